// Copyright (c) 2024, Jay Shah, Ganesh Bikshandi, Ying Zhang, Vijay Thakkar, Pradeep Ramani, Tri Dao.
// Splitting the different template instantiations to different files to speed up compilation.
// This file is auto-generated. See "generate_kernels.py"

#include "flash_fwd_hdim64_fp16_paged_split_softcap_sm90.cu"
#include "flash_fwd_hdim96_fp16_paged_split_softcap_sm90.cu"
#include "flash_fwd_hdim128_fp16_paged_split_softcap_sm90.cu"
#include "flash_fwd_hdim192_fp16_paged_split_softcap_sm90.cu"
#include "flash_fwd_hdim256_fp16_paged_split_softcap_sm90.cu"

// ===== COMPILED SASS (sm_90a) =====

	.target	sm_90a

	.elftype	@"ET_EXEC"


//--------------------- .note.nv.tkinfo           --------------------------
	.section	.note.nv.tkinfo,"",@"SHT_NOTE"
	.sectionflags	@"SHF_NOTE_NV_TKINFO"
	.tkinfo
        /*0018*/ 	.word	0x00000002
        /*0030*/ 	.string	""
        /*0030*/ 	.string	"ptxas"
        /*0030*/ 	.string	"Cuda compilation tools, release 13.0, V13.0.88"
        /*0030*/ 	.string	"Build cuda_13.0.r13.0/compiler.36424714_0"
        /*0030*/ 	.string	"-arch sm_90a -m 64 "



//--------------------- .note.nv.cuinfo           --------------------------
	.section	.note.nv.cuinfo,"",@"SHT_NOTE"
	.sectionflags	@"SHF_NOTE_NV_CUINFO"
        /*0018*/ 	.short	0x0002
        /*001a*/ 	.short	0x005a
        /*001c*/ 	.short	0x0082
	.zero		2


//--------------------- .nv.info                  --------------------------
	.section	.nv.info,"",@"SHT_CUDA_INFO"
	.align	4


	//----- nvinfo : EIATTR_REGCOUNT
	.align		4
        /*0000*/ 	.byte	0x04, 0x2f
        /*0002*/ 	.short	(.L_41 - .L_40)
	.align		4
.L_40:
        /*0004*/ 	.word	index@(_ZN7cutlass13device_kernelIN5flash11enable_sm90INS1_16FlashAttnFwdSm90INS1_25CollectiveMainloopFwdSm90ILi2EN4cute5tupleIJNS5_1CILi1EEES8_S8_EEENS6_IJNS7_ILi192EEENS7_ILi128EEENS7_ILi64EEEEEELi64ENS_6half_tEfNS_4arch4Sm90ELb1ELb0ELb1ELb1ELb1ELb1ELb0ELb1ELb1ELb1ELb1ELb0EEENS1_21CollectiveEpilogueFwdINS6_IJSA_SC_SB_EEES9_SE_SG_Li384ELb1ELb1ELb1ELb0EEENS1_36VarlenDynamicPersistentTileSchedulerILi192ELi128ELi384ELi128ELb1ELb1ELb1ELb1ELb1ELb1EEEEEEEEEvNT_6ParamsE)
        /*0008*/ 	.word	0x00000080


	//----- nvinfo : EIATTR_FRAME_SIZE
	.align		4
.L_41:
        /*000c*/ 	.byte	0x04, 0x11
        /*000e*/ 	.short	(.L_43 - .L_42)
	.align		4
.L_42:
        /*0010*/ 	.word	index@(_ZN7cutlass13device_kernelIN5flash11enable_sm90INS1_16FlashAttnFwdSm90INS1_25CollectiveMainloopFwdSm90ILi2EN4cute5tupleIJNS5_1CILi1EEES8_S8_EEENS6_IJNS7_ILi192EEENS7_ILi128EEENS7_ILi64EEEEEELi64ENS_6half_tEfNS_4arch4Sm90ELb1ELb0ELb1ELb1ELb1ELb1ELb0ELb1ELb1ELb1ELb1ELb0EEENS1_21CollectiveEpilogueFwdINS6_IJSA_SC_SB_EEES9_SE_SG_Li384ELb1ELb1ELb1ELb0EEENS1_36VarlenDynamicPersistentTileSchedulerILi192ELi128ELi384ELi128ELb1ELb1ELb1ELb1ELb1ELb1EEEEEEEEEvNT_6ParamsE)
        /*0014*/ 	.word	0x00000068


	//----- nvinfo : EIATTR_REGCOUNT
	.align		4
.L_43:
        /*0018*/ 	.byte	0x04, 0x2f
        /*001a*/ 	.short	(.L_45 - .L_44)
	.align		4
.L_44:
        /*001c*/ 	.word	index@(_ZN7cutlass13device_kernelIN5flash11enable_sm90INS1_16FlashAttnFwdSm90INS1_25CollectiveMainloopFwdSm90ILi2EN4cute5tupleIJNS5_1CILi1EEES8_S8_EEENS6_IJNS7_ILi192EEENS7_ILi128EEENS7_ILi64EEEEEELi64ENS_6half_tEfNS_4arch4Sm90ELb1ELb0ELb1ELb1ELb1ELb0ELb0ELb1ELb1ELb1ELb1ELb0EEENS1_21CollectiveEpilogueFwdINS6_IJSA_SC_SB_EEES9_SE_SG_Li384ELb1ELb1ELb1ELb0EEENS1_36VarlenDynamicPersistentTileSchedulerILi192ELi128ELi384ELi128ELb1ELb1ELb1ELb1ELb1ELb1EEEEEEEEEvNT_6ParamsE)
        /*0020*/ 	.word	0x00000080


	//----- nvinfo : EIATTR_FRAME_SIZE
	.align		4
.L_45:
        /*0024*/ 	.byte	0x04, 0x11
        /*0026*/ 	.short	(.L_47 - .L_46)
	.align		4
.L_46:
        /*0028*/ 	.word	index@(_ZN7cutlass13device_kernelIN5flash11enable_sm90INS1_16FlashAttnFwdSm90INS1_25CollectiveMainloopFwdSm90ILi2EN4cute5tupleIJNS5_1CILi1EEES8_S8_EEENS6_IJNS7_ILi192EEENS7_ILi128EEENS7_ILi64EEEEEELi64ENS_6half_tEfNS_4arch4Sm90ELb1ELb0ELb1ELb1ELb1ELb0ELb0ELb1ELb1ELb1ELb1ELb0EEENS1_21CollectiveEpilogueFwdINS6_IJSA_SC_SB_EEES9_SE_SG_Li384ELb1ELb1ELb1ELb0EEENS1_36VarlenDynamicPersistentTileSchedulerILi192ELi128ELi384ELi128ELb1ELb1ELb1ELb1ELb1ELb1EEEEEEEEEvNT_6ParamsE)
        /*002c*/ 	.word	0x00000040


	//----- nvinfo : EIATTR_REGCOUNT
	.align		4
.L_47:
        /*0030*/ 	.byte	0x04, 0x2f
        /*0032*/ 	.short	(.L_49 - .L_48)
	.align		4
.L_48:
        /*0034*/ 	.word	index@(_ZN7cutlass13device_kernelIN5flash11enable_sm90INS1_16FlashAttnFwdSm90INS1_25CollectiveMainloopFwdSm90ILi2EN4cute5tupleIJNS5_1CILi1EEES8_S8_EEENS6_IJNS7_ILi192EEENS7_ILi128EEENS7_ILi64EEEEEELi64ENS_6half_tEfNS_4arch4Sm90ELb1ELb0ELb1ELb0ELb1ELb0ELb0ELb1ELb1ELb1ELb1ELb0EEENS1_21CollectiveEpilogueFwdINS6_IJSA_SC_SB_EEES9_SE_SG_Li384ELb0ELb1ELb1ELb0EEENS1_19SingleTileSchedulerILb0ELb1ELb1ELi192EEEEEEEEEvNT_6ParamsE)
        /*0038*/ 	.word	0x00000080


	//----- nvinfo : EIATTR_FRAME_SIZE
	.align		4
.L_49:
        /*003c*/ 	.byte	0x04, 0x11
        /*003e*/ 	.short	(.L_51 - .L_50)
	.align		4
.L_50:
        /*0040*/ 	.word	index@(_ZN7cutlass13device_kernelIN5flash11enable_sm90INS1_16FlashAttnFwdSm90INS1_25CollectiveMainloopFwdSm90ILi2EN4cute5tupleIJNS5_1CILi1EEES8_S8_EEENS6_IJNS7_ILi192EEENS7_ILi128EEENS7_ILi64EEEEEELi64ENS_6half_tEfNS_4arch4Sm90ELb1ELb0ELb1ELb0ELb1ELb0ELb0ELb1ELb1ELb1ELb1ELb0EEENS1_21CollectiveEpilogueFwdINS6_IJSA_SC_SB_EEES9_SE_SG_Li384ELb0ELb1ELb1ELb0EEENS1_19SingleTileSchedulerILb0ELb1ELb1ELi192EEEEEEEEEvNT_6ParamsE)
        /*0044*/ 	.word	0x00000008


	//----- nvinfo : EIATTR_REGCOUNT
	.align		4
.L_51:
        /*0048*/ 	.byte	0x04, 0x2f
        /*004a*/ 	.short	(.L_53 - .L_52)
	.align		4
.L_52:
        /*004c*/ 	.word	index@(_ZN7cutlass13device_kernelIN5flash11enable_sm90INS1_16FlashAttnFwdSm90INS1_25CollectiveMainloopFwdSm90ILi2EN4cute5tupleIJNS5_1CILi1EEES8_S8_EEENS6_IJNS7_ILi192EEENS7_ILi128EEENS7_ILi64EEEEEELi64ENS_6half_tEfNS_4arch4Sm90ELb0ELb1ELb1ELb1ELb1ELb1ELb0ELb1ELb1ELb1ELb1ELb0EEENS1_21CollectiveEpilogueFwdINS6_IJSA_SC_SB_EEES9_SE_SG_Li384ELb1ELb1ELb1ELb0EEENS1_36VarlenDynamicPersistentTileSchedulerILi192ELi128ELi384ELi128ELb1ELb1ELb1ELb1ELb0ELb1EEEEEEEEEvNT_6ParamsE)
        /*0050*/ 	.word	0x00000080


	//----- nvinfo : EIATTR_FRAME_SIZE
	.align		4
.L_53:
        /*0054*/ 	.byte	0x04, 0x11
        /*0056*/ 	.short	(.L_55 - .L_54)
	.align		4
.L_54:
        /*0058*/ 	.word	index@(_ZN7cutlass13device_kernelIN5flash11enable_sm90INS1_16FlashAttnFwdSm90INS1_25CollectiveMainloopFwdSm90ILi2EN4cute5tupleIJNS5_1CILi1EEES8_S8_EEENS6_IJNS7_ILi192EEENS7_ILi128EEENS7_ILi64EEEEEELi64ENS_6half_tEfNS_4arch4Sm90ELb0ELb1ELb1ELb1ELb1ELb1ELb0ELb1ELb1ELb1ELb1ELb0EEENS1_21CollectiveEpilogueFwdINS6_IJSA_SC_SB_EEES9_SE_SG_Li384ELb1ELb1ELb1ELb0EEENS1_36VarlenDynamicPersistentTileSchedulerILi192ELi128ELi384ELi128ELb1ELb1ELb1ELb1ELb0ELb1EEEEEEEEEvNT_6ParamsE)
        /*005c*/ 	.word	0x00000068


	//----- nvinfo : EIATTR_REGCOUNT
	.align		4
.L_55:
        /*0060*/ 	.byte	0x04, 0x2f
        /*0062*/ 	.short	(.L_57 - .L_56)
	.align		4
.L_56:
        /*0064*/ 	.word	index@(_ZN7cutlass13device_kernelIN5flash11enable_sm90INS1_16FlashAttnFwdSm90INS1_25CollectiveMainloopFwdSm90ILi2EN4cute5tupleIJNS5_1CILi1EEES8_S8_EEENS6_IJNS7_ILi192EEENS7_ILi128EEENS7_ILi64EEEEEELi64ENS_6half_tEfNS_4arch4Sm90ELb0ELb1ELb1ELb1ELb1ELb0ELb0ELb1ELb1ELb1ELb1ELb0EEENS1_21CollectiveEpilogueFwdINS6_IJSA_SC_SB_EEES9_SE_SG_Li384ELb1ELb1ELb1ELb0EEENS1_36VarlenDynamicPersistentTileSchedulerILi192ELi128ELi384ELi128ELb1ELb1ELb1ELb1ELb0ELb1EEEEEEEEEvNT_6ParamsE)
        /*0068*/ 	.word	0x00000080


	//----- nvinfo : EIATTR_FRAME_SIZE
	.align		4
.L_57:
        /*006c*/ 	.byte	0x04, 0x11
        /*006e*/ 	.short	(.L_59 - .L_58)
	.align		4
.L_58:
        /*0070*/ 	.word	index@(_ZN7cutlass13device_kernelIN5flash11enable_sm90INS1_16FlashAttnFwdSm90INS1_25CollectiveMainloopFwdSm90ILi2EN4cute5tupleIJNS5_1CILi1EEES8_S8_EEENS6_IJNS7_ILi192EEENS7_ILi128EEENS7_ILi64EEEEEELi64ENS_6half_tEfNS_4arch4Sm90ELb0ELb1ELb1ELb1ELb1ELb0ELb0ELb1ELb1ELb1ELb1ELb0EEENS1_21CollectiveEpilogueFwdINS6_IJSA_SC_SB_EEES9_SE_SG_Li384ELb1ELb1ELb1ELb0EEENS1_36VarlenDynamicPersistentTileSchedulerILi192ELi128ELi384ELi128ELb1ELb1ELb1ELb1ELb0ELb1EEEEEEEEEvNT_6ParamsE)
        /*0074*/ 	.word	0x00000040


	//----- nvinfo : EIATTR_REGCOUNT
	.align		4
.L_59:
        /*0078*/ 	.byte	0x04, 0x2f
        /*007a*/ 	.short	(.L_61 - .L_60)
	.align		4
.L_60:
        /*007c*/ 	.word	index@(_ZN7cutlass13device_kernelIN5flash11enable_sm90INS1_16FlashAttnFwdSm90INS1_25CollectiveMainloopFwdSm90ILi2EN4cute5tupleIJNS5_1CILi1EEES8_S8_EEENS6_IJNS7_ILi192EEENS7_ILi128EEENS7_ILi64EEEEEELi64ENS_6half_tEfNS_4arch4Sm90ELb0ELb1ELb1ELb0ELb1ELb0ELb0ELb1ELb1ELb1ELb1ELb0EEENS1_21CollectiveEpilogueFwdINS6_IJSA_SC_SB_EEES9_SE_SG_Li384ELb0ELb1ELb1ELb0EEENS1_19SingleTileSchedulerILb0ELb1ELb1ELi192EEEEEEEEEvNT_6ParamsE)
        /*0080*/ 	.word	0x00000080


	//----- nvinfo : EIATTR_FRAME_SIZE
	.align		4
.L_61:
        /*0084*/ 	.byte	0x04, 0x11
        /*0086*/ 	.short	(.L_63 - .L_62)
	.align		4
.L_62:
        /*0088*/ 	.word	index@(_ZN7cutlass13device_kernelIN5flash11enable_sm90INS1_16FlashAttnFwdSm90INS1_25CollectiveMainloopFwdSm90ILi2EN4cute5tupleIJNS5_1CILi1EEES8_S8_EEENS6_IJNS7_ILi192EEENS7_ILi128EEENS7_ILi64EEEEEELi64ENS_6half_tEfNS_4arch4Sm90ELb0ELb1ELb1ELb0ELb1ELb0ELb0ELb1ELb1ELb1ELb1ELb0EEENS1_21CollectiveEpilogueFwdINS6_IJSA_SC_SB_EEES9_SE_SG_Li384ELb0ELb1ELb1ELb0EEENS1_19SingleTileSchedulerILb0ELb1ELb1ELi192EEEEEEEEEvNT_6ParamsE)
        /*008c*/ 	.word	0x00000008


	//----- nvinfo : EIATTR_REGCOUNT
	.align		4
.L_63:
        /*0090*/ 	.byte	0x04, 0x2f
        /*0092*/ 	.short	(.L_65 - .L_64)
	.align		4
.L_64:
        /*0094*/ 	.word	index@(_ZN7cutlass13device_kernelIN5flash11enable_sm90INS1_16FlashAttnFwdSm90INS1_25CollectiveMainloopFwdSm90ILi2EN4cute5tupleIJNS5_1CILi1EEES8_S8_EEENS6_IJNS7_ILi192EEENS7_ILi128EEENS7_ILi64EEEEEELi64ENS_6half_tEfNS_4arch4Sm90ELb0ELb0ELb1ELb1ELb1ELb1ELb0ELb1ELb1ELb1ELb1ELb0EEENS1_21CollectiveEpilogueFwdINS6_IJSA_SC_SB_EEES9_SE_SG_Li384ELb1ELb1ELb1ELb0EEENS1_36VarlenDynamicPersistentTileSchedulerILi192ELi128ELi384ELi128ELb1ELb1ELb1ELb0ELb1ELb1EEEEEEEEEvNT_6ParamsE)
        /*0098*/ 	.word	0x00000080


	//----- nvinfo : EIATTR_FRAME_SIZE
	.align		4
.L_65:
        /*009c*/ 	.byte	0x04, 0x11
        /*009e*/ 	.short	(.L_67 - .L_66)
	.align		4
.L_66:
        /*00a0*/ 	.word	index@(_ZN7cutlass13device_kernelIN5flash11enable_sm90INS1_16FlashAttnFwdSm90INS1_25CollectiveMainloopFwdSm90ILi2EN4cute5tupleIJNS5_1CILi1EEES8_S8_EEENS6_IJNS7_ILi192EEENS7_ILi128EEENS7_ILi64EEEEEELi64ENS_6half_tEfNS_4arch4Sm90ELb0ELb0ELb1ELb1ELb1ELb1ELb0ELb1ELb1ELb1ELb1ELb0EEENS1_21CollectiveEpilogueFwdINS6_IJSA_SC_SB_EEES9_SE_SG_Li384ELb1ELb1ELb1ELb0EEENS1_36VarlenDynamicPersistentTileSchedulerILi192ELi128ELi384ELi128ELb1ELb1ELb1ELb0ELb1ELb1EEEEEEEEEvNT_6ParamsE)
        /*00a4*/ 	.word	0x00000068


	//----- nvinfo : EIATTR_REGCOUNT
	.align		4
.L_67:
        /*00a8*/ 	.byte	0x04, 0x2f
        /*00aa*/ 	.short	(.L_69 - .L_68)
	.align		4
.L_68:
        /*00ac*/ 	.word	index@(_ZN7cutlass13device_kernelIN5flash11enable_sm90INS1_16FlashAttnFwdSm90INS1_25CollectiveMainloopFwdSm90ILi2EN4cute5tupleIJNS5_1CILi1EEES8_S8_EEENS6_IJNS7_ILi192EEENS7_ILi128EEENS7_ILi64EEEEEELi64ENS_6half_tEfNS_4arch4Sm90ELb0ELb0ELb1ELb1ELb1ELb0ELb0ELb1ELb1ELb1ELb1ELb0EEENS1_21CollectiveEpilogueFwdINS6_IJSA_SC_SB_EEES9_SE_SG_Li384ELb1ELb1ELb1ELb0EEENS1_36VarlenDynamicPersistentTileSchedulerILi192ELi128ELi384ELi128ELb1ELb1ELb1ELb0ELb1ELb1EEEEEEEEEvNT_6ParamsE)
        /*00b0*/ 	.word	0x00000080


	//----- nvinfo : EIATTR_FRAME_SIZE
	.align		4
.L_69:
        /*00b4*/ 	.byte	0x04, 0x11
        /*00b6*/ 	.short	(.L_71 - .L_70)
	.align		4
.L_70:
        /*00b8*/ 	.word	index@(_ZN7cutlass13device_kernelIN5flash11enable_sm90INS1_16FlashAttnFwdSm90INS1_25CollectiveMainloopFwdSm90ILi2EN4cute5tupleIJNS5_1CILi1EEES8_S8_EEENS6_IJNS7_ILi192EEENS7_ILi128EEENS7_ILi64EEEEEELi64ENS_6half_tEfNS_4arch4Sm90ELb0ELb0ELb1ELb1ELb1ELb0ELb0ELb1ELb1ELb1ELb1ELb0EEENS1_21CollectiveEpilogueFwdINS6_IJSA_SC_SB_EEES9_SE_SG_Li384ELb1ELb1ELb1ELb0EEENS1_36VarlenDynamicPersistentTileSchedulerILi192ELi128ELi384ELi128ELb1ELb1ELb1ELb0ELb1ELb1EEEEEEEEEvNT_6ParamsE)
        /*00bc*/ 	.word	0x00000050


	//----- nvinfo : EIATTR_REGCOUNT
	.align		4
.L_71:
        /*00c0*/ 	.byte	0x04, 0x2f
        /*00c2*/ 	.short	(.L_73 - .L_72)
	.align		4
.L_72:
        /*00c4*/ 	.word	index@(_ZN7cutlass13device_kernelIN5flash11enable_sm90INS1_16FlashAttnFwdSm90INS1_25CollectiveMainloopFwdSm90ILi2EN4cute5tupleIJNS5_1CILi1EEES8_S8_EEENS6_IJNS7_ILi192EEENS7_ILi128EEENS7_ILi64EEEEEELi64ENS_6half_tEfNS_4arch4Sm90ELb0ELb0ELb1ELb0ELb1ELb0ELb0ELb1ELb1ELb1ELb1ELb0EEENS1_21CollectiveEpilogueFwdINS6_IJSA_SC_SB_EEES9_SE_SG_Li384ELb0ELb1ELb1ELb0EEENS1_19SingleTileSchedulerILb0ELb1ELb1ELi192EEEEEEEEEvNT_6ParamsE)
        /*00c8*/ 	.word	0x00000080


	//----- nvinfo : EIATTR_FRAME_SIZE
	.align		4
.L_73:
        /*00cc*/ 	.byte	0x04, 0x11
        /*00ce*/ 	.short	(.L_75 - .L_74)
	.align		4
.L_74:
        /*00d0*/ 	.word	index@(_ZN7cutlass13device_kernelIN5flash11enable_sm90INS1_16FlashAttnFwdSm90INS1_25CollectiveMainloopFwdSm90ILi2EN4cute5tupleIJNS5_1CILi1EEES8_S8_EEENS6_IJNS7_ILi192EEENS7_ILi128EEENS7_ILi64EEEEEELi64ENS_6half_tEfNS_4arch4Sm90ELb0ELb0ELb1ELb0ELb1ELb0ELb0ELb1ELb1ELb1ELb1ELb0EEENS1_21CollectiveEpilogueFwdINS6_IJSA_SC_SB_EEES9_SE_SG_Li384ELb0ELb1ELb1ELb0EEENS1_19SingleTileSchedulerILb0ELb1ELb1ELi192EEEEEEEEEvNT_6ParamsE)
        /*00d4*/ 	.word	0x00000008


	//----- nvinfo : EIATTR_REGCOUNT
	.align		4
.L_75:
        /*00d8*/ 	.byte	0x04, 0x2f
        /*00da*/ 	.short	(.L_77 - .L_76)
	.align		4
.L_76:
        /*00dc*/ 	.word	index@(_ZN7cutlass13device_kernelIN5flash11enable_sm90INS1_16FlashAttnFwdSm90INS1_25CollectiveMainloopFwdSm90ILi2EN4cute5tupleIJNS5_1CILi1EEES8_S8_EEENS6_IJNS7_ILi192EEENS7_ILi128EEENS7_ILi96EEEEEELi96ENS_6half_tEfNS_4arch4Sm90ELb1ELb0ELb1ELb1ELb1ELb1ELb0ELb0ELb1ELb1ELb1ELb0EEENS1_21CollectiveEpilogueFwdINS6_IJSA_SC_SB_EEES9_SE_SG_Li384ELb1ELb1ELb1ELb0EEENS1_36VarlenDynamicPersistentTileSchedulerILi192ELi128ELi384ELi128ELb1ELb1ELb1ELb1ELb1ELb1EEEEEEEEEvNT_6ParamsE)
        /*00e0*/ 	.word	0x00000080


	//----- nvinfo : EIATTR_FRAME_SIZE
	.align		4
.L_77:
        /*00e4*/ 	.byte	0x04, 0x11
        /*00e6*/ 	.short	(.L_79 - .L_78)
	.align		4
.L_78:
        /*00e8*/ 	.word	index@(_ZN7cutlass13device_kernelIN5flash11enable_sm90INS1_16FlashAttnFwdSm90INS1_25CollectiveMainloopFwdSm90ILi2EN4cute5tupleIJNS5_1CILi1EEES8_S8_EEENS6_IJNS7_ILi192EEENS7_ILi128EEENS7_ILi96EEEEEELi96ENS_6half_tEfNS_4arch4Sm90ELb1ELb0ELb1ELb1ELb1ELb1ELb0ELb0ELb1ELb1ELb1ELb0EEENS1_21CollectiveEpilogueFwdINS6_IJSA_SC_SB_EEES9_SE_SG_Li384ELb1ELb1ELb1ELb0EEENS1_36VarlenDynamicPersistentTileSchedulerILi192ELi128ELi384ELi128ELb1ELb1ELb1ELb1ELb1ELb1EEEEEEEEEvNT_6ParamsE)
        /*00ec*/ 	.word	0x00000118


	//----- nvinfo : EIATTR_REGCOUNT
	.align		4
.L_79:
        /*00f0*/ 	.byte	0x04, 0x2f
        /*00f2*/ 	.short	(.L_81 - .L_80)
	.align		4
.L_80:
        /*00f4*/ 	.word	index@(_ZN7cutlass13device_kernelIN5flash11enable_sm90INS1_16FlashAttnFwdSm90INS1_25CollectiveMainloopFwdSm90ILi2EN4cute5tupleIJNS5_1CILi1EEES8_S8_EEENS6_IJNS7_ILi192EEENS7_ILi128EEENS7_ILi96EEEEEELi96ENS_6half_tEfNS_4arch4Sm90ELb1ELb0ELb1ELb1ELb1ELb0ELb0ELb0ELb1ELb1ELb1ELb0EEENS1_21CollectiveEpilogueFwdINS6_IJSA_SC_SB_EEES9_SE_SG_Li384ELb1ELb1ELb1ELb0EEENS1_36VarlenDynamicPersistentTileSchedulerILi192ELi128ELi384ELi128ELb1ELb1ELb1ELb1ELb1ELb1EEEEEEEEEvNT_6ParamsE)
        /*00f8*/ 	.word	0x00000080


	//----- nvinfo : EIATTR_FRAME_SIZE
	.align		4
.L_81:
        /*00fc*/ 	.byte	0x04, 0x11
        /*00fe*/ 	.short	(.L_83 - .L_82)
	.align		4
.L_82:
        /*0100*/ 	.word	index@(_ZN7cutlass13device_kernelIN5flash11enable_sm90INS1_16FlashAttnFwdSm90INS1_25CollectiveMainloopFwdSm90ILi2EN4cute5tupleIJNS5_1CILi1EEES8_S8_EEENS6_IJNS7_ILi192EEENS7_ILi128EEENS7_ILi96EEEEEELi96ENS_6half_tEfNS_4arch4Sm90ELb1ELb0ELb1ELb1ELb1ELb0ELb0ELb0ELb1ELb1ELb1ELb0EEENS1_21CollectiveEpilogueFwdINS6_IJSA_SC_SB_EEES9_SE_SG_Li384ELb1ELb1ELb1ELb0EEENS1_36VarlenDynamicPersistentTileSchedulerILi192ELi128ELi384ELi128ELb1ELb1ELb1ELb1ELb1ELb1EEEEEEEEEvNT_6ParamsE)
        /*0104*/ 	.word	0x00000048


	//----- nvinfo : EIATTR_REGCOUNT
	.align		4
.L_83:
        /*0108*/ 	.byte	0x04, 0x2f
        /*010a*/ 	.short	(.L_85 - .L_84)
	.align		4
.L_84:
        /*010c*/ 	.word	index@(_ZN7cutlass13device_kernelIN5flash11enable_sm90INS1_16FlashAttnFwdSm90INS1_25CollectiveMainloopFwdSm90ILi2EN4cute5tupleIJNS5_1CILi1EEES8_S8_EEENS6_IJNS7_ILi192EEENS7_ILi128EEENS7_ILi96EEEEEELi96ENS_6half_tEfNS_4arch4Sm90ELb1ELb0ELb1ELb0ELb1ELb0ELb0ELb0ELb1ELb1ELb1ELb0EEENS1_21CollectiveEpilogueFwdINS6_IJSA_SC_SB_EEES9_SE_SG_Li384ELb0ELb1ELb1ELb0EEENS1_19SingleTileSchedulerILb0ELb1ELb1ELi192EEEEEEEEEvNT_6ParamsE)
        /*0110*/ 	.word	0x00000080


	//----- nvinfo : EIATTR_FRAME_SIZE
	.align		4
.L_85:
        /*0114*/ 	.byte	0x04, 0x11
        /*0116*/ 	.short	(.L_87 - .L_86)
	.align		4
.L_86:
        /*0118*/ 	.word	index@(_ZN7cutlass13device_kernelIN5flash11enable_sm90INS1_16FlashAttnFwdSm90INS1_25CollectiveMainloopFwdSm90ILi2EN4cute5tupleIJNS5_1CILi1EEES8_S8_EEENS6_IJNS7_ILi192EEENS7_ILi128EEENS7_ILi96EEEEEELi96ENS_6half_tEfNS_4arch4Sm90ELb1ELb0ELb1ELb0ELb1ELb0ELb0ELb0ELb1ELb1ELb1ELb0EEENS1_21CollectiveEpilogueFwdINS6_IJSA_SC_SB_EEES9_SE_SG_Li384ELb0ELb1ELb1ELb0EEENS1_19SingleTileSchedulerILb0ELb1ELb1ELi192EEEEEEEEEvNT_6ParamsE)
        /*011c*/ 	.word	0x00000010


	//----- nvinfo : EIATTR_REGCOUNT
	.align		4
.L_87:
        /*0120*/ 	.byte	0x04, 0x2f
        /*0122*/ 	.short	(.L_89 - .L_88)
	.align		4
.L_88:
        /*0124*/ 	.word	index@(_ZN7cutlass13device_kernelIN5flash11enable_sm90INS1_16FlashAttnFwdSm90INS1_25CollectiveMainloopFwdSm90ILi2EN4cute5tupleIJNS5_1CILi1EEES8_S8_EEENS6_IJNS7_ILi192EEENS7_ILi128EEENS7_ILi96EEEEEELi96ENS_6half_tEfNS_4arch4Sm90ELb0ELb1ELb1ELb1ELb1ELb1ELb0ELb0ELb1ELb1ELb1ELb0EEENS1_21CollectiveEpilogueFwdINS6_IJSA_SC_SB_EEES9_SE_SG_Li384ELb1ELb1ELb1ELb0EEENS1_36VarlenDynamicPersistentTileSchedulerILi192ELi128ELi384ELi128ELb1ELb1ELb1ELb1ELb0ELb1EEEEEEEEEvNT_6ParamsE)
        /*0128*/ 	.word	0x00000080


	//----- nvinfo : EIATTR_FRAME_SIZE
	.align		4
.L_89:
        /*012c*/ 	.byte	0x04, 0x11
        /*012e*/ 	.short	(.L_91 - .L_90)
	.align		4
.L_90:
        /*0130*/ 	.word	index@(_ZN7cutlass13device_kernelIN5flash11enable_sm90INS1_16FlashAttnFwdSm90INS1_25CollectiveMainloopFwdSm90ILi2EN4cute5tupleIJNS5_1CILi1EEES8_S8_EEENS6_IJNS7_ILi192EEENS7_ILi128EEENS7_ILi96EEEEEELi96ENS_6half_tEfNS_4arch4Sm90ELb0ELb1ELb1ELb1ELb1ELb1ELb0ELb0ELb1ELb1ELb1ELb0EEENS1_21CollectiveEpilogueFwdINS6_IJSA_SC_SB_EEES9_SE_SG_Li384ELb1ELb1ELb1ELb0EEENS1_36VarlenDynamicPersistentTileSchedulerILi192ELi128ELi384ELi128ELb1ELb1ELb1ELb1ELb0ELb1EEEEEEEEEvNT_6ParamsE)
        /*0134*/ 	.word	0x000000c8


	//----- nvinfo : EIATTR_REGCOUNT
	.align		4
.L_91:
        /*0138*/ 	.byte	0x04, 0x2f
        /*013a*/ 	.short	(.L_93 - .L_92)
	.align		4
.L_92:
        /*013c*/ 	.word	index@(_ZN7cutlass13device_kernelIN5flash11enable_sm90INS1_16FlashAttnFwdSm90INS1_25CollectiveMainloopFwdSm90ILi2EN4cute5tupleIJNS5_1CILi1EEES8_S8_EEENS6_IJNS7_ILi192EEENS7_ILi128EEENS7_ILi96EEEEEELi96ENS_6half_tEfNS_4arch4Sm90ELb0ELb1ELb1ELb1ELb1ELb0ELb0ELb0ELb1ELb1ELb1ELb0EEENS1_21CollectiveEpilogueFwdINS6_IJSA_SC_SB_EEES9_SE_SG_Li384ELb1ELb1ELb1ELb0EEENS1_36VarlenDynamicPersistentTileSchedulerILi192ELi128ELi384ELi128ELb1ELb1ELb1ELb1ELb0ELb1EEEEEEEEEvNT_6ParamsE)
        /*0140*/ 	.word	0x00000080


	//----- nvinfo : EIATTR_FRAME_SIZE
	.align		4
.L_93:
        /*0144*/ 	.byte	0x04, 0x11
        /*0146*/ 	.short	(.L_95 - .L_94)
	.align		4
.L_94:
        /*0148*/ 	.word	index@(_ZN7cutlass13device_kernelIN5flash11enable_sm90INS1_16FlashAttnFwdSm90INS1_25CollectiveMainloopFwdSm90ILi2EN4cute5tupleIJNS5_1CILi1EEES8_S8_EEENS6_IJNS7_ILi192EEENS7_ILi128EEENS7_ILi96EEEEEELi96ENS_6half_tEfNS_4arch4Sm90ELb0ELb1ELb1ELb1ELb1ELb0ELb0ELb0ELb1ELb1ELb1ELb0EEENS1_21CollectiveEpilogueFwdINS6_IJSA_SC_SB_EEES9_SE_SG_Li384ELb1ELb1ELb1ELb0EEENS1_36VarlenDynamicPersistentTileSchedulerILi192ELi128ELi384ELi128ELb1ELb1ELb1ELb1ELb0ELb1EEEEEEEEEvNT_6ParamsE)
        /*014c*/ 	.word	0x00000030


	//----- nvinfo : EIATTR_REGCOUNT
	.align		4
.L_95:
        /*0150*/ 	.byte	0x04, 0x2f
        /*0152*/ 	.short	(.L_97 - .L_96)
	.align		4
.L_96:
        /*0154*/ 	.word	index@(_ZN7cutlass13device_kernelIN5flash11enable_sm90INS1_16FlashAttnFwdSm90INS1_25CollectiveMainloopFwdSm90ILi2EN4cute5tupleIJNS5_1CILi1EEES8_S8_EEENS6_IJNS7_ILi192EEENS7_ILi128EEENS7_ILi96EEEEEELi96ENS_6half_tEfNS_4arch4Sm90ELb0ELb1ELb1ELb0ELb1ELb0ELb0ELb0ELb1ELb1ELb1ELb0EEENS1_21CollectiveEpilogueFwdINS6_IJSA_SC_SB_EEES9_SE_SG_Li384ELb0ELb1ELb1ELb0EEENS1_19SingleTileSchedulerILb0ELb1ELb1ELi192EEEEEEEEEvNT_6ParamsE)
        /*0158*/ 	.word	0x00000080


	//----- nvinfo : EIATTR_FRAME_SIZE
	.align		4
.L_97:
        /*015c*/ 	.byte	0x04, 0x11
        /*015e*/ 	.short	(.L_99 - .L_98)
	.align		4
.L_98:
        /*0160*/ 	.word	index@(_ZN7cutlass13device_kernelIN5flash11enable_sm90INS1_16FlashAttnFwdSm90INS1_25CollectiveMainloopFwdSm90ILi2EN4cute5tupleIJNS5_1CILi1EEES8_S8_EEENS6_IJNS7_ILi192EEENS7_ILi128EEENS7_ILi96EEEEEELi96ENS_6half_tEfNS_4arch4Sm90ELb0ELb1ELb1ELb0ELb1ELb0ELb0ELb0ELb1ELb1ELb1ELb0EEENS1_21CollectiveEpilogueFwdINS6_IJSA_SC_SB_EEES9_SE_SG_Li384ELb0ELb1ELb1ELb0EEENS1_19SingleTileSchedulerILb0ELb1ELb1ELi192EEEEEEEEEvNT_6ParamsE)
        /*0164*/ 	.word	0x00000010


	//----- nvinfo : EIATTR_REGCOUNT
	.align		4
.L_99:
        /*0168*/ 	.byte	0x04, 0x2f
        /*016a*/ 	.short	(.L_101 - .L_100)
	.align		4
.L_100:
        /*016c*/ 	.word	index@(_ZN7cutlass13device_kernelIN5flash11enable_sm90INS1_16FlashAttnFwdSm90INS1_25CollectiveMainloopFwdSm90ILi2EN4cute5tupleIJNS5_1CILi1EEES8_S8_EEENS6_IJNS7_ILi192EEENS7_ILi128EEENS7_ILi96EEEEEELi96ENS_6half_tEfNS_4arch4Sm90ELb0ELb0ELb1ELb1ELb1ELb1ELb0ELb0ELb1ELb1ELb1ELb0EEENS1_21CollectiveEpilogueFwdINS6_IJSA_SC_SB_EEES9_SE_SG_Li384ELb1ELb1ELb1ELb0EEENS1_36VarlenDynamicPersistentTileSchedulerILi192ELi128ELi384ELi128ELb1ELb1ELb1ELb0ELb1ELb1EEEEEEEEEvNT_6ParamsE)
        /*0170*/ 	.word	0x00000080


	//----- nvinfo : EIATTR_FRAME_SIZE
	.align		4
.L_101:
        /*0174*/ 	.byte	0x04, 0x11
        /*0176*/ 	.short	(.L_103 - .L_102)
	.align		4
.L_102:
        /*0178*/ 	.word	index@(_ZN7cutlass13device_kernelIN5flash11enable_sm90INS1_16FlashAttnFwdSm90INS1_25CollectiveMainloopFwdSm90ILi2EN4cute5tupleIJNS5_1CILi1EEES8_S8_EEENS6_IJNS7_ILi192EEENS7_ILi128EEENS7_ILi96EEEEEELi96ENS_6half_tEfNS_4arch4Sm90ELb0ELb0ELb1ELb1ELb1ELb1ELb0ELb0ELb1ELb1ELb1ELb0EEENS1_21CollectiveEpilogueFwdINS6_IJSA_SC_SB_EEES9_SE_SG_Li384ELb1ELb1ELb1ELb0EEENS1_36VarlenDynamicPersistentTileSchedulerILi192ELi128ELi384ELi128ELb1ELb1ELb1ELb0ELb1ELb1EEEEEEEEEvNT_6ParamsE)
        /*017c*/ 	.word	0x00000118


	//----- nvinfo : EIATTR_REGCOUNT
	.align		4
.L_103:
        /*0180*/ 	.byte	0x04, 0x2f
        /*0182*/ 	.short	(.L_105 - .L_104)
	.align		4
.L_104:
        /*0184*/ 	.word	index@(_ZN7cutlass13device_kernelIN5flash11enable_sm90INS1_16FlashAttnFwdSm90INS1_25CollectiveMainloopFwdSm90ILi2EN4cute5tupleIJNS5_1CILi1EEES8_S8_EEENS6_IJNS7_ILi192EEENS7_ILi128EEENS7_ILi96EEEEEELi96ENS_6half_tEfNS_4arch4Sm90ELb0ELb0ELb1ELb1ELb1ELb0ELb0ELb0ELb1ELb1ELb1ELb0EEENS1_21CollectiveEpilogueFwdINS6_IJSA_SC_SB_EEES9_SE_SG_Li384ELb1ELb1ELb1ELb0EEENS1_36VarlenDynamicPersistentTileSchedulerILi192ELi128ELi384ELi128ELb1ELb1ELb1ELb0ELb1ELb1EEEEEEEEEvNT_6ParamsE)
        /*0188*/ 	.word	0x00000080


	//----- nvinfo : EIATTR_FRAME_SIZE
	.align		4
.L_105:
        /*018c*/ 	.byte	0x04, 0x11
        /*018e*/ 	.short	(.L_107 - .L_106)
	.align		4
.L_106:
        /*0190*/ 	.word	index@(_ZN7cutlass13device_kernelIN5flash11enable_sm90INS1_16FlashAttnFwdSm90INS1_25CollectiveMainloopFwdSm90ILi2EN4cute5tupleIJNS5_1CILi1EEES8_S8_EEENS6_IJNS7_ILi192EEENS7_ILi128EEENS7_ILi96EEEEEELi96ENS_6half_tEfNS_4arch4Sm90ELb0ELb0ELb1ELb1ELb1ELb0ELb0ELb0ELb1ELb1ELb1ELb0EEENS1_21CollectiveEpilogueFwdINS6_IJSA_SC_SB_EEES9_SE_SG_Li384ELb1ELb1ELb1ELb0EEENS1_36VarlenDynamicPersistentTileSchedulerILi192ELi128ELi384ELi128ELb1ELb1ELb1ELb0ELb1ELb1EEEEEEEEEvNT_6ParamsE)
        /*0194*/ 	.word	0x00000050


	//----- nvinfo : EIATTR_REGCOUNT
	.align		4
.L_107:
        /*0198*/ 	.byte	0x04, 0x2f
        /*019a*/ 	.short	(.L_109 - .L_108)
	.align		4
.L_108:
        /*019c*/ 	.word	index@(_ZN7cutlass13device_kernelIN5flash11enable_sm90INS1_16FlashAttnFwdSm90INS1_25CollectiveMainloopFwdSm90ILi2EN4cute5tupleIJNS5_1CILi1EEES8_S8_EEENS6_IJNS7_ILi192EEENS7_ILi128EEENS7_ILi96EEEEEELi96ENS_6half_tEfNS_4arch4Sm90ELb0ELb0ELb1ELb0ELb1ELb0ELb0ELb0ELb1ELb1ELb1ELb0EEENS1_21CollectiveEpilogueFwdINS6_IJSA_SC_SB_EEES9_SE_SG_Li384ELb0ELb1ELb1ELb0EEENS1_19SingleTileSchedulerILb0ELb1ELb1ELi192EEEEEEEEEvNT_6ParamsE)
        /*01a0*/ 	.word	0x00000080


	//----- nvinfo : EIATTR_FRAME_SIZE
	.align		4
.L_109:
        /*01a4*/ 	.byte	0x04, 0x11
        /*01a6*/ 	.short	(.L_111 - .L_110)
	.align		4
.L_110:
        /*01a8*/ 	.word	index@(_ZN7cutlass13device_kernelIN5flash11enable_sm90INS1_16FlashAttnFwdSm90INS1_25CollectiveMainloopFwdSm90ILi2EN4cute5tupleIJNS5_1CILi1EEES8_S8_EEENS6_IJNS7_ILi192EEENS7_ILi128EEENS7_ILi96EEEEEELi96ENS_6half_tEfNS_4arch4Sm90ELb0ELb0ELb1ELb0ELb1ELb0ELb0ELb0ELb1ELb1ELb1ELb0EEENS1_21CollectiveEpilogueFwdINS6_IJSA_SC_SB_EEES9_SE_SG_Li384ELb0ELb1ELb1ELb0EEENS1_19SingleTileSchedulerILb0ELb1ELb1ELi192EEEEEEEEEvNT_6ParamsE)
        /*01ac*/ 	.word	0x00000008


	//----- nvinfo : EIATTR_REGCOUNT
	.align		4
.L_111:
        /*01b0*/ 	.byte	0x04, 0x2f
        /*01b2*/ 	.short	(.L_113 - .L_112)
	.align		4
.L_112:
        /*01b4*/ 	.word	index@(_ZN7cutlass13device_kernelIN5flash11enable_sm90INS1_16FlashAttnFwdSm90INS1_25CollectiveMainloopFwdSm90ILi2EN4cute5tupleIJNS5_1CILi1EEES8_S8_EEENS6_IJNS7_ILi128EEESA_SA_EEELi128ENS_6half_tEfNS_4arch4Sm90ELb1ELb0ELb1ELb1ELb1ELb1ELb0ELb1ELb1ELb1ELb1ELb0EEENS1_21CollectiveEpilogueFwdISB_S9_SC_SE_Li256ELb1ELb1ELb1ELb0EEENS1_36VarlenDynamicPersistentTileSchedulerILi128ELi128ELi256ELi128ELb1ELb1ELb1ELb1ELb1ELb1EEEEEEEEEvNT_6ParamsE)
        /*01b8*/ 	.word	0x000000a8


	//----- nvinfo : EIATTR_FRAME_SIZE
	.align		4
.L_113:
        /*01bc*/ 	.byte	0x04, 0x11
        /*01be*/ 	.short	(.L_115 - .L_114)
	.align		4
.L_114:
        /*01c0*/ 	.word	index@(_ZN7cutlass13device_kernelIN5flash11enable_sm90INS1_16FlashAttnFwdSm90INS1_25CollectiveMainloopFwdSm90ILi2EN4cute5tupleIJNS5_1CILi1EEES8_S8_EEENS6_IJNS7_ILi128EEESA_SA_EEELi128ENS_6half_tEfNS_4arch4Sm90ELb1ELb0ELb1ELb1ELb1ELb1ELb0ELb1ELb1ELb1ELb1ELb0EEENS1_21CollectiveEpilogueFwdISB_S9_SC_SE_Li256ELb1ELb1ELb1ELb0EEENS1_36VarlenDynamicPersistentTileSchedulerILi128ELi128ELi256ELi128ELb1ELb1ELb1ELb1ELb1ELb1EEEEEEEEEvNT_6ParamsE)
        /*01c4*/ 	.word	0x00000028


	//----- nvinfo : EIATTR_REGCOUNT
	.align		4
.L_115:
        /*01c8*/ 	.byte	0x04, 0x2f
        /*01ca*/ 	.short	(.L_117 - .L_116)
	.align		4
.L_116:
        /*01cc*/ 	.word	index@(_ZN7cutlass13device_kernelIN5flash11enable_sm90INS1_16FlashAttnFwdSm90INS1_25CollectiveMainloopFwdSm90ILi2EN4cute5tupleIJNS5_1CILi1EEES8_S8_EEENS6_IJNS7_ILi128EEESA_SA_EEELi128ENS_6half_tEfNS_4arch4Sm90ELb1ELb0ELb1ELb1ELb1ELb0ELb0ELb1ELb1ELb1ELb1ELb0EEENS1_21CollectiveEpilogueFwdISB_S9_SC_SE_Li256ELb1ELb1ELb1ELb0EEENS1_36VarlenDynamicPersistentTileSchedulerILi128ELi128ELi256ELi128ELb1ELb1ELb1ELb1ELb1ELb1EEEEEEEEEvNT_6ParamsE)
        /*01d0*/ 	.word	0x000000a8


	//----- nvinfo : EIATTR_FRAME_SIZE
	.align		4
.L_117:
        /*01d4*/ 	.byte	0x04, 0x11
        /*01d6*/ 	.short	(.L_119 - .L_118)
	.align		4
.L_118:
        /*01d8*/ 	.word	index@(_ZN7cutlass13device_kernelIN5flash11enable_sm90INS1_16FlashAttnFwdSm90INS1_25CollectiveMainloopFwdSm90ILi2EN4cute5tupleIJNS5_1CILi1EEES8_S8_EEENS6_IJNS7_ILi128EEESA_SA_EEELi128ENS_6half_tEfNS_4arch4Sm90ELb1ELb0ELb1ELb1ELb1ELb0ELb0ELb1ELb1ELb1ELb1ELb0EEENS1_21CollectiveEpilogueFwdISB_S9_SC_SE_Li256ELb1ELb1ELb1ELb0EEENS1_36VarlenDynamicPersistentTileSchedulerILi128ELi128ELi256ELi128ELb1ELb1ELb1ELb1ELb1ELb1EEEEEEEEEvNT_6ParamsE)
        /*01dc*/ 	.word	0x00000028


	//----- nvinfo : EIATTR_REGCOUNT
	.align		4
.L_119:
        /*01e0*/ 	.byte	0x04, 0x2f
        /*01e2*/ 	.short	(.L_121 - .L_120)
	.align		4
.L_120:
        /*01e4*/ 	.word	index@(_ZN7cutlass13device_kernelIN5flash11enable_sm90INS1_16FlashAttnFwdSm90INS1_25CollectiveMainloopFwdSm90ILi2EN4cute5tupleIJNS5_1CILi1EEES8_S8_EEENS6_IJNS7_ILi128EEESA_SA_EEELi128ENS_6half_tEfNS_4arch4Sm90ELb1ELb0ELb1ELb0ELb1ELb0ELb0ELb1ELb1ELb1ELb1ELb0EEENS1_21CollectiveEpilogueFwdISB_S9_SC_SE_Li256ELb0ELb1ELb1ELb0EEENS1_19SingleTileSchedulerILb0ELb1ELb1ELi128EEEEEEEEEvNT_6ParamsE)
        /*01e8*/ 	.word	0x000000a8


	//----- nvinfo : EIATTR_FRAME_SIZE
	.align		4
.L_121:
        /*01ec*/ 	.byte	0x04, 0x11
        /*01ee*/ 	.short	(.L_123 - .L_122)
	.align		4
.L_122:
        /*01f0*/ 	.word	index@(_ZN7cutlass13device_kernelIN5flash11enable_sm90INS1_16FlashAttnFwdSm90INS1_25CollectiveMainloopFwdSm90ILi2EN4cute5tupleIJNS5_1CILi1EEES8_S8_EEENS6_IJNS7_ILi128EEESA_SA_EEELi128ENS_6half_tEfNS_4arch4Sm90ELb1ELb0ELb1ELb0ELb1ELb0ELb0ELb1ELb1ELb1ELb1ELb0EEENS1_21CollectiveEpilogueFwdISB_S9_SC_SE_Li256ELb0ELb1ELb1ELb0EEENS1_19SingleTileSchedulerILb0ELb1ELb1ELi128EEEEEEEEEvNT_6ParamsE)
        /*01f4*/ 	.word	0x00000000


	//----- nvinfo : EIATTR_REGCOUNT
	.align		4
.L_123:
        /*01f8*/ 	.byte	0x04, 0x2f
        /*01fa*/ 	.short	(.L_125 - .L_124)
	.align		4
.L_124:
        /*01fc*/ 	.word	index@(_ZN7cutlass13device_kernelIN5flash11enable_sm90INS1_16FlashAttnFwdSm90INS1_25CollectiveMainloopFwdSm90ILi2EN4cute5tupleIJNS5_1CILi1EEES8_S8_EEENS6_IJNS7_ILi128EEESA_SA_EEELi128ENS_6half_tEfNS_4arch4Sm90ELb0ELb1ELb1ELb1ELb1ELb1ELb0ELb1ELb1ELb1ELb1ELb0EEENS1_21CollectiveEpilogueFwdISB_S9_SC_SE_Li256ELb1ELb1ELb1ELb0EEENS1_36VarlenDynamicPersistentTileSchedulerILi128ELi128ELi256ELi128ELb1ELb1ELb1ELb1ELb0ELb1EEEEEEEEEvNT_6ParamsE)
        /*0200*/ 	.word	0x000000a8


	//----- nvinfo : EIATTR_FRAME_SIZE
	.align		4
.L_125:
        /*0204*/ 	.byte	0x04, 0x11
        /*0206*/ 	.short	(.L_127 - .L_126)
	.align		4
.L_126:
        /*0208*/ 	.word	index@(_ZN7cutlass13device_kernelIN5flash11enable_sm90INS1_16FlashAttnFwdSm90INS1_25CollectiveMainloopFwdSm90ILi2EN4cute5tupleIJNS5_1CILi1EEES8_S8_EEENS6_IJNS7_ILi128EEESA_SA_EEELi128ENS_6half_tEfNS_4arch4Sm90ELb0ELb1ELb1ELb1ELb1ELb1ELb0ELb1ELb1ELb1ELb1ELb0EEENS1_21CollectiveEpilogueFwdISB_S9_SC_SE_Li256ELb1ELb1ELb1ELb0EEENS1_36VarlenDynamicPersistentTileSchedulerILi128ELi128ELi256ELi128ELb1ELb1ELb1ELb1ELb0ELb1EEEEEEEEEvNT_6ParamsE)
        /*020c*/ 	.word	0x00000040


	//----- nvinfo : EIATTR_REGCOUNT
	.align		4
.L_127:
        /*0210*/ 	.byte	0x04, 0x2f
        /*0212*/ 	.short	(.L_129 - .L_128)
	.align		4
.L_128:
        /*0214*/ 	.word	index@(_ZN7cutlass13device_kernelIN5flash11enable_sm90INS1_16FlashAttnFwdSm90INS1_25CollectiveMainloopFwdSm90ILi2EN4cute5tupleIJNS5_1CILi1EEES8_S8_EEENS6_IJNS7_ILi128EEESA_SA_EEELi128ENS_6half_tEfNS_4arch4Sm90ELb0ELb1ELb1ELb1ELb1ELb0ELb0ELb1ELb1ELb1ELb1ELb0EEENS1_21CollectiveEpilogueFwdISB_S9_SC_SE_Li256ELb1ELb1ELb1ELb0EEENS1_36VarlenDynamicPersistentTileSchedulerILi128ELi128ELi256ELi128ELb1ELb1ELb1ELb1ELb0ELb1EEEEEEEEEvNT_6ParamsE)
        /*0218*/ 	.word	0x000000a8


	//----- nvinfo : EIATTR_FRAME_SIZE
	.align		4
.L_129:
        /*021c*/ 	.byte	0x04, 0x11
        /*021e*/ 	.short	(.L_131 - .L_130)
	.align		4
.L_130:
        /*0220*/ 	.word	index@(_ZN7cutlass13device_kernelIN5flash11enable_sm90INS1_16FlashAttnFwdSm90INS1_25CollectiveMainloopFwdSm90ILi2EN4cute5tupleIJNS5_1CILi1EEES8_S8_EEENS6_IJNS7_ILi128EEESA_SA_EEELi128ENS_6half_tEfNS_4arch4Sm90ELb0ELb1ELb1ELb1ELb1ELb0ELb0ELb1ELb1ELb1ELb1ELb0EEENS1_21CollectiveEpilogueFwdISB_S9_SC_SE_Li256ELb1ELb1ELb1ELb0EEENS1_36VarlenDynamicPersistentTileSchedulerILi128ELi128ELi256ELi128ELb1ELb1ELb1ELb1ELb0ELb1EEEEEEEEEvNT_6ParamsE)
        /*0224*/ 	.word	0x00000020


	//----- nvinfo : EIATTR_REGCOUNT
	.align		4
.L_131:
        /*0228*/ 	.byte	0x04, 0x2f
        /*022a*/ 	.short	(.L_133 - .L_132)
	.align		4
.L_132:
        /*022c*/ 	.word	index@(_ZN7cutlass13device_kernelIN5flash11enable_sm90INS1_16FlashAttnFwdSm90INS1_25CollectiveMainloopFwdSm90ILi2EN4cute5tupleIJNS5_1CILi1EEES8_S8_EEENS6_IJNS7_ILi128EEESA_SA_EEELi128ENS_6half_tEfNS_4arch4Sm90ELb0ELb1ELb1ELb0ELb1ELb0ELb0ELb1ELb1ELb1ELb1ELb0EEENS1_21CollectiveEpilogueFwdISB_S9_SC_SE_Li256ELb0ELb1ELb1ELb0EEENS1_19SingleTileSchedulerILb0ELb1ELb1ELi128EEEEEEEEEvNT_6ParamsE)
        /*0230*/ 	.word	0x000000a8


	//----- nvinfo : EIATTR_FRAME_SIZE
	.align		4
.L_133:
        /*0234*/ 	.byte	0x04, 0x11
        /*0236*/ 	.short	(.L_135 - .L_134)
	.align		4
.L_134:
        /*0238*/ 	.word	index@(_ZN7cutlass13device_kernelIN5flash11enable_sm90INS1_16FlashAttnFwdSm90INS1_25CollectiveMainloopFwdSm90ILi2EN4cute5tupleIJNS5_1CILi1EEES8_S8_EEENS6_IJNS7_ILi128EEESA_SA_EEELi128ENS_6half_tEfNS_4arch4Sm90ELb0ELb1ELb1ELb0ELb1ELb0ELb0ELb1ELb1ELb1ELb1ELb0EEENS1_21CollectiveEpilogueFwdISB_S9_SC_SE_Li256ELb0ELb1ELb1ELb0EEENS1_19SingleTileSchedulerILb0ELb1ELb1ELi128EEEEEEEEEvNT_6ParamsE)
        /*023c*/ 	.word	0x00000000


	//----- nvinfo : EIATTR_REGCOUNT
	.align		4
.L_135:
        /*0240*/ 	.byte	0x04, 0x2f
        /*0242*/ 	.short	(.L_137 - .L_136)
	.align		4
.L_136:
        /*0244*/ 	.word	index@(_ZN7cutlass13device_kernelIN5flash11enable_sm90INS1_16FlashAttnFwdSm90INS1_25CollectiveMainloopFwdSm90ILi2EN4cute5tupleIJNS5_1CILi1EEES8_S8_EEENS6_IJNS7_ILi128EEESA_SA_EEELi128ENS_6half_tEfNS_4arch4Sm90ELb0ELb0ELb1ELb1ELb1ELb1ELb0ELb1ELb1ELb1ELb1ELb0EEENS1_21CollectiveEpilogueFwdISB_S9_SC_SE_Li256ELb1ELb1ELb1ELb0EEENS1_36VarlenDynamicPersistentTileSchedulerILi128ELi128ELi256ELi128ELb1ELb1ELb1ELb0ELb1ELb1EEEEEEEEEvNT_6ParamsE)
        /*0248*/ 	.word	0x000000a8


	//----- nvinfo : EIATTR_FRAME_SIZE
	.align		4
.L_137:
        /*024c*/ 	.byte	0x04, 0x11
        /*024e*/ 	.short	(.L_139 - .L_138)
	.align		4
.L_138:
        /*0250*/ 	.word	index@(_ZN7cutlass13device_kernelIN5flash11enable_sm90INS1_16FlashAttnFwdSm90INS1_25CollectiveMainloopFwdSm90ILi2EN4cute5tupleIJNS5_1CILi1EEES8_S8_EEENS6_IJNS7_ILi128EEESA_SA_EEELi128ENS_6half_tEfNS_4arch4Sm90ELb0ELb0ELb1ELb1ELb1ELb1ELb0ELb1ELb1ELb1ELb1ELb0EEENS1_21CollectiveEpilogueFwdISB_S9_SC_SE_Li256ELb1ELb1ELb1ELb0EEENS1_36VarlenDynamicPersistentTileSchedulerILi128ELi128ELi256ELi128ELb1ELb1ELb1ELb0ELb1ELb1EEEEEEEEEvNT_6ParamsE)
        /*0254*/ 	.word	0x00000028


	//----- nvinfo : EIATTR_REGCOUNT
	.align		4
.L_139:
        /*0258*/ 	.byte	0x04, 0x2f
        /*025a*/ 	.short	(.L_141 - .L_140)
	.align		4
.L_140:
        /*025c*/ 	.word	index@(_ZN7cutlass13device_kernelIN5flash11enable_sm90INS1_16FlashAttnFwdSm90INS1_25CollectiveMainloopFwdSm90ILi2EN4cute5tupleIJNS5_1CILi1EEES8_S8_EEENS6_IJNS7_ILi128EEESA_SA_EEELi128ENS_6half_tEfNS_4arch4Sm90ELb0ELb0ELb1ELb1ELb1ELb0ELb0ELb1ELb1ELb1ELb1ELb0EEENS1_21CollectiveEpilogueFwdISB_S9_SC_SE_Li256ELb1ELb1ELb1ELb0EEENS1_36VarlenDynamicPersistentTileSchedulerILi128ELi128ELi256ELi128ELb1ELb1ELb1ELb0ELb1ELb1EEEEEEEEEvNT_6ParamsE)
        /*0260*/ 	.word	0x000000a8


	//----- nvinfo : EIATTR_FRAME_SIZE
	.align		4
.L_141:
        /*0264*/ 	.byte	0x04, 0x11
        /*0266*/ 	.short	(.L_143 - .L_142)
	.align		4
.L_142:
        /*0268*/ 	.word	index@(_ZN7cutlass13device_kernelIN5flash11enable_sm90INS1_16FlashAttnFwdSm90INS1_25CollectiveMainloopFwdSm90ILi2EN4cute5tupleIJNS5_1CILi1EEES8_S8_EEENS6_IJNS7_ILi128EEESA_SA_EEELi128ENS_6half_tEfNS_4arch4Sm90ELb0ELb0ELb1ELb1ELb1ELb0ELb0ELb1ELb1ELb1ELb1ELb0EEENS1_21CollectiveEpilogueFwdISB_S9_SC_SE_Li256ELb1ELb1ELb1ELb0EEENS1_36VarlenDynamicPersistentTileSchedulerILi128ELi128ELi256ELi128ELb1ELb1ELb1ELb0ELb1ELb1EEEEEEEEEvNT_6ParamsE)
        /*026c*/ 	.word	0x00000028


	//----- nvinfo : EIATTR_REGCOUNT
	.align		4
.L_143:
        /*0270*/ 	.byte	0x04, 0x2f
        /*0272*/ 	.short	(.L_145 - .L_144)
	.align		4
.L_144:
        /*0274*/ 	.word	index@(_ZN7cutlass13device_kernelIN5flash11enable_sm90INS1_16FlashAttnFwdSm90INS1_25CollectiveMainloopFwdSm90ILi2EN4cute5tupleIJNS5_1CILi1EEES8_S8_EEENS6_IJNS7_ILi128EEESA_SA_EEELi128ENS_6half_tEfNS_4arch4Sm90ELb0ELb0ELb1ELb0ELb1ELb0ELb0ELb1ELb1ELb1ELb1ELb0EEENS1_21CollectiveEpilogueFwdISB_S9_SC_SE_Li256ELb0ELb1ELb1ELb0EEENS1_19SingleTileSchedulerILb0ELb1ELb1ELi128EEEEEEEEEvNT_6ParamsE)
        /*0278*/ 	.word	0x000000a8


	//----- nvinfo : EIATTR_FRAME_SIZE
	.align		4
.L_145:
        /*027c*/ 	.byte	0x04, 0x11
        /*027e*/ 	.short	(.L_147 - .L_146)
	.align		4
.L_146:
        /*0280*/ 	.word	index@(_ZN7cutlass13device_kernelIN5flash11enable_sm90INS1_16FlashAttnFwdSm90INS1_25CollectiveMainloopFwdSm90ILi2EN4cute5tupleIJNS5_1CILi1EEES8_S8_EEENS6_IJNS7_ILi128EEESA_SA_EEELi128ENS_6half_tEfNS_4arch4Sm90ELb0ELb0ELb1ELb0ELb1ELb0ELb0ELb1ELb1ELb1ELb1ELb0EEENS1_21CollectiveEpilogueFwdISB_S9_SC_SE_Li256ELb0ELb1ELb1ELb0EEENS1_19SingleTileSchedulerILb0ELb1ELb1ELi128EEEEEEEEEvNT_6ParamsE)
        /*0284*/ 	.word	0x00000000


	//----- nvinfo : EIATTR_REGCOUNT
	.align		4
.L_147:
        /*0288*/ 	.byte	0x04, 0x2f
        /*028a*/ 	.short	(.L_149 - .L_148)
	.align		4
.L_148:
        /*028c*/ 	.word	index@(_ZN7cutlass13device_kernelIN5flash11enable_sm90INS1_16FlashAttnFwdSm90INS1_25CollectiveMainloopFwdSm90ILi2EN4cute5tupleIJNS5_1CILi1EEES8_S8_EEENS6_IJNS7_ILi128EEENS7_ILi96EEENS7_ILi192EEEEEELi192ENS_6half_tEfNS_4arch4Sm90ELb1ELb0ELb1ELb1ELb1ELb1ELb0ELb1ELb1ELb1ELb1ELb0EEENS1_21CollectiveEpilogueFwdINS6_IJSA_SC_SB_EEES9_SE_SG_Li256ELb1ELb1ELb1ELb0EEENS1_36VarlenDynamicPersistentTileSchedulerILi128ELi96ELi256ELi128ELb1ELb1ELb1ELb1ELb1ELb1EEEEEEEEEvNT_6ParamsE)
        /*0290*/ 	.word	0x000000a8


	//----- nvinfo : EIATTR_FRAME_SIZE
	.align		4
.L_149:
        /*0294*/ 	.byte	0x04, 0x11
        /*0296*/ 	.short	(.L_151 - .L_150)
	.align		4
.L_150:
        /*0298*/ 	.word	index@(_ZN7cutlass13device_kernelIN5flash11enable_sm90INS1_16FlashAttnFwdSm90INS1_25CollectiveMainloopFwdSm90ILi2EN4cute5tupleIJNS5_1CILi1EEES8_S8_EEENS6_IJNS7_ILi128EEENS7_ILi96EEENS7_ILi192EEEEEELi192ENS_6half_tEfNS_4arch4Sm90ELb1ELb0ELb1ELb1ELb1ELb1ELb0ELb1ELb1ELb1ELb1ELb0EEENS1_21CollectiveEpilogueFwdINS6_IJSA_SC_SB_EEES9_SE_SG_Li256ELb1ELb1ELb1ELb0EEENS1_36VarlenDynamicPersistentTileSchedulerILi128ELi96ELi256ELi128ELb1ELb1ELb1ELb1ELb1ELb1EEEEEEEEEvNT_6ParamsE)
        /*029c*/ 	.word	0x00000080


	//----- nvinfo : EIATTR_REGCOUNT
	.align		4
.L_151:
        /*02a0*/ 	.byte	0x04, 0x2f
        /*02a2*/ 	.short	(.L_153 - .L_152)
	.align		4
.L_152:
        /*02a4*/ 	.word	index@(_ZN7cutlass13device_kernelIN5flash11enable_sm90INS1_16FlashAttnFwdSm90INS1_25CollectiveMainloopFwdSm90ILi2EN4cute5tupleIJNS5_1CILi1EEES8_S8_EEENS6_IJNS7_ILi128EEENS7_ILi96EEENS7_ILi192EEEEEELi192ENS_6half_tEfNS_4arch4Sm90ELb1ELb0ELb1ELb1ELb1ELb0ELb0ELb1ELb1ELb1ELb1ELb0EEENS1_21CollectiveEpilogueFwdINS6_IJSA_SC_SB_EEES9_SE_SG_Li256ELb1ELb1ELb1ELb0EEENS1_36VarlenDynamicPersistentTileSchedulerILi128ELi96ELi256ELi128ELb1ELb1ELb1ELb1ELb1ELb1EEEEEEEEEvNT_6ParamsE)
        /*02a8*/ 	.word	0x000000a8


	//----- nvinfo : EIATTR_FRAME_SIZE
	.align		4
.L_153:
        /*02ac*/ 	.byte	0x04, 0x11
        /*02ae*/ 	.short	(.L_155 - .L_154)
	.align		4
.L_154:
        /*02b0*/ 	.word	index@(_ZN7cutlass13device_kernelIN5flash11enable_sm90INS1_16FlashAttnFwdSm90INS1_25CollectiveMainloopFwdSm90ILi2EN4cute5tupleIJNS5_1CILi1EEES8_S8_EEENS6_IJNS7_ILi128EEENS7_ILi96EEENS7_ILi192EEEEEELi192ENS_6half_tEfNS_4arch4Sm90ELb1ELb0ELb1ELb1ELb1ELb0ELb0ELb1ELb1ELb1ELb1ELb0EEENS1_21CollectiveEpilogueFwdINS6_IJSA_SC_SB_EEES9_SE_SG_Li256ELb1ELb1ELb1ELb0EEENS1_36VarlenDynamicPersistentTileSchedulerILi128ELi96ELi256ELi128ELb1ELb1ELb1ELb1ELb1ELb1EEEEEEEEEvNT_6ParamsE)
        /*02b4*/ 	.word	0x00000030


	//----- nvinfo : EIATTR_REGCOUNT
	.align		4
.L_155:
        /*02b8*/ 	.byte	0x04, 0x2f
        /*02ba*/ 	.short	(.L_157 - .L_156)
	.align		4
.L_156:
        /*02bc*/ 	.word	index@(_ZN7cutlass13device_kernelIN5flash11enable_sm90INS1_16FlashAttnFwdSm90INS1_25CollectiveMainloopFwdSm90ILi2EN4cute5tupleIJNS5_1CILi1EEES8_S8_EEENS6_IJNS7_ILi128EEENS7_ILi96EEENS7_ILi192EEEEEELi192ENS_6half_tEfNS_4arch4Sm90ELb1ELb0ELb1ELb0ELb1ELb0ELb0ELb1ELb1ELb1ELb1ELb0EEENS1_21CollectiveEpilogueFwdINS6_IJSA_SC_SB_EEES9_SE_SG_Li256ELb0ELb1ELb1ELb0EEENS1_19SingleTileSchedulerILb0ELb1ELb1ELi128EEEEEEEEEvNT_6ParamsE)
        /*02c0*/ 	.word	0x000000a8


	//----- nvinfo : EIATTR_FRAME_SIZE
	.align		4
.L_157:
        /*02c4*/ 	.byte	0x04, 0x11
        /*02c6*/ 	.short	(.L_159 - .L_158)
	.align		4
.L_158:
        /*02c8*/ 	.word	index@(_ZN7cutlass13device_kernelIN5flash11enable_sm90INS1_16FlashAttnFwdSm90INS1_25CollectiveMainloopFwdSm90ILi2EN4cute5tupleIJNS5_1CILi1EEES8_S8_EEENS6_IJNS7_ILi128EEENS7_ILi96EEENS7_ILi192EEEEEELi192ENS_6half_tEfNS_4arch4Sm90ELb1ELb0ELb1ELb0ELb1ELb0ELb0ELb1ELb1ELb1ELb1ELb0EEENS1_21CollectiveEpilogueFwdINS6_IJSA_SC_SB_EEES9_SE_SG_Li256ELb0ELb1ELb1ELb0EEENS1_19SingleTileSchedulerILb0ELb1ELb1ELi128EEEEEEEEEvNT_6ParamsE)
        /*02cc*/ 	.word	0x00000008


	//----- nvinfo : EIATTR_REGCOUNT
	.align		4
.L_159:
        /*02d0*/ 	.byte	0x04, 0x2f
        /*02d2*/ 	.short	(.L_161 - .L_160)
	.align		4
.L_160:
        /*02d4*/ 	.word	index@(_ZN7cutlass13device_kernelIN5flash11enable_sm90INS1_16FlashAttnFwdSm90INS1_25CollectiveMainloopFwdSm90ILi2EN4cute5tupleIJNS5_1CILi1EEES8_S8_EEENS6_IJNS7_ILi128EEENS7_ILi96EEENS7_ILi192EEEEEELi192ENS_6half_tEfNS_4arch4Sm90ELb0ELb1ELb1ELb1ELb1ELb1ELb0ELb1ELb1ELb1ELb1ELb0EEENS1_21CollectiveEpilogueFwdINS6_IJSA_SC_SB_EEES9_SE_SG_Li256ELb1ELb1ELb1ELb0EEENS1_36VarlenDynamicPersistentTileSchedulerILi128ELi96ELi256ELi128ELb1ELb1ELb1ELb1ELb0ELb1EEEEEEEEEvNT_6ParamsE)
        /*02d8*/ 	.word	0x000000a8


	//----- nvinfo : EIATTR_FRAME_SIZE
	.align		4
.L_161:
        /*02dc*/ 	.byte	0x04, 0x11
        /*02de*/ 	.short	(.L_163 - .L_162)
	.align		4
.L_162:
        /*02e0*/ 	.word	index@(_ZN7cutlass13device_kernelIN5flash11enable_sm90INS1_16FlashAttnFwdSm90INS1_25CollectiveMainloopFwdSm90ILi2EN4cute5tupleIJNS5_1CILi1EEES8_S8_EEENS6_IJNS7_ILi128EEENS7_ILi96EEENS7_ILi192EEEEEELi192ENS_6half_tEfNS_4arch4Sm90ELb0ELb1ELb1ELb1ELb1ELb1ELb0ELb1ELb1ELb1ELb1ELb0EEENS1_21CollectiveEpilogueFwdINS6_IJSA_SC_SB_EEES9_SE_SG_Li256ELb1ELb1ELb1ELb0EEENS1_36VarlenDynamicPersistentTileSchedulerILi128ELi96ELi256ELi128ELb1ELb1ELb1ELb1ELb0ELb1EEEEEEEEEvNT_6ParamsE)
        /*02e4*/ 	.word	0x00000070


	//----- nvinfo : EIATTR_REGCOUNT
	.align		4
.L_163:
        /*02e8*/ 	.byte	0x04, 0x2f
        /*02ea*/ 	.short	(.L_165 - .L_164)
	.align		4
.L_164:
        /*02ec*/ 	.word	index@(_ZN7cutlass13device_kernelIN5flash11enable_sm90INS1_16FlashAttnFwdSm90INS1_25CollectiveMainloopFwdSm90ILi2EN4cute5tupleIJNS5_1CILi1EEES8_S8_EEENS6_IJNS7_ILi128EEENS7_ILi96EEENS7_ILi192EEEEEELi192ENS_6half_tEfNS_4arch4Sm90ELb0ELb1ELb1ELb1ELb1ELb0ELb0ELb1ELb1ELb1ELb1ELb0EEENS1_21CollectiveEpilogueFwdINS6_IJSA_SC_SB_EEES9_SE_SG_Li256ELb1ELb1ELb1ELb0EEENS1_36VarlenDynamicPersistentTileSchedulerILi128ELi96ELi256ELi128ELb1ELb1ELb1ELb1ELb0ELb1EEEEEEEEEvNT_6ParamsE)
        /*02f0*/ 	.word	0x000000a8


	//----- nvinfo : EIATTR_FRAME_SIZE
	.align		4
.L_165:
        /*02f4*/ 	.byte	0x04, 0x11
        /*02f6*/ 	.short	(.L_167 - .L_166)
	.align		4
.L_166:
        /*02f8*/ 	.word	index@(_ZN7cutlass13device_kernelIN5flash11enable_sm90INS1_16FlashAttnFwdSm90INS1_25CollectiveMainloopFwdSm90ILi2EN4cute5tupleIJNS5_1CILi1EEES8_S8_EEENS6_IJNS7_ILi128EEENS7_ILi96EEENS7_ILi192EEEEEELi192ENS_6half_tEfNS_4arch4Sm90ELb0ELb1ELb1ELb1ELb1ELb0ELb0ELb1ELb1ELb1ELb1ELb0EEENS1_21CollectiveEpilogueFwdINS6_IJSA_SC_SB_EEES9_SE_SG_Li256ELb1ELb1ELb1ELb0EEENS1_36VarlenDynamicPersistentTileSchedulerILi128ELi96ELi256ELi128ELb1ELb1ELb1ELb1ELb0ELb1EEEEEEEEEvNT_6ParamsE)
        /*02fc*/ 	.word	0x00000028


	//----- nvinfo : EIATTR_REGCOUNT
	.align		4
.L_167:
        /*0300*/ 	.byte	0x04, 0x2f
        /*0302*/ 	.short	(.L_169 - .L_168)
	.align		4
.L_168:
        /*0304*/ 	.word	index@(_ZN7cutlass13device_kernelIN5flash11enable_sm90INS1_16FlashAttnFwdSm90INS1_25CollectiveMainloopFwdSm90ILi2EN4cute5tupleIJNS5_1CILi1EEES8_S8_EEENS6_IJNS7_ILi128EEENS7_ILi96EEENS7_ILi192EEEEEELi192ENS_6half_tEfNS_4arch4Sm90ELb0ELb1ELb1ELb0ELb1ELb0ELb0ELb1ELb1ELb1ELb1ELb0EEENS1_21CollectiveEpilogueFwdINS6_IJSA_SC_SB_EEES9_SE_SG_Li256ELb0ELb1ELb1ELb0EEENS1_19SingleTileSchedulerILb0ELb1ELb1ELi128EEEEEEEEEvNT_6ParamsE)
        /*0308*/ 	.word	0x000000a8


	//----- nvinfo : EIATTR_FRAME_SIZE
	.align		4
.L_169:
        /*030c*/ 	.byte	0x04, 0x11
        /*030e*/ 	.short	(.L_171 - .L_170)
	.align		4
.L_170:
        /*0310*/ 	.word	index@(_ZN7cutlass13device_kernelIN5flash11enable_sm90INS1_16FlashAttnFwdSm90INS1_25CollectiveMainloopFwdSm90ILi2EN4cute5tupleIJNS5_1CILi1EEES8_S8_EEENS6_IJNS7_ILi128EEENS7_ILi96EEENS7_ILi192EEEEEELi192ENS_6half_tEfNS_4arch4Sm90ELb0ELb1ELb1ELb0ELb1ELb0ELb0ELb1ELb1ELb1ELb1ELb0EEENS1_21CollectiveEpilogueFwdINS6_IJSA_SC_SB_EEES9_SE_SG_Li256ELb0ELb1ELb1ELb0EEENS1_19SingleTileSchedulerILb0ELb1ELb1ELi128EEEEEEEEEvNT_6ParamsE)
        /*0314*/ 	.word	0x00000008


	//----- nvinfo : EIATTR_REGCOUNT
	.align		4
.L_171:
        /*0318*/ 	.byte	0x04, 0x2f
        /*031a*/ 	.short	(.L_173 - .L_172)
	.align		4
.L_172:
        /*031c*/ 	.word	index@(_ZN7cutlass13device_kernelIN5flash11enable_sm90INS1_16FlashAttnFwdSm90INS1_25CollectiveMainloopFwdSm90ILi2EN4cute5tupleIJNS5_1CILi1EEES8_S8_EEENS6_IJNS7_ILi128EEENS7_ILi96EEENS7_ILi192EEEEEELi192ENS_6half_tEfNS_4arch4Sm90ELb0ELb0ELb1ELb1ELb1ELb1ELb0ELb1ELb1ELb1ELb1ELb0EEENS1_21CollectiveEpilogueFwdINS6_IJSA_SC_SB_EEES9_SE_SG_Li256ELb1ELb1ELb1ELb0EEENS1_36VarlenDynamicPersistentTileSchedulerILi128ELi96ELi256ELi128ELb1ELb1ELb1ELb0ELb1ELb1EEEEEEEEEvNT_6ParamsE)
        /*0320*/ 	.word	0x000000a8


	//----- nvinfo : EIATTR_FRAME_SIZE
	.align		4
.L_173:
        /*0324*/ 	.byte	0x04, 0x11
        /*0326*/ 	.short	(.L_175 - .L_174)
	.align		4
.L_174:
        /*0328*/ 	.word	index@(_ZN7cutlass13device_kernelIN5flash11enable_sm90INS1_16FlashAttnFwdSm90INS1_25CollectiveMainloopFwdSm90ILi2EN4cute5tupleIJNS5_1CILi1EEES8_S8_EEENS6_IJNS7_ILi128EEENS7_ILi96EEENS7_ILi192EEEEEELi192ENS_6half_tEfNS_4arch4Sm90ELb0ELb0ELb1ELb1ELb1ELb1ELb0ELb1ELb1ELb1ELb1ELb0EEENS1_21CollectiveEpilogueFwdINS6_IJSA_SC_SB_EEES9_SE_SG_Li256ELb1ELb1ELb1ELb0EEENS1_36VarlenDynamicPersistentTileSchedulerILi128ELi96ELi256ELi128ELb1ELb1ELb1ELb0ELb1ELb1EEEEEEEEEvNT_6ParamsE)
        /*032c*/ 	.word	0x00000140


	//----- nvinfo : EIATTR_REGCOUNT
	.align		4
.L_175:
        /*0330*/ 	.byte	0x04, 0x2f
        /*0332*/ 	.short	(.L_177 - .L_176)
	.align		4
.L_176:
        /*0334*/ 	.word	index@(_ZN7cutlass13device_kernelIN5flash11enable_sm90INS1_16FlashAttnFwdSm90INS1_25CollectiveMainloopFwdSm90ILi2EN4cute5tupleIJNS5_1CILi1EEES8_S8_EEENS6_IJNS7_ILi128EEENS7_ILi96EEENS7_ILi192EEEEEELi192ENS_6half_tEfNS_4arch4Sm90ELb0ELb0ELb1ELb1ELb1ELb0ELb0ELb1ELb1ELb1ELb1ELb0EEENS1_21CollectiveEpilogueFwdINS6_IJSA_SC_SB_EEES9_SE_SG_Li256ELb1ELb1ELb1ELb0EEENS1_36VarlenDynamicPersistentTileSchedulerILi128ELi96ELi256ELi128ELb1ELb1ELb1ELb0ELb1ELb1EEEEEEEEEvNT_6ParamsE)
        /*0338*/ 	.word	0x000000a8


	//----- nvinfo : EIATTR_FRAME_SIZE
	.align		4
.L_177:
        /*033c*/ 	.byte	0x04, 0x11
        /*033e*/ 	.short	(.L_179 - .L_178)
	.align		4
.L_178:
        /*0340*/ 	.word	index@(_ZN7cutlass13device_kernelIN5flash11enable_sm90INS1_16FlashAttnFwdSm90INS1_25CollectiveMainloopFwdSm90ILi2EN4cute5tupleIJNS5_1CILi1EEES8_S8_EEENS6_IJNS7_ILi128EEENS7_ILi96EEENS7_ILi192EEEEEELi192ENS_6half_tEfNS_4arch4Sm90ELb0ELb0ELb1ELb1ELb1ELb0ELb0ELb1ELb1ELb1ELb1ELb0EEENS1_21CollectiveEpilogueFwdINS6_IJSA_SC_SB_EEES9_SE_SG_Li256ELb1ELb1ELb1ELb0EEENS1_36VarlenDynamicPersistentTileSchedulerILi128ELi96ELi256ELi128ELb1ELb1ELb1ELb0ELb1ELb1EEEEEEEEEvNT_6ParamsE)
        /*0344*/ 	.word	0x00000030


	//----- nvinfo : EIATTR_REGCOUNT
	.align		4
.L_179:
        /*0348*/ 	.byte	0x04, 0x2f
        /*034a*/ 	.short	(.L_181 - .L_180)
	.align		4
.L_180:
        /*034c*/ 	.word	index@(_ZN7cutlass13device_kernelIN5flash11enable_sm90INS1_16FlashAttnFwdSm90INS1_25CollectiveMainloopFwdSm90ILi2EN4cute5tupleIJNS5_1CILi1EEES8_S8_EEENS6_IJNS7_ILi128EEENS7_ILi96EEENS7_ILi192EEEEEELi192ENS_6half_tEfNS_4arch4Sm90ELb0ELb0ELb1ELb0ELb1ELb0ELb0ELb1ELb1ELb1ELb1ELb0EEENS1_21CollectiveEpilogueFwdINS6_IJSA_SC_SB_EEES9_SE_SG_Li256ELb0ELb1ELb1ELb0EEENS1_19SingleTileSchedulerILb0ELb1ELb1ELi128EEEEEEEEEvNT_6ParamsE)
        /*0350*/ 	.word	0x000000a8


	//----- nvinfo : EIATTR_FRAME_SIZE
	.align		4
.L_181:
        /*0354*/ 	.byte	0x04, 0x11
        /*0356*/ 	.short	(.L_183 - .L_182)
	.align		4
.L_182:
        /*0358*/ 	.word	index@(_ZN7cutlass13device_kernelIN5flash11enable_sm90INS1_16FlashAttnFwdSm90INS1_25CollectiveMainloopFwdSm90ILi2EN4cute5tupleIJNS5_1CILi1EEES8_S8_EEENS6_IJNS7_ILi128EEENS7_ILi96EEENS7_ILi192EEEEEELi192ENS_6half_tEfNS_4arch4Sm90ELb0ELb0ELb1ELb0ELb1ELb0ELb0ELb1ELb1ELb1ELb1ELb0EEENS1_21CollectiveEpilogueFwdINS6_IJSA_SC_SB_EEES9_SE_SG_Li256ELb0ELb1ELb1ELb0EEENS1_19SingleTileSchedulerILb0ELb1ELb1ELi128EEEEEEEEEvNT_6ParamsE)
        /*035c*/ 	.word	0x00000008


	//----- nvinfo : EIATTR_REGCOUNT
	.align		4
.L_183:
        /*0360*/ 	.byte	0x04, 0x2f
        /*0362*/ 	.short	(.L_185 - .L_184)
	.align		4
.L_184:
        /*0364*/ 	.word	index@(_ZN7cutlass13device_kernelIN5flash11enable_sm90INS1_16FlashAttnFwdSm90INS1_25CollectiveMainloopFwdSm90ILi2EN4cute5tupleIJNS5_1CILi1EEES8_S8_EEENS6_IJNS7_ILi128EEENS7_ILi80EEENS7_ILi256EEEEEELi256ENS_6half_tEfNS_4arch4Sm90ELb1ELb0ELb1ELb1ELb1ELb1ELb0ELb1ELb1ELb1ELb1ELb0EEENS1_21CollectiveEpilogueFwdINS6_IJSA_SC_SB_EEES9_SE_SG_Li256ELb1ELb1ELb1ELb0EEENS1_36VarlenDynamicPersistentTileSchedulerILi128ELi80ELi256ELi128ELb1ELb1ELb1ELb1ELb1ELb1EEEEEEEEEvNT_6ParamsE)
        /*0368*/ 	.word	0x000000a8


	//----- nvinfo : EIATTR_FRAME_SIZE
	.align		4
.L_185:
        /*036c*/ 	.byte	0x04, 0x11
        /*036e*/ 	.short	(.L_187 - .L_186)
	.align		4
.L_186:
        /*0370*/ 	.word	index@(_ZN7cutlass13device_kernelIN5flash11enable_sm90INS1_16FlashAttnFwdSm90INS1_25CollectiveMainloopFwdSm90ILi2EN4cute5tupleIJNS5_1CILi1EEES8_S8_EEENS6_IJNS7_ILi128EEENS7_ILi80EEENS7_ILi256EEEEEELi256ENS_6half_tEfNS_4arch4Sm90ELb1ELb0ELb1ELb1ELb1ELb1ELb0ELb1ELb1ELb1ELb1ELb0EEENS1_21CollectiveEpilogueFwdINS6_IJSA_SC_SB_EEES9_SE_SG_Li256ELb1ELb1ELb1ELb0EEENS1_36VarlenDynamicPersistentTileSchedulerILi128ELi80ELi256ELi128ELb1ELb1ELb1ELb1ELb1ELb1EEEEEEEEEvNT_6ParamsE)
        /*0374*/ 	.word	0x000001d8


	//----- nvinfo : EIATTR_REGCOUNT
	.align		4
.L_187:
        /*0378*/ 	.byte	0x04, 0x2f
        /*037a*/ 	.short	(.L_189 - .L_188)
	.align		4
.L_188:
        /*037c*/ 	.word	index@(_ZN7cutlass13device_kernelIN5flash11enable_sm90INS1_16FlashAttnFwdSm90INS1_25CollectiveMainloopFwdSm90ILi2EN4cute5tupleIJNS5_1CILi1EEES8_S8_EEENS6_IJNS7_ILi128EEENS7_ILi80EEENS7_ILi256EEEEEELi256ENS_6half_tEfNS_4arch4Sm90ELb1ELb0ELb1ELb1ELb1ELb0ELb0ELb1ELb1ELb1ELb1ELb0EEENS1_21CollectiveEpilogueFwdINS6_IJSA_SC_SB_EEES9_SE_SG_Li256ELb1ELb1ELb1ELb0EEENS1_36VarlenDynamicPersistentTileSchedulerILi128ELi80ELi256ELi128ELb1ELb1ELb1ELb1ELb1ELb1EEEEEEEEEvNT_6ParamsE)
        /*0380*/ 	.word	0x000000a8


	//----- nvinfo : EIATTR_FRAME_SIZE
	.align		4
.L_189:
        /*0384*/ 	.byte	0x04, 0x11
        /*0386*/ 	.short	(.L_191 - .L_190)
	.align		4
.L_190:
        /*0388*/ 	.word	index@(_ZN7cutlass13device_kernelIN5flash11enable_sm90INS1_16FlashAttnFwdSm90INS1_25CollectiveMainloopFwdSm90ILi2EN4cute5tupleIJNS5_1CILi1EEES8_S8_EEENS6_IJNS7_ILi128EEENS7_ILi80EEENS7_ILi256EEEEEELi256ENS_6half_tEfNS_4arch4Sm90ELb1ELb0ELb1ELb1ELb1ELb0ELb0ELb1ELb1ELb1ELb1ELb0EEENS1_21CollectiveEpilogueFwdINS6_IJSA_SC_SB_EEES9_SE_SG_Li256ELb1ELb1ELb1ELb0EEENS1_36VarlenDynamicPersistentTileSchedulerILi128ELi80ELi256ELi128ELb1ELb1ELb1ELb1ELb1ELb1EEEEEEEEEvNT_6ParamsE)
        /*038c*/ 	.word	0x00000050


	//----- nvinfo : EIATTR_REGCOUNT
	.align		4
.L_191:
        /*0390*/ 	.byte	0x04, 0x2f
        /*0392*/ 	.short	(.L_193 - .L_192)
	.align		4
.L_192:
        /*0394*/ 	.word	index@(_ZN7cutlass13device_kernelIN5flash11enable_sm90INS1_16FlashAttnFwdSm90INS1_25CollectiveMainloopFwdSm90ILi2EN4cute5tupleIJNS5_1CILi1EEES8_S8_EEENS6_IJNS7_ILi128EEENS7_ILi80EEENS7_ILi256EEEEEELi256ENS_6half_tEfNS_4arch4Sm90ELb1ELb0ELb1ELb0ELb1ELb0ELb0ELb1ELb1ELb1ELb1ELb0EEENS1_21CollectiveEpilogueFwdINS6_IJSA_SC_SB_EEES9_SE_SG_Li256ELb0ELb1ELb1ELb0EEENS1_19SingleTileSchedulerILb0ELb1ELb1ELi128EEEEEEEEEvNT_6ParamsE)
        /*0398*/ 	.word	0x000000a8


	//----- nvinfo : EIATTR_FRAME_SIZE
	.align		4
.L_193:
        /*039c*/ 	.byte	0x04, 0x11
        /*039e*/ 	.short	(.L_195 - .L_194)
	.align		4
.L_194:
        /*03a0*/ 	.word	index@(_ZN7cutlass13device_kernelIN5flash11enable_sm90INS1_16FlashAttnFwdSm90INS1_25CollectiveMainloopFwdSm90ILi2EN4cute5tupleIJNS5_1CILi1EEES8_S8_EEENS6_IJNS7_ILi128EEENS7_ILi80EEENS7_ILi256EEEEEELi256ENS_6half_tEfNS_4arch4Sm90ELb1ELb0ELb1ELb0ELb1ELb0ELb0ELb1ELb1ELb1ELb1ELb0EEENS1_21CollectiveEpilogueFwdINS6_IJSA_SC_SB_EEES9_SE_SG_Li256ELb0ELb1ELb1ELb0EEENS1_19SingleTileSchedulerILb0ELb1ELb1ELi128EEEEEEEEEvNT_6ParamsE)
        /*03a4*/ 	.word	0x00000008


	//----- nvinfo : EIATTR_REGCOUNT
	.align		4
.L_195:
        /*03a8*/ 	.byte	0x04, 0x2f
        /*03aa*/ 	.short	(.L_197 - .L_196)
	.align		4
.L_196:
        /*03ac*/ 	.word	index@(_ZN7cutlass13device_kernelIN5flash11enable_sm90INS1_16FlashAttnFwdSm90INS1_25CollectiveMainloopFwdSm90ILi2EN4cute5tupleIJNS5_1CILi1EEES8_S8_EEENS6_IJNS7_ILi128EEENS7_ILi64EEENS7_ILi256EEEEEELi256ENS_6half_tEfNS_4arch4Sm90ELb0ELb1ELb1ELb1ELb1ELb1ELb0ELb1ELb1ELb1ELb1ELb0EEENS1_21CollectiveEpilogueFwdINS6_IJSA_SC_SB_EEES9_SE_SG_Li256ELb1ELb1ELb1ELb0EEENS1_36VarlenDynamicPersistentTileSchedulerILi128ELi64ELi256ELi128ELb1ELb1ELb1ELb1ELb0ELb1EEEEEEEEEvNT_6ParamsE)
        /*03b0*/ 	.word	0x000000a8


	//----- nvinfo : EIATTR_FRAME_SIZE
	.align		4
.L_197:
        /*03b4*/ 	.byte	0x04, 0x11
        /*03b6*/ 	.short	(.L_199 - .L_198)
	.align		4
.L_198:
        /*03b8*/ 	.word	index@(_ZN7cutlass13device_kernelIN5flash11enable_sm90INS1_16FlashAttnFwdSm90INS1_25CollectiveMainloopFwdSm90ILi2EN4cute5tupleIJNS5_1CILi1EEES8_S8_EEENS6_IJNS7_ILi128EEENS7_ILi64EEENS7_ILi256EEEEEELi256ENS_6half_tEfNS_4arch4Sm90ELb0ELb1ELb1ELb1ELb1ELb1ELb0ELb1ELb1ELb1ELb1ELb0EEENS1_21CollectiveEpilogueFwdINS6_IJSA_SC_SB_EEES9_SE_SG_Li256ELb1ELb1ELb1ELb0EEENS1_36VarlenDynamicPersistentTileSchedulerILi128ELi64ELi256ELi128ELb1ELb1ELb1ELb1ELb0ELb1EEEEEEEEEvNT_6ParamsE)
        /*03bc*/ 	.word	0x00000108


	//----- nvinfo : EIATTR_REGCOUNT
	.align		4
.L_199:
        /*03c0*/ 	.byte	0x04, 0x2f
        /*03c2*/ 	.short	(.L_201 - .L_200)
	.align		4
.L_200:
        /*03c4*/ 	.word	index@(_ZN7cutlass13device_kernelIN5flash11enable_sm90INS1_16FlashAttnFwdSm90INS1_25CollectiveMainloopFwdSm90ILi2EN4cute5tupleIJNS5_1CILi1EEES8_S8_EEENS6_IJNS7_ILi128EEENS7_ILi64EEENS7_ILi256EEEEEELi256ENS_6half_tEfNS_4arch4Sm90ELb0ELb1ELb1ELb1ELb1ELb0ELb0ELb1ELb1ELb1ELb1ELb0EEENS1_21CollectiveEpilogueFwdINS6_IJSA_SC_SB_EEES9_SE_SG_Li256ELb1ELb1ELb1ELb0EEENS1_36VarlenDynamicPersistentTileSchedulerILi128ELi64ELi256ELi128ELb1ELb1ELb1ELb1ELb0ELb1EEEEEEEEEvNT_6ParamsE)
        /*03c8*/ 	.word	0x000000a8


	//----- nvinfo : EIATTR_FRAME_SIZE
	.align		4
.L_201:
        /*03cc*/ 	.byte	0x04, 0x11
        /*03ce*/ 	.short	(.L_203 - .L_202)
	.align		4
.L_202:
        /*03d0*/ 	.word	index@(_ZN7cutlass13device_kernelIN5flash11enable_sm90INS1_16FlashAttnFwdSm90INS1_25CollectiveMainloopFwdSm90ILi2EN4cute5tupleIJNS5_1CILi1EEES8_S8_EEENS6_IJNS7_ILi128EEENS7_ILi64EEENS7_ILi256EEEEEELi256ENS_6half_tEfNS_4arch4Sm90ELb0ELb1ELb1ELb1ELb1ELb0ELb0ELb1ELb1ELb1ELb1ELb0EEENS1_21CollectiveEpilogueFwdINS6_IJSA_SC_SB_EEES9_SE_SG_Li256ELb1ELb1ELb1ELb0EEENS1_36VarlenDynamicPersistentTileSchedulerILi128ELi64ELi256ELi128ELb1ELb1ELb1ELb1ELb0ELb1EEEEEEEEEvNT_6ParamsE)
        /*03d4*/ 	.word	0x00000038


	//----- nvinfo : EIATTR_REGCOUNT
	.align		4
.L_203:
        /*03d8*/ 	.byte	0x04, 0x2f
        /*03da*/ 	.short	(.L_205 - .L_204)
	.align		4
.L_204:
        /*03dc*/ 	.word	index@(_ZN7cutlass13device_kernelIN5flash11enable_sm90INS1_16FlashAttnFwdSm90INS1_25CollectiveMainloopFwdSm90ILi2EN4cute5tupleIJNS5_1CILi1EEES8_S8_EEENS6_IJNS7_ILi128EEENS7_ILi64EEENS7_ILi256EEEEEELi256ENS_6half_tEfNS_4arch4Sm90ELb0ELb1ELb1ELb0ELb1ELb0ELb0ELb1ELb1ELb1ELb1ELb0EEENS1_21CollectiveEpilogueFwdINS6_IJSA_SC_SB_EEES9_SE_SG_Li256ELb0ELb1ELb1ELb0EEENS1_19SingleTileSchedulerILb0ELb1ELb1ELi128EEEEEEEEEvNT_6ParamsE)
        /*03e0*/ 	.word	0x000000a8


	//----- nvinfo : EIATTR_FRAME_SIZE
	.align		4
.L_205:
        /*03e4*/ 	.byte	0x04, 0x11
        /*03e6*/ 	.short	(.L_207 - .L_206)
	.align		4
.L_206:
        /*03e8*/ 	.word	index@(_ZN7cutlass13device_kernelIN5flash11enable_sm90INS1_16FlashAttnFwdSm90INS1_25CollectiveMainloopFwdSm90ILi2EN4cute5tupleIJNS5_1CILi1EEES8_S8_EEENS6_IJNS7_ILi128EEENS7_ILi64EEENS7_ILi256EEEEEELi256ENS_6half_tEfNS_4arch4Sm90ELb0ELb1ELb1ELb0ELb1ELb0ELb0ELb1ELb1ELb1ELb1ELb0EEENS1_21CollectiveEpilogueFwdINS6_IJSA_SC_SB_EEES9_SE_SG_Li256ELb0ELb1ELb1ELb0EEENS1_19SingleTileSchedulerILb0ELb1ELb1ELi128EEEEEEEEEvNT_6ParamsE)
        /*03ec*/ 	.word	0x00000008


	//----- nvinfo : EIATTR_REGCOUNT
	.align		4
.L_207:
        /*03f0*/ 	.byte	0x04, 0x2f
        /*03f2*/ 	.short	(.L_209 - .L_208)
	.align		4
.L_208:
        /*03f4*/ 	.word	index@(_ZN7cutlass13device_kernelIN5flash11enable_sm90INS1_16FlashAttnFwdSm90INS1_25CollectiveMainloopFwdSm90ILi2EN4cute5tupleIJNS5_1CILi1EEES8_S8_EEENS6_IJNS7_ILi128EEENS7_ILi80EEENS7_ILi256EEEEEELi256ENS_6half_tEfNS_4arch4Sm90ELb0ELb0ELb1ELb1ELb1ELb1ELb0ELb1ELb1ELb1ELb1ELb0EEENS1_21CollectiveEpilogueFwdINS6_IJSA_SC_SB_EEES9_SE_SG_Li256ELb1ELb1ELb1ELb0EEENS1_36VarlenDynamicPersistentTileSchedulerILi128ELi80ELi256ELi128ELb1ELb1ELb1ELb0ELb1ELb1EEEEEEEEEvNT_6ParamsE)
        /*03f8*/ 	.word	0x000000a8


	//----- nvinfo : EIATTR_FRAME_SIZE
	.align		4
.L_209:
        /*03fc*/ 	.byte	0x04, 0x11
        /*03fe*/ 	.short	(.L_211 - .L_210)
	.align		4
.L_210:
        /*0400*/ 	.word	index@(_ZN7cutlass13device_kernelIN5flash11enable_sm90INS1_16FlashAttnFwdSm90INS1_25CollectiveMainloopFwdSm90ILi2EN4cute5tupleIJNS5_1CILi1EEES8_S8_EEENS6_IJNS7_ILi128EEENS7_ILi80EEENS7_ILi256EEEEEELi256ENS_6half_tEfNS_4arch4Sm90ELb0ELb0ELb1ELb1ELb1ELb1ELb0ELb1ELb1ELb1ELb1ELb0EEENS1_21CollectiveEpilogueFwdINS6_IJSA_SC_SB_EEES9_SE_SG_Li256ELb1ELb1ELb1ELb0EEENS1_36VarlenDynamicPersistentTileSchedulerILi128ELi80ELi256ELi128ELb1ELb1ELb1ELb0ELb1ELb1EEEEEEEEEvNT_6ParamsE)
        /*0404*/ 	.word	0x000001c8


	//----- nvinfo : EIATTR_REGCOUNT
	.align		4
.L_211:
        /*0408*/ 	.byte	0x04, 0x2f
        /*040a*/ 	.short	(.L_213 - .L_212)
	.align		4
.L_212:
        /*040c*/ 	.word	index@(_ZN7cutlass13device_kernelIN5flash11enable_sm90INS1_16FlashAttnFwdSm90INS1_25CollectiveMainloopFwdSm90ILi2EN4cute5tupleIJNS5_1CILi1EEES8_S8_EEENS6_IJNS7_ILi128EEENS7_ILi80EEENS7_ILi256EEEEEELi256ENS_6half_tEfNS_4arch4Sm90ELb0ELb0ELb1ELb1ELb1ELb0ELb0ELb1ELb1ELb1ELb1ELb0EEENS1_21CollectiveEpilogueFwdINS6_IJSA_SC_SB_EEES9_SE_SG_Li256ELb1ELb1ELb1ELb0EEENS1_36VarlenDynamicPersistentTileSchedulerILi128ELi80ELi256ELi128ELb1ELb1ELb1ELb0ELb1ELb1EEEEEEEEEvNT_6ParamsE)
        /*0410*/ 	.word	0x000000a8


	//----- nvinfo : EIATTR_FRAME_SIZE
	.align		4
.L_213:
        /*0414*/ 	.byte	0x04, 0x11
        /*0416*/ 	.short	(.L_215 - .L_214)
	.align		4
.L_214:
        /*0418*/ 	.word	index@(_ZN7cutlass13device_kernelIN5flash11enable_sm90INS1_16FlashAttnFwdSm90INS1_25CollectiveMainloopFwdSm90ILi2EN4cute5tupleIJNS5_1CILi1EEES8_S8_EEENS6_IJNS7_ILi128EEENS7_ILi80EEENS7_ILi256EEEEEELi256ENS_6half_tEfNS_4arch4Sm90ELb0ELb0ELb1ELb1ELb1ELb0ELb0ELb1ELb1ELb1ELb1ELb0EEENS1_21CollectiveEpilogueFwdINS6_IJSA_SC_SB_EEES9_SE_SG_Li256ELb1ELb1ELb1ELb0EEENS1_36VarlenDynamicPersistentTileSchedulerILi128ELi80ELi256ELi128ELb1ELb1ELb1ELb0ELb1ELb1EEEEEEEEEvNT_6ParamsE)
        /*041c*/ 	.word	0x00000058


	//----- nvinfo : EIATTR_REGCOUNT
	.align		4
.L_215:
        /*0420*/ 	.byte	0x04, 0x2f
        /*0422*/ 	.short	(.L_217 - .L_216)
	.align		4
.L_216:
        /*0424*/ 	.word	index@(_ZN7cutlass13device_kernelIN5flash11enable_sm90INS1_16FlashAttnFwdSm90INS1_25CollectiveMainloopFwdSm90ILi2EN4cute5tupleIJNS5_1CILi1EEES8_S8_EEENS6_IJNS7_ILi128EEENS7_ILi80EEENS7_ILi256EEEEEELi256ENS_6half_tEfNS_4arch4Sm90ELb0ELb0ELb1ELb0ELb1ELb0ELb0ELb1ELb1ELb1ELb1ELb0EEENS1_21CollectiveEpilogueFwdINS6_IJSA_SC_SB_EEES9_SE_SG_Li256ELb0ELb1ELb1ELb0EEENS1_19SingleTileSchedulerILb0ELb1ELb1ELi128EEEEEEEEEvNT_6ParamsE)
        /*0428*/ 	.word	0x000000a8


	//----- nvinfo : EIATTR_FRAME_SIZE
	.align		4
.L_217:
        /*042c*/ 	.byte	0x04, 0x11
        /*042e*/ 	.short	(.L_219 - .L_218)
	.align		4
.L_218:
        /*0430*/ 	.word	index@(_ZN7cutlass13device_kernelIN5flash11enable_sm90INS1_16FlashAttnFwdSm90INS1_25CollectiveMainloopFwdSm90ILi2EN4cute5tupleIJNS5_1CILi1EEES8_S8_EEENS6_IJNS7_ILi128EEENS7_ILi80EEENS7_ILi256EEEEEELi256ENS_6half_tEfNS_4arch4Sm90ELb0ELb0ELb1ELb0ELb1ELb0ELb0ELb1ELb1ELb1ELb1ELb0EEENS1_21CollectiveEpilogueFwdINS6_IJSA_SC_SB_EEES9_SE_SG_Li256ELb0ELb1ELb1ELb0EEENS1_19SingleTileSchedulerILb0ELb1ELb1ELi128EEEEEEEEEvNT_6ParamsE)
        /*0434*/ 	.word	0x00000008


	//----- nvinfo : EIATTR_MIN_STACK_SIZE
	.align		4
.L_219:
        /*0438*/ 	.byte	0x04, 0x12
        /*043a*/ 	.short	(.L_221 - .L_220)
	.align		4
.L_220:
        /*043c*/ 	.word	index@(_ZN7cutlass13device_kernelIN5flash11enable_sm90INS1_16FlashAttnFwdSm90INS1_25CollectiveMainloopFwdSm90ILi2EN4cute5tupleIJNS5_1CILi1EEES8_S8_EEENS6_IJNS7_ILi128EEENS7_ILi80EEENS7_ILi256EEEEEELi256ENS_6half_tEfNS_4arch4Sm90ELb0ELb0ELb1ELb0ELb1ELb0ELb0ELb1ELb1ELb1ELb1ELb0EEENS1_21CollectiveEpilogueFwdINS6_IJSA_SC_SB_EEES9_SE_SG_Li256ELb0ELb1ELb1ELb0EEENS1_19SingleTileSchedulerILb0ELb1ELb1ELi128EEEEEEEEEvNT_6ParamsE)
        /*0440*/ 	.word	0x00000008


	//----- nvinfo : EIATTR_MIN_STACK_SIZE
	.align		4
.L_221:
        /*0444*/ 	.byte	0x04, 0x12
        /*0446*/ 	.short	(.L_223 - .L_222)
	.align		4
.L_222:
        /*0448*/ 	.word	index@(_ZN7cutlass13device_kernelIN5flash11enable_sm90INS1_16FlashAttnFwdSm90INS1_25CollectiveMainloopFwdSm90ILi2EN4cute5tupleIJNS5_1CILi1EEES8_S8_EEENS6_IJNS7_ILi128EEENS7_ILi80EEENS7_ILi256EEEEEELi256ENS_6half_tEfNS_4arch4Sm90ELb0ELb0ELb1ELb1ELb1ELb0ELb0ELb1ELb1ELb1ELb1ELb0EEENS1_21CollectiveEpilogueFwdINS6_IJSA_SC_SB_EEES9_SE_SG_Li256ELb1ELb1ELb1ELb0EEENS1_36VarlenDynamicPersistentTileSchedulerILi128ELi80ELi256ELi128ELb1ELb1ELb1ELb0ELb1ELb1EEEEEEEEEvNT_6ParamsE)
        /*044c*/ 	.word	0x00000058


	//----- nvinfo : EIATTR_MIN_STACK_SIZE
	.align		4
.L_223:
        /*0450*/ 	.byte	0x04, 0x12
        /*0452*/ 	.short	(.L_225 - .L_224)
	.align		4
.L_224:
        /*0454*/ 	.word	index@(_ZN7cutlass13device_kernelIN5flash11enable_sm90INS1_16FlashAttnFwdSm90INS1_25CollectiveMainloopFwdSm90ILi2EN4cute5tupleIJNS5_1CILi1EEES8_S8_EEENS6_IJNS7_ILi128EEENS7_ILi80EEENS7_ILi256EEEEEELi256ENS_6half_tEfNS_4arch4Sm90ELb0ELb0ELb1ELb1ELb1ELb1ELb0ELb1ELb1ELb1ELb1ELb0EEENS1_21CollectiveEpilogueFwdINS6_IJSA_SC_SB_EEES9_SE_SG_Li256ELb1ELb1ELb1ELb0EEENS1_36VarlenDynamicPersistentTileSchedulerILi128ELi80ELi256ELi128ELb1ELb1ELb1ELb0ELb1ELb1EEEEEEEEEvNT_6ParamsE)
        /*0458*/ 	.word	0x000001c8


	//----- nvinfo : EIATTR_MIN_STACK_SIZE
	.align		4
.L_225:
        /*045c*/ 	.byte	0x04, 0x12
        /*045e*/ 	.short	(.L_227 - .L_226)
	.align		4
.L_226:
        /*0460*/ 	.word	index@(_ZN7cutlass13device_kernelIN5flash11enable_sm90INS1_16FlashAttnFwdSm90INS1_25CollectiveMainloopFwdSm90ILi2EN4cute5tupleIJNS5_1CILi1EEES8_S8_EEENS6_IJNS7_ILi128EEENS7_ILi64EEENS7_ILi256EEEEEELi256ENS_6half_tEfNS_4arch4Sm90ELb0ELb1ELb1ELb0ELb1ELb0ELb0ELb1ELb1ELb1ELb1ELb0EEENS1_21CollectiveEpilogueFwdINS6_IJSA_SC_SB_EEES9_SE_SG_Li256ELb0ELb1ELb1ELb0EEENS1_19SingleTileSchedulerILb0ELb1ELb1ELi128EEEEEEEEEvNT_6ParamsE)
        /*0464*/ 	.word	0x00000008


	//----- nvinfo : EIATTR_MIN_STACK_SIZE
	.align		4
.L_227:
        /*0468*/ 	.byte	0x04, 0x12
        /*046a*/ 	.short	(.L_229 - .L_228)
	.align		4
.L_228:
        /*046c*/ 	.word	index@(_ZN7cutlass13device_kernelIN5flash11enable_sm90INS1_16FlashAttnFwdSm90INS1_25CollectiveMainloopFwdSm90ILi2EN4cute5tupleIJNS5_1CILi1EEES8_S8_EEENS6_IJNS7_ILi128EEENS7_ILi64EEENS7_ILi256EEEEEELi256ENS_6half_tEfNS_4arch4Sm90ELb0ELb1ELb1ELb1ELb1ELb0ELb0ELb1ELb1ELb1ELb1ELb0EEENS1_21CollectiveEpilogueFwdINS6_IJSA_SC_SB_EEES9_SE_SG_Li256ELb1ELb1ELb1ELb0EEENS1_36VarlenDynamicPersistentTileSchedulerILi128ELi64ELi256ELi128ELb1ELb1ELb1ELb1ELb0ELb1EEEEEEEEEvNT_6ParamsE)
        /*0470*/ 	.word	0x00000038


	//----- nvinfo : EIATTR_MIN_STACK_SIZE
	.align		4
.L_229:
        /*0474*/ 	.byte	0x04, 0x12
        /*0476*/ 	.short	(.L_231 - .L_230)
	.align		4
.L_230:
        /*0478*/ 	.word	index@(_ZN7cutlass13device_kernelIN5flash11enable_sm90INS1_16FlashAttnFwdSm90INS1_25CollectiveMainloopFwdSm90ILi2EN4cute5tupleIJNS5_1CILi1EEES8_S8_EEENS6_IJNS7_ILi128EEENS7_ILi64EEENS7_ILi256EEEEEELi256ENS_6half_tEfNS_4arch4Sm90ELb0ELb1ELb1ELb1ELb1ELb1ELb0ELb1ELb1ELb1ELb1ELb0EEENS1_21CollectiveEpilogueFwdINS6_IJSA_SC_SB_EEES9_SE_SG_Li256ELb1ELb1ELb1ELb0EEENS1_36VarlenDynamicPersistentTileSchedulerILi128ELi64ELi256ELi128ELb1ELb1ELb1ELb1ELb0ELb1EEEEEEEEEvNT_6ParamsE)
        /*047c*/ 	.word	0x00000108


	//----- nvinfo : EIATTR_MIN_STACK_SIZE
	.align		4
.L_231:
        /*0480*/ 	.byte	0x04, 0x12
        /*0482*/ 	.short	(.L_233 - .L_232)
	.align		4
.L_232:
        /*0484*/ 	.word	index@(_ZN7cutlass13device_kernelIN5flash11enable_sm90INS1_16FlashAttnFwdSm90INS1_25CollectiveMainloopFwdSm90ILi2EN4cute5tupleIJNS5_1CILi1EEES8_S8_EEENS6_IJNS7_ILi128EEENS7_ILi80EEENS7_ILi256EEEEEELi256ENS_6half_tEfNS_4arch4Sm90ELb1ELb0ELb1ELb0ELb1ELb0ELb0ELb1ELb1ELb1ELb1ELb0EEENS1_21CollectiveEpilogueFwdINS6_IJSA_SC_SB_EEES9_SE_SG_Li256ELb0ELb1ELb1ELb0EEENS1_19SingleTileSchedulerILb0ELb1ELb1ELi128EEEEEEEEEvNT_6ParamsE)
        /*0488*/ 	.word	0x00000008


	//----- nvinfo : EIATTR_MIN_STACK_SIZE
	.align		4
.L_233:
        /*048c*/ 	.byte	0x04, 0x12
        /*048e*/ 	.short	(.L_235 - .L_234)
	.align		4
.L_234:
        /*0490*/ 	.word	index@(_ZN7cutlass13device_kernelIN5flash11enable_sm90INS1_16FlashAttnFwdSm90INS1_25CollectiveMainloopFwdSm90ILi2EN4cute5tupleIJNS5_1CILi1EEES8_S8_EEENS6_IJNS7_ILi128EEENS7_ILi80EEENS7_ILi256EEEEEELi256ENS_6half_tEfNS_4arch4Sm90ELb1ELb0ELb1ELb1ELb1ELb0ELb0ELb1ELb1ELb1ELb1ELb0EEENS1_21CollectiveEpilogueFwdINS6_IJSA_SC_SB_EEES9_SE_SG_Li256ELb1ELb1ELb1ELb0EEENS1_36VarlenDynamicPersistentTileSchedulerILi128ELi80ELi256ELi128ELb1ELb1ELb1ELb1ELb1ELb1EEEEEEEEEvNT_6ParamsE)
        /*0494*/ 	.word	0x00000050


	//----- nvinfo : EIATTR_MIN_STACK_SIZE
	.align		4
.L_235:
        /*0498*/ 	.byte	0x04, 0x12
        /*049a*/ 	.short	(.L_237 - .L_236)
	.align		4
.L_236:
        /*049c*/ 	.word	index@(_ZN7cutlass13device_kernelIN5flash11enable_sm90INS1_16FlashAttnFwdSm90INS1_25CollectiveMainloopFwdSm90ILi2EN4cute5tupleIJNS5_1CILi1EEES8_S8_EEENS6_IJNS7_ILi128EEENS7_ILi80EEENS7_ILi256EEEEEELi256ENS_6half_tEfNS_4arch4Sm90ELb1ELb0ELb1ELb1ELb1ELb1ELb0ELb1ELb1ELb1ELb1ELb0EEENS1_21CollectiveEpilogueFwdINS6_IJSA_SC_SB_EEES9_SE_SG_Li256ELb1ELb1ELb1ELb0EEENS1_36VarlenDynamicPersistentTileSchedulerILi128ELi80ELi256ELi128ELb1ELb1ELb1ELb1ELb1ELb1EEEEEEEEEvNT_6ParamsE)
        /*04a0*/ 	.word	0x000001d8


	//----- nvinfo : EIATTR_MIN_STACK_SIZE
	.align		4
.L_237:
        /*04a4*/ 	.byte	0x04, 0x12
        /*04a6*/ 	.short	(.L_239 - .L_238)
	.align		4
.L_238:
        /*04a8*/ 	.word	index@(_ZN7cutlass13device_kernelIN5flash11enable_sm90INS1_16FlashAttnFwdSm90INS1_25CollectiveMainloopFwdSm90ILi2EN4cute5tupleIJNS5_1CILi1EEES8_S8_EEENS6_IJNS7_ILi128EEENS7_ILi96EEENS7_ILi192EEEEEELi192ENS_6half_tEfNS_4arch4Sm90ELb0ELb0ELb1ELb0ELb1ELb0ELb0ELb1ELb1ELb1ELb1ELb0EEENS1_21CollectiveEpilogueFwdINS6_IJSA_SC_SB_EEES9_SE_SG_Li256ELb0ELb1ELb1ELb0EEENS1_19SingleTileSchedulerILb0ELb1ELb1ELi128EEEEEEEEEvNT_6ParamsE)
        /*04ac*/ 	.word	0x00000008


	//----- nvinfo : EIATTR_MIN_STACK_SIZE
	.align		4
.L_239:
        /*04b0*/ 	.byte	0x04, 0x12
        /*04b2*/ 	.short	(.L_241 - .L_240)
	.align		4
.L_240:
        /*04b4*/ 	.word	index@(_ZN7cutlass13device_kernelIN5flash11enable_sm90INS1_16FlashAttnFwdSm90INS1_25CollectiveMainloopFwdSm90ILi2EN4cute5tupleIJNS5_1CILi1EEES8_S8_EEENS6_IJNS7_ILi128EEENS7_ILi96EEENS7_ILi192EEEEEELi192ENS_6half_tEfNS_4arch4Sm90ELb0ELb0ELb1ELb1ELb1ELb0ELb0ELb1ELb1ELb1ELb1ELb0EEENS1_21CollectiveEpilogueFwdINS6_IJSA_SC_SB_EEES9_SE_SG_Li256ELb1ELb1ELb1ELb0EEENS1_36VarlenDynamicPersistentTileSchedulerILi128ELi96ELi256ELi128ELb1ELb1ELb1ELb0ELb1ELb1EEEEEEEEEvNT_6ParamsE)
        /*04b8*/ 	.word	0x00000030


	//----- nvinfo : EIATTR_MIN_STACK_SIZE
	.align		4
.L_241:
        /*04bc*/ 	.byte	0x04, 0x12
        /*04be*/ 	.short	(.L_243 - .L_242)
	.align		4
.L_242:
        /*04c0*/ 	.word	index@(_ZN7cutlass13device_kernelIN5flash11enable_sm90INS1_16FlashAttnFwdSm90INS1_25CollectiveMainloopFwdSm90ILi2EN4cute5tupleIJNS5_1CILi1EEES8_S8_EEENS6_IJNS7_ILi128EEENS7_ILi96EEENS7_ILi192EEEEEELi192ENS_6half_tEfNS_4arch4Sm90ELb0ELb0ELb1ELb1ELb1ELb1ELb0ELb1ELb1ELb1ELb1ELb0EEENS1_21CollectiveEpilogueFwdINS6_IJSA_SC_SB_EEES9_SE_SG_Li256ELb1ELb1ELb1ELb0EEENS1_36VarlenDynamicPersistentTileSchedulerILi128ELi96ELi256ELi128ELb1ELb1ELb1ELb0ELb1ELb1EEEEEEEEEvNT_6ParamsE)
        /*04c4*/ 	.word	0x00000140


	//----- nvinfo : EIATTR_MIN_STACK_SIZE
	.align		4
.L_243:
        /*04c8*/ 	.byte	0x04, 0x12
        /*04ca*/ 	.short	(.L_245 - .L_244)
	.align		4
.L_244:
        /*04cc*/ 	.word	index@(_ZN7cutlass13device_kernelIN5flash11enable_sm90INS1_16FlashAttnFwdSm90INS1_25CollectiveMainloopFwdSm90ILi2EN4cute5tupleIJNS5_1CILi1EEES8_S8_EEENS6_IJNS7_ILi128EEENS7_ILi96EEENS7_ILi192EEEEEELi192ENS_6half_tEfNS_4arch4Sm90ELb0ELb1ELb1ELb0ELb1ELb0ELb0ELb1ELb1ELb1ELb1ELb0EEENS1_21CollectiveEpilogueFwdINS6_IJSA_SC_SB_EEES9_SE_SG_Li256ELb0ELb1ELb1ELb0EEENS1_19SingleTileSchedulerILb0ELb1ELb1ELi128EEEEEEEEEvNT_6ParamsE)
        /*04d0*/ 	.word	0x00000008


	//----- nvinfo : EIATTR_MIN_STACK_SIZE
	.align		4
.L_245:
        /*04d4*/ 	.byte	0x04, 0x12
        /*04d6*/ 	.short	(.L_247 - .L_246)
	.align		4
.L_246:
        /*04d8*/ 	.word	index@(_ZN7cutlass13device_kernelIN5flash11enable_sm90INS1_16FlashAttnFwdSm90INS1_25CollectiveMainloopFwdSm90ILi2EN4cute5tupleIJNS5_1CILi1EEES8_S8_EEENS6_IJNS7_ILi128EEENS7_ILi96EEENS7_ILi192EEEEEELi192ENS_6half_tEfNS_4arch4Sm90ELb0ELb1ELb1ELb1ELb1ELb0ELb0ELb1ELb1ELb1ELb1ELb0EEENS1_21CollectiveEpilogueFwdINS6_IJSA_SC_SB_EEES9_SE_SG_Li256ELb1ELb1ELb1ELb0EEENS1_36VarlenDynamicPersistentTileSchedulerILi128ELi96ELi256ELi128ELb1ELb1ELb1ELb1ELb0ELb1EEEEEEEEEvNT_6ParamsE)
        /*04dc*/ 	.word	0x00000028


	//----- nvinfo : EIATTR_MIN_STACK_SIZE
	.align		4
.L_247:
        /*04e0*/ 	.byte	0x04, 0x12
        /*04e2*/ 	.short	(.L_249 - .L_248)
	.align		4
.L_248:
        /*04e4*/ 	.word	index@(_ZN7cutlass13device_kernelIN5flash11enable_sm90INS1_16FlashAttnFwdSm90INS1_25CollectiveMainloopFwdSm90ILi2EN4cute5tupleIJNS5_1CILi1EEES8_S8_EEENS6_IJNS7_ILi128EEENS7_ILi96EEENS7_ILi192EEEEEELi192ENS_6half_tEfNS_4arch4Sm90ELb0ELb1ELb1ELb1ELb1ELb1ELb0ELb1ELb1ELb1ELb1ELb0EEENS1_21CollectiveEpilogueFwdINS6_IJSA_SC_SB_EEES9_SE_SG_Li256ELb1ELb1ELb1ELb0EEENS1_36VarlenDynamicPersistentTileSchedulerILi128ELi96ELi256ELi128ELb1ELb1ELb1ELb1ELb0ELb1EEEEEEEEEvNT_6ParamsE)
        /*04e8*/ 	.word	0x00000070


	//----- nvinfo : EIATTR_MIN_STACK_SIZE
	.align		4
.L_249:
        /*04ec*/ 	.byte	0x04, 0x12
        /*04ee*/ 	.short	(.L_251 - .L_250)
	.align		4
.L_250:
        /*04f0*/ 	.word	index@(_ZN7cutlass13device_kernelIN5flash11enable_sm90INS1_16FlashAttnFwdSm90INS1_25CollectiveMainloopFwdSm90ILi2EN4cute5tupleIJNS5_1CILi1EEES8_S8_EEENS6_IJNS7_ILi128EEENS7_ILi96EEENS7_ILi192EEEEEELi192ENS_6half_tEfNS_4arch4Sm90ELb1ELb0ELb1ELb0ELb1ELb0ELb0ELb1ELb1ELb1ELb1ELb0EEENS1_21CollectiveEpilogueFwdINS6_IJSA_SC_SB_EEES9_SE_SG_Li256ELb0ELb1ELb1ELb0EEENS1_19SingleTileSchedulerILb0ELb1ELb1ELi128EEEEEEEEEvNT_6ParamsE)
        /*04f4*/ 	.word	0x00000008


	//----- nvinfo : EIATTR_MIN_STACK_SIZE
	.align		4
.L_251:
        /*04f8*/ 	.byte	0x04, 0x12
        /*04fa*/ 	.short	(.L_253 - .L_252)
	.align		4
.L_252:
        /*04fc*/ 	.word	index@(_ZN7cutlass13device_kernelIN5flash11enable_sm90INS1_16FlashAttnFwdSm90INS1_25CollectiveMainloopFwdSm90ILi2EN4cute5tupleIJNS5_1CILi1EEES8_S8_EEENS6_IJNS7_ILi128EEENS7_ILi96EEENS7_ILi192EEEEEELi192ENS_6half_tEfNS_4arch4Sm90ELb1ELb0ELb1ELb1ELb1ELb0ELb0ELb1ELb1ELb1ELb1ELb0EEENS1_21CollectiveEpilogueFwdINS6_IJSA_SC_SB_EEES9_SE_SG_Li256ELb1ELb1ELb1ELb0EEENS1_36VarlenDynamicPersistentTileSchedulerILi128ELi96ELi256ELi128ELb1ELb1ELb1ELb1ELb1ELb1EEEEEEEEEvNT_6ParamsE)
        /*0500*/ 	.word	0x00000030


	//----- nvinfo : EIATTR_MIN_STACK_SIZE
	.align		4
.L_253:
        /*0504*/ 	.byte	0x04, 0x12
        /*0506*/ 	.short	(.L_255 - .L_254)
	.align		4
.L_254:
        /*0508*/ 	.word	index@(_ZN7cutlass13device_kernelIN5flash11enable_sm90INS1_16FlashAttnFwdSm90INS1_25CollectiveMainloopFwdSm90ILi2EN4cute5tupleIJNS5_1CILi1EEES8_S8_EEENS6_IJNS7_ILi128EEENS7_ILi96EEENS7_ILi192EEEEEELi192ENS_6half_tEfNS_4arch4Sm90ELb1ELb0ELb1ELb1ELb1ELb1ELb0ELb1ELb1ELb1ELb1ELb0EEENS1_21CollectiveEpilogueFwdINS6_IJSA_SC_SB_EEES9_SE_SG_Li256ELb1ELb1ELb1ELb0EEENS1_36VarlenDynamicPersistentTileSchedulerILi128ELi96ELi256ELi128ELb1ELb1ELb1ELb1ELb1ELb1EEEEEEEEEvNT_6ParamsE)
        /*050c*/ 	.word	0x00000080


	//----- nvinfo : EIATTR_MIN_STACK_SIZE
	.align		4
.L_255:
        /*0510*/ 	.byte	0x04, 0x12
        /*0512*/ 	.short	(.L_257 - .L_256)
	.align		4
.L_256:
        /*0514*/ 	.word	index@(_ZN7cutlass13device_kernelIN5flash11enable_sm90INS1_16FlashAttnFwdSm90INS1_25CollectiveMainloopFwdSm90ILi2EN4cute5tupleIJNS5_1CILi1EEES8_S8_EEENS6_IJNS7_ILi128EEESA_SA_EEELi128ENS_6half_tEfNS_4arch4Sm90ELb0ELb0ELb1ELb0ELb1ELb0ELb0ELb1ELb1ELb1ELb1ELb0EEENS1_21CollectiveEpilogueFwdISB_S9_SC_SE_Li256ELb0ELb1ELb1ELb0EEENS1_19SingleTileSchedulerILb0ELb1ELb1ELi128EEEEEEEEEvNT_6ParamsE)
        /*0518*/ 	.word	0x00000000


	//----- nvinfo : EIATTR_MIN_STACK_SIZE
	.align		4
.L_257:
        /*051c*/ 	.byte	0x04, 0x12
        /*051e*/ 	.short	(.L_259 - .L_258)
	.align		4
.L_258:
        /*0520*/ 	.word	index@(_ZN7cutlass13device_kernelIN5flash11enable_sm90INS1_16FlashAttnFwdSm90INS1_25CollectiveMainloopFwdSm90ILi2EN4cute5tupleIJNS5_1CILi1EEES8_S8_EEENS6_IJNS7_ILi128EEESA_SA_EEELi128ENS_6half_tEfNS_4arch4Sm90ELb0ELb0ELb1ELb1ELb1ELb0ELb0ELb1ELb1ELb1ELb1ELb0EEENS1_21CollectiveEpilogueFwdISB_S9_SC_SE_Li256ELb1ELb1ELb1ELb0EEENS1_36VarlenDynamicPersistentTileSchedulerILi128ELi128ELi256ELi128ELb1ELb1ELb1ELb0ELb1ELb1EEEEEEEEEvNT_6ParamsE)
        /*0524*/ 	.word	0x00000028


	//----- nvinfo : EIATTR_MIN_STACK_SIZE
	.align		4
.L_259:
        /*0528*/ 	.byte	0x04, 0x12
        /*052a*/ 	.short	(.L_261 - .L_260)
	.align		4
.L_260:
        /*052c*/ 	.word	index@(_ZN7cutlass13device_kernelIN5flash11enable_sm90INS1_16FlashAttnFwdSm90INS1_25CollectiveMainloopFwdSm90ILi2EN4cute5tupleIJNS5_1CILi1EEES8_S8_EEENS6_IJNS7_ILi128EEESA_SA_EEELi128ENS_6half_tEfNS_4arch4Sm90ELb0ELb0ELb1ELb1ELb1ELb1ELb0ELb1ELb1ELb1ELb1ELb0EEENS1_21CollectiveEpilogueFwdISB_S9_SC_SE_Li256ELb1ELb1ELb1ELb0EEENS1_36VarlenDynamicPersistentTileSchedulerILi128ELi128ELi256ELi128ELb1ELb1ELb1ELb0ELb1ELb1EEEEEEEEEvNT_6ParamsE)
        /*0530*/ 	.word	0x00000028


	//----- nvinfo : EIATTR_MIN_STACK_SIZE
	.align		4
.L_261:
        /*0534*/ 	.byte	0x04, 0x12
        /*0536*/ 	.short	(.L_263 - .L_262)
	.align		4
.L_262:
        /*0538*/ 	.word	index@(_ZN7cutlass13device_kernelIN5flash11enable_sm90INS1_16FlashAttnFwdSm90INS1_25CollectiveMainloopFwdSm90ILi2EN4cute5tupleIJNS5_1CILi1EEES8_S8_EEENS6_IJNS7_ILi128EEESA_SA_EEELi128ENS_6half_tEfNS_4arch4Sm90ELb0ELb1ELb1ELb0ELb1ELb0ELb0ELb1ELb1ELb1ELb1ELb0EEENS1_21CollectiveEpilogueFwdISB_S9_SC_SE_Li256ELb0ELb1ELb1ELb0EEENS1_19SingleTileSchedulerILb0ELb1ELb1ELi128EEEEEEEEEvNT_6ParamsE)
        /*053c*/ 	.word	0x00000000


	//----- nvinfo : EIATTR_MIN_STACK_SIZE
	.align		4
.L_263:
        /*0540*/ 	.byte	0x04, 0x12
        /*0542*/ 	.short	(.L_265 - .L_264)
	.align		4
.L_264:
        /*0544*/ 	.word	index@(_ZN7cutlass13device_kernelIN5flash11enable_sm90INS1_16FlashAttnFwdSm90INS1_25CollectiveMainloopFwdSm90ILi2EN4cute5tupleIJNS5_1CILi1EEES8_S8_EEENS6_IJNS7_ILi128EEESA_SA_EEELi128ENS_6half_tEfNS_4arch4Sm90ELb0ELb1ELb1ELb1ELb1ELb0ELb0ELb1ELb1ELb1ELb1ELb0EEENS1_21CollectiveEpilogueFwdISB_S9_SC_SE_Li256ELb1ELb1ELb1ELb0EEENS1_36VarlenDynamicPersistentTileSchedulerILi128ELi128ELi256ELi128ELb1ELb1ELb1ELb1ELb0ELb1EEEEEEEEEvNT_6ParamsE)
        /*0548*/ 	.word	0x00000020


	//----- nvinfo : EIATTR_MIN_STACK_SIZE
	.align		4
.L_265:
        /*054c*/ 	.byte	0x04, 0x12
        /*054e*/ 	.short	(.L_267 - .L_266)
	.align		4
.L_266:
        /*0550*/ 	.word	index@(_ZN7cutlass13device_kernelIN5flash11enable_sm90INS1_16FlashAttnFwdSm90INS1_25CollectiveMainloopFwdSm90ILi2EN4cute5tupleIJNS5_1CILi1EEES8_S8_EEENS6_IJNS7_ILi128EEESA_SA_EEELi128ENS_6half_tEfNS_4arch4Sm90ELb0ELb1ELb1ELb1ELb1ELb1ELb0ELb1ELb1ELb1ELb1ELb0EEENS1_21CollectiveEpilogueFwdISB_S9_SC_SE_Li256ELb1ELb1ELb1ELb0EEENS1_36VarlenDynamicPersistentTileSchedulerILi128ELi128ELi256ELi128ELb1ELb1ELb1ELb1ELb0ELb1EEEEEEEEEvNT_6ParamsE)
        /*0554*/ 	.word	0x00000040


	//----- nvinfo : EIATTR_MIN_STACK_SIZE
	.align		4
.L_267:
        /*0558*/ 	.byte	0x04, 0x12
        /*055a*/ 	.short	(.L_269 - .L_268)
	.align		4
.L_268:
        /*055c*/ 	.word	index@(_ZN7cutlass13device_kernelIN5flash11enable_sm90INS1_16FlashAttnFwdSm90INS1_25CollectiveMainloopFwdSm90ILi2EN4cute5tupleIJNS5_1CILi1EEES8_S8_EEENS6_IJNS7_ILi128EEESA_SA_EEELi128ENS_6half_tEfNS_4arch4Sm90ELb1ELb0ELb1ELb0ELb1ELb0ELb0ELb1ELb1ELb1ELb1ELb0EEENS1_21CollectiveEpilogueFwdISB_S9_SC_SE_Li256ELb0ELb1ELb1ELb0EEENS1_19SingleTileSchedulerILb0ELb1ELb1ELi128EEEEEEEEEvNT_6ParamsE)
        /*0560*/ 	.word	0x00000000


	//----- nvinfo : EIATTR_MIN_STACK_SIZE
	.align		4
.L_269:
        /*0564*/ 	.byte	0x04, 0x12
        /*0566*/ 	.short	(.L_271 - .L_270)
	.align		4
.L_270:
        /*0568*/ 	.word	index@(_ZN7cutlass13device_kernelIN5flash11enable_sm90INS1_16FlashAttnFwdSm90INS1_25CollectiveMainloopFwdSm90ILi2EN4cute5tupleIJNS5_1CILi1EEES8_S8_EEENS6_IJNS7_ILi128EEESA_SA_EEELi128ENS_6half_tEfNS_4arch4Sm90ELb1ELb0ELb1ELb1ELb1ELb0ELb0ELb1ELb1ELb1ELb1ELb0EEENS1_21CollectiveEpilogueFwdISB_S9_SC_SE_Li256ELb1ELb1ELb1ELb0EEENS1_36VarlenDynamicPersistentTileSchedulerILi128ELi128ELi256ELi128ELb1ELb1ELb1ELb1ELb1ELb1EEEEEEEEEvNT_6ParamsE)
        /*056c*/ 	.word	0x00000028


	//----- nvinfo : EIATTR_MIN_STACK_SIZE
	.align		4
.L_271:
        /*0570*/ 	.byte	0x04, 0x12
        /*0572*/ 	.short	(.L_273 - .L_272)
	.align		4
.L_272:
        /*0574*/ 	.word	index@(_ZN7cutlass13device_kernelIN5flash11enable_sm90INS1_16FlashAttnFwdSm90INS1_25CollectiveMainloopFwdSm90ILi2EN4cute5tupleIJNS5_1CILi1EEES8_S8_EEENS6_IJNS7_ILi128EEESA_SA_EEELi128ENS_6half_tEfNS_4arch4Sm90ELb1ELb0ELb1ELb1ELb1ELb1ELb0ELb1ELb1ELb1ELb1ELb0EEENS1_21CollectiveEpilogueFwdISB_S9_SC_SE_Li256ELb1ELb1ELb1ELb0EEENS1_36VarlenDynamicPersistentTileSchedulerILi128ELi128ELi256ELi128ELb1ELb1ELb1ELb1ELb1ELb1EEEEEEEEEvNT_6ParamsE)
        /*0578*/ 	.word	0x00000028


	//----- nvinfo : EIATTR_MIN_STACK_SIZE
	.align		4
.L_273:
        /*057c*/ 	.byte	0x04, 0x12
        /*057e*/ 	.short	(.L_275 - .L_274)
	.align		4
.L_274:
        /*0580*/ 	.word	index@(_ZN7cutlass13device_kernelIN5flash11enable_sm90INS1_16FlashAttnFwdSm90INS1_25CollectiveMainloopFwdSm90ILi2EN4cute5tupleIJNS5_1CILi1EEES8_S8_EEENS6_IJNS7_ILi192EEENS7_ILi128EEENS7_ILi96EEEEEELi96ENS_6half_tEfNS_4arch4Sm90ELb0ELb0ELb1ELb0ELb1ELb0ELb0ELb0ELb1ELb1ELb1ELb0EEENS1_21CollectiveEpilogueFwdINS6_IJSA_SC_SB_EEES9_SE_SG_Li384ELb0ELb1ELb1ELb0EEENS1_19SingleTileSchedulerILb0ELb1ELb1ELi192EEEEEEEEEvNT_6ParamsE)
        /*0584*/ 	.word	0x00000008


	//----- nvinfo : EIATTR_MIN_STACK_SIZE
	.align		4
.L_275:
        /*0588*/ 	.byte	0x04, 0x12
        /*058a*/ 	.short	(.L_277 - .L_276)
	.align		4
.L_276:
        /*058c*/ 	.word	index@(_ZN7cutlass13device_kernelIN5flash11enable_sm90INS1_16FlashAttnFwdSm90INS1_25CollectiveMainloopFwdSm90ILi2EN4cute5tupleIJNS5_1CILi1EEES8_S8_EEENS6_IJNS7_ILi192EEENS7_ILi128EEENS7_ILi96EEEEEELi96ENS_6half_tEfNS_4arch4Sm90ELb0ELb0ELb1ELb1ELb1ELb0ELb0ELb0ELb1ELb1ELb1ELb0EEENS1_21CollectiveEpilogueFwdINS6_IJSA_SC_SB_EEES9_SE_SG_Li384ELb1ELb1ELb1ELb0EEENS1_36VarlenDynamicPersistentTileSchedulerILi192ELi128ELi384ELi128ELb1ELb1ELb1ELb0ELb1ELb1EEEEEEEEEvNT_6ParamsE)
        /*0590*/ 	.word	0x00000050


	//----- nvinfo : EIATTR_MIN_STACK_SIZE
	.align		4
.L_277:
        /*0594*/ 	.byte	0x04, 0x12
        /*0596*/ 	.short	(.L_279 - .L_278)
	.align		4
.L_278:
        /*0598*/ 	.word	index@(_ZN7cutlass13device_kernelIN5flash11enable_sm90INS1_16FlashAttnFwdSm90INS1_25CollectiveMainloopFwdSm90ILi2EN4cute5tupleIJNS5_1CILi1EEES8_S8_EEENS6_IJNS7_ILi192EEENS7_ILi128EEENS7_ILi96EEEEEELi96ENS_6half_tEfNS_4arch4Sm90ELb0ELb0ELb1ELb1ELb1ELb1ELb0ELb0ELb1ELb1ELb1ELb0EEENS1_21CollectiveEpilogueFwdINS6_IJSA_SC_SB_EEES9_SE_SG_Li384ELb1ELb1ELb1ELb0EEENS1_36VarlenDynamicPersistentTileSchedulerILi192ELi128ELi384ELi128ELb1ELb1ELb1ELb0ELb1ELb1EEEEEEEEEvNT_6ParamsE)
        /*059c*/ 	.word	0x00000118


	//----- nvinfo : EIATTR_MIN_STACK_SIZE
	.align		4
.L_279:
        /*05a0*/ 	.byte	0x04, 0x12
        /*05a2*/ 	.short	(.L_281 - .L_280)
	.align		4
.L_280:
        /*05a4*/ 	.word	index@(_ZN7cutlass13device_kernelIN5flash11enable_sm90INS1_16FlashAttnFwdSm90INS1_25CollectiveMainloopFwdSm90ILi2EN4cute5tupleIJNS5_1CILi1EEES8_S8_EEENS6_IJNS7_ILi192EEENS7_ILi128EEENS7_ILi96EEEEEELi96ENS_6half_tEfNS_4arch4Sm90ELb0ELb1ELb1ELb0ELb1ELb0ELb0ELb0ELb1ELb1ELb1ELb0EEENS1_21CollectiveEpilogueFwdINS6_IJSA_SC_SB_EEES9_SE_SG_Li384ELb0ELb1ELb1ELb0EEENS1_19SingleTileSchedulerILb0ELb1ELb1ELi192EEEEEEEEEvNT_6ParamsE)
        /*05a8*/ 	.word	0x00000010


	//----- nvinfo : EIATTR_MIN_STACK_SIZE
	.align		4
.L_281:
        /*05ac*/ 	.byte	0x04, 0x12
        /*05ae*/ 	.short	(.L_283 - .L_282)
	.align		4
.L_282:
        /*05b0*/ 	.word	index@(_ZN7cutlass13device_kernelIN5flash11enable_sm90INS1_16FlashAttnFwdSm90INS1_25CollectiveMainloopFwdSm90ILi2EN4cute5tupleIJNS5_1CILi1EEES8_S8_EEENS6_IJNS7_ILi192EEENS7_ILi128EEENS7_ILi96EEEEEELi96ENS_6half_tEfNS_4arch4Sm90ELb0ELb1ELb1ELb1ELb1ELb0ELb0ELb0ELb1ELb1ELb1ELb0EEENS1_21CollectiveEpilogueFwdINS6_IJSA_SC_SB_EEES9_SE_SG_Li384ELb1ELb1ELb1ELb0EEENS1_36VarlenDynamicPersistentTileSchedulerILi192ELi128ELi384ELi128ELb1ELb1ELb1ELb1ELb0ELb1EEEEEEEEEvNT_6ParamsE)
        /*05b4*/ 	.word	0x00000030


	//----- nvinfo : EIATTR_MIN_STACK_SIZE
	.align		4
.L_283:
        /*05b8*/ 	.byte	0x04, 0x12
        /*05ba*/ 	.short	(.L_285 - .L_284)
	.align		4
.L_284:
        /*05bc*/ 	.word	index@(_ZN7cutlass13device_kernelIN5flash11enable_sm90INS1_16FlashAttnFwdSm90INS1_25CollectiveMainloopFwdSm90ILi2EN4cute5tupleIJNS5_1CILi1EEES8_S8_EEENS6_IJNS7_ILi192EEENS7_ILi128EEENS7_ILi96EEEEEELi96ENS_6half_tEfNS_4arch4Sm90ELb0ELb1ELb1ELb1ELb1ELb1ELb0ELb0ELb1ELb1ELb1ELb0EEENS1_21CollectiveEpilogueFwdINS6_IJSA_SC_SB_EEES9_SE_SG_Li384ELb1ELb1ELb1ELb0EEENS1_36VarlenDynamicPersistentTileSchedulerILi192ELi128ELi384ELi128ELb1ELb1ELb1ELb1ELb0ELb1EEEEEEEEEvNT_6ParamsE)
        /*05c0*/ 	.word	0x000000c8


	//----- nvinfo : EIATTR_MIN_STACK_SIZE
	.align		4
.L_285:
        /*05c4*/ 	.byte	0x04, 0x12
        /*05c6*/ 	.short	(.L_287 - .L_286)
	.align		4
.L_286:
        /*05c8*/ 	.word	index@(_ZN7cutlass13device_kernelIN5flash11enable_sm90INS1_16FlashAttnFwdSm90INS1_25CollectiveMainloopFwdSm90ILi2EN4cute5tupleIJNS5_1CILi1EEES8_S8_EEENS6_IJNS7_ILi192EEENS7_ILi128EEENS7_ILi96EEEEEELi96ENS_6half_tEfNS_4arch4Sm90ELb1ELb0ELb1ELb0ELb1ELb0ELb0ELb0ELb1ELb1ELb1ELb0EEENS1_21CollectiveEpilogueFwdINS6_IJSA_SC_SB_EEES9_SE_SG_Li384ELb0ELb1ELb1ELb0EEENS1_19SingleTileSchedulerILb0ELb1ELb1ELi192EEEEEEEEEvNT_6ParamsE)
        /*05cc*/ 	.word	0x00000010


	//----- nvinfo : EIATTR_MIN_STACK_SIZE
	.align		4
.L_287:
        /*05d0*/ 	.byte	0x04, 0x12
        /*05d2*/ 	.short	(.L_289 - .L_288)
	.align		4
.L_288:
        /*05d4*/ 	.word	index@(_ZN7cutlass13device_kernelIN5flash11enable_sm90INS1_16FlashAttnFwdSm90INS1_25CollectiveMainloopFwdSm90ILi2EN4cute5tupleIJNS5_1CILi1EEES8_S8_EEENS6_IJNS7_ILi192EEENS7_ILi128EEENS7_ILi96EEEEEELi96ENS_6half_tEfNS_4arch4Sm90ELb1ELb0ELb1ELb1ELb1ELb0ELb0ELb0ELb1ELb1ELb1ELb0EEENS1_21CollectiveEpilogueFwdINS6_IJSA_SC_SB_EEES9_SE_SG_Li384ELb1ELb1ELb1ELb0EEENS1_36VarlenDynamicPersistentTileSchedulerILi192ELi128ELi384ELi128ELb1ELb1ELb1ELb1ELb1ELb1EEEEEEEEEvNT_6ParamsE)
        /*05d8*/ 	.word	0x00000048


	//----- nvinfo : EIATTR_MIN_STACK_SIZE
	.align		4
.L_289:
        /*05dc*/ 	.byte	0x04, 0x12
        /*05de*/ 	.short	(.L_291 - .L_290)
	.align		4
.L_290:
        /*05e0*/ 	.word	index@(_ZN7cutlass13device_kernelIN5flash11enable_sm90INS1_16FlashAttnFwdSm90INS1_25CollectiveMainloopFwdSm90ILi2EN4cute5tupleIJNS5_1CILi1EEES8_S8_EEENS6_IJNS7_ILi192EEENS7_ILi128EEENS7_ILi96EEEEEELi96ENS_6half_tEfNS_4arch4Sm90ELb1ELb0ELb1ELb1ELb1ELb1ELb0ELb0ELb1ELb1ELb1ELb0EEENS1_21CollectiveEpilogueFwdINS6_IJSA_SC_SB_EEES9_SE_SG_Li384ELb1ELb1ELb1ELb0EEENS1_36VarlenDynamicPersistentTileSchedulerILi192ELi128ELi384ELi128ELb1ELb1ELb1ELb1ELb1ELb1EEEEEEEEEvNT_6ParamsE)
        /*05e4*/ 	.word	0x00000118


	//----- nvinfo : EIATTR_MIN_STACK_SIZE
	.align		4
.L_291:
        /*05e8*/ 	.byte	0x04, 0x12
        /*05ea*/ 	.short	(.L_293 - .L_292)
	.align		4
.L_292:
        /*05ec*/ 	.word	index@(_ZN7cutlass13device_kernelIN5flash11enable_sm90INS1_16FlashAttnFwdSm90INS1_25CollectiveMainloopFwdSm90ILi2EN4cute5tupleIJNS5_1CILi1EEES8_S8_EEENS6_IJNS7_ILi192EEENS7_ILi128EEENS7_ILi64EEEEEELi64ENS_6half_tEfNS_4arch4Sm90ELb0ELb0ELb1ELb0ELb1ELb0ELb0ELb1ELb1ELb1ELb1ELb0EEENS1_21CollectiveEpilogueFwdINS6_IJSA_SC_SB_EEES9_SE_SG_Li384ELb0ELb1ELb1ELb0EEENS1_19SingleTileSchedulerILb0ELb1ELb1ELi192EEEEEEEEEvNT_6ParamsE)
        /*05f0*/ 	.word	0x00000008


	//----- nvinfo : EIATTR_MIN_STACK_SIZE
	.align		4
.L_293:
        /*05f4*/ 	.byte	0x04, 0x12
        /*05f6*/ 	.short	(.L_295 - .L_294)
	.align		4
.L_294:
        /*05f8*/ 	.word	index@(_ZN7cutlass13device_kernelIN5flash11enable_sm90INS1_16FlashAttnFwdSm90INS1_25CollectiveMainloopFwdSm90ILi2EN4cute5tupleIJNS5_1CILi1EEES8_S8_EEENS6_IJNS7_ILi192EEENS7_ILi128EEENS7_ILi64EEEEEELi64ENS_6half_tEfNS_4arch4Sm90ELb0ELb0ELb1ELb1ELb1ELb0ELb0ELb1ELb1ELb1ELb1ELb0EEENS1_21CollectiveEpilogueFwdINS6_IJSA_SC_SB_EEES9_SE_SG_Li384ELb1ELb1ELb1ELb0EEENS1_36VarlenDynamicPersistentTileSchedulerILi192ELi128ELi384ELi128ELb1ELb1ELb1ELb0ELb1ELb1EEEEEEEEEvNT_6ParamsE)
        /*05fc*/ 	.word	0x00000050


	//----- nvinfo : EIATTR_MIN_STACK_SIZE
	.align		4
.L_295:
        /*0600*/ 	.byte	0x04, 0x12
        /*0602*/ 	.short	(.L_297 - .L_296)
	.align		4
.L_296:
        /*0604*/ 	.word	index@(_ZN7cutlass13device_kernelIN5flash11enable_sm90INS1_16FlashAttnFwdSm90INS1_25CollectiveMainloopFwdSm90ILi2EN4cute5tupleIJNS5_1CILi1EEES8_S8_EEENS6_IJNS7_ILi192EEENS7_ILi128EEENS7_ILi64EEEEEELi64ENS_6half_tEfNS_4arch4Sm90ELb0ELb0ELb1ELb1ELb1ELb1ELb0ELb1ELb1ELb1ELb1ELb0EEENS1_21CollectiveEpilogueFwdINS6_IJSA_SC_SB_EEES9_SE_SG_Li384ELb1ELb1ELb1ELb0EEENS1_36VarlenDynamicPersistentTileSchedulerILi192ELi128ELi384ELi128ELb1ELb1ELb1ELb0ELb1ELb1EEEEEEEEEvNT_6ParamsE)
        /*0608*/ 	.word	0x00000068


	//----- nvinfo : EIATTR_MIN_STACK_SIZE
	.align		4
.L_297:
        /*060c*/ 	.byte	0x04, 0x12
        /*060e*/ 	.short	(.L_299 - .L_298)
	.align		4
.L_298:
        /*0610*/ 	.word	index@(_ZN7cutlass13device_kernelIN5flash11enable_sm90INS1_16FlashAttnFwdSm90INS1_25CollectiveMainloopFwdSm90ILi2EN4cute5tupleIJNS5_1CILi1EEES8_S8_EEENS6_IJNS7_ILi192EEENS7_ILi128EEENS7_ILi64EEEEEELi64ENS_6half_tEfNS_4arch4Sm90ELb0ELb1ELb1ELb0ELb1ELb0ELb0ELb1ELb1ELb1ELb1ELb0EEENS1_21CollectiveEpilogueFwdINS6_IJSA_SC_SB_EEES9_SE_SG_Li384ELb0ELb1ELb1ELb0EEENS1_19SingleTileSchedulerILb0ELb1ELb1ELi192EEEEEEEEEvNT_6ParamsE)
        /*0614*/ 	.word	0x00000008


	//----- nvinfo : EIATTR_MIN_STACK_SIZE
	.align		4
.L_299:
        /*0618*/ 	.byte	0x04, 0x12
        /*061a*/ 	.short	(.L_301 - .L_300)
	.align		4
.L_300:
        /*061c*/ 	.word	index@(_ZN7cutlass13device_kernelIN5flash11enable_sm90INS1_16FlashAttnFwdSm90INS1_25CollectiveMainloopFwdSm90ILi2EN4cute5tupleIJNS5_1CILi1EEES8_S8_EEENS6_IJNS7_ILi192EEENS7_ILi128EEENS7_ILi64EEEEEELi64ENS_6half_tEfNS_4arch4Sm90ELb0ELb1ELb1ELb1ELb1ELb0ELb0ELb1ELb1ELb1ELb1ELb0EEENS1_21CollectiveEpilogueFwdINS6_IJSA_SC_SB_EEES9_SE_SG_Li384ELb1ELb1ELb1ELb0EEENS1_36VarlenDynamicPersistentTileSchedulerILi192ELi128ELi384ELi128ELb1ELb1ELb1ELb1ELb0ELb1EEEEEEEEEvNT_6ParamsE)
        /*0620*/ 	.word	0x00000040


	//----- nvinfo : EIATTR_MIN_STACK_SIZE
	.align		4
.L_301:
        /*0624*/ 	.byte	0x04, 0x12
        /*0626*/ 	.short	(.L_303 - .L_302)
	.align		4
.L_302:
        /*0628*/ 	.word	index@(_ZN7cutlass13device_kernelIN5flash11enable_sm90INS1_16FlashAttnFwdSm90INS1_25CollectiveMainloopFwdSm90ILi2EN4cute5tupleIJNS5_1CILi1EEES8_S8_EEENS6_IJNS7_ILi192EEENS7_ILi128EEENS7_ILi64EEEEEELi64ENS_6half_tEfNS_4arch4Sm90ELb0ELb1ELb1ELb1ELb1ELb1ELb0ELb1ELb1ELb1ELb1ELb0EEENS1_21CollectiveEpilogueFwdINS6_IJSA_SC_SB_EEES9_SE_SG_Li384ELb1ELb1ELb1ELb0EEENS1_36VarlenDynamicPersistentTileSchedulerILi192ELi128ELi384ELi128ELb1ELb1ELb1ELb1ELb0ELb1EEEEEEEEEvNT_6ParamsE)
        /*062c*/ 	.word	0x00000068


	//----- nvinfo : EIATTR_MIN_STACK_SIZE
	.align		4
.L_303:
        /*0630*/ 	.byte	0x04, 0x12
        /*0632*/ 	.short	(.L_305 - .L_304)
	.align		4
.L_304:
        /*0634*/ 	.word	index@(_ZN7cutlass13device_kernelIN5flash11enable_sm90INS1_16FlashAttnFwdSm90INS1_25CollectiveMainloopFwdSm90ILi2EN4cute5tupleIJNS5_1CILi1EEES8_S8_EEENS6_IJNS7_ILi192EEENS7_ILi128EEENS7_ILi64EEEEEELi64ENS_6half_tEfNS_4arch4Sm90ELb1ELb0ELb1ELb0ELb1ELb0ELb0ELb1ELb1ELb1ELb1ELb0EEENS1_21CollectiveEpilogueFwdINS6_IJSA_SC_SB_EEES9_SE_SG_Li384ELb0ELb1ELb1ELb0EEENS1_19SingleTileSchedulerILb0ELb1ELb1ELi192EEEEEEEEEvNT_6ParamsE)
        /*0638*/ 	.word	0x00000008


	//----- nvinfo : EIATTR_MIN_STACK_SIZE
	.align		4
.L_305:
        /*063c*/ 	.byte	0x04, 0x12
        /*063e*/ 	.short	(.L_307 - .L_306)
	.align		4
.L_306:
        /*0640*/ 	.word	index@(_ZN7cutlass13device_kernelIN5flash11enable_sm90INS1_16FlashAttnFwdSm90INS1_25CollectiveMainloopFwdSm90ILi2EN4cute5tupleIJNS5_1CILi1EEES8_S8_EEENS6_IJNS7_ILi192EEENS7_ILi128EEENS7_ILi64EEEEEELi64ENS_6half_tEfNS_4arch4Sm90ELb1ELb0ELb1ELb1ELb1ELb0ELb0ELb1ELb1ELb1ELb1ELb0EEENS1_21CollectiveEpilogueFwdINS6_IJSA_SC_SB_EEES9_SE_SG_Li384ELb1ELb1ELb1ELb0EEENS1_36VarlenDynamicPersistentTileSchedulerILi192ELi128ELi384ELi128ELb1ELb1ELb1ELb1ELb1ELb1EEEEEEEEEvNT_6ParamsE)
        /*0644*/ 	.word	0x00000040


	//----- nvinfo : EIATTR_MIN_STACK_SIZE
	.align		4
.L_307:
        /*0648*/ 	.byte	0x04, 0x12
        /*064a*/ 	.short	(.L_309 - .L_308)
	.align		4
.L_308:
        /*064c*/ 	.word	index@(_ZN7cutlass13device_kernelIN5flash11enable_sm90INS1_16FlashAttnFwdSm90INS1_25CollectiveMainloopFwdSm90ILi2EN4cute5tupleIJNS5_1CILi1EEES8_S8_EEENS6_IJNS7_ILi192EEENS7_ILi128EEENS7_ILi64EEEEEELi64ENS_6half_tEfNS_4arch4Sm90ELb1ELb0ELb1ELb1ELb1ELb1ELb0ELb1ELb1ELb1ELb1ELb0EEENS1_21CollectiveEpilogueFwdINS6_IJSA_SC_SB_EEES9_SE_SG_Li384ELb1ELb1ELb1ELb0EEENS1_36VarlenDynamicPersistentTileSchedulerILi192ELi128ELi384ELi128ELb1ELb1ELb1ELb1ELb1ELb1EEEEEEEEEvNT_6ParamsE)
        /*0650*/ 	.word	0x00000068
.L_309:


//--------------------- .nv.compat                --------------------------
	.section	.nv.compat,"",@"SHT_CUDA_COMPAT_INFO"
	.align	4
        /*0000*/ 	.byte	0x02, 0x09, 0x01, 0x00, 0x02, 0x02, 0x04, 0x00, 0x02, 0x05, 0x05, 0x00, 0x03, 0x07, 0x01, 0x01
        /*0010*/ 	.byte	0x02, 0x03, 0x01, 0x00, 0x02, 0x06, 0x01, 0x00, 0x04, 0x0b, 0x08, 0x00, 0x00, 0x00, 0x00, 0x00
        /*0020*/ 	.byte	0x00, 0x00, 0x00, 0x00


//--------------------- .nv.info._ZN7cutlass13device_kernelIN5flash11enable_sm90INS1_16FlashAttnFwdSm90INS1_25CollectiveMainloopFwdSm90ILi2EN4cute5tupleIJNS5_1CILi1EEES8_S8_EEENS6_IJNS7_ILi128EEENS7_ILi80EEENS7_ILi256EEEEEELi256ENS_6half_tEfNS_4arch4Sm90ELb0ELb0ELb1ELb0ELb1ELb0ELb0ELb1ELb1ELb1ELb1ELb0EEENS1_21CollectiveEpilogueFwdINS6_IJSA_SC_SB_EEES9_SE_SG_Li256ELb0ELb1ELb1ELb0EEENS1_19SingleTileSchedulerILb0ELb1ELb1ELi128EEEEEEEEEvNT_6ParamsE --------------------------
	.section	.nv.info._ZN7cutlass13device_kernelIN5flash11enable_sm90INS1_16FlashAttnFwdSm90INS1_25CollectiveMainloopFwdSm90ILi2EN4cute5tupleIJNS5_1CILi1EEES8_S8_EEENS6_IJNS7_ILi128EEENS7_ILi80EEENS7_ILi256EEEEEELi256ENS_6half_tEfNS_4arch4Sm90ELb0ELb0ELb1ELb0ELb1ELb0ELb0ELb1ELb1ELb1ELb1ELb0EEENS1_21CollectiveEpilogueFwdINS6_IJSA_SC_SB_EEES9_SE_SG_Li256ELb0ELb1ELb1ELb0EEENS1_19SingleTileSchedulerILb0ELb1ELb1ELi128EEEEEEEEEvNT_6ParamsE,"",@"SHT_CUDA_INFO"
	.sectionflags	@""
	.align	4


	//----- nvinfo : EIATTR_CUDA_API_VERSION
	.align		4
        /*0000*/ 	.byte	0x04, 0x37
        /*0002*/ 	.short	(.L_311 - .L_310)
.L_310:
        /*0004*/ 	.word	0x00000082


	//----- nvinfo : EIATTR_KPARAM_INFO
	.align		4
.L_311:
        /*0008*/ 	.byte	0x04, 0x17
        /*000a*/ 	.short	(.L_313 - .L_312)
.L_312:
        /*000c*/ 	.word	0x00000000
        /*0010*/ 	.short	0x0000
        /*0012*/ 	.short	0x0070
        /*0014*/ 	.byte	0x00, 0xf0, 0x01, 0x28


	//----- nvinfo : EIATTR_SPARSE_MMA_MASK
	.align		4
.L_313:
        /*0018*/ 	.byte	0x03, 0x50
        /*001a*/ 	.short	0x0000


	//----- nvinfo : EIATTR_MAXREG_COUNT
	.align		4
        /*001c*/ 	.byte	0x03, 0x1b
        /*001e*/ 	.short	0x00a8


	//----- nvinfo : EIATTR_NUM_BARRIERS
	.align		4
        /*0020*/ 	.byte	0x02, 0x4c
        /*0022*/ 	.byte	0x09
	.zero		1


	//----- nvinfo : EIATTR_EXTERNS
	.align		4
        /*0024*/ 	.byte	0x04, 0x0f
        /*0026*/ 	.short	(.L_315 - .L_314)


	//   ....[0]....
	.align		4
.L_314:
        /*0028*/ 	.word	index@(__assertfail)


	//----- nvinfo : EIATTR_ANNOTATIONS
	.align		4
.L_315:
        /*002c*/ 	.byte	0x04, 0x55
        /*002e*/ 	.short	(.L_317 - .L_316)


	//   ....[0]....
.L_316:
        /*0030*/ 	.word	0x00000001
        /*0034*/ 	.byte	0xa0, 0x08, 0x00, 0x00, 0x01, 0x00, 0x00, 0x00, 0x70, 0x14, 0x00, 0x00, 0x01, 0x00, 0x00, 0x00
        /*0044*/ 	.byte	0x10, 0xe3, 0x00, 0x00, 0x01, 0x00, 0x00, 0x00, 0x80, 0xe3, 0x00, 0x00, 0x01, 0x00, 0x00, 0x00
        /*0054*/ 	.byte	0xe0, 0xfa, 0x00, 0x00, 0x01, 0x00, 0x00, 0x00, 0x80, 0x13, 0x01, 0x00


	//----- nvinfo : EIATTR_MERCURY_ISA_VERSION
	.align		4
.L_317:
        /*0060*/ 	.byte	0x03, 0x5f
        /*0062*/ 	.short	0x0101


	//----- nvinfo : EIATTR_INT_WARP_WIDE_INSTR_OFFSETS
	.align		4
        /*0064*/ 	.byte	0x04, 0x31
        /*0066*/ 	.short	(.L_319 - .L_318)


	//   ....[0]....
.L_318:
        /*0068*/ 	.word	0x000000c0


	//   ....[1]....
        /*006c*/ 	.word	0x000000d0


	//   ....[2]....
        /*0070*/ 	.word	0x00000170


	//----- nvinfo : EIATTR_COOP_GROUP_MASK_REGIDS
	.align		4
.L_319:
        /*0074*/ 	.byte	0x04, 0x29
        /*0076*/ 	.short	(.L_321 - .L_320)


	//   ....[0]....
.L_320:
        /*0078*/ 	.word	0xffffffff


	//   ....[1]....
        /*007c*/ 	.word	0xffffffff


	//   ....[2]....
        /*0080*/ 	.word	0xffffffff


	//   ....[3]....
        /*0084*/ 	.word	0xffffffff


	//   ....[4]....
        /*0088*/ 	.word	0xffffffff


	//   ....[5]....
        /*008c*/ 	.word	0xffffffff


	//   ....[6]....
        /*0090*/ 	.word	0xffffffff


	//   ....[7]....
        /*0094*/ 	.word	0xffffffff


	//   ....[8]....
        /*0098*/ 	.word	0xffffffff


	//   ....[9]....
        /*009c*/ 	.word	0xffffffff


	//   ....[10]....
        /*00a0*/ 	.word	0xffffffff


	//   ....[11]....
        /*00a4*/ 	.word	0xffffffff


	//   ....[12]....
        /*00a8*/ 	.word	0xffffffff


	//   ....[13]....
        /*00ac*/ 	.word	0xffffffff


	//   ....[14]....
        /*00b0*/ 	.word	0xffffffff


	//   ....[15]....
        /*00b4*/ 	.word	0xffffffff


	//   ....[16]....
        /*00b8*/ 	.word	0xffffffff


	//   ....[17]....
        /*00bc*/ 	.word	0xffffffff


	//   ....[18]....
        /*00c0*/ 	.word	0xffffffff


	//   ....[19]....
        /*00c4*/ 	.word	0xffffffff


	//   ....[20]....
        /*00c8*/ 	.word	0xffffffff


	//   ....[21]....
        /*00cc*/ 	.word	0xffffffff


	//   ....[22]....
        /*00d0*/ 	.word	0xffffffff


	//   ....[23]....
        /*00d4*/ 	.word	0xffffffff


	//   ....[24]....
        /*00d8*/ 	.word	0xffffffff


	//   ....[25]....
        /*00dc*/ 	.word	0xffffffff


	//   ....[26]....
        /*00e0*/ 	.word	0xffffffff


	//   ....[27]....
        /*00e4*/ 	.word	0xffffffff


	//   ....[28]....
        /*00e8*/ 	.word	0xffffffff


	//   ....[29]....
        /*00ec*/ 	.word	0xffffffff


	//   ....[30]....
        /*00f0*/ 	.word	0xffffffff


	//   ....[31]....
        /*00f4*/ 	.word	0xffffffff


	//   ....[32]....
        /*00f8*/ 	.word	0xffffffff


	//   ....[33]....
        /*00fc*/ 	.word	0xffffffff


	//   ....[34]....
        /*0100*/ 	.word	0xffffffff


	//   ....[35]....
        /*0104*/ 	.word	0xffffffff


	//   ....[36]....
        /*0108*/ 	.word	0xffffffff


	//   ....[37]....
        /*010c*/ 	.word	0xffffffff


	//   ....[38]....
        /*0110*/ 	.word	0xffffffff


	//   ....[39]....
        /*0114*/ 	.word	0xffffffff


	//   ....[40]....
        /*0118*/ 	.word	0xffffffff


	//   ....[41]....
        /*011c*/ 	.word	0xffffffff


	//   ....[42]....
        /*0120*/ 	.word	0xffffffff


	//   ....[43]....
        /*0124*/ 	.word	0xffffffff


	//   ....[44]....
        /*0128*/ 	.word	0xffffffff


	//   ....[45]....
        /*012c*/ 	.word	0xffffffff


	//   ....[46]....
        /*0130*/ 	.word	0xffffffff


	//   ....[47]....
        /*0134*/ 	.word	0xffffffff


	//   ....[48]....
        /*0138*/ 	.word	0xffffffff


	//   ....[49]....
        /*013c*/ 	.word	0xffffffff


	//   ....[50]....
        /*0140*/ 	.word	0xffffffff


	//   ....[51]....
        /*0144*/ 	.word	0xffffffff


	//   ....[52]....
        /*0148*/ 	.word	0xffffffff


	//   ....[53]....
        /*014c*/ 	.word	0xffffffff


	//   ....[54]....
        /*0150*/ 	.word	0xffffffff


	//   ....[55]....
        /*0154*/ 	.word	0xffffffff


	//   ....[56]....
        /*0158*/ 	.word	0xffffffff


	//   ....[57]....
        /*015c*/ 	.word	0xffffffff


	//   ....[58]....
        /*0160*/ 	.word	0xffffffff


	//   ....[59]....
        /*0164*/ 	.word	0xffffffff


	//   ....[60]....
        /*0168*/ 	.word	0xffffffff


	//   ....[61]....
        /*016c*/ 	.word	0xffffffff


	//   ....[62]....
        /*0170*/ 	.word	0xffffffff


	//   ....[63]....
        /*0174*/ 	.word	0xffffffff


	//   ....[64]....
        /*0178*/ 	.word	0xffffffff


	//   ....[65]....
        /*017c*/ 	.word	0xffffffff


	//   ....[66]....
        /*0180*/ 	.word	0xffffffff


	//   ....[67]....
        /*0184*/ 	.word	0xffffffff


	//   ....[68]....
        /*0188*/ 	.word	0xffffffff


	//   ....[69]....
        /*018c*/ 	.word	0xffffffff


	//   ....[70]....
        /*0190*/ 	.word	0xffffffff


	//   ....[71]....
        /*0194*/ 	.word	0xffffffff


	//   ....[72]....
        /*0198*/ 	.word	0xffffffff


	//   ....[73]....
        /*019c*/ 	.word	0xffffffff


	//   ....[74]....
        /*01a0*/ 	.word	0xffffffff


	//   ....[75]....
        /*01a4*/ 	.word	0xffffffff


	//   ....[76]....
        /*01a8*/ 	.word	0xffffffff


	//   ....[77]....
        /*01ac*/ 	.word	0xffffffff


	//   ....[78]....
        /*01b0*/ 	.word	0xffffffff


	//   ....[79]....
        /*01b4*/ 	.word	0xffffffff


	//   ....[80]....
        /*01b8*/ 	.word	0xffffffff


	//   ....[81]....
        /*01bc*/ 	.word	0xffffffff


	//   ....[82]....
        /*01c0*/ 	.word	0xffffffff


	//   ....[83]....
        /*01c4*/ 	.word	0xffffffff


	//   ....[84]....
        /*01c8*/ 	.word	0xffffffff


	//   ....[85]....
        /*01cc*/ 	.word	0x0500000f


	//   ....[86]....
        /*01d0*/ 	.word	0x0500000f


	//   ....[87]....
        /*01d4*/ 	.word	0x0500000f


	//   ....[88]....
        /*01d8*/ 	.word	0x0500000f


	//   ....[89]....
        /*01dc*/ 	.word	0x0500000f


	//   ....[90]....
        /*01e0*/ 	.word	0x0500000f


	//   ....[91]....
        /*01e4*/ 	.word	0x0500000f


	//   ....[92]....
        /*01e8*/ 	.word	0x0500000f


	//   ....[93]....
        /*01ec*/ 	.word	0x0500000f


	//   ....[94]....
        /*01f0*/ 	.word	0x0500000f


	//   ....[95]....
        /*01f4*/ 	.word	0x0500000f


	//   ....[96]....
        /*01f8*/ 	.word	0x0500000f


	//   ....[97]....
        /*01fc*/ 	.word	0x0500000f


	//   ....[98]....
        /*0200*/ 	.word	0x0500000f


	//   ....[99]....
        /*0204*/ 	.word	0x0500000f


	//   ....[100]....
        /*0208*/ 	.word	0x0500000f


	//   ....[101]....
        /*020c*/ 	.word	0x0500000f


	//   ....[102]....
        /*0210*/ 	.word	0x0500000f


	//   ....[103]....
        /*0214*/ 	.word	0x0500000f


	//   ....[104]....
        /*0218*/ 	.word	0x0500000f


	//   ....[105]....
        /*021c*/ 	.word	0x0500000f


	//   ....[106]....
        /*0220*/ 	.word	0x0500000f


	//   ....[107]....
        /*0224*/ 	.word	0x0500000f


	//   ....[108]....
        /*0228*/ 	.word	0x0500000f


	//   ....[109]....
        /*022c*/ 	.word	0x0500000f


	//   ....[110]....
        /*0230*/ 	.word	0x0500000f


	//   ....[111]....
        /*0234*/ 	.word	0x0500000f


	//   ....[112]....
        /*0238*/ 	.word	0x0500000f


	//   ....[113]....
        /*023c*/ 	.word	0x0500000f


	//   ....[114]....
        /*0240*/ 	.word	0x0500000f


	//   ....[115]....
        /*0244*/ 	.word	0x0500000f


	//   ....[116]....
        /*0248*/ 	.word	0x0500000f


	//   ....[117]....
        /*024c*/ 	.word	0x0500000f


	//   ....[118]....
        /*0250*/ 	.word	0x0500000f


	//   ....[119]....
        /*0254*/ 	.word	0x0500000f


	//   ....[120]....
        /*0258*/ 	.word	0x0500000f


	//   ....[121]....
        /*025c*/ 	.word	0x0500000f


	//   ....[122]....
        /*0260*/ 	.word	0x0500000f


	//   ....[123]....
        /*0264*/ 	.word	0x0500000f


	//   ....[124]....
        /*0268*/ 	.word	0x0500000f


	//   ....[125]....
        /*026c*/ 	.word	0x0500000f


	//   ....[126]....
        /*0270*/ 	.word	0x0500000f


	//   ....[127]....
        /*0274*/ 	.word	0x0500000f


	//   ....[128]....
        /*0278*/ 	.word	0x0500000f


	//   ....[129]....
        /*027c*/ 	.word	0x0500000f


	//   ....[130]....
        /*0280*/ 	.word	0x0500000f


	//   ....[131]....
        /*0284*/ 	.word	0x0500000f


	//   ....[132]....
        /*0288*/ 	.word	0x0500000f


	//   ....[133]....
        /*028c*/ 	.word	0x0500000f


	//   ....[134]....
        /*0290*/ 	.word	0x0500000f


	//   ....[135]....
        /*0294*/ 	.word	0x0500000f


	//   ....[136]....
        /*0298*/ 	.word	0x0500000f


	//   ....[137]....
        /*029c*/ 	.word	0x0500000f


	//   ....[138]....
        /*02a0*/ 	.word	0x0500000f


	//   ....[139]....
        /*02a4*/ 	.word	0x0500000f


	//   ....[140]....
        /*02a8*/ 	.word	0x0500000f


	//   ....[141]....
        /*02ac*/ 	.word	0x0500000f


	//   ....[142]....
        /*02b0*/ 	.word	0x0500000f


	//----- nvinfo : EIATTR_COOP_GROUP_INSTR_OFFSETS
	.align		4
.L_321:
        /*02b4*/ 	.byte	0x04, 0x28
        /*02b6*/ 	.short	(.L_323 - .L_322)


	//   ....[0]....
.L_322:
        /*02b8*/ 	.word	0x00000070


	//   ....[1]....
        /*02bc*/ 	.word	0x000000b0


	//   ....[2]....
        /*02c0*/ 	.word	0x000002d0


	//   ....[3]....
        /*02c4*/ 	.word	0x00000430


	//   ....[4]....
        /*02c8*/ 	.word	0x00000550


	//   ....[5]....
        /*02cc*/ 	.word	0x000006b0


	//   ....[6]....
        /*02d0*/ 	.word	0x00001250


	//   ....[7]....
        /*02d4*/ 	.word	0x00004990


	//   ....[8]....
        /*02d8*/ 	.word	0x00004a10


	//   ....[9]....
        /*02dc*/ 	.word	0x00004da0


	//   ....[10]....
        /*02e0*/ 	.word	0x00004e50


	//   ....[11]....
        /*02e4*/ 	.word	0x00009140


	//   ....[12]....
        /*02e8*/ 	.word	0x00009170


	//   ....[13]....
        /*02ec*/ 	.word	0x00009190


	//   ....[14]....
        /*02f0*/ 	.word	0x000091b0


	//   ....[15]....
        /*02f4*/ 	.word	0x0000a580


	//   ....[16]....
        /*02f8*/ 	.word	0x0000a5b0


	//   ....[17]....
        /*02fc*/ 	.word	0x0000a650


	//   ....[18]....
        /*0300*/ 	.word	0x0000a6b0


	//   ....[19]....
        /*0304*/ 	.word	0x0000b980


	//   ....[20]....
        /*0308*/ 	.word	0x0000b9e0


	//   ....[21]....
        /*030c*/ 	.word	0x0000ba20


	//   ....[22]....
        /*0310*/ 	.word	0x0000ba60


	//   ....[23]....
        /*0314*/ 	.word	0x0000ba80


	//   ....[24]....
        /*0318*/ 	.word	0x0000bab0


	//   ....[25]....
        /*031c*/ 	.word	0x0000c700


	//   ....[26]....
        /*0320*/ 	.word	0x0000c710


	//   ....[27]....
        /*0324*/ 	.word	0x0000d780


	//   ....[28]....
        /*0328*/ 	.word	0x0000e9b0


	//   ....[29]....
        /*032c*/ 	.word	0x0000e9f0


	//   ....[30]....
        /*0330*/ 	.word	0x0000ea20


	//   ....[31]....
        /*0334*/ 	.word	0x0000ea40


	//   ....[32]....
        /*0338*/ 	.word	0x0000ea50


	//   ....[33]....
        /*033c*/ 	.word	0x0000eac0


	//   ....[34]....
        /*0340*/ 	.word	0x0000eaf0


	//   ....[35]....
        /*0344*/ 	.word	0x0000eb50


	//   ....[36]....
        /*0348*/ 	.word	0x0000eb80


	//   ....[37]....
        /*034c*/ 	.word	0x0000ebe0


	//   ....[38]....
        /*0350*/ 	.word	0x0000f2b0


	//   ....[39]....
        /*0354*/ 	.word	0x0000f2f0


	//   ....[40]....
        /*0358*/ 	.word	0x0000f320


	//   ....[41]....
        /*035c*/ 	.word	0x0000f340


	//   ....[42]....
        /*0360*/ 	.word	0x0000f350


	//   ....[43]....
        /*0364*/ 	.word	0x0000f3e0


	//   ....[44]....
        /*0368*/ 	.word	0x0000f420


	//   ....[45]....
        /*036c*/ 	.word	0x0000f480


	//   ....[46]....
        /*0370*/ 	.word	0x0000f4b0


	//   ....[47]....
        /*0374*/ 	.word	0x0000f520


	//   ....[48]....
        /*0378*/ 	.word	0x0000f560


	//   ....[49]....
        /*037c*/ 	.word	0x0000f5c0


	//   ....[50]....
        /*0380*/ 	.word	0x0000f5f0


	//   ....[51]....
        /*0384*/ 	.word	0x0000f650


	//   ....[52]....
        /*0388*/ 	.word	0x0000f690


	//   ....[53]....
        /*038c*/ 	.word	0x0000f6f0


	//   ....[54]....
        /*0390*/ 	.word	0x0000ff60


	//   ....[55]....
        /*0394*/ 	.word	0x0000ffa0


	//   ....[56]....
        /*0398*/ 	.word	0x0000ffd0


	//   ....[57]....
        /*039c*/ 	.word	0x0000fff0


	//   ....[58]....
        /*03a0*/ 	.word	0x00010010


	//   ....[59]....
        /*03a4*/ 	.word	0x00010030


	//   ....[60]....
        /*03a8*/ 	.word	0x00010060


	//   ....[61]....
        /*03ac*/ 	.word	0x00010080


	//   ....[62]....
        /*03b0*/ 	.word	0x00010090


	//   ....[63]....
        /*03b4*/ 	.word	0x00010110


	//   ....[64]....
        /*03b8*/ 	.word	0x000104b0


	//   ....[65]....
        /*03bc*/ 	.word	0x000104e0


	//   ....[66]....
        /*03c0*/ 	.word	0x00010500


	//   ....[67]....
        /*03c4*/ 	.word	0x000105a0


	//   ....[68]....
        /*03c8*/ 	.word	0x000105c0


	//   ....[69]....
        /*03cc*/ 	.word	0x00010660


	//   ....[70]....
        /*03d0*/ 	.word	0x00010680


	//   ....[71]....
        /*03d4*/ 	.word	0x00010720


	//   ....[72]....
        /*03d8*/ 	.word	0x00010740


	//   ....[73]....
        /*03dc*/ 	.word	0x00010750


	//   ....[74]....
        /*03e0*/ 	.word	0x00010c90


	//   ....[75]....
        /*03e4*/ 	.word	0x00010cd0


	//   ....[76]....
        /*03e8*/ 	.word	0x00010d00


	//   ....[77]....
        /*03ec*/ 	.word	0x00010d30


	//   ....[78]....
        /*03f0*/ 	.word	0x00010e10


	//   ....[79]....
        /*03f4*/ 	.word	0x00010e30


	//   ....[80]....
        /*03f8*/ 	.word	0x00010ee0


	//   ....[81]....
        /*03fc*/ 	.word	0x00010f00


	//   ....[82]....
        /*0400*/ 	.word	0x00010f50


	//   ....[83]....
        /*0404*/ 	.word	0x00010fc0


	//   ....[84]....
        /*0408*/ 	.word	0x00011310


	//   ....[85]....
        /*040c*/ 	.word	0x00011800


	//   ....[86]....
        /*0410*/ 	.word	0x000118f0


	//   ....[87]....
        /*0414*/ 	.word	0x000119a0


	//   ....[88]....
        /*0418*/ 	.word	0x00011ad0


	//   ....[89]....
        /*041c*/ 	.word	0x00011b30


	//   ....[90]....
        /*0420*/ 	.word	0x00011c30


	//   ....[91]....
        /*0424*/ 	.word	0x00011c90


	//   ....[92]....
        /*0428*/ 	.word	0x00011d90


	//   ....[93]....
        /*042c*/ 	.word	0x00011df0


	//   ....[94]....
        /*0430*/ 	.word	0x00011ee0


	//   ....[95]....
        /*0434*/ 	.word	0x00011f30


	//   ....[96]....
        /*0438*/ 	.word	0x00011fc0


	//   ....[97]....
        /*043c*/ 	.word	0x00012020


	//   ....[98]....
        /*0440*/ 	.word	0x00012160


	//   ....[99]....
        /*0444*/ 	.word	0x000121d0


	//   ....[100]....
        /*0448*/ 	.word	0x000122d0


	//   ....[101]....
        /*044c*/ 	.word	0x00012340


	//   ....[102]....
        /*0450*/ 	.word	0x00012440


	//   ....[103]....
        /*0454*/ 	.word	0x000124b0


	//   ....[104]....
        /*0458*/ 	.word	0x000125b0


	//   ....[105]....
        /*045c*/ 	.word	0x00012620


	//   ....[106]....
        /*0460*/ 	.word	0x00012720


	//   ....[107]....
        /*0464*/ 	.word	0x00012790


	//   ....[108]....
        /*0468*/ 	.word	0x00012890


	//   ....[109]....
        /*046c*/ 	.word	0x000128f0


	//   ....[110]....
        /*0470*/ 	.word	0x000129e0


	//   ....[111]....
        /*0474*/ 	.word	0x00012a30


	//   ....[112]....
        /*0478*/ 	.word	0x00012b70


	//   ....[113]....
        /*047c*/ 	.word	0x00012c30


	//   ....[114]....
        /*0480*/ 	.word	0x00012d70


	//   ....[115]....
        /*0484*/ 	.word	0x00012dc0


	//   ....[116]....
        /*0488*/ 	.word	0x00012ed0


	//   ....[117]....
        /*048c*/ 	.word	0x00012f20


	//   ....[118]....
        /*0490*/ 	.word	0x00013040


	//   ....[119]....
        /*0494*/ 	.word	0x00013090


	//   ....[120]....
        /*0498*/ 	.word	0x000131c0


	//   ....[121]....
        /*049c*/ 	.word	0x00013210


	//   ....[122]....
        /*04a0*/ 	.word	0x000132f0


	//   ....[123]....
        /*04a4*/ 	.word	0x00013390


	//   ....[124]....
        /*04a8*/ 	.word	0x000134c0


	//   ....[125]....
        /*04ac*/ 	.word	0x00013510


	//   ....[126]....
        /*04b0*/ 	.word	0x00013640


	//   ....[127]....
        /*04b4*/ 	.word	0x00013690


	//   ....[128]....
        /*04b8*/ 	.word	0x000137c0


	//   ....[129]....
        /*04bc*/ 	.word	0x00013810


	//   ....[130]....
        /*04c0*/ 	.word	0x00013940


	//   ....[131]....
        /*04c4*/ 	.word	0x00013990


	//   ....[132]....
        /*04c8*/ 	.word	0x00013a70


	//   ....[133]....
        /*04cc*/ 	.word	0x00013b10


	//   ....[134]....
        /*04d0*/ 	.word	0x00013cb0


	//   ....[135]....
        /*04d4*/ 	.word	0x00013d00


	//   ....[136]....
        /*04d8*/ 	.word	0x00013e40


	//   ....[137]....
        /*04dc*/ 	.word	0x00013e90


	//   ....[138]....
        /*04e0*/ 	.word	0x00013fd0


	//   ....[139]....
        /*04e4*/ 	.word	0x00014020


	//   ....[140]....
        /*04e8*/ 	.word	0x00014150


	//   ....[141]....
        /*04ec*/ 	.word	0x000141a0


	//   ....[142]....
        /*04f0*/ 	.word	0x000142b0


	//----- nvinfo : EIATTR_REG_RECONFIG
	.align		4
.L_323:
        /*04f4*/ 	.byte	0x01, 0x54
	.zero		2


	//----- nvinfo : EIATTR_SYSCALL_OFFSETS
	.align		4
        /*04f8*/ 	.byte	0x04, 0x46
        /*04fa*/ 	.short	(.L_325 - .L_324)


	//   ....[0]....
.L_324:
        /*04fc*/ 	.word	0x00001420


	//   ....[1]....
        /*0500*/ 	.word	0x0000ded0


	//   ....[2]....
        /*0504*/ 	.word	0x0000e010


	//   ....[3]....
        /*0508*/ 	.word	0x0000e100


	//   ....[4]....
        /*050c*/ 	.word	0x0000efd0


	//----- nvinfo : EIATTR_MBARRIER_INSTR_OFFSETS
	.align		4
.L_325:
        /*0510*/ 	.byte	0x04, 0x39
        /*0512*/ 	.short	(.L_327 - .L_326)


	//   ....[0]....
.L_326:
        /*0514*/ 	.word	0x00000180
        /*0518*/ 	.word	0x000000ff
        /*051c*/ 	.word	0x00038800
        /*0520*/ 	.short	0x0100
        /*0522*/ 	.byte	0x08
	.zero		1


	//   ....[1]....
        /*0524*/ 	.word	0x00000190
        /*0528*/ 	.word	0x000000ff
        /*052c*/ 	.word	0x00038820
        /*0530*/ 	.short	0x0100
        /*0532*/ 	.byte	0x08
	.zero		1


	//   ....[2]....
        /*0534*/ 	.word	0x00000280
        /*0538*/ 	.word	0x000000ff
        /*053c*/ 	.word	0x00038830
        /*0540*/ 	.short	0x0100
        /*0542*/ 	.byte	0x08
	.zero		1


	//   ....[3]....
        /*0544*/ 	.word	0x00000290
        /*0548*/ 	.word	0x000000ff
        /*054c*/ 	.word	0x00038840
        /*0550*/ 	.short	0x0100
        /*0552*/ 	.byte	0x08
	.zero		1


	//   ....[4]....
        /*0554*/ 	.word	0x000002a0
        /*0558*/ 	.word	0x000000ff
        /*055c*/ 	.word	0x00038838
        /*0560*/ 	.short	0x0100
        /*0562*/ 	.byte	0x08
	.zero		1


	//   ....[5]....
        /*0564*/ 	.word	0x000002b0
        /*0568*/ 	.word	0x000000ff
        /*056c*/ 	.word	0x00038848
        /*0570*/ 	.short	0x0100
        /*0572*/ 	.byte	0x08
	.zero		1


	//   ....[6]....
        /*0574*/ 	.word	0x000003e0
        /*0578*/ 	.word	0x000000ff
        /*057c*/ 	.word	0x00038850
        /*0580*/ 	.short	0x0100
        /*0582*/ 	.byte	0x08
	.zero		1


	//   ....[7]....
        /*0584*/ 	.word	0x000003f0
        /*0588*/ 	.word	0x000000ff
        /*058c*/ 	.word	0x00038860
        /*0590*/ 	.short	0x0100
        /*0592*/ 	.byte	0x08
	.zero		1


	//   ....[8]....
        /*0594*/ 	.word	0x00000400
        /*0598*/ 	.word	0x000000ff
        /*059c*/ 	.word	0x00038858
        /*05a0*/ 	.short	0x0100
        /*05a2*/ 	.byte	0x08
	.zero		1


	//   ....[9]....
        /*05a4*/ 	.word	0x00000410
        /*05a8*/ 	.word	0x000000ff
        /*05ac*/ 	.word	0x00038868
        /*05b0*/ 	.short	0x0100
        /*05b2*/ 	.byte	0x08
	.zero		1


	//   ....[10]....
        /*05b4*/ 	.word	0x00000500
        /*05b8*/ 	.word	0x000000ff
        /*05bc*/ 	.word	0x00038870
        /*05c0*/ 	.short	0x0100
        /*05c2*/ 	.byte	0x06
	.zero		1


	//   ....[11]....
        /*05c4*/ 	.word	0x00000510
        /*05c8*/ 	.word	0x000000ff
        /*05cc*/ 	.word	0x00038880
        /*05d0*/ 	.short	0x0100
        /*05d2*/ 	.byte	0x06
	.zero		1


	//   ....[12]....
        /*05d4*/ 	.word	0x00000520
        /*05d8*/ 	.word	0x000000ff
        /*05dc*/ 	.word	0x00038878
        /*05e0*/ 	.short	0x0100
        /*05e2*/ 	.byte	0x06
	.zero		1


	//   ....[13]....
        /*05e4*/ 	.word	0x00000530
        /*05e8*/ 	.word	0x000000ff
        /*05ec*/ 	.word	0x00038888
        /*05f0*/ 	.short	0x0100
        /*05f2*/ 	.byte	0x06
	.zero		1


	//   ....[14]....
        /*05f4*/ 	.word	0x00000660
        /*05f8*/ 	.word	0x000000ff
        /*05fc*/ 	.word	0x00038890
        /*0600*/ 	.short	0x0100
        /*0602*/ 	.byte	0x08
	.zero		1


	//   ....[15]....
        /*0604*/ 	.word	0x00000670
        /*0608*/ 	.word	0x000000ff
        /*060c*/ 	.word	0x000388a0
        /*0610*/ 	.short	0x0100
        /*0612*/ 	.byte	0x08
	.zero		1


	//   ....[16]....
        /*0614*/ 	.word	0x00000680
        /*0618*/ 	.word	0x000000ff
        /*061c*/ 	.word	0x00038898
        /*0620*/ 	.short	0x0100
        /*0622*/ 	.byte	0x08
	.zero		1


	//   ....[17]....
        /*0624*/ 	.word	0x00000690
        /*0628*/ 	.word	0x000000ff
        /*062c*/ 	.word	0x000388a8
        /*0630*/ 	.short	0x0100
        /*0632*/ 	.byte	0x08
	.zero		1


	//   ....[18]....
        /*0634*/ 	.word	0x000007d0
        /*0638*/ 	.word	0x000000ff
        /*063c*/ 	.word	0x000388b0
        /*0640*/ 	.short	0x0100
        /*0642*/ 	.byte	0x08
	.zero		1


	//   ....[19]....
        /*0644*/ 	.word	0x000007e0
        /*0648*/ 	.word	0x000000ff
        /*064c*/ 	.word	0x000388c0
        /*0650*/ 	.short	0x0100
        /*0652*/ 	.byte	0x08
	.zero		1


	//   ....[20]....
        /*0654*/ 	.word	0x000007f0
        /*0658*/ 	.word	0x000000ff
        /*065c*/ 	.word	0x000388b8
        /*0660*/ 	.short	0x0100
        /*0662*/ 	.byte	0x08
	.zero		1


	//   ....[21]....
        /*0664*/ 	.word	0x00000800
        /*0668*/ 	.word	0x000000ff
        /*066c*/ 	.word	0x000388c8
        /*0670*/ 	.short	0x0100
        /*0672*/ 	.byte	0x08
	.zero		1


	//   ....[22]....
        /*0674*/ 	.word	0x00001450
        /*0678*/ 	.word	0x000000ff
        /*067c*/ 	.word	0x00038800
        /*0680*/ 	.short	0x010a
        /*0682*/ 	.byte	0x04
	.zero		1


	//   ....[23]....
        /*0684*/ 	.word	0x000014f0
        /*0688*/ 	.word	0x000000ff
        /*068c*/ 	.word	0x00038830
        /*0690*/ 	.short	0x010a
        /*0692*/ 	.byte	0x04
	.zero		1


	//   ....[24]....
        /*0694*/ 	.word	0x00001560
        /*0698*/ 	.word	0x000000ff
        /*069c*/ 	.word	0x00038830
        /*06a0*/ 	.short	0x010a
        /*06a2*/ 	.byte	0x04
	.zero		1


	//   ....[25]....
        /*06a4*/ 	.word	0x00004090
        /*06a8*/ 	.word	0x000000ff
        /*06ac*/ 	.word	0x00000000
        /*06b0*/ 	.short	0x0101
        /*06b2*/ 	.byte	0x06
	.zero		1


	//   ....[26]....
        /*06b4*/ 	.word	0x00005d50
        /*06b8*/ 	.word	0x000000ff
        /*06bc*/ 	.word	0x00038830
        /*06c0*/ 	.short	0x010a
        /*06c2*/ 	.byte	0x07
	.zero		1


	//   ....[27]....
        /*06c4*/ 	.word	0x00005da0
        /*06c8*/ 	.word	0x000000ff
        /*06cc*/ 	.word	0x00038830
        /*06d0*/ 	.short	0x010a
        /*06d2*/ 	.byte	0x06
	.zero		1


	//   ....[28]....
        /*06d4*/ 	.word	0x000086c0
        /*06d8*/ 	.word	0x000000ff
        /*06dc*/ 	.word	0x00038850
        /*06e0*/ 	.short	0x010a
        /*06e2*/ 	.byte	0x06
	.zero		1


	//   ....[29]....
        /*06e4*/ 	.word	0x00008700
        /*06e8*/ 	.word	0x000000ff
        /*06ec*/ 	.word	0x00038850
        /*06f0*/ 	.short	0x010a
        /*06f2*/ 	.byte	0x06
	.zero		1


	//   ....[30]....
        /*06f4*/ 	.word	0x00008d50
        /*06f8*/ 	.word	0x000000ff
        /*06fc*/ 	.word	0x00000000
        /*0700*/ 	.short	0x0101
        /*0702*/ 	.byte	0x0a
	.zero		1


	//   ....[31]....
        /*0704*/ 	.word	0x00009b50
        /*0708*/ 	.word	0x000000ff
        /*070c*/ 	.word	0x00000000
        /*0710*/ 	.short	0x0101
        /*0712*/ 	.byte	0x06
	.zero		1


	//   ....[32]....
        /*0714*/ 	.word	0x0000a4e0
        /*0718*/ 	.word	0x000000ff
        /*071c*/ 	.word	0x00038850
        /*0720*/ 	.short	0x010a
        /*0722*/ 	.byte	0x05
	.zero		1


	//   ....[33]....
        /*0724*/ 	.word	0x0000a520
        /*0728*/ 	.word	0x000000ff
        /*072c*/ 	.word	0x00038850
        /*0730*/ 	.short	0x010a
        /*0732*/ 	.byte	0x05
	.zero		1


	//   ....[34]....
        /*0734*/ 	.word	0x0000ab80
        /*0738*/ 	.word	0x000000ff
        /*073c*/ 	.word	0x00000000
        /*0740*/ 	.short	0x0101
        /*0742*/ 	.byte	0x04
	.zero		1


	//   ....[35]....
        /*0744*/ 	.word	0x0000baa0
        /*0748*/ 	.word	0x000000ff
        /*074c*/ 	.word	0x00000000
        /*0750*/ 	.short	0x0101
        /*0752*/ 	.byte	0x04
	.zero		1


	//   ....[36]....
        /*0754*/ 	.word	0x0000e790
        /*0758*/ 	.word	0x000000ff
        /*075c*/ 	.word	0x00038840
        /*0760*/ 	.short	0x010a
        /*0762*/ 	.byte	0x2a
	.zero		1


	//   ....[37]....
        /*0764*/ 	.word	0x0000ed90
        /*0768*/ 	.word	0x000000ff
        /*076c*/ 	.word	0x00038830
        /*0770*/ 	.short	0x0107
        /*0772*/ 	.byte	0x2a
	.zero		1


	//   ....[38]....
        /*0774*/ 	.word	0x0000ee00
        /*0778*/ 	.word	0x000000ff
        /*077c*/ 	.word	0x00038830
        /*0780*/ 	.short	0x0101
        /*0782*/ 	.byte	0x2a
	.zero		1


	//   ....[39]....
        /*0784*/ 	.word	0x0000f870
        /*0788*/ 	.word	0x000000ff
        /*078c*/ 	.word	0x00038800
        /*0790*/ 	.short	0x0107
        /*0792*/ 	.byte	0x2a
	.zero		1


	//   ....[40]....
        /*0794*/ 	.word	0x0000f8d0
        /*0798*/ 	.word	0x000000ff
        /*079c*/ 	.word	0x00038800
        /*07a0*/ 	.short	0x0101
        /*07a2*/ 	.byte	0x2a
	.zero		1


	//   ....[41]....
        /*07a4*/ 	.word	0x0000f8e0
        /*07a8*/ 	.word	0x000000ff
        /*07ac*/ 	.word	0x00038820
        /*07b0*/ 	.short	0x010a
        /*07b2*/ 	.byte	0x2a
	.zero		1


	//   ....[42]....
        /*07b4*/ 	.word	0x0000fd60
        /*07b8*/ 	.word	0x00000013
        /*07bc*/ 	.word	0x00038840
        /*07c0*/ 	.short	0x010a
        /*07c2*/ 	.byte	0x3f
	.zero		1


	//   ....[43]....
        /*07c4*/ 	.word	0x00010330
        /*07c8*/ 	.word	0x00000013
        /*07cc*/ 	.word	0x00038830
        /*07d0*/ 	.short	0x0107
        /*07d2*/ 	.byte	0x3f
	.zero		1


	//   ....[44]....
        /*07d4*/ 	.word	0x000103e0
        /*07d8*/ 	.word	0x00000013
        /*07dc*/ 	.word	0x00038830
        /*07e0*/ 	.short	0x0101
        /*07e2*/ 	.byte	0x3f
	.zero		1


	//   ....[45]....
        /*07e4*/ 	.word	0x00010440
        /*07e8*/ 	.word	0x00000004
        /*07ec*/ 	.word	0x00038860
        /*07f0*/ 	.short	0x010a
        /*07f2*/ 	.byte	0x3f
	.zero		1


	//   ....[46]....
        /*07f4*/ 	.word	0x00010900
        /*07f8*/ 	.word	0x00000004
        /*07fc*/ 	.word	0x00038850
        /*0800*/ 	.short	0x0107
        /*0802*/ 	.byte	0x3f
	.zero		1


	//   ....[47]....
        /*0804*/ 	.word	0x00010a70
        /*0808*/ 	.word	0x00000004
        /*080c*/ 	.word	0x00038850
        /*0810*/ 	.short	0x0101
        /*0812*/ 	.byte	0x3f
	.zero		1


	//   ....[48]....
        /*0814*/ 	.word	0x00010c00
        /*0818*/ 	.word	0x00000000
        /*081c*/ 	.word	0x00038860
        /*0820*/ 	.short	0x010a
        /*0822*/ 	.byte	0x3f
	.zero		1


	//   ....[49]....
        /*0824*/ 	.word	0x00011150
        /*0828*/ 	.word	0x00000000
        /*082c*/ 	.word	0x00038850
        /*0830*/ 	.short	0x0107
        /*0832*/ 	.byte	0x3f
	.zero		1


	//   ....[50]....
        /*0834*/ 	.word	0x00011210
        /*0838*/ 	.word	0x00000000
        /*083c*/ 	.word	0x00038850
        /*0840*/ 	.short	0x0101
        /*0842*/ 	.byte	0x3f
	.zero		1


	//   ....[51]....
        /*0844*/ 	.word	0x000112a0
        /*0848*/ 	.word	0x00000007
        /*084c*/ 	.word	0x00038820
        /*0850*/ 	.short	0x010a
        /*0852*/ 	.byte	0x3f
	.zero		1


	//   ....[52]....
        /*0854*/ 	.word	0x00011420
        /*0858*/ 	.word	0x00000005
        /*085c*/ 	.word	0x00038840
        /*0860*/ 	.short	0x010a
        /*0862*/ 	.byte	0x3f
	.zero		1


	//   ....[53]....
        /*0864*/ 	.word	0x000114c0
        /*0868*/ 	.word	0x00000003
        /*086c*/ 	.word	0x00038840
        /*0870*/ 	.short	0x010a
        /*0872*/ 	.byte	0x3f
	.zero		1


	//   ....[54]....
        /*0874*/ 	.word	0x00011500
        /*0878*/ 	.word	0x00000005
        /*087c*/ 	.word	0x00038860
        /*0880*/ 	.short	0x010a
        /*0882*/ 	.byte	0x3f
	.zero		1


	//   ....[55]....
        /*0884*/ 	.word	0x00011540
        /*0888*/ 	.word	0x00000003
        /*088c*/ 	.word	0x00038860
        /*0890*/ 	.short	0x010a
        /*0892*/ 	.byte	0x3f
	.zero		1


	//   ....[56]....
        /*0894*/ 	.word	0x000115c0
        /*0898*/ 	.word	0x00000003
        /*089c*/ 	.word	0x00038800
        /*08a0*/ 	.short	0x010a
        /*08a2*/ 	.byte	0x3f
	.zero		1


	//   ....[57]....
        /*08a4*/ 	.word	0x00011630
        /*08a8*/ 	.word	0x00000003
        /*08ac*/ 	.word	0x00038830
        /*08b0*/ 	.short	0x010a
        /*08b2*/ 	.byte	0x3f
	.zero		1


	//   ....[58]....
        /*08b4*/ 	.word	0x000116a0
        /*08b8*/ 	.word	0x00000006
        /*08bc*/ 	.word	0x00038830
        /*08c0*/ 	.short	0x010a
        /*08c2*/ 	.byte	0x3f
	.zero		1


	//   ....[59]....
        /*08c4*/ 	.word	0x00011700
        /*08c8*/ 	.word	0x00000003
        /*08cc*/ 	.word	0x00038850
        /*08d0*/ 	.short	0x010a
        /*08d2*/ 	.byte	0x3f
	.zero		1


	//   ....[60]....
        /*08d4*/ 	.word	0x00011760
        /*08d8*/ 	.word	0x00000005
        /*08dc*/ 	.word	0x00038850
        /*08e0*/ 	.short	0x010a
        /*08e2*/ 	.byte	0x3f
	.zero		1


	//   ....[61]....
        /*08e4*/ 	.word	0x00011840
        /*08e8*/ 	.word	0x00000003
        /*08ec*/ 	.word	0x00038840
        /*08f0*/ 	.short	0x010a
        /*08f2*/ 	.byte	0x3f
	.zero		1


	//   ....[62]....
        /*08f4*/ 	.word	0x00012a70
        /*08f8*/ 	.word	0x00000003
        /*08fc*/ 	.word	0x00038820
        /*0900*/ 	.short	0x010a
        /*0902*/ 	.byte	0x3f
	.zero		1


	//   ....[63]....
        /*0904*/ 	.word	0x00012ac0
        /*0908*/ 	.word	0x00000013
        /*090c*/ 	.word	0x00038840
        /*0910*/ 	.short	0x010a
        /*0912*/ 	.byte	0x3f
	.zero		1


	//   ....[64]....
        /*0914*/ 	.word	0x00013240
        /*0918*/ 	.word	0x00000004
        /*091c*/ 	.word	0x00038860
        /*0920*/ 	.short	0x010a
        /*0922*/ 	.byte	0x3f
	.zero		1


	//   ....[65]....
        /*0924*/ 	.word	0x000139c0
        /*0928*/ 	.word	0x00000000
        /*092c*/ 	.word	0x00038860
        /*0930*/ 	.short	0x010a
        /*0932*/ 	.byte	0x3f
	.zero		1


	//   ....[66]....
        /*0934*/ 	.word	0x000141d0
        /*0938*/ 	.word	0x00000007
        /*093c*/ 	.word	0x00038820
        /*0940*/ 	.short	0x010a
        /*0942*/ 	.byte	0x3f
	.zero		1


	//   ....[67]....
        /*0944*/ 	.word	0x00014370
        /*0948*/ 	.word	0x00000005
        /*094c*/ 	.word	0x00038840
        /*0950*/ 	.short	0x010a
        /*0952*/ 	.byte	0x3f
	.zero		1


	//   ....[68]....
        /*0954*/ 	.word	0x000143c0
        /*0958*/ 	.word	0x00000003
        /*095c*/ 	.word	0x00038840
        /*0960*/ 	.short	0x010a
        /*0962*/ 	.byte	0x3f
	.zero		1


	//   ....[69]....
        /*0964*/ 	.word	0x00014410
        /*0968*/ 	.word	0x00000005
        /*096c*/ 	.word	0x00038860
        /*0970*/ 	.short	0x010a
        /*0972*/ 	.byte	0x3f
	.zero		1


	//----- nvinfo : EIATTR_NUM_MBARRIERS
	.align		4
.L_327:
        /*0974*/ 	.byte	0x03, 0x38
        /*0976*/ 	.short	0x0016


	//----- nvinfo : EIATTR_EXIT_INSTR_OFFSETS
	.align		4
        /*0978*/ 	.byte	0x04, 0x1c
        /*097a*/ 	.short	(.L_329 - .L_328)


	//   ....[0]....
.L_328:
        /*097c*/ 	.word	0x00011590


	//----- nvinfo : EIATTR_MAX_THREADS
	.align		4
.L_329:
        /*0980*/ 	.byte	0x04, 0x05
        /*0982*/ 	.short	(.L_331 - .L_330)
.L_330:
        /*0984*/ 	.word	0x00000180
        /*0988*/ 	.word	0x00000001
        /*098c*/ 	.word	0x00000001


	//----- nvinfo : EIATTR_CRS_STACK_SIZE
	.align		4
.L_331:
        /*0990*/ 	.byte	0x04, 0x1e
        /*0992*/ 	.short	(.L_333 - .L_332)
.L_332:
        /*0994*/ 	.word	0x00000000


	//----- nvinfo : EIATTR_CBANK_PARAM_SIZE
	.align		4
.L_333:
        /*0998*/ 	.byte	0x03, 0x19
        /*099a*/ 	.short	0x0a70


	//----- nvinfo : EIATTR_PARAM_CBANK
	.align		4
        /*099c*/ 	.byte	0x04, 0x0a
        /*099e*/ 	.short	(.L_335 - .L_334)
	.align		4
.L_334:
        /*09a0*/ 	.word	index@(.nv.constant0._ZN7cutlass13device_kernelIN5flash11enable_sm90INS1_16FlashAttnFwdSm90INS1_25CollectiveMainloopFwdSm90ILi2EN4cute5tupleIJNS5_1CILi1EEES8_S8_EEENS6_IJNS7_ILi128EEENS7_ILi80EEENS7_ILi256EEEEEELi256ENS_6half_tEfNS_4arch4Sm90ELb0ELb0ELb1ELb0ELb1ELb0ELb0ELb1ELb1ELb1ELb1ELb0EEENS1_21CollectiveEpilogueFwdINS6_IJSA_SC_SB_EEES9_SE_SG_Li256ELb0ELb1ELb1ELb0EEENS1_19SingleTileSchedulerILb0ELb1ELb1ELi128EEEEEEEEEvNT_6ParamsE)
        /*09a4*/ 	.short	0x0210
        /*09a6*/ 	.short	0x0a70


	//----- nvinfo : EIATTR_SW_WAR
	.align		4
.L_335:
        /*09a8*/ 	.byte	0x04, 0x36
        /*09aa*/ 	.short	(.L_337 - .L_336)
.L_336:
        /*09ac*/ 	.word	0x00000008
.L_337:


//--------------------- .nv.info._ZN7cutlass13device_kernelIN5flash11enable_sm90INS1_16FlashAttnFwdSm90INS1_25CollectiveMainloopFwdSm90ILi2EN4cute5tupleIJNS5_1CILi1EEES8_S8_EEENS6_IJNS7_ILi128EEENS7_ILi80EEENS7_ILi256EEEEEELi256ENS_6half_tEfNS_4arch4Sm90ELb0ELb0ELb1ELb1ELb1ELb0ELb0ELb1ELb1ELb1ELb1ELb0EEENS1_21CollectiveEpilogueFwdINS6_IJSA_SC_SB_EEES9_SE_SG_Li256ELb1ELb1ELb1ELb0EEENS1_36VarlenDynamicPersistentTileSchedulerILi128ELi80ELi256ELi128ELb1ELb1ELb1ELb0ELb1ELb1EEEEEEEEEvNT_6ParamsE --------------------------
	.section	.nv.info._ZN7cutlass13device_kernelIN5flash11enable_sm90INS1_16FlashAttnFwdSm90INS1_25CollectiveMainloopFwdSm90ILi2EN4cute5tupleIJNS5_1CILi1EEES8_S8_EEENS6_IJNS7_ILi128EEENS7_ILi80EEENS7_ILi256EEEEEELi256ENS_6half_tEfNS_4arch4Sm90ELb0ELb0ELb1ELb1ELb1ELb0ELb0ELb1ELb1ELb1ELb1ELb0EEENS1_21CollectiveEpilogueFwdINS6_IJSA_SC_SB_EEES9_SE_SG_Li256ELb1ELb1ELb1ELb0EEENS1_36VarlenDynamicPersistentTileSchedulerILi128ELi80ELi256ELi128ELb1ELb1ELb1ELb0ELb1ELb1EEEEEEEEEvNT_6ParamsE,"",@"SHT_CUDA_INFO"
	.sectionflags	@""
	.align	4


	//----- nvinfo : EIATTR_CUDA_API_VERSION
	.align		4
        /*0000*/ 	.byte	0x04, 0x37
        /*0002*/ 	.short	(.L_339 - .L_338)
.L_338:
        /*0004*/ 	.word	0x00000082


	//----- nvinfo : EIATTR_KPARAM_INFO
	.align		4
.L_339:
        /*0008*/ 	.byte	0x04, 0x17
        /*000a*/ 	.short	(.L_341 - .L_340)
.L_340:
        /*000c*/ 	.word	0x00000000
        /*0010*/ 	.short	0x0000
        /*0012*/ 	.short	0x0070
        /*0014*/ 	.byte	0x00, 0xf0, 0x01, 0x2a


	//----- nvinfo : EIATTR_SPARSE_MMA_MASK
	.align		4
.L_341:
        /*0018*/ 	.byte	0x03, 0x50
        /*001a*/ 	.short	0x0000


	//----- nvinfo : EIATTR_MAXREG_COUNT
	.align		4
        /*001c*/ 	.byte	0x03, 0x1b
        /*001e*/ 	.short	0x00a8


	//----- nvinfo : EIATTR_NUM_BARRIERS
	.align		4
        /*0020*/ 	.byte	0x02, 0x4c
        /*0022*/ 	.byte	0x09
	.zero		1


	//----- nvinfo : EIATTR_EXTERNS
	.align		4
        /*0024*/ 	.byte	0x04, 0x0f
        /*0026*/ 	.short	(.L_343 - .L_342)


	//   ....[0]....
	.align		4
.L_342:
        /*0028*/ 	.word	index@(__assertfail)


	//----- nvinfo : EIATTR_ANNOTATIONS
	.align		4
.L_343:
        /*002c*/ 	.byte	0x04, 0x55
        /*002e*/ 	.short	(.L_345 - .L_344)


	//   ....[0]....
.L_344:
        /*0030*/ 	.word	0x00000001
        /*0034*/ 	.byte	0xa0, 0x08, 0x00, 0x00, 0x01, 0x00, 0x00, 0x00, 0xa0, 0x09, 0x00, 0x00, 0x01, 0x00, 0x00, 0x00
        /* <DEDUP_REMOVED lines=28> */
        /*0204*/ 	.byte	0x10, 0x60, 0x01, 0x00


	//----- nvinfo : EIATTR_MERCURY_ISA_VERSION
	.align		4
.L_345:
        /*0208*/ 	.byte	0x03, 0x5f
        /*020a*/ 	.short	0x0101


	//----- nvinfo : EIATTR_UNUSED_LOAD_BYTE_OFFSET
	.align		4
        /*020c*/ 	.byte	0x04, 0x44
        /*020e*/ 	.short	(.L_347 - .L_346)


	//   ....[0]....
.L_346:
        /*0210*/ 	.word	0x00000950
        /*0214*/ 	.word	0x0000fff0


	//   ....[1]....
        /*0218*/ 	.word	0x0000b9f0
        /*021c*/ 	.word	0x0000fff0


	//----- nvinfo : EIATTR_INT_WARP_WIDE_INSTR_OFFSETS
	.align		4
.L_347:
        /*0220*/ 	.byte	0x04, 0x31
        /*0222*/ 	.short	(.L_349 - .L_348)


	//   ....[0]....
.L_348:
        /*0224*/ 	.word	0x000000c0


	//   ....[1]....
        /*0228*/ 	.word	0x000000d0


	//   ....[2]....
        /*022c*/ 	.word	0x00000170


	//   ....[3]....
        /*0230*/ 	.word	0x00011b60


	//   ....[4]....
        /*0234*/ 	.word	0x00011bf0


	//   ....[5]....
        /*0238*/ 	.word	0x00014ad0


	//   ....[6]....
        /*023c*/ 	.word	0x00014b60


	//----- nvinfo : EIATTR_COOP_GROUP_MASK_REGIDS
	.align		4
.L_349:
        /*0240*/ 	.byte	0x04, 0x29
        /*0242*/ 	.short	(.L_351 - .L_350)


	//   ....[0]....
.L_350:
        /*0244*/ 	.word	0xffffffff


	//   ....[1]....
        /*0248*/ 	.word	0xffffffff


	//   ....[2]....
        /*024c*/ 	.word	0xffffffff


	//   ....[3]....
        /*0250*/ 	.word	0xffffffff


	//   ....[4]....
        /*0254*/ 	.word	0xffffffff


	//   ....[5]....
        /*0258*/ 	.word	0xffffffff


	//   ....[6]....
        /*025c*/ 	.word	0xffffffff


	//   ....[7]....
        /*0260*/ 	.word	0xffffffff


	//   ....[8]....
        /*0264*/ 	.word	0xffffffff


	//   ....[9]....
        /*0268*/ 	.word	0xffffffff


	//   ....[10]....
        /*026c*/ 	.word	0xffffffff


	//   ....[11]....
        /*0270*/ 	.word	0xffffffff


	//   ....[12]....
        /*0274*/ 	.word	0xffffffff


	//   ....[13]....
        /*0278*/ 	.word	0xffffffff


	//   ....[14]....
        /*027c*/ 	.word	0xffffffff


	//   ....[15]....
        /*0280*/ 	.word	0xffffffff


	//   ....[16]....
        /*0284*/ 	.word	0xffffffff


	//   ....[17]....
        /*0288*/ 	.word	0xffffffff


	//   ....[18]....
        /*028c*/ 	.word	0xffffffff


	//   ....[19]....
        /*0290*/ 	.word	0xffffffff


	//   ....[20]....
        /*0294*/ 	.word	0xffffffff


	//   ....[21]....
        /*0298*/ 	.word	0xffffffff


	//   ....[22]....
        /*029c*/ 	.word	0xffffffff


	//   ....[23]....
        /*02a0*/ 	.word	0xffffffff


	//   ....[24]....
        /*02a4*/ 	.word	0xffffffff


	//   ....[25]....
        /*02a8*/ 	.word	0xffffffff


	//   ....[26]....
        /*02ac*/ 	.word	0xffffffff


	//   ....[27]....
        /*02b0*/ 	.word	0xffffffff


	//   ....[28]....
        /*02b4*/ 	.word	0xffffffff


	//   ....[29]....
        /*02b8*/ 	.word	0xffffffff


	//   ....[30]....
        /*02bc*/ 	.word	0xffffffff


	//   ....[31]....
        /*02c0*/ 	.word	0xffffffff


	//   ....[32]....
        /*02c4*/ 	.word	0xffffffff


	//   ....[33]....
        /*02c8*/ 	.word	0xffffffff


	//   ....[34]....
        /*02cc*/ 	.word	0xffffffff


	//   ....[35]....
        /*02d0*/ 	.word	0xffffffff


	//   ....[36]....
        /*02d4*/ 	.word	0xffffffff


	//   ....[37]....
        /*02d8*/ 	.word	0xffffffff


	//   ....[38]....
        /*02dc*/ 	.word	0xffffffff


	//   ....[39]....
        /*02e0*/ 	.word	0xffffffff


	//   ....[40]....
        /*02e4*/ 	.word	0xffffffff


	//   ....[41]....
        /*02e8*/ 	.word	0xffffffff


	//   ....[42]....
        /*02ec*/ 	.word	0xffffffff


	//   ....[43]....
        /*02f0*/ 	.word	0xffffffff


	//   ....[44]....
        /*02f4*/ 	.word	0xffffffff


	//   ....[45]....
        /*02f8*/ 	.word	0xffffffff


	//   ....[46]....
        /*02fc*/ 	.word	0xffffffff


	//   ....[47]....
        /*0300*/ 	.word	0xffffffff


	//   ....[48]....
        /*0304*/ 	.word	0xffffffff


	//   ....[49]....
        /*0308*/ 	.word	0xffffffff


	//   ....[50]....
        /*030c*/ 	.word	0xffffffff


	//   ....[51]....
        /*0310*/ 	.word	0xffffffff


	//   ....[52]....
        /*0314*/ 	.word	0xffffffff


	//   ....[53]....
        /*0318*/ 	.word	0xffffffff


	//   ....[54]....
        /*031c*/ 	.word	0xffffffff


	//   ....[55]....
        /*0320*/ 	.word	0xffffffff


	//   ....[56]....
        /*0324*/ 	.word	0xffffffff


	//   ....[57]....
        /*0328*/ 	.word	0xffffffff


	//   ....[58]....
        /*032c*/ 	.word	0xffffffff


	//   ....[59]....
        /*0330*/ 	.word	0xffffffff


	//   ....[60]....
        /*0334*/ 	.word	0xffffffff


	//   ....[61]....
        /*0338*/ 	.word	0xffffffff


	//   ....[62]....
        /*033c*/ 	.word	0xffffffff


	//   ....[63]....
        /*0340*/ 	.word	0xffffffff


	//   ....[64]....
        /*0344*/ 	.word	0xffffffff


	//   ....[65]....
        /*0348*/ 	.word	0xffffffff


	//   ....[66]....
        /*034c*/ 	.word	0xffffffff


	//   ....[67]....
        /*0350*/ 	.word	0xffffffff


	//   ....[68]....
        /*0354*/ 	.word	0xffffffff


	//   ....[69]....
        /*0358*/ 	.word	0xffffffff


	//   ....[70]....
        /*035c*/ 	.word	0xffffffff


	//   ....[71]....
        /*0360*/ 	.word	0xffffffff


	//   ....[72]....
        /*0364*/ 	.word	0xffffffff


	//   ....[73]....
        /*0368*/ 	.word	0xffffffff


	//   ....[74]....
        /*036c*/ 	.word	0xffffffff


	//   ....[75]....
        /*0370*/ 	.word	0xffffffff


	//   ....[76]....
        /*0374*/ 	.word	0xffffffff


	//   ....[77]....
        /*0378*/ 	.word	0xffffffff


	//   ....[78]....
        /*037c*/ 	.word	0xffffffff


	//   ....[79]....
        /*0380*/ 	.word	0xffffffff


	//   ....[80]....
        /*0384*/ 	.word	0xffffffff


	//   ....[81]....
        /*0388*/ 	.word	0xffffffff


	//   ....[82]....
        /*038c*/ 	.word	0xffffffff


	//   ....[83]....
        /*0390*/ 	.word	0xffffffff


	//   ....[84]....
        /*0394*/ 	.word	0xffffffff


	//   ....[85]....
        /*0398*/ 	.word	0xffffffff


	//   ....[86]....
        /*039c*/ 	.word	0xffffffff


	//   ....[87]....
        /*03a0*/ 	.word	0xffffffff


	//   ....[88]....
        /*03a4*/ 	.word	0xffffffff


	//   ....[89]....
        /*03a8*/ 	.word	0xffffffff


	//   ....[90]....
        /*03ac*/ 	.word	0xffffffff


	//   ....[91]....
        /*03b0*/ 	.word	0xffffffff


	//   ....[92]....
        /*03b4*/ 	.word	0xffffffff


	//   ....[93]....
        /*03b8*/ 	.word	0xffffffff


	//   ....[94]....
        /*03bc*/ 	.word	0xffffffff


	//   ....[95]....
        /*03c0*/ 	.word	0xffffffff


	//   ....[96]....
        /*03c4*/ 	.word	0xffffffff


	//   ....[97]....
        /*03c8*/ 	.word	0xffffffff


	//   ....[98]....
        /*03cc*/ 	.word	0xffffffff


	//   ....[99]....
        /*03d0*/ 	.word	0xffffffff


	//   ....[100]....
        /*03d4*/ 	.word	0xffffffff


	//   ....[101]....
        /*03d8*/ 	.word	0xffffffff


	//   ....[102]....
        /*03dc*/ 	.word	0xffffffff


	//   ....[103]....
        /*03e0*/ 	.word	0xffffffff


	//   ....[104]....
        /*03e4*/ 	.word	0xffffffff


	//   ....[105]....
        /*03e8*/ 	.word	0xffffffff


	//   ....[106]....
        /*03ec*/ 	.word	0xffffffff


	//   ....[107]....
        /*03f0*/ 	.word	0xffffffff


	//   ....[108]....
        /*03f4*/ 	.word	0xffffffff


	//   ....[109]....
        /*03f8*/ 	.word	0xffffffff


	//   ....[110]....
        /*03fc*/ 	.word	0xffffffff


	//   ....[111]....
        /*0400*/ 	.word	0xffffffff


	//   ....[112]....
        /*0404*/ 	.word	0xffffffff


	//   ....[113]....
        /*0408*/ 	.word	0xffffffff


	//   ....[114]....
        /*040c*/ 	.word	0xffffffff


	//   ....[115]....
        /*0410*/ 	.word	0xffffffff


	//   ....[116]....
        /*0414*/ 	.word	0xffffffff


	//   ....[117]....
        /*0418*/ 	.word	0xffffffff


	//   ....[118]....
        /*041c*/ 	.word	0xffffffff


	//   ....[119]....
        /*0420*/ 	.word	0xffffffff


	//   ....[120]....
        /*0424*/ 	.word	0xffffffff


	//   ....[121]....
        /*0428*/ 	.word	0xffffffff


	//   ....[122]....
        /*042c*/ 	.word	0xffffffff


	//   ....[123]....
        /*0430*/ 	.word	0xffffffff


	//   ....[124]....
        /*0434*/ 	.word	0xffffffff


	//   ....[125]....
        /*0438*/ 	.word	0xffffffff


	//   ....[126]....
        /*043c*/ 	.word	0xffffffff


	//   ....[127]....
        /*0440*/ 	.word	0xffffffff


	//   ....[128]....
        /*0444*/ 	.word	0xffffffff


	//   ....[129]....
        /*0448*/ 	.word	0xffffffff


	//   ....[130]....
        /*044c*/ 	.word	0xffffffff


	//   ....[131]....
        /*0450*/ 	.word	0xffffffff


	//   ....[132]....
        /*0454*/ 	.word	0xffffffff


	//   ....[133]....
        /*0458*/ 	.word	0xffffffff


	//   ....[134]....
        /*045c*/ 	.word	0xffffffff


	//   ....[135]....
        /*0460*/ 	.word	0x0500000f


	//   ....[136]....
        /*0464*/ 	.word	0x0500000f


	//   ....[137]....
        /*0468*/ 	.word	0x0500000f


	//   ....[138]....
        /*046c*/ 	.word	0x0500000f


	//   ....[139]....
        /*0470*/ 	.word	0x0500000f


	//   ....[140]....
        /*0474*/ 	.word	0x0500000f


	//   ....[141]....
        /*0478*/ 	.word	0x0500000f


	//   ....[142]....
        /*047c*/ 	.word	0x0500000f


	//   ....[143]....
        /*0480*/ 	.word	0x0500000f


	//   ....[144]....
        /*0484*/ 	.word	0x0500000f


	//   ....[145]....
        /*0488*/ 	.word	0x0500000f


	//   ....[146]....
        /*048c*/ 	.word	0x0500000f


	//   ....[147]....
        /*0490*/ 	.word	0x0500000f


	//   ....[148]....
        /*0494*/ 	.word	0x0500000f


	//   ....[149]....
        /*0498*/ 	.word	0x0500000f


	//   ....[150]....
        /*049c*/ 	.word	0x0500000f


	//   ....[151]....
        /*04a0*/ 	.word	0x0500000f


	//   ....[152]....
        /*04a4*/ 	.word	0x0500000f


	//   ....[153]....
        /*04a8*/ 	.word	0x0500000f


	//   ....[154]....
        /*04ac*/ 	.word	0x0500000f


	//   ....[155]....
        /*04b0*/ 	.word	0x0500000f


	//   ....[156]....
        /*04b4*/ 	.word	0x0500000f


	//   ....[157]....
        /*04b8*/ 	.word	0x0500000f


	//   ....[158]....
        /*04bc*/ 	.word	0x0500000f


	//   ....[159]....
        /*04c0*/ 	.word	0x0500000f


	//   ....[160]....
        /*04c4*/ 	.word	0x0500000f


	//   ....[161]....
        /*04c8*/ 	.word	0x0500000f


	//   ....[162]....
        /*04cc*/ 	.word	0x0500000f


	//   ....[163]....
        /*04d0*/ 	.word	0x0500000f


	//   ....[164]....
        /*04d4*/ 	.word	0x0500000f


	//   ....[165]....
        /*04d8*/ 	.word	0x0500000f


	//   ....[166]....
        /*04dc*/ 	.word	0x0500000f


	//   ....[167]....
        /*04e0*/ 	.word	0x0500000f


	//   ....[168]....
        /*04e4*/ 	.word	0x0500000f


	//   ....[169]....
        /*04e8*/ 	.word	0x0500000f


	//   ....[170]....
        /*04ec*/ 	.word	0x0500000f


	//   ....[171]....
        /*04f0*/ 	.word	0x0500000f


	//   ....[172]....
        /*04f4*/ 	.word	0x0500000f


	//   ....[173]....
        /*04f8*/ 	.word	0x0500000f


	//   ....[174]....
        /*04fc*/ 	.word	0x0500000f


	//   ....[175]....
        /*0500*/ 	.word	0x0500000f


	//   ....[176]....
        /*0504*/ 	.word	0x0500000f


	//   ....[177]....
        /*0508*/ 	.word	0x0500000f


	//   ....[178]....
        /*050c*/ 	.word	0x0500000f


	//   ....[179]....
        /*0510*/ 	.word	0x0500000f


	//   ....[180]....
        /*0514*/ 	.word	0x0500000f


	//   ....[181]....
        /*0518*/ 	.word	0x0500000f


	//   ....[182]....
        /*051c*/ 	.word	0x0500000f


	//   ....[183]....
        /*0520*/ 	.word	0x0500000f


	//   ....[184]....
        /*0524*/ 	.word	0x0500000f


	//   ....[185]....
        /*0528*/ 	.word	0x0500000f


	//   ....[186]....
        /*052c*/ 	.word	0x0500000f


	//   ....[187]....
        /*0530*/ 	.word	0x0500000f


	//   ....[188]....
        /*0534*/ 	.word	0x0500000f


	//   ....[189]....
        /*0538*/ 	.word	0x0500000f


	//   ....[190]....
        /*053c*/ 	.word	0x0500000f


	//   ....[191]....
        /*0540*/ 	.word	0x0500000f


	//   ....[192]....
        /*0544*/ 	.word	0x0500000f


	//   ....[193]....
        /*0548*/ 	.word	0x0500000f


	//   ....[194]....
        /*054c*/ 	.word	0x0500000f


	//   ....[195]....
        /*0550*/ 	.word	0x0500000f


	//   ....[196]....
        /*0554*/ 	.word	0x0500000f


	//   ....[197]....
        /*0558*/ 	.word	0x0500000f


	//   ....[198]....
        /*055c*/ 	.word	0x0500000f


	//   ....[199]....
        /*0560*/ 	.word	0x0500000f


	//   ....[200]....
        /*0564*/ 	.word	0x0500000f


	//   ....[201]....
        /*0568*/ 	.word	0x0500000f


	//   ....[202]....
        /*056c*/ 	.word	0x0500000f


	//   ....[203]....
        /*0570*/ 	.word	0x0500000f


	//   ....[204]....
        /*0574*/ 	.word	0x0500000f


	//   ....[205]....
        /*0578*/ 	.word	0x0500000f


	//   ....[206]....
        /*057c*/ 	.word	0x0500000f


	//   ....[207]....
        /*0580*/ 	.word	0x0500000f


	//   ....[208]....
        /*0584*/ 	.word	0x0500000f


	//   ....[209]....
        /*0588*/ 	.word	0x0500000f


	//   ....[210]....
        /*058c*/ 	.word	0x0500000f


	//----- nvinfo : EIATTR_COOP_GROUP_INSTR_OFFSETS
	.align		4
.L_351:
        /*0590*/ 	.byte	0x04, 0x28
        /*0592*/ 	.short	(.L_353 - .L_352)


	//   ....[0]....
.L_352:
        /*0594*/ 	.word	0x00000070


	//   ....[1]....
        /*0598*/ 	.word	0x000000b0


	//   ....[2]....
        /*059c*/ 	.word	0x000002d0


	//   ....[3]....
        /*05a0*/ 	.word	0x00000430


	//   ....[4]....
        /*05a4*/ 	.word	0x00000550


	//   ....[5]....
        /*05a8*/ 	.word	0x000006b0


	//   ....[6]....
        /*05ac*/ 	.word	0x00001d10


	//   ....[7]....
        /*05b0*/ 	.word	0x00005470


	//   ....[8]....
        /*05b4*/ 	.word	0x000054b0


	//   ....[9]....
        /*05b8*/ 	.word	0x00005860


	//   ....[10]....
        /*05bc*/ 	.word	0x000058c0


	//   ....[11]....
        /*05c0*/ 	.word	0x00009620


	//   ....[12]....
        /*05c4*/ 	.word	0x00009680


	//   ....[13]....
        /*05c8*/ 	.word	0x000098e0


	//   ....[14]....
        /*05cc*/ 	.word	0x00009900


	//   ....[15]....
        /*05d0*/ 	.word	0x0000acd0


	//   ....[16]....
        /*05d4*/ 	.word	0x0000ad30


	//   ....[17]....
        /*05d8*/ 	.word	0x0000adb0


	//   ....[18]....
        /*05dc*/ 	.word	0x0000af70


	//   ....[19]....
        /*05e0*/ 	.word	0x0000cc00


	//   ....[20]....
        /*05e4*/ 	.word	0x0000cc10


	//   ....[21]....
        /*05e8*/ 	.word	0x0000cc20


	//   ....[22]....
        /*05ec*/ 	.word	0x0000cc40


	//   ....[23]....
        /*05f0*/ 	.word	0x0000d750


	//   ....[24]....
        /*05f4*/ 	.word	0x0000d770


	//   ....[25]....
        /*05f8*/ 	.word	0x0000d910


	//   ....[26]....
        /*05fc*/ 	.word	0x0000d930


	//   ....[27]....
        /*0600*/ 	.word	0x0000da70


	//   ....[28]....
        /*0604*/ 	.word	0x0000da90


	//   ....[29]....
        /*0608*/ 	.word	0x0000dbe0


	//   ....[30]....
        /*060c*/ 	.word	0x0000dc00


	//   ....[31]....
        /*0610*/ 	.word	0x0000e1c0


	//   ....[32]....
        /*0614*/ 	.word	0x0000e200


	//   ....[33]....
        /*0618*/ 	.word	0x0000eca0


	//   ....[34]....
        /*061c*/ 	.word	0x0000ecb0


	//   ....[35]....
        /*0620*/ 	.word	0x00010050


	//   ....[36]....
        /*0624*/ 	.word	0x00010080


	//   ....[37]....
        /*0628*/ 	.word	0x000101f0


	//   ....[38]....
        /*062c*/ 	.word	0x00010210


	//   ....[39]....
        /*0630*/ 	.word	0x00010350


	//   ....[40]....
        /*0634*/ 	.word	0x00010370


	//   ....[41]....
        /*0638*/ 	.word	0x000104c0


	//   ....[42]....
        /*063c*/ 	.word	0x000104e0


	//   ....[43]....
        /*0640*/ 	.word	0x000106c0


	//   ....[44]....
        /*0644*/ 	.word	0x000108b0


	//   ....[45]....
        /*0648*/ 	.word	0x000108e0


	//   ....[46]....
        /*064c*/ 	.word	0x00010910


	//   ....[47]....
        /*0650*/ 	.word	0x00010940


	//   ....[48]....
        /*0654*/ 	.word	0x00010970


	//   ....[49]....
        /*0658*/ 	.word	0x000109a0


	//   ....[50]....
        /*065c*/ 	.word	0x00010b10


	//   ....[51]....
        /*0660*/ 	.word	0x00010b40


	//   ....[52]....
        /*0664*/ 	.word	0x00010b70


	//   ....[53]....
        /*0668*/ 	.word	0x00010ba0


	//   ....[54]....
        /*066c*/ 	.word	0x00010bd0


	//   ....[55]....
        /*0670*/ 	.word	0x00010c00


	//   ....[56]....
        /*0674*/ 	.word	0x00010c90


	//   ....[57]....
        /*0678*/ 	.word	0x00010cc0


	//   ....[58]....
        /*067c*/ 	.word	0x00010cd0


	//   ....[59]....
        /*0680*/ 	.word	0x00010d60


	//   ....[60]....
        /*0684*/ 	.word	0x00012720


	//   ....[61]....
        /*0688*/ 	.word	0x00012760


	//   ....[62]....
        /*068c*/ 	.word	0x00012790


	//   ....[63]....
        /*0690*/ 	.word	0x00012840


	//   ....[64]....
        /*0694*/ 	.word	0x00012880


	//   ....[65]....
        /*0698*/ 	.word	0x000128e0


	//   ....[66]....
        /*069c*/ 	.word	0x00012920


	//   ....[67]....
        /*06a0*/ 	.word	0x00012980


	//   ....[68]....
        /*06a4*/ 	.word	0x000129a0


	//   ....[69]....
        /*06a8*/ 	.word	0x000129d0


	//   ....[70]....
        /*06ac*/ 	.word	0x000131a0


	//   ....[71]....
        /*06b0*/ 	.word	0x000131d0


	//   ....[72]....
        /*06b4*/ 	.word	0x00013230


	//   ....[73]....
        /*06b8*/ 	.word	0x00013290


	//   ....[74]....
        /*06bc*/ 	.word	0x000132e0


	//   ....[75]....
        /*06c0*/ 	.word	0x00013350


	//   ....[76]....
        /*06c4*/ 	.word	0x000133a0


	//   ....[77]....
        /*06c8*/ 	.word	0x00013410


	//   ....[78]....
        /*06cc*/ 	.word	0x00013460


	//   ....[79]....
        /*06d0*/ 	.word	0x000134d0


	//   ....[80]....
        /*06d4*/ 	.word	0x00013520


	//   ....[81]....
        /*06d8*/ 	.word	0x00013590


	//   ....[82]....
        /*06dc*/ 	.word	0x000135e0


	//   ....[83]....
        /*06e0*/ 	.word	0x00013650


	//   ....[84]....
        /*06e4*/ 	.word	0x000136a0


	//   ....[85]....
        /*06e8*/ 	.word	0x000136f0


	//   ....[86]....
        /*06ec*/ 	.word	0x00013e80


	//   ....[87]....
        /*06f0*/ 	.word	0x00013ec0


	//   ....[88]....
        /*06f4*/ 	.word	0x00013ee0


	//   ....[89]....
        /*06f8*/ 	.word	0x00013fa0


	//   ....[90]....
        /*06fc*/ 	.word	0x00013fd0


	//   ....[91]....
        /*0700*/ 	.word	0x00014020


	//   ....[92]....
        /*0704*/ 	.word	0x00014050


	//   ....[93]....
        /*0708*/ 	.word	0x000140a0


	//   ....[94]....
        /*070c*/ 	.word	0x000140d0


	//   ....[95]....
        /*0710*/ 	.word	0x00014140


	//   ....[96]....
        /*0714*/ 	.word	0x00014420


	//   ....[97]....
        /*0718*/ 	.word	0x00014440


	//   ....[98]....
        /*071c*/ 	.word	0x00014450


	//   ....[99]....
        /*0720*/ 	.word	0x00014500


	//   ....[100]....
        /*0724*/ 	.word	0x00014510


	//   ....[101]....
        /*0728*/ 	.word	0x000145c0


	//   ....[102]....
        /*072c*/ 	.word	0x000145d0


	//   ....[103]....
        /*0730*/ 	.word	0x00014680


	//   ....[104]....
        /*0734*/ 	.word	0x00014690


	//   ....[105]....
        /*0738*/ 	.word	0x000146a0


	//   ....[106]....
        /*073c*/ 	.word	0x00014cb0


	//   ....[107]....
        /*0740*/ 	.word	0x00014cf0


	//   ....[108]....
        /*0744*/ 	.word	0x00014d30


	//   ....[109]....
        /*0748*/ 	.word	0x00014d50


	//   ....[110]....
        /*074c*/ 	.word	0x00014d70


	//   ....[111]....
        /*0750*/ 	.word	0x00014e20


	//   ....[112]....
        /*0754*/ 	.word	0x00014ed0


	//   ....[113]....
        /*0758*/ 	.word	0x00014f00


	//   ....[114]....
        /*075c*/ 	.word	0x00014f10


	//   ....[115]....
        /*0760*/ 	.word	0x00014fa0


	//   ....[116]....
        /*0764*/ 	.word	0x00015410


	//   ....[117]....
        /*0768*/ 	.word	0x00015440


	//   ....[118]....
        /*076c*/ 	.word	0x000154a0


	//   ....[119]....
        /*0770*/ 	.word	0x000154d0


	//   ....[120]....
        /*0774*/ 	.word	0x00015500


	//   ....[121]....
        /*0778*/ 	.word	0x00015530


	//   ....[122]....
        /*077c*/ 	.word	0x00015560


	//   ....[123]....
        /*0780*/ 	.word	0x00015590


	//   ....[124]....
        /*0784*/ 	.word	0x00015730


	//   ....[125]....
        /*0788*/ 	.word	0x00015760


	//   ....[126]....
        /*078c*/ 	.word	0x00015790


	//   ....[127]....
        /*0790*/ 	.word	0x000157c0


	//   ....[128]....
        /*0794*/ 	.word	0x000157f0


	//   ....[129]....
        /*0798*/ 	.word	0x00015820


	//   ....[130]....
        /*079c*/ 	.word	0x000158e0


	//   ....[131]....
        /*07a0*/ 	.word	0x00015900


	//   ....[132]....
        /*07a4*/ 	.word	0x00015910


	//   ....[133]....
        /*07a8*/ 	.word	0x00015970


	//   ....[134]....
        /*07ac*/ 	.word	0x00015f90


	//   ....[135]....
        /*07b0*/ 	.word	0x00016480


	//   ....[136]....
        /*07b4*/ 	.word	0x00016570


	//   ....[137]....
        /*07b8*/ 	.word	0x00016650


	//   ....[138]....
        /*07bc*/ 	.word	0x000166b0


	//   ....[139]....
        /*07c0*/ 	.word	0x00016750


	//   ....[140]....
        /*07c4*/ 	.word	0x00016830


	//   ....[141]....
        /*07c8*/ 	.word	0x00016930


	//   ....[142]....
        /*07cc*/ 	.word	0x000169a0


	//   ....[143]....
        /*07d0*/ 	.word	0x00016a90


	//   ....[144]....
        /*07d4*/ 	.word	0x00016b00


	//   ....[145]....
        /*07d8*/ 	.word	0x00016be0


	//   ....[146]....
        /*07dc*/ 	.word	0x00016c90


	//   ....[147]....
        /*07e0*/ 	.word	0x00016d00


	//   ....[148]....
        /*07e4*/ 	.word	0x00016d80


	//   ....[149]....
        /*07e8*/ 	.word	0x00016e50


	//   ....[150]....
        /*07ec*/ 	.word	0x00016ed0


	//   ....[151]....
        /*07f0*/ 	.word	0x00016fc0


	//   ....[152]....
        /*07f4*/ 	.word	0x00017040


	//   ....[153]....
        /*07f8*/ 	.word	0x00017130


	//   ....[154]....
        /*07fc*/ 	.word	0x000171b0


	//   ....[155]....
        /*0800*/ 	.word	0x000172a0


	//   ....[156]....
        /*0804*/ 	.word	0x00017320


	//   ....[157]....
        /*0808*/ 	.word	0x00017410


	//   ....[158]....
        /*080c*/ 	.word	0x00017490


	//   ....[159]....
        /*0810*/ 	.word	0x00017580


	//   ....[160]....
        /*0814*/ 	.word	0x00017600


	//   ....[161]....
        /*0818*/ 	.word	0x000176d0


	//   ....[162]....
        /*081c*/ 	.word	0x00017800


	//   ....[163]....
        /*0820*/ 	.word	0x000178d0


	//   ....[164]....
        /*0824*/ 	.word	0x000179a0


	//   ....[165]....
        /*0828*/ 	.word	0x00017a80


	//   ....[166]....
        /*082c*/ 	.word	0x00017ae0


	//   ....[167]....
        /*0830*/ 	.word	0x00017bc0


	//   ....[168]....
        /*0834*/ 	.word	0x00017c20


	//   ....[169]....
        /*0838*/ 	.word	0x00017d00


	//   ....[170]....
        /*083c*/ 	.word	0x00017d60


	//   ....[171]....
        /*0840*/ 	.word	0x00017e70


	//   ....[172]....
        /*0844*/ 	.word	0x00017f60


	//   ....[173]....
        /*0848*/ 	.word	0x00018000


	//   ....[174]....
        /*084c*/ 	.word	0x00018060


	//   ....[175]....
        /*0850*/ 	.word	0x00018180


	//   ....[176]....
        /*0854*/ 	.word	0x000181e0


	//   ....[177]....
        /*0858*/ 	.word	0x00018300


	//   ....[178]....
        /*085c*/ 	.word	0x00018360


	//   ....[179]....
        /*0860*/ 	.word	0x00018480


	//   ....[180]....
        /*0864*/ 	.word	0x000184e0


	//   ....[181]....
        /*0868*/ 	.word	0x000185b0


	//   ....[182]....
        /*086c*/ 	.word	0x00018710


	//   ....[183]....
        /*0870*/ 	.word	0x000187b0


	//   ....[184]....
        /*0874*/ 	.word	0x00018900


	//   ....[185]....
        /*0878*/ 	.word	0x000189b0


	//   ....[186]....
        /*087c*/ 	.word	0x00018a10


	//   ....[187]....
        /*0880*/ 	.word	0x00018ad0


	//   ....[188]....
        /*0884*/ 	.word	0x00018bb0


	//   ....[189]....
        /*0888*/ 	.word	0x00018c70


	//   ....[190]....
        /*088c*/ 	.word	0x00018d50


	//   ....[191]....
        /*0890*/ 	.word	0x00018e10


	//   ....[192]....
        /*0894*/ 	.word	0x00018f20


	//   ....[193]....
        /*0898*/ 	.word	0x00018fc0


	//   ....[194]....
        /*089c*/ 	.word	0x00019140


	//   ....[195]....
        /*08a0*/ 	.word	0x000191b0


	//   ....[196]....
        /*08a4*/ 	.word	0x00019220


	//   ....[197]....
        /*08a8*/ 	.word	0x00019290


	//   ....[198]....
        /*08ac*/ 	.word	0x00019300


	//   ....[199]....
        /*08b0*/ 	.word	0x00019380


	//   ....[200]....
        /*08b4*/ 	.word	0x00019400


	//   ....[201]....
        /*08b8*/ 	.word	0x00019490


	//   ....[202]....
        /*08bc*/ 	.word	0x00019500


	//   ....[203]....
        /*08c0*/ 	.word	0x00019570


	//   ....[204]....
        /*08c4*/ 	.word	0x000195e0


	//   ....[205]....
        /*08c8*/ 	.word	0x00019660


	//   ....[206]....
        /*08cc*/ 	.word	0x000196d0


	//   ....[207]....
        /*08d0*/ 	.word	0x00019770


	//   ....[208]....
        /*08d4*/ 	.word	0x000197c0


	//   ....[209]....
        /*08d8*/ 	.word	0x00019850


	//   ....[210]....
        /*08dc*/ 	.word	0x00019980


	//----- nvinfo : EIATTR_REG_RECONFIG
	.align		4
.L_353:
        /*08e0*/ 	.byte	0x01, 0x54
	.zero		2


	//----- nvinfo : EIATTR_SYSCALL_OFFSETS
	.align		4
        /*08e4*/ 	.byte	0x04, 0x46
        /*08e6*/ 	.short	(.L_355 - .L_354)


	//   ....[0]....
.L_354:
        /*08e8*/ 	.word	0x00001e90


	//   ....[1]....
        /*08ec*/ 	.word	0x00011d50


	//   ....[2]....
        /*08f0*/ 	.word	0x00011ea0


	//   ....[3]....
        /*08f4*/ 	.word	0x00011f90


	//   ....[4]....
        /*08f8*/ 	.word	0x00012e20


	//----- nvinfo : EIATTR_MBARRIER_INSTR_OFFSETS
	.align		4
.L_355:
        /*08fc*/ 	.byte	0x04, 0x39
        /*08fe*/ 	.short	(.L_357 - .L_356)


	//   ....[0]....
.L_356:
        /*0900*/ 	.word	0x00000180
        /*0904*/ 	.word	0x000000ff
        /*0908*/ 	.word	0x00038800
        /*090c*/ 	.short	0x0100
        /*090e*/ 	.byte	0x08
	.zero		1


	//   ....[1]....
        /*0910*/ 	.word	0x00000190
        /*0914*/ 	.word	0x000000ff
        /*0918*/ 	.word	0x00038820
        /*091c*/ 	.short	0x0100
        /*091e*/ 	.byte	0x08
	.zero		1


	//   ....[2]....
        /*0920*/ 	.word	0x00000280
        /*0924*/ 	.word	0x000000ff
        /*0928*/ 	.word	0x00038830
        /*092c*/ 	.short	0x0100
        /*092e*/ 	.byte	0x08
	.zero		1


	//   ....[3]....
        /*0930*/ 	.word	0x00000290
        /*0934*/ 	.word	0x000000ff
        /*0938*/ 	.word	0x00038840
        /*093c*/ 	.short	0x0100
        /*093e*/ 	.byte	0x08
	.zero		1


	//   ....[4]....
        /*0940*/ 	.word	0x000002a0
        /*0944*/ 	.word	0x000000ff
        /*0948*/ 	.word	0x00038838
        /*094c*/ 	.short	0x0100
        /*094e*/ 	.byte	0x08
	.zero		1


	//   ....[5]....
        /*0950*/ 	.word	0x000002b0
        /*0954*/ 	.word	0x000000ff
        /*0958*/ 	.word	0x00038848
        /*095c*/ 	.short	0x0100
        /*095e*/ 	.byte	0x08
	.zero		1


	//   ....[6]....
        /*0960*/ 	.word	0x000003e0
        /*0964*/ 	.word	0x000000ff
        /*0968*/ 	.word	0x00038850
        /*096c*/ 	.short	0x0100
        /*096e*/ 	.byte	0x08
	.zero		1


	//   ....[7]....
        /*0970*/ 	.word	0x000003f0
        /*0974*/ 	.word	0x000000ff
        /*0978*/ 	.word	0x00038860
        /*097c*/ 	.short	0x0100
        /*097e*/ 	.byte	0x08
	.zero		1


	//   ....[8]....
        /*0980*/ 	.word	0x00000400
        /*0984*/ 	.word	0x000000ff
        /*0988*/ 	.word	0x00038858
        /*098c*/ 	.short	0x0100
        /*098e*/ 	.byte	0x08
	.zero		1


	//   ....[9]....
        /*0990*/ 	.word	0x00000410
        /*0994*/ 	.word	0x000000ff
        /*0998*/ 	.word	0x00038868
        /*099c*/ 	.short	0x0100
        /*099e*/ 	.byte	0x08
	.zero		1


	//   ....[10]....
        /*09a0*/ 	.word	0x00000500
        /*09a4*/ 	.word	0x000000ff
        /*09a8*/ 	.word	0x00038870
        /*09ac*/ 	.short	0x0100
        /*09ae*/ 	.byte	0x06
	.zero		1


	//   ....[11]....
        /*09b0*/ 	.word	0x00000510
        /*09b4*/ 	.word	0x000000ff
        /*09b8*/ 	.word	0x00038880
        /*09bc*/ 	.short	0x0100
        /*09be*/ 	.byte	0x06
	.zero		1


	//   ....[12]....
        /*09c0*/ 	.word	0x00000520
        /*09c4*/ 	.word	0x000000ff
        /*09c8*/ 	.word	0x00038878
        /*09cc*/ 	.short	0x0100
        /*09ce*/ 	.byte	0x06
	.zero		1


	//   ....[13]....
        /*09d0*/ 	.word	0x00000530
        /*09d4*/ 	.word	0x000000ff
        /*09d8*/ 	.word	0x00038888
        /*09dc*/ 	.short	0x0100
        /*09de*/ 	.byte	0x06
	.zero		1


	//   ....[14]....
        /*09e0*/ 	.word	0x00000660
        /*09e4*/ 	.word	0x000000ff
        /*09e8*/ 	.word	0x00038890
        /*09ec*/ 	.short	0x0100
        /*09ee*/ 	.byte	0x08
	.zero		1


	//   ....[15]....
        /*09f0*/ 	.word	0x00000670
        /*09f4*/ 	.word	0x000000ff
        /*09f8*/ 	.word	0x000388a0
        /*09fc*/ 	.short	0x0100
        /*09fe*/ 	.byte	0x08
	.zero		1


	//   ....[16]....
        /*0a00*/ 	.word	0x00000680
        /*0a04*/ 	.word	0x000000ff
        /*0a08*/ 	.word	0x00038898
        /*0a0c*/ 	.short	0x0100
        /*0a0e*/ 	.byte	0x08
	.zero		1


	//   ....[17]....
        /*0a10*/ 	.word	0x00000690
        /*0a14*/ 	.word	0x000000ff
        /*0a18*/ 	.word	0x000388a8
        /*0a1c*/ 	.short	0x0100
        /*0a1e*/ 	.byte	0x08
	.zero		1


	//   ....[18]....
        /*0a20*/ 	.word	0x000007d0
        /*0a24*/ 	.word	0x000000ff
        /*0a28*/ 	.word	0x000388b0
        /*0a2c*/ 	.short	0x0100
        /*0a2e*/ 	.byte	0x08
	.zero		1


	//   ....[19]....
        /*0a30*/ 	.word	0x000007e0
        /*0a34*/ 	.word	0x000000ff
        /*0a38*/ 	.word	0x000388c0
        /*0a3c*/ 	.short	0x0100
        /*0a3e*/ 	.byte	0x08
	.zero		1


	//   ....[20]....
        /*0a40*/ 	.word	0x000007f0
        /*0a44*/ 	.word	0x000000ff
        /*0a48*/ 	.word	0x000388b8
        /*0a4c*/ 	.short	0x0100
        /*0a4e*/ 	.byte	0x08
	.zero		1


	//   ....[21]....
        /*0a50*/ 	.word	0x00000800
        /*0a54*/ 	.word	0x000000ff
        /*0a58*/ 	.word	0x000388c8
        /*0a5c*/ 	.short	0x0100
        /*0a5e*/ 	.byte	0x08
	.zero		1


	//   ....[22]....
        /*0a60*/ 	.word	0x00001f90
        /*0a64*/ 	.word	0x00000005
        /*0a68*/ 	.word	0x00038800
        /*0a6c*/ 	.short	0x010a
        /*0a6e*/ 	.byte	0x3f
	.zero		1


	//   ....[23]....
        /*0a70*/ 	.word	0x00002020
        /*0a74*/ 	.word	0x00000000
        /*0a78*/ 	.word	0x00038830
        /*0a7c*/ 	.short	0x010a
        /*0a7e*/ 	.byte	0x3f
	.zero		1


	//   ....[24]....
        /*0a80*/ 	.word	0x00002070
        /*0a84*/ 	.word	0x00000000
        /*0a88*/ 	.word	0x00038830
        /*0a8c*/ 	.short	0x010a
        /*0a8e*/ 	.byte	0x3f
	.zero		1


	//   ....[25]....
        /*0a90*/ 	.word	0x00005cf0
        /*0a94*/ 	.word	0x00000007
        /*0a98*/ 	.word	0x00000000
        /*0a9c*/ 	.short	0x0101
        /*0a9e*/ 	.byte	0x3f
	.zero		1


	//   ....[26]....
        /*0aa0*/ 	.word	0x00006830
        /*0aa4*/ 	.word	0x000000ff
        /*0aa8*/ 	.word	0x00038830
        /*0aac*/ 	.short	0x010a
        /*0aae*/ 	.byte	0x05
	.zero		1


	//   ....[27]....
        /*0ab0*/ 	.word	0x00006880
        /*0ab4*/ 	.word	0x000000ff
        /*0ab8*/ 	.word	0x00038830
        /*0abc*/ 	.short	0x010a
        /*0abe*/ 	.byte	0x04
	.zero		1


	//   ....[28]....
        /*0ac0*/ 	.word	0x00008df0
        /*0ac4*/ 	.word	0x000000ff
        /*0ac8*/ 	.word	0x00038850
        /*0acc*/ 	.short	0x010a
        /*0ace*/ 	.byte	0x04
	.zero		1


	//   ....[29]....
        /*0ad0*/ 	.word	0x00008e30
        /*0ad4*/ 	.word	0x000000ff
        /*0ad8*/ 	.word	0x00038850
        /*0adc*/ 	.short	0x010a
        /*0ade*/ 	.byte	0x04
	.zero		1


	//   ....[30]....
        /*0ae0*/ 	.word	0x00009470
        /*0ae4*/ 	.word	0x000000ff
        /*0ae8*/ 	.word	0x00000000
        /*0aec*/ 	.short	0x0101
        /*0aee*/ 	.byte	0x06
	.zero		1


	//   ....[31]....
        /*0af0*/ 	.word	0x0000a250
        /*0af4*/ 	.word	0x000000ff
        /*0af8*/ 	.word	0x00000000
        /*0afc*/ 	.short	0x0101
        /*0afe*/ 	.byte	0x04
	.zero		1


	//   ....[32]....
        /*0b00*/ 	.word	0x0000abe0
        /*0b04*/ 	.word	0x0000000c
        /*0b08*/ 	.word	0x00038850
        /*0b0c*/ 	.short	0x010a
        /*0b0e*/ 	.byte	0x3f
	.zero		1


	//   ....[33]....
        /*0b10*/ 	.word	0x0000ac50
        /*0b14*/ 	.word	0x0000000c
        /*0b18*/ 	.word	0x00038850
        /*0b1c*/ 	.short	0x010a
        /*0b1e*/ 	.byte	0x3f
	.zero		1


	//   ....[34]....
        /*0b20*/ 	.word	0x0000b930
        /*0b24*/ 	.word	0x00000003
        /*0b28*/ 	.word	0x00000000
        /*0b2c*/ 	.short	0x0101
        /*0b2e*/ 	.byte	0x3f
	.zero		1


	//   ....[35]....
        /*0b30*/ 	.word	0x0000d740
        /*0b34*/ 	.word	0x000000ff
        /*0b38*/ 	.word	0x00000000
        /*0b3c*/ 	.short	0x0101
        /*0b3e*/ 	.byte	0x08
	.zero		1


	//   ....[36]....
        /*0b40*/ 	.word	0x0000e020
        /*0b44*/ 	.word	0x000000ff
        /*0b48*/ 	.word	0x00000000
        /*0b4c*/ 	.short	0x0101
        /*0b4e*/ 	.byte	0x08
	.zero		1


	//   ....[37]....
        /*0b50*/ 	.word	0x00012550
        /*0b54*/ 	.word	0x00000005
        /*0b58*/ 	.word	0x00038840
        /*0b5c*/ 	.short	0x010a
        /*0b5e*/ 	.byte	0x3f
	.zero		1


	//   ....[38]....
        /*0b60*/ 	.word	0x00012b40
        /*0b64*/ 	.word	0x00000005
        /*0b68*/ 	.word	0x00038830
        /*0b6c*/ 	.short	0x0107
        /*0b6e*/ 	.byte	0x3f
	.zero		1


	//   ....[39]....
        /*0b70*/ 	.word	0x00012c20
        /*0b74*/ 	.word	0x00000005
        /*0b78*/ 	.word	0x00038830
        /*0b7c*/ 	.short	0x0101
        /*0b7e*/ 	.byte	0x3f
	.zero		1


	//   ....[40]....
        /*0b80*/ 	.word	0x000137e0
        /*0b84*/ 	.word	0x00000016
        /*0b88*/ 	.word	0x00038800
        /*0b8c*/ 	.short	0x0107
        /*0b8e*/ 	.byte	0x3f
	.zero		1


	//   ....[41]....
        /*0b90*/ 	.word	0x00013900
        /*0b94*/ 	.word	0x00000016
        /*0b98*/ 	.word	0x00038800
        /*0b9c*/ 	.short	0x0101
        /*0b9e*/ 	.byte	0x3f
	.zero		1


	//   ....[42]....
        /*0ba0*/ 	.word	0x00013920
        /*0ba4*/ 	.word	0x00000016
        /*0ba8*/ 	.word	0x00038820
        /*0bac*/ 	.short	0x010a
        /*0bae*/ 	.byte	0x3f
	.zero		1


	//   ....[43]....
        /*0bb0*/ 	.word	0x00013cf0
        /*0bb4*/ 	.word	0x00000006
        /*0bb8*/ 	.word	0x00038840
        /*0bbc*/ 	.short	0x010a
        /*0bbe*/ 	.byte	0x3f
	.zero		1


	//   ....[44]....
        /*0bc0*/ 	.word	0x00014250
        /*0bc4*/ 	.word	0x00000006
        /*0bc8*/ 	.word	0x00038830
        /*0bcc*/ 	.short	0x0107
        /*0bce*/ 	.byte	0x3f
	.zero		1


	//   ....[45]....
        /*0bd0*/ 	.word	0x00014300
        /*0bd4*/ 	.word	0x00000006
        /*0bd8*/ 	.word	0x00038830
        /*0bdc*/ 	.short	0x0101
        /*0bde*/ 	.byte	0x3f
	.zero		1


	//   ....[46]....
        /*0be0*/ 	.word	0x00014360
        /*0be4*/ 	.word	0x00000006
        /*0be8*/ 	.word	0x00038860
        /*0bec*/ 	.short	0x010a
        /*0bee*/ 	.byte	0x3f
	.zero		1


	//   ....[47]....
        /*0bf0*/ 	.word	0x00014860
        /*0bf4*/ 	.word	0x00000006
        /*0bf8*/ 	.word	0x00038850
        /*0bfc*/ 	.short	0x0107
        /*0bfe*/ 	.byte	0x3f
	.zero		1


	//   ....[48]....
        /*0c00*/ 	.word	0x000149f0
        /*0c04*/ 	.word	0x00000006
        /*0c08*/ 	.word	0x00038850
        /*0c0c*/ 	.short	0x0101
        /*0c0e*/ 	.byte	0x3f
	.zero		1


	//   ....[49]....
        /*0c10*/ 	.word	0x00014c00
        /*0c14*/ 	.word	0x00000004
        /*0c18*/ 	.word	0x00038860
        /*0c1c*/ 	.short	0x010a
        /*0c1e*/ 	.byte	0x3f
	.zero		1


	//   ....[50]....
        /*0c20*/ 	.word	0x00015120
        /*0c24*/ 	.word	0x00000004
        /*0c28*/ 	.word	0x00038850
        /*0c2c*/ 	.short	0x0107
        /*0c2e*/ 	.byte	0x3f
	.zero		1


	//   ....[51]....
        /*0c30*/ 	.word	0x000151d0
        /*0c34*/ 	.word	0x00000004
        /*0c38*/ 	.word	0x00038850
        /*0c3c*/ 	.short	0x0101
        /*0c3e*/ 	.byte	0x3f
	.zero		1


	//   ....[52]....
        /*0c40*/ 	.word	0x00015f10
        /*0c44*/ 	.word	0x00000004
        /*0c48*/ 	.word	0x00038820
        /*0c4c*/ 	.short	0x010a
        /*0c4e*/ 	.byte	0x3f
	.zero		1


	//   ....[53]....
        /*0c50*/ 	.word	0x000160b0
        /*0c54*/ 	.word	0x00000005
        /*0c58*/ 	.word	0x00038840
        /*0c5c*/ 	.short	0x010a
        /*0c5e*/ 	.byte	0x3f
	.zero		1


	//   ....[54]....
        /*0c60*/ 	.word	0x00016150
        /*0c64*/ 	.word	0x0000001b
        /*0c68*/ 	.word	0x00038840
        /*0c6c*/ 	.short	0x010a
        /*0c6e*/ 	.byte	0x3f
	.zero		1


	//   ....[55]....
        /*0c70*/ 	.word	0x00016190
        /*0c74*/ 	.word	0x00000005
        /*0c78*/ 	.word	0x00038860
        /*0c7c*/ 	.short	0x010a
        /*0c7e*/ 	.byte	0x3f
	.zero		1


	//   ....[56]....
        /*0c80*/ 	.word	0x000161d0
        /*0c84*/ 	.word	0x0000001b
        /*0c88*/ 	.word	0x00038860
        /*0c8c*/ 	.short	0x010a
        /*0c8e*/ 	.byte	0x3f
	.zero		1


	//   ....[57]....
        /*0c90*/ 	.word	0x00016230
        /*0c94*/ 	.word	0x00000005
        /*0c98*/ 	.word	0x00038800
        /*0c9c*/ 	.short	0x010a
        /*0c9e*/ 	.byte	0x3f
	.zero		1


	//   ....[58]....
        /*0ca0*/ 	.word	0x00016280
        /*0ca4*/ 	.word	0x00000000
        /*0ca8*/ 	.word	0x00038830
        /*0cac*/ 	.short	0x010a
        /*0cae*/ 	.byte	0x3f
	.zero		1


	//   ....[59]....
        /*0cb0*/ 	.word	0x000162f0
        /*0cb4*/ 	.word	0x00000004
        /*0cb8*/ 	.word	0x00038830
        /*0cbc*/ 	.short	0x010a
        /*0cbe*/ 	.byte	0x3f
	.zero		1


	//   ....[60]....
        /*0cc0*/ 	.word	0x00016350
        /*0cc4*/ 	.word	0x00000002
        /*0cc8*/ 	.word	0x00038850
        /*0ccc*/ 	.short	0x010a
        /*0cce*/ 	.byte	0x3f
	.zero		1


	//   ....[61]....
        /*0cd0*/ 	.word	0x000163a0
        /*0cd4*/ 	.word	0x0000000c
        /*0cd8*/ 	.word	0x00038850
        /*0cdc*/ 	.short	0x010a
        /*0cde*/ 	.byte	0x3f
	.zero		1


	//   ....[62]....
        /*0ce0*/ 	.word	0x000164c0
        /*0ce4*/ 	.word	0x00000005
        /*0ce8*/ 	.word	0x00038840
        /*0cec*/ 	.short	0x010a
        /*0cee*/ 	.byte	0x3f
	.zero		1


	//   ....[63]....
        /*0cf0*/ 	.word	0x00017700
        /*0cf4*/ 	.word	0x00000016
        /*0cf8*/ 	.word	0x00038820
        /*0cfc*/ 	.short	0x010a
        /*0cfe*/ 	.byte	0x3f
	.zero		1


	//   ....[64]....
        /*0d00*/ 	.word	0x00017750
        /*0d04*/ 	.word	0x00000006
        /*0d08*/ 	.word	0x00038840
        /*0d0c*/ 	.short	0x010a
        /*0d0e*/ 	.byte	0x3f
	.zero		1


	//   ....[65]....
        /*0d10*/ 	.word	0x00017eb0
        /*0d14*/ 	.word	0x00000006
        /*0d18*/ 	.word	0x00038860
        /*0d1c*/ 	.short	0x010a
        /*0d1e*/ 	.byte	0x3f
	.zero		1


	//   ....[66]....
        /*0d20*/ 	.word	0x00018660
        /*0d24*/ 	.word	0x00000004
        /*0d28*/ 	.word	0x00038860
        /*0d2c*/ 	.short	0x010a
        /*0d2e*/ 	.byte	0x3f
	.zero		1


	//   ....[67]....
        /*0d30*/ 	.word	0x000198a0
        /*0d34*/ 	.word	0x00000004
        /*0d38*/ 	.word	0x00038820
        /*0d3c*/ 	.short	0x010a
        /*0d3e*/ 	.byte	0x3f
	.zero		1


	//   ....[68]....
        /*0d40*/ 	.word	0x00019a40
        /*0d44*/ 	.word	0x00000005
        /*0d48*/ 	.word	0x00038840
        /*0d4c*/ 	.short	0x010a
        /*0d4e*/ 	.byte	0x3f
	.zero		1


	//   ....[69]....
        /*0d50*/ 	.word	0x00019a90
        /*0d54*/ 	.word	0x0000001b
        /*0d58*/ 	.word	0x00038840
        /*0d5c*/ 	.short	0x010a
        /*0d5e*/ 	.byte	0x3f
	.zero		1


	//   ....[70]....
        /*0d60*/ 	.word	0x00019ae0
        /*0d64*/ 	.word	0x00000005
        /*0d68*/ 	.word	0x00038860
        /*0d6c*/ 	.short	0x010a
        /*0d6e*/ 	.byte	0x3f
	.zero		1


	//----- nvinfo : EIATTR_NUM_MBARRIERS
	.align		4
.L_357:
        /*0d70*/ 	.byte	0x03, 0x38
        /*0d72*/ 	.short	0x0016


	//----- nvinfo : EIATTR_EXIT_INSTR_OFFSETS
	.align		4
        /*0d74*/ 	.byte	0x04, 0x1c
        /*0d76*/ 	.short	(.L_359 - .L_358)


	//   ....[0]....
.L_358:
        /*0d78*/ 	.word	0x00000990


	//   ....[1]....
        /*0d7c*/ 	.word	0x00010660


	//   ....[2]....
        /*0d80*/ 	.word	0x00016220


	//----- nvinfo : EIATTR_MAX_THREADS
	.align		4
.L_359:
        /*0d84*/ 	.byte	0x04, 0x05
        /*0d86*/ 	.short	(.L_361 - .L_360)
.L_360:
        /*0d88*/ 	.word	0x00000180
        /*0d8c*/ 	.word	0x00000001
        /*0d90*/ 	.word	0x00000001


	//----- nvinfo : EIATTR_CRS_STACK_SIZE
	.align		4
.L_361:
        /*0d94*/ 	.byte	0x04, 0x1e
        /*0d96*/ 	.short	(.L_363 - .L_362)
.L_362:
        /*0d98*/ 	.word	0x00000000


	//----- nvinfo : EIATTR_CBANK_PARAM_SIZE
	.align		4
.L_363:
        /*0d9c*/ 	.byte	0x03, 0x19
        /*0d9e*/ 	.short	0x0af0


	//----- nvinfo : EIATTR_PARAM_CBANK
	.align		4
        /*0da0*/ 	.byte	0x04, 0x0a
        /*0da2*/ 	.short	(.L_365 - .L_364)
	.align		4
.L_364:
        /*0da4*/ 	.word	index@(.nv.constant0._ZN7cutlass13device_kernelIN5flash11enable_sm90INS1_16FlashAttnFwdSm90INS1_25CollectiveMainloopFwdSm90ILi2EN4cute5tupleIJNS5_1CILi1EEES8_S8_EEENS6_IJNS7_ILi128EEENS7_ILi80EEENS7_ILi256EEEEEELi256ENS_6half_tEfNS_4arch4Sm90ELb0ELb0ELb1ELb1ELb1ELb0ELb0ELb1ELb1ELb1ELb1ELb0EEENS1_21CollectiveEpilogueFwdINS6_IJSA_SC_SB_EEES9_SE_SG_Li256ELb1ELb1ELb1ELb0EEENS1_36VarlenDynamicPersistentTileSchedulerILi128ELi80ELi256ELi128ELb1ELb1ELb1ELb0ELb1ELb1EEEEEEEEEvNT_6ParamsE)
        /*0da8*/ 	.short	0x0210
        /*0daa*/ 	.short	0x0af0


	//----- nvinfo : EIATTR_SW_WAR
	.align		4
.L_365:
        /*0dac*/ 	.byte	0x04, 0x36
        /*0dae*/ 	.short	(.L_367 - .L_366)
.L_366:
        /*0db0*/ 	.word	0x00000008
.L_367:


//--------------------- .nv.info._ZN7cutlass13device_kernelIN5flash11enable_sm90INS1_16FlashAttnFwdSm90INS1_25CollectiveMainloopFwdSm90ILi2EN4cute5tupleIJNS5_1CILi1EEES8_S8_EEENS6_IJNS7_ILi128EEENS7_ILi80EEENS7_ILi256EEEEEELi256ENS_6half_tEfNS_4arch4Sm90ELb0ELb0ELb1ELb1ELb1ELb1ELb0ELb1ELb1ELb1ELb1ELb0EEENS1_21CollectiveEpilogueFwdINS6_IJSA_SC_SB_EEES9_SE_SG_Li256ELb1ELb1ELb1ELb0EEENS1_36VarlenDynamicPersistentTileSchedulerILi128ELi80ELi256ELi128ELb1ELb1ELb1ELb0ELb1ELb1EEEEEEEEEvNT_6ParamsE --------------------------
	.section	.nv.info._ZN7cutlass13device_kernelIN5flash11enable_sm90INS1_16FlashAttnFwdSm90INS1_25CollectiveMainloopFwdSm90ILi2EN4cute5tupleIJNS5_1CILi1EEES8_S8_EEENS6_IJNS7_ILi128EEENS7_ILi80EEENS7_ILi256EEEEEELi256ENS_6half_tEfNS_4arch4Sm90ELb0ELb0ELb1ELb1ELb1ELb1ELb0ELb1ELb1ELb1ELb1ELb0EEENS1_21CollectiveEpilogueFwdINS6_IJSA_SC_SB_EEES9_SE_SG_Li256ELb1ELb1ELb1ELb0EEENS1_36VarlenDynamicPersistentTileSchedulerILi128ELi80ELi256ELi128ELb1ELb1ELb1ELb0ELb1ELb1EEEEEEEEEvNT_6ParamsE,"",@"SHT_CUDA_INFO"
	.sectionflags	@""
	.align	4


	//----- nvinfo : EIATTR_CUDA_API_VERSION
	.align		4
        /*0000*/ 	.byte	0x04, 0x37
        /*0002*/ 	.short	(.L_369 - .L_368)
.L_368:
        /*0004*/ 	.word	0x00000082


	//----- nvinfo : EIATTR_KPARAM_INFO
	.align		4
.L_369:
        /*0008*/ 	.byte	0x04, 0x17
        /*000a*/ 	.short	(.L_371 - .L_370)
.L_370:
        /*000c*/ 	.word	0x00000000
        /*0010*/ 	.short	0x0000
        /*0012*/ 	.short	0x0070
        /*0014*/ 	.byte	0x00, 0xf0, 0x01, 0x2a


	//----- nvinfo : EIATTR_SPARSE_MMA_MASK
	.align		4
.L_371:
        /*0018*/ 	.byte	0x03, 0x50
        /*001a*/ 	.short	0x0000


	//----- nvinfo : EIATTR_MAXREG_COUNT
	.align		4
        /*001c*/ 	.byte	0x03, 0x1b
        /*001e*/ 	.short	0x00a8


	//----- nvinfo : EIATTR_NUM_BARRIERS
	.align		4
        /*0020*/ 	.byte	0x02, 0x4c
        /*0022*/ 	.byte	0x10
	.zero		1


	//----- nvinfo : EIATTR_EXTERNS
	.align		4
        /*0024*/ 	.byte	0x04, 0x0f
        /*0026*/ 	.short	(.L_373 - .L_372)


	//   ....[0]....
	.align		4
.L_372:
        /*0028*/ 	.word	index@(__assertfail)


	//----- nvinfo : EIATTR_ANNOTATIONS
	.align		4
.L_373:
        /*002c*/ 	.byte	0x04, 0x55
        /*002e*/ 	.short	(.L_375 - .L_374)


	//   ....[0]....
.L_374:
        /* <DEDUP_REMOVED lines=142> */


	//----- nvinfo : EIATTR_MERCURY_ISA_VERSION
	.align		4
.L_375:
        /*08f8*/ 	.byte	0x03, 0x5f
        /*08fa*/ 	.short	0x0101


	//----- nvinfo : EIATTR_UNUSED_LOAD_BYTE_OFFSET
	.align		4
        /*08fc*/ 	.byte	0x04, 0x44
        /*08fe*/ 	.short	(.L_377 - .L_376)


	//   ....[0]....
.L_376:
        /*0900*/ 	.word	0x00000a30
        /*0904*/ 	.word	0x0000fff0


	//   ....[1]....
        /*0908*/ 	.word	0x0001ebe0
        /*090c*/ 	.word	0x0000fff0


	//----- nvinfo : EIATTR_INT_WARP_WIDE_INSTR_OFFSETS
	.align		4
.L_377:
        /*0910*/ 	.byte	0x04, 0x31
        /*0912*/ 	.short	(.L_379 - .L_378)


	//   ....[0]....
.L_378:
        /*0914*/ 	.word	0x00000130


	//   ....[1]....
        /*0918*/ 	.word	0x00000170


	//   ....[2]....
        /*091c*/ 	.word	0x000001e0


	//   ....[3]....
        /*0920*/ 	.word	0x00026520


	//   ....[4]....
        /*0924*/ 	.word	0x000265c0


	//   ....[5]....
        /*0928*/ 	.word	0x000295d0


	//   ....[6]....
        /*092c*/ 	.word	0x00029670


	//----- nvinfo : EIATTR_COOP_GROUP_MASK_REGIDS
	.align		4
.L_379:
        /*0930*/ 	.byte	0x04, 0x29
        /*0932*/ 	.short	(.L_381 - .L_380)


	//   ....[0]....
.L_380:
        /*0934*/ 	.word	0xffffffff


	//   ....[1]....
        /*0938*/ 	.word	0xffffffff


	//   ....[2]....
        /*093c*/ 	.word	0xffffffff


	//   ....[3]....
        /*0940*/ 	.word	0xffffffff


	//   ....[4]....
        /*0944*/ 	.word	0xffffffff


	//   ....[5]....
        /*0948*/ 	.word	0xffffffff


	//   ....[6]....
        /*094c*/ 	.word	0xffffffff


	//   ....[7]....
        /*0950*/ 	.word	0xffffffff


	//   ....[8]....
        /*0954*/ 	.word	0xffffffff


	//   ....[9]....
        /*0958*/ 	.word	0xffffffff


	//   ....[10]....
        /*095c*/ 	.word	0xffffffff


	//   ....[11]....
        /*0960*/ 	.word	0xffffffff


	//   ....[12]....
        /*0964*/ 	.word	0xffffffff


	//   ....[13]....
        /*0968*/ 	.word	0xffffffff


	//   ....[14]....
        /*096c*/ 	.word	0xffffffff


	//   ....[15]....
        /*0970*/ 	.word	0xffffffff


	//   ....[16]....
        /*0974*/ 	.word	0xffffffff


	//   ....[17]....
        /*0978*/ 	.word	0xffffffff


	//   ....[18]....
        /*097c*/ 	.word	0xffffffff


	//   ....[19]....
        /*0980*/ 	.word	0xffffffff


	//   ....[20]....
        /*0984*/ 	.word	0xffffffff


	//   ....[21]....
        /*0988*/ 	.word	0xffffffff


	//   ....[22]....
        /*098c*/ 	.word	0xffffffff


	//   ....[23]....
        /*0990*/ 	.word	0xffffffff


	//   ....[24]....
        /*0994*/ 	.word	0xffffffff


	//   ....[25]....
        /*0998*/ 	.word	0xffffffff


	//   ....[26]....
        /*099c*/ 	.word	0xffffffff


	//   ....[27]....
        /*09a0*/ 	.word	0xffffffff


	//   ....[28]....
        /*09a4*/ 	.word	0xffffffff


	//   ....[29]....
        /*09a8*/ 	.word	0xffffffff


	//   ....[30]....
        /*09ac*/ 	.word	0xffffffff


	//   ....[31]....
        /*09b0*/ 	.word	0xffffffff


	//   ....[32]....
        /*09b4*/ 	.word	0xffffffff


	//   ....[33]....
        /*09b8*/ 	.word	0xffffffff


	//   ....[34]....
        /*09bc*/ 	.word	0xffffffff


	//   ....[35]....
        /*09c0*/ 	.word	0xffffffff


	//   ....[36]....
        /*09c4*/ 	.word	0xffffffff


	//   ....[37]....
        /*09c8*/ 	.word	0xffffffff


	//   ....[38]....
        /*09cc*/ 	.word	0xffffffff


	//   ....[39]....
        /*09d0*/ 	.word	0xffffffff


	//   ....[40]....
        /*09d4*/ 	.word	0xffffffff


	//   ....[41]....
        /*09d8*/ 	.word	0xffffffff


	//   ....[42]....
        /*09dc*/ 	.word	0xffffffff


	//   ....[43]....
        /*09e0*/ 	.word	0xffffffff


	//   ....[44]....
        /*09e4*/ 	.word	0xffffffff


	//   ....[45]....
        /*09e8*/ 	.word	0xffffffff


	//   ....[46]....
        /*09ec*/ 	.word	0xffffffff


	//   ....[47]....
        /*09f0*/ 	.word	0xffffffff


	//   ....[48]....
        /*09f4*/ 	.word	0xffffffff


	//   ....[49]....
        /*09f8*/ 	.word	0xffffffff


	//   ....[50]....
        /*09fc*/ 	.word	0xffffffff


	//   ....[51]....
        /*0a00*/ 	.word	0xffffffff


	//   ....[52]....
        /*0a04*/ 	.word	0xffffffff


	//   ....[53]....
        /*0a08*/ 	.word	0xffffffff


	//   ....[54]....
        /*0a0c*/ 	.word	0xffffffff


	//   ....[55]....
        /*0a10*/ 	.word	0xffffffff


	//   ....[56]....
        /*0a14*/ 	.word	0xffffffff


	//   ....[57]....
        /*0a18*/ 	.word	0xffffffff


	//   ....[58]....
        /*0a1c*/ 	.word	0xffffffff


	//   ....[59]....
        /*0a20*/ 	.word	0xffffffff


	//   ....[60]....
        /*0a24*/ 	.word	0xffffffff


	//   ....[61]....
        /*0a28*/ 	.word	0xffffffff


	//   ....[62]....
        /*0a2c*/ 	.word	0xffffffff


	//   ....[63]....
        /*0a30*/ 	.word	0xffffffff


	//   ....[64]....
        /*0a34*/ 	.word	0xffffffff


	//   ....[65]....
        /*0a38*/ 	.word	0xffffffff


	//   ....[66]....
        /*0a3c*/ 	.word	0xffffffff


	//   ....[67]....
        /*0a40*/ 	.word	0xffffffff


	//   ....[68]....
        /*0a44*/ 	.word	0xffffffff


	//   ....[69]....
        /*0a48*/ 	.word	0xffffffff


	//   ....[70]....
        /*0a4c*/ 	.word	0xffffffff


	//   ....[71]....
        /*0a50*/ 	.word	0xffffffff


	//   ....[72]....
        /*0a54*/ 	.word	0xffffffff


	//   ....[73]....
        /*0a58*/ 	.word	0xffffffff


	//   ....[74]....
        /*0a5c*/ 	.word	0xffffffff


	//   ....[75]....
        /*0a60*/ 	.word	0xffffffff


	//   ....[76]....
        /*0a64*/ 	.word	0xffffffff


	//   ....[77]....
        /*0a68*/ 	.word	0xffffffff


	//   ....[78]....
        /*0a6c*/ 	.word	0xffffffff


	//   ....[79]....
        /*0a70*/ 	.word	0xffffffff


	//   ....[80]....
        /*0a74*/ 	.word	0xffffffff


	//   ....[81]....
        /*0a78*/ 	.word	0xffffffff


	//   ....[82]....
        /*0a7c*/ 	.word	0xffffffff


	//   ....[83]....
        /*0a80*/ 	.word	0xffffffff


	//   ....[84]....
        /*0a84*/ 	.word	0xffffffff


	//   ....[85]....
        /*0a88*/ 	.word	0xffffffff


	//   ....[86]....
        /*0a8c*/ 	.word	0xffffffff


	//   ....[87]....
        /*0a90*/ 	.word	0xffffffff


	//   ....[88]....
        /*0a94*/ 	.word	0xffffffff


	//   ....[89]....
        /*0a98*/ 	.word	0xffffffff


	//   ....[90]....
        /*0a9c*/ 	.word	0xffffffff


	//   ....[91]....
        /*0aa0*/ 	.word	0xffffffff


	//   ....[92]....
        /*0aa4*/ 	.word	0xffffffff


	//   ....[93]....
        /*0aa8*/ 	.word	0xffffffff


	//   ....[94]....
        /*0aac*/ 	.word	0xffffffff


	//   ....[95]....
        /*0ab0*/ 	.word	0xffffffff


	//   ....[96]....
        /*0ab4*/ 	.word	0xffffffff


	//   ....[97]....
        /*0ab8*/ 	.word	0xffffffff


	//   ....[98]....
        /*0abc*/ 	.word	0xffffffff


	//   ....[99]....
        /*0ac0*/ 	.word	0xffffffff


	//   ....[100]....
        /*0ac4*/ 	.word	0xffffffff


	//   ....[101]....
        /*0ac8*/ 	.word	0xffffffff


	//   ....[102]....
        /*0acc*/ 	.word	0xffffffff


	//   ....[103]....
        /*0ad0*/ 	.word	0xffffffff


	//   ....[104]....
        /*0ad4*/ 	.word	0xffffffff


	//   ....[105]....
        /*0ad8*/ 	.word	0xffffffff


	//   ....[106]....
        /*0adc*/ 	.word	0xffffffff


	//   ....[107]....
        /*0ae0*/ 	.word	0xffffffff


	//   ....[108]....
        /*0ae4*/ 	.word	0xffffffff


	//   ....[109]....
        /*0ae8*/ 	.word	0xffffffff


	//   ....[110]....
        /*0aec*/ 	.word	0xffffffff


	//   ....[111]....
        /*0af0*/ 	.word	0xffffffff


	//   ....[112]....
        /*0af4*/ 	.word	0xffffffff


	//   ....[113]....
        /*0af8*/ 	.word	0xffffffff


	//   ....[114]....
        /*0afc*/ 	.word	0xffffffff


	//   ....[115]....
        /*0b00*/ 	.word	0xffffffff


	//   ....[116]....
        /*0b04*/ 	.word	0xffffffff


	//   ....[117]....
        /*0b08*/ 	.word	0xffffffff


	//   ....[118]....
        /*0b0c*/ 	.word	0xffffffff


	//   ....[119]....
        /*0b10*/ 	.word	0xffffffff


	//   ....[120]....
        /*0b14*/ 	.word	0xffffffff


	//   ....[121]....
        /*0b18*/ 	.word	0xffffffff


	//   ....[122]....
        /*0b1c*/ 	.word	0xffffffff


	//   ....[123]....
        /*0b20*/ 	.word	0xffffffff


	//   ....[124]....
        /*0b24*/ 	.word	0xffffffff


	//   ....[125]....
        /*0b28*/ 	.word	0xffffffff


	//   ....[126]....
        /*0b2c*/ 	.word	0xffffffff


	//   ....[127]....
        /*0b30*/ 	.word	0xffffffff


	//   ....[128]....
        /*0b34*/ 	.word	0xffffffff


	//   ....[129]....
        /*0b38*/ 	.word	0xffffffff


	//   ....[130]....
        /*0b3c*/ 	.word	0xffffffff


	//   ....[131]....
        /*0b40*/ 	.word	0xffffffff


	//   ....[132]....
        /*0b44*/ 	.word	0xffffffff


	//   ....[133]....
        /*0b48*/ 	.word	0xffffffff


	//   ....[134]....
        /*0b4c*/ 	.word	0xffffffff


	//   ....[135]....
        /*0b50*/ 	.word	0xffffffff


	//   ....[136]....
        /*0b54*/ 	.word	0xffffffff


	//   ....[137]....
        /*0b58*/ 	.word	0xffffffff


	//   ....[138]....
        /*0b5c*/ 	.word	0xffffffff


	//   ....[139]....
        /*0b60*/ 	.word	0xffffffff


	//   ....[140]....
        /*0b64*/ 	.word	0xffffffff


	//   ....[141]....
        /*0b68*/ 	.word	0xffffffff


	//   ....[142]....
        /*0b6c*/ 	.word	0xffffffff


	//   ....[143]....
        /*0b70*/ 	.word	0xffffffff


	//   ....[144]....
        /*0b74*/ 	.word	0xffffffff


	//   ....[145]....
        /*0b78*/ 	.word	0xffffffff


	//   ....[146]....
        /*0b7c*/ 	.word	0xffffffff


	//   ....[147]....
        /*0b80*/ 	.word	0xffffffff


	//   ....[148]....
        /*0b84*/ 	.word	0xffffffff


	//   ....[149]....
        /*0b88*/ 	.word	0xffffffff


	//   ....[150]....
        /*0b8c*/ 	.word	0xffffffff


	//   ....[151]....
        /*0b90*/ 	.word	0xffffffff


	//   ....[152]....
        /*0b94*/ 	.word	0xffffffff


	//   ....[153]....
        /*0b98*/ 	.word	0xffffffff


	//   ....[154]....
        /*0b9c*/ 	.word	0xffffffff


	//   ....[155]....
        /*0ba0*/ 	.word	0xffffffff


	//   ....[156]....
        /*0ba4*/ 	.word	0xffffffff


	//   ....[157]....
        /*0ba8*/ 	.word	0xffffffff


	//   ....[158]....
        /*0bac*/ 	.word	0xffffffff


	//   ....[159]....
        /*0bb0*/ 	.word	0xffffffff


	//   ....[160]....
        /*0bb4*/ 	.word	0xffffffff


	//   ....[161]....
        /*0bb8*/ 	.word	0xffffffff


	//   ....[162]....
        /*0bbc*/ 	.word	0xffffffff


	//   ....[163]....
        /*0bc0*/ 	.word	0xffffffff


	//   ....[164]....
        /*0bc4*/ 	.word	0xffffffff


	//   ....[165]....
        /*0bc8*/ 	.word	0xffffffff


	//   ....[166]....
        /*0bcc*/ 	.word	0xffffffff


	//   ....[167]....
        /*0bd0*/ 	.word	0xffffffff


	//   ....[168]....
        /*0bd4*/ 	.word	0xffffffff


	//   ....[169]....
        /*0bd8*/ 	.word	0x0500000f


	//   ....[170]....
        /*0bdc*/ 	.word	0x0500000f


	//   ....[171]....
        /*0be0*/ 	.word	0x0500000f


	//   ....[172]....
        /*0be4*/ 	.word	0x0500000f


	//   ....[173]....
        /*0be8*/ 	.word	0x0500000f


	//   ....[174]....
        /*0bec*/ 	.word	0x0500000f


	//   ....[175]....
        /*0bf0*/ 	.word	0x0500000f


	//   ....[176]....
        /*0bf4*/ 	.word	0x0500000f


	//   ....[177]....
        /*0bf8*/ 	.word	0x0500000f


	//   ....[178]....
        /*0bfc*/ 	.word	0x0500000f


	//   ....[179]....
        /*0c00*/ 	.word	0x0500000f


	//   ....[180]....
        /*0c04*/ 	.word	0x0500000f


	//   ....[181]....
        /*0c08*/ 	.word	0x0500000f


	//   ....[182]....
        /*0c0c*/ 	.word	0x0500000f


	//   ....[183]....
        /*0c10*/ 	.word	0x0500000f


	//   ....[184]....
        /*0c14*/ 	.word	0x0500000f


	//   ....[185]....
        /*0c18*/ 	.word	0x0500000f


	//   ....[186]....
        /*0c1c*/ 	.word	0x0500000f


	//   ....[187]....
        /*0c20*/ 	.word	0x0500000f


	//   ....[188]....
        /*0c24*/ 	.word	0x0500000f


	//   ....[189]....
        /*0c28*/ 	.word	0x0500000f


	//   ....[190]....
        /*0c2c*/ 	.word	0x0500000f


	//   ....[191]....
        /*0c30*/ 	.word	0x0500000f


	//   ....[192]....
        /*0c34*/ 	.word	0x0500000f


	//   ....[193]....
        /*0c38*/ 	.word	0x0500000f


	//   ....[194]....
        /*0c3c*/ 	.word	0x0500000f


	//   ....[195]....
        /*0c40*/ 	.word	0x0500000f


	//   ....[196]....
        /*0c44*/ 	.word	0x0500000f


	//   ....[197]....
        /*0c48*/ 	.word	0x0500000f


	//   ....[198]....
        /*0c4c*/ 	.word	0x0500000f


	//   ....[199]....
        /*0c50*/ 	.word	0x0500000f


	//   ....[200]....
        /*0c54*/ 	.word	0x0500000f


	//   ....[201]....
        /*0c58*/ 	.word	0x0500000f


	//   ....[202]....
        /*0c5c*/ 	.word	0x0500000f


	//   ....[203]....
        /*0c60*/ 	.word	0x0500000f


	//   ....[204]....
        /*0c64*/ 	.word	0x0500000f


	//   ....[205]....
        /*0c68*/ 	.word	0x0500000f


	//   ....[206]....
        /*0c6c*/ 	.word	0x0500000f


	//   ....[207]....
        /*0c70*/ 	.word	0x0500000f


	//   ....[208]....
        /*0c74*/ 	.word	0x0500000f


	//   ....[209]....
        /*0c78*/ 	.word	0x0500000f


	//   ....[210]....
        /*0c7c*/ 	.word	0x0500000f


	//   ....[211]....
        /*0c80*/ 	.word	0x0500000f


	//   ....[212]....
        /*0c84*/ 	.word	0x0500000f


	//   ....[213]....
        /*0c88*/ 	.word	0x0500000f


	//   ....[214]....
        /*0c8c*/ 	.word	0x0500000f


	//   ....[215]....
        /*0c90*/ 	.word	0x0500000f


	//   ....[216]....
        /*0c94*/ 	.word	0x0500000f


	//   ....[217]....
        /*0c98*/ 	.word	0x0500000f


	//   ....[218]....
        /*0c9c*/ 	.word	0x0500000f


	//   ....[219]....
        /*0ca0*/ 	.word	0x0500000f


	//   ....[220]....
        /*0ca4*/ 	.word	0x0500000f


	//   ....[221]....
        /*0ca8*/ 	.word	0x0500000f


	//   ....[222]....
        /*0cac*/ 	.word	0x0500000f


	//   ....[223]....
        /*0cb0*/ 	.word	0x0500000f


	//   ....[224]....
        /*0cb4*/ 	.word	0x0500000f


	//   ....[225]....
        /*0cb8*/ 	.word	0x0500000f


	//   ....[226]....
        /*0cbc*/ 	.word	0x0500000f


	//   ....[227]....
        /*0cc0*/ 	.word	0x0500000f


	//   ....[228]....
        /*0cc4*/ 	.word	0x0500000f


	//   ....[229]....
        /*0cc8*/ 	.word	0x0500000f


	//   ....[230]....
        /*0ccc*/ 	.word	0x0500000f


	//   ....[231]....
        /*0cd0*/ 	.word	0x0500000f


	//   ....[232]....
        /*0cd4*/ 	.word	0x0500000f


	//   ....[233]....
        /*0cd8*/ 	.word	0x0500000f


	//   ....[234]....
        /*0cdc*/ 	.word	0x0500000f


	//   ....[235]....
        /*0ce0*/ 	.word	0x0500000f


	//   ....[236]....
        /*0ce4*/ 	.word	0x0500000f


	//   ....[237]....
        /*0ce8*/ 	.word	0x0500000f


	//   ....[238]....
        /*0cec*/ 	.word	0x0500000f


	//   ....[239]....
        /*0cf0*/ 	.word	0x0500000f


	//   ....[240]....
        /*0cf4*/ 	.word	0x0500000f


	//   ....[241]....
        /*0cf8*/ 	.word	0x0500000f


	//   ....[242]....
        /*0cfc*/ 	.word	0x0500000f


	//   ....[243]....
        /*0d00*/ 	.word	0x0500000f


	//   ....[244]....
        /*0d04*/ 	.word	0x0500000f


	//   ....[245]....
        /*0d08*/ 	.word	0x0500000f


	//   ....[246]....
        /*0d0c*/ 	.word	0x0500000f


	//   ....[247]....
        /*0d10*/ 	.word	0x0500000f


	//   ....[248]....
        /*0d14*/ 	.word	0x0500000f


	//   ....[249]....
        /*0d18*/ 	.word	0x0500000f


	//   ....[250]....
        /*0d1c*/ 	.word	0x0500000f


	//   ....[251]....
        /*0d20*/ 	.word	0x0500000f


	//   ....[252]....
        /*0d24*/ 	.word	0x0500000f


	//   ....[253]....
        /*0d28*/ 	.word	0x0500000f


	//   ....[254]....
        /*0d2c*/ 	.word	0x0500000f


	//   ....[255]....
        /*0d30*/ 	.word	0x0500000f


	//   ....[0]....
        /*0d34*/ 	.word	0x0500000f


	//   ....[1]....
        /*0d38*/ 	.word	0x0500000f


	//   ....[2]....
        /*0d3c*/ 	.word	0x0500000f


	//   ....[3]....
        /*0d40*/ 	.word	0x0500000f


	//   ....[4]....
        /*0d44*/ 	.word	0x0500000f


	//   ....[5]....
        /*0d48*/ 	.word	0x0500000f


	//   ....[6]....
        /*0d4c*/ 	.word	0x0500000f


	//   ....[7]....
        /*0d50*/ 	.word	0x0500000f


	//   ....[8]....
        /*0d54*/ 	.word	0x0500000f


	//   ....[9]....
        /*0d58*/ 	.word	0x0500000f


	//   ....[10]....
        /*0d5c*/ 	.word	0x0500000f


	//   ....[11]....
        /*0d60*/ 	.word	0x0500000f


	//   ....[12]....
        /*0d64*/ 	.word	0x0500000f


	//   ....[13]....
        /*0d68*/ 	.word	0x0500000f


	//   ....[14]....
        /*0d6c*/ 	.word	0x0500000f


	//   ....[15]....
        /*0d70*/ 	.word	0x0500000f


	//----- nvinfo : EIATTR_COOP_GROUP_INSTR_OFFSETS
	.align		4
.L_381:
        /*0d74*/ 	.byte	0x04, 0x28
        /*0d76*/ 	.short	(.L_383 - .L_382)


	//   ....[0]....
.L_382:
        /*0d78*/ 	.word	0x00000060


	//   ....[1]....
        /*0d7c*/ 	.word	0x00000140


	//   ....[2]....
        /*0d80*/ 	.word	0x00000190


	//   ....[3]....
        /*0d84*/ 	.word	0x000003c0


	//   ....[4]....
        /*0d88*/ 	.word	0x00000520


	//   ....[5]....
        /*0d8c*/ 	.word	0x00000640


	//   ....[6]....
        /*0d90*/ 	.word	0x000007a0


	//   ....[7]....
        /*0d94*/ 	.word	0x00004310


	//   ....[8]....
        /*0d98*/ 	.word	0x00004320


	//   ....[9]....
        /*0d9c*/ 	.word	0x00005130


	//   ....[10]....
        /*0da0*/ 	.word	0x00005140


	//   ....[11]....
        /*0da4*/ 	.word	0x00005fd0


	//   ....[12]....
        /*0da8*/ 	.word	0x00005fe0


	//   ....[13]....
        /*0dac*/ 	.word	0x00007b00


	//   ....[14]....
        /*0db0*/ 	.word	0x00007b10


	//   ....[15]....
        /*0db4*/ 	.word	0x00008b60


	//   ....[16]....
        /*0db8*/ 	.word	0x00008b70


	//   ....[17]....
        /*0dbc*/ 	.word	0x00009be0


	//   ....[18]....
        /*0dc0*/ 	.word	0x00009bf0


	//   ....[19]....
        /*0dc4*/ 	.word	0x0000ae60


	//   ....[20]....
        /*0dc8*/ 	.word	0x0000ae70


	//   ....[21]....
        /*0dcc*/ 	.word	0x0000b030


	//   ....[22]....
        /*0dd0*/ 	.word	0x0000b040


	//   ....[23]....
        /*0dd4*/ 	.word	0x0000b210


	//   ....[24]....
        /*0dd8*/ 	.word	0x0000b220


	//   ....[25]....
        /*0ddc*/ 	.word	0x0000b660


	//   ....[26]....
        /*0de0*/ 	.word	0x0000b670


	//   ....[27]....
        /*0de4*/ 	.word	0x0000b800


	//   ....[28]....
        /*0de8*/ 	.word	0x0000b820


	//   ....[29]....
        /*0dec*/ 	.word	0x0000b9b0


	//   ....[30]....
        /*0df0*/ 	.word	0x0000b9d0


	//   ....[31]....
        /*0df4*/ 	.word	0x0000c400


	//   ....[32]....
        /*0df8*/ 	.word	0x0000c980


	//   ....[33]....
        /*0dfc*/ 	.word	0x0000c990


	//   ....[34]....
        /*0e00*/ 	.word	0x0000c9a0


	//   ....[35]....
        /*0e04*/ 	.word	0x0000c9b0


	//   ....[36]....
        /*0e08*/ 	.word	0x0000fca0


	//   ....[37]....
        /*0e0c*/ 	.word	0x0000fcb0


	//   ....[38]....
        /*0e10*/ 	.word	0x0000fcc0


	//   ....[39]....
        /*0e14*/ 	.word	0x0000fcd0


	//   ....[40]....
        /*0e18*/ 	.word	0x00016f50


	//   ....[41]....
        /*0e1c*/ 	.word	0x00016f90


	//   ....[42]....
        /*0e20*/ 	.word	0x00017230


	//   ....[43]....
        /*0e24*/ 	.word	0x00017260


	//   ....[44]....
        /*0e28*/ 	.word	0x0001c860


	//   ....[45]....
        /*0e2c*/ 	.word	0x0001c8c0


	//   ....[46]....
        /*0e30*/ 	.word	0x0001cb30


	//   ....[47]....
        /*0e34*/ 	.word	0x0001cb50


	//   ....[48]....
        /*0e38*/ 	.word	0x0001dea0


	//   ....[49]....
        /*0e3c*/ 	.word	0x0001e110


	//   ....[50]....
        /*0e40*/ 	.word	0x0001e120


	//   ....[51]....
        /*0e44*/ 	.word	0x0001e150


	//   ....[52]....
        /*0e48*/ 	.word	0x0001fcc0


	//   ....[53]....
        /*0e4c*/ 	.word	0x0001fce0


	//   ....[54]....
        /*0e50*/ 	.word	0x0001fcf0


	//   ....[55]....
        /*0e54*/ 	.word	0x0001fd00


	//   ....[56]....
        /*0e58*/ 	.word	0x00020710


	//   ....[57]....
        /*0e5c*/ 	.word	0x00020720


	//   ....[58]....
        /*0e60*/ 	.word	0x00020880


	//   ....[59]....
        /*0e64*/ 	.word	0x000208a0


	//   ....[60]....
        /*0e68*/ 	.word	0x000209f0


	//   ....[61]....
        /*0e6c*/ 	.word	0x00020a10


	//   ....[62]....
        /*0e70*/ 	.word	0x00020b70


	//   ....[63]....
        /*0e74*/ 	.word	0x00020b90


	//   ....[64]....
        /*0e78*/ 	.word	0x00021390


	//   ....[65]....
        /*0e7c*/ 	.word	0x000213c0


	//   ....[66]....
        /*0e80*/ 	.word	0x00021c10


	//   ....[67]....
        /*0e84*/ 	.word	0x00021c20


	//   ....[68]....
        /*0e88*/ 	.word	0x00022d60


	//   ....[69]....
        /*0e8c*/ 	.word	0x00022d80


	//   ....[70]....
        /*0e90*/ 	.word	0x00022ed0


	//   ....[71]....
        /*0e94*/ 	.word	0x00022ef0


	//   ....[72]....
        /*0e98*/ 	.word	0x00023040


	//   ....[73]....
        /*0e9c*/ 	.word	0x00023060


	//   ....[74]....
        /*0ea0*/ 	.word	0x000231c0


	//   ....[75]....
        /*0ea4*/ 	.word	0x000231e0


	//   ....[76]....
        /*0ea8*/ 	.word	0x000233c0


	//   ....[77]....
        /*0eac*/ 	.word	0x000235c0


	//   ....[78]....
        /*0eb0*/ 	.word	0x000235f0


	//   ....[79]....
        /*0eb4*/ 	.word	0x00023620


	//   ....[80]....
        /*0eb8*/ 	.word	0x00023650


	//   ....[81]....
        /*0ebc*/ 	.word	0x00023680


	//   ....[82]....
        /*0ec0*/ 	.word	0x000236b0


	//   ....[83]....
        /*0ec4*/ 	.word	0x00023850


	//   ....[84]....
        /*0ec8*/ 	.word	0x00023880


	//   ....[85]....
        /*0ecc*/ 	.word	0x000238b0


	//   ....[86]....
        /*0ed0*/ 	.word	0x000238e0


	//   ....[87]....
        /*0ed4*/ 	.word	0x00023910


	//   ....[88]....
        /*0ed8*/ 	.word	0x00023940


	//   ....[89]....
        /*0edc*/ 	.word	0x000239d0


	//   ....[90]....
        /*0ee0*/ 	.word	0x00023a00


	//   ....[91]....
        /*0ee4*/ 	.word	0x00023a10


	//   ....[92]....
        /*0ee8*/ 	.word	0x00023aa0


	//   ....[93]....
        /*0eec*/ 	.word	0x00024a90


	//   ....[94]....
        /*0ef0*/ 	.word	0x000270f0


	//   ....[95]....
        /*0ef4*/ 	.word	0x00027130


	//   ....[96]....
        /*0ef8*/ 	.word	0x00027170


	//   ....[97]....
        /*0efc*/ 	.word	0x00027230


	//   ....[98]....
        /*0f00*/ 	.word	0x00027260


	//   ....[99]....
        /*0f04*/ 	.word	0x000272c0


	//   ....[100]....
        /*0f08*/ 	.word	0x00027300


	//   ....[101]....
        /*0f0c*/ 	.word	0x00027360


	//   ....[102]....
        /*0f10*/ 	.word	0x00027380


	//   ....[103]....
        /*0f14*/ 	.word	0x000273b0


	//   ....[104]....
        /*0f18*/ 	.word	0x00027be0


	//   ....[105]....
        /*0f1c*/ 	.word	0x00027c20


	//   ....[106]....
        /*0f20*/ 	.word	0x00027c40


	//   ....[107]....
        /*0f24*/ 	.word	0x00027ce0


	//   ....[108]....
        /*0f28*/ 	.word	0x00027cf0


	//   ....[109]....
        /*0f2c*/ 	.word	0x00027da0


	//   ....[110]....
        /*0f30*/ 	.word	0x00027db0


	//   ....[111]....
        /*0f34*/ 	.word	0x00027e60


	//   ....[112]....
        /*0f38*/ 	.word	0x00027e70


	//   ....[113]....
        /*0f3c*/ 	.word	0x00027f20


	//   ....[114]....
        /*0f40*/ 	.word	0x00027f30


	//   ....[115]....
        /*0f44*/ 	.word	0x00027fe0


	//   ....[116]....
        /*0f48*/ 	.word	0x00027ff0


	//   ....[117]....
        /*0f4c*/ 	.word	0x000280a0


	//   ....[118]....
        /*0f50*/ 	.word	0x000280b0


	//   ....[119]....
        /*0f54*/ 	.word	0x000280f0


	//   ....[120]....
        /*0f58*/ 	.word	0x00028910


	//   ....[121]....
        /*0f5c*/ 	.word	0x00028950


	//   ....[122]....
        /*0f60*/ 	.word	0x00028980


	//   ....[123]....
        /*0f64*/ 	.word	0x00028a40


	//   ....[124]....
        /*0f68*/ 	.word	0x00028a70


	//   ....[125]....
        /*0f6c*/ 	.word	0x00028ac0


	//   ....[126]....
        /*0f70*/ 	.word	0x00028af0


	//   ....[127]....
        /*0f74*/ 	.word	0x00028b40


	//   ....[128]....
        /*0f78*/ 	.word	0x00028b70


	//   ....[129]....
        /*0f7c*/ 	.word	0x00028be0


	//   ....[130]....
        /*0f80*/ 	.word	0x00028ee0


	//   ....[131]....
        /*0f84*/ 	.word	0x00028f10


	//   ....[132]....
        /*0f88*/ 	.word	0x00028fd0


	//   ....[133]....
        /*0f8c*/ 	.word	0x00028fe0


	//   ....[134]....
        /*0f90*/ 	.word	0x00029090


	//   ....[135]....
        /*0f94*/ 	.word	0x000290a0


	//   ....[136]....
        /*0f98*/ 	.word	0x00029150


	//   ....[137]....
        /*0f9c*/ 	.word	0x00029160


	//   ....[138]....
        /*0fa0*/ 	.word	0x00029170


	//   ....[139]....
        /*0fa4*/ 	.word	0x00029220


	//   ....[140]....
        /*0fa8*/ 	.word	0x000297d0


	//   ....[141]....
        /*0fac*/ 	.word	0x00029810


	//   ....[142]....
        /*0fb0*/ 	.word	0x000298a0


	//   ....[143]....
        /*0fb4*/ 	.word	0x000298d0


	//   ....[144]....
        /*0fb8*/ 	.word	0x00029960


	//   ....[145]....
        /*0fbc*/ 	.word	0x00029990


	//   ....[146]....
        /*0fc0*/ 	.word	0x00029a20


	//   ....[147]....
        /*0fc4*/ 	.word	0x00029a50


	//   ....[148]....
        /*0fc8*/ 	.word	0x00029a60


	//   ....[149]....
        /*0fcc*/ 	.word	0x00029af0


	//   ....[150]....
        /*0fd0*/ 	.word	0x00029f80


	//   ....[151]....
        /*0fd4*/ 	.word	0x00029fb0


	//   ....[152]....
        /*0fd8*/ 	.word	0x0002a020


	//   ....[153]....
        /*0fdc*/ 	.word	0x0002a050


	//   ....[154]....
        /*0fe0*/ 	.word	0x0002a080


	//   ....[155]....
        /*0fe4*/ 	.word	0x0002a0b0


	//   ....[156]....
        /*0fe8*/ 	.word	0x0002a0e0


	//   ....[157]....
        /*0fec*/ 	.word	0x0002a110


	//   ....[158]....
        /*0ff0*/ 	.word	0x0002a2c0


	//   ....[159]....
        /*0ff4*/ 	.word	0x0002a2f0


	//   ....[160]....
        /*0ff8*/ 	.word	0x0002a320


	//   ....[161]....
        /*0ffc*/ 	.word	0x0002a350


	//   ....[162]....
        /*1000*/ 	.word	0x0002a380


	//   ....[163]....
        /*1004*/ 	.word	0x0002a3b0


	//   ....[164]....
        /*1008*/ 	.word	0x0002a470


	//   ....[165]....
        /*100c*/ 	.word	0x0002a490


	//   ....[166]....
        /*1010*/ 	.word	0x0002a4a0


	//   ....[167]....
        /*1014*/ 	.word	0x0002a500


	//   ....[168]....
        /*1018*/ 	.word	0x0002ab20


	//   ....[169]....
        /*101c*/ 	.word	0x0002ae40


	//   ....[170]....
        /*1020*/ 	.word	0x0002aed0


	//   ....[171]....
        /*1024*/ 	.word	0x0002af70


	//   ....[172]....
        /*1028*/ 	.word	0x0002b000


	//   ....[173]....
        /*102c*/ 	.word	0x0002b0a0


	//   ....[174]....
        /*1030*/ 	.word	0x0002b130


	//   ....[175]....
        /*1034*/ 	.word	0x0002b220


	//   ....[176]....
        /*1038*/ 	.word	0x0002b2b0


	//   ....[177]....
        /*103c*/ 	.word	0x0002b350


	//   ....[178]....
        /*1040*/ 	.word	0x0002b3e0


	//   ....[179]....
        /*1044*/ 	.word	0x0002b480


	//   ....[180]....
        /*1048*/ 	.word	0x0002b510


	//   ....[181]....
        /*104c*/ 	.word	0x0002b600


	//   ....[182]....
        /*1050*/ 	.word	0x0002b690


	//   ....[183]....
        /*1054*/ 	.word	0x0002b730


	//   ....[184]....
        /*1058*/ 	.word	0x0002b7c0


	//   ....[185]....
        /*105c*/ 	.word	0x0002b860


	//   ....[186]....
        /*1060*/ 	.word	0x0002b8f0


	//   ....[187]....
        /*1064*/ 	.word	0x0002b9e0


	//   ....[188]....
        /*1068*/ 	.word	0x0002ba70


	//   ....[189]....
        /*106c*/ 	.word	0x0002bac0


	//   ....[190]....
        /*1070*/ 	.word	0x0002bb10


	//   ....[191]....
        /*1074*/ 	.word	0x0002bc00


	//   ....[192]....
        /*1078*/ 	.word	0x0002bc90


	//   ....[193]....
        /*107c*/ 	.word	0x0002bce0


	//   ....[194]....
        /*1080*/ 	.word	0x0002bd30


	//   ....[195]....
        /*1084*/ 	.word	0x0002bf90


	//   ....[196]....
        /*1088*/ 	.word	0x0002c270


	//   ....[197]....
        /*108c*/ 	.word	0x0002c360


	//   ....[198]....
        /*1090*/ 	.word	0x0002c420


	//   ....[199]....
        /*1094*/ 	.word	0x0002c590


	//   ....[200]....
        /*1098*/ 	.word	0x0002c5e0


	//   ....[201]....
        /*109c*/ 	.word	0x0002c6f0


	//   ....[202]....
        /*10a0*/ 	.word	0x0002c750


	//   ....[203]....
        /*10a4*/ 	.word	0x0002c860


	//   ....[204]....
        /*10a8*/ 	.word	0x0002c8c0


	//   ....[205]....
        /*10ac*/ 	.word	0x0002c9c0


	//   ....[206]....
        /*10b0*/ 	.word	0x0002ca10


	//   ....[207]....
        /*10b4*/ 	.word	0x0002cac0


	//   ....[208]....
        /*10b8*/ 	.word	0x0002cb20


	//   ....[209]....
        /*10bc*/ 	.word	0x0002cc50


	//   ....[210]....
        /*10c0*/ 	.word	0x0002cca0


	//   ....[211]....
        /*10c4*/ 	.word	0x0002cde0


	//   ....[212]....
        /*10c8*/ 	.word	0x0002ce30


	//   ....[213]....
        /*10cc*/ 	.word	0x0002cf70


	//   ....[214]....
        /*10d0*/ 	.word	0x0002cfc0


	//   ....[215]....
        /*10d4*/ 	.word	0x0002d100


	//   ....[216]....
        /*10d8*/ 	.word	0x0002d150


	//   ....[217]....
        /*10dc*/ 	.word	0x0002d290


	//   ....[218]....
        /*10e0*/ 	.word	0x0002d2e0


	//   ....[219]....
        /*10e4*/ 	.word	0x0002d420


	//   ....[220]....
        /*10e8*/ 	.word	0x0002d470


	//   ....[221]....
        /*10ec*/ 	.word	0x0002d590


	//   ....[222]....
        /*10f0*/ 	.word	0x0002d5e0


	//   ....[223]....
        /*10f4*/ 	.word	0x0002d710


	//   ....[224]....
        /*10f8*/ 	.word	0x0002d7e0


	//   ....[225]....
        /*10fc*/ 	.word	0x0002d950


	//   ....[226]....
        /*1100*/ 	.word	0x0002d9a0


	//   ....[227]....
        /*1104*/ 	.word	0x0002daa0


	//   ....[228]....
        /*1108*/ 	.word	0x0002daf0


	//   ....[229]....
        /*110c*/ 	.word	0x0002dbf0


	//   ....[230]....
        /*1110*/ 	.word	0x0002dc40


	//   ....[231]....
        /*1114*/ 	.word	0x0002dd70


	//   ....[232]....
        /*1118*/ 	.word	0x0002ddc0


	//   ....[233]....
        /*111c*/ 	.word	0x0002deb0


	//   ....[234]....
        /*1120*/ 	.word	0x0002df50


	//   ....[235]....
        /*1124*/ 	.word	0x0002e090


	//   ....[236]....
        /*1128*/ 	.word	0x0002e0e0


	//   ....[237]....
        /*112c*/ 	.word	0x0002e220


	//   ....[238]....
        /*1130*/ 	.word	0x0002e270


	//   ....[239]....
        /*1134*/ 	.word	0x0002e3b0


	//   ....[240]....
        /*1138*/ 	.word	0x0002e400


	//   ....[241]....
        /*113c*/ 	.word	0x0002e540


	//   ....[242]....
        /*1140*/ 	.word	0x0002e590


	//   ....[243]....
        /*1144*/ 	.word	0x0002e680


	//   ....[244]....
        /*1148*/ 	.word	0x0002e740


	//   ....[245]....
        /*114c*/ 	.word	0x0002e8d0


	//   ....[246]....
        /*1150*/ 	.word	0x0002e920


	//   ....[247]....
        /*1154*/ 	.word	0x0002ea50


	//   ....[248]....
        /*1158*/ 	.word	0x0002eaa0


	//   ....[249]....
        /*115c*/ 	.word	0x0002ebd0


	//   ....[250]....
        /*1160*/ 	.word	0x0002ec20


	//   ....[251]....
        /*1164*/ 	.word	0x0002ed50


	//   ....[252]....
        /*1168*/ 	.word	0x0002eda0


	//   ....[253]....
        /*116c*/ 	.word	0x0002ee30


	//   ....[254]....
        /*1170*/ 	.word	0x0002eed0


	//   ....[255]....
        /*1174*/ 	.word	0x0002f060


	//   ....[0]....
        /*1178*/ 	.word	0x0002f0d0


	//   ....[1]....
        /*117c*/ 	.word	0x0002f140


	//   ....[2]....
        /*1180*/ 	.word	0x0002f1b0


	//   ....[3]....
        /*1184*/ 	.word	0x0002f220


	//   ....[4]....
        /*1188*/ 	.word	0x0002f2a0


	//   ....[5]....
        /*118c*/ 	.word	0x0002f320


	//   ....[6]....
        /*1190*/ 	.word	0x0002f3b0


	//   ....[7]....
        /*1194*/ 	.word	0x0002f420


	//   ....[8]....
        /*1198*/ 	.word	0x0002f490


	//   ....[9]....
        /*119c*/ 	.word	0x0002f500


	//   ....[10]....
        /*11a0*/ 	.word	0x0002f580


	//   ....[11]....
        /*11a4*/ 	.word	0x0002f5f0


	//   ....[12]....
        /*11a8*/ 	.word	0x0002f690


	//   ....[13]....
        /*11ac*/ 	.word	0x0002f6e0


	//   ....[14]....
        /*11b0*/ 	.word	0x0002f770


	//   ....[15]....
        /*11b4*/ 	.word	0x0002f8a0


	//----- nvinfo : EIATTR_REG_RECONFIG
	.align		4
.L_383:
        /*11b8*/ 	.byte	0x01, 0x54
	.zero		2


	//----- nvinfo : EIATTR_SYSCALL_OFFSETS
	.align		4
        /*11bc*/ 	.byte	0x04, 0x46
        /*11be*/ 	.short	(.L_385 - .L_384)


	//   ....[0]....
.L_384:
        /*11c0*/ 	.word	0x00002640


	//   ....[1]....
        /*11c4*/ 	.word	0x00002790


	//   ....[2]....
        /*11c8*/ 	.word	0x0000c570


	//   ....[3]....
        /*11cc*/ 	.word	0x0000c900


	//   ....[4]....
        /*11d0*/ 	.word	0x00026720


	//   ....[5]....
        /*11d4*/ 	.word	0x00026870


	//   ....[6]....
        /*11d8*/ 	.word	0x00026960


	//   ....[7]....
        /*11dc*/ 	.word	0x00027840


	//----- nvinfo : EIATTR_MBARRIER_INSTR_OFFSETS
	.align		4
.L_385:
        /*11e0*/ 	.byte	0x04, 0x39
        /*11e2*/ 	.short	(.L_387 - .L_386)


	//   ....[0]....
.L_386:
        /*11e4*/ 	.word	0x00000270
        /*11e8*/ 	.word	0x000000ff
        /*11ec*/ 	.word	0x00038800
        /*11f0*/ 	.short	0x0100
        /*11f2*/ 	.byte	0x08
	.zero		1


	//   ....[1]....
        /*11f4*/ 	.word	0x00000280
        /*11f8*/ 	.word	0x000000ff
        /*11fc*/ 	.word	0x00038820
        /*1200*/ 	.short	0x0100
        /*1202*/ 	.byte	0x08
	.zero		1


	//   ....[2]....
        /*1204*/ 	.word	0x00000370
        /*1208*/ 	.word	0x000000ff
        /*120c*/ 	.word	0x00038830
        /*1210*/ 	.short	0x0100
        /*1212*/ 	.byte	0x08
	.zero		1


	//   ....[3]....
        /*1214*/ 	.word	0x00000380
        /*1218*/ 	.word	0x000000ff
        /*121c*/ 	.word	0x00038840
        /*1220*/ 	.short	0x0100
        /*1222*/ 	.byte	0x08
	.zero		1


	//   ....[4]....
        /*1224*/ 	.word	0x00000390
        /*1228*/ 	.word	0x000000ff
        /*122c*/ 	.word	0x00038838
        /*1230*/ 	.short	0x0100
        /*1232*/ 	.byte	0x08
	.zero		1


	//   ....[5]....
        /*1234*/ 	.word	0x000003a0
        /*1238*/ 	.word	0x000000ff
        /*123c*/ 	.word	0x00038848
        /*1240*/ 	.short	0x0100
        /*1242*/ 	.byte	0x08
	.zero		1


	//   ....[6]....
        /*1244*/ 	.word	0x000004d0
        /*1248*/ 	.word	0x000000ff
        /*124c*/ 	.word	0x00038850
        /*1250*/ 	.short	0x0100
        /*1252*/ 	.byte	0x08
	.zero		1


	//   ....[7]....
        /*1254*/ 	.word	0x000004e0
        /*1258*/ 	.word	0x000000ff
        /*125c*/ 	.word	0x00038860
        /*1260*/ 	.short	0x0100
        /*1262*/ 	.byte	0x08
	.zero		1


	//   ....[8]....
        /*1264*/ 	.word	0x000004f0
        /*1268*/ 	.word	0x000000ff
        /*126c*/ 	.word	0x00038858
        /*1270*/ 	.short	0x0100
        /*1272*/ 	.byte	0x08
	.zero		1


	//   ....[9]....
        /*1274*/ 	.word	0x00000500
        /*1278*/ 	.word	0x000000ff
        /*127c*/ 	.word	0x00038868
        /*1280*/ 	.short	0x0100
        /*1282*/ 	.byte	0x08
	.zero		1


	//   ....[10]....
        /*1284*/ 	.word	0x000005f0
        /*1288*/ 	.word	0x000000ff
        /*128c*/ 	.word	0x00038870
        /*1290*/ 	.short	0x0100
        /*1292*/ 	.byte	0x06
	.zero		1


	//   ....[11]....
        /*1294*/ 	.word	0x00000600
        /*1298*/ 	.word	0x000000ff
        /*129c*/ 	.word	0x00038880
        /*12a0*/ 	.short	0x0100
        /*12a2*/ 	.byte	0x06
	.zero		1


	//   ....[12]....
        /*12a4*/ 	.word	0x00000610
        /*12a8*/ 	.word	0x000000ff
        /*12ac*/ 	.word	0x00038878
        /*12b0*/ 	.short	0x0100
        /*12b2*/ 	.byte	0x06
	.zero		1


	//   ....[13]....
        /*12b4*/ 	.word	0x00000620
        /*12b8*/ 	.word	0x000000ff
        /*12bc*/ 	.word	0x00038888
        /*12c0*/ 	.short	0x0100
        /*12c2*/ 	.byte	0x06
	.zero		1


	//   ....[14]....
        /*12c4*/ 	.word	0x00000750
        /*12c8*/ 	.word	0x000000ff
        /*12cc*/ 	.word	0x00038890
        /*12d0*/ 	.short	0x0100
        /*12d2*/ 	.byte	0x08
	.zero		1


	//   ....[15]....
        /*12d4*/ 	.word	0x00000760
        /*12d8*/ 	.word	0x000000ff
        /*12dc*/ 	.word	0x000388a0
        /*12e0*/ 	.short	0x0100
        /*12e2*/ 	.byte	0x08
	.zero		1


	//   ....[16]....
        /*12e4*/ 	.word	0x00000770
        /*12e8*/ 	.word	0x000000ff
        /*12ec*/ 	.word	0x00038898
        /*12f0*/ 	.short	0x0100
        /*12f2*/ 	.byte	0x08
	.zero		1


	//   ....[17]....
        /*12f4*/ 	.word	0x00000780
        /*12f8*/ 	.word	0x000000ff
        /*12fc*/ 	.word	0x000388a8
        /*1300*/ 	.short	0x0100
        /*1302*/ 	.byte	0x08
	.zero		1


	//   ....[18]....
        /*1304*/ 	.word	0x000008b0
        /*1308*/ 	.word	0x000000ff
        /*130c*/ 	.word	0x000388b0
        /*1310*/ 	.short	0x0100
        /*1312*/ 	.byte	0x08
	.zero		1


	//   ....[19]....
        /*1314*/ 	.word	0x000008c0
        /*1318*/ 	.word	0x000000ff
        /*131c*/ 	.word	0x000388c0
        /*1320*/ 	.short	0x0100
        /*1322*/ 	.byte	0x08
	.zero		1


	//   ....[20]....
        /*1324*/ 	.word	0x000008d0
        /*1328*/ 	.word	0x000000ff
        /*132c*/ 	.word	0x000388b8
        /*1330*/ 	.short	0x0100
        /*1332*/ 	.byte	0x08
	.zero		1


	//   ....[21]....
        /*1334*/ 	.word	0x000008e0
        /*1338*/ 	.word	0x000000ff
        /*133c*/ 	.word	0x000388c8
        /*1340*/ 	.short	0x0100
        /*1342*/ 	.byte	0x08
	.zero		1


	//   ....[22]....
        /*1344*/ 	.word	0x000042c0
        /*1348*/ 	.word	0x00000056
        /*134c*/ 	.word	0x00038890
        /*1350*/ 	.short	0x010a
        /*1352*/ 	.byte	0x3f
	.zero		1


	//   ....[23]....
        /*1354*/ 	.word	0x00007a90
        /*1358*/ 	.word	0x00000056
        /*135c*/ 	.word	0x00038890
        /*1360*/ 	.short	0x010a
        /*1362*/ 	.byte	0x3f
	.zero		1


	//   ....[24]....
        /*1364*/ 	.word	0x0000acc0
        /*1368*/ 	.word	0x00000056
        /*136c*/ 	.word	0x00038890
        /*1370*/ 	.short	0x010a
        /*1372*/ 	.byte	0x3f
	.zero		1


	//   ....[25]....
        /*1374*/ 	.word	0x0000b4a0
        /*1378*/ 	.word	0x0000000b
        /*137c*/ 	.word	0x00000000
        /*1380*/ 	.short	0x0101
        /*1382*/ 	.byte	0x3f
	.zero		1


	//   ....[26]....
        /*1384*/ 	.word	0x0000b4e0
        /*1388*/ 	.word	0x00000056
        /*138c*/ 	.word	0x000388b0
        /*1390*/ 	.short	0x010a
        /*1392*/ 	.byte	0x3f
	.zero		1


	//   ....[27]....
        /*1394*/ 	.word	0x0000bc10
        /*1398*/ 	.word	0x00000056
        /*139c*/ 	.word	0x00000000
        /*13a0*/ 	.short	0x0101
        /*13a2*/ 	.byte	0x3f
	.zero		1


	//   ....[28]....
        /*13a4*/ 	.word	0x0000c600
        /*13a8*/ 	.word	0x00000017
        /*13ac*/ 	.word	0x00038800
        /*13b0*/ 	.short	0x010a
        /*13b2*/ 	.byte	0x3f
	.zero		1


	//   ....[29]....
        /*13b4*/ 	.word	0x0000c650
        /*13b8*/ 	.word	0x00000017
        /*13bc*/ 	.word	0x00038800
        /*13c0*/ 	.short	0x010a
        /*13c2*/ 	.byte	0x3f
	.zero		1


	//   ....[30]....
        /*13c4*/ 	.word	0x0000d100
        /*13c8*/ 	.word	0x00000017
        /*13cc*/ 	.word	0x00038800
        /*13d0*/ 	.short	0x010a
        /*13d2*/ 	.byte	0x3f
	.zero		1


	//   ....[31]....
        /*13d4*/ 	.word	0x00010290
        /*13d8*/ 	.word	0x00000017
        /*13dc*/ 	.word	0x00038800
        /*13e0*/ 	.short	0x010a
        /*13e2*/ 	.byte	0x3f
	.zero		1


	//   ....[32]....
        /*13e4*/ 	.word	0x00013520
        /*13e8*/ 	.word	0x00000000
        /*13ec*/ 	.word	0x00038830
        /*13f0*/ 	.short	0x010a
        /*13f2*/ 	.byte	0x3f
	.zero		1


	//   ....[33]....
        /*13f4*/ 	.word	0x00013570
        /*13f8*/ 	.word	0x00000000
        /*13fc*/ 	.word	0x00038830
        /*1400*/ 	.short	0x010a
        /*1402*/ 	.byte	0x3f
	.zero		1


	//   ....[34]....
        /*1404*/ 	.word	0x00017730
        /*1408*/ 	.word	0x00000000
        /*140c*/ 	.word	0x00000000
        /*1410*/ 	.short	0x0101
        /*1412*/ 	.byte	0x3f
	.zero		1


	//   ....[35]....
        /*1414*/ 	.word	0x00018850
        /*1418*/ 	.word	0x00000009
        /*141c*/ 	.word	0x00038830
        /*1420*/ 	.short	0x010a
        /*1422*/ 	.byte	0x3f
	.zero		1


	//   ....[36]....
        /*1424*/ 	.word	0x000188e0
        /*1428*/ 	.word	0x00000009
        /*142c*/ 	.word	0x00038830
        /*1430*/ 	.short	0x010a
        /*1432*/ 	.byte	0x3f
	.zero		1


	//   ....[37]....
        /*1434*/ 	.word	0x0001bfd0
        /*1438*/ 	.word	0x00000006
        /*143c*/ 	.word	0x00038850
        /*1440*/ 	.short	0x010a
        /*1442*/ 	.byte	0x3f
	.zero		1


	//   ....[38]....
        /*1444*/ 	.word	0x0001c020
        /*1448*/ 	.word	0x00000006
        /*144c*/ 	.word	0x00038850
        /*1450*/ 	.short	0x010a
        /*1452*/ 	.byte	0x3f
	.zero		1


	//   ....[39]....
        /*1454*/ 	.word	0x0001cac0
        /*1458*/ 	.word	0x00000004
        /*145c*/ 	.word	0x00000000
        /*1460*/ 	.short	0x0101
        /*1462*/ 	.byte	0x3f
	.zero		1


	//   ....[40]....
        /*1464*/ 	.word	0x0001d410
        /*1468*/ 	.word	0x00000006
        /*146c*/ 	.word	0x00000000
        /*1470*/ 	.short	0x0101
        /*1472*/ 	.byte	0x3f
	.zero		1


	//   ....[41]....
        /*1474*/ 	.word	0x0001dde0
        /*1478*/ 	.word	0x00000002
        /*147c*/ 	.word	0x00038850
        /*1480*/ 	.short	0x010a
        /*1482*/ 	.byte	0x3f
	.zero		1


	//   ....[42]....
        /*1484*/ 	.word	0x0001de30
        /*1488*/ 	.word	0x00000002
        /*148c*/ 	.word	0x00038850
        /*1490*/ 	.short	0x010a
        /*1492*/ 	.byte	0x3f
	.zero		1


	//   ....[43]....
        /*1494*/ 	.word	0x0001ead0
        /*1498*/ 	.word	0x00000002
        /*149c*/ 	.word	0x00000000
        /*14a0*/ 	.short	0x0101
        /*14a2*/ 	.byte	0x3f
	.zero		1


	//   ....[44]....
        /*14a4*/ 	.word	0x00020700
        /*14a8*/ 	.word	0x00000014
        /*14ac*/ 	.word	0x00000000
        /*14b0*/ 	.short	0x0101
        /*14b2*/ 	.byte	0x3f
	.zero		1


	//   ....[45]....
        /*14b4*/ 	.word	0x000213b0
        /*14b8*/ 	.word	0x00000038
        /*14bc*/ 	.word	0x00000000
        /*14c0*/ 	.short	0x0101
        /*14c2*/ 	.byte	0x3f
	.zero		1


	//   ....[46]....
        /*14c4*/ 	.word	0x00024b70
        /*14c8*/ 	.word	0x00000010
        /*14cc*/ 	.word	0x00038820
        /*14d0*/ 	.short	0x010a
        /*14d2*/ 	.byte	0x3f
	.zero		1


	//   ....[47]....
        /*14d4*/ 	.word	0x00024c00
        /*14d8*/ 	.word	0x0000000c
        /*14dc*/ 	.word	0x000388a0
        /*14e0*/ 	.short	0x010a
        /*14e2*/ 	.byte	0x3f
	.zero		1


	//   ....[48]....
        /*14e4*/ 	.word	0x00025150
        /*14e8*/ 	.word	0x0000000c
        /*14ec*/ 	.word	0x000388c0
        /*14f0*/ 	.short	0x010a
        /*14f2*/ 	.byte	0x3f
	.zero		1


	//   ....[49]....
        /*14f4*/ 	.word	0x00025760
        /*14f8*/ 	.word	0x0000000b
        /*14fc*/ 	.word	0x000388a0
        /*1500*/ 	.short	0x010a
        /*1502*/ 	.byte	0x3f
	.zero		1


	//   ....[50]....
        /*1504*/ 	.word	0x00025ca0
        /*1508*/ 	.word	0x0000000b
        /*150c*/ 	.word	0x000388c0
        /*1510*/ 	.short	0x010a
        /*1512*/ 	.byte	0x3f
	.zero		1


	//   ....[51]....
        /*1514*/ 	.word	0x00026f20
        /*1518*/ 	.word	0x00000005
        /*151c*/ 	.word	0x00038840
        /*1520*/ 	.short	0x010a
        /*1522*/ 	.byte	0x3f
	.zero		1


	//   ....[52]....
        /*1524*/ 	.word	0x00027530
        /*1528*/ 	.word	0x00000005
        /*152c*/ 	.word	0x00038830
        /*1530*/ 	.short	0x0107
        /*1532*/ 	.byte	0x3f
	.zero		1


	//   ....[53]....
        /*1534*/ 	.word	0x00027610
        /*1538*/ 	.word	0x00000005
        /*153c*/ 	.word	0x00038830
        /*1540*/ 	.short	0x0101
        /*1542*/ 	.byte	0x3f
	.zero		1


	//   ....[54]....
        /*1544*/ 	.word	0x00028240
        /*1548*/ 	.word	0x00000010
        /*154c*/ 	.word	0x00038800
        /*1550*/ 	.short	0x0107
        /*1552*/ 	.byte	0x3f
	.zero		1


	//   ....[55]....
        /*1554*/ 	.word	0x00028360
        /*1558*/ 	.word	0x00000010
        /*155c*/ 	.word	0x00038800
        /*1560*/ 	.short	0x0101
        /*1562*/ 	.byte	0x3f
	.zero		1


	//   ....[56]....
        /*1564*/ 	.word	0x00028380
        /*1568*/ 	.word	0x00000010
        /*156c*/ 	.word	0x00038820
        /*1570*/ 	.short	0x010a
        /*1572*/ 	.byte	0x3f
	.zero		1


	//   ....[57]....
        /*1574*/ 	.word	0x00028780
        /*1578*/ 	.word	0x00000006
        /*157c*/ 	.word	0x00038840
        /*1580*/ 	.short	0x010a
        /*1582*/ 	.byte	0x3f
	.zero		1


	//   ....[58]....
        /*1584*/ 	.word	0x00028d00
        /*1588*/ 	.word	0x00000006
        /*158c*/ 	.word	0x00038830
        /*1590*/ 	.short	0x0107
        /*1592*/ 	.byte	0x3f
	.zero		1


	//   ....[59]....
        /*1594*/ 	.word	0x00028dc0
        /*1598*/ 	.word	0x00000006
        /*159c*/ 	.word	0x00038830
        /*15a0*/ 	.short	0x0101
        /*15a2*/ 	.byte	0x3f
	.zero		1


	//   ....[60]....
        /*15a4*/ 	.word	0x00028e20
        /*15a8*/ 	.word	0x00000006
        /*15ac*/ 	.word	0x00038860
        /*15b0*/ 	.short	0x010a
        /*15b2*/ 	.byte	0x3f
	.zero		1


	//   ....[61]....
        /*15b4*/ 	.word	0x00029350
        /*15b8*/ 	.word	0x00000006
        /*15bc*/ 	.word	0x00038850
        /*15c0*/ 	.short	0x0107
        /*15c2*/ 	.byte	0x3f
	.zero		1


	//   ....[62]....
        /*15c4*/ 	.word	0x000294f0
        /*15c8*/ 	.word	0x00000006
        /*15cc*/ 	.word	0x00038850
        /*15d0*/ 	.short	0x0101
        /*15d2*/ 	.byte	0x3f
	.zero		1


	//   ....[63]....
        /*15d4*/ 	.word	0x00029720
        /*15d8*/ 	.word	0x00000004
        /*15dc*/ 	.word	0x00038860
        /*15e0*/ 	.short	0x010a
        /*15e2*/ 	.byte	0x3f
	.zero		1


	//   ....[64]....
        /*15e4*/ 	.word	0x00029c80
        /*15e8*/ 	.word	0x00000004
        /*15ec*/ 	.word	0x00038850
        /*15f0*/ 	.short	0x0107
        /*15f2*/ 	.byte	0x3f
	.zero		1


	//   ....[65]....
        /*15f4*/ 	.word	0x00029d40
        /*15f8*/ 	.word	0x00000004
        /*15fc*/ 	.word	0x00038850
        /*1600*/ 	.short	0x0101
        /*1602*/ 	.byte	0x3f
	.zero		1


	//   ....[66]....
        /*1604*/ 	.word	0x0002aaa0
        /*1608*/ 	.word	0x00000005
        /*160c*/ 	.word	0x00038820
        /*1610*/ 	.short	0x010a
        /*1612*/ 	.byte	0x3f
	.zero		1


	//   ....[67]....
        /*1614*/ 	.word	0x0002ac10
        /*1618*/ 	.word	0x00000003
        /*161c*/ 	.word	0x00038840
        /*1620*/ 	.short	0x010a
        /*1622*/ 	.byte	0x3f
	.zero		1


	//   ....[68]....
        /*1624*/ 	.word	0x0002acb0
        /*1628*/ 	.word	0x00000017
        /*162c*/ 	.word	0x00038840
        /*1630*/ 	.short	0x010a
        /*1632*/ 	.byte	0x3f
	.zero		1


	//   ....[69]....
        /*1634*/ 	.word	0x0002acf0
        /*1638*/ 	.word	0x00000003
        /*163c*/ 	.word	0x00038860
        /*1640*/ 	.short	0x010a
        /*1642*/ 	.byte	0x3f
	.zero		1


	//   ....[70]....
        /*1644*/ 	.word	0x0002ad30
        /*1648*/ 	.word	0x00000017
        /*164c*/ 	.word	0x00038860
        /*1650*/ 	.short	0x010a
        /*1652*/ 	.byte	0x3f
	.zero		1


	//   ....[71]....
        /*1654*/ 	.word	0x0002ad90
        /*1658*/ 	.word	0x00000056
        /*165c*/ 	.word	0x00038890
        /*1660*/ 	.short	0x010a
        /*1662*/ 	.byte	0x3f
	.zero		1


	//   ....[72]....
        /*1664*/ 	.word	0x0002b170
        /*1668*/ 	.word	0x00000056
        /*166c*/ 	.word	0x00038890
        /*1670*/ 	.short	0x010a
        /*1672*/ 	.byte	0x3f
	.zero		1


	//   ....[73]....
        /*1674*/ 	.word	0x0002b550
        /*1678*/ 	.word	0x00000056
        /*167c*/ 	.word	0x00038890
        /*1680*/ 	.short	0x010a
        /*1682*/ 	.byte	0x3f
	.zero		1


	//   ....[74]....
        /*1684*/ 	.word	0x0002b930
        /*1688*/ 	.word	0x00000056
        /*168c*/ 	.word	0x000388b0
        /*1690*/ 	.short	0x010a
        /*1692*/ 	.byte	0x3f
	.zero		1


	//   ....[75]....
        /*1694*/ 	.word	0x0002bb50
        /*1698*/ 	.word	0x00000017
        /*169c*/ 	.word	0x00038800
        /*16a0*/ 	.short	0x010a
        /*16a2*/ 	.byte	0x3f
	.zero		1


	//   ....[76]....
        /*16a4*/ 	.word	0x0002bd70
        /*16a8*/ 	.word	0x00000017
        /*16ac*/ 	.word	0x00038800
        /*16b0*/ 	.short	0x010a
        /*16b2*/ 	.byte	0x3f
	.zero		1


	//   ....[77]....
        /*16b4*/ 	.word	0x0002bdc0
        /*16b8*/ 	.word	0x00000000
        /*16bc*/ 	.word	0x00038830
        /*16c0*/ 	.short	0x010a
        /*16c2*/ 	.byte	0x3f
	.zero		1


	//   ....[78]....
        /*16c4*/ 	.word	0x0002be10
        /*16c8*/ 	.word	0x00000009
        /*16cc*/ 	.word	0x00038830
        /*16d0*/ 	.short	0x010a
        /*16d2*/ 	.byte	0x3f
	.zero		1


	//   ....[79]....
        /*16d4*/ 	.word	0x0002be60
        /*16d8*/ 	.word	0x00000006
        /*16dc*/ 	.word	0x00038850
        /*16e0*/ 	.short	0x010a
        /*16e2*/ 	.byte	0x3f
	.zero		1


	//   ....[80]....
        /*16e4*/ 	.word	0x0002beb0
        /*16e8*/ 	.word	0x00000002
        /*16ec*/ 	.word	0x00038850
        /*16f0*/ 	.short	0x010a
        /*16f2*/ 	.byte	0x3f
	.zero		1


	//   ....[81]....
        /*16f4*/ 	.word	0x0002c050
        /*16f8*/ 	.word	0x00000010
        /*16fc*/ 	.word	0x00038820
        /*1700*/ 	.short	0x010a
        /*1702*/ 	.byte	0x3f
	.zero		1


	//   ....[82]....
        /*1704*/ 	.word	0x0002c0a0
        /*1708*/ 	.word	0x0000000c
        /*170c*/ 	.word	0x000388a0
        /*1710*/ 	.short	0x010a
        /*1712*/ 	.byte	0x3f
	.zero		1


	//   ....[83]....
        /*1714*/ 	.word	0x0002c0f0
        /*1718*/ 	.word	0x0000000c
        /*171c*/ 	.word	0x000388c0
        /*1720*/ 	.short	0x010a
        /*1722*/ 	.byte	0x3f
	.zero		1


	//   ....[84]....
        /*1724*/ 	.word	0x0002c140
        /*1728*/ 	.word	0x0000000b
        /*172c*/ 	.word	0x000388a0
        /*1730*/ 	.short	0x010a
        /*1732*/ 	.byte	0x3f
	.zero		1


	//   ....[85]....
        /*1734*/ 	.word	0x0002c190
        /*1738*/ 	.word	0x0000000b
        /*173c*/ 	.word	0x000388c0
        /*1740*/ 	.short	0x010a
        /*1742*/ 	.byte	0x3f
	.zero		1


	//   ....[86]....
        /*1744*/ 	.word	0x0002c2b0
        /*1748*/ 	.word	0x00000005
        /*174c*/ 	.word	0x00038840
        /*1750*/ 	.short	0x010a
        /*1752*/ 	.byte	0x3f
	.zero		1


	//   ....[87]....
        /*1754*/ 	.word	0x0002d610
        /*1758*/ 	.word	0x00000010
        /*175c*/ 	.word	0x00038820
        /*1760*/ 	.short	0x010a
        /*1762*/ 	.byte	0x3f
	.zero		1


	//   ....[88]....
        /*1764*/ 	.word	0x0002d660
        /*1768*/ 	.word	0x00000006
        /*176c*/ 	.word	0x00038840
        /*1770*/ 	.short	0x010a
        /*1772*/ 	.byte	0x3f
	.zero		1


	//   ....[89]....
        /*1774*/ 	.word	0x0002de00
        /*1778*/ 	.word	0x00000006
        /*177c*/ 	.word	0x00038860
        /*1780*/ 	.short	0x010a
        /*1782*/ 	.byte	0x3f
	.zero		1


	//   ....[90]....
        /*1784*/ 	.word	0x0002e5d0
        /*1788*/ 	.word	0x00000004
        /*178c*/ 	.word	0x00038860
        /*1790*/ 	.short	0x010a
        /*1792*/ 	.byte	0x3f
	.zero		1


	//   ....[91]....
        /*1794*/ 	.word	0x0002f7c0
        /*1798*/ 	.word	0x00000005
        /*179c*/ 	.word	0x00038820
        /*17a0*/ 	.short	0x010a
        /*17a2*/ 	.byte	0x3f
	.zero		1


	//   ....[92]....
        /*17a4*/ 	.word	0x0002f960
        /*17a8*/ 	.word	0x00000003
        /*17ac*/ 	.word	0x00038840
        /*17b0*/ 	.short	0x010a
        /*17b2*/ 	.byte	0x3f
	.zero		1


	//   ....[93]....
        /*17b4*/ 	.word	0x0002f9b0
        /*17b8*/ 	.word	0x00000017
        /*17bc*/ 	.word	0x00038840
        /*17c0*/ 	.short	0x010a
        /*17c2*/ 	.byte	0x3f
	.zero		1


	//   ....[94]....
        /*17c4*/ 	.word	0x0002fa00
        /*17c8*/ 	.word	0x00000003
        /*17cc*/ 	.word	0x00038860
        /*17d0*/ 	.short	0x010a
        /*17d2*/ 	.byte	0x3f
	.zero		1


	//----- nvinfo : EIATTR_NUM_MBARRIERS
	.align		4
.L_387:
        /*17d4*/ 	.byte	0x03, 0x38
        /*17d6*/ 	.short	0x0016


	//----- nvinfo : EIATTR_EXIT_INSTR_OFFSETS
	.align		4
        /*17d8*/ 	.byte	0x04, 0x1c
        /*17da*/ 	.short	(.L_389 - .L_388)


	//   ....[0]....
.L_388:
        /*17dc*/ 	.word	0x0002ad80


	//----- nvinfo : EIATTR_MAX_THREADS
	.align		4
.L_389:
        /*17e0*/ 	.byte	0x04, 0x05
        /*17e2*/ 	.short	(.L_391 - .L_390)
.L_390:
        /*17e4*/ 	.word	0x00000180
        /*17e8*/ 	.word	0x00000001
        /*17ec*/ 	.word	0x00000001


	//----- nvinfo : EIATTR_CRS_STACK_SIZE
	.align		4
.L_391:
        /*17f0*/ 	.byte	0x04, 0x1e
        /*17f2*/ 	.short	(.L_393 - .L_392)
.L_392:
        /*17f4*/ 	.word	0x00000000


	//----- nvinfo : EIATTR_CBANK_PARAM_SIZE
	.align		4
.L_393:
        /*17f8*/ 	.byte	0x03, 0x19
        /*17fa*/ 	.short	0x0af0


	//----- nvinfo : EIATTR_PARAM_CBANK
	.align		4
        /*17fc*/ 	.byte	0x04, 0x0a
        /*17fe*/ 	.short	(.L_395 - .L_394)
	.align		4
.L_394:
        /*1800*/ 	.word	index@(.nv.constant0._ZN7cutlass13device_kernelIN5flash11enable_sm90INS1_16FlashAttnFwdSm90INS1_25CollectiveMainloopFwdSm90ILi2EN4cute5tupleIJNS5_1CILi1EEES8_S8_EEENS6_IJNS7_ILi128EEENS7_ILi80EEENS7_ILi256EEEEEELi256ENS_6half_tEfNS_4arch4Sm90ELb0ELb0ELb1ELb1ELb1ELb1ELb0ELb1ELb1ELb1ELb1ELb0EEENS1_21CollectiveEpilogueFwdINS6_IJSA_SC_SB_EEES9_SE_SG_Li256ELb1ELb1ELb1ELb0EEENS1_36VarlenDynamicPersistentTileSchedulerILi128ELi80ELi256ELi128ELb1ELb1ELb1ELb0ELb1ELb1EEEEEEEEEvNT_6ParamsE)
        /*1804*/ 	.short	0x0210
        /*1806*/ 	.short	0x0af0


	//----- nvinfo : EIATTR_SW_WAR
	.align		4
.L_395:
        /*1808*/ 	.byte	0x04, 0x36
        /*180a*/ 	.short	(.L_397 - .L_396)
.L_396:
        /*180c*/ 	.word	0x00000008
.L_397:


//--------------------- .nv.info._ZN7cutlass13device_kernelIN5flash11enable_sm90INS1_16FlashAttnFwdSm90INS1_25CollectiveMainloopFwdSm90ILi2EN4cute5tupleIJNS5_1CILi1EEES8_S8_EEENS6_IJNS7_ILi128EEENS7_ILi64EEENS7_ILi256EEEEEELi256ENS_6half_tEfNS_4arch4Sm90ELb0ELb1ELb1ELb0ELb1ELb0ELb0ELb1ELb1ELb1ELb1ELb0EEENS1_21CollectiveEpilogueFwdINS6_IJSA_SC_SB_EEES9_SE_SG_Li256ELb0ELb1ELb1ELb0EEENS1_19SingleTileSchedulerILb0ELb1ELb1ELi128EEEEEEEEEvNT_6ParamsE --------------------------
	.section	.nv.info._ZN7cutlass13device_kernelIN5flash11enable_sm90INS1_16FlashAttnFwdSm90INS1_25CollectiveMainloopFwdSm90ILi2EN4cute5tupleIJNS5_1CILi1EEES8_S8_EEENS6_IJNS7_ILi128EEENS7_ILi64EEENS7_ILi256EEEEEELi256ENS_6half_tEfNS_4arch4Sm90ELb0ELb1ELb1ELb0ELb1ELb0ELb0ELb1ELb1ELb1ELb1ELb0EEENS1_21CollectiveEpilogueFwdINS6_IJSA_SC_SB_EEES9_SE_SG_Li256ELb0ELb1ELb1ELb0EEENS1_19SingleTileSchedulerILb0ELb1ELb1ELi128EEEEEEEEEvNT_6ParamsE,"",@"SHT_CUDA_INFO"
	.sectionflags	@""
	.align	4


	//----- nvinfo : EIATTR_CUDA_API_VERSION
	.align		4
        /*0000*/ 	.byte	0x04, 0x37
        /*0002*/ 	.short	(.L_399 - .L_398)
.L_398:
        /*0004*/ 	.word	0x00000082


	//----- nvinfo : EIATTR_KPARAM_INFO
	.align		4
.L_399:
        /*0008*/ 	.byte	0x04, 0x17
        /*000a*/ 	.short	(.L_401 - .L_400)
.L_400:
        /*000c*/ 	.word	0x00000000
        /*0010*/ 	.short	0x0000
        /*0012*/ 	.short	0x0070
        /*0014*/ 	.byte	0x00, 0xf0, 0x01, 0x28


	//----- nvinfo : EIATTR_SPARSE_MMA_MASK
	.align		4
.L_401:
        /*0018*/ 	.byte	0x03, 0x50
        /*001a*/ 	.short	0x0000


	//----- nvinfo : EIATTR_MAXREG_COUNT
	.align		4
        /*001c*/ 	.byte	0x03, 0x1b
        /*001e*/ 	.short	0x00a8


	//----- nvinfo : EIATTR_NUM_BARRIERS
	.align		4
        /*0020*/ 	.byte	0x02, 0x4c
        /*0022*/ 	.byte	0x09
	.zero		1


	//----- nvinfo : EIATTR_EXTERNS
	.align		4
        /*0024*/ 	.byte	0x04, 0x0f
        /*0026*/ 	.short	(.L_403 - .L_402)


	//   ....[0]....
	.align		4
.L_402:
        /*0028*/ 	.word	index@(__assertfail)


	//----- nvinfo : EIATTR_ANNOTATIONS
	.align		4
.L_403:
        /*002c*/ 	.byte	0x04, 0x55
        /*002e*/ 	.short	(.L_405 - .L_404)


	//   ....[0]....
.L_404:
        /*0030*/ 	.word	0x00000001
        /*0034*/ 	.byte	0xb0, 0x08, 0x00, 0x00, 0x01, 0x00, 0x00, 0x00, 0xe0, 0x09, 0x00, 0x00, 0x01, 0x00, 0x00, 0x00
        /*0044*/ 	.byte	0x90, 0x19, 0x00, 0x00, 0x01, 0x00, 0x00, 0x00, 0xe0, 0xdd, 0x00, 0x00, 0x01, 0x00, 0x00, 0x00
        /*0054*/ 	.byte	0xf0, 0xff, 0x00, 0x00, 0x01, 0x00, 0x00, 0x00, 0x80, 0x13, 0x01, 0x00, 0x01, 0x00, 0x00, 0x00
        /*0064*/ 	.byte	0x20, 0x15, 0x01, 0x00, 0x01, 0x00, 0x00, 0x00, 0xb0, 0x29, 0x01, 0x00, 0x01, 0x00, 0x00, 0x00
        /*0074*/ 	.byte	0x50, 0x3f, 0x01, 0x00


	//----- nvinfo : EIATTR_MERCURY_ISA_VERSION
	.align		4
.L_405:
        /*0078*/ 	.byte	0x03, 0x5f
        /*007a*/ 	.short	0x0101


	//----- nvinfo : EIATTR_INT_WARP_WIDE_INSTR_OFFSETS
	.align		4
        /*007c*/ 	.byte	0x04, 0x31
        /*007e*/ 	.short	(.L_407 - .L_406)


	//   ....[0]....
.L_406:
        /*0080*/ 	.word	0x000000c0


	//   ....[1]....
        /*0084*/ 	.word	0x000000d0


	//   ....[2]....
        /*0088*/ 	.word	0x00000170


	//----- nvinfo : EIATTR_COOP_GROUP_MASK_REGIDS
	.align		4
.L_407:
        /*008c*/ 	.byte	0x04, 0x29
        /*008e*/ 	.short	(.L_409 - .L_408)


	//   ....[0]....
.L_408:
        /*0090*/ 	.word	0xffffffff


	//   ....[1]....
        /*0094*/ 	.word	0xffffffff


	//   ....[2]....
        /*0098*/ 	.word	0xffffffff


	//   ....[3]....
        /*009c*/ 	.word	0xffffffff


	//   ....[4]....
        /*00a0*/ 	.word	0xffffffff


	//   ....[5]....
        /*00a4*/ 	.word	0xffffffff


	//   ....[6]....
        /*00a8*/ 	.word	0xffffffff


	//   ....[7]....
        /*00ac*/ 	.word	0xffffffff


	//   ....[8]....
        /*00b0*/ 	.word	0xffffffff


	//   ....[9]....
        /*00b4*/ 	.word	0xffffffff


	//   ....[10]....
        /*00b8*/ 	.word	0xffffffff


	//   ....[11]....
        /*00bc*/ 	.word	0xffffffff


	//   ....[12]....
        /*00c0*/ 	.word	0xffffffff


	//   ....[13]....
        /*00c4*/ 	.word	0xffffffff


	//   ....[14]....
        /*00c8*/ 	.word	0xffffffff


	//   ....[15]....
        /*00cc*/ 	.word	0xffffffff


	//   ....[16]....
        /*00d0*/ 	.word	0xffffffff


	//   ....[17]....
        /*00d4*/ 	.word	0xffffffff


	//   ....[18]....
        /*00d8*/ 	.word	0xffffffff


	//   ....[19]....
        /*00dc*/ 	.word	0xffffffff


	//   ....[20]....
        /*00e0*/ 	.word	0xffffffff


	//   ....[21]....
        /*00e4*/ 	.word	0xffffffff


	//   ....[22]....
        /*00e8*/ 	.word	0xffffffff


	//   ....[23]....
        /*00ec*/ 	.word	0xffffffff


	//   ....[24]....
        /*00f0*/ 	.word	0xffffffff


	//   ....[25]....
        /*00f4*/ 	.word	0xffffffff


	//   ....[26]....
        /*00f8*/ 	.word	0xffffffff


	//   ....[27]....
        /*00fc*/ 	.word	0xffffffff


	//   ....[28]....
        /*0100*/ 	.word	0xffffffff


	//   ....[29]....
        /*0104*/ 	.word	0xffffffff


	//   ....[30]....
        /*0108*/ 	.word	0xffffffff


	//   ....[31]....
        /*010c*/ 	.word	0xffffffff


	//   ....[32]....
        /*0110*/ 	.word	0xffffffff


	//   ....[33]....
        /*0114*/ 	.word	0xffffffff


	//   ....[34]....
        /*0118*/ 	.word	0xffffffff


	//   ....[35]....
        /*011c*/ 	.word	0xffffffff


	//   ....[36]....
        /*0120*/ 	.word	0xffffffff


	//   ....[37]....
        /*0124*/ 	.word	0xffffffff


	//   ....[38]....
        /*0128*/ 	.word	0xffffffff


	//   ....[39]....
        /*012c*/ 	.word	0xffffffff


	//   ....[40]....
        /*0130*/ 	.word	0xffffffff


	//   ....[41]....
        /*0134*/ 	.word	0xffffffff


	//   ....[42]....
        /*0138*/ 	.word	0xffffffff


	//   ....[43]....
        /*013c*/ 	.word	0xffffffff


	//   ....[44]....
        /*0140*/ 	.word	0xffffffff


	//   ....[45]....
        /*0144*/ 	.word	0xffffffff


	//   ....[46]....
        /*0148*/ 	.word	0xffffffff


	//   ....[47]....
        /*014c*/ 	.word	0xffffffff


	//   ....[48]....
        /*0150*/ 	.word	0xffffffff


	//   ....[49]....
        /*0154*/ 	.word	0xffffffff


	//   ....[50]....
        /*0158*/ 	.word	0xffffffff


	//   ....[51]....
        /*015c*/ 	.word	0xffffffff


	//   ....[52]....
        /*0160*/ 	.word	0xffffffff


	//   ....[53]....
        /*0164*/ 	.word	0xffffffff


	//   ....[54]....
        /*0168*/ 	.word	0xffffffff


	//   ....[55]....
        /*016c*/ 	.word	0xffffffff


	//   ....[56]....
        /*0170*/ 	.word	0xffffffff


	//   ....[57]....
        /*0174*/ 	.word	0xffffffff


	//   ....[58]....
        /*0178*/ 	.word	0xffffffff


	//   ....[59]....
        /*017c*/ 	.word	0xffffffff


	//   ....[60]....
        /*0180*/ 	.word	0xffffffff


	//   ....[61]....
        /*0184*/ 	.word	0xffffffff


	//   ....[62]....
        /*0188*/ 	.word	0xffffffff


	//   ....[63]....
        /*018c*/ 	.word	0xffffffff


	//   ....[64]....
        /*0190*/ 	.word	0xffffffff


	//   ....[65]....
        /*0194*/ 	.word	0xffffffff


	//   ....[66]....
        /*0198*/ 	.word	0xffffffff


	//   ....[67]....
        /*019c*/ 	.word	0xffffffff


	//   ....[68]....
        /*01a0*/ 	.word	0xffffffff


	//   ....[69]....
        /*01a4*/ 	.word	0xffffffff


	//   ....[70]....
        /*01a8*/ 	.word	0xffffffff


	//   ....[71]....
        /*01ac*/ 	.word	0xffffffff


	//   ....[72]....
        /*01b0*/ 	.word	0xffffffff


	//   ....[73]....
        /*01b4*/ 	.word	0xffffffff


	//   ....[74]....
        /*01b8*/ 	.word	0xffffffff


	//   ....[75]....
        /*01bc*/ 	.word	0xffffffff


	//   ....[76]....
        /*01c0*/ 	.word	0xffffffff


	//   ....[77]....
        /*01c4*/ 	.word	0xffffffff


	//   ....[78]....
        /*01c8*/ 	.word	0xffffffff


	//   ....[79]....
        /*01cc*/ 	.word	0xffffffff


	//   ....[80]....
        /*01d0*/ 	.word	0xffffffff


	//   ....[81]....
        /*01d4*/ 	.word	0xffffffff


	//   ....[82]....
        /*01d8*/ 	.word	0xffffffff


	//   ....[83]....
        /*01dc*/ 	.word	0xffffffff


	//   ....[84]....
        /*01e0*/ 	.word	0xffffffff


	//   ....[85]....
        /*01e4*/ 	.word	0xffffffff


	//   ....[86]....
        /*01e8*/ 	.word	0xffffffff


	//   ....[87]....
        /*01ec*/ 	.word	0xffffffff


	//   ....[88]....
        /*01f0*/ 	.word	0xffffffff


	//   ....[89]....
        /*01f4*/ 	.word	0xffffffff


	//   ....[90]....
        /*01f8*/ 	.word	0xffffffff


	//   ....[91]....
        /*01fc*/ 	.word	0x0500000f


	//   ....[92]....
        /*0200*/ 	.word	0x0500000f


	//   ....[93]....
        /*0204*/ 	.word	0x0500000f


	//   ....[94]....
        /*0208*/ 	.word	0x0500000f


	//   ....[95]....
        /*020c*/ 	.word	0x0500000f


	//   ....[96]....
        /*0210*/ 	.word	0x0500000f


	//   ....[97]....
        /*0214*/ 	.word	0x0500000f


	//   ....[98]....
        /*0218*/ 	.word	0x0500000f


	//   ....[99]....
        /*021c*/ 	.word	0x0500000f


	//   ....[100]....
        /*0220*/ 	.word	0x0500000f


	//   ....[101]....
        /*0224*/ 	.word	0x0500000f


	//   ....[102]....
        /*0228*/ 	.word	0x0500000f


	//   ....[103]....
        /*022c*/ 	.word	0x0500000f


	//   ....[104]....
        /*0230*/ 	.word	0x0500000f


	//   ....[105]....
        /*0234*/ 	.word	0x0500000f


	//   ....[106]....
        /*0238*/ 	.word	0x0500000f


	//   ....[107]....
        /*023c*/ 	.word	0x0500000f


	//   ....[108]....
        /*0240*/ 	.word	0x0500000f


	//   ....[109]....
        /*0244*/ 	.word	0x0500000f


	//   ....[110]....
        /*0248*/ 	.word	0x0500000f


	//   ....[111]....
        /*024c*/ 	.word	0x0500000f


	//   ....[112]....
        /*0250*/ 	.word	0x0500000f


	//   ....[113]....
        /*0254*/ 	.word	0x0500000f


	//   ....[114]....
        /*0258*/ 	.word	0x0500000f


	//   ....[115]....
        /*025c*/ 	.word	0x0500000f


	//   ....[116]....
        /*0260*/ 	.word	0x0500000f


	//   ....[117]....
        /*0264*/ 	.word	0x0500000f


	//   ....[118]....
        /*0268*/ 	.word	0x0500000f


	//   ....[119]....
        /*026c*/ 	.word	0x0500000f


	//   ....[120]....
        /*0270*/ 	.word	0x0500000f


	//   ....[121]....
        /*0274*/ 	.word	0x0500000f


	//   ....[122]....
        /*0278*/ 	.word	0x0500000f


	//   ....[123]....
        /*027c*/ 	.word	0x0500000f


	//   ....[124]....
        /*0280*/ 	.word	0x0500000f


	//   ....[125]....
        /*0284*/ 	.word	0x0500000f


	//   ....[126]....
        /*0288*/ 	.word	0x0500000f


	//   ....[127]....
        /*028c*/ 	.word	0x0500000f


	//   ....[128]....
        /*0290*/ 	.word	0x0500000f


	//   ....[129]....
        /*0294*/ 	.word	0x0500000f


	//   ....[130]....
        /*0298*/ 	.word	0x0500000f


	//   ....[131]....
        /*029c*/ 	.word	0x0500000f


	//   ....[132]....
        /*02a0*/ 	.word	0x0500000f


	//   ....[133]....
        /*02a4*/ 	.word	0x0500000f


	//   ....[134]....
        /*02a8*/ 	.word	0x0500000f


	//   ....[135]....
        /*02ac*/ 	.word	0x0500000f


	//   ....[136]....
        /*02b0*/ 	.word	0x0500000f


	//   ....[137]....
        /*02b4*/ 	.word	0x0500000f


	//   ....[138]....
        /*02b8*/ 	.word	0x0500000f


	//   ....[139]....
        /*02bc*/ 	.word	0x0500000f


	//   ....[140]....
        /*02c0*/ 	.word	0x0500000f


	//----- nvinfo : EIATTR_COOP_GROUP_INSTR_OFFSETS
	.align		4
.L_409:
        /*02c4*/ 	.byte	0x04, 0x28
        /*02c6*/ 	.short	(.L_411 - .L_410)


	//   ....[0]....
.L_410:
        /*02c8*/ 	.word	0x00000070


	//   ....[1]....
        /*02cc*/ 	.word	0x000000b0


	//   ....[2]....
        /*02d0*/ 	.word	0x000002d0


	//   ....[3]....
        /*02d4*/ 	.word	0x00000430


	//   ....[4]....
        /*02d8*/ 	.word	0x00000550


	//   ....[5]....
        /*02dc*/ 	.word	0x000006b0


	//   ....[6]....
        /*02e0*/ 	.word	0x00001770


	//   ....[7]....
        /*02e4*/ 	.word	0x00002830


	//   ....[8]....
        /*02e8*/ 	.word	0x00002e30


	//   ....[9]....
        /*02ec*/ 	.word	0x00003760


	//   ....[10]....
        /*02f0*/ 	.word	0x00003890


	//   ....[11]....
        /*02f4*/ 	.word	0x00003c30


	//   ....[12]....
        /*02f8*/ 	.word	0x00003d20


	//   ....[13]....
        /*02fc*/ 	.word	0x00005e90


	//   ....[14]....
        /*0300*/ 	.word	0x00006390


	//   ....[15]....
        /*0304*/ 	.word	0x00006ac0


	//   ....[16]....
        /*0308*/ 	.word	0x00006bc0


	//   ....[17]....
        /*030c*/ 	.word	0x00006f90


	//   ....[18]....
        /*0310*/ 	.word	0x00006fe0


	//   ....[19]....
        /*0314*/ 	.word	0x00009280


	//   ....[20]....
        /*0318*/ 	.word	0x00009290


	//   ....[21]....
        /*031c*/ 	.word	0x000092c0


	//   ....[22]....
        /*0320*/ 	.word	0x000092d0


	//   ....[23]....
        /*0324*/ 	.word	0x0000b060


	//   ....[24]....
        /*0328*/ 	.word	0x0000b580


	//   ....[25]....
        /*032c*/ 	.word	0x0000bcd0


	//   ....[26]....
        /*0330*/ 	.word	0x0000bdd0


	//   ....[27]....
        /*0334*/ 	.word	0x0000c150


	//   ....[28]....
        /*0338*/ 	.word	0x0000c1e0


	//   ....[29]....
        /*033c*/ 	.word	0x0000d220


	//   ....[30]....
        /*0340*/ 	.word	0x0000d240


	//   ....[31]....
        /*0344*/ 	.word	0x0000d2c0


	//   ....[32]....
        /*0348*/ 	.word	0x0000d2f0


	//   ....[33]....
        /*034c*/ 	.word	0x0000e580


	//   ....[34]....
        /*0350*/ 	.word	0x0000e5d0


	//   ....[35]....
        /*0354*/ 	.word	0x0000e610


	//   ....[36]....
        /*0358*/ 	.word	0x0000e640


	//   ....[37]....
        /*035c*/ 	.word	0x0000e680


	//   ....[38]....
        /*0360*/ 	.word	0x0000e6a0


	//   ....[39]....
        /*0364*/ 	.word	0x0000f300


	//   ....[40]....
        /*0368*/ 	.word	0x0000f310


	//   ....[41]....
        /*036c*/ 	.word	0x00010360


	//   ....[42]....
        /*0370*/ 	.word	0x00011a10


	//   ....[43]....
        /*0374*/ 	.word	0x00011a30


	//   ....[44]....
        /*0378*/ 	.word	0x00011a40


	//   ....[45]....
        /*037c*/ 	.word	0x00011a50


	//   ....[46]....
        /*0380*/ 	.word	0x00011a60


	//   ....[47]....
        /*0384*/ 	.word	0x00011ad0


	//   ....[48]....
        /*0388*/ 	.word	0x00011b00


	//   ....[49]....
        /*038c*/ 	.word	0x00011b60


	//   ....[50]....
        /*0390*/ 	.word	0x00012190


	//   ....[51]....
        /*0394*/ 	.word	0x000121c0


	//   ....[52]....
        /*0398*/ 	.word	0x000121f0


	//   ....[53]....
        /*039c*/ 	.word	0x00012210


	//   ....[54]....
        /*03a0*/ 	.word	0x00012220


	//   ....[55]....
        /*03a4*/ 	.word	0x000122b0


	//   ....[56]....
        /*03a8*/ 	.word	0x000122e0


	//   ....[57]....
        /*03ac*/ 	.word	0x00012350


	//   ....[58]....
        /*03b0*/ 	.word	0x00012380


	//   ....[59]....
        /*03b4*/ 	.word	0x000123f0


	//   ....[60]....
        /*03b8*/ 	.word	0x00012420


	//   ....[61]....
        /*03bc*/ 	.word	0x00012490


	//   ....[62]....
        /*03c0*/ 	.word	0x000124c0


	//   ....[63]....
        /*03c4*/ 	.word	0x00012530


	//   ....[64]....
        /*03c8*/ 	.word	0x00012560


	//   ....[65]....
        /*03cc*/ 	.word	0x000125c0


	//   ....[66]....
        /*03d0*/ 	.word	0x00012db0


	//   ....[67]....
        /*03d4*/ 	.word	0x00012de0


	//   ....[68]....
        /*03d8*/ 	.word	0x00012e10


	//   ....[69]....
        /*03dc*/ 	.word	0x00012e50


	//   ....[70]....
        /*03e0*/ 	.word	0x00012e70


	//   ....[71]....
        /*03e4*/ 	.word	0x00012e90


	//   ....[72]....
        /*03e8*/ 	.word	0x00012ec0


	//   ....[73]....
        /*03ec*/ 	.word	0x00012ee0


	//   ....[74]....
        /*03f0*/ 	.word	0x00013250


	//   ....[75]....
        /*03f4*/ 	.word	0x00013270


	//   ....[76]....
        /*03f8*/ 	.word	0x00013290


	//   ....[77]....
        /*03fc*/ 	.word	0x00013330


	//   ....[78]....
        /*0400*/ 	.word	0x00013350


	//   ....[79]....
        /*0404*/ 	.word	0x000133f0


	//   ....[80]....
        /*0408*/ 	.word	0x00013410


	//   ....[81]....
        /*040c*/ 	.word	0x00013420


	//   ....[82]....
        /*0410*/ 	.word	0x00013950


	//   ....[83]....
        /*0414*/ 	.word	0x00013980


	//   ....[84]....
        /*0418*/ 	.word	0x000139b0


	//   ....[85]....
        /*041c*/ 	.word	0x000139e0


	//   ....[86]....
        /*0420*/ 	.word	0x00013ac0


	//   ....[87]....
        /*0424*/ 	.word	0x00013ae0


	//   ....[88]....
        /*0428*/ 	.word	0x00013b30


	//   ....[89]....
        /*042c*/ 	.word	0x00013ba0


	//   ....[90]....
        /*0430*/ 	.word	0x00013ee0


	//   ....[91]....
        /*0434*/ 	.word	0x00014560


	//   ....[92]....
        /*0438*/ 	.word	0x00014650


	//   ....[93]....
        /*043c*/ 	.word	0x000146f0


	//   ....[94]....
        /*0440*/ 	.word	0x00014750


	//   ....[95]....
        /*0444*/ 	.word	0x00014830


	//   ....[96]....
        /*0448*/ 	.word	0x000148a0


	//   ....[97]....
        /*044c*/ 	.word	0x00014980


	//   ....[98]....
        /*0450*/ 	.word	0x000149f0


	//   ....[99]....
        /*0454*/ 	.word	0x00014ac0


	//   ....[100]....
        /*0458*/ 	.word	0x00014b60


	//   ....[101]....
        /*045c*/ 	.word	0x00014bb0


	//   ....[102]....
        /*0460*/ 	.word	0x00014c50


	//   ....[103]....
        /*0464*/ 	.word	0x00014d30


	//   ....[104]....
        /*0468*/ 	.word	0x00014db0


	//   ....[105]....
        /*046c*/ 	.word	0x00014e90


	//   ....[106]....
        /*0470*/ 	.word	0x00014f10


	//   ....[107]....
        /*0474*/ 	.word	0x00014ff0


	//   ....[108]....
        /*0478*/ 	.word	0x00015070


	//   ....[109]....
        /*047c*/ 	.word	0x00015150


	//   ....[110]....
        /*0480*/ 	.word	0x000151d0


	//   ....[111]....
        /*0484*/ 	.word	0x000152b0


	//   ....[112]....
        /*0488*/ 	.word	0x00015330


	//   ....[113]....
        /*048c*/ 	.word	0x00015410


	//   ....[114]....
        /*0490*/ 	.word	0x00015480


	//   ....[115]....
        /*0494*/ 	.word	0x00015550


	//   ....[116]....
        /*0498*/ 	.word	0x00015690


	//   ....[117]....
        /*049c*/ 	.word	0x00015750


	//   ....[118]....
        /*04a0*/ 	.word	0x00015800


	//   ....[119]....
        /*04a4*/ 	.word	0x000158d0


	//   ....[120]....
        /*04a8*/ 	.word	0x00015930


	//   ....[121]....
        /*04ac*/ 	.word	0x00015a10


	//   ....[122]....
        /*04b0*/ 	.word	0x00015a70


	//   ....[123]....
        /*04b4*/ 	.word	0x00015b80


	//   ....[124]....
        /*04b8*/ 	.word	0x00015c60


	//   ....[125]....
        /*04bc*/ 	.word	0x00015d00


	//   ....[126]....
        /*04c0*/ 	.word	0x00015d60


	//   ....[127]....
        /*04c4*/ 	.word	0x00015e70


	//   ....[128]....
        /*04c8*/ 	.word	0x00015ed0


	//   ....[129]....
        /*04cc*/ 	.word	0x00015fe0


	//   ....[130]....
        /*04d0*/ 	.word	0x00016040


	//   ....[131]....
        /*04d4*/ 	.word	0x00016100


	//   ....[132]....
        /*04d8*/ 	.word	0x00016260


	//   ....[133]....
        /*04dc*/ 	.word	0x00016300


	//   ....[134]....
        /*04e0*/ 	.word	0x000163d0


	//   ....[135]....
        /*04e4*/ 	.word	0x000164e0


	//   ....[136]....
        /*04e8*/ 	.word	0x00016550


	//   ....[137]....
        /*04ec*/ 	.word	0x00016660


	//   ....[138]....
        /*04f0*/ 	.word	0x000166e0


	//   ....[139]....
        /*04f4*/ 	.word	0x000167d0


	//   ....[140]....
        /*04f8*/ 	.word	0x000168e0


	//----- nvinfo : EIATTR_REG_RECONFIG
	.align		4
.L_411:
        /*04fc*/ 	.byte	0x01, 0x54
	.zero		2


	//----- nvinfo : EIATTR_SYSCALL_OFFSETS
	.align		4
        /*0500*/ 	.byte	0x04, 0x46
        /*0502*/ 	.short	(.L_413 - .L_412)


	//   ....[0]....
.L_412:
        /*0504*/ 	.word	0x00001940


	//   ....[1]....
        /*0508*/ 	.word	0x00010f20


	//   ....[2]....
        /*050c*/ 	.word	0x00011060


	//   ....[3]....
        /*0510*/ 	.word	0x00011150


	//   ....[4]....
        /*0514*/ 	.word	0x00011ed0


	//----- nvinfo : EIATTR_MBARRIER_INSTR_OFFSETS
	.align		4
.L_413:
        /*0518*/ 	.byte	0x04, 0x39
        /*051a*/ 	.short	(.L_415 - .L_414)


	//   ....[0]....
.L_414:
        /*051c*/ 	.word	0x00000180
        /*0520*/ 	.word	0x000000ff
        /*0524*/ 	.word	0x00030800
        /*0528*/ 	.short	0x0100
        /*052a*/ 	.byte	0x08
	.zero		1


	//   ....[1]....
        /*052c*/ 	.word	0x00000190
        /*0530*/ 	.word	0x000000ff
        /*0534*/ 	.word	0x00030820
        /*0538*/ 	.short	0x0100
        /*053a*/ 	.byte	0x08
	.zero		1


	//   ....[2]....
        /*053c*/ 	.word	0x00000280
        /*0540*/ 	.word	0x000000ff
        /*0544*/ 	.word	0x00030830
        /*0548*/ 	.short	0x0100
        /*054a*/ 	.byte	0x08
	.zero		1


	//   ....[3]....
        /*054c*/ 	.word	0x00000290
        /*0550*/ 	.word	0x000000ff
        /*0554*/ 	.word	0x00030840
        /*0558*/ 	.short	0x0100
        /*055a*/ 	.byte	0x08
	.zero		1


	//   ....[4]....
        /*055c*/ 	.word	0x000002a0
        /*0560*/ 	.word	0x000000ff
        /*0564*/ 	.word	0x00030838
        /*0568*/ 	.short	0x0100
        /*056a*/ 	.byte	0x08
	.zero		1


	//   ....[5]....
        /*056c*/ 	.word	0x000002b0
        /*0570*/ 	.word	0x000000ff
        /*0574*/ 	.word	0x00030848
        /*0578*/ 	.short	0x0100
        /*057a*/ 	.byte	0x08
	.zero		1


	//   ....[6]....
        /*057c*/ 	.word	0x000003e0
        /*0580*/ 	.word	0x000000ff
        /*0584*/ 	.word	0x00030850
        /*0588*/ 	.short	0x0100
        /*058a*/ 	.byte	0x08
	.zero		1


	//   ....[7]....
        /*058c*/ 	.word	0x000003f0
        /*0590*/ 	.word	0x000000ff
        /*0594*/ 	.word	0x00030860
        /*0598*/ 	.short	0x0100
        /*059a*/ 	.byte	0x08
	.zero		1


	//   ....[8]....
        /*059c*/ 	.word	0x00000400
        /*05a0*/ 	.word	0x000000ff
        /*05a4*/ 	.word	0x00030858
        /*05a8*/ 	.short	0x0100
        /*05aa*/ 	.byte	0x08
	.zero		1


	//   ....[9]....
        /*05ac*/ 	.word	0x00000410
        /*05b0*/ 	.word	0x000000ff
        /*05b4*/ 	.word	0x00030868
        /*05b8*/ 	.short	0x0100
        /*05ba*/ 	.byte	0x08
	.zero		1


	//   ....[10]....
        /*05bc*/ 	.word	0x00000500
        /*05c0*/ 	.word	0x000000ff
        /*05c4*/ 	.word	0x00030870
        /*05c8*/ 	.short	0x0100
        /*05ca*/ 	.byte	0x06
	.zero		1


	//   ....[11]....
        /*05cc*/ 	.word	0x00000510
        /*05d0*/ 	.word	0x000000ff
        /*05d4*/ 	.word	0x00030880
        /*05d8*/ 	.short	0x0100
        /*05da*/ 	.byte	0x06
	.zero		1


	//   ....[12]....
        /*05dc*/ 	.word	0x00000520
        /*05e0*/ 	.word	0x000000ff
        /*05e4*/ 	.word	0x00030878
        /*05e8*/ 	.short	0x0100
        /*05ea*/ 	.byte	0x06
	.zero		1


	//   ....[13]....
        /*05ec*/ 	.word	0x00000530
        /*05f0*/ 	.word	0x000000ff
        /*05f4*/ 	.word	0x00030888
        /*05f8*/ 	.short	0x0100
        /*05fa*/ 	.byte	0x06
	.zero		1


	//   ....[14]....
        /*05fc*/ 	.word	0x00000660
        /*0600*/ 	.word	0x000000ff
        /*0604*/ 	.word	0x00030890
        /*0608*/ 	.short	0x0100
        /*060a*/ 	.byte	0x08
	.zero		1


	//   ....[15]....
        /*060c*/ 	.word	0x00000670
        /*0610*/ 	.word	0x000000ff
        /*0614*/ 	.word	0x000308a0
        /*0618*/ 	.short	0x0100
        /*061a*/ 	.byte	0x08
	.zero		1


	//   ....[16]....
        /*061c*/ 	.word	0x00000680
        /*0620*/ 	.word	0x000000ff
        /*0624*/ 	.word	0x00030898
        /*0628*/ 	.short	0x0100
        /*062a*/ 	.byte	0x08
	.zero		1


	//   ....[17]....
        /*062c*/ 	.word	0x00000690
        /*0630*/ 	.word	0x000000ff
        /*0634*/ 	.word	0x000308a8
        /*0638*/ 	.short	0x0100
        /*063a*/ 	.byte	0x08
	.zero		1


	//   ....[18]....
        /*063c*/ 	.word	0x000007d0
        /*0640*/ 	.word	0x000000ff
        /*0644*/ 	.word	0x000308b0
        /*0648*/ 	.short	0x0100
        /*064a*/ 	.byte	0x08
	.zero		1


	//   ....[19]....
        /*064c*/ 	.word	0x000007e0
        /*0650*/ 	.word	0x000000ff
        /*0654*/ 	.word	0x000308c0
        /*0658*/ 	.short	0x0100
        /*065a*/ 	.byte	0x08
	.zero		1


	//   ....[20]....
        /*065c*/ 	.word	0x000007f0
        /*0660*/ 	.word	0x000000ff
        /*0664*/ 	.word	0x000308b8
        /*0668*/ 	.short	0x0100
        /*066a*/ 	.byte	0x08
	.zero		1


	//   ....[21]....
        /*066c*/ 	.word	0x00000800
        /*0670*/ 	.word	0x000000ff
        /*0674*/ 	.word	0x000308c8
        /*0678*/ 	.short	0x0100
        /*067a*/ 	.byte	0x08
	.zero		1


	//   ....[22]....
        /*067c*/ 	.word	0x00001970
        /*0680*/ 	.word	0x000000ff
        /*0684*/ 	.word	0x00030800
        /*0688*/ 	.short	0x010a
        /*068a*/ 	.byte	0x04
	.zero		1


	//   ....[23]....
        /*068c*/ 	.word	0x00001a10
        /*0690*/ 	.word	0x000000ff
        /*0694*/ 	.word	0x00030830
        /*0698*/ 	.short	0x010a
        /*069a*/ 	.byte	0x04
	.zero		1


	//   ....[24]....
        /*069c*/ 	.word	0x00001a80
        /*06a0*/ 	.word	0x000000ff
        /*06a4*/ 	.word	0x00030830
        /*06a8*/ 	.short	0x010a
        /*06aa*/ 	.byte	0x04
	.zero		1


	//   ....[25]....
        /*06ac*/ 	.word	0x000029e0
        /*06b0*/ 	.word	0x000000ff
        /*06b4*/ 	.word	0x00000000
        /*06b8*/ 	.short	0x0101
        /*06ba*/ 	.byte	0x04
	.zero		1


	//   ....[26]....
        /*06bc*/ 	.word	0x00004ab0
        /*06c0*/ 	.word	0x000000ff
        /*06c4*/ 	.word	0x00030830
        /*06c8*/ 	.short	0x010a
        /*06ca*/ 	.byte	0x06
	.zero		1


	//   ....[27]....
        /*06cc*/ 	.word	0x00004b00
        /*06d0*/ 	.word	0x000000ff
        /*06d4*/ 	.word	0x00030830
        /*06d8*/ 	.short	0x010a
        /*06da*/ 	.byte	0x06
	.zero		1


	//   ....[28]....
        /*06dc*/ 	.word	0x000059a0
        /*06e0*/ 	.word	0x000000ff
        /*06e4*/ 	.word	0x00030850
        /*06e8*/ 	.short	0x010a
        /*06ea*/ 	.byte	0x06
	.zero		1


	//   ....[29]....
        /*06ec*/ 	.word	0x000059e0
        /*06f0*/ 	.word	0x000000ff
        /*06f4*/ 	.word	0x00030850
        /*06f8*/ 	.short	0x010a
        /*06fa*/ 	.byte	0x06
	.zero		1


	//   ....[30]....
        /*06fc*/ 	.word	0x00005fb0
        /*0700*/ 	.word	0x000000ff
        /*0704*/ 	.word	0x00000000
        /*0708*/ 	.short	0x0101
        /*070a*/ 	.byte	0x05
	.zero		1


	//   ....[31]....
        /*070c*/ 	.word	0x00007680
        /*0710*/ 	.word	0x000000ff
        /*0714*/ 	.word	0x00000000
        /*0718*/ 	.short	0x0101
        /*071a*/ 	.byte	0x06
	.zero		1


	//   ....[32]....
        /*071c*/ 	.word	0x00007b40
        /*0720*/ 	.word	0x000000ff
        /*0724*/ 	.word	0x00030830
        /*0728*/ 	.short	0x010a
        /*072a*/ 	.byte	0x05
	.zero		1


	//   ....[33]....
        /*072c*/ 	.word	0x00007b80
        /*0730*/ 	.word	0x000000ff
        /*0734*/ 	.word	0x00030830
        /*0738*/ 	.short	0x010a
        /*073a*/ 	.byte	0x05
	.zero		1


	//   ....[34]....
        /*073c*/ 	.word	0x000089b0
        /*0740*/ 	.word	0x000000ff
        /*0744*/ 	.word	0x00030850
        /*0748*/ 	.short	0x010a
        /*074a*/ 	.byte	0x05
	.zero		1


	//   ....[35]....
        /*074c*/ 	.word	0x000089f0
        /*0750*/ 	.word	0x000000ff
        /*0754*/ 	.word	0x00030850
        /*0758*/ 	.short	0x010a
        /*075a*/ 	.byte	0x05
	.zero		1


	//   ....[36]....
        /*075c*/ 	.word	0x00008f60
        /*0760*/ 	.word	0x000000ff
        /*0764*/ 	.word	0x00000000
        /*0768*/ 	.short	0x0101
        /*076a*/ 	.byte	0x07
	.zero		1


	//   ....[37]....
        /*076c*/ 	.word	0x00009af0
        /*0770*/ 	.word	0x000000ff
        /*0774*/ 	.word	0x00000000
        /*0778*/ 	.short	0x0101
        /*077a*/ 	.byte	0x05
	.zero		1


	//   ....[38]....
        /*077c*/ 	.word	0x00009cf0
        /*0780*/ 	.word	0x000000ff
        /*0784*/ 	.word	0x00030830
        /*0788*/ 	.short	0x010a
        /*078a*/ 	.byte	0x05
	.zero		1


	//   ....[39]....
        /*078c*/ 	.word	0x00009d40
        /*0790*/ 	.word	0x000000ff
        /*0794*/ 	.word	0x00030830
        /*0798*/ 	.short	0x010a
        /*079a*/ 	.byte	0x05
	.zero		1


	//   ....[40]....
        /*079c*/ 	.word	0x0000ab70
        /*07a0*/ 	.word	0x000000ff
        /*07a4*/ 	.word	0x00030850
        /*07a8*/ 	.short	0x010a
        /*07aa*/ 	.byte	0x05
	.zero		1


	//   ....[41]....
        /*07ac*/ 	.word	0x0000abb0
        /*07b0*/ 	.word	0x000000ff
        /*07b4*/ 	.word	0x00030850
        /*07b8*/ 	.short	0x010a
        /*07ba*/ 	.byte	0x05
	.zero		1


	//   ....[42]....
        /*07bc*/ 	.word	0x0000b180
        /*07c0*/ 	.word	0x000000ff
        /*07c4*/ 	.word	0x00000000
        /*07c8*/ 	.short	0x0101
        /*07ca*/ 	.byte	0x07
	.zero		1


	//   ....[43]....
        /*07cc*/ 	.word	0x0000c890
        /*07d0*/ 	.word	0x000000ff
        /*07d4*/ 	.word	0x00000000
        /*07d8*/ 	.short	0x0101
        /*07da*/ 	.byte	0x05
	.zero		1


	//   ....[44]....
        /*07dc*/ 	.word	0x0000d190
        /*07e0*/ 	.word	0x000000ff
        /*07e4*/ 	.word	0x00030850
        /*07e8*/ 	.short	0x010a
        /*07ea*/ 	.byte	0x05
	.zero		1


	//   ....[45]....
        /*07ec*/ 	.word	0x0000d1d0
        /*07f0*/ 	.word	0x000000ff
        /*07f4*/ 	.word	0x00030850
        /*07f8*/ 	.short	0x010a
        /*07fa*/ 	.byte	0x05
	.zero		1


	//   ....[46]....
        /*07fc*/ 	.word	0x0000d790
        /*0800*/ 	.word	0x000000ff
        /*0804*/ 	.word	0x00000000
        /*0808*/ 	.short	0x0101
        /*080a*/ 	.byte	0x04
	.zero		1


	//   ....[47]....
        /*080c*/ 	.word	0x0000e6c0
        /*0810*/ 	.word	0x000000ff
        /*0814*/ 	.word	0x00000000
        /*0818*/ 	.short	0x0101
        /*081a*/ 	.byte	0x04
	.zero		1


	//   ....[48]....
        /*081c*/ 	.word	0x000117b0
        /*0820*/ 	.word	0x000000ff
        /*0824*/ 	.word	0x00030840
        /*0828*/ 	.short	0x010a
        /*082a*/ 	.byte	0x2d
	.zero		1


	//   ....[49]....
        /*082c*/ 	.word	0x00011c90
        /*0830*/ 	.word	0x000000ff
        /*0834*/ 	.word	0x00030830
        /*0838*/ 	.short	0x0107
        /*083a*/ 	.byte	0x2d
	.zero		1


	//   ....[50]....
        /*083c*/ 	.word	0x00011d00
        /*0840*/ 	.word	0x000000ff
        /*0844*/ 	.word	0x00030830
        /*0848*/ 	.short	0x0101
        /*084a*/ 	.byte	0x2d
	.zero		1


	//   ....[51]....
        /*084c*/ 	.word	0x00012730
        /*0850*/ 	.word	0x000000ff
        /*0854*/ 	.word	0x00030800
        /*0858*/ 	.short	0x0107
        /*085a*/ 	.byte	0x2d
	.zero		1


	//   ....[52]....
        /*085c*/ 	.word	0x000127b0
        /*0860*/ 	.word	0x000000ff
        /*0864*/ 	.word	0x00030800
        /*0868*/ 	.short	0x0101
        /*086a*/ 	.byte	0x2d
	.zero		1


	//   ....[53]....
        /*086c*/ 	.word	0x000127c0
        /*0870*/ 	.word	0x000000ff
        /*0874*/ 	.word	0x00030820
        /*0878*/ 	.short	0x010a
        /*087a*/ 	.byte	0x2d
	.zero		1


	//   ....[54]....
        /*087c*/ 	.word	0x00012bb0
        /*0880*/ 	.word	0x00000015
        /*0884*/ 	.word	0x00030840
        /*0888*/ 	.short	0x010a
        /*088a*/ 	.byte	0x3f
	.zero		1


	//   ....[55]....
        /*088c*/ 	.word	0x000130d0
        /*0890*/ 	.word	0x00000015
        /*0894*/ 	.word	0x00030830
        /*0898*/ 	.short	0x0107
        /*089a*/ 	.byte	0x3f
	.zero		1


	//   ....[56]....
        /*089c*/ 	.word	0x00013180
        /*08a0*/ 	.word	0x00000015
        /*08a4*/ 	.word	0x00030830
        /*08a8*/ 	.short	0x0101
        /*08aa*/ 	.byte	0x3f
	.zero		1


	//   ....[57]....
        /*08ac*/ 	.word	0x000131e0
        /*08b0*/ 	.word	0x00000004
        /*08b4*/ 	.word	0x00030860
        /*08b8*/ 	.short	0x010a
        /*08ba*/ 	.byte	0x3f
	.zero		1


	//   ....[58]....
        /*08bc*/ 	.word	0x000135d0
        /*08c0*/ 	.word	0x00000004
        /*08c4*/ 	.word	0x00030850
        /*08c8*/ 	.short	0x0107
        /*08ca*/ 	.byte	0x3f
	.zero		1


	//   ....[59]....
        /*08cc*/ 	.word	0x00013720
        /*08d0*/ 	.word	0x00000004
        /*08d4*/ 	.word	0x00030850
        /*08d8*/ 	.short	0x0101
        /*08da*/ 	.byte	0x3f
	.zero		1


	//   ....[60]....
        /*08dc*/ 	.word	0x000138c0
        /*08e0*/ 	.word	0x00000000
        /*08e4*/ 	.word	0x00030860
        /*08e8*/ 	.short	0x010a
        /*08ea*/ 	.byte	0x3f
	.zero		1


	//   ....[61]....
        /*08ec*/ 	.word	0x00013d20
        /*08f0*/ 	.word	0x00000000
        /*08f4*/ 	.word	0x00030850
        /*08f8*/ 	.short	0x0107
        /*08fa*/ 	.byte	0x3f
	.zero		1


	//   ....[62]....
        /*08fc*/ 	.word	0x00013de0
        /*0900*/ 	.word	0x00000000
        /*0904*/ 	.word	0x00030850
        /*0908*/ 	.short	0x0101
        /*090a*/ 	.byte	0x3f
	.zero		1


	//   ....[63]....
        /*090c*/ 	.word	0x00013e70
        /*0910*/ 	.word	0x00000007
        /*0914*/ 	.word	0x00030820
        /*0918*/ 	.short	0x010a
        /*091a*/ 	.byte	0x3f
	.zero		1


	//   ....[64]....
        /*091c*/ 	.word	0x00013ff0
        /*0920*/ 	.word	0x00000005
        /*0924*/ 	.word	0x00030840
        /*0928*/ 	.short	0x010a
        /*092a*/ 	.byte	0x3f
	.zero		1


	//   ....[65]....
        /*092c*/ 	.word	0x00014090
        /*0930*/ 	.word	0x00000003
        /*0934*/ 	.word	0x00030840
        /*0938*/ 	.short	0x010a
        /*093a*/ 	.byte	0x3f
	.zero		1


	//   ....[66]....
        /*093c*/ 	.word	0x000140d0
        /*0940*/ 	.word	0x00000005
        /*0944*/ 	.word	0x00030860
        /*0948*/ 	.short	0x010a
        /*094a*/ 	.byte	0x3f
	.zero		1


	//   ....[67]....
        /*094c*/ 	.word	0x00014110
        /*0950*/ 	.word	0x00000003
        /*0954*/ 	.word	0x00030860
        /*0958*/ 	.short	0x010a
        /*095a*/ 	.byte	0x3f
	.zero		1


	//   ....[68]....
        /*095c*/ 	.word	0x00014190
        /*0960*/ 	.word	0x00000003
        /*0964*/ 	.word	0x00030800
        /*0968*/ 	.short	0x010a
        /*096a*/ 	.byte	0x3f
	.zero		1


	//   ....[69]....
        /*096c*/ 	.word	0x00014200
        /*0970*/ 	.word	0x00000003
        /*0974*/ 	.word	0x00030830
        /*0978*/ 	.short	0x010a
        /*097a*/ 	.byte	0x3f
	.zero		1


	//   ....[70]....
        /*097c*/ 	.word	0x00014270
        /*0980*/ 	.word	0x00000004
        /*0984*/ 	.word	0x00030830
        /*0988*/ 	.short	0x010a
        /*098a*/ 	.byte	0x3f
	.zero		1


	//   ....[71]....
        /*098c*/ 	.word	0x000142d0
        /*0990*/ 	.word	0x00000003
        /*0994*/ 	.word	0x00030850
        /*0998*/ 	.short	0x010a
        /*099a*/ 	.byte	0x3f
	.zero		1


	//   ....[72]....
        /*099c*/ 	.word	0x00014330
        /*09a0*/ 	.word	0x00000004
        /*09a4*/ 	.word	0x00030830
        /*09a8*/ 	.short	0x010a
        /*09aa*/ 	.byte	0x3f
	.zero		1


	//   ....[73]....
        /*09ac*/ 	.word	0x00014390
        /*09b0*/ 	.word	0x00000003
        /*09b4*/ 	.word	0x00030850
        /*09b8*/ 	.short	0x010a
        /*09ba*/ 	.byte	0x3f
	.zero		1


	//   ....[74]....
        /*09bc*/ 	.word	0x00014400
        /*09c0*/ 	.word	0x00000004
        /*09c4*/ 	.word	0x00030830
        /*09c8*/ 	.short	0x010a
        /*09ca*/ 	.byte	0x3f
	.zero		1


	//   ....[75]....
        /*09cc*/ 	.word	0x00014460
        /*09d0*/ 	.word	0x00000003
        /*09d4*/ 	.word	0x00030850
        /*09d8*/ 	.short	0x010a
        /*09da*/ 	.byte	0x3f
	.zero		1


	//   ....[76]....
        /*09dc*/ 	.word	0x000144c0
        /*09e0*/ 	.word	0x00000005
        /*09e4*/ 	.word	0x00030850
        /*09e8*/ 	.short	0x010a
        /*09ea*/ 	.byte	0x3f
	.zero		1


	//   ....[77]....
        /*09ec*/ 	.word	0x000145a0
        /*09f0*/ 	.word	0x00000003
        /*09f4*/ 	.word	0x00030840
        /*09f8*/ 	.short	0x010a
        /*09fa*/ 	.byte	0x3f
	.zero		1


	//   ....[78]....
        /*09fc*/ 	.word	0x00015590
        /*0a00*/ 	.word	0x00000003
        /*0a04*/ 	.word	0x00030820
        /*0a08*/ 	.short	0x010a
        /*0a0a*/ 	.byte	0x3f
	.zero		1


	//   ....[79]....
        /*0a0c*/ 	.word	0x000155e0
        /*0a10*/ 	.word	0x00000015
        /*0a14*/ 	.word	0x00030840
        /*0a18*/ 	.short	0x010a
        /*0a1a*/ 	.byte	0x3f
	.zero		1


	//   ....[80]....
        /*0a1c*/ 	.word	0x00015bb0
        /*0a20*/ 	.word	0x00000004
        /*0a24*/ 	.word	0x00030860
        /*0a28*/ 	.short	0x010a
        /*0a2a*/ 	.byte	0x3f
	.zero		1


	//   ....[81]....
        /*0a2c*/ 	.word	0x000161b0
        /*0a30*/ 	.word	0x00000000
        /*0a34*/ 	.word	0x00030860
        /*0a38*/ 	.short	0x010a
        /*0a3a*/ 	.byte	0x3f
	.zero		1


	//   ....[82]....
        /*0a3c*/ 	.word	0x00016800
        /*0a40*/ 	.word	0x00000007
        /*0a44*/ 	.word	0x00030820
        /*0a48*/ 	.short	0x010a
        /*0a4a*/ 	.byte	0x3f
	.zero		1


	//   ....[83]....
        /*0a4c*/ 	.word	0x000169a0
        /*0a50*/ 	.word	0x00000005
        /*0a54*/ 	.word	0x00030840
        /*0a58*/ 	.short	0x010a
        /*0a5a*/ 	.byte	0x3f
	.zero		1


	//   ....[84]....
        /*0a5c*/ 	.word	0x000169f0
        /*0a60*/ 	.word	0x00000003
        /*0a64*/ 	.word	0x00030840
        /*0a68*/ 	.short	0x010a
        /*0a6a*/ 	.byte	0x3f
	.zero		1


	//   ....[85]....
        /*0a6c*/ 	.word	0x00016a40
        /*0a70*/ 	.word	0x00000005
        /*0a74*/ 	.word	0x00030860
        /*0a78*/ 	.short	0x010a
        /*0a7a*/ 	.byte	0x3f
	.zero		1


	//----- nvinfo : EIATTR_NUM_MBARRIERS
	.align		4
.L_415:
        /*0a7c*/ 	.byte	0x03, 0x38
        /*0a7e*/ 	.short	0x0016


	//----- nvinfo : EIATTR_EXIT_INSTR_OFFSETS
	.align		4
        /*0a80*/ 	.byte	0x04, 0x1c
        /*0a82*/ 	.short	(.L_417 - .L_416)


	//   ....[0]....
.L_416:
        /*0a84*/ 	.word	0x00014160


	//----- nvinfo : EIATTR_MAX_THREADS
	.align		4
.L_417:
        /*0a88*/ 	.byte	0x04, 0x05
        /*0a8a*/ 	.short	(.L_419 - .L_418)
.L_418:
        /*0a8c*/ 	.word	0x00000180
        /*0a90*/ 	.word	0x00000001
        /*0a94*/ 	.word	0x00000001


	//----- nvinfo : EIATTR_CRS_STACK_SIZE
	.align		4
.L_419:
        /*0a98*/ 	.byte	0x04, 0x1e
        /*0a9a*/ 	.short	(.L_421 - .L_420)
.L_420:
        /*0a9c*/ 	.word	0x00000000


	//----- nvinfo : EIATTR_CBANK_PARAM_SIZE
	.align		4
.L_421:
        /*0aa0*/ 	.byte	0x03, 0x19
        /*0aa2*/ 	.short	0x0a70


	//----- nvinfo : EIATTR_PARAM_CBANK
	.align		4
        /*0aa4*/ 	.byte	0x04, 0x0a
        /*0aa6*/ 	.short	(.L_423 - .L_422)
	.align		4
.L_422:
        /*0aa8*/ 	.word	index@(.nv.constant0._ZN7cutlass13device_kernelIN5flash11enable_sm90INS1_16FlashAttnFwdSm90INS1_25CollectiveMainloopFwdSm90ILi2EN4cute5tupleIJNS5_1CILi1EEES8_S8_EEENS6_IJNS7_ILi128EEENS7_ILi64EEENS7_ILi256EEEEEELi256ENS_6half_tEfNS_4arch4Sm90ELb0ELb1ELb1ELb0ELb1ELb0ELb0ELb1ELb1ELb1ELb1ELb0EEENS1_21CollectiveEpilogueFwdINS6_IJSA_SC_SB_EEES9_SE_SG_Li256ELb0ELb1ELb1ELb0EEENS1_19SingleTileSchedulerILb0ELb1ELb1ELi128EEEEEEEEEvNT_6ParamsE)
        /*0aac*/ 	.short	0x0210
        /*0aae*/ 	.short	0x0a70


	//----- nvinfo : EIATTR_SW_WAR
	.align		4
.L_423:
        /*0ab0*/ 	.byte	0x04, 0x36
        /*0ab2*/ 	.short	(.L_425 - .L_424)
.L_424:
        /*0ab4*/ 	.word	0x00000008
.L_425:


//--------------------- .nv.info._ZN7cutlass13device_kernelIN5flash11enable_sm90INS1_16FlashAttnFwdSm90INS1_25CollectiveMainloopFwdSm90ILi2EN4cute5tupleIJNS5_1CILi1EEES8_S8_EEENS6_IJNS7_ILi128EEENS7_ILi64EEENS7_ILi256EEEEEELi256ENS_6half_tEfNS_4arch4Sm90ELb0ELb1ELb1ELb1ELb1ELb0ELb0ELb1ELb1ELb1ELb1ELb0EEENS1_21CollectiveEpilogueFwdINS6_IJSA_SC_SB_EEES9_SE_SG_Li256ELb1ELb1ELb1ELb0EEENS1_36VarlenDynamicPersistentTileSchedulerILi128ELi64ELi256ELi128ELb1ELb1ELb1ELb1ELb0ELb1EEEEEEEEEvNT_6ParamsE --------------------------
	.section	.nv.info._ZN7cutlass13device_kernelIN5flash11enable_sm90INS1_16FlashAttnFwdSm90INS1_25CollectiveMainloopFwdSm90ILi2EN4cute5tupleIJNS5_1CILi1EEES8_S8_EEENS6_IJNS7_ILi128EEENS7_ILi64EEENS7_ILi256EEEEEELi256ENS_6half_tEfNS_4arch4Sm90ELb0ELb1ELb1ELb1ELb1ELb0ELb0ELb1ELb1ELb1ELb1ELb0EEENS1_21CollectiveEpilogueFwdINS6_IJSA_SC_SB_EEES9_SE_SG_Li256ELb1ELb1ELb1ELb0EEENS1_36VarlenDynamicPersistentTileSchedulerILi128ELi64ELi256ELi128ELb1ELb1ELb1ELb1ELb0ELb1EEEEEEEEEvNT_6ParamsE,"",@"SHT_CUDA_INFO"
	.sectionflags	@""
	.align	4


	//----- nvinfo : EIATTR_CUDA_API_VERSION
	.align		4
        /*0000*/ 	.byte	0x04, 0x37
        /*0002*/ 	.short	(.L_427 - .L_426)
.L_426:
        /*0004*/ 	.word	0x00000082


	//----- nvinfo : EIATTR_KPARAM_INFO
	.align		4
.L_427:
        /*0008*/ 	.byte	0x04, 0x17
        /*000a*/ 	.short	(.L_429 - .L_428)
.L_428:
        /*000c*/ 	.word	0x00000000
        /*0010*/ 	.short	0x0000
        /*0012*/ 	.short	0x0070
        /*0014*/ 	.byte	0x00, 0xf0, 0x01, 0x2a


	//----- nvinfo : EIATTR_SPARSE_MMA_MASK
	.align		4
.L_429:
        /*0018*/ 	.byte	0x03, 0x50
        /*001a*/ 	.short	0x0000


	//----- nvinfo : EIATTR_MAXREG_COUNT
	.align		4
        /*001c*/ 	.byte	0x03, 0x1b
        /*001e*/ 	.short	0x00a8


	//----- nvinfo : EIATTR_NUM_BARRIERS
	.align		4
        /*0020*/ 	.byte	0x02, 0x4c
        /*0022*/ 	.byte	0x09
	.zero		1


	//----- nvinfo : EIATTR_EXTERNS
	.align		4
        /*0024*/ 	.byte	0x04, 0x0f
        /*0026*/ 	.short	(.L_431 - .L_430)


	//   ....[0]....
	.align		4
.L_430:
        /*0028*/ 	.word	index@(__assertfail)


	//----- nvinfo : EIATTR_ANNOTATIONS
	.align		4
.L_431:
        /*002c*/ 	.byte	0x04, 0x55
        /*002e*/ 	.short	(.L_433 - .L_432)


	//   ....[0]....
.L_432:
        /* <DEDUP_REMOVED lines=21> */
        /*0174*/ 	.byte	0x30, 0x93, 0x01, 0x00, 0x01, 0x00, 0x00, 0x00, 0xd0, 0x94, 0x01, 0x00


	//----- nvinfo : EIATTR_MERCURY_ISA_VERSION
	.align		4
.L_433:
        /*0180*/ 	.byte	0x03, 0x5f
        /*0182*/ 	.short	0x0101


	//----- nvinfo : EIATTR_UNUSED_LOAD_BYTE_OFFSET
	.align		4
        /*0184*/ 	.byte	0x04, 0x44
        /*0186*/ 	.short	(.L_435 - .L_434)


	//   ....[0]....
.L_434:
        /*0188*/ 	.word	0x00000950
        /*018c*/ 	.word	0x0000fff0


	//   ....[1]....
        /*0190*/ 	.word	0x0000e8f0
        /*0194*/ 	.word	0x0000fff0


	//----- nvinfo : EIATTR_INT_WARP_WIDE_INSTR_OFFSETS
	.align		4
.L_435:
        /*0198*/ 	.byte	0x04, 0x31
        /*019a*/ 	.short	(.L_437 - .L_436)


	//   ....[0]....
.L_436:
        /*019c*/ 	.word	0x000000c0


	//   ....[1]....
        /*01a0*/ 	.word	0x000000d0


	//   ....[2]....
        /*01a4*/ 	.word	0x00000170


	//   ....[3]....
        /*01a8*/ 	.word	0x00014f30


	//   ....[4]....
        /*01ac*/ 	.word	0x00014fc0


	//   ....[5]....
        /*01b0*/ 	.word	0x00017c40


	//   ....[6]....
        /*01b4*/ 	.word	0x00017cd0


	//----- nvinfo : EIATTR_COOP_GROUP_MASK_REGIDS
	.align		4
.L_437:
        /*01b8*/ 	.byte	0x04, 0x29
        /*01ba*/ 	.short	(.L_439 - .L_438)


	//   ....[0]....
.L_438:
        /*01bc*/ 	.word	0xffffffff


	//   ....[1]....
        /*01c0*/ 	.word	0xffffffff


	//   ....[2]....
        /*01c4*/ 	.word	0xffffffff


	//   ....[3]....
        /*01c8*/ 	.word	0xffffffff


	//   ....[4]....
        /*01cc*/ 	.word	0xffffffff


	//   ....[5]....
        /*01d0*/ 	.word	0xffffffff


	//   ....[6]....
        /*01d4*/ 	.word	0xffffffff


	//   ....[7]....
        /*01d8*/ 	.word	0xffffffff


	//   ....[8]....
        /*01dc*/ 	.word	0xffffffff


	//   ....[9]....
        /*01e0*/ 	.word	0xffffffff


	//   ....[10]....
        /*01e4*/ 	.word	0xffffffff


	//   ....[11]....
        /*01e8*/ 	.word	0xffffffff


	//   ....[12]....
        /*01ec*/ 	.word	0xffffffff


	//   ....[13]....
        /*01f0*/ 	.word	0xffffffff


	//   ....[14]....
        /*01f4*/ 	.word	0xffffffff


	//   ....[15]....
        /*01f8*/ 	.word	0xffffffff


	//   ....[16]....
        /*01fc*/ 	.word	0xffffffff


	//   ....[17]....
        /*0200*/ 	.word	0xffffffff


	//   ....[18]....
        /*0204*/ 	.word	0xffffffff


	//   ....[19]....
        /*0208*/ 	.word	0xffffffff


	//   ....[20]....
        /*020c*/ 	.word	0xffffffff


	//   ....[21]....
        /*0210*/ 	.word	0xffffffff


	//   ....[22]....
        /*0214*/ 	.word	0xffffffff


	//   ....[23]....
        /*0218*/ 	.word	0xffffffff


	//   ....[24]....
        /*021c*/ 	.word	0xffffffff


	//   ....[25]....
        /*0220*/ 	.word	0xffffffff


	//   ....[26]....
        /*0224*/ 	.word	0xffffffff


	//   ....[27]....
        /*0228*/ 	.word	0xffffffff


	//   ....[28]....
        /*022c*/ 	.word	0xffffffff


	//   ....[29]....
        /*0230*/ 	.word	0xffffffff


	//   ....[30]....
        /*0234*/ 	.word	0xffffffff


	//   ....[31]....
        /*0238*/ 	.word	0xffffffff


	//   ....[32]....
        /*023c*/ 	.word	0xffffffff


	//   ....[33]....
        /*0240*/ 	.word	0xffffffff


	//   ....[34]....
        /*0244*/ 	.word	0xffffffff


	//   ....[35]....
        /*0248*/ 	.word	0xffffffff


	//   ....[36]....
        /*024c*/ 	.word	0xffffffff


	//   ....[37]....
        /*0250*/ 	.word	0xffffffff


	//   ....[38]....
        /*0254*/ 	.word	0xffffffff


	//   ....[39]....
        /*0258*/ 	.word	0xffffffff


	//   ....[40]....
        /*025c*/ 	.word	0xffffffff


	//   ....[41]....
        /*0260*/ 	.word	0xffffffff


	//   ....[42]....
        /*0264*/ 	.word	0xffffffff


	//   ....[43]....
        /*0268*/ 	.word	0xffffffff


	//   ....[44]....
        /*026c*/ 	.word	0xffffffff


	//   ....[45]....
        /*0270*/ 	.word	0xffffffff


	//   ....[46]....
        /*0274*/ 	.word	0xffffffff


	//   ....[47]....
        /*0278*/ 	.word	0xffffffff


	//   ....[48]....
        /*027c*/ 	.word	0xffffffff


	//   ....[49]....
        /*0280*/ 	.word	0xffffffff


	//   ....[50]....
        /*0284*/ 	.word	0xffffffff


	//   ....[51]....
        /*0288*/ 	.word	0xffffffff


	//   ....[52]....
        /*028c*/ 	.word	0xffffffff


	//   ....[53]....
        /*0290*/ 	.word	0xffffffff


	//   ....[54]....
        /*0294*/ 	.word	0xffffffff


	//   ....[55]....
        /*0298*/ 	.word	0xffffffff


	//   ....[56]....
        /*029c*/ 	.word	0xffffffff


	//   ....[57]....
        /*02a0*/ 	.word	0xffffffff


	//   ....[58]....
        /*02a4*/ 	.word	0xffffffff


	//   ....[59]....
        /*02a8*/ 	.word	0xffffffff


	//   ....[60]....
        /*02ac*/ 	.word	0xffffffff


	//   ....[61]....
        /*02b0*/ 	.word	0xffffffff


	//   ....[62]....
        /*02b4*/ 	.word	0xffffffff


	//   ....[63]....
        /*02b8*/ 	.word	0xffffffff


	//   ....[64]....
        /*02bc*/ 	.word	0xffffffff


	//   ....[65]....
        /*02c0*/ 	.word	0xffffffff


	//   ....[66]....
        /*02c4*/ 	.word	0xffffffff


	//   ....[67]....
        /*02c8*/ 	.word	0xffffffff


	//   ....[68]....
        /*02cc*/ 	.word	0xffffffff


	//   ....[69]....
        /*02d0*/ 	.word	0xffffffff


	//   ....[70]....
        /*02d4*/ 	.word	0xffffffff


	//   ....[71]....
        /*02d8*/ 	.word	0xffffffff


	//   ....[72]....
        /*02dc*/ 	.word	0xffffffff


	//   ....[73]....
        /*02e0*/ 	.word	0xffffffff


	//   ....[74]....
        /*02e4*/ 	.word	0xffffffff


	//   ....[75]....
        /*02e8*/ 	.word	0xffffffff


	//   ....[76]....
        /*02ec*/ 	.word	0xffffffff


	//   ....[77]....
        /*02f0*/ 	.word	0xffffffff


	//   ....[78]....
        /*02f4*/ 	.word	0xffffffff


	//   ....[79]....
        /*02f8*/ 	.word	0xffffffff


	//   ....[80]....
        /*02fc*/ 	.word	0xffffffff


	//   ....[81]....
        /*0300*/ 	.word	0xffffffff


	//   ....[82]....
        /*0304*/ 	.word	0xffffffff


	//   ....[83]....
        /*0308*/ 	.word	0xffffffff


	//   ....[84]....
        /*030c*/ 	.word	0xffffffff


	//   ....[85]....
        /*0310*/ 	.word	0xffffffff


	//   ....[86]....
        /*0314*/ 	.word	0xffffffff


	//   ....[87]....
        /*0318*/ 	.word	0xffffffff


	//   ....[88]....
        /*031c*/ 	.word	0xffffffff


	//   ....[89]....
        /*0320*/ 	.word	0xffffffff


	//   ....[90]....
        /*0324*/ 	.word	0xffffffff


	//   ....[91]....
        /*0328*/ 	.word	0xffffffff


	//   ....[92]....
        /*032c*/ 	.word	0xffffffff


	//   ....[93]....
        /*0330*/ 	.word	0xffffffff


	//   ....[94]....
        /*0334*/ 	.word	0xffffffff


	//   ....[95]....
        /*0338*/ 	.word	0xffffffff


	//   ....[96]....
        /*033c*/ 	.word	0xffffffff


	//   ....[97]....
        /*0340*/ 	.word	0xffffffff


	//   ....[98]....
        /*0344*/ 	.word	0xffffffff


	//   ....[99]....
        /*0348*/ 	.word	0xffffffff


	//   ....[100]....
        /*034c*/ 	.word	0xffffffff


	//   ....[101]....
        /*0350*/ 	.word	0xffffffff


	//   ....[102]....
        /*0354*/ 	.word	0xffffffff


	//   ....[103]....
        /*0358*/ 	.word	0xffffffff


	//   ....[104]....
        /*035c*/ 	.word	0xffffffff


	//   ....[105]....
        /*0360*/ 	.word	0xffffffff


	//   ....[106]....
        /*0364*/ 	.word	0xffffffff


	//   ....[107]....
        /*0368*/ 	.word	0xffffffff


	//   ....[108]....
        /*036c*/ 	.word	0xffffffff


	//   ....[109]....
        /*0370*/ 	.word	0xffffffff


	//   ....[110]....
        /*0374*/ 	.word	0xffffffff


	//   ....[111]....
        /*0378*/ 	.word	0xffffffff


	//   ....[112]....
        /*037c*/ 	.word	0xffffffff


	//   ....[113]....
        /*0380*/ 	.word	0xffffffff


	//   ....[114]....
        /*0384*/ 	.word	0xffffffff


	//   ....[115]....
        /*0388*/ 	.word	0xffffffff


	//   ....[116]....
        /*038c*/ 	.word	0xffffffff


	//   ....[117]....
        /*0390*/ 	.word	0xffffffff


	//   ....[118]....
        /*0394*/ 	.word	0xffffffff


	//   ....[119]....
        /*0398*/ 	.word	0xffffffff


	//   ....[120]....
        /*039c*/ 	.word	0xffffffff


	//   ....[121]....
        /*03a0*/ 	.word	0xffffffff


	//   ....[122]....
        /*03a4*/ 	.word	0xffffffff


	//   ....[123]....
        /*03a8*/ 	.word	0xffffffff


	//   ....[124]....
        /*03ac*/ 	.word	0xffffffff


	//   ....[125]....
        /*03b0*/ 	.word	0xffffffff


	//   ....[126]....
        /*03b4*/ 	.word	0xffffffff


	//   ....[127]....
        /*03b8*/ 	.word	0xffffffff


	//   ....[128]....
        /*03bc*/ 	.word	0xffffffff


	//   ....[129]....
        /*03c0*/ 	.word	0xffffffff


	//   ....[130]....
        /*03c4*/ 	.word	0xffffffff


	//   ....[131]....
        /*03c8*/ 	.word	0xffffffff


	//   ....[132]....
        /*03cc*/ 	.word	0xffffffff


	//   ....[133]....
        /*03d0*/ 	.word	0xffffffff


	//   ....[134]....
        /*03d4*/ 	.word	0xffffffff


	//   ....[135]....
        /*03d8*/ 	.word	0xffffffff


	//   ....[136]....
        /*03dc*/ 	.word	0xffffffff


	//   ....[137]....
        /*03e0*/ 	.word	0xffffffff


	//   ....[138]....
        /*03e4*/ 	.word	0xffffffff


	//   ....[139]....
        /*03e8*/ 	.word	0xffffffff


	//   ....[140]....
        /*03ec*/ 	.word	0xffffffff


	//   ....[141]....
        /*03f0*/ 	.word	0x0500000f


	//   ....[142]....
        /*03f4*/ 	.word	0x0500000f


	//   ....[143]....
        /*03f8*/ 	.word	0x0500000f


	//   ....[144]....
        /*03fc*/ 	.word	0x0500000f


	//   ....[145]....
        /*0400*/ 	.word	0x0500000f


	//   ....[146]....
        /*0404*/ 	.word	0x0500000f


	//   ....[147]....
        /*0408*/ 	.word	0x0500000f


	//   ....[148]....
        /*040c*/ 	.word	0x0500000f


	//   ....[149]....
        /*0410*/ 	.word	0x0500000f


	//   ....[150]....
        /*0414*/ 	.word	0x0500000f


	//   ....[151]....
        /*0418*/ 	.word	0x0500000f


	//   ....[152]....
        /*041c*/ 	.word	0x0500000f


	//   ....[153]....
        /*0420*/ 	.word	0x0500000f


	//   ....[154]....
        /*0424*/ 	.word	0x0500000f


	//   ....[155]....
        /*0428*/ 	.word	0x0500000f


	//   ....[156]....
        /*042c*/ 	.word	0x0500000f


	//   ....[157]....
        /*0430*/ 	.word	0x0500000f


	//   ....[158]....
        /*0434*/ 	.word	0x0500000f


	//   ....[159]....
        /*0438*/ 	.word	0x0500000f


	//   ....[160]....
        /*043c*/ 	.word	0x0500000f


	//   ....[161]....
        /*0440*/ 	.word	0x0500000f


	//   ....[162]....
        /*0444*/ 	.word	0x0500000f


	//   ....[163]....
        /*0448*/ 	.word	0x0500000f


	//   ....[164]....
        /*044c*/ 	.word	0x0500000f


	//   ....[165]....
        /*0450*/ 	.word	0x0500000f


	//   ....[166]....
        /*0454*/ 	.word	0x0500000f


	//   ....[167]....
        /*0458*/ 	.word	0x0500000f


	//   ....[168]....
        /*045c*/ 	.word	0x0500000f


	//   ....[169]....
        /*0460*/ 	.word	0x0500000f


	//   ....[170]....
        /*0464*/ 	.word	0x0500000f


	//   ....[171]....
        /*0468*/ 	.word	0x0500000f


	//   ....[172]....
        /*046c*/ 	.word	0x0500000f


	//   ....[173]....
        /*0470*/ 	.word	0x0500000f


	//   ....[174]....
        /*0474*/ 	.word	0x0500000f


	//   ....[175]....
        /*0478*/ 	.word	0x0500000f


	//   ....[176]....
        /*047c*/ 	.word	0x0500000f


	//   ....[177]....
        /*0480*/ 	.word	0x0500000f


	//   ....[178]....
        /*0484*/ 	.word	0x0500000f


	//   ....[179]....
        /*0488*/ 	.word	0x0500000f


	//   ....[180]....
        /*048c*/ 	.word	0x0500000f


	//   ....[181]....
        /*0490*/ 	.word	0x0500000f


	//   ....[182]....
        /*0494*/ 	.word	0x0500000f


	//   ....[183]....
        /*0498*/ 	.word	0x0500000f


	//   ....[184]....
        /*049c*/ 	.word	0x0500000f


	//   ....[185]....
        /*04a0*/ 	.word	0x0500000f


	//   ....[186]....
        /*04a4*/ 	.word	0x0500000f


	//   ....[187]....
        /*04a8*/ 	.word	0x0500000f


	//   ....[188]....
        /*04ac*/ 	.word	0x0500000f


	//   ....[189]....
        /*04b0*/ 	.word	0x0500000f


	//   ....[190]....
        /*04b4*/ 	.word	0x0500000f


	//   ....[191]....
        /*04b8*/ 	.word	0x0500000f


	//   ....[192]....
        /*04bc*/ 	.word	0x0500000f


	//   ....[193]....
        /*04c0*/ 	.word	0x0500000f


	//   ....[194]....
        /*04c4*/ 	.word	0x0500000f


	//   ....[195]....
        /*04c8*/ 	.word	0x0500000f


	//   ....[196]....
        /*04cc*/ 	.word	0x0500000f


	//   ....[197]....
        /*04d0*/ 	.word	0x0500000f


	//   ....[198]....
        /*04d4*/ 	.word	0x0500000f


	//   ....[199]....
        /*04d8*/ 	.word	0x0500000f


	//   ....[200]....
        /*04dc*/ 	.word	0x0500000f


	//   ....[201]....
        /*04e0*/ 	.word	0x0500000f


	//   ....[202]....
        /*04e4*/ 	.word	0x0500000f


	//   ....[203]....
        /*04e8*/ 	.word	0x0500000f


	//   ....[204]....
        /*04ec*/ 	.word	0x0500000f


	//   ....[205]....
        /*04f0*/ 	.word	0x0500000f


	//   ....[206]....
        /*04f4*/ 	.word	0x0500000f


	//   ....[207]....
        /*04f8*/ 	.word	0x0500000f


	//   ....[208]....
        /*04fc*/ 	.word	0x0500000f


	//----- nvinfo : EIATTR_COOP_GROUP_INSTR_OFFSETS
	.align		4
.L_439:
        /*0500*/ 	.byte	0x04, 0x28
        /*0502*/ 	.short	(.L_441 - .L_440)


	//   ....[0]....
.L_440:
        /*0504*/ 	.word	0x00000070


	//   ....[1]....
        /*0508*/ 	.word	0x000000b0


	//   ....[2]....
        /*050c*/ 	.word	0x000002d0


	//   ....[3]....
        /*0510*/ 	.word	0x00000430


	//   ....[4]....
        /*0514*/ 	.word	0x00000550


	//   ....[5]....
        /*0518*/ 	.word	0x000006b0


	//   ....[6]....
        /*051c*/ 	.word	0x000022e0


	//   ....[7]....
        /*0520*/ 	.word	0x000031b0


	//   ....[8]....
        /*0524*/ 	.word	0x000036c0


	//   ....[9]....
        /*0528*/ 	.word	0x00003fd0


	//   ....[10]....
        /*052c*/ 	.word	0x00004120


	//   ....[11]....
        /*0530*/ 	.word	0x00004470


	//   ....[12]....
        /*0534*/ 	.word	0x00004550


	//   ....[13]....
        /*0538*/ 	.word	0x000065a0


	//   ....[14]....
        /*053c*/ 	.word	0x00006b00


	//   ....[15]....
        /*0540*/ 	.word	0x000074a0


	//   ....[16]....
        /*0544*/ 	.word	0x000075a0


	//   ....[17]....
        /*0548*/ 	.word	0x00007910


	//   ....[18]....
        /*054c*/ 	.word	0x00007980


	//   ....[19]....
        /*0550*/ 	.word	0x00009990


	//   ....[20]....
        /*0554*/ 	.word	0x000099f0


	//   ....[21]....
        /*0558*/ 	.word	0x00009bd0


	//   ....[22]....
        /*055c*/ 	.word	0x00009bf0


	//   ....[23]....
        /*0560*/ 	.word	0x0000b940


	//   ....[24]....
        /*0564*/ 	.word	0x0000bde0


	//   ....[25]....
        /*0568*/ 	.word	0x0000c780


	//   ....[26]....
        /*056c*/ 	.word	0x0000c880


	//   ....[27]....
        /*0570*/ 	.word	0x0000cbf0


	//   ....[28]....
        /*0574*/ 	.word	0x0000cc60


	//   ....[29]....
        /*0578*/ 	.word	0x0000dc60


	//   ....[30]....
        /*057c*/ 	.word	0x0000dc90


	//   ....[31]....
        /*0580*/ 	.word	0x0000dd50


	//   ....[32]....
        /*0584*/ 	.word	0x0000dd60


	//   ....[33]....
        /*0588*/ 	.word	0x0000fac0


	//   ....[34]....
        /*058c*/ 	.word	0x0000fad0


	//   ....[35]....
        /*0590*/ 	.word	0x0000fae0


	//   ....[36]....
        /*0594*/ 	.word	0x0000faf0


	//   ....[37]....
        /*0598*/ 	.word	0x000105b0


	//   ....[38]....
        /*059c*/ 	.word	0x000105c0


	//   ....[39]....
        /*05a0*/ 	.word	0x00010730


	//   ....[40]....
        /*05a4*/ 	.word	0x00010750


	//   ....[41]....
        /*05a8*/ 	.word	0x00010890


	//   ....[42]....
        /*05ac*/ 	.word	0x000108b0


	//   ....[43]....
        /*05b0*/ 	.word	0x00010a00


	//   ....[44]....
        /*05b4*/ 	.word	0x00010a20


	//   ....[45]....
        /*05b8*/ 	.word	0x00010fe0


	//   ....[46]....
        /*05bc*/ 	.word	0x00011010


	//   ....[47]....
        /*05c0*/ 	.word	0x00011970


	//   ....[48]....
        /*05c4*/ 	.word	0x00011980


	//   ....[49]....
        /*05c8*/ 	.word	0x00012c60


	//   ....[50]....
        /*05cc*/ 	.word	0x00012c90


	//   ....[51]....
        /*05d0*/ 	.word	0x00012e00


	//   ....[52]....
        /*05d4*/ 	.word	0x00012e20


	//   ....[53]....
        /*05d8*/ 	.word	0x00012f60


	//   ....[54]....
        /*05dc*/ 	.word	0x00012f80


	//   ....[55]....
        /*05e0*/ 	.word	0x000130d0


	//   ....[56]....
        /*05e4*/ 	.word	0x000130f0


	//   ....[57]....
        /*05e8*/ 	.word	0x000132d0


	//   ....[58]....
        /*05ec*/ 	.word	0x000134c0


	//   ....[59]....
        /*05f0*/ 	.word	0x000134f0


	//   ....[60]....
        /*05f4*/ 	.word	0x00013520


	//   ....[61]....
        /*05f8*/ 	.word	0x00013550


	//   ....[62]....
        /*05fc*/ 	.word	0x00013580


	//   ....[63]....
        /*0600*/ 	.word	0x000135b0


	//   ....[64]....
        /*0604*/ 	.word	0x00013720


	//   ....[65]....
        /*0608*/ 	.word	0x00013750


	//   ....[66]....
        /*060c*/ 	.word	0x00013780


	//   ....[67]....
        /*0610*/ 	.word	0x000137b0


	//   ....[68]....
        /*0614*/ 	.word	0x000137e0


	//   ....[69]....
        /*0618*/ 	.word	0x00013810


	//   ....[70]....
        /*061c*/ 	.word	0x000138a0


	//   ....[71]....
        /*0620*/ 	.word	0x000138d0


	//   ....[72]....
        /*0624*/ 	.word	0x000138e0


	//   ....[73]....
        /*0628*/ 	.word	0x00013920


	//   ....[74]....
        /*062c*/ 	.word	0x00015b40


	//   ....[75]....
        /*0630*/ 	.word	0x00015b60


	//   ....[76]....
        /*0634*/ 	.word	0x00015b70


	//   ....[77]....
        /*0638*/ 	.word	0x00015c20


	//   ....[78]....
        /*063c*/ 	.word	0x00015c60


	//   ....[79]....
        /*0640*/ 	.word	0x00015cc0


	//   ....[80]....
        /*0644*/ 	.word	0x00015ce0


	//   ....[81]....
        /*0648*/ 	.word	0x00015d10


	//   ....[82]....
        /*064c*/ 	.word	0x00016450


	//   ....[83]....
        /*0650*/ 	.word	0x00016480


	//   ....[84]....
        /*0654*/ 	.word	0x000164e0


	//   ....[85]....
        /*0658*/ 	.word	0x00016550


	//   ....[86]....
        /*065c*/ 	.word	0x000165a0


	//   ....[87]....
        /*0660*/ 	.word	0x00016610


	//   ....[88]....
        /*0664*/ 	.word	0x00016660


	//   ....[89]....
        /*0668*/ 	.word	0x000166d0


	//   ....[90]....
        /*066c*/ 	.word	0x00016720


	//   ....[91]....
        /*0670*/ 	.word	0x00016790


	//   ....[92]....
        /*0674*/ 	.word	0x000167e0


	//   ....[93]....
        /*0678*/ 	.word	0x00016850


	//   ....[94]....
        /*067c*/ 	.word	0x000168a0


	//   ....[95]....
        /*0680*/ 	.word	0x00016900


	//   ....[96]....
        /*0684*/ 	.word	0x00016910


	//   ....[97]....
        /*0688*/ 	.word	0x00016960


	//   ....[98]....
        /*068c*/ 	.word	0x00017130


	//   ....[99]....
        /*0690*/ 	.word	0x00017160


	//   ....[100]....
        /*0694*/ 	.word	0x00017190


	//   ....[101]....
        /*0698*/ 	.word	0x00017250


	//   ....[102]....
        /*069c*/ 	.word	0x00017280


	//   ....[103]....
        /*06a0*/ 	.word	0x000172d0


	//   ....[104]....
        /*06a4*/ 	.word	0x00017300


	//   ....[105]....
        /*06a8*/ 	.word	0x00017370


	//   ....[106]....
        /*06ac*/ 	.word	0x00017650


	//   ....[107]....
        /*06b0*/ 	.word	0x00017670


	//   ....[108]....
        /*06b4*/ 	.word	0x00017680


	//   ....[109]....
        /*06b8*/ 	.word	0x00017730


	//   ....[110]....
        /*06bc*/ 	.word	0x00017740


	//   ....[111]....
        /*06c0*/ 	.word	0x000177f0


	//   ....[112]....
        /*06c4*/ 	.word	0x00017800


	//   ....[113]....
        /*06c8*/ 	.word	0x00017810


	//   ....[114]....
        /*06cc*/ 	.word	0x00017e20


	//   ....[115]....
        /*06d0*/ 	.word	0x00017e60


	//   ....[116]....
        /*06d4*/ 	.word	0x00017ea0


	//   ....[117]....
        /*06d8*/ 	.word	0x00017ed0


	//   ....[118]....
        /*06dc*/ 	.word	0x00017f80


	//   ....[119]....
        /*06e0*/ 	.word	0x00017fb0


	//   ....[120]....
        /*06e4*/ 	.word	0x00017fc0


	//   ....[121]....
        /*06e8*/ 	.word	0x00018050


	//   ....[122]....
        /*06ec*/ 	.word	0x000184c0


	//   ....[123]....
        /*06f0*/ 	.word	0x000184f0


	//   ....[124]....
        /*06f4*/ 	.word	0x00018550


	//   ....[125]....
        /*06f8*/ 	.word	0x00018580


	//   ....[126]....
        /*06fc*/ 	.word	0x000185b0


	//   ....[127]....
        /*0700*/ 	.word	0x000185e0


	//   ....[128]....
        /*0704*/ 	.word	0x00018610


	//   ....[129]....
        /*0708*/ 	.word	0x00018640


	//   ....[130]....
        /*070c*/ 	.word	0x000187e0


	//   ....[131]....
        /*0710*/ 	.word	0x00018810


	//   ....[132]....
        /*0714*/ 	.word	0x00018840


	//   ....[133]....
        /*0718*/ 	.word	0x00018870


	//   ....[134]....
        /*071c*/ 	.word	0x000188a0


	//   ....[135]....
        /*0720*/ 	.word	0x000188d0


	//   ....[136]....
        /*0724*/ 	.word	0x00018990


	//   ....[137]....
        /*0728*/ 	.word	0x000189b0


	//   ....[138]....
        /*072c*/ 	.word	0x000189d0


	//   ....[139]....
        /*0730*/ 	.word	0x00018a30


	//   ....[140]....
        /*0734*/ 	.word	0x00019450


	//   ....[141]....
        /*0738*/ 	.word	0x00019ad0


	//   ....[142]....
        /*073c*/ 	.word	0x00019bc0


	//   ....[143]....
        /*0740*/ 	.word	0x00019c60


	//   ....[144]....
        /*0744*/ 	.word	0x00019cc0


	//   ....[145]....
        /*0748*/ 	.word	0x00019d60


	//   ....[146]....
        /*074c*/ 	.word	0x00019e40


	//   ....[147]....
        /*0750*/ 	.word	0x00019f40


	//   ....[148]....
        /*0754*/ 	.word	0x00019fb0


	//   ....[149]....
        /*0758*/ 	.word	0x0001a090


	//   ....[150]....
        /*075c*/ 	.word	0x0001a140


	//   ....[151]....
        /*0760*/ 	.word	0x0001a1b0


	//   ....[152]....
        /*0764*/ 	.word	0x0001a230


	//   ....[153]....
        /*0768*/ 	.word	0x0001a310


	//   ....[154]....
        /*076c*/ 	.word	0x0001a390


	//   ....[155]....
        /*0770*/ 	.word	0x0001a480


	//   ....[156]....
        /*0774*/ 	.word	0x0001a500


	//   ....[157]....
        /*0778*/ 	.word	0x0001a5f0


	//   ....[158]....
        /*077c*/ 	.word	0x0001a670


	//   ....[159]....
        /*0780*/ 	.word	0x0001a760


	//   ....[160]....
        /*0784*/ 	.word	0x0001a7e0


	//   ....[161]....
        /*0788*/ 	.word	0x0001a8d0


	//   ....[162]....
        /*078c*/ 	.word	0x0001a950


	//   ....[163]....
        /*0790*/ 	.word	0x0001aa30


	//   ....[164]....
        /*0794*/ 	.word	0x0001aab0


	//   ....[165]....
        /*0798*/ 	.word	0x0001ab80


	//   ....[166]....
        /*079c*/ 	.word	0x0001acb0


	//   ....[167]....
        /*07a0*/ 	.word	0x0001ad80


	//   ....[168]....
        /*07a4*/ 	.word	0x0001ae50


	//   ....[169]....
        /*07a8*/ 	.word	0x0001af30


	//   ....[170]....
        /*07ac*/ 	.word	0x0001af90


	//   ....[171]....
        /*07b0*/ 	.word	0x0001b070


	//   ....[172]....
        /*07b4*/ 	.word	0x0001b0d0


	//   ....[173]....
        /*07b8*/ 	.word	0x0001b1e0


	//   ....[174]....
        /*07bc*/ 	.word	0x0001b2d0


	//   ....[175]....
        /*07c0*/ 	.word	0x0001b370


	//   ....[176]....
        /*07c4*/ 	.word	0x0001b3d0


	//   ....[177]....
        /*07c8*/ 	.word	0x0001b4f0


	//   ....[178]....
        /*07cc*/ 	.word	0x0001b550


	//   ....[179]....
        /*07d0*/ 	.word	0x0001b670


	//   ....[180]....
        /*07d4*/ 	.word	0x0001b6d0


	//   ....[181]....
        /*07d8*/ 	.word	0x0001b7a0


	//   ....[182]....
        /*07dc*/ 	.word	0x0001b900


	//   ....[183]....
        /*07e0*/ 	.word	0x0001b9a0


	//   ....[184]....
        /*07e4*/ 	.word	0x0001baf0


	//   ....[185]....
        /*07e8*/ 	.word	0x0001bba0


	//   ....[186]....
        /*07ec*/ 	.word	0x0001bc00


	//   ....[187]....
        /*07f0*/ 	.word	0x0001bcc0


	//   ....[188]....
        /*07f4*/ 	.word	0x0001bda0


	//   ....[189]....
        /*07f8*/ 	.word	0x0001be60


	//   ....[190]....
        /*07fc*/ 	.word	0x0001bf70


	//   ....[191]....
        /*0800*/ 	.word	0x0001c010


	//   ....[192]....
        /*0804*/ 	.word	0x0001c190


	//   ....[193]....
        /*0808*/ 	.word	0x0001c200


	//   ....[194]....
        /*080c*/ 	.word	0x0001c270


	//   ....[195]....
        /*0810*/ 	.word	0x0001c2e0


	//   ....[196]....
        /*0814*/ 	.word	0x0001c350


	//   ....[197]....
        /*0818*/ 	.word	0x0001c3d0


	//   ....[198]....
        /*081c*/ 	.word	0x0001c450


	//   ....[199]....
        /*0820*/ 	.word	0x0001c4e0


	//   ....[200]....
        /*0824*/ 	.word	0x0001c550


	//   ....[201]....
        /*0828*/ 	.word	0x0001c5c0


	//   ....[202]....
        /*082c*/ 	.word	0x0001c630


	//   ....[203]....
        /*0830*/ 	.word	0x0001c6b0


	//   ....[204]....
        /*0834*/ 	.word	0x0001c720


	//   ....[205]....
        /*0838*/ 	.word	0x0001c7b0


	//   ....[206]....
        /*083c*/ 	.word	0x0001c810


	//   ....[207]....
        /*0840*/ 	.word	0x0001c8a0


	//   ....[208]....
        /*0844*/ 	.word	0x0001c9d0


	//----- nvinfo : EIATTR_REG_RECONFIG
	.align		4
.L_441:
        /*0848*/ 	.byte	0x01, 0x54
	.zero		2


	//----- nvinfo : EIATTR_SYSCALL_OFFSETS
	.align		4
        /*084c*/ 	.byte	0x04, 0x46
        /*084e*/ 	.short	(.L_443 - .L_442)


	//   ....[0]....
.L_442:
        /*0850*/ 	.word	0x00002460


	//   ....[1]....
        /*0854*/ 	.word	0x00015120


	//   ....[2]....
        /*0858*/ 	.word	0x00015270


	//   ....[3]....
        /*085c*/ 	.word	0x00015360


	//   ....[4]....
        /*0860*/ 	.word	0x000160a0


	//----- nvinfo : EIATTR_MBARRIER_INSTR_OFFSETS
	.align		4
.L_443:
        /*0864*/ 	.byte	0x04, 0x39
        /*0866*/ 	.short	(.L_445 - .L_444)


	//   ....[0]....
.L_444:
        /*0868*/ 	.word	0x00000180
        /*086c*/ 	.word	0x000000ff
        /*0870*/ 	.word	0x00030800
        /*0874*/ 	.short	0x0100
        /*0876*/ 	.byte	0x08
	.zero		1


	//   ....[1]....
        /*0878*/ 	.word	0x00000190
        /*087c*/ 	.word	0x000000ff
        /*0880*/ 	.word	0x00030820
        /*0884*/ 	.short	0x0100
        /*0886*/ 	.byte	0x08
	.zero		1


	//   ....[2]....
        /*0888*/ 	.word	0x00000280
        /*088c*/ 	.word	0x000000ff
        /*0890*/ 	.word	0x00030830
        /*0894*/ 	.short	0x0100
        /*0896*/ 	.byte	0x08
	.zero		1


	//   ....[3]....
        /*0898*/ 	.word	0x00000290
        /*089c*/ 	.word	0x000000ff
        /*08a0*/ 	.word	0x00030840
        /*08a4*/ 	.short	0x0100
        /*08a6*/ 	.byte	0x08
	.zero		1


	//   ....[4]....
        /*08a8*/ 	.word	0x000002a0
        /*08ac*/ 	.word	0x000000ff
        /*08b0*/ 	.word	0x00030838
        /*08b4*/ 	.short	0x0100
        /*08b6*/ 	.byte	0x08
	.zero		1


	//   ....[5]....
        /*08b8*/ 	.word	0x000002b0
        /*08bc*/ 	.word	0x000000ff
        /*08c0*/ 	.word	0x00030848
        /*08c4*/ 	.short	0x0100
        /*08c6*/ 	.byte	0x08
	.zero		1


	//   ....[6]....
        /*08c8*/ 	.word	0x000003e0
        /*08cc*/ 	.word	0x000000ff
        /*08d0*/ 	.word	0x00030850
        /*08d4*/ 	.short	0x0100
        /*08d6*/ 	.byte	0x08
	.zero		1


	//   ....[7]....
        /*08d8*/ 	.word	0x000003f0
        /*08dc*/ 	.word	0x000000ff
        /*08e0*/ 	.word	0x00030860
        /*08e4*/ 	.short	0x0100
        /*08e6*/ 	.byte	0x08
	.zero		1


	//   ....[8]....
        /*08e8*/ 	.word	0x00000400
        /*08ec*/ 	.word	0x000000ff
        /*08f0*/ 	.word	0x00030858
        /*08f4*/ 	.short	0x0100
        /*08f6*/ 	.byte	0x08
	.zero		1


	//   ....[9]....
        /*08f8*/ 	.word	0x00000410
        /*08fc*/ 	.word	0x000000ff
        /*0900*/ 	.word	0x00030868
        /*0904*/ 	.short	0x0100
        /*0906*/ 	.byte	0x08
	.zero		1


	//   ....[10]....
        /*0908*/ 	.word	0x00000500
        /*090c*/ 	.word	0x000000ff
        /*0910*/ 	.word	0x00030870
        /*0914*/ 	.short	0x0100
        /*0916*/ 	.byte	0x06
	.zero		1


	//   ....[11]....
        /*0918*/ 	.word	0x00000510
        /*091c*/ 	.word	0x000000ff
        /*0920*/ 	.word	0x00030880
        /*0924*/ 	.short	0x0100
        /*0926*/ 	.byte	0x06
	.zero		1


	//   ....[12]....
        /*0928*/ 	.word	0x00000520
        /*092c*/ 	.word	0x000000ff
        /*0930*/ 	.word	0x00030878
        /*0934*/ 	.short	0x0100
        /*0936*/ 	.byte	0x06
	.zero		1


	//   ....[13]....
        /*0938*/ 	.word	0x00000530
        /*093c*/ 	.word	0x000000ff
        /*0940*/ 	.word	0x00030888
        /*0944*/ 	.short	0x0100
        /*0946*/ 	.byte	0x06
	.zero		1


	//   ....[14]....
        /*0948*/ 	.word	0x00000660
        /*094c*/ 	.word	0x000000ff
        /*0950*/ 	.word	0x00030890
        /*0954*/ 	.short	0x0100
        /*0956*/ 	.byte	0x08
	.zero		1


	//   ....[15]....
        /*0958*/ 	.word	0x00000670
        /*095c*/ 	.word	0x000000ff
        /*0960*/ 	.word	0x000308a0
        /*0964*/ 	.short	0x0100
        /*0966*/ 	.byte	0x08
	.zero		1


	//   ....[16]....
        /*0968*/ 	.word	0x00000680
        /*096c*/ 	.word	0x000000ff
        /*0970*/ 	.word	0x00030898
        /*0974*/ 	.short	0x0100
        /*0976*/ 	.byte	0x08
	.zero		1


	//   ....[17]....
        /*0978*/ 	.word	0x00000690
        /*097c*/ 	.word	0x000000ff
        /*0980*/ 	.word	0x000308a8
        /*0984*/ 	.short	0x0100
        /*0986*/ 	.byte	0x08
	.zero		1


	//   ....[18]....
        /*0988*/ 	.word	0x000007d0
        /*098c*/ 	.word	0x000000ff
        /*0990*/ 	.word	0x000308b0
        /*0994*/ 	.short	0x0100
        /*0996*/ 	.byte	0x08
	.zero		1


	//   ....[19]....
        /*0998*/ 	.word	0x000007e0
        /*099c*/ 	.word	0x000000ff
        /*09a0*/ 	.word	0x000308c0
        /*09a4*/ 	.short	0x0100
        /*09a6*/ 	.byte	0x08
	.zero		1


	//   ....[20]....
        /*09a8*/ 	.word	0x000007f0
        /*09ac*/ 	.word	0x000000ff
        /*09b0*/ 	.word	0x000308b8
        /*09b4*/ 	.short	0x0100
        /*09b6*/ 	.byte	0x08
	.zero		1


	//   ....[21]....
        /*09b8*/ 	.word	0x00000800
        /*09bc*/ 	.word	0x000000ff
        /*09c0*/ 	.word	0x000308c8
        /*09c4*/ 	.short	0x0100
        /*09c6*/ 	.byte	0x08
	.zero		1


	//   ....[22]....
        /*09c8*/ 	.word	0x00002520
        /*09cc*/ 	.word	0x000000ff
        /*09d0*/ 	.word	0x00030800
        /*09d4*/ 	.short	0x010a
        /*09d6*/ 	.byte	0x28
	.zero		1


	//   ....[23]....
        /*09d8*/ 	.word	0x000025a0
        /*09dc*/ 	.word	0x00000003
        /*09e0*/ 	.word	0x00030830
        /*09e4*/ 	.short	0x010a
        /*09e6*/ 	.byte	0x3f
	.zero		1


	//   ....[24]....
        /*09e8*/ 	.word	0x000025e0
        /*09ec*/ 	.word	0x00000003
        /*09f0*/ 	.word	0x00030830
        /*09f4*/ 	.short	0x010a
        /*09f6*/ 	.byte	0x3f
	.zero		1


	//   ....[25]....
        /*09f8*/ 	.word	0x00003270
        /*09fc*/ 	.word	0x000000ff
        /*0a00*/ 	.word	0x00000000
        /*0a04*/ 	.short	0x0101
        /*0a06*/ 	.byte	0x04
	.zero		1


	//   ....[26]....
        /*0a08*/ 	.word	0x000052a0
        /*0a0c*/ 	.word	0x000000ff
        /*0a10*/ 	.word	0x00030830
        /*0a14*/ 	.short	0x010a
        /*0a16*/ 	.byte	0x06
	.zero		1


	//   ....[27]....
        /*0a18*/ 	.word	0x00005300
        /*0a1c*/ 	.word	0x000000ff
        /*0a20*/ 	.word	0x00030830
        /*0a24*/ 	.short	0x010a
        /*0a26*/ 	.byte	0x06
	.zero		1


	//   ....[28]....
        /*0a28*/ 	.word	0x00006170
        /*0a2c*/ 	.word	0x000000ff
        /*0a30*/ 	.word	0x00030850
        /*0a34*/ 	.short	0x010a
        /*0a36*/ 	.byte	0x05
	.zero		1


	//   ....[29]....
        /*0a38*/ 	.word	0x000061b0
        /*0a3c*/ 	.word	0x000000ff
        /*0a40*/ 	.word	0x00030850
        /*0a44*/ 	.short	0x010a
        /*0a46*/ 	.byte	0x05
	.zero		1


	//   ....[30]....
        /*0a48*/ 	.word	0x000066e0
        /*0a4c*/ 	.word	0x000000ff
        /*0a50*/ 	.word	0x00000000
        /*0a54*/ 	.short	0x0101
        /*0a56*/ 	.byte	0x06
	.zero		1


	//   ....[31]....
        /*0a58*/ 	.word	0x00008040
        /*0a5c*/ 	.word	0x000000ff
        /*0a60*/ 	.word	0x00000000
        /*0a64*/ 	.short	0x0101
        /*0a66*/ 	.byte	0x05
	.zero		1


	//   ....[32]....
        /*0a68*/ 	.word	0x00008410
        /*0a6c*/ 	.word	0x000000ff
        /*0a70*/ 	.word	0x00030830
        /*0a74*/ 	.short	0x010a
        /*0a76*/ 	.byte	0x07
	.zero		1


	//   ....[33]....
        /*0a78*/ 	.word	0x00008470
        /*0a7c*/ 	.word	0x000000ff
        /*0a80*/ 	.word	0x00030830
        /*0a84*/ 	.short	0x010a
        /*0a86*/ 	.byte	0x07
	.zero		1


	//   ....[34]....
        /*0a88*/ 	.word	0x000092e0
        /*0a8c*/ 	.word	0x000000ff
        /*0a90*/ 	.word	0x00030850
        /*0a94*/ 	.short	0x010a
        /*0a96*/ 	.byte	0x05
	.zero		1


	//   ....[35]....
        /*0a98*/ 	.word	0x00009320
        /*0a9c*/ 	.word	0x000000ff
        /*0aa0*/ 	.word	0x00030850
        /*0aa4*/ 	.short	0x010a
        /*0aa6*/ 	.byte	0x05
	.zero		1


	//   ....[36]....
        /*0aa8*/ 	.word	0x00009860
        /*0aac*/ 	.word	0x000000ff
        /*0ab0*/ 	.word	0x00000000
        /*0ab4*/ 	.short	0x0101
        /*0ab6*/ 	.byte	0x07
	.zero		1


	//   ....[37]....
        /*0ab8*/ 	.word	0x0000a400
        /*0abc*/ 	.word	0x000000ff
        /*0ac0*/ 	.word	0x00000000
        /*0ac4*/ 	.short	0x0101
        /*0ac6*/ 	.byte	0x05
	.zero		1


	//   ....[38]....
        /*0ac8*/ 	.word	0x0000a580
        /*0acc*/ 	.word	0x000000ff
        /*0ad0*/ 	.word	0x00030830
        /*0ad4*/ 	.short	0x010a
        /*0ad6*/ 	.byte	0x05
	.zero		1


	//   ....[39]....
        /*0ad8*/ 	.word	0x0000a5e0
        /*0adc*/ 	.word	0x000000ff
        /*0ae0*/ 	.word	0x00030830
        /*0ae4*/ 	.short	0x010a
        /*0ae6*/ 	.byte	0x05
	.zero		1


	//   ....[40]....
        /*0ae8*/ 	.word	0x0000b450
        /*0aec*/ 	.word	0x000000ff
        /*0af0*/ 	.word	0x00030850
        /*0af4*/ 	.short	0x010a
        /*0af6*/ 	.byte	0x05
	.zero		1


	//   ....[41]....
        /*0af8*/ 	.word	0x0000b490
        /*0afc*/ 	.word	0x000000ff
        /*0b00*/ 	.word	0x00030850
        /*0b04*/ 	.short	0x010a
        /*0b06*/ 	.byte	0x05
	.zero		1


	//   ....[42]....
        /*0b08*/ 	.word	0x0000b9f0
        /*0b0c*/ 	.word	0x000000ff
        /*0b10*/ 	.word	0x00000000
        /*0b14*/ 	.short	0x0101
        /*0b16*/ 	.byte	0x04
	.zero		1


	//   ....[43]....
        /*0b18*/ 	.word	0x0000d330
        /*0b1c*/ 	.word	0x000000ff
        /*0b20*/ 	.word	0x00000000
        /*0b24*/ 	.short	0x0101
        /*0b26*/ 	.byte	0x05
	.zero		1


	//   ....[44]....
        /*0b28*/ 	.word	0x0000dbd0
        /*0b2c*/ 	.word	0x000000ff
        /*0b30*/ 	.word	0x00030850
        /*0b34*/ 	.short	0x010a
        /*0b36*/ 	.byte	0x05
	.zero		1


	//   ....[45]....
        /*0b38*/ 	.word	0x0000dc10
        /*0b3c*/ 	.word	0x000000ff
        /*0b40*/ 	.word	0x00030850
        /*0b44*/ 	.short	0x010a
        /*0b46*/ 	.byte	0x05
	.zero		1


	//   ....[46]....
        /*0b48*/ 	.word	0x0000e1e0
        /*0b4c*/ 	.word	0x000000ff
        /*0b50*/ 	.word	0x00000000
        /*0b54*/ 	.short	0x0101
        /*0b56*/ 	.byte	0x04
	.zero		1


	//   ....[47]....
        /*0b58*/ 	.word	0x000105d0
        /*0b5c*/ 	.word	0x000000ff
        /*0b60*/ 	.word	0x00000000
        /*0b64*/ 	.short	0x0101
        /*0b66*/ 	.byte	0x08
	.zero		1


	//   ....[48]....
        /*0b68*/ 	.word	0x00010e10
        /*0b6c*/ 	.word	0x000000ff
        /*0b70*/ 	.word	0x00000000
        /*0b74*/ 	.short	0x0101
        /*0b76*/ 	.byte	0x08
	.zero		1


	//   ....[49]....
        /*0b78*/ 	.word	0x00015930
        /*0b7c*/ 	.word	0x00000004
        /*0b80*/ 	.word	0x00030840
        /*0b84*/ 	.short	0x010a
        /*0b86*/ 	.byte	0x3f
	.zero		1


	//   ....[50]....
        /*0b88*/ 	.word	0x00015e20
        /*0b8c*/ 	.word	0x00000004
        /*0b90*/ 	.word	0x00030830
        /*0b94*/ 	.short	0x0107
        /*0b96*/ 	.byte	0x3f
	.zero		1


	//   ....[51]....
        /*0b98*/ 	.word	0x00015ed0
        /*0b9c*/ 	.word	0x00000004
        /*0ba0*/ 	.word	0x00030830
        /*0ba4*/ 	.short	0x0101
        /*0ba6*/ 	.byte	0x3f
	.zero		1


	//   ....[52]....
        /*0ba8*/ 	.word	0x00016a90
        /*0bac*/ 	.word	0x00000011
        /*0bb0*/ 	.word	0x00030800
        /*0bb4*/ 	.short	0x0107
        /*0bb6*/ 	.byte	0x3f
	.zero		1


	//   ....[53]....
        /*0bb8*/ 	.word	0x00016bb0
        /*0bbc*/ 	.word	0x00000011
        /*0bc0*/ 	.word	0x00030800
        /*0bc4*/ 	.short	0x0101
        /*0bc6*/ 	.byte	0x3f
	.zero		1


	//   ....[54]....
        /*0bc8*/ 	.word	0x00016bd0
        /*0bcc*/ 	.word	0x00000011
        /*0bd0*/ 	.word	0x00030820
        /*0bd4*/ 	.short	0x010a
        /*0bd6*/ 	.byte	0x3f
	.zero		1


	//   ....[55]....
        /*0bd8*/ 	.word	0x00016fa0
        /*0bdc*/ 	.word	0x00000007
        /*0be0*/ 	.word	0x00030840
        /*0be4*/ 	.short	0x010a
        /*0be6*/ 	.byte	0x3f
	.zero		1


	//   ....[56]....
        /*0be8*/ 	.word	0x00017480
        /*0bec*/ 	.word	0x00000007
        /*0bf0*/ 	.word	0x00030830
        /*0bf4*/ 	.short	0x0107
        /*0bf6*/ 	.byte	0x3f
	.zero		1


	//   ....[57]....
        /*0bf8*/ 	.word	0x00017530
        /*0bfc*/ 	.word	0x00000007
        /*0c00*/ 	.word	0x00030830
        /*0c04*/ 	.short	0x0101
        /*0c06*/ 	.byte	0x3f
	.zero		1


	//   ....[58]....
        /*0c08*/ 	.word	0x00017590
        /*0c0c*/ 	.word	0x00000007
        /*0c10*/ 	.word	0x00030860
        /*0c14*/ 	.short	0x010a
        /*0c16*/ 	.byte	0x3f
	.zero		1


	//   ....[59]....
        /*0c18*/ 	.word	0x00017a40
        /*0c1c*/ 	.word	0x00000007
        /*0c20*/ 	.word	0x00030850
        /*0c24*/ 	.short	0x0107
        /*0c26*/ 	.byte	0x3f
	.zero		1


	//   ....[60]....
        /*0c28*/ 	.word	0x00017b60
        /*0c2c*/ 	.word	0x00000007
        /*0c30*/ 	.word	0x00030850
        /*0c34*/ 	.short	0x0101
        /*0c36*/ 	.byte	0x3f
	.zero		1


	//   ....[61]....
        /*0c38*/ 	.word	0x00017d70
        /*0c3c*/ 	.word	0x00000000
        /*0c40*/ 	.word	0x00030860
        /*0c44*/ 	.short	0x010a
        /*0c46*/ 	.byte	0x3f
	.zero		1


	//   ....[62]....
        /*0c48*/ 	.word	0x000181d0
        /*0c4c*/ 	.word	0x00000000
        /*0c50*/ 	.word	0x00030850
        /*0c54*/ 	.short	0x0107
        /*0c56*/ 	.byte	0x3f
	.zero		1


	//   ....[63]....
        /*0c58*/ 	.word	0x00018280
        /*0c5c*/ 	.word	0x00000000
        /*0c60*/ 	.word	0x00030850
        /*0c64*/ 	.short	0x0101
        /*0c66*/ 	.byte	0x3f
	.zero		1


	//   ....[64]....
        /*0c68*/ 	.word	0x000193d0
        /*0c6c*/ 	.word	0x00000007
        /*0c70*/ 	.word	0x00030820
        /*0c74*/ 	.short	0x010a
        /*0c76*/ 	.byte	0x3f
	.zero		1


	//   ....[65]....
        /*0c78*/ 	.word	0x00019570
        /*0c7c*/ 	.word	0x00000005
        /*0c80*/ 	.word	0x00030840
        /*0c84*/ 	.short	0x010a
        /*0c86*/ 	.byte	0x3f
	.zero		1


	//   ....[66]....
        /*0c88*/ 	.word	0x00019610
        /*0c8c*/ 	.word	0x00000003
        /*0c90*/ 	.word	0x00030840
        /*0c94*/ 	.short	0x010a
        /*0c96*/ 	.byte	0x3f
	.zero		1


	//   ....[67]....
        /*0c98*/ 	.word	0x00019650
        /*0c9c*/ 	.word	0x00000005
        /*0ca0*/ 	.word	0x00030860
        /*0ca4*/ 	.short	0x010a
        /*0ca6*/ 	.byte	0x3f
	.zero		1


	//   ....[68]....
        /*0ca8*/ 	.word	0x00019690
        /*0cac*/ 	.word	0x00000003
        /*0cb0*/ 	.word	0x00030860
        /*0cb4*/ 	.short	0x010a
        /*0cb6*/ 	.byte	0x3f
	.zero		1


	//   ....[69]....
        /*0cb8*/ 	.word	0x00019700
        /*0cbc*/ 	.word	0x00000003
        /*0cc0*/ 	.word	0x00030800
        /*0cc4*/ 	.short	0x010a
        /*0cc6*/ 	.byte	0x3f
	.zero		1


	//   ....[70]....
        /*0cc8*/ 	.word	0x00019750
        /*0ccc*/ 	.word	0x00000003
        /*0cd0*/ 	.word	0x00030830
        /*0cd4*/ 	.short	0x010a
        /*0cd6*/ 	.byte	0x3f
	.zero		1


	//   ....[71]....
        /*0cd8*/ 	.word	0x000197b0
        /*0cdc*/ 	.word	0x00000003
        /*0ce0*/ 	.word	0x00030830
        /*0ce4*/ 	.short	0x010a
        /*0ce6*/ 	.byte	0x3f
	.zero		1


	//   ....[72]....
        /*0ce8*/ 	.word	0x00019810
        /*0cec*/ 	.word	0x00000002
        /*0cf0*/ 	.word	0x00030850
        /*0cf4*/ 	.short	0x010a
        /*0cf6*/ 	.byte	0x3f
	.zero		1


	//   ....[73]....
        /*0cf8*/ 	.word	0x00019870
        /*0cfc*/ 	.word	0x00000003
        /*0d00*/ 	.word	0x00030830
        /*0d04*/ 	.short	0x010a
        /*0d06*/ 	.byte	0x3f
	.zero		1


	//   ....[74]....
        /*0d08*/ 	.word	0x000198d0
        /*0d0c*/ 	.word	0x00000002
        /*0d10*/ 	.word	0x00030850
        /*0d14*/ 	.short	0x010a
        /*0d16*/ 	.byte	0x3f
	.zero		1


	//   ....[75]....
        /*0d18*/ 	.word	0x00019930
        /*0d1c*/ 	.word	0x00000003
        /*0d20*/ 	.word	0x00030830
        /*0d24*/ 	.short	0x010a
        /*0d26*/ 	.byte	0x3f
	.zero		1


	//   ....[76]....
        /*0d28*/ 	.word	0x00019990
        /*0d2c*/ 	.word	0x00000002
        /*0d30*/ 	.word	0x00030850
        /*0d34*/ 	.short	0x010a
        /*0d36*/ 	.byte	0x3f
	.zero		1


	//   ....[77]....
        /*0d38*/ 	.word	0x000199f0
        /*0d3c*/ 	.word	0x00000005
        /*0d40*/ 	.word	0x00030850
        /*0d44*/ 	.short	0x010a
        /*0d46*/ 	.byte	0x3f
	.zero		1


	//   ....[78]....
        /*0d48*/ 	.word	0x00019b10
        /*0d4c*/ 	.word	0x00000004
        /*0d50*/ 	.word	0x00030840
        /*0d54*/ 	.short	0x010a
        /*0d56*/ 	.byte	0x3f
	.zero		1


	//   ....[79]....
        /*0d58*/ 	.word	0x0001abb0
        /*0d5c*/ 	.word	0x00000011
        /*0d60*/ 	.word	0x00030820
        /*0d64*/ 	.short	0x010a
        /*0d66*/ 	.byte	0x3f
	.zero		1


	//   ....[80]....
        /*0d68*/ 	.word	0x0001ac00
        /*0d6c*/ 	.word	0x00000007
        /*0d70*/ 	.word	0x00030840
        /*0d74*/ 	.short	0x010a
        /*0d76*/ 	.byte	0x3f
	.zero		1


	//   ....[81]....
        /*0d78*/ 	.word	0x0001b220
        /*0d7c*/ 	.word	0x00000007
        /*0d80*/ 	.word	0x00030860
        /*0d84*/ 	.short	0x010a
        /*0d86*/ 	.byte	0x3f
	.zero		1


	//   ....[82]....
        /*0d88*/ 	.word	0x0001b850
        /*0d8c*/ 	.word	0x00000000
        /*0d90*/ 	.word	0x00030860
        /*0d94*/ 	.short	0x010a
        /*0d96*/ 	.byte	0x3f
	.zero		1


	//   ....[83]....
        /*0d98*/ 	.word	0x0001c8f0
        /*0d9c*/ 	.word	0x00000007
        /*0da0*/ 	.word	0x00030820
        /*0da4*/ 	.short	0x010a
        /*0da6*/ 	.byte	0x3f
	.zero		1


	//   ....[84]....
        /*0da8*/ 	.word	0x0001ca90
        /*0dac*/ 	.word	0x00000005
        /*0db0*/ 	.word	0x00030840
        /*0db4*/ 	.short	0x010a
        /*0db6*/ 	.byte	0x3f
	.zero		1


	//   ....[85]....
        /*0db8*/ 	.word	0x0001cae0
        /*0dbc*/ 	.word	0x00000003
        /*0dc0*/ 	.word	0x00030840
        /*0dc4*/ 	.short	0x010a
        /*0dc6*/ 	.byte	0x3f
	.zero		1


	//   ....[86]....
        /*0dc8*/ 	.word	0x0001cb30
        /*0dcc*/ 	.word	0x00000005
        /*0dd0*/ 	.word	0x00030860
        /*0dd4*/ 	.short	0x010a
        /*0dd6*/ 	.byte	0x3f
	.zero		1


	//----- nvinfo : EIATTR_NUM_MBARRIERS
	.align		4
.L_445:
        /*0dd8*/ 	.byte	0x03, 0x38
        /*0dda*/ 	.short	0x0016


	//----- nvinfo : EIATTR_EXIT_INSTR_OFFSETS
	.align		4
        /*0ddc*/ 	.byte	0x04, 0x1c
        /*0dde*/ 	.short	(.L_447 - .L_446)


	//   ....[0]....
.L_446:
        /*0de0*/ 	.word	0x00000990


	//   ....[1]....
        /*0de4*/ 	.word	0x00013270


	//   ....[2]....
        /*0de8*/ 	.word	0x000196e0


	//----- nvinfo : EIATTR_MAX_THREADS
	.align		4
.L_447:
        /*0dec*/ 	.byte	0x04, 0x05
        /*0dee*/ 	.short	(.L_449 - .L_448)
.L_448:
        /*0df0*/ 	.word	0x00000180
        /*0df4*/ 	.word	0x00000001
        /*0df8*/ 	.word	0x00000001


	//----- nvinfo : EIATTR_CRS_STACK_SIZE
	.align		4
.L_449:
        /*0dfc*/ 	.byte	0x04, 0x1e
        /*0dfe*/ 	.short	(.L_451 - .L_450)
.L_450:
        /*0e00*/ 	.word	0x00000000


	//----- nvinfo : EIATTR_CBANK_PARAM_SIZE
	.align		4
.L_451:
        /*0e04*/ 	.byte	0x03, 0x19
        /*0e06*/ 	.short	0x0af0


	//----- nvinfo : EIATTR_PARAM_CBANK
	.align		4
        /*0e08*/ 	.byte	0x04, 0x0a
        /*0e0a*/ 	.short	(.L_453 - .L_452)
	.align		4
.L_452:
        /*0e0c*/ 	.word	index@(.nv.constant0._ZN7cutlass13device_kernelIN5flash11enable_sm90INS1_16FlashAttnFwdSm90INS1_25CollectiveMainloopFwdSm90ILi2EN4cute5tupleIJNS5_1CILi1EEES8_S8_EEENS6_IJNS7_ILi128EEENS7_ILi64EEENS7_ILi256EEEEEELi256ENS_6half_tEfNS_4arch4Sm90ELb0ELb1ELb1ELb1ELb1ELb0ELb0ELb1ELb1ELb1ELb1ELb0EEENS1_21CollectiveEpilogueFwdINS6_IJSA_SC_SB_EEES9_SE_SG_Li256ELb1ELb1ELb1ELb0EEENS1_36VarlenDynamicPersistentTileSchedulerILi128ELi64ELi256ELi128ELb1ELb1ELb1ELb1ELb0ELb1EEEEEEEEEvNT_6ParamsE)
        /*0e10*/ 	.short	0x0210
        /*0e12*/ 	.short	0x0af0


	//----- nvinfo : EIATTR_SW_WAR
	.align		4
.L_453:
        /*0e14*/ 	.byte	0x04, 0x36
        /*0e16*/ 	.short	(.L_455 - .L_454)
.L_454:
        /*0e18*/ 	.word	0x00000008
.L_455:


//--------------------- .nv.info._ZN7cutlass13device_kernelIN5flash11enable_sm90INS1_16FlashAttnFwdSm90INS1_25CollectiveMainloopFwdSm90ILi2EN4cute5tupleIJNS5_1CILi1EEES8_S8_EEENS6_IJNS7_ILi128EEENS7_ILi64EEENS7_ILi256EEEEEELi256ENS_6half_tEfNS_4arch4Sm90ELb0ELb1ELb1ELb1ELb1ELb1ELb0ELb1ELb1ELb1ELb1ELb0EEENS1_21CollectiveEpilogueFwdINS6_IJSA_SC_SB_EEES9_SE_SG_Li256ELb1ELb1ELb1ELb0EEENS1_36VarlenDynamicPersistentTileSchedulerILi128ELi64ELi256ELi128ELb1ELb1ELb1ELb1ELb0ELb1EEEEEEEEEvNT_6ParamsE --------------------------
	.section	.nv.info._ZN7cutlass13device_kernelIN5flash11enable_sm90INS1_16FlashAttnFwdSm90INS1_25CollectiveMainloopFwdSm90ILi2EN4cute5tupleIJNS5_1CILi1EEES8_S8_EEENS6_IJNS7_ILi128EEENS7_ILi64EEENS7_ILi256EEEEEELi256ENS_6half_tEfNS_4arch4Sm90ELb0ELb1ELb1ELb1ELb1ELb1ELb0ELb1ELb1ELb1ELb1ELb0EEENS1_21CollectiveEpilogueFwdINS6_IJSA_SC_SB_EEES9_SE_SG_Li256ELb1ELb1ELb1ELb0EEENS1_36VarlenDynamicPersistentTileSchedulerILi128ELi64ELi256ELi128ELb1ELb1ELb1ELb1ELb0ELb1EEEEEEEEEvNT_6ParamsE,"",@"SHT_CUDA_INFO"
	.sectionflags	@""
	.align	4


	//----- nvinfo : EIATTR_CUDA_API_VERSION
	.align		4
        /*0000*/ 	.byte	0x04, 0x37
        /*0002*/ 	.short	(.L_457 - .L_456)
.L_456:
        /*0004*/ 	.word	0x00000082


	//----- nvinfo : EIATTR_KPARAM_INFO
	.align		4
.L_457:
        /*0008*/ 	.byte	0x04, 0x17
        /*000a*/ 	.short	(.L_459 - .L_458)
.L_458:
        /*000c*/ 	.word	0x00000000
        /*0010*/ 	.short	0x0000
        /*0012*/ 	.short	0x0070
        /*0014*/ 	.byte	0x00, 0xf0, 0x01, 0x2a


	//----- nvinfo : EIATTR_SPARSE_MMA_MASK
	.align		4
.L_459:
        /*0018*/ 	.byte	0x03, 0x50
        /*001a*/ 	.short	0x0000


	//----- nvinfo : EIATTR_MAXREG_COUNT
	.align		4
        /*001c*/ 	.byte	0x03, 0x1b
        /*001e*/ 	.short	0x00a8


	//----- nvinfo : EIATTR_NUM_BARRIERS
	.align		4
        /*0020*/ 	.byte	0x02, 0x4c
        /*0022*/ 	.byte	0x10
	.zero		1


	//----- nvinfo : EIATTR_EXTERNS
	.align		4
        /*0024*/ 	.byte	0x04, 0x0f
        /*0026*/ 	.short	(.L_461 - .L_460)


	//   ....[0]....
	.align		4
.L_460:
        /*0028*/ 	.word	index@(__assertfail)


	//----- nvinfo : EIATTR_ANNOTATIONS
	.align		4
.L_461:
        /*002c*/ 	.byte	0x04, 0x55
        /*002e*/ 	.short	(.L_463 - .L_462)


	//   ....[0]....
.L_462:
        /* <DEDUP_REMOVED lines=153> */


	//----- nvinfo : EIATTR_MERCURY_ISA_VERSION
	.align		4
.L_463:
        /*09a8*/ 	.byte	0x03, 0x5f
        /*09aa*/ 	.short	0x0101


	//----- nvinfo : EIATTR_UNUSED_LOAD_BYTE_OFFSET
	.align		4
        /*09ac*/ 	.byte	0x04, 0x44
        /*09ae*/ 	.short	(.L_465 - .L_464)


	//   ....[0]....
.L_464:
        /*09b0*/ 	.word	0x00000a60
        /*09b4*/ 	.word	0x0000fff0


	//   ....[1]....
        /*09b8*/ 	.word	0x00020540
        /*09bc*/ 	.word	0x0000fff0


	//----- nvinfo : EIATTR_INT_WARP_WIDE_INSTR_OFFSETS
	.align		4
.L_465:
        /*09c0*/ 	.byte	0x04, 0x31
        /*09c2*/ 	.short	(.L_467 - .L_466)


	//   ....[0]....
.L_466:
        /*09c4*/ 	.word	0x00000130


	//   ....[1]....
        /*09c8*/ 	.word	0x00000170


	//   ....[2]....
        /*09cc*/ 	.word	0x000001e0


	//   ....[3]....
        /*09d0*/ 	.word	0x00028a90


	//   ....[4]....
        /*09d4*/ 	.word	0x00028b20


	//   ....[5]....
        /*09d8*/ 	.word	0x0002b810


	//   ....[6]....
        /*09dc*/ 	.word	0x0002b8a0


	//----- nvinfo : EIATTR_COOP_GROUP_MASK_REGIDS
	.align		4
.L_467:
        /*09e0*/ 	.byte	0x04, 0x29
        /*09e2*/ 	.short	(.L_469 - .L_468)


	//   ....[0]....
.L_468:
        /*09e4*/ 	.word	0xffffffff


	//   ....[1]....
        /*09e8*/ 	.word	0xffffffff


	//   ....[2]....
        /*09ec*/ 	.word	0xffffffff


	//   ....[3]....
        /*09f0*/ 	.word	0xffffffff


	//   ....[4]....
        /*09f4*/ 	.word	0xffffffff


	//   ....[5]....
        /*09f8*/ 	.word	0xffffffff


	//   ....[6]....
        /*09fc*/ 	.word	0xffffffff


	//   ....[7]....
        /*0a00*/ 	.word	0xffffffff


	//   ....[8]....
        /*0a04*/ 	.word	0xffffffff


	//   ....[9]....
        /*0a08*/ 	.word	0xffffffff


	//   ....[10]....
        /*0a0c*/ 	.word	0xffffffff


	//   ....[11]....
        /*0a10*/ 	.word	0xffffffff


	//   ....[12]....
        /*0a14*/ 	.word	0xffffffff


	//   ....[13]....
        /*0a18*/ 	.word	0xffffffff


	//   ....[14]....
        /*0a1c*/ 	.word	0xffffffff


	//   ....[15]....
        /*0a20*/ 	.word	0xffffffff


	//   ....[16]....
        /*0a24*/ 	.word	0xffffffff


	//   ....[17]....
        /*0a28*/ 	.word	0xffffffff


	//   ....[18]....
        /*0a2c*/ 	.word	0xffffffff


	//   ....[19]....
        /*0a30*/ 	.word	0xffffffff


	//   ....[20]....
        /*0a34*/ 	.word	0xffffffff


	//   ....[21]....
        /*0a38*/ 	.word	0xffffffff


	//   ....[22]....
        /*0a3c*/ 	.word	0xffffffff


	//   ....[23]....
        /*0a40*/ 	.word	0xffffffff


	//   ....[24]....
        /*0a44*/ 	.word	0xffffffff


	//   ....[25]....
        /*0a48*/ 	.word	0xffffffff


	//   ....[26]....
        /*0a4c*/ 	.word	0xffffffff


	//   ....[27]....
        /*0a50*/ 	.word	0xffffffff


	//   ....[28]....
        /*0a54*/ 	.word	0xffffffff


	//   ....[29]....
        /*0a58*/ 	.word	0xffffffff


	//   ....[30]....
        /*0a5c*/ 	.word	0xffffffff


	//   ....[31]....
        /*0a60*/ 	.word	0xffffffff


	//   ....[32]....
        /*0a64*/ 	.word	0xffffffff


	//   ....[33]....
        /*0a68*/ 	.word	0xffffffff


	//   ....[34]....
        /*0a6c*/ 	.word	0xffffffff


	//   ....[35]....
        /*0a70*/ 	.word	0xffffffff


	//   ....[36]....
        /*0a74*/ 	.word	0xffffffff


	//   ....[37]....
        /*0a78*/ 	.word	0xffffffff


	//   ....[38]....
        /*0a7c*/ 	.word	0xffffffff


	//   ....[39]....
        /*0a80*/ 	.word	0xffffffff


	//   ....[40]....
        /*0a84*/ 	.word	0xffffffff


	//   ....[41]....
        /*0a88*/ 	.word	0xffffffff


	//   ....[42]....
        /*0a8c*/ 	.word	0xffffffff


	//   ....[43]....
        /*0a90*/ 	.word	0xffffffff


	//   ....[44]....
        /*0a94*/ 	.word	0xffffffff


	//   ....[45]....
        /*0a98*/ 	.word	0xffffffff


	//   ....[46]....
        /*0a9c*/ 	.word	0xffffffff


	//   ....[47]....
        /*0aa0*/ 	.word	0xffffffff


	//   ....[48]....
        /*0aa4*/ 	.word	0xffffffff


	//   ....[49]....
        /*0aa8*/ 	.word	0xffffffff


	//   ....[50]....
        /*0aac*/ 	.word	0xffffffff


	//   ....[51]....
        /*0ab0*/ 	.word	0xffffffff


	//   ....[52]....
        /*0ab4*/ 	.word	0xffffffff


	//   ....[53]....
        /*0ab8*/ 	.word	0xffffffff


	//   ....[54]....
        /*0abc*/ 	.word	0xffffffff


	//   ....[55]....
        /*0ac0*/ 	.word	0xffffffff


	//   ....[56]....
        /*0ac4*/ 	.word	0xffffffff


	//   ....[57]....
        /*0ac8*/ 	.word	0xffffffff


	//   ....[58]....
        /*0acc*/ 	.word	0xffffffff


	//   ....[59]....
        /*0ad0*/ 	.word	0xffffffff


	//   ....[60]....
        /*0ad4*/ 	.word	0xffffffff


	//   ....[61]....
        /*0ad8*/ 	.word	0xffffffff


	//   ....[62]....
        /*0adc*/ 	.word	0xffffffff


	//   ....[63]....
        /*0ae0*/ 	.word	0xffffffff


	//   ....[64]....
        /*0ae4*/ 	.word	0xffffffff


	//   ....[65]....
        /*0ae8*/ 	.word	0xffffffff


	//   ....[66]....
        /*0aec*/ 	.word	0xffffffff


	//   ....[67]....
        /*0af0*/ 	.word	0xffffffff


	//   ....[68]....
        /*0af4*/ 	.word	0xffffffff


	//   ....[69]....
        /*0af8*/ 	.word	0xffffffff


	//   ....[70]....
        /*0afc*/ 	.word	0xffffffff


	//   ....[71]....
        /*0b00*/ 	.word	0xffffffff


	//   ....[72]....
        /*0b04*/ 	.word	0xffffffff


	//   ....[73]....
        /*0b08*/ 	.word	0xffffffff


	//   ....[74]....
        /*0b0c*/ 	.word	0xffffffff


	//   ....[75]....
        /*0b10*/ 	.word	0xffffffff


	//   ....[76]....
        /*0b14*/ 	.word	0xffffffff


	//   ....[77]....
        /*0b18*/ 	.word	0xffffffff


	//   ....[78]....
        /*0b1c*/ 	.word	0xffffffff


	//   ....[79]....
        /*0b20*/ 	.word	0xffffffff


	//   ....[80]....
        /*0b24*/ 	.word	0xffffffff


	//   ....[81]....
        /*0b28*/ 	.word	0xffffffff


	//   ....[82]....
        /*0b2c*/ 	.word	0xffffffff


	//   ....[83]....
        /*0b30*/ 	.word	0xffffffff


	//   ....[84]....
        /*0b34*/ 	.word	0xffffffff


	//   ....[85]....
        /*0b38*/ 	.word	0xffffffff


	//   ....[86]....
        /*0b3c*/ 	.word	0xffffffff


	//   ....[87]....
        /*0b40*/ 	.word	0xffffffff


	//   ....[88]....
        /*0b44*/ 	.word	0xffffffff


	//   ....[89]....
        /*0b48*/ 	.word	0xffffffff


	//   ....[90]....
        /*0b4c*/ 	.word	0xffffffff


	//   ....[91]....
        /*0b50*/ 	.word	0xffffffff


	//   ....[92]....
        /*0b54*/ 	.word	0xffffffff


	//   ....[93]....
        /*0b58*/ 	.word	0xffffffff


	//   ....[94]....
        /*0b5c*/ 	.word	0xffffffff


	//   ....[95]....
        /*0b60*/ 	.word	0xffffffff


	//   ....[96]....
        /*0b64*/ 	.word	0xffffffff


	//   ....[97]....
        /*0b68*/ 	.word	0xffffffff


	//   ....[98]....
        /*0b6c*/ 	.word	0xffffffff


	//   ....[99]....
        /*0b70*/ 	.word	0xffffffff


	//   ....[100]....
        /*0b74*/ 	.word	0xffffffff


	//   ....[101]....
        /*0b78*/ 	.word	0xffffffff


	//   ....[102]....
        /*0b7c*/ 	.word	0xffffffff


	//   ....[103]....
        /*0b80*/ 	.word	0xffffffff


	//   ....[104]....
        /*0b84*/ 	.word	0xffffffff


	//   ....[105]....
        /*0b88*/ 	.word	0xffffffff


	//   ....[106]....
        /*0b8c*/ 	.word	0xffffffff


	//   ....[107]....
        /*0b90*/ 	.word	0xffffffff


	//   ....[108]....
        /*0b94*/ 	.word	0xffffffff


	//   ....[109]....
        /*0b98*/ 	.word	0xffffffff


	//   ....[110]....
        /*0b9c*/ 	.word	0xffffffff


	//   ....[111]....
        /*0ba0*/ 	.word	0xffffffff


	//   ....[112]....
        /*0ba4*/ 	.word	0xffffffff


	//   ....[113]....
        /*0ba8*/ 	.word	0xffffffff


	//   ....[114]....
        /*0bac*/ 	.word	0xffffffff


	//   ....[115]....
        /*0bb0*/ 	.word	0xffffffff


	//   ....[116]....
        /*0bb4*/ 	.word	0xffffffff


	//   ....[117]....
        /*0bb8*/ 	.word	0xffffffff


	//   ....[118]....
        /*0bbc*/ 	.word	0xffffffff


	//   ....[119]....
        /*0bc0*/ 	.word	0xffffffff


	//   ....[120]....
        /*0bc4*/ 	.word	0xffffffff


	//   ....[121]....
        /*0bc8*/ 	.word	0xffffffff


	//   ....[122]....
        /*0bcc*/ 	.word	0xffffffff


	//   ....[123]....
        /*0bd0*/ 	.word	0xffffffff


	//   ....[124]....
        /*0bd4*/ 	.word	0xffffffff


	//   ....[125]....
        /*0bd8*/ 	.word	0xffffffff


	//   ....[126]....
        /*0bdc*/ 	.word	0xffffffff


	//   ....[127]....
        /*0be0*/ 	.word	0xffffffff


	//   ....[128]....
        /*0be4*/ 	.word	0xffffffff


	//   ....[129]....
        /*0be8*/ 	.word	0xffffffff


	//   ....[130]....
        /*0bec*/ 	.word	0xffffffff


	//   ....[131]....
        /*0bf0*/ 	.word	0xffffffff


	//   ....[132]....
        /*0bf4*/ 	.word	0xffffffff


	//   ....[133]....
        /*0bf8*/ 	.word	0xffffffff


	//   ....[134]....
        /*0bfc*/ 	.word	0xffffffff


	//   ....[135]....
        /*0c00*/ 	.word	0xffffffff


	//   ....[136]....
        /*0c04*/ 	.word	0xffffffff


	//   ....[137]....
        /*0c08*/ 	.word	0xffffffff


	//   ....[138]....
        /*0c0c*/ 	.word	0xffffffff


	//   ....[139]....
        /*0c10*/ 	.word	0xffffffff


	//   ....[140]....
        /*0c14*/ 	.word	0xffffffff


	//   ....[141]....
        /*0c18*/ 	.word	0xffffffff


	//   ....[142]....
        /*0c1c*/ 	.word	0xffffffff


	//   ....[143]....
        /*0c20*/ 	.word	0xffffffff


	//   ....[144]....
        /*0c24*/ 	.word	0xffffffff


	//   ....[145]....
        /*0c28*/ 	.word	0xffffffff


	//   ....[146]....
        /*0c2c*/ 	.word	0xffffffff


	//   ....[147]....
        /*0c30*/ 	.word	0xffffffff


	//   ....[148]....
        /*0c34*/ 	.word	0xffffffff


	//   ....[149]....
        /*0c38*/ 	.word	0xffffffff


	//   ....[150]....
        /*0c3c*/ 	.word	0xffffffff


	//   ....[151]....
        /*0c40*/ 	.word	0xffffffff


	//   ....[152]....
        /*0c44*/ 	.word	0xffffffff


	//   ....[153]....
        /*0c48*/ 	.word	0xffffffff


	//   ....[154]....
        /*0c4c*/ 	.word	0xffffffff


	//   ....[155]....
        /*0c50*/ 	.word	0xffffffff


	//   ....[156]....
        /*0c54*/ 	.word	0xffffffff


	//   ....[157]....
        /*0c58*/ 	.word	0xffffffff


	//   ....[158]....
        /*0c5c*/ 	.word	0xffffffff


	//   ....[159]....
        /*0c60*/ 	.word	0xffffffff


	//   ....[160]....
        /*0c64*/ 	.word	0xffffffff


	//   ....[161]....
        /*0c68*/ 	.word	0xffffffff


	//   ....[162]....
        /*0c6c*/ 	.word	0xffffffff


	//   ....[163]....
        /*0c70*/ 	.word	0xffffffff


	//   ....[164]....
        /*0c74*/ 	.word	0xffffffff


	//   ....[165]....
        /*0c78*/ 	.word	0xffffffff


	//   ....[166]....
        /*0c7c*/ 	.word	0xffffffff


	//   ....[167]....
        /*0c80*/ 	.word	0xffffffff


	//   ....[168]....
        /*0c84*/ 	.word	0xffffffff


	//   ....[169]....
        /*0c88*/ 	.word	0xffffffff


	//   ....[170]....
        /*0c8c*/ 	.word	0xffffffff


	//   ....[171]....
        /*0c90*/ 	.word	0xffffffff


	//   ....[172]....
        /*0c94*/ 	.word	0xffffffff


	//   ....[173]....
        /*0c98*/ 	.word	0xffffffff


	//   ....[174]....
        /*0c9c*/ 	.word	0xffffffff


	//   ....[175]....
        /*0ca0*/ 	.word	0xffffffff


	//   ....[176]....
        /*0ca4*/ 	.word	0xffffffff


	//   ....[177]....
        /*0ca8*/ 	.word	0xffffffff


	//   ....[178]....
        /*0cac*/ 	.word	0xffffffff


	//   ....[179]....
        /*0cb0*/ 	.word	0xffffffff


	//   ....[180]....
        /*0cb4*/ 	.word	0xffffffff


	//   ....[181]....
        /*0cb8*/ 	.word	0xffffffff


	//   ....[182]....
        /*0cbc*/ 	.word	0xffffffff


	//   ....[183]....
        /*0cc0*/ 	.word	0xffffffff


	//   ....[184]....
        /*0cc4*/ 	.word	0xffffffff


	//   ....[185]....
        /*0cc8*/ 	.word	0xffffffff


	//   ....[186]....
        /*0ccc*/ 	.word	0xffffffff


	//   ....[187]....
        /*0cd0*/ 	.word	0xffffffff


	//   ....[188]....
        /*0cd4*/ 	.word	0xffffffff


	//   ....[189]....
        /*0cd8*/ 	.word	0xffffffff


	//   ....[190]....
        /*0cdc*/ 	.word	0xffffffff


	//   ....[191]....
        /*0ce0*/ 	.word	0x0500000f


	//   ....[192]....
        /*0ce4*/ 	.word	0x0500000f


	//   ....[193]....
        /*0ce8*/ 	.word	0x0500000f


	//   ....[194]....
        /*0cec*/ 	.word	0x0500000f


	//   ....[195]....
        /*0cf0*/ 	.word	0x0500000f


	//   ....[196]....
        /*0cf4*/ 	.word	0x0500000f


	//   ....[197]....
        /*0cf8*/ 	.word	0x0500000f


	//   ....[198]....
        /*0cfc*/ 	.word	0x0500000f


	//   ....[199]....
        /*0d00*/ 	.word	0x0500000f


	//   ....[200]....
        /*0d04*/ 	.word	0x0500000f


	//   ....[201]....
        /*0d08*/ 	.word	0x0500000f


	//   ....[202]....
        /*0d0c*/ 	.word	0x0500000f


	//   ....[203]....
        /*0d10*/ 	.word	0x0500000f


	//   ....[204]....
        /*0d14*/ 	.word	0x0500000f


	//   ....[205]....
        /*0d18*/ 	.word	0x0500000f


	//   ....[206]....
        /*0d1c*/ 	.word	0x0500000f


	//   ....[207]....
        /*0d20*/ 	.word	0x0500000f


	//   ....[208]....
        /*0d24*/ 	.word	0x0500000f


	//   ....[209]....
        /*0d28*/ 	.word	0x0500000f


	//   ....[210]....
        /*0d2c*/ 	.word	0x0500000f


	//   ....[211]....
        /*0d30*/ 	.word	0x0500000f


	//   ....[212]....
        /*0d34*/ 	.word	0x0500000f


	//   ....[213]....
        /*0d38*/ 	.word	0x0500000f


	//   ....[214]....
        /*0d3c*/ 	.word	0x0500000f


	//   ....[215]....
        /*0d40*/ 	.word	0x0500000f


	//   ....[216]....
        /*0d44*/ 	.word	0x0500000f


	//   ....[217]....
        /*0d48*/ 	.word	0x0500000f


	//   ....[218]....
        /*0d4c*/ 	.word	0x0500000f


	//   ....[219]....
        /*0d50*/ 	.word	0x0500000f


	//   ....[220]....
        /*0d54*/ 	.word	0x0500000f


	//   ....[221]....
        /*0d58*/ 	.word	0x0500000f


	//   ....[222]....
        /*0d5c*/ 	.word	0x0500000f


	//   ....[223]....
        /*0d60*/ 	.word	0x0500000f


	//   ....[224]....
        /*0d64*/ 	.word	0x0500000f


	//   ....[225]....
        /*0d68*/ 	.word	0x0500000f


	//   ....[226]....
        /*0d6c*/ 	.word	0x0500000f


	//   ....[227]....
        /*0d70*/ 	.word	0x0500000f


	//   ....[228]....
        /*0d74*/ 	.word	0x0500000f


	//   ....[229]....
        /*0d78*/ 	.word	0x0500000f


	//   ....[230]....
        /*0d7c*/ 	.word	0x0500000f


	//   ....[231]....
        /*0d80*/ 	.word	0x0500000f


	//   ....[232]....
        /*0d84*/ 	.word	0x0500000f


	//   ....[233]....
        /*0d88*/ 	.word	0x0500000f


	//   ....[234]....
        /*0d8c*/ 	.word	0x0500000f


	//   ....[235]....
        /*0d90*/ 	.word	0x0500000f


	//   ....[236]....
        /*0d94*/ 	.word	0x0500000f


	//   ....[237]....
        /*0d98*/ 	.word	0x0500000f


	//   ....[238]....
        /*0d9c*/ 	.word	0x0500000f


	//   ....[239]....
        /*0da0*/ 	.word	0x0500000f


	//   ....[240]....
        /*0da4*/ 	.word	0x0500000f


	//   ....[241]....
        /*0da8*/ 	.word	0x0500000f


	//   ....[242]....
        /*0dac*/ 	.word	0x0500000f


	//   ....[243]....
        /*0db0*/ 	.word	0x0500000f


	//   ....[244]....
        /*0db4*/ 	.word	0x0500000f


	//   ....[245]....
        /*0db8*/ 	.word	0x0500000f


	//   ....[246]....
        /*0dbc*/ 	.word	0x0500000f


	//   ....[247]....
        /*0dc0*/ 	.word	0x0500000f


	//   ....[248]....
        /*0dc4*/ 	.word	0x0500000f


	//   ....[249]....
        /*0dc8*/ 	.word	0x0500000f


	//   ....[250]....
        /*0dcc*/ 	.word	0x0500000f


	//   ....[251]....
        /*0dd0*/ 	.word	0x0500000f


	//   ....[252]....
        /*0dd4*/ 	.word	0x0500000f


	//   ....[253]....
        /*0dd8*/ 	.word	0x0500000f


	//   ....[254]....
        /*0ddc*/ 	.word	0x0500000f


	//   ....[255]....
        /*0de0*/ 	.word	0x0500000f


	//   ....[0]....
        /*0de4*/ 	.word	0x0500000f


	//   ....[1]....
        /*0de8*/ 	.word	0x0500000f


	//   ....[2]....
        /*0dec*/ 	.word	0x0500000f


	//   ....[3]....
        /*0df0*/ 	.word	0x0500000f


	//   ....[4]....
        /*0df4*/ 	.word	0x0500000f


	//   ....[5]....
        /*0df8*/ 	.word	0x0500000f


	//   ....[6]....
        /*0dfc*/ 	.word	0x0500000f


	//   ....[7]....
        /*0e00*/ 	.word	0x0500000f


	//   ....[8]....
        /*0e04*/ 	.word	0x0500000f


	//   ....[9]....
        /*0e08*/ 	.word	0x0500000f


	//   ....[10]....
        /*0e0c*/ 	.word	0x0500000f


	//   ....[11]....
        /*0e10*/ 	.word	0x0500000f


	//   ....[12]....
        /*0e14*/ 	.word	0x0500000f


	//   ....[13]....
        /*0e18*/ 	.word	0x0500000f


	//   ....[14]....
        /*0e1c*/ 	.word	0x0500000f


	//   ....[15]....
        /*0e20*/ 	.word	0x0500000f


	//   ....[16]....
        /*0e24*/ 	.word	0x0500000f


	//   ....[17]....
        /*0e28*/ 	.word	0x0500000f


	//   ....[18]....
        /*0e2c*/ 	.word	0x0500000f


	//   ....[19]....
        /*0e30*/ 	.word	0x0500000f


	//   ....[20]....
        /*0e34*/ 	.word	0x0500000f


	//   ....[21]....
        /*0e38*/ 	.word	0x0500000f


	//   ....[22]....
        /*0e3c*/ 	.word	0x0500000f


	//   ....[23]....
        /*0e40*/ 	.word	0x0500000f


	//   ....[24]....
        /*0e44*/ 	.word	0x0500000f


	//   ....[25]....
        /*0e48*/ 	.word	0x0500000f


	//   ....[26]....
        /*0e4c*/ 	.word	0x0500000f


	//   ....[27]....
        /*0e50*/ 	.word	0x0500000f


	//   ....[28]....
        /*0e54*/ 	.word	0x0500000f


	//   ....[29]....
        /*0e58*/ 	.word	0x0500000f


	//   ....[30]....
        /*0e5c*/ 	.word	0x0500000f


	//   ....[31]....
        /*0e60*/ 	.word	0x0500000f


	//   ....[32]....
        /*0e64*/ 	.word	0x0500000f


	//   ....[33]....
        /*0e68*/ 	.word	0x0500000f


	//   ....[34]....
        /*0e6c*/ 	.word	0x0500000f


	//   ....[35]....
        /*0e70*/ 	.word	0x0500000f


	//   ....[36]....
        /*0e74*/ 	.word	0x0500000f


	//   ....[37]....
        /*0e78*/ 	.word	0x0500000f


	//   ....[38]....
        /*0e7c*/ 	.word	0x0500000f


	//   ....[39]....
        /*0e80*/ 	.word	0x0500000f


	//   ....[40]....
        /*0e84*/ 	.word	0x0500000f


	//   ....[41]....
        /*0e88*/ 	.word	0x0500000f


	//   ....[42]....
        /*0e8c*/ 	.word	0x0500000f


	//   ....[43]....
        /*0e90*/ 	.word	0x0500000f


	//   ....[44]....
        /*0e94*/ 	.word	0x0500000f


	//   ....[45]....
        /*0e98*/ 	.word	0x0500000f


	//   ....[46]....
        /*0e9c*/ 	.word	0x0500000f


	//   ....[47]....
        /*0ea0*/ 	.word	0x0500000f


	//----- nvinfo : EIATTR_COOP_GROUP_INSTR_OFFSETS
	.align		4
.L_469:
        /*0ea4*/ 	.byte	0x04, 0x28
        /*0ea6*/ 	.short	(.L_471 - .L_470)


	//   ....[0]....
.L_470:
        /*0ea8*/ 	.word	0x00000060


	//   ....[1]....
        /*0eac*/ 	.word	0x00000140


	//   ....[2]....
        /*0eb0*/ 	.word	0x00000190


	//   ....[3]....
        /*0eb4*/ 	.word	0x000003c0


	//   ....[4]....
        /*0eb8*/ 	.word	0x00000520


	//   ....[5]....
        /*0ebc*/ 	.word	0x00000640


	//   ....[6]....
        /*0ec0*/ 	.word	0x000007a0


	//   ....[7]....
        /*0ec4*/ 	.word	0x00003d50


	//   ....[8]....
        /*0ec8*/ 	.word	0x00003d60


	//   ....[9]....
        /*0ecc*/ 	.word	0x00004b90


	//   ....[10]....
        /*0ed0*/ 	.word	0x00004ba0


	//   ....[11]....
        /*0ed4*/ 	.word	0x00006250


	//   ....[12]....
        /*0ed8*/ 	.word	0x00006260


	//   ....[13]....
        /*0edc*/ 	.word	0x00007230


	//   ....[14]....
        /*0ee0*/ 	.word	0x00007240


	//   ....[15]....
        /*0ee4*/ 	.word	0x00008400


	//   ....[16]....
        /*0ee8*/ 	.word	0x00008410


	//   ....[17]....
        /*0eec*/ 	.word	0x000085d0


	//   ....[18]....
        /*0ef0*/ 	.word	0x000085e0


	//   ....[19]....
        /*0ef4*/ 	.word	0x00008a10


	//   ....[20]....
        /*0ef8*/ 	.word	0x00008a20


	//   ....[21]....
        /*0efc*/ 	.word	0x00008bd0


	//   ....[22]....
        /*0f00*/ 	.word	0x00008bf0


	//   ....[23]....
        /*0f04*/ 	.word	0x00009a50


	//   ....[24]....
        /*0f08*/ 	.word	0x0000a180


	//   ....[25]....
        /*0f0c*/ 	.word	0x0000a190


	//   ....[26]....
        /*0f10*/ 	.word	0x0000a1a0


	//   ....[27]....
        /*0f14*/ 	.word	0x0000a1b0


	//   ....[28]....
        /*0f18*/ 	.word	0x0000a7d0


	//   ....[29]....
        /*0f1c*/ 	.word	0x0000a7e0


	//   ....[30]....
        /*0f20*/ 	.word	0x0000a7f0


	//   ....[31]....
        /*0f24*/ 	.word	0x0000a800


	//   ....[32]....
        /*0f28*/ 	.word	0x0000ad80


	//   ....[33]....
        /*0f2c*/ 	.word	0x0000ad90


	//   ....[34]....
        /*0f30*/ 	.word	0x0000ada0


	//   ....[35]....
        /*0f34*/ 	.word	0x0000adb0


	//   ....[36]....
        /*0f38*/ 	.word	0x0000b350


	//   ....[37]....
        /*0f3c*/ 	.word	0x0000b360


	//   ....[38]....
        /*0f40*/ 	.word	0x0000b370


	//   ....[39]....
        /*0f44*/ 	.word	0x0000b380


	//   ....[40]....
        /*0f48*/ 	.word	0x0000eb60


	//   ....[41]....
        /*0f4c*/ 	.word	0x0000eb70


	//   ....[42]....
        /*0f50*/ 	.word	0x0000eb80


	//   ....[43]....
        /*0f54*/ 	.word	0x0000eb90


	//   ....[44]....
        /*0f58*/ 	.word	0x0000f030


	//   ....[45]....
        /*0f5c*/ 	.word	0x0000f040


	//   ....[46]....
        /*0f60*/ 	.word	0x0000f050


	//   ....[47]....
        /*0f64*/ 	.word	0x0000f060


	//   ....[48]....
        /*0f68*/ 	.word	0x0000f480


	//   ....[49]....
        /*0f6c*/ 	.word	0x0000f490


	//   ....[50]....
        /*0f70*/ 	.word	0x0000f4a0


	//   ....[51]....
        /*0f74*/ 	.word	0x0000f4b0


	//   ....[52]....
        /*0f78*/ 	.word	0x0000f8f0


	//   ....[53]....
        /*0f7c*/ 	.word	0x0000f900


	//   ....[54]....
        /*0f80*/ 	.word	0x0000f910


	//   ....[55]....
        /*0f84*/ 	.word	0x0000f920


	//   ....[56]....
        /*0f88*/ 	.word	0x000144e0


	//   ....[57]....
        /*0f8c*/ 	.word	0x000147b0


	//   ....[58]....
        /*0f90*/ 	.word	0x00015040


	//   ....[59]....
        /*0f94*/ 	.word	0x000151a0


	//   ....[60]....
        /*0f98*/ 	.word	0x00015520


	//   ....[61]....
        /*0f9c*/ 	.word	0x00015590


	//   ....[62]....
        /*0fa0*/ 	.word	0x00017b70


	//   ....[63]....
        /*0fa4*/ 	.word	0x00017f40


	//   ....[64]....
        /*0fa8*/ 	.word	0x00018620


	//   ....[65]....
        /*0fac*/ 	.word	0x000187b0


	//   ....[66]....
        /*0fb0*/ 	.word	0x00018c10


	//   ....[67]....
        /*0fb4*/ 	.word	0x00018c70


	//   ....[68]....
        /*0fb8*/ 	.word	0x0001b1d0


	//   ....[69]....
        /*0fbc*/ 	.word	0x0001b230


	//   ....[70]....
        /*0fc0*/ 	.word	0x0001b400


	//   ....[71]....
        /*0fc4*/ 	.word	0x0001b440


	//   ....[72]....
        /*0fc8*/ 	.word	0x0001d6b0


	//   ....[73]....
        /*0fcc*/ 	.word	0x0001db00


	//   ....[74]....
        /*0fd0*/ 	.word	0x0001e270


	//   ....[75]....
        /*0fd4*/ 	.word	0x0001e370


	//   ....[76]....
        /*0fd8*/ 	.word	0x0001e7e0


	//   ....[77]....
        /*0fdc*/ 	.word	0x0001e840


	//   ....[78]....
        /*0fe0*/ 	.word	0x0001f870


	//   ....[79]....
        /*0fe4*/ 	.word	0x0001fa60


	//   ....[80]....
        /*0fe8*/ 	.word	0x0001fa70


	//   ....[81]....
        /*0fec*/ 	.word	0x0001faa0


	//   ....[82]....
        /*0ff0*/ 	.word	0x000215c0


	//   ....[83]....
        /*0ff4*/ 	.word	0x000215d0


	//   ....[84]....
        /*0ff8*/ 	.word	0x000215e0


	//   ....[85]....
        /*0ffc*/ 	.word	0x000215f0


	//   ....[86]....
        /*1000*/ 	.word	0x00022010


	//   ....[87]....
        /*1004*/ 	.word	0x00022050


	//   ....[88]....
        /*1008*/ 	.word	0x00022190


	//   ....[89]....
        /*100c*/ 	.word	0x000221b0


	//   ....[90]....
        /*1010*/ 	.word	0x000222f0


	//   ....[91]....
        /*1014*/ 	.word	0x00022310


	//   ....[92]....
        /*1018*/ 	.word	0x00022460


	//   ....[93]....
        /*101c*/ 	.word	0x00022480


	//   ....[94]....
        /*1020*/ 	.word	0x00022c00


	//   ....[95]....
        /*1024*/ 	.word	0x00022c40


	//   ....[96]....
        /*1028*/ 	.word	0x000236d0


	//   ....[97]....
        /*102c*/ 	.word	0x000236e0


	//   ....[98]....
        /*1030*/ 	.word	0x000247c0


	//   ....[99]....
        /*1034*/ 	.word	0x000247e0


	//   ....[100]....
        /*1038*/ 	.word	0x00024920


	//   ....[101]....
        /*103c*/ 	.word	0x00024940


	//   ....[102]....
        /*1040*/ 	.word	0x00024a80


	//   ....[103]....
        /*1044*/ 	.word	0x00024aa0


	//   ....[104]....
        /*1048*/ 	.word	0x00024bf0


	//   ....[105]....
        /*104c*/ 	.word	0x00024c10


	//   ....[106]....
        /*1050*/ 	.word	0x00024de0


	//   ....[107]....
        /*1054*/ 	.word	0x00024fd0


	//   ....[108]....
        /*1058*/ 	.word	0x00025000


	//   ....[109]....
        /*105c*/ 	.word	0x00025030


	//   ....[110]....
        /*1060*/ 	.word	0x00025060


	//   ....[111]....
        /*1064*/ 	.word	0x00025090


	//   ....[112]....
        /*1068*/ 	.word	0x000250c0


	//   ....[113]....
        /*106c*/ 	.word	0x00025250


	//   ....[114]....
        /*1070*/ 	.word	0x00025280


	//   ....[115]....
        /*1074*/ 	.word	0x000252b0


	//   ....[116]....
        /*1078*/ 	.word	0x000252e0


	//   ....[117]....
        /*107c*/ 	.word	0x00025310


	//   ....[118]....
        /*1080*/ 	.word	0x00025340


	//   ....[119]....
        /*1084*/ 	.word	0x000253d0


	//   ....[120]....
        /*1088*/ 	.word	0x00025400


	//   ....[121]....
        /*108c*/ 	.word	0x00025410


	//   ....[122]....
        /*1090*/ 	.word	0x00025450


	//   ....[123]....
        /*1094*/ 	.word	0x00026bd0


	//   ....[124]....
        /*1098*/ 	.word	0x00029690


	//   ....[125]....
        /*109c*/ 	.word	0x000296b0


	//   ....[126]....
        /*10a0*/ 	.word	0x000296c0


	//   ....[127]....
        /*10a4*/ 	.word	0x00029770


	//   ....[128]....
        /*10a8*/ 	.word	0x000297b0


	//   ....[129]....
        /*10ac*/ 	.word	0x00029810


	//   ....[130]....
        /*10b0*/ 	.word	0x00029830


	//   ....[131]....
        /*10b4*/ 	.word	0x00029860


	//   ....[132]....
        /*10b8*/ 	.word	0x0002a000


	//   ....[133]....
        /*10bc*/ 	.word	0x0002a030


	//   ....[134]....
        /*10c0*/ 	.word	0x0002a050


	//   ....[135]....
        /*10c4*/ 	.word	0x0002a0f0


	//   ....[136]....
        /*10c8*/ 	.word	0x0002a100


	//   ....[137]....
        /*10cc*/ 	.word	0x0002a1b0


	//   ....[138]....
        /*10d0*/ 	.word	0x0002a1c0


	//   ....[139]....
        /*10d4*/ 	.word	0x0002a270


	//   ....[140]....
        /*10d8*/ 	.word	0x0002a280


	//   ....[141]....
        /*10dc*/ 	.word	0x0002a330


	//   ....[142]....
        /*10e0*/ 	.word	0x0002a340


	//   ....[143]....
        /*10e4*/ 	.word	0x0002a3f0


	//   ....[144]....
        /*10e8*/ 	.word	0x0002a400


	//   ....[145]....
        /*10ec*/ 	.word	0x0002a4b0


	//   ....[146]....
        /*10f0*/ 	.word	0x0002a4c0


	//   ....[147]....
        /*10f4*/ 	.word	0x0002a500


	//   ....[148]....
        /*10f8*/ 	.word	0x0002acf0


	//   ....[149]....
        /*10fc*/ 	.word	0x0002ad20


	//   ....[150]....
        /*1100*/ 	.word	0x0002ad50


	//   ....[151]....
        /*1104*/ 	.word	0x0002ae10


	//   ....[152]....
        /*1108*/ 	.word	0x0002ae40


	//   ....[153]....
        /*110c*/ 	.word	0x0002ae90


	//   ....[154]....
        /*1110*/ 	.word	0x0002aec0


	//   ....[155]....
        /*1114*/ 	.word	0x0002af30


	//   ....[156]....
        /*1118*/ 	.word	0x0002b210


	//   ....[157]....
        /*111c*/ 	.word	0x0002b230


	//   ....[158]....
        /*1120*/ 	.word	0x0002b2f0


	//   ....[159]....
        /*1124*/ 	.word	0x0002b300


	//   ....[160]....
        /*1128*/ 	.word	0x0002b3b0


	//   ....[161]....
        /*112c*/ 	.word	0x0002b3c0


	//   ....[162]....
        /*1130*/ 	.word	0x0002b3d0


	//   ....[163]....
        /*1134*/ 	.word	0x0002b480


	//   ....[164]....
        /*1138*/ 	.word	0x0002b9f0


	//   ....[165]....
        /*113c*/ 	.word	0x0002ba30


	//   ....[166]....
        /*1140*/ 	.word	0x0002bab0


	//   ....[167]....
        /*1144*/ 	.word	0x0002bae0


	//   ....[168]....
        /*1148*/ 	.word	0x0002bb70


	//   ....[169]....
        /*114c*/ 	.word	0x0002bba0


	//   ....[170]....
        /*1150*/ 	.word	0x0002bbb0


	//   ....[171]....
        /*1154*/ 	.word	0x0002bc40


	//   ....[172]....
        /*1158*/ 	.word	0x0002c0b0


	//   ....[173]....
        /*115c*/ 	.word	0x0002c0e0


	//   ....[174]....
        /*1160*/ 	.word	0x0002c140


	//   ....[175]....
        /*1164*/ 	.word	0x0002c170


	//   ....[176]....
        /*1168*/ 	.word	0x0002c1a0


	//   ....[177]....
        /*116c*/ 	.word	0x0002c1d0


	//   ....[178]....
        /*1170*/ 	.word	0x0002c200


	//   ....[179]....
        /*1174*/ 	.word	0x0002c230


	//   ....[180]....
        /*1178*/ 	.word	0x0002c3d0


	//   ....[181]....
        /*117c*/ 	.word	0x0002c400


	//   ....[182]....
        /*1180*/ 	.word	0x0002c430


	//   ....[183]....
        /*1184*/ 	.word	0x0002c460


	//   ....[184]....
        /*1188*/ 	.word	0x0002c490


	//   ....[185]....
        /*118c*/ 	.word	0x0002c4c0


	//   ....[186]....
        /*1190*/ 	.word	0x0002c580


	//   ....[187]....
        /*1194*/ 	.word	0x0002c5a0


	//   ....[188]....
        /*1198*/ 	.word	0x0002c5c0


	//   ....[189]....
        /*119c*/ 	.word	0x0002c620


	//   ....[190]....
        /*11a0*/ 	.word	0x0002d040


	//   ....[191]....
        /*11a4*/ 	.word	0x0002d380


	//   ....[192]....
        /*11a8*/ 	.word	0x0002d410


	//   ....[193]....
        /*11ac*/ 	.word	0x0002d4b0


	//   ....[194]....
        /*11b0*/ 	.word	0x0002d540


	//   ....[195]....
        /*11b4*/ 	.word	0x0002d630


	//   ....[196]....
        /*11b8*/ 	.word	0x0002d6c0


	//   ....[197]....
        /*11bc*/ 	.word	0x0002d760


	//   ....[198]....
        /*11c0*/ 	.word	0x0002d7f0


	//   ....[199]....
        /*11c4*/ 	.word	0x0002d8e0


	//   ....[200]....
        /*11c8*/ 	.word	0x0002d970


	//   ....[201]....
        /*11cc*/ 	.word	0x0002da10


	//   ....[202]....
        /*11d0*/ 	.word	0x0002daa0


	//   ....[203]....
        /*11d4*/ 	.word	0x0002db90


	//   ....[204]....
        /*11d8*/ 	.word	0x0002dc20


	//   ....[205]....
        /*11dc*/ 	.word	0x0002dc70


	//   ....[206]....
        /*11e0*/ 	.word	0x0002dcc0


	//   ....[207]....
        /*11e4*/ 	.word	0x0002dd60


	//   ....[208]....
        /*11e8*/ 	.word	0x0002ddf0


	//   ....[209]....
        /*11ec*/ 	.word	0x0002de40


	//   ....[210]....
        /*11f0*/ 	.word	0x0002de90


	//   ....[211]....
        /*11f4*/ 	.word	0x0002df30


	//   ....[212]....
        /*11f8*/ 	.word	0x0002dfc0


	//   ....[213]....
        /*11fc*/ 	.word	0x0002e010


	//   ....[214]....
        /*1200*/ 	.word	0x0002e060


	//   ....[215]....
        /*1204*/ 	.word	0x0002e100


	//   ....[216]....
        /*1208*/ 	.word	0x0002e190


	//   ....[217]....
        /*120c*/ 	.word	0x0002e1e0


	//   ....[218]....
        /*1210*/ 	.word	0x0002e230


	//   ....[219]....
        /*1214*/ 	.word	0x0002e320


	//   ....[220]....
        /*1218*/ 	.word	0x0002e3b0


	//   ....[221]....
        /*121c*/ 	.word	0x0002e400


	//   ....[222]....
        /*1220*/ 	.word	0x0002e450


	//   ....[223]....
        /*1224*/ 	.word	0x0002e4e0


	//   ....[224]....
        /*1228*/ 	.word	0x0002e570


	//   ....[225]....
        /*122c*/ 	.word	0x0002e5c0


	//   ....[226]....
        /*1230*/ 	.word	0x0002e610


	//   ....[227]....
        /*1234*/ 	.word	0x0002e6a0


	//   ....[228]....
        /*1238*/ 	.word	0x0002e730


	//   ....[229]....
        /*123c*/ 	.word	0x0002e780


	//   ....[230]....
        /*1240*/ 	.word	0x0002e7d0


	//   ....[231]....
        /*1244*/ 	.word	0x0002e860


	//   ....[232]....
        /*1248*/ 	.word	0x0002e8f0


	//   ....[233]....
        /*124c*/ 	.word	0x0002e940


	//   ....[234]....
        /*1250*/ 	.word	0x0002e990


	//   ....[235]....
        /*1254*/ 	.word	0x0002ed30


	//   ....[236]....
        /*1258*/ 	.word	0x0002f010


	//   ....[237]....
        /*125c*/ 	.word	0x0002f100


	//   ....[238]....
        /*1260*/ 	.word	0x0002f1a0


	//   ....[239]....
        /*1264*/ 	.word	0x0002f200


	//   ....[240]....
        /*1268*/ 	.word	0x0002f2e0


	//   ....[241]....
        /*126c*/ 	.word	0x0002f3b0


	//   ....[242]....
        /*1270*/ 	.word	0x0002f4b0


	//   ....[243]....
        /*1274*/ 	.word	0x0002f520


	//   ....[244]....
        /*1278*/ 	.word	0x0002f600


	//   ....[245]....
        /*127c*/ 	.word	0x0002f6b0


	//   ....[246]....
        /*1280*/ 	.word	0x0002f710


	//   ....[247]....
        /*1284*/ 	.word	0x0002f770


	//   ....[248]....
        /*1288*/ 	.word	0x0002f880


	//   ....[249]....
        /*128c*/ 	.word	0x0002f8e0


	//   ....[250]....
        /*1290*/ 	.word	0x0002fa00


	//   ....[251]....
        /*1294*/ 	.word	0x0002fa60


	//   ....[252]....
        /*1298*/ 	.word	0x0002fb80


	//   ....[253]....
        /*129c*/ 	.word	0x0002fbe0


	//   ....[254]....
        /*12a0*/ 	.word	0x0002fd00


	//   ....[255]....
        /*12a4*/ 	.word	0x0002fd60


	//   ....[0]....
        /*12a8*/ 	.word	0x0002fe80


	//   ....[1]....
        /*12ac*/ 	.word	0x0002fee0


	//   ....[2]....
        /*12b0*/ 	.word	0x00030000


	//   ....[3]....
        /*12b4*/ 	.word	0x00030060


	//   ....[4]....
        /*12b8*/ 	.word	0x00030160


	//   ....[5]....
        /*12bc*/ 	.word	0x00030290


	//   ....[6]....
        /*12c0*/ 	.word	0x00030360


	//   ....[7]....
        /*12c4*/ 	.word	0x00030430


	//   ....[8]....
        /*12c8*/ 	.word	0x00030510


	//   ....[9]....
        /*12cc*/ 	.word	0x00030570


	//   ....[10]....
        /*12d0*/ 	.word	0x00030650


	//   ....[11]....
        /*12d4*/ 	.word	0x000306b0


	//   ....[12]....
        /*12d8*/ 	.word	0x000307c0


	//   ....[13]....
        /*12dc*/ 	.word	0x000308b0


	//   ....[14]....
        /*12e0*/ 	.word	0x00030950


	//   ....[15]....
        /*12e4*/ 	.word	0x000309b0


	//   ....[16]....
        /*12e8*/ 	.word	0x00030ad0


	//   ....[17]....
        /*12ec*/ 	.word	0x00030b30


	//   ....[18]....
        /*12f0*/ 	.word	0x00030c50


	//   ....[19]....
        /*12f4*/ 	.word	0x00030cb0


	//   ....[20]....
        /*12f8*/ 	.word	0x00030d80


	//   ....[21]....
        /*12fc*/ 	.word	0x00030ef0


	//   ....[22]....
        /*1300*/ 	.word	0x00030fc0


	//   ....[23]....
        /*1304*/ 	.word	0x00031100


	//   ....[24]....
        /*1308*/ 	.word	0x000311b0


	//   ....[25]....
        /*130c*/ 	.word	0x00031210


	//   ....[26]....
        /*1310*/ 	.word	0x000312d0


	//   ....[27]....
        /*1314*/ 	.word	0x000313b0


	//   ....[28]....
        /*1318*/ 	.word	0x00031470


	//   ....[29]....
        /*131c*/ 	.word	0x00031580


	//   ....[30]....
        /*1320*/ 	.word	0x00031620


	//   ....[31]....
        /*1324*/ 	.word	0x00031790


	//   ....[32]....
        /*1328*/ 	.word	0x00031800


	//   ....[33]....
        /*132c*/ 	.word	0x00031870


	//   ....[34]....
        /*1330*/ 	.word	0x000318e0


	//   ....[35]....
        /*1334*/ 	.word	0x00031950


	//   ....[36]....
        /*1338*/ 	.word	0x000319d0


	//   ....[37]....
        /*133c*/ 	.word	0x00031a50


	//   ....[38]....
        /*1340*/ 	.word	0x00031ae0


	//   ....[39]....
        /*1344*/ 	.word	0x00031b50


	//   ....[40]....
        /*1348*/ 	.word	0x00031bc0


	//   ....[41]....
        /*134c*/ 	.word	0x00031c30


	//   ....[42]....
        /*1350*/ 	.word	0x00031cb0


	//   ....[43]....
        /*1354*/ 	.word	0x00031d20


	//   ....[44]....
        /*1358*/ 	.word	0x00031db0


	//   ....[45]....
        /*135c*/ 	.word	0x00031e10


	//   ....[46]....
        /*1360*/ 	.word	0x00031ea0


	//   ....[47]....
        /*1364*/ 	.word	0x00031fd0


	//----- nvinfo : EIATTR_REG_RECONFIG
	.align		4
.L_471:
        /*1368*/ 	.byte	0x01, 0x54
	.zero		2


	//----- nvinfo : EIATTR_SYSCALL_OFFSETS
	.align		4
        /*136c*/ 	.byte	0x04, 0x46
        /*136e*/ 	.short	(.L_473 - .L_472)


	//   ....[0]....
.L_472:
        /*1370*/ 	.word	0x00002720


	//   ....[1]....
        /*1374*/ 	.word	0x00002870


	//   ....[2]....
        /*1378*/ 	.word	0x00009bf0


	//   ....[3]....
        /*137c*/ 	.word	0x00009f10


	//   ....[4]....
        /*1380*/ 	.word	0x00028c80


	//   ....[5]....
        /*1384*/ 	.word	0x00028dd0


	//   ....[6]....
        /*1388*/ 	.word	0x00028ec0


	//   ....[7]....
        /*138c*/ 	.word	0x00029c70


	//----- nvinfo : EIATTR_MBARRIER_INSTR_OFFSETS
	.align		4
.L_473:
        /*1390*/ 	.byte	0x04, 0x39
        /*1392*/ 	.short	(.L_475 - .L_474)


	//   ....[0]....
.L_474:
        /*1394*/ 	.word	0x00000270
        /*1398*/ 	.word	0x000000ff
        /*139c*/ 	.word	0x00030800
        /*13a0*/ 	.short	0x0100
        /*13a2*/ 	.byte	0x08
	.zero		1


	//   ....[1]....
        /*13a4*/ 	.word	0x00000280
        /*13a8*/ 	.word	0x000000ff
        /*13ac*/ 	.word	0x00030820
        /*13b0*/ 	.short	0x0100
        /*13b2*/ 	.byte	0x08
	.zero		1


	//   ....[2]....
        /*13b4*/ 	.word	0x00000370
        /*13b8*/ 	.word	0x000000ff
        /*13bc*/ 	.word	0x00030830
        /*13c0*/ 	.short	0x0100
        /*13c2*/ 	.byte	0x08
	.zero		1


	//   ....[3]....
        /*13c4*/ 	.word	0x00000380
        /*13c8*/ 	.word	0x000000ff
        /*13cc*/ 	.word	0x00030840
        /*13d0*/ 	.short	0x0100
        /*13d2*/ 	.byte	0x08
	.zero		1


	//   ....[4]....
        /*13d4*/ 	.word	0x00000390
        /*13d8*/ 	.word	0x000000ff
        /*13dc*/ 	.word	0x00030838
        /*13e0*/ 	.short	0x0100
        /*13e2*/ 	.byte	0x08
	.zero		1


	//   ....[5]....
        /*13e4*/ 	.word	0x000003a0
        /*13e8*/ 	.word	0x000000ff
        /*13ec*/ 	.word	0x00030848
        /*13f0*/ 	.short	0x0100
        /*13f2*/ 	.byte	0x08
	.zero		1


	//   ....[6]....
        /*13f4*/ 	.word	0x000004d0
        /*13f8*/ 	.word	0x000000ff
        /*13fc*/ 	.word	0x00030850
        /*1400*/ 	.short	0x0100
        /*1402*/ 	.byte	0x08
	.zero		1


	//   ....[7]....
        /*1404*/ 	.word	0x000004e0
        /*1408*/ 	.word	0x000000ff
        /*140c*/ 	.word	0x00030860
        /*1410*/ 	.short	0x0100
        /*1412*/ 	.byte	0x08
	.zero		1


	//   ....[8]....
        /*1414*/ 	.word	0x000004f0
        /*1418*/ 	.word	0x000000ff
        /*141c*/ 	.word	0x00030858
        /*1420*/ 	.short	0x0100
        /*1422*/ 	.byte	0x08
	.zero		1


	//   ....[9]....
        /*1424*/ 	.word	0x00000500
        /*1428*/ 	.word	0x000000ff
        /*142c*/ 	.word	0x00030868
        /*1430*/ 	.short	0x0100
        /*1432*/ 	.byte	0x08
	.zero		1


	//   ....[10]....
        /*1434*/ 	.word	0x000005f0
        /*1438*/ 	.word	0x000000ff
        /*143c*/ 	.word	0x00030870
        /*1440*/ 	.short	0x0100
        /*1442*/ 	.byte	0x06
	.zero		1


	//   ....[11]....
        /*1444*/ 	.word	0x00000600
        /*1448*/ 	.word	0x000000ff
        /*144c*/ 	.word	0x00030880
        /*1450*/ 	.short	0x0100
        /*1452*/ 	.byte	0x06
	.zero		1


	//   ....[12]....
        /*1454*/ 	.word	0x00000610
        /*1458*/ 	.word	0x000000ff
        /*145c*/ 	.word	0x00030878
        /*1460*/ 	.short	0x0100
        /*1462*/ 	.byte	0x06
	.zero		1


	//   ....[13]....
        /*1464*/ 	.word	0x00000620
        /*1468*/ 	.word	0x000000ff
        /*146c*/ 	.word	0x00030888
        /*1470*/ 	.short	0x0100
        /*1472*/ 	.byte	0x06
	.zero		1


	//   ....[14]....
        /*1474*/ 	.word	0x00000750
        /*1478*/ 	.word	0x000000ff
        /*147c*/ 	.word	0x00030890
        /*1480*/ 	.short	0x0100
        /*1482*/ 	.byte	0x08
	.zero		1


	//   ....[15]....
        /*1484*/ 	.word	0x00000760
        /*1488*/ 	.word	0x000000ff
        /*148c*/ 	.word	0x000308a0
        /*1490*/ 	.short	0x0100
        /*1492*/ 	.byte	0x08
	.zero		1


	//   ....[16]....
        /*1494*/ 	.word	0x00000770
        /*1498*/ 	.word	0x000000ff
        /*149c*/ 	.word	0x00030898
        /*14a0*/ 	.short	0x0100
        /*14a2*/ 	.byte	0x08
	.zero		1


	//   ....[17]....
        /*14a4*/ 	.word	0x00000780
        /*14a8*/ 	.word	0x000000ff
        /*14ac*/ 	.word	0x000308a8
        /*14b0*/ 	.short	0x0100
        /*14b2*/ 	.byte	0x08
	.zero		1


	//   ....[18]....
        /*14b4*/ 	.word	0x000008b0
        /*14b8*/ 	.word	0x000000ff
        /*14bc*/ 	.word	0x000308b0
        /*14c0*/ 	.short	0x0100
        /*14c2*/ 	.byte	0x08
	.zero		1


	//   ....[19]....
        /*14c4*/ 	.word	0x000008c0
        /*14c8*/ 	.word	0x000000ff
        /*14cc*/ 	.word	0x000308c0
        /*14d0*/ 	.short	0x0100
        /*14d2*/ 	.byte	0x08
	.zero		1


	//   ....[20]....
        /*14d4*/ 	.word	0x000008d0
        /*14d8*/ 	.word	0x000000ff
        /*14dc*/ 	.word	0x000308b8
        /*14e0*/ 	.short	0x0100
        /*14e2*/ 	.byte	0x08
	.zero		1


	//   ....[21]....
        /*14e4*/ 	.word	0x000008e0
        /*14e8*/ 	.word	0x000000ff
        /*14ec*/ 	.word	0x000308c8
        /*14f0*/ 	.short	0x0100
        /*14f2*/ 	.byte	0x08
	.zero		1


	//   ....[22]....
        /*14f4*/ 	.word	0x00003d00
        /*14f8*/ 	.word	0x00000058
        /*14fc*/ 	.word	0x00030890
        /*1500*/ 	.short	0x010a
        /*1502*/ 	.byte	0x3f
	.zero		1


	//   ....[23]....
        /*1504*/ 	.word	0x000061f0
        /*1508*/ 	.word	0x00000058
        /*150c*/ 	.word	0x00030890
        /*1510*/ 	.short	0x010a
        /*1512*/ 	.byte	0x3f
	.zero		1


	//   ....[24]....
        /*1514*/ 	.word	0x00008250
        /*1518*/ 	.word	0x00000058
        /*151c*/ 	.word	0x00030890
        /*1520*/ 	.short	0x010a
        /*1522*/ 	.byte	0x3f
	.zero		1


	//   ....[25]....
        /*1524*/ 	.word	0x00008860
        /*1528*/ 	.word	0x0000000b
        /*152c*/ 	.word	0x00000000
        /*1530*/ 	.short	0x0101
        /*1532*/ 	.byte	0x3f
	.zero		1


	//   ....[26]....
        /*1534*/ 	.word	0x000088a0
        /*1538*/ 	.word	0x00000058
        /*153c*/ 	.word	0x000308b0
        /*1540*/ 	.short	0x010a
        /*1542*/ 	.byte	0x3f
	.zero		1


	//   ....[27]....
        /*1544*/ 	.word	0x00008e50
        /*1548*/ 	.word	0x00000058
        /*154c*/ 	.word	0x00000000
        /*1550*/ 	.short	0x0101
        /*1552*/ 	.byte	0x3f
	.zero		1


	//   ....[28]....
        /*1554*/ 	.word	0x00009c90
        /*1558*/ 	.word	0x00000011
        /*155c*/ 	.word	0x00030800
        /*1560*/ 	.short	0x010a
        /*1562*/ 	.byte	0x3f
	.zero		1


	//   ....[29]....
        /*1564*/ 	.word	0x00009ce0
        /*1568*/ 	.word	0x00000011
        /*156c*/ 	.word	0x00030800
        /*1570*/ 	.short	0x010a
        /*1572*/ 	.byte	0x3f
	.zero		1


	//   ....[30]....
        /*1574*/ 	.word	0x0000b7e0
        /*1578*/ 	.word	0x00000011
        /*157c*/ 	.word	0x00030800
        /*1580*/ 	.short	0x010a
        /*1582*/ 	.byte	0x3f
	.zero		1


	//   ....[31]....
        /*1584*/ 	.word	0x0000fc00
        /*1588*/ 	.word	0x00000011
        /*158c*/ 	.word	0x00030800
        /*1590*/ 	.short	0x010a
        /*1592*/ 	.byte	0x3f
	.zero		1


	//   ....[32]....
        /*1594*/ 	.word	0x000133e0
        /*1598*/ 	.word	0x00000000
        /*159c*/ 	.word	0x00030830
        /*15a0*/ 	.short	0x010a
        /*15a2*/ 	.byte	0x3f
	.zero		1


	//   ....[33]....
        /*15a4*/ 	.word	0x00013490
        /*15a8*/ 	.word	0x00000000
        /*15ac*/ 	.word	0x00030830
        /*15b0*/ 	.short	0x010a
        /*15b2*/ 	.byte	0x3f
	.zero		1


	//   ....[34]....
        /*15b4*/ 	.word	0x000144d0
        /*15b8*/ 	.word	0x00000002
        /*15bc*/ 	.word	0x00000000
        /*15c0*/ 	.short	0x0101
        /*15c2*/ 	.byte	0x3f
	.zero		1


	//   ....[35]....
        /*15c4*/ 	.word	0x00016290
        /*15c8*/ 	.word	0x00000002
        /*15cc*/ 	.word	0x00030830
        /*15d0*/ 	.short	0x010a
        /*15d2*/ 	.byte	0x3f
	.zero		1


	//   ....[36]....
        /*15d4*/ 	.word	0x00016320
        /*15d8*/ 	.word	0x00000002
        /*15dc*/ 	.word	0x00030830
        /*15e0*/ 	.short	0x010a
        /*15e2*/ 	.byte	0x3f
	.zero		1


	//   ....[37]....
        /*15e4*/ 	.word	0x00017530
        /*15e8*/ 	.word	0x000000da
        /*15ec*/ 	.word	0x00030850
        /*15f0*/ 	.short	0x010a
        /*15f2*/ 	.byte	0x3f
	.zero		1


	//   ....[38]....
        /*15f4*/ 	.word	0x00017580
        /*15f8*/ 	.word	0x000000da
        /*15fc*/ 	.word	0x00030850
        /*1600*/ 	.short	0x010a
        /*1602*/ 	.byte	0x3f
	.zero		1


	//   ....[39]....
        /*1604*/ 	.word	0x00017b60
        /*1608*/ 	.word	0x00000002
        /*160c*/ 	.word	0x00000000
        /*1610*/ 	.short	0x0101
        /*1612*/ 	.byte	0x3f
	.zero		1


	//   ....[40]....
        /*1614*/ 	.word	0x00019270
        /*1618*/ 	.word	0x000000da
        /*161c*/ 	.word	0x00000000
        /*1620*/ 	.short	0x0101
        /*1622*/ 	.byte	0x3f
	.zero		1


	//   ....[41]....
        /*1624*/ 	.word	0x000197f0
        /*1628*/ 	.word	0x000000de
        /*162c*/ 	.word	0x00030830
        /*1630*/ 	.short	0x010a
        /*1632*/ 	.byte	0x3f
	.zero		1


	//   ....[42]....
        /*1634*/ 	.word	0x00019880
        /*1638*/ 	.word	0x000000de
        /*163c*/ 	.word	0x00030830
        /*1640*/ 	.short	0x010a
        /*1642*/ 	.byte	0x3f
	.zero		1


	//   ....[43]....
        /*1644*/ 	.word	0x0001aaa0
        /*1648*/ 	.word	0x0000000b
        /*164c*/ 	.word	0x00030850
        /*1650*/ 	.short	0x010a
        /*1652*/ 	.byte	0x3f
	.zero		1


	//   ....[44]....
        /*1654*/ 	.word	0x0001aaf0
        /*1658*/ 	.word	0x0000000b
        /*165c*/ 	.word	0x00030850
        /*1660*/ 	.short	0x010a
        /*1662*/ 	.byte	0x3f
	.zero		1


	//   ....[45]....
        /*1664*/ 	.word	0x0001b430
        /*1668*/ 	.word	0x000000de
        /*166c*/ 	.word	0x00000000
        /*1670*/ 	.short	0x0101
        /*1672*/ 	.byte	0x3f
	.zero		1


	//   ....[46]....
        /*1674*/ 	.word	0x0001bbb0
        /*1678*/ 	.word	0x0000000b
        /*167c*/ 	.word	0x00000000
        /*1680*/ 	.short	0x0101
        /*1682*/ 	.byte	0x3f
	.zero		1


	//   ....[47]....
        /*1684*/ 	.word	0x0001be20
        /*1688*/ 	.word	0x00000004
        /*168c*/ 	.word	0x00030830
        /*1690*/ 	.short	0x010a
        /*1692*/ 	.byte	0x3f
	.zero		1


	//   ....[48]....
        /*1694*/ 	.word	0x0001beb0
        /*1698*/ 	.word	0x00000004
        /*169c*/ 	.word	0x00030830
        /*16a0*/ 	.short	0x010a
        /*16a2*/ 	.byte	0x3f
	.zero		1


	//   ....[49]....
        /*16a4*/ 	.word	0x0001d0e0
        /*16a8*/ 	.word	0x000000de
        /*16ac*/ 	.word	0x00030850
        /*16b0*/ 	.short	0x010a
        /*16b2*/ 	.byte	0x3f
	.zero		1


	//   ....[50]....
        /*16b4*/ 	.word	0x0001d130
        /*16b8*/ 	.word	0x000000de
        /*16bc*/ 	.word	0x00030850
        /*16c0*/ 	.short	0x010a
        /*16c2*/ 	.byte	0x3f
	.zero		1


	//   ....[51]....
        /*16c4*/ 	.word	0x0001d700
        /*16c8*/ 	.word	0x00000004
        /*16cc*/ 	.word	0x00000000
        /*16d0*/ 	.short	0x0101
        /*16d2*/ 	.byte	0x3f
	.zero		1


	//   ....[52]....
        /*16d4*/ 	.word	0x0001ee20
        /*16d8*/ 	.word	0x000000de
        /*16dc*/ 	.word	0x00000000
        /*16e0*/ 	.short	0x0101
        /*16e2*/ 	.byte	0x3f
	.zero		1


	//   ....[53]....
        /*16e4*/ 	.word	0x0001f7c0
        /*16e8*/ 	.word	0x00000005
        /*16ec*/ 	.word	0x00030850
        /*16f0*/ 	.short	0x010a
        /*16f2*/ 	.byte	0x3f
	.zero		1


	//   ....[54]....
        /*16f4*/ 	.word	0x0001f810
        /*16f8*/ 	.word	0x00000005
        /*16fc*/ 	.word	0x00030850
        /*1700*/ 	.short	0x010a
        /*1702*/ 	.byte	0x3f
	.zero		1


	//   ....[55]....
        /*1704*/ 	.word	0x00020460
        /*1708*/ 	.word	0x00000005
        /*170c*/ 	.word	0x00000000
        /*1710*/ 	.short	0x0101
        /*1712*/ 	.byte	0x3f
	.zero		1


	//   ....[56]....
        /*1714*/ 	.word	0x00022020
        /*1718*/ 	.word	0x00000000
        /*171c*/ 	.word	0x00000000
        /*1720*/ 	.short	0x0101
        /*1722*/ 	.byte	0x3f
	.zero		1


	//   ....[57]....
        /*1724*/ 	.word	0x00022c60
        /*1728*/ 	.word	0x00000006
        /*172c*/ 	.word	0x00000000
        /*1730*/ 	.short	0x0101
        /*1732*/ 	.byte	0x3f
	.zero		1


	//   ....[58]....
        /*1734*/ 	.word	0x00026cb0
        /*1738*/ 	.word	0x00000011
        /*173c*/ 	.word	0x00030820
        /*1740*/ 	.short	0x010a
        /*1742*/ 	.byte	0x3f
	.zero		1


	//   ....[59]....
        /*1744*/ 	.word	0x00026d40
        /*1748*/ 	.word	0x0000000c
        /*174c*/ 	.word	0x000308a0
        /*1750*/ 	.short	0x010a
        /*1752*/ 	.byte	0x3f
	.zero		1


	//   ....[60]....
        /*1754*/ 	.word	0x000272a0
        /*1758*/ 	.word	0x0000000c
        /*175c*/ 	.word	0x000308c0
        /*1760*/ 	.short	0x010a
        /*1762*/ 	.byte	0x3f
	.zero		1


	//   ....[61]....
        /*1764*/ 	.word	0x000278b0
        /*1768*/ 	.word	0x00000007
        /*176c*/ 	.word	0x000308a0
        /*1770*/ 	.short	0x010a
        /*1772*/ 	.byte	0x3f
	.zero		1


	//   ....[62]....
        /*1774*/ 	.word	0x00027df0
        /*1778*/ 	.word	0x00000007
        /*177c*/ 	.word	0x000308c0
        /*1780*/ 	.short	0x010a
        /*1782*/ 	.byte	0x3f
	.zero		1


	//   ....[63]....
        /*1784*/ 	.word	0x00029480
        /*1788*/ 	.word	0x00000004
        /*178c*/ 	.word	0x00030840
        /*1790*/ 	.short	0x010a
        /*1792*/ 	.byte	0x3f
	.zero		1


	//   ....[64]....
        /*1794*/ 	.word	0x00029970
        /*1798*/ 	.word	0x00000004
        /*179c*/ 	.word	0x00030830
        /*17a0*/ 	.short	0x0107
        /*17a2*/ 	.byte	0x3f
	.zero		1


	//   ....[65]....
        /*17a4*/ 	.word	0x00029a20
        /*17a8*/ 	.word	0x00000004
        /*17ac*/ 	.word	0x00030830
        /*17b0*/ 	.short	0x0101
        /*17b2*/ 	.byte	0x3f
	.zero		1


	//   ....[66]....
        /*17b4*/ 	.word	0x0002a640
        /*17b8*/ 	.word	0x00000011
        /*17bc*/ 	.word	0x00030800
        /*17c0*/ 	.short	0x0107
        /*17c2*/ 	.byte	0x3f
	.zero		1


	//   ....[67]....
        /*17c4*/ 	.word	0x0002a760
        /*17c8*/ 	.word	0x00000011
        /*17cc*/ 	.word	0x00030800
        /*17d0*/ 	.short	0x0101
        /*17d2*/ 	.byte	0x3f
	.zero		1


	//   ....[68]....
        /*17d4*/ 	.word	0x0002a780
        /*17d8*/ 	.word	0x00000011
        /*17dc*/ 	.word	0x00030820
        /*17e0*/ 	.short	0x010a
        /*17e2*/ 	.byte	0x3f
	.zero		1


	//   ....[69]....
        /*17e4*/ 	.word	0x0002ab60
        /*17e8*/ 	.word	0x00000007
        /*17ec*/ 	.word	0x00030840
        /*17f0*/ 	.short	0x010a
        /*17f2*/ 	.byte	0x3f
	.zero		1


	//   ....[70]....
        /*17f4*/ 	.word	0x0002b040
        /*17f8*/ 	.word	0x00000007
        /*17fc*/ 	.word	0x00030830
        /*1800*/ 	.short	0x0107
        /*1802*/ 	.byte	0x3f
	.zero		1


	//   ....[71]....
        /*1804*/ 	.word	0x0002b0f0
        /*1808*/ 	.word	0x00000007
        /*180c*/ 	.word	0x00030830
        /*1810*/ 	.short	0x0101
        /*1812*/ 	.byte	0x3f
	.zero		1


	//   ....[72]....
        /*1814*/ 	.word	0x0002b150
        /*1818*/ 	.word	0x00000007
        /*181c*/ 	.word	0x00030860
        /*1820*/ 	.short	0x010a
        /*1822*/ 	.byte	0x3f
	.zero		1


	//   ....[73]....
        /*1824*/ 	.word	0x0002b610
        /*1828*/ 	.word	0x00000007
        /*182c*/ 	.word	0x00030850
        /*1830*/ 	.short	0x0107
        /*1832*/ 	.byte	0x3f
	.zero		1


	//   ....[74]....
        /*1834*/ 	.word	0x0002b730
        /*1838*/ 	.word	0x00000007
        /*183c*/ 	.word	0x00030850
        /*1840*/ 	.short	0x0101
        /*1842*/ 	.byte	0x3f
	.zero		1


	//   ....[75]....
        /*1844*/ 	.word	0x0002b940
        /*1848*/ 	.word	0x00000004
        /*184c*/ 	.word	0x00030860
        /*1850*/ 	.short	0x010a
        /*1852*/ 	.byte	0x3f
	.zero		1


	//   ....[76]....
        /*1854*/ 	.word	0x0002bdc0
        /*1858*/ 	.word	0x00000004
        /*185c*/ 	.word	0x00030850
        /*1860*/ 	.short	0x0107
        /*1862*/ 	.byte	0x3f
	.zero		1


	//   ....[77]....
        /*1864*/ 	.word	0x0002be70
        /*1868*/ 	.word	0x00000004
        /*186c*/ 	.word	0x00030850
        /*1870*/ 	.short	0x0101
        /*1872*/ 	.byte	0x3f
	.zero		1


	//   ....[78]....
        /*1874*/ 	.word	0x0002cfc0
        /*1878*/ 	.word	0x00000005
        /*187c*/ 	.word	0x00030820
        /*1880*/ 	.short	0x010a
        /*1882*/ 	.byte	0x3f
	.zero		1


	//   ....[79]....
        /*1884*/ 	.word	0x0002d150
        /*1888*/ 	.word	0x00000003
        /*188c*/ 	.word	0x00030840
        /*1890*/ 	.short	0x010a
        /*1892*/ 	.byte	0x3f
	.zero		1


	//   ....[80]....
        /*1894*/ 	.word	0x0002d1f0
        /*1898*/ 	.word	0x00000005
        /*189c*/ 	.word	0x00030840
        /*18a0*/ 	.short	0x010a
        /*18a2*/ 	.byte	0x3f
	.zero		1


	//   ....[81]....
        /*18a4*/ 	.word	0x0002d230
        /*18a8*/ 	.word	0x00000003
        /*18ac*/ 	.word	0x00030860
        /*18b0*/ 	.short	0x010a
        /*18b2*/ 	.byte	0x3f
	.zero		1


	//   ....[82]....
        /*18b4*/ 	.word	0x0002d270
        /*18b8*/ 	.word	0x00000005
        /*18bc*/ 	.word	0x00030860
        /*18c0*/ 	.short	0x010a
        /*18c2*/ 	.byte	0x3f
	.zero		1


	//   ....[83]....
        /*18c4*/ 	.word	0x0002d2d0
        /*18c8*/ 	.word	0x00000058
        /*18cc*/ 	.word	0x00030890
        /*18d0*/ 	.short	0x010a
        /*18d2*/ 	.byte	0x3f
	.zero		1


	//   ....[84]....
        /*18d4*/ 	.word	0x0002d580
        /*18d8*/ 	.word	0x00000058
        /*18dc*/ 	.word	0x00030890
        /*18e0*/ 	.short	0x010a
        /*18e2*/ 	.byte	0x3f
	.zero		1


	//   ....[85]....
        /*18e4*/ 	.word	0x0002d830
        /*18e8*/ 	.word	0x00000058
        /*18ec*/ 	.word	0x00030890
        /*18f0*/ 	.short	0x010a
        /*18f2*/ 	.byte	0x3f
	.zero		1


	//   ....[86]....
        /*18f4*/ 	.word	0x0002dae0
        /*18f8*/ 	.word	0x00000058
        /*18fc*/ 	.word	0x000308b0
        /*1900*/ 	.short	0x010a
        /*1902*/ 	.byte	0x3f
	.zero		1


	//   ....[87]....
        /*1904*/ 	.word	0x0002e270
        /*1908*/ 	.word	0x00000011
        /*190c*/ 	.word	0x00030800
        /*1910*/ 	.short	0x010a
        /*1912*/ 	.byte	0x3f
	.zero		1


	//   ....[88]....
        /*1914*/ 	.word	0x0002e9d0
        /*1918*/ 	.word	0x00000011
        /*191c*/ 	.word	0x00030800
        /*1920*/ 	.short	0x010a
        /*1922*/ 	.byte	0x3f
	.zero		1


	//   ....[89]....
        /*1924*/ 	.word	0x0002ea20
        /*1928*/ 	.word	0x00000000
        /*192c*/ 	.word	0x00030830
        /*1930*/ 	.short	0x010a
        /*1932*/ 	.byte	0x3f
	.zero		1


	//   ....[90]....
        /*1934*/ 	.word	0x0002ea70
        /*1938*/ 	.word	0x00000002
        /*193c*/ 	.word	0x00030830
        /*1940*/ 	.short	0x010a
        /*1942*/ 	.byte	0x3f
	.zero		1


	//   ....[91]....
        /*1944*/ 	.word	0x0002eac0
        /*1948*/ 	.word	0x000000da
        /*194c*/ 	.word	0x00030850
        /*1950*/ 	.short	0x010a
        /*1952*/ 	.byte	0x3f
	.zero		1


	//   ....[92]....
        /*1954*/ 	.word	0x0002eb10
        /*1958*/ 	.word	0x000000de
        /*195c*/ 	.word	0x00030830
        /*1960*/ 	.short	0x010a
        /*1962*/ 	.byte	0x3f
	.zero		1


	//   ....[93]....
        /*1964*/ 	.word	0x0002eb60
        /*1968*/ 	.word	0x0000000b
        /*196c*/ 	.word	0x00030850
        /*1970*/ 	.short	0x010a
        /*1972*/ 	.byte	0x3f
	.zero		1


	//   ....[94]....
        /*1974*/ 	.word	0x0002ebb0
        /*1978*/ 	.word	0x00000004
        /*197c*/ 	.word	0x00030830
        /*1980*/ 	.short	0x010a
        /*1982*/ 	.byte	0x3f
	.zero		1


	//   ....[95]....
        /*1984*/ 	.word	0x0002ec00
        /*1988*/ 	.word	0x000000de
        /*198c*/ 	.word	0x00030850
        /*1990*/ 	.short	0x010a
        /*1992*/ 	.byte	0x3f
	.zero		1


	//   ....[96]....
        /*1994*/ 	.word	0x0002ec50
        /*1998*/ 	.word	0x00000005
        /*199c*/ 	.word	0x00030850
        /*19a0*/ 	.short	0x010a
        /*19a2*/ 	.byte	0x3f
	.zero		1


	//   ....[97]....
        /*19a4*/ 	.word	0x0002edf0
        /*19a8*/ 	.word	0x00000011
        /*19ac*/ 	.word	0x00030820
        /*19b0*/ 	.short	0x010a
        /*19b2*/ 	.byte	0x3f
	.zero		1


	//   ....[98]....
        /*19b4*/ 	.word	0x0002ee40
        /*19b8*/ 	.word	0x0000000c
        /*19bc*/ 	.word	0x000308a0
        /*19c0*/ 	.short	0x010a
        /*19c2*/ 	.byte	0x3f
	.zero		1


	//   ....[99]....
        /*19c4*/ 	.word	0x0002ee90
        /*19c8*/ 	.word	0x0000000c
        /*19cc*/ 	.word	0x000308c0
        /*19d0*/ 	.short	0x010a
        /*19d2*/ 	.byte	0x3f
	.zero		1


	//   ....[100]....
        /*19d4*/ 	.word	0x0002eee0
        /*19d8*/ 	.word	0x00000007
        /*19dc*/ 	.word	0x000308a0
        /*19e0*/ 	.short	0x010a
        /*19e2*/ 	.byte	0x3f
	.zero		1


	//   ....[101]....
        /*19e4*/ 	.word	0x0002ef30
        /*19e8*/ 	.word	0x00000007
        /*19ec*/ 	.word	0x000308c0
        /*19f0*/ 	.short	0x010a
        /*19f2*/ 	.byte	0x3f
	.zero		1


	//   ....[102]....
        /*19f4*/ 	.word	0x0002f050
        /*19f8*/ 	.word	0x00000004
        /*19fc*/ 	.word	0x00030840
        /*1a00*/ 	.short	0x010a
        /*1a02*/ 	.byte	0x3f
	.zero		1


	//   ....[103]....
        /*1a04*/ 	.word	0x00030190
        /*1a08*/ 	.word	0x00000011
        /*1a0c*/ 	.word	0x00030820
        /*1a10*/ 	.short	0x010a
        /*1a12*/ 	.byte	0x3f
	.zero		1


	//   ....[104]....
        /*1a14*/ 	.word	0x000301e0
        /*1a18*/ 	.word	0x00000007
        /*1a1c*/ 	.word	0x00030840
        /*1a20*/ 	.short	0x010a
        /*1a22*/ 	.byte	0x3f
	.zero		1


	//   ....[105]....
        /*1a24*/ 	.word	0x00030800
        /*1a28*/ 	.word	0x00000007
        /*1a2c*/ 	.word	0x00030860
        /*1a30*/ 	.short	0x010a
        /*1a32*/ 	.byte	0x3f
	.zero		1


	//   ....[106]....
        /*1a34*/ 	.word	0x00030e40
        /*1a38*/ 	.word	0x00000004
        /*1a3c*/ 	.word	0x00030860
        /*1a40*/ 	.short	0x010a
        /*1a42*/ 	.byte	0x3f
	.zero		1


	//   ....[107]....
        /*1a44*/ 	.word	0x00031ef0
        /*1a48*/ 	.word	0x00000005
        /*1a4c*/ 	.word	0x00030820
        /*1a50*/ 	.short	0x010a
        /*1a52*/ 	.byte	0x3f
	.zero		1


	//   ....[108]....
        /*1a54*/ 	.word	0x00032090
        /*1a58*/ 	.word	0x00000003
        /*1a5c*/ 	.word	0x00030840
        /*1a60*/ 	.short	0x010a
        /*1a62*/ 	.byte	0x3f
	.zero		1


	//   ....[109]....
        /*1a64*/ 	.word	0x000320e0
        /*1a68*/ 	.word	0x00000005
        /*1a6c*/ 	.word	0x00030840
        /*1a70*/ 	.short	0x010a
        /*1a72*/ 	.byte	0x3f
	.zero		1


	//   ....[110]....
        /*1a74*/ 	.word	0x00032130
        /*1a78*/ 	.word	0x00000003
        /*1a7c*/ 	.word	0x00030860
        /*1a80*/ 	.short	0x010a
        /*1a82*/ 	.byte	0x3f
	.zero		1


	//----- nvinfo : EIATTR_NUM_MBARRIERS
	.align		4
.L_475:
        /*1a84*/ 	.byte	0x03, 0x38
        /*1a86*/ 	.short	0x0016


	//----- nvinfo : EIATTR_EXIT_INSTR_OFFSETS
	.align		4
        /*1a88*/ 	.byte	0x04, 0x1c
        /*1a8a*/ 	.short	(.L_477 - .L_476)


	//   ....[0]....
.L_476:
        /*1a8c*/ 	.word	0x0002d2c0


	//----- nvinfo : EIATTR_MAX_THREADS
	.align		4
.L_477:
        /*1a90*/ 	.byte	0x04, 0x05
        /*1a92*/ 	.short	(.L_479 - .L_478)
.L_478:
        /*1a94*/ 	.word	0x00000180
        /*1a98*/ 	.word	0x00000001
        /*1a9c*/ 	.word	0x00000001


	//----- nvinfo : EIATTR_CRS_STACK_SIZE
	.align		4
.L_479:
        /*1aa0*/ 	.byte	0x04, 0x1e
        /*1aa2*/ 	.short	(.L_481 - .L_480)
.L_480:
        /*1aa4*/ 	.word	0x00000000


	//----- nvinfo : EIATTR_CBANK_PARAM_SIZE
	.align		4
.L_481:
        /*1aa8*/ 	.byte	0x03, 0x19
        /*1aaa*/ 	.short	0x0af0


	//----- nvinfo : EIATTR_PARAM_CBANK
	.align		4
        /*1aac*/ 	.byte	0x04, 0x0a
        /*1aae*/ 	.short	(.L_483 - .L_482)
	.align		4
.L_482:
        /*1ab0*/ 	.word	index@(.nv.constant0._ZN7cutlass13device_kernelIN5flash11enable_sm90INS1_16FlashAttnFwdSm90INS1_25CollectiveMainloopFwdSm90ILi2EN4cute5tupleIJNS5_1CILi1EEES8_S8_EEENS6_IJNS7_ILi128EEENS7_ILi64EEENS7_ILi256EEEEEELi256ENS_6half_tEfNS_4arch4Sm90ELb0ELb1ELb1ELb1ELb1ELb1ELb0ELb1ELb1ELb1ELb1ELb0EEENS1_21CollectiveEpilogueFwdINS6_IJSA_SC_SB_EEES9_SE_SG_Li256ELb1ELb1ELb1ELb0EEENS1_36VarlenDynamicPersistentTileSchedulerILi128ELi64ELi256ELi128ELb1ELb1ELb1ELb1ELb0ELb1EEEEEEEEEvNT_6ParamsE)
        /*1ab4*/ 	.short	0x0210
        /*1ab6*/ 	.short	0x0af0


	//----- nvinfo : EIATTR_SW_WAR
	.align		4
.L_483:
        /*1ab8*/ 	.byte	0x04, 0x36
        /*1aba*/ 	.short	(.L_485 - .L_484)
.L_484:
        /*1abc*/ 	.word	0x00000008
.L_485:


//--------------------- .nv.info._ZN7cutlass13device_kernelIN5flash11enable_sm90INS1_16FlashAttnFwdSm90INS1_25CollectiveMainloopFwdSm90ILi2EN4cute5tupleIJNS5_1CILi1EEES8_S8_EEENS6_IJNS7_ILi128EEENS7_ILi80EEENS7_ILi256EEEEEELi256ENS_6half_tEfNS_4arch4Sm90ELb1ELb0ELb1ELb0ELb1ELb0ELb0ELb1ELb1ELb1ELb1ELb0EEENS1_21CollectiveEpilogueFwdINS6_IJSA_SC_SB_EEES9_SE_SG_Li256ELb0ELb1ELb1ELb0EEENS1_19SingleTileSchedulerILb0ELb1ELb1ELi128EEEEEEEEEvNT_6ParamsE --------------------------
	.section	.nv.info._ZN7cutlass13device_kernelIN5flash11enable_sm90INS1_16FlashAttnFwdSm90INS1_25CollectiveMainloopFwdSm90ILi2EN4cute5tupleIJNS5_1CILi1EEES8_S8_EEENS6_IJNS7_ILi128EEENS7_ILi80EEENS7_ILi256EEEEEELi256ENS_6half_tEfNS_4arch4Sm90ELb1ELb0ELb1ELb0ELb1ELb0ELb0ELb1ELb1ELb1ELb1ELb0EEENS1_21CollectiveEpilogueFwdINS6_IJSA_SC_SB_EEES9_SE_SG_Li256ELb0ELb1ELb1ELb0EEENS1_19SingleTileSchedulerILb0ELb1ELb1ELi128EEEEEEEEEvNT_6ParamsE,"",@"SHT_CUDA_INFO"
	.sectionflags	@""
	.align	4


	//----- nvinfo : EIATTR_CUDA_API_VERSION
	.align		4
        /*0000*/ 	.byte	0x04, 0x37
        /*0002*/ 	.short	(.L_487 - .L_486)
.L_486:
        /*0004*/ 	.word	0x00000082


	//----- nvinfo : EIATTR_KPARAM_INFO
	.align		4
.L_487:
        /*0008*/ 	.byte	0x04, 0x17
        /*000a*/ 	.short	(.L_489 - .L_488)
.L_488:
        /*000c*/ 	.word	0x00000000
        /*0010*/ 	.short	0x0000
        /*0012*/ 	.short	0x0070
        /*0014*/ 	.byte	0x00, 0xf0, 0x01, 0x28


	//----- nvinfo : EIATTR_SPARSE_MMA_MASK
	.align		4
.L_489:
        /*0018*/ 	.byte	0x03, 0x50
        /*001a*/ 	.short	0x0000


	//----- nvinfo : EIATTR_MAXREG_COUNT
	.align		4
        /*001c*/ 	.byte	0x03, 0x1b
        /*001e*/ 	.short	0x00a8


	//----- nvinfo : EIATTR_NUM_BARRIERS
	.align		4
        /*0020*/ 	.byte	0x02, 0x4c
        /*0022*/ 	.byte	0x09
	.zero		1


	//----- nvinfo : EIATTR_EXTERNS
	.align		4
        /*0024*/ 	.byte	0x04, 0x0f
        /*0026*/ 	.short	(.L_491 - .L_490)


	//   ....[0]....
	.align		4
.L_490:
        /*0028*/ 	.word	index@(__assertfail)


	//----- nvinfo : EIATTR_ANNOTATIONS
	.align		4
.L_491:
        /*002c*/ 	.byte	0x04, 0x55
        /*002e*/ 	.short	(.L_493 - .L_492)


	//   ....[0]....
.L_492:
        /*0030*/ 	.word	0x00000001
        /*0034*/ 	.byte	0xa0, 0x08, 0x00, 0x00, 0x01, 0x00, 0x00, 0x00, 0xf0, 0x15, 0x00, 0x00, 0x01, 0x00, 0x00, 0x00
        /*0044*/ 	.byte	0x50, 0x28, 0x01, 0x00, 0x01, 0x00, 0x00, 0x00, 0xe0, 0x29, 0x01, 0x00, 0x01, 0x00, 0x00, 0x00
        /*0054*/ 	.byte	0xf0, 0x3f, 0x01, 0x00, 0x01, 0x00, 0x00, 0x00, 0x90, 0x58, 0x01, 0x00


	//----- nvinfo : EIATTR_MERCURY_ISA_VERSION
	.align		4
.L_493:
        /*0060*/ 	.byte	0x03, 0x5f
        /*0062*/ 	.short	0x0101


	//----- nvinfo : EIATTR_INT_WARP_WIDE_INSTR_OFFSETS
	.align		4
        /*0064*/ 	.byte	0x04, 0x31
        /*0066*/ 	.short	(.L_495 - .L_494)


	//   ....[0]....
.L_494:
        /*0068*/ 	.word	0x000000c0


	//   ....[1]....
        /*006c*/ 	.word	0x000000d0


	//   ....[2]....
        /*0070*/ 	.word	0x00000170


	//----- nvinfo : EIATTR_COOP_GROUP_MASK_REGIDS
	.align		4
.L_495:
        /*0074*/ 	.byte	0x04, 0x29
        /*0076*/ 	.short	(.L_497 - .L_496)


	//   ....[0]....
.L_496:
        /*0078*/ 	.word	0xffffffff


	//   ....[1]....
        /*007c*/ 	.word	0xffffffff


	//   ....[2]....
        /*0080*/ 	.word	0xffffffff


	//   ....[3]....
        /*0084*/ 	.word	0xffffffff


	//   ....[4]....
        /*0088*/ 	.word	0xffffffff


	//   ....[5]....
        /*008c*/ 	.word	0xffffffff


	//   ....[6]....
        /*0090*/ 	.word	0xffffffff


	//   ....[7]....
        /*0094*/ 	.word	0xffffffff


	//   ....[8]....
        /*0098*/ 	.word	0xffffffff


	//   ....[9]....
        /*009c*/ 	.word	0xffffffff


	//   ....[10]....
        /*00a0*/ 	.word	0xffffffff


	//   ....[11]....
        /*00a4*/ 	.word	0xffffffff


	//   ....[12]....
        /*00a8*/ 	.word	0xffffffff


	//   ....[13]....
        /*00ac*/ 	.word	0xffffffff


	//   ....[14]....
        /*00b0*/ 	.word	0xffffffff


	//   ....[15]....
        /*00b4*/ 	.word	0xffffffff


	//   ....[16]....
        /*00b8*/ 	.word	0xffffffff


	//   ....[17]....
        /*00bc*/ 	.word	0xffffffff


	//   ....[18]....
        /*00c0*/ 	.word	0xffffffff


	//   ....[19]....
        /*00c4*/ 	.word	0xffffffff


	//   ....[20]....
        /*00c8*/ 	.word	0xffffffff


	//   ....[21]....
        /*00cc*/ 	.word	0xffffffff


	//   ....[22]....
        /*00d0*/ 	.word	0xffffffff


	//   ....[23]....
        /*00d4*/ 	.word	0xffffffff


	//   ....[24]....
        /*00d8*/ 	.word	0xffffffff


	//   ....[25]....
        /*00dc*/ 	.word	0xffffffff


	//   ....[26]....
        /*00e0*/ 	.word	0xffffffff


	//   ....[27]....
        /*00e4*/ 	.word	0xffffffff


	//   ....[28]....
        /*00e8*/ 	.word	0xffffffff


	//   ....[29]....
        /*00ec*/ 	.word	0xffffffff


	//   ....[30]....
        /*00f0*/ 	.word	0xffffffff


	//   ....[31]....
        /*00f4*/ 	.word	0xffffffff


	//   ....[32]....
        /*00f8*/ 	.word	0xffffffff


	//   ....[33]....
        /*00fc*/ 	.word	0xffffffff


	//   ....[34]....
        /*0100*/ 	.word	0xffffffff


	//   ....[35]....
        /*0104*/ 	.word	0xffffffff


	//   ....[36]....
        /*0108*/ 	.word	0xffffffff


	//   ....[37]....
        /*010c*/ 	.word	0xffffffff


	//   ....[38]....
        /*0110*/ 	.word	0xffffffff


	//   ....[39]....
        /*0114*/ 	.word	0xffffffff


	//   ....[40]....
        /*0118*/ 	.word	0xffffffff


	//   ....[41]....
        /*011c*/ 	.word	0xffffffff


	//   ....[42]....
        /*0120*/ 	.word	0xffffffff


	//   ....[43]....
        /*0124*/ 	.word	0xffffffff


	//   ....[44]....
        /*0128*/ 	.word	0xffffffff


	//   ....[45]....
        /*012c*/ 	.word	0xffffffff


	//   ....[46]....
        /*0130*/ 	.word	0xffffffff


	//   ....[47]....
        /*0134*/ 	.word	0xffffffff


	//   ....[48]....
        /*0138*/ 	.word	0xffffffff


	//   ....[49]....
        /*013c*/ 	.word	0xffffffff


	//   ....[50]....
        /*0140*/ 	.word	0xffffffff


	//   ....[51]....
        /*0144*/ 	.word	0xffffffff


	//   ....[52]....
        /*0148*/ 	.word	0xffffffff


	//   ....[53]....
        /*014c*/ 	.word	0xffffffff


	//   ....[54]....
        /*0150*/ 	.word	0xffffffff


	//   ....[55]....
        /*0154*/ 	.word	0xffffffff


	//   ....[56]....
        /*0158*/ 	.word	0xffffffff


	//   ....[57]....
        /*015c*/ 	.word	0xffffffff


	//   ....[58]....
        /*0160*/ 	.word	0xffffffff


	//   ....[59]....
        /*0164*/ 	.word	0xffffffff


	//   ....[60]....
        /*0168*/ 	.word	0xffffffff


	//   ....[61]....
        /*016c*/ 	.word	0xffffffff


	//   ....[62]....
        /*0170*/ 	.word	0xffffffff


	//   ....[63]....
        /*0174*/ 	.word	0xffffffff


	//   ....[64]....
        /*0178*/ 	.word	0xffffffff


	//   ....[65]....
        /*017c*/ 	.word	0xffffffff


	//   ....[66]....
        /*0180*/ 	.word	0xffffffff


	//   ....[67]....
        /*0184*/ 	.word	0xffffffff


	//   ....[68]....
        /*0188*/ 	.word	0xffffffff


	//   ....[69]....
        /*018c*/ 	.word	0xffffffff


	//   ....[70]....
        /*0190*/ 	.word	0xffffffff


	//   ....[71]....
        /*0194*/ 	.word	0xffffffff


	//   ....[72]....
        /*0198*/ 	.word	0xffffffff


	//   ....[73]....
        /*019c*/ 	.word	0xffffffff


	//   ....[74]....
        /*01a0*/ 	.word	0xffffffff


	//   ....[75]....
        /*01a4*/ 	.word	0xffffffff


	//   ....[76]....
        /*01a8*/ 	.word	0xffffffff


	//   ....[77]....
        /*01ac*/ 	.word	0xffffffff


	//   ....[78]....
        /*01b0*/ 	.word	0xffffffff


	//   ....[79]....
        /*01b4*/ 	.word	0xffffffff


	//   ....[80]....
        /*01b8*/ 	.word	0xffffffff


	//   ....[81]....
        /*01bc*/ 	.word	0xffffffff


	//   ....[82]....
        /*01c0*/ 	.word	0xffffffff


	//   ....[83]....
        /*01c4*/ 	.word	0xffffffff


	//   ....[84]....
        /*01c8*/ 	.word	0xffffffff


	//   ....[85]....
        /*01cc*/ 	.word	0xffffffff


	//   ....[86]....
        /*01d0*/ 	.word	0xffffffff


	//   ....[87]....
        /*01d4*/ 	.word	0xffffffff


	//   ....[88]....
        /*01d8*/ 	.word	0xffffffff


	//   ....[89]....
        /*01dc*/ 	.word	0xffffffff


	//   ....[90]....
        /*01e0*/ 	.word	0xffffffff


	//   ....[91]....
        /*01e4*/ 	.word	0xffffffff


	//   ....[92]....
        /*01e8*/ 	.word	0xffffffff


	//   ....[93]....
        /*01ec*/ 	.word	0x0500000f


	//   ....[94]....
        /*01f0*/ 	.word	0x0500000f


	//   ....[95]....
        /*01f4*/ 	.word	0x0500000f


	//   ....[96]....
        /*01f8*/ 	.word	0x0500000f


	//   ....[97]....
        /*01fc*/ 	.word	0x0500000f


	//   ....[98]....
        /*0200*/ 	.word	0x0500000f


	//   ....[99]....
        /*0204*/ 	.word	0x0500000f


	//   ....[100]....
        /*0208*/ 	.word	0x0500000f


	//   ....[101]....
        /*020c*/ 	.word	0x0500000f


	//   ....[102]....
        /*0210*/ 	.word	0x0500000f


	//   ....[103]....
        /*0214*/ 	.word	0x0500000f


	//   ....[104]....
        /*0218*/ 	.word	0x0500000f


	//   ....[105]....
        /*021c*/ 	.word	0x0500000f


	//   ....[106]....
        /*0220*/ 	.word	0x0500000f


	//   ....[107]....
        /*0224*/ 	.word	0x0500000f


	//   ....[108]....
        /*0228*/ 	.word	0x0500000f


	//   ....[109]....
        /*022c*/ 	.word	0x0500000f


	//   ....[110]....
        /*0230*/ 	.word	0x0500000f


	//   ....[111]....
        /*0234*/ 	.word	0x0500000f


	//   ....[112]....
        /*0238*/ 	.word	0x0500000f


	//   ....[113]....
        /*023c*/ 	.word	0x0500000f


	//   ....[114]....
        /*0240*/ 	.word	0x0500000f


	//   ....[115]....
        /*0244*/ 	.word	0x0500000f


	//   ....[116]....
        /*0248*/ 	.word	0x0500000f


	//   ....[117]....
        /*024c*/ 	.word	0x0500000f


	//   ....[118]....
        /*0250*/ 	.word	0x0500000f


	//   ....[119]....
        /*0254*/ 	.word	0x0500000f


	//   ....[120]....
        /*0258*/ 	.word	0x0500000f


	//   ....[121]....
        /*025c*/ 	.word	0x0500000f


	//   ....[122]....
        /*0260*/ 	.word	0x0500000f


	//   ....[123]....
        /*0264*/ 	.word	0x0500000f


	//   ....[124]....
        /*0268*/ 	.word	0x0500000f


	//   ....[125]....
        /*026c*/ 	.word	0x0500000f


	//   ....[126]....
        /*0270*/ 	.word	0x0500000f


	//   ....[127]....
        /*0274*/ 	.word	0x0500000f


	//   ....[128]....
        /*0278*/ 	.word	0x0500000f


	//   ....[129]....
        /*027c*/ 	.word	0x0500000f


	//   ....[130]....
        /*0280*/ 	.word	0x0500000f


	//   ....[131]....
        /*0284*/ 	.word	0x0500000f


	//   ....[132]....
        /*0288*/ 	.word	0x0500000f


	//   ....[133]....
        /*028c*/ 	.word	0x0500000f


	//   ....[134]....
        /*0290*/ 	.word	0x0500000f


	//   ....[135]....
        /*0294*/ 	.word	0x0500000f


	//   ....[136]....
        /*0298*/ 	.word	0x0500000f


	//   ....[137]....
        /*029c*/ 	.word	0x0500000f


	//   ....[138]....
        /*02a0*/ 	.word	0x0500000f


	//   ....[139]....
        /*02a4*/ 	.word	0x0500000f


	//   ....[140]....
        /*02a8*/ 	.word	0x0500000f


	//   ....[141]....
        /*02ac*/ 	.word	0x0500000f


	//   ....[142]....
        /*02b0*/ 	.word	0x0500000f


	//   ....[143]....
        /*02b4*/ 	.word	0x0500000f


	//   ....[144]....
        /*02b8*/ 	.word	0x0500000f


	//   ....[145]....
        /*02bc*/ 	.word	0x0500000f


	//   ....[146]....
        /*02c0*/ 	.word	0x0500000f


	//   ....[147]....
        /*02c4*/ 	.word	0x0500000f


	//   ....[148]....
        /*02c8*/ 	.word	0x0500000f


	//   ....[149]....
        /*02cc*/ 	.word	0x0500000f


	//   ....[150]....
        /*02d0*/ 	.word	0x0500000f


	//----- nvinfo : EIATTR_COOP_GROUP_INSTR_OFFSETS
	.align		4
.L_497:
        /*02d4*/ 	.byte	0x04, 0x28
        /*02d6*/ 	.short	(.L_499 - .L_498)


	//   ....[0]....
.L_498:
        /*02d8*/ 	.word	0x00000070


	//   ....[1]....
        /*02dc*/ 	.word	0x000000b0


	//   ....[2]....
        /*02e0*/ 	.word	0x000002d0


	//   ....[3]....
        /*02e4*/ 	.word	0x00000430


	//   ....[4]....
        /*02e8*/ 	.word	0x00000550


	//   ....[5]....
        /*02ec*/ 	.word	0x000006b0


	//   ....[6]....
        /*02f0*/ 	.word	0x000013d0


	//   ....[7]....
        /*02f4*/ 	.word	0x00003e30


	//   ....[8]....
        /*02f8*/ 	.word	0x00003f90


	//   ....[9]....
        /*02fc*/ 	.word	0x000049d0


	//   ....[10]....
        /*0300*/ 	.word	0x00004a90


	//   ....[11]....
        /*0304*/ 	.word	0x00005070


	//   ....[12]....
        /*0308*/ 	.word	0x000050f0


	//   ....[13]....
        /*030c*/ 	.word	0x00008910


	//   ....[14]....
        /*0310*/ 	.word	0x00008f30


	//   ....[15]....
        /*0314*/ 	.word	0x00008f80


	//   ....[16]....
        /*0318*/ 	.word	0x00009060


	//   ....[17]....
        /*031c*/ 	.word	0x000096b0


	//   ....[18]....
        /*0320*/ 	.word	0x00009710


	//   ....[19]....
        /*0324*/ 	.word	0x0000d5b0


	//   ....[20]....
        /*0328*/ 	.word	0x0000d5d0


	//   ....[21]....
        /*032c*/ 	.word	0x0000d5f0


	//   ....[22]....
        /*0330*/ 	.word	0x0000d610


	//   ....[23]....
        /*0334*/ 	.word	0x0000e9b0


	//   ....[24]....
        /*0338*/ 	.word	0x0000e9c0


	//   ....[25]....
        /*033c*/ 	.word	0x0000ea60


	//   ....[26]....
        /*0340*/ 	.word	0x0000eac0


	//   ....[27]....
        /*0344*/ 	.word	0x0000fd80


	//   ....[28]....
        /*0348*/ 	.word	0x0000fdf0


	//   ....[29]....
        /*034c*/ 	.word	0x0000fe30


	//   ....[30]....
        /*0350*/ 	.word	0x0000fe60


	//   ....[31]....
        /*0354*/ 	.word	0x0000fea0


	//   ....[32]....
        /*0358*/ 	.word	0x0000feb0


	//   ....[33]....
        /*035c*/ 	.word	0x00010b20


	//   ....[34]....
        /*0360*/ 	.word	0x00010b30


	//   ....[35]....
        /*0364*/ 	.word	0x00011ba0


	//   ....[36]....
        /*0368*/ 	.word	0x00012e80


	//   ....[37]....
        /*036c*/ 	.word	0x00012ec0


	//   ....[38]....
        /*0370*/ 	.word	0x00012ef0


	//   ....[39]....
        /*0374*/ 	.word	0x00012f10


	//   ....[40]....
        /*0378*/ 	.word	0x00012f20


	//   ....[41]....
        /*037c*/ 	.word	0x00012f90


	//   ....[42]....
        /*0380*/ 	.word	0x00012fc0


	//   ....[43]....
        /*0384*/ 	.word	0x00013020


	//   ....[44]....
        /*0388*/ 	.word	0x00013050


	//   ....[45]....
        /*038c*/ 	.word	0x000130b0


	//   ....[46]....
        /*0390*/ 	.word	0x000137b0


	//   ....[47]....
        /*0394*/ 	.word	0x000137f0


	//   ....[48]....
        /*0398*/ 	.word	0x00013820


	//   ....[49]....
        /*039c*/ 	.word	0x00013850


	//   ....[50]....
        /*03a0*/ 	.word	0x00013860


	//   ....[51]....
        /*03a4*/ 	.word	0x000138f0


	//   ....[52]....
        /*03a8*/ 	.word	0x00013920


	//   ....[53]....
        /*03ac*/ 	.word	0x00013990


	//   ....[54]....
        /*03b0*/ 	.word	0x000139c0


	//   ....[55]....
        /*03b4*/ 	.word	0x00013a30


	//   ....[56]....
        /*03b8*/ 	.word	0x00013a60


	//   ....[57]....
        /*03bc*/ 	.word	0x00013ad0


	//   ....[58]....
        /*03c0*/ 	.word	0x00013b00


	//   ....[59]....
        /*03c4*/ 	.word	0x00013b70


	//   ....[60]....
        /*03c8*/ 	.word	0x00013ba0


	//   ....[61]....
        /*03cc*/ 	.word	0x00013c00


	//   ....[62]....
        /*03d0*/ 	.word	0x00014470


	//   ....[63]....
        /*03d4*/ 	.word	0x000144b0


	//   ....[64]....
        /*03d8*/ 	.word	0x000144e0


	//   ....[65]....
        /*03dc*/ 	.word	0x00014500


	//   ....[66]....
        /*03e0*/ 	.word	0x00014520


	//   ....[67]....
        /*03e4*/ 	.word	0x00014540


	//   ....[68]....
        /*03e8*/ 	.word	0x00014570


	//   ....[69]....
        /*03ec*/ 	.word	0x00014590


	//   ....[70]....
        /*03f0*/ 	.word	0x000145a0


	//   ....[71]....
        /*03f4*/ 	.word	0x00014620


	//   ....[72]....
        /*03f8*/ 	.word	0x000149c0


	//   ....[73]....
        /*03fc*/ 	.word	0x000149f0


	//   ....[74]....
        /*0400*/ 	.word	0x00014a10


	//   ....[75]....
        /*0404*/ 	.word	0x00014ab0


	//   ....[76]....
        /*0408*/ 	.word	0x00014ad0


	//   ....[77]....
        /*040c*/ 	.word	0x00014b70


	//   ....[78]....
        /*0410*/ 	.word	0x00014b90


	//   ....[79]....
        /*0414*/ 	.word	0x00014c30


	//   ....[80]....
        /*0418*/ 	.word	0x00014c50


	//   ....[81]....
        /*041c*/ 	.word	0x00014c60


	//   ....[82]....
        /*0420*/ 	.word	0x000151a0


	//   ....[83]....
        /*0424*/ 	.word	0x000151e0


	//   ....[84]....
        /*0428*/ 	.word	0x00015210


	//   ....[85]....
        /*042c*/ 	.word	0x00015240


	//   ....[86]....
        /*0430*/ 	.word	0x00015320


	//   ....[87]....
        /*0434*/ 	.word	0x00015340


	//   ....[88]....
        /*0438*/ 	.word	0x000153f0


	//   ....[89]....
        /*043c*/ 	.word	0x00015410


	//   ....[90]....
        /*0440*/ 	.word	0x00015460


	//   ....[91]....
        /*0444*/ 	.word	0x000154d0


	//   ....[92]....
        /*0448*/ 	.word	0x00015820


	//   ....[93]....
        /*044c*/ 	.word	0x00015de0


	//   ....[94]....
        /*0450*/ 	.word	0x00015ed0


	//   ....[95]....
        /*0454*/ 	.word	0x00015f90


	//   ....[96]....
        /*0458*/ 	.word	0x000160b0


	//   ....[97]....
        /*045c*/ 	.word	0x00016110


	//   ....[98]....
        /*0460*/ 	.word	0x00016210


	//   ....[99]....
        /*0464*/ 	.word	0x00016270


	//   ....[100]....
        /*0468*/ 	.word	0x00016370


	//   ....[101]....
        /*046c*/ 	.word	0x000163d0


	//   ....[102]....
        /*0470*/ 	.word	0x000164c0


	//   ....[103]....
        /*0474*/ 	.word	0x00016510


	//   ....[104]....
        /*0478*/ 	.word	0x000165b0


	//   ....[105]....
        /*047c*/ 	.word	0x00016610


	//   ....[106]....
        /*0480*/ 	.word	0x00016750


	//   ....[107]....
        /*0484*/ 	.word	0x000167c0


	//   ....[108]....
        /*0488*/ 	.word	0x000168c0


	//   ....[109]....
        /*048c*/ 	.word	0x00016930


	//   ....[110]....
        /*0490*/ 	.word	0x00016a30


	//   ....[111]....
        /*0494*/ 	.word	0x00016aa0


	//   ....[112]....
        /*0498*/ 	.word	0x00016ba0


	//   ....[113]....
        /*049c*/ 	.word	0x00016c10


	//   ....[114]....
        /*04a0*/ 	.word	0x00016d10


	//   ....[115]....
        /*04a4*/ 	.word	0x00016d80


	//   ....[116]....
        /*04a8*/ 	.word	0x00016e80


	//   ....[117]....
        /*04ac*/ 	.word	0x00016ee0


	//   ....[118]....
        /*04b0*/ 	.word	0x00016fd0


	//   ....[119]....
        /*04b4*/ 	.word	0x00017020


	//   ....[120]....
        /*04b8*/ 	.word	0x00017160


	//   ....[121]....
        /*04bc*/ 	.word	0x00017220


	//   ....[122]....
        /*04c0*/ 	.word	0x00017360


	//   ....[123]....
        /*04c4*/ 	.word	0x000173b0


	//   ....[124]....
        /*04c8*/ 	.word	0x000174c0


	//   ....[125]....
        /*04cc*/ 	.word	0x00017510


	//   ....[126]....
        /*04d0*/ 	.word	0x00017630


	//   ....[127]....
        /*04d4*/ 	.word	0x00017680


	//   ....[128]....
        /*04d8*/ 	.word	0x000177b0


	//   ....[129]....
        /*04dc*/ 	.word	0x00017800


	//   ....[130]....
        /*04e0*/ 	.word	0x000178e0


	//   ....[131]....
        /*04e4*/ 	.word	0x00017980


	//   ....[132]....
        /*04e8*/ 	.word	0x00017ab0


	//   ....[133]....
        /*04ec*/ 	.word	0x00017b00


	//   ....[134]....
        /*04f0*/ 	.word	0x00017c30


	//   ....[135]....
        /*04f4*/ 	.word	0x00017c80


	//   ....[136]....
        /*04f8*/ 	.word	0x00017db0


	//   ....[137]....
        /*04fc*/ 	.word	0x00017e00


	//   ....[138]....
        /*0500*/ 	.word	0x00017f30


	//   ....[139]....
        /*0504*/ 	.word	0x00017f80


	//   ....[140]....
        /*0508*/ 	.word	0x00018060


	//   ....[141]....
        /*050c*/ 	.word	0x00018100


	//   ....[142]....
        /*0510*/ 	.word	0x000182a0


	//   ....[143]....
        /*0514*/ 	.word	0x000182f0


	//   ....[144]....
        /*0518*/ 	.word	0x00018430


	//   ....[145]....
        /*051c*/ 	.word	0x00018480


	//   ....[146]....
        /*0520*/ 	.word	0x000185c0


	//   ....[147]....
        /*0524*/ 	.word	0x00018610


	//   ....[148]....
        /*0528*/ 	.word	0x00018740


	//   ....[149]....
        /*052c*/ 	.word	0x00018790


	//   ....[150]....
        /*0530*/ 	.word	0x000188a0


	//----- nvinfo : EIATTR_REG_RECONFIG
	.align		4
.L_499:
        /*0534*/ 	.byte	0x01, 0x54
	.zero		2


	//----- nvinfo : EIATTR_SYSCALL_OFFSETS
	.align		4
        /*0538*/ 	.byte	0x04, 0x46
        /*053a*/ 	.short	(.L_501 - .L_500)


	//   ....[0]....
.L_500:
        /*053c*/ 	.word	0x000015a0


	//   ....[1]....
        /*0540*/ 	.word	0x000123d0


	//   ....[2]....
        /*0544*/ 	.word	0x00012510


	//   ....[3]....
        /*0548*/ 	.word	0x00012600


	//   ....[4]....
        /*054c*/ 	.word	0x000134a0


	//----- nvinfo : EIATTR_MBARRIER_INSTR_OFFSETS
	.align		4
.L_501:
        /*0550*/ 	.byte	0x04, 0x39
        /*0552*/ 	.short	(.L_503 - .L_502)


	//   ....[0]....
.L_502:
        /*0554*/ 	.word	0x00000180
        /*0558*/ 	.word	0x000000ff
        /*055c*/ 	.word	0x00038800
        /*0560*/ 	.short	0x0100
        /*0562*/ 	.byte	0x08
	.zero		1


	//   ....[1]....
        /*0564*/ 	.word	0x00000190
        /*0568*/ 	.word	0x000000ff
        /*056c*/ 	.word	0x00038820
        /*0570*/ 	.short	0x0100
        /*0572*/ 	.byte	0x08
	.zero		1


	//   ....[2]....
        /*0574*/ 	.word	0x00000280
        /*0578*/ 	.word	0x000000ff
        /*057c*/ 	.word	0x00038830
        /*0580*/ 	.short	0x0100
        /*0582*/ 	.byte	0x08
	.zero		1


	//   ....[3]....
        /*0584*/ 	.word	0x00000290
        /*0588*/ 	.word	0x000000ff
        /*058c*/ 	.word	0x00038840
        /*0590*/ 	.short	0x0100
        /*0592*/ 	.byte	0x08
	.zero		1


	//   ....[4]....
        /*0594*/ 	.word	0x000002a0
        /*0598*/ 	.word	0x000000ff
        /*059c*/ 	.word	0x00038838
        /*05a0*/ 	.short	0x0100
        /*05a2*/ 	.byte	0x08
	.zero		1


	//   ....[5]....
        /*05a4*/ 	.word	0x000002b0
        /*05a8*/ 	.word	0x000000ff
        /*05ac*/ 	.word	0x00038848
        /*05b0*/ 	.short	0x0100
        /*05b2*/ 	.byte	0x08
	.zero		1


	//   ....[6]....
        /*05b4*/ 	.word	0x000003e0
        /*05b8*/ 	.word	0x000000ff
        /*05bc*/ 	.word	0x00038850
        /*05c0*/ 	.short	0x0100
        /*05c2*/ 	.byte	0x08
	.zero		1


	//   ....[7]....
        /*05c4*/ 	.word	0x000003f0
        /*05c8*/ 	.word	0x000000ff
        /*05cc*/ 	.word	0x00038860
        /*05d0*/ 	.short	0x0100
        /*05d2*/ 	.byte	0x08
	.zero		1


	//   ....[8]....
        /*05d4*/ 	.word	0x00000400
        /*05d8*/ 	.word	0x000000ff
        /*05dc*/ 	.word	0x00038858
        /*05e0*/ 	.short	0x0100
        /*05e2*/ 	.byte	0x08
	.zero		1


	//   ....[9]....
        /*05e4*/ 	.word	0x00000410
        /*05e8*/ 	.word	0x000000ff
        /*05ec*/ 	.word	0x00038868
        /*05f0*/ 	.short	0x0100
        /*05f2*/ 	.byte	0x08
	.zero		1


	//   ....[10]....
        /*05f4*/ 	.word	0x00000500
        /*05f8*/ 	.word	0x000000ff
        /*05fc*/ 	.word	0x00038870
        /*0600*/ 	.short	0x0100
        /*0602*/ 	.byte	0x06
	.zero		1


	//   ....[11]....
        /*0604*/ 	.word	0x00000510
        /*0608*/ 	.word	0x000000ff
        /*060c*/ 	.word	0x00038880
        /*0610*/ 	.short	0x0100
        /*0612*/ 	.byte	0x06
	.zero		1


	//   ....[12]....
        /*0614*/ 	.word	0x00000520
        /*0618*/ 	.word	0x000000ff
        /*061c*/ 	.word	0x00038878
        /*0620*/ 	.short	0x0100
        /*0622*/ 	.byte	0x06
	.zero		1


	//   ....[13]....
        /*0624*/ 	.word	0x00000530
        /*0628*/ 	.word	0x000000ff
        /*062c*/ 	.word	0x00038888
        /*0630*/ 	.short	0x0100
        /*0632*/ 	.byte	0x06
	.zero		1


	//   ....[14]....
        /*0634*/ 	.word	0x00000660
        /*0638*/ 	.word	0x000000ff
        /*063c*/ 	.word	0x00038890
        /*0640*/ 	.short	0x0100
        /*0642*/ 	.byte	0x08
	.zero		1


	//   ....[15]....
        /*0644*/ 	.word	0x00000670
        /*0648*/ 	.word	0x000000ff
        /*064c*/ 	.word	0x000388a0
        /*0650*/ 	.short	0x0100
        /*0652*/ 	.byte	0x08
	.zero		1


	//   ....[16]....
        /*0654*/ 	.word	0x00000680
        /*0658*/ 	.word	0x000000ff
        /*065c*/ 	.word	0x00038898
        /*0660*/ 	.short	0x0100
        /*0662*/ 	.byte	0x08
	.zero		1


	//   ....[17]....
        /*0664*/ 	.word	0x00000690
        /*0668*/ 	.word	0x000000ff
        /*066c*/ 	.word	0x000388a8
        /*0670*/ 	.short	0x0100
        /*0672*/ 	.byte	0x08
	.zero		1


	//   ....[18]....
        /*0674*/ 	.word	0x000007d0
        /*0678*/ 	.word	0x000000ff
        /*067c*/ 	.word	0x000388b0
        /*0680*/ 	.short	0x0100
        /*0682*/ 	.byte	0x08
	.zero		1


	//   ....[19]....
        /*0684*/ 	.word	0x000007e0
        /*0688*/ 	.word	0x000000ff
        /*068c*/ 	.word	0x000388c0
        /*0690*/ 	.short	0x0100
        /*0692*/ 	.byte	0x08
	.zero		1


	//   ....[20]....
        /*0694*/ 	.word	0x000007f0
        /*0698*/ 	.word	0x000000ff
        /*069c*/ 	.word	0x000388b8
        /*06a0*/ 	.short	0x0100
        /*06a2*/ 	.byte	0x08
	.zero		1


	//   ....[21]....
        /*06a4*/ 	.word	0x00000800
        /*06a8*/ 	.word	0x000000ff
        /*06ac*/ 	.word	0x000388c8
        /*06b0*/ 	.short	0x0100
        /*06b2*/ 	.byte	0x08
	.zero		1


	//   ....[22]....
        /*06b4*/ 	.word	0x000015d0
        /*06b8*/ 	.word	0x000000ff
        /*06bc*/ 	.word	0x00038800
        /*06c0*/ 	.short	0x010a
        /*06c2*/ 	.byte	0x04
	.zero		1


	//   ....[23]....
        /*06c4*/ 	.word	0x00001670
        /*06c8*/ 	.word	0x000000ff
        /*06cc*/ 	.word	0x00038830
        /*06d0*/ 	.short	0x010a
        /*06d2*/ 	.byte	0x04
	.zero		1


	//   ....[24]....
        /*06d4*/ 	.word	0x000016e0
        /*06d8*/ 	.word	0x000000ff
        /*06dc*/ 	.word	0x00038830
        /*06e0*/ 	.short	0x010a
        /*06e2*/ 	.byte	0x04
	.zero		1


	//   ....[25]....
        /*06e4*/ 	.word	0x00004560
        /*06e8*/ 	.word	0x000000ff
        /*06ec*/ 	.word	0x00000000
        /*06f0*/ 	.short	0x0101
        /*06f2*/ 	.byte	0x07
	.zero		1


	//   ....[26]....
        /*06f4*/ 	.word	0x00005ae0
        /*06f8*/ 	.word	0x000000ff
        /*06fc*/ 	.word	0x00038830
        /*0700*/ 	.short	0x010a
        /*0702*/ 	.byte	0x06
	.zero		1


	//   ....[27]....
        /*0704*/ 	.word	0x00005b30
        /*0708*/ 	.word	0x000000ff
        /*070c*/ 	.word	0x00038830
        /*0710*/ 	.short	0x010a
        /*0712*/ 	.byte	0x06
	.zero		1


	//   ....[28]....
        /*0714*/ 	.word	0x000083b0
        /*0718*/ 	.word	0x000000ff
        /*071c*/ 	.word	0x00038850
        /*0720*/ 	.short	0x010a
        /*0722*/ 	.byte	0x0a
	.zero		1


	//   ....[29]....
        /*0724*/ 	.word	0x000083f0
        /*0728*/ 	.word	0x000000ff
        /*072c*/ 	.word	0x00038850
        /*0730*/ 	.short	0x010a
        /*0732*/ 	.byte	0x0a
	.zero		1


	//   ....[30]....
        /*0734*/ 	.word	0x000095e0
        /*0738*/ 	.word	0x000000ff
        /*073c*/ 	.word	0x00000000
        /*0740*/ 	.short	0x0101
        /*0742*/ 	.byte	0x07
	.zero		1


	//   ....[31]....
        /*0744*/ 	.word	0x00009f60
        /*0748*/ 	.word	0x000000ff
        /*074c*/ 	.word	0x00000000
        /*0750*/ 	.short	0x0101
        /*0752*/ 	.byte	0x0a
	.zero		1


	//   ....[32]....
        /*0754*/ 	.word	0x0000a1c0
        /*0758*/ 	.word	0x000000ff
        /*075c*/ 	.word	0x00038830
        /*0760*/ 	.short	0x010a
        /*0762*/ 	.byte	0x06
	.zero		1


	//   ....[33]....
        /*0764*/ 	.word	0x0000a210
        /*0768*/ 	.word	0x000000ff
        /*076c*/ 	.word	0x00038830
        /*0770*/ 	.short	0x010a
        /*0772*/ 	.byte	0x06
	.zero		1


	//   ....[34]....
        /*0774*/ 	.word	0x0000cb30
        /*0778*/ 	.word	0x000000ff
        /*077c*/ 	.word	0x00038850
        /*0780*/ 	.short	0x010a
        /*0782*/ 	.byte	0x0e
	.zero		1


	//   ....[35]....
        /*0784*/ 	.word	0x0000cb70
        /*0788*/ 	.word	0x000000ff
        /*078c*/ 	.word	0x00038850
        /*0790*/ 	.short	0x010a
        /*0792*/ 	.byte	0x0e
	.zero		1


	//   ....[36]....
        /*0794*/ 	.word	0x0000d1b0
        /*0798*/ 	.word	0x000000ff
        /*079c*/ 	.word	0x00000000
        /*07a0*/ 	.short	0x0101
        /*07a2*/ 	.byte	0x0a
	.zero		1


	//   ....[37]....
        /*07a4*/ 	.word	0x0000dfe0
        /*07a8*/ 	.word	0x000000ff
        /*07ac*/ 	.word	0x00000000
        /*07b0*/ 	.short	0x0101
        /*07b2*/ 	.byte	0x0e
	.zero		1


	//   ....[38]....
        /*07b4*/ 	.word	0x0000e920
        /*07b8*/ 	.word	0x000000ff
        /*07bc*/ 	.word	0x00038850
        /*07c0*/ 	.short	0x010a
        /*07c2*/ 	.byte	0x05
	.zero		1


	//   ....[39]....
        /*07c4*/ 	.word	0x0000e960
        /*07c8*/ 	.word	0x000000ff
        /*07cc*/ 	.word	0x00038850
        /*07d0*/ 	.short	0x010a
        /*07d2*/ 	.byte	0x05
	.zero		1


	//   ....[40]....
        /*07d4*/ 	.word	0x0000efa0
        /*07d8*/ 	.word	0x000000ff
        /*07dc*/ 	.word	0x00000000
        /*07e0*/ 	.short	0x0101
        /*07e2*/ 	.byte	0x04
	.zero		1


	//   ....[41]....
        /*07e4*/ 	.word	0x0000fed0
        /*07e8*/ 	.word	0x000000ff
        /*07ec*/ 	.word	0x00000000
        /*07f0*/ 	.short	0x0101
        /*07f2*/ 	.byte	0x04
	.zero		1


	//   ....[42]....
        /*07f4*/ 	.word	0x00012c60
        /*07f8*/ 	.word	0x000000ff
        /*07fc*/ 	.word	0x00038840
        /*0800*/ 	.short	0x010a
        /*0802*/ 	.byte	0x2c
	.zero		1


	//   ....[43]....
        /*0804*/ 	.word	0x00013260
        /*0808*/ 	.word	0x000000ff
        /*080c*/ 	.word	0x00038830
        /*0810*/ 	.short	0x0107
        /*0812*/ 	.byte	0x2c
	.zero		1


	//   ....[44]....
        /*0814*/ 	.word	0x000132d0
        /*0818*/ 	.word	0x000000ff
        /*081c*/ 	.word	0x00038830
        /*0820*/ 	.short	0x0101
        /*0822*/ 	.byte	0x2c
	.zero		1


	//   ....[45]....
        /*0824*/ 	.word	0x00013d80
        /*0828*/ 	.word	0x000000ff
        /*082c*/ 	.word	0x00038800
        /*0830*/ 	.short	0x0107
        /*0832*/ 	.byte	0x2c
	.zero		1


	//   ....[46]....
        /*0834*/ 	.word	0x00013e00
        /*0838*/ 	.word	0x000000ff
        /*083c*/ 	.word	0x00038800
        /*0840*/ 	.short	0x0101
        /*0842*/ 	.byte	0x2c
	.zero		1


	//   ....[47]....
        /*0844*/ 	.word	0x00013e10
        /*0848*/ 	.word	0x000000ff
        /*084c*/ 	.word	0x00038820
        /*0850*/ 	.short	0x010a
        /*0852*/ 	.byte	0x2c
	.zero		1


	//   ....[48]....
        /*0854*/ 	.word	0x00014270
        /*0858*/ 	.word	0x00000013
        /*085c*/ 	.word	0x00038840
        /*0860*/ 	.short	0x010a
        /*0862*/ 	.byte	0x3f
	.zero		1


	//   ....[49]....
        /*0864*/ 	.word	0x00014840
        /*0868*/ 	.word	0x00000013
        /*086c*/ 	.word	0x00038830
        /*0870*/ 	.short	0x0107
        /*0872*/ 	.byte	0x3f
	.zero		1


	//   ....[50]....
        /*0874*/ 	.word	0x000148f0
        /*0878*/ 	.word	0x00000013
        /*087c*/ 	.word	0x00038830
        /*0880*/ 	.short	0x0101
        /*0882*/ 	.byte	0x3f
	.zero		1


	//   ....[51]....
        /*0884*/ 	.word	0x00014950
        /*0888*/ 	.word	0x00000004
        /*088c*/ 	.word	0x00038860
        /*0890*/ 	.short	0x010a
        /*0892*/ 	.byte	0x3f
	.zero		1


	//   ....[52]....
        /*0894*/ 	.word	0x00014e10
        /*0898*/ 	.word	0x00000004
        /*089c*/ 	.word	0x00038850
        /*08a0*/ 	.short	0x0107
        /*08a2*/ 	.byte	0x3f
	.zero		1


	//   ....[53]....
        /*08a4*/ 	.word	0x00014f80
        /*08a8*/ 	.word	0x00000004
        /*08ac*/ 	.word	0x00038850
        /*08b0*/ 	.short	0x0101
        /*08b2*/ 	.byte	0x3f
	.zero		1


	//   ....[54]....
        /*08b4*/ 	.word	0x00015110
        /*08b8*/ 	.word	0x00000000
        /*08bc*/ 	.word	0x00038860
        /*08c0*/ 	.short	0x010a
        /*08c2*/ 	.byte	0x3f
	.zero		1


	//   ....[55]....
        /*08c4*/ 	.word	0x00015660
        /*08c8*/ 	.word	0x00000000
        /*08cc*/ 	.word	0x00038850
        /*08d0*/ 	.short	0x0107
        /*08d2*/ 	.byte	0x3f
	.zero		1


	//   ....[56]....
        /*08d4*/ 	.word	0x00015720
        /*08d8*/ 	.word	0x00000000
        /*08dc*/ 	.word	0x00038850
        /*08e0*/ 	.short	0x0101
        /*08e2*/ 	.byte	0x3f
	.zero		1


	//   ....[57]....
        /*08e4*/ 	.word	0x000157b0
        /*08e8*/ 	.word	0x00000007
        /*08ec*/ 	.word	0x00038820
        /*08f0*/ 	.short	0x010a
        /*08f2*/ 	.byte	0x3f
	.zero		1


	//   ....[58]....
        /*08f4*/ 	.word	0x00015930
        /*08f8*/ 	.word	0x00000005
        /*08fc*/ 	.word	0x00038840
        /*0900*/ 	.short	0x010a
        /*0902*/ 	.byte	0x3f
	.zero		1


	//   ....[59]....
        /*0904*/ 	.word	0x000159d0
        /*0908*/ 	.word	0x00000003
        /*090c*/ 	.word	0x00038840
        /*0910*/ 	.short	0x010a
        /*0912*/ 	.byte	0x3f
	.zero		1


	//   ....[60]....
        /*0914*/ 	.word	0x00015a10
        /*0918*/ 	.word	0x00000005
        /*091c*/ 	.word	0x00038860
        /*0920*/ 	.short	0x010a
        /*0922*/ 	.byte	0x3f
	.zero		1


	//   ....[61]....
        /*0924*/ 	.word	0x00015a50
        /*0928*/ 	.word	0x00000003
        /*092c*/ 	.word	0x00038860
        /*0930*/ 	.short	0x010a
        /*0932*/ 	.byte	0x3f
	.zero		1


	//   ....[62]....
        /*0934*/ 	.word	0x00015ad0
        /*0938*/ 	.word	0x00000003
        /*093c*/ 	.word	0x00038800
        /*0940*/ 	.short	0x010a
        /*0942*/ 	.byte	0x3f
	.zero		1


	//   ....[63]....
        /*0944*/ 	.word	0x00015b40
        /*0948*/ 	.word	0x00000003
        /*094c*/ 	.word	0x00038830
        /*0950*/ 	.short	0x010a
        /*0952*/ 	.byte	0x3f
	.zero		1


	//   ....[64]....
        /*0954*/ 	.word	0x00015bb0
        /*0958*/ 	.word	0x00000006
        /*095c*/ 	.word	0x00038830
        /*0960*/ 	.short	0x010a
        /*0962*/ 	.byte	0x3f
	.zero		1


	//   ....[65]....
        /*0964*/ 	.word	0x00015c10
        /*0968*/ 	.word	0x00000003
        /*096c*/ 	.word	0x00038850
        /*0970*/ 	.short	0x010a
        /*0972*/ 	.byte	0x3f
	.zero		1


	//   ....[66]....
        /*0974*/ 	.word	0x00015c80
        /*0978*/ 	.word	0x00000006
        /*097c*/ 	.word	0x00038830
        /*0980*/ 	.short	0x010a
        /*0982*/ 	.byte	0x3f
	.zero		1


	//   ....[67]....
        /*0984*/ 	.word	0x00015ce0
        /*0988*/ 	.word	0x00000003
        /*098c*/ 	.word	0x00038850
        /*0990*/ 	.short	0x010a
        /*0992*/ 	.byte	0x3f
	.zero		1


	//   ....[68]....
        /*0994*/ 	.word	0x00015d40
        /*0998*/ 	.word	0x00000005
        /*099c*/ 	.word	0x00038850
        /*09a0*/ 	.short	0x010a
        /*09a2*/ 	.byte	0x3f
	.zero		1


	//   ....[69]....
        /*09a4*/ 	.word	0x00015e20
        /*09a8*/ 	.word	0x00000003
        /*09ac*/ 	.word	0x00038840
        /*09b0*/ 	.short	0x010a
        /*09b2*/ 	.byte	0x3f
	.zero		1


	//   ....[70]....
        /*09b4*/ 	.word	0x00017060
        /*09b8*/ 	.word	0x00000003
        /*09bc*/ 	.word	0x00038820
        /*09c0*/ 	.short	0x010a
        /*09c2*/ 	.byte	0x3f
	.zero		1


	//   ....[71]....
        /*09c4*/ 	.word	0x000170b0
        /*09c8*/ 	.word	0x00000013
        /*09cc*/ 	.word	0x00038840
        /*09d0*/ 	.short	0x010a
        /*09d2*/ 	.byte	0x3f
	.zero		1


	//   ....[72]....
        /*09d4*/ 	.word	0x00017830
        /*09d8*/ 	.word	0x00000004
        /*09dc*/ 	.word	0x00038860
        /*09e0*/ 	.short	0x010a
        /*09e2*/ 	.byte	0x3f
	.zero		1


	//   ....[73]....
        /*09e4*/ 	.word	0x00017fb0
        /*09e8*/ 	.word	0x00000000
        /*09ec*/ 	.word	0x00038860
        /*09f0*/ 	.short	0x010a
        /*09f2*/ 	.byte	0x3f
	.zero		1


	//   ....[74]....
        /*09f4*/ 	.word	0x000187c0
        /*09f8*/ 	.word	0x00000007
        /*09fc*/ 	.word	0x00038820
        /*0a00*/ 	.short	0x010a
        /*0a02*/ 	.byte	0x3f
	.zero		1


	//   ....[75]....
        /*0a04*/ 	.word	0x00018960
        /*0a08*/ 	.word	0x00000005
        /*0a0c*/ 	.word	0x00038840
        /*0a10*/ 	.short	0x010a
        /*0a12*/ 	.byte	0x3f
	.zero		1


	//   ....[76]....
        /*0a14*/ 	.word	0x000189b0
        /*0a18*/ 	.word	0x00000003
        /*0a1c*/ 	.word	0x00038840
        /*0a20*/ 	.short	0x010a
        /*0a22*/ 	.byte	0x3f
	.zero		1


	//   ....[77]....
        /*0a24*/ 	.word	0x00018a00
        /*0a28*/ 	.word	0x00000005
        /*0a2c*/ 	.word	0x00038860
        /*0a30*/ 	.short	0x010a
        /*0a32*/ 	.byte	0x3f
	.zero		1


	//----- nvinfo : EIATTR_NUM_MBARRIERS
	.align		4
.L_503:
        /*0a34*/ 	.byte	0x03, 0x38
        /*0a36*/ 	.short	0x0016


	//----- nvinfo : EIATTR_EXIT_INSTR_OFFSETS
	.align		4
        /*0a38*/ 	.byte	0x04, 0x1c
        /*0a3a*/ 	.short	(.L_505 - .L_504)


	//   ....[0]....
.L_504:
        /*0a3c*/ 	.word	0x00015aa0


	//----- nvinfo : EIATTR_MAX_THREADS
	.align		4
.L_505:
        /*0a40*/ 	.byte	0x04, 0x05
        /*0a42*/ 	.short	(.L_507 - .L_506)
.L_506:
        /*0a44*/ 	.word	0x00000180
        /*0a48*/ 	.word	0x00000001
        /*0a4c*/ 	.word	0x00000001


	//----- nvinfo : EIATTR_CRS_STACK_SIZE
	.align		4
.L_507:
        /*0a50*/ 	.byte	0x04, 0x1e
        /*0a52*/ 	.short	(.L_509 - .L_508)
.L_508:
        /*0a54*/ 	.word	0x00000000


	//----- nvinfo : EIATTR_CBANK_PARAM_SIZE
	.align		4
.L_509:
        /*0a58*/ 	.byte	0x03, 0x19
        /*0a5a*/ 	.short	0x0a70


	//----- nvinfo : EIATTR_PARAM_CBANK
	.align		4
        /*0a5c*/ 	.byte	0x04, 0x0a
        /*0a5e*/ 	.short	(.L_511 - .L_510)
	.align		4
.L_510:
        /*0a60*/ 	.word	index@(.nv.constant0._ZN7cutlass13device_kernelIN5flash11enable_sm90INS1_16FlashAttnFwdSm90INS1_25CollectiveMainloopFwdSm90ILi2EN4cute5tupleIJNS5_1CILi1EEES8_S8_EEENS6_IJNS7_ILi128EEENS7_ILi80EEENS7_ILi256EEEEEELi256ENS_6half_tEfNS_4arch4Sm90ELb1ELb0ELb1ELb0ELb1ELb0ELb0ELb1ELb1ELb1ELb1ELb0EEENS1_21CollectiveEpilogueFwdINS6_IJSA_SC_SB_EEES9_SE_SG_Li256ELb0ELb1ELb1ELb0EEENS1_19SingleTileSchedulerILb0ELb1ELb1ELi128EEEEEEEEEvNT_6ParamsE)
        /*0a64*/ 	.short	0x0210
        /*0a66*/ 	.short	0x0a70


	//----- nvinfo : EIATTR_SW_WAR
	.align		4
.L_511:
        /*0a68*/ 	.byte	0x04, 0x36
        /*0a6a*/ 	.short	(.L_513 - .L_512)
.L_512:
        /*0a6c*/ 	.word	0x00000008
.L_513:


//--------------------- .nv.info._ZN7cutlass13device_kernelIN5flash11enable_sm90INS1_16FlashAttnFwdSm90INS1_25CollectiveMainloopFwdSm90ILi2EN4cute5tupleIJNS5_1CILi1EEES8_S8_EEENS6_IJNS7_ILi128EEENS7_ILi80EEENS7_ILi256EEEEEELi256ENS_6half_tEfNS_4arch4Sm90ELb1ELb0ELb1ELb1ELb1ELb0ELb0ELb1ELb1ELb1ELb1ELb0EEENS1_21CollectiveEpilogueFwdINS6_IJSA_SC_SB_EEES9_SE_SG_Li256ELb1ELb1ELb1ELb0EEENS1_36VarlenDynamicPersistentTileSchedulerILi128ELi80ELi256ELi128ELb1ELb1ELb1ELb1ELb1ELb1EEEEEEEEEvNT_6ParamsE --------------------------
	.section	.nv.info._ZN7cutlass13device_kernelIN5flash11enable_sm90INS1_16FlashAttnFwdSm90INS1_25CollectiveMainloopFwdSm90ILi2EN4cute5tupleIJNS5_1CILi1EEES8_S8_EEENS6_IJNS7_ILi128EEENS7_ILi80EEENS7_ILi256EEEEEELi256ENS_6half_tEfNS_4arch4Sm90ELb1ELb0ELb1ELb1ELb1ELb0ELb0ELb1ELb1ELb1ELb1ELb0EEENS1_21CollectiveEpilogueFwdINS6_IJSA_SC_SB_EEES9_SE_SG_Li256ELb1ELb1ELb1ELb0EEENS1_36VarlenDynamicPersistentTileSchedulerILi128ELi80ELi256ELi128ELb1ELb1ELb1ELb1ELb1ELb1EEEEEEEEEvNT_6ParamsE,"",@"SHT_CUDA_INFO"
	.sectionflags	@""
	.align	4


	//----- nvinfo : EIATTR_CUDA_API_VERSION
	.align		4
        /*0000*/ 	.byte	0x04, 0x37
        /*0002*/ 	.short	(.L_515 - .L_514)
.L_514:
        /*0004*/ 	.word	0x00000082


	//----- nvinfo : EIATTR_KPARAM_INFO
	.align		4
.L_515:
        /*0008*/ 	.byte	0x04, 0x17
        /*000a*/ 	.short	(.L_517 - .L_516)
.L_516:
        /*000c*/ 	.word	0x00000000
        /*0010*/ 	.short	0x0000
        /*0012*/ 	.short	0x0070
        /*0014*/ 	.byte	0x00, 0xf0, 0x01, 0x2a


	//----- nvinfo : EIATTR_SPARSE_MMA_MASK
	.align		4
.L_517:
        /*0018*/ 	.byte	0x03, 0x50
        /*001a*/ 	.short	0x0000


	//----- nvinfo : EIATTR_MAXREG_COUNT
	.align		4
        /*001c*/ 	.byte	0x03, 0x1b
        /*001e*/ 	.short	0x00a8


	//----- nvinfo : EIATTR_NUM_BARRIERS
	.align		4
        /*0020*/ 	.byte	0x02, 0x4c
        /*0022*/ 	.byte	0x09
	.zero		1


	//----- nvinfo : EIATTR_EXTERNS
	.align		4
        /*0024*/ 	.byte	0x04, 0x0f
        /*0026*/ 	.short	(.L_519 - .L_518)


	//   ....[0]....
	.align		4
.L_518:
        /*0028*/ 	.word	index@(__assertfail)


	//----- nvinfo : EIATTR_ANNOTATIONS
	.align		4
.L_519:
        /*002c*/ 	.byte	0x04, 0x55
        /*002e*/ 	.short	(.L_521 - .L_520)


	//   ....[0]....
.L_520:
        /* <DEDUP_REMOVED lines=29> */


	//----- nvinfo : EIATTR_MERCURY_ISA_VERSION
	.align		4
.L_521:
        /*01e8*/ 	.byte	0x03, 0x5f
        /*01ea*/ 	.short	0x0101


	//----- nvinfo : EIATTR_UNUSED_LOAD_BYTE_OFFSET
	.align		4
        /*01ec*/ 	.byte	0x04, 0x44
        /*01ee*/ 	.short	(.L_523 - .L_522)


	//   ....[0]....
.L_522:
        /*01f0*/ 	.word	0x00000950
        /*01f4*/ 	.word	0x0000fff0


	//   ....[1]....
        /*01f8*/ 	.word	0x0000f950
        /*01fc*/ 	.word	0x0000fff0


	//----- nvinfo : EIATTR_INT_WARP_WIDE_INSTR_OFFSETS
	.align		4
.L_523:
        /*0200*/ 	.byte	0x04, 0x31
        /*0202*/ 	.short	(.L_525 - .L_524)


	//   ....[0]....
.L_524:
        /*0204*/ 	.word	0x000000c0


	//   ....[1]....
        /*0208*/ 	.word	0x000000d0


	//   ....[2]....
        /*020c*/ 	.word	0x00000170


	//   ....[3]....
        /*0210*/ 	.word	0x00015fd0


	//   ....[4]....
        /*0214*/ 	.word	0x00016060


	//   ....[5]....
        /*0218*/ 	.word	0x00018f70


	//   ....[6]....
        /*021c*/ 	.word	0x00019000


	//----- nvinfo : EIATTR_COOP_GROUP_MASK_REGIDS
	.align		4
.L_525:
        /*0220*/ 	.byte	0x04, 0x29
        /*0222*/ 	.short	(.L_527 - .L_526)


	//   ....[0]....
.L_526:
        /*0224*/ 	.word	0xffffffff


	//   ....[1]....
        /*0228*/ 	.word	0xffffffff


	//   ....[2]....
        /*022c*/ 	.word	0xffffffff


	//   ....[3]....
        /*0230*/ 	.word	0xffffffff


	//   ....[4]....
        /*0234*/ 	.word	0xffffffff


	//   ....[5]....
        /*0238*/ 	.word	0xffffffff


	//   ....[6]....
        /*023c*/ 	.word	0xffffffff


	//   ....[7]....
        /*0240*/ 	.word	0xffffffff


	//   ....[8]....
        /*0244*/ 	.word	0xffffffff


	//   ....[9]....
        /*0248*/ 	.word	0xffffffff


	//   ....[10]....
        /*024c*/ 	.word	0xffffffff


	//   ....[11]....
        /*0250*/ 	.word	0xffffffff


	//   ....[12]....
        /*0254*/ 	.word	0xffffffff


	//   ....[13]....
        /*0258*/ 	.word	0xffffffff


	//   ....[14]....
        /*025c*/ 	.word	0xffffffff


	//   ....[15]....
        /*0260*/ 	.word	0xffffffff


	//   ....[16]....
        /*0264*/ 	.word	0xffffffff


	//   ....[17]....
        /*0268*/ 	.word	0xffffffff


	//   ....[18]....
        /*026c*/ 	.word	0xffffffff


	//   ....[19]....
        /*0270*/ 	.word	0xffffffff


	//   ....[20]....
        /*0274*/ 	.word	0xffffffff


	//   ....[21]....
        /*0278*/ 	.word	0xffffffff


	//   ....[22]....
        /*027c*/ 	.word	0xffffffff


	//   ....[23]....
        /*0280*/ 	.word	0xffffffff


	//   ....[24]....
        /*0284*/ 	.word	0xffffffff


	//   ....[25]....
        /*0288*/ 	.word	0xffffffff


	//   ....[26]....
        /*028c*/ 	.word	0xffffffff


	//   ....[27]....
        /*0290*/ 	.word	0xffffffff


	//   ....[28]....
        /*0294*/ 	.word	0xffffffff


	//   ....[29]....
        /*0298*/ 	.word	0xffffffff


	//   ....[30]....
        /*029c*/ 	.word	0xffffffff


	//   ....[31]....
        /*02a0*/ 	.word	0xffffffff


	//   ....[32]....
        /*02a4*/ 	.word	0xffffffff


	//   ....[33]....
        /*02a8*/ 	.word	0xffffffff


	//   ....[34]....
        /*02ac*/ 	.word	0xffffffff


	//   ....[35]....
        /*02b0*/ 	.word	0xffffffff


	//   ....[36]....
        /*02b4*/ 	.word	0xffffffff


	//   ....[37]....
        /*02b8*/ 	.word	0xffffffff


	//   ....[38]....
        /*02bc*/ 	.word	0xffffffff


	//   ....[39]....
        /*02c0*/ 	.word	0xffffffff


	//   ....[40]....
        /*02c4*/ 	.word	0xffffffff


	//   ....[41]....
        /*02c8*/ 	.word	0xffffffff


	//   ....[42]....
        /*02cc*/ 	.word	0xffffffff


	//   ....[43]....
        /*02d0*/ 	.word	0xffffffff


	//   ....[44]....
        /*02d4*/ 	.word	0xffffffff


	//   ....[45]....
        /*02d8*/ 	.word	0xffffffff


	//   ....[46]....
        /*02dc*/ 	.word	0xffffffff


	//   ....[47]....
        /*02e0*/ 	.word	0xffffffff


	//   ....[48]....
        /*02e4*/ 	.word	0xffffffff


	//   ....[49]....
        /*02e8*/ 	.word	0xffffffff


	//   ....[50]....
        /*02ec*/ 	.word	0xffffffff


	//   ....[51]....
        /*02f0*/ 	.word	0xffffffff


	//   ....[52]....
        /*02f4*/ 	.word	0xffffffff


	//   ....[53]....
        /*02f8*/ 	.word	0xffffffff


	//   ....[54]....
        /*02fc*/ 	.word	0xffffffff


	//   ....[55]....
        /*0300*/ 	.word	0xffffffff


	//   ....[56]....
        /*0304*/ 	.word	0xffffffff


	//   ....[57]....
        /*0308*/ 	.word	0xffffffff


	//   ....[58]....
        /*030c*/ 	.word	0xffffffff


	//   ....[59]....
        /*0310*/ 	.word	0xffffffff


	//   ....[60]....
        /*0314*/ 	.word	0xffffffff


	//   ....[61]....
        /*0318*/ 	.word	0xffffffff


	//   ....[62]....
        /*031c*/ 	.word	0xffffffff


	//   ....[63]....
        /*0320*/ 	.word	0xffffffff


	//   ....[64]....
        /*0324*/ 	.word	0xffffffff


	//   ....[65]....
        /*0328*/ 	.word	0xffffffff


	//   ....[66]....
        /*032c*/ 	.word	0xffffffff


	//   ....[67]....
        /*0330*/ 	.word	0xffffffff


	//   ....[68]....
        /*0334*/ 	.word	0xffffffff


	//   ....[69]....
        /*0338*/ 	.word	0xffffffff


	//   ....[70]....
        /*033c*/ 	.word	0xffffffff


	//   ....[71]....
        /*0340*/ 	.word	0xffffffff


	//   ....[72]....
        /*0344*/ 	.word	0xffffffff


	//   ....[73]....
        /*0348*/ 	.word	0xffffffff


	//   ....[74]....
        /*034c*/ 	.word	0xffffffff


	//   ....[75]....
        /*0350*/ 	.word	0xffffffff


	//   ....[76]....
        /*0354*/ 	.word	0xffffffff


	//   ....[77]....
        /*0358*/ 	.word	0xffffffff


	//   ....[78]....
        /*035c*/ 	.word	0xffffffff


	//   ....[79]....
        /*0360*/ 	.word	0xffffffff


	//   ....[80]....
        /*0364*/ 	.word	0xffffffff


	//   ....[81]....
        /*0368*/ 	.word	0xffffffff


	//   ....[82]....
        /*036c*/ 	.word	0xffffffff


	//   ....[83]....
        /*0370*/ 	.word	0xffffffff


	//   ....[84]....
        /*0374*/ 	.word	0xffffffff


	//   ....[85]....
        /*0378*/ 	.word	0xffffffff


	//   ....[86]....
        /*037c*/ 	.word	0xffffffff


	//   ....[87]....
        /*0380*/ 	.word	0xffffffff


	//   ....[88]....
        /*0384*/ 	.word	0xffffffff


	//   ....[89]....
        /*0388*/ 	.word	0xffffffff


	//   ....[90]....
        /*038c*/ 	.word	0xffffffff


	//   ....[91]....
        /*0390*/ 	.word	0xffffffff


	//   ....[92]....
        /*0394*/ 	.word	0xffffffff


	//   ....[93]....
        /*0398*/ 	.word	0xffffffff


	//   ....[94]....
        /*039c*/ 	.word	0xffffffff


	//   ....[95]....
        /*03a0*/ 	.word	0xffffffff


	//   ....[96]....
        /*03a4*/ 	.word	0xffffffff


	//   ....[97]....
        /*03a8*/ 	.word	0xffffffff


	//   ....[98]....
        /*03ac*/ 	.word	0xffffffff


	//   ....[99]....
        /*03b0*/ 	.word	0xffffffff


	//   ....[100]....
        /*03b4*/ 	.word	0xffffffff


	//   ....[101]....
        /*03b8*/ 	.word	0xffffffff


	//   ....[102]....
        /*03bc*/ 	.word	0xffffffff


	//   ....[103]....
        /*03c0*/ 	.word	0xffffffff


	//   ....[104]....
        /*03c4*/ 	.word	0xffffffff


	//   ....[105]....
        /*03c8*/ 	.word	0xffffffff


	//   ....[106]....
        /*03cc*/ 	.word	0xffffffff


	//   ....[107]....
        /*03d0*/ 	.word	0xffffffff


	//   ....[108]....
        /*03d4*/ 	.word	0xffffffff


	//   ....[109]....
        /*03d8*/ 	.word	0xffffffff


	//   ....[110]....
        /*03dc*/ 	.word	0xffffffff


	//   ....[111]....
        /*03e0*/ 	.word	0xffffffff


	//   ....[112]....
        /*03e4*/ 	.word	0xffffffff


	//   ....[113]....
        /*03e8*/ 	.word	0xffffffff


	//   ....[114]....
        /*03ec*/ 	.word	0xffffffff


	//   ....[115]....
        /*03f0*/ 	.word	0xffffffff


	//   ....[116]....
        /*03f4*/ 	.word	0xffffffff


	//   ....[117]....
        /*03f8*/ 	.word	0xffffffff


	//   ....[118]....
        /*03fc*/ 	.word	0xffffffff


	//   ....[119]....
        /*0400*/ 	.word	0xffffffff


	//   ....[120]....
        /*0404*/ 	.word	0xffffffff


	//   ....[121]....
        /*0408*/ 	.word	0xffffffff


	//   ....[122]....
        /*040c*/ 	.word	0xffffffff


	//   ....[123]....
        /*0410*/ 	.word	0xffffffff


	//   ....[124]....
        /*0414*/ 	.word	0xffffffff


	//   ....[125]....
        /*0418*/ 	.word	0xffffffff


	//   ....[126]....
        /*041c*/ 	.word	0xffffffff


	//   ....[127]....
        /*0420*/ 	.word	0xffffffff


	//   ....[128]....
        /*0424*/ 	.word	0xffffffff


	//   ....[129]....
        /*0428*/ 	.word	0xffffffff


	//   ....[130]....
        /*042c*/ 	.word	0xffffffff


	//   ....[131]....
        /*0430*/ 	.word	0xffffffff


	//   ....[132]....
        /*0434*/ 	.word	0xffffffff


	//   ....[133]....
        /*0438*/ 	.word	0xffffffff


	//   ....[134]....
        /*043c*/ 	.word	0xffffffff


	//   ....[135]....
        /*0440*/ 	.word	0xffffffff


	//   ....[136]....
        /*0444*/ 	.word	0xffffffff


	//   ....[137]....
        /*0448*/ 	.word	0xffffffff


	//   ....[138]....
        /*044c*/ 	.word	0xffffffff


	//   ....[139]....
        /*0450*/ 	.word	0xffffffff


	//   ....[140]....
        /*0454*/ 	.word	0xffffffff


	//   ....[141]....
        /*0458*/ 	.word	0xffffffff


	//   ....[142]....
        /*045c*/ 	.word	0xffffffff


	//   ....[143]....
        /*0460*/ 	.word	0x0500000f


	//   ....[144]....
        /*0464*/ 	.word	0x0500000f


	//   ....[145]....
        /*0468*/ 	.word	0x0500000f


	//   ....[146]....
        /*046c*/ 	.word	0x0500000f


	//   ....[147]....
        /*0470*/ 	.word	0x0500000f


	//   ....[148]....
        /*0474*/ 	.word	0x0500000f


	//   ....[149]....
        /*0478*/ 	.word	0x0500000f


	//   ....[150]....
        /*047c*/ 	.word	0x0500000f


	//   ....[151]....
        /*0480*/ 	.word	0x0500000f


	//   ....[152]....
        /*0484*/ 	.word	0x0500000f


	//   ....[153]....
        /*0488*/ 	.word	0x0500000f


	//   ....[154]....
        /*048c*/ 	.word	0x0500000f


	//   ....[155]....
        /*0490*/ 	.word	0x0500000f


	//   ....[156]....
        /*0494*/ 	.word	0x0500000f


	//   ....[157]....
        /*0498*/ 	.word	0x0500000f


	//   ....[158]....
        /*049c*/ 	.word	0x0500000f


	//   ....[159]....
        /*04a0*/ 	.word	0x0500000f


	//   ....[160]....
        /*04a4*/ 	.word	0x0500000f


	//   ....[161]....
        /*04a8*/ 	.word	0x0500000f


	//   ....[162]....
        /*04ac*/ 	.word	0x0500000f


	//   ....[163]....
        /*04b0*/ 	.word	0x0500000f


	//   ....[164]....
        /*04b4*/ 	.word	0x0500000f


	//   ....[165]....
        /*04b8*/ 	.word	0x0500000f


	//   ....[166]....
        /*04bc*/ 	.word	0x0500000f


	//   ....[167]....
        /*04c0*/ 	.word	0x0500000f


	//   ....[168]....
        /*04c4*/ 	.word	0x0500000f


	//   ....[169]....
        /*04c8*/ 	.word	0x0500000f


	//   ....[170]....
        /*04cc*/ 	.word	0x0500000f


	//   ....[171]....
        /*04d0*/ 	.word	0x0500000f


	//   ....[172]....
        /*04d4*/ 	.word	0x0500000f


	//   ....[173]....
        /*04d8*/ 	.word	0x0500000f


	//   ....[174]....
        /*04dc*/ 	.word	0x0500000f


	//   ....[175]....
        /*04e0*/ 	.word	0x0500000f


	//   ....[176]....
        /*04e4*/ 	.word	0x0500000f


	//   ....[177]....
        /*04e8*/ 	.word	0x0500000f


	//   ....[178]....
        /*04ec*/ 	.word	0x0500000f


	//   ....[179]....
        /*04f0*/ 	.word	0x0500000f


	//   ....[180]....
        /*04f4*/ 	.word	0x0500000f


	//   ....[181]....
        /*04f8*/ 	.word	0x0500000f


	//   ....[182]....
        /*04fc*/ 	.word	0x0500000f


	//   ....[183]....
        /*0500*/ 	.word	0x0500000f


	//   ....[184]....
        /*0504*/ 	.word	0x0500000f


	//   ....[185]....
        /*0508*/ 	.word	0x0500000f


	//   ....[186]....
        /*050c*/ 	.word	0x0500000f


	//   ....[187]....
        /*0510*/ 	.word	0x0500000f


	//   ....[188]....
        /*0514*/ 	.word	0x0500000f


	//   ....[189]....
        /*0518*/ 	.word	0x0500000f


	//   ....[190]....
        /*051c*/ 	.word	0x0500000f


	//   ....[191]....
        /*0520*/ 	.word	0x0500000f


	//   ....[192]....
        /*0524*/ 	.word	0x0500000f


	//   ....[193]....
        /*0528*/ 	.word	0x0500000f


	//   ....[194]....
        /*052c*/ 	.word	0x0500000f


	//   ....[195]....
        /*0530*/ 	.word	0x0500000f


	//   ....[196]....
        /*0534*/ 	.word	0x0500000f


	//   ....[197]....
        /*0538*/ 	.word	0x0500000f


	//   ....[198]....
        /*053c*/ 	.word	0x0500000f


	//   ....[199]....
        /*0540*/ 	.word	0x0500000f


	//   ....[200]....
        /*0544*/ 	.word	0x0500000f


	//   ....[201]....
        /*0548*/ 	.word	0x0500000f


	//   ....[202]....
        /*054c*/ 	.word	0x0500000f


	//   ....[203]....
        /*0550*/ 	.word	0x0500000f


	//   ....[204]....
        /*0554*/ 	.word	0x0500000f


	//   ....[205]....
        /*0558*/ 	.word	0x0500000f


	//   ....[206]....
        /*055c*/ 	.word	0x0500000f


	//   ....[207]....
        /*0560*/ 	.word	0x0500000f


	//   ....[208]....
        /*0564*/ 	.word	0x0500000f


	//   ....[209]....
        /*0568*/ 	.word	0x0500000f


	//   ....[210]....
        /*056c*/ 	.word	0x0500000f


	//   ....[211]....
        /*0570*/ 	.word	0x0500000f


	//   ....[212]....
        /*0574*/ 	.word	0x0500000f


	//   ....[213]....
        /*0578*/ 	.word	0x0500000f


	//   ....[214]....
        /*057c*/ 	.word	0x0500000f


	//   ....[215]....
        /*0580*/ 	.word	0x0500000f


	//   ....[216]....
        /*0584*/ 	.word	0x0500000f


	//   ....[217]....
        /*0588*/ 	.word	0x0500000f


	//   ....[218]....
        /*058c*/ 	.word	0x0500000f


	//----- nvinfo : EIATTR_COOP_GROUP_INSTR_OFFSETS
	.align		4
.L_527:
        /*0590*/ 	.byte	0x04, 0x28
        /*0592*/ 	.short	(.L_529 - .L_528)


	//   ....[0]....
.L_528:
        /*0594*/ 	.word	0x00000070


	//   ....[1]....
        /*0598*/ 	.word	0x000000b0


	//   ....[2]....
        /*059c*/ 	.word	0x000002d0


	//   ....[3]....
        /*05a0*/ 	.word	0x00000430


	//   ....[4]....
        /*05a4*/ 	.word	0x00000550


	//   ....[5]....
        /*05a8*/ 	.word	0x000006b0


	//   ....[6]....
        /*05ac*/ 	.word	0x00002020


	//   ....[7]....
        /*05b0*/ 	.word	0x00004900


	//   ....[8]....
        /*05b4*/ 	.word	0x000049a0


	//   ....[9]....
        /*05b8*/ 	.word	0x00005290


	//   ....[10]....
        /*05bc*/ 	.word	0x000054f0


	//   ....[11]....
        /*05c0*/ 	.word	0x00005a70


	//   ....[12]....
        /*05c4*/ 	.word	0x00005b00


	//   ....[13]....
        /*05c8*/ 	.word	0x00008fe0


	//   ....[14]....
        /*05cc*/ 	.word	0x00009030


	//   ....[15]....
        /*05d0*/ 	.word	0x00009700


	//   ....[16]....
        /*05d4*/ 	.word	0x00009810


	//   ....[17]....
        /*05d8*/ 	.word	0x00009d90


	//   ....[18]....
        /*05dc*/ 	.word	0x00009e00


	//   ....[19]....
        /*05e0*/ 	.word	0x0000d610


	//   ....[20]....
        /*05e4*/ 	.word	0x0000d670


	//   ....[21]....
        /*05e8*/ 	.word	0x0000d8d0


	//   ....[22]....
        /*05ec*/ 	.word	0x0000d8f0


	//   ....[23]....
        /*05f0*/ 	.word	0x0000ec40


	//   ....[24]....
        /*05f4*/ 	.word	0x0000ec70


	//   ....[25]....
        /*05f8*/ 	.word	0x0000ed00


	//   ....[26]....
        /*05fc*/ 	.word	0x0000ed20


	//   ....[27]....
        /*0600*/ 	.word	0x00010b50


	//   ....[28]....
        /*0604*/ 	.word	0x00010b60


	//   ....[29]....
        /*0608*/ 	.word	0x00010b70


	//   ....[30]....
        /*060c*/ 	.word	0x00010b80


	//   ....[31]....
        /*0610*/ 	.word	0x00011670


	//   ....[32]....
        /*0614*/ 	.word	0x00011690


	//   ....[33]....
        /*0618*/ 	.word	0x00011830


	//   ....[34]....
        /*061c*/ 	.word	0x00011850


	//   ....[35]....
        /*0620*/ 	.word	0x00011990


	//   ....[36]....
        /*0624*/ 	.word	0x000119b0


	//   ....[37]....
        /*0628*/ 	.word	0x00011b00


	//   ....[38]....
        /*062c*/ 	.word	0x00011b20


	//   ....[39]....
        /*0630*/ 	.word	0x00012110


	//   ....[40]....
        /*0634*/ 	.word	0x00012150


	//   ....[41]....
        /*0638*/ 	.word	0x00012c40


	//   ....[42]....
        /*063c*/ 	.word	0x00012c50


	//   ....[43]....
        /*0640*/ 	.word	0x00013fb0


	//   ....[44]....
        /*0644*/ 	.word	0x00013fe0


	//   ....[45]....
        /*0648*/ 	.word	0x00014150


	//   ....[46]....
        /*064c*/ 	.word	0x00014170


	//   ....[47]....
        /*0650*/ 	.word	0x000142b0


	//   ....[48]....
        /*0654*/ 	.word	0x000142d0


	//   ....[49]....
        /*0658*/ 	.word	0x00014420


	//   ....[50]....
        /*065c*/ 	.word	0x00014440


	//   ....[51]....
        /*0660*/ 	.word	0x00014620


	//   ....[52]....
        /*0664*/ 	.word	0x00014810


	//   ....[53]....
        /*0668*/ 	.word	0x00014840


	//   ....[54]....
        /*066c*/ 	.word	0x00014870


	//   ....[55]....
        /*0670*/ 	.word	0x000148a0


	//   ....[56]....
        /*0674*/ 	.word	0x000148d0


	//   ....[57]....
        /*0678*/ 	.word	0x00014900


	//   ....[58]....
        /*067c*/ 	.word	0x00014a70


	//   ....[59]....
        /*0680*/ 	.word	0x00014aa0


	//   ....[60]....
        /*0684*/ 	.word	0x00014ad0


	//   ....[61]....
        /*0688*/ 	.word	0x00014b00


	//   ....[62]....
        /*068c*/ 	.word	0x00014b30


	//   ....[63]....
        /*0690*/ 	.word	0x00014b60


	//   ....[64]....
        /*0694*/ 	.word	0x00014bf0


	//   ....[65]....
        /*0698*/ 	.word	0x00014c20


	//   ....[66]....
        /*069c*/ 	.word	0x00014c30


	//   ....[67]....
        /*06a0*/ 	.word	0x00014c70


	//   ....[68]....
        /*06a4*/ 	.word	0x00016ba0


	//   ....[69]....
        /*06a8*/ 	.word	0x00016be0


	//   ....[70]....
        /*06ac*/ 	.word	0x00016c10


	//   ....[71]....
        /*06b0*/ 	.word	0x00016cc0


	//   ....[72]....
        /*06b4*/ 	.word	0x00016d00


	//   ....[73]....
        /*06b8*/ 	.word	0x00016d60


	//   ....[74]....
        /*06bc*/ 	.word	0x00016da0


	//   ....[75]....
        /*06c0*/ 	.word	0x00016e00


	//   ....[76]....
        /*06c4*/ 	.word	0x00016e20


	//   ....[77]....
        /*06c8*/ 	.word	0x00016e50


	//   ....[78]....
        /*06cc*/ 	.word	0x00017640


	//   ....[79]....
        /*06d0*/ 	.word	0x00017670


	//   ....[80]....
        /*06d4*/ 	.word	0x000176d0


	//   ....[81]....
        /*06d8*/ 	.word	0x00017740


	//   ....[82]....
        /*06dc*/ 	.word	0x00017790


	//   ....[83]....
        /*06e0*/ 	.word	0x00017800


	//   ....[84]....
        /*06e4*/ 	.word	0x00017850


	//   ....[85]....
        /*06e8*/ 	.word	0x000178c0


	//   ....[86]....
        /*06ec*/ 	.word	0x00017910


	//   ....[87]....
        /*06f0*/ 	.word	0x00017980


	//   ....[88]....
        /*06f4*/ 	.word	0x000179d0


	//   ....[89]....
        /*06f8*/ 	.word	0x00017a40


	//   ....[90]....
        /*06fc*/ 	.word	0x00017a80


	//   ....[91]....
        /*0700*/ 	.word	0x00017af0


	//   ....[92]....
        /*0704*/ 	.word	0x00017b00


	//   ....[93]....
        /*0708*/ 	.word	0x00017b50


	//   ....[94]....
        /*070c*/ 	.word	0x00018320


	//   ....[95]....
        /*0710*/ 	.word	0x00018350


	//   ....[96]....
        /*0714*/ 	.word	0x00018380


	//   ....[97]....
        /*0718*/ 	.word	0x00018440


	//   ....[98]....
        /*071c*/ 	.word	0x00018470


	//   ....[99]....
        /*0720*/ 	.word	0x000184c0


	//   ....[100]....
        /*0724*/ 	.word	0x000184f0


	//   ....[101]....
        /*0728*/ 	.word	0x00018540


	//   ....[102]....
        /*072c*/ 	.word	0x00018570


	//   ....[103]....
        /*0730*/ 	.word	0x000185e0


	//   ....[104]....
        /*0734*/ 	.word	0x000188c0


	//   ....[105]....
        /*0738*/ 	.word	0x000188e0


	//   ....[106]....
        /*073c*/ 	.word	0x000188f0


	//   ....[107]....
        /*0740*/ 	.word	0x000189a0


	//   ....[108]....
        /*0744*/ 	.word	0x000189b0


	//   ....[109]....
        /*0748*/ 	.word	0x00018a60


	//   ....[110]....
        /*074c*/ 	.word	0x00018a70


	//   ....[111]....
        /*0750*/ 	.word	0x00018b20


	//   ....[112]....
        /*0754*/ 	.word	0x00018b30


	//   ....[113]....
        /*0758*/ 	.word	0x00018b40


	//   ....[114]....
        /*075c*/ 	.word	0x00019150


	//   ....[115]....
        /*0760*/ 	.word	0x00019190


	//   ....[116]....
        /*0764*/ 	.word	0x000191d0


	//   ....[117]....
        /*0768*/ 	.word	0x000191f0


	//   ....[118]....
        /*076c*/ 	.word	0x00019210


	//   ....[119]....
        /*0770*/ 	.word	0x000192c0


	//   ....[120]....
        /*0774*/ 	.word	0x00019370


	//   ....[121]....
        /*0778*/ 	.word	0x000193a0


	//   ....[122]....
        /*077c*/ 	.word	0x000193b0


	//   ....[123]....
        /*0780*/ 	.word	0x00019440


	//   ....[124]....
        /*0784*/ 	.word	0x000198b0


	//   ....[125]....
        /*0788*/ 	.word	0x000198e0


	//   ....[126]....
        /*078c*/ 	.word	0x00019940


	//   ....[127]....
        /*0790*/ 	.word	0x00019970


	//   ....[128]....
        /*0794*/ 	.word	0x000199a0


	//   ....[129]....
        /*0798*/ 	.word	0x000199d0


	//   ....[130]....
        /*079c*/ 	.word	0x00019a00


	//   ....[131]....
        /*07a0*/ 	.word	0x00019a30


	//   ....[132]....
        /*07a4*/ 	.word	0x00019bd0


	//   ....[133]....
        /*07a8*/ 	.word	0x00019c00


	//   ....[134]....
        /*07ac*/ 	.word	0x00019c30


	//   ....[135]....
        /*07b0*/ 	.word	0x00019c60


	//   ....[136]....
        /*07b4*/ 	.word	0x00019c90


	//   ....[137]....
        /*07b8*/ 	.word	0x00019cc0


	//   ....[138]....
        /*07bc*/ 	.word	0x00019d80


	//   ....[139]....
        /*07c0*/ 	.word	0x00019da0


	//   ....[140]....
        /*07c4*/ 	.word	0x00019dc0


	//   ....[141]....
        /*07c8*/ 	.word	0x00019e20


	//   ....[142]....
        /*07cc*/ 	.word	0x0001a840


	//   ....[143]....
        /*07d0*/ 	.word	0x0001ae10


	//   ....[144]....
        /*07d4*/ 	.word	0x0001af00


	//   ....[145]....
        /*07d8*/ 	.word	0x0001afd0


	//   ....[146]....
        /*07dc*/ 	.word	0x0001b040


	//   ....[147]....
        /*07e0*/ 	.word	0x0001b0e0


	//   ....[148]....
        /*07e4*/ 	.word	0x0001b1c0


	//   ....[149]....
        /*07e8*/ 	.word	0x0001b2c0


	//   ....[150]....
        /*07ec*/ 	.word	0x0001b330


	//   ....[151]....
        /*07f0*/ 	.word	0x0001b420


	//   ....[152]....
        /*07f4*/ 	.word	0x0001b490


	//   ....[153]....
        /*07f8*/ 	.word	0x0001b570


	//   ....[154]....
        /*07fc*/ 	.word	0x0001b620


	//   ....[155]....
        /*0800*/ 	.word	0x0001b690


	//   ....[156]....
        /*0804*/ 	.word	0x0001b710


	//   ....[157]....
        /*0808*/ 	.word	0x0001b7f0


	//   ....[158]....
        /*080c*/ 	.word	0x0001b870


	//   ....[159]....
        /*0810*/ 	.word	0x0001b960


	//   ....[160]....
        /*0814*/ 	.word	0x0001b9e0


	//   ....[161]....
        /*0818*/ 	.word	0x0001bad0


	//   ....[162]....
        /*081c*/ 	.word	0x0001bb50


	//   ....[163]....
        /*0820*/ 	.word	0x0001bc40


	//   ....[164]....
        /*0824*/ 	.word	0x0001bcc0


	//   ....[165]....
        /*0828*/ 	.word	0x0001bdb0


	//   ....[166]....
        /*082c*/ 	.word	0x0001be30


	//   ....[167]....
        /*0830*/ 	.word	0x0001bf10


	//   ....[168]....
        /*0834*/ 	.word	0x0001bf90


	//   ....[169]....
        /*0838*/ 	.word	0x0001c060


	//   ....[170]....
        /*083c*/ 	.word	0x0001c190


	//   ....[171]....
        /*0840*/ 	.word	0x0001c260


	//   ....[172]....
        /*0844*/ 	.word	0x0001c330


	//   ....[173]....
        /*0848*/ 	.word	0x0001c410


	//   ....[174]....
        /*084c*/ 	.word	0x0001c470


	//   ....[175]....
        /*0850*/ 	.word	0x0001c550


	//   ....[176]....
        /*0854*/ 	.word	0x0001c5b0


	//   ....[177]....
        /*0858*/ 	.word	0x0001c690


	//   ....[178]....
        /*085c*/ 	.word	0x0001c6f0


	//   ....[179]....
        /*0860*/ 	.word	0x0001c800


	//   ....[180]....
        /*0864*/ 	.word	0x0001c8f0


	//   ....[181]....
        /*0868*/ 	.word	0x0001c990


	//   ....[182]....
        /*086c*/ 	.word	0x0001c9f0


	//   ....[183]....
        /*0870*/ 	.word	0x0001cb10


	//   ....[184]....
        /*0874*/ 	.word	0x0001cb70


	//   ....[185]....
        /*0878*/ 	.word	0x0001cc90


	//   ....[186]....
        /*087c*/ 	.word	0x0001ccf0


	//   ....[187]....
        /*0880*/ 	.word	0x0001ce10


	//   ....[188]....
        /*0884*/ 	.word	0x0001ce70


	//   ....[189]....
        /*0888*/ 	.word	0x0001cf40


	//   ....[190]....
        /*088c*/ 	.word	0x0001d0a0


	//   ....[191]....
        /*0890*/ 	.word	0x0001d140


	//   ....[192]....
        /*0894*/ 	.word	0x0001d290


	//   ....[193]....
        /*0898*/ 	.word	0x0001d340


	//   ....[194]....
        /*089c*/ 	.word	0x0001d3a0


	//   ....[195]....
        /*08a0*/ 	.word	0x0001d460


	//   ....[196]....
        /*08a4*/ 	.word	0x0001d540


	//   ....[197]....
        /*08a8*/ 	.word	0x0001d600


	//   ....[198]....
        /*08ac*/ 	.word	0x0001d6e0


	//   ....[199]....
        /*08b0*/ 	.word	0x0001d7a0


	//   ....[200]....
        /*08b4*/ 	.word	0x0001d8b0


	//   ....[201]....
        /*08b8*/ 	.word	0x0001d950


	//   ....[202]....
        /*08bc*/ 	.word	0x0001dad0


	//   ....[203]....
        /*08c0*/ 	.word	0x0001db40


	//   ....[204]....
        /*08c4*/ 	.word	0x0001dbb0


	//   ....[205]....
        /*08c8*/ 	.word	0x0001dc20


	//   ....[206]....
        /*08cc*/ 	.word	0x0001dc90


	//   ....[207]....
        /*08d0*/ 	.word	0x0001dd10


	//   ....[208]....
        /*08d4*/ 	.word	0x0001dd90


	//   ....[209]....
        /*08d8*/ 	.word	0x0001de20


	//   ....[210]....
        /*08dc*/ 	.word	0x0001de90


	//   ....[211]....
        /*08e0*/ 	.word	0x0001df00


	//   ....[212]....
        /*08e4*/ 	.word	0x0001df70


	//   ....[213]....
        /*08e8*/ 	.word	0x0001dff0


	//   ....[214]....
        /*08ec*/ 	.word	0x0001e060


	//   ....[215]....
        /*08f0*/ 	.word	0x0001e0f0


	//   ....[216]....
        /*08f4*/ 	.word	0x0001e150


	//   ....[217]....
        /*08f8*/ 	.word	0x0001e1e0


	//   ....[218]....
        /*08fc*/ 	.word	0x0001e310


	//----- nvinfo : EIATTR_REG_RECONFIG
	.align		4
.L_529:
        /*0900*/ 	.byte	0x01, 0x54
	.zero		2


	//----- nvinfo : EIATTR_SYSCALL_OFFSETS
	.align		4
        /*0904*/ 	.byte	0x04, 0x46
        /*0906*/ 	.short	(.L_531 - .L_530)


	//   ....[0]....
.L_530:
        /*0908*/ 	.word	0x000021a0


	//   ....[1]....
        /*090c*/ 	.word	0x000161c0


	//   ....[2]....
        /*0910*/ 	.word	0x00016310


	//   ....[3]....
        /*0914*/ 	.word	0x00016400


	//   ....[4]....
        /*0918*/ 	.word	0x000172a0


	//----- nvinfo : EIATTR_MBARRIER_INSTR_OFFSETS
	.align		4
.L_531:
        /*091c*/ 	.byte	0x04, 0x39
        /*091e*/ 	.short	(.L_533 - .L_532)


	//   ....[0]....
.L_532:
        /*0920*/ 	.word	0x00000180
        /*0924*/ 	.word	0x000000ff
        /*0928*/ 	.word	0x00038800
        /*092c*/ 	.short	0x0100
        /*092e*/ 	.byte	0x08
	.zero		1


	//   ....[1]....
        /*0930*/ 	.word	0x00000190
        /*0934*/ 	.word	0x000000ff
        /*0938*/ 	.word	0x00038820
        /*093c*/ 	.short	0x0100
        /*093e*/ 	.byte	0x08
	.zero		1


	//   ....[2]....
        /*0940*/ 	.word	0x00000280
        /*0944*/ 	.word	0x000000ff
        /*0948*/ 	.word	0x00038830
        /*094c*/ 	.short	0x0100
        /*094e*/ 	.byte	0x08
	.zero		1


	//   ....[3]....
        /*0950*/ 	.word	0x00000290
        /*0954*/ 	.word	0x000000ff
        /*0958*/ 	.word	0x00038840
        /*095c*/ 	.short	0x0100
        /*095e*/ 	.byte	0x08
	.zero		1


	//   ....[4]....
        /*0960*/ 	.word	0x000002a0
        /*0964*/ 	.word	0x000000ff
        /*0968*/ 	.word	0x00038838
        /*096c*/ 	.short	0x0100
        /*096e*/ 	.byte	0x08
	.zero		1


	//   ....[5]....
        /*0970*/ 	.word	0x000002b0
        /*0974*/ 	.word	0x000000ff
        /*0978*/ 	.word	0x00038848
        /*097c*/ 	.short	0x0100
        /*097e*/ 	.byte	0x08
	.zero		1


	//   ....[6]....
        /*0980*/ 	.word	0x000003e0
        /*0984*/ 	.word	0x000000ff
        /*0988*/ 	.word	0x00038850
        /*098c*/ 	.short	0x0100
        /*098e*/ 	.byte	0x08
	.zero		1


	//   ....[7]....
        /*0990*/ 	.word	0x000003f0
        /*0994*/ 	.word	0x000000ff
        /*0998*/ 	.word	0x00038860
        /*099c*/ 	.short	0x0100
        /*099e*/ 	.byte	0x08
	.zero		1


	//   ....[8]....
        /*09a0*/ 	.word	0x00000400
        /*09a4*/ 	.word	0x000000ff
        /*09a8*/ 	.word	0x00038858
        /*09ac*/ 	.short	0x0100
        /*09ae*/ 	.byte	0x08
	.zero		1


	//   ....[9]....
        /*09b0*/ 	.word	0x00000410
        /*09b4*/ 	.word	0x000000ff
        /*09b8*/ 	.word	0x00038868
        /*09bc*/ 	.short	0x0100
        /*09be*/ 	.byte	0x08
	.zero		1


	//   ....[10]....
        /*09c0*/ 	.word	0x00000500
        /*09c4*/ 	.word	0x000000ff
        /*09c8*/ 	.word	0x00038870
        /*09cc*/ 	.short	0x0100
        /*09ce*/ 	.byte	0x06
	.zero		1


	//   ....[11]....
        /*09d0*/ 	.word	0x00000510
        /*09d4*/ 	.word	0x000000ff
        /*09d8*/ 	.word	0x00038880
        /*09dc*/ 	.short	0x0100
        /*09de*/ 	.byte	0x06
	.zero		1


	//   ....[12]....
        /*09e0*/ 	.word	0x00000520
        /*09e4*/ 	.word	0x000000ff
        /*09e8*/ 	.word	0x00038878
        /*09ec*/ 	.short	0x0100
        /*09ee*/ 	.byte	0x06
	.zero		1


	//   ....[13]....
        /*09f0*/ 	.word	0x00000530
        /*09f4*/ 	.word	0x000000ff
        /*09f8*/ 	.word	0x00038888
        /*09fc*/ 	.short	0x0100
        /*09fe*/ 	.byte	0x06
	.zero		1


	//   ....[14]....
        /*0a00*/ 	.word	0x00000660
        /*0a04*/ 	.word	0x000000ff
        /*0a08*/ 	.word	0x00038890
        /*0a0c*/ 	.short	0x0100
        /*0a0e*/ 	.byte	0x08
	.zero		1


	//   ....[15]....
        /*0a10*/ 	.word	0x00000670
        /*0a14*/ 	.word	0x000000ff
        /*0a18*/ 	.word	0x000388a0
        /*0a1c*/ 	.short	0x0100
        /*0a1e*/ 	.byte	0x08
	.zero		1


	//   ....[16]....
        /*0a20*/ 	.word	0x00000680
        /*0a24*/ 	.word	0x000000ff
        /*0a28*/ 	.word	0x00038898
        /*0a2c*/ 	.short	0x0100
        /*0a2e*/ 	.byte	0x08
	.zero		1


	//   ....[17]....
        /*0a30*/ 	.word	0x00000690
        /*0a34*/ 	.word	0x000000ff
        /*0a38*/ 	.word	0x000388a8
        /*0a3c*/ 	.short	0x0100
        /*0a3e*/ 	.byte	0x08
	.zero		1


	//   ....[18]....
        /*0a40*/ 	.word	0x000007d0
        /*0a44*/ 	.word	0x000000ff
        /*0a48*/ 	.word	0x000388b0
        /*0a4c*/ 	.short	0x0100
        /*0a4e*/ 	.byte	0x08
	.zero		1


	//   ....[19]....
        /*0a50*/ 	.word	0x000007e0
        /*0a54*/ 	.word	0x000000ff
        /*0a58*/ 	.word	0x000388c0
        /*0a5c*/ 	.short	0x0100
        /*0a5e*/ 	.byte	0x08
	.zero		1


	//   ....[20]....
        /*0a60*/ 	.word	0x000007f0
        /*0a64*/ 	.word	0x000000ff
        /*0a68*/ 	.word	0x000388b8
        /*0a6c*/ 	.short	0x0100
        /*0a6e*/ 	.byte	0x08
	.zero		1


	//   ....[21]....
        /*0a70*/ 	.word	0x00000800
        /*0a74*/ 	.word	0x000000ff
        /*0a78*/ 	.word	0x000388c8
        /*0a7c*/ 	.short	0x0100
        /*0a7e*/ 	.byte	0x08
	.zero		1


	//   ....[22]....
        /*0a80*/ 	.word	0x00002270
        /*0a84*/ 	.word	0x000000ff
        /*0a88*/ 	.word	0x00038800
        /*0a8c*/ 	.short	0x010a
        /*0a8e*/ 	.byte	0x06
	.zero		1


	//   ....[23]....
        /*0a90*/ 	.word	0x00002310
        /*0a94*/ 	.word	0x00000000
        /*0a98*/ 	.word	0x00038830
        /*0a9c*/ 	.short	0x010a
        /*0a9e*/ 	.byte	0x3f
	.zero		1


	//   ....[24]....
        /*0aa0*/ 	.word	0x00002350
        /*0aa4*/ 	.word	0x00000000
        /*0aa8*/ 	.word	0x00038830
        /*0aac*/ 	.short	0x010a
        /*0aae*/ 	.byte	0x3f
	.zero		1


	//   ....[25]....
        /*0ab0*/ 	.word	0x00005430
        /*0ab4*/ 	.word	0x000000ff
        /*0ab8*/ 	.word	0x00000000
        /*0abc*/ 	.short	0x0101
        /*0abe*/ 	.byte	0x04
	.zero		1


	//   ....[26]....
        /*0ac0*/ 	.word	0x000064e0
        /*0ac4*/ 	.word	0x000000ff
        /*0ac8*/ 	.word	0x00038830
        /*0acc*/ 	.short	0x010a
        /*0ace*/ 	.byte	0x3d
	.zero		1


	//   ....[27]....
        /*0ad0*/ 	.word	0x00006520
        /*0ad4*/ 	.word	0x000000ff
        /*0ad8*/ 	.word	0x00038830
        /*0adc*/ 	.short	0x010a
        /*0ade*/ 	.byte	0x3d
	.zero		1


	//   ....[28]....
        /*0ae0*/ 	.word	0x00008a90
        /*0ae4*/ 	.word	0x000000ff
        /*0ae8*/ 	.word	0x00038850
        /*0aec*/ 	.short	0x010a
        /*0aee*/ 	.byte	0x04
	.zero		1


	//   ....[29]....
        /*0af0*/ 	.word	0x00008ad0
        /*0af4*/ 	.word	0x000000ff
        /*0af8*/ 	.word	0x00038850
        /*0afc*/ 	.short	0x010a
        /*0afe*/ 	.byte	0x04
	.zero		1


	//   ....[30]....
        /*0b00*/ 	.word	0x000092c0
        /*0b04*/ 	.word	0x000000ff
        /*0b08*/ 	.word	0x00000000
        /*0b0c*/ 	.short	0x0101
        /*0b0e*/ 	.byte	0x3d
	.zero		1


	//   ....[31]....
        /*0b10*/ 	.word	0x0000a5f0
        /*0b14*/ 	.word	0x000000ff
        /*0b18*/ 	.word	0x00000000
        /*0b1c*/ 	.short	0x0101
        /*0b1e*/ 	.byte	0x04
	.zero		1


	//   ....[32]....
        /*0b20*/ 	.word	0x0000a820
        /*0b24*/ 	.word	0x000000ff
        /*0b28*/ 	.word	0x00038830
        /*0b2c*/ 	.short	0x010a
        /*0b2e*/ 	.byte	0x04
	.zero		1


	//   ....[33]....
        /*0b30*/ 	.word	0x0000a860
        /*0b34*/ 	.word	0x000000ff
        /*0b38*/ 	.word	0x00038830
        /*0b3c*/ 	.short	0x010a
        /*0b3e*/ 	.byte	0x04
	.zero		1


	//   ....[34]....
        /*0b40*/ 	.word	0x0000cdd0
        /*0b44*/ 	.word	0x000000ff
        /*0b48*/ 	.word	0x00038850
        /*0b4c*/ 	.short	0x010a
        /*0b4e*/ 	.byte	0x04
	.zero		1


	//   ....[35]....
        /*0b50*/ 	.word	0x0000ce10
        /*0b54*/ 	.word	0x000000ff
        /*0b58*/ 	.word	0x00038850
        /*0b5c*/ 	.short	0x010a
        /*0b5e*/ 	.byte	0x04
	.zero		1


	//   ....[36]....
        /*0b60*/ 	.word	0x0000d480
        /*0b64*/ 	.word	0x000000ff
        /*0b68*/ 	.word	0x00000000
        /*0b6c*/ 	.short	0x0101
        /*0b6e*/ 	.byte	0x06
	.zero		1


	//   ....[37]....
        /*0b70*/ 	.word	0x0000e280
        /*0b74*/ 	.word	0x000000ff
        /*0b78*/ 	.word	0x00000000
        /*0b7c*/ 	.short	0x0101
        /*0b7e*/ 	.byte	0x04
	.zero		1


	//   ....[38]....
        /*0b80*/ 	.word	0x0000ebb0
        /*0b84*/ 	.word	0x000000ff
        /*0b88*/ 	.word	0x00038850
        /*0b8c*/ 	.short	0x010a
        /*0b8e*/ 	.byte	0x08
	.zero		1


	//   ....[39]....
        /*0b90*/ 	.word	0x0000ebf0
        /*0b94*/ 	.word	0x000000ff
        /*0b98*/ 	.word	0x00038850
        /*0b9c*/ 	.short	0x010a
        /*0b9e*/ 	.byte	0x08
	.zero		1


	//   ....[40]....
        /*0ba0*/ 	.word	0x0000f210
        /*0ba4*/ 	.word	0x000000ff
        /*0ba8*/ 	.word	0x00000000
        /*0bac*/ 	.short	0x0101
        /*0bae*/ 	.byte	0x04
	.zero		1


	//   ....[41]....
        /*0bb0*/ 	.word	0x00011660
        /*0bb4*/ 	.word	0x000000ff
        /*0bb8*/ 	.word	0x00000000
        /*0bbc*/ 	.short	0x0101
        /*0bbe*/ 	.byte	0x08
	.zero		1


	//   ....[42]....
        /*0bc0*/ 	.word	0x00011f10
        /*0bc4*/ 	.word	0x000000ff
        /*0bc8*/ 	.word	0x00000000
        /*0bcc*/ 	.short	0x0101
        /*0bce*/ 	.byte	0x08
	.zero		1


	//   ....[43]....
        /*0bd0*/ 	.word	0x000169d0
        /*0bd4*/ 	.word	0x00000005
        /*0bd8*/ 	.word	0x00038840
        /*0bdc*/ 	.short	0x010a
        /*0bde*/ 	.byte	0x3f
	.zero		1


	//   ....[44]....
        /*0be0*/ 	.word	0x00016fc0
        /*0be4*/ 	.word	0x00000005
        /*0be8*/ 	.word	0x00038830
        /*0bec*/ 	.short	0x0107
        /*0bee*/ 	.byte	0x3f
	.zero		1


	//   ....[45]....
        /*0bf0*/ 	.word	0x000170a0
        /*0bf4*/ 	.word	0x00000005
        /*0bf8*/ 	.word	0x00038830
        /*0bfc*/ 	.short	0x0101
        /*0bfe*/ 	.byte	0x3f
	.zero		1


	//   ....[46]....
        /*0c00*/ 	.word	0x00017c80
        /*0c04*/ 	.word	0x00000016
        /*0c08*/ 	.word	0x00038800
        /*0c0c*/ 	.short	0x0107
        /*0c0e*/ 	.byte	0x3f
	.zero		1


	//   ....[47]....
        /*0c10*/ 	.word	0x00017da0
        /*0c14*/ 	.word	0x00000016
        /*0c18*/ 	.word	0x00038800
        /*0c1c*/ 	.short	0x0101
        /*0c1e*/ 	.byte	0x3f
	.zero		1


	//   ....[48]....
        /*0c20*/ 	.word	0x00017dc0
        /*0c24*/ 	.word	0x00000016
        /*0c28*/ 	.word	0x00038820
        /*0c2c*/ 	.short	0x010a
        /*0c2e*/ 	.byte	0x3f
	.zero		1


	//   ....[49]....
        /*0c30*/ 	.word	0x00018190
        /*0c34*/ 	.word	0x00000006
        /*0c38*/ 	.word	0x00038840
        /*0c3c*/ 	.short	0x010a
        /*0c3e*/ 	.byte	0x3f
	.zero		1


	//   ....[50]....
        /*0c40*/ 	.word	0x000186f0
        /*0c44*/ 	.word	0x00000006
        /*0c48*/ 	.word	0x00038830
        /*0c4c*/ 	.short	0x0107
        /*0c4e*/ 	.byte	0x3f
	.zero		1


	//   ....[51]....
        /*0c50*/ 	.word	0x000187a0
        /*0c54*/ 	.word	0x00000006
        /*0c58*/ 	.word	0x00038830
        /*0c5c*/ 	.short	0x0101
        /*0c5e*/ 	.byte	0x3f
	.zero		1


	//   ....[52]....
        /*0c60*/ 	.word	0x00018800
        /*0c64*/ 	.word	0x00000006
        /*0c68*/ 	.word	0x00038860
        /*0c6c*/ 	.short	0x010a
        /*0c6e*/ 	.byte	0x3f
	.zero		1


	//   ....[53]....
        /*0c70*/ 	.word	0x00018d00
        /*0c74*/ 	.word	0x00000006
        /*0c78*/ 	.word	0x00038850
        /*0c7c*/ 	.short	0x0107
        /*0c7e*/ 	.byte	0x3f
	.zero		1


	//   ....[54]....
        /*0c80*/ 	.word	0x00018e90
        /*0c84*/ 	.word	0x00000006
        /*0c88*/ 	.word	0x00038850
        /*0c8c*/ 	.short	0x0101
        /*0c8e*/ 	.byte	0x3f
	.zero		1


	//   ....[55]....
        /*0c90*/ 	.word	0x000190a0
        /*0c94*/ 	.word	0x00000004
        /*0c98*/ 	.word	0x00038860
        /*0c9c*/ 	.short	0x010a
        /*0c9e*/ 	.byte	0x3f
	.zero		1


	//   ....[56]....
        /*0ca0*/ 	.word	0x000195c0
        /*0ca4*/ 	.word	0x00000004
        /*0ca8*/ 	.word	0x00038850
        /*0cac*/ 	.short	0x0107
        /*0cae*/ 	.byte	0x3f
	.zero		1


	//   ....[57]....
        /*0cb0*/ 	.word	0x00019670
        /*0cb4*/ 	.word	0x00000004
        /*0cb8*/ 	.word	0x00038850
        /*0cbc*/ 	.short	0x0101
        /*0cbe*/ 	.byte	0x3f
	.zero		1


	//   ....[58]....
        /*0cc0*/ 	.word	0x0001a7c0
        /*0cc4*/ 	.word	0x00000004
        /*0cc8*/ 	.word	0x00038820
        /*0ccc*/ 	.short	0x010a
        /*0cce*/ 	.byte	0x3f
	.zero		1


	//   ....[59]....
        /*0cd0*/ 	.word	0x0001a960
        /*0cd4*/ 	.word	0x00000005
        /*0cd8*/ 	.word	0x00038840
        /*0cdc*/ 	.short	0x010a
        /*0cde*/ 	.byte	0x3f
	.zero		1


	//   ....[60]....
        /*0ce0*/ 	.word	0x0001aa00
        /*0ce4*/ 	.word	0x0000001b
        /*0ce8*/ 	.word	0x00038840
        /*0cec*/ 	.short	0x010a
        /*0cee*/ 	.byte	0x3f
	.zero		1


	//   ....[61]....
        /*0cf0*/ 	.word	0x0001aa40
        /*0cf4*/ 	.word	0x00000005
        /*0cf8*/ 	.word	0x00038860
        /*0cfc*/ 	.short	0x010a
        /*0cfe*/ 	.byte	0x3f
	.zero		1


	//   ....[62]....
        /*0d00*/ 	.word	0x0001aa80
        /*0d04*/ 	.word	0x0000001b
        /*0d08*/ 	.word	0x00038860
        /*0d0c*/ 	.short	0x010a
        /*0d0e*/ 	.byte	0x3f
	.zero		1


	//   ....[63]....
        /*0d10*/ 	.word	0x0001ab00
        /*0d14*/ 	.word	0x00000003
        /*0d18*/ 	.word	0x00038800
        /*0d1c*/ 	.short	0x010a
        /*0d1e*/ 	.byte	0x3f
	.zero		1


	//   ....[64]....
        /*0d20*/ 	.word	0x0001ab50
        /*0d24*/ 	.word	0x00000000
        /*0d28*/ 	.word	0x00038830
        /*0d2c*/ 	.short	0x010a
        /*0d2e*/ 	.byte	0x3f
	.zero		1


	//   ....[65]....
        /*0d30*/ 	.word	0x0001abb0
        /*0d34*/ 	.word	0x00000004
        /*0d38*/ 	.word	0x00038830
        /*0d3c*/ 	.short	0x010a
        /*0d3e*/ 	.byte	0x3f
	.zero		1


	//   ....[66]....
        /*0d40*/ 	.word	0x0001ac10
        /*0d44*/ 	.word	0x00000002
        /*0d48*/ 	.word	0x00038850
        /*0d4c*/ 	.short	0x010a
        /*0d4e*/ 	.byte	0x3f
	.zero		1


	//   ....[67]....
        /*0d50*/ 	.word	0x0001ac70
        /*0d54*/ 	.word	0x00000004
        /*0d58*/ 	.word	0x00038830
        /*0d5c*/ 	.short	0x010a
        /*0d5e*/ 	.byte	0x3f
	.zero		1


	//   ....[68]....
        /*0d60*/ 	.word	0x0001acd0
        /*0d64*/ 	.word	0x00000002
        /*0d68*/ 	.word	0x00038850
        /*0d6c*/ 	.short	0x010a
        /*0d6e*/ 	.byte	0x3f
	.zero		1


	//   ....[69]....
        /*0d70*/ 	.word	0x0001ad30
        /*0d74*/ 	.word	0x00000007
        /*0d78*/ 	.word	0x00038850
        /*0d7c*/ 	.short	0x010a
        /*0d7e*/ 	.byte	0x3f
	.zero		1


	//   ....[70]....
        /*0d80*/ 	.word	0x0001ae50
        /*0d84*/ 	.word	0x00000005
        /*0d88*/ 	.word	0x00038840
        /*0d8c*/ 	.short	0x010a
        /*0d8e*/ 	.byte	0x3f
	.zero		1


	//   ....[71]....
        /*0d90*/ 	.word	0x0001c090
        /*0d94*/ 	.word	0x00000016
        /*0d98*/ 	.word	0x00038820
        /*0d9c*/ 	.short	0x010a
        /*0d9e*/ 	.byte	0x3f
	.zero		1


	//   ....[72]....
        /*0da0*/ 	.word	0x0001c0e0
        /*0da4*/ 	.word	0x00000006
        /*0da8*/ 	.word	0x00038840
        /*0dac*/ 	.short	0x010a
        /*0dae*/ 	.byte	0x3f
	.zero		1


	//   ....[73]....
        /*0db0*/ 	.word	0x0001c840
        /*0db4*/ 	.word	0x00000006
        /*0db8*/ 	.word	0x00038860
        /*0dbc*/ 	.short	0x010a
        /*0dbe*/ 	.byte	0x3f
	.zero		1


	//   ....[74]....
        /*0dc0*/ 	.word	0x0001cff0
        /*0dc4*/ 	.word	0x00000004
        /*0dc8*/ 	.word	0x00038860
        /*0dcc*/ 	.short	0x010a
        /*0dce*/ 	.byte	0x3f
	.zero		1


	//   ....[75]....
        /*0dd0*/ 	.word	0x0001e230
        /*0dd4*/ 	.word	0x00000004
        /*0dd8*/ 	.word	0x00038820
        /*0ddc*/ 	.short	0x010a
        /*0dde*/ 	.byte	0x3f
	.zero		1


	//   ....[76]....
        /*0de0*/ 	.word	0x0001e3d0
        /*0de4*/ 	.word	0x00000005
        /*0de8*/ 	.word	0x00038840
        /*0dec*/ 	.short	0x010a
        /*0dee*/ 	.byte	0x3f
	.zero		1


	//   ....[77]....
        /*0df0*/ 	.word	0x0001e420
        /*0df4*/ 	.word	0x0000001b
        /*0df8*/ 	.word	0x00038840
        /*0dfc*/ 	.short	0x010a
        /*0dfe*/ 	.byte	0x3f
	.zero		1


	//   ....[78]....
        /*0e00*/ 	.word	0x0001e470
        /*0e04*/ 	.word	0x00000005
        /*0e08*/ 	.word	0x00038860
        /*0e0c*/ 	.short	0x010a
        /*0e0e*/ 	.byte	0x3f
	.zero		1


	//----- nvinfo : EIATTR_NUM_MBARRIERS
	.align		4
.L_533:
        /*0e10*/ 	.byte	0x03, 0x38
        /*0e12*/ 	.short	0x0016


	//----- nvinfo : EIATTR_EXIT_INSTR_OFFSETS
	.align		4
        /*0e14*/ 	.byte	0x04, 0x1c
        /*0e16*/ 	.short	(.L_535 - .L_534)


	//   ....[0]....
.L_534:
        /*0e18*/ 	.word	0x00000990


	//   ....[1]....
        /*0e1c*/ 	.word	0x000145c0


	//   ....[2]....
        /*0e20*/ 	.word	0x0001aad0


	//----- nvinfo : EIATTR_MAX_THREADS
	.align		4
.L_535:
        /*0e24*/ 	.byte	0x04, 0x05
        /*0e26*/ 	.short	(.L_537 - .L_536)
.L_536:
        /*0e28*/ 	.word	0x00000180
        /*0e2c*/ 	.word	0x00000001
        /*0e30*/ 	.word	0x00000001


	//----- nvinfo : EIATTR_CRS_STACK_SIZE
	.align		4
.L_537:
        /*0e34*/ 	.byte	0x04, 0x1e
        /*0e36*/ 	.short	(.L_539 - .L_538)
.L_538:
        /*0e38*/ 	.word	0x00000000


	//----- nvinfo : EIATTR_CBANK_PARAM_SIZE
	.align		4
.L_539:
        /*0e3c*/ 	.byte	0x03, 0x19
        /*0e3e*/ 	.short	0x0af0


	//----- nvinfo : EIATTR_PARAM_CBANK
	.align		4
        /*0e40*/ 	.byte	0x04, 0x0a
        /*0e42*/ 	.short	(.L_541 - .L_540)
	.align		4
.L_540:
        /*0e44*/ 	.word	index@(.nv.constant0._ZN7cutlass13device_kernelIN5flash11enable_sm90INS1_16FlashAttnFwdSm90INS1_25CollectiveMainloopFwdSm90ILi2EN4cute5tupleIJNS5_1CILi1EEES8_S8_EEENS6_IJNS7_ILi128EEENS7_ILi80EEENS7_ILi256EEEEEELi256ENS_6half_tEfNS_4arch4Sm90ELb1ELb0ELb1ELb1ELb1ELb0ELb0ELb1ELb1ELb1ELb1ELb0EEENS1_21CollectiveEpilogueFwdINS6_IJSA_SC_SB_EEES9_SE_SG_Li256ELb1ELb1ELb1ELb0EEENS1_36VarlenDynamicPersistentTileSchedulerILi128ELi80ELi256ELi128ELb1ELb1ELb1ELb1ELb1ELb1EEEEEEEEEvNT_6ParamsE)
        /*0e48*/ 	.short	0x0210
        /*0e4a*/ 	.short	0x0af0


	//----- nvinfo : EIATTR_SW_WAR
	.align		4
.L_541:
        /*0e4c*/ 	.byte	0x04, 0x36
        /*0e4e*/ 	.short	(.L_543 - .L_542)
.L_542:
        /*0e50*/ 	.word	0x00000008
.L_543:


//--------------------- .nv.info._ZN7cutlass13device_kernelIN5flash11enable_sm90INS1_16FlashAttnFwdSm90INS1_25CollectiveMainloopFwdSm90ILi2EN4cute5tupleIJNS5_1CILi1EEES8_S8_EEENS6_IJNS7_ILi128EEENS7_ILi80EEENS7_ILi256EEEEEELi256ENS_6half_tEfNS_4arch4Sm90ELb1ELb0ELb1ELb1ELb1ELb1ELb0ELb1ELb1ELb1ELb1ELb0EEENS1_21CollectiveEpilogueFwdINS6_IJSA_SC_SB_EEES9_SE_SG_Li256ELb1ELb1ELb1ELb0EEENS1_36VarlenDynamicPersistentTileSchedulerILi128ELi80ELi256ELi128ELb1ELb1ELb1ELb1ELb1ELb1EEEEEEEEEvNT_6ParamsE --------------------------
	.section	.nv.info._ZN7cutlass13device_kernelIN5flash11enable_sm90INS1_16FlashAttnFwdSm90INS1_25CollectiveMainloopFwdSm90ILi2EN4cute5tupleIJNS5_1CILi1EEES8_S8_EEENS6_IJNS7_ILi128EEENS7_ILi80EEENS7_ILi256EEEEEELi256ENS_6half_tEfNS_4arch4Sm90ELb1ELb0ELb1ELb1ELb1ELb1ELb0ELb1ELb1ELb1ELb1ELb0EEENS1_21CollectiveEpilogueFwdINS6_IJSA_SC_SB_EEES9_SE_SG_Li256ELb1ELb1ELb1ELb0EEENS1_36VarlenDynamicPersistentTileSchedulerILi128ELi80ELi256ELi128ELb1ELb1ELb1ELb1ELb1ELb1EEEEEEEEEvNT_6ParamsE,"",@"SHT_CUDA_INFO"
	.sectionflags	@""
	.align	4


	//----- nvinfo : EIATTR_CUDA_API_VERSION
	.align		4
        /*0000*/ 	.byte	0x04, 0x37
        /*0002*/ 	.short	(.L_545 - .L_544)
.L_544:
        /*0004*/ 	.word	0x00000082


	//----- nvinfo : EIATTR_KPARAM_INFO
	.align		4
.L_545:
        /*0008*/ 	.byte	0x04, 0x17
        /*000a*/ 	.short	(.L_547 - .L_546)
.L_546:
        /*000c*/ 	.word	0x00000000
        /*0010*/ 	.short	0x0000
        /*0012*/ 	.short	0x0070
        /*0014*/ 	.byte	0x00, 0xf0, 0x01, 0x2a


	//----- nvinfo : EIATTR_SPARSE_MMA_MASK
	.align		4
.L_547:
        /*0018*/ 	.byte	0x03, 0x50
        /*001a*/ 	.short	0x0000


	//----- nvinfo : EIATTR_MAXREG_COUNT
	.align		4
        /*001c*/ 	.byte	0x03, 0x1b
        /*001e*/ 	.short	0x00a8


	//----- nvinfo : EIATTR_NUM_BARRIERS
	.align		4
        /*0020*/ 	.byte	0x02, 0x4c
        /*0022*/ 	.byte	0x10
	.zero		1


	//----- nvinfo : EIATTR_EXTERNS
	.align		4
        /*0024*/ 	.byte	0x04, 0x0f
        /*0026*/ 	.short	(.L_549 - .L_548)


	//   ....[0]....
	.align		4
.L_548:
        /*0028*/ 	.word	index@(__assertfail)


	//----- nvinfo : EIATTR_ANNOTATIONS
	.align		4
.L_549:
        /*002c*/ 	.byte	0x04, 0x55
        /*002e*/ 	.short	(.L_551 - .L_550)


	//   ....[0]....
.L_550:
        /* <DEDUP_REMOVED lines=168> */


	//----- nvinfo : EIATTR_MERCURY_ISA_VERSION
	.align		4
.L_551:
        /*0aa0*/ 	.byte	0x03, 0x5f
        /*0aa2*/ 	.short	0x0101


	//----- nvinfo : EIATTR_UNUSED_LOAD_BYTE_OFFSET
	.align		4
        /*0aa4*/ 	.byte	0x04, 0x44
        /*0aa6*/ 	.short	(.L_553 - .L_552)


	//   ....[0]....
.L_552:
        /*0aa8*/ 	.word	0x00000a60
        /*0aac*/ 	.word	0x0000fff0


	//   ....[1]....
        /*0ab0*/ 	.word	0x000264f0
        /*0ab4*/ 	.word	0x0000fff0


	//----- nvinfo : EIATTR_INT_WARP_WIDE_INSTR_OFFSETS
	.align		4
.L_553:
        /*0ab8*/ 	.byte	0x04, 0x31
        /*0aba*/ 	.short	(.L_555 - .L_554)


	//   ....[0]....
.L_554:
        /*0abc*/ 	.word	0x00000130


	//   ....[1]....
        /*0ac0*/ 	.word	0x00000170


	//   ....[2]....
        /*0ac4*/ 	.word	0x000001e0


	//   ....[3]....
        /*0ac8*/ 	.word	0x0002e240


	//   ....[4]....
        /*0acc*/ 	.word	0x0002e2d0


	//   ....[5]....
        /*0ad0*/ 	.word	0x000311f0


	//   ....[6]....
        /*0ad4*/ 	.word	0x00031280


	//----- nvinfo : EIATTR_COOP_GROUP_MASK_REGIDS
	.align		4
.L_555:
        /*0ad8*/ 	.byte	0x04, 0x29
        /*0ada*/ 	.short	(.L_557 - .L_556)


	//   ....[0]....
.L_556:
        /*0adc*/ 	.word	0xffffffff


	//   ....[1]....
        /*0ae0*/ 	.word	0xffffffff


	//   ....[2]....
        /*0ae4*/ 	.word	0xffffffff


	//   ....[3]....
        /*0ae8*/ 	.word	0xffffffff


	//   ....[4]....
        /*0aec*/ 	.word	0xffffffff


	//   ....[5]....
        /*0af0*/ 	.word	0xffffffff


	//   ....[6]....
        /*0af4*/ 	.word	0xffffffff


	//   ....[7]....
        /*0af8*/ 	.word	0xffffffff


	//   ....[8]....
        /*0afc*/ 	.word	0xffffffff


	//   ....[9]....
        /*0b00*/ 	.word	0xffffffff


	//   ....[10]....
        /*0b04*/ 	.word	0xffffffff


	//   ....[11]....
        /*0b08*/ 	.word	0xffffffff


	//   ....[12]....
        /*0b0c*/ 	.word	0xffffffff


	//   ....[13]....
        /*0b10*/ 	.word	0xffffffff


	//   ....[14]....
        /*0b14*/ 	.word	0xffffffff


	//   ....[15]....
        /*0b18*/ 	.word	0xffffffff


	//   ....[16]....
        /*0b1c*/ 	.word	0xffffffff


	//   ....[17]....
        /*0b20*/ 	.word	0xffffffff


	//   ....[18]....
        /*0b24*/ 	.word	0xffffffff


	//   ....[19]....
        /*0b28*/ 	.word	0xffffffff


	//   ....[20]....
        /*0b2c*/ 	.word	0xffffffff


	//   ....[21]....
        /*0b30*/ 	.word	0xffffffff


	//   ....[22]....
        /*0b34*/ 	.word	0xffffffff


	//   ....[23]....
        /*0b38*/ 	.word	0xffffffff


	//   ....[24]....
        /*0b3c*/ 	.word	0xffffffff


	//   ....[25]....
        /*0b40*/ 	.word	0xffffffff


	//   ....[26]....
        /*0b44*/ 	.word	0xffffffff


	//   ....[27]....
        /*0b48*/ 	.word	0xffffffff


	//   ....[28]....
        /*0b4c*/ 	.word	0xffffffff


	//   ....[29]....
        /*0b50*/ 	.word	0xffffffff


	//   ....[30]....
        /*0b54*/ 	.word	0xffffffff


	//   ....[31]....
        /*0b58*/ 	.word	0xffffffff


	//   ....[32]....
        /*0b5c*/ 	.word	0xffffffff


	//   ....[33]....
        /*0b60*/ 	.word	0xffffffff


	//   ....[34]....
        /*0b64*/ 	.word	0xffffffff


	//   ....[35]....
        /*0b68*/ 	.word	0xffffffff


	//   ....[36]....
        /*0b6c*/ 	.word	0xffffffff


	//   ....[37]....
        /*0b70*/ 	.word	0xffffffff


	//   ....[38]....
        /*0b74*/ 	.word	0xffffffff


	//   ....[39]....
        /*0b78*/ 	.word	0xffffffff


	//   ....[40]....
        /*0b7c*/ 	.word	0xffffffff


	//   ....[41]....
        /*0b80*/ 	.word	0xffffffff


	//   ....[42]....
        /*0b84*/ 	.word	0xffffffff


	//   ....[43]....
        /*0b88*/ 	.word	0xffffffff


	//   ....[44]....
        /*0b8c*/ 	.word	0xffffffff


	//   ....[45]....
        /*0b90*/ 	.word	0xffffffff


	//   ....[46]....
        /*0b94*/ 	.word	0xffffffff


	//   ....[47]....
        /*0b98*/ 	.word	0xffffffff


	//   ....[48]....
        /*0b9c*/ 	.word	0xffffffff


	//   ....[49]....
        /*0ba0*/ 	.word	0xffffffff


	//   ....[50]....
        /*0ba4*/ 	.word	0xffffffff


	//   ....[51]....
        /*0ba8*/ 	.word	0xffffffff


	//   ....[52]....
        /*0bac*/ 	.word	0xffffffff


	//   ....[53]....
        /*0bb0*/ 	.word	0xffffffff


	//   ....[54]....
        /*0bb4*/ 	.word	0xffffffff


	//   ....[55]....
        /*0bb8*/ 	.word	0xffffffff


	//   ....[56]....
        /*0bbc*/ 	.word	0xffffffff


	//   ....[57]....
        /*0bc0*/ 	.word	0xffffffff


	//   ....[58]....
        /*0bc4*/ 	.word	0xffffffff


	//   ....[59]....
        /*0bc8*/ 	.word	0xffffffff


	//   ....[60]....
        /*0bcc*/ 	.word	0xffffffff


	//   ....[61]....
        /*0bd0*/ 	.word	0xffffffff


	//   ....[62]....
        /*0bd4*/ 	.word	0xffffffff


	//   ....[63]....
        /*0bd8*/ 	.word	0xffffffff


	//   ....[64]....
        /*0bdc*/ 	.word	0xffffffff


	//   ....[65]....
        /*0be0*/ 	.word	0xffffffff


	//   ....[66]....
        /*0be4*/ 	.word	0xffffffff


	//   ....[67]....
        /*0be8*/ 	.word	0xffffffff


	//   ....[68]....
        /*0bec*/ 	.word	0xffffffff


	//   ....[69]....
        /*0bf0*/ 	.word	0xffffffff


	//   ....[70]....
        /*0bf4*/ 	.word	0xffffffff


	//   ....[71]....
        /*0bf8*/ 	.word	0xffffffff


	//   ....[72]....
        /*0bfc*/ 	.word	0xffffffff


	//   ....[73]....
        /*0c00*/ 	.word	0xffffffff


	//   ....[74]....
        /*0c04*/ 	.word	0xffffffff


	//   ....[75]....
        /*0c08*/ 	.word	0xffffffff


	//   ....[76]....
        /*0c0c*/ 	.word	0xffffffff


	//   ....[77]....
        /*0c10*/ 	.word	0xffffffff


	//   ....[78]....
        /*0c14*/ 	.word	0xffffffff


	//   ....[79]....
        /*0c18*/ 	.word	0xffffffff


	//   ....[80]....
        /*0c1c*/ 	.word	0xffffffff


	//   ....[81]....
        /*0c20*/ 	.word	0xffffffff


	//   ....[82]....
        /*0c24*/ 	.word	0xffffffff


	//   ....[83]....
        /*0c28*/ 	.word	0xffffffff


	//   ....[84]....
        /*0c2c*/ 	.word	0xffffffff


	//   ....[85]....
        /*0c30*/ 	.word	0xffffffff


	//   ....[86]....
        /*0c34*/ 	.word	0xffffffff


	//   ....[87]....
        /*0c38*/ 	.word	0xffffffff


	//   ....[88]....
        /*0c3c*/ 	.word	0xffffffff


	//   ....[89]....
        /*0c40*/ 	.word	0xffffffff


	//   ....[90]....
        /*0c44*/ 	.word	0xffffffff


	//   ....[91]....
        /*0c48*/ 	.word	0xffffffff


	//   ....[92]....
        /*0c4c*/ 	.word	0xffffffff


	//   ....[93]....
        /*0c50*/ 	.word	0xffffffff


	//   ....[94]....
        /*0c54*/ 	.word	0xffffffff


	//   ....[95]....
        /*0c58*/ 	.word	0xffffffff


	//   ....[96]....
        /*0c5c*/ 	.word	0xffffffff


	//   ....[97]....
        /*0c60*/ 	.word	0xffffffff


	//   ....[98]....
        /*0c64*/ 	.word	0xffffffff


	//   ....[99]....
        /*0c68*/ 	.word	0xffffffff


	//   ....[100]....
        /*0c6c*/ 	.word	0xffffffff


	//   ....[101]....
        /*0c70*/ 	.word	0xffffffff


	//   ....[102]....
        /*0c74*/ 	.word	0xffffffff


	//   ....[103]....
        /*0c78*/ 	.word	0xffffffff


	//   ....[104]....
        /*0c7c*/ 	.word	0xffffffff


	//   ....[105]....
        /*0c80*/ 	.word	0xffffffff


	//   ....[106]....
        /*0c84*/ 	.word	0xffffffff


	//   ....[107]....
        /*0c88*/ 	.word	0xffffffff


	//   ....[108]....
        /*0c8c*/ 	.word	0xffffffff


	//   ....[109]....
        /*0c90*/ 	.word	0xffffffff


	//   ....[110]....
        /*0c94*/ 	.word	0xffffffff


	//   ....[111]....
        /*0c98*/ 	.word	0xffffffff


	//   ....[112]....
        /*0c9c*/ 	.word	0xffffffff


	//   ....[113]....
        /*0ca0*/ 	.word	0xffffffff


	//   ....[114]....
        /*0ca4*/ 	.word	0xffffffff


	//   ....[115]....
        /*0ca8*/ 	.word	0xffffffff


	//   ....[116]....
        /*0cac*/ 	.word	0xffffffff


	//   ....[117]....
        /*0cb0*/ 	.word	0xffffffff


	//   ....[118]....
        /*0cb4*/ 	.word	0xffffffff


	//   ....[119]....
        /*0cb8*/ 	.word	0xffffffff


	//   ....[120]....
        /*0cbc*/ 	.word	0xffffffff


	//   ....[121]....
        /*0cc0*/ 	.word	0xffffffff


	//   ....[122]....
        /*0cc4*/ 	.word	0xffffffff


	//   ....[123]....
        /*0cc8*/ 	.word	0xffffffff


	//   ....[124]....
        /*0ccc*/ 	.word	0xffffffff


	//   ....[125]....
        /*0cd0*/ 	.word	0xffffffff


	//   ....[126]....
        /*0cd4*/ 	.word	0xffffffff


	//   ....[127]....
        /*0cd8*/ 	.word	0xffffffff


	//   ....[128]....
        /*0cdc*/ 	.word	0xffffffff


	//   ....[129]....
        /*0ce0*/ 	.word	0xffffffff


	//   ....[130]....
        /*0ce4*/ 	.word	0xffffffff


	//   ....[131]....
        /*0ce8*/ 	.word	0xffffffff


	//   ....[132]....
        /*0cec*/ 	.word	0xffffffff


	//   ....[133]....
        /*0cf0*/ 	.word	0xffffffff


	//   ....[134]....
        /*0cf4*/ 	.word	0xffffffff


	//   ....[135]....
        /*0cf8*/ 	.word	0xffffffff


	//   ....[136]....
        /*0cfc*/ 	.word	0xffffffff


	//   ....[137]....
        /*0d00*/ 	.word	0xffffffff


	//   ....[138]....
        /*0d04*/ 	.word	0xffffffff


	//   ....[139]....
        /*0d08*/ 	.word	0xffffffff


	//   ....[140]....
        /*0d0c*/ 	.word	0xffffffff


	//   ....[141]....
        /*0d10*/ 	.word	0xffffffff


	//   ....[142]....
        /*0d14*/ 	.word	0xffffffff


	//   ....[143]....
        /*0d18*/ 	.word	0xffffffff


	//   ....[144]....
        /*0d1c*/ 	.word	0xffffffff


	//   ....[145]....
        /*0d20*/ 	.word	0xffffffff


	//   ....[146]....
        /*0d24*/ 	.word	0xffffffff


	//   ....[147]....
        /*0d28*/ 	.word	0xffffffff


	//   ....[148]....
        /*0d2c*/ 	.word	0xffffffff


	//   ....[149]....
        /*0d30*/ 	.word	0xffffffff


	//   ....[150]....
        /*0d34*/ 	.word	0xffffffff


	//   ....[151]....
        /*0d38*/ 	.word	0xffffffff


	//   ....[152]....
        /*0d3c*/ 	.word	0xffffffff


	//   ....[153]....
        /*0d40*/ 	.word	0xffffffff


	//   ....[154]....
        /*0d44*/ 	.word	0xffffffff


	//   ....[155]....
        /*0d48*/ 	.word	0xffffffff


	//   ....[156]....
        /*0d4c*/ 	.word	0xffffffff


	//   ....[157]....
        /*0d50*/ 	.word	0xffffffff


	//   ....[158]....
        /*0d54*/ 	.word	0xffffffff


	//   ....[159]....
        /*0d58*/ 	.word	0xffffffff


	//   ....[160]....
        /*0d5c*/ 	.word	0xffffffff


	//   ....[161]....
        /*0d60*/ 	.word	0xffffffff


	//   ....[162]....
        /*0d64*/ 	.word	0xffffffff


	//   ....[163]....
        /*0d68*/ 	.word	0xffffffff


	//   ....[164]....
        /*0d6c*/ 	.word	0xffffffff


	//   ....[165]....
        /*0d70*/ 	.word	0xffffffff


	//   ....[166]....
        /*0d74*/ 	.word	0xffffffff


	//   ....[167]....
        /*0d78*/ 	.word	0xffffffff


	//   ....[168]....
        /*0d7c*/ 	.word	0xffffffff


	//   ....[169]....
        /*0d80*/ 	.word	0xffffffff


	//   ....[170]....
        /*0d84*/ 	.word	0xffffffff


	//   ....[171]....
        /*0d88*/ 	.word	0xffffffff


	//   ....[172]....
        /*0d8c*/ 	.word	0xffffffff


	//   ....[173]....
        /*0d90*/ 	.word	0xffffffff


	//   ....[174]....
        /*0d94*/ 	.word	0xffffffff


	//   ....[175]....
        /*0d98*/ 	.word	0xffffffff


	//   ....[176]....
        /*0d9c*/ 	.word	0xffffffff


	//   ....[177]....
        /*0da0*/ 	.word	0xffffffff


	//   ....[178]....
        /*0da4*/ 	.word	0xffffffff


	//   ....[179]....
        /*0da8*/ 	.word	0xffffffff


	//   ....[180]....
        /*0dac*/ 	.word	0xffffffff


	//   ....[181]....
        /*0db0*/ 	.word	0xffffffff


	//   ....[182]....
        /*0db4*/ 	.word	0xffffffff


	//   ....[183]....
        /*0db8*/ 	.word	0xffffffff


	//   ....[184]....
        /*0dbc*/ 	.word	0xffffffff


	//   ....[185]....
        /*0dc0*/ 	.word	0xffffffff


	//   ....[186]....
        /*0dc4*/ 	.word	0xffffffff


	//   ....[187]....
        /*0dc8*/ 	.word	0xffffffff


	//   ....[188]....
        /*0dcc*/ 	.word	0xffffffff


	//   ....[189]....
        /*0dd0*/ 	.word	0xffffffff


	//   ....[190]....
        /*0dd4*/ 	.word	0xffffffff


	//   ....[191]....
        /*0dd8*/ 	.word	0xffffffff


	//   ....[192]....
        /*0ddc*/ 	.word	0xffffffff


	//   ....[193]....
        /*0de0*/ 	.word	0xffffffff


	//   ....[194]....
        /*0de4*/ 	.word	0xffffffff


	//   ....[195]....
        /*0de8*/ 	.word	0xffffffff


	//   ....[196]....
        /*0dec*/ 	.word	0xffffffff


	//   ....[197]....
        /*0df0*/ 	.word	0xffffffff


	//   ....[198]....
        /*0df4*/ 	.word	0xffffffff


	//   ....[199]....
        /*0df8*/ 	.word	0xffffffff


	//   ....[200]....
        /*0dfc*/ 	.word	0xffffffff


	//   ....[201]....
        /*0e00*/ 	.word	0x0500000f


	//   ....[202]....
        /*0e04*/ 	.word	0x0500000f


	//   ....[203]....
        /*0e08*/ 	.word	0x0500000f


	//   ....[204]....
        /*0e0c*/ 	.word	0x0500000f


	//   ....[205]....
        /*0e10*/ 	.word	0x0500000f


	//   ....[206]....
        /*0e14*/ 	.word	0x0500000f


	//   ....[207]....
        /*0e18*/ 	.word	0x0500000f


	//   ....[208]....
        /*0e1c*/ 	.word	0x0500000f


	//   ....[209]....
        /*0e20*/ 	.word	0x0500000f


	//   ....[210]....
        /*0e24*/ 	.word	0x0500000f


	//   ....[211]....
        /*0e28*/ 	.word	0x0500000f


	//   ....[212]....
        /*0e2c*/ 	.word	0x0500000f


	//   ....[213]....
        /*0e30*/ 	.word	0x0500000f


	//   ....[214]....
        /*0e34*/ 	.word	0x0500000f


	//   ....[215]....
        /*0e38*/ 	.word	0x0500000f


	//   ....[216]....
        /*0e3c*/ 	.word	0x0500000f


	//   ....[217]....
        /*0e40*/ 	.word	0x0500000f


	//   ....[218]....
        /*0e44*/ 	.word	0x0500000f


	//   ....[219]....
        /*0e48*/ 	.word	0x0500000f


	//   ....[220]....
        /*0e4c*/ 	.word	0x0500000f


	//   ....[221]....
        /*0e50*/ 	.word	0x0500000f


	//   ....[222]....
        /*0e54*/ 	.word	0x0500000f


	//   ....[223]....
        /*0e58*/ 	.word	0x0500000f


	//   ....[224]....
        /*0e5c*/ 	.word	0x0500000f


	//   ....[225]....
        /*0e60*/ 	.word	0x0500000f


	//   ....[226]....
        /*0e64*/ 	.word	0x0500000f


	//   ....[227]....
        /*0e68*/ 	.word	0x0500000f


	//   ....[228]....
        /*0e6c*/ 	.word	0x0500000f


	//   ....[229]....
        /*0e70*/ 	.word	0x0500000f


	//   ....[230]....
        /*0e74*/ 	.word	0x0500000f


	//   ....[231]....
        /*0e78*/ 	.word	0x0500000f


	//   ....[232]....
        /*0e7c*/ 	.word	0x0500000f


	//   ....[233]....
        /*0e80*/ 	.word	0x0500000f


	//   ....[234]....
        /*0e84*/ 	.word	0x0500000f


	//   ....[235]....
        /*0e88*/ 	.word	0x0500000f


	//   ....[236]....
        /*0e8c*/ 	.word	0x0500000f


	//   ....[237]....
        /*0e90*/ 	.word	0x0500000f


	//   ....[238]....
        /*0e94*/ 	.word	0x0500000f


	//   ....[239]....
        /*0e98*/ 	.word	0x0500000f


	//   ....[240]....
        /*0e9c*/ 	.word	0x0500000f


	//   ....[241]....
        /*0ea0*/ 	.word	0x0500000f


	//   ....[242]....
        /*0ea4*/ 	.word	0x0500000f


	//   ....[243]....
        /*0ea8*/ 	.word	0x0500000f


	//   ....[244]....
        /*0eac*/ 	.word	0x0500000f


	//   ....[245]....
        /*0eb0*/ 	.word	0x0500000f


	//   ....[246]....
        /*0eb4*/ 	.word	0x0500000f


	//   ....[247]....
        /*0eb8*/ 	.word	0x0500000f


	//   ....[248]....
        /*0ebc*/ 	.word	0x0500000f


	//   ....[249]....
        /*0ec0*/ 	.word	0x0500000f


	//   ....[250]....
        /*0ec4*/ 	.word	0x0500000f


	//   ....[251]....
        /*0ec8*/ 	.word	0x0500000f


	//   ....[252]....
        /*0ecc*/ 	.word	0x0500000f


	//   ....[253]....
        /*0ed0*/ 	.word	0x0500000f


	//   ....[254]....
        /*0ed4*/ 	.word	0x0500000f


	//   ....[255]....
        /*0ed8*/ 	.word	0x0500000f


	//   ....[0]....
        /*0edc*/ 	.word	0x0500000f


	//   ....[1]....
        /*0ee0*/ 	.word	0x0500000f


	//   ....[2]....
        /*0ee4*/ 	.word	0x0500000f


	//   ....[3]....
        /*0ee8*/ 	.word	0x0500000f


	//   ....[4]....
        /*0eec*/ 	.word	0x0500000f


	//   ....[5]....
        /*0ef0*/ 	.word	0x0500000f


	//   ....[6]....
        /*0ef4*/ 	.word	0x0500000f


	//   ....[7]....
        /*0ef8*/ 	.word	0x0500000f


	//   ....[8]....
        /*0efc*/ 	.word	0x0500000f


	//   ....[9]....
        /*0f00*/ 	.word	0x0500000f


	//   ....[10]....
        /*0f04*/ 	.word	0x0500000f


	//   ....[11]....
        /*0f08*/ 	.word	0x0500000f


	//   ....[12]....
        /*0f0c*/ 	.word	0x0500000f


	//   ....[13]....
        /*0f10*/ 	.word	0x0500000f


	//   ....[14]....
        /*0f14*/ 	.word	0x0500000f


	//   ....[15]....
        /*0f18*/ 	.word	0x0500000f


	//   ....[16]....
        /*0f1c*/ 	.word	0x0500000f


	//   ....[17]....
        /*0f20*/ 	.word	0x0500000f


	//   ....[18]....
        /*0f24*/ 	.word	0x0500000f


	//   ....[19]....
        /*0f28*/ 	.word	0x0500000f


	//   ....[20]....
        /*0f2c*/ 	.word	0x0500000f


	//   ....[21]....
        /*0f30*/ 	.word	0x0500000f


	//   ....[22]....
        /*0f34*/ 	.word	0x0500000f


	//   ....[23]....
        /*0f38*/ 	.word	0x0500000f


	//   ....[24]....
        /*0f3c*/ 	.word	0x0500000f


	//   ....[25]....
        /*0f40*/ 	.word	0x0500000f


	//   ....[26]....
        /*0f44*/ 	.word	0x0500000f


	//   ....[27]....
        /*0f48*/ 	.word	0x0500000f


	//   ....[28]....
        /*0f4c*/ 	.word	0x0500000f


	//   ....[29]....
        /*0f50*/ 	.word	0x0500000f


	//   ....[30]....
        /*0f54*/ 	.word	0x0500000f


	//   ....[31]....
        /*0f58*/ 	.word	0x0500000f


	//   ....[32]....
        /*0f5c*/ 	.word	0x0500000f


	//   ....[33]....
        /*0f60*/ 	.word	0x0500000f


	//   ....[34]....
        /*0f64*/ 	.word	0x0500000f


	//   ....[35]....
        /*0f68*/ 	.word	0x0500000f


	//   ....[36]....
        /*0f6c*/ 	.word	0x0500000f


	//   ....[37]....
        /*0f70*/ 	.word	0x0500000f


	//   ....[38]....
        /*0f74*/ 	.word	0x0500000f


	//   ....[39]....
        /*0f78*/ 	.word	0x0500000f


	//   ....[40]....
        /*0f7c*/ 	.word	0x0500000f


	//   ....[41]....
        /*0f80*/ 	.word	0x0500000f


	//   ....[42]....
        /*0f84*/ 	.word	0x0500000f


	//   ....[43]....
        /*0f88*/ 	.word	0x0500000f


	//   ....[44]....
        /*0f8c*/ 	.word	0x0500000f


	//   ....[45]....
        /*0f90*/ 	.word	0x0500000f


	//   ....[46]....
        /*0f94*/ 	.word	0x0500000f


	//   ....[47]....
        /*0f98*/ 	.word	0x0500000f


	//   ....[48]....
        /*0f9c*/ 	.word	0x0500000f


	//   ....[49]....
        /*0fa0*/ 	.word	0x0500000f


	//   ....[50]....
        /*0fa4*/ 	.word	0x0500000f


	//   ....[51]....
        /*0fa8*/ 	.word	0x0500000f


	//   ....[52]....
        /*0fac*/ 	.word	0x0500000f


	//   ....[53]....
        /*0fb0*/ 	.word	0x0500000f


	//   ....[54]....
        /*0fb4*/ 	.word	0x0500000f


	//   ....[55]....
        /*0fb8*/ 	.word	0x0500000f


	//   ....[56]....
        /*0fbc*/ 	.word	0x0500000f


	//   ....[57]....
        /*0fc0*/ 	.word	0x0500000f


	//   ....[58]....
        /*0fc4*/ 	.word	0x0500000f


	//   ....[59]....
        /*0fc8*/ 	.word	0x0500000f


	//   ....[60]....
        /*0fcc*/ 	.word	0x0500000f


	//   ....[61]....
        /*0fd0*/ 	.word	0x0500000f


	//   ....[62]....
        /*0fd4*/ 	.word	0x0500000f


	//   ....[63]....
        /*0fd8*/ 	.word	0x0500000f


	//   ....[64]....
        /*0fdc*/ 	.word	0x0500000f


	//   ....[65]....
        /*0fe0*/ 	.word	0x0500000f


	//   ....[66]....
        /*0fe4*/ 	.word	0x0500000f


	//   ....[67]....
        /*0fe8*/ 	.word	0x0500000f


	//   ....[68]....
        /*0fec*/ 	.word	0x0500000f


	//   ....[69]....
        /*0ff0*/ 	.word	0x0500000f


	//   ....[70]....
        /*0ff4*/ 	.word	0x0500000f


	//   ....[71]....
        /*0ff8*/ 	.word	0x0500000f


	//----- nvinfo : EIATTR_COOP_GROUP_INSTR_OFFSETS
	.align		4
.L_557:
        /*0ffc*/ 	.byte	0x04, 0x28
        /*0ffe*/ 	.short	(.L_559 - .L_558)


	//   ....[0]....
.L_558:
        /*1000*/ 	.word	0x00000060


	//   ....[1]....
        /*1004*/ 	.word	0x00000140


	//   ....[2]....
        /*1008*/ 	.word	0x00000190


	//   ....[3]....
        /*100c*/ 	.word	0x000003c0


	//   ....[4]....
        /*1010*/ 	.word	0x00000520


	//   ....[5]....
        /*1014*/ 	.word	0x00000640


	//   ....[6]....
        /*1018*/ 	.word	0x000007a0


	//   ....[7]....
        /*101c*/ 	.word	0x00004360


	//   ....[8]....
        /*1020*/ 	.word	0x00004370


	//   ....[9]....
        /*1024*/ 	.word	0x00005140


	//   ....[10]....
        /*1028*/ 	.word	0x00005150


	//   ....[11]....
        /*102c*/ 	.word	0x00005fa0


	//   ....[12]....
        /*1030*/ 	.word	0x00005fb0


	//   ....[13]....
        /*1034*/ 	.word	0x00007a70


	//   ....[14]....
        /*1038*/ 	.word	0x00007a80


	//   ....[15]....
        /*103c*/ 	.word	0x00008aa0


	//   ....[16]....
        /*1040*/ 	.word	0x00008ab0


	//   ....[17]....
        /*1044*/ 	.word	0x00009b00


	//   ....[18]....
        /*1048*/ 	.word	0x00009b10


	//   ....[19]....
        /*104c*/ 	.word	0x0000ad60


	//   ....[20]....
        /*1050*/ 	.word	0x0000ad70


	//   ....[21]....
        /*1054*/ 	.word	0x0000af20


	//   ....[22]....
        /*1058*/ 	.word	0x0000af30


	//   ....[23]....
        /*105c*/ 	.word	0x0000b0f0


	//   ....[24]....
        /*1060*/ 	.word	0x0000b100


	//   ....[25]....
        /*1064*/ 	.word	0x0000b530


	//   ....[26]....
        /*1068*/ 	.word	0x0000b540


	//   ....[27]....
        /*106c*/ 	.word	0x0000b6c0


	//   ....[28]....
        /*1070*/ 	.word	0x0000b6e0


	//   ....[29]....
        /*1074*/ 	.word	0x0000b870


	//   ....[30]....
        /*1078*/ 	.word	0x0000b890


	//   ....[31]....
        /*107c*/ 	.word	0x0000c3b0


	//   ....[32]....
        /*1080*/ 	.word	0x0000cab0


	//   ....[33]....
        /*1084*/ 	.word	0x0000cac0


	//   ....[34]....
        /*1088*/ 	.word	0x0000cad0


	//   ....[35]....
        /*108c*/ 	.word	0x0000cae0


	//   ....[36]....
        /*1090*/ 	.word	0x0000d0e0


	//   ....[37]....
        /*1094*/ 	.word	0x0000d0f0


	//   ....[38]....
        /*1098*/ 	.word	0x0000d100


	//   ....[39]....
        /*109c*/ 	.word	0x0000d110


	//   ....[40]....
        /*10a0*/ 	.word	0x0000d6a0


	//   ....[41]....
        /*10a4*/ 	.word	0x0000d6b0


	//   ....[42]....
        /*10a8*/ 	.word	0x0000d6c0


	//   ....[43]....
        /*10ac*/ 	.word	0x0000d6d0


	//   ....[44]....
        /*10b0*/ 	.word	0x0000dc80


	//   ....[45]....
        /*10b4*/ 	.word	0x0000dc90


	//   ....[46]....
        /*10b8*/ 	.word	0x0000dca0


	//   ....[47]....
        /*10bc*/ 	.word	0x0000dcb0


	//   ....[48]....
        /*10c0*/ 	.word	0x000113a0


	//   ....[49]....
        /*10c4*/ 	.word	0x000113b0


	//   ....[50]....
        /*10c8*/ 	.word	0x000113c0


	//   ....[51]....
        /*10cc*/ 	.word	0x000113d0


	//   ....[52]....
        /*10d0*/ 	.word	0x000118a0


	//   ....[53]....
        /*10d4*/ 	.word	0x000118b0


	//   ....[54]....
        /*10d8*/ 	.word	0x000118c0


	//   ....[55]....
        /*10dc*/ 	.word	0x000118d0


	//   ....[56]....
        /*10e0*/ 	.word	0x00011cf0


	//   ....[57]....
        /*10e4*/ 	.word	0x00011d00


	//   ....[58]....
        /*10e8*/ 	.word	0x00011d10


	//   ....[59]....
        /*10ec*/ 	.word	0x00011d20


	//   ....[60]....
        /*10f0*/ 	.word	0x00012160


	//   ....[61]....
        /*10f4*/ 	.word	0x00012170


	//   ....[62]....
        /*10f8*/ 	.word	0x00012180


	//   ....[63]....
        /*10fc*/ 	.word	0x00012190


	//   ....[64]....
        /*1100*/ 	.word	0x000192d0


	//   ....[65]....
        /*1104*/ 	.word	0x00019760


	//   ....[66]....
        /*1108*/ 	.word	0x00019770


	//   ....[67]....
        /*110c*/ 	.word	0x000197e0


	//   ....[68]....
        /*1110*/ 	.word	0x00019d40


	//   ....[69]....
        /*1114*/ 	.word	0x00019d60


	//   ....[70]....
        /*1118*/ 	.word	0x0001e9a0


	//   ....[71]....
        /*111c*/ 	.word	0x0001e9b0


	//   ....[72]....
        /*1120*/ 	.word	0x0001eee0


	//   ....[73]....
        /*1124*/ 	.word	0x0001ef40


	//   ....[74]....
        /*1128*/ 	.word	0x0001f700


	//   ....[75]....
        /*112c*/ 	.word	0x0001f720


	//   ....[76]....
        /*1130*/ 	.word	0x00024180


	//   ....[77]....
        /*1134*/ 	.word	0x000241e0


	//   ....[78]....
        /*1138*/ 	.word	0x00024450


	//   ....[79]....
        /*113c*/ 	.word	0x00024470


	//   ....[80]....
        /*1140*/ 	.word	0x000257c0


	//   ....[81]....
        /*1144*/ 	.word	0x00025880


	//   ....[82]....
        /*1148*/ 	.word	0x00025a60


	//   ....[83]....
        /*114c*/ 	.word	0x00025a80


	//   ....[84]....
        /*1150*/ 	.word	0x000275a0


	//   ....[85]....
        /*1154*/ 	.word	0x000275b0


	//   ....[86]....
        /*1158*/ 	.word	0x000275c0


	//   ....[87]....
        /*115c*/ 	.word	0x000275d0


	//   ....[88]....
        /*1160*/ 	.word	0x00027fc0


	//   ....[89]....
        /*1164*/ 	.word	0x00027fe0


	//   ....[90]....
        /*1168*/ 	.word	0x00028140


	//   ....[91]....
        /*116c*/ 	.word	0x00028160


	//   ....[92]....
        /*1170*/ 	.word	0x000282a0


	//   ....[93]....
        /*1174*/ 	.word	0x000282c0


	//   ....[94]....
        /*1178*/ 	.word	0x00028410


	//   ....[95]....
        /*117c*/ 	.word	0x00028430


	//   ....[96]....
        /*1180*/ 	.word	0x00028c10


	//   ....[97]....
        /*1184*/ 	.word	0x00028c40


	//   ....[98]....
        /*1188*/ 	.word	0x00029480


	//   ....[99]....
        /*118c*/ 	.word	0x00029490


	//   ....[100]....
        /*1190*/ 	.word	0x0002a550


	//   ....[101]....
        /*1194*/ 	.word	0x0002a580


	//   ....[102]....
        /*1198*/ 	.word	0x0002a6d0


	//   ....[103]....
        /*119c*/ 	.word	0x0002a6f0


	//   ....[104]....
        /*11a0*/ 	.word	0x0002a830


	//   ....[105]....
        /*11a4*/ 	.word	0x0002a850


	//   ....[106]....
        /*11a8*/ 	.word	0x0002a9a0


	//   ....[107]....
        /*11ac*/ 	.word	0x0002a9c0


	//   ....[108]....
        /*11b0*/ 	.word	0x0002ab90


	//   ....[109]....
        /*11b4*/ 	.word	0x0002ad80


	//   ....[110]....
        /*11b8*/ 	.word	0x0002adb0


	//   ....[111]....
        /*11bc*/ 	.word	0x0002ade0


	//   ....[112]....
        /*11c0*/ 	.word	0x0002ae10


	//   ....[113]....
        /*11c4*/ 	.word	0x0002ae40


	//   ....[114]....
        /*11c8*/ 	.word	0x0002ae70


	//   ....[115]....
        /*11cc*/ 	.word	0x0002b000


	//   ....[116]....
        /*11d0*/ 	.word	0x0002b030


	//   ....[117]....
        /*11d4*/ 	.word	0x0002b060


	//   ....[118]....
        /*11d8*/ 	.word	0x0002b090


	//   ....[119]....
        /*11dc*/ 	.word	0x0002b0c0


	//   ....[120]....
        /*11e0*/ 	.word	0x0002b0f0


	//   ....[121]....
        /*11e4*/ 	.word	0x0002b180


	//   ....[122]....
        /*11e8*/ 	.word	0x0002b1b0


	//   ....[123]....
        /*11ec*/ 	.word	0x0002b1c0


	//   ....[124]....
        /*11f0*/ 	.word	0x0002b200


	//   ....[125]....
        /*11f4*/ 	.word	0x0002c6e0


	//   ....[126]....
        /*11f8*/ 	.word	0x0002edf0


	//   ....[127]....
        /*11fc*/ 	.word	0x0002ee20


	//   ....[128]....
        /*1200*/ 	.word	0x0002ee50


	//   ....[129]....
        /*1204*/ 	.word	0x0002ef10


	//   ....[130]....
        /*1208*/ 	.word	0x0002ef50


	//   ....[131]....
        /*120c*/ 	.word	0x0002efb0


	//   ....[132]....
        /*1210*/ 	.word	0x0002eff0


	//   ....[133]....
        /*1214*/ 	.word	0x0002f050


	//   ....[134]....
        /*1218*/ 	.word	0x0002f070


	//   ....[135]....
        /*121c*/ 	.word	0x0002f0a0


	//   ....[136]....
        /*1220*/ 	.word	0x0002f8a0


	//   ....[137]....
        /*1224*/ 	.word	0x0002f8d0


	//   ....[138]....
        /*1228*/ 	.word	0x0002f8f0


	//   ....[139]....
        /*122c*/ 	.word	0x0002f990


	//   ....[140]....
        /*1230*/ 	.word	0x0002f9a0


	//   ....[141]....
        /*1234*/ 	.word	0x0002fa50


	//   ....[142]....
        /*1238*/ 	.word	0x0002fa60


	//   ....[143]....
        /*123c*/ 	.word	0x0002fb10


	//   ....[144]....
        /*1240*/ 	.word	0x0002fb20


	//   ....[145]....
        /*1244*/ 	.word	0x0002fbd0


	//   ....[146]....
        /*1248*/ 	.word	0x0002fbe0


	//   ....[147]....
        /*124c*/ 	.word	0x0002fc90


	//   ....[148]....
        /*1250*/ 	.word	0x0002fca0


	//   ....[149]....
        /*1254*/ 	.word	0x0002fd50


	//   ....[150]....
        /*1258*/ 	.word	0x0002fd60


	//   ....[151]....
        /*125c*/ 	.word	0x0002fda0


	//   ....[152]....
        /*1260*/ 	.word	0x00030590


	//   ....[153]....
        /*1264*/ 	.word	0x000305c0


	//   ....[154]....
        /*1268*/ 	.word	0x000305f0


	//   ....[155]....
        /*126c*/ 	.word	0x000306b0


	//   ....[156]....
        /*1270*/ 	.word	0x000306e0


	//   ....[157]....
        /*1274*/ 	.word	0x00030730


	//   ....[158]....
        /*1278*/ 	.word	0x00030760


	//   ....[159]....
        /*127c*/ 	.word	0x000307b0


	//   ....[160]....
        /*1280*/ 	.word	0x000307e0


	//   ....[161]....
        /*1284*/ 	.word	0x00030850


	//   ....[162]....
        /*1288*/ 	.word	0x00030b30


	//   ....[163]....
        /*128c*/ 	.word	0x00030b50


	//   ....[164]....
        /*1290*/ 	.word	0x00030c10


	//   ....[165]....
        /*1294*/ 	.word	0x00030c20


	//   ....[166]....
        /*1298*/ 	.word	0x00030cd0


	//   ....[167]....
        /*129c*/ 	.word	0x00030ce0


	//   ....[168]....
        /*12a0*/ 	.word	0x00030d90


	//   ....[169]....
        /*12a4*/ 	.word	0x00030da0


	//   ....[170]....
        /*12a8*/ 	.word	0x00030db0


	//   ....[171]....
        /*12ac*/ 	.word	0x00030e60


	//   ....[172]....
        /*12b0*/ 	.word	0x000313d0


	//   ....[173]....
        /*12b4*/ 	.word	0x00031410


	//   ....[174]....
        /*12b8*/ 	.word	0x00031490


	//   ....[175]....
        /*12bc*/ 	.word	0x000314c0


	//   ....[176]....
        /*12c0*/ 	.word	0x00031550


	//   ....[177]....
        /*12c4*/ 	.word	0x00031580


	//   ....[178]....
        /*12c8*/ 	.word	0x00031610


	//   ....[179]....
        /*12cc*/ 	.word	0x00031640


	//   ....[180]....
        /*12d0*/ 	.word	0x00031650


	//   ....[181]....
        /*12d4*/ 	.word	0x000316e0


	//   ....[182]....
        /*12d8*/ 	.word	0x00031b40


	//   ....[183]....
        /*12dc*/ 	.word	0x00031b70


	//   ....[184]....
        /*12e0*/ 	.word	0x00031be0


	//   ....[185]....
        /*12e4*/ 	.word	0x00031c10


	//   ....[186]....
        /*12e8*/ 	.word	0x00031c40


	//   ....[187]....
        /*12ec*/ 	.word	0x00031c70


	//   ....[188]....
        /*12f0*/ 	.word	0x00031ca0


	//   ....[189]....
        /*12f4*/ 	.word	0x00031cd0


	//   ....[190]....
        /*12f8*/ 	.word	0x00031e70


	//   ....[191]....
        /*12fc*/ 	.word	0x00031ea0


	//   ....[192]....
        /*1300*/ 	.word	0x00031ed0


	//   ....[193]....
        /*1304*/ 	.word	0x00031f00


	//   ....[194]....
        /*1308*/ 	.word	0x00031f30


	//   ....[195]....
        /*130c*/ 	.word	0x00031f60


	//   ....[196]....
        /*1310*/ 	.word	0x00032020


	//   ....[197]....
        /*1314*/ 	.word	0x00032040


	//   ....[198]....
        /*1318*/ 	.word	0x00032060


	//   ....[199]....
        /*131c*/ 	.word	0x000320c0


	//   ....[200]....
        /*1320*/ 	.word	0x00032ae0


	//   ....[201]....
        /*1324*/ 	.word	0x00032e20


	//   ....[202]....
        /*1328*/ 	.word	0x00032eb0


	//   ....[203]....
        /*132c*/ 	.word	0x00032f50


	//   ....[204]....
        /*1330*/ 	.word	0x00032fe0


	//   ....[205]....
        /*1334*/ 	.word	0x00033080


	//   ....[206]....
        /*1338*/ 	.word	0x00033110


	//   ....[207]....
        /*133c*/ 	.word	0x00033200


	//   ....[208]....
        /*1340*/ 	.word	0x00033290


	//   ....[209]....
        /*1344*/ 	.word	0x00033330


	//   ....[210]....
        /*1348*/ 	.word	0x000333c0


	//   ....[211]....
        /*134c*/ 	.word	0x00033460


	//   ....[212]....
        /*1350*/ 	.word	0x000334f0


	//   ....[213]....
        /*1354*/ 	.word	0x000335e0


	//   ....[214]....
        /*1358*/ 	.word	0x00033670


	//   ....[215]....
        /*135c*/ 	.word	0x00033710


	//   ....[216]....
        /*1360*/ 	.word	0x000337a0


	//   ....[217]....
        /*1364*/ 	.word	0x00033840


	//   ....[218]....
        /*1368*/ 	.word	0x000338d0


	//   ....[219]....
        /*136c*/ 	.word	0x000339c0


	//   ....[220]....
        /*1370*/ 	.word	0x00033a50


	//   ....[221]....
        /*1374*/ 	.word	0x00033aa0


	//   ....[222]....
        /*1378*/ 	.word	0x00033af0


	//   ....[223]....
        /*137c*/ 	.word	0x00033b90


	//   ....[224]....
        /*1380*/ 	.word	0x00033c20


	//   ....[225]....
        /*1384*/ 	.word	0x00033c70


	//   ....[226]....
        /*1388*/ 	.word	0x00033cc0


	//   ....[227]....
        /*138c*/ 	.word	0x00033d60


	//   ....[228]....
        /*1390*/ 	.word	0x00033df0


	//   ....[229]....
        /*1394*/ 	.word	0x00033e40


	//   ....[230]....
        /*1398*/ 	.word	0x00033e90


	//   ....[231]....
        /*139c*/ 	.word	0x00033f30


	//   ....[232]....
        /*13a0*/ 	.word	0x00033fc0


	//   ....[233]....
        /*13a4*/ 	.word	0x00034010


	//   ....[234]....
        /*13a8*/ 	.word	0x00034060


	//   ....[235]....
        /*13ac*/ 	.word	0x00034150


	//   ....[236]....
        /*13b0*/ 	.word	0x000341e0


	//   ....[237]....
        /*13b4*/ 	.word	0x00034230


	//   ....[238]....
        /*13b8*/ 	.word	0x00034280


	//   ....[239]....
        /*13bc*/ 	.word	0x00034310


	//   ....[240]....
        /*13c0*/ 	.word	0x000343a0


	//   ....[241]....
        /*13c4*/ 	.word	0x000343f0


	//   ....[242]....
        /*13c8*/ 	.word	0x00034440


	//   ....[243]....
        /*13cc*/ 	.word	0x000344d0


	//   ....[244]....
        /*13d0*/ 	.word	0x00034560


	//   ....[245]....
        /*13d4*/ 	.word	0x000345b0


	//   ....[246]....
        /*13d8*/ 	.word	0x00034600


	//   ....[247]....
        /*13dc*/ 	.word	0x000346a0


	//   ....[248]....
        /*13e0*/ 	.word	0x00034730


	//   ....[249]....
        /*13e4*/ 	.word	0x00034780


	//   ....[250]....
        /*13e8*/ 	.word	0x000347d0


	//   ....[251]....
        /*13ec*/ 	.word	0x00034ad0


	//   ....[252]....
        /*13f0*/ 	.word	0x00034db0


	//   ....[253]....
        /*13f4*/ 	.word	0x00034ea0


	//   ....[254]....
        /*13f8*/ 	.word	0x00034f70


	//   ....[255]....
        /*13fc*/ 	.word	0x00034fe0


	//   ....[0]....
        /*1400*/ 	.word	0x000350c0


	//   ....[1]....
        /*1404*/ 	.word	0x00035190


	//   ....[2]....
        /*1408*/ 	.word	0x00035290


	//   ....[3]....
        /*140c*/ 	.word	0x00035300


	//   ....[4]....
        /*1410*/ 	.word	0x000353f0


	//   ....[5]....
        /*1414*/ 	.word	0x00035460


	//   ....[6]....
        /*1418*/ 	.word	0x00035540


	//   ....[7]....
        /*141c*/ 	.word	0x000355f0


	//   ....[8]....
        /*1420*/ 	.word	0x00035650


	//   ....[9]....
        /*1424*/ 	.word	0x000356b0


	//   ....[10]....
        /*1428*/ 	.word	0x000357c0


	//   ....[11]....
        /*142c*/ 	.word	0x00035820


	//   ....[12]....
        /*1430*/ 	.word	0x00035940


	//   ....[13]....
        /*1434*/ 	.word	0x000359a0


	//   ....[14]....
        /*1438*/ 	.word	0x00035ac0


	//   ....[15]....
        /*143c*/ 	.word	0x00035b20


	//   ....[16]....
        /*1440*/ 	.word	0x00035c40


	//   ....[17]....
        /*1444*/ 	.word	0x00035ca0


	//   ....[18]....
        /*1448*/ 	.word	0x00035dc0


	//   ....[19]....
        /*144c*/ 	.word	0x00035e20


	//   ....[20]....
        /*1450*/ 	.word	0x00035f40


	//   ....[21]....
        /*1454*/ 	.word	0x00035fa0


	//   ....[22]....
        /*1458*/ 	.word	0x000360a0


	//   ....[23]....
        /*145c*/ 	.word	0x000361d0


	//   ....[24]....
        /*1460*/ 	.word	0x00036290


	//   ....[25]....
        /*1464*/ 	.word	0x00036370


	//   ....[26]....
        /*1468*/ 	.word	0x00036450


	//   ....[27]....
        /*146c*/ 	.word	0x000364b0


	//   ....[28]....
        /*1470*/ 	.word	0x00036590


	//   ....[29]....
        /*1474*/ 	.word	0x000365f0


	//   ....[30]....
        /*1478*/ 	.word	0x000366d0


	//   ....[31]....
        /*147c*/ 	.word	0x00036730


	//   ....[32]....
        /*1480*/ 	.word	0x00036840


	//   ....[33]....
        /*1484*/ 	.word	0x00036930


	//   ....[34]....
        /*1488*/ 	.word	0x000369d0


	//   ....[35]....
        /*148c*/ 	.word	0x00036a30


	//   ....[36]....
        /*1490*/ 	.word	0x00036b50


	//   ....[37]....
        /*1494*/ 	.word	0x00036bb0


	//   ....[38]....
        /*1498*/ 	.word	0x00036cd0


	//   ....[39]....
        /*149c*/ 	.word	0x00036d30


	//   ....[40]....
        /*14a0*/ 	.word	0x00036e50


	//   ....[41]....
        /*14a4*/ 	.word	0x00036eb0


	//   ....[42]....
        /*14a8*/ 	.word	0x00036f80


	//   ....[43]....
        /*14ac*/ 	.word	0x000370f0


	//   ....[44]....
        /*14b0*/ 	.word	0x000371b0


	//   ....[45]....
        /*14b4*/ 	.word	0x00037300


	//   ....[46]....
        /*14b8*/ 	.word	0x000373b0


	//   ....[47]....
        /*14bc*/ 	.word	0x00037410


	//   ....[48]....
        /*14c0*/ 	.word	0x000374d0


	//   ....[49]....
        /*14c4*/ 	.word	0x000375b0


	//   ....[50]....
        /*14c8*/ 	.word	0x000376c0


	//   ....[51]....
        /*14cc*/ 	.word	0x00037720


	//   ....[52]....
        /*14d0*/ 	.word	0x000377e0


	//   ....[53]....
        /*14d4*/ 	.word	0x000378f0


	//   ....[54]....
        /*14d8*/ 	.word	0x00037990


	//   ....[55]....
        /*14dc*/ 	.word	0x00037b00


	//   ....[56]....
        /*14e0*/ 	.word	0x00037b70


	//   ....[57]....
        /*14e4*/ 	.word	0x00037be0


	//   ....[58]....
        /*14e8*/ 	.word	0x00037c50


	//   ....[59]....
        /*14ec*/ 	.word	0x00037cc0


	//   ....[60]....
        /*14f0*/ 	.word	0x00037d40


	//   ....[61]....
        /*14f4*/ 	.word	0x00037dc0


	//   ....[62]....
        /*14f8*/ 	.word	0x00037e50


	//   ....[63]....
        /*14fc*/ 	.word	0x00037ec0


	//   ....[64]....
        /*1500*/ 	.word	0x00037f30


	//   ....[65]....
        /*1504*/ 	.word	0x00037fa0


	//   ....[66]....
        /*1508*/ 	.word	0x00038020


	//   ....[67]....
        /*150c*/ 	.word	0x00038090


	//   ....[68]....
        /*1510*/ 	.word	0x00038120


	//   ....[69]....
        /*1514*/ 	.word	0x00038180


	//   ....[70]....
        /*1518*/ 	.word	0x00038210


	//   ....[71]....
        /*151c*/ 	.word	0x00038340


	//----- nvinfo : EIATTR_REG_RECONFIG
	.align		4
.L_559:
        /*1520*/ 	.byte	0x01, 0x54
	.zero		2


	//----- nvinfo : EIATTR_SYSCALL_OFFSETS
	.align		4
        /*1524*/ 	.byte	0x04, 0x46
        /*1526*/ 	.short	(.L_561 - .L_560)


	//   ....[0]....
.L_560:
        /*1528*/ 	.word	0x000026e0


	//   ....[1]....
        /*152c*/ 	.word	0x00002830


	//   ....[2]....
        /*1530*/ 	.word	0x0000c520


	//   ....[3]....
        /*1534*/ 	.word	0x0000c850


	//   ....[4]....
        /*1538*/ 	.word	0x0002e430


	//   ....[5]....
        /*153c*/ 	.word	0x0002e580


	//   ....[6]....
        /*1540*/ 	.word	0x0002e670


	//   ....[7]....
        /*1544*/ 	.word	0x0002f510


	//----- nvinfo : EIATTR_MBARRIER_INSTR_OFFSETS
	.align		4
.L_561:
        /*1548*/ 	.byte	0x04, 0x39
        /*154a*/ 	.short	(.L_563 - .L_562)


	//   ....[0]....
.L_562:
        /*154c*/ 	.word	0x00000270
        /*1550*/ 	.word	0x000000ff
        /*1554*/ 	.word	0x00038800
        /*1558*/ 	.short	0x0100
        /*155a*/ 	.byte	0x08
	.zero		1


	//   ....[1]....
        /*155c*/ 	.word	0x00000280
        /*1560*/ 	.word	0x000000ff
        /*1564*/ 	.word	0x00038820
        /*1568*/ 	.short	0x0100
        /*156a*/ 	.byte	0x08
	.zero		1


	//   ....[2]....
        /*156c*/ 	.word	0x00000370
        /*1570*/ 	.word	0x000000ff
        /*1574*/ 	.word	0x00038830
        /*1578*/ 	.short	0x0100
        /*157a*/ 	.byte	0x08
	.zero		1


	//   ....[3]....
        /*157c*/ 	.word	0x00000380
        /*1580*/ 	.word	0x000000ff
        /*1584*/ 	.word	0x00038840
        /*1588*/ 	.short	0x0100
        /*158a*/ 	.byte	0x08
	.zero		1


	//   ....[4]....
        /*158c*/ 	.word	0x00000390
        /*1590*/ 	.word	0x000000ff
        /*1594*/ 	.word	0x00038838
        /*1598*/ 	.short	0x0100
        /*159a*/ 	.byte	0x08
	.zero		1


	//   ....[5]....
        /*159c*/ 	.word	0x000003a0
        /*15a0*/ 	.word	0x000000ff
        /*15a4*/ 	.word	0x00038848
        /*15a8*/ 	.short	0x0100
        /*15aa*/ 	.byte	0x08
	.zero		1


	//   ....[6]....
        /*15ac*/ 	.word	0x000004d0
        /*15b0*/ 	.word	0x000000ff
        /*15b4*/ 	.word	0x00038850
        /*15b8*/ 	.short	0x0100
        /*15ba*/ 	.byte	0x08
	.zero		1


	//   ....[7]....
        /*15bc*/ 	.word	0x000004e0
        /*15c0*/ 	.word	0x000000ff
        /*15c4*/ 	.word	0x00038860
        /*15c8*/ 	.short	0x0100
        /*15ca*/ 	.byte	0x08
	.zero		1


	//   ....[8]....
        /*15cc*/ 	.word	0x000004f0
        /*15d0*/ 	.word	0x000000ff
        /*15d4*/ 	.word	0x00038858
        /*15d8*/ 	.short	0x0100
        /*15da*/ 	.byte	0x08
	.zero		1


	//   ....[9]....
        /*15dc*/ 	.word	0x00000500
        /*15e0*/ 	.word	0x000000ff
        /*15e4*/ 	.word	0x00038868
        /*15e8*/ 	.short	0x0100
        /*15ea*/ 	.byte	0x08
	.zero		1


	//   ....[10]....
        /*15ec*/ 	.word	0x000005f0
        /*15f0*/ 	.word	0x000000ff
        /*15f4*/ 	.word	0x00038870
        /*15f8*/ 	.short	0x0100
        /*15fa*/ 	.byte	0x06
	.zero		1


	//   ....[11]....
        /*15fc*/ 	.word	0x00000600
        /*1600*/ 	.word	0x000000ff
        /*1604*/ 	.word	0x00038880
        /*1608*/ 	.short	0x0100
        /*160a*/ 	.byte	0x06
	.zero		1


	//   ....[12]....
        /*160c*/ 	.word	0x00000610
        /*1610*/ 	.word	0x000000ff
        /*1614*/ 	.word	0x00038878
        /*1618*/ 	.short	0x0100
        /*161a*/ 	.byte	0x06
	.zero		1


	//   ....[13]....
        /*161c*/ 	.word	0x00000620
        /*1620*/ 	.word	0x000000ff
        /*1624*/ 	.word	0x00038888
        /*1628*/ 	.short	0x0100
        /*162a*/ 	.byte	0x06
	.zero		1


	//   ....[14]....
        /*162c*/ 	.word	0x00000750
        /*1630*/ 	.word	0x000000ff
        /*1634*/ 	.word	0x00038890
        /*1638*/ 	.short	0x0100
        /*163a*/ 	.byte	0x08
	.zero		1


	//   ....[15]....
        /*163c*/ 	.word	0x00000760
        /*1640*/ 	.word	0x000000ff
        /*1644*/ 	.word	0x000388a0
        /*1648*/ 	.short	0x0100
        /*164a*/ 	.byte	0x08
	.zero		1


	//   ....[16]....
        /*164c*/ 	.word	0x00000770
        /*1650*/ 	.word	0x000000ff
        /*1654*/ 	.word	0x00038898
        /*1658*/ 	.short	0x0100
        /*165a*/ 	.byte	0x08
	.zero		1


	//   ....[17]....
        /*165c*/ 	.word	0x00000780
        /*1660*/ 	.word	0x000000ff
        /*1664*/ 	.word	0x000388a8
        /*1668*/ 	.short	0x0100
        /*166a*/ 	.byte	0x08
	.zero		1


	//   ....[18]....
        /*166c*/ 	.word	0x000008b0
        /*1670*/ 	.word	0x000000ff
        /*1674*/ 	.word	0x000388b0
        /*1678*/ 	.short	0x0100
        /*167a*/ 	.byte	0x08
	.zero		1


	//   ....[19]....
        /*167c*/ 	.word	0x000008c0
        /*1680*/ 	.word	0x000000ff
        /*1684*/ 	.word	0x000388c0
        /*1688*/ 	.short	0x0100
        /*168a*/ 	.byte	0x08
	.zero		1


	//   ....[20]....
        /*168c*/ 	.word	0x000008d0
        /*1690*/ 	.word	0x000000ff
        /*1694*/ 	.word	0x000388b8
        /*1698*/ 	.short	0x0100
        /*169a*/ 	.byte	0x08
	.zero		1


	//   ....[21]....
        /*169c*/ 	.word	0x000008e0
        /*16a0*/ 	.word	0x000000ff
        /*16a4*/ 	.word	0x000388c8
        /*16a8*/ 	.short	0x0100
        /*16aa*/ 	.byte	0x08
	.zero		1


	//   ....[22]....
        /*16ac*/ 	.word	0x00004310
        /*16b0*/ 	.word	0x00000058
        /*16b4*/ 	.word	0x00038890
        /*16b8*/ 	.short	0x010a
        /*16ba*/ 	.byte	0x3f
	.zero		1


	//   ....[23]....
        /*16bc*/ 	.word	0x00007a00
        /*16c0*/ 	.word	0x00000058
        /*16c4*/ 	.word	0x00038890
        /*16c8*/ 	.short	0x010a
        /*16ca*/ 	.byte	0x3f
	.zero		1


	//   ....[24]....
        /*16cc*/ 	.word	0x0000abc0
        /*16d0*/ 	.word	0x00000058
        /*16d4*/ 	.word	0x00038890
        /*16d8*/ 	.short	0x010a
        /*16da*/ 	.byte	0x3f
	.zero		1


	//   ....[25]....
        /*16dc*/ 	.word	0x0000b370
        /*16e0*/ 	.word	0x0000000b
        /*16e4*/ 	.word	0x00000000
        /*16e8*/ 	.short	0x0101
        /*16ea*/ 	.byte	0x3f
	.zero		1


	//   ....[26]....
        /*16ec*/ 	.word	0x0000b3b0
        /*16f0*/ 	.word	0x00000058
        /*16f4*/ 	.word	0x000388b0
        /*16f8*/ 	.short	0x010a
        /*16fa*/ 	.byte	0x3f
	.zero		1


	//   ....[27]....
        /*16fc*/ 	.word	0x0000bad0
        /*1700*/ 	.word	0x00000058
        /*1704*/ 	.word	0x00000000
        /*1708*/ 	.short	0x0101
        /*170a*/ 	.byte	0x3f
	.zero		1


	//   ....[28]....
        /*170c*/ 	.word	0x0000c5b0
        /*1710*/ 	.word	0x00000017
        /*1714*/ 	.word	0x00038800
        /*1718*/ 	.short	0x010a
        /*171a*/ 	.byte	0x3f
	.zero		1


	//   ....[29]....
        /*171c*/ 	.word	0x0000c600
        /*1720*/ 	.word	0x00000017
        /*1724*/ 	.word	0x00038800
        /*1728*/ 	.short	0x010a
        /*172a*/ 	.byte	0x3f
	.zero		1


	//   ....[30]....
        /*172c*/ 	.word	0x0000e0e0
        /*1730*/ 	.word	0x00000017
        /*1734*/ 	.word	0x00038800
        /*1738*/ 	.short	0x010a
        /*173a*/ 	.byte	0x3f
	.zero		1


	//   ....[31]....
        /*173c*/ 	.word	0x00012470
        /*1740*/ 	.word	0x00000017
        /*1744*/ 	.word	0x00038800
        /*1748*/ 	.short	0x010a
        /*174a*/ 	.byte	0x3f
	.zero		1


	//   ....[32]....
        /*174c*/ 	.word	0x00015de0
        /*1750*/ 	.word	0x00000000
        /*1754*/ 	.word	0x00038830
        /*1758*/ 	.short	0x010a
        /*175a*/ 	.byte	0x3f
	.zero		1


	//   ....[33]....
        /*175c*/ 	.word	0x00015e20
        /*1760*/ 	.word	0x00000000
        /*1764*/ 	.word	0x00038830
        /*1768*/ 	.short	0x010a
        /*176a*/ 	.byte	0x3f
	.zero		1


	//   ....[34]....
        /*176c*/ 	.word	0x0001a150
        /*1770*/ 	.word	0x00000000
        /*1774*/ 	.word	0x00000000
        /*1778*/ 	.short	0x0101
        /*177a*/ 	.byte	0x3f
	.zero		1


	//   ....[35]....
        /*177c*/ 	.word	0x0001ac60
        /*1780*/ 	.word	0x00000009
        /*1784*/ 	.word	0x00038830
        /*1788*/ 	.short	0x010a
        /*178a*/ 	.byte	0x3f
	.zero		1


	//   ....[36]....
        /*178c*/ 	.word	0x0001acf0
        /*1790*/ 	.word	0x00000009
        /*1794*/ 	.word	0x00038830
        /*1798*/ 	.short	0x010a
        /*179a*/ 	.byte	0x3f
	.zero		1


	//   ....[37]....
        /*179c*/ 	.word	0x0001e3e0
        /*17a0*/ 	.word	0x00000007
        /*17a4*/ 	.word	0x00038850
        /*17a8*/ 	.short	0x010a
        /*17aa*/ 	.byte	0x3f
	.zero		1


	//   ....[38]....
        /*17ac*/ 	.word	0x0001e430
        /*17b0*/ 	.word	0x00000007
        /*17b4*/ 	.word	0x00038850
        /*17b8*/ 	.short	0x010a
        /*17ba*/ 	.byte	0x3f
	.zero		1


	//   ....[39]....
        /*17bc*/ 	.word	0x0001ea00
        /*17c0*/ 	.word	0x00000009
        /*17c4*/ 	.word	0x00000000
        /*17c8*/ 	.short	0x0101
        /*17ca*/ 	.byte	0x3f
	.zero		1


	//   ....[40]....
        /*17cc*/ 	.word	0x0001fea0
        /*17d0*/ 	.word	0x00000007
        /*17d4*/ 	.word	0x00000000
        /*17d8*/ 	.short	0x0101
        /*17da*/ 	.byte	0x3f
	.zero		1


	//   ....[41]....
        /*17dc*/ 	.word	0x00020160
        /*17e0*/ 	.word	0x00000004
        /*17e4*/ 	.word	0x00038830
        /*17e8*/ 	.short	0x010a
        /*17ea*/ 	.byte	0x3f
	.zero		1


	//   ....[42]....
        /*17ec*/ 	.word	0x000201f0
        /*17f0*/ 	.word	0x00000004
        /*17f4*/ 	.word	0x00038830
        /*17f8*/ 	.short	0x010a
        /*17fa*/ 	.byte	0x3f
	.zero		1


	//   ....[43]....
        /*17fc*/ 	.word	0x000238e0
        /*1800*/ 	.word	0x00000006
        /*1804*/ 	.word	0x00038850
        /*1808*/ 	.short	0x010a
        /*180a*/ 	.byte	0x3f
	.zero		1


	//   ....[44]....
        /*180c*/ 	.word	0x00023930
        /*1810*/ 	.word	0x00000006
        /*1814*/ 	.word	0x00038850
        /*1818*/ 	.short	0x010a
        /*181a*/ 	.byte	0x3f
	.zero		1


	//   ....[45]....
        /*181c*/ 	.word	0x000243e0
        /*1820*/ 	.word	0x00000004
        /*1824*/ 	.word	0x00000000
        /*1828*/ 	.short	0x0101
        /*182a*/ 	.byte	0x3f
	.zero		1


	//   ....[46]....
        /*182c*/ 	.word	0x00024d30
        /*1830*/ 	.word	0x00000006
        /*1834*/ 	.word	0x00000000
        /*1838*/ 	.short	0x0101
        /*183a*/ 	.byte	0x3f
	.zero		1


	//   ....[47]....
        /*183c*/ 	.word	0x00025700
        /*1840*/ 	.word	0x0000000a
        /*1844*/ 	.word	0x00038850
        /*1848*/ 	.short	0x010a
        /*184a*/ 	.byte	0x3f
	.zero		1


	//   ....[48]....
        /*184c*/ 	.word	0x00025750
        /*1850*/ 	.word	0x0000000a
        /*1854*/ 	.word	0x00038850
        /*1858*/ 	.short	0x010a
        /*185a*/ 	.byte	0x3f
	.zero		1


	//   ....[49]....
        /*185c*/ 	.word	0x00025c00
        /*1860*/ 	.word	0x0000000a
        /*1864*/ 	.word	0x00000000
        /*1868*/ 	.short	0x0101
        /*186a*/ 	.byte	0x3f
	.zero		1


	//   ....[50]....
        /*186c*/ 	.word	0x00027fd0
        /*1870*/ 	.word	0x00000014
        /*1874*/ 	.word	0x00000000
        /*1878*/ 	.short	0x0101
        /*187a*/ 	.byte	0x3f
	.zero		1


	//   ....[51]....
        /*187c*/ 	.word	0x00028c30
        /*1880*/ 	.word	0x00000002
        /*1884*/ 	.word	0x00000000
        /*1888*/ 	.short	0x0101
        /*188a*/ 	.byte	0x3f
	.zero		1


	//   ....[52]....
        /*188c*/ 	.word	0x0002c7c0
        /*1890*/ 	.word	0x00000010
        /*1894*/ 	.word	0x00038820
        /*1898*/ 	.short	0x010a
        /*189a*/ 	.byte	0x3f
	.zero		1


	//   ....[53]....
        /*189c*/ 	.word	0x0002c850
        /*18a0*/ 	.word	0x0000000b
        /*18a4*/ 	.word	0x000388a0
        /*18a8*/ 	.short	0x010a
        /*18aa*/ 	.byte	0x3f
	.zero		1


	//   ....[54]....
        /*18ac*/ 	.word	0x0002cda0
        /*18b0*/ 	.word	0x0000000b
        /*18b4*/ 	.word	0x000388c0
        /*18b8*/ 	.short	0x010a
        /*18ba*/ 	.byte	0x3f
	.zero		1


	//   ....[55]....
        /*18bc*/ 	.word	0x0002d3b0
        /*18c0*/ 	.word	0x0000000a
        /*18c4*/ 	.word	0x000388a0
        /*18c8*/ 	.short	0x010a
        /*18ca*/ 	.byte	0x3f
	.zero		1


	//   ....[56]....
        /*18cc*/ 	.word	0x0002d8f0
        /*18d0*/ 	.word	0x0000000a
        /*18d4*/ 	.word	0x000388c0
        /*18d8*/ 	.short	0x010a
        /*18da*/ 	.byte	0x3f
	.zero		1


	//   ....[57]....
        /*18dc*/ 	.word	0x0002ec20
        /*18e0*/ 	.word	0x00000005
        /*18e4*/ 	.word	0x00038840
        /*18e8*/ 	.short	0x010a
        /*18ea*/ 	.byte	0x3f
	.zero		1


	//   ....[58]....
        /*18ec*/ 	.word	0x0002f210
        /*18f0*/ 	.word	0x00000005
        /*18f4*/ 	.word	0x00038830
        /*18f8*/ 	.short	0x0107
        /*18fa*/ 	.byte	0x3f
	.zero		1


	//   ....[59]....
        /*18fc*/ 	.word	0x0002f2e0
        /*1900*/ 	.word	0x00000005
        /*1904*/ 	.word	0x00038830
        /*1908*/ 	.short	0x0101
        /*190a*/ 	.byte	0x3f
	.zero		1


	//   ....[60]....
        /*190c*/ 	.word	0x0002fee0
        /*1910*/ 	.word	0x00000010
        /*1914*/ 	.word	0x00038800
        /*1918*/ 	.short	0x0107
        /*191a*/ 	.byte	0x3f
	.zero		1


	//   ....[61]....
        /*191c*/ 	.word	0x00030000
        /*1920*/ 	.word	0x00000010
        /*1924*/ 	.word	0x00038800
        /*1928*/ 	.short	0x0101
        /*192a*/ 	.byte	0x3f
	.zero		1


	//   ....[62]....
        /*192c*/ 	.word	0x00030020
        /*1930*/ 	.word	0x00000010
        /*1934*/ 	.word	0x00038820
        /*1938*/ 	.short	0x010a
        /*193a*/ 	.byte	0x3f
	.zero		1


	//   ....[63]....
        /*193c*/ 	.word	0x00030400
        /*1940*/ 	.word	0x00000006
        /*1944*/ 	.word	0x00038840
        /*1948*/ 	.short	0x010a
        /*194a*/ 	.byte	0x3f
	.zero		1


	//   ....[64]....
        /*194c*/ 	.word	0x00030960
        /*1950*/ 	.word	0x00000006
        /*1954*/ 	.word	0x00038830
        /*1958*/ 	.short	0x0107
        /*195a*/ 	.byte	0x3f
	.zero		1


	//   ....[65]....
        /*195c*/ 	.word	0x00030a10
        /*1960*/ 	.word	0x00000006
        /*1964*/ 	.word	0x00038830
        /*1968*/ 	.short	0x0101
        /*196a*/ 	.byte	0x3f
	.zero		1


	//   ....[66]....
        /*196c*/ 	.word	0x00030a70
        /*1970*/ 	.word	0x00000006
        /*1974*/ 	.word	0x00038860
        /*1978*/ 	.short	0x010a
        /*197a*/ 	.byte	0x3f
	.zero		1


	//   ....[67]....
        /*197c*/ 	.word	0x00030f80
        /*1980*/ 	.word	0x00000006
        /*1984*/ 	.word	0x00038850
        /*1988*/ 	.short	0x0107
        /*198a*/ 	.byte	0x3f
	.zero		1


	//   ....[68]....
        /*198c*/ 	.word	0x00031110
        /*1990*/ 	.word	0x00000006
        /*1994*/ 	.word	0x00038850
        /*1998*/ 	.short	0x0101
        /*199a*/ 	.byte	0x3f
	.zero		1


	//   ....[69]....
        /*199c*/ 	.word	0x00031320
        /*19a0*/ 	.word	0x00000004
        /*19a4*/ 	.word	0x00038860
        /*19a8*/ 	.short	0x010a
        /*19aa*/ 	.byte	0x3f
	.zero		1


	//   ....[70]....
        /*19ac*/ 	.word	0x00031860
        /*19b0*/ 	.word	0x00000004
        /*19b4*/ 	.word	0x00038850
        /*19b8*/ 	.short	0x0107
        /*19ba*/ 	.byte	0x3f
	.zero		1


	//   ....[71]....
        /*19bc*/ 	.word	0x00031910
        /*19c0*/ 	.word	0x00000004
        /*19c4*/ 	.word	0x00038850
        /*19c8*/ 	.short	0x0101
        /*19ca*/ 	.byte	0x3f
	.zero		1


	//   ....[72]....
        /*19cc*/ 	.word	0x00032a60
        /*19d0*/ 	.word	0x00000005
        /*19d4*/ 	.word	0x00038820
        /*19d8*/ 	.short	0x010a
        /*19da*/ 	.byte	0x3f
	.zero		1


	//   ....[73]....
        /*19dc*/ 	.word	0x00032bf0
        /*19e0*/ 	.word	0x00000003
        /*19e4*/ 	.word	0x00038840
        /*19e8*/ 	.short	0x010a
        /*19ea*/ 	.byte	0x3f
	.zero		1


	//   ....[74]....
        /*19ec*/ 	.word	0x00032c90
        /*19f0*/ 	.word	0x00000017
        /*19f4*/ 	.word	0x00038840
        /*19f8*/ 	.short	0x010a
        /*19fa*/ 	.byte	0x3f
	.zero		1


	//   ....[75]....
        /*19fc*/ 	.word	0x00032cd0
        /*1a00*/ 	.word	0x00000003
        /*1a04*/ 	.word	0x00038860
        /*1a08*/ 	.short	0x010a
        /*1a0a*/ 	.byte	0x3f
	.zero		1


	//   ....[76]....
        /*1a0c*/ 	.word	0x00032d10
        /*1a10*/ 	.word	0x00000017
        /*1a14*/ 	.word	0x00038860
        /*1a18*/ 	.short	0x010a
        /*1a1a*/ 	.byte	0x3f
	.zero		1


	//   ....[77]....
        /*1a1c*/ 	.word	0x00032d70
        /*1a20*/ 	.word	0x00000058
        /*1a24*/ 	.word	0x00038890
        /*1a28*/ 	.short	0x010a
        /*1a2a*/ 	.byte	0x3f
	.zero		1


	//   ....[78]....
        /*1a2c*/ 	.word	0x00033150
        /*1a30*/ 	.word	0x00000058
        /*1a34*/ 	.word	0x00038890
        /*1a38*/ 	.short	0x010a
        /*1a3a*/ 	.byte	0x3f
	.zero		1


	//   ....[79]....
        /*1a3c*/ 	.word	0x00033530
        /*1a40*/ 	.word	0x00000058
        /*1a44*/ 	.word	0x00038890
        /*1a48*/ 	.short	0x010a
        /*1a4a*/ 	.byte	0x3f
	.zero		1


	//   ....[80]....
        /*1a4c*/ 	.word	0x00033910
        /*1a50*/ 	.word	0x00000058
        /*1a54*/ 	.word	0x000388b0
        /*1a58*/ 	.short	0x010a
        /*1a5a*/ 	.byte	0x3f
	.zero		1


	//   ....[81]....
        /*1a5c*/ 	.word	0x000340a0
        /*1a60*/ 	.word	0x00000017
        /*1a64*/ 	.word	0x00038800
        /*1a68*/ 	.short	0x010a
        /*1a6a*/ 	.byte	0x3f
	.zero		1


	//   ....[82]....
        /*1a6c*/ 	.word	0x00034810
        /*1a70*/ 	.word	0x00000017
        /*1a74*/ 	.word	0x00038800
        /*1a78*/ 	.short	0x010a
        /*1a7a*/ 	.byte	0x3f
	.zero		1


	//   ....[83]....
        /*1a7c*/ 	.word	0x00034860
        /*1a80*/ 	.word	0x00000000
        /*1a84*/ 	.word	0x00038830
        /*1a88*/ 	.short	0x010a
        /*1a8a*/ 	.byte	0x3f
	.zero		1


	//   ....[84]....
        /*1a8c*/ 	.word	0x000348b0
        /*1a90*/ 	.word	0x00000009
        /*1a94*/ 	.word	0x00038830
        /*1a98*/ 	.short	0x010a
        /*1a9a*/ 	.byte	0x3f
	.zero		1


	//   ....[85]....
        /*1a9c*/ 	.word	0x00034900
        /*1aa0*/ 	.word	0x00000007
        /*1aa4*/ 	.word	0x00038850
        /*1aa8*/ 	.short	0x010a
        /*1aaa*/ 	.byte	0x3f
	.zero		1


	//   ....[86]....
        /*1aac*/ 	.word	0x00034950
        /*1ab0*/ 	.word	0x00000004
        /*1ab4*/ 	.word	0x00038830
        /*1ab8*/ 	.short	0x010a
        /*1aba*/ 	.byte	0x3f
	.zero		1


	//   ....[87]....
        /*1abc*/ 	.word	0x000349a0
        /*1ac0*/ 	.word	0x00000006
        /*1ac4*/ 	.word	0x00038850
        /*1ac8*/ 	.short	0x010a
        /*1aca*/ 	.byte	0x3f
	.zero		1


	//   ....[88]....
        /*1acc*/ 	.word	0x000349f0
        /*1ad0*/ 	.word	0x0000000a
        /*1ad4*/ 	.word	0x00038850
        /*1ad8*/ 	.short	0x010a
        /*1ada*/ 	.byte	0x3f
	.zero		1


	//   ....[89]....
        /*1adc*/ 	.word	0x00034b90
        /*1ae0*/ 	.word	0x00000010
        /*1ae4*/ 	.word	0x00038820
        /*1ae8*/ 	.short	0x010a
        /*1aea*/ 	.byte	0x3f
	.zero		1


	//   ....[90]....
        /*1aec*/ 	.word	0x00034be0
        /*1af0*/ 	.word	0x0000000b
        /*1af4*/ 	.word	0x000388a0
        /*1af8*/ 	.short	0x010a
        /*1afa*/ 	.byte	0x3f
	.zero		1


	//   ....[91]....
        /*1afc*/ 	.word	0x00034c30
        /*1b00*/ 	.word	0x0000000b
        /*1b04*/ 	.word	0x000388c0
        /*1b08*/ 	.short	0x010a
        /*1b0a*/ 	.byte	0x3f
	.zero		1


	//   ....[92]....
        /*1b0c*/ 	.word	0x00034c80
        /*1b10*/ 	.word	0x0000000a
        /*1b14*/ 	.word	0x000388a0
        /*1b18*/ 	.short	0x010a
        /*1b1a*/ 	.byte	0x3f
	.zero		1


	//   ....[93]....
        /*1b1c*/ 	.word	0x00034cd0
        /*1b20*/ 	.word	0x0000000a
        /*1b24*/ 	.word	0x000388c0
        /*1b28*/ 	.short	0x010a
        /*1b2a*/ 	.byte	0x3f
	.zero		1


	//   ....[94]....
        /*1b2c*/ 	.word	0x00034df0
        /*1b30*/ 	.word	0x00000005
        /*1b34*/ 	.word	0x00038840
        /*1b38*/ 	.short	0x010a
        /*1b3a*/ 	.byte	0x3f
	.zero		1


	//   ....[95]....
        /*1b3c*/ 	.word	0x000360d0
        /*1b40*/ 	.word	0x00000010
        /*1b44*/ 	.word	0x00038820
        /*1b48*/ 	.short	0x010a
        /*1b4a*/ 	.byte	0x3f
	.zero		1


	//   ....[96]....
        /*1b4c*/ 	.word	0x00036120
        /*1b50*/ 	.word	0x00000006
        /*1b54*/ 	.word	0x00038840
        /*1b58*/ 	.short	0x010a
        /*1b5a*/ 	.byte	0x3f
	.zero		1


	//   ....[97]....
        /*1b5c*/ 	.word	0x00036880
        /*1b60*/ 	.word	0x00000006
        /*1b64*/ 	.word	0x00038860
        /*1b68*/ 	.short	0x010a
        /*1b6a*/ 	.byte	0x3f
	.zero		1


	//   ....[98]....
        /*1b6c*/ 	.word	0x00037040
        /*1b70*/ 	.word	0x00000004
        /*1b74*/ 	.word	0x00038860
        /*1b78*/ 	.short	0x010a
        /*1b7a*/ 	.byte	0x3f
	.zero		1


	//   ....[99]....
        /*1b7c*/ 	.word	0x00038260
        /*1b80*/ 	.word	0x00000005
        /*1b84*/ 	.word	0x00038820
        /*1b88*/ 	.short	0x010a
        /*1b8a*/ 	.byte	0x3f
	.zero		1


	//   ....[100]....
        /*1b8c*/ 	.word	0x00038400
        /*1b90*/ 	.word	0x00000003
        /*1b94*/ 	.word	0x00038840
        /*1b98*/ 	.short	0x010a
        /*1b9a*/ 	.byte	0x3f
	.zero		1


	//   ....[101]....
        /*1b9c*/ 	.word	0x00038450
        /*1ba0*/ 	.word	0x00000017
        /*1ba4*/ 	.word	0x00038840
        /*1ba8*/ 	.short	0x010a
        /*1baa*/ 	.byte	0x3f
	.zero		1


	//   ....[102]....
        /*1bac*/ 	.word	0x000384a0
        /*1bb0*/ 	.word	0x00000003
        /*1bb4*/ 	.word	0x00038860
        /*1bb8*/ 	.short	0x010a
        /*1bba*/ 	.byte	0x3f
	.zero		1


	//----- nvinfo : EIATTR_NUM_MBARRIERS
	.align		4
.L_563:
        /*1bbc*/ 	.byte	0x03, 0x38
        /*1bbe*/ 	.short	0x0016


	//----- nvinfo : EIATTR_EXIT_INSTR_OFFSETS
	.align		4
        /*1bc0*/ 	.byte	0x04, 0x1c
        /*1bc2*/ 	.short	(.L_565 - .L_564)


	//   ....[0]....
.L_564:
        /*1bc4*/ 	.word	0x00032d60


	//----- nvinfo : EIATTR_MAX_THREADS
	.align		4
.L_565:
        /*1bc8*/ 	.byte	0x04, 0x05
        /*1bca*/ 	.short	(.L_567 - .L_566)
.L_566:
        /*1bcc*/ 	.word	0x00000180
        /*1bd0*/ 	.word	0x00000001
        /*1bd4*/ 	.word	0x00000001


	//----- nvinfo : EIATTR_CRS_STACK_SIZE
	.align		4
.L_567:
        /*1bd8*/ 	.byte	0x04, 0x1e
        /*1bda*/ 	.short	(.L_569 - .L_568)
.L_568:
        /*1bdc*/ 	.word	0x00000000


	//----- nvinfo : EIATTR_CBANK_PARAM_SIZE
	.align		4
.L_569:
        /*1be0*/ 	.byte	0x03, 0x19
        /*1be2*/ 	.short	0x0af0


	//----- nvinfo : EIATTR_PARAM_CBANK
	.align		4
        /*1be4*/ 	.byte	0x04, 0x0a
        /*1be6*/ 	.short	(.L_571 - .L_570)
	.align		4
.L_570:
        /*1be8*/ 	.word	index@(.nv.constant0._ZN7cutlass13device_kernelIN5flash11enable_sm90INS1_16FlashAttnFwdSm90INS1_25CollectiveMainloopFwdSm90ILi2EN4cute5tupleIJNS5_1CILi1EEES8_S8_EEENS6_IJNS7_ILi128EEENS7_ILi80EEENS7_ILi256EEEEEELi256ENS_6half_tEfNS_4arch4Sm90ELb1ELb0ELb1ELb1ELb1ELb1ELb0ELb1ELb1ELb1ELb1ELb0EEENS1_21CollectiveEpilogueFwdINS6_IJSA_SC_SB_EEES9_SE_SG_Li256ELb1ELb1ELb1ELb0EEENS1_36VarlenDynamicPersistentTileSchedulerILi128ELi80ELi256ELi128ELb1ELb1ELb1ELb1ELb1ELb1EEEEEEEEEvNT_6ParamsE)
        /*1bec*/ 	.short	0x0210
        /*1bee*/ 	.short	0x0af0


	//----- nvinfo : EIATTR_SW_WAR
	.align		4
.L_571:
        /*1bf0*/ 	.byte	0x04, 0x36
        /*1bf2*/ 	.short	(.L_573 - .L_572)
.L_572:
        /*1bf4*/ 	.word	0x00000008
.L_573:


//--------------------- .nv.info._ZN7cutlass13device_kernelIN5flash11enable_sm90INS1_16FlashAttnFwdSm90INS1_25CollectiveMainloopFwdSm90ILi2EN4cute5tupleIJNS5_1CILi1EEES8_S8_EEENS6_IJNS7_ILi128EEENS7_ILi96EEENS7_ILi192EEEEEELi192ENS_6half_tEfNS_4arch4Sm90ELb0ELb0ELb1ELb0ELb1ELb0ELb0ELb1ELb1ELb1ELb1ELb0EEENS1_21CollectiveEpilogueFwdINS6_IJSA_SC_SB_EEES9_SE_SG_Li256ELb0ELb1ELb1ELb0EEENS1_19SingleTileSchedulerILb0ELb1ELb1ELi128EEEEEEEEEvNT_6ParamsE --------------------------
	.section	.nv.info._ZN7cutlass13device_kernelIN5flash11enable_sm90INS1_16FlashAttnFwdSm90INS1_25CollectiveMainloopFwdSm90ILi2EN4cute5tupleIJNS5_1CILi1EEES8_S8_EEENS6_IJNS7_ILi128EEENS7_ILi96EEENS7_ILi192EEEEEELi192ENS_6half_tEfNS_4arch4Sm90ELb0ELb0ELb1ELb0ELb1ELb0ELb0ELb1ELb1ELb1ELb1ELb0EEENS1_21CollectiveEpilogueFwdINS6_IJSA_SC_SB_EEES9_SE_SG_Li256ELb0ELb1ELb1ELb0EEENS1_19SingleTileSchedulerILb0ELb1ELb1ELi128EEEEEEEEEvNT_6ParamsE,"",@"SHT_CUDA_INFO"
	.sectionflags	@""
	.align	4


	//----- nvinfo : EIATTR_CUDA_API_VERSION
	.align		4
        /*0000*/ 	.byte	0x04, 0x37
        /*0002*/ 	.short	(.L_575 - .L_574)
.L_574:
        /*0004*/ 	.word	0x00000082


	//----- nvinfo : EIATTR_KPARAM_INFO
	.align		4
.L_575:
        /*0008*/ 	.byte	0x04, 0x17
        /*000a*/ 	.short	(.L_577 - .L_576)
.L_576:
        /*000c*/ 	.word	0x00000000
        /*0010*/ 	.short	0x0000
        /*0012*/ 	.short	0x0070
        /*0014*/ 	.byte	0x00, 0xf0, 0x01, 0x28


	//----- nvinfo : EIATTR_SPARSE_MMA_MASK
	.align		4
.L_577:
        /*0018*/ 	.byte	0x03, 0x50
        /*001a*/ 	.short	0x0000


	//----- nvinfo : EIATTR_MAXREG_COUNT
	.align		4
        /*001c*/ 	.byte	0x03, 0x1b
        /*001e*/ 	.short	0x00a8


	//----- nvinfo : EIATTR_NUM_BARRIERS
	.align		4
        /*0020*/ 	.byte	0x02, 0x4c
        /*0022*/ 	.byte	0x09
	.zero		1


	//----- nvinfo : EIATTR_EXTERNS
	.align		4
        /*0024*/ 	.byte	0x04, 0x0f
        /*0026*/ 	.short	(.L_579 - .L_578)


	//   ....[0]....
	.align		4
.L_578:
        /*0028*/ 	.word	index@(__assertfail)


	//----- nvinfo : EIATTR_ANNOTATIONS
	.align		4
.L_579:
        /*002c*/ 	.byte	0x04, 0x55
        /*002e*/ 	.short	(.L_581 - .L_580)


	//   ....[0]....
.L_580:
        /*0030*/ 	.word	0x00000001
        /*0034*/ 	.byte	0xb0, 0x08, 0x00, 0x00, 0x01, 0x00, 0x00, 0x00, 0x60, 0x13, 0x00, 0x00, 0x01, 0x00, 0x00, 0x00
        /*0044*/ 	.byte	0x10, 0x9e, 0x00, 0x00, 0x01, 0x00, 0x00, 0x00, 0x70, 0x9e, 0x00, 0x00, 0x01, 0x00, 0x00, 0x00
        /*0054*/ 	.byte	0xc0, 0xb4, 0x00, 0x00, 0x01, 0x00, 0x00, 0x00, 0x10, 0xcc, 0x00, 0x00


	//----- nvinfo : EIATTR_MERCURY_ISA_VERSION
	.align		4
.L_581:
        /*0060*/ 	.byte	0x03, 0x5f
        /*0062*/ 	.short	0x0101


	//----- nvinfo : EIATTR_INT_WARP_WIDE_INSTR_OFFSETS
	.align		4
        /*0064*/ 	.byte	0x04, 0x31
        /*0066*/ 	.short	(.L_583 - .L_582)


	//   ....[0]....
.L_582:
        /*0068*/ 	.word	0x000000c0


	//   ....[1]....
        /*006c*/ 	.word	0x000000d0


	//   ....[2]....
        /*0070*/ 	.word	0x00000170


	//----- nvinfo : EIATTR_COOP_GROUP_MASK_REGIDS
	.align		4
.L_583:
        /*0074*/ 	.byte	0x04, 0x29
        /*0076*/ 	.short	(.L_585 - .L_584)


	//   ....[0]....
.L_584:
        /*0078*/ 	.word	0xffffffff


	//   ....[1]....
        /*007c*/ 	.word	0xffffffff


	//   ....[2]....
        /*0080*/ 	.word	0xffffffff


	//   ....[3]....
        /*0084*/ 	.word	0xffffffff


	//   ....[4]....
        /*0088*/ 	.word	0xffffffff


	//   ....[5]....
        /*008c*/ 	.word	0xffffffff


	//   ....[6]....
        /*0090*/ 	.word	0xffffffff


	//   ....[7]....
        /*0094*/ 	.word	0xffffffff


	//   ....[8]....
        /*0098*/ 	.word	0xffffffff


	//   ....[9]....
        /*009c*/ 	.word	0xffffffff


	//   ....[10]....
        /*00a0*/ 	.word	0xffffffff


	//   ....[11]....
        /*00a4*/ 	.word	0xffffffff


	//   ....[12]....
        /*00a8*/ 	.word	0xffffffff


	//   ....[13]....
        /*00ac*/ 	.word	0xffffffff


	//   ....[14]....
        /*00b0*/ 	.word	0xffffffff


	//   ....[15]....
        /*00b4*/ 	.word	0xffffffff


	//   ....[16]....
        /*00b8*/ 	.word	0xffffffff


	//   ....[17]....
        /*00bc*/ 	.word	0xffffffff


	//   ....[18]....
        /*00c0*/ 	.word	0xffffffff


	//   ....[19]....
        /*00c4*/ 	.word	0xffffffff


	//   ....[20]....
        /*00c8*/ 	.word	0xffffffff


	//   ....[21]....
        /*00cc*/ 	.word	0xffffffff


	//   ....[22]....
        /*00d0*/ 	.word	0xffffffff


	//   ....[23]....
        /*00d4*/ 	.word	0xffffffff


	//   ....[24]....
        /*00d8*/ 	.word	0xffffffff


	//   ....[25]....
        /*00dc*/ 	.word	0xffffffff


	//   ....[26]....
        /*00e0*/ 	.word	0xffffffff


	//   ....[27]....
        /*00e4*/ 	.word	0xffffffff


	//   ....[28]....
        /*00e8*/ 	.word	0xffffffff


	//   ....[29]....
        /*00ec*/ 	.word	0xffffffff


	//   ....[30]....
        /*00f0*/ 	.word	0xffffffff


	//   ....[31]....
        /*00f4*/ 	.word	0xffffffff


	//   ....[32]....
        /*00f8*/ 	.word	0xffffffff


	//   ....[33]....
        /*00fc*/ 	.word	0xffffffff


	//   ....[34]....
        /*0100*/ 	.word	0xffffffff


	//   ....[35]....
        /*0104*/ 	.word	0xffffffff


	//   ....[36]....
        /*0108*/ 	.word	0xffffffff


	//   ....[37]....
        /*010c*/ 	.word	0xffffffff


	//   ....[38]....
        /*0110*/ 	.word	0xffffffff


	//   ....[39]....
        /*0114*/ 	.word	0xffffffff


	//   ....[40]....
        /*0118*/ 	.word	0xffffffff


	//   ....[41]....
        /*011c*/ 	.word	0xffffffff


	//   ....[42]....
        /*0120*/ 	.word	0xffffffff


	//   ....[43]....
        /*0124*/ 	.word	0xffffffff


	//   ....[44]....
        /*0128*/ 	.word	0xffffffff


	//   ....[45]....
        /*012c*/ 	.word	0xffffffff


	//   ....[46]....
        /*0130*/ 	.word	0xffffffff


	//   ....[47]....
        /*0134*/ 	.word	0xffffffff


	//   ....[48]....
        /*0138*/ 	.word	0xffffffff


	//   ....[49]....
        /*013c*/ 	.word	0xffffffff


	//   ....[50]....
        /*0140*/ 	.word	0xffffffff


	//   ....[51]....
        /*0144*/ 	.word	0xffffffff


	//   ....[52]....
        /*0148*/ 	.word	0xffffffff


	//   ....[53]....
        /*014c*/ 	.word	0xffffffff


	//   ....[54]....
        /*0150*/ 	.word	0xffffffff


	//   ....[55]....
        /*0154*/ 	.word	0xffffffff


	//   ....[56]....
        /*0158*/ 	.word	0xffffffff


	//   ....[57]....
        /*015c*/ 	.word	0xffffffff


	//   ....[58]....
        /*0160*/ 	.word	0xffffffff


	//   ....[59]....
        /*0164*/ 	.word	0xffffffff


	//   ....[60]....
        /*0168*/ 	.word	0xffffffff


	//   ....[61]....
        /*016c*/ 	.word	0xffffffff


	//   ....[62]....
        /*0170*/ 	.word	0xffffffff


	//   ....[63]....
        /*0174*/ 	.word	0xffffffff


	//   ....[64]....
        /*0178*/ 	.word	0xffffffff


	//   ....[65]....
        /*017c*/ 	.word	0xffffffff


	//   ....[66]....
        /*0180*/ 	.word	0xffffffff


	//   ....[67]....
        /*0184*/ 	.word	0xffffffff


	//   ....[68]....
        /*0188*/ 	.word	0xffffffff


	//   ....[69]....
        /*018c*/ 	.word	0xffffffff


	//   ....[70]....
        /*0190*/ 	.word	0xffffffff


	//   ....[71]....
        /*0194*/ 	.word	0xffffffff


	//   ....[72]....
        /*0198*/ 	.word	0xffffffff


	//   ....[73]....
        /*019c*/ 	.word	0xffffffff


	//   ....[74]....
        /*01a0*/ 	.word	0xffffffff


	//   ....[75]....
        /*01a4*/ 	.word	0xffffffff


	//   ....[76]....
        /*01a8*/ 	.word	0xffffffff


	//   ....[77]....
        /*01ac*/ 	.word	0xffffffff


	//   ....[78]....
        /*01b0*/ 	.word	0xffffffff


	//   ....[79]....
        /*01b4*/ 	.word	0xffffffff


	//   ....[80]....
        /*01b8*/ 	.word	0xffffffff


	//   ....[81]....
        /*01bc*/ 	.word	0xffffffff


	//   ....[82]....
        /*01c0*/ 	.word	0xffffffff


	//   ....[83]....
        /*01c4*/ 	.word	0xffffffff


	//   ....[84]....
        /*01c8*/ 	.word	0xffffffff


	//   ....[85]....
        /*01cc*/ 	.word	0xffffffff


	//   ....[86]....
        /*01d0*/ 	.word	0xffffffff


	//   ....[87]....
        /*01d4*/ 	.word	0xffffffff


	//   ....[88]....
        /*01d8*/ 	.word	0xffffffff


	//   ....[89]....
        /*01dc*/ 	.word	0xffffffff


	//   ....[90]....
        /*01e0*/ 	.word	0xffffffff


	//   ....[91]....
        /*01e4*/ 	.word	0xffffffff


	//   ....[92]....
        /*01e8*/ 	.word	0xffffffff


	//   ....[93]....
        /*01ec*/ 	.word	0x0500000f


	//   ....[94]....
        /*01f0*/ 	.word	0x0500000f


	//   ....[95]....
        /*01f4*/ 	.word	0x0500000f


	//   ....[96]....
        /*01f8*/ 	.word	0x0500000f


	//   ....[97]....
        /*01fc*/ 	.word	0x0500000f


	//   ....[98]....
        /*0200*/ 	.word	0x0500000f


	//   ....[99]....
        /*0204*/ 	.word	0x0500000f


	//   ....[100]....
        /*0208*/ 	.word	0x0500000f


	//   ....[101]....
        /*020c*/ 	.word	0x0500000f


	//   ....[102]....
        /*0210*/ 	.word	0x0500000f


	//   ....[103]....
        /*0214*/ 	.word	0x0500000f


	//   ....[104]....
        /*0218*/ 	.word	0x0500000f


	//   ....[105]....
        /*021c*/ 	.word	0x0500000f


	//   ....[106]....
        /*0220*/ 	.word	0x0500000f


	//   ....[107]....
        /*0224*/ 	.word	0x0500000f


	//   ....[108]....
        /*0228*/ 	.word	0x0500000f


	//   ....[109]....
        /*022c*/ 	.word	0x0500000f


	//   ....[110]....
        /*0230*/ 	.word	0x0500000f


	//   ....[111]....
        /*0234*/ 	.word	0x0500000f


	//   ....[112]....
        /*0238*/ 	.word	0x0500000f


	//   ....[113]....
        /*023c*/ 	.word	0x0500000f


	//   ....[114]....
        /*0240*/ 	.word	0x0500000f


	//   ....[115]....
        /*0244*/ 	.word	0x0500000f


	//   ....[116]....
        /*0248*/ 	.word	0x0500000f


	//   ....[117]....
        /*024c*/ 	.word	0x0500000f


	//   ....[118]....
        /*0250*/ 	.word	0x0500000f


	//   ....[119]....
        /*0254*/ 	.word	0x0500000f


	//   ....[120]....
        /*0258*/ 	.word	0x0500000f


	//   ....[121]....
        /*025c*/ 	.word	0x0500000f


	//   ....[122]....
        /*0260*/ 	.word	0x0500000f


	//   ....[123]....
        /*0264*/ 	.word	0x0500000f


	//   ....[124]....
        /*0268*/ 	.word	0x0500000f


	//   ....[125]....
        /*026c*/ 	.word	0x0500000f


	//   ....[126]....
        /*0270*/ 	.word	0x0500000f


	//   ....[127]....
        /*0274*/ 	.word	0x0500000f


	//   ....[128]....
        /*0278*/ 	.word	0x0500000f


	//   ....[129]....
        /*027c*/ 	.word	0x0500000f


	//   ....[130]....
        /*0280*/ 	.word	0x0500000f


	//   ....[131]....
        /*0284*/ 	.word	0x0500000f


	//   ....[132]....
        /*0288*/ 	.word	0x0500000f


	//   ....[133]....
        /*028c*/ 	.word	0x0500000f


	//   ....[134]....
        /*0290*/ 	.word	0x0500000f


	//   ....[135]....
        /*0294*/ 	.word	0x0500000f


	//   ....[136]....
        /*0298*/ 	.word	0x0500000f


	//   ....[137]....
        /*029c*/ 	.word	0x0500000f


	//   ....[138]....
        /*02a0*/ 	.word	0x0500000f


	//   ....[139]....
        /*02a4*/ 	.word	0x0500000f


	//   ....[140]....
        /*02a8*/ 	.word	0x0500000f


	//   ....[141]....
        /*02ac*/ 	.word	0x0500000f


	//   ....[142]....
        /*02b0*/ 	.word	0x0500000f


	//   ....[143]....
        /*02b4*/ 	.word	0x0500000f


	//   ....[144]....
        /*02b8*/ 	.word	0x0500000f


	//   ....[145]....
        /*02bc*/ 	.word	0x0500000f


	//   ....[146]....
        /*02c0*/ 	.word	0x0500000f


	//   ....[147]....
        /*02c4*/ 	.word	0x0500000f


	//   ....[148]....
        /*02c8*/ 	.word	0x0500000f


	//   ....[149]....
        /*02cc*/ 	.word	0x0500000f


	//   ....[150]....
        /*02d0*/ 	.word	0x0500000f


	//   ....[151]....
        /*02d4*/ 	.word	0x0500000f


	//   ....[152]....
        /*02d8*/ 	.word	0x0500000f


	//   ....[153]....
        /*02dc*/ 	.word	0x0500000f


	//   ....[154]....
        /*02e0*/ 	.word	0x0500000f


	//   ....[155]....
        /*02e4*/ 	.word	0x0500000f


	//   ....[156]....
        /*02e8*/ 	.word	0x0500000f


	//   ....[157]....
        /*02ec*/ 	.word	0x0500000f


	//   ....[158]....
        /*02f0*/ 	.word	0x0500000f


	//----- nvinfo : EIATTR_COOP_GROUP_INSTR_OFFSETS
	.align		4
.L_585:
        /*02f4*/ 	.byte	0x04, 0x28
        /*02f6*/ 	.short	(.L_587 - .L_586)


	//   ....[0]....
.L_586:
        /*02f8*/ 	.word	0x00000070


	//   ....[1]....
        /*02fc*/ 	.word	0x000000b0


	//   ....[2]....
        /*0300*/ 	.word	0x000002d0


	//   ....[3]....
        /*0304*/ 	.word	0x00000430


	//   ....[4]....
        /*0308*/ 	.word	0x00000550


	//   ....[5]....
        /*030c*/ 	.word	0x000006b0


	//   ....[6]....
        /*0310*/ 	.word	0x00001160


	//   ....[7]....
        /*0314*/ 	.word	0x00002ac0


	//   ....[8]....
        /*0318*/ 	.word	0x00002b40


	//   ....[9]....
        /*031c*/ 	.word	0x00002f60


	//   ....[10]....
        /*0320*/ 	.word	0x00003010


	//   ....[11]....
        /*0324*/ 	.word	0x000055c0


	//   ....[12]....
        /*0328*/ 	.word	0x000055f0


	//   ....[13]....
        /*032c*/ 	.word	0x00005610


	//   ....[14]....
        /*0330*/ 	.word	0x00005640


	//   ....[15]....
        /*0334*/ 	.word	0x00006980


	//   ....[16]....
        /*0338*/ 	.word	0x000069a0


	//   ....[17]....
        /*033c*/ 	.word	0x00006a50


	//   ....[18]....
        /*0340*/ 	.word	0x00006a60


	//   ....[19]....
        /*0344*/ 	.word	0x00007af0


	//   ....[20]....
        /*0348*/ 	.word	0x00007b30


	//   ....[21]....
        /*034c*/ 	.word	0x00007b70


	//   ....[22]....
        /*0350*/ 	.word	0x00007bb0


	//   ....[23]....
        /*0354*/ 	.word	0x00007c00


	//   ....[24]....
        /*0358*/ 	.word	0x00007c20


	//   ....[25]....
        /*035c*/ 	.word	0x00008590


	//   ....[26]....
        /*0360*/ 	.word	0x000085a0


	//   ....[27]....
        /*0364*/ 	.word	0x000092e0


	//   ....[28]....
        /*0368*/ 	.word	0x0000a4d0


	//   ....[29]....
        /*036c*/ 	.word	0x0000a4f0


	//   ....[30]....
        /*0370*/ 	.word	0x0000a500


	//   ....[31]....
        /*0374*/ 	.word	0x0000a510


	//   ....[32]....
        /*0378*/ 	.word	0x0000a520


	//   ....[33]....
        /*037c*/ 	.word	0x0000a530


	//   ....[34]....
        /*0380*/ 	.word	0x0000a540


	//   ....[35]....
        /*0384*/ 	.word	0x0000a5a0


	//   ....[36]....
        /*0388*/ 	.word	0x0000a5e0


	//   ....[37]....
        /*038c*/ 	.word	0x0000a640


	//   ....[38]....
        /*0390*/ 	.word	0x0000a650


	//   ....[39]....
        /*0394*/ 	.word	0x0000a720


	//   ....[40]....
        /*0398*/ 	.word	0x0000ad40


	//   ....[41]....
        /*039c*/ 	.word	0x0000ad70


	//   ....[42]....
        /*03a0*/ 	.word	0x0000ada0


	//   ....[43]....
        /*03a4*/ 	.word	0x0000adc0


	//   ....[44]....
        /*03a8*/ 	.word	0x0000add0


	//   ....[45]....
        /*03ac*/ 	.word	0x0000ae50


	//   ....[46]....
        /*03b0*/ 	.word	0x0000ae90


	//   ....[47]....
        /*03b4*/ 	.word	0x0000aee0


	//   ....[48]....
        /*03b8*/ 	.word	0x0000af10


	//   ....[49]....
        /*03bc*/ 	.word	0x0000af70


	//   ....[50]....
        /*03c0*/ 	.word	0x0000afb0


	//   ....[51]....
        /*03c4*/ 	.word	0x0000b000


	//   ....[52]....
        /*03c8*/ 	.word	0x0000b030


	//   ....[53]....
        /*03cc*/ 	.word	0x0000b080


	//   ....[54]....
        /*03d0*/ 	.word	0x0000b0c0


	//   ....[55]....
        /*03d4*/ 	.word	0x0000b110


	//   ....[56]....
        /*03d8*/ 	.word	0x0000b8d0


	//   ....[57]....
        /*03dc*/ 	.word	0x0000b900


	//   ....[58]....
        /*03e0*/ 	.word	0x0000b920


	//   ....[59]....
        /*03e4*/ 	.word	0x0000b930


	//   ....[60]....
        /*03e8*/ 	.word	0x0000b950


	//   ....[61]....
        /*03ec*/ 	.word	0x0000b9b0


	//   ....[62]....
        /*03f0*/ 	.word	0x0000b9d0


	//   ....[63]....
        /*03f4*/ 	.word	0x0000b9f0


	//   ....[64]....
        /*03f8*/ 	.word	0x0000ba00


	//   ....[65]....
        /*03fc*/ 	.word	0x0000ba60


	//   ....[66]....
        /*0400*/ 	.word	0x0000ba80


	//   ....[67]....
        /*0404*/ 	.word	0x0000bb40


	//   ....[68]....
        /*0408*/ 	.word	0x0000bd80


	//   ....[69]....
        /*040c*/ 	.word	0x0000bda0


	//   ....[70]....
        /*0410*/ 	.word	0x0000bdb0


	//   ....[71]....
        /*0414*/ 	.word	0x0000bdd0


	//   ....[72]....
        /*0418*/ 	.word	0x0000be60


	//   ....[73]....
        /*041c*/ 	.word	0x0000be90


	//   ....[74]....
        /*0420*/ 	.word	0x0000bf00


	//   ....[75]....
        /*0424*/ 	.word	0x0000bf30


	//   ....[76]....
        /*0428*/ 	.word	0x0000bfa0


	//   ....[77]....
        /*042c*/ 	.word	0x0000bfd0


	//   ....[78]....
        /*0430*/ 	.word	0x0000c040


	//   ....[79]....
        /*0434*/ 	.word	0x0000c070


	//   ....[80]....
        /*0438*/ 	.word	0x0000c540


	//   ....[81]....
        /*043c*/ 	.word	0x0000c570


	//   ....[82]....
        /*0440*/ 	.word	0x0000c5a0


	//   ....[83]....
        /*0444*/ 	.word	0x0000c5d0


	//   ....[84]....
        /*0448*/ 	.word	0x0000c600


	//   ....[85]....
        /*044c*/ 	.word	0x0000c610


	//   ....[86]....
        /*0450*/ 	.word	0x0000c6b0


	//   ....[87]....
        /*0454*/ 	.word	0x0000c6d0


	//   ....[88]....
        /*0458*/ 	.word	0x0000c760


	//   ....[89]....
        /*045c*/ 	.word	0x0000c780


	//   ....[90]....
        /*0460*/ 	.word	0x0000c7f0


	//   ....[91]....
        /*0464*/ 	.word	0x0000c820


	//   ....[92]....
        /*0468*/ 	.word	0x0000cba0


	//   ....[93]....
        /*046c*/ 	.word	0x0000d060


	//   ....[94]....
        /*0470*/ 	.word	0x0000d150


	//   ....[95]....
        /*0474*/ 	.word	0x0000d1f0


	//   ....[96]....
        /*0478*/ 	.word	0x0000d250


	//   ....[97]....
        /*047c*/ 	.word	0x0000d320


	//   ....[98]....
        /*0480*/ 	.word	0x0000d390


	//   ....[99]....
        /*0484*/ 	.word	0x0000d460


	//   ....[100]....
        /*0488*/ 	.word	0x0000d4e0


	//   ....[101]....
        /*048c*/ 	.word	0x0000d5b0


	//   ....[102]....
        /*0490*/ 	.word	0x0000d630


	//   ....[103]....
        /*0494*/ 	.word	0x0000d710


	//   ....[104]....
        /*0498*/ 	.word	0x0000d790


	//   ....[105]....
        /*049c*/ 	.word	0x0000d850


	//   ....[106]....
        /*04a0*/ 	.word	0x0000d8e0


	//   ....[107]....
        /*04a4*/ 	.word	0x0000d940


	//   ....[108]....
        /*04a8*/ 	.word	0x0000d9e0


	//   ....[109]....
        /*04ac*/ 	.word	0x0000dab0


	//   ....[110]....
        /*04b0*/ 	.word	0x0000db30


	//   ....[111]....
        /*04b4*/ 	.word	0x0000dc00


	//   ....[112]....
        /*04b8*/ 	.word	0x0000dc80


	//   ....[113]....
        /*04bc*/ 	.word	0x0000dd50


	//   ....[114]....
        /*04c0*/ 	.word	0x0000ddd0


	//   ....[115]....
        /*04c4*/ 	.word	0x0000dea0


	//   ....[116]....
        /*04c8*/ 	.word	0x0000df20


	//   ....[117]....
        /*04cc*/ 	.word	0x0000dff0


	//   ....[118]....
        /*04d0*/ 	.word	0x0000e070


	//   ....[119]....
        /*04d4*/ 	.word	0x0000e140


	//   ....[120]....
        /*04d8*/ 	.word	0x0000e1b0


	//   ....[121]....
        /*04dc*/ 	.word	0x0000e270


	//   ....[122]....
        /*04e0*/ 	.word	0x0000e3b0


	//   ....[123]....
        /*04e4*/ 	.word	0x0000e470


	//   ....[124]....
        /*04e8*/ 	.word	0x0000e4e0


	//   ....[125]....
        /*04ec*/ 	.word	0x0000e5a0


	//   ....[126]....
        /*04f0*/ 	.word	0x0000e600


	//   ....[127]....
        /*04f4*/ 	.word	0x0000e6c0


	//   ....[128]....
        /*04f8*/ 	.word	0x0000e720


	//   ....[129]....
        /*04fc*/ 	.word	0x0000e7f0


	//   ....[130]....
        /*0500*/ 	.word	0x0000e850


	//   ....[131]....
        /*0504*/ 	.word	0x0000e920


	//   ....[132]....
        /*0508*/ 	.word	0x0000e980


	//   ....[133]....
        /*050c*/ 	.word	0x0000ea60


	//   ....[134]....
        /*0510*/ 	.word	0x0000eb40


	//   ....[135]....
        /*0514*/ 	.word	0x0000ebe0


	//   ....[136]....
        /*0518*/ 	.word	0x0000ec40


	//   ....[137]....
        /*051c*/ 	.word	0x0000ed00


	//   ....[138]....
        /*0520*/ 	.word	0x0000edc0


	//   ....[139]....
        /*0524*/ 	.word	0x0000ee80


	//   ....[140]....
        /*0528*/ 	.word	0x0000ef40


	//   ....[141]....
        /*052c*/ 	.word	0x0000f000


	//   ....[142]....
        /*0530*/ 	.word	0x0000f0c0


	//   ....[143]....
        /*0534*/ 	.word	0x0000f180


	//   ....[144]....
        /*0538*/ 	.word	0x0000f240


	//   ....[145]....
        /*053c*/ 	.word	0x0000f300


	//   ....[146]....
        /*0540*/ 	.word	0x0000f440


	//   ....[147]....
        /*0544*/ 	.word	0x0000f4e0


	//   ....[148]....
        /*0548*/ 	.word	0x0000f5b0


	//   ....[149]....
        /*054c*/ 	.word	0x0000f6a0


	//   ....[150]....
        /*0550*/ 	.word	0x0000f710


	//   ....[151]....
        /*0554*/ 	.word	0x0000f800


	//   ....[152]....
        /*0558*/ 	.word	0x0000f870


	//   ....[153]....
        /*055c*/ 	.word	0x0000f970


	//   ....[154]....
        /*0560*/ 	.word	0x0000f9f0


	//   ....[155]....
        /*0564*/ 	.word	0x0000fae0


	//   ....[156]....
        /*0568*/ 	.word	0x0000fb50


	//   ....[157]....
        /*056c*/ 	.word	0x0000fc20


	//   ....[158]....
        /*0570*/ 	.word	0x0000fd30


	//----- nvinfo : EIATTR_REG_RECONFIG
	.align		4
.L_587:
        /*0574*/ 	.byte	0x01, 0x54
	.zero		2


	//----- nvinfo : EIATTR_SYSCALL_OFFSETS
	.align		4
        /*0578*/ 	.byte	0x04, 0x46
        /*057a*/ 	.short	(.L_589 - .L_588)


	//   ....[0]....
.L_588:
        /*057c*/ 	.word	0x00001320


	//   ....[1]....
        /*0580*/ 	.word	0x00009a20


	//   ....[2]....
        /*0584*/ 	.word	0x00009b60


	//   ....[3]....
        /*0588*/ 	.word	0x00009c50


	//   ....[4]....
        /*058c*/ 	.word	0x0000aab0


	//----- nvinfo : EIATTR_MBARRIER_INSTR_OFFSETS
	.align		4
.L_589:
        /*0590*/ 	.byte	0x04, 0x39
        /*0592*/ 	.short	(.L_591 - .L_590)


	//   ....[0]....
.L_590:
        /*0594*/ 	.word	0x00000180
        /*0598*/ 	.word	0x000000ff
        /*059c*/ 	.word	0x00030800
        /*05a0*/ 	.short	0x0100
        /*05a2*/ 	.byte	0x08
	.zero		1


	//   ....[1]....
        /*05a4*/ 	.word	0x00000190
        /*05a8*/ 	.word	0x000000ff
        /*05ac*/ 	.word	0x00030820
        /*05b0*/ 	.short	0x0100
        /*05b2*/ 	.byte	0x08
	.zero		1


	//   ....[2]....
        /*05b4*/ 	.word	0x00000280
        /*05b8*/ 	.word	0x000000ff
        /*05bc*/ 	.word	0x00030830
        /*05c0*/ 	.short	0x0100
        /*05c2*/ 	.byte	0x08
	.zero		1


	//   ....[3]....
        /*05c4*/ 	.word	0x00000290
        /*05c8*/ 	.word	0x000000ff
        /*05cc*/ 	.word	0x00030840
        /*05d0*/ 	.short	0x0100
        /*05d2*/ 	.byte	0x08
	.zero		1


	//   ....[4]....
        /*05d4*/ 	.word	0x000002a0
        /*05d8*/ 	.word	0x000000ff
        /*05dc*/ 	.word	0x00030838
        /*05e0*/ 	.short	0x0100
        /*05e2*/ 	.byte	0x08
	.zero		1


	//   ....[5]....
        /*05e4*/ 	.word	0x000002b0
        /*05e8*/ 	.word	0x000000ff
        /*05ec*/ 	.word	0x00030848
        /*05f0*/ 	.short	0x0100
        /*05f2*/ 	.byte	0x08
	.zero		1


	//   ....[6]....
        /*05f4*/ 	.word	0x000003e0
        /*05f8*/ 	.word	0x000000ff
        /*05fc*/ 	.word	0x00030850
        /*0600*/ 	.short	0x0100
        /*0602*/ 	.byte	0x08
	.zero		1


	//   ....[7]....
        /*0604*/ 	.word	0x000003f0
        /*0608*/ 	.word	0x000000ff
        /*060c*/ 	.word	0x00030860
        /*0610*/ 	.short	0x0100
        /*0612*/ 	.byte	0x08
	.zero		1


	//   ....[8]....
        /*0614*/ 	.word	0x00000400
        /*0618*/ 	.word	0x000000ff
        /*061c*/ 	.word	0x00030858
        /*0620*/ 	.short	0x0100
        /*0622*/ 	.byte	0x08
	.zero		1


	//   ....[9]....
        /*0624*/ 	.word	0x00000410
        /*0628*/ 	.word	0x000000ff
        /*062c*/ 	.word	0x00030868
        /*0630*/ 	.short	0x0100
        /*0632*/ 	.byte	0x08
	.zero		1


	//   ....[10]....
        /*0634*/ 	.word	0x00000500
        /*0638*/ 	.word	0x000000ff
        /*063c*/ 	.word	0x00030870
        /*0640*/ 	.short	0x0100
        /*0642*/ 	.byte	0x06
	.zero		1


	//   ....[11]....
        /*0644*/ 	.word	0x00000510
        /*0648*/ 	.word	0x000000ff
        /*064c*/ 	.word	0x00030880
        /*0650*/ 	.short	0x0100
        /*0652*/ 	.byte	0x06
	.zero		1


	//   ....[12]....
        /*0654*/ 	.word	0x00000520
        /*0658*/ 	.word	0x000000ff
        /*065c*/ 	.word	0x00030878
        /*0660*/ 	.short	0x0100
        /*0662*/ 	.byte	0x06
	.zero		1


	//   ....[13]....
        /*0664*/ 	.word	0x00000530
        /*0668*/ 	.word	0x000000ff
        /*066c*/ 	.word	0x00030888
        /*0670*/ 	.short	0x0100
        /*0672*/ 	.byte	0x06
	.zero		1


	//   ....[14]....
        /*0674*/ 	.word	0x00000660
        /*0678*/ 	.word	0x000000ff
        /*067c*/ 	.word	0x00030890
        /*0680*/ 	.short	0x0100
        /*0682*/ 	.byte	0x08
	.zero		1


	//   ....[15]....
        /*0684*/ 	.word	0x00000670
        /*0688*/ 	.word	0x000000ff
        /*068c*/ 	.word	0x000308a0
        /*0690*/ 	.short	0x0100
        /*0692*/ 	.byte	0x08
	.zero		1


	//   ....[16]....
        /*0694*/ 	.word	0x00000680
        /*0698*/ 	.word	0x000000ff
        /*069c*/ 	.word	0x00030898
        /*06a0*/ 	.short	0x0100
        /*06a2*/ 	.byte	0x08
	.zero		1


	//   ....[17]....
        /*06a4*/ 	.word	0x00000690
        /*06a8*/ 	.word	0x000000ff
        /*06ac*/ 	.word	0x000308a8
        /*06b0*/ 	.short	0x0100
        /*06b2*/ 	.byte	0x08
	.zero		1


	//   ....[18]....
        /*06b4*/ 	.word	0x000007d0
        /*06b8*/ 	.word	0x000000ff
        /*06bc*/ 	.word	0x000308b0
        /*06c0*/ 	.short	0x0100
        /*06c2*/ 	.byte	0x08
	.zero		1


	//   ....[19]....
        /*06c4*/ 	.word	0x000007e0
        /*06c8*/ 	.word	0x000000ff
        /*06cc*/ 	.word	0x000308c0
        /*06d0*/ 	.short	0x0100
        /*06d2*/ 	.byte	0x08
	.zero		1


	//   ....[20]....
        /*06d4*/ 	.word	0x000007f0
        /*06d8*/ 	.word	0x000000ff
        /*06dc*/ 	.word	0x000308b8
        /*06e0*/ 	.short	0x0100
        /*06e2*/ 	.byte	0x08
	.zero		1


	//   ....[21]....
        /*06e4*/ 	.word	0x00000800
        /*06e8*/ 	.word	0x000000ff
        /*06ec*/ 	.word	0x000308c8
        /*06f0*/ 	.short	0x0100
        /*06f2*/ 	.byte	0x08
	.zero		1


	//   ....[22]....
        /*06f4*/ 	.word	0x00001340
        /*06f8*/ 	.word	0x000000ff
        /*06fc*/ 	.word	0x00030800
        /*0700*/ 	.short	0x010a
        /*0702*/ 	.byte	0x26
	.zero		1


	//   ....[23]....
        /*0704*/ 	.word	0x000013d0
        /*0708*/ 	.word	0x000000ff
        /*070c*/ 	.word	0x00030830
        /*0710*/ 	.short	0x010a
        /*0712*/ 	.byte	0x26
	.zero		1


	//   ....[24]....
        /*0714*/ 	.word	0x00001430
        /*0718*/ 	.word	0x000000ff
        /*071c*/ 	.word	0x00030830
        /*0720*/ 	.short	0x010a
        /*0722*/ 	.byte	0x26
	.zero		1


	//   ....[25]....
        /*0724*/ 	.word	0x00002320
        /*0728*/ 	.word	0x000000ff
        /*072c*/ 	.word	0x00000000
        /*0730*/ 	.short	0x0101
        /*0732*/ 	.byte	0x04
	.zero		1


	//   ....[26]....
        /*0734*/ 	.word	0x00003f60
        /*0738*/ 	.word	0x000000ff
        /*073c*/ 	.word	0x00030830
        /*0740*/ 	.short	0x010a
        /*0742*/ 	.byte	0x3d
	.zero		1


	//   ....[27]....
        /*0744*/ 	.word	0x00003fa0
        /*0748*/ 	.word	0x000000ff
        /*074c*/ 	.word	0x00030830
        /*0750*/ 	.short	0x010a
        /*0752*/ 	.byte	0x3d
	.zero		1


	//   ....[28]....
        /*0754*/ 	.word	0x00004a00
        /*0758*/ 	.word	0x000000ff
        /*075c*/ 	.word	0x00030850
        /*0760*/ 	.short	0x010a
        /*0762*/ 	.byte	0x04
	.zero		1


	//   ....[29]....
        /*0764*/ 	.word	0x00004a40
        /*0768*/ 	.word	0x000000ff
        /*076c*/ 	.word	0x00030850
        /*0770*/ 	.short	0x010a
        /*0772*/ 	.byte	0x04
	.zero		1


	//   ....[30]....
        /*0774*/ 	.word	0x00005110
        /*0778*/ 	.word	0x000000ff
        /*077c*/ 	.word	0x00000000
        /*0780*/ 	.short	0x0101
        /*0782*/ 	.byte	0x3d
	.zero		1


	//   ....[31]....
        /*0784*/ 	.word	0x00006180
        /*0788*/ 	.word	0x000000ff
        /*078c*/ 	.word	0x00000000
        /*0790*/ 	.short	0x0101
        /*0792*/ 	.byte	0x04
	.zero		1


	//   ....[32]....
        /*0794*/ 	.word	0x000068d0
        /*0798*/ 	.word	0x000000ff
        /*079c*/ 	.word	0x00030850
        /*07a0*/ 	.short	0x010a
        /*07a2*/ 	.byte	0x05
	.zero		1


	//   ....[33]....
        /*07a4*/ 	.word	0x00006910
        /*07a8*/ 	.word	0x000000ff
        /*07ac*/ 	.word	0x00030850
        /*07b0*/ 	.short	0x010a
        /*07b2*/ 	.byte	0x05
	.zero		1


	//   ....[34]....
        /*07b4*/ 	.word	0x00006f30
        /*07b8*/ 	.word	0x000000ff
        /*07bc*/ 	.word	0x00000000
        /*07c0*/ 	.short	0x0101
        /*07c2*/ 	.byte	0x04
	.zero		1


	//   ....[35]....
        /*07c4*/ 	.word	0x00007c40
        /*07c8*/ 	.word	0x000000ff
        /*07cc*/ 	.word	0x00000000
        /*07d0*/ 	.short	0x0101
        /*07d2*/ 	.byte	0x04
	.zero		1


	//   ....[36]....
        /*07d4*/ 	.word	0x0000a280
        /*07d8*/ 	.word	0x000000ff
        /*07dc*/ 	.word	0x00030840
        /*07e0*/ 	.short	0x010a
        /*07e2*/ 	.byte	0x2c
	.zero		1


	//   ....[37]....
        /*07e4*/ 	.word	0x0000a870
        /*07e8*/ 	.word	0x000000ff
        /*07ec*/ 	.word	0x00030830
        /*07f0*/ 	.short	0x0107
        /*07f2*/ 	.byte	0x2c
	.zero		1


	//   ....[38]....
        /*07f4*/ 	.word	0x0000a8e0
        /*07f8*/ 	.word	0x000000ff
        /*07fc*/ 	.word	0x00030830
        /*0800*/ 	.short	0x0101
        /*0802*/ 	.byte	0x2c
	.zero		1


	//   ....[39]....
        /*0804*/ 	.word	0x0000b260
        /*0808*/ 	.word	0x000000ff
        /*080c*/ 	.word	0x00030800
        /*0810*/ 	.short	0x0107
        /*0812*/ 	.byte	0x2c
	.zero		1


	//   ....[40]....
        /*0814*/ 	.word	0x0000b2c0
        /*0818*/ 	.word	0x000000ff
        /*081c*/ 	.word	0x00030800
        /*0820*/ 	.short	0x0101
        /*0822*/ 	.byte	0x2c
	.zero		1


	//   ....[41]....
        /*0824*/ 	.word	0x0000b2d0
        /*0828*/ 	.word	0x000000ff
        /*082c*/ 	.word	0x00030820
        /*0830*/ 	.short	0x010a
        /*0832*/ 	.byte	0x2c
	.zero		1


	//   ....[42]....
        /*0834*/ 	.word	0x0000b6c0
        /*0838*/ 	.word	0x00000013
        /*083c*/ 	.word	0x00030840
        /*0840*/ 	.short	0x010a
        /*0842*/ 	.byte	0x3f
	.zero		1


	//   ....[43]....
        /*0844*/ 	.word	0x0000bc00
        /*0848*/ 	.word	0x00000013
        /*084c*/ 	.word	0x00030830
        /*0850*/ 	.short	0x0107
        /*0852*/ 	.byte	0x3f
	.zero		1


	//   ....[44]....
        /*0854*/ 	.word	0x0000bcb0
        /*0858*/ 	.word	0x00000013
        /*085c*/ 	.word	0x00030830
        /*0860*/ 	.short	0x0101
        /*0862*/ 	.byte	0x3f
	.zero		1


	//   ....[45]....
        /*0864*/ 	.word	0x0000bd10
        /*0868*/ 	.word	0x00000006
        /*086c*/ 	.word	0x00030860
        /*0870*/ 	.short	0x010a
        /*0872*/ 	.byte	0x3f
	.zero		1


	//   ....[46]....
        /*0874*/ 	.word	0x0000c1c0
        /*0878*/ 	.word	0x00000006
        /*087c*/ 	.word	0x00030850
        /*0880*/ 	.short	0x0107
        /*0882*/ 	.byte	0x3f
	.zero		1


	//   ....[47]....
        /*0884*/ 	.word	0x0000c330
        /*0888*/ 	.word	0x00000006
        /*088c*/ 	.word	0x00030850
        /*0890*/ 	.short	0x0101
        /*0892*/ 	.byte	0x3f
	.zero		1


	//   ....[48]....
        /*0894*/ 	.word	0x0000c4b0
        /*0898*/ 	.word	0x00000000
        /*089c*/ 	.word	0x00030860
        /*08a0*/ 	.short	0x010a
        /*08a2*/ 	.byte	0x3f
	.zero		1


	//   ....[49]....
        /*08a4*/ 	.word	0x0000c9e0
        /*08a8*/ 	.word	0x00000000
        /*08ac*/ 	.word	0x00030850
        /*08b0*/ 	.short	0x0107
        /*08b2*/ 	.byte	0x3f
	.zero		1


	//   ....[50]....
        /*08b4*/ 	.word	0x0000ca90
        /*08b8*/ 	.word	0x00000000
        /*08bc*/ 	.word	0x00030850
        /*08c0*/ 	.short	0x0101
        /*08c2*/ 	.byte	0x3f
	.zero		1


	//   ....[51]....
        /*08c4*/ 	.word	0x0000cb30
        /*08c8*/ 	.word	0x00000007
        /*08cc*/ 	.word	0x00030820
        /*08d0*/ 	.short	0x010a
        /*08d2*/ 	.byte	0x3f
	.zero		1


	//   ....[52]....
        /*08d4*/ 	.word	0x0000ccb0
        /*08d8*/ 	.word	0x00000005
        /*08dc*/ 	.word	0x00030840
        /*08e0*/ 	.short	0x010a
        /*08e2*/ 	.byte	0x3f
	.zero		1


	//   ....[53]....
        /*08e4*/ 	.word	0x0000cd50
        /*08e8*/ 	.word	0x00000007
        /*08ec*/ 	.word	0x00030840
        /*08f0*/ 	.short	0x010a
        /*08f2*/ 	.byte	0x3f
	.zero		1


	//   ....[54]....
        /*08f4*/ 	.word	0x0000cd90
        /*08f8*/ 	.word	0x00000005
        /*08fc*/ 	.word	0x00030860
        /*0900*/ 	.short	0x010a
        /*0902*/ 	.byte	0x3f
	.zero		1


	//   ....[55]....
        /*0904*/ 	.word	0x0000cdd0
        /*0908*/ 	.word	0x00000007
        /*090c*/ 	.word	0x00030860
        /*0910*/ 	.short	0x010a
        /*0912*/ 	.byte	0x3f
	.zero		1


	//   ....[56]....
        /*0914*/ 	.word	0x0000ce40
        /*0918*/ 	.word	0x00000003
        /*091c*/ 	.word	0x00030800
        /*0920*/ 	.short	0x010a
        /*0922*/ 	.byte	0x3f
	.zero		1


	//   ....[57]....
        /*0924*/ 	.word	0x0000cea0
        /*0928*/ 	.word	0x00000003
        /*092c*/ 	.word	0x00030830
        /*0930*/ 	.short	0x010a
        /*0932*/ 	.byte	0x3f
	.zero		1


	//   ....[58]....
        /*0934*/ 	.word	0x0000cf00
        /*0938*/ 	.word	0x00000005
        /*093c*/ 	.word	0x00030830
        /*0940*/ 	.short	0x010a
        /*0942*/ 	.byte	0x3f
	.zero		1


	//   ....[59]....
        /*0944*/ 	.word	0x0000cf60
        /*0948*/ 	.word	0x00000005
        /*094c*/ 	.word	0x00030850
        /*0950*/ 	.short	0x010a
        /*0952*/ 	.byte	0x3f
	.zero		1


	//   ....[60]....
        /*0954*/ 	.word	0x0000cfc0
        /*0958*/ 	.word	0x00000007
        /*095c*/ 	.word	0x00030850
        /*0960*/ 	.short	0x010a
        /*0962*/ 	.byte	0x3f
	.zero		1


	//   ....[61]....
        /*0964*/ 	.word	0x0000d0a0
        /*0968*/ 	.word	0x00000003
        /*096c*/ 	.word	0x00030840
        /*0970*/ 	.short	0x010a
        /*0972*/ 	.byte	0x3f
	.zero		1


	//   ....[62]....
        /*0974*/ 	.word	0x0000e2b0
        /*0978*/ 	.word	0x00000003
        /*097c*/ 	.word	0x00030820
        /*0980*/ 	.short	0x010a
        /*0982*/ 	.byte	0x3f
	.zero		1


	//   ....[63]....
        /*0984*/ 	.word	0x0000e300
        /*0988*/ 	.word	0x00000013
        /*098c*/ 	.word	0x00030840
        /*0990*/ 	.short	0x010a
        /*0992*/ 	.byte	0x3f
	.zero		1


	//   ....[64]....
        /*0994*/ 	.word	0x0000ea90
        /*0998*/ 	.word	0x00000006
        /*099c*/ 	.word	0x00030860
        /*09a0*/ 	.short	0x010a
        /*09a2*/ 	.byte	0x3f
	.zero		1


	//   ....[65]....
        /*09a4*/ 	.word	0x0000f390
        /*09a8*/ 	.word	0x00000000
        /*09ac*/ 	.word	0x00030860
        /*09b0*/ 	.short	0x010a
        /*09b2*/ 	.byte	0x3f
	.zero		1


	//   ....[66]....
        /*09b4*/ 	.word	0x0000fc50
        /*09b8*/ 	.word	0x00000007
        /*09bc*/ 	.word	0x00030820
        /*09c0*/ 	.short	0x010a
        /*09c2*/ 	.byte	0x3f
	.zero		1


	//   ....[67]....
        /*09c4*/ 	.word	0x0000fdf0
        /*09c8*/ 	.word	0x00000005
        /*09cc*/ 	.word	0x00030840
        /*09d0*/ 	.short	0x010a
        /*09d2*/ 	.byte	0x3f
	.zero		1


	//   ....[68]....
        /*09d4*/ 	.word	0x0000fe40
        /*09d8*/ 	.word	0x00000007
        /*09dc*/ 	.word	0x00030840
        /*09e0*/ 	.short	0x010a
        /*09e2*/ 	.byte	0x3f
	.zero		1


	//   ....[69]....
        /*09e4*/ 	.word	0x0000fe90
        /*09e8*/ 	.word	0x00000005
        /*09ec*/ 	.word	0x00030860
        /*09f0*/ 	.short	0x010a
        /*09f2*/ 	.byte	0x3f
	.zero		1


	//----- nvinfo : EIATTR_NUM_MBARRIERS
	.align		4
.L_591:
        /*09f4*/ 	.byte	0x03, 0x38
        /*09f6*/ 	.short	0x0016


	//----- nvinfo : EIATTR_EXIT_INSTR_OFFSETS
	.align		4
        /*09f8*/ 	.byte	0x04, 0x1c
        /*09fa*/ 	.short	(.L_593 - .L_592)


	//   ....[0]....
.L_592:
        /*09fc*/ 	.word	0x0000ce20


	//----- nvinfo : EIATTR_MAX_THREADS
	.align		4
.L_593:
        /*0a00*/ 	.byte	0x04, 0x05
        /*0a02*/ 	.short	(.L_595 - .L_594)
.L_594:
        /*0a04*/ 	.word	0x00000180
        /*0a08*/ 	.word	0x00000001
        /*0a0c*/ 	.word	0x00000001


	//----- nvinfo : EIATTR_CRS_STACK_SIZE
	.align		4
.L_595:
        /*0a10*/ 	.byte	0x04, 0x1e
        /*0a12*/ 	.short	(.L_597 - .L_596)
.L_596:
        /*0a14*/ 	.word	0x00000000


	//----- nvinfo : EIATTR_CBANK_PARAM_SIZE
	.align		4
.L_597:
        /*0a18*/ 	.byte	0x03, 0x19
        /*0a1a*/ 	.short	0x0a70


	//----- nvinfo : EIATTR_PARAM_CBANK
	.align		4
        /*0a1c*/ 	.byte	0x04, 0x0a
        /*0a1e*/ 	.short	(.L_599 - .L_598)
	.align		4
.L_598:
        /*0a20*/ 	.word	index@(.nv.constant0._ZN7cutlass13device_kernelIN5flash11enable_sm90INS1_16FlashAttnFwdSm90INS1_25CollectiveMainloopFwdSm90ILi2EN4cute5tupleIJNS5_1CILi1EEES8_S8_EEENS6_IJNS7_ILi128EEENS7_ILi96EEENS7_ILi192EEEEEELi192ENS_6half_tEfNS_4arch4Sm90ELb0ELb0ELb1ELb0ELb1ELb0ELb0ELb1ELb1ELb1ELb1ELb0EEENS1_21CollectiveEpilogueFwdINS6_IJSA_SC_SB_EEES9_SE_SG_Li256ELb0ELb1ELb1ELb0EEENS1_19SingleTileSchedulerILb0ELb1ELb1ELi128EEEEEEEEEvNT_6ParamsE)
        /*0a24*/ 	.short	0x0210
        /*0a26*/ 	.short	0x0a70


	//----- nvinfo : EIATTR_SW_WAR
	.align		4
.L_599:
        /*0a28*/ 	.byte	0x04, 0x36
        /*0a2a*/ 	.short	(.L_601 - .L_600)
.L_600:
        /*0a2c*/ 	.word	0x00000008
.L_601:


//--------------------- .nv.info._ZN7cutlass13device_kernelIN5flash11enable_sm90INS1_16FlashAttnFwdSm90INS1_25CollectiveMainloopFwdSm90ILi2EN4cute5tupleIJNS5_1CILi1EEES8_S8_EEENS6_IJNS7_ILi128EEENS7_ILi96EEENS7_ILi192EEEEEELi192ENS_6half_tEfNS_4arch4Sm90ELb0ELb0ELb1ELb1ELb1ELb0ELb0ELb1ELb1ELb1ELb1ELb0EEENS1_21CollectiveEpilogueFwdINS6_IJSA_SC_SB_EEES9_SE_SG_Li256ELb1ELb1ELb1ELb0EEENS1_36VarlenDynamicPersistentTileSchedulerILi128ELi96ELi256ELi128ELb1ELb1ELb1ELb0ELb1ELb1EEEEEEEEEvNT_6ParamsE --------------------------
	.section	.nv.info._ZN7cutlass13device_kernelIN5flash11enable_sm90INS1_16FlashAttnFwdSm90INS1_25CollectiveMainloopFwdSm90ILi2EN4cute5tupleIJNS5_1CILi1EEES8_S8_EEENS6_IJNS7_ILi128EEENS7_ILi96EEENS7_ILi192EEEEEELi192ENS_6half_tEfNS_4arch4Sm90ELb0ELb0ELb1ELb1ELb1ELb0ELb0ELb1ELb1ELb1ELb1ELb0EEENS1_21CollectiveEpilogueFwdINS6_IJSA_SC_SB_EEES9_SE_SG_Li256ELb1ELb1ELb1ELb0EEENS1_36VarlenDynamicPersistentTileSchedulerILi128ELi96ELi256ELi128ELb1ELb1ELb1ELb0ELb1ELb1EEEEEEEEEvNT_6ParamsE,"",@"SHT_CUDA_INFO"
	.sectionflags	@""
	.align	4


	//----- nvinfo : EIATTR_CUDA_API_VERSION
	.align		4
        /*0000*/ 	.byte	0x04, 0x37
        /*0002*/ 	.short	(.L_603 - .L_602)
.L_602:
        /*0004*/ 	.word	0x00000082


	//----- nvinfo : EIATTR_KPARAM_INFO
	.align		4
.L_603:
        /*0008*/ 	.byte	0x04, 0x17
        /*000a*/ 	.short	(.L_605 - .L_604)
.L_604:
        /*000c*/ 	.word	0x00000000
        /*0010*/ 	.short	0x0000
        /*0012*/ 	.short	0x0070
        /*0014*/ 	.byte	0x00, 0xf0, 0x01, 0x2a


	//----- nvinfo : EIATTR_SPARSE_MMA_MASK
	.align		4
.L_605:
        /*0018*/ 	.byte	0x03, 0x50
        /*001a*/ 	.short	0x0000


	//----- nvinfo : EIATTR_MAXREG_COUNT
	.align		4
        /*001c*/ 	.byte	0x03, 0x1b
        /*001e*/ 	.short	0x00a8


	//----- nvinfo : EIATTR_NUM_BARRIERS
	.align		4
        /*0020*/ 	.byte	0x02, 0x4c
        /*0022*/ 	.byte	0x09
	.zero		1


	//----- nvinfo : EIATTR_EXTERNS
	.align		4
        /*0024*/ 	.byte	0x04, 0x0f
        /*0026*/ 	.short	(.L_607 - .L_606)


	//   ....[0]....
	.align		4
.L_606:
        /*0028*/ 	.word	index@(__assertfail)


	//----- nvinfo : EIATTR_ANNOTATIONS
	.align		4
.L_607:
        /*002c*/ 	.byte	0x04, 0x55
        /*002e*/ 	.short	(.L_609 - .L_608)


	//   ....[0]....
.L_608:
        /* <DEDUP_REMOVED lines=20> */


	//----- nvinfo : EIATTR_MERCURY_ISA_VERSION
	.align		4
.L_609:
        /*0160*/ 	.byte	0x03, 0x5f
        /*0162*/ 	.short	0x0101


	//----- nvinfo : EIATTR_UNUSED_LOAD_BYTE_OFFSET
	.align		4
        /*0164*/ 	.byte	0x04, 0x44
        /*0166*/ 	.short	(.L_611 - .L_610)


	//   ....[0]....
.L_610:
        /*0168*/ 	.word	0x00000950
        /*016c*/ 	.word	0x0000fff0


	//   ....[1]....
        /*0170*/ 	.word	0x00007f70
        /*0174*/ 	.word	0x0000fff0


	//----- nvinfo : EIATTR_INT_WARP_WIDE_INSTR_OFFSETS
	.align		4
.L_611:
        /*0178*/ 	.byte	0x04, 0x31
        /*017a*/ 	.short	(.L_613 - .L_612)


	//   ....[0]....
.L_612:
        /*017c*/ 	.word	0x000000c0


	//   ....[1]....
        /*0180*/ 	.word	0x000000d0


	//   ....[2]....
        /*0184*/ 	.word	0x00000170


	//   ....[3]....
        /*0188*/ 	.word	0x0000d120


	//   ....[4]....
        /*018c*/ 	.word	0x0000d1b0


	//   ....[5]....
        /*0190*/ 	.word	0x0000ff80


	//   ....[6]....
        /*0194*/ 	.word	0x00010010


	//----- nvinfo : EIATTR_COOP_GROUP_MASK_REGIDS
	.align		4
.L_613:
        /*0198*/ 	.byte	0x04, 0x29
        /*019a*/ 	.short	(.L_615 - .L_614)


	//   ....[0]....
.L_614:
        /*019c*/ 	.word	0xffffffff


	//   ....[1]....
        /*01a0*/ 	.word	0xffffffff


	//   ....[2]....
        /*01a4*/ 	.word	0xffffffff


	//   ....[3]....
        /*01a8*/ 	.word	0xffffffff


	//   ....[4]....
        /*01ac*/ 	.word	0xffffffff


	//   ....[5]....
        /*01b0*/ 	.word	0xffffffff


	//   ....[6]....
        /*01b4*/ 	.word	0xffffffff


	//   ....[7]....
        /*01b8*/ 	.word	0xffffffff


	//   ....[8]....
        /*01bc*/ 	.word	0xffffffff


	//   ....[9]....
        /*01c0*/ 	.word	0xffffffff


	//   ....[10]....
        /*01c4*/ 	.word	0xffffffff


	//   ....[11]....
        /*01c8*/ 	.word	0xffffffff


	//   ....[12]....
        /*01cc*/ 	.word	0xffffffff


	//   ....[13]....
        /*01d0*/ 	.word	0xffffffff


	//   ....[14]....
        /*01d4*/ 	.word	0xffffffff


	//   ....[15]....
        /*01d8*/ 	.word	0xffffffff


	//   ....[16]....
        /*01dc*/ 	.word	0xffffffff


	//   ....[17]....
        /*01e0*/ 	.word	0xffffffff


	//   ....[18]....
        /*01e4*/ 	.word	0xffffffff


	//   ....[19]....
        /*01e8*/ 	.word	0xffffffff


	//   ....[20]....
        /*01ec*/ 	.word	0xffffffff


	//   ....[21]....
        /*01f0*/ 	.word	0xffffffff


	//   ....[22]....
        /*01f4*/ 	.word	0xffffffff


	//   ....[23]....
        /*01f8*/ 	.word	0xffffffff


	//   ....[24]....
        /*01fc*/ 	.word	0xffffffff


	//   ....[25]....
        /*0200*/ 	.word	0xffffffff


	//   ....[26]....
        /*0204*/ 	.word	0xffffffff


	//   ....[27]....
        /*0208*/ 	.word	0xffffffff


	//   ....[28]....
        /*020c*/ 	.word	0xffffffff


	//   ....[29]....
        /*0210*/ 	.word	0xffffffff


	//   ....[30]....
        /*0214*/ 	.word	0xffffffff


	//   ....[31]....
        /*0218*/ 	.word	0xffffffff


	//   ....[32]....
        /*021c*/ 	.word	0xffffffff


	//   ....[33]....
        /*0220*/ 	.word	0xffffffff


	//   ....[34]....
        /*0224*/ 	.word	0xffffffff


	//   ....[35]....
        /*0228*/ 	.word	0xffffffff


	//   ....[36]....
        /*022c*/ 	.word	0xffffffff


	//   ....[37]....
        /*0230*/ 	.word	0xffffffff


	//   ....[38]....
        /*0234*/ 	.word	0xffffffff


	//   ....[39]....
        /*0238*/ 	.word	0xffffffff


	//   ....[40]....
        /*023c*/ 	.word	0xffffffff


	//   ....[41]....
        /*0240*/ 	.word	0xffffffff


	//   ....[42]....
        /*0244*/ 	.word	0xffffffff


	//   ....[43]....
        /*0248*/ 	.word	0xffffffff


	//   ....[44]....
        /*024c*/ 	.word	0xffffffff


	//   ....[45]....
        /*0250*/ 	.word	0xffffffff


	//   ....[46]....
        /*0254*/ 	.word	0xffffffff


	//   ....[47]....
        /*0258*/ 	.word	0xffffffff


	//   ....[48]....
        /*025c*/ 	.word	0xffffffff


	//   ....[49]....
        /*0260*/ 	.word	0xffffffff


	//   ....[50]....
        /*0264*/ 	.word	0xffffffff


	//   ....[51]....
        /*0268*/ 	.word	0xffffffff


	//   ....[52]....
        /*026c*/ 	.word	0xffffffff


	//   ....[53]....
        /*0270*/ 	.word	0xffffffff


	//   ....[54]....
        /*0274*/ 	.word	0xffffffff


	//   ....[55]....
        /*0278*/ 	.word	0xffffffff


	//   ....[56]....
        /*027c*/ 	.word	0xffffffff


	//   ....[57]....
        /*0280*/ 	.word	0xffffffff


	//   ....[58]....
        /*0284*/ 	.word	0xffffffff


	//   ....[59]....
        /*0288*/ 	.word	0xffffffff


	//   ....[60]....
        /*028c*/ 	.word	0xffffffff


	//   ....[61]....
        /*0290*/ 	.word	0xffffffff


	//   ....[62]....
        /*0294*/ 	.word	0xffffffff


	//   ....[63]....
        /*0298*/ 	.word	0xffffffff


	//   ....[64]....
        /*029c*/ 	.word	0xffffffff


	//   ....[65]....
        /*02a0*/ 	.word	0xffffffff


	//   ....[66]....
        /*02a4*/ 	.word	0xffffffff


	//   ....[67]....
        /*02a8*/ 	.word	0xffffffff


	//   ....[68]....
        /*02ac*/ 	.word	0xffffffff


	//   ....[69]....
        /*02b0*/ 	.word	0xffffffff


	//   ....[70]....
        /*02b4*/ 	.word	0xffffffff


	//   ....[71]....
        /*02b8*/ 	.word	0xffffffff


	//   ....[72]....
        /*02bc*/ 	.word	0xffffffff


	//   ....[73]....
        /*02c0*/ 	.word	0xffffffff


	//   ....[74]....
        /*02c4*/ 	.word	0xffffffff


	//   ....[75]....
        /*02c8*/ 	.word	0xffffffff


	//   ....[76]....
        /*02cc*/ 	.word	0xffffffff


	//   ....[77]....
        /*02d0*/ 	.word	0xffffffff


	//   ....[78]....
        /*02d4*/ 	.word	0xffffffff


	//   ....[79]....
        /*02d8*/ 	.word	0xffffffff


	//   ....[80]....
        /*02dc*/ 	.word	0xffffffff


	//   ....[81]....
        /*02e0*/ 	.word	0xffffffff


	//   ....[82]....
        /*02e4*/ 	.word	0xffffffff


	//   ....[83]....
        /*02e8*/ 	.word	0xffffffff


	//   ....[84]....
        /*02ec*/ 	.word	0xffffffff


	//   ....[85]....
        /*02f0*/ 	.word	0xffffffff


	//   ....[86]....
        /*02f4*/ 	.word	0xffffffff


	//   ....[87]....
        /*02f8*/ 	.word	0xffffffff


	//   ....[88]....
        /*02fc*/ 	.word	0xffffffff


	//   ....[89]....
        /*0300*/ 	.word	0xffffffff


	//   ....[90]....
        /*0304*/ 	.word	0xffffffff


	//   ....[91]....
        /*0308*/ 	.word	0xffffffff


	//   ....[92]....
        /*030c*/ 	.word	0xffffffff


	//   ....[93]....
        /*0310*/ 	.word	0xffffffff


	//   ....[94]....
        /*0314*/ 	.word	0xffffffff


	//   ....[95]....
        /*0318*/ 	.word	0xffffffff


	//   ....[96]....
        /*031c*/ 	.word	0xffffffff


	//   ....[97]....
        /*0320*/ 	.word	0xffffffff


	//   ....[98]....
        /*0324*/ 	.word	0xffffffff


	//   ....[99]....
        /*0328*/ 	.word	0xffffffff


	//   ....[100]....
        /*032c*/ 	.word	0xffffffff


	//   ....[101]....
        /*0330*/ 	.word	0xffffffff


	//   ....[102]....
        /*0334*/ 	.word	0xffffffff


	//   ....[103]....
        /*0338*/ 	.word	0xffffffff


	//   ....[104]....
        /*033c*/ 	.word	0xffffffff


	//   ....[105]....
        /*0340*/ 	.word	0xffffffff


	//   ....[106]....
        /*0344*/ 	.word	0xffffffff


	//   ....[107]....
        /*0348*/ 	.word	0xffffffff


	//   ....[108]....
        /*034c*/ 	.word	0xffffffff


	//   ....[109]....
        /*0350*/ 	.word	0xffffffff


	//   ....[110]....
        /*0354*/ 	.word	0xffffffff


	//   ....[111]....
        /*0358*/ 	.word	0xffffffff


	//   ....[112]....
        /*035c*/ 	.word	0xffffffff


	//   ....[113]....
        /*0360*/ 	.word	0xffffffff


	//   ....[114]....
        /*0364*/ 	.word	0xffffffff


	//   ....[115]....
        /*0368*/ 	.word	0xffffffff


	//   ....[116]....
        /*036c*/ 	.word	0xffffffff


	//   ....[117]....
        /*0370*/ 	.word	0xffffffff


	//   ....[118]....
        /*0374*/ 	.word	0xffffffff


	//   ....[119]....
        /*0378*/ 	.word	0xffffffff


	//   ....[120]....
        /*037c*/ 	.word	0xffffffff


	//   ....[121]....
        /*0380*/ 	.word	0xffffffff


	//   ....[122]....
        /*0384*/ 	.word	0xffffffff


	//   ....[123]....
        /*0388*/ 	.word	0xffffffff


	//   ....[124]....
        /*038c*/ 	.word	0xffffffff


	//   ....[125]....
        /*0390*/ 	.word	0xffffffff


	//   ....[126]....
        /*0394*/ 	.word	0xffffffff


	//   ....[127]....
        /*0398*/ 	.word	0xffffffff


	//   ....[128]....
        /*039c*/ 	.word	0xffffffff


	//   ....[129]....
        /*03a0*/ 	.word	0xffffffff


	//   ....[130]....
        /*03a4*/ 	.word	0xffffffff


	//   ....[131]....
        /*03a8*/ 	.word	0xffffffff


	//   ....[132]....
        /*03ac*/ 	.word	0xffffffff


	//   ....[133]....
        /*03b0*/ 	.word	0xffffffff


	//   ....[134]....
        /*03b4*/ 	.word	0xffffffff


	//   ....[135]....
        /*03b8*/ 	.word	0xffffffff


	//   ....[136]....
        /*03bc*/ 	.word	0xffffffff


	//   ....[137]....
        /*03c0*/ 	.word	0xffffffff


	//   ....[138]....
        /*03c4*/ 	.word	0xffffffff


	//   ....[139]....
        /*03c8*/ 	.word	0xffffffff


	//   ....[140]....
        /*03cc*/ 	.word	0xffffffff


	//   ....[141]....
        /*03d0*/ 	.word	0xffffffff


	//   ....[142]....
        /*03d4*/ 	.word	0xffffffff


	//   ....[143]....
        /*03d8*/ 	.word	0x0500000f


	//   ....[144]....
        /*03dc*/ 	.word	0x0500000f


	//   ....[145]....
        /*03e0*/ 	.word	0x0500000f


	//   ....[146]....
        /*03e4*/ 	.word	0x0500000f


	//   ....[147]....
        /*03e8*/ 	.word	0x0500000f


	//   ....[148]....
        /*03ec*/ 	.word	0x0500000f


	//   ....[149]....
        /*03f0*/ 	.word	0x0500000f


	//   ....[150]....
        /*03f4*/ 	.word	0x0500000f


	//   ....[151]....
        /*03f8*/ 	.word	0x0500000f


	//   ....[152]....
        /*03fc*/ 	.word	0x0500000f


	//   ....[153]....
        /*0400*/ 	.word	0x0500000f


	//   ....[154]....
        /*0404*/ 	.word	0x0500000f


	//   ....[155]....
        /*0408*/ 	.word	0x0500000f


	//   ....[156]....
        /*040c*/ 	.word	0x0500000f


	//   ....[157]....
        /*0410*/ 	.word	0x0500000f


	//   ....[158]....
        /*0414*/ 	.word	0x0500000f


	//   ....[159]....
        /*0418*/ 	.word	0x0500000f


	//   ....[160]....
        /*041c*/ 	.word	0x0500000f


	//   ....[161]....
        /*0420*/ 	.word	0x0500000f


	//   ....[162]....
        /*0424*/ 	.word	0x0500000f


	//   ....[163]....
        /*0428*/ 	.word	0x0500000f


	//   ....[164]....
        /*042c*/ 	.word	0x0500000f


	//   ....[165]....
        /*0430*/ 	.word	0x0500000f


	//   ....[166]....
        /*0434*/ 	.word	0x0500000f


	//   ....[167]....
        /*0438*/ 	.word	0x0500000f


	//   ....[168]....
        /*043c*/ 	.word	0x0500000f


	//   ....[169]....
        /*0440*/ 	.word	0x0500000f


	//   ....[170]....
        /*0444*/ 	.word	0x0500000f


	//   ....[171]....
        /*0448*/ 	.word	0x0500000f


	//   ....[172]....
        /*044c*/ 	.word	0x0500000f


	//   ....[173]....
        /*0450*/ 	.word	0x0500000f


	//   ....[174]....
        /*0454*/ 	.word	0x0500000f


	//   ....[175]....
        /*0458*/ 	.word	0x0500000f


	//   ....[176]....
        /*045c*/ 	.word	0x0500000f


	//   ....[177]....
        /*0460*/ 	.word	0x0500000f


	//   ....[178]....
        /*0464*/ 	.word	0x0500000f


	//   ....[179]....
        /*0468*/ 	.word	0x0500000f


	//   ....[180]....
        /*046c*/ 	.word	0x0500000f


	//   ....[181]....
        /*0470*/ 	.word	0x0500000f


	//   ....[182]....
        /*0474*/ 	.word	0x0500000f


	//   ....[183]....
        /*0478*/ 	.word	0x0500000f


	//   ....[184]....
        /*047c*/ 	.word	0x0500000f


	//   ....[185]....
        /*0480*/ 	.word	0x0500000f


	//   ....[186]....
        /*0484*/ 	.word	0x0500000f


	//   ....[187]....
        /*0488*/ 	.word	0x0500000f


	//   ....[188]....
        /*048c*/ 	.word	0x0500000f


	//   ....[189]....
        /*0490*/ 	.word	0x0500000f


	//   ....[190]....
        /*0494*/ 	.word	0x0500000f


	//   ....[191]....
        /*0498*/ 	.word	0x0500000f


	//   ....[192]....
        /*049c*/ 	.word	0x0500000f


	//   ....[193]....
        /*04a0*/ 	.word	0x0500000f


	//   ....[194]....
        /*04a4*/ 	.word	0x0500000f


	//   ....[195]....
        /*04a8*/ 	.word	0x0500000f


	//   ....[196]....
        /*04ac*/ 	.word	0x0500000f


	//   ....[197]....
        /*04b0*/ 	.word	0x0500000f


	//   ....[198]....
        /*04b4*/ 	.word	0x0500000f


	//   ....[199]....
        /*04b8*/ 	.word	0x0500000f


	//   ....[200]....
        /*04bc*/ 	.word	0x0500000f


	//   ....[201]....
        /*04c0*/ 	.word	0x0500000f


	//   ....[202]....
        /*04c4*/ 	.word	0x0500000f


	//   ....[203]....
        /*04c8*/ 	.word	0x0500000f


	//   ....[204]....
        /*04cc*/ 	.word	0x0500000f


	//   ....[205]....
        /*04d0*/ 	.word	0x0500000f


	//   ....[206]....
        /*04d4*/ 	.word	0x0500000f


	//   ....[207]....
        /*04d8*/ 	.word	0x0500000f


	//   ....[208]....
        /*04dc*/ 	.word	0x0500000f


	//   ....[209]....
        /*04e0*/ 	.word	0x0500000f


	//   ....[210]....
        /*04e4*/ 	.word	0x0500000f


	//   ....[211]....
        /*04e8*/ 	.word	0x0500000f


	//   ....[212]....
        /*04ec*/ 	.word	0x0500000f


	//   ....[213]....
        /*04f0*/ 	.word	0x0500000f


	//   ....[214]....
        /*04f4*/ 	.word	0x0500000f


	//   ....[215]....
        /*04f8*/ 	.word	0x0500000f


	//   ....[216]....
        /*04fc*/ 	.word	0x0500000f


	//   ....[217]....
        /*0500*/ 	.word	0x0500000f


	//   ....[218]....
        /*0504*/ 	.word	0x0500000f


	//   ....[219]....
        /*0508*/ 	.word	0x0500000f


	//   ....[220]....
        /*050c*/ 	.word	0x0500000f


	//   ....[221]....
        /*0510*/ 	.word	0x0500000f


	//   ....[222]....
        /*0514*/ 	.word	0x0500000f


	//   ....[223]....
        /*0518*/ 	.word	0x0500000f


	//   ....[224]....
        /*051c*/ 	.word	0x0500000f


	//   ....[225]....
        /*0520*/ 	.word	0x0500000f


	//   ....[226]....
        /*0524*/ 	.word	0x0500000f


	//----- nvinfo : EIATTR_COOP_GROUP_INSTR_OFFSETS
	.align		4
.L_615:
        /*0528*/ 	.byte	0x04, 0x28
        /*052a*/ 	.short	(.L_617 - .L_616)


	//   ....[0]....
.L_616:
        /*052c*/ 	.word	0x00000070


	//   ....[1]....
        /*0530*/ 	.word	0x000000b0


	//   ....[2]....
        /*0534*/ 	.word	0x000002d0


	//   ....[3]....
        /*0538*/ 	.word	0x00000430


	//   ....[4]....
        /*053c*/ 	.word	0x00000550


	//   ....[5]....
        /*0540*/ 	.word	0x000006b0


	//   ....[6]....
        /*0544*/ 	.word	0x00001b30


	//   ....[7]....
        /*0548*/ 	.word	0x00003430


	//   ....[8]....
        /*054c*/ 	.word	0x000034c0


	//   ....[9]....
        /*0550*/ 	.word	0x00003970


	//   ....[10]....
        /*0554*/ 	.word	0x000039d0


	//   ....[11]....
        /*0558*/ 	.word	0x00006060


	//   ....[12]....
        /*055c*/ 	.word	0x00006080


	//   ....[13]....
        /*0560*/ 	.word	0x000060a0


	//   ....[14]....
        /*0564*/ 	.word	0x000060c0


	//   ....[15]....
        /*0568*/ 	.word	0x00007450


	//   ....[16]....
        /*056c*/ 	.word	0x00007650


	//   ....[17]....
        /*0570*/ 	.word	0x00007720


	//   ....[18]....
        /*0574*/ 	.word	0x00007750


	//   ....[19]....
        /*0578*/ 	.word	0x00008e40


	//   ....[20]....
        /*057c*/ 	.word	0x00008e60


	//   ....[21]....
        /*0580*/ 	.word	0x00008e70


	//   ....[22]....
        /*0584*/ 	.word	0x00008e90


	//   ....[23]....
        /*0588*/ 	.word	0x000097b0


	//   ....[24]....
        /*058c*/ 	.word	0x000097d0


	//   ....[25]....
        /*0590*/ 	.word	0x00009900


	//   ....[26]....
        /*0594*/ 	.word	0x00009920


	//   ....[27]....
        /*0598*/ 	.word	0x00009a20


	//   ....[28]....
        /*059c*/ 	.word	0x00009a40


	//   ....[29]....
        /*05a0*/ 	.word	0x00009b50


	//   ....[30]....
        /*05a4*/ 	.word	0x00009b70


	//   ....[31]....
        /*05a8*/ 	.word	0x00009fe0


	//   ....[32]....
        /*05ac*/ 	.word	0x00009ff0


	//   ....[33]....
        /*05b0*/ 	.word	0x0000a680


	//   ....[34]....
        /*05b4*/ 	.word	0x0000a690


	//   ....[35]....
        /*05b8*/ 	.word	0x0000b740


	//   ....[36]....
        /*05bc*/ 	.word	0x0000b770


	//   ....[37]....
        /*05c0*/ 	.word	0x0000b880


	//   ....[38]....
        /*05c4*/ 	.word	0x0000b8a0


	//   ....[39]....
        /*05c8*/ 	.word	0x0000b9a0


	//   ....[40]....
        /*05cc*/ 	.word	0x0000b9c0


	//   ....[41]....
        /*05d0*/ 	.word	0x0000bad0


	//   ....[42]....
        /*05d4*/ 	.word	0x0000baf0


	//   ....[43]....
        /*05d8*/ 	.word	0x0000bc90


	//   ....[44]....
        /*05dc*/ 	.word	0x0000be80


	//   ....[45]....
        /*05e0*/ 	.word	0x0000beb0


	//   ....[46]....
        /*05e4*/ 	.word	0x0000bee0


	//   ....[47]....
        /*05e8*/ 	.word	0x0000bf10


	//   ....[48]....
        /*05ec*/ 	.word	0x0000bf40


	//   ....[49]....
        /*05f0*/ 	.word	0x0000bf70


	//   ....[50]....
        /*05f4*/ 	.word	0x0000c0e0


	//   ....[51]....
        /*05f8*/ 	.word	0x0000c110


	//   ....[52]....
        /*05fc*/ 	.word	0x0000c140


	//   ....[53]....
        /*0600*/ 	.word	0x0000c170


	//   ....[54]....
        /*0604*/ 	.word	0x0000c1a0


	//   ....[55]....
        /*0608*/ 	.word	0x0000c1d0


	//   ....[56]....
        /*060c*/ 	.word	0x0000c260


	//   ....[57]....
        /*0610*/ 	.word	0x0000c290


	//   ....[58]....
        /*0614*/ 	.word	0x0000c2a0


	//   ....[59]....
        /*0618*/ 	.word	0x0000c330


	//   ....[60]....
        /*061c*/ 	.word	0x0000dcc0


	//   ....[61]....
        /*0620*/ 	.word	0x0000dce0


	//   ....[62]....
        /*0624*/ 	.word	0x0000dd90


	//   ....[63]....
        /*0628*/ 	.word	0x0000ddb0


	//   ....[64]....
        /*062c*/ 	.word	0x0000de50


	//   ....[65]....
        /*0630*/ 	.word	0x0000de70


	//   ....[66]....
        /*0634*/ 	.word	0x0000df10


	//   ....[67]....
        /*0638*/ 	.word	0x0000df30


	//   ....[68]....
        /*063c*/ 	.word	0x0000dfd0


	//   ....[69]....
        /*0640*/ 	.word	0x0000dff0


	//   ....[70]....
        /*0644*/ 	.word	0x0000e000


	//   ....[71]....
        /*0648*/ 	.word	0x0000e090


	//   ....[72]....
        /*064c*/ 	.word	0x0000e790


	//   ....[73]....
        /*0650*/ 	.word	0x0000e7c0


	//   ....[74]....
        /*0654*/ 	.word	0x0000e820


	//   ....[75]....
        /*0658*/ 	.word	0x0000e870


	//   ....[76]....
        /*065c*/ 	.word	0x0000e8b0


	//   ....[77]....
        /*0660*/ 	.word	0x0000e920


	//   ....[78]....
        /*0664*/ 	.word	0x0000e970


	//   ....[79]....
        /*0668*/ 	.word	0x0000e9d0


	//   ....[80]....
        /*066c*/ 	.word	0x0000ea20


	//   ....[81]....
        /*0670*/ 	.word	0x0000ea80


	//   ....[82]....
        /*0674*/ 	.word	0x0000ead0


	//   ....[83]....
        /*0678*/ 	.word	0x0000eb30


	//   ....[84]....
        /*067c*/ 	.word	0x0000eb80


	//   ....[85]....
        /*0680*/ 	.word	0x0000ebe0


	//   ....[86]....
        /*0684*/ 	.word	0x0000ec00


	//   ....[87]....
        /*0688*/ 	.word	0x0000ec30


	//   ....[88]....
        /*068c*/ 	.word	0x0000f3f0


	//   ....[89]....
        /*0690*/ 	.word	0x0000f430


	//   ....[90]....
        /*0694*/ 	.word	0x0000f440


	//   ....[91]....
        /*0698*/ 	.word	0x0000f4a0


	//   ....[92]....
        /*069c*/ 	.word	0x0000f4b0


	//   ....[93]....
        /*06a0*/ 	.word	0x0000f510


	//   ....[94]....
        /*06a4*/ 	.word	0x0000f540


	//   ....[95]....
        /*06a8*/ 	.word	0x0000f580


	//   ....[96]....
        /*06ac*/ 	.word	0x0000f5b0


	//   ....[97]....
        /*06b0*/ 	.word	0x0000f5f0


	//   ....[98]....
        /*06b4*/ 	.word	0x0000f620


	//   ....[99]....
        /*06b8*/ 	.word	0x0000f660


	//   ....[100]....
        /*06bc*/ 	.word	0x0000f8d0


	//   ....[101]....
        /*06c0*/ 	.word	0x0000f8f0


	//   ....[102]....
        /*06c4*/ 	.word	0x0000f900


	//   ....[103]....
        /*06c8*/ 	.word	0x0000f990


	//   ....[104]....
        /*06cc*/ 	.word	0x0000f9a0


	//   ....[105]....
        /*06d0*/ 	.word	0x0000fa30


	//   ....[106]....
        /*06d4*/ 	.word	0x0000fa40


	//   ....[107]....
        /*06d8*/ 	.word	0x0000fad0


	//   ....[108]....
        /*06dc*/ 	.word	0x0000fae0


	//   ....[109]....
        /*06e0*/ 	.word	0x0000fb70


	//   ....[110]....
        /*06e4*/ 	.word	0x0000fb80


	//   ....[111]....
        /*06e8*/ 	.word	0x0000fb90


	//   ....[112]....
        /*06ec*/ 	.word	0x00010150


	//   ....[113]....
        /*06f0*/ 	.word	0x00010190


	//   ....[114]....
        /*06f4*/ 	.word	0x000101d0


	//   ....[115]....
        /*06f8*/ 	.word	0x00010200


	//   ....[116]....
        /*06fc*/ 	.word	0x00010290


	//   ....[117]....
        /*0700*/ 	.word	0x000102c0


	//   ....[118]....
        /*0704*/ 	.word	0x00010330


	//   ....[119]....
        /*0708*/ 	.word	0x00010360


	//   ....[120]....
        /*070c*/ 	.word	0x000103d0


	//   ....[121]....
        /*0710*/ 	.word	0x00010400


	//   ....[122]....
        /*0714*/ 	.word	0x00010430


	//   ....[123]....
        /*0718*/ 	.word	0x00010480


	//   ....[124]....
        /*071c*/ 	.word	0x000108c0


	//   ....[125]....
        /*0720*/ 	.word	0x000108d0


	//   ....[126]....
        /*0724*/ 	.word	0x00010910


	//   ....[127]....
        /*0728*/ 	.word	0x00010950


	//   ....[128]....
        /*072c*/ 	.word	0x00010980


	//   ....[129]....
        /*0730*/ 	.word	0x000109b0


	//   ....[130]....
        /*0734*/ 	.word	0x000109e0


	//   ....[131]....
        /*0738*/ 	.word	0x00010a10


	//   ....[132]....
        /*073c*/ 	.word	0x00010bc0


	//   ....[133]....
        /*0740*/ 	.word	0x00010bf0


	//   ....[134]....
        /*0744*/ 	.word	0x00010c20


	//   ....[135]....
        /*0748*/ 	.word	0x00010c50


	//   ....[136]....
        /*074c*/ 	.word	0x00010c80


	//   ....[137]....
        /*0750*/ 	.word	0x00010cb0


	//   ....[138]....
        /*0754*/ 	.word	0x00010d70


	//   ....[139]....
        /*0758*/ 	.word	0x00010d90


	//   ....[140]....
        /*075c*/ 	.word	0x00010da0


	//   ....[141]....
        /*0760*/ 	.word	0x00010e00


	//   ....[142]....
        /*0764*/ 	.word	0x00011420


	//   ....[143]....
        /*0768*/ 	.word	0x00011900


	//   ....[144]....
        /*076c*/ 	.word	0x000119f0


	//   ....[145]....
        /*0770*/ 	.word	0x00011a90


	//   ....[146]....
        /*0774*/ 	.word	0x00011af0


	//   ....[147]....
        /*0778*/ 	.word	0x00011c00


	//   ....[148]....
        /*077c*/ 	.word	0x00011c70


	//   ....[149]....
        /*0780*/ 	.word	0x00011d80


	//   ....[150]....
        /*0784*/ 	.word	0x00011df0


	//   ....[151]....
        /*0788*/ 	.word	0x00011f00


	//   ....[152]....
        /*078c*/ 	.word	0x00011f70


	//   ....[153]....
        /*0790*/ 	.word	0x00012080


	//   ....[154]....
        /*0794*/ 	.word	0x000120f0


	//   ....[155]....
        /*0798*/ 	.word	0x00012190


	//   ....[156]....
        /*079c*/ 	.word	0x000122a0


	//   ....[157]....
        /*07a0*/ 	.word	0x00012310


	//   ....[158]....
        /*07a4*/ 	.word	0x00012390


	//   ....[159]....
        /*07a8*/ 	.word	0x00012450


	//   ....[160]....
        /*07ac*/ 	.word	0x000124d0


	//   ....[161]....
        /*07b0*/ 	.word	0x000125b0


	//   ....[162]....
        /*07b4*/ 	.word	0x00012630


	//   ....[163]....
        /*07b8*/ 	.word	0x00012710


	//   ....[164]....
        /*07bc*/ 	.word	0x00012790


	//   ....[165]....
        /*07c0*/ 	.word	0x00012870


	//   ....[166]....
        /*07c4*/ 	.word	0x000128f0


	//   ....[167]....
        /*07c8*/ 	.word	0x000129d0


	//   ....[168]....
        /*07cc*/ 	.word	0x00012a50


	//   ....[169]....
        /*07d0*/ 	.word	0x00012b30


	//   ....[170]....
        /*07d4*/ 	.word	0x00012bb0


	//   ....[171]....
        /*07d8*/ 	.word	0x00012c70


	//   ....[172]....
        /*07dc*/ 	.word	0x00012da0


	//   ....[173]....
        /*07e0*/ 	.word	0x00012e60


	//   ....[174]....
        /*07e4*/ 	.word	0x00012ee0


	//   ....[175]....
        /*07e8*/ 	.word	0x00012fb0


	//   ....[176]....
        /*07ec*/ 	.word	0x00013010


	//   ....[177]....
        /*07f0*/ 	.word	0x000130e0


	//   ....[178]....
        /*07f4*/ 	.word	0x00013140


	//   ....[179]....
        /*07f8*/ 	.word	0x00013210


	//   ....[180]....
        /*07fc*/ 	.word	0x00013270


	//   ....[181]....
        /*0800*/ 	.word	0x00013340


	//   ....[182]....
        /*0804*/ 	.word	0x000133a0


	//   ....[183]....
        /*0808*/ 	.word	0x00013480


	//   ....[184]....
        /*080c*/ 	.word	0x00013570


	//   ....[185]....
        /*0810*/ 	.word	0x00013610


	//   ....[186]....
        /*0814*/ 	.word	0x00013670


	//   ....[187]....
        /*0818*/ 	.word	0x00013770


	//   ....[188]....
        /*081c*/ 	.word	0x000137d0


	//   ....[189]....
        /*0820*/ 	.word	0x000138d0


	//   ....[190]....
        /*0824*/ 	.word	0x00013930


	//   ....[191]....
        /*0828*/ 	.word	0x00013a30


	//   ....[192]....
        /*082c*/ 	.word	0x00013a90


	//   ....[193]....
        /*0830*/ 	.word	0x00013b90


	//   ....[194]....
        /*0834*/ 	.word	0x00013bf0


	//   ....[195]....
        /*0838*/ 	.word	0x00013cc0


	//   ....[196]....
        /*083c*/ 	.word	0x00013e00


	//   ....[197]....
        /*0840*/ 	.word	0x00013ea0


	//   ....[198]....
        /*0844*/ 	.word	0x00013f80


	//   ....[199]....
        /*0848*/ 	.word	0x00014050


	//   ....[200]....
        /*084c*/ 	.word	0x000140b0


	//   ....[201]....
        /*0850*/ 	.word	0x000141a0


	//   ....[202]....
        /*0854*/ 	.word	0x00014200


	//   ....[203]....
        /*0858*/ 	.word	0x000142f0


	//   ....[204]....
        /*085c*/ 	.word	0x00014350


	//   ....[205]....
        /*0860*/ 	.word	0x00014440


	//   ....[206]....
        /*0864*/ 	.word	0x000144a0


	//   ....[207]....
        /*0868*/ 	.word	0x00014580


	//   ....[208]....
        /*086c*/ 	.word	0x00014610


	//   ....[209]....
        /*0870*/ 	.word	0x000146b0


	//   ....[210]....
        /*0874*/ 	.word	0x00014810


	//   ....[211]....
        /*0878*/ 	.word	0x00014880


	//   ....[212]....
        /*087c*/ 	.word	0x00014900


	//   ....[213]....
        /*0880*/ 	.word	0x00014970


	//   ....[214]....
        /*0884*/ 	.word	0x000149e0


	//   ....[215]....
        /*0888*/ 	.word	0x00014a60


	//   ....[216]....
        /*088c*/ 	.word	0x00014ae0


	//   ....[217]....
        /*0890*/ 	.word	0x00014b70


	//   ....[218]....
        /*0894*/ 	.word	0x00014be0


	//   ....[219]....
        /*0898*/ 	.word	0x00014c50


	//   ....[220]....
        /*089c*/ 	.word	0x00014cc0


	//   ....[221]....
        /*08a0*/ 	.word	0x00014d40


	//   ....[222]....
        /*08a4*/ 	.word	0x00014db0


	//   ....[223]....
        /*08a8*/ 	.word	0x00014e50


	//   ....[224]....
        /*08ac*/ 	.word	0x00014ea0


	//   ....[225]....
        /*08b0*/ 	.word	0x00014f30


	//   ....[226]....
        /*08b4*/ 	.word	0x00015060


	//----- nvinfo : EIATTR_REG_RECONFIG
	.align		4
.L_617:
        /*08b8*/ 	.byte	0x01, 0x54
	.zero		2


	//----- nvinfo : EIATTR_SYSCALL_OFFSETS
	.align		4
        /*08bc*/ 	.byte	0x04, 0x46
        /*08be*/ 	.short	(.L_619 - .L_618)


	//   ....[0]....
.L_618:
        /*08c0*/ 	.word	0x00001cb0


	//   ....[1]....
        /*08c4*/ 	.word	0x0000d310


	//   ....[2]....
        /*08c8*/ 	.word	0x0000d460


	//   ....[3]....
        /*08cc*/ 	.word	0x0000d550


	//   ....[4]....
        /*08d0*/ 	.word	0x0000e420


	//----- nvinfo : EIATTR_MBARRIER_INSTR_OFFSETS
	.align		4
.L_619:
        /*08d4*/ 	.byte	0x04, 0x39
        /*08d6*/ 	.short	(.L_621 - .L_620)


	//   ....[0]....
.L_620:
        /*08d8*/ 	.word	0x00000180
        /*08dc*/ 	.word	0x000000ff
        /*08e0*/ 	.word	0x00030800
        /*08e4*/ 	.short	0x0100
        /*08e6*/ 	.byte	0x08
	.zero		1


	//   ....[1]....
        /*08e8*/ 	.word	0x00000190
        /*08ec*/ 	.word	0x000000ff
        /*08f0*/ 	.word	0x00030820
        /*08f4*/ 	.short	0x0100
        /*08f6*/ 	.byte	0x08
	.zero		1


	//   ....[2]....
        /*08f8*/ 	.word	0x00000280
        /*08fc*/ 	.word	0x000000ff
        /*0900*/ 	.word	0x00030830
        /*0904*/ 	.short	0x0100
        /*0906*/ 	.byte	0x08
	.zero		1


	//   ....[3]....
        /*0908*/ 	.word	0x00000290
        /*090c*/ 	.word	0x000000ff
        /*0910*/ 	.word	0x00030840
        /*0914*/ 	.short	0x0100
        /*0916*/ 	.byte	0x08
	.zero		1


	//   ....[4]....
        /*0918*/ 	.word	0x000002a0
        /*091c*/ 	.word	0x000000ff
        /*0920*/ 	.word	0x00030838
        /*0924*/ 	.short	0x0100
        /*0926*/ 	.byte	0x08
	.zero		1


	//   ....[5]....
        /*0928*/ 	.word	0x000002b0
        /*092c*/ 	.word	0x000000ff
        /*0930*/ 	.word	0x00030848
        /*0934*/ 	.short	0x0100
        /*0936*/ 	.byte	0x08
	.zero		1


	//   ....[6]....
        /*0938*/ 	.word	0x000003e0
        /*093c*/ 	.word	0x000000ff
        /*0940*/ 	.word	0x00030850
        /*0944*/ 	.short	0x0100
        /*0946*/ 	.byte	0x08
	.zero		1


	//   ....[7]....
        /*0948*/ 	.word	0x000003f0
        /*094c*/ 	.word	0x000000ff
        /*0950*/ 	.word	0x00030860
        /*0954*/ 	.short	0x0100
        /*0956*/ 	.byte	0x08
	.zero		1


	//   ....[8]....
        /*0958*/ 	.word	0x00000400
        /*095c*/ 	.word	0x000000ff
        /*0960*/ 	.word	0x00030858
        /*0964*/ 	.short	0x0100
        /*0966*/ 	.byte	0x08
	.zero		1


	//   ....[9]....
        /*0968*/ 	.word	0x00000410
        /*096c*/ 	.word	0x000000ff
        /*0970*/ 	.word	0x00030868
        /*0974*/ 	.short	0x0100
        /*0976*/ 	.byte	0x08
	.zero		1


	//   ....[10]....
        /*0978*/ 	.word	0x00000500
        /*097c*/ 	.word	0x000000ff
        /*0980*/ 	.word	0x00030870
        /*0984*/ 	.short	0x0100
        /*0986*/ 	.byte	0x06
	.zero		1


	//   ....[11]....
        /*0988*/ 	.word	0x00000510
        /*098c*/ 	.word	0x000000ff
        /*0990*/ 	.word	0x00030880
        /*0994*/ 	.short	0x0100
        /*0996*/ 	.byte	0x06
	.zero		1


	//   ....[12]....
        /*0998*/ 	.word	0x00000520
        /*099c*/ 	.word	0x000000ff
        /*09a0*/ 	.word	0x00030878
        /*09a4*/ 	.short	0x0100
        /*09a6*/ 	.byte	0x06
	.zero		1


	//   ....[13]....
        /*09a8*/ 	.word	0x00000530
        /*09ac*/ 	.word	0x000000ff
        /*09b0*/ 	.word	0x00030888
        /*09b4*/ 	.short	0x0100
        /*09b6*/ 	.byte	0x06
	.zero		1


	//   ....[14]....
        /*09b8*/ 	.word	0x00000660
        /*09bc*/ 	.word	0x000000ff
        /*09c0*/ 	.word	0x00030890
        /*09c4*/ 	.short	0x0100
        /*09c6*/ 	.byte	0x08
	.zero		1


	//   ....[15]....
        /*09c8*/ 	.word	0x00000670
        /*09cc*/ 	.word	0x000000ff
        /*09d0*/ 	.word	0x000308a0
        /*09d4*/ 	.short	0x0100
        /*09d6*/ 	.byte	0x08
	.zero		1


	//   ....[16]....
        /*09d8*/ 	.word	0x00000680
        /*09dc*/ 	.word	0x000000ff
        /*09e0*/ 	.word	0x00030898
        /*09e4*/ 	.short	0x0100
        /*09e6*/ 	.byte	0x08
	.zero		1


	//   ....[17]....
        /*09e8*/ 	.word	0x00000690
        /*09ec*/ 	.word	0x000000ff
        /*09f0*/ 	.word	0x000308a8
        /*09f4*/ 	.short	0x0100
        /*09f6*/ 	.byte	0x08
	.zero		1


	//   ....[18]....
        /*09f8*/ 	.word	0x000007d0
        /*09fc*/ 	.word	0x000000ff
        /*0a00*/ 	.word	0x000308b0
        /*0a04*/ 	.short	0x0100
        /*0a06*/ 	.byte	0x08
	.zero		1


	//   ....[19]....
        /*0a08*/ 	.word	0x000007e0
        /*0a0c*/ 	.word	0x000000ff
        /*0a10*/ 	.word	0x000308c0
        /*0a14*/ 	.short	0x0100
        /*0a16*/ 	.byte	0x08
	.zero		1


	//   ....[20]....
        /*0a18*/ 	.word	0x000007f0
        /*0a1c*/ 	.word	0x000000ff
        /*0a20*/ 	.word	0x000308b8
        /*0a24*/ 	.short	0x0100
        /*0a26*/ 	.byte	0x08
	.zero		1


	//   ....[21]....
        /*0a28*/ 	.word	0x00000800
        /*0a2c*/ 	.word	0x000000ff
        /*0a30*/ 	.word	0x000308c8
        /*0a34*/ 	.short	0x0100
        /*0a36*/ 	.byte	0x08
	.zero		1


	//   ....[22]....
        /*0a38*/ 	.word	0x00001d80
        /*0a3c*/ 	.word	0x00000002
        /*0a40*/ 	.word	0x00030800
        /*0a44*/ 	.short	0x010a
        /*0a46*/ 	.byte	0x3f
	.zero		1


	//   ....[23]....
        /*0a48*/ 	.word	0x00001e20
        /*0a4c*/ 	.word	0x00000000
        /*0a50*/ 	.word	0x00030830
        /*0a54*/ 	.short	0x010a
        /*0a56*/ 	.byte	0x3f
	.zero		1


	//   ....[24]....
        /*0a58*/ 	.word	0x00001e70
        /*0a5c*/ 	.word	0x00000000
        /*0a60*/ 	.word	0x00030830
        /*0a64*/ 	.short	0x010a
        /*0a66*/ 	.byte	0x3f
	.zero		1


	//   ....[25]....
        /*0a68*/ 	.word	0x00002a50
        /*0a6c*/ 	.word	0x00000000
        /*0a70*/ 	.word	0x00000000
        /*0a74*/ 	.short	0x0101
        /*0a76*/ 	.byte	0x3f
	.zero		1


	//   ....[26]....
        /*0a78*/ 	.word	0x00004900
        /*0a7c*/ 	.word	0x000000ff
        /*0a80*/ 	.word	0x00030830
        /*0a84*/ 	.short	0x010a
        /*0a86*/ 	.byte	0x09
	.zero		1


	//   ....[27]....
        /*0a88*/ 	.word	0x00004940
        /*0a8c*/ 	.word	0x000000ff
        /*0a90*/ 	.word	0x00030830
        /*0a94*/ 	.short	0x010a
        /*0a96*/ 	.byte	0x09
	.zero		1


	//   ....[28]....
        /*0a98*/ 	.word	0x00005470
        /*0a9c*/ 	.word	0x000000ff
        /*0aa0*/ 	.word	0x00030850
        /*0aa4*/ 	.short	0x010a
        /*0aa6*/ 	.byte	0x0a
	.zero		1


	//   ....[29]....
        /*0aa8*/ 	.word	0x000054b0
        /*0aac*/ 	.word	0x000000ff
        /*0ab0*/ 	.word	0x00030850
        /*0ab4*/ 	.short	0x010a
        /*0ab6*/ 	.byte	0x0a
	.zero		1


	//   ....[30]....
        /*0ab8*/ 	.word	0x00005af0
        /*0abc*/ 	.word	0x000000ff
        /*0ac0*/ 	.word	0x00000000
        /*0ac4*/ 	.short	0x0101
        /*0ac6*/ 	.byte	0x09
	.zero		1


	//   ....[31]....
        /*0ac8*/ 	.word	0x00006bc0
        /*0acc*/ 	.word	0x000000ff
        /*0ad0*/ 	.word	0x00000000
        /*0ad4*/ 	.short	0x0101
        /*0ad6*/ 	.byte	0x0a
	.zero		1


	//   ....[32]....
        /*0ad8*/ 	.word	0x00007340
        /*0adc*/ 	.word	0x0000000d
        /*0ae0*/ 	.word	0x00030850
        /*0ae4*/ 	.short	0x010a
        /*0ae6*/ 	.byte	0x3f
	.zero		1


	//   ....[33]....
        /*0ae8*/ 	.word	0x000073d0
        /*0aec*/ 	.word	0x0000000d
        /*0af0*/ 	.word	0x00030850
        /*0af4*/ 	.short	0x010a
        /*0af6*/ 	.byte	0x3f
	.zero		1


	//   ....[34]....
        /*0af8*/ 	.word	0x000078f0
        /*0afc*/ 	.word	0x00000004
        /*0b00*/ 	.word	0x00000000
        /*0b04*/ 	.short	0x0101
        /*0b06*/ 	.byte	0x3f
	.zero		1


	//   ....[35]....
        /*0b08*/ 	.word	0x000097a0
        /*0b0c*/ 	.word	0x000000ff
        /*0b10*/ 	.word	0x00000000
        /*0b14*/ 	.short	0x0101
        /*0b16*/ 	.byte	0x08
	.zero		1


	//   ....[36]....
        /*0b18*/ 	.word	0x00009e40
        /*0b1c*/ 	.word	0x000000ff
        /*0b20*/ 	.word	0x00000000
        /*0b24*/ 	.short	0x0101
        /*0b26*/ 	.byte	0x08
	.zero		1


	//   ....[37]....
        /*0b28*/ 	.word	0x0000dad0
        /*0b2c*/ 	.word	0x00000007
        /*0b30*/ 	.word	0x00030840
        /*0b34*/ 	.short	0x010a
        /*0b36*/ 	.byte	0x3f
	.zero		1


	//   ....[38]....
        /*0b38*/ 	.word	0x0000e150
        /*0b3c*/ 	.word	0x00000007
        /*0b40*/ 	.word	0x00030830
        /*0b44*/ 	.short	0x0107
        /*0b46*/ 	.byte	0x3f
	.zero		1


	//   ....[39]....
        /*0b48*/ 	.word	0x0000e220
        /*0b4c*/ 	.word	0x00000007
        /*0b50*/ 	.word	0x00030830
        /*0b54*/ 	.short	0x0101
        /*0b56*/ 	.byte	0x3f
	.zero		1


	//   ....[40]....
        /*0b58*/ 	.word	0x0000ed50
        /*0b5c*/ 	.word	0x00000016
        /*0b60*/ 	.word	0x00030800
        /*0b64*/ 	.short	0x0107
        /*0b66*/ 	.byte	0x3f
	.zero		1


	//   ....[41]....
        /*0b68*/ 	.word	0x0000ee70
        /*0b6c*/ 	.word	0x00000016
        /*0b70*/ 	.word	0x00030800
        /*0b74*/ 	.short	0x0101
        /*0b76*/ 	.byte	0x3f
	.zero		1


	//   ....[42]....
        /*0b78*/ 	.word	0x0000ee90
        /*0b7c*/ 	.word	0x00000016
        /*0b80*/ 	.word	0x00030820
        /*0b84*/ 	.short	0x010a
        /*0b86*/ 	.byte	0x3f
	.zero		1


	//   ....[43]....
        /*0b88*/ 	.word	0x0000f250
        /*0b8c*/ 	.word	0x00000006
        /*0b90*/ 	.word	0x00030840
        /*0b94*/ 	.short	0x010a
        /*0b96*/ 	.byte	0x3f
	.zero		1


	//   ....[44]....
        /*0b98*/ 	.word	0x0000f710
        /*0b9c*/ 	.word	0x00000006
        /*0ba0*/ 	.word	0x00030830
        /*0ba4*/ 	.short	0x0107
        /*0ba6*/ 	.byte	0x3f
	.zero		1


	//   ....[45]....
        /*0ba8*/ 	.word	0x0000f7c0
        /*0bac*/ 	.word	0x00000006
        /*0bb0*/ 	.word	0x00030830
        /*0bb4*/ 	.short	0x0101
        /*0bb6*/ 	.byte	0x3f
	.zero		1


	//   ....[46]....
        /*0bb8*/ 	.word	0x0000f830
        /*0bbc*/ 	.word	0x00000006
        /*0bc0*/ 	.word	0x00030860
        /*0bc4*/ 	.short	0x010a
        /*0bc6*/ 	.byte	0x3f
	.zero		1


	//   ....[47]....
        /*0bc8*/ 	.word	0x0000fd80
        /*0bcc*/ 	.word	0x00000006
        /*0bd0*/ 	.word	0x00030850
        /*0bd4*/ 	.short	0x0107
        /*0bd6*/ 	.byte	0x3f
	.zero		1


	//   ....[48]....
        /*0bd8*/ 	.word	0x0000fea0
        /*0bdc*/ 	.word	0x00000006
        /*0be0*/ 	.word	0x00030850
        /*0be4*/ 	.short	0x0101
        /*0be6*/ 	.byte	0x3f
	.zero		1


	//   ....[49]....
        /*0be8*/ 	.word	0x000100b0
        /*0bec*/ 	.word	0x00000000
        /*0bf0*/ 	.word	0x00030860
        /*0bf4*/ 	.short	0x010a
        /*0bf6*/ 	.byte	0x3f
	.zero		1


	//   ....[50]....
        /*0bf8*/ 	.word	0x000105b0
        /*0bfc*/ 	.word	0x00000000
        /*0c00*/ 	.word	0x00030850
        /*0c04*/ 	.short	0x0107
        /*0c06*/ 	.byte	0x3f
	.zero		1


	//   ....[51]....
        /*0c08*/ 	.word	0x00010660
        /*0c0c*/ 	.word	0x00000000
        /*0c10*/ 	.word	0x00030850
        /*0c14*/ 	.short	0x0101
        /*0c16*/ 	.byte	0x3f
	.zero		1


	//   ....[52]....
        /*0c18*/ 	.word	0x000113a0
        /*0c1c*/ 	.word	0x00000004
        /*0c20*/ 	.word	0x00030820
        /*0c24*/ 	.short	0x010a
        /*0c26*/ 	.byte	0x3f
	.zero		1


	//   ....[53]....
        /*0c28*/ 	.word	0x00011540
        /*0c2c*/ 	.word	0x00000005
        /*0c30*/ 	.word	0x00030840
        /*0c34*/ 	.short	0x010a
        /*0c36*/ 	.byte	0x3f
	.zero		1


	//   ....[54]....
        /*0c38*/ 	.word	0x000115e0
        /*0c3c*/ 	.word	0x0000001b
        /*0c40*/ 	.word	0x00030840
        /*0c44*/ 	.short	0x010a
        /*0c46*/ 	.byte	0x3f
	.zero		1


	//   ....[55]....
        /*0c48*/ 	.word	0x00011620
        /*0c4c*/ 	.word	0x00000005
        /*0c50*/ 	.word	0x00030860
        /*0c54*/ 	.short	0x010a
        /*0c56*/ 	.byte	0x3f
	.zero		1


	//   ....[56]....
        /*0c58*/ 	.word	0x00011660
        /*0c5c*/ 	.word	0x0000001b
        /*0c60*/ 	.word	0x00030860
        /*0c64*/ 	.short	0x010a
        /*0c66*/ 	.byte	0x3f
	.zero		1


	//   ....[57]....
        /*0c68*/ 	.word	0x000116c0
        /*0c6c*/ 	.word	0x00000002
        /*0c70*/ 	.word	0x00030800
        /*0c74*/ 	.short	0x010a
        /*0c76*/ 	.byte	0x3f
	.zero		1


	//   ....[58]....
        /*0c78*/ 	.word	0x00011710
        /*0c7c*/ 	.word	0x00000000
        /*0c80*/ 	.word	0x00030830
        /*0c84*/ 	.short	0x010a
        /*0c86*/ 	.byte	0x3f
	.zero		1


	//   ....[59]....
        /*0c88*/ 	.word	0x00011770
        /*0c8c*/ 	.word	0x0000000b
        /*0c90*/ 	.word	0x00030830
        /*0c94*/ 	.short	0x010a
        /*0c96*/ 	.byte	0x3f
	.zero		1


	//   ....[60]....
        /*0c98*/ 	.word	0x000117d0
        /*0c9c*/ 	.word	0x00000004
        /*0ca0*/ 	.word	0x00030850
        /*0ca4*/ 	.short	0x010a
        /*0ca6*/ 	.byte	0x3f
	.zero		1


	//   ....[61]....
        /*0ca8*/ 	.word	0x00011820
        /*0cac*/ 	.word	0x0000000d
        /*0cb0*/ 	.word	0x00030850
        /*0cb4*/ 	.short	0x010a
        /*0cb6*/ 	.byte	0x3f
	.zero		1


	//   ....[62]....
        /*0cb8*/ 	.word	0x00011940
        /*0cbc*/ 	.word	0x00000007
        /*0cc0*/ 	.word	0x00030840
        /*0cc4*/ 	.short	0x010a
        /*0cc6*/ 	.byte	0x3f
	.zero		1


	//   ....[63]....
        /*0cc8*/ 	.word	0x00012ca0
        /*0ccc*/ 	.word	0x00000016
        /*0cd0*/ 	.word	0x00030820
        /*0cd4*/ 	.short	0x010a
        /*0cd6*/ 	.byte	0x3f
	.zero		1


	//   ....[64]....
        /*0cd8*/ 	.word	0x00012cf0
        /*0cdc*/ 	.word	0x00000006
        /*0ce0*/ 	.word	0x00030840
        /*0ce4*/ 	.short	0x010a
        /*0ce6*/ 	.byte	0x3f
	.zero		1


	//   ....[65]....
        /*0ce8*/ 	.word	0x000134c0
        /*0cec*/ 	.word	0x00000006
        /*0cf0*/ 	.word	0x00030860
        /*0cf4*/ 	.short	0x010a
        /*0cf6*/ 	.byte	0x3f
	.zero		1


	//   ....[66]....
        /*0cf8*/ 	.word	0x00013d50
        /*0cfc*/ 	.word	0x00000000
        /*0d00*/ 	.word	0x00030860
        /*0d04*/ 	.short	0x010a
        /*0d06*/ 	.byte	0x3f
	.zero		1


	//   ....[67]....
        /*0d08*/ 	.word	0x00014f80
        /*0d0c*/ 	.word	0x00000004
        /*0d10*/ 	.word	0x00030820
        /*0d14*/ 	.short	0x010a
        /*0d16*/ 	.byte	0x3f
	.zero		1


	//   ....[68]....
        /*0d18*/ 	.word	0x00015120
        /*0d1c*/ 	.word	0x00000005
        /*0d20*/ 	.word	0x00030840
        /*0d24*/ 	.short	0x010a
        /*0d26*/ 	.byte	0x3f
	.zero		1


	//   ....[69]....
        /*0d28*/ 	.word	0x00015170
        /*0d2c*/ 	.word	0x0000001b
        /*0d30*/ 	.word	0x00030840
        /*0d34*/ 	.short	0x010a
        /*0d36*/ 	.byte	0x3f
	.zero		1


	//   ....[70]....
        /*0d38*/ 	.word	0x000151c0
        /*0d3c*/ 	.word	0x00000005
        /*0d40*/ 	.word	0x00030860
        /*0d44*/ 	.short	0x010a
        /*0d46*/ 	.byte	0x3f
	.zero		1


	//----- nvinfo : EIATTR_NUM_MBARRIERS
	.align		4
.L_621:
        /*0d48*/ 	.byte	0x03, 0x38
        /*0d4a*/ 	.short	0x0016


	//----- nvinfo : EIATTR_EXIT_INSTR_OFFSETS
	.align		4
        /*0d4c*/ 	.byte	0x04, 0x1c
        /*0d4e*/ 	.short	(.L_623 - .L_622)


	//   ....[0]....
.L_622:
        /*0d50*/ 	.word	0x00000990


	//   ....[1]....
        /*0d54*/ 	.word	0x0000bc30


	//   ....[2]....
        /*0d58*/ 	.word	0x000116b0


	//----- nvinfo : EIATTR_MAX_THREADS
	.align		4
.L_623:
        /*0d5c*/ 	.byte	0x04, 0x05
        /*0d5e*/ 	.short	(.L_625 - .L_624)
.L_624:
        /*0d60*/ 	.word	0x00000180
        /*0d64*/ 	.word	0x00000001
        /*0d68*/ 	.word	0x00000001


	//----- nvinfo : EIATTR_CRS_STACK_SIZE
	.align		4
.L_625:
        /*0d6c*/ 	.byte	0x04, 0x1e
        /*0d6e*/ 	.short	(.L_627 - .L_626)
.L_626:
        /*0d70*/ 	.word	0x00000000


	//----- nvinfo : EIATTR_CBANK_PARAM_SIZE
	.align		4
.L_627:
        /*0d74*/ 	.byte	0x03, 0x19
        /*0d76*/ 	.short	0x0af0


	//----- nvinfo : EIATTR_PARAM_CBANK
	.align		4
        /*0d78*/ 	.byte	0x04, 0x0a
        /*0d7a*/ 	.short	(.L_629 - .L_628)
	.align		4
.L_628:
        /*0d7c*/ 	.word	index@(.nv.constant0._ZN7cutlass13device_kernelIN5flash11enable_sm90INS1_16FlashAttnFwdSm90INS1_25CollectiveMainloopFwdSm90ILi2EN4cute5tupleIJNS5_1CILi1EEES8_S8_EEENS6_IJNS7_ILi128EEENS7_ILi96EEENS7_ILi192EEEEEELi192ENS_6half_tEfNS_4arch4Sm90ELb0ELb0ELb1ELb1ELb1ELb0ELb0ELb1ELb1ELb1ELb1ELb0EEENS1_21CollectiveEpilogueFwdINS6_IJSA_SC_SB_EEES9_SE_SG_Li256ELb1ELb1ELb1ELb0EEENS1_36VarlenDynamicPersistentTileSchedulerILi128ELi96ELi256ELi128ELb1ELb1ELb1ELb0ELb1ELb1EEEEEEEEEvNT_6ParamsE)
        /*0d80*/ 	.short	0x0210
        /*0d82*/ 	.short	0x0af0


	//----- nvinfo : EIATTR_SW_WAR
	.align		4
.L_629:
        /*0d84*/ 	.byte	0x04, 0x36
        /*0d86*/ 	.short	(.L_631 - .L_630)
.L_630:
        /*0d88*/ 	.word	0x00000008
.L_631:


//--------------------- .nv.info._ZN7cutlass13device_kernelIN5flash11enable_sm90INS1_16FlashAttnFwdSm90INS1_25CollectiveMainloopFwdSm90ILi2EN4cute5tupleIJNS5_1CILi1EEES8_S8_EEENS6_IJNS7_ILi128EEENS7_ILi96EEENS7_ILi192EEEEEELi192ENS_6half_tEfNS_4arch4Sm90ELb0ELb0ELb1ELb1ELb1ELb1ELb0ELb1ELb1ELb1ELb1ELb0EEENS1_21CollectiveEpilogueFwdINS6_IJSA_SC_SB_EEES9_SE_SG_Li256ELb1ELb1ELb1ELb0EEENS1_36VarlenDynamicPersistentTileSchedulerILi128ELi96ELi256ELi128ELb1ELb1ELb1ELb0ELb1ELb1EEEEEEEEEvNT_6ParamsE --------------------------
	.section	.nv.info._ZN7cutlass13device_kernelIN5flash11enable_sm90INS1_16FlashAttnFwdSm90INS1_25CollectiveMainloopFwdSm90ILi2EN4cute5tupleIJNS5_1CILi1EEES8_S8_EEENS6_IJNS7_ILi128EEENS7_ILi96EEENS7_ILi192EEEEEELi192ENS_6half_tEfNS_4arch4Sm90ELb0ELb0ELb1ELb1ELb1ELb1ELb0ELb1ELb1ELb1ELb1ELb0EEENS1_21CollectiveEpilogueFwdINS6_IJSA_SC_SB_EEES9_SE_SG_Li256ELb1ELb1ELb1ELb0EEENS1_36VarlenDynamicPersistentTileSchedulerILi128ELi96ELi256ELi128ELb1ELb1ELb1ELb0ELb1ELb1EEEEEEEEEvNT_6ParamsE,"",@"SHT_CUDA_INFO"
	.sectionflags	@""
	.align	4


	//----- nvinfo : EIATTR_CUDA_API_VERSION
	.align		4
        /*0000*/ 	.byte	0x04, 0x37
        /*0002*/ 	.short	(.L_633 - .L_632)
.L_632:
        /*0004*/ 	.word	0x00000082


	//----- nvinfo : EIATTR_KPARAM_INFO
	.align		4
.L_633:
        /*0008*/ 	.byte	0x04, 0x17
        /*000a*/ 	.short	(.L_635 - .L_634)
.L_634:
        /*000c*/ 	.word	0x00000000
        /*0010*/ 	.short	0x0000
        /*0012*/ 	.short	0x0070
        /*0014*/ 	.byte	0x00, 0xf0, 0x01, 0x2a


	//----- nvinfo : EIATTR_SPARSE_MMA_MASK
	.align		4
.L_635:
        /*0018*/ 	.byte	0x03, 0x50
        /*001a*/ 	.short	0x0000


	//----- nvinfo : EIATTR_MAXREG_COUNT
	.align		4
        /*001c*/ 	.byte	0x03, 0x1b
        /*001e*/ 	.short	0x00a8


	//----- nvinfo : EIATTR_NUM_BARRIERS
	.align		4
        /*0020*/ 	.byte	0x02, 0x4c
        /*0022*/ 	.byte	0x10
	.zero		1


	//----- nvinfo : EIATTR_EXTERNS
	.align		4
        /*0024*/ 	.byte	0x04, 0x0f
        /*0026*/ 	.short	(.L_637 - .L_636)


	//   ....[0]....
	.align		4
.L_636:
        /*0028*/ 	.word	index@(__assertfail)


	//----- nvinfo : EIATTR_ANNOTATIONS
	.align		4
.L_637:
        /*002c*/ 	.byte	0x04, 0x55
        /*002e*/ 	.short	(.L_639 - .L_638)


	//   ....[0]....
.L_638:
        /* <DEDUP_REMOVED lines=105> */


	//----- nvinfo : EIATTR_MERCURY_ISA_VERSION
	.align		4
.L_639:
        /*06b0*/ 	.byte	0x03, 0x5f
        /*06b2*/ 	.short	0x0101


	//----- nvinfo : EIATTR_UNUSED_LOAD_BYTE_OFFSET
	.align		4
        /*06b4*/ 	.byte	0x04, 0x44
        /*06b6*/ 	.short	(.L_641 - .L_640)


	//   ....[0]....
.L_640:
        /*06b8*/ 	.word	0x00000a30
        /*06bc*/ 	.word	0x0000fff0


	//   ....[1]....
        /*06c0*/ 	.word	0x00017d90
        /*06c4*/ 	.word	0x0000fff0


	//----- nvinfo : EIATTR_INT_WARP_WIDE_INSTR_OFFSETS
	.align		4
.L_641:
        /*06c8*/ 	.byte	0x04, 0x31
        /*06ca*/ 	.short	(.L_643 - .L_642)


	//   ....[0]....
.L_642:
        /*06cc*/ 	.word	0x00000130


	//   ....[1]....
        /*06d0*/ 	.word	0x00000170


	//   ....[2]....
        /*06d4*/ 	.word	0x000001e0


	//   ....[3]....
        /*06d8*/ 	.word	0x0001e6e0


	//   ....[4]....
        /*06dc*/ 	.word	0x0001e770


	//   ....[5]....
        /*06e0*/ 	.word	0x00021600


	//   ....[6]....
        /*06e4*/ 	.word	0x00021690


	//----- nvinfo : EIATTR_COOP_GROUP_MASK_REGIDS
	.align		4
.L_643:
        /*06e8*/ 	.byte	0x04, 0x29
        /*06ea*/ 	.short	(.L_645 - .L_644)


	//   ....[0]....
.L_644:
        /*06ec*/ 	.word	0xffffffff


	//   ....[1]....
        /*06f0*/ 	.word	0xffffffff


	//   ....[2]....
        /*06f4*/ 	.word	0xffffffff


	//   ....[3]....
        /*06f8*/ 	.word	0xffffffff


	//   ....[4]....
        /*06fc*/ 	.word	0xffffffff


	//   ....[5]....
        /*0700*/ 	.word	0xffffffff


	//   ....[6]....
        /*0704*/ 	.word	0xffffffff


	//   ....[7]....
        /*0708*/ 	.word	0xffffffff


	//   ....[8]....
        /*070c*/ 	.word	0xffffffff


	//   ....[9]....
        /*0710*/ 	.word	0xffffffff


	//   ....[10]....
        /*0714*/ 	.word	0xffffffff


	//   ....[11]....
        /*0718*/ 	.word	0xffffffff


	//   ....[12]....
        /*071c*/ 	.word	0xffffffff


	//   ....[13]....
        /*0720*/ 	.word	0xffffffff


	//   ....[14]....
        /*0724*/ 	.word	0xffffffff


	//   ....[15]....
        /*0728*/ 	.word	0xffffffff


	//   ....[16]....
        /*072c*/ 	.word	0xffffffff


	//   ....[17]....
        /*0730*/ 	.word	0xffffffff


	//   ....[18]....
        /*0734*/ 	.word	0xffffffff


	//   ....[19]....
        /*0738*/ 	.word	0xffffffff


	//   ....[20]....
        /*073c*/ 	.word	0xffffffff


	//   ....[21]....
        /*0740*/ 	.word	0xffffffff


	//   ....[22]....
        /*0744*/ 	.word	0xffffffff


	//   ....[23]....
        /*0748*/ 	.word	0xffffffff


	//   ....[24]....
        /*074c*/ 	.word	0xffffffff


	//   ....[25]....
        /*0750*/ 	.word	0xffffffff


	//   ....[26]....
        /*0754*/ 	.word	0xffffffff


	//   ....[27]....
        /*0758*/ 	.word	0xffffffff


	//   ....[28]....
        /*075c*/ 	.word	0xffffffff


	//   ....[29]....
        /*0760*/ 	.word	0xffffffff


	//   ....[30]....
        /*0764*/ 	.word	0xffffffff


	//   ....[31]....
        /*0768*/ 	.word	0xffffffff


	//   ....[32]....
        /*076c*/ 	.word	0xffffffff


	//   ....[33]....
        /*0770*/ 	.word	0xffffffff


	//   ....[34]....
        /*0774*/ 	.word	0xffffffff


	//   ....[35]....
        /*0778*/ 	.word	0xffffffff


	//   ....[36]....
        /*077c*/ 	.word	0xffffffff


	//   ....[37]....
        /*0780*/ 	.word	0xffffffff


	//   ....[38]....
        /*0784*/ 	.word	0xffffffff


	//   ....[39]....
        /*0788*/ 	.word	0xffffffff


	//   ....[40]....
        /*078c*/ 	.word	0xffffffff


	//   ....[41]....
        /*0790*/ 	.word	0xffffffff


	//   ....[42]....
        /*0794*/ 	.word	0xffffffff


	//   ....[43]....
        /*0798*/ 	.word	0xffffffff


	//   ....[44]....
        /*079c*/ 	.word	0xffffffff


	//   ....[45]....
        /*07a0*/ 	.word	0xffffffff


	//   ....[46]....
        /*07a4*/ 	.word	0xffffffff


	//   ....[47]....
        /*07a8*/ 	.word	0xffffffff


	//   ....[48]....
        /*07ac*/ 	.word	0xffffffff


	//   ....[49]....
        /*07b0*/ 	.word	0xffffffff


	//   ....[50]....
        /*07b4*/ 	.word	0xffffffff


	//   ....[51]....
        /*07b8*/ 	.word	0xffffffff


	//   ....[52]....
        /*07bc*/ 	.word	0xffffffff


	//   ....[53]....
        /*07c0*/ 	.word	0xffffffff


	//   ....[54]....
        /*07c4*/ 	.word	0xffffffff


	//   ....[55]....
        /*07c8*/ 	.word	0xffffffff


	//   ....[56]....
        /*07cc*/ 	.word	0xffffffff


	//   ....[57]....
        /*07d0*/ 	.word	0xffffffff


	//   ....[58]....
        /*07d4*/ 	.word	0xffffffff


	//   ....[59]....
        /*07d8*/ 	.word	0xffffffff


	//   ....[60]....
        /*07dc*/ 	.word	0xffffffff


	//   ....[61]....
        /*07e0*/ 	.word	0xffffffff


	//   ....[62]....
        /*07e4*/ 	.word	0xffffffff


	//   ....[63]....
        /*07e8*/ 	.word	0xffffffff


	//   ....[64]....
        /*07ec*/ 	.word	0xffffffff


	//   ....[65]....
        /*07f0*/ 	.word	0xffffffff


	//   ....[66]....
        /*07f4*/ 	.word	0xffffffff


	//   ....[67]....
        /*07f8*/ 	.word	0xffffffff


	//   ....[68]....
        /*07fc*/ 	.word	0xffffffff


	//   ....[69]....
        /*0800*/ 	.word	0xffffffff


	//   ....[70]....
        /*0804*/ 	.word	0xffffffff


	//   ....[71]....
        /*0808*/ 	.word	0xffffffff


	//   ....[72]....
        /*080c*/ 	.word	0xffffffff


	//   ....[73]....
        /*0810*/ 	.word	0xffffffff


	//   ....[74]....
        /*0814*/ 	.word	0xffffffff


	//   ....[75]....
        /*0818*/ 	.word	0xffffffff


	//   ....[76]....
        /*081c*/ 	.word	0xffffffff


	//   ....[77]....
        /*0820*/ 	.word	0xffffffff


	//   ....[78]....
        /*0824*/ 	.word	0xffffffff


	//   ....[79]....
        /*0828*/ 	.word	0xffffffff


	//   ....[80]....
        /*082c*/ 	.word	0xffffffff


	//   ....[81]....
        /*0830*/ 	.word	0xffffffff


	//   ....[82]....
        /*0834*/ 	.word	0xffffffff


	//   ....[83]....
        /*0838*/ 	.word	0xffffffff


	//   ....[84]....
        /*083c*/ 	.word	0xffffffff


	//   ....[85]....
        /*0840*/ 	.word	0xffffffff


	//   ....[86]....
        /*0844*/ 	.word	0xffffffff


	//   ....[87]....
        /*0848*/ 	.word	0xffffffff


	//   ....[88]....
        /*084c*/ 	.word	0xffffffff


	//   ....[89]....
        /*0850*/ 	.word	0xffffffff


	//   ....[90]....
        /*0854*/ 	.word	0xffffffff


	//   ....[91]....
        /*0858*/ 	.word	0xffffffff


	//   ....[92]....
        /*085c*/ 	.word	0xffffffff


	//   ....[93]....
        /*0860*/ 	.word	0xffffffff


	//   ....[94]....
        /*0864*/ 	.word	0xffffffff


	//   ....[95]....
        /*0868*/ 	.word	0xffffffff


	//   ....[96]....
        /*086c*/ 	.word	0xffffffff


	//   ....[97]....
        /*0870*/ 	.word	0xffffffff


	//   ....[98]....
        /*0874*/ 	.word	0xffffffff


	//   ....[99]....
        /*0878*/ 	.word	0xffffffff


	//   ....[100]....
        /*087c*/ 	.word	0xffffffff


	//   ....[101]....
        /*0880*/ 	.word	0xffffffff


	//   ....[102]....
        /*0884*/ 	.word	0xffffffff


	//   ....[103]....
        /*0888*/ 	.word	0xffffffff


	//   ....[104]....
        /*088c*/ 	.word	0xffffffff


	//   ....[105]....
        /*0890*/ 	.word	0xffffffff


	//   ....[106]....
        /*0894*/ 	.word	0xffffffff


	//   ....[107]....
        /*0898*/ 	.word	0xffffffff


	//   ....[108]....
        /*089c*/ 	.word	0xffffffff


	//   ....[109]....
        /*08a0*/ 	.word	0xffffffff


	//   ....[110]....
        /*08a4*/ 	.word	0xffffffff


	//   ....[111]....
        /*08a8*/ 	.word	0xffffffff


	//   ....[112]....
        /*08ac*/ 	.word	0xffffffff


	//   ....[113]....
        /*08b0*/ 	.word	0xffffffff


	//   ....[114]....
        /*08b4*/ 	.word	0xffffffff


	//   ....[115]....
        /*08b8*/ 	.word	0xffffffff


	//   ....[116]....
        /*08bc*/ 	.word	0xffffffff


	//   ....[117]....
        /*08c0*/ 	.word	0xffffffff


	//   ....[118]....
        /*08c4*/ 	.word	0xffffffff


	//   ....[119]....
        /*08c8*/ 	.word	0xffffffff


	//   ....[120]....
        /*08cc*/ 	.word	0xffffffff


	//   ....[121]....
        /*08d0*/ 	.word	0xffffffff


	//   ....[122]....
        /*08d4*/ 	.word	0xffffffff


	//   ....[123]....
        /*08d8*/ 	.word	0xffffffff


	//   ....[124]....
        /*08dc*/ 	.word	0xffffffff


	//   ....[125]....
        /*08e0*/ 	.word	0xffffffff


	//   ....[126]....
        /*08e4*/ 	.word	0xffffffff


	//   ....[127]....
        /*08e8*/ 	.word	0xffffffff


	//   ....[128]....
        /*08ec*/ 	.word	0xffffffff


	//   ....[129]....
        /*08f0*/ 	.word	0xffffffff


	//   ....[130]....
        /*08f4*/ 	.word	0xffffffff


	//   ....[131]....
        /*08f8*/ 	.word	0xffffffff


	//   ....[132]....
        /*08fc*/ 	.word	0xffffffff


	//   ....[133]....
        /*0900*/ 	.word	0xffffffff


	//   ....[134]....
        /*0904*/ 	.word	0xffffffff


	//   ....[135]....
        /*0908*/ 	.word	0xffffffff


	//   ....[136]....
        /*090c*/ 	.word	0xffffffff


	//   ....[137]....
        /*0910*/ 	.word	0xffffffff


	//   ....[138]....
        /*0914*/ 	.word	0xffffffff


	//   ....[139]....
        /*0918*/ 	.word	0xffffffff


	//   ....[140]....
        /*091c*/ 	.word	0xffffffff


	//   ....[141]....
        /*0920*/ 	.word	0xffffffff


	//   ....[142]....
        /*0924*/ 	.word	0xffffffff


	//   ....[143]....
        /*0928*/ 	.word	0xffffffff


	//   ....[144]....
        /*092c*/ 	.word	0xffffffff


	//   ....[145]....
        /*0930*/ 	.word	0xffffffff


	//   ....[146]....
        /*0934*/ 	.word	0xffffffff


	//   ....[147]....
        /*0938*/ 	.word	0xffffffff


	//   ....[148]....
        /*093c*/ 	.word	0xffffffff


	//   ....[149]....
        /*0940*/ 	.word	0xffffffff


	//   ....[150]....
        /*0944*/ 	.word	0xffffffff


	//   ....[151]....
        /*0948*/ 	.word	0xffffffff


	//   ....[152]....
        /*094c*/ 	.word	0xffffffff


	//   ....[153]....
        /*0950*/ 	.word	0xffffffff


	//   ....[154]....
        /*0954*/ 	.word	0xffffffff


	//   ....[155]....
        /*0958*/ 	.word	0xffffffff


	//   ....[156]....
        /*095c*/ 	.word	0xffffffff


	//   ....[157]....
        /*0960*/ 	.word	0xffffffff


	//   ....[158]....
        /*0964*/ 	.word	0xffffffff


	//   ....[159]....
        /*0968*/ 	.word	0xffffffff


	//   ....[160]....
        /*096c*/ 	.word	0xffffffff


	//   ....[161]....
        /*0970*/ 	.word	0xffffffff


	//   ....[162]....
        /*0974*/ 	.word	0xffffffff


	//   ....[163]....
        /*0978*/ 	.word	0xffffffff


	//   ....[164]....
        /*097c*/ 	.word	0xffffffff


	//   ....[165]....
        /*0980*/ 	.word	0xffffffff


	//   ....[166]....
        /*0984*/ 	.word	0xffffffff


	//   ....[167]....
        /*0988*/ 	.word	0xffffffff


	//   ....[168]....
        /*098c*/ 	.word	0xffffffff


	//   ....[169]....
        /*0990*/ 	.word	0x0500000f


	//   ....[170]....
        /*0994*/ 	.word	0x0500000f


	//   ....[171]....
        /*0998*/ 	.word	0x0500000f


	//   ....[172]....
        /*099c*/ 	.word	0x0500000f


	//   ....[173]....
        /*09a0*/ 	.word	0x0500000f


	//   ....[174]....
        /*09a4*/ 	.word	0x0500000f


	//   ....[175]....
        /*09a8*/ 	.word	0x0500000f


	//   ....[176]....
        /*09ac*/ 	.word	0x0500000f


	//   ....[177]....
        /*09b0*/ 	.word	0x0500000f


	//   ....[178]....
        /*09b4*/ 	.word	0x0500000f


	//   ....[179]....
        /*09b8*/ 	.word	0x0500000f


	//   ....[180]....
        /*09bc*/ 	.word	0x0500000f


	//   ....[181]....
        /*09c0*/ 	.word	0x0500000f


	//   ....[182]....
        /*09c4*/ 	.word	0x0500000f


	//   ....[183]....
        /*09c8*/ 	.word	0x0500000f


	//   ....[184]....
        /*09cc*/ 	.word	0x0500000f


	//   ....[185]....
        /*09d0*/ 	.word	0x0500000f


	//   ....[186]....
        /*09d4*/ 	.word	0x0500000f


	//   ....[187]....
        /*09d8*/ 	.word	0x0500000f


	//   ....[188]....
        /*09dc*/ 	.word	0x0500000f


	//   ....[189]....
        /*09e0*/ 	.word	0x0500000f


	//   ....[190]....
        /*09e4*/ 	.word	0x0500000f


	//   ....[191]....
        /*09e8*/ 	.word	0x0500000f


	//   ....[192]....
        /*09ec*/ 	.word	0x0500000f


	//   ....[193]....
        /*09f0*/ 	.word	0x0500000f


	//   ....[194]....
        /*09f4*/ 	.word	0x0500000f


	//   ....[195]....
        /*09f8*/ 	.word	0x0500000f


	//   ....[196]....
        /*09fc*/ 	.word	0x0500000f


	//   ....[197]....
        /*0a00*/ 	.word	0x0500000f


	//   ....[198]....
        /*0a04*/ 	.word	0x0500000f


	//   ....[199]....
        /*0a08*/ 	.word	0x0500000f


	//   ....[200]....
        /*0a0c*/ 	.word	0x0500000f


	//   ....[201]....
        /*0a10*/ 	.word	0x0500000f


	//   ....[202]....
        /*0a14*/ 	.word	0x0500000f


	//   ....[203]....
        /*0a18*/ 	.word	0x0500000f


	//   ....[204]....
        /*0a1c*/ 	.word	0x0500000f


	//   ....[205]....
        /*0a20*/ 	.word	0x0500000f


	//   ....[206]....
        /*0a24*/ 	.word	0x0500000f


	//   ....[207]....
        /*0a28*/ 	.word	0x0500000f


	//   ....[208]....
        /*0a2c*/ 	.word	0x0500000f


	//   ....[209]....
        /*0a30*/ 	.word	0x0500000f


	//   ....[210]....
        /*0a34*/ 	.word	0x0500000f


	//   ....[211]....
        /*0a38*/ 	.word	0x0500000f


	//   ....[212]....
        /*0a3c*/ 	.word	0x0500000f


	//   ....[213]....
        /*0a40*/ 	.word	0x0500000f


	//   ....[214]....
        /*0a44*/ 	.word	0x0500000f


	//   ....[215]....
        /*0a48*/ 	.word	0x0500000f


	//   ....[216]....
        /*0a4c*/ 	.word	0x0500000f


	//   ....[217]....
        /*0a50*/ 	.word	0x0500000f


	//   ....[218]....
        /*0a54*/ 	.word	0x0500000f


	//   ....[219]....
        /*0a58*/ 	.word	0x0500000f


	//   ....[220]....
        /*0a5c*/ 	.word	0x0500000f


	//   ....[221]....
        /*0a60*/ 	.word	0x0500000f


	//   ....[222]....
        /*0a64*/ 	.word	0x0500000f


	//   ....[223]....
        /*0a68*/ 	.word	0x0500000f


	//   ....[224]....
        /*0a6c*/ 	.word	0x0500000f


	//   ....[225]....
        /*0a70*/ 	.word	0x0500000f


	//   ....[226]....
        /*0a74*/ 	.word	0x0500000f


	//   ....[227]....
        /*0a78*/ 	.word	0x0500000f


	//   ....[228]....
        /*0a7c*/ 	.word	0x0500000f


	//   ....[229]....
        /*0a80*/ 	.word	0x0500000f


	//   ....[230]....
        /*0a84*/ 	.word	0x0500000f


	//   ....[231]....
        /*0a88*/ 	.word	0x0500000f


	//   ....[232]....
        /*0a8c*/ 	.word	0x0500000f


	//   ....[233]....
        /*0a90*/ 	.word	0x0500000f


	//   ....[234]....
        /*0a94*/ 	.word	0x0500000f


	//   ....[235]....
        /*0a98*/ 	.word	0x0500000f


	//   ....[236]....
        /*0a9c*/ 	.word	0x0500000f


	//   ....[237]....
        /*0aa0*/ 	.word	0x0500000f


	//   ....[238]....
        /*0aa4*/ 	.word	0x0500000f


	//   ....[239]....
        /*0aa8*/ 	.word	0x0500000f


	//   ....[240]....
        /*0aac*/ 	.word	0x0500000f


	//   ....[241]....
        /*0ab0*/ 	.word	0x0500000f


	//   ....[242]....
        /*0ab4*/ 	.word	0x0500000f


	//   ....[243]....
        /*0ab8*/ 	.word	0x0500000f


	//   ....[244]....
        /*0abc*/ 	.word	0x0500000f


	//   ....[245]....
        /*0ac0*/ 	.word	0x0500000f


	//   ....[246]....
        /*0ac4*/ 	.word	0x0500000f


	//   ....[247]....
        /*0ac8*/ 	.word	0x0500000f


	//   ....[248]....
        /*0acc*/ 	.word	0x0500000f


	//   ....[249]....
        /*0ad0*/ 	.word	0x0500000f


	//   ....[250]....
        /*0ad4*/ 	.word	0x0500000f


	//   ....[251]....
        /*0ad8*/ 	.word	0x0500000f


	//   ....[252]....
        /*0adc*/ 	.word	0x0500000f


	//   ....[253]....
        /*0ae0*/ 	.word	0x0500000f


	//   ....[254]....
        /*0ae4*/ 	.word	0x0500000f


	//   ....[255]....
        /*0ae8*/ 	.word	0x0500000f


	//   ....[0]....
        /*0aec*/ 	.word	0x0500000f


	//   ....[1]....
        /*0af0*/ 	.word	0x0500000f


	//   ....[2]....
        /*0af4*/ 	.word	0x0500000f


	//   ....[3]....
        /*0af8*/ 	.word	0x0500000f


	//   ....[4]....
        /*0afc*/ 	.word	0x0500000f


	//   ....[5]....
        /*0b00*/ 	.word	0x0500000f


	//   ....[6]....
        /*0b04*/ 	.word	0x0500000f


	//   ....[7]....
        /*0b08*/ 	.word	0x0500000f


	//   ....[8]....
        /*0b0c*/ 	.word	0x0500000f


	//   ....[9]....
        /*0b10*/ 	.word	0x0500000f


	//   ....[10]....
        /*0b14*/ 	.word	0x0500000f


	//   ....[11]....
        /*0b18*/ 	.word	0x0500000f


	//   ....[12]....
        /*0b1c*/ 	.word	0x0500000f


	//   ....[13]....
        /*0b20*/ 	.word	0x0500000f


	//   ....[14]....
        /*0b24*/ 	.word	0x0500000f


	//   ....[15]....
        /*0b28*/ 	.word	0x0500000f


	//   ....[16]....
        /*0b2c*/ 	.word	0x0500000f


	//   ....[17]....
        /*0b30*/ 	.word	0x0500000f


	//----- nvinfo : EIATTR_COOP_GROUP_INSTR_OFFSETS
	.align		4
.L_645:
        /*0b34*/ 	.byte	0x04, 0x28
        /*0b36*/ 	.short	(.L_647 - .L_646)


	//   ....[0]....
.L_646:
        /*0b38*/ 	.word	0x00000060


	//   ....[1]....
        /*0b3c*/ 	.word	0x00000140


	//   ....[2]....
        /*0b40*/ 	.word	0x00000190


	//   ....[3]....
        /*0b44*/ 	.word	0x000003c0


	//   ....[4]....
        /*0b48*/ 	.word	0x00000520


	//   ....[5]....
        /*0b4c*/ 	.word	0x00000640


	//   ....[6]....
        /*0b50*/ 	.word	0x000007a0


	//   ....[7]....
        /*0b54*/ 	.word	0x00003d40


	//   ....[8]....
        /*0b58*/ 	.word	0x00003d50


	//   ....[9]....
        /*0b5c*/ 	.word	0x000052b0


	//   ....[10]....
        /*0b60*/ 	.word	0x000052c0


	//   ....[11]....
        /*0b64*/ 	.word	0x00007330


	//   ....[12]....
        /*0b68*/ 	.word	0x00007340


	//   ....[13]....
        /*0b6c*/ 	.word	0x00008a50


	//   ....[14]....
        /*0b70*/ 	.word	0x00008a60


	//   ....[15]....
        /*0b74*/ 	.word	0x0000a2f0


	//   ....[16]....
        /*0b78*/ 	.word	0x0000a300


	//   ....[17]....
        /*0b7c*/ 	.word	0x0000a590


	//   ....[18]....
        /*0b80*/ 	.word	0x0000a5a0


	//   ....[19]....
        /*0b84*/ 	.word	0x0000aaa0


	//   ....[20]....
        /*0b88*/ 	.word	0x0000aac0


	//   ....[21]....
        /*0b8c*/ 	.word	0x0000ad00


	//   ....[22]....
        /*0b90*/ 	.word	0x0000ad20


	//   ....[23]....
        /*0b94*/ 	.word	0x0000b6f0


	//   ....[24]....
        /*0b98*/ 	.word	0x0000bc50


	//   ....[25]....
        /*0b9c*/ 	.word	0x0000bc60


	//   ....[26]....
        /*0ba0*/ 	.word	0x0000bc70


	//   ....[27]....
        /*0ba4*/ 	.word	0x0000bc80


	//   ....[28]....
        /*0ba8*/ 	.word	0x0000e7e0


	//   ....[29]....
        /*0bac*/ 	.word	0x0000e7f0


	//   ....[30]....
        /*0bb0*/ 	.word	0x0000e800


	//   ....[31]....
        /*0bb4*/ 	.word	0x0000e810


	//   ....[32]....
        /*0bb8*/ 	.word	0x00012e40


	//   ....[33]....
        /*0bbc*/ 	.word	0x00012e70


	//   ....[34]....
        /*0bc0*/ 	.word	0x000132a0


	//   ....[35]....
        /*0bc4*/ 	.word	0x00013360


	//   ....[36]....
        /*0bc8*/ 	.word	0x00015bd0


	//   ....[37]....
        /*0bcc*/ 	.word	0x00015c30


	//   ....[38]....
        /*0bd0*/ 	.word	0x00015f00


	//   ....[39]....
        /*0bd4*/ 	.word	0x00015f20


	//   ....[40]....
        /*0bd8*/ 	.word	0x000174b0


	//   ....[41]....
        /*0bdc*/ 	.word	0x000174c0


	//   ....[42]....
        /*0be0*/ 	.word	0x000174f0


	//   ....[43]....
        /*0be4*/ 	.word	0x00017500


	//   ....[44]....
        /*0be8*/ 	.word	0x00018b30


	//   ....[45]....
        /*0bec*/ 	.word	0x00018b40


	//   ....[46]....
        /*0bf0*/ 	.word	0x00018b50


	//   ....[47]....
        /*0bf4*/ 	.word	0x00018b60


	//   ....[48]....
        /*0bf8*/ 	.word	0x00019440


	//   ....[49]....
        /*0bfc*/ 	.word	0x000194a0


	//   ....[50]....
        /*0c00*/ 	.word	0x000195d0


	//   ....[51]....
        /*0c04*/ 	.word	0x00019600


	//   ....[52]....
        /*0c08*/ 	.word	0x00019720


	//   ....[53]....
        /*0c0c*/ 	.word	0x00019740


	//   ....[54]....
        /*0c10*/ 	.word	0x00019850


	//   ....[55]....
        /*0c14*/ 	.word	0x00019870


	//   ....[56]....
        /*0c18*/ 	.word	0x00019f30


	//   ....[57]....
        /*0c1c*/ 	.word	0x00019f40


	//   ....[58]....
        /*0c20*/ 	.word	0x0001a580


	//   ....[59]....
        /*0c24*/ 	.word	0x0001a590


	//   ....[60]....
        /*0c28*/ 	.word	0x0001b4c0


	//   ....[61]....
        /*0c2c*/ 	.word	0x0001b4f0


	//   ....[62]....
        /*0c30*/ 	.word	0x0001b600


	//   ....[63]....
        /*0c34*/ 	.word	0x0001b620


	//   ....[64]....
        /*0c38*/ 	.word	0x0001b720


	//   ....[65]....
        /*0c3c*/ 	.word	0x0001b740


	//   ....[66]....
        /*0c40*/ 	.word	0x0001b850


	//   ....[67]....
        /*0c44*/ 	.word	0x0001b870


	//   ....[68]....
        /*0c48*/ 	.word	0x0001ba00


	//   ....[69]....
        /*0c4c*/ 	.word	0x0001bc10


	//   ....[70]....
        /*0c50*/ 	.word	0x0001bc40


	//   ....[71]....
        /*0c54*/ 	.word	0x0001bc70


	//   ....[72]....
        /*0c58*/ 	.word	0x0001bca0


	//   ....[73]....
        /*0c5c*/ 	.word	0x0001bcd0


	//   ....[74]....
        /*0c60*/ 	.word	0x0001bd00


	//   ....[75]....
        /*0c64*/ 	.word	0x0001be90


	//   ....[76]....
        /*0c68*/ 	.word	0x0001bec0


	//   ....[77]....
        /*0c6c*/ 	.word	0x0001bef0


	//   ....[78]....
        /*0c70*/ 	.word	0x0001bf20


	//   ....[79]....
        /*0c74*/ 	.word	0x0001bf50


	//   ....[80]....
        /*0c78*/ 	.word	0x0001bf80


	//   ....[81]....
        /*0c7c*/ 	.word	0x0001c010


	//   ....[82]....
        /*0c80*/ 	.word	0x0001c040


	//   ....[83]....
        /*0c84*/ 	.word	0x0001c050


	//   ....[84]....
        /*0c88*/ 	.word	0x0001c0e0


	//   ....[85]....
        /*0c8c*/ 	.word	0x0001d050


	//   ....[86]....
        /*0c90*/ 	.word	0x0001f2b0


	//   ....[87]....
        /*0c94*/ 	.word	0x0001f2d0


	//   ....[88]....
        /*0c98*/ 	.word	0x0001f380


	//   ....[89]....
        /*0c9c*/ 	.word	0x0001f3a0


	//   ....[90]....
        /*0ca0*/ 	.word	0x0001f440


	//   ....[91]....
        /*0ca4*/ 	.word	0x0001f460


	//   ....[92]....
        /*0ca8*/ 	.word	0x0001f500


	//   ....[93]....
        /*0cac*/ 	.word	0x0001f520


	//   ....[94]....
        /*0cb0*/ 	.word	0x0001f5c0


	//   ....[95]....
        /*0cb4*/ 	.word	0x0001f5e0


	//   ....[96]....
        /*0cb8*/ 	.word	0x0001f5f0


	//   ....[97]....
        /*0cbc*/ 	.word	0x0001f680


	//   ....[98]....
        /*0cc0*/ 	.word	0x0001fdb0


	//   ....[99]....
        /*0cc4*/ 	.word	0x0001fde0


	//   ....[100]....
        /*0cc8*/ 	.word	0x0001fe40


	//   ....[101]....
        /*0ccc*/ 	.word	0x0001fe90


	//   ....[102]....
        /*0cd0*/ 	.word	0x0001fed0


	//   ....[103]....
        /*0cd4*/ 	.word	0x0001ff40


	//   ....[104]....
        /*0cd8*/ 	.word	0x0001ff80


	//   ....[105]....
        /*0cdc*/ 	.word	0x0001fff0


	//   ....[106]....
        /*0ce0*/ 	.word	0x00020030


	//   ....[107]....
        /*0ce4*/ 	.word	0x000200a0


	//   ....[108]....
        /*0ce8*/ 	.word	0x000200e0


	//   ....[109]....
        /*0cec*/ 	.word	0x00020150


	//   ....[110]....
        /*0cf0*/ 	.word	0x00020190


	//   ....[111]....
        /*0cf4*/ 	.word	0x00020200


	//   ....[112]....
        /*0cf8*/ 	.word	0x00020220


	//   ....[113]....
        /*0cfc*/ 	.word	0x00020250


	//   ....[114]....
        /*0d00*/ 	.word	0x00020a50


	//   ....[115]....
        /*0d04*/ 	.word	0x00020a60


	//   ....[116]....
        /*0d08*/ 	.word	0x00020a90


	//   ....[117]....
        /*0d0c*/ 	.word	0x00020ae0


	//   ....[118]....
        /*0d10*/ 	.word	0x00020af0


	//   ....[119]....
        /*0d14*/ 	.word	0x00020b50


	//   ....[120]....
        /*0d18*/ 	.word	0x00020b80


	//   ....[121]....
        /*0d1c*/ 	.word	0x00020bc0


	//   ....[122]....
        /*0d20*/ 	.word	0x00020bf0


	//   ....[123]....
        /*0d24*/ 	.word	0x00020c30


	//   ....[124]....
        /*0d28*/ 	.word	0x00020c60


	//   ....[125]....
        /*0d2c*/ 	.word	0x00020ca0


	//   ....[126]....
        /*0d30*/ 	.word	0x00020f40


	//   ....[127]....
        /*0d34*/ 	.word	0x00020f60


	//   ....[128]....
        /*0d38*/ 	.word	0x00020f70


	//   ....[129]....
        /*0d3c*/ 	.word	0x00021000


	//   ....[130]....
        /*0d40*/ 	.word	0x00021010


	//   ....[131]....
        /*0d44*/ 	.word	0x000210a0


	//   ....[132]....
        /*0d48*/ 	.word	0x000210b0


	//   ....[133]....
        /*0d4c*/ 	.word	0x00021140


	//   ....[134]....
        /*0d50*/ 	.word	0x00021150


	//   ....[135]....
        /*0d54*/ 	.word	0x000211e0


	//   ....[136]....
        /*0d58*/ 	.word	0x000211f0


	//   ....[137]....
        /*0d5c*/ 	.word	0x00021200


	//   ....[138]....
        /*0d60*/ 	.word	0x000217f0


	//   ....[139]....
        /*0d64*/ 	.word	0x00021830


	//   ....[140]....
        /*0d68*/ 	.word	0x00021860


	//   ....[141]....
        /*0d6c*/ 	.word	0x000218a0


	//   ....[142]....
        /*0d70*/ 	.word	0x00021930


	//   ....[143]....
        /*0d74*/ 	.word	0x00021960


	//   ....[144]....
        /*0d78*/ 	.word	0x000219d0


	//   ....[145]....
        /*0d7c*/ 	.word	0x000219f0


	//   ....[146]....
        /*0d80*/ 	.word	0x00021a70


	//   ....[147]....
        /*0d84*/ 	.word	0x00021aa0


	//   ....[148]....
        /*0d88*/ 	.word	0x00021ad0


	//   ....[149]....
        /*0d8c*/ 	.word	0x00021b20


	//   ....[150]....
        /*0d90*/ 	.word	0x00021f50


	//   ....[151]....
        /*0d94*/ 	.word	0x00021f80


	//   ....[152]....
        /*0d98*/ 	.word	0x00021ff0


	//   ....[153]....
        /*0d9c*/ 	.word	0x00022020


	//   ....[154]....
        /*0da0*/ 	.word	0x00022050


	//   ....[155]....
        /*0da4*/ 	.word	0x00022080


	//   ....[156]....
        /*0da8*/ 	.word	0x000220b0


	//   ....[157]....
        /*0dac*/ 	.word	0x000220e0


	//   ....[158]....
        /*0db0*/ 	.word	0x00022280


	//   ....[159]....
        /*0db4*/ 	.word	0x000222b0


	//   ....[160]....
        /*0db8*/ 	.word	0x000222e0


	//   ....[161]....
        /*0dbc*/ 	.word	0x00022310


	//   ....[162]....
        /*0dc0*/ 	.word	0x00022340


	//   ....[163]....
        /*0dc4*/ 	.word	0x00022370


	//   ....[164]....
        /*0dc8*/ 	.word	0x00022430


	//   ....[165]....
        /*0dcc*/ 	.word	0x00022450


	//   ....[166]....
        /*0dd0*/ 	.word	0x00022460


	//   ....[167]....
        /*0dd4*/ 	.word	0x000224c0


	//   ....[168]....
        /*0dd8*/ 	.word	0x00022ae0


	//   ....[169]....
        /*0ddc*/ 	.word	0x00022e00


	//   ....[170]....
        /*0de0*/ 	.word	0x00022e90


	//   ....[171]....
        /*0de4*/ 	.word	0x00022f30


	//   ....[172]....
        /*0de8*/ 	.word	0x00022fc0


	//   ....[173]....
        /*0dec*/ 	.word	0x000230b0


	//   ....[174]....
        /*0df0*/ 	.word	0x00023140


	//   ....[175]....
        /*0df4*/ 	.word	0x000231e0


	//   ....[176]....
        /*0df8*/ 	.word	0x00023270


	//   ....[177]....
        /*0dfc*/ 	.word	0x00023360


	//   ....[178]....
        /*0e00*/ 	.word	0x000233f0


	//   ....[179]....
        /*0e04*/ 	.word	0x00023490


	//   ....[180]....
        /*0e08*/ 	.word	0x00023520


	//   ....[181]....
        /*0e0c*/ 	.word	0x00023610


	//   ....[182]....
        /*0e10*/ 	.word	0x000236a0


	//   ....[183]....
        /*0e14*/ 	.word	0x000236f0


	//   ....[184]....
        /*0e18*/ 	.word	0x00023740


	//   ....[185]....
        /*0e1c*/ 	.word	0x00023830


	//   ....[186]....
        /*0e20*/ 	.word	0x000238c0


	//   ....[187]....
        /*0e24*/ 	.word	0x00023910


	//   ....[188]....
        /*0e28*/ 	.word	0x00023960


	//   ....[189]....
        /*0e2c*/ 	.word	0x00023bc0


	//   ....[190]....
        /*0e30*/ 	.word	0x00023ea0


	//   ....[191]....
        /*0e34*/ 	.word	0x00023f90


	//   ....[192]....
        /*0e38*/ 	.word	0x00024030


	//   ....[193]....
        /*0e3c*/ 	.word	0x00024090


	//   ....[194]....
        /*0e40*/ 	.word	0x000241a0


	//   ....[195]....
        /*0e44*/ 	.word	0x00024210


	//   ....[196]....
        /*0e48*/ 	.word	0x00024320


	//   ....[197]....
        /*0e4c*/ 	.word	0x00024390


	//   ....[198]....
        /*0e50*/ 	.word	0x000244a0


	//   ....[199]....
        /*0e54*/ 	.word	0x00024510


	//   ....[200]....
        /*0e58*/ 	.word	0x00024620


	//   ....[201]....
        /*0e5c*/ 	.word	0x00024690


	//   ....[202]....
        /*0e60*/ 	.word	0x00024770


	//   ....[203]....
        /*0e64*/ 	.word	0x00024870


	//   ....[204]....
        /*0e68*/ 	.word	0x000248e0


	//   ....[205]....
        /*0e6c*/ 	.word	0x00024960


	//   ....[206]....
        /*0e70*/ 	.word	0x00024a20


	//   ....[207]....
        /*0e74*/ 	.word	0x00024aa0


	//   ....[208]....
        /*0e78*/ 	.word	0x00024b80


	//   ....[209]....
        /*0e7c*/ 	.word	0x00024c00


	//   ....[210]....
        /*0e80*/ 	.word	0x00024ce0


	//   ....[211]....
        /*0e84*/ 	.word	0x00024d60


	//   ....[212]....
        /*0e88*/ 	.word	0x00024e40


	//   ....[213]....
        /*0e8c*/ 	.word	0x00024ec0


	//   ....[214]....
        /*0e90*/ 	.word	0x00024fa0


	//   ....[215]....
        /*0e94*/ 	.word	0x00025020


	//   ....[216]....
        /*0e98*/ 	.word	0x00025100


	//   ....[217]....
        /*0e9c*/ 	.word	0x00025180


	//   ....[218]....
        /*0ea0*/ 	.word	0x00025240


	//   ....[219]....
        /*0ea4*/ 	.word	0x00025370


	//   ....[220]....
        /*0ea8*/ 	.word	0x00025440


	//   ....[221]....
        /*0eac*/ 	.word	0x000254a0


	//   ....[222]....
        /*0eb0*/ 	.word	0x000255b0


	//   ....[223]....
        /*0eb4*/ 	.word	0x00025610


	//   ....[224]....
        /*0eb8*/ 	.word	0x000256e0


	//   ....[225]....
        /*0ebc*/ 	.word	0x00025740


	//   ....[226]....
        /*0ec0*/ 	.word	0x00025810


	//   ....[227]....
        /*0ec4*/ 	.word	0x00025870


	//   ....[228]....
        /*0ec8*/ 	.word	0x00025940


	//   ....[229]....
        /*0ecc*/ 	.word	0x00025a30


	//   ....[230]....
        /*0ed0*/ 	.word	0x00025ac0


	//   ....[231]....
        /*0ed4*/ 	.word	0x00025bb0


	//   ....[232]....
        /*0ed8*/ 	.word	0x00025c50


	//   ....[233]....
        /*0edc*/ 	.word	0x00025cb0


	//   ....[234]....
        /*0ee0*/ 	.word	0x00025db0


	//   ....[235]....
        /*0ee4*/ 	.word	0x00025e10


	//   ....[236]....
        /*0ee8*/ 	.word	0x00025f10


	//   ....[237]....
        /*0eec*/ 	.word	0x00025f70


	//   ....[238]....
        /*0ef0*/ 	.word	0x00026070


	//   ....[239]....
        /*0ef4*/ 	.word	0x000260d0


	//   ....[240]....
        /*0ef8*/ 	.word	0x000261d0


	//   ....[241]....
        /*0efc*/ 	.word	0x00026230


	//   ....[242]....
        /*0f00*/ 	.word	0x00026300


	//   ....[243]....
        /*0f04*/ 	.word	0x00026440


	//   ....[244]....
        /*0f08*/ 	.word	0x000264f0


	//   ....[245]....
        /*0f0c*/ 	.word	0x000265c0


	//   ....[246]....
        /*0f10*/ 	.word	0x00026690


	//   ....[247]....
        /*0f14*/ 	.word	0x000266f0


	//   ....[248]....
        /*0f18*/ 	.word	0x000267e0


	//   ....[249]....
        /*0f1c*/ 	.word	0x00026840


	//   ....[250]....
        /*0f20*/ 	.word	0x00026930


	//   ....[251]....
        /*0f24*/ 	.word	0x00026990


	//   ....[252]....
        /*0f28*/ 	.word	0x00026a80


	//   ....[253]....
        /*0f2c*/ 	.word	0x00026ae0


	//   ....[254]....
        /*0f30*/ 	.word	0x00026bc0


	//   ....[255]....
        /*0f34*/ 	.word	0x00026c50


	//   ....[0]....
        /*0f38*/ 	.word	0x00026cf0


	//   ....[1]....
        /*0f3c*/ 	.word	0x00026e70


	//   ....[2]....
        /*0f40*/ 	.word	0x00026ee0


	//   ....[3]....
        /*0f44*/ 	.word	0x00026f50


	//   ....[4]....
        /*0f48*/ 	.word	0x00026fc0


	//   ....[5]....
        /*0f4c*/ 	.word	0x00027030


	//   ....[6]....
        /*0f50*/ 	.word	0x000270b0


	//   ....[7]....
        /*0f54*/ 	.word	0x00027130


	//   ....[8]....
        /*0f58*/ 	.word	0x000271c0


	//   ....[9]....
        /*0f5c*/ 	.word	0x00027230


	//   ....[10]....
        /*0f60*/ 	.word	0x000272a0


	//   ....[11]....
        /*0f64*/ 	.word	0x00027310


	//   ....[12]....
        /*0f68*/ 	.word	0x00027390


	//   ....[13]....
        /*0f6c*/ 	.word	0x00027400


	//   ....[14]....
        /*0f70*/ 	.word	0x000274a0


	//   ....[15]....
        /*0f74*/ 	.word	0x000274f0


	//   ....[16]....
        /*0f78*/ 	.word	0x00027580


	//   ....[17]....
        /*0f7c*/ 	.word	0x000276b0


	//----- nvinfo : EIATTR_REG_RECONFIG
	.align		4
.L_647:
        /*0f80*/ 	.byte	0x01, 0x54
	.zero		2


	//----- nvinfo : EIATTR_SYSCALL_OFFSETS
	.align		4
        /*0f84*/ 	.byte	0x04, 0x46
        /*0f86*/ 	.short	(.L_649 - .L_648)


	//   ....[0]....
.L_648:
        /*0f88*/ 	.word	0x000021b0


	//   ....[1]....
        /*0f8c*/ 	.word	0x00002300


	//   ....[2]....
        /*0f90*/ 	.word	0x0000b860


	//   ....[3]....
        /*0f94*/ 	.word	0x0000bbd0


	//   ....[4]....
        /*0f98*/ 	.word	0x0001e8d0


	//   ....[5]....
        /*0f9c*/ 	.word	0x0001ea20


	//   ....[6]....
        /*0fa0*/ 	.word	0x0001eb10


	//   ....[7]....
        /*0fa4*/ 	.word	0x0001fa40


	//----- nvinfo : EIATTR_MBARRIER_INSTR_OFFSETS
	.align		4
.L_649:
        /*0fa8*/ 	.byte	0x04, 0x39
        /*0faa*/ 	.short	(.L_651 - .L_650)


	//   ....[0]....
.L_650:
        /*0fac*/ 	.word	0x00000270
        /*0fb0*/ 	.word	0x000000ff
        /*0fb4*/ 	.word	0x00030800
        /*0fb8*/ 	.short	0x0100
        /*0fba*/ 	.byte	0x08
	.zero		1


	//   ....[1]....
        /*0fbc*/ 	.word	0x00000280
        /*0fc0*/ 	.word	0x000000ff
        /*0fc4*/ 	.word	0x00030820
        /*0fc8*/ 	.short	0x0100
        /*0fca*/ 	.byte	0x08
	.zero		1


	//   ....[2]....
        /*0fcc*/ 	.word	0x00000370
        /*0fd0*/ 	.word	0x000000ff
        /*0fd4*/ 	.word	0x00030830
        /*0fd8*/ 	.short	0x0100
        /*0fda*/ 	.byte	0x08
	.zero		1


	//   ....[3]....
        /*0fdc*/ 	.word	0x00000380
        /*0fe0*/ 	.word	0x000000ff
        /*0fe4*/ 	.word	0x00030840
        /*0fe8*/ 	.short	0x0100
        /*0fea*/ 	.byte	0x08
	.zero		1


	//   ....[4]....
        /*0fec*/ 	.word	0x00000390
        /*0ff0*/ 	.word	0x000000ff
        /*0ff4*/ 	.word	0x00030838
        /*0ff8*/ 	.short	0x0100
        /*0ffa*/ 	.byte	0x08
	.zero		1


	//   ....[5]....
        /*0ffc*/ 	.word	0x000003a0
        /*1000*/ 	.word	0x000000ff
        /*1004*/ 	.word	0x00030848
        /*1008*/ 	.short	0x0100
        /*100a*/ 	.byte	0x08
	.zero		1


	//   ....[6]....
        /*100c*/ 	.word	0x000004d0
        /*1010*/ 	.word	0x000000ff
        /*1014*/ 	.word	0x00030850
        /*1018*/ 	.short	0x0100
        /*101a*/ 	.byte	0x08
	.zero		1


	//   ....[7]....
        /*101c*/ 	.word	0x000004e0
        /*1020*/ 	.word	0x000000ff
        /*1024*/ 	.word	0x00030860
        /*1028*/ 	.short	0x0100
        /*102a*/ 	.byte	0x08
	.zero		1


	//   ....[8]....
        /*102c*/ 	.word	0x000004f0
        /*1030*/ 	.word	0x000000ff
        /*1034*/ 	.word	0x00030858
        /*1038*/ 	.short	0x0100
        /*103a*/ 	.byte	0x08
	.zero		1


	//   ....[9]....
        /*103c*/ 	.word	0x00000500
        /*1040*/ 	.word	0x000000ff
        /*1044*/ 	.word	0x00030868
        /*1048*/ 	.short	0x0100
        /*104a*/ 	.byte	0x08
	.zero		1


	//   ....[10]....
        /*104c*/ 	.word	0x000005f0
        /*1050*/ 	.word	0x000000ff
        /*1054*/ 	.word	0x00030870
        /*1058*/ 	.short	0x0100
        /*105a*/ 	.byte	0x06
	.zero		1


	//   ....[11]....
        /*105c*/ 	.word	0x00000600
        /*1060*/ 	.word	0x000000ff
        /*1064*/ 	.word	0x00030880
        /*1068*/ 	.short	0x0100
        /*106a*/ 	.byte	0x06
	.zero		1


	//   ....[12]....
        /*106c*/ 	.word	0x00000610
        /*1070*/ 	.word	0x000000ff
        /*1074*/ 	.word	0x00030878
        /*1078*/ 	.short	0x0100
        /*107a*/ 	.byte	0x06
	.zero		1


	//   ....[13]....
        /*107c*/ 	.word	0x00000620
        /*1080*/ 	.word	0x000000ff
        /*1084*/ 	.word	0x00030888
        /*1088*/ 	.short	0x0100
        /*108a*/ 	.byte	0x06
	.zero		1


	//   ....[14]....
        /*108c*/ 	.word	0x00000750
        /*1090*/ 	.word	0x000000ff
        /*1094*/ 	.word	0x00030890
        /*1098*/ 	.short	0x0100
        /*109a*/ 	.byte	0x08
	.zero		1


	//   ....[15]....
        /*109c*/ 	.word	0x00000760
        /*10a0*/ 	.word	0x000000ff
        /*10a4*/ 	.word	0x000308a0
        /*10a8*/ 	.short	0x0100
        /*10aa*/ 	.byte	0x08
	.zero		1


	//   ....[16]....
        /*10ac*/ 	.word	0x00000770
        /*10b0*/ 	.word	0x000000ff
        /*10b4*/ 	.word	0x00030898
        /*10b8*/ 	.short	0x0100
        /*10ba*/ 	.byte	0x08
	.zero		1


	//   ....[17]....
        /*10bc*/ 	.word	0x00000780
        /*10c0*/ 	.word	0x000000ff
        /*10c4*/ 	.word	0x000308a8
        /*10c8*/ 	.short	0x0100
        /*10ca*/ 	.byte	0x08
	.zero		1


	//   ....[18]....
        /*10cc*/ 	.word	0x000008b0
        /*10d0*/ 	.word	0x000000ff
        /*10d4*/ 	.word	0x000308b0
        /*10d8*/ 	.short	0x0100
        /*10da*/ 	.byte	0x08
	.zero		1


	//   ....[19]....
        /*10dc*/ 	.word	0x000008c0
        /*10e0*/ 	.word	0x000000ff
        /*10e4*/ 	.word	0x000308c0
        /*10e8*/ 	.short	0x0100
        /*10ea*/ 	.byte	0x08
	.zero		1


	//   ....[20]....
        /*10ec*/ 	.word	0x000008d0
        /*10f0*/ 	.word	0x000000ff
        /*10f4*/ 	.word	0x000308b8
        /*10f8*/ 	.short	0x0100
        /*10fa*/ 	.byte	0x08
	.zero		1


	//   ....[21]....
        /*10fc*/ 	.word	0x000008e0
        /*1100*/ 	.word	0x000000ff
        /*1104*/ 	.word	0x000308c8
        /*1108*/ 	.short	0x0100
        /*110a*/ 	.byte	0x08
	.zero		1


	//   ....[22]....
        /*110c*/ 	.word	0x00003cf0
        /*1110*/ 	.word	0x00000054
        /*1114*/ 	.word	0x00030890
        /*1118*/ 	.short	0x010a
        /*111a*/ 	.byte	0x3f
	.zero		1


	//   ....[23]....
        /*111c*/ 	.word	0x000072c0
        /*1120*/ 	.word	0x00000054
        /*1124*/ 	.word	0x00030890
        /*1128*/ 	.short	0x010a
        /*112a*/ 	.byte	0x3f
	.zero		1


	//   ....[24]....
        /*112c*/ 	.word	0x0000a150
        /*1130*/ 	.word	0x00000054
        /*1134*/ 	.word	0x00030890
        /*1138*/ 	.short	0x010a
        /*113a*/ 	.byte	0x3f
	.zero		1


	//   ....[25]....
        /*113c*/ 	.word	0x0000a8f0
        /*1140*/ 	.word	0x0000000b
        /*1144*/ 	.word	0x00000000
        /*1148*/ 	.short	0x0101
        /*114a*/ 	.byte	0x3f
	.zero		1


	//   ....[26]....
        /*114c*/ 	.word	0x0000a930
        /*1150*/ 	.word	0x00000054
        /*1154*/ 	.word	0x000308b0
        /*1158*/ 	.short	0x010a
        /*115a*/ 	.byte	0x3f
	.zero		1


	//   ....[27]....
        /*115c*/ 	.word	0x0000b050
        /*1160*/ 	.word	0x00000054
        /*1164*/ 	.word	0x00000000
        /*1168*/ 	.short	0x0101
        /*116a*/ 	.byte	0x3f
	.zero		1


	//   ....[28]....
        /*116c*/ 	.word	0x0000b8f0
        /*1170*/ 	.word	0x00000002
        /*1174*/ 	.word	0x00030800
        /*1178*/ 	.short	0x010a
        /*117a*/ 	.byte	0x3f
	.zero		1


	//   ....[29]....
        /*117c*/ 	.word	0x0000b940
        /*1180*/ 	.word	0x00000002
        /*1184*/ 	.word	0x00030800
        /*1188*/ 	.short	0x010a
        /*118a*/ 	.byte	0x3f
	.zero		1


	//   ....[30]....
        /*118c*/ 	.word	0x0000c7b0
        /*1190*/ 	.word	0x00000002
        /*1194*/ 	.word	0x00030800
        /*1198*/ 	.short	0x010a
        /*119a*/ 	.byte	0x3f
	.zero		1


	//   ....[31]....
        /*119c*/ 	.word	0x0000f080
        /*11a0*/ 	.word	0x00000002
        /*11a4*/ 	.word	0x00030800
        /*11a8*/ 	.short	0x010a
        /*11aa*/ 	.byte	0x3f
	.zero		1


	//   ....[32]....
        /*11ac*/ 	.word	0x00011590
        /*11b0*/ 	.word	0x00000003
        /*11b4*/ 	.word	0x00030830
        /*11b8*/ 	.short	0x010a
        /*11ba*/ 	.byte	0x3f
	.zero		1


	//   ....[33]....
        /*11bc*/ 	.word	0x000115e0
        /*11c0*/ 	.word	0x00000003
        /*11c4*/ 	.word	0x00030830
        /*11c8*/ 	.short	0x010a
        /*11ca*/ 	.byte	0x3f
	.zero		1


	//   ....[34]....
        /*11cc*/ 	.word	0x00012330
        /*11d0*/ 	.word	0x00000003
        /*11d4*/ 	.word	0x00000000
        /*11d8*/ 	.short	0x0101
        /*11da*/ 	.byte	0x3f
	.zero		1


	//   ....[35]....
        /*11dc*/ 	.word	0x000142b0
        /*11e0*/ 	.word	0x00000000
        /*11e4*/ 	.word	0x00030830
        /*11e8*/ 	.short	0x010a
        /*11ea*/ 	.byte	0x3f
	.zero		1


	//   ....[36]....
        /*11ec*/ 	.word	0x00014330
        /*11f0*/ 	.word	0x00000000
        /*11f4*/ 	.word	0x00030830
        /*11f8*/ 	.short	0x010a
        /*11fa*/ 	.byte	0x3f
	.zero		1


	//   ....[37]....
        /*11fc*/ 	.word	0x00015200
        /*1200*/ 	.word	0x0000000c
        /*1204*/ 	.word	0x00030850
        /*1208*/ 	.short	0x010a
        /*120a*/ 	.byte	0x3f
	.zero		1


	//   ....[38]....
        /*120c*/ 	.word	0x00015250
        /*1210*/ 	.word	0x0000000c
        /*1214*/ 	.word	0x00030850
        /*1218*/ 	.short	0x010a
        /*121a*/ 	.byte	0x3f
	.zero		1


	//   ....[39]....
        /*121c*/ 	.word	0x00015650
        /*1220*/ 	.word	0x00000000
        /*1224*/ 	.word	0x00000000
        /*1228*/ 	.short	0x0101
        /*122a*/ 	.byte	0x3f
	.zero		1


	//   ....[40]....
        /*122c*/ 	.word	0x00016950
        /*1230*/ 	.word	0x0000000c
        /*1234*/ 	.word	0x00000000
        /*1238*/ 	.short	0x0101
        /*123a*/ 	.byte	0x3f
	.zero		1


	//   ....[41]....
        /*123c*/ 	.word	0x00017160
        /*1240*/ 	.word	0x00000006
        /*1244*/ 	.word	0x00030850
        /*1248*/ 	.short	0x010a
        /*124a*/ 	.byte	0x3f
	.zero		1


	//   ....[42]....
        /*124c*/ 	.word	0x00017200
        /*1250*/ 	.word	0x00000006
        /*1254*/ 	.word	0x00030850
        /*1258*/ 	.short	0x010a
        /*125a*/ 	.byte	0x3f
	.zero		1


	//   ....[43]....
        /*125c*/ 	.word	0x00017700
        /*1260*/ 	.word	0x000000e0
        /*1264*/ 	.word	0x00000000
        /*1268*/ 	.short	0x0101
        /*126a*/ 	.byte	0x3f
	.zero		1


	//   ....[44]....
        /*126c*/ 	.word	0x00019460
        /*1270*/ 	.word	0x00000000
        /*1274*/ 	.word	0x00000000
        /*1278*/ 	.short	0x0101
        /*127a*/ 	.byte	0x3f
	.zero		1


	//   ....[45]....
        /*127c*/ 	.word	0x00019f20
        /*1280*/ 	.word	0x0000003e
        /*1284*/ 	.word	0x00000000
        /*1288*/ 	.short	0x0101
        /*128a*/ 	.byte	0x3f
	.zero		1


	//   ....[46]....
        /*128c*/ 	.word	0x0001d130
        /*1290*/ 	.word	0x00000016
        /*1294*/ 	.word	0x00030820
        /*1298*/ 	.short	0x010a
        /*129a*/ 	.byte	0x3f
	.zero		1


	//   ....[47]....
        /*129c*/ 	.word	0x0001d1c0
        /*12a0*/ 	.word	0x0000000c
        /*12a4*/ 	.word	0x000308a0
        /*12a8*/ 	.short	0x010a
        /*12aa*/ 	.byte	0x3f
	.zero		1


	//   ....[48]....
        /*12ac*/ 	.word	0x0001d610
        /*12b0*/ 	.word	0x0000000c
        /*12b4*/ 	.word	0x000308c0
        /*12b8*/ 	.short	0x010a
        /*12ba*/ 	.byte	0x3f
	.zero		1


	//   ....[49]....
        /*12bc*/ 	.word	0x0001db20
        /*12c0*/ 	.word	0x0000000b
        /*12c4*/ 	.word	0x000308a0
        /*12c8*/ 	.short	0x010a
        /*12ca*/ 	.byte	0x3f
	.zero		1


	//   ....[50]....
        /*12cc*/ 	.word	0x0001df60
        /*12d0*/ 	.word	0x0000000b
        /*12d4*/ 	.word	0x000308c0
        /*12d8*/ 	.short	0x010a
        /*12da*/ 	.byte	0x3f
	.zero		1


	//   ....[51]....
        /*12dc*/ 	.word	0x0001f0a0
        /*12e0*/ 	.word	0x00000007
        /*12e4*/ 	.word	0x00030840
        /*12e8*/ 	.short	0x010a
        /*12ea*/ 	.byte	0x3f
	.zero		1


	//   ....[52]....
        /*12ec*/ 	.word	0x0001f740
        /*12f0*/ 	.word	0x00000007
        /*12f4*/ 	.word	0x00030830
        /*12f8*/ 	.short	0x0107
        /*12fa*/ 	.byte	0x3f
	.zero		1


	//   ....[53]....
        /*12fc*/ 	.word	0x0001f810
        /*1300*/ 	.word	0x00000007
        /*1304*/ 	.word	0x00030830
        /*1308*/ 	.short	0x0101
        /*130a*/ 	.byte	0x3f
	.zero		1


	//   ....[54]....
        /*130c*/ 	.word	0x00020370
        /*1310*/ 	.word	0x00000016
        /*1314*/ 	.word	0x00030800
        /*1318*/ 	.short	0x0107
        /*131a*/ 	.byte	0x3f
	.zero		1


	//   ....[55]....
        /*131c*/ 	.word	0x00020480
        /*1320*/ 	.word	0x00000016
        /*1324*/ 	.word	0x00030800
        /*1328*/ 	.short	0x0101
        /*132a*/ 	.byte	0x3f
	.zero		1


	//   ....[56]....
        /*132c*/ 	.word	0x000204a0
        /*1330*/ 	.word	0x00000016
        /*1334*/ 	.word	0x00030820
        /*1338*/ 	.short	0x010a
        /*133a*/ 	.byte	0x3f
	.zero		1


	//   ....[57]....
        /*133c*/ 	.word	0x00020870
        /*1340*/ 	.word	0x00000007
        /*1344*/ 	.word	0x00030840
        /*1348*/ 	.short	0x010a
        /*134a*/ 	.byte	0x3f
	.zero		1


	//   ....[58]....
        /*134c*/ 	.word	0x00020d60
        /*1350*/ 	.word	0x00000007
        /*1354*/ 	.word	0x00030830
        /*1358*/ 	.short	0x0107
        /*135a*/ 	.byte	0x3f
	.zero		1


	//   ....[59]....
        /*135c*/ 	.word	0x00020e20
        /*1360*/ 	.word	0x00000007
        /*1364*/ 	.word	0x00030830
        /*1368*/ 	.short	0x0101
        /*136a*/ 	.byte	0x3f
	.zero		1


	//   ....[60]....
        /*136c*/ 	.word	0x00020e80
        /*1370*/ 	.word	0x00000006
        /*1374*/ 	.word	0x00030860
        /*1378*/ 	.short	0x010a
        /*137a*/ 	.byte	0x3f
	.zero		1


	//   ....[61]....
        /*137c*/ 	.word	0x000213f0
        /*1380*/ 	.word	0x00000006
        /*1384*/ 	.word	0x00030850
        /*1388*/ 	.short	0x0107
        /*138a*/ 	.byte	0x3f
	.zero		1


	//   ....[62]....
        /*138c*/ 	.word	0x00021520
        /*1390*/ 	.word	0x00000006
        /*1394*/ 	.word	0x00030850
        /*1398*/ 	.short	0x0101
        /*139a*/ 	.byte	0x3f
	.zero		1


	//   ....[63]....
        /*139c*/ 	.word	0x00021740
        /*13a0*/ 	.word	0x00000000
        /*13a4*/ 	.word	0x00030860
        /*13a8*/ 	.short	0x010a
        /*13aa*/ 	.byte	0x3f
	.zero		1


	//   ....[64]....
        /*13ac*/ 	.word	0x00021c50
        /*13b0*/ 	.word	0x00000000
        /*13b4*/ 	.word	0x00030850
        /*13b8*/ 	.short	0x0107
        /*13ba*/ 	.byte	0x3f
	.zero		1


	//   ....[65]....
        /*13bc*/ 	.word	0x00021d10
        /*13c0*/ 	.word	0x00000000
        /*13c4*/ 	.word	0x00030850
        /*13c8*/ 	.short	0x0101
        /*13ca*/ 	.byte	0x3f
	.zero		1


	//   ....[66]....
        /*13cc*/ 	.word	0x00022a60
        /*13d0*/ 	.word	0x00000007
        /*13d4*/ 	.word	0x00030820
        /*13d8*/ 	.short	0x010a
        /*13da*/ 	.byte	0x3f
	.zero		1


	//   ....[67]....
        /*13dc*/ 	.word	0x00022bd0
        /*13e0*/ 	.word	0x00000005
        /*13e4*/ 	.word	0x00030840
        /*13e8*/ 	.short	0x010a
        /*13ea*/ 	.byte	0x3f
	.zero		1


	//   ....[68]....
        /*13ec*/ 	.word	0x00022c70
        /*13f0*/ 	.word	0x00000003
        /*13f4*/ 	.word	0x00030840
        /*13f8*/ 	.short	0x010a
        /*13fa*/ 	.byte	0x3f
	.zero		1


	//   ....[69]....
        /*13fc*/ 	.word	0x00022cb0
        /*1400*/ 	.word	0x00000005
        /*1404*/ 	.word	0x00030860
        /*1408*/ 	.short	0x010a
        /*140a*/ 	.byte	0x3f
	.zero		1


	//   ....[70]....
        /*140c*/ 	.word	0x00022cf0
        /*1410*/ 	.word	0x00000003
        /*1414*/ 	.word	0x00030860
        /*1418*/ 	.short	0x010a
        /*141a*/ 	.byte	0x3f
	.zero		1


	//   ....[71]....
        /*141c*/ 	.word	0x00022d50
        /*1420*/ 	.word	0x00000054
        /*1424*/ 	.word	0x00030890
        /*1428*/ 	.short	0x010a
        /*142a*/ 	.byte	0x3f
	.zero		1


	//   ....[72]....
        /*142c*/ 	.word	0x00023000
        /*1430*/ 	.word	0x00000054
        /*1434*/ 	.word	0x00030890
        /*1438*/ 	.short	0x010a
        /*143a*/ 	.byte	0x3f
	.zero		1


	//   ....[73]....
        /*143c*/ 	.word	0x000232b0
        /*1440*/ 	.word	0x00000054
        /*1444*/ 	.word	0x00030890
        /*1448*/ 	.short	0x010a
        /*144a*/ 	.byte	0x3f
	.zero		1


	//   ....[74]....
        /*144c*/ 	.word	0x00023560
        /*1450*/ 	.word	0x00000054
        /*1454*/ 	.word	0x000308b0
        /*1458*/ 	.short	0x010a
        /*145a*/ 	.byte	0x3f
	.zero		1


	//   ....[75]....
        /*145c*/ 	.word	0x00023780
        /*1460*/ 	.word	0x00000002
        /*1464*/ 	.word	0x00030800
        /*1468*/ 	.short	0x010a
        /*146a*/ 	.byte	0x3f
	.zero		1


	//   ....[76]....
        /*146c*/ 	.word	0x000239a0
        /*1470*/ 	.word	0x00000002
        /*1474*/ 	.word	0x00030800
        /*1478*/ 	.short	0x010a
        /*147a*/ 	.byte	0x3f
	.zero		1


	//   ....[77]....
        /*147c*/ 	.word	0x000239f0
        /*1480*/ 	.word	0x00000003
        /*1484*/ 	.word	0x00030830
        /*1488*/ 	.short	0x010a
        /*148a*/ 	.byte	0x3f
	.zero		1


	//   ....[78]....
        /*148c*/ 	.word	0x00023a40
        /*1490*/ 	.word	0x00000000
        /*1494*/ 	.word	0x00030830
        /*1498*/ 	.short	0x010a
        /*149a*/ 	.byte	0x3f
	.zero		1


	//   ....[79]....
        /*149c*/ 	.word	0x00023a90
        /*14a0*/ 	.word	0x0000000c
        /*14a4*/ 	.word	0x00030850
        /*14a8*/ 	.short	0x010a
        /*14aa*/ 	.byte	0x3f
	.zero		1


	//   ....[80]....
        /*14ac*/ 	.word	0x00023ae0
        /*14b0*/ 	.word	0x00000006
        /*14b4*/ 	.word	0x00030850
        /*14b8*/ 	.short	0x010a
        /*14ba*/ 	.byte	0x3f
	.zero		1


	//   ....[81]....
        /*14bc*/ 	.word	0x00023c80
        /*14c0*/ 	.word	0x00000016
        /*14c4*/ 	.word	0x00030820
        /*14c8*/ 	.short	0x010a
        /*14ca*/ 	.byte	0x3f
	.zero		1


	//   ....[82]....
        /*14cc*/ 	.word	0x00023cd0
        /*14d0*/ 	.word	0x0000000c
        /*14d4*/ 	.word	0x000308a0
        /*14d8*/ 	.short	0x010a
        /*14da*/ 	.byte	0x3f
	.zero		1


	//   ....[83]....
        /*14dc*/ 	.word	0x00023d20
        /*14e0*/ 	.word	0x0000000c
        /*14e4*/ 	.word	0x000308c0
        /*14e8*/ 	.short	0x010a
        /*14ea*/ 	.byte	0x3f
	.zero		1


	//   ....[84]....
        /*14ec*/ 	.word	0x00023d70
        /*14f0*/ 	.word	0x0000000b
        /*14f4*/ 	.word	0x000308a0
        /*14f8*/ 	.short	0x010a
        /*14fa*/ 	.byte	0x3f
	.zero		1


	//   ....[85]....
        /*14fc*/ 	.word	0x00023dc0
        /*1500*/ 	.word	0x0000000b
        /*1504*/ 	.word	0x000308c0
        /*1508*/ 	.short	0x010a
        /*150a*/ 	.byte	0x3f
	.zero		1


	//   ....[86]....
        /*150c*/ 	.word	0x00023ee0
        /*1510*/ 	.word	0x00000007
        /*1514*/ 	.word	0x00030840
        /*1518*/ 	.short	0x010a
        /*151a*/ 	.byte	0x3f
	.zero		1


	//   ....[87]....
        /*151c*/ 	.word	0x00025270
        /*1520*/ 	.word	0x00000016
        /*1524*/ 	.word	0x00030820
        /*1528*/ 	.short	0x010a
        /*152a*/ 	.byte	0x3f
	.zero		1


	//   ....[88]....
        /*152c*/ 	.word	0x000252c0
        /*1530*/ 	.word	0x00000007
        /*1534*/ 	.word	0x00030840
        /*1538*/ 	.short	0x010a
        /*153a*/ 	.byte	0x3f
	.zero		1


	//   ....[89]....
        /*153c*/ 	.word	0x00025b00
        /*1540*/ 	.word	0x00000006
        /*1544*/ 	.word	0x00030860
        /*1548*/ 	.short	0x010a
        /*154a*/ 	.byte	0x3f
	.zero		1


	//   ....[90]....
        /*154c*/ 	.word	0x00026390
        /*1550*/ 	.word	0x00000000
        /*1554*/ 	.word	0x00030860
        /*1558*/ 	.short	0x010a
        /*155a*/ 	.byte	0x3f
	.zero		1


	//   ....[91]....
        /*155c*/ 	.word	0x000275d0
        /*1560*/ 	.word	0x00000007
        /*1564*/ 	.word	0x00030820
        /*1568*/ 	.short	0x010a
        /*156a*/ 	.byte	0x3f
	.zero		1


	//   ....[92]....
        /*156c*/ 	.word	0x00027770
        /*1570*/ 	.word	0x00000005
        /*1574*/ 	.word	0x00030840
        /*1578*/ 	.short	0x010a
        /*157a*/ 	.byte	0x3f
	.zero		1


	//   ....[93]....
        /*157c*/ 	.word	0x000277c0
        /*1580*/ 	.word	0x00000003
        /*1584*/ 	.word	0x00030840
        /*1588*/ 	.short	0x010a
        /*158a*/ 	.byte	0x3f
	.zero		1


	//   ....[94]....
        /*158c*/ 	.word	0x00027810
        /*1590*/ 	.word	0x00000005
        /*1594*/ 	.word	0x00030860
        /*1598*/ 	.short	0x010a
        /*159a*/ 	.byte	0x3f
	.zero		1


	//----- nvinfo : EIATTR_NUM_MBARRIERS
	.align		4
.L_651:
        /*159c*/ 	.byte	0x03, 0x38
        /*159e*/ 	.short	0x0016


	//----- nvinfo : EIATTR_EXIT_INSTR_OFFSETS
	.align		4
        /*15a0*/ 	.byte	0x04, 0x1c
        /*15a2*/ 	.short	(.L_653 - .L_652)


	//   ....[0]....
.L_652:
        /*15a4*/ 	.word	0x00022d40


	//----- nvinfo : EIATTR_MAX_THREADS
	.align		4
.L_653:
        /*15a8*/ 	.byte	0x04, 0x05
        /*15aa*/ 	.short	(.L_655 - .L_654)
.L_654:
        /*15ac*/ 	.word	0x00000180
        /*15b0*/ 	.word	0x00000001
        /*15b4*/ 	.word	0x00000001


	//----- nvinfo : EIATTR_CRS_STACK_SIZE
	.align		4
.L_655:
        /*15b8*/ 	.byte	0x04, 0x1e
        /*15ba*/ 	.short	(.L_657 - .L_656)
.L_656:
        /*15bc*/ 	.word	0x00000000


	//----- nvinfo : EIATTR_CBANK_PARAM_SIZE
	.align		4
.L_657:
        /*15c0*/ 	.byte	0x03, 0x19
        /*15c2*/ 	.short	0x0af0


	//----- nvinfo : EIATTR_PARAM_CBANK
	.align		4
        /*15c4*/ 	.byte	0x04, 0x0a
        /*15c6*/ 	.short	(.L_659 - .L_658)
	.align		4
.L_658:
        /*15c8*/ 	.word	index@(.nv.constant0._ZN7cutlass13device_kernelIN5flash11enable_sm90INS1_16FlashAttnFwdSm90INS1_25CollectiveMainloopFwdSm90ILi2EN4cute5tupleIJNS5_1CILi1EEES8_S8_EEENS6_IJNS7_ILi128EEENS7_ILi96EEENS7_ILi192EEEEEELi192ENS_6half_tEfNS_4arch4Sm90ELb0ELb0ELb1ELb1ELb1ELb1ELb0ELb1ELb1ELb1ELb1ELb0EEENS1_21CollectiveEpilogueFwdINS6_IJSA_SC_SB_EEES9_SE_SG_Li256ELb1ELb1ELb1ELb0EEENS1_36VarlenDynamicPersistentTileSchedulerILi128ELi96ELi256ELi128ELb1ELb1ELb1ELb0ELb1ELb1EEEEEEEEEvNT_6ParamsE)
        /*15cc*/ 	.short	0x0210
        /*15ce*/ 	.short	0x0af0


	//----- nvinfo : EIATTR_SW_WAR
	.align		4
.L_659:
        /*15d0*/ 	.byte	0x04, 0x36
        /*15d2*/ 	.short	(.L_661 - .L_660)
.L_660:
        /*15d4*/ 	.word	0x00000008
.L_661:


//--------------------- .nv.info._ZN7cutlass13device_kernelIN5flash11enable_sm90INS1_16FlashAttnFwdSm90INS1_25CollectiveMainloopFwdSm90ILi2EN4cute5tupleIJNS5_1CILi1EEES8_S8_EEENS6_IJNS7_ILi128EEENS7_ILi96EEENS7_ILi192EEEEEELi192ENS_6half_tEfNS_4arch4Sm90ELb0ELb1ELb1ELb0ELb1ELb0ELb0ELb1ELb1ELb1ELb1ELb0EEENS1_21CollectiveEpilogueFwdINS6_IJSA_SC_SB_EEES9_SE_SG_Li256ELb0ELb1ELb1ELb0EEENS1_19SingleTileSchedulerILb0ELb1ELb1ELi128EEEEEEEEEvNT_6ParamsE --------------------------
	.section	.nv.info._ZN7cutlass13device_kernelIN5flash11enable_sm90INS1_16FlashAttnFwdSm90INS1_25CollectiveMainloopFwdSm90ILi2EN4cute5tupleIJNS5_1CILi1EEES8_S8_EEENS6_IJNS7_ILi128EEENS7_ILi96EEENS7_ILi192EEEEEELi192ENS_6half_tEfNS_4arch4Sm90ELb0ELb1ELb1ELb0ELb1ELb0ELb0ELb1ELb1ELb1ELb1ELb0EEENS1_21CollectiveEpilogueFwdINS6_IJSA_SC_SB_EEES9_SE_SG_Li256ELb0ELb1ELb1ELb0EEENS1_19SingleTileSchedulerILb0ELb1ELb1ELi128EEEEEEEEEvNT_6ParamsE,"",@"SHT_CUDA_INFO"
	.sectionflags	@""
	.align	4


	//----- nvinfo : EIATTR_CUDA_API_VERSION
	.align		4
        /*0000*/ 	.byte	0x04, 0x37
        /*0002*/ 	.short	(.L_663 - .L_662)
.L_662:
        /*0004*/ 	.word	0x00000082


	//----- nvinfo : EIATTR_KPARAM_INFO
	.align		4
.L_663:
        /*0008*/ 	.byte	0x04, 0x17
        /*000a*/ 	.short	(.L_665 - .L_664)
.L_664:
        /*000c*/ 	.word	0x00000000
        /*0010*/ 	.short	0x0000
        /*0012*/ 	.short	0x0070
        /*0014*/ 	.byte	0x00, 0xf0, 0x01, 0x28


	//----- nvinfo : EIATTR_SPARSE_MMA_MASK
	.align		4
.L_665:
        /*0018*/ 	.byte	0x03, 0x50
        /*001a*/ 	.short	0x0000


	//----- nvinfo : EIATTR_MAXREG_COUNT
	.align		4
        /*001c*/ 	.byte	0x03, 0x1b
        /*001e*/ 	.short	0x00a8


	//----- nvinfo : EIATTR_NUM_BARRIERS
	.align		4
        /*0020*/ 	.byte	0x02, 0x4c
        /*0022*/ 	.byte	0x09
	.zero		1


	//----- nvinfo : EIATTR_EXTERNS
	.align		4
        /*0024*/ 	.byte	0x04, 0x0f
        /*0026*/ 	.short	(.L_667 - .L_666)


	//   ....[0]....
	.align		4
.L_666:
        /*0028*/ 	.word	index@(__assertfail)


	//----- nvinfo : EIATTR_ANNOTATIONS
	.align		4
.L_667:
        /*002c*/ 	.byte	0x04, 0x55
        /*002e*/ 	.short	(.L_669 - .L_668)


	//   ....[0]....
.L_668:
        /*0030*/ 	.word	0x00000001
        /*0034*/ 	.byte	0xb0, 0x08, 0x00, 0x00, 0x01, 0x00, 0x00, 0x00, 0xe0, 0x09, 0x00, 0x00, 0x01, 0x00, 0x00, 0x00
        /*0044*/ 	.byte	0x80, 0x18, 0x00, 0x00, 0x01, 0x00, 0x00, 0x00, 0x30, 0xf6, 0x00, 0x00, 0x01, 0x00, 0x00, 0x00
        /*0054*/ 	.byte	0x40, 0x12, 0x01, 0x00, 0x01, 0x00, 0x00, 0x00, 0x00, 0x26, 0x01, 0x00, 0x01, 0x00, 0x00, 0x00
        /*0064*/ 	.byte	0x30, 0x27, 0x01, 0x00, 0x01, 0x00, 0x00, 0x00, 0x20, 0x3c, 0x01, 0x00, 0x01, 0x00, 0x00, 0x00
        /*0074*/ 	.byte	0x70, 0x53, 0x01, 0x00


	//----- nvinfo : EIATTR_MERCURY_ISA_VERSION
	.align		4
.L_669:
        /*0078*/ 	.byte	0x03, 0x5f
        /*007a*/ 	.short	0x0101


	//----- nvinfo : EIATTR_INT_WARP_WIDE_INSTR_OFFSETS
	.align		4
        /*007c*/ 	.byte	0x04, 0x31
        /*007e*/ 	.short	(.L_671 - .L_670)


	//   ....[0]....
.L_670:
        /*0080*/ 	.word	0x000000c0


	//   ....[1]....
        /*0084*/ 	.word	0x000000d0


	//   ....[2]....
        /*0088*/ 	.word	0x00000170


	//----- nvinfo : EIATTR_COOP_GROUP_MASK_REGIDS
	.align		4
.L_671:
        /*008c*/ 	.byte	0x04, 0x29
        /*008e*/ 	.short	(.L_673 - .L_672)


	//   ....[0]....
.L_672:
        /*0090*/ 	.word	0xffffffff


	//   ....[1]....
        /*0094*/ 	.word	0xffffffff


	//   ....[2]....
        /*0098*/ 	.word	0xffffffff


	//   ....[3]....
        /*009c*/ 	.word	0xffffffff


	//   ....[4]....
        /*00a0*/ 	.word	0xffffffff


	//   ....[5]....
        /*00a4*/ 	.word	0xffffffff


	//   ....[6]....
        /*00a8*/ 	.word	0xffffffff


	//   ....[7]....
        /*00ac*/ 	.word	0xffffffff


	//   ....[8]....
        /*00b0*/ 	.word	0xffffffff


	//   ....[9]....
        /*00b4*/ 	.word	0xffffffff


	//   ....[10]....
        /*00b8*/ 	.word	0xffffffff


	//   ....[11]....
        /*00bc*/ 	.word	0xffffffff


	//   ....[12]....
        /*00c0*/ 	.word	0xffffffff


	//   ....[13]....
        /*00c4*/ 	.word	0xffffffff


	//   ....[14]....
        /*00c8*/ 	.word	0xffffffff


	//   ....[15]....
        /*00cc*/ 	.word	0xffffffff


	//   ....[16]....
        /*00d0*/ 	.word	0xffffffff


	//   ....[17]....
        /*00d4*/ 	.word	0xffffffff


	//   ....[18]....
        /*00d8*/ 	.word	0xffffffff


	//   ....[19]....
        /*00dc*/ 	.word	0xffffffff


	//   ....[20]....
        /*00e0*/ 	.word	0xffffffff


	//   ....[21]....
        /*00e4*/ 	.word	0xffffffff


	//   ....[22]....
        /*00e8*/ 	.word	0xffffffff


	//   ....[23]....
        /*00ec*/ 	.word	0xffffffff


	//   ....[24]....
        /*00f0*/ 	.word	0xffffffff


	//   ....[25]....
        /*00f4*/ 	.word	0xffffffff


	//   ....[26]....
        /*00f8*/ 	.word	0xffffffff


	//   ....[27]....
        /*00fc*/ 	.word	0xffffffff


	//   ....[28]....
        /*0100*/ 	.word	0xffffffff


	//   ....[29]....
        /*0104*/ 	.word	0xffffffff


	//   ....[30]....
        /*0108*/ 	.word	0xffffffff


	//   ....[31]....
        /*010c*/ 	.word	0xffffffff


	//   ....[32]....
        /*0110*/ 	.word	0xffffffff


	//   ....[33]....
        /*0114*/ 	.word	0xffffffff


	//   ....[34]....
        /*0118*/ 	.word	0xffffffff


	//   ....[35]....
        /*011c*/ 	.word	0xffffffff


	//   ....[36]....
        /*0120*/ 	.word	0xffffffff


	//   ....[37]....
        /*0124*/ 	.word	0xffffffff


	//   ....[38]....
        /*0128*/ 	.word	0xffffffff


	//   ....[39]....
        /*012c*/ 	.word	0xffffffff


	//   ....[40]....
        /*0130*/ 	.word	0xffffffff


	//   ....[41]....
        /*0134*/ 	.word	0xffffffff


	//   ....[42]....
        /*0138*/ 	.word	0xffffffff


	//   ....[43]....
        /*013c*/ 	.word	0xffffffff


	//   ....[44]....
        /*0140*/ 	.word	0xffffffff


	//   ....[45]....
        /*0144*/ 	.word	0xffffffff


	//   ....[46]....
        /*0148*/ 	.word	0xffffffff


	//   ....[47]....
        /*014c*/ 	.word	0xffffffff


	//   ....[48]....
        /*0150*/ 	.word	0xffffffff


	//   ....[49]....
        /*0154*/ 	.word	0xffffffff


	//   ....[50]....
        /*0158*/ 	.word	0xffffffff


	//   ....[51]....
        /*015c*/ 	.word	0xffffffff


	//   ....[52]....
        /*0160*/ 	.word	0xffffffff


	//   ....[53]....
        /*0164*/ 	.word	0xffffffff


	//   ....[54]....
        /*0168*/ 	.word	0xffffffff


	//   ....[55]....
        /*016c*/ 	.word	0xffffffff


	//   ....[56]....
        /*0170*/ 	.word	0xffffffff


	//   ....[57]....
        /*0174*/ 	.word	0xffffffff


	//   ....[58]....
        /*0178*/ 	.word	0xffffffff


	//   ....[59]....
        /*017c*/ 	.word	0xffffffff


	//   ....[60]....
        /*0180*/ 	.word	0xffffffff


	//   ....[61]....
        /*0184*/ 	.word	0xffffffff


	//   ....[62]....
        /*0188*/ 	.word	0xffffffff


	//   ....[63]....
        /*018c*/ 	.word	0xffffffff


	//   ....[64]....
        /*0190*/ 	.word	0xffffffff


	//   ....[65]....
        /*0194*/ 	.word	0xffffffff


	//   ....[66]....
        /*0198*/ 	.word	0xffffffff


	//   ....[67]....
        /*019c*/ 	.word	0xffffffff


	//   ....[68]....
        /*01a0*/ 	.word	0xffffffff


	//   ....[69]....
        /*01a4*/ 	.word	0xffffffff


	//   ....[70]....
        /*01a8*/ 	.word	0xffffffff


	//   ....[71]....
        /*01ac*/ 	.word	0xffffffff


	//   ....[72]....
        /*01b0*/ 	.word	0xffffffff


	//   ....[73]....
        /*01b4*/ 	.word	0xffffffff


	//   ....[74]....
        /*01b8*/ 	.word	0xffffffff


	//   ....[75]....
        /*01bc*/ 	.word	0xffffffff


	//   ....[76]....
        /*01c0*/ 	.word	0xffffffff


	//   ....[77]....
        /*01c4*/ 	.word	0xffffffff


	//   ....[78]....
        /*01c8*/ 	.word	0xffffffff


	//   ....[79]....
        /*01cc*/ 	.word	0xffffffff


	//   ....[80]....
        /*01d0*/ 	.word	0xffffffff


	//   ....[81]....
        /*01d4*/ 	.word	0xffffffff


	//   ....[82]....
        /*01d8*/ 	.word	0xffffffff


	//   ....[83]....
        /*01dc*/ 	.word	0xffffffff


	//   ....[84]....
        /*01e0*/ 	.word	0xffffffff


	//   ....[85]....
        /*01e4*/ 	.word	0xffffffff


	//   ....[86]....
        /*01e8*/ 	.word	0xffffffff


	//   ....[87]....
        /*01ec*/ 	.word	0xffffffff


	//   ....[88]....
        /*01f0*/ 	.word	0xffffffff


	//   ....[89]....
        /*01f4*/ 	.word	0xffffffff


	//   ....[90]....
        /*01f8*/ 	.word	0xffffffff


	//   ....[91]....
        /*01fc*/ 	.word	0xffffffff


	//   ....[92]....
        /*0200*/ 	.word	0xffffffff


	//   ....[93]....
        /*0204*/ 	.word	0xffffffff


	//   ....[94]....
        /*0208*/ 	.word	0xffffffff


	//   ....[95]....
        /*020c*/ 	.word	0xffffffff


	//   ....[96]....
        /*0210*/ 	.word	0xffffffff


	//   ....[97]....
        /*0214*/ 	.word	0xffffffff


	//   ....[98]....
        /*0218*/ 	.word	0xffffffff


	//   ....[99]....
        /*021c*/ 	.word	0xffffffff


	//   ....[100]....
        /*0220*/ 	.word	0xffffffff


	//   ....[101]....
        /*0224*/ 	.word	0xffffffff


	//   ....[102]....
        /*0228*/ 	.word	0xffffffff


	//   ....[103]....
        /*022c*/ 	.word	0xffffffff


	//   ....[104]....
        /*0230*/ 	.word	0xffffffff


	//   ....[105]....
        /*0234*/ 	.word	0xffffffff


	//   ....[106]....
        /*0238*/ 	.word	0xffffffff


	//   ....[107]....
        /*023c*/ 	.word	0x0500000f


	//   ....[108]....
        /*0240*/ 	.word	0x0500000f


	//   ....[109]....
        /*0244*/ 	.word	0x0500000f


	//   ....[110]....
        /*0248*/ 	.word	0x0500000f


	//   ....[111]....
        /*024c*/ 	.word	0x0500000f


	//   ....[112]....
        /*0250*/ 	.word	0x0500000f


	//   ....[113]....
        /*0254*/ 	.word	0x0500000f


	//   ....[114]....
        /*0258*/ 	.word	0x0500000f


	//   ....[115]....
        /*025c*/ 	.word	0x0500000f


	//   ....[116]....
        /*0260*/ 	.word	0x0500000f


	//   ....[117]....
        /*0264*/ 	.word	0x0500000f


	//   ....[118]....
        /*0268*/ 	.word	0x0500000f


	//   ....[119]....
        /*026c*/ 	.word	0x0500000f


	//   ....[120]....
        /*0270*/ 	.word	0x0500000f


	//   ....[121]....
        /*0274*/ 	.word	0x0500000f


	//   ....[122]....
        /*0278*/ 	.word	0x0500000f


	//   ....[123]....
        /*027c*/ 	.word	0x0500000f


	//   ....[124]....
        /*0280*/ 	.word	0x0500000f


	//   ....[125]....
        /*0284*/ 	.word	0x0500000f


	//   ....[126]....
        /*0288*/ 	.word	0x0500000f


	//   ....[127]....
        /*028c*/ 	.word	0x0500000f


	//   ....[128]....
        /*0290*/ 	.word	0x0500000f


	//   ....[129]....
        /*0294*/ 	.word	0x0500000f


	//   ....[130]....
        /*0298*/ 	.word	0x0500000f


	//   ....[131]....
        /*029c*/ 	.word	0x0500000f


	//   ....[132]....
        /*02a0*/ 	.word	0x0500000f


	//   ....[133]....
        /*02a4*/ 	.word	0x0500000f


	//   ....[134]....
        /*02a8*/ 	.word	0x0500000f


	//   ....[135]....
        /*02ac*/ 	.word	0x0500000f


	//   ....[136]....
        /*02b0*/ 	.word	0x0500000f


	//   ....[137]....
        /*02b4*/ 	.word	0x0500000f


	//   ....[138]....
        /*02b8*/ 	.word	0x0500000f


	//   ....[139]....
        /*02bc*/ 	.word	0x0500000f


	//   ....[140]....
        /*02c0*/ 	.word	0x0500000f


	//   ....[141]....
        /*02c4*/ 	.word	0x0500000f


	//   ....[142]....
        /*02c8*/ 	.word	0x0500000f


	//   ....[143]....
        /*02cc*/ 	.word	0x0500000f


	//   ....[144]....
        /*02d0*/ 	.word	0x0500000f


	//   ....[145]....
        /*02d4*/ 	.word	0x0500000f


	//   ....[146]....
        /*02d8*/ 	.word	0x0500000f


	//   ....[147]....
        /*02dc*/ 	.word	0x0500000f


	//   ....[148]....
        /*02e0*/ 	.word	0x0500000f


	//   ....[149]....
        /*02e4*/ 	.word	0x0500000f


	//   ....[150]....
        /*02e8*/ 	.word	0x0500000f


	//   ....[151]....
        /*02ec*/ 	.word	0x0500000f


	//   ....[152]....
        /*02f0*/ 	.word	0x0500000f


	//   ....[153]....
        /*02f4*/ 	.word	0x0500000f


	//   ....[154]....
        /*02f8*/ 	.word	0x0500000f


	//   ....[155]....
        /*02fc*/ 	.word	0x0500000f


	//   ....[156]....
        /*0300*/ 	.word	0x0500000f


	//   ....[157]....
        /*0304*/ 	.word	0x0500000f


	//   ....[158]....
        /*0308*/ 	.word	0x0500000f


	//   ....[159]....
        /*030c*/ 	.word	0x0500000f


	//   ....[160]....
        /*0310*/ 	.word	0x0500000f


	//   ....[161]....
        /*0314*/ 	.word	0x0500000f


	//   ....[162]....
        /*0318*/ 	.word	0x0500000f


	//   ....[163]....
        /*031c*/ 	.word	0x0500000f


	//   ....[164]....
        /*0320*/ 	.word	0x0500000f


	//   ....[165]....
        /*0324*/ 	.word	0x0500000f


	//   ....[166]....
        /*0328*/ 	.word	0x0500000f


	//   ....[167]....
        /*032c*/ 	.word	0x0500000f


	//   ....[168]....
        /*0330*/ 	.word	0x0500000f


	//   ....[169]....
        /*0334*/ 	.word	0x0500000f


	//   ....[170]....
        /*0338*/ 	.word	0x0500000f


	//   ....[171]....
        /*033c*/ 	.word	0x0500000f


	//   ....[172]....
        /*0340*/ 	.word	0x0500000f


	//----- nvinfo : EIATTR_COOP_GROUP_INSTR_OFFSETS
	.align		4
.L_673:
        /*0344*/ 	.byte	0x04, 0x28
        /*0346*/ 	.short	(.L_675 - .L_674)


	//   ....[0]....
.L_674:
        /*0348*/ 	.word	0x00000070


	//   ....[1]....
        /*034c*/ 	.word	0x000000b0


	//   ....[2]....
        /*0350*/ 	.word	0x000002d0


	//   ....[3]....
        /*0354*/ 	.word	0x00000430


	//   ....[4]....
        /*0358*/ 	.word	0x00000550


	//   ....[5]....
        /*035c*/ 	.word	0x000006b0


	//   ....[6]....
        /*0360*/ 	.word	0x00001680


	//   ....[7]....
        /*0364*/ 	.word	0x00002450


	//   ....[8]....
        /*0368*/ 	.word	0x00002b90


	//   ....[9]....
        /*036c*/ 	.word	0x00003900


	//   ....[10]....
        /*0370*/ 	.word	0x00003a40


	//   ....[11]....
        /*0374*/ 	.word	0x00004040


	//   ....[12]....
        /*0378*/ 	.word	0x000040c0


	//   ....[13]....
        /*037c*/ 	.word	0x00005f70


	//   ....[14]....
        /*0380*/ 	.word	0x00006ea0


	//   ....[15]....
        /*0384*/ 	.word	0x00007520


	//   ....[16]....
        /*0388*/ 	.word	0x00007640


	//   ....[17]....
        /*038c*/ 	.word	0x00007c00


	//   ....[18]....
        /*0390*/ 	.word	0x00007c90


	//   ....[19]....
        /*0394*/ 	.word	0x0000a0b0


	//   ....[20]....
        /*0398*/ 	.word	0x0000a0e0


	//   ....[21]....
        /*039c*/ 	.word	0x0000a110


	//   ....[22]....
        /*03a0*/ 	.word	0x0000a130


	//   ....[23]....
        /*03a4*/ 	.word	0x0000be60


	//   ....[24]....
        /*03a8*/ 	.word	0x0000cd80


	//   ....[25]....
        /*03ac*/ 	.word	0x0000d410


	//   ....[26]....
        /*03b0*/ 	.word	0x0000d530


	//   ....[27]....
        /*03b4*/ 	.word	0x0000daf0


	//   ....[28]....
        /*03b8*/ 	.word	0x0000db80


	//   ....[29]....
        /*03bc*/ 	.word	0x0000ec20


	//   ....[30]....
        /*03c0*/ 	.word	0x0000ec40


	//   ....[31]....
        /*03c4*/ 	.word	0x0000ed00


	//   ....[32]....
        /*03c8*/ 	.word	0x0000ed10


	//   ....[33]....
        /*03cc*/ 	.word	0x0000fdc0


	//   ....[34]....
        /*03d0*/ 	.word	0x0000fe10


	//   ....[35]....
        /*03d4*/ 	.word	0x0000fe50


	//   ....[36]....
        /*03d8*/ 	.word	0x0000fe90


	//   ....[37]....
        /*03dc*/ 	.word	0x0000fee0


	//   ....[38]....
        /*03e0*/ 	.word	0x0000ff00


	//   ....[39]....
        /*03e4*/ 	.word	0x00010850


	//   ....[40]....
        /*03e8*/ 	.word	0x00010860


	//   ....[41]....
        /*03ec*/ 	.word	0x000115b0


	//   ....[42]....
        /*03f0*/ 	.word	0x00012c00


	//   ....[43]....
        /*03f4*/ 	.word	0x00012c20


	//   ....[44]....
        /*03f8*/ 	.word	0x00012c30


	//   ....[45]....
        /*03fc*/ 	.word	0x00012c40


	//   ....[46]....
        /*0400*/ 	.word	0x00012c50


	//   ....[47]....
        /*0404*/ 	.word	0x00012c60


	//   ....[48]....
        /*0408*/ 	.word	0x00012c70


	//   ....[49]....
        /*040c*/ 	.word	0x00012cd0


	//   ....[50]....
        /*0410*/ 	.word	0x00012d10


	//   ....[51]....
        /*0414*/ 	.word	0x00012d70


	//   ....[52]....
        /*0418*/ 	.word	0x00012d80


	//   ....[53]....
        /*041c*/ 	.word	0x00012e40


	//   ....[54]....
        /*0420*/ 	.word	0x00013490


	//   ....[55]....
        /*0424*/ 	.word	0x000134c0


	//   ....[56]....
        /*0428*/ 	.word	0x000134f0


	//   ....[57]....
        /*042c*/ 	.word	0x00013510


	//   ....[58]....
        /*0430*/ 	.word	0x00013520


	//   ....[59]....
        /*0434*/ 	.word	0x000135a0


	//   ....[60]....
        /*0438*/ 	.word	0x000135e0


	//   ....[61]....
        /*043c*/ 	.word	0x00013630


	//   ....[62]....
        /*0440*/ 	.word	0x00013660


	//   ....[63]....
        /*0444*/ 	.word	0x000136c0


	//   ....[64]....
        /*0448*/ 	.word	0x00013700


	//   ....[65]....
        /*044c*/ 	.word	0x00013750


	//   ....[66]....
        /*0450*/ 	.word	0x00013780


	//   ....[67]....
        /*0454*/ 	.word	0x000137d0


	//   ....[68]....
        /*0458*/ 	.word	0x00013810


	//   ....[69]....
        /*045c*/ 	.word	0x00013860


	//   ....[70]....
        /*0460*/ 	.word	0x00014030


	//   ....[71]....
        /*0464*/ 	.word	0x00014060


	//   ....[72]....
        /*0468*/ 	.word	0x00014080


	//   ....[73]....
        /*046c*/ 	.word	0x00014090


	//   ....[74]....
        /*0470*/ 	.word	0x000140b0


	//   ....[75]....
        /*0474*/ 	.word	0x00014110


	//   ....[76]....
        /*0478*/ 	.word	0x00014130


	//   ....[77]....
        /*047c*/ 	.word	0x00014150


	//   ....[78]....
        /*0480*/ 	.word	0x00014160


	//   ....[79]....
        /*0484*/ 	.word	0x000141c0


	//   ....[80]....
        /*0488*/ 	.word	0x000141f0


	//   ....[81]....
        /*048c*/ 	.word	0x00014270


	//   ....[82]....
        /*0490*/ 	.word	0x000144e0


	//   ....[83]....
        /*0494*/ 	.word	0x00014500


	//   ....[84]....
        /*0498*/ 	.word	0x00014510


	//   ....[85]....
        /*049c*/ 	.word	0x00014530


	//   ....[86]....
        /*04a0*/ 	.word	0x000145c0


	//   ....[87]....
        /*04a4*/ 	.word	0x000145f0


	//   ....[88]....
        /*04a8*/ 	.word	0x00014660


	//   ....[89]....
        /*04ac*/ 	.word	0x00014690


	//   ....[90]....
        /*04b0*/ 	.word	0x00014700


	//   ....[91]....
        /*04b4*/ 	.word	0x00014730


	//   ....[92]....
        /*04b8*/ 	.word	0x000147a0


	//   ....[93]....
        /*04bc*/ 	.word	0x000147d0


	//   ....[94]....
        /*04c0*/ 	.word	0x00014ca0


	//   ....[95]....
        /*04c4*/ 	.word	0x00014cd0


	//   ....[96]....
        /*04c8*/ 	.word	0x00014d00


	//   ....[97]....
        /*04cc*/ 	.word	0x00014d30


	//   ....[98]....
        /*04d0*/ 	.word	0x00014d60


	//   ....[99]....
        /*04d4*/ 	.word	0x00014d70


	//   ....[100]....
        /*04d8*/ 	.word	0x00014e10


	//   ....[101]....
        /*04dc*/ 	.word	0x00014e30


	//   ....[102]....
        /*04e0*/ 	.word	0x00014ec0


	//   ....[103]....
        /*04e4*/ 	.word	0x00014ee0


	//   ....[104]....
        /*04e8*/ 	.word	0x00014f50


	//   ....[105]....
        /*04ec*/ 	.word	0x00014f80


	//   ....[106]....
        /*04f0*/ 	.word	0x00015300


	//   ....[107]....
        /*04f4*/ 	.word	0x00015940


	//   ....[108]....
        /*04f8*/ 	.word	0x00015a30


	//   ....[109]....
        /*04fc*/ 	.word	0x00015ad0


	//   ....[110]....
        /*0500*/ 	.word	0x00015b30


	//   ....[111]....
        /*0504*/ 	.word	0x00015c00


	//   ....[112]....
        /*0508*/ 	.word	0x00015c70


	//   ....[113]....
        /*050c*/ 	.word	0x00015d40


	//   ....[114]....
        /*0510*/ 	.word	0x00015dc0


	//   ....[115]....
        /*0514*/ 	.word	0x00015e90


	//   ....[116]....
        /*0518*/ 	.word	0x00015f10


	//   ....[117]....
        /*051c*/ 	.word	0x00015ff0


	//   ....[118]....
        /*0520*/ 	.word	0x00016070


	//   ....[119]....
        /*0524*/ 	.word	0x00016130


	//   ....[120]....
        /*0528*/ 	.word	0x000161c0


	//   ....[121]....
        /*052c*/ 	.word	0x00016220


	//   ....[122]....
        /*0530*/ 	.word	0x000162c0


	//   ....[123]....
        /*0534*/ 	.word	0x00016390


	//   ....[124]....
        /*0538*/ 	.word	0x00016410


	//   ....[125]....
        /*053c*/ 	.word	0x000164e0


	//   ....[126]....
        /*0540*/ 	.word	0x00016560


	//   ....[127]....
        /*0544*/ 	.word	0x00016630


	//   ....[128]....
        /*0548*/ 	.word	0x000166b0


	//   ....[129]....
        /*054c*/ 	.word	0x00016780


	//   ....[130]....
        /*0550*/ 	.word	0x00016800


	//   ....[131]....
        /*0554*/ 	.word	0x000168d0


	//   ....[132]....
        /*0558*/ 	.word	0x00016950


	//   ....[133]....
        /*055c*/ 	.word	0x00016a20


	//   ....[134]....
        /*0560*/ 	.word	0x00016a90


	//   ....[135]....
        /*0564*/ 	.word	0x00016b50


	//   ....[136]....
        /*0568*/ 	.word	0x00016c90


	//   ....[137]....
        /*056c*/ 	.word	0x00016d60


	//   ....[138]....
        /*0570*/ 	.word	0x00016dc0


	//   ....[139]....
        /*0574*/ 	.word	0x00016e80


	//   ....[140]....
        /*0578*/ 	.word	0x00016ee0


	//   ....[141]....
        /*057c*/ 	.word	0x00016fa0


	//   ....[142]....
        /*0580*/ 	.word	0x00017000


	//   ....[143]....
        /*0584*/ 	.word	0x000170d0


	//   ....[144]....
        /*0588*/ 	.word	0x00017130


	//   ....[145]....
        /*058c*/ 	.word	0x00017200


	//   ....[146]....
        /*0590*/ 	.word	0x00017260


	//   ....[147]....
        /*0594*/ 	.word	0x00017340


	//   ....[148]....
        /*0598*/ 	.word	0x00017420


	//   ....[149]....
        /*059c*/ 	.word	0x000174c0


	//   ....[150]....
        /*05a0*/ 	.word	0x00017520


	//   ....[151]....
        /*05a4*/ 	.word	0x000175e0


	//   ....[152]....
        /*05a8*/ 	.word	0x000176a0


	//   ....[153]....
        /*05ac*/ 	.word	0x00017760


	//   ....[154]....
        /*05b0*/ 	.word	0x00017820


	//   ....[155]....
        /*05b4*/ 	.word	0x000178e0


	//   ....[156]....
        /*05b8*/ 	.word	0x000179a0


	//   ....[157]....
        /*05bc*/ 	.word	0x00017a60


	//   ....[158]....
        /*05c0*/ 	.word	0x00017b20


	//   ....[159]....
        /*05c4*/ 	.word	0x00017be0


	//   ....[160]....
        /*05c8*/ 	.word	0x00017d20


	//   ....[161]....
        /*05cc*/ 	.word	0x00017dc0


	//   ....[162]....
        /*05d0*/ 	.word	0x00017e90


	//   ....[163]....
        /*05d4*/ 	.word	0x00017f80


	//   ....[164]....
        /*05d8*/ 	.word	0x00017ff0


	//   ....[165]....
        /*05dc*/ 	.word	0x000180e0


	//   ....[166]....
        /*05e0*/ 	.word	0x00018150


	//   ....[167]....
        /*05e4*/ 	.word	0x00018250


	//   ....[168]....
        /*05e8*/ 	.word	0x000182d0


	//   ....[169]....
        /*05ec*/ 	.word	0x000183c0


	//   ....[170]....
        /*05f0*/ 	.word	0x00018430


	//   ....[171]....
        /*05f4*/ 	.word	0x00018500


	//   ....[172]....
        /*05f8*/ 	.word	0x00018610


	//----- nvinfo : EIATTR_REG_RECONFIG
	.align		4
.L_675:
        /*05fc*/ 	.byte	0x01, 0x54
	.zero		2


	//----- nvinfo : EIATTR_SYSCALL_OFFSETS
	.align		4
        /*0600*/ 	.byte	0x04, 0x46
        /*0602*/ 	.short	(.L_677 - .L_676)


	//   ....[0]....
.L_676:
        /*0604*/ 	.word	0x00001840


	//   ....[1]....
        /*0608*/ 	.word	0x00012170


	//   ....[2]....
        /*060c*/ 	.word	0x000122b0


	//   ....[3]....
        /*0610*/ 	.word	0x000123a0


	//   ....[4]....
        /*0614*/ 	.word	0x000131e0


	//----- nvinfo : EIATTR_MBARRIER_INSTR_OFFSETS
	.align		4
.L_677:
        /*0618*/ 	.byte	0x04, 0x39
        /*061a*/ 	.short	(.L_679 - .L_678)


	//   ....[0]....
.L_678:
        /*061c*/ 	.word	0x00000180
        /*0620*/ 	.word	0x000000ff
        /*0624*/ 	.word	0x00030800
        /*0628*/ 	.short	0x0100
        /*062a*/ 	.byte	0x08
	.zero		1


	//   ....[1]....
        /*062c*/ 	.word	0x00000190
        /*0630*/ 	.word	0x000000ff
        /*0634*/ 	.word	0x00030820
        /*0638*/ 	.short	0x0100
        /*063a*/ 	.byte	0x08
	.zero		1


	//   ....[2]....
        /*063c*/ 	.word	0x00000280
        /*0640*/ 	.word	0x000000ff
        /*0644*/ 	.word	0x00030830
        /*0648*/ 	.short	0x0100
        /*064a*/ 	.byte	0x08
	.zero		1


	//   ....[3]....
        /*064c*/ 	.word	0x00000290
        /*0650*/ 	.word	0x000000ff
        /*0654*/ 	.word	0x00030840
        /*0658*/ 	.short	0x0100
        /*065a*/ 	.byte	0x08
	.zero		1


	//   ....[4]....
        /*065c*/ 	.word	0x000002a0
        /*0660*/ 	.word	0x000000ff
        /*0664*/ 	.word	0x00030838
        /*0668*/ 	.short	0x0100
        /*066a*/ 	.byte	0x08
	.zero		1


	//   ....[5]....
        /*066c*/ 	.word	0x000002b0
        /*0670*/ 	.word	0x000000ff
        /*0674*/ 	.word	0x00030848
        /*0678*/ 	.short	0x0100
        /*067a*/ 	.byte	0x08
	.zero		1


	//   ....[6]....
        /*067c*/ 	.word	0x000003e0
        /*0680*/ 	.word	0x000000ff
        /*0684*/ 	.word	0x00030850
        /*0688*/ 	.short	0x0100
        /*068a*/ 	.byte	0x08
	.zero		1


	//   ....[7]....
        /*068c*/ 	.word	0x000003f0
        /*0690*/ 	.word	0x000000ff
        /*0694*/ 	.word	0x00030860
        /*0698*/ 	.short	0x0100
        /*069a*/ 	.byte	0x08
	.zero		1


	//   ....[8]....
        /*069c*/ 	.word	0x00000400
        /*06a0*/ 	.word	0x000000ff
        /*06a4*/ 	.word	0x00030858
        /*06a8*/ 	.short	0x0100
        /*06aa*/ 	.byte	0x08
	.zero		1


	//   ....[9]....
        /*06ac*/ 	.word	0x00000410
        /*06b0*/ 	.word	0x000000ff
        /*06b4*/ 	.word	0x00030868
        /*06b8*/ 	.short	0x0100
        /*06ba*/ 	.byte	0x08
	.zero		1


	//   ....[10]....
        /*06bc*/ 	.word	0x00000500
        /*06c0*/ 	.word	0x000000ff
        /*06c4*/ 	.word	0x00030870
        /*06c8*/ 	.short	0x0100
        /*06ca*/ 	.byte	0x06
	.zero		1


	//   ....[11]....
        /*06cc*/ 	.word	0x00000510
        /*06d0*/ 	.word	0x000000ff
        /*06d4*/ 	.word	0x00030880
        /*06d8*/ 	.short	0x0100
        /*06da*/ 	.byte	0x06
	.zero		1


	//   ....[12]....
        /*06dc*/ 	.word	0x00000520
        /*06e0*/ 	.word	0x000000ff
        /*06e4*/ 	.word	0x00030878
        /*06e8*/ 	.short	0x0100
        /*06ea*/ 	.byte	0x06
	.zero		1


	//   ....[13]....
        /*06ec*/ 	.word	0x00000530
        /*06f0*/ 	.word	0x000000ff
        /*06f4*/ 	.word	0x00030888
        /*06f8*/ 	.short	0x0100
        /*06fa*/ 	.byte	0x06
	.zero		1


	//   ....[14]....
        /*06fc*/ 	.word	0x00000660
        /*0700*/ 	.word	0x000000ff
        /*0704*/ 	.word	0x00030890
        /*0708*/ 	.short	0x0100
        /*070a*/ 	.byte	0x08
	.zero		1


	//   ....[15]....
        /*070c*/ 	.word	0x00000670
        /*0710*/ 	.word	0x000000ff
        /*0714*/ 	.word	0x000308a0
        /*0718*/ 	.short	0x0100
        /*071a*/ 	.byte	0x08
	.zero		1


	//   ....[16]....
        /*071c*/ 	.word	0x00000680
        /*0720*/ 	.word	0x000000ff
        /*0724*/ 	.word	0x00030898
        /*0728*/ 	.short	0x0100
        /*072a*/ 	.byte	0x08
	.zero		1


	//   ....[17]....
        /*072c*/ 	.word	0x00000690
        /*0730*/ 	.word	0x000000ff
        /*0734*/ 	.word	0x000308a8
        /*0738*/ 	.short	0x0100
        /*073a*/ 	.byte	0x08
	.zero		1


	//   ....[18]....
        /*073c*/ 	.word	0x000007d0
        /*0740*/ 	.word	0x000000ff
        /*0744*/ 	.word	0x000308b0
        /*0748*/ 	.short	0x0100
        /*074a*/ 	.byte	0x08
	.zero		1


	//   ....[19]....
        /*074c*/ 	.word	0x000007e0
        /*0750*/ 	.word	0x000000ff
        /*0754*/ 	.word	0x000308c0
        /*0758*/ 	.short	0x0100
        /*075a*/ 	.byte	0x08
	.zero		1


	//   ....[20]....
        /*075c*/ 	.word	0x000007f0
        /*0760*/ 	.word	0x000000ff
        /*0764*/ 	.word	0x000308b8
        /*0768*/ 	.short	0x0100
        /*076a*/ 	.byte	0x08
	.zero		1


	//   ....[21]....
        /*076c*/ 	.word	0x00000800
        /*0770*/ 	.word	0x000000ff
        /*0774*/ 	.word	0x000308c8
        /*0778*/ 	.short	0x0100
        /*077a*/ 	.byte	0x08
	.zero		1


	//   ....[22]....
        /*077c*/ 	.word	0x00001860
        /*0780*/ 	.word	0x000000ff
        /*0784*/ 	.word	0x00030800
        /*0788*/ 	.short	0x010a
        /*078a*/ 	.byte	0x27
	.zero		1


	//   ....[23]....
        /*078c*/ 	.word	0x000018f0
        /*0790*/ 	.word	0x000000ff
        /*0794*/ 	.word	0x00030830
        /*0798*/ 	.short	0x010a
        /*079a*/ 	.byte	0x27
	.zero		1


	//   ....[24]....
        /*079c*/ 	.word	0x00001950
        /*07a0*/ 	.word	0x000000ff
        /*07a4*/ 	.word	0x00030830
        /*07a8*/ 	.short	0x010a
        /*07aa*/ 	.byte	0x27
	.zero		1


	//   ....[25]....
        /*07ac*/ 	.word	0x00002660
        /*07b0*/ 	.word	0x000000ff
        /*07b4*/ 	.word	0x00000000
        /*07b8*/ 	.short	0x0101
        /*07ba*/ 	.byte	0x04
	.zero		1


	//   ....[26]....
        /*07bc*/ 	.word	0x00004f70
        /*07c0*/ 	.word	0x000000ff
        /*07c4*/ 	.word	0x00030830
        /*07c8*/ 	.short	0x010a
        /*07ca*/ 	.byte	0x3c
	.zero		1


	//   ....[27]....
        /*07cc*/ 	.word	0x00004fb0
        /*07d0*/ 	.word	0x000000ff
        /*07d4*/ 	.word	0x00030830
        /*07d8*/ 	.short	0x010a
        /*07da*/ 	.byte	0x3c
	.zero		1


	//   ....[28]....
        /*07dc*/ 	.word	0x00005a20
        /*07e0*/ 	.word	0x000000ff
        /*07e4*/ 	.word	0x00030850
        /*07e8*/ 	.short	0x010a
        /*07ea*/ 	.byte	0x0e
	.zero		1


	//   ....[29]....
        /*07ec*/ 	.word	0x00005a60
        /*07f0*/ 	.word	0x000000ff
        /*07f4*/ 	.word	0x00030850
        /*07f8*/ 	.short	0x010a
        /*07fa*/ 	.byte	0x0e
	.zero		1


	//   ....[30]....
        /*07fc*/ 	.word	0x00006190
        /*0800*/ 	.word	0x000000ff
        /*0804*/ 	.word	0x00000000
        /*0808*/ 	.short	0x0101
        /*080a*/ 	.byte	0x3c
	.zero		1


	//   ....[31]....
        /*080c*/ 	.word	0x00008570
        /*0810*/ 	.word	0x000000ff
        /*0814*/ 	.word	0x00000000
        /*0818*/ 	.short	0x0101
        /*081a*/ 	.byte	0x0e
	.zero		1


	//   ....[32]....
        /*081c*/ 	.word	0x00008a20
        /*0820*/ 	.word	0x000000ff
        /*0824*/ 	.word	0x00030830
        /*0828*/ 	.short	0x010a
        /*082a*/ 	.byte	0x05
	.zero		1


	//   ....[33]....
        /*082c*/ 	.word	0x00008a60
        /*0830*/ 	.word	0x000000ff
        /*0834*/ 	.word	0x00030830
        /*0838*/ 	.short	0x010a
        /*083a*/ 	.byte	0x05
	.zero		1


	//   ....[34]....
        /*083c*/ 	.word	0x000094d0
        /*0840*/ 	.word	0x000000ff
        /*0844*/ 	.word	0x00030850
        /*0848*/ 	.short	0x010a
        /*084a*/ 	.byte	0x05
	.zero		1


	//   ....[35]....
        /*084c*/ 	.word	0x00009510
        /*0850*/ 	.word	0x000000ff
        /*0854*/ 	.word	0x00030850
        /*0858*/ 	.short	0x010a
        /*085a*/ 	.byte	0x05
	.zero		1


	//   ....[36]....
        /*085c*/ 	.word	0x00009c00
        /*0860*/ 	.word	0x000000ff
        /*0864*/ 	.word	0x00000000
        /*0868*/ 	.short	0x0101
        /*086a*/ 	.byte	0x0a
	.zero		1


	//   ....[37]....
        /*086c*/ 	.word	0x0000ac70
        /*0870*/ 	.word	0x000000ff
        /*0874*/ 	.word	0x00000000
        /*0878*/ 	.short	0x0101
        /*087a*/ 	.byte	0x05
	.zero		1


	//   ....[38]....
        /*087c*/ 	.word	0x0000ae60
        /*0880*/ 	.word	0x000000ff
        /*0884*/ 	.word	0x00030830
        /*0888*/ 	.short	0x010a
        /*088a*/ 	.byte	0x3c
	.zero		1


	//   ....[39]....
        /*088c*/ 	.word	0x0000aea0
        /*0890*/ 	.word	0x000000ff
        /*0894*/ 	.word	0x00030830
        /*0898*/ 	.short	0x010a
        /*089a*/ 	.byte	0x3c
	.zero		1


	//   ....[40]....
        /*089c*/ 	.word	0x0000b910
        /*08a0*/ 	.word	0x000000ff
        /*08a4*/ 	.word	0x00030850
        /*08a8*/ 	.short	0x010a
        /*08aa*/ 	.byte	0x05
	.zero		1


	//   ....[41]....
        /*08ac*/ 	.word	0x0000b950
        /*08b0*/ 	.word	0x000000ff
        /*08b4*/ 	.word	0x00030850
        /*08b8*/ 	.short	0x010a
        /*08ba*/ 	.byte	0x05
	.zero		1


	//   ....[42]....
        /*08bc*/ 	.word	0x0000c080
        /*08c0*/ 	.word	0x000000ff
        /*08c4*/ 	.word	0x00000000
        /*08c8*/ 	.short	0x0101
        /*08ca*/ 	.byte	0x3c
	.zero		1


	//   ....[43]....
        /*08cc*/ 	.word	0x0000e460
        /*08d0*/ 	.word	0x000000ff
        /*08d4*/ 	.word	0x00000000
        /*08d8*/ 	.short	0x0101
        /*08da*/ 	.byte	0x05
	.zero		1


	//   ....[44]....
        /*08dc*/ 	.word	0x0000eb90
        /*08e0*/ 	.word	0x000000ff
        /*08e4*/ 	.word	0x00030850
        /*08e8*/ 	.short	0x010a
        /*08ea*/ 	.byte	0x05
	.zero		1


	//   ....[45]....
        /*08ec*/ 	.word	0x0000ebd0
        /*08f0*/ 	.word	0x000000ff
        /*08f4*/ 	.word	0x00030850
        /*08f8*/ 	.short	0x010a
        /*08fa*/ 	.byte	0x05
	.zero		1


	//   ....[46]....
        /*08fc*/ 	.word	0x0000f1e0
        /*0900*/ 	.word	0x000000ff
        /*0904*/ 	.word	0x00000000
        /*0908*/ 	.short	0x0101
        /*090a*/ 	.byte	0x04
	.zero		1


	//   ....[47]....
        /*090c*/ 	.word	0x0000ff10
        /*0910*/ 	.word	0x000000ff
        /*0914*/ 	.word	0x00000000
        /*0918*/ 	.short	0x0101
        /*091a*/ 	.byte	0x04
	.zero		1


	//   ....[48]....
        /*091c*/ 	.word	0x000129b0
        /*0920*/ 	.word	0x000000ff
        /*0924*/ 	.word	0x00030840
        /*0928*/ 	.short	0x010a
        /*092a*/ 	.byte	0x30
	.zero		1


	//   ....[49]....
        /*092c*/ 	.word	0x00012fa0
        /*0930*/ 	.word	0x000000ff
        /*0934*/ 	.word	0x00030830
        /*0938*/ 	.short	0x0107
        /*093a*/ 	.byte	0x30
	.zero		1


	//   ....[50]....
        /*093c*/ 	.word	0x00013010
        /*0940*/ 	.word	0x000000ff
        /*0944*/ 	.word	0x00030830
        /*0948*/ 	.short	0x0101
        /*094a*/ 	.byte	0x30
	.zero		1


	//   ....[51]....
        /*094c*/ 	.word	0x000139b0
        /*0950*/ 	.word	0x000000ff
        /*0954*/ 	.word	0x00030800
        /*0958*/ 	.short	0x0107
        /*095a*/ 	.byte	0x30
	.zero		1


	//   ....[52]....
        /*095c*/ 	.word	0x00013a10
        /*0960*/ 	.word	0x000000ff
        /*0964*/ 	.word	0x00030800
        /*0968*/ 	.short	0x0101
        /*096a*/ 	.byte	0x30
	.zero		1


	//   ....[53]....
        /*096c*/ 	.word	0x00013a30
        /*0970*/ 	.word	0x000000ff
        /*0974*/ 	.word	0x00030820
        /*0978*/ 	.short	0x010a
        /*097a*/ 	.byte	0x30
	.zero		1


	//   ....[54]....
        /*097c*/ 	.word	0x00013e20
        /*0980*/ 	.word	0x00000013
        /*0984*/ 	.word	0x00030840
        /*0988*/ 	.short	0x010a
        /*098a*/ 	.byte	0x3f
	.zero		1


	//   ....[55]....
        /*098c*/ 	.word	0x00014360
        /*0990*/ 	.word	0x00000013
        /*0994*/ 	.word	0x00030830
        /*0998*/ 	.short	0x0107
        /*099a*/ 	.byte	0x3f
	.zero		1


	//   ....[56]....
        /*099c*/ 	.word	0x00014410
        /*09a0*/ 	.word	0x00000013
        /*09a4*/ 	.word	0x00030830
        /*09a8*/ 	.short	0x0101
        /*09aa*/ 	.byte	0x3f
	.zero		1


	//   ....[57]....
        /*09ac*/ 	.word	0x00014470
        /*09b0*/ 	.word	0x00000006
        /*09b4*/ 	.word	0x00030860
        /*09b8*/ 	.short	0x010a
        /*09ba*/ 	.byte	0x3f
	.zero		1


	//   ....[58]....
        /*09bc*/ 	.word	0x00014920
        /*09c0*/ 	.word	0x00000006
        /*09c4*/ 	.word	0x00030850
        /*09c8*/ 	.short	0x0107
        /*09ca*/ 	.byte	0x3f
	.zero		1


	//   ....[59]....
        /*09cc*/ 	.word	0x00014a90
        /*09d0*/ 	.word	0x00000006
        /*09d4*/ 	.word	0x00030850
        /*09d8*/ 	.short	0x0101
        /*09da*/ 	.byte	0x3f
	.zero		1


	//   ....[60]....
        /*09dc*/ 	.word	0x00014c10
        /*09e0*/ 	.word	0x00000000
        /*09e4*/ 	.word	0x00030860
        /*09e8*/ 	.short	0x010a
        /*09ea*/ 	.byte	0x3f
	.zero		1


	//   ....[61]....
        /*09ec*/ 	.word	0x00015140
        /*09f0*/ 	.word	0x00000000
        /*09f4*/ 	.word	0x00030850
        /*09f8*/ 	.short	0x0107
        /*09fa*/ 	.byte	0x3f
	.zero		1


	//   ....[62]....
        /*09fc*/ 	.word	0x000151f0
        /*0a00*/ 	.word	0x00000000
        /*0a04*/ 	.word	0x00030850
        /*0a08*/ 	.short	0x0101
        /*0a0a*/ 	.byte	0x3f
	.zero		1


	//   ....[63]....
        /*0a0c*/ 	.word	0x00015290
        /*0a10*/ 	.word	0x00000007
        /*0a14*/ 	.word	0x00030820
        /*0a18*/ 	.short	0x010a
        /*0a1a*/ 	.byte	0x3f
	.zero		1


	//   ....[64]....
        /*0a1c*/ 	.word	0x00015410
        /*0a20*/ 	.word	0x00000005
        /*0a24*/ 	.word	0x00030840
        /*0a28*/ 	.short	0x010a
        /*0a2a*/ 	.byte	0x3f
	.zero		1


	//   ....[65]....
        /*0a2c*/ 	.word	0x000154b0
        /*0a30*/ 	.word	0x00000007
        /*0a34*/ 	.word	0x00030840
        /*0a38*/ 	.short	0x010a
        /*0a3a*/ 	.byte	0x3f
	.zero		1


	//   ....[66]....
        /*0a3c*/ 	.word	0x000154f0
        /*0a40*/ 	.word	0x00000005
        /*0a44*/ 	.word	0x00030860
        /*0a48*/ 	.short	0x010a
        /*0a4a*/ 	.byte	0x3f
	.zero		1


	//   ....[67]....
        /*0a4c*/ 	.word	0x00015530
        /*0a50*/ 	.word	0x00000007
        /*0a54*/ 	.word	0x00030860
        /*0a58*/ 	.short	0x010a
        /*0a5a*/ 	.byte	0x3f
	.zero		1


	//   ....[68]....
        /*0a5c*/ 	.word	0x000155a0
        /*0a60*/ 	.word	0x00000003
        /*0a64*/ 	.word	0x00030800
        /*0a68*/ 	.short	0x010a
        /*0a6a*/ 	.byte	0x3f
	.zero		1


	//   ....[69]....
        /*0a6c*/ 	.word	0x00015600
        /*0a70*/ 	.word	0x00000003
        /*0a74*/ 	.word	0x00030830
        /*0a78*/ 	.short	0x010a
        /*0a7a*/ 	.byte	0x3f
	.zero		1


	//   ....[70]....
        /*0a7c*/ 	.word	0x00015660
        /*0a80*/ 	.word	0x00000009
        /*0a84*/ 	.word	0x00030830
        /*0a88*/ 	.short	0x010a
        /*0a8a*/ 	.byte	0x3f
	.zero		1


	//   ....[71]....
        /*0a8c*/ 	.word	0x000156c0
        /*0a90*/ 	.word	0x00000009
        /*0a94*/ 	.word	0x00030850
        /*0a98*/ 	.short	0x010a
        /*0a9a*/ 	.byte	0x3f
	.zero		1


	//   ....[72]....
        /*0a9c*/ 	.word	0x00015720
        /*0aa0*/ 	.word	0x00000009
        /*0aa4*/ 	.word	0x00030830
        /*0aa8*/ 	.short	0x010a
        /*0aaa*/ 	.byte	0x3f
	.zero		1


	//   ....[73]....
        /*0aac*/ 	.word	0x00015780
        /*0ab0*/ 	.word	0x00000009
        /*0ab4*/ 	.word	0x00030850
        /*0ab8*/ 	.short	0x010a
        /*0aba*/ 	.byte	0x3f
	.zero		1


	//   ....[74]....
        /*0abc*/ 	.word	0x000157e0
        /*0ac0*/ 	.word	0x00000009
        /*0ac4*/ 	.word	0x00030830
        /*0ac8*/ 	.short	0x010a
        /*0aca*/ 	.byte	0x3f
	.zero		1


	//   ....[75]....
        /*0acc*/ 	.word	0x00015840
        /*0ad0*/ 	.word	0x00000009
        /*0ad4*/ 	.word	0x00030850
        /*0ad8*/ 	.short	0x010a
        /*0ada*/ 	.byte	0x3f
	.zero		1


	//   ....[76]....
        /*0adc*/ 	.word	0x000158a0
        /*0ae0*/ 	.word	0x00000005
        /*0ae4*/ 	.word	0x00030850
        /*0ae8*/ 	.short	0x010a
        /*0aea*/ 	.byte	0x3f
	.zero		1


	//   ....[77]....
        /*0aec*/ 	.word	0x00015980
        /*0af0*/ 	.word	0x00000003
        /*0af4*/ 	.word	0x00030840
        /*0af8*/ 	.short	0x010a
        /*0afa*/ 	.byte	0x3f
	.zero		1


	//   ....[78]....
        /*0afc*/ 	.word	0x00016b90
        /*0b00*/ 	.word	0x00000003
        /*0b04*/ 	.word	0x00030820
        /*0b08*/ 	.short	0x010a
        /*0b0a*/ 	.byte	0x3f
	.zero		1


	//   ....[79]....
        /*0b0c*/ 	.word	0x00016be0
        /*0b10*/ 	.word	0x00000013
        /*0b14*/ 	.word	0x00030840
        /*0b18*/ 	.short	0x010a
        /*0b1a*/ 	.byte	0x3f
	.zero		1


	//   ....[80]....
        /*0b1c*/ 	.word	0x00017370
        /*0b20*/ 	.word	0x00000006
        /*0b24*/ 	.word	0x00030860
        /*0b28*/ 	.short	0x010a
        /*0b2a*/ 	.byte	0x3f
	.zero		1


	//   ....[81]....
        /*0b2c*/ 	.word	0x00017c70
        /*0b30*/ 	.word	0x00000000
        /*0b34*/ 	.word	0x00030860
        /*0b38*/ 	.short	0x010a
        /*0b3a*/ 	.byte	0x3f
	.zero		1


	//   ....[82]....
        /*0b3c*/ 	.word	0x00018530
        /*0b40*/ 	.word	0x00000007
        /*0b44*/ 	.word	0x00030820
        /*0b48*/ 	.short	0x010a
        /*0b4a*/ 	.byte	0x3f
	.zero		1


	//   ....[83]....
        /*0b4c*/ 	.word	0x000186d0
        /*0b50*/ 	.word	0x00000005
        /*0b54*/ 	.word	0x00030840
        /*0b58*/ 	.short	0x010a
        /*0b5a*/ 	.byte	0x3f
	.zero		1


	//   ....[84]....
        /*0b5c*/ 	.word	0x00018720
        /*0b60*/ 	.word	0x00000007
        /*0b64*/ 	.word	0x00030840
        /*0b68*/ 	.short	0x010a
        /*0b6a*/ 	.byte	0x3f
	.zero		1


	//   ....[85]....
        /*0b6c*/ 	.word	0x00018770
        /*0b70*/ 	.word	0x00000005
        /*0b74*/ 	.word	0x00030860
        /*0b78*/ 	.short	0x010a
        /*0b7a*/ 	.byte	0x3f
	.zero		1


	//----- nvinfo : EIATTR_NUM_MBARRIERS
	.align		4
.L_679:
        /*0b7c*/ 	.byte	0x03, 0x38
        /*0b7e*/ 	.short	0x0016


	//----- nvinfo : EIATTR_EXIT_INSTR_OFFSETS
	.align		4
        /*0b80*/ 	.byte	0x04, 0x1c
        /*0b82*/ 	.short	(.L_681 - .L_680)


	//   ....[0]....
.L_680:
        /*0b84*/ 	.word	0x00015580


	//----- nvinfo : EIATTR_MAX_THREADS
	.align		4
.L_681:
        /*0b88*/ 	.byte	0x04, 0x05
        /*0b8a*/ 	.short	(.L_683 - .L_682)
.L_682:
        /*0b8c*/ 	.word	0x00000180
        /*0b90*/ 	.word	0x00000001
        /*0b94*/ 	.word	0x00000001


	//----- nvinfo : EIATTR_CRS_STACK_SIZE
	.align		4
.L_683:
        /*0b98*/ 	.byte	0x04, 0x1e
        /*0b9a*/ 	.short	(.L_685 - .L_684)
.L_684:
        /*0b9c*/ 	.word	0x00000000


	//----- nvinfo : EIATTR_CBANK_PARAM_SIZE
	.align		4
.L_685:
        /*0ba0*/ 	.byte	0x03, 0x19
        /*0ba2*/ 	.short	0x0a70


	//----- nvinfo : EIATTR_PARAM_CBANK
	.align		4
        /*0ba4*/ 	.byte	0x04, 0x0a
        /*0ba6*/ 	.short	(.L_687 - .L_686)
	.align		4
.L_686:
        /*0ba8*/ 	.word	index@(.nv.constant0._ZN7cutlass13device_kernelIN5flash11enable_sm90INS1_16FlashAttnFwdSm90INS1_25CollectiveMainloopFwdSm90ILi2EN4cute5tupleIJNS5_1CILi1EEES8_S8_EEENS6_IJNS7_ILi128EEENS7_ILi96EEENS7_ILi192EEEEEELi192ENS_6half_tEfNS_4arch4Sm90ELb0ELb1ELb1ELb0ELb1ELb0ELb0ELb1ELb1ELb1ELb1ELb0EEENS1_21CollectiveEpilogueFwdINS6_IJSA_SC_SB_EEES9_SE_SG_Li256ELb0ELb1ELb1ELb0EEENS1_19SingleTileSchedulerILb0ELb1ELb1ELi128EEEEEEEEEvNT_6ParamsE)
        /*0bac*/ 	.short	0x0210
        /*0bae*/ 	.short	0x0a70


	//----- nvinfo : EIATTR_SW_WAR
	.align		4
.L_687:
        /*0bb0*/ 	.byte	0x04, 0x36
        /*0bb2*/ 	.short	(.L_689 - .L_688)
.L_688:
        /*0bb4*/ 	.word	0x00000008
.L_689:


//--------------------- .nv.info._ZN7cutlass13device_kernelIN5flash11enable_sm90INS1_16FlashAttnFwdSm90INS1_25CollectiveMainloopFwdSm90ILi2EN4cute5tupleIJNS5_1CILi1EEES8_S8_EEENS6_IJNS7_ILi128EEENS7_ILi96EEENS7_ILi192EEEEEELi192ENS_6half_tEfNS_4arch4Sm90ELb0ELb1ELb1ELb1ELb1ELb0ELb0ELb1ELb1ELb1ELb1ELb0EEENS1_21CollectiveEpilogueFwdINS6_IJSA_SC_SB_EEES9_SE_SG_Li256ELb1ELb1ELb1ELb0EEENS1_36VarlenDynamicPersistentTileSchedulerILi128ELi96ELi256ELi128ELb1ELb1ELb1ELb1ELb0ELb1EEEEEEEEEvNT_6ParamsE --------------------------
	.section	.nv.info._ZN7cutlass13device_kernelIN5flash11enable_sm90INS1_16FlashAttnFwdSm90INS1_25CollectiveMainloopFwdSm90ILi2EN4cute5tupleIJNS5_1CILi1EEES8_S8_EEENS6_IJNS7_ILi128EEENS7_ILi96EEENS7_ILi192EEEEEELi192ENS_6half_tEfNS_4arch4Sm90ELb0ELb1ELb1ELb1ELb1ELb0ELb0ELb1ELb1ELb1ELb1ELb0EEENS1_21CollectiveEpilogueFwdINS6_IJSA_SC_SB_EEES9_SE_SG_Li256ELb1ELb1ELb1ELb0EEENS1_36VarlenDynamicPersistentTileSchedulerILi128ELi96ELi256ELi128ELb1ELb1ELb1ELb1ELb0ELb1EEEEEEEEEvNT_6ParamsE,"",@"SHT_CUDA_INFO"
	.sectionflags	@""
	.align	4


	//----- nvinfo : EIATTR_CUDA_API_VERSION
	.align		4
        /*0000*/ 	.byte	0x04, 0x37
        /*0002*/ 	.short	(.L_691 - .L_690)
.L_690:
        /*0004*/ 	.word	0x00000082


	//----- nvinfo : EIATTR_KPARAM_INFO
	.align		4
.L_691:
        /*0008*/ 	.byte	0x04, 0x17
        /*000a*/ 	.short	(.L_693 - .L_692)
.L_692:
        /*000c*/ 	.word	0x00000000
        /*0010*/ 	.short	0x0000
        /*0012*/ 	.short	0x0070
        /*0014*/ 	.byte	0x00, 0xf0, 0x01, 0x2a


	//----- nvinfo : EIATTR_SPARSE_MMA_MASK
	.align		4
.L_693:
        /*0018*/ 	.byte	0x03, 0x50
        /*001a*/ 	.short	0x0000


	//----- nvinfo : EIATTR_MAXREG_COUNT
	.align		4
        /*001c*/ 	.byte	0x03, 0x1b
        /*001e*/ 	.short	0x00a8


	//----- nvinfo : EIATTR_NUM_BARRIERS
	.align		4
        /*0020*/ 	.byte	0x02, 0x4c
        /*0022*/ 	.byte	0x09
	.zero		1


	//----- nvinfo : EIATTR_EXTERNS
	.align		4
        /*0024*/ 	.byte	0x04, 0x0f
        /*0026*/ 	.short	(.L_695 - .L_694)


	//   ....[0]....
	.align		4
.L_694:
        /*0028*/ 	.word	index@(__assertfail)


	//----- nvinfo : EIATTR_ANNOTATIONS
	.align		4
.L_695:
        /*002c*/ 	.byte	0x04, 0x55
        /*002e*/ 	.short	(.L_697 - .L_696)


	//   ....[0]....
.L_696:
        /* <DEDUP_REMOVED lines=14> */


	//----- nvinfo : EIATTR_MERCURY_ISA_VERSION
	.align		4
.L_697:
        /*0100*/ 	.byte	0x03, 0x5f
        /*0102*/ 	.short	0x0101


	//----- nvinfo : EIATTR_UNUSED_LOAD_BYTE_OFFSET
	.align		4
        /*0104*/ 	.byte	0x04, 0x44
        /*0106*/ 	.short	(.L_699 - .L_698)


	//   ....[0]....
.L_698:
        /*0108*/ 	.word	0x00000950
        /*010c*/ 	.word	0x0000fff0


	//   ....[1]....
        /*0110*/ 	.word	0x0000fe10
        /*0114*/ 	.word	0x0000fff0


	//----- nvinfo : EIATTR_INT_WARP_WIDE_INSTR_OFFSETS
	.align		4
.L_699:
        /*0118*/ 	.byte	0x04, 0x31
        /*011a*/ 	.short	(.L_701 - .L_700)


	//   ....[0]....
.L_700:
        /*011c*/ 	.word	0x000000c0


	//   ....[1]....
        /*0120*/ 	.word	0x000000d0


	//   ....[2]....
        /*0124*/ 	.word	0x00000170


	//   ....[3]....
        /*0128*/ 	.word	0x00015880


	//   ....[4]....
        /*012c*/ 	.word	0x00015910


	//   ....[5]....
        /*0130*/ 	.word	0x000186b0


	//   ....[6]....
        /*0134*/ 	.word	0x00018740


	//----- nvinfo : EIATTR_COOP_GROUP_MASK_REGIDS
	.align		4
.L_701:
        /*0138*/ 	.byte	0x04, 0x29
        /*013a*/ 	.short	(.L_703 - .L_702)


	//   ....[0]....
.L_702:
        /*013c*/ 	.word	0xffffffff


	//   ....[1]....
        /*0140*/ 	.word	0xffffffff


	//   ....[2]....
        /*0144*/ 	.word	0xffffffff


	//   ....[3]....
        /*0148*/ 	.word	0xffffffff


	//   ....[4]....
        /*014c*/ 	.word	0xffffffff


	//   ....[5]....
        /*0150*/ 	.word	0xffffffff


	//   ....[6]....
        /*0154*/ 	.word	0xffffffff


	//   ....[7]....
        /*0158*/ 	.word	0xffffffff


	//   ....[8]....
        /*015c*/ 	.word	0xffffffff


	//   ....[9]....
        /*0160*/ 	.word	0xffffffff


	//   ....[10]....
        /*0164*/ 	.word	0xffffffff


	//   ....[11]....
        /*0168*/ 	.word	0xffffffff


	//   ....[12]....
        /*016c*/ 	.word	0xffffffff


	//   ....[13]....
        /*0170*/ 	.word	0xffffffff


	//   ....[14]....
        /*0174*/ 	.word	0xffffffff


	//   ....[15]....
        /*0178*/ 	.word	0xffffffff


	//   ....[16]....
        /*017c*/ 	.word	0xffffffff


	//   ....[17]....
        /*0180*/ 	.word	0xffffffff


	//   ....[18]....
        /*0184*/ 	.word	0xffffffff


	//   ....[19]....
        /*0188*/ 	.word	0xffffffff


	//   ....[20]....
        /*018c*/ 	.word	0xffffffff


	//   ....[21]....
        /*0190*/ 	.word	0xffffffff


	//   ....[22]....
        /*0194*/ 	.word	0xffffffff


	//   ....[23]....
        /*0198*/ 	.word	0xffffffff


	//   ....[24]....
        /*019c*/ 	.word	0xffffffff


	//   ....[25]....
        /*01a0*/ 	.word	0xffffffff


	//   ....[26]....
        /*01a4*/ 	.word	0xffffffff


	//   ....[27]....
        /*01a8*/ 	.word	0xffffffff


	//   ....[28]....
        /*01ac*/ 	.word	0xffffffff


	//   ....[29]....
        /*01b0*/ 	.word	0xffffffff


	//   ....[30]....
        /*01b4*/ 	.word	0xffffffff


	//   ....[31]....
        /*01b8*/ 	.word	0xffffffff


	//   ....[32]....
        /*01bc*/ 	.word	0xffffffff


	//   ....[33]....
        /*01c0*/ 	.word	0xffffffff


	//   ....[34]....
        /*01c4*/ 	.word	0xffffffff


	//   ....[35]....
        /*01c8*/ 	.word	0xffffffff


	//   ....[36]....
        /*01cc*/ 	.word	0xffffffff


	//   ....[37]....
        /*01d0*/ 	.word	0xffffffff


	//   ....[38]....
        /*01d4*/ 	.word	0xffffffff


	//   ....[39]....
        /*01d8*/ 	.word	0xffffffff


	//   ....[40]....
        /*01dc*/ 	.word	0xffffffff


	//   ....[41]....
        /*01e0*/ 	.word	0xffffffff


	//   ....[42]....
        /*01e4*/ 	.word	0xffffffff


	//   ....[43]....
        /*01e8*/ 	.word	0xffffffff


	//   ....[44]....
        /*01ec*/ 	.word	0xffffffff


	//   ....[45]....
        /*01f0*/ 	.word	0xffffffff


	//   ....[46]....
        /*01f4*/ 	.word	0xffffffff


	//   ....[47]....
        /*01f8*/ 	.word	0xffffffff


	//   ....[48]....
        /*01fc*/ 	.word	0xffffffff


	//   ....[49]....
        /*0200*/ 	.word	0xffffffff


	//   ....[50]....
        /*0204*/ 	.word	0xffffffff


	//   ....[51]....
        /*0208*/ 	.word	0xffffffff


	//   ....[52]....
        /*020c*/ 	.word	0xffffffff


	//   ....[53]....
        /*0210*/ 	.word	0xffffffff


	//   ....[54]....
        /*0214*/ 	.word	0xffffffff


	//   ....[55]....
        /*0218*/ 	.word	0xffffffff


	//   ....[56]....
        /*021c*/ 	.word	0xffffffff


	//   ....[57]....
        /*0220*/ 	.word	0xffffffff


	//   ....[58]....
        /*0224*/ 	.word	0xffffffff


	//   ....[59]....
        /*0228*/ 	.word	0xffffffff


	//   ....[60]....
        /*022c*/ 	.word	0xffffffff


	//   ....[61]....
        /*0230*/ 	.word	0xffffffff


	//   ....[62]....
        /*0234*/ 	.word	0xffffffff


	//   ....[63]....
        /*0238*/ 	.word	0xffffffff


	//   ....[64]....
        /*023c*/ 	.word	0xffffffff


	//   ....[65]....
        /*0240*/ 	.word	0xffffffff


	//   ....[66]....
        /*0244*/ 	.word	0xffffffff


	//   ....[67]....
        /*0248*/ 	.word	0xffffffff


	//   ....[68]....
        /*024c*/ 	.word	0xffffffff


	//   ....[69]....
        /*0250*/ 	.word	0xffffffff


	//   ....[70]....
        /*0254*/ 	.word	0xffffffff


	//   ....[71]....
        /*0258*/ 	.word	0xffffffff


	//   ....[72]....
        /*025c*/ 	.word	0xffffffff


	//   ....[73]....
        /*0260*/ 	.word	0xffffffff


	//   ....[74]....
        /*0264*/ 	.word	0xffffffff


	//   ....[75]....
        /*0268*/ 	.word	0xffffffff


	//   ....[76]....
        /*026c*/ 	.word	0xffffffff


	//   ....[77]....
        /*0270*/ 	.word	0xffffffff


	//   ....[78]....
        /*0274*/ 	.word	0xffffffff


	//   ....[79]....
        /*0278*/ 	.word	0xffffffff


	//   ....[80]....
        /*027c*/ 	.word	0xffffffff


	//   ....[81]....
        /*0280*/ 	.word	0xffffffff


	//   ....[82]....
        /*0284*/ 	.word	0xffffffff


	//   ....[83]....
        /*0288*/ 	.word	0xffffffff


	//   ....[84]....
        /*028c*/ 	.word	0xffffffff


	//   ....[85]....
        /*0290*/ 	.word	0xffffffff


	//   ....[86]....
        /*0294*/ 	.word	0xffffffff


	//   ....[87]....
        /*0298*/ 	.word	0xffffffff


	//   ....[88]....
        /*029c*/ 	.word	0xffffffff


	//   ....[89]....
        /*02a0*/ 	.word	0xffffffff


	//   ....[90]....
        /*02a4*/ 	.word	0xffffffff


	//   ....[91]....
        /*02a8*/ 	.word	0xffffffff


	//   ....[92]....
        /*02ac*/ 	.word	0xffffffff


	//   ....[93]....
        /*02b0*/ 	.word	0xffffffff


	//   ....[94]....
        /*02b4*/ 	.word	0xffffffff


	//   ....[95]....
        /*02b8*/ 	.word	0xffffffff


	//   ....[96]....
        /*02bc*/ 	.word	0xffffffff


	//   ....[97]....
        /*02c0*/ 	.word	0xffffffff


	//   ....[98]....
        /*02c4*/ 	.word	0xffffffff


	//   ....[99]....
        /*02c8*/ 	.word	0xffffffff


	//   ....[100]....
        /*02cc*/ 	.word	0xffffffff


	//   ....[101]....
        /*02d0*/ 	.word	0xffffffff


	//   ....[102]....
        /*02d4*/ 	.word	0xffffffff


	//   ....[103]....
        /*02d8*/ 	.word	0xffffffff


	//   ....[104]....
        /*02dc*/ 	.word	0xffffffff


	//   ....[105]....
        /*02e0*/ 	.word	0xffffffff


	//   ....[106]....
        /*02e4*/ 	.word	0xffffffff


	//   ....[107]....
        /*02e8*/ 	.word	0xffffffff


	//   ....[108]....
        /*02ec*/ 	.word	0xffffffff


	//   ....[109]....
        /*02f0*/ 	.word	0xffffffff


	//   ....[110]....
        /*02f4*/ 	.word	0xffffffff


	//   ....[111]....
        /*02f8*/ 	.word	0xffffffff


	//   ....[112]....
        /*02fc*/ 	.word	0xffffffff


	//   ....[113]....
        /*0300*/ 	.word	0xffffffff


	//   ....[114]....
        /*0304*/ 	.word	0xffffffff


	//   ....[115]....
        /*0308*/ 	.word	0xffffffff


	//   ....[116]....
        /*030c*/ 	.word	0xffffffff


	//   ....[117]....
        /*0310*/ 	.word	0xffffffff


	//   ....[118]....
        /*0314*/ 	.word	0xffffffff


	//   ....[119]....
        /*0318*/ 	.word	0xffffffff


	//   ....[120]....
        /*031c*/ 	.word	0xffffffff


	//   ....[121]....
        /*0320*/ 	.word	0xffffffff


	//   ....[122]....
        /*0324*/ 	.word	0xffffffff


	//   ....[123]....
        /*0328*/ 	.word	0xffffffff


	//   ....[124]....
        /*032c*/ 	.word	0xffffffff


	//   ....[125]....
        /*0330*/ 	.word	0xffffffff


	//   ....[126]....
        /*0334*/ 	.word	0xffffffff


	//   ....[127]....
        /*0338*/ 	.word	0xffffffff


	//   ....[128]....
        /*033c*/ 	.word	0xffffffff


	//   ....[129]....
        /*0340*/ 	.word	0xffffffff


	//   ....[130]....
        /*0344*/ 	.word	0xffffffff


	//   ....[131]....
        /*0348*/ 	.word	0xffffffff


	//   ....[132]....
        /*034c*/ 	.word	0xffffffff


	//   ....[133]....
        /*0350*/ 	.word	0xffffffff


	//   ....[134]....
        /*0354*/ 	.word	0xffffffff


	//   ....[135]....
        /*0358*/ 	.word	0xffffffff


	//   ....[136]....
        /*035c*/ 	.word	0xffffffff


	//   ....[137]....
        /*0360*/ 	.word	0xffffffff


	//   ....[138]....
        /*0364*/ 	.word	0xffffffff


	//   ....[139]....
        /*0368*/ 	.word	0xffffffff


	//   ....[140]....
        /*036c*/ 	.word	0xffffffff


	//   ....[141]....
        /*0370*/ 	.word	0xffffffff


	//   ....[142]....
        /*0374*/ 	.word	0xffffffff


	//   ....[143]....
        /*0378*/ 	.word	0xffffffff


	//   ....[144]....
        /*037c*/ 	.word	0xffffffff


	//   ....[145]....
        /*0380*/ 	.word	0xffffffff


	//   ....[146]....
        /*0384*/ 	.word	0xffffffff


	//   ....[147]....
        /*0388*/ 	.word	0xffffffff


	//   ....[148]....
        /*038c*/ 	.word	0xffffffff


	//   ....[149]....
        /*0390*/ 	.word	0xffffffff


	//   ....[150]....
        /*0394*/ 	.word	0xffffffff


	//   ....[151]....
        /*0398*/ 	.word	0xffffffff


	//   ....[152]....
        /*039c*/ 	.word	0xffffffff


	//   ....[153]....
        /*03a0*/ 	.word	0xffffffff


	//   ....[154]....
        /*03a4*/ 	.word	0xffffffff


	//   ....[155]....
        /*03a8*/ 	.word	0xffffffff


	//   ....[156]....
        /*03ac*/ 	.word	0xffffffff


	//   ....[157]....
        /*03b0*/ 	.word	0x0500000f


	//   ....[158]....
        /*03b4*/ 	.word	0x0500000f


	//   ....[159]....
        /*03b8*/ 	.word	0x0500000f


	//   ....[160]....
        /*03bc*/ 	.word	0x0500000f


	//   ....[161]....
        /*03c0*/ 	.word	0x0500000f


	//   ....[162]....
        /*03c4*/ 	.word	0x0500000f


	//   ....[163]....
        /*03c8*/ 	.word	0x0500000f


	//   ....[164]....
        /*03cc*/ 	.word	0x0500000f


	//   ....[165]....
        /*03d0*/ 	.word	0x0500000f


	//   ....[166]....
        /*03d4*/ 	.word	0x0500000f


	//   ....[167]....
        /*03d8*/ 	.word	0x0500000f


	//   ....[168]....
        /*03dc*/ 	.word	0x0500000f


	//   ....[169]....
        /*03e0*/ 	.word	0x0500000f


	//   ....[170]....
        /*03e4*/ 	.word	0x0500000f


	//   ....[171]....
        /*03e8*/ 	.word	0x0500000f


	//   ....[172]....
        /*03ec*/ 	.word	0x0500000f


	//   ....[173]....
        /*03f0*/ 	.word	0x0500000f


	//   ....[174]....
        /*03f4*/ 	.word	0x0500000f


	//   ....[175]....
        /*03f8*/ 	.word	0x0500000f


	//   ....[176]....
        /*03fc*/ 	.word	0x0500000f


	//   ....[177]....
        /*0400*/ 	.word	0x0500000f


	//   ....[178]....
        /*0404*/ 	.word	0x0500000f


	//   ....[179]....
        /*0408*/ 	.word	0x0500000f


	//   ....[180]....
        /*040c*/ 	.word	0x0500000f


	//   ....[181]....
        /*0410*/ 	.word	0x0500000f


	//   ....[182]....
        /*0414*/ 	.word	0x0500000f


	//   ....[183]....
        /*0418*/ 	.word	0x0500000f


	//   ....[184]....
        /*041c*/ 	.word	0x0500000f


	//   ....[185]....
        /*0420*/ 	.word	0x0500000f


	//   ....[186]....
        /*0424*/ 	.word	0x0500000f


	//   ....[187]....
        /*0428*/ 	.word	0x0500000f


	//   ....[188]....
        /*042c*/ 	.word	0x0500000f


	//   ....[189]....
        /*0430*/ 	.word	0x0500000f


	//   ....[190]....
        /*0434*/ 	.word	0x0500000f


	//   ....[191]....
        /*0438*/ 	.word	0x0500000f


	//   ....[192]....
        /*043c*/ 	.word	0x0500000f


	//   ....[193]....
        /*0440*/ 	.word	0x0500000f


	//   ....[194]....
        /*0444*/ 	.word	0x0500000f


	//   ....[195]....
        /*0448*/ 	.word	0x0500000f


	//   ....[196]....
        /*044c*/ 	.word	0x0500000f


	//   ....[197]....
        /*0450*/ 	.word	0x0500000f


	//   ....[198]....
        /*0454*/ 	.word	0x0500000f


	//   ....[199]....
        /*0458*/ 	.word	0x0500000f


	//   ....[200]....
        /*045c*/ 	.word	0x0500000f


	//   ....[201]....
        /*0460*/ 	.word	0x0500000f


	//   ....[202]....
        /*0464*/ 	.word	0x0500000f


	//   ....[203]....
        /*0468*/ 	.word	0x0500000f


	//   ....[204]....
        /*046c*/ 	.word	0x0500000f


	//   ....[205]....
        /*0470*/ 	.word	0x0500000f


	//   ....[206]....
        /*0474*/ 	.word	0x0500000f


	//   ....[207]....
        /*0478*/ 	.word	0x0500000f


	//   ....[208]....
        /*047c*/ 	.word	0x0500000f


	//   ....[209]....
        /*0480*/ 	.word	0x0500000f


	//   ....[210]....
        /*0484*/ 	.word	0x0500000f


	//   ....[211]....
        /*0488*/ 	.word	0x0500000f


	//   ....[212]....
        /*048c*/ 	.word	0x0500000f


	//   ....[213]....
        /*0490*/ 	.word	0x0500000f


	//   ....[214]....
        /*0494*/ 	.word	0x0500000f


	//   ....[215]....
        /*0498*/ 	.word	0x0500000f


	//   ....[216]....
        /*049c*/ 	.word	0x0500000f


	//   ....[217]....
        /*04a0*/ 	.word	0x0500000f


	//   ....[218]....
        /*04a4*/ 	.word	0x0500000f


	//   ....[219]....
        /*04a8*/ 	.word	0x0500000f


	//   ....[220]....
        /*04ac*/ 	.word	0x0500000f


	//   ....[221]....
        /*04b0*/ 	.word	0x0500000f


	//   ....[222]....
        /*04b4*/ 	.word	0x0500000f


	//   ....[223]....
        /*04b8*/ 	.word	0x0500000f


	//   ....[224]....
        /*04bc*/ 	.word	0x0500000f


	//   ....[225]....
        /*04c0*/ 	.word	0x0500000f


	//   ....[226]....
        /*04c4*/ 	.word	0x0500000f


	//   ....[227]....
        /*04c8*/ 	.word	0x0500000f


	//   ....[228]....
        /*04cc*/ 	.word	0x0500000f


	//   ....[229]....
        /*04d0*/ 	.word	0x0500000f


	//   ....[230]....
        /*04d4*/ 	.word	0x0500000f


	//   ....[231]....
        /*04d8*/ 	.word	0x0500000f


	//   ....[232]....
        /*04dc*/ 	.word	0x0500000f


	//   ....[233]....
        /*04e0*/ 	.word	0x0500000f


	//   ....[234]....
        /*04e4*/ 	.word	0x0500000f


	//   ....[235]....
        /*04e8*/ 	.word	0x0500000f


	//   ....[236]....
        /*04ec*/ 	.word	0x0500000f


	//   ....[237]....
        /*04f0*/ 	.word	0x0500000f


	//   ....[238]....
        /*04f4*/ 	.word	0x0500000f


	//   ....[239]....
        /*04f8*/ 	.word	0x0500000f


	//   ....[240]....
        /*04fc*/ 	.word	0x0500000f


	//----- nvinfo : EIATTR_COOP_GROUP_INSTR_OFFSETS
	.align		4
.L_703:
        /*0500*/ 	.byte	0x04, 0x28
        /*0502*/ 	.short	(.L_705 - .L_704)


	//   ....[0]....
.L_704:
        /*0504*/ 	.word	0x00000070


	//   ....[1]....
        /*0508*/ 	.word	0x000000b0


	//   ....[2]....
        /*050c*/ 	.word	0x000002d0


	//   ....[3]....
        /*0510*/ 	.word	0x00000430


	//   ....[4]....
        /*0514*/ 	.word	0x00000550


	//   ....[5]....
        /*0518*/ 	.word	0x000006b0


	//   ....[6]....
        /*051c*/ 	.word	0x00001fe0


	//   ....[7]....
        /*0520*/ 	.word	0x00002b90


	//   ....[8]....
        /*0524*/ 	.word	0x000032b0


	//   ....[9]....
        /*0528*/ 	.word	0x000042d0


	//   ....[10]....
        /*052c*/ 	.word	0x000042f0


	//   ....[11]....
        /*0530*/ 	.word	0x000047c0


	//   ....[12]....
        /*0534*/ 	.word	0x00004840


	//   ....[13]....
        /*0538*/ 	.word	0x00006710


	//   ....[14]....
        /*053c*/ 	.word	0x000075b0


	//   ....[15]....
        /*0540*/ 	.word	0x00007c00


	//   ....[16]....
        /*0544*/ 	.word	0x00007d10


	//   ....[17]....
        /*0548*/ 	.word	0x000082f0


	//   ....[18]....
        /*054c*/ 	.word	0x00008340


	//   ....[19]....
        /*0550*/ 	.word	0x0000a7f0


	//   ....[20]....
        /*0554*/ 	.word	0x0000a810


	//   ....[21]....
        /*0558*/ 	.word	0x0000a830


	//   ....[22]....
        /*055c*/ 	.word	0x0000a850


	//   ....[23]....
        /*0560*/ 	.word	0x0000c640


	//   ....[24]....
        /*0564*/ 	.word	0x0000ccb0


	//   ....[25]....
        /*0568*/ 	.word	0x0000db20


	//   ....[26]....
        /*056c*/ 	.word	0x0000dc30


	//   ....[27]....
        /*0570*/ 	.word	0x0000e210


	//   ....[28]....
        /*0574*/ 	.word	0x0000e260


	//   ....[29]....
        /*0578*/ 	.word	0x0000f320


	//   ....[30]....
        /*057c*/ 	.word	0x0000f350


	//   ....[31]....
        /*0580*/ 	.word	0x0000f410


	//   ....[32]....
        /*0584*/ 	.word	0x0000f420


	//   ....[33]....
        /*0588*/ 	.word	0x00010cc0


	//   ....[34]....
        /*058c*/ 	.word	0x00010ce0


	//   ....[35]....
        /*0590*/ 	.word	0x00010cf0


	//   ....[36]....
        /*0594*/ 	.word	0x00010d00


	//   ....[37]....
        /*0598*/ 	.word	0x00011610


	//   ....[38]....
        /*059c*/ 	.word	0x00011630


	//   ....[39]....
        /*05a0*/ 	.word	0x00011760


	//   ....[40]....
        /*05a4*/ 	.word	0x00011780


	//   ....[41]....
        /*05a8*/ 	.word	0x00011880


	//   ....[42]....
        /*05ac*/ 	.word	0x000118a0


	//   ....[43]....
        /*05b0*/ 	.word	0x000119b0


	//   ....[44]....
        /*05b4*/ 	.word	0x000119d0


	//   ....[45]....
        /*05b8*/ 	.word	0x00011e00


	//   ....[46]....
        /*05bc*/ 	.word	0x00011e10


	//   ....[47]....
        /*05c0*/ 	.word	0x00012540


	//   ....[48]....
        /*05c4*/ 	.word	0x00012550


	//   ....[49]....
        /*05c8*/ 	.word	0x000136f0


	//   ....[50]....
        /*05cc*/ 	.word	0x00013720


	//   ....[51]....
        /*05d0*/ 	.word	0x00013840


	//   ....[52]....
        /*05d4*/ 	.word	0x00013860


	//   ....[53]....
        /*05d8*/ 	.word	0x00013960


	//   ....[54]....
        /*05dc*/ 	.word	0x00013980


	//   ....[55]....
        /*05e0*/ 	.word	0x00013a90


	//   ....[56]....
        /*05e4*/ 	.word	0x00013ab0


	//   ....[57]....
        /*05e8*/ 	.word	0x00013c50


	//   ....[58]....
        /*05ec*/ 	.word	0x00013e40


	//   ....[59]....
        /*05f0*/ 	.word	0x00013e70


	//   ....[60]....
        /*05f4*/ 	.word	0x00013ea0


	//   ....[61]....
        /*05f8*/ 	.word	0x00013ed0


	//   ....[62]....
        /*05fc*/ 	.word	0x00013f00


	//   ....[63]....
        /*0600*/ 	.word	0x00013f30


	//   ....[64]....
        /*0604*/ 	.word	0x000140a0


	//   ....[65]....
        /*0608*/ 	.word	0x000140d0


	//   ....[66]....
        /*060c*/ 	.word	0x00014100


	//   ....[67]....
        /*0610*/ 	.word	0x00014130


	//   ....[68]....
        /*0614*/ 	.word	0x00014160


	//   ....[69]....
        /*0618*/ 	.word	0x00014190


	//   ....[70]....
        /*061c*/ 	.word	0x00014220


	//   ....[71]....
        /*0620*/ 	.word	0x00014250


	//   ....[72]....
        /*0624*/ 	.word	0x00014260


	//   ....[73]....
        /*0628*/ 	.word	0x000142a0


	//   ....[74]....
        /*062c*/ 	.word	0x00016410


	//   ....[75]....
        /*0630*/ 	.word	0x00016430


	//   ....[76]....
        /*0634*/ 	.word	0x000164e0


	//   ....[77]....
        /*0638*/ 	.word	0x00016500


	//   ....[78]....
        /*063c*/ 	.word	0x000165a0


	//   ....[79]....
        /*0640*/ 	.word	0x000165c0


	//   ....[80]....
        /*0644*/ 	.word	0x00016660


	//   ....[81]....
        /*0648*/ 	.word	0x00016680


	//   ....[82]....
        /*064c*/ 	.word	0x00016720


	//   ....[83]....
        /*0650*/ 	.word	0x00016740


	//   ....[84]....
        /*0654*/ 	.word	0x00016750


	//   ....[85]....
        /*0658*/ 	.word	0x000167e0


	//   ....[86]....
        /*065c*/ 	.word	0x00016ec0


	//   ....[87]....
        /*0660*/ 	.word	0x00016ef0


	//   ....[88]....
        /*0664*/ 	.word	0x00016f50


	//   ....[89]....
        /*0668*/ 	.word	0x00016fb0


	//   ....[90]....
        /*066c*/ 	.word	0x00017000


	//   ....[91]....
        /*0670*/ 	.word	0x00017060


	//   ....[92]....
        /*0674*/ 	.word	0x000170b0


	//   ....[93]....
        /*0678*/ 	.word	0x00017110


	//   ....[94]....
        /*067c*/ 	.word	0x00017160


	//   ....[95]....
        /*0680*/ 	.word	0x000171c0


	//   ....[96]....
        /*0684*/ 	.word	0x00017210


	//   ....[97]....
        /*0688*/ 	.word	0x00017270


	//   ....[98]....
        /*068c*/ 	.word	0x000172c0


	//   ....[99]....
        /*0690*/ 	.word	0x00017310


	//   ....[100]....
        /*0694*/ 	.word	0x00017330


	//   ....[101]....
        /*0698*/ 	.word	0x00017370


	//   ....[102]....
        /*069c*/ 	.word	0x00017b20


	//   ....[103]....
        /*06a0*/ 	.word	0x00017b60


	//   ....[104]....
        /*06a4*/ 	.word	0x00017b70


	//   ....[105]....
        /*06a8*/ 	.word	0x00017bd0


	//   ....[106]....
        /*06ac*/ 	.word	0x00017be0


	//   ....[107]....
        /*06b0*/ 	.word	0x00017c40


	//   ....[108]....
        /*06b4*/ 	.word	0x00017c70


	//   ....[109]....
        /*06b8*/ 	.word	0x00017cb0


	//   ....[110]....
        /*06bc*/ 	.word	0x00017ce0


	//   ....[111]....
        /*06c0*/ 	.word	0x00017d20


	//   ....[112]....
        /*06c4*/ 	.word	0x00017d50


	//   ....[113]....
        /*06c8*/ 	.word	0x00017d90


	//   ....[114]....
        /*06cc*/ 	.word	0x00018000


	//   ....[115]....
        /*06d0*/ 	.word	0x00018020


	//   ....[116]....
        /*06d4*/ 	.word	0x00018030


	//   ....[117]....
        /*06d8*/ 	.word	0x000180c0


	//   ....[118]....
        /*06dc*/ 	.word	0x000180d0


	//   ....[119]....
        /*06e0*/ 	.word	0x00018160


	//   ....[120]....
        /*06e4*/ 	.word	0x00018170


	//   ....[121]....
        /*06e8*/ 	.word	0x00018200


	//   ....[122]....
        /*06ec*/ 	.word	0x00018210


	//   ....[123]....
        /*06f0*/ 	.word	0x000182a0


	//   ....[124]....
        /*06f4*/ 	.word	0x000182b0


	//   ....[125]....
        /*06f8*/ 	.word	0x000182c0


	//   ....[126]....
        /*06fc*/ 	.word	0x00018880


	//   ....[127]....
        /*0700*/ 	.word	0x000188c0


	//   ....[128]....
        /*0704*/ 	.word	0x00018900


	//   ....[129]....
        /*0708*/ 	.word	0x00018930


	//   ....[130]....
        /*070c*/ 	.word	0x000189c0


	//   ....[131]....
        /*0710*/ 	.word	0x000189f0


	//   ....[132]....
        /*0714*/ 	.word	0x00018a60


	//   ....[133]....
        /*0718*/ 	.word	0x00018a90


	//   ....[134]....
        /*071c*/ 	.word	0x00018b00


	//   ....[135]....
        /*0720*/ 	.word	0x00018b30


	//   ....[136]....
        /*0724*/ 	.word	0x00018b60


	//   ....[137]....
        /*0728*/ 	.word	0x00018bb0


	//   ....[138]....
        /*072c*/ 	.word	0x00018ff0


	//   ....[139]....
        /*0730*/ 	.word	0x00019000


	//   ....[140]....
        /*0734*/ 	.word	0x00019040


	//   ....[141]....
        /*0738*/ 	.word	0x00019080


	//   ....[142]....
        /*073c*/ 	.word	0x000190b0


	//   ....[143]....
        /*0740*/ 	.word	0x000190e0


	//   ....[144]....
        /*0744*/ 	.word	0x00019110


	//   ....[145]....
        /*0748*/ 	.word	0x00019140


	//   ....[146]....
        /*074c*/ 	.word	0x000192f0


	//   ....[147]....
        /*0750*/ 	.word	0x00019320


	//   ....[148]....
        /*0754*/ 	.word	0x00019350


	//   ....[149]....
        /*0758*/ 	.word	0x00019380


	//   ....[150]....
        /*075c*/ 	.word	0x000193b0


	//   ....[151]....
        /*0760*/ 	.word	0x000193e0


	//   ....[152]....
        /*0764*/ 	.word	0x000194a0


	//   ....[153]....
        /*0768*/ 	.word	0x000194c0


	//   ....[154]....
        /*076c*/ 	.word	0x000194e0


	//   ....[155]....
        /*0770*/ 	.word	0x00019540


	//   ....[156]....
        /*0774*/ 	.word	0x00019f60


	//   ....[157]....
        /*0778*/ 	.word	0x0001a5e0


	//   ....[158]....
        /*077c*/ 	.word	0x0001a6d0


	//   ....[159]....
        /*0780*/ 	.word	0x0001a770


	//   ....[160]....
        /*0784*/ 	.word	0x0001a7d0


	//   ....[161]....
        /*0788*/ 	.word	0x0001a8e0


	//   ....[162]....
        /*078c*/ 	.word	0x0001a950


	//   ....[163]....
        /*0790*/ 	.word	0x0001aa60


	//   ....[164]....
        /*0794*/ 	.word	0x0001aad0


	//   ....[165]....
        /*0798*/ 	.word	0x0001abe0


	//   ....[166]....
        /*079c*/ 	.word	0x0001ac50


	//   ....[167]....
        /*07a0*/ 	.word	0x0001ad60


	//   ....[168]....
        /*07a4*/ 	.word	0x0001add0


	//   ....[169]....
        /*07a8*/ 	.word	0x0001ae70


	//   ....[170]....
        /*07ac*/ 	.word	0x0001af80


	//   ....[171]....
        /*07b0*/ 	.word	0x0001aff0


	//   ....[172]....
        /*07b4*/ 	.word	0x0001b070


	//   ....[173]....
        /*07b8*/ 	.word	0x0001b140


	//   ....[174]....
        /*07bc*/ 	.word	0x0001b1c0


	//   ....[175]....
        /*07c0*/ 	.word	0x0001b2a0


	//   ....[176]....
        /*07c4*/ 	.word	0x0001b320


	//   ....[177]....
        /*07c8*/ 	.word	0x0001b400


	//   ....[178]....
        /*07cc*/ 	.word	0x0001b480


	//   ....[179]....
        /*07d0*/ 	.word	0x0001b560


	//   ....[180]....
        /*07d4*/ 	.word	0x0001b5e0


	//   ....[181]....
        /*07d8*/ 	.word	0x0001b6c0


	//   ....[182]....
        /*07dc*/ 	.word	0x0001b740


	//   ....[183]....
        /*07e0*/ 	.word	0x0001b810


	//   ....[184]....
        /*07e4*/ 	.word	0x0001b890


	//   ....[185]....
        /*07e8*/ 	.word	0x0001b950


	//   ....[186]....
        /*07ec*/ 	.word	0x0001ba80


	//   ....[187]....
        /*07f0*/ 	.word	0x0001bb50


	//   ....[188]....
        /*07f4*/ 	.word	0x0001bbc0


	//   ....[189]....
        /*07f8*/ 	.word	0x0001bc90


	//   ....[190]....
        /*07fc*/ 	.word	0x0001bcf0


	//   ....[191]....
        /*0800*/ 	.word	0x0001bdc0


	//   ....[192]....
        /*0804*/ 	.word	0x0001be20


	//   ....[193]....
        /*0808*/ 	.word	0x0001bef0


	//   ....[194]....
        /*080c*/ 	.word	0x0001bf50


	//   ....[195]....
        /*0810*/ 	.word	0x0001c020


	//   ....[196]....
        /*0814*/ 	.word	0x0001c080


	//   ....[197]....
        /*0818*/ 	.word	0x0001c160


	//   ....[198]....
        /*081c*/ 	.word	0x0001c250


	//   ....[199]....
        /*0820*/ 	.word	0x0001c2f0


	//   ....[200]....
        /*0824*/ 	.word	0x0001c350


	//   ....[201]....
        /*0828*/ 	.word	0x0001c450


	//   ....[202]....
        /*082c*/ 	.word	0x0001c4b0


	//   ....[203]....
        /*0830*/ 	.word	0x0001c5b0


	//   ....[204]....
        /*0834*/ 	.word	0x0001c610


	//   ....[205]....
        /*0838*/ 	.word	0x0001c710


	//   ....[206]....
        /*083c*/ 	.word	0x0001c770


	//   ....[207]....
        /*0840*/ 	.word	0x0001c870


	//   ....[208]....
        /*0844*/ 	.word	0x0001c8d0


	//   ....[209]....
        /*0848*/ 	.word	0x0001c9a0


	//   ....[210]....
        /*084c*/ 	.word	0x0001cae0


	//   ....[211]....
        /*0850*/ 	.word	0x0001cb80


	//   ....[212]....
        /*0854*/ 	.word	0x0001cc60


	//   ....[213]....
        /*0858*/ 	.word	0x0001cd30


	//   ....[214]....
        /*085c*/ 	.word	0x0001cd90


	//   ....[215]....
        /*0860*/ 	.word	0x0001ce80


	//   ....[216]....
        /*0864*/ 	.word	0x0001cee0


	//   ....[217]....
        /*0868*/ 	.word	0x0001cfd0


	//   ....[218]....
        /*086c*/ 	.word	0x0001d030


	//   ....[219]....
        /*0870*/ 	.word	0x0001d120


	//   ....[220]....
        /*0874*/ 	.word	0x0001d180


	//   ....[221]....
        /*0878*/ 	.word	0x0001d260


	//   ....[222]....
        /*087c*/ 	.word	0x0001d2f0


	//   ....[223]....
        /*0880*/ 	.word	0x0001d390


	//   ....[224]....
        /*0884*/ 	.word	0x0001d500


	//   ....[225]....
        /*0888*/ 	.word	0x0001d570


	//   ....[226]....
        /*088c*/ 	.word	0x0001d5f0


	//   ....[227]....
        /*0890*/ 	.word	0x0001d660


	//   ....[228]....
        /*0894*/ 	.word	0x0001d6d0


	//   ....[229]....
        /*0898*/ 	.word	0x0001d750


	//   ....[230]....
        /*089c*/ 	.word	0x0001d7d0


	//   ....[231]....
        /*08a0*/ 	.word	0x0001d860


	//   ....[232]....
        /*08a4*/ 	.word	0x0001d8d0


	//   ....[233]....
        /*08a8*/ 	.word	0x0001d940


	//   ....[234]....
        /*08ac*/ 	.word	0x0001d9b0


	//   ....[235]....
        /*08b0*/ 	.word	0x0001da30


	//   ....[236]....
        /*08b4*/ 	.word	0x0001daa0


	//   ....[237]....
        /*08b8*/ 	.word	0x0001db30


	//   ....[238]....
        /*08bc*/ 	.word	0x0001db90


	//   ....[239]....
        /*08c0*/ 	.word	0x0001dc20


	//   ....[240]....
        /*08c4*/ 	.word	0x0001dd50


	//----- nvinfo : EIATTR_REG_RECONFIG
	.align		4
.L_705:
        /*08c8*/ 	.byte	0x01, 0x54
	.zero		2


	//----- nvinfo : EIATTR_SYSCALL_OFFSETS
	.align		4
        /*08cc*/ 	.byte	0x04, 0x46
        /*08ce*/ 	.short	(.L_707 - .L_706)


	//   ....[0]....
.L_706:
        /*08d0*/ 	.word	0x00002160


	//   ....[1]....
        /*08d4*/ 	.word	0x00015a70


	//   ....[2]....
        /*08d8*/ 	.word	0x00015bc0


	//   ....[3]....
        /*08dc*/ 	.word	0x00015cb0


	//   ....[4]....
        /*08e0*/ 	.word	0x00016b20


	//----- nvinfo : EIATTR_MBARRIER_INSTR_OFFSETS
	.align		4
.L_707:
        /*08e4*/ 	.byte	0x04, 0x39
        /*08e6*/ 	.short	(.L_709 - .L_708)


	//   ....[0]....
.L_708:
        /*08e8*/ 	.word	0x00000180
        /*08ec*/ 	.word	0x000000ff
        /*08f0*/ 	.word	0x00030800
        /*08f4*/ 	.short	0x0100
        /*08f6*/ 	.byte	0x08
	.zero		1


	//   ....[1]....
        /*08f8*/ 	.word	0x00000190
        /*08fc*/ 	.word	0x000000ff
        /*0900*/ 	.word	0x00030820
        /*0904*/ 	.short	0x0100
        /*0906*/ 	.byte	0x08
	.zero		1


	//   ....[2]....
        /*0908*/ 	.word	0x00000280
        /*090c*/ 	.word	0x000000ff
        /*0910*/ 	.word	0x00030830
        /*0914*/ 	.short	0x0100
        /*0916*/ 	.byte	0x08
	.zero		1


	//   ....[3]....
        /*0918*/ 	.word	0x00000290
        /*091c*/ 	.word	0x000000ff
        /*0920*/ 	.word	0x00030840
        /*0924*/ 	.short	0x0100
        /*0926*/ 	.byte	0x08
	.zero		1


	//   ....[4]....
        /*0928*/ 	.word	0x000002a0
        /*092c*/ 	.word	0x000000ff
        /*0930*/ 	.word	0x00030838
        /*0934*/ 	.short	0x0100
        /*0936*/ 	.byte	0x08
	.zero		1


	//   ....[5]....
        /*0938*/ 	.word	0x000002b0
        /*093c*/ 	.word	0x000000ff
        /*0940*/ 	.word	0x00030848
        /*0944*/ 	.short	0x0100
        /*0946*/ 	.byte	0x08
	.zero		1


	//   ....[6]....
        /*0948*/ 	.word	0x000003e0
        /*094c*/ 	.word	0x000000ff
        /*0950*/ 	.word	0x00030850
        /*0954*/ 	.short	0x0100
        /*0956*/ 	.byte	0x08
	.zero		1


	//   ....[7]....
        /*0958*/ 	.word	0x000003f0
        /*095c*/ 	.word	0x000000ff
        /*0960*/ 	.word	0x00030860
        /*0964*/ 	.short	0x0100
        /*0966*/ 	.byte	0x08
	.zero		1


	//   ....[8]....
        /*0968*/ 	.word	0x00000400
        /*096c*/ 	.word	0x000000ff
        /*0970*/ 	.word	0x00030858
        /*0974*/ 	.short	0x0100
        /*0976*/ 	.byte	0x08
	.zero		1


	//   ....[9]....
        /*0978*/ 	.word	0x00000410
        /*097c*/ 	.word	0x000000ff
        /*0980*/ 	.word	0x00030868
        /*0984*/ 	.short	0x0100
        /*0986*/ 	.byte	0x08
	.zero		1


	//   ....[10]....
        /*0988*/ 	.word	0x00000500
        /*098c*/ 	.word	0x000000ff
        /*0990*/ 	.word	0x00030870
        /*0994*/ 	.short	0x0100
        /*0996*/ 	.byte	0x06
	.zero		1


	//   ....[11]....
        /*0998*/ 	.word	0x00000510
        /*099c*/ 	.word	0x000000ff
        /*09a0*/ 	.word	0x00030880
        /*09a4*/ 	.short	0x0100
        /*09a6*/ 	.byte	0x06
	.zero		1


	//   ....[12]....
        /*09a8*/ 	.word	0x00000520
        /*09ac*/ 	.word	0x000000ff
        /*09b0*/ 	.word	0x00030878
        /*09b4*/ 	.short	0x0100
        /*09b6*/ 	.byte	0x06
	.zero		1


	//   ....[13]....
        /*09b8*/ 	.word	0x00000530
        /*09bc*/ 	.word	0x000000ff
        /*09c0*/ 	.word	0x00030888
        /*09c4*/ 	.short	0x0100
        /*09c6*/ 	.byte	0x06
	.zero		1


	//   ....[14]....
        /*09c8*/ 	.word	0x00000660
        /*09cc*/ 	.word	0x000000ff
        /*09d0*/ 	.word	0x00030890
        /*09d4*/ 	.short	0x0100
        /*09d6*/ 	.byte	0x08
	.zero		1


	//   ....[15]....
        /*09d8*/ 	.word	0x00000670
        /*09dc*/ 	.word	0x000000ff
        /*09e0*/ 	.word	0x000308a0
        /*09e4*/ 	.short	0x0100
        /*09e6*/ 	.byte	0x08
	.zero		1


	//   ....[16]....
        /*09e8*/ 	.word	0x00000680
        /*09ec*/ 	.word	0x000000ff
        /*09f0*/ 	.word	0x00030898
        /*09f4*/ 	.short	0x0100
        /*09f6*/ 	.byte	0x08
	.zero		1


	//   ....[17]....
        /*09f8*/ 	.word	0x00000690
        /*09fc*/ 	.word	0x000000ff
        /*0a00*/ 	.word	0x000308a8
        /*0a04*/ 	.short	0x0100
        /*0a06*/ 	.byte	0x08
	.zero		1


	//   ....[18]....
        /*0a08*/ 	.word	0x000007d0
        /*0a0c*/ 	.word	0x000000ff
        /*0a10*/ 	.word	0x000308b0
        /*0a14*/ 	.short	0x0100
        /*0a16*/ 	.byte	0x08
	.zero		1


	//   ....[19]....
        /*0a18*/ 	.word	0x000007e0
        /*0a1c*/ 	.word	0x000000ff
        /*0a20*/ 	.word	0x000308c0
        /*0a24*/ 	.short	0x0100
        /*0a26*/ 	.byte	0x08
	.zero		1


	//   ....[20]....
        /*0a28*/ 	.word	0x000007f0
        /*0a2c*/ 	.word	0x000000ff
        /*0a30*/ 	.word	0x000308b8
        /*0a34*/ 	.short	0x0100
        /*0a36*/ 	.byte	0x08
	.zero		1


	//   ....[21]....
        /*0a38*/ 	.word	0x00000800
        /*0a3c*/ 	.word	0x000000ff
        /*0a40*/ 	.word	0x000308c8
        /*0a44*/ 	.short	0x0100
        /*0a46*/ 	.byte	0x08
	.zero		1


	//   ....[22]....
        /*0a48*/ 	.word	0x000021e0
        /*0a4c*/ 	.word	0x000000ff
        /*0a50*/ 	.word	0x00030800
        /*0a54*/ 	.short	0x010a
        /*0a56*/ 	.byte	0x3c
	.zero		1


	//   ....[23]....
        /*0a58*/ 	.word	0x00002290
        /*0a5c*/ 	.word	0x00000003
        /*0a60*/ 	.word	0x00030830
        /*0a64*/ 	.short	0x010a
        /*0a66*/ 	.byte	0x3f
	.zero		1


	//   ....[24]....
        /*0a68*/ 	.word	0x000022d0
        /*0a6c*/ 	.word	0x00000003
        /*0a70*/ 	.word	0x00030830
        /*0a74*/ 	.short	0x010a
        /*0a76*/ 	.byte	0x3f
	.zero		1


	//   ....[25]....
        /*0a78*/ 	.word	0x00002dd0
        /*0a7c*/ 	.word	0x000000ff
        /*0a80*/ 	.word	0x00000000
        /*0a84*/ 	.short	0x0101
        /*0a86*/ 	.byte	0x04
	.zero		1


	//   ....[26]....
        /*0a88*/ 	.word	0x00005690
        /*0a8c*/ 	.word	0x000000ff
        /*0a90*/ 	.word	0x00030830
        /*0a94*/ 	.short	0x010a
        /*0a96*/ 	.byte	0x06
	.zero		1


	//   ....[27]....
        /*0a98*/ 	.word	0x000056d0
        /*0a9c*/ 	.word	0x000000ff
        /*0aa0*/ 	.word	0x00030830
        /*0aa4*/ 	.short	0x010a
        /*0aa6*/ 	.byte	0x06
	.zero		1


	//   ....[28]....
        /*0aa8*/ 	.word	0x000061c0
        /*0aac*/ 	.word	0x000000ff
        /*0ab0*/ 	.word	0x00030850
        /*0ab4*/ 	.short	0x010a
        /*0ab6*/ 	.byte	0x07
	.zero		1


	//   ....[29]....
        /*0ab8*/ 	.word	0x00006200
        /*0abc*/ 	.word	0x000000ff
        /*0ac0*/ 	.word	0x00030850
        /*0ac4*/ 	.short	0x010a
        /*0ac6*/ 	.byte	0x07
	.zero		1


	//   ....[30]....
        /*0ac8*/ 	.word	0x00006900
        /*0acc*/ 	.word	0x000000ff
        /*0ad0*/ 	.word	0x00000000
        /*0ad4*/ 	.short	0x0101
        /*0ad6*/ 	.byte	0x06
	.zero		1


	//   ....[31]....
        /*0ad8*/ 	.word	0x00008c40
        /*0adc*/ 	.word	0x000000ff
        /*0ae0*/ 	.word	0x00000000
        /*0ae4*/ 	.short	0x0101
        /*0ae6*/ 	.byte	0x07
	.zero		1


	//   ....[32]....
        /*0ae8*/ 	.word	0x000090d0
        /*0aec*/ 	.word	0x000000ff
        /*0af0*/ 	.word	0x00030830
        /*0af4*/ 	.short	0x010a
        /*0af6*/ 	.byte	0x06
	.zero		1


	//   ....[33]....
        /*0af8*/ 	.word	0x00009110
        /*0afc*/ 	.word	0x000000ff
        /*0b00*/ 	.word	0x00030830
        /*0b04*/ 	.short	0x010a
        /*0b06*/ 	.byte	0x06
	.zero		1


	//   ....[34]....
        /*0b08*/ 	.word	0x00009c00
        /*0b0c*/ 	.word	0x000000ff
        /*0b10*/ 	.word	0x00030850
        /*0b14*/ 	.short	0x010a
        /*0b16*/ 	.byte	0x07
	.zero		1


	//   ....[35]....
        /*0b18*/ 	.word	0x00009c40
        /*0b1c*/ 	.word	0x000000ff
        /*0b20*/ 	.word	0x00030850
        /*0b24*/ 	.short	0x010a
        /*0b26*/ 	.byte	0x07
	.zero		1


	//   ....[36]....
        /*0b28*/ 	.word	0x0000a2f0
        /*0b2c*/ 	.word	0x000000ff
        /*0b30*/ 	.word	0x00000000
        /*0b34*/ 	.short	0x0101
        /*0b36*/ 	.byte	0x06
	.zero		1


	//   ....[37]....
        /*0b38*/ 	.word	0x0000b390
        /*0b3c*/ 	.word	0x000000ff
        /*0b40*/ 	.word	0x00000000
        /*0b44*/ 	.short	0x0101
        /*0b46*/ 	.byte	0x07
	.zero		1


	//   ....[38]....
        /*0b48*/ 	.word	0x0000b5c0
        /*0b4c*/ 	.word	0x000000ff
        /*0b50*/ 	.word	0x00030830
        /*0b54*/ 	.short	0x010a
        /*0b56*/ 	.byte	0x06
	.zero		1


	//   ....[39]....
        /*0b58*/ 	.word	0x0000b600
        /*0b5c*/ 	.word	0x000000ff
        /*0b60*/ 	.word	0x00030830
        /*0b64*/ 	.short	0x010a
        /*0b66*/ 	.byte	0x06
	.zero		1


	//   ....[40]....
        /*0b68*/ 	.word	0x0000c0f0
        /*0b6c*/ 	.word	0x000000ff
        /*0b70*/ 	.word	0x00030850
        /*0b74*/ 	.short	0x010a
        /*0b76*/ 	.byte	0x07
	.zero		1


	//   ....[41]....
        /*0b78*/ 	.word	0x0000c130
        /*0b7c*/ 	.word	0x000000ff
        /*0b80*/ 	.word	0x00030850
        /*0b84*/ 	.short	0x010a
        /*0b86*/ 	.byte	0x07
	.zero		1


	//   ....[42]....
        /*0b88*/ 	.word	0x0000c820
        /*0b8c*/ 	.word	0x000000ff
        /*0b90*/ 	.word	0x00000000
        /*0b94*/ 	.short	0x0101
        /*0b96*/ 	.byte	0x06
	.zero		1


	//   ....[43]....
        /*0b98*/ 	.word	0x0000eb70
        /*0b9c*/ 	.word	0x000000ff
        /*0ba0*/ 	.word	0x00000000
        /*0ba4*/ 	.short	0x0101
        /*0ba6*/ 	.byte	0x07
	.zero		1


	//   ....[44]....
        /*0ba8*/ 	.word	0x0000f290
        /*0bac*/ 	.word	0x000000ff
        /*0bb0*/ 	.word	0x00030850
        /*0bb4*/ 	.short	0x010a
        /*0bb6*/ 	.byte	0x05
	.zero		1


	//   ....[45]....
        /*0bb8*/ 	.word	0x0000f2d0
        /*0bbc*/ 	.word	0x000000ff
        /*0bc0*/ 	.word	0x00030850
        /*0bc4*/ 	.short	0x010a
        /*0bc6*/ 	.byte	0x05
	.zero		1


	//   ....[46]....
        /*0bc8*/ 	.word	0x0000fa80
        /*0bcc*/ 	.word	0x000000ff
        /*0bd0*/ 	.word	0x00000000
        /*0bd4*/ 	.short	0x0101
        /*0bd6*/ 	.byte	0x04
	.zero		1


	//   ....[47]....
        /*0bd8*/ 	.word	0x00011600
        /*0bdc*/ 	.word	0x000000ff
        /*0be0*/ 	.word	0x00000000
        /*0be4*/ 	.short	0x0101
        /*0be6*/ 	.byte	0x08
	.zero		1


	//   ....[48]....
        /*0be8*/ 	.word	0x00011c60
        /*0bec*/ 	.word	0x000000ff
        /*0bf0*/ 	.word	0x00000000
        /*0bf4*/ 	.short	0x0101
        /*0bf6*/ 	.byte	0x08
	.zero		1


	//   ....[49]....
        /*0bf8*/ 	.word	0x00016220
        /*0bfc*/ 	.word	0x00000007
        /*0c00*/ 	.word	0x00030840
        /*0c04*/ 	.short	0x010a
        /*0c06*/ 	.byte	0x3f
	.zero		1


	//   ....[50]....
        /*0c08*/ 	.word	0x000168a0
        /*0c0c*/ 	.word	0x00000007
        /*0c10*/ 	.word	0x00030830
        /*0c14*/ 	.short	0x0107
        /*0c16*/ 	.byte	0x3f
	.zero		1


	//   ....[51]....
        /*0c18*/ 	.word	0x00016950
        /*0c1c*/ 	.word	0x00000007
        /*0c20*/ 	.word	0x00030830
        /*0c24*/ 	.short	0x0101
        /*0c26*/ 	.byte	0x3f
	.zero		1


	//   ....[52]....
        /*0c28*/ 	.word	0x00017480
        /*0c2c*/ 	.word	0x00000011
        /*0c30*/ 	.word	0x00030800
        /*0c34*/ 	.short	0x0107
        /*0c36*/ 	.byte	0x3f
	.zero		1


	//   ....[53]....
        /*0c38*/ 	.word	0x000175a0
        /*0c3c*/ 	.word	0x00000011
        /*0c40*/ 	.word	0x00030800
        /*0c44*/ 	.short	0x0101
        /*0c46*/ 	.byte	0x3f
	.zero		1


	//   ....[54]....
        /*0c48*/ 	.word	0x000175c0
        /*0c4c*/ 	.word	0x00000011
        /*0c50*/ 	.word	0x00030820
        /*0c54*/ 	.short	0x010a
        /*0c56*/ 	.byte	0x3f
	.zero		1


	//   ....[55]....
        /*0c58*/ 	.word	0x00017980
        /*0c5c*/ 	.word	0x00000006
        /*0c60*/ 	.word	0x00030840
        /*0c64*/ 	.short	0x010a
        /*0c66*/ 	.byte	0x3f
	.zero		1


	//   ....[56]....
        /*0c68*/ 	.word	0x00017e40
        /*0c6c*/ 	.word	0x00000006
        /*0c70*/ 	.word	0x00030830
        /*0c74*/ 	.short	0x0107
        /*0c76*/ 	.byte	0x3f
	.zero		1


	//   ....[57]....
        /*0c78*/ 	.word	0x00017ef0
        /*0c7c*/ 	.word	0x00000006
        /*0c80*/ 	.word	0x00030830
        /*0c84*/ 	.short	0x0101
        /*0c86*/ 	.byte	0x3f
	.zero		1


	//   ....[58]....
        /*0c88*/ 	.word	0x00017f60
        /*0c8c*/ 	.word	0x00000006
        /*0c90*/ 	.word	0x00030860
        /*0c94*/ 	.short	0x010a
        /*0c96*/ 	.byte	0x3f
	.zero		1


	//   ....[59]....
        /*0c98*/ 	.word	0x000184b0
        /*0c9c*/ 	.word	0x00000006
        /*0ca0*/ 	.word	0x00030850
        /*0ca4*/ 	.short	0x0107
        /*0ca6*/ 	.byte	0x3f
	.zero		1


	//   ....[60]....
        /*0ca8*/ 	.word	0x000185d0
        /*0cac*/ 	.word	0x00000006
        /*0cb0*/ 	.word	0x00030850
        /*0cb4*/ 	.short	0x0101
        /*0cb6*/ 	.byte	0x3f
	.zero		1


	//   ....[61]....
        /*0cb8*/ 	.word	0x000187e0
        /*0cbc*/ 	.word	0x00000000
        /*0cc0*/ 	.word	0x00030860
        /*0cc4*/ 	.short	0x010a
        /*0cc6*/ 	.byte	0x3f
	.zero		1


	//   ....[62]....
        /*0cc8*/ 	.word	0x00018ce0
        /*0ccc*/ 	.word	0x00000000
        /*0cd0*/ 	.word	0x00030850
        /*0cd4*/ 	.short	0x0107
        /*0cd6*/ 	.byte	0x3f
	.zero		1


	//   ....[63]....
        /*0cd8*/ 	.word	0x00018d90
        /*0cdc*/ 	.word	0x00000000
        /*0ce0*/ 	.word	0x00030850
        /*0ce4*/ 	.short	0x0101
        /*0ce6*/ 	.byte	0x3f
	.zero		1


	//   ....[64]....
        /*0ce8*/ 	.word	0x00019ee0
        /*0cec*/ 	.word	0x00000004
        /*0cf0*/ 	.word	0x00030820
        /*0cf4*/ 	.short	0x010a
        /*0cf6*/ 	.byte	0x3f
	.zero		1


	//   ....[65]....
        /*0cf8*/ 	.word	0x0001a080
        /*0cfc*/ 	.word	0x00000005
        /*0d00*/ 	.word	0x00030840
        /*0d04*/ 	.short	0x010a
        /*0d06*/ 	.byte	0x3f
	.zero		1


	//   ....[66]....
        /*0d08*/ 	.word	0x0001a120
        /*0d0c*/ 	.word	0x00000017
        /*0d10*/ 	.word	0x00030840
        /*0d14*/ 	.short	0x010a
        /*0d16*/ 	.byte	0x3f
	.zero		1


	//   ....[67]....
        /*0d18*/ 	.word	0x0001a160
        /*0d1c*/ 	.word	0x00000005
        /*0d20*/ 	.word	0x00030860
        /*0d24*/ 	.short	0x010a
        /*0d26*/ 	.byte	0x3f
	.zero		1


	//   ....[68]....
        /*0d28*/ 	.word	0x0001a1a0
        /*0d2c*/ 	.word	0x00000017
        /*0d30*/ 	.word	0x00030860
        /*0d34*/ 	.short	0x010a
        /*0d36*/ 	.byte	0x3f
	.zero		1


	//   ....[69]....
        /*0d38*/ 	.word	0x0001a210
        /*0d3c*/ 	.word	0x00000003
        /*0d40*/ 	.word	0x00030800
        /*0d44*/ 	.short	0x010a
        /*0d46*/ 	.byte	0x3f
	.zero		1


	//   ....[70]....
        /*0d48*/ 	.word	0x0001a260
        /*0d4c*/ 	.word	0x00000003
        /*0d50*/ 	.word	0x00030830
        /*0d54*/ 	.short	0x010a
        /*0d56*/ 	.byte	0x3f
	.zero		1


	//   ....[71]....
        /*0d58*/ 	.word	0x0001a2c0
        /*0d5c*/ 	.word	0x00000009
        /*0d60*/ 	.word	0x00030830
        /*0d64*/ 	.short	0x010a
        /*0d66*/ 	.byte	0x3f
	.zero		1


	//   ....[72]....
        /*0d68*/ 	.word	0x0001a320
        /*0d6c*/ 	.word	0x00000002
        /*0d70*/ 	.word	0x00030850
        /*0d74*/ 	.short	0x010a
        /*0d76*/ 	.byte	0x3f
	.zero		1


	//   ....[73]....
        /*0d78*/ 	.word	0x0001a380
        /*0d7c*/ 	.word	0x00000009
        /*0d80*/ 	.word	0x00030830
        /*0d84*/ 	.short	0x010a
        /*0d86*/ 	.byte	0x3f
	.zero		1


	//   ....[74]....
        /*0d88*/ 	.word	0x0001a3e0
        /*0d8c*/ 	.word	0x00000002
        /*0d90*/ 	.word	0x00030850
        /*0d94*/ 	.short	0x010a
        /*0d96*/ 	.byte	0x3f
	.zero		1


	//   ....[75]....
        /*0d98*/ 	.word	0x0001a440
        /*0d9c*/ 	.word	0x00000009
        /*0da0*/ 	.word	0x00030830
        /*0da4*/ 	.short	0x010a
        /*0da6*/ 	.byte	0x3f
	.zero		1


	//   ....[76]....
        /*0da8*/ 	.word	0x0001a4a0
        /*0dac*/ 	.word	0x00000002
        /*0db0*/ 	.word	0x00030850
        /*0db4*/ 	.short	0x010a
        /*0db6*/ 	.byte	0x3f
	.zero		1


	//   ....[77]....
        /*0db8*/ 	.word	0x0001a500
        /*0dbc*/ 	.word	0x00000005
        /*0dc0*/ 	.word	0x00030850
        /*0dc4*/ 	.short	0x010a
        /*0dc6*/ 	.byte	0x3f
	.zero		1


	//   ....[78]....
        /*0dc8*/ 	.word	0x0001a620
        /*0dcc*/ 	.word	0x00000007
        /*0dd0*/ 	.word	0x00030840
        /*0dd4*/ 	.short	0x010a
        /*0dd6*/ 	.byte	0x3f
	.zero		1


	//   ....[79]....
        /*0dd8*/ 	.word	0x0001b980
        /*0ddc*/ 	.word	0x00000011
        /*0de0*/ 	.word	0x00030820
        /*0de4*/ 	.short	0x010a
        /*0de6*/ 	.byte	0x3f
	.zero		1


	//   ....[80]....
        /*0de8*/ 	.word	0x0001b9d0
        /*0dec*/ 	.word	0x00000006
        /*0df0*/ 	.word	0x00030840
        /*0df4*/ 	.short	0x010a
        /*0df6*/ 	.byte	0x3f
	.zero		1


	//   ....[81]....
        /*0df8*/ 	.word	0x0001c1a0
        /*0dfc*/ 	.word	0x00000006
        /*0e00*/ 	.word	0x00030860
        /*0e04*/ 	.short	0x010a
        /*0e06*/ 	.byte	0x3f
	.zero		1


	//   ....[82]....
        /*0e08*/ 	.word	0x0001ca30
        /*0e0c*/ 	.word	0x00000000
        /*0e10*/ 	.word	0x00030860
        /*0e14*/ 	.short	0x010a
        /*0e16*/ 	.byte	0x3f
	.zero		1


	//   ....[83]....
        /*0e18*/ 	.word	0x0001dc70
        /*0e1c*/ 	.word	0x00000004
        /*0e20*/ 	.word	0x00030820
        /*0e24*/ 	.short	0x010a
        /*0e26*/ 	.byte	0x3f
	.zero		1


	//   ....[84]....
        /*0e28*/ 	.word	0x0001de10
        /*0e2c*/ 	.word	0x00000005
        /*0e30*/ 	.word	0x00030840
        /*0e34*/ 	.short	0x010a
        /*0e36*/ 	.byte	0x3f
	.zero		1


	//   ....[85]....
        /*0e38*/ 	.word	0x0001de60
        /*0e3c*/ 	.word	0x00000017
        /*0e40*/ 	.word	0x00030840
        /*0e44*/ 	.short	0x010a
        /*0e46*/ 	.byte	0x3f
	.zero		1


	//   ....[86]....
        /*0e48*/ 	.word	0x0001deb0
        /*0e4c*/ 	.word	0x00000005
        /*0e50*/ 	.word	0x00030860
        /*0e54*/ 	.short	0x010a
        /*0e56*/ 	.byte	0x3f
	.zero		1


	//----- nvinfo : EIATTR_NUM_MBARRIERS
	.align		4
.L_709:
        /*0e58*/ 	.byte	0x03, 0x38
        /*0e5a*/ 	.short	0x0016


	//----- nvinfo : EIATTR_EXIT_INSTR_OFFSETS
	.align		4
        /*0e5c*/ 	.byte	0x04, 0x1c
        /*0e5e*/ 	.short	(.L_711 - .L_710)


	//   ....[0]....
.L_710:
        /*0e60*/ 	.word	0x00000990


	//   ....[1]....
        /*0e64*/ 	.word	0x00013bf0


	//   ....[2]....
        /*0e68*/ 	.word	0x0001a1f0


	//----- nvinfo : EIATTR_MAX_THREADS
	.align		4
.L_711:
        /*0e6c*/ 	.byte	0x04, 0x05
        /*0e6e*/ 	.short	(.L_713 - .L_712)
.L_712:
        /*0e70*/ 	.word	0x00000180
        /*0e74*/ 	.word	0x00000001
        /*0e78*/ 	.word	0x00000001


	//----- nvinfo : EIATTR_CRS_STACK_SIZE
	.align		4
.L_713:
        /*0e7c*/ 	.byte	0x04, 0x1e
        /*0e7e*/ 	.short	(.L_715 - .L_714)
.L_714:
        /*0e80*/ 	.word	0x00000000


	//----- nvinfo : EIATTR_CBANK_PARAM_SIZE
	.align		4
.L_715:
        /*0e84*/ 	.byte	0x03, 0x19
        /*0e86*/ 	.short	0x0af0


	//----- nvinfo : EIATTR_PARAM_CBANK
	.align		4
        /*0e88*/ 	.byte	0x04, 0x0a
        /*0e8a*/ 	.short	(.L_717 - .L_716)
	.align		4
.L_716:
        /*0e8c*/ 	.word	index@(.nv.constant0._ZN7cutlass13device_kernelIN5flash11enable_sm90INS1_16FlashAttnFwdSm90INS1_25CollectiveMainloopFwdSm90ILi2EN4cute5tupleIJNS5_1CILi1EEES8_S8_EEENS6_IJNS7_ILi128EEENS7_ILi96EEENS7_ILi192EEEEEELi192ENS_6half_tEfNS_4arch4Sm90ELb0ELb1ELb1ELb1ELb1ELb0ELb0ELb1ELb1ELb1ELb1ELb0EEENS1_21CollectiveEpilogueFwdINS6_IJSA_SC_SB_EEES9_SE_SG_Li256ELb1ELb1ELb1ELb0EEENS1_36VarlenDynamicPersistentTileSchedulerILi128ELi96ELi256ELi128ELb1ELb1ELb1ELb1ELb0ELb1EEEEEEEEEvNT_6ParamsE)
        /*0e90*/ 	.short	0x0210
        /*0e92*/ 	.short	0x0af0


	//----- nvinfo : EIATTR_SW_WAR
	.align		4
.L_717:
        /*0e94*/ 	.byte	0x04, 0x36
        /*0e96*/ 	.short	(.L_719 - .L_718)
.L_718:
        /*0e98*/ 	.word	0x00000008
.L_719:


//--------------------- .nv.info._ZN7cutlass13device_kernelIN5flash11enable_sm90INS1_16FlashAttnFwdSm90INS1_25CollectiveMainloopFwdSm90ILi2EN4cute5tupleIJNS5_1CILi1EEES8_S8_EEENS6_IJNS7_ILi128EEENS7_ILi96EEENS7_ILi192EEEEEELi192ENS_6half_tEfNS_4arch4Sm90ELb0ELb1ELb1ELb1ELb1ELb1ELb0ELb1ELb1ELb1ELb1ELb0EEENS1_21CollectiveEpilogueFwdINS6_IJSA_SC_SB_EEES9_SE_SG_Li256ELb1ELb1ELb1ELb0EEENS1_36VarlenDynamicPersistentTileSchedulerILi128ELi96ELi256ELi128ELb1ELb1ELb1ELb1ELb0ELb1EEEEEEEEEvNT_6ParamsE --------------------------
	.section	.nv.info._ZN7cutlass13device_kernelIN5flash11enable_sm90INS1_16FlashAttnFwdSm90INS1_25CollectiveMainloopFwdSm90ILi2EN4cute5tupleIJNS5_1CILi1EEES8_S8_EEENS6_IJNS7_ILi128EEENS7_ILi96EEENS7_ILi192EEEEEELi192ENS_6half_tEfNS_4arch4Sm90ELb0ELb1ELb1ELb1ELb1ELb1ELb0ELb1ELb1ELb1ELb1ELb0EEENS1_21CollectiveEpilogueFwdINS6_IJSA_SC_SB_EEES9_SE_SG_Li256ELb1ELb1ELb1ELb0EEENS1_36VarlenDynamicPersistentTileSchedulerILi128ELi96ELi256ELi128ELb1ELb1ELb1ELb1ELb0ELb1EEEEEEEEEvNT_6ParamsE,"",@"SHT_CUDA_INFO"
	.sectionflags	@""
	.align	4


	//----- nvinfo : EIATTR_CUDA_API_VERSION
	.align		4
        /*0000*/ 	.byte	0x04, 0x37
        /*0002*/ 	.short	(.L_721 - .L_720)
.L_720:
        /*0004*/ 	.word	0x00000082


	//----- nvinfo : EIATTR_KPARAM_INFO
	.align		4
.L_721:
        /*0008*/ 	.byte	0x04, 0x17
        /*000a*/ 	.short	(.L_723 - .L_722)
.L_722:
        /*000c*/ 	.word	0x00000000
        /*0010*/ 	.short	0x0000
        /*0012*/ 	.short	0x0070
        /*0014*/ 	.byte	0x00, 0xf0, 0x01, 0x2a


	//----- nvinfo : EIATTR_SPARSE_MMA_MASK
	.align		4
.L_723:
        /*0018*/ 	.byte	0x03, 0x50
        /*001a*/ 	.short	0x0000


	//----- nvinfo : EIATTR_MAXREG_COUNT
	.align		4
        /*001c*/ 	.byte	0x03, 0x1b
        /*001e*/ 	.short	0x00a8


	//----- nvinfo : EIATTR_NUM_BARRIERS
	.align		4
        /*0020*/ 	.byte	0x02, 0x4c
        /*0022*/ 	.byte	0x10
	.zero		1


	//----- nvinfo : EIATTR_EXTERNS
	.align		4
        /*0024*/ 	.byte	0x04, 0x0f
        /*0026*/ 	.short	(.L_725 - .L_724)


	//   ....[0]....
	.align		4
.L_724:
        /*0028*/ 	.word	index@(__assertfail)


	//----- nvinfo : EIATTR_ANNOTATIONS
	.align		4
.L_725:
        /*002c*/ 	.byte	0x04, 0x55
        /*002e*/ 	.short	(.L_727 - .L_726)


	//   ....[0]....
.L_726:
        /* <DEDUP_REMOVED lines=64> */


	//----- nvinfo : EIATTR_MERCURY_ISA_VERSION
	.align		4
.L_727:
        /*0420*/ 	.byte	0x03, 0x5f
        /*0422*/ 	.short	0x0101


	//----- nvinfo : EIATTR_UNUSED_LOAD_BYTE_OFFSET
	.align		4
        /*0424*/ 	.byte	0x04, 0x44
        /*0426*/ 	.short	(.L_729 - .L_728)


	//   ....[0]....
.L_728:
        /*0428*/ 	.word	0x00000a50
        /*042c*/ 	.word	0x0000fff0


	//   ....[1]....
        /*0430*/ 	.word	0x000220c0
        /*0434*/ 	.word	0x0000fff0


	//----- nvinfo : EIATTR_INT_WARP_WIDE_INSTR_OFFSETS
	.align		4
.L_729:
        /*0438*/ 	.byte	0x04, 0x31
        /*043a*/ 	.short	(.L_731 - .L_730)


	//   ....[0]....
.L_730:
        /*043c*/ 	.word	0x00000130


	//   ....[1]....
        /*0440*/ 	.word	0x00000170


	//   ....[2]....
        /*0444*/ 	.word	0x000001e0


	//   ....[3]....
        /*0448*/ 	.word	0x00029760


	//   ....[4]....
        /*044c*/ 	.word	0x000297f0


	//   ....[5]....
        /*0450*/ 	.word	0x0002c5e0


	//   ....[6]....
        /*0454*/ 	.word	0x0002c670


	//----- nvinfo : EIATTR_COOP_GROUP_MASK_REGIDS
	.align		4
.L_731:
        /*0458*/ 	.byte	0x04, 0x29
        /*045a*/ 	.short	(.L_733 - .L_732)


	//   ....[0]....
.L_732:
        /*045c*/ 	.word	0xffffffff


	//   ....[1]....
        /*0460*/ 	.word	0xffffffff


	//   ....[2]....
        /*0464*/ 	.word	0xffffffff


	//   ....[3]....
        /*0468*/ 	.word	0xffffffff


	//   ....[4]....
        /*046c*/ 	.word	0xffffffff


	//   ....[5]....
        /*0470*/ 	.word	0xffffffff


	//   ....[6]....
        /*0474*/ 	.word	0xffffffff


	//   ....[7]....
        /*0478*/ 	.word	0xffffffff


	//   ....[8]....
        /*047c*/ 	.word	0xffffffff


	//   ....[9]....
        /*0480*/ 	.word	0xffffffff


	//   ....[10]....
        /*0484*/ 	.word	0xffffffff


	//   ....[11]....
        /*0488*/ 	.word	0xffffffff


	//   ....[12]....
        /*048c*/ 	.word	0xffffffff


	//   ....[13]....
        /*0490*/ 	.word	0xffffffff


	//   ....[14]....
        /*0494*/ 	.word	0xffffffff


	//   ....[15]....
        /*0498*/ 	.word	0xffffffff


	//   ....[16]....
        /*049c*/ 	.word	0xffffffff


	//   ....[17]....
        /*04a0*/ 	.word	0xffffffff


	//   ....[18]....
        /*04a4*/ 	.word	0xffffffff


	//   ....[19]....
        /*04a8*/ 	.word	0xffffffff


	//   ....[20]....
        /*04ac*/ 	.word	0xffffffff


	//   ....[21]....
        /*04b0*/ 	.word	0xffffffff


	//   ....[22]....
        /*04b4*/ 	.word	0xffffffff


	//   ....[23]....
        /*04b8*/ 	.word	0xffffffff


	//   ....[24]....
        /*04bc*/ 	.word	0xffffffff


	//   ....[25]....
        /*04c0*/ 	.word	0xffffffff


	//   ....[26]....
        /*04c4*/ 	.word	0xffffffff


	//   ....[27]....
        /*04c8*/ 	.word	0xffffffff


	//   ....[28]....
        /*04cc*/ 	.word	0xffffffff


	//   ....[29]....
        /*04d0*/ 	.word	0xffffffff


	//   ....[30]....
        /*04d4*/ 	.word	0xffffffff


	//   ....[31]....
        /*04d8*/ 	.word	0xffffffff


	//   ....[32]....
        /*04dc*/ 	.word	0xffffffff


	//   ....[33]....
        /*04e0*/ 	.word	0xffffffff


	//   ....[34]....
        /*04e4*/ 	.word	0xffffffff


	//   ....[35]....
        /*04e8*/ 	.word	0xffffffff


	//   ....[36]....
        /*04ec*/ 	.word	0xffffffff


	//   ....[37]....
        /*04f0*/ 	.word	0xffffffff


	//   ....[38]....
        /*04f4*/ 	.word	0xffffffff


	//   ....[39]....
        /*04f8*/ 	.word	0xffffffff


	//   ....[40]....
        /*04fc*/ 	.word	0xffffffff


	//   ....[41]....
        /*0500*/ 	.word	0xffffffff


	//   ....[42]....
        /*0504*/ 	.word	0xffffffff


	//   ....[43]....
        /*0508*/ 	.word	0xffffffff


	//   ....[44]....
        /*050c*/ 	.word	0xffffffff


	//   ....[45]....
        /*0510*/ 	.word	0xffffffff


	//   ....[46]....
        /*0514*/ 	.word	0xffffffff


	//   ....[47]....
        /*0518*/ 	.word	0xffffffff


	//   ....[48]....
        /*051c*/ 	.word	0xffffffff


	//   ....[49]....
        /*0520*/ 	.word	0xffffffff


	//   ....[50]....
        /*0524*/ 	.word	0xffffffff


	//   ....[51]....
        /*0528*/ 	.word	0xffffffff


	//   ....[52]....
        /*052c*/ 	.word	0xffffffff


	//   ....[53]....
        /*0530*/ 	.word	0xffffffff


	//   ....[54]....
        /*0534*/ 	.word	0xffffffff


	//   ....[55]....
        /*0538*/ 	.word	0xffffffff


	//   ....[56]....
        /*053c*/ 	.word	0xffffffff


	//   ....[57]....
        /*0540*/ 	.word	0xffffffff


	//   ....[58]....
        /*0544*/ 	.word	0xffffffff


	//   ....[59]....
        /*0548*/ 	.word	0xffffffff


	//   ....[60]....
        /*054c*/ 	.word	0xffffffff


	//   ....[61]....
        /*0550*/ 	.word	0xffffffff


	//   ....[62]....
        /*0554*/ 	.word	0xffffffff


	//   ....[63]....
        /*0558*/ 	.word	0xffffffff


	//   ....[64]....
        /*055c*/ 	.word	0xffffffff


	//   ....[65]....
        /*0560*/ 	.word	0xffffffff


	//   ....[66]....
        /*0564*/ 	.word	0xffffffff


	//   ....[67]....
        /*0568*/ 	.word	0xffffffff


	//   ....[68]....
        /*056c*/ 	.word	0xffffffff


	//   ....[69]....
        /*0570*/ 	.word	0xffffffff


	//   ....[70]....
        /*0574*/ 	.word	0xffffffff


	//   ....[71]....
        /*0578*/ 	.word	0xffffffff


	//   ....[72]....
        /*057c*/ 	.word	0xffffffff


	//   ....[73]....
        /*0580*/ 	.word	0xffffffff


	//   ....[74]....
        /*0584*/ 	.word	0xffffffff


	//   ....[75]....
        /*0588*/ 	.word	0xffffffff


	//   ....[76]....
        /*058c*/ 	.word	0xffffffff


	//   ....[77]....
        /*0590*/ 	.word	0xffffffff


	//   ....[78]....
        /*0594*/ 	.word	0xffffffff


	//   ....[79]....
        /*0598*/ 	.word	0xffffffff


	//   ....[80]....
        /*059c*/ 	.word	0xffffffff


	//   ....[81]....
        /*05a0*/ 	.word	0xffffffff


	//   ....[82]....
        /*05a4*/ 	.word	0xffffffff


	//   ....[83]....
        /*05a8*/ 	.word	0xffffffff


	//   ....[84]....
        /*05ac*/ 	.word	0xffffffff


	//   ....[85]....
        /*05b0*/ 	.word	0xffffffff


	//   ....[86]....
        /*05b4*/ 	.word	0xffffffff


	//   ....[87]....
        /*05b8*/ 	.word	0xffffffff


	//   ....[88]....
        /*05bc*/ 	.word	0xffffffff


	//   ....[89]....
        /*05c0*/ 	.word	0xffffffff


	//   ....[90]....
        /*05c4*/ 	.word	0xffffffff


	//   ....[91]....
        /*05c8*/ 	.word	0xffffffff


	//   ....[92]....
        /*05cc*/ 	.word	0xffffffff


	//   ....[93]....
        /*05d0*/ 	.word	0xffffffff


	//   ....[94]....
        /*05d4*/ 	.word	0xffffffff


	//   ....[95]....
        /*05d8*/ 	.word	0xffffffff


	//   ....[96]....
        /*05dc*/ 	.word	0xffffffff


	//   ....[97]....
        /*05e0*/ 	.word	0xffffffff


	//   ....[98]....
        /*05e4*/ 	.word	0xffffffff


	//   ....[99]....
        /*05e8*/ 	.word	0xffffffff


	//   ....[100]....
        /*05ec*/ 	.word	0xffffffff


	//   ....[101]....
        /*05f0*/ 	.word	0xffffffff


	//   ....[102]....
        /*05f4*/ 	.word	0xffffffff


	//   ....[103]....
        /*05f8*/ 	.word	0xffffffff


	//   ....[104]....
        /*05fc*/ 	.word	0xffffffff


	//   ....[105]....
        /*0600*/ 	.word	0xffffffff


	//   ....[106]....
        /*0604*/ 	.word	0xffffffff


	//   ....[107]....
        /*0608*/ 	.word	0xffffffff


	//   ....[108]....
        /*060c*/ 	.word	0xffffffff


	//   ....[109]....
        /*0610*/ 	.word	0xffffffff


	//   ....[110]....
        /*0614*/ 	.word	0xffffffff


	//   ....[111]....
        /*0618*/ 	.word	0xffffffff


	//   ....[112]....
        /*061c*/ 	.word	0xffffffff


	//   ....[113]....
        /*0620*/ 	.word	0xffffffff


	//   ....[114]....
        /*0624*/ 	.word	0xffffffff


	//   ....[115]....
        /*0628*/ 	.word	0xffffffff


	//   ....[116]....
        /*062c*/ 	.word	0xffffffff


	//   ....[117]....
        /*0630*/ 	.word	0xffffffff


	//   ....[118]....
        /*0634*/ 	.word	0xffffffff


	//   ....[119]....
        /*0638*/ 	.word	0xffffffff


	//   ....[120]....
        /*063c*/ 	.word	0xffffffff


	//   ....[121]....
        /*0640*/ 	.word	0xffffffff


	//   ....[122]....
        /*0644*/ 	.word	0xffffffff


	//   ....[123]....
        /*0648*/ 	.word	0xffffffff


	//   ....[124]....
        /*064c*/ 	.word	0xffffffff


	//   ....[125]....
        /*0650*/ 	.word	0xffffffff


	//   ....[126]....
        /*0654*/ 	.word	0xffffffff


	//   ....[127]....
        /*0658*/ 	.word	0xffffffff


	//   ....[128]....
        /*065c*/ 	.word	0xffffffff


	//   ....[129]....
        /*0660*/ 	.word	0xffffffff


	//   ....[130]....
        /*0664*/ 	.word	0xffffffff


	//   ....[131]....
        /*0668*/ 	.word	0xffffffff


	//   ....[132]....
        /*066c*/ 	.word	0xffffffff


	//   ....[133]....
        /*0670*/ 	.word	0xffffffff


	//   ....[134]....
        /*0674*/ 	.word	0xffffffff


	//   ....[135]....
        /*0678*/ 	.word	0xffffffff


	//   ....[136]....
        /*067c*/ 	.word	0xffffffff


	//   ....[137]....
        /*0680*/ 	.word	0xffffffff


	//   ....[138]....
        /*0684*/ 	.word	0xffffffff


	//   ....[139]....
        /*0688*/ 	.word	0xffffffff


	//   ....[140]....
        /*068c*/ 	.word	0xffffffff


	//   ....[141]....
        /*0690*/ 	.word	0xffffffff


	//   ....[142]....
        /*0694*/ 	.word	0xffffffff


	//   ....[143]....
        /*0698*/ 	.word	0xffffffff


	//   ....[144]....
        /*069c*/ 	.word	0xffffffff


	//   ....[145]....
        /*06a0*/ 	.word	0xffffffff


	//   ....[146]....
        /*06a4*/ 	.word	0xffffffff


	//   ....[147]....
        /*06a8*/ 	.word	0xffffffff


	//   ....[148]....
        /*06ac*/ 	.word	0xffffffff


	//   ....[149]....
        /*06b0*/ 	.word	0xffffffff


	//   ....[150]....
        /*06b4*/ 	.word	0xffffffff


	//   ....[151]....
        /*06b8*/ 	.word	0xffffffff


	//   ....[152]....
        /*06bc*/ 	.word	0xffffffff


	//   ....[153]....
        /*06c0*/ 	.word	0xffffffff


	//   ....[154]....
        /*06c4*/ 	.word	0xffffffff


	//   ....[155]....
        /*06c8*/ 	.word	0xffffffff


	//   ....[156]....
        /*06cc*/ 	.word	0xffffffff


	//   ....[157]....
        /*06d0*/ 	.word	0xffffffff


	//   ....[158]....
        /*06d4*/ 	.word	0xffffffff


	//   ....[159]....
        /*06d8*/ 	.word	0xffffffff


	//   ....[160]....
        /*06dc*/ 	.word	0xffffffff


	//   ....[161]....
        /*06e0*/ 	.word	0xffffffff


	//   ....[162]....
        /*06e4*/ 	.word	0xffffffff


	//   ....[163]....
        /*06e8*/ 	.word	0xffffffff


	//   ....[164]....
        /*06ec*/ 	.word	0xffffffff


	//   ....[165]....
        /*06f0*/ 	.word	0xffffffff


	//   ....[166]....
        /*06f4*/ 	.word	0xffffffff


	//   ....[167]....
        /*06f8*/ 	.word	0xffffffff


	//   ....[168]....
        /*06fc*/ 	.word	0xffffffff


	//   ....[169]....
        /*0700*/ 	.word	0xffffffff


	//   ....[170]....
        /*0704*/ 	.word	0xffffffff


	//   ....[171]....
        /*0708*/ 	.word	0xffffffff


	//   ....[172]....
        /*070c*/ 	.word	0xffffffff


	//   ....[173]....
        /*0710*/ 	.word	0xffffffff


	//   ....[174]....
        /*0714*/ 	.word	0xffffffff


	//   ....[175]....
        /*0718*/ 	.word	0xffffffff


	//   ....[176]....
        /*071c*/ 	.word	0xffffffff


	//   ....[177]....
        /*0720*/ 	.word	0xffffffff


	//   ....[178]....
        /*0724*/ 	.word	0xffffffff


	//   ....[179]....
        /*0728*/ 	.word	0xffffffff


	//   ....[180]....
        /*072c*/ 	.word	0xffffffff


	//   ....[181]....
        /*0730*/ 	.word	0xffffffff


	//   ....[182]....
        /*0734*/ 	.word	0xffffffff


	//   ....[183]....
        /*0738*/ 	.word	0xffffffff


	//   ....[184]....
        /*073c*/ 	.word	0xffffffff


	//   ....[185]....
        /*0740*/ 	.word	0xffffffff


	//   ....[186]....
        /*0744*/ 	.word	0xffffffff


	//   ....[187]....
        /*0748*/ 	.word	0xffffffff


	//   ....[188]....
        /*074c*/ 	.word	0xffffffff


	//   ....[189]....
        /*0750*/ 	.word	0xffffffff


	//   ....[190]....
        /*0754*/ 	.word	0xffffffff


	//   ....[191]....
        /*0758*/ 	.word	0x0500000f


	//   ....[192]....
        /*075c*/ 	.word	0x0500000f


	//   ....[193]....
        /*0760*/ 	.word	0x0500000f


	//   ....[194]....
        /*0764*/ 	.word	0x0500000f


	//   ....[195]....
        /*0768*/ 	.word	0x0500000f


	//   ....[196]....
        /*076c*/ 	.word	0x0500000f


	//   ....[197]....
        /*0770*/ 	.word	0x0500000f


	//   ....[198]....
        /*0774*/ 	.word	0x0500000f


	//   ....[199]....
        /*0778*/ 	.word	0x0500000f


	//   ....[200]....
        /*077c*/ 	.word	0x0500000f


	//   ....[201]....
        /*0780*/ 	.word	0x0500000f


	//   ....[202]....
        /*0784*/ 	.word	0x0500000f


	//   ....[203]....
        /*0788*/ 	.word	0x0500000f


	//   ....[204]....
        /*078c*/ 	.word	0x0500000f


	//   ....[205]....
        /*0790*/ 	.word	0x0500000f


	//   ....[206]....
        /*0794*/ 	.word	0x0500000f


	//   ....[207]....
        /*0798*/ 	.word	0x0500000f


	//   ....[208]....
        /*079c*/ 	.word	0x0500000f


	//   ....[209]....
        /*07a0*/ 	.word	0x0500000f


	//   ....[210]....
        /*07a4*/ 	.word	0x0500000f


	//   ....[211]....
        /*07a8*/ 	.word	0x0500000f


	//   ....[212]....
        /*07ac*/ 	.word	0x0500000f


	//   ....[213]....
        /*07b0*/ 	.word	0x0500000f


	//   ....[214]....
        /*07b4*/ 	.word	0x0500000f


	//   ....[215]....
        /*07b8*/ 	.word	0x0500000f


	//   ....[216]....
        /*07bc*/ 	.word	0x0500000f


	//   ....[217]....
        /*07c0*/ 	.word	0x0500000f


	//   ....[218]....
        /*07c4*/ 	.word	0x0500000f


	//   ....[219]....
        /*07c8*/ 	.word	0x0500000f


	//   ....[220]....
        /*07cc*/ 	.word	0x0500000f


	//   ....[221]....
        /*07d0*/ 	.word	0x0500000f


	//   ....[222]....
        /*07d4*/ 	.word	0x0500000f


	//   ....[223]....
        /*07d8*/ 	.word	0x0500000f


	//   ....[224]....
        /*07dc*/ 	.word	0x0500000f


	//   ....[225]....
        /*07e0*/ 	.word	0x0500000f


	//   ....[226]....
        /*07e4*/ 	.word	0x0500000f


	//   ....[227]....
        /*07e8*/ 	.word	0x0500000f


	//   ....[228]....
        /*07ec*/ 	.word	0x0500000f


	//   ....[229]....
        /*07f0*/ 	.word	0x0500000f


	//   ....[230]....
        /*07f4*/ 	.word	0x0500000f


	//   ....[231]....
        /*07f8*/ 	.word	0x0500000f


	//   ....[232]....
        /*07fc*/ 	.word	0x0500000f


	//   ....[233]....
        /*0800*/ 	.word	0x0500000f


	//   ....[234]....
        /*0804*/ 	.word	0x0500000f


	//   ....[235]....
        /*0808*/ 	.word	0x0500000f


	//   ....[236]....
        /*080c*/ 	.word	0x0500000f


	//   ....[237]....
        /*0810*/ 	.word	0x0500000f


	//   ....[238]....
        /*0814*/ 	.word	0x0500000f


	//   ....[239]....
        /*0818*/ 	.word	0x0500000f


	//   ....[240]....
        /*081c*/ 	.word	0x0500000f


	//   ....[241]....
        /*0820*/ 	.word	0x0500000f


	//   ....[242]....
        /*0824*/ 	.word	0x0500000f


	//   ....[243]....
        /*0828*/ 	.word	0x0500000f


	//   ....[244]....
        /*082c*/ 	.word	0x0500000f


	//   ....[245]....
        /*0830*/ 	.word	0x0500000f


	//   ....[246]....
        /*0834*/ 	.word	0x0500000f


	//   ....[247]....
        /*0838*/ 	.word	0x0500000f


	//   ....[248]....
        /*083c*/ 	.word	0x0500000f


	//   ....[249]....
        /*0840*/ 	.word	0x0500000f


	//   ....[250]....
        /*0844*/ 	.word	0x0500000f


	//   ....[251]....
        /*0848*/ 	.word	0x0500000f


	//   ....[252]....
        /*084c*/ 	.word	0x0500000f


	//   ....[253]....
        /*0850*/ 	.word	0x0500000f


	//   ....[254]....
        /*0854*/ 	.word	0x0500000f


	//   ....[255]....
        /*0858*/ 	.word	0x0500000f


	//   ....[0]....
        /*085c*/ 	.word	0x0500000f


	//   ....[1]....
        /*0860*/ 	.word	0x0500000f


	//   ....[2]....
        /*0864*/ 	.word	0x0500000f


	//   ....[3]....
        /*0868*/ 	.word	0x0500000f


	//   ....[4]....
        /*086c*/ 	.word	0x0500000f


	//   ....[5]....
        /*0870*/ 	.word	0x0500000f


	//   ....[6]....
        /*0874*/ 	.word	0x0500000f


	//   ....[7]....
        /*0878*/ 	.word	0x0500000f


	//   ....[8]....
        /*087c*/ 	.word	0x0500000f


	//   ....[9]....
        /*0880*/ 	.word	0x0500000f


	//   ....[10]....
        /*0884*/ 	.word	0x0500000f


	//   ....[11]....
        /*0888*/ 	.word	0x0500000f


	//   ....[12]....
        /*088c*/ 	.word	0x0500000f


	//   ....[13]....
        /*0890*/ 	.word	0x0500000f


	//   ....[14]....
        /*0894*/ 	.word	0x0500000f


	//   ....[15]....
        /*0898*/ 	.word	0x0500000f


	//   ....[16]....
        /*089c*/ 	.word	0x0500000f


	//   ....[17]....
        /*08a0*/ 	.word	0x0500000f


	//   ....[18]....
        /*08a4*/ 	.word	0x0500000f


	//   ....[19]....
        /*08a8*/ 	.word	0x0500000f


	//   ....[20]....
        /*08ac*/ 	.word	0x0500000f


	//   ....[21]....
        /*08b0*/ 	.word	0x0500000f


	//   ....[22]....
        /*08b4*/ 	.word	0x0500000f


	//   ....[23]....
        /*08b8*/ 	.word	0x0500000f


	//   ....[24]....
        /*08bc*/ 	.word	0x0500000f


	//   ....[25]....
        /*08c0*/ 	.word	0x0500000f


	//   ....[26]....
        /*08c4*/ 	.word	0x0500000f


	//   ....[27]....
        /*08c8*/ 	.word	0x0500000f


	//   ....[28]....
        /*08cc*/ 	.word	0x0500000f


	//   ....[29]....
        /*08d0*/ 	.word	0x0500000f


	//   ....[30]....
        /*08d4*/ 	.word	0x0500000f


	//   ....[31]....
        /*08d8*/ 	.word	0x0500000f


	//   ....[32]....
        /*08dc*/ 	.word	0x0500000f


	//   ....[33]....
        /*08e0*/ 	.word	0x0500000f


	//   ....[34]....
        /*08e4*/ 	.word	0x0500000f


	//   ....[35]....
        /*08e8*/ 	.word	0x0500000f


	//   ....[36]....
        /*08ec*/ 	.word	0x0500000f


	//   ....[37]....
        /*08f0*/ 	.word	0x0500000f


	//   ....[38]....
        /*08f4*/ 	.word	0x0500000f


	//   ....[39]....
        /*08f8*/ 	.word	0x0500000f


	//   ....[40]....
        /*08fc*/ 	.word	0x0500000f


	//   ....[41]....
        /*0900*/ 	.word	0x0500000f


	//   ....[42]....
        /*0904*/ 	.word	0x0500000f


	//   ....[43]....
        /*0908*/ 	.word	0x0500000f


	//   ....[44]....
        /*090c*/ 	.word	0x0500000f


	//   ....[45]....
        /*0910*/ 	.word	0x0500000f


	//   ....[46]....
        /*0914*/ 	.word	0x0500000f


	//   ....[47]....
        /*0918*/ 	.word	0x0500000f


	//----- nvinfo : EIATTR_COOP_GROUP_INSTR_OFFSETS
	.align		4
.L_733:
        /*091c*/ 	.byte	0x04, 0x28
        /*091e*/ 	.short	(.L_735 - .L_734)


	//   ....[0]....
.L_734:
        /*0920*/ 	.word	0x00000060


	//   ....[1]....
        /*0924*/ 	.word	0x00000140


	//   ....[2]....
        /*0928*/ 	.word	0x00000190


	//   ....[3]....
        /*092c*/ 	.word	0x000003c0


	//   ....[4]....
        /*0930*/ 	.word	0x00000520


	//   ....[5]....
        /*0934*/ 	.word	0x00000640


	//   ....[6]....
        /*0938*/ 	.word	0x000007a0


	//   ....[7]....
        /*093c*/ 	.word	0x00003e00


	//   ....[8]....
        /*0940*/ 	.word	0x00003e10


	//   ....[9]....
        /*0944*/ 	.word	0x00005380


	//   ....[10]....
        /*0948*/ 	.word	0x00005390


	//   ....[11]....
        /*094c*/ 	.word	0x000073d0


	//   ....[12]....
        /*0950*/ 	.word	0x000073e0


	//   ....[13]....
        /*0954*/ 	.word	0x00008b50


	//   ....[14]....
        /*0958*/ 	.word	0x00008b60


	//   ....[15]....
        /*095c*/ 	.word	0x0000a460


	//   ....[16]....
        /*0960*/ 	.word	0x0000a470


	//   ....[17]....
        /*0964*/ 	.word	0x0000a700


	//   ....[18]....
        /*0968*/ 	.word	0x0000a710


	//   ....[19]....
        /*096c*/ 	.word	0x0000ac00


	//   ....[20]....
        /*0970*/ 	.word	0x0000ac20


	//   ....[21]....
        /*0974*/ 	.word	0x0000ae70


	//   ....[22]....
        /*0978*/ 	.word	0x0000ae90


	//   ....[23]....
        /*097c*/ 	.word	0x0000bcd0


	//   ....[24]....
        /*0980*/ 	.word	0x0000c3f0


	//   ....[25]....
        /*0984*/ 	.word	0x0000c400


	//   ....[26]....
        /*0988*/ 	.word	0x0000c410


	//   ....[27]....
        /*098c*/ 	.word	0x0000c420


	//   ....[28]....
        /*0990*/ 	.word	0x0000cc60


	//   ....[29]....
        /*0994*/ 	.word	0x0000cc70


	//   ....[30]....
        /*0998*/ 	.word	0x0000cc80


	//   ....[31]....
        /*099c*/ 	.word	0x0000cc90


	//   ....[32]....
        /*09a0*/ 	.word	0x0000fb00


	//   ....[33]....
        /*09a4*/ 	.word	0x0000fb10


	//   ....[34]....
        /*09a8*/ 	.word	0x0000fb20


	//   ....[35]....
        /*09ac*/ 	.word	0x0000fb30


	//   ....[36]....
        /*09b0*/ 	.word	0x00010150


	//   ....[37]....
        /*09b4*/ 	.word	0x00010160


	//   ....[38]....
        /*09b8*/ 	.word	0x00010170


	//   ....[39]....
        /*09bc*/ 	.word	0x00010180


	//   ....[40]....
        /*09c0*/ 	.word	0x00014120


	//   ....[41]....
        /*09c4*/ 	.word	0x00014430


	//   ....[42]....
        /*09c8*/ 	.word	0x00015110


	//   ....[43]....
        /*09cc*/ 	.word	0x00015220


	//   ....[44]....
        /*09d0*/ 	.word	0x00015770


	//   ....[45]....
        /*09d4*/ 	.word	0x00015840


	//   ....[46]....
        /*09d8*/ 	.word	0x00017f10


	//   ....[47]....
        /*09dc*/ 	.word	0x00018360


	//   ....[48]....
        /*09e0*/ 	.word	0x000192b0


	//   ....[49]....
        /*09e4*/ 	.word	0x00019400


	//   ....[50]....
        /*09e8*/ 	.word	0x00019970


	//   ....[51]....
        /*09ec*/ 	.word	0x000199c0


	//   ....[52]....
        /*09f0*/ 	.word	0x0001c150


	//   ....[53]....
        /*09f4*/ 	.word	0x0001c1b0


	//   ....[54]....
        /*09f8*/ 	.word	0x0001c480


	//   ....[55]....
        /*09fc*/ 	.word	0x0001c4a0


	//   ....[56]....
        /*0a00*/ 	.word	0x0001e940


	//   ....[57]....
        /*0a04*/ 	.word	0x0001edb0


	//   ....[58]....
        /*0a08*/ 	.word	0x0001fd90


	//   ....[59]....
        /*0a0c*/ 	.word	0x0001fea0


	//   ....[60]....
        /*0a10*/ 	.word	0x000203d0


	//   ....[61]....
        /*0a14*/ 	.word	0x00020480


	//   ....[62]....
        /*0a18*/ 	.word	0x00021590


	//   ....[63]....
        /*0a1c*/ 	.word	0x000217c0


	//   ....[64]....
        /*0a20*/ 	.word	0x00021830


	//   ....[65]....
        /*0a24*/ 	.word	0x00021840


	//   ....[66]....
        /*0a28*/ 	.word	0x00022e90


	//   ....[67]....
        /*0a2c*/ 	.word	0x00022ea0


	//   ....[68]....
        /*0a30*/ 	.word	0x00022eb0


	//   ....[69]....
        /*0a34*/ 	.word	0x00022ec0


	//   ....[70]....
        /*0a38*/ 	.word	0x000237a0


	//   ....[71]....
        /*0a3c*/ 	.word	0x000237c0


	//   ....[72]....
        /*0a40*/ 	.word	0x00023910


	//   ....[73]....
        /*0a44*/ 	.word	0x00023930


	//   ....[74]....
        /*0a48*/ 	.word	0x00023a30


	//   ....[75]....
        /*0a4c*/ 	.word	0x00023a50


	//   ....[76]....
        /*0a50*/ 	.word	0x00023b60


	//   ....[77]....
        /*0a54*/ 	.word	0x00023b80


	//   ....[78]....
        /*0a58*/ 	.word	0x000240b0


	//   ....[79]....
        /*0a5c*/ 	.word	0x000240f0


	//   ....[80]....
        /*0a60*/ 	.word	0x000249d0


	//   ....[81]....
        /*0a64*/ 	.word	0x000249e0


	//   ....[82]....
        /*0a68*/ 	.word	0x00025960


	//   ....[83]....
        /*0a6c*/ 	.word	0x00025990


	//   ....[84]....
        /*0a70*/ 	.word	0x00025aa0


	//   ....[85]....
        /*0a74*/ 	.word	0x00025ac0


	//   ....[86]....
        /*0a78*/ 	.word	0x00025bc0


	//   ....[87]....
        /*0a7c*/ 	.word	0x00025be0


	//   ....[88]....
        /*0a80*/ 	.word	0x00025cf0


	//   ....[89]....
        /*0a84*/ 	.word	0x00025d10


	//   ....[90]....
        /*0a88*/ 	.word	0x00025ea0


	//   ....[91]....
        /*0a8c*/ 	.word	0x00026090


	//   ....[92]....
        /*0a90*/ 	.word	0x000260c0


	//   ....[93]....
        /*0a94*/ 	.word	0x000260f0


	//   ....[94]....
        /*0a98*/ 	.word	0x00026120


	//   ....[95]....
        /*0a9c*/ 	.word	0x00026150


	//   ....[96]....
        /*0aa0*/ 	.word	0x00026180


	//   ....[97]....
        /*0aa4*/ 	.word	0x00026310


	//   ....[98]....
        /*0aa8*/ 	.word	0x00026340


	//   ....[99]....
        /*0aac*/ 	.word	0x00026370


	//   ....[100]....
        /*0ab0*/ 	.word	0x000263a0


	//   ....[101]....
        /*0ab4*/ 	.word	0x000263d0


	//   ....[102]....
        /*0ab8*/ 	.word	0x00026400


	//   ....[103]....
        /*0abc*/ 	.word	0x00026490


	//   ....[104]....
        /*0ac0*/ 	.word	0x000264c0


	//   ....[105]....
        /*0ac4*/ 	.word	0x000264d0


	//   ....[106]....
        /*0ac8*/ 	.word	0x00026510


	//   ....[107]....
        /*0acc*/ 	.word	0x00027ca0


	//   ....[108]....
        /*0ad0*/ 	.word	0x0002a2f0


	//   ....[109]....
        /*0ad4*/ 	.word	0x0002a310


	//   ....[110]....
        /*0ad8*/ 	.word	0x0002a3c0


	//   ....[111]....
        /*0adc*/ 	.word	0x0002a3e0


	//   ....[112]....
        /*0ae0*/ 	.word	0x0002a480


	//   ....[113]....
        /*0ae4*/ 	.word	0x0002a4a0


	//   ....[114]....
        /*0ae8*/ 	.word	0x0002a540


	//   ....[115]....
        /*0aec*/ 	.word	0x0002a560


	//   ....[116]....
        /*0af0*/ 	.word	0x0002a600


	//   ....[117]....
        /*0af4*/ 	.word	0x0002a620


	//   ....[118]....
        /*0af8*/ 	.word	0x0002a630


	//   ....[119]....
        /*0afc*/ 	.word	0x0002a6c0


	//   ....[120]....
        /*0b00*/ 	.word	0x0002adf0


	//   ....[121]....
        /*0b04*/ 	.word	0x0002ae20


	//   ....[122]....
        /*0b08*/ 	.word	0x0002ae80


	//   ....[123]....
        /*0b0c*/ 	.word	0x0002aee0


	//   ....[124]....
        /*0b10*/ 	.word	0x0002af20


	//   ....[125]....
        /*0b14*/ 	.word	0x0002af90


	//   ....[126]....
        /*0b18*/ 	.word	0x0002afe0


	//   ....[127]....
        /*0b1c*/ 	.word	0x0002b040


	//   ....[128]....
        /*0b20*/ 	.word	0x0002b090


	//   ....[129]....
        /*0b24*/ 	.word	0x0002b0f0


	//   ....[130]....
        /*0b28*/ 	.word	0x0002b130


	//   ....[131]....
        /*0b2c*/ 	.word	0x0002b1a0


	//   ....[132]....
        /*0b30*/ 	.word	0x0002b1f0


	//   ....[133]....
        /*0b34*/ 	.word	0x0002b240


	//   ....[134]....
        /*0b38*/ 	.word	0x0002b260


	//   ....[135]....
        /*0b3c*/ 	.word	0x0002b2a0


	//   ....[136]....
        /*0b40*/ 	.word	0x0002ba40


	//   ....[137]....
        /*0b44*/ 	.word	0x0002ba80


	//   ....[138]....
        /*0b48*/ 	.word	0x0002ba90


	//   ....[139]....
        /*0b4c*/ 	.word	0x0002baf0


	//   ....[140]....
        /*0b50*/ 	.word	0x0002bb00


	//   ....[141]....
        /*0b54*/ 	.word	0x0002bb60


	//   ....[142]....
        /*0b58*/ 	.word	0x0002bb90


	//   ....[143]....
        /*0b5c*/ 	.word	0x0002bbd0


	//   ....[144]....
        /*0b60*/ 	.word	0x0002bc00


	//   ....[145]....
        /*0b64*/ 	.word	0x0002bc40


	//   ....[146]....
        /*0b68*/ 	.word	0x0002bc70


	//   ....[147]....
        /*0b6c*/ 	.word	0x0002bcb0


	//   ....[148]....
        /*0b70*/ 	.word	0x0002bf30


	//   ....[149]....
        /*0b74*/ 	.word	0x0002bf50


	//   ....[150]....
        /*0b78*/ 	.word	0x0002bf60


	//   ....[151]....
        /*0b7c*/ 	.word	0x0002bff0


	//   ....[152]....
        /*0b80*/ 	.word	0x0002c000


	//   ....[153]....
        /*0b84*/ 	.word	0x0002c090


	//   ....[154]....
        /*0b88*/ 	.word	0x0002c0a0


	//   ....[155]....
        /*0b8c*/ 	.word	0x0002c130


	//   ....[156]....
        /*0b90*/ 	.word	0x0002c140


	//   ....[157]....
        /*0b94*/ 	.word	0x0002c1d0


	//   ....[158]....
        /*0b98*/ 	.word	0x0002c1e0


	//   ....[159]....
        /*0b9c*/ 	.word	0x0002c1f0


	//   ....[160]....
        /*0ba0*/ 	.word	0x0002c7c0


	//   ....[161]....
        /*0ba4*/ 	.word	0x0002c800


	//   ....[162]....
        /*0ba8*/ 	.word	0x0002c840


	//   ....[163]....
        /*0bac*/ 	.word	0x0002c870


	//   ....[164]....
        /*0bb0*/ 	.word	0x0002c900


	//   ....[165]....
        /*0bb4*/ 	.word	0x0002c930


	//   ....[166]....
        /*0bb8*/ 	.word	0x0002c9a0


	//   ....[167]....
        /*0bbc*/ 	.word	0x0002c9d0


	//   ....[168]....
        /*0bc0*/ 	.word	0x0002ca40


	//   ....[169]....
        /*0bc4*/ 	.word	0x0002ca60


	//   ....[170]....
        /*0bc8*/ 	.word	0x0002caa0


	//   ....[171]....
        /*0bcc*/ 	.word	0x0002caf0


	//   ....[172]....
        /*0bd0*/ 	.word	0x0002cf00


	//   ....[173]....
        /*0bd4*/ 	.word	0x0002cf30


	//   ....[174]....
        /*0bd8*/ 	.word	0x0002cfa0


	//   ....[175]....
        /*0bdc*/ 	.word	0x0002cfd0


	//   ....[176]....
        /*0be0*/ 	.word	0x0002d000


	//   ....[177]....
        /*0be4*/ 	.word	0x0002d030


	//   ....[178]....
        /*0be8*/ 	.word	0x0002d060


	//   ....[179]....
        /*0bec*/ 	.word	0x0002d090


	//   ....[180]....
        /*0bf0*/ 	.word	0x0002d230


	//   ....[181]....
        /*0bf4*/ 	.word	0x0002d260


	//   ....[182]....
        /*0bf8*/ 	.word	0x0002d290


	//   ....[183]....
        /*0bfc*/ 	.word	0x0002d2c0


	//   ....[184]....
        /*0c00*/ 	.word	0x0002d2f0


	//   ....[185]....
        /*0c04*/ 	.word	0x0002d320


	//   ....[186]....
        /*0c08*/ 	.word	0x0002d3e0


	//   ....[187]....
        /*0c0c*/ 	.word	0x0002d400


	//   ....[188]....
        /*0c10*/ 	.word	0x0002d420


	//   ....[189]....
        /*0c14*/ 	.word	0x0002d480


	//   ....[190]....
        /*0c18*/ 	.word	0x0002dea0


	//   ....[191]....
        /*0c1c*/ 	.word	0x0002e1e0


	//   ....[192]....
        /*0c20*/ 	.word	0x0002e270


	//   ....[193]....
        /*0c24*/ 	.word	0x0002e310


	//   ....[194]....
        /*0c28*/ 	.word	0x0002e3a0


	//   ....[195]....
        /*0c2c*/ 	.word	0x0002e490


	//   ....[196]....
        /*0c30*/ 	.word	0x0002e520


	//   ....[197]....
        /*0c34*/ 	.word	0x0002e5c0


	//   ....[198]....
        /*0c38*/ 	.word	0x0002e650


	//   ....[199]....
        /*0c3c*/ 	.word	0x0002e740


	//   ....[200]....
        /*0c40*/ 	.word	0x0002e7d0


	//   ....[201]....
        /*0c44*/ 	.word	0x0002e870


	//   ....[202]....
        /*0c48*/ 	.word	0x0002e900


	//   ....[203]....
        /*0c4c*/ 	.word	0x0002e9f0


	//   ....[204]....
        /*0c50*/ 	.word	0x0002ea80


	//   ....[205]....
        /*0c54*/ 	.word	0x0002ead0


	//   ....[206]....
        /*0c58*/ 	.word	0x0002eb20


	//   ....[207]....
        /*0c5c*/ 	.word	0x0002ebc0


	//   ....[208]....
        /*0c60*/ 	.word	0x0002ec50


	//   ....[209]....
        /*0c64*/ 	.word	0x0002eca0


	//   ....[210]....
        /*0c68*/ 	.word	0x0002ecf0


	//   ....[211]....
        /*0c6c*/ 	.word	0x0002ede0


	//   ....[212]....
        /*0c70*/ 	.word	0x0002ee70


	//   ....[213]....
        /*0c74*/ 	.word	0x0002eec0


	//   ....[214]....
        /*0c78*/ 	.word	0x0002ef10


	//   ....[215]....
        /*0c7c*/ 	.word	0x0002efb0


	//   ....[216]....
        /*0c80*/ 	.word	0x0002f040


	//   ....[217]....
        /*0c84*/ 	.word	0x0002f090


	//   ....[218]....
        /*0c88*/ 	.word	0x0002f0e0


	//   ....[219]....
        /*0c8c*/ 	.word	0x0002f480


	//   ....[220]....
        /*0c90*/ 	.word	0x0002f760


	//   ....[221]....
        /*0c94*/ 	.word	0x0002f850


	//   ....[222]....
        /*0c98*/ 	.word	0x0002f8f0


	//   ....[223]....
        /*0c9c*/ 	.word	0x0002f950


	//   ....[224]....
        /*0ca0*/ 	.word	0x0002fa70


	//   ....[225]....
        /*0ca4*/ 	.word	0x0002fad0


	//   ....[226]....
        /*0ca8*/ 	.word	0x0002fbe0


	//   ....[227]....
        /*0cac*/ 	.word	0x0002fc50


	//   ....[228]....
        /*0cb0*/ 	.word	0x0002fd60


	//   ....[229]....
        /*0cb4*/ 	.word	0x0002fdd0


	//   ....[230]....
        /*0cb8*/ 	.word	0x0002fee0


	//   ....[231]....
        /*0cbc*/ 	.word	0x0002ff50


	//   ....[232]....
        /*0cc0*/ 	.word	0x00030030


	//   ....[233]....
        /*0cc4*/ 	.word	0x00030130


	//   ....[234]....
        /*0cc8*/ 	.word	0x000301a0


	//   ....[235]....
        /*0ccc*/ 	.word	0x00030220


	//   ....[236]....
        /*0cd0*/ 	.word	0x000302f0


	//   ....[237]....
        /*0cd4*/ 	.word	0x00030370


	//   ....[238]....
        /*0cd8*/ 	.word	0x00030450


	//   ....[239]....
        /*0cdc*/ 	.word	0x000304d0


	//   ....[240]....
        /*0ce0*/ 	.word	0x000305b0


	//   ....[241]....
        /*0ce4*/ 	.word	0x00030630


	//   ....[242]....
        /*0ce8*/ 	.word	0x00030710


	//   ....[243]....
        /*0cec*/ 	.word	0x00030790


	//   ....[244]....
        /*0cf0*/ 	.word	0x00030870


	//   ....[245]....
        /*0cf4*/ 	.word	0x000308f0


	//   ....[246]....
        /*0cf8*/ 	.word	0x000309c0


	//   ....[247]....
        /*0cfc*/ 	.word	0x00030a40


	//   ....[248]....
        /*0d00*/ 	.word	0x00030b00


	//   ....[249]....
        /*0d04*/ 	.word	0x00030c30


	//   ....[250]....
        /*0d08*/ 	.word	0x00030d00


	//   ....[251]....
        /*0d0c*/ 	.word	0x00030d70


	//   ....[252]....
        /*0d10*/ 	.word	0x00030e40


	//   ....[253]....
        /*0d14*/ 	.word	0x00030ea0


	//   ....[254]....
        /*0d18*/ 	.word	0x00030f70


	//   ....[255]....
        /*0d1c*/ 	.word	0x00030fd0


	//   ....[0]....
        /*0d20*/ 	.word	0x000310a0


	//   ....[1]....
        /*0d24*/ 	.word	0x00031100


	//   ....[2]....
        /*0d28*/ 	.word	0x000311d0


	//   ....[3]....
        /*0d2c*/ 	.word	0x00031230


	//   ....[4]....
        /*0d30*/ 	.word	0x00031310


	//   ....[5]....
        /*0d34*/ 	.word	0x00031400


	//   ....[6]....
        /*0d38*/ 	.word	0x000314a0


	//   ....[7]....
        /*0d3c*/ 	.word	0x00031500


	//   ....[8]....
        /*0d40*/ 	.word	0x00031600


	//   ....[9]....
        /*0d44*/ 	.word	0x00031660


	//   ....[10]....
        /*0d48*/ 	.word	0x00031760


	//   ....[11]....
        /*0d4c*/ 	.word	0x000317c0


	//   ....[12]....
        /*0d50*/ 	.word	0x000318c0


	//   ....[13]....
        /*0d54*/ 	.word	0x00031920


	//   ....[14]....
        /*0d58*/ 	.word	0x00031a20


	//   ....[15]....
        /*0d5c*/ 	.word	0x00031a80


	//   ....[16]....
        /*0d60*/ 	.word	0x00031b50


	//   ....[17]....
        /*0d64*/ 	.word	0x00031c90


	//   ....[18]....
        /*0d68*/ 	.word	0x00031d30


	//   ....[19]....
        /*0d6c*/ 	.word	0x00031e10


	//   ....[20]....
        /*0d70*/ 	.word	0x00031ee0


	//   ....[21]....
        /*0d74*/ 	.word	0x00031f40


	//   ....[22]....
        /*0d78*/ 	.word	0x00032030


	//   ....[23]....
        /*0d7c*/ 	.word	0x00032090


	//   ....[24]....
        /*0d80*/ 	.word	0x00032180


	//   ....[25]....
        /*0d84*/ 	.word	0x000321e0


	//   ....[26]....
        /*0d88*/ 	.word	0x000322d0


	//   ....[27]....
        /*0d8c*/ 	.word	0x00032330


	//   ....[28]....
        /*0d90*/ 	.word	0x00032410


	//   ....[29]....
        /*0d94*/ 	.word	0x000324a0


	//   ....[30]....
        /*0d98*/ 	.word	0x00032540


	//   ....[31]....
        /*0d9c*/ 	.word	0x000326c0


	//   ....[32]....
        /*0da0*/ 	.word	0x00032730


	//   ....[33]....
        /*0da4*/ 	.word	0x000327a0


	//   ....[34]....
        /*0da8*/ 	.word	0x00032810


	//   ....[35]....
        /*0dac*/ 	.word	0x00032880


	//   ....[36]....
        /*0db0*/ 	.word	0x00032900


	//   ....[37]....
        /*0db4*/ 	.word	0x00032980


	//   ....[38]....
        /*0db8*/ 	.word	0x00032a10


	//   ....[39]....
        /*0dbc*/ 	.word	0x00032a80


	//   ....[40]....
        /*0dc0*/ 	.word	0x00032af0


	//   ....[41]....
        /*0dc4*/ 	.word	0x00032b60


	//   ....[42]....
        /*0dc8*/ 	.word	0x00032be0


	//   ....[43]....
        /*0dcc*/ 	.word	0x00032c50


	//   ....[44]....
        /*0dd0*/ 	.word	0x00032ce0


	//   ....[45]....
        /*0dd4*/ 	.word	0x00032d40


	//   ....[46]....
        /*0dd8*/ 	.word	0x00032dd0


	//   ....[47]....
        /*0ddc*/ 	.word	0x00032f00


	//----- nvinfo : EIATTR_REG_RECONFIG
	.align		4
.L_735:
        /*0de0*/ 	.byte	0x01, 0x54
	.zero		2


	//----- nvinfo : EIATTR_SYSCALL_OFFSETS
	.align		4
        /*0de4*/ 	.byte	0x04, 0x46
        /*0de6*/ 	.short	(.L_737 - .L_736)


	//   ....[0]....
.L_736:
        /*0de8*/ 	.word	0x000021c0


	//   ....[1]....
        /*0dec*/ 	.word	0x00002310


	//   ....[2]....
        /*0df0*/ 	.word	0x0000be40


	//   ....[3]....
        /*0df4*/ 	.word	0x0000c170


	//   ....[4]....
        /*0df8*/ 	.word	0x00029950


	//   ....[5]....
        /*0dfc*/ 	.word	0x00029aa0


	//   ....[6]....
        /*0e00*/ 	.word	0x00029b90


	//   ....[7]....
        /*0e04*/ 	.word	0x0002aa80


	//----- nvinfo : EIATTR_MBARRIER_INSTR_OFFSETS
	.align		4
.L_737:
        /*0e08*/ 	.byte	0x04, 0x39
        /*0e0a*/ 	.short	(.L_739 - .L_738)


	//   ....[0]....
.L_738:
        /*0e0c*/ 	.word	0x00000270
        /*0e10*/ 	.word	0x000000ff
        /*0e14*/ 	.word	0x00030800
        /*0e18*/ 	.short	0x0100
        /*0e1a*/ 	.byte	0x08
	.zero		1


	//   ....[1]....
        /*0e1c*/ 	.word	0x00000280
        /*0e20*/ 	.word	0x000000ff
        /*0e24*/ 	.word	0x00030820
        /*0e28*/ 	.short	0x0100
        /*0e2a*/ 	.byte	0x08
	.zero		1


	//   ....[2]....
        /*0e2c*/ 	.word	0x00000370
        /*0e30*/ 	.word	0x000000ff
        /*0e34*/ 	.word	0x00030830
        /*0e38*/ 	.short	0x0100
        /*0e3a*/ 	.byte	0x08
	.zero		1


	//   ....[3]....
        /*0e3c*/ 	.word	0x00000380
        /*0e40*/ 	.word	0x000000ff
        /*0e44*/ 	.word	0x00030840
        /*0e48*/ 	.short	0x0100
        /*0e4a*/ 	.byte	0x08
	.zero		1


	//   ....[4]....
        /*0e4c*/ 	.word	0x00000390
        /*0e50*/ 	.word	0x000000ff
        /*0e54*/ 	.word	0x00030838
        /*0e58*/ 	.short	0x0100
        /*0e5a*/ 	.byte	0x08
	.zero		1


	//   ....[5]....
        /*0e5c*/ 	.word	0x000003a0
        /*0e60*/ 	.word	0x000000ff
        /*0e64*/ 	.word	0x00030848
        /*0e68*/ 	.short	0x0100
        /*0e6a*/ 	.byte	0x08
	.zero		1


	//   ....[6]....
        /*0e6c*/ 	.word	0x000004d0
        /*0e70*/ 	.word	0x000000ff
        /*0e74*/ 	.word	0x00030850
        /*0e78*/ 	.short	0x0100
        /*0e7a*/ 	.byte	0x08
	.zero		1


	//   ....[7]....
        /*0e7c*/ 	.word	0x000004e0
        /*0e80*/ 	.word	0x000000ff
        /*0e84*/ 	.word	0x00030860
        /*0e88*/ 	.short	0x0100
        /*0e8a*/ 	.byte	0x08
	.zero		1


	//   ....[8]....
        /*0e8c*/ 	.word	0x000004f0
        /*0e90*/ 	.word	0x000000ff
        /*0e94*/ 	.word	0x00030858
        /*0e98*/ 	.short	0x0100
        /*0e9a*/ 	.byte	0x08
	.zero		1


	//   ....[9]....
        /*0e9c*/ 	.word	0x00000500
        /*0ea0*/ 	.word	0x000000ff
        /*0ea4*/ 	.word	0x00030868
        /*0ea8*/ 	.short	0x0100
        /*0eaa*/ 	.byte	0x08
	.zero		1


	//   ....[10]....
        /*0eac*/ 	.word	0x000005f0
        /*0eb0*/ 	.word	0x000000ff
        /*0eb4*/ 	.word	0x00030870
        /*0eb8*/ 	.short	0x0100
        /*0eba*/ 	.byte	0x06
	.zero		1


	//   ....[11]....
        /*0ebc*/ 	.word	0x00000600
        /*0ec0*/ 	.word	0x000000ff
        /*0ec4*/ 	.word	0x00030880
        /*0ec8*/ 	.short	0x0100
        /*0eca*/ 	.byte	0x06
	.zero		1


	//   ....[12]....
        /*0ecc*/ 	.word	0x00000610
        /*0ed0*/ 	.word	0x000000ff
        /*0ed4*/ 	.word	0x00030878
        /*0ed8*/ 	.short	0x0100
        /*0eda*/ 	.byte	0x06
	.zero		1


	//   ....[13]....
        /*0edc*/ 	.word	0x00000620
        /*0ee0*/ 	.word	0x000000ff
        /*0ee4*/ 	.word	0x00030888
        /*0ee8*/ 	.short	0x0100
        /*0eea*/ 	.byte	0x06
	.zero		1


	//   ....[14]....
        /*0eec*/ 	.word	0x00000750
        /*0ef0*/ 	.word	0x000000ff
        /*0ef4*/ 	.word	0x00030890
        /*0ef8*/ 	.short	0x0100
        /*0efa*/ 	.byte	0x08
	.zero		1


	//   ....[15]....
        /*0efc*/ 	.word	0x00000760
        /*0f00*/ 	.word	0x000000ff
        /*0f04*/ 	.word	0x000308a0
        /*0f08*/ 	.short	0x0100
        /*0f0a*/ 	.byte	0x08
	.zero		1


	//   ....[16]....
        /*0f0c*/ 	.word	0x00000770
        /*0f10*/ 	.word	0x000000ff
        /*0f14*/ 	.word	0x00030898
        /*0f18*/ 	.short	0x0100
        /*0f1a*/ 	.byte	0x08
	.zero		1


	//   ....[17]....
        /*0f1c*/ 	.word	0x00000780
        /*0f20*/ 	.word	0x000000ff
        /*0f24*/ 	.word	0x000308a8
        /*0f28*/ 	.short	0x0100
        /*0f2a*/ 	.byte	0x08
	.zero		1


	//   ....[18]....
        /*0f2c*/ 	.word	0x000008b0
        /*0f30*/ 	.word	0x000000ff
        /*0f34*/ 	.word	0x000308b0
        /*0f38*/ 	.short	0x0100
        /*0f3a*/ 	.byte	0x08
	.zero		1


	//   ....[19]....
        /*0f3c*/ 	.word	0x000008c0
        /*0f40*/ 	.word	0x000000ff
        /*0f44*/ 	.word	0x000308c0
        /*0f48*/ 	.short	0x0100
        /*0f4a*/ 	.byte	0x08
	.zero		1


	//   ....[20]....
        /*0f4c*/ 	.word	0x000008d0
        /*0f50*/ 	.word	0x000000ff
        /*0f54*/ 	.word	0x000308b8
        /*0f58*/ 	.short	0x0100
        /*0f5a*/ 	.byte	0x08
	.zero		1


	//   ....[21]....
        /*0f5c*/ 	.word	0x000008e0
        /*0f60*/ 	.word	0x000000ff
        /*0f64*/ 	.word	0x000308c8
        /*0f68*/ 	.short	0x0100
        /*0f6a*/ 	.byte	0x08
	.zero		1


	//   ....[22]....
        /*0f6c*/ 	.word	0x00003db0
        /*0f70*/ 	.word	0x00000057
        /*0f74*/ 	.word	0x00030890
        /*0f78*/ 	.short	0x010a
        /*0f7a*/ 	.byte	0x3f
	.zero		1


	//   ....[23]....
        /*0f7c*/ 	.word	0x00007360
        /*0f80*/ 	.word	0x00000057
        /*0f84*/ 	.word	0x00030890
        /*0f88*/ 	.short	0x010a
        /*0f8a*/ 	.byte	0x3f
	.zero		1


	//   ....[24]....
        /*0f8c*/ 	.word	0x0000a2c0
        /*0f90*/ 	.word	0x00000057
        /*0f94*/ 	.word	0x00030890
        /*0f98*/ 	.short	0x010a
        /*0f9a*/ 	.byte	0x3f
	.zero		1


	//   ....[25]....
        /*0f9c*/ 	.word	0x0000aa60
        /*0fa0*/ 	.word	0x0000000b
        /*0fa4*/ 	.word	0x00000000
        /*0fa8*/ 	.short	0x0101
        /*0faa*/ 	.byte	0x3f
	.zero		1


	//   ....[26]....
        /*0fac*/ 	.word	0x0000aaa0
        /*0fb0*/ 	.word	0x00000057
        /*0fb4*/ 	.word	0x000308b0
        /*0fb8*/ 	.short	0x010a
        /*0fba*/ 	.byte	0x3f
	.zero		1


	//   ....[27]....
        /*0fbc*/ 	.word	0x0000b190
        /*0fc0*/ 	.word	0x00000057
        /*0fc4*/ 	.word	0x00000000
        /*0fc8*/ 	.short	0x0101
        /*0fca*/ 	.byte	0x3f
	.zero		1


	//   ....[28]....
        /*0fcc*/ 	.word	0x0000bed0
        /*0fd0*/ 	.word	0x00000002
        /*0fd4*/ 	.word	0x00030800
        /*0fd8*/ 	.short	0x010a
        /*0fda*/ 	.byte	0x3f
	.zero		1


	//   ....[29]....
        /*0fdc*/ 	.word	0x0000bf20
        /*0fe0*/ 	.word	0x00000002
        /*0fe4*/ 	.word	0x00030800
        /*0fe8*/ 	.short	0x010a
        /*0fea*/ 	.byte	0x3f
	.zero		1


	//   ....[30]....
        /*0fec*/ 	.word	0x0000d4d0
        /*0ff0*/ 	.word	0x00000002
        /*0ff4*/ 	.word	0x00030800
        /*0ff8*/ 	.short	0x010a
        /*0ffa*/ 	.byte	0x3f
	.zero		1


	//   ....[31]....
        /*0ffc*/ 	.word	0x000106f0
        /*1000*/ 	.word	0x00000002
        /*1004*/ 	.word	0x00030800
        /*1008*/ 	.short	0x010a
        /*100a*/ 	.byte	0x3f
	.zero		1


	//   ....[32]....
        /*100c*/ 	.word	0x000131a0
        /*1010*/ 	.word	0x0000000f
        /*1014*/ 	.word	0x00030830
        /*1018*/ 	.short	0x010a
        /*101a*/ 	.byte	0x3f
	.zero		1


	//   ....[33]....
        /*101c*/ 	.word	0x000131e0
        /*1020*/ 	.word	0x0000000f
        /*1024*/ 	.word	0x00030830
        /*1028*/ 	.short	0x010a
        /*102a*/ 	.byte	0x3f
	.zero		1


	//   ....[34]....
        /*102c*/ 	.word	0x00013e10
        /*1030*/ 	.word	0x0000000f
        /*1034*/ 	.word	0x00000000
        /*1038*/ 	.short	0x0101
        /*103a*/ 	.byte	0x3f
	.zero		1


	//   ....[35]....
        /*103c*/ 	.word	0x00016790
        /*1040*/ 	.word	0x00000005
        /*1044*/ 	.word	0x00030830
        /*1048*/ 	.short	0x010a
        /*104a*/ 	.byte	0x3f
	.zero		1


	//   ....[36]....
        /*104c*/ 	.word	0x00016810
        /*1050*/ 	.word	0x00000005
        /*1054*/ 	.word	0x00030830
        /*1058*/ 	.short	0x010a
        /*105a*/ 	.byte	0x3f
	.zero		1


	//   ....[37]....
        /*105c*/ 	.word	0x00017710
        /*1060*/ 	.word	0x0000000d
        /*1064*/ 	.word	0x00030850
        /*1068*/ 	.short	0x010a
        /*106a*/ 	.byte	0x3f
	.zero		1


	//   ....[38]....
        /*106c*/ 	.word	0x00017760
        /*1070*/ 	.word	0x0000000d
        /*1074*/ 	.word	0x00030850
        /*1078*/ 	.short	0x010a
        /*107a*/ 	.byte	0x3f
	.zero		1


	//   ....[39]....
        /*107c*/ 	.word	0x00017cc0
        /*1080*/ 	.word	0x00000005
        /*1084*/ 	.word	0x00000000
        /*1088*/ 	.short	0x0101
        /*108a*/ 	.byte	0x3f
	.zero		1


	//   ....[40]....
        /*108c*/ 	.word	0x0001a250
        /*1090*/ 	.word	0x0000000d
        /*1094*/ 	.word	0x00000000
        /*1098*/ 	.short	0x0101
        /*109a*/ 	.byte	0x3f
	.zero		1


	//   ....[41]....
        /*109c*/ 	.word	0x0001a800
        /*10a0*/ 	.word	0x00000000
        /*10a4*/ 	.word	0x00030830
        /*10a8*/ 	.short	0x010a
        /*10aa*/ 	.byte	0x3f
	.zero		1


	//   ....[42]....
        /*10ac*/ 	.word	0x0001a880
        /*10b0*/ 	.word	0x00000000
        /*10b4*/ 	.word	0x00030830
        /*10b8*/ 	.short	0x010a
        /*10ba*/ 	.byte	0x3f
	.zero		1


	//   ....[43]....
        /*10bc*/ 	.word	0x0001b780
        /*10c0*/ 	.word	0x00000014
        /*10c4*/ 	.word	0x00030850
        /*10c8*/ 	.short	0x010a
        /*10ca*/ 	.byte	0x3f
	.zero		1


	//   ....[44]....
        /*10cc*/ 	.word	0x0001b7d0
        /*10d0*/ 	.word	0x00000014
        /*10d4*/ 	.word	0x00030850
        /*10d8*/ 	.short	0x010a
        /*10da*/ 	.byte	0x3f
	.zero		1


	//   ....[45]....
        /*10dc*/ 	.word	0x0001bbd0
        /*10e0*/ 	.word	0x00000000
        /*10e4*/ 	.word	0x00000000
        /*10e8*/ 	.short	0x0101
        /*10ea*/ 	.byte	0x3f
	.zero		1


	//   ....[46]....
        /*10ec*/ 	.word	0x0001cf00
        /*10f0*/ 	.word	0x00000014
        /*10f4*/ 	.word	0x00000000
        /*10f8*/ 	.short	0x0101
        /*10fa*/ 	.byte	0x3f
	.zero		1


	//   ....[47]....
        /*10fc*/ 	.word	0x0001d1d0
        /*1100*/ 	.word	0x00000000
        /*1104*/ 	.word	0x00030830
        /*1108*/ 	.short	0x010a
        /*110a*/ 	.byte	0x3f
	.zero		1


	//   ....[48]....
        /*110c*/ 	.word	0x0001d250
        /*1110*/ 	.word	0x00000000
        /*1114*/ 	.word	0x00030830
        /*1118*/ 	.short	0x010a
        /*111a*/ 	.byte	0x3f
	.zero		1


	//   ....[49]....
        /*111c*/ 	.word	0x0001e150
        /*1120*/ 	.word	0x00000014
        /*1124*/ 	.word	0x00030850
        /*1128*/ 	.short	0x010a
        /*112a*/ 	.byte	0x3f
	.zero		1


	//   ....[50]....
        /*112c*/ 	.word	0x0001e1a0
        /*1130*/ 	.word	0x00000014
        /*1134*/ 	.word	0x00030850
        /*1138*/ 	.short	0x010a
        /*113a*/ 	.byte	0x3f
	.zero		1


	//   ....[51]....
        /*113c*/ 	.word	0x0001e720
        /*1140*/ 	.word	0x00000000
        /*1144*/ 	.word	0x00000000
        /*1148*/ 	.short	0x0101
        /*114a*/ 	.byte	0x3f
	.zero		1


	//   ....[52]....
        /*114c*/ 	.word	0x00020c80
        /*1150*/ 	.word	0x00000014
        /*1154*/ 	.word	0x00000000
        /*1158*/ 	.short	0x0101
        /*115a*/ 	.byte	0x3f
	.zero		1


	//   ....[53]....
        /*115c*/ 	.word	0x00021490
        /*1160*/ 	.word	0x00000006
        /*1164*/ 	.word	0x00030850
        /*1168*/ 	.short	0x010a
        /*116a*/ 	.byte	0x3f
	.zero		1


	//   ....[54]....
        /*116c*/ 	.word	0x00021530
        /*1170*/ 	.word	0x00000006
        /*1174*/ 	.word	0x00030850
        /*1178*/ 	.short	0x010a
        /*117a*/ 	.byte	0x3f
	.zero		1


	//   ....[55]....
        /*117c*/ 	.word	0x00021a40
        /*1180*/ 	.word	0x00000003
        /*1184*/ 	.word	0x00000000
        /*1188*/ 	.short	0x0101
        /*118a*/ 	.byte	0x3f
	.zero		1


	//   ....[56]....
        /*118c*/ 	.word	0x000237d0
        /*1190*/ 	.word	0x00000000
        /*1194*/ 	.word	0x00000000
        /*1198*/ 	.short	0x0101
        /*119a*/ 	.byte	0x3f
	.zero		1


	//   ....[57]....
        /*119c*/ 	.word	0x00024090
        /*11a0*/ 	.word	0x00000006
        /*11a4*/ 	.word	0x00000000
        /*11a8*/ 	.short	0x0101
        /*11aa*/ 	.byte	0x3f
	.zero		1


	//   ....[58]....
        /*11ac*/ 	.word	0x00027d80
        /*11b0*/ 	.word	0x00000011
        /*11b4*/ 	.word	0x00030820
        /*11b8*/ 	.short	0x010a
        /*11ba*/ 	.byte	0x3f
	.zero		1


	//   ....[59]....
        /*11bc*/ 	.word	0x00027e10
        /*11c0*/ 	.word	0x0000000c
        /*11c4*/ 	.word	0x000308a0
        /*11c8*/ 	.short	0x010a
        /*11ca*/ 	.byte	0x3f
	.zero		1


	//   ....[60]....
        /*11cc*/ 	.word	0x00028260
        /*11d0*/ 	.word	0x0000000c
        /*11d4*/ 	.word	0x000308c0
        /*11d8*/ 	.short	0x010a
        /*11da*/ 	.byte	0x3f
	.zero		1


	//   ....[61]....
        /*11dc*/ 	.word	0x00028770
        /*11e0*/ 	.word	0x00000007
        /*11e4*/ 	.word	0x000308a0
        /*11e8*/ 	.short	0x010a
        /*11ea*/ 	.byte	0x3f
	.zero		1


	//   ....[62]....
        /*11ec*/ 	.word	0x00028bb0
        /*11f0*/ 	.word	0x00000007
        /*11f4*/ 	.word	0x000308c0
        /*11f8*/ 	.short	0x010a
        /*11fa*/ 	.byte	0x3f
	.zero		1


	//   ....[63]....
        /*11fc*/ 	.word	0x0002a0f0
        /*1200*/ 	.word	0x00000007
        /*1204*/ 	.word	0x00030840
        /*1208*/ 	.short	0x010a
        /*120a*/ 	.byte	0x3f
	.zero		1


	//   ....[64]....
        /*120c*/ 	.word	0x0002a780
        /*1210*/ 	.word	0x00000007
        /*1214*/ 	.word	0x00030830
        /*1218*/ 	.short	0x0107
        /*121a*/ 	.byte	0x3f
	.zero		1


	//   ....[65]....
        /*121c*/ 	.word	0x0002a830
        /*1220*/ 	.word	0x00000007
        /*1224*/ 	.word	0x00030830
        /*1228*/ 	.short	0x0101
        /*122a*/ 	.byte	0x3f
	.zero		1


	//   ....[66]....
        /*122c*/ 	.word	0x0002b3b0
        /*1230*/ 	.word	0x00000011
        /*1234*/ 	.word	0x00030800
        /*1238*/ 	.short	0x0107
        /*123a*/ 	.byte	0x3f
	.zero		1


	//   ....[67]....
        /*123c*/ 	.word	0x0002b4c0
        /*1240*/ 	.word	0x00000011
        /*1244*/ 	.word	0x00030800
        /*1248*/ 	.short	0x0101
        /*124a*/ 	.byte	0x3f
	.zero		1


	//   ....[68]....
        /*124c*/ 	.word	0x0002b4e0
        /*1250*/ 	.word	0x00000011
        /*1254*/ 	.word	0x00030820
        /*1258*/ 	.short	0x010a
        /*125a*/ 	.byte	0x3f
	.zero		1


	//   ....[69]....
        /*125c*/ 	.word	0x0002b8a0
        /*1260*/ 	.word	0x00000007
        /*1264*/ 	.word	0x00030840
        /*1268*/ 	.short	0x010a
        /*126a*/ 	.byte	0x3f
	.zero		1


	//   ....[70]....
        /*126c*/ 	.word	0x0002bd60
        /*1270*/ 	.word	0x00000007
        /*1274*/ 	.word	0x00030830
        /*1278*/ 	.short	0x0107
        /*127a*/ 	.byte	0x3f
	.zero		1


	//   ....[71]....
        /*127c*/ 	.word	0x0002be10
        /*1280*/ 	.word	0x00000007
        /*1284*/ 	.word	0x00030830
        /*1288*/ 	.short	0x0101
        /*128a*/ 	.byte	0x3f
	.zero		1


	//   ....[72]....
        /*128c*/ 	.word	0x0002be70
        /*1290*/ 	.word	0x00000006
        /*1294*/ 	.word	0x00030860
        /*1298*/ 	.short	0x010a
        /*129a*/ 	.byte	0x3f
	.zero		1


	//   ....[73]....
        /*129c*/ 	.word	0x0002c3e0
        /*12a0*/ 	.word	0x00000006
        /*12a4*/ 	.word	0x00030850
        /*12a8*/ 	.short	0x0107
        /*12aa*/ 	.byte	0x3f
	.zero		1


	//   ....[74]....
        /*12ac*/ 	.word	0x0002c500
        /*12b0*/ 	.word	0x00000006
        /*12b4*/ 	.word	0x00030850
        /*12b8*/ 	.short	0x0101
        /*12ba*/ 	.byte	0x3f
	.zero		1


	//   ....[75]....
        /*12bc*/ 	.word	0x0002c710
        /*12c0*/ 	.word	0x00000000
        /*12c4*/ 	.word	0x00030860
        /*12c8*/ 	.short	0x010a
        /*12ca*/ 	.byte	0x3f
	.zero		1


	//   ....[76]....
        /*12cc*/ 	.word	0x0002cc20
        /*12d0*/ 	.word	0x00000000
        /*12d4*/ 	.word	0x00030850
        /*12d8*/ 	.short	0x0107
        /*12da*/ 	.byte	0x3f
	.zero		1


	//   ....[77]....
        /*12dc*/ 	.word	0x0002cce0
        /*12e0*/ 	.word	0x00000000
        /*12e4*/ 	.word	0x00030850
        /*12e8*/ 	.short	0x0101
        /*12ea*/ 	.byte	0x3f
	.zero		1


	//   ....[78]....
        /*12ec*/ 	.word	0x0002de20
        /*12f0*/ 	.word	0x00000005
        /*12f4*/ 	.word	0x00030820
        /*12f8*/ 	.short	0x010a
        /*12fa*/ 	.byte	0x3f
	.zero		1


	//   ....[79]....
        /*12fc*/ 	.word	0x0002dfb0
        /*1300*/ 	.word	0x00000003
        /*1304*/ 	.word	0x00030840
        /*1308*/ 	.short	0x010a
        /*130a*/ 	.byte	0x3f
	.zero		1


	//   ....[80]....
        /*130c*/ 	.word	0x0002e050
        /*1310*/ 	.word	0x00000017
        /*1314*/ 	.word	0x00030840
        /*1318*/ 	.short	0x010a
        /*131a*/ 	.byte	0x3f
	.zero		1


	//   ....[81]....
        /*131c*/ 	.word	0x0002e090
        /*1320*/ 	.word	0x00000003
        /*1324*/ 	.word	0x00030860
        /*1328*/ 	.short	0x010a
        /*132a*/ 	.byte	0x3f
	.zero		1


	//   ....[82]....
        /*132c*/ 	.word	0x0002e0d0
        /*1330*/ 	.word	0x00000017
        /*1334*/ 	.word	0x00030860
        /*1338*/ 	.short	0x010a
        /*133a*/ 	.byte	0x3f
	.zero		1


	//   ....[83]....
        /*133c*/ 	.word	0x0002e130
        /*1340*/ 	.word	0x00000057
        /*1344*/ 	.word	0x00030890
        /*1348*/ 	.short	0x010a
        /*134a*/ 	.byte	0x3f
	.zero		1


	//   ....[84]....
        /*134c*/ 	.word	0x0002e3e0
        /*1350*/ 	.word	0x00000057
        /*1354*/ 	.word	0x00030890
        /*1358*/ 	.short	0x010a
        /*135a*/ 	.byte	0x3f
	.zero		1


	//   ....[85]....
        /*135c*/ 	.word	0x0002e690
        /*1360*/ 	.word	0x00000057
        /*1364*/ 	.word	0x00030890
        /*1368*/ 	.short	0x010a
        /*136a*/ 	.byte	0x3f
	.zero		1


	//   ....[86]....
        /*136c*/ 	.word	0x0002e940
        /*1370*/ 	.word	0x00000057
        /*1374*/ 	.word	0x000308b0
        /*1378*/ 	.short	0x010a
        /*137a*/ 	.byte	0x3f
	.zero		1


	//   ....[87]....
        /*137c*/ 	.word	0x0002ed30
        /*1380*/ 	.word	0x00000002
        /*1384*/ 	.word	0x00030800
        /*1388*/ 	.short	0x010a
        /*138a*/ 	.byte	0x3f
	.zero		1


	//   ....[88]....
        /*138c*/ 	.word	0x0002f120
        /*1390*/ 	.word	0x00000002
        /*1394*/ 	.word	0x00030800
        /*1398*/ 	.short	0x010a
        /*139a*/ 	.byte	0x3f
	.zero		1


	//   ....[89]....
        /*139c*/ 	.word	0x0002f170
        /*13a0*/ 	.word	0x0000000f
        /*13a4*/ 	.word	0x00030830
        /*13a8*/ 	.short	0x010a
        /*13aa*/ 	.byte	0x3f
	.zero		1


	//   ....[90]....
        /*13ac*/ 	.word	0x0002f1c0
        /*13b0*/ 	.word	0x00000005
        /*13b4*/ 	.word	0x00030830
        /*13b8*/ 	.short	0x010a
        /*13ba*/ 	.byte	0x3f
	.zero		1


	//   ....[91]....
        /*13bc*/ 	.word	0x0002f210
        /*13c0*/ 	.word	0x0000000d
        /*13c4*/ 	.word	0x00030850
        /*13c8*/ 	.short	0x010a
        /*13ca*/ 	.byte	0x3f
	.zero		1


	//   ....[92]....
        /*13cc*/ 	.word	0x0002f260
        /*13d0*/ 	.word	0x00000000
        /*13d4*/ 	.word	0x00030830
        /*13d8*/ 	.short	0x010a
        /*13da*/ 	.byte	0x3f
	.zero		1


	//   ....[93]....
        /*13dc*/ 	.word	0x0002f2b0
        /*13e0*/ 	.word	0x00000014
        /*13e4*/ 	.word	0x00030850
        /*13e8*/ 	.short	0x010a
        /*13ea*/ 	.byte	0x3f
	.zero		1


	//   ....[94]....
        /*13ec*/ 	.word	0x0002f300
        /*13f0*/ 	.word	0x00000000
        /*13f4*/ 	.word	0x00030830
        /*13f8*/ 	.short	0x010a
        /*13fa*/ 	.byte	0x3f
	.zero		1


	//   ....[95]....
        /*13fc*/ 	.word	0x0002f350
        /*1400*/ 	.word	0x00000014
        /*1404*/ 	.word	0x00030850
        /*1408*/ 	.short	0x010a
        /*140a*/ 	.byte	0x3f
	.zero		1


	//   ....[96]....
        /*140c*/ 	.word	0x0002f3a0
        /*1410*/ 	.word	0x00000006
        /*1414*/ 	.word	0x00030850
        /*1418*/ 	.short	0x010a
        /*141a*/ 	.byte	0x3f
	.zero		1


	//   ....[97]....
        /*141c*/ 	.word	0x0002f540
        /*1420*/ 	.word	0x00000011
        /*1424*/ 	.word	0x00030820
        /*1428*/ 	.short	0x010a
        /*142a*/ 	.byte	0x3f
	.zero		1


	//   ....[98]....
        /*142c*/ 	.word	0x0002f590
        /*1430*/ 	.word	0x0000000c
        /*1434*/ 	.word	0x000308a0
        /*1438*/ 	.short	0x010a
        /*143a*/ 	.byte	0x3f
	.zero		1


	//   ....[99]....
        /*143c*/ 	.word	0x0002f5e0
        /*1440*/ 	.word	0x0000000c
        /*1444*/ 	.word	0x000308c0
        /*1448*/ 	.short	0x010a
        /*144a*/ 	.byte	0x3f
	.zero		1


	//   ....[100]....
        /*144c*/ 	.word	0x0002f630
        /*1450*/ 	.word	0x00000007
        /*1454*/ 	.word	0x000308a0
        /*1458*/ 	.short	0x010a
        /*145a*/ 	.byte	0x3f
	.zero		1


	//   ....[101]....
        /*145c*/ 	.word	0x0002f680
        /*1460*/ 	.word	0x00000007
        /*1464*/ 	.word	0x000308c0
        /*1468*/ 	.short	0x010a
        /*146a*/ 	.byte	0x3f
	.zero		1


	//   ....[102]....
        /*146c*/ 	.word	0x0002f7a0
        /*1470*/ 	.word	0x00000007
        /*1474*/ 	.word	0x00030840
        /*1478*/ 	.short	0x010a
        /*147a*/ 	.byte	0x3f
	.zero		1


	//   ....[103]....
        /*147c*/ 	.word	0x00030b30
        /*1480*/ 	.word	0x00000011
        /*1484*/ 	.word	0x00030820
        /*1488*/ 	.short	0x010a
        /*148a*/ 	.byte	0x3f
	.zero		1


	//   ....[104]....
        /*148c*/ 	.word	0x00030b80
        /*1490*/ 	.word	0x00000007
        /*1494*/ 	.word	0x00030840
        /*1498*/ 	.short	0x010a
        /*149a*/ 	.byte	0x3f
	.zero		1


	//   ....[105]....
        /*149c*/ 	.word	0x00031350
        /*14a0*/ 	.word	0x00000006
        /*14a4*/ 	.word	0x00030860
        /*14a8*/ 	.short	0x010a
        /*14aa*/ 	.byte	0x3f
	.zero		1


	//   ....[106]....
        /*14ac*/ 	.word	0x00031be0
        /*14b0*/ 	.word	0x00000000
        /*14b4*/ 	.word	0x00030860
        /*14b8*/ 	.short	0x010a
        /*14ba*/ 	.byte	0x3f
	.zero		1


	//   ....[107]....
        /*14bc*/ 	.word	0x00032e20
        /*14c0*/ 	.word	0x00000005
        /*14c4*/ 	.word	0x00030820
        /*14c8*/ 	.short	0x010a
        /*14ca*/ 	.byte	0x3f
	.zero		1


	//   ....[108]....
        /*14cc*/ 	.word	0x00032fc0
        /*14d0*/ 	.word	0x00000003
        /*14d4*/ 	.word	0x00030840
        /*14d8*/ 	.short	0x010a
        /*14da*/ 	.byte	0x3f
	.zero		1


	//   ....[109]....
        /*14dc*/ 	.word	0x00033010
        /*14e0*/ 	.word	0x00000017
        /*14e4*/ 	.word	0x00030840
        /*14e8*/ 	.short	0x010a
        /*14ea*/ 	.byte	0x3f
	.zero		1


	//   ....[110]....
        /*14ec*/ 	.word	0x00033060
        /*14f0*/ 	.word	0x00000003
        /*14f4*/ 	.word	0x00030860
        /*14f8*/ 	.short	0x010a
        /*14fa*/ 	.byte	0x3f
	.zero		1


	//----- nvinfo : EIATTR_NUM_MBARRIERS
	.align		4
.L_739:
        /*14fc*/ 	.byte	0x03, 0x38
        /*14fe*/ 	.short	0x0016


	//----- nvinfo : EIATTR_EXIT_INSTR_OFFSETS
	.align		4
        /*1500*/ 	.byte	0x04, 0x1c
        /*1502*/ 	.short	(.L_741 - .L_740)


	//   ....[0]....
.L_740:
        /*1504*/ 	.word	0x0002e120


	//----- nvinfo : EIATTR_MAX_THREADS
	.align		4
.L_741:
        /*1508*/ 	.byte	0x04, 0x05
        /*150a*/ 	.short	(.L_743 - .L_742)
.L_742:
        /*150c*/ 	.word	0x00000180
        /*1510*/ 	.word	0x00000001
        /*1514*/ 	.word	0x00000001


	//----- nvinfo : EIATTR_CRS_STACK_SIZE
	.align		4
.L_743:
        /*1518*/ 	.byte	0x04, 0x1e
        /*151a*/ 	.short	(.L_745 - .L_744)
.L_744:
        /*151c*/ 	.word	0x00000000


	//----- nvinfo : EIATTR_CBANK_PARAM_SIZE
	.align		4
.L_745:
        /*1520*/ 	.byte	0x03, 0x19
        /*1522*/ 	.short	0x0af0


	//----- nvinfo : EIATTR_PARAM_CBANK
	.align		4
        /*1524*/ 	.byte	0x04, 0x0a
        /*1526*/ 	.short	(.L_747 - .L_746)
	.align		4
.L_746:
        /*1528*/ 	.word	index@(.nv.constant0._ZN7cutlass13device_kernelIN5flash11enable_sm90INS1_16FlashAttnFwdSm90INS1_25CollectiveMainloopFwdSm90ILi2EN4cute5tupleIJNS5_1CILi1EEES8_S8_EEENS6_IJNS7_ILi128EEENS7_ILi96EEENS7_ILi192EEEEEELi192ENS_6half_tEfNS_4arch4Sm90ELb0ELb1ELb1ELb1ELb1ELb1ELb0ELb1ELb1ELb1ELb1ELb0EEENS1_21CollectiveEpilogueFwdINS6_IJSA_SC_SB_EEES9_SE_SG_Li256ELb1ELb1ELb1ELb0EEENS1_36VarlenDynamicPersistentTileSchedulerILi128ELi96ELi256ELi128ELb1ELb1ELb1ELb1ELb0ELb1EEEEEEEEEvNT_6ParamsE)
        /*152c*/ 	.short	0x0210
        /*152e*/ 	.short	0x0af0


	//----- nvinfo : EIATTR_SW_WAR
	.align		4
.L_747:
        /*1530*/ 	.byte	0x04, 0x36
        /*1532*/ 	.short	(.L_749 - .L_748)
.L_748:
        /*1534*/ 	.word	0x00000008
.L_749:


//--------------------- .nv.info._ZN7cutlass13device_kernelIN5flash11enable_sm90INS1_16FlashAttnFwdSm90INS1_25CollectiveMainloopFwdSm90ILi2EN4cute5tupleIJNS5_1CILi1EEES8_S8_EEENS6_IJNS7_ILi128EEENS7_ILi96EEENS7_ILi192EEEEEELi192ENS_6half_tEfNS_4arch4Sm90ELb1ELb0ELb1ELb0ELb1ELb0ELb0ELb1ELb1ELb1ELb1ELb0EEENS1_21CollectiveEpilogueFwdINS6_IJSA_SC_SB_EEES9_SE_SG_Li256ELb0ELb1ELb1ELb0EEENS1_19SingleTileSchedulerILb0ELb1ELb1ELi128EEEEEEEEEvNT_6ParamsE --------------------------
	.section	.nv.info._ZN7cutlass13device_kernelIN5flash11enable_sm90INS1_16FlashAttnFwdSm90INS1_25CollectiveMainloopFwdSm90ILi2EN4cute5tupleIJNS5_1CILi1EEES8_S8_EEENS6_IJNS7_ILi128EEENS7_ILi96EEENS7_ILi192EEEEEELi192ENS_6half_tEfNS_4arch4Sm90ELb1ELb0ELb1ELb0ELb1ELb0ELb0ELb1ELb1ELb1ELb1ELb0EEENS1_21CollectiveEpilogueFwdINS6_IJSA_SC_SB_EEES9_SE_SG_Li256ELb0ELb1ELb1ELb0EEENS1_19SingleTileSchedulerILb0ELb1ELb1ELi128EEEEEEEEEvNT_6ParamsE,"",@"SHT_CUDA_INFO"
	.sectionflags	@""
	.align	4


	//----- nvinfo : EIATTR_CUDA_API_VERSION
	.align		4
        /*0000*/ 	.byte	0x04, 0x37
        /*0002*/ 	.short	(.L_751 - .L_750)
.L_750:
        /*0004*/ 	.word	0x00000082


	//----- nvinfo : EIATTR_KPARAM_INFO
	.align		4
.L_751:
        /*0008*/ 	.byte	0x04, 0x17
        /*000a*/ 	.short	(.L_753 - .L_752)
.L_752:
        /*000c*/ 	.word	0x00000000
        /*0010*/ 	.short	0x0000
        /*0012*/ 	.short	0x0070
        /*0014*/ 	.byte	0x00, 0xf0, 0x01, 0x28


	//----- nvinfo : EIATTR_SPARSE_MMA_MASK
	.align		4
.L_753:
        /*0018*/ 	.byte	0x03, 0x50
        /*001a*/ 	.short	0x0000


	//----- nvinfo : EIATTR_MAXREG_COUNT
	.align		4
        /*001c*/ 	.byte	0x03, 0x1b
        /*001e*/ 	.short	0x00a8


	//----- nvinfo : EIATTR_NUM_BARRIERS
	.align		4
        /*0020*/ 	.byte	0x02, 0x4c
        /*0022*/ 	.byte	0x09
	.zero		1


	//----- nvinfo : EIATTR_EXTERNS
	.align		4
        /*0024*/ 	.byte	0x04, 0x0f
        /*0026*/ 	.short	(.L_755 - .L_754)


	//   ....[0]....
	.align		4
.L_754:
        /*0028*/ 	.word	index@(__assertfail)


	//----- nvinfo : EIATTR_ANNOTATIONS
	.align		4
.L_755:
        /*002c*/ 	.byte	0x04, 0x55
        /*002e*/ 	.short	(.L_757 - .L_756)


	//   ....[0]....
.L_756:
        /*0030*/ 	.word	0x00000001
        /*0034*/ 	.byte	0xb0, 0x08, 0x00, 0x00, 0x01, 0x00, 0x00, 0x00, 0xd0, 0x14, 0x00, 0x00, 0x01, 0x00, 0x00, 0x00
        /*0044*/ 	.byte	0x40, 0xcc, 0x00, 0x00, 0x01, 0x00, 0x00, 0x00, 0x70, 0xcd, 0x00, 0x00, 0x01, 0x00, 0x00, 0x00
        /*0054*/ 	.byte	0x70, 0xe2, 0x00, 0x00, 0x01, 0x00, 0x00, 0x00, 0xc0, 0xf9, 0x00, 0x00


	//----- nvinfo : EIATTR_MERCURY_ISA_VERSION
	.align		4
.L_757:
        /*0060*/ 	.byte	0x03, 0x5f
        /*0062*/ 	.short	0x0101


	//----- nvinfo : EIATTR_INT_WARP_WIDE_INSTR_OFFSETS
	.align		4
        /*0064*/ 	.byte	0x04, 0x31
        /*0066*/ 	.short	(.L_759 - .L_758)


	//   ....[0]....
.L_758:
        /*0068*/ 	.word	0x000000c0


	//   ....[1]....
        /*006c*/ 	.word	0x000000d0


	//   ....[2]....
        /*0070*/ 	.word	0x00000170


	//----- nvinfo : EIATTR_COOP_GROUP_MASK_REGIDS
	.align		4
.L_759:
        /*0074*/ 	.byte	0x04, 0x29
        /*0076*/ 	.short	(.L_761 - .L_760)


	//   ....[0]....
.L_760:
        /*0078*/ 	.word	0xffffffff


	//   ....[1]....
        /*007c*/ 	.word	0xffffffff


	//   ....[2]....
        /*0080*/ 	.word	0xffffffff


	//   ....[3]....
        /*0084*/ 	.word	0xffffffff


	//   ....[4]....
        /*0088*/ 	.word	0xffffffff


	//   ....[5]....
        /*008c*/ 	.word	0xffffffff


	//   ....[6]....
        /*0090*/ 	.word	0xffffffff


	//   ....[7]....
        /*0094*/ 	.word	0xffffffff


	//   ....[8]....
        /*0098*/ 	.word	0xffffffff


	//   ....[9]....
        /*009c*/ 	.word	0xffffffff


	//   ....[10]....
        /*00a0*/ 	.word	0xffffffff


	//   ....[11]....
        /*00a4*/ 	.word	0xffffffff


	//   ....[12]....
        /*00a8*/ 	.word	0xffffffff


	//   ....[13]....
        /*00ac*/ 	.word	0xffffffff


	//   ....[14]....
        /*00b0*/ 	.word	0xffffffff


	//   ....[15]....
        /*00b4*/ 	.word	0xffffffff


	//   ....[16]....
        /*00b8*/ 	.word	0xffffffff


	//   ....[17]....
        /*00bc*/ 	.word	0xffffffff


	//   ....[18]....
        /*00c0*/ 	.word	0xffffffff


	//   ....[19]....
        /*00c4*/ 	.word	0xffffffff


	//   ....[20]....
        /*00c8*/ 	.word	0xffffffff


	//   ....[21]....
        /*00cc*/ 	.word	0xffffffff


	//   ....[22]....
        /*00d0*/ 	.word	0xffffffff


	//   ....[23]....
        /*00d4*/ 	.word	0xffffffff


	//   ....[24]....
        /*00d8*/ 	.word	0xffffffff


	//   ....[25]....
        /*00dc*/ 	.word	0xffffffff


	//   ....[26]....
        /*00e0*/ 	.word	0xffffffff


	//   ....[27]....
        /*00e4*/ 	.word	0xffffffff


	//   ....[28]....
        /*00e8*/ 	.word	0xffffffff


	//   ....[29]....
        /*00ec*/ 	.word	0xffffffff


	//   ....[30]....
        /*00f0*/ 	.word	0xffffffff


	//   ....[31]....
        /*00f4*/ 	.word	0xffffffff


	//   ....[32]....
        /*00f8*/ 	.word	0xffffffff


	//   ....[33]....
        /*00fc*/ 	.word	0xffffffff


	//   ....[34]....
        /*0100*/ 	.word	0xffffffff


	//   ....[35]....
        /*0104*/ 	.word	0xffffffff


	//   ....[36]....
        /*0108*/ 	.word	0xffffffff


	//   ....[37]....
        /*010c*/ 	.word	0xffffffff


	//   ....[38]....
        /*0110*/ 	.word	0xffffffff


	//   ....[39]....
        /*0114*/ 	.word	0xffffffff


	//   ....[40]....
        /*0118*/ 	.word	0xffffffff


	//   ....[41]....
        /*011c*/ 	.word	0xffffffff


	//   ....[42]....
        /*0120*/ 	.word	0xffffffff


	//   ....[43]....
        /*0124*/ 	.word	0xffffffff


	//   ....[44]....
        /*0128*/ 	.word	0xffffffff


	//   ....[45]....
        /*012c*/ 	.word	0xffffffff


	//   ....[46]....
        /*0130*/ 	.word	0xffffffff


	//   ....[47]....
        /*0134*/ 	.word	0xffffffff


	//   ....[48]....
        /*0138*/ 	.word	0xffffffff


	//   ....[49]....
        /*013c*/ 	.word	0xffffffff


	//   ....[50]....
        /*0140*/ 	.word	0xffffffff


	//   ....[51]....
        /*0144*/ 	.word	0xffffffff


	//   ....[52]....
        /*0148*/ 	.word	0xffffffff


	//   ....[53]....
        /*014c*/ 	.word	0xffffffff


	//   ....[54]....
        /*0150*/ 	.word	0xffffffff


	//   ....[55]....
        /*0154*/ 	.word	0xffffffff


	//   ....[56]....
        /*0158*/ 	.word	0xffffffff


	//   ....[57]....
        /*015c*/ 	.word	0xffffffff


	//   ....[58]....
        /*0160*/ 	.word	0xffffffff


	//   ....[59]....
        /*0164*/ 	.word	0xffffffff


	//   ....[60]....
        /*0168*/ 	.word	0xffffffff


	//   ....[61]....
        /*016c*/ 	.word	0xffffffff


	//   ....[62]....
        /*0170*/ 	.word	0xffffffff


	//   ....[63]....
        /*0174*/ 	.word	0xffffffff


	//   ....[64]....
        /*0178*/ 	.word	0xffffffff


	//   ....[65]....
        /*017c*/ 	.word	0xffffffff


	//   ....[66]....
        /*0180*/ 	.word	0xffffffff


	//   ....[67]....
        /*0184*/ 	.word	0xffffffff


	//   ....[68]....
        /*0188*/ 	.word	0xffffffff


	//   ....[69]....
        /*018c*/ 	.word	0xffffffff


	//   ....[70]....
        /*0190*/ 	.word	0xffffffff


	//   ....[71]....
        /*0194*/ 	.word	0xffffffff


	//   ....[72]....
        /*0198*/ 	.word	0xffffffff


	//   ....[73]....
        /*019c*/ 	.word	0xffffffff


	//   ....[74]....
        /*01a0*/ 	.word	0xffffffff


	//   ....[75]....
        /*01a4*/ 	.word	0xffffffff


	//   ....[76]....
        /*01a8*/ 	.word	0xffffffff


	//   ....[77]....
        /*01ac*/ 	.word	0xffffffff


	//   ....[78]....
        /*01b0*/ 	.word	0xffffffff


	//   ....[79]....
        /*01b4*/ 	.word	0xffffffff


	//   ....[80]....
        /*01b8*/ 	.word	0xffffffff


	//   ....[81]....
        /*01bc*/ 	.word	0xffffffff


	//   ....[82]....
        /*01c0*/ 	.word	0xffffffff


	//   ....[83]....
        /*01c4*/ 	.word	0xffffffff


	//   ....[84]....
        /*01c8*/ 	.word	0xffffffff


	//   ....[85]....
        /*01cc*/ 	.word	0xffffffff


	//   ....[86]....
        /*01d0*/ 	.word	0xffffffff


	//   ....[87]....
        /*01d4*/ 	.word	0xffffffff


	//   ....[88]....
        /*01d8*/ 	.word	0xffffffff


	//   ....[89]....
        /*01dc*/ 	.word	0xffffffff


	//   ....[90]....
        /*01e0*/ 	.word	0xffffffff


	//   ....[91]....
        /*01e4*/ 	.word	0xffffffff


	//   ....[92]....
        /*01e8*/ 	.word	0xffffffff


	//   ....[93]....
        /*01ec*/ 	.word	0xffffffff


	//   ....[94]....
        /*01f0*/ 	.word	0xffffffff


	//   ....[95]....
        /*01f4*/ 	.word	0xffffffff


	//   ....[96]....
        /*01f8*/ 	.word	0xffffffff


	//   ....[97]....
        /*01fc*/ 	.word	0xffffffff


	//   ....[98]....
        /*0200*/ 	.word	0xffffffff


	//   ....[99]....
        /*0204*/ 	.word	0xffffffff


	//   ....[100]....
        /*0208*/ 	.word	0xffffffff


	//   ....[101]....
        /*020c*/ 	.word	0x0500000f


	//   ....[102]....
        /*0210*/ 	.word	0x0500000f


	//   ....[103]....
        /*0214*/ 	.word	0x0500000f


	//   ....[104]....
        /*0218*/ 	.word	0x0500000f


	//   ....[105]....
        /*021c*/ 	.word	0x0500000f


	//   ....[106]....
        /*0220*/ 	.word	0x0500000f


	//   ....[107]....
        /*0224*/ 	.word	0x0500000f


	//   ....[108]....
        /*0228*/ 	.word	0x0500000f


	//   ....[109]....
        /*022c*/ 	.word	0x0500000f


	//   ....[110]....
        /*0230*/ 	.word	0x0500000f


	//   ....[111]....
        /*0234*/ 	.word	0x0500000f


	//   ....[112]....
        /*0238*/ 	.word	0x0500000f


	//   ....[113]....
        /*023c*/ 	.word	0x0500000f


	//   ....[114]....
        /*0240*/ 	.word	0x0500000f


	//   ....[115]....
        /*0244*/ 	.word	0x0500000f


	//   ....[116]....
        /*0248*/ 	.word	0x0500000f


	//   ....[117]....
        /*024c*/ 	.word	0x0500000f


	//   ....[118]....
        /*0250*/ 	.word	0x0500000f


	//   ....[119]....
        /*0254*/ 	.word	0x0500000f


	//   ....[120]....
        /*0258*/ 	.word	0x0500000f


	//   ....[121]....
        /*025c*/ 	.word	0x0500000f


	//   ....[122]....
        /*0260*/ 	.word	0x0500000f


	//   ....[123]....
        /*0264*/ 	.word	0x0500000f


	//   ....[124]....
        /*0268*/ 	.word	0x0500000f


	//   ....[125]....
        /*026c*/ 	.word	0x0500000f


	//   ....[126]....
        /*0270*/ 	.word	0x0500000f


	//   ....[127]....
        /*0274*/ 	.word	0x0500000f


	//   ....[128]....
        /*0278*/ 	.word	0x0500000f


	//   ....[129]....
        /*027c*/ 	.word	0x0500000f


	//   ....[130]....
        /*0280*/ 	.word	0x0500000f


	//   ....[131]....
        /*0284*/ 	.word	0x0500000f


	//   ....[132]....
        /*0288*/ 	.word	0x0500000f


	//   ....[133]....
        /*028c*/ 	.word	0x0500000f


	//   ....[134]....
        /*0290*/ 	.word	0x0500000f


	//   ....[135]....
        /*0294*/ 	.word	0x0500000f


	//   ....[136]....
        /*0298*/ 	.word	0x0500000f


	//   ....[137]....
        /*029c*/ 	.word	0x0500000f


	//   ....[138]....
        /*02a0*/ 	.word	0x0500000f


	//   ....[139]....
        /*02a4*/ 	.word	0x0500000f


	//   ....[140]....
        /*02a8*/ 	.word	0x0500000f


	//   ....[141]....
        /*02ac*/ 	.word	0x0500000f


	//   ....[142]....
        /*02b0*/ 	.word	0x0500000f


	//   ....[143]....
        /*02b4*/ 	.word	0x0500000f


	//   ....[144]....
        /*02b8*/ 	.word	0x0500000f


	//   ....[145]....
        /*02bc*/ 	.word	0x0500000f


	//   ....[146]....
        /*02c0*/ 	.word	0x0500000f


	//   ....[147]....
        /*02c4*/ 	.word	0x0500000f


	//   ....[148]....
        /*02c8*/ 	.word	0x0500000f


	//   ....[149]....
        /*02cc*/ 	.word	0x0500000f


	//   ....[150]....
        /*02d0*/ 	.word	0x0500000f


	//   ....[151]....
        /*02d4*/ 	.word	0x0500000f


	//   ....[152]....
        /*02d8*/ 	.word	0x0500000f


	//   ....[153]....
        /*02dc*/ 	.word	0x0500000f


	//   ....[154]....
        /*02e0*/ 	.word	0x0500000f


	//   ....[155]....
        /*02e4*/ 	.word	0x0500000f


	//   ....[156]....
        /*02e8*/ 	.word	0x0500000f


	//   ....[157]....
        /*02ec*/ 	.word	0x0500000f


	//   ....[158]....
        /*02f0*/ 	.word	0x0500000f


	//   ....[159]....
        /*02f4*/ 	.word	0x0500000f


	//   ....[160]....
        /*02f8*/ 	.word	0x0500000f


	//   ....[161]....
        /*02fc*/ 	.word	0x0500000f


	//   ....[162]....
        /*0300*/ 	.word	0x0500000f


	//   ....[163]....
        /*0304*/ 	.word	0x0500000f


	//   ....[164]....
        /*0308*/ 	.word	0x0500000f


	//   ....[165]....
        /*030c*/ 	.word	0x0500000f


	//   ....[166]....
        /*0310*/ 	.word	0x0500000f


	//----- nvinfo : EIATTR_COOP_GROUP_INSTR_OFFSETS
	.align		4
.L_761:
        /*0314*/ 	.byte	0x04, 0x28
        /*0316*/ 	.short	(.L_763 - .L_762)


	//   ....[0]....
.L_762:
        /*0318*/ 	.word	0x00000070


	//   ....[1]....
        /*031c*/ 	.word	0x000000b0


	//   ....[2]....
        /*0320*/ 	.word	0x000002d0


	//   ....[3]....
        /*0324*/ 	.word	0x00000430


	//   ....[4]....
        /*0328*/ 	.word	0x00000550


	//   ....[5]....
        /*032c*/ 	.word	0x000006b0


	//   ....[6]....
        /*0330*/ 	.word	0x000012d0


	//   ....[7]....
        /*0334*/ 	.word	0x000020b0


	//   ....[8]....
        /*0338*/ 	.word	0x000021e0


	//   ....[9]....
        /*033c*/ 	.word	0x00002b60


	//   ....[10]....
        /*0340*/ 	.word	0x00002c10


	//   ....[11]....
        /*0344*/ 	.word	0x00003350


	//   ....[12]....
        /*0348*/ 	.word	0x000033c0


	//   ....[13]....
        /*034c*/ 	.word	0x00004fe0


	//   ....[14]....
        /*0350*/ 	.word	0x000057e0


	//   ....[15]....
        /*0354*/ 	.word	0x00005840


	//   ....[16]....
        /*0358*/ 	.word	0x00005860


	//   ....[17]....
        /*035c*/ 	.word	0x00006050


	//   ....[18]....
        /*0360*/ 	.word	0x000060c0


	//   ....[19]....
        /*0364*/ 	.word	0x000082a0


	//   ....[20]....
        /*0368*/ 	.word	0x000082d0


	//   ....[21]....
        /*036c*/ 	.word	0x000082f0


	//   ....[22]....
        /*0370*/ 	.word	0x00008310


	//   ....[23]....
        /*0374*/ 	.word	0x00009620


	//   ....[24]....
        /*0378*/ 	.word	0x00009640


	//   ....[25]....
        /*037c*/ 	.word	0x00009700


	//   ....[26]....
        /*0380*/ 	.word	0x00009710


	//   ....[27]....
        /*0384*/ 	.word	0x0000a7b0


	//   ....[28]....
        /*0388*/ 	.word	0x0000a800


	//   ....[29]....
        /*038c*/ 	.word	0x0000a840


	//   ....[30]....
        /*0390*/ 	.word	0x0000a880


	//   ....[31]....
        /*0394*/ 	.word	0x0000a8d0


	//   ....[32]....
        /*0398*/ 	.word	0x0000a8e0


	//   ....[33]....
        /*039c*/ 	.word	0x0000b240


	//   ....[34]....
        /*03a0*/ 	.word	0x0000b250


	//   ....[35]....
        /*03a4*/ 	.word	0x0000bf90


	//   ....[36]....
        /*03a8*/ 	.word	0x0000d240


	//   ....[37]....
        /*03ac*/ 	.word	0x0000d260


	//   ....[38]....
        /*03b0*/ 	.word	0x0000d270


	//   ....[39]....
        /*03b4*/ 	.word	0x0000d280


	//   ....[40]....
        /*03b8*/ 	.word	0x0000d290


	//   ....[41]....
        /*03bc*/ 	.word	0x0000d2a0


	//   ....[42]....
        /*03c0*/ 	.word	0x0000d2b0


	//   ....[43]....
        /*03c4*/ 	.word	0x0000d310


	//   ....[44]....
        /*03c8*/ 	.word	0x0000d350


	//   ....[45]....
        /*03cc*/ 	.word	0x0000d3b0


	//   ....[46]....
        /*03d0*/ 	.word	0x0000d3c0


	//   ....[47]....
        /*03d4*/ 	.word	0x0000d480


	//   ....[48]....
        /*03d8*/ 	.word	0x0000dae0


	//   ....[49]....
        /*03dc*/ 	.word	0x0000db10


	//   ....[50]....
        /*03e0*/ 	.word	0x0000db40


	//   ....[51]....
        /*03e4*/ 	.word	0x0000db60


	//   ....[52]....
        /*03e8*/ 	.word	0x0000db80


	//   ....[53]....
        /*03ec*/ 	.word	0x0000dc00


	//   ....[54]....
        /*03f0*/ 	.word	0x0000dc40


	//   ....[55]....
        /*03f4*/ 	.word	0x0000dc90


	//   ....[56]....
        /*03f8*/ 	.word	0x0000dcc0


	//   ....[57]....
        /*03fc*/ 	.word	0x0000dd20


	//   ....[58]....
        /*0400*/ 	.word	0x0000dd60


	//   ....[59]....
        /*0404*/ 	.word	0x0000ddb0


	//   ....[60]....
        /*0408*/ 	.word	0x0000dde0


	//   ....[61]....
        /*040c*/ 	.word	0x0000de30


	//   ....[62]....
        /*0410*/ 	.word	0x0000de70


	//   ....[63]....
        /*0414*/ 	.word	0x0000dec0


	//   ....[64]....
        /*0418*/ 	.word	0x0000e680


	//   ....[65]....
        /*041c*/ 	.word	0x0000e6b0


	//   ....[66]....
        /*0420*/ 	.word	0x0000e6d0


	//   ....[67]....
        /*0424*/ 	.word	0x0000e6e0


	//   ....[68]....
        /*0428*/ 	.word	0x0000e700


	//   ....[69]....
        /*042c*/ 	.word	0x0000e760


	//   ....[70]....
        /*0430*/ 	.word	0x0000e780


	//   ....[71]....
        /*0434*/ 	.word	0x0000e7a0


	//   ....[72]....
        /*0438*/ 	.word	0x0000e7b0


	//   ....[73]....
        /*043c*/ 	.word	0x0000e810


	//   ....[74]....
        /*0440*/ 	.word	0x0000e840


	//   ....[75]....
        /*0444*/ 	.word	0x0000e8c0


	//   ....[76]....
        /*0448*/ 	.word	0x0000eb30


	//   ....[77]....
        /*044c*/ 	.word	0x0000eb50


	//   ....[78]....
        /*0450*/ 	.word	0x0000eb60


	//   ....[79]....
        /*0454*/ 	.word	0x0000eb80


	//   ....[80]....
        /*0458*/ 	.word	0x0000ec10


	//   ....[81]....
        /*045c*/ 	.word	0x0000ec40


	//   ....[82]....
        /*0460*/ 	.word	0x0000ecb0


	//   ....[83]....
        /*0464*/ 	.word	0x0000ece0


	//   ....[84]....
        /*0468*/ 	.word	0x0000ed50


	//   ....[85]....
        /*046c*/ 	.word	0x0000ed80


	//   ....[86]....
        /*0470*/ 	.word	0x0000edf0


	//   ....[87]....
        /*0474*/ 	.word	0x0000ee20


	//   ....[88]....
        /*0478*/ 	.word	0x0000f2f0


	//   ....[89]....
        /*047c*/ 	.word	0x0000f320


	//   ....[90]....
        /*0480*/ 	.word	0x0000f350


	//   ....[91]....
        /*0484*/ 	.word	0x0000f380


	//   ....[92]....
        /*0488*/ 	.word	0x0000f3b0


	//   ....[93]....
        /*048c*/ 	.word	0x0000f3c0


	//   ....[94]....
        /*0490*/ 	.word	0x0000f460


	//   ....[95]....
        /*0494*/ 	.word	0x0000f480


	//   ....[96]....
        /*0498*/ 	.word	0x0000f510


	//   ....[97]....
        /*049c*/ 	.word	0x0000f530


	//   ....[98]....
        /*04a0*/ 	.word	0x0000f5a0


	//   ....[99]....
        /*04a4*/ 	.word	0x0000f5d0


	//   ....[100]....
        /*04a8*/ 	.word	0x0000f950


	//   ....[101]....
        /*04ac*/ 	.word	0x0000fed0


	//   ....[102]....
        /*04b0*/ 	.word	0x0000ffc0


	//   ....[103]....
        /*04b4*/ 	.word	0x00010060


	//   ....[104]....
        /*04b8*/ 	.word	0x000100c0


	//   ....[105]....
        /*04bc*/ 	.word	0x00010190


	//   ....[106]....
        /*04c0*/ 	.word	0x00010200


	//   ....[107]....
        /*04c4*/ 	.word	0x000102d0


	//   ....[108]....
        /*04c8*/ 	.word	0x00010350


	//   ....[109]....
        /*04cc*/ 	.word	0x00010420


	//   ....[110]....
        /*04d0*/ 	.word	0x000104a0


	//   ....[111]....
        /*04d4*/ 	.word	0x00010580


	//   ....[112]....
        /*04d8*/ 	.word	0x00010600


	//   ....[113]....
        /*04dc*/ 	.word	0x000106c0


	//   ....[114]....
        /*04e0*/ 	.word	0x00010750


	//   ....[115]....
        /*04e4*/ 	.word	0x000107c0


	//   ....[116]....
        /*04e8*/ 	.word	0x00010860


	//   ....[117]....
        /*04ec*/ 	.word	0x00010930


	//   ....[118]....
        /*04f0*/ 	.word	0x000109b0


	//   ....[119]....
        /*04f4*/ 	.word	0x00010a80


	//   ....[120]....
        /*04f8*/ 	.word	0x00010b00


	//   ....[121]....
        /*04fc*/ 	.word	0x00010bd0


	//   ....[122]....
        /*0500*/ 	.word	0x00010c50


	//   ....[123]....
        /*0504*/ 	.word	0x00010d20


	//   ....[124]....
        /*0508*/ 	.word	0x00010da0


	//   ....[125]....
        /*050c*/ 	.word	0x00010e70


	//   ....[126]....
        /*0510*/ 	.word	0x00010ef0


	//   ....[127]....
        /*0514*/ 	.word	0x00010fc0


	//   ....[128]....
        /*0518*/ 	.word	0x00011030


	//   ....[129]....
        /*051c*/ 	.word	0x000110f0


	//   ....[130]....
        /*0520*/ 	.word	0x00011230


	//   ....[131]....
        /*0524*/ 	.word	0x000112f0


	//   ....[132]....
        /*0528*/ 	.word	0x00011360


	//   ....[133]....
        /*052c*/ 	.word	0x00011420


	//   ....[134]....
        /*0530*/ 	.word	0x00011480


	//   ....[135]....
        /*0534*/ 	.word	0x00011540


	//   ....[136]....
        /*0538*/ 	.word	0x000115a0


	//   ....[137]....
        /*053c*/ 	.word	0x00011670


	//   ....[138]....
        /*0540*/ 	.word	0x000116d0


	//   ....[139]....
        /*0544*/ 	.word	0x000117a0


	//   ....[140]....
        /*0548*/ 	.word	0x00011800


	//   ....[141]....
        /*054c*/ 	.word	0x000118e0


	//   ....[142]....
        /*0550*/ 	.word	0x000119c0


	//   ....[143]....
        /*0554*/ 	.word	0x00011a60


	//   ....[144]....
        /*0558*/ 	.word	0x00011ac0


	//   ....[145]....
        /*055c*/ 	.word	0x00011b80


	//   ....[146]....
        /*0560*/ 	.word	0x00011c40


	//   ....[147]....
        /*0564*/ 	.word	0x00011d00


	//   ....[148]....
        /*0568*/ 	.word	0x00011dc0


	//   ....[149]....
        /*056c*/ 	.word	0x00011e80


	//   ....[150]....
        /*0570*/ 	.word	0x00011f40


	//   ....[151]....
        /*0574*/ 	.word	0x00012000


	//   ....[152]....
        /*0578*/ 	.word	0x000120c0


	//   ....[153]....
        /*057c*/ 	.word	0x00012180


	//   ....[154]....
        /*0580*/ 	.word	0x000122c0


	//   ....[155]....
        /*0584*/ 	.word	0x00012360


	//   ....[156]....
        /*0588*/ 	.word	0x00012430


	//   ....[157]....
        /*058c*/ 	.word	0x00012520


	//   ....[158]....
        /*0590*/ 	.word	0x00012590


	//   ....[159]....
        /*0594*/ 	.word	0x00012680


	//   ....[160]....
        /*0598*/ 	.word	0x000126f0


	//   ....[161]....
        /*059c*/ 	.word	0x000127f0


	//   ....[162]....
        /*05a0*/ 	.word	0x00012870


	//   ....[163]....
        /*05a4*/ 	.word	0x00012960


	//   ....[164]....
        /*05a8*/ 	.word	0x000129d0


	//   ....[165]....
        /*05ac*/ 	.word	0x00012aa0


	//   ....[166]....
        /*05b0*/ 	.word	0x00012bb0


	//----- nvinfo : EIATTR_REG_RECONFIG
	.align		4
.L_763:
        /*05b4*/ 	.byte	0x01, 0x54
	.zero		2


	//----- nvinfo : EIATTR_SYSCALL_OFFSETS
	.align		4
        /*05b8*/ 	.byte	0x04, 0x46
        /*05ba*/ 	.short	(.L_765 - .L_764)


	//   ....[0]....
.L_764:
        /*05bc*/ 	.word	0x00001490


	//   ....[1]....
        /*05c0*/ 	.word	0x0000c7b0


	//   ....[2]....
        /*05c4*/ 	.word	0x0000c8f0


	//   ....[3]....
        /*05c8*/ 	.word	0x0000c9e0


	//   ....[4]....
        /*05cc*/ 	.word	0x0000d820


	//----- nvinfo : EIATTR_MBARRIER_INSTR_OFFSETS
	.align		4
.L_765:
        /*05d0*/ 	.byte	0x04, 0x39
        /*05d2*/ 	.short	(.L_767 - .L_766)


	//   ....[0]....
.L_766:
        /*05d4*/ 	.word	0x00000180
        /*05d8*/ 	.word	0x000000ff
        /*05dc*/ 	.word	0x00030800
        /*05e0*/ 	.short	0x0100
        /*05e2*/ 	.byte	0x08
	.zero		1


	//   ....[1]....
        /*05e4*/ 	.word	0x00000190
        /*05e8*/ 	.word	0x000000ff
        /*05ec*/ 	.word	0x00030820
        /*05f0*/ 	.short	0x0100
        /*05f2*/ 	.byte	0x08
	.zero		1


	//   ....[2]....
        /*05f4*/ 	.word	0x00000280
        /*05f8*/ 	.word	0x000000ff
        /*05fc*/ 	.word	0x00030830
        /*0600*/ 	.short	0x0100
        /*0602*/ 	.byte	0x08
	.zero		1


	//   ....[3]....
        /*0604*/ 	.word	0x00000290
        /*0608*/ 	.word	0x000000ff
        /*060c*/ 	.word	0x00030840
        /*0610*/ 	.short	0x0100
        /*0612*/ 	.byte	0x08
	.zero		1


	//   ....[4]....
        /*0614*/ 	.word	0x000002a0
        /*0618*/ 	.word	0x000000ff
        /*061c*/ 	.word	0x00030838
        /*0620*/ 	.short	0x0100
        /*0622*/ 	.byte	0x08
	.zero		1


	//   ....[5]....
        /*0624*/ 	.word	0x000002b0
        /*0628*/ 	.word	0x000000ff
        /*062c*/ 	.word	0x00030848
        /*0630*/ 	.short	0x0100
        /*0632*/ 	.byte	0x08
	.zero		1


	//   ....[6]....
        /*0634*/ 	.word	0x000003e0
        /*0638*/ 	.word	0x000000ff
        /*063c*/ 	.word	0x00030850
        /*0640*/ 	.short	0x0100
        /*0642*/ 	.byte	0x08
	.zero		1


	//   ....[7]....
        /*0644*/ 	.word	0x000003f0
        /*0648*/ 	.word	0x000000ff
        /*064c*/ 	.word	0x00030860
        /*0650*/ 	.short	0x0100
        /*0652*/ 	.byte	0x08
	.zero		1


	//   ....[8]....
        /*0654*/ 	.word	0x00000400
        /*0658*/ 	.word	0x000000ff
        /*065c*/ 	.word	0x00030858
        /*0660*/ 	.short	0x0100
        /*0662*/ 	.byte	0x08
	.zero		1


	//   ....[9]....
        /*0664*/ 	.word	0x00000410
        /*0668*/ 	.word	0x000000ff
        /*066c*/ 	.word	0x00030868
        /*0670*/ 	.short	0x0100
        /*0672*/ 	.byte	0x08
	.zero		1


	//   ....[10]....
        /*0674*/ 	.word	0x00000500
        /*0678*/ 	.word	0x000000ff
        /*067c*/ 	.word	0x00030870
        /*0680*/ 	.short	0x0100
        /*0682*/ 	.byte	0x06
	.zero		1


	//   ....[11]....
        /*0684*/ 	.word	0x00000510
        /*0688*/ 	.word	0x000000ff
        /*068c*/ 	.word	0x00030880
        /*0690*/ 	.short	0x0100
        /*0692*/ 	.byte	0x06
	.zero		1


	//   ....[12]....
        /*0694*/ 	.word	0x00000520
        /*0698*/ 	.word	0x000000ff
        /*069c*/ 	.word	0x00030878
        /*06a0*/ 	.short	0x0100
        /*06a2*/ 	.byte	0x06
	.zero		1


	//   ....[13]....
        /*06a4*/ 	.word	0x00000530
        /*06a8*/ 	.word	0x000000ff
        /*06ac*/ 	.word	0x00030888
        /*06b0*/ 	.short	0x0100
        /*06b2*/ 	.byte	0x06
	.zero		1


	//   ....[14]....
        /*06b4*/ 	.word	0x00000660
        /*06b8*/ 	.word	0x000000ff
        /*06bc*/ 	.word	0x00030890
        /*06c0*/ 	.short	0x0100
        /*06c2*/ 	.byte	0x08
	.zero		1


	//   ....[15]....
        /*06c4*/ 	.word	0x00000670
        /*06c8*/ 	.word	0x000000ff
        /*06cc*/ 	.word	0x000308a0
        /*06d0*/ 	.short	0x0100
        /*06d2*/ 	.byte	0x08
	.zero		1


	//   ....[16]....
        /*06d4*/ 	.word	0x00000680
        /*06d8*/ 	.word	0x000000ff
        /*06dc*/ 	.word	0x00030898
        /*06e0*/ 	.short	0x0100
        /*06e2*/ 	.byte	0x08
	.zero		1


	//   ....[17]....
        /*06e4*/ 	.word	0x00000690
        /*06e8*/ 	.word	0x000000ff
        /*06ec*/ 	.word	0x000308a8
        /*06f0*/ 	.short	0x0100
        /*06f2*/ 	.byte	0x08
	.zero		1


	//   ....[18]....
        /*06f4*/ 	.word	0x000007d0
        /*06f8*/ 	.word	0x000000ff
        /*06fc*/ 	.word	0x000308b0
        /*0700*/ 	.short	0x0100
        /*0702*/ 	.byte	0x08
	.zero		1


	//   ....[19]....
        /*0704*/ 	.word	0x000007e0
        /*0708*/ 	.word	0x000000ff
        /*070c*/ 	.word	0x000308c0
        /*0710*/ 	.short	0x0100
        /*0712*/ 	.byte	0x08
	.zero		1


	//   ....[20]....
        /*0714*/ 	.word	0x000007f0
        /*0718*/ 	.word	0x000000ff
        /*071c*/ 	.word	0x000308b8
        /*0720*/ 	.short	0x0100
        /*0722*/ 	.byte	0x08
	.zero		1


	//   ....[21]....
        /*0724*/ 	.word	0x00000800
        /*0728*/ 	.word	0x000000ff
        /*072c*/ 	.word	0x000308c8
        /*0730*/ 	.short	0x0100
        /*0732*/ 	.byte	0x08
	.zero		1


	//   ....[22]....
        /*0734*/ 	.word	0x000014b0
        /*0738*/ 	.word	0x000000ff
        /*073c*/ 	.word	0x00030800
        /*0740*/ 	.short	0x010a
        /*0742*/ 	.byte	0x3c
	.zero		1


	//   ....[23]....
        /*0744*/ 	.word	0x00001540
        /*0748*/ 	.word	0x000000ff
        /*074c*/ 	.word	0x00030830
        /*0750*/ 	.short	0x010a
        /*0752*/ 	.byte	0x3c
	.zero		1


	//   ....[24]....
        /*0754*/ 	.word	0x000015a0
        /*0758*/ 	.word	0x000000ff
        /*075c*/ 	.word	0x00030830
        /*0760*/ 	.short	0x010a
        /*0762*/ 	.byte	0x3c
	.zero		1


	//   ....[25]....
        /*0764*/ 	.word	0x00002840
        /*0768*/ 	.word	0x000000ff
        /*076c*/ 	.word	0x00000000
        /*0770*/ 	.short	0x0101
        /*0772*/ 	.byte	0x06
	.zero		1


	//   ....[26]....
        /*0774*/ 	.word	0x00003fe0
        /*0778*/ 	.word	0x000000ff
        /*077c*/ 	.word	0x00030830
        /*0780*/ 	.short	0x010a
        /*0782*/ 	.byte	0x27
	.zero		1


	//   ....[27]....
        /*0784*/ 	.word	0x00004020
        /*0788*/ 	.word	0x000000ff
        /*078c*/ 	.word	0x00030830
        /*0790*/ 	.short	0x010a
        /*0792*/ 	.byte	0x27
	.zero		1


	//   ....[28]....
        /*0794*/ 	.word	0x00004a90
        /*0798*/ 	.word	0x000000ff
        /*079c*/ 	.word	0x00030850
        /*07a0*/ 	.short	0x010a
        /*07a2*/ 	.byte	0x0e
	.zero		1


	//   ....[29]....
        /*07a4*/ 	.word	0x00004ad0
        /*07a8*/ 	.word	0x000000ff
        /*07ac*/ 	.word	0x00030850
        /*07b0*/ 	.short	0x010a
        /*07b2*/ 	.byte	0x0e
	.zero		1


	//   ....[30]....
        /*07b4*/ 	.word	0x000053d0
        /*07b8*/ 	.word	0x000000ff
        /*07bc*/ 	.word	0x00000000
        /*07c0*/ 	.short	0x0101
        /*07c2*/ 	.byte	0x27
	.zero		1


	//   ....[31]....
        /*07c4*/ 	.word	0x000069f0
        /*07c8*/ 	.word	0x000000ff
        /*07cc*/ 	.word	0x00000000
        /*07d0*/ 	.short	0x0101
        /*07d2*/ 	.byte	0x0e
	.zero		1


	//   ....[32]....
        /*07d4*/ 	.word	0x00006c00
        /*07d8*/ 	.word	0x000000ff
        /*07dc*/ 	.word	0x00030830
        /*07e0*/ 	.short	0x010a
        /*07e2*/ 	.byte	0x27
	.zero		1


	//   ....[33]....
        /*07e4*/ 	.word	0x00006c40
        /*07e8*/ 	.word	0x000000ff
        /*07ec*/ 	.word	0x00030830
        /*07f0*/ 	.short	0x010a
        /*07f2*/ 	.byte	0x27
	.zero		1


	//   ....[34]....
        /*07f4*/ 	.word	0x000076c0
        /*07f8*/ 	.word	0x000000ff
        /*07fc*/ 	.word	0x00030850
        /*0800*/ 	.short	0x010a
        /*0802*/ 	.byte	0x05
	.zero		1


	//   ....[35]....
        /*0804*/ 	.word	0x00007700
        /*0808*/ 	.word	0x000000ff
        /*080c*/ 	.word	0x00030850
        /*0810*/ 	.short	0x010a
        /*0812*/ 	.byte	0x05
	.zero		1


	//   ....[36]....
        /*0814*/ 	.word	0x00007e10
        /*0818*/ 	.word	0x000000ff
        /*081c*/ 	.word	0x00000000
        /*0820*/ 	.short	0x0101
        /*0822*/ 	.byte	0x27
	.zero		1


	//   ....[37]....
        /*0824*/ 	.word	0x00008e60
        /*0828*/ 	.word	0x000000ff
        /*082c*/ 	.word	0x00000000
        /*0830*/ 	.short	0x0101
        /*0832*/ 	.byte	0x05
	.zero		1


	//   ....[38]....
        /*0834*/ 	.word	0x00009590
        /*0838*/ 	.word	0x000000ff
        /*083c*/ 	.word	0x00030850
        /*0840*/ 	.short	0x010a
        /*0842*/ 	.byte	0x05
	.zero		1


	//   ....[39]....
        /*0844*/ 	.word	0x000095d0
        /*0848*/ 	.word	0x000000ff
        /*084c*/ 	.word	0x00030850
        /*0850*/ 	.short	0x010a
        /*0852*/ 	.byte	0x05
	.zero		1


	//   ....[40]....
        /*0854*/ 	.word	0x00009be0
        /*0858*/ 	.word	0x000000ff
        /*085c*/ 	.word	0x00000000
        /*0860*/ 	.short	0x0101
        /*0862*/ 	.byte	0x04
	.zero		1


	//   ....[41]....
        /*0864*/ 	.word	0x0000a900
        /*0868*/ 	.word	0x000000ff
        /*086c*/ 	.word	0x00000000
        /*0870*/ 	.short	0x0101
        /*0872*/ 	.byte	0x04
	.zero		1


	//   ....[42]....
        /*0874*/ 	.word	0x0000cff0
        /*0878*/ 	.word	0x000000ff
        /*087c*/ 	.word	0x00030840
        /*0880*/ 	.short	0x010a
        /*0882*/ 	.byte	0x2e
	.zero		1


	//   ....[43]....
        /*0884*/ 	.word	0x0000d5e0
        /*0888*/ 	.word	0x000000ff
        /*088c*/ 	.word	0x00030830
        /*0890*/ 	.short	0x0107
        /*0892*/ 	.byte	0x2e
	.zero		1


	//   ....[44]....
        /*0894*/ 	.word	0x0000d650
        /*0898*/ 	.word	0x000000ff
        /*089c*/ 	.word	0x00030830
        /*08a0*/ 	.short	0x0101
        /*08a2*/ 	.byte	0x2e
	.zero		1


	//   ....[45]....
        /*08a4*/ 	.word	0x0000e010
        /*08a8*/ 	.word	0x000000ff
        /*08ac*/ 	.word	0x00030800
        /*08b0*/ 	.short	0x0107
        /*08b2*/ 	.byte	0x2e
	.zero		1


	//   ....[46]....
        /*08b4*/ 	.word	0x0000e070
        /*08b8*/ 	.word	0x000000ff
        /*08bc*/ 	.word	0x00030800
        /*08c0*/ 	.short	0x0101
        /*08c2*/ 	.byte	0x2e
	.zero		1


	//   ....[47]....
        /*08c4*/ 	.word	0x0000e090
        /*08c8*/ 	.word	0x000000ff
        /*08cc*/ 	.word	0x00030820
        /*08d0*/ 	.short	0x010a
        /*08d2*/ 	.byte	0x2e
	.zero		1


	//   ....[48]....
        /*08d4*/ 	.word	0x0000e470
        /*08d8*/ 	.word	0x00000013
        /*08dc*/ 	.word	0x00030840
        /*08e0*/ 	.short	0x010a
        /*08e2*/ 	.byte	0x3f
	.zero		1


	//   ....[49]....
        /*08e4*/ 	.word	0x0000e9b0
        /*08e8*/ 	.word	0x00000013
        /*08ec*/ 	.word	0x00030830
        /*08f0*/ 	.short	0x0107
        /*08f2*/ 	.byte	0x3f
	.zero		1


	//   ....[50]....
        /*08f4*/ 	.word	0x0000ea60
        /*08f8*/ 	.word	0x00000013
        /*08fc*/ 	.word	0x00030830
        /*0900*/ 	.short	0x0101
        /*0902*/ 	.byte	0x3f
	.zero		1


	//   ....[51]....
        /*0904*/ 	.word	0x0000eac0
        /*0908*/ 	.word	0x00000006
        /*090c*/ 	.word	0x00030860
        /*0910*/ 	.short	0x010a
        /*0912*/ 	.byte	0x3f
	.zero		1


	//   ....[52]....
        /*0914*/ 	.word	0x0000ef70
        /*0918*/ 	.word	0x00000006
        /*091c*/ 	.word	0x00030850
        /*0920*/ 	.short	0x0107
        /*0922*/ 	.byte	0x3f
	.zero		1


	//   ....[53]....
        /*0924*/ 	.word	0x0000f0e0
        /*0928*/ 	.word	0x00000006
        /*092c*/ 	.word	0x00030850
        /*0930*/ 	.short	0x0101
        /*0932*/ 	.byte	0x3f
	.zero		1


	//   ....[54]....
        /*0934*/ 	.word	0x0000f260
        /*0938*/ 	.word	0x00000000
        /*093c*/ 	.word	0x00030860
        /*0940*/ 	.short	0x010a
        /*0942*/ 	.byte	0x3f
	.zero		1


	//   ....[55]....
        /*0944*/ 	.word	0x0000f790
        /*0948*/ 	.word	0x00000000
        /*094c*/ 	.word	0x00030850
        /*0950*/ 	.short	0x0107
        /*0952*/ 	.byte	0x3f
	.zero		1


	//   ....[56]....
        /*0954*/ 	.word	0x0000f840
        /*0958*/ 	.word	0x00000000
        /*095c*/ 	.word	0x00030850
        /*0960*/ 	.short	0x0101
        /*0962*/ 	.byte	0x3f
	.zero		1


	//   ....[57]....
        /*0964*/ 	.word	0x0000f8e0
        /*0968*/ 	.word	0x00000007
        /*096c*/ 	.word	0x00030820
        /*0970*/ 	.short	0x010a
        /*0972*/ 	.byte	0x3f
	.zero		1


	//   ....[58]....
        /*0974*/ 	.word	0x0000fa60
        /*0978*/ 	.word	0x00000005
        /*097c*/ 	.word	0x00030840
        /*0980*/ 	.short	0x010a
        /*0982*/ 	.byte	0x3f
	.zero		1


	//   ....[59]....
        /*0984*/ 	.word	0x0000fb00
        /*0988*/ 	.word	0x00000007
        /*098c*/ 	.word	0x00030840
        /*0990*/ 	.short	0x010a
        /*0992*/ 	.byte	0x3f
	.zero		1


	//   ....[60]....
        /*0994*/ 	.word	0x0000fb40
        /*0998*/ 	.word	0x00000005
        /*099c*/ 	.word	0x00030860
        /*09a0*/ 	.short	0x010a
        /*09a2*/ 	.byte	0x3f
	.zero		1


	//   ....[61]....
        /*09a4*/ 	.word	0x0000fb80
        /*09a8*/ 	.word	0x00000007
        /*09ac*/ 	.word	0x00030860
        /*09b0*/ 	.short	0x010a
        /*09b2*/ 	.byte	0x3f
	.zero		1


	//   ....[62]....
        /*09b4*/ 	.word	0x0000fbf0
        /*09b8*/ 	.word	0x00000003
        /*09bc*/ 	.word	0x00030800
        /*09c0*/ 	.short	0x010a
        /*09c2*/ 	.byte	0x3f
	.zero		1


	//   ....[63]....
        /*09c4*/ 	.word	0x0000fc50
        /*09c8*/ 	.word	0x00000003
        /*09cc*/ 	.word	0x00030830
        /*09d0*/ 	.short	0x010a
        /*09d2*/ 	.byte	0x3f
	.zero		1


	//   ....[64]....
        /*09d4*/ 	.word	0x0000fcb0
        /*09d8*/ 	.word	0x00000009
        /*09dc*/ 	.word	0x00030830
        /*09e0*/ 	.short	0x010a
        /*09e2*/ 	.byte	0x3f
	.zero		1


	//   ....[65]....
        /*09e4*/ 	.word	0x0000fd10
        /*09e8*/ 	.word	0x00000009
        /*09ec*/ 	.word	0x00030850
        /*09f0*/ 	.short	0x010a
        /*09f2*/ 	.byte	0x3f
	.zero		1


	//   ....[66]....
        /*09f4*/ 	.word	0x0000fd70
        /*09f8*/ 	.word	0x00000009
        /*09fc*/ 	.word	0x00030830
        /*0a00*/ 	.short	0x010a
        /*0a02*/ 	.byte	0x3f
	.zero		1


	//   ....[67]....
        /*0a04*/ 	.word	0x0000fdd0
        /*0a08*/ 	.word	0x00000009
        /*0a0c*/ 	.word	0x00030850
        /*0a10*/ 	.short	0x010a
        /*0a12*/ 	.byte	0x3f
	.zero		1


	//   ....[68]....
        /*0a14*/ 	.word	0x0000fe30
        /*0a18*/ 	.word	0x00000005
        /*0a1c*/ 	.word	0x00030850
        /*0a20*/ 	.short	0x010a
        /*0a22*/ 	.byte	0x3f
	.zero		1


	//   ....[69]....
        /*0a24*/ 	.word	0x0000ff10
        /*0a28*/ 	.word	0x00000003
        /*0a2c*/ 	.word	0x00030840
        /*0a30*/ 	.short	0x010a
        /*0a32*/ 	.byte	0x3f
	.zero		1


	//   ....[70]....
        /*0a34*/ 	.word	0x00011130
        /*0a38*/ 	.word	0x00000003
        /*0a3c*/ 	.word	0x00030820
        /*0a40*/ 	.short	0x010a
        /*0a42*/ 	.byte	0x3f
	.zero		1


	//   ....[71]....
        /*0a44*/ 	.word	0x00011180
        /*0a48*/ 	.word	0x00000013
        /*0a4c*/ 	.word	0x00030840
        /*0a50*/ 	.short	0x010a
        /*0a52*/ 	.byte	0x3f
	.zero		1


	//   ....[72]....
        /*0a54*/ 	.word	0x00011910
        /*0a58*/ 	.word	0x00000006
        /*0a5c*/ 	.word	0x00030860
        /*0a60*/ 	.short	0x010a
        /*0a62*/ 	.byte	0x3f
	.zero		1


	//   ....[73]....
        /*0a64*/ 	.word	0x00012210
        /*0a68*/ 	.word	0x00000000
        /*0a6c*/ 	.word	0x00030860
        /*0a70*/ 	.short	0x010a
        /*0a72*/ 	.byte	0x3f
	.zero		1


	//   ....[74]....
        /*0a74*/ 	.word	0x00012ad0
        /*0a78*/ 	.word	0x00000007
        /*0a7c*/ 	.word	0x00030820
        /*0a80*/ 	.short	0x010a
        /*0a82*/ 	.byte	0x3f
	.zero		1


	//   ....[75]....
        /*0a84*/ 	.word	0x00012c70
        /*0a88*/ 	.word	0x00000005
        /*0a8c*/ 	.word	0x00030840
        /*0a90*/ 	.short	0x010a
        /*0a92*/ 	.byte	0x3f
	.zero		1


	//   ....[76]....
        /*0a94*/ 	.word	0x00012cc0
        /*0a98*/ 	.word	0x00000007
        /*0a9c*/ 	.word	0x00030840
        /*0aa0*/ 	.short	0x010a
        /*0aa2*/ 	.byte	0x3f
	.zero		1


	//   ....[77]....
        /*0aa4*/ 	.word	0x00012d10
        /*0aa8*/ 	.word	0x00000005
        /*0aac*/ 	.word	0x00030860
        /*0ab0*/ 	.short	0x010a
        /*0ab2*/ 	.byte	0x3f
	.zero		1


	//----- nvinfo : EIATTR_NUM_MBARRIERS
	.align		4
.L_767:
        /*0ab4*/ 	.byte	0x03, 0x38
        /*0ab6*/ 	.short	0x0016


	//----- nvinfo : EIATTR_EXIT_INSTR_OFFSETS
	.align		4
        /*0ab8*/ 	.byte	0x04, 0x1c
        /*0aba*/ 	.short	(.L_769 - .L_768)


	//   ....[0]....
.L_768:
        /*0abc*/ 	.word	0x0000fbd0


	//----- nvinfo : EIATTR_MAX_THREADS
	.align		4
.L_769:
        /*0ac0*/ 	.byte	0x04, 0x05
        /*0ac2*/ 	.short	(.L_771 - .L_770)
.L_770:
        /*0ac4*/ 	.word	0x00000180
        /*0ac8*/ 	.word	0x00000001
        /*0acc*/ 	.word	0x00000001


	//----- nvinfo : EIATTR_CRS_STACK_SIZE
	.align		4
.L_771:
        /*0ad0*/ 	.byte	0x04, 0x1e
        /*0ad2*/ 	.short	(.L_773 - .L_772)
.L_772:
        /*0ad4*/ 	.word	0x00000000


	//----- nvinfo : EIATTR_CBANK_PARAM_SIZE
	.align		4
.L_773:
        /*0ad8*/ 	.byte	0x03, 0x19
        /*0ada*/ 	.short	0x0a70


	//----- nvinfo : EIATTR_PARAM_CBANK
	.align		4
        /*0adc*/ 	.byte	0x04, 0x0a
        /*0ade*/ 	.short	(.L_775 - .L_774)
	.align		4
.L_774:
        /*0ae0*/ 	.word	index@(.nv.constant0._ZN7cutlass13device_kernelIN5flash11enable_sm90INS1_16FlashAttnFwdSm90INS1_25CollectiveMainloopFwdSm90ILi2EN4cute5tupleIJNS5_1CILi1EEES8_S8_EEENS6_IJNS7_ILi128EEENS7_ILi96EEENS7_ILi192EEEEEELi192ENS_6half_tEfNS_4arch4Sm90ELb1ELb0ELb1ELb0ELb1ELb0ELb0ELb1ELb1ELb1ELb1ELb0EEENS1_21CollectiveEpilogueFwdINS6_IJSA_SC_SB_EEES9_SE_SG_Li256ELb0ELb1ELb1ELb0EEENS1_19SingleTileSchedulerILb0ELb1ELb1ELi128EEEEEEEEEvNT_6ParamsE)
        /*0ae4*/ 	.short	0x0210
        /*0ae6*/ 	.short	0x0a70


	//----- nvinfo : EIATTR_SW_WAR
	.align		4
.L_775:
        /*0ae8*/ 	.byte	0x04, 0x36
        /*0aea*/ 	.short	(.L_777 - .L_776)
.L_776:
        /*0aec*/ 	.word	0x00000008
.L_777:


//--------------------- .nv.info._ZN7cutlass13device_kernelIN5flash11enable_sm90INS1_16FlashAttnFwdSm90INS1_25CollectiveMainloopFwdSm90ILi2EN4cute5tupleIJNS5_1CILi1EEES8_S8_EEENS6_IJNS7_ILi128EEENS7_ILi96EEENS7_ILi192EEEEEELi192ENS_6half_tEfNS_4arch4Sm90ELb1ELb0ELb1ELb1ELb1ELb0ELb0ELb1ELb1ELb1ELb1ELb0EEENS1_21CollectiveEpilogueFwdINS6_IJSA_SC_SB_EEES9_SE_SG_Li256ELb1ELb1ELb1ELb0EEENS1_36VarlenDynamicPersistentTileSchedulerILi128ELi96ELi256ELi128ELb1ELb1ELb1ELb1ELb1ELb1EEEEEEEEEvNT_6ParamsE --------------------------
	.section	.nv.info._ZN7cutlass13device_kernelIN5flash11enable_sm90INS1_16FlashAttnFwdSm90INS1_25CollectiveMainloopFwdSm90ILi2EN4cute5tupleIJNS5_1CILi1EEES8_S8_EEENS6_IJNS7_ILi128EEENS7_ILi96EEENS7_ILi192EEEEEELi192ENS_6half_tEfNS_4arch4Sm90ELb1ELb0ELb1ELb1ELb1ELb0ELb0ELb1ELb1ELb1ELb1ELb0EEENS1_21CollectiveEpilogueFwdINS6_IJSA_SC_SB_EEES9_SE_SG_Li256ELb1ELb1ELb1ELb0EEENS1_36VarlenDynamicPersistentTileSchedulerILi128ELi96ELi256ELi128ELb1ELb1ELb1ELb1ELb1ELb1EEEEEEEEEvNT_6ParamsE,"",@"SHT_CUDA_INFO"
	.sectionflags	@""
	.align	4


	//----- nvinfo : EIATTR_CUDA_API_VERSION
	.align		4
        /*0000*/ 	.byte	0x04, 0x37
        /*0002*/ 	.short	(.L_779 - .L_778)
.L_778:
        /*0004*/ 	.word	0x00000082


	//----- nvinfo : EIATTR_KPARAM_INFO
	.align		4
.L_779:
        /*0008*/ 	.byte	0x04, 0x17
        /*000a*/ 	.short	(.L_781 - .L_780)
.L_780:
        /*000c*/ 	.word	0x00000000
        /*0010*/ 	.short	0x0000
        /*0012*/ 	.short	0x0070
        /*0014*/ 	.byte	0x00, 0xf0, 0x01, 0x2a


	//----- nvinfo : EIATTR_SPARSE_MMA_MASK
	.align		4
.L_781:
        /*0018*/ 	.byte	0x03, 0x50
        /*001a*/ 	.short	0x0000


	//----- nvinfo : EIATTR_MAXREG_COUNT
	.align		4
        /*001c*/ 	.byte	0x03, 0x1b
        /*001e*/ 	.short	0x00a8


	//----- nvinfo : EIATTR_NUM_BARRIERS
	.align		4
        /*0020*/ 	.byte	0x02, 0x4c
        /*0022*/ 	.byte	0x09
	.zero		1


	//----- nvinfo : EIATTR_EXTERNS
	.align		4
        /*0024*/ 	.byte	0x04, 0x0f
        /*0026*/ 	.short	(.L_783 - .L_782)


	//   ....[0]....
	.align		4
.L_782:
        /*0028*/ 	.word	index@(__assertfail)


	//----- nvinfo : EIATTR_ANNOTATIONS
	.align		4
.L_783:
        /*002c*/ 	.byte	0x04, 0x55
        /*002e*/ 	.short	(.L_785 - .L_784)


	//   ....[0]....
.L_784:
        /* <DEDUP_REMOVED lines=20> */


	//----- nvinfo : EIATTR_MERCURY_ISA_VERSION
	.align		4
.L_785:
        /*0158*/ 	.byte	0x03, 0x5f
        /*015a*/ 	.short	0x0101


	//----- nvinfo : EIATTR_UNUSED_LOAD_BYTE_OFFSET
	.align		4
        /*015c*/ 	.byte	0x04, 0x44
        /*015e*/ 	.short	(.L_787 - .L_786)


	//   ....[0]....
.L_786:
        /*0160*/ 	.word	0x00000950
        /*0164*/ 	.word	0x0000fff0


	//   ....[1]....
        /*0168*/ 	.word	0x0000aab0
        /*016c*/ 	.word	0x0000fff0


	//----- nvinfo : EIATTR_INT_WARP_WIDE_INSTR_OFFSETS
	.align		4
.L_787:
        /*0170*/ 	.byte	0x04, 0x31
        /*0172*/ 	.short	(.L_789 - .L_788)


	//   ....[0]....
.L_788:
        /*0174*/ 	.word	0x000000c0


	//   ....[1]....
        /*0178*/ 	.word	0x000000d0


	//   ....[2]....
        /*017c*/ 	.word	0x00000170


	//   ....[3]....
        /*0180*/ 	.word	0x000100e0


	//   ....[4]....
        /*0184*/ 	.word	0x00010170


	//   ....[5]....
        /*0188*/ 	.word	0x00012f40


	//   ....[6]....
        /*018c*/ 	.word	0x00012fd0


	//----- nvinfo : EIATTR_COOP_GROUP_MASK_REGIDS
	.align		4
.L_789:
        /*0190*/ 	.byte	0x04, 0x29
        /*0192*/ 	.short	(.L_791 - .L_790)


	//   ....[0]....
.L_790:
        /*0194*/ 	.word	0xffffffff


	//   ....[1]....
        /*0198*/ 	.word	0xffffffff


	//   ....[2]....
        /*019c*/ 	.word	0xffffffff


	//   ....[3]....
        /*01a0*/ 	.word	0xffffffff


	//   ....[4]....
        /*01a4*/ 	.word	0xffffffff


	//   ....[5]....
        /*01a8*/ 	.word	0xffffffff


	//   ....[6]....
        /*01ac*/ 	.word	0xffffffff


	//   ....[7]....
        /*01b0*/ 	.word	0xffffffff


	//   ....[8]....
        /*01b4*/ 	.word	0xffffffff


	//   ....[9]....
        /*01b8*/ 	.word	0xffffffff


	//   ....[10]....
        /*01bc*/ 	.word	0xffffffff


	//   ....[11]....
        /*01c0*/ 	.word	0xffffffff


	//   ....[12]....
        /*01c4*/ 	.word	0xffffffff


	//   ....[13]....
        /*01c8*/ 	.word	0xffffffff


	//   ....[14]....
        /*01cc*/ 	.word	0xffffffff


	//   ....[15]....
        /*01d0*/ 	.word	0xffffffff


	//   ....[16]....
        /*01d4*/ 	.word	0xffffffff


	//   ....[17]....
        /*01d8*/ 	.word	0xffffffff


	//   ....[18]....
        /*01dc*/ 	.word	0xffffffff


	//   ....[19]....
        /*01e0*/ 	.word	0xffffffff


	//   ....[20]....
        /*01e4*/ 	.word	0xffffffff


	//   ....[21]....
        /*01e8*/ 	.word	0xffffffff


	//   ....[22]....
        /*01ec*/ 	.word	0xffffffff


	//   ....[23]....
        /*01f0*/ 	.word	0xffffffff


	//   ....[24]....
        /*01f4*/ 	.word	0xffffffff


	//   ....[25]....
        /*01f8*/ 	.word	0xffffffff


	//   ....[26]....
        /*01fc*/ 	.word	0xffffffff


	//   ....[27]....
        /*0200*/ 	.word	0xffffffff


	//   ....[28]....
        /*0204*/ 	.word	0xffffffff


	//   ....[29]....
        /*0208*/ 	.word	0xffffffff


	//   ....[30]....
        /*020c*/ 	.word	0xffffffff


	//   ....[31]....
        /*0210*/ 	.word	0xffffffff


	//   ....[32]....
        /*0214*/ 	.word	0xffffffff


	//   ....[33]....
        /*0218*/ 	.word	0xffffffff


	//   ....[34]....
        /*021c*/ 	.word	0xffffffff


	//   ....[35]....
        /*0220*/ 	.word	0xffffffff


	//   ....[36]....
        /*0224*/ 	.word	0xffffffff


	//   ....[37]....
        /*0228*/ 	.word	0xffffffff


	//   ....[38]....
        /*022c*/ 	.word	0xffffffff


	//   ....[39]....
        /*0230*/ 	.word	0xffffffff


	//   ....[40]....
        /*0234*/ 	.word	0xffffffff


	//   ....[41]....
        /*0238*/ 	.word	0xffffffff


	//   ....[42]....
        /*023c*/ 	.word	0xffffffff


	//   ....[43]....
        /*0240*/ 	.word	0xffffffff


	//   ....[44]....
        /*0244*/ 	.word	0xffffffff


	//   ....[45]....
        /*0248*/ 	.word	0xffffffff


	//   ....[46]....
        /*024c*/ 	.word	0xffffffff


	//   ....[47]....
        /*0250*/ 	.word	0xffffffff


	//   ....[48]....
        /*0254*/ 	.word	0xffffffff


	//   ....[49]....
        /*0258*/ 	.word	0xffffffff


	//   ....[50]....
        /*025c*/ 	.word	0xffffffff


	//   ....[51]....
        /*0260*/ 	.word	0xffffffff


	//   ....[52]....
        /*0264*/ 	.word	0xffffffff


	//   ....[53]....
        /*0268*/ 	.word	0xffffffff


	//   ....[54]....
        /*026c*/ 	.word	0xffffffff


	//   ....[55]....
        /*0270*/ 	.word	0xffffffff


	//   ....[56]....
        /*0274*/ 	.word	0xffffffff


	//   ....[57]....
        /*0278*/ 	.word	0xffffffff


	//   ....[58]....
        /*027c*/ 	.word	0xffffffff


	//   ....[59]....
        /*0280*/ 	.word	0xffffffff


	//   ....[60]....
        /*0284*/ 	.word	0xffffffff


	//   ....[61]....
        /*0288*/ 	.word	0xffffffff


	//   ....[62]....
        /*028c*/ 	.word	0xffffffff


	//   ....[63]....
        /*0290*/ 	.word	0xffffffff


	//   ....[64]....
        /*0294*/ 	.word	0xffffffff


	//   ....[65]....
        /*0298*/ 	.word	0xffffffff


	//   ....[66]....
        /*029c*/ 	.word	0xffffffff


	//   ....[67]....
        /*02a0*/ 	.word	0xffffffff


	//   ....[68]....
        /*02a4*/ 	.word	0xffffffff


	//   ....[69]....
        /*02a8*/ 	.word	0xffffffff


	//   ....[70]....
        /*02ac*/ 	.word	0xffffffff


	//   ....[71]....
        /*02b0*/ 	.word	0xffffffff


	//   ....[72]....
        /*02b4*/ 	.word	0xffffffff


	//   ....[73]....
        /*02b8*/ 	.word	0xffffffff


	//   ....[74]....
        /*02bc*/ 	.word	0xffffffff


	//   ....[75]....
        /*02c0*/ 	.word	0xffffffff


	//   ....[76]....
        /*02c4*/ 	.word	0xffffffff


	//   ....[77]....
        /*02c8*/ 	.word	0xffffffff


	//   ....[78]....
        /*02cc*/ 	.word	0xffffffff


	//   ....[79]....
        /*02d0*/ 	.word	0xffffffff


	//   ....[80]....
        /*02d4*/ 	.word	0xffffffff


	//   ....[81]....
        /*02d8*/ 	.word	0xffffffff


	//   ....[82]....
        /*02dc*/ 	.word	0xffffffff


	//   ....[83]....
        /*02e0*/ 	.word	0xffffffff


	//   ....[84]....
        /*02e4*/ 	.word	0xffffffff


	//   ....[85]....
        /*02e8*/ 	.word	0xffffffff


	//   ....[86]....
        /*02ec*/ 	.word	0xffffffff


	//   ....[87]....
        /*02f0*/ 	.word	0xffffffff


	//   ....[88]....
        /*02f4*/ 	.word	0xffffffff


	//   ....[89]....
        /*02f8*/ 	.word	0xffffffff


	//   ....[90]....
        /*02fc*/ 	.word	0xffffffff


	//   ....[91]....
        /*0300*/ 	.word	0xffffffff


	//   ....[92]....
        /*0304*/ 	.word	0xffffffff


	//   ....[93]....
        /*0308*/ 	.word	0xffffffff


	//   ....[94]....
        /*030c*/ 	.word	0xffffffff


	//   ....[95]....
        /*0310*/ 	.word	0xffffffff


	//   ....[96]....
        /*0314*/ 	.word	0xffffffff


	//   ....[97]....
        /*0318*/ 	.word	0xffffffff


	//   ....[98]....
        /*031c*/ 	.word	0xffffffff


	//   ....[99]....
        /*0320*/ 	.word	0xffffffff


	//   ....[100]....
        /*0324*/ 	.word	0xffffffff


	//   ....[101]....
        /*0328*/ 	.word	0xffffffff


	//   ....[102]....
        /*032c*/ 	.word	0xffffffff


	//   ....[103]....
        /*0330*/ 	.word	0xffffffff


	//   ....[104]....
        /*0334*/ 	.word	0xffffffff


	//   ....[105]....
        /*0338*/ 	.word	0xffffffff


	//   ....[106]....
        /*033c*/ 	.word	0xffffffff


	//   ....[107]....
        /*0340*/ 	.word	0xffffffff


	//   ....[108]....
        /*0344*/ 	.word	0xffffffff


	//   ....[109]....
        /*0348*/ 	.word	0xffffffff


	//   ....[110]....
        /*034c*/ 	.word	0xffffffff


	//   ....[111]....
        /*0350*/ 	.word	0xffffffff


	//   ....[112]....
        /*0354*/ 	.word	0xffffffff


	//   ....[113]....
        /*0358*/ 	.word	0xffffffff


	//   ....[114]....
        /*035c*/ 	.word	0xffffffff


	//   ....[115]....
        /*0360*/ 	.word	0xffffffff


	//   ....[116]....
        /*0364*/ 	.word	0xffffffff


	//   ....[117]....
        /*0368*/ 	.word	0xffffffff


	//   ....[118]....
        /*036c*/ 	.word	0xffffffff


	//   ....[119]....
        /*0370*/ 	.word	0xffffffff


	//   ....[120]....
        /*0374*/ 	.word	0xffffffff


	//   ....[121]....
        /*0378*/ 	.word	0xffffffff


	//   ....[122]....
        /*037c*/ 	.word	0xffffffff


	//   ....[123]....
        /*0380*/ 	.word	0xffffffff


	//   ....[124]....
        /*0384*/ 	.word	0xffffffff


	//   ....[125]....
        /*0388*/ 	.word	0xffffffff


	//   ....[126]....
        /*038c*/ 	.word	0xffffffff


	//   ....[127]....
        /*0390*/ 	.word	0xffffffff


	//   ....[128]....
        /*0394*/ 	.word	0xffffffff


	//   ....[129]....
        /*0398*/ 	.word	0xffffffff


	//   ....[130]....
        /*039c*/ 	.word	0xffffffff


	//   ....[131]....
        /*03a0*/ 	.word	0xffffffff


	//   ....[132]....
        /*03a4*/ 	.word	0xffffffff


	//   ....[133]....
        /*03a8*/ 	.word	0xffffffff


	//   ....[134]....
        /*03ac*/ 	.word	0xffffffff


	//   ....[135]....
        /*03b0*/ 	.word	0xffffffff


	//   ....[136]....
        /*03b4*/ 	.word	0xffffffff


	//   ....[137]....
        /*03b8*/ 	.word	0xffffffff


	//   ....[138]....
        /*03bc*/ 	.word	0xffffffff


	//   ....[139]....
        /*03c0*/ 	.word	0xffffffff


	//   ....[140]....
        /*03c4*/ 	.word	0xffffffff


	//   ....[141]....
        /*03c8*/ 	.word	0xffffffff


	//   ....[142]....
        /*03cc*/ 	.word	0xffffffff


	//   ....[143]....
        /*03d0*/ 	.word	0xffffffff


	//   ....[144]....
        /*03d4*/ 	.word	0xffffffff


	//   ....[145]....
        /*03d8*/ 	.word	0xffffffff


	//   ....[146]....
        /*03dc*/ 	.word	0xffffffff


	//   ....[147]....
        /*03e0*/ 	.word	0xffffffff


	//   ....[148]....
        /*03e4*/ 	.word	0xffffffff


	//   ....[149]....
        /*03e8*/ 	.word	0xffffffff


	//   ....[150]....
        /*03ec*/ 	.word	0xffffffff


	//   ....[151]....
        /*03f0*/ 	.word	0x0500000f


	//   ....[152]....
        /*03f4*/ 	.word	0x0500000f


	//   ....[153]....
        /*03f8*/ 	.word	0x0500000f


	//   ....[154]....
        /*03fc*/ 	.word	0x0500000f


	//   ....[155]....
        /*0400*/ 	.word	0x0500000f


	//   ....[156]....
        /*0404*/ 	.word	0x0500000f


	//   ....[157]....
        /*0408*/ 	.word	0x0500000f


	//   ....[158]....
        /*040c*/ 	.word	0x0500000f


	//   ....[159]....
        /*0410*/ 	.word	0x0500000f


	//   ....[160]....
        /*0414*/ 	.word	0x0500000f


	//   ....[161]....
        /*0418*/ 	.word	0x0500000f


	//   ....[162]....
        /*041c*/ 	.word	0x0500000f


	//   ....[163]....
        /*0420*/ 	.word	0x0500000f


	//   ....[164]....
        /*0424*/ 	.word	0x0500000f


	//   ....[165]....
        /*0428*/ 	.word	0x0500000f


	//   ....[166]....
        /*042c*/ 	.word	0x0500000f


	//   ....[167]....
        /*0430*/ 	.word	0x0500000f


	//   ....[168]....
        /*0434*/ 	.word	0x0500000f


	//   ....[169]....
        /*0438*/ 	.word	0x0500000f


	//   ....[170]....
        /*043c*/ 	.word	0x0500000f


	//   ....[171]....
        /*0440*/ 	.word	0x0500000f


	//   ....[172]....
        /*0444*/ 	.word	0x0500000f


	//   ....[173]....
        /*0448*/ 	.word	0x0500000f


	//   ....[174]....
        /*044c*/ 	.word	0x0500000f


	//   ....[175]....
        /*0450*/ 	.word	0x0500000f


	//   ....[176]....
        /*0454*/ 	.word	0x0500000f


	//   ....[177]....
        /*0458*/ 	.word	0x0500000f


	//   ....[178]....
        /*045c*/ 	.word	0x0500000f


	//   ....[179]....
        /*0460*/ 	.word	0x0500000f


	//   ....[180]....
        /*0464*/ 	.word	0x0500000f


	//   ....[181]....
        /*0468*/ 	.word	0x0500000f


	//   ....[182]....
        /*046c*/ 	.word	0x0500000f


	//   ....[183]....
        /*0470*/ 	.word	0x0500000f


	//   ....[184]....
        /*0474*/ 	.word	0x0500000f


	//   ....[185]....
        /*0478*/ 	.word	0x0500000f


	//   ....[186]....
        /*047c*/ 	.word	0x0500000f


	//   ....[187]....
        /*0480*/ 	.word	0x0500000f


	//   ....[188]....
        /*0484*/ 	.word	0x0500000f


	//   ....[189]....
        /*0488*/ 	.word	0x0500000f


	//   ....[190]....
        /*048c*/ 	.word	0x0500000f


	//   ....[191]....
        /*0490*/ 	.word	0x0500000f


	//   ....[192]....
        /*0494*/ 	.word	0x0500000f


	//   ....[193]....
        /*0498*/ 	.word	0x0500000f


	//   ....[194]....
        /*049c*/ 	.word	0x0500000f


	//   ....[195]....
        /*04a0*/ 	.word	0x0500000f


	//   ....[196]....
        /*04a4*/ 	.word	0x0500000f


	//   ....[197]....
        /*04a8*/ 	.word	0x0500000f


	//   ....[198]....
        /*04ac*/ 	.word	0x0500000f


	//   ....[199]....
        /*04b0*/ 	.word	0x0500000f


	//   ....[200]....
        /*04b4*/ 	.word	0x0500000f


	//   ....[201]....
        /*04b8*/ 	.word	0x0500000f


	//   ....[202]....
        /*04bc*/ 	.word	0x0500000f


	//   ....[203]....
        /*04c0*/ 	.word	0x0500000f


	//   ....[204]....
        /*04c4*/ 	.word	0x0500000f


	//   ....[205]....
        /*04c8*/ 	.word	0x0500000f


	//   ....[206]....
        /*04cc*/ 	.word	0x0500000f


	//   ....[207]....
        /*04d0*/ 	.word	0x0500000f


	//   ....[208]....
        /*04d4*/ 	.word	0x0500000f


	//   ....[209]....
        /*04d8*/ 	.word	0x0500000f


	//   ....[210]....
        /*04dc*/ 	.word	0x0500000f


	//   ....[211]....
        /*04e0*/ 	.word	0x0500000f


	//   ....[212]....
        /*04e4*/ 	.word	0x0500000f


	//   ....[213]....
        /*04e8*/ 	.word	0x0500000f


	//   ....[214]....
        /*04ec*/ 	.word	0x0500000f


	//   ....[215]....
        /*04f0*/ 	.word	0x0500000f


	//   ....[216]....
        /*04f4*/ 	.word	0x0500000f


	//   ....[217]....
        /*04f8*/ 	.word	0x0500000f


	//   ....[218]....
        /*04fc*/ 	.word	0x0500000f


	//   ....[219]....
        /*0500*/ 	.word	0x0500000f


	//   ....[220]....
        /*0504*/ 	.word	0x0500000f


	//   ....[221]....
        /*0508*/ 	.word	0x0500000f


	//   ....[222]....
        /*050c*/ 	.word	0x0500000f


	//   ....[223]....
        /*0510*/ 	.word	0x0500000f


	//   ....[224]....
        /*0514*/ 	.word	0x0500000f


	//   ....[225]....
        /*0518*/ 	.word	0x0500000f


	//   ....[226]....
        /*051c*/ 	.word	0x0500000f


	//   ....[227]....
        /*0520*/ 	.word	0x0500000f


	//   ....[228]....
        /*0524*/ 	.word	0x0500000f


	//   ....[229]....
        /*0528*/ 	.word	0x0500000f


	//   ....[230]....
        /*052c*/ 	.word	0x0500000f


	//   ....[231]....
        /*0530*/ 	.word	0x0500000f


	//   ....[232]....
        /*0534*/ 	.word	0x0500000f


	//   ....[233]....
        /*0538*/ 	.word	0x0500000f


	//   ....[234]....
        /*053c*/ 	.word	0x0500000f


	//----- nvinfo : EIATTR_COOP_GROUP_INSTR_OFFSETS
	.align		4
.L_791:
        /*0540*/ 	.byte	0x04, 0x28
        /*0542*/ 	.short	(.L_793 - .L_792)


	//   ....[0]....
.L_792:
        /*0544*/ 	.word	0x00000070


	//   ....[1]....
        /*0548*/ 	.word	0x000000b0


	//   ....[2]....
        /*054c*/ 	.word	0x000002d0


	//   ....[3]....
        /*0550*/ 	.word	0x00000430


	//   ....[4]....
        /*0554*/ 	.word	0x00000550


	//   ....[5]....
        /*0558*/ 	.word	0x000006b0


	//   ....[6]....
        /*055c*/ 	.word	0x00001db0


	//   ....[7]....
        /*0560*/ 	.word	0x00002930


	//   ....[8]....
        /*0564*/ 	.word	0x00002b80


	//   ....[9]....
        /*0568*/ 	.word	0x00003480


	//   ....[10]....
        /*056c*/ 	.word	0x000034f0


	//   ....[11]....
        /*0570*/ 	.word	0x00003c70


	//   ....[12]....
        /*0574*/ 	.word	0x00003d40


	//   ....[13]....
        /*0578*/ 	.word	0x00005860


	//   ....[14]....
        /*057c*/ 	.word	0x00006090


	//   ....[15]....
        /*0580*/ 	.word	0x000060f0


	//   ....[16]....
        /*0584*/ 	.word	0x00006170


	//   ....[17]....
        /*0588*/ 	.word	0x000068f0


	//   ....[18]....
        /*058c*/ 	.word	0x00006950


	//   ....[19]....
        /*0590*/ 	.word	0x00008c70


	//   ....[20]....
        /*0594*/ 	.word	0x00008c90


	//   ....[21]....
        /*0598*/ 	.word	0x00008cb0


	//   ....[22]....
        /*059c*/ 	.word	0x00008cd0


	//   ....[23]....
        /*05a0*/ 	.word	0x00009fd0


	//   ....[24]....
        /*05a4*/ 	.word	0x0000a000


	//   ....[25]....
        /*05a8*/ 	.word	0x0000a0c0


	//   ....[26]....
        /*05ac*/ 	.word	0x0000a0d0


	//   ....[27]....
        /*05b0*/ 	.word	0x0000b930


	//   ....[28]....
        /*05b4*/ 	.word	0x0000b950


	//   ....[29]....
        /*05b8*/ 	.word	0x0000b960


	//   ....[30]....
        /*05bc*/ 	.word	0x0000b970


	//   ....[31]....
        /*05c0*/ 	.word	0x0000c250


	//   ....[32]....
        /*05c4*/ 	.word	0x0000c270


	//   ....[33]....
        /*05c8*/ 	.word	0x0000c3b0


	//   ....[34]....
        /*05cc*/ 	.word	0x0000c3d0


	//   ....[35]....
        /*05d0*/ 	.word	0x0000c4d0


	//   ....[36]....
        /*05d4*/ 	.word	0x0000c4f0


	//   ....[37]....
        /*05d8*/ 	.word	0x0000c600


	//   ....[38]....
        /*05dc*/ 	.word	0x0000c620


	//   ....[39]....
        /*05e0*/ 	.word	0x0000ca70


	//   ....[40]....
        /*05e4*/ 	.word	0x0000ca80


	//   ....[41]....
        /*05e8*/ 	.word	0x0000d140


	//   ....[42]....
        /*05ec*/ 	.word	0x0000d150


	//   ....[43]....
        /*05f0*/ 	.word	0x0000e200


	//   ....[44]....
        /*05f4*/ 	.word	0x0000e230


	//   ....[45]....
        /*05f8*/ 	.word	0x0000e340


	//   ....[46]....
        /*05fc*/ 	.word	0x0000e360


	//   ....[47]....
        /*0600*/ 	.word	0x0000e460


	//   ....[48]....
        /*0604*/ 	.word	0x0000e480


	//   ....[49]....
        /*0608*/ 	.word	0x0000e590


	//   ....[50]....
        /*060c*/ 	.word	0x0000e5b0


	//   ....[51]....
        /*0610*/ 	.word	0x0000e750


	//   ....[52]....
        /*0614*/ 	.word	0x0000e940


	//   ....[53]....
        /*0618*/ 	.word	0x0000e970


	//   ....[54]....
        /*061c*/ 	.word	0x0000e9a0


	//   ....[55]....
        /*0620*/ 	.word	0x0000e9d0


	//   ....[56]....
        /*0624*/ 	.word	0x0000ea00


	//   ....[57]....
        /*0628*/ 	.word	0x0000ea30


	//   ....[58]....
        /*062c*/ 	.word	0x0000eba0


	//   ....[59]....
        /*0630*/ 	.word	0x0000ebd0


	//   ....[60]....
        /*0634*/ 	.word	0x0000ec00


	//   ....[61]....
        /*0638*/ 	.word	0x0000ec30


	//   ....[62]....
        /*063c*/ 	.word	0x0000ec60


	//   ....[63]....
        /*0640*/ 	.word	0x0000ec90


	//   ....[64]....
        /*0644*/ 	.word	0x0000ed20


	//   ....[65]....
        /*0648*/ 	.word	0x0000ed50


	//   ....[66]....
        /*064c*/ 	.word	0x0000ed60


	//   ....[67]....
        /*0650*/ 	.word	0x0000eda0


	//   ....[68]....
        /*0654*/ 	.word	0x00010c80


	//   ....[69]....
        /*0658*/ 	.word	0x00010ca0


	//   ....[70]....
        /*065c*/ 	.word	0x00010d50


	//   ....[71]....
        /*0660*/ 	.word	0x00010d70


	//   ....[72]....
        /*0664*/ 	.word	0x00010e10


	//   ....[73]....
        /*0668*/ 	.word	0x00010e30


	//   ....[74]....
        /*066c*/ 	.word	0x00010ed0


	//   ....[75]....
        /*0670*/ 	.word	0x00010ef0


	//   ....[76]....
        /*0674*/ 	.word	0x00010f90


	//   ....[77]....
        /*0678*/ 	.word	0x00010fb0


	//   ....[78]....
        /*067c*/ 	.word	0x00010fc0


	//   ....[79]....
        /*0680*/ 	.word	0x00011050


	//   ....[80]....
        /*0684*/ 	.word	0x00011750


	//   ....[81]....
        /*0688*/ 	.word	0x00011780


	//   ....[82]....
        /*068c*/ 	.word	0x000117e0


	//   ....[83]....
        /*0690*/ 	.word	0x00011840


	//   ....[84]....
        /*0694*/ 	.word	0x00011890


	//   ....[85]....
        /*0698*/ 	.word	0x000118f0


	//   ....[86]....
        /*069c*/ 	.word	0x00011930


	//   ....[87]....
        /*06a0*/ 	.word	0x000119a0


	//   ....[88]....
        /*06a4*/ 	.word	0x000119f0


	//   ....[89]....
        /*06a8*/ 	.word	0x00011a50


	//   ....[90]....
        /*06ac*/ 	.word	0x00011aa0


	//   ....[91]....
        /*06b0*/ 	.word	0x00011b00


	//   ....[92]....
        /*06b4*/ 	.word	0x00011b40


	//   ....[93]....
        /*06b8*/ 	.word	0x00011ba0


	//   ....[94]....
        /*06bc*/ 	.word	0x00011bc0


	//   ....[95]....
        /*06c0*/ 	.word	0x00011c00


	//   ....[96]....
        /*06c4*/ 	.word	0x000123b0


	//   ....[97]....
        /*06c8*/ 	.word	0x000123f0


	//   ....[98]....
        /*06cc*/ 	.word	0x00012400


	//   ....[99]....
        /*06d0*/ 	.word	0x00012460


	//   ....[100]....
        /*06d4*/ 	.word	0x00012470


	//   ....[101]....
        /*06d8*/ 	.word	0x000124d0


	//   ....[102]....
        /*06dc*/ 	.word	0x00012500


	//   ....[103]....
        /*06e0*/ 	.word	0x00012540


	//   ....[104]....
        /*06e4*/ 	.word	0x00012570


	//   ....[105]....
        /*06e8*/ 	.word	0x000125b0


	//   ....[106]....
        /*06ec*/ 	.word	0x000125e0


	//   ....[107]....
        /*06f0*/ 	.word	0x00012620


	//   ....[108]....
        /*06f4*/ 	.word	0x00012890


	//   ....[109]....
        /*06f8*/ 	.word	0x000128b0


	//   ....[110]....
        /*06fc*/ 	.word	0x000128c0


	//   ....[111]....
        /*0700*/ 	.word	0x00012950


	//   ....[112]....
        /*0704*/ 	.word	0x00012960


	//   ....[113]....
        /*0708*/ 	.word	0x000129f0


	//   ....[114]....
        /*070c*/ 	.word	0x00012a00


	//   ....[115]....
        /*0710*/ 	.word	0x00012a90


	//   ....[116]....
        /*0714*/ 	.word	0x00012aa0


	//   ....[117]....
        /*0718*/ 	.word	0x00012b30


	//   ....[118]....
        /*071c*/ 	.word	0x00012b40


	//   ....[119]....
        /*0720*/ 	.word	0x00012b50


	//   ....[120]....
        /*0724*/ 	.word	0x00013110


	//   ....[121]....
        /*0728*/ 	.word	0x00013150


	//   ....[122]....
        /*072c*/ 	.word	0x00013190


	//   ....[123]....
        /*0730*/ 	.word	0x000131c0


	//   ....[124]....
        /*0734*/ 	.word	0x00013250


	//   ....[125]....
        /*0738*/ 	.word	0x00013270


	//   ....[126]....
        /*073c*/ 	.word	0x000132f0


	//   ....[127]....
        /*0740*/ 	.word	0x00013320


	//   ....[128]....
        /*0744*/ 	.word	0x00013390


	//   ....[129]....
        /*0748*/ 	.word	0x000133c0


	//   ....[130]....
        /*074c*/ 	.word	0x000133f0


	//   ....[131]....
        /*0750*/ 	.word	0x00013440


	//   ....[132]....
        /*0754*/ 	.word	0x00013880


	//   ....[133]....
        /*0758*/ 	.word	0x00013890


	//   ....[134]....
        /*075c*/ 	.word	0x000138d0


	//   ....[135]....
        /*0760*/ 	.word	0x00013910


	//   ....[136]....
        /*0764*/ 	.word	0x00013940


	//   ....[137]....
        /*0768*/ 	.word	0x00013970


	//   ....[138]....
        /*076c*/ 	.word	0x000139a0


	//   ....[139]....
        /*0770*/ 	.word	0x000139d0


	//   ....[140]....
        /*0774*/ 	.word	0x00013b80


	//   ....[141]....
        /*0778*/ 	.word	0x00013bb0


	//   ....[142]....
        /*077c*/ 	.word	0x00013be0


	//   ....[143]....
        /*0780*/ 	.word	0x00013c10


	//   ....[144]....
        /*0784*/ 	.word	0x00013c40


	//   ....[145]....
        /*0788*/ 	.word	0x00013c70


	//   ....[146]....
        /*078c*/ 	.word	0x00013d30


	//   ....[147]....
        /*0790*/ 	.word	0x00013d50


	//   ....[148]....
        /*0794*/ 	.word	0x00013d70


	//   ....[149]....
        /*0798*/ 	.word	0x00013dd0


	//   ....[150]....
        /*079c*/ 	.word	0x000147f0


	//   ....[151]....
        /*07a0*/ 	.word	0x00014db0


	//   ....[152]....
        /*07a4*/ 	.word	0x00014ea0


	//   ....[153]....
        /*07a8*/ 	.word	0x00014f40


	//   ....[154]....
        /*07ac*/ 	.word	0x00014fa0


	//   ....[155]....
        /*07b0*/ 	.word	0x000150b0


	//   ....[156]....
        /*07b4*/ 	.word	0x00015120


	//   ....[157]....
        /*07b8*/ 	.word	0x00015230


	//   ....[158]....
        /*07bc*/ 	.word	0x000152a0


	//   ....[159]....
        /*07c0*/ 	.word	0x000153b0


	//   ....[160]....
        /*07c4*/ 	.word	0x00015420


	//   ....[161]....
        /*07c8*/ 	.word	0x00015530


	//   ....[162]....
        /*07cc*/ 	.word	0x000155a0


	//   ....[163]....
        /*07d0*/ 	.word	0x00015640


	//   ....[164]....
        /*07d4*/ 	.word	0x00015750


	//   ....[165]....
        /*07d8*/ 	.word	0x000157c0


	//   ....[166]....
        /*07dc*/ 	.word	0x00015840


	//   ....[167]....
        /*07e0*/ 	.word	0x00015910


	//   ....[168]....
        /*07e4*/ 	.word	0x00015990


	//   ....[169]....
        /*07e8*/ 	.word	0x00015a70


	//   ....[170]....
        /*07ec*/ 	.word	0x00015af0


	//   ....[171]....
        /*07f0*/ 	.word	0x00015bd0


	//   ....[172]....
        /*07f4*/ 	.word	0x00015c50


	//   ....[173]....
        /*07f8*/ 	.word	0x00015d30


	//   ....[174]....
        /*07fc*/ 	.word	0x00015db0


	//   ....[175]....
        /*0800*/ 	.word	0x00015e90


	//   ....[176]....
        /*0804*/ 	.word	0x00015f10


	//   ....[177]....
        /*0808*/ 	.word	0x00015fe0


	//   ....[178]....
        /*080c*/ 	.word	0x00016060


	//   ....[179]....
        /*0810*/ 	.word	0x00016120


	//   ....[180]....
        /*0814*/ 	.word	0x00016250


	//   ....[181]....
        /*0818*/ 	.word	0x00016330


	//   ....[182]....
        /*081c*/ 	.word	0x00016390


	//   ....[183]....
        /*0820*/ 	.word	0x00016460


	//   ....[184]....
        /*0824*/ 	.word	0x000164c0


	//   ....[185]....
        /*0828*/ 	.word	0x00016590


	//   ....[186]....
        /*082c*/ 	.word	0x000165f0


	//   ....[187]....
        /*0830*/ 	.word	0x000166c0


	//   ....[188]....
        /*0834*/ 	.word	0x00016720


	//   ....[189]....
        /*0838*/ 	.word	0x000167f0


	//   ....[190]....
        /*083c*/ 	.word	0x00016850


	//   ....[191]....
        /*0840*/ 	.word	0x00016930


	//   ....[192]....
        /*0844*/ 	.word	0x00016a20


	//   ....[193]....
        /*0848*/ 	.word	0x00016ac0


	//   ....[194]....
        /*084c*/ 	.word	0x00016b20


	//   ....[195]....
        /*0850*/ 	.word	0x00016c20


	//   ....[196]....
        /*0854*/ 	.word	0x00016c80


	//   ....[197]....
        /*0858*/ 	.word	0x00016d80


	//   ....[198]....
        /*085c*/ 	.word	0x00016de0


	//   ....[199]....
        /*0860*/ 	.word	0x00016ee0


	//   ....[200]....
        /*0864*/ 	.word	0x00016f40


	//   ....[201]....
        /*0868*/ 	.word	0x00017040


	//   ....[202]....
        /*086c*/ 	.word	0x000170a0


	//   ....[203]....
        /*0870*/ 	.word	0x00017170


	//   ....[204]....
        /*0874*/ 	.word	0x000172b0


	//   ....[205]....
        /*0878*/ 	.word	0x00017350


	//   ....[206]....
        /*087c*/ 	.word	0x00017430


	//   ....[207]....
        /*0880*/ 	.word	0x00017500


	//   ....[208]....
        /*0884*/ 	.word	0x00017560


	//   ....[209]....
        /*0888*/ 	.word	0x00017650


	//   ....[210]....
        /*088c*/ 	.word	0x000176b0


	//   ....[211]....
        /*0890*/ 	.word	0x000177a0


	//   ....[212]....
        /*0894*/ 	.word	0x00017800


	//   ....[213]....
        /*0898*/ 	.word	0x000178f0


	//   ....[214]....
        /*089c*/ 	.word	0x00017950


	//   ....[215]....
        /*08a0*/ 	.word	0x00017a30


	//   ....[216]....
        /*08a4*/ 	.word	0x00017ac0


	//   ....[217]....
        /*08a8*/ 	.word	0x00017b60


	//   ....[218]....
        /*08ac*/ 	.word	0x00017cd0


	//   ....[219]....
        /*08b0*/ 	.word	0x00017d40


	//   ....[220]....
        /*08b4*/ 	.word	0x00017dc0


	//   ....[221]....
        /*08b8*/ 	.word	0x00017e30


	//   ....[222]....
        /*08bc*/ 	.word	0x00017ea0


	//   ....[223]....
        /*08c0*/ 	.word	0x00017f20


	//   ....[224]....
        /*08c4*/ 	.word	0x00017fa0


	//   ....[225]....
        /*08c8*/ 	.word	0x00018030


	//   ....[226]....
        /*08cc*/ 	.word	0x000180a0


	//   ....[227]....
        /*08d0*/ 	.word	0x00018110


	//   ....[228]....
        /*08d4*/ 	.word	0x00018180


	//   ....[229]....
        /*08d8*/ 	.word	0x00018200


	//   ....[230]....
        /*08dc*/ 	.word	0x00018270


	//   ....[231]....
        /*08e0*/ 	.word	0x00018300


	//   ....[232]....
        /*08e4*/ 	.word	0x00018360


	//   ....[233]....
        /*08e8*/ 	.word	0x000183f0


	//   ....[234]....
        /*08ec*/ 	.word	0x00018520


	//----- nvinfo : EIATTR_REG_RECONFIG
	.align		4
.L_793:
        /*08f0*/ 	.byte	0x01, 0x54
	.zero		2


	//----- nvinfo : EIATTR_SYSCALL_OFFSETS
	.align		4
        /*08f4*/ 	.byte	0x04, 0x46
        /*08f6*/ 	.short	(.L_795 - .L_794)


	//   ....[0]....
.L_794:
        /*08f8*/ 	.word	0x00001f30


	//   ....[1]....
        /*08fc*/ 	.word	0x000102d0


	//   ....[2]....
        /*0900*/ 	.word	0x00010420


	//   ....[3]....
        /*0904*/ 	.word	0x00010510


	//   ....[4]....
        /*0908*/ 	.word	0x000113e0


	//----- nvinfo : EIATTR_MBARRIER_INSTR_OFFSETS
	.align		4
.L_795:
        /*090c*/ 	.byte	0x04, 0x39
        /*090e*/ 	.short	(.L_797 - .L_796)


	//   ....[0]....
.L_796:
        /*0910*/ 	.word	0x00000180
        /*0914*/ 	.word	0x000000ff
        /*0918*/ 	.word	0x00030800
        /*091c*/ 	.short	0x0100
        /*091e*/ 	.byte	0x08
	.zero		1


	//   ....[1]....
        /*0920*/ 	.word	0x00000190
        /*0924*/ 	.word	0x000000ff
        /*0928*/ 	.word	0x00030820
        /*092c*/ 	.short	0x0100
        /*092e*/ 	.byte	0x08
	.zero		1


	//   ....[2]....
        /*0930*/ 	.word	0x00000280
        /*0934*/ 	.word	0x000000ff
        /*0938*/ 	.word	0x00030830
        /*093c*/ 	.short	0x0100
        /*093e*/ 	.byte	0x08
	.zero		1


	//   ....[3]....
        /*0940*/ 	.word	0x00000290
        /*0944*/ 	.word	0x000000ff
        /*0948*/ 	.word	0x00030840
        /*094c*/ 	.short	0x0100
        /*094e*/ 	.byte	0x08
	.zero		1


	//   ....[4]....
        /*0950*/ 	.word	0x000002a0
        /*0954*/ 	.word	0x000000ff
        /*0958*/ 	.word	0x00030838
        /*095c*/ 	.short	0x0100
        /*095e*/ 	.byte	0x08
	.zero		1


	//   ....[5]....
        /*0960*/ 	.word	0x000002b0
        /*0964*/ 	.word	0x000000ff
        /*0968*/ 	.word	0x00030848
        /*096c*/ 	.short	0x0100
        /*096e*/ 	.byte	0x08
	.zero		1


	//   ....[6]....
        /*0970*/ 	.word	0x000003e0
        /*0974*/ 	.word	0x000000ff
        /*0978*/ 	.word	0x00030850
        /*097c*/ 	.short	0x0100
        /*097e*/ 	.byte	0x08
	.zero		1


	//   ....[7]....
        /*0980*/ 	.word	0x000003f0
        /*0984*/ 	.word	0x000000ff
        /*0988*/ 	.word	0x00030860
        /*098c*/ 	.short	0x0100
        /*098e*/ 	.byte	0x08
	.zero		1


	//   ....[8]....
        /*0990*/ 	.word	0x00000400
        /*0994*/ 	.word	0x000000ff
        /*0998*/ 	.word	0x00030858
        /*099c*/ 	.short	0x0100
        /*099e*/ 	.byte	0x08
	.zero		1


	//   ....[9]....
        /*09a0*/ 	.word	0x00000410
        /*09a4*/ 	.word	0x000000ff
        /*09a8*/ 	.word	0x00030868
        /*09ac*/ 	.short	0x0100
        /*09ae*/ 	.byte	0x08
	.zero		1


	//   ....[10]....
        /*09b0*/ 	.word	0x00000500
        /*09b4*/ 	.word	0x000000ff
        /*09b8*/ 	.word	0x00030870
        /*09bc*/ 	.short	0x0100
        /*09be*/ 	.byte	0x06
	.zero		1


	//   ....[11]....
        /*09c0*/ 	.word	0x00000510
        /*09c4*/ 	.word	0x000000ff
        /*09c8*/ 	.word	0x00030880
        /*09cc*/ 	.short	0x0100
        /*09ce*/ 	.byte	0x06
	.zero		1


	//   ....[12]....
        /*09d0*/ 	.word	0x00000520
        /*09d4*/ 	.word	0x000000ff
        /*09d8*/ 	.word	0x00030878
        /*09dc*/ 	.short	0x0100
        /*09de*/ 	.byte	0x06
	.zero		1


	//   ....[13]....
        /*09e0*/ 	.word	0x00000530
        /*09e4*/ 	.word	0x000000ff
        /*09e8*/ 	.word	0x00030888
        /*09ec*/ 	.short	0x0100
        /*09ee*/ 	.byte	0x06
	.zero		1


	//   ....[14]....
        /*09f0*/ 	.word	0x00000660
        /*09f4*/ 	.word	0x000000ff
        /*09f8*/ 	.word	0x00030890
        /*09fc*/ 	.short	0x0100
        /*09fe*/ 	.byte	0x08
	.zero		1


	//   ....[15]....
        /*0a00*/ 	.word	0x00000670
        /*0a04*/ 	.word	0x000000ff
        /*0a08*/ 	.word	0x000308a0
        /*0a0c*/ 	.short	0x0100
        /*0a0e*/ 	.byte	0x08
	.zero		1


	//   ....[16]....
        /*0a10*/ 	.word	0x00000680
        /*0a14*/ 	.word	0x000000ff
        /*0a18*/ 	.word	0x00030898
        /*0a1c*/ 	.short	0x0100
        /*0a1e*/ 	.byte	0x08
	.zero		1


	//   ....[17]....
        /*0a20*/ 	.word	0x00000690
        /*0a24*/ 	.word	0x000000ff
        /*0a28*/ 	.word	0x000308a8
        /*0a2c*/ 	.short	0x0100
        /*0a2e*/ 	.byte	0x08
	.zero		1


	//   ....[18]....
        /*0a30*/ 	.word	0x000007d0
        /*0a34*/ 	.word	0x000000ff
        /*0a38*/ 	.word	0x000308b0
        /*0a3c*/ 	.short	0x0100
        /*0a3e*/ 	.byte	0x08
	.zero		1


	//   ....[19]....
        /*0a40*/ 	.word	0x000007e0
        /*0a44*/ 	.word	0x000000ff
        /*0a48*/ 	.word	0x000308c0
        /*0a4c*/ 	.short	0x0100
        /*0a4e*/ 	.byte	0x08
	.zero		1


	//   ....[20]....
        /*0a50*/ 	.word	0x000007f0
        /*0a54*/ 	.word	0x000000ff
        /*0a58*/ 	.word	0x000308b8
        /*0a5c*/ 	.short	0x0100
        /*0a5e*/ 	.byte	0x08
	.zero		1


	//   ....[21]....
        /*0a60*/ 	.word	0x00000800
        /*0a64*/ 	.word	0x000000ff
        /*0a68*/ 	.word	0x000308c8
        /*0a6c*/ 	.short	0x0100
        /*0a6e*/ 	.byte	0x08
	.zero		1


	//   ....[22]....
        /*0a70*/ 	.word	0x00001fb0
        /*0a74*/ 	.word	0x000000ff
        /*0a78*/ 	.word	0x00030800
        /*0a7c*/ 	.short	0x010a
        /*0a7e*/ 	.byte	0x28
	.zero		1


	//   ....[23]....
        /*0a80*/ 	.word	0x00002060
        /*0a84*/ 	.word	0x00000000
        /*0a88*/ 	.word	0x00030830
        /*0a8c*/ 	.short	0x010a
        /*0a8e*/ 	.byte	0x3f
	.zero		1


	//   ....[24]....
        /*0a90*/ 	.word	0x000020a0
        /*0a94*/ 	.word	0x00000000
        /*0a98*/ 	.word	0x00030830
        /*0a9c*/ 	.short	0x010a
        /*0a9e*/ 	.byte	0x3f
	.zero		1


	//   ....[25]....
        /*0aa0*/ 	.word	0x000030a0
        /*0aa4*/ 	.word	0x000000ff
        /*0aa8*/ 	.word	0x00000000
        /*0aac*/ 	.short	0x0101
        /*0aae*/ 	.byte	0x05
	.zero		1


	//   ....[26]....
        /*0ab0*/ 	.word	0x00004860
        /*0ab4*/ 	.word	0x000000ff
        /*0ab8*/ 	.word	0x00030830
        /*0abc*/ 	.short	0x010a
        /*0abe*/ 	.byte	0x08
	.zero		1


	//   ....[27]....
        /*0ac0*/ 	.word	0x000048a0
        /*0ac4*/ 	.word	0x000000ff
        /*0ac8*/ 	.word	0x00030830
        /*0acc*/ 	.short	0x010a
        /*0ace*/ 	.byte	0x08
	.zero		1


	//   ....[28]....
        /*0ad0*/ 	.word	0x000053e0
        /*0ad4*/ 	.word	0x000000ff
        /*0ad8*/ 	.word	0x00030850
        /*0adc*/ 	.short	0x010a
        /*0ade*/ 	.byte	0x09
	.zero		1


	//   ....[29]....
        /*0ae0*/ 	.word	0x00005420
        /*0ae4*/ 	.word	0x000000ff
        /*0ae8*/ 	.word	0x00030850
        /*0aec*/ 	.short	0x010a
        /*0aee*/ 	.byte	0x09
	.zero		1


	//   ....[30]....
        /*0af0*/ 	.word	0x00005c40
        /*0af4*/ 	.word	0x000000ff
        /*0af8*/ 	.word	0x00000000
        /*0afc*/ 	.short	0x0101
        /*0afe*/ 	.byte	0x08
	.zero		1


	//   ....[31]....
        /*0b00*/ 	.word	0x000072f0
        /*0b04*/ 	.word	0x000000ff
        /*0b08*/ 	.word	0x00000000
        /*0b0c*/ 	.short	0x0101
        /*0b0e*/ 	.byte	0x09
	.zero		1


	//   ....[32]....
        /*0b10*/ 	.word	0x000074f0
        /*0b14*/ 	.word	0x000000ff
        /*0b18*/ 	.word	0x00030830
        /*0b1c*/ 	.short	0x010a
        /*0b1e*/ 	.byte	0x08
	.zero		1


	//   ....[33]....
        /*0b20*/ 	.word	0x00007530
        /*0b24*/ 	.word	0x000000ff
        /*0b28*/ 	.word	0x00030830
        /*0b2c*/ 	.short	0x010a
        /*0b2e*/ 	.byte	0x08
	.zero		1


	//   ....[34]....
        /*0b30*/ 	.word	0x00008070
        /*0b34*/ 	.word	0x000000ff
        /*0b38*/ 	.word	0x00030850
        /*0b3c*/ 	.short	0x010a
        /*0b3e*/ 	.byte	0x08
	.zero		1


	//   ....[35]....
        /*0b40*/ 	.word	0x000080b0
        /*0b44*/ 	.word	0x000000ff
        /*0b48*/ 	.word	0x00030850
        /*0b4c*/ 	.short	0x010a
        /*0b4e*/ 	.byte	0x08
	.zero		1


	//   ....[36]....
        /*0b50*/ 	.word	0x00008740
        /*0b54*/ 	.word	0x000000ff
        /*0b58*/ 	.word	0x00000000
        /*0b5c*/ 	.short	0x0101
        /*0b5e*/ 	.byte	0x05
	.zero		1


	//   ....[37]....
        /*0b60*/ 	.word	0x00009820
        /*0b64*/ 	.word	0x000000ff
        /*0b68*/ 	.word	0x00000000
        /*0b6c*/ 	.short	0x0101
        /*0b6e*/ 	.byte	0x08
	.zero		1


	//   ....[38]....
        /*0b70*/ 	.word	0x00009f40
        /*0b74*/ 	.word	0x000000ff
        /*0b78*/ 	.word	0x00030850
        /*0b7c*/ 	.short	0x010a
        /*0b7e*/ 	.byte	0x05
	.zero		1


	//   ....[39]....
        /*0b80*/ 	.word	0x00009f80
        /*0b84*/ 	.word	0x000000ff
        /*0b88*/ 	.word	0x00030850
        /*0b8c*/ 	.short	0x010a
        /*0b8e*/ 	.byte	0x05
	.zero		1


	//   ....[40]....
        /*0b90*/ 	.word	0x0000a720
        /*0b94*/ 	.word	0x000000ff
        /*0b98*/ 	.word	0x00000000
        /*0b9c*/ 	.short	0x0101
        /*0b9e*/ 	.byte	0x04
	.zero		1


	//   ....[41]....
        /*0ba0*/ 	.word	0x0000c230
        /*0ba4*/ 	.word	0x000000ff
        /*0ba8*/ 	.word	0x00000000
        /*0bac*/ 	.short	0x0101
        /*0bae*/ 	.byte	0x08
	.zero		1


	//   ....[42]....
        /*0bb0*/ 	.word	0x0000c8d0
        /*0bb4*/ 	.word	0x000000ff
        /*0bb8*/ 	.word	0x00000000
        /*0bbc*/ 	.short	0x0101
        /*0bbe*/ 	.byte	0x08
	.zero		1


	//   ....[43]....
        /*0bc0*/ 	.word	0x00010a90
        /*0bc4*/ 	.word	0x00000007
        /*0bc8*/ 	.word	0x00030840
        /*0bcc*/ 	.short	0x010a
        /*0bce*/ 	.byte	0x3f
	.zero		1


	//   ....[44]....
        /*0bd0*/ 	.word	0x00011110
        /*0bd4*/ 	.word	0x00000007
        /*0bd8*/ 	.word	0x00030830
        /*0bdc*/ 	.short	0x0107
        /*0bde*/ 	.byte	0x3f
	.zero		1


	//   ....[45]....
        /*0be0*/ 	.word	0x000111e0
        /*0be4*/ 	.word	0x00000007
        /*0be8*/ 	.word	0x00030830
        /*0bec*/ 	.short	0x0101
        /*0bee*/ 	.byte	0x3f
	.zero		1


	//   ....[46]....
        /*0bf0*/ 	.word	0x00011d10
        /*0bf4*/ 	.word	0x00000016
        /*0bf8*/ 	.word	0x00030800
        /*0bfc*/ 	.short	0x0107
        /*0bfe*/ 	.byte	0x3f
	.zero		1


	//   ....[47]....
        /*0c00*/ 	.word	0x00011e30
        /*0c04*/ 	.word	0x00000016
        /*0c08*/ 	.word	0x00030800
        /*0c0c*/ 	.short	0x0101
        /*0c0e*/ 	.byte	0x3f
	.zero		1


	//   ....[48]....
        /*0c10*/ 	.word	0x00011e50
        /*0c14*/ 	.word	0x00000016
        /*0c18*/ 	.word	0x00030820
        /*0c1c*/ 	.short	0x010a
        /*0c1e*/ 	.byte	0x3f
	.zero		1


	//   ....[49]....
        /*0c20*/ 	.word	0x00012210
        /*0c24*/ 	.word	0x00000006
        /*0c28*/ 	.word	0x00030840
        /*0c2c*/ 	.short	0x010a
        /*0c2e*/ 	.byte	0x3f
	.zero		1


	//   ....[50]....
        /*0c30*/ 	.word	0x000126d0
        /*0c34*/ 	.word	0x00000006
        /*0c38*/ 	.word	0x00030830
        /*0c3c*/ 	.short	0x0107
        /*0c3e*/ 	.byte	0x3f
	.zero		1


	//   ....[51]....
        /*0c40*/ 	.word	0x00012780
        /*0c44*/ 	.word	0x00000006
        /*0c48*/ 	.word	0x00030830
        /*0c4c*/ 	.short	0x0101
        /*0c4e*/ 	.byte	0x3f
	.zero		1


	//   ....[52]....
        /*0c50*/ 	.word	0x000127f0
        /*0c54*/ 	.word	0x00000006
        /*0c58*/ 	.word	0x00030860
        /*0c5c*/ 	.short	0x010a
        /*0c5e*/ 	.byte	0x3f
	.zero		1


	//   ....[53]....
        /*0c60*/ 	.word	0x00012d40
        /*0c64*/ 	.word	0x00000006
        /*0c68*/ 	.word	0x00030850
        /*0c6c*/ 	.short	0x0107
        /*0c6e*/ 	.byte	0x3f
	.zero		1


	//   ....[54]....
        /*0c70*/ 	.word	0x00012e60
        /*0c74*/ 	.word	0x00000006
        /*0c78*/ 	.word	0x00030850
        /*0c7c*/ 	.short	0x0101
        /*0c7e*/ 	.byte	0x3f
	.zero		1


	//   ....[55]....
        /*0c80*/ 	.word	0x00013070
        /*0c84*/ 	.word	0x00000000
        /*0c88*/ 	.word	0x00030860
        /*0c8c*/ 	.short	0x010a
        /*0c8e*/ 	.byte	0x3f
	.zero		1


	//   ....[56]....
        /*0c90*/ 	.word	0x00013570
        /*0c94*/ 	.word	0x00000000
        /*0c98*/ 	.word	0x00030850
        /*0c9c*/ 	.short	0x0107
        /*0c9e*/ 	.byte	0x3f
	.zero		1


	//   ....[57]....
        /*0ca0*/ 	.word	0x00013620
        /*0ca4*/ 	.word	0x00000000
        /*0ca8*/ 	.word	0x00030850
        /*0cac*/ 	.short	0x0101
        /*0cae*/ 	.byte	0x3f
	.zero		1


	//   ....[58]....
        /*0cb0*/ 	.word	0x00014770
        /*0cb4*/ 	.word	0x00000004
        /*0cb8*/ 	.word	0x00030820
        /*0cbc*/ 	.short	0x010a
        /*0cbe*/ 	.byte	0x3f
	.zero		1


	//   ....[59]....
        /*0cc0*/ 	.word	0x00014910
        /*0cc4*/ 	.word	0x00000005
        /*0cc8*/ 	.word	0x00030840
        /*0ccc*/ 	.short	0x010a
        /*0cce*/ 	.byte	0x3f
	.zero		1


	//   ....[60]....
        /*0cd0*/ 	.word	0x000149b0
        /*0cd4*/ 	.word	0x0000001b
        /*0cd8*/ 	.word	0x00030840
        /*0cdc*/ 	.short	0x010a
        /*0cde*/ 	.byte	0x3f
	.zero		1


	//   ....[61]....
        /*0ce0*/ 	.word	0x000149f0
        /*0ce4*/ 	.word	0x00000005
        /*0ce8*/ 	.word	0x00030860
        /*0cec*/ 	.short	0x010a
        /*0cee*/ 	.byte	0x3f
	.zero		1


	//   ....[62]....
        /*0cf0*/ 	.word	0x00014a30
        /*0cf4*/ 	.word	0x0000001b
        /*0cf8*/ 	.word	0x00030860
        /*0cfc*/ 	.short	0x010a
        /*0cfe*/ 	.byte	0x3f
	.zero		1


	//   ....[63]....
        /*0d00*/ 	.word	0x00014aa0
        /*0d04*/ 	.word	0x00000003
        /*0d08*/ 	.word	0x00030800
        /*0d0c*/ 	.short	0x010a
        /*0d0e*/ 	.byte	0x3f
	.zero		1


	//   ....[64]....
        /*0d10*/ 	.word	0x00014af0
        /*0d14*/ 	.word	0x00000000
        /*0d18*/ 	.word	0x00030830
        /*0d1c*/ 	.short	0x010a
        /*0d1e*/ 	.byte	0x3f
	.zero		1


	//   ....[65]....
        /*0d20*/ 	.word	0x00014b50
        /*0d24*/ 	.word	0x0000000c
        /*0d28*/ 	.word	0x00030830
        /*0d2c*/ 	.short	0x010a
        /*0d2e*/ 	.byte	0x3f
	.zero		1


	//   ....[66]....
        /*0d30*/ 	.word	0x00014bb0
        /*0d34*/ 	.word	0x00000002
        /*0d38*/ 	.word	0x00030850
        /*0d3c*/ 	.short	0x010a
        /*0d3e*/ 	.byte	0x3f
	.zero		1


	//   ....[67]....
        /*0d40*/ 	.word	0x00014c10
        /*0d44*/ 	.word	0x0000000c
        /*0d48*/ 	.word	0x00030830
        /*0d4c*/ 	.short	0x010a
        /*0d4e*/ 	.byte	0x3f
	.zero		1


	//   ....[68]....
        /*0d50*/ 	.word	0x00014c70
        /*0d54*/ 	.word	0x00000002
        /*0d58*/ 	.word	0x00030850
        /*0d5c*/ 	.short	0x010a
        /*0d5e*/ 	.byte	0x3f
	.zero		1


	//   ....[69]....
        /*0d60*/ 	.word	0x00014cd0
        /*0d64*/ 	.word	0x00000005
        /*0d68*/ 	.word	0x00030850
        /*0d6c*/ 	.short	0x010a
        /*0d6e*/ 	.byte	0x3f
	.zero		1


	//   ....[70]....
        /*0d70*/ 	.word	0x00014df0
        /*0d74*/ 	.word	0x00000007
        /*0d78*/ 	.word	0x00030840
        /*0d7c*/ 	.short	0x010a
        /*0d7e*/ 	.byte	0x3f
	.zero		1


	//   ....[71]....
        /*0d80*/ 	.word	0x00016150
        /*0d84*/ 	.word	0x00000016
        /*0d88*/ 	.word	0x00030820
        /*0d8c*/ 	.short	0x010a
        /*0d8e*/ 	.byte	0x3f
	.zero		1


	//   ....[72]....
        /*0d90*/ 	.word	0x000161a0
        /*0d94*/ 	.word	0x00000006
        /*0d98*/ 	.word	0x00030840
        /*0d9c*/ 	.short	0x010a
        /*0d9e*/ 	.byte	0x3f
	.zero		1


	//   ....[73]....
        /*0da0*/ 	.word	0x00016970
        /*0da4*/ 	.word	0x00000006
        /*0da8*/ 	.word	0x00030860
        /*0dac*/ 	.short	0x010a
        /*0dae*/ 	.byte	0x3f
	.zero		1


	//   ....[74]....
        /*0db0*/ 	.word	0x00017200
        /*0db4*/ 	.word	0x00000000
        /*0db8*/ 	.word	0x00030860
        /*0dbc*/ 	.short	0x010a
        /*0dbe*/ 	.byte	0x3f
	.zero		1


	//   ....[75]....
        /*0dc0*/ 	.word	0x00018440
        /*0dc4*/ 	.word	0x00000004
        /*0dc8*/ 	.word	0x00030820
        /*0dcc*/ 	.short	0x010a
        /*0dce*/ 	.byte	0x3f
	.zero		1


	//   ....[76]....
        /*0dd0*/ 	.word	0x000185e0
        /*0dd4*/ 	.word	0x00000005
        /*0dd8*/ 	.word	0x00030840
        /*0ddc*/ 	.short	0x010a
        /*0dde*/ 	.byte	0x3f
	.zero		1


	//   ....[77]....
        /*0de0*/ 	.word	0x00018630
        /*0de4*/ 	.word	0x0000001b
        /*0de8*/ 	.word	0x00030840
        /*0dec*/ 	.short	0x010a
        /*0dee*/ 	.byte	0x3f
	.zero		1


	//   ....[78]....
        /*0df0*/ 	.word	0x00018680
        /*0df4*/ 	.word	0x00000005
        /*0df8*/ 	.word	0x00030860
        /*0dfc*/ 	.short	0x010a
        /*0dfe*/ 	.byte	0x3f
	.zero		1


	//----- nvinfo : EIATTR_NUM_MBARRIERS
	.align		4
.L_797:
        /*0e00*/ 	.byte	0x03, 0x38
        /*0e02*/ 	.short	0x0016


	//----- nvinfo : EIATTR_EXIT_INSTR_OFFSETS
	.align		4
        /*0e04*/ 	.byte	0x04, 0x1c
        /*0e06*/ 	.short	(.L_799 - .L_798)


	//   ....[0]....
.L_798:
        /*0e08*/ 	.word	0x00000990


	//   ....[1]....
        /*0e0c*/ 	.word	0x0000e6f0


	//   ....[2]....
        /*0e10*/ 	.word	0x00014a80


	//----- nvinfo : EIATTR_MAX_THREADS
	.align		4
.L_799:
        /*0e14*/ 	.byte	0x04, 0x05
        /*0e16*/ 	.short	(.L_801 - .L_800)
.L_800:
        /*0e18*/ 	.word	0x00000180
        /*0e1c*/ 	.word	0x00000001
        /*0e20*/ 	.word	0x00000001


	//----- nvinfo : EIATTR_CRS_STACK_SIZE
	.align		4
.L_801:
        /*0e24*/ 	.byte	0x04, 0x1e
        /*0e26*/ 	.short	(.L_803 - .L_802)
.L_802:
        /*0e28*/ 	.word	0x00000000


	//----- nvinfo : EIATTR_CBANK_PARAM_SIZE
	.align		4
.L_803:
        /*0e2c*/ 	.byte	0x03, 0x19
        /*0e2e*/ 	.short	0x0af0


	//----- nvinfo : EIATTR_PARAM_CBANK
	.align		4
        /*0e30*/ 	.byte	0x04, 0x0a
        /*0e32*/ 	.short	(.L_805 - .L_804)
	.align		4
.L_804:
        /*0e34*/ 	.word	index@(.nv.constant0._ZN7cutlass13device_kernelIN5flash11enable_sm90INS1_16FlashAttnFwdSm90INS1_25CollectiveMainloopFwdSm90ILi2EN4cute5tupleIJNS5_1CILi1EEES8_S8_EEENS6_IJNS7_ILi128EEENS7_ILi96EEENS7_ILi192EEEEEELi192ENS_6half_tEfNS_4arch4Sm90ELb1ELb0ELb1ELb1ELb1ELb0ELb0ELb1ELb1ELb1ELb1ELb0EEENS1_21CollectiveEpilogueFwdINS6_IJSA_SC_SB_EEES9_SE_SG_Li256ELb1ELb1ELb1ELb0EEENS1_36VarlenDynamicPersistentTileSchedulerILi128ELi96ELi256ELi128ELb1ELb1ELb1ELb1ELb1ELb1EEEEEEEEEvNT_6ParamsE)
        /*0e38*/ 	.short	0x0210
        /*0e3a*/ 	.short	0x0af0


	//----- nvinfo : EIATTR_SW_WAR
	.align		4
.L_805:
        /*0e3c*/ 	.byte	0x04, 0x36
        /*0e3e*/ 	.short	(.L_807 - .L_806)
.L_806:
        /*0e40*/ 	.word	0x00000008
.L_807:


//--------------------- .nv.info._ZN7cutlass13device_kernelIN5flash11enable_sm90INS1_16FlashAttnFwdSm90INS1_25CollectiveMainloopFwdSm90ILi2EN4cute5tupleIJNS5_1CILi1EEES8_S8_EEENS6_IJNS7_ILi128EEENS7_ILi96EEENS7_ILi192EEEEEELi192ENS_6half_tEfNS_4arch4Sm90ELb1ELb0ELb1ELb1ELb1ELb1ELb0ELb1ELb1ELb1ELb1ELb0EEENS1_21CollectiveEpilogueFwdINS6_IJSA_SC_SB_EEES9_SE_SG_Li256ELb1ELb1ELb1ELb0EEENS1_36VarlenDynamicPersistentTileSchedulerILi128ELi96ELi256ELi128ELb1ELb1ELb1ELb1ELb1ELb1EEEEEEEEEvNT_6ParamsE --------------------------
	.section	.nv.info._ZN7cutlass13device_kernelIN5flash11enable_sm90INS1_16FlashAttnFwdSm90INS1_25CollectiveMainloopFwdSm90ILi2EN4cute5tupleIJNS5_1CILi1EEES8_S8_EEENS6_IJNS7_ILi128EEENS7_ILi96EEENS7_ILi192EEEEEELi192ENS_6half_tEfNS_4arch4Sm90ELb1ELb0ELb1ELb1ELb1ELb1ELb0ELb1ELb1ELb1ELb1ELb0EEENS1_21CollectiveEpilogueFwdINS6_IJSA_SC_SB_EEES9_SE_SG_Li256ELb1ELb1ELb1ELb0EEENS1_36VarlenDynamicPersistentTileSchedulerILi128ELi96ELi256ELi128ELb1ELb1ELb1ELb1ELb1ELb1EEEEEEEEEvNT_6ParamsE,"",@"SHT_CUDA_INFO"
	.sectionflags	@""
	.align	4


	//----- nvinfo : EIATTR_CUDA_API_VERSION
	.align		4
        /*0000*/ 	.byte	0x04, 0x37
        /*0002*/ 	.short	(.L_809 - .L_808)
.L_808:
        /*0004*/ 	.word	0x00000082


	//----- nvinfo : EIATTR_KPARAM_INFO
	.align		4
.L_809:
        /*0008*/ 	.byte	0x04, 0x17
        /*000a*/ 	.short	(.L_811 - .L_810)
.L_810:
        /*000c*/ 	.word	0x00000000
        /*0010*/ 	.short	0x0000
        /*0012*/ 	.short	0x0070
        /*0014*/ 	.byte	0x00, 0xf0, 0x01, 0x2a


	//----- nvinfo : EIATTR_SPARSE_MMA_MASK
	.align		4
.L_811:
        /*0018*/ 	.byte	0x03, 0x50
        /*001a*/ 	.short	0x0000


	//----- nvinfo : EIATTR_MAXREG_COUNT
	.align		4
        /*001c*/ 	.byte	0x03, 0x1b
        /*001e*/ 	.short	0x00a8


	//----- nvinfo : EIATTR_NUM_BARRIERS
	.align		4
        /*0020*/ 	.byte	0x02, 0x4c
        /*0022*/ 	.byte	0x10
	.zero		1


	//----- nvinfo : EIATTR_EXTERNS
	.align		4
        /*0024*/ 	.byte	0x04, 0x0f
        /*0026*/ 	.short	(.L_813 - .L_812)


	//   ....[0]....
	.align		4
.L_812:
        /*0028*/ 	.word	index@(__assertfail)


	//----- nvinfo : EIATTR_ANNOTATIONS
	.align		4
.L_813:
        /*002c*/ 	.byte	0x04, 0x55
        /*002e*/ 	.short	(.L_815 - .L_814)


	//   ....[0]....
.L_814:
        /* <DEDUP_REMOVED lines=70> */


	//----- nvinfo : EIATTR_MERCURY_ISA_VERSION
	.align		4
.L_815:
        /*0478*/ 	.byte	0x03, 0x5f
        /*047a*/ 	.short	0x0101


	//----- nvinfo : EIATTR_UNUSED_LOAD_BYTE_OFFSET
	.align		4
        /*047c*/ 	.byte	0x04, 0x44
        /*047e*/ 	.short	(.L_817 - .L_816)


	//   ....[0]....
.L_816:
        /*0480*/ 	.word	0x00000a50
        /*0484*/ 	.word	0x0000fff0


	//   ....[1]....
        /*0488*/ 	.word	0x0001bf90
        /*048c*/ 	.word	0x0000fff0


	//----- nvinfo : EIATTR_INT_WARP_WIDE_INSTR_OFFSETS
	.align		4
.L_817:
        /*0490*/ 	.byte	0x04, 0x31
        /*0492*/ 	.short	(.L_819 - .L_818)


	//   ....[0]....
.L_818:
        /*0494*/ 	.word	0x00000130


	//   ....[1]....
        /*0498*/ 	.word	0x00000170


	//   ....[2]....
        /*049c*/ 	.word	0x000001e0


	//   ....[3]....
        /*04a0*/ 	.word	0x00023050


	//   ....[4]....
        /*04a4*/ 	.word	0x000230e0


	//   ....[5]....
        /*04a8*/ 	.word	0x00025f50


	//   ....[6]....
        /*04ac*/ 	.word	0x00025fe0


	//----- nvinfo : EIATTR_COOP_GROUP_MASK_REGIDS
	.align		4
.L_819:
        /*04b0*/ 	.byte	0x04, 0x29
        /*04b2*/ 	.short	(.L_821 - .L_820)


	//   ....[0]....
.L_820:
        /*04b4*/ 	.word	0xffffffff


	//   ....[1]....
        /*04b8*/ 	.word	0xffffffff


	//   ....[2]....
        /*04bc*/ 	.word	0xffffffff


	//   ....[3]....
        /*04c0*/ 	.word	0xffffffff


	//   ....[4]....
        /*04c4*/ 	.word	0xffffffff


	//   ....[5]....
        /*04c8*/ 	.word	0xffffffff


	//   ....[6]....
        /*04cc*/ 	.word	0xffffffff


	//   ....[7]....
        /*04d0*/ 	.word	0xffffffff


	//   ....[8]....
        /*04d4*/ 	.word	0xffffffff


	//   ....[9]....
        /*04d8*/ 	.word	0xffffffff


	//   ....[10]....
        /*04dc*/ 	.word	0xffffffff


	//   ....[11]....
        /*04e0*/ 	.word	0xffffffff


	//   ....[12]....
        /*04e4*/ 	.word	0xffffffff


	//   ....[13]....
        /*04e8*/ 	.word	0xffffffff


	//   ....[14]....
        /*04ec*/ 	.word	0xffffffff


	//   ....[15]....
        /*04f0*/ 	.word	0xffffffff


	//   ....[16]....
        /*04f4*/ 	.word	0xffffffff


	//   ....[17]....
        /*04f8*/ 	.word	0xffffffff


	//   ....[18]....
        /*04fc*/ 	.word	0xffffffff


	//   ....[19]....
        /*0500*/ 	.word	0xffffffff


	//   ....[20]....
        /*0504*/ 	.word	0xffffffff


	//   ....[21]....
        /*0508*/ 	.word	0xffffffff


	//   ....[22]....
        /*050c*/ 	.word	0xffffffff


	//   ....[23]....
        /*0510*/ 	.word	0xffffffff


	//   ....[24]....
        /*0514*/ 	.word	0xffffffff


	//   ....[25]....
        /*0518*/ 	.word	0xffffffff


	//   ....[26]....
        /*051c*/ 	.word	0xffffffff


	//   ....[27]....
        /*0520*/ 	.word	0xffffffff


	//   ....[28]....
        /*0524*/ 	.word	0xffffffff


	//   ....[29]....
        /*0528*/ 	.word	0xffffffff


	//   ....[30]....
        /*052c*/ 	.word	0xffffffff


	//   ....[31]....
        /*0530*/ 	.word	0xffffffff


	//   ....[32]....
        /*0534*/ 	.word	0xffffffff


	//   ....[33]....
        /*0538*/ 	.word	0xffffffff


	//   ....[34]....
        /*053c*/ 	.word	0xffffffff


	//   ....[35]....
        /*0540*/ 	.word	0xffffffff


	//   ....[36]....
        /*0544*/ 	.word	0xffffffff


	//   ....[37]....
        /*0548*/ 	.word	0xffffffff


	//   ....[38]....
        /*054c*/ 	.word	0xffffffff


	//   ....[39]....
        /*0550*/ 	.word	0xffffffff


	//   ....[40]....
        /*0554*/ 	.word	0xffffffff


	//   ....[41]....
        /*0558*/ 	.word	0xffffffff


	//   ....[42]....
        /*055c*/ 	.word	0xffffffff


	//   ....[43]....
        /*0560*/ 	.word	0xffffffff


	//   ....[44]....
        /*0564*/ 	.word	0xffffffff


	//   ....[45]....
        /*0568*/ 	.word	0xffffffff


	//   ....[46]....
        /*056c*/ 	.word	0xffffffff


	//   ....[47]....
        /*0570*/ 	.word	0xffffffff


	//   ....[48]....
        /*0574*/ 	.word	0xffffffff


	//   ....[49]....
        /*0578*/ 	.word	0xffffffff


	//   ....[50]....
        /*057c*/ 	.word	0xffffffff


	//   ....[51]....
        /*0580*/ 	.word	0xffffffff


	//   ....[52]....
        /*0584*/ 	.word	0xffffffff


	//   ....[53]....
        /*0588*/ 	.word	0xffffffff


	//   ....[54]....
        /*058c*/ 	.word	0xffffffff


	//   ....[55]....
        /*0590*/ 	.word	0xffffffff


	//   ....[56]....
        /*0594*/ 	.word	0xffffffff


	//   ....[57]....
        /*0598*/ 	.word	0xffffffff


	//   ....[58]....
        /*059c*/ 	.word	0xffffffff


	//   ....[59]....
        /*05a0*/ 	.word	0xffffffff


	//   ....[60]....
        /*05a4*/ 	.word	0xffffffff


	//   ....[61]....
        /*05a8*/ 	.word	0xffffffff


	//   ....[62]....
        /*05ac*/ 	.word	0xffffffff


	//   ....[63]....
        /*05b0*/ 	.word	0xffffffff


	//   ....[64]....
        /*05b4*/ 	.word	0xffffffff


	//   ....[65]....
        /*05b8*/ 	.word	0xffffffff


	//   ....[66]....
        /*05bc*/ 	.word	0xffffffff


	//   ....[67]....
        /*05c0*/ 	.word	0xffffffff


	//   ....[68]....
        /*05c4*/ 	.word	0xffffffff


	//   ....[69]....
        /*05c8*/ 	.word	0xffffffff


	//   ....[70]....
        /*05cc*/ 	.word	0xffffffff


	//   ....[71]....
        /*05d0*/ 	.word	0xffffffff


	//   ....[72]....
        /*05d4*/ 	.word	0xffffffff


	//   ....[73]....
        /*05d8*/ 	.word	0xffffffff


	//   ....[74]....
        /*05dc*/ 	.word	0xffffffff


	//   ....[75]....
        /*05e0*/ 	.word	0xffffffff


	//   ....[76]....
        /*05e4*/ 	.word	0xffffffff


	//   ....[77]....
        /*05e8*/ 	.word	0xffffffff


	//   ....[78]....
        /*05ec*/ 	.word	0xffffffff


	//   ....[79]....
        /*05f0*/ 	.word	0xffffffff


	//   ....[80]....
        /*05f4*/ 	.word	0xffffffff


	//   ....[81]....
        /*05f8*/ 	.word	0xffffffff


	//   ....[82]....
        /*05fc*/ 	.word	0xffffffff


	//   ....[83]....
        /*0600*/ 	.word	0xffffffff


	//   ....[84]....
        /*0604*/ 	.word	0xffffffff


	//   ....[85]....
        /*0608*/ 	.word	0xffffffff


	//   ....[86]....
        /*060c*/ 	.word	0xffffffff


	//   ....[87]....
        /*0610*/ 	.word	0xffffffff


	//   ....[88]....
        /*0614*/ 	.word	0xffffffff


	//   ....[89]....
        /*0618*/ 	.word	0xffffffff


	//   ....[90]....
        /*061c*/ 	.word	0xffffffff


	//   ....[91]....
        /*0620*/ 	.word	0xffffffff


	//   ....[92]....
        /*0624*/ 	.word	0xffffffff


	//   ....[93]....
        /*0628*/ 	.word	0xffffffff


	//   ....[94]....
        /*062c*/ 	.word	0xffffffff


	//   ....[95]....
        /*0630*/ 	.word	0xffffffff


	//   ....[96]....
        /*0634*/ 	.word	0xffffffff


	//   ....[97]....
        /*0638*/ 	.word	0xffffffff


	//   ....[98]....
        /*063c*/ 	.word	0xffffffff


	//   ....[99]....
        /*0640*/ 	.word	0xffffffff


	//   ....[100]....
        /*0644*/ 	.word	0xffffffff


	//   ....[101]....
        /*0648*/ 	.word	0xffffffff


	//   ....[102]....
        /*064c*/ 	.word	0xffffffff


	//   ....[103]....
        /*0650*/ 	.word	0xffffffff


	//   ....[104]....
        /*0654*/ 	.word	0xffffffff


	//   ....[105]....
        /*0658*/ 	.word	0xffffffff


	//   ....[106]....
        /*065c*/ 	.word	0xffffffff


	//   ....[107]....
        /*0660*/ 	.word	0xffffffff


	//   ....[108]....
        /*0664*/ 	.word	0xffffffff


	//   ....[109]....
        /*0668*/ 	.word	0xffffffff


	//   ....[110]....
        /*066c*/ 	.word	0xffffffff


	//   ....[111]....
        /*0670*/ 	.word	0xffffffff


	//   ....[112]....
        /*0674*/ 	.word	0xffffffff


	//   ....[113]....
        /*0678*/ 	.word	0xffffffff


	//   ....[114]....
        /*067c*/ 	.word	0xffffffff


	//   ....[115]....
        /*0680*/ 	.word	0xffffffff


	//   ....[116]....
        /*0684*/ 	.word	0xffffffff


	//   ....[117]....
        /*0688*/ 	.word	0xffffffff


	//   ....[118]....
        /*068c*/ 	.word	0xffffffff


	//   ....[119]....
        /*0690*/ 	.word	0xffffffff


	//   ....[120]....
        /*0694*/ 	.word	0xffffffff


	//   ....[121]....
        /*0698*/ 	.word	0xffffffff


	//   ....[122]....
        /*069c*/ 	.word	0xffffffff


	//   ....[123]....
        /*06a0*/ 	.word	0xffffffff


	//   ....[124]....
        /*06a4*/ 	.word	0xffffffff


	//   ....[125]....
        /*06a8*/ 	.word	0xffffffff


	//   ....[126]....
        /*06ac*/ 	.word	0xffffffff


	//   ....[127]....
        /*06b0*/ 	.word	0xffffffff


	//   ....[128]....
        /*06b4*/ 	.word	0xffffffff


	//   ....[129]....
        /*06b8*/ 	.word	0xffffffff


	//   ....[130]....
        /*06bc*/ 	.word	0xffffffff


	//   ....[131]....
        /*06c0*/ 	.word	0xffffffff


	//   ....[132]....
        /*06c4*/ 	.word	0xffffffff


	//   ....[133]....
        /*06c8*/ 	.word	0xffffffff


	//   ....[134]....
        /*06cc*/ 	.word	0xffffffff


	//   ....[135]....
        /*06d0*/ 	.word	0xffffffff


	//   ....[136]....
        /*06d4*/ 	.word	0xffffffff


	//   ....[137]....
        /*06d8*/ 	.word	0xffffffff


	//   ....[138]....
        /*06dc*/ 	.word	0xffffffff


	//   ....[139]....
        /*06e0*/ 	.word	0xffffffff


	//   ....[140]....
        /*06e4*/ 	.word	0xffffffff


	//   ....[141]....
        /*06e8*/ 	.word	0xffffffff


	//   ....[142]....
        /*06ec*/ 	.word	0xffffffff


	//   ....[143]....
        /*06f0*/ 	.word	0xffffffff


	//   ....[144]....
        /*06f4*/ 	.word	0xffffffff


	//   ....[145]....
        /*06f8*/ 	.word	0xffffffff


	//   ....[146]....
        /*06fc*/ 	.word	0xffffffff


	//   ....[147]....
        /*0700*/ 	.word	0xffffffff


	//   ....[148]....
        /*0704*/ 	.word	0xffffffff


	//   ....[149]....
        /*0708*/ 	.word	0xffffffff


	//   ....[150]....
        /*070c*/ 	.word	0xffffffff


	//   ....[151]....
        /*0710*/ 	.word	0xffffffff


	//   ....[152]....
        /*0714*/ 	.word	0xffffffff


	//   ....[153]....
        /*0718*/ 	.word	0xffffffff


	//   ....[154]....
        /*071c*/ 	.word	0xffffffff


	//   ....[155]....
        /*0720*/ 	.word	0xffffffff


	//   ....[156]....
        /*0724*/ 	.word	0xffffffff


	//   ....[157]....
        /*0728*/ 	.word	0xffffffff


	//   ....[158]....
        /*072c*/ 	.word	0xffffffff


	//   ....[159]....
        /*0730*/ 	.word	0xffffffff


	//   ....[160]....
        /*0734*/ 	.word	0xffffffff


	//   ....[161]....
        /*0738*/ 	.word	0xffffffff


	//   ....[162]....
        /*073c*/ 	.word	0xffffffff


	//   ....[163]....
        /*0740*/ 	.word	0xffffffff


	//   ....[164]....
        /*0744*/ 	.word	0xffffffff


	//   ....[165]....
        /*0748*/ 	.word	0xffffffff


	//   ....[166]....
        /*074c*/ 	.word	0xffffffff


	//   ....[167]....
        /*0750*/ 	.word	0xffffffff


	//   ....[168]....
        /*0754*/ 	.word	0xffffffff


	//   ....[169]....
        /*0758*/ 	.word	0xffffffff


	//   ....[170]....
        /*075c*/ 	.word	0xffffffff


	//   ....[171]....
        /*0760*/ 	.word	0xffffffff


	//   ....[172]....
        /*0764*/ 	.word	0xffffffff


	//   ....[173]....
        /*0768*/ 	.word	0xffffffff


	//   ....[174]....
        /*076c*/ 	.word	0xffffffff


	//   ....[175]....
        /*0770*/ 	.word	0xffffffff


	//   ....[176]....
        /*0774*/ 	.word	0xffffffff


	//   ....[177]....
        /*0778*/ 	.word	0xffffffff


	//   ....[178]....
        /*077c*/ 	.word	0xffffffff


	//   ....[179]....
        /*0780*/ 	.word	0xffffffff


	//   ....[180]....
        /*0784*/ 	.word	0xffffffff


	//   ....[181]....
        /*0788*/ 	.word	0xffffffff


	//   ....[182]....
        /*078c*/ 	.word	0xffffffff


	//   ....[183]....
        /*0790*/ 	.word	0xffffffff


	//   ....[184]....
        /*0794*/ 	.word	0xffffffff


	//   ....[185]....
        /*0798*/ 	.word	0x0500000f


	//   ....[186]....
        /*079c*/ 	.word	0x0500000f


	//   ....[187]....
        /*07a0*/ 	.word	0x0500000f


	//   ....[188]....
        /*07a4*/ 	.word	0x0500000f


	//   ....[189]....
        /*07a8*/ 	.word	0x0500000f


	//   ....[190]....
        /*07ac*/ 	.word	0x0500000f


	//   ....[191]....
        /*07b0*/ 	.word	0x0500000f


	//   ....[192]....
        /*07b4*/ 	.word	0x0500000f


	//   ....[193]....
        /*07b8*/ 	.word	0x0500000f


	//   ....[194]....
        /*07bc*/ 	.word	0x0500000f


	//   ....[195]....
        /*07c0*/ 	.word	0x0500000f


	//   ....[196]....
        /*07c4*/ 	.word	0x0500000f


	//   ....[197]....
        /*07c8*/ 	.word	0x0500000f


	//   ....[198]....
        /*07cc*/ 	.word	0x0500000f


	//   ....[199]....
        /*07d0*/ 	.word	0x0500000f


	//   ....[200]....
        /*07d4*/ 	.word	0x0500000f


	//   ....[201]....
        /*07d8*/ 	.word	0x0500000f


	//   ....[202]....
        /*07dc*/ 	.word	0x0500000f


	//   ....[203]....
        /*07e0*/ 	.word	0x0500000f


	//   ....[204]....
        /*07e4*/ 	.word	0x0500000f


	//   ....[205]....
        /*07e8*/ 	.word	0x0500000f


	//   ....[206]....
        /*07ec*/ 	.word	0x0500000f


	//   ....[207]....
        /*07f0*/ 	.word	0x0500000f


	//   ....[208]....
        /*07f4*/ 	.word	0x0500000f


	//   ....[209]....
        /*07f8*/ 	.word	0x0500000f


	//   ....[210]....
        /*07fc*/ 	.word	0x0500000f


	//   ....[211]....
        /*0800*/ 	.word	0x0500000f


	//   ....[212]....
        /*0804*/ 	.word	0x0500000f


	//   ....[213]....
        /*0808*/ 	.word	0x0500000f


	//   ....[214]....
        /*080c*/ 	.word	0x0500000f


	//   ....[215]....
        /*0810*/ 	.word	0x0500000f


	//   ....[216]....
        /*0814*/ 	.word	0x0500000f


	//   ....[217]....
        /*0818*/ 	.word	0x0500000f


	//   ....[218]....
        /*081c*/ 	.word	0x0500000f


	//   ....[219]....
        /*0820*/ 	.word	0x0500000f


	//   ....[220]....
        /*0824*/ 	.word	0x0500000f


	//   ....[221]....
        /*0828*/ 	.word	0x0500000f


	//   ....[222]....
        /*082c*/ 	.word	0x0500000f


	//   ....[223]....
        /*0830*/ 	.word	0x0500000f


	//   ....[224]....
        /*0834*/ 	.word	0x0500000f


	//   ....[225]....
        /*0838*/ 	.word	0x0500000f


	//   ....[226]....
        /*083c*/ 	.word	0x0500000f


	//   ....[227]....
        /*0840*/ 	.word	0x0500000f


	//   ....[228]....
        /*0844*/ 	.word	0x0500000f


	//   ....[229]....
        /*0848*/ 	.word	0x0500000f


	//   ....[230]....
        /*084c*/ 	.word	0x0500000f


	//   ....[231]....
        /*0850*/ 	.word	0x0500000f


	//   ....[232]....
        /*0854*/ 	.word	0x0500000f


	//   ....[233]....
        /*0858*/ 	.word	0x0500000f


	//   ....[234]....
        /*085c*/ 	.word	0x0500000f


	//   ....[235]....
        /*0860*/ 	.word	0x0500000f


	//   ....[236]....
        /*0864*/ 	.word	0x0500000f


	//   ....[237]....
        /*0868*/ 	.word	0x0500000f


	//   ....[238]....
        /*086c*/ 	.word	0x0500000f


	//   ....[239]....
        /*0870*/ 	.word	0x0500000f


	//   ....[240]....
        /*0874*/ 	.word	0x0500000f


	//   ....[241]....
        /*0878*/ 	.word	0x0500000f


	//   ....[242]....
        /*087c*/ 	.word	0x0500000f


	//   ....[243]....
        /*0880*/ 	.word	0x0500000f


	//   ....[244]....
        /*0884*/ 	.word	0x0500000f


	//   ....[245]....
        /*0888*/ 	.word	0x0500000f


	//   ....[246]....
        /*088c*/ 	.word	0x0500000f


	//   ....[247]....
        /*0890*/ 	.word	0x0500000f


	//   ....[248]....
        /*0894*/ 	.word	0x0500000f


	//   ....[249]....
        /*0898*/ 	.word	0x0500000f


	//   ....[250]....
        /*089c*/ 	.word	0x0500000f


	//   ....[251]....
        /*08a0*/ 	.word	0x0500000f


	//   ....[252]....
        /*08a4*/ 	.word	0x0500000f


	//   ....[253]....
        /*08a8*/ 	.word	0x0500000f


	//   ....[254]....
        /*08ac*/ 	.word	0x0500000f


	//   ....[255]....
        /*08b0*/ 	.word	0x0500000f


	//   ....[0]....
        /*08b4*/ 	.word	0x0500000f


	//   ....[1]....
        /*08b8*/ 	.word	0x0500000f


	//   ....[2]....
        /*08bc*/ 	.word	0x0500000f


	//   ....[3]....
        /*08c0*/ 	.word	0x0500000f


	//   ....[4]....
        /*08c4*/ 	.word	0x0500000f


	//   ....[5]....
        /*08c8*/ 	.word	0x0500000f


	//   ....[6]....
        /*08cc*/ 	.word	0x0500000f


	//   ....[7]....
        /*08d0*/ 	.word	0x0500000f


	//   ....[8]....
        /*08d4*/ 	.word	0x0500000f


	//   ....[9]....
        /*08d8*/ 	.word	0x0500000f


	//   ....[10]....
        /*08dc*/ 	.word	0x0500000f


	//   ....[11]....
        /*08e0*/ 	.word	0x0500000f


	//   ....[12]....
        /*08e4*/ 	.word	0x0500000f


	//   ....[13]....
        /*08e8*/ 	.word	0x0500000f


	//   ....[14]....
        /*08ec*/ 	.word	0x0500000f


	//   ....[15]....
        /*08f0*/ 	.word	0x0500000f


	//   ....[16]....
        /*08f4*/ 	.word	0x0500000f


	//   ....[17]....
        /*08f8*/ 	.word	0x0500000f


	//   ....[18]....
        /*08fc*/ 	.word	0x0500000f


	//   ....[19]....
        /*0900*/ 	.word	0x0500000f


	//   ....[20]....
        /*0904*/ 	.word	0x0500000f


	//   ....[21]....
        /*0908*/ 	.word	0x0500000f


	//   ....[22]....
        /*090c*/ 	.word	0x0500000f


	//   ....[23]....
        /*0910*/ 	.word	0x0500000f


	//   ....[24]....
        /*0914*/ 	.word	0x0500000f


	//   ....[25]....
        /*0918*/ 	.word	0x0500000f


	//   ....[26]....
        /*091c*/ 	.word	0x0500000f


	//   ....[27]....
        /*0920*/ 	.word	0x0500000f


	//   ....[28]....
        /*0924*/ 	.word	0x0500000f


	//   ....[29]....
        /*0928*/ 	.word	0x0500000f


	//   ....[30]....
        /*092c*/ 	.word	0x0500000f


	//   ....[31]....
        /*0930*/ 	.word	0x0500000f


	//   ....[32]....
        /*0934*/ 	.word	0x0500000f


	//   ....[33]....
        /*0938*/ 	.word	0x0500000f


	//   ....[34]....
        /*093c*/ 	.word	0x0500000f


	//   ....[35]....
        /*0940*/ 	.word	0x0500000f


	//   ....[36]....
        /*0944*/ 	.word	0x0500000f


	//   ....[37]....
        /*0948*/ 	.word	0x0500000f


	//   ....[38]....
        /*094c*/ 	.word	0x0500000f


	//   ....[39]....
        /*0950*/ 	.word	0x0500000f


	//   ....[40]....
        /*0954*/ 	.word	0x0500000f


	//   ....[41]....
        /*0958*/ 	.word	0x0500000f


	//----- nvinfo : EIATTR_COOP_GROUP_INSTR_OFFSETS
	.align		4
.L_821:
        /*095c*/ 	.byte	0x04, 0x28
        /*095e*/ 	.short	(.L_823 - .L_822)


	//   ....[0]....
.L_822:
        /*0960*/ 	.word	0x00000060


	//   ....[1]....
        /*0964*/ 	.word	0x00000140


	//   ....[2]....
        /*0968*/ 	.word	0x00000190


	//   ....[3]....
        /*096c*/ 	.word	0x000003c0


	//   ....[4]....
        /*0970*/ 	.word	0x00000520


	//   ....[5]....
        /*0974*/ 	.word	0x00000640


	//   ....[6]....
        /*0978*/ 	.word	0x000007a0


	//   ....[7]....
        /*097c*/ 	.word	0x00003af0


	//   ....[8]....
        /*0980*/ 	.word	0x00003b00


	//   ....[9]....
        /*0984*/ 	.word	0x000050a0


	//   ....[10]....
        /*0988*/ 	.word	0x000050b0


	//   ....[11]....
        /*098c*/ 	.word	0x000070f0


	//   ....[12]....
        /*0990*/ 	.word	0x00007100


	//   ....[13]....
        /*0994*/ 	.word	0x00008800


	//   ....[14]....
        /*0998*/ 	.word	0x00008810


	//   ....[15]....
        /*099c*/ 	.word	0x0000a0d0


	//   ....[16]....
        /*09a0*/ 	.word	0x0000a0e0


	//   ....[17]....
        /*09a4*/ 	.word	0x0000a370


	//   ....[18]....
        /*09a8*/ 	.word	0x0000a380


	//   ....[19]....
        /*09ac*/ 	.word	0x0000a870


	//   ....[20]....
        /*09b0*/ 	.word	0x0000a890


	//   ....[21]....
        /*09b4*/ 	.word	0x0000aae0


	//   ....[22]....
        /*09b8*/ 	.word	0x0000ab00


	//   ....[23]....
        /*09bc*/ 	.word	0x0000b5b0


	//   ....[24]....
        /*09c0*/ 	.word	0x0000bcc0


	//   ....[25]....
        /*09c4*/ 	.word	0x0000bcd0


	//   ....[26]....
        /*09c8*/ 	.word	0x0000bce0


	//   ....[27]....
        /*09cc*/ 	.word	0x0000bcf0


	//   ....[28]....
        /*09d0*/ 	.word	0x0000c540


	//   ....[29]....
        /*09d4*/ 	.word	0x0000c550


	//   ....[30]....
        /*09d8*/ 	.word	0x0000c560


	//   ....[31]....
        /*09dc*/ 	.word	0x0000c570


	//   ....[32]....
        /*09e0*/ 	.word	0x0000f3b0


	//   ....[33]....
        /*09e4*/ 	.word	0x0000f3c0


	//   ....[34]....
        /*09e8*/ 	.word	0x0000f3d0


	//   ....[35]....
        /*09ec*/ 	.word	0x0000f3e0


	//   ....[36]....
        /*09f0*/ 	.word	0x0000fa00


	//   ....[37]....
        /*09f4*/ 	.word	0x0000fa10


	//   ....[38]....
        /*09f8*/ 	.word	0x0000fa20


	//   ....[39]....
        /*09fc*/ 	.word	0x0000fa30


	//   ....[40]....
        /*0a00*/ 	.word	0x00013a80


	//   ....[41]....
        /*0a04*/ 	.word	0x00013fd0


	//   ....[42]....
        /*0a08*/ 	.word	0x00013ff0


	//   ....[43]....
        /*0a0c*/ 	.word	0x00014000


	//   ....[44]....
        /*0a10*/ 	.word	0x000147e0


	//   ....[45]....
        /*0a14*/ 	.word	0x000148f0


	//   ....[46]....
        /*0a18*/ 	.word	0x00016a20


	//   ....[47]....
        /*0a1c*/ 	.word	0x00016a30


	//   ....[48]....
        /*0a20*/ 	.word	0x00017040


	//   ....[49]....
        /*0a24*/ 	.word	0x00017080


	//   ....[50]....
        /*0a28*/ 	.word	0x00017920


	//   ....[51]....
        /*0a2c*/ 	.word	0x00017940


	//   ....[52]....
        /*0a30*/ 	.word	0x00019dd0


	//   ....[53]....
        /*0a34*/ 	.word	0x00019e30


	//   ....[54]....
        /*0a38*/ 	.word	0x0001a100


	//   ....[55]....
        /*0a3c*/ 	.word	0x0001a120


	//   ....[56]....
        /*0a40*/ 	.word	0x0001b460


	//   ....[57]....
        /*0a44*/ 	.word	0x0001b670


	//   ....[58]....
        /*0a48*/ 	.word	0x0001b6f0


	//   ....[59]....
        /*0a4c*/ 	.word	0x0001b700


	//   ....[60]....
        /*0a50*/ 	.word	0x0001cd70


	//   ....[61]....
        /*0a54*/ 	.word	0x0001cd80


	//   ....[62]....
        /*0a58*/ 	.word	0x0001cd90


	//   ....[63]....
        /*0a5c*/ 	.word	0x0001cda0


	//   ....[64]....
        /*0a60*/ 	.word	0x0001d670


	//   ....[65]....
        /*0a64*/ 	.word	0x0001d6a0


	//   ....[66]....
        /*0a68*/ 	.word	0x0001d7f0


	//   ....[67]....
        /*0a6c*/ 	.word	0x0001d810


	//   ....[68]....
        /*0a70*/ 	.word	0x0001d910


	//   ....[69]....
        /*0a74*/ 	.word	0x0001d930


	//   ....[70]....
        /*0a78*/ 	.word	0x0001da40


	//   ....[71]....
        /*0a7c*/ 	.word	0x0001da60


	//   ....[72]....
        /*0a80*/ 	.word	0x0001dfe0


	//   ....[73]....
        /*0a84*/ 	.word	0x0001e020


	//   ....[74]....
        /*0a88*/ 	.word	0x0001e8b0


	//   ....[75]....
        /*0a8c*/ 	.word	0x0001e8c0


	//   ....[76]....
        /*0a90*/ 	.word	0x0001f840


	//   ....[77]....
        /*0a94*/ 	.word	0x0001f870


	//   ....[78]....
        /*0a98*/ 	.word	0x0001f980


	//   ....[79]....
        /*0a9c*/ 	.word	0x0001f9a0


	//   ....[80]....
        /*0aa0*/ 	.word	0x0001faa0


	//   ....[81]....
        /*0aa4*/ 	.word	0x0001fac0


	//   ....[82]....
        /*0aa8*/ 	.word	0x0001fbd0


	//   ....[83]....
        /*0aac*/ 	.word	0x0001fbf0


	//   ....[84]....
        /*0ab0*/ 	.word	0x0001fd80


	//   ....[85]....
        /*0ab4*/ 	.word	0x0001ff90


	//   ....[86]....
        /*0ab8*/ 	.word	0x0001ffc0


	//   ....[87]....
        /*0abc*/ 	.word	0x0001fff0


	//   ....[88]....
        /*0ac0*/ 	.word	0x00020020


	//   ....[89]....
        /*0ac4*/ 	.word	0x00020050


	//   ....[90]....
        /*0ac8*/ 	.word	0x00020080


	//   ....[91]....
        /*0acc*/ 	.word	0x00020210


	//   ....[92]....
        /*0ad0*/ 	.word	0x00020240


	//   ....[93]....
        /*0ad4*/ 	.word	0x00020270


	//   ....[94]....
        /*0ad8*/ 	.word	0x000202a0


	//   ....[95]....
        /*0adc*/ 	.word	0x000202d0


	//   ....[96]....
        /*0ae0*/ 	.word	0x00020300


	//   ....[97]....
        /*0ae4*/ 	.word	0x00020390


	//   ....[98]....
        /*0ae8*/ 	.word	0x000203c0


	//   ....[99]....
        /*0aec*/ 	.word	0x000203d0


	//   ....[100]....
        /*0af0*/ 	.word	0x00020410


	//   ....[101]....
        /*0af4*/ 	.word	0x000218d0


	//   ....[102]....
        /*0af8*/ 	.word	0x00023c10


	//   ....[103]....
        /*0afc*/ 	.word	0x00023c30


	//   ....[104]....
        /*0b00*/ 	.word	0x00023ce0


	//   ....[105]....
        /*0b04*/ 	.word	0x00023d00


	//   ....[106]....
        /*0b08*/ 	.word	0x00023da0


	//   ....[107]....
        /*0b0c*/ 	.word	0x00023dc0


	//   ....[108]....
        /*0b10*/ 	.word	0x00023e60


	//   ....[109]....
        /*0b14*/ 	.word	0x00023e80


	//   ....[110]....
        /*0b18*/ 	.word	0x00023f20


	//   ....[111]....
        /*0b1c*/ 	.word	0x00023f40


	//   ....[112]....
        /*0b20*/ 	.word	0x00023f50


	//   ....[113]....
        /*0b24*/ 	.word	0x00023fe0


	//   ....[114]....
        /*0b28*/ 	.word	0x00024700


	//   ....[115]....
        /*0b2c*/ 	.word	0x00024730


	//   ....[116]....
        /*0b30*/ 	.word	0x00024790


	//   ....[117]....
        /*0b34*/ 	.word	0x000247f0


	//   ....[118]....
        /*0b38*/ 	.word	0x00024830


	//   ....[119]....
        /*0b3c*/ 	.word	0x000248a0


	//   ....[120]....
        /*0b40*/ 	.word	0x000248e0


	//   ....[121]....
        /*0b44*/ 	.word	0x00024950


	//   ....[122]....
        /*0b48*/ 	.word	0x00024990


	//   ....[123]....
        /*0b4c*/ 	.word	0x00024a00


	//   ....[124]....
        /*0b50*/ 	.word	0x00024a40


	//   ....[125]....
        /*0b54*/ 	.word	0x00024ab0


	//   ....[126]....
        /*0b58*/ 	.word	0x00024af0


	//   ....[127]....
        /*0b5c*/ 	.word	0x00024b50


	//   ....[128]....
        /*0b60*/ 	.word	0x00024b70


	//   ....[129]....
        /*0b64*/ 	.word	0x00024ba0


	//   ....[130]....
        /*0b68*/ 	.word	0x000253a0


	//   ....[131]....
        /*0b6c*/ 	.word	0x000253b0


	//   ....[132]....
        /*0b70*/ 	.word	0x000253e0


	//   ....[133]....
        /*0b74*/ 	.word	0x00025430


	//   ....[134]....
        /*0b78*/ 	.word	0x00025440


	//   ....[135]....
        /*0b7c*/ 	.word	0x000254a0


	//   ....[136]....
        /*0b80*/ 	.word	0x000254d0


	//   ....[137]....
        /*0b84*/ 	.word	0x00025510


	//   ....[138]....
        /*0b88*/ 	.word	0x00025540


	//   ....[139]....
        /*0b8c*/ 	.word	0x00025580


	//   ....[140]....
        /*0b90*/ 	.word	0x000255b0


	//   ....[141]....
        /*0b94*/ 	.word	0x000255f0


	//   ....[142]....
        /*0b98*/ 	.word	0x00025890


	//   ....[143]....
        /*0b9c*/ 	.word	0x000258b0


	//   ....[144]....
        /*0ba0*/ 	.word	0x000258c0


	//   ....[145]....
        /*0ba4*/ 	.word	0x00025950


	//   ....[146]....
        /*0ba8*/ 	.word	0x00025960


	//   ....[147]....
        /*0bac*/ 	.word	0x000259f0


	//   ....[148]....
        /*0bb0*/ 	.word	0x00025a00


	//   ....[149]....
        /*0bb4*/ 	.word	0x00025a90


	//   ....[150]....
        /*0bb8*/ 	.word	0x00025aa0


	//   ....[151]....
        /*0bbc*/ 	.word	0x00025b30


	//   ....[152]....
        /*0bc0*/ 	.word	0x00025b40


	//   ....[153]....
        /*0bc4*/ 	.word	0x00025b50


	//   ....[154]....
        /*0bc8*/ 	.word	0x00026140


	//   ....[155]....
        /*0bcc*/ 	.word	0x00026180


	//   ....[156]....
        /*0bd0*/ 	.word	0x000261c0


	//   ....[157]....
        /*0bd4*/ 	.word	0x000261f0


	//   ....[158]....
        /*0bd8*/ 	.word	0x00026280


	//   ....[159]....
        /*0bdc*/ 	.word	0x000262b0


	//   ....[160]....
        /*0be0*/ 	.word	0x00026320


	//   ....[161]....
        /*0be4*/ 	.word	0x00026350


	//   ....[162]....
        /*0be8*/ 	.word	0x000263c0


	//   ....[163]....
        /*0bec*/ 	.word	0x000263e0


	//   ....[164]....
        /*0bf0*/ 	.word	0x00026420


	//   ....[165]....
        /*0bf4*/ 	.word	0x00026470


	//   ....[166]....
        /*0bf8*/ 	.word	0x000268a0


	//   ....[167]....
        /*0bfc*/ 	.word	0x000268d0


	//   ....[168]....
        /*0c00*/ 	.word	0x00026940


	//   ....[169]....
        /*0c04*/ 	.word	0x00026970


	//   ....[170]....
        /*0c08*/ 	.word	0x000269a0


	//   ....[171]....
        /*0c0c*/ 	.word	0x000269d0


	//   ....[172]....
        /*0c10*/ 	.word	0x00026a00


	//   ....[173]....
        /*0c14*/ 	.word	0x00026a30


	//   ....[174]....
        /*0c18*/ 	.word	0x00026bd0


	//   ....[175]....
        /*0c1c*/ 	.word	0x00026c00


	//   ....[176]....
        /*0c20*/ 	.word	0x00026c30


	//   ....[177]....
        /*0c24*/ 	.word	0x00026c60


	//   ....[178]....
        /*0c28*/ 	.word	0x00026c90


	//   ....[179]....
        /*0c2c*/ 	.word	0x00026cc0


	//   ....[180]....
        /*0c30*/ 	.word	0x00026d80


	//   ....[181]....
        /*0c34*/ 	.word	0x00026da0


	//   ....[182]....
        /*0c38*/ 	.word	0x00026dc0


	//   ....[183]....
        /*0c3c*/ 	.word	0x00026e20


	//   ....[184]....
        /*0c40*/ 	.word	0x00027840


	//   ....[185]....
        /*0c44*/ 	.word	0x00027b80


	//   ....[186]....
        /*0c48*/ 	.word	0x00027c10


	//   ....[187]....
        /*0c4c*/ 	.word	0x00027cb0


	//   ....[188]....
        /*0c50*/ 	.word	0x00027d40


	//   ....[189]....
        /*0c54*/ 	.word	0x00027e30


	//   ....[190]....
        /*0c58*/ 	.word	0x00027ec0


	//   ....[191]....
        /*0c5c*/ 	.word	0x00027f60


	//   ....[192]....
        /*0c60*/ 	.word	0x00027ff0


	//   ....[193]....
        /*0c64*/ 	.word	0x000280e0


	//   ....[194]....
        /*0c68*/ 	.word	0x00028170


	//   ....[195]....
        /*0c6c*/ 	.word	0x00028210


	//   ....[196]....
        /*0c70*/ 	.word	0x000282a0


	//   ....[197]....
        /*0c74*/ 	.word	0x00028390


	//   ....[198]....
        /*0c78*/ 	.word	0x00028420


	//   ....[199]....
        /*0c7c*/ 	.word	0x00028470


	//   ....[200]....
        /*0c80*/ 	.word	0x000284c0


	//   ....[201]....
        /*0c84*/ 	.word	0x00028560


	//   ....[202]....
        /*0c88*/ 	.word	0x000285f0


	//   ....[203]....
        /*0c8c*/ 	.word	0x00028640


	//   ....[204]....
        /*0c90*/ 	.word	0x00028690


	//   ....[205]....
        /*0c94*/ 	.word	0x00028780


	//   ....[206]....
        /*0c98*/ 	.word	0x00028810


	//   ....[207]....
        /*0c9c*/ 	.word	0x00028860


	//   ....[208]....
        /*0ca0*/ 	.word	0x000288b0


	//   ....[209]....
        /*0ca4*/ 	.word	0x00028950


	//   ....[210]....
        /*0ca8*/ 	.word	0x000289e0


	//   ....[211]....
        /*0cac*/ 	.word	0x00028a30


	//   ....[212]....
        /*0cb0*/ 	.word	0x00028a80


	//   ....[213]....
        /*0cb4*/ 	.word	0x00028d80


	//   ....[214]....
        /*0cb8*/ 	.word	0x00029060


	//   ....[215]....
        /*0cbc*/ 	.word	0x00029150


	//   ....[216]....
        /*0cc0*/ 	.word	0x000291f0


	//   ....[217]....
        /*0cc4*/ 	.word	0x00029250


	//   ....[218]....
        /*0cc8*/ 	.word	0x00029370


	//   ....[219]....
        /*0ccc*/ 	.word	0x000293d0


	//   ....[220]....
        /*0cd0*/ 	.word	0x000294e0


	//   ....[221]....
        /*0cd4*/ 	.word	0x00029550


	//   ....[222]....
        /*0cd8*/ 	.word	0x00029660


	//   ....[223]....
        /*0cdc*/ 	.word	0x000296d0


	//   ....[224]....
        /*0ce0*/ 	.word	0x000297e0


	//   ....[225]....
        /*0ce4*/ 	.word	0x00029850


	//   ....[226]....
        /*0ce8*/ 	.word	0x00029930


	//   ....[227]....
        /*0cec*/ 	.word	0x00029a30


	//   ....[228]....
        /*0cf0*/ 	.word	0x00029aa0


	//   ....[229]....
        /*0cf4*/ 	.word	0x00029b20


	//   ....[230]....
        /*0cf8*/ 	.word	0x00029bf0


	//   ....[231]....
        /*0cfc*/ 	.word	0x00029c70


	//   ....[232]....
        /*0d00*/ 	.word	0x00029d50


	//   ....[233]....
        /*0d04*/ 	.word	0x00029dd0


	//   ....[234]....
        /*0d08*/ 	.word	0x00029eb0


	//   ....[235]....
        /*0d0c*/ 	.word	0x00029f30


	//   ....[236]....
        /*0d10*/ 	.word	0x0002a010


	//   ....[237]....
        /*0d14*/ 	.word	0x0002a090


	//   ....[238]....
        /*0d18*/ 	.word	0x0002a170


	//   ....[239]....
        /*0d1c*/ 	.word	0x0002a1f0


	//   ....[240]....
        /*0d20*/ 	.word	0x0002a2c0


	//   ....[241]....
        /*0d24*/ 	.word	0x0002a340


	//   ....[242]....
        /*0d28*/ 	.word	0x0002a400


	//   ....[243]....
        /*0d2c*/ 	.word	0x0002a530


	//   ....[244]....
        /*0d30*/ 	.word	0x0002a600


	//   ....[245]....
        /*0d34*/ 	.word	0x0002a660


	//   ....[246]....
        /*0d38*/ 	.word	0x0002a770


	//   ....[247]....
        /*0d3c*/ 	.word	0x0002a7d0


	//   ....[248]....
        /*0d40*/ 	.word	0x0002a8a0


	//   ....[249]....
        /*0d44*/ 	.word	0x0002a900


	//   ....[250]....
        /*0d48*/ 	.word	0x0002a9d0


	//   ....[251]....
        /*0d4c*/ 	.word	0x0002aa30


	//   ....[252]....
        /*0d50*/ 	.word	0x0002ab00


	//   ....[253]....
        /*0d54*/ 	.word	0x0002abf0


	//   ....[254]....
        /*0d58*/ 	.word	0x0002ac80


	//   ....[255]....
        /*0d5c*/ 	.word	0x0002ad70


	//   ....[0]....
        /*0d60*/ 	.word	0x0002ae10


	//   ....[1]....
        /*0d64*/ 	.word	0x0002ae70


	//   ....[2]....
        /*0d68*/ 	.word	0x0002af70


	//   ....[3]....
        /*0d6c*/ 	.word	0x0002afd0


	//   ....[4]....
        /*0d70*/ 	.word	0x0002b0d0


	//   ....[5]....
        /*0d74*/ 	.word	0x0002b130


	//   ....[6]....
        /*0d78*/ 	.word	0x0002b230


	//   ....[7]....
        /*0d7c*/ 	.word	0x0002b290


	//   ....[8]....
        /*0d80*/ 	.word	0x0002b390


	//   ....[9]....
        /*0d84*/ 	.word	0x0002b3f0


	//   ....[10]....
        /*0d88*/ 	.word	0x0002b4c0


	//   ....[11]....
        /*0d8c*/ 	.word	0x0002b600


	//   ....[12]....
        /*0d90*/ 	.word	0x0002b6b0


	//   ....[13]....
        /*0d94*/ 	.word	0x0002b780


	//   ....[14]....
        /*0d98*/ 	.word	0x0002b850


	//   ....[15]....
        /*0d9c*/ 	.word	0x0002b8b0


	//   ....[16]....
        /*0da0*/ 	.word	0x0002b9a0


	//   ....[17]....
        /*0da4*/ 	.word	0x0002ba00


	//   ....[18]....
        /*0da8*/ 	.word	0x0002baf0


	//   ....[19]....
        /*0dac*/ 	.word	0x0002bb50


	//   ....[20]....
        /*0db0*/ 	.word	0x0002bc40


	//   ....[21]....
        /*0db4*/ 	.word	0x0002bca0


	//   ....[22]....
        /*0db8*/ 	.word	0x0002bd80


	//   ....[23]....
        /*0dbc*/ 	.word	0x0002be10


	//   ....[24]....
        /*0dc0*/ 	.word	0x0002beb0


	//   ....[25]....
        /*0dc4*/ 	.word	0x0002c030


	//   ....[26]....
        /*0dc8*/ 	.word	0x0002c0a0


	//   ....[27]....
        /*0dcc*/ 	.word	0x0002c110


	//   ....[28]....
        /*0dd0*/ 	.word	0x0002c180


	//   ....[29]....
        /*0dd4*/ 	.word	0x0002c1f0


	//   ....[30]....
        /*0dd8*/ 	.word	0x0002c270


	//   ....[31]....
        /*0ddc*/ 	.word	0x0002c2f0


	//   ....[32]....
        /*0de0*/ 	.word	0x0002c380


	//   ....[33]....
        /*0de4*/ 	.word	0x0002c3f0


	//   ....[34]....
        /*0de8*/ 	.word	0x0002c460


	//   ....[35]....
        /*0dec*/ 	.word	0x0002c4d0


	//   ....[36]....
        /*0df0*/ 	.word	0x0002c550


	//   ....[37]....
        /*0df4*/ 	.word	0x0002c5c0


	//   ....[38]....
        /*0df8*/ 	.word	0x0002c650


	//   ....[39]....
        /*0dfc*/ 	.word	0x0002c6b0


	//   ....[40]....
        /*0e00*/ 	.word	0x0002c740


	//   ....[41]....
        /*0e04*/ 	.word	0x0002c870


	//----- nvinfo : EIATTR_REG_RECONFIG
	.align		4
.L_823:
        /*0e08*/ 	.byte	0x01, 0x54
	.zero		2


	//----- nvinfo : EIATTR_SYSCALL_OFFSETS
	.align		4
        /*0e0c*/ 	.byte	0x04, 0x46
        /*0e0e*/ 	.short	(.L_825 - .L_824)


	//   ....[0]....
.L_824:
        /*0e10*/ 	.word	0x00001ed0


	//   ....[1]....
        /*0e14*/ 	.word	0x00002020


	//   ....[2]....
        /*0e18*/ 	.word	0x0000b720


	//   ....[3]....
        /*0e1c*/ 	.word	0x0000ba50


	//   ....[4]....
        /*0e20*/ 	.word	0x00023240


	//   ....[5]....
        /*0e24*/ 	.word	0x00023390


	//   ....[6]....
        /*0e28*/ 	.word	0x00023480


	//   ....[7]....
        /*0e2c*/ 	.word	0x000243a0


	//----- nvinfo : EIATTR_MBARRIER_INSTR_OFFSETS
	.align		4
.L_825:
        /*0e30*/ 	.byte	0x04, 0x39
        /*0e32*/ 	.short	(.L_827 - .L_826)


	//   ....[0]....
.L_826:
        /*0e34*/ 	.word	0x00000270
        /*0e38*/ 	.word	0x000000ff
        /*0e3c*/ 	.word	0x00030800
        /*0e40*/ 	.short	0x0100
        /*0e42*/ 	.byte	0x08
	.zero		1


	//   ....[1]....
        /*0e44*/ 	.word	0x00000280
        /*0e48*/ 	.word	0x000000ff
        /*0e4c*/ 	.word	0x00030820
        /*0e50*/ 	.short	0x0100
        /*0e52*/ 	.byte	0x08
	.zero		1


	//   ....[2]....
        /*0e54*/ 	.word	0x00000370
        /*0e58*/ 	.word	0x000000ff
        /*0e5c*/ 	.word	0x00030830
        /*0e60*/ 	.short	0x0100
        /*0e62*/ 	.byte	0x08
	.zero		1


	//   ....[3]....
        /*0e64*/ 	.word	0x00000380
        /*0e68*/ 	.word	0x000000ff
        /*0e6c*/ 	.word	0x00030840
        /*0e70*/ 	.short	0x0100
        /*0e72*/ 	.byte	0x08
	.zero		1


	//   ....[4]....
        /*0e74*/ 	.word	0x00000390
        /*0e78*/ 	.word	0x000000ff
        /*0e7c*/ 	.word	0x00030838
        /*0e80*/ 	.short	0x0100
        /*0e82*/ 	.byte	0x08
	.zero		1


	//   ....[5]....
        /*0e84*/ 	.word	0x000003a0
        /*0e88*/ 	.word	0x000000ff
        /*0e8c*/ 	.word	0x00030848
        /*0e90*/ 	.short	0x0100
        /*0e92*/ 	.byte	0x08
	.zero		1


	//   ....[6]....
        /*0e94*/ 	.word	0x000004d0
        /*0e98*/ 	.word	0x000000ff
        /*0e9c*/ 	.word	0x00030850
        /*0ea0*/ 	.short	0x0100
        /*0ea2*/ 	.byte	0x08
	.zero		1


	//   ....[7]....
        /*0ea4*/ 	.word	0x000004e0
        /*0ea8*/ 	.word	0x000000ff
        /*0eac*/ 	.word	0x00030860
        /*0eb0*/ 	.short	0x0100
        /*0eb2*/ 	.byte	0x08
	.zero		1


	//   ....[8]....
        /*0eb4*/ 	.word	0x000004f0
        /*0eb8*/ 	.word	0x000000ff
        /*0ebc*/ 	.word	0x00030858
        /*0ec0*/ 	.short	0x0100
        /*0ec2*/ 	.byte	0x08
	.zero		1


	//   ....[9]....
        /*0ec4*/ 	.word	0x00000500
        /*0ec8*/ 	.word	0x000000ff
        /*0ecc*/ 	.word	0x00030868
        /*0ed0*/ 	.short	0x0100
        /*0ed2*/ 	.byte	0x08
	.zero		1


	//   ....[10]....
        /*0ed4*/ 	.word	0x000005f0
        /*0ed8*/ 	.word	0x000000ff
        /*0edc*/ 	.word	0x00030870
        /*0ee0*/ 	.short	0x0100
        /*0ee2*/ 	.byte	0x06
	.zero		1


	//   ....[11]....
        /*0ee4*/ 	.word	0x00000600
        /*0ee8*/ 	.word	0x000000ff
        /*0eec*/ 	.word	0x00030880
        /*0ef0*/ 	.short	0x0100
        /*0ef2*/ 	.byte	0x06
	.zero		1


	//   ....[12]....
        /*0ef4*/ 	.word	0x00000610
        /*0ef8*/ 	.word	0x000000ff
        /*0efc*/ 	.word	0x00030878
        /*0f00*/ 	.short	0x0100
        /*0f02*/ 	.byte	0x06
	.zero		1


	//   ....[13]....
        /*0f04*/ 	.word	0x00000620
        /*0f08*/ 	.word	0x000000ff
        /*0f0c*/ 	.word	0x00030888
        /*0f10*/ 	.short	0x0100
        /*0f12*/ 	.byte	0x06
	.zero		1


	//   ....[14]....
        /*0f14*/ 	.word	0x00000750
        /*0f18*/ 	.word	0x000000ff
        /*0f1c*/ 	.word	0x00030890
        /*0f20*/ 	.short	0x0100
        /*0f22*/ 	.byte	0x08
	.zero		1


	//   ....[15]....
        /*0f24*/ 	.word	0x00000760
        /*0f28*/ 	.word	0x000000ff
        /*0f2c*/ 	.word	0x000308a0
        /*0f30*/ 	.short	0x0100
        /*0f32*/ 	.byte	0x08
	.zero		1


	//   ....[16]....
        /*0f34*/ 	.word	0x00000770
        /*0f38*/ 	.word	0x000000ff
        /*0f3c*/ 	.word	0x00030898
        /*0f40*/ 	.short	0x0100
        /*0f42*/ 	.byte	0x08
	.zero		1


	//   ....[17]....
        /*0f44*/ 	.word	0x00000780
        /*0f48*/ 	.word	0x000000ff
        /*0f4c*/ 	.word	0x000308a8
        /*0f50*/ 	.short	0x0100
        /*0f52*/ 	.byte	0x08
	.zero		1


	//   ....[18]....
        /*0f54*/ 	.word	0x000008b0
        /*0f58*/ 	.word	0x000000ff
        /*0f5c*/ 	.word	0x000308b0
        /*0f60*/ 	.short	0x0100
        /*0f62*/ 	.byte	0x08
	.zero		1


	//   ....[19]....
        /*0f64*/ 	.word	0x000008c0
        /*0f68*/ 	.word	0x000000ff
        /*0f6c*/ 	.word	0x000308c0
        /*0f70*/ 	.short	0x0100
        /*0f72*/ 	.byte	0x08
	.zero		1


	//   ....[20]....
        /*0f74*/ 	.word	0x000008d0
        /*0f78*/ 	.word	0x000000ff
        /*0f7c*/ 	.word	0x000308b8
        /*0f80*/ 	.short	0x0100
        /*0f82*/ 	.byte	0x08
	.zero		1


	//   ....[21]....
        /*0f84*/ 	.word	0x000008e0
        /*0f88*/ 	.word	0x000000ff
        /*0f8c*/ 	.word	0x000308c8
        /*0f90*/ 	.short	0x0100
        /*0f92*/ 	.byte	0x08
	.zero		1


	//   ....[22]....
        /*0f94*/ 	.word	0x00003aa0
        /*0f98*/ 	.word	0x00000056
        /*0f9c*/ 	.word	0x00030890
        /*0fa0*/ 	.short	0x010a
        /*0fa2*/ 	.byte	0x3f
	.zero		1


	//   ....[23]....
        /*0fa4*/ 	.word	0x00007080
        /*0fa8*/ 	.word	0x00000056
        /*0fac*/ 	.word	0x00030890
        /*0fb0*/ 	.short	0x010a
        /*0fb2*/ 	.byte	0x3f
	.zero		1


	//   ....[24]....
        /*0fb4*/ 	.word	0x00009f30
        /*0fb8*/ 	.word	0x00000056
        /*0fbc*/ 	.word	0x00030890
        /*0fc0*/ 	.short	0x010a
        /*0fc2*/ 	.byte	0x3f
	.zero		1


	//   ....[25]....
        /*0fc4*/ 	.word	0x0000a6d0
        /*0fc8*/ 	.word	0x0000000b
        /*0fcc*/ 	.word	0x00000000
        /*0fd0*/ 	.short	0x0101
        /*0fd2*/ 	.byte	0x3f
	.zero		1


	//   ....[26]....
        /*0fd4*/ 	.word	0x0000a710
        /*0fd8*/ 	.word	0x00000056
        /*0fdc*/ 	.word	0x000308b0
        /*0fe0*/ 	.short	0x010a
        /*0fe2*/ 	.byte	0x3f
	.zero		1


	//   ....[27]....
        /*0fe4*/ 	.word	0x0000ae00
        /*0fe8*/ 	.word	0x00000056
        /*0fec*/ 	.word	0x00000000
        /*0ff0*/ 	.short	0x0101
        /*0ff2*/ 	.byte	0x3f
	.zero		1


	//   ....[28]....
        /*0ff4*/ 	.word	0x0000b7b0
        /*0ff8*/ 	.word	0x00000002
        /*0ffc*/ 	.word	0x00030800
        /*1000*/ 	.short	0x010a
        /*1002*/ 	.byte	0x3f
	.zero		1


	//   ....[29]....
        /*1004*/ 	.word	0x0000b800
        /*1008*/ 	.word	0x00000002
        /*100c*/ 	.word	0x00030800
        /*1010*/ 	.short	0x010a
        /*1012*/ 	.byte	0x3f
	.zero		1


	//   ....[30]....
        /*1014*/ 	.word	0x0000cd80
        /*1018*/ 	.word	0x00000002
        /*101c*/ 	.word	0x00030800
        /*1020*/ 	.short	0x010a
        /*1022*/ 	.byte	0x3f
	.zero		1


	//   ....[31]....
        /*1024*/ 	.word	0x0000ff60
        /*1028*/ 	.word	0x00000002
        /*102c*/ 	.word	0x00030800
        /*1030*/ 	.short	0x010a
        /*1032*/ 	.byte	0x3f
	.zero		1


	//   ....[32]....
        /*1034*/ 	.word	0x00012a10
        /*1038*/ 	.word	0x00000008
        /*103c*/ 	.word	0x00030830
        /*1040*/ 	.short	0x010a
        /*1042*/ 	.byte	0x3f
	.zero		1


	//   ....[33]....
        /*1044*/ 	.word	0x00012a50
        /*1048*/ 	.word	0x00000008
        /*104c*/ 	.word	0x00030830
        /*1050*/ 	.short	0x010a
        /*1052*/ 	.byte	0x3f
	.zero		1


	//   ....[34]....
        /*1054*/ 	.word	0x00014800
        /*1058*/ 	.word	0x0000001d
        /*105c*/ 	.word	0x00000000
        /*1060*/ 	.short	0x0101
        /*1062*/ 	.byte	0x3f
	.zero		1


	//   ....[35]....
        /*1064*/ 	.word	0x00015450
        /*1068*/ 	.word	0x00000000
        /*106c*/ 	.word	0x00030830
        /*1070*/ 	.short	0x010a
        /*1072*/ 	.byte	0x3f
	.zero		1


	//   ....[36]....
        /*1074*/ 	.word	0x000154d0
        /*1078*/ 	.word	0x00000000
        /*107c*/ 	.word	0x00030830
        /*1080*/ 	.short	0x010a
        /*1082*/ 	.byte	0x3f
	.zero		1


	//   ....[37]....
        /*1084*/ 	.word	0x00016360
        /*1088*/ 	.word	0x0000000d
        /*108c*/ 	.word	0x00030850
        /*1090*/ 	.short	0x010a
        /*1092*/ 	.byte	0x3f
	.zero		1


	//   ....[38]....
        /*1094*/ 	.word	0x000163b0
        /*1098*/ 	.word	0x0000000d
        /*109c*/ 	.word	0x00030850
        /*10a0*/ 	.short	0x010a
        /*10a2*/ 	.byte	0x3f
	.zero		1


	//   ....[39]....
        /*10a4*/ 	.word	0x00016720
        /*10a8*/ 	.word	0x00000000
        /*10ac*/ 	.word	0x00000000
        /*10b0*/ 	.short	0x0101
        /*10b2*/ 	.byte	0x3f
	.zero		1


	//   ....[40]....
        /*10b4*/ 	.word	0x00018210
        /*10b8*/ 	.word	0x0000000d
        /*10bc*/ 	.word	0x00000000
        /*10c0*/ 	.short	0x0101
        /*10c2*/ 	.byte	0x3f
	.zero		1


	//   ....[41]....
        /*10c4*/ 	.word	0x000184e0
        /*10c8*/ 	.word	0x00000003
        /*10cc*/ 	.word	0x00030830
        /*10d0*/ 	.short	0x010a
        /*10d2*/ 	.byte	0x3f
	.zero		1


	//   ....[42]....
        /*10d4*/ 	.word	0x00018560
        /*10d8*/ 	.word	0x00000003
        /*10dc*/ 	.word	0x00030830
        /*10e0*/ 	.short	0x010a
        /*10e2*/ 	.byte	0x3f
	.zero		1


	//   ....[43]....
        /*10e4*/ 	.word	0x000193f0
        /*10e8*/ 	.word	0x0000000d
        /*10ec*/ 	.word	0x00030850
        /*10f0*/ 	.short	0x010a
        /*10f2*/ 	.byte	0x3f
	.zero		1


	//   ....[44]....
        /*10f4*/ 	.word	0x00019440
        /*10f8*/ 	.word	0x0000000d
        /*10fc*/ 	.word	0x00030850
        /*1100*/ 	.short	0x010a
        /*1102*/ 	.byte	0x3f
	.zero		1


	//   ....[45]....
        /*1104*/ 	.word	0x00019870
        /*1108*/ 	.word	0x00000000
        /*110c*/ 	.word	0x00000000
        /*1110*/ 	.short	0x0101
        /*1112*/ 	.byte	0x3f
	.zero		1


	//   ....[46]....
        /*1114*/ 	.word	0x0001ab60
        /*1118*/ 	.word	0x0000000d
        /*111c*/ 	.word	0x00000000
        /*1120*/ 	.short	0x0101
        /*1122*/ 	.byte	0x3f
	.zero		1


	//   ....[47]....
        /*1124*/ 	.word	0x0001b360
        /*1128*/ 	.word	0x0000000a
        /*112c*/ 	.word	0x00030850
        /*1130*/ 	.short	0x010a
        /*1132*/ 	.byte	0x3f
	.zero		1


	//   ....[48]....
        /*1134*/ 	.word	0x0001b400
        /*1138*/ 	.word	0x0000000a
        /*113c*/ 	.word	0x00030850
        /*1140*/ 	.short	0x010a
        /*1142*/ 	.byte	0x3f
	.zero		1


	//   ....[49]....
        /*1144*/ 	.word	0x0001b900
        /*1148*/ 	.word	0x00000003
        /*114c*/ 	.word	0x00000000
        /*1150*/ 	.short	0x0101
        /*1152*/ 	.byte	0x3f
	.zero		1


	//   ....[50]....
        /*1154*/ 	.word	0x0001d6b0
        /*1158*/ 	.word	0x00000000
        /*115c*/ 	.word	0x00000000
        /*1160*/ 	.short	0x0101
        /*1162*/ 	.byte	0x3f
	.zero		1


	//   ....[51]....
        /*1164*/ 	.word	0x0001de20
        /*1168*/ 	.word	0x00000004
        /*116c*/ 	.word	0x00000000
        /*1170*/ 	.short	0x0101
        /*1172*/ 	.byte	0x3f
	.zero		1


	//   ....[52]....
        /*1174*/ 	.word	0x000219b0
        /*1178*/ 	.word	0x00000016
        /*117c*/ 	.word	0x00030820
        /*1180*/ 	.short	0x010a
        /*1182*/ 	.byte	0x3f
	.zero		1


	//   ....[53]....
        /*1184*/ 	.word	0x00021a40
        /*1188*/ 	.word	0x0000000c
        /*118c*/ 	.word	0x000308a0
        /*1190*/ 	.short	0x010a
        /*1192*/ 	.byte	0x3f
	.zero		1


	//   ....[54]....
        /*1194*/ 	.word	0x00021e90
        /*1198*/ 	.word	0x0000000c
        /*119c*/ 	.word	0x000308c0
        /*11a0*/ 	.short	0x010a
        /*11a2*/ 	.byte	0x3f
	.zero		1


	//   ....[55]....
        /*11a4*/ 	.word	0x000223b0
        /*11a8*/ 	.word	0x0000000b
        /*11ac*/ 	.word	0x000308a0
        /*11b0*/ 	.short	0x010a
        /*11b2*/ 	.byte	0x3f
	.zero		1


	//   ....[56]....
        /*11b4*/ 	.word	0x000227f0
        /*11b8*/ 	.word	0x0000000b
        /*11bc*/ 	.word	0x000308c0
        /*11c0*/ 	.short	0x010a
        /*11c2*/ 	.byte	0x3f
	.zero		1


	//   ....[57]....
        /*11c4*/ 	.word	0x00023a00
        /*11c8*/ 	.word	0x00000007
        /*11cc*/ 	.word	0x00030840
        /*11d0*/ 	.short	0x010a
        /*11d2*/ 	.byte	0x3f
	.zero		1


	//   ....[58]....
        /*11d4*/ 	.word	0x000240a0
        /*11d8*/ 	.word	0x00000007
        /*11dc*/ 	.word	0x00030830
        /*11e0*/ 	.short	0x0107
        /*11e2*/ 	.byte	0x3f
	.zero		1


	//   ....[59]....
        /*11e4*/ 	.word	0x00024170
        /*11e8*/ 	.word	0x00000007
        /*11ec*/ 	.word	0x00030830
        /*11f0*/ 	.short	0x0101
        /*11f2*/ 	.byte	0x3f
	.zero		1


	//   ....[60]....
        /*11f4*/ 	.word	0x00024cc0
        /*11f8*/ 	.word	0x00000016
        /*11fc*/ 	.word	0x00030800
        /*1200*/ 	.short	0x0107
        /*1202*/ 	.byte	0x3f
	.zero		1


	//   ....[61]....
        /*1204*/ 	.word	0x00024dd0
        /*1208*/ 	.word	0x00000016
        /*120c*/ 	.word	0x00030800
        /*1210*/ 	.short	0x0101
        /*1212*/ 	.byte	0x3f
	.zero		1


	//   ....[62]....
        /*1214*/ 	.word	0x00024df0
        /*1218*/ 	.word	0x00000016
        /*121c*/ 	.word	0x00030820
        /*1220*/ 	.short	0x010a
        /*1222*/ 	.byte	0x3f
	.zero		1


	//   ....[63]....
        /*1224*/ 	.word	0x000251c0
        /*1228*/ 	.word	0x00000007
        /*122c*/ 	.word	0x00030840
        /*1230*/ 	.short	0x010a
        /*1232*/ 	.byte	0x3f
	.zero		1


	//   ....[64]....
        /*1234*/ 	.word	0x000256b0
        /*1238*/ 	.word	0x00000007
        /*123c*/ 	.word	0x00030830
        /*1240*/ 	.short	0x0107
        /*1242*/ 	.byte	0x3f
	.zero		1


	//   ....[65]....
        /*1244*/ 	.word	0x00025770
        /*1248*/ 	.word	0x00000007
        /*124c*/ 	.word	0x00030830
        /*1250*/ 	.short	0x0101
        /*1252*/ 	.byte	0x3f
	.zero		1


	//   ....[66]....
        /*1254*/ 	.word	0x000257d0
        /*1258*/ 	.word	0x00000006
        /*125c*/ 	.word	0x00030860
        /*1260*/ 	.short	0x010a
        /*1262*/ 	.byte	0x3f
	.zero		1


	//   ....[67]....
        /*1264*/ 	.word	0x00025d40
        /*1268*/ 	.word	0x00000006
        /*126c*/ 	.word	0x00030850
        /*1270*/ 	.short	0x0107
        /*1272*/ 	.byte	0x3f
	.zero		1


	//   ....[68]....
        /*1274*/ 	.word	0x00025e70
        /*1278*/ 	.word	0x00000006
        /*127c*/ 	.word	0x00030850
        /*1280*/ 	.short	0x0101
        /*1282*/ 	.byte	0x3f
	.zero		1


	//   ....[69]....
        /*1284*/ 	.word	0x00026090
        /*1288*/ 	.word	0x00000000
        /*128c*/ 	.word	0x00030860
        /*1290*/ 	.short	0x010a
        /*1292*/ 	.byte	0x3f
	.zero		1


	//   ....[70]....
        /*1294*/ 	.word	0x000265a0
        /*1298*/ 	.word	0x00000000
        /*129c*/ 	.word	0x00030850
        /*12a0*/ 	.short	0x0107
        /*12a2*/ 	.byte	0x3f
	.zero		1


	//   ....[71]....
        /*12a4*/ 	.word	0x00026660
        /*12a8*/ 	.word	0x00000000
        /*12ac*/ 	.word	0x00030850
        /*12b0*/ 	.short	0x0101
        /*12b2*/ 	.byte	0x3f
	.zero		1


	//   ....[72]....
        /*12b4*/ 	.word	0x000277c0
        /*12b8*/ 	.word	0x00000007
        /*12bc*/ 	.word	0x00030820
        /*12c0*/ 	.short	0x010a
        /*12c2*/ 	.byte	0x3f
	.zero		1


	//   ....[73]....
        /*12c4*/ 	.word	0x00027950
        /*12c8*/ 	.word	0x00000005
        /*12cc*/ 	.word	0x00030840
        /*12d0*/ 	.short	0x010a
        /*12d2*/ 	.byte	0x3f
	.zero		1


	//   ....[74]....
        /*12d4*/ 	.word	0x000279f0
        /*12d8*/ 	.word	0x00000003
        /*12dc*/ 	.word	0x00030840
        /*12e0*/ 	.short	0x010a
        /*12e2*/ 	.byte	0x3f
	.zero		1


	//   ....[75]....
        /*12e4*/ 	.word	0x00027a30
        /*12e8*/ 	.word	0x00000005
        /*12ec*/ 	.word	0x00030860
        /*12f0*/ 	.short	0x010a
        /*12f2*/ 	.byte	0x3f
	.zero		1


	//   ....[76]....
        /*12f4*/ 	.word	0x00027a70
        /*12f8*/ 	.word	0x00000003
        /*12fc*/ 	.word	0x00030860
        /*1300*/ 	.short	0x010a
        /*1302*/ 	.byte	0x3f
	.zero		1


	//   ....[77]....
        /*1304*/ 	.word	0x00027ad0
        /*1308*/ 	.word	0x00000056
        /*130c*/ 	.word	0x00030890
        /*1310*/ 	.short	0x010a
        /*1312*/ 	.byte	0x3f
	.zero		1


	//   ....[78]....
        /*1314*/ 	.word	0x00027d80
        /*1318*/ 	.word	0x00000056
        /*131c*/ 	.word	0x00030890
        /*1320*/ 	.short	0x010a
        /*1322*/ 	.byte	0x3f
	.zero		1


	//   ....[79]....
        /*1324*/ 	.word	0x00028030
        /*1328*/ 	.word	0x00000056
        /*132c*/ 	.word	0x00030890
        /*1330*/ 	.short	0x010a
        /*1332*/ 	.byte	0x3f
	.zero		1


	//   ....[80]....
        /*1334*/ 	.word	0x000282e0
        /*1338*/ 	.word	0x00000056
        /*133c*/ 	.word	0x000308b0
        /*1340*/ 	.short	0x010a
        /*1342*/ 	.byte	0x3f
	.zero		1


	//   ....[81]....
        /*1344*/ 	.word	0x000286d0
        /*1348*/ 	.word	0x00000002
        /*134c*/ 	.word	0x00030800
        /*1350*/ 	.short	0x010a
        /*1352*/ 	.byte	0x3f
	.zero		1


	//   ....[82]....
        /*1354*/ 	.word	0x00028ac0
        /*1358*/ 	.word	0x00000002
        /*135c*/ 	.word	0x00030800
        /*1360*/ 	.short	0x010a
        /*1362*/ 	.byte	0x3f
	.zero		1


	//   ....[83]....
        /*1364*/ 	.word	0x00028b10
        /*1368*/ 	.word	0x00000008
        /*136c*/ 	.word	0x00030830
        /*1370*/ 	.short	0x010a
        /*1372*/ 	.byte	0x3f
	.zero		1


	//   ....[84]....
        /*1374*/ 	.word	0x00028b60
        /*1378*/ 	.word	0x00000000
        /*137c*/ 	.word	0x00030830
        /*1380*/ 	.short	0x010a
        /*1382*/ 	.byte	0x3f
	.zero		1


	//   ....[85]....
        /*1384*/ 	.word	0x00028bb0
        /*1388*/ 	.word	0x0000000d
        /*138c*/ 	.word	0x00030850
        /*1390*/ 	.short	0x010a
        /*1392*/ 	.byte	0x3f
	.zero		1


	//   ....[86]....
        /*1394*/ 	.word	0x00028c00
        /*1398*/ 	.word	0x00000003
        /*139c*/ 	.word	0x00030830
        /*13a0*/ 	.short	0x010a
        /*13a2*/ 	.byte	0x3f
	.zero		1


	//   ....[87]....
        /*13a4*/ 	.word	0x00028c50
        /*13a8*/ 	.word	0x0000000d
        /*13ac*/ 	.word	0x00030850
        /*13b0*/ 	.short	0x010a
        /*13b2*/ 	.byte	0x3f
	.zero		1


	//   ....[88]....
        /*13b4*/ 	.word	0x00028ca0
        /*13b8*/ 	.word	0x0000000a
        /*13bc*/ 	.word	0x00030850
        /*13c0*/ 	.short	0x010a
        /*13c2*/ 	.byte	0x3f
	.zero		1


	//   ....[89]....
        /*13c4*/ 	.word	0x00028e40
        /*13c8*/ 	.word	0x00000016
        /*13cc*/ 	.word	0x00030820
        /*13d0*/ 	.short	0x010a
        /*13d2*/ 	.byte	0x3f
	.zero		1


	//   ....[90]....
        /*13d4*/ 	.word	0x00028e90
        /*13d8*/ 	.word	0x0000000c
        /*13dc*/ 	.word	0x000308a0
        /*13e0*/ 	.short	0x010a
        /*13e2*/ 	.byte	0x3f
	.zero		1


	//   ....[91]....
        /*13e4*/ 	.word	0x00028ee0
        /*13e8*/ 	.word	0x0000000c
        /*13ec*/ 	.word	0x000308c0
        /*13f0*/ 	.short	0x010a
        /*13f2*/ 	.byte	0x3f
	.zero		1


	//   ....[92]....
        /*13f4*/ 	.word	0x00028f30
        /*13f8*/ 	.word	0x0000000b
        /*13fc*/ 	.word	0x000308a0
        /*1400*/ 	.short	0x010a
        /*1402*/ 	.byte	0x3f
	.zero		1


	//   ....[93]....
        /*1404*/ 	.word	0x00028f80
        /*1408*/ 	.word	0x0000000b
        /*140c*/ 	.word	0x000308c0
        /*1410*/ 	.short	0x010a
        /*1412*/ 	.byte	0x3f
	.zero		1


	//   ....[94]....
        /*1414*/ 	.word	0x000290a0
        /*1418*/ 	.word	0x00000007
        /*141c*/ 	.word	0x00030840
        /*1420*/ 	.short	0x010a
        /*1422*/ 	.byte	0x3f
	.zero		1


	//   ....[95]....
        /*1424*/ 	.word	0x0002a430
        /*1428*/ 	.word	0x00000016
        /*142c*/ 	.word	0x00030820
        /*1430*/ 	.short	0x010a
        /*1432*/ 	.byte	0x3f
	.zero		1


	//   ....[96]....
        /*1434*/ 	.word	0x0002a480
        /*1438*/ 	.word	0x00000007
        /*143c*/ 	.word	0x00030840
        /*1440*/ 	.short	0x010a
        /*1442*/ 	.byte	0x3f
	.zero		1


	//   ....[97]....
        /*1444*/ 	.word	0x0002acc0
        /*1448*/ 	.word	0x00000006
        /*144c*/ 	.word	0x00030860
        /*1450*/ 	.short	0x010a
        /*1452*/ 	.byte	0x3f
	.zero		1


	//   ....[98]....
        /*1454*/ 	.word	0x0002b550
        /*1458*/ 	.word	0x00000000
        /*145c*/ 	.word	0x00030860
        /*1460*/ 	.short	0x010a
        /*1462*/ 	.byte	0x3f
	.zero		1


	//   ....[99]....
        /*1464*/ 	.word	0x0002c790
        /*1468*/ 	.word	0x00000007
        /*146c*/ 	.word	0x00030820
        /*1470*/ 	.short	0x010a
        /*1472*/ 	.byte	0x3f
	.zero		1


	//   ....[100]....
        /*1474*/ 	.word	0x0002c930
        /*1478*/ 	.word	0x00000005
        /*147c*/ 	.word	0x00030840
        /*1480*/ 	.short	0x010a
        /*1482*/ 	.byte	0x3f
	.zero		1


	//   ....[101]....
        /*1484*/ 	.word	0x0002c980
        /*1488*/ 	.word	0x00000003
        /*148c*/ 	.word	0x00030840
        /*1490*/ 	.short	0x010a
        /*1492*/ 	.byte	0x3f
	.zero		1


	//   ....[102]....
        /*1494*/ 	.word	0x0002c9d0
        /*1498*/ 	.word	0x00000005
        /*149c*/ 	.word	0x00030860
        /*14a0*/ 	.short	0x010a
        /*14a2*/ 	.byte	0x3f
	.zero		1


	//----- nvinfo : EIATTR_NUM_MBARRIERS
	.align		4
.L_827:
        /*14a4*/ 	.byte	0x03, 0x38
        /*14a6*/ 	.short	0x0016


	//----- nvinfo : EIATTR_EXIT_INSTR_OFFSETS
	.align		4
        /*14a8*/ 	.byte	0x04, 0x1c
        /*14aa*/ 	.short	(.L_829 - .L_828)


	//   ....[0]....
.L_828:
        /*14ac*/ 	.word	0x00027ac0


	//----- nvinfo : EIATTR_MAX_THREADS
	.align		4
.L_829:
        /*14b0*/ 	.byte	0x04, 0x05
        /*14b2*/ 	.short	(.L_831 - .L_830)
.L_830:
        /*14b4*/ 	.word	0x00000180
        /*14b8*/ 	.word	0x00000001
        /*14bc*/ 	.word	0x00000001


	//----- nvinfo : EIATTR_CRS_STACK_SIZE
	.align		4
.L_831:
        /*14c0*/ 	.byte	0x04, 0x1e
        /*14c2*/ 	.short	(.L_833 - .L_832)
.L_832:
        /*14c4*/ 	.word	0x00000000


	//----- nvinfo : EIATTR_CBANK_PARAM_SIZE
	.align		4
.L_833:
        /*14c8*/ 	.byte	0x03, 0x19
        /*14ca*/ 	.short	0x0af0


	//----- nvinfo : EIATTR_PARAM_CBANK
	.align		4
        /*14cc*/ 	.byte	0x04, 0x0a
        /*14ce*/ 	.short	(.L_835 - .L_834)
	.align		4
.L_834:
        /*14d0*/ 	.word	index@(.nv.constant0._ZN7cutlass13device_kernelIN5flash11enable_sm90INS1_16FlashAttnFwdSm90INS1_25CollectiveMainloopFwdSm90ILi2EN4cute5tupleIJNS5_1CILi1EEES8_S8_EEENS6_IJNS7_ILi128EEENS7_ILi96EEENS7_ILi192EEEEEELi192ENS_6half_tEfNS_4arch4Sm90ELb1ELb0ELb1ELb1ELb1ELb1ELb0ELb1ELb1ELb1ELb1ELb0EEENS1_21CollectiveEpilogueFwdINS6_IJSA_SC_SB_EEES9_SE_SG_Li256ELb1ELb1ELb1ELb0EEENS1_36VarlenDynamicPersistentTileSchedulerILi128ELi96ELi256ELi128ELb1ELb1ELb1ELb1ELb1ELb1EEEEEEEEEvNT_6ParamsE)
        /*14d4*/ 	.short	0x0210
        /*14d6*/ 	.short	0x0af0


	//----- nvinfo : EIATTR_SW_WAR
	.align		4
.L_835:
        /*14d8*/ 	.byte	0x04, 0x36
        /*14da*/ 	.short	(.L_837 - .L_836)
.L_836:
        /*14dc*/ 	.word	0x00000008
.L_837:


//--------------------- .nv.info._ZN7cutlass13device_kernelIN5flash11enable_sm90INS1_16FlashAttnFwdSm90INS1_25CollectiveMainloopFwdSm90ILi2EN4cute5tupleIJNS5_1CILi1EEES8_S8_EEENS6_IJNS7_ILi128EEESA_SA_EEELi128ENS_6half_tEfNS_4arch4Sm90ELb0ELb0ELb1ELb0ELb1ELb0ELb0ELb1ELb1ELb1ELb1ELb0EEENS1_21CollectiveEpilogueFwdISB_S9_SC_SE_Li256ELb0ELb1ELb1ELb0EEENS1_19SingleTileSchedulerILb0ELb1ELb1ELi128EEEEEEEEEvNT_6ParamsE --------------------------
	.section	.nv.info._ZN7cutlass13device_kernelIN5flash11enable_sm90INS1_16FlashAttnFwdSm90INS1_25CollectiveMainloopFwdSm90ILi2EN4cute5tupleIJNS5_1CILi1EEES8_S8_EEENS6_IJNS7_ILi128EEESA_SA_EEELi128ENS_6half_tEfNS_4arch4Sm90ELb0ELb0ELb1ELb0ELb1ELb0ELb0ELb1ELb1ELb1ELb1ELb0EEENS1_21CollectiveEpilogueFwdISB_S9_SC_SE_Li256ELb0ELb1ELb1ELb0EEENS1_19SingleTileSchedulerILb0ELb1ELb1ELi128EEEEEEEEEvNT_6ParamsE,"",@"SHT_CUDA_INFO"
	.sectionflags	@""
	.align	4


	//----- nvinfo : EIATTR_CUDA_API_VERSION
	.align		4
        /*0000*/ 	.byte	0x04, 0x37
        /*0002*/ 	.short	(.L_839 - .L_838)
.L_838:
        /*0004*/ 	.word	0x00000082


	//----- nvinfo : EIATTR_KPARAM_INFO
	.align		4
.L_839:
        /*0008*/ 	.byte	0x04, 0x17
        /*000a*/ 	.short	(.L_841 - .L_840)
.L_840:
        /*000c*/ 	.word	0x00000000
        /*0010*/ 	.short	0x0000
        /*0012*/ 	.short	0x0070
        /*0014*/ 	.byte	0x00, 0xf0, 0x01, 0x28


	//----- nvinfo : EIATTR_SPARSE_MMA_MASK
	.align		4
.L_841:
        /*0018*/ 	.byte	0x03, 0x50
        /*001a*/ 	.short	0x0000


	//----- nvinfo : EIATTR_MAXREG_COUNT
	.align		4
        /*001c*/ 	.byte	0x03, 0x1b
        /*001e*/ 	.short	0x00a8


	//----- nvinfo : EIATTR_NUM_BARRIERS
	.align		4
        /*0020*/ 	.byte	0x02, 0x4c
        /*0022*/ 	.byte	0x10
	.zero		1


	//----- nvinfo : EIATTR_EXTERNS
	.align		4
        /*0024*/ 	.byte	0x04, 0x0f
        /*0026*/ 	.short	(.L_843 - .L_842)


	//   ....[0]....
	.align		4
.L_842:
        /*0028*/ 	.word	index@(__assertfail)


	//----- nvinfo : EIATTR_MERCURY_ISA_VERSION
	.align		4
.L_843:
        /*002c*/ 	.byte	0x03, 0x5f
        /*002e*/ 	.short	0x0101


	//----- nvinfo : EIATTR_INT_WARP_WIDE_INSTR_OFFSETS
	.align		4
        /*0030*/ 	.byte	0x04, 0x31
        /*0032*/ 	.short	(.L_845 - .L_844)


	//   ....[0]....
.L_844:
        /*0034*/ 	.word	0x000000b0


	//   ....[1]....
        /*0038*/ 	.word	0x000000c0


	//   ....[2]....
        /*003c*/ 	.word	0x00000160


	//----- nvinfo : EIATTR_COOP_GROUP_MASK_REGIDS
	.align		4
.L_845:
        /*0040*/ 	.byte	0x04, 0x29
        /*0042*/ 	.short	(.L_847 - .L_846)


	//   ....[0]....
.L_846:
        /*0044*/ 	.word	0xffffffff


	//   ....[1]....
        /*0048*/ 	.word	0xffffffff


	//   ....[2]....
        /*004c*/ 	.word	0xffffffff


	//   ....[3]....
        /*0050*/ 	.word	0xffffffff


	//   ....[4]....
        /*0054*/ 	.word	0xffffffff


	//   ....[5]....
        /*0058*/ 	.word	0xffffffff


	//   ....[6]....
        /*005c*/ 	.word	0xffffffff


	//   ....[7]....
        /*0060*/ 	.word	0xffffffff


	//   ....[8]....
        /*0064*/ 	.word	0xffffffff


	//   ....[9]....
        /*0068*/ 	.word	0xffffffff


	//   ....[10]....
        /*006c*/ 	.word	0xffffffff


	//   ....[11]....
        /*0070*/ 	.word	0xffffffff


	//   ....[12]....
        /*0074*/ 	.word	0xffffffff


	//   ....[13]....
        /*0078*/ 	.word	0xffffffff


	//   ....[14]....
        /*007c*/ 	.word	0xffffffff


	//   ....[15]....
        /*0080*/ 	.word	0xffffffff


	//   ....[16]....
        /*0084*/ 	.word	0xffffffff


	//   ....[17]....
        /*0088*/ 	.word	0xffffffff


	//   ....[18]....
        /*008c*/ 	.word	0xffffffff


	//   ....[19]....
        /*0090*/ 	.word	0xffffffff


	//   ....[20]....
        /*0094*/ 	.word	0xffffffff


	//   ....[21]....
        /*0098*/ 	.word	0xffffffff


	//   ....[22]....
        /*009c*/ 	.word	0xffffffff


	//   ....[23]....
        /*00a0*/ 	.word	0xffffffff


	//   ....[24]....
        /*00a4*/ 	.word	0xffffffff


	//   ....[25]....
        /*00a8*/ 	.word	0xffffffff


	//   ....[26]....
        /*00ac*/ 	.word	0xffffffff


	//   ....[27]....
        /*00b0*/ 	.word	0xffffffff


	//   ....[28]....
        /*00b4*/ 	.word	0xffffffff


	//   ....[29]....
        /*00b8*/ 	.word	0xffffffff


	//   ....[30]....
        /*00bc*/ 	.word	0xffffffff


	//   ....[31]....
        /*00c0*/ 	.word	0xffffffff


	//   ....[32]....
        /*00c4*/ 	.word	0xffffffff


	//   ....[33]....
        /*00c8*/ 	.word	0xffffffff


	//   ....[34]....
        /*00cc*/ 	.word	0xffffffff


	//   ....[35]....
        /*00d0*/ 	.word	0xffffffff


	//   ....[36]....
        /*00d4*/ 	.word	0xffffffff


	//   ....[37]....
        /*00d8*/ 	.word	0xffffffff


	//   ....[38]....
        /*00dc*/ 	.word	0xffffffff


	//   ....[39]....
        /*00e0*/ 	.word	0xffffffff


	//   ....[40]....
        /*00e4*/ 	.word	0xffffffff


	//   ....[41]....
        /*00e8*/ 	.word	0xffffffff


	//   ....[42]....
        /*00ec*/ 	.word	0xffffffff


	//   ....[43]....
        /*00f0*/ 	.word	0xffffffff


	//   ....[44]....
        /*00f4*/ 	.word	0xffffffff


	//   ....[45]....
        /*00f8*/ 	.word	0xffffffff


	//   ....[46]....
        /*00fc*/ 	.word	0xffffffff


	//   ....[47]....
        /*0100*/ 	.word	0xffffffff


	//   ....[48]....
        /*0104*/ 	.word	0xffffffff


	//   ....[49]....
        /*0108*/ 	.word	0xffffffff


	//   ....[50]....
        /*010c*/ 	.word	0xffffffff


	//   ....[51]....
        /*0110*/ 	.word	0xffffffff


	//   ....[52]....
        /*0114*/ 	.word	0xffffffff


	//   ....[53]....
        /*0118*/ 	.word	0xffffffff


	//   ....[54]....
        /*011c*/ 	.word	0xffffffff


	//   ....[55]....
        /*0120*/ 	.word	0xffffffff


	//   ....[56]....
        /*0124*/ 	.word	0xffffffff


	//   ....[57]....
        /*0128*/ 	.word	0xffffffff


	//   ....[58]....
        /*012c*/ 	.word	0xffffffff


	//   ....[59]....
        /*0130*/ 	.word	0xffffffff


	//   ....[60]....
        /*0134*/ 	.word	0xffffffff


	//   ....[61]....
        /*0138*/ 	.word	0xffffffff


	//   ....[62]....
        /*013c*/ 	.word	0xffffffff


	//   ....[63]....
        /*0140*/ 	.word	0xffffffff


	//   ....[64]....
        /*0144*/ 	.word	0xffffffff


	//   ....[65]....
        /*0148*/ 	.word	0xffffffff


	//   ....[66]....
        /*014c*/ 	.word	0xffffffff


	//   ....[67]....
        /*0150*/ 	.word	0xffffffff


	//   ....[68]....
        /*0154*/ 	.word	0xffffffff


	//   ....[69]....
        /*0158*/ 	.word	0xffffffff


	//   ....[70]....
        /*015c*/ 	.word	0xffffffff


	//   ....[71]....
        /*0160*/ 	.word	0xffffffff


	//   ....[72]....
        /*0164*/ 	.word	0xffffffff


	//   ....[73]....
        /*0168*/ 	.word	0xffffffff


	//   ....[74]....
        /*016c*/ 	.word	0xffffffff


	//   ....[75]....
        /*0170*/ 	.word	0xffffffff


	//   ....[76]....
        /*0174*/ 	.word	0xffffffff


	//   ....[77]....
        /*0178*/ 	.word	0xffffffff


	//   ....[78]....
        /*017c*/ 	.word	0xffffffff


	//   ....[79]....
        /*0180*/ 	.word	0xffffffff


	//   ....[80]....
        /*0184*/ 	.word	0xffffffff


	//   ....[81]....
        /*0188*/ 	.word	0xffffffff


	//   ....[82]....
        /*018c*/ 	.word	0xffffffff


	//   ....[83]....
        /*0190*/ 	.word	0xffffffff


	//   ....[84]....
        /*0194*/ 	.word	0xffffffff


	//   ....[85]....
        /*0198*/ 	.word	0xffffffff


	//   ....[86]....
        /*019c*/ 	.word	0xffffffff


	//   ....[87]....
        /*01a0*/ 	.word	0xffffffff


	//   ....[88]....
        /*01a4*/ 	.word	0xffffffff


	//   ....[89]....
        /*01a8*/ 	.word	0xffffffff


	//   ....[90]....
        /*01ac*/ 	.word	0xffffffff


	//   ....[91]....
        /*01b0*/ 	.word	0xffffffff


	//   ....[92]....
        /*01b4*/ 	.word	0xffffffff


	//   ....[93]....
        /*01b8*/ 	.word	0xffffffff


	//   ....[94]....
        /*01bc*/ 	.word	0xffffffff


	//   ....[95]....
        /*01c0*/ 	.word	0xffffffff


	//   ....[96]....
        /*01c4*/ 	.word	0xffffffff


	//   ....[97]....
        /*01c8*/ 	.word	0xffffffff


	//   ....[98]....
        /*01cc*/ 	.word	0xffffffff


	//   ....[99]....
        /*01d0*/ 	.word	0xffffffff


	//   ....[100]....
        /*01d4*/ 	.word	0xffffffff


	//   ....[101]....
        /*01d8*/ 	.word	0xffffffff


	//   ....[102]....
        /*01dc*/ 	.word	0xffffffff


	//   ....[103]....
        /*01e0*/ 	.word	0xffffffff


	//   ....[104]....
        /*01e4*/ 	.word	0xffffffff


	//   ....[105]....
        /*01e8*/ 	.word	0xffffffff


	//   ....[106]....
        /*01ec*/ 	.word	0xffffffff


	//   ....[107]....
        /*01f0*/ 	.word	0xffffffff


	//   ....[108]....
        /*01f4*/ 	.word	0xffffffff


	//   ....[109]....
        /*01f8*/ 	.word	0x0500000f


	//   ....[110]....
        /*01fc*/ 	.word	0x0500000f


	//   ....[111]....
        /*0200*/ 	.word	0x0500000f


	//   ....[112]....
        /*0204*/ 	.word	0x0500000f


	//   ....[113]....
        /*0208*/ 	.word	0x0500000f


	//   ....[114]....
        /*020c*/ 	.word	0x0500000f


	//   ....[115]....
        /*0210*/ 	.word	0x0500000f


	//   ....[116]....
        /*0214*/ 	.word	0x0500000f


	//   ....[117]....
        /*0218*/ 	.word	0x0500000f


	//   ....[118]....
        /*021c*/ 	.word	0x0500000f


	//   ....[119]....
        /*0220*/ 	.word	0x0500000f


	//   ....[120]....
        /*0224*/ 	.word	0x0500000f


	//   ....[121]....
        /*0228*/ 	.word	0x0500000f


	//   ....[122]....
        /*022c*/ 	.word	0x0500000f


	//   ....[123]....
        /*0230*/ 	.word	0x0500000f


	//   ....[124]....
        /*0234*/ 	.word	0x0500000f


	//   ....[125]....
        /*0238*/ 	.word	0x0500000f


	//   ....[126]....
        /*023c*/ 	.word	0x0500000f


	//   ....[127]....
        /*0240*/ 	.word	0x0500000f


	//   ....[128]....
        /*0244*/ 	.word	0x0500000f


	//   ....[129]....
        /*0248*/ 	.word	0x0500000f


	//   ....[130]....
        /*024c*/ 	.word	0x0500000f


	//   ....[131]....
        /*0250*/ 	.word	0x0500000f


	//   ....[132]....
        /*0254*/ 	.word	0x0500000f


	//   ....[133]....
        /*0258*/ 	.word	0x0500000f


	//   ....[134]....
        /*025c*/ 	.word	0x0500000f


	//   ....[135]....
        /*0260*/ 	.word	0x0500000f


	//   ....[136]....
        /*0264*/ 	.word	0x0500000f


	//   ....[137]....
        /*0268*/ 	.word	0x0500000f


	//   ....[138]....
        /*026c*/ 	.word	0x0500000f


	//   ....[139]....
        /*0270*/ 	.word	0x0500000f


	//   ....[140]....
        /*0274*/ 	.word	0x0500000f


	//   ....[141]....
        /*0278*/ 	.word	0x0500000f


	//   ....[142]....
        /*027c*/ 	.word	0x0500000f


	//   ....[143]....
        /*0280*/ 	.word	0x0500000f


	//   ....[144]....
        /*0284*/ 	.word	0x0500000f


	//   ....[145]....
        /*0288*/ 	.word	0x0500000f


	//   ....[146]....
        /*028c*/ 	.word	0x0500000f


	//   ....[147]....
        /*0290*/ 	.word	0x0500000f


	//   ....[148]....
        /*0294*/ 	.word	0x0500000f


	//   ....[149]....
        /*0298*/ 	.word	0x0500000f


	//   ....[150]....
        /*029c*/ 	.word	0x0500000f


	//   ....[151]....
        /*02a0*/ 	.word	0x0500000f


	//   ....[152]....
        /*02a4*/ 	.word	0x0500000f


	//   ....[153]....
        /*02a8*/ 	.word	0x0500000f


	//   ....[154]....
        /*02ac*/ 	.word	0x0500000f


	//   ....[155]....
        /*02b0*/ 	.word	0x0500000f


	//   ....[156]....
        /*02b4*/ 	.word	0x0500000f


	//   ....[157]....
        /*02b8*/ 	.word	0x0500000f


	//   ....[158]....
        /*02bc*/ 	.word	0x0500000f


	//   ....[159]....
        /*02c0*/ 	.word	0x0500000f


	//   ....[160]....
        /*02c4*/ 	.word	0x0500000f


	//   ....[161]....
        /*02c8*/ 	.word	0x0500000f


	//   ....[162]....
        /*02cc*/ 	.word	0x0500000f


	//   ....[163]....
        /*02d0*/ 	.word	0x0500000f


	//   ....[164]....
        /*02d4*/ 	.word	0x0500000f


	//   ....[165]....
        /*02d8*/ 	.word	0x0500000f


	//   ....[166]....
        /*02dc*/ 	.word	0x0500000f


	//   ....[167]....
        /*02e0*/ 	.word	0x0500000f


	//   ....[168]....
        /*02e4*/ 	.word	0x0500000f


	//   ....[169]....
        /*02e8*/ 	.word	0x0500000f


	//   ....[170]....
        /*02ec*/ 	.word	0x0500000f


	//   ....[171]....
        /*02f0*/ 	.word	0x0500000f


	//   ....[172]....
        /*02f4*/ 	.word	0x0500000f


	//   ....[173]....
        /*02f8*/ 	.word	0x0500000f


	//   ....[174]....
        /*02fc*/ 	.word	0x0500000f


	//   ....[175]....
        /*0300*/ 	.word	0x0500000f


	//   ....[176]....
        /*0304*/ 	.word	0x0500000f


	//   ....[177]....
        /*0308*/ 	.word	0x0500000f


	//   ....[178]....
        /*030c*/ 	.word	0x0500000f


	//   ....[179]....
        /*0310*/ 	.word	0x0500000f


	//   ....[180]....
        /*0314*/ 	.word	0x0500000f


	//   ....[181]....
        /*0318*/ 	.word	0x0500000f


	//   ....[182]....
        /*031c*/ 	.word	0x0500000f


	//   ....[183]....
        /*0320*/ 	.word	0x0500000f


	//   ....[184]....
        /*0324*/ 	.word	0x0500000f


	//   ....[185]....
        /*0328*/ 	.word	0x0500000f


	//   ....[186]....
        /*032c*/ 	.word	0x0500000f


	//   ....[187]....
        /*0330*/ 	.word	0x0500000f


	//   ....[188]....
        /*0334*/ 	.word	0x0500000f


	//   ....[189]....
        /*0338*/ 	.word	0x0500000f


	//   ....[190]....
        /*033c*/ 	.word	0x0500000f


	//----- nvinfo : EIATTR_COOP_GROUP_INSTR_OFFSETS
	.align		4
.L_847:
        /*0340*/ 	.byte	0x04, 0x28
        /*0342*/ 	.short	(.L_849 - .L_848)


	//   ....[0]....
.L_848:
        /*0344*/ 	.word	0x00000070


	//   ....[1]....
        /*0348*/ 	.word	0x00000080


	//   ....[2]....
        /*034c*/ 	.word	0x000002c0


	//   ....[3]....
        /*0350*/ 	.word	0x00000420


	//   ....[4]....
        /*0354*/ 	.word	0x00000540


	//   ....[5]....
        /*0358*/ 	.word	0x000006a0


	//   ....[6]....
        /*035c*/ 	.word	0x00000fd0


	//   ....[7]....
        /*0360*/ 	.word	0x000029a0


	//   ....[8]....
        /*0364*/ 	.word	0x00002a20


	//   ....[9]....
        /*0368*/ 	.word	0x00003070


	//   ....[10]....
        /*036c*/ 	.word	0x000030d0


	//   ....[11]....
        /*0370*/ 	.word	0x00005380


	//   ....[12]....
        /*0374*/ 	.word	0x000053b0


	//   ....[13]....
        /*0378*/ 	.word	0x000053e0


	//   ....[14]....
        /*037c*/ 	.word	0x000053f0


	//   ....[15]....
        /*0380*/ 	.word	0x000068a0


	//   ....[16]....
        /*0384*/ 	.word	0x000068d0


	//   ....[17]....
        /*0388*/ 	.word	0x00006990


	//   ....[18]....
        /*038c*/ 	.word	0x000069a0


	//   ....[19]....
        /*0390*/ 	.word	0x00007940


	//   ....[20]....
        /*0394*/ 	.word	0x00007980


	//   ....[21]....
        /*0398*/ 	.word	0x000079b0


	//   ....[22]....
        /*039c*/ 	.word	0x000079f0


	//   ....[23]....
        /*03a0*/ 	.word	0x00007a00


	//   ....[24]....
        /*03a4*/ 	.word	0x00007a30


	//   ....[25]....
        /*03a8*/ 	.word	0x00008090


	//   ....[26]....
        /*03ac*/ 	.word	0x000080a0


	//   ....[27]....
        /*03b0*/ 	.word	0x00008ad0


	//   ....[28]....
        /*03b4*/ 	.word	0x00009bb0


	//   ....[29]....
        /*03b8*/ 	.word	0x00009be0


	//   ....[30]....
        /*03bc*/ 	.word	0x00009bf0


	//   ....[31]....
        /*03c0*/ 	.word	0x00009c00


	//   ....[32]....
        /*03c4*/ 	.word	0x00009c10


	//   ....[33]....
        /*03c8*/ 	.word	0x00009c20


	//   ....[34]....
        /*03cc*/ 	.word	0x00009c30


	//   ....[35]....
        /*03d0*/ 	.word	0x00009c50


	//   ....[36]....
        /*03d4*/ 	.word	0x00009cc0


	//   ....[37]....
        /*03d8*/ 	.word	0x00009d50


	//   ....[38]....
        /*03dc*/ 	.word	0x00009da0


	//   ....[39]....
        /*03e0*/ 	.word	0x00009db0


	//   ....[40]....
        /*03e4*/ 	.word	0x00009de0


	//   ....[41]....
        /*03e8*/ 	.word	0x00009e30


	//   ....[42]....
        /*03ec*/ 	.word	0x00009e70


	//   ....[43]....
        /*03f0*/ 	.word	0x00009f40


	//   ....[44]....
        /*03f4*/ 	.word	0x0000a500


	//   ....[45]....
        /*03f8*/ 	.word	0x0000a530


	//   ....[46]....
        /*03fc*/ 	.word	0x0000a560


	//   ....[47]....
        /*0400*/ 	.word	0x0000a590


	//   ....[48]....
        /*0404*/ 	.word	0x0000a5a0


	//   ....[49]....
        /*0408*/ 	.word	0x0000a630


	//   ....[50]....
        /*040c*/ 	.word	0x0000a650


	//   ....[51]....
        /*0410*/ 	.word	0x0000a660


	//   ....[52]....
        /*0414*/ 	.word	0x0000a740


	//   ....[53]....
        /*0418*/ 	.word	0x0000a760


	//   ....[54]....
        /*041c*/ 	.word	0x0000a770


	//   ....[55]....
        /*0420*/ 	.word	0x0000a7c0


	//   ....[56]....
        /*0424*/ 	.word	0x0000a850


	//   ....[57]....
        /*0428*/ 	.word	0x0000a880


	//   ....[58]....
        /*042c*/ 	.word	0x0000a890


	//   ....[59]....
        /*0430*/ 	.word	0x0000a8a0


	//   ....[60]....
        /*0434*/ 	.word	0x0000afd0


	//   ....[61]....
        /*0438*/ 	.word	0x0000b000


	//   ....[62]....
        /*043c*/ 	.word	0x0000b010


	//   ....[63]....
        /*0440*/ 	.word	0x0000b020


	//   ....[64]....
        /*0444*/ 	.word	0x0000b050


	//   ....[65]....
        /*0448*/ 	.word	0x0000b090


	//   ....[66]....
        /*044c*/ 	.word	0x0000b0a0


	//   ....[67]....
        /*0450*/ 	.word	0x0000b0c0


	//   ....[68]....
        /*0454*/ 	.word	0x0000b120


	//   ....[69]....
        /*0458*/ 	.word	0x0000b140


	//   ....[70]....
        /*045c*/ 	.word	0x0000b150


	//   ....[71]....
        /*0460*/ 	.word	0x0000b1b0


	//   ....[72]....
        /*0464*/ 	.word	0x0000b1d0


	//   ....[73]....
        /*0468*/ 	.word	0x0000b1e0


	//   ....[74]....
        /*046c*/ 	.word	0x0000b210


	//   ....[75]....
        /*0470*/ 	.word	0x0000b220


	//   ....[76]....
        /*0474*/ 	.word	0x0000b4a0


	//   ....[77]....
        /*0478*/ 	.word	0x0000b4c0


	//   ....[78]....
        /*047c*/ 	.word	0x0000b4d0


	//   ....[79]....
        /*0480*/ 	.word	0x0000b4f0


	//   ....[80]....
        /*0484*/ 	.word	0x0000b560


	//   ....[81]....
        /*0488*/ 	.word	0x0000b590


	//   ....[82]....
        /*048c*/ 	.word	0x0000b5e0


	//   ....[83]....
        /*0490*/ 	.word	0x0000b610


	//   ....[84]....
        /*0494*/ 	.word	0x0000b660


	//   ....[85]....
        /*0498*/ 	.word	0x0000b690


	//   ....[86]....
        /*049c*/ 	.word	0x0000b6e0


	//   ....[87]....
        /*04a0*/ 	.word	0x0000b710


	//   ....[88]....
        /*04a4*/ 	.word	0x0000b760


	//   ....[89]....
        /*04a8*/ 	.word	0x0000b790


	//   ....[90]....
        /*04ac*/ 	.word	0x0000b7e0


	//   ....[91]....
        /*04b0*/ 	.word	0x0000b810


	//   ....[92]....
        /*04b4*/ 	.word	0x0000bc70


	//   ....[93]....
        /*04b8*/ 	.word	0x0000bca0


	//   ....[94]....
        /*04bc*/ 	.word	0x0000bcd0


	//   ....[95]....
        /*04c0*/ 	.word	0x0000bd00


	//   ....[96]....
        /*04c4*/ 	.word	0x0000bd30


	//   ....[97]....
        /*04c8*/ 	.word	0x0000bd40


	//   ....[98]....
        /*04cc*/ 	.word	0x0000bd60


	//   ....[99]....
        /*04d0*/ 	.word	0x0000bd80


	//   ....[100]....
        /*04d4*/ 	.word	0x0000bda0


	//   ....[101]....
        /*04d8*/ 	.word	0x0000bdd0


	//   ....[102]....
        /*04dc*/ 	.word	0x0000be50


	//   ....[103]....
        /*04e0*/ 	.word	0x0000be70


	//   ....[104]....
        /*04e4*/ 	.word	0x0000be90


	//   ....[105]....
        /*04e8*/ 	.word	0x0000bec0


	//   ....[106]....
        /*04ec*/ 	.word	0x0000c090


	//   ....[107]....
        /*04f0*/ 	.word	0x0000c0a0


	//   ....[108]....
        /*04f4*/ 	.word	0x0000c300


	//   ....[109]....
        /*04f8*/ 	.word	0x0000c7a0


	//   ....[110]....
        /*04fc*/ 	.word	0x0000c890


	//   ....[111]....
        /*0500*/ 	.word	0x0000c930


	//   ....[112]....
        /*0504*/ 	.word	0x0000c990


	//   ....[113]....
        /*0508*/ 	.word	0x0000ca60


	//   ....[114]....
        /*050c*/ 	.word	0x0000cad0


	//   ....[115]....
        /*0510*/ 	.word	0x0000cba0


	//   ....[116]....
        /*0514*/ 	.word	0x0000cc10


	//   ....[117]....
        /*0518*/ 	.word	0x0000ccf0


	//   ....[118]....
        /*051c*/ 	.word	0x0000cd70


	//   ....[119]....
        /*0520*/ 	.word	0x0000ce30


	//   ....[120]....
        /*0524*/ 	.word	0x0000cea0


	//   ....[121]....
        /*0528*/ 	.word	0x0000cf80


	//   ....[122]....
        /*052c*/ 	.word	0x0000d000


	//   ....[123]....
        /*0530*/ 	.word	0x0000d0d0


	//   ....[124]....
        /*0534*/ 	.word	0x0000d150


	//   ....[125]....
        /*0538*/ 	.word	0x0000d200


	//   ....[126]....
        /*053c*/ 	.word	0x0000d290


	//   ....[127]....
        /*0540*/ 	.word	0x0000d2f0


	//   ....[128]....
        /*0544*/ 	.word	0x0000d390


	//   ....[129]....
        /*0548*/ 	.word	0x0000d450


	//   ....[130]....
        /*054c*/ 	.word	0x0000d4d0


	//   ....[131]....
        /*0550*/ 	.word	0x0000d5c0


	//   ....[132]....
        /*0554*/ 	.word	0x0000d620


	//   ....[133]....
        /*0558*/ 	.word	0x0000d6e0


	//   ....[134]....
        /*055c*/ 	.word	0x0000d760


	//   ....[135]....
        /*0560*/ 	.word	0x0000d830


	//   ....[136]....
        /*0564*/ 	.word	0x0000d8b0


	//   ....[137]....
        /*0568*/ 	.word	0x0000d980


	//   ....[138]....
        /*056c*/ 	.word	0x0000d9f0


	//   ....[139]....
        /*0570*/ 	.word	0x0000dac0


	//   ....[140]....
        /*0574*/ 	.word	0x0000db30


	//   ....[141]....
        /*0578*/ 	.word	0x0000dbe0


	//   ....[142]....
        /*057c*/ 	.word	0x0000dd20


	//   ....[143]....
        /*0580*/ 	.word	0x0000ddd0


	//   ....[144]....
        /*0584*/ 	.word	0x0000dea0


	//   ....[145]....
        /*0588*/ 	.word	0x0000def0


	//   ....[146]....
        /*058c*/ 	.word	0x0000dfd0


	//   ....[147]....
        /*0590*/ 	.word	0x0000e020


	//   ....[148]....
        /*0594*/ 	.word	0x0000e0f0


	//   ....[149]....
        /*0598*/ 	.word	0x0000e140


	//   ....[150]....
        /*059c*/ 	.word	0x0000e220


	//   ....[151]....
        /*05a0*/ 	.word	0x0000e270


	//   ....[152]....
        /*05a4*/ 	.word	0x0000e350


	//   ....[153]....
        /*05a8*/ 	.word	0x0000e3a0


	//   ....[154]....
        /*05ac*/ 	.word	0x0000e470


	//   ....[155]....
        /*05b0*/ 	.word	0x0000e4c0


	//   ....[156]....
        /*05b4*/ 	.word	0x0000e5a0


	//   ....[157]....
        /*05b8*/ 	.word	0x0000e5f0


	//   ....[158]....
        /*05bc*/ 	.word	0x0000e6e0


	//   ....[159]....
        /*05c0*/ 	.word	0x0000e780


	//   ....[160]....
        /*05c4*/ 	.word	0x0000e7e0


	//   ....[161]....
        /*05c8*/ 	.word	0x0000e8a0


	//   ....[162]....
        /*05cc*/ 	.word	0x0000e940


	//   ....[163]....
        /*05d0*/ 	.word	0x0000ea00


	//   ....[164]....
        /*05d4*/ 	.word	0x0000eaa0


	//   ....[165]....
        /*05d8*/ 	.word	0x0000eb60


	//   ....[166]....
        /*05dc*/ 	.word	0x0000ec00


	//   ....[167]....
        /*05e0*/ 	.word	0x0000ecc0


	//   ....[168]....
        /*05e4*/ 	.word	0x0000ed60


	//   ....[169]....
        /*05e8*/ 	.word	0x0000ee20


	//   ....[170]....
        /*05ec*/ 	.word	0x0000eec0


	//   ....[171]....
        /*05f0*/ 	.word	0x0000ef80


	//   ....[172]....
        /*05f4*/ 	.word	0x0000f020


	//   ....[173]....
        /*05f8*/ 	.word	0x0000f0e0


	//   ....[174]....
        /*05fc*/ 	.word	0x0000f200


	//   ....[175]....
        /*0600*/ 	.word	0x0000f2a0


	//   ....[176]....
        /*0604*/ 	.word	0x0000f350


	//   ....[177]....
        /*0608*/ 	.word	0x0000f420


	//   ....[178]....
        /*060c*/ 	.word	0x0000f490


	//   ....[179]....
        /*0610*/ 	.word	0x0000f560


	//   ....[180]....
        /*0614*/ 	.word	0x0000f5d0


	//   ....[181]....
        /*0618*/ 	.word	0x0000f6b0


	//   ....[182]....
        /*061c*/ 	.word	0x0000f730


	//   ....[183]....
        /*0620*/ 	.word	0x0000f810


	//   ....[184]....
        /*0624*/ 	.word	0x0000f880


	//   ....[185]....
        /*0628*/ 	.word	0x0000f960


	//   ....[186]....
        /*062c*/ 	.word	0x0000f9d0


	//   ....[187]....
        /*0630*/ 	.word	0x0000faa0


	//   ....[188]....
        /*0634*/ 	.word	0x0000fb10


	//   ....[189]....
        /*0638*/ 	.word	0x0000fbd0


	//   ....[190]....
        /*063c*/ 	.word	0x0000fcb0


	//----- nvinfo : EIATTR_REG_RECONFIG
	.align		4
.L_849:
        /*0640*/ 	.byte	0x01, 0x54
	.zero		2


	//----- nvinfo : EIATTR_SYSCALL_OFFSETS
	.align		4
        /*0644*/ 	.byte	0x04, 0x46
        /*0646*/ 	.short	(.L_851 - .L_850)


	//   ....[0]....
.L_850:
        /*0648*/ 	.word	0x00001190


	//   ....[1]....
        /*064c*/ 	.word	0x000091f0


	//   ....[2]....
        /*0650*/ 	.word	0x00009330


	//   ....[3]....
        /*0654*/ 	.word	0x00009420


	//   ....[4]....
        /*0658*/ 	.word	0x0000a270


	//----- nvinfo : EIATTR_MBARRIER_INSTR_OFFSETS
	.align		4
.L_851:
        /*065c*/ 	.byte	0x04, 0x39
        /*065e*/ 	.short	(.L_853 - .L_852)


	//   ....[0]....
.L_852:
        /*0660*/ 	.word	0x00000170
        /*0664*/ 	.word	0x000000ff
        /*0668*/ 	.word	0x00028800
        /*066c*/ 	.short	0x0100
        /*066e*/ 	.byte	0x08
	.zero		1


	//   ....[1]....
        /*0670*/ 	.word	0x00000180
        /*0674*/ 	.word	0x000000ff
        /*0678*/ 	.word	0x00028820
        /*067c*/ 	.short	0x0100
        /*067e*/ 	.byte	0x08
	.zero		1


	//   ....[2]....
        /*0680*/ 	.word	0x00000270
        /*0684*/ 	.word	0x000000ff
        /*0688*/ 	.word	0x00028830
        /*068c*/ 	.short	0x0100
        /*068e*/ 	.byte	0x08
	.zero		1


	//   ....[3]....
        /*0690*/ 	.word	0x00000280
        /*0694*/ 	.word	0x000000ff
        /*0698*/ 	.word	0x00028840
        /*069c*/ 	.short	0x0100
        /*069e*/ 	.byte	0x08
	.zero		1


	//   ....[4]....
        /*06a0*/ 	.word	0x00000290
        /*06a4*/ 	.word	0x000000ff
        /*06a8*/ 	.word	0x00028838
        /*06ac*/ 	.short	0x0100
        /*06ae*/ 	.byte	0x08
	.zero		1


	//   ....[5]....
        /*06b0*/ 	.word	0x000002a0
        /*06b4*/ 	.word	0x000000ff
        /*06b8*/ 	.word	0x00028848
        /*06bc*/ 	.short	0x0100
        /*06be*/ 	.byte	0x08
	.zero		1


	//   ....[6]....
        /*06c0*/ 	.word	0x000003d0
        /*06c4*/ 	.word	0x000000ff
        /*06c8*/ 	.word	0x00028850
        /*06cc*/ 	.short	0x0100
        /*06ce*/ 	.byte	0x08
	.zero		1


	//   ....[7]....
        /*06d0*/ 	.word	0x000003e0
        /*06d4*/ 	.word	0x000000ff
        /*06d8*/ 	.word	0x00028860
        /*06dc*/ 	.short	0x0100
        /*06de*/ 	.byte	0x08
	.zero		1


	//   ....[8]....
        /*06e0*/ 	.word	0x000003f0
        /*06e4*/ 	.word	0x000000ff
        /*06e8*/ 	.word	0x00028858
        /*06ec*/ 	.short	0x0100
        /*06ee*/ 	.byte	0x08
	.zero		1


	//   ....[9]....
        /*06f0*/ 	.word	0x00000400
        /*06f4*/ 	.word	0x000000ff
        /*06f8*/ 	.word	0x00028868
        /*06fc*/ 	.short	0x0100
        /*06fe*/ 	.byte	0x08
	.zero		1


	//   ....[10]....
        /*0700*/ 	.word	0x000004f0
        /*0704*/ 	.word	0x000000ff
        /*0708*/ 	.word	0x00028870
        /*070c*/ 	.short	0x0100
        /*070e*/ 	.byte	0x06
	.zero		1


	//   ....[11]....
        /*0710*/ 	.word	0x00000500
        /*0714*/ 	.word	0x000000ff
        /*0718*/ 	.word	0x00028880
        /*071c*/ 	.short	0x0100
        /*071e*/ 	.byte	0x06
	.zero		1


	//   ....[12]....
        /*0720*/ 	.word	0x00000510
        /*0724*/ 	.word	0x000000ff
        /*0728*/ 	.word	0x00028878
        /*072c*/ 	.short	0x0100
        /*072e*/ 	.byte	0x06
	.zero		1


	//   ....[13]....
        /*0730*/ 	.word	0x00000520
        /*0734*/ 	.word	0x000000ff
        /*0738*/ 	.word	0x00028888
        /*073c*/ 	.short	0x0100
        /*073e*/ 	.byte	0x06
	.zero		1


	//   ....[14]....
        /*0740*/ 	.word	0x00000650
        /*0744*/ 	.word	0x000000ff
        /*0748*/ 	.word	0x00028890
        /*074c*/ 	.short	0x0100
        /*074e*/ 	.byte	0x08
	.zero		1


	//   ....[15]....
        /*0750*/ 	.word	0x00000660
        /*0754*/ 	.word	0x000000ff
        /*0758*/ 	.word	0x000288a0
        /*075c*/ 	.short	0x0100
        /*075e*/ 	.byte	0x08
	.zero		1


	//   ....[16]....
        /*0760*/ 	.word	0x00000670
        /*0764*/ 	.word	0x000000ff
        /*0768*/ 	.word	0x00028898
        /*076c*/ 	.short	0x0100
        /*076e*/ 	.byte	0x08
	.zero		1


	//   ....[17]....
        /*0770*/ 	.word	0x00000680
        /*0774*/ 	.word	0x000000ff
        /*0778*/ 	.word	0x000288a8
        /*077c*/ 	.short	0x0100
        /*077e*/ 	.byte	0x08
	.zero		1


	//   ....[18]....
        /*0780*/ 	.word	0x000007c0
        /*0784*/ 	.word	0x000000ff
        /*0788*/ 	.word	0x000288b0
        /*078c*/ 	.short	0x0100
        /*078e*/ 	.byte	0x08
	.zero		1


	//   ....[19]....
        /*0790*/ 	.word	0x000007d0
        /*0794*/ 	.word	0x000000ff
        /*0798*/ 	.word	0x000288c0
        /*079c*/ 	.short	0x0100
        /*079e*/ 	.byte	0x08
	.zero		1


	//   ....[20]....
        /*07a0*/ 	.word	0x000007e0
        /*07a4*/ 	.word	0x000000ff
        /*07a8*/ 	.word	0x000288b8
        /*07ac*/ 	.short	0x0100
        /*07ae*/ 	.byte	0x08
	.zero		1


	//   ....[21]....
        /*07b0*/ 	.word	0x000007f0
        /*07b4*/ 	.word	0x000000ff
        /*07b8*/ 	.word	0x000288c8
        /*07bc*/ 	.short	0x0100
        /*07be*/ 	.byte	0x08
	.zero		1


	//   ....[22]....
        /*07c0*/ 	.word	0x000011b0
        /*07c4*/ 	.word	0x000000ff
        /*07c8*/ 	.word	0x00028800
        /*07cc*/ 	.short	0x010a
        /*07ce*/ 	.byte	0x24
	.zero		1


	//   ....[23]....
        /*07d0*/ 	.word	0x00001220
        /*07d4*/ 	.word	0x000000ff
        /*07d8*/ 	.word	0x00028830
        /*07dc*/ 	.short	0x010a
        /*07de*/ 	.byte	0x24
	.zero		1


	//   ....[24]....
        /*07e0*/ 	.word	0x00001280
        /*07e4*/ 	.word	0x000000ff
        /*07e8*/ 	.word	0x00028830
        /*07ec*/ 	.short	0x010a
        /*07ee*/ 	.byte	0x24
	.zero		1


	//   ....[25]....
        /*07f0*/ 	.word	0x00001fa0
        /*07f4*/ 	.word	0x000000ff
        /*07f8*/ 	.word	0x00000000
        /*07fc*/ 	.short	0x0101
        /*07fe*/ 	.byte	0x04
	.zero		1


	//   ....[26]....
        /*0800*/ 	.word	0x00004000
        /*0804*/ 	.word	0x000000ff
        /*0808*/ 	.word	0x00028830
        /*080c*/ 	.short	0x010a
        /*080e*/ 	.byte	0x0a
	.zero		1


	//   ....[27]....
        /*0810*/ 	.word	0x00004040
        /*0814*/ 	.word	0x000000ff
        /*0818*/ 	.word	0x00028830
        /*081c*/ 	.short	0x010a
        /*081e*/ 	.byte	0x0a
	.zero		1


	//   ....[28]....
        /*0820*/ 	.word	0x000043c0
        /*0824*/ 	.word	0x000000ff
        /*0828*/ 	.word	0x00028850
        /*082c*/ 	.short	0x010a
        /*082e*/ 	.byte	0x0a
	.zero		1


	//   ....[29]....
        /*0830*/ 	.word	0x00004400
        /*0834*/ 	.word	0x000000ff
        /*0838*/ 	.word	0x00028850
        /*083c*/ 	.short	0x010a
        /*083e*/ 	.byte	0x0a
	.zero		1


	//   ....[30]....
        /*0840*/ 	.word	0x00004d20
        /*0844*/ 	.word	0x000000ff
        /*0848*/ 	.word	0x00000000
        /*084c*/ 	.short	0x0101
        /*084e*/ 	.byte	0x06
	.zero		1


	//   ....[31]....
        /*0850*/ 	.word	0x000061d0
        /*0854*/ 	.word	0x000000ff
        /*0858*/ 	.word	0x00000000
        /*085c*/ 	.short	0x0101
        /*085e*/ 	.byte	0x05
	.zero		1


	//   ....[32]....
        /*0860*/ 	.word	0x000067f0
        /*0864*/ 	.word	0x000000ff
        /*0868*/ 	.word	0x00028850
        /*086c*/ 	.short	0x010a
        /*086e*/ 	.byte	0x05
	.zero		1


	//   ....[33]....
        /*0870*/ 	.word	0x00006830
        /*0874*/ 	.word	0x000000ff
        /*0878*/ 	.word	0x00028850
        /*087c*/ 	.short	0x010a
        /*087e*/ 	.byte	0x05
	.zero		1


	//   ....[34]....
        /*0880*/ 	.word	0x00006e10
        /*0884*/ 	.word	0x000000ff
        /*0888*/ 	.word	0x00000000
        /*088c*/ 	.short	0x0101
        /*088e*/ 	.byte	0x04
	.zero		1


	//   ....[35]....
        /*0890*/ 	.word	0x00007a10
        /*0894*/ 	.word	0x000000ff
        /*0898*/ 	.word	0x00000000
        /*089c*/ 	.short	0x0101
        /*089e*/ 	.byte	0x04
	.zero		1


	//   ....[36]....
        /*08a0*/ 	.word	0x00009870
        /*08a4*/ 	.word	0x000000ff
        /*08a8*/ 	.word	0x00028840
        /*08ac*/ 	.short	0x010a
        /*08ae*/ 	.byte	0x2d
	.zero		1


	//   ....[37]....
        /*08b0*/ 	.word	0x0000a030
        /*08b4*/ 	.word	0x000000ff
        /*08b8*/ 	.word	0x00028830
        /*08bc*/ 	.short	0x0107
        /*08be*/ 	.byte	0x2d
	.zero		1


	//   ....[38]....
        /*08c0*/ 	.word	0x0000a0a0
        /*08c4*/ 	.word	0x000000ff
        /*08c8*/ 	.word	0x00028830
        /*08cc*/ 	.short	0x0101
        /*08ce*/ 	.byte	0x2d
	.zero		1


	//   ....[39]....
        /*08d0*/ 	.word	0x0000aa20
        /*08d4*/ 	.word	0x000000ff
        /*08d8*/ 	.word	0x00028800
        /*08dc*/ 	.short	0x0107
        /*08de*/ 	.byte	0x2d
	.zero		1


	//   ....[40]....
        /*08e0*/ 	.word	0x0000aa60
        /*08e4*/ 	.word	0x000000ff
        /*08e8*/ 	.word	0x00028800
        /*08ec*/ 	.short	0x0101
        /*08ee*/ 	.byte	0x2d
	.zero		1


	//   ....[41]....
        /*08f0*/ 	.word	0x0000aa90
        /*08f4*/ 	.word	0x000000ff
        /*08f8*/ 	.word	0x00028820
        /*08fc*/ 	.short	0x010a
        /*08fe*/ 	.byte	0x2d
	.zero		1


	//   ....[42]....
        /*0900*/ 	.word	0x0000add0
        /*0904*/ 	.word	0x00000021
        /*0908*/ 	.word	0x00028840
        /*090c*/ 	.short	0x010a
        /*090e*/ 	.byte	0x3f
	.zero		1


	//   ....[43]....
        /*0910*/ 	.word	0x0000b330
        /*0914*/ 	.word	0x00000021
        /*0918*/ 	.word	0x00028830
        /*091c*/ 	.short	0x0107
        /*091e*/ 	.byte	0x3f
	.zero		1


	//   ....[44]....
        /*0920*/ 	.word	0x0000b3e0
        /*0924*/ 	.word	0x00000021
        /*0928*/ 	.word	0x00028830
        /*092c*/ 	.short	0x0101
        /*092e*/ 	.byte	0x3f
	.zero		1


	//   ....[45]....
        /*0930*/ 	.word	0x0000b440
        /*0934*/ 	.word	0x00000000
        /*0938*/ 	.word	0x00028860
        /*093c*/ 	.short	0x010a
        /*093e*/ 	.byte	0x3f
	.zero		1


	//   ....[46]....
        /*0940*/ 	.word	0x0000b990
        /*0944*/ 	.word	0x00000000
        /*0948*/ 	.word	0x00028850
        /*094c*/ 	.short	0x0107
        /*094e*/ 	.byte	0x3f
	.zero		1


	//   ....[47]....
        /*0950*/ 	.word	0x0000ba70
        /*0954*/ 	.word	0x00000000
        /*0958*/ 	.word	0x00028850
        /*095c*/ 	.short	0x0101
        /*095e*/ 	.byte	0x3f
	.zero		1


	//   ....[48]....
        /*0960*/ 	.word	0x0000bbf0
        /*0964*/ 	.word	0x00000000
        /*0968*/ 	.word	0x00028860
        /*096c*/ 	.short	0x010a
        /*096e*/ 	.byte	0x3f
	.zero		1


	//   ....[49]....
        /*0970*/ 	.word	0x0000c170
        /*0974*/ 	.word	0x00000000
        /*0978*/ 	.word	0x00028850
        /*097c*/ 	.short	0x0107
        /*097e*/ 	.byte	0x3f
	.zero		1


	//   ....[50]....
        /*0980*/ 	.word	0x0000c220
        /*0984*/ 	.word	0x00000000
        /*0988*/ 	.word	0x00028850
        /*098c*/ 	.short	0x0101
        /*098e*/ 	.byte	0x3f
	.zero		1


	//   ....[51]....
        /*0990*/ 	.word	0x0000c2c0
        /*0994*/ 	.word	0x00000007
        /*0998*/ 	.word	0x00028820
        /*099c*/ 	.short	0x010a
        /*099e*/ 	.byte	0x3f
	.zero		1


	//   ....[52]....
        /*09a0*/ 	.word	0x0000c3f0
        /*09a4*/ 	.word	0x00000005
        /*09a8*/ 	.word	0x00028840
        /*09ac*/ 	.short	0x010a
        /*09ae*/ 	.byte	0x3f
	.zero		1


	//   ....[53]....
        /*09b0*/ 	.word	0x0000c490
        /*09b4*/ 	.word	0x00000007
        /*09b8*/ 	.word	0x00028840
        /*09bc*/ 	.short	0x010a
        /*09be*/ 	.byte	0x3f
	.zero		1


	//   ....[54]....
        /*09c0*/ 	.word	0x0000c4d0
        /*09c4*/ 	.word	0x00000005
        /*09c8*/ 	.word	0x00028860
        /*09cc*/ 	.short	0x010a
        /*09ce*/ 	.byte	0x3f
	.zero		1


	//   ....[55]....
        /*09d0*/ 	.word	0x0000c510
        /*09d4*/ 	.word	0x00000007
        /*09d8*/ 	.word	0x00028860
        /*09dc*/ 	.short	0x010a
        /*09de*/ 	.byte	0x3f
	.zero		1


	//   ....[56]....
        /*09e0*/ 	.word	0x0000c580
        /*09e4*/ 	.word	0x00000000
        /*09e8*/ 	.word	0x00028800
        /*09ec*/ 	.short	0x010a
        /*09ee*/ 	.byte	0x3f
	.zero		1


	//   ....[57]....
        /*09f0*/ 	.word	0x0000c5e0
        /*09f4*/ 	.word	0x00000004
        /*09f8*/ 	.word	0x00028830
        /*09fc*/ 	.short	0x010a
        /*09fe*/ 	.byte	0x3f
	.zero		1


	//   ....[58]....
        /*0a00*/ 	.word	0x0000c640
        /*0a04*/ 	.word	0x00000009
        /*0a08*/ 	.word	0x00028830
        /*0a0c*/ 	.short	0x010a
        /*0a0e*/ 	.byte	0x3f
	.zero		1


	//   ....[59]....
        /*0a10*/ 	.word	0x0000c6a0
        /*0a14*/ 	.word	0x0000000a
        /*0a18*/ 	.word	0x00028850
        /*0a1c*/ 	.short	0x010a
        /*0a1e*/ 	.byte	0x3f
	.zero		1


	//   ....[60]....
        /*0a20*/ 	.word	0x0000c700
        /*0a24*/ 	.word	0x00000003
        /*0a28*/ 	.word	0x00028850
        /*0a2c*/ 	.short	0x010a
        /*0a2e*/ 	.byte	0x3f
	.zero		1


	//   ....[61]....
        /*0a30*/ 	.word	0x0000c7e0
        /*0a34*/ 	.word	0x00000003
        /*0a38*/ 	.word	0x00028840
        /*0a3c*/ 	.short	0x010a
        /*0a3e*/ 	.byte	0x3f
	.zero		1


	//   ....[62]....
        /*0a40*/ 	.word	0x0000dc20
        /*0a44*/ 	.word	0x00000003
        /*0a48*/ 	.word	0x00028820
        /*0a4c*/ 	.short	0x010a
        /*0a4e*/ 	.byte	0x3f
	.zero		1


	//   ....[63]....
        /*0a50*/ 	.word	0x0000dc70
        /*0a54*/ 	.word	0x00000021
        /*0a58*/ 	.word	0x00028840
        /*0a5c*/ 	.short	0x010a
        /*0a5e*/ 	.byte	0x3f
	.zero		1


	//   ....[64]....
        /*0a60*/ 	.word	0x0000e630
        /*0a64*/ 	.word	0x00000000
        /*0a68*/ 	.word	0x00028860
        /*0a6c*/ 	.short	0x010a
        /*0a6e*/ 	.byte	0x3f
	.zero		1


	//   ....[65]....
        /*0a70*/ 	.word	0x0000f150
        /*0a74*/ 	.word	0x00000000
        /*0a78*/ 	.word	0x00028860
        /*0a7c*/ 	.short	0x010a
        /*0a7e*/ 	.byte	0x3f
	.zero		1


	//   ....[66]....
        /*0a80*/ 	.word	0x0000fc00
        /*0a84*/ 	.word	0x00000007
        /*0a88*/ 	.word	0x00028820
        /*0a8c*/ 	.short	0x010a
        /*0a8e*/ 	.byte	0x3f
	.zero		1


	//   ....[67]....
        /*0a90*/ 	.word	0x0000fd70
        /*0a94*/ 	.word	0x00000005
        /*0a98*/ 	.word	0x00028840
        /*0a9c*/ 	.short	0x010a
        /*0a9e*/ 	.byte	0x3f
	.zero		1


	//   ....[68]....
        /*0aa0*/ 	.word	0x0000fdc0
        /*0aa4*/ 	.word	0x00000007
        /*0aa8*/ 	.word	0x00028840
        /*0aac*/ 	.short	0x010a
        /*0aae*/ 	.byte	0x3f
	.zero		1


	//   ....[69]....
        /*0ab0*/ 	.word	0x0000fe10
        /*0ab4*/ 	.word	0x00000005
        /*0ab8*/ 	.word	0x00028860
        /*0abc*/ 	.short	0x010a
        /*0abe*/ 	.byte	0x3f
	.zero		1


	//----- nvinfo : EIATTR_NUM_MBARRIERS
	.align		4
.L_853:
        /*0ac0*/ 	.byte	0x03, 0x38
        /*0ac2*/ 	.short	0x0016


	//----- nvinfo : EIATTR_EXIT_INSTR_OFFSETS
	.align		4
        /*0ac4*/ 	.byte	0x04, 0x1c
        /*0ac6*/ 	.short	(.L_855 - .L_854)


	//   ....[0]....
.L_854:
        /*0ac8*/ 	.word	0x0000c560


	//----- nvinfo : EIATTR_MAX_THREADS
	.align		4
.L_855:
        /*0acc*/ 	.byte	0x04, 0x05
        /*0ace*/ 	.short	(.L_857 - .L_856)
.L_856:
        /*0ad0*/ 	.word	0x00000180
        /*0ad4*/ 	.word	0x00000001
        /*0ad8*/ 	.word	0x00000001


	//----- nvinfo : EIATTR_CRS_STACK_SIZE
	.align		4
.L_857:
        /*0adc*/ 	.byte	0x04, 0x1e
        /*0ade*/ 	.short	(.L_859 - .L_858)
.L_858:
        /*0ae0*/ 	.word	0x00000000


	//----- nvinfo : EIATTR_CBANK_PARAM_SIZE
	.align		4
.L_859:
        /*0ae4*/ 	.byte	0x03, 0x19
        /*0ae6*/ 	.short	0x0a70


	//----- nvinfo : EIATTR_PARAM_CBANK
	.align		4
        /*0ae8*/ 	.byte	0x04, 0x0a
        /*0aea*/ 	.short	(.L_861 - .L_860)
	.align		4
.L_860:
        /*0aec*/ 	.word	index@(.nv.constant0._ZN7cutlass13device_kernelIN5flash11enable_sm90INS1_16FlashAttnFwdSm90INS1_25CollectiveMainloopFwdSm90ILi2EN4cute5tupleIJNS5_1CILi1EEES8_S8_EEENS6_IJNS7_ILi128EEESA_SA_EEELi128ENS_6half_tEfNS_4arch4Sm90ELb0ELb0ELb1ELb0ELb1ELb0ELb0ELb1ELb1ELb1ELb1ELb0EEENS1_21CollectiveEpilogueFwdISB_S9_SC_SE_Li256ELb0ELb1ELb1ELb0EEENS1_19SingleTileSchedulerILb0ELb1ELb1ELi128EEEEEEEEEvNT_6ParamsE)
        /*0af0*/ 	.short	0x0210
        /*0af2*/ 	.short	0x0a70


	//----- nvinfo : EIATTR_SW_WAR
	.align		4
.L_861:
        /*0af4*/ 	.byte	0x04, 0x36
        /*0af6*/ 	.short	(.L_863 - .L_862)
.L_862:
        /*0af8*/ 	.word	0x00000008
.L_863:


//--------------------- .nv.info._ZN7cutlass13device_kernelIN5flash11enable_sm90INS1_16FlashAttnFwdSm90INS1_25CollectiveMainloopFwdSm90ILi2EN4cute5tupleIJNS5_1CILi1EEES8_S8_EEENS6_IJNS7_ILi128EEESA_SA_EEELi128ENS_6half_tEfNS_4arch4Sm90ELb0ELb0ELb1ELb1ELb1ELb0ELb0ELb1ELb1ELb1ELb1ELb0EEENS1_21CollectiveEpilogueFwdISB_S9_SC_SE_Li256ELb1ELb1ELb1ELb0EEENS1_36VarlenDynamicPersistentTileSchedulerILi128ELi128ELi256ELi128ELb1ELb1ELb1ELb0ELb1ELb1EEEEEEEEEvNT_6ParamsE --------------------------
	.section	.nv.info._ZN7cutlass13device_kernelIN5flash11enable_sm90INS1_16FlashAttnFwdSm90INS1_25CollectiveMainloopFwdSm90ILi2EN4cute5tupleIJNS5_1CILi1EEES8_S8_EEENS6_IJNS7_ILi128EEESA_SA_EEELi128ENS_6half_tEfNS_4arch4Sm90ELb0ELb0ELb1ELb1ELb1ELb0ELb0ELb1ELb1ELb1ELb1ELb0EEENS1_21CollectiveEpilogueFwdISB_S9_SC_SE_Li256ELb1ELb1ELb1ELb0EEENS1_36VarlenDynamicPersistentTileSchedulerILi128ELi128ELi256ELi128ELb1ELb1ELb1ELb0ELb1ELb1EEEEEEEEEvNT_6ParamsE,"",@"SHT_CUDA_INFO"
	.sectionflags	@""
	.align	4


	//----- nvinfo : EIATTR_CUDA_API_VERSION
	.align		4
        /*0000*/ 	.byte	0x04, 0x37
        /*0002*/ 	.short	(.L_865 - .L_864)
.L_864:
        /*0004*/ 	.word	0x00000082


	//----- nvinfo : EIATTR_KPARAM_INFO
	.align		4
.L_865:
        /*0008*/ 	.byte	0x04, 0x17
        /*000a*/ 	.short	(.L_867 - .L_866)
.L_866:
        /*000c*/ 	.word	0x00000000
        /*0010*/ 	.short	0x0000
        /*0012*/ 	.short	0x0070
        /*0014*/ 	.byte	0x00, 0xf0, 0x01, 0x2a


	//----- nvinfo : EIATTR_SPARSE_MMA_MASK
	.align		4
.L_867:
        /*0018*/ 	.byte	0x03, 0x50
        /*001a*/ 	.short	0x0000


	//----- nvinfo : EIATTR_MAXREG_COUNT
	.align		4
        /*001c*/ 	.byte	0x03, 0x1b
        /*001e*/ 	.short	0x00a8


	//----- nvinfo : EIATTR_NUM_BARRIERS
	.align		4
        /*0020*/ 	.byte	0x02, 0x4c
        /*0022*/ 	.byte	0x10
	.zero		1


	//----- nvinfo : EIATTR_EXTERNS
	.align		4
        /*0024*/ 	.byte	0x04, 0x0f
        /*0026*/ 	.short	(.L_869 - .L_868)


	//   ....[0]....
	.align		4
.L_868:
        /*0028*/ 	.word	index@(__assertfail)


	//----- nvinfo : EIATTR_ANNOTATIONS
	.align		4
.L_869:
        /*002c*/ 	.byte	0x04, 0x55
        /*002e*/ 	.short	(.L_871 - .L_870)


	//   ....[0]....
.L_870:
        /* <DEDUP_REMOVED lines=19> */


	//----- nvinfo : EIATTR_MERCURY_ISA_VERSION
	.align		4
.L_871:
        /*0150*/ 	.byte	0x03, 0x5f
        /*0152*/ 	.short	0x0101


	//----- nvinfo : EIATTR_UNUSED_LOAD_BYTE_OFFSET
	.align		4
        /*0154*/ 	.byte	0x04, 0x44
        /*0156*/ 	.short	(.L_873 - .L_872)


	//   ....[0]....
.L_872:
        /*0158*/ 	.word	0x00000960
        /*015c*/ 	.word	0x0000fff0


	//   ....[1]....
        /*0160*/ 	.word	0x00007910
        /*0164*/ 	.word	0x0000fff0


	//----- nvinfo : EIATTR_INT_WARP_WIDE_INSTR_OFFSETS
	.align		4
.L_873:
        /*0168*/ 	.byte	0x04, 0x31
        /*016a*/ 	.short	(.L_875 - .L_874)


	//   ....[0]....
.L_874:
        /*016c*/ 	.word	0x000000c0


	//   ....[1]....
        /*0170*/ 	.word	0x000000d0


	//   ....[2]....
        /*0174*/ 	.word	0x00000170


	//   ....[3]....
        /*0178*/ 	.word	0x0000ba00


	//   ....[4]....
        /*017c*/ 	.word	0x0000ba90


	//   ....[5]....
        /*0180*/ 	.word	0x0000e890


	//   ....[6]....
        /*0184*/ 	.word	0x0000e920


	//----- nvinfo : EIATTR_COOP_GROUP_MASK_REGIDS
	.align		4
.L_875:
        /*0188*/ 	.byte	0x04, 0x29
        /*018a*/ 	.short	(.L_877 - .L_876)


	//   ....[0]....
.L_876:
        /*018c*/ 	.word	0xffffffff


	//   ....[1]....
        /*0190*/ 	.word	0xffffffff


	//   ....[2]....
        /*0194*/ 	.word	0xffffffff


	//   ....[3]....
        /*0198*/ 	.word	0xffffffff


	//   ....[4]....
        /*019c*/ 	.word	0xffffffff


	//   ....[5]....
        /*01a0*/ 	.word	0xffffffff


	//   ....[6]....
        /*01a4*/ 	.word	0xffffffff


	//   ....[7]....
        /*01a8*/ 	.word	0xffffffff


	//   ....[8]....
        /*01ac*/ 	.word	0xffffffff


	//   ....[9]....
        /*01b0*/ 	.word	0xffffffff


	//   ....[10]....
        /*01b4*/ 	.word	0xffffffff


	//   ....[11]....
        /*01b8*/ 	.word	0xffffffff


	//   ....[12]....
        /*01bc*/ 	.word	0xffffffff


	//   ....[13]....
        /*01c0*/ 	.word	0xffffffff


	//   ....[14]....
        /*01c4*/ 	.word	0xffffffff


	//   ....[15]....
        /*01c8*/ 	.word	0xffffffff


	//   ....[16]....
        /*01cc*/ 	.word	0xffffffff


	//   ....[17]....
        /*01d0*/ 	.word	0xffffffff


	//   ....[18]....
        /*01d4*/ 	.word	0xffffffff


	//   ....[19]....
        /*01d8*/ 	.word	0xffffffff


	//   ....[20]....
        /*01dc*/ 	.word	0xffffffff


	//   ....[21]....
        /*01e0*/ 	.word	0xffffffff


	//   ....[22]....
        /*01e4*/ 	.word	0xffffffff


	//   ....[23]....
        /*01e8*/ 	.word	0xffffffff


	//   ....[24]....
        /*01ec*/ 	.word	0xffffffff


	//   ....[25]....
        /*01f0*/ 	.word	0xffffffff


	//   ....[26]....
        /*01f4*/ 	.word	0xffffffff


	//   ....[27]....
        /*01f8*/ 	.word	0xffffffff


	//   ....[28]....
        /*01fc*/ 	.word	0xffffffff


	//   ....[29]....
        /*0200*/ 	.word	0xffffffff


	//   ....[30]....
        /*0204*/ 	.word	0xffffffff


	//   ....[31]....
        /*0208*/ 	.word	0xffffffff


	//   ....[32]....
        /*020c*/ 	.word	0xffffffff


	//   ....[33]....
        /*0210*/ 	.word	0xffffffff


	//   ....[34]....
        /*0214*/ 	.word	0xffffffff


	//   ....[35]....
        /*0218*/ 	.word	0xffffffff


	//   ....[36]....
        /*021c*/ 	.word	0xffffffff


	//   ....[37]....
        /*0220*/ 	.word	0xffffffff


	//   ....[38]....
        /*0224*/ 	.word	0xffffffff


	//   ....[39]....
        /*0228*/ 	.word	0xffffffff


	//   ....[40]....
        /*022c*/ 	.word	0xffffffff


	//   ....[41]....
        /*0230*/ 	.word	0xffffffff


	//   ....[42]....
        /*0234*/ 	.word	0xffffffff


	//   ....[43]....
        /*0238*/ 	.word	0xffffffff


	//   ....[44]....
        /*023c*/ 	.word	0xffffffff


	//   ....[45]....
        /*0240*/ 	.word	0xffffffff


	//   ....[46]....
        /*0244*/ 	.word	0xffffffff


	//   ....[47]....
        /*0248*/ 	.word	0xffffffff


	//   ....[48]....
        /*024c*/ 	.word	0xffffffff


	//   ....[49]....
        /*0250*/ 	.word	0xffffffff


	//   ....[50]....
        /*0254*/ 	.word	0xffffffff


	//   ....[51]....
        /*0258*/ 	.word	0xffffffff


	//   ....[52]....
        /*025c*/ 	.word	0xffffffff


	//   ....[53]....
        /*0260*/ 	.word	0xffffffff


	//   ....[54]....
        /*0264*/ 	.word	0xffffffff


	//   ....[55]....
        /*0268*/ 	.word	0xffffffff


	//   ....[56]....
        /*026c*/ 	.word	0xffffffff


	//   ....[57]....
        /*0270*/ 	.word	0xffffffff


	//   ....[58]....
        /*0274*/ 	.word	0xffffffff


	//   ....[59]....
        /*0278*/ 	.word	0xffffffff


	//   ....[60]....
        /*027c*/ 	.word	0xffffffff


	//   ....[61]....
        /*0280*/ 	.word	0xffffffff


	//   ....[62]....
        /*0284*/ 	.word	0xffffffff


	//   ....[63]....
        /*0288*/ 	.word	0xffffffff


	//   ....[64]....
        /*028c*/ 	.word	0xffffffff


	//   ....[65]....
        /*0290*/ 	.word	0xffffffff


	//   ....[66]....
        /*0294*/ 	.word	0xffffffff


	//   ....[67]....
        /*0298*/ 	.word	0xffffffff


	//   ....[68]....
        /*029c*/ 	.word	0xffffffff


	//   ....[69]....
        /*02a0*/ 	.word	0xffffffff


	//   ....[70]....
        /*02a4*/ 	.word	0xffffffff


	//   ....[71]....
        /*02a8*/ 	.word	0xffffffff


	//   ....[72]....
        /*02ac*/ 	.word	0xffffffff


	//   ....[73]....
        /*02b0*/ 	.word	0xffffffff


	//   ....[74]....
        /*02b4*/ 	.word	0xffffffff


	//   ....[75]....
        /*02b8*/ 	.word	0xffffffff


	//   ....[76]....
        /*02bc*/ 	.word	0xffffffff


	//   ....[77]....
        /*02c0*/ 	.word	0xffffffff


	//   ....[78]....
        /*02c4*/ 	.word	0xffffffff


	//   ....[79]....
        /*02c8*/ 	.word	0xffffffff


	//   ....[80]....
        /*02cc*/ 	.word	0xffffffff


	//   ....[81]....
        /*02d0*/ 	.word	0xffffffff


	//   ....[82]....
        /*02d4*/ 	.word	0xffffffff


	//   ....[83]....
        /*02d8*/ 	.word	0xffffffff


	//   ....[84]....
        /*02dc*/ 	.word	0xffffffff


	//   ....[85]....
        /*02e0*/ 	.word	0xffffffff


	//   ....[86]....
        /*02e4*/ 	.word	0xffffffff


	//   ....[87]....
        /*02e8*/ 	.word	0xffffffff


	//   ....[88]....
        /*02ec*/ 	.word	0xffffffff


	//   ....[89]....
        /*02f0*/ 	.word	0xffffffff


	//   ....[90]....
        /*02f4*/ 	.word	0xffffffff


	//   ....[91]....
        /*02f8*/ 	.word	0xffffffff


	//   ....[92]....
        /*02fc*/ 	.word	0xffffffff


	//   ....[93]....
        /*0300*/ 	.word	0xffffffff


	//   ....[94]....
        /*0304*/ 	.word	0xffffffff


	//   ....[95]....
        /*0308*/ 	.word	0xffffffff


	//   ....[96]....
        /*030c*/ 	.word	0xffffffff


	//   ....[97]....
        /*0310*/ 	.word	0xffffffff


	//   ....[98]....
        /*0314*/ 	.word	0xffffffff


	//   ....[99]....
        /*0318*/ 	.word	0xffffffff


	//   ....[100]....
        /*031c*/ 	.word	0xffffffff


	//   ....[101]....
        /*0320*/ 	.word	0xffffffff


	//   ....[102]....
        /*0324*/ 	.word	0xffffffff


	//   ....[103]....
        /*0328*/ 	.word	0xffffffff


	//   ....[104]....
        /*032c*/ 	.word	0xffffffff


	//   ....[105]....
        /*0330*/ 	.word	0xffffffff


	//   ....[106]....
        /*0334*/ 	.word	0xffffffff


	//   ....[107]....
        /*0338*/ 	.word	0xffffffff


	//   ....[108]....
        /*033c*/ 	.word	0xffffffff


	//   ....[109]....
        /*0340*/ 	.word	0xffffffff


	//   ....[110]....
        /*0344*/ 	.word	0xffffffff


	//   ....[111]....
        /*0348*/ 	.word	0xffffffff


	//   ....[112]....
        /*034c*/ 	.word	0xffffffff


	//   ....[113]....
        /*0350*/ 	.word	0xffffffff


	//   ....[114]....
        /*0354*/ 	.word	0xffffffff


	//   ....[115]....
        /*0358*/ 	.word	0xffffffff


	//   ....[116]....
        /*035c*/ 	.word	0xffffffff


	//   ....[117]....
        /*0360*/ 	.word	0xffffffff


	//   ....[118]....
        /*0364*/ 	.word	0xffffffff


	//   ....[119]....
        /*0368*/ 	.word	0xffffffff


	//   ....[120]....
        /*036c*/ 	.word	0xffffffff


	//   ....[121]....
        /*0370*/ 	.word	0xffffffff


	//   ....[122]....
        /*0374*/ 	.word	0xffffffff


	//   ....[123]....
        /*0378*/ 	.word	0xffffffff


	//   ....[124]....
        /*037c*/ 	.word	0xffffffff


	//   ....[125]....
        /*0380*/ 	.word	0xffffffff


	//   ....[126]....
        /*0384*/ 	.word	0xffffffff


	//   ....[127]....
        /*0388*/ 	.word	0xffffffff


	//   ....[128]....
        /*038c*/ 	.word	0xffffffff


	//   ....[129]....
        /*0390*/ 	.word	0xffffffff


	//   ....[130]....
        /*0394*/ 	.word	0xffffffff


	//   ....[131]....
        /*0398*/ 	.word	0xffffffff


	//   ....[132]....
        /*039c*/ 	.word	0xffffffff


	//   ....[133]....
        /*03a0*/ 	.word	0xffffffff


	//   ....[134]....
        /*03a4*/ 	.word	0xffffffff


	//   ....[135]....
        /*03a8*/ 	.word	0xffffffff


	//   ....[136]....
        /*03ac*/ 	.word	0xffffffff


	//   ....[137]....
        /*03b0*/ 	.word	0xffffffff


	//   ....[138]....
        /*03b4*/ 	.word	0xffffffff


	//   ....[139]....
        /*03b8*/ 	.word	0xffffffff


	//   ....[140]....
        /*03bc*/ 	.word	0xffffffff


	//   ....[141]....
        /*03c0*/ 	.word	0xffffffff


	//   ....[142]....
        /*03c4*/ 	.word	0xffffffff


	//   ....[143]....
        /*03c8*/ 	.word	0xffffffff


	//   ....[144]....
        /*03cc*/ 	.word	0xffffffff


	//   ....[145]....
        /*03d0*/ 	.word	0xffffffff


	//   ....[146]....
        /*03d4*/ 	.word	0xffffffff


	//   ....[147]....
        /*03d8*/ 	.word	0xffffffff


	//   ....[148]....
        /*03dc*/ 	.word	0xffffffff


	//   ....[149]....
        /*03e0*/ 	.word	0xffffffff


	//   ....[150]....
        /*03e4*/ 	.word	0xffffffff


	//   ....[151]....
        /*03e8*/ 	.word	0xffffffff


	//   ....[152]....
        /*03ec*/ 	.word	0xffffffff


	//   ....[153]....
        /*03f0*/ 	.word	0xffffffff


	//   ....[154]....
        /*03f4*/ 	.word	0xffffffff


	//   ....[155]....
        /*03f8*/ 	.word	0xffffffff


	//   ....[156]....
        /*03fc*/ 	.word	0xffffffff


	//   ....[157]....
        /*0400*/ 	.word	0xffffffff


	//   ....[158]....
        /*0404*/ 	.word	0xffffffff


	//   ....[159]....
        /*0408*/ 	.word	0x0500000f


	//   ....[160]....
        /*040c*/ 	.word	0x0500000f


	//   ....[161]....
        /*0410*/ 	.word	0x0500000f


	//   ....[162]....
        /*0414*/ 	.word	0x0500000f


	//   ....[163]....
        /*0418*/ 	.word	0x0500000f


	//   ....[164]....
        /*041c*/ 	.word	0x0500000f


	//   ....[165]....
        /*0420*/ 	.word	0x0500000f


	//   ....[166]....
        /*0424*/ 	.word	0x0500000f


	//   ....[167]....
        /*0428*/ 	.word	0x0500000f


	//   ....[168]....
        /*042c*/ 	.word	0x0500000f


	//   ....[169]....
        /*0430*/ 	.word	0x0500000f


	//   ....[170]....
        /*0434*/ 	.word	0x0500000f


	//   ....[171]....
        /*0438*/ 	.word	0x0500000f


	//   ....[172]....
        /*043c*/ 	.word	0x0500000f


	//   ....[173]....
        /*0440*/ 	.word	0x0500000f


	//   ....[174]....
        /*0444*/ 	.word	0x0500000f


	//   ....[175]....
        /*0448*/ 	.word	0x0500000f


	//   ....[176]....
        /*044c*/ 	.word	0x0500000f


	//   ....[177]....
        /*0450*/ 	.word	0x0500000f


	//   ....[178]....
        /*0454*/ 	.word	0x0500000f


	//   ....[179]....
        /*0458*/ 	.word	0x0500000f


	//   ....[180]....
        /*045c*/ 	.word	0x0500000f


	//   ....[181]....
        /*0460*/ 	.word	0x0500000f


	//   ....[182]....
        /*0464*/ 	.word	0x0500000f


	//   ....[183]....
        /*0468*/ 	.word	0x0500000f


	//   ....[184]....
        /*046c*/ 	.word	0x0500000f


	//   ....[185]....
        /*0470*/ 	.word	0x0500000f


	//   ....[186]....
        /*0474*/ 	.word	0x0500000f


	//   ....[187]....
        /*0478*/ 	.word	0x0500000f


	//   ....[188]....
        /*047c*/ 	.word	0x0500000f


	//   ....[189]....
        /*0480*/ 	.word	0x0500000f


	//   ....[190]....
        /*0484*/ 	.word	0x0500000f


	//   ....[191]....
        /*0488*/ 	.word	0x0500000f


	//   ....[192]....
        /*048c*/ 	.word	0x0500000f


	//   ....[193]....
        /*0490*/ 	.word	0x0500000f


	//   ....[194]....
        /*0494*/ 	.word	0x0500000f


	//   ....[195]....
        /*0498*/ 	.word	0x0500000f


	//   ....[196]....
        /*049c*/ 	.word	0x0500000f


	//   ....[197]....
        /*04a0*/ 	.word	0x0500000f


	//   ....[198]....
        /*04a4*/ 	.word	0x0500000f


	//   ....[199]....
        /*04a8*/ 	.word	0x0500000f


	//   ....[200]....
        /*04ac*/ 	.word	0x0500000f


	//   ....[201]....
        /*04b0*/ 	.word	0x0500000f


	//   ....[202]....
        /*04b4*/ 	.word	0x0500000f


	//   ....[203]....
        /*04b8*/ 	.word	0x0500000f


	//   ....[204]....
        /*04bc*/ 	.word	0x0500000f


	//   ....[205]....
        /*04c0*/ 	.word	0x0500000f


	//   ....[206]....
        /*04c4*/ 	.word	0x0500000f


	//   ....[207]....
        /*04c8*/ 	.word	0x0500000f


	//   ....[208]....
        /*04cc*/ 	.word	0x0500000f


	//   ....[209]....
        /*04d0*/ 	.word	0x0500000f


	//   ....[210]....
        /*04d4*/ 	.word	0x0500000f


	//   ....[211]....
        /*04d8*/ 	.word	0x0500000f


	//   ....[212]....
        /*04dc*/ 	.word	0x0500000f


	//   ....[213]....
        /*04e0*/ 	.word	0x0500000f


	//   ....[214]....
        /*04e4*/ 	.word	0x0500000f


	//   ....[215]....
        /*04e8*/ 	.word	0x0500000f


	//   ....[216]....
        /*04ec*/ 	.word	0x0500000f


	//   ....[217]....
        /*04f0*/ 	.word	0x0500000f


	//   ....[218]....
        /*04f4*/ 	.word	0x0500000f


	//   ....[219]....
        /*04f8*/ 	.word	0x0500000f


	//   ....[220]....
        /*04fc*/ 	.word	0x0500000f


	//   ....[221]....
        /*0500*/ 	.word	0x0500000f


	//   ....[222]....
        /*0504*/ 	.word	0x0500000f


	//   ....[223]....
        /*0508*/ 	.word	0x0500000f


	//   ....[224]....
        /*050c*/ 	.word	0x0500000f


	//   ....[225]....
        /*0510*/ 	.word	0x0500000f


	//   ....[226]....
        /*0514*/ 	.word	0x0500000f


	//   ....[227]....
        /*0518*/ 	.word	0x0500000f


	//   ....[228]....
        /*051c*/ 	.word	0x0500000f


	//   ....[229]....
        /*0520*/ 	.word	0x0500000f


	//   ....[230]....
        /*0524*/ 	.word	0x0500000f


	//   ....[231]....
        /*0528*/ 	.word	0x0500000f


	//   ....[232]....
        /*052c*/ 	.word	0x0500000f


	//   ....[233]....
        /*0530*/ 	.word	0x0500000f


	//   ....[234]....
        /*0534*/ 	.word	0x0500000f


	//   ....[235]....
        /*0538*/ 	.word	0x0500000f


	//   ....[236]....
        /*053c*/ 	.word	0x0500000f


	//   ....[237]....
        /*0540*/ 	.word	0x0500000f


	//   ....[238]....
        /*0544*/ 	.word	0x0500000f


	//   ....[239]....
        /*0548*/ 	.word	0x0500000f


	//   ....[240]....
        /*054c*/ 	.word	0x0500000f


	//   ....[241]....
        /*0550*/ 	.word	0x0500000f


	//   ....[242]....
        /*0554*/ 	.word	0x0500000f


	//   ....[243]....
        /*0558*/ 	.word	0x0500000f


	//   ....[244]....
        /*055c*/ 	.word	0x0500000f


	//   ....[245]....
        /*0560*/ 	.word	0x0500000f


	//   ....[246]....
        /*0564*/ 	.word	0x0500000f


	//   ....[247]....
        /*0568*/ 	.word	0x0500000f


	//   ....[248]....
        /*056c*/ 	.word	0x0500000f


	//   ....[249]....
        /*0570*/ 	.word	0x0500000f


	//   ....[250]....
        /*0574*/ 	.word	0x0500000f


	//   ....[251]....
        /*0578*/ 	.word	0x0500000f


	//   ....[252]....
        /*057c*/ 	.word	0x0500000f


	//   ....[253]....
        /*0580*/ 	.word	0x0500000f


	//   ....[254]....
        /*0584*/ 	.word	0x0500000f


	//   ....[255]....
        /*0588*/ 	.word	0x0500000f


	//   ....[0]....
        /*058c*/ 	.word	0x0500000f


	//   ....[1]....
        /*0590*/ 	.word	0x0500000f


	//   ....[2]....
        /*0594*/ 	.word	0x0500000f


	//----- nvinfo : EIATTR_COOP_GROUP_INSTR_OFFSETS
	.align		4
.L_877:
        /*0598*/ 	.byte	0x04, 0x28
        /*059a*/ 	.short	(.L_879 - .L_878)


	//   ....[0]....
.L_878:
        /*059c*/ 	.word	0x00000080


	//   ....[1]....
        /*05a0*/ 	.word	0x000000b0


	//   ....[2]....
        /*05a4*/ 	.word	0x000002d0


	//   ....[3]....
        /*05a8*/ 	.word	0x00000430


	//   ....[4]....
        /*05ac*/ 	.word	0x00000550


	//   ....[5]....
        /*05b0*/ 	.word	0x000006b0


	//   ....[6]....
        /*05b4*/ 	.word	0x000016a0


	//   ....[7]....
        /*05b8*/ 	.word	0x000031e0


	//   ....[8]....
        /*05bc*/ 	.word	0x00003220


	//   ....[9]....
        /*05c0*/ 	.word	0x000034a0


	//   ....[10]....
        /*05c4*/ 	.word	0x00003650


	//   ....[11]....
        /*05c8*/ 	.word	0x00005a60


	//   ....[12]....
        /*05cc*/ 	.word	0x00005a90


	//   ....[13]....
        /*05d0*/ 	.word	0x00005ab0


	//   ....[14]....
        /*05d4*/ 	.word	0x00005ad0


	//   ....[15]....
        /*05d8*/ 	.word	0x00006f70


	//   ....[16]....
        /*05dc*/ 	.word	0x00006fa0


	//   ....[17]....
        /*05e0*/ 	.word	0x00007090


	//   ....[18]....
        /*05e4*/ 	.word	0x000070a0


	//   ....[19]....
        /*05e8*/ 	.word	0x00008390


	//   ....[20]....
        /*05ec*/ 	.word	0x000083d0


	//   ....[21]....
        /*05f0*/ 	.word	0x000083f0


	//   ....[22]....
        /*05f4*/ 	.word	0x00008420


	//   ....[23]....
        /*05f8*/ 	.word	0x00008ac0


	//   ....[24]....
        /*05fc*/ 	.word	0x00008ae0


	//   ....[25]....
        /*0600*/ 	.word	0x00008bb0


	//   ....[26]....
        /*0604*/ 	.word	0x00008bd0


	//   ....[27]....
        /*0608*/ 	.word	0x00008c90


	//   ....[28]....
        /*060c*/ 	.word	0x00008cb0


	//   ....[29]....
        /*0610*/ 	.word	0x00008d80


	//   ....[30]....
        /*0614*/ 	.word	0x00008da0


	//   ....[31]....
        /*0618*/ 	.word	0x00009120


	//   ....[32]....
        /*061c*/ 	.word	0x00009130


	//   ....[33]....
        /*0620*/ 	.word	0x00009560


	//   ....[34]....
        /*0624*/ 	.word	0x00009570


	//   ....[35]....
        /*0628*/ 	.word	0x0000a1a0


	//   ....[36]....
        /*062c*/ 	.word	0x0000a1c0


	//   ....[37]....
        /*0630*/ 	.word	0x0000a280


	//   ....[38]....
        /*0634*/ 	.word	0x0000a2a0


	//   ....[39]....
        /*0638*/ 	.word	0x0000a360


	//   ....[40]....
        /*063c*/ 	.word	0x0000a380


	//   ....[41]....
        /*0640*/ 	.word	0x0000a450


	//   ....[42]....
        /*0644*/ 	.word	0x0000a470


	//   ....[43]....
        /*0648*/ 	.word	0x0000a5b0


	//   ....[44]....
        /*064c*/ 	.word	0x0000a7c0


	//   ....[45]....
        /*0650*/ 	.word	0x0000a7f0


	//   ....[46]....
        /*0654*/ 	.word	0x0000a820


	//   ....[47]....
        /*0658*/ 	.word	0x0000a850


	//   ....[48]....
        /*065c*/ 	.word	0x0000a880


	//   ....[49]....
        /*0660*/ 	.word	0x0000a8b0


	//   ....[50]....
        /*0664*/ 	.word	0x0000aa20


	//   ....[51]....
        /*0668*/ 	.word	0x0000aa50


	//   ....[52]....
        /*066c*/ 	.word	0x0000aa80


	//   ....[53]....
        /*0670*/ 	.word	0x0000aab0


	//   ....[54]....
        /*0674*/ 	.word	0x0000aae0


	//   ....[55]....
        /*0678*/ 	.word	0x0000ab10


	//   ....[56]....
        /*067c*/ 	.word	0x0000aba0


	//   ....[57]....
        /*0680*/ 	.word	0x0000abd0


	//   ....[58]....
        /*0684*/ 	.word	0x0000abe0


	//   ....[59]....
        /*0688*/ 	.word	0x0000ac70


	//   ....[60]....
        /*068c*/ 	.word	0x0000c500


	//   ....[61]....
        /*0690*/ 	.word	0x0000c520


	//   ....[62]....
        /*0694*/ 	.word	0x0000c5c0


	//   ....[63]....
        /*0698*/ 	.word	0x0000c5e0


	//   ....[64]....
        /*069c*/ 	.word	0x0000c670


	//   ....[65]....
        /*06a0*/ 	.word	0x0000c690


	//   ....[66]....
        /*06a4*/ 	.word	0x0000c720


	//   ....[67]....
        /*06a8*/ 	.word	0x0000c740


	//   ....[68]....
        /*06ac*/ 	.word	0x0000c7d0


	//   ....[69]....
        /*06b0*/ 	.word	0x0000c7f0


	//   ....[70]....
        /*06b4*/ 	.word	0x0000c880


	//   ....[71]....
        /*06b8*/ 	.word	0x0000c8a0


	//   ....[72]....
        /*06bc*/ 	.word	0x0000c930


	//   ....[73]....
        /*06c0*/ 	.word	0x0000c950


	//   ....[74]....
        /*06c4*/ 	.word	0x0000c960


	//   ....[75]....
        /*06c8*/ 	.word	0x0000c9e0


	//   ....[76]....
        /*06cc*/ 	.word	0x0000d0e0


	//   ....[77]....
        /*06d0*/ 	.word	0x0000d110


	//   ....[78]....
        /*06d4*/ 	.word	0x0000d170


	//   ....[79]....
        /*06d8*/ 	.word	0x0000d1b0


	//   ....[80]....
        /*06dc*/ 	.word	0x0000d1f0


	//   ....[81]....
        /*06e0*/ 	.word	0x0000d250


	//   ....[82]....
        /*06e4*/ 	.word	0x0000d2a0


	//   ....[83]....
        /*06e8*/ 	.word	0x0000d2f0


	//   ....[84]....
        /*06ec*/ 	.word	0x0000d330


	//   ....[85]....
        /*06f0*/ 	.word	0x0000d390


	//   ....[86]....
        /*06f4*/ 	.word	0x0000d3e0


	//   ....[87]....
        /*06f8*/ 	.word	0x0000d430


	//   ....[88]....
        /*06fc*/ 	.word	0x0000d480


	//   ....[89]....
        /*0700*/ 	.word	0x0000d4d0


	//   ....[90]....
        /*0704*/ 	.word	0x0000d4f0


	//   ....[91]....
        /*0708*/ 	.word	0x0000d520


	//   ....[92]....
        /*070c*/ 	.word	0x0000dc60


	//   ....[93]....
        /*0710*/ 	.word	0x0000dc90


	//   ....[94]....
        /*0714*/ 	.word	0x0000dcf0


	//   ....[95]....
        /*0718*/ 	.word	0x0000dd00


	//   ....[96]....
        /*071c*/ 	.word	0x0000dd50


	//   ....[97]....
        /*0720*/ 	.word	0x0000dd60


	//   ....[98]....
        /*0724*/ 	.word	0x0000ddb0


	//   ....[99]....
        /*0728*/ 	.word	0x0000ddc0


	//   ....[100]....
        /*072c*/ 	.word	0x0000de10


	//   ....[101]....
        /*0730*/ 	.word	0x0000de20


	//   ....[102]....
        /*0734*/ 	.word	0x0000de70


	//   ....[103]....
        /*0738*/ 	.word	0x0000de80


	//   ....[104]....
        /*073c*/ 	.word	0x0000ded0


	//   ....[105]....
        /*0740*/ 	.word	0x0000dee0


	//   ....[106]....
        /*0744*/ 	.word	0x0000def0


	//   ....[107]....
        /*0748*/ 	.word	0x0000df40


	//   ....[108]....
        /*074c*/ 	.word	0x0000e1a0


	//   ....[109]....
        /*0750*/ 	.word	0x0000e1c0


	//   ....[110]....
        /*0754*/ 	.word	0x0000e1d0


	//   ....[111]....
        /*0758*/ 	.word	0x0000e240


	//   ....[112]....
        /*075c*/ 	.word	0x0000e250


	//   ....[113]....
        /*0760*/ 	.word	0x0000e2c0


	//   ....[114]....
        /*0764*/ 	.word	0x0000e2d0


	//   ....[115]....
        /*0768*/ 	.word	0x0000e340


	//   ....[116]....
        /*076c*/ 	.word	0x0000e350


	//   ....[117]....
        /*0770*/ 	.word	0x0000e3c0


	//   ....[118]....
        /*0774*/ 	.word	0x0000e3d0


	//   ....[119]....
        /*0778*/ 	.word	0x0000e440


	//   ....[120]....
        /*077c*/ 	.word	0x0000e450


	//   ....[121]....
        /*0780*/ 	.word	0x0000e4c0


	//   ....[122]....
        /*0784*/ 	.word	0x0000e4d0


	//   ....[123]....
        /*0788*/ 	.word	0x0000e4e0


	//   ....[124]....
        /*078c*/ 	.word	0x0000ea70


	//   ....[125]....
        /*0790*/ 	.word	0x0000eab0


	//   ....[126]....
        /*0794*/ 	.word	0x0000eaf0


	//   ....[127]....
        /*0798*/ 	.word	0x0000eb10


	//   ....[128]....
        /*079c*/ 	.word	0x0000eb20


	//   ....[129]....
        /*07a0*/ 	.word	0x0000eb40


	//   ....[130]....
        /*07a4*/ 	.word	0x0000ebb0


	//   ....[131]....
        /*07a8*/ 	.word	0x0000ebd0


	//   ....[132]....
        /*07ac*/ 	.word	0x0000ec30


	//   ....[133]....
        /*07b0*/ 	.word	0x0000ec50


	//   ....[134]....
        /*07b4*/ 	.word	0x0000ecb0


	//   ....[135]....
        /*07b8*/ 	.word	0x0000ecd0


	//   ....[136]....
        /*07bc*/ 	.word	0x0000ed30


	//   ....[137]....
        /*07c0*/ 	.word	0x0000ed50


	//   ....[138]....
        /*07c4*/ 	.word	0x0000eda0


	//   ....[139]....
        /*07c8*/ 	.word	0x0000edc0


	//   ....[140]....
        /*07cc*/ 	.word	0x0000f200


	//   ....[141]....
        /*07d0*/ 	.word	0x0000f230


	//   ....[142]....
        /*07d4*/ 	.word	0x0000f290


	//   ....[143]....
        /*07d8*/ 	.word	0x0000f2c0


	//   ....[144]....
        /*07dc*/ 	.word	0x0000f2f0


	//   ....[145]....
        /*07e0*/ 	.word	0x0000f320


	//   ....[146]....
        /*07e4*/ 	.word	0x0000f350


	//   ....[147]....
        /*07e8*/ 	.word	0x0000f380


	//   ....[148]....
        /*07ec*/ 	.word	0x0000f520


	//   ....[149]....
        /*07f0*/ 	.word	0x0000f550


	//   ....[150]....
        /*07f4*/ 	.word	0x0000f580


	//   ....[151]....
        /*07f8*/ 	.word	0x0000f5b0


	//   ....[152]....
        /*07fc*/ 	.word	0x0000f5e0


	//   ....[153]....
        /*0800*/ 	.word	0x0000f610


	//   ....[154]....
        /*0804*/ 	.word	0x0000f6d0


	//   ....[155]....
        /*0808*/ 	.word	0x0000f6f0


	//   ....[156]....
        /*080c*/ 	.word	0x0000f700


	//   ....[157]....
        /*0810*/ 	.word	0x0000f760


	//   ....[158]....
        /*0814*/ 	.word	0x0000fd80


	//   ....[159]....
        /*0818*/ 	.word	0x00010260


	//   ....[160]....
        /*081c*/ 	.word	0x00010350


	//   ....[161]....
        /*0820*/ 	.word	0x000103f0


	//   ....[162]....
        /*0824*/ 	.word	0x00010450


	//   ....[163]....
        /*0828*/ 	.word	0x00010560


	//   ....[164]....
        /*082c*/ 	.word	0x000105c0


	//   ....[165]....
        /*0830*/ 	.word	0x000106c0


	//   ....[166]....
        /*0834*/ 	.word	0x00010730


	//   ....[167]....
        /*0838*/ 	.word	0x00010830


	//   ....[168]....
        /*083c*/ 	.word	0x000108a0


	//   ....[169]....
        /*0840*/ 	.word	0x000109a0


	//   ....[170]....
        /*0844*/ 	.word	0x00010a10


	//   ....[171]....
        /*0848*/ 	.word	0x00010b10


	//   ....[172]....
        /*084c*/ 	.word	0x00010b80


	//   ....[173]....
        /*0850*/ 	.word	0x00010c80


	//   ....[174]....
        /*0854*/ 	.word	0x00010cf0


	//   ....[175]....
        /*0858*/ 	.word	0x00010d90


	//   ....[176]....
        /*085c*/ 	.word	0x00010e90


	//   ....[177]....
        /*0860*/ 	.word	0x00010f00


	//   ....[178]....
        /*0864*/ 	.word	0x00010f80


	//   ....[179]....
        /*0868*/ 	.word	0x00011030


	//   ....[180]....
        /*086c*/ 	.word	0x000110b0


	//   ....[181]....
        /*0870*/ 	.word	0x00011180


	//   ....[182]....
        /*0874*/ 	.word	0x00011200


	//   ....[183]....
        /*0878*/ 	.word	0x000112d0


	//   ....[184]....
        /*087c*/ 	.word	0x00011350


	//   ....[185]....
        /*0880*/ 	.word	0x00011420


	//   ....[186]....
        /*0884*/ 	.word	0x000114a0


	//   ....[187]....
        /*0888*/ 	.word	0x00011570


	//   ....[188]....
        /*088c*/ 	.word	0x000115f0


	//   ....[189]....
        /*0890*/ 	.word	0x000116c0


	//   ....[190]....
        /*0894*/ 	.word	0x00011740


	//   ....[191]....
        /*0898*/ 	.word	0x000117f0


	//   ....[192]....
        /*089c*/ 	.word	0x00011920


	//   ....[193]....
        /*08a0*/ 	.word	0x000119d0


	//   ....[194]....
        /*08a4*/ 	.word	0x00011a30


	//   ....[195]....
        /*08a8*/ 	.word	0x00011af0


	//   ....[196]....
        /*08ac*/ 	.word	0x00011b50


	//   ....[197]....
        /*08b0*/ 	.word	0x00011c10


	//   ....[198]....
        /*08b4*/ 	.word	0x00011c70


	//   ....[199]....
        /*08b8*/ 	.word	0x00011d30


	//   ....[200]....
        /*08bc*/ 	.word	0x00011d90


	//   ....[201]....
        /*08c0*/ 	.word	0x00011e50


	//   ....[202]....
        /*08c4*/ 	.word	0x00011eb0


	//   ....[203]....
        /*08c8*/ 	.word	0x00011f70


	//   ....[204]....
        /*08cc*/ 	.word	0x00011fd0


	//   ....[205]....
        /*08d0*/ 	.word	0x00012090


	//   ....[206]....
        /*08d4*/ 	.word	0x000120f0


	//   ....[207]....
        /*08d8*/ 	.word	0x000121b0


	//   ....[208]....
        /*08dc*/ 	.word	0x000122a0


	//   ....[209]....
        /*08e0*/ 	.word	0x00012340


	//   ....[210]....
        /*08e4*/ 	.word	0x000123a0


	//   ....[211]....
        /*08e8*/ 	.word	0x00012480


	//   ....[212]....
        /*08ec*/ 	.word	0x000124e0


	//   ....[213]....
        /*08f0*/ 	.word	0x000125c0


	//   ....[214]....
        /*08f4*/ 	.word	0x00012620


	//   ....[215]....
        /*08f8*/ 	.word	0x00012700


	//   ....[216]....
        /*08fc*/ 	.word	0x00012760


	//   ....[217]....
        /*0900*/ 	.word	0x00012840


	//   ....[218]....
        /*0904*/ 	.word	0x000128a0


	//   ....[219]....
        /*0908*/ 	.word	0x00012980


	//   ....[220]....
        /*090c*/ 	.word	0x000129e0


	//   ....[221]....
        /*0910*/ 	.word	0x00012ac0


	//   ....[222]....
        /*0914*/ 	.word	0x00012b20


	//   ....[223]....
        /*0918*/ 	.word	0x00012bf0


	//   ....[224]....
        /*091c*/ 	.word	0x00012d10


	//   ....[225]....
        /*0920*/ 	.word	0x00012dc0


	//   ....[226]....
        /*0924*/ 	.word	0x00012e70


	//   ....[227]....
        /*0928*/ 	.word	0x00012f40


	//   ....[228]....
        /*092c*/ 	.word	0x00012fa0


	//   ....[229]....
        /*0930*/ 	.word	0x00013080


	//   ....[230]....
        /*0934*/ 	.word	0x000130e0


	//   ....[231]....
        /*0938*/ 	.word	0x000131b0


	//   ....[232]....
        /*093c*/ 	.word	0x00013210


	//   ....[233]....
        /*0940*/ 	.word	0x000132e0


	//   ....[234]....
        /*0944*/ 	.word	0x00013340


	//   ....[235]....
        /*0948*/ 	.word	0x00013420


	//   ....[236]....
        /*094c*/ 	.word	0x00013480


	//   ....[237]....
        /*0950*/ 	.word	0x00013550


	//   ....[238]....
        /*0954*/ 	.word	0x000135b0


	//   ....[239]....
        /*0958*/ 	.word	0x00013670


	//   ....[240]....
        /*095c*/ 	.word	0x00013700


	//   ....[241]....
        /*0960*/ 	.word	0x000137a0


	//   ....[242]....
        /*0964*/ 	.word	0x00013920


	//   ....[243]....
        /*0968*/ 	.word	0x00013990


	//   ....[244]....
        /*096c*/ 	.word	0x00013a00


	//   ....[245]....
        /*0970*/ 	.word	0x00013a70


	//   ....[246]....
        /*0974*/ 	.word	0x00013ae0


	//   ....[247]....
        /*0978*/ 	.word	0x00013b60


	//   ....[248]....
        /*097c*/ 	.word	0x00013be0


	//   ....[249]....
        /*0980*/ 	.word	0x00013c70


	//   ....[250]....
        /*0984*/ 	.word	0x00013ce0


	//   ....[251]....
        /*0988*/ 	.word	0x00013d50


	//   ....[252]....
        /*098c*/ 	.word	0x00013dc0


	//   ....[253]....
        /*0990*/ 	.word	0x00013e40


	//   ....[254]....
        /*0994*/ 	.word	0x00013eb0


	//   ....[255]....
        /*0998*/ 	.word	0x00013f50


	//   ....[0]....
        /*099c*/ 	.word	0x00013fa0


	//   ....[1]....
        /*09a0*/ 	.word	0x00014030


	//   ....[2]....
        /*09a4*/ 	.word	0x00014160


	//----- nvinfo : EIATTR_REG_RECONFIG
	.align		4
.L_879:
        /*09a8*/ 	.byte	0x01, 0x54
	.zero		2


	//----- nvinfo : EIATTR_SYSCALL_OFFSETS
	.align		4
        /*09ac*/ 	.byte	0x04, 0x46
        /*09ae*/ 	.short	(.L_881 - .L_880)


	//   ....[0]....
.L_880:
        /*09b0*/ 	.word	0x00001880


	//   ....[1]....
        /*09b4*/ 	.word	0x0000bbf0


	//   ....[2]....
        /*09b8*/ 	.word	0x0000bd40


	//   ....[3]....
        /*09bc*/ 	.word	0x0000be30


	//   ....[4]....
        /*09c0*/ 	.word	0x0000cd90


	//----- nvinfo : EIATTR_MBARRIER_INSTR_OFFSETS
	.align		4
.L_881:
        /*09c4*/ 	.byte	0x04, 0x39
        /*09c6*/ 	.short	(.L_883 - .L_882)


	//   ....[0]....
.L_882:
        /*09c8*/ 	.word	0x00000180
        /*09cc*/ 	.word	0x000000ff
        /*09d0*/ 	.word	0x00028800
        /*09d4*/ 	.short	0x0100
        /*09d6*/ 	.byte	0x08
	.zero		1


	//   ....[1]....
        /*09d8*/ 	.word	0x00000190
        /*09dc*/ 	.word	0x000000ff
        /*09e0*/ 	.word	0x00028820
        /*09e4*/ 	.short	0x0100
        /*09e6*/ 	.byte	0x08
	.zero		1


	//   ....[2]....
        /*09e8*/ 	.word	0x00000280
        /*09ec*/ 	.word	0x000000ff
        /*09f0*/ 	.word	0x00028830
        /*09f4*/ 	.short	0x0100
        /*09f6*/ 	.byte	0x08
	.zero		1


	//   ....[3]....
        /*09f8*/ 	.word	0x00000290
        /*09fc*/ 	.word	0x000000ff
        /*0a00*/ 	.word	0x00028840
        /*0a04*/ 	.short	0x0100
        /*0a06*/ 	.byte	0x08
	.zero		1


	//   ....[4]....
        /*0a08*/ 	.word	0x000002a0
        /*0a0c*/ 	.word	0x000000ff
        /*0a10*/ 	.word	0x00028838
        /*0a14*/ 	.short	0x0100
        /*0a16*/ 	.byte	0x08
	.zero		1


	//   ....[5]....
        /*0a18*/ 	.word	0x000002b0
        /*0a1c*/ 	.word	0x000000ff
        /*0a20*/ 	.word	0x00028848
        /*0a24*/ 	.short	0x0100
        /*0a26*/ 	.byte	0x08
	.zero		1


	//   ....[6]....
        /*0a28*/ 	.word	0x000003e0
        /*0a2c*/ 	.word	0x000000ff
        /*0a30*/ 	.word	0x00028850
        /*0a34*/ 	.short	0x0100
        /*0a36*/ 	.byte	0x08
	.zero		1


	//   ....[7]....
        /*0a38*/ 	.word	0x000003f0
        /*0a3c*/ 	.word	0x000000ff
        /*0a40*/ 	.word	0x00028860
        /*0a44*/ 	.short	0x0100
        /*0a46*/ 	.byte	0x08
	.zero		1


	//   ....[8]....
        /*0a48*/ 	.word	0x00000400
        /*0a4c*/ 	.word	0x000000ff
        /*0a50*/ 	.word	0x00028858
        /*0a54*/ 	.short	0x0100
        /*0a56*/ 	.byte	0x08
	.zero		1


	//   ....[9]....
        /*0a58*/ 	.word	0x00000410
        /*0a5c*/ 	.word	0x000000ff
        /*0a60*/ 	.word	0x00028868
        /*0a64*/ 	.short	0x0100
        /*0a66*/ 	.byte	0x08
	.zero		1


	//   ....[10]....
        /*0a68*/ 	.word	0x00000500
        /*0a6c*/ 	.word	0x000000ff
        /*0a70*/ 	.word	0x00028870
        /*0a74*/ 	.short	0x0100
        /*0a76*/ 	.byte	0x06
	.zero		1


	//   ....[11]....
        /*0a78*/ 	.word	0x00000510
        /*0a7c*/ 	.word	0x000000ff
        /*0a80*/ 	.word	0x00028880
        /*0a84*/ 	.short	0x0100
        /*0a86*/ 	.byte	0x06
	.zero		1


	//   ....[12]....
        /*0a88*/ 	.word	0x00000520
        /*0a8c*/ 	.word	0x000000ff
        /*0a90*/ 	.word	0x00028878
        /*0a94*/ 	.short	0x0100
        /*0a96*/ 	.byte	0x06
	.zero		1


	//   ....[13]....
        /*0a98*/ 	.word	0x00000530
        /*0a9c*/ 	.word	0x000000ff
        /*0aa0*/ 	.word	0x00028888
        /*0aa4*/ 	.short	0x0100
        /*0aa6*/ 	.byte	0x06
	.zero		1


	//   ....[14]....
        /*0aa8*/ 	.word	0x00000660
        /*0aac*/ 	.word	0x000000ff
        /*0ab0*/ 	.word	0x00028890
        /*0ab4*/ 	.short	0x0100
        /*0ab6*/ 	.byte	0x08
	.zero		1


	//   ....[15]....
        /*0ab8*/ 	.word	0x00000670
        /*0abc*/ 	.word	0x000000ff
        /*0ac0*/ 	.word	0x000288a0
        /*0ac4*/ 	.short	0x0100
        /*0ac6*/ 	.byte	0x08
	.zero		1


	//   ....[16]....
        /*0ac8*/ 	.word	0x00000680
        /*0acc*/ 	.word	0x000000ff
        /*0ad0*/ 	.word	0x00028898
        /*0ad4*/ 	.short	0x0100
        /*0ad6*/ 	.byte	0x08
	.zero		1


	//   ....[17]....
        /*0ad8*/ 	.word	0x00000690
        /*0adc*/ 	.word	0x000000ff
        /*0ae0*/ 	.word	0x000288a8
        /*0ae4*/ 	.short	0x0100
        /*0ae6*/ 	.byte	0x08
	.zero		1


	//   ....[18]....
        /*0ae8*/ 	.word	0x000007c0
        /*0aec*/ 	.word	0x000000ff
        /*0af0*/ 	.word	0x000288b0
        /*0af4*/ 	.short	0x0100
        /*0af6*/ 	.byte	0x08
	.zero		1


	//   ....[19]....
        /*0af8*/ 	.word	0x000007d0
        /*0afc*/ 	.word	0x000000ff
        /*0b00*/ 	.word	0x000288c0
        /*0b04*/ 	.short	0x0100
        /*0b06*/ 	.byte	0x08
	.zero		1


	//   ....[20]....
        /*0b08*/ 	.word	0x000007e0
        /*0b0c*/ 	.word	0x000000ff
        /*0b10*/ 	.word	0x000288b8
        /*0b14*/ 	.short	0x0100
        /*0b16*/ 	.byte	0x08
	.zero		1


	//   ....[21]....
        /*0b18*/ 	.word	0x000007f0
        /*0b1c*/ 	.word	0x000000ff
        /*0b20*/ 	.word	0x000288c8
        /*0b24*/ 	.short	0x0100
        /*0b26*/ 	.byte	0x08
	.zero		1


	//   ....[22]....
        /*0b28*/ 	.word	0x000018e0
        /*0b2c*/ 	.word	0x000000ff
        /*0b30*/ 	.word	0x00028800
        /*0b34*/ 	.short	0x010a
        /*0b36*/ 	.byte	0x2a
	.zero		1


	//   ....[23]....
        /*0b38*/ 	.word	0x00001960
        /*0b3c*/ 	.word	0x00000000
        /*0b40*/ 	.word	0x00028830
        /*0b44*/ 	.short	0x010a
        /*0b46*/ 	.byte	0x3f
	.zero		1


	//   ....[24]....
        /*0b48*/ 	.word	0x000019b0
        /*0b4c*/ 	.word	0x00000000
        /*0b50*/ 	.word	0x00028830
        /*0b54*/ 	.short	0x010a
        /*0b56*/ 	.byte	0x3f
	.zero		1


	//   ....[25]....
        /*0b58*/ 	.word	0x00002520
        /*0b5c*/ 	.word	0x000000ff
        /*0b60*/ 	.word	0x00000000
        /*0b64*/ 	.short	0x0101
        /*0b66*/ 	.byte	0x06
	.zero		1


	//   ....[26]....
        /*0b68*/ 	.word	0x00004680
        /*0b6c*/ 	.word	0x000000ff
        /*0b70*/ 	.word	0x00028830
        /*0b74*/ 	.short	0x010a
        /*0b76*/ 	.byte	0x06
	.zero		1


	//   ....[27]....
        /*0b78*/ 	.word	0x000046c0
        /*0b7c*/ 	.word	0x000000ff
        /*0b80*/ 	.word	0x00028830
        /*0b84*/ 	.short	0x010a
        /*0b86*/ 	.byte	0x06
	.zero		1


	//   ....[28]....
        /*0b88*/ 	.word	0x00004a60
        /*0b8c*/ 	.word	0x000000ff
        /*0b90*/ 	.word	0x00028850
        /*0b94*/ 	.short	0x010a
        /*0b96*/ 	.byte	0x06
	.zero		1


	//   ....[29]....
        /*0b98*/ 	.word	0x00004aa0
        /*0b9c*/ 	.word	0x000000ff
        /*0ba0*/ 	.word	0x00028850
        /*0ba4*/ 	.short	0x010a
        /*0ba6*/ 	.byte	0x06
	.zero		1


	//   ....[30]....
        /*0ba8*/ 	.word	0x000053c0
        /*0bac*/ 	.word	0x000000ff
        /*0bb0*/ 	.word	0x00000000
        /*0bb4*/ 	.short	0x0101
        /*0bb6*/ 	.byte	0x07
	.zero		1


	//   ....[31]....
        /*0bb8*/ 	.word	0x000068b0
        /*0bbc*/ 	.word	0x000000ff
        /*0bc0*/ 	.word	0x00000000
        /*0bc4*/ 	.short	0x0101
        /*0bc6*/ 	.byte	0x07
	.zero		1


	//   ....[32]....
        /*0bc8*/ 	.word	0x00006ee0
        /*0bcc*/ 	.word	0x000000ff
        /*0bd0*/ 	.word	0x00028850
        /*0bd4*/ 	.short	0x010a
        /*0bd6*/ 	.byte	0x05
	.zero		1


	//   ....[33]....
        /*0bd8*/ 	.word	0x00006f20
        /*0bdc*/ 	.word	0x000000ff
        /*0be0*/ 	.word	0x00028850
        /*0be4*/ 	.short	0x010a
        /*0be6*/ 	.byte	0x05
	.zero		1


	//   ....[34]....
        /*0be8*/ 	.word	0x000074f0
        /*0bec*/ 	.word	0x000000ff
        /*0bf0*/ 	.word	0x00000000
        /*0bf4*/ 	.short	0x0101
        /*0bf6*/ 	.byte	0x04
	.zero		1


	//   ....[35]....
        /*0bf8*/ 	.word	0x00008ab0
        /*0bfc*/ 	.word	0x00000011
        /*0c00*/ 	.word	0x00000000
        /*0c04*/ 	.short	0x0101
        /*0c06*/ 	.byte	0x3f
	.zero		1


	//   ....[36]....
        /*0c08*/ 	.word	0x00008f50
        /*0c0c*/ 	.word	0x00000011
        /*0c10*/ 	.word	0x00000000
        /*0c14*/ 	.short	0x0101
        /*0c16*/ 	.byte	0x3f
	.zero		1


	//   ....[37]....
        /*0c18*/ 	.word	0x0000c330
        /*0c1c*/ 	.word	0x00000007
        /*0c20*/ 	.word	0x00028840
        /*0c24*/ 	.short	0x010a
        /*0c26*/ 	.byte	0x3f
	.zero		1


	//   ....[38]....
        /*0c28*/ 	.word	0x0000ca90
        /*0c2c*/ 	.word	0x00000007
        /*0c30*/ 	.word	0x00028830
        /*0c34*/ 	.short	0x0107
        /*0c36*/ 	.byte	0x3f
	.zero		1


	//   ....[39]....
        /*0c38*/ 	.word	0x0000cb60
        /*0c3c*/ 	.word	0x00000007
        /*0c40*/ 	.word	0x00028830
        /*0c44*/ 	.short	0x0101
        /*0c46*/ 	.byte	0x3f
	.zero		1


	//   ....[40]....
        /*0c48*/ 	.word	0x0000d620
        /*0c4c*/ 	.word	0x00000016
        /*0c50*/ 	.word	0x00028800
        /*0c54*/ 	.short	0x0107
        /*0c56*/ 	.byte	0x3f
	.zero		1


	//   ....[41]....
        /*0c58*/ 	.word	0x0000d730
        /*0c5c*/ 	.word	0x00000016
        /*0c60*/ 	.word	0x00028800
        /*0c64*/ 	.short	0x0101
        /*0c66*/ 	.byte	0x3f
	.zero		1


	//   ....[42]....
        /*0c68*/ 	.word	0x0000d750
        /*0c6c*/ 	.word	0x00000016
        /*0c70*/ 	.word	0x00028820
        /*0c74*/ 	.short	0x010a
        /*0c76*/ 	.byte	0x3f
	.zero		1


	//   ....[43]....
        /*0c78*/ 	.word	0x0000dad0
        /*0c7c*/ 	.word	0x00000006
        /*0c80*/ 	.word	0x00028840
        /*0c84*/ 	.short	0x010a
        /*0c86*/ 	.byte	0x3f
	.zero		1


	//   ....[44]....
        /*0c88*/ 	.word	0x0000dfd0
        /*0c8c*/ 	.word	0x00000006
        /*0c90*/ 	.word	0x00028830
        /*0c94*/ 	.short	0x0107
        /*0c96*/ 	.byte	0x3f
	.zero		1


	//   ....[45]....
        /*0c98*/ 	.word	0x0000e090
        /*0c9c*/ 	.word	0x00000006
        /*0ca0*/ 	.word	0x00028830
        /*0ca4*/ 	.short	0x0101
        /*0ca6*/ 	.byte	0x3f
	.zero		1


	//   ....[46]....
        /*0ca8*/ 	.word	0x0000e0f0
        /*0cac*/ 	.word	0x00000006
        /*0cb0*/ 	.word	0x00028860
        /*0cb4*/ 	.short	0x010a
        /*0cb6*/ 	.byte	0x3f
	.zero		1


	//   ....[47]....
        /*0cb8*/ 	.word	0x0000e690
        /*0cbc*/ 	.word	0x00000006
        /*0cc0*/ 	.word	0x00028850
        /*0cc4*/ 	.short	0x0107
        /*0cc6*/ 	.byte	0x3f
	.zero		1


	//   ....[48]....
        /*0cc8*/ 	.word	0x0000e7c0
        /*0ccc*/ 	.word	0x00000006
        /*0cd0*/ 	.word	0x00028850
        /*0cd4*/ 	.short	0x0101
        /*0cd6*/ 	.byte	0x3f
	.zero		1


	//   ....[49]....
        /*0cd8*/ 	.word	0x0000e9d0
        /*0cdc*/ 	.word	0x00000000
        /*0ce0*/ 	.word	0x00028860
        /*0ce4*/ 	.short	0x010a
        /*0ce6*/ 	.byte	0x3f
	.zero		1


	//   ....[50]....
        /*0ce8*/ 	.word	0x0000ef00
        /*0cec*/ 	.word	0x00000000
        /*0cf0*/ 	.word	0x00028850
        /*0cf4*/ 	.short	0x0107
        /*0cf6*/ 	.byte	0x3f
	.zero		1


	//   ....[51]....
        /*0cf8*/ 	.word	0x0000efc0
        /*0cfc*/ 	.word	0x00000000
        /*0d00*/ 	.word	0x00028850
        /*0d04*/ 	.short	0x0101
        /*0d06*/ 	.byte	0x3f
	.zero		1


	//   ....[52]....
        /*0d08*/ 	.word	0x0000fd00
        /*0d0c*/ 	.word	0x00000004
        /*0d10*/ 	.word	0x00028820
        /*0d14*/ 	.short	0x010a
        /*0d16*/ 	.byte	0x3f
	.zero		1


	//   ....[53]....
        /*0d18*/ 	.word	0x0000fe80
        /*0d1c*/ 	.word	0x00000005
        /*0d20*/ 	.word	0x00028840
        /*0d24*/ 	.short	0x010a
        /*0d26*/ 	.byte	0x3f
	.zero		1


	//   ....[54]....
        /*0d28*/ 	.word	0x0000ff20
        /*0d2c*/ 	.word	0x00000019
        /*0d30*/ 	.word	0x00028840
        /*0d34*/ 	.short	0x010a
        /*0d36*/ 	.byte	0x3f
	.zero		1


	//   ....[55]....
        /*0d38*/ 	.word	0x0000ff60
        /*0d3c*/ 	.word	0x00000005
        /*0d40*/ 	.word	0x00028860
        /*0d44*/ 	.short	0x010a
        /*0d46*/ 	.byte	0x3f
	.zero		1


	//   ....[56]....
        /*0d48*/ 	.word	0x0000ffa0
        /*0d4c*/ 	.word	0x00000019
        /*0d50*/ 	.word	0x00028860
        /*0d54*/ 	.short	0x010a
        /*0d56*/ 	.byte	0x3f
	.zero		1


	//   ....[57]....
        /*0d58*/ 	.word	0x00010010
        /*0d5c*/ 	.word	0x00000003
        /*0d60*/ 	.word	0x00028800
        /*0d64*/ 	.short	0x010a
        /*0d66*/ 	.byte	0x3f
	.zero		1


	//   ....[58]....
        /*0d68*/ 	.word	0x00010060
        /*0d6c*/ 	.word	0x00000000
        /*0d70*/ 	.word	0x00028830
        /*0d74*/ 	.short	0x010a
        /*0d76*/ 	.byte	0x3f
	.zero		1


	//   ....[59]....
        /*0d78*/ 	.word	0x000100c0
        /*0d7c*/ 	.word	0x00000008
        /*0d80*/ 	.word	0x00028830
        /*0d84*/ 	.short	0x010a
        /*0d86*/ 	.byte	0x3f
	.zero		1


	//   ....[60]....
        /*0d88*/ 	.word	0x00010120
        /*0d8c*/ 	.word	0x00000008
        /*0d90*/ 	.word	0x00028850
        /*0d94*/ 	.short	0x010a
        /*0d96*/ 	.byte	0x3f
	.zero		1


	//   ....[61]....
        /*0d98*/ 	.word	0x00010180
        /*0d9c*/ 	.word	0x00000005
        /*0da0*/ 	.word	0x00028850
        /*0da4*/ 	.short	0x010a
        /*0da6*/ 	.byte	0x3f
	.zero		1


	//   ....[62]....
        /*0da8*/ 	.word	0x000102a0
        /*0dac*/ 	.word	0x00000007
        /*0db0*/ 	.word	0x00028840
        /*0db4*/ 	.short	0x010a
        /*0db6*/ 	.byte	0x3f
	.zero		1


	//   ....[63]....
        /*0db8*/ 	.word	0x00011820
        /*0dbc*/ 	.word	0x00000016
        /*0dc0*/ 	.word	0x00028820
        /*0dc4*/ 	.short	0x010a
        /*0dc6*/ 	.byte	0x3f
	.zero		1


	//   ....[64]....
        /*0dc8*/ 	.word	0x00011870
        /*0dcc*/ 	.word	0x00000006
        /*0dd0*/ 	.word	0x00028840
        /*0dd4*/ 	.short	0x010a
        /*0dd6*/ 	.byte	0x3f
	.zero		1


	//   ....[65]....
        /*0dd8*/ 	.word	0x000121f0
        /*0ddc*/ 	.word	0x00000006
        /*0de0*/ 	.word	0x00028860
        /*0de4*/ 	.short	0x010a
        /*0de6*/ 	.byte	0x3f
	.zero		1


	//   ....[66]....
        /*0de8*/ 	.word	0x00012c60
        /*0dec*/ 	.word	0x00000000
        /*0df0*/ 	.word	0x00028860
        /*0df4*/ 	.short	0x010a
        /*0df6*/ 	.byte	0x3f
	.zero		1


	//   ....[67]....
        /*0df8*/ 	.word	0x00014080
        /*0dfc*/ 	.word	0x00000004
        /*0e00*/ 	.word	0x00028820
        /*0e04*/ 	.short	0x010a
        /*0e06*/ 	.byte	0x3f
	.zero		1


	//   ....[68]....
        /*0e08*/ 	.word	0x00014220
        /*0e0c*/ 	.word	0x00000005
        /*0e10*/ 	.word	0x00028840
        /*0e14*/ 	.short	0x010a
        /*0e16*/ 	.byte	0x3f
	.zero		1


	//   ....[69]....
        /*0e18*/ 	.word	0x00014270
        /*0e1c*/ 	.word	0x00000019
        /*0e20*/ 	.word	0x00028840
        /*0e24*/ 	.short	0x010a
        /*0e26*/ 	.byte	0x3f
	.zero		1


	//   ....[70]....
        /*0e28*/ 	.word	0x000142c0
        /*0e2c*/ 	.word	0x00000005
        /*0e30*/ 	.word	0x00028860
        /*0e34*/ 	.short	0x010a
        /*0e36*/ 	.byte	0x3f
	.zero		1


	//----- nvinfo : EIATTR_NUM_MBARRIERS
	.align		4
.L_883:
        /*0e38*/ 	.byte	0x03, 0x38
        /*0e3a*/ 	.short	0x0016


	//----- nvinfo : EIATTR_EXIT_INSTR_OFFSETS
	.align		4
        /*0e3c*/ 	.byte	0x04, 0x1c
        /*0e3e*/ 	.short	(.L_885 - .L_884)


	//   ....[0]....
.L_884:
        /*0e40*/ 	.word	0x000009a0


	//   ....[1]....
        /*0e44*/ 	.word	0x0000a560


	//   ....[2]....
        /*0e48*/ 	.word	0x0000fff0


	//----- nvinfo : EIATTR_MAX_THREADS
	.align		4
.L_885:
        /*0e4c*/ 	.byte	0x04, 0x05
        /*0e4e*/ 	.short	(.L_887 - .L_886)
.L_886:
        /*0e50*/ 	.word	0x00000180
        /*0e54*/ 	.word	0x00000001
        /*0e58*/ 	.word	0x00000001


	//----- nvinfo : EIATTR_CRS_STACK_SIZE
	.align		4
.L_887:
        /*0e5c*/ 	.byte	0x04, 0x1e
        /*0e5e*/ 	.short	(.L_889 - .L_888)
.L_888:
        /*0e60*/ 	.word	0x00000000


	//----- nvinfo : EIATTR_CBANK_PARAM_SIZE
	.align		4
.L_889:
        /*0e64*/ 	.byte	0x03, 0x19
        /*0e66*/ 	.short	0x0af0


	//----- nvinfo : EIATTR_PARAM_CBANK
	.align		4
        /*0e68*/ 	.byte	0x04, 0x0a
        /*0e6a*/ 	.short	(.L_891 - .L_890)
	.align		4
.L_890:
        /*0e6c*/ 	.word	index@(.nv.constant0._ZN7cutlass13device_kernelIN5flash11enable_sm90INS1_16FlashAttnFwdSm90INS1_25CollectiveMainloopFwdSm90ILi2EN4cute5tupleIJNS5_1CILi1EEES8_S8_EEENS6_IJNS7_ILi128EEESA_SA_EEELi128ENS_6half_tEfNS_4arch4Sm90ELb0ELb0ELb1ELb1ELb1ELb0ELb0ELb1ELb1ELb1ELb1ELb0EEENS1_21CollectiveEpilogueFwdISB_S9_SC_SE_Li256ELb1ELb1ELb1ELb0EEENS1_36VarlenDynamicPersistentTileSchedulerILi128ELi128ELi256ELi128ELb1ELb1ELb1ELb0ELb1ELb1EEEEEEEEEvNT_6ParamsE)
        /*0e70*/ 	.short	0x0210
        /*0e72*/ 	.short	0x0af0


	//----- nvinfo : EIATTR_SW_WAR
	.align		4
.L_891:
        /*0e74*/ 	.byte	0x04, 0x36
        /*0e76*/ 	.short	(.L_893 - .L_892)
.L_892:
        /*0e78*/ 	.word	0x00000008
.L_893:


//--------------------- .nv.info._ZN7cutlass13device_kernelIN5flash11enable_sm90INS1_16FlashAttnFwdSm90INS1_25CollectiveMainloopFwdSm90ILi2EN4cute5tupleIJNS5_1CILi1EEES8_S8_EEENS6_IJNS7_ILi128EEESA_SA_EEELi128ENS_6half_tEfNS_4arch4Sm90ELb0ELb0ELb1ELb1ELb1ELb1ELb0ELb1ELb1ELb1ELb1ELb0EEENS1_21CollectiveEpilogueFwdISB_S9_SC_SE_Li256ELb1ELb1ELb1ELb0EEENS1_36VarlenDynamicPersistentTileSchedulerILi128ELi128ELi256ELi128ELb1ELb1ELb1ELb0ELb1ELb1EEEEEEEEEvNT_6ParamsE --------------------------
	.section	.nv.info._ZN7cutlass13device_kernelIN5flash11enable_sm90INS1_16FlashAttnFwdSm90INS1_25CollectiveMainloopFwdSm90ILi2EN4cute5tupleIJNS5_1CILi1EEES8_S8_EEENS6_IJNS7_ILi128EEESA_SA_EEELi128ENS_6half_tEfNS_4arch4Sm90ELb0ELb0ELb1ELb1ELb1ELb1ELb0ELb1ELb1ELb1ELb1ELb0EEENS1_21CollectiveEpilogueFwdISB_S9_SC_SE_Li256ELb1ELb1ELb1ELb0EEENS1_36VarlenDynamicPersistentTileSchedulerILi128ELi128ELi256ELi128ELb1ELb1ELb1ELb0ELb1ELb1EEEEEEEEEvNT_6ParamsE,"",@"SHT_CUDA_INFO"
	.sectionflags	@""
	.align	4


	//----- nvinfo : EIATTR_CUDA_API_VERSION
	.align		4
        /*0000*/ 	.byte	0x04, 0x37
        /*0002*/ 	.short	(.L_895 - .L_894)
.L_894:
        /*0004*/ 	.word	0x00000082


	//----- nvinfo : EIATTR_KPARAM_INFO
	.align		4
.L_895:
        /*0008*/ 	.byte	0x04, 0x17
        /*000a*/ 	.short	(.L_897 - .L_896)
.L_896:
        /*000c*/ 	.word	0x00000000
        /*0010*/ 	.short	0x0000
        /*0012*/ 	.short	0x0070
        /*0014*/ 	.byte	0x00, 0xf0, 0x01, 0x2a


	//----- nvinfo : EIATTR_SPARSE_MMA_MASK
	.align		4
.L_897:
        /*0018*/ 	.byte	0x03, 0x50
        /*001a*/ 	.short	0x0000


	//----- nvinfo : EIATTR_MAXREG_COUNT
	.align		4
        /*001c*/ 	.byte	0x03, 0x1b
        /*001e*/ 	.short	0x00a8


	//----- nvinfo : EIATTR_NUM_BARRIERS
	.align		4
        /*0020*/ 	.byte	0x02, 0x4c
        /*0022*/ 	.byte	0x10
	.zero		1


	//----- nvinfo : EIATTR_EXTERNS
	.align		4
        /*0024*/ 	.byte	0x04, 0x0f
        /*0026*/ 	.short	(.L_899 - .L_898)


	//   ....[0]....
	.align		4
.L_898:
        /*0028*/ 	.word	index@(__assertfail)


	//----- nvinfo : EIATTR_ANNOTATIONS
	.align		4
.L_899:
        /*002c*/ 	.byte	0x04, 0x55
        /*002e*/ 	.short	(.L_901 - .L_900)


	//   ....[0]....
.L_900:
        /* <DEDUP_REMOVED lines=19> */


	//----- nvinfo : EIATTR_MERCURY_ISA_VERSION
	.align		4
.L_901:
        /*0148*/ 	.byte	0x03, 0x5f
        /*014a*/ 	.short	0x0101


	//----- nvinfo : EIATTR_UNUSED_LOAD_BYTE_OFFSET
	.align		4
        /*014c*/ 	.byte	0x04, 0x44
        /*014e*/ 	.short	(.L_903 - .L_902)


	//   ....[0]....
.L_902:
        /*0150*/ 	.word	0x00000a60
        /*0154*/ 	.word	0x0000fff0


	//   ....[1]....
        /*0158*/ 	.word	0x00012860
        /*015c*/ 	.word	0x0000fff0


	//----- nvinfo : EIATTR_INT_WARP_WIDE_INSTR_OFFSETS
	.align		4
.L_903:
        /*0160*/ 	.byte	0x04, 0x31
        /*0162*/ 	.short	(.L_905 - .L_904)


	//   ....[0]....
.L_904:
        /*0164*/ 	.word	0x00000130


	//   ....[1]....
        /*0168*/ 	.word	0x00000170


	//   ....[2]....
        /*016c*/ 	.word	0x000001e0


	//   ....[3]....
        /*0170*/ 	.word	0x00018090


	//   ....[4]....
        /*0174*/ 	.word	0x00018120


	//   ....[5]....
        /*0178*/ 	.word	0x0001af50


	//   ....[6]....
        /*017c*/ 	.word	0x0001afe0


	//----- nvinfo : EIATTR_COOP_GROUP_MASK_REGIDS
	.align		4
.L_905:
        /*0180*/ 	.byte	0x04, 0x29
        /*0182*/ 	.short	(.L_907 - .L_906)


	//   ....[0]....
.L_906:
        /*0184*/ 	.word	0xffffffff


	//   ....[1]....
        /*0188*/ 	.word	0xffffffff


	//   ....[2]....
        /*018c*/ 	.word	0xffffffff


	//   ....[3]....
        /*0190*/ 	.word	0xffffffff


	//   ....[4]....
        /*0194*/ 	.word	0xffffffff


	//   ....[5]....
        /*0198*/ 	.word	0xffffffff


	//   ....[6]....
        /*019c*/ 	.word	0xffffffff


	//   ....[7]....
        /*01a0*/ 	.word	0xffffffff


	//   ....[8]....
        /*01a4*/ 	.word	0xffffffff


	//   ....[9]....
        /*01a8*/ 	.word	0xffffffff


	//   ....[10]....
        /*01ac*/ 	.word	0xffffffff


	//   ....[11]....
        /*01b0*/ 	.word	0xffffffff


	//   ....[12]....
        /*01b4*/ 	.word	0xffffffff


	//   ....[13]....
        /*01b8*/ 	.word	0xffffffff


	//   ....[14]....
        /*01bc*/ 	.word	0xffffffff


	//   ....[15]....
        /*01c0*/ 	.word	0xffffffff


	//   ....[16]....
        /*01c4*/ 	.word	0xffffffff


	//   ....[17]....
        /*01c8*/ 	.word	0xffffffff


	//   ....[18]....
        /*01cc*/ 	.word	0xffffffff


	//   ....[19]....
        /*01d0*/ 	.word	0xffffffff


	//   ....[20]....
        /*01d4*/ 	.word	0xffffffff


	//   ....[21]....
        /*01d8*/ 	.word	0xffffffff


	//   ....[22]....
        /*01dc*/ 	.word	0xffffffff


	//   ....[23]....
        /*01e0*/ 	.word	0xffffffff


	//   ....[24]....
        /*01e4*/ 	.word	0xffffffff


	//   ....[25]....
        /*01e8*/ 	.word	0xffffffff


	//   ....[26]....
        /*01ec*/ 	.word	0xffffffff


	//   ....[27]....
        /*01f0*/ 	.word	0xffffffff


	//   ....[28]....
        /*01f4*/ 	.word	0xffffffff


	//   ....[29]....
        /*01f8*/ 	.word	0xffffffff


	//   ....[30]....
        /*01fc*/ 	.word	0xffffffff


	//   ....[31]....
        /*0200*/ 	.word	0xffffffff


	//   ....[32]....
        /*0204*/ 	.word	0xffffffff


	//   ....[33]....
        /*0208*/ 	.word	0xffffffff


	//   ....[34]....
        /*020c*/ 	.word	0xffffffff


	//   ....[35]....
        /*0210*/ 	.word	0xffffffff


	//   ....[36]....
        /*0214*/ 	.word	0xffffffff


	//   ....[37]....
        /*0218*/ 	.word	0xffffffff


	//   ....[38]....
        /*021c*/ 	.word	0xffffffff


	//   ....[39]....
        /*0220*/ 	.word	0xffffffff


	//   ....[40]....
        /*0224*/ 	.word	0xffffffff


	//   ....[41]....
        /*0228*/ 	.word	0xffffffff


	//   ....[42]....
        /*022c*/ 	.word	0xffffffff


	//   ....[43]....
        /*0230*/ 	.word	0xffffffff


	//   ....[44]....
        /*0234*/ 	.word	0xffffffff


	//   ....[45]....
        /*0238*/ 	.word	0xffffffff


	//   ....[46]....
        /*023c*/ 	.word	0xffffffff


	//   ....[47]....
        /*0240*/ 	.word	0xffffffff


	//   ....[48]....
        /*0244*/ 	.word	0xffffffff


	//   ....[49]....
        /*0248*/ 	.word	0xffffffff


	//   ....[50]....
        /*024c*/ 	.word	0xffffffff


	//   ....[51]....
        /*0250*/ 	.word	0xffffffff


	//   ....[52]....
        /*0254*/ 	.word	0xffffffff


	//   ....[53]....
        /*0258*/ 	.word	0xffffffff


	//   ....[54]....
        /*025c*/ 	.word	0xffffffff


	//   ....[55]....
        /*0260*/ 	.word	0xffffffff


	//   ....[56]....
        /*0264*/ 	.word	0xffffffff


	//   ....[57]....
        /*0268*/ 	.word	0xffffffff


	//   ....[58]....
        /*026c*/ 	.word	0xffffffff


	//   ....[59]....
        /*0270*/ 	.word	0xffffffff


	//   ....[60]....
        /*0274*/ 	.word	0xffffffff


	//   ....[61]....
        /*0278*/ 	.word	0xffffffff


	//   ....[62]....
        /*027c*/ 	.word	0xffffffff


	//   ....[63]....
        /*0280*/ 	.word	0xffffffff


	//   ....[64]....
        /*0284*/ 	.word	0xffffffff


	//   ....[65]....
        /*0288*/ 	.word	0xffffffff


	//   ....[66]....
        /*028c*/ 	.word	0xffffffff


	//   ....[67]....
        /*0290*/ 	.word	0xffffffff


	//   ....[68]....
        /*0294*/ 	.word	0xffffffff


	//   ....[69]....
        /*0298*/ 	.word	0xffffffff


	//   ....[70]....
        /*029c*/ 	.word	0xffffffff


	//   ....[71]....
        /*02a0*/ 	.word	0xffffffff


	//   ....[72]....
        /*02a4*/ 	.word	0xffffffff


	//   ....[73]....
        /*02a8*/ 	.word	0xffffffff


	//   ....[74]....
        /*02ac*/ 	.word	0xffffffff


	//   ....[75]....
        /*02b0*/ 	.word	0xffffffff


	//   ....[76]....
        /*02b4*/ 	.word	0xffffffff


	//   ....[77]....
        /*02b8*/ 	.word	0xffffffff


	//   ....[78]....
        /*02bc*/ 	.word	0xffffffff


	//   ....[79]....
        /*02c0*/ 	.word	0xffffffff


	//   ....[80]....
        /*02c4*/ 	.word	0xffffffff


	//   ....[81]....
        /*02c8*/ 	.word	0xffffffff


	//   ....[82]....
        /*02cc*/ 	.word	0xffffffff


	//   ....[83]....
        /*02d0*/ 	.word	0xffffffff


	//   ....[84]....
        /*02d4*/ 	.word	0xffffffff


	//   ....[85]....
        /*02d8*/ 	.word	0xffffffff


	//   ....[86]....
        /*02dc*/ 	.word	0xffffffff


	//   ....[87]....
        /*02e0*/ 	.word	0xffffffff


	//   ....[88]....
        /*02e4*/ 	.word	0xffffffff


	//   ....[89]....
        /*02e8*/ 	.word	0xffffffff


	//   ....[90]....
        /*02ec*/ 	.word	0xffffffff


	//   ....[91]....
        /*02f0*/ 	.word	0xffffffff


	//   ....[92]....
        /*02f4*/ 	.word	0xffffffff


	//   ....[93]....
        /*02f8*/ 	.word	0xffffffff


	//   ....[94]....
        /*02fc*/ 	.word	0xffffffff


	//   ....[95]....
        /*0300*/ 	.word	0xffffffff


	//   ....[96]....
        /*0304*/ 	.word	0xffffffff


	//   ....[97]....
        /*0308*/ 	.word	0xffffffff


	//   ....[98]....
        /*030c*/ 	.word	0xffffffff


	//   ....[99]....
        /*0310*/ 	.word	0xffffffff


	//   ....[100]....
        /*0314*/ 	.word	0xffffffff


	//   ....[101]....
        /*0318*/ 	.word	0xffffffff


	//   ....[102]....
        /*031c*/ 	.word	0xffffffff


	//   ....[103]....
        /*0320*/ 	.word	0xffffffff


	//   ....[104]....
        /*0324*/ 	.word	0xffffffff


	//   ....[105]....
        /*0328*/ 	.word	0xffffffff


	//   ....[106]....
        /*032c*/ 	.word	0xffffffff


	//   ....[107]....
        /*0330*/ 	.word	0xffffffff


	//   ....[108]....
        /*0334*/ 	.word	0xffffffff


	//   ....[109]....
        /*0338*/ 	.word	0xffffffff


	//   ....[110]....
        /*033c*/ 	.word	0xffffffff


	//   ....[111]....
        /*0340*/ 	.word	0xffffffff


	//   ....[112]....
        /*0344*/ 	.word	0xffffffff


	//   ....[113]....
        /*0348*/ 	.word	0xffffffff


	//   ....[114]....
        /*034c*/ 	.word	0xffffffff


	//   ....[115]....
        /*0350*/ 	.word	0xffffffff


	//   ....[116]....
        /*0354*/ 	.word	0xffffffff


	//   ....[117]....
        /*0358*/ 	.word	0xffffffff


	//   ....[118]....
        /*035c*/ 	.word	0xffffffff


	//   ....[119]....
        /*0360*/ 	.word	0xffffffff


	//   ....[120]....
        /*0364*/ 	.word	0xffffffff


	//   ....[121]....
        /*0368*/ 	.word	0xffffffff


	//   ....[122]....
        /*036c*/ 	.word	0xffffffff


	//   ....[123]....
        /*0370*/ 	.word	0xffffffff


	//   ....[124]....
        /*0374*/ 	.word	0xffffffff


	//   ....[125]....
        /*0378*/ 	.word	0xffffffff


	//   ....[126]....
        /*037c*/ 	.word	0xffffffff


	//   ....[127]....
        /*0380*/ 	.word	0xffffffff


	//   ....[128]....
        /*0384*/ 	.word	0xffffffff


	//   ....[129]....
        /*0388*/ 	.word	0xffffffff


	//   ....[130]....
        /*038c*/ 	.word	0xffffffff


	//   ....[131]....
        /*0390*/ 	.word	0xffffffff


	//   ....[132]....
        /*0394*/ 	.word	0xffffffff


	//   ....[133]....
        /*0398*/ 	.word	0xffffffff


	//   ....[134]....
        /*039c*/ 	.word	0xffffffff


	//   ....[135]....
        /*03a0*/ 	.word	0xffffffff


	//   ....[136]....
        /*03a4*/ 	.word	0xffffffff


	//   ....[137]....
        /*03a8*/ 	.word	0xffffffff


	//   ....[138]....
        /*03ac*/ 	.word	0xffffffff


	//   ....[139]....
        /*03b0*/ 	.word	0xffffffff


	//   ....[140]....
        /*03b4*/ 	.word	0xffffffff


	//   ....[141]....
        /*03b8*/ 	.word	0xffffffff


	//   ....[142]....
        /*03bc*/ 	.word	0xffffffff


	//   ....[143]....
        /*03c0*/ 	.word	0xffffffff


	//   ....[144]....
        /*03c4*/ 	.word	0xffffffff


	//   ....[145]....
        /*03c8*/ 	.word	0xffffffff


	//   ....[146]....
        /*03cc*/ 	.word	0xffffffff


	//   ....[147]....
        /*03d0*/ 	.word	0xffffffff


	//   ....[148]....
        /*03d4*/ 	.word	0xffffffff


	//   ....[149]....
        /*03d8*/ 	.word	0xffffffff


	//   ....[150]....
        /*03dc*/ 	.word	0xffffffff


	//   ....[151]....
        /*03e0*/ 	.word	0xffffffff


	//   ....[152]....
        /*03e4*/ 	.word	0xffffffff


	//   ....[153]....
        /*03e8*/ 	.word	0xffffffff


	//   ....[154]....
        /*03ec*/ 	.word	0xffffffff


	//   ....[155]....
        /*03f0*/ 	.word	0xffffffff


	//   ....[156]....
        /*03f4*/ 	.word	0xffffffff


	//   ....[157]....
        /*03f8*/ 	.word	0xffffffff


	//   ....[158]....
        /*03fc*/ 	.word	0xffffffff


	//   ....[159]....
        /*0400*/ 	.word	0xffffffff


	//   ....[160]....
        /*0404*/ 	.word	0xffffffff


	//   ....[161]....
        /*0408*/ 	.word	0xffffffff


	//   ....[162]....
        /*040c*/ 	.word	0xffffffff


	//   ....[163]....
        /*0410*/ 	.word	0xffffffff


	//   ....[164]....
        /*0414*/ 	.word	0xffffffff


	//   ....[165]....
        /*0418*/ 	.word	0xffffffff


	//   ....[166]....
        /*041c*/ 	.word	0xffffffff


	//   ....[167]....
        /*0420*/ 	.word	0xffffffff


	//   ....[168]....
        /*0424*/ 	.word	0xffffffff


	//   ....[169]....
        /*0428*/ 	.word	0xffffffff


	//   ....[170]....
        /*042c*/ 	.word	0xffffffff


	//   ....[171]....
        /*0430*/ 	.word	0xffffffff


	//   ....[172]....
        /*0434*/ 	.word	0xffffffff


	//   ....[173]....
        /*0438*/ 	.word	0xffffffff


	//   ....[174]....
        /*043c*/ 	.word	0xffffffff


	//   ....[175]....
        /*0440*/ 	.word	0xffffffff


	//   ....[176]....
        /*0444*/ 	.word	0xffffffff


	//   ....[177]....
        /*0448*/ 	.word	0xffffffff


	//   ....[178]....
        /*044c*/ 	.word	0xffffffff


	//   ....[179]....
        /*0450*/ 	.word	0xffffffff


	//   ....[180]....
        /*0454*/ 	.word	0xffffffff


	//   ....[181]....
        /*0458*/ 	.word	0xffffffff


	//   ....[182]....
        /*045c*/ 	.word	0xffffffff


	//   ....[183]....
        /*0460*/ 	.word	0xffffffff


	//   ....[184]....
        /*0464*/ 	.word	0xffffffff


	//   ....[185]....
        /*0468*/ 	.word	0xffffffff


	//   ....[186]....
        /*046c*/ 	.word	0xffffffff


	//   ....[187]....
        /*0470*/ 	.word	0xffffffff


	//   ....[188]....
        /*0474*/ 	.word	0xffffffff


	//   ....[189]....
        /*0478*/ 	.word	0xffffffff


	//   ....[190]....
        /*047c*/ 	.word	0xffffffff


	//   ....[191]....
        /*0480*/ 	.word	0xffffffff


	//   ....[192]....
        /*0484*/ 	.word	0xffffffff


	//   ....[193]....
        /*0488*/ 	.word	0xffffffff


	//   ....[194]....
        /*048c*/ 	.word	0xffffffff


	//   ....[195]....
        /*0490*/ 	.word	0xffffffff


	//   ....[196]....
        /*0494*/ 	.word	0xffffffff


	//   ....[197]....
        /*0498*/ 	.word	0xffffffff


	//   ....[198]....
        /*049c*/ 	.word	0xffffffff


	//   ....[199]....
        /*04a0*/ 	.word	0xffffffff


	//   ....[200]....
        /*04a4*/ 	.word	0xffffffff


	//   ....[201]....
        /*04a8*/ 	.word	0x0500000f


	//   ....[202]....
        /*04ac*/ 	.word	0x0500000f


	//   ....[203]....
        /*04b0*/ 	.word	0x0500000f


	//   ....[204]....
        /*04b4*/ 	.word	0x0500000f


	//   ....[205]....
        /*04b8*/ 	.word	0x0500000f


	//   ....[206]....
        /*04bc*/ 	.word	0x0500000f


	//   ....[207]....
        /*04c0*/ 	.word	0x0500000f


	//   ....[208]....
        /*04c4*/ 	.word	0x0500000f


	//   ....[209]....
        /*04c8*/ 	.word	0x0500000f


	//   ....[210]....
        /*04cc*/ 	.word	0x0500000f


	//   ....[211]....
        /*04d0*/ 	.word	0x0500000f


	//   ....[212]....
        /*04d4*/ 	.word	0x0500000f


	//   ....[213]....
        /*04d8*/ 	.word	0x0500000f


	//   ....[214]....
        /*04dc*/ 	.word	0x0500000f


	//   ....[215]....
        /*04e0*/ 	.word	0x0500000f


	//   ....[216]....
        /*04e4*/ 	.word	0x0500000f


	//   ....[217]....
        /*04e8*/ 	.word	0x0500000f


	//   ....[218]....
        /*04ec*/ 	.word	0x0500000f


	//   ....[219]....
        /*04f0*/ 	.word	0x0500000f


	//   ....[220]....
        /*04f4*/ 	.word	0x0500000f


	//   ....[221]....
        /*04f8*/ 	.word	0x0500000f


	//   ....[222]....
        /*04fc*/ 	.word	0x0500000f


	//   ....[223]....
        /*0500*/ 	.word	0x0500000f


	//   ....[224]....
        /*0504*/ 	.word	0x0500000f


	//   ....[225]....
        /*0508*/ 	.word	0x0500000f


	//   ....[226]....
        /*050c*/ 	.word	0x0500000f


	//   ....[227]....
        /*0510*/ 	.word	0x0500000f


	//   ....[228]....
        /*0514*/ 	.word	0x0500000f


	//   ....[229]....
        /*0518*/ 	.word	0x0500000f


	//   ....[230]....
        /*051c*/ 	.word	0x0500000f


	//   ....[231]....
        /*0520*/ 	.word	0x0500000f


	//   ....[232]....
        /*0524*/ 	.word	0x0500000f


	//   ....[233]....
        /*0528*/ 	.word	0x0500000f


	//   ....[234]....
        /*052c*/ 	.word	0x0500000f


	//   ....[235]....
        /*0530*/ 	.word	0x0500000f


	//   ....[236]....
        /*0534*/ 	.word	0x0500000f


	//   ....[237]....
        /*0538*/ 	.word	0x0500000f


	//   ....[238]....
        /*053c*/ 	.word	0x0500000f


	//   ....[239]....
        /*0540*/ 	.word	0x0500000f


	//   ....[240]....
        /*0544*/ 	.word	0x0500000f


	//   ....[241]....
        /*0548*/ 	.word	0x0500000f


	//   ....[242]....
        /*054c*/ 	.word	0x0500000f


	//   ....[243]....
        /*0550*/ 	.word	0x0500000f


	//   ....[244]....
        /*0554*/ 	.word	0x0500000f


	//   ....[245]....
        /*0558*/ 	.word	0x0500000f


	//   ....[246]....
        /*055c*/ 	.word	0x0500000f


	//   ....[247]....
        /*0560*/ 	.word	0x0500000f


	//   ....[248]....
        /*0564*/ 	.word	0x0500000f


	//   ....[249]....
        /*0568*/ 	.word	0x0500000f


	//   ....[250]....
        /*056c*/ 	.word	0x0500000f


	//   ....[251]....
        /*0570*/ 	.word	0x0500000f


	//   ....[252]....
        /*0574*/ 	.word	0x0500000f


	//   ....[253]....
        /*0578*/ 	.word	0x0500000f


	//   ....[254]....
        /*057c*/ 	.word	0x0500000f


	//   ....[255]....
        /*0580*/ 	.word	0x0500000f


	//   ....[0]....
        /*0584*/ 	.word	0x0500000f


	//   ....[1]....
        /*0588*/ 	.word	0x0500000f


	//   ....[2]....
        /*058c*/ 	.word	0x0500000f


	//   ....[3]....
        /*0590*/ 	.word	0x0500000f


	//   ....[4]....
        /*0594*/ 	.word	0x0500000f


	//   ....[5]....
        /*0598*/ 	.word	0x0500000f


	//   ....[6]....
        /*059c*/ 	.word	0x0500000f


	//   ....[7]....
        /*05a0*/ 	.word	0x0500000f


	//   ....[8]....
        /*05a4*/ 	.word	0x0500000f


	//   ....[9]....
        /*05a8*/ 	.word	0x0500000f


	//   ....[10]....
        /*05ac*/ 	.word	0x0500000f


	//   ....[11]....
        /*05b0*/ 	.word	0x0500000f


	//   ....[12]....
        /*05b4*/ 	.word	0x0500000f


	//   ....[13]....
        /*05b8*/ 	.word	0x0500000f


	//   ....[14]....
        /*05bc*/ 	.word	0x0500000f


	//   ....[15]....
        /*05c0*/ 	.word	0x0500000f


	//   ....[16]....
        /*05c4*/ 	.word	0x0500000f


	//   ....[17]....
        /*05c8*/ 	.word	0x0500000f


	//   ....[18]....
        /*05cc*/ 	.word	0x0500000f


	//   ....[19]....
        /*05d0*/ 	.word	0x0500000f


	//   ....[20]....
        /*05d4*/ 	.word	0x0500000f


	//   ....[21]....
        /*05d8*/ 	.word	0x0500000f


	//   ....[22]....
        /*05dc*/ 	.word	0x0500000f


	//   ....[23]....
        /*05e0*/ 	.word	0x0500000f


	//   ....[24]....
        /*05e4*/ 	.word	0x0500000f


	//   ....[25]....
        /*05e8*/ 	.word	0x0500000f


	//   ....[26]....
        /*05ec*/ 	.word	0x0500000f


	//   ....[27]....
        /*05f0*/ 	.word	0x0500000f


	//   ....[28]....
        /*05f4*/ 	.word	0x0500000f


	//   ....[29]....
        /*05f8*/ 	.word	0x0500000f


	//   ....[30]....
        /*05fc*/ 	.word	0x0500000f


	//   ....[31]....
        /*0600*/ 	.word	0x0500000f


	//   ....[32]....
        /*0604*/ 	.word	0x0500000f


	//   ....[33]....
        /*0608*/ 	.word	0x0500000f


	//   ....[34]....
        /*060c*/ 	.word	0x0500000f


	//   ....[35]....
        /*0610*/ 	.word	0x0500000f


	//   ....[36]....
        /*0614*/ 	.word	0x0500000f


	//   ....[37]....
        /*0618*/ 	.word	0x0500000f


	//   ....[38]....
        /*061c*/ 	.word	0x0500000f


	//   ....[39]....
        /*0620*/ 	.word	0x0500000f


	//   ....[40]....
        /*0624*/ 	.word	0x0500000f


	//   ....[41]....
        /*0628*/ 	.word	0x0500000f


	//   ....[42]....
        /*062c*/ 	.word	0x0500000f


	//   ....[43]....
        /*0630*/ 	.word	0x0500000f


	//   ....[44]....
        /*0634*/ 	.word	0x0500000f


	//   ....[45]....
        /*0638*/ 	.word	0x0500000f


	//   ....[46]....
        /*063c*/ 	.word	0x0500000f


	//   ....[47]....
        /*0640*/ 	.word	0x0500000f


	//   ....[48]....
        /*0644*/ 	.word	0x0500000f


	//   ....[49]....
        /*0648*/ 	.word	0x0500000f


	//   ....[50]....
        /*064c*/ 	.word	0x0500000f


	//   ....[51]....
        /*0650*/ 	.word	0x0500000f


	//   ....[52]....
        /*0654*/ 	.word	0x0500000f


	//   ....[53]....
        /*0658*/ 	.word	0x0500000f


	//   ....[54]....
        /*065c*/ 	.word	0x0500000f


	//   ....[55]....
        /*0660*/ 	.word	0x0500000f


	//   ....[56]....
        /*0664*/ 	.word	0x0500000f


	//   ....[57]....
        /*0668*/ 	.word	0x0500000f


	//   ....[58]....
        /*066c*/ 	.word	0x0500000f


	//   ....[59]....
        /*0670*/ 	.word	0x0500000f


	//   ....[60]....
        /*0674*/ 	.word	0x0500000f


	//   ....[61]....
        /*0678*/ 	.word	0x0500000f


	//   ....[62]....
        /*067c*/ 	.word	0x0500000f


	//   ....[63]....
        /*0680*/ 	.word	0x0500000f


	//   ....[64]....
        /*0684*/ 	.word	0x0500000f


	//   ....[65]....
        /*0688*/ 	.word	0x0500000f


	//   ....[66]....
        /*068c*/ 	.word	0x0500000f


	//   ....[67]....
        /*0690*/ 	.word	0x0500000f


	//   ....[68]....
        /*0694*/ 	.word	0x0500000f


	//   ....[69]....
        /*0698*/ 	.word	0x0500000f


	//   ....[70]....
        /*069c*/ 	.word	0x0500000f


	//   ....[71]....
        /*06a0*/ 	.word	0x0500000f


	//   ....[72]....
        /*06a4*/ 	.word	0x0500000f


	//   ....[73]....
        /*06a8*/ 	.word	0x0500000f


	//   ....[74]....
        /*06ac*/ 	.word	0x0500000f


	//   ....[75]....
        /*06b0*/ 	.word	0x0500000f


	//   ....[76]....
        /*06b4*/ 	.word	0x0500000f


	//   ....[77]....
        /*06b8*/ 	.word	0x0500000f


	//   ....[78]....
        /*06bc*/ 	.word	0x0500000f


	//   ....[79]....
        /*06c0*/ 	.word	0x0500000f


	//   ....[80]....
        /*06c4*/ 	.word	0x0500000f


	//   ....[81]....
        /*06c8*/ 	.word	0x0500000f


	//   ....[82]....
        /*06cc*/ 	.word	0x0500000f


	//   ....[83]....
        /*06d0*/ 	.word	0x0500000f


	//   ....[84]....
        /*06d4*/ 	.word	0x0500000f


	//   ....[85]....
        /*06d8*/ 	.word	0x0500000f


	//   ....[86]....
        /*06dc*/ 	.word	0x0500000f


	//   ....[87]....
        /*06e0*/ 	.word	0x0500000f


	//   ....[88]....
        /*06e4*/ 	.word	0x0500000f


	//   ....[89]....
        /*06e8*/ 	.word	0x0500000f


	//   ....[90]....
        /*06ec*/ 	.word	0x0500000f


	//   ....[91]....
        /*06f0*/ 	.word	0x0500000f


	//   ....[92]....
        /*06f4*/ 	.word	0x0500000f


	//   ....[93]....
        /*06f8*/ 	.word	0x0500000f


	//   ....[94]....
        /*06fc*/ 	.word	0x0500000f


	//   ....[95]....
        /*0700*/ 	.word	0x0500000f


	//   ....[96]....
        /*0704*/ 	.word	0x0500000f


	//   ....[97]....
        /*0708*/ 	.word	0x0500000f


	//   ....[98]....
        /*070c*/ 	.word	0x0500000f


	//----- nvinfo : EIATTR_COOP_GROUP_INSTR_OFFSETS
	.align		4
.L_907:
        /*0710*/ 	.byte	0x04, 0x28
        /*0712*/ 	.short	(.L_909 - .L_908)


	//   ....[0]....
.L_908:
        /*0714*/ 	.word	0x00000070


	//   ....[1]....
        /*0718*/ 	.word	0x00000140


	//   ....[2]....
        /*071c*/ 	.word	0x00000190


	//   ....[3]....
        /*0720*/ 	.word	0x000003c0


	//   ....[4]....
        /*0724*/ 	.word	0x00000520


	//   ....[5]....
        /*0728*/ 	.word	0x00000640


	//   ....[6]....
        /*072c*/ 	.word	0x000007a0


	//   ....[7]....
        /*0730*/ 	.word	0x00003320


	//   ....[8]....
        /*0734*/ 	.word	0x00003330


	//   ....[9]....
        /*0738*/ 	.word	0x000039e0


	//   ....[10]....
        /*073c*/ 	.word	0x000039f0


	//   ....[11]....
        /*0740*/ 	.word	0x000040a0


	//   ....[12]....
        /*0744*/ 	.word	0x000040b0


	//   ....[13]....
        /*0748*/ 	.word	0x00004760


	//   ....[14]....
        /*074c*/ 	.word	0x00004770


	//   ....[15]....
        /*0750*/ 	.word	0x00005790


	//   ....[16]....
        /*0754*/ 	.word	0x000057a0


	//   ....[17]....
        /*0758*/ 	.word	0x00005f20


	//   ....[18]....
        /*075c*/ 	.word	0x00005f30


	//   ....[19]....
        /*0760*/ 	.word	0x000066e0


	//   ....[20]....
        /*0764*/ 	.word	0x000066f0


	//   ....[21]....
        /*0768*/ 	.word	0x00006e90


	//   ....[22]....
        /*076c*/ 	.word	0x00006ea0


	//   ....[23]....
        /*0770*/ 	.word	0x00007860


	//   ....[24]....
        /*0774*/ 	.word	0x00007870


	//   ....[25]....
        /*0778*/ 	.word	0x00007980


	//   ....[26]....
        /*077c*/ 	.word	0x00007990


	//   ....[27]....
        /*0780*/ 	.word	0x00007ab0


	//   ....[28]....
        /*0784*/ 	.word	0x00007ac0


	//   ....[29]....
        /*0788*/ 	.word	0x00007be0


	//   ....[30]....
        /*078c*/ 	.word	0x00007bf0


	//   ....[31]....
        /*0790*/ 	.word	0x00007f70


	//   ....[32]....
        /*0794*/ 	.word	0x00007f90


	//   ....[33]....
        /*0798*/ 	.word	0x00008070


	//   ....[34]....
        /*079c*/ 	.word	0x00008090


	//   ....[35]....
        /*07a0*/ 	.word	0x00008170


	//   ....[36]....
        /*07a4*/ 	.word	0x00008190


	//   ....[37]....
        /*07a8*/ 	.word	0x00008270


	//   ....[38]....
        /*07ac*/ 	.word	0x00008290


	//   ....[39]....
        /*07b0*/ 	.word	0x00008a00


	//   ....[40]....
        /*07b4*/ 	.word	0x00008f90


	//   ....[41]....
        /*07b8*/ 	.word	0x00008fa0


	//   ....[42]....
        /*07bc*/ 	.word	0x00008fb0


	//   ....[43]....
        /*07c0*/ 	.word	0x00008fc0


	//   ....[44]....
        /*07c4*/ 	.word	0x0000a9f0


	//   ....[45]....
        /*07c8*/ 	.word	0x0000aa00


	//   ....[46]....
        /*07cc*/ 	.word	0x0000aa10


	//   ....[47]....
        /*07d0*/ 	.word	0x0000aa20


	//   ....[48]....
        /*07d4*/ 	.word	0x0000def0


	//   ....[49]....
        /*07d8*/ 	.word	0x0000df30


	//   ....[50]....
        /*07dc*/ 	.word	0x0000e4c0


	//   ....[51]....
        /*07e0*/ 	.word	0x0000e520


	//   ....[52]....
        /*07e4*/ 	.word	0x000108b0


	//   ....[53]....
        /*07e8*/ 	.word	0x000108d0


	//   ....[54]....
        /*07ec*/ 	.word	0x00010900


	//   ....[55]....
        /*07f0*/ 	.word	0x00010910


	//   ....[56]....
        /*07f4*/ 	.word	0x00011e70


	//   ....[57]....
        /*07f8*/ 	.word	0x000121a0


	//   ....[58]....
        /*07fc*/ 	.word	0x000121d0


	//   ....[59]....
        /*0800*/ 	.word	0x000121e0


	//   ....[60]....
        /*0804*/ 	.word	0x00013310


	//   ....[61]....
        /*0808*/ 	.word	0x00013330


	//   ....[62]....
        /*080c*/ 	.word	0x00013340


	//   ....[63]....
        /*0810*/ 	.word	0x00013350


	//   ....[64]....
        /*0814*/ 	.word	0x00013a00


	//   ....[65]....
        /*0818*/ 	.word	0x00013a10


	//   ....[66]....
        /*081c*/ 	.word	0x00013b10


	//   ....[67]....
        /*0820*/ 	.word	0x00013b20


	//   ....[68]....
        /*0824*/ 	.word	0x00013c30


	//   ....[69]....
        /*0828*/ 	.word	0x00013c40


	//   ....[70]....
        /*082c*/ 	.word	0x00013d50


	//   ....[71]....
        /*0830*/ 	.word	0x00013d60


	//   ....[72]....
        /*0834*/ 	.word	0x00014220


	//   ....[73]....
        /*0838*/ 	.word	0x00014230


	//   ....[74]....
        /*083c*/ 	.word	0x000146b0


	//   ....[75]....
        /*0840*/ 	.word	0x000146c0


	//   ....[76]....
        /*0844*/ 	.word	0x000152f0


	//   ....[77]....
        /*0848*/ 	.word	0x00015300


	//   ....[78]....
        /*084c*/ 	.word	0x00015410


	//   ....[79]....
        /*0850*/ 	.word	0x00015420


	//   ....[80]....
        /*0854*/ 	.word	0x00015530


	//   ....[81]....
        /*0858*/ 	.word	0x00015540


	//   ....[82]....
        /*085c*/ 	.word	0x00015650


	//   ....[83]....
        /*0860*/ 	.word	0x00015660


	//   ....[84]....
        /*0864*/ 	.word	0x000157d0


	//   ....[85]....
        /*0868*/ 	.word	0x000159c0


	//   ....[86]....
        /*086c*/ 	.word	0x000159f0


	//   ....[87]....
        /*0870*/ 	.word	0x00015a20


	//   ....[88]....
        /*0874*/ 	.word	0x00015a50


	//   ....[89]....
        /*0878*/ 	.word	0x00015a80


	//   ....[90]....
        /*087c*/ 	.word	0x00015ab0


	//   ....[91]....
        /*0880*/ 	.word	0x00015c40


	//   ....[92]....
        /*0884*/ 	.word	0x00015c70


	//   ....[93]....
        /*0888*/ 	.word	0x00015ca0


	//   ....[94]....
        /*088c*/ 	.word	0x00015cd0


	//   ....[95]....
        /*0890*/ 	.word	0x00015d00


	//   ....[96]....
        /*0894*/ 	.word	0x00015d30


	//   ....[97]....
        /*0898*/ 	.word	0x00015dc0


	//   ....[98]....
        /*089c*/ 	.word	0x00015df0


	//   ....[99]....
        /*08a0*/ 	.word	0x00015e00


	//   ....[100]....
        /*08a4*/ 	.word	0x00015e90


	//   ....[101]....
        /*08a8*/ 	.word	0x00016dd0


	//   ....[102]....
        /*08ac*/ 	.word	0x00018b80


	//   ....[103]....
        /*08b0*/ 	.word	0x00018ba0


	//   ....[104]....
        /*08b4*/ 	.word	0x00018c40


	//   ....[105]....
        /*08b8*/ 	.word	0x00018c60


	//   ....[106]....
        /*08bc*/ 	.word	0x00018cf0


	//   ....[107]....
        /*08c0*/ 	.word	0x00018d10


	//   ....[108]....
        /*08c4*/ 	.word	0x00018da0


	//   ....[109]....
        /*08c8*/ 	.word	0x00018dc0


	//   ....[110]....
        /*08cc*/ 	.word	0x00018e50


	//   ....[111]....
        /*08d0*/ 	.word	0x00018e70


	//   ....[112]....
        /*08d4*/ 	.word	0x00018f00


	//   ....[113]....
        /*08d8*/ 	.word	0x00018f20


	//   ....[114]....
        /*08dc*/ 	.word	0x00018fb0


	//   ....[115]....
        /*08e0*/ 	.word	0x00018fd0


	//   ....[116]....
        /*08e4*/ 	.word	0x00018fe0


	//   ....[117]....
        /*08e8*/ 	.word	0x00019060


	//   ....[118]....
        /*08ec*/ 	.word	0x00019780


	//   ....[119]....
        /*08f0*/ 	.word	0x000197b0


	//   ....[120]....
        /*08f4*/ 	.word	0x00019810


	//   ....[121]....
        /*08f8*/ 	.word	0x00019850


	//   ....[122]....
        /*08fc*/ 	.word	0x00019890


	//   ....[123]....
        /*0900*/ 	.word	0x000198f0


	//   ....[124]....
        /*0904*/ 	.word	0x00019930


	//   ....[125]....
        /*0908*/ 	.word	0x00019990


	//   ....[126]....
        /*090c*/ 	.word	0x000199d0


	//   ....[127]....
        /*0910*/ 	.word	0x00019a30


	//   ....[128]....
        /*0914*/ 	.word	0x00019a70


	//   ....[129]....
        /*0918*/ 	.word	0x00019ad0


	//   ....[130]....
        /*091c*/ 	.word	0x00019b10


	//   ....[131]....
        /*0920*/ 	.word	0x00019b70


	//   ....[132]....
        /*0924*/ 	.word	0x00019b90


	//   ....[133]....
        /*0928*/ 	.word	0x00019bc0


	//   ....[134]....
        /*092c*/ 	.word	0x0001a320


	//   ....[135]....
        /*0930*/ 	.word	0x0001a350


	//   ....[136]....
        /*0934*/ 	.word	0x0001a3b0


	//   ....[137]....
        /*0938*/ 	.word	0x0001a3c0


	//   ....[138]....
        /*093c*/ 	.word	0x0001a410


	//   ....[139]....
        /*0940*/ 	.word	0x0001a420


	//   ....[140]....
        /*0944*/ 	.word	0x0001a470


	//   ....[141]....
        /*0948*/ 	.word	0x0001a480


	//   ....[142]....
        /*094c*/ 	.word	0x0001a4d0


	//   ....[143]....
        /*0950*/ 	.word	0x0001a4e0


	//   ....[144]....
        /*0954*/ 	.word	0x0001a530


	//   ....[145]....
        /*0958*/ 	.word	0x0001a540


	//   ....[146]....
        /*095c*/ 	.word	0x0001a590


	//   ....[147]....
        /*0960*/ 	.word	0x0001a5a0


	//   ....[148]....
        /*0964*/ 	.word	0x0001a5b0


	//   ....[149]....
        /*0968*/ 	.word	0x0001a600


	//   ....[150]....
        /*096c*/ 	.word	0x0001a860


	//   ....[151]....
        /*0970*/ 	.word	0x0001a880


	//   ....[152]....
        /*0974*/ 	.word	0x0001a890


	//   ....[153]....
        /*0978*/ 	.word	0x0001a900


	//   ....[154]....
        /*097c*/ 	.word	0x0001a910


	//   ....[155]....
        /*0980*/ 	.word	0x0001a980


	//   ....[156]....
        /*0984*/ 	.word	0x0001a990


	//   ....[157]....
        /*0988*/ 	.word	0x0001aa00


	//   ....[158]....
        /*098c*/ 	.word	0x0001aa10


	//   ....[159]....
        /*0990*/ 	.word	0x0001aa80


	//   ....[160]....
        /*0994*/ 	.word	0x0001aa90


	//   ....[161]....
        /*0998*/ 	.word	0x0001ab00


	//   ....[162]....
        /*099c*/ 	.word	0x0001ab10


	//   ....[163]....
        /*09a0*/ 	.word	0x0001ab80


	//   ....[164]....
        /*09a4*/ 	.word	0x0001ab90


	//   ....[165]....
        /*09a8*/ 	.word	0x0001aba0


	//   ....[166]....
        /*09ac*/ 	.word	0x0001b130


	//   ....[167]....
        /*09b0*/ 	.word	0x0001b170


	//   ....[168]....
        /*09b4*/ 	.word	0x0001b1b0


	//   ....[169]....
        /*09b8*/ 	.word	0x0001b1d0


	//   ....[170]....
        /*09bc*/ 	.word	0x0001b1e0


	//   ....[171]....
        /*09c0*/ 	.word	0x0001b200


	//   ....[172]....
        /*09c4*/ 	.word	0x0001b270


	//   ....[173]....
        /*09c8*/ 	.word	0x0001b290


	//   ....[174]....
        /*09cc*/ 	.word	0x0001b2f0


	//   ....[175]....
        /*09d0*/ 	.word	0x0001b310


	//   ....[176]....
        /*09d4*/ 	.word	0x0001b370


	//   ....[177]....
        /*09d8*/ 	.word	0x0001b390


	//   ....[178]....
        /*09dc*/ 	.word	0x0001b3f0


	//   ....[179]....
        /*09e0*/ 	.word	0x0001b410


	//   ....[180]....
        /*09e4*/ 	.word	0x0001b460


	//   ....[181]....
        /*09e8*/ 	.word	0x0001b480


	//   ....[182]....
        /*09ec*/ 	.word	0x0001b8b0


	//   ....[183]....
        /*09f0*/ 	.word	0x0001b8e0


	//   ....[184]....
        /*09f4*/ 	.word	0x0001b950


	//   ....[185]....
        /*09f8*/ 	.word	0x0001b980


	//   ....[186]....
        /*09fc*/ 	.word	0x0001b9b0


	//   ....[187]....
        /*0a00*/ 	.word	0x0001b9e0


	//   ....[188]....
        /*0a04*/ 	.word	0x0001ba10


	//   ....[189]....
        /*0a08*/ 	.word	0x0001ba40


	//   ....[190]....
        /*0a0c*/ 	.word	0x0001bbe0


	//   ....[191]....
        /*0a10*/ 	.word	0x0001bc10


	//   ....[192]....
        /*0a14*/ 	.word	0x0001bc40


	//   ....[193]....
        /*0a18*/ 	.word	0x0001bc70


	//   ....[194]....
        /*0a1c*/ 	.word	0x0001bca0


	//   ....[195]....
        /*0a20*/ 	.word	0x0001bcd0


	//   ....[196]....
        /*0a24*/ 	.word	0x0001bd90


	//   ....[197]....
        /*0a28*/ 	.word	0x0001bdb0


	//   ....[198]....
        /*0a2c*/ 	.word	0x0001bdc0


	//   ....[199]....
        /*0a30*/ 	.word	0x0001be20


	//   ....[200]....
        /*0a34*/ 	.word	0x0001c440


	//   ....[201]....
        /*0a38*/ 	.word	0x0001c760


	//   ....[202]....
        /*0a3c*/ 	.word	0x0001c7f0


	//   ....[203]....
        /*0a40*/ 	.word	0x0001c890


	//   ....[204]....
        /*0a44*/ 	.word	0x0001c920


	//   ....[205]....
        /*0a48*/ 	.word	0x0001c9c0


	//   ....[206]....
        /*0a4c*/ 	.word	0x0001ca50


	//   ....[207]....
        /*0a50*/ 	.word	0x0001caf0


	//   ....[208]....
        /*0a54*/ 	.word	0x0001cb80


	//   ....[209]....
        /*0a58*/ 	.word	0x0001cc70


	//   ....[210]....
        /*0a5c*/ 	.word	0x0001cd00


	//   ....[211]....
        /*0a60*/ 	.word	0x0001cda0


	//   ....[212]....
        /*0a64*/ 	.word	0x0001ce30


	//   ....[213]....
        /*0a68*/ 	.word	0x0001ced0


	//   ....[214]....
        /*0a6c*/ 	.word	0x0001cf60


	//   ....[215]....
        /*0a70*/ 	.word	0x0001d000


	//   ....[216]....
        /*0a74*/ 	.word	0x0001d090


	//   ....[217]....
        /*0a78*/ 	.word	0x0001d180


	//   ....[218]....
        /*0a7c*/ 	.word	0x0001d210


	//   ....[219]....
        /*0a80*/ 	.word	0x0001d2a0


	//   ....[220]....
        /*0a84*/ 	.word	0x0001d330


	//   ....[221]....
        /*0a88*/ 	.word	0x0001d3c0


	//   ....[222]....
        /*0a8c*/ 	.word	0x0001d450


	//   ....[223]....
        /*0a90*/ 	.word	0x0001d4e0


	//   ....[224]....
        /*0a94*/ 	.word	0x0001d570


	//   ....[225]....
        /*0a98*/ 	.word	0x0001d6a0


	//   ....[226]....
        /*0a9c*/ 	.word	0x0001d750


	//   ....[227]....
        /*0aa0*/ 	.word	0x0001d7e0


	//   ....[228]....
        /*0aa4*/ 	.word	0x0001d830


	//   ....[229]....
        /*0aa8*/ 	.word	0x0001d880


	//   ....[230]....
        /*0aac*/ 	.word	0x0001d960


	//   ....[231]....
        /*0ab0*/ 	.word	0x0001d9f0


	//   ....[232]....
        /*0ab4*/ 	.word	0x0001da40


	//   ....[233]....
        /*0ab8*/ 	.word	0x0001da90


	//   ....[234]....
        /*0abc*/ 	.word	0x0001dca0


	//   ....[235]....
        /*0ac0*/ 	.word	0x0001dcf0


	//   ....[236]....
        /*0ac4*/ 	.word	0x0001dd80


	//   ....[237]....
        /*0ac8*/ 	.word	0x0001de10


	//   ....[238]....
        /*0acc*/ 	.word	0x0001dea0


	//   ....[239]....
        /*0ad0*/ 	.word	0x0001df30


	//   ....[240]....
        /*0ad4*/ 	.word	0x0001dfc0


	//   ....[241]....
        /*0ad8*/ 	.word	0x0001e050


	//   ....[242]....
        /*0adc*/ 	.word	0x0001e0d0


	//   ....[243]....
        /*0ae0*/ 	.word	0x0001e120


	//   ....[244]....
        /*0ae4*/ 	.word	0x0001e1b0


	//   ....[245]....
        /*0ae8*/ 	.word	0x0001e240


	//   ....[246]....
        /*0aec*/ 	.word	0x0001e2c0


	//   ....[247]....
        /*0af0*/ 	.word	0x0001e310


	//   ....[248]....
        /*0af4*/ 	.word	0x0001e3a0


	//   ....[249]....
        /*0af8*/ 	.word	0x0001e430


	//   ....[250]....
        /*0afc*/ 	.word	0x0001e4c0


	//   ....[251]....
        /*0b00*/ 	.word	0x0001e550


	//   ....[252]....
        /*0b04*/ 	.word	0x0001e5e0


	//   ....[253]....
        /*0b08*/ 	.word	0x0001e670


	//   ....[254]....
        /*0b0c*/ 	.word	0x0001e730


	//   ....[255]....
        /*0b10*/ 	.word	0x0001ea10


	//   ....[0]....
        /*0b14*/ 	.word	0x0001eb00


	//   ....[1]....
        /*0b18*/ 	.word	0x0001eba0


	//   ....[2]....
        /*0b1c*/ 	.word	0x0001ec00


	//   ....[3]....
        /*0b20*/ 	.word	0x0001ed00


	//   ....[4]....
        /*0b24*/ 	.word	0x0001ed70


	//   ....[5]....
        /*0b28*/ 	.word	0x0001ee70


	//   ....[6]....
        /*0b2c*/ 	.word	0x0001eee0


	//   ....[7]....
        /*0b30*/ 	.word	0x0001efe0


	//   ....[8]....
        /*0b34*/ 	.word	0x0001f050


	//   ....[9]....
        /*0b38*/ 	.word	0x0001f150


	//   ....[10]....
        /*0b3c*/ 	.word	0x0001f1c0


	//   ....[11]....
        /*0b40*/ 	.word	0x0001f2c0


	//   ....[12]....
        /*0b44*/ 	.word	0x0001f330


	//   ....[13]....
        /*0b48*/ 	.word	0x0001f430


	//   ....[14]....
        /*0b4c*/ 	.word	0x0001f4a0


	//   ....[15]....
        /*0b50*/ 	.word	0x0001f540


	//   ....[16]....
        /*0b54*/ 	.word	0x0001f640


	//   ....[17]....
        /*0b58*/ 	.word	0x0001f6b0


	//   ....[18]....
        /*0b5c*/ 	.word	0x0001f730


	//   ....[19]....
        /*0b60*/ 	.word	0x0001f7e0


	//   ....[20]....
        /*0b64*/ 	.word	0x0001f860


	//   ....[21]....
        /*0b68*/ 	.word	0x0001f930


	//   ....[22]....
        /*0b6c*/ 	.word	0x0001f9b0


	//   ....[23]....
        /*0b70*/ 	.word	0x0001fa80


	//   ....[24]....
        /*0b74*/ 	.word	0x0001fb00


	//   ....[25]....
        /*0b78*/ 	.word	0x0001fbd0


	//   ....[26]....
        /*0b7c*/ 	.word	0x0001fc50


	//   ....[27]....
        /*0b80*/ 	.word	0x0001fd20


	//   ....[28]....
        /*0b84*/ 	.word	0x0001fda0


	//   ....[29]....
        /*0b88*/ 	.word	0x0001fe60


	//   ....[30]....
        /*0b8c*/ 	.word	0x0001fef0


	//   ....[31]....
        /*0b90*/ 	.word	0x0001ffa0


	//   ....[32]....
        /*0b94*/ 	.word	0x000200d0


	//   ....[33]....
        /*0b98*/ 	.word	0x00020170


	//   ....[34]....
        /*0b9c*/ 	.word	0x000201e0


	//   ....[35]....
        /*0ba0*/ 	.word	0x000202a0


	//   ....[36]....
        /*0ba4*/ 	.word	0x00020300


	//   ....[37]....
        /*0ba8*/ 	.word	0x000203c0


	//   ....[38]....
        /*0bac*/ 	.word	0x00020420


	//   ....[39]....
        /*0bb0*/ 	.word	0x000204e0


	//   ....[40]....
        /*0bb4*/ 	.word	0x00020540


	//   ....[41]....
        /*0bb8*/ 	.word	0x00020600


	//   ....[42]....
        /*0bbc*/ 	.word	0x00020660


	//   ....[43]....
        /*0bc0*/ 	.word	0x00020720


	//   ....[44]....
        /*0bc4*/ 	.word	0x00020780


	//   ....[45]....
        /*0bc8*/ 	.word	0x00020840


	//   ....[46]....
        /*0bcc*/ 	.word	0x000208a0


	//   ....[47]....
        /*0bd0*/ 	.word	0x00020960


	//   ....[48]....
        /*0bd4*/ 	.word	0x00020a50


	//   ....[49]....
        /*0bd8*/ 	.word	0x00020af0


	//   ....[50]....
        /*0bdc*/ 	.word	0x00020b50


	//   ....[51]....
        /*0be0*/ 	.word	0x00020c30


	//   ....[52]....
        /*0be4*/ 	.word	0x00020c90


	//   ....[53]....
        /*0be8*/ 	.word	0x00020d70


	//   ....[54]....
        /*0bec*/ 	.word	0x00020dd0


	//   ....[55]....
        /*0bf0*/ 	.word	0x00020eb0


	//   ....[56]....
        /*0bf4*/ 	.word	0x00020f10


	//   ....[57]....
        /*0bf8*/ 	.word	0x00020ff0


	//   ....[58]....
        /*0bfc*/ 	.word	0x00021050


	//   ....[59]....
        /*0c00*/ 	.word	0x00021130


	//   ....[60]....
        /*0c04*/ 	.word	0x00021190


	//   ....[61]....
        /*0c08*/ 	.word	0x00021270


	//   ....[62]....
        /*0c0c*/ 	.word	0x000212d0


	//   ....[63]....
        /*0c10*/ 	.word	0x000213a0


	//   ....[64]....
        /*0c14*/ 	.word	0x000214c0


	//   ....[65]....
        /*0c18*/ 	.word	0x00021570


	//   ....[66]....
        /*0c1c*/ 	.word	0x00021620


	//   ....[67]....
        /*0c20*/ 	.word	0x000216f0


	//   ....[68]....
        /*0c24*/ 	.word	0x00021750


	//   ....[69]....
        /*0c28*/ 	.word	0x00021830


	//   ....[70]....
        /*0c2c*/ 	.word	0x00021890


	//   ....[71]....
        /*0c30*/ 	.word	0x00021960


	//   ....[72]....
        /*0c34*/ 	.word	0x000219c0


	//   ....[73]....
        /*0c38*/ 	.word	0x00021a90


	//   ....[74]....
        /*0c3c*/ 	.word	0x00021af0


	//   ....[75]....
        /*0c40*/ 	.word	0x00021bd0


	//   ....[76]....
        /*0c44*/ 	.word	0x00021c30


	//   ....[77]....
        /*0c48*/ 	.word	0x00021d00


	//   ....[78]....
        /*0c4c*/ 	.word	0x00021d60


	//   ....[79]....
        /*0c50*/ 	.word	0x00021e20


	//   ....[80]....
        /*0c54*/ 	.word	0x00021eb0


	//   ....[81]....
        /*0c58*/ 	.word	0x00021f50


	//   ....[82]....
        /*0c5c*/ 	.word	0x000220d0


	//   ....[83]....
        /*0c60*/ 	.word	0x00022140


	//   ....[84]....
        /*0c64*/ 	.word	0x000221b0


	//   ....[85]....
        /*0c68*/ 	.word	0x00022220


	//   ....[86]....
        /*0c6c*/ 	.word	0x00022290


	//   ....[87]....
        /*0c70*/ 	.word	0x00022310


	//   ....[88]....
        /*0c74*/ 	.word	0x00022390


	//   ....[89]....
        /*0c78*/ 	.word	0x00022420


	//   ....[90]....
        /*0c7c*/ 	.word	0x00022490


	//   ....[91]....
        /*0c80*/ 	.word	0x00022500


	//   ....[92]....
        /*0c84*/ 	.word	0x00022570


	//   ....[93]....
        /*0c88*/ 	.word	0x000225f0


	//   ....[94]....
        /*0c8c*/ 	.word	0x00022660


	//   ....[95]....
        /*0c90*/ 	.word	0x00022700


	//   ....[96]....
        /*0c94*/ 	.word	0x00022750


	//   ....[97]....
        /*0c98*/ 	.word	0x000227e0


	//   ....[98]....
        /*0c9c*/ 	.word	0x00022910


	//----- nvinfo : EIATTR_REG_RECONFIG
	.align		4
.L_909:
        /*0ca0*/ 	.byte	0x01, 0x54
	.zero		2


	//----- nvinfo : EIATTR_SYSCALL_OFFSETS
	.align		4
        /*0ca4*/ 	.byte	0x04, 0x46
        /*0ca6*/ 	.short	(.L_911 - .L_910)


	//   ....[0]....
.L_910:
        /*0ca8*/ 	.word	0x00001c20


	//   ....[1]....
        /*0cac*/ 	.word	0x00001d70


	//   ....[2]....
        /*0cb0*/ 	.word	0x00008ba0


	//   ....[3]....
        /*0cb4*/ 	.word	0x00008f00


	//   ....[4]....
        /*0cb8*/ 	.word	0x00018280


	//   ....[5]....
        /*0cbc*/ 	.word	0x000183d0


	//   ....[6]....
        /*0cc0*/ 	.word	0x000184c0


	//   ....[7]....
        /*0cc4*/ 	.word	0x00019430


	//----- nvinfo : EIATTR_MBARRIER_INSTR_OFFSETS
	.align		4
.L_911:
        /*0cc8*/ 	.byte	0x04, 0x39
        /*0cca*/ 	.short	(.L_913 - .L_912)


	//   ....[0]....
.L_912:
        /*0ccc*/ 	.word	0x00000270
        /*0cd0*/ 	.word	0x000000ff
        /*0cd4*/ 	.word	0x00028800
        /*0cd8*/ 	.short	0x0100
        /*0cda*/ 	.byte	0x08
	.zero		1


	//   ....[1]....
        /*0cdc*/ 	.word	0x00000280
        /*0ce0*/ 	.word	0x000000ff
        /*0ce4*/ 	.word	0x00028820
        /*0ce8*/ 	.short	0x0100
        /*0cea*/ 	.byte	0x08
	.zero		1


	//   ....[2]....
        /*0cec*/ 	.word	0x00000370
        /*0cf0*/ 	.word	0x000000ff
        /*0cf4*/ 	.word	0x00028830
        /*0cf8*/ 	.short	0x0100
        /*0cfa*/ 	.byte	0x08
	.zero		1


	//   ....[3]....
        /*0cfc*/ 	.word	0x00000380
        /*0d00*/ 	.word	0x000000ff
        /*0d04*/ 	.word	0x00028840
        /*0d08*/ 	.short	0x0100
        /*0d0a*/ 	.byte	0x08
	.zero		1


	//   ....[4]....
        /*0d0c*/ 	.word	0x00000390
        /*0d10*/ 	.word	0x000000ff
        /*0d14*/ 	.word	0x00028838
        /*0d18*/ 	.short	0x0100
        /*0d1a*/ 	.byte	0x08
	.zero		1


	//   ....[5]....
        /*0d1c*/ 	.word	0x000003a0
        /*0d20*/ 	.word	0x000000ff
        /*0d24*/ 	.word	0x00028848
        /*0d28*/ 	.short	0x0100
        /*0d2a*/ 	.byte	0x08
	.zero		1


	//   ....[6]....
        /*0d2c*/ 	.word	0x000004d0
        /*0d30*/ 	.word	0x000000ff
        /*0d34*/ 	.word	0x00028850
        /*0d38*/ 	.short	0x0100
        /*0d3a*/ 	.byte	0x08
	.zero		1


	//   ....[7]....
        /*0d3c*/ 	.word	0x000004e0
        /*0d40*/ 	.word	0x000000ff
        /*0d44*/ 	.word	0x00028860
        /*0d48*/ 	.short	0x0100
        /*0d4a*/ 	.byte	0x08
	.zero		1


	//   ....[8]....
        /*0d4c*/ 	.word	0x000004f0
        /*0d50*/ 	.word	0x000000ff
        /*0d54*/ 	.word	0x00028858
        /*0d58*/ 	.short	0x0100
        /*0d5a*/ 	.byte	0x08
	.zero		1


	//   ....[9]....
        /*0d5c*/ 	.word	0x00000500
        /*0d60*/ 	.word	0x000000ff
        /*0d64*/ 	.word	0x00028868
        /*0d68*/ 	.short	0x0100
        /*0d6a*/ 	.byte	0x08
	.zero		1


	//   ....[10]....
        /*0d6c*/ 	.word	0x000005f0
        /*0d70*/ 	.word	0x000000ff
        /*0d74*/ 	.word	0x00028870
        /*0d78*/ 	.short	0x0100
        /*0d7a*/ 	.byte	0x06
	.zero		1


	//   ....[11]....
        /*0d7c*/ 	.word	0x00000600
        /*0d80*/ 	.word	0x000000ff
        /*0d84*/ 	.word	0x00028880
        /*0d88*/ 	.short	0x0100
        /*0d8a*/ 	.byte	0x06
	.zero		1


	//   ....[12]....
        /*0d8c*/ 	.word	0x00000610
        /*0d90*/ 	.word	0x000000ff
        /*0d94*/ 	.word	0x00028878
        /*0d98*/ 	.short	0x0100
        /*0d9a*/ 	.byte	0x06
	.zero		1


	//   ....[13]....
        /*0d9c*/ 	.word	0x00000620
        /*0da0*/ 	.word	0x000000ff
        /*0da4*/ 	.word	0x00028888
        /*0da8*/ 	.short	0x0100
        /*0daa*/ 	.byte	0x06
	.zero		1


	//   ....[14]....
        /*0dac*/ 	.word	0x00000750
        /*0db0*/ 	.word	0x000000ff
        /*0db4*/ 	.word	0x00028890
        /*0db8*/ 	.short	0x0100
        /*0dba*/ 	.byte	0x08
	.zero		1


	//   ....[15]....
        /*0dbc*/ 	.word	0x00000760
        /*0dc0*/ 	.word	0x000000ff
        /*0dc4*/ 	.word	0x000288a0
        /*0dc8*/ 	.short	0x0100
        /*0dca*/ 	.byte	0x08
	.zero		1


	//   ....[16]....
        /*0dcc*/ 	.word	0x00000770
        /*0dd0*/ 	.word	0x000000ff
        /*0dd4*/ 	.word	0x00028898
        /*0dd8*/ 	.short	0x0100
        /*0dda*/ 	.byte	0x08
	.zero		1


	//   ....[17]....
        /*0ddc*/ 	.word	0x00000780
        /*0de0*/ 	.word	0x000000ff
        /*0de4*/ 	.word	0x000288a8
        /*0de8*/ 	.short	0x0100
        /*0dea*/ 	.byte	0x08
	.zero		1


	//   ....[18]....
        /*0dec*/ 	.word	0x000008b0
        /*0df0*/ 	.word	0x000000ff
        /*0df4*/ 	.word	0x000288b0
        /*0df8*/ 	.short	0x0100
        /*0dfa*/ 	.byte	0x08
	.zero		1


	//   ....[19]....
        /*0dfc*/ 	.word	0x000008c0
        /*0e00*/ 	.word	0x000000ff
        /*0e04*/ 	.word	0x000288c0
        /*0e08*/ 	.short	0x0100
        /*0e0a*/ 	.byte	0x08
	.zero		1


	//   ....[20]....
        /*0e0c*/ 	.word	0x000008d0
        /*0e10*/ 	.word	0x000000ff
        /*0e14*/ 	.word	0x000288b8
        /*0e18*/ 	.short	0x0100
        /*0e1a*/ 	.byte	0x08
	.zero		1


	//   ....[21]....
        /*0e1c*/ 	.word	0x000008e0
        /*0e20*/ 	.word	0x000000ff
        /*0e24*/ 	.word	0x000288c8
        /*0e28*/ 	.short	0x0100
        /*0e2a*/ 	.byte	0x08
	.zero		1


	//   ....[22]....
        /*0e2c*/ 	.word	0x000032d0
        /*0e30*/ 	.word	0x0000005a
        /*0e34*/ 	.word	0x00028890
        /*0e38*/ 	.short	0x010a
        /*0e3a*/ 	.byte	0x3f
	.zero		1


	//   ....[23]....
        /*0e3c*/ 	.word	0x00005730
        /*0e40*/ 	.word	0x0000005a
        /*0e44*/ 	.word	0x00028890
        /*0e48*/ 	.short	0x010a
        /*0e4a*/ 	.byte	0x3f
	.zero		1


	//   ....[24]....
        /*0e4c*/ 	.word	0x000076c0
        /*0e50*/ 	.word	0x0000005a
        /*0e54*/ 	.word	0x00028890
        /*0e58*/ 	.short	0x010a
        /*0e5a*/ 	.byte	0x3f
	.zero		1


	//   ....[25]....
        /*0e5c*/ 	.word	0x00007dc0
        /*0e60*/ 	.word	0x0000000b
        /*0e64*/ 	.word	0x00000000
        /*0e68*/ 	.short	0x0101
        /*0e6a*/ 	.byte	0x3f
	.zero		1


	//   ....[26]....
        /*0e6c*/ 	.word	0x00007e00
        /*0e70*/ 	.word	0x0000005a
        /*0e74*/ 	.word	0x000288b0
        /*0e78*/ 	.short	0x010a
        /*0e7a*/ 	.byte	0x3f
	.zero		1


	//   ....[27]....
        /*0e7c*/ 	.word	0x00008410
        /*0e80*/ 	.word	0x0000005a
        /*0e84*/ 	.word	0x00000000
        /*0e88*/ 	.short	0x0101
        /*0e8a*/ 	.byte	0x3f
	.zero		1


	//   ....[28]....
        /*0e8c*/ 	.word	0x00008c30
        /*0e90*/ 	.word	0x0000009c
        /*0e94*/ 	.word	0x00028800
        /*0e98*/ 	.short	0x010a
        /*0e9a*/ 	.byte	0x3f
	.zero		1


	//   ....[29]....
        /*0e9c*/ 	.word	0x00008c80
        /*0ea0*/ 	.word	0x0000009c
        /*0ea4*/ 	.word	0x00028800
        /*0ea8*/ 	.short	0x010a
        /*0eaa*/ 	.byte	0x3f
	.zero		1


	//   ....[30]....
        /*0eac*/ 	.word	0x00009300
        /*0eb0*/ 	.word	0x0000009c
        /*0eb4*/ 	.word	0x00028800
        /*0eb8*/ 	.short	0x010a
        /*0eba*/ 	.byte	0x3f
	.zero		1


	//   ....[31]....
        /*0ebc*/ 	.word	0x0000acf0
        /*0ec0*/ 	.word	0x0000009c
        /*0ec4*/ 	.word	0x00028800
        /*0ec8*/ 	.short	0x010a
        /*0eca*/ 	.byte	0x3f
	.zero		1


	//   ....[32]....
        /*0ecc*/ 	.word	0x0000c5b0
        /*0ed0*/ 	.word	0x00000003
        /*0ed4*/ 	.word	0x00028830
        /*0ed8*/ 	.short	0x010a
        /*0eda*/ 	.byte	0x3f
	.zero		1


	//   ....[33]....
        /*0edc*/ 	.word	0x0000c600
        /*0ee0*/ 	.word	0x00000003
        /*0ee4*/ 	.word	0x00028830
        /*0ee8*/ 	.short	0x010a
        /*0eea*/ 	.byte	0x3f
	.zero		1


	//   ....[34]....
        /*0eec*/ 	.word	0x0000e2c0
        /*0ef0*/ 	.word	0x00000003
        /*0ef4*/ 	.word	0x00000000
        /*0ef8*/ 	.short	0x0101
        /*0efa*/ 	.byte	0x3f
	.zero		1


	//   ....[35]....
        /*0efc*/ 	.word	0x0000f390
        /*0f00*/ 	.word	0x00000005
        /*0f04*/ 	.word	0x00028830
        /*0f08*/ 	.short	0x010a
        /*0f0a*/ 	.byte	0x3f
	.zero		1


	//   ....[36]....
        /*0f0c*/ 	.word	0x0000f3e0
        /*0f10*/ 	.word	0x00000005
        /*0f14*/ 	.word	0x00028830
        /*0f18*/ 	.short	0x010a
        /*0f1a*/ 	.byte	0x3f
	.zero		1


	//   ....[37]....
        /*0f1c*/ 	.word	0x0000f820
        /*0f20*/ 	.word	0x00000005
        /*0f24*/ 	.word	0x00028850
        /*0f28*/ 	.short	0x010a
        /*0f2a*/ 	.byte	0x3f
	.zero		1


	//   ....[38]....
        /*0f2c*/ 	.word	0x0000f860
        /*0f30*/ 	.word	0x00000005
        /*0f34*/ 	.word	0x00028850
        /*0f38*/ 	.short	0x010a
        /*0f3a*/ 	.byte	0x3f
	.zero		1


	//   ....[39]....
        /*0f3c*/ 	.word	0x00011450
        /*0f40*/ 	.word	0x00000003
        /*0f44*/ 	.word	0x00000000
        /*0f48*/ 	.short	0x0101
        /*0f4a*/ 	.byte	0x3f
	.zero		1


	//   ....[40]....
        /*0f4c*/ 	.word	0x00011700
        /*0f50*/ 	.word	0x0000000c
        /*0f54*/ 	.word	0x00000000
        /*0f58*/ 	.short	0x0101
        /*0f5a*/ 	.byte	0x3f
	.zero		1


	//   ....[41]....
        /*0f5c*/ 	.word	0x00011d50
        /*0f60*/ 	.word	0x00000009
        /*0f64*/ 	.word	0x00028850
        /*0f68*/ 	.short	0x010a
        /*0f6a*/ 	.byte	0x3f
	.zero		1


	//   ....[42]....
        /*0f6c*/ 	.word	0x00011dd0
        /*0f70*/ 	.word	0x00000009
        /*0f74*/ 	.word	0x00028850
        /*0f78*/ 	.short	0x010a
        /*0f7a*/ 	.byte	0x3f
	.zero		1


	//   ....[43]....
        /*0f7c*/ 	.word	0x000123f0
        /*0f80*/ 	.word	0x00000004
        /*0f84*/ 	.word	0x00000000
        /*0f88*/ 	.short	0x0101
        /*0f8a*/ 	.byte	0x3f
	.zero		1


	//   ....[44]....
        /*0f8c*/ 	.word	0x00013910
        /*0f90*/ 	.word	0x00000000
        /*0f94*/ 	.word	0x00000000
        /*0f98*/ 	.short	0x0101
        /*0f9a*/ 	.byte	0x3f
	.zero		1


	//   ....[45]....
        /*0f9c*/ 	.word	0x000141a0
        /*0fa0*/ 	.word	0x00000004
        /*0fa4*/ 	.word	0x00000000
        /*0fa8*/ 	.short	0x0101
        /*0faa*/ 	.byte	0x3f
	.zero		1


	//   ....[46]....
        /*0fac*/ 	.word	0x00016eb0
        /*0fb0*/ 	.word	0x00000016
        /*0fb4*/ 	.word	0x00028820
        /*0fb8*/ 	.short	0x010a
        /*0fba*/ 	.byte	0x3f
	.zero		1


	//   ....[47]....
        /*0fbc*/ 	.word	0x00016f40
        /*0fc0*/ 	.word	0x0000000a
        /*0fc4*/ 	.word	0x000288a0
        /*0fc8*/ 	.short	0x010a
        /*0fca*/ 	.byte	0x3f
	.zero		1


	//   ....[48]....
        /*0fcc*/ 	.word	0x000172a0
        /*0fd0*/ 	.word	0x0000000a
        /*0fd4*/ 	.word	0x000288c0
        /*0fd8*/ 	.short	0x010a
        /*0fda*/ 	.byte	0x3f
	.zero		1


	//   ....[49]....
        /*0fdc*/ 	.word	0x000176d0
        /*0fe0*/ 	.word	0x0000000a
        /*0fe4*/ 	.word	0x000288a0
        /*0fe8*/ 	.short	0x010a
        /*0fea*/ 	.byte	0x3f
	.zero		1


	//   ....[50]....
        /*0fec*/ 	.word	0x00017a10
        /*0ff0*/ 	.word	0x0000000a
        /*0ff4*/ 	.word	0x000288c0
        /*0ff8*/ 	.short	0x010a
        /*0ffa*/ 	.byte	0x3f
	.zero		1


	//   ....[51]....
        /*0ffc*/ 	.word	0x000189b0
        /*1000*/ 	.word	0x00000007
        /*1004*/ 	.word	0x00028840
        /*1008*/ 	.short	0x010a
        /*100a*/ 	.byte	0x3f
	.zero		1


	//   ....[52]....
        /*100c*/ 	.word	0x00019110
        /*1010*/ 	.word	0x00000007
        /*1014*/ 	.word	0x00028830
        /*1018*/ 	.short	0x0107
        /*101a*/ 	.byte	0x3f
	.zero		1


	//   ....[53]....
        /*101c*/ 	.word	0x000191e0
        /*1020*/ 	.word	0x00000007
        /*1024*/ 	.word	0x00028830
        /*1028*/ 	.short	0x0101
        /*102a*/ 	.byte	0x3f
	.zero		1


	//   ....[54]....
        /*102c*/ 	.word	0x00019cc0
        /*1030*/ 	.word	0x00000016
        /*1034*/ 	.word	0x00028800
        /*1038*/ 	.short	0x0107
        /*103a*/ 	.byte	0x3f
	.zero		1


	//   ....[55]....
        /*103c*/ 	.word	0x00019dd0
        /*1040*/ 	.word	0x00000016
        /*1044*/ 	.word	0x00028800
        /*1048*/ 	.short	0x0101
        /*104a*/ 	.byte	0x3f
	.zero		1


	//   ....[56]....
        /*104c*/ 	.word	0x00019df0
        /*1050*/ 	.word	0x00000016
        /*1054*/ 	.word	0x00028820
        /*1058*/ 	.short	0x010a
        /*105a*/ 	.byte	0x3f
	.zero		1


	//   ....[57]....
        /*105c*/ 	.word	0x0001a190
        /*1060*/ 	.word	0x00000006
        /*1064*/ 	.word	0x00028840
        /*1068*/ 	.short	0x010a
        /*106a*/ 	.byte	0x3f
	.zero		1


	//   ....[58]....
        /*106c*/ 	.word	0x0001a690
        /*1070*/ 	.word	0x00000006
        /*1074*/ 	.word	0x00028830
        /*1078*/ 	.short	0x0107
        /*107a*/ 	.byte	0x3f
	.zero		1


	//   ....[59]....
        /*107c*/ 	.word	0x0001a750
        /*1080*/ 	.word	0x00000006
        /*1084*/ 	.word	0x00028830
        /*1088*/ 	.short	0x0101
        /*108a*/ 	.byte	0x3f
	.zero		1


	//   ....[60]....
        /*108c*/ 	.word	0x0001a7b0
        /*1090*/ 	.word	0x00000006
        /*1094*/ 	.word	0x00028860
        /*1098*/ 	.short	0x010a
        /*109a*/ 	.byte	0x3f
	.zero		1


	//   ....[61]....
        /*109c*/ 	.word	0x0001ace0
        /*10a0*/ 	.word	0x00000006
        /*10a4*/ 	.word	0x00028850
        /*10a8*/ 	.short	0x0107
        /*10aa*/ 	.byte	0x3f
	.zero		1


	//   ....[62]....
        /*10ac*/ 	.word	0x0001ae80
        /*10b0*/ 	.word	0x00000006
        /*10b4*/ 	.word	0x00028850
        /*10b8*/ 	.short	0x0101
        /*10ba*/ 	.byte	0x3f
	.zero		1


	//   ....[63]....
        /*10bc*/ 	.word	0x0001b090
        /*10c0*/ 	.word	0x00000000
        /*10c4*/ 	.word	0x00028860
        /*10c8*/ 	.short	0x010a
        /*10ca*/ 	.byte	0x3f
	.zero		1


	//   ....[64]....
        /*10cc*/ 	.word	0x0001b5c0
        /*10d0*/ 	.word	0x00000000
        /*10d4*/ 	.word	0x00028850
        /*10d8*/ 	.short	0x0107
        /*10da*/ 	.byte	0x3f
	.zero		1


	//   ....[65]....
        /*10dc*/ 	.word	0x0001b680
        /*10e0*/ 	.word	0x00000000
        /*10e4*/ 	.word	0x00028850
        /*10e8*/ 	.short	0x0101
        /*10ea*/ 	.byte	0x3f
	.zero		1


	//   ....[66]....
        /*10ec*/ 	.word	0x0001c3c0
        /*10f0*/ 	.word	0x00000004
        /*10f4*/ 	.word	0x00028820
        /*10f8*/ 	.short	0x010a
        /*10fa*/ 	.byte	0x3f
	.zero		1


	//   ....[67]....
        /*10fc*/ 	.word	0x0001c530
        /*1100*/ 	.word	0x00000005
        /*1104*/ 	.word	0x00028840
        /*1108*/ 	.short	0x010a
        /*110a*/ 	.byte	0x3f
	.zero		1


	//   ....[68]....
        /*110c*/ 	.word	0x0001c5d0
        /*1110*/ 	.word	0x00000019
        /*1114*/ 	.word	0x00028840
        /*1118*/ 	.short	0x010a
        /*111a*/ 	.byte	0x3f
	.zero		1


	//   ....[69]....
        /*111c*/ 	.word	0x0001c610
        /*1120*/ 	.word	0x00000005
        /*1124*/ 	.word	0x00028860
        /*1128*/ 	.short	0x010a
        /*112a*/ 	.byte	0x3f
	.zero		1


	//   ....[70]....
        /*112c*/ 	.word	0x0001c650
        /*1130*/ 	.word	0x00000019
        /*1134*/ 	.word	0x00028860
        /*1138*/ 	.short	0x010a
        /*113a*/ 	.byte	0x3f
	.zero		1


	//   ....[71]....
        /*113c*/ 	.word	0x0001c6b0
        /*1140*/ 	.word	0x0000005a
        /*1144*/ 	.word	0x00028890
        /*1148*/ 	.short	0x010a
        /*114a*/ 	.byte	0x3f
	.zero		1


	//   ....[72]....
        /*114c*/ 	.word	0x0001cbc0
        /*1150*/ 	.word	0x0000005a
        /*1154*/ 	.word	0x00028890
        /*1158*/ 	.short	0x010a
        /*115a*/ 	.byte	0x3f
	.zero		1


	//   ....[73]....
        /*115c*/ 	.word	0x0001d0d0
        /*1160*/ 	.word	0x0000005a
        /*1164*/ 	.word	0x00028890
        /*1168*/ 	.short	0x010a
        /*116a*/ 	.byte	0x3f
	.zero		1


	//   ....[74]....
        /*116c*/ 	.word	0x0001d5a0
        /*1170*/ 	.word	0x0000005a
        /*1174*/ 	.word	0x000288b0
        /*1178*/ 	.short	0x010a
        /*117a*/ 	.byte	0x3f
	.zero		1


	//   ....[75]....
        /*117c*/ 	.word	0x0001d8b0
        /*1180*/ 	.word	0x0000009c
        /*1184*/ 	.word	0x00028800
        /*1188*/ 	.short	0x010a
        /*118a*/ 	.byte	0x3f
	.zero		1


	//   ....[76]....
        /*118c*/ 	.word	0x0001dac0
        /*1190*/ 	.word	0x0000009c
        /*1194*/ 	.word	0x00028800
        /*1198*/ 	.short	0x010a
        /*119a*/ 	.byte	0x3f
	.zero		1


	//   ....[77]....
        /*119c*/ 	.word	0x0001db10
        /*11a0*/ 	.word	0x00000003
        /*11a4*/ 	.word	0x00028830
        /*11a8*/ 	.short	0x010a
        /*11aa*/ 	.byte	0x3f
	.zero		1


	//   ....[78]....
        /*11ac*/ 	.word	0x0001db60
        /*11b0*/ 	.word	0x00000005
        /*11b4*/ 	.word	0x00028830
        /*11b8*/ 	.short	0x010a
        /*11ba*/ 	.byte	0x3f
	.zero		1


	//   ....[79]....
        /*11bc*/ 	.word	0x0001dbb0
        /*11c0*/ 	.word	0x00000005
        /*11c4*/ 	.word	0x00028850
        /*11c8*/ 	.short	0x010a
        /*11ca*/ 	.byte	0x3f
	.zero		1


	//   ....[80]....
        /*11cc*/ 	.word	0x0001dc00
        /*11d0*/ 	.word	0x00000009
        /*11d4*/ 	.word	0x00028850
        /*11d8*/ 	.short	0x010a
        /*11da*/ 	.byte	0x3f
	.zero		1


	//   ....[81]....
        /*11dc*/ 	.word	0x0001e7f0
        /*11e0*/ 	.word	0x00000016
        /*11e4*/ 	.word	0x00028820
        /*11e8*/ 	.short	0x010a
        /*11ea*/ 	.byte	0x3f
	.zero		1


	//   ....[82]....
        /*11ec*/ 	.word	0x0001e840
        /*11f0*/ 	.word	0x0000000a
        /*11f4*/ 	.word	0x000288a0
        /*11f8*/ 	.short	0x010a
        /*11fa*/ 	.byte	0x3f
	.zero		1


	//   ....[83]....
        /*11fc*/ 	.word	0x0001e890
        /*1200*/ 	.word	0x0000000a
        /*1204*/ 	.word	0x000288c0
        /*1208*/ 	.short	0x010a
        /*120a*/ 	.byte	0x3f
	.zero		1


	//   ....[84]....
        /*120c*/ 	.word	0x0001e8e0
        /*1210*/ 	.word	0x0000000a
        /*1214*/ 	.word	0x000288a0
        /*1218*/ 	.short	0x010a
        /*121a*/ 	.byte	0x3f
	.zero		1


	//   ....[85]....
        /*121c*/ 	.word	0x0001e930
        /*1220*/ 	.word	0x0000000a
        /*1224*/ 	.word	0x000288c0
        /*1228*/ 	.short	0x010a
        /*122a*/ 	.byte	0x3f
	.zero		1


	//   ....[86]....
        /*122c*/ 	.word	0x0001ea50
        /*1230*/ 	.word	0x00000007
        /*1234*/ 	.word	0x00028840
        /*1238*/ 	.short	0x010a
        /*123a*/ 	.byte	0x3f
	.zero		1


	//   ....[87]....
        /*123c*/ 	.word	0x0001ffd0
        /*1240*/ 	.word	0x00000016
        /*1244*/ 	.word	0x00028820
        /*1248*/ 	.short	0x010a
        /*124a*/ 	.byte	0x3f
	.zero		1


	//   ....[88]....
        /*124c*/ 	.word	0x00020020
        /*1250*/ 	.word	0x00000006
        /*1254*/ 	.word	0x00028840
        /*1258*/ 	.short	0x010a
        /*125a*/ 	.byte	0x3f
	.zero		1


	//   ....[89]....
        /*125c*/ 	.word	0x000209a0
        /*1260*/ 	.word	0x00000006
        /*1264*/ 	.word	0x00028860
        /*1268*/ 	.short	0x010a
        /*126a*/ 	.byte	0x3f
	.zero		1


	//   ....[90]....
        /*126c*/ 	.word	0x00021410
        /*1270*/ 	.word	0x00000000
        /*1274*/ 	.word	0x00028860
        /*1278*/ 	.short	0x010a
        /*127a*/ 	.byte	0x3f
	.zero		1


	//   ....[91]....
        /*127c*/ 	.word	0x00022830
        /*1280*/ 	.word	0x00000004
        /*1284*/ 	.word	0x00028820
        /*1288*/ 	.short	0x010a
        /*128a*/ 	.byte	0x3f
	.zero		1


	//   ....[92]....
        /*128c*/ 	.word	0x000229d0
        /*1290*/ 	.word	0x00000005
        /*1294*/ 	.word	0x00028840
        /*1298*/ 	.short	0x010a
        /*129a*/ 	.byte	0x3f
	.zero		1


	//   ....[93]....
        /*129c*/ 	.word	0x00022a20
        /*12a0*/ 	.word	0x00000019
        /*12a4*/ 	.word	0x00028840
        /*12a8*/ 	.short	0x010a
        /*12aa*/ 	.byte	0x3f
	.zero		1


	//   ....[94]....
        /*12ac*/ 	.word	0x00022a70
        /*12b0*/ 	.word	0x00000005
        /*12b4*/ 	.word	0x00028860
        /*12b8*/ 	.short	0x010a
        /*12ba*/ 	.byte	0x3f
	.zero		1


	//----- nvinfo : EIATTR_NUM_MBARRIERS
	.align		4
.L_913:
        /*12bc*/ 	.byte	0x03, 0x38
        /*12be*/ 	.short	0x0016


	//----- nvinfo : EIATTR_EXIT_INSTR_OFFSETS
	.align		4
        /*12c0*/ 	.byte	0x04, 0x1c
        /*12c2*/ 	.short	(.L_915 - .L_914)


	//   ....[0]....
.L_914:
        /*12c4*/ 	.word	0x0001c6a0


	//----- nvinfo : EIATTR_MAX_THREADS
	.align		4
.L_915:
        /*12c8*/ 	.byte	0x04, 0x05
        /*12ca*/ 	.short	(.L_917 - .L_916)
.L_916:
        /*12cc*/ 	.word	0x00000180
        /*12d0*/ 	.word	0x00000001
        /*12d4*/ 	.word	0x00000001


	//----- nvinfo : EIATTR_CRS_STACK_SIZE
	.align		4
.L_917:
        /*12d8*/ 	.byte	0x04, 0x1e
        /*12da*/ 	.short	(.L_919 - .L_918)
.L_918:
        /*12dc*/ 	.word	0x00000000


	//----- nvinfo : EIATTR_CBANK_PARAM_SIZE
	.align		4
.L_919:
        /*12e0*/ 	.byte	0x03, 0x19
        /*12e2*/ 	.short	0x0af0


	//----- nvinfo : EIATTR_PARAM_CBANK
	.align		4
        /*12e4*/ 	.byte	0x04, 0x0a
        /*12e6*/ 	.short	(.L_921 - .L_920)
	.align		4
.L_920:
        /*12e8*/ 	.word	index@(.nv.constant0._ZN7cutlass13device_kernelIN5flash11enable_sm90INS1_16FlashAttnFwdSm90INS1_25CollectiveMainloopFwdSm90ILi2EN4cute5tupleIJNS5_1CILi1EEES8_S8_EEENS6_IJNS7_ILi128EEESA_SA_EEELi128ENS_6half_tEfNS_4arch4Sm90ELb0ELb0ELb1ELb1ELb1ELb1ELb0ELb1ELb1ELb1ELb1ELb0EEENS1_21CollectiveEpilogueFwdISB_S9_SC_SE_Li256ELb1ELb1ELb1ELb0EEENS1_36VarlenDynamicPersistentTileSchedulerILi128ELi128ELi256ELi128ELb1ELb1ELb1ELb0ELb1ELb1EEEEEEEEEvNT_6ParamsE)
        /*12ec*/ 	.short	0x0210
        /*12ee*/ 	.short	0x0af0


	//----- nvinfo : EIATTR_SW_WAR
	.align		4
.L_921:
        /*12f0*/ 	.byte	0x04, 0x36
        /*12f2*/ 	.short	(.L_923 - .L_922)
.L_922:
        /*12f4*/ 	.word	0x00000008
.L_923:


//--------------------- .nv.info._ZN7cutlass13device_kernelIN5flash11enable_sm90INS1_16FlashAttnFwdSm90INS1_25CollectiveMainloopFwdSm90ILi2EN4cute5tupleIJNS5_1CILi1EEES8_S8_EEENS6_IJNS7_ILi128EEESA_SA_EEELi128ENS_6half_tEfNS_4arch4Sm90ELb0ELb1ELb1ELb0ELb1ELb0ELb0ELb1ELb1ELb1ELb1ELb0EEENS1_21CollectiveEpilogueFwdISB_S9_SC_SE_Li256ELb0ELb1ELb1ELb0EEENS1_19SingleTileSchedulerILb0ELb1ELb1ELi128EEEEEEEEEvNT_6ParamsE --------------------------
	.section	.nv.info._ZN7cutlass13device_kernelIN5flash11enable_sm90INS1_16FlashAttnFwdSm90INS1_25CollectiveMainloopFwdSm90ILi2EN4cute5tupleIJNS5_1CILi1EEES8_S8_EEENS6_IJNS7_ILi128EEESA_SA_EEELi128ENS_6half_tEfNS_4arch4Sm90ELb0ELb1ELb1ELb0ELb1ELb0ELb0ELb1ELb1ELb1ELb1ELb0EEENS1_21CollectiveEpilogueFwdISB_S9_SC_SE_Li256ELb0ELb1ELb1ELb0EEENS1_19SingleTileSchedulerILb0ELb1ELb1ELi128EEEEEEEEEvNT_6ParamsE,"",@"SHT_CUDA_INFO"
	.sectionflags	@""
	.align	4


	//----- nvinfo : EIATTR_CUDA_API_VERSION
	.align		4
        /*0000*/ 	.byte	0x04, 0x37
        /*0002*/ 	.short	(.L_925 - .L_924)
.L_924:
        /*0004*/ 	.word	0x00000082


	//----- nvinfo : EIATTR_KPARAM_INFO
	.align		4
.L_925:
        /*0008*/ 	.byte	0x04, 0x17
        /*000a*/ 	.short	(.L_927 - .L_926)
.L_926:
        /*000c*/ 	.word	0x00000000
        /*0010*/ 	.short	0x0000
        /*0012*/ 	.short	0x0070
        /*0014*/ 	.byte	0x00, 0xf0, 0x01, 0x28


	//----- nvinfo : EIATTR_SPARSE_MMA_MASK
	.align		4
.L_927:
        /*0018*/ 	.byte	0x03, 0x50
        /*001a*/ 	.short	0x0000


	//----- nvinfo : EIATTR_MAXREG_COUNT
	.align		4
        /*001c*/ 	.byte	0x03, 0x1b
        /*001e*/ 	.short	0x00a8


	//----- nvinfo : EIATTR_NUM_BARRIERS
	.align		4
        /*0020*/ 	.byte	0x02, 0x4c
        /*0022*/ 	.byte	0x10
	.zero		1


	//----- nvinfo : EIATTR_EXTERNS
	.align		4
        /*0024*/ 	.byte	0x04, 0x0f
        /*0026*/ 	.short	(.L_929 - .L_928)


	//   ....[0]....
	.align		4
.L_928:
        /*0028*/ 	.word	index@(__assertfail)


	//----- nvinfo : EIATTR_MERCURY_ISA_VERSION
	.align		4
.L_929:
        /*002c*/ 	.byte	0x03, 0x5f
        /*002e*/ 	.short	0x0101


	//----- nvinfo : EIATTR_INT_WARP_WIDE_INSTR_OFFSETS
	.align		4
        /*0030*/ 	.byte	0x04, 0x31
        /*0032*/ 	.short	(.L_931 - .L_930)


	//   ....[0]....
.L_930:
        /*0034*/ 	.word	0x000000b0


	//   ....[1]....
        /*0038*/ 	.word	0x000000c0


	//   ....[2]....
        /*003c*/ 	.word	0x00000160


	//----- nvinfo : EIATTR_COOP_GROUP_MASK_REGIDS
	.align		4
.L_931:
        /*0040*/ 	.byte	0x04, 0x29
        /*0042*/ 	.short	(.L_933 - .L_932)


	//   ....[0]....
.L_932:
        /*0044*/ 	.word	0xffffffff


	//   ....[1]....
        /*0048*/ 	.word	0xffffffff


	//   ....[2]....
        /*004c*/ 	.word	0xffffffff


	//   ....[3]....
        /*0050*/ 	.word	0xffffffff


	//   ....[4]....
        /*0054*/ 	.word	0xffffffff


	//   ....[5]....
        /*0058*/ 	.word	0xffffffff


	//   ....[6]....
        /*005c*/ 	.word	0xffffffff


	//   ....[7]....
        /*0060*/ 	.word	0xffffffff


	//   ....[8]....
        /*0064*/ 	.word	0xffffffff


	//   ....[9]....
        /*0068*/ 	.word	0xffffffff


	//   ....[10]....
        /*006c*/ 	.word	0xffffffff


	//   ....[11]....
        /*0070*/ 	.word	0xffffffff


	//   ....[12]....
        /*0074*/ 	.word	0xffffffff


	//   ....[13]....
        /*0078*/ 	.word	0xffffffff


	//   ....[14]....
        /*007c*/ 	.word	0xffffffff


	//   ....[15]....
        /*0080*/ 	.word	0xffffffff


	//   ....[16]....
        /*0084*/ 	.word	0xffffffff


	//   ....[17]....
        /*0088*/ 	.word	0xffffffff


	//   ....[18]....
        /*008c*/ 	.word	0xffffffff


	//   ....[19]....
        /*0090*/ 	.word	0xffffffff


	//   ....[20]....
        /*0094*/ 	.word	0xffffffff


	//   ....[21]....
        /*0098*/ 	.word	0xffffffff


	//   ....[22]....
        /*009c*/ 	.word	0xffffffff


	//   ....[23]....
        /*00a0*/ 	.word	0xffffffff


	//   ....[24]....
        /*00a4*/ 	.word	0xffffffff


	//   ....[25]....
        /*00a8*/ 	.word	0xffffffff


	//   ....[26]....
        /*00ac*/ 	.word	0xffffffff


	//   ....[27]....
        /*00b0*/ 	.word	0xffffffff


	//   ....[28]....
        /*00b4*/ 	.word	0xffffffff


	//   ....[29]....
        /*00b8*/ 	.word	0xffffffff


	//   ....[30]....
        /*00bc*/ 	.word	0xffffffff


	//   ....[31]....
        /*00c0*/ 	.word	0xffffffff


	//   ....[32]....
        /*00c4*/ 	.word	0xffffffff


	//   ....[33]....
        /*00c8*/ 	.word	0xffffffff


	//   ....[34]....
        /*00cc*/ 	.word	0xffffffff


	//   ....[35]....
        /*00d0*/ 	.word	0xffffffff


	//   ....[36]....
        /*00d4*/ 	.word	0xffffffff


	//   ....[37]....
        /*00d8*/ 	.word	0xffffffff


	//   ....[38]....
        /*00dc*/ 	.word	0xffffffff


	//   ....[39]....
        /*00e0*/ 	.word	0xffffffff


	//   ....[40]....
        /*00e4*/ 	.word	0xffffffff


	//   ....[41]....
        /*00e8*/ 	.word	0xffffffff


	//   ....[42]....
        /*00ec*/ 	.word	0xffffffff


	//   ....[43]....
        /*00f0*/ 	.word	0xffffffff


	//   ....[44]....
        /*00f4*/ 	.word	0xffffffff


	//   ....[45]....
        /*00f8*/ 	.word	0xffffffff


	//   ....[46]....
        /*00fc*/ 	.word	0xffffffff


	//   ....[47]....
        /*0100*/ 	.word	0xffffffff


	//   ....[48]....
        /*0104*/ 	.word	0xffffffff


	//   ....[49]....
        /*0108*/ 	.word	0xffffffff


	//   ....[50]....
        /*010c*/ 	.word	0xffffffff


	//   ....[51]....
        /*0110*/ 	.word	0xffffffff


	//   ....[52]....
        /*0114*/ 	.word	0xffffffff


	//   ....[53]....
        /*0118*/ 	.word	0xffffffff


	//   ....[54]....
        /*011c*/ 	.word	0xffffffff


	//   ....[55]....
        /*0120*/ 	.word	0xffffffff


	//   ....[56]....
        /*0124*/ 	.word	0xffffffff


	//   ....[57]....
        /*0128*/ 	.word	0xffffffff


	//   ....[58]....
        /*012c*/ 	.word	0xffffffff


	//   ....[59]....
        /*0130*/ 	.word	0xffffffff


	//   ....[60]....
        /*0134*/ 	.word	0xffffffff


	//   ....[61]....
        /*0138*/ 	.word	0xffffffff


	//   ....[62]....
        /*013c*/ 	.word	0xffffffff


	//   ....[63]....
        /*0140*/ 	.word	0xffffffff


	//   ....[64]....
        /*0144*/ 	.word	0xffffffff


	//   ....[65]....
        /*0148*/ 	.word	0xffffffff


	//   ....[66]....
        /*014c*/ 	.word	0xffffffff


	//   ....[67]....
        /*0150*/ 	.word	0xffffffff


	//   ....[68]....
        /*0154*/ 	.word	0xffffffff


	//   ....[69]....
        /*0158*/ 	.word	0xffffffff


	//   ....[70]....
        /*015c*/ 	.word	0xffffffff


	//   ....[71]....
        /*0160*/ 	.word	0xffffffff


	//   ....[72]....
        /*0164*/ 	.word	0xffffffff


	//   ....[73]....
        /*0168*/ 	.word	0xffffffff


	//   ....[74]....
        /*016c*/ 	.word	0xffffffff


	//   ....[75]....
        /*0170*/ 	.word	0xffffffff


	//   ....[76]....
        /*0174*/ 	.word	0xffffffff


	//   ....[77]....
        /*0178*/ 	.word	0xffffffff


	//   ....[78]....
        /*017c*/ 	.word	0xffffffff


	//   ....[79]....
        /*0180*/ 	.word	0xffffffff


	//   ....[80]....
        /*0184*/ 	.word	0xffffffff


	//   ....[81]....
        /*0188*/ 	.word	0xffffffff


	//   ....[82]....
        /*018c*/ 	.word	0xffffffff


	//   ....[83]....
        /*0190*/ 	.word	0xffffffff


	//   ....[84]....
        /*0194*/ 	.word	0xffffffff


	//   ....[85]....
        /*0198*/ 	.word	0xffffffff


	//   ....[86]....
        /*019c*/ 	.word	0xffffffff


	//   ....[87]....
        /*01a0*/ 	.word	0xffffffff


	//   ....[88]....
        /*01a4*/ 	.word	0xffffffff


	//   ....[89]....
        /*01a8*/ 	.word	0xffffffff


	//   ....[90]....
        /*01ac*/ 	.word	0xffffffff


	//   ....[91]....
        /*01b0*/ 	.word	0xffffffff


	//   ....[92]....
        /*01b4*/ 	.word	0xffffffff


	//   ....[93]....
        /*01b8*/ 	.word	0xffffffff


	//   ....[94]....
        /*01bc*/ 	.word	0xffffffff


	//   ....[95]....
        /*01c0*/ 	.word	0xffffffff


	//   ....[96]....
        /*01c4*/ 	.word	0xffffffff


	//   ....[97]....
        /*01c8*/ 	.word	0xffffffff


	//   ....[98]....
        /*01cc*/ 	.word	0xffffffff


	//   ....[99]....
        /*01d0*/ 	.word	0xffffffff


	//   ....[100]....
        /*01d4*/ 	.word	0xffffffff


	//   ....[101]....
        /*01d8*/ 	.word	0xffffffff


	//   ....[102]....
        /*01dc*/ 	.word	0xffffffff


	//   ....[103]....
        /*01e0*/ 	.word	0xffffffff


	//   ....[104]....
        /*01e4*/ 	.word	0xffffffff


	//   ....[105]....
        /*01e8*/ 	.word	0xffffffff


	//   ....[106]....
        /*01ec*/ 	.word	0xffffffff


	//   ....[107]....
        /*01f0*/ 	.word	0xffffffff


	//   ....[108]....
        /*01f4*/ 	.word	0xffffffff


	//   ....[109]....
        /*01f8*/ 	.word	0xffffffff


	//   ....[110]....
        /*01fc*/ 	.word	0xffffffff


	//   ....[111]....
        /*0200*/ 	.word	0xffffffff


	//   ....[112]....
        /*0204*/ 	.word	0xffffffff


	//   ....[113]....
        /*0208*/ 	.word	0xffffffff


	//   ....[114]....
        /*020c*/ 	.word	0xffffffff


	//   ....[115]....
        /*0210*/ 	.word	0xffffffff


	//   ....[116]....
        /*0214*/ 	.word	0xffffffff


	//   ....[117]....
        /*0218*/ 	.word	0xffffffff


	//   ....[118]....
        /*021c*/ 	.word	0xffffffff


	//   ....[119]....
        /*0220*/ 	.word	0xffffffff


	//   ....[120]....
        /*0224*/ 	.word	0xffffffff


	//   ....[121]....
        /*0228*/ 	.word	0xffffffff


	//   ....[122]....
        /*022c*/ 	.word	0xffffffff


	//   ....[123]....
        /*0230*/ 	.word	0x0500000f


	//   ....[124]....
        /*0234*/ 	.word	0x0500000f


	//   ....[125]....
        /*0238*/ 	.word	0x0500000f


	//   ....[126]....
        /*023c*/ 	.word	0x0500000f


	//   ....[127]....
        /*0240*/ 	.word	0x0500000f


	//   ....[128]....
        /*0244*/ 	.word	0x0500000f


	//   ....[129]....
        /*0248*/ 	.word	0x0500000f


	//   ....[130]....
        /*024c*/ 	.word	0x0500000f


	//   ....[131]....
        /*0250*/ 	.word	0x0500000f


	//   ....[132]....
        /*0254*/ 	.word	0x0500000f


	//   ....[133]....
        /*0258*/ 	.word	0x0500000f


	//   ....[134]....
        /*025c*/ 	.word	0x0500000f


	//   ....[135]....
        /*0260*/ 	.word	0x0500000f


	//   ....[136]....
        /*0264*/ 	.word	0x0500000f


	//   ....[137]....
        /*0268*/ 	.word	0x0500000f


	//   ....[138]....
        /*026c*/ 	.word	0x0500000f


	//   ....[139]....
        /*0270*/ 	.word	0x0500000f


	//   ....[140]....
        /*0274*/ 	.word	0x0500000f


	//   ....[141]....
        /*0278*/ 	.word	0x0500000f


	//   ....[142]....
        /*027c*/ 	.word	0x0500000f


	//   ....[143]....
        /*0280*/ 	.word	0x0500000f


	//   ....[144]....
        /*0284*/ 	.word	0x0500000f


	//   ....[145]....
        /*0288*/ 	.word	0x0500000f


	//   ....[146]....
        /*028c*/ 	.word	0x0500000f


	//   ....[147]....
        /*0290*/ 	.word	0x0500000f


	//   ....[148]....
        /*0294*/ 	.word	0x0500000f


	//   ....[149]....
        /*0298*/ 	.word	0x0500000f


	//   ....[150]....
        /*029c*/ 	.word	0x0500000f


	//   ....[151]....
        /*02a0*/ 	.word	0x0500000f


	//   ....[152]....
        /*02a4*/ 	.word	0x0500000f


	//   ....[153]....
        /*02a8*/ 	.word	0x0500000f


	//   ....[154]....
        /*02ac*/ 	.word	0x0500000f


	//   ....[155]....
        /*02b0*/ 	.word	0x0500000f


	//   ....[156]....
        /*02b4*/ 	.word	0x0500000f


	//   ....[157]....
        /*02b8*/ 	.word	0x0500000f


	//   ....[158]....
        /*02bc*/ 	.word	0x0500000f


	//   ....[159]....
        /*02c0*/ 	.word	0x0500000f


	//   ....[160]....
        /*02c4*/ 	.word	0x0500000f


	//   ....[161]....
        /*02c8*/ 	.word	0x0500000f


	//   ....[162]....
        /*02cc*/ 	.word	0x0500000f


	//   ....[163]....
        /*02d0*/ 	.word	0x0500000f


	//   ....[164]....
        /*02d4*/ 	.word	0x0500000f


	//   ....[165]....
        /*02d8*/ 	.word	0x0500000f


	//   ....[166]....
        /*02dc*/ 	.word	0x0500000f


	//   ....[167]....
        /*02e0*/ 	.word	0x0500000f


	//   ....[168]....
        /*02e4*/ 	.word	0x0500000f


	//   ....[169]....
        /*02e8*/ 	.word	0x0500000f


	//   ....[170]....
        /*02ec*/ 	.word	0x0500000f


	//   ....[171]....
        /*02f0*/ 	.word	0x0500000f


	//   ....[172]....
        /*02f4*/ 	.word	0x0500000f


	//   ....[173]....
        /*02f8*/ 	.word	0x0500000f


	//   ....[174]....
        /*02fc*/ 	.word	0x0500000f


	//   ....[175]....
        /*0300*/ 	.word	0x0500000f


	//   ....[176]....
        /*0304*/ 	.word	0x0500000f


	//   ....[177]....
        /*0308*/ 	.word	0x0500000f


	//   ....[178]....
        /*030c*/ 	.word	0x0500000f


	//   ....[179]....
        /*0310*/ 	.word	0x0500000f


	//   ....[180]....
        /*0314*/ 	.word	0x0500000f


	//   ....[181]....
        /*0318*/ 	.word	0x0500000f


	//   ....[182]....
        /*031c*/ 	.word	0x0500000f


	//   ....[183]....
        /*0320*/ 	.word	0x0500000f


	//   ....[184]....
        /*0324*/ 	.word	0x0500000f


	//   ....[185]....
        /*0328*/ 	.word	0x0500000f


	//   ....[186]....
        /*032c*/ 	.word	0x0500000f


	//   ....[187]....
        /*0330*/ 	.word	0x0500000f


	//   ....[188]....
        /*0334*/ 	.word	0x0500000f


	//   ....[189]....
        /*0338*/ 	.word	0x0500000f


	//   ....[190]....
        /*033c*/ 	.word	0x0500000f


	//   ....[191]....
        /*0340*/ 	.word	0x0500000f


	//   ....[192]....
        /*0344*/ 	.word	0x0500000f


	//   ....[193]....
        /*0348*/ 	.word	0x0500000f


	//   ....[194]....
        /*034c*/ 	.word	0x0500000f


	//   ....[195]....
        /*0350*/ 	.word	0x0500000f


	//   ....[196]....
        /*0354*/ 	.word	0x0500000f


	//   ....[197]....
        /*0358*/ 	.word	0x0500000f


	//   ....[198]....
        /*035c*/ 	.word	0x0500000f


	//   ....[199]....
        /*0360*/ 	.word	0x0500000f


	//   ....[200]....
        /*0364*/ 	.word	0x0500000f


	//   ....[201]....
        /*0368*/ 	.word	0x0500000f


	//   ....[202]....
        /*036c*/ 	.word	0x0500000f


	//   ....[203]....
        /*0370*/ 	.word	0x0500000f


	//   ....[204]....
        /*0374*/ 	.word	0x0500000f


	//----- nvinfo : EIATTR_COOP_GROUP_INSTR_OFFSETS
	.align		4
.L_933:
        /*0378*/ 	.byte	0x04, 0x28
        /*037a*/ 	.short	(.L_935 - .L_934)


	//   ....[0]....
.L_934:
        /*037c*/ 	.word	0x00000070


	//   ....[1]....
        /*0380*/ 	.word	0x00000080


	//   ....[2]....
        /*0384*/ 	.word	0x000002c0


	//   ....[3]....
        /*0388*/ 	.word	0x00000420


	//   ....[4]....
        /*038c*/ 	.word	0x00000540


	//   ....[5]....
        /*0390*/ 	.word	0x000006a0


	//   ....[6]....
        /*0394*/ 	.word	0x00001510


	//   ....[7]....
        /*0398*/ 	.word	0x00001ff0


	//   ....[8]....
        /*039c*/ 	.word	0x000032f0


	//   ....[9]....
        /*03a0*/ 	.word	0x00003b70


	//   ....[10]....
        /*03a4*/ 	.word	0x00003c80


	//   ....[11]....
        /*03a8*/ 	.word	0x000045b0


	//   ....[12]....
        /*03ac*/ 	.word	0x00004600


	//   ....[13]....
        /*03b0*/ 	.word	0x00005e60


	//   ....[14]....
        /*03b4*/ 	.word	0x000067b0


	//   ....[15]....
        /*03b8*/ 	.word	0x00007360


	//   ....[16]....
        /*03bc*/ 	.word	0x00007380


	//   ....[17]....
        /*03c0*/ 	.word	0x00007d80


	//   ....[18]....
        /*03c4*/ 	.word	0x00007e00


	//   ....[19]....
        /*03c8*/ 	.word	0x0000a510


	//   ....[20]....
        /*03cc*/ 	.word	0x0000a530


	//   ....[21]....
        /*03d0*/ 	.word	0x0000a550


	//   ....[22]....
        /*03d4*/ 	.word	0x0000a570


	//   ....[23]....
        /*03d8*/ 	.word	0x0000c330


	//   ....[24]....
        /*03dc*/ 	.word	0x0000cc70


	//   ....[25]....
        /*03e0*/ 	.word	0x0000d820


	//   ....[26]....
        /*03e4*/ 	.word	0x0000d840


	//   ....[27]....
        /*03e8*/ 	.word	0x0000e240


	//   ....[28]....
        /*03ec*/ 	.word	0x0000e2c0


	//   ....[29]....
        /*03f0*/ 	.word	0x0000f390


	//   ....[30]....
        /*03f4*/ 	.word	0x0000f3b0


	//   ....[31]....
        /*03f8*/ 	.word	0x0000f460


	//   ....[32]....
        /*03fc*/ 	.word	0x0000f470


	//   ....[33]....
        /*0400*/ 	.word	0x00010440


	//   ....[34]....
        /*0404*/ 	.word	0x00010480


	//   ....[35]....
        /*0408*/ 	.word	0x000104c0


	//   ....[36]....
        /*040c*/ 	.word	0x000104e0


	//   ....[37]....
        /*0410*/ 	.word	0x00010500


	//   ....[38]....
        /*0414*/ 	.word	0x00010510


	//   ....[39]....
        /*0418*/ 	.word	0x00010b50


	//   ....[40]....
        /*041c*/ 	.word	0x00010b60


	//   ....[41]....
        /*0420*/ 	.word	0x00011590


	//   ....[42]....
        /*0424*/ 	.word	0x00012b10


	//   ....[43]....
        /*0428*/ 	.word	0x00012b40


	//   ....[44]....
        /*042c*/ 	.word	0x00012b50


	//   ....[45]....
        /*0430*/ 	.word	0x00012b60


	//   ....[46]....
        /*0434*/ 	.word	0x00012b70


	//   ....[47]....
        /*0438*/ 	.word	0x00012b80


	//   ....[48]....
        /*043c*/ 	.word	0x00012b90


	//   ....[49]....
        /*0440*/ 	.word	0x00012bb0


	//   ....[50]....
        /*0444*/ 	.word	0x00012c20


	//   ....[51]....
        /*0448*/ 	.word	0x00012cb0


	//   ....[52]....
        /*044c*/ 	.word	0x00012d00


	//   ....[53]....
        /*0450*/ 	.word	0x00012d10


	//   ....[54]....
        /*0454*/ 	.word	0x00012d40


	//   ....[55]....
        /*0458*/ 	.word	0x00012d90


	//   ....[56]....
        /*045c*/ 	.word	0x00012dd0


	//   ....[57]....
        /*0460*/ 	.word	0x00012df0


	//   ....[58]....
        /*0464*/ 	.word	0x00013470


	//   ....[59]....
        /*0468*/ 	.word	0x000134a0


	//   ....[60]....
        /*046c*/ 	.word	0x000134d0


	//   ....[61]....
        /*0470*/ 	.word	0x00013500


	//   ....[62]....
        /*0474*/ 	.word	0x00013510


	//   ....[63]....
        /*0478*/ 	.word	0x000135a0


	//   ....[64]....
        /*047c*/ 	.word	0x000135c0


	//   ....[65]....
        /*0480*/ 	.word	0x000135d0


	//   ....[66]....
        /*0484*/ 	.word	0x000136b0


	//   ....[67]....
        /*0488*/ 	.word	0x000136d0


	//   ....[68]....
        /*048c*/ 	.word	0x000136e0


	//   ....[69]....
        /*0490*/ 	.word	0x00013730


	//   ....[70]....
        /*0494*/ 	.word	0x000137d0


	//   ....[71]....
        /*0498*/ 	.word	0x000137f0


	//   ....[72]....
        /*049c*/ 	.word	0x00013800


	//   ....[73]....
        /*04a0*/ 	.word	0x00013840


	//   ....[74]....
        /*04a4*/ 	.word	0x00013f60


	//   ....[75]....
        /*04a8*/ 	.word	0x00013f90


	//   ....[76]....
        /*04ac*/ 	.word	0x00013fa0


	//   ....[77]....
        /*04b0*/ 	.word	0x00013fb0


	//   ....[78]....
        /*04b4*/ 	.word	0x00013fe0


	//   ....[79]....
        /*04b8*/ 	.word	0x00014020


	//   ....[80]....
        /*04bc*/ 	.word	0x00014030


	//   ....[81]....
        /*04c0*/ 	.word	0x00014050


	//   ....[82]....
        /*04c4*/ 	.word	0x000140b0


	//   ....[83]....
        /*04c8*/ 	.word	0x000140c0


	//   ....[84]....
        /*04cc*/ 	.word	0x000140e0


	//   ....[85]....
        /*04d0*/ 	.word	0x00014140


	//   ....[86]....
        /*04d4*/ 	.word	0x00014160


	//   ....[87]....
        /*04d8*/ 	.word	0x00014170


	//   ....[88]....
        /*04dc*/ 	.word	0x000141a0


	//   ....[89]....
        /*04e0*/ 	.word	0x000141b0


	//   ....[90]....
        /*04e4*/ 	.word	0x00014430


	//   ....[91]....
        /*04e8*/ 	.word	0x00014450


	//   ....[92]....
        /*04ec*/ 	.word	0x00014460


	//   ....[93]....
        /*04f0*/ 	.word	0x00014480


	//   ....[94]....
        /*04f4*/ 	.word	0x000144f0


	//   ....[95]....
        /*04f8*/ 	.word	0x00014520


	//   ....[96]....
        /*04fc*/ 	.word	0x00014570


	//   ....[97]....
        /*0500*/ 	.word	0x000145a0


	//   ....[98]....
        /*0504*/ 	.word	0x000145f0


	//   ....[99]....
        /*0508*/ 	.word	0x00014620


	//   ....[100]....
        /*050c*/ 	.word	0x00014670


	//   ....[101]....
        /*0510*/ 	.word	0x000146a0


	//   ....[102]....
        /*0514*/ 	.word	0x000146f0


	//   ....[103]....
        /*0518*/ 	.word	0x00014720


	//   ....[104]....
        /*051c*/ 	.word	0x00014770


	//   ....[105]....
        /*0520*/ 	.word	0x000147a0


	//   ....[106]....
        /*0524*/ 	.word	0x00014c00


	//   ....[107]....
        /*0528*/ 	.word	0x00014c30


	//   ....[108]....
        /*052c*/ 	.word	0x00014c60


	//   ....[109]....
        /*0530*/ 	.word	0x00014c90


	//   ....[110]....
        /*0534*/ 	.word	0x00014cc0


	//   ....[111]....
        /*0538*/ 	.word	0x00014cd0


	//   ....[112]....
        /*053c*/ 	.word	0x00014cf0


	//   ....[113]....
        /*0540*/ 	.word	0x00014d10


	//   ....[114]....
        /*0544*/ 	.word	0x00014d30


	//   ....[115]....
        /*0548*/ 	.word	0x00014d50


	//   ....[116]....
        /*054c*/ 	.word	0x00014dd0


	//   ....[117]....
        /*0550*/ 	.word	0x00014df0


	//   ....[118]....
        /*0554*/ 	.word	0x00014e20


	//   ....[119]....
        /*0558*/ 	.word	0x00014e40


	//   ....[120]....
        /*055c*/ 	.word	0x00014ff0


	//   ....[121]....
        /*0560*/ 	.word	0x00015000


	//   ....[122]....
        /*0564*/ 	.word	0x00015260


	//   ....[123]....
        /*0568*/ 	.word	0x00015880


	//   ....[124]....
        /*056c*/ 	.word	0x00015970


	//   ....[125]....
        /*0570*/ 	.word	0x00015a10


	//   ....[126]....
        /*0574*/ 	.word	0x00015a70


	//   ....[127]....
        /*0578*/ 	.word	0x00015b30


	//   ....[128]....
        /*057c*/ 	.word	0x00015bb0


	//   ....[129]....
        /*0580*/ 	.word	0x00015c70


	//   ....[130]....
        /*0584*/ 	.word	0x00015ce0


	//   ....[131]....
        /*0588*/ 	.word	0x00015dc0


	//   ....[132]....
        /*058c*/ 	.word	0x00015e40


	//   ....[133]....
        /*0590*/ 	.word	0x00015f10


	//   ....[134]....
        /*0594*/ 	.word	0x00015f90


	//   ....[135]....
        /*0598*/ 	.word	0x00016050


	//   ....[136]....
        /*059c*/ 	.word	0x000160d0


	//   ....[137]....
        /*05a0*/ 	.word	0x000161a0


	//   ....[138]....
        /*05a4*/ 	.word	0x00016220


	//   ....[139]....
        /*05a8*/ 	.word	0x000162e0


	//   ....[140]....
        /*05ac*/ 	.word	0x00016380


	//   ....[141]....
        /*05b0*/ 	.word	0x000163d0


	//   ....[142]....
        /*05b4*/ 	.word	0x00016470


	//   ....[143]....
        /*05b8*/ 	.word	0x00016540


	//   ....[144]....
        /*05bc*/ 	.word	0x000165b0


	//   ....[145]....
        /*05c0*/ 	.word	0x000166a0


	//   ....[146]....
        /*05c4*/ 	.word	0x00016700


	//   ....[147]....
        /*05c8*/ 	.word	0x000167d0


	//   ....[148]....
        /*05cc*/ 	.word	0x00016840


	//   ....[149]....
        /*05d0*/ 	.word	0x00016930


	//   ....[150]....
        /*05d4*/ 	.word	0x00016990


	//   ....[151]....
        /*05d8*/ 	.word	0x00016a60


	//   ....[152]....
        /*05dc*/ 	.word	0x00016ad0


	//   ....[153]....
        /*05e0*/ 	.word	0x00016bb0


	//   ....[154]....
        /*05e4*/ 	.word	0x00016c10


	//   ....[155]....
        /*05e8*/ 	.word	0x00016cc0


	//   ....[156]....
        /*05ec*/ 	.word	0x00016e00


	//   ....[157]....
        /*05f0*/ 	.word	0x00016eb0


	//   ....[158]....
        /*05f4*/ 	.word	0x00016f80


	//   ....[159]....
        /*05f8*/ 	.word	0x00016fd0


	//   ....[160]....
        /*05fc*/ 	.word	0x000170b0


	//   ....[161]....
        /*0600*/ 	.word	0x00017100


	//   ....[162]....
        /*0604*/ 	.word	0x000171d0


	//   ....[163]....
        /*0608*/ 	.word	0x00017220


	//   ....[164]....
        /*060c*/ 	.word	0x00017300


	//   ....[165]....
        /*0610*/ 	.word	0x00017350


	//   ....[166]....
        /*0614*/ 	.word	0x00017430


	//   ....[167]....
        /*0618*/ 	.word	0x00017480


	//   ....[168]....
        /*061c*/ 	.word	0x00017550


	//   ....[169]....
        /*0620*/ 	.word	0x000175a0


	//   ....[170]....
        /*0624*/ 	.word	0x00017680


	//   ....[171]....
        /*0628*/ 	.word	0x000176d0


	//   ....[172]....
        /*062c*/ 	.word	0x000177c0


	//   ....[173]....
        /*0630*/ 	.word	0x00017860


	//   ....[174]....
        /*0634*/ 	.word	0x000178c0


	//   ....[175]....
        /*0638*/ 	.word	0x00017980


	//   ....[176]....
        /*063c*/ 	.word	0x00017a20


	//   ....[177]....
        /*0640*/ 	.word	0x00017ae0


	//   ....[178]....
        /*0644*/ 	.word	0x00017b80


	//   ....[179]....
        /*0648*/ 	.word	0x00017c40


	//   ....[180]....
        /*064c*/ 	.word	0x00017ce0


	//   ....[181]....
        /*0650*/ 	.word	0x00017da0


	//   ....[182]....
        /*0654*/ 	.word	0x00017e40


	//   ....[183]....
        /*0658*/ 	.word	0x00017f00


	//   ....[184]....
        /*065c*/ 	.word	0x00017fa0


	//   ....[185]....
        /*0660*/ 	.word	0x00018060


	//   ....[186]....
        /*0664*/ 	.word	0x00018100


	//   ....[187]....
        /*0668*/ 	.word	0x000181c0


	//   ....[188]....
        /*066c*/ 	.word	0x000182e0


	//   ....[189]....
        /*0670*/ 	.word	0x00018380


	//   ....[190]....
        /*0674*/ 	.word	0x00018430


	//   ....[191]....
        /*0678*/ 	.word	0x00018500


	//   ....[192]....
        /*067c*/ 	.word	0x00018570


	//   ....[193]....
        /*0680*/ 	.word	0x00018640


	//   ....[194]....
        /*0684*/ 	.word	0x000186b0


	//   ....[195]....
        /*0688*/ 	.word	0x00018790


	//   ....[196]....
        /*068c*/ 	.word	0x00018800


	//   ....[197]....
        /*0690*/ 	.word	0x000188e0


	//   ....[198]....
        /*0694*/ 	.word	0x00018960


	//   ....[199]....
        /*0698*/ 	.word	0x00018a40


	//   ....[200]....
        /*069c*/ 	.word	0x00018ab0


	//   ....[201]....
        /*06a0*/ 	.word	0x00018b80


	//   ....[202]....
        /*06a4*/ 	.word	0x00018bf0


	//   ....[203]....
        /*06a8*/ 	.word	0x00018cb0


	//   ....[204]....
        /*06ac*/ 	.word	0x00018d90


	//----- nvinfo : EIATTR_REG_RECONFIG
	.align		4
.L_935:
        /*06b0*/ 	.byte	0x01, 0x54
	.zero		2


	//----- nvinfo : EIATTR_SYSCALL_OFFSETS
	.align		4
        /*06b4*/ 	.byte	0x04, 0x46
        /*06b6*/ 	.short	(.L_937 - .L_936)


	//   ....[0]....
.L_936:
        /*06b8*/ 	.word	0x000016d0


	//   ....[1]....
        /*06bc*/ 	.word	0x00012150


	//   ....[2]....
        /*06c0*/ 	.word	0x00012290


	//   ....[3]....
        /*06c4*/ 	.word	0x00012380


	//   ....[4]....
        /*06c8*/ 	.word	0x000131d0


	//----- nvinfo : EIATTR_MBARRIER_INSTR_OFFSETS
	.align		4
.L_937:
        /*06cc*/ 	.byte	0x04, 0x39
        /*06ce*/ 	.short	(.L_939 - .L_938)


	//   ....[0]....
.L_938:
        /*06d0*/ 	.word	0x00000170
        /*06d4*/ 	.word	0x000000ff
        /*06d8*/ 	.word	0x00028800
        /*06dc*/ 	.short	0x0100
        /*06de*/ 	.byte	0x08
	.zero		1


	//   ....[1]....
        /*06e0*/ 	.word	0x00000180
        /*06e4*/ 	.word	0x000000ff
        /*06e8*/ 	.word	0x00028820
        /*06ec*/ 	.short	0x0100
        /*06ee*/ 	.byte	0x08
	.zero		1


	//   ....[2]....
        /*06f0*/ 	.word	0x00000270
        /*06f4*/ 	.word	0x000000ff
        /*06f8*/ 	.word	0x00028830
        /*06fc*/ 	.short	0x0100
        /*06fe*/ 	.byte	0x08
	.zero		1


	//   ....[3]....
        /*0700*/ 	.word	0x00000280
        /*0704*/ 	.word	0x000000ff
        /*0708*/ 	.word	0x00028840
        /*070c*/ 	.short	0x0100
        /*070e*/ 	.byte	0x08
	.zero		1


	//   ....[4]....
        /*0710*/ 	.word	0x00000290
        /*0714*/ 	.word	0x000000ff
        /*0718*/ 	.word	0x00028838
        /*071c*/ 	.short	0x0100
        /*071e*/ 	.byte	0x08
	.zero		1


	//   ....[5]....
        /*0720*/ 	.word	0x000002a0
        /*0724*/ 	.word	0x000000ff
        /*0728*/ 	.word	0x00028848
        /*072c*/ 	.short	0x0100
        /*072e*/ 	.byte	0x08
	.zero		1


	//   ....[6]....
        /*0730*/ 	.word	0x000003d0
        /*0734*/ 	.word	0x000000ff
        /*0738*/ 	.word	0x00028850
        /*073c*/ 	.short	0x0100
        /*073e*/ 	.byte	0x08
	.zero		1


	//   ....[7]....
        /*0740*/ 	.word	0x000003e0
        /*0744*/ 	.word	0x000000ff
        /*0748*/ 	.word	0x00028860
        /*074c*/ 	.short	0x0100
        /*074e*/ 	.byte	0x08
	.zero		1


	//   ....[8]....
        /*0750*/ 	.word	0x000003f0
        /*0754*/ 	.word	0x000000ff
        /*0758*/ 	.word	0x00028858
        /*075c*/ 	.short	0x0100
        /*075e*/ 	.byte	0x08
	.zero		1


	//   ....[9]....
        /*0760*/ 	.word	0x00000400
        /*0764*/ 	.word	0x000000ff
        /*0768*/ 	.word	0x00028868
        /*076c*/ 	.short	0x0100
        /*076e*/ 	.byte	0x08
	.zero		1


	//   ....[10]....
        /*0770*/ 	.word	0x000004f0
        /*0774*/ 	.word	0x000000ff
        /*0778*/ 	.word	0x00028870
        /*077c*/ 	.short	0x0100
        /*077e*/ 	.byte	0x06
	.zero		1


	//   ....[11]....
        /*0780*/ 	.word	0x00000500
        /*0784*/ 	.word	0x000000ff
        /*0788*/ 	.word	0x00028880
        /*078c*/ 	.short	0x0100
        /*078e*/ 	.byte	0x06
	.zero		1


	//   ....[12]....
        /*0790*/ 	.word	0x00000510
        /*0794*/ 	.word	0x000000ff
        /*0798*/ 	.word	0x00028878
        /*079c*/ 	.short	0x0100
        /*079e*/ 	.byte	0x06
	.zero		1


	//   ....[13]....
        /*07a0*/ 	.word	0x00000520
        /*07a4*/ 	.word	0x000000ff
        /*07a8*/ 	.word	0x00028888
        /*07ac*/ 	.short	0x0100
        /*07ae*/ 	.byte	0x06
	.zero		1


	//   ....[14]....
        /*07b0*/ 	.word	0x00000650
        /*07b4*/ 	.word	0x000000ff
        /*07b8*/ 	.word	0x00028890
        /*07bc*/ 	.short	0x0100
        /*07be*/ 	.byte	0x08
	.zero		1


	//   ....[15]....
        /*07c0*/ 	.word	0x00000660
        /*07c4*/ 	.word	0x000000ff
        /*07c8*/ 	.word	0x000288a0
        /*07cc*/ 	.short	0x0100
        /*07ce*/ 	.byte	0x08
	.zero		1


	//   ....[16]....
        /*07d0*/ 	.word	0x00000670
        /*07d4*/ 	.word	0x000000ff
        /*07d8*/ 	.word	0x00028898
        /*07dc*/ 	.short	0x0100
        /*07de*/ 	.byte	0x08
	.zero		1


	//   ....[17]....
        /*07e0*/ 	.word	0x00000680
        /*07e4*/ 	.word	0x000000ff
        /*07e8*/ 	.word	0x000288a8
        /*07ec*/ 	.short	0x0100
        /*07ee*/ 	.byte	0x08
	.zero		1


	//   ....[18]....
        /*07f0*/ 	.word	0x000007c0
        /*07f4*/ 	.word	0x000000ff
        /*07f8*/ 	.word	0x000288b0
        /*07fc*/ 	.short	0x0100
        /*07fe*/ 	.byte	0x08
	.zero		1


	//   ....[19]....
        /*0800*/ 	.word	0x000007d0
        /*0804*/ 	.word	0x000000ff
        /*0808*/ 	.word	0x000288c0
        /*080c*/ 	.short	0x0100
        /*080e*/ 	.byte	0x08
	.zero		1


	//   ....[20]....
        /*0810*/ 	.word	0x000007e0
        /*0814*/ 	.word	0x000000ff
        /*0818*/ 	.word	0x000288b8
        /*081c*/ 	.short	0x0100
        /*081e*/ 	.byte	0x08
	.zero		1


	//   ....[21]....
        /*0820*/ 	.word	0x000007f0
        /*0824*/ 	.word	0x000000ff
        /*0828*/ 	.word	0x000288c8
        /*082c*/ 	.short	0x0100
        /*082e*/ 	.byte	0x08
	.zero		1


	//   ....[22]....
        /*0830*/ 	.word	0x000016f0
        /*0834*/ 	.word	0x000000ff
        /*0838*/ 	.word	0x00028800
        /*083c*/ 	.short	0x010a
        /*083e*/ 	.byte	0x28
	.zero		1


	//   ....[23]....
        /*0840*/ 	.word	0x00001760
        /*0844*/ 	.word	0x000000ff
        /*0848*/ 	.word	0x00028830
        /*084c*/ 	.short	0x010a
        /*084e*/ 	.byte	0x28
	.zero		1


	//   ....[24]....
        /*0850*/ 	.word	0x000017c0
        /*0854*/ 	.word	0x000000ff
        /*0858*/ 	.word	0x00028830
        /*085c*/ 	.short	0x010a
        /*085e*/ 	.byte	0x28
	.zero		1


	//   ....[25]....
        /*0860*/ 	.word	0x00002310
        /*0864*/ 	.word	0x000000ff
        /*0868*/ 	.word	0x00000000
        /*086c*/ 	.short	0x0101
        /*086e*/ 	.byte	0x06
	.zero		1


	//   ....[26]....
        /*0870*/ 	.word	0x00005570
        /*0874*/ 	.word	0x000000ff
        /*0878*/ 	.word	0x00028830
        /*087c*/ 	.short	0x010a
        /*087e*/ 	.byte	0x06
	.zero		1


	//   ....[27]....
        /*0880*/ 	.word	0x000055b0
        /*0884*/ 	.word	0x000000ff
        /*0888*/ 	.word	0x00028830
        /*088c*/ 	.short	0x010a
        /*088e*/ 	.byte	0x06
	.zero		1


	//   ....[28]....
        /*0890*/ 	.word	0x00005920
        /*0894*/ 	.word	0x000000ff
        /*0898*/ 	.word	0x00028850
        /*089c*/ 	.short	0x010a
        /*089e*/ 	.byte	0x06
	.zero		1


	//   ....[29]....
        /*08a0*/ 	.word	0x00005960
        /*08a4*/ 	.word	0x000000ff
        /*08a8*/ 	.word	0x00028850
        /*08ac*/ 	.short	0x010a
        /*08ae*/ 	.byte	0x06
	.zero		1


	//   ....[30]....
        /*08b0*/ 	.word	0x00006210
        /*08b4*/ 	.word	0x000000ff
        /*08b8*/ 	.word	0x00000000
        /*08bc*/ 	.short	0x0101
        /*08be*/ 	.byte	0x06
	.zero		1


	//   ....[31]....
        /*08c0*/ 	.word	0x00008820
        /*08c4*/ 	.word	0x000000ff
        /*08c8*/ 	.word	0x00000000
        /*08cc*/ 	.short	0x0101
        /*08ce*/ 	.byte	0x06
	.zero		1


	//   ....[32]....
        /*08d0*/ 	.word	0x000091b0
        /*08d4*/ 	.word	0x000000ff
        /*08d8*/ 	.word	0x00028830
        /*08dc*/ 	.short	0x010a
        /*08de*/ 	.byte	0x06
	.zero		1


	//   ....[33]....
        /*08e0*/ 	.word	0x000091f0
        /*08e4*/ 	.word	0x000000ff
        /*08e8*/ 	.word	0x00028830
        /*08ec*/ 	.short	0x010a
        /*08ee*/ 	.byte	0x06
	.zero		1


	//   ....[34]....
        /*08f0*/ 	.word	0x00009560
        /*08f4*/ 	.word	0x000000ff
        /*08f8*/ 	.word	0x00028850
        /*08fc*/ 	.short	0x010a
        /*08fe*/ 	.byte	0x06
	.zero		1


	//   ....[35]....
        /*0900*/ 	.word	0x000095a0
        /*0904*/ 	.word	0x000000ff
        /*0908*/ 	.word	0x00028850
        /*090c*/ 	.short	0x010a
        /*090e*/ 	.byte	0x06
	.zero		1


	//   ....[36]....
        /*0910*/ 	.word	0x00009e60
        /*0914*/ 	.word	0x000000ff
        /*0918*/ 	.word	0x00000000
        /*091c*/ 	.short	0x0101
        /*091e*/ 	.byte	0x06
	.zero		1


	//   ....[37]....
        /*0920*/ 	.word	0x0000b350
        /*0924*/ 	.word	0x000000ff
        /*0928*/ 	.word	0x00000000
        /*092c*/ 	.short	0x0101
        /*092e*/ 	.byte	0x06
	.zero		1


	//   ....[38]....
        /*0930*/ 	.word	0x0000ba90
        /*0934*/ 	.word	0x000000ff
        /*0938*/ 	.word	0x00028830
        /*093c*/ 	.short	0x010a
        /*093e*/ 	.byte	0x06
	.zero		1


	//   ....[39]....
        /*0940*/ 	.word	0x0000bad0
        /*0944*/ 	.word	0x000000ff
        /*0948*/ 	.word	0x00028830
        /*094c*/ 	.short	0x010a
        /*094e*/ 	.byte	0x06
	.zero		1


	//   ....[40]....
        /*0950*/ 	.word	0x0000be00
        /*0954*/ 	.word	0x000000ff
        /*0958*/ 	.word	0x00028850
        /*095c*/ 	.short	0x010a
        /*095e*/ 	.byte	0x06
	.zero		1


	//   ....[41]....
        /*0960*/ 	.word	0x0000be40
        /*0964*/ 	.word	0x000000ff
        /*0968*/ 	.word	0x00028850
        /*096c*/ 	.short	0x010a
        /*096e*/ 	.byte	0x06
	.zero		1


	//   ....[42]....
        /*0970*/ 	.word	0x0000c6d0
        /*0974*/ 	.word	0x000000ff
        /*0978*/ 	.word	0x00000000
        /*097c*/ 	.short	0x0101
        /*097e*/ 	.byte	0x06
	.zero		1


	//   ....[43]....
        /*0980*/ 	.word	0x0000ece0
        /*0984*/ 	.word	0x000000ff
        /*0988*/ 	.word	0x00000000
        /*098c*/ 	.short	0x0101
        /*098e*/ 	.byte	0x06
	.zero		1


	//   ....[44]....
        /*0990*/ 	.word	0x0000f2e0
        /*0994*/ 	.word	0x000000ff
        /*0998*/ 	.word	0x00028850
        /*099c*/ 	.short	0x010a
        /*099e*/ 	.byte	0x05
	.zero		1


	//   ....[45]....
        /*09a0*/ 	.word	0x0000f320
        /*09a4*/ 	.word	0x000000ff
        /*09a8*/ 	.word	0x00028850
        /*09ac*/ 	.short	0x010a
        /*09ae*/ 	.byte	0x05
	.zero		1


	//   ....[46]....
        /*09b0*/ 	.word	0x0000f8d0
        /*09b4*/ 	.word	0x000000ff
        /*09b8*/ 	.word	0x00000000
        /*09bc*/ 	.short	0x0101
        /*09be*/ 	.byte	0x04
	.zero		1


	//   ....[47]....
        /*09c0*/ 	.word	0x000104f0
        /*09c4*/ 	.word	0x000000ff
        /*09c8*/ 	.word	0x00000000
        /*09cc*/ 	.short	0x0101
        /*09ce*/ 	.byte	0x04
	.zero		1


	//   ....[48]....
        /*09d0*/ 	.word	0x00012840
        /*09d4*/ 	.word	0x000000ff
        /*09d8*/ 	.word	0x00028840
        /*09dc*/ 	.short	0x010a
        /*09de*/ 	.byte	0x2e
	.zero		1


	//   ....[49]....
        /*09e0*/ 	.word	0x00012f90
        /*09e4*/ 	.word	0x000000ff
        /*09e8*/ 	.word	0x00028830
        /*09ec*/ 	.short	0x0107
        /*09ee*/ 	.byte	0x2e
	.zero		1


	//   ....[50]....
        /*09f0*/ 	.word	0x00013000
        /*09f4*/ 	.word	0x000000ff
        /*09f8*/ 	.word	0x00028830
        /*09fc*/ 	.short	0x0101
        /*09fe*/ 	.byte	0x2e
	.zero		1


	//   ....[51]....
        /*0a00*/ 	.word	0x00013990
        /*0a04*/ 	.word	0x000000ff
        /*0a08*/ 	.word	0x00028800
        /*0a0c*/ 	.short	0x0107
        /*0a0e*/ 	.byte	0x2e
	.zero		1


	//   ....[52]....
        /*0a10*/ 	.word	0x000139d0
        /*0a14*/ 	.word	0x000000ff
        /*0a18*/ 	.word	0x00028800
        /*0a1c*/ 	.short	0x0101
        /*0a1e*/ 	.byte	0x2e
	.zero		1


	//   ....[53]....
        /*0a20*/ 	.word	0x00013a00
        /*0a24*/ 	.word	0x000000ff
        /*0a28*/ 	.word	0x00028820
        /*0a2c*/ 	.short	0x010a
        /*0a2e*/ 	.byte	0x2e
	.zero		1


	//   ....[54]....
        /*0a30*/ 	.word	0x00013d60
        /*0a34*/ 	.word	0x00000022
        /*0a38*/ 	.word	0x00028840
        /*0a3c*/ 	.short	0x010a
        /*0a3e*/ 	.byte	0x3f
	.zero		1


	//   ....[55]....
        /*0a40*/ 	.word	0x000142c0
        /*0a44*/ 	.word	0x00000022
        /*0a48*/ 	.word	0x00028830
        /*0a4c*/ 	.short	0x0107
        /*0a4e*/ 	.byte	0x3f
	.zero		1


	//   ....[56]....
        /*0a50*/ 	.word	0x00014370
        /*0a54*/ 	.word	0x00000022
        /*0a58*/ 	.word	0x00028830
        /*0a5c*/ 	.short	0x0101
        /*0a5e*/ 	.byte	0x3f
	.zero		1


	//   ....[57]....
        /*0a60*/ 	.word	0x000143d0
        /*0a64*/ 	.word	0x00000000
        /*0a68*/ 	.word	0x00028860
        /*0a6c*/ 	.short	0x010a
        /*0a6e*/ 	.byte	0x3f
	.zero		1


	//   ....[58]....
        /*0a70*/ 	.word	0x00014920
        /*0a74*/ 	.word	0x00000000
        /*0a78*/ 	.word	0x00028850
        /*0a7c*/ 	.short	0x0107
        /*0a7e*/ 	.byte	0x3f
	.zero		1


	//   ....[59]....
        /*0a80*/ 	.word	0x00014a00
        /*0a84*/ 	.word	0x00000000
        /*0a88*/ 	.word	0x00028850
        /*0a8c*/ 	.short	0x0101
        /*0a8e*/ 	.byte	0x3f
	.zero		1


	//   ....[60]....
        /*0a90*/ 	.word	0x00014b90
        /*0a94*/ 	.word	0x00000000
        /*0a98*/ 	.word	0x00028860
        /*0a9c*/ 	.short	0x010a
        /*0a9e*/ 	.byte	0x3f
	.zero		1


	//   ....[61]....
        /*0aa0*/ 	.word	0x000150d0
        /*0aa4*/ 	.word	0x00000000
        /*0aa8*/ 	.word	0x00028850
        /*0aac*/ 	.short	0x0107
        /*0aae*/ 	.byte	0x3f
	.zero		1


	//   ....[62]....
        /*0ab0*/ 	.word	0x00015180
        /*0ab4*/ 	.word	0x00000000
        /*0ab8*/ 	.word	0x00028850
        /*0abc*/ 	.short	0x0101
        /*0abe*/ 	.byte	0x3f
	.zero		1


	//   ....[63]....
        /*0ac0*/ 	.word	0x00015220
        /*0ac4*/ 	.word	0x00000007
        /*0ac8*/ 	.word	0x00028820
        /*0acc*/ 	.short	0x010a
        /*0ace*/ 	.byte	0x3f
	.zero		1


	//   ....[64]....
        /*0ad0*/ 	.word	0x00015350
        /*0ad4*/ 	.word	0x00000005
        /*0ad8*/ 	.word	0x00028840
        /*0adc*/ 	.short	0x010a
        /*0ade*/ 	.byte	0x3f
	.zero		1


	//   ....[65]....
        /*0ae0*/ 	.word	0x000153f0
        /*0ae4*/ 	.word	0x00000007
        /*0ae8*/ 	.word	0x00028840
        /*0aec*/ 	.short	0x010a
        /*0aee*/ 	.byte	0x3f
	.zero		1


	//   ....[66]....
        /*0af0*/ 	.word	0x00015430
        /*0af4*/ 	.word	0x00000005
        /*0af8*/ 	.word	0x00028860
        /*0afc*/ 	.short	0x010a
        /*0afe*/ 	.byte	0x3f
	.zero		1


	//   ....[67]....
        /*0b00*/ 	.word	0x00015470
        /*0b04*/ 	.word	0x00000007
        /*0b08*/ 	.word	0x00028860
        /*0b0c*/ 	.short	0x010a
        /*0b0e*/ 	.byte	0x3f
	.zero		1


	//   ....[68]....
        /*0b10*/ 	.word	0x000154e0
        /*0b14*/ 	.word	0x00000003
        /*0b18*/ 	.word	0x00028800
        /*0b1c*/ 	.short	0x010a
        /*0b1e*/ 	.byte	0x3f
	.zero		1


	//   ....[69]....
        /*0b20*/ 	.word	0x00015540
        /*0b24*/ 	.word	0x00000003
        /*0b28*/ 	.word	0x00028830
        /*0b2c*/ 	.short	0x010a
        /*0b2e*/ 	.byte	0x3f
	.zero		1


	//   ....[70]....
        /*0b30*/ 	.word	0x000155a0
        /*0b34*/ 	.word	0x00000009
        /*0b38*/ 	.word	0x00028830
        /*0b3c*/ 	.short	0x010a
        /*0b3e*/ 	.byte	0x3f
	.zero		1


	//   ....[71]....
        /*0b40*/ 	.word	0x00015600
        /*0b44*/ 	.word	0x00000009
        /*0b48*/ 	.word	0x00028850
        /*0b4c*/ 	.short	0x010a
        /*0b4e*/ 	.byte	0x3f
	.zero		1


	//   ....[72]....
        /*0b50*/ 	.word	0x00015660
        /*0b54*/ 	.word	0x0000000a
        /*0b58*/ 	.word	0x00028830
        /*0b5c*/ 	.short	0x010a
        /*0b5e*/ 	.byte	0x3f
	.zero		1


	//   ....[73]....
        /*0b60*/ 	.word	0x000156c0
        /*0b64*/ 	.word	0x0000000a
        /*0b68*/ 	.word	0x00028850
        /*0b6c*/ 	.short	0x010a
        /*0b6e*/ 	.byte	0x3f
	.zero		1


	//   ....[74]....
        /*0b70*/ 	.word	0x00015720
        /*0b74*/ 	.word	0x0000000a
        /*0b78*/ 	.word	0x00028830
        /*0b7c*/ 	.short	0x010a
        /*0b7e*/ 	.byte	0x3f
	.zero		1


	//   ....[75]....
        /*0b80*/ 	.word	0x00015780
        /*0b84*/ 	.word	0x0000000a
        /*0b88*/ 	.word	0x00028850
        /*0b8c*/ 	.short	0x010a
        /*0b8e*/ 	.byte	0x3f
	.zero		1


	//   ....[76]....
        /*0b90*/ 	.word	0x000157e0
        /*0b94*/ 	.word	0x00000003
        /*0b98*/ 	.word	0x00028850
        /*0b9c*/ 	.short	0x010a
        /*0b9e*/ 	.byte	0x3f
	.zero		1


	//   ....[77]....
        /*0ba0*/ 	.word	0x000158c0
        /*0ba4*/ 	.word	0x0000000a
        /*0ba8*/ 	.word	0x00028840
        /*0bac*/ 	.short	0x010a
        /*0bae*/ 	.byte	0x3f
	.zero		1


	//   ....[78]....
        /*0bb0*/ 	.word	0x00016d00
        /*0bb4*/ 	.word	0x00000003
        /*0bb8*/ 	.word	0x00028820
        /*0bbc*/ 	.short	0x010a
        /*0bbe*/ 	.byte	0x3f
	.zero		1


	//   ....[79]....
        /*0bc0*/ 	.word	0x00016d50
        /*0bc4*/ 	.word	0x00000022
        /*0bc8*/ 	.word	0x00028840
        /*0bcc*/ 	.short	0x010a
        /*0bce*/ 	.byte	0x3f
	.zero		1


	//   ....[80]....
        /*0bd0*/ 	.word	0x00017710
        /*0bd4*/ 	.word	0x00000000
        /*0bd8*/ 	.word	0x00028860
        /*0bdc*/ 	.short	0x010a
        /*0bde*/ 	.byte	0x3f
	.zero		1


	//   ....[81]....
        /*0be0*/ 	.word	0x00018230
        /*0be4*/ 	.word	0x00000000
        /*0be8*/ 	.word	0x00028860
        /*0bec*/ 	.short	0x010a
        /*0bee*/ 	.byte	0x3f
	.zero		1


	//   ....[82]....
        /*0bf0*/ 	.word	0x00018ce0
        /*0bf4*/ 	.word	0x00000007
        /*0bf8*/ 	.word	0x00028820
        /*0bfc*/ 	.short	0x010a
        /*0bfe*/ 	.byte	0x3f
	.zero		1


	//   ....[83]....
        /*0c00*/ 	.word	0x00018e50
        /*0c04*/ 	.word	0x00000005
        /*0c08*/ 	.word	0x00028840
        /*0c0c*/ 	.short	0x010a
        /*0c0e*/ 	.byte	0x3f
	.zero		1


	//   ....[84]....
        /*0c10*/ 	.word	0x00018ea0
        /*0c14*/ 	.word	0x00000007
        /*0c18*/ 	.word	0x00028840
        /*0c1c*/ 	.short	0x010a
        /*0c1e*/ 	.byte	0x3f
	.zero		1


	//   ....[85]....
        /*0c20*/ 	.word	0x00018ef0
        /*0c24*/ 	.word	0x00000005
        /*0c28*/ 	.word	0x00028860
        /*0c2c*/ 	.short	0x010a
        /*0c2e*/ 	.byte	0x3f
	.zero		1


	//----- nvinfo : EIATTR_NUM_MBARRIERS
	.align		4
.L_939:
        /*0c30*/ 	.byte	0x03, 0x38
        /*0c32*/ 	.short	0x0016


	//----- nvinfo : EIATTR_EXIT_INSTR_OFFSETS
	.align		4
        /*0c34*/ 	.byte	0x04, 0x1c
        /*0c36*/ 	.short	(.L_941 - .L_940)


	//   ....[0]....
.L_940:
        /*0c38*/ 	.word	0x000154c0


	//----- nvinfo : EIATTR_MAX_THREADS
	.align		4
.L_941:
        /*0c3c*/ 	.byte	0x04, 0x05
        /*0c3e*/ 	.short	(.L_943 - .L_942)
.L_942:
        /*0c40*/ 	.word	0x00000180
        /*0c44*/ 	.word	0x00000001
        /*0c48*/ 	.word	0x00000001


	//----- nvinfo : EIATTR_CRS_STACK_SIZE
	.align		4
.L_943:
        /*0c4c*/ 	.byte	0x04, 0x1e
        /*0c4e*/ 	.short	(.L_945 - .L_944)
.L_944:
        /*0c50*/ 	.word	0x00000000


	//----- nvinfo : EIATTR_CBANK_PARAM_SIZE
	.align		4
.L_945:
        /*0c54*/ 	.byte	0x03, 0x19
        /*0c56*/ 	.short	0x0a70


	//----- nvinfo : EIATTR_PARAM_CBANK
	.align		4
        /*0c58*/ 	.byte	0x04, 0x0a
        /*0c5a*/ 	.short	(.L_947 - .L_946)
	.align		4
.L_946:
        /*0c5c*/ 	.word	index@(.nv.constant0._ZN7cutlass13device_kernelIN5flash11enable_sm90INS1_16FlashAttnFwdSm90INS1_25CollectiveMainloopFwdSm90ILi2EN4cute5tupleIJNS5_1CILi1EEES8_S8_EEENS6_IJNS7_ILi128EEESA_SA_EEELi128ENS_6half_tEfNS_4arch4Sm90ELb0ELb1ELb1ELb0ELb1ELb0ELb0ELb1ELb1ELb1ELb1ELb0EEENS1_21CollectiveEpilogueFwdISB_S9_SC_SE_Li256ELb0ELb1ELb1ELb0EEENS1_19SingleTileSchedulerILb0ELb1ELb1ELi128EEEEEEEEEvNT_6ParamsE)
        /*0c60*/ 	.short	0x0210
        /*0c62*/ 	.short	0x0a70


	//----- nvinfo : EIATTR_SW_WAR
	.align		4
.L_947:
        /*0c64*/ 	.byte	0x04, 0x36
        /*0c66*/ 	.short	(.L_949 - .L_948)
.L_948:
        /*0c68*/ 	.word	0x00000008
.L_949:


//--------------------- .nv.info._ZN7cutlass13device_kernelIN5flash11enable_sm90INS1_16FlashAttnFwdSm90INS1_25CollectiveMainloopFwdSm90ILi2EN4cute5tupleIJNS5_1CILi1EEES8_S8_EEENS6_IJNS7_ILi128EEESA_SA_EEELi128ENS_6half_tEfNS_4arch4Sm90ELb0ELb1ELb1ELb1ELb1ELb0ELb0ELb1ELb1ELb1ELb1ELb0EEENS1_21CollectiveEpilogueFwdISB_S9_SC_SE_Li256ELb1ELb1ELb1ELb0EEENS1_36VarlenDynamicPersistentTileSchedulerILi128ELi128ELi256ELi128ELb1ELb1ELb1ELb1ELb0ELb1EEEEEEEEEvNT_6ParamsE --------------------------
	.section	.nv.info._ZN7cutlass13device_kernelIN5flash11enable_sm90INS1_16FlashAttnFwdSm90INS1_25CollectiveMainloopFwdSm90ILi2EN4cute5tupleIJNS5_1CILi1EEES8_S8_EEENS6_IJNS7_ILi128EEESA_SA_EEELi128ENS_6half_tEfNS_4arch4Sm90ELb0ELb1ELb1ELb1ELb1ELb0ELb0ELb1ELb1ELb1ELb1ELb0EEENS1_21CollectiveEpilogueFwdISB_S9_SC_SE_Li256ELb1ELb1ELb1ELb0EEENS1_36VarlenDynamicPersistentTileSchedulerILi128ELi128ELi256ELi128ELb1ELb1ELb1ELb1ELb0ELb1EEEEEEEEEvNT_6ParamsE,"",@"SHT_CUDA_INFO"
	.sectionflags	@""
	.align	4


	//----- nvinfo : EIATTR_CUDA_API_VERSION
	.align		4
        /*0000*/ 	.byte	0x04, 0x37
        /*0002*/ 	.short	(.L_951 - .L_950)
.L_950:
        /*0004*/ 	.word	0x00000082


	//----- nvinfo : EIATTR_KPARAM_INFO
	.align		4
.L_951:
        /*0008*/ 	.byte	0x04, 0x17
        /*000a*/ 	.short	(.L_953 - .L_952)
.L_952:
        /*000c*/ 	.word	0x00000000
        /*0010*/ 	.short	0x0000
        /*0012*/ 	.short	0x0070
        /*0014*/ 	.byte	0x00, 0xf0, 0x01, 0x2a


	//----- nvinfo : EIATTR_SPARSE_MMA_MASK
	.align		4
.L_953:
        /*0018*/ 	.byte	0x03, 0x50
        /*001a*/ 	.short	0x0000


	//----- nvinfo : EIATTR_MAXREG_COUNT
	.align		4
        /*001c*/ 	.byte	0x03, 0x1b
        /*001e*/ 	.short	0x00a8


	//----- nvinfo : EIATTR_NUM_BARRIERS
	.align		4
        /*0020*/ 	.byte	0x02, 0x4c
        /*0022*/ 	.byte	0x10
	.zero		1


	//----- nvinfo : EIATTR_EXTERNS
	.align		4
        /*0024*/ 	.byte	0x04, 0x0f
        /*0026*/ 	.short	(.L_955 - .L_954)


	//   ....[0]....
	.align		4
.L_954:
        /*0028*/ 	.word	index@(__assertfail)


	//----- nvinfo : EIATTR_ANNOTATIONS
	.align		4
.L_955:
        /*002c*/ 	.byte	0x04, 0x55
        /*002e*/ 	.short	(.L_957 - .L_956)


	//   ....[0]....
.L_956:
        /* <DEDUP_REMOVED lines=11> */


	//----- nvinfo : EIATTR_MERCURY_ISA_VERSION
	.align		4
.L_957:
        /*00c8*/ 	.byte	0x03, 0x5f
        /*00ca*/ 	.short	0x0101


	//----- nvinfo : EIATTR_UNUSED_LOAD_BYTE_OFFSET
	.align		4
        /*00cc*/ 	.byte	0x04, 0x44
        /*00ce*/ 	.short	(.L_959 - .L_958)


	//   ....[0]....
.L_958:
        /*00d0*/ 	.word	0x00000980
        /*00d4*/ 	.word	0x0000fff0


	//   ....[1]....
        /*00d8*/ 	.word	0x000104d0
        /*00dc*/ 	.word	0x0000fff0


	//----- nvinfo : EIATTR_INT_WARP_WIDE_INSTR_OFFSETS
	.align		4
.L_959:
        /*00e0*/ 	.byte	0x04, 0x31
        /*00e2*/ 	.short	(.L_961 - .L_960)


	//   ....[0]....
.L_960:
        /*00e4*/ 	.word	0x000000c0


	//   ....[1]....
        /*00e8*/ 	.word	0x000000d0


	//   ....[2]....
        /*00ec*/ 	.word	0x00000170


	//   ....[3]....
        /*00f0*/ 	.word	0x00015010


	//   ....[4]....
        /*00f4*/ 	.word	0x000150a0


	//   ....[5]....
        /*00f8*/ 	.word	0x00017e90


	//   ....[6]....
        /*00fc*/ 	.word	0x00017f20


	//----- nvinfo : EIATTR_COOP_GROUP_MASK_REGIDS
	.align		4
.L_961:
        /*0100*/ 	.byte	0x04, 0x29
        /*0102*/ 	.short	(.L_963 - .L_962)


	//   ....[0]....
.L_962:
        /*0104*/ 	.word	0xffffffff


	//   ....[1]....
        /*0108*/ 	.word	0xffffffff


	//   ....[2]....
        /*010c*/ 	.word	0xffffffff


	//   ....[3]....
        /*0110*/ 	.word	0xffffffff


	//   ....[4]....
        /*0114*/ 	.word	0xffffffff


	//   ....[5]....
        /*0118*/ 	.word	0xffffffff


	//   ....[6]....
        /*011c*/ 	.word	0xffffffff


	//   ....[7]....
        /*0120*/ 	.word	0xffffffff


	//   ....[8]....
        /*0124*/ 	.word	0xffffffff


	//   ....[9]....
        /*0128*/ 	.word	0xffffffff


	//   ....[10]....
        /*012c*/ 	.word	0xffffffff


	//   ....[11]....
        /*0130*/ 	.word	0xffffffff


	//   ....[12]....
        /*0134*/ 	.word	0xffffffff


	//   ....[13]....
        /*0138*/ 	.word	0xffffffff


	//   ....[14]....
        /*013c*/ 	.word	0xffffffff


	//   ....[15]....
        /*0140*/ 	.word	0xffffffff


	//   ....[16]....
        /*0144*/ 	.word	0xffffffff


	//   ....[17]....
        /*0148*/ 	.word	0xffffffff


	//   ....[18]....
        /*014c*/ 	.word	0xffffffff


	//   ....[19]....
        /*0150*/ 	.word	0xffffffff


	//   ....[20]....
        /*0154*/ 	.word	0xffffffff


	//   ....[21]....
        /*0158*/ 	.word	0xffffffff


	//   ....[22]....
        /*015c*/ 	.word	0xffffffff


	//   ....[23]....
        /*0160*/ 	.word	0xffffffff


	//   ....[24]....
        /*0164*/ 	.word	0xffffffff


	//   ....[25]....
        /*0168*/ 	.word	0xffffffff


	//   ....[26]....
        /*016c*/ 	.word	0xffffffff


	//   ....[27]....
        /*0170*/ 	.word	0xffffffff


	//   ....[28]....
        /*0174*/ 	.word	0xffffffff


	//   ....[29]....
        /*0178*/ 	.word	0xffffffff


	//   ....[30]....
        /*017c*/ 	.word	0xffffffff


	//   ....[31]....
        /*0180*/ 	.word	0xffffffff


	//   ....[32]....
        /*0184*/ 	.word	0xffffffff


	//   ....[33]....
        /*0188*/ 	.word	0xffffffff


	//   ....[34]....
        /*018c*/ 	.word	0xffffffff


	//   ....[35]....
        /*0190*/ 	.word	0xffffffff


	//   ....[36]....
        /*0194*/ 	.word	0xffffffff


	//   ....[37]....
        /*0198*/ 	.word	0xffffffff


	//   ....[38]....
        /*019c*/ 	.word	0xffffffff


	//   ....[39]....
        /*01a0*/ 	.word	0xffffffff


	//   ....[40]....
        /*01a4*/ 	.word	0xffffffff


	//   ....[41]....
        /*01a8*/ 	.word	0xffffffff


	//   ....[42]....
        /*01ac*/ 	.word	0xffffffff


	//   ....[43]....
        /*01b0*/ 	.word	0xffffffff


	//   ....[44]....
        /*01b4*/ 	.word	0xffffffff


	//   ....[45]....
        /*01b8*/ 	.word	0xffffffff


	//   ....[46]....
        /*01bc*/ 	.word	0xffffffff


	//   ....[47]....
        /*01c0*/ 	.word	0xffffffff


	//   ....[48]....
        /*01c4*/ 	.word	0xffffffff


	//   ....[49]....
        /*01c8*/ 	.word	0xffffffff


	//   ....[50]....
        /*01cc*/ 	.word	0xffffffff


	//   ....[51]....
        /*01d0*/ 	.word	0xffffffff


	//   ....[52]....
        /*01d4*/ 	.word	0xffffffff


	//   ....[53]....
        /*01d8*/ 	.word	0xffffffff


	//   ....[54]....
        /*01dc*/ 	.word	0xffffffff


	//   ....[55]....
        /*01e0*/ 	.word	0xffffffff


	//   ....[56]....
        /*01e4*/ 	.word	0xffffffff


	//   ....[57]....
        /*01e8*/ 	.word	0xffffffff


	//   ....[58]....
        /*01ec*/ 	.word	0xffffffff


	//   ....[59]....
        /*01f0*/ 	.word	0xffffffff


	//   ....[60]....
        /*01f4*/ 	.word	0xffffffff


	//   ....[61]....
        /*01f8*/ 	.word	0xffffffff


	//   ....[62]....
        /*01fc*/ 	.word	0xffffffff


	//   ....[63]....
        /*0200*/ 	.word	0xffffffff


	//   ....[64]....
        /*0204*/ 	.word	0xffffffff


	//   ....[65]....
        /*0208*/ 	.word	0xffffffff


	//   ....[66]....
        /*020c*/ 	.word	0xffffffff


	//   ....[67]....
        /*0210*/ 	.word	0xffffffff


	//   ....[68]....
        /*0214*/ 	.word	0xffffffff


	//   ....[69]....
        /*0218*/ 	.word	0xffffffff


	//   ....[70]....
        /*021c*/ 	.word	0xffffffff


	//   ....[71]....
        /*0220*/ 	.word	0xffffffff


	//   ....[72]....
        /*0224*/ 	.word	0xffffffff


	//   ....[73]....
        /*0228*/ 	.word	0xffffffff


	//   ....[74]....
        /*022c*/ 	.word	0xffffffff


	//   ....[75]....
        /*0230*/ 	.word	0xffffffff


	//   ....[76]....
        /*0234*/ 	.word	0xffffffff


	//   ....[77]....
        /*0238*/ 	.word	0xffffffff


	//   ....[78]....
        /*023c*/ 	.word	0xffffffff


	//   ....[79]....
        /*0240*/ 	.word	0xffffffff


	//   ....[80]....
        /*0244*/ 	.word	0xffffffff


	//   ....[81]....
        /*0248*/ 	.word	0xffffffff


	//   ....[82]....
        /*024c*/ 	.word	0xffffffff


	//   ....[83]....
        /*0250*/ 	.word	0xffffffff


	//   ....[84]....
        /*0254*/ 	.word	0xffffffff


	//   ....[85]....
        /*0258*/ 	.word	0xffffffff


	//   ....[86]....
        /*025c*/ 	.word	0xffffffff


	//   ....[87]....
        /*0260*/ 	.word	0xffffffff


	//   ....[88]....
        /*0264*/ 	.word	0xffffffff


	//   ....[89]....
        /*0268*/ 	.word	0xffffffff


	//   ....[90]....
        /*026c*/ 	.word	0xffffffff


	//   ....[91]....
        /*0270*/ 	.word	0xffffffff


	//   ....[92]....
        /*0274*/ 	.word	0xffffffff


	//   ....[93]....
        /*0278*/ 	.word	0xffffffff


	//   ....[94]....
        /*027c*/ 	.word	0xffffffff


	//   ....[95]....
        /*0280*/ 	.word	0xffffffff


	//   ....[96]....
        /*0284*/ 	.word	0xffffffff


	//   ....[97]....
        /*0288*/ 	.word	0xffffffff


	//   ....[98]....
        /*028c*/ 	.word	0xffffffff


	//   ....[99]....
        /*0290*/ 	.word	0xffffffff


	//   ....[100]....
        /*0294*/ 	.word	0xffffffff


	//   ....[101]....
        /*0298*/ 	.word	0xffffffff


	//   ....[102]....
        /*029c*/ 	.word	0xffffffff


	//   ....[103]....
        /*02a0*/ 	.word	0xffffffff


	//   ....[104]....
        /*02a4*/ 	.word	0xffffffff


	//   ....[105]....
        /*02a8*/ 	.word	0xffffffff


	//   ....[106]....
        /*02ac*/ 	.word	0xffffffff


	//   ....[107]....
        /*02b0*/ 	.word	0xffffffff


	//   ....[108]....
        /*02b4*/ 	.word	0xffffffff


	//   ....[109]....
        /*02b8*/ 	.word	0xffffffff


	//   ....[110]....
        /*02bc*/ 	.word	0xffffffff


	//   ....[111]....
        /*02c0*/ 	.word	0xffffffff


	//   ....[112]....
        /*02c4*/ 	.word	0xffffffff


	//   ....[113]....
        /*02c8*/ 	.word	0xffffffff


	//   ....[114]....
        /*02cc*/ 	.word	0xffffffff


	//   ....[115]....
        /*02d0*/ 	.word	0xffffffff


	//   ....[116]....
        /*02d4*/ 	.word	0xffffffff


	//   ....[117]....
        /*02d8*/ 	.word	0xffffffff


	//   ....[118]....
        /*02dc*/ 	.word	0xffffffff


	//   ....[119]....
        /*02e0*/ 	.word	0xffffffff


	//   ....[120]....
        /*02e4*/ 	.word	0xffffffff


	//   ....[121]....
        /*02e8*/ 	.word	0xffffffff


	//   ....[122]....
        /*02ec*/ 	.word	0xffffffff


	//   ....[123]....
        /*02f0*/ 	.word	0xffffffff


	//   ....[124]....
        /*02f4*/ 	.word	0xffffffff


	//   ....[125]....
        /*02f8*/ 	.word	0xffffffff


	//   ....[126]....
        /*02fc*/ 	.word	0xffffffff


	//   ....[127]....
        /*0300*/ 	.word	0xffffffff


	//   ....[128]....
        /*0304*/ 	.word	0xffffffff


	//   ....[129]....
        /*0308*/ 	.word	0xffffffff


	//   ....[130]....
        /*030c*/ 	.word	0xffffffff


	//   ....[131]....
        /*0310*/ 	.word	0xffffffff


	//   ....[132]....
        /*0314*/ 	.word	0xffffffff


	//   ....[133]....
        /*0318*/ 	.word	0xffffffff


	//   ....[134]....
        /*031c*/ 	.word	0xffffffff


	//   ....[135]....
        /*0320*/ 	.word	0xffffffff


	//   ....[136]....
        /*0324*/ 	.word	0xffffffff


	//   ....[137]....
        /*0328*/ 	.word	0xffffffff


	//   ....[138]....
        /*032c*/ 	.word	0xffffffff


	//   ....[139]....
        /*0330*/ 	.word	0xffffffff


	//   ....[140]....
        /*0334*/ 	.word	0xffffffff


	//   ....[141]....
        /*0338*/ 	.word	0xffffffff


	//   ....[142]....
        /*033c*/ 	.word	0xffffffff


	//   ....[143]....
        /*0340*/ 	.word	0xffffffff


	//   ....[144]....
        /*0344*/ 	.word	0xffffffff


	//   ....[145]....
        /*0348*/ 	.word	0xffffffff


	//   ....[146]....
        /*034c*/ 	.word	0xffffffff


	//   ....[147]....
        /*0350*/ 	.word	0xffffffff


	//   ....[148]....
        /*0354*/ 	.word	0xffffffff


	//   ....[149]....
        /*0358*/ 	.word	0xffffffff


	//   ....[150]....
        /*035c*/ 	.word	0xffffffff


	//   ....[151]....
        /*0360*/ 	.word	0xffffffff


	//   ....[152]....
        /*0364*/ 	.word	0xffffffff


	//   ....[153]....
        /*0368*/ 	.word	0xffffffff


	//   ....[154]....
        /*036c*/ 	.word	0xffffffff


	//   ....[155]....
        /*0370*/ 	.word	0xffffffff


	//   ....[156]....
        /*0374*/ 	.word	0xffffffff


	//   ....[157]....
        /*0378*/ 	.word	0xffffffff


	//   ....[158]....
        /*037c*/ 	.word	0xffffffff


	//   ....[159]....
        /*0380*/ 	.word	0xffffffff


	//   ....[160]....
        /*0384*/ 	.word	0xffffffff


	//   ....[161]....
        /*0388*/ 	.word	0xffffffff


	//   ....[162]....
        /*038c*/ 	.word	0xffffffff


	//   ....[163]....
        /*0390*/ 	.word	0xffffffff


	//   ....[164]....
        /*0394*/ 	.word	0xffffffff


	//   ....[165]....
        /*0398*/ 	.word	0xffffffff


	//   ....[166]....
        /*039c*/ 	.word	0xffffffff


	//   ....[167]....
        /*03a0*/ 	.word	0xffffffff


	//   ....[168]....
        /*03a4*/ 	.word	0xffffffff


	//   ....[169]....
        /*03a8*/ 	.word	0xffffffff


	//   ....[170]....
        /*03ac*/ 	.word	0xffffffff


	//   ....[171]....
        /*03b0*/ 	.word	0xffffffff


	//   ....[172]....
        /*03b4*/ 	.word	0xffffffff


	//   ....[173]....
        /*03b8*/ 	.word	0x0500000f


	//   ....[174]....
        /*03bc*/ 	.word	0x0500000f


	//   ....[175]....
        /*03c0*/ 	.word	0x0500000f


	//   ....[176]....
        /*03c4*/ 	.word	0x0500000f


	//   ....[177]....
        /*03c8*/ 	.word	0x0500000f


	//   ....[178]....
        /*03cc*/ 	.word	0x0500000f


	//   ....[179]....
        /*03d0*/ 	.word	0x0500000f


	//   ....[180]....
        /*03d4*/ 	.word	0x0500000f


	//   ....[181]....
        /*03d8*/ 	.word	0x0500000f


	//   ....[182]....
        /*03dc*/ 	.word	0x0500000f


	//   ....[183]....
        /*03e0*/ 	.word	0x0500000f


	//   ....[184]....
        /*03e4*/ 	.word	0x0500000f


	//   ....[185]....
        /*03e8*/ 	.word	0x0500000f


	//   ....[186]....
        /*03ec*/ 	.word	0x0500000f


	//   ....[187]....
        /*03f0*/ 	.word	0x0500000f


	//   ....[188]....
        /*03f4*/ 	.word	0x0500000f


	//   ....[189]....
        /*03f8*/ 	.word	0x0500000f


	//   ....[190]....
        /*03fc*/ 	.word	0x0500000f


	//   ....[191]....
        /*0400*/ 	.word	0x0500000f


	//   ....[192]....
        /*0404*/ 	.word	0x0500000f


	//   ....[193]....
        /*0408*/ 	.word	0x0500000f


	//   ....[194]....
        /*040c*/ 	.word	0x0500000f


	//   ....[195]....
        /*0410*/ 	.word	0x0500000f


	//   ....[196]....
        /*0414*/ 	.word	0x0500000f


	//   ....[197]....
        /*0418*/ 	.word	0x0500000f


	//   ....[198]....
        /*041c*/ 	.word	0x0500000f


	//   ....[199]....
        /*0420*/ 	.word	0x0500000f


	//   ....[200]....
        /*0424*/ 	.word	0x0500000f


	//   ....[201]....
        /*0428*/ 	.word	0x0500000f


	//   ....[202]....
        /*042c*/ 	.word	0x0500000f


	//   ....[203]....
        /*0430*/ 	.word	0x0500000f


	//   ....[204]....
        /*0434*/ 	.word	0x0500000f


	//   ....[205]....
        /*0438*/ 	.word	0x0500000f


	//   ....[206]....
        /*043c*/ 	.word	0x0500000f


	//   ....[207]....
        /*0440*/ 	.word	0x0500000f


	//   ....[208]....
        /*0444*/ 	.word	0x0500000f


	//   ....[209]....
        /*0448*/ 	.word	0x0500000f


	//   ....[210]....
        /*044c*/ 	.word	0x0500000f


	//   ....[211]....
        /*0450*/ 	.word	0x0500000f


	//   ....[212]....
        /*0454*/ 	.word	0x0500000f


	//   ....[213]....
        /*0458*/ 	.word	0x0500000f


	//   ....[214]....
        /*045c*/ 	.word	0x0500000f


	//   ....[215]....
        /*0460*/ 	.word	0x0500000f


	//   ....[216]....
        /*0464*/ 	.word	0x0500000f


	//   ....[217]....
        /*0468*/ 	.word	0x0500000f


	//   ....[218]....
        /*046c*/ 	.word	0x0500000f


	//   ....[219]....
        /*0470*/ 	.word	0x0500000f


	//   ....[220]....
        /*0474*/ 	.word	0x0500000f


	//   ....[221]....
        /*0478*/ 	.word	0x0500000f


	//   ....[222]....
        /*047c*/ 	.word	0x0500000f


	//   ....[223]....
        /*0480*/ 	.word	0x0500000f


	//   ....[224]....
        /*0484*/ 	.word	0x0500000f


	//   ....[225]....
        /*0488*/ 	.word	0x0500000f


	//   ....[226]....
        /*048c*/ 	.word	0x0500000f


	//   ....[227]....
        /*0490*/ 	.word	0x0500000f


	//   ....[228]....
        /*0494*/ 	.word	0x0500000f


	//   ....[229]....
        /*0498*/ 	.word	0x0500000f


	//   ....[230]....
        /*049c*/ 	.word	0x0500000f


	//   ....[231]....
        /*04a0*/ 	.word	0x0500000f


	//   ....[232]....
        /*04a4*/ 	.word	0x0500000f


	//   ....[233]....
        /*04a8*/ 	.word	0x0500000f


	//   ....[234]....
        /*04ac*/ 	.word	0x0500000f


	//   ....[235]....
        /*04b0*/ 	.word	0x0500000f


	//   ....[236]....
        /*04b4*/ 	.word	0x0500000f


	//   ....[237]....
        /*04b8*/ 	.word	0x0500000f


	//   ....[238]....
        /*04bc*/ 	.word	0x0500000f


	//   ....[239]....
        /*04c0*/ 	.word	0x0500000f


	//   ....[240]....
        /*04c4*/ 	.word	0x0500000f


	//   ....[241]....
        /*04c8*/ 	.word	0x0500000f


	//   ....[242]....
        /*04cc*/ 	.word	0x0500000f


	//   ....[243]....
        /*04d0*/ 	.word	0x0500000f


	//   ....[244]....
        /*04d4*/ 	.word	0x0500000f


	//   ....[245]....
        /*04d8*/ 	.word	0x0500000f


	//   ....[246]....
        /*04dc*/ 	.word	0x0500000f


	//   ....[247]....
        /*04e0*/ 	.word	0x0500000f


	//   ....[248]....
        /*04e4*/ 	.word	0x0500000f


	//   ....[249]....
        /*04e8*/ 	.word	0x0500000f


	//   ....[250]....
        /*04ec*/ 	.word	0x0500000f


	//   ....[251]....
        /*04f0*/ 	.word	0x0500000f


	//   ....[252]....
        /*04f4*/ 	.word	0x0500000f


	//   ....[253]....
        /*04f8*/ 	.word	0x0500000f


	//   ....[254]....
        /*04fc*/ 	.word	0x0500000f


	//   ....[255]....
        /*0500*/ 	.word	0x0500000f


	//   ....[0]....
        /*0504*/ 	.word	0x0500000f


	//   ....[1]....
        /*0508*/ 	.word	0x0500000f


	//   ....[2]....
        /*050c*/ 	.word	0x0500000f


	//   ....[3]....
        /*0510*/ 	.word	0x0500000f


	//   ....[4]....
        /*0514*/ 	.word	0x0500000f


	//   ....[5]....
        /*0518*/ 	.word	0x0500000f


	//   ....[6]....
        /*051c*/ 	.word	0x0500000f


	//   ....[7]....
        /*0520*/ 	.word	0x0500000f


	//   ....[8]....
        /*0524*/ 	.word	0x0500000f


	//   ....[9]....
        /*0528*/ 	.word	0x0500000f


	//   ....[10]....
        /*052c*/ 	.word	0x0500000f


	//   ....[11]....
        /*0530*/ 	.word	0x0500000f


	//   ....[12]....
        /*0534*/ 	.word	0x0500000f


	//   ....[13]....
        /*0538*/ 	.word	0x0500000f


	//   ....[14]....
        /*053c*/ 	.word	0x0500000f


	//   ....[15]....
        /*0540*/ 	.word	0x0500000f


	//   ....[16]....
        /*0544*/ 	.word	0x0500000f


	//----- nvinfo : EIATTR_COOP_GROUP_INSTR_OFFSETS
	.align		4
.L_963:
        /*0548*/ 	.byte	0x04, 0x28
        /*054a*/ 	.short	(.L_965 - .L_964)


	//   ....[0]....
.L_964:
        /*054c*/ 	.word	0x00000080


	//   ....[1]....
        /*0550*/ 	.word	0x00000090


	//   ....[2]....
        /*0554*/ 	.word	0x000002d0


	//   ....[3]....
        /*0558*/ 	.word	0x00000430


	//   ....[4]....
        /*055c*/ 	.word	0x00000550


	//   ....[5]....
        /*0560*/ 	.word	0x000006b0


	//   ....[6]....
        /*0564*/ 	.word	0x00001e60


	//   ....[7]....
        /*0568*/ 	.word	0x00002780


	//   ....[8]....
        /*056c*/ 	.word	0x00003ac0


	//   ....[9]....
        /*0570*/ 	.word	0x00004330


	//   ....[10]....
        /*0574*/ 	.word	0x00004450


	//   ....[11]....
        /*0578*/ 	.word	0x00004c70


	//   ....[12]....
        /*057c*/ 	.word	0x00004cd0


	//   ....[13]....
        /*0580*/ 	.word	0x00006630


	//   ....[14]....
        /*0584*/ 	.word	0x00006f80


	//   ....[15]....
        /*0588*/ 	.word	0x00007b70


	//   ....[16]....
        /*058c*/ 	.word	0x00007c70


	//   ....[17]....
        /*0590*/ 	.word	0x00008490


	//   ....[18]....
        /*0594*/ 	.word	0x00008510


	//   ....[19]....
        /*0598*/ 	.word	0x0000ace0


	//   ....[20]....
        /*059c*/ 	.word	0x0000acf0


	//   ....[21]....
        /*05a0*/ 	.word	0x0000ad20


	//   ....[22]....
        /*05a4*/ 	.word	0x0000ad30


	//   ....[23]....
        /*05a8*/ 	.word	0x0000cb10


	//   ....[24]....
        /*05ac*/ 	.word	0x0000d450


	//   ....[25]....
        /*05b0*/ 	.word	0x0000e040


	//   ....[26]....
        /*05b4*/ 	.word	0x0000e140


	//   ....[27]....
        /*05b8*/ 	.word	0x0000e960


	//   ....[28]....
        /*05bc*/ 	.word	0x0000e9e0


	//   ....[29]....
        /*05c0*/ 	.word	0x0000fb50


	//   ....[30]....
        /*05c4*/ 	.word	0x0000fb80


	//   ....[31]....
        /*05c8*/ 	.word	0x0000fc30


	//   ....[32]....
        /*05cc*/ 	.word	0x0000fc50


	//   ....[33]....
        /*05d0*/ 	.word	0x00011000


	//   ....[34]....
        /*05d4*/ 	.word	0x00011040


	//   ....[35]....
        /*05d8*/ 	.word	0x00011070


	//   ....[36]....
        /*05dc*/ 	.word	0x000110a0


	//   ....[37]....
        /*05e0*/ 	.word	0x00011780


	//   ....[38]....
        /*05e4*/ 	.word	0x000117b0


	//   ....[39]....
        /*05e8*/ 	.word	0x00011870


	//   ....[40]....
        /*05ec*/ 	.word	0x00011890


	//   ....[41]....
        /*05f0*/ 	.word	0x00011950


	//   ....[42]....
        /*05f4*/ 	.word	0x00011970


	//   ....[43]....
        /*05f8*/ 	.word	0x00011a40


	//   ....[44]....
        /*05fc*/ 	.word	0x00011a60


	//   ....[45]....
        /*0600*/ 	.word	0x00011e10


	//   ....[46]....
        /*0604*/ 	.word	0x00011e20


	//   ....[47]....
        /*0608*/ 	.word	0x00012260


	//   ....[48]....
        /*060c*/ 	.word	0x00012270


	//   ....[49]....
        /*0610*/ 	.word	0x00012fa0


	//   ....[50]....
        /*0614*/ 	.word	0x00012fc0


	//   ....[51]....
        /*0618*/ 	.word	0x00013080


	//   ....[52]....
        /*061c*/ 	.word	0x000130a0


	//   ....[53]....
        /*0620*/ 	.word	0x00013160


	//   ....[54]....
        /*0624*/ 	.word	0x00013180


	//   ....[55]....
        /*0628*/ 	.word	0x00013250


	//   ....[56]....
        /*062c*/ 	.word	0x00013270


	//   ....[57]....
        /*0630*/ 	.word	0x000133d0


	//   ....[58]....
        /*0634*/ 	.word	0x000135c0


	//   ....[59]....
        /*0638*/ 	.word	0x000135f0


	//   ....[60]....
        /*063c*/ 	.word	0x00013620


	//   ....[61]....
        /*0640*/ 	.word	0x00013650


	//   ....[62]....
        /*0644*/ 	.word	0x00013680


	//   ....[63]....
        /*0648*/ 	.word	0x000136b0


	//   ....[64]....
        /*064c*/ 	.word	0x00013820


	//   ....[65]....
        /*0650*/ 	.word	0x00013850


	//   ....[66]....
        /*0654*/ 	.word	0x00013880


	//   ....[67]....
        /*0658*/ 	.word	0x000138b0


	//   ....[68]....
        /*065c*/ 	.word	0x000138e0


	//   ....[69]....
        /*0660*/ 	.word	0x00013910


	//   ....[70]....
        /*0664*/ 	.word	0x000139a0


	//   ....[71]....
        /*0668*/ 	.word	0x000139d0


	//   ....[72]....
        /*066c*/ 	.word	0x000139e0


	//   ....[73]....
        /*0670*/ 	.word	0x00013a20


	//   ....[74]....
        /*0674*/ 	.word	0x00015b10


	//   ....[75]....
        /*0678*/ 	.word	0x00015b30


	//   ....[76]....
        /*067c*/ 	.word	0x00015bd0


	//   ....[77]....
        /*0680*/ 	.word	0x00015bf0


	//   ....[78]....
        /*0684*/ 	.word	0x00015c80


	//   ....[79]....
        /*0688*/ 	.word	0x00015ca0


	//   ....[80]....
        /*068c*/ 	.word	0x00015d30


	//   ....[81]....
        /*0690*/ 	.word	0x00015d50


	//   ....[82]....
        /*0694*/ 	.word	0x00015de0


	//   ....[83]....
        /*0698*/ 	.word	0x00015e00


	//   ....[84]....
        /*069c*/ 	.word	0x00015e90


	//   ....[85]....
        /*06a0*/ 	.word	0x00015eb0


	//   ....[86]....
        /*06a4*/ 	.word	0x00015f40


	//   ....[87]....
        /*06a8*/ 	.word	0x00015f60


	//   ....[88]....
        /*06ac*/ 	.word	0x00015f70


	//   ....[89]....
        /*06b0*/ 	.word	0x00015ff0


	//   ....[90]....
        /*06b4*/ 	.word	0x00016700


	//   ....[91]....
        /*06b8*/ 	.word	0x00016730


	//   ....[92]....
        /*06bc*/ 	.word	0x00016790


	//   ....[93]....
        /*06c0*/ 	.word	0x000167e0


	//   ....[94]....
        /*06c4*/ 	.word	0x00016830


	//   ....[95]....
        /*06c8*/ 	.word	0x00016880


	//   ....[96]....
        /*06cc*/ 	.word	0x000168d0


	//   ....[97]....
        /*06d0*/ 	.word	0x00016920


	//   ....[98]....
        /*06d4*/ 	.word	0x00016970


	//   ....[99]....
        /*06d8*/ 	.word	0x000169c0


	//   ....[100]....
        /*06dc*/ 	.word	0x00016a10


	//   ....[101]....
        /*06e0*/ 	.word	0x00016a60


	//   ....[102]....
        /*06e4*/ 	.word	0x00016ab0


	//   ....[103]....
        /*06e8*/ 	.word	0x00016af0


	//   ....[104]....
        /*06ec*/ 	.word	0x00016b10


	//   ....[105]....
        /*06f0*/ 	.word	0x00016b50


	//   ....[106]....
        /*06f4*/ 	.word	0x00017280


	//   ....[107]....
        /*06f8*/ 	.word	0x000172b0


	//   ....[108]....
        /*06fc*/ 	.word	0x00017310


	//   ....[109]....
        /*0700*/ 	.word	0x00017320


	//   ....[110]....
        /*0704*/ 	.word	0x00017370


	//   ....[111]....
        /*0708*/ 	.word	0x00017380


	//   ....[112]....
        /*070c*/ 	.word	0x000173d0


	//   ....[113]....
        /*0710*/ 	.word	0x000173e0


	//   ....[114]....
        /*0714*/ 	.word	0x00017430


	//   ....[115]....
        /*0718*/ 	.word	0x00017440


	//   ....[116]....
        /*071c*/ 	.word	0x00017490


	//   ....[117]....
        /*0720*/ 	.word	0x000174a0


	//   ....[118]....
        /*0724*/ 	.word	0x000174f0


	//   ....[119]....
        /*0728*/ 	.word	0x00017500


	//   ....[120]....
        /*072c*/ 	.word	0x00017510


	//   ....[121]....
        /*0730*/ 	.word	0x00017560


	//   ....[122]....
        /*0734*/ 	.word	0x000177b0


	//   ....[123]....
        /*0738*/ 	.word	0x000177d0


	//   ....[124]....
        /*073c*/ 	.word	0x000177e0


	//   ....[125]....
        /*0740*/ 	.word	0x00017850


	//   ....[126]....
        /*0744*/ 	.word	0x00017860


	//   ....[127]....
        /*0748*/ 	.word	0x000178d0


	//   ....[128]....
        /*074c*/ 	.word	0x000178e0


	//   ....[129]....
        /*0750*/ 	.word	0x00017950


	//   ....[130]....
        /*0754*/ 	.word	0x00017960


	//   ....[131]....
        /*0758*/ 	.word	0x000179d0


	//   ....[132]....
        /*075c*/ 	.word	0x000179e0


	//   ....[133]....
        /*0760*/ 	.word	0x00017a50


	//   ....[134]....
        /*0764*/ 	.word	0x00017a60


	//   ....[135]....
        /*0768*/ 	.word	0x00017ad0


	//   ....[136]....
        /*076c*/ 	.word	0x00017ae0


	//   ....[137]....
        /*0770*/ 	.word	0x00017af0


	//   ....[138]....
        /*0774*/ 	.word	0x00018060


	//   ....[139]....
        /*0778*/ 	.word	0x000180a0


	//   ....[140]....
        /*077c*/ 	.word	0x000180e0


	//   ....[141]....
        /*0780*/ 	.word	0x00018100


	//   ....[142]....
        /*0784*/ 	.word	0x00018110


	//   ....[143]....
        /*0788*/ 	.word	0x00018130


	//   ....[144]....
        /*078c*/ 	.word	0x000181a0


	//   ....[145]....
        /*0790*/ 	.word	0x000181c0


	//   ....[146]....
        /*0794*/ 	.word	0x00018220


	//   ....[147]....
        /*0798*/ 	.word	0x00018240


	//   ....[148]....
        /*079c*/ 	.word	0x000182a0


	//   ....[149]....
        /*07a0*/ 	.word	0x000182c0


	//   ....[150]....
        /*07a4*/ 	.word	0x00018320


	//   ....[151]....
        /*07a8*/ 	.word	0x00018340


	//   ....[152]....
        /*07ac*/ 	.word	0x00018390


	//   ....[153]....
        /*07b0*/ 	.word	0x000183b0


	//   ....[154]....
        /*07b4*/ 	.word	0x00018800


	//   ....[155]....
        /*07b8*/ 	.word	0x00018810


	//   ....[156]....
        /*07bc*/ 	.word	0x00018850


	//   ....[157]....
        /*07c0*/ 	.word	0x00018890


	//   ....[158]....
        /*07c4*/ 	.word	0x000188c0


	//   ....[159]....
        /*07c8*/ 	.word	0x000188f0


	//   ....[160]....
        /*07cc*/ 	.word	0x00018920


	//   ....[161]....
        /*07d0*/ 	.word	0x00018950


	//   ....[162]....
        /*07d4*/ 	.word	0x00018b00


	//   ....[163]....
        /*07d8*/ 	.word	0x00018b30


	//   ....[164]....
        /*07dc*/ 	.word	0x00018b60


	//   ....[165]....
        /*07e0*/ 	.word	0x00018b90


	//   ....[166]....
        /*07e4*/ 	.word	0x00018bc0


	//   ....[167]....
        /*07e8*/ 	.word	0x00018bf0


	//   ....[168]....
        /*07ec*/ 	.word	0x00018cb0


	//   ....[169]....
        /*07f0*/ 	.word	0x00018cd0


	//   ....[170]....
        /*07f4*/ 	.word	0x00018cf0


	//   ....[171]....
        /*07f8*/ 	.word	0x00018d50


	//   ....[172]....
        /*07fc*/ 	.word	0x00019770


	//   ....[173]....
        /*0800*/ 	.word	0x00019df0


	//   ....[174]....
        /*0804*/ 	.word	0x00019ee0


	//   ....[175]....
        /*0808*/ 	.word	0x00019f80


	//   ....[176]....
        /*080c*/ 	.word	0x00019fe0


	//   ....[177]....
        /*0810*/ 	.word	0x0001a0e0


	//   ....[178]....
        /*0814*/ 	.word	0x0001a150


	//   ....[179]....
        /*0818*/ 	.word	0x0001a250


	//   ....[180]....
        /*081c*/ 	.word	0x0001a2c0


	//   ....[181]....
        /*0820*/ 	.word	0x0001a3c0


	//   ....[182]....
        /*0824*/ 	.word	0x0001a430


	//   ....[183]....
        /*0828*/ 	.word	0x0001a530


	//   ....[184]....
        /*082c*/ 	.word	0x0001a5a0


	//   ....[185]....
        /*0830*/ 	.word	0x0001a6a0


	//   ....[186]....
        /*0834*/ 	.word	0x0001a710


	//   ....[187]....
        /*0838*/ 	.word	0x0001a810


	//   ....[188]....
        /*083c*/ 	.word	0x0001a880


	//   ....[189]....
        /*0840*/ 	.word	0x0001a920


	//   ....[190]....
        /*0844*/ 	.word	0x0001aa20


	//   ....[191]....
        /*0848*/ 	.word	0x0001aa90


	//   ....[192]....
        /*084c*/ 	.word	0x0001ab10


	//   ....[193]....
        /*0850*/ 	.word	0x0001abd0


	//   ....[194]....
        /*0854*/ 	.word	0x0001ac50


	//   ....[195]....
        /*0858*/ 	.word	0x0001ad20


	//   ....[196]....
        /*085c*/ 	.word	0x0001ada0


	//   ....[197]....
        /*0860*/ 	.word	0x0001ae70


	//   ....[198]....
        /*0864*/ 	.word	0x0001aef0


	//   ....[199]....
        /*0868*/ 	.word	0x0001afc0


	//   ....[200]....
        /*086c*/ 	.word	0x0001b040


	//   ....[201]....
        /*0870*/ 	.word	0x0001b110


	//   ....[202]....
        /*0874*/ 	.word	0x0001b190


	//   ....[203]....
        /*0878*/ 	.word	0x0001b250


	//   ....[204]....
        /*087c*/ 	.word	0x0001b2d0


	//   ....[205]....
        /*0880*/ 	.word	0x0001b380


	//   ....[206]....
        /*0884*/ 	.word	0x0001b4b0


	//   ....[207]....
        /*0888*/ 	.word	0x0001b550


	//   ....[208]....
        /*088c*/ 	.word	0x0001b5c0


	//   ....[209]....
        /*0890*/ 	.word	0x0001b680


	//   ....[210]....
        /*0894*/ 	.word	0x0001b6e0


	//   ....[211]....
        /*0898*/ 	.word	0x0001b7a0


	//   ....[212]....
        /*089c*/ 	.word	0x0001b800


	//   ....[213]....
        /*08a0*/ 	.word	0x0001b8c0


	//   ....[214]....
        /*08a4*/ 	.word	0x0001b920


	//   ....[215]....
        /*08a8*/ 	.word	0x0001b9e0


	//   ....[216]....
        /*08ac*/ 	.word	0x0001ba40


	//   ....[217]....
        /*08b0*/ 	.word	0x0001bb00


	//   ....[218]....
        /*08b4*/ 	.word	0x0001bb60


	//   ....[219]....
        /*08b8*/ 	.word	0x0001bc20


	//   ....[220]....
        /*08bc*/ 	.word	0x0001bc80


	//   ....[221]....
        /*08c0*/ 	.word	0x0001bd40


	//   ....[222]....
        /*08c4*/ 	.word	0x0001be30


	//   ....[223]....
        /*08c8*/ 	.word	0x0001bed0


	//   ....[224]....
        /*08cc*/ 	.word	0x0001bf30


	//   ....[225]....
        /*08d0*/ 	.word	0x0001c010


	//   ....[226]....
        /*08d4*/ 	.word	0x0001c070


	//   ....[227]....
        /*08d8*/ 	.word	0x0001c150


	//   ....[228]....
        /*08dc*/ 	.word	0x0001c1b0


	//   ....[229]....
        /*08e0*/ 	.word	0x0001c290


	//   ....[230]....
        /*08e4*/ 	.word	0x0001c2f0


	//   ....[231]....
        /*08e8*/ 	.word	0x0001c3d0


	//   ....[232]....
        /*08ec*/ 	.word	0x0001c430


	//   ....[233]....
        /*08f0*/ 	.word	0x0001c510


	//   ....[234]....
        /*08f4*/ 	.word	0x0001c570


	//   ....[235]....
        /*08f8*/ 	.word	0x0001c650


	//   ....[236]....
        /*08fc*/ 	.word	0x0001c6b0


	//   ....[237]....
        /*0900*/ 	.word	0x0001c780


	//   ....[238]....
        /*0904*/ 	.word	0x0001c8a0


	//   ....[239]....
        /*0908*/ 	.word	0x0001c940


	//   ....[240]....
        /*090c*/ 	.word	0x0001ca00


	//   ....[241]....
        /*0910*/ 	.word	0x0001cad0


	//   ....[242]....
        /*0914*/ 	.word	0x0001cb30


	//   ....[243]....
        /*0918*/ 	.word	0x0001cc10


	//   ....[244]....
        /*091c*/ 	.word	0x0001cc70


	//   ....[245]....
        /*0920*/ 	.word	0x0001cd40


	//   ....[246]....
        /*0924*/ 	.word	0x0001cda0


	//   ....[247]....
        /*0928*/ 	.word	0x0001ce70


	//   ....[248]....
        /*092c*/ 	.word	0x0001ced0


	//   ....[249]....
        /*0930*/ 	.word	0x0001cfb0


	//   ....[250]....
        /*0934*/ 	.word	0x0001d010


	//   ....[251]....
        /*0938*/ 	.word	0x0001d0e0


	//   ....[252]....
        /*093c*/ 	.word	0x0001d140


	//   ....[253]....
        /*0940*/ 	.word	0x0001d200


	//   ....[254]....
        /*0944*/ 	.word	0x0001d290


	//   ....[255]....
        /*0948*/ 	.word	0x0001d330


	//   ....[0]....
        /*094c*/ 	.word	0x0001d4a0


	//   ....[1]....
        /*0950*/ 	.word	0x0001d510


	//   ....[2]....
        /*0954*/ 	.word	0x0001d590


	//   ....[3]....
        /*0958*/ 	.word	0x0001d600


	//   ....[4]....
        /*095c*/ 	.word	0x0001d670


	//   ....[5]....
        /*0960*/ 	.word	0x0001d6f0


	//   ....[6]....
        /*0964*/ 	.word	0x0001d770


	//   ....[7]....
        /*0968*/ 	.word	0x0001d800


	//   ....[8]....
        /*096c*/ 	.word	0x0001d870


	//   ....[9]....
        /*0970*/ 	.word	0x0001d8e0


	//   ....[10]....
        /*0974*/ 	.word	0x0001d950


	//   ....[11]....
        /*0978*/ 	.word	0x0001d9d0


	//   ....[12]....
        /*097c*/ 	.word	0x0001da40


	//   ....[13]....
        /*0980*/ 	.word	0x0001dad0


	//   ....[14]....
        /*0984*/ 	.word	0x0001db30


	//   ....[15]....
        /*0988*/ 	.word	0x0001dbc0


	//   ....[16]....
        /*098c*/ 	.word	0x0001dcf0


	//----- nvinfo : EIATTR_REG_RECONFIG
	.align		4
.L_965:
        /*0990*/ 	.byte	0x01, 0x54
	.zero		2


	//----- nvinfo : EIATTR_SYSCALL_OFFSETS
	.align		4
        /*0994*/ 	.byte	0x04, 0x46
        /*0996*/ 	.short	(.L_967 - .L_966)


	//   ....[0]....
.L_966:
        /*0998*/ 	.word	0x00002040


	//   ....[1]....
        /*099c*/ 	.word	0x00015200


	//   ....[2]....
        /*09a0*/ 	.word	0x00015350


	//   ....[3]....
        /*09a4*/ 	.word	0x00015440


	//   ....[4]....
        /*09a8*/ 	.word	0x00016340


	//----- nvinfo : EIATTR_MBARRIER_INSTR_OFFSETS
	.align		4
.L_967:
        /*09ac*/ 	.byte	0x04, 0x39
        /*09ae*/ 	.short	(.L_969 - .L_968)


	//   ....[0]....
.L_968:
        /*09b0*/ 	.word	0x00000180
        /*09b4*/ 	.word	0x000000ff
        /*09b8*/ 	.word	0x00028800
        /*09bc*/ 	.short	0x0100
        /*09be*/ 	.byte	0x08
	.zero		1


	//   ....[1]....
        /*09c0*/ 	.word	0x00000190
        /*09c4*/ 	.word	0x000000ff
        /*09c8*/ 	.word	0x00028820
        /*09cc*/ 	.short	0x0100
        /*09ce*/ 	.byte	0x08
	.zero		1


	//   ....[2]....
        /*09d0*/ 	.word	0x00000280
        /*09d4*/ 	.word	0x000000ff
        /*09d8*/ 	.word	0x00028830
        /*09dc*/ 	.short	0x0100
        /*09de*/ 	.byte	0x08
	.zero		1


	//   ....[3]....
        /*09e0*/ 	.word	0x00000290
        /*09e4*/ 	.word	0x000000ff
        /*09e8*/ 	.word	0x00028840
        /*09ec*/ 	.short	0x0100
        /*09ee*/ 	.byte	0x08
	.zero		1


	//   ....[4]....
        /*09f0*/ 	.word	0x000002a0
        /*09f4*/ 	.word	0x000000ff
        /*09f8*/ 	.word	0x00028838
        /*09fc*/ 	.short	0x0100
        /*09fe*/ 	.byte	0x08
	.zero		1


	//   ....[5]....
        /*0a00*/ 	.word	0x000002b0
        /*0a04*/ 	.word	0x000000ff
        /*0a08*/ 	.word	0x00028848
        /*0a0c*/ 	.short	0x0100
        /*0a0e*/ 	.byte	0x08
	.zero		1


	//   ....[6]....
        /*0a10*/ 	.word	0x000003e0
        /*0a14*/ 	.word	0x000000ff
        /*0a18*/ 	.word	0x00028850
        /*0a1c*/ 	.short	0x0100
        /*0a1e*/ 	.byte	0x08
	.zero		1


	//   ....[7]....
        /*0a20*/ 	.word	0x000003f0
        /*0a24*/ 	.word	0x000000ff
        /*0a28*/ 	.word	0x00028860
        /*0a2c*/ 	.short	0x0100
        /*0a2e*/ 	.byte	0x08
	.zero		1


	//   ....[8]....
        /*0a30*/ 	.word	0x00000400
        /*0a34*/ 	.word	0x000000ff
        /*0a38*/ 	.word	0x00028858
        /*0a3c*/ 	.short	0x0100
        /*0a3e*/ 	.byte	0x08
	.zero		1


	//   ....[9]....
        /*0a40*/ 	.word	0x00000410
        /*0a44*/ 	.word	0x000000ff
        /*0a48*/ 	.word	0x00028868
        /*0a4c*/ 	.short	0x0100
        /*0a4e*/ 	.byte	0x08
	.zero		1


	//   ....[10]....
        /*0a50*/ 	.word	0x00000500
        /*0a54*/ 	.word	0x000000ff
        /*0a58*/ 	.word	0x00028870
        /*0a5c*/ 	.short	0x0100
        /*0a5e*/ 	.byte	0x06
	.zero		1


	//   ....[11]....
        /*0a60*/ 	.word	0x00000510
        /*0a64*/ 	.word	0x000000ff
        /*0a68*/ 	.word	0x00028880
        /*0a6c*/ 	.short	0x0100
        /*0a6e*/ 	.byte	0x06
	.zero		1


	//   ....[12]....
        /*0a70*/ 	.word	0x00000520
        /*0a74*/ 	.word	0x000000ff
        /*0a78*/ 	.word	0x00028878
        /*0a7c*/ 	.short	0x0100
        /*0a7e*/ 	.byte	0x06
	.zero		1


	//   ....[13]....
        /*0a80*/ 	.word	0x00000530
        /*0a84*/ 	.word	0x000000ff
        /*0a88*/ 	.word	0x00028888
        /*0a8c*/ 	.short	0x0100
        /*0a8e*/ 	.byte	0x06
	.zero		1


	//   ....[14]....
        /*0a90*/ 	.word	0x00000660
        /*0a94*/ 	.word	0x000000ff
        /*0a98*/ 	.word	0x00028890
        /*0a9c*/ 	.short	0x0100
        /*0a9e*/ 	.byte	0x08
	.zero		1


	//   ....[15]....
        /*0aa0*/ 	.word	0x00000670
        /*0aa4*/ 	.word	0x000000ff
        /*0aa8*/ 	.word	0x000288a0
        /*0aac*/ 	.short	0x0100
        /*0aae*/ 	.byte	0x08
	.zero		1


	//   ....[16]....
        /*0ab0*/ 	.word	0x00000680
        /*0ab4*/ 	.word	0x000000ff
        /*0ab8*/ 	.word	0x00028898
        /*0abc*/ 	.short	0x0100
        /*0abe*/ 	.byte	0x08
	.zero		1


	//   ....[17]....
        /*0ac0*/ 	.word	0x00000690
        /*0ac4*/ 	.word	0x000000ff
        /*0ac8*/ 	.word	0x000288a8
        /*0acc*/ 	.short	0x0100
        /*0ace*/ 	.byte	0x08
	.zero		1


	//   ....[18]....
        /*0ad0*/ 	.word	0x000007d0
        /*0ad4*/ 	.word	0x000000ff
        /*0ad8*/ 	.word	0x000288b0
        /*0adc*/ 	.short	0x0100
        /*0ade*/ 	.byte	0x08
	.zero		1


	//   ....[19]....
        /*0ae0*/ 	.word	0x000007e0
        /*0ae4*/ 	.word	0x000000ff
        /*0ae8*/ 	.word	0x000288c0
        /*0aec*/ 	.short	0x0100
        /*0aee*/ 	.byte	0x08
	.zero		1


	//   ....[20]....
        /*0af0*/ 	.word	0x000007f0
        /*0af4*/ 	.word	0x000000ff
        /*0af8*/ 	.word	0x000288b8
        /*0afc*/ 	.short	0x0100
        /*0afe*/ 	.byte	0x08
	.zero		1


	//   ....[21]....
        /*0b00*/ 	.word	0x00000800
        /*0b04*/ 	.word	0x000000ff
        /*0b08*/ 	.word	0x000288c8
        /*0b0c*/ 	.short	0x0100
        /*0b0e*/ 	.byte	0x08
	.zero		1


	//   ....[22]....
        /*0b10*/ 	.word	0x000020e0
        /*0b14*/ 	.word	0x000000ff
        /*0b18*/ 	.word	0x00028800
        /*0b1c*/ 	.short	0x010a
        /*0b1e*/ 	.byte	0x28
	.zero		1


	//   ....[23]....
        /*0b20*/ 	.word	0x00002160
        /*0b24*/ 	.word	0x00000059
        /*0b28*/ 	.word	0x00028830
        /*0b2c*/ 	.short	0x010a
        /*0b2e*/ 	.byte	0x3f
	.zero		1


	//   ....[24]....
        /*0b30*/ 	.word	0x000021a0
        /*0b34*/ 	.word	0x00000059
        /*0b38*/ 	.word	0x00028830
        /*0b3c*/ 	.short	0x010a
        /*0b3e*/ 	.byte	0x3f
	.zero		1


	//   ....[25]....
        /*0b40*/ 	.word	0x00002b20
        /*0b44*/ 	.word	0x000000ff
        /*0b48*/ 	.word	0x00000000
        /*0b4c*/ 	.short	0x0101
        /*0b4e*/ 	.byte	0x06
	.zero		1


	//   ....[26]....
        /*0b50*/ 	.word	0x00005d10
        /*0b54*/ 	.word	0x000000ff
        /*0b58*/ 	.word	0x00028830
        /*0b5c*/ 	.short	0x010a
        /*0b5e*/ 	.byte	0x06
	.zero		1


	//   ....[27]....
        /*0b60*/ 	.word	0x00005d50
        /*0b64*/ 	.word	0x000000ff
        /*0b68*/ 	.word	0x00028830
        /*0b6c*/ 	.short	0x010a
        /*0b6e*/ 	.byte	0x06
	.zero		1


	//   ....[28]....
        /*0b70*/ 	.word	0x000060d0
        /*0b74*/ 	.word	0x000000ff
        /*0b78*/ 	.word	0x00028850
        /*0b7c*/ 	.short	0x010a
        /*0b7e*/ 	.byte	0x06
	.zero		1


	//   ....[29]....
        /*0b80*/ 	.word	0x00006110
        /*0b84*/ 	.word	0x000000ff
        /*0b88*/ 	.word	0x00028850
        /*0b8c*/ 	.short	0x010a
        /*0b8e*/ 	.byte	0x06
	.zero		1


	//   ....[30]....
        /*0b90*/ 	.word	0x00006990
        /*0b94*/ 	.word	0x000000ff
        /*0b98*/ 	.word	0x00000000
        /*0b9c*/ 	.short	0x0101
        /*0b9e*/ 	.byte	0x06
	.zero		1


	//   ....[31]....
        /*0ba0*/ 	.word	0x00008ff0
        /*0ba4*/ 	.word	0x000000ff
        /*0ba8*/ 	.word	0x00000000
        /*0bac*/ 	.short	0x0101
        /*0bae*/ 	.byte	0x0a
	.zero		1


	//   ....[32]....
        /*0bb0*/ 	.word	0x00009940
        /*0bb4*/ 	.word	0x000000ff
        /*0bb8*/ 	.word	0x00028830
        /*0bbc*/ 	.short	0x010a
        /*0bbe*/ 	.byte	0x06
	.zero		1


	//   ....[33]....
        /*0bc0*/ 	.word	0x00009980
        /*0bc4*/ 	.word	0x000000ff
        /*0bc8*/ 	.word	0x00028830
        /*0bcc*/ 	.short	0x010a
        /*0bce*/ 	.byte	0x06
	.zero		1


	//   ....[34]....
        /*0bd0*/ 	.word	0x00009d00
        /*0bd4*/ 	.word	0x000000ff
        /*0bd8*/ 	.word	0x00028850
        /*0bdc*/ 	.short	0x010a
        /*0bde*/ 	.byte	0x06
	.zero		1


	//   ....[35]....
        /*0be0*/ 	.word	0x00009d40
        /*0be4*/ 	.word	0x000000ff
        /*0be8*/ 	.word	0x00028850
        /*0bec*/ 	.short	0x010a
        /*0bee*/ 	.byte	0x06
	.zero		1


	//   ....[36]....
        /*0bf0*/ 	.word	0x0000a5a0
        /*0bf4*/ 	.word	0x000000ff
        /*0bf8*/ 	.word	0x00000000
        /*0bfc*/ 	.short	0x0101
        /*0bfe*/ 	.byte	0x07
	.zero		1


	//   ....[37]....
        /*0c00*/ 	.word	0x0000bb10
        /*0c04*/ 	.word	0x000000ff
        /*0c08*/ 	.word	0x00000000
        /*0c0c*/ 	.short	0x0101
        /*0c0e*/ 	.byte	0x07
	.zero		1


	//   ....[38]....
        /*0c10*/ 	.word	0x0000c220
        /*0c14*/ 	.word	0x000000ff
        /*0c18*/ 	.word	0x00028830
        /*0c1c*/ 	.short	0x010a
        /*0c1e*/ 	.byte	0x06
	.zero		1


	//   ....[39]....
        /*0c20*/ 	.word	0x0000c260
        /*0c24*/ 	.word	0x000000ff
        /*0c28*/ 	.word	0x00028830
        /*0c2c*/ 	.short	0x010a
        /*0c2e*/ 	.byte	0x06
	.zero		1


	//   ....[40]....
        /*0c30*/ 	.word	0x0000c5b0
        /*0c34*/ 	.word	0x000000ff
        /*0c38*/ 	.word	0x00028850
        /*0c3c*/ 	.short	0x010a
        /*0c3e*/ 	.byte	0x06
	.zero		1


	//   ....[41]....
        /*0c40*/ 	.word	0x0000c5f0
        /*0c44*/ 	.word	0x000000ff
        /*0c48*/ 	.word	0x00028850
        /*0c4c*/ 	.short	0x010a
        /*0c4e*/ 	.byte	0x06
	.zero		1


	//   ....[42]....
        /*0c50*/ 	.word	0x0000ce60
        /*0c54*/ 	.word	0x000000ff
        /*0c58*/ 	.word	0x00000000
        /*0c5c*/ 	.short	0x0101
        /*0c5e*/ 	.byte	0x06
	.zero		1


	//   ....[43]....
        /*0c60*/ 	.word	0x0000f4c0
        /*0c64*/ 	.word	0x000000ff
        /*0c68*/ 	.word	0x00000000
        /*0c6c*/ 	.short	0x0101
        /*0c6e*/ 	.byte	0x07
	.zero		1


	//   ....[44]....
        /*0c70*/ 	.word	0x0000fac0
        /*0c74*/ 	.word	0x000000ff
        /*0c78*/ 	.word	0x00028850
        /*0c7c*/ 	.short	0x010a
        /*0c7e*/ 	.byte	0x05
	.zero		1


	//   ....[45]....
        /*0c80*/ 	.word	0x0000fb00
        /*0c84*/ 	.word	0x000000ff
        /*0c88*/ 	.word	0x00028850
        /*0c8c*/ 	.short	0x010a
        /*0c8e*/ 	.byte	0x05
	.zero		1


	//   ....[46]....
        /*0c90*/ 	.word	0x000100a0
        /*0c94*/ 	.word	0x000000ff
        /*0c98*/ 	.word	0x00000000
        /*0c9c*/ 	.short	0x0101
        /*0c9e*/ 	.byte	0x04
	.zero		1


	//   ....[47]....
        /*0ca0*/ 	.word	0x00011770
        /*0ca4*/ 	.word	0x00000015
        /*0ca8*/ 	.word	0x00000000
        /*0cac*/ 	.short	0x0101
        /*0cae*/ 	.byte	0x3f
	.zero		1


	//   ....[48]....
        /*0cb0*/ 	.word	0x00011c10
        /*0cb4*/ 	.word	0x00000015
        /*0cb8*/ 	.word	0x00000000
        /*0cbc*/ 	.short	0x0101
        /*0cbe*/ 	.byte	0x3f
	.zero		1


	//   ....[49]....
        /*0cc0*/ 	.word	0x00015940
        /*0cc4*/ 	.word	0x00000007
        /*0cc8*/ 	.word	0x00028840
        /*0ccc*/ 	.short	0x010a
        /*0cce*/ 	.byte	0x3f
	.zero		1


	//   ....[50]....
        /*0cd0*/ 	.word	0x000160a0
        /*0cd4*/ 	.word	0x00000007
        /*0cd8*/ 	.word	0x00028830
        /*0cdc*/ 	.short	0x0107
        /*0cde*/ 	.byte	0x3f
	.zero		1


	//   ....[51]....
        /*0ce0*/ 	.word	0x00016160
        /*0ce4*/ 	.word	0x00000007
        /*0ce8*/ 	.word	0x00028830
        /*0cec*/ 	.short	0x0101
        /*0cee*/ 	.byte	0x3f
	.zero		1


	//   ....[52]....
        /*0cf0*/ 	.word	0x00016c40
        /*0cf4*/ 	.word	0x00000016
        /*0cf8*/ 	.word	0x00028800
        /*0cfc*/ 	.short	0x0107
        /*0cfe*/ 	.byte	0x3f
	.zero		1


	//   ....[53]....
        /*0d00*/ 	.word	0x00016d50
        /*0d04*/ 	.word	0x00000016
        /*0d08*/ 	.word	0x00028800
        /*0d0c*/ 	.short	0x0101
        /*0d0e*/ 	.byte	0x3f
	.zero		1


	//   ....[54]....
        /*0d10*/ 	.word	0x00016d70
        /*0d14*/ 	.word	0x00000016
        /*0d18*/ 	.word	0x00028820
        /*0d1c*/ 	.short	0x010a
        /*0d1e*/ 	.byte	0x3f
	.zero		1


	//   ....[55]....
        /*0d20*/ 	.word	0x000170f0
        /*0d24*/ 	.word	0x00000006
        /*0d28*/ 	.word	0x00028840
        /*0d2c*/ 	.short	0x010a
        /*0d2e*/ 	.byte	0x3f
	.zero		1


	//   ....[56]....
        /*0d30*/ 	.word	0x000175f0
        /*0d34*/ 	.word	0x00000006
        /*0d38*/ 	.word	0x00028830
        /*0d3c*/ 	.short	0x0107
        /*0d3e*/ 	.byte	0x3f
	.zero		1


	//   ....[57]....
        /*0d40*/ 	.word	0x000176a0
        /*0d44*/ 	.word	0x00000006
        /*0d48*/ 	.word	0x00028830
        /*0d4c*/ 	.short	0x0101
        /*0d4e*/ 	.byte	0x3f
	.zero		1


	//   ....[58]....
        /*0d50*/ 	.word	0x00017710
        /*0d54*/ 	.word	0x00000006
        /*0d58*/ 	.word	0x00028860
        /*0d5c*/ 	.short	0x010a
        /*0d5e*/ 	.byte	0x3f
	.zero		1


	//   ....[59]....
        /*0d60*/ 	.word	0x00017ca0
        /*0d64*/ 	.word	0x00000006
        /*0d68*/ 	.word	0x00028850
        /*0d6c*/ 	.short	0x0107
        /*0d6e*/ 	.byte	0x3f
	.zero		1


	//   ....[60]....
        /*0d70*/ 	.word	0x00017dc0
        /*0d74*/ 	.word	0x00000006
        /*0d78*/ 	.word	0x00028850
        /*0d7c*/ 	.short	0x0101
        /*0d7e*/ 	.byte	0x3f
	.zero		1


	//   ....[61]....
        /*0d80*/ 	.word	0x00017fc0
        /*0d84*/ 	.word	0x00000000
        /*0d88*/ 	.word	0x00028860
        /*0d8c*/ 	.short	0x010a
        /*0d8e*/ 	.byte	0x3f
	.zero		1


	//   ....[62]....
        /*0d90*/ 	.word	0x000184f0
        /*0d94*/ 	.word	0x00000000
        /*0d98*/ 	.word	0x00028850
        /*0d9c*/ 	.short	0x0107
        /*0d9e*/ 	.byte	0x3f
	.zero		1


	//   ....[63]....
        /*0da0*/ 	.word	0x000185a0
        /*0da4*/ 	.word	0x00000000
        /*0da8*/ 	.word	0x00028850
        /*0dac*/ 	.short	0x0101
        /*0dae*/ 	.byte	0x3f
	.zero		1


	//   ....[64]....
        /*0db0*/ 	.word	0x000196f0
        /*0db4*/ 	.word	0x00000004
        /*0db8*/ 	.word	0x00028820
        /*0dbc*/ 	.short	0x010a
        /*0dbe*/ 	.byte	0x3f
	.zero		1


	//   ....[65]....
        /*0dc0*/ 	.word	0x00019890
        /*0dc4*/ 	.word	0x00000005
        /*0dc8*/ 	.word	0x00028840
        /*0dcc*/ 	.short	0x010a
        /*0dce*/ 	.byte	0x3f
	.zero		1


	//   ....[66]....
        /*0dd0*/ 	.word	0x00019930
        /*0dd4*/ 	.word	0x00000019
        /*0dd8*/ 	.word	0x00028840
        /*0ddc*/ 	.short	0x010a
        /*0dde*/ 	.byte	0x3f
	.zero		1


	//   ....[67]....
        /*0de0*/ 	.word	0x00019970
        /*0de4*/ 	.word	0x00000005
        /*0de8*/ 	.word	0x00028860
        /*0dec*/ 	.short	0x010a
        /*0dee*/ 	.byte	0x3f
	.zero		1


	//   ....[68]....
        /*0df0*/ 	.word	0x000199b0
        /*0df4*/ 	.word	0x00000019
        /*0df8*/ 	.word	0x00028860
        /*0dfc*/ 	.short	0x010a
        /*0dfe*/ 	.byte	0x3f
	.zero		1


	//   ....[69]....
        /*0e00*/ 	.word	0x00019a20
        /*0e04*/ 	.word	0x00000003
        /*0e08*/ 	.word	0x00028800
        /*0e0c*/ 	.short	0x010a
        /*0e0e*/ 	.byte	0x3f
	.zero		1


	//   ....[70]....
        /*0e10*/ 	.word	0x00019a70
        /*0e14*/ 	.word	0x00000059
        /*0e18*/ 	.word	0x00028830
        /*0e1c*/ 	.short	0x010a
        /*0e1e*/ 	.byte	0x3f
	.zero		1


	//   ....[71]....
        /*0e20*/ 	.word	0x00019ad0
        /*0e24*/ 	.word	0x00000007
        /*0e28*/ 	.word	0x00028830
        /*0e2c*/ 	.short	0x010a
        /*0e2e*/ 	.byte	0x3f
	.zero		1


	//   ....[72]....
        /*0e30*/ 	.word	0x00019b30
        /*0e34*/ 	.word	0x00000007
        /*0e38*/ 	.word	0x00028850
        /*0e3c*/ 	.short	0x010a
        /*0e3e*/ 	.byte	0x3f
	.zero		1


	//   ....[73]....
        /*0e40*/ 	.word	0x00019b90
        /*0e44*/ 	.word	0x00000007
        /*0e48*/ 	.word	0x00028830
        /*0e4c*/ 	.short	0x010a
        /*0e4e*/ 	.byte	0x3f
	.zero		1


	//   ....[74]....
        /*0e50*/ 	.word	0x00019bf0
        /*0e54*/ 	.word	0x00000007
        /*0e58*/ 	.word	0x00028850
        /*0e5c*/ 	.short	0x010a
        /*0e5e*/ 	.byte	0x3f
	.zero		1


	//   ....[75]....
        /*0e60*/ 	.word	0x00019c50
        /*0e64*/ 	.word	0x00000007
        /*0e68*/ 	.word	0x00028830
        /*0e6c*/ 	.short	0x010a
        /*0e6e*/ 	.byte	0x3f
	.zero		1


	//   ....[76]....
        /*0e70*/ 	.word	0x00019cb0
        /*0e74*/ 	.word	0x00000007
        /*0e78*/ 	.word	0x00028850
        /*0e7c*/ 	.short	0x010a
        /*0e7e*/ 	.byte	0x3f
	.zero		1


	//   ....[77]....
        /*0e80*/ 	.word	0x00019d10
        /*0e84*/ 	.word	0x00000004
        /*0e88*/ 	.word	0x00028850
        /*0e8c*/ 	.short	0x010a
        /*0e8e*/ 	.byte	0x3f
	.zero		1


	//   ....[78]....
        /*0e90*/ 	.word	0x00019e30
        /*0e94*/ 	.word	0x00000007
        /*0e98*/ 	.word	0x00028840
        /*0e9c*/ 	.short	0x010a
        /*0e9e*/ 	.byte	0x3f
	.zero		1


	//   ....[79]....
        /*0ea0*/ 	.word	0x0001b3b0
        /*0ea4*/ 	.word	0x00000016
        /*0ea8*/ 	.word	0x00028820
        /*0eac*/ 	.short	0x010a
        /*0eae*/ 	.byte	0x3f
	.zero		1


	//   ....[80]....
        /*0eb0*/ 	.word	0x0001b400
        /*0eb4*/ 	.word	0x00000006
        /*0eb8*/ 	.word	0x00028840
        /*0ebc*/ 	.short	0x010a
        /*0ebe*/ 	.byte	0x3f
	.zero		1


	//   ....[81]....
        /*0ec0*/ 	.word	0x0001bd80
        /*0ec4*/ 	.word	0x00000006
        /*0ec8*/ 	.word	0x00028860
        /*0ecc*/ 	.short	0x010a
        /*0ece*/ 	.byte	0x3f
	.zero		1


	//   ....[82]....
        /*0ed0*/ 	.word	0x0001c7f0
        /*0ed4*/ 	.word	0x00000000
        /*0ed8*/ 	.word	0x00028860
        /*0edc*/ 	.short	0x010a
        /*0ede*/ 	.byte	0x3f
	.zero		1


	//   ....[83]....
        /*0ee0*/ 	.word	0x0001dc10
        /*0ee4*/ 	.word	0x00000004
        /*0ee8*/ 	.word	0x00028820
        /*0eec*/ 	.short	0x010a
        /*0eee*/ 	.byte	0x3f
	.zero		1


	//   ....[84]....
        /*0ef0*/ 	.word	0x0001ddb0
        /*0ef4*/ 	.word	0x00000005
        /*0ef8*/ 	.word	0x00028840
        /*0efc*/ 	.short	0x010a
        /*0efe*/ 	.byte	0x3f
	.zero		1


	//   ....[85]....
        /*0f00*/ 	.word	0x0001de00
        /*0f04*/ 	.word	0x00000019
        /*0f08*/ 	.word	0x00028840
        /*0f0c*/ 	.short	0x010a
        /*0f0e*/ 	.byte	0x3f
	.zero		1


	//   ....[86]....
        /*0f10*/ 	.word	0x0001de50
        /*0f14*/ 	.word	0x00000005
        /*0f18*/ 	.word	0x00028860
        /*0f1c*/ 	.short	0x010a
        /*0f1e*/ 	.byte	0x3f
	.zero		1


	//----- nvinfo : EIATTR_NUM_MBARRIERS
	.align		4
.L_969:
        /*0f20*/ 	.byte	0x03, 0x38
        /*0f22*/ 	.short	0x0016


	//----- nvinfo : EIATTR_EXIT_INSTR_OFFSETS
	.align		4
        /*0f24*/ 	.byte	0x04, 0x1c
        /*0f26*/ 	.short	(.L_971 - .L_970)


	//   ....[0]....
.L_970:
        /*0f28*/ 	.word	0x000009c0


	//   ....[1]....
        /*0f2c*/ 	.word	0x00013370


	//   ....[2]....
        /*0f30*/ 	.word	0x00019a00


	//----- nvinfo : EIATTR_MAX_THREADS
	.align		4
.L_971:
        /*0f34*/ 	.byte	0x04, 0x05
        /*0f36*/ 	.short	(.L_973 - .L_972)
.L_972:
        /*0f38*/ 	.word	0x00000180
        /*0f3c*/ 	.word	0x00000001
        /*0f40*/ 	.word	0x00000001


	//----- nvinfo : EIATTR_CRS_STACK_SIZE
	.align		4
.L_973:
        /*0f44*/ 	.byte	0x04, 0x1e
        /*0f46*/ 	.short	(.L_975 - .L_974)
.L_974:
        /*0f48*/ 	.word	0x00000000


	//----- nvinfo : EIATTR_CBANK_PARAM_SIZE
	.align		4
.L_975:
        /*0f4c*/ 	.byte	0x03, 0x19
        /*0f4e*/ 	.short	0x0af0


	//----- nvinfo : EIATTR_PARAM_CBANK
	.align		4
        /*0f50*/ 	.byte	0x04, 0x0a
        /*0f52*/ 	.short	(.L_977 - .L_976)
	.align		4
.L_976:
        /*0f54*/ 	.word	index@(.nv.constant0._ZN7cutlass13device_kernelIN5flash11enable_sm90INS1_16FlashAttnFwdSm90INS1_25CollectiveMainloopFwdSm90ILi2EN4cute5tupleIJNS5_1CILi1EEES8_S8_EEENS6_IJNS7_ILi128EEESA_SA_EEELi128ENS_6half_tEfNS_4arch4Sm90ELb0ELb1ELb1ELb1ELb1ELb0ELb0ELb1ELb1ELb1ELb1ELb0EEENS1_21CollectiveEpilogueFwdISB_S9_SC_SE_Li256ELb1ELb1ELb1ELb0EEENS1_36VarlenDynamicPersistentTileSchedulerILi128ELi128ELi256ELi128ELb1ELb1ELb1ELb1ELb0ELb1EEEEEEEEEvNT_6ParamsE)
        /*0f58*/ 	.short	0x0210
        /*0f5a*/ 	.short	0x0af0


	//----- nvinfo : EIATTR_SW_WAR
	.align		4
.L_977:
        /*0f5c*/ 	.byte	0x04, 0x36
        /*0f5e*/ 	.short	(.L_979 - .L_978)
.L_978:
        /*0f60*/ 	.word	0x00000008
.L_979:


//--------------------- .nv.info._ZN7cutlass13device_kernelIN5flash11enable_sm90INS1_16FlashAttnFwdSm90INS1_25CollectiveMainloopFwdSm90ILi2EN4cute5tupleIJNS5_1CILi1EEES8_S8_EEENS6_IJNS7_ILi128EEESA_SA_EEELi128ENS_6half_tEfNS_4arch4Sm90ELb0ELb1ELb1ELb1ELb1ELb1ELb0ELb1ELb1ELb1ELb1ELb0EEENS1_21CollectiveEpilogueFwdISB_S9_SC_SE_Li256ELb1ELb1ELb1ELb0EEENS1_36VarlenDynamicPersistentTileSchedulerILi128ELi128ELi256ELi128ELb1ELb1ELb1ELb1ELb0ELb1EEEEEEEEEvNT_6ParamsE --------------------------
	.section	.nv.info._ZN7cutlass13device_kernelIN5flash11enable_sm90INS1_16FlashAttnFwdSm90INS1_25CollectiveMainloopFwdSm90ILi2EN4cute5tupleIJNS5_1CILi1EEES8_S8_EEENS6_IJNS7_ILi128EEESA_SA_EEELi128ENS_6half_tEfNS_4arch4Sm90ELb0ELb1ELb1ELb1ELb1ELb1ELb0ELb1ELb1ELb1ELb1ELb0EEENS1_21CollectiveEpilogueFwdISB_S9_SC_SE_Li256ELb1ELb1ELb1ELb0EEENS1_36VarlenDynamicPersistentTileSchedulerILi128ELi128ELi256ELi128ELb1ELb1ELb1ELb1ELb0ELb1EEEEEEEEEvNT_6ParamsE,"",@"SHT_CUDA_INFO"
	.sectionflags	@""
	.align	4


	//----- nvinfo : EIATTR_CUDA_API_VERSION
	.align		4
        /*0000*/ 	.byte	0x04, 0x37
        /*0002*/ 	.short	(.L_981 - .L_980)
.L_980:
        /*0004*/ 	.word	0x00000082


	//----- nvinfo : EIATTR_KPARAM_INFO
	.align		4
.L_981:
        /*0008*/ 	.byte	0x04, 0x17
        /*000a*/ 	.short	(.L_983 - .L_982)
.L_982:
        /*000c*/ 	.word	0x00000000
        /*0010*/ 	.short	0x0000
        /*0012*/ 	.short	0x0070
        /*0014*/ 	.byte	0x00, 0xf0, 0x01, 0x2a


	//----- nvinfo : EIATTR_SPARSE_MMA_MASK
	.align		4
.L_983:
        /*0018*/ 	.byte	0x03, 0x50
        /*001a*/ 	.short	0x0000


	//----- nvinfo : EIATTR_MAXREG_COUNT
	.align		4
        /*001c*/ 	.byte	0x03, 0x1b
        /*001e*/ 	.short	0x00a8


	//----- nvinfo : EIATTR_NUM_BARRIERS
	.align		4
        /*0020*/ 	.byte	0x02, 0x4c
        /*0022*/ 	.byte	0x10
	.zero		1


	//----- nvinfo : EIATTR_EXTERNS
	.align		4
        /*0024*/ 	.byte	0x04, 0x0f
        /*0026*/ 	.short	(.L_985 - .L_984)


	//   ....[0]....
	.align		4
.L_984:
        /*0028*/ 	.word	index@(__assertfail)


	//----- nvinfo : EIATTR_ANNOTATIONS
	.align		4
.L_985:
        /*002c*/ 	.byte	0x04, 0x55
        /*002e*/ 	.short	(.L_987 - .L_986)


	//   ....[0]....
.L_986:
        /* <DEDUP_REMOVED lines=21> */


	//----- nvinfo : EIATTR_MERCURY_ISA_VERSION
	.align		4
.L_987:
        /*0170*/ 	.byte	0x03, 0x5f
        /*0172*/ 	.short	0x0101


	//----- nvinfo : EIATTR_UNUSED_LOAD_BYTE_OFFSET
	.align		4
        /*0174*/ 	.byte	0x04, 0x44
        /*0176*/ 	.short	(.L_989 - .L_988)


	//   ....[0]....
.L_988:
        /*0178*/ 	.word	0x00000a60
        /*017c*/ 	.word	0x0000fff0


	//   ....[1]....
        /*0180*/ 	.word	0x0001d140
        /*0184*/ 	.word	0x0000fff0


	//----- nvinfo : EIATTR_INT_WARP_WIDE_INSTR_OFFSETS
	.align		4
.L_989:
        /*0188*/ 	.byte	0x04, 0x31
        /*018a*/ 	.short	(.L_991 - .L_990)


	//   ....[0]....
.L_990:
        /*018c*/ 	.word	0x00000130


	//   ....[1]....
        /*0190*/ 	.word	0x00000170


	//   ....[2]....
        /*0194*/ 	.word	0x000001e0


	//   ....[3]....
        /*0198*/ 	.word	0x000236a0


	//   ....[4]....
        /*019c*/ 	.word	0x00023730


	//   ....[5]....
        /*01a0*/ 	.word	0x00026590


	//   ....[6]....
        /*01a4*/ 	.word	0x00026620


	//----- nvinfo : EIATTR_COOP_GROUP_MASK_REGIDS
	.align		4
.L_991:
        /*01a8*/ 	.byte	0x04, 0x29
        /*01aa*/ 	.short	(.L_993 - .L_992)


	//   ....[0]....
.L_992:
        /*01ac*/ 	.word	0xffffffff


	//   ....[1]....
        /*01b0*/ 	.word	0xffffffff


	//   ....[2]....
        /*01b4*/ 	.word	0xffffffff


	//   ....[3]....
        /*01b8*/ 	.word	0xffffffff


	//   ....[4]....
        /*01bc*/ 	.word	0xffffffff


	//   ....[5]....
        /*01c0*/ 	.word	0xffffffff


	//   ....[6]....
        /*01c4*/ 	.word	0xffffffff


	//   ....[7]....
        /*01c8*/ 	.word	0xffffffff


	//   ....[8]....
        /*01cc*/ 	.word	0xffffffff


	//   ....[9]....
        /*01d0*/ 	.word	0xffffffff


	//   ....[10]....
        /*01d4*/ 	.word	0xffffffff


	//   ....[11]....
        /*01d8*/ 	.word	0xffffffff


	//   ....[12]....
        /*01dc*/ 	.word	0xffffffff


	//   ....[13]....
        /*01e0*/ 	.word	0xffffffff


	//   ....[14]....
        /*01e4*/ 	.word	0xffffffff


	//   ....[15]....
        /*01e8*/ 	.word	0xffffffff


	//   ....[16]....
        /*01ec*/ 	.word	0xffffffff


	//   ....[17]....
        /*01f0*/ 	.word	0xffffffff


	//   ....[18]....
        /*01f4*/ 	.word	0xffffffff


	//   ....[19]....
        /*01f8*/ 	.word	0xffffffff


	//   ....[20]....
        /*01fc*/ 	.word	0xffffffff


	//   ....[21]....
        /*0200*/ 	.word	0xffffffff


	//   ....[22]....
        /*0204*/ 	.word	0xffffffff


	//   ....[23]....
        /*0208*/ 	.word	0xffffffff


	//   ....[24]....
        /*020c*/ 	.word	0xffffffff


	//   ....[25]....
        /*0210*/ 	.word	0xffffffff


	//   ....[26]....
        /*0214*/ 	.word	0xffffffff


	//   ....[27]....
        /*0218*/ 	.word	0xffffffff


	//   ....[28]....
        /*021c*/ 	.word	0xffffffff


	//   ....[29]....
        /*0220*/ 	.word	0xffffffff


	//   ....[30]....
        /*0224*/ 	.word	0xffffffff


	//   ....[31]....
        /*0228*/ 	.word	0xffffffff


	//   ....[32]....
        /*022c*/ 	.word	0xffffffff


	//   ....[33]....
        /*0230*/ 	.word	0xffffffff


	//   ....[34]....
        /*0234*/ 	.word	0xffffffff


	//   ....[35]....
        /*0238*/ 	.word	0xffffffff


	//   ....[36]....
        /*023c*/ 	.word	0xffffffff


	//   ....[37]....
        /*0240*/ 	.word	0xffffffff


	//   ....[38]....
        /*0244*/ 	.word	0xffffffff


	//   ....[39]....
        /*0248*/ 	.word	0xffffffff


	//   ....[40]....
        /*024c*/ 	.word	0xffffffff


	//   ....[41]....
        /*0250*/ 	.word	0xffffffff


	//   ....[42]....
        /*0254*/ 	.word	0xffffffff


	//   ....[43]....
        /*0258*/ 	.word	0xffffffff


	//   ....[44]....
        /*025c*/ 	.word	0xffffffff


	//   ....[45]....
        /*0260*/ 	.word	0xffffffff


	//   ....[46]....
        /*0264*/ 	.word	0xffffffff


	//   ....[47]....
        /*0268*/ 	.word	0xffffffff


	//   ....[48]....
        /*026c*/ 	.word	0xffffffff


	//   ....[49]....
        /*0270*/ 	.word	0xffffffff


	//   ....[50]....
        /*0274*/ 	.word	0xffffffff


	//   ....[51]....
        /*0278*/ 	.word	0xffffffff


	//   ....[52]....
        /*027c*/ 	.word	0xffffffff


	//   ....[53]....
        /*0280*/ 	.word	0xffffffff


	//   ....[54]....
        /*0284*/ 	.word	0xffffffff


	//   ....[55]....
        /*0288*/ 	.word	0xffffffff


	//   ....[56]....
        /*028c*/ 	.word	0xffffffff


	//   ....[57]....
        /*0290*/ 	.word	0xffffffff


	//   ....[58]....
        /*0294*/ 	.word	0xffffffff


	//   ....[59]....
        /*0298*/ 	.word	0xffffffff


	//   ....[60]....
        /*029c*/ 	.word	0xffffffff


	//   ....[61]....
        /*02a0*/ 	.word	0xffffffff


	//   ....[62]....
        /*02a4*/ 	.word	0xffffffff


	//   ....[63]....
        /*02a8*/ 	.word	0xffffffff


	//   ....[64]....
        /*02ac*/ 	.word	0xffffffff


	//   ....[65]....
        /*02b0*/ 	.word	0xffffffff


	//   ....[66]....
        /*02b4*/ 	.word	0xffffffff


	//   ....[67]....
        /*02b8*/ 	.word	0xffffffff


	//   ....[68]....
        /*02bc*/ 	.word	0xffffffff


	//   ....[69]....
        /*02c0*/ 	.word	0xffffffff


	//   ....[70]....
        /*02c4*/ 	.word	0xffffffff


	//   ....[71]....
        /*02c8*/ 	.word	0xffffffff


	//   ....[72]....
        /*02cc*/ 	.word	0xffffffff


	//   ....[73]....
        /*02d0*/ 	.word	0xffffffff


	//   ....[74]....
        /*02d4*/ 	.word	0xffffffff


	//   ....[75]....
        /*02d8*/ 	.word	0xffffffff


	//   ....[76]....
        /*02dc*/ 	.word	0xffffffff


	//   ....[77]....
        /*02e0*/ 	.word	0xffffffff


	//   ....[78]....
        /*02e4*/ 	.word	0xffffffff


	//   ....[79]....
        /*02e8*/ 	.word	0xffffffff


	//   ....[80]....
        /*02ec*/ 	.word	0xffffffff


	//   ....[81]....
        /*02f0*/ 	.word	0xffffffff


	//   ....[82]....
        /*02f4*/ 	.word	0xffffffff


	//   ....[83]....
        /*02f8*/ 	.word	0xffffffff


	//   ....[84]....
        /*02fc*/ 	.word	0xffffffff


	//   ....[85]....
        /*0300*/ 	.word	0xffffffff


	//   ....[86]....
        /*0304*/ 	.word	0xffffffff


	//   ....[87]....
        /*0308*/ 	.word	0xffffffff


	//   ....[88]....
        /*030c*/ 	.word	0xffffffff


	//   ....[89]....
        /*0310*/ 	.word	0xffffffff


	//   ....[90]....
        /*0314*/ 	.word	0xffffffff


	//   ....[91]....
        /*0318*/ 	.word	0xffffffff


	//   ....[92]....
        /*031c*/ 	.word	0xffffffff


	//   ....[93]....
        /*0320*/ 	.word	0xffffffff


	//   ....[94]....
        /*0324*/ 	.word	0xffffffff


	//   ....[95]....
        /*0328*/ 	.word	0xffffffff


	//   ....[96]....
        /*032c*/ 	.word	0xffffffff


	//   ....[97]....
        /*0330*/ 	.word	0xffffffff


	//   ....[98]....
        /*0334*/ 	.word	0xffffffff


	//   ....[99]....
        /*0338*/ 	.word	0xffffffff


	//   ....[100]....
        /*033c*/ 	.word	0xffffffff


	//   ....[101]....
        /*0340*/ 	.word	0xffffffff


	//   ....[102]....
        /*0344*/ 	.word	0xffffffff


	//   ....[103]....
        /*0348*/ 	.word	0xffffffff


	//   ....[104]....
        /*034c*/ 	.word	0xffffffff


	//   ....[105]....
        /*0350*/ 	.word	0xffffffff


	//   ....[106]....
        /*0354*/ 	.word	0xffffffff


	//   ....[107]....
        /*0358*/ 	.word	0xffffffff


	//   ....[108]....
        /*035c*/ 	.word	0xffffffff


	//   ....[109]....
        /*0360*/ 	.word	0xffffffff


	//   ....[110]....
        /*0364*/ 	.word	0xffffffff


	//   ....[111]....
        /*0368*/ 	.word	0xffffffff


	//   ....[112]....
        /*036c*/ 	.word	0xffffffff


	//   ....[113]....
        /*0370*/ 	.word	0xffffffff


	//   ....[114]....
        /*0374*/ 	.word	0xffffffff


	//   ....[115]....
        /*0378*/ 	.word	0xffffffff


	//   ....[116]....
        /*037c*/ 	.word	0xffffffff


	//   ....[117]....
        /*0380*/ 	.word	0xffffffff


	//   ....[118]....
        /*0384*/ 	.word	0xffffffff


	//   ....[119]....
        /*0388*/ 	.word	0xffffffff


	//   ....[120]....
        /*038c*/ 	.word	0xffffffff


	//   ....[121]....
        /*0390*/ 	.word	0xffffffff


	//   ....[122]....
        /*0394*/ 	.word	0xffffffff


	//   ....[123]....
        /*0398*/ 	.word	0xffffffff


	//   ....[124]....
        /*039c*/ 	.word	0xffffffff


	//   ....[125]....
        /*03a0*/ 	.word	0xffffffff


	//   ....[126]....
        /*03a4*/ 	.word	0xffffffff


	//   ....[127]....
        /*03a8*/ 	.word	0xffffffff


	//   ....[128]....
        /*03ac*/ 	.word	0xffffffff


	//   ....[129]....
        /*03b0*/ 	.word	0xffffffff


	//   ....[130]....
        /*03b4*/ 	.word	0xffffffff


	//   ....[131]....
        /*03b8*/ 	.word	0xffffffff


	//   ....[132]....
        /*03bc*/ 	.word	0xffffffff


	//   ....[133]....
        /*03c0*/ 	.word	0xffffffff


	//   ....[134]....
        /*03c4*/ 	.word	0xffffffff


	//   ....[135]....
        /*03c8*/ 	.word	0xffffffff


	//   ....[136]....
        /*03cc*/ 	.word	0xffffffff


	//   ....[137]....
        /*03d0*/ 	.word	0xffffffff


	//   ....[138]....
        /*03d4*/ 	.word	0xffffffff


	//   ....[139]....
        /*03d8*/ 	.word	0xffffffff


	//   ....[140]....
        /*03dc*/ 	.word	0xffffffff


	//   ....[141]....
        /*03e0*/ 	.word	0xffffffff


	//   ....[142]....
        /*03e4*/ 	.word	0xffffffff


	//   ....[143]....
        /*03e8*/ 	.word	0xffffffff


	//   ....[144]....
        /*03ec*/ 	.word	0xffffffff


	//   ....[145]....
        /*03f0*/ 	.word	0xffffffff


	//   ....[146]....
        /*03f4*/ 	.word	0xffffffff


	//   ....[147]....
        /*03f8*/ 	.word	0xffffffff


	//   ....[148]....
        /*03fc*/ 	.word	0xffffffff


	//   ....[149]....
        /*0400*/ 	.word	0xffffffff


	//   ....[150]....
        /*0404*/ 	.word	0xffffffff


	//   ....[151]....
        /*0408*/ 	.word	0xffffffff


	//   ....[152]....
        /*040c*/ 	.word	0xffffffff


	//   ....[153]....
        /*0410*/ 	.word	0xffffffff


	//   ....[154]....
        /*0414*/ 	.word	0xffffffff


	//   ....[155]....
        /*0418*/ 	.word	0xffffffff


	//   ....[156]....
        /*041c*/ 	.word	0xffffffff


	//   ....[157]....
        /*0420*/ 	.word	0xffffffff


	//   ....[158]....
        /*0424*/ 	.word	0xffffffff


	//   ....[159]....
        /*0428*/ 	.word	0xffffffff


	//   ....[160]....
        /*042c*/ 	.word	0xffffffff


	//   ....[161]....
        /*0430*/ 	.word	0xffffffff


	//   ....[162]....
        /*0434*/ 	.word	0xffffffff


	//   ....[163]....
        /*0438*/ 	.word	0xffffffff


	//   ....[164]....
        /*043c*/ 	.word	0xffffffff


	//   ....[165]....
        /*0440*/ 	.word	0xffffffff


	//   ....[166]....
        /*0444*/ 	.word	0xffffffff


	//   ....[167]....
        /*0448*/ 	.word	0xffffffff


	//   ....[168]....
        /*044c*/ 	.word	0xffffffff


	//   ....[169]....
        /*0450*/ 	.word	0xffffffff


	//   ....[170]....
        /*0454*/ 	.word	0xffffffff


	//   ....[171]....
        /*0458*/ 	.word	0xffffffff


	//   ....[172]....
        /*045c*/ 	.word	0xffffffff


	//   ....[173]....
        /*0460*/ 	.word	0xffffffff


	//   ....[174]....
        /*0464*/ 	.word	0xffffffff


	//   ....[175]....
        /*0468*/ 	.word	0xffffffff


	//   ....[176]....
        /*046c*/ 	.word	0xffffffff


	//   ....[177]....
        /*0470*/ 	.word	0xffffffff


	//   ....[178]....
        /*0474*/ 	.word	0xffffffff


	//   ....[179]....
        /*0478*/ 	.word	0xffffffff


	//   ....[180]....
        /*047c*/ 	.word	0xffffffff


	//   ....[181]....
        /*0480*/ 	.word	0xffffffff


	//   ....[182]....
        /*0484*/ 	.word	0xffffffff


	//   ....[183]....
        /*0488*/ 	.word	0xffffffff


	//   ....[184]....
        /*048c*/ 	.word	0xffffffff


	//   ....[185]....
        /*0490*/ 	.word	0xffffffff


	//   ....[186]....
        /*0494*/ 	.word	0xffffffff


	//   ....[187]....
        /*0498*/ 	.word	0xffffffff


	//   ....[188]....
        /*049c*/ 	.word	0xffffffff


	//   ....[189]....
        /*04a0*/ 	.word	0xffffffff


	//   ....[190]....
        /*04a4*/ 	.word	0xffffffff


	//   ....[191]....
        /*04a8*/ 	.word	0xffffffff


	//   ....[192]....
        /*04ac*/ 	.word	0xffffffff


	//   ....[193]....
        /*04b0*/ 	.word	0xffffffff


	//   ....[194]....
        /*04b4*/ 	.word	0xffffffff


	//   ....[195]....
        /*04b8*/ 	.word	0xffffffff


	//   ....[196]....
        /*04bc*/ 	.word	0xffffffff


	//   ....[197]....
        /*04c0*/ 	.word	0xffffffff


	//   ....[198]....
        /*04c4*/ 	.word	0xffffffff


	//   ....[199]....
        /*04c8*/ 	.word	0xffffffff


	//   ....[200]....
        /*04cc*/ 	.word	0xffffffff


	//   ....[201]....
        /*04d0*/ 	.word	0xffffffff


	//   ....[202]....
        /*04d4*/ 	.word	0xffffffff


	//   ....[203]....
        /*04d8*/ 	.word	0xffffffff


	//   ....[204]....
        /*04dc*/ 	.word	0xffffffff


	//   ....[205]....
        /*04e0*/ 	.word	0xffffffff


	//   ....[206]....
        /*04e4*/ 	.word	0xffffffff


	//   ....[207]....
        /*04e8*/ 	.word	0xffffffff


	//   ....[208]....
        /*04ec*/ 	.word	0xffffffff


	//   ....[209]....
        /*04f0*/ 	.word	0xffffffff


	//   ....[210]....
        /*04f4*/ 	.word	0xffffffff


	//   ....[211]....
        /*04f8*/ 	.word	0xffffffff


	//   ....[212]....
        /*04fc*/ 	.word	0xffffffff


	//   ....[213]....
        /*0500*/ 	.word	0xffffffff


	//   ....[214]....
        /*0504*/ 	.word	0xffffffff


	//   ....[215]....
        /*0508*/ 	.word	0xffffffff


	//   ....[216]....
        /*050c*/ 	.word	0xffffffff


	//   ....[217]....
        /*0510*/ 	.word	0xffffffff


	//   ....[218]....
        /*0514*/ 	.word	0xffffffff


	//   ....[219]....
        /*0518*/ 	.word	0xffffffff


	//   ....[220]....
        /*051c*/ 	.word	0xffffffff


	//   ....[221]....
        /*0520*/ 	.word	0xffffffff


	//   ....[222]....
        /*0524*/ 	.word	0xffffffff


	//   ....[223]....
        /*0528*/ 	.word	0xffffffff


	//   ....[224]....
        /*052c*/ 	.word	0xffffffff


	//   ....[225]....
        /*0530*/ 	.word	0xffffffff


	//   ....[226]....
        /*0534*/ 	.word	0xffffffff


	//   ....[227]....
        /*0538*/ 	.word	0xffffffff


	//   ....[228]....
        /*053c*/ 	.word	0xffffffff


	//   ....[229]....
        /*0540*/ 	.word	0xffffffff


	//   ....[230]....
        /*0544*/ 	.word	0xffffffff


	//   ....[231]....
        /*0548*/ 	.word	0xffffffff


	//   ....[232]....
        /*054c*/ 	.word	0xffffffff


	//   ....[233]....
        /*0550*/ 	.word	0xffffffff


	//   ....[234]....
        /*0554*/ 	.word	0xffffffff


	//   ....[235]....
        /*0558*/ 	.word	0xffffffff


	//   ....[236]....
        /*055c*/ 	.word	0xffffffff


	//   ....[237]....
        /*0560*/ 	.word	0xffffffff


	//   ....[238]....
        /*0564*/ 	.word	0xffffffff


	//   ....[239]....
        /*0568*/ 	.word	0x0500000f


	//   ....[240]....
        /*056c*/ 	.word	0x0500000f


	//   ....[241]....
        /*0570*/ 	.word	0x0500000f


	//   ....[242]....
        /*0574*/ 	.word	0x0500000f


	//   ....[243]....
        /*0578*/ 	.word	0x0500000f


	//   ....[244]....
        /*057c*/ 	.word	0x0500000f


	//   ....[245]....
        /*0580*/ 	.word	0x0500000f


	//   ....[246]....
        /*0584*/ 	.word	0x0500000f


	//   ....[247]....
        /*0588*/ 	.word	0x0500000f


	//   ....[248]....
        /*058c*/ 	.word	0x0500000f


	//   ....[249]....
        /*0590*/ 	.word	0x0500000f


	//   ....[250]....
        /*0594*/ 	.word	0x0500000f


	//   ....[251]....
        /*0598*/ 	.word	0x0500000f


	//   ....[252]....
        /*059c*/ 	.word	0x0500000f


	//   ....[253]....
        /*05a0*/ 	.word	0x0500000f


	//   ....[254]....
        /*05a4*/ 	.word	0x0500000f


	//   ....[255]....
        /*05a8*/ 	.word	0x0500000f


	//   ....[0]....
        /*05ac*/ 	.word	0x0500000f


	//   ....[1]....
        /*05b0*/ 	.word	0x0500000f


	//   ....[2]....
        /*05b4*/ 	.word	0x0500000f


	//   ....[3]....
        /*05b8*/ 	.word	0x0500000f


	//   ....[4]....
        /*05bc*/ 	.word	0x0500000f


	//   ....[5]....
        /*05c0*/ 	.word	0x0500000f


	//   ....[6]....
        /*05c4*/ 	.word	0x0500000f


	//   ....[7]....
        /*05c8*/ 	.word	0x0500000f


	//   ....[8]....
        /*05cc*/ 	.word	0x0500000f


	//   ....[9]....
        /*05d0*/ 	.word	0x0500000f


	//   ....[10]....
        /*05d4*/ 	.word	0x0500000f


	//   ....[11]....
        /*05d8*/ 	.word	0x0500000f


	//   ....[12]....
        /*05dc*/ 	.word	0x0500000f


	//   ....[13]....
        /*05e0*/ 	.word	0x0500000f


	//   ....[14]....
        /*05e4*/ 	.word	0x0500000f


	//   ....[15]....
        /*05e8*/ 	.word	0x0500000f


	//   ....[16]....
        /*05ec*/ 	.word	0x0500000f


	//   ....[17]....
        /*05f0*/ 	.word	0x0500000f


	//   ....[18]....
        /*05f4*/ 	.word	0x0500000f


	//   ....[19]....
        /*05f8*/ 	.word	0x0500000f


	//   ....[20]....
        /*05fc*/ 	.word	0x0500000f


	//   ....[21]....
        /*0600*/ 	.word	0x0500000f


	//   ....[22]....
        /*0604*/ 	.word	0x0500000f


	//   ....[23]....
        /*0608*/ 	.word	0x0500000f


	//   ....[24]....
        /*060c*/ 	.word	0x0500000f


	//   ....[25]....
        /*0610*/ 	.word	0x0500000f


	//   ....[26]....
        /*0614*/ 	.word	0x0500000f


	//   ....[27]....
        /*0618*/ 	.word	0x0500000f


	//   ....[28]....
        /*061c*/ 	.word	0x0500000f


	//   ....[29]....
        /*0620*/ 	.word	0x0500000f


	//   ....[30]....
        /*0624*/ 	.word	0x0500000f


	//   ....[31]....
        /*0628*/ 	.word	0x0500000f


	//   ....[32]....
        /*062c*/ 	.word	0x0500000f


	//   ....[33]....
        /*0630*/ 	.word	0x0500000f


	//   ....[34]....
        /*0634*/ 	.word	0x0500000f


	//   ....[35]....
        /*0638*/ 	.word	0x0500000f


	//   ....[36]....
        /*063c*/ 	.word	0x0500000f


	//   ....[37]....
        /*0640*/ 	.word	0x0500000f


	//   ....[38]....
        /*0644*/ 	.word	0x0500000f


	//   ....[39]....
        /*0648*/ 	.word	0x0500000f


	//   ....[40]....
        /*064c*/ 	.word	0x0500000f


	//   ....[41]....
        /*0650*/ 	.word	0x0500000f


	//   ....[42]....
        /*0654*/ 	.word	0x0500000f


	//   ....[43]....
        /*0658*/ 	.word	0x0500000f


	//   ....[44]....
        /*065c*/ 	.word	0x0500000f


	//   ....[45]....
        /*0660*/ 	.word	0x0500000f


	//   ....[46]....
        /*0664*/ 	.word	0x0500000f


	//   ....[47]....
        /*0668*/ 	.word	0x0500000f


	//   ....[48]....
        /*066c*/ 	.word	0x0500000f


	//   ....[49]....
        /*0670*/ 	.word	0x0500000f


	//   ....[50]....
        /*0674*/ 	.word	0x0500000f


	//   ....[51]....
        /*0678*/ 	.word	0x0500000f


	//   ....[52]....
        /*067c*/ 	.word	0x0500000f


	//   ....[53]....
        /*0680*/ 	.word	0x0500000f


	//   ....[54]....
        /*0684*/ 	.word	0x0500000f


	//   ....[55]....
        /*0688*/ 	.word	0x0500000f


	//   ....[56]....
        /*068c*/ 	.word	0x0500000f


	//   ....[57]....
        /*0690*/ 	.word	0x0500000f


	//   ....[58]....
        /*0694*/ 	.word	0x0500000f


	//   ....[59]....
        /*0698*/ 	.word	0x0500000f


	//   ....[60]....
        /*069c*/ 	.word	0x0500000f


	//   ....[61]....
        /*06a0*/ 	.word	0x0500000f


	//   ....[62]....
        /*06a4*/ 	.word	0x0500000f


	//   ....[63]....
        /*06a8*/ 	.word	0x0500000f


	//   ....[64]....
        /*06ac*/ 	.word	0x0500000f


	//   ....[65]....
        /*06b0*/ 	.word	0x0500000f


	//   ....[66]....
        /*06b4*/ 	.word	0x0500000f


	//   ....[67]....
        /*06b8*/ 	.word	0x0500000f


	//   ....[68]....
        /*06bc*/ 	.word	0x0500000f


	//   ....[69]....
        /*06c0*/ 	.word	0x0500000f


	//   ....[70]....
        /*06c4*/ 	.word	0x0500000f


	//   ....[71]....
        /*06c8*/ 	.word	0x0500000f


	//   ....[72]....
        /*06cc*/ 	.word	0x0500000f


	//   ....[73]....
        /*06d0*/ 	.word	0x0500000f


	//   ....[74]....
        /*06d4*/ 	.word	0x0500000f


	//   ....[75]....
        /*06d8*/ 	.word	0x0500000f


	//   ....[76]....
        /*06dc*/ 	.word	0x0500000f


	//   ....[77]....
        /*06e0*/ 	.word	0x0500000f


	//   ....[78]....
        /*06e4*/ 	.word	0x0500000f


	//   ....[79]....
        /*06e8*/ 	.word	0x0500000f


	//   ....[80]....
        /*06ec*/ 	.word	0x0500000f


	//   ....[81]....
        /*06f0*/ 	.word	0x0500000f


	//   ....[82]....
        /*06f4*/ 	.word	0x0500000f


	//   ....[83]....
        /*06f8*/ 	.word	0x0500000f


	//   ....[84]....
        /*06fc*/ 	.word	0x0500000f


	//   ....[85]....
        /*0700*/ 	.word	0x0500000f


	//   ....[86]....
        /*0704*/ 	.word	0x0500000f


	//   ....[87]....
        /*0708*/ 	.word	0x0500000f


	//   ....[88]....
        /*070c*/ 	.word	0x0500000f


	//   ....[89]....
        /*0710*/ 	.word	0x0500000f


	//   ....[90]....
        /*0714*/ 	.word	0x0500000f


	//   ....[91]....
        /*0718*/ 	.word	0x0500000f


	//   ....[92]....
        /*071c*/ 	.word	0x0500000f


	//   ....[93]....
        /*0720*/ 	.word	0x0500000f


	//   ....[94]....
        /*0724*/ 	.word	0x0500000f


	//   ....[95]....
        /*0728*/ 	.word	0x0500000f


	//   ....[96]....
        /*072c*/ 	.word	0x0500000f


	//   ....[97]....
        /*0730*/ 	.word	0x0500000f


	//   ....[98]....
        /*0734*/ 	.word	0x0500000f


	//   ....[99]....
        /*0738*/ 	.word	0x0500000f


	//   ....[100]....
        /*073c*/ 	.word	0x0500000f


	//   ....[101]....
        /*0740*/ 	.word	0x0500000f


	//   ....[102]....
        /*0744*/ 	.word	0x0500000f


	//   ....[103]....
        /*0748*/ 	.word	0x0500000f


	//   ....[104]....
        /*074c*/ 	.word	0x0500000f


	//   ....[105]....
        /*0750*/ 	.word	0x0500000f


	//   ....[106]....
        /*0754*/ 	.word	0x0500000f


	//   ....[107]....
        /*0758*/ 	.word	0x0500000f


	//   ....[108]....
        /*075c*/ 	.word	0x0500000f


	//   ....[109]....
        /*0760*/ 	.word	0x0500000f


	//   ....[110]....
        /*0764*/ 	.word	0x0500000f


	//   ....[111]....
        /*0768*/ 	.word	0x0500000f


	//   ....[112]....
        /*076c*/ 	.word	0x0500000f


	//   ....[113]....
        /*0770*/ 	.word	0x0500000f


	//   ....[114]....
        /*0774*/ 	.word	0x0500000f


	//   ....[115]....
        /*0778*/ 	.word	0x0500000f


	//   ....[116]....
        /*077c*/ 	.word	0x0500000f


	//   ....[117]....
        /*0780*/ 	.word	0x0500000f


	//   ....[118]....
        /*0784*/ 	.word	0x0500000f


	//   ....[119]....
        /*0788*/ 	.word	0x0500000f


	//   ....[120]....
        /*078c*/ 	.word	0x0500000f


	//   ....[121]....
        /*0790*/ 	.word	0x0500000f


	//   ....[122]....
        /*0794*/ 	.word	0x0500000f


	//   ....[123]....
        /*0798*/ 	.word	0x0500000f


	//   ....[124]....
        /*079c*/ 	.word	0x0500000f


	//   ....[125]....
        /*07a0*/ 	.word	0x0500000f


	//   ....[126]....
        /*07a4*/ 	.word	0x0500000f


	//   ....[127]....
        /*07a8*/ 	.word	0x0500000f


	//   ....[128]....
        /*07ac*/ 	.word	0x0500000f


	//   ....[129]....
        /*07b0*/ 	.word	0x0500000f


	//   ....[130]....
        /*07b4*/ 	.word	0x0500000f


	//   ....[131]....
        /*07b8*/ 	.word	0x0500000f


	//   ....[132]....
        /*07bc*/ 	.word	0x0500000f


	//   ....[133]....
        /*07c0*/ 	.word	0x0500000f


	//   ....[134]....
        /*07c4*/ 	.word	0x0500000f


	//   ....[135]....
        /*07c8*/ 	.word	0x0500000f


	//   ....[136]....
        /*07cc*/ 	.word	0x0500000f


	//   ....[137]....
        /*07d0*/ 	.word	0x0500000f


	//   ....[138]....
        /*07d4*/ 	.word	0x0500000f


	//   ....[139]....
        /*07d8*/ 	.word	0x0500000f


	//   ....[140]....
        /*07dc*/ 	.word	0x0500000f


	//   ....[141]....
        /*07e0*/ 	.word	0x0500000f


	//   ....[142]....
        /*07e4*/ 	.word	0x0500000f


	//   ....[143]....
        /*07e8*/ 	.word	0x0500000f


	//   ....[144]....
        /*07ec*/ 	.word	0x0500000f


	//   ....[145]....
        /*07f0*/ 	.word	0x0500000f


	//   ....[146]....
        /*07f4*/ 	.word	0x0500000f


	//   ....[147]....
        /*07f8*/ 	.word	0x0500000f


	//   ....[148]....
        /*07fc*/ 	.word	0x0500000f


	//   ....[149]....
        /*0800*/ 	.word	0x0500000f


	//   ....[150]....
        /*0804*/ 	.word	0x0500000f


	//   ....[151]....
        /*0808*/ 	.word	0x0500000f


	//   ....[152]....
        /*080c*/ 	.word	0x0500000f


	//   ....[153]....
        /*0810*/ 	.word	0x0500000f


	//   ....[154]....
        /*0814*/ 	.word	0x0500000f


	//   ....[155]....
        /*0818*/ 	.word	0x0500000f


	//   ....[156]....
        /*081c*/ 	.word	0x0500000f


	//   ....[157]....
        /*0820*/ 	.word	0x0500000f


	//   ....[158]....
        /*0824*/ 	.word	0x0500000f


	//   ....[159]....
        /*0828*/ 	.word	0x0500000f


	//   ....[160]....
        /*082c*/ 	.word	0x0500000f


	//----- nvinfo : EIATTR_COOP_GROUP_INSTR_OFFSETS
	.align		4
.L_993:
        /*0830*/ 	.byte	0x04, 0x28
        /*0832*/ 	.short	(.L_995 - .L_994)


	//   ....[0]....
.L_994:
        /*0834*/ 	.word	0x00000070


	//   ....[1]....
        /*0838*/ 	.word	0x00000140


	//   ....[2]....
        /*083c*/ 	.word	0x00000190


	//   ....[3]....
        /*0840*/ 	.word	0x000003c0


	//   ....[4]....
        /*0844*/ 	.word	0x00000520


	//   ....[5]....
        /*0848*/ 	.word	0x00000640


	//   ....[6]....
        /*084c*/ 	.word	0x000007a0


	//   ....[7]....
        /*0850*/ 	.word	0x00003760


	//   ....[8]....
        /*0854*/ 	.word	0x00003770


	//   ....[9]....
        /*0858*/ 	.word	0x00003e20


	//   ....[10]....
        /*085c*/ 	.word	0x00003e30


	//   ....[11]....
        /*0860*/ 	.word	0x000044e0


	//   ....[12]....
        /*0864*/ 	.word	0x000044f0


	//   ....[13]....
        /*0868*/ 	.word	0x00004b90


	//   ....[14]....
        /*086c*/ 	.word	0x00004ba0


	//   ....[15]....
        /*0870*/ 	.word	0x00005bc0


	//   ....[16]....
        /*0874*/ 	.word	0x00005bd0


	//   ....[17]....
        /*0878*/ 	.word	0x00006360


	//   ....[18]....
        /*087c*/ 	.word	0x00006370


	//   ....[19]....
        /*0880*/ 	.word	0x00006b10


	//   ....[20]....
        /*0884*/ 	.word	0x00006b20


	//   ....[21]....
        /*0888*/ 	.word	0x000072c0


	//   ....[22]....
        /*088c*/ 	.word	0x000072d0


	//   ....[23]....
        /*0890*/ 	.word	0x00007c60


	//   ....[24]....
        /*0894*/ 	.word	0x00007c70


	//   ....[25]....
        /*0898*/ 	.word	0x00007d80


	//   ....[26]....
        /*089c*/ 	.word	0x00007d90


	//   ....[27]....
        /*08a0*/ 	.word	0x00007eb0


	//   ....[28]....
        /*08a4*/ 	.word	0x00007ec0


	//   ....[29]....
        /*08a8*/ 	.word	0x00007fe0


	//   ....[30]....
        /*08ac*/ 	.word	0x00007ff0


	//   ....[31]....
        /*08b0*/ 	.word	0x00008370


	//   ....[32]....
        /*08b4*/ 	.word	0x00008390


	//   ....[33]....
        /*08b8*/ 	.word	0x00008470


	//   ....[34]....
        /*08bc*/ 	.word	0x00008490


	//   ....[35]....
        /*08c0*/ 	.word	0x00008570


	//   ....[36]....
        /*08c4*/ 	.word	0x00008590


	//   ....[37]....
        /*08c8*/ 	.word	0x00008670


	//   ....[38]....
        /*08cc*/ 	.word	0x00008690


	//   ....[39]....
        /*08d0*/ 	.word	0x00009210


	//   ....[40]....
        /*08d4*/ 	.word	0x00009930


	//   ....[41]....
        /*08d8*/ 	.word	0x00009940


	//   ....[42]....
        /*08dc*/ 	.word	0x00009950


	//   ....[43]....
        /*08e0*/ 	.word	0x00009960


	//   ....[44]....
        /*08e4*/ 	.word	0x00009ca0


	//   ....[45]....
        /*08e8*/ 	.word	0x00009cb0


	//   ....[46]....
        /*08ec*/ 	.word	0x00009cc0


	//   ....[47]....
        /*08f0*/ 	.word	0x00009cd0


	//   ....[48]....
        /*08f4*/ 	.word	0x00009fd0


	//   ....[49]....
        /*08f8*/ 	.word	0x00009fe0


	//   ....[50]....
        /*08fc*/ 	.word	0x00009ff0


	//   ....[51]....
        /*0900*/ 	.word	0x0000a000


	//   ....[52]....
        /*0904*/ 	.word	0x0000a300


	//   ....[53]....
        /*0908*/ 	.word	0x0000a310


	//   ....[54]....
        /*090c*/ 	.word	0x0000a320


	//   ....[55]....
        /*0910*/ 	.word	0x0000a330


	//   ....[56]....
        /*0914*/ 	.word	0x0000c030


	//   ....[57]....
        /*0918*/ 	.word	0x0000c050


	//   ....[58]....
        /*091c*/ 	.word	0x0000c060


	//   ....[59]....
        /*0920*/ 	.word	0x0000c070


	//   ....[60]....
        /*0924*/ 	.word	0x0000c180


	//   ....[61]....
        /*0928*/ 	.word	0x0000c1d0


	//   ....[62]....
        /*092c*/ 	.word	0x0000c200


	//   ....[63]....
        /*0930*/ 	.word	0x0000c250


	//   ....[64]....
        /*0934*/ 	.word	0x0000c560


	//   ....[65]....
        /*0938*/ 	.word	0x0000c580


	//   ....[66]....
        /*093c*/ 	.word	0x0000c5a0


	//   ....[67]....
        /*0940*/ 	.word	0x0000c5b0


	//   ....[68]....
        /*0944*/ 	.word	0x0000c680


	//   ....[69]....
        /*0948*/ 	.word	0x0000c6a0


	//   ....[70]....
        /*094c*/ 	.word	0x0000c6b0


	//   ....[71]....
        /*0950*/ 	.word	0x0000c750


	//   ....[72]....
        /*0954*/ 	.word	0x0000efe0


	//   ....[73]....
        /*0958*/ 	.word	0x0000f610


	//   ....[74]....
        /*095c*/ 	.word	0x00010650


	//   ....[75]....
        /*0960*/ 	.word	0x00010730


	//   ....[76]....
        /*0964*/ 	.word	0x00011070


	//   ....[77]....
        /*0968*/ 	.word	0x000110c0


	//   ....[78]....
        /*096c*/ 	.word	0x00012e20


	//   ....[79]....
        /*0970*/ 	.word	0x000135e0


	//   ....[80]....
        /*0974*/ 	.word	0x00014260


	//   ....[81]....
        /*0978*/ 	.word	0x000143c0


	//   ....[82]....
        /*097c*/ 	.word	0x00014af0


	//   ....[83]....
        /*0980*/ 	.word	0x00014b50


	//   ....[84]....
        /*0984*/ 	.word	0x000175a0


	//   ....[85]....
        /*0988*/ 	.word	0x000175d0


	//   ....[86]....
        /*098c*/ 	.word	0x000175f0


	//   ....[87]....
        /*0990*/ 	.word	0x00017610


	//   ....[88]....
        /*0994*/ 	.word	0x000198e0


	//   ....[89]....
        /*0998*/ 	.word	0x00019fe0


	//   ....[90]....
        /*099c*/ 	.word	0x0001ac60


	//   ....[91]....
        /*09a0*/ 	.word	0x0001adc0


	//   ....[92]....
        /*09a4*/ 	.word	0x0001b4a0


	//   ....[93]....
        /*09a8*/ 	.word	0x0001b530


	//   ....[94]....
        /*09ac*/ 	.word	0x0001c740


	//   ....[95]....
        /*09b0*/ 	.word	0x0001ca70


	//   ....[96]....
        /*09b4*/ 	.word	0x0001ca80


	//   ....[97]....
        /*09b8*/ 	.word	0x0001cac0


	//   ....[98]....
        /*09bc*/ 	.word	0x0001dbf0


	//   ....[99]....
        /*09c0*/ 	.word	0x0001dc10


	//   ....[100]....
        /*09c4*/ 	.word	0x0001dc20


	//   ....[101]....
        /*09c8*/ 	.word	0x0001dc30


	//   ....[102]....
        /*09cc*/ 	.word	0x0001e300


	//   ....[103]....
        /*09d0*/ 	.word	0x0001e310


	//   ....[104]....
        /*09d4*/ 	.word	0x0001e410


	//   ....[105]....
        /*09d8*/ 	.word	0x0001e420


	//   ....[106]....
        /*09dc*/ 	.word	0x0001e530


	//   ....[107]....
        /*09e0*/ 	.word	0x0001e540


	//   ....[108]....
        /*09e4*/ 	.word	0x0001e650


	//   ....[109]....
        /*09e8*/ 	.word	0x0001e660


	//   ....[110]....
        /*09ec*/ 	.word	0x0001eb20


	//   ....[111]....
        /*09f0*/ 	.word	0x0001eb30


	//   ....[112]....
        /*09f4*/ 	.word	0x0001f040


	//   ....[113]....
        /*09f8*/ 	.word	0x0001f050


	//   ....[114]....
        /*09fc*/ 	.word	0x0001fd00


	//   ....[115]....
        /*0a00*/ 	.word	0x0001fd10


	//   ....[116]....
        /*0a04*/ 	.word	0x0001fe20


	//   ....[117]....
        /*0a08*/ 	.word	0x0001fe30


	//   ....[118]....
        /*0a0c*/ 	.word	0x0001ff40


	//   ....[119]....
        /*0a10*/ 	.word	0x0001ff50


	//   ....[120]....
        /*0a14*/ 	.word	0x00020060


	//   ....[121]....
        /*0a18*/ 	.word	0x00020070


	//   ....[122]....
        /*0a1c*/ 	.word	0x000201e0


	//   ....[123]....
        /*0a20*/ 	.word	0x000203d0


	//   ....[124]....
        /*0a24*/ 	.word	0x00020400


	//   ....[125]....
        /*0a28*/ 	.word	0x00020430


	//   ....[126]....
        /*0a2c*/ 	.word	0x00020460


	//   ....[127]....
        /*0a30*/ 	.word	0x00020490


	//   ....[128]....
        /*0a34*/ 	.word	0x000204c0


	//   ....[129]....
        /*0a38*/ 	.word	0x00020650


	//   ....[130]....
        /*0a3c*/ 	.word	0x00020680


	//   ....[131]....
        /*0a40*/ 	.word	0x000206b0


	//   ....[132]....
        /*0a44*/ 	.word	0x000206e0


	//   ....[133]....
        /*0a48*/ 	.word	0x00020710


	//   ....[134]....
        /*0a4c*/ 	.word	0x00020740


	//   ....[135]....
        /*0a50*/ 	.word	0x000207d0


	//   ....[136]....
        /*0a54*/ 	.word	0x00020800


	//   ....[137]....
        /*0a58*/ 	.word	0x00020810


	//   ....[138]....
        /*0a5c*/ 	.word	0x00020850


	//   ....[139]....
        /*0a60*/ 	.word	0x00021fc0


	//   ....[140]....
        /*0a64*/ 	.word	0x00024190


	//   ....[141]....
        /*0a68*/ 	.word	0x000241b0


	//   ....[142]....
        /*0a6c*/ 	.word	0x00024250


	//   ....[143]....
        /*0a70*/ 	.word	0x00024270


	//   ....[144]....
        /*0a74*/ 	.word	0x00024300


	//   ....[145]....
        /*0a78*/ 	.word	0x00024320


	//   ....[146]....
        /*0a7c*/ 	.word	0x000243b0


	//   ....[147]....
        /*0a80*/ 	.word	0x000243d0


	//   ....[148]....
        /*0a84*/ 	.word	0x00024460


	//   ....[149]....
        /*0a88*/ 	.word	0x00024480


	//   ....[150]....
        /*0a8c*/ 	.word	0x00024510


	//   ....[151]....
        /*0a90*/ 	.word	0x00024530


	//   ....[152]....
        /*0a94*/ 	.word	0x000245c0


	//   ....[153]....
        /*0a98*/ 	.word	0x000245e0


	//   ....[154]....
        /*0a9c*/ 	.word	0x000245f0


	//   ....[155]....
        /*0aa0*/ 	.word	0x00024670


	//   ....[156]....
        /*0aa4*/ 	.word	0x00024dd0


	//   ....[157]....
        /*0aa8*/ 	.word	0x00024e00


	//   ....[158]....
        /*0aac*/ 	.word	0x00024e60


	//   ....[159]....
        /*0ab0*/ 	.word	0x00024eb0


	//   ....[160]....
        /*0ab4*/ 	.word	0x00024ef0


	//   ....[161]....
        /*0ab8*/ 	.word	0x00024f50


	//   ....[162]....
        /*0abc*/ 	.word	0x00024fa0


	//   ....[163]....
        /*0ac0*/ 	.word	0x00024ff0


	//   ....[164]....
        /*0ac4*/ 	.word	0x00025040


	//   ....[165]....
        /*0ac8*/ 	.word	0x00025090


	//   ....[166]....
        /*0acc*/ 	.word	0x000250d0


	//   ....[167]....
        /*0ad0*/ 	.word	0x00025130


	//   ....[168]....
        /*0ad4*/ 	.word	0x00025180


	//   ....[169]....
        /*0ad8*/ 	.word	0x000251c0


	//   ....[170]....
        /*0adc*/ 	.word	0x000251e0


	//   ....[171]....
        /*0ae0*/ 	.word	0x00025220


	//   ....[172]....
        /*0ae4*/ 	.word	0x00025960


	//   ....[173]....
        /*0ae8*/ 	.word	0x00025990


	//   ....[174]....
        /*0aec*/ 	.word	0x000259f0


	//   ....[175]....
        /*0af0*/ 	.word	0x00025a00


	//   ....[176]....
        /*0af4*/ 	.word	0x00025a50


	//   ....[177]....
        /*0af8*/ 	.word	0x00025a60


	//   ....[178]....
        /*0afc*/ 	.word	0x00025ab0


	//   ....[179]....
        /*0b00*/ 	.word	0x00025ac0


	//   ....[180]....
        /*0b04*/ 	.word	0x00025b10


	//   ....[181]....
        /*0b08*/ 	.word	0x00025b20


	//   ....[182]....
        /*0b0c*/ 	.word	0x00025b70


	//   ....[183]....
        /*0b10*/ 	.word	0x00025b80


	//   ....[184]....
        /*0b14*/ 	.word	0x00025bd0


	//   ....[185]....
        /*0b18*/ 	.word	0x00025be0


	//   ....[186]....
        /*0b1c*/ 	.word	0x00025bf0


	//   ....[187]....
        /*0b20*/ 	.word	0x00025c40


	//   ....[188]....
        /*0b24*/ 	.word	0x00025ea0


	//   ....[189]....
        /*0b28*/ 	.word	0x00025ec0


	//   ....[190]....
        /*0b2c*/ 	.word	0x00025ed0


	//   ....[191]....
        /*0b30*/ 	.word	0x00025f40


	//   ....[192]....
        /*0b34*/ 	.word	0x00025f50


	//   ....[193]....
        /*0b38*/ 	.word	0x00025fc0


	//   ....[194]....
        /*0b3c*/ 	.word	0x00025fd0


	//   ....[195]....
        /*0b40*/ 	.word	0x00026040


	//   ....[196]....
        /*0b44*/ 	.word	0x00026050


	//   ....[197]....
        /*0b48*/ 	.word	0x000260c0


	//   ....[198]....
        /*0b4c*/ 	.word	0x000260d0


	//   ....[199]....
        /*0b50*/ 	.word	0x00026140


	//   ....[200]....
        /*0b54*/ 	.word	0x00026150


	//   ....[201]....
        /*0b58*/ 	.word	0x000261c0


	//   ....[202]....
        /*0b5c*/ 	.word	0x000261d0


	//   ....[203]....
        /*0b60*/ 	.word	0x000261e0


	//   ....[204]....
        /*0b64*/ 	.word	0x00026770


	//   ....[205]....
        /*0b68*/ 	.word	0x000267b0


	//   ....[206]....
        /*0b6c*/ 	.word	0x000267f0


	//   ....[207]....
        /*0b70*/ 	.word	0x00026810


	//   ....[208]....
        /*0b74*/ 	.word	0x00026820


	//   ....[209]....
        /*0b78*/ 	.word	0x00026840


	//   ....[210]....
        /*0b7c*/ 	.word	0x000268b0


	//   ....[211]....
        /*0b80*/ 	.word	0x000268d0


	//   ....[212]....
        /*0b84*/ 	.word	0x00026930


	//   ....[213]....
        /*0b88*/ 	.word	0x00026950


	//   ....[214]....
        /*0b8c*/ 	.word	0x000269b0


	//   ....[215]....
        /*0b90*/ 	.word	0x000269d0


	//   ....[216]....
        /*0b94*/ 	.word	0x00026a30


	//   ....[217]....
        /*0b98*/ 	.word	0x00026a50


	//   ....[218]....
        /*0b9c*/ 	.word	0x00026aa0


	//   ....[219]....
        /*0ba0*/ 	.word	0x00026ac0


	//   ....[220]....
        /*0ba4*/ 	.word	0x00026ef0


	//   ....[221]....
        /*0ba8*/ 	.word	0x00026f20


	//   ....[222]....
        /*0bac*/ 	.word	0x00026f90


	//   ....[223]....
        /*0bb0*/ 	.word	0x00026fc0


	//   ....[224]....
        /*0bb4*/ 	.word	0x00026ff0


	//   ....[225]....
        /*0bb8*/ 	.word	0x00027020


	//   ....[226]....
        /*0bbc*/ 	.word	0x00027050


	//   ....[227]....
        /*0bc0*/ 	.word	0x00027080


	//   ....[228]....
        /*0bc4*/ 	.word	0x00027220


	//   ....[229]....
        /*0bc8*/ 	.word	0x00027250


	//   ....[230]....
        /*0bcc*/ 	.word	0x00027280


	//   ....[231]....
        /*0bd0*/ 	.word	0x000272b0


	//   ....[232]....
        /*0bd4*/ 	.word	0x000272e0


	//   ....[233]....
        /*0bd8*/ 	.word	0x00027310


	//   ....[234]....
        /*0bdc*/ 	.word	0x000273d0


	//   ....[235]....
        /*0be0*/ 	.word	0x000273f0


	//   ....[236]....
        /*0be4*/ 	.word	0x00027410


	//   ....[237]....
        /*0be8*/ 	.word	0x00027470


	//   ....[238]....
        /*0bec*/ 	.word	0x00027e90


	//   ....[239]....
        /*0bf0*/ 	.word	0x000281b0


	//   ....[240]....
        /*0bf4*/ 	.word	0x00028240


	//   ....[241]....
        /*0bf8*/ 	.word	0x000282e0


	//   ....[242]....
        /*0bfc*/ 	.word	0x00028370


	//   ....[243]....
        /*0c00*/ 	.word	0x00028410


	//   ....[244]....
        /*0c04*/ 	.word	0x000284a0


	//   ....[245]....
        /*0c08*/ 	.word	0x00028540


	//   ....[246]....
        /*0c0c*/ 	.word	0x000285d0


	//   ....[247]....
        /*0c10*/ 	.word	0x000286c0


	//   ....[248]....
        /*0c14*/ 	.word	0x00028750


	//   ....[249]....
        /*0c18*/ 	.word	0x000287f0


	//   ....[250]....
        /*0c1c*/ 	.word	0x00028880


	//   ....[251]....
        /*0c20*/ 	.word	0x00028920


	//   ....[252]....
        /*0c24*/ 	.word	0x000289b0


	//   ....[253]....
        /*0c28*/ 	.word	0x00028a50


	//   ....[254]....
        /*0c2c*/ 	.word	0x00028ae0


	//   ....[255]....
        /*0c30*/ 	.word	0x00028bd0


	//   ....[0]....
        /*0c34*/ 	.word	0x00028c60


	//   ....[1]....
        /*0c38*/ 	.word	0x00028cf0


	//   ....[2]....
        /*0c3c*/ 	.word	0x00028d80


	//   ....[3]....
        /*0c40*/ 	.word	0x00028e10


	//   ....[4]....
        /*0c44*/ 	.word	0x00028ea0


	//   ....[5]....
        /*0c48*/ 	.word	0x00028f30


	//   ....[6]....
        /*0c4c*/ 	.word	0x00028fc0


	//   ....[7]....
        /*0c50*/ 	.word	0x000290a0


	//   ....[8]....
        /*0c54*/ 	.word	0x00029150


	//   ....[9]....
        /*0c58*/ 	.word	0x000291e0


	//   ....[10]....
        /*0c5c*/ 	.word	0x00029230


	//   ....[11]....
        /*0c60*/ 	.word	0x00029280


	//   ....[12]....
        /*0c64*/ 	.word	0x00029310


	//   ....[13]....
        /*0c68*/ 	.word	0x000293a0


	//   ....[14]....
        /*0c6c*/ 	.word	0x000293f0


	//   ....[15]....
        /*0c70*/ 	.word	0x00029440


	//   ....[16]....
        /*0c74*/ 	.word	0x000294d0


	//   ....[17]....
        /*0c78*/ 	.word	0x00029560


	//   ....[18]....
        /*0c7c*/ 	.word	0x000295b0


	//   ....[19]....
        /*0c80*/ 	.word	0x00029600


	//   ....[20]....
        /*0c84*/ 	.word	0x00029690


	//   ....[21]....
        /*0c88*/ 	.word	0x00029720


	//   ....[22]....
        /*0c8c*/ 	.word	0x00029770


	//   ....[23]....
        /*0c90*/ 	.word	0x000297c0


	//   ....[24]....
        /*0c94*/ 	.word	0x000298b0


	//   ....[25]....
        /*0c98*/ 	.word	0x00029960


	//   ....[26]....
        /*0c9c*/ 	.word	0x000299e0


	//   ....[27]....
        /*0ca0*/ 	.word	0x00029a70


	//   ....[28]....
        /*0ca4*/ 	.word	0x00029bf0


	//   ....[29]....
        /*0ca8*/ 	.word	0x00029d10


	//   ....[30]....
        /*0cac*/ 	.word	0x00029d70


	//   ....[31]....
        /*0cb0*/ 	.word	0x00029dc0


	//   ....[32]....
        /*0cb4*/ 	.word	0x00029e50


	//   ....[33]....
        /*0cb8*/ 	.word	0x00029ef0


	//   ....[34]....
        /*0cbc*/ 	.word	0x00029f70


	//   ....[35]....
        /*0cc0*/ 	.word	0x00029fe0


	//   ....[36]....
        /*0cc4*/ 	.word	0x0002a170


	//   ....[37]....
        /*0cc8*/ 	.word	0x0002a260


	//   ....[38]....
        /*0ccc*/ 	.word	0x0002a2b0


	//   ....[39]....
        /*0cd0*/ 	.word	0x0002a300


	//   ....[40]....
        /*0cd4*/ 	.word	0x0002a680


	//   ....[41]....
        /*0cd8*/ 	.word	0x0002a6d0


	//   ....[42]....
        /*0cdc*/ 	.word	0x0002a760


	//   ....[43]....
        /*0ce0*/ 	.word	0x0002a7f0


	//   ....[44]....
        /*0ce4*/ 	.word	0x0002a880


	//   ....[45]....
        /*0ce8*/ 	.word	0x0002a910


	//   ....[46]....
        /*0cec*/ 	.word	0x0002a9a0


	//   ....[47]....
        /*0cf0*/ 	.word	0x0002aa30


	//   ....[48]....
        /*0cf4*/ 	.word	0x0002aab0


	//   ....[49]....
        /*0cf8*/ 	.word	0x0002ab00


	//   ....[50]....
        /*0cfc*/ 	.word	0x0002ab90


	//   ....[51]....
        /*0d00*/ 	.word	0x0002ac20


	//   ....[52]....
        /*0d04*/ 	.word	0x0002aca0


	//   ....[53]....
        /*0d08*/ 	.word	0x0002acf0


	//   ....[54]....
        /*0d0c*/ 	.word	0x0002ad80


	//   ....[55]....
        /*0d10*/ 	.word	0x0002ae10


	//   ....[56]....
        /*0d14*/ 	.word	0x0002aea0


	//   ....[57]....
        /*0d18*/ 	.word	0x0002af30


	//   ....[58]....
        /*0d1c*/ 	.word	0x0002afc0


	//   ....[59]....
        /*0d20*/ 	.word	0x0002b050


	//   ....[60]....
        /*0d24*/ 	.word	0x0002b110


	//   ....[61]....
        /*0d28*/ 	.word	0x0002b3f0


	//   ....[62]....
        /*0d2c*/ 	.word	0x0002b4e0


	//   ....[63]....
        /*0d30*/ 	.word	0x0002b580


	//   ....[64]....
        /*0d34*/ 	.word	0x0002b5e0


	//   ....[65]....
        /*0d38*/ 	.word	0x0002b6e0


	//   ....[66]....
        /*0d3c*/ 	.word	0x0002b750


	//   ....[67]....
        /*0d40*/ 	.word	0x0002b850


	//   ....[68]....
        /*0d44*/ 	.word	0x0002b8c0


	//   ....[69]....
        /*0d48*/ 	.word	0x0002b9c0


	//   ....[70]....
        /*0d4c*/ 	.word	0x0002ba30


	//   ....[71]....
        /*0d50*/ 	.word	0x0002bb30


	//   ....[72]....
        /*0d54*/ 	.word	0x0002bba0


	//   ....[73]....
        /*0d58*/ 	.word	0x0002bca0


	//   ....[74]....
        /*0d5c*/ 	.word	0x0002bd10


	//   ....[75]....
        /*0d60*/ 	.word	0x0002be10


	//   ....[76]....
        /*0d64*/ 	.word	0x0002be80


	//   ....[77]....
        /*0d68*/ 	.word	0x0002bf60


	//   ....[78]....
        /*0d6c*/ 	.word	0x0002c050


	//   ....[79]....
        /*0d70*/ 	.word	0x0002c0c0


	//   ....[80]....
        /*0d74*/ 	.word	0x0002c140


	//   ....[81]....
        /*0d78*/ 	.word	0x0002c200


	//   ....[82]....
        /*0d7c*/ 	.word	0x0002c280


	//   ....[83]....
        /*0d80*/ 	.word	0x0002c350


	//   ....[84]....
        /*0d84*/ 	.word	0x0002c3d0


	//   ....[85]....
        /*0d88*/ 	.word	0x0002c4a0


	//   ....[86]....
        /*0d8c*/ 	.word	0x0002c520


	//   ....[87]....
        /*0d90*/ 	.word	0x0002c5f0


	//   ....[88]....
        /*0d94*/ 	.word	0x0002c670


	//   ....[89]....
        /*0d98*/ 	.word	0x0002c740


	//   ....[90]....
        /*0d9c*/ 	.word	0x0002c7c0


	//   ....[91]....
        /*0da0*/ 	.word	0x0002c880


	//   ....[92]....
        /*0da4*/ 	.word	0x0002c900


	//   ....[93]....
        /*0da8*/ 	.word	0x0002c9b0


	//   ....[94]....
        /*0dac*/ 	.word	0x0002cae0


	//   ....[95]....
        /*0db0*/ 	.word	0x0002cb90


	//   ....[96]....
        /*0db4*/ 	.word	0x0002cbf0


	//   ....[97]....
        /*0db8*/ 	.word	0x0002ccb0


	//   ....[98]....
        /*0dbc*/ 	.word	0x0002cd10


	//   ....[99]....
        /*0dc0*/ 	.word	0x0002cdd0


	//   ....[100]....
        /*0dc4*/ 	.word	0x0002ce30


	//   ....[101]....
        /*0dc8*/ 	.word	0x0002cef0


	//   ....[102]....
        /*0dcc*/ 	.word	0x0002cf50


	//   ....[103]....
        /*0dd0*/ 	.word	0x0002d010


	//   ....[104]....
        /*0dd4*/ 	.word	0x0002d070


	//   ....[105]....
        /*0dd8*/ 	.word	0x0002d130


	//   ....[106]....
        /*0ddc*/ 	.word	0x0002d190


	//   ....[107]....
        /*0de0*/ 	.word	0x0002d250


	//   ....[108]....
        /*0de4*/ 	.word	0x0002d2b0


	//   ....[109]....
        /*0de8*/ 	.word	0x0002d370


	//   ....[110]....
        /*0dec*/ 	.word	0x0002d460


	//   ....[111]....
        /*0df0*/ 	.word	0x0002d500


	//   ....[112]....
        /*0df4*/ 	.word	0x0002d560


	//   ....[113]....
        /*0df8*/ 	.word	0x0002d640


	//   ....[114]....
        /*0dfc*/ 	.word	0x0002d6a0


	//   ....[115]....
        /*0e00*/ 	.word	0x0002d780


	//   ....[116]....
        /*0e04*/ 	.word	0x0002d7e0


	//   ....[117]....
        /*0e08*/ 	.word	0x0002d8c0


	//   ....[118]....
        /*0e0c*/ 	.word	0x0002d920


	//   ....[119]....
        /*0e10*/ 	.word	0x0002da00


	//   ....[120]....
        /*0e14*/ 	.word	0x0002da60


	//   ....[121]....
        /*0e18*/ 	.word	0x0002db40


	//   ....[122]....
        /*0e1c*/ 	.word	0x0002dba0


	//   ....[123]....
        /*0e20*/ 	.word	0x0002dc80


	//   ....[124]....
        /*0e24*/ 	.word	0x0002dce0


	//   ....[125]....
        /*0e28*/ 	.word	0x0002ddb0


	//   ....[126]....
        /*0e2c*/ 	.word	0x0002ded0


	//   ....[127]....
        /*0e30*/ 	.word	0x0002df80


	//   ....[128]....
        /*0e34*/ 	.word	0x0002e030


	//   ....[129]....
        /*0e38*/ 	.word	0x0002e100


	//   ....[130]....
        /*0e3c*/ 	.word	0x0002e160


	//   ....[131]....
        /*0e40*/ 	.word	0x0002e240


	//   ....[132]....
        /*0e44*/ 	.word	0x0002e2a0


	//   ....[133]....
        /*0e48*/ 	.word	0x0002e370


	//   ....[134]....
        /*0e4c*/ 	.word	0x0002e3d0


	//   ....[135]....
        /*0e50*/ 	.word	0x0002e4a0


	//   ....[136]....
        /*0e54*/ 	.word	0x0002e500


	//   ....[137]....
        /*0e58*/ 	.word	0x0002e5e0


	//   ....[138]....
        /*0e5c*/ 	.word	0x0002e640


	//   ....[139]....
        /*0e60*/ 	.word	0x0002e710


	//   ....[140]....
        /*0e64*/ 	.word	0x0002e770


	//   ....[141]....
        /*0e68*/ 	.word	0x0002e830


	//   ....[142]....
        /*0e6c*/ 	.word	0x0002e8c0


	//   ....[143]....
        /*0e70*/ 	.word	0x0002e960


	//   ....[144]....
        /*0e74*/ 	.word	0x0002eae0


	//   ....[145]....
        /*0e78*/ 	.word	0x0002eb50


	//   ....[146]....
        /*0e7c*/ 	.word	0x0002ebc0


	//   ....[147]....
        /*0e80*/ 	.word	0x0002ec30


	//   ....[148]....
        /*0e84*/ 	.word	0x0002eca0


	//   ....[149]....
        /*0e88*/ 	.word	0x0002ed20


	//   ....[150]....
        /*0e8c*/ 	.word	0x0002eda0


	//   ....[151]....
        /*0e90*/ 	.word	0x0002ee30


	//   ....[152]....
        /*0e94*/ 	.word	0x0002eea0


	//   ....[153]....
        /*0e98*/ 	.word	0x0002ef10


	//   ....[154]....
        /*0e9c*/ 	.word	0x0002ef80


	//   ....[155]....
        /*0ea0*/ 	.word	0x0002f000


	//   ....[156]....
        /*0ea4*/ 	.word	0x0002f070


	//   ....[157]....
        /*0ea8*/ 	.word	0x0002f100


	//   ....[158]....
        /*0eac*/ 	.word	0x0002f160


	//   ....[159]....
        /*0eb0*/ 	.word	0x0002f1f0


	//   ....[160]....
        /*0eb4*/ 	.word	0x0002f320


	//----- nvinfo : EIATTR_REG_RECONFIG
	.align		4
.L_995:
        /*0eb8*/ 	.byte	0x01, 0x54
	.zero		2


	//----- nvinfo : EIATTR_SYSCALL_OFFSETS
	.align		4
        /*0ebc*/ 	.byte	0x04, 0x46
        /*0ebe*/ 	.short	(.L_997 - .L_996)


	//   ....[0]....
.L_996:
        /*0ec0*/ 	.word	0x00002050


	//   ....[1]....
        /*0ec4*/ 	.word	0x000021a0


	//   ....[2]....
        /*0ec8*/ 	.word	0x000093b0


	//   ....[3]....
        /*0ecc*/ 	.word	0x000096d0


	//   ....[4]....
        /*0ed0*/ 	.word	0x00023890


	//   ....[5]....
        /*0ed4*/ 	.word	0x000239e0


	//   ....[6]....
        /*0ed8*/ 	.word	0x00023ad0


	//   ....[7]....
        /*0edc*/ 	.word	0x00024a50


	//----- nvinfo : EIATTR_MBARRIER_INSTR_OFFSETS
	.align		4
.L_997:
        /*0ee0*/ 	.byte	0x04, 0x39
        /*0ee2*/ 	.short	(.L_999 - .L_998)


	//   ....[0]....
.L_998:
        /*0ee4*/ 	.word	0x00000270
        /*0ee8*/ 	.word	0x000000ff
        /*0eec*/ 	.word	0x00028800
        /*0ef0*/ 	.short	0x0100
        /*0ef2*/ 	.byte	0x08
	.zero		1


	//   ....[1]....
        /*0ef4*/ 	.word	0x00000280
        /*0ef8*/ 	.word	0x000000ff
        /*0efc*/ 	.word	0x00028820
        /*0f00*/ 	.short	0x0100
        /*0f02*/ 	.byte	0x08
	.zero		1


	//   ....[2]....
        /*0f04*/ 	.word	0x00000370
        /*0f08*/ 	.word	0x000000ff
        /*0f0c*/ 	.word	0x00028830
        /*0f10*/ 	.short	0x0100
        /*0f12*/ 	.byte	0x08
	.zero		1


	//   ....[3]....
        /*0f14*/ 	.word	0x00000380
        /*0f18*/ 	.word	0x000000ff
        /*0f1c*/ 	.word	0x00028840
        /*0f20*/ 	.short	0x0100
        /*0f22*/ 	.byte	0x08
	.zero		1


	//   ....[4]....
        /*0f24*/ 	.word	0x00000390
        /*0f28*/ 	.word	0x000000ff
        /*0f2c*/ 	.word	0x00028838
        /*0f30*/ 	.short	0x0100
        /*0f32*/ 	.byte	0x08
	.zero		1


	//   ....[5]....
        /*0f34*/ 	.word	0x000003a0
        /*0f38*/ 	.word	0x000000ff
        /*0f3c*/ 	.word	0x00028848
        /*0f40*/ 	.short	0x0100
        /*0f42*/ 	.byte	0x08
	.zero		1


	//   ....[6]....
        /*0f44*/ 	.word	0x000004d0
        /*0f48*/ 	.word	0x000000ff
        /*0f4c*/ 	.word	0x00028850
        /*0f50*/ 	.short	0x0100
        /*0f52*/ 	.byte	0x08
	.zero		1


	//   ....[7]....
        /*0f54*/ 	.word	0x000004e0
        /*0f58*/ 	.word	0x000000ff
        /*0f5c*/ 	.word	0x00028860
        /*0f60*/ 	.short	0x0100
        /*0f62*/ 	.byte	0x08
	.zero		1


	//   ....[8]....
        /*0f64*/ 	.word	0x000004f0
        /*0f68*/ 	.word	0x000000ff
        /*0f6c*/ 	.word	0x00028858
        /*0f70*/ 	.short	0x0100
        /*0f72*/ 	.byte	0x08
	.zero		1


	//   ....[9]....
        /*0f74*/ 	.word	0x00000500
        /*0f78*/ 	.word	0x000000ff
        /*0f7c*/ 	.word	0x00028868
        /*0f80*/ 	.short	0x0100
        /*0f82*/ 	.byte	0x08
	.zero		1


	//   ....[10]....
        /*0f84*/ 	.word	0x000005f0
        /*0f88*/ 	.word	0x000000ff
        /*0f8c*/ 	.word	0x00028870
        /*0f90*/ 	.short	0x0100
        /*0f92*/ 	.byte	0x06
	.zero		1


	//   ....[11]....
        /*0f94*/ 	.word	0x00000600
        /*0f98*/ 	.word	0x000000ff
        /*0f9c*/ 	.word	0x00028880
        /*0fa0*/ 	.short	0x0100
        /*0fa2*/ 	.byte	0x06
	.zero		1


	//   ....[12]....
        /*0fa4*/ 	.word	0x00000610
        /*0fa8*/ 	.word	0x000000ff
        /*0fac*/ 	.word	0x00028878
        /*0fb0*/ 	.short	0x0100
        /*0fb2*/ 	.byte	0x06
	.zero		1


	//   ....[13]....
        /*0fb4*/ 	.word	0x00000620
        /*0fb8*/ 	.word	0x000000ff
        /*0fbc*/ 	.word	0x00028888
        /*0fc0*/ 	.short	0x0100
        /*0fc2*/ 	.byte	0x06
	.zero		1


	//   ....[14]....
        /*0fc4*/ 	.word	0x00000750
        /*0fc8*/ 	.word	0x000000ff
        /*0fcc*/ 	.word	0x00028890
        /*0fd0*/ 	.short	0x0100
        /*0fd2*/ 	.byte	0x08
	.zero		1


	//   ....[15]....
        /*0fd4*/ 	.word	0x00000760
        /*0fd8*/ 	.word	0x000000ff
        /*0fdc*/ 	.word	0x000288a0
        /*0fe0*/ 	.short	0x0100
        /*0fe2*/ 	.byte	0x08
	.zero		1


	//   ....[16]....
        /*0fe4*/ 	.word	0x00000770
        /*0fe8*/ 	.word	0x000000ff
        /*0fec*/ 	.word	0x00028898
        /*0ff0*/ 	.short	0x0100
        /*0ff2*/ 	.byte	0x08
	.zero		1


	//   ....[17]....
        /*0ff4*/ 	.word	0x00000780
        /*0ff8*/ 	.word	0x000000ff
        /*0ffc*/ 	.word	0x000288a8
        /*1000*/ 	.short	0x0100
        /*1002*/ 	.byte	0x08
	.zero		1


	//   ....[18]....
        /*1004*/ 	.word	0x000008b0
        /*1008*/ 	.word	0x000000ff
        /*100c*/ 	.word	0x000288b0
        /*1010*/ 	.short	0x0100
        /*1012*/ 	.byte	0x08
	.zero		1


	//   ....[19]....
        /*1014*/ 	.word	0x000008c0
        /*1018*/ 	.word	0x000000ff
        /*101c*/ 	.word	0x000288c0
        /*1020*/ 	.short	0x0100
        /*1022*/ 	.byte	0x08
	.zero		1


	//   ....[20]....
        /*1024*/ 	.word	0x000008d0
        /*1028*/ 	.word	0x000000ff
        /*102c*/ 	.word	0x000288b8
        /*1030*/ 	.short	0x0100
        /*1032*/ 	.byte	0x08
	.zero		1


	//   ....[21]....
        /*1034*/ 	.word	0x000008e0
        /*1038*/ 	.word	0x000000ff
        /*103c*/ 	.word	0x000288c8
        /*1040*/ 	.short	0x0100
        /*1042*/ 	.byte	0x08
	.zero		1


	//   ....[22]....
        /*1044*/ 	.word	0x00003710
        /*1048*/ 	.word	0x00000059
        /*104c*/ 	.word	0x00028890
        /*1050*/ 	.short	0x010a
        /*1052*/ 	.byte	0x3f
	.zero		1


	//   ....[23]....
        /*1054*/ 	.word	0x00005b60
        /*1058*/ 	.word	0x00000059
        /*105c*/ 	.word	0x00028890
        /*1060*/ 	.short	0x010a
        /*1062*/ 	.byte	0x3f
	.zero		1


	//   ....[24]....
        /*1064*/ 	.word	0x00007ac0
        /*1068*/ 	.word	0x00000059
        /*106c*/ 	.word	0x00028890
        /*1070*/ 	.short	0x010a
        /*1072*/ 	.byte	0x3f
	.zero		1


	//   ....[25]....
        /*1074*/ 	.word	0x000081c0
        /*1078*/ 	.word	0x0000000b
        /*107c*/ 	.word	0x00000000
        /*1080*/ 	.short	0x0101
        /*1082*/ 	.byte	0x3f
	.zero		1


	//   ....[26]....
        /*1084*/ 	.word	0x00008200
        /*1088*/ 	.word	0x00000059
        /*108c*/ 	.word	0x000288b0
        /*1090*/ 	.short	0x010a
        /*1092*/ 	.byte	0x3f
	.zero		1


	//   ....[27]....
        /*1094*/ 	.word	0x00008810
        /*1098*/ 	.word	0x00000059
        /*109c*/ 	.word	0x00000000
        /*10a0*/ 	.short	0x0101
        /*10a2*/ 	.byte	0x3f
	.zero		1


	//   ....[28]....
        /*10a4*/ 	.word	0x00009450
        /*10a8*/ 	.word	0x00000012
        /*10ac*/ 	.word	0x00028800
        /*10b0*/ 	.short	0x010a
        /*10b2*/ 	.byte	0x3f
	.zero		1


	//   ....[29]....
        /*10b4*/ 	.word	0x000094a0
        /*10b8*/ 	.word	0x00000012
        /*10bc*/ 	.word	0x00028800
        /*10c0*/ 	.short	0x010a
        /*10c2*/ 	.byte	0x3f
	.zero		1


	//   ....[30]....
        /*10c4*/ 	.word	0x0000a660
        /*10c8*/ 	.word	0x00000012
        /*10cc*/ 	.word	0x00028800
        /*10d0*/ 	.short	0x010a
        /*10d2*/ 	.byte	0x3f
	.zero		1


	//   ....[31]....
        /*10d4*/ 	.word	0x0000cab0
        /*10d8*/ 	.word	0x00000012
        /*10dc*/ 	.word	0x00028800
        /*10e0*/ 	.short	0x010a
        /*10e2*/ 	.byte	0x3f
	.zero		1


	//   ....[32]....
        /*10e4*/ 	.word	0x0000e4b0
        /*10e8*/ 	.word	0x0000005a
        /*10ec*/ 	.word	0x00028830
        /*10f0*/ 	.short	0x010a
        /*10f2*/ 	.byte	0x3f
	.zero		1


	//   ....[33]....
        /*10f4*/ 	.word	0x0000e550
        /*10f8*/ 	.word	0x0000005a
        /*10fc*/ 	.word	0x00028830
        /*1100*/ 	.short	0x010a
        /*1102*/ 	.byte	0x3f
	.zero		1


	//   ....[34]....
        /*1104*/ 	.word	0x0000f080
        /*1108*/ 	.word	0x0000005a
        /*110c*/ 	.word	0x00000000
        /*1110*/ 	.short	0x0101
        /*1112*/ 	.byte	0x3f
	.zero		1


	//   ....[35]....
        /*1114*/ 	.word	0x00012150
        /*1118*/ 	.word	0x00000019
        /*111c*/ 	.word	0x00028830
        /*1120*/ 	.short	0x010a
        /*1122*/ 	.byte	0x3f
	.zero		1


	//   ....[36]....
        /*1124*/ 	.word	0x000121a0
        /*1128*/ 	.word	0x00000019
        /*112c*/ 	.word	0x00028830
        /*1130*/ 	.short	0x010a
        /*1132*/ 	.byte	0x3f
	.zero		1


	//   ....[37]....
        /*1134*/ 	.word	0x000126b0
        /*1138*/ 	.word	0x000000cc
        /*113c*/ 	.word	0x00028850
        /*1140*/ 	.short	0x010a
        /*1142*/ 	.byte	0x3f
	.zero		1


	//   ....[38]....
        /*1144*/ 	.word	0x000126f0
        /*1148*/ 	.word	0x000000cc
        /*114c*/ 	.word	0x00028850
        /*1150*/ 	.short	0x010a
        /*1152*/ 	.byte	0x3f
	.zero		1


	//   ....[39]....
        /*1154*/ 	.word	0x00013010
        /*1158*/ 	.word	0x0000002c
        /*115c*/ 	.word	0x00000000
        /*1160*/ 	.short	0x0101
        /*1162*/ 	.byte	0x3f
	.zero		1


	//   ....[40]....
        /*1164*/ 	.word	0x000155e0
        /*1168*/ 	.word	0x00000037
        /*116c*/ 	.word	0x00000000
        /*1170*/ 	.short	0x0101
        /*1172*/ 	.byte	0x3f
	.zero		1


	//   ....[41]....
        /*1174*/ 	.word	0x00015f90
        /*1178*/ 	.word	0x00000019
        /*117c*/ 	.word	0x00028830
        /*1180*/ 	.short	0x010a
        /*1182*/ 	.byte	0x3f
	.zero		1


	//   ....[42]....
        /*1184*/ 	.word	0x00015fe0
        /*1188*/ 	.word	0x00000019
        /*118c*/ 	.word	0x00028830
        /*1190*/ 	.short	0x010a
        /*1192*/ 	.byte	0x3f
	.zero		1


	//   ....[43]....
        /*1194*/ 	.word	0x00016520
        /*1198*/ 	.word	0x000000cd
        /*119c*/ 	.word	0x00028850
        /*11a0*/ 	.short	0x010a
        /*11a2*/ 	.byte	0x3f
	.zero		1


	//   ....[44]....
        /*11a4*/ 	.word	0x00016560
        /*11a8*/ 	.word	0x000000cd
        /*11ac*/ 	.word	0x00028850
        /*11b0*/ 	.short	0x010a
        /*11b2*/ 	.byte	0x3f
	.zero		1


	//   ....[45]....
        /*11b4*/ 	.word	0x000178f0
        /*11b8*/ 	.word	0x0000001a
        /*11bc*/ 	.word	0x00000000
        /*11c0*/ 	.short	0x0101
        /*11c2*/ 	.byte	0x3f
	.zero		1


	//   ....[46]....
        /*11c4*/ 	.word	0x00018400
        /*11c8*/ 	.word	0x00000038
        /*11cc*/ 	.word	0x00000000
        /*11d0*/ 	.short	0x0101
        /*11d2*/ 	.byte	0x3f
	.zero		1


	//   ....[47]....
        /*11d4*/ 	.word	0x00018b20
        /*11d8*/ 	.word	0x00000019
        /*11dc*/ 	.word	0x00028830
        /*11e0*/ 	.short	0x010a
        /*11e2*/ 	.byte	0x3f
	.zero		1


	//   ....[48]....
        /*11e4*/ 	.word	0x00018b70
        /*11e8*/ 	.word	0x00000019
        /*11ec*/ 	.word	0x00028830
        /*11f0*/ 	.short	0x010a
        /*11f2*/ 	.byte	0x3f
	.zero		1


	//   ....[49]....
        /*11f4*/ 	.word	0x000190b0
        /*11f8*/ 	.word	0x000000cd
        /*11fc*/ 	.word	0x00028850
        /*1200*/ 	.short	0x010a
        /*1202*/ 	.byte	0x3f
	.zero		1


	//   ....[50]....
        /*1204*/ 	.word	0x000190f0
        /*1208*/ 	.word	0x000000cd
        /*120c*/ 	.word	0x00028850
        /*1210*/ 	.short	0x010a
        /*1212*/ 	.byte	0x3f
	.zero		1


	//   ....[51]....
        /*1214*/ 	.word	0x00019a00
        /*1218*/ 	.word	0x0000002a
        /*121c*/ 	.word	0x00000000
        /*1220*/ 	.short	0x0101
        /*1222*/ 	.byte	0x3f
	.zero		1


	//   ....[52]....
        /*1224*/ 	.word	0x0001bfe0
        /*1228*/ 	.word	0x00000038
        /*122c*/ 	.word	0x00000000
        /*1230*/ 	.short	0x0101
        /*1232*/ 	.byte	0x3f
	.zero		1


	//   ....[53]....
        /*1234*/ 	.word	0x0001c630
        /*1238*/ 	.word	0x0000000b
        /*123c*/ 	.word	0x00028850
        /*1240*/ 	.short	0x010a
        /*1242*/ 	.byte	0x3f
	.zero		1


	//   ....[54]....
        /*1244*/ 	.word	0x0001c6b0
        /*1248*/ 	.word	0x0000000b
        /*124c*/ 	.word	0x00028850
        /*1250*/ 	.short	0x010a
        /*1252*/ 	.byte	0x3f
	.zero		1


	//   ....[55]....
        /*1254*/ 	.word	0x0001ccd0
        /*1258*/ 	.word	0x00000004
        /*125c*/ 	.word	0x00000000
        /*1260*/ 	.short	0x0101
        /*1262*/ 	.byte	0x3f
	.zero		1


	//   ....[56]....
        /*1264*/ 	.word	0x0001e200
        /*1268*/ 	.word	0x00000000
        /*126c*/ 	.word	0x00000000
        /*1270*/ 	.short	0x0101
        /*1272*/ 	.byte	0x3f
	.zero		1


	//   ....[57]....
        /*1274*/ 	.word	0x0001ead0
        /*1278*/ 	.word	0x00000008
        /*127c*/ 	.word	0x00000000
        /*1280*/ 	.short	0x0101
        /*1282*/ 	.byte	0x3f
	.zero		1


	//   ....[58]....
        /*1284*/ 	.word	0x000220a0
        /*1288*/ 	.word	0x00000016
        /*128c*/ 	.word	0x00028820
        /*1290*/ 	.short	0x010a
        /*1292*/ 	.byte	0x3f
	.zero		1


	//   ....[59]....
        /*1294*/ 	.word	0x00022130
        /*1298*/ 	.word	0x00000003
        /*129c*/ 	.word	0x000288a0
        /*12a0*/ 	.short	0x010a
        /*12a2*/ 	.byte	0x3f
	.zero		1


	//   ....[60]....
        /*12a4*/ 	.word	0x00022490
        /*12a8*/ 	.word	0x00000003
        /*12ac*/ 	.word	0x000288c0
        /*12b0*/ 	.short	0x010a
        /*12b2*/ 	.byte	0x3f
	.zero		1


	//   ....[61]....
        /*12b4*/ 	.word	0x000228c0
        /*12b8*/ 	.word	0x0000000b
        /*12bc*/ 	.word	0x000288a0
        /*12c0*/ 	.short	0x010a
        /*12c2*/ 	.byte	0x3f
	.zero		1


	//   ....[62]....
        /*12c4*/ 	.word	0x00022c00
        /*12c8*/ 	.word	0x0000000b
        /*12cc*/ 	.word	0x000288c0
        /*12d0*/ 	.short	0x010a
        /*12d2*/ 	.byte	0x3f
	.zero		1


	//   ....[63]....
        /*12d4*/ 	.word	0x00023fc0
        /*12d8*/ 	.word	0x00000007
        /*12dc*/ 	.word	0x00028840
        /*12e0*/ 	.short	0x010a
        /*12e2*/ 	.byte	0x3f
	.zero		1


	//   ....[64]....
        /*12e4*/ 	.word	0x00024720
        /*12e8*/ 	.word	0x00000007
        /*12ec*/ 	.word	0x00028830
        /*12f0*/ 	.short	0x0107
        /*12f2*/ 	.byte	0x3f
	.zero		1


	//   ....[65]....
        /*12f4*/ 	.word	0x000247f0
        /*12f8*/ 	.word	0x00000007
        /*12fc*/ 	.word	0x00028830
        /*1300*/ 	.short	0x0101
        /*1302*/ 	.byte	0x3f
	.zero		1


	//   ....[66]....
        /*1304*/ 	.word	0x00025310
        /*1308*/ 	.word	0x00000016
        /*130c*/ 	.word	0x00028800
        /*1310*/ 	.short	0x0107
        /*1312*/ 	.byte	0x3f
	.zero		1


	//   ....[67]....
        /*1314*/ 	.word	0x00025420
        /*1318*/ 	.word	0x00000016
        /*131c*/ 	.word	0x00028800
        /*1320*/ 	.short	0x0101
        /*1322*/ 	.byte	0x3f
	.zero		1


	//   ....[68]....
        /*1324*/ 	.word	0x00025440
        /*1328*/ 	.word	0x00000016
        /*132c*/ 	.word	0x00028820
        /*1330*/ 	.short	0x010a
        /*1332*/ 	.byte	0x3f
	.zero		1


	//   ....[69]....
        /*1334*/ 	.word	0x000257d0
        /*1338*/ 	.word	0x00000006
        /*133c*/ 	.word	0x00028840
        /*1340*/ 	.short	0x010a
        /*1342*/ 	.byte	0x3f
	.zero		1


	//   ....[70]....
        /*1344*/ 	.word	0x00025cd0
        /*1348*/ 	.word	0x00000006
        /*134c*/ 	.word	0x00028830
        /*1350*/ 	.short	0x0107
        /*1352*/ 	.byte	0x3f
	.zero		1


	//   ....[71]....
        /*1354*/ 	.word	0x00025d90
        /*1358*/ 	.word	0x00000006
        /*135c*/ 	.word	0x00028830
        /*1360*/ 	.short	0x0101
        /*1362*/ 	.byte	0x3f
	.zero		1


	//   ....[72]....
        /*1364*/ 	.word	0x00025df0
        /*1368*/ 	.word	0x00000006
        /*136c*/ 	.word	0x00028860
        /*1370*/ 	.short	0x010a
        /*1372*/ 	.byte	0x3f
	.zero		1


	//   ....[73]....
        /*1374*/ 	.word	0x00026320
        /*1378*/ 	.word	0x00000006
        /*137c*/ 	.word	0x00028850
        /*1380*/ 	.short	0x0107
        /*1382*/ 	.byte	0x3f
	.zero		1


	//   ....[74]....
        /*1384*/ 	.word	0x000264c0
        /*1388*/ 	.word	0x00000006
        /*138c*/ 	.word	0x00028850
        /*1390*/ 	.short	0x0101
        /*1392*/ 	.byte	0x3f
	.zero		1


	//   ....[75]....
        /*1394*/ 	.word	0x000266d0
        /*1398*/ 	.word	0x00000000
        /*139c*/ 	.word	0x00028860
        /*13a0*/ 	.short	0x010a
        /*13a2*/ 	.byte	0x3f
	.zero		1


	//   ....[76]....
        /*13a4*/ 	.word	0x00026c00
        /*13a8*/ 	.word	0x00000000
        /*13ac*/ 	.word	0x00028850
        /*13b0*/ 	.short	0x0107
        /*13b2*/ 	.byte	0x3f
	.zero		1


	//   ....[77]....
        /*13b4*/ 	.word	0x00026cc0
        /*13b8*/ 	.word	0x00000000
        /*13bc*/ 	.word	0x00028850
        /*13c0*/ 	.short	0x0101
        /*13c2*/ 	.byte	0x3f
	.zero		1


	//   ....[78]....
        /*13c4*/ 	.word	0x00027e10
        /*13c8*/ 	.word	0x00000007
        /*13cc*/ 	.word	0x00028820
        /*13d0*/ 	.short	0x010a
        /*13d2*/ 	.byte	0x3f
	.zero		1


	//   ....[79]....
        /*13d4*/ 	.word	0x00027f80
        /*13d8*/ 	.word	0x00000005
        /*13dc*/ 	.word	0x00028840
        /*13e0*/ 	.short	0x010a
        /*13e2*/ 	.byte	0x3f
	.zero		1


	//   ....[80]....
        /*13e4*/ 	.word	0x00028020
        /*13e8*/ 	.word	0x00000003
        /*13ec*/ 	.word	0x00028840
        /*13f0*/ 	.short	0x010a
        /*13f2*/ 	.byte	0x3f
	.zero		1


	//   ....[81]....
        /*13f4*/ 	.word	0x00028060
        /*13f8*/ 	.word	0x00000005
        /*13fc*/ 	.word	0x00028860
        /*1400*/ 	.short	0x010a
        /*1402*/ 	.byte	0x3f
	.zero		1


	//   ....[82]....
        /*1404*/ 	.word	0x000280a0
        /*1408*/ 	.word	0x00000003
        /*140c*/ 	.word	0x00028860
        /*1410*/ 	.short	0x010a
        /*1412*/ 	.byte	0x3f
	.zero		1


	//   ....[83]....
        /*1414*/ 	.word	0x00028100
        /*1418*/ 	.word	0x00000059
        /*141c*/ 	.word	0x00028890
        /*1420*/ 	.short	0x010a
        /*1422*/ 	.byte	0x3f
	.zero		1


	//   ....[84]....
        /*1424*/ 	.word	0x00028610
        /*1428*/ 	.word	0x00000059
        /*142c*/ 	.word	0x00028890
        /*1430*/ 	.short	0x010a
        /*1432*/ 	.byte	0x3f
	.zero		1


	//   ....[85]....
        /*1434*/ 	.word	0x00028b20
        /*1438*/ 	.word	0x00000059
        /*143c*/ 	.word	0x00028890
        /*1440*/ 	.short	0x010a
        /*1442*/ 	.byte	0x3f
	.zero		1


	//   ....[86]....
        /*1444*/ 	.word	0x00028ff0
        /*1448*/ 	.word	0x00000059
        /*144c*/ 	.word	0x000288b0
        /*1450*/ 	.short	0x010a
        /*1452*/ 	.byte	0x3f
	.zero		1


	//   ....[87]....
        /*1454*/ 	.word	0x000297f0
        /*1458*/ 	.word	0x00000012
        /*145c*/ 	.word	0x00028800
        /*1460*/ 	.short	0x010a
        /*1462*/ 	.byte	0x3f
	.zero		1


	//   ....[88]....
        /*1464*/ 	.word	0x0002a360
        /*1468*/ 	.word	0x00000012
        /*146c*/ 	.word	0x00028800
        /*1470*/ 	.short	0x010a
        /*1472*/ 	.byte	0x3f
	.zero		1


	//   ....[89]....
        /*1474*/ 	.word	0x0002a3b0
        /*1478*/ 	.word	0x0000005a
        /*147c*/ 	.word	0x00028830
        /*1480*/ 	.short	0x010a
        /*1482*/ 	.byte	0x3f
	.zero		1


	//   ....[90]....
        /*1484*/ 	.word	0x0002a400
        /*1488*/ 	.word	0x00000019
        /*148c*/ 	.word	0x00028830
        /*1490*/ 	.short	0x010a
        /*1492*/ 	.byte	0x3f
	.zero		1


	//   ....[91]....
        /*1494*/ 	.word	0x0002a450
        /*1498*/ 	.word	0x000000cc
        /*149c*/ 	.word	0x00028850
        /*14a0*/ 	.short	0x010a
        /*14a2*/ 	.byte	0x3f
	.zero		1


	//   ....[92]....
        /*14a4*/ 	.word	0x0002a4a0
        /*14a8*/ 	.word	0x00000019
        /*14ac*/ 	.word	0x00028830
        /*14b0*/ 	.short	0x010a
        /*14b2*/ 	.byte	0x3f
	.zero		1


	//   ....[93]....
        /*14b4*/ 	.word	0x0002a4f0
        /*14b8*/ 	.word	0x000000cd
        /*14bc*/ 	.word	0x00028850
        /*14c0*/ 	.short	0x010a
        /*14c2*/ 	.byte	0x3f
	.zero		1


	//   ....[94]....
        /*14c4*/ 	.word	0x0002a540
        /*14c8*/ 	.word	0x00000019
        /*14cc*/ 	.word	0x00028830
        /*14d0*/ 	.short	0x010a
        /*14d2*/ 	.byte	0x3f
	.zero		1


	//   ....[95]....
        /*14d4*/ 	.word	0x0002a590
        /*14d8*/ 	.word	0x000000cd
        /*14dc*/ 	.word	0x00028850
        /*14e0*/ 	.short	0x010a
        /*14e2*/ 	.byte	0x3f
	.zero		1


	//   ....[96]....
        /*14e4*/ 	.word	0x0002a5e0
        /*14e8*/ 	.word	0x0000000b
        /*14ec*/ 	.word	0x00028850
        /*14f0*/ 	.short	0x010a
        /*14f2*/ 	.byte	0x3f
	.zero		1


	//   ....[97]....
        /*14f4*/ 	.word	0x0002b1d0
        /*14f8*/ 	.word	0x00000016
        /*14fc*/ 	.word	0x00028820
        /*1500*/ 	.short	0x010a
        /*1502*/ 	.byte	0x3f
	.zero		1


	//   ....[98]....
        /*1504*/ 	.word	0x0002b220
        /*1508*/ 	.word	0x00000003
        /*150c*/ 	.word	0x000288a0
        /*1510*/ 	.short	0x010a
        /*1512*/ 	.byte	0x3f
	.zero		1


	//   ....[99]....
        /*1514*/ 	.word	0x0002b270
        /*1518*/ 	.word	0x00000003
        /*151c*/ 	.word	0x000288c0
        /*1520*/ 	.short	0x010a
        /*1522*/ 	.byte	0x3f
	.zero		1


	//   ....[100]....
        /*1524*/ 	.word	0x0002b2c0
        /*1528*/ 	.word	0x0000000b
        /*152c*/ 	.word	0x000288a0
        /*1530*/ 	.short	0x010a
        /*1532*/ 	.byte	0x3f
	.zero		1


	//   ....[101]....
        /*1534*/ 	.word	0x0002b310
        /*1538*/ 	.word	0x0000000b
        /*153c*/ 	.word	0x000288c0
        /*1540*/ 	.short	0x010a
        /*1542*/ 	.byte	0x3f
	.zero		1


	//   ....[102]....
        /*1544*/ 	.word	0x0002b430
        /*1548*/ 	.word	0x00000007
        /*154c*/ 	.word	0x00028840
        /*1550*/ 	.short	0x010a
        /*1552*/ 	.byte	0x3f
	.zero		1


	//   ....[103]....
        /*1554*/ 	.word	0x0002c9e0
        /*1558*/ 	.word	0x00000016
        /*155c*/ 	.word	0x00028820
        /*1560*/ 	.short	0x010a
        /*1562*/ 	.byte	0x3f
	.zero		1


	//   ....[104]....
        /*1564*/ 	.word	0x0002ca30
        /*1568*/ 	.word	0x00000006
        /*156c*/ 	.word	0x00028840
        /*1570*/ 	.short	0x010a
        /*1572*/ 	.byte	0x3f
	.zero		1


	//   ....[105]....
        /*1574*/ 	.word	0x0002d3b0
        /*1578*/ 	.word	0x00000006
        /*157c*/ 	.word	0x00028860
        /*1580*/ 	.short	0x010a
        /*1582*/ 	.byte	0x3f
	.zero		1


	//   ....[106]....
        /*1584*/ 	.word	0x0002de20
        /*1588*/ 	.word	0x00000000
        /*158c*/ 	.word	0x00028860
        /*1590*/ 	.short	0x010a
        /*1592*/ 	.byte	0x3f
	.zero		1


	//   ....[107]....
        /*1594*/ 	.word	0x0002f240
        /*1598*/ 	.word	0x00000007
        /*159c*/ 	.word	0x00028820
        /*15a0*/ 	.short	0x010a
        /*15a2*/ 	.byte	0x3f
	.zero		1


	//   ....[108]....
        /*15a4*/ 	.word	0x0002f3e0
        /*15a8*/ 	.word	0x00000005
        /*15ac*/ 	.word	0x00028840
        /*15b0*/ 	.short	0x010a
        /*15b2*/ 	.byte	0x3f
	.zero		1


	//   ....[109]....
        /*15b4*/ 	.word	0x0002f430
        /*15b8*/ 	.word	0x00000003
        /*15bc*/ 	.word	0x00028840
        /*15c0*/ 	.short	0x010a
        /*15c2*/ 	.byte	0x3f
	.zero		1


	//   ....[110]....
        /*15c4*/ 	.word	0x0002f480
        /*15c8*/ 	.word	0x00000005
        /*15cc*/ 	.word	0x00028860
        /*15d0*/ 	.short	0x010a
        /*15d2*/ 	.byte	0x3f
	.zero		1


	//----- nvinfo : EIATTR_NUM_MBARRIERS
	.align		4
.L_999:
        /*15d4*/ 	.byte	0x03, 0x38
        /*15d6*/ 	.short	0x0016


	//----- nvinfo : EIATTR_EXIT_INSTR_OFFSETS
	.align		4
        /*15d8*/ 	.byte	0x04, 0x1c
        /*15da*/ 	.short	(.L_1001 - .L_1000)


	//   ....[0]....
.L_1000:
        /*15dc*/ 	.word	0x000280f0


	//----- nvinfo : EIATTR_MAX_THREADS
	.align		4
.L_1001:
        /*15e0*/ 	.byte	0x04, 0x05
        /*15e2*/ 	.short	(.L_1003 - .L_1002)
.L_1002:
        /*15e4*/ 	.word	0x00000180
        /*15e8*/ 	.word	0x00000001
        /*15ec*/ 	.word	0x00000001


	//----- nvinfo : EIATTR_CRS_STACK_SIZE
	.align		4
.L_1003:
        /*15f0*/ 	.byte	0x04, 0x1e
        /*15f2*/ 	.short	(.L_1005 - .L_1004)
.L_1004:
        /*15f4*/ 	.word	0x00000000


	//----- nvinfo : EIATTR_CBANK_PARAM_SIZE
	.align		4
.L_1005:
        /*15f8*/ 	.byte	0x03, 0x19
        /*15fa*/ 	.short	0x0af0


	//----- nvinfo : EIATTR_PARAM_CBANK
	.align		4
        /*15fc*/ 	.byte	0x04, 0x0a
        /*15fe*/ 	.short	(.L_1007 - .L_1006)
	.align		4
.L_1006:
        /*1600*/ 	.word	index@(.nv.constant0._ZN7cutlass13device_kernelIN5flash11enable_sm90INS1_16FlashAttnFwdSm90INS1_25CollectiveMainloopFwdSm90ILi2EN4cute5tupleIJNS5_1CILi1EEES8_S8_EEENS6_IJNS7_ILi128EEESA_SA_EEELi128ENS_6half_tEfNS_4arch4Sm90ELb0ELb1ELb1ELb1ELb1ELb1ELb0ELb1ELb1ELb1ELb1ELb0EEENS1_21CollectiveEpilogueFwdISB_S9_SC_SE_Li256ELb1ELb1ELb1ELb0EEENS1_36VarlenDynamicPersistentTileSchedulerILi128ELi128ELi256ELi128ELb1ELb1ELb1ELb1ELb0ELb1EEEEEEEEEvNT_6ParamsE)
        /*1604*/ 	.short	0x0210
        /*1606*/ 	.short	0x0af0


	//----- nvinfo : EIATTR_SW_WAR
	.align		4
.L_1007:
        /*1608*/ 	.byte	0x04, 0x36
        /*160a*/ 	.short	(.L_1009 - .L_1008)
.L_1008:
        /*160c*/ 	.word	0x00000008
.L_1009:


//--------------------- .nv.info._ZN7cutlass13device_kernelIN5flash11enable_sm90INS1_16FlashAttnFwdSm90INS1_25CollectiveMainloopFwdSm90ILi2EN4cute5tupleIJNS5_1CILi1EEES8_S8_EEENS6_IJNS7_ILi128EEESA_SA_EEELi128ENS_6half_tEfNS_4arch4Sm90ELb1ELb0ELb1ELb0ELb1ELb0ELb0ELb1ELb1ELb1ELb1ELb0EEENS1_21CollectiveEpilogueFwdISB_S9_SC_SE_Li256ELb0ELb1ELb1ELb0EEENS1_19SingleTileSchedulerILb0ELb1ELb1ELi128EEEEEEEEEvNT_6ParamsE --------------------------
	.section	.nv.info._ZN7cutlass13device_kernelIN5flash11enable_sm90INS1_16FlashAttnFwdSm90INS1_25CollectiveMainloopFwdSm90ILi2EN4cute5tupleIJNS5_1CILi1EEES8_S8_EEENS6_IJNS7_ILi128EEESA_SA_EEELi128ENS_6half_tEfNS_4arch4Sm90ELb1ELb0ELb1ELb0ELb1ELb0ELb0ELb1ELb1ELb1ELb1ELb0EEENS1_21CollectiveEpilogueFwdISB_S9_SC_SE_Li256ELb0ELb1ELb1ELb0EEENS1_19SingleTileSchedulerILb0ELb1ELb1ELi128EEEEEEEEEvNT_6ParamsE,"",@"SHT_CUDA_INFO"
	.sectionflags	@""
	.align	4


	//----- nvinfo : EIATTR_CUDA_API_VERSION
	.align		4
        /*0000*/ 	.byte	0x04, 0x37
        /*0002*/ 	.short	(.L_1011 - .L_1010)
.L_1010:
        /*0004*/ 	.word	0x00000082


	//----- nvinfo : EIATTR_KPARAM_INFO
	.align		4
.L_1011:
        /*0008*/ 	.byte	0x04, 0x17
        /*000a*/ 	.short	(.L_1013 - .L_1012)
.L_1012:
        /*000c*/ 	.word	0x00000000
        /*0010*/ 	.short	0x0000
        /*0012*/ 	.short	0x0070
        /*0014*/ 	.byte	0x00, 0xf0, 0x01, 0x28


	//----- nvinfo : EIATTR_SPARSE_MMA_MASK
	.align		4
.L_1013:
        /*0018*/ 	.byte	0x03, 0x50
        /*001a*/ 	.short	0x0000


	//----- nvinfo : EIATTR_MAXREG_COUNT
	.align		4
        /*001c*/ 	.byte	0x03, 0x1b
        /*001e*/ 	.short	0x00a8


	//----- nvinfo : EIATTR_NUM_BARRIERS
	.align		4
        /*0020*/ 	.byte	0x02, 0x4c
        /*0022*/ 	.byte	0x10
	.zero		1


	//----- nvinfo : EIATTR_EXTERNS
	.align		4
        /*0024*/ 	.byte	0x04, 0x0f
        /*0026*/ 	.short	(.L_1015 - .L_1014)


	//   ....[0]....
	.align		4
.L_1014:
        /*0028*/ 	.word	index@(__assertfail)


	//----- nvinfo : EIATTR_MERCURY_ISA_VERSION
	.align		4
.L_1015:
        /*002c*/ 	.byte	0x03, 0x5f
        /*002e*/ 	.short	0x0101


	//----- nvinfo : EIATTR_INT_WARP_WIDE_INSTR_OFFSETS
	.align		4
        /*0030*/ 	.byte	0x04, 0x31
        /*0032*/ 	.short	(.L_1017 - .L_1016)


	//   ....[0]....
.L_1016:
        /*0034*/ 	.word	0x000000b0


	//   ....[1]....
        /*0038*/ 	.word	0x000000c0


	//   ....[2]....
        /*003c*/ 	.word	0x00000160


	//----- nvinfo : EIATTR_COOP_GROUP_MASK_REGIDS
	.align		4
.L_1017:
        /*0040*/ 	.byte	0x04, 0x29
        /*0042*/ 	.short	(.L_1019 - .L_1018)


	//   ....[0]....
.L_1018:
        /*0044*/ 	.word	0xffffffff


	//   ....[1]....
        /*0048*/ 	.word	0xffffffff


	//   ....[2]....
        /*004c*/ 	.word	0xffffffff


	//   ....[3]....
        /*0050*/ 	.word	0xffffffff


	//   ....[4]....
        /*0054*/ 	.word	0xffffffff


	//   ....[5]....
        /*0058*/ 	.word	0xffffffff


	//   ....[6]....
        /*005c*/ 	.word	0xffffffff


	//   ....[7]....
        /*0060*/ 	.word	0xffffffff


	//   ....[8]....
        /*0064*/ 	.word	0xffffffff


	//   ....[9]....
        /*0068*/ 	.word	0xffffffff


	//   ....[10]....
        /*006c*/ 	.word	0xffffffff


	//   ....[11]....
        /*0070*/ 	.word	0xffffffff


	//   ....[12]....
        /*0074*/ 	.word	0xffffffff


	//   ....[13]....
        /*0078*/ 	.word	0xffffffff


	//   ....[14]....
        /*007c*/ 	.word	0xffffffff


	//   ....[15]....
        /*0080*/ 	.word	0xffffffff


	//   ....[16]....
        /*0084*/ 	.word	0xffffffff


	//   ....[17]....
        /*0088*/ 	.word	0xffffffff


	//   ....[18]....
        /*008c*/ 	.word	0xffffffff


	//   ....[19]....
        /*0090*/ 	.word	0xffffffff


	//   ....[20]....
        /*0094*/ 	.word	0xffffffff


	//   ....[21]....
        /*0098*/ 	.word	0xffffffff


	//   ....[22]....
        /*009c*/ 	.word	0xffffffff


	//   ....[23]....
        /*00a0*/ 	.word	0xffffffff


	//   ....[24]....
        /*00a4*/ 	.word	0xffffffff


	//   ....[25]....
        /*00a8*/ 	.word	0xffffffff


	//   ....[26]....
        /*00ac*/ 	.word	0xffffffff


	//   ....[27]....
        /*00b0*/ 	.word	0xffffffff


	//   ....[28]....
        /*00b4*/ 	.word	0xffffffff


	//   ....[29]....
        /*00b8*/ 	.word	0xffffffff


	//   ....[30]....
        /*00bc*/ 	.word	0xffffffff


	//   ....[31]....
        /*00c0*/ 	.word	0xffffffff


	//   ....[32]....
        /*00c4*/ 	.word	0xffffffff


	//   ....[33]....
        /*00c8*/ 	.word	0xffffffff


	//   ....[34]....
        /*00cc*/ 	.word	0xffffffff


	//   ....[35]....
        /*00d0*/ 	.word	0xffffffff


	//   ....[36]....
        /*00d4*/ 	.word	0xffffffff


	//   ....[37]....
        /*00d8*/ 	.word	0xffffffff


	//   ....[38]....
        /*00dc*/ 	.word	0xffffffff


	//   ....[39]....
        /*00e0*/ 	.word	0xffffffff


	//   ....[40]....
        /*00e4*/ 	.word	0xffffffff


	//   ....[41]....
        /*00e8*/ 	.word	0xffffffff


	//   ....[42]....
        /*00ec*/ 	.word	0xffffffff


	//   ....[43]....
        /*00f0*/ 	.word	0xffffffff


	//   ....[44]....
        /*00f4*/ 	.word	0xffffffff


	//   ....[45]....
        /*00f8*/ 	.word	0xffffffff


	//   ....[46]....
        /*00fc*/ 	.word	0xffffffff


	//   ....[47]....
        /*0100*/ 	.word	0xffffffff


	//   ....[48]....
        /*0104*/ 	.word	0xffffffff


	//   ....[49]....
        /*0108*/ 	.word	0xffffffff


	//   ....[50]....
        /*010c*/ 	.word	0xffffffff


	//   ....[51]....
        /*0110*/ 	.word	0xffffffff


	//   ....[52]....
        /*0114*/ 	.word	0xffffffff


	//   ....[53]....
        /*0118*/ 	.word	0xffffffff


	//   ....[54]....
        /*011c*/ 	.word	0xffffffff


	//   ....[55]....
        /*0120*/ 	.word	0xffffffff


	//   ....[56]....
        /*0124*/ 	.word	0xffffffff


	//   ....[57]....
        /*0128*/ 	.word	0xffffffff


	//   ....[58]....
        /*012c*/ 	.word	0xffffffff


	//   ....[59]....
        /*0130*/ 	.word	0xffffffff


	//   ....[60]....
        /*0134*/ 	.word	0xffffffff


	//   ....[61]....
        /*0138*/ 	.word	0xffffffff


	//   ....[62]....
        /*013c*/ 	.word	0xffffffff


	//   ....[63]....
        /*0140*/ 	.word	0xffffffff


	//   ....[64]....
        /*0144*/ 	.word	0xffffffff


	//   ....[65]....
        /*0148*/ 	.word	0xffffffff


	//   ....[66]....
        /*014c*/ 	.word	0xffffffff


	//   ....[67]....
        /*0150*/ 	.word	0xffffffff


	//   ....[68]....
        /*0154*/ 	.word	0xffffffff


	//   ....[69]....
        /*0158*/ 	.word	0xffffffff


	//   ....[70]....
        /*015c*/ 	.word	0xffffffff


	//   ....[71]....
        /*0160*/ 	.word	0xffffffff


	//   ....[72]....
        /*0164*/ 	.word	0xffffffff


	//   ....[73]....
        /*0168*/ 	.word	0xffffffff


	//   ....[74]....
        /*016c*/ 	.word	0xffffffff


	//   ....[75]....
        /*0170*/ 	.word	0xffffffff


	//   ....[76]....
        /*0174*/ 	.word	0xffffffff


	//   ....[77]....
        /*0178*/ 	.word	0xffffffff


	//   ....[78]....
        /*017c*/ 	.word	0xffffffff


	//   ....[79]....
        /*0180*/ 	.word	0xffffffff


	//   ....[80]....
        /*0184*/ 	.word	0xffffffff


	//   ....[81]....
        /*0188*/ 	.word	0xffffffff


	//   ....[82]....
        /*018c*/ 	.word	0xffffffff


	//   ....[83]....
        /*0190*/ 	.word	0xffffffff


	//   ....[84]....
        /*0194*/ 	.word	0xffffffff


	//   ....[85]....
        /*0198*/ 	.word	0xffffffff


	//   ....[86]....
        /*019c*/ 	.word	0xffffffff


	//   ....[87]....
        /*01a0*/ 	.word	0xffffffff


	//   ....[88]....
        /*01a4*/ 	.word	0xffffffff


	//   ....[89]....
        /*01a8*/ 	.word	0xffffffff


	//   ....[90]....
        /*01ac*/ 	.word	0xffffffff


	//   ....[91]....
        /*01b0*/ 	.word	0xffffffff


	//   ....[92]....
        /*01b4*/ 	.word	0xffffffff


	//   ....[93]....
        /*01b8*/ 	.word	0xffffffff


	//   ....[94]....
        /*01bc*/ 	.word	0xffffffff


	//   ....[95]....
        /*01c0*/ 	.word	0xffffffff


	//   ....[96]....
        /*01c4*/ 	.word	0xffffffff


	//   ....[97]....
        /*01c8*/ 	.word	0xffffffff


	//   ....[98]....
        /*01cc*/ 	.word	0xffffffff


	//   ....[99]....
        /*01d0*/ 	.word	0xffffffff


	//   ....[100]....
        /*01d4*/ 	.word	0xffffffff


	//   ....[101]....
        /*01d8*/ 	.word	0xffffffff


	//   ....[102]....
        /*01dc*/ 	.word	0xffffffff


	//   ....[103]....
        /*01e0*/ 	.word	0xffffffff


	//   ....[104]....
        /*01e4*/ 	.word	0xffffffff


	//   ....[105]....
        /*01e8*/ 	.word	0xffffffff


	//   ....[106]....
        /*01ec*/ 	.word	0xffffffff


	//   ....[107]....
        /*01f0*/ 	.word	0xffffffff


	//   ....[108]....
        /*01f4*/ 	.word	0xffffffff


	//   ....[109]....
        /*01f8*/ 	.word	0xffffffff


	//   ....[110]....
        /*01fc*/ 	.word	0xffffffff


	//   ....[111]....
        /*0200*/ 	.word	0xffffffff


	//   ....[112]....
        /*0204*/ 	.word	0xffffffff


	//   ....[113]....
        /*0208*/ 	.word	0xffffffff


	//   ....[114]....
        /*020c*/ 	.word	0xffffffff


	//   ....[115]....
        /*0210*/ 	.word	0xffffffff


	//   ....[116]....
        /*0214*/ 	.word	0xffffffff


	//   ....[117]....
        /*0218*/ 	.word	0x0500000f


	//   ....[118]....
        /*021c*/ 	.word	0x0500000f


	//   ....[119]....
        /*0220*/ 	.word	0x0500000f


	//   ....[120]....
        /*0224*/ 	.word	0x0500000f


	//   ....[121]....
        /*0228*/ 	.word	0x0500000f


	//   ....[122]....
        /*022c*/ 	.word	0x0500000f


	//   ....[123]....
        /*0230*/ 	.word	0x0500000f


	//   ....[124]....
        /*0234*/ 	.word	0x0500000f


	//   ....[125]....
        /*0238*/ 	.word	0x0500000f


	//   ....[126]....
        /*023c*/ 	.word	0x0500000f


	//   ....[127]....
        /*0240*/ 	.word	0x0500000f


	//   ....[128]....
        /*0244*/ 	.word	0x0500000f


	//   ....[129]....
        /*0248*/ 	.word	0x0500000f


	//   ....[130]....
        /*024c*/ 	.word	0x0500000f


	//   ....[131]....
        /*0250*/ 	.word	0x0500000f


	//   ....[132]....
        /*0254*/ 	.word	0x0500000f


	//   ....[133]....
        /*0258*/ 	.word	0x0500000f


	//   ....[134]....
        /*025c*/ 	.word	0x0500000f


	//   ....[135]....
        /*0260*/ 	.word	0x0500000f


	//   ....[136]....
        /*0264*/ 	.word	0x0500000f


	//   ....[137]....
        /*0268*/ 	.word	0x0500000f


	//   ....[138]....
        /*026c*/ 	.word	0x0500000f


	//   ....[139]....
        /*0270*/ 	.word	0x0500000f


	//   ....[140]....
        /*0274*/ 	.word	0x0500000f


	//   ....[141]....
        /*0278*/ 	.word	0x0500000f


	//   ....[142]....
        /*027c*/ 	.word	0x0500000f


	//   ....[143]....
        /*0280*/ 	.word	0x0500000f


	//   ....[144]....
        /*0284*/ 	.word	0x0500000f


	//   ....[145]....
        /*0288*/ 	.word	0x0500000f


	//   ....[146]....
        /*028c*/ 	.word	0x0500000f


	//   ....[147]....
        /*0290*/ 	.word	0x0500000f


	//   ....[148]....
        /*0294*/ 	.word	0x0500000f


	//   ....[149]....
        /*0298*/ 	.word	0x0500000f


	//   ....[150]....
        /*029c*/ 	.word	0x0500000f


	//   ....[151]....
        /*02a0*/ 	.word	0x0500000f


	//   ....[152]....
        /*02a4*/ 	.word	0x0500000f


	//   ....[153]....
        /*02a8*/ 	.word	0x0500000f


	//   ....[154]....
        /*02ac*/ 	.word	0x0500000f


	//   ....[155]....
        /*02b0*/ 	.word	0x0500000f


	//   ....[156]....
        /*02b4*/ 	.word	0x0500000f


	//   ....[157]....
        /*02b8*/ 	.word	0x0500000f


	//   ....[158]....
        /*02bc*/ 	.word	0x0500000f


	//   ....[159]....
        /*02c0*/ 	.word	0x0500000f


	//   ....[160]....
        /*02c4*/ 	.word	0x0500000f


	//   ....[161]....
        /*02c8*/ 	.word	0x0500000f


	//   ....[162]....
        /*02cc*/ 	.word	0x0500000f


	//   ....[163]....
        /*02d0*/ 	.word	0x0500000f


	//   ....[164]....
        /*02d4*/ 	.word	0x0500000f


	//   ....[165]....
        /*02d8*/ 	.word	0x0500000f


	//   ....[166]....
        /*02dc*/ 	.word	0x0500000f


	//   ....[167]....
        /*02e0*/ 	.word	0x0500000f


	//   ....[168]....
        /*02e4*/ 	.word	0x0500000f


	//   ....[169]....
        /*02e8*/ 	.word	0x0500000f


	//   ....[170]....
        /*02ec*/ 	.word	0x0500000f


	//   ....[171]....
        /*02f0*/ 	.word	0x0500000f


	//   ....[172]....
        /*02f4*/ 	.word	0x0500000f


	//   ....[173]....
        /*02f8*/ 	.word	0x0500000f


	//   ....[174]....
        /*02fc*/ 	.word	0x0500000f


	//   ....[175]....
        /*0300*/ 	.word	0x0500000f


	//   ....[176]....
        /*0304*/ 	.word	0x0500000f


	//   ....[177]....
        /*0308*/ 	.word	0x0500000f


	//   ....[178]....
        /*030c*/ 	.word	0x0500000f


	//   ....[179]....
        /*0310*/ 	.word	0x0500000f


	//   ....[180]....
        /*0314*/ 	.word	0x0500000f


	//   ....[181]....
        /*0318*/ 	.word	0x0500000f


	//   ....[182]....
        /*031c*/ 	.word	0x0500000f


	//   ....[183]....
        /*0320*/ 	.word	0x0500000f


	//   ....[184]....
        /*0324*/ 	.word	0x0500000f


	//   ....[185]....
        /*0328*/ 	.word	0x0500000f


	//   ....[186]....
        /*032c*/ 	.word	0x0500000f


	//   ....[187]....
        /*0330*/ 	.word	0x0500000f


	//   ....[188]....
        /*0334*/ 	.word	0x0500000f


	//   ....[189]....
        /*0338*/ 	.word	0x0500000f


	//   ....[190]....
        /*033c*/ 	.word	0x0500000f


	//   ....[191]....
        /*0340*/ 	.word	0x0500000f


	//   ....[192]....
        /*0344*/ 	.word	0x0500000f


	//   ....[193]....
        /*0348*/ 	.word	0x0500000f


	//   ....[194]....
        /*034c*/ 	.word	0x0500000f


	//   ....[195]....
        /*0350*/ 	.word	0x0500000f


	//   ....[196]....
        /*0354*/ 	.word	0x0500000f


	//   ....[197]....
        /*0358*/ 	.word	0x0500000f


	//   ....[198]....
        /*035c*/ 	.word	0x0500000f


	//----- nvinfo : EIATTR_COOP_GROUP_INSTR_OFFSETS
	.align		4
.L_1019:
        /*0360*/ 	.byte	0x04, 0x28
        /*0362*/ 	.short	(.L_1021 - .L_1020)


	//   ....[0]....
.L_1020:
        /*0364*/ 	.word	0x00000070


	//   ....[1]....
        /*0368*/ 	.word	0x00000080


	//   ....[2]....
        /*036c*/ 	.word	0x000002c0


	//   ....[3]....
        /*0370*/ 	.word	0x00000420


	//   ....[4]....
        /*0374*/ 	.word	0x00000540


	//   ....[5]....
        /*0378*/ 	.word	0x000006a0


	//   ....[6]....
        /*037c*/ 	.word	0x00001170


	//   ....[7]....
        /*0380*/ 	.word	0x00001c70


	//   ....[8]....
        /*0384*/ 	.word	0x00001fe0


	//   ....[9]....
        /*0388*/ 	.word	0x00002950


	//   ....[10]....
        /*038c*/ 	.word	0x000029d0


	//   ....[11]....
        /*0390*/ 	.word	0x000034a0


	//   ....[12]....
        /*0394*/ 	.word	0x00003520


	//   ....[13]....
        /*0398*/ 	.word	0x00004be0


	//   ....[14]....
        /*039c*/ 	.word	0x00005280


	//   ....[15]....
        /*03a0*/ 	.word	0x000057e0


	//   ....[16]....
        /*03a4*/ 	.word	0x000058e0


	//   ....[17]....
        /*03a8*/ 	.word	0x00006220


	//   ....[18]....
        /*03ac*/ 	.word	0x00006270


	//   ....[19]....
        /*03b0*/ 	.word	0x00008850


	//   ....[20]....
        /*03b4*/ 	.word	0x00008880


	//   ....[21]....
        /*03b8*/ 	.word	0x000088a0


	//   ....[22]....
        /*03bc*/ 	.word	0x000088c0


	//   ....[23]....
        /*03c0*/ 	.word	0x00009d50


	//   ....[24]....
        /*03c4*/ 	.word	0x00009d70


	//   ....[25]....
        /*03c8*/ 	.word	0x00009e50


	//   ....[26]....
        /*03cc*/ 	.word	0x00009e60


	//   ....[27]....
        /*03d0*/ 	.word	0x0000ae30


	//   ....[28]....
        /*03d4*/ 	.word	0x0000ae70


	//   ....[29]....
        /*03d8*/ 	.word	0x0000aeb0


	//   ....[30]....
        /*03dc*/ 	.word	0x0000aed0


	//   ....[31]....
        /*03e0*/ 	.word	0x0000af00


	//   ....[32]....
        /*03e4*/ 	.word	0x0000af10


	//   ....[33]....
        /*03e8*/ 	.word	0x0000b550


	//   ....[34]....
        /*03ec*/ 	.word	0x0000b560


	//   ....[35]....
        /*03f0*/ 	.word	0x0000bf90


	//   ....[36]....
        /*03f4*/ 	.word	0x0000d170


	//   ....[37]....
        /*03f8*/ 	.word	0x0000d1a0


	//   ....[38]....
        /*03fc*/ 	.word	0x0000d1b0


	//   ....[39]....
        /*0400*/ 	.word	0x0000d1c0


	//   ....[40]....
        /*0404*/ 	.word	0x0000d1d0


	//   ....[41]....
        /*0408*/ 	.word	0x0000d1e0


	//   ....[42]....
        /*040c*/ 	.word	0x0000d1f0


	//   ....[43]....
        /*0410*/ 	.word	0x0000d210


	//   ....[44]....
        /*0414*/ 	.word	0x0000d280


	//   ....[45]....
        /*0418*/ 	.word	0x0000d2b0


	//   ....[46]....
        /*041c*/ 	.word	0x0000d370


	//   ....[47]....
        /*0420*/ 	.word	0x0000d3a0


	//   ....[48]....
        /*0424*/ 	.word	0x0000d3e0


	//   ....[49]....
        /*0428*/ 	.word	0x0000d3f0


	//   ....[50]....
        /*042c*/ 	.word	0x0000d430


	//   ....[51]....
        /*0430*/ 	.word	0x0000d460


	//   ....[52]....
        /*0434*/ 	.word	0x0000daf0


	//   ....[53]....
        /*0438*/ 	.word	0x0000db20


	//   ....[54]....
        /*043c*/ 	.word	0x0000db50


	//   ....[55]....
        /*0440*/ 	.word	0x0000db80


	//   ....[56]....
        /*0444*/ 	.word	0x0000dba0


	//   ....[57]....
        /*0448*/ 	.word	0x0000dc20


	//   ....[58]....
        /*044c*/ 	.word	0x0000dc50


	//   ....[59]....
        /*0450*/ 	.word	0x0000dc60


	//   ....[60]....
        /*0454*/ 	.word	0x0000dd40


	//   ....[61]....
        /*0458*/ 	.word	0x0000dd60


	//   ....[62]....
        /*045c*/ 	.word	0x0000dd70


	//   ....[63]....
        /*0460*/ 	.word	0x0000ddc0


	//   ....[64]....
        /*0464*/ 	.word	0x0000de60


	//   ....[65]....
        /*0468*/ 	.word	0x0000de80


	//   ....[66]....
        /*046c*/ 	.word	0x0000de90


	//   ....[67]....
        /*0470*/ 	.word	0x0000ded0


	//   ....[68]....
        /*0474*/ 	.word	0x0000e5e0


	//   ....[69]....
        /*0478*/ 	.word	0x0000e610


	//   ....[70]....
        /*047c*/ 	.word	0x0000e620


	//   ....[71]....
        /*0480*/ 	.word	0x0000e630


	//   ....[72]....
        /*0484*/ 	.word	0x0000e660


	//   ....[73]....
        /*0488*/ 	.word	0x0000e6a0


	//   ....[74]....
        /*048c*/ 	.word	0x0000e6b0


	//   ....[75]....
        /*0490*/ 	.word	0x0000e6d0


	//   ....[76]....
        /*0494*/ 	.word	0x0000e730


	//   ....[77]....
        /*0498*/ 	.word	0x0000e740


	//   ....[78]....
        /*049c*/ 	.word	0x0000e760


	//   ....[79]....
        /*04a0*/ 	.word	0x0000e7c0


	//   ....[80]....
        /*04a4*/ 	.word	0x0000e7e0


	//   ....[81]....
        /*04a8*/ 	.word	0x0000e7f0


	//   ....[82]....
        /*04ac*/ 	.word	0x0000e820


	//   ....[83]....
        /*04b0*/ 	.word	0x0000e830


	//   ....[84]....
        /*04b4*/ 	.word	0x0000eab0


	//   ....[85]....
        /*04b8*/ 	.word	0x0000ead0


	//   ....[86]....
        /*04bc*/ 	.word	0x0000eae0


	//   ....[87]....
        /*04c0*/ 	.word	0x0000eb00


	//   ....[88]....
        /*04c4*/ 	.word	0x0000eb70


	//   ....[89]....
        /*04c8*/ 	.word	0x0000eba0


	//   ....[90]....
        /*04cc*/ 	.word	0x0000ebf0


	//   ....[91]....
        /*04d0*/ 	.word	0x0000ec20


	//   ....[92]....
        /*04d4*/ 	.word	0x0000ec70


	//   ....[93]....
        /*04d8*/ 	.word	0x0000eca0


	//   ....[94]....
        /*04dc*/ 	.word	0x0000ecf0


	//   ....[95]....
        /*04e0*/ 	.word	0x0000ed20


	//   ....[96]....
        /*04e4*/ 	.word	0x0000ed70


	//   ....[97]....
        /*04e8*/ 	.word	0x0000eda0


	//   ....[98]....
        /*04ec*/ 	.word	0x0000edf0


	//   ....[99]....
        /*04f0*/ 	.word	0x0000ee20


	//   ....[100]....
        /*04f4*/ 	.word	0x0000f280


	//   ....[101]....
        /*04f8*/ 	.word	0x0000f2b0


	//   ....[102]....
        /*04fc*/ 	.word	0x0000f2e0


	//   ....[103]....
        /*0500*/ 	.word	0x0000f310


	//   ....[104]....
        /*0504*/ 	.word	0x0000f340


	//   ....[105]....
        /*0508*/ 	.word	0x0000f350


	//   ....[106]....
        /*050c*/ 	.word	0x0000f370


	//   ....[107]....
        /*0510*/ 	.word	0x0000f390


	//   ....[108]....
        /*0514*/ 	.word	0x0000f3b0


	//   ....[109]....
        /*0518*/ 	.word	0x0000f3d0


	//   ....[110]....
        /*051c*/ 	.word	0x0000f450


	//   ....[111]....
        /*0520*/ 	.word	0x0000f470


	//   ....[112]....
        /*0524*/ 	.word	0x0000f4a0


	//   ....[113]....
        /*0528*/ 	.word	0x0000f4c0


	//   ....[114]....
        /*052c*/ 	.word	0x0000f670


	//   ....[115]....
        /*0530*/ 	.word	0x0000f680


	//   ....[116]....
        /*0534*/ 	.word	0x0000f8e0


	//   ....[117]....
        /*0538*/ 	.word	0x0000fe40


	//   ....[118]....
        /*053c*/ 	.word	0x0000ff30


	//   ....[119]....
        /*0540*/ 	.word	0x0000ffd0


	//   ....[120]....
        /*0544*/ 	.word	0x00010030


	//   ....[121]....
        /*0548*/ 	.word	0x00010100


	//   ....[122]....
        /*054c*/ 	.word	0x00010170


	//   ....[123]....
        /*0550*/ 	.word	0x00010230


	//   ....[124]....
        /*0554*/ 	.word	0x000102a0


	//   ....[125]....
        /*0558*/ 	.word	0x00010380


	//   ....[126]....
        /*055c*/ 	.word	0x00010400


	//   ....[127]....
        /*0560*/ 	.word	0x000104d0


	//   ....[128]....
        /*0564*/ 	.word	0x00010550


	//   ....[129]....
        /*0568*/ 	.word	0x00010610


	//   ....[130]....
        /*056c*/ 	.word	0x00010680


	//   ....[131]....
        /*0570*/ 	.word	0x00010760


	//   ....[132]....
        /*0574*/ 	.word	0x000107e0


	//   ....[133]....
        /*0578*/ 	.word	0x000108a0


	//   ....[134]....
        /*057c*/ 	.word	0x00010940


	//   ....[135]....
        /*0580*/ 	.word	0x000109a0


	//   ....[136]....
        /*0584*/ 	.word	0x00010a40


	//   ....[137]....
        /*0588*/ 	.word	0x00010b10


	//   ....[138]....
        /*058c*/ 	.word	0x00010b80


	//   ....[139]....
        /*0590*/ 	.word	0x00010c60


	//   ....[140]....
        /*0594*/ 	.word	0x00010cd0


	//   ....[141]....
        /*0598*/ 	.word	0x00010d90


	//   ....[142]....
        /*059c*/ 	.word	0x00010e10


	//   ....[143]....
        /*05a0*/ 	.word	0x00010f00


	//   ....[144]....
        /*05a4*/ 	.word	0x00010f60


	//   ....[145]....
        /*05a8*/ 	.word	0x00011020


	//   ....[146]....
        /*05ac*/ 	.word	0x000110a0


	//   ....[147]....
        /*05b0*/ 	.word	0x00011170


	//   ....[148]....
        /*05b4*/ 	.word	0x000111e0


	//   ....[149]....
        /*05b8*/ 	.word	0x00011290


	//   ....[150]....
        /*05bc*/ 	.word	0x000113d0


	//   ....[151]....
        /*05c0*/ 	.word	0x00011480


	//   ....[152]....
        /*05c4*/ 	.word	0x00011550


	//   ....[153]....
        /*05c8*/ 	.word	0x000115a0


	//   ....[154]....
        /*05cc*/ 	.word	0x00011680


	//   ....[155]....
        /*05d0*/ 	.word	0x000116d0


	//   ....[156]....
        /*05d4*/ 	.word	0x000117a0


	//   ....[157]....
        /*05d8*/ 	.word	0x000117f0


	//   ....[158]....
        /*05dc*/ 	.word	0x000118d0


	//   ....[159]....
        /*05e0*/ 	.word	0x00011920


	//   ....[160]....
        /*05e4*/ 	.word	0x00011a00


	//   ....[161]....
        /*05e8*/ 	.word	0x00011a50


	//   ....[162]....
        /*05ec*/ 	.word	0x00011b20


	//   ....[163]....
        /*05f0*/ 	.word	0x00011b70


	//   ....[164]....
        /*05f4*/ 	.word	0x00011c50


	//   ....[165]....
        /*05f8*/ 	.word	0x00011ca0


	//   ....[166]....
        /*05fc*/ 	.word	0x00011d90


	//   ....[167]....
        /*0600*/ 	.word	0x00011e30


	//   ....[168]....
        /*0604*/ 	.word	0x00011e90


	//   ....[169]....
        /*0608*/ 	.word	0x00011f50


	//   ....[170]....
        /*060c*/ 	.word	0x00011ff0


	//   ....[171]....
        /*0610*/ 	.word	0x000120b0


	//   ....[172]....
        /*0614*/ 	.word	0x00012150


	//   ....[173]....
        /*0618*/ 	.word	0x00012210


	//   ....[174]....
        /*061c*/ 	.word	0x000122b0


	//   ....[175]....
        /*0620*/ 	.word	0x00012370


	//   ....[176]....
        /*0624*/ 	.word	0x00012410


	//   ....[177]....
        /*0628*/ 	.word	0x000124d0


	//   ....[178]....
        /*062c*/ 	.word	0x00012570


	//   ....[179]....
        /*0630*/ 	.word	0x00012630


	//   ....[180]....
        /*0634*/ 	.word	0x000126d0


	//   ....[181]....
        /*0638*/ 	.word	0x00012790


	//   ....[182]....
        /*063c*/ 	.word	0x000128b0


	//   ....[183]....
        /*0640*/ 	.word	0x00012950


	//   ....[184]....
        /*0644*/ 	.word	0x00012a00


	//   ....[185]....
        /*0648*/ 	.word	0x00012ad0


	//   ....[186]....
        /*064c*/ 	.word	0x00012b40


	//   ....[187]....
        /*0650*/ 	.word	0x00012c10


	//   ....[188]....
        /*0654*/ 	.word	0x00012c80


	//   ....[189]....
        /*0658*/ 	.word	0x00012d60


	//   ....[190]....
        /*065c*/ 	.word	0x00012dd0


	//   ....[191]....
        /*0660*/ 	.word	0x00012eb0


	//   ....[192]....
        /*0664*/ 	.word	0x00012f30


	//   ....[193]....
        /*0668*/ 	.word	0x00013010


	//   ....[194]....
        /*066c*/ 	.word	0x00013080


	//   ....[195]....
        /*0670*/ 	.word	0x00013150


	//   ....[196]....
        /*0674*/ 	.word	0x000131c0


	//   ....[197]....
        /*0678*/ 	.word	0x00013280


	//   ....[198]....
        /*067c*/ 	.word	0x00013360


	//----- nvinfo : EIATTR_REG_RECONFIG
	.align		4
.L_1021:
        /*0680*/ 	.byte	0x01, 0x54
	.zero		2


	//----- nvinfo : EIATTR_SYSCALL_OFFSETS
	.align		4
        /*0684*/ 	.byte	0x04, 0x46
        /*0686*/ 	.short	(.L_1023 - .L_1022)


	//   ....[0]....
.L_1022:
        /*0688*/ 	.word	0x00001330


	//   ....[1]....
        /*068c*/ 	.word	0x0000c7b0


	//   ....[2]....
        /*0690*/ 	.word	0x0000c8f0


	//   ....[3]....
        /*0694*/ 	.word	0x0000c9e0


	//   ....[4]....
        /*0698*/ 	.word	0x0000d830


	//----- nvinfo : EIATTR_MBARRIER_INSTR_OFFSETS
	.align		4
.L_1023:
        /*069c*/ 	.byte	0x04, 0x39
        /*069e*/ 	.short	(.L_1025 - .L_1024)


	//   ....[0]....
.L_1024:
        /*06a0*/ 	.word	0x00000170
        /*06a4*/ 	.word	0x000000ff
        /*06a8*/ 	.word	0x00028800
        /*06ac*/ 	.short	0x0100
        /*06ae*/ 	.byte	0x08
	.zero		1


	//   ....[1]....
        /*06b0*/ 	.word	0x00000180
        /*06b4*/ 	.word	0x000000ff
        /*06b8*/ 	.word	0x00028820
        /*06bc*/ 	.short	0x0100
        /*06be*/ 	.byte	0x08
	.zero		1


	//   ....[2]....
        /*06c0*/ 	.word	0x00000270
        /*06c4*/ 	.word	0x000000ff
        /*06c8*/ 	.word	0x00028830
        /*06cc*/ 	.short	0x0100
        /*06ce*/ 	.byte	0x08
	.zero		1


	//   ....[3]....
        /*06d0*/ 	.word	0x00000280
        /*06d4*/ 	.word	0x000000ff
        /*06d8*/ 	.word	0x00028840
        /*06dc*/ 	.short	0x0100
        /*06de*/ 	.byte	0x08
	.zero		1


	//   ....[4]....
        /*06e0*/ 	.word	0x00000290
        /*06e4*/ 	.word	0x000000ff
        /*06e8*/ 	.word	0x00028838
        /*06ec*/ 	.short	0x0100
        /*06ee*/ 	.byte	0x08
	.zero		1


	//   ....[5]....
        /*06f0*/ 	.word	0x000002a0
        /*06f4*/ 	.word	0x000000ff
        /*06f8*/ 	.word	0x00028848
        /*06fc*/ 	.short	0x0100
        /*06fe*/ 	.byte	0x08
	.zero		1


	//   ....[6]....
        /*0700*/ 	.word	0x000003d0
        /*0704*/ 	.word	0x000000ff
        /*0708*/ 	.word	0x00028850
        /*070c*/ 	.short	0x0100
        /*070e*/ 	.byte	0x08
	.zero		1


	//   ....[7]....
        /*0710*/ 	.word	0x000003e0
        /*0714*/ 	.word	0x000000ff
        /*0718*/ 	.word	0x00028860
        /*071c*/ 	.short	0x0100
        /*071e*/ 	.byte	0x08
	.zero		1


	//   ....[8]....
        /*0720*/ 	.word	0x000003f0
        /*0724*/ 	.word	0x000000ff
        /*0728*/ 	.word	0x00028858
        /*072c*/ 	.short	0x0100
        /*072e*/ 	.byte	0x08
	.zero		1


	//   ....[9]....
        /*0730*/ 	.word	0x00000400
        /*0734*/ 	.word	0x000000ff
        /*0738*/ 	.word	0x00028868
        /*073c*/ 	.short	0x0100
        /*073e*/ 	.byte	0x08
	.zero		1


	//   ....[10]....
        /*0740*/ 	.word	0x000004f0
        /*0744*/ 	.word	0x000000ff
        /*0748*/ 	.word	0x00028870
        /*074c*/ 	.short	0x0100
        /*074e*/ 	.byte	0x06
	.zero		1


	//   ....[11]....
        /*0750*/ 	.word	0x00000500
        /*0754*/ 	.word	0x000000ff
        /*0758*/ 	.word	0x00028880
        /*075c*/ 	.short	0x0100
        /*075e*/ 	.byte	0x06
	.zero		1


	//   ....[12]....
        /*0760*/ 	.word	0x00000510
        /*0764*/ 	.word	0x000000ff
        /*0768*/ 	.word	0x00028878
        /*076c*/ 	.short	0x0100
        /*076e*/ 	.byte	0x06
	.zero		1


	//   ....[13]....
        /*0770*/ 	.word	0x00000520
        /*0774*/ 	.word	0x000000ff
        /*0778*/ 	.word	0x00028888
        /*077c*/ 	.short	0x0100
        /*077e*/ 	.byte	0x06
	.zero		1


	//   ....[14]....
        /*0780*/ 	.word	0x00000650
        /*0784*/ 	.word	0x000000ff
        /*0788*/ 	.word	0x00028890
        /*078c*/ 	.short	0x0100
        /*078e*/ 	.byte	0x08
	.zero		1


	//   ....[15]....
        /*0790*/ 	.word	0x00000660
        /*0794*/ 	.word	0x000000ff
        /*0798*/ 	.word	0x000288a0
        /*079c*/ 	.short	0x0100
        /*079e*/ 	.byte	0x08
	.zero		1


	//   ....[16]....
        /*07a0*/ 	.word	0x00000670
        /*07a4*/ 	.word	0x000000ff
        /*07a8*/ 	.word	0x00028898
        /*07ac*/ 	.short	0x0100
        /*07ae*/ 	.byte	0x08
	.zero		1


	//   ....[17]....
        /*07b0*/ 	.word	0x00000680
        /*07b4*/ 	.word	0x000000ff
        /*07b8*/ 	.word	0x000288a8
        /*07bc*/ 	.short	0x0100
        /*07be*/ 	.byte	0x08
	.zero		1


	//   ....[18]....
        /*07c0*/ 	.word	0x000007c0
        /*07c4*/ 	.word	0x000000ff
        /*07c8*/ 	.word	0x000288b0
        /*07cc*/ 	.short	0x0100
        /*07ce*/ 	.byte	0x08
	.zero		1


	//   ....[19]....
        /*07d0*/ 	.word	0x000007d0
        /*07d4*/ 	.word	0x000000ff
        /*07d8*/ 	.word	0x000288c0
        /*07dc*/ 	.short	0x0100
        /*07de*/ 	.byte	0x08
	.zero		1


	//   ....[20]....
        /*07e0*/ 	.word	0x000007e0
        /*07e4*/ 	.word	0x000000ff
        /*07e8*/ 	.word	0x000288b8
        /*07ec*/ 	.short	0x0100
        /*07ee*/ 	.byte	0x08
	.zero		1


	//   ....[21]....
        /*07f0*/ 	.word	0x000007f0
        /*07f4*/ 	.word	0x000000ff
        /*07f8*/ 	.word	0x000288c8
        /*07fc*/ 	.short	0x0100
        /*07fe*/ 	.byte	0x08
	.zero		1


	//   ....[22]....
        /*0800*/ 	.word	0x00001350
        /*0804*/ 	.word	0x000000ff
        /*0808*/ 	.word	0x00028800
        /*080c*/ 	.short	0x010a
        /*080e*/ 	.byte	0x29
	.zero		1


	//   ....[23]....
        /*0810*/ 	.word	0x000013c0
        /*0814*/ 	.word	0x000000ff
        /*0818*/ 	.word	0x00028830
        /*081c*/ 	.short	0x010a
        /*081e*/ 	.byte	0x29
	.zero		1


	//   ....[24]....
        /*0820*/ 	.word	0x00001420
        /*0824*/ 	.word	0x000000ff
        /*0828*/ 	.word	0x00028830
        /*082c*/ 	.short	0x010a
        /*082e*/ 	.byte	0x29
	.zero		1


	//   ....[25]....
        /*0830*/ 	.word	0x00002540
        /*0834*/ 	.word	0x000000ff
        /*0838*/ 	.word	0x00000000
        /*083c*/ 	.short	0x0101
        /*083e*/ 	.byte	0x06
	.zero		1


	//   ....[26]....
        /*0840*/ 	.word	0x000042f0
        /*0844*/ 	.word	0x000000ff
        /*0848*/ 	.word	0x00028830
        /*084c*/ 	.short	0x010a
        /*084e*/ 	.byte	0x04
	.zero		1


	//   ....[27]....
        /*0850*/ 	.word	0x00004330
        /*0854*/ 	.word	0x000000ff
        /*0858*/ 	.word	0x00028830
        /*085c*/ 	.short	0x010a
        /*085e*/ 	.byte	0x04
	.zero		1


	//   ....[28]....
        /*0860*/ 	.word	0x000046a0
        /*0864*/ 	.word	0x000000ff
        /*0868*/ 	.word	0x00028850
        /*086c*/ 	.short	0x010a
        /*086e*/ 	.byte	0x04
	.zero		1


	//   ....[29]....
        /*0870*/ 	.word	0x000046e0
        /*0874*/ 	.word	0x000000ff
        /*0878*/ 	.word	0x00028850
        /*087c*/ 	.short	0x010a
        /*087e*/ 	.byte	0x04
	.zero		1


	//   ....[30]....
        /*0880*/ 	.word	0x000052f0
        /*0884*/ 	.word	0x000000ff
        /*0888*/ 	.word	0x00000000
        /*088c*/ 	.short	0x0101
        /*088e*/ 	.byte	0x04
	.zero		1


	//   ....[31]....
        /*0890*/ 	.word	0x00006e30
        /*0894*/ 	.word	0x000000ff
        /*0898*/ 	.word	0x00000000
        /*089c*/ 	.short	0x0101
        /*089e*/ 	.byte	0x04
	.zero		1


	//   ....[32]....
        /*08a0*/ 	.word	0x00007540
        /*08a4*/ 	.word	0x000000ff
        /*08a8*/ 	.word	0x00028830
        /*08ac*/ 	.short	0x010a
        /*08ae*/ 	.byte	0x04
	.zero		1


	//   ....[33]....
        /*08b0*/ 	.word	0x00007580
        /*08b4*/ 	.word	0x000000ff
        /*08b8*/ 	.word	0x00028830
        /*08bc*/ 	.short	0x010a
        /*08be*/ 	.byte	0x04
	.zero		1


	//   ....[34]....
        /*08c0*/ 	.word	0x000078b0
        /*08c4*/ 	.word	0x000000ff
        /*08c8*/ 	.word	0x00028850
        /*08cc*/ 	.short	0x010a
        /*08ce*/ 	.byte	0x04
	.zero		1


	//   ....[35]....
        /*08d0*/ 	.word	0x000078f0
        /*08d4*/ 	.word	0x000000ff
        /*08d8*/ 	.word	0x00028850
        /*08dc*/ 	.short	0x010a
        /*08de*/ 	.byte	0x04
	.zero		1


	//   ....[36]....
        /*08e0*/ 	.word	0x000081b0
        /*08e4*/ 	.word	0x000000ff
        /*08e8*/ 	.word	0x00000000
        /*08ec*/ 	.short	0x0101
        /*08ee*/ 	.byte	0x04
	.zero		1


	//   ....[37]....
        /*08f0*/ 	.word	0x000096c0
        /*08f4*/ 	.word	0x000000ff
        /*08f8*/ 	.word	0x00000000
        /*08fc*/ 	.short	0x0101
        /*08fe*/ 	.byte	0x04
	.zero		1


	//   ....[38]....
        /*0900*/ 	.word	0x00009cc0
        /*0904*/ 	.word	0x000000ff
        /*0908*/ 	.word	0x00028850
        /*090c*/ 	.short	0x010a
        /*090e*/ 	.byte	0x05
	.zero		1


	//   ....[39]....
        /*0910*/ 	.word	0x00009d00
        /*0914*/ 	.word	0x000000ff
        /*0918*/ 	.word	0x00028850
        /*091c*/ 	.short	0x010a
        /*091e*/ 	.byte	0x05
	.zero		1


	//   ....[40]....
        /*0920*/ 	.word	0x0000a2d0
        /*0924*/ 	.word	0x000000ff
        /*0928*/ 	.word	0x00000000
        /*092c*/ 	.short	0x0101
        /*092e*/ 	.byte	0x04
	.zero		1


	//   ....[41]....
        /*0930*/ 	.word	0x0000aef0
        /*0934*/ 	.word	0x000000ff
        /*0938*/ 	.word	0x00000000
        /*093c*/ 	.short	0x0101
        /*093e*/ 	.byte	0x04
	.zero		1


	//   ....[42]....
        /*0940*/ 	.word	0x0000cec0
        /*0944*/ 	.word	0x000000ff
        /*0948*/ 	.word	0x00028840
        /*094c*/ 	.short	0x010a
        /*094e*/ 	.byte	0x2f
	.zero		1


	//   ....[43]....
        /*0950*/ 	.word	0x0000d5f0
        /*0954*/ 	.word	0x000000ff
        /*0958*/ 	.word	0x00028830
        /*095c*/ 	.short	0x0107
        /*095e*/ 	.byte	0x2f
	.zero		1


	//   ....[44]....
        /*0960*/ 	.word	0x0000d660
        /*0964*/ 	.word	0x000000ff
        /*0968*/ 	.word	0x00028830
        /*096c*/ 	.short	0x0101
        /*096e*/ 	.byte	0x2f
	.zero		1


	//   ....[45]....
        /*0970*/ 	.word	0x0000e020
        /*0974*/ 	.word	0x000000ff
        /*0978*/ 	.word	0x00028800
        /*097c*/ 	.short	0x0107
        /*097e*/ 	.byte	0x2f
	.zero		1


	//   ....[46]....
        /*0980*/ 	.word	0x0000e060
        /*0984*/ 	.word	0x000000ff
        /*0988*/ 	.word	0x00028800
        /*098c*/ 	.short	0x0101
        /*098e*/ 	.byte	0x2f
	.zero		1


	//   ....[47]....
        /*0990*/ 	.word	0x0000e090
        /*0994*/ 	.word	0x000000ff
        /*0998*/ 	.word	0x00028820
        /*099c*/ 	.short	0x010a
        /*099e*/ 	.byte	0x2f
	.zero		1


	//   ....[48]....
        /*09a0*/ 	.word	0x0000e3e0
        /*09a4*/ 	.word	0x00000022
        /*09a8*/ 	.word	0x00028840
        /*09ac*/ 	.short	0x010a
        /*09ae*/ 	.byte	0x3f
	.zero		1


	//   ....[49]....
        /*09b0*/ 	.word	0x0000e940
        /*09b4*/ 	.word	0x00000022
        /*09b8*/ 	.word	0x00028830
        /*09bc*/ 	.short	0x0107
        /*09be*/ 	.byte	0x3f
	.zero		1


	//   ....[50]....
        /*09c0*/ 	.word	0x0000e9f0
        /*09c4*/ 	.word	0x00000022
        /*09c8*/ 	.word	0x00028830
        /*09cc*/ 	.short	0x0101
        /*09ce*/ 	.byte	0x3f
	.zero		1


	//   ....[51]....
        /*09d0*/ 	.word	0x0000ea50
        /*09d4*/ 	.word	0x00000000
        /*09d8*/ 	.word	0x00028860
        /*09dc*/ 	.short	0x010a
        /*09de*/ 	.byte	0x3f
	.zero		1


	//   ....[52]....
        /*09e0*/ 	.word	0x0000efa0
        /*09e4*/ 	.word	0x00000000
        /*09e8*/ 	.word	0x00028850
        /*09ec*/ 	.short	0x0107
        /*09ee*/ 	.byte	0x3f
	.zero		1


	//   ....[53]....
        /*09f0*/ 	.word	0x0000f090
        /*09f4*/ 	.word	0x00000000
        /*09f8*/ 	.word	0x00028850
        /*09fc*/ 	.short	0x0101
        /*09fe*/ 	.byte	0x3f
	.zero		1


	//   ....[54]....
        /*0a00*/ 	.word	0x0000f220
        /*0a04*/ 	.word	0x00000000
        /*0a08*/ 	.word	0x00028860
        /*0a0c*/ 	.short	0x010a
        /*0a0e*/ 	.byte	0x3f
	.zero		1


	//   ....[55]....
        /*0a10*/ 	.word	0x0000f750
        /*0a14*/ 	.word	0x00000000
        /*0a18*/ 	.word	0x00028850
        /*0a1c*/ 	.short	0x0107
        /*0a1e*/ 	.byte	0x3f
	.zero		1


	//   ....[56]....
        /*0a20*/ 	.word	0x0000f800
        /*0a24*/ 	.word	0x00000000
        /*0a28*/ 	.word	0x00028850
        /*0a2c*/ 	.short	0x0101
        /*0a2e*/ 	.byte	0x3f
	.zero		1


	//   ....[57]....
        /*0a30*/ 	.word	0x0000f8a0
        /*0a34*/ 	.word	0x00000007
        /*0a38*/ 	.word	0x00028820
        /*0a3c*/ 	.short	0x010a
        /*0a3e*/ 	.byte	0x3f
	.zero		1


	//   ....[58]....
        /*0a40*/ 	.word	0x0000f9d0
        /*0a44*/ 	.word	0x00000005
        /*0a48*/ 	.word	0x00028840
        /*0a4c*/ 	.short	0x010a
        /*0a4e*/ 	.byte	0x3f
	.zero		1


	//   ....[59]....
        /*0a50*/ 	.word	0x0000fa70
        /*0a54*/ 	.word	0x00000007
        /*0a58*/ 	.word	0x00028840
        /*0a5c*/ 	.short	0x010a
        /*0a5e*/ 	.byte	0x3f
	.zero		1


	//   ....[60]....
        /*0a60*/ 	.word	0x0000fab0
        /*0a64*/ 	.word	0x00000005
        /*0a68*/ 	.word	0x00028860
        /*0a6c*/ 	.short	0x010a
        /*0a6e*/ 	.byte	0x3f
	.zero		1


	//   ....[61]....
        /*0a70*/ 	.word	0x0000faf0
        /*0a74*/ 	.word	0x00000007
        /*0a78*/ 	.word	0x00028860
        /*0a7c*/ 	.short	0x010a
        /*0a7e*/ 	.byte	0x3f
	.zero		1


	//   ....[62]....
        /*0a80*/ 	.word	0x0000fb60
        /*0a84*/ 	.word	0x00000003
        /*0a88*/ 	.word	0x00028800
        /*0a8c*/ 	.short	0x010a
        /*0a8e*/ 	.byte	0x3f
	.zero		1


	//   ....[63]....
        /*0a90*/ 	.word	0x0000fbc0
        /*0a94*/ 	.word	0x00000003
        /*0a98*/ 	.word	0x00028830
        /*0a9c*/ 	.short	0x010a
        /*0a9e*/ 	.byte	0x3f
	.zero		1


	//   ....[64]....
        /*0aa0*/ 	.word	0x0000fc20
        /*0aa4*/ 	.word	0x0000000b
        /*0aa8*/ 	.word	0x00028830
        /*0aac*/ 	.short	0x010a
        /*0aae*/ 	.byte	0x3f
	.zero		1


	//   ....[65]....
        /*0ab0*/ 	.word	0x0000fc80
        /*0ab4*/ 	.word	0x0000000b
        /*0ab8*/ 	.word	0x00028850
        /*0abc*/ 	.short	0x010a
        /*0abe*/ 	.byte	0x3f
	.zero		1


	//   ....[66]....
        /*0ac0*/ 	.word	0x0000fce0
        /*0ac4*/ 	.word	0x0000000a
        /*0ac8*/ 	.word	0x00028830
        /*0acc*/ 	.short	0x010a
        /*0ace*/ 	.byte	0x3f
	.zero		1


	//   ....[67]....
        /*0ad0*/ 	.word	0x0000fd40
        /*0ad4*/ 	.word	0x0000000a
        /*0ad8*/ 	.word	0x00028850
        /*0adc*/ 	.short	0x010a
        /*0ade*/ 	.byte	0x3f
	.zero		1


	//   ....[68]....
        /*0ae0*/ 	.word	0x0000fda0
        /*0ae4*/ 	.word	0x00000005
        /*0ae8*/ 	.word	0x00028850
        /*0aec*/ 	.short	0x010a
        /*0aee*/ 	.byte	0x3f
	.zero		1


	//   ....[69]....
        /*0af0*/ 	.word	0x0000fe80
        /*0af4*/ 	.word	0x0000000a
        /*0af8*/ 	.word	0x00028840
        /*0afc*/ 	.short	0x010a
        /*0afe*/ 	.byte	0x3f
	.zero		1


	//   ....[70]....
        /*0b00*/ 	.word	0x000112d0
        /*0b04*/ 	.word	0x00000003
        /*0b08*/ 	.word	0x00028820
        /*0b0c*/ 	.short	0x010a
        /*0b0e*/ 	.byte	0x3f
	.zero		1


	//   ....[71]....
        /*0b10*/ 	.word	0x00011320
        /*0b14*/ 	.word	0x00000022
        /*0b18*/ 	.word	0x00028840
        /*0b1c*/ 	.short	0x010a
        /*0b1e*/ 	.byte	0x3f
	.zero		1


	//   ....[72]....
        /*0b20*/ 	.word	0x00011ce0
        /*0b24*/ 	.word	0x00000000
        /*0b28*/ 	.word	0x00028860
        /*0b2c*/ 	.short	0x010a
        /*0b2e*/ 	.byte	0x3f
	.zero		1


	//   ....[73]....
        /*0b30*/ 	.word	0x00012800
        /*0b34*/ 	.word	0x00000000
        /*0b38*/ 	.word	0x00028860
        /*0b3c*/ 	.short	0x010a
        /*0b3e*/ 	.byte	0x3f
	.zero		1


	//   ....[74]....
        /*0b40*/ 	.word	0x000132b0
        /*0b44*/ 	.word	0x00000007
        /*0b48*/ 	.word	0x00028820
        /*0b4c*/ 	.short	0x010a
        /*0b4e*/ 	.byte	0x3f
	.zero		1


	//   ....[75]....
        /*0b50*/ 	.word	0x00013420
        /*0b54*/ 	.word	0x00000005
        /*0b58*/ 	.word	0x00028840
        /*0b5c*/ 	.short	0x010a
        /*0b5e*/ 	.byte	0x3f
	.zero		1


	//   ....[76]....
        /*0b60*/ 	.word	0x00013470
        /*0b64*/ 	.word	0x00000007
        /*0b68*/ 	.word	0x00028840
        /*0b6c*/ 	.short	0x010a
        /*0b6e*/ 	.byte	0x3f
	.zero		1


	//   ....[77]....
        /*0b70*/ 	.word	0x000134c0
        /*0b74*/ 	.word	0x00000005
        /*0b78*/ 	.word	0x00028860
        /*0b7c*/ 	.short	0x010a
        /*0b7e*/ 	.byte	0x3f
	.zero		1


	//----- nvinfo : EIATTR_NUM_MBARRIERS
	.align		4
.L_1025:
        /*0b80*/ 	.byte	0x03, 0x38
        /*0b82*/ 	.short	0x0016


	//----- nvinfo : EIATTR_EXIT_INSTR_OFFSETS
	.align		4
        /*0b84*/ 	.byte	0x04, 0x1c
        /*0b86*/ 	.short	(.L_1027 - .L_1026)


	//   ....[0]....
.L_1026:
        /*0b88*/ 	.word	0x0000fb40


	//----- nvinfo : EIATTR_MAX_THREADS
	.align		4
.L_1027:
        /*0b8c*/ 	.byte	0x04, 0x05
        /*0b8e*/ 	.short	(.L_1029 - .L_1028)
.L_1028:
        /*0b90*/ 	.word	0x00000180
        /*0b94*/ 	.word	0x00000001
        /*0b98*/ 	.word	0x00000001


	//----- nvinfo : EIATTR_CRS_STACK_SIZE
	.align		4
.L_1029:
        /*0b9c*/ 	.byte	0x04, 0x1e
        /*0b9e*/ 	.short	(.L_1031 - .L_1030)
.L_1030:
        /*0ba0*/ 	.word	0x00000000


	//----- nvinfo : EIATTR_CBANK_PARAM_SIZE
	.align		4
.L_1031:
        /*0ba4*/ 	.byte	0x03, 0x19
        /*0ba6*/ 	.short	0x0a70


	//----- nvinfo : EIATTR_PARAM_CBANK
	.align		4
        /*0ba8*/ 	.byte	0x04, 0x0a
        /*0baa*/ 	.short	(.L_1033 - .L_1032)
	.align		4
.L_1032:
        /*0bac*/ 	.word	index@(.nv.constant0._ZN7cutlass13device_kernelIN5flash11enable_sm90INS1_16FlashAttnFwdSm90INS1_25CollectiveMainloopFwdSm90ILi2EN4cute5tupleIJNS5_1CILi1EEES8_S8_EEENS6_IJNS7_ILi128EEESA_SA_EEELi128ENS_6half_tEfNS_4arch4Sm90ELb1ELb0ELb1ELb0ELb1ELb0ELb0ELb1ELb1ELb1ELb1ELb0EEENS1_21CollectiveEpilogueFwdISB_S9_SC_SE_Li256ELb0ELb1ELb1ELb0EEENS1_19SingleTileSchedulerILb0ELb1ELb1ELi128EEEEEEEEEvNT_6ParamsE)
        /*0bb0*/ 	.short	0x0210
        /*0bb2*/ 	.short	0x0a70


	//----- nvinfo : EIATTR_SW_WAR
	.align		4
.L_1033:
        /*0bb4*/ 	.byte	0x04, 0x36
        /*0bb6*/ 	.short	(.L_1035 - .L_1034)
.L_1034:
        /*0bb8*/ 	.word	0x00000008
.L_1035:


//--------------------- .nv.info._ZN7cutlass13device_kernelIN5flash11enable_sm90INS1_16FlashAttnFwdSm90INS1_25CollectiveMainloopFwdSm90ILi2EN4cute5tupleIJNS5_1CILi1EEES8_S8_EEENS6_IJNS7_ILi128EEESA_SA_EEELi128ENS_6half_tEfNS_4arch4Sm90ELb1ELb0ELb1ELb1ELb1ELb0ELb0ELb1ELb1ELb1ELb1ELb0EEENS1_21CollectiveEpilogueFwdISB_S9_SC_SE_Li256ELb1ELb1ELb1ELb0EEENS1_36VarlenDynamicPersistentTileSchedulerILi128ELi128ELi256ELi128ELb1ELb1ELb1ELb1ELb1ELb1EEEEEEEEEvNT_6ParamsE --------------------------
	.section	.nv.info._ZN7cutlass13device_kernelIN5flash11enable_sm90INS1_16FlashAttnFwdSm90INS1_25CollectiveMainloopFwdSm90ILi2EN4cute5tupleIJNS5_1CILi1EEES8_S8_EEENS6_IJNS7_ILi128EEESA_SA_EEELi128ENS_6half_tEfNS_4arch4Sm90ELb1ELb0ELb1ELb1ELb1ELb0ELb0ELb1ELb1ELb1ELb1ELb0EEENS1_21CollectiveEpilogueFwdISB_S9_SC_SE_Li256ELb1ELb1ELb1ELb0EEENS1_36VarlenDynamicPersistentTileSchedulerILi128ELi128ELi256ELi128ELb1ELb1ELb1ELb1ELb1ELb1EEEEEEEEEvNT_6ParamsE,"",@"SHT_CUDA_INFO"
	.sectionflags	@""
	.align	4


	//----- nvinfo : EIATTR_CUDA_API_VERSION
	.align		4
        /*0000*/ 	.byte	0x04, 0x37
        /*0002*/ 	.short	(.L_1037 - .L_1036)
.L_1036:
        /*0004*/ 	.word	0x00000082


	//----- nvinfo : EIATTR_KPARAM_INFO
	.align		4
.L_1037:
        /*0008*/ 	.byte	0x04, 0x17
        /*000a*/ 	.short	(.L_1039 - .L_1038)
.L_1038:
        /*000c*/ 	.word	0x00000000
        /*0010*/ 	.short	0x0000
        /*0012*/ 	.short	0x0070
        /*0014*/ 	.byte	0x00, 0xf0, 0x01, 0x2a


	//----- nvinfo : EIATTR_SPARSE_MMA_MASK
	.align		4
.L_1039:
        /*0018*/ 	.byte	0x03, 0x50
        /*001a*/ 	.short	0x0000


	//----- nvinfo : EIATTR_MAXREG_COUNT
	.align		4
        /*001c*/ 	.byte	0x03, 0x1b
        /*001e*/ 	.short	0x00a8


	//----- nvinfo : EIATTR_NUM_BARRIERS
	.align		4
        /*0020*/ 	.byte	0x02, 0x4c
        /*0022*/ 	.byte	0x10
	.zero		1


	//----- nvinfo : EIATTR_EXTERNS
	.align		4
        /*0024*/ 	.byte	0x04, 0x0f
        /*0026*/ 	.short	(.L_1041 - .L_1040)


	//   ....[0]....
	.align		4
.L_1040:
        /*0028*/ 	.word	index@(__assertfail)


	//----- nvinfo : EIATTR_ANNOTATIONS
	.align		4
.L_1041:
        /*002c*/ 	.byte	0x04, 0x55
        /*002e*/ 	.short	(.L_1043 - .L_1042)


	//   ....[0]....
.L_1042:
        /* <DEDUP_REMOVED lines=16> */


	//----- nvinfo : EIATTR_MERCURY_ISA_VERSION
	.align		4
.L_1043:
        /*0118*/ 	.byte	0x03, 0x5f
        /*011a*/ 	.short	0x0101


	//----- nvinfo : EIATTR_UNUSED_LOAD_BYTE_OFFSET
	.align		4
        /*011c*/ 	.byte	0x04, 0x44
        /*011e*/ 	.short	(.L_1045 - .L_1044)


	//   ....[0]....
.L_1044:
        /*0120*/ 	.word	0x00000990
        /*0124*/ 	.word	0x0000fff0


	//   ....[1]....
        /*0128*/ 	.word	0x0000ae60
        /*012c*/ 	.word	0x0000fff0


	//----- nvinfo : EIATTR_INT_WARP_WIDE_INSTR_OFFSETS
	.align		4
.L_1045:
        /*0130*/ 	.byte	0x04, 0x31
        /*0132*/ 	.short	(.L_1047 - .L_1046)


	//   ....[0]....
.L_1046:
        /*0134*/ 	.word	0x000000c0


	//   ....[1]....
        /*0138*/ 	.word	0x000000d0


	//   ....[2]....
        /*013c*/ 	.word	0x00000170


	//   ....[3]....
        /*0140*/ 	.word	0x0000f6a0


	//   ....[4]....
        /*0144*/ 	.word	0x0000f730


	//   ....[5]....
        /*0148*/ 	.word	0x00012530


	//   ....[6]....
        /*014c*/ 	.word	0x000125c0


	//----- nvinfo : EIATTR_COOP_GROUP_MASK_REGIDS
	.align		4
.L_1047:
        /*0150*/ 	.byte	0x04, 0x29
        /*0152*/ 	.short	(.L_1049 - .L_1048)


	//   ....[0]....
.L_1048:
        /*0154*/ 	.word	0xffffffff


	//   ....[1]....
        /*0158*/ 	.word	0xffffffff


	//   ....[2]....
        /*015c*/ 	.word	0xffffffff


	//   ....[3]....
        /*0160*/ 	.word	0xffffffff


	//   ....[4]....
        /*0164*/ 	.word	0xffffffff


	//   ....[5]....
        /*0168*/ 	.word	0xffffffff


	//   ....[6]....
        /*016c*/ 	.word	0xffffffff


	//   ....[7]....
        /*0170*/ 	.word	0xffffffff


	//   ....[8]....
        /*0174*/ 	.word	0xffffffff


	//   ....[9]....
        /*0178*/ 	.word	0xffffffff


	//   ....[10]....
        /*017c*/ 	.word	0xffffffff


	//   ....[11]....
        /*0180*/ 	.word	0xffffffff


	//   ....[12]....
        /*0184*/ 	.word	0xffffffff


	//   ....[13]....
        /*0188*/ 	.word	0xffffffff


	//   ....[14]....
        /*018c*/ 	.word	0xffffffff


	//   ....[15]....
        /*0190*/ 	.word	0xffffffff


	//   ....[16]....
        /*0194*/ 	.word	0xffffffff


	//   ....[17]....
        /*0198*/ 	.word	0xffffffff


	//   ....[18]....
        /*019c*/ 	.word	0xffffffff


	//   ....[19]....
        /*01a0*/ 	.word	0xffffffff


	//   ....[20]....
        /*01a4*/ 	.word	0xffffffff


	//   ....[21]....
        /*01a8*/ 	.word	0xffffffff


	//   ....[22]....
        /*01ac*/ 	.word	0xffffffff


	//   ....[23]....
        /*01b0*/ 	.word	0xffffffff


	//   ....[24]....
        /*01b4*/ 	.word	0xffffffff


	//   ....[25]....
        /*01b8*/ 	.word	0xffffffff


	//   ....[26]....
        /*01bc*/ 	.word	0xffffffff


	//   ....[27]....
        /*01c0*/ 	.word	0xffffffff


	//   ....[28]....
        /*01c4*/ 	.word	0xffffffff


	//   ....[29]....
        /*01c8*/ 	.word	0xffffffff


	//   ....[30]....
        /*01cc*/ 	.word	0xffffffff


	//   ....[31]....
        /*01d0*/ 	.word	0xffffffff


	//   ....[32]....
        /*01d4*/ 	.word	0xffffffff


	//   ....[33]....
        /*01d8*/ 	.word	0xffffffff


	//   ....[34]....
        /*01dc*/ 	.word	0xffffffff


	//   ....[35]....
        /*01e0*/ 	.word	0xffffffff


	//   ....[36]....
        /*01e4*/ 	.word	0xffffffff


	//   ....[37]....
        /*01e8*/ 	.word	0xffffffff


	//   ....[38]....
        /*01ec*/ 	.word	0xffffffff


	//   ....[39]....
        /*01f0*/ 	.word	0xffffffff


	//   ....[40]....
        /*01f4*/ 	.word	0xffffffff


	//   ....[41]....
        /*01f8*/ 	.word	0xffffffff


	//   ....[42]....
        /*01fc*/ 	.word	0xffffffff


	//   ....[43]....
        /*0200*/ 	.word	0xffffffff


	//   ....[44]....
        /*0204*/ 	.word	0xffffffff


	//   ....[45]....
        /*0208*/ 	.word	0xffffffff


	//   ....[46]....
        /*020c*/ 	.word	0xffffffff


	//   ....[47]....
        /*0210*/ 	.word	0xffffffff


	//   ....[48]....
        /*0214*/ 	.word	0xffffffff


	//   ....[49]....
        /*0218*/ 	.word	0xffffffff


	//   ....[50]....
        /*021c*/ 	.word	0xffffffff


	//   ....[51]....
        /*0220*/ 	.word	0xffffffff


	//   ....[52]....
        /*0224*/ 	.word	0xffffffff


	//   ....[53]....
        /*0228*/ 	.word	0xffffffff


	//   ....[54]....
        /*022c*/ 	.word	0xffffffff


	//   ....[55]....
        /*0230*/ 	.word	0xffffffff


	//   ....[56]....
        /*0234*/ 	.word	0xffffffff


	//   ....[57]....
        /*0238*/ 	.word	0xffffffff


	//   ....[58]....
        /*023c*/ 	.word	0xffffffff


	//   ....[59]....
        /*0240*/ 	.word	0xffffffff


	//   ....[60]....
        /*0244*/ 	.word	0xffffffff


	//   ....[61]....
        /*0248*/ 	.word	0xffffffff


	//   ....[62]....
        /*024c*/ 	.word	0xffffffff


	//   ....[63]....
        /*0250*/ 	.word	0xffffffff


	//   ....[64]....
        /*0254*/ 	.word	0xffffffff


	//   ....[65]....
        /*0258*/ 	.word	0xffffffff


	//   ....[66]....
        /*025c*/ 	.word	0xffffffff


	//   ....[67]....
        /*0260*/ 	.word	0xffffffff


	//   ....[68]....
        /*0264*/ 	.word	0xffffffff


	//   ....[69]....
        /*0268*/ 	.word	0xffffffff


	//   ....[70]....
        /*026c*/ 	.word	0xffffffff


	//   ....[71]....
        /*0270*/ 	.word	0xffffffff


	//   ....[72]....
        /*0274*/ 	.word	0xffffffff


	//   ....[73]....
        /*0278*/ 	.word	0xffffffff


	//   ....[74]....
        /*027c*/ 	.word	0xffffffff


	//   ....[75]....
        /*0280*/ 	.word	0xffffffff


	//   ....[76]....
        /*0284*/ 	.word	0xffffffff


	//   ....[77]....
        /*0288*/ 	.word	0xffffffff


	//   ....[78]....
        /*028c*/ 	.word	0xffffffff


	//   ....[79]....
        /*0290*/ 	.word	0xffffffff


	//   ....[80]....
        /*0294*/ 	.word	0xffffffff


	//   ....[81]....
        /*0298*/ 	.word	0xffffffff


	//   ....[82]....
        /*029c*/ 	.word	0xffffffff


	//   ....[83]....
        /*02a0*/ 	.word	0xffffffff


	//   ....[84]....
        /*02a4*/ 	.word	0xffffffff


	//   ....[85]....
        /*02a8*/ 	.word	0xffffffff


	//   ....[86]....
        /*02ac*/ 	.word	0xffffffff


	//   ....[87]....
        /*02b0*/ 	.word	0xffffffff


	//   ....[88]....
        /*02b4*/ 	.word	0xffffffff


	//   ....[89]....
        /*02b8*/ 	.word	0xffffffff


	//   ....[90]....
        /*02bc*/ 	.word	0xffffffff


	//   ....[91]....
        /*02c0*/ 	.word	0xffffffff


	//   ....[92]....
        /*02c4*/ 	.word	0xffffffff


	//   ....[93]....
        /*02c8*/ 	.word	0xffffffff


	//   ....[94]....
        /*02cc*/ 	.word	0xffffffff


	//   ....[95]....
        /*02d0*/ 	.word	0xffffffff


	//   ....[96]....
        /*02d4*/ 	.word	0xffffffff


	//   ....[97]....
        /*02d8*/ 	.word	0xffffffff


	//   ....[98]....
        /*02dc*/ 	.word	0xffffffff


	//   ....[99]....
        /*02e0*/ 	.word	0xffffffff


	//   ....[100]....
        /*02e4*/ 	.word	0xffffffff


	//   ....[101]....
        /*02e8*/ 	.word	0xffffffff


	//   ....[102]....
        /*02ec*/ 	.word	0xffffffff


	//   ....[103]....
        /*02f0*/ 	.word	0xffffffff


	//   ....[104]....
        /*02f4*/ 	.word	0xffffffff


	//   ....[105]....
        /*02f8*/ 	.word	0xffffffff


	//   ....[106]....
        /*02fc*/ 	.word	0xffffffff


	//   ....[107]....
        /*0300*/ 	.word	0xffffffff


	//   ....[108]....
        /*0304*/ 	.word	0xffffffff


	//   ....[109]....
        /*0308*/ 	.word	0xffffffff


	//   ....[110]....
        /*030c*/ 	.word	0xffffffff


	//   ....[111]....
        /*0310*/ 	.word	0xffffffff


	//   ....[112]....
        /*0314*/ 	.word	0xffffffff


	//   ....[113]....
        /*0318*/ 	.word	0xffffffff


	//   ....[114]....
        /*031c*/ 	.word	0xffffffff


	//   ....[115]....
        /*0320*/ 	.word	0xffffffff


	//   ....[116]....
        /*0324*/ 	.word	0xffffffff


	//   ....[117]....
        /*0328*/ 	.word	0xffffffff


	//   ....[118]....
        /*032c*/ 	.word	0xffffffff


	//   ....[119]....
        /*0330*/ 	.word	0xffffffff


	//   ....[120]....
        /*0334*/ 	.word	0xffffffff


	//   ....[121]....
        /*0338*/ 	.word	0xffffffff


	//   ....[122]....
        /*033c*/ 	.word	0xffffffff


	//   ....[123]....
        /*0340*/ 	.word	0xffffffff


	//   ....[124]....
        /*0344*/ 	.word	0xffffffff


	//   ....[125]....
        /*0348*/ 	.word	0xffffffff


	//   ....[126]....
        /*034c*/ 	.word	0xffffffff


	//   ....[127]....
        /*0350*/ 	.word	0xffffffff


	//   ....[128]....
        /*0354*/ 	.word	0xffffffff


	//   ....[129]....
        /*0358*/ 	.word	0xffffffff


	//   ....[130]....
        /*035c*/ 	.word	0xffffffff


	//   ....[131]....
        /*0360*/ 	.word	0xffffffff


	//   ....[132]....
        /*0364*/ 	.word	0xffffffff


	//   ....[133]....
        /*0368*/ 	.word	0xffffffff


	//   ....[134]....
        /*036c*/ 	.word	0xffffffff


	//   ....[135]....
        /*0370*/ 	.word	0xffffffff


	//   ....[136]....
        /*0374*/ 	.word	0xffffffff


	//   ....[137]....
        /*0378*/ 	.word	0xffffffff


	//   ....[138]....
        /*037c*/ 	.word	0xffffffff


	//   ....[139]....
        /*0380*/ 	.word	0xffffffff


	//   ....[140]....
        /*0384*/ 	.word	0xffffffff


	//   ....[141]....
        /*0388*/ 	.word	0xffffffff


	//   ....[142]....
        /*038c*/ 	.word	0xffffffff


	//   ....[143]....
        /*0390*/ 	.word	0xffffffff


	//   ....[144]....
        /*0394*/ 	.word	0xffffffff


	//   ....[145]....
        /*0398*/ 	.word	0xffffffff


	//   ....[146]....
        /*039c*/ 	.word	0xffffffff


	//   ....[147]....
        /*03a0*/ 	.word	0xffffffff


	//   ....[148]....
        /*03a4*/ 	.word	0xffffffff


	//   ....[149]....
        /*03a8*/ 	.word	0xffffffff


	//   ....[150]....
        /*03ac*/ 	.word	0xffffffff


	//   ....[151]....
        /*03b0*/ 	.word	0xffffffff


	//   ....[152]....
        /*03b4*/ 	.word	0xffffffff


	//   ....[153]....
        /*03b8*/ 	.word	0xffffffff


	//   ....[154]....
        /*03bc*/ 	.word	0xffffffff


	//   ....[155]....
        /*03c0*/ 	.word	0xffffffff


	//   ....[156]....
        /*03c4*/ 	.word	0xffffffff


	//   ....[157]....
        /*03c8*/ 	.word	0xffffffff


	//   ....[158]....
        /*03cc*/ 	.word	0xffffffff


	//   ....[159]....
        /*03d0*/ 	.word	0xffffffff


	//   ....[160]....
        /*03d4*/ 	.word	0xffffffff


	//   ....[161]....
        /*03d8*/ 	.word	0xffffffff


	//   ....[162]....
        /*03dc*/ 	.word	0xffffffff


	//   ....[163]....
        /*03e0*/ 	.word	0xffffffff


	//   ....[164]....
        /*03e4*/ 	.word	0xffffffff


	//   ....[165]....
        /*03e8*/ 	.word	0xffffffff


	//   ....[166]....
        /*03ec*/ 	.word	0xffffffff


	//   ....[167]....
        /*03f0*/ 	.word	0x0500000f


	//   ....[168]....
        /*03f4*/ 	.word	0x0500000f


	//   ....[169]....
        /*03f8*/ 	.word	0x0500000f


	//   ....[170]....
        /*03fc*/ 	.word	0x0500000f


	//   ....[171]....
        /*0400*/ 	.word	0x0500000f


	//   ....[172]....
        /*0404*/ 	.word	0x0500000f


	//   ....[173]....
        /*0408*/ 	.word	0x0500000f


	//   ....[174]....
        /*040c*/ 	.word	0x0500000f


	//   ....[175]....
        /*0410*/ 	.word	0x0500000f


	//   ....[176]....
        /*0414*/ 	.word	0x0500000f


	//   ....[177]....
        /*0418*/ 	.word	0x0500000f


	//   ....[178]....
        /*041c*/ 	.word	0x0500000f


	//   ....[179]....
        /*0420*/ 	.word	0x0500000f


	//   ....[180]....
        /*0424*/ 	.word	0x0500000f


	//   ....[181]....
        /*0428*/ 	.word	0x0500000f


	//   ....[182]....
        /*042c*/ 	.word	0x0500000f


	//   ....[183]....
        /*0430*/ 	.word	0x0500000f


	//   ....[184]....
        /*0434*/ 	.word	0x0500000f


	//   ....[185]....
        /*0438*/ 	.word	0x0500000f


	//   ....[186]....
        /*043c*/ 	.word	0x0500000f


	//   ....[187]....
        /*0440*/ 	.word	0x0500000f


	//   ....[188]....
        /*0444*/ 	.word	0x0500000f


	//   ....[189]....
        /*0448*/ 	.word	0x0500000f


	//   ....[190]....
        /*044c*/ 	.word	0x0500000f


	//   ....[191]....
        /*0450*/ 	.word	0x0500000f


	//   ....[192]....
        /*0454*/ 	.word	0x0500000f


	//   ....[193]....
        /*0458*/ 	.word	0x0500000f


	//   ....[194]....
        /*045c*/ 	.word	0x0500000f


	//   ....[195]....
        /*0460*/ 	.word	0x0500000f


	//   ....[196]....
        /*0464*/ 	.word	0x0500000f


	//   ....[197]....
        /*0468*/ 	.word	0x0500000f


	//   ....[198]....
        /*046c*/ 	.word	0x0500000f


	//   ....[199]....
        /*0470*/ 	.word	0x0500000f


	//   ....[200]....
        /*0474*/ 	.word	0x0500000f


	//   ....[201]....
        /*0478*/ 	.word	0x0500000f


	//   ....[202]....
        /*047c*/ 	.word	0x0500000f


	//   ....[203]....
        /*0480*/ 	.word	0x0500000f


	//   ....[204]....
        /*0484*/ 	.word	0x0500000f


	//   ....[205]....
        /*0488*/ 	.word	0x0500000f


	//   ....[206]....
        /*048c*/ 	.word	0x0500000f


	//   ....[207]....
        /*0490*/ 	.word	0x0500000f


	//   ....[208]....
        /*0494*/ 	.word	0x0500000f


	//   ....[209]....
        /*0498*/ 	.word	0x0500000f


	//   ....[210]....
        /*049c*/ 	.word	0x0500000f


	//   ....[211]....
        /*04a0*/ 	.word	0x0500000f


	//   ....[212]....
        /*04a4*/ 	.word	0x0500000f


	//   ....[213]....
        /*04a8*/ 	.word	0x0500000f


	//   ....[214]....
        /*04ac*/ 	.word	0x0500000f


	//   ....[215]....
        /*04b0*/ 	.word	0x0500000f


	//   ....[216]....
        /*04b4*/ 	.word	0x0500000f


	//   ....[217]....
        /*04b8*/ 	.word	0x0500000f


	//   ....[218]....
        /*04bc*/ 	.word	0x0500000f


	//   ....[219]....
        /*04c0*/ 	.word	0x0500000f


	//   ....[220]....
        /*04c4*/ 	.word	0x0500000f


	//   ....[221]....
        /*04c8*/ 	.word	0x0500000f


	//   ....[222]....
        /*04cc*/ 	.word	0x0500000f


	//   ....[223]....
        /*04d0*/ 	.word	0x0500000f


	//   ....[224]....
        /*04d4*/ 	.word	0x0500000f


	//   ....[225]....
        /*04d8*/ 	.word	0x0500000f


	//   ....[226]....
        /*04dc*/ 	.word	0x0500000f


	//   ....[227]....
        /*04e0*/ 	.word	0x0500000f


	//   ....[228]....
        /*04e4*/ 	.word	0x0500000f


	//   ....[229]....
        /*04e8*/ 	.word	0x0500000f


	//   ....[230]....
        /*04ec*/ 	.word	0x0500000f


	//   ....[231]....
        /*04f0*/ 	.word	0x0500000f


	//   ....[232]....
        /*04f4*/ 	.word	0x0500000f


	//   ....[233]....
        /*04f8*/ 	.word	0x0500000f


	//   ....[234]....
        /*04fc*/ 	.word	0x0500000f


	//   ....[235]....
        /*0500*/ 	.word	0x0500000f


	//   ....[236]....
        /*0504*/ 	.word	0x0500000f


	//   ....[237]....
        /*0508*/ 	.word	0x0500000f


	//   ....[238]....
        /*050c*/ 	.word	0x0500000f


	//   ....[239]....
        /*0510*/ 	.word	0x0500000f


	//   ....[240]....
        /*0514*/ 	.word	0x0500000f


	//   ....[241]....
        /*0518*/ 	.word	0x0500000f


	//   ....[242]....
        /*051c*/ 	.word	0x0500000f


	//   ....[243]....
        /*0520*/ 	.word	0x0500000f


	//   ....[244]....
        /*0524*/ 	.word	0x0500000f


	//   ....[245]....
        /*0528*/ 	.word	0x0500000f


	//   ....[246]....
        /*052c*/ 	.word	0x0500000f


	//   ....[247]....
        /*0530*/ 	.word	0x0500000f


	//   ....[248]....
        /*0534*/ 	.word	0x0500000f


	//   ....[249]....
        /*0538*/ 	.word	0x0500000f


	//   ....[250]....
        /*053c*/ 	.word	0x0500000f


	//   ....[251]....
        /*0540*/ 	.word	0x0500000f


	//   ....[252]....
        /*0544*/ 	.word	0x0500000f


	//   ....[253]....
        /*0548*/ 	.word	0x0500000f


	//   ....[254]....
        /*054c*/ 	.word	0x0500000f


	//   ....[255]....
        /*0550*/ 	.word	0x0500000f


	//   ....[0]....
        /*0554*/ 	.word	0x0500000f


	//   ....[1]....
        /*0558*/ 	.word	0x0500000f


	//   ....[2]....
        /*055c*/ 	.word	0x0500000f


	//   ....[3]....
        /*0560*/ 	.word	0x0500000f


	//   ....[4]....
        /*0564*/ 	.word	0x0500000f


	//   ....[5]....
        /*0568*/ 	.word	0x0500000f


	//   ....[6]....
        /*056c*/ 	.word	0x0500000f


	//   ....[7]....
        /*0570*/ 	.word	0x0500000f


	//   ....[8]....
        /*0574*/ 	.word	0x0500000f


	//   ....[9]....
        /*0578*/ 	.word	0x0500000f


	//   ....[10]....
        /*057c*/ 	.word	0x0500000f


	//----- nvinfo : EIATTR_COOP_GROUP_INSTR_OFFSETS
	.align		4
.L_1049:
        /*0580*/ 	.byte	0x04, 0x28
        /*0582*/ 	.short	(.L_1051 - .L_1050)


	//   ....[0]....
.L_1050:
        /*0584*/ 	.word	0x00000080


	//   ....[1]....
        /*0588*/ 	.word	0x00000090


	//   ....[2]....
        /*058c*/ 	.word	0x000002d0


	//   ....[3]....
        /*0590*/ 	.word	0x00000430


	//   ....[4]....
        /*0594*/ 	.word	0x00000550


	//   ....[5]....
        /*0598*/ 	.word	0x000006b0


	//   ....[6]....
        /*059c*/ 	.word	0x00001ad0


	//   ....[7]....
        /*05a0*/ 	.word	0x000023e0


	//   ....[8]....
        /*05a4*/ 	.word	0x00002870


	//   ....[9]....
        /*05a8*/ 	.word	0x00003240


	//   ....[10]....
        /*05ac*/ 	.word	0x000032a0


	//   ....[11]....
        /*05b0*/ 	.word	0x00003d10


	//   ....[12]....
        /*05b4*/ 	.word	0x00003d70


	//   ....[13]....
        /*05b8*/ 	.word	0x00005380


	//   ....[14]....
        /*05bc*/ 	.word	0x00005dd0


	//   ....[15]....
        /*05c0*/ 	.word	0x00005f70


	//   ....[16]....
        /*05c4*/ 	.word	0x00006040


	//   ....[17]....
        /*05c8*/ 	.word	0x000069b0


	//   ....[18]....
        /*05cc*/ 	.word	0x00006a00


	//   ....[19]....
        /*05d0*/ 	.word	0x00009030


	//   ....[20]....
        /*05d4*/ 	.word	0x00009040


	//   ....[21]....
        /*05d8*/ 	.word	0x00009070


	//   ....[22]....
        /*05dc*/ 	.word	0x00009080


	//   ....[23]....
        /*05e0*/ 	.word	0x0000a510


	//   ....[24]....
        /*05e4*/ 	.word	0x0000a540


	//   ....[25]....
        /*05e8*/ 	.word	0x0000a610


	//   ....[26]....
        /*05ec*/ 	.word	0x0000a620


	//   ....[27]....
        /*05f0*/ 	.word	0x0000b970


	//   ....[28]....
        /*05f4*/ 	.word	0x0000b9b0


	//   ....[29]....
        /*05f8*/ 	.word	0x0000b9e0


	//   ....[30]....
        /*05fc*/ 	.word	0x0000ba10


	//   ....[31]....
        /*0600*/ 	.word	0x0000c0c0


	//   ....[32]....
        /*0604*/ 	.word	0x0000c100


	//   ....[33]....
        /*0608*/ 	.word	0x0000c1d0


	//   ....[34]....
        /*060c*/ 	.word	0x0000c1f0


	//   ....[35]....
        /*0610*/ 	.word	0x0000c2b0


	//   ....[36]....
        /*0614*/ 	.word	0x0000c2d0


	//   ....[37]....
        /*0618*/ 	.word	0x0000c3a0


	//   ....[38]....
        /*061c*/ 	.word	0x0000c3c0


	//   ....[39]....
        /*0620*/ 	.word	0x0000c770


	//   ....[40]....
        /*0624*/ 	.word	0x0000c780


	//   ....[41]....
        /*0628*/ 	.word	0x0000cbb0


	//   ....[42]....
        /*062c*/ 	.word	0x0000cbc0


	//   ....[43]....
        /*0630*/ 	.word	0x0000d8b0


	//   ....[44]....
        /*0634*/ 	.word	0x0000d8e0


	//   ....[45]....
        /*0638*/ 	.word	0x0000d9b0


	//   ....[46]....
        /*063c*/ 	.word	0x0000d9d0


	//   ....[47]....
        /*0640*/ 	.word	0x0000da90


	//   ....[48]....
        /*0644*/ 	.word	0x0000dab0


	//   ....[49]....
        /*0648*/ 	.word	0x0000db80


	//   ....[50]....
        /*064c*/ 	.word	0x0000dba0


	//   ....[51]....
        /*0650*/ 	.word	0x0000dce0


	//   ....[52]....
        /*0654*/ 	.word	0x0000def0


	//   ....[53]....
        /*0658*/ 	.word	0x0000df20


	//   ....[54]....
        /*065c*/ 	.word	0x0000df50


	//   ....[55]....
        /*0660*/ 	.word	0x0000df80


	//   ....[56]....
        /*0664*/ 	.word	0x0000dfb0


	//   ....[57]....
        /*0668*/ 	.word	0x0000dfe0


	//   ....[58]....
        /*066c*/ 	.word	0x0000e150


	//   ....[59]....
        /*0670*/ 	.word	0x0000e180


	//   ....[60]....
        /*0674*/ 	.word	0x0000e1b0


	//   ....[61]....
        /*0678*/ 	.word	0x0000e1e0


	//   ....[62]....
        /*067c*/ 	.word	0x0000e210


	//   ....[63]....
        /*0680*/ 	.word	0x0000e240


	//   ....[64]....
        /*0684*/ 	.word	0x0000e2d0


	//   ....[65]....
        /*0688*/ 	.word	0x0000e300


	//   ....[66]....
        /*068c*/ 	.word	0x0000e310


	//   ....[67]....
        /*0690*/ 	.word	0x0000e350


	//   ....[68]....
        /*0694*/ 	.word	0x000101a0


	//   ....[69]....
        /*0698*/ 	.word	0x000101c0


	//   ....[70]....
        /*069c*/ 	.word	0x00010260


	//   ....[71]....
        /*06a0*/ 	.word	0x00010280


	//   ....[72]....
        /*06a4*/ 	.word	0x00010310


	//   ....[73]....
        /*06a8*/ 	.word	0x00010330


	//   ....[74]....
        /*06ac*/ 	.word	0x000103c0


	//   ....[75]....
        /*06b0*/ 	.word	0x000103e0


	//   ....[76]....
        /*06b4*/ 	.word	0x00010470


	//   ....[77]....
        /*06b8*/ 	.word	0x00010490


	//   ....[78]....
        /*06bc*/ 	.word	0x00010520


	//   ....[79]....
        /*06c0*/ 	.word	0x00010540


	//   ....[80]....
        /*06c4*/ 	.word	0x000105d0


	//   ....[81]....
        /*06c8*/ 	.word	0x000105f0


	//   ....[82]....
        /*06cc*/ 	.word	0x00010600


	//   ....[83]....
        /*06d0*/ 	.word	0x00010680


	//   ....[84]....
        /*06d4*/ 	.word	0x00010db0


	//   ....[85]....
        /*06d8*/ 	.word	0x00010de0


	//   ....[86]....
        /*06dc*/ 	.word	0x00010e40


	//   ....[87]....
        /*06e0*/ 	.word	0x00010e90


	//   ....[88]....
        /*06e4*/ 	.word	0x00010ee0


	//   ....[89]....
        /*06e8*/ 	.word	0x00010f30


	//   ....[90]....
        /*06ec*/ 	.word	0x00010f80


	//   ....[91]....
        /*06f0*/ 	.word	0x00010fd0


	//   ....[92]....
        /*06f4*/ 	.word	0x00011010


	//   ....[93]....
        /*06f8*/ 	.word	0x00011070


	//   ....[94]....
        /*06fc*/ 	.word	0x000110c0


	//   ....[95]....
        /*0700*/ 	.word	0x00011110


	//   ....[96]....
        /*0704*/ 	.word	0x00011150


	//   ....[97]....
        /*0708*/ 	.word	0x000111a0


	//   ....[98]....
        /*070c*/ 	.word	0x000111c0


	//   ....[99]....
        /*0710*/ 	.word	0x00011200


	//   ....[100]....
        /*0714*/ 	.word	0x00011920


	//   ....[101]....
        /*0718*/ 	.word	0x00011950


	//   ....[102]....
        /*071c*/ 	.word	0x000119b0


	//   ....[103]....
        /*0720*/ 	.word	0x000119c0


	//   ....[104]....
        /*0724*/ 	.word	0x00011a10


	//   ....[105]....
        /*0728*/ 	.word	0x00011a20


	//   ....[106]....
        /*072c*/ 	.word	0x00011a70


	//   ....[107]....
        /*0730*/ 	.word	0x00011a80


	//   ....[108]....
        /*0734*/ 	.word	0x00011ad0


	//   ....[109]....
        /*0738*/ 	.word	0x00011ae0


	//   ....[110]....
        /*073c*/ 	.word	0x00011b30


	//   ....[111]....
        /*0740*/ 	.word	0x00011b40


	//   ....[112]....
        /*0744*/ 	.word	0x00011b90


	//   ....[113]....
        /*0748*/ 	.word	0x00011ba0


	//   ....[114]....
        /*074c*/ 	.word	0x00011bb0


	//   ....[115]....
        /*0750*/ 	.word	0x00011c00


	//   ....[116]....
        /*0754*/ 	.word	0x00011e50


	//   ....[117]....
        /*0758*/ 	.word	0x00011e70


	//   ....[118]....
        /*075c*/ 	.word	0x00011e80


	//   ....[119]....
        /*0760*/ 	.word	0x00011ef0


	//   ....[120]....
        /*0764*/ 	.word	0x00011f00


	//   ....[121]....
        /*0768*/ 	.word	0x00011f70


	//   ....[122]....
        /*076c*/ 	.word	0x00011f80


	//   ....[123]....
        /*0770*/ 	.word	0x00011ff0


	//   ....[124]....
        /*0774*/ 	.word	0x00012000


	//   ....[125]....
        /*0778*/ 	.word	0x00012070


	//   ....[126]....
        /*077c*/ 	.word	0x00012080


	//   ....[127]....
        /*0780*/ 	.word	0x000120f0


	//   ....[128]....
        /*0784*/ 	.word	0x00012100


	//   ....[129]....
        /*0788*/ 	.word	0x00012170


	//   ....[130]....
        /*078c*/ 	.word	0x00012180


	//   ....[131]....
        /*0790*/ 	.word	0x00012190


	//   ....[132]....
        /*0794*/ 	.word	0x00012700


	//   ....[133]....
        /*0798*/ 	.word	0x00012740


	//   ....[134]....
        /*079c*/ 	.word	0x00012780


	//   ....[135]....
        /*07a0*/ 	.word	0x000127a0


	//   ....[136]....
        /*07a4*/ 	.word	0x000127b0


	//   ....[137]....
        /*07a8*/ 	.word	0x000127d0


	//   ....[138]....
        /*07ac*/ 	.word	0x00012840


	//   ....[139]....
        /*07b0*/ 	.word	0x00012860


	//   ....[140]....
        /*07b4*/ 	.word	0x000128c0


	//   ....[141]....
        /*07b8*/ 	.word	0x000128e0


	//   ....[142]....
        /*07bc*/ 	.word	0x00012940


	//   ....[143]....
        /*07c0*/ 	.word	0x00012960


	//   ....[144]....
        /*07c4*/ 	.word	0x000129c0


	//   ....[145]....
        /*07c8*/ 	.word	0x000129e0


	//   ....[146]....
        /*07cc*/ 	.word	0x00012a30


	//   ....[147]....
        /*07d0*/ 	.word	0x00012a50


	//   ....[148]....
        /*07d4*/ 	.word	0x00012ea0


	//   ....[149]....
        /*07d8*/ 	.word	0x00012eb0


	//   ....[150]....
        /*07dc*/ 	.word	0x00012ef0


	//   ....[151]....
        /*07e0*/ 	.word	0x00012f30


	//   ....[152]....
        /*07e4*/ 	.word	0x00012f60


	//   ....[153]....
        /*07e8*/ 	.word	0x00012f90


	//   ....[154]....
        /*07ec*/ 	.word	0x00012fc0


	//   ....[155]....
        /*07f0*/ 	.word	0x00012ff0


	//   ....[156]....
        /*07f4*/ 	.word	0x000131a0


	//   ....[157]....
        /*07f8*/ 	.word	0x000131d0


	//   ....[158]....
        /*07fc*/ 	.word	0x00013200


	//   ....[159]....
        /*0800*/ 	.word	0x00013230


	//   ....[160]....
        /*0804*/ 	.word	0x00013260


	//   ....[161]....
        /*0808*/ 	.word	0x00013290


	//   ....[162]....
        /*080c*/ 	.word	0x00013350


	//   ....[163]....
        /*0810*/ 	.word	0x00013370


	//   ....[164]....
        /*0814*/ 	.word	0x00013390


	//   ....[165]....
        /*0818*/ 	.word	0x000133f0


	//   ....[166]....
        /*081c*/ 	.word	0x00013e10


	//   ....[167]....
        /*0820*/ 	.word	0x000143d0


	//   ....[168]....
        /*0824*/ 	.word	0x000144c0


	//   ....[169]....
        /*0828*/ 	.word	0x00014560


	//   ....[170]....
        /*082c*/ 	.word	0x000145c0


	//   ....[171]....
        /*0830*/ 	.word	0x000146d0


	//   ....[172]....
        /*0834*/ 	.word	0x00014730


	//   ....[173]....
        /*0838*/ 	.word	0x00014830


	//   ....[174]....
        /*083c*/ 	.word	0x000148a0


	//   ....[175]....
        /*0840*/ 	.word	0x000149a0


	//   ....[176]....
        /*0844*/ 	.word	0x00014a10


	//   ....[177]....
        /*0848*/ 	.word	0x00014b10


	//   ....[178]....
        /*084c*/ 	.word	0x00014b80


	//   ....[179]....
        /*0850*/ 	.word	0x00014c80


	//   ....[180]....
        /*0854*/ 	.word	0x00014cf0


	//   ....[181]....
        /*0858*/ 	.word	0x00014df0


	//   ....[182]....
        /*085c*/ 	.word	0x00014e60


	//   ....[183]....
        /*0860*/ 	.word	0x00014f00


	//   ....[184]....
        /*0864*/ 	.word	0x00015000


	//   ....[185]....
        /*0868*/ 	.word	0x00015070


	//   ....[186]....
        /*086c*/ 	.word	0x000150f0


	//   ....[187]....
        /*0870*/ 	.word	0x000151b0


	//   ....[188]....
        /*0874*/ 	.word	0x00015230


	//   ....[189]....
        /*0878*/ 	.word	0x00015300


	//   ....[190]....
        /*087c*/ 	.word	0x00015380


	//   ....[191]....
        /*0880*/ 	.word	0x00015450


	//   ....[192]....
        /*0884*/ 	.word	0x000154d0


	//   ....[193]....
        /*0888*/ 	.word	0x000155a0


	//   ....[194]....
        /*088c*/ 	.word	0x00015620


	//   ....[195]....
        /*0890*/ 	.word	0x000156f0


	//   ....[196]....
        /*0894*/ 	.word	0x00015770


	//   ....[197]....
        /*0898*/ 	.word	0x00015830


	//   ....[198]....
        /*089c*/ 	.word	0x000158b0


	//   ....[199]....
        /*08a0*/ 	.word	0x00015960


	//   ....[200]....
        /*08a4*/ 	.word	0x00015a90


	//   ....[201]....
        /*08a8*/ 	.word	0x00015b30


	//   ....[202]....
        /*08ac*/ 	.word	0x00015ba0


	//   ....[203]....
        /*08b0*/ 	.word	0x00015c60


	//   ....[204]....
        /*08b4*/ 	.word	0x00015cc0


	//   ....[205]....
        /*08b8*/ 	.word	0x00015d80


	//   ....[206]....
        /*08bc*/ 	.word	0x00015de0


	//   ....[207]....
        /*08c0*/ 	.word	0x00015ea0


	//   ....[208]....
        /*08c4*/ 	.word	0x00015f00


	//   ....[209]....
        /*08c8*/ 	.word	0x00015fc0


	//   ....[210]....
        /*08cc*/ 	.word	0x00016020


	//   ....[211]....
        /*08d0*/ 	.word	0x000160e0


	//   ....[212]....
        /*08d4*/ 	.word	0x00016140


	//   ....[213]....
        /*08d8*/ 	.word	0x00016200


	//   ....[214]....
        /*08dc*/ 	.word	0x00016260


	//   ....[215]....
        /*08e0*/ 	.word	0x00016320


	//   ....[216]....
        /*08e4*/ 	.word	0x00016410


	//   ....[217]....
        /*08e8*/ 	.word	0x000164b0


	//   ....[218]....
        /*08ec*/ 	.word	0x00016510


	//   ....[219]....
        /*08f0*/ 	.word	0x000165f0


	//   ....[220]....
        /*08f4*/ 	.word	0x00016650


	//   ....[221]....
        /*08f8*/ 	.word	0x00016730


	//   ....[222]....
        /*08fc*/ 	.word	0x00016790


	//   ....[223]....
        /*0900*/ 	.word	0x00016870


	//   ....[224]....
        /*0904*/ 	.word	0x000168d0


	//   ....[225]....
        /*0908*/ 	.word	0x000169b0


	//   ....[226]....
        /*090c*/ 	.word	0x00016a10


	//   ....[227]....
        /*0910*/ 	.word	0x00016af0


	//   ....[228]....
        /*0914*/ 	.word	0x00016b50


	//   ....[229]....
        /*0918*/ 	.word	0x00016c30


	//   ....[230]....
        /*091c*/ 	.word	0x00016c90


	//   ....[231]....
        /*0920*/ 	.word	0x00016d60


	//   ....[232]....
        /*0924*/ 	.word	0x00016e80


	//   ....[233]....
        /*0928*/ 	.word	0x00016f30


	//   ....[234]....
        /*092c*/ 	.word	0x00016fe0


	//   ....[235]....
        /*0930*/ 	.word	0x000170b0


	//   ....[236]....
        /*0934*/ 	.word	0x00017110


	//   ....[237]....
        /*0938*/ 	.word	0x000171f0


	//   ....[238]....
        /*093c*/ 	.word	0x00017250


	//   ....[239]....
        /*0940*/ 	.word	0x00017320


	//   ....[240]....
        /*0944*/ 	.word	0x00017380


	//   ....[241]....
        /*0948*/ 	.word	0x00017450


	//   ....[242]....
        /*094c*/ 	.word	0x000174b0


	//   ....[243]....
        /*0950*/ 	.word	0x00017590


	//   ....[244]....
        /*0954*/ 	.word	0x000175f0


	//   ....[245]....
        /*0958*/ 	.word	0x000176c0


	//   ....[246]....
        /*095c*/ 	.word	0x00017720


	//   ....[247]....
        /*0960*/ 	.word	0x000177e0


	//   ....[248]....
        /*0964*/ 	.word	0x00017870


	//   ....[249]....
        /*0968*/ 	.word	0x00017910


	//   ....[250]....
        /*096c*/ 	.word	0x00017a80


	//   ....[251]....
        /*0970*/ 	.word	0x00017af0


	//   ....[252]....
        /*0974*/ 	.word	0x00017b70


	//   ....[253]....
        /*0978*/ 	.word	0x00017be0


	//   ....[254]....
        /*097c*/ 	.word	0x00017c50


	//   ....[255]....
        /*0980*/ 	.word	0x00017cd0


	//   ....[0]....
        /*0984*/ 	.word	0x00017d50


	//   ....[1]....
        /*0988*/ 	.word	0x00017de0


	//   ....[2]....
        /*098c*/ 	.word	0x00017e50


	//   ....[3]....
        /*0990*/ 	.word	0x00017ec0


	//   ....[4]....
        /*0994*/ 	.word	0x00017f30


	//   ....[5]....
        /*0998*/ 	.word	0x00017fb0


	//   ....[6]....
        /*099c*/ 	.word	0x00018020


	//   ....[7]....
        /*09a0*/ 	.word	0x000180b0


	//   ....[8]....
        /*09a4*/ 	.word	0x00018110


	//   ....[9]....
        /*09a8*/ 	.word	0x000181a0


	//   ....[10]....
        /*09ac*/ 	.word	0x000182d0


	//----- nvinfo : EIATTR_REG_RECONFIG
	.align		4
.L_1051:
        /*09b0*/ 	.byte	0x01, 0x54
	.zero		2


	//----- nvinfo : EIATTR_SYSCALL_OFFSETS
	.align		4
        /*09b4*/ 	.byte	0x04, 0x46
        /*09b6*/ 	.short	(.L_1053 - .L_1052)


	//   ....[0]....
.L_1052:
        /*09b8*/ 	.word	0x00001cb0


	//   ....[1]....
        /*09bc*/ 	.word	0x0000f890


	//   ....[2]....
        /*09c0*/ 	.word	0x0000f9e0


	//   ....[3]....
        /*09c4*/ 	.word	0x0000fad0


	//   ....[4]....
        /*09c8*/ 	.word	0x00010a20


	//----- nvinfo : EIATTR_MBARRIER_INSTR_OFFSETS
	.align		4
.L_1053:
        /*09cc*/ 	.byte	0x04, 0x39
        /*09ce*/ 	.short	(.L_1055 - .L_1054)


	//   ....[0]....
.L_1054:
        /*09d0*/ 	.word	0x00000180
        /*09d4*/ 	.word	0x000000ff
        /*09d8*/ 	.word	0x00028800
        /*09dc*/ 	.short	0x0100
        /*09de*/ 	.byte	0x08
	.zero		1


	//   ....[1]....
        /*09e0*/ 	.word	0x00000190
        /*09e4*/ 	.word	0x000000ff
        /*09e8*/ 	.word	0x00028820
        /*09ec*/ 	.short	0x0100
        /*09ee*/ 	.byte	0x08
	.zero		1


	//   ....[2]....
        /*09f0*/ 	.word	0x00000280
        /*09f4*/ 	.word	0x000000ff
        /*09f8*/ 	.word	0x00028830
        /*09fc*/ 	.short	0x0100
        /*09fe*/ 	.byte	0x08
	.zero		1


	//   ....[3]....
        /*0a00*/ 	.word	0x00000290
        /*0a04*/ 	.word	0x000000ff
        /*0a08*/ 	.word	0x00028840
        /*0a0c*/ 	.short	0x0100
        /*0a0e*/ 	.byte	0x08
	.zero		1


	//   ....[4]....
        /*0a10*/ 	.word	0x000002a0
        /*0a14*/ 	.word	0x000000ff
        /*0a18*/ 	.word	0x00028838
        /*0a1c*/ 	.short	0x0100
        /*0a1e*/ 	.byte	0x08
	.zero		1


	//   ....[5]....
        /*0a20*/ 	.word	0x000002b0
        /*0a24*/ 	.word	0x000000ff
        /*0a28*/ 	.word	0x00028848
        /*0a2c*/ 	.short	0x0100
        /*0a2e*/ 	.byte	0x08
	.zero		1


	//   ....[6]....
        /*0a30*/ 	.word	0x000003e0
        /*0a34*/ 	.word	0x000000ff
        /*0a38*/ 	.word	0x00028850
        /*0a3c*/ 	.short	0x0100
        /*0a3e*/ 	.byte	0x08
	.zero		1


	//   ....[7]....
        /*0a40*/ 	.word	0x000003f0
        /*0a44*/ 	.word	0x000000ff
        /*0a48*/ 	.word	0x00028860
        /*0a4c*/ 	.short	0x0100
        /*0a4e*/ 	.byte	0x08
	.zero		1


	//   ....[8]....
        /*0a50*/ 	.word	0x00000400
        /*0a54*/ 	.word	0x000000ff
        /*0a58*/ 	.word	0x00028858
        /*0a5c*/ 	.short	0x0100
        /*0a5e*/ 	.byte	0x08
	.zero		1


	//   ....[9]....
        /*0a60*/ 	.word	0x00000410
        /*0a64*/ 	.word	0x000000ff
        /*0a68*/ 	.word	0x00028868
        /*0a6c*/ 	.short	0x0100
        /*0a6e*/ 	.byte	0x08
	.zero		1


	//   ....[10]....
        /*0a70*/ 	.word	0x00000500
        /*0a74*/ 	.word	0x000000ff
        /*0a78*/ 	.word	0x00028870
        /*0a7c*/ 	.short	0x0100
        /*0a7e*/ 	.byte	0x06
	.zero		1


	//   ....[11]....
        /*0a80*/ 	.word	0x00000510
        /*0a84*/ 	.word	0x000000ff
        /*0a88*/ 	.word	0x00028880
        /*0a8c*/ 	.short	0x0100
        /*0a8e*/ 	.byte	0x06
	.zero		1


	//   ....[12]....
        /*0a90*/ 	.word	0x00000520
        /*0a94*/ 	.word	0x000000ff
        /*0a98*/ 	.word	0x00028878
        /*0a9c*/ 	.short	0x0100
        /*0a9e*/ 	.byte	0x06
	.zero		1


	//   ....[13]....
        /*0aa0*/ 	.word	0x00000530
        /*0aa4*/ 	.word	0x000000ff
        /*0aa8*/ 	.word	0x00028888
        /*0aac*/ 	.short	0x0100
        /*0aae*/ 	.byte	0x06
	.zero		1


	//   ....[14]....
        /*0ab0*/ 	.word	0x00000660
        /*0ab4*/ 	.word	0x000000ff
        /*0ab8*/ 	.word	0x00028890
        /*0abc*/ 	.short	0x0100
        /*0abe*/ 	.byte	0x08
	.zero		1


	//   ....[15]....
        /*0ac0*/ 	.word	0x00000670
        /*0ac4*/ 	.word	0x000000ff
        /*0ac8*/ 	.word	0x000288a0
        /*0acc*/ 	.short	0x0100
        /*0ace*/ 	.byte	0x08
	.zero		1


	//   ....[16]....
        /*0ad0*/ 	.word	0x00000680
        /*0ad4*/ 	.word	0x000000ff
        /*0ad8*/ 	.word	0x00028898
        /*0adc*/ 	.short	0x0100
        /*0ade*/ 	.byte	0x08
	.zero		1


	//   ....[17]....
        /*0ae0*/ 	.word	0x00000690
        /*0ae4*/ 	.word	0x000000ff
        /*0ae8*/ 	.word	0x000288a8
        /*0aec*/ 	.short	0x0100
        /*0aee*/ 	.byte	0x08
	.zero		1


	//   ....[18]....
        /*0af0*/ 	.word	0x000007d0
        /*0af4*/ 	.word	0x000000ff
        /*0af8*/ 	.word	0x000288b0
        /*0afc*/ 	.short	0x0100
        /*0afe*/ 	.byte	0x08
	.zero		1


	//   ....[19]....
        /*0b00*/ 	.word	0x000007e0
        /*0b04*/ 	.word	0x000000ff
        /*0b08*/ 	.word	0x000288c0
        /*0b0c*/ 	.short	0x0100
        /*0b0e*/ 	.byte	0x08
	.zero		1


	//   ....[20]....
        /*0b10*/ 	.word	0x000007f0
        /*0b14*/ 	.word	0x000000ff
        /*0b18*/ 	.word	0x000288b8
        /*0b1c*/ 	.short	0x0100
        /*0b1e*/ 	.byte	0x08
	.zero		1


	//   ....[21]....
        /*0b20*/ 	.word	0x00000800
        /*0b24*/ 	.word	0x000000ff
        /*0b28*/ 	.word	0x000288c8
        /*0b2c*/ 	.short	0x0100
        /*0b2e*/ 	.byte	0x08
	.zero		1


	//   ....[22]....
        /*0b30*/ 	.word	0x00001d30
        /*0b34*/ 	.word	0x000000ff
        /*0b38*/ 	.word	0x00028800
        /*0b3c*/ 	.short	0x010a
        /*0b3e*/ 	.byte	0x28
	.zero		1


	//   ....[23]....
        /*0b40*/ 	.word	0x00001db0
        /*0b44*/ 	.word	0x00000000
        /*0b48*/ 	.word	0x00028830
        /*0b4c*/ 	.short	0x010a
        /*0b4e*/ 	.byte	0x3f
	.zero		1


	//   ....[24]....
        /*0b50*/ 	.word	0x00001df0
        /*0b54*/ 	.word	0x00000000
        /*0b58*/ 	.word	0x00028830
        /*0b5c*/ 	.short	0x010a
        /*0b5e*/ 	.byte	0x3f
	.zero		1


	//   ....[25]....
        /*0b60*/ 	.word	0x00002c70
        /*0b64*/ 	.word	0x000000ff
        /*0b68*/ 	.word	0x00000000
        /*0b6c*/ 	.short	0x0101
        /*0b6e*/ 	.byte	0x06
	.zero		1


	//   ....[26]....
        /*0b70*/ 	.word	0x00004a60
        /*0b74*/ 	.word	0x000000ff
        /*0b78*/ 	.word	0x00028830
        /*0b7c*/ 	.short	0x010a
        /*0b7e*/ 	.byte	0x0a
	.zero		1


	//   ....[27]....
        /*0b80*/ 	.word	0x00004aa0
        /*0b84*/ 	.word	0x000000ff
        /*0b88*/ 	.word	0x00028830
        /*0b8c*/ 	.short	0x010a
        /*0b8e*/ 	.byte	0x0a
	.zero		1


	//   ....[28]....
        /*0b90*/ 	.word	0x00004e20
        /*0b94*/ 	.word	0x000000ff
        /*0b98*/ 	.word	0x00028850
        /*0b9c*/ 	.short	0x010a
        /*0b9e*/ 	.byte	0x0a
	.zero		1


	//   ....[29]....
        /*0ba0*/ 	.word	0x00004e60
        /*0ba4*/ 	.word	0x000000ff
        /*0ba8*/ 	.word	0x00028850
        /*0bac*/ 	.short	0x010a
        /*0bae*/ 	.byte	0x0a
	.zero		1


	//   ....[30]....
        /*0bb0*/ 	.word	0x000059a0
        /*0bb4*/ 	.word	0x000000ff
        /*0bb8*/ 	.word	0x00000000
        /*0bbc*/ 	.short	0x0101
        /*0bbe*/ 	.byte	0x06
	.zero		1


	//   ....[31]....
        /*0bc0*/ 	.word	0x000075c0
        /*0bc4*/ 	.word	0x000000ff
        /*0bc8*/ 	.word	0x00000000
        /*0bcc*/ 	.short	0x0101
        /*0bce*/ 	.byte	0x05
	.zero		1


	//   ....[32]....
        /*0bd0*/ 	.word	0x00007cc0
        /*0bd4*/ 	.word	0x000000ff
        /*0bd8*/ 	.word	0x00028830
        /*0bdc*/ 	.short	0x010a
        /*0bde*/ 	.byte	0x0a
	.zero		1


	//   ....[33]....
        /*0be0*/ 	.word	0x00007d00
        /*0be4*/ 	.word	0x000000ff
        /*0be8*/ 	.word	0x00028830
        /*0bec*/ 	.short	0x010a
        /*0bee*/ 	.byte	0x0a
	.zero		1


	//   ....[34]....
        /*0bf0*/ 	.word	0x00008050
        /*0bf4*/ 	.word	0x000000ff
        /*0bf8*/ 	.word	0x00028850
        /*0bfc*/ 	.short	0x010a
        /*0bfe*/ 	.byte	0x0a
	.zero		1


	//   ....[35]....
        /*0c00*/ 	.word	0x00008090
        /*0c04*/ 	.word	0x000000ff
        /*0c08*/ 	.word	0x00028850
        /*0c0c*/ 	.short	0x010a
        /*0c0e*/ 	.byte	0x0a
	.zero		1


	//   ....[36]....
        /*0c10*/ 	.word	0x000088e0
        /*0c14*/ 	.word	0x000000ff
        /*0c18*/ 	.word	0x00000000
        /*0c1c*/ 	.short	0x0101
        /*0c1e*/ 	.byte	0x06
	.zero		1


	//   ....[37]....
        /*0c20*/ 	.word	0x00009e80
        /*0c24*/ 	.word	0x000000ff
        /*0c28*/ 	.word	0x00000000
        /*0c2c*/ 	.short	0x0101
        /*0c2e*/ 	.byte	0x05
	.zero		1


	//   ....[38]....
        /*0c30*/ 	.word	0x0000a480
        /*0c34*/ 	.word	0x000000ff
        /*0c38*/ 	.word	0x00028850
        /*0c3c*/ 	.short	0x010a
        /*0c3e*/ 	.byte	0x05
	.zero		1


	//   ....[39]....
        /*0c40*/ 	.word	0x0000a4c0
        /*0c44*/ 	.word	0x000000ff
        /*0c48*/ 	.word	0x00028850
        /*0c4c*/ 	.short	0x010a
        /*0c4e*/ 	.byte	0x05
	.zero		1


	//   ....[40]....
        /*0c50*/ 	.word	0x0000aa40
        /*0c54*/ 	.word	0x000000ff
        /*0c58*/ 	.word	0x00000000
        /*0c5c*/ 	.short	0x0101
        /*0c5e*/ 	.byte	0x04
	.zero		1


	//   ....[41]....
        /*0c60*/ 	.word	0x0000c0e0
        /*0c64*/ 	.word	0x00000014
        /*0c68*/ 	.word	0x00000000
        /*0c6c*/ 	.short	0x0101
        /*0c6e*/ 	.byte	0x3f
	.zero		1


	//   ....[42]....
        /*0c70*/ 	.word	0x0000c570
        /*0c74*/ 	.word	0x00000014
        /*0c78*/ 	.word	0x00000000
        /*0c7c*/ 	.short	0x0101
        /*0c7e*/ 	.byte	0x3f
	.zero		1


	//   ....[43]....
        /*0c80*/ 	.word	0x0000ffd0
        /*0c84*/ 	.word	0x00000007
        /*0c88*/ 	.word	0x00028840
        /*0c8c*/ 	.short	0x010a
        /*0c8e*/ 	.byte	0x3f
	.zero		1


	//   ....[44]....
        /*0c90*/ 	.word	0x00010730
        /*0c94*/ 	.word	0x00000007
        /*0c98*/ 	.word	0x00028830
        /*0c9c*/ 	.short	0x0107
        /*0c9e*/ 	.byte	0x3f
	.zero		1


	//   ....[45]....
        /*0ca0*/ 	.word	0x000107f0
        /*0ca4*/ 	.word	0x00000007
        /*0ca8*/ 	.word	0x00028830
        /*0cac*/ 	.short	0x0101
        /*0cae*/ 	.byte	0x3f
	.zero		1


	//   ....[46]....
        /*0cb0*/ 	.word	0x000112f0
        /*0cb4*/ 	.word	0x00000016
        /*0cb8*/ 	.word	0x00028800
        /*0cbc*/ 	.short	0x0107
        /*0cbe*/ 	.byte	0x3f
	.zero		1


	//   ....[47]....
        /*0cc0*/ 	.word	0x00011400
        /*0cc4*/ 	.word	0x00000016
        /*0cc8*/ 	.word	0x00028800
        /*0ccc*/ 	.short	0x0101
        /*0cce*/ 	.byte	0x3f
	.zero		1


	//   ....[48]....
        /*0cd0*/ 	.word	0x00011420
        /*0cd4*/ 	.word	0x00000016
        /*0cd8*/ 	.word	0x00028820
        /*0cdc*/ 	.short	0x010a
        /*0cde*/ 	.byte	0x3f
	.zero		1


	//   ....[49]....
        /*0ce0*/ 	.word	0x00011790
        /*0ce4*/ 	.word	0x00000006
        /*0ce8*/ 	.word	0x00028840
        /*0cec*/ 	.short	0x010a
        /*0cee*/ 	.byte	0x3f
	.zero		1


	//   ....[50]....
        /*0cf0*/ 	.word	0x00011c90
        /*0cf4*/ 	.word	0x00000006
        /*0cf8*/ 	.word	0x00028830
        /*0cfc*/ 	.short	0x0107
        /*0cfe*/ 	.byte	0x3f
	.zero		1


	//   ....[51]....
        /*0d00*/ 	.word	0x00011d40
        /*0d04*/ 	.word	0x00000006
        /*0d08*/ 	.word	0x00028830
        /*0d0c*/ 	.short	0x0101
        /*0d0e*/ 	.byte	0x3f
	.zero		1


	//   ....[52]....
        /*0d10*/ 	.word	0x00011db0
        /*0d14*/ 	.word	0x00000006
        /*0d18*/ 	.word	0x00028860
        /*0d1c*/ 	.short	0x010a
        /*0d1e*/ 	.byte	0x3f
	.zero		1


	//   ....[53]....
        /*0d20*/ 	.word	0x00012340
        /*0d24*/ 	.word	0x00000006
        /*0d28*/ 	.word	0x00028850
        /*0d2c*/ 	.short	0x0107
        /*0d2e*/ 	.byte	0x3f
	.zero		1


	//   ....[54]....
        /*0d30*/ 	.word	0x00012460
        /*0d34*/ 	.word	0x00000006
        /*0d38*/ 	.word	0x00028850
        /*0d3c*/ 	.short	0x0101
        /*0d3e*/ 	.byte	0x3f
	.zero		1


	//   ....[55]....
        /*0d40*/ 	.word	0x00012660
        /*0d44*/ 	.word	0x00000000
        /*0d48*/ 	.word	0x00028860
        /*0d4c*/ 	.short	0x010a
        /*0d4e*/ 	.byte	0x3f
	.zero		1


	//   ....[56]....
        /*0d50*/ 	.word	0x00012b90
        /*0d54*/ 	.word	0x00000000
        /*0d58*/ 	.word	0x00028850
        /*0d5c*/ 	.short	0x0107
        /*0d5e*/ 	.byte	0x3f
	.zero		1


	//   ....[57]....
        /*0d60*/ 	.word	0x00012c40
        /*0d64*/ 	.word	0x00000000
        /*0d68*/ 	.word	0x00028850
        /*0d6c*/ 	.short	0x0101
        /*0d6e*/ 	.byte	0x3f
	.zero		1


	//   ....[58]....
        /*0d70*/ 	.word	0x00013d90
        /*0d74*/ 	.word	0x00000007
        /*0d78*/ 	.word	0x00028820
        /*0d7c*/ 	.short	0x010a
        /*0d7e*/ 	.byte	0x3f
	.zero		1


	//   ....[59]....
        /*0d80*/ 	.word	0x00013f30
        /*0d84*/ 	.word	0x00000005
        /*0d88*/ 	.word	0x00028840
        /*0d8c*/ 	.short	0x010a
        /*0d8e*/ 	.byte	0x3f
	.zero		1


	//   ....[60]....
        /*0d90*/ 	.word	0x00013fd0
        /*0d94*/ 	.word	0x00000003
        /*0d98*/ 	.word	0x00028840
        /*0d9c*/ 	.short	0x010a
        /*0d9e*/ 	.byte	0x3f
	.zero		1


	//   ....[61]....
        /*0da0*/ 	.word	0x00014010
        /*0da4*/ 	.word	0x00000005
        /*0da8*/ 	.word	0x00028860
        /*0dac*/ 	.short	0x010a
        /*0dae*/ 	.byte	0x3f
	.zero		1


	//   ....[62]....
        /*0db0*/ 	.word	0x00014050
        /*0db4*/ 	.word	0x00000003
        /*0db8*/ 	.word	0x00028860
        /*0dbc*/ 	.short	0x010a
        /*0dbe*/ 	.byte	0x3f
	.zero		1


	//   ....[63]....
        /*0dc0*/ 	.word	0x000140c0
        /*0dc4*/ 	.word	0x00000003
        /*0dc8*/ 	.word	0x00028800
        /*0dcc*/ 	.short	0x010a
        /*0dce*/ 	.byte	0x3f
	.zero		1


	//   ....[64]....
        /*0dd0*/ 	.word	0x00014110
        /*0dd4*/ 	.word	0x00000000
        /*0dd8*/ 	.word	0x00028830
        /*0ddc*/ 	.short	0x010a
        /*0dde*/ 	.byte	0x3f
	.zero		1


	//   ....[65]....
        /*0de0*/ 	.word	0x00014170
        /*0de4*/ 	.word	0x00000007
        /*0de8*/ 	.word	0x00028830
        /*0dec*/ 	.short	0x010a
        /*0dee*/ 	.byte	0x3f
	.zero		1


	//   ....[66]....
        /*0df0*/ 	.word	0x000141d0
        /*0df4*/ 	.word	0x00000007
        /*0df8*/ 	.word	0x00028850
        /*0dfc*/ 	.short	0x010a
        /*0dfe*/ 	.byte	0x3f
	.zero		1


	//   ....[67]....
        /*0e00*/ 	.word	0x00014230
        /*0e04*/ 	.word	0x00000007
        /*0e08*/ 	.word	0x00028830
        /*0e0c*/ 	.short	0x010a
        /*0e0e*/ 	.byte	0x3f
	.zero		1


	//   ....[68]....
        /*0e10*/ 	.word	0x00014290
        /*0e14*/ 	.word	0x00000007
        /*0e18*/ 	.word	0x00028850
        /*0e1c*/ 	.short	0x010a
        /*0e1e*/ 	.byte	0x3f
	.zero		1


	//   ....[69]....
        /*0e20*/ 	.word	0x000142f0
        /*0e24*/ 	.word	0x00000005
        /*0e28*/ 	.word	0x00028850
        /*0e2c*/ 	.short	0x010a
        /*0e2e*/ 	.byte	0x3f
	.zero		1


	//   ....[70]....
        /*0e30*/ 	.word	0x00014410
        /*0e34*/ 	.word	0x00000007
        /*0e38*/ 	.word	0x00028840
        /*0e3c*/ 	.short	0x010a
        /*0e3e*/ 	.byte	0x3f
	.zero		1


	//   ....[71]....
        /*0e40*/ 	.word	0x00015990
        /*0e44*/ 	.word	0x00000016
        /*0e48*/ 	.word	0x00028820
        /*0e4c*/ 	.short	0x010a
        /*0e4e*/ 	.byte	0x3f
	.zero		1


	//   ....[72]....
        /*0e50*/ 	.word	0x000159e0
        /*0e54*/ 	.word	0x00000006
        /*0e58*/ 	.word	0x00028840
        /*0e5c*/ 	.short	0x010a
        /*0e5e*/ 	.byte	0x3f
	.zero		1


	//   ....[73]....
        /*0e60*/ 	.word	0x00016360
        /*0e64*/ 	.word	0x00000006
        /*0e68*/ 	.word	0x00028860
        /*0e6c*/ 	.short	0x010a
        /*0e6e*/ 	.byte	0x3f
	.zero		1


	//   ....[74]....
        /*0e70*/ 	.word	0x00016dd0
        /*0e74*/ 	.word	0x00000000
        /*0e78*/ 	.word	0x00028860
        /*0e7c*/ 	.short	0x010a
        /*0e7e*/ 	.byte	0x3f
	.zero		1


	//   ....[75]....
        /*0e80*/ 	.word	0x000181f0
        /*0e84*/ 	.word	0x00000007
        /*0e88*/ 	.word	0x00028820
        /*0e8c*/ 	.short	0x010a
        /*0e8e*/ 	.byte	0x3f
	.zero		1


	//   ....[76]....
        /*0e90*/ 	.word	0x00018390
        /*0e94*/ 	.word	0x00000005
        /*0e98*/ 	.word	0x00028840
        /*0e9c*/ 	.short	0x010a
        /*0e9e*/ 	.byte	0x3f
	.zero		1


	//   ....[77]....
        /*0ea0*/ 	.word	0x000183e0
        /*0ea4*/ 	.word	0x00000003
        /*0ea8*/ 	.word	0x00028840
        /*0eac*/ 	.short	0x010a
        /*0eae*/ 	.byte	0x3f
	.zero		1


	//   ....[78]....
        /*0eb0*/ 	.word	0x00018430
        /*0eb4*/ 	.word	0x00000005
        /*0eb8*/ 	.word	0x00028860
        /*0ebc*/ 	.short	0x010a
        /*0ebe*/ 	.byte	0x3f
	.zero		1


	//----- nvinfo : EIATTR_NUM_MBARRIERS
	.align		4
.L_1055:
        /*0ec0*/ 	.byte	0x03, 0x38
        /*0ec2*/ 	.short	0x0016


	//----- nvinfo : EIATTR_EXIT_INSTR_OFFSETS
	.align		4
        /*0ec4*/ 	.byte	0x04, 0x1c
        /*0ec6*/ 	.short	(.L_1057 - .L_1056)


	//   ....[0]....
.L_1056:
        /*0ec8*/ 	.word	0x000009d0


	//   ....[1]....
        /*0ecc*/ 	.word	0x0000dc90


	//   ....[2]....
        /*0ed0*/ 	.word	0x000140a0


	//----- nvinfo : EIATTR_MAX_THREADS
	.align		4
.L_1057:
        /*0ed4*/ 	.byte	0x04, 0x05
        /*0ed6*/ 	.short	(.L_1059 - .L_1058)
.L_1058:
        /*0ed8*/ 	.word	0x00000180
        /*0edc*/ 	.word	0x00000001
        /*0ee0*/ 	.word	0x00000001


	//----- nvinfo : EIATTR_CRS_STACK_SIZE
	.align		4
.L_1059:
        /*0ee4*/ 	.byte	0x04, 0x1e
        /*0ee6*/ 	.short	(.L_1061 - .L_1060)
.L_1060:
        /*0ee8*/ 	.word	0x00000000


	//----- nvinfo : EIATTR_CBANK_PARAM_SIZE
	.align		4
.L_1061:
        /*0eec*/ 	.byte	0x03, 0x19
        /*0eee*/ 	.short	0x0af0


	//----- nvinfo : EIATTR_PARAM_CBANK
	.align		4
        /*0ef0*/ 	.byte	0x04, 0x0a
        /*0ef2*/ 	.short	(.L_1063 - .L_1062)
	.align		4
.L_1062:
        /*0ef4*/ 	.word	index@(.nv.constant0._ZN7cutlass13device_kernelIN5flash11enable_sm90INS1_16FlashAttnFwdSm90INS1_25CollectiveMainloopFwdSm90ILi2EN4cute5tupleIJNS5_1CILi1EEES8_S8_EEENS6_IJNS7_ILi128EEESA_SA_EEELi128ENS_6half_tEfNS_4arch4Sm90ELb1ELb0ELb1ELb1ELb1ELb0ELb0ELb1ELb1ELb1ELb1ELb0EEENS1_21CollectiveEpilogueFwdISB_S9_SC_SE_Li256ELb1ELb1ELb1ELb0EEENS1_36VarlenDynamicPersistentTileSchedulerILi128ELi128ELi256ELi128ELb1ELb1ELb1ELb1ELb1ELb1EEEEEEEEEvNT_6ParamsE)
        /*0ef8*/ 	.short	0x0210
        /*0efa*/ 	.short	0x0af0


	//----- nvinfo : EIATTR_SW_WAR
	.align		4
.L_1063:
        /*0efc*/ 	.byte	0x04, 0x36
        /*0efe*/ 	.short	(.L_1065 - .L_1064)
.L_1064:
        /*0f00*/ 	.word	0x00000008
.L_1065:


//--------------------- .nv.info._ZN7cutlass13device_kernelIN5flash11enable_sm90INS1_16FlashAttnFwdSm90INS1_25CollectiveMainloopFwdSm90ILi2EN4cute5tupleIJNS5_1CILi1EEES8_S8_EEENS6_IJNS7_ILi128EEESA_SA_EEELi128ENS_6half_tEfNS_4arch4Sm90ELb1ELb0ELb1ELb1ELb1ELb1ELb0ELb1ELb1ELb1ELb1ELb0EEENS1_21CollectiveEpilogueFwdISB_S9_SC_SE_Li256ELb1ELb1ELb1ELb0EEENS1_36VarlenDynamicPersistentTileSchedulerILi128ELi128ELi256ELi128ELb1ELb1ELb1ELb1ELb1ELb1EEEEEEEEEvNT_6ParamsE --------------------------
	.section	.nv.info._ZN7cutlass13device_kernelIN5flash11enable_sm90INS1_16FlashAttnFwdSm90INS1_25CollectiveMainloopFwdSm90ILi2EN4cute5tupleIJNS5_1CILi1EEES8_S8_EEENS6_IJNS7_ILi128EEESA_SA_EEELi128ENS_6half_tEfNS_4arch4Sm90ELb1ELb0ELb1ELb1ELb1ELb1ELb0ELb1ELb1ELb1ELb1ELb0EEENS1_21CollectiveEpilogueFwdISB_S9_SC_SE_Li256ELb1ELb1ELb1ELb0EEENS1_36VarlenDynamicPersistentTileSchedulerILi128ELi128ELi256ELi128ELb1ELb1ELb1ELb1ELb1ELb1EEEEEEEEEvNT_6ParamsE,"",@"SHT_CUDA_INFO"
	.sectionflags	@""
	.align	4


	//----- nvinfo : EIATTR_CUDA_API_VERSION
	.align		4
        /*0000*/ 	.byte	0x04, 0x37
        /*0002*/ 	.short	(.L_1067 - .L_1066)
.L_1066:
        /*0004*/ 	.word	0x00000082


	//----- nvinfo : EIATTR_KPARAM_INFO
	.align		4
.L_1067:
        /*0008*/ 	.byte	0x04, 0x17
        /*000a*/ 	.short	(.L_1069 - .L_1068)
.L_1068:
        /*000c*/ 	.word	0x00000000
        /*0010*/ 	.short	0x0000
        /*0012*/ 	.short	0x0070
        /*0014*/ 	.byte	0x00, 0xf0, 0x01, 0x2a


	//----- nvinfo : EIATTR_SPARSE_MMA_MASK
	.align		4
.L_1069:
        /*0018*/ 	.byte	0x03, 0x50
        /*001a*/ 	.short	0x0000


	//----- nvinfo : EIATTR_MAXREG_COUNT
	.align		4
        /*001c*/ 	.byte	0x03, 0x1b
        /*001e*/ 	.short	0x00a8


	//----- nvinfo : EIATTR_NUM_BARRIERS
	.align		4
        /*0020*/ 	.byte	0x02, 0x4c
        /*0022*/ 	.byte	0x10
	.zero		1


	//----- nvinfo : EIATTR_EXTERNS
	.align		4
        /*0024*/ 	.byte	0x04, 0x0f
        /*0026*/ 	.short	(.L_1071 - .L_1070)


	//   ....[0]....
	.align		4
.L_1070:
        /*0028*/ 	.word	index@(__assertfail)


	//----- nvinfo : EIATTR_ANNOTATIONS
	.align		4
.L_1071:
        /*002c*/ 	.byte	0x04, 0x55
        /*002e*/ 	.short	(.L_1073 - .L_1072)


	//   ....[0]....
.L_1072:
        /* <DEDUP_REMOVED lines=18> */


	//----- nvinfo : EIATTR_MERCURY_ISA_VERSION
	.align		4
.L_1073:
        /*0138*/ 	.byte	0x03, 0x5f
        /*013a*/ 	.short	0x0101


	//----- nvinfo : EIATTR_UNUSED_LOAD_BYTE_OFFSET
	.align		4
        /*013c*/ 	.byte	0x04, 0x44
        /*013e*/ 	.short	(.L_1075 - .L_1074)


	//   ....[0]....
.L_1074:
        /*0140*/ 	.word	0x00000a60
        /*0144*/ 	.word	0x0000fff0


	//   ....[1]....
        /*0148*/ 	.word	0x000173d0
        /*014c*/ 	.word	0x0000fff0


	//----- nvinfo : EIATTR_INT_WARP_WIDE_INSTR_OFFSETS
	.align		4
.L_1075:
        /*0150*/ 	.byte	0x04, 0x31
        /*0152*/ 	.short	(.L_1077 - .L_1076)


	//   ....[0]....
.L_1076:
        /*0154*/ 	.word	0x00000130


	//   ....[1]....
        /*0158*/ 	.word	0x00000170


	//   ....[2]....
        /*015c*/ 	.word	0x000001e0


	//   ....[3]....
        /*0160*/ 	.word	0x0001d1e0


	//   ....[4]....
        /*0164*/ 	.word	0x0001d270


	//   ....[5]....
        /*0168*/ 	.word	0x000200c0


	//   ....[6]....
        /*016c*/ 	.word	0x00020150


	//----- nvinfo : EIATTR_COOP_GROUP_MASK_REGIDS
	.align		4
.L_1077:
        /*0170*/ 	.byte	0x04, 0x29
        /*0172*/ 	.short	(.L_1079 - .L_1078)


	//   ....[0]....
.L_1078:
        /*0174*/ 	.word	0xffffffff


	//   ....[1]....
        /*0178*/ 	.word	0xffffffff


	//   ....[2]....
        /*017c*/ 	.word	0xffffffff


	//   ....[3]....
        /*0180*/ 	.word	0xffffffff


	//   ....[4]....
        /*0184*/ 	.word	0xffffffff


	//   ....[5]....
        /*0188*/ 	.word	0xffffffff


	//   ....[6]....
        /*018c*/ 	.word	0xffffffff


	//   ....[7]....
        /*0190*/ 	.word	0xffffffff


	//   ....[8]....
        /*0194*/ 	.word	0xffffffff


	//   ....[9]....
        /*0198*/ 	.word	0xffffffff


	//   ....[10]....
        /*019c*/ 	.word	0xffffffff


	//   ....[11]....
        /*01a0*/ 	.word	0xffffffff


	//   ....[12]....
        /*01a4*/ 	.word	0xffffffff


	//   ....[13]....
        /*01a8*/ 	.word	0xffffffff


	//   ....[14]....
        /*01ac*/ 	.word	0xffffffff


	//   ....[15]....
        /*01b0*/ 	.word	0xffffffff


	//   ....[16]....
        /*01b4*/ 	.word	0xffffffff


	//   ....[17]....
        /*01b8*/ 	.word	0xffffffff


	//   ....[18]....
        /*01bc*/ 	.word	0xffffffff


	//   ....[19]....
        /*01c0*/ 	.word	0xffffffff


	//   ....[20]....
        /*01c4*/ 	.word	0xffffffff


	//   ....[21]....
        /*01c8*/ 	.word	0xffffffff


	//   ....[22]....
        /*01cc*/ 	.word	0xffffffff


	//   ....[23]....
        /*01d0*/ 	.word	0xffffffff


	//   ....[24]....
        /*01d4*/ 	.word	0xffffffff


	//   ....[25]....
        /*01d8*/ 	.word	0xffffffff


	//   ....[26]....
        /*01dc*/ 	.word	0xffffffff


	//   ....[27]....
        /*01e0*/ 	.word	0xffffffff


	//   ....[28]....
        /*01e4*/ 	.word	0xffffffff


	//   ....[29]....
        /*01e8*/ 	.word	0xffffffff


	//   ....[30]....
        /*01ec*/ 	.word	0xffffffff


	//   ....[31]....
        /*01f0*/ 	.word	0xffffffff


	//   ....[32]....
        /*01f4*/ 	.word	0xffffffff


	//   ....[33]....
        /*01f8*/ 	.word	0xffffffff


	//   ....[34]....
        /*01fc*/ 	.word	0xffffffff


	//   ....[35]....
        /*0200*/ 	.word	0xffffffff


	//   ....[36]....
        /*0204*/ 	.word	0xffffffff


	//   ....[37]....
        /*0208*/ 	.word	0xffffffff


	//   ....[38]....
        /*020c*/ 	.word	0xffffffff


	//   ....[39]....
        /*0210*/ 	.word	0xffffffff


	//   ....[40]....
        /*0214*/ 	.word	0xffffffff


	//   ....[41]....
        /*0218*/ 	.word	0xffffffff


	//   ....[42]....
        /*021c*/ 	.word	0xffffffff


	//   ....[43]....
        /*0220*/ 	.word	0xffffffff


	//   ....[44]....
        /*0224*/ 	.word	0xffffffff


	//   ....[45]....
        /*0228*/ 	.word	0xffffffff


	//   ....[46]....
        /*022c*/ 	.word	0xffffffff


	//   ....[47]....
        /*0230*/ 	.word	0xffffffff


	//   ....[48]....
        /*0234*/ 	.word	0xffffffff


	//   ....[49]....
        /*0238*/ 	.word	0xffffffff


	//   ....[50]....
        /*023c*/ 	.word	0xffffffff


	//   ....[51]....
        /*0240*/ 	.word	0xffffffff


	//   ....[52]....
        /*0244*/ 	.word	0xffffffff


	//   ....[53]....
        /*0248*/ 	.word	0xffffffff


	//   ....[54]....
        /*024c*/ 	.word	0xffffffff


	//   ....[55]....
        /*0250*/ 	.word	0xffffffff


	//   ....[56]....
        /*0254*/ 	.word	0xffffffff


	//   ....[57]....
        /*0258*/ 	.word	0xffffffff


	//   ....[58]....
        /*025c*/ 	.word	0xffffffff


	//   ....[59]....
        /*0260*/ 	.word	0xffffffff


	//   ....[60]....
        /*0264*/ 	.word	0xffffffff


	//   ....[61]....
        /*0268*/ 	.word	0xffffffff


	//   ....[62]....
        /*026c*/ 	.word	0xffffffff


	//   ....[63]....
        /*0270*/ 	.word	0xffffffff


	//   ....[64]....
        /*0274*/ 	.word	0xffffffff


	//   ....[65]....
        /*0278*/ 	.word	0xffffffff


	//   ....[66]....
        /*027c*/ 	.word	0xffffffff


	//   ....[67]....
        /*0280*/ 	.word	0xffffffff


	//   ....[68]....
        /*0284*/ 	.word	0xffffffff


	//   ....[69]....
        /*0288*/ 	.word	0xffffffff


	//   ....[70]....
        /*028c*/ 	.word	0xffffffff


	//   ....[71]....
        /*0290*/ 	.word	0xffffffff


	//   ....[72]....
        /*0294*/ 	.word	0xffffffff


	//   ....[73]....
        /*0298*/ 	.word	0xffffffff


	//   ....[74]....
        /*029c*/ 	.word	0xffffffff


	//   ....[75]....
        /*02a0*/ 	.word	0xffffffff


	//   ....[76]....
        /*02a4*/ 	.word	0xffffffff


	//   ....[77]....
        /*02a8*/ 	.word	0xffffffff


	//   ....[78]....
        /*02ac*/ 	.word	0xffffffff


	//   ....[79]....
        /*02b0*/ 	.word	0xffffffff


	//   ....[80]....
        /*02b4*/ 	.word	0xffffffff


	//   ....[81]....
        /*02b8*/ 	.word	0xffffffff


	//   ....[82]....
        /*02bc*/ 	.word	0xffffffff


	//   ....[83]....
        /*02c0*/ 	.word	0xffffffff


	//   ....[84]....
        /*02c4*/ 	.word	0xffffffff


	//   ....[85]....
        /*02c8*/ 	.word	0xffffffff


	//   ....[86]....
        /*02cc*/ 	.word	0xffffffff


	//   ....[87]....
        /*02d0*/ 	.word	0xffffffff


	//   ....[88]....
        /*02d4*/ 	.word	0xffffffff


	//   ....[89]....
        /*02d8*/ 	.word	0xffffffff


	//   ....[90]....
        /*02dc*/ 	.word	0xffffffff


	//   ....[91]....
        /*02e0*/ 	.word	0xffffffff


	//   ....[92]....
        /*02e4*/ 	.word	0xffffffff


	//   ....[93]....
        /*02e8*/ 	.word	0xffffffff


	//   ....[94]....
        /*02ec*/ 	.word	0xffffffff


	//   ....[95]....
        /*02f0*/ 	.word	0xffffffff


	//   ....[96]....
        /*02f4*/ 	.word	0xffffffff


	//   ....[97]....
        /*02f8*/ 	.word	0xffffffff


	//   ....[98]....
        /*02fc*/ 	.word	0xffffffff


	//   ....[99]....
        /*0300*/ 	.word	0xffffffff


	//   ....[100]....
        /*0304*/ 	.word	0xffffffff


	//   ....[101]....
        /*0308*/ 	.word	0xffffffff


	//   ....[102]....
        /*030c*/ 	.word	0xffffffff


	//   ....[103]....
        /*0310*/ 	.word	0xffffffff


	//   ....[104]....
        /*0314*/ 	.word	0xffffffff


	//   ....[105]....
        /*0318*/ 	.word	0xffffffff


	//   ....[106]....
        /*031c*/ 	.word	0xffffffff


	//   ....[107]....
        /*0320*/ 	.word	0xffffffff


	//   ....[108]....
        /*0324*/ 	.word	0xffffffff


	//   ....[109]....
        /*0328*/ 	.word	0xffffffff


	//   ....[110]....
        /*032c*/ 	.word	0xffffffff


	//   ....[111]....
        /*0330*/ 	.word	0xffffffff


	//   ....[112]....
        /*0334*/ 	.word	0xffffffff


	//   ....[113]....
        /*0338*/ 	.word	0xffffffff


	//   ....[114]....
        /*033c*/ 	.word	0xffffffff


	//   ....[115]....
        /*0340*/ 	.word	0xffffffff


	//   ....[116]....
        /*0344*/ 	.word	0xffffffff


	//   ....[117]....
        /*0348*/ 	.word	0xffffffff


	//   ....[118]....
        /*034c*/ 	.word	0xffffffff


	//   ....[119]....
        /*0350*/ 	.word	0xffffffff


	//   ....[120]....
        /*0354*/ 	.word	0xffffffff


	//   ....[121]....
        /*0358*/ 	.word	0xffffffff


	//   ....[122]....
        /*035c*/ 	.word	0xffffffff


	//   ....[123]....
        /*0360*/ 	.word	0xffffffff


	//   ....[124]....
        /*0364*/ 	.word	0xffffffff


	//   ....[125]....
        /*0368*/ 	.word	0xffffffff


	//   ....[126]....
        /*036c*/ 	.word	0xffffffff


	//   ....[127]....
        /*0370*/ 	.word	0xffffffff


	//   ....[128]....
        /*0374*/ 	.word	0xffffffff


	//   ....[129]....
        /*0378*/ 	.word	0xffffffff


	//   ....[130]....
        /*037c*/ 	.word	0xffffffff


	//   ....[131]....
        /*0380*/ 	.word	0xffffffff


	//   ....[132]....
        /*0384*/ 	.word	0xffffffff


	//   ....[133]....
        /*0388*/ 	.word	0xffffffff


	//   ....[134]....
        /*038c*/ 	.word	0xffffffff


	//   ....[135]....
        /*0390*/ 	.word	0xffffffff


	//   ....[136]....
        /*0394*/ 	.word	0xffffffff


	//   ....[137]....
        /*0398*/ 	.word	0xffffffff


	//   ....[138]....
        /*039c*/ 	.word	0xffffffff


	//   ....[139]....
        /*03a0*/ 	.word	0xffffffff


	//   ....[140]....
        /*03a4*/ 	.word	0xffffffff


	//   ....[141]....
        /*03a8*/ 	.word	0xffffffff


	//   ....[142]....
        /*03ac*/ 	.word	0xffffffff


	//   ....[143]....
        /*03b0*/ 	.word	0xffffffff


	//   ....[144]....
        /*03b4*/ 	.word	0xffffffff


	//   ....[145]....
        /*03b8*/ 	.word	0xffffffff


	//   ....[146]....
        /*03bc*/ 	.word	0xffffffff


	//   ....[147]....
        /*03c0*/ 	.word	0xffffffff


	//   ....[148]....
        /*03c4*/ 	.word	0xffffffff


	//   ....[149]....
        /*03c8*/ 	.word	0xffffffff


	//   ....[150]....
        /*03cc*/ 	.word	0xffffffff


	//   ....[151]....
        /*03d0*/ 	.word	0xffffffff


	//   ....[152]....
        /*03d4*/ 	.word	0xffffffff


	//   ....[153]....
        /*03d8*/ 	.word	0xffffffff


	//   ....[154]....
        /*03dc*/ 	.word	0xffffffff


	//   ....[155]....
        /*03e0*/ 	.word	0xffffffff


	//   ....[156]....
        /*03e4*/ 	.word	0xffffffff


	//   ....[157]....
        /*03e8*/ 	.word	0xffffffff


	//   ....[158]....
        /*03ec*/ 	.word	0xffffffff


	//   ....[159]....
        /*03f0*/ 	.word	0xffffffff


	//   ....[160]....
        /*03f4*/ 	.word	0xffffffff


	//   ....[161]....
        /*03f8*/ 	.word	0xffffffff


	//   ....[162]....
        /*03fc*/ 	.word	0xffffffff


	//   ....[163]....
        /*0400*/ 	.word	0xffffffff


	//   ....[164]....
        /*0404*/ 	.word	0xffffffff


	//   ....[165]....
        /*0408*/ 	.word	0xffffffff


	//   ....[166]....
        /*040c*/ 	.word	0xffffffff


	//   ....[167]....
        /*0410*/ 	.word	0xffffffff


	//   ....[168]....
        /*0414*/ 	.word	0xffffffff


	//   ....[169]....
        /*0418*/ 	.word	0xffffffff


	//   ....[170]....
        /*041c*/ 	.word	0xffffffff


	//   ....[171]....
        /*0420*/ 	.word	0xffffffff


	//   ....[172]....
        /*0424*/ 	.word	0xffffffff


	//   ....[173]....
        /*0428*/ 	.word	0xffffffff


	//   ....[174]....
        /*042c*/ 	.word	0xffffffff


	//   ....[175]....
        /*0430*/ 	.word	0xffffffff


	//   ....[176]....
        /*0434*/ 	.word	0xffffffff


	//   ....[177]....
        /*0438*/ 	.word	0xffffffff


	//   ....[178]....
        /*043c*/ 	.word	0xffffffff


	//   ....[179]....
        /*0440*/ 	.word	0xffffffff


	//   ....[180]....
        /*0444*/ 	.word	0xffffffff


	//   ....[181]....
        /*0448*/ 	.word	0xffffffff


	//   ....[182]....
        /*044c*/ 	.word	0xffffffff


	//   ....[183]....
        /*0450*/ 	.word	0xffffffff


	//   ....[184]....
        /*0454*/ 	.word	0xffffffff


	//   ....[185]....
        /*0458*/ 	.word	0xffffffff


	//   ....[186]....
        /*045c*/ 	.word	0xffffffff


	//   ....[187]....
        /*0460*/ 	.word	0xffffffff


	//   ....[188]....
        /*0464*/ 	.word	0xffffffff


	//   ....[189]....
        /*0468*/ 	.word	0xffffffff


	//   ....[190]....
        /*046c*/ 	.word	0xffffffff


	//   ....[191]....
        /*0470*/ 	.word	0xffffffff


	//   ....[192]....
        /*0474*/ 	.word	0xffffffff


	//   ....[193]....
        /*0478*/ 	.word	0xffffffff


	//   ....[194]....
        /*047c*/ 	.word	0xffffffff


	//   ....[195]....
        /*0480*/ 	.word	0xffffffff


	//   ....[196]....
        /*0484*/ 	.word	0xffffffff


	//   ....[197]....
        /*0488*/ 	.word	0xffffffff


	//   ....[198]....
        /*048c*/ 	.word	0xffffffff


	//   ....[199]....
        /*0490*/ 	.word	0xffffffff


	//   ....[200]....
        /*0494*/ 	.word	0xffffffff


	//   ....[201]....
        /*0498*/ 	.word	0xffffffff


	//   ....[202]....
        /*049c*/ 	.word	0xffffffff


	//   ....[203]....
        /*04a0*/ 	.word	0xffffffff


	//   ....[204]....
        /*04a4*/ 	.word	0xffffffff


	//   ....[205]....
        /*04a8*/ 	.word	0xffffffff


	//   ....[206]....
        /*04ac*/ 	.word	0xffffffff


	//   ....[207]....
        /*04b0*/ 	.word	0xffffffff


	//   ....[208]....
        /*04b4*/ 	.word	0xffffffff


	//   ....[209]....
        /*04b8*/ 	.word	0xffffffff


	//   ....[210]....
        /*04bc*/ 	.word	0xffffffff


	//   ....[211]....
        /*04c0*/ 	.word	0xffffffff


	//   ....[212]....
        /*04c4*/ 	.word	0xffffffff


	//   ....[213]....
        /*04c8*/ 	.word	0xffffffff


	//   ....[214]....
        /*04cc*/ 	.word	0xffffffff


	//   ....[215]....
        /*04d0*/ 	.word	0xffffffff


	//   ....[216]....
        /*04d4*/ 	.word	0xffffffff


	//   ....[217]....
        /*04d8*/ 	.word	0xffffffff


	//   ....[218]....
        /*04dc*/ 	.word	0xffffffff


	//   ....[219]....
        /*04e0*/ 	.word	0xffffffff


	//   ....[220]....
        /*04e4*/ 	.word	0xffffffff


	//   ....[221]....
        /*04e8*/ 	.word	0xffffffff


	//   ....[222]....
        /*04ec*/ 	.word	0xffffffff


	//   ....[223]....
        /*04f0*/ 	.word	0xffffffff


	//   ....[224]....
        /*04f4*/ 	.word	0xffffffff


	//   ....[225]....
        /*04f8*/ 	.word	0xffffffff


	//   ....[226]....
        /*04fc*/ 	.word	0xffffffff


	//   ....[227]....
        /*0500*/ 	.word	0xffffffff


	//   ....[228]....
        /*0504*/ 	.word	0xffffffff


	//   ....[229]....
        /*0508*/ 	.word	0xffffffff


	//   ....[230]....
        /*050c*/ 	.word	0xffffffff


	//   ....[231]....
        /*0510*/ 	.word	0xffffffff


	//   ....[232]....
        /*0514*/ 	.word	0xffffffff


	//   ....[233]....
        /*0518*/ 	.word	0x0500000f


	//   ....[234]....
        /*051c*/ 	.word	0x0500000f


	//   ....[235]....
        /*0520*/ 	.word	0x0500000f


	//   ....[236]....
        /*0524*/ 	.word	0x0500000f


	//   ....[237]....
        /*0528*/ 	.word	0x0500000f


	//   ....[238]....
        /*052c*/ 	.word	0x0500000f


	//   ....[239]....
        /*0530*/ 	.word	0x0500000f


	//   ....[240]....
        /*0534*/ 	.word	0x0500000f


	//   ....[241]....
        /*0538*/ 	.word	0x0500000f


	//   ....[242]....
        /*053c*/ 	.word	0x0500000f


	//   ....[243]....
        /*0540*/ 	.word	0x0500000f


	//   ....[244]....
        /*0544*/ 	.word	0x0500000f


	//   ....[245]....
        /*0548*/ 	.word	0x0500000f


	//   ....[246]....
        /*054c*/ 	.word	0x0500000f


	//   ....[247]....
        /*0550*/ 	.word	0x0500000f


	//   ....[248]....
        /*0554*/ 	.word	0x0500000f


	//   ....[249]....
        /*0558*/ 	.word	0x0500000f


	//   ....[250]....
        /*055c*/ 	.word	0x0500000f


	//   ....[251]....
        /*0560*/ 	.word	0x0500000f


	//   ....[252]....
        /*0564*/ 	.word	0x0500000f


	//   ....[253]....
        /*0568*/ 	.word	0x0500000f


	//   ....[254]....
        /*056c*/ 	.word	0x0500000f


	//   ....[255]....
        /*0570*/ 	.word	0x0500000f


	//   ....[0]....
        /*0574*/ 	.word	0x0500000f


	//   ....[1]....
        /*0578*/ 	.word	0x0500000f


	//   ....[2]....
        /*057c*/ 	.word	0x0500000f


	//   ....[3]....
        /*0580*/ 	.word	0x0500000f


	//   ....[4]....
        /*0584*/ 	.word	0x0500000f


	//   ....[5]....
        /*0588*/ 	.word	0x0500000f


	//   ....[6]....
        /*058c*/ 	.word	0x0500000f


	//   ....[7]....
        /*0590*/ 	.word	0x0500000f


	//   ....[8]....
        /*0594*/ 	.word	0x0500000f


	//   ....[9]....
        /*0598*/ 	.word	0x0500000f


	//   ....[10]....
        /*059c*/ 	.word	0x0500000f


	//   ....[11]....
        /*05a0*/ 	.word	0x0500000f


	//   ....[12]....
        /*05a4*/ 	.word	0x0500000f


	//   ....[13]....
        /*05a8*/ 	.word	0x0500000f


	//   ....[14]....
        /*05ac*/ 	.word	0x0500000f


	//   ....[15]....
        /*05b0*/ 	.word	0x0500000f


	//   ....[16]....
        /*05b4*/ 	.word	0x0500000f


	//   ....[17]....
        /*05b8*/ 	.word	0x0500000f


	//   ....[18]....
        /*05bc*/ 	.word	0x0500000f


	//   ....[19]....
        /*05c0*/ 	.word	0x0500000f


	//   ....[20]....
        /*05c4*/ 	.word	0x0500000f


	//   ....[21]....
        /*05c8*/ 	.word	0x0500000f


	//   ....[22]....
        /*05cc*/ 	.word	0x0500000f


	//   ....[23]....
        /*05d0*/ 	.word	0x0500000f


	//   ....[24]....
        /*05d4*/ 	.word	0x0500000f


	//   ....[25]....
        /*05d8*/ 	.word	0x0500000f


	//   ....[26]....
        /*05dc*/ 	.word	0x0500000f


	//   ....[27]....
        /*05e0*/ 	.word	0x0500000f


	//   ....[28]....
        /*05e4*/ 	.word	0x0500000f


	//   ....[29]....
        /*05e8*/ 	.word	0x0500000f


	//   ....[30]....
        /*05ec*/ 	.word	0x0500000f


	//   ....[31]....
        /*05f0*/ 	.word	0x0500000f


	//   ....[32]....
        /*05f4*/ 	.word	0x0500000f


	//   ....[33]....
        /*05f8*/ 	.word	0x0500000f


	//   ....[34]....
        /*05fc*/ 	.word	0x0500000f


	//   ....[35]....
        /*0600*/ 	.word	0x0500000f


	//   ....[36]....
        /*0604*/ 	.word	0x0500000f


	//   ....[37]....
        /*0608*/ 	.word	0x0500000f


	//   ....[38]....
        /*060c*/ 	.word	0x0500000f


	//   ....[39]....
        /*0610*/ 	.word	0x0500000f


	//   ....[40]....
        /*0614*/ 	.word	0x0500000f


	//   ....[41]....
        /*0618*/ 	.word	0x0500000f


	//   ....[42]....
        /*061c*/ 	.word	0x0500000f


	//   ....[43]....
        /*0620*/ 	.word	0x0500000f


	//   ....[44]....
        /*0624*/ 	.word	0x0500000f


	//   ....[45]....
        /*0628*/ 	.word	0x0500000f


	//   ....[46]....
        /*062c*/ 	.word	0x0500000f


	//   ....[47]....
        /*0630*/ 	.word	0x0500000f


	//   ....[48]....
        /*0634*/ 	.word	0x0500000f


	//   ....[49]....
        /*0638*/ 	.word	0x0500000f


	//   ....[50]....
        /*063c*/ 	.word	0x0500000f


	//   ....[51]....
        /*0640*/ 	.word	0x0500000f


	//   ....[52]....
        /*0644*/ 	.word	0x0500000f


	//   ....[53]....
        /*0648*/ 	.word	0x0500000f


	//   ....[54]....
        /*064c*/ 	.word	0x0500000f


	//   ....[55]....
        /*0650*/ 	.word	0x0500000f


	//   ....[56]....
        /*0654*/ 	.word	0x0500000f


	//   ....[57]....
        /*0658*/ 	.word	0x0500000f


	//   ....[58]....
        /*065c*/ 	.word	0x0500000f


	//   ....[59]....
        /*0660*/ 	.word	0x0500000f


	//   ....[60]....
        /*0664*/ 	.word	0x0500000f


	//   ....[61]....
        /*0668*/ 	.word	0x0500000f


	//   ....[62]....
        /*066c*/ 	.word	0x0500000f


	//   ....[63]....
        /*0670*/ 	.word	0x0500000f


	//   ....[64]....
        /*0674*/ 	.word	0x0500000f


	//   ....[65]....
        /*0678*/ 	.word	0x0500000f


	//   ....[66]....
        /*067c*/ 	.word	0x0500000f


	//   ....[67]....
        /*0680*/ 	.word	0x0500000f


	//   ....[68]....
        /*0684*/ 	.word	0x0500000f


	//   ....[69]....
        /*0688*/ 	.word	0x0500000f


	//   ....[70]....
        /*068c*/ 	.word	0x0500000f


	//   ....[71]....
        /*0690*/ 	.word	0x0500000f


	//   ....[72]....
        /*0694*/ 	.word	0x0500000f


	//   ....[73]....
        /*0698*/ 	.word	0x0500000f


	//   ....[74]....
        /*069c*/ 	.word	0x0500000f


	//   ....[75]....
        /*06a0*/ 	.word	0x0500000f


	//   ....[76]....
        /*06a4*/ 	.word	0x0500000f


	//   ....[77]....
        /*06a8*/ 	.word	0x0500000f


	//   ....[78]....
        /*06ac*/ 	.word	0x0500000f


	//   ....[79]....
        /*06b0*/ 	.word	0x0500000f


	//   ....[80]....
        /*06b4*/ 	.word	0x0500000f


	//   ....[81]....
        /*06b8*/ 	.word	0x0500000f


	//   ....[82]....
        /*06bc*/ 	.word	0x0500000f


	//   ....[83]....
        /*06c0*/ 	.word	0x0500000f


	//   ....[84]....
        /*06c4*/ 	.word	0x0500000f


	//   ....[85]....
        /*06c8*/ 	.word	0x0500000f


	//   ....[86]....
        /*06cc*/ 	.word	0x0500000f


	//   ....[87]....
        /*06d0*/ 	.word	0x0500000f


	//   ....[88]....
        /*06d4*/ 	.word	0x0500000f


	//   ....[89]....
        /*06d8*/ 	.word	0x0500000f


	//   ....[90]....
        /*06dc*/ 	.word	0x0500000f


	//   ....[91]....
        /*06e0*/ 	.word	0x0500000f


	//   ....[92]....
        /*06e4*/ 	.word	0x0500000f


	//   ....[93]....
        /*06e8*/ 	.word	0x0500000f


	//   ....[94]....
        /*06ec*/ 	.word	0x0500000f


	//   ....[95]....
        /*06f0*/ 	.word	0x0500000f


	//   ....[96]....
        /*06f4*/ 	.word	0x0500000f


	//   ....[97]....
        /*06f8*/ 	.word	0x0500000f


	//   ....[98]....
        /*06fc*/ 	.word	0x0500000f


	//   ....[99]....
        /*0700*/ 	.word	0x0500000f


	//   ....[100]....
        /*0704*/ 	.word	0x0500000f


	//   ....[101]....
        /*0708*/ 	.word	0x0500000f


	//   ....[102]....
        /*070c*/ 	.word	0x0500000f


	//   ....[103]....
        /*0710*/ 	.word	0x0500000f


	//   ....[104]....
        /*0714*/ 	.word	0x0500000f


	//   ....[105]....
        /*0718*/ 	.word	0x0500000f


	//   ....[106]....
        /*071c*/ 	.word	0x0500000f


	//   ....[107]....
        /*0720*/ 	.word	0x0500000f


	//   ....[108]....
        /*0724*/ 	.word	0x0500000f


	//   ....[109]....
        /*0728*/ 	.word	0x0500000f


	//   ....[110]....
        /*072c*/ 	.word	0x0500000f


	//   ....[111]....
        /*0730*/ 	.word	0x0500000f


	//   ....[112]....
        /*0734*/ 	.word	0x0500000f


	//   ....[113]....
        /*0738*/ 	.word	0x0500000f


	//   ....[114]....
        /*073c*/ 	.word	0x0500000f


	//   ....[115]....
        /*0740*/ 	.word	0x0500000f


	//   ....[116]....
        /*0744*/ 	.word	0x0500000f


	//   ....[117]....
        /*0748*/ 	.word	0x0500000f


	//   ....[118]....
        /*074c*/ 	.word	0x0500000f


	//   ....[119]....
        /*0750*/ 	.word	0x0500000f


	//   ....[120]....
        /*0754*/ 	.word	0x0500000f


	//   ....[121]....
        /*0758*/ 	.word	0x0500000f


	//   ....[122]....
        /*075c*/ 	.word	0x0500000f


	//   ....[123]....
        /*0760*/ 	.word	0x0500000f


	//   ....[124]....
        /*0764*/ 	.word	0x0500000f


	//   ....[125]....
        /*0768*/ 	.word	0x0500000f


	//   ....[126]....
        /*076c*/ 	.word	0x0500000f


	//   ....[127]....
        /*0770*/ 	.word	0x0500000f


	//   ....[128]....
        /*0774*/ 	.word	0x0500000f


	//   ....[129]....
        /*0778*/ 	.word	0x0500000f


	//   ....[130]....
        /*077c*/ 	.word	0x0500000f


	//   ....[131]....
        /*0780*/ 	.word	0x0500000f


	//   ....[132]....
        /*0784*/ 	.word	0x0500000f


	//   ....[133]....
        /*0788*/ 	.word	0x0500000f


	//   ....[134]....
        /*078c*/ 	.word	0x0500000f


	//   ....[135]....
        /*0790*/ 	.word	0x0500000f


	//   ....[136]....
        /*0794*/ 	.word	0x0500000f


	//   ....[137]....
        /*0798*/ 	.word	0x0500000f


	//   ....[138]....
        /*079c*/ 	.word	0x0500000f


	//   ....[139]....
        /*07a0*/ 	.word	0x0500000f


	//   ....[140]....
        /*07a4*/ 	.word	0x0500000f


	//   ....[141]....
        /*07a8*/ 	.word	0x0500000f


	//   ....[142]....
        /*07ac*/ 	.word	0x0500000f


	//   ....[143]....
        /*07b0*/ 	.word	0x0500000f


	//   ....[144]....
        /*07b4*/ 	.word	0x0500000f


	//   ....[145]....
        /*07b8*/ 	.word	0x0500000f


	//   ....[146]....
        /*07bc*/ 	.word	0x0500000f


	//   ....[147]....
        /*07c0*/ 	.word	0x0500000f


	//   ....[148]....
        /*07c4*/ 	.word	0x0500000f


	//   ....[149]....
        /*07c8*/ 	.word	0x0500000f


	//   ....[150]....
        /*07cc*/ 	.word	0x0500000f


	//   ....[151]....
        /*07d0*/ 	.word	0x0500000f


	//   ....[152]....
        /*07d4*/ 	.word	0x0500000f


	//   ....[153]....
        /*07d8*/ 	.word	0x0500000f


	//   ....[154]....
        /*07dc*/ 	.word	0x0500000f


	//----- nvinfo : EIATTR_COOP_GROUP_INSTR_OFFSETS
	.align		4
.L_1079:
        /*07e0*/ 	.byte	0x04, 0x28
        /*07e2*/ 	.short	(.L_1081 - .L_1080)


	//   ....[0]....
.L_1080:
        /*07e4*/ 	.word	0x00000070


	//   ....[1]....
        /*07e8*/ 	.word	0x00000140


	//   ....[2]....
        /*07ec*/ 	.word	0x00000190


	//   ....[3]....
        /*07f0*/ 	.word	0x000003c0


	//   ....[4]....
        /*07f4*/ 	.word	0x00000520


	//   ....[5]....
        /*07f8*/ 	.word	0x00000640


	//   ....[6]....
        /*07fc*/ 	.word	0x000007a0


	//   ....[7]....
        /*0800*/ 	.word	0x00003400


	//   ....[8]....
        /*0804*/ 	.word	0x00003410


	//   ....[9]....
        /*0808*/ 	.word	0x00003ac0


	//   ....[10]....
        /*080c*/ 	.word	0x00003ad0


	//   ....[11]....
        /*0810*/ 	.word	0x00004180


	//   ....[12]....
        /*0814*/ 	.word	0x00004190


	//   ....[13]....
        /*0818*/ 	.word	0x00004840


	//   ....[14]....
        /*081c*/ 	.word	0x00004850


	//   ....[15]....
        /*0820*/ 	.word	0x00005870


	//   ....[16]....
        /*0824*/ 	.word	0x00005880


	//   ....[17]....
        /*0828*/ 	.word	0x00006010


	//   ....[18]....
        /*082c*/ 	.word	0x00006020


	//   ....[19]....
        /*0830*/ 	.word	0x000067c0


	//   ....[20]....
        /*0834*/ 	.word	0x000067d0


	//   ....[21]....
        /*0838*/ 	.word	0x00006f90


	//   ....[22]....
        /*083c*/ 	.word	0x00006fa0


	//   ....[23]....
        /*0840*/ 	.word	0x00007950


	//   ....[24]....
        /*0844*/ 	.word	0x00007960


	//   ....[25]....
        /*0848*/ 	.word	0x00007a70


	//   ....[26]....
        /*084c*/ 	.word	0x00007a80


	//   ....[27]....
        /*0850*/ 	.word	0x00007ba0


	//   ....[28]....
        /*0854*/ 	.word	0x00007bb0


	//   ....[29]....
        /*0858*/ 	.word	0x00007cd0


	//   ....[30]....
        /*085c*/ 	.word	0x00007ce0


	//   ....[31]....
        /*0860*/ 	.word	0x00008060


	//   ....[32]....
        /*0864*/ 	.word	0x00008080


	//   ....[33]....
        /*0868*/ 	.word	0x00008160


	//   ....[34]....
        /*086c*/ 	.word	0x00008180


	//   ....[35]....
        /*0870*/ 	.word	0x00008260


	//   ....[36]....
        /*0874*/ 	.word	0x00008280


	//   ....[37]....
        /*0878*/ 	.word	0x00008360


	//   ....[38]....
        /*087c*/ 	.word	0x00008380


	//   ....[39]....
        /*0880*/ 	.word	0x00008bb0


	//   ....[40]....
        /*0884*/ 	.word	0x000092b0


	//   ....[41]....
        /*0888*/ 	.word	0x000092c0


	//   ....[42]....
        /*088c*/ 	.word	0x000092d0


	//   ....[43]....
        /*0890*/ 	.word	0x000092e0


	//   ....[44]....
        /*0894*/ 	.word	0x00009620


	//   ....[45]....
        /*0898*/ 	.word	0x00009630


	//   ....[46]....
        /*089c*/ 	.word	0x00009640


	//   ....[47]....
        /*08a0*/ 	.word	0x00009650


	//   ....[48]....
        /*08a4*/ 	.word	0x00009930


	//   ....[49]....
        /*08a8*/ 	.word	0x00009940


	//   ....[50]....
        /*08ac*/ 	.word	0x00009950


	//   ....[51]....
        /*08b0*/ 	.word	0x00009960


	//   ....[52]....
        /*08b4*/ 	.word	0x00009c60


	//   ....[53]....
        /*08b8*/ 	.word	0x00009c70


	//   ....[54]....
        /*08bc*/ 	.word	0x00009c80


	//   ....[55]....
        /*08c0*/ 	.word	0x00009c90


	//   ....[56]....
        /*08c4*/ 	.word	0x0000b990


	//   ....[57]....
        /*08c8*/ 	.word	0x0000b9b0


	//   ....[58]....
        /*08cc*/ 	.word	0x0000b9c0


	//   ....[59]....
        /*08d0*/ 	.word	0x0000b9d0


	//   ....[60]....
        /*08d4*/ 	.word	0x0000bae0


	//   ....[61]....
        /*08d8*/ 	.word	0x0000bb30


	//   ....[62]....
        /*08dc*/ 	.word	0x0000bb70


	//   ....[63]....
        /*08e0*/ 	.word	0x0000bba0


	//   ....[64]....
        /*08e4*/ 	.word	0x0000bec0


	//   ....[65]....
        /*08e8*/ 	.word	0x0000bee0


	//   ....[66]....
        /*08ec*/ 	.word	0x0000bf00


	//   ....[67]....
        /*08f0*/ 	.word	0x0000bf10


	//   ....[68]....
        /*08f4*/ 	.word	0x0000bfe0


	//   ....[69]....
        /*08f8*/ 	.word	0x0000c000


	//   ....[70]....
        /*08fc*/ 	.word	0x0000c010


	//   ....[71]....
        /*0900*/ 	.word	0x0000c0b0


	//   ....[72]....
        /*0904*/ 	.word	0x0000e7f0


	//   ....[73]....
        /*0908*/ 	.word	0x0000e830


	//   ....[74]....
        /*090c*/ 	.word	0x0000f270


	//   ....[75]....
        /*0910*/ 	.word	0x0000f2d0


	//   ....[76]....
        /*0914*/ 	.word	0x0000fd50


	//   ....[77]....
        /*0918*/ 	.word	0x0000fdc0


	//   ....[78]....
        /*091c*/ 	.word	0x00011710


	//   ....[79]....
        /*0920*/ 	.word	0x00012150


	//   ....[80]....
        /*0924*/ 	.word	0x000121c0


	//   ....[81]....
        /*0928*/ 	.word	0x000121e0


	//   ....[82]....
        /*092c*/ 	.word	0x00012be0


	//   ....[83]....
        /*0930*/ 	.word	0x00012c60


	//   ....[84]....
        /*0934*/ 	.word	0x00015420


	//   ....[85]....
        /*0938*/ 	.word	0x00015440


	//   ....[86]....
        /*093c*/ 	.word	0x00015470


	//   ....[87]....
        /*0940*/ 	.word	0x00015480


	//   ....[88]....
        /*0944*/ 	.word	0x00016cd0


	//   ....[89]....
        /*0948*/ 	.word	0x00016ce0


	//   ....[90]....
        /*094c*/ 	.word	0x00016d30


	//   ....[91]....
        /*0950*/ 	.word	0x00016d40


	//   ....[92]....
        /*0954*/ 	.word	0x00017e50


	//   ....[93]....
        /*0958*/ 	.word	0x00017e80


	//   ....[94]....
        /*095c*/ 	.word	0x00017ea0


	//   ....[95]....
        /*0960*/ 	.word	0x00017eb0


	//   ....[96]....
        /*0964*/ 	.word	0x00018570


	//   ....[97]....
        /*0968*/ 	.word	0x00018580


	//   ....[98]....
        /*096c*/ 	.word	0x00018680


	//   ....[99]....
        /*0970*/ 	.word	0x00018690


	//   ....[100]....
        /*0974*/ 	.word	0x000187a0


	//   ....[101]....
        /*0978*/ 	.word	0x000187b0


	//   ....[102]....
        /*097c*/ 	.word	0x000188c0


	//   ....[103]....
        /*0980*/ 	.word	0x000188d0


	//   ....[104]....
        /*0984*/ 	.word	0x00018da0


	//   ....[105]....
        /*0988*/ 	.word	0x00018db0


	//   ....[106]....
        /*098c*/ 	.word	0x00019230


	//   ....[107]....
        /*0990*/ 	.word	0x00019240


	//   ....[108]....
        /*0994*/ 	.word	0x00019e60


	//   ....[109]....
        /*0998*/ 	.word	0x00019e70


	//   ....[110]....
        /*099c*/ 	.word	0x00019f80


	//   ....[111]....
        /*09a0*/ 	.word	0x00019f90


	//   ....[112]....
        /*09a4*/ 	.word	0x0001a0a0


	//   ....[113]....
        /*09a8*/ 	.word	0x0001a0b0


	//   ....[114]....
        /*09ac*/ 	.word	0x0001a1c0


	//   ....[115]....
        /*09b0*/ 	.word	0x0001a1d0


	//   ....[116]....
        /*09b4*/ 	.word	0x0001a340


	//   ....[117]....
        /*09b8*/ 	.word	0x0001a530


	//   ....[118]....
        /*09bc*/ 	.word	0x0001a560


	//   ....[119]....
        /*09c0*/ 	.word	0x0001a590


	//   ....[120]....
        /*09c4*/ 	.word	0x0001a5c0


	//   ....[121]....
        /*09c8*/ 	.word	0x0001a5f0


	//   ....[122]....
        /*09cc*/ 	.word	0x0001a620


	//   ....[123]....
        /*09d0*/ 	.word	0x0001a7b0


	//   ....[124]....
        /*09d4*/ 	.word	0x0001a7e0


	//   ....[125]....
        /*09d8*/ 	.word	0x0001a810


	//   ....[126]....
        /*09dc*/ 	.word	0x0001a840


	//   ....[127]....
        /*09e0*/ 	.word	0x0001a870


	//   ....[128]....
        /*09e4*/ 	.word	0x0001a8a0


	//   ....[129]....
        /*09e8*/ 	.word	0x0001a930


	//   ....[130]....
        /*09ec*/ 	.word	0x0001a960


	//   ....[131]....
        /*09f0*/ 	.word	0x0001a970


	//   ....[132]....
        /*09f4*/ 	.word	0x0001a9b0


	//   ....[133]....
        /*09f8*/ 	.word	0x0001be50


	//   ....[134]....
        /*09fc*/ 	.word	0x0001dcd0


	//   ....[135]....
        /*0a00*/ 	.word	0x0001dcf0


	//   ....[136]....
        /*0a04*/ 	.word	0x0001dd90


	//   ....[137]....
        /*0a08*/ 	.word	0x0001ddb0


	//   ....[138]....
        /*0a0c*/ 	.word	0x0001de40


	//   ....[139]....
        /*0a10*/ 	.word	0x0001de60


	//   ....[140]....
        /*0a14*/ 	.word	0x0001def0


	//   ....[141]....
        /*0a18*/ 	.word	0x0001df10


	//   ....[142]....
        /*0a1c*/ 	.word	0x0001dfa0


	//   ....[143]....
        /*0a20*/ 	.word	0x0001dfc0


	//   ....[144]....
        /*0a24*/ 	.word	0x0001e050


	//   ....[145]....
        /*0a28*/ 	.word	0x0001e070


	//   ....[146]....
        /*0a2c*/ 	.word	0x0001e100


	//   ....[147]....
        /*0a30*/ 	.word	0x0001e120


	//   ....[148]....
        /*0a34*/ 	.word	0x0001e130


	//   ....[149]....
        /*0a38*/ 	.word	0x0001e1b0


	//   ....[150]....
        /*0a3c*/ 	.word	0x0001e900


	//   ....[151]....
        /*0a40*/ 	.word	0x0001e930


	//   ....[152]....
        /*0a44*/ 	.word	0x0001e990


	//   ....[153]....
        /*0a48*/ 	.word	0x0001e9e0


	//   ....[154]....
        /*0a4c*/ 	.word	0x0001ea20


	//   ....[155]....
        /*0a50*/ 	.word	0x0001ea80


	//   ....[156]....
        /*0a54*/ 	.word	0x0001eac0


	//   ....[157]....
        /*0a58*/ 	.word	0x0001eb20


	//   ....[158]....
        /*0a5c*/ 	.word	0x0001eb60


	//   ....[159]....
        /*0a60*/ 	.word	0x0001ebc0


	//   ....[160]....
        /*0a64*/ 	.word	0x0001ec00


	//   ....[161]....
        /*0a68*/ 	.word	0x0001ec60


	//   ....[162]....
        /*0a6c*/ 	.word	0x0001eca0


	//   ....[163]....
        /*0a70*/ 	.word	0x0001ecf0


	//   ....[164]....
        /*0a74*/ 	.word	0x0001ed10


	//   ....[165]....
        /*0a78*/ 	.word	0x0001ed40


	//   ....[166]....
        /*0a7c*/ 	.word	0x0001f490


	//   ....[167]....
        /*0a80*/ 	.word	0x0001f4c0


	//   ....[168]....
        /*0a84*/ 	.word	0x0001f520


	//   ....[169]....
        /*0a88*/ 	.word	0x0001f530


	//   ....[170]....
        /*0a8c*/ 	.word	0x0001f580


	//   ....[171]....
        /*0a90*/ 	.word	0x0001f590


	//   ....[172]....
        /*0a94*/ 	.word	0x0001f5e0


	//   ....[173]....
        /*0a98*/ 	.word	0x0001f5f0


	//   ....[174]....
        /*0a9c*/ 	.word	0x0001f640


	//   ....[175]....
        /*0aa0*/ 	.word	0x0001f650


	//   ....[176]....
        /*0aa4*/ 	.word	0x0001f6a0


	//   ....[177]....
        /*0aa8*/ 	.word	0x0001f6b0


	//   ....[178]....
        /*0aac*/ 	.word	0x0001f700


	//   ....[179]....
        /*0ab0*/ 	.word	0x0001f710


	//   ....[180]....
        /*0ab4*/ 	.word	0x0001f720


	//   ....[181]....
        /*0ab8*/ 	.word	0x0001f770


	//   ....[182]....
        /*0abc*/ 	.word	0x0001f9d0


	//   ....[183]....
        /*0ac0*/ 	.word	0x0001f9f0


	//   ....[184]....
        /*0ac4*/ 	.word	0x0001fa00


	//   ....[185]....
        /*0ac8*/ 	.word	0x0001fa70


	//   ....[186]....
        /*0acc*/ 	.word	0x0001fa80


	//   ....[187]....
        /*0ad0*/ 	.word	0x0001faf0


	//   ....[188]....
        /*0ad4*/ 	.word	0x0001fb00


	//   ....[189]....
        /*0ad8*/ 	.word	0x0001fb70


	//   ....[190]....
        /*0adc*/ 	.word	0x0001fb80


	//   ....[191]....
        /*0ae0*/ 	.word	0x0001fbf0


	//   ....[192]....
        /*0ae4*/ 	.word	0x0001fc00


	//   ....[193]....
        /*0ae8*/ 	.word	0x0001fc70


	//   ....[194]....
        /*0aec*/ 	.word	0x0001fc80


	//   ....[195]....
        /*0af0*/ 	.word	0x0001fcf0


	//   ....[196]....
        /*0af4*/ 	.word	0x0001fd00


	//   ....[197]....
        /*0af8*/ 	.word	0x0001fd10


	//   ....[198]....
        /*0afc*/ 	.word	0x000202a0


	//   ....[199]....
        /*0b00*/ 	.word	0x000202e0


	//   ....[200]....
        /*0b04*/ 	.word	0x00020310


	//   ....[201]....
        /*0b08*/ 	.word	0x00020340


	//   ....[202]....
        /*0b0c*/ 	.word	0x00020350


	//   ....[203]....
        /*0b10*/ 	.word	0x00020370


	//   ....[204]....
        /*0b14*/ 	.word	0x000203e0


	//   ....[205]....
        /*0b18*/ 	.word	0x00020400


	//   ....[206]....
        /*0b1c*/ 	.word	0x00020460


	//   ....[207]....
        /*0b20*/ 	.word	0x00020480


	//   ....[208]....
        /*0b24*/ 	.word	0x000204e0


	//   ....[209]....
        /*0b28*/ 	.word	0x00020500


	//   ....[210]....
        /*0b2c*/ 	.word	0x00020560


	//   ....[211]....
        /*0b30*/ 	.word	0x00020580


	//   ....[212]....
        /*0b34*/ 	.word	0x000205d0


	//   ....[213]....
        /*0b38*/ 	.word	0x000205f0


	//   ....[214]....
        /*0b3c*/ 	.word	0x00020a20


	//   ....[215]....
        /*0b40*/ 	.word	0x00020a50


	//   ....[216]....
        /*0b44*/ 	.word	0x00020ac0


	//   ....[217]....
        /*0b48*/ 	.word	0x00020af0


	//   ....[218]....
        /*0b4c*/ 	.word	0x00020b20


	//   ....[219]....
        /*0b50*/ 	.word	0x00020b50


	//   ....[220]....
        /*0b54*/ 	.word	0x00020b80


	//   ....[221]....
        /*0b58*/ 	.word	0x00020bb0


	//   ....[222]....
        /*0b5c*/ 	.word	0x00020d50


	//   ....[223]....
        /*0b60*/ 	.word	0x00020d80


	//   ....[224]....
        /*0b64*/ 	.word	0x00020db0


	//   ....[225]....
        /*0b68*/ 	.word	0x00020de0


	//   ....[226]....
        /*0b6c*/ 	.word	0x00020e10


	//   ....[227]....
        /*0b70*/ 	.word	0x00020e40


	//   ....[228]....
        /*0b74*/ 	.word	0x00020f00


	//   ....[229]....
        /*0b78*/ 	.word	0x00020f20


	//   ....[230]....
        /*0b7c*/ 	.word	0x00020f40


	//   ....[231]....
        /*0b80*/ 	.word	0x00020fa0


	//   ....[232]....
        /*0b84*/ 	.word	0x000219c0


	//   ....[233]....
        /*0b88*/ 	.word	0x00021ce0


	//   ....[234]....
        /*0b8c*/ 	.word	0x00021d70


	//   ....[235]....
        /*0b90*/ 	.word	0x00021e10


	//   ....[236]....
        /*0b94*/ 	.word	0x00021ea0


	//   ....[237]....
        /*0b98*/ 	.word	0x00021f40


	//   ....[238]....
        /*0b9c*/ 	.word	0x00021fd0


	//   ....[239]....
        /*0ba0*/ 	.word	0x00022070


	//   ....[240]....
        /*0ba4*/ 	.word	0x00022100


	//   ....[241]....
        /*0ba8*/ 	.word	0x000221f0


	//   ....[242]....
        /*0bac*/ 	.word	0x00022280


	//   ....[243]....
        /*0bb0*/ 	.word	0x00022320


	//   ....[244]....
        /*0bb4*/ 	.word	0x000223b0


	//   ....[245]....
        /*0bb8*/ 	.word	0x00022450


	//   ....[246]....
        /*0bbc*/ 	.word	0x000224e0


	//   ....[247]....
        /*0bc0*/ 	.word	0x00022580


	//   ....[248]....
        /*0bc4*/ 	.word	0x00022610


	//   ....[249]....
        /*0bc8*/ 	.word	0x00022700


	//   ....[250]....
        /*0bcc*/ 	.word	0x00022790


	//   ....[251]....
        /*0bd0*/ 	.word	0x00022820


	//   ....[252]....
        /*0bd4*/ 	.word	0x000228b0


	//   ....[253]....
        /*0bd8*/ 	.word	0x00022940


	//   ....[254]....
        /*0bdc*/ 	.word	0x000229d0


	//   ....[255]....
        /*0be0*/ 	.word	0x00022a60


	//   ....[0]....
        /*0be4*/ 	.word	0x00022af0


	//   ....[1]....
        /*0be8*/ 	.word	0x00022c20


	//   ....[2]....
        /*0bec*/ 	.word	0x00022cd0


	//   ....[3]....
        /*0bf0*/ 	.word	0x00022d60


	//   ....[4]....
        /*0bf4*/ 	.word	0x00022db0


	//   ....[5]....
        /*0bf8*/ 	.word	0x00022e00


	//   ....[6]....
        /*0bfc*/ 	.word	0x00022e90


	//   ....[7]....
        /*0c00*/ 	.word	0x00022f20


	//   ....[8]....
        /*0c04*/ 	.word	0x00022f70


	//   ....[9]....
        /*0c08*/ 	.word	0x00022fc0


	//   ....[10]....
        /*0c0c*/ 	.word	0x00023050


	//   ....[11]....
        /*0c10*/ 	.word	0x000230e0


	//   ....[12]....
        /*0c14*/ 	.word	0x00023130


	//   ....[13]....
        /*0c18*/ 	.word	0x00023180


	//   ....[14]....
        /*0c1c*/ 	.word	0x00023210


	//   ....[15]....
        /*0c20*/ 	.word	0x000232a0


	//   ....[16]....
        /*0c24*/ 	.word	0x000232f0


	//   ....[17]....
        /*0c28*/ 	.word	0x00023340


	//   ....[18]....
        /*0c2c*/ 	.word	0x00023430


	//   ....[19]....
        /*0c30*/ 	.word	0x000234e0


	//   ....[20]....
        /*0c34*/ 	.word	0x00023560


	//   ....[21]....
        /*0c38*/ 	.word	0x000235f0


	//   ....[22]....
        /*0c3c*/ 	.word	0x00023780


	//   ....[23]....
        /*0c40*/ 	.word	0x000238a0


	//   ....[24]....
        /*0c44*/ 	.word	0x000238f0


	//   ....[25]....
        /*0c48*/ 	.word	0x00023940


	//   ....[26]....
        /*0c4c*/ 	.word	0x000239d0


	//   ....[27]....
        /*0c50*/ 	.word	0x00023a70


	//   ....[28]....
        /*0c54*/ 	.word	0x00023af0


	//   ....[29]....
        /*0c58*/ 	.word	0x00023b60


	//   ....[30]....
        /*0c5c*/ 	.word	0x00023d00


	//   ....[31]....
        /*0c60*/ 	.word	0x00023de0


	//   ....[32]....
        /*0c64*/ 	.word	0x00023e30


	//   ....[33]....
        /*0c68*/ 	.word	0x00023e80


	//   ....[34]....
        /*0c6c*/ 	.word	0x00024160


	//   ....[35]....
        /*0c70*/ 	.word	0x000241b0


	//   ....[36]....
        /*0c74*/ 	.word	0x00024240


	//   ....[37]....
        /*0c78*/ 	.word	0x000242d0


	//   ....[38]....
        /*0c7c*/ 	.word	0x00024360


	//   ....[39]....
        /*0c80*/ 	.word	0x000243f0


	//   ....[40]....
        /*0c84*/ 	.word	0x00024480


	//   ....[41]....
        /*0c88*/ 	.word	0x00024510


	//   ....[42]....
        /*0c8c*/ 	.word	0x00024590


	//   ....[43]....
        /*0c90*/ 	.word	0x000245e0


	//   ....[44]....
        /*0c94*/ 	.word	0x00024670


	//   ....[45]....
        /*0c98*/ 	.word	0x00024700


	//   ....[46]....
        /*0c9c*/ 	.word	0x00024780


	//   ....[47]....
        /*0ca0*/ 	.word	0x000247d0


	//   ....[48]....
        /*0ca4*/ 	.word	0x00024860


	//   ....[49]....
        /*0ca8*/ 	.word	0x000248f0


	//   ....[50]....
        /*0cac*/ 	.word	0x00024980


	//   ....[51]....
        /*0cb0*/ 	.word	0x00024a10


	//   ....[52]....
        /*0cb4*/ 	.word	0x00024aa0


	//   ....[53]....
        /*0cb8*/ 	.word	0x00024b30


	//   ....[54]....
        /*0cbc*/ 	.word	0x00024bf0


	//   ....[55]....
        /*0cc0*/ 	.word	0x00024ed0


	//   ....[56]....
        /*0cc4*/ 	.word	0x00024fc0


	//   ....[57]....
        /*0cc8*/ 	.word	0x00025060


	//   ....[58]....
        /*0ccc*/ 	.word	0x000250c0


	//   ....[59]....
        /*0cd0*/ 	.word	0x000251c0


	//   ....[60]....
        /*0cd4*/ 	.word	0x00025230


	//   ....[61]....
        /*0cd8*/ 	.word	0x00025330


	//   ....[62]....
        /*0cdc*/ 	.word	0x000253a0


	//   ....[63]....
        /*0ce0*/ 	.word	0x000254a0


	//   ....[64]....
        /*0ce4*/ 	.word	0x00025510


	//   ....[65]....
        /*0ce8*/ 	.word	0x00025610


	//   ....[66]....
        /*0cec*/ 	.word	0x00025680


	//   ....[67]....
        /*0cf0*/ 	.word	0x00025780


	//   ....[68]....
        /*0cf4*/ 	.word	0x000257f0


	//   ....[69]....
        /*0cf8*/ 	.word	0x000258f0


	//   ....[70]....
        /*0cfc*/ 	.word	0x00025960


	//   ....[71]....
        /*0d00*/ 	.word	0x00025a00


	//   ....[72]....
        /*0d04*/ 	.word	0x00025b00


	//   ....[73]....
        /*0d08*/ 	.word	0x00025b70


	//   ....[74]....
        /*0d0c*/ 	.word	0x00025bf0


	//   ....[75]....
        /*0d10*/ 	.word	0x00025cb0


	//   ....[76]....
        /*0d14*/ 	.word	0x00025d30


	//   ....[77]....
        /*0d18*/ 	.word	0x00025e00


	//   ....[78]....
        /*0d1c*/ 	.word	0x00025e80


	//   ....[79]....
        /*0d20*/ 	.word	0x00025f50


	//   ....[80]....
        /*0d24*/ 	.word	0x00025fd0


	//   ....[81]....
        /*0d28*/ 	.word	0x000260a0


	//   ....[82]....
        /*0d2c*/ 	.word	0x00026120


	//   ....[83]....
        /*0d30*/ 	.word	0x000261f0


	//   ....[84]....
        /*0d34*/ 	.word	0x00026270


	//   ....[85]....
        /*0d38*/ 	.word	0x00026330


	//   ....[86]....
        /*0d3c*/ 	.word	0x000263b0


	//   ....[87]....
        /*0d40*/ 	.word	0x00026460


	//   ....[88]....
        /*0d44*/ 	.word	0x00026590


	//   ....[89]....
        /*0d48*/ 	.word	0x00026630


	//   ....[90]....
        /*0d4c*/ 	.word	0x000266a0


	//   ....[91]....
        /*0d50*/ 	.word	0x00026760


	//   ....[92]....
        /*0d54*/ 	.word	0x000267c0


	//   ....[93]....
        /*0d58*/ 	.word	0x00026880


	//   ....[94]....
        /*0d5c*/ 	.word	0x000268e0


	//   ....[95]....
        /*0d60*/ 	.word	0x000269a0


	//   ....[96]....
        /*0d64*/ 	.word	0x00026a00


	//   ....[97]....
        /*0d68*/ 	.word	0x00026ac0


	//   ....[98]....
        /*0d6c*/ 	.word	0x00026b20


	//   ....[99]....
        /*0d70*/ 	.word	0x00026be0


	//   ....[100]....
        /*0d74*/ 	.word	0x00026c40


	//   ....[101]....
        /*0d78*/ 	.word	0x00026d00


	//   ....[102]....
        /*0d7c*/ 	.word	0x00026d60


	//   ....[103]....
        /*0d80*/ 	.word	0x00026e20


	//   ....[104]....
        /*0d84*/ 	.word	0x00026f10


	//   ....[105]....
        /*0d88*/ 	.word	0x00026fb0


	//   ....[106]....
        /*0d8c*/ 	.word	0x00027010


	//   ....[107]....
        /*0d90*/ 	.word	0x000270f0


	//   ....[108]....
        /*0d94*/ 	.word	0x00027150


	//   ....[109]....
        /*0d98*/ 	.word	0x00027230


	//   ....[110]....
        /*0d9c*/ 	.word	0x00027290


	//   ....[111]....
        /*0da0*/ 	.word	0x00027370


	//   ....[112]....
        /*0da4*/ 	.word	0x000273d0


	//   ....[113]....
        /*0da8*/ 	.word	0x000274b0


	//   ....[114]....
        /*0dac*/ 	.word	0x00027510


	//   ....[115]....
        /*0db0*/ 	.word	0x000275f0


	//   ....[116]....
        /*0db4*/ 	.word	0x00027650


	//   ....[117]....
        /*0db8*/ 	.word	0x00027730


	//   ....[118]....
        /*0dbc*/ 	.word	0x00027790


	//   ....[119]....
        /*0dc0*/ 	.word	0x00027860


	//   ....[120]....
        /*0dc4*/ 	.word	0x00027980


	//   ....[121]....
        /*0dc8*/ 	.word	0x00027a30


	//   ....[122]....
        /*0dcc*/ 	.word	0x00027ae0


	//   ....[123]....
        /*0dd0*/ 	.word	0x00027bb0


	//   ....[124]....
        /*0dd4*/ 	.word	0x00027c10


	//   ....[125]....
        /*0dd8*/ 	.word	0x00027cf0


	//   ....[126]....
        /*0ddc*/ 	.word	0x00027d50


	//   ....[127]....
        /*0de0*/ 	.word	0x00027e20


	//   ....[128]....
        /*0de4*/ 	.word	0x00027e80


	//   ....[129]....
        /*0de8*/ 	.word	0x00027f50


	//   ....[130]....
        /*0dec*/ 	.word	0x00027fb0


	//   ....[131]....
        /*0df0*/ 	.word	0x00028090


	//   ....[132]....
        /*0df4*/ 	.word	0x000280f0


	//   ....[133]....
        /*0df8*/ 	.word	0x000281c0


	//   ....[134]....
        /*0dfc*/ 	.word	0x00028220


	//   ....[135]....
        /*0e00*/ 	.word	0x000282e0


	//   ....[136]....
        /*0e04*/ 	.word	0x00028370


	//   ....[137]....
        /*0e08*/ 	.word	0x00028410


	//   ....[138]....
        /*0e0c*/ 	.word	0x00028590


	//   ....[139]....
        /*0e10*/ 	.word	0x00028600


	//   ....[140]....
        /*0e14*/ 	.word	0x00028670


	//   ....[141]....
        /*0e18*/ 	.word	0x000286e0


	//   ....[142]....
        /*0e1c*/ 	.word	0x00028750


	//   ....[143]....
        /*0e20*/ 	.word	0x000287d0


	//   ....[144]....
        /*0e24*/ 	.word	0x00028850


	//   ....[145]....
        /*0e28*/ 	.word	0x000288e0


	//   ....[146]....
        /*0e2c*/ 	.word	0x00028950


	//   ....[147]....
        /*0e30*/ 	.word	0x000289c0


	//   ....[148]....
        /*0e34*/ 	.word	0x00028a30


	//   ....[149]....
        /*0e38*/ 	.word	0x00028ab0


	//   ....[150]....
        /*0e3c*/ 	.word	0x00028b20


	//   ....[151]....
        /*0e40*/ 	.word	0x00028bb0


	//   ....[152]....
        /*0e44*/ 	.word	0x00028c10


	//   ....[153]....
        /*0e48*/ 	.word	0x00028ca0


	//   ....[154]....
        /*0e4c*/ 	.word	0x00028dd0


	//----- nvinfo : EIATTR_REG_RECONFIG
	.align		4
.L_1081:
        /*0e50*/ 	.byte	0x01, 0x54
	.zero		2


	//----- nvinfo : EIATTR_SYSCALL_OFFSETS
	.align		4
        /*0e54*/ 	.byte	0x04, 0x46
        /*0e56*/ 	.short	(.L_1083 - .L_1082)


	//   ....[0]....
.L_1082:
        /*0e58*/ 	.word	0x00001cd0


	//   ....[1]....
        /*0e5c*/ 	.word	0x00001e20


	//   ....[2]....
        /*0e60*/ 	.word	0x00008d50


	//   ....[3]....
        /*0e64*/ 	.word	0x00009050


	//   ....[4]....
        /*0e68*/ 	.word	0x0001d3d0


	//   ....[5]....
        /*0e6c*/ 	.word	0x0001d520


	//   ....[6]....
        /*0e70*/ 	.word	0x0001d610


	//   ....[7]....
        /*0e74*/ 	.word	0x0001e580


	//----- nvinfo : EIATTR_MBARRIER_INSTR_OFFSETS
	.align		4
.L_1083:
        /*0e78*/ 	.byte	0x04, 0x39
        /*0e7a*/ 	.short	(.L_1085 - .L_1084)


	//   ....[0]....
.L_1084:
        /*0e7c*/ 	.word	0x00000270
        /*0e80*/ 	.word	0x000000ff
        /*0e84*/ 	.word	0x00028800
        /*0e88*/ 	.short	0x0100
        /*0e8a*/ 	.byte	0x08
	.zero		1


	//   ....[1]....
        /*0e8c*/ 	.word	0x00000280
        /*0e90*/ 	.word	0x000000ff
        /*0e94*/ 	.word	0x00028820
        /*0e98*/ 	.short	0x0100
        /*0e9a*/ 	.byte	0x08
	.zero		1


	//   ....[2]....
        /*0e9c*/ 	.word	0x00000370
        /*0ea0*/ 	.word	0x000000ff
        /*0ea4*/ 	.word	0x00028830
        /*0ea8*/ 	.short	0x0100
        /*0eaa*/ 	.byte	0x08
	.zero		1


	//   ....[3]....
        /*0eac*/ 	.word	0x00000380
        /*0eb0*/ 	.word	0x000000ff
        /*0eb4*/ 	.word	0x00028840
        /*0eb8*/ 	.short	0x0100
        /*0eba*/ 	.byte	0x08
	.zero		1


	//   ....[4]....
        /*0ebc*/ 	.word	0x00000390
        /*0ec0*/ 	.word	0x000000ff
        /*0ec4*/ 	.word	0x00028838
        /*0ec8*/ 	.short	0x0100
        /*0eca*/ 	.byte	0x08
	.zero		1


	//   ....[5]....
        /*0ecc*/ 	.word	0x000003a0
        /*0ed0*/ 	.word	0x000000ff
        /*0ed4*/ 	.word	0x00028848
        /*0ed8*/ 	.short	0x0100
        /*0eda*/ 	.byte	0x08
	.zero		1


	//   ....[6]....
        /*0edc*/ 	.word	0x000004d0
        /*0ee0*/ 	.word	0x000000ff
        /*0ee4*/ 	.word	0x00028850
        /*0ee8*/ 	.short	0x0100
        /*0eea*/ 	.byte	0x08
	.zero		1


	//   ....[7]....
        /*0eec*/ 	.word	0x000004e0
        /*0ef0*/ 	.word	0x000000ff
        /*0ef4*/ 	.word	0x00028860
        /*0ef8*/ 	.short	0x0100
        /*0efa*/ 	.byte	0x08
	.zero		1


	//   ....[8]....
        /*0efc*/ 	.word	0x000004f0
        /*0f00*/ 	.word	0x000000ff
        /*0f04*/ 	.word	0x00028858
        /*0f08*/ 	.short	0x0100
        /*0f0a*/ 	.byte	0x08
	.zero		1


	//   ....[9]....
        /*0f0c*/ 	.word	0x00000500
        /*0f10*/ 	.word	0x000000ff
        /*0f14*/ 	.word	0x00028868
        /*0f18*/ 	.short	0x0100
        /*0f1a*/ 	.byte	0x08
	.zero		1


	//   ....[10]....
        /*0f1c*/ 	.word	0x000005f0
        /*0f20*/ 	.word	0x000000ff
        /*0f24*/ 	.word	0x00028870
        /*0f28*/ 	.short	0x0100
        /*0f2a*/ 	.byte	0x06
	.zero		1


	//   ....[11]....
        /*0f2c*/ 	.word	0x00000600
        /*0f30*/ 	.word	0x000000ff
        /*0f34*/ 	.word	0x00028880
        /*0f38*/ 	.short	0x0100
        /*0f3a*/ 	.byte	0x06
	.zero		1


	//   ....[12]....
        /*0f3c*/ 	.word	0x00000610
        /*0f40*/ 	.word	0x000000ff
        /*0f44*/ 	.word	0x00028878
        /*0f48*/ 	.short	0x0100
        /*0f4a*/ 	.byte	0x06
	.zero		1


	//   ....[13]....
        /*0f4c*/ 	.word	0x00000620
        /*0f50*/ 	.word	0x000000ff
        /*0f54*/ 	.word	0x00028888
        /*0f58*/ 	.short	0x0100
        /*0f5a*/ 	.byte	0x06
	.zero		1


	//   ....[14]....
        /*0f5c*/ 	.word	0x00000750
        /*0f60*/ 	.word	0x000000ff
        /*0f64*/ 	.word	0x00028890
        /*0f68*/ 	.short	0x0100
        /*0f6a*/ 	.byte	0x08
	.zero		1


	//   ....[15]....
        /*0f6c*/ 	.word	0x00000760
        /*0f70*/ 	.word	0x000000ff
        /*0f74*/ 	.word	0x000288a0
        /*0f78*/ 	.short	0x0100
        /*0f7a*/ 	.byte	0x08
	.zero		1


	//   ....[16]....
        /*0f7c*/ 	.word	0x00000770
        /*0f80*/ 	.word	0x000000ff
        /*0f84*/ 	.word	0x00028898
        /*0f88*/ 	.short	0x0100
        /*0f8a*/ 	.byte	0x08
	.zero		1


	//   ....[17]....
        /*0f8c*/ 	.word	0x00000780
        /*0f90*/ 	.word	0x000000ff
        /*0f94*/ 	.word	0x000288a8
        /*0f98*/ 	.short	0x0100
        /*0f9a*/ 	.byte	0x08
	.zero		1


	//   ....[18]....
        /*0f9c*/ 	.word	0x000008b0
        /*0fa0*/ 	.word	0x000000ff
        /*0fa4*/ 	.word	0x000288b0
        /*0fa8*/ 	.short	0x0100
        /*0faa*/ 	.byte	0x08
	.zero		1


	//   ....[19]....
        /*0fac*/ 	.word	0x000008c0
        /*0fb0*/ 	.word	0x000000ff
        /*0fb4*/ 	.word	0x000288c0
        /*0fb8*/ 	.short	0x0100
        /*0fba*/ 	.byte	0x08
	.zero		1


	//   ....[20]....
        /*0fbc*/ 	.word	0x000008d0
        /*0fc0*/ 	.word	0x000000ff
        /*0fc4*/ 	.word	0x000288b8
        /*0fc8*/ 	.short	0x0100
        /*0fca*/ 	.byte	0x08
	.zero		1


	//   ....[21]....
        /*0fcc*/ 	.word	0x000008e0
        /*0fd0*/ 	.word	0x000000ff
        /*0fd4*/ 	.word	0x000288c8
        /*0fd8*/ 	.short	0x0100
        /*0fda*/ 	.byte	0x08
	.zero		1


	//   ....[22]....
        /*0fdc*/ 	.word	0x000033b0
        /*0fe0*/ 	.word	0x00000059
        /*0fe4*/ 	.word	0x00028890
        /*0fe8*/ 	.short	0x010a
        /*0fea*/ 	.byte	0x3f
	.zero		1


	//   ....[23]....
        /*0fec*/ 	.word	0x00005810
        /*0ff0*/ 	.word	0x00000059
        /*0ff4*/ 	.word	0x00028890
        /*0ff8*/ 	.short	0x010a
        /*0ffa*/ 	.byte	0x3f
	.zero		1


	//   ....[24]....
        /*0ffc*/ 	.word	0x000077b0
        /*1000*/ 	.word	0x00000059
        /*1004*/ 	.word	0x00028890
        /*1008*/ 	.short	0x010a
        /*100a*/ 	.byte	0x3f
	.zero		1


	//   ....[25]....
        /*100c*/ 	.word	0x00007eb0
        /*1010*/ 	.word	0x0000000b
        /*1014*/ 	.word	0x00000000
        /*1018*/ 	.short	0x0101
        /*101a*/ 	.byte	0x3f
	.zero		1


	//   ....[26]....
        /*101c*/ 	.word	0x00007ef0
        /*1020*/ 	.word	0x00000059
        /*1024*/ 	.word	0x000288b0
        /*1028*/ 	.short	0x010a
        /*102a*/ 	.byte	0x3f
	.zero		1


	//   ....[27]....
        /*102c*/ 	.word	0x00008500
        /*1030*/ 	.word	0x00000059
        /*1034*/ 	.word	0x00000000
        /*1038*/ 	.short	0x0101
        /*103a*/ 	.byte	0x3f
	.zero		1


	//   ....[28]....
        /*103c*/ 	.word	0x00008de0
        /*1040*/ 	.word	0x00000012
        /*1044*/ 	.word	0x00028800
        /*1048*/ 	.short	0x010a
        /*104a*/ 	.byte	0x3f
	.zero		1


	//   ....[29]....
        /*104c*/ 	.word	0x00008e30
        /*1050*/ 	.word	0x00000012
        /*1054*/ 	.word	0x00028800
        /*1058*/ 	.short	0x010a
        /*105a*/ 	.byte	0x3f
	.zero		1


	//   ....[30]....
        /*105c*/ 	.word	0x00009fb0
        /*1060*/ 	.word	0x00000012
        /*1064*/ 	.word	0x00028800
        /*1068*/ 	.short	0x010a
        /*106a*/ 	.byte	0x3f
	.zero		1


	//   ....[31]....
        /*106c*/ 	.word	0x0000c3f0
        /*1070*/ 	.word	0x00000012
        /*1074*/ 	.word	0x00028800
        /*1078*/ 	.short	0x010a
        /*107a*/ 	.byte	0x3f
	.zero		1


	//   ....[32]....
        /*107c*/ 	.word	0x0000ddf0
        /*1080*/ 	.word	0x00000000
        /*1084*/ 	.word	0x00028830
        /*1088*/ 	.short	0x010a
        /*108a*/ 	.byte	0x3f
	.zero		1


	//   ....[33]....
        /*108c*/ 	.word	0x0000de30
        /*1090*/ 	.word	0x00000000
        /*1094*/ 	.word	0x00028830
        /*1098*/ 	.short	0x010a
        /*109a*/ 	.byte	0x3f
	.zero		1


	//   ....[34]....
        /*109c*/ 	.word	0x0000ff70
        /*10a0*/ 	.word	0x00000000
        /*10a4*/ 	.word	0x00000000
        /*10a8*/ 	.short	0x0101
        /*10aa*/ 	.byte	0x3f
	.zero		1


	//   ....[35]....
        /*10ac*/ 	.word	0x00010b80
        /*10b0*/ 	.word	0x00000007
        /*10b4*/ 	.word	0x00028830
        /*10b8*/ 	.short	0x010a
        /*10ba*/ 	.byte	0x3f
	.zero		1


	//   ....[36]....
        /*10bc*/ 	.word	0x00010bd0
        /*10c0*/ 	.word	0x00000007
        /*10c4*/ 	.word	0x00028830
        /*10c8*/ 	.short	0x010a
        /*10ca*/ 	.byte	0x3f
	.zero		1


	//   ....[37]....
        /*10cc*/ 	.word	0x00011010
        /*10d0*/ 	.word	0x00000007
        /*10d4*/ 	.word	0x00028850
        /*10d8*/ 	.short	0x010a
        /*10da*/ 	.byte	0x3f
	.zero		1


	//   ....[38]....
        /*10dc*/ 	.word	0x00011050
        /*10e0*/ 	.word	0x00000007
        /*10e4*/ 	.word	0x00028850
        /*10e8*/ 	.short	0x010a
        /*10ea*/ 	.byte	0x3f
	.zero		1


	//   ....[39]....
        /*10ec*/ 	.word	0x000135a0
        /*10f0*/ 	.word	0x00000000
        /*10f4*/ 	.word	0x00000000
        /*10f8*/ 	.short	0x0101
        /*10fa*/ 	.byte	0x3f
	.zero		1


	//   ....[40]....
        /*10fc*/ 	.word	0x00013830
        /*1100*/ 	.word	0x0000000d
        /*1104*/ 	.word	0x00000000
        /*1108*/ 	.short	0x0101
        /*110a*/ 	.byte	0x3f
	.zero		1


	//   ....[41]....
        /*110c*/ 	.word	0x00013f30
        /*1110*/ 	.word	0x00000007
        /*1114*/ 	.word	0x00028830
        /*1118*/ 	.short	0x010a
        /*111a*/ 	.byte	0x3f
	.zero		1


	//   ....[42]....
        /*111c*/ 	.word	0x00013f80
        /*1120*/ 	.word	0x00000007
        /*1124*/ 	.word	0x00028830
        /*1128*/ 	.short	0x010a
        /*112a*/ 	.byte	0x3f
	.zero		1


	//   ....[43]....
        /*112c*/ 	.word	0x00014390
        /*1130*/ 	.word	0x00000007
        /*1134*/ 	.word	0x00028850
        /*1138*/ 	.short	0x010a
        /*113a*/ 	.byte	0x3f
	.zero		1


	//   ....[44]....
        /*113c*/ 	.word	0x000143d0
        /*1140*/ 	.word	0x00000007
        /*1144*/ 	.word	0x00028850
        /*1148*/ 	.short	0x010a
        /*114a*/ 	.byte	0x3f
	.zero		1


	//   ....[45]....
        /*114c*/ 	.word	0x00015a40
        /*1150*/ 	.word	0x0000002b
        /*1154*/ 	.word	0x00000000
        /*1158*/ 	.short	0x0101
        /*115a*/ 	.byte	0x3f
	.zero		1


	//   ....[46]....
        /*115c*/ 	.word	0x00016280
        /*1160*/ 	.word	0x0000000b
        /*1164*/ 	.word	0x00000000
        /*1168*/ 	.short	0x0101
        /*116a*/ 	.byte	0x3f
	.zero		1


	//   ....[47]....
        /*116c*/ 	.word	0x000168c0
        /*1170*/ 	.word	0x0000000b
        /*1174*/ 	.word	0x00028850
        /*1178*/ 	.short	0x010a
        /*117a*/ 	.byte	0x3f
	.zero		1


	//   ....[48]....
        /*117c*/ 	.word	0x00016940
        /*1180*/ 	.word	0x0000000b
        /*1184*/ 	.word	0x00028850
        /*1188*/ 	.short	0x010a
        /*118a*/ 	.byte	0x3f
	.zero		1


	//   ....[49]....
        /*118c*/ 	.word	0x00016f40
        /*1190*/ 	.word	0x00000004
        /*1194*/ 	.word	0x00000000
        /*1198*/ 	.short	0x0101
        /*119a*/ 	.byte	0x3f
	.zero		1


	//   ....[50]....
        /*119c*/ 	.word	0x00018470
        /*11a0*/ 	.word	0x00000000
        /*11a4*/ 	.word	0x00000000
        /*11a8*/ 	.short	0x0101
        /*11aa*/ 	.byte	0x3f
	.zero		1


	//   ....[51]....
        /*11ac*/ 	.word	0x00018c80
        /*11b0*/ 	.word	0x00000004
        /*11b4*/ 	.word	0x00000000
        /*11b8*/ 	.short	0x0101
        /*11ba*/ 	.byte	0x3f
	.zero		1


	//   ....[52]....
        /*11bc*/ 	.word	0x0001bf30
        /*11c0*/ 	.word	0x00000016
        /*11c4*/ 	.word	0x00028820
        /*11c8*/ 	.short	0x010a
        /*11ca*/ 	.byte	0x3f
	.zero		1


	//   ....[53]....
        /*11cc*/ 	.word	0x0001bfc0
        /*11d0*/ 	.word	0x00000008
        /*11d4*/ 	.word	0x000288a0
        /*11d8*/ 	.short	0x010a
        /*11da*/ 	.byte	0x3f
	.zero		1


	//   ....[54]....
        /*11dc*/ 	.word	0x0001c320
        /*11e0*/ 	.word	0x00000008
        /*11e4*/ 	.word	0x000288c0
        /*11e8*/ 	.short	0x010a
        /*11ea*/ 	.byte	0x3f
	.zero		1


	//   ....[55]....
        /*11ec*/ 	.word	0x0001c750
        /*11f0*/ 	.word	0x0000000b
        /*11f4*/ 	.word	0x000288a0
        /*11f8*/ 	.short	0x010a
        /*11fa*/ 	.byte	0x3f
	.zero		1


	//   ....[56]....
        /*11fc*/ 	.word	0x0001ca90
        /*1200*/ 	.word	0x0000000b
        /*1204*/ 	.word	0x000288c0
        /*1208*/ 	.short	0x010a
        /*120a*/ 	.byte	0x3f
	.zero		1


	//   ....[57]....
        /*120c*/ 	.word	0x0001db00
        /*1210*/ 	.word	0x00000007
        /*1214*/ 	.word	0x00028840
        /*1218*/ 	.short	0x010a
        /*121a*/ 	.byte	0x3f
	.zero		1


	//   ....[58]....
        /*121c*/ 	.word	0x0001e260
        /*1220*/ 	.word	0x00000007
        /*1224*/ 	.word	0x00028830
        /*1228*/ 	.short	0x0107
        /*122a*/ 	.byte	0x3f
	.zero		1


	//   ....[59]....
        /*122c*/ 	.word	0x0001e330
        /*1230*/ 	.word	0x00000007
        /*1234*/ 	.word	0x00028830
        /*1238*/ 	.short	0x0101
        /*123a*/ 	.byte	0x3f
	.zero		1


	//   ....[60]....
        /*123c*/ 	.word	0x0001ee40
        /*1240*/ 	.word	0x00000016
        /*1244*/ 	.word	0x00028800
        /*1248*/ 	.short	0x0107
        /*124a*/ 	.byte	0x3f
	.zero		1


	//   ....[61]....
        /*124c*/ 	.word	0x0001ef50
        /*1250*/ 	.word	0x00000016
        /*1254*/ 	.word	0x00028800
        /*1258*/ 	.short	0x0101
        /*125a*/ 	.byte	0x3f
	.zero		1


	//   ....[62]....
        /*125c*/ 	.word	0x0001ef70
        /*1260*/ 	.word	0x00000016
        /*1264*/ 	.word	0x00028820
        /*1268*/ 	.short	0x010a
        /*126a*/ 	.byte	0x3f
	.zero		1


	//   ....[63]....
        /*126c*/ 	.word	0x0001f300
        /*1270*/ 	.word	0x00000006
        /*1274*/ 	.word	0x00028840
        /*1278*/ 	.short	0x010a
        /*127a*/ 	.byte	0x3f
	.zero		1


	//   ....[64]....
        /*127c*/ 	.word	0x0001f800
        /*1280*/ 	.word	0x00000006
        /*1284*/ 	.word	0x00028830
        /*1288*/ 	.short	0x0107
        /*128a*/ 	.byte	0x3f
	.zero		1


	//   ....[65]....
        /*128c*/ 	.word	0x0001f8c0
        /*1290*/ 	.word	0x00000006
        /*1294*/ 	.word	0x00028830
        /*1298*/ 	.short	0x0101
        /*129a*/ 	.byte	0x3f
	.zero		1


	//   ....[66]....
        /*129c*/ 	.word	0x0001f920
        /*12a0*/ 	.word	0x00000006
        /*12a4*/ 	.word	0x00028860
        /*12a8*/ 	.short	0x010a
        /*12aa*/ 	.byte	0x3f
	.zero		1


	//   ....[67]....
        /*12ac*/ 	.word	0x0001fe50
        /*12b0*/ 	.word	0x00000006
        /*12b4*/ 	.word	0x00028850
        /*12b8*/ 	.short	0x0107
        /*12ba*/ 	.byte	0x3f
	.zero		1


	//   ....[68]....
        /*12bc*/ 	.word	0x0001fff0
        /*12c0*/ 	.word	0x00000006
        /*12c4*/ 	.word	0x00028850
        /*12c8*/ 	.short	0x0101
        /*12ca*/ 	.byte	0x3f
	.zero		1


	//   ....[69]....
        /*12cc*/ 	.word	0x00020200
        /*12d0*/ 	.word	0x00000000
        /*12d4*/ 	.word	0x00028860
        /*12d8*/ 	.short	0x010a
        /*12da*/ 	.byte	0x3f
	.zero		1


	//   ....[70]....
        /*12dc*/ 	.word	0x00020730
        /*12e0*/ 	.word	0x00000000
        /*12e4*/ 	.word	0x00028850
        /*12e8*/ 	.short	0x0107
        /*12ea*/ 	.byte	0x3f
	.zero		1


	//   ....[71]....
        /*12ec*/ 	.word	0x000207f0
        /*12f0*/ 	.word	0x00000000
        /*12f4*/ 	.word	0x00028850
        /*12f8*/ 	.short	0x0101
        /*12fa*/ 	.byte	0x3f
	.zero		1


	//   ....[72]....
        /*12fc*/ 	.word	0x00021940
        /*1300*/ 	.word	0x00000004
        /*1304*/ 	.word	0x00028820
        /*1308*/ 	.short	0x010a
        /*130a*/ 	.byte	0x3f
	.zero		1


	//   ....[73]....
        /*130c*/ 	.word	0x00021ab0
        /*1310*/ 	.word	0x00000005
        /*1314*/ 	.word	0x00028840
        /*1318*/ 	.short	0x010a
        /*131a*/ 	.byte	0x3f
	.zero		1


	//   ....[74]....
        /*131c*/ 	.word	0x00021b50
        /*1320*/ 	.word	0x00000019
        /*1324*/ 	.word	0x00028840
        /*1328*/ 	.short	0x010a
        /*132a*/ 	.byte	0x3f
	.zero		1


	//   ....[75]....
        /*132c*/ 	.word	0x00021b90
        /*1330*/ 	.word	0x00000005
        /*1334*/ 	.word	0x00028860
        /*1338*/ 	.short	0x010a
        /*133a*/ 	.byte	0x3f
	.zero		1


	//   ....[76]....
        /*133c*/ 	.word	0x00021bd0
        /*1340*/ 	.word	0x00000019
        /*1344*/ 	.word	0x00028860
        /*1348*/ 	.short	0x010a
        /*134a*/ 	.byte	0x3f
	.zero		1


	//   ....[77]....
        /*134c*/ 	.word	0x00021c30
        /*1350*/ 	.word	0x00000059
        /*1354*/ 	.word	0x00028890
        /*1358*/ 	.short	0x010a
        /*135a*/ 	.byte	0x3f
	.zero		1


	//   ....[78]....
        /*135c*/ 	.word	0x00022140
        /*1360*/ 	.word	0x00000059
        /*1364*/ 	.word	0x00028890
        /*1368*/ 	.short	0x010a
        /*136a*/ 	.byte	0x3f
	.zero		1


	//   ....[79]....
        /*136c*/ 	.word	0x00022650
        /*1370*/ 	.word	0x00000059
        /*1374*/ 	.word	0x00028890
        /*1378*/ 	.short	0x010a
        /*137a*/ 	.byte	0x3f
	.zero		1


	//   ....[80]....
        /*137c*/ 	.word	0x00022b20
        /*1380*/ 	.word	0x00000059
        /*1384*/ 	.word	0x000288b0
        /*1388*/ 	.short	0x010a
        /*138a*/ 	.byte	0x3f
	.zero		1


	//   ....[81]....
        /*138c*/ 	.word	0x00023370
        /*1390*/ 	.word	0x00000012
        /*1394*/ 	.word	0x00028800
        /*1398*/ 	.short	0x010a
        /*139a*/ 	.byte	0x3f
	.zero		1


	//   ....[82]....
        /*139c*/ 	.word	0x00023ee0
        /*13a0*/ 	.word	0x00000012
        /*13a4*/ 	.word	0x00028800
        /*13a8*/ 	.short	0x010a
        /*13aa*/ 	.byte	0x3f
	.zero		1


	//   ....[83]....
        /*13ac*/ 	.word	0x00023f30
        /*13b0*/ 	.word	0x00000000
        /*13b4*/ 	.word	0x00028830
        /*13b8*/ 	.short	0x010a
        /*13ba*/ 	.byte	0x3f
	.zero		1


	//   ....[84]....
        /*13bc*/ 	.word	0x00023f80
        /*13c0*/ 	.word	0x00000007
        /*13c4*/ 	.word	0x00028830
        /*13c8*/ 	.short	0x010a
        /*13ca*/ 	.byte	0x3f
	.zero		1


	//   ....[85]....
        /*13cc*/ 	.word	0x00023fd0
        /*13d0*/ 	.word	0x00000007
        /*13d4*/ 	.word	0x00028850
        /*13d8*/ 	.short	0x010a
        /*13da*/ 	.byte	0x3f
	.zero		1


	//   ....[86]....
        /*13dc*/ 	.word	0x00024020
        /*13e0*/ 	.word	0x00000007
        /*13e4*/ 	.word	0x00028830
        /*13e8*/ 	.short	0x010a
        /*13ea*/ 	.byte	0x3f
	.zero		1


	//   ....[87]....
        /*13ec*/ 	.word	0x00024070
        /*13f0*/ 	.word	0x00000007
        /*13f4*/ 	.word	0x00028850
        /*13f8*/ 	.short	0x010a
        /*13fa*/ 	.byte	0x3f
	.zero		1


	//   ....[88]....
        /*13fc*/ 	.word	0x000240c0
        /*1400*/ 	.word	0x0000000b
        /*1404*/ 	.word	0x00028850
        /*1408*/ 	.short	0x010a
        /*140a*/ 	.byte	0x3f
	.zero		1


	//   ....[89]....
        /*140c*/ 	.word	0x00024cb0
        /*1410*/ 	.word	0x00000016
        /*1414*/ 	.word	0x00028820
        /*1418*/ 	.short	0x010a
        /*141a*/ 	.byte	0x3f
	.zero		1


	//   ....[90]....
        /*141c*/ 	.word	0x00024d00
        /*1420*/ 	.word	0x00000008
        /*1424*/ 	.word	0x000288a0
        /*1428*/ 	.short	0x010a
        /*142a*/ 	.byte	0x3f
	.zero		1


	//   ....[91]....
        /*142c*/ 	.word	0x00024d50
        /*1430*/ 	.word	0x00000008
        /*1434*/ 	.word	0x000288c0
        /*1438*/ 	.short	0x010a
        /*143a*/ 	.byte	0x3f
	.zero		1


	//   ....[92]....
        /*143c*/ 	.word	0x00024da0
        /*1440*/ 	.word	0x0000000b
        /*1444*/ 	.word	0x000288a0
        /*1448*/ 	.short	0x010a
        /*144a*/ 	.byte	0x3f
	.zero		1


	//   ....[93]....
        /*144c*/ 	.word	0x00024df0
        /*1450*/ 	.word	0x0000000b
        /*1454*/ 	.word	0x000288c0
        /*1458*/ 	.short	0x010a
        /*145a*/ 	.byte	0x3f
	.zero		1


	//   ....[94]....
        /*145c*/ 	.word	0x00024f10
        /*1460*/ 	.word	0x00000007
        /*1464*/ 	.word	0x00028840
        /*1468*/ 	.short	0x010a
        /*146a*/ 	.byte	0x3f
	.zero		1


	//   ....[95]....
        /*146c*/ 	.word	0x00026490
        /*1470*/ 	.word	0x00000016
        /*1474*/ 	.word	0x00028820
        /*1478*/ 	.short	0x010a
        /*147a*/ 	.byte	0x3f
	.zero		1


	//   ....[96]....
        /*147c*/ 	.word	0x000264e0
        /*1480*/ 	.word	0x00000006
        /*1484*/ 	.word	0x00028840
        /*1488*/ 	.short	0x010a
        /*148a*/ 	.byte	0x3f
	.zero		1


	//   ....[97]....
        /*148c*/ 	.word	0x00026e60
        /*1490*/ 	.word	0x00000006
        /*1494*/ 	.word	0x00028860
        /*1498*/ 	.short	0x010a
        /*149a*/ 	.byte	0x3f
	.zero		1


	//   ....[98]....
        /*149c*/ 	.word	0x000278d0
        /*14a0*/ 	.word	0x00000000
        /*14a4*/ 	.word	0x00028860
        /*14a8*/ 	.short	0x010a
        /*14aa*/ 	.byte	0x3f
	.zero		1


	//   ....[99]....
        /*14ac*/ 	.word	0x00028cf0
        /*14b0*/ 	.word	0x00000004
        /*14b4*/ 	.word	0x00028820
        /*14b8*/ 	.short	0x010a
        /*14ba*/ 	.byte	0x3f
	.zero		1


	//   ....[100]....
        /*14bc*/ 	.word	0x00028e90
        /*14c0*/ 	.word	0x00000005
        /*14c4*/ 	.word	0x00028840
        /*14c8*/ 	.short	0x010a
        /*14ca*/ 	.byte	0x3f
	.zero		1


	//   ....[101]....
        /*14cc*/ 	.word	0x00028ee0
        /*14d0*/ 	.word	0x00000019
        /*14d4*/ 	.word	0x00028840
        /*14d8*/ 	.short	0x010a
        /*14da*/ 	.byte	0x3f
	.zero		1


	//   ....[102]....
        /*14dc*/ 	.word	0x00028f30
        /*14e0*/ 	.word	0x00000005
        /*14e4*/ 	.word	0x00028860
        /*14e8*/ 	.short	0x010a
        /*14ea*/ 	.byte	0x3f
	.zero		1


	//----- nvinfo : EIATTR_NUM_MBARRIERS
	.align		4
.L_1085:
        /*14ec*/ 	.byte	0x03, 0x38
        /*14ee*/ 	.short	0x0016


	//----- nvinfo : EIATTR_EXIT_INSTR_OFFSETS
	.align		4
        /*14f0*/ 	.byte	0x04, 0x1c
        /*14f2*/ 	.short	(.L_1087 - .L_1086)


	//   ....[0]....
.L_1086:
        /*14f4*/ 	.word	0x00021c20


	//----- nvinfo : EIATTR_MAX_THREADS
	.align		4
.L_1087:
        /*14f8*/ 	.byte	0x04, 0x05
        /*14fa*/ 	.short	(.L_1089 - .L_1088)
.L_1088:
        /*14fc*/ 	.word	0x00000180
        /*1500*/ 	.word	0x00000001
        /*1504*/ 	.word	0x00000001


	//----- nvinfo : EIATTR_CRS_STACK_SIZE
	.align		4
.L_1089:
        /*1508*/ 	.byte	0x04, 0x1e
        /*150a*/ 	.short	(.L_1091 - .L_1090)
.L_1090:
        /*150c*/ 	.word	0x00000000


	//----- nvinfo : EIATTR_CBANK_PARAM_SIZE
	.align		4
.L_1091:
        /*1510*/ 	.byte	0x03, 0x19
        /*1512*/ 	.short	0x0af0


	//----- nvinfo : EIATTR_PARAM_CBANK
	.align		4
        /*1514*/ 	.byte	0x04, 0x0a
        /*1516*/ 	.short	(.L_1093 - .L_1092)
	.align		4
.L_1092:
        /*1518*/ 	.word	index@(.nv.constant0._ZN7cutlass13device_kernelIN5flash11enable_sm90INS1_16FlashAttnFwdSm90INS1_25CollectiveMainloopFwdSm90ILi2EN4cute5tupleIJNS5_1CILi1EEES8_S8_EEENS6_IJNS7_ILi128EEESA_SA_EEELi128ENS_6half_tEfNS_4arch4Sm90ELb1ELb0ELb1ELb1ELb1ELb1ELb0ELb1ELb1ELb1ELb1ELb0EEENS1_21CollectiveEpilogueFwdISB_S9_SC_SE_Li256ELb1ELb1ELb1ELb0EEENS1_36VarlenDynamicPersistentTileSchedulerILi128ELi128ELi256ELi128ELb1ELb1ELb1ELb1ELb1ELb1EEEEEEEEEvNT_6ParamsE)
        /*151c*/ 	.short	0x0210
        /*151e*/ 	.short	0x0af0


	//----- nvinfo : EIATTR_SW_WAR
	.align		4
.L_1093:
        /*1520*/ 	.byte	0x04, 0x36
        /*1522*/ 	.short	(.L_1095 - .L_1094)
.L_1094:
        /*1524*/ 	.word	0x00000008
.L_1095:


//--------------------- .nv.info._ZN7cutlass13device_kernelIN5flash11enable_sm90INS1_16FlashAttnFwdSm90INS1_25CollectiveMainloopFwdSm90ILi2EN4cute5tupleIJNS5_1CILi1EEES8_S8_EEENS6_IJNS7_ILi192EEENS7_ILi128EEENS7_ILi96EEEEEELi96ENS_6half_tEfNS_4arch4Sm90ELb0ELb0ELb1ELb0ELb1ELb0ELb0ELb0ELb1ELb1ELb1ELb0EEENS1_21CollectiveEpilogueFwdINS6_IJSA_SC_SB_EEES9_SE_SG_Li384ELb0ELb1ELb1ELb0EEENS1_19SingleTileSchedulerILb0ELb1ELb1ELi192EEEEEEEEEvNT_6ParamsE --------------------------
	.section	.nv.info._ZN7cutlass13device_kernelIN5flash11enable_sm90INS1_16FlashAttnFwdSm90INS1_25CollectiveMainloopFwdSm90ILi2EN4cute5tupleIJNS5_1CILi1EEES8_S8_EEENS6_IJNS7_ILi192EEENS7_ILi128EEENS7_ILi96EEEEEELi96ENS_6half_tEfNS_4arch4Sm90ELb0ELb0ELb1ELb0ELb1ELb0ELb0ELb0ELb1ELb1ELb1ELb0EEENS1_21CollectiveEpilogueFwdINS6_IJSA_SC_SB_EEES9_SE_SG_Li384ELb0ELb1ELb1ELb0EEENS1_19SingleTileSchedulerILb0ELb1ELb1ELi192EEEEEEEEEvNT_6ParamsE,"",@"SHT_CUDA_INFO"
	.sectionflags	@""
	.align	4


	//----- nvinfo : EIATTR_CUDA_API_VERSION
	.align		4
        /*0000*/ 	.byte	0x04, 0x37
        /*0002*/ 	.short	(.L_1097 - .L_1096)
.L_1096:
        /*0004*/ 	.word	0x00000082


	//----- nvinfo : EIATTR_KPARAM_INFO
	.align		4
.L_1097:
        /*0008*/ 	.byte	0x04, 0x17
        /*000a*/ 	.short	(.L_1099 - .L_1098)
.L_1098:
        /*000c*/ 	.word	0x00000000
        /*0010*/ 	.short	0x0000
        /*0012*/ 	.short	0x0070
        /*0014*/ 	.byte	0x00, 0xf0, 0x01, 0x28


	//----- nvinfo : EIATTR_SPARSE_MMA_MASK
	.align		4
.L_1099:
        /*0018*/ 	.byte	0x03, 0x50
        /*001a*/ 	.short	0x0000


	//----- nvinfo : EIATTR_MAXREG_COUNT
	.align		4
        /*001c*/ 	.byte	0x03, 0x1b
        /*001e*/ 	.short	0x0080


	//----- nvinfo : EIATTR_NUM_BARRIERS
	.align		4
        /*0020*/ 	.byte	0x02, 0x4c
        /*0022*/ 	.byte	0x10
	.zero		1


	//----- nvinfo : EIATTR_EXTERNS
	.align		4
        /*0024*/ 	.byte	0x04, 0x0f
        /*0026*/ 	.short	(.L_1101 - .L_1100)


	//   ....[0]....
	.align		4
.L_1100:
        /*0028*/ 	.word	index@(__assertfail)


	//----- nvinfo : EIATTR_ANNOTATIONS
	.align		4
.L_1101:
        /*002c*/ 	.byte	0x04, 0x55
        /*002e*/ 	.short	(.L_1103 - .L_1102)


	//   ....[0]....
.L_1102:
        /*0030*/ 	.word	0x00000001
        /*0034*/ 	.byte	0x00, 0x94, 0x00, 0x00, 0x01, 0x00, 0x00, 0x00, 0x10, 0x94, 0x00, 0x00, 0x01, 0x00, 0x00, 0x00
        /*0044*/ 	.byte	0x80, 0xab, 0x00, 0x00, 0x01, 0x00, 0x00, 0x00, 0xa0, 0xab, 0x00, 0x00


	//----- nvinfo : EIATTR_MERCURY_ISA_VERSION
	.align		4
.L_1103:
        /*0050*/ 	.byte	0x03, 0x5f
        /*0052*/ 	.short	0x0101


	//----- nvinfo : EIATTR_INT_WARP_WIDE_INSTR_OFFSETS
	.align		4
        /*0054*/ 	.byte	0x04, 0x31
        /*0056*/ 	.short	(.L_1105 - .L_1104)


	//   ....[0]....
.L_1104:
        /*0058*/ 	.word	0x000000c0


	//   ....[1]....
        /*005c*/ 	.word	0x000000d0


	//   ....[2]....
        /*0060*/ 	.word	0x00000170


	//----- nvinfo : EIATTR_COOP_GROUP_MASK_REGIDS
	.align		4
.L_1105:
        /*0064*/ 	.byte	0x04, 0x29
        /*0066*/ 	.short	(.L_1107 - .L_1106)


	//   ....[0]....
.L_1106:
        /*0068*/ 	.word	0xffffffff


	//   ....[1]....
        /*006c*/ 	.word	0xffffffff


	//   ....[2]....
        /*0070*/ 	.word	0xffffffff


	//   ....[3]....
        /*0074*/ 	.word	0xffffffff


	//   ....[4]....
        /*0078*/ 	.word	0xffffffff


	//   ....[5]....
        /*007c*/ 	.word	0xffffffff


	//   ....[6]....
        /*0080*/ 	.word	0xffffffff


	//   ....[7]....
        /*0084*/ 	.word	0xffffffff


	//   ....[8]....
        /*0088*/ 	.word	0xffffffff


	//   ....[9]....
        /*008c*/ 	.word	0xffffffff


	//   ....[10]....
        /*0090*/ 	.word	0xffffffff


	//   ....[11]....
        /*0094*/ 	.word	0xffffffff


	//   ....[12]....
        /*0098*/ 	.word	0xffffffff


	//   ....[13]....
        /*009c*/ 	.word	0xffffffff


	//   ....[14]....
        /*00a0*/ 	.word	0xffffffff


	//   ....[15]....
        /*00a4*/ 	.word	0xffffffff


	//   ....[16]....
        /*00a8*/ 	.word	0xffffffff


	//   ....[17]....
        /*00ac*/ 	.word	0xffffffff


	//   ....[18]....
        /*00b0*/ 	.word	0xffffffff


	//   ....[19]....
        /*00b4*/ 	.word	0xffffffff


	//   ....[20]....
        /*00b8*/ 	.word	0xffffffff


	//   ....[21]....
        /*00bc*/ 	.word	0xffffffff


	//   ....[22]....
        /*00c0*/ 	.word	0xffffffff


	//   ....[23]....
        /*00c4*/ 	.word	0xffffffff


	//   ....[24]....
        /*00c8*/ 	.word	0xffffffff


	//   ....[25]....
        /*00cc*/ 	.word	0xffffffff


	//   ....[26]....
        /*00d0*/ 	.word	0xffffffff


	//   ....[27]....
        /*00d4*/ 	.word	0xffffffff


	//   ....[28]....
        /*00d8*/ 	.word	0xffffffff


	//   ....[29]....
        /*00dc*/ 	.word	0xffffffff


	//   ....[30]....
        /*00e0*/ 	.word	0xffffffff


	//   ....[31]....
        /*00e4*/ 	.word	0xffffffff


	//   ....[32]....
        /*00e8*/ 	.word	0xffffffff


	//   ....[33]....
        /*00ec*/ 	.word	0xffffffff


	//   ....[34]....
        /*00f0*/ 	.word	0xffffffff


	//   ....[35]....
        /*00f4*/ 	.word	0xffffffff


	//   ....[36]....
        /*00f8*/ 	.word	0xffffffff


	//   ....[37]....
        /*00fc*/ 	.word	0xffffffff


	//   ....[38]....
        /*0100*/ 	.word	0xffffffff


	//   ....[39]....
        /*0104*/ 	.word	0xffffffff


	//   ....[40]....
        /*0108*/ 	.word	0xffffffff


	//   ....[41]....
        /*010c*/ 	.word	0xffffffff


	//   ....[42]....
        /*0110*/ 	.word	0xffffffff


	//   ....[43]....
        /*0114*/ 	.word	0xffffffff


	//   ....[44]....
        /*0118*/ 	.word	0xffffffff


	//   ....[45]....
        /*011c*/ 	.word	0xffffffff


	//   ....[46]....
        /*0120*/ 	.word	0xffffffff


	//   ....[47]....
        /*0124*/ 	.word	0xffffffff


	//   ....[48]....
        /*0128*/ 	.word	0xffffffff


	//   ....[49]....
        /*012c*/ 	.word	0xffffffff


	//   ....[50]....
        /*0130*/ 	.word	0xffffffff


	//   ....[51]....
        /*0134*/ 	.word	0xffffffff


	//   ....[52]....
        /*0138*/ 	.word	0xffffffff


	//   ....[53]....
        /*013c*/ 	.word	0xffffffff


	//   ....[54]....
        /*0140*/ 	.word	0xffffffff


	//   ....[55]....
        /*0144*/ 	.word	0xffffffff


	//   ....[56]....
        /*0148*/ 	.word	0xffffffff


	//   ....[57]....
        /*014c*/ 	.word	0xffffffff


	//   ....[58]....
        /*0150*/ 	.word	0xffffffff


	//   ....[59]....
        /*0154*/ 	.word	0xffffffff


	//   ....[60]....
        /*0158*/ 	.word	0xffffffff


	//   ....[61]....
        /*015c*/ 	.word	0xffffffff


	//   ....[62]....
        /*0160*/ 	.word	0xffffffff


	//   ....[63]....
        /*0164*/ 	.word	0xffffffff


	//   ....[64]....
        /*0168*/ 	.word	0xffffffff


	//   ....[65]....
        /*016c*/ 	.word	0xffffffff


	//   ....[66]....
        /*0170*/ 	.word	0xffffffff


	//   ....[67]....
        /*0174*/ 	.word	0xffffffff


	//   ....[68]....
        /*0178*/ 	.word	0xffffffff


	//   ....[69]....
        /*017c*/ 	.word	0xffffffff


	//   ....[70]....
        /*0180*/ 	.word	0xffffffff


	//   ....[71]....
        /*0184*/ 	.word	0xffffffff


	//   ....[72]....
        /*0188*/ 	.word	0xffffffff


	//   ....[73]....
        /*018c*/ 	.word	0xffffffff


	//   ....[74]....
        /*0190*/ 	.word	0xffffffff


	//   ....[75]....
        /*0194*/ 	.word	0x0500000f


	//   ....[76]....
        /*0198*/ 	.word	0x0500000f


	//   ....[77]....
        /*019c*/ 	.word	0x0500000f


	//   ....[78]....
        /*01a0*/ 	.word	0x0500000f


	//   ....[79]....
        /*01a4*/ 	.word	0x0500000f


	//   ....[80]....
        /*01a8*/ 	.word	0x0500000f


	//   ....[81]....
        /*01ac*/ 	.word	0x0500000f


	//   ....[82]....
        /*01b0*/ 	.word	0x0500000f


	//   ....[83]....
        /*01b4*/ 	.word	0x0500000f


	//   ....[84]....
        /*01b8*/ 	.word	0x0500000f


	//   ....[85]....
        /*01bc*/ 	.word	0x0500000f


	//   ....[86]....
        /*01c0*/ 	.word	0x0500000f


	//   ....[87]....
        /*01c4*/ 	.word	0x0500000f


	//   ....[88]....
        /*01c8*/ 	.word	0x0500000f


	//   ....[89]....
        /*01cc*/ 	.word	0x0500000f


	//   ....[90]....
        /*01d0*/ 	.word	0x0500000f


	//   ....[91]....
        /*01d4*/ 	.word	0x0500000f


	//   ....[92]....
        /*01d8*/ 	.word	0x0500000f


	//   ....[93]....
        /*01dc*/ 	.word	0x0500000f


	//   ....[94]....
        /*01e0*/ 	.word	0x0500000f


	//   ....[95]....
        /*01e4*/ 	.word	0x0500000f


	//   ....[96]....
        /*01e8*/ 	.word	0x0500000f


	//   ....[97]....
        /*01ec*/ 	.word	0x0500000f


	//   ....[98]....
        /*01f0*/ 	.word	0x0500000f


	//   ....[99]....
        /*01f4*/ 	.word	0x0500000f


	//   ....[100]....
        /*01f8*/ 	.word	0x0500000f


	//   ....[101]....
        /*01fc*/ 	.word	0x0500000f


	//   ....[102]....
        /*0200*/ 	.word	0x0500000f


	//   ....[103]....
        /*0204*/ 	.word	0x0500000f


	//   ....[104]....
        /*0208*/ 	.word	0x0500000f


	//   ....[105]....
        /*020c*/ 	.word	0x0500000f


	//   ....[106]....
        /*0210*/ 	.word	0x0500000f


	//   ....[107]....
        /*0214*/ 	.word	0x0500000f


	//   ....[108]....
        /*0218*/ 	.word	0x0500000f


	//   ....[109]....
        /*021c*/ 	.word	0x0500000f


	//   ....[110]....
        /*0220*/ 	.word	0x0500000f


	//   ....[111]....
        /*0224*/ 	.word	0x0500000f


	//   ....[112]....
        /*0228*/ 	.word	0x0500000f


	//   ....[113]....
        /*022c*/ 	.word	0x0500000f


	//   ....[114]....
        /*0230*/ 	.word	0x0500000f


	//   ....[115]....
        /*0234*/ 	.word	0x0500000f


	//   ....[116]....
        /*0238*/ 	.word	0x0500000f


	//   ....[117]....
        /*023c*/ 	.word	0x0500000f


	//   ....[118]....
        /*0240*/ 	.word	0x0500000f


	//   ....[119]....
        /*0244*/ 	.word	0x0500000f


	//   ....[120]....
        /*0248*/ 	.word	0x0500000f


	//----- nvinfo : EIATTR_COOP_GROUP_INSTR_OFFSETS
	.align		4
.L_1107:
        /*024c*/ 	.byte	0x04, 0x28
        /*024e*/ 	.short	(.L_1109 - .L_1108)


	//   ....[0]....
.L_1108:
        /*0250*/ 	.word	0x00000080


	//   ....[1]....
        /*0254*/ 	.word	0x00000090


	//   ....[2]....
        /*0258*/ 	.word	0x000002d0


	//   ....[3]....
        /*025c*/ 	.word	0x00000430


	//   ....[4]....
        /*0260*/ 	.word	0x00000550


	//   ....[5]....
        /*0264*/ 	.word	0x000006b0


	//   ....[6]....
        /*0268*/ 	.word	0x00000fd0


	//   ....[7]....
        /*026c*/ 	.word	0x00002a30


	//   ....[8]....
        /*0270*/ 	.word	0x00002ab0


	//   ....[9]....
        /*0274*/ 	.word	0x00002f70


	//   ....[10]....
        /*0278*/ 	.word	0x00002fe0


	//   ....[11]....
        /*027c*/ 	.word	0x00003db0


	//   ....[12]....
        /*0280*/ 	.word	0x00005490


	//   ....[13]....
        /*0284*/ 	.word	0x000054b0


	//   ....[14]....
        /*0288*/ 	.word	0x000054e0


	//   ....[15]....
        /*028c*/ 	.word	0x000054f0


	//   ....[16]....
        /*0290*/ 	.word	0x00006860


	//   ....[17]....
        /*0294*/ 	.word	0x000069a0


	//   ....[18]....
        /*0298*/ 	.word	0x000069e0


	//   ....[19]....
        /*029c*/ 	.word	0x00006ae0


	//   ....[20]....
        /*02a0*/ 	.word	0x00006af0


	//   ....[21]....
        /*02a4*/ 	.word	0x000079e0


	//   ....[22]....
        /*02a8*/ 	.word	0x00007a20


	//   ....[23]....
        /*02ac*/ 	.word	0x00007a60


	//   ....[24]....
        /*02b0*/ 	.word	0x00007aa0


	//   ....[25]....
        /*02b4*/ 	.word	0x00007ac0


	//   ....[26]....
        /*02b8*/ 	.word	0x00007af0


	//   ....[27]....
        /*02bc*/ 	.word	0x00007fc0


	//   ....[28]....
        /*02c0*/ 	.word	0x00007fd0


	//   ....[29]....
        /*02c4*/ 	.word	0x00008870


	//   ....[30]....
        /*02c8*/ 	.word	0x00009a80


	//   ....[31]....
        /*02cc*/ 	.word	0x00009a90


	//   ....[32]....
        /*02d0*/ 	.word	0x00009aa0


	//   ....[33]....
        /*02d4*/ 	.word	0x00009ab0


	//   ....[34]....
        /*02d8*/ 	.word	0x00009ad0


	//   ....[35]....
        /*02dc*/ 	.word	0x00009ae0


	//   ....[36]....
        /*02e0*/ 	.word	0x00009b00


	//   ....[37]....
        /*02e4*/ 	.word	0x00009b30


	//   ....[38]....
        /*02e8*/ 	.word	0x0000a490


	//   ....[39]....
        /*02ec*/ 	.word	0x0000a4d0


	//   ....[40]....
        /*02f0*/ 	.word	0x0000a500


	//   ....[41]....
        /*02f4*/ 	.word	0x0000a520


	//   ....[42]....
        /*02f8*/ 	.word	0x0000a560


	//   ....[43]....
        /*02fc*/ 	.word	0x0000a5d0


	//   ....[44]....
        /*0300*/ 	.word	0x0000a600


	//   ....[45]....
        /*0304*/ 	.word	0x0000a660


	//   ....[46]....
        /*0308*/ 	.word	0x0000a690


	//   ....[47]....
        /*030c*/ 	.word	0x0000a6f0


	//   ....[48]....
        /*0310*/ 	.word	0x0000a720


	//   ....[49]....
        /*0314*/ 	.word	0x0000a770


	//   ....[50]....
        /*0318*/ 	.word	0x0000afd0


	//   ....[51]....
        /*031c*/ 	.word	0x0000afe0


	//   ....[52]....
        /*0320*/ 	.word	0x0000aff0


	//   ....[53]....
        /*0324*/ 	.word	0x0000b080


	//   ....[54]....
        /*0328*/ 	.word	0x0000b090


	//   ....[55]....
        /*032c*/ 	.word	0x0000b0f0


	//   ....[56]....
        /*0330*/ 	.word	0x0000b120


	//   ....[57]....
        /*0334*/ 	.word	0x0000b160


	//   ....[58]....
        /*0338*/ 	.word	0x0000b3a0


	//   ....[59]....
        /*033c*/ 	.word	0x0000b3c0


	//   ....[60]....
        /*0340*/ 	.word	0x0000b3e0


	//   ....[61]....
        /*0344*/ 	.word	0x0000b460


	//   ....[62]....
        /*0348*/ 	.word	0x0000b480


	//   ....[63]....
        /*034c*/ 	.word	0x0000b500


	//   ....[64]....
        /*0350*/ 	.word	0x0000b520


	//   ....[65]....
        /*0354*/ 	.word	0x0000b530


	//   ....[66]....
        /*0358*/ 	.word	0x0000bac0


	//   ....[67]....
        /*035c*/ 	.word	0x0000bae0


	//   ....[68]....
        /*0360*/ 	.word	0x0000bb00


	//   ....[69]....
        /*0364*/ 	.word	0x0000bb10


	//   ....[70]....
        /*0368*/ 	.word	0x0000bbb0


	//   ....[71]....
        /*036c*/ 	.word	0x0000bbe0


	//   ....[72]....
        /*0370*/ 	.word	0x0000bbf0


	//   ....[73]....
        /*0374*/ 	.word	0x0000bc60


	//   ....[74]....
        /*0378*/ 	.word	0x0000c000


	//   ....[75]....
        /*037c*/ 	.word	0x0000c4a0


	//   ....[76]....
        /*0380*/ 	.word	0x0000c590


	//   ....[77]....
        /*0384*/ 	.word	0x0000c640


	//   ....[78]....
        /*0388*/ 	.word	0x0000c6b0


	//   ....[79]....
        /*038c*/ 	.word	0x0000c7a0


	//   ....[80]....
        /*0390*/ 	.word	0x0000c810


	//   ....[81]....
        /*0394*/ 	.word	0x0000c8f0


	//   ....[82]....
        /*0398*/ 	.word	0x0000c9b0


	//   ....[83]....
        /*039c*/ 	.word	0x0000caa0


	//   ....[84]....
        /*03a0*/ 	.word	0x0000cb40


	//   ....[85]....
        /*03a4*/ 	.word	0x0000cba0


	//   ....[86]....
        /*03a8*/ 	.word	0x0000cc50


	//   ....[87]....
        /*03ac*/ 	.word	0x0000cd20


	//   ....[88]....
        /*03b0*/ 	.word	0x0000cda0


	//   ....[89]....
        /*03b4*/ 	.word	0x0000ce70


	//   ....[90]....
        /*03b8*/ 	.word	0x0000cee0


	//   ....[91]....
        /*03bc*/ 	.word	0x0000cfa0


	//   ....[92]....
        /*03c0*/ 	.word	0x0000d040


	//   ....[93]....
        /*03c4*/ 	.word	0x0000d110


	//   ....[94]....
        /*03c8*/ 	.word	0x0000d180


	//   ....[95]....
        /*03cc*/ 	.word	0x0000d240


	//   ....[96]....
        /*03d0*/ 	.word	0x0000d380


	//   ....[97]....
        /*03d4*/ 	.word	0x0000d450


	//   ....[98]....
        /*03d8*/ 	.word	0x0000d4e0


	//   ....[99]....
        /*03dc*/ 	.word	0x0000d5c0


	//   ....[100]....
        /*03e0*/ 	.word	0x0000d620


	//   ....[101]....
        /*03e4*/ 	.word	0x0000d6f0


	//   ....[102]....
        /*03e8*/ 	.word	0x0000d750


	//   ....[103]....
        /*03ec*/ 	.word	0x0000d830


	//   ....[104]....
        /*03f0*/ 	.word	0x0000d920


	//   ....[105]....
        /*03f4*/ 	.word	0x0000d9c0


	//   ....[106]....
        /*03f8*/ 	.word	0x0000da20


	//   ....[107]....
        /*03fc*/ 	.word	0x0000db10


	//   ....[108]....
        /*0400*/ 	.word	0x0000db70


	//   ....[109]....
        /*0404*/ 	.word	0x0000dc60


	//   ....[110]....
        /*0408*/ 	.word	0x0000dcc0


	//   ....[111]....
        /*040c*/ 	.word	0x0000dd80


	//   ....[112]....
        /*0410*/ 	.word	0x0000dec0


	//   ....[113]....
        /*0414*/ 	.word	0x0000df70


	//   ....[114]....
        /*0418*/ 	.word	0x0000e060


	//   ....[115]....
        /*041c*/ 	.word	0x0000e170


	//   ....[116]....
        /*0420*/ 	.word	0x0000e1f0


	//   ....[117]....
        /*0424*/ 	.word	0x0000e2e0


	//   ....[118]....
        /*0428*/ 	.word	0x0000e350


	//   ....[119]....
        /*042c*/ 	.word	0x0000e420


	//   ....[120]....
        /*0430*/ 	.word	0x0000e530


	//----- nvinfo : EIATTR_REG_RECONFIG
	.align		4
.L_1109:
        /*0434*/ 	.byte	0x01, 0x54
	.zero		2


	//----- nvinfo : EIATTR_SYSCALL_OFFSETS
	.align		4
        /*0438*/ 	.byte	0x04, 0x46
        /*043a*/ 	.short	(.L_1111 - .L_1110)


	//   ....[0]....
.L_1110:
        /*043c*/ 	.word	0x00001190


	//   ....[1]....
        /*0440*/ 	.word	0x00008fb0


	//   ....[2]....
        /*0444*/ 	.word	0x000090f0


	//   ....[3]....
        /*0448*/ 	.word	0x000091e0


	//   ....[4]....
        /*044c*/ 	.word	0x00009fd0


	//----- nvinfo : EIATTR_MBARRIER_INSTR_OFFSETS
	.align		4
.L_1111:
        /*0450*/ 	.byte	0x04, 0x39
        /*0452*/ 	.short	(.L_1113 - .L_1112)


	//   ....[0]....
.L_1112:
        /*0454*/ 	.word	0x00000180
        /*0458*/ 	.word	0x000000ff
        /*045c*/ 	.word	0x0002d800
        /*0460*/ 	.short	0x0100
        /*0462*/ 	.byte	0x08
	.zero		1


	//   ....[1]....
        /*0464*/ 	.word	0x00000190
        /*0468*/ 	.word	0x000000ff
        /*046c*/ 	.word	0x0002d820
        /*0470*/ 	.short	0x0100
        /*0472*/ 	.byte	0x08
	.zero		1


	//   ....[2]....
        /*0474*/ 	.word	0x00000280
        /*0478*/ 	.word	0x000000ff
        /*047c*/ 	.word	0x0002d830
        /*0480*/ 	.short	0x0100
        /*0482*/ 	.byte	0x08
	.zero		1


	//   ....[3]....
        /*0484*/ 	.word	0x00000290
        /*0488*/ 	.word	0x000000ff
        /*048c*/ 	.word	0x0002d840
        /*0490*/ 	.short	0x0100
        /*0492*/ 	.byte	0x08
	.zero		1


	//   ....[4]....
        /*0494*/ 	.word	0x000002a0
        /*0498*/ 	.word	0x000000ff
        /*049c*/ 	.word	0x0002d838
        /*04a0*/ 	.short	0x0100
        /*04a2*/ 	.byte	0x08
	.zero		1


	//   ....[5]....
        /*04a4*/ 	.word	0x000002b0
        /*04a8*/ 	.word	0x000000ff
        /*04ac*/ 	.word	0x0002d848
        /*04b0*/ 	.short	0x0100
        /*04b2*/ 	.byte	0x08
	.zero		1


	//   ....[6]....
        /*04b4*/ 	.word	0x000003e0
        /*04b8*/ 	.word	0x000000ff
        /*04bc*/ 	.word	0x0002d850
        /*04c0*/ 	.short	0x0100
        /*04c2*/ 	.byte	0x08
	.zero		1


	//   ....[7]....
        /*04c4*/ 	.word	0x000003f0
        /*04c8*/ 	.word	0x000000ff
        /*04cc*/ 	.word	0x0002d860
        /*04d0*/ 	.short	0x0100
        /*04d2*/ 	.byte	0x08
	.zero		1


	//   ....[8]....
        /*04d4*/ 	.word	0x00000400
        /*04d8*/ 	.word	0x000000ff
        /*04dc*/ 	.word	0x0002d858
        /*04e0*/ 	.short	0x0100
        /*04e2*/ 	.byte	0x08
	.zero		1


	//   ....[9]....
        /*04e4*/ 	.word	0x00000410
        /*04e8*/ 	.word	0x000000ff
        /*04ec*/ 	.word	0x0002d868
        /*04f0*/ 	.short	0x0100
        /*04f2*/ 	.byte	0x08
	.zero		1


	//   ....[10]....
        /*04f4*/ 	.word	0x00000500
        /*04f8*/ 	.word	0x000000ff
        /*04fc*/ 	.word	0x0002d870
        /*0500*/ 	.short	0x0100
        /*0502*/ 	.byte	0x06
	.zero		1


	//   ....[11]....
        /*0504*/ 	.word	0x00000510
        /*0508*/ 	.word	0x000000ff
        /*050c*/ 	.word	0x0002d880
        /*0510*/ 	.short	0x0100
        /*0512*/ 	.byte	0x06
	.zero		1


	//   ....[12]....
        /*0514*/ 	.word	0x00000520
        /*0518*/ 	.word	0x000000ff
        /*051c*/ 	.word	0x0002d878
        /*0520*/ 	.short	0x0100
        /*0522*/ 	.byte	0x06
	.zero		1


	//   ....[13]....
        /*0524*/ 	.word	0x00000530
        /*0528*/ 	.word	0x000000ff
        /*052c*/ 	.word	0x0002d888
        /*0530*/ 	.short	0x0100
        /*0532*/ 	.byte	0x06
	.zero		1


	//   ....[14]....
        /*0534*/ 	.word	0x00000660
        /*0538*/ 	.word	0x000000ff
        /*053c*/ 	.word	0x0002d890
        /*0540*/ 	.short	0x0100
        /*0542*/ 	.byte	0x08
	.zero		1


	//   ....[15]....
        /*0544*/ 	.word	0x00000670
        /*0548*/ 	.word	0x000000ff
        /*054c*/ 	.word	0x0002d8a0
        /*0550*/ 	.short	0x0100
        /*0552*/ 	.byte	0x08
	.zero		1


	//   ....[16]....
        /*0554*/ 	.word	0x00000680
        /*0558*/ 	.word	0x000000ff
        /*055c*/ 	.word	0x0002d898
        /*0560*/ 	.short	0x0100
        /*0562*/ 	.byte	0x08
	.zero		1


	//   ....[17]....
        /*0564*/ 	.word	0x00000690
        /*0568*/ 	.word	0x000000ff
        /*056c*/ 	.word	0x0002d8a8
        /*0570*/ 	.short	0x0100
        /*0572*/ 	.byte	0x08
	.zero		1


	//   ....[18]....
        /*0574*/ 	.word	0x000007d0
        /*0578*/ 	.word	0x000000ff
        /*057c*/ 	.word	0x0002d8b0
        /*0580*/ 	.short	0x0100
        /*0582*/ 	.byte	0x08
	.zero		1


	//   ....[19]....
        /*0584*/ 	.word	0x000007e0
        /*0588*/ 	.word	0x000000ff
        /*058c*/ 	.word	0x0002d8c0
        /*0590*/ 	.short	0x0100
        /*0592*/ 	.byte	0x08
	.zero		1


	//   ....[20]....
        /*0594*/ 	.word	0x000007f0
        /*0598*/ 	.word	0x000000ff
        /*059c*/ 	.word	0x0002d8b8
        /*05a0*/ 	.short	0x0100
        /*05a2*/ 	.byte	0x08
	.zero		1


	//   ....[21]....
        /*05a4*/ 	.word	0x00000800
        /*05a8*/ 	.word	0x000000ff
        /*05ac*/ 	.word	0x0002d8c8
        /*05b0*/ 	.short	0x0100
        /*05b2*/ 	.byte	0x08
	.zero		1


	//   ....[22]....
        /*05b4*/ 	.word	0x000011b0
        /*05b8*/ 	.word	0x000000ff
        /*05bc*/ 	.word	0x0002d800
        /*05c0*/ 	.short	0x010a
        /*05c2*/ 	.byte	0x2a
	.zero		1


	//   ....[23]....
        /*05c4*/ 	.word	0x00001220
        /*05c8*/ 	.word	0x000000ff
        /*05cc*/ 	.word	0x0002d830
        /*05d0*/ 	.short	0x010a
        /*05d2*/ 	.byte	0x2a
	.zero		1


	//   ....[24]....
        /*05d4*/ 	.word	0x00001260
        /*05d8*/ 	.word	0x000000ff
        /*05dc*/ 	.word	0x0002d830
        /*05e0*/ 	.short	0x010a
        /*05e2*/ 	.byte	0x2a
	.zero		1


	//   ....[25]....
        /*05e4*/ 	.word	0x00001eb0
        /*05e8*/ 	.word	0x000000ff
        /*05ec*/ 	.word	0x00000000
        /*05f0*/ 	.short	0x0101
        /*05f2*/ 	.byte	0x05
	.zero		1


	//   ....[26]....
        /*05f4*/ 	.word	0x00004090
        /*05f8*/ 	.word	0x000000ff
        /*05fc*/ 	.word	0x0002d830
        /*0600*/ 	.short	0x010a
        /*0602*/ 	.byte	0x0a
	.zero		1


	//   ....[27]....
        /*0604*/ 	.word	0x000040d0
        /*0608*/ 	.word	0x000000ff
        /*060c*/ 	.word	0x0002d830
        /*0610*/ 	.short	0x010a
        /*0612*/ 	.byte	0x0a
	.zero		1


	//   ....[28]....
        /*0614*/ 	.word	0x000043b0
        /*0618*/ 	.word	0x000000ff
        /*061c*/ 	.word	0x0002d850
        /*0620*/ 	.short	0x010a
        /*0622*/ 	.byte	0x0a
	.zero		1


	//   ....[29]....
        /*0624*/ 	.word	0x000043f0
        /*0628*/ 	.word	0x000000ff
        /*062c*/ 	.word	0x0002d850
        /*0630*/ 	.short	0x010a
        /*0632*/ 	.byte	0x0a
	.zero		1


	//   ....[30]....
        /*0634*/ 	.word	0x00004d50
        /*0638*/ 	.word	0x000000ff
        /*063c*/ 	.word	0x00000000
        /*0640*/ 	.short	0x0101
        /*0642*/ 	.byte	0x0a
	.zero		1


	//   ....[31]....
        /*0644*/ 	.word	0x000062e0
        /*0648*/ 	.word	0x000000ff
        /*064c*/ 	.word	0x00000000
        /*0650*/ 	.short	0x0101
        /*0652*/ 	.byte	0x07
	.zero		1


	//   ....[32]....
        /*0654*/ 	.word	0x000068f0
        /*0658*/ 	.word	0x000000ff
        /*065c*/ 	.word	0x0002d850
        /*0660*/ 	.short	0x010a
        /*0662*/ 	.byte	0x05
	.zero		1


	//   ....[33]....
        /*0664*/ 	.word	0x00006930
        /*0668*/ 	.word	0x000000ff
        /*066c*/ 	.word	0x0002d850
        /*0670*/ 	.short	0x010a
        /*0672*/ 	.byte	0x05
	.zero		1


	//   ....[34]....
        /*0674*/ 	.word	0x00006fd0
        /*0678*/ 	.word	0x000000ff
        /*067c*/ 	.word	0x00000000
        /*0680*/ 	.short	0x0101
        /*0682*/ 	.byte	0x05
	.zero		1


	//   ....[35]....
        /*0684*/ 	.word	0x00007ae0
        /*0688*/ 	.word	0x000000ff
        /*068c*/ 	.word	0x00000000
        /*0690*/ 	.short	0x0101
        /*0692*/ 	.byte	0x04
	.zero		1


	//   ....[36]....
        /*0694*/ 	.word	0x00009740
        /*0698*/ 	.word	0x000000ff
        /*069c*/ 	.word	0x0002d840
        /*06a0*/ 	.short	0x010a
        /*06a2*/ 	.byte	0x2d
	.zero		1


	//   ....[37]....
        /*06a4*/ 	.word	0x00009d70
        /*06a8*/ 	.word	0x000000ff
        /*06ac*/ 	.word	0x0002d830
        /*06b0*/ 	.short	0x0107
        /*06b2*/ 	.byte	0x2d
	.zero		1


	//   ....[38]....
        /*06b4*/ 	.word	0x00009e00
        /*06b8*/ 	.word	0x000000ff
        /*06bc*/ 	.word	0x0002d830
        /*06c0*/ 	.short	0x0101
        /*06c2*/ 	.byte	0x2d
	.zero		1


	//   ....[39]....
        /*06c4*/ 	.word	0x0000a8c0
        /*06c8*/ 	.word	0x000000ff
        /*06cc*/ 	.word	0x0002d800
        /*06d0*/ 	.short	0x0107
        /*06d2*/ 	.byte	0x2d
	.zero		1


	//   ....[40]....
        /*06d4*/ 	.word	0x0000a920
        /*06d8*/ 	.word	0x000000ff
        /*06dc*/ 	.word	0x0002d800
        /*06e0*/ 	.short	0x0101
        /*06e2*/ 	.byte	0x2d
	.zero		1


	//   ....[41]....
        /*06e4*/ 	.word	0x0000a930
        /*06e8*/ 	.word	0x000000ff
        /*06ec*/ 	.word	0x0002d820
        /*06f0*/ 	.short	0x010a
        /*06f2*/ 	.byte	0x2d
	.zero		1


	//   ....[42]....
        /*06f4*/ 	.word	0x0000ada0
        /*06f8*/ 	.word	0x00000007
        /*06fc*/ 	.word	0x0002d840
        /*0700*/ 	.short	0x010a
        /*0702*/ 	.byte	0x3f
	.zero		1


	//   ....[43]....
        /*0704*/ 	.word	0x0000b210
        /*0708*/ 	.word	0x00000007
        /*070c*/ 	.word	0x0002d830
        /*0710*/ 	.short	0x0107
        /*0712*/ 	.byte	0x3f
	.zero		1


	//   ....[44]....
        /*0714*/ 	.word	0x0000b2e0
        /*0718*/ 	.word	0x00000007
        /*071c*/ 	.word	0x0002d830
        /*0720*/ 	.short	0x0101
        /*0722*/ 	.byte	0x3f
	.zero		1


	//   ....[45]....
        /*0724*/ 	.word	0x0000b340
        /*0728*/ 	.word	0x00000007
        /*072c*/ 	.word	0x0002d860
        /*0730*/ 	.short	0x010a
        /*0732*/ 	.byte	0x3f
	.zero		1


	//   ....[46]....
        /*0734*/ 	.word	0x0000b6a0
        /*0738*/ 	.word	0x00000007
        /*073c*/ 	.word	0x0002d850
        /*0740*/ 	.short	0x0107
        /*0742*/ 	.byte	0x3f
	.zero		1


	//   ....[47]....
        /*0744*/ 	.word	0x0000b820
        /*0748*/ 	.word	0x00000007
        /*074c*/ 	.word	0x0002d850
        /*0750*/ 	.short	0x0101
        /*0752*/ 	.byte	0x3f
	.zero		1


	//   ....[48]....
        /*0754*/ 	.word	0x0000b9d0
        /*0758*/ 	.word	0x00000000
        /*075c*/ 	.word	0x0002d860
        /*0760*/ 	.short	0x010a
        /*0762*/ 	.byte	0x3f
	.zero		1


	//   ....[49]....
        /*0764*/ 	.word	0x0000be20
        /*0768*/ 	.word	0x00000000
        /*076c*/ 	.word	0x0002d850
        /*0770*/ 	.short	0x0107
        /*0772*/ 	.byte	0x3f
	.zero		1


	//   ....[50]....
        /*0774*/ 	.word	0x0000bf00
        /*0778*/ 	.word	0x00000000
        /*077c*/ 	.word	0x0002d850
        /*0780*/ 	.short	0x0101
        /*0782*/ 	.byte	0x3f
	.zero		1


	//   ....[51]....
        /*0784*/ 	.word	0x0000bf90
        /*0788*/ 	.word	0x00000007
        /*078c*/ 	.word	0x0002d820
        /*0790*/ 	.short	0x010a
        /*0792*/ 	.byte	0x3f
	.zero		1


	//   ....[52]....
        /*0794*/ 	.word	0x0000c0f0
        /*0798*/ 	.word	0x00000005
        /*079c*/ 	.word	0x0002d840
        /*07a0*/ 	.short	0x010a
        /*07a2*/ 	.byte	0x3f
	.zero		1


	//   ....[53]....
        /*07a4*/ 	.word	0x0000c190
        /*07a8*/ 	.word	0x00000003
        /*07ac*/ 	.word	0x0002d840
        /*07b0*/ 	.short	0x010a
        /*07b2*/ 	.byte	0x3f
	.zero		1


	//   ....[54]....
        /*07b4*/ 	.word	0x0000c1d0
        /*07b8*/ 	.word	0x00000005
        /*07bc*/ 	.word	0x0002d860
        /*07c0*/ 	.short	0x010a
        /*07c2*/ 	.byte	0x3f
	.zero		1


	//   ....[55]....
        /*07c4*/ 	.word	0x0000c210
        /*07c8*/ 	.word	0x00000003
        /*07cc*/ 	.word	0x0002d860
        /*07d0*/ 	.short	0x010a
        /*07d2*/ 	.byte	0x3f
	.zero		1


	//   ....[56]....
        /*07d4*/ 	.word	0x0000c280
        /*07d8*/ 	.word	0x00000003
        /*07dc*/ 	.word	0x0002d800
        /*07e0*/ 	.short	0x010a
        /*07e2*/ 	.byte	0x3f
	.zero		1


	//   ....[57]....
        /*07e4*/ 	.word	0x0000c2e0
        /*07e8*/ 	.word	0x00000003
        /*07ec*/ 	.word	0x0002d830
        /*07f0*/ 	.short	0x010a
        /*07f2*/ 	.byte	0x3f
	.zero		1


	//   ....[58]....
        /*07f4*/ 	.word	0x0000c340
        /*07f8*/ 	.word	0x0000000d
        /*07fc*/ 	.word	0x0002d830
        /*0800*/ 	.short	0x010a
        /*0802*/ 	.byte	0x3f
	.zero		1


	//   ....[59]....
        /*0804*/ 	.word	0x0000c3a0
        /*0808*/ 	.word	0x0000000e
        /*080c*/ 	.word	0x0002d850
        /*0810*/ 	.short	0x010a
        /*0812*/ 	.byte	0x3f
	.zero		1


	//   ....[60]....
        /*0814*/ 	.word	0x0000c400
        /*0818*/ 	.word	0x00000003
        /*081c*/ 	.word	0x0002d850
        /*0820*/ 	.short	0x010a
        /*0822*/ 	.byte	0x3f
	.zero		1


	//   ....[61]....
        /*0824*/ 	.word	0x0000c4e0
        /*0828*/ 	.word	0x00000002
        /*082c*/ 	.word	0x0002d840
        /*0830*/ 	.short	0x010a
        /*0832*/ 	.byte	0x3f
	.zero		1


	//   ....[62]....
        /*0834*/ 	.word	0x0000d280
        /*0838*/ 	.word	0x00000003
        /*083c*/ 	.word	0x0002d820
        /*0840*/ 	.short	0x010a
        /*0842*/ 	.byte	0x3f
	.zero		1


	//   ....[63]....
        /*0844*/ 	.word	0x0000d2d0
        /*0848*/ 	.word	0x00000007
        /*084c*/ 	.word	0x0002d840
        /*0850*/ 	.short	0x010a
        /*0852*/ 	.byte	0x3f
	.zero		1


	//   ....[64]....
        /*0854*/ 	.word	0x0000d870
        /*0858*/ 	.word	0x00000007
        /*085c*/ 	.word	0x0002d860
        /*0860*/ 	.short	0x010a
        /*0862*/ 	.byte	0x3f
	.zero		1


	//   ....[65]....
        /*0864*/ 	.word	0x0000de10
        /*0868*/ 	.word	0x00000000
        /*086c*/ 	.word	0x0002d860
        /*0870*/ 	.short	0x010a
        /*0872*/ 	.byte	0x3f
	.zero		1


	//   ....[66]....
        /*0874*/ 	.word	0x0000e450
        /*0878*/ 	.word	0x00000007
        /*087c*/ 	.word	0x0002d820
        /*0880*/ 	.short	0x010a
        /*0882*/ 	.byte	0x3f
	.zero		1


	//   ....[67]....
        /*0884*/ 	.word	0x0000e5f0
        /*0888*/ 	.word	0x00000005
        /*088c*/ 	.word	0x0002d840
        /*0890*/ 	.short	0x010a
        /*0892*/ 	.byte	0x3f
	.zero		1


	//   ....[68]....
        /*0894*/ 	.word	0x0000e640
        /*0898*/ 	.word	0x00000003
        /*089c*/ 	.word	0x0002d840
        /*08a0*/ 	.short	0x010a
        /*08a2*/ 	.byte	0x3f
	.zero		1


	//   ....[69]....
        /*08a4*/ 	.word	0x0000e690
        /*08a8*/ 	.word	0x00000005
        /*08ac*/ 	.word	0x0002d860
        /*08b0*/ 	.short	0x010a
        /*08b2*/ 	.byte	0x3f
	.zero		1


	//----- nvinfo : EIATTR_NUM_MBARRIERS
	.align		4
.L_1113:
        /*08b4*/ 	.byte	0x03, 0x38
        /*08b6*/ 	.short	0x0016


	//----- nvinfo : EIATTR_EXIT_INSTR_OFFSETS
	.align		4
        /*08b8*/ 	.byte	0x04, 0x1c
        /*08ba*/ 	.short	(.L_1115 - .L_1114)


	//   ....[0]....
.L_1114:
        /*08bc*/ 	.word	0x0000c260


	//----- nvinfo : EIATTR_MAX_THREADS
	.align		4
.L_1115:
        /*08c0*/ 	.byte	0x04, 0x05
        /*08c2*/ 	.short	(.L_1117 - .L_1116)
.L_1116:
        /*08c4*/ 	.word	0x00000200
        /*08c8*/ 	.word	0x00000001
        /*08cc*/ 	.word	0x00000001


	//----- nvinfo : EIATTR_CRS_STACK_SIZE
	.align		4
.L_1117:
        /*08d0*/ 	.byte	0x04, 0x1e
        /*08d2*/ 	.short	(.L_1119 - .L_1118)
.L_1118:
        /*08d4*/ 	.word	0x00000000


	//----- nvinfo : EIATTR_CBANK_PARAM_SIZE
	.align		4
.L_1119:
        /*08d8*/ 	.byte	0x03, 0x19
        /*08da*/ 	.short	0x0a70


	//----- nvinfo : EIATTR_PARAM_CBANK
	.align		4
        /*08dc*/ 	.byte	0x04, 0x0a
        /*08de*/ 	.short	(.L_1121 - .L_1120)
	.align		4
.L_1120:
        /*08e0*/ 	.word	index@(.nv.constant0._ZN7cutlass13device_kernelIN5flash11enable_sm90INS1_16FlashAttnFwdSm90INS1_25CollectiveMainloopFwdSm90ILi2EN4cute5tupleIJNS5_1CILi1EEES8_S8_EEENS6_IJNS7_ILi192EEENS7_ILi128EEENS7_ILi96EEEEEELi96ENS_6half_tEfNS_4arch4Sm90ELb0ELb0ELb1ELb0ELb1ELb0ELb0ELb0ELb1ELb1ELb1ELb0EEENS1_21CollectiveEpilogueFwdINS6_IJSA_SC_SB_EEES9_SE_SG_Li384ELb0ELb1ELb1ELb0EEENS1_19SingleTileSchedulerILb0ELb1ELb1ELi192EEEEEEEEEvNT_6ParamsE)
        /*08e4*/ 	.short	0x0210
        /*08e6*/ 	.short	0x0a70


	//----- nvinfo : EIATTR_SW_WAR
	.align		4
.L_1121:
        /*08e8*/ 	.byte	0x04, 0x36
        /*08ea*/ 	.short	(.L_1123 - .L_1122)
.L_1122:
        /*08ec*/ 	.word	0x00000008
.L_1123:


//--------------------- .nv.info._ZN7cutlass13device_kernelIN5flash11enable_sm90INS1_16FlashAttnFwdSm90INS1_25CollectiveMainloopFwdSm90ILi2EN4cute5tupleIJNS5_1CILi1EEES8_S8_EEENS6_IJNS7_ILi192EEENS7_ILi128EEENS7_ILi96EEEEEELi96ENS_6half_tEfNS_4arch4Sm90ELb0ELb0ELb1ELb1ELb1ELb0ELb0ELb0ELb1ELb1ELb1ELb0EEENS1_21CollectiveEpilogueFwdINS6_IJSA_SC_SB_EEES9_SE_SG_Li384ELb1ELb1ELb1ELb0EEENS1_36VarlenDynamicPersistentTileSchedulerILi192ELi128ELi384ELi128ELb1ELb1ELb1ELb0ELb1ELb1EEEEEEEEEvNT_6ParamsE --------------------------
	.section	.nv.info._ZN7cutlass13device_kernelIN5flash11enable_sm90INS1_16FlashAttnFwdSm90INS1_25CollectiveMainloopFwdSm90ILi2EN4cute5tupleIJNS5_1CILi1EEES8_S8_EEENS6_IJNS7_ILi192EEENS7_ILi128EEENS7_ILi96EEEEEELi96ENS_6half_tEfNS_4arch4Sm90ELb0ELb0ELb1ELb1ELb1ELb0ELb0ELb0ELb1ELb1ELb1ELb0EEENS1_21CollectiveEpilogueFwdINS6_IJSA_SC_SB_EEES9_SE_SG_Li384ELb1ELb1ELb1ELb0EEENS1_36VarlenDynamicPersistentTileSchedulerILi192ELi128ELi384ELi128ELb1ELb1ELb1ELb0ELb1ELb1EEEEEEEEEvNT_6ParamsE,"",@"SHT_CUDA_INFO"
	.sectionflags	@""
	.align	4


	//----- nvinfo : EIATTR_CUDA_API_VERSION
	.align		4
        /*0000*/ 	.byte	0x04, 0x37
        /*0002*/ 	.short	(.L_1125 - .L_1124)
.L_1124:
        /*0004*/ 	.word	0x00000082


	//----- nvinfo : EIATTR_KPARAM_INFO
	.align		4
.L_1125:
        /*0008*/ 	.byte	0x04, 0x17
        /*000a*/ 	.short	(.L_1127 - .L_1126)
.L_1126:
        /*000c*/ 	.word	0x00000000
        /*0010*/ 	.short	0x0000
        /*0012*/ 	.short	0x0070
        /*0014*/ 	.byte	0x00, 0xf0, 0x01, 0x2a


	//----- nvinfo : EIATTR_SPARSE_MMA_MASK
	.align		4
.L_1127:
        /*0018*/ 	.byte	0x03, 0x50
        /*001a*/ 	.short	0x0000


	//----- nvinfo : EIATTR_MAXREG_COUNT
	.align		4
        /*001c*/ 	.byte	0x03, 0x1b
        /*001e*/ 	.short	0x0080


	//----- nvinfo : EIATTR_NUM_BARRIERS
	.align		4
        /*0020*/ 	.byte	0x02, 0x4c
        /*0022*/ 	.byte	0x10
	.zero		1


	//----- nvinfo : EIATTR_EXTERNS
	.align		4
        /*0024*/ 	.byte	0x04, 0x0f
        /*0026*/ 	.short	(.L_1129 - .L_1128)


	//   ....[0]....
	.align		4
.L_1128:
        /*0028*/ 	.word	index@(__assertfail)


	//----- nvinfo : EIATTR_ANNOTATIONS
	.align		4
.L_1129:
        /*002c*/ 	.byte	0x04, 0x55
        /*002e*/ 	.short	(.L_1131 - .L_1130)


	//   ....[0]....
.L_1130:
        /* <DEDUP_REMOVED lines=36> */


	//----- nvinfo : EIATTR_MERCURY_ISA_VERSION
	.align		4
.L_1131:
        /*0258*/ 	.byte	0x03, 0x5f
        /*025a*/ 	.short	0x0101


	//----- nvinfo : EIATTR_UNUSED_LOAD_BYTE_OFFSET
	.align		4
        /*025c*/ 	.byte	0x04, 0x44
        /*025e*/ 	.short	(.L_1133 - .L_1132)


	//   ....[0]....
.L_1132:
        /*0260*/ 	.word	0x00000970
        /*0264*/ 	.word	0x0000fff0


	//   ....[1]....
        /*0268*/ 	.word	0x00007790
        /*026c*/ 	.word	0x0000fff0


	//----- nvinfo : EIATTR_INT_WARP_WIDE_INSTR_OFFSETS
	.align		4
.L_1133:
        /*0270*/ 	.byte	0x04, 0x31
        /*0272*/ 	.short	(.L_1135 - .L_1134)


	//   ....[0]....
.L_1134:
        /*0274*/ 	.word	0x000000c0


	//   ....[1]....
        /*0278*/ 	.word	0x000000d0


	//   ....[2]....
        /*027c*/ 	.word	0x00000170


	//   ....[3]....
        /*0280*/ 	.word	0x0000b470


	//   ....[4]....
        /*0284*/ 	.word	0x0000b500


	//   ....[5]....
        /*0288*/ 	.word	0x0000e1b0


	//   ....[6]....
        /*028c*/ 	.word	0x0000e240


	//----- nvinfo : EIATTR_COOP_GROUP_MASK_REGIDS
	.align		4
.L_1135:
        /*0290*/ 	.byte	0x04, 0x29
        /*0292*/ 	.short	(.L_1137 - .L_1136)


	//   ....[0]....
.L_1136:
        /*0294*/ 	.word	0xffffffff


	//   ....[1]....
        /*0298*/ 	.word	0xffffffff


	//   ....[2]....
        /*029c*/ 	.word	0xffffffff


	//   ....[3]....
        /*02a0*/ 	.word	0xffffffff


	//   ....[4]....
        /*02a4*/ 	.word	0xffffffff


	//   ....[5]....
        /*02a8*/ 	.word	0xffffffff


	//   ....[6]....
        /*02ac*/ 	.word	0xffffffff


	//   ....[7]....
        /*02b0*/ 	.word	0xffffffff


	//   ....[8]....
        /*02b4*/ 	.word	0xffffffff


	//   ....[9]....
        /*02b8*/ 	.word	0xffffffff


	//   ....[10]....
        /*02bc*/ 	.word	0xffffffff


	//   ....[11]....
        /*02c0*/ 	.word	0xffffffff


	//   ....[12]....
        /*02c4*/ 	.word	0xffffffff


	//   ....[13]....
        /*02c8*/ 	.word	0xffffffff


	//   ....[14]....
        /*02cc*/ 	.word	0xffffffff


	//   ....[15]....
        /*02d0*/ 	.word	0xffffffff


	//   ....[16]....
        /*02d4*/ 	.word	0xffffffff


	//   ....[17]....
        /*02d8*/ 	.word	0xffffffff


	//   ....[18]....
        /*02dc*/ 	.word	0xffffffff


	//   ....[19]....
        /*02e0*/ 	.word	0xffffffff


	//   ....[20]....
        /*02e4*/ 	.word	0xffffffff


	//   ....[21]....
        /*02e8*/ 	.word	0xffffffff


	//   ....[22]....
        /*02ec*/ 	.word	0xffffffff


	//   ....[23]....
        /*02f0*/ 	.word	0xffffffff


	//   ....[24]....
        /*02f4*/ 	.word	0xffffffff


	//   ....[25]....
        /*02f8*/ 	.word	0xffffffff


	//   ....[26]....
        /*02fc*/ 	.word	0xffffffff


	//   ....[27]....
        /*0300*/ 	.word	0xffffffff


	//   ....[28]....
        /*0304*/ 	.word	0xffffffff


	//   ....[29]....
        /*0308*/ 	.word	0xffffffff


	//   ....[30]....
        /*030c*/ 	.word	0xffffffff


	//   ....[31]....
        /*0310*/ 	.word	0xffffffff


	//   ....[32]....
        /*0314*/ 	.word	0xffffffff


	//   ....[33]....
        /*0318*/ 	.word	0xffffffff


	//   ....[34]....
        /*031c*/ 	.word	0xffffffff


	//   ....[35]....
        /*0320*/ 	.word	0xffffffff


	//   ....[36]....
        /*0324*/ 	.word	0xffffffff


	//   ....[37]....
        /*0328*/ 	.word	0xffffffff


	//   ....[38]....
        /*032c*/ 	.word	0xffffffff


	//   ....[39]....
        /*0330*/ 	.word	0xffffffff


	//   ....[40]....
        /*0334*/ 	.word	0xffffffff


	//   ....[41]....
        /*0338*/ 	.word	0xffffffff


	//   ....[42]....
        /*033c*/ 	.word	0xffffffff


	//   ....[43]....
        /*0340*/ 	.word	0xffffffff


	//   ....[44]....
        /*0344*/ 	.word	0xffffffff


	//   ....[45]....
        /*0348*/ 	.word	0xffffffff


	//   ....[46]....
        /*034c*/ 	.word	0xffffffff


	//   ....[47]....
        /*0350*/ 	.word	0xffffffff


	//   ....[48]....
        /*0354*/ 	.word	0xffffffff


	//   ....[49]....
        /*0358*/ 	.word	0xffffffff


	//   ....[50]....
        /*035c*/ 	.word	0xffffffff


	//   ....[51]....
        /*0360*/ 	.word	0xffffffff


	//   ....[52]....
        /*0364*/ 	.word	0xffffffff


	//   ....[53]....
        /*0368*/ 	.word	0xffffffff


	//   ....[54]....
        /*036c*/ 	.word	0xffffffff


	//   ....[55]....
        /*0370*/ 	.word	0xffffffff


	//   ....[56]....
        /*0374*/ 	.word	0xffffffff


	//   ....[57]....
        /*0378*/ 	.word	0xffffffff


	//   ....[58]....
        /*037c*/ 	.word	0xffffffff


	//   ....[59]....
        /*0380*/ 	.word	0xffffffff


	//   ....[60]....
        /*0384*/ 	.word	0xffffffff


	//   ....[61]....
        /*0388*/ 	.word	0xffffffff


	//   ....[62]....
        /*038c*/ 	.word	0xffffffff


	//   ....[63]....
        /*0390*/ 	.word	0xffffffff


	//   ....[64]....
        /*0394*/ 	.word	0xffffffff


	//   ....[65]....
        /*0398*/ 	.word	0xffffffff


	//   ....[66]....
        /*039c*/ 	.word	0xffffffff


	//   ....[67]....
        /*03a0*/ 	.word	0xffffffff


	//   ....[68]....
        /*03a4*/ 	.word	0xffffffff


	//   ....[69]....
        /*03a8*/ 	.word	0xffffffff


	//   ....[70]....
        /*03ac*/ 	.word	0xffffffff


	//   ....[71]....
        /*03b0*/ 	.word	0xffffffff


	//   ....[72]....
        /*03b4*/ 	.word	0xffffffff


	//   ....[73]....
        /*03b8*/ 	.word	0xffffffff


	//   ....[74]....
        /*03bc*/ 	.word	0xffffffff


	//   ....[75]....
        /*03c0*/ 	.word	0xffffffff


	//   ....[76]....
        /*03c4*/ 	.word	0xffffffff


	//   ....[77]....
        /*03c8*/ 	.word	0xffffffff


	//   ....[78]....
        /*03cc*/ 	.word	0xffffffff


	//   ....[79]....
        /*03d0*/ 	.word	0xffffffff


	//   ....[80]....
        /*03d4*/ 	.word	0xffffffff


	//   ....[81]....
        /*03d8*/ 	.word	0xffffffff


	//   ....[82]....
        /*03dc*/ 	.word	0xffffffff


	//   ....[83]....
        /*03e0*/ 	.word	0xffffffff


	//   ....[84]....
        /*03e4*/ 	.word	0xffffffff


	//   ....[85]....
        /*03e8*/ 	.word	0xffffffff


	//   ....[86]....
        /*03ec*/ 	.word	0xffffffff


	//   ....[87]....
        /*03f0*/ 	.word	0xffffffff


	//   ....[88]....
        /*03f4*/ 	.word	0xffffffff


	//   ....[89]....
        /*03f8*/ 	.word	0xffffffff


	//   ....[90]....
        /*03fc*/ 	.word	0xffffffff


	//   ....[91]....
        /*0400*/ 	.word	0xffffffff


	//   ....[92]....
        /*0404*/ 	.word	0xffffffff


	//   ....[93]....
        /*0408*/ 	.word	0xffffffff


	//   ....[94]....
        /*040c*/ 	.word	0xffffffff


	//   ....[95]....
        /*0410*/ 	.word	0xffffffff


	//   ....[96]....
        /*0414*/ 	.word	0xffffffff


	//   ....[97]....
        /*0418*/ 	.word	0xffffffff


	//   ....[98]....
        /*041c*/ 	.word	0xffffffff


	//   ....[99]....
        /*0420*/ 	.word	0xffffffff


	//   ....[100]....
        /*0424*/ 	.word	0xffffffff


	//   ....[101]....
        /*0428*/ 	.word	0xffffffff


	//   ....[102]....
        /*042c*/ 	.word	0xffffffff


	//   ....[103]....
        /*0430*/ 	.word	0xffffffff


	//   ....[104]....
        /*0434*/ 	.word	0xffffffff


	//   ....[105]....
        /*0438*/ 	.word	0xffffffff


	//   ....[106]....
        /*043c*/ 	.word	0xffffffff


	//   ....[107]....
        /*0440*/ 	.word	0xffffffff


	//   ....[108]....
        /*0444*/ 	.word	0xffffffff


	//   ....[109]....
        /*0448*/ 	.word	0xffffffff


	//   ....[110]....
        /*044c*/ 	.word	0xffffffff


	//   ....[111]....
        /*0450*/ 	.word	0xffffffff


	//   ....[112]....
        /*0454*/ 	.word	0xffffffff


	//   ....[113]....
        /*0458*/ 	.word	0xffffffff


	//   ....[114]....
        /*045c*/ 	.word	0xffffffff


	//   ....[115]....
        /*0460*/ 	.word	0xffffffff


	//   ....[116]....
        /*0464*/ 	.word	0xffffffff


	//   ....[117]....
        /*0468*/ 	.word	0x0500000f


	//   ....[118]....
        /*046c*/ 	.word	0x0500000f


	//   ....[119]....
        /*0470*/ 	.word	0x0500000f


	//   ....[120]....
        /*0474*/ 	.word	0x0500000f


	//   ....[121]....
        /*0478*/ 	.word	0x0500000f


	//   ....[122]....
        /*047c*/ 	.word	0x0500000f


	//   ....[123]....
        /*0480*/ 	.word	0x0500000f


	//   ....[124]....
        /*0484*/ 	.word	0x0500000f


	//   ....[125]....
        /*0488*/ 	.word	0x0500000f


	//   ....[126]....
        /*048c*/ 	.word	0x0500000f


	//   ....[127]....
        /*0490*/ 	.word	0x0500000f


	//   ....[128]....
        /*0494*/ 	.word	0x0500000f


	//   ....[129]....
        /*0498*/ 	.word	0x0500000f


	//   ....[130]....
        /*049c*/ 	.word	0x0500000f


	//   ....[131]....
        /*04a0*/ 	.word	0x0500000f


	//   ....[132]....
        /*04a4*/ 	.word	0x0500000f


	//   ....[133]....
        /*04a8*/ 	.word	0x0500000f


	//   ....[134]....
        /*04ac*/ 	.word	0x0500000f


	//   ....[135]....
        /*04b0*/ 	.word	0x0500000f


	//   ....[136]....
        /*04b4*/ 	.word	0x0500000f


	//   ....[137]....
        /*04b8*/ 	.word	0x0500000f


	//   ....[138]....
        /*04bc*/ 	.word	0x0500000f


	//   ....[139]....
        /*04c0*/ 	.word	0x0500000f


	//   ....[140]....
        /*04c4*/ 	.word	0x0500000f


	//   ....[141]....
        /*04c8*/ 	.word	0x0500000f


	//   ....[142]....
        /*04cc*/ 	.word	0x0500000f


	//   ....[143]....
        /*04d0*/ 	.word	0x0500000f


	//   ....[144]....
        /*04d4*/ 	.word	0x0500000f


	//   ....[145]....
        /*04d8*/ 	.word	0x0500000f


	//   ....[146]....
        /*04dc*/ 	.word	0x0500000f


	//   ....[147]....
        /*04e0*/ 	.word	0x0500000f


	//   ....[148]....
        /*04e4*/ 	.word	0x0500000f


	//   ....[149]....
        /*04e8*/ 	.word	0x0500000f


	//   ....[150]....
        /*04ec*/ 	.word	0x0500000f


	//   ....[151]....
        /*04f0*/ 	.word	0x0500000f


	//   ....[152]....
        /*04f4*/ 	.word	0x0500000f


	//   ....[153]....
        /*04f8*/ 	.word	0x0500000f


	//   ....[154]....
        /*04fc*/ 	.word	0x0500000f


	//   ....[155]....
        /*0500*/ 	.word	0x0500000f


	//   ....[156]....
        /*0504*/ 	.word	0x0500000f


	//   ....[157]....
        /*0508*/ 	.word	0x0500000f


	//   ....[158]....
        /*050c*/ 	.word	0x0500000f


	//   ....[159]....
        /*0510*/ 	.word	0x0500000f


	//   ....[160]....
        /*0514*/ 	.word	0x0500000f


	//   ....[161]....
        /*0518*/ 	.word	0x0500000f


	//   ....[162]....
        /*051c*/ 	.word	0x0500000f


	//   ....[163]....
        /*0520*/ 	.word	0x0500000f


	//   ....[164]....
        /*0524*/ 	.word	0x0500000f


	//   ....[165]....
        /*0528*/ 	.word	0x0500000f


	//   ....[166]....
        /*052c*/ 	.word	0x0500000f


	//   ....[167]....
        /*0530*/ 	.word	0x0500000f


	//   ....[168]....
        /*0534*/ 	.word	0x0500000f


	//   ....[169]....
        /*0538*/ 	.word	0x0500000f


	//   ....[170]....
        /*053c*/ 	.word	0x0500000f


	//   ....[171]....
        /*0540*/ 	.word	0x0500000f


	//   ....[172]....
        /*0544*/ 	.word	0x0500000f


	//   ....[173]....
        /*0548*/ 	.word	0x0500000f


	//   ....[174]....
        /*054c*/ 	.word	0x0500000f


	//   ....[175]....
        /*0550*/ 	.word	0x0500000f


	//   ....[176]....
        /*0554*/ 	.word	0x0500000f


	//   ....[177]....
        /*0558*/ 	.word	0x0500000f


	//   ....[178]....
        /*055c*/ 	.word	0x0500000f


	//   ....[179]....
        /*0560*/ 	.word	0x0500000f


	//   ....[180]....
        /*0564*/ 	.word	0x0500000f


	//----- nvinfo : EIATTR_COOP_GROUP_INSTR_OFFSETS
	.align		4
.L_1137:
        /*0568*/ 	.byte	0x04, 0x28
        /*056a*/ 	.short	(.L_1139 - .L_1138)


	//   ....[0]....
.L_1138:
        /*056c*/ 	.word	0x00000080


	//   ....[1]....
        /*0570*/ 	.word	0x000000b0


	//   ....[2]....
        /*0574*/ 	.word	0x000002d0


	//   ....[3]....
        /*0578*/ 	.word	0x00000430


	//   ....[4]....
        /*057c*/ 	.word	0x00000550


	//   ....[5]....
        /*0580*/ 	.word	0x000006b0


	//   ....[6]....
        /*0584*/ 	.word	0x00001790


	//   ....[7]....
        /*0588*/ 	.word	0x000030b0


	//   ....[8]....
        /*058c*/ 	.word	0x00003100


	//   ....[9]....
        /*0590*/ 	.word	0x00003450


	//   ....[10]....
        /*0594*/ 	.word	0x00003560


	//   ....[11]....
        /*0598*/ 	.word	0x000042b0


	//   ....[12]....
        /*059c*/ 	.word	0x00005580


	//   ....[13]....
        /*05a0*/ 	.word	0x000055e0


	//   ....[14]....
        /*05a4*/ 	.word	0x000059d0


	//   ....[15]....
        /*05a8*/ 	.word	0x000059f0


	//   ....[16]....
        /*05ac*/ 	.word	0x00006d30


	//   ....[17]....
        /*05b0*/ 	.word	0x00006e30


	//   ....[18]....
        /*05b4*/ 	.word	0x00006e90


	//   ....[19]....
        /*05b8*/ 	.word	0x00006f50


	//   ....[20]....
        /*05bc*/ 	.word	0x00006f60


	//   ....[21]....
        /*05c0*/ 	.word	0x00008110


	//   ....[22]....
        /*05c4*/ 	.word	0x00008120


	//   ....[23]....
        /*05c8*/ 	.word	0x00008130


	//   ....[24]....
        /*05cc*/ 	.word	0x00008180


	//   ....[25]....
        /*05d0*/ 	.word	0x00008820


	//   ....[26]....
        /*05d4*/ 	.word	0x00008850


	//   ....[27]....
        /*05d8*/ 	.word	0x00008970


	//   ....[28]....
        /*05dc*/ 	.word	0x00008990


	//   ....[29]....
        /*05e0*/ 	.word	0x00008df0


	//   ....[30]....
        /*05e4*/ 	.word	0x00008e00


	//   ....[31]....
        /*05e8*/ 	.word	0x00009130


	//   ....[32]....
        /*05ec*/ 	.word	0x00009140


	//   ....[33]....
        /*05f0*/ 	.word	0x00009ce0


	//   ....[34]....
        /*05f4*/ 	.word	0x00009cf0


	//   ....[35]....
        /*05f8*/ 	.word	0x00009df0


	//   ....[36]....
        /*05fc*/ 	.word	0x00009e10


	//   ....[37]....
        /*0600*/ 	.word	0x00009f80


	//   ....[38]....
        /*0604*/ 	.word	0x0000a190


	//   ....[39]....
        /*0608*/ 	.word	0x0000a1c0


	//   ....[40]....
        /*060c*/ 	.word	0x0000a1f0


	//   ....[41]....
        /*0610*/ 	.word	0x0000a220


	//   ....[42]....
        /*0614*/ 	.word	0x0000a250


	//   ....[43]....
        /*0618*/ 	.word	0x0000a280


	//   ....[44]....
        /*061c*/ 	.word	0x0000a3f0


	//   ....[45]....
        /*0620*/ 	.word	0x0000a420


	//   ....[46]....
        /*0624*/ 	.word	0x0000a450


	//   ....[47]....
        /*0628*/ 	.word	0x0000a480


	//   ....[48]....
        /*062c*/ 	.word	0x0000a4b0


	//   ....[49]....
        /*0630*/ 	.word	0x0000a4e0


	//   ....[50]....
        /*0634*/ 	.word	0x0000a570


	//   ....[51]....
        /*0638*/ 	.word	0x0000a5a0


	//   ....[52]....
        /*063c*/ 	.word	0x0000a5b0


	//   ....[53]....
        /*0640*/ 	.word	0x0000a650


	//   ....[54]....
        /*0644*/ 	.word	0x0000c0d0


	//   ....[55]....
        /*0648*/ 	.word	0x0000c0f0


	//   ....[56]....
        /*064c*/ 	.word	0x0000c1a0


	//   ....[57]....
        /*0650*/ 	.word	0x0000c1c0


	//   ....[58]....
        /*0654*/ 	.word	0x0000c260


	//   ....[59]....
        /*0658*/ 	.word	0x0000c280


	//   ....[60]....
        /*065c*/ 	.word	0x0000c290


	//   ....[61]....
        /*0660*/ 	.word	0x0000c2a0


	//   ....[62]....
        /*0664*/ 	.word	0x0000cc30


	//   ....[63]....
        /*0668*/ 	.word	0x0000cc50


	//   ....[64]....
        /*066c*/ 	.word	0x0000ccb0


	//   ....[65]....
        /*0670*/ 	.word	0x0000ccf0


	//   ....[66]....
        /*0674*/ 	.word	0x0000cd50


	//   ....[67]....
        /*0678*/ 	.word	0x0000cd90


	//   ....[68]....
        /*067c*/ 	.word	0x0000cda0


	//   ....[69]....
        /*0680*/ 	.word	0x0000cdc0


	//   ....[70]....
        /*0684*/ 	.word	0x0000ce90


	//   ....[71]....
        /*0688*/ 	.word	0x0000ced0


	//   ....[72]....
        /*068c*/ 	.word	0x0000cee0


	//   ....[73]....
        /*0690*/ 	.word	0x0000cf00


	//   ....[74]....
        /*0694*/ 	.word	0x0000d790


	//   ....[75]....
        /*0698*/ 	.word	0x0000d7a0


	//   ....[76]....
        /*069c*/ 	.word	0x0000d7c0


	//   ....[77]....
        /*06a0*/ 	.word	0x0000d840


	//   ....[78]....
        /*06a4*/ 	.word	0x0000d850


	//   ....[79]....
        /*06a8*/ 	.word	0x0000d8b0


	//   ....[80]....
        /*06ac*/ 	.word	0x0000d8e0


	//   ....[81]....
        /*06b0*/ 	.word	0x0000d920


	//   ....[82]....
        /*06b4*/ 	.word	0x0000dc10


	//   ....[83]....
        /*06b8*/ 	.word	0x0000dc30


	//   ....[84]....
        /*06bc*/ 	.word	0x0000dcd0


	//   ....[85]....
        /*06c0*/ 	.word	0x0000dce0


	//   ....[86]....
        /*06c4*/ 	.word	0x0000dd70


	//   ....[87]....
        /*06c8*/ 	.word	0x0000dd80


	//   ....[88]....
        /*06cc*/ 	.word	0x0000dd90


	//   ....[89]....
        /*06d0*/ 	.word	0x0000de20


	//   ....[90]....
        /*06d4*/ 	.word	0x0000e430


	//   ....[91]....
        /*06d8*/ 	.word	0x0000e440


	//   ....[92]....
        /*06dc*/ 	.word	0x0000e4d0


	//   ....[93]....
        /*06e0*/ 	.word	0x0000e570


	//   ....[94]....
        /*06e4*/ 	.word	0x0000e590


	//   ....[95]....
        /*06e8*/ 	.word	0x0000e610


	//   ....[96]....
        /*06ec*/ 	.word	0x0000e630


	//   ....[97]....
        /*06f0*/ 	.word	0x0000e640


	//   ....[98]....
        /*06f4*/ 	.word	0x0000ea60


	//   ....[99]....
        /*06f8*/ 	.word	0x0000ea90


	//   ....[100]....
        /*06fc*/ 	.word	0x0000eb00


	//   ....[101]....
        /*0700*/ 	.word	0x0000eb30


	//   ....[102]....
        /*0704*/ 	.word	0x0000eb60


	//   ....[103]....
        /*0708*/ 	.word	0x0000eb90


	//   ....[104]....
        /*070c*/ 	.word	0x0000ebc0


	//   ....[105]....
        /*0710*/ 	.word	0x0000ebf0


	//   ....[106]....
        /*0714*/ 	.word	0x0000ed90


	//   ....[107]....
        /*0718*/ 	.word	0x0000edc0


	//   ....[108]....
        /*071c*/ 	.word	0x0000edf0


	//   ....[109]....
        /*0720*/ 	.word	0x0000ee20


	//   ....[110]....
        /*0724*/ 	.word	0x0000ee50


	//   ....[111]....
        /*0728*/ 	.word	0x0000ee80


	//   ....[112]....
        /*072c*/ 	.word	0x0000ef40


	//   ....[113]....
        /*0730*/ 	.word	0x0000ef60


	//   ....[114]....
        /*0734*/ 	.word	0x0000ef70


	//   ....[115]....
        /*0738*/ 	.word	0x0000efd0


	//   ....[116]....
        /*073c*/ 	.word	0x0000f5f0


	//   ....[117]....
        /*0740*/ 	.word	0x0000fad0


	//   ....[118]....
        /*0744*/ 	.word	0x0000fbc0


	//   ....[119]....
        /*0748*/ 	.word	0x0000fc60


	//   ....[120]....
        /*074c*/ 	.word	0x0000fcc0


	//   ....[121]....
        /*0750*/ 	.word	0x0000fde0


	//   ....[122]....
        /*0754*/ 	.word	0x0000fe40


	//   ....[123]....
        /*0758*/ 	.word	0x0000ff50


	//   ....[124]....
        /*075c*/ 	.word	0x0000ffc0


	//   ....[125]....
        /*0760*/ 	.word	0x00010060


	//   ....[126]....
        /*0764*/ 	.word	0x00010190


	//   ....[127]....
        /*0768*/ 	.word	0x000101e0


	//   ....[128]....
        /*076c*/ 	.word	0x00010250


	//   ....[129]....
        /*0770*/ 	.word	0x00010340


	//   ....[130]....
        /*0774*/ 	.word	0x000103c0


	//   ....[131]....
        /*0778*/ 	.word	0x000104a0


	//   ....[132]....
        /*077c*/ 	.word	0x00010520


	//   ....[133]....
        /*0780*/ 	.word	0x00010580


	//   ....[134]....
        /*0784*/ 	.word	0x00010680


	//   ....[135]....
        /*0788*/ 	.word	0x00010780


	//   ....[136]....
        /*078c*/ 	.word	0x000107e0


	//   ....[137]....
        /*0790*/ 	.word	0x000108c0


	//   ....[138]....
        /*0794*/ 	.word	0x00010a00


	//   ....[139]....
        /*0798*/ 	.word	0x00010ae0


	//   ....[140]....
        /*079c*/ 	.word	0x00010b60


	//   ....[141]....
        /*07a0*/ 	.word	0x00010c40


	//   ....[142]....
        /*07a4*/ 	.word	0x00010ca0


	//   ....[143]....
        /*07a8*/ 	.word	0x00010d70


	//   ....[144]....
        /*07ac*/ 	.word	0x00010dd0


	//   ....[145]....
        /*07b0*/ 	.word	0x00010eb0


	//   ....[146]....
        /*07b4*/ 	.word	0x00010fa0


	//   ....[147]....
        /*07b8*/ 	.word	0x00011040


	//   ....[148]....
        /*07bc*/ 	.word	0x000110a0


	//   ....[149]....
        /*07c0*/ 	.word	0x000111a0


	//   ....[150]....
        /*07c4*/ 	.word	0x00011200


	//   ....[151]....
        /*07c8*/ 	.word	0x00011300


	//   ....[152]....
        /*07cc*/ 	.word	0x00011360


	//   ....[153]....
        /*07d0*/ 	.word	0x00011430


	//   ....[154]....
        /*07d4*/ 	.word	0x00011580


	//   ....[155]....
        /*07d8*/ 	.word	0x00011630


	//   ....[156]....
        /*07dc*/ 	.word	0x00011740


	//   ....[157]....
        /*07e0*/ 	.word	0x00011820


	//   ....[158]....
        /*07e4*/ 	.word	0x00011880


	//   ....[159]....
        /*07e8*/ 	.word	0x00011970


	//   ....[160]....
        /*07ec*/ 	.word	0x000119d0


	//   ....[161]....
        /*07f0*/ 	.word	0x00011ab0


	//   ....[162]....
        /*07f4*/ 	.word	0x00011b40


	//   ....[163]....
        /*07f8*/ 	.word	0x00011be0


	//   ....[164]....
        /*07fc*/ 	.word	0x00011d60


	//   ....[165]....
        /*0800*/ 	.word	0x00011dd0


	//   ....[166]....
        /*0804*/ 	.word	0x00011e40


	//   ....[167]....
        /*0808*/ 	.word	0x00011eb0


	//   ....[168]....
        /*080c*/ 	.word	0x00011f20


	//   ....[169]....
        /*0810*/ 	.word	0x00011fa0


	//   ....[170]....
        /*0814*/ 	.word	0x00012020


	//   ....[171]....
        /*0818*/ 	.word	0x000120b0


	//   ....[172]....
        /*081c*/ 	.word	0x00012120


	//   ....[173]....
        /*0820*/ 	.word	0x00012190


	//   ....[174]....
        /*0824*/ 	.word	0x00012200


	//   ....[175]....
        /*0828*/ 	.word	0x00012280


	//   ....[176]....
        /*082c*/ 	.word	0x000122f0


	//   ....[177]....
        /*0830*/ 	.word	0x00012390


	//   ....[178]....
        /*0834*/ 	.word	0x000123e0


	//   ....[179]....
        /*0838*/ 	.word	0x00012470


	//   ....[180]....
        /*083c*/ 	.word	0x000125a0


	//----- nvinfo : EIATTR_REG_RECONFIG
	.align		4
.L_1139:
        /*0840*/ 	.byte	0x01, 0x54
	.zero		2


	//----- nvinfo : EIATTR_SYSCALL_OFFSETS
	.align		4
        /*0844*/ 	.byte	0x04, 0x46
        /*0846*/ 	.short	(.L_1141 - .L_1140)


	//   ....[0]....
.L_1140:
        /*0848*/ 	.word	0x00001910


	//   ....[1]....
        /*084c*/ 	.word	0x0000b660


	//   ....[2]....
        /*0850*/ 	.word	0x0000b7b0


	//   ....[3]....
        /*0854*/ 	.word	0x0000b8a0


	//   ....[4]....
        /*0858*/ 	.word	0x0000c6e0


	//----- nvinfo : EIATTR_MBARRIER_INSTR_OFFSETS
	.align		4
.L_1141:
        /*085c*/ 	.byte	0x04, 0x39
        /*085e*/ 	.short	(.L_1143 - .L_1142)


	//   ....[0]....
.L_1142:
        /*0860*/ 	.word	0x00000180
        /*0864*/ 	.word	0x000000ff
        /*0868*/ 	.word	0x0002d800
        /*086c*/ 	.short	0x0100
        /*086e*/ 	.byte	0x08
	.zero		1


	//   ....[1]....
        /*0870*/ 	.word	0x00000190
        /*0874*/ 	.word	0x000000ff
        /*0878*/ 	.word	0x0002d820
        /*087c*/ 	.short	0x0100
        /*087e*/ 	.byte	0x08
	.zero		1


	//   ....[2]....
        /*0880*/ 	.word	0x00000280
        /*0884*/ 	.word	0x000000ff
        /*0888*/ 	.word	0x0002d830
        /*088c*/ 	.short	0x0100
        /*088e*/ 	.byte	0x08
	.zero		1


	//   ....[3]....
        /*0890*/ 	.word	0x00000290
        /*0894*/ 	.word	0x000000ff
        /*0898*/ 	.word	0x0002d840
        /*089c*/ 	.short	0x0100
        /*089e*/ 	.byte	0x08
	.zero		1


	//   ....[4]....
        /*08a0*/ 	.word	0x000002a0
        /*08a4*/ 	.word	0x000000ff
        /*08a8*/ 	.word	0x0002d838
        /*08ac*/ 	.short	0x0100
        /*08ae*/ 	.byte	0x08
	.zero		1


	//   ....[5]....
        /*08b0*/ 	.word	0x000002b0
        /*08b4*/ 	.word	0x000000ff
        /*08b8*/ 	.word	0x0002d848
        /*08bc*/ 	.short	0x0100
        /*08be*/ 	.byte	0x08
	.zero		1


	//   ....[6]....
        /*08c0*/ 	.word	0x000003e0
        /*08c4*/ 	.word	0x000000ff
        /*08c8*/ 	.word	0x0002d850
        /*08cc*/ 	.short	0x0100
        /*08ce*/ 	.byte	0x08
	.zero		1


	//   ....[7]....
        /*08d0*/ 	.word	0x000003f0
        /*08d4*/ 	.word	0x000000ff
        /*08d8*/ 	.word	0x0002d860
        /*08dc*/ 	.short	0x0100
        /*08de*/ 	.byte	0x08
	.zero		1


	//   ....[8]....
        /*08e0*/ 	.word	0x00000400
        /*08e4*/ 	.word	0x000000ff
        /*08e8*/ 	.word	0x0002d858
        /*08ec*/ 	.short	0x0100
        /*08ee*/ 	.byte	0x08
	.zero		1


	//   ....[9]....
        /*08f0*/ 	.word	0x00000410
        /*08f4*/ 	.word	0x000000ff
        /*08f8*/ 	.word	0x0002d868
        /*08fc*/ 	.short	0x0100
        /*08fe*/ 	.byte	0x08
	.zero		1


	//   ....[10]....
        /*0900*/ 	.word	0x00000500
        /*0904*/ 	.word	0x000000ff
        /*0908*/ 	.word	0x0002d870
        /*090c*/ 	.short	0x0100
        /*090e*/ 	.byte	0x06
	.zero		1


	//   ....[11]....
        /*0910*/ 	.word	0x00000510
        /*0914*/ 	.word	0x000000ff
        /*0918*/ 	.word	0x0002d880
        /*091c*/ 	.short	0x0100
        /*091e*/ 	.byte	0x06
	.zero		1


	//   ....[12]....
        /*0920*/ 	.word	0x00000520
        /*0924*/ 	.word	0x000000ff
        /*0928*/ 	.word	0x0002d878
        /*092c*/ 	.short	0x0100
        /*092e*/ 	.byte	0x06
	.zero		1


	//   ....[13]....
        /*0930*/ 	.word	0x00000530
        /*0934*/ 	.word	0x000000ff
        /*0938*/ 	.word	0x0002d888
        /*093c*/ 	.short	0x0100
        /*093e*/ 	.byte	0x06
	.zero		1


	//   ....[14]....
        /*0940*/ 	.word	0x00000660
        /*0944*/ 	.word	0x000000ff
        /*0948*/ 	.word	0x0002d890
        /*094c*/ 	.short	0x0100
        /*094e*/ 	.byte	0x08
	.zero		1


	//   ....[15]....
        /*0950*/ 	.word	0x00000670
        /*0954*/ 	.word	0x000000ff
        /*0958*/ 	.word	0x0002d8a0
        /*095c*/ 	.short	0x0100
        /*095e*/ 	.byte	0x08
	.zero		1


	//   ....[16]....
        /*0960*/ 	.word	0x00000680
        /*0964*/ 	.word	0x000000ff
        /*0968*/ 	.word	0x0002d898
        /*096c*/ 	.short	0x0100
        /*096e*/ 	.byte	0x08
	.zero		1


	//   ....[17]....
        /*0970*/ 	.word	0x00000690
        /*0974*/ 	.word	0x000000ff
        /*0978*/ 	.word	0x0002d8a8
        /*097c*/ 	.short	0x0100
        /*097e*/ 	.byte	0x08
	.zero		1


	//   ....[18]....
        /*0980*/ 	.word	0x000007c0
        /*0984*/ 	.word	0x000000ff
        /*0988*/ 	.word	0x0002d8b0
        /*098c*/ 	.short	0x0100
        /*098e*/ 	.byte	0x08
	.zero		1


	//   ....[19]....
        /*0990*/ 	.word	0x000007d0
        /*0994*/ 	.word	0x000000ff
        /*0998*/ 	.word	0x0002d8c0
        /*099c*/ 	.short	0x0100
        /*099e*/ 	.byte	0x08
	.zero		1


	//   ....[20]....
        /*09a0*/ 	.word	0x000007e0
        /*09a4*/ 	.word	0x000000ff
        /*09a8*/ 	.word	0x0002d8b8
        /*09ac*/ 	.short	0x0100
        /*09ae*/ 	.byte	0x08
	.zero		1


	//   ....[21]....
        /*09b0*/ 	.word	0x000007f0
        /*09b4*/ 	.word	0x000000ff
        /*09b8*/ 	.word	0x0002d8c8
        /*09bc*/ 	.short	0x0100
        /*09be*/ 	.byte	0x08
	.zero		1


	//   ....[22]....
        /*09c0*/ 	.word	0x00001980
        /*09c4*/ 	.word	0x000000ff
        /*09c8*/ 	.word	0x0002d800
        /*09cc*/ 	.short	0x010a
        /*09ce*/ 	.byte	0x29
	.zero		1


	//   ....[23]....
        /*09d0*/ 	.word	0x000019f0
        /*09d4*/ 	.word	0x00000000
        /*09d8*/ 	.word	0x0002d830
        /*09dc*/ 	.short	0x010a
        /*09de*/ 	.byte	0x3f
	.zero		1


	//   ....[24]....
        /*09e0*/ 	.word	0x00001a40
        /*09e4*/ 	.word	0x00000000
        /*09e8*/ 	.word	0x0002d830
        /*09ec*/ 	.short	0x010a
        /*09ee*/ 	.byte	0x3f
	.zero		1


	//   ....[25]....
        /*09f0*/ 	.word	0x00002b60
        /*09f4*/ 	.word	0x000000ff
        /*09f8*/ 	.word	0x00000000
        /*09fc*/ 	.short	0x0101
        /*09fe*/ 	.byte	0x06
	.zero		1


	//   ....[26]....
        /*0a00*/ 	.word	0x00004560
        /*0a04*/ 	.word	0x000000ff
        /*0a08*/ 	.word	0x0002d830
        /*0a0c*/ 	.short	0x010a
        /*0a0e*/ 	.byte	0x06
	.zero		1


	//   ....[27]....
        /*0a10*/ 	.word	0x000045a0
        /*0a14*/ 	.word	0x000000ff
        /*0a18*/ 	.word	0x0002d830
        /*0a1c*/ 	.short	0x010a
        /*0a1e*/ 	.byte	0x06
	.zero		1


	//   ....[28]....
        /*0a20*/ 	.word	0x00004880
        /*0a24*/ 	.word	0x000000ff
        /*0a28*/ 	.word	0x0002d850
        /*0a2c*/ 	.short	0x010a
        /*0a2e*/ 	.byte	0x06
	.zero		1


	//   ....[29]....
        /*0a30*/ 	.word	0x000048c0
        /*0a34*/ 	.word	0x000000ff
        /*0a38*/ 	.word	0x0002d850
        /*0a3c*/ 	.short	0x010a
        /*0a3e*/ 	.byte	0x06
	.zero		1


	//   ....[30]....
        /*0a40*/ 	.word	0x00005230
        /*0a44*/ 	.word	0x000000ff
        /*0a48*/ 	.word	0x00000000
        /*0a4c*/ 	.short	0x0101
        /*0a4e*/ 	.byte	0x06
	.zero		1


	//   ....[31]....
        /*0a50*/ 	.word	0x000067d0
        /*0a54*/ 	.word	0x000000ff
        /*0a58*/ 	.word	0x00000000
        /*0a5c*/ 	.short	0x0101
        /*0a5e*/ 	.byte	0x06
	.zero		1


	//   ....[32]....
        /*0a60*/ 	.word	0x00006da0
        /*0a64*/ 	.word	0x000000ff
        /*0a68*/ 	.word	0x0002d850
        /*0a6c*/ 	.short	0x010a
        /*0a6e*/ 	.byte	0x04
	.zero		1


	//   ....[33]....
        /*0a70*/ 	.word	0x00006de0
        /*0a74*/ 	.word	0x000000ff
        /*0a78*/ 	.word	0x0002d850
        /*0a7c*/ 	.short	0x010a
        /*0a7e*/ 	.byte	0x04
	.zero		1


	//   ....[34]....
        /*0a80*/ 	.word	0x00007460
        /*0a84*/ 	.word	0x000000ff
        /*0a88*/ 	.word	0x00000000
        /*0a8c*/ 	.short	0x0101
        /*0a8e*/ 	.byte	0x04
	.zero		1


	//   ....[35]....
        /*0a90*/ 	.word	0x00008840
        /*0a94*/ 	.word	0x000000ff
        /*0a98*/ 	.word	0x00000000
        /*0a9c*/ 	.short	0x0101
        /*0a9e*/ 	.byte	0x04
	.zero		1


	//   ....[36]....
        /*0aa0*/ 	.word	0x00008d60
        /*0aa4*/ 	.word	0x000000ff
        /*0aa8*/ 	.word	0x00000000
        /*0aac*/ 	.short	0x0101
        /*0aae*/ 	.byte	0x04
	.zero		1


	//   ....[37]....
        /*0ab0*/ 	.word	0x0000be60
        /*0ab4*/ 	.word	0x00000002
        /*0ab8*/ 	.word	0x0002d840
        /*0abc*/ 	.short	0x010a
        /*0abe*/ 	.byte	0x3f
	.zero		1


	//   ....[38]....
        /*0ac0*/ 	.word	0x0000c3e0
        /*0ac4*/ 	.word	0x00000002
        /*0ac8*/ 	.word	0x0002d830
        /*0acc*/ 	.short	0x0107
        /*0ace*/ 	.byte	0x3f
	.zero		1


	//   ....[39]....
        /*0ad0*/ 	.word	0x0000c4b0
        /*0ad4*/ 	.word	0x00000002
        /*0ad8*/ 	.word	0x0002d830
        /*0adc*/ 	.short	0x0101
        /*0ade*/ 	.byte	0x3f
	.zero		1


	//   ....[40]....
        /*0ae0*/ 	.word	0x0000d040
        /*0ae4*/ 	.word	0x00000011
        /*0ae8*/ 	.word	0x0002d800
        /*0aec*/ 	.short	0x0107
        /*0aee*/ 	.byte	0x3f
	.zero		1


	//   ....[41]....
        /*0af0*/ 	.word	0x0000d130
        /*0af4*/ 	.word	0x00000011
        /*0af8*/ 	.word	0x0002d800
        /*0afc*/ 	.short	0x0101
        /*0afe*/ 	.byte	0x3f
	.zero		1


	//   ....[42]....
        /*0b00*/ 	.word	0x0000d150
        /*0b04*/ 	.word	0x00000011
        /*0b08*/ 	.word	0x0002d820
        /*0b0c*/ 	.short	0x010a
        /*0b0e*/ 	.byte	0x3f
	.zero		1


	//   ....[43]....
        /*0b10*/ 	.word	0x0000d570
        /*0b14*/ 	.word	0x00000005
        /*0b18*/ 	.word	0x0002d840
        /*0b1c*/ 	.short	0x010a
        /*0b1e*/ 	.byte	0x3f
	.zero		1


	//   ....[44]....
        /*0b20*/ 	.word	0x0000d9d0
        /*0b24*/ 	.word	0x00000005
        /*0b28*/ 	.word	0x0002d830
        /*0b2c*/ 	.short	0x0107
        /*0b2e*/ 	.byte	0x3f
	.zero		1


	//   ....[45]....
        /*0b30*/ 	.word	0x0000da90
        /*0b34*/ 	.word	0x00000005
        /*0b38*/ 	.word	0x0002d830
        /*0b3c*/ 	.short	0x0101
        /*0b3e*/ 	.byte	0x3f
	.zero		1


	//   ....[46]....
        /*0b40*/ 	.word	0x0000daf0
        /*0b44*/ 	.word	0x00000005
        /*0b48*/ 	.word	0x0002d860
        /*0b4c*/ 	.short	0x010a
        /*0b4e*/ 	.byte	0x3f
	.zero		1


	//   ....[47]....
        /*0b50*/ 	.word	0x0000dfe0
        /*0b54*/ 	.word	0x00000005
        /*0b58*/ 	.word	0x0002d850
        /*0b5c*/ 	.short	0x0107
        /*0b5e*/ 	.byte	0x3f
	.zero		1


	//   ....[48]....
        /*0b60*/ 	.word	0x0000e0d0
        /*0b64*/ 	.word	0x00000005
        /*0b68*/ 	.word	0x0002d850
        /*0b6c*/ 	.short	0x0101
        /*0b6e*/ 	.byte	0x3f
	.zero		1


	//   ....[49]....
        /*0b70*/ 	.word	0x0000e2f0
        /*0b74*/ 	.word	0x00000000
        /*0b78*/ 	.word	0x0002d860
        /*0b7c*/ 	.short	0x010a
        /*0b7e*/ 	.byte	0x3f
	.zero		1


	//   ....[50]....
        /*0b80*/ 	.word	0x0000e770
        /*0b84*/ 	.word	0x00000000
        /*0b88*/ 	.word	0x0002d850
        /*0b8c*/ 	.short	0x0107
        /*0b8e*/ 	.byte	0x3f
	.zero		1


	//   ....[51]....
        /*0b90*/ 	.word	0x0000e840
        /*0b94*/ 	.word	0x00000000
        /*0b98*/ 	.word	0x0002d850
        /*0b9c*/ 	.short	0x0101
        /*0b9e*/ 	.byte	0x3f
	.zero		1


	//   ....[52]....
        /*0ba0*/ 	.word	0x0000f570
        /*0ba4*/ 	.word	0x00000005
        /*0ba8*/ 	.word	0x0002d820
        /*0bac*/ 	.short	0x010a
        /*0bae*/ 	.byte	0x3f
	.zero		1


	//   ....[53]....
        /*0bb0*/ 	.word	0x0000f6f0
        /*0bb4*/ 	.word	0x00000003
        /*0bb8*/ 	.word	0x0002d840
        /*0bbc*/ 	.short	0x010a
        /*0bbe*/ 	.byte	0x3f
	.zero		1


	//   ....[54]....
        /*0bc0*/ 	.word	0x0000f790
        /*0bc4*/ 	.word	0x00000005
        /*0bc8*/ 	.word	0x0002d840
        /*0bcc*/ 	.short	0x010a
        /*0bce*/ 	.byte	0x3f
	.zero		1


	//   ....[55]....
        /*0bd0*/ 	.word	0x0000f7d0
        /*0bd4*/ 	.word	0x00000003
        /*0bd8*/ 	.word	0x0002d860
        /*0bdc*/ 	.short	0x010a
        /*0bde*/ 	.byte	0x3f
	.zero		1


	//   ....[56]....
        /*0be0*/ 	.word	0x0000f810
        /*0be4*/ 	.word	0x00000005
        /*0be8*/ 	.word	0x0002d860
        /*0bec*/ 	.short	0x010a
        /*0bee*/ 	.byte	0x3f
	.zero		1


	//   ....[57]....
        /*0bf0*/ 	.word	0x0000f880
        /*0bf4*/ 	.word	0x00000003
        /*0bf8*/ 	.word	0x0002d800
        /*0bfc*/ 	.short	0x010a
        /*0bfe*/ 	.byte	0x3f
	.zero		1


	//   ....[58]....
        /*0c00*/ 	.word	0x0000f8d0
        /*0c04*/ 	.word	0x00000000
        /*0c08*/ 	.word	0x0002d830
        /*0c0c*/ 	.short	0x010a
        /*0c0e*/ 	.byte	0x3f
	.zero		1


	//   ....[59]....
        /*0c10*/ 	.word	0x0000f930
        /*0c14*/ 	.word	0x00000009
        /*0c18*/ 	.word	0x0002d830
        /*0c1c*/ 	.short	0x010a
        /*0c1e*/ 	.byte	0x3f
	.zero		1


	//   ....[60]....
        /*0c20*/ 	.word	0x0000f990
        /*0c24*/ 	.word	0x00000008
        /*0c28*/ 	.word	0x0002d850
        /*0c2c*/ 	.short	0x010a
        /*0c2e*/ 	.byte	0x3f
	.zero		1


	//   ....[61]....
        /*0c30*/ 	.word	0x0000f9f0
        /*0c34*/ 	.word	0x00000003
        /*0c38*/ 	.word	0x0002d850
        /*0c3c*/ 	.short	0x010a
        /*0c3e*/ 	.byte	0x3f
	.zero		1


	//   ....[62]....
        /*0c40*/ 	.word	0x0000fb10
        /*0c44*/ 	.word	0x00000002
        /*0c48*/ 	.word	0x0002d840
        /*0c4c*/ 	.short	0x010a
        /*0c4e*/ 	.byte	0x3f
	.zero		1


	//   ....[63]....
        /*0c50*/ 	.word	0x00010900
        /*0c54*/ 	.word	0x00000011
        /*0c58*/ 	.word	0x0002d820
        /*0c5c*/ 	.short	0x010a
        /*0c5e*/ 	.byte	0x3f
	.zero		1


	//   ....[64]....
        /*0c60*/ 	.word	0x00010950
        /*0c64*/ 	.word	0x00000005
        /*0c68*/ 	.word	0x0002d840
        /*0c6c*/ 	.short	0x010a
        /*0c6e*/ 	.byte	0x3f
	.zero		1


	//   ....[65]....
        /*0c70*/ 	.word	0x00010ef0
        /*0c74*/ 	.word	0x00000005
        /*0c78*/ 	.word	0x0002d860
        /*0c7c*/ 	.short	0x010a
        /*0c7e*/ 	.byte	0x3f
	.zero		1


	//   ....[66]....
        /*0c80*/ 	.word	0x000114d0
        /*0c84*/ 	.word	0x00000000
        /*0c88*/ 	.word	0x0002d860
        /*0c8c*/ 	.short	0x010a
        /*0c8e*/ 	.byte	0x3f
	.zero		1


	//   ....[67]....
        /*0c90*/ 	.word	0x000124c0
        /*0c94*/ 	.word	0x00000005
        /*0c98*/ 	.word	0x0002d820
        /*0c9c*/ 	.short	0x010a
        /*0c9e*/ 	.byte	0x3f
	.zero		1


	//   ....[68]....
        /*0ca0*/ 	.word	0x00012660
        /*0ca4*/ 	.word	0x00000003
        /*0ca8*/ 	.word	0x0002d840
        /*0cac*/ 	.short	0x010a
        /*0cae*/ 	.byte	0x3f
	.zero		1


	//   ....[69]....
        /*0cb0*/ 	.word	0x000126b0
        /*0cb4*/ 	.word	0x00000005
        /*0cb8*/ 	.word	0x0002d840
        /*0cbc*/ 	.short	0x010a
        /*0cbe*/ 	.byte	0x3f
	.zero		1


	//   ....[70]....
        /*0cc0*/ 	.word	0x00012700
        /*0cc4*/ 	.word	0x00000003
        /*0cc8*/ 	.word	0x0002d860
        /*0ccc*/ 	.short	0x010a
        /*0cce*/ 	.byte	0x3f
	.zero		1


	//----- nvinfo : EIATTR_NUM_MBARRIERS
	.align		4
.L_1143:
        /*0cd0*/ 	.byte	0x03, 0x38
        /*0cd2*/ 	.short	0x0016


	//----- nvinfo : EIATTR_EXIT_INSTR_OFFSETS
	.align		4
        /*0cd4*/ 	.byte	0x04, 0x1c
        /*0cd6*/ 	.short	(.L_1145 - .L_1144)


	//   ....[0]....
.L_1144:
        /*0cd8*/ 	.word	0x000009a0


	//   ....[1]....
        /*0cdc*/ 	.word	0x00009f30


	//   ....[2]....
        /*0ce0*/ 	.word	0x0000f860


	//----- nvinfo : EIATTR_MAX_THREADS
	.align		4
.L_1145:
        /*0ce4*/ 	.byte	0x04, 0x05
        /*0ce6*/ 	.short	(.L_1147 - .L_1146)
.L_1146:
        /*0ce8*/ 	.word	0x00000200
        /*0cec*/ 	.word	0x00000001
        /*0cf0*/ 	.word	0x00000001


	//----- nvinfo : EIATTR_CRS_STACK_SIZE
	.align		4
.L_1147:
        /*0cf4*/ 	.byte	0x04, 0x1e
        /*0cf6*/ 	.short	(.L_1149 - .L_1148)
.L_1148:
        /*0cf8*/ 	.word	0x00000000


	//----- nvinfo : EIATTR_CBANK_PARAM_SIZE
	.align		4
.L_1149:
        /*0cfc*/ 	.byte	0x03, 0x19
        /*0cfe*/ 	.short	0x0af0


	//----- nvinfo : EIATTR_PARAM_CBANK
	.align		4
        /*0d00*/ 	.byte	0x04, 0x0a
        /*0d02*/ 	.short	(.L_1151 - .L_1150)
	.align		4
.L_1150:
        /*0d04*/ 	.word	index@(.nv.constant0._ZN7cutlass13device_kernelIN5flash11enable_sm90INS1_16FlashAttnFwdSm90INS1_25CollectiveMainloopFwdSm90ILi2EN4cute5tupleIJNS5_1CILi1EEES8_S8_EEENS6_IJNS7_ILi192EEENS7_ILi128EEENS7_ILi96EEEEEELi96ENS_6half_tEfNS_4arch4Sm90ELb0ELb0ELb1ELb1ELb1ELb0ELb0ELb0ELb1ELb1ELb1ELb0EEENS1_21CollectiveEpilogueFwdINS6_IJSA_SC_SB_EEES9_SE_SG_Li384ELb1ELb1ELb1ELb0EEENS1_36VarlenDynamicPersistentTileSchedulerILi192ELi128ELi384ELi128ELb1ELb1ELb1ELb0ELb1ELb1EEEEEEEEEvNT_6ParamsE)
        /*0d08*/ 	.short	0x0210
        /*0d0a*/ 	.short	0x0af0


	//----- nvinfo : EIATTR_SW_WAR
	.align		4
.L_1151:
        /*0d0c*/ 	.byte	0x04, 0x36
        /*0d0e*/ 	.short	(.L_1153 - .L_1152)
.L_1152:
        /*0d10*/ 	.word	0x00000008
.L_1153:


//--------------------- .nv.info._ZN7cutlass13device_kernelIN5flash11enable_sm90INS1_16FlashAttnFwdSm90INS1_25CollectiveMainloopFwdSm90ILi2EN4cute5tupleIJNS5_1CILi1EEES8_S8_EEENS6_IJNS7_ILi192EEENS7_ILi128EEENS7_ILi96EEEEEELi96ENS_6half_tEfNS_4arch4Sm90ELb0ELb0ELb1ELb1ELb1ELb1ELb0ELb0ELb1ELb1ELb1ELb0EEENS1_21CollectiveEpilogueFwdINS6_IJSA_SC_SB_EEES9_SE_SG_Li384ELb1ELb1ELb1ELb0EEENS1_36VarlenDynamicPersistentTileSchedulerILi192ELi128ELi384ELi128ELb1ELb1ELb1ELb0ELb1ELb1EEEEEEEEEvNT_6ParamsE --------------------------
	.section	.nv.info._ZN7cutlass13device_kernelIN5flash11enable_sm90INS1_16FlashAttnFwdSm90INS1_25CollectiveMainloopFwdSm90ILi2EN4cute5tupleIJNS5_1CILi1EEES8_S8_EEENS6_IJNS7_ILi192EEENS7_ILi128EEENS7_ILi96EEEEEELi96ENS_6half_tEfNS_4arch4Sm90ELb0ELb0ELb1ELb1ELb1ELb1ELb0ELb0ELb1ELb1ELb1ELb0EEENS1_21CollectiveEpilogueFwdINS6_IJSA_SC_SB_EEES9_SE_SG_Li384ELb1ELb1ELb1ELb0EEENS1_36VarlenDynamicPersistentTileSchedulerILi192ELi128ELi384ELi128ELb1ELb1ELb1ELb0ELb1ELb1EEEEEEEEEvNT_6ParamsE,"",@"SHT_CUDA_INFO"
	.sectionflags	@""
	.align	4


	//----- nvinfo : EIATTR_CUDA_API_VERSION
	.align		4
        /*0000*/ 	.byte	0x04, 0x37
        /*0002*/ 	.short	(.L_1155 - .L_1154)
.L_1154:
        /*0004*/ 	.word	0x00000082


	//----- nvinfo : EIATTR_KPARAM_INFO
	.align		4
.L_1155:
        /*0008*/ 	.byte	0x04, 0x17
        /*000a*/ 	.short	(.L_1157 - .L_1156)
.L_1156:
        /*000c*/ 	.word	0x00000000
        /*0010*/ 	.short	0x0000
        /*0012*/ 	.short	0x0070
        /*0014*/ 	.byte	0x00, 0xf0, 0x01, 0x2a


	//----- nvinfo : EIATTR_SPARSE_MMA_MASK
	.align		4
.L_1157:
        /*0018*/ 	.byte	0x03, 0x50
        /*001a*/ 	.short	0x0000


	//----- nvinfo : EIATTR_MAXREG_COUNT
	.align		4
        /*001c*/ 	.byte	0x03, 0x1b
        /*001e*/ 	.short	0x0080


	//----- nvinfo : EIATTR_NUM_BARRIERS
	.align		4
        /*0020*/ 	.byte	0x02, 0x4c
        /*0022*/ 	.byte	0x10
	.zero		1


	//----- nvinfo : EIATTR_EXTERNS
	.align		4
        /*0024*/ 	.byte	0x04, 0x0f
        /*0026*/ 	.short	(.L_1159 - .L_1158)


	//   ....[0]....
	.align		4
.L_1158:
        /*0028*/ 	.word	index@(__assertfail)


	//----- nvinfo : EIATTR_ANNOTATIONS
	.align		4
.L_1159:
        /*002c*/ 	.byte	0x04, 0x55
        /*002e*/ 	.short	(.L_1161 - .L_1160)


	//   ....[0]....
.L_1160:
        /* <DEDUP_REMOVED lines=130> */


	//----- nvinfo : EIATTR_MERCURY_ISA_VERSION
	.align		4
.L_1161:
        /*0838*/ 	.byte	0x03, 0x5f
        /*083a*/ 	.short	0x0101


	//----- nvinfo : EIATTR_UNUSED_LOAD_BYTE_OFFSET
	.align		4
        /*083c*/ 	.byte	0x04, 0x44
        /*083e*/ 	.short	(.L_1163 - .L_1162)


	//   ....[0]....
.L_1162:
        /*0840*/ 	.word	0x00000a90
        /*0844*/ 	.word	0x0000fff0


	//   ....[1]....
        /*0848*/ 	.word	0x00011d50
        /*084c*/ 	.word	0x0000fff0


	//----- nvinfo : EIATTR_INT_WARP_WIDE_INSTR_OFFSETS
	.align		4
.L_1163:
        /*0850*/ 	.byte	0x04, 0x31
        /*0852*/ 	.short	(.L_1165 - .L_1164)


	//   ....[0]....
.L_1164:
        /*0854*/ 	.word	0x00000130


	//   ....[1]....
        /*0858*/ 	.word	0x00000170


	//   ....[2]....
        /*085c*/ 	.word	0x000001e0


	//   ....[3]....
        /*0860*/ 	.word	0x00017700


	//   ....[4]....
        /*0864*/ 	.word	0x00017790


	//   ....[5]....
        /*0868*/ 	.word	0x0001a400


	//   ....[6]....
        /*086c*/ 	.word	0x0001a490


	//----- nvinfo : EIATTR_COOP_GROUP_MASK_REGIDS
	.align		4
.L_1165:
        /*0870*/ 	.byte	0x04, 0x29
        /*0872*/ 	.short	(.L_1167 - .L_1166)


	//   ....[0]....
.L_1166:
        /*0874*/ 	.word	0xffffffff


	//   ....[1]....
        /*0878*/ 	.word	0xffffffff


	//   ....[2]....
        /*087c*/ 	.word	0xffffffff


	//   ....[3]....
        /*0880*/ 	.word	0xffffffff


	//   ....[4]....
        /*0884*/ 	.word	0xffffffff


	//   ....[5]....
        /*0888*/ 	.word	0xffffffff


	//   ....[6]....
        /*088c*/ 	.word	0xffffffff


	//   ....[7]....
        /*0890*/ 	.word	0xffffffff


	//   ....[8]....
        /*0894*/ 	.word	0xffffffff


	//   ....[9]....
        /*0898*/ 	.word	0xffffffff


	//   ....[10]....
        /*089c*/ 	.word	0xffffffff


	//   ....[11]....
        /*08a0*/ 	.word	0xffffffff


	//   ....[12]....
        /*08a4*/ 	.word	0xffffffff


	//   ....[13]....
        /*08a8*/ 	.word	0xffffffff


	//   ....[14]....
        /*08ac*/ 	.word	0xffffffff


	//   ....[15]....
        /*08b0*/ 	.word	0xffffffff


	//   ....[16]....
        /*08b4*/ 	.word	0xffffffff


	//   ....[17]....
        /*08b8*/ 	.word	0xffffffff


	//   ....[18]....
        /*08bc*/ 	.word	0xffffffff


	//   ....[19]....
        /*08c0*/ 	.word	0xffffffff


	//   ....[20]....
        /*08c4*/ 	.word	0xffffffff


	//   ....[21]....
        /*08c8*/ 	.word	0xffffffff


	//   ....[22]....
        /*08cc*/ 	.word	0xffffffff


	//   ....[23]....
        /*08d0*/ 	.word	0xffffffff


	//   ....[24]....
        /*08d4*/ 	.word	0xffffffff


	//   ....[25]....
        /*08d8*/ 	.word	0xffffffff


	//   ....[26]....
        /*08dc*/ 	.word	0xffffffff


	//   ....[27]....
        /*08e0*/ 	.word	0xffffffff


	//   ....[28]....
        /*08e4*/ 	.word	0xffffffff


	//   ....[29]....
        /*08e8*/ 	.word	0xffffffff


	//   ....[30]....
        /*08ec*/ 	.word	0xffffffff


	//   ....[31]....
        /*08f0*/ 	.word	0xffffffff


	//   ....[32]....
        /*08f4*/ 	.word	0xffffffff


	//   ....[33]....
        /*08f8*/ 	.word	0xffffffff


	//   ....[34]....
        /*08fc*/ 	.word	0xffffffff


	//   ....[35]....
        /*0900*/ 	.word	0xffffffff


	//   ....[36]....
        /*0904*/ 	.word	0xffffffff


	//   ....[37]....
        /*0908*/ 	.word	0xffffffff


	//   ....[38]....
        /*090c*/ 	.word	0xffffffff


	//   ....[39]....
        /*0910*/ 	.word	0xffffffff


	//   ....[40]....
        /*0914*/ 	.word	0xffffffff


	//   ....[41]....
        /*0918*/ 	.word	0xffffffff


	//   ....[42]....
        /*091c*/ 	.word	0xffffffff


	//   ....[43]....
        /*0920*/ 	.word	0xffffffff


	//   ....[44]....
        /*0924*/ 	.word	0xffffffff


	//   ....[45]....
        /*0928*/ 	.word	0xffffffff


	//   ....[46]....
        /*092c*/ 	.word	0xffffffff


	//   ....[47]....
        /*0930*/ 	.word	0xffffffff


	//   ....[48]....
        /*0934*/ 	.word	0xffffffff


	//   ....[49]....
        /*0938*/ 	.word	0xffffffff


	//   ....[50]....
        /*093c*/ 	.word	0xffffffff


	//   ....[51]....
        /*0940*/ 	.word	0xffffffff


	//   ....[52]....
        /*0944*/ 	.word	0xffffffff


	//   ....[53]....
        /*0948*/ 	.word	0xffffffff


	//   ....[54]....
        /*094c*/ 	.word	0xffffffff


	//   ....[55]....
        /*0950*/ 	.word	0xffffffff


	//   ....[56]....
        /*0954*/ 	.word	0xffffffff


	//   ....[57]....
        /*0958*/ 	.word	0xffffffff


	//   ....[58]....
        /*095c*/ 	.word	0xffffffff


	//   ....[59]....
        /*0960*/ 	.word	0xffffffff


	//   ....[60]....
        /*0964*/ 	.word	0xffffffff


	//   ....[61]....
        /*0968*/ 	.word	0xffffffff


	//   ....[62]....
        /*096c*/ 	.word	0xffffffff


	//   ....[63]....
        /*0970*/ 	.word	0xffffffff


	//   ....[64]....
        /*0974*/ 	.word	0xffffffff


	//   ....[65]....
        /*0978*/ 	.word	0xffffffff


	//   ....[66]....
        /*097c*/ 	.word	0xffffffff


	//   ....[67]....
        /*0980*/ 	.word	0xffffffff


	//   ....[68]....
        /*0984*/ 	.word	0xffffffff


	//   ....[69]....
        /*0988*/ 	.word	0xffffffff


	//   ....[70]....
        /*098c*/ 	.word	0xffffffff


	//   ....[71]....
        /*0990*/ 	.word	0xffffffff


	//   ....[72]....
        /*0994*/ 	.word	0xffffffff


	//   ....[73]....
        /*0998*/ 	.word	0xffffffff


	//   ....[74]....
        /*099c*/ 	.word	0xffffffff


	//   ....[75]....
        /*09a0*/ 	.word	0xffffffff


	//   ....[76]....
        /*09a4*/ 	.word	0xffffffff


	//   ....[77]....
        /*09a8*/ 	.word	0xffffffff


	//   ....[78]....
        /*09ac*/ 	.word	0xffffffff


	//   ....[79]....
        /*09b0*/ 	.word	0xffffffff


	//   ....[80]....
        /*09b4*/ 	.word	0xffffffff


	//   ....[81]....
        /*09b8*/ 	.word	0xffffffff


	//   ....[82]....
        /*09bc*/ 	.word	0xffffffff


	//   ....[83]....
        /*09c0*/ 	.word	0xffffffff


	//   ....[84]....
        /*09c4*/ 	.word	0xffffffff


	//   ....[85]....
        /*09c8*/ 	.word	0xffffffff


	//   ....[86]....
        /*09cc*/ 	.word	0xffffffff


	//   ....[87]....
        /*09d0*/ 	.word	0xffffffff


	//   ....[88]....
        /*09d4*/ 	.word	0xffffffff


	//   ....[89]....
        /*09d8*/ 	.word	0xffffffff


	//   ....[90]....
        /*09dc*/ 	.word	0xffffffff


	//   ....[91]....
        /*09e0*/ 	.word	0xffffffff


	//   ....[92]....
        /*09e4*/ 	.word	0xffffffff


	//   ....[93]....
        /*09e8*/ 	.word	0xffffffff


	//   ....[94]....
        /*09ec*/ 	.word	0xffffffff


	//   ....[95]....
        /*09f0*/ 	.word	0xffffffff


	//   ....[96]....
        /*09f4*/ 	.word	0xffffffff


	//   ....[97]....
        /*09f8*/ 	.word	0xffffffff


	//   ....[98]....
        /*09fc*/ 	.word	0xffffffff


	//   ....[99]....
        /*0a00*/ 	.word	0xffffffff


	//   ....[100]....
        /*0a04*/ 	.word	0xffffffff


	//   ....[101]....
        /*0a08*/ 	.word	0xffffffff


	//   ....[102]....
        /*0a0c*/ 	.word	0xffffffff


	//   ....[103]....
        /*0a10*/ 	.word	0xffffffff


	//   ....[104]....
        /*0a14*/ 	.word	0xffffffff


	//   ....[105]....
        /*0a18*/ 	.word	0xffffffff


	//   ....[106]....
        /*0a1c*/ 	.word	0xffffffff


	//   ....[107]....
        /*0a20*/ 	.word	0xffffffff


	//   ....[108]....
        /*0a24*/ 	.word	0xffffffff


	//   ....[109]....
        /*0a28*/ 	.word	0xffffffff


	//   ....[110]....
        /*0a2c*/ 	.word	0xffffffff


	//   ....[111]....
        /*0a30*/ 	.word	0xffffffff


	//   ....[112]....
        /*0a34*/ 	.word	0xffffffff


	//   ....[113]....
        /*0a38*/ 	.word	0xffffffff


	//   ....[114]....
        /*0a3c*/ 	.word	0xffffffff


	//   ....[115]....
        /*0a40*/ 	.word	0xffffffff


	//   ....[116]....
        /*0a44*/ 	.word	0xffffffff


	//   ....[117]....
        /*0a48*/ 	.word	0xffffffff


	//   ....[118]....
        /*0a4c*/ 	.word	0xffffffff


	//   ....[119]....
        /*0a50*/ 	.word	0xffffffff


	//   ....[120]....
        /*0a54*/ 	.word	0xffffffff


	//   ....[121]....
        /*0a58*/ 	.word	0xffffffff


	//   ....[122]....
        /*0a5c*/ 	.word	0xffffffff


	//   ....[123]....
        /*0a60*/ 	.word	0xffffffff


	//   ....[124]....
        /*0a64*/ 	.word	0xffffffff


	//   ....[125]....
        /*0a68*/ 	.word	0xffffffff


	//   ....[126]....
        /*0a6c*/ 	.word	0xffffffff


	//   ....[127]....
        /*0a70*/ 	.word	0xffffffff


	//   ....[128]....
        /*0a74*/ 	.word	0xffffffff


	//   ....[129]....
        /*0a78*/ 	.word	0xffffffff


	//   ....[130]....
        /*0a7c*/ 	.word	0xffffffff


	//   ....[131]....
        /*0a80*/ 	.word	0xffffffff


	//   ....[132]....
        /*0a84*/ 	.word	0xffffffff


	//   ....[133]....
        /*0a88*/ 	.word	0xffffffff


	//   ....[134]....
        /*0a8c*/ 	.word	0xffffffff


	//   ....[135]....
        /*0a90*/ 	.word	0x0500000f


	//   ....[136]....
        /*0a94*/ 	.word	0x0500000f


	//   ....[137]....
        /*0a98*/ 	.word	0x0500000f


	//   ....[138]....
        /*0a9c*/ 	.word	0x0500000f


	//   ....[139]....
        /*0aa0*/ 	.word	0x0500000f


	//   ....[140]....
        /*0aa4*/ 	.word	0x0500000f


	//   ....[141]....
        /*0aa8*/ 	.word	0x0500000f


	//   ....[142]....
        /*0aac*/ 	.word	0x0500000f


	//   ....[143]....
        /*0ab0*/ 	.word	0x0500000f


	//   ....[144]....
        /*0ab4*/ 	.word	0x0500000f


	//   ....[145]....
        /*0ab8*/ 	.word	0x0500000f


	//   ....[146]....
        /*0abc*/ 	.word	0x0500000f


	//   ....[147]....
        /*0ac0*/ 	.word	0x0500000f


	//   ....[148]....
        /*0ac4*/ 	.word	0x0500000f


	//   ....[149]....
        /*0ac8*/ 	.word	0x0500000f


	//   ....[150]....
        /*0acc*/ 	.word	0x0500000f


	//   ....[151]....
        /*0ad0*/ 	.word	0x0500000f


	//   ....[152]....
        /*0ad4*/ 	.word	0x0500000f


	//   ....[153]....
        /*0ad8*/ 	.word	0x0500000f


	//   ....[154]....
        /*0adc*/ 	.word	0x0500000f


	//   ....[155]....
        /*0ae0*/ 	.word	0x0500000f


	//   ....[156]....
        /*0ae4*/ 	.word	0x0500000f


	//   ....[157]....
        /*0ae8*/ 	.word	0x0500000f


	//   ....[158]....
        /*0aec*/ 	.word	0x0500000f


	//   ....[159]....
        /*0af0*/ 	.word	0x0500000f


	//   ....[160]....
        /*0af4*/ 	.word	0x0500000f


	//   ....[161]....
        /*0af8*/ 	.word	0x0500000f


	//   ....[162]....
        /*0afc*/ 	.word	0x0500000f


	//   ....[163]....
        /*0b00*/ 	.word	0x0500000f


	//   ....[164]....
        /*0b04*/ 	.word	0x0500000f


	//   ....[165]....
        /*0b08*/ 	.word	0x0500000f


	//   ....[166]....
        /*0b0c*/ 	.word	0x0500000f


	//   ....[167]....
        /*0b10*/ 	.word	0x0500000f


	//   ....[168]....
        /*0b14*/ 	.word	0x0500000f


	//   ....[169]....
        /*0b18*/ 	.word	0x0500000f


	//   ....[170]....
        /*0b1c*/ 	.word	0x0500000f


	//   ....[171]....
        /*0b20*/ 	.word	0x0500000f


	//   ....[172]....
        /*0b24*/ 	.word	0x0500000f


	//   ....[173]....
        /*0b28*/ 	.word	0x0500000f


	//   ....[174]....
        /*0b2c*/ 	.word	0x0500000f


	//   ....[175]....
        /*0b30*/ 	.word	0x0500000f


	//   ....[176]....
        /*0b34*/ 	.word	0x0500000f


	//   ....[177]....
        /*0b38*/ 	.word	0x0500000f


	//   ....[178]....
        /*0b3c*/ 	.word	0x0500000f


	//   ....[179]....
        /*0b40*/ 	.word	0x0500000f


	//   ....[180]....
        /*0b44*/ 	.word	0x0500000f


	//   ....[181]....
        /*0b48*/ 	.word	0x0500000f


	//   ....[182]....
        /*0b4c*/ 	.word	0x0500000f


	//   ....[183]....
        /*0b50*/ 	.word	0x0500000f


	//   ....[184]....
        /*0b54*/ 	.word	0x0500000f


	//   ....[185]....
        /*0b58*/ 	.word	0x0500000f


	//   ....[186]....
        /*0b5c*/ 	.word	0x0500000f


	//   ....[187]....
        /*0b60*/ 	.word	0x0500000f


	//   ....[188]....
        /*0b64*/ 	.word	0x0500000f


	//   ....[189]....
        /*0b68*/ 	.word	0x0500000f


	//   ....[190]....
        /*0b6c*/ 	.word	0x0500000f


	//   ....[191]....
        /*0b70*/ 	.word	0x0500000f


	//   ....[192]....
        /*0b74*/ 	.word	0x0500000f


	//   ....[193]....
        /*0b78*/ 	.word	0x0500000f


	//   ....[194]....
        /*0b7c*/ 	.word	0x0500000f


	//   ....[195]....
        /*0b80*/ 	.word	0x0500000f


	//   ....[196]....
        /*0b84*/ 	.word	0x0500000f


	//   ....[197]....
        /*0b88*/ 	.word	0x0500000f


	//   ....[198]....
        /*0b8c*/ 	.word	0x0500000f


	//   ....[199]....
        /*0b90*/ 	.word	0x0500000f


	//   ....[200]....
        /*0b94*/ 	.word	0x0500000f


	//   ....[201]....
        /*0b98*/ 	.word	0x0500000f


	//   ....[202]....
        /*0b9c*/ 	.word	0x0500000f


	//   ....[203]....
        /*0ba0*/ 	.word	0x0500000f


	//   ....[204]....
        /*0ba4*/ 	.word	0x0500000f


	//   ....[205]....
        /*0ba8*/ 	.word	0x0500000f


	//   ....[206]....
        /*0bac*/ 	.word	0x0500000f


	//   ....[207]....
        /*0bb0*/ 	.word	0x0500000f


	//   ....[208]....
        /*0bb4*/ 	.word	0x0500000f


	//   ....[209]....
        /*0bb8*/ 	.word	0x0500000f


	//   ....[210]....
        /*0bbc*/ 	.word	0x0500000f


	//   ....[211]....
        /*0bc0*/ 	.word	0x0500000f


	//   ....[212]....
        /*0bc4*/ 	.word	0x0500000f


	//   ....[213]....
        /*0bc8*/ 	.word	0x0500000f


	//   ....[214]....
        /*0bcc*/ 	.word	0x0500000f


	//   ....[215]....
        /*0bd0*/ 	.word	0x0500000f


	//   ....[216]....
        /*0bd4*/ 	.word	0x0500000f


	//   ....[217]....
        /*0bd8*/ 	.word	0x0500000f


	//   ....[218]....
        /*0bdc*/ 	.word	0x0500000f


	//   ....[219]....
        /*0be0*/ 	.word	0x0500000f


	//   ....[220]....
        /*0be4*/ 	.word	0x0500000f


	//   ....[221]....
        /*0be8*/ 	.word	0x0500000f


	//   ....[222]....
        /*0bec*/ 	.word	0x0500000f


	//   ....[223]....
        /*0bf0*/ 	.word	0x0500000f


	//   ....[224]....
        /*0bf4*/ 	.word	0x0500000f


	//   ....[225]....
        /*0bf8*/ 	.word	0x0500000f


	//   ....[226]....
        /*0bfc*/ 	.word	0x0500000f


	//----- nvinfo : EIATTR_COOP_GROUP_INSTR_OFFSETS
	.align		4
.L_1167:
        /*0c00*/ 	.byte	0x04, 0x28
        /*0c02*/ 	.short	(.L_1169 - .L_1168)


	//   ....[0]....
.L_1168:
        /*0c04*/ 	.word	0x00000070


	//   ....[1]....
        /*0c08*/ 	.word	0x00000140


	//   ....[2]....
        /*0c0c*/ 	.word	0x00000190


	//   ....[3]....
        /*0c10*/ 	.word	0x000003c0


	//   ....[4]....
        /*0c14*/ 	.word	0x00000520


	//   ....[5]....
        /*0c18*/ 	.word	0x00000640


	//   ....[6]....
        /*0c1c*/ 	.word	0x000007a0


	//   ....[7]....
        /*0c20*/ 	.word	0x00003560


	//   ....[8]....
        /*0c24*/ 	.word	0x00003570


	//   ....[9]....
        /*0c28*/ 	.word	0x00005140


	//   ....[10]....
        /*0c2c*/ 	.word	0x00005150


	//   ....[11]....
        /*0c30*/ 	.word	0x00006a90


	//   ....[12]....
        /*0c34*/ 	.word	0x00006aa0


	//   ....[13]....
        /*0c38*/ 	.word	0x00006f90


	//   ....[14]....
        /*0c3c*/ 	.word	0x00006fb0


	//   ....[15]....
        /*0c40*/ 	.word	0x00007860


	//   ....[16]....
        /*0c44*/ 	.word	0x00007e30


	//   ....[17]....
        /*0c48*/ 	.word	0x00007e40


	//   ....[18]....
        /*0c4c*/ 	.word	0x00007e50


	//   ....[19]....
        /*0c50*/ 	.word	0x00007e60


	//   ....[20]....
        /*0c54*/ 	.word	0x00009a20


	//   ....[21]....
        /*0c58*/ 	.word	0x00009a30


	//   ....[22]....
        /*0c5c*/ 	.word	0x00009a40


	//   ....[23]....
        /*0c60*/ 	.word	0x00009a50


	//   ....[24]....
        /*0c64*/ 	.word	0x0000ce80


	//   ....[25]....
        /*0c68*/ 	.word	0x0000cec0


	//   ....[26]....
        /*0c6c*/ 	.word	0x0000cee0


	//   ....[27]....
        /*0c70*/ 	.word	0x0000cf00


	//   ....[28]....
        /*0c74*/ 	.word	0x0000e170


	//   ....[29]....
        /*0c78*/ 	.word	0x0000f7d0


	//   ....[30]....
        /*0c7c*/ 	.word	0x0000f8b0


	//   ....[31]....
        /*0c80*/ 	.word	0x0000fee0


	//   ....[32]....
        /*0c84*/ 	.word	0x0000ff40


	//   ....[33]....
        /*0c88*/ 	.word	0x00011080


	//   ....[34]....
        /*0c8c*/ 	.word	0x000112c0


	//   ....[35]....
        /*0c90*/ 	.word	0x000112f0


	//   ....[36]....
        /*0c94*/ 	.word	0x000113c0


	//   ....[37]....
        /*0c98*/ 	.word	0x00011780


	//   ....[38]....
        /*0c9c*/ 	.word	0x00012710


	//   ....[39]....
        /*0ca0*/ 	.word	0x00012730


	//   ....[40]....
        /*0ca4*/ 	.word	0x00012740


	//   ....[41]....
        /*0ca8*/ 	.word	0x00012750


	//   ....[42]....
        /*0cac*/ 	.word	0x00012df0


	//   ....[43]....
        /*0cb0*/ 	.word	0x00012e00


	//   ....[44]....
        /*0cb4*/ 	.word	0x00012f50


	//   ....[45]....
        /*0cb8*/ 	.word	0x00012f60


	//   ....[46]....
        /*0cbc*/ 	.word	0x00013350


	//   ....[47]....
        /*0cc0*/ 	.word	0x00013360


	//   ....[48]....
        /*0cc4*/ 	.word	0x00013860


	//   ....[49]....
        /*0cc8*/ 	.word	0x00013870


	//   ....[50]....
        /*0ccc*/ 	.word	0x00014620


	//   ....[51]....
        /*0cd0*/ 	.word	0x00014630


	//   ....[52]....
        /*0cd4*/ 	.word	0x00014790


	//   ....[53]....
        /*0cd8*/ 	.word	0x000147a0


	//   ....[54]....
        /*0cdc*/ 	.word	0x00014940


	//   ....[55]....
        /*0ce0*/ 	.word	0x00014b50


	//   ....[56]....
        /*0ce4*/ 	.word	0x00014b80


	//   ....[57]....
        /*0ce8*/ 	.word	0x00014bb0


	//   ....[58]....
        /*0cec*/ 	.word	0x00014be0


	//   ....[59]....
        /*0cf0*/ 	.word	0x00014c10


	//   ....[60]....
        /*0cf4*/ 	.word	0x00014c40


	//   ....[61]....
        /*0cf8*/ 	.word	0x00014dd0


	//   ....[62]....
        /*0cfc*/ 	.word	0x00014e00


	//   ....[63]....
        /*0d00*/ 	.word	0x00014e30


	//   ....[64]....
        /*0d04*/ 	.word	0x00014e60


	//   ....[65]....
        /*0d08*/ 	.word	0x00014e90


	//   ....[66]....
        /*0d0c*/ 	.word	0x00014ec0


	//   ....[67]....
        /*0d10*/ 	.word	0x00014f50


	//   ....[68]....
        /*0d14*/ 	.word	0x00014f80


	//   ....[69]....
        /*0d18*/ 	.word	0x00014f90


	//   ....[70]....
        /*0d1c*/ 	.word	0x00015030


	//   ....[71]....
        /*0d20*/ 	.word	0x00016010


	//   ....[72]....
        /*0d24*/ 	.word	0x00018320


	//   ....[73]....
        /*0d28*/ 	.word	0x00018330


	//   ....[74]....
        /*0d2c*/ 	.word	0x000183f0


	//   ....[75]....
        /*0d30*/ 	.word	0x00018400


	//   ....[76]....
        /*0d34*/ 	.word	0x000184b0


	//   ....[77]....
        /*0d38*/ 	.word	0x000184c0


	//   ....[78]....
        /*0d3c*/ 	.word	0x000184d0


	//   ....[79]....
        /*0d40*/ 	.word	0x000184e0


	//   ....[80]....
        /*0d44*/ 	.word	0x00018ea0


	//   ....[81]....
        /*0d48*/ 	.word	0x00018ed0


	//   ....[82]....
        /*0d4c*/ 	.word	0x00018f90


	//   ....[83]....
        /*0d50*/ 	.word	0x00018fb0


	//   ....[84]....
        /*0d54*/ 	.word	0x00019050


	//   ....[85]....
        /*0d58*/ 	.word	0x00019070


	//   ....[86]....
        /*0d5c*/ 	.word	0x00019080


	//   ....[87]....
        /*0d60*/ 	.word	0x00019090


	//   ....[88]....
        /*0d64*/ 	.word	0x000191b0


	//   ....[89]....
        /*0d68*/ 	.word	0x000191c0


	//   ....[90]....
        /*0d6c*/ 	.word	0x000191d0


	//   ....[91]....
        /*0d70*/ 	.word	0x00019260


	//   ....[92]....
        /*0d74*/ 	.word	0x00019a20


	//   ....[93]....
        /*0d78*/ 	.word	0x00019a30


	//   ....[94]....
        /*0d7c*/ 	.word	0x00019a50


	//   ....[95]....
        /*0d80*/ 	.word	0x00019ad0


	//   ....[96]....
        /*0d84*/ 	.word	0x00019ae0


	//   ....[97]....
        /*0d88*/ 	.word	0x00019b40


	//   ....[98]....
        /*0d8c*/ 	.word	0x00019b70


	//   ....[99]....
        /*0d90*/ 	.word	0x00019bb0


	//   ....[100]....
        /*0d94*/ 	.word	0x00019e60


	//   ....[101]....
        /*0d98*/ 	.word	0x00019e80


	//   ....[102]....
        /*0d9c*/ 	.word	0x00019f20


	//   ....[103]....
        /*0da0*/ 	.word	0x00019f30


	//   ....[104]....
        /*0da4*/ 	.word	0x00019fc0


	//   ....[105]....
        /*0da8*/ 	.word	0x00019fd0


	//   ....[106]....
        /*0dac*/ 	.word	0x00019fe0


	//   ....[107]....
        /*0db0*/ 	.word	0x0001a070


	//   ....[108]....
        /*0db4*/ 	.word	0x0001a640


	//   ....[109]....
        /*0db8*/ 	.word	0x0001a650


	//   ....[110]....
        /*0dbc*/ 	.word	0x0001a6d0


	//   ....[111]....
        /*0dc0*/ 	.word	0x0001a780


	//   ....[112]....
        /*0dc4*/ 	.word	0x0001a7a0


	//   ....[113]....
        /*0dc8*/ 	.word	0x0001a820


	//   ....[114]....
        /*0dcc*/ 	.word	0x0001a840


	//   ....[115]....
        /*0dd0*/ 	.word	0x0001a850


	//   ....[116]....
        /*0dd4*/ 	.word	0x0001ac90


	//   ....[117]....
        /*0dd8*/ 	.word	0x0001acc0


	//   ....[118]....
        /*0ddc*/ 	.word	0x0001ad30


	//   ....[119]....
        /*0de0*/ 	.word	0x0001ad60


	//   ....[120]....
        /*0de4*/ 	.word	0x0001ad90


	//   ....[121]....
        /*0de8*/ 	.word	0x0001adc0


	//   ....[122]....
        /*0dec*/ 	.word	0x0001adf0


	//   ....[123]....
        /*0df0*/ 	.word	0x0001ae20


	//   ....[124]....
        /*0df4*/ 	.word	0x0001afc0


	//   ....[125]....
        /*0df8*/ 	.word	0x0001aff0


	//   ....[126]....
        /*0dfc*/ 	.word	0x0001b020


	//   ....[127]....
        /*0e00*/ 	.word	0x0001b050


	//   ....[128]....
        /*0e04*/ 	.word	0x0001b080


	//   ....[129]....
        /*0e08*/ 	.word	0x0001b0b0


	//   ....[130]....
        /*0e0c*/ 	.word	0x0001b170


	//   ....[131]....
        /*0e10*/ 	.word	0x0001b190


	//   ....[132]....
        /*0e14*/ 	.word	0x0001b1a0


	//   ....[133]....
        /*0e18*/ 	.word	0x0001b200


	//   ....[134]....
        /*0e1c*/ 	.word	0x0001b820


	//   ....[135]....
        /*0e20*/ 	.word	0x0001bb60


	//   ....[136]....
        /*0e24*/ 	.word	0x0001bbf0


	//   ....[137]....
        /*0e28*/ 	.word	0x0001bce0


	//   ....[138]....
        /*0e2c*/ 	.word	0x0001bd70


	//   ....[139]....
        /*0e30*/ 	.word	0x0001be50


	//   ....[140]....
        /*0e34*/ 	.word	0x0001bee0


	//   ....[141]....
        /*0e38*/ 	.word	0x0001bfc0


	//   ....[142]....
        /*0e3c*/ 	.word	0x0001c070


	//   ....[143]....
        /*0e40*/ 	.word	0x0001c100


	//   ....[144]....
        /*0e44*/ 	.word	0x0001c150


	//   ....[145]....
        /*0e48*/ 	.word	0x0001c1a0


	//   ....[146]....
        /*0e4c*/ 	.word	0x0001c290


	//   ....[147]....
        /*0e50*/ 	.word	0x0001c320


	//   ....[148]....
        /*0e54*/ 	.word	0x0001c370


	//   ....[149]....
        /*0e58*/ 	.word	0x0001c3c0


	//   ....[150]....
        /*0e5c*/ 	.word	0x0001c5e0


	//   ....[151]....
        /*0e60*/ 	.word	0x0001c630


	//   ....[152]....
        /*0e64*/ 	.word	0x0001c6c0


	//   ....[153]....
        /*0e68*/ 	.word	0x0001c750


	//   ....[154]....
        /*0e6c*/ 	.word	0x0001c7d0


	//   ....[155]....
        /*0e70*/ 	.word	0x0001c820


	//   ....[156]....
        /*0e74*/ 	.word	0x0001c8b0


	//   ....[157]....
        /*0e78*/ 	.word	0x0001c940


	//   ....[158]....
        /*0e7c*/ 	.word	0x0001c9c0


	//   ....[159]....
        /*0e80*/ 	.word	0x0001ca10


	//   ....[160]....
        /*0e84*/ 	.word	0x0001caa0


	//   ....[161]....
        /*0e88*/ 	.word	0x0001cb30


	//   ....[162]....
        /*0e8c*/ 	.word	0x0001cbf0


	//   ....[163]....
        /*0e90*/ 	.word	0x0001ced0


	//   ....[164]....
        /*0e94*/ 	.word	0x0001cfc0


	//   ....[165]....
        /*0e98*/ 	.word	0x0001d050


	//   ....[166]....
        /*0e9c*/ 	.word	0x0001d0b0


	//   ....[167]....
        /*0ea0*/ 	.word	0x0001d1d0


	//   ....[168]....
        /*0ea4*/ 	.word	0x0001d230


	//   ....[169]....
        /*0ea8*/ 	.word	0x0001d350


	//   ....[170]....
        /*0eac*/ 	.word	0x0001d3b0


	//   ....[171]....
        /*0eb0*/ 	.word	0x0001d4a0


	//   ....[172]....
        /*0eb4*/ 	.word	0x0001d5a0


	//   ....[173]....
        /*0eb8*/ 	.word	0x0001d610


	//   ....[174]....
        /*0ebc*/ 	.word	0x0001d670


	//   ....[175]....
        /*0ec0*/ 	.word	0x0001d780


	//   ....[176]....
        /*0ec4*/ 	.word	0x0001d7e0


	//   ....[177]....
        /*0ec8*/ 	.word	0x0001d900


	//   ....[178]....
        /*0ecc*/ 	.word	0x0001d960


	//   ....[179]....
        /*0ed0*/ 	.word	0x0001da40


	//   ....[180]....
        /*0ed4*/ 	.word	0x0001db10


	//   ....[181]....
        /*0ed8*/ 	.word	0x0001dc00


	//   ....[182]....
        /*0edc*/ 	.word	0x0001dc60


	//   ....[183]....
        /*0ee0*/ 	.word	0x0001dd00


	//   ....[184]....
        /*0ee4*/ 	.word	0x0001dea0


	//   ....[185]....
        /*0ee8*/ 	.word	0x0001df70


	//   ....[186]....
        /*0eec*/ 	.word	0x0001dff0


	//   ....[187]....
        /*0ef0*/ 	.word	0x0001e0e0


	//   ....[188]....
        /*0ef4*/ 	.word	0x0001e140


	//   ....[189]....
        /*0ef8*/ 	.word	0x0001e210


	//   ....[190]....
        /*0efc*/ 	.word	0x0001e270


	//   ....[191]....
        /*0f00*/ 	.word	0x0001e350


	//   ....[192]....
        /*0f04*/ 	.word	0x0001e440


	//   ....[193]....
        /*0f08*/ 	.word	0x0001e4e0


	//   ....[194]....
        /*0f0c*/ 	.word	0x0001e540


	//   ....[195]....
        /*0f10*/ 	.word	0x0001e640


	//   ....[196]....
        /*0f14*/ 	.word	0x0001e6a0


	//   ....[197]....
        /*0f18*/ 	.word	0x0001e7a0


	//   ....[198]....
        /*0f1c*/ 	.word	0x0001e800


	//   ....[199]....
        /*0f20*/ 	.word	0x0001e8d0


	//   ....[200]....
        /*0f24*/ 	.word	0x0001ea20


	//   ....[201]....
        /*0f28*/ 	.word	0x0001ead0


	//   ....[202]....
        /*0f2c*/ 	.word	0x0001ebe0


	//   ....[203]....
        /*0f30*/ 	.word	0x0001ecc0


	//   ....[204]....
        /*0f34*/ 	.word	0x0001ed20


	//   ....[205]....
        /*0f38*/ 	.word	0x0001ee10


	//   ....[206]....
        /*0f3c*/ 	.word	0x0001ee70


	//   ....[207]....
        /*0f40*/ 	.word	0x0001ef50


	//   ....[208]....
        /*0f44*/ 	.word	0x0001efe0


	//   ....[209]....
        /*0f48*/ 	.word	0x0001f080


	//   ....[210]....
        /*0f4c*/ 	.word	0x0001f200


	//   ....[211]....
        /*0f50*/ 	.word	0x0001f270


	//   ....[212]....
        /*0f54*/ 	.word	0x0001f2e0


	//   ....[213]....
        /*0f58*/ 	.word	0x0001f350


	//   ....[214]....
        /*0f5c*/ 	.word	0x0001f3c0


	//   ....[215]....
        /*0f60*/ 	.word	0x0001f440


	//   ....[216]....
        /*0f64*/ 	.word	0x0001f4c0


	//   ....[217]....
        /*0f68*/ 	.word	0x0001f550


	//   ....[218]....
        /*0f6c*/ 	.word	0x0001f5c0


	//   ....[219]....
        /*0f70*/ 	.word	0x0001f630


	//   ....[220]....
        /*0f74*/ 	.word	0x0001f6a0


	//   ....[221]....
        /*0f78*/ 	.word	0x0001f720


	//   ....[222]....
        /*0f7c*/ 	.word	0x0001f790


	//   ....[223]....
        /*0f80*/ 	.word	0x0001f830


	//   ....[224]....
        /*0f84*/ 	.word	0x0001f880


	//   ....[225]....
        /*0f88*/ 	.word	0x0001f910


	//   ....[226]....
        /*0f8c*/ 	.word	0x0001fa40


	//----- nvinfo : EIATTR_REG_RECONFIG
	.align		4
.L_1169:
        /*0f90*/ 	.byte	0x01, 0x54
	.zero		2


	//----- nvinfo : EIATTR_SYSCALL_OFFSETS
	.align		4
        /*0f94*/ 	.byte	0x04, 0x46
        /*0f96*/ 	.short	(.L_1171 - .L_1170)


	//   ....[0]....
.L_1170:
        /*0f98*/ 	.word	0x00002070


	//   ....[1]....
        /*0f9c*/ 	.word	0x000021c0


	//   ....[2]....
        /*0fa0*/ 	.word	0x00007a30


	//   ....[3]....
        /*0fa4*/ 	.word	0x00007db0


	//   ....[4]....
        /*0fa8*/ 	.word	0x000178f0


	//   ....[5]....
        /*0fac*/ 	.word	0x00017a40


	//   ....[6]....
        /*0fb0*/ 	.word	0x00017b30


	//   ....[7]....
        /*0fb4*/ 	.word	0x00018960


	//----- nvinfo : EIATTR_MBARRIER_INSTR_OFFSETS
	.align		4
.L_1171:
        /*0fb8*/ 	.byte	0x04, 0x39
        /*0fba*/ 	.short	(.L_1173 - .L_1172)


	//   ....[0]....
.L_1172:
        /*0fbc*/ 	.word	0x00000270
        /*0fc0*/ 	.word	0x000000ff
        /*0fc4*/ 	.word	0x0002d800
        /*0fc8*/ 	.short	0x0100
        /*0fca*/ 	.byte	0x08
	.zero		1


	//   ....[1]....
        /*0fcc*/ 	.word	0x00000280
        /*0fd0*/ 	.word	0x000000ff
        /*0fd4*/ 	.word	0x0002d820
        /*0fd8*/ 	.short	0x0100
        /*0fda*/ 	.byte	0x08
	.zero		1


	//   ....[2]....
        /*0fdc*/ 	.word	0x00000370
        /*0fe0*/ 	.word	0x000000ff
        /*0fe4*/ 	.word	0x0002d830
        /*0fe8*/ 	.short	0x0100
        /*0fea*/ 	.byte	0x08
	.zero		1


	//   ....[3]....
        /*0fec*/ 	.word	0x00000380
        /*0ff0*/ 	.word	0x000000ff
        /*0ff4*/ 	.word	0x0002d840
        /*0ff8*/ 	.short	0x0100
        /*0ffa*/ 	.byte	0x08
	.zero		1


	//   ....[4]....
        /*0ffc*/ 	.word	0x00000390
        /*1000*/ 	.word	0x000000ff
        /*1004*/ 	.word	0x0002d838
        /*1008*/ 	.short	0x0100
        /*100a*/ 	.byte	0x08
	.zero		1


	//   ....[5]....
        /*100c*/ 	.word	0x000003a0
        /*1010*/ 	.word	0x000000ff
        /*1014*/ 	.word	0x0002d848
        /*1018*/ 	.short	0x0100
        /*101a*/ 	.byte	0x08
	.zero		1


	//   ....[6]....
        /*101c*/ 	.word	0x000004d0
        /*1020*/ 	.word	0x000000ff
        /*1024*/ 	.word	0x0002d850
        /*1028*/ 	.short	0x0100
        /*102a*/ 	.byte	0x08
	.zero		1


	//   ....[7]....
        /*102c*/ 	.word	0x000004e0
        /*1030*/ 	.word	0x000000ff
        /*1034*/ 	.word	0x0002d860
        /*1038*/ 	.short	0x0100
        /*103a*/ 	.byte	0x08
	.zero		1


	//   ....[8]....
        /*103c*/ 	.word	0x000004f0
        /*1040*/ 	.word	0x000000ff
        /*1044*/ 	.word	0x0002d858
        /*1048*/ 	.short	0x0100
        /*104a*/ 	.byte	0x08
	.zero		1


	//   ....[9]....
        /*104c*/ 	.word	0x00000500
        /*1050*/ 	.word	0x000000ff
        /*1054*/ 	.word	0x0002d868
        /*1058*/ 	.short	0x0100
        /*105a*/ 	.byte	0x08
	.zero		1


	//   ....[10]....
        /*105c*/ 	.word	0x000005f0
        /*1060*/ 	.word	0x000000ff
        /*1064*/ 	.word	0x0002d870
        /*1068*/ 	.short	0x0100
        /*106a*/ 	.byte	0x06
	.zero		1


	//   ....[11]....
        /*106c*/ 	.word	0x00000600
        /*1070*/ 	.word	0x000000ff
        /*1074*/ 	.word	0x0002d880
        /*1078*/ 	.short	0x0100
        /*107a*/ 	.byte	0x06
	.zero		1


	//   ....[12]....
        /*107c*/ 	.word	0x00000610
        /*1080*/ 	.word	0x000000ff
        /*1084*/ 	.word	0x0002d878
        /*1088*/ 	.short	0x0100
        /*108a*/ 	.byte	0x06
	.zero		1


	//   ....[13]....
        /*108c*/ 	.word	0x00000620
        /*1090*/ 	.word	0x000000ff
        /*1094*/ 	.word	0x0002d888
        /*1098*/ 	.short	0x0100
        /*109a*/ 	.byte	0x06
	.zero		1


	//   ....[14]....
        /*109c*/ 	.word	0x00000750
        /*10a0*/ 	.word	0x000000ff
        /*10a4*/ 	.word	0x0002d890
        /*10a8*/ 	.short	0x0100
        /*10aa*/ 	.byte	0x08
	.zero		1


	//   ....[15]....
        /*10ac*/ 	.word	0x00000760
        /*10b0*/ 	.word	0x000000ff
        /*10b4*/ 	.word	0x0002d8a0
        /*10b8*/ 	.short	0x0100
        /*10ba*/ 	.byte	0x08
	.zero		1


	//   ....[16]....
        /*10bc*/ 	.word	0x00000770
        /*10c0*/ 	.word	0x000000ff
        /*10c4*/ 	.word	0x0002d898
        /*10c8*/ 	.short	0x0100
        /*10ca*/ 	.byte	0x08
	.zero		1


	//   ....[17]....
        /*10cc*/ 	.word	0x00000780
        /*10d0*/ 	.word	0x000000ff
        /*10d4*/ 	.word	0x0002d8a8
        /*10d8*/ 	.short	0x0100
        /*10da*/ 	.byte	0x08
	.zero		1


	//   ....[18]....
        /*10dc*/ 	.word	0x000008b0
        /*10e0*/ 	.word	0x000000ff
        /*10e4*/ 	.word	0x0002d8b0
        /*10e8*/ 	.short	0x0100
        /*10ea*/ 	.byte	0x08
	.zero		1


	//   ....[19]....
        /*10ec*/ 	.word	0x000008c0
        /*10f0*/ 	.word	0x000000ff
        /*10f4*/ 	.word	0x0002d8c0
        /*10f8*/ 	.short	0x0100
        /*10fa*/ 	.byte	0x08
	.zero		1


	//   ....[20]....
        /*10fc*/ 	.word	0x000008d0
        /*1100*/ 	.word	0x000000ff
        /*1104*/ 	.word	0x0002d8b8
        /*1108*/ 	.short	0x0100
        /*110a*/ 	.byte	0x08
	.zero		1


	//   ....[21]....
        /*110c*/ 	.word	0x000008e0
        /*1110*/ 	.word	0x000000ff
        /*1114*/ 	.word	0x0002d8c8
        /*1118*/ 	.short	0x0100
        /*111a*/ 	.byte	0x08
	.zero		1


	//   ....[22]....
        /*111c*/ 	.word	0x00003510
        /*1120*/ 	.word	0x00000035
        /*1124*/ 	.word	0x0002d890
        /*1128*/ 	.short	0x010a
        /*112a*/ 	.byte	0x3f
	.zero		1


	//   ....[23]....
        /*112c*/ 	.word	0x000050f0
        /*1130*/ 	.word	0x00000035
        /*1134*/ 	.word	0x0002d890
        /*1138*/ 	.short	0x010a
        /*113a*/ 	.byte	0x3f
	.zero		1


	//   ....[24]....
        /*113c*/ 	.word	0x00006900
        /*1140*/ 	.word	0x00000035
        /*1144*/ 	.word	0x0002d890
        /*1148*/ 	.short	0x010a
        /*114a*/ 	.byte	0x3f
	.zero		1


	//   ....[25]....
        /*114c*/ 	.word	0x00006e00
        /*1150*/ 	.word	0x0000000b
        /*1154*/ 	.word	0x00000000
        /*1158*/ 	.short	0x0101
        /*115a*/ 	.byte	0x3f
	.zero		1


	//   ....[26]....
        /*115c*/ 	.word	0x00006e40
        /*1160*/ 	.word	0x00000035
        /*1164*/ 	.word	0x0002d8b0
        /*1168*/ 	.short	0x010a
        /*116a*/ 	.byte	0x3f
	.zero		1


	//   ....[27]....
        /*116c*/ 	.word	0x00007300
        /*1170*/ 	.word	0x00000035
        /*1174*/ 	.word	0x00000000
        /*1178*/ 	.short	0x0101
        /*117a*/ 	.byte	0x3f
	.zero		1


	//   ....[28]....
        /*117c*/ 	.word	0x00007ad0
        /*1180*/ 	.word	0x00000002
        /*1184*/ 	.word	0x0002d800
        /*1188*/ 	.short	0x010a
        /*118a*/ 	.byte	0x3f
	.zero		1


	//   ....[29]....
        /*118c*/ 	.word	0x00007b20
        /*1190*/ 	.word	0x00000002
        /*1194*/ 	.word	0x0002d800
        /*1198*/ 	.short	0x010a
        /*119a*/ 	.byte	0x3f
	.zero		1


	//   ....[30]....
        /*119c*/ 	.word	0x000085d0
        /*11a0*/ 	.word	0x00000002
        /*11a4*/ 	.word	0x0002d800
        /*11a8*/ 	.short	0x010a
        /*11aa*/ 	.byte	0x3f
	.zero		1


	//   ....[31]....
        /*11ac*/ 	.word	0x00009f80
        /*11b0*/ 	.word	0x00000002
        /*11b4*/ 	.word	0x0002d800
        /*11b8*/ 	.short	0x010a
        /*11ba*/ 	.byte	0x3f
	.zero		1


	//   ....[32]....
        /*11bc*/ 	.word	0x0000b650
        /*11c0*/ 	.word	0x00000000
        /*11c4*/ 	.word	0x0002d830
        /*11c8*/ 	.short	0x010a
        /*11ca*/ 	.byte	0x3f
	.zero		1


	//   ....[33]....
        /*11cc*/ 	.word	0x0000b720
        /*11d0*/ 	.word	0x00000000
        /*11d4*/ 	.word	0x0002d830
        /*11d8*/ 	.short	0x010a
        /*11da*/ 	.byte	0x3f
	.zero		1


	//   ....[34]....
        /*11dc*/ 	.word	0x0000d100
        /*11e0*/ 	.word	0x00000000
        /*11e4*/ 	.word	0x00000000
        /*11e8*/ 	.short	0x0101
        /*11ea*/ 	.byte	0x3f
	.zero		1


	//   ....[35]....
        /*11ec*/ 	.word	0x0000e440
        /*11f0*/ 	.word	0x00000009
        /*11f4*/ 	.word	0x0002d830
        /*11f8*/ 	.short	0x010a
        /*11fa*/ 	.byte	0x3f
	.zero		1


	//   ....[36]....
        /*11fc*/ 	.word	0x0000e490
        /*1200*/ 	.word	0x00000009
        /*1204*/ 	.word	0x0002d830
        /*1208*/ 	.short	0x010a
        /*120a*/ 	.byte	0x3f
	.zero		1


	//   ....[37]....
        /*120c*/ 	.word	0x0000e940
        /*1210*/ 	.word	0x00000009
        /*1214*/ 	.word	0x0002d850
        /*1218*/ 	.short	0x010a
        /*121a*/ 	.byte	0x3f
	.zero		1


	//   ....[38]....
        /*121c*/ 	.word	0x0000e980
        /*1220*/ 	.word	0x00000009
        /*1224*/ 	.word	0x0002d850
        /*1228*/ 	.short	0x010a
        /*122a*/ 	.byte	0x3f
	.zero		1


	//   ....[39]....
        /*122c*/ 	.word	0x0000f0a0
        /*1230*/ 	.word	0x00000006
        /*1234*/ 	.word	0x00000000
        /*1238*/ 	.short	0x0101
        /*123a*/ 	.byte	0x3f
	.zero		1


	//   ....[40]....
        /*123c*/ 	.word	0x00010a20
        /*1240*/ 	.word	0x00000005
        /*1244*/ 	.word	0x00000000
        /*1248*/ 	.short	0x0101
        /*124a*/ 	.byte	0x3f
	.zero		1


	//   ....[41]....
        /*124c*/ 	.word	0x00011110
        /*1250*/ 	.word	0x00000005
        /*1254*/ 	.word	0x0002d850
        /*1258*/ 	.short	0x010a
        /*125a*/ 	.byte	0x3f
	.zero		1


	//   ....[42]....
        /*125c*/ 	.word	0x000111c0
        /*1260*/ 	.word	0x00000005
        /*1264*/ 	.word	0x0002d850
        /*1268*/ 	.short	0x010a
        /*126a*/ 	.byte	0x3f
	.zero		1


	//   ....[43]....
        /*126c*/ 	.word	0x000119e0
        /*1270*/ 	.word	0x00000005
        /*1274*/ 	.word	0x00000000
        /*1278*/ 	.short	0x0101
        /*127a*/ 	.byte	0x3f
	.zero		1


	//   ....[44]....
        /*127c*/ 	.word	0x00012d50
        /*1280*/ 	.word	0x00000000
        /*1284*/ 	.word	0x00000000
        /*1288*/ 	.short	0x0101
        /*128a*/ 	.byte	0x3f
	.zero		1


	//   ....[45]....
        /*128c*/ 	.word	0x00013270
        /*1290*/ 	.word	0x00000006
        /*1294*/ 	.word	0x00000000
        /*1298*/ 	.short	0x0101
        /*129a*/ 	.byte	0x3f
	.zero		1


	//   ....[46]....
        /*129c*/ 	.word	0x000160f0
        /*12a0*/ 	.word	0x00000010
        /*12a4*/ 	.word	0x0002d820
        /*12a8*/ 	.short	0x010a
        /*12aa*/ 	.byte	0x3f
	.zero		1


	//   ....[47]....
        /*12ac*/ 	.word	0x000161b0
        /*12b0*/ 	.word	0x00000009
        /*12b4*/ 	.word	0x0002d8a0
        /*12b8*/ 	.short	0x010a
        /*12ba*/ 	.byte	0x3f
	.zero		1


	//   ....[48]....
        /*12bc*/ 	.word	0x000165e0
        /*12c0*/ 	.word	0x00000009
        /*12c4*/ 	.word	0x0002d8c0
        /*12c8*/ 	.short	0x010a
        /*12ca*/ 	.byte	0x3f
	.zero		1


	//   ....[49]....
        /*12cc*/ 	.word	0x00016b40
        /*12d0*/ 	.word	0x00000009
        /*12d4*/ 	.word	0x0002d8a0
        /*12d8*/ 	.short	0x010a
        /*12da*/ 	.byte	0x3f
	.zero		1


	//   ....[50]....
        /*12dc*/ 	.word	0x00016f60
        /*12e0*/ 	.word	0x00000009
        /*12e4*/ 	.word	0x0002d8c0
        /*12e8*/ 	.short	0x010a
        /*12ea*/ 	.byte	0x3f
	.zero		1


	//   ....[51]....
        /*12ec*/ 	.word	0x000180e0
        /*12f0*/ 	.word	0x00000000
        /*12f4*/ 	.word	0x0002d840
        /*12f8*/ 	.short	0x010a
        /*12fa*/ 	.byte	0x3f
	.zero		1


	//   ....[52]....
        /*12fc*/ 	.word	0x00018630
        /*1300*/ 	.word	0x00000000
        /*1304*/ 	.word	0x0002d830
        /*1308*/ 	.short	0x0107
        /*130a*/ 	.byte	0x3f
	.zero		1


	//   ....[53]....
        /*130c*/ 	.word	0x00018700
        /*1310*/ 	.word	0x00000000
        /*1314*/ 	.word	0x0002d830
        /*1318*/ 	.short	0x0101
        /*131a*/ 	.byte	0x3f
	.zero		1


	//   ....[54]....
        /*131c*/ 	.word	0x00019320
        /*1320*/ 	.word	0x00000010
        /*1324*/ 	.word	0x0002d800
        /*1328*/ 	.short	0x0107
        /*132a*/ 	.byte	0x3f
	.zero		1


	//   ....[55]....
        /*132c*/ 	.word	0x00019410
        /*1330*/ 	.word	0x00000010
        /*1334*/ 	.word	0x0002d800
        /*1338*/ 	.short	0x0101
        /*133a*/ 	.byte	0x3f
	.zero		1


	//   ....[56]....
        /*133c*/ 	.word	0x00019430
        /*1340*/ 	.word	0x00000010
        /*1344*/ 	.word	0x0002d820
        /*1348*/ 	.short	0x010a
        /*134a*/ 	.byte	0x3f
	.zero		1


	//   ....[57]....
        /*134c*/ 	.word	0x00019850
        /*1350*/ 	.word	0x00000005
        /*1354*/ 	.word	0x0002d840
        /*1358*/ 	.short	0x010a
        /*135a*/ 	.byte	0x3f
	.zero		1


	//   ....[58]....
        /*135c*/ 	.word	0x00019c60
        /*1360*/ 	.word	0x00000005
        /*1364*/ 	.word	0x0002d830
        /*1368*/ 	.short	0x0107
        /*136a*/ 	.byte	0x3f
	.zero		1


	//   ....[59]....
        /*136c*/ 	.word	0x00019d20
        /*1370*/ 	.word	0x00000005
        /*1374*/ 	.word	0x0002d830
        /*1378*/ 	.short	0x0101
        /*137a*/ 	.byte	0x3f
	.zero		1


	//   ....[60]....
        /*137c*/ 	.word	0x00019d80
        /*1380*/ 	.word	0x00000005
        /*1384*/ 	.word	0x0002d860
        /*1388*/ 	.short	0x010a
        /*138a*/ 	.byte	0x3f
	.zero		1


	//   ....[61]....
        /*138c*/ 	.word	0x0001a230
        /*1390*/ 	.word	0x00000005
        /*1394*/ 	.word	0x0002d850
        /*1398*/ 	.short	0x0107
        /*139a*/ 	.byte	0x3f
	.zero		1


	//   ....[62]....
        /*139c*/ 	.word	0x0001a320
        /*13a0*/ 	.word	0x00000005
        /*13a4*/ 	.word	0x0002d850
        /*13a8*/ 	.short	0x0101
        /*13aa*/ 	.byte	0x3f
	.zero		1


	//   ....[63]....
        /*13ac*/ 	.word	0x0001a550
        /*13b0*/ 	.word	0x00000000
        /*13b4*/ 	.word	0x0002d860
        /*13b8*/ 	.short	0x010a
        /*13ba*/ 	.byte	0x3f
	.zero		1


	//   ....[64]....
        /*13bc*/ 	.word	0x0001a980
        /*13c0*/ 	.word	0x00000000
        /*13c4*/ 	.word	0x0002d850
        /*13c8*/ 	.short	0x0107
        /*13ca*/ 	.byte	0x3f
	.zero		1


	//   ....[65]....
        /*13cc*/ 	.word	0x0001aa60
        /*13d0*/ 	.word	0x00000000
        /*13d4*/ 	.word	0x0002d850
        /*13d8*/ 	.short	0x0101
        /*13da*/ 	.byte	0x3f
	.zero		1


	//   ....[66]....
        /*13dc*/ 	.word	0x0001b7a0
        /*13e0*/ 	.word	0x00000005
        /*13e4*/ 	.word	0x0002d820
        /*13e8*/ 	.short	0x010a
        /*13ea*/ 	.byte	0x3f
	.zero		1


	//   ....[67]....
        /*13ec*/ 	.word	0x0001b940
        /*13f0*/ 	.word	0x00000003
        /*13f4*/ 	.word	0x0002d840
        /*13f8*/ 	.short	0x010a
        /*13fa*/ 	.byte	0x3f
	.zero		1


	//   ....[68]....
        /*13fc*/ 	.word	0x0001b9d0
        /*1400*/ 	.word	0x00000005
        /*1404*/ 	.word	0x0002d840
        /*1408*/ 	.short	0x010a
        /*140a*/ 	.byte	0x3f
	.zero		1


	//   ....[69]....
        /*140c*/ 	.word	0x0001ba10
        /*1410*/ 	.word	0x00000003
        /*1414*/ 	.word	0x0002d860
        /*1418*/ 	.short	0x010a
        /*141a*/ 	.byte	0x3f
	.zero		1


	//   ....[70]....
        /*141c*/ 	.word	0x0001ba50
        /*1420*/ 	.word	0x00000005
        /*1424*/ 	.word	0x0002d860
        /*1428*/ 	.short	0x010a
        /*142a*/ 	.byte	0x3f
	.zero		1


	//   ....[71]....
        /*142c*/ 	.word	0x0001bab0
        /*1430*/ 	.word	0x00000035
        /*1434*/ 	.word	0x0002d890
        /*1438*/ 	.short	0x010a
        /*143a*/ 	.byte	0x3f
	.zero		1


	//   ....[72]....
        /*143c*/ 	.word	0x0001bc30
        /*1440*/ 	.word	0x00000035
        /*1444*/ 	.word	0x0002d890
        /*1448*/ 	.short	0x010a
        /*144a*/ 	.byte	0x3f
	.zero		1


	//   ....[73]....
        /*144c*/ 	.word	0x0001bdb0
        /*1450*/ 	.word	0x00000035
        /*1454*/ 	.word	0x0002d890
        /*1458*/ 	.short	0x010a
        /*145a*/ 	.byte	0x3f
	.zero		1


	//   ....[74]....
        /*145c*/ 	.word	0x0001bf20
        /*1460*/ 	.word	0x00000035
        /*1464*/ 	.word	0x0002d8b0
        /*1468*/ 	.short	0x010a
        /*146a*/ 	.byte	0x3f
	.zero		1


	//   ....[75]....
        /*146c*/ 	.word	0x0001c1e0
        /*1470*/ 	.word	0x00000002
        /*1474*/ 	.word	0x0002d800
        /*1478*/ 	.short	0x010a
        /*147a*/ 	.byte	0x3f
	.zero		1


	//   ....[76]....
        /*147c*/ 	.word	0x0001c400
        /*1480*/ 	.word	0x00000002
        /*1484*/ 	.word	0x0002d800
        /*1488*/ 	.short	0x010a
        /*148a*/ 	.byte	0x3f
	.zero		1


	//   ....[77]....
        /*148c*/ 	.word	0x0001c450
        /*1490*/ 	.word	0x00000000
        /*1494*/ 	.word	0x0002d830
        /*1498*/ 	.short	0x010a
        /*149a*/ 	.byte	0x3f
	.zero		1


	//   ....[78]....
        /*149c*/ 	.word	0x0001c4a0
        /*14a0*/ 	.word	0x00000009
        /*14a4*/ 	.word	0x0002d830
        /*14a8*/ 	.short	0x010a
        /*14aa*/ 	.byte	0x3f
	.zero		1


	//   ....[79]....
        /*14ac*/ 	.word	0x0001c4f0
        /*14b0*/ 	.word	0x00000009
        /*14b4*/ 	.word	0x0002d850
        /*14b8*/ 	.short	0x010a
        /*14ba*/ 	.byte	0x3f
	.zero		1


	//   ....[80]....
        /*14bc*/ 	.word	0x0001c540
        /*14c0*/ 	.word	0x00000005
        /*14c4*/ 	.word	0x0002d850
        /*14c8*/ 	.short	0x010a
        /*14ca*/ 	.byte	0x3f
	.zero		1


	//   ....[81]....
        /*14cc*/ 	.word	0x0001ccb0
        /*14d0*/ 	.word	0x00000010
        /*14d4*/ 	.word	0x0002d820
        /*14d8*/ 	.short	0x010a
        /*14da*/ 	.byte	0x3f
	.zero		1


	//   ....[82]....
        /*14dc*/ 	.word	0x0001cd00
        /*14e0*/ 	.word	0x00000009
        /*14e4*/ 	.word	0x0002d8a0
        /*14e8*/ 	.short	0x010a
        /*14ea*/ 	.byte	0x3f
	.zero		1


	//   ....[83]....
        /*14ec*/ 	.word	0x0001cd50
        /*14f0*/ 	.word	0x00000009
        /*14f4*/ 	.word	0x0002d8c0
        /*14f8*/ 	.short	0x010a
        /*14fa*/ 	.byte	0x3f
	.zero		1


	//   ....[84]....
        /*14fc*/ 	.word	0x0001cda0
        /*1500*/ 	.word	0x00000009
        /*1504*/ 	.word	0x0002d8a0
        /*1508*/ 	.short	0x010a
        /*150a*/ 	.byte	0x3f
	.zero		1


	//   ....[85]....
        /*150c*/ 	.word	0x0001cdf0
        /*1510*/ 	.word	0x00000009
        /*1514*/ 	.word	0x0002d8c0
        /*1518*/ 	.short	0x010a
        /*151a*/ 	.byte	0x3f
	.zero		1


	//   ....[86]....
        /*151c*/ 	.word	0x0001cf10
        /*1520*/ 	.word	0x00000000
        /*1524*/ 	.word	0x0002d840
        /*1528*/ 	.short	0x010a
        /*152a*/ 	.byte	0x3f
	.zero		1


	//   ....[87]....
        /*152c*/ 	.word	0x0001dda0
        /*1530*/ 	.word	0x00000010
        /*1534*/ 	.word	0x0002d820
        /*1538*/ 	.short	0x010a
        /*153a*/ 	.byte	0x3f
	.zero		1


	//   ....[88]....
        /*153c*/ 	.word	0x0001ddf0
        /*1540*/ 	.word	0x00000005
        /*1544*/ 	.word	0x0002d840
        /*1548*/ 	.short	0x010a
        /*154a*/ 	.byte	0x3f
	.zero		1


	//   ....[89]....
        /*154c*/ 	.word	0x0001e390
        /*1550*/ 	.word	0x00000005
        /*1554*/ 	.word	0x0002d860
        /*1558*/ 	.short	0x010a
        /*155a*/ 	.byte	0x3f
	.zero		1


	//   ....[90]....
        /*155c*/ 	.word	0x0001e970
        /*1560*/ 	.word	0x00000000
        /*1564*/ 	.word	0x0002d860
        /*1568*/ 	.short	0x010a
        /*156a*/ 	.byte	0x3f
	.zero		1


	//   ....[91]....
        /*156c*/ 	.word	0x0001f960
        /*1570*/ 	.word	0x00000005
        /*1574*/ 	.word	0x0002d820
        /*1578*/ 	.short	0x010a
        /*157a*/ 	.byte	0x3f
	.zero		1


	//   ....[92]....
        /*157c*/ 	.word	0x0001fb00
        /*1580*/ 	.word	0x00000003
        /*1584*/ 	.word	0x0002d840
        /*1588*/ 	.short	0x010a
        /*158a*/ 	.byte	0x3f
	.zero		1


	//   ....[93]....
        /*158c*/ 	.word	0x0001fb50
        /*1590*/ 	.word	0x00000005
        /*1594*/ 	.word	0x0002d840
        /*1598*/ 	.short	0x010a
        /*159a*/ 	.byte	0x3f
	.zero		1


	//   ....[94]....
        /*159c*/ 	.word	0x0001fba0
        /*15a0*/ 	.word	0x00000003
        /*15a4*/ 	.word	0x0002d860
        /*15a8*/ 	.short	0x010a
        /*15aa*/ 	.byte	0x3f
	.zero		1


	//----- nvinfo : EIATTR_NUM_MBARRIERS
	.align		4
.L_1173:
        /*15ac*/ 	.byte	0x03, 0x38
        /*15ae*/ 	.short	0x0016


	//----- nvinfo : EIATTR_EXIT_INSTR_OFFSETS
	.align		4
        /*15b0*/ 	.byte	0x04, 0x1c
        /*15b2*/ 	.short	(.L_1175 - .L_1174)


	//   ....[0]....
.L_1174:
        /*15b4*/ 	.word	0x0001baa0


	//----- nvinfo : EIATTR_MAX_THREADS
	.align		4
.L_1175:
        /*15b8*/ 	.byte	0x04, 0x05
        /*15ba*/ 	.short	(.L_1177 - .L_1176)
.L_1176:
        /*15bc*/ 	.word	0x00000200
        /*15c0*/ 	.word	0x00000001
        /*15c4*/ 	.word	0x00000001


	//----- nvinfo : EIATTR_CRS_STACK_SIZE
	.align		4
.L_1177:
        /*15c8*/ 	.byte	0x04, 0x1e
        /*15ca*/ 	.short	(.L_1179 - .L_1178)
.L_1178:
        /*15cc*/ 	.word	0x00000000


	//----- nvinfo : EIATTR_CBANK_PARAM_SIZE
	.align		4
.L_1179:
        /*15d0*/ 	.byte	0x03, 0x19
        /*15d2*/ 	.short	0x0af0


	//----- nvinfo : EIATTR_PARAM_CBANK
	.align		4
        /*15d4*/ 	.byte	0x04, 0x0a
        /*15d6*/ 	.short	(.L_1181 - .L_1180)
	.align		4
.L_1180:
        /*15d8*/ 	.word	index@(.nv.constant0._ZN7cutlass13device_kernelIN5flash11enable_sm90INS1_16FlashAttnFwdSm90INS1_25CollectiveMainloopFwdSm90ILi2EN4cute5tupleIJNS5_1CILi1EEES8_S8_EEENS6_IJNS7_ILi192EEENS7_ILi128EEENS7_ILi96EEEEEELi96ENS_6half_tEfNS_4arch4Sm90ELb0ELb0ELb1ELb1ELb1ELb1ELb0ELb0ELb1ELb1ELb1ELb0EEENS1_21CollectiveEpilogueFwdINS6_IJSA_SC_SB_EEES9_SE_SG_Li384ELb1ELb1ELb1ELb0EEENS1_36VarlenDynamicPersistentTileSchedulerILi192ELi128ELi384ELi128ELb1ELb1ELb1ELb0ELb1ELb1EEEEEEEEEvNT_6ParamsE)
        /*15dc*/ 	.short	0x0210
        /*15de*/ 	.short	0x0af0


	//----- nvinfo : EIATTR_SW_WAR
	.align		4
.L_1181:
        /*15e0*/ 	.byte	0x04, 0x36
        /*15e2*/ 	.short	(.L_1183 - .L_1182)
.L_1182:
        /*15e4*/ 	.word	0x00000008
.L_1183:


//--------------------- .nv.info._ZN7cutlass13device_kernelIN5flash11enable_sm90INS1_16FlashAttnFwdSm90INS1_25CollectiveMainloopFwdSm90ILi2EN4cute5tupleIJNS5_1CILi1EEES8_S8_EEENS6_IJNS7_ILi192EEENS7_ILi128EEENS7_ILi96EEEEEELi96ENS_6half_tEfNS_4arch4Sm90ELb0ELb1ELb1ELb0ELb1ELb0ELb0ELb0ELb1ELb1ELb1ELb0EEENS1_21CollectiveEpilogueFwdINS6_IJSA_SC_SB_EEES9_SE_SG_Li384ELb0ELb1ELb1ELb0EEENS1_19SingleTileSchedulerILb0ELb1ELb1ELi192EEEEEEEEEvNT_6ParamsE --------------------------
	.section	.nv.info._ZN7cutlass13device_kernelIN5flash11enable_sm90INS1_16FlashAttnFwdSm90INS1_25CollectiveMainloopFwdSm90ILi2EN4cute5tupleIJNS5_1CILi1EEES8_S8_EEENS6_IJNS7_ILi192EEENS7_ILi128EEENS7_ILi96EEEEEELi96ENS_6half_tEfNS_4arch4Sm90ELb0ELb1ELb1ELb0ELb1ELb0ELb0ELb0ELb1ELb1ELb1ELb0EEENS1_21CollectiveEpilogueFwdINS6_IJSA_SC_SB_EEES9_SE_SG_Li384ELb0ELb1ELb1ELb0EEENS1_19SingleTileSchedulerILb0ELb1ELb1ELi192EEEEEEEEEvNT_6ParamsE,"",@"SHT_CUDA_INFO"
	.sectionflags	@""
	.align	4


	//----- nvinfo : EIATTR_CUDA_API_VERSION
	.align		4
        /*0000*/ 	.byte	0x04, 0x37
        /*0002*/ 	.short	(.L_1185 - .L_1184)
.L_1184:
        /*0004*/ 	.word	0x00000082


	//----- nvinfo : EIATTR_KPARAM_INFO
	.align		4
.L_1185:
        /*0008*/ 	.byte	0x04, 0x17
        /*000a*/ 	.short	(.L_1187 - .L_1186)
.L_1186:
        /*000c*/ 	.word	0x00000000
        /*0010*/ 	.short	0x0000
        /*0012*/ 	.short	0x0070
        /*0014*/ 	.byte	0x00, 0xf0, 0x01, 0x28


	//----- nvinfo : EIATTR_SPARSE_MMA_MASK
	.align		4
.L_1187:
        /*0018*/ 	.byte	0x03, 0x50
        /*001a*/ 	.short	0x0000


	//----- nvinfo : EIATTR_MAXREG_COUNT
	.align		4
        /*001c*/ 	.byte	0x03, 0x1b
        /*001e*/ 	.short	0x0080


	//----- nvinfo : EIATTR_NUM_BARRIERS
	.align		4
        /*0020*/ 	.byte	0x02, 0x4c
        /*0022*/ 	.byte	0x10
	.zero		1


	//----- nvinfo : EIATTR_EXTERNS
	.align		4
        /*0024*/ 	.byte	0x04, 0x0f
        /*0026*/ 	.short	(.L_1189 - .L_1188)


	//   ....[0]....
	.align		4
.L_1188:
        /*0028*/ 	.word	index@(__assertfail)


	//----- nvinfo : EIATTR_ANNOTATIONS
	.align		4
.L_1189:
        /*002c*/ 	.byte	0x04, 0x55
        /*002e*/ 	.short	(.L_1191 - .L_1190)


	//   ....[0]....
.L_1190:
        /*0030*/ 	.word	0x00000001
        /*0034*/ 	.byte	0xb0, 0x08, 0x00, 0x00, 0x01, 0x00, 0x00, 0x00, 0x10, 0x0a, 0x00, 0x00, 0x01, 0x00, 0x00, 0x00
        /*0044*/ 	.byte	0x80, 0x17, 0x00, 0x00, 0x01, 0x00, 0x00, 0x00, 0xc0, 0x00, 0x01, 0x00, 0x01, 0x00, 0x00, 0x00
        /*0054*/ 	.byte	0xd0, 0x13, 0x01, 0x00, 0x01, 0x00, 0x00, 0x00, 0x50, 0x27, 0x01, 0x00, 0x01, 0x00, 0x00, 0x00
        /*0064*/ 	.byte	0x70, 0x27, 0x01, 0x00, 0x01, 0x00, 0x00, 0x00, 0xd0, 0x28, 0x01, 0x00, 0x01, 0x00, 0x00, 0x00
        /*0074*/ 	.byte	0x20, 0x3f, 0x01, 0x00, 0x01, 0x00, 0x00, 0x00, 0x40, 0x3f, 0x01, 0x00, 0x01, 0x00, 0x00, 0x00
        /*0084*/ 	.byte	0x60, 0x53, 0x01, 0x00


	//----- nvinfo : EIATTR_MERCURY_ISA_VERSION
	.align		4
.L_1191:
        /*0088*/ 	.byte	0x03, 0x5f
        /*008a*/ 	.short	0x0101


	//----- nvinfo : EIATTR_INT_WARP_WIDE_INSTR_OFFSETS
	.align		4
        /*008c*/ 	.byte	0x04, 0x31
        /*008e*/ 	.short	(.L_1193 - .L_1192)


	//   ....[0]....
.L_1192:
        /*0090*/ 	.word	0x000000c0


	//   ....[1]....
        /*0094*/ 	.word	0x000000d0


	//   ....[2]....
        /*0098*/ 	.word	0x00000170


	//----- nvinfo : EIATTR_COOP_GROUP_MASK_REGIDS
	.align		4
.L_1193:
        /*009c*/ 	.byte	0x04, 0x29
        /*009e*/ 	.short	(.L_1195 - .L_1194)


	//   ....[0]....
.L_1194:
        /*00a0*/ 	.word	0xffffffff


	//   ....[1]....
        /*00a4*/ 	.word	0xffffffff


	//   ....[2]....
        /*00a8*/ 	.word	0xffffffff


	//   ....[3]....
        /*00ac*/ 	.word	0xffffffff


	//   ....[4]....
        /*00b0*/ 	.word	0xffffffff


	//   ....[5]....
        /*00b4*/ 	.word	0xffffffff


	//   ....[6]....
        /*00b8*/ 	.word	0xffffffff


	//   ....[7]....
        /*00bc*/ 	.word	0xffffffff


	//   ....[8]....
        /*00c0*/ 	.word	0xffffffff


	//   ....[9]....
        /*00c4*/ 	.word	0xffffffff


	//   ....[10]....
        /*00c8*/ 	.word	0xffffffff


	//   ....[11]....
        /*00cc*/ 	.word	0xffffffff


	//   ....[12]....
        /*00d0*/ 	.word	0xffffffff


	//   ....[13]....
        /*00d4*/ 	.word	0xffffffff


	//   ....[14]....
        /*00d8*/ 	.word	0xffffffff


	//   ....[15]....
        /*00dc*/ 	.word	0xffffffff


	//   ....[16]....
        /*00e0*/ 	.word	0xffffffff


	//   ....[17]....
        /*00e4*/ 	.word	0xffffffff


	//   ....[18]....
        /*00e8*/ 	.word	0xffffffff


	//   ....[19]....
        /*00ec*/ 	.word	0xffffffff


	//   ....[20]....
        /*00f0*/ 	.word	0xffffffff


	//   ....[21]....
        /*00f4*/ 	.word	0xffffffff


	//   ....[22]....
        /*00f8*/ 	.word	0xffffffff


	//   ....[23]....
        /*00fc*/ 	.word	0xffffffff


	//   ....[24]....
        /*0100*/ 	.word	0xffffffff


	//   ....[25]....
        /*0104*/ 	.word	0xffffffff


	//   ....[26]....
        /*0108*/ 	.word	0xffffffff


	//   ....[27]....
        /*010c*/ 	.word	0xffffffff


	//   ....[28]....
        /*0110*/ 	.word	0xffffffff


	//   ....[29]....
        /*0114*/ 	.word	0xffffffff


	//   ....[30]....
        /*0118*/ 	.word	0xffffffff


	//   ....[31]....
        /*011c*/ 	.word	0xffffffff


	//   ....[32]....
        /*0120*/ 	.word	0xffffffff


	//   ....[33]....
        /*0124*/ 	.word	0xffffffff


	//   ....[34]....
        /*0128*/ 	.word	0xffffffff


	//   ....[35]....
        /*012c*/ 	.word	0xffffffff


	//   ....[36]....
        /*0130*/ 	.word	0xffffffff


	//   ....[37]....
        /*0134*/ 	.word	0xffffffff


	//   ....[38]....
        /*0138*/ 	.word	0xffffffff


	//   ....[39]....
        /*013c*/ 	.word	0xffffffff


	//   ....[40]....
        /*0140*/ 	.word	0xffffffff


	//   ....[41]....
        /*0144*/ 	.word	0xffffffff


	//   ....[42]....
        /*0148*/ 	.word	0xffffffff


	//   ....[43]....
        /*014c*/ 	.word	0xffffffff


	//   ....[44]....
        /*0150*/ 	.word	0xffffffff


	//   ....[45]....
        /*0154*/ 	.word	0xffffffff


	//   ....[46]....
        /*0158*/ 	.word	0xffffffff


	//   ....[47]....
        /*015c*/ 	.word	0xffffffff


	//   ....[48]....
        /*0160*/ 	.word	0xffffffff


	//   ....[49]....
        /*0164*/ 	.word	0xffffffff


	//   ....[50]....
        /*0168*/ 	.word	0xffffffff


	//   ....[51]....
        /*016c*/ 	.word	0xffffffff


	//   ....[52]....
        /*0170*/ 	.word	0xffffffff


	//   ....[53]....
        /*0174*/ 	.word	0xffffffff


	//   ....[54]....
        /*0178*/ 	.word	0xffffffff


	//   ....[55]....
        /*017c*/ 	.word	0xffffffff


	//   ....[56]....
        /*0180*/ 	.word	0xffffffff


	//   ....[57]....
        /*0184*/ 	.word	0xffffffff


	//   ....[58]....
        /*0188*/ 	.word	0xffffffff


	//   ....[59]....
        /*018c*/ 	.word	0xffffffff


	//   ....[60]....
        /*0190*/ 	.word	0xffffffff


	//   ....[61]....
        /*0194*/ 	.word	0xffffffff


	//   ....[62]....
        /*0198*/ 	.word	0xffffffff


	//   ....[63]....
        /*019c*/ 	.word	0xffffffff


	//   ....[64]....
        /*01a0*/ 	.word	0xffffffff


	//   ....[65]....
        /*01a4*/ 	.word	0xffffffff


	//   ....[66]....
        /*01a8*/ 	.word	0xffffffff


	//   ....[67]....
        /*01ac*/ 	.word	0xffffffff


	//   ....[68]....
        /*01b0*/ 	.word	0xffffffff


	//   ....[69]....
        /*01b4*/ 	.word	0xffffffff


	//   ....[70]....
        /*01b8*/ 	.word	0xffffffff


	//   ....[71]....
        /*01bc*/ 	.word	0xffffffff


	//   ....[72]....
        /*01c0*/ 	.word	0xffffffff


	//   ....[73]....
        /*01c4*/ 	.word	0xffffffff


	//   ....[74]....
        /*01c8*/ 	.word	0xffffffff


	//   ....[75]....
        /*01cc*/ 	.word	0xffffffff


	//   ....[76]....
        /*01d0*/ 	.word	0xffffffff


	//   ....[77]....
        /*01d4*/ 	.word	0xffffffff


	//   ....[78]....
        /*01d8*/ 	.word	0xffffffff


	//   ....[79]....
        /*01dc*/ 	.word	0xffffffff


	//   ....[80]....
        /*01e0*/ 	.word	0xffffffff


	//   ....[81]....
        /*01e4*/ 	.word	0xffffffff


	//   ....[82]....
        /*01e8*/ 	.word	0xffffffff


	//   ....[83]....
        /*01ec*/ 	.word	0xffffffff


	//   ....[84]....
        /*01f0*/ 	.word	0xffffffff


	//   ....[85]....
        /*01f4*/ 	.word	0xffffffff


	//   ....[86]....
        /*01f8*/ 	.word	0xffffffff


	//   ....[87]....
        /*01fc*/ 	.word	0xffffffff


	//   ....[88]....
        /*0200*/ 	.word	0xffffffff


	//   ....[89]....
        /*0204*/ 	.word	0xffffffff


	//   ....[90]....
        /*0208*/ 	.word	0xffffffff


	//   ....[91]....
        /*020c*/ 	.word	0x0500000f


	//   ....[92]....
        /*0210*/ 	.word	0x0500000f


	//   ....[93]....
        /*0214*/ 	.word	0x0500000f


	//   ....[94]....
        /*0218*/ 	.word	0x0500000f


	//   ....[95]....
        /*021c*/ 	.word	0x0500000f


	//   ....[96]....
        /*0220*/ 	.word	0x0500000f


	//   ....[97]....
        /*0224*/ 	.word	0x0500000f


	//   ....[98]....
        /*0228*/ 	.word	0x0500000f


	//   ....[99]....
        /*022c*/ 	.word	0x0500000f


	//   ....[100]....
        /*0230*/ 	.word	0x0500000f


	//   ....[101]....
        /*0234*/ 	.word	0x0500000f


	//   ....[102]....
        /*0238*/ 	.word	0x0500000f


	//   ....[103]....
        /*023c*/ 	.word	0x0500000f


	//   ....[104]....
        /*0240*/ 	.word	0x0500000f


	//   ....[105]....
        /*0244*/ 	.word	0x0500000f


	//   ....[106]....
        /*0248*/ 	.word	0x0500000f


	//   ....[107]....
        /*024c*/ 	.word	0x0500000f


	//   ....[108]....
        /*0250*/ 	.word	0x0500000f


	//   ....[109]....
        /*0254*/ 	.word	0x0500000f


	//   ....[110]....
        /*0258*/ 	.word	0x0500000f


	//   ....[111]....
        /*025c*/ 	.word	0x0500000f


	//   ....[112]....
        /*0260*/ 	.word	0x0500000f


	//   ....[113]....
        /*0264*/ 	.word	0x0500000f


	//   ....[114]....
        /*0268*/ 	.word	0x0500000f


	//   ....[115]....
        /*026c*/ 	.word	0x0500000f


	//   ....[116]....
        /*0270*/ 	.word	0x0500000f


	//   ....[117]....
        /*0274*/ 	.word	0x0500000f


	//   ....[118]....
        /*0278*/ 	.word	0x0500000f


	//   ....[119]....
        /*027c*/ 	.word	0x0500000f


	//   ....[120]....
        /*0280*/ 	.word	0x0500000f


	//   ....[121]....
        /*0284*/ 	.word	0x0500000f


	//   ....[122]....
        /*0288*/ 	.word	0x0500000f


	//   ....[123]....
        /*028c*/ 	.word	0x0500000f


	//   ....[124]....
        /*0290*/ 	.word	0x0500000f


	//   ....[125]....
        /*0294*/ 	.word	0x0500000f


	//   ....[126]....
        /*0298*/ 	.word	0x0500000f


	//   ....[127]....
        /*029c*/ 	.word	0x0500000f


	//   ....[128]....
        /*02a0*/ 	.word	0x0500000f


	//   ....[129]....
        /*02a4*/ 	.word	0x0500000f


	//   ....[130]....
        /*02a8*/ 	.word	0x0500000f


	//   ....[131]....
        /*02ac*/ 	.word	0x0500000f


	//   ....[132]....
        /*02b0*/ 	.word	0x0500000f


	//   ....[133]....
        /*02b4*/ 	.word	0x0500000f


	//   ....[134]....
        /*02b8*/ 	.word	0x0500000f


	//   ....[135]....
        /*02bc*/ 	.word	0x0500000f


	//   ....[136]....
        /*02c0*/ 	.word	0x0500000f


	//----- nvinfo : EIATTR_COOP_GROUP_INSTR_OFFSETS
	.align		4
.L_1195:
        /*02c4*/ 	.byte	0x04, 0x28
        /*02c6*/ 	.short	(.L_1197 - .L_1196)


	//   ....[0]....
.L_1196:
        /*02c8*/ 	.word	0x00000080


	//   ....[1]....
        /*02cc*/ 	.word	0x00000090


	//   ....[2]....
        /*02d0*/ 	.word	0x000002d0


	//   ....[3]....
        /*02d4*/ 	.word	0x00000430


	//   ....[4]....
        /*02d8*/ 	.word	0x00000550


	//   ....[5]....
        /*02dc*/ 	.word	0x000006b0


	//   ....[6]....
        /*02e0*/ 	.word	0x00001520


	//   ....[7]....
        /*02e4*/ 	.word	0x00001f90


	//   ....[8]....
        /*02e8*/ 	.word	0x00002960


	//   ....[9]....
        /*02ec*/ 	.word	0x00003c10


	//   ....[10]....
        /*02f0*/ 	.word	0x00003d10


	//   ....[11]....
        /*02f4*/ 	.word	0x00004240


	//   ....[12]....
        /*02f8*/ 	.word	0x00004290


	//   ....[13]....
        /*02fc*/ 	.word	0x000050b0


	//   ....[14]....
        /*0300*/ 	.word	0x00006040


	//   ....[15]....
        /*0304*/ 	.word	0x000068f0


	//   ....[16]....
        /*0308*/ 	.word	0x000074e0


	//   ....[17]....
        /*030c*/ 	.word	0x000075e0


	//   ....[18]....
        /*0310*/ 	.word	0x00007dd0


	//   ....[19]....
        /*0314*/ 	.word	0x00007e70


	//   ....[20]....
        /*0318*/ 	.word	0x00008ee0


	//   ....[21]....
        /*031c*/ 	.word	0x0000a790


	//   ....[22]....
        /*0320*/ 	.word	0x0000a7b0


	//   ....[23]....
        /*0324*/ 	.word	0x0000a7e0


	//   ....[24]....
        /*0328*/ 	.word	0x0000a7f0


	//   ....[25]....
        /*032c*/ 	.word	0x0000bb50


	//   ....[26]....
        /*0330*/ 	.word	0x0000c770


	//   ....[27]....
        /*0334*/ 	.word	0x0000d080


	//   ....[28]....
        /*0338*/ 	.word	0x0000dcc0


	//   ....[29]....
        /*033c*/ 	.word	0x0000ddc0


	//   ....[30]....
        /*0340*/ 	.word	0x0000e5f0


	//   ....[31]....
        /*0344*/ 	.word	0x0000e680


	//   ....[32]....
        /*0348*/ 	.word	0x0000f6d0


	//   ....[33]....
        /*034c*/ 	.word	0x0000f800


	//   ....[34]....
        /*0350*/ 	.word	0x0000f840


	//   ....[35]....
        /*0354*/ 	.word	0x0000f930


	//   ....[36]....
        /*0358*/ 	.word	0x0000f940


	//   ....[37]....
        /*035c*/ 	.word	0x00010890


	//   ....[38]....
        /*0360*/ 	.word	0x000108d0


	//   ....[39]....
        /*0364*/ 	.word	0x00010910


	//   ....[40]....
        /*0368*/ 	.word	0x00010950


	//   ....[41]....
        /*036c*/ 	.word	0x00010970


	//   ....[42]....
        /*0370*/ 	.word	0x000109a0


	//   ....[43]....
        /*0374*/ 	.word	0x00010e60


	//   ....[44]....
        /*0378*/ 	.word	0x00010e70


	//   ....[45]....
        /*037c*/ 	.word	0x00011740


	//   ....[46]....
        /*0380*/ 	.word	0x00012e00


	//   ....[47]....
        /*0384*/ 	.word	0x00012e10


	//   ....[48]....
        /*0388*/ 	.word	0x00012e20


	//   ....[49]....
        /*038c*/ 	.word	0x00012e30


	//   ....[50]....
        /*0390*/ 	.word	0x00012e50


	//   ....[51]....
        /*0394*/ 	.word	0x00012e80


	//   ....[52]....
        /*0398*/ 	.word	0x00012eb0


	//   ....[53]....
        /*039c*/ 	.word	0x00012ee0


	//   ....[54]....
        /*03a0*/ 	.word	0x000137f0


	//   ....[55]....
        /*03a4*/ 	.word	0x00013810


	//   ....[56]....
        /*03a8*/ 	.word	0x00013820


	//   ....[57]....
        /*03ac*/ 	.word	0x000138a0


	//   ....[58]....
        /*03b0*/ 	.word	0x00013940


	//   ....[59]....
        /*03b4*/ 	.word	0x00013950


	//   ....[60]....
        /*03b8*/ 	.word	0x000139f0


	//   ....[61]....
        /*03bc*/ 	.word	0x00013a20


	//   ....[62]....
        /*03c0*/ 	.word	0x00013a80


	//   ....[63]....
        /*03c4*/ 	.word	0x00013a90


	//   ....[64]....
        /*03c8*/ 	.word	0x00013ac0


	//   ....[65]....
        /*03cc*/ 	.word	0x00013b10


	//   ....[66]....
        /*03d0*/ 	.word	0x00014350


	//   ....[67]....
        /*03d4*/ 	.word	0x00014360


	//   ....[68]....
        /*03d8*/ 	.word	0x00014380


	//   ....[69]....
        /*03dc*/ 	.word	0x00014400


	//   ....[70]....
        /*03e0*/ 	.word	0x00014410


	//   ....[71]....
        /*03e4*/ 	.word	0x00014470


	//   ....[72]....
        /*03e8*/ 	.word	0x000144a0


	//   ....[73]....
        /*03ec*/ 	.word	0x000144e0


	//   ....[74]....
        /*03f0*/ 	.word	0x00014700


	//   ....[75]....
        /*03f4*/ 	.word	0x00014720


	//   ....[76]....
        /*03f8*/ 	.word	0x00014740


	//   ....[77]....
        /*03fc*/ 	.word	0x000147c0


	//   ....[78]....
        /*0400*/ 	.word	0x000147e0


	//   ....[79]....
        /*0404*/ 	.word	0x00014860


	//   ....[80]....
        /*0408*/ 	.word	0x00014880


	//   ....[81]....
        /*040c*/ 	.word	0x00014890


	//   ....[82]....
        /*0410*/ 	.word	0x00014dc0


	//   ....[83]....
        /*0414*/ 	.word	0x00014df0


	//   ....[84]....
        /*0418*/ 	.word	0x00014e20


	//   ....[85]....
        /*041c*/ 	.word	0x00014e50


	//   ....[86]....
        /*0420*/ 	.word	0x00014e80


	//   ....[87]....
        /*0424*/ 	.word	0x00014eb0


	//   ....[88]....
        /*0428*/ 	.word	0x00014ed0


	//   ....[89]....
        /*042c*/ 	.word	0x00014f70


	//   ....[90]....
        /*0430*/ 	.word	0x000152f0


	//   ....[91]....
        /*0434*/ 	.word	0x00015930


	//   ....[92]....
        /*0438*/ 	.word	0x00015a20


	//   ....[93]....
        /*043c*/ 	.word	0x00015ac0


	//   ....[94]....
        /*0440*/ 	.word	0x00015b50


	//   ....[95]....
        /*0444*/ 	.word	0x00015c30


	//   ....[96]....
        /*0448*/ 	.word	0x00015ca0


	//   ....[97]....
        /*044c*/ 	.word	0x00015d80


	//   ....[98]....
        /*0450*/ 	.word	0x00015e30


	//   ....[99]....
        /*0454*/ 	.word	0x00015f30


	//   ....[100]....
        /*0458*/ 	.word	0x00015fd0


	//   ....[101]....
        /*045c*/ 	.word	0x00016030


	//   ....[102]....
        /*0460*/ 	.word	0x000160e0


	//   ....[103]....
        /*0464*/ 	.word	0x000161b0


	//   ....[104]....
        /*0468*/ 	.word	0x00016240


	//   ....[105]....
        /*046c*/ 	.word	0x00016310


	//   ....[106]....
        /*0470*/ 	.word	0x00016390


	//   ....[107]....
        /*0474*/ 	.word	0x00016450


	//   ....[108]....
        /*0478*/ 	.word	0x000164f0


	//   ....[109]....
        /*047c*/ 	.word	0x000165c0


	//   ....[110]....
        /*0480*/ 	.word	0x00016630


	//   ....[111]....
        /*0484*/ 	.word	0x000166f0


	//   ....[112]....
        /*0488*/ 	.word	0x00016830


	//   ....[113]....
        /*048c*/ 	.word	0x00016910


	//   ....[114]....
        /*0490*/ 	.word	0x00016990


	//   ....[115]....
        /*0494*/ 	.word	0x00016a70


	//   ....[116]....
        /*0498*/ 	.word	0x00016ad0


	//   ....[117]....
        /*049c*/ 	.word	0x00016ba0


	//   ....[118]....
        /*04a0*/ 	.word	0x00016c00


	//   ....[119]....
        /*04a4*/ 	.word	0x00016ce0


	//   ....[120]....
        /*04a8*/ 	.word	0x00016dd0


	//   ....[121]....
        /*04ac*/ 	.word	0x00016e70


	//   ....[122]....
        /*04b0*/ 	.word	0x00016ed0


	//   ....[123]....
        /*04b4*/ 	.word	0x00016fc0


	//   ....[124]....
        /*04b8*/ 	.word	0x00017020


	//   ....[125]....
        /*04bc*/ 	.word	0x00017110


	//   ....[126]....
        /*04c0*/ 	.word	0x00017170


	//   ....[127]....
        /*04c4*/ 	.word	0x00017230


	//   ....[128]....
        /*04c8*/ 	.word	0x00017370


	//   ....[129]....
        /*04cc*/ 	.word	0x00017420


	//   ....[130]....
        /*04d0*/ 	.word	0x00017510


	//   ....[131]....
        /*04d4*/ 	.word	0x00017620


	//   ....[132]....
        /*04d8*/ 	.word	0x000176a0


	//   ....[133]....
        /*04dc*/ 	.word	0x00017790


	//   ....[134]....
        /*04e0*/ 	.word	0x00017800


	//   ....[135]....
        /*04e4*/ 	.word	0x000178d0


	//   ....[136]....
        /*04e8*/ 	.word	0x000179e0


	//----- nvinfo : EIATTR_REG_RECONFIG
	.align		4
.L_1197:
        /*04ec*/ 	.byte	0x01, 0x54
	.zero		2


	//----- nvinfo : EIATTR_SYSCALL_OFFSETS
	.align		4
        /*04f0*/ 	.byte	0x04, 0x46
        /*04f2*/ 	.short	(.L_1199 - .L_1198)


	//   ....[0]....
.L_1198:
        /*04f4*/ 	.word	0x00001740


	//   ....[1]....
        /*04f8*/ 	.word	0x00012300


	//   ....[2]....
        /*04fc*/ 	.word	0x00012440


	//   ....[3]....
        /*0500*/ 	.word	0x00012530


	//   ....[4]....
        /*0504*/ 	.word	0x00013320


	//----- nvinfo : EIATTR_MBARRIER_INSTR_OFFSETS
	.align		4
.L_1199:
        /*0508*/ 	.byte	0x04, 0x39
        /*050a*/ 	.short	(.L_1201 - .L_1200)


	//   ....[0]....
.L_1200:
        /*050c*/ 	.word	0x00000180
        /*0510*/ 	.word	0x000000ff
        /*0514*/ 	.word	0x0002d800
        /*0518*/ 	.short	0x0100
        /*051a*/ 	.byte	0x08
	.zero		1


	//   ....[1]....
        /*051c*/ 	.word	0x00000190
        /*0520*/ 	.word	0x000000ff
        /*0524*/ 	.word	0x0002d820
        /*0528*/ 	.short	0x0100
        /*052a*/ 	.byte	0x08
	.zero		1


	//   ....[2]....
        /*052c*/ 	.word	0x00000280
        /*0530*/ 	.word	0x000000ff
        /*0534*/ 	.word	0x0002d830
        /*0538*/ 	.short	0x0100
        /*053a*/ 	.byte	0x08
	.zero		1


	//   ....[3]....
        /*053c*/ 	.word	0x00000290
        /*0540*/ 	.word	0x000000ff
        /*0544*/ 	.word	0x0002d840
        /*0548*/ 	.short	0x0100
        /*054a*/ 	.byte	0x08
	.zero		1


	//   ....[4]....
        /*054c*/ 	.word	0x000002a0
        /*0550*/ 	.word	0x000000ff
        /*0554*/ 	.word	0x0002d838
        /*0558*/ 	.short	0x0100
        /*055a*/ 	.byte	0x08
	.zero		1


	//   ....[5]....
        /*055c*/ 	.word	0x000002b0
        /*0560*/ 	.word	0x000000ff
        /*0564*/ 	.word	0x0002d848
        /*0568*/ 	.short	0x0100
        /*056a*/ 	.byte	0x08
	.zero		1


	//   ....[6]....
        /*056c*/ 	.word	0x000003e0
        /*0570*/ 	.word	0x000000ff
        /*0574*/ 	.word	0x0002d850
        /*0578*/ 	.short	0x0100
        /*057a*/ 	.byte	0x08
	.zero		1


	//   ....[7]....
        /*057c*/ 	.word	0x000003f0
        /*0580*/ 	.word	0x000000ff
        /*0584*/ 	.word	0x0002d860
        /*0588*/ 	.short	0x0100
        /*058a*/ 	.byte	0x08
	.zero		1


	//   ....[8]....
        /*058c*/ 	.word	0x00000400
        /*0590*/ 	.word	0x000000ff
        /*0594*/ 	.word	0x0002d858
        /*0598*/ 	.short	0x0100
        /*059a*/ 	.byte	0x08
	.zero		1


	//   ....[9]....
        /*059c*/ 	.word	0x00000410
        /*05a0*/ 	.word	0x000000ff
        /*05a4*/ 	.word	0x0002d868
        /*05a8*/ 	.short	0x0100
        /*05aa*/ 	.byte	0x08
	.zero		1


	//   ....[10]....
        /*05ac*/ 	.word	0x00000500
        /*05b0*/ 	.word	0x000000ff
        /*05b4*/ 	.word	0x0002d870
        /*05b8*/ 	.short	0x0100
        /*05ba*/ 	.byte	0x06
	.zero		1


	//   ....[11]....
        /*05bc*/ 	.word	0x00000510
        /*05c0*/ 	.word	0x000000ff
        /*05c4*/ 	.word	0x0002d880
        /*05c8*/ 	.short	0x0100
        /*05ca*/ 	.byte	0x06
	.zero		1


	//   ....[12]....
        /*05cc*/ 	.word	0x00000520
        /*05d0*/ 	.word	0x000000ff
        /*05d4*/ 	.word	0x0002d878
        /*05d8*/ 	.short	0x0100
        /*05da*/ 	.byte	0x06
	.zero		1


	//   ....[13]....
        /*05dc*/ 	.word	0x00000530
        /*05e0*/ 	.word	0x000000ff
        /*05e4*/ 	.word	0x0002d888
        /*05e8*/ 	.short	0x0100
        /*05ea*/ 	.byte	0x06
	.zero		1


	//   ....[14]....
        /*05ec*/ 	.word	0x00000660
        /*05f0*/ 	.word	0x000000ff
        /*05f4*/ 	.word	0x0002d890
        /*05f8*/ 	.short	0x0100
        /*05fa*/ 	.byte	0x08
	.zero		1


	//   ....[15]....
        /*05fc*/ 	.word	0x00000670
        /*0600*/ 	.word	0x000000ff
        /*0604*/ 	.word	0x0002d8a0
        /*0608*/ 	.short	0x0100
        /*060a*/ 	.byte	0x08
	.zero		1


	//   ....[16]....
        /*060c*/ 	.word	0x00000680
        /*0610*/ 	.word	0x000000ff
        /*0614*/ 	.word	0x0002d898
        /*0618*/ 	.short	0x0100
        /*061a*/ 	.byte	0x08
	.zero		1


	//   ....[17]....
        /*061c*/ 	.word	0x00000690
        /*0620*/ 	.word	0x000000ff
        /*0624*/ 	.word	0x0002d8a8
        /*0628*/ 	.short	0x0100
        /*062a*/ 	.byte	0x08
	.zero		1


	//   ....[18]....
        /*062c*/ 	.word	0x000007d0
        /*0630*/ 	.word	0x000000ff
        /*0634*/ 	.word	0x0002d8b0
        /*0638*/ 	.short	0x0100
        /*063a*/ 	.byte	0x08
	.zero		1


	//   ....[19]....
        /*063c*/ 	.word	0x000007e0
        /*0640*/ 	.word	0x000000ff
        /*0644*/ 	.word	0x0002d8c0
        /*0648*/ 	.short	0x0100
        /*064a*/ 	.byte	0x08
	.zero		1


	//   ....[20]....
        /*064c*/ 	.word	0x000007f0
        /*0650*/ 	.word	0x000000ff
        /*0654*/ 	.word	0x0002d8b8
        /*0658*/ 	.short	0x0100
        /*065a*/ 	.byte	0x08
	.zero		1


	//   ....[21]....
        /*065c*/ 	.word	0x00000800
        /*0660*/ 	.word	0x000000ff
        /*0664*/ 	.word	0x0002d8c8
        /*0668*/ 	.short	0x0100
        /*066a*/ 	.byte	0x08
	.zero		1


	//   ....[22]....
        /*066c*/ 	.word	0x00001760
        /*0670*/ 	.word	0x000000ff
        /*0674*/ 	.word	0x0002d800
        /*0678*/ 	.short	0x010a
        /*067a*/ 	.byte	0x26
	.zero		1


	//   ....[23]....
        /*067c*/ 	.word	0x000017f0
        /*0680*/ 	.word	0x000000ff
        /*0684*/ 	.word	0x0002d830
        /*0688*/ 	.short	0x010a
        /*068a*/ 	.byte	0x26
	.zero		1


	//   ....[24]....
        /*068c*/ 	.word	0x00001850
        /*0690*/ 	.word	0x000000ff
        /*0694*/ 	.word	0x0002d830
        /*0698*/ 	.short	0x010a
        /*069a*/ 	.byte	0x26
	.zero		1


	//   ....[25]....
        /*069c*/ 	.word	0x000022d0
        /*06a0*/ 	.word	0x000000ff
        /*06a4*/ 	.word	0x00000000
        /*06a8*/ 	.short	0x0101
        /*06aa*/ 	.byte	0x04
	.zero		1


	//   ....[26]....
        /*06ac*/ 	.word	0x000055a0
        /*06b0*/ 	.word	0x000000ff
        /*06b4*/ 	.word	0x0002d830
        /*06b8*/ 	.short	0x010a
        /*06ba*/ 	.byte	0x04
	.zero		1


	//   ....[27]....
        /*06bc*/ 	.word	0x000055e0
        /*06c0*/ 	.word	0x000000ff
        /*06c4*/ 	.word	0x0002d830
        /*06c8*/ 	.short	0x010a
        /*06ca*/ 	.byte	0x04
	.zero		1


	//   ....[28]....
        /*06cc*/ 	.word	0x000058d0
        /*06d0*/ 	.word	0x000000ff
        /*06d4*/ 	.word	0x0002d850
        /*06d8*/ 	.short	0x010a
        /*06da*/ 	.byte	0x0a
	.zero		1


	//   ....[29]....
        /*06dc*/ 	.word	0x00005910
        /*06e0*/ 	.word	0x000000ff
        /*06e4*/ 	.word	0x0002d850
        /*06e8*/ 	.short	0x010a
        /*06ea*/ 	.byte	0x0a
	.zero		1


	//   ....[30]....
        /*06ec*/ 	.word	0x00006340
        /*06f0*/ 	.word	0x000000ff
        /*06f4*/ 	.word	0x00000000
        /*06f8*/ 	.short	0x0101
        /*06fa*/ 	.byte	0x0a
	.zero		1


	//   ....[31]....
        /*06fc*/ 	.word	0x00008a70
        /*0700*/ 	.word	0x000000ff
        /*0704*/ 	.word	0x00000000
        /*0708*/ 	.short	0x0101
        /*070a*/ 	.byte	0x06
	.zero		1


	//   ....[32]....
        /*070c*/ 	.word	0x00009320
        /*0710*/ 	.word	0x000000ff
        /*0714*/ 	.word	0x0002d830
        /*0718*/ 	.short	0x010a
        /*071a*/ 	.byte	0x04
	.zero		1


	//   ....[33]....
        /*071c*/ 	.word	0x00009360
        /*0720*/ 	.word	0x000000ff
        /*0724*/ 	.word	0x0002d830
        /*0728*/ 	.short	0x010a
        /*072a*/ 	.byte	0x04
	.zero		1


	//   ....[34]....
        /*072c*/ 	.word	0x00009680
        /*0730*/ 	.word	0x000000ff
        /*0734*/ 	.word	0x0002d850
        /*0738*/ 	.short	0x010a
        /*073a*/ 	.byte	0x0e
	.zero		1


	//   ....[35]....
        /*073c*/ 	.word	0x000096c0
        /*0740*/ 	.word	0x000000ff
        /*0744*/ 	.word	0x0002d850
        /*0748*/ 	.short	0x010a
        /*074a*/ 	.byte	0x0e
	.zero		1


	//   ....[36]....
        /*074c*/ 	.word	0x0000a0b0
        /*0750*/ 	.word	0x000000ff
        /*0754*/ 	.word	0x00000000
        /*0758*/ 	.short	0x0101
        /*075a*/ 	.byte	0x0e
	.zero		1


	//   ....[37]....
        /*075c*/ 	.word	0x0000b6e0
        /*0760*/ 	.word	0x000000ff
        /*0764*/ 	.word	0x00000000
        /*0768*/ 	.short	0x0101
        /*076a*/ 	.byte	0x07
	.zero		1


	//   ....[38]....
        /*076c*/ 	.word	0x0000be40
        /*0770*/ 	.word	0x000000ff
        /*0774*/ 	.word	0x0002d830
        /*0778*/ 	.short	0x010a
        /*077a*/ 	.byte	0x0a
	.zero		1


	//   ....[39]....
        /*077c*/ 	.word	0x0000be80
        /*0780*/ 	.word	0x000000ff
        /*0784*/ 	.word	0x0002d830
        /*0788*/ 	.short	0x010a
        /*078a*/ 	.byte	0x0a
	.zero		1


	//   ....[40]....
        /*078c*/ 	.word	0x0000c120
        /*0790*/ 	.word	0x000000ff
        /*0794*/ 	.word	0x0002d850
        /*0798*/ 	.short	0x010a
        /*079a*/ 	.byte	0x0a
	.zero		1


	//   ....[41]....
        /*079c*/ 	.word	0x0000c160
        /*07a0*/ 	.word	0x000000ff
        /*07a4*/ 	.word	0x0002d850
        /*07a8*/ 	.short	0x010a
        /*07aa*/ 	.byte	0x0a
	.zero		1


	//   ....[42]....
        /*07ac*/ 	.word	0x0000ca80
        /*07b0*/ 	.word	0x000000ff
        /*07b4*/ 	.word	0x00000000
        /*07b8*/ 	.short	0x0101
        /*07ba*/ 	.byte	0x0a
	.zero		1


	//   ....[43]....
        /*07bc*/ 	.word	0x0000f250
        /*07c0*/ 	.word	0x000000ff
        /*07c4*/ 	.word	0x00000000
        /*07c8*/ 	.short	0x0101
        /*07ca*/ 	.byte	0x07
	.zero		1


	//   ....[44]....
        /*07cc*/ 	.word	0x0000f750
        /*07d0*/ 	.word	0x000000ff
        /*07d4*/ 	.word	0x0002d850
        /*07d8*/ 	.short	0x010a
        /*07da*/ 	.byte	0x06
	.zero		1


	//   ....[45]....
        /*07dc*/ 	.word	0x0000f790
        /*07e0*/ 	.word	0x000000ff
        /*07e4*/ 	.word	0x0002d850
        /*07e8*/ 	.short	0x010a
        /*07ea*/ 	.byte	0x06
	.zero		1


	//   ....[46]....
        /*07ec*/ 	.word	0x0000ff70
        /*07f0*/ 	.word	0x000000ff
        /*07f4*/ 	.word	0x00000000
        /*07f8*/ 	.short	0x0101
        /*07fa*/ 	.byte	0x06
	.zero		1


	//   ....[47]....
        /*07fc*/ 	.word	0x00010990
        /*0800*/ 	.word	0x000000ff
        /*0804*/ 	.word	0x00000000
        /*0808*/ 	.short	0x0101
        /*080a*/ 	.byte	0x04
	.zero		1


	//   ....[48]....
        /*080c*/ 	.word	0x00012a20
        /*0810*/ 	.word	0x000000ff
        /*0814*/ 	.word	0x0002d840
        /*0818*/ 	.short	0x010a
        /*081a*/ 	.byte	0x2f
	.zero		1


	//   ....[49]....
        /*081c*/ 	.word	0x000130e0
        /*0820*/ 	.word	0x000000ff
        /*0824*/ 	.word	0x0002d830
        /*0828*/ 	.short	0x0107
        /*082a*/ 	.byte	0x2f
	.zero		1


	//   ....[50]....
        /*082c*/ 	.word	0x00013150
        /*0830*/ 	.word	0x000000ff
        /*0834*/ 	.word	0x0002d830
        /*0838*/ 	.short	0x0101
        /*083a*/ 	.byte	0x2f
	.zero		1


	//   ....[51]....
        /*083c*/ 	.word	0x00013c60
        /*0840*/ 	.word	0x000000ff
        /*0844*/ 	.word	0x0002d800
        /*0848*/ 	.short	0x0107
        /*084a*/ 	.byte	0x2f
	.zero		1


	//   ....[52]....
        /*084c*/ 	.word	0x00013cc0
        /*0850*/ 	.word	0x000000ff
        /*0854*/ 	.word	0x0002d800
        /*0858*/ 	.short	0x0101
        /*085a*/ 	.byte	0x2f
	.zero		1


	//   ....[53]....
        /*085c*/ 	.word	0x00013cf0
        /*0860*/ 	.word	0x000000ff
        /*0864*/ 	.word	0x0002d820
        /*0868*/ 	.short	0x010a
        /*086a*/ 	.byte	0x2f
	.zero		1


	//   ....[54]....
        /*086c*/ 	.word	0x00014120
        /*0870*/ 	.word	0x00000007
        /*0874*/ 	.word	0x0002d840
        /*0878*/ 	.short	0x010a
        /*087a*/ 	.byte	0x3f
	.zero		1


	//   ....[55]....
        /*087c*/ 	.word	0x00014590
        /*0880*/ 	.word	0x00000007
        /*0884*/ 	.word	0x0002d830
        /*0888*/ 	.short	0x0107
        /*088a*/ 	.byte	0x3f
	.zero		1


	//   ....[56]....
        /*088c*/ 	.word	0x00014640
        /*0890*/ 	.word	0x00000007
        /*0894*/ 	.word	0x0002d830
        /*0898*/ 	.short	0x0101
        /*089a*/ 	.byte	0x3f
	.zero		1


	//   ....[57]....
        /*089c*/ 	.word	0x000146a0
        /*08a0*/ 	.word	0x00000007
        /*08a4*/ 	.word	0x0002d860
        /*08a8*/ 	.short	0x010a
        /*08aa*/ 	.byte	0x3f
	.zero		1


	//   ....[58]....
        /*08ac*/ 	.word	0x00014a00
        /*08b0*/ 	.word	0x00000007
        /*08b4*/ 	.word	0x0002d850
        /*08b8*/ 	.short	0x0107
        /*08ba*/ 	.byte	0x3f
	.zero		1


	//   ....[59]....
        /*08bc*/ 	.word	0x00014b50
        /*08c0*/ 	.word	0x00000007
        /*08c4*/ 	.word	0x0002d850
        /*08c8*/ 	.short	0x0101
        /*08ca*/ 	.byte	0x3f
	.zero		1


	//   ....[60]....
        /*08cc*/ 	.word	0x00014cf0
        /*08d0*/ 	.word	0x00000000
        /*08d4*/ 	.word	0x0002d860
        /*08d8*/ 	.short	0x010a
        /*08da*/ 	.byte	0x3f
	.zero		1


	//   ....[61]....
        /*08dc*/ 	.word	0x00015130
        /*08e0*/ 	.word	0x00000000
        /*08e4*/ 	.word	0x0002d850
        /*08e8*/ 	.short	0x0107
        /*08ea*/ 	.byte	0x3f
	.zero		1


	//   ....[62]....
        /*08ec*/ 	.word	0x000151f0
        /*08f0*/ 	.word	0x00000000
        /*08f4*/ 	.word	0x0002d850
        /*08f8*/ 	.short	0x0101
        /*08fa*/ 	.byte	0x3f
	.zero		1


	//   ....[63]....
        /*08fc*/ 	.word	0x00015280
        /*0900*/ 	.word	0x00000007
        /*0904*/ 	.word	0x0002d820
        /*0908*/ 	.short	0x010a
        /*090a*/ 	.byte	0x3f
	.zero		1


	//   ....[64]....
        /*090c*/ 	.word	0x00015400
        /*0910*/ 	.word	0x00000005
        /*0914*/ 	.word	0x0002d840
        /*0918*/ 	.short	0x010a
        /*091a*/ 	.byte	0x3f
	.zero		1


	//   ....[65]....
        /*091c*/ 	.word	0x000154a0
        /*0920*/ 	.word	0x00000003
        /*0924*/ 	.word	0x0002d840
        /*0928*/ 	.short	0x010a
        /*092a*/ 	.byte	0x3f
	.zero		1


	//   ....[66]....
        /*092c*/ 	.word	0x000154e0
        /*0930*/ 	.word	0x00000005
        /*0934*/ 	.word	0x0002d860
        /*0938*/ 	.short	0x010a
        /*093a*/ 	.byte	0x3f
	.zero		1


	//   ....[67]....
        /*093c*/ 	.word	0x00015520
        /*0940*/ 	.word	0x00000003
        /*0944*/ 	.word	0x0002d860
        /*0948*/ 	.short	0x010a
        /*094a*/ 	.byte	0x3f
	.zero		1


	//   ....[68]....
        /*094c*/ 	.word	0x00015590
        /*0950*/ 	.word	0x00000003
        /*0954*/ 	.word	0x0002d800
        /*0958*/ 	.short	0x010a
        /*095a*/ 	.byte	0x3f
	.zero		1


	//   ....[69]....
        /*095c*/ 	.word	0x000155f0
        /*0960*/ 	.word	0x00000003
        /*0964*/ 	.word	0x0002d830
        /*0968*/ 	.short	0x010a
        /*096a*/ 	.byte	0x3f
	.zero		1


	//   ....[70]....
        /*096c*/ 	.word	0x00015650
        /*0970*/ 	.word	0x0000000e
        /*0974*/ 	.word	0x0002d830
        /*0978*/ 	.short	0x010a
        /*097a*/ 	.byte	0x3f
	.zero		1


	//   ....[71]....
        /*097c*/ 	.word	0x000156b0
        /*0980*/ 	.word	0x0000000e
        /*0984*/ 	.word	0x0002d850
        /*0988*/ 	.short	0x010a
        /*098a*/ 	.byte	0x3f
	.zero		1


	//   ....[72]....
        /*098c*/ 	.word	0x00015710
        /*0990*/ 	.word	0x0000000e
        /*0994*/ 	.word	0x0002d830
        /*0998*/ 	.short	0x010a
        /*099a*/ 	.byte	0x3f
	.zero		1


	//   ....[73]....
        /*099c*/ 	.word	0x00015770
        /*09a0*/ 	.word	0x0000000e
        /*09a4*/ 	.word	0x0002d850
        /*09a8*/ 	.short	0x010a
        /*09aa*/ 	.byte	0x3f
	.zero		1


	//   ....[74]....
        /*09ac*/ 	.word	0x000157d0
        /*09b0*/ 	.word	0x0000000e
        /*09b4*/ 	.word	0x0002d830
        /*09b8*/ 	.short	0x010a
        /*09ba*/ 	.byte	0x3f
	.zero		1


	//   ....[75]....
        /*09bc*/ 	.word	0x00015830
        /*09c0*/ 	.word	0x0000000e
        /*09c4*/ 	.word	0x0002d850
        /*09c8*/ 	.short	0x010a
        /*09ca*/ 	.byte	0x3f
	.zero		1


	//   ....[76]....
        /*09cc*/ 	.word	0x00015890
        /*09d0*/ 	.word	0x00000003
        /*09d4*/ 	.word	0x0002d850
        /*09d8*/ 	.short	0x010a
        /*09da*/ 	.byte	0x3f
	.zero		1


	//   ....[77]....
        /*09dc*/ 	.word	0x00015970
        /*09e0*/ 	.word	0x00000003
        /*09e4*/ 	.word	0x0002d840
        /*09e8*/ 	.short	0x010a
        /*09ea*/ 	.byte	0x3f
	.zero		1


	//   ....[78]....
        /*09ec*/ 	.word	0x00016730
        /*09f0*/ 	.word	0x00000003
        /*09f4*/ 	.word	0x0002d820
        /*09f8*/ 	.short	0x010a
        /*09fa*/ 	.byte	0x3f
	.zero		1


	//   ....[79]....
        /*09fc*/ 	.word	0x00016780
        /*0a00*/ 	.word	0x00000007
        /*0a04*/ 	.word	0x0002d840
        /*0a08*/ 	.short	0x010a
        /*0a0a*/ 	.byte	0x3f
	.zero		1


	//   ....[80]....
        /*0a0c*/ 	.word	0x00016d20
        /*0a10*/ 	.word	0x00000007
        /*0a14*/ 	.word	0x0002d860
        /*0a18*/ 	.short	0x010a
        /*0a1a*/ 	.byte	0x3f
	.zero		1


	//   ....[81]....
        /*0a1c*/ 	.word	0x000172c0
        /*0a20*/ 	.word	0x00000000
        /*0a24*/ 	.word	0x0002d860
        /*0a28*/ 	.short	0x010a
        /*0a2a*/ 	.byte	0x3f
	.zero		1


	//   ....[82]....
        /*0a2c*/ 	.word	0x00017900
        /*0a30*/ 	.word	0x00000007
        /*0a34*/ 	.word	0x0002d820
        /*0a38*/ 	.short	0x010a
        /*0a3a*/ 	.byte	0x3f
	.zero		1


	//   ....[83]....
        /*0a3c*/ 	.word	0x00017aa0
        /*0a40*/ 	.word	0x00000005
        /*0a44*/ 	.word	0x0002d840
        /*0a48*/ 	.short	0x010a
        /*0a4a*/ 	.byte	0x3f
	.zero		1


	//   ....[84]....
        /*0a4c*/ 	.word	0x00017af0
        /*0a50*/ 	.word	0x00000003
        /*0a54*/ 	.word	0x0002d840
        /*0a58*/ 	.short	0x010a
        /*0a5a*/ 	.byte	0x3f
	.zero		1


	//   ....[85]....
        /*0a5c*/ 	.word	0x00017b40
        /*0a60*/ 	.word	0x00000005
        /*0a64*/ 	.word	0x0002d860
        /*0a68*/ 	.short	0x010a
        /*0a6a*/ 	.byte	0x3f
	.zero		1


	//----- nvinfo : EIATTR_NUM_MBARRIERS
	.align		4
.L_1201:
        /*0a6c*/ 	.byte	0x03, 0x38
        /*0a6e*/ 	.short	0x0016


	//----- nvinfo : EIATTR_EXIT_INSTR_OFFSETS
	.align		4
        /*0a70*/ 	.byte	0x04, 0x1c
        /*0a72*/ 	.short	(.L_1203 - .L_1202)


	//   ....[0]....
.L_1202:
        /*0a74*/ 	.word	0x00015570


	//----- nvinfo : EIATTR_MAX_THREADS
	.align		4
.L_1203:
        /*0a78*/ 	.byte	0x04, 0x05
        /*0a7a*/ 	.short	(.L_1205 - .L_1204)
.L_1204:
        /*0a7c*/ 	.word	0x00000200
        /*0a80*/ 	.word	0x00000001
        /*0a84*/ 	.word	0x00000001


	//----- nvinfo : EIATTR_CRS_STACK_SIZE
	.align		4
.L_1205:
        /*0a88*/ 	.byte	0x04, 0x1e
        /*0a8a*/ 	.short	(.L_1207 - .L_1206)
.L_1206:
        /*0a8c*/ 	.word	0x00000000


	//----- nvinfo : EIATTR_CBANK_PARAM_SIZE
	.align		4
.L_1207:
        /*0a90*/ 	.byte	0x03, 0x19
        /*0a92*/ 	.short	0x0a70


	//----- nvinfo : EIATTR_PARAM_CBANK
	.align		4
        /*0a94*/ 	.byte	0x04, 0x0a
        /*0a96*/ 	.short	(.L_1209 - .L_1208)
	.align		4
.L_1208:
        /*0a98*/ 	.word	index@(.nv.constant0._ZN7cutlass13device_kernelIN5flash11enable_sm90INS1_16FlashAttnFwdSm90INS1_25CollectiveMainloopFwdSm90ILi2EN4cute5tupleIJNS5_1CILi1EEES8_S8_EEENS6_IJNS7_ILi192EEENS7_ILi128EEENS7_ILi96EEEEEELi96ENS_6half_tEfNS_4arch4Sm90ELb0ELb1ELb1ELb0ELb1ELb0ELb0ELb0ELb1ELb1ELb1ELb0EEENS1_21CollectiveEpilogueFwdINS6_IJSA_SC_SB_EEES9_SE_SG_Li384ELb0ELb1ELb1ELb0EEENS1_19SingleTileSchedulerILb0ELb1ELb1ELi192EEEEEEEEEvNT_6ParamsE)
        /*0a9c*/ 	.short	0x0210
        /*0a9e*/ 	.short	0x0a70


	//----- nvinfo : EIATTR_SW_WAR
	.align		4
.L_1209:
        /*0aa0*/ 	.byte	0x04, 0x36
        /*0aa2*/ 	.short	(.L_1211 - .L_1210)
.L_1210:
        /*0aa4*/ 	.word	0x00000008
.L_1211:


//--------------------- .nv.info._ZN7cutlass13device_kernelIN5flash11enable_sm90INS1_16FlashAttnFwdSm90INS1_25CollectiveMainloopFwdSm90ILi2EN4cute5tupleIJNS5_1CILi1EEES8_S8_EEENS6_IJNS7_ILi192EEENS7_ILi128EEENS7_ILi96EEEEEELi96ENS_6half_tEfNS_4arch4Sm90ELb0ELb1ELb1ELb1ELb1ELb0ELb0ELb0ELb1ELb1ELb1ELb0EEENS1_21CollectiveEpilogueFwdINS6_IJSA_SC_SB_EEES9_SE_SG_Li384ELb1ELb1ELb1ELb0EEENS1_36VarlenDynamicPersistentTileSchedulerILi192ELi128ELi384ELi128ELb1ELb1ELb1ELb1ELb0ELb1EEEEEEEEEvNT_6ParamsE --------------------------
	.section	.nv.info._ZN7cutlass13device_kernelIN5flash11enable_sm90INS1_16FlashAttnFwdSm90INS1_25CollectiveMainloopFwdSm90ILi2EN4cute5tupleIJNS5_1CILi1EEES8_S8_EEENS6_IJNS7_ILi192EEENS7_ILi128EEENS7_ILi96EEEEEELi96ENS_6half_tEfNS_4arch4Sm90ELb0ELb1ELb1ELb1ELb1ELb0ELb0ELb0ELb1ELb1ELb1ELb0EEENS1_21CollectiveEpilogueFwdINS6_IJSA_SC_SB_EEES9_SE_SG_Li384ELb1ELb1ELb1ELb0EEENS1_36VarlenDynamicPersistentTileSchedulerILi192ELi128ELi384ELi128ELb1ELb1ELb1ELb1ELb0ELb1EEEEEEEEEvNT_6ParamsE,"",@"SHT_CUDA_INFO"
	.sectionflags	@""
	.align	4


	//----- nvinfo : EIATTR_CUDA_API_VERSION
	.align		4
        /*0000*/ 	.byte	0x04, 0x37
        /*0002*/ 	.short	(.L_1213 - .L_1212)
.L_1212:
        /*0004*/ 	.word	0x00000082


	//----- nvinfo : EIATTR_KPARAM_INFO
	.align		4
.L_1213:
        /*0008*/ 	.byte	0x04, 0x17
        /*000a*/ 	.short	(.L_1215 - .L_1214)
.L_1214:
        /*000c*/ 	.word	0x00000000
        /*0010*/ 	.short	0x0000
        /*0012*/ 	.short	0x0070
        /*0014*/ 	.byte	0x00, 0xf0, 0x01, 0x2a


	//----- nvinfo : EIATTR_SPARSE_MMA_MASK
	.align		4
.L_1215:
        /*0018*/ 	.byte	0x03, 0x50
        /*001a*/ 	.short	0x0000


	//----- nvinfo : EIATTR_MAXREG_COUNT
	.align		4
        /*001c*/ 	.byte	0x03, 0x1b
        /*001e*/ 	.short	0x0080


	//----- nvinfo : EIATTR_NUM_BARRIERS
	.align		4
        /*0020*/ 	.byte	0x02, 0x4c
        /*0022*/ 	.byte	0x10
	.zero		1


	//----- nvinfo : EIATTR_EXTERNS
	.align		4
        /*0024*/ 	.byte	0x04, 0x0f
        /*0026*/ 	.short	(.L_1217 - .L_1216)


	//   ....[0]....
	.align		4
.L_1216:
        /*0028*/ 	.word	index@(__assertfail)


	//----- nvinfo : EIATTR_ANNOTATIONS
	.align		4
.L_1217:
        /*002c*/ 	.byte	0x04, 0x55
        /*002e*/ 	.short	(.L_1219 - .L_1218)


	//   ....[0]....
.L_1218:
        /* <DEDUP_REMOVED lines=20> */


	//----- nvinfo : EIATTR_MERCURY_ISA_VERSION
	.align		4
.L_1219:
        /*0160*/ 	.byte	0x03, 0x5f
        /*0162*/ 	.short	0x0101


	//----- nvinfo : EIATTR_UNUSED_LOAD_BYTE_OFFSET
	.align		4
        /*0164*/ 	.byte	0x04, 0x44
        /*0166*/ 	.short	(.L_1221 - .L_1220)


	//   ....[0]....
.L_1220:
        /*0168*/ 	.word	0x00000980
        /*016c*/ 	.word	0x0000fff0


	//   ....[1]....
        /*0170*/ 	.word	0x00010c30
        /*0174*/ 	.word	0x0000fff0


	//----- nvinfo : EIATTR_INT_WARP_WIDE_INSTR_OFFSETS
	.align		4
.L_1221:
        /*0178*/ 	.byte	0x04, 0x31
        /*017a*/ 	.short	(.L_1223 - .L_1222)


	//   ....[0]....
.L_1222:
        /*017c*/ 	.word	0x000000c0


	//   ....[1]....
        /*0180*/ 	.word	0x000000d0


	//   ....[2]....
        /*0184*/ 	.word	0x00000170


	//   ....[3]....
        /*0188*/ 	.word	0x00015160


	//   ....[4]....
        /*018c*/ 	.word	0x000151f0


	//   ....[5]....
        /*0190*/ 	.word	0x00017e90


	//   ....[6]....
        /*0194*/ 	.word	0x00017f20


	//----- nvinfo : EIATTR_COOP_GROUP_MASK_REGIDS
	.align		4
.L_1223:
        /*0198*/ 	.byte	0x04, 0x29
        /*019a*/ 	.short	(.L_1225 - .L_1224)


	//   ....[0]....
.L_1224:
        /*019c*/ 	.word	0xffffffff


	//   ....[1]....
        /*01a0*/ 	.word	0xffffffff


	//   ....[2]....
        /*01a4*/ 	.word	0xffffffff


	//   ....[3]....
        /*01a8*/ 	.word	0xffffffff


	//   ....[4]....
        /*01ac*/ 	.word	0xffffffff


	//   ....[5]....
        /*01b0*/ 	.word	0xffffffff


	//   ....[6]....
        /*01b4*/ 	.word	0xffffffff


	//   ....[7]....
        /*01b8*/ 	.word	0xffffffff


	//   ....[8]....
        /*01bc*/ 	.word	0xffffffff


	//   ....[9]....
        /*01c0*/ 	.word	0xffffffff


	//   ....[10]....
        /*01c4*/ 	.word	0xffffffff


	//   ....[11]....
        /*01c8*/ 	.word	0xffffffff


	//   ....[12]....
        /*01cc*/ 	.word	0xffffffff


	//   ....[13]....
        /*01d0*/ 	.word	0xffffffff


	//   ....[14]....
        /*01d4*/ 	.word	0xffffffff


	//   ....[15]....
        /*01d8*/ 	.word	0xffffffff


	//   ....[16]....
        /*01dc*/ 	.word	0xffffffff


	//   ....[17]....
        /*01e0*/ 	.word	0xffffffff


	//   ....[18]....
        /*01e4*/ 	.word	0xffffffff


	//   ....[19]....
        /*01e8*/ 	.word	0xffffffff


	//   ....[20]....
        /*01ec*/ 	.word	0xffffffff


	//   ....[21]....
        /*01f0*/ 	.word	0xffffffff


	//   ....[22]....
        /*01f4*/ 	.word	0xffffffff


	//   ....[23]....
        /*01f8*/ 	.word	0xffffffff


	//   ....[24]....
        /*01fc*/ 	.word	0xffffffff


	//   ....[25]....
        /*0200*/ 	.word	0xffffffff


	//   ....[26]....
        /*0204*/ 	.word	0xffffffff


	//   ....[27]....
        /*0208*/ 	.word	0xffffffff


	//   ....[28]....
        /*020c*/ 	.word	0xffffffff


	//   ....[29]....
        /*0210*/ 	.word	0xffffffff


	//   ....[30]....
        /*0214*/ 	.word	0xffffffff


	//   ....[31]....
        /*0218*/ 	.word	0xffffffff


	//   ....[32]....
        /*021c*/ 	.word	0xffffffff


	//   ....[33]....
        /*0220*/ 	.word	0xffffffff


	//   ....[34]....
        /*0224*/ 	.word	0xffffffff


	//   ....[35]....
        /*0228*/ 	.word	0xffffffff


	//   ....[36]....
        /*022c*/ 	.word	0xffffffff


	//   ....[37]....
        /*0230*/ 	.word	0xffffffff


	//   ....[38]....
        /*0234*/ 	.word	0xffffffff


	//   ....[39]....
        /*0238*/ 	.word	0xffffffff


	//   ....[40]....
        /*023c*/ 	.word	0xffffffff


	//   ....[41]....
        /*0240*/ 	.word	0xffffffff


	//   ....[42]....
        /*0244*/ 	.word	0xffffffff


	//   ....[43]....
        /*0248*/ 	.word	0xffffffff


	//   ....[44]....
        /*024c*/ 	.word	0xffffffff


	//   ....[45]....
        /*0250*/ 	.word	0xffffffff


	//   ....[46]....
        /*0254*/ 	.word	0xffffffff


	//   ....[47]....
        /*0258*/ 	.word	0xffffffff


	//   ....[48]....
        /*025c*/ 	.word	0xffffffff


	//   ....[49]....
        /*0260*/ 	.word	0xffffffff


	//   ....[50]....
        /*0264*/ 	.word	0xffffffff


	//   ....[51]....
        /*0268*/ 	.word	0xffffffff


	//   ....[52]....
        /*026c*/ 	.word	0xffffffff


	//   ....[53]....
        /*0270*/ 	.word	0xffffffff


	//   ....[54]....
        /*0274*/ 	.word	0xffffffff


	//   ....[55]....
        /*0278*/ 	.word	0xffffffff


	//   ....[56]....
        /*027c*/ 	.word	0xffffffff


	//   ....[57]....
        /*0280*/ 	.word	0xffffffff


	//   ....[58]....
        /*0284*/ 	.word	0xffffffff


	//   ....[59]....
        /*0288*/ 	.word	0xffffffff


	//   ....[60]....
        /*028c*/ 	.word	0xffffffff


	//   ....[61]....
        /*0290*/ 	.word	0xffffffff


	//   ....[62]....
        /*0294*/ 	.word	0xffffffff


	//   ....[63]....
        /*0298*/ 	.word	0xffffffff


	//   ....[64]....
        /*029c*/ 	.word	0xffffffff


	//   ....[65]....
        /*02a0*/ 	.word	0xffffffff


	//   ....[66]....
        /*02a4*/ 	.word	0xffffffff


	//   ....[67]....
        /*02a8*/ 	.word	0xffffffff


	//   ....[68]....
        /*02ac*/ 	.word	0xffffffff


	//   ....[69]....
        /*02b0*/ 	.word	0xffffffff


	//   ....[70]....
        /*02b4*/ 	.word	0xffffffff


	//   ....[71]....
        /*02b8*/ 	.word	0xffffffff


	//   ....[72]....
        /*02bc*/ 	.word	0xffffffff


	//   ....[73]....
        /*02c0*/ 	.word	0xffffffff


	//   ....[74]....
        /*02c4*/ 	.word	0xffffffff


	//   ....[75]....
        /*02c8*/ 	.word	0xffffffff


	//   ....[76]....
        /*02cc*/ 	.word	0xffffffff


	//   ....[77]....
        /*02d0*/ 	.word	0xffffffff


	//   ....[78]....
        /*02d4*/ 	.word	0xffffffff


	//   ....[79]....
        /*02d8*/ 	.word	0xffffffff


	//   ....[80]....
        /*02dc*/ 	.word	0xffffffff


	//   ....[81]....
        /*02e0*/ 	.word	0xffffffff


	//   ....[82]....
        /*02e4*/ 	.word	0xffffffff


	//   ....[83]....
        /*02e8*/ 	.word	0xffffffff


	//   ....[84]....
        /*02ec*/ 	.word	0xffffffff


	//   ....[85]....
        /*02f0*/ 	.word	0xffffffff


	//   ....[86]....
        /*02f4*/ 	.word	0xffffffff


	//   ....[87]....
        /*02f8*/ 	.word	0xffffffff


	//   ....[88]....
        /*02fc*/ 	.word	0xffffffff


	//   ....[89]....
        /*0300*/ 	.word	0xffffffff


	//   ....[90]....
        /*0304*/ 	.word	0xffffffff


	//   ....[91]....
        /*0308*/ 	.word	0xffffffff


	//   ....[92]....
        /*030c*/ 	.word	0xffffffff


	//   ....[93]....
        /*0310*/ 	.word	0xffffffff


	//   ....[94]....
        /*0314*/ 	.word	0xffffffff


	//   ....[95]....
        /*0318*/ 	.word	0xffffffff


	//   ....[96]....
        /*031c*/ 	.word	0xffffffff


	//   ....[97]....
        /*0320*/ 	.word	0xffffffff


	//   ....[98]....
        /*0324*/ 	.word	0xffffffff


	//   ....[99]....
        /*0328*/ 	.word	0xffffffff


	//   ....[100]....
        /*032c*/ 	.word	0xffffffff


	//   ....[101]....
        /*0330*/ 	.word	0xffffffff


	//   ....[102]....
        /*0334*/ 	.word	0xffffffff


	//   ....[103]....
        /*0338*/ 	.word	0xffffffff


	//   ....[104]....
        /*033c*/ 	.word	0xffffffff


	//   ....[105]....
        /*0340*/ 	.word	0xffffffff


	//   ....[106]....
        /*0344*/ 	.word	0xffffffff


	//   ....[107]....
        /*0348*/ 	.word	0xffffffff


	//   ....[108]....
        /*034c*/ 	.word	0xffffffff


	//   ....[109]....
        /*0350*/ 	.word	0xffffffff


	//   ....[110]....
        /*0354*/ 	.word	0xffffffff


	//   ....[111]....
        /*0358*/ 	.word	0xffffffff


	//   ....[112]....
        /*035c*/ 	.word	0xffffffff


	//   ....[113]....
        /*0360*/ 	.word	0xffffffff


	//   ....[114]....
        /*0364*/ 	.word	0xffffffff


	//   ....[115]....
        /*0368*/ 	.word	0xffffffff


	//   ....[116]....
        /*036c*/ 	.word	0xffffffff


	//   ....[117]....
        /*0370*/ 	.word	0xffffffff


	//   ....[118]....
        /*0374*/ 	.word	0xffffffff


	//   ....[119]....
        /*0378*/ 	.word	0xffffffff


	//   ....[120]....
        /*037c*/ 	.word	0xffffffff


	//   ....[121]....
        /*0380*/ 	.word	0xffffffff


	//   ....[122]....
        /*0384*/ 	.word	0xffffffff


	//   ....[123]....
        /*0388*/ 	.word	0xffffffff


	//   ....[124]....
        /*038c*/ 	.word	0xffffffff


	//   ....[125]....
        /*0390*/ 	.word	0xffffffff


	//   ....[126]....
        /*0394*/ 	.word	0xffffffff


	//   ....[127]....
        /*0398*/ 	.word	0xffffffff


	//   ....[128]....
        /*039c*/ 	.word	0xffffffff


	//   ....[129]....
        /*03a0*/ 	.word	0xffffffff


	//   ....[130]....
        /*03a4*/ 	.word	0xffffffff


	//   ....[131]....
        /*03a8*/ 	.word	0xffffffff


	//   ....[132]....
        /*03ac*/ 	.word	0xffffffff


	//   ....[133]....
        /*03b0*/ 	.word	0x0500000f


	//   ....[134]....
        /*03b4*/ 	.word	0x0500000f


	//   ....[135]....
        /*03b8*/ 	.word	0x0500000f


	//   ....[136]....
        /*03bc*/ 	.word	0x0500000f


	//   ....[137]....
        /*03c0*/ 	.word	0x0500000f


	//   ....[138]....
        /*03c4*/ 	.word	0x0500000f


	//   ....[139]....
        /*03c8*/ 	.word	0x0500000f


	//   ....[140]....
        /*03cc*/ 	.word	0x0500000f


	//   ....[141]....
        /*03d0*/ 	.word	0x0500000f


	//   ....[142]....
        /*03d4*/ 	.word	0x0500000f


	//   ....[143]....
        /*03d8*/ 	.word	0x0500000f


	//   ....[144]....
        /*03dc*/ 	.word	0x0500000f


	//   ....[145]....
        /*03e0*/ 	.word	0x0500000f


	//   ....[146]....
        /*03e4*/ 	.word	0x0500000f


	//   ....[147]....
        /*03e8*/ 	.word	0x0500000f


	//   ....[148]....
        /*03ec*/ 	.word	0x0500000f


	//   ....[149]....
        /*03f0*/ 	.word	0x0500000f


	//   ....[150]....
        /*03f4*/ 	.word	0x0500000f


	//   ....[151]....
        /*03f8*/ 	.word	0x0500000f


	//   ....[152]....
        /*03fc*/ 	.word	0x0500000f


	//   ....[153]....
        /*0400*/ 	.word	0x0500000f


	//   ....[154]....
        /*0404*/ 	.word	0x0500000f


	//   ....[155]....
        /*0408*/ 	.word	0x0500000f


	//   ....[156]....
        /*040c*/ 	.word	0x0500000f


	//   ....[157]....
        /*0410*/ 	.word	0x0500000f


	//   ....[158]....
        /*0414*/ 	.word	0x0500000f


	//   ....[159]....
        /*0418*/ 	.word	0x0500000f


	//   ....[160]....
        /*041c*/ 	.word	0x0500000f


	//   ....[161]....
        /*0420*/ 	.word	0x0500000f


	//   ....[162]....
        /*0424*/ 	.word	0x0500000f


	//   ....[163]....
        /*0428*/ 	.word	0x0500000f


	//   ....[164]....
        /*042c*/ 	.word	0x0500000f


	//   ....[165]....
        /*0430*/ 	.word	0x0500000f


	//   ....[166]....
        /*0434*/ 	.word	0x0500000f


	//   ....[167]....
        /*0438*/ 	.word	0x0500000f


	//   ....[168]....
        /*043c*/ 	.word	0x0500000f


	//   ....[169]....
        /*0440*/ 	.word	0x0500000f


	//   ....[170]....
        /*0444*/ 	.word	0x0500000f


	//   ....[171]....
        /*0448*/ 	.word	0x0500000f


	//   ....[172]....
        /*044c*/ 	.word	0x0500000f


	//   ....[173]....
        /*0450*/ 	.word	0x0500000f


	//   ....[174]....
        /*0454*/ 	.word	0x0500000f


	//   ....[175]....
        /*0458*/ 	.word	0x0500000f


	//   ....[176]....
        /*045c*/ 	.word	0x0500000f


	//   ....[177]....
        /*0460*/ 	.word	0x0500000f


	//   ....[178]....
        /*0464*/ 	.word	0x0500000f


	//   ....[179]....
        /*0468*/ 	.word	0x0500000f


	//   ....[180]....
        /*046c*/ 	.word	0x0500000f


	//   ....[181]....
        /*0470*/ 	.word	0x0500000f


	//   ....[182]....
        /*0474*/ 	.word	0x0500000f


	//   ....[183]....
        /*0478*/ 	.word	0x0500000f


	//   ....[184]....
        /*047c*/ 	.word	0x0500000f


	//   ....[185]....
        /*0480*/ 	.word	0x0500000f


	//   ....[186]....
        /*0484*/ 	.word	0x0500000f


	//   ....[187]....
        /*0488*/ 	.word	0x0500000f


	//   ....[188]....
        /*048c*/ 	.word	0x0500000f


	//   ....[189]....
        /*0490*/ 	.word	0x0500000f


	//   ....[190]....
        /*0494*/ 	.word	0x0500000f


	//   ....[191]....
        /*0498*/ 	.word	0x0500000f


	//   ....[192]....
        /*049c*/ 	.word	0x0500000f


	//   ....[193]....
        /*04a0*/ 	.word	0x0500000f


	//   ....[194]....
        /*04a4*/ 	.word	0x0500000f


	//   ....[195]....
        /*04a8*/ 	.word	0x0500000f


	//   ....[196]....
        /*04ac*/ 	.word	0x0500000f


	//----- nvinfo : EIATTR_COOP_GROUP_INSTR_OFFSETS
	.align		4
.L_1225:
        /*04b0*/ 	.byte	0x04, 0x28
        /*04b2*/ 	.short	(.L_1227 - .L_1226)


	//   ....[0]....
.L_1226:
        /*04b4*/ 	.word	0x00000080


	//   ....[1]....
        /*04b8*/ 	.word	0x00000090


	//   ....[2]....
        /*04bc*/ 	.word	0x000002d0


	//   ....[3]....
        /*04c0*/ 	.word	0x00000430


	//   ....[4]....
        /*04c4*/ 	.word	0x00000550


	//   ....[5]....
        /*04c8*/ 	.word	0x000006b0


	//   ....[6]....
        /*04cc*/ 	.word	0x00001e90


	//   ....[7]....
        /*04d0*/ 	.word	0x000026c0


	//   ....[8]....
        /*04d4*/ 	.word	0x00003080


	//   ....[9]....
        /*04d8*/ 	.word	0x00004660


	//   ....[10]....
        /*04dc*/ 	.word	0x00004750


	//   ....[11]....
        /*04e0*/ 	.word	0x00004d30


	//   ....[12]....
        /*04e4*/ 	.word	0x00004da0


	//   ....[13]....
        /*04e8*/ 	.word	0x00005970


	//   ....[14]....
        /*04ec*/ 	.word	0x00006830


	//   ....[15]....
        /*04f0*/ 	.word	0x00007160


	//   ....[16]....
        /*04f4*/ 	.word	0x000080b0


	//   ....[17]....
        /*04f8*/ 	.word	0x000081a0


	//   ....[18]....
        /*04fc*/ 	.word	0x00008890


	//   ....[19]....
        /*0500*/ 	.word	0x000088f0


	//   ....[20]....
        /*0504*/ 	.word	0x00009970


	//   ....[21]....
        /*0508*/ 	.word	0x0000ad90


	//   ....[22]....
        /*050c*/ 	.word	0x0000adf0


	//   ....[23]....
        /*0510*/ 	.word	0x0000b1b0


	//   ....[24]....
        /*0514*/ 	.word	0x0000b1d0


	//   ....[25]....
        /*0518*/ 	.word	0x0000c510


	//   ....[26]....
        /*051c*/ 	.word	0x0000d080


	//   ....[27]....
        /*0520*/ 	.word	0x0000d9b0


	//   ....[28]....
        /*0524*/ 	.word	0x0000e900


	//   ....[29]....
        /*0528*/ 	.word	0x0000e9f0


	//   ....[30]....
        /*052c*/ 	.word	0x0000f190


	//   ....[31]....
        /*0530*/ 	.word	0x0000f1f0


	//   ....[32]....
        /*0534*/ 	.word	0x000101c0


	//   ....[33]....
        /*0538*/ 	.word	0x000102d0


	//   ....[34]....
        /*053c*/ 	.word	0x00010330


	//   ....[35]....
        /*0540*/ 	.word	0x000103f0


	//   ....[36]....
        /*0544*/ 	.word	0x00010420


	//   ....[37]....
        /*0548*/ 	.word	0x00011660


	//   ....[38]....
        /*054c*/ 	.word	0x00011680


	//   ....[39]....
        /*0550*/ 	.word	0x00011690


	//   ....[40]....
        /*0554*/ 	.word	0x000116a0


	//   ....[41]....
        /*0558*/ 	.word	0x00011cc0


	//   ....[42]....
        /*055c*/ 	.word	0x00011ce0


	//   ....[43]....
        /*0560*/ 	.word	0x00011e10


	//   ....[44]....
        /*0564*/ 	.word	0x00011e30


	//   ....[45]....
        /*0568*/ 	.word	0x000122a0


	//   ....[46]....
        /*056c*/ 	.word	0x000122b0


	//   ....[47]....
        /*0570*/ 	.word	0x000125f0


	//   ....[48]....
        /*0574*/ 	.word	0x00012600


	//   ....[49]....
        /*0578*/ 	.word	0x00013240


	//   ....[50]....
        /*057c*/ 	.word	0x00013250


	//   ....[51]....
        /*0580*/ 	.word	0x00013350


	//   ....[52]....
        /*0584*/ 	.word	0x00013370


	//   ....[53]....
        /*0588*/ 	.word	0x00013500


	//   ....[54]....
        /*058c*/ 	.word	0x00013700


	//   ....[55]....
        /*0590*/ 	.word	0x00013730


	//   ....[56]....
        /*0594*/ 	.word	0x00013760


	//   ....[57]....
        /*0598*/ 	.word	0x00013790


	//   ....[58]....
        /*059c*/ 	.word	0x000137c0


	//   ....[59]....
        /*05a0*/ 	.word	0x000137f0


	//   ....[60]....
        /*05a4*/ 	.word	0x00013950


	//   ....[61]....
        /*05a8*/ 	.word	0x00013980


	//   ....[62]....
        /*05ac*/ 	.word	0x000139b0


	//   ....[63]....
        /*05b0*/ 	.word	0x000139e0


	//   ....[64]....
        /*05b4*/ 	.word	0x00013a10


	//   ....[65]....
        /*05b8*/ 	.word	0x00013a40


	//   ....[66]....
        /*05bc*/ 	.word	0x00013ad0


	//   ....[67]....
        /*05c0*/ 	.word	0x00013b00


	//   ....[68]....
        /*05c4*/ 	.word	0x00013b10


	//   ....[69]....
        /*05c8*/ 	.word	0x00013b50


	//   ....[70]....
        /*05cc*/ 	.word	0x00015dc0


	//   ....[71]....
        /*05d0*/ 	.word	0x00015de0


	//   ....[72]....
        /*05d4*/ 	.word	0x00015e90


	//   ....[73]....
        /*05d8*/ 	.word	0x00015eb0


	//   ....[74]....
        /*05dc*/ 	.word	0x00015f50


	//   ....[75]....
        /*05e0*/ 	.word	0x00015f70


	//   ....[76]....
        /*05e4*/ 	.word	0x00015f80


	//   ....[77]....
        /*05e8*/ 	.word	0x00015f90


	//   ....[78]....
        /*05ec*/ 	.word	0x00016910


	//   ....[79]....
        /*05f0*/ 	.word	0x00016920


	//   ....[80]....
        /*05f4*/ 	.word	0x00016980


	//   ....[81]....
        /*05f8*/ 	.word	0x000169c0


	//   ....[82]....
        /*05fc*/ 	.word	0x00016a20


	//   ....[83]....
        /*0600*/ 	.word	0x00016a60


	//   ....[84]....
        /*0604*/ 	.word	0x00016a70


	//   ....[85]....
        /*0608*/ 	.word	0x00016a90


	//   ....[86]....
        /*060c*/ 	.word	0x00016b70


	//   ....[87]....
        /*0610*/ 	.word	0x00016bb0


	//   ....[88]....
        /*0614*/ 	.word	0x00016bc0


	//   ....[89]....
        /*0618*/ 	.word	0x00016be0


	//   ....[90]....
        /*061c*/ 	.word	0x00017470


	//   ....[91]....
        /*0620*/ 	.word	0x00017480


	//   ....[92]....
        /*0624*/ 	.word	0x000174a0


	//   ....[93]....
        /*0628*/ 	.word	0x00017520


	//   ....[94]....
        /*062c*/ 	.word	0x00017530


	//   ....[95]....
        /*0630*/ 	.word	0x00017590


	//   ....[96]....
        /*0634*/ 	.word	0x000175c0


	//   ....[97]....
        /*0638*/ 	.word	0x00017600


	//   ....[98]....
        /*063c*/ 	.word	0x000178f0


	//   ....[99]....
        /*0640*/ 	.word	0x00017910


	//   ....[100]....
        /*0644*/ 	.word	0x000179b0


	//   ....[101]....
        /*0648*/ 	.word	0x000179c0


	//   ....[102]....
        /*064c*/ 	.word	0x00017a50


	//   ....[103]....
        /*0650*/ 	.word	0x00017a60


	//   ....[104]....
        /*0654*/ 	.word	0x00017a70


	//   ....[105]....
        /*0658*/ 	.word	0x00017b00


	//   ....[106]....
        /*065c*/ 	.word	0x00018110


	//   ....[107]....
        /*0660*/ 	.word	0x00018120


	//   ....[108]....
        /*0664*/ 	.word	0x000181b0


	//   ....[109]....
        /*0668*/ 	.word	0x00018250


	//   ....[110]....
        /*066c*/ 	.word	0x00018270


	//   ....[111]....
        /*0670*/ 	.word	0x000182f0


	//   ....[112]....
        /*0674*/ 	.word	0x00018310


	//   ....[113]....
        /*0678*/ 	.word	0x00018320


	//   ....[114]....
        /*067c*/ 	.word	0x00018750


	//   ....[115]....
        /*0680*/ 	.word	0x00018780


	//   ....[116]....
        /*0684*/ 	.word	0x000187e0


	//   ....[117]....
        /*0688*/ 	.word	0x00018810


	//   ....[118]....
        /*068c*/ 	.word	0x00018840


	//   ....[119]....
        /*0690*/ 	.word	0x00018870


	//   ....[120]....
        /*0694*/ 	.word	0x000188a0


	//   ....[121]....
        /*0698*/ 	.word	0x000188d0


	//   ....[122]....
        /*069c*/ 	.word	0x00018a70


	//   ....[123]....
        /*06a0*/ 	.word	0x00018aa0


	//   ....[124]....
        /*06a4*/ 	.word	0x00018ad0


	//   ....[125]....
        /*06a8*/ 	.word	0x00018b00


	//   ....[126]....
        /*06ac*/ 	.word	0x00018b30


	//   ....[127]....
        /*06b0*/ 	.word	0x00018b60


	//   ....[128]....
        /*06b4*/ 	.word	0x00018c20


	//   ....[129]....
        /*06b8*/ 	.word	0x00018c40


	//   ....[130]....
        /*06bc*/ 	.word	0x00018c60


	//   ....[131]....
        /*06c0*/ 	.word	0x00018cc0


	//   ....[132]....
        /*06c4*/ 	.word	0x000196f0


	//   ....[133]....
        /*06c8*/ 	.word	0x00019d50


	//   ....[134]....
        /*06cc*/ 	.word	0x00019e40


	//   ....[135]....
        /*06d0*/ 	.word	0x00019ee0


	//   ....[136]....
        /*06d4*/ 	.word	0x00019f40


	//   ....[137]....
        /*06d8*/ 	.word	0x0001a050


	//   ....[138]....
        /*06dc*/ 	.word	0x0001a0c0


	//   ....[139]....
        /*06e0*/ 	.word	0x0001a1d0


	//   ....[140]....
        /*06e4*/ 	.word	0x0001a240


	//   ....[141]....
        /*06e8*/ 	.word	0x0001a2e0


	//   ....[142]....
        /*06ec*/ 	.word	0x0001a400


	//   ....[143]....
        /*06f0*/ 	.word	0x0001a460


	//   ....[144]....
        /*06f4*/ 	.word	0x0001a4c0


	//   ....[145]....
        /*06f8*/ 	.word	0x0001a5d0


	//   ....[146]....
        /*06fc*/ 	.word	0x0001a630


	//   ....[147]....
        /*0700*/ 	.word	0x0001a730


	//   ....[148]....
        /*0704*/ 	.word	0x0001a790


	//   ....[149]....
        /*0708*/ 	.word	0x0001a890


	//   ....[150]....
        /*070c*/ 	.word	0x0001a8f0


	//   ....[151]....
        /*0710*/ 	.word	0x0001aa00


	//   ....[152]....
        /*0714*/ 	.word	0x0001aa60


	//   ....[153]....
        /*0718*/ 	.word	0x0001ab40


	//   ....[154]....
        /*071c*/ 	.word	0x0001ac80


	//   ....[155]....
        /*0720*/ 	.word	0x0001ad60


	//   ....[156]....
        /*0724*/ 	.word	0x0001ade0


	//   ....[157]....
        /*0728*/ 	.word	0x0001aec0


	//   ....[158]....
        /*072c*/ 	.word	0x0001af20


	//   ....[159]....
        /*0730*/ 	.word	0x0001aff0


	//   ....[160]....
        /*0734*/ 	.word	0x0001b050


	//   ....[161]....
        /*0738*/ 	.word	0x0001b130


	//   ....[162]....
        /*073c*/ 	.word	0x0001b220


	//   ....[163]....
        /*0740*/ 	.word	0x0001b2c0


	//   ....[164]....
        /*0744*/ 	.word	0x0001b320


	//   ....[165]....
        /*0748*/ 	.word	0x0001b420


	//   ....[166]....
        /*074c*/ 	.word	0x0001b480


	//   ....[167]....
        /*0750*/ 	.word	0x0001b580


	//   ....[168]....
        /*0754*/ 	.word	0x0001b5e0


	//   ....[169]....
        /*0758*/ 	.word	0x0001b6b0


	//   ....[170]....
        /*075c*/ 	.word	0x0001b800


	//   ....[171]....
        /*0760*/ 	.word	0x0001b8b0


	//   ....[172]....
        /*0764*/ 	.word	0x0001b9c0


	//   ....[173]....
        /*0768*/ 	.word	0x0001baa0


	//   ....[174]....
        /*076c*/ 	.word	0x0001bb00


	//   ....[175]....
        /*0770*/ 	.word	0x0001bbf0


	//   ....[176]....
        /*0774*/ 	.word	0x0001bc50


	//   ....[177]....
        /*0778*/ 	.word	0x0001bd30


	//   ....[178]....
        /*077c*/ 	.word	0x0001bdc0


	//   ....[179]....
        /*0780*/ 	.word	0x0001be60


	//   ....[180]....
        /*0784*/ 	.word	0x0001bfd0


	//   ....[181]....
        /*0788*/ 	.word	0x0001c040


	//   ....[182]....
        /*078c*/ 	.word	0x0001c0b0


	//   ....[183]....
        /*0790*/ 	.word	0x0001c120


	//   ....[184]....
        /*0794*/ 	.word	0x0001c190


	//   ....[185]....
        /*0798*/ 	.word	0x0001c210


	//   ....[186]....
        /*079c*/ 	.word	0x0001c290


	//   ....[187]....
        /*07a0*/ 	.word	0x0001c320


	//   ....[188]....
        /*07a4*/ 	.word	0x0001c390


	//   ....[189]....
        /*07a8*/ 	.word	0x0001c400


	//   ....[190]....
        /*07ac*/ 	.word	0x0001c470


	//   ....[191]....
        /*07b0*/ 	.word	0x0001c4f0


	//   ....[192]....
        /*07b4*/ 	.word	0x0001c560


	//   ....[193]....
        /*07b8*/ 	.word	0x0001c610


	//   ....[194]....
        /*07bc*/ 	.word	0x0001c660


	//   ....[195]....
        /*07c0*/ 	.word	0x0001c6f0


	//   ....[196]....
        /*07c4*/ 	.word	0x0001c820


	//----- nvinfo : EIATTR_REG_RECONFIG
	.align		4
.L_1227:
        /*07c8*/ 	.byte	0x01, 0x54
	.zero		2


	//----- nvinfo : EIATTR_SYSCALL_OFFSETS
	.align		4
        /*07cc*/ 	.byte	0x04, 0x46
        /*07ce*/ 	.short	(.L_1229 - .L_1228)


	//   ....[0]....
.L_1228:
        /*07d0*/ 	.word	0x00002080


	//   ....[1]....
        /*07d4*/ 	.word	0x00015350


	//   ....[2]....
        /*07d8*/ 	.word	0x000154a0


	//   ....[3]....
        /*07dc*/ 	.word	0x00015590


	//   ....[4]....
        /*07e0*/ 	.word	0x00016380


	//----- nvinfo : EIATTR_MBARRIER_INSTR_OFFSETS
	.align		4
.L_1229:
        /*07e4*/ 	.byte	0x04, 0x39
        /*07e6*/ 	.short	(.L_1231 - .L_1230)


	//   ....[0]....
.L_1230:
        /*07e8*/ 	.word	0x00000180
        /*07ec*/ 	.word	0x000000ff
        /*07f0*/ 	.word	0x0002d800
        /*07f4*/ 	.short	0x0100
        /*07f6*/ 	.byte	0x08
	.zero		1


	//   ....[1]....
        /*07f8*/ 	.word	0x00000190
        /*07fc*/ 	.word	0x000000ff
        /*0800*/ 	.word	0x0002d820
        /*0804*/ 	.short	0x0100
        /*0806*/ 	.byte	0x08
	.zero		1


	//   ....[2]....
        /*0808*/ 	.word	0x00000280
        /*080c*/ 	.word	0x000000ff
        /*0810*/ 	.word	0x0002d830
        /*0814*/ 	.short	0x0100
        /*0816*/ 	.byte	0x08
	.zero		1


	//   ....[3]....
        /*0818*/ 	.word	0x00000290
        /*081c*/ 	.word	0x000000ff
        /*0820*/ 	.word	0x0002d840
        /*0824*/ 	.short	0x0100
        /*0826*/ 	.byte	0x08
	.zero		1


	//   ....[4]....
        /*0828*/ 	.word	0x000002a0
        /*082c*/ 	.word	0x000000ff
        /*0830*/ 	.word	0x0002d838
        /*0834*/ 	.short	0x0100
        /*0836*/ 	.byte	0x08
	.zero		1


	//   ....[5]....
        /*0838*/ 	.word	0x000002b0
        /*083c*/ 	.word	0x000000ff
        /*0840*/ 	.word	0x0002d848
        /*0844*/ 	.short	0x0100
        /*0846*/ 	.byte	0x08
	.zero		1


	//   ....[6]....
        /*0848*/ 	.word	0x000003e0
        /*084c*/ 	.word	0x000000ff
        /*0850*/ 	.word	0x0002d850
        /*0854*/ 	.short	0x0100
        /*0856*/ 	.byte	0x08
	.zero		1


	//   ....[7]....
        /*0858*/ 	.word	0x000003f0
        /*085c*/ 	.word	0x000000ff
        /*0860*/ 	.word	0x0002d860
        /*0864*/ 	.short	0x0100
        /*0866*/ 	.byte	0x08
	.zero		1


	//   ....[8]....
        /*0868*/ 	.word	0x00000400
        /*086c*/ 	.word	0x000000ff
        /*0870*/ 	.word	0x0002d858
        /*0874*/ 	.short	0x0100
        /*0876*/ 	.byte	0x08
	.zero		1


	//   ....[9]....
        /*0878*/ 	.word	0x00000410
        /*087c*/ 	.word	0x000000ff
        /*0880*/ 	.word	0x0002d868
        /*0884*/ 	.short	0x0100
        /*0886*/ 	.byte	0x08
	.zero		1


	//   ....[10]....
        /*0888*/ 	.word	0x00000500
        /*088c*/ 	.word	0x000000ff
        /*0890*/ 	.word	0x0002d870
        /*0894*/ 	.short	0x0100
        /*0896*/ 	.byte	0x06
	.zero		1


	//   ....[11]....
        /*0898*/ 	.word	0x00000510
        /*089c*/ 	.word	0x000000ff
        /*08a0*/ 	.word	0x0002d880
        /*08a4*/ 	.short	0x0100
        /*08a6*/ 	.byte	0x06
	.zero		1


	//   ....[12]....
        /*08a8*/ 	.word	0x00000520
        /*08ac*/ 	.word	0x000000ff
        /*08b0*/ 	.word	0x0002d878
        /*08b4*/ 	.short	0x0100
        /*08b6*/ 	.byte	0x06
	.zero		1


	//   ....[13]....
        /*08b8*/ 	.word	0x00000530
        /*08bc*/ 	.word	0x000000ff
        /*08c0*/ 	.word	0x0002d888
        /*08c4*/ 	.short	0x0100
        /*08c6*/ 	.byte	0x06
	.zero		1


	//   ....[14]....
        /*08c8*/ 	.word	0x00000660
        /*08cc*/ 	.word	0x000000ff
        /*08d0*/ 	.word	0x0002d890
        /*08d4*/ 	.short	0x0100
        /*08d6*/ 	.byte	0x08
	.zero		1


	//   ....[15]....
        /*08d8*/ 	.word	0x00000670
        /*08dc*/ 	.word	0x000000ff
        /*08e0*/ 	.word	0x0002d8a0
        /*08e4*/ 	.short	0x0100
        /*08e6*/ 	.byte	0x08
	.zero		1


	//   ....[16]....
        /*08e8*/ 	.word	0x00000680
        /*08ec*/ 	.word	0x000000ff
        /*08f0*/ 	.word	0x0002d898
        /*08f4*/ 	.short	0x0100
        /*08f6*/ 	.byte	0x08
	.zero		1


	//   ....[17]....
        /*08f8*/ 	.word	0x00000690
        /*08fc*/ 	.word	0x000000ff
        /*0900*/ 	.word	0x0002d8a8
        /*0904*/ 	.short	0x0100
        /*0906*/ 	.byte	0x08
	.zero		1


	//   ....[18]....
        /*0908*/ 	.word	0x000007d0
        /*090c*/ 	.word	0x000000ff
        /*0910*/ 	.word	0x0002d8b0
        /*0914*/ 	.short	0x0100
        /*0916*/ 	.byte	0x08
	.zero		1


	//   ....[19]....
        /*0918*/ 	.word	0x000007e0
        /*091c*/ 	.word	0x000000ff
        /*0920*/ 	.word	0x0002d8c0
        /*0924*/ 	.short	0x0100
        /*0926*/ 	.byte	0x08
	.zero		1


	//   ....[20]....
        /*0928*/ 	.word	0x000007f0
        /*092c*/ 	.word	0x000000ff
        /*0930*/ 	.word	0x0002d8b8
        /*0934*/ 	.short	0x0100
        /*0936*/ 	.byte	0x08
	.zero		1


	//   ....[21]....
        /*0938*/ 	.word	0x00000800
        /*093c*/ 	.word	0x000000ff
        /*0940*/ 	.word	0x0002d8c8
        /*0944*/ 	.short	0x0100
        /*0946*/ 	.byte	0x08
	.zero		1


	//   ....[22]....
        /*0948*/ 	.word	0x00002100
        /*094c*/ 	.word	0x000000ff
        /*0950*/ 	.word	0x0002d800
        /*0954*/ 	.short	0x010a
        /*0956*/ 	.byte	0x29
	.zero		1


	//   ....[23]....
        /*0958*/ 	.word	0x00002180
        /*095c*/ 	.word	0x00000002
        /*0960*/ 	.word	0x0002d830
        /*0964*/ 	.short	0x010a
        /*0966*/ 	.byte	0x3f
	.zero		1


	//   ....[24]....
        /*0968*/ 	.word	0x000021c0
        /*096c*/ 	.word	0x00000002
        /*0970*/ 	.word	0x0002d830
        /*0974*/ 	.short	0x010a
        /*0976*/ 	.byte	0x3f
	.zero		1


	//   ....[25]....
        /*0978*/ 	.word	0x00002a40
        /*097c*/ 	.word	0x000000ff
        /*0980*/ 	.word	0x00000000
        /*0984*/ 	.short	0x0101
        /*0986*/ 	.byte	0x06
	.zero		1


	//   ....[26]....
        /*0988*/ 	.word	0x00005e30
        /*098c*/ 	.word	0x000000ff
        /*0990*/ 	.word	0x0002d830
        /*0994*/ 	.short	0x010a
        /*0996*/ 	.byte	0x06
	.zero		1


	//   ....[27]....
        /*0998*/ 	.word	0x00005e70
        /*099c*/ 	.word	0x000000ff
        /*09a0*/ 	.word	0x0002d830
        /*09a4*/ 	.short	0x010a
        /*09a6*/ 	.byte	0x06
	.zero		1


	//   ....[28]....
        /*09a8*/ 	.word	0x00006140
        /*09ac*/ 	.word	0x000000ff
        /*09b0*/ 	.word	0x0002d850
        /*09b4*/ 	.short	0x010a
        /*09b6*/ 	.byte	0x06
	.zero		1


	//   ....[29]....
        /*09b8*/ 	.word	0x00006180
        /*09bc*/ 	.word	0x000000ff
        /*09c0*/ 	.word	0x0002d850
        /*09c4*/ 	.short	0x010a
        /*09c6*/ 	.byte	0x06
	.zero		1


	//   ....[30]....
        /*09c8*/ 	.word	0x00006b70
        /*09cc*/ 	.word	0x000000ff
        /*09d0*/ 	.word	0x00000000
        /*09d4*/ 	.short	0x0101
        /*09d6*/ 	.byte	0x06
	.zero		1


	//   ....[31]....
        /*09d8*/ 	.word	0x00009410
        /*09dc*/ 	.word	0x000000ff
        /*09e0*/ 	.word	0x00000000
        /*09e4*/ 	.short	0x0101
        /*09e6*/ 	.byte	0x06
	.zero		1


	//   ....[32]....
        /*09e8*/ 	.word	0x00009d60
        /*09ec*/ 	.word	0x000000ff
        /*09f0*/ 	.word	0x0002d830
        /*09f4*/ 	.short	0x010a
        /*09f6*/ 	.byte	0x06
	.zero		1


	//   ....[33]....
        /*09f8*/ 	.word	0x00009da0
        /*09fc*/ 	.word	0x000000ff
        /*0a00*/ 	.word	0x0002d830
        /*0a04*/ 	.short	0x010a
        /*0a06*/ 	.byte	0x06
	.zero		1


	//   ....[34]....
        /*0a08*/ 	.word	0x0000a070
        /*0a0c*/ 	.word	0x000000ff
        /*0a10*/ 	.word	0x0002d850
        /*0a14*/ 	.short	0x010a
        /*0a16*/ 	.byte	0x06
	.zero		1


	//   ....[35]....
        /*0a18*/ 	.word	0x0000a0b0
        /*0a1c*/ 	.word	0x000000ff
        /*0a20*/ 	.word	0x0002d850
        /*0a24*/ 	.short	0x010a
        /*0a26*/ 	.byte	0x06
	.zero		1


	//   ....[36]....
        /*0a28*/ 	.word	0x0000aac0
        /*0a2c*/ 	.word	0x000000ff
        /*0a30*/ 	.word	0x00000000
        /*0a34*/ 	.short	0x0101
        /*0a36*/ 	.byte	0x06
	.zero		1


	//   ....[37]....
        /*0a38*/ 	.word	0x0000bfb0
        /*0a3c*/ 	.word	0x000000ff
        /*0a40*/ 	.word	0x00000000
        /*0a44*/ 	.short	0x0101
        /*0a46*/ 	.byte	0x06
	.zero		1


	//   ....[38]....
        /*0a48*/ 	.word	0x0000c6c0
        /*0a4c*/ 	.word	0x000000ff
        /*0a50*/ 	.word	0x0002d830
        /*0a54*/ 	.short	0x010a
        /*0a56*/ 	.byte	0x06
	.zero		1


	//   ....[39]....
        /*0a58*/ 	.word	0x0000c700
        /*0a5c*/ 	.word	0x000000ff
        /*0a60*/ 	.word	0x0002d830
        /*0a64*/ 	.short	0x010a
        /*0a66*/ 	.byte	0x06
	.zero		1


	//   ....[40]....
        /*0a68*/ 	.word	0x0000c9d0
        /*0a6c*/ 	.word	0x000000ff
        /*0a70*/ 	.word	0x0002d850
        /*0a74*/ 	.short	0x010a
        /*0a76*/ 	.byte	0x06
	.zero		1


	//   ....[41]....
        /*0a78*/ 	.word	0x0000ca10
        /*0a7c*/ 	.word	0x000000ff
        /*0a80*/ 	.word	0x0002d850
        /*0a84*/ 	.short	0x010a
        /*0a86*/ 	.byte	0x06
	.zero		1


	//   ....[42]....
        /*0a88*/ 	.word	0x0000d3c0
        /*0a8c*/ 	.word	0x000000ff
        /*0a90*/ 	.word	0x00000000
        /*0a94*/ 	.short	0x0101
        /*0a96*/ 	.byte	0x06
	.zero		1


	//   ....[43]....
        /*0a98*/ 	.word	0x0000fc60
        /*0a9c*/ 	.word	0x000000ff
        /*0aa0*/ 	.word	0x00000000
        /*0aa4*/ 	.short	0x0101
        /*0aa6*/ 	.byte	0x06
	.zero		1


	//   ....[44]....
        /*0aa8*/ 	.word	0x00010240
        /*0aac*/ 	.word	0x000000ff
        /*0ab0*/ 	.word	0x0002d850
        /*0ab4*/ 	.short	0x010a
        /*0ab6*/ 	.byte	0x08
	.zero		1


	//   ....[45]....
        /*0ab8*/ 	.word	0x00010280
        /*0abc*/ 	.word	0x000000ff
        /*0ac0*/ 	.word	0x0002d850
        /*0ac4*/ 	.short	0x010a
        /*0ac6*/ 	.byte	0x08
	.zero		1


	//   ....[46]....
        /*0ac8*/ 	.word	0x00010910
        /*0acc*/ 	.word	0x000000ff
        /*0ad0*/ 	.word	0x00000000
        /*0ad4*/ 	.short	0x0101
        /*0ad6*/ 	.byte	0x08
	.zero		1


	//   ....[47]....
        /*0ad8*/ 	.word	0x00011cf0
        /*0adc*/ 	.word	0x000000ff
        /*0ae0*/ 	.word	0x00000000
        /*0ae4*/ 	.short	0x0101
        /*0ae6*/ 	.byte	0x04
	.zero		1


	//   ....[48]....
        /*0ae8*/ 	.word	0x000121b0
        /*0aec*/ 	.word	0x000000ff
        /*0af0*/ 	.word	0x00000000
        /*0af4*/ 	.short	0x0101
        /*0af6*/ 	.byte	0x04
	.zero		1


	//   ....[49]....
        /*0af8*/ 	.word	0x00015b40
        /*0afc*/ 	.word	0x00000004
        /*0b00*/ 	.word	0x0002d840
        /*0b04*/ 	.short	0x010a
        /*0b06*/ 	.byte	0x3f
	.zero		1


	//   ....[50]....
        /*0b08*/ 	.word	0x000160d0
        /*0b0c*/ 	.word	0x00000004
        /*0b10*/ 	.word	0x0002d830
        /*0b14*/ 	.short	0x0107
        /*0b16*/ 	.byte	0x3f
	.zero		1


	//   ....[51]....
        /*0b18*/ 	.word	0x000161a0
        /*0b1c*/ 	.word	0x00000004
        /*0b20*/ 	.word	0x0002d830
        /*0b24*/ 	.short	0x0101
        /*0b26*/ 	.byte	0x3f
	.zero		1


	//   ....[52]....
        /*0b28*/ 	.word	0x00016d20
        /*0b2c*/ 	.word	0x00000011
        /*0b30*/ 	.word	0x0002d800
        /*0b34*/ 	.short	0x0107
        /*0b36*/ 	.byte	0x3f
	.zero		1


	//   ....[53]....
        /*0b38*/ 	.word	0x00016e10
        /*0b3c*/ 	.word	0x00000011
        /*0b40*/ 	.word	0x0002d800
        /*0b44*/ 	.short	0x0101
        /*0b46*/ 	.byte	0x3f
	.zero		1


	//   ....[54]....
        /*0b48*/ 	.word	0x00016e30
        /*0b4c*/ 	.word	0x00000011
        /*0b50*/ 	.word	0x0002d820
        /*0b54*/ 	.short	0x010a
        /*0b56*/ 	.byte	0x3f
	.zero		1


	//   ....[55]....
        /*0b58*/ 	.word	0x00017250
        /*0b5c*/ 	.word	0x00000005
        /*0b60*/ 	.word	0x0002d840
        /*0b64*/ 	.short	0x010a
        /*0b66*/ 	.byte	0x3f
	.zero		1


	//   ....[56]....
        /*0b68*/ 	.word	0x000176b0
        /*0b6c*/ 	.word	0x00000005
        /*0b70*/ 	.word	0x0002d830
        /*0b74*/ 	.short	0x0107
        /*0b76*/ 	.byte	0x3f
	.zero		1


	//   ....[57]....
        /*0b78*/ 	.word	0x00017770
        /*0b7c*/ 	.word	0x00000005
        /*0b80*/ 	.word	0x0002d830
        /*0b84*/ 	.short	0x0101
        /*0b86*/ 	.byte	0x3f
	.zero		1


	//   ....[58]....
        /*0b88*/ 	.word	0x000177d0
        /*0b8c*/ 	.word	0x00000005
        /*0b90*/ 	.word	0x0002d860
        /*0b94*/ 	.short	0x010a
        /*0b96*/ 	.byte	0x3f
	.zero		1


	//   ....[59]....
        /*0b98*/ 	.word	0x00017cc0
        /*0b9c*/ 	.word	0x00000005
        /*0ba0*/ 	.word	0x0002d850
        /*0ba4*/ 	.short	0x0107
        /*0ba6*/ 	.byte	0x3f
	.zero		1


	//   ....[60]....
        /*0ba8*/ 	.word	0x00017db0
        /*0bac*/ 	.word	0x00000005
        /*0bb0*/ 	.word	0x0002d850
        /*0bb4*/ 	.short	0x0101
        /*0bb6*/ 	.byte	0x3f
	.zero		1


	//   ....[61]....
        /*0bb8*/ 	.word	0x00017fd0
        /*0bbc*/ 	.word	0x00000000
        /*0bc0*/ 	.word	0x0002d860
        /*0bc4*/ 	.short	0x010a
        /*0bc6*/ 	.byte	0x3f
	.zero		1


	//   ....[62]....
        /*0bc8*/ 	.word	0x00018450
        /*0bcc*/ 	.word	0x00000000
        /*0bd0*/ 	.word	0x0002d850
        /*0bd4*/ 	.short	0x0107
        /*0bd6*/ 	.byte	0x3f
	.zero		1


	//   ....[63]....
        /*0bd8*/ 	.word	0x00018520
        /*0bdc*/ 	.word	0x00000000
        /*0be0*/ 	.word	0x0002d850
        /*0be4*/ 	.short	0x0101
        /*0be6*/ 	.byte	0x3f
	.zero		1


	//   ....[64]....
        /*0be8*/ 	.word	0x00019670
        /*0bec*/ 	.word	0x00000005
        /*0bf0*/ 	.word	0x0002d820
        /*0bf4*/ 	.short	0x010a
        /*0bf6*/ 	.byte	0x3f
	.zero		1


	//   ....[65]....
        /*0bf8*/ 	.word	0x000197f0
        /*0bfc*/ 	.word	0x00000003
        /*0c00*/ 	.word	0x0002d840
        /*0c04*/ 	.short	0x010a
        /*0c06*/ 	.byte	0x3f
	.zero		1


	//   ....[66]....
        /*0c08*/ 	.word	0x00019890
        /*0c0c*/ 	.word	0x00000017
        /*0c10*/ 	.word	0x0002d840
        /*0c14*/ 	.short	0x010a
        /*0c16*/ 	.byte	0x3f
	.zero		1


	//   ....[67]....
        /*0c18*/ 	.word	0x000198d0
        /*0c1c*/ 	.word	0x00000003
        /*0c20*/ 	.word	0x0002d860
        /*0c24*/ 	.short	0x010a
        /*0c26*/ 	.byte	0x3f
	.zero		1


	//   ....[68]....
        /*0c28*/ 	.word	0x00019910
        /*0c2c*/ 	.word	0x00000017
        /*0c30*/ 	.word	0x0002d860
        /*0c34*/ 	.short	0x010a
        /*0c36*/ 	.byte	0x3f
	.zero		1


	//   ....[69]....
        /*0c38*/ 	.word	0x00019980
        /*0c3c*/ 	.word	0x00000003
        /*0c40*/ 	.word	0x0002d800
        /*0c44*/ 	.short	0x010a
        /*0c46*/ 	.byte	0x3f
	.zero		1


	//   ....[70]....
        /*0c48*/ 	.word	0x000199d0
        /*0c4c*/ 	.word	0x00000002
        /*0c50*/ 	.word	0x0002d830
        /*0c54*/ 	.short	0x010a
        /*0c56*/ 	.byte	0x3f
	.zero		1


	//   ....[71]....
        /*0c58*/ 	.word	0x00019a30
        /*0c5c*/ 	.word	0x00000007
        /*0c60*/ 	.word	0x0002d830
        /*0c64*/ 	.short	0x010a
        /*0c66*/ 	.byte	0x3f
	.zero		1


	//   ....[72]....
        /*0c68*/ 	.word	0x00019a90
        /*0c6c*/ 	.word	0x00000007
        /*0c70*/ 	.word	0x0002d850
        /*0c74*/ 	.short	0x010a
        /*0c76*/ 	.byte	0x3f
	.zero		1


	//   ....[73]....
        /*0c78*/ 	.word	0x00019af0
        /*0c7c*/ 	.word	0x00000007
        /*0c80*/ 	.word	0x0002d830
        /*0c84*/ 	.short	0x010a
        /*0c86*/ 	.byte	0x3f
	.zero		1


	//   ....[74]....
        /*0c88*/ 	.word	0x00019b50
        /*0c8c*/ 	.word	0x00000007
        /*0c90*/ 	.word	0x0002d850
        /*0c94*/ 	.short	0x010a
        /*0c96*/ 	.byte	0x3f
	.zero		1


	//   ....[75]....
        /*0c98*/ 	.word	0x00019bb0
        /*0c9c*/ 	.word	0x00000008
        /*0ca0*/ 	.word	0x0002d830
        /*0ca4*/ 	.short	0x010a
        /*0ca6*/ 	.byte	0x3f
	.zero		1


	//   ....[76]....
        /*0ca8*/ 	.word	0x00019c10
        /*0cac*/ 	.word	0x00000007
        /*0cb0*/ 	.word	0x0002d850
        /*0cb4*/ 	.short	0x010a
        /*0cb6*/ 	.byte	0x3f
	.zero		1


	//   ....[77]....
        /*0cb8*/ 	.word	0x00019c70
        /*0cbc*/ 	.word	0x00000004
        /*0cc0*/ 	.word	0x0002d850
        /*0cc4*/ 	.short	0x010a
        /*0cc6*/ 	.byte	0x3f
	.zero		1


	//   ....[78]....
        /*0cc8*/ 	.word	0x00019d90
        /*0ccc*/ 	.word	0x00000004
        /*0cd0*/ 	.word	0x0002d840
        /*0cd4*/ 	.short	0x010a
        /*0cd6*/ 	.byte	0x3f
	.zero		1


	//   ....[79]....
        /*0cd8*/ 	.word	0x0001ab80
        /*0cdc*/ 	.word	0x00000011
        /*0ce0*/ 	.word	0x0002d820
        /*0ce4*/ 	.short	0x010a
        /*0ce6*/ 	.byte	0x3f
	.zero		1


	//   ....[80]....
        /*0ce8*/ 	.word	0x0001abd0
        /*0cec*/ 	.word	0x00000005
        /*0cf0*/ 	.word	0x0002d840
        /*0cf4*/ 	.short	0x010a
        /*0cf6*/ 	.byte	0x3f
	.zero		1


	//   ....[81]....
        /*0cf8*/ 	.word	0x0001b170
        /*0cfc*/ 	.word	0x00000005
        /*0d00*/ 	.word	0x0002d860
        /*0d04*/ 	.short	0x010a
        /*0d06*/ 	.byte	0x3f
	.zero		1


	//   ....[82]....
        /*0d08*/ 	.word	0x0001b750
        /*0d0c*/ 	.word	0x00000000
        /*0d10*/ 	.word	0x0002d860
        /*0d14*/ 	.short	0x010a
        /*0d16*/ 	.byte	0x3f
	.zero		1


	//   ....[83]....
        /*0d18*/ 	.word	0x0001c740
        /*0d1c*/ 	.word	0x00000005
        /*0d20*/ 	.word	0x0002d820
        /*0d24*/ 	.short	0x010a
        /*0d26*/ 	.byte	0x3f
	.zero		1


	//   ....[84]....
        /*0d28*/ 	.word	0x0001c8e0
        /*0d2c*/ 	.word	0x00000003
        /*0d30*/ 	.word	0x0002d840
        /*0d34*/ 	.short	0x010a
        /*0d36*/ 	.byte	0x3f
	.zero		1


	//   ....[85]....
        /*0d38*/ 	.word	0x0001c930
        /*0d3c*/ 	.word	0x00000017
        /*0d40*/ 	.word	0x0002d840
        /*0d44*/ 	.short	0x010a
        /*0d46*/ 	.byte	0x3f
	.zero		1


	//   ....[86]....
        /*0d48*/ 	.word	0x0001c980
        /*0d4c*/ 	.word	0x00000003
        /*0d50*/ 	.word	0x0002d860
        /*0d54*/ 	.short	0x010a
        /*0d56*/ 	.byte	0x3f
	.zero		1


	//----- nvinfo : EIATTR_NUM_MBARRIERS
	.align		4
.L_1231:
        /*0d58*/ 	.byte	0x03, 0x38
        /*0d5a*/ 	.short	0x0016


	//----- nvinfo : EIATTR_EXIT_INSTR_OFFSETS
	.align		4
        /*0d5c*/ 	.byte	0x04, 0x1c
        /*0d5e*/ 	.short	(.L_1233 - .L_1232)


	//   ....[0]....
.L_1232:
        /*0d60*/ 	.word	0x000009b0


	//   ....[1]....
        /*0d64*/ 	.word	0x000134a0


	//   ....[2]....
        /*0d68*/ 	.word	0x00019960


	//----- nvinfo : EIATTR_MAX_THREADS
	.align		4
.L_1233:
        /*0d6c*/ 	.byte	0x04, 0x05
        /*0d6e*/ 	.short	(.L_1235 - .L_1234)
.L_1234:
        /*0d70*/ 	.word	0x00000200
        /*0d74*/ 	.word	0x00000001
        /*0d78*/ 	.word	0x00000001


	//----- nvinfo : EIATTR_CRS_STACK_SIZE
	.align		4
.L_1235:
        /*0d7c*/ 	.byte	0x04, 0x1e
        /*0d7e*/ 	.short	(.L_1237 - .L_1236)
.L_1236:
        /*0d80*/ 	.word	0x00000000


	//----- nvinfo : EIATTR_CBANK_PARAM_SIZE
	.align		4
.L_1237:
        /*0d84*/ 	.byte	0x03, 0x19
        /*0d86*/ 	.short	0x0af0


	//----- nvinfo : EIATTR_PARAM_CBANK
	.align		4
        /*0d88*/ 	.byte	0x04, 0x0a
        /*0d8a*/ 	.short	(.L_1239 - .L_1238)
	.align		4
.L_1238:
        /*0d8c*/ 	.word	index@(.nv.constant0._ZN7cutlass13device_kernelIN5flash11enable_sm90INS1_16FlashAttnFwdSm90INS1_25CollectiveMainloopFwdSm90ILi2EN4cute5tupleIJNS5_1CILi1EEES8_S8_EEENS6_IJNS7_ILi192EEENS7_ILi128EEENS7_ILi96EEEEEELi96ENS_6half_tEfNS_4arch4Sm90ELb0ELb1ELb1ELb1ELb1ELb0ELb0ELb0ELb1ELb1ELb1ELb0EEENS1_21CollectiveEpilogueFwdINS6_IJSA_SC_SB_EEES9_SE_SG_Li384ELb1ELb1ELb1ELb0EEENS1_36VarlenDynamicPersistentTileSchedulerILi192ELi128ELi384ELi128ELb1ELb1ELb1ELb1ELb0ELb1EEEEEEEEEvNT_6ParamsE)
        /*0d90*/ 	.short	0x0210
        /*0d92*/ 	.short	0x0af0


	//----- nvinfo : EIATTR_SW_WAR
	.align		4
.L_1239:
        /*0d94*/ 	.byte	0x04, 0x36
        /*0d96*/ 	.short	(.L_1241 - .L_1240)
.L_1240:
        /*0d98*/ 	.word	0x00000008
.L_1241:


//--------------------- .nv.info._ZN7cutlass13device_kernelIN5flash11enable_sm90INS1_16FlashAttnFwdSm90INS1_25CollectiveMainloopFwdSm90ILi2EN4cute5tupleIJNS5_1CILi1EEES8_S8_EEENS6_IJNS7_ILi192EEENS7_ILi128EEENS7_ILi96EEEEEELi96ENS_6half_tEfNS_4arch4Sm90ELb0ELb1ELb1ELb1ELb1ELb1ELb0ELb0ELb1ELb1ELb1ELb0EEENS1_21CollectiveEpilogueFwdINS6_IJSA_SC_SB_EEES9_SE_SG_Li384ELb1ELb1ELb1ELb0EEENS1_36VarlenDynamicPersistentTileSchedulerILi192ELi128ELi384ELi128ELb1ELb1ELb1ELb1ELb0ELb1EEEEEEEEEvNT_6ParamsE --------------------------
	.section	.nv.info._ZN7cutlass13device_kernelIN5flash11enable_sm90INS1_16FlashAttnFwdSm90INS1_25CollectiveMainloopFwdSm90ILi2EN4cute5tupleIJNS5_1CILi1EEES8_S8_EEENS6_IJNS7_ILi192EEENS7_ILi128EEENS7_ILi96EEEEEELi96ENS_6half_tEfNS_4arch4Sm90ELb0ELb1ELb1ELb1ELb1ELb1ELb0ELb0ELb1ELb1ELb1ELb0EEENS1_21CollectiveEpilogueFwdINS6_IJSA_SC_SB_EEES9_SE_SG_Li384ELb1ELb1ELb1ELb0EEENS1_36VarlenDynamicPersistentTileSchedulerILi192ELi128ELi384ELi128ELb1ELb1ELb1ELb1ELb0ELb1EEEEEEEEEvNT_6ParamsE,"",@"SHT_CUDA_INFO"
	.sectionflags	@""
	.align	4


	//----- nvinfo : EIATTR_CUDA_API_VERSION
	.align		4
        /*0000*/ 	.byte	0x04, 0x37
        /*0002*/ 	.short	(.L_1243 - .L_1242)
.L_1242:
        /*0004*/ 	.word	0x00000082


	//----- nvinfo : EIATTR_KPARAM_INFO
	.align		4
.L_1243:
        /*0008*/ 	.byte	0x04, 0x17
        /*000a*/ 	.short	(.L_1245 - .L_1244)
.L_1244:
        /*000c*/ 	.word	0x00000000
        /*0010*/ 	.short	0x0000
        /*0012*/ 	.short	0x0070
        /*0014*/ 	.byte	0x00, 0xf0, 0x01, 0x2a


	//----- nvinfo : EIATTR_SPARSE_MMA_MASK
	.align		4
.L_1245:
        /*0018*/ 	.byte	0x03, 0x50
        /*001a*/ 	.short	0x0000


	//----- nvinfo : EIATTR_MAXREG_COUNT
	.align		4
        /*001c*/ 	.byte	0x03, 0x1b
        /*001e*/ 	.short	0x0080


	//----- nvinfo : EIATTR_NUM_BARRIERS
	.align		4
        /*0020*/ 	.byte	0x02, 0x4c
        /*0022*/ 	.byte	0x10
	.zero		1


	//----- nvinfo : EIATTR_EXTERNS
	.align		4
        /*0024*/ 	.byte	0x04, 0x0f
        /*0026*/ 	.short	(.L_1247 - .L_1246)


	//   ....[0]....
	.align		4
.L_1246:
        /*0028*/ 	.word	index@(__assertfail)


	//----- nvinfo : EIATTR_ANNOTATIONS
	.align		4
.L_1247:
        /*002c*/ 	.byte	0x04, 0x55
        /*002e*/ 	.short	(.L_1249 - .L_1248)


	//   ....[0]....
.L_1248:
        /* <DEDUP_REMOVED lines=131> */


	//----- nvinfo : EIATTR_MERCURY_ISA_VERSION
	.align		4
.L_1249:
        /*0850*/ 	.byte	0x03, 0x5f
        /*0852*/ 	.short	0x0101


	//----- nvinfo : EIATTR_UNUSED_LOAD_BYTE_OFFSET
	.align		4
        /*0854*/ 	.byte	0x04, 0x44
        /*0856*/ 	.short	(.L_1251 - .L_1250)


	//   ....[0]....
.L_1250:
        /*0858*/ 	.word	0x00000a90
        /*085c*/ 	.word	0x0000fff0


	//   ....[1]....
        /*0860*/ 	.word	0x0001bc20
        /*0864*/ 	.word	0x0000fff0


	//----- nvinfo : EIATTR_INT_WARP_WIDE_INSTR_OFFSETS
	.align		4
.L_1251:
        /*0868*/ 	.byte	0x04, 0x31
        /*086a*/ 	.short	(.L_1253 - .L_1252)


	//   ....[0]....
.L_1252:
        /*086c*/ 	.word	0x00000130


	//   ....[1]....
        /*0870*/ 	.word	0x00000170


	//   ....[2]....
        /*0874*/ 	.word	0x000001e0


	//   ....[3]....
        /*0878*/ 	.word	0x000222d0


	//   ....[4]....
        /*087c*/ 	.word	0x00022360


	//   ....[5]....
        /*0880*/ 	.word	0x00024fa0


	//   ....[6]....
        /*0884*/ 	.word	0x00025030


	//----- nvinfo : EIATTR_COOP_GROUP_MASK_REGIDS
	.align		4
.L_1253:
        /*0888*/ 	.byte	0x04, 0x29
        /*088a*/ 	.short	(.L_1255 - .L_1254)


	//   ....[0]....
.L_1254:
        /*088c*/ 	.word	0xffffffff


	//   ....[1]....
        /*0890*/ 	.word	0xffffffff


	//   ....[2]....
        /*0894*/ 	.word	0xffffffff


	//   ....[3]....
        /*0898*/ 	.word	0xffffffff


	//   ....[4]....
        /*089c*/ 	.word	0xffffffff


	//   ....[5]....
        /*08a0*/ 	.word	0xffffffff


	//   ....[6]....
        /*08a4*/ 	.word	0xffffffff


	//   ....[7]....
        /*08a8*/ 	.word	0xffffffff


	//   ....[8]....
        /*08ac*/ 	.word	0xffffffff


	//   ....[9]....
        /*08b0*/ 	.word	0xffffffff


	//   ....[10]....
        /*08b4*/ 	.word	0xffffffff


	//   ....[11]....
        /*08b8*/ 	.word	0xffffffff


	//   ....[12]....
        /*08bc*/ 	.word	0xffffffff


	//   ....[13]....
        /*08c0*/ 	.word	0xffffffff


	//   ....[14]....
        /*08c4*/ 	.word	0xffffffff


	//   ....[15]....
        /*08c8*/ 	.word	0xffffffff


	//   ....[16]....
        /*08cc*/ 	.word	0xffffffff


	//   ....[17]....
        /*08d0*/ 	.word	0xffffffff


	//   ....[18]....
        /*08d4*/ 	.word	0xffffffff


	//   ....[19]....
        /*08d8*/ 	.word	0xffffffff


	//   ....[20]....
        /*08dc*/ 	.word	0xffffffff


	//   ....[21]....
        /*08e0*/ 	.word	0xffffffff


	//   ....[22]....
        /*08e4*/ 	.word	0xffffffff


	//   ....[23]....
        /*08e8*/ 	.word	0xffffffff


	//   ....[24]....
        /*08ec*/ 	.word	0xffffffff


	//   ....[25]....
        /*08f0*/ 	.word	0xffffffff


	//   ....[26]....
        /*08f4*/ 	.word	0xffffffff


	//   ....[27]....
        /*08f8*/ 	.word	0xffffffff


	//   ....[28]....
        /*08fc*/ 	.word	0xffffffff


	//   ....[29]....
        /*0900*/ 	.word	0xffffffff


	//   ....[30]....
        /*0904*/ 	.word	0xffffffff


	//   ....[31]....
        /*0908*/ 	.word	0xffffffff


	//   ....[32]....
        /*090c*/ 	.word	0xffffffff


	//   ....[33]....
        /*0910*/ 	.word	0xffffffff


	//   ....[34]....
        /*0914*/ 	.word	0xffffffff


	//   ....[35]....
        /*0918*/ 	.word	0xffffffff


	//   ....[36]....
        /*091c*/ 	.word	0xffffffff


	//   ....[37]....
        /*0920*/ 	.word	0xffffffff


	//   ....[38]....
        /*0924*/ 	.word	0xffffffff


	//   ....[39]....
        /*0928*/ 	.word	0xffffffff


	//   ....[40]....
        /*092c*/ 	.word	0xffffffff


	//   ....[41]....
        /*0930*/ 	.word	0xffffffff


	//   ....[42]....
        /*0934*/ 	.word	0xffffffff


	//   ....[43]....
        /*0938*/ 	.word	0xffffffff


	//   ....[44]....
        /*093c*/ 	.word	0xffffffff


	//   ....[45]....
        /*0940*/ 	.word	0xffffffff


	//   ....[46]....
        /*0944*/ 	.word	0xffffffff


	//   ....[47]....
        /*0948*/ 	.word	0xffffffff


	//   ....[48]....
        /*094c*/ 	.word	0xffffffff


	//   ....[49]....
        /*0950*/ 	.word	0xffffffff


	//   ....[50]....
        /*0954*/ 	.word	0xffffffff


	//   ....[51]....
        /*0958*/ 	.word	0xffffffff


	//   ....[52]....
        /*095c*/ 	.word	0xffffffff


	//   ....[53]....
        /*0960*/ 	.word	0xffffffff


	//   ....[54]....
        /*0964*/ 	.word	0xffffffff


	//   ....[55]....
        /*0968*/ 	.word	0xffffffff


	//   ....[56]....
        /*096c*/ 	.word	0xffffffff


	//   ....[57]....
        /*0970*/ 	.word	0xffffffff


	//   ....[58]....
        /*0974*/ 	.word	0xffffffff


	//   ....[59]....
        /*0978*/ 	.word	0xffffffff


	//   ....[60]....
        /*097c*/ 	.word	0xffffffff


	//   ....[61]....
        /*0980*/ 	.word	0xffffffff


	//   ....[62]....
        /*0984*/ 	.word	0xffffffff


	//   ....[63]....
        /*0988*/ 	.word	0xffffffff


	//   ....[64]....
        /*098c*/ 	.word	0xffffffff


	//   ....[65]....
        /*0990*/ 	.word	0xffffffff


	//   ....[66]....
        /*0994*/ 	.word	0xffffffff


	//   ....[67]....
        /*0998*/ 	.word	0xffffffff


	//   ....[68]....
        /*099c*/ 	.word	0xffffffff


	//   ....[69]....
        /*09a0*/ 	.word	0xffffffff


	//   ....[70]....
        /*09a4*/ 	.word	0xffffffff


	//   ....[71]....
        /*09a8*/ 	.word	0xffffffff


	//   ....[72]....
        /*09ac*/ 	.word	0xffffffff


	//   ....[73]....
        /*09b0*/ 	.word	0xffffffff


	//   ....[74]....
        /*09b4*/ 	.word	0xffffffff


	//   ....[75]....
        /*09b8*/ 	.word	0xffffffff


	//   ....[76]....
        /*09bc*/ 	.word	0xffffffff


	//   ....[77]....
        /*09c0*/ 	.word	0xffffffff


	//   ....[78]....
        /*09c4*/ 	.word	0xffffffff


	//   ....[79]....
        /*09c8*/ 	.word	0xffffffff


	//   ....[80]....
        /*09cc*/ 	.word	0xffffffff


	//   ....[81]....
        /*09d0*/ 	.word	0xffffffff


	//   ....[82]....
        /*09d4*/ 	.word	0xffffffff


	//   ....[83]....
        /*09d8*/ 	.word	0xffffffff


	//   ....[84]....
        /*09dc*/ 	.word	0xffffffff


	//   ....[85]....
        /*09e0*/ 	.word	0xffffffff


	//   ....[86]....
        /*09e4*/ 	.word	0xffffffff


	//   ....[87]....
        /*09e8*/ 	.word	0xffffffff


	//   ....[88]....
        /*09ec*/ 	.word	0xffffffff


	//   ....[89]....
        /*09f0*/ 	.word	0xffffffff


	//   ....[90]....
        /*09f4*/ 	.word	0xffffffff


	//   ....[91]....
        /*09f8*/ 	.word	0xffffffff


	//   ....[92]....
        /*09fc*/ 	.word	0xffffffff


	//   ....[93]....
        /*0a00*/ 	.word	0xffffffff


	//   ....[94]....
        /*0a04*/ 	.word	0xffffffff


	//   ....[95]....
        /*0a08*/ 	.word	0xffffffff


	//   ....[96]....
        /*0a0c*/ 	.word	0xffffffff


	//   ....[97]....
        /*0a10*/ 	.word	0xffffffff


	//   ....[98]....
        /*0a14*/ 	.word	0xffffffff


	//   ....[99]....
        /*0a18*/ 	.word	0xffffffff


	//   ....[100]....
        /*0a1c*/ 	.word	0xffffffff


	//   ....[101]....
        /*0a20*/ 	.word	0xffffffff


	//   ....[102]....
        /*0a24*/ 	.word	0xffffffff


	//   ....[103]....
        /*0a28*/ 	.word	0xffffffff


	//   ....[104]....
        /*0a2c*/ 	.word	0xffffffff


	//   ....[105]....
        /*0a30*/ 	.word	0xffffffff


	//   ....[106]....
        /*0a34*/ 	.word	0xffffffff


	//   ....[107]....
        /*0a38*/ 	.word	0xffffffff


	//   ....[108]....
        /*0a3c*/ 	.word	0xffffffff


	//   ....[109]....
        /*0a40*/ 	.word	0xffffffff


	//   ....[110]....
        /*0a44*/ 	.word	0xffffffff


	//   ....[111]....
        /*0a48*/ 	.word	0xffffffff


	//   ....[112]....
        /*0a4c*/ 	.word	0xffffffff


	//   ....[113]....
        /*0a50*/ 	.word	0xffffffff


	//   ....[114]....
        /*0a54*/ 	.word	0xffffffff


	//   ....[115]....
        /*0a58*/ 	.word	0xffffffff


	//   ....[116]....
        /*0a5c*/ 	.word	0xffffffff


	//   ....[117]....
        /*0a60*/ 	.word	0xffffffff


	//   ....[118]....
        /*0a64*/ 	.word	0xffffffff


	//   ....[119]....
        /*0a68*/ 	.word	0xffffffff


	//   ....[120]....
        /*0a6c*/ 	.word	0xffffffff


	//   ....[121]....
        /*0a70*/ 	.word	0xffffffff


	//   ....[122]....
        /*0a74*/ 	.word	0xffffffff


	//   ....[123]....
        /*0a78*/ 	.word	0xffffffff


	//   ....[124]....
        /*0a7c*/ 	.word	0xffffffff


	//   ....[125]....
        /*0a80*/ 	.word	0xffffffff


	//   ....[126]....
        /*0a84*/ 	.word	0xffffffff


	//   ....[127]....
        /*0a88*/ 	.word	0xffffffff


	//   ....[128]....
        /*0a8c*/ 	.word	0xffffffff


	//   ....[129]....
        /*0a90*/ 	.word	0xffffffff


	//   ....[130]....
        /*0a94*/ 	.word	0xffffffff


	//   ....[131]....
        /*0a98*/ 	.word	0xffffffff


	//   ....[132]....
        /*0a9c*/ 	.word	0xffffffff


	//   ....[133]....
        /*0aa0*/ 	.word	0xffffffff


	//   ....[134]....
        /*0aa4*/ 	.word	0xffffffff


	//   ....[135]....
        /*0aa8*/ 	.word	0xffffffff


	//   ....[136]....
        /*0aac*/ 	.word	0xffffffff


	//   ....[137]....
        /*0ab0*/ 	.word	0xffffffff


	//   ....[138]....
        /*0ab4*/ 	.word	0xffffffff


	//   ....[139]....
        /*0ab8*/ 	.word	0xffffffff


	//   ....[140]....
        /*0abc*/ 	.word	0xffffffff


	//   ....[141]....
        /*0ac0*/ 	.word	0xffffffff


	//   ....[142]....
        /*0ac4*/ 	.word	0xffffffff


	//   ....[143]....
        /*0ac8*/ 	.word	0xffffffff


	//   ....[144]....
        /*0acc*/ 	.word	0xffffffff


	//   ....[145]....
        /*0ad0*/ 	.word	0xffffffff


	//   ....[146]....
        /*0ad4*/ 	.word	0xffffffff


	//   ....[147]....
        /*0ad8*/ 	.word	0xffffffff


	//   ....[148]....
        /*0adc*/ 	.word	0xffffffff


	//   ....[149]....
        /*0ae0*/ 	.word	0xffffffff


	//   ....[150]....
        /*0ae4*/ 	.word	0xffffffff


	//   ....[151]....
        /*0ae8*/ 	.word	0x0500000f


	//   ....[152]....
        /*0aec*/ 	.word	0x0500000f


	//   ....[153]....
        /*0af0*/ 	.word	0x0500000f


	//   ....[154]....
        /*0af4*/ 	.word	0x0500000f


	//   ....[155]....
        /*0af8*/ 	.word	0x0500000f


	//   ....[156]....
        /*0afc*/ 	.word	0x0500000f


	//   ....[157]....
        /*0b00*/ 	.word	0x0500000f


	//   ....[158]....
        /*0b04*/ 	.word	0x0500000f


	//   ....[159]....
        /*0b08*/ 	.word	0x0500000f


	//   ....[160]....
        /*0b0c*/ 	.word	0x0500000f


	//   ....[161]....
        /*0b10*/ 	.word	0x0500000f


	//   ....[162]....
        /*0b14*/ 	.word	0x0500000f


	//   ....[163]....
        /*0b18*/ 	.word	0x0500000f


	//   ....[164]....
        /*0b1c*/ 	.word	0x0500000f


	//   ....[165]....
        /*0b20*/ 	.word	0x0500000f


	//   ....[166]....
        /*0b24*/ 	.word	0x0500000f


	//   ....[167]....
        /*0b28*/ 	.word	0x0500000f


	//   ....[168]....
        /*0b2c*/ 	.word	0x0500000f


	//   ....[169]....
        /*0b30*/ 	.word	0x0500000f


	//   ....[170]....
        /*0b34*/ 	.word	0x0500000f


	//   ....[171]....
        /*0b38*/ 	.word	0x0500000f


	//   ....[172]....
        /*0b3c*/ 	.word	0x0500000f


	//   ....[173]....
        /*0b40*/ 	.word	0x0500000f


	//   ....[174]....
        /*0b44*/ 	.word	0x0500000f


	//   ....[175]....
        /*0b48*/ 	.word	0x0500000f


	//   ....[176]....
        /*0b4c*/ 	.word	0x0500000f


	//   ....[177]....
        /*0b50*/ 	.word	0x0500000f


	//   ....[178]....
        /*0b54*/ 	.word	0x0500000f


	//   ....[179]....
        /*0b58*/ 	.word	0x0500000f


	//   ....[180]....
        /*0b5c*/ 	.word	0x0500000f


	//   ....[181]....
        /*0b60*/ 	.word	0x0500000f


	//   ....[182]....
        /*0b64*/ 	.word	0x0500000f


	//   ....[183]....
        /*0b68*/ 	.word	0x0500000f


	//   ....[184]....
        /*0b6c*/ 	.word	0x0500000f


	//   ....[185]....
        /*0b70*/ 	.word	0x0500000f


	//   ....[186]....
        /*0b74*/ 	.word	0x0500000f


	//   ....[187]....
        /*0b78*/ 	.word	0x0500000f


	//   ....[188]....
        /*0b7c*/ 	.word	0x0500000f


	//   ....[189]....
        /*0b80*/ 	.word	0x0500000f


	//   ....[190]....
        /*0b84*/ 	.word	0x0500000f


	//   ....[191]....
        /*0b88*/ 	.word	0x0500000f


	//   ....[192]....
        /*0b8c*/ 	.word	0x0500000f


	//   ....[193]....
        /*0b90*/ 	.word	0x0500000f


	//   ....[194]....
        /*0b94*/ 	.word	0x0500000f


	//   ....[195]....
        /*0b98*/ 	.word	0x0500000f


	//   ....[196]....
        /*0b9c*/ 	.word	0x0500000f


	//   ....[197]....
        /*0ba0*/ 	.word	0x0500000f


	//   ....[198]....
        /*0ba4*/ 	.word	0x0500000f


	//   ....[199]....
        /*0ba8*/ 	.word	0x0500000f


	//   ....[200]....
        /*0bac*/ 	.word	0x0500000f


	//   ....[201]....
        /*0bb0*/ 	.word	0x0500000f


	//   ....[202]....
        /*0bb4*/ 	.word	0x0500000f


	//   ....[203]....
        /*0bb8*/ 	.word	0x0500000f


	//   ....[204]....
        /*0bbc*/ 	.word	0x0500000f


	//   ....[205]....
        /*0bc0*/ 	.word	0x0500000f


	//   ....[206]....
        /*0bc4*/ 	.word	0x0500000f


	//   ....[207]....
        /*0bc8*/ 	.word	0x0500000f


	//   ....[208]....
        /*0bcc*/ 	.word	0x0500000f


	//   ....[209]....
        /*0bd0*/ 	.word	0x0500000f


	//   ....[210]....
        /*0bd4*/ 	.word	0x0500000f


	//   ....[211]....
        /*0bd8*/ 	.word	0x0500000f


	//   ....[212]....
        /*0bdc*/ 	.word	0x0500000f


	//   ....[213]....
        /*0be0*/ 	.word	0x0500000f


	//   ....[214]....
        /*0be4*/ 	.word	0x0500000f


	//   ....[215]....
        /*0be8*/ 	.word	0x0500000f


	//   ....[216]....
        /*0bec*/ 	.word	0x0500000f


	//   ....[217]....
        /*0bf0*/ 	.word	0x0500000f


	//   ....[218]....
        /*0bf4*/ 	.word	0x0500000f


	//   ....[219]....
        /*0bf8*/ 	.word	0x0500000f


	//   ....[220]....
        /*0bfc*/ 	.word	0x0500000f


	//   ....[221]....
        /*0c00*/ 	.word	0x0500000f


	//   ....[222]....
        /*0c04*/ 	.word	0x0500000f


	//   ....[223]....
        /*0c08*/ 	.word	0x0500000f


	//   ....[224]....
        /*0c0c*/ 	.word	0x0500000f


	//   ....[225]....
        /*0c10*/ 	.word	0x0500000f


	//   ....[226]....
        /*0c14*/ 	.word	0x0500000f


	//   ....[227]....
        /*0c18*/ 	.word	0x0500000f


	//   ....[228]....
        /*0c1c*/ 	.word	0x0500000f


	//   ....[229]....
        /*0c20*/ 	.word	0x0500000f


	//   ....[230]....
        /*0c24*/ 	.word	0x0500000f


	//   ....[231]....
        /*0c28*/ 	.word	0x0500000f


	//   ....[232]....
        /*0c2c*/ 	.word	0x0500000f


	//   ....[233]....
        /*0c30*/ 	.word	0x0500000f


	//   ....[234]....
        /*0c34*/ 	.word	0x0500000f


	//   ....[235]....
        /*0c38*/ 	.word	0x0500000f


	//   ....[236]....
        /*0c3c*/ 	.word	0x0500000f


	//   ....[237]....
        /*0c40*/ 	.word	0x0500000f


	//   ....[238]....
        /*0c44*/ 	.word	0x0500000f


	//   ....[239]....
        /*0c48*/ 	.word	0x0500000f


	//   ....[240]....
        /*0c4c*/ 	.word	0x0500000f


	//   ....[241]....
        /*0c50*/ 	.word	0x0500000f


	//   ....[242]....
        /*0c54*/ 	.word	0x0500000f


	//----- nvinfo : EIATTR_COOP_GROUP_INSTR_OFFSETS
	.align		4
.L_1255:
        /*0c58*/ 	.byte	0x04, 0x28
        /*0c5a*/ 	.short	(.L_1257 - .L_1256)


	//   ....[0]....
.L_1256:
        /*0c5c*/ 	.word	0x00000070


	//   ....[1]....
        /*0c60*/ 	.word	0x00000140


	//   ....[2]....
        /*0c64*/ 	.word	0x00000190


	//   ....[3]....
        /*0c68*/ 	.word	0x000003c0


	//   ....[4]....
        /*0c6c*/ 	.word	0x00000520


	//   ....[5]....
        /*0c70*/ 	.word	0x00000640


	//   ....[6]....
        /*0c74*/ 	.word	0x000007a0


	//   ....[7]....
        /*0c78*/ 	.word	0x00003980


	//   ....[8]....
        /*0c7c*/ 	.word	0x00003990


	//   ....[9]....
        /*0c80*/ 	.word	0x000055e0


	//   ....[10]....
        /*0c84*/ 	.word	0x000055f0


	//   ....[11]....
        /*0c88*/ 	.word	0x00007000


	//   ....[12]....
        /*0c8c*/ 	.word	0x00007010


	//   ....[13]....
        /*0c90*/ 	.word	0x00007550


	//   ....[14]....
        /*0c94*/ 	.word	0x00007570


	//   ....[15]....
        /*0c98*/ 	.word	0x000082d0


	//   ....[16]....
        /*0c9c*/ 	.word	0x00008a80


	//   ....[17]....
        /*0ca0*/ 	.word	0x00008a90


	//   ....[18]....
        /*0ca4*/ 	.word	0x00008aa0


	//   ....[19]....
        /*0ca8*/ 	.word	0x00008ab0


	//   ....[20]....
        /*0cac*/ 	.word	0x0000a820


	//   ....[21]....
        /*0cb0*/ 	.word	0x0000a830


	//   ....[22]....
        /*0cb4*/ 	.word	0x0000a840


	//   ....[23]....
        /*0cb8*/ 	.word	0x0000a850


	//   ....[24]....
        /*0cbc*/ 	.word	0x0000d200


	//   ....[25]....
        /*0cc0*/ 	.word	0x0000d660


	//   ....[26]....
        /*0cc4*/ 	.word	0x0000eb00


	//   ....[27]....
        /*0cc8*/ 	.word	0x0000eba0


	//   ....[28]....
        /*0ccc*/ 	.word	0x0000f1d0


	//   ....[29]....
        /*0cd0*/ 	.word	0x0000f250


	//   ....[30]....
        /*0cd4*/ 	.word	0x0000ff70


	//   ....[31]....
        /*0cd8*/ 	.word	0x000114e0


	//   ....[32]....
        /*0cdc*/ 	.word	0x000119a0


	//   ....[33]....
        /*0ce0*/ 	.word	0x00012990


	//   ....[34]....
        /*0ce4*/ 	.word	0x00012a90


	//   ....[35]....
        /*0ce8*/ 	.word	0x00012f60


	//   ....[36]....
        /*0cec*/ 	.word	0x00012fe0


	//   ....[37]....
        /*0cf0*/ 	.word	0x00014110


	//   ....[38]....
        /*0cf4*/ 	.word	0x00015940


	//   ....[39]....
        /*0cf8*/ 	.word	0x000159a0


	//   ....[40]....
        /*0cfc*/ 	.word	0x00015d70


	//   ....[41]....
        /*0d00*/ 	.word	0x00015d90


	//   ....[42]....
        /*0d04*/ 	.word	0x00017130


	//   ....[43]....
        /*0d08*/ 	.word	0x00018430


	//   ....[44]....
        /*0d0c*/ 	.word	0x00018900


	//   ....[45]....
        /*0d10*/ 	.word	0x000194c0


	//   ....[46]....
        /*0d14*/ 	.word	0x000195c0


	//   ....[47]....
        /*0d18*/ 	.word	0x00019ef0


	//   ....[48]....
        /*0d1c*/ 	.word	0x00019f50


	//   ....[49]....
        /*0d20*/ 	.word	0x0001af80


	//   ....[50]....
        /*0d24*/ 	.word	0x0001b1a0


	//   ....[51]....
        /*0d28*/ 	.word	0x0001b640


	//   ....[52]....
        /*0d2c*/ 	.word	0x0001b660


	//   ....[53]....
        /*0d30*/ 	.word	0x0001b6a0


	//   ....[54]....
        /*0d34*/ 	.word	0x0001c5c0


	//   ....[55]....
        /*0d38*/ 	.word	0x0001c5e0


	//   ....[56]....
        /*0d3c*/ 	.word	0x0001c5f0


	//   ....[57]....
        /*0d40*/ 	.word	0x0001c600


	//   ....[58]....
        /*0d44*/ 	.word	0x0001cca0


	//   ....[59]....
        /*0d48*/ 	.word	0x0001ccb0


	//   ....[60]....
        /*0d4c*/ 	.word	0x0001ce00


	//   ....[61]....
        /*0d50*/ 	.word	0x0001ce10


	//   ....[62]....
        /*0d54*/ 	.word	0x0001d200


	//   ....[63]....
        /*0d58*/ 	.word	0x0001d210


	//   ....[64]....
        /*0d5c*/ 	.word	0x0001d7a0


	//   ....[65]....
        /*0d60*/ 	.word	0x0001d7b0


	//   ....[66]....
        /*0d64*/ 	.word	0x0001e5d0


	//   ....[67]....
        /*0d68*/ 	.word	0x0001e5e0


	//   ....[68]....
        /*0d6c*/ 	.word	0x0001e740


	//   ....[69]....
        /*0d70*/ 	.word	0x0001e750


	//   ....[70]....
        /*0d74*/ 	.word	0x0001e900


	//   ....[71]....
        /*0d78*/ 	.word	0x0001eb00


	//   ....[72]....
        /*0d7c*/ 	.word	0x0001eb30


	//   ....[73]....
        /*0d80*/ 	.word	0x0001eb60


	//   ....[74]....
        /*0d84*/ 	.word	0x0001eb90


	//   ....[75]....
        /*0d88*/ 	.word	0x0001ebc0


	//   ....[76]....
        /*0d8c*/ 	.word	0x0001ebf0


	//   ....[77]....
        /*0d90*/ 	.word	0x0001ed80


	//   ....[78]....
        /*0d94*/ 	.word	0x0001edb0


	//   ....[79]....
        /*0d98*/ 	.word	0x0001ede0


	//   ....[80]....
        /*0d9c*/ 	.word	0x0001ee10


	//   ....[81]....
        /*0da0*/ 	.word	0x0001ee40


	//   ....[82]....
        /*0da4*/ 	.word	0x0001ee70


	//   ....[83]....
        /*0da8*/ 	.word	0x0001ef00


	//   ....[84]....
        /*0dac*/ 	.word	0x0001ef30


	//   ....[85]....
        /*0db0*/ 	.word	0x0001ef40


	//   ....[86]....
        /*0db4*/ 	.word	0x0001ef80


	//   ....[87]....
        /*0db8*/ 	.word	0x000207b0


	//   ....[88]....
        /*0dbc*/ 	.word	0x00022ed0


	//   ....[89]....
        /*0dc0*/ 	.word	0x00022ef0


	//   ....[90]....
        /*0dc4*/ 	.word	0x00022fa0


	//   ....[91]....
        /*0dc8*/ 	.word	0x00022fc0


	//   ....[92]....
        /*0dcc*/ 	.word	0x00023060


	//   ....[93]....
        /*0dd0*/ 	.word	0x00023080


	//   ....[94]....
        /*0dd4*/ 	.word	0x00023090


	//   ....[95]....
        /*0dd8*/ 	.word	0x000230a0


	//   ....[96]....
        /*0ddc*/ 	.word	0x00023a40


	//   ....[97]....
        /*0de0*/ 	.word	0x00023a70


	//   ....[98]....
        /*0de4*/ 	.word	0x00023b30


	//   ....[99]....
        /*0de8*/ 	.word	0x00023b50


	//   ....[100]....
        /*0dec*/ 	.word	0x00023bf0


	//   ....[101]....
        /*0df0*/ 	.word	0x00023c10


	//   ....[102]....
        /*0df4*/ 	.word	0x00023c20


	//   ....[103]....
        /*0df8*/ 	.word	0x00023c30


	//   ....[104]....
        /*0dfc*/ 	.word	0x00023d50


	//   ....[105]....
        /*0e00*/ 	.word	0x00023d60


	//   ....[106]....
        /*0e04*/ 	.word	0x00023d70


	//   ....[107]....
        /*0e08*/ 	.word	0x00023e00


	//   ....[108]....
        /*0e0c*/ 	.word	0x000245c0


	//   ....[109]....
        /*0e10*/ 	.word	0x000245d0


	//   ....[110]....
        /*0e14*/ 	.word	0x000245f0


	//   ....[111]....
        /*0e18*/ 	.word	0x00024670


	//   ....[112]....
        /*0e1c*/ 	.word	0x00024680


	//   ....[113]....
        /*0e20*/ 	.word	0x000246e0


	//   ....[114]....
        /*0e24*/ 	.word	0x00024710


	//   ....[115]....
        /*0e28*/ 	.word	0x00024750


	//   ....[116]....
        /*0e2c*/ 	.word	0x00024a00


	//   ....[117]....
        /*0e30*/ 	.word	0x00024a20


	//   ....[118]....
        /*0e34*/ 	.word	0x00024ac0


	//   ....[119]....
        /*0e38*/ 	.word	0x00024ad0


	//   ....[120]....
        /*0e3c*/ 	.word	0x00024b60


	//   ....[121]....
        /*0e40*/ 	.word	0x00024b70


	//   ....[122]....
        /*0e44*/ 	.word	0x00024b80


	//   ....[123]....
        /*0e48*/ 	.word	0x00024c10


	//   ....[124]....
        /*0e4c*/ 	.word	0x000251e0


	//   ....[125]....
        /*0e50*/ 	.word	0x000251f0


	//   ....[126]....
        /*0e54*/ 	.word	0x00025280


	//   ....[127]....
        /*0e58*/ 	.word	0x00025320


	//   ....[128]....
        /*0e5c*/ 	.word	0x00025340


	//   ....[129]....
        /*0e60*/ 	.word	0x000253c0


	//   ....[130]....
        /*0e64*/ 	.word	0x000253e0


	//   ....[131]....
        /*0e68*/ 	.word	0x000253f0


	//   ....[132]....
        /*0e6c*/ 	.word	0x00025840


	//   ....[133]....
        /*0e70*/ 	.word	0x00025870


	//   ....[134]....
        /*0e74*/ 	.word	0x000258d0


	//   ....[135]....
        /*0e78*/ 	.word	0x00025900


	//   ....[136]....
        /*0e7c*/ 	.word	0x00025930


	//   ....[137]....
        /*0e80*/ 	.word	0x00025960


	//   ....[138]....
        /*0e84*/ 	.word	0x00025990


	//   ....[139]....
        /*0e88*/ 	.word	0x000259c0


	//   ....[140]....
        /*0e8c*/ 	.word	0x00025b60


	//   ....[141]....
        /*0e90*/ 	.word	0x00025b90


	//   ....[142]....
        /*0e94*/ 	.word	0x00025bc0


	//   ....[143]....
        /*0e98*/ 	.word	0x00025bf0


	//   ....[144]....
        /*0e9c*/ 	.word	0x00025c20


	//   ....[145]....
        /*0ea0*/ 	.word	0x00025c50


	//   ....[146]....
        /*0ea4*/ 	.word	0x00025d10


	//   ....[147]....
        /*0ea8*/ 	.word	0x00025d30


	//   ....[148]....
        /*0eac*/ 	.word	0x00025d50


	//   ....[149]....
        /*0eb0*/ 	.word	0x00025db0


	//   ....[150]....
        /*0eb4*/ 	.word	0x000267e0


	//   ....[151]....
        /*0eb8*/ 	.word	0x00026b20


	//   ....[152]....
        /*0ebc*/ 	.word	0x00026bb0


	//   ....[153]....
        /*0ec0*/ 	.word	0x00026ca0


	//   ....[154]....
        /*0ec4*/ 	.word	0x00026d30


	//   ....[155]....
        /*0ec8*/ 	.word	0x00026e10


	//   ....[156]....
        /*0ecc*/ 	.word	0x00026ea0


	//   ....[157]....
        /*0ed0*/ 	.word	0x00026f80


	//   ....[158]....
        /*0ed4*/ 	.word	0x00027020


	//   ....[159]....
        /*0ed8*/ 	.word	0x000270b0


	//   ....[160]....
        /*0edc*/ 	.word	0x00027100


	//   ....[161]....
        /*0ee0*/ 	.word	0x00027150


	//   ....[162]....
        /*0ee4*/ 	.word	0x00027230


	//   ....[163]....
        /*0ee8*/ 	.word	0x000272c0


	//   ....[164]....
        /*0eec*/ 	.word	0x00027310


	//   ....[165]....
        /*0ef0*/ 	.word	0x00027360


	//   ....[166]....
        /*0ef4*/ 	.word	0x000276c0


	//   ....[167]....
        /*0ef8*/ 	.word	0x00027710


	//   ....[168]....
        /*0efc*/ 	.word	0x000277a0


	//   ....[169]....
        /*0f00*/ 	.word	0x00027830


	//   ....[170]....
        /*0f04*/ 	.word	0x000278b0


	//   ....[171]....
        /*0f08*/ 	.word	0x00027900


	//   ....[172]....
        /*0f0c*/ 	.word	0x00027990


	//   ....[173]....
        /*0f10*/ 	.word	0x00027a20


	//   ....[174]....
        /*0f14*/ 	.word	0x00027aa0


	//   ....[175]....
        /*0f18*/ 	.word	0x00027af0


	//   ....[176]....
        /*0f1c*/ 	.word	0x00027b80


	//   ....[177]....
        /*0f20*/ 	.word	0x00027c10


	//   ....[178]....
        /*0f24*/ 	.word	0x00027cd0


	//   ....[179]....
        /*0f28*/ 	.word	0x00027fb0


	//   ....[180]....
        /*0f2c*/ 	.word	0x000280a0


	//   ....[181]....
        /*0f30*/ 	.word	0x00028140


	//   ....[182]....
        /*0f34*/ 	.word	0x000281a0


	//   ....[183]....
        /*0f38*/ 	.word	0x000282b0


	//   ....[184]....
        /*0f3c*/ 	.word	0x00028320


	//   ....[185]....
        /*0f40*/ 	.word	0x00028430


	//   ....[186]....
        /*0f44*/ 	.word	0x000284a0


	//   ....[187]....
        /*0f48*/ 	.word	0x00028540


	//   ....[188]....
        /*0f4c*/ 	.word	0x00028650


	//   ....[189]....
        /*0f50*/ 	.word	0x000286c0


	//   ....[190]....
        /*0f54*/ 	.word	0x00028720


	//   ....[191]....
        /*0f58*/ 	.word	0x00028830


	//   ....[192]....
        /*0f5c*/ 	.word	0x00028890


	//   ....[193]....
        /*0f60*/ 	.word	0x000289b0


	//   ....[194]....
        /*0f64*/ 	.word	0x00028a10


	//   ....[195]....
        /*0f68*/ 	.word	0x00028ab0


	//   ....[196]....
        /*0f6c*/ 	.word	0x00028b80


	//   ....[197]....
        /*0f70*/ 	.word	0x00028c80


	//   ....[198]....
        /*0f74*/ 	.word	0x00028ce0


	//   ....[199]....
        /*0f78*/ 	.word	0x00028d80


	//   ....[200]....
        /*0f7c*/ 	.word	0x00028f20


	//   ....[201]....
        /*0f80*/ 	.word	0x00029000


	//   ....[202]....
        /*0f84*/ 	.word	0x00029080


	//   ....[203]....
        /*0f88*/ 	.word	0x00029160


	//   ....[204]....
        /*0f8c*/ 	.word	0x000291c0


	//   ....[205]....
        /*0f90*/ 	.word	0x00029290


	//   ....[206]....
        /*0f94*/ 	.word	0x000292f0


	//   ....[207]....
        /*0f98*/ 	.word	0x000293d0


	//   ....[208]....
        /*0f9c*/ 	.word	0x000294c0


	//   ....[209]....
        /*0fa0*/ 	.word	0x00029560


	//   ....[210]....
        /*0fa4*/ 	.word	0x000295c0


	//   ....[211]....
        /*0fa8*/ 	.word	0x000296c0


	//   ....[212]....
        /*0fac*/ 	.word	0x00029720


	//   ....[213]....
        /*0fb0*/ 	.word	0x00029820


	//   ....[214]....
        /*0fb4*/ 	.word	0x00029880


	//   ....[215]....
        /*0fb8*/ 	.word	0x00029950


	//   ....[216]....
        /*0fbc*/ 	.word	0x00029aa0


	//   ....[217]....
        /*0fc0*/ 	.word	0x00029b50


	//   ....[218]....
        /*0fc4*/ 	.word	0x00029c60


	//   ....[219]....
        /*0fc8*/ 	.word	0x00029d40


	//   ....[220]....
        /*0fcc*/ 	.word	0x00029da0


	//   ....[221]....
        /*0fd0*/ 	.word	0x00029e90


	//   ....[222]....
        /*0fd4*/ 	.word	0x00029ef0


	//   ....[223]....
        /*0fd8*/ 	.word	0x00029fd0


	//   ....[224]....
        /*0fdc*/ 	.word	0x0002a060


	//   ....[225]....
        /*0fe0*/ 	.word	0x0002a100


	//   ....[226]....
        /*0fe4*/ 	.word	0x0002a270


	//   ....[227]....
        /*0fe8*/ 	.word	0x0002a2e0


	//   ....[228]....
        /*0fec*/ 	.word	0x0002a350


	//   ....[229]....
        /*0ff0*/ 	.word	0x0002a3c0


	//   ....[230]....
        /*0ff4*/ 	.word	0x0002a430


	//   ....[231]....
        /*0ff8*/ 	.word	0x0002a4b0


	//   ....[232]....
        /*0ffc*/ 	.word	0x0002a530


	//   ....[233]....
        /*1000*/ 	.word	0x0002a5c0


	//   ....[234]....
        /*1004*/ 	.word	0x0002a630


	//   ....[235]....
        /*1008*/ 	.word	0x0002a6a0


	//   ....[236]....
        /*100c*/ 	.word	0x0002a710


	//   ....[237]....
        /*1010*/ 	.word	0x0002a790


	//   ....[238]....
        /*1014*/ 	.word	0x0002a800


	//   ....[239]....
        /*1018*/ 	.word	0x0002a8b0


	//   ....[240]....
        /*101c*/ 	.word	0x0002a900


	//   ....[241]....
        /*1020*/ 	.word	0x0002a990


	//   ....[242]....
        /*1024*/ 	.word	0x0002aac0


	//----- nvinfo : EIATTR_REG_RECONFIG
	.align		4
.L_1257:
        /*1028*/ 	.byte	0x01, 0x54
	.zero		2


	//----- nvinfo : EIATTR_SYSCALL_OFFSETS
	.align		4
        /*102c*/ 	.byte	0x04, 0x46
        /*102e*/ 	.short	(.L_1259 - .L_1258)


	//   ....[0]....
.L_1258:
        /*1030*/ 	.word	0x00002370


	//   ....[1]....
        /*1034*/ 	.word	0x000024c0


	//   ....[2]....
        /*1038*/ 	.word	0x000084e0


	//   ....[3]....
        /*103c*/ 	.word	0x00008800


	//   ....[4]....
        /*1040*/ 	.word	0x000224c0


	//   ....[5]....
        /*1044*/ 	.word	0x00022610


	//   ....[6]....
        /*1048*/ 	.word	0x00022700


	//   ....[7]....
        /*104c*/ 	.word	0x00023500


	//----- nvinfo : EIATTR_MBARRIER_INSTR_OFFSETS
	.align		4
.L_1259:
        /*1050*/ 	.byte	0x04, 0x39
        /*1052*/ 	.short	(.L_1261 - .L_1260)


	//   ....[0]....
.L_1260:
        /*1054*/ 	.word	0x00000270
        /*1058*/ 	.word	0x000000ff
        /*105c*/ 	.word	0x0002d800
        /*1060*/ 	.short	0x0100
        /*1062*/ 	.byte	0x08
	.zero		1


	//   ....[1]....
        /*1064*/ 	.word	0x00000280
        /*1068*/ 	.word	0x000000ff
        /*106c*/ 	.word	0x0002d820
        /*1070*/ 	.short	0x0100
        /*1072*/ 	.byte	0x08
	.zero		1


	//   ....[2]....
        /*1074*/ 	.word	0x00000370
        /*1078*/ 	.word	0x000000ff
        /*107c*/ 	.word	0x0002d830
        /*1080*/ 	.short	0x0100
        /*1082*/ 	.byte	0x08
	.zero		1


	//   ....[3]....
        /*1084*/ 	.word	0x00000380
        /*1088*/ 	.word	0x000000ff
        /*108c*/ 	.word	0x0002d840
        /*1090*/ 	.short	0x0100
        /*1092*/ 	.byte	0x08
	.zero		1


	//   ....[4]....
        /*1094*/ 	.word	0x00000390
        /*1098*/ 	.word	0x000000ff
        /*109c*/ 	.word	0x0002d838
        /*10a0*/ 	.short	0x0100
        /*10a2*/ 	.byte	0x08
	.zero		1


	//   ....[5]....
        /*10a4*/ 	.word	0x000003a0
        /*10a8*/ 	.word	0x000000ff
        /*10ac*/ 	.word	0x0002d848
        /*10b0*/ 	.short	0x0100
        /*10b2*/ 	.byte	0x08
	.zero		1


	//   ....[6]....
        /*10b4*/ 	.word	0x000004d0
        /*10b8*/ 	.word	0x000000ff
        /*10bc*/ 	.word	0x0002d850
        /*10c0*/ 	.short	0x0100
        /*10c2*/ 	.byte	0x08
	.zero		1


	//   ....[7]....
        /*10c4*/ 	.word	0x000004e0
        /*10c8*/ 	.word	0x000000ff
        /*10cc*/ 	.word	0x0002d860
        /*10d0*/ 	.short	0x0100
        /*10d2*/ 	.byte	0x08
	.zero		1


	//   ....[8]....
        /*10d4*/ 	.word	0x000004f0
        /*10d8*/ 	.word	0x000000ff
        /*10dc*/ 	.word	0x0002d858
        /*10e0*/ 	.short	0x0100
        /*10e2*/ 	.byte	0x08
	.zero		1


	//   ....[9]....
        /*10e4*/ 	.word	0x00000500
        /*10e8*/ 	.word	0x000000ff
        /*10ec*/ 	.word	0x0002d868
        /*10f0*/ 	.short	0x0100
        /*10f2*/ 	.byte	0x08
	.zero		1


	//   ....[10]....
        /*10f4*/ 	.word	0x000005f0
        /*10f8*/ 	.word	0x000000ff
        /*10fc*/ 	.word	0x0002d870
        /*1100*/ 	.short	0x0100
        /*1102*/ 	.byte	0x06
	.zero		1


	//   ....[11]....
        /*1104*/ 	.word	0x00000600
        /*1108*/ 	.word	0x000000ff
        /*110c*/ 	.word	0x0002d880
        /*1110*/ 	.short	0x0100
        /*1112*/ 	.byte	0x06
	.zero		1


	//   ....[12]....
        /*1114*/ 	.word	0x00000610
        /*1118*/ 	.word	0x000000ff
        /*111c*/ 	.word	0x0002d878
        /*1120*/ 	.short	0x0100
        /*1122*/ 	.byte	0x06
	.zero		1


	//   ....[13]....
        /*1124*/ 	.word	0x00000620
        /*1128*/ 	.word	0x000000ff
        /*112c*/ 	.word	0x0002d888
        /*1130*/ 	.short	0x0100
        /*1132*/ 	.byte	0x06
	.zero		1


	//   ....[14]....
        /*1134*/ 	.word	0x00000750
        /*1138*/ 	.word	0x000000ff
        /*113c*/ 	.word	0x0002d890
        /*1140*/ 	.short	0x0100
        /*1142*/ 	.byte	0x08
	.zero		1


	//   ....[15]....
        /*1144*/ 	.word	0x00000760
        /*1148*/ 	.word	0x000000ff
        /*114c*/ 	.word	0x0002d8a0
        /*1150*/ 	.short	0x0100
        /*1152*/ 	.byte	0x08
	.zero		1


	//   ....[16]....
        /*1154*/ 	.word	0x00000770
        /*1158*/ 	.word	0x000000ff
        /*115c*/ 	.word	0x0002d898
        /*1160*/ 	.short	0x0100
        /*1162*/ 	.byte	0x08
	.zero		1


	//   ....[17]....
        /*1164*/ 	.word	0x00000780
        /*1168*/ 	.word	0x000000ff
        /*116c*/ 	.word	0x0002d8a8
        /*1170*/ 	.short	0x0100
        /*1172*/ 	.byte	0x08
	.zero		1


	//   ....[18]....
        /*1174*/ 	.word	0x000008b0
        /*1178*/ 	.word	0x000000ff
        /*117c*/ 	.word	0x0002d8b0
        /*1180*/ 	.short	0x0100
        /*1182*/ 	.byte	0x08
	.zero		1


	//   ....[19]....
        /*1184*/ 	.word	0x000008c0
        /*1188*/ 	.word	0x000000ff
        /*118c*/ 	.word	0x0002d8c0
        /*1190*/ 	.short	0x0100
        /*1192*/ 	.byte	0x08
	.zero		1


	//   ....[20]....
        /*1194*/ 	.word	0x000008d0
        /*1198*/ 	.word	0x000000ff
        /*119c*/ 	.word	0x0002d8b8
        /*11a0*/ 	.short	0x0100
        /*11a2*/ 	.byte	0x08
	.zero		1


	//   ....[21]....
        /*11a4*/ 	.word	0x000008e0
        /*11a8*/ 	.word	0x000000ff
        /*11ac*/ 	.word	0x0002d8c8
        /*11b0*/ 	.short	0x0100
        /*11b2*/ 	.byte	0x08
	.zero		1


	//   ....[22]....
        /*11b4*/ 	.word	0x00003930
        /*11b8*/ 	.word	0x00000022
        /*11bc*/ 	.word	0x0002d890
        /*11c0*/ 	.short	0x010a
        /*11c2*/ 	.byte	0x3f
	.zero		1


	//   ....[23]....
        /*11c4*/ 	.word	0x00005590
        /*11c8*/ 	.word	0x00000022
        /*11cc*/ 	.word	0x0002d890
        /*11d0*/ 	.short	0x010a
        /*11d2*/ 	.byte	0x3f
	.zero		1


	//   ....[24]....
        /*11d4*/ 	.word	0x00006e20
        /*11d8*/ 	.word	0x00000022
        /*11dc*/ 	.word	0x0002d890
        /*11e0*/ 	.short	0x010a
        /*11e2*/ 	.byte	0x3f
	.zero		1


	//   ....[25]....
        /*11e4*/ 	.word	0x00007390
        /*11e8*/ 	.word	0x0000000b
        /*11ec*/ 	.word	0x00000000
        /*11f0*/ 	.short	0x0101
        /*11f2*/ 	.byte	0x3f
	.zero		1


	//   ....[26]....
        /*11f4*/ 	.word	0x000073d0
        /*11f8*/ 	.word	0x00000022
        /*11fc*/ 	.word	0x0002d8b0
        /*1200*/ 	.short	0x010a
        /*1202*/ 	.byte	0x3f
	.zero		1


	//   ....[27]....
        /*1204*/ 	.word	0x00007900
        /*1208*/ 	.word	0x00000022
        /*120c*/ 	.word	0x00000000
        /*1210*/ 	.short	0x0101
        /*1212*/ 	.byte	0x3f
	.zero		1


	//   ....[28]....
        /*1214*/ 	.word	0x00008580
        /*1218*/ 	.word	0x00000002
        /*121c*/ 	.word	0x0002d800
        /*1220*/ 	.short	0x010a
        /*1222*/ 	.byte	0x3f
	.zero		1


	//   ....[29]....
        /*1224*/ 	.word	0x000085d0
        /*1228*/ 	.word	0x00000002
        /*122c*/ 	.word	0x0002d800
        /*1230*/ 	.short	0x010a
        /*1232*/ 	.byte	0x3f
	.zero		1


	//   ....[30]....
        /*1234*/ 	.word	0x00009230
        /*1238*/ 	.word	0x00000002
        /*123c*/ 	.word	0x0002d800
        /*1240*/ 	.short	0x010a
        /*1242*/ 	.byte	0x3f
	.zero		1


	//   ....[31]....
        /*1244*/ 	.word	0x0000ae90
        /*1248*/ 	.word	0x00000002
        /*124c*/ 	.word	0x0002d800
        /*1250*/ 	.short	0x010a
        /*1252*/ 	.byte	0x3f
	.zero		1


	//   ....[32]....
        /*1254*/ 	.word	0x0000c560
        /*1258*/ 	.word	0x00000000
        /*125c*/ 	.word	0x0002d830
        /*1260*/ 	.short	0x010a
        /*1262*/ 	.byte	0x3f
	.zero		1


	//   ....[33]....
        /*1264*/ 	.word	0x0000c620
        /*1268*/ 	.word	0x00000000
        /*126c*/ 	.word	0x0002d830
        /*1270*/ 	.short	0x010a
        /*1272*/ 	.byte	0x3f
	.zero		1


	//   ....[34]....
        /*1274*/ 	.word	0x0000ce80
        /*1278*/ 	.word	0x00000000
        /*127c*/ 	.word	0x00000000
        /*1280*/ 	.short	0x0101
        /*1282*/ 	.byte	0x3f
	.zero		1


	//   ....[35]....
        /*1284*/ 	.word	0x00010450
        /*1288*/ 	.word	0x00000009
        /*128c*/ 	.word	0x0002d830
        /*1290*/ 	.short	0x010a
        /*1292*/ 	.byte	0x3f
	.zero		1


	//   ....[36]....
        /*1294*/ 	.word	0x000104a0
        /*1298*/ 	.word	0x00000009
        /*129c*/ 	.word	0x0002d830
        /*12a0*/ 	.short	0x010a
        /*12a2*/ 	.byte	0x3f
	.zero		1


	//   ....[37]....
        /*12a4*/ 	.word	0x00010920
        /*12a8*/ 	.word	0x00000009
        /*12ac*/ 	.word	0x0002d850
        /*12b0*/ 	.short	0x010a
        /*12b2*/ 	.byte	0x3f
	.zero		1


	//   ....[38]....
        /*12b4*/ 	.word	0x00010960
        /*12b8*/ 	.word	0x00000009
        /*12bc*/ 	.word	0x0002d850
        /*12c0*/ 	.short	0x010a
        /*12c2*/ 	.byte	0x3f
	.zero		1


	//   ....[39]....
        /*12c4*/ 	.word	0x00011200
        /*12c8*/ 	.word	0x00000034
        /*12cc*/ 	.word	0x00000000
        /*12d0*/ 	.short	0x0101
        /*12d2*/ 	.byte	0x3f
	.zero		1


	//   ....[40]....
        /*12d4*/ 	.word	0x00013b00
        /*12d8*/ 	.word	0x00000011
        /*12dc*/ 	.word	0x00000000
        /*12e0*/ 	.short	0x0101
        /*12e2*/ 	.byte	0x3f
	.zero		1


	//   ....[41]....
        /*12e4*/ 	.word	0x00014560
        /*12e8*/ 	.word	0x00000005
        /*12ec*/ 	.word	0x0002d830
        /*12f0*/ 	.short	0x010a
        /*12f2*/ 	.byte	0x3f
	.zero		1


	//   ....[42]....
        /*12f4*/ 	.word	0x000145b0
        /*12f8*/ 	.word	0x00000005
        /*12fc*/ 	.word	0x0002d830
        /*1300*/ 	.short	0x010a
        /*1302*/ 	.byte	0x3f
	.zero		1


	//   ....[43]....
        /*1304*/ 	.word	0x00014a60
        /*1308*/ 	.word	0x00000006
        /*130c*/ 	.word	0x0002d850
        /*1310*/ 	.short	0x010a
        /*1312*/ 	.byte	0x3f
	.zero		1


	//   ....[44]....
        /*1314*/ 	.word	0x00014aa0
        /*1318*/ 	.word	0x00000006
        /*131c*/ 	.word	0x0002d850
        /*1320*/ 	.short	0x010a
        /*1322*/ 	.byte	0x3f
	.zero		1


	//   ....[45]....
        /*1324*/ 	.word	0x000151f0
        /*1328*/ 	.word	0x00000005
        /*132c*/ 	.word	0x00000000
        /*1330*/ 	.short	0x0101
        /*1332*/ 	.byte	0x3f
	.zero		1


	//   ....[46]....
        /*1334*/ 	.word	0x00016ad0
        /*1338*/ 	.word	0x00000009
        /*133c*/ 	.word	0x00000000
        /*1340*/ 	.short	0x0101
        /*1342*/ 	.byte	0x3f
	.zero		1


	//   ....[47]....
        /*1344*/ 	.word	0x000172a0
        /*1348*/ 	.word	0x00000005
        /*134c*/ 	.word	0x0002d830
        /*1350*/ 	.short	0x010a
        /*1352*/ 	.byte	0x3f
	.zero		1


	//   ....[48]....
        /*1354*/ 	.word	0x000172f0
        /*1358*/ 	.word	0x00000005
        /*135c*/ 	.word	0x0002d830
        /*1360*/ 	.short	0x010a
        /*1362*/ 	.byte	0x3f
	.zero		1


	//   ....[49]....
        /*1364*/ 	.word	0x000177a0
        /*1368*/ 	.word	0x00000006
        /*136c*/ 	.word	0x0002d850
        /*1370*/ 	.short	0x010a
        /*1372*/ 	.byte	0x3f
	.zero		1


	//   ....[50]....
        /*1374*/ 	.word	0x000177e0
        /*1378*/ 	.word	0x00000006
        /*137c*/ 	.word	0x0002d850
        /*1380*/ 	.short	0x010a
        /*1382*/ 	.byte	0x3f
	.zero		1


	//   ....[51]....
        /*1384*/ 	.word	0x000186c0
        /*1388*/ 	.word	0x00000026
        /*138c*/ 	.word	0x00000000
        /*1390*/ 	.short	0x0101
        /*1392*/ 	.byte	0x3f
	.zero		1


	//   ....[52]....
        /*1394*/ 	.word	0x0001a920
        /*1398*/ 	.word	0x00000007
        /*139c*/ 	.word	0x00000000
        /*13a0*/ 	.short	0x0101
        /*13a2*/ 	.byte	0x3f
	.zero		1


	//   ....[53]....
        /*13a4*/ 	.word	0x0001b000
        /*13a8*/ 	.word	0x00000007
        /*13ac*/ 	.word	0x0002d850
        /*13b0*/ 	.short	0x010a
        /*13b2*/ 	.byte	0x3f
	.zero		1


	//   ....[54]....
        /*13b4*/ 	.word	0x0001b0b0
        /*13b8*/ 	.word	0x00000007
        /*13bc*/ 	.word	0x0002d850
        /*13c0*/ 	.short	0x010a
        /*13c2*/ 	.byte	0x3f
	.zero		1


	//   ....[55]....
        /*13c4*/ 	.word	0x0001b8b0
        /*13c8*/ 	.word	0x00000007
        /*13cc*/ 	.word	0x00000000
        /*13d0*/ 	.short	0x0101
        /*13d2*/ 	.byte	0x3f
	.zero		1


	//   ....[56]....
        /*13d4*/ 	.word	0x0001cc50
        /*13d8*/ 	.word	0x00000000
        /*13dc*/ 	.word	0x00000000
        /*13e0*/ 	.short	0x0101
        /*13e2*/ 	.byte	0x3f
	.zero		1


	//   ....[57]....
        /*13e4*/ 	.word	0x0001d100
        /*13e8*/ 	.word	0x00000006
        /*13ec*/ 	.word	0x00000000
        /*13f0*/ 	.short	0x0101
        /*13f2*/ 	.byte	0x3f
	.zero		1


	//   ....[58]....
        /*13f4*/ 	.word	0x00020890
        /*13f8*/ 	.word	0x00000012
        /*13fc*/ 	.word	0x0002d820
        /*1400*/ 	.short	0x010a
        /*1402*/ 	.byte	0x3f
	.zero		1


	//   ....[59]....
        /*1404*/ 	.word	0x00020950
        /*1408*/ 	.word	0x0000000a
        /*140c*/ 	.word	0x0002d8a0
        /*1410*/ 	.short	0x010a
        /*1412*/ 	.byte	0x3f
	.zero		1


	//   ....[60]....
        /*1414*/ 	.word	0x00020d80
        /*1418*/ 	.word	0x0000000a
        /*141c*/ 	.word	0x0002d8c0
        /*1420*/ 	.short	0x010a
        /*1422*/ 	.byte	0x3f
	.zero		1


	//   ....[61]....
        /*1424*/ 	.word	0x000212e0
        /*1428*/ 	.word	0x00000009
        /*142c*/ 	.word	0x0002d8a0
        /*1430*/ 	.short	0x010a
        /*1432*/ 	.byte	0x3f
	.zero		1


	//   ....[62]....
        /*1434*/ 	.word	0x00021700
        /*1438*/ 	.word	0x00000009
        /*143c*/ 	.word	0x0002d8c0
        /*1440*/ 	.short	0x010a
        /*1442*/ 	.byte	0x3f
	.zero		1


	//   ....[63]....
        /*1444*/ 	.word	0x00022ca0
        /*1448*/ 	.word	0x00000002
        /*144c*/ 	.word	0x0002d840
        /*1450*/ 	.short	0x010a
        /*1452*/ 	.byte	0x3f
	.zero		1


	//   ....[64]....
        /*1454*/ 	.word	0x000231e0
        /*1458*/ 	.word	0x00000002
        /*145c*/ 	.word	0x0002d830
        /*1460*/ 	.short	0x0107
        /*1462*/ 	.byte	0x3f
	.zero		1


	//   ....[65]....
        /*1464*/ 	.word	0x000232b0
        /*1468*/ 	.word	0x00000002
        /*146c*/ 	.word	0x0002d830
        /*1470*/ 	.short	0x0101
        /*1472*/ 	.byte	0x3f
	.zero		1


	//   ....[66]....
        /*1474*/ 	.word	0x00023ec0
        /*1478*/ 	.word	0x00000012
        /*147c*/ 	.word	0x0002d800
        /*1480*/ 	.short	0x0107
        /*1482*/ 	.byte	0x3f
	.zero		1


	//   ....[67]....
        /*1484*/ 	.word	0x00023fb0
        /*1488*/ 	.word	0x00000012
        /*148c*/ 	.word	0x0002d800
        /*1490*/ 	.short	0x0101
        /*1492*/ 	.byte	0x3f
	.zero		1


	//   ....[68]....
        /*1494*/ 	.word	0x00023fd0
        /*1498*/ 	.word	0x00000012
        /*149c*/ 	.word	0x0002d820
        /*14a0*/ 	.short	0x010a
        /*14a2*/ 	.byte	0x3f
	.zero		1


	//   ....[69]....
        /*14a4*/ 	.word	0x000243f0
        /*14a8*/ 	.word	0x00000005
        /*14ac*/ 	.word	0x0002d840
        /*14b0*/ 	.short	0x010a
        /*14b2*/ 	.byte	0x3f
	.zero		1


	//   ....[70]....
        /*14b4*/ 	.word	0x00024800
        /*14b8*/ 	.word	0x00000005
        /*14bc*/ 	.word	0x0002d830
        /*14c0*/ 	.short	0x0107
        /*14c2*/ 	.byte	0x3f
	.zero		1


	//   ....[71]....
        /*14c4*/ 	.word	0x000248c0
        /*14c8*/ 	.word	0x00000005
        /*14cc*/ 	.word	0x0002d830
        /*14d0*/ 	.short	0x0101
        /*14d2*/ 	.byte	0x3f
	.zero		1


	//   ....[72]....
        /*14d4*/ 	.word	0x00024920
        /*14d8*/ 	.word	0x00000005
        /*14dc*/ 	.word	0x0002d860
        /*14e0*/ 	.short	0x010a
        /*14e2*/ 	.byte	0x3f
	.zero		1


	//   ....[73]....
        /*14e4*/ 	.word	0x00024dd0
        /*14e8*/ 	.word	0x00000005
        /*14ec*/ 	.word	0x0002d850
        /*14f0*/ 	.short	0x0107
        /*14f2*/ 	.byte	0x3f
	.zero		1


	//   ....[74]....
        /*14f4*/ 	.word	0x00024ec0
        /*14f8*/ 	.word	0x00000005
        /*14fc*/ 	.word	0x0002d850
        /*1500*/ 	.short	0x0101
        /*1502*/ 	.byte	0x3f
	.zero		1


	//   ....[75]....
        /*1504*/ 	.word	0x000250f0
        /*1508*/ 	.word	0x00000000
        /*150c*/ 	.word	0x0002d860
        /*1510*/ 	.short	0x010a
        /*1512*/ 	.byte	0x3f
	.zero		1


	//   ....[76]....
        /*1514*/ 	.word	0x00025520
        /*1518*/ 	.word	0x00000000
        /*151c*/ 	.word	0x0002d850
        /*1520*/ 	.short	0x0107
        /*1522*/ 	.byte	0x3f
	.zero		1


	//   ....[77]....
        /*1524*/ 	.word	0x00025600
        /*1528*/ 	.word	0x00000000
        /*152c*/ 	.word	0x0002d850
        /*1530*/ 	.short	0x0101
        /*1532*/ 	.byte	0x3f
	.zero		1


	//   ....[78]....
        /*1534*/ 	.word	0x00026760
        /*1538*/ 	.word	0x00000005
        /*153c*/ 	.word	0x0002d820
        /*1540*/ 	.short	0x010a
        /*1542*/ 	.byte	0x3f
	.zero		1


	//   ....[79]....
        /*1544*/ 	.word	0x00026900
        /*1548*/ 	.word	0x00000003
        /*154c*/ 	.word	0x0002d840
        /*1550*/ 	.short	0x010a
        /*1552*/ 	.byte	0x3f
	.zero		1


	//   ....[80]....
        /*1554*/ 	.word	0x00026990
        /*1558*/ 	.word	0x00000005
        /*155c*/ 	.word	0x0002d840
        /*1560*/ 	.short	0x010a
        /*1562*/ 	.byte	0x3f
	.zero		1


	//   ....[81]....
        /*1564*/ 	.word	0x000269d0
        /*1568*/ 	.word	0x00000003
        /*156c*/ 	.word	0x0002d860
        /*1570*/ 	.short	0x010a
        /*1572*/ 	.byte	0x3f
	.zero		1


	//   ....[82]....
        /*1574*/ 	.word	0x00026a10
        /*1578*/ 	.word	0x00000005
        /*157c*/ 	.word	0x0002d860
        /*1580*/ 	.short	0x010a
        /*1582*/ 	.byte	0x3f
	.zero		1


	//   ....[83]....
        /*1584*/ 	.word	0x00026a70
        /*1588*/ 	.word	0x00000022
        /*158c*/ 	.word	0x0002d890
        /*1590*/ 	.short	0x010a
        /*1592*/ 	.byte	0x3f
	.zero		1


	//   ....[84]....
        /*1594*/ 	.word	0x00026bf0
        /*1598*/ 	.word	0x00000022
        /*159c*/ 	.word	0x0002d890
        /*15a0*/ 	.short	0x010a
        /*15a2*/ 	.byte	0x3f
	.zero		1


	//   ....[85]....
        /*15a4*/ 	.word	0x00026d70
        /*15a8*/ 	.word	0x00000022
        /*15ac*/ 	.word	0x0002d890
        /*15b0*/ 	.short	0x010a
        /*15b2*/ 	.byte	0x3f
	.zero		1


	//   ....[86]....
        /*15b4*/ 	.word	0x00026ee0
        /*15b8*/ 	.word	0x00000022
        /*15bc*/ 	.word	0x0002d8b0
        /*15c0*/ 	.short	0x010a
        /*15c2*/ 	.byte	0x3f
	.zero		1


	//   ....[87]....
        /*15c4*/ 	.word	0x00027190
        /*15c8*/ 	.word	0x00000002
        /*15cc*/ 	.word	0x0002d800
        /*15d0*/ 	.short	0x010a
        /*15d2*/ 	.byte	0x3f
	.zero		1


	//   ....[88]....
        /*15d4*/ 	.word	0x000273a0
        /*15d8*/ 	.word	0x00000002
        /*15dc*/ 	.word	0x0002d800
        /*15e0*/ 	.short	0x010a
        /*15e2*/ 	.byte	0x3f
	.zero		1


	//   ....[89]....
        /*15e4*/ 	.word	0x000273f0
        /*15e8*/ 	.word	0x00000000
        /*15ec*/ 	.word	0x0002d830
        /*15f0*/ 	.short	0x010a
        /*15f2*/ 	.byte	0x3f
	.zero		1


	//   ....[90]....
        /*15f4*/ 	.word	0x00027440
        /*15f8*/ 	.word	0x00000009
        /*15fc*/ 	.word	0x0002d830
        /*1600*/ 	.short	0x010a
        /*1602*/ 	.byte	0x3f
	.zero		1


	//   ....[91]....
        /*1604*/ 	.word	0x00027490
        /*1608*/ 	.word	0x00000009
        /*160c*/ 	.word	0x0002d850
        /*1610*/ 	.short	0x010a
        /*1612*/ 	.byte	0x3f
	.zero		1


	//   ....[92]....
        /*1614*/ 	.word	0x000274e0
        /*1618*/ 	.word	0x00000005
        /*161c*/ 	.word	0x0002d830
        /*1620*/ 	.short	0x010a
        /*1622*/ 	.byte	0x3f
	.zero		1


	//   ....[93]....
        /*1624*/ 	.word	0x00027530
        /*1628*/ 	.word	0x00000006
        /*162c*/ 	.word	0x0002d850
        /*1630*/ 	.short	0x010a
        /*1632*/ 	.byte	0x3f
	.zero		1


	//   ....[94]....
        /*1634*/ 	.word	0x00027580
        /*1638*/ 	.word	0x00000005
        /*163c*/ 	.word	0x0002d830
        /*1640*/ 	.short	0x010a
        /*1642*/ 	.byte	0x3f
	.zero		1


	//   ....[95]....
        /*1644*/ 	.word	0x000275d0
        /*1648*/ 	.word	0x00000006
        /*164c*/ 	.word	0x0002d850
        /*1650*/ 	.short	0x010a
        /*1652*/ 	.byte	0x3f
	.zero		1


	//   ....[96]....
        /*1654*/ 	.word	0x00027620
        /*1658*/ 	.word	0x00000007
        /*165c*/ 	.word	0x0002d850
        /*1660*/ 	.short	0x010a
        /*1662*/ 	.byte	0x3f
	.zero		1


	//   ....[97]....
        /*1664*/ 	.word	0x00027d90
        /*1668*/ 	.word	0x00000012
        /*166c*/ 	.word	0x0002d820
        /*1670*/ 	.short	0x010a
        /*1672*/ 	.byte	0x3f
	.zero		1


	//   ....[98]....
        /*1674*/ 	.word	0x00027de0
        /*1678*/ 	.word	0x0000000a
        /*167c*/ 	.word	0x0002d8a0
        /*1680*/ 	.short	0x010a
        /*1682*/ 	.byte	0x3f
	.zero		1


	//   ....[99]....
        /*1684*/ 	.word	0x00027e30
        /*1688*/ 	.word	0x0000000a
        /*168c*/ 	.word	0x0002d8c0
        /*1690*/ 	.short	0x010a
        /*1692*/ 	.byte	0x3f
	.zero		1


	//   ....[100]....
        /*1694*/ 	.word	0x00027e80
        /*1698*/ 	.word	0x00000009
        /*169c*/ 	.word	0x0002d8a0
        /*16a0*/ 	.short	0x010a
        /*16a2*/ 	.byte	0x3f
	.zero		1


	//   ....[101]....
        /*16a4*/ 	.word	0x00027ed0
        /*16a8*/ 	.word	0x00000009
        /*16ac*/ 	.word	0x0002d8c0
        /*16b0*/ 	.short	0x010a
        /*16b2*/ 	.byte	0x3f
	.zero		1


	//   ....[102]....
        /*16b4*/ 	.word	0x00027ff0
        /*16b8*/ 	.word	0x00000002
        /*16bc*/ 	.word	0x0002d840
        /*16c0*/ 	.short	0x010a
        /*16c2*/ 	.byte	0x3f
	.zero		1


	//   ....[103]....
        /*16c4*/ 	.word	0x00028e20
        /*16c8*/ 	.word	0x00000012
        /*16cc*/ 	.word	0x0002d820
        /*16d0*/ 	.short	0x010a
        /*16d2*/ 	.byte	0x3f
	.zero		1


	//   ....[104]....
        /*16d4*/ 	.word	0x00028e70
        /*16d8*/ 	.word	0x00000005
        /*16dc*/ 	.word	0x0002d840
        /*16e0*/ 	.short	0x010a
        /*16e2*/ 	.byte	0x3f
	.zero		1


	//   ....[105]....
        /*16e4*/ 	.word	0x00029410
        /*16e8*/ 	.word	0x00000005
        /*16ec*/ 	.word	0x0002d860
        /*16f0*/ 	.short	0x010a
        /*16f2*/ 	.byte	0x3f
	.zero		1


	//   ....[106]....
        /*16f4*/ 	.word	0x000299f0
        /*16f8*/ 	.word	0x00000000
        /*16fc*/ 	.word	0x0002d860
        /*1700*/ 	.short	0x010a
        /*1702*/ 	.byte	0x3f
	.zero		1


	//   ....[107]....
        /*1704*/ 	.word	0x0002a9e0
        /*1708*/ 	.word	0x00000005
        /*170c*/ 	.word	0x0002d820
        /*1710*/ 	.short	0x010a
        /*1712*/ 	.byte	0x3f
	.zero		1


	//   ....[108]....
        /*1714*/ 	.word	0x0002ab80
        /*1718*/ 	.word	0x00000003
        /*171c*/ 	.word	0x0002d840
        /*1720*/ 	.short	0x010a
        /*1722*/ 	.byte	0x3f
	.zero		1


	//   ....[109]....
        /*1724*/ 	.word	0x0002abd0
        /*1728*/ 	.word	0x00000005
        /*172c*/ 	.word	0x0002d840
        /*1730*/ 	.short	0x010a
        /*1732*/ 	.byte	0x3f
	.zero		1


	//   ....[110]....
        /*1734*/ 	.word	0x0002ac20
        /*1738*/ 	.word	0x00000003
        /*173c*/ 	.word	0x0002d860
        /*1740*/ 	.short	0x010a
        /*1742*/ 	.byte	0x3f
	.zero		1


	//----- nvinfo : EIATTR_NUM_MBARRIERS
	.align		4
.L_1261:
        /*1744*/ 	.byte	0x03, 0x38
        /*1746*/ 	.short	0x0016


	//----- nvinfo : EIATTR_EXIT_INSTR_OFFSETS
	.align		4
        /*1748*/ 	.byte	0x04, 0x1c
        /*174a*/ 	.short	(.L_1263 - .L_1262)


	//   ....[0]....
.L_1262:
        /*174c*/ 	.word	0x00026a60


	//----- nvinfo : EIATTR_MAX_THREADS
	.align		4
.L_1263:
        /*1750*/ 	.byte	0x04, 0x05
        /*1752*/ 	.short	(.L_1265 - .L_1264)
.L_1264:
        /*1754*/ 	.word	0x00000200
        /*1758*/ 	.word	0x00000001
        /*175c*/ 	.word	0x00000001


	//----- nvinfo : EIATTR_CRS_STACK_SIZE
	.align		4
.L_1265:
        /*1760*/ 	.byte	0x04, 0x1e
        /*1762*/ 	.short	(.L_1267 - .L_1266)
.L_1266:
        /*1764*/ 	.word	0x00000000


	//----- nvinfo : EIATTR_CBANK_PARAM_SIZE
	.align		4
.L_1267:
        /*1768*/ 	.byte	0x03, 0x19
        /*176a*/ 	.short	0x0af0


	//----- nvinfo : EIATTR_PARAM_CBANK
	.align		4
        /*176c*/ 	.byte	0x04, 0x0a
        /*176e*/ 	.short	(.L_1269 - .L_1268)
	.align		4
.L_1268:
        /*1770*/ 	.word	index@(.nv.constant0._ZN7cutlass13device_kernelIN5flash11enable_sm90INS1_16FlashAttnFwdSm90INS1_25CollectiveMainloopFwdSm90ILi2EN4cute5tupleIJNS5_1CILi1EEES8_S8_EEENS6_IJNS7_ILi192EEENS7_ILi128EEENS7_ILi96EEEEEELi96ENS_6half_tEfNS_4arch4Sm90ELb0ELb1ELb1ELb1ELb1ELb1ELb0ELb0ELb1ELb1ELb1ELb0EEENS1_21CollectiveEpilogueFwdINS6_IJSA_SC_SB_EEES9_SE_SG_Li384ELb1ELb1ELb1ELb0EEENS1_36VarlenDynamicPersistentTileSchedulerILi192ELi128ELi384ELi128ELb1ELb1ELb1ELb1ELb0ELb1EEEEEEEEEvNT_6ParamsE)
        /*1774*/ 	.short	0x0210
        /*1776*/ 	.short	0x0af0


	//----- nvinfo : EIATTR_SW_WAR
	.align		4
.L_1269:
        /*1778*/ 	.byte	0x04, 0x36
        /*177a*/ 	.short	(.L_1271 - .L_1270)
.L_1270:
        /*177c*/ 	.word	0x00000008
.L_1271:


//--------------------- .nv.info._ZN7cutlass13device_kernelIN5flash11enable_sm90INS1_16FlashAttnFwdSm90INS1_25CollectiveMainloopFwdSm90ILi2EN4cute5tupleIJNS5_1CILi1EEES8_S8_EEENS6_IJNS7_ILi192EEENS7_ILi128EEENS7_ILi96EEEEEELi96ENS_6half_tEfNS_4arch4Sm90ELb1ELb0ELb1ELb0ELb1ELb0ELb0ELb0ELb1ELb1ELb1ELb0EEENS1_21CollectiveEpilogueFwdINS6_IJSA_SC_SB_EEES9_SE_SG_Li384ELb0ELb1ELb1ELb0EEENS1_19SingleTileSchedulerILb0ELb1ELb1ELi192EEEEEEEEEvNT_6ParamsE --------------------------
	.section	.nv.info._ZN7cutlass13device_kernelIN5flash11enable_sm90INS1_16FlashAttnFwdSm90INS1_25CollectiveMainloopFwdSm90ILi2EN4cute5tupleIJNS5_1CILi1EEES8_S8_EEENS6_IJNS7_ILi192EEENS7_ILi128EEENS7_ILi96EEEEEELi96ENS_6half_tEfNS_4arch4Sm90ELb1ELb0ELb1ELb0ELb1ELb0ELb0ELb0ELb1ELb1ELb1ELb0EEENS1_21CollectiveEpilogueFwdINS6_IJSA_SC_SB_EEES9_SE_SG_Li384ELb0ELb1ELb1ELb0EEENS1_19SingleTileSchedulerILb0ELb1ELb1ELi192EEEEEEEEEvNT_6ParamsE,"",@"SHT_CUDA_INFO"
	.sectionflags	@""
	.align	4


	//----- nvinfo : EIATTR_CUDA_API_VERSION
	.align		4
        /*0000*/ 	.byte	0x04, 0x37
        /*0002*/ 	.short	(.L_1273 - .L_1272)
.L_1272:
        /*0004*/ 	.word	0x00000082


	//----- nvinfo : EIATTR_KPARAM_INFO
	.align		4
.L_1273:
        /*0008*/ 	.byte	0x04, 0x17
        /*000a*/ 	.short	(.L_1275 - .L_1274)
.L_1274:
        /*000c*/ 	.word	0x00000000
        /*0010*/ 	.short	0x0000
        /*0012*/ 	.short	0x0070
        /*0014*/ 	.byte	0x00, 0xf0, 0x01, 0x28


	//----- nvinfo : EIATTR_SPARSE_MMA_MASK
	.align		4
.L_1275:
        /*0018*/ 	.byte	0x03, 0x50
        /*001a*/ 	.short	0x0000


	//----- nvinfo : EIATTR_MAXREG_COUNT
	.align		4
        /*001c*/ 	.byte	0x03, 0x1b
        /*001e*/ 	.short	0x0080


	//----- nvinfo : EIATTR_NUM_BARRIERS
	.align		4
        /*0020*/ 	.byte	0x02, 0x4c
        /*0022*/ 	.byte	0x10
	.zero		1


	//----- nvinfo : EIATTR_EXTERNS
	.align		4
        /*0024*/ 	.byte	0x04, 0x0f
        /*0026*/ 	.short	(.L_1277 - .L_1276)


	//   ....[0]....
	.align		4
.L_1276:
        /*0028*/ 	.word	index@(__assertfail)


	//----- nvinfo : EIATTR_ANNOTATIONS
	.align		4
.L_1277:
        /*002c*/ 	.byte	0x04, 0x55
        /*002e*/ 	.short	(.L_1279 - .L_1278)


	//   ....[0]....
.L_1278:
        /*0030*/ 	.word	0x00000001
        /*0034*/ 	.byte	0xb0, 0x08, 0x00, 0x00, 0x01, 0x00, 0x00, 0x00, 0x10, 0x0a, 0x00, 0x00, 0x01, 0x00, 0x00, 0x00
        /*0044*/ 	.byte	0xc0, 0x13, 0x00, 0x00, 0x01, 0x00, 0x00, 0x00, 0xe0, 0xaa, 0x00, 0x00, 0x01, 0x00, 0x00, 0x00
        /*0054*/ 	.byte	0xf0, 0xbd, 0x00, 0x00, 0x01, 0x00, 0x00, 0x00, 0xe0, 0xcd, 0x00, 0x00, 0x01, 0x00, 0x00, 0x00
        /*0064*/ 	.byte	0x00, 0xce, 0x00, 0x00, 0x01, 0x00, 0x00, 0x00, 0x60, 0xcf, 0x00, 0x00, 0x01, 0x00, 0x00, 0x00
        /*0074*/ 	.byte	0xd0, 0xe5, 0x00, 0x00, 0x01, 0x00, 0x00, 0x00, 0xf0, 0xe5, 0x00, 0x00, 0x01, 0x00, 0x00, 0x00
        /*0084*/ 	.byte	0x10, 0xfa, 0x00, 0x00


	//----- nvinfo : EIATTR_MERCURY_ISA_VERSION
	.align		4
.L_1279:
        /*0088*/ 	.byte	0x03, 0x5f
        /*008a*/ 	.short	0x0101


	//----- nvinfo : EIATTR_INT_WARP_WIDE_INSTR_OFFSETS
	.align		4
        /*008c*/ 	.byte	0x04, 0x31
        /*008e*/ 	.short	(.L_1281 - .L_1280)


	//   ....[0]....
.L_1280:
        /*0090*/ 	.word	0x000000c0


	//   ....[1]....
        /*0094*/ 	.word	0x000000d0


	//   ....[2]....
        /*0098*/ 	.word	0x00000170


	//----- nvinfo : EIATTR_COOP_GROUP_MASK_REGIDS
	.align		4
.L_1281:
        /*009c*/ 	.byte	0x04, 0x29
        /*009e*/ 	.short	(.L_1283 - .L_1282)


	//   ....[0]....
.L_1282:
        /*00a0*/ 	.word	0xffffffff


	//   ....[1]....
        /*00a4*/ 	.word	0xffffffff


	//   ....[2]....
        /*00a8*/ 	.word	0xffffffff


	//   ....[3]....
        /*00ac*/ 	.word	0xffffffff


	//   ....[4]....
        /*00b0*/ 	.word	0xffffffff


	//   ....[5]....
        /*00b4*/ 	.word	0xffffffff


	//   ....[6]....
        /*00b8*/ 	.word	0xffffffff


	//   ....[7]....
        /*00bc*/ 	.word	0xffffffff


	//   ....[8]....
        /*00c0*/ 	.word	0xffffffff


	//   ....[9]....
        /*00c4*/ 	.word	0xffffffff


	//   ....[10]....
        /*00c8*/ 	.word	0xffffffff


	//   ....[11]....
        /*00cc*/ 	.word	0xffffffff


	//   ....[12]....
        /*00d0*/ 	.word	0xffffffff


	//   ....[13]....
        /*00d4*/ 	.word	0xffffffff


	//   ....[14]....
        /*00d8*/ 	.word	0xffffffff


	//   ....[15]....
        /*00dc*/ 	.word	0xffffffff


	//   ....[16]....
        /*00e0*/ 	.word	0xffffffff


	//   ....[17]....
        /*00e4*/ 	.word	0xffffffff


	//   ....[18]....
        /*00e8*/ 	.word	0xffffffff


	//   ....[19]....
        /*00ec*/ 	.word	0xffffffff


	//   ....[20]....
        /*00f0*/ 	.word	0xffffffff


	//   ....[21]....
        /*00f4*/ 	.word	0xffffffff


	//   ....[22]....
        /*00f8*/ 	.word	0xffffffff


	//   ....[23]....
        /*00fc*/ 	.word	0xffffffff


	//   ....[24]....
        /*0100*/ 	.word	0xffffffff


	//   ....[25]....
        /*0104*/ 	.word	0xffffffff


	//   ....[26]....
        /*0108*/ 	.word	0xffffffff


	//   ....[27]....
        /*010c*/ 	.word	0xffffffff


	//   ....[28]....
        /*0110*/ 	.word	0xffffffff


	//   ....[29]....
        /*0114*/ 	.word	0xffffffff


	//   ....[30]....
        /*0118*/ 	.word	0xffffffff


	//   ....[31]....
        /*011c*/ 	.word	0xffffffff


	//   ....[32]....
        /*0120*/ 	.word	0xffffffff


	//   ....[33]....
        /*0124*/ 	.word	0xffffffff


	//   ....[34]....
        /*0128*/ 	.word	0xffffffff


	//   ....[35]....
        /*012c*/ 	.word	0xffffffff


	//   ....[36]....
        /*0130*/ 	.word	0xffffffff


	//   ....[37]....
        /*0134*/ 	.word	0xffffffff


	//   ....[38]....
        /*0138*/ 	.word	0xffffffff


	//   ....[39]....
        /*013c*/ 	.word	0xffffffff


	//   ....[40]....
        /*0140*/ 	.word	0xffffffff


	//   ....[41]....
        /*0144*/ 	.word	0xffffffff


	//   ....[42]....
        /*0148*/ 	.word	0xffffffff


	//   ....[43]....
        /*014c*/ 	.word	0xffffffff


	//   ....[44]....
        /*0150*/ 	.word	0xffffffff


	//   ....[45]....
        /*0154*/ 	.word	0xffffffff


	//   ....[46]....
        /*0158*/ 	.word	0xffffffff


	//   ....[47]....
        /*015c*/ 	.word	0xffffffff


	//   ....[48]....
        /*0160*/ 	.word	0xffffffff


	//   ....[49]....
        /*0164*/ 	.word	0xffffffff


	//   ....[50]....
        /*0168*/ 	.word	0xffffffff


	//   ....[51]....
        /*016c*/ 	.word	0xffffffff


	//   ....[52]....
        /*0170*/ 	.word	0xffffffff


	//   ....[53]....
        /*0174*/ 	.word	0xffffffff


	//   ....[54]....
        /*0178*/ 	.word	0xffffffff


	//   ....[55]....
        /*017c*/ 	.word	0xffffffff


	//   ....[56]....
        /*0180*/ 	.word	0xffffffff


	//   ....[57]....
        /*0184*/ 	.word	0xffffffff


	//   ....[58]....
        /*0188*/ 	.word	0xffffffff


	//   ....[59]....
        /*018c*/ 	.word	0xffffffff


	//   ....[60]....
        /*0190*/ 	.word	0xffffffff


	//   ....[61]....
        /*0194*/ 	.word	0xffffffff


	//   ....[62]....
        /*0198*/ 	.word	0xffffffff


	//   ....[63]....
        /*019c*/ 	.word	0xffffffff


	//   ....[64]....
        /*01a0*/ 	.word	0xffffffff


	//   ....[65]....
        /*01a4*/ 	.word	0xffffffff


	//   ....[66]....
        /*01a8*/ 	.word	0xffffffff


	//   ....[67]....
        /*01ac*/ 	.word	0xffffffff


	//   ....[68]....
        /*01b0*/ 	.word	0xffffffff


	//   ....[69]....
        /*01b4*/ 	.word	0xffffffff


	//   ....[70]....
        /*01b8*/ 	.word	0xffffffff


	//   ....[71]....
        /*01bc*/ 	.word	0xffffffff


	//   ....[72]....
        /*01c0*/ 	.word	0xffffffff


	//   ....[73]....
        /*01c4*/ 	.word	0xffffffff


	//   ....[74]....
        /*01c8*/ 	.word	0xffffffff


	//   ....[75]....
        /*01cc*/ 	.word	0xffffffff


	//   ....[76]....
        /*01d0*/ 	.word	0xffffffff


	//   ....[77]....
        /*01d4*/ 	.word	0xffffffff


	//   ....[78]....
        /*01d8*/ 	.word	0xffffffff


	//   ....[79]....
        /*01dc*/ 	.word	0xffffffff


	//   ....[80]....
        /*01e0*/ 	.word	0xffffffff


	//   ....[81]....
        /*01e4*/ 	.word	0xffffffff


	//   ....[82]....
        /*01e8*/ 	.word	0xffffffff


	//   ....[83]....
        /*01ec*/ 	.word	0xffffffff


	//   ....[84]....
        /*01f0*/ 	.word	0x0500000f


	//   ....[85]....
        /*01f4*/ 	.word	0x0500000f


	//   ....[86]....
        /*01f8*/ 	.word	0x0500000f


	//   ....[87]....
        /*01fc*/ 	.word	0x0500000f


	//   ....[88]....
        /*0200*/ 	.word	0x0500000f


	//   ....[89]....
        /*0204*/ 	.word	0x0500000f


	//   ....[90]....
        /*0208*/ 	.word	0x0500000f


	//   ....[91]....
        /*020c*/ 	.word	0x0500000f


	//   ....[92]....
        /*0210*/ 	.word	0x0500000f


	//   ....[93]....
        /*0214*/ 	.word	0x0500000f


	//   ....[94]....
        /*0218*/ 	.word	0x0500000f


	//   ....[95]....
        /*021c*/ 	.word	0x0500000f


	//   ....[96]....
        /*0220*/ 	.word	0x0500000f


	//   ....[97]....
        /*0224*/ 	.word	0x0500000f


	//   ....[98]....
        /*0228*/ 	.word	0x0500000f


	//   ....[99]....
        /*022c*/ 	.word	0x0500000f


	//   ....[100]....
        /*0230*/ 	.word	0x0500000f


	//   ....[101]....
        /*0234*/ 	.word	0x0500000f


	//   ....[102]....
        /*0238*/ 	.word	0x0500000f


	//   ....[103]....
        /*023c*/ 	.word	0x0500000f


	//   ....[104]....
        /*0240*/ 	.word	0x0500000f


	//   ....[105]....
        /*0244*/ 	.word	0x0500000f


	//   ....[106]....
        /*0248*/ 	.word	0x0500000f


	//   ....[107]....
        /*024c*/ 	.word	0x0500000f


	//   ....[108]....
        /*0250*/ 	.word	0x0500000f


	//   ....[109]....
        /*0254*/ 	.word	0x0500000f


	//   ....[110]....
        /*0258*/ 	.word	0x0500000f


	//   ....[111]....
        /*025c*/ 	.word	0x0500000f


	//   ....[112]....
        /*0260*/ 	.word	0x0500000f


	//   ....[113]....
        /*0264*/ 	.word	0x0500000f


	//   ....[114]....
        /*0268*/ 	.word	0x0500000f


	//   ....[115]....
        /*026c*/ 	.word	0x0500000f


	//   ....[116]....
        /*0270*/ 	.word	0x0500000f


	//   ....[117]....
        /*0274*/ 	.word	0x0500000f


	//   ....[118]....
        /*0278*/ 	.word	0x0500000f


	//   ....[119]....
        /*027c*/ 	.word	0x0500000f


	//   ....[120]....
        /*0280*/ 	.word	0x0500000f


	//   ....[121]....
        /*0284*/ 	.word	0x0500000f


	//   ....[122]....
        /*0288*/ 	.word	0x0500000f


	//   ....[123]....
        /*028c*/ 	.word	0x0500000f


	//   ....[124]....
        /*0290*/ 	.word	0x0500000f


	//   ....[125]....
        /*0294*/ 	.word	0x0500000f


	//   ....[126]....
        /*0298*/ 	.word	0x0500000f


	//   ....[127]....
        /*029c*/ 	.word	0x0500000f


	//   ....[128]....
        /*02a0*/ 	.word	0x0500000f


	//   ....[129]....
        /*02a4*/ 	.word	0x0500000f


	//----- nvinfo : EIATTR_COOP_GROUP_INSTR_OFFSETS
	.align		4
.L_1283:
        /*02a8*/ 	.byte	0x04, 0x28
        /*02aa*/ 	.short	(.L_1285 - .L_1284)


	//   ....[0]....
.L_1284:
        /*02ac*/ 	.word	0x00000080


	//   ....[1]....
        /*02b0*/ 	.word	0x00000090


	//   ....[2]....
        /*02b4*/ 	.word	0x000002d0


	//   ....[3]....
        /*02b8*/ 	.word	0x00000430


	//   ....[4]....
        /*02bc*/ 	.word	0x00000550


	//   ....[5]....
        /*02c0*/ 	.word	0x000006b0


	//   ....[6]....
        /*02c4*/ 	.word	0x00001160


	//   ....[7]....
        /*02c8*/ 	.word	0x00001c00


	//   ....[8]....
        /*02cc*/ 	.word	0x000024d0


	//   ....[9]....
        /*02d0*/ 	.word	0x00002a70


	//   ....[10]....
        /*02d4*/ 	.word	0x00002af0


	//   ....[11]....
        /*02d8*/ 	.word	0x000034b0


	//   ....[12]....
        /*02dc*/ 	.word	0x00003520


	//   ....[13]....
        /*02e0*/ 	.word	0x00004390


	//   ....[14]....
        /*02e4*/ 	.word	0x00004ef0


	//   ....[15]....
        /*02e8*/ 	.word	0x00005a60


	//   ....[16]....
        /*02ec*/ 	.word	0x00005ad0


	//   ....[17]....
        /*02f0*/ 	.word	0x00005b00


	//   ....[18]....
        /*02f4*/ 	.word	0x00006590


	//   ....[19]....
        /*02f8*/ 	.word	0x000065e0


	//   ....[20]....
        /*02fc*/ 	.word	0x000076c0


	//   ....[21]....
        /*0300*/ 	.word	0x00008d10


	//   ....[22]....
        /*0304*/ 	.word	0x00008d20


	//   ....[23]....
        /*0308*/ 	.word	0x00008d50


	//   ....[24]....
        /*030c*/ 	.word	0x00008d60


	//   ....[25]....
        /*0310*/ 	.word	0x0000a0f0


	//   ....[26]....
        /*0314*/ 	.word	0x0000a220


	//   ....[27]....
        /*0318*/ 	.word	0x0000a260


	//   ....[28]....
        /*031c*/ 	.word	0x0000a350


	//   ....[29]....
        /*0320*/ 	.word	0x0000a360


	//   ....[30]....
        /*0324*/ 	.word	0x0000b2a0


	//   ....[31]....
        /*0328*/ 	.word	0x0000b2e0


	//   ....[32]....
        /*032c*/ 	.word	0x0000b320


	//   ....[33]....
        /*0330*/ 	.word	0x0000b360


	//   ....[34]....
        /*0334*/ 	.word	0x0000b3a0


	//   ....[35]....
        /*0338*/ 	.word	0x0000b3b0


	//   ....[36]....
        /*033c*/ 	.word	0x0000b880


	//   ....[37]....
        /*0340*/ 	.word	0x0000b890


	//   ....[38]....
        /*0344*/ 	.word	0x0000c160


	//   ....[39]....
        /*0348*/ 	.word	0x0000d490


	//   ....[40]....
        /*034c*/ 	.word	0x0000d4a0


	//   ....[41]....
        /*0350*/ 	.word	0x0000d4b0


	//   ....[42]....
        /*0354*/ 	.word	0x0000d4c0


	//   ....[43]....
        /*0358*/ 	.word	0x0000d4e0


	//   ....[44]....
        /*035c*/ 	.word	0x0000d510


	//   ....[45]....
        /*0360*/ 	.word	0x0000d540


	//   ....[46]....
        /*0364*/ 	.word	0x0000d570


	//   ....[47]....
        /*0368*/ 	.word	0x0000deb0


	//   ....[48]....
        /*036c*/ 	.word	0x0000ded0


	//   ....[49]....
        /*0370*/ 	.word	0x0000dee0


	//   ....[50]....
        /*0374*/ 	.word	0x0000df50


	//   ....[51]....
        /*0378*/ 	.word	0x0000e000


	//   ....[52]....
        /*037c*/ 	.word	0x0000e010


	//   ....[53]....
        /*0380*/ 	.word	0x0000e0b0


	//   ....[54]....
        /*0384*/ 	.word	0x0000e0e0


	//   ....[55]....
        /*0388*/ 	.word	0x0000e140


	//   ....[56]....
        /*038c*/ 	.word	0x0000e150


	//   ....[57]....
        /*0390*/ 	.word	0x0000e180


	//   ....[58]....
        /*0394*/ 	.word	0x0000e1d0


	//   ....[59]....
        /*0398*/ 	.word	0x0000ea00


	//   ....[60]....
        /*039c*/ 	.word	0x0000ea10


	//   ....[61]....
        /*03a0*/ 	.word	0x0000ea30


	//   ....[62]....
        /*03a4*/ 	.word	0x0000eab0


	//   ....[63]....
        /*03a8*/ 	.word	0x0000eac0


	//   ....[64]....
        /*03ac*/ 	.word	0x0000eb20


	//   ....[65]....
        /*03b0*/ 	.word	0x0000eb50


	//   ....[66]....
        /*03b4*/ 	.word	0x0000eb90


	//   ....[67]....
        /*03b8*/ 	.word	0x0000edb0


	//   ....[68]....
        /*03bc*/ 	.word	0x0000edd0


	//   ....[69]....
        /*03c0*/ 	.word	0x0000edf0


	//   ....[70]....
        /*03c4*/ 	.word	0x0000ee70


	//   ....[71]....
        /*03c8*/ 	.word	0x0000ee90


	//   ....[72]....
        /*03cc*/ 	.word	0x0000ef10


	//   ....[73]....
        /*03d0*/ 	.word	0x0000ef30


	//   ....[74]....
        /*03d4*/ 	.word	0x0000ef40


	//   ....[75]....
        /*03d8*/ 	.word	0x0000f470


	//   ....[76]....
        /*03dc*/ 	.word	0x0000f4a0


	//   ....[77]....
        /*03e0*/ 	.word	0x0000f4d0


	//   ....[78]....
        /*03e4*/ 	.word	0x0000f500


	//   ....[79]....
        /*03e8*/ 	.word	0x0000f530


	//   ....[80]....
        /*03ec*/ 	.word	0x0000f560


	//   ....[81]....
        /*03f0*/ 	.word	0x0000f580


	//   ....[82]....
        /*03f4*/ 	.word	0x0000f620


	//   ....[83]....
        /*03f8*/ 	.word	0x0000f9a0


	//   ....[84]....
        /*03fc*/ 	.word	0x0000ff20


	//   ....[85]....
        /*0400*/ 	.word	0x00010010


	//   ....[86]....
        /*0404*/ 	.word	0x000100c0


	//   ....[87]....
        /*0408*/ 	.word	0x00010120


	//   ....[88]....
        /*040c*/ 	.word	0x00010220


	//   ....[89]....
        /*0410*/ 	.word	0x00010290


	//   ....[90]....
        /*0414*/ 	.word	0x00010370


	//   ....[91]....
        /*0418*/ 	.word	0x00010420


	//   ....[92]....
        /*041c*/ 	.word	0x00010520


	//   ....[93]....
        /*0420*/ 	.word	0x000105d0


	//   ....[94]....
        /*0424*/ 	.word	0x00010630


	//   ....[95]....
        /*0428*/ 	.word	0x000106e0


	//   ....[96]....
        /*042c*/ 	.word	0x000107b0


	//   ....[97]....
        /*0430*/ 	.word	0x00010840


	//   ....[98]....
        /*0434*/ 	.word	0x00010910


	//   ....[99]....
        /*0438*/ 	.word	0x00010990


	//   ....[100]....
        /*043c*/ 	.word	0x00010a50


	//   ....[101]....
        /*0440*/ 	.word	0x00010af0


	//   ....[102]....
        /*0444*/ 	.word	0x00010bc0


	//   ....[103]....
        /*0448*/ 	.word	0x00010c30


	//   ....[104]....
        /*044c*/ 	.word	0x00010cf0


	//   ....[105]....
        /*0450*/ 	.word	0x00010e30


	//   ....[106]....
        /*0454*/ 	.word	0x00010ef0


	//   ....[107]....
        /*0458*/ 	.word	0x00010f80


	//   ....[108]....
        /*045c*/ 	.word	0x00011070


	//   ....[109]....
        /*0460*/ 	.word	0x000110d0


	//   ....[110]....
        /*0464*/ 	.word	0x000111a0


	//   ....[111]....
        /*0468*/ 	.word	0x00011200


	//   ....[112]....
        /*046c*/ 	.word	0x000112e0


	//   ....[113]....
        /*0470*/ 	.word	0x000113d0


	//   ....[114]....
        /*0474*/ 	.word	0x00011470


	//   ....[115]....
        /*0478*/ 	.word	0x000114d0


	//   ....[116]....
        /*047c*/ 	.word	0x000115c0


	//   ....[117]....
        /*0480*/ 	.word	0x00011620


	//   ....[118]....
        /*0484*/ 	.word	0x00011710


	//   ....[119]....
        /*0488*/ 	.word	0x00011770


	//   ....[120]....
        /*048c*/ 	.word	0x00011830


	//   ....[121]....
        /*0490*/ 	.word	0x00011970


	//   ....[122]....
        /*0494*/ 	.word	0x00011a20


	//   ....[123]....
        /*0498*/ 	.word	0x00011b10


	//   ....[124]....
        /*049c*/ 	.word	0x00011c20


	//   ....[125]....
        /*04a0*/ 	.word	0x00011ca0


	//   ....[126]....
        /*04a4*/ 	.word	0x00011d90


	//   ....[127]....
        /*04a8*/ 	.word	0x00011e00


	//   ....[128]....
        /*04ac*/ 	.word	0x00011ed0


	//   ....[129]....
        /*04b0*/ 	.word	0x00011fe0


	//----- nvinfo : EIATTR_REG_RECONFIG
	.align		4
.L_1285:
        /*04b4*/ 	.byte	0x01, 0x54
	.zero		2


	//----- nvinfo : EIATTR_SYSCALL_OFFSETS
	.align		4
        /*04b8*/ 	.byte	0x04, 0x46
        /*04ba*/ 	.short	(.L_1287 - .L_1286)


	//   ....[0]....
.L_1286:
        /*04bc*/ 	.word	0x00001380


	//   ....[1]....
        /*04c0*/ 	.word	0x0000c990


	//   ....[2]....
        /*04c4*/ 	.word	0x0000cad0


	//   ....[3]....
        /*04c8*/ 	.word	0x0000cbc0


	//   ....[4]....
        /*04cc*/ 	.word	0x0000d9b0


	//----- nvinfo : EIATTR_MBARRIER_INSTR_OFFSETS
	.align		4
.L_1287:
        /*04d0*/ 	.byte	0x04, 0x39
        /*04d2*/ 	.short	(.L_1289 - .L_1288)


	//   ....[0]....
.L_1288:
        /*04d4*/ 	.word	0x00000180
        /*04d8*/ 	.word	0x000000ff
        /*04dc*/ 	.word	0x0002d800
        /*04e0*/ 	.short	0x0100
        /*04e2*/ 	.byte	0x08
	.zero		1


	//   ....[1]....
        /*04e4*/ 	.word	0x00000190
        /*04e8*/ 	.word	0x000000ff
        /*04ec*/ 	.word	0x0002d820
        /*04f0*/ 	.short	0x0100
        /*04f2*/ 	.byte	0x08
	.zero		1


	//   ....[2]....
        /*04f4*/ 	.word	0x00000280
        /*04f8*/ 	.word	0x000000ff
        /*04fc*/ 	.word	0x0002d830
        /*0500*/ 	.short	0x0100
        /*0502*/ 	.byte	0x08
	.zero		1


	//   ....[3]....
        /*0504*/ 	.word	0x00000290
        /*0508*/ 	.word	0x000000ff
        /*050c*/ 	.word	0x0002d840
        /*0510*/ 	.short	0x0100
        /*0512*/ 	.byte	0x08
	.zero		1


	//   ....[4]....
        /*0514*/ 	.word	0x000002a0
        /*0518*/ 	.word	0x000000ff
        /*051c*/ 	.word	0x0002d838
        /*0520*/ 	.short	0x0100
        /*0522*/ 	.byte	0x08
	.zero		1


	//   ....[5]....
        /*0524*/ 	.word	0x000002b0
        /*0528*/ 	.word	0x000000ff
        /*052c*/ 	.word	0x0002d848
        /*0530*/ 	.short	0x0100
        /*0532*/ 	.byte	0x08
	.zero		1


	//   ....[6]....
        /*0534*/ 	.word	0x000003e0
        /*0538*/ 	.word	0x000000ff
        /*053c*/ 	.word	0x0002d850
        /*0540*/ 	.short	0x0100
        /*0542*/ 	.byte	0x08
	.zero		1


	//   ....[7]....
        /*0544*/ 	.word	0x000003f0
        /*0548*/ 	.word	0x000000ff
        /*054c*/ 	.word	0x0002d860
        /*0550*/ 	.short	0x0100
        /*0552*/ 	.byte	0x08
	.zero		1


	//   ....[8]....
        /*0554*/ 	.word	0x00000400
        /*0558*/ 	.word	0x000000ff
        /*055c*/ 	.word	0x0002d858
        /*0560*/ 	.short	0x0100
        /*0562*/ 	.byte	0x08
	.zero		1


	//   ....[9]....
        /*0564*/ 	.word	0x00000410
        /*0568*/ 	.word	0x000000ff
        /*056c*/ 	.word	0x0002d868
        /*0570*/ 	.short	0x0100
        /*0572*/ 	.byte	0x08
	.zero		1


	//   ....[10]....
        /*0574*/ 	.word	0x00000500
        /*0578*/ 	.word	0x000000ff
        /*057c*/ 	.word	0x0002d870
        /*0580*/ 	.short	0x0100
        /*0582*/ 	.byte	0x06
	.zero		1


	//   ....[11]....
        /*0584*/ 	.word	0x00000510
        /*0588*/ 	.word	0x000000ff
        /*058c*/ 	.word	0x0002d880
        /*0590*/ 	.short	0x0100
        /*0592*/ 	.byte	0x06
	.zero		1


	//   ....[12]....
        /*0594*/ 	.word	0x00000520
        /*0598*/ 	.word	0x000000ff
        /*059c*/ 	.word	0x0002d878
        /*05a0*/ 	.short	0x0100
        /*05a2*/ 	.byte	0x06
	.zero		1


	//   ....[13]....
        /*05a4*/ 	.word	0x00000530
        /*05a8*/ 	.word	0x000000ff
        /*05ac*/ 	.word	0x0002d888
        /*05b0*/ 	.short	0x0100
        /*05b2*/ 	.byte	0x06
	.zero		1


	//   ....[14]....
        /*05b4*/ 	.word	0x00000660
        /*05b8*/ 	.word	0x000000ff
        /*05bc*/ 	.word	0x0002d890
        /*05c0*/ 	.short	0x0100
        /*05c2*/ 	.byte	0x08
	.zero		1


	//   ....[15]....
        /*05c4*/ 	.word	0x00000670
        /*05c8*/ 	.word	0x000000ff
        /*05cc*/ 	.word	0x0002d8a0
        /*05d0*/ 	.short	0x0100
        /*05d2*/ 	.byte	0x08
	.zero		1


	//   ....[16]....
        /*05d4*/ 	.word	0x00000680
        /*05d8*/ 	.word	0x000000ff
        /*05dc*/ 	.word	0x0002d898
        /*05e0*/ 	.short	0x0100
        /*05e2*/ 	.byte	0x08
	.zero		1


	//   ....[17]....
        /*05e4*/ 	.word	0x00000690
        /*05e8*/ 	.word	0x000000ff
        /*05ec*/ 	.word	0x0002d8a8
        /*05f0*/ 	.short	0x0100
        /*05f2*/ 	.byte	0x08
	.zero		1


	//   ....[18]....
        /*05f4*/ 	.word	0x000007d0
        /*05f8*/ 	.word	0x000000ff
        /*05fc*/ 	.word	0x0002d8b0
        /*0600*/ 	.short	0x0100
        /*0602*/ 	.byte	0x08
	.zero		1


	//   ....[19]....
        /*0604*/ 	.word	0x000007e0
        /*0608*/ 	.word	0x000000ff
        /*060c*/ 	.word	0x0002d8c0
        /*0610*/ 	.short	0x0100
        /*0612*/ 	.byte	0x08
	.zero		1


	//   ....[20]....
        /*0614*/ 	.word	0x000007f0
        /*0618*/ 	.word	0x000000ff
        /*061c*/ 	.word	0x0002d8b8
        /*0620*/ 	.short	0x0100
        /*0622*/ 	.byte	0x08
	.zero		1


	//   ....[21]....
        /*0624*/ 	.word	0x00000800
        /*0628*/ 	.word	0x000000ff
        /*062c*/ 	.word	0x0002d8c8
        /*0630*/ 	.short	0x0100
        /*0632*/ 	.byte	0x08
	.zero		1


	//   ....[22]....
        /*0634*/ 	.word	0x000013a0
        /*0638*/ 	.word	0x000000ff
        /*063c*/ 	.word	0x0002d800
        /*0640*/ 	.short	0x010a
        /*0642*/ 	.byte	0x26
	.zero		1


	//   ....[23]....
        /*0644*/ 	.word	0x00001430
        /*0648*/ 	.word	0x000000ff
        /*064c*/ 	.word	0x0002d830
        /*0650*/ 	.short	0x010a
        /*0652*/ 	.byte	0x26
	.zero		1


	//   ....[24]....
        /*0654*/ 	.word	0x00001490
        /*0658*/ 	.word	0x000000ff
        /*065c*/ 	.word	0x0002d830
        /*0660*/ 	.short	0x010a
        /*0662*/ 	.byte	0x26
	.zero		1


	//   ....[25]....
        /*0664*/ 	.word	0x00002230
        /*0668*/ 	.word	0x000000ff
        /*066c*/ 	.word	0x00000000
        /*0670*/ 	.short	0x0101
        /*0672*/ 	.byte	0x04
	.zero		1


	//   ....[26]....
        /*0674*/ 	.word	0x00004520
        /*0678*/ 	.word	0x000000ff
        /*067c*/ 	.word	0x0002d830
        /*0680*/ 	.short	0x010a
        /*0682*/ 	.byte	0x04
	.zero		1


	//   ....[27]....
        /*0684*/ 	.word	0x00004560
        /*0688*/ 	.word	0x000000ff
        /*068c*/ 	.word	0x0002d830
        /*0690*/ 	.short	0x010a
        /*0692*/ 	.byte	0x04
	.zero		1


	//   ....[28]....
        /*0694*/ 	.word	0x00004850
        /*0698*/ 	.word	0x000000ff
        /*069c*/ 	.word	0x0002d850
        /*06a0*/ 	.short	0x010a
        /*06a2*/ 	.byte	0x0a
	.zero		1


	//   ....[29]....
        /*06a4*/ 	.word	0x00004890
        /*06a8*/ 	.word	0x000000ff
        /*06ac*/ 	.word	0x0002d850
        /*06b0*/ 	.short	0x010a
        /*06b2*/ 	.byte	0x0a
	.zero		1


	//   ....[30]....
        /*06b4*/ 	.word	0x00005440
        /*06b8*/ 	.word	0x000000ff
        /*06bc*/ 	.word	0x00000000
        /*06c0*/ 	.short	0x0101
        /*06c2*/ 	.byte	0x0a
	.zero		1


	//   ....[31]....
        /*06c4*/ 	.word	0x00007220
        /*06c8*/ 	.word	0x000000ff
        /*06cc*/ 	.word	0x00000000
        /*06d0*/ 	.short	0x0101
        /*06d2*/ 	.byte	0x05
	.zero		1


	//   ....[32]....
        /*06d4*/ 	.word	0x000079e0
        /*06d8*/ 	.word	0x000000ff
        /*06dc*/ 	.word	0x0002d830
        /*06e0*/ 	.short	0x010a
        /*06e2*/ 	.byte	0x0a
	.zero		1


	//   ....[33]....
        /*06e4*/ 	.word	0x00007a20
        /*06e8*/ 	.word	0x000000ff
        /*06ec*/ 	.word	0x0002d830
        /*06f0*/ 	.short	0x010a
        /*06f2*/ 	.byte	0x0a
	.zero		1


	//   ....[34]....
        /*06f4*/ 	.word	0x00007cc0
        /*06f8*/ 	.word	0x000000ff
        /*06fc*/ 	.word	0x0002d850
        /*0700*/ 	.short	0x010a
        /*0702*/ 	.byte	0x0a
	.zero		1


	//   ....[35]....
        /*0704*/ 	.word	0x00007d00
        /*0708*/ 	.word	0x000000ff
        /*070c*/ 	.word	0x0002d850
        /*0710*/ 	.short	0x010a
        /*0712*/ 	.byte	0x0a
	.zero		1


	//   ....[36]....
        /*0714*/ 	.word	0x000085b0
        /*0718*/ 	.word	0x000000ff
        /*071c*/ 	.word	0x00000000
        /*0720*/ 	.short	0x0101
        /*0722*/ 	.byte	0x0a
	.zero		1


	//   ....[37]....
        /*0724*/ 	.word	0x00009c40
        /*0728*/ 	.word	0x000000ff
        /*072c*/ 	.word	0x00000000
        /*0730*/ 	.short	0x0101
        /*0732*/ 	.byte	0x07
	.zero		1


	//   ....[38]....
        /*0734*/ 	.word	0x0000a170
        /*0738*/ 	.word	0x000000ff
        /*073c*/ 	.word	0x0002d850
        /*0740*/ 	.short	0x010a
        /*0742*/ 	.byte	0x05
	.zero		1


	//   ....[39]....
        /*0744*/ 	.word	0x0000a1b0
        /*0748*/ 	.word	0x000000ff
        /*074c*/ 	.word	0x0002d850
        /*0750*/ 	.short	0x010a
        /*0752*/ 	.byte	0x05
	.zero		1


	//   ....[40]....
        /*0754*/ 	.word	0x0000a990
        /*0758*/ 	.word	0x000000ff
        /*075c*/ 	.word	0x00000000
        /*0760*/ 	.short	0x0101
        /*0762*/ 	.byte	0x05
	.zero		1


	//   ....[41]....
        /*0764*/ 	.word	0x0000b3c0
        /*0768*/ 	.word	0x000000ff
        /*076c*/ 	.word	0x00000000
        /*0770*/ 	.short	0x0101
        /*0772*/ 	.byte	0x04
	.zero		1


	//   ....[42]....
        /*0774*/ 	.word	0x0000d0b0
        /*0778*/ 	.word	0x000000ff
        /*077c*/ 	.word	0x0002d840
        /*0780*/ 	.short	0x010a
        /*0782*/ 	.byte	0x2e
	.zero		1


	//   ....[43]....
        /*0784*/ 	.word	0x0000d770
        /*0788*/ 	.word	0x000000ff
        /*078c*/ 	.word	0x0002d830
        /*0790*/ 	.short	0x0107
        /*0792*/ 	.byte	0x2e
	.zero		1


	//   ....[44]....
        /*0794*/ 	.word	0x0000d7e0
        /*0798*/ 	.word	0x000000ff
        /*079c*/ 	.word	0x0002d830
        /*07a0*/ 	.short	0x0101
        /*07a2*/ 	.byte	0x2e
	.zero		1


	//   ....[45]....
        /*07a4*/ 	.word	0x0000e320
        /*07a8*/ 	.word	0x000000ff
        /*07ac*/ 	.word	0x0002d800
        /*07b0*/ 	.short	0x0107
        /*07b2*/ 	.byte	0x2e
	.zero		1


	//   ....[46]....
        /*07b4*/ 	.word	0x0000e380
        /*07b8*/ 	.word	0x000000ff
        /*07bc*/ 	.word	0x0002d800
        /*07c0*/ 	.short	0x0101
        /*07c2*/ 	.byte	0x2e
	.zero		1


	//   ....[47]....
        /*07c4*/ 	.word	0x0000e3b0
        /*07c8*/ 	.word	0x000000ff
        /*07cc*/ 	.word	0x0002d820
        /*07d0*/ 	.short	0x010a
        /*07d2*/ 	.byte	0x2e
	.zero		1


	//   ....[48]....
        /*07d4*/ 	.word	0x0000e7d0
        /*07d8*/ 	.word	0x00000007
        /*07dc*/ 	.word	0x0002d840
        /*07e0*/ 	.short	0x010a
        /*07e2*/ 	.byte	0x3f
	.zero		1


	//   ....[49]....
        /*07e4*/ 	.word	0x0000ec40
        /*07e8*/ 	.word	0x00000007
        /*07ec*/ 	.word	0x0002d830
        /*07f0*/ 	.short	0x0107
        /*07f2*/ 	.byte	0x3f
	.zero		1


	//   ....[50]....
        /*07f4*/ 	.word	0x0000ecf0
        /*07f8*/ 	.word	0x00000007
        /*07fc*/ 	.word	0x0002d830
        /*0800*/ 	.short	0x0101
        /*0802*/ 	.byte	0x3f
	.zero		1


	//   ....[51]....
        /*0804*/ 	.word	0x0000ed50
        /*0808*/ 	.word	0x00000007
        /*080c*/ 	.word	0x0002d860
        /*0810*/ 	.short	0x010a
        /*0812*/ 	.byte	0x3f
	.zero		1


	//   ....[52]....
        /*0814*/ 	.word	0x0000f0b0
        /*0818*/ 	.word	0x00000007
        /*081c*/ 	.word	0x0002d850
        /*0820*/ 	.short	0x0107
        /*0822*/ 	.byte	0x3f
	.zero		1


	//   ....[53]....
        /*0824*/ 	.word	0x0000f220
        /*0828*/ 	.word	0x00000007
        /*082c*/ 	.word	0x0002d850
        /*0830*/ 	.short	0x0101
        /*0832*/ 	.byte	0x3f
	.zero		1


	//   ....[54]....
        /*0834*/ 	.word	0x0000f3a0
        /*0838*/ 	.word	0x00000000
        /*083c*/ 	.word	0x0002d860
        /*0840*/ 	.short	0x010a
        /*0842*/ 	.byte	0x3f
	.zero		1


	//   ....[55]....
        /*0844*/ 	.word	0x0000f7e0
        /*0848*/ 	.word	0x00000000
        /*084c*/ 	.word	0x0002d850
        /*0850*/ 	.short	0x0107
        /*0852*/ 	.byte	0x3f
	.zero		1


	//   ....[56]....
        /*0854*/ 	.word	0x0000f8a0
        /*0858*/ 	.word	0x00000000
        /*085c*/ 	.word	0x0002d850
        /*0860*/ 	.short	0x0101
        /*0862*/ 	.byte	0x3f
	.zero		1


	//   ....[57]....
        /*0864*/ 	.word	0x0000f930
        /*0868*/ 	.word	0x00000007
        /*086c*/ 	.word	0x0002d820
        /*0870*/ 	.short	0x010a
        /*0872*/ 	.byte	0x3f
	.zero		1


	//   ....[58]....
        /*0874*/ 	.word	0x0000fab0
        /*0878*/ 	.word	0x00000005
        /*087c*/ 	.word	0x0002d840
        /*0880*/ 	.short	0x010a
        /*0882*/ 	.byte	0x3f
	.zero		1


	//   ....[59]....
        /*0884*/ 	.word	0x0000fb50
        /*0888*/ 	.word	0x00000003
        /*088c*/ 	.word	0x0002d840
        /*0890*/ 	.short	0x010a
        /*0892*/ 	.byte	0x3f
	.zero		1


	//   ....[60]....
        /*0894*/ 	.word	0x0000fb90
        /*0898*/ 	.word	0x00000005
        /*089c*/ 	.word	0x0002d860
        /*08a0*/ 	.short	0x010a
        /*08a2*/ 	.byte	0x3f
	.zero		1


	//   ....[61]....
        /*08a4*/ 	.word	0x0000fbd0
        /*08a8*/ 	.word	0x00000003
        /*08ac*/ 	.word	0x0002d860
        /*08b0*/ 	.short	0x010a
        /*08b2*/ 	.byte	0x3f
	.zero		1


	//   ....[62]....
        /*08b4*/ 	.word	0x0000fc40
        /*08b8*/ 	.word	0x00000003
        /*08bc*/ 	.word	0x0002d800
        /*08c0*/ 	.short	0x010a
        /*08c2*/ 	.byte	0x3f
	.zero		1


	//   ....[63]....
        /*08c4*/ 	.word	0x0000fca0
        /*08c8*/ 	.word	0x00000003
        /*08cc*/ 	.word	0x0002d830
        /*08d0*/ 	.short	0x010a
        /*08d2*/ 	.byte	0x3f
	.zero		1


	//   ....[64]....
        /*08d4*/ 	.word	0x0000fd00
        /*08d8*/ 	.word	0x0000000f
        /*08dc*/ 	.word	0x0002d830
        /*08e0*/ 	.short	0x010a
        /*08e2*/ 	.byte	0x3f
	.zero		1


	//   ....[65]....
        /*08e4*/ 	.word	0x0000fd60
        /*08e8*/ 	.word	0x0000000f
        /*08ec*/ 	.word	0x0002d850
        /*08f0*/ 	.short	0x010a
        /*08f2*/ 	.byte	0x3f
	.zero		1


	//   ....[66]....
        /*08f4*/ 	.word	0x0000fdc0
        /*08f8*/ 	.word	0x0000000d
        /*08fc*/ 	.word	0x0002d830
        /*0900*/ 	.short	0x010a
        /*0902*/ 	.byte	0x3f
	.zero		1


	//   ....[67]....
        /*0904*/ 	.word	0x0000fe20
        /*0908*/ 	.word	0x0000000d
        /*090c*/ 	.word	0x0002d850
        /*0910*/ 	.short	0x010a
        /*0912*/ 	.byte	0x3f
	.zero		1


	//   ....[68]....
        /*0914*/ 	.word	0x0000fe80
        /*0918*/ 	.word	0x00000005
        /*091c*/ 	.word	0x0002d850
        /*0920*/ 	.short	0x010a
        /*0922*/ 	.byte	0x3f
	.zero		1


	//   ....[69]....
        /*0924*/ 	.word	0x0000ff60
        /*0928*/ 	.word	0x00000003
        /*092c*/ 	.word	0x0002d840
        /*0930*/ 	.short	0x010a
        /*0932*/ 	.byte	0x3f
	.zero		1


	//   ....[70]....
        /*0934*/ 	.word	0x00010d30
        /*0938*/ 	.word	0x00000003
        /*093c*/ 	.word	0x0002d820
        /*0940*/ 	.short	0x010a
        /*0942*/ 	.byte	0x3f
	.zero		1


	//   ....[71]....
        /*0944*/ 	.word	0x00010d80
        /*0948*/ 	.word	0x00000007
        /*094c*/ 	.word	0x0002d840
        /*0950*/ 	.short	0x010a
        /*0952*/ 	.byte	0x3f
	.zero		1


	//   ....[72]....
        /*0954*/ 	.word	0x00011320
        /*0958*/ 	.word	0x00000007
        /*095c*/ 	.word	0x0002d860
        /*0960*/ 	.short	0x010a
        /*0962*/ 	.byte	0x3f
	.zero		1


	//   ....[73]....
        /*0964*/ 	.word	0x000118c0
        /*0968*/ 	.word	0x00000000
        /*096c*/ 	.word	0x0002d860
        /*0970*/ 	.short	0x010a
        /*0972*/ 	.byte	0x3f
	.zero		1


	//   ....[74]....
        /*0974*/ 	.word	0x00011f00
        /*0978*/ 	.word	0x00000007
        /*097c*/ 	.word	0x0002d820
        /*0980*/ 	.short	0x010a
        /*0982*/ 	.byte	0x3f
	.zero		1


	//   ....[75]....
        /*0984*/ 	.word	0x000120a0
        /*0988*/ 	.word	0x00000005
        /*098c*/ 	.word	0x0002d840
        /*0990*/ 	.short	0x010a
        /*0992*/ 	.byte	0x3f
	.zero		1


	//   ....[76]....
        /*0994*/ 	.word	0x000120f0
        /*0998*/ 	.word	0x00000003
        /*099c*/ 	.word	0x0002d840
        /*09a0*/ 	.short	0x010a
        /*09a2*/ 	.byte	0x3f
	.zero		1


	//   ....[77]....
        /*09a4*/ 	.word	0x00012140
        /*09a8*/ 	.word	0x00000005
        /*09ac*/ 	.word	0x0002d860
        /*09b0*/ 	.short	0x010a
        /*09b2*/ 	.byte	0x3f
	.zero		1


	//----- nvinfo : EIATTR_NUM_MBARRIERS
	.align		4
.L_1289:
        /*09b4*/ 	.byte	0x03, 0x38
        /*09b6*/ 	.short	0x0016


	//----- nvinfo : EIATTR_EXIT_INSTR_OFFSETS
	.align		4
        /*09b8*/ 	.byte	0x04, 0x1c
        /*09ba*/ 	.short	(.L_1291 - .L_1290)


	//   ....[0]....
.L_1290:
        /*09bc*/ 	.word	0x0000fc20


	//----- nvinfo : EIATTR_MAX_THREADS
	.align		4
.L_1291:
        /*09c0*/ 	.byte	0x04, 0x05
        /*09c2*/ 	.short	(.L_1293 - .L_1292)
.L_1292:
        /*09c4*/ 	.word	0x00000200
        /*09c8*/ 	.word	0x00000001
        /*09cc*/ 	.word	0x00000001


	//----- nvinfo : EIATTR_CRS_STACK_SIZE
	.align		4
.L_1293:
        /*09d0*/ 	.byte	0x04, 0x1e
        /*09d2*/ 	.short	(.L_1295 - .L_1294)
.L_1294:
        /*09d4*/ 	.word	0x00000000


	//----- nvinfo : EIATTR_CBANK_PARAM_SIZE
	.align		4
.L_1295:
        /*09d8*/ 	.byte	0x03, 0x19
        /*09da*/ 	.short	0x0a70


	//----- nvinfo : EIATTR_PARAM_CBANK
	.align		4
        /*09dc*/ 	.byte	0x04, 0x0a
        /*09de*/ 	.short	(.L_1297 - .L_1296)
	.align		4
.L_1296:
        /*09e0*/ 	.word	index@(.nv.constant0._ZN7cutlass13device_kernelIN5flash11enable_sm90INS1_16FlashAttnFwdSm90INS1_25CollectiveMainloopFwdSm90ILi2EN4cute5tupleIJNS5_1CILi1EEES8_S8_EEENS6_IJNS7_ILi192EEENS7_ILi128EEENS7_ILi96EEEEEELi96ENS_6half_tEfNS_4arch4Sm90ELb1ELb0ELb1ELb0ELb1ELb0ELb0ELb0ELb1ELb1ELb1ELb0EEENS1_21CollectiveEpilogueFwdINS6_IJSA_SC_SB_EEES9_SE_SG_Li384ELb0ELb1ELb1ELb0EEENS1_19SingleTileSchedulerILb0ELb1ELb1ELi192EEEEEEEEEvNT_6ParamsE)
        /*09e4*/ 	.short	0x0210
        /*09e6*/ 	.short	0x0a70


	//----- nvinfo : EIATTR_SW_WAR
	.align		4
.L_1297:
        /*09e8*/ 	.byte	0x04, 0x36
        /*09ea*/ 	.short	(.L_1299 - .L_1298)
.L_1298:
        /*09ec*/ 	.word	0x00000008
.L_1299:


//--------------------- .nv.info._ZN7cutlass13device_kernelIN5flash11enable_sm90INS1_16FlashAttnFwdSm90INS1_25CollectiveMainloopFwdSm90ILi2EN4cute5tupleIJNS5_1CILi1EEES8_S8_EEENS6_IJNS7_ILi192EEENS7_ILi128EEENS7_ILi96EEEEEELi96ENS_6half_tEfNS_4arch4Sm90ELb1ELb0ELb1ELb1ELb1ELb0ELb0ELb0ELb1ELb1ELb1ELb0EEENS1_21CollectiveEpilogueFwdINS6_IJSA_SC_SB_EEES9_SE_SG_Li384ELb1ELb1ELb1ELb0EEENS1_36VarlenDynamicPersistentTileSchedulerILi192ELi128ELi384ELi128ELb1ELb1ELb1ELb1ELb1ELb1EEEEEEEEEvNT_6ParamsE --------------------------
	.section	.nv.info._ZN7cutlass13device_kernelIN5flash11enable_sm90INS1_16FlashAttnFwdSm90INS1_25CollectiveMainloopFwdSm90ILi2EN4cute5tupleIJNS5_1CILi1EEES8_S8_EEENS6_IJNS7_ILi192EEENS7_ILi128EEENS7_ILi96EEEEEELi96ENS_6half_tEfNS_4arch4Sm90ELb1ELb0ELb1ELb1ELb1ELb0ELb0ELb0ELb1ELb1ELb1ELb0EEENS1_21CollectiveEpilogueFwdINS6_IJSA_SC_SB_EEES9_SE_SG_Li384ELb1ELb1ELb1ELb0EEENS1_36VarlenDynamicPersistentTileSchedulerILi192ELi128ELi384ELi128ELb1ELb1ELb1ELb1ELb1ELb1EEEEEEEEEvNT_6ParamsE,"",@"SHT_CUDA_INFO"
	.sectionflags	@""
	.align	4


	//----- nvinfo : EIATTR_CUDA_API_VERSION
	.align		4
        /*0000*/ 	.byte	0x04, 0x37
        /*0002*/ 	.short	(.L_1301 - .L_1300)
.L_1300:
        /*0004*/ 	.word	0x00000082


	//----- nvinfo : EIATTR_KPARAM_INFO
	.align		4
.L_1301:
        /*0008*/ 	.byte	0x04, 0x17
        /*000a*/ 	.short	(.L_1303 - .L_1302)
.L_1302:
        /*000c*/ 	.word	0x00000000
        /*0010*/ 	.short	0x0000
        /*0012*/ 	.short	0x0070
        /*0014*/ 	.byte	0x00, 0xf0, 0x01, 0x2a


	//----- nvinfo : EIATTR_SPARSE_MMA_MASK
	.align		4
.L_1303:
        /*0018*/ 	.byte	0x03, 0x50
        /*001a*/ 	.short	0x0000


	//----- nvinfo : EIATTR_MAXREG_COUNT
	.align		4
        /*001c*/ 	.byte	0x03, 0x1b
        /*001e*/ 	.short	0x0080


	//----- nvinfo : EIATTR_NUM_BARRIERS
	.align		4
        /*0020*/ 	.byte	0x02, 0x4c
        /*0022*/ 	.byte	0x10
	.zero		1


	//----- nvinfo : EIATTR_EXTERNS
	.align		4
        /*0024*/ 	.byte	0x04, 0x0f
        /*0026*/ 	.short	(.L_1305 - .L_1304)


	//   ....[0]....
	.align		4
.L_1304:
        /*0028*/ 	.word	index@(__assertfail)


	//----- nvinfo : EIATTR_ANNOTATIONS
	.align		4
.L_1305:
        /*002c*/ 	.byte	0x04, 0x55
        /*002e*/ 	.short	(.L_1307 - .L_1306)


	//   ....[0]....
.L_1306:
        /* <DEDUP_REMOVED lines=43> */


	//----- nvinfo : EIATTR_MERCURY_ISA_VERSION
	.align		4
.L_1307:
        /*02c8*/ 	.byte	0x03, 0x5f
        /*02ca*/ 	.short	0x0101


	//----- nvinfo : EIATTR_UNUSED_LOAD_BYTE_OFFSET
	.align		4
        /*02cc*/ 	.byte	0x04, 0x44
        /*02ce*/ 	.short	(.L_1309 - .L_1308)


	//   ....[0]....
.L_1308:
        /*02d0*/ 	.word	0x00000970
        /*02d4*/ 	.word	0x0000fff0


	//   ....[1]....
        /*02d8*/ 	.word	0x0000ac50
        /*02dc*/ 	.word	0x0000fff0


	//----- nvinfo : EIATTR_INT_WARP_WIDE_INSTR_OFFSETS
	.align		4
.L_1309:
        /*02e0*/ 	.byte	0x04, 0x31
        /*02e2*/ 	.short	(.L_1311 - .L_1310)


	//   ....[0]....
.L_1310:
        /*02e4*/ 	.word	0x000000c0


	//   ....[1]....
        /*02e8*/ 	.word	0x000000d0


	//   ....[2]....
        /*02ec*/ 	.word	0x00000170


	//   ....[3]....
        /*02f0*/ 	.word	0x0000ef90


	//   ....[4]....
        /*02f4*/ 	.word	0x0000f020


	//   ....[5]....
        /*02f8*/ 	.word	0x00011d50


	//   ....[6]....
        /*02fc*/ 	.word	0x00011de0


	//----- nvinfo : EIATTR_COOP_GROUP_MASK_REGIDS
	.align		4
.L_1311:
        /*0300*/ 	.byte	0x04, 0x29
        /*0302*/ 	.short	(.L_1313 - .L_1312)


	//   ....[0]....
.L_1312:
        /*0304*/ 	.word	0xffffffff


	//   ....[1]....
        /*0308*/ 	.word	0xffffffff


	//   ....[2]....
        /*030c*/ 	.word	0xffffffff


	//   ....[3]....
        /*0310*/ 	.word	0xffffffff


	//   ....[4]....
        /*0314*/ 	.word	0xffffffff


	//   ....[5]....
        /*0318*/ 	.word	0xffffffff


	//   ....[6]....
        /*031c*/ 	.word	0xffffffff


	//   ....[7]....
        /*0320*/ 	.word	0xffffffff


	//   ....[8]....
        /*0324*/ 	.word	0xffffffff


	//   ....[9]....
        /*0328*/ 	.word	0xffffffff


	//   ....[10]....
        /*032c*/ 	.word	0xffffffff


	//   ....[11]....
        /*0330*/ 	.word	0xffffffff


	//   ....[12]....
        /*0334*/ 	.word	0xffffffff


	//   ....[13]....
        /*0338*/ 	.word	0xffffffff


	//   ....[14]....
        /*033c*/ 	.word	0xffffffff


	//   ....[15]....
        /*0340*/ 	.word	0xffffffff


	//   ....[16]....
        /*0344*/ 	.word	0xffffffff


	//   ....[17]....
        /*0348*/ 	.word	0xffffffff


	//   ....[18]....
        /*034c*/ 	.word	0xffffffff


	//   ....[19]....
        /*0350*/ 	.word	0xffffffff


	//   ....[20]....
        /*0354*/ 	.word	0xffffffff


	//   ....[21]....
        /*0358*/ 	.word	0xffffffff


	//   ....[22]....
        /*035c*/ 	.word	0xffffffff


	//   ....[23]....
        /*0360*/ 	.word	0xffffffff


	//   ....[24]....
        /*0364*/ 	.word	0xffffffff


	//   ....[25]....
        /*0368*/ 	.word	0xffffffff


	//   ....[26]....
        /*036c*/ 	.word	0xffffffff


	//   ....[27]....
        /*0370*/ 	.word	0xffffffff


	//   ....[28]....
        /*0374*/ 	.word	0xffffffff


	//   ....[29]....
        /*0378*/ 	.word	0xffffffff


	//   ....[30]....
        /*037c*/ 	.word	0xffffffff


	//   ....[31]....
        /*0380*/ 	.word	0xffffffff


	//   ....[32]....
        /*0384*/ 	.word	0xffffffff


	//   ....[33]....
        /*0388*/ 	.word	0xffffffff


	//   ....[34]....
        /*038c*/ 	.word	0xffffffff


	//   ....[35]....
        /*0390*/ 	.word	0xffffffff


	//   ....[36]....
        /*0394*/ 	.word	0xffffffff


	//   ....[37]....
        /*0398*/ 	.word	0xffffffff


	//   ....[38]....
        /*039c*/ 	.word	0xffffffff


	//   ....[39]....
        /*03a0*/ 	.word	0xffffffff


	//   ....[40]....
        /*03a4*/ 	.word	0xffffffff


	//   ....[41]....
        /*03a8*/ 	.word	0xffffffff


	//   ....[42]....
        /*03ac*/ 	.word	0xffffffff


	//   ....[43]....
        /*03b0*/ 	.word	0xffffffff


	//   ....[44]....
        /*03b4*/ 	.word	0xffffffff


	//   ....[45]....
        /*03b8*/ 	.word	0xffffffff


	//   ....[46]....
        /*03bc*/ 	.word	0xffffffff


	//   ....[47]....
        /*03c0*/ 	.word	0xffffffff


	//   ....[48]....
        /*03c4*/ 	.word	0xffffffff


	//   ....[49]....
        /*03c8*/ 	.word	0xffffffff


	//   ....[50]....
        /*03cc*/ 	.word	0xffffffff


	//   ....[51]....
        /*03d0*/ 	.word	0xffffffff


	//   ....[52]....
        /*03d4*/ 	.word	0xffffffff


	//   ....[53]....
        /*03d8*/ 	.word	0xffffffff


	//   ....[54]....
        /*03dc*/ 	.word	0xffffffff


	//   ....[55]....
        /*03e0*/ 	.word	0xffffffff


	//   ....[56]....
        /*03e4*/ 	.word	0xffffffff


	//   ....[57]....
        /*03e8*/ 	.word	0xffffffff


	//   ....[58]....
        /*03ec*/ 	.word	0xffffffff


	//   ....[59]....
        /*03f0*/ 	.word	0xffffffff


	//   ....[60]....
        /*03f4*/ 	.word	0xffffffff


	//   ....[61]....
        /*03f8*/ 	.word	0xffffffff


	//   ....[62]....
        /*03fc*/ 	.word	0xffffffff


	//   ....[63]....
        /*0400*/ 	.word	0xffffffff


	//   ....[64]....
        /*0404*/ 	.word	0xffffffff


	//   ....[65]....
        /*0408*/ 	.word	0xffffffff


	//   ....[66]....
        /*040c*/ 	.word	0xffffffff


	//   ....[67]....
        /*0410*/ 	.word	0xffffffff


	//   ....[68]....
        /*0414*/ 	.word	0xffffffff


	//   ....[69]....
        /*0418*/ 	.word	0xffffffff


	//   ....[70]....
        /*041c*/ 	.word	0xffffffff


	//   ....[71]....
        /*0420*/ 	.word	0xffffffff


	//   ....[72]....
        /*0424*/ 	.word	0xffffffff


	//   ....[73]....
        /*0428*/ 	.word	0xffffffff


	//   ....[74]....
        /*042c*/ 	.word	0xffffffff


	//   ....[75]....
        /*0430*/ 	.word	0xffffffff


	//   ....[76]....
        /*0434*/ 	.word	0xffffffff


	//   ....[77]....
        /*0438*/ 	.word	0xffffffff


	//   ....[78]....
        /*043c*/ 	.word	0xffffffff


	//   ....[79]....
        /*0440*/ 	.word	0xffffffff


	//   ....[80]....
        /*0444*/ 	.word	0xffffffff


	//   ....[81]....
        /*0448*/ 	.word	0xffffffff


	//   ....[82]....
        /*044c*/ 	.word	0xffffffff


	//   ....[83]....
        /*0450*/ 	.word	0xffffffff


	//   ....[84]....
        /*0454*/ 	.word	0xffffffff


	//   ....[85]....
        /*0458*/ 	.word	0xffffffff


	//   ....[86]....
        /*045c*/ 	.word	0xffffffff


	//   ....[87]....
        /*0460*/ 	.word	0xffffffff


	//   ....[88]....
        /*0464*/ 	.word	0xffffffff


	//   ....[89]....
        /*0468*/ 	.word	0xffffffff


	//   ....[90]....
        /*046c*/ 	.word	0xffffffff


	//   ....[91]....
        /*0470*/ 	.word	0xffffffff


	//   ....[92]....
        /*0474*/ 	.word	0xffffffff


	//   ....[93]....
        /*0478*/ 	.word	0xffffffff


	//   ....[94]....
        /*047c*/ 	.word	0xffffffff


	//   ....[95]....
        /*0480*/ 	.word	0xffffffff


	//   ....[96]....
        /*0484*/ 	.word	0xffffffff


	//   ....[97]....
        /*0488*/ 	.word	0xffffffff


	//   ....[98]....
        /*048c*/ 	.word	0xffffffff


	//   ....[99]....
        /*0490*/ 	.word	0xffffffff


	//   ....[100]....
        /*0494*/ 	.word	0xffffffff


	//   ....[101]....
        /*0498*/ 	.word	0xffffffff


	//   ....[102]....
        /*049c*/ 	.word	0xffffffff


	//   ....[103]....
        /*04a0*/ 	.word	0xffffffff


	//   ....[104]....
        /*04a4*/ 	.word	0xffffffff


	//   ....[105]....
        /*04a8*/ 	.word	0xffffffff


	//   ....[106]....
        /*04ac*/ 	.word	0xffffffff


	//   ....[107]....
        /*04b0*/ 	.word	0xffffffff


	//   ....[108]....
        /*04b4*/ 	.word	0xffffffff


	//   ....[109]....
        /*04b8*/ 	.word	0xffffffff


	//   ....[110]....
        /*04bc*/ 	.word	0xffffffff


	//   ....[111]....
        /*04c0*/ 	.word	0xffffffff


	//   ....[112]....
        /*04c4*/ 	.word	0xffffffff


	//   ....[113]....
        /*04c8*/ 	.word	0xffffffff


	//   ....[114]....
        /*04cc*/ 	.word	0xffffffff


	//   ....[115]....
        /*04d0*/ 	.word	0xffffffff


	//   ....[116]....
        /*04d4*/ 	.word	0xffffffff


	//   ....[117]....
        /*04d8*/ 	.word	0xffffffff


	//   ....[118]....
        /*04dc*/ 	.word	0xffffffff


	//   ....[119]....
        /*04e0*/ 	.word	0xffffffff


	//   ....[120]....
        /*04e4*/ 	.word	0xffffffff


	//   ....[121]....
        /*04e8*/ 	.word	0xffffffff


	//   ....[122]....
        /*04ec*/ 	.word	0xffffffff


	//   ....[123]....
        /*04f0*/ 	.word	0xffffffff


	//   ....[124]....
        /*04f4*/ 	.word	0xffffffff


	//   ....[125]....
        /*04f8*/ 	.word	0xffffffff


	//   ....[126]....
        /*04fc*/ 	.word	0x0500000f


	//   ....[127]....
        /*0500*/ 	.word	0x0500000f


	//   ....[128]....
        /*0504*/ 	.word	0x0500000f


	//   ....[129]....
        /*0508*/ 	.word	0x0500000f


	//   ....[130]....
        /*050c*/ 	.word	0x0500000f


	//   ....[131]....
        /*0510*/ 	.word	0x0500000f


	//   ....[132]....
        /*0514*/ 	.word	0x0500000f


	//   ....[133]....
        /*0518*/ 	.word	0x0500000f


	//   ....[134]....
        /*051c*/ 	.word	0x0500000f


	//   ....[135]....
        /*0520*/ 	.word	0x0500000f


	//   ....[136]....
        /*0524*/ 	.word	0x0500000f


	//   ....[137]....
        /*0528*/ 	.word	0x0500000f


	//   ....[138]....
        /*052c*/ 	.word	0x0500000f


	//   ....[139]....
        /*0530*/ 	.word	0x0500000f


	//   ....[140]....
        /*0534*/ 	.word	0x0500000f


	//   ....[141]....
        /*0538*/ 	.word	0x0500000f


	//   ....[142]....
        /*053c*/ 	.word	0x0500000f


	//   ....[143]....
        /*0540*/ 	.word	0x0500000f


	//   ....[144]....
        /*0544*/ 	.word	0x0500000f


	//   ....[145]....
        /*0548*/ 	.word	0x0500000f


	//   ....[146]....
        /*054c*/ 	.word	0x0500000f


	//   ....[147]....
        /*0550*/ 	.word	0x0500000f


	//   ....[148]....
        /*0554*/ 	.word	0x0500000f


	//   ....[149]....
        /*0558*/ 	.word	0x0500000f


	//   ....[150]....
        /*055c*/ 	.word	0x0500000f


	//   ....[151]....
        /*0560*/ 	.word	0x0500000f


	//   ....[152]....
        /*0564*/ 	.word	0x0500000f


	//   ....[153]....
        /*0568*/ 	.word	0x0500000f


	//   ....[154]....
        /*056c*/ 	.word	0x0500000f


	//   ....[155]....
        /*0570*/ 	.word	0x0500000f


	//   ....[156]....
        /*0574*/ 	.word	0x0500000f


	//   ....[157]....
        /*0578*/ 	.word	0x0500000f


	//   ....[158]....
        /*057c*/ 	.word	0x0500000f


	//   ....[159]....
        /*0580*/ 	.word	0x0500000f


	//   ....[160]....
        /*0584*/ 	.word	0x0500000f


	//   ....[161]....
        /*0588*/ 	.word	0x0500000f


	//   ....[162]....
        /*058c*/ 	.word	0x0500000f


	//   ....[163]....
        /*0590*/ 	.word	0x0500000f


	//   ....[164]....
        /*0594*/ 	.word	0x0500000f


	//   ....[165]....
        /*0598*/ 	.word	0x0500000f


	//   ....[166]....
        /*059c*/ 	.word	0x0500000f


	//   ....[167]....
        /*05a0*/ 	.word	0x0500000f


	//   ....[168]....
        /*05a4*/ 	.word	0x0500000f


	//   ....[169]....
        /*05a8*/ 	.word	0x0500000f


	//   ....[170]....
        /*05ac*/ 	.word	0x0500000f


	//   ....[171]....
        /*05b0*/ 	.word	0x0500000f


	//   ....[172]....
        /*05b4*/ 	.word	0x0500000f


	//   ....[173]....
        /*05b8*/ 	.word	0x0500000f


	//   ....[174]....
        /*05bc*/ 	.word	0x0500000f


	//   ....[175]....
        /*05c0*/ 	.word	0x0500000f


	//   ....[176]....
        /*05c4*/ 	.word	0x0500000f


	//   ....[177]....
        /*05c8*/ 	.word	0x0500000f


	//   ....[178]....
        /*05cc*/ 	.word	0x0500000f


	//   ....[179]....
        /*05d0*/ 	.word	0x0500000f


	//   ....[180]....
        /*05d4*/ 	.word	0x0500000f


	//   ....[181]....
        /*05d8*/ 	.word	0x0500000f


	//   ....[182]....
        /*05dc*/ 	.word	0x0500000f


	//   ....[183]....
        /*05e0*/ 	.word	0x0500000f


	//   ....[184]....
        /*05e4*/ 	.word	0x0500000f


	//   ....[185]....
        /*05e8*/ 	.word	0x0500000f


	//   ....[186]....
        /*05ec*/ 	.word	0x0500000f


	//   ....[187]....
        /*05f0*/ 	.word	0x0500000f


	//   ....[188]....
        /*05f4*/ 	.word	0x0500000f


	//   ....[189]....
        /*05f8*/ 	.word	0x0500000f


	//----- nvinfo : EIATTR_COOP_GROUP_INSTR_OFFSETS
	.align		4
.L_1313:
        /*05fc*/ 	.byte	0x04, 0x28
        /*05fe*/ 	.short	(.L_1315 - .L_1314)


	//   ....[0]....
.L_1314:
        /*0600*/ 	.word	0x00000080


	//   ....[1]....
        /*0604*/ 	.word	0x000000b0


	//   ....[2]....
        /*0608*/ 	.word	0x000002d0


	//   ....[3]....
        /*060c*/ 	.word	0x00000430


	//   ....[4]....
        /*0610*/ 	.word	0x00000550


	//   ....[5]....
        /*0614*/ 	.word	0x000006b0


	//   ....[6]....
        /*0618*/ 	.word	0x000019b0


	//   ....[7]....
        /*061c*/ 	.word	0x00002400


	//   ....[8]....
        /*0620*/ 	.word	0x00002450


	//   ....[9]....
        /*0624*/ 	.word	0x00002d30


	//   ....[10]....
        /*0628*/ 	.word	0x00002df0


	//   ....[11]....
        /*062c*/ 	.word	0x00003850


	//   ....[12]....
        /*0630*/ 	.word	0x000038a0


	//   ....[13]....
        /*0634*/ 	.word	0x000046b0


	//   ....[14]....
        /*0638*/ 	.word	0x00005420


	//   ....[15]....
        /*063c*/ 	.word	0x000054b0


	//   ....[16]....
        /*0640*/ 	.word	0x00005d20


	//   ....[17]....
        /*0644*/ 	.word	0x00005e50


	//   ....[18]....
        /*0648*/ 	.word	0x00006870


	//   ....[19]....
        /*064c*/ 	.word	0x000068d0


	//   ....[20]....
        /*0650*/ 	.word	0x000078f0


	//   ....[21]....
        /*0654*/ 	.word	0x00008a60


	//   ....[22]....
        /*0658*/ 	.word	0x00008ac0


	//   ....[23]....
        /*065c*/ 	.word	0x00008e90


	//   ....[24]....
        /*0660*/ 	.word	0x00008eb0


	//   ....[25]....
        /*0664*/ 	.word	0x0000a1f0


	//   ....[26]....
        /*0668*/ 	.word	0x0000a2f0


	//   ....[27]....
        /*066c*/ 	.word	0x0000a340


	//   ....[28]....
        /*0670*/ 	.word	0x0000a400


	//   ....[29]....
        /*0674*/ 	.word	0x0000a430


	//   ....[30]....
        /*0678*/ 	.word	0x0000b5b0


	//   ....[31]....
        /*067c*/ 	.word	0x0000b5c0


	//   ....[32]....
        /*0680*/ 	.word	0x0000b5d0


	//   ....[33]....
        /*0684*/ 	.word	0x0000b610


	//   ....[34]....
        /*0688*/ 	.word	0x0000bcd0


	//   ....[35]....
        /*068c*/ 	.word	0x0000bd00


	//   ....[36]....
        /*0690*/ 	.word	0x0000be20


	//   ....[37]....
        /*0694*/ 	.word	0x0000be40


	//   ....[38]....
        /*0698*/ 	.word	0x0000c310


	//   ....[39]....
        /*069c*/ 	.word	0x0000c350


	//   ....[40]....
        /*06a0*/ 	.word	0x0000c6e0


	//   ....[41]....
        /*06a4*/ 	.word	0x0000c6f0


	//   ....[42]....
        /*06a8*/ 	.word	0x0000d290


	//   ....[43]....
        /*06ac*/ 	.word	0x0000d2a0


	//   ....[44]....
        /*06b0*/ 	.word	0x0000d3a0


	//   ....[45]....
        /*06b4*/ 	.word	0x0000d3c0


	//   ....[46]....
        /*06b8*/ 	.word	0x0000d540


	//   ....[47]....
        /*06bc*/ 	.word	0x0000d760


	//   ....[48]....
        /*06c0*/ 	.word	0x0000d790


	//   ....[49]....
        /*06c4*/ 	.word	0x0000d7c0


	//   ....[50]....
        /*06c8*/ 	.word	0x0000d7f0


	//   ....[51]....
        /*06cc*/ 	.word	0x0000d820


	//   ....[52]....
        /*06d0*/ 	.word	0x0000d850


	//   ....[53]....
        /*06d4*/ 	.word	0x0000d9c0


	//   ....[54]....
        /*06d8*/ 	.word	0x0000d9f0


	//   ....[55]....
        /*06dc*/ 	.word	0x0000da20


	//   ....[56]....
        /*06e0*/ 	.word	0x0000da50


	//   ....[57]....
        /*06e4*/ 	.word	0x0000da80


	//   ....[58]....
        /*06e8*/ 	.word	0x0000dab0


	//   ....[59]....
        /*06ec*/ 	.word	0x0000db40


	//   ....[60]....
        /*06f0*/ 	.word	0x0000db70


	//   ....[61]....
        /*06f4*/ 	.word	0x0000db80


	//   ....[62]....
        /*06f8*/ 	.word	0x0000dbc0


	//   ....[63]....
        /*06fc*/ 	.word	0x0000fc60


	//   ....[64]....
        /*0700*/ 	.word	0x0000fc80


	//   ....[65]....
        /*0704*/ 	.word	0x0000fd30


	//   ....[66]....
        /*0708*/ 	.word	0x0000fd50


	//   ....[67]....
        /*070c*/ 	.word	0x0000fdf0


	//   ....[68]....
        /*0710*/ 	.word	0x0000fe10


	//   ....[69]....
        /*0714*/ 	.word	0x0000fe20


	//   ....[70]....
        /*0718*/ 	.word	0x0000fe30


	//   ....[71]....
        /*071c*/ 	.word	0x000107c0


	//   ....[72]....
        /*0720*/ 	.word	0x000107d0


	//   ....[73]....
        /*0724*/ 	.word	0x00010830


	//   ....[74]....
        /*0728*/ 	.word	0x00010870


	//   ....[75]....
        /*072c*/ 	.word	0x000108d0


	//   ....[76]....
        /*0730*/ 	.word	0x00010910


	//   ....[77]....
        /*0734*/ 	.word	0x00010920


	//   ....[78]....
        /*0738*/ 	.word	0x00010940


	//   ....[79]....
        /*073c*/ 	.word	0x00010a10


	//   ....[80]....
        /*0740*/ 	.word	0x00010a50


	//   ....[81]....
        /*0744*/ 	.word	0x00010a60


	//   ....[82]....
        /*0748*/ 	.word	0x00010a80


	//   ....[83]....
        /*074c*/ 	.word	0x00011320


	//   ....[84]....
        /*0750*/ 	.word	0x00011330


	//   ....[85]....
        /*0754*/ 	.word	0x00011390


	//   ....[86]....
        /*0758*/ 	.word	0x000113e0


	//   ....[87]....
        /*075c*/ 	.word	0x000113f0


	//   ....[88]....
        /*0760*/ 	.word	0x00011450


	//   ....[89]....
        /*0764*/ 	.word	0x00011480


	//   ....[90]....
        /*0768*/ 	.word	0x000114c0


	//   ....[91]....
        /*076c*/ 	.word	0x000117b0


	//   ....[92]....
        /*0770*/ 	.word	0x000117d0


	//   ....[93]....
        /*0774*/ 	.word	0x00011870


	//   ....[94]....
        /*0778*/ 	.word	0x00011880


	//   ....[95]....
        /*077c*/ 	.word	0x00011910


	//   ....[96]....
        /*0780*/ 	.word	0x00011920


	//   ....[97]....
        /*0784*/ 	.word	0x00011930


	//   ....[98]....
        /*0788*/ 	.word	0x000119c0


	//   ....[99]....
        /*078c*/ 	.word	0x00011fd0


	//   ....[100]....
        /*0790*/ 	.word	0x00011fe0


	//   ....[101]....
        /*0794*/ 	.word	0x00012070


	//   ....[102]....
        /*0798*/ 	.word	0x00012110


	//   ....[103]....
        /*079c*/ 	.word	0x00012130


	//   ....[104]....
        /*07a0*/ 	.word	0x000121b0


	//   ....[105]....
        /*07a4*/ 	.word	0x000121d0


	//   ....[106]....
        /*07a8*/ 	.word	0x000121e0


	//   ....[107]....
        /*07ac*/ 	.word	0x00012620


	//   ....[108]....
        /*07b0*/ 	.word	0x00012650


	//   ....[109]....
        /*07b4*/ 	.word	0x000126b0


	//   ....[110]....
        /*07b8*/ 	.word	0x000126e0


	//   ....[111]....
        /*07bc*/ 	.word	0x00012710


	//   ....[112]....
        /*07c0*/ 	.word	0x00012740


	//   ....[113]....
        /*07c4*/ 	.word	0x00012770


	//   ....[114]....
        /*07c8*/ 	.word	0x000127a0


	//   ....[115]....
        /*07cc*/ 	.word	0x00012940


	//   ....[116]....
        /*07d0*/ 	.word	0x00012970


	//   ....[117]....
        /*07d4*/ 	.word	0x000129a0


	//   ....[118]....
        /*07d8*/ 	.word	0x000129d0


	//   ....[119]....
        /*07dc*/ 	.word	0x00012a00


	//   ....[120]....
        /*07e0*/ 	.word	0x00012a30


	//   ....[121]....
        /*07e4*/ 	.word	0x00012af0


	//   ....[122]....
        /*07e8*/ 	.word	0x00012b10


	//   ....[123]....
        /*07ec*/ 	.word	0x00012b30


	//   ....[124]....
        /*07f0*/ 	.word	0x00012b90


	//   ....[125]....
        /*07f4*/ 	.word	0x000135c0


	//   ....[126]....
        /*07f8*/ 	.word	0x00013b60


	//   ....[127]....
        /*07fc*/ 	.word	0x00013c50


	//   ....[128]....
        /*0800*/ 	.word	0x00013cf0


	//   ....[129]....
        /*0804*/ 	.word	0x00013d50


	//   ....[130]....
        /*0808*/ 	.word	0x00013e60


	//   ....[131]....
        /*080c*/ 	.word	0x00013ed0


	//   ....[132]....
        /*0810*/ 	.word	0x00013fe0


	//   ....[133]....
        /*0814*/ 	.word	0x00014050


	//   ....[134]....
        /*0818*/ 	.word	0x000140f0


	//   ....[135]....
        /*081c*/ 	.word	0x00014210


	//   ....[136]....
        /*0820*/ 	.word	0x00014270


	//   ....[137]....
        /*0824*/ 	.word	0x000142d0


	//   ....[138]....
        /*0828*/ 	.word	0x000143e0


	//   ....[139]....
        /*082c*/ 	.word	0x00014440


	//   ....[140]....
        /*0830*/ 	.word	0x00014540


	//   ....[141]....
        /*0834*/ 	.word	0x000145a0


	//   ....[142]....
        /*0838*/ 	.word	0x000146a0


	//   ....[143]....
        /*083c*/ 	.word	0x00014700


	//   ....[144]....
        /*0840*/ 	.word	0x00014800


	//   ....[145]....
        /*0844*/ 	.word	0x00014860


	//   ....[146]....
        /*0848*/ 	.word	0x00014940


	//   ....[147]....
        /*084c*/ 	.word	0x00014a80


	//   ....[148]....
        /*0850*/ 	.word	0x00014b50


	//   ....[149]....
        /*0854*/ 	.word	0x00014bc0


	//   ....[150]....
        /*0858*/ 	.word	0x00014cf0


	//   ....[151]....
        /*085c*/ 	.word	0x00014d50


	//   ....[152]....
        /*0860*/ 	.word	0x00014e20


	//   ....[153]....
        /*0864*/ 	.word	0x00014f10


	//   ....[154]....
        /*0868*/ 	.word	0x00014fa0


	//   ....[155]....
        /*086c*/ 	.word	0x00015090


	//   ....[156]....
        /*0870*/ 	.word	0x00015130


	//   ....[157]....
        /*0874*/ 	.word	0x00015190


	//   ....[158]....
        /*0878*/ 	.word	0x00015290


	//   ....[159]....
        /*087c*/ 	.word	0x000152f0


	//   ....[160]....
        /*0880*/ 	.word	0x000153f0


	//   ....[161]....
        /*0884*/ 	.word	0x00015450


	//   ....[162]....
        /*0888*/ 	.word	0x00015520


	//   ....[163]....
        /*088c*/ 	.word	0x00015670


	//   ....[164]....
        /*0890*/ 	.word	0x00015720


	//   ....[165]....
        /*0894*/ 	.word	0x00015830


	//   ....[166]....
        /*0898*/ 	.word	0x00015910


	//   ....[167]....
        /*089c*/ 	.word	0x00015970


	//   ....[168]....
        /*08a0*/ 	.word	0x00015a60


	//   ....[169]....
        /*08a4*/ 	.word	0x00015ac0


	//   ....[170]....
        /*08a8*/ 	.word	0x00015ba0


	//   ....[171]....
        /*08ac*/ 	.word	0x00015c30


	//   ....[172]....
        /*08b0*/ 	.word	0x00015cd0


	//   ....[173]....
        /*08b4*/ 	.word	0x00015e40


	//   ....[174]....
        /*08b8*/ 	.word	0x00015eb0


	//   ....[175]....
        /*08bc*/ 	.word	0x00015f20


	//   ....[176]....
        /*08c0*/ 	.word	0x00015f90


	//   ....[177]....
        /*08c4*/ 	.word	0x00016000


	//   ....[178]....
        /*08c8*/ 	.word	0x00016080


	//   ....[179]....
        /*08cc*/ 	.word	0x00016100


	//   ....[180]....
        /*08d0*/ 	.word	0x00016190


	//   ....[181]....
        /*08d4*/ 	.word	0x00016200


	//   ....[182]....
        /*08d8*/ 	.word	0x00016270


	//   ....[183]....
        /*08dc*/ 	.word	0x000162e0


	//   ....[184]....
        /*08e0*/ 	.word	0x00016360


	//   ....[185]....
        /*08e4*/ 	.word	0x000163d0


	//   ....[186]....
        /*08e8*/ 	.word	0x00016480


	//   ....[187]....
        /*08ec*/ 	.word	0x000164d0


	//   ....[188]....
        /*08f0*/ 	.word	0x00016560


	//   ....[189]....
        /*08f4*/ 	.word	0x00016690


	//----- nvinfo : EIATTR_REG_RECONFIG
	.align		4
.L_1315:
        /*08f8*/ 	.byte	0x01, 0x54
	.zero		2


	//----- nvinfo : EIATTR_SYSCALL_OFFSETS
	.align		4
        /*08fc*/ 	.byte	0x04, 0x46
        /*08fe*/ 	.short	(.L_1317 - .L_1316)


	//   ....[0]....
.L_1316:
        /*0900*/ 	.word	0x00001b70


	//   ....[1]....
        /*0904*/ 	.word	0x0000f180


	//   ....[2]....
        /*0908*/ 	.word	0x0000f2d0


	//   ....[3]....
        /*090c*/ 	.word	0x0000f3c0


	//   ....[4]....
        /*0910*/ 	.word	0x00010260


	//----- nvinfo : EIATTR_MBARRIER_INSTR_OFFSETS
	.align		4
.L_1317:
        /*0914*/ 	.byte	0x04, 0x39
        /*0916*/ 	.short	(.L_1319 - .L_1318)


	//   ....[0]....
.L_1318:
        /*0918*/ 	.word	0x00000180
        /*091c*/ 	.word	0x000000ff
        /*0920*/ 	.word	0x0002d800
        /*0924*/ 	.short	0x0100
        /*0926*/ 	.byte	0x08
	.zero		1


	//   ....[1]....
        /*0928*/ 	.word	0x00000190
        /*092c*/ 	.word	0x000000ff
        /*0930*/ 	.word	0x0002d820
        /*0934*/ 	.short	0x0100
        /*0936*/ 	.byte	0x08
	.zero		1


	//   ....[2]....
        /*0938*/ 	.word	0x00000280
        /*093c*/ 	.word	0x000000ff
        /*0940*/ 	.word	0x0002d830
        /*0944*/ 	.short	0x0100
        /*0946*/ 	.byte	0x08
	.zero		1


	//   ....[3]....
        /*0948*/ 	.word	0x00000290
        /*094c*/ 	.word	0x000000ff
        /*0950*/ 	.word	0x0002d840
        /*0954*/ 	.short	0x0100
        /*0956*/ 	.byte	0x08
	.zero		1


	//   ....[4]....
        /*0958*/ 	.word	0x000002a0
        /*095c*/ 	.word	0x000000ff
        /*0960*/ 	.word	0x0002d838
        /*0964*/ 	.short	0x0100
        /*0966*/ 	.byte	0x08
	.zero		1


	//   ....[5]....
        /*0968*/ 	.word	0x000002b0
        /*096c*/ 	.word	0x000000ff
        /*0970*/ 	.word	0x0002d848
        /*0974*/ 	.short	0x0100
        /*0976*/ 	.byte	0x08
	.zero		1


	//   ....[6]....
        /*0978*/ 	.word	0x000003e0
        /*097c*/ 	.word	0x000000ff
        /*0980*/ 	.word	0x0002d850
        /*0984*/ 	.short	0x0100
        /*0986*/ 	.byte	0x08
	.zero		1


	//   ....[7]....
        /*0988*/ 	.word	0x000003f0
        /*098c*/ 	.word	0x000000ff
        /*0990*/ 	.word	0x0002d860
        /*0994*/ 	.short	0x0100
        /*0996*/ 	.byte	0x08
	.zero		1


	//   ....[8]....
        /*0998*/ 	.word	0x00000400
        /*099c*/ 	.word	0x000000ff
        /*09a0*/ 	.word	0x0002d858
        /*09a4*/ 	.short	0x0100
        /*09a6*/ 	.byte	0x08
	.zero		1


	//   ....[9]....
        /*09a8*/ 	.word	0x00000410
        /*09ac*/ 	.word	0x000000ff
        /*09b0*/ 	.word	0x0002d868
        /*09b4*/ 	.short	0x0100
        /*09b6*/ 	.byte	0x08
	.zero		1


	//   ....[10]....
        /*09b8*/ 	.word	0x00000500
        /*09bc*/ 	.word	0x000000ff
        /*09c0*/ 	.word	0x0002d870
        /*09c4*/ 	.short	0x0100
        /*09c6*/ 	.byte	0x06
	.zero		1


	//   ....[11]....
        /*09c8*/ 	.word	0x00000510
        /*09cc*/ 	.word	0x000000ff
        /*09d0*/ 	.word	0x0002d880
        /*09d4*/ 	.short	0x0100
        /*09d6*/ 	.byte	0x06
	.zero		1


	//   ....[12]....
        /*09d8*/ 	.word	0x00000520
        /*09dc*/ 	.word	0x000000ff
        /*09e0*/ 	.word	0x0002d878
        /*09e4*/ 	.short	0x0100
        /*09e6*/ 	.byte	0x06
	.zero		1


	//   ....[13]....
        /*09e8*/ 	.word	0x00000530
        /*09ec*/ 	.word	0x000000ff
        /*09f0*/ 	.word	0x0002d888
        /*09f4*/ 	.short	0x0100
        /*09f6*/ 	.byte	0x06
	.zero		1


	//   ....[14]....
        /*09f8*/ 	.word	0x00000660
        /*09fc*/ 	.word	0x000000ff
        /*0a00*/ 	.word	0x0002d890
        /*0a04*/ 	.short	0x0100
        /*0a06*/ 	.byte	0x08
	.zero		1


	//   ....[15]....
        /*0a08*/ 	.word	0x00000670
        /*0a0c*/ 	.word	0x000000ff
        /*0a10*/ 	.word	0x0002d8a0
        /*0a14*/ 	.short	0x0100
        /*0a16*/ 	.byte	0x08
	.zero		1


	//   ....[16]....
        /*0a18*/ 	.word	0x00000680
        /*0a1c*/ 	.word	0x000000ff
        /*0a20*/ 	.word	0x0002d898
        /*0a24*/ 	.short	0x0100
        /*0a26*/ 	.byte	0x08
	.zero		1


	//   ....[17]....
        /*0a28*/ 	.word	0x00000690
        /*0a2c*/ 	.word	0x000000ff
        /*0a30*/ 	.word	0x0002d8a8
        /*0a34*/ 	.short	0x0100
        /*0a36*/ 	.byte	0x08
	.zero		1


	//   ....[18]....
        /*0a38*/ 	.word	0x000007c0
        /*0a3c*/ 	.word	0x000000ff
        /*0a40*/ 	.word	0x0002d8b0
        /*0a44*/ 	.short	0x0100
        /*0a46*/ 	.byte	0x08
	.zero		1


	//   ....[19]....
        /*0a48*/ 	.word	0x000007d0
        /*0a4c*/ 	.word	0x000000ff
        /*0a50*/ 	.word	0x0002d8c0
        /*0a54*/ 	.short	0x0100
        /*0a56*/ 	.byte	0x08
	.zero		1


	//   ....[20]....
        /*0a58*/ 	.word	0x000007e0
        /*0a5c*/ 	.word	0x000000ff
        /*0a60*/ 	.word	0x0002d8b8
        /*0a64*/ 	.short	0x0100
        /*0a66*/ 	.byte	0x08
	.zero		1


	//   ....[21]....
        /*0a68*/ 	.word	0x000007f0
        /*0a6c*/ 	.word	0x000000ff
        /*0a70*/ 	.word	0x0002d8c8
        /*0a74*/ 	.short	0x0100
        /*0a76*/ 	.byte	0x08
	.zero		1


	//   ....[22]....
        /*0a78*/ 	.word	0x00001be0
        /*0a7c*/ 	.word	0x000000ff
        /*0a80*/ 	.word	0x0002d800
        /*0a84*/ 	.short	0x010a
        /*0a86*/ 	.byte	0x29
	.zero		1


	//   ....[23]....
        /*0a88*/ 	.word	0x00001c50
        /*0a8c*/ 	.word	0x00000000
        /*0a90*/ 	.word	0x0002d830
        /*0a94*/ 	.short	0x010a
        /*0a96*/ 	.byte	0x3f
	.zero		1


	//   ....[24]....
        /*0a98*/ 	.word	0x00001c90
        /*0a9c*/ 	.word	0x00000000
        /*0aa0*/ 	.word	0x0002d830
        /*0aa4*/ 	.short	0x010a
        /*0aa6*/ 	.byte	0x3f
	.zero		1


	//   ....[25]....
        /*0aa8*/ 	.word	0x000030b0
        /*0aac*/ 	.word	0x000000ff
        /*0ab0*/ 	.word	0x00000000
        /*0ab4*/ 	.short	0x0101
        /*0ab6*/ 	.byte	0x05
	.zero		1


	//   ....[26]....
        /*0ab8*/ 	.word	0x000047f0
        /*0abc*/ 	.word	0x000000ff
        /*0ac0*/ 	.word	0x0002d830
        /*0ac4*/ 	.short	0x010a
        /*0ac6*/ 	.byte	0x07
	.zero		1


	//   ....[27]....
        /*0ac8*/ 	.word	0x00004830
        /*0acc*/ 	.word	0x000000ff
        /*0ad0*/ 	.word	0x0002d830
        /*0ad4*/ 	.short	0x010a
        /*0ad6*/ 	.byte	0x07
	.zero		1


	//   ....[28]....
        /*0ad8*/ 	.word	0x00004af0
        /*0adc*/ 	.word	0x000000ff
        /*0ae0*/ 	.word	0x0002d850
        /*0ae4*/ 	.short	0x010a
        /*0ae6*/ 	.byte	0x07
	.zero		1


	//   ....[29]....
        /*0ae8*/ 	.word	0x00004b30
        /*0aec*/ 	.word	0x000000ff
        /*0af0*/ 	.word	0x0002d850
        /*0af4*/ 	.short	0x010a
        /*0af6*/ 	.byte	0x07
	.zero		1


	//   ....[30]....
        /*0af8*/ 	.word	0x00005500
        /*0afc*/ 	.word	0x000000ff
        /*0b00*/ 	.word	0x00000000
        /*0b04*/ 	.short	0x0101
        /*0b06*/ 	.byte	0x07
	.zero		1


	//   ....[31]....
        /*0b08*/ 	.word	0x00007390
        /*0b0c*/ 	.word	0x000000ff
        /*0b10*/ 	.word	0x00000000
        /*0b14*/ 	.short	0x0101
        /*0b16*/ 	.byte	0x06
	.zero		1


	//   ....[32]....
        /*0b18*/ 	.word	0x00007a40
        /*0b1c*/ 	.word	0x000000ff
        /*0b20*/ 	.word	0x0002d830
        /*0b24*/ 	.short	0x010a
        /*0b26*/ 	.byte	0x07
	.zero		1


	//   ....[33]....
        /*0b28*/ 	.word	0x00007a80
        /*0b2c*/ 	.word	0x000000ff
        /*0b30*/ 	.word	0x0002d830
        /*0b34*/ 	.short	0x010a
        /*0b36*/ 	.byte	0x07
	.zero		1


	//   ....[34]....
        /*0b38*/ 	.word	0x00007d40
        /*0b3c*/ 	.word	0x000000ff
        /*0b40*/ 	.word	0x0002d850
        /*0b44*/ 	.short	0x010a
        /*0b46*/ 	.byte	0x07
	.zero		1


	//   ....[35]....
        /*0b48*/ 	.word	0x00007d80
        /*0b4c*/ 	.word	0x000000ff
        /*0b50*/ 	.word	0x0002d850
        /*0b54*/ 	.short	0x010a
        /*0b56*/ 	.byte	0x07
	.zero		1


	//   ....[36]....
        /*0b58*/ 	.word	0x00008790
        /*0b5c*/ 	.word	0x000000ff
        /*0b60*/ 	.word	0x00000000
        /*0b64*/ 	.short	0x0101
        /*0b66*/ 	.byte	0x07
	.zero		1


	//   ....[37]....
        /*0b68*/ 	.word	0x00009c90
        /*0b6c*/ 	.word	0x000000ff
        /*0b70*/ 	.word	0x00000000
        /*0b74*/ 	.short	0x0101
        /*0b76*/ 	.byte	0x06
	.zero		1


	//   ....[38]....
        /*0b78*/ 	.word	0x0000a260
        /*0b7c*/ 	.word	0x000000ff
        /*0b80*/ 	.word	0x0002d850
        /*0b84*/ 	.short	0x010a
        /*0b86*/ 	.byte	0x04
	.zero		1


	//   ....[39]....
        /*0b88*/ 	.word	0x0000a2a0
        /*0b8c*/ 	.word	0x000000ff
        /*0b90*/ 	.word	0x0002d850
        /*0b94*/ 	.short	0x010a
        /*0b96*/ 	.byte	0x04
	.zero		1


	//   ....[40]....
        /*0b98*/ 	.word	0x0000a920
        /*0b9c*/ 	.word	0x000000ff
        /*0ba0*/ 	.word	0x00000000
        /*0ba4*/ 	.short	0x0101
        /*0ba6*/ 	.byte	0x04
	.zero		1


	//   ....[41]....
        /*0ba8*/ 	.word	0x0000bcf0
        /*0bac*/ 	.word	0x000000ff
        /*0bb0*/ 	.word	0x00000000
        /*0bb4*/ 	.short	0x0101
        /*0bb6*/ 	.byte	0x04
	.zero		1


	//   ....[42]....
        /*0bb8*/ 	.word	0x0000c250
        /*0bbc*/ 	.word	0x000000ff
        /*0bc0*/ 	.word	0x00000000
        /*0bc4*/ 	.short	0x0101
        /*0bc6*/ 	.byte	0x04
	.zero		1


	//   ....[43]....
        /*0bc8*/ 	.word	0x0000f9e0
        /*0bcc*/ 	.word	0x00000002
        /*0bd0*/ 	.word	0x0002d840
        /*0bd4*/ 	.short	0x010a
        /*0bd6*/ 	.byte	0x3f
	.zero		1


	//   ....[44]....
        /*0bd8*/ 	.word	0x0000ff70
        /*0bdc*/ 	.word	0x00000002
        /*0be0*/ 	.word	0x0002d830
        /*0be4*/ 	.short	0x0107
        /*0be6*/ 	.byte	0x3f
	.zero		1


	//   ....[45]....
        /*0be8*/ 	.word	0x00010040
        /*0bec*/ 	.word	0x00000002
        /*0bf0*/ 	.word	0x0002d830
        /*0bf4*/ 	.short	0x0101
        /*0bf6*/ 	.byte	0x3f
	.zero		1


	//   ....[46]....
        /*0bf8*/ 	.word	0x00010bc0
        /*0bfc*/ 	.word	0x00000016
        /*0c00*/ 	.word	0x0002d800
        /*0c04*/ 	.short	0x0107
        /*0c06*/ 	.byte	0x3f
	.zero		1


	//   ....[47]....
        /*0c08*/ 	.word	0x00010cb0
        /*0c0c*/ 	.word	0x00000016
        /*0c10*/ 	.word	0x0002d800
        /*0c14*/ 	.short	0x0101
        /*0c16*/ 	.byte	0x3f
	.zero		1


	//   ....[48]....
        /*0c18*/ 	.word	0x00010cd0
        /*0c1c*/ 	.word	0x00000016
        /*0c20*/ 	.word	0x0002d820
        /*0c24*/ 	.short	0x010a
        /*0c26*/ 	.byte	0x3f
	.zero		1


	//   ....[49]....
        /*0c28*/ 	.word	0x000110f0
        /*0c2c*/ 	.word	0x00000005
        /*0c30*/ 	.word	0x0002d840
        /*0c34*/ 	.short	0x010a
        /*0c36*/ 	.byte	0x3f
	.zero		1


	//   ....[50]....
        /*0c38*/ 	.word	0x00011580
        /*0c3c*/ 	.word	0x00000005
        /*0c40*/ 	.word	0x0002d830
        /*0c44*/ 	.short	0x0107
        /*0c46*/ 	.byte	0x3f
	.zero		1


	//   ....[51]....
        /*0c48*/ 	.word	0x00011640
        /*0c4c*/ 	.word	0x00000005
        /*0c50*/ 	.word	0x0002d830
        /*0c54*/ 	.short	0x0101
        /*0c56*/ 	.byte	0x3f
	.zero		1


	//   ....[52]....
        /*0c58*/ 	.word	0x000116a0
        /*0c5c*/ 	.word	0x00000006
        /*0c60*/ 	.word	0x0002d860
        /*0c64*/ 	.short	0x010a
        /*0c66*/ 	.byte	0x3f
	.zero		1


	//   ....[53]....
        /*0c68*/ 	.word	0x00011b80
        /*0c6c*/ 	.word	0x00000006
        /*0c70*/ 	.word	0x0002d850
        /*0c74*/ 	.short	0x0107
        /*0c76*/ 	.byte	0x3f
	.zero		1


	//   ....[54]....
        /*0c78*/ 	.word	0x00011c70
        /*0c7c*/ 	.word	0x00000006
        /*0c80*/ 	.word	0x0002d850
        /*0c84*/ 	.short	0x0101
        /*0c86*/ 	.byte	0x3f
	.zero		1


	//   ....[55]....
        /*0c88*/ 	.word	0x00011e90
        /*0c8c*/ 	.word	0x00000000
        /*0c90*/ 	.word	0x0002d860
        /*0c94*/ 	.short	0x010a
        /*0c96*/ 	.byte	0x3f
	.zero		1


	//   ....[56]....
        /*0c98*/ 	.word	0x00012310
        /*0c9c*/ 	.word	0x00000000
        /*0ca0*/ 	.word	0x0002d850
        /*0ca4*/ 	.short	0x0107
        /*0ca6*/ 	.byte	0x3f
	.zero		1


	//   ....[57]....
        /*0ca8*/ 	.word	0x000123d0
        /*0cac*/ 	.word	0x00000000
        /*0cb0*/ 	.word	0x0002d850
        /*0cb4*/ 	.short	0x0101
        /*0cb6*/ 	.byte	0x3f
	.zero		1


	//   ....[58]....
        /*0cb8*/ 	.word	0x00013540
        /*0cbc*/ 	.word	0x00000007
        /*0cc0*/ 	.word	0x0002d820
        /*0cc4*/ 	.short	0x010a
        /*0cc6*/ 	.byte	0x3f
	.zero		1


	//   ....[59]....
        /*0cc8*/ 	.word	0x000136c0
        /*0ccc*/ 	.word	0x00000005
        /*0cd0*/ 	.word	0x0002d840
        /*0cd4*/ 	.short	0x010a
        /*0cd6*/ 	.byte	0x3f
	.zero		1


	//   ....[60]....
        /*0cd8*/ 	.word	0x00013760
        /*0cdc*/ 	.word	0x00000003
        /*0ce0*/ 	.word	0x0002d840
        /*0ce4*/ 	.short	0x010a
        /*0ce6*/ 	.byte	0x3f
	.zero		1


	//   ....[61]....
        /*0ce8*/ 	.word	0x000137a0
        /*0cec*/ 	.word	0x00000005
        /*0cf0*/ 	.word	0x0002d860
        /*0cf4*/ 	.short	0x010a
        /*0cf6*/ 	.byte	0x3f
	.zero		1


	//   ....[62]....
        /*0cf8*/ 	.word	0x000137e0
        /*0cfc*/ 	.word	0x00000003
        /*0d00*/ 	.word	0x0002d860
        /*0d04*/ 	.short	0x010a
        /*0d06*/ 	.byte	0x3f
	.zero		1


	//   ....[63]....
        /*0d08*/ 	.word	0x00013850
        /*0d0c*/ 	.word	0x00000003
        /*0d10*/ 	.word	0x0002d800
        /*0d14*/ 	.short	0x010a
        /*0d16*/ 	.byte	0x3f
	.zero		1


	//   ....[64]....
        /*0d18*/ 	.word	0x000138a0
        /*0d1c*/ 	.word	0x00000000
        /*0d20*/ 	.word	0x0002d830
        /*0d24*/ 	.short	0x010a
        /*0d26*/ 	.byte	0x3f
	.zero		1


	//   ....[65]....
        /*0d28*/ 	.word	0x00013900
        /*0d2c*/ 	.word	0x00000007
        /*0d30*/ 	.word	0x0002d830
        /*0d34*/ 	.short	0x010a
        /*0d36*/ 	.byte	0x3f
	.zero		1


	//   ....[66]....
        /*0d38*/ 	.word	0x00013960
        /*0d3c*/ 	.word	0x00000007
        /*0d40*/ 	.word	0x0002d850
        /*0d44*/ 	.short	0x010a
        /*0d46*/ 	.byte	0x3f
	.zero		1


	//   ....[67]....
        /*0d48*/ 	.word	0x000139c0
        /*0d4c*/ 	.word	0x00000007
        /*0d50*/ 	.word	0x0002d830
        /*0d54*/ 	.short	0x010a
        /*0d56*/ 	.byte	0x3f
	.zero		1


	//   ....[68]....
        /*0d58*/ 	.word	0x00013a20
        /*0d5c*/ 	.word	0x00000007
        /*0d60*/ 	.word	0x0002d850
        /*0d64*/ 	.short	0x010a
        /*0d66*/ 	.byte	0x3f
	.zero		1


	//   ....[69]....
        /*0d68*/ 	.word	0x00013a80
        /*0d6c*/ 	.word	0x00000005
        /*0d70*/ 	.word	0x0002d850
        /*0d74*/ 	.short	0x010a
        /*0d76*/ 	.byte	0x3f
	.zero		1


	//   ....[70]....
        /*0d78*/ 	.word	0x00013ba0
        /*0d7c*/ 	.word	0x00000002
        /*0d80*/ 	.word	0x0002d840
        /*0d84*/ 	.short	0x010a
        /*0d86*/ 	.byte	0x3f
	.zero		1


	//   ....[71]....
        /*0d88*/ 	.word	0x00014980
        /*0d8c*/ 	.word	0x00000016
        /*0d90*/ 	.word	0x0002d820
        /*0d94*/ 	.short	0x010a
        /*0d96*/ 	.byte	0x3f
	.zero		1


	//   ....[72]....
        /*0d98*/ 	.word	0x000149d0
        /*0d9c*/ 	.word	0x00000005
        /*0da0*/ 	.word	0x0002d840
        /*0da4*/ 	.short	0x010a
        /*0da6*/ 	.byte	0x3f
	.zero		1


	//   ....[73]....
        /*0da8*/ 	.word	0x00014fe0
        /*0dac*/ 	.word	0x00000006
        /*0db0*/ 	.word	0x0002d860
        /*0db4*/ 	.short	0x010a
        /*0db6*/ 	.byte	0x3f
	.zero		1


	//   ....[74]....
        /*0db8*/ 	.word	0x000155c0
        /*0dbc*/ 	.word	0x00000000
        /*0dc0*/ 	.word	0x0002d860
        /*0dc4*/ 	.short	0x010a
        /*0dc6*/ 	.byte	0x3f
	.zero		1


	//   ....[75]....
        /*0dc8*/ 	.word	0x000165b0
        /*0dcc*/ 	.word	0x00000007
        /*0dd0*/ 	.word	0x0002d820
        /*0dd4*/ 	.short	0x010a
        /*0dd6*/ 	.byte	0x3f
	.zero		1


	//   ....[76]....
        /*0dd8*/ 	.word	0x00016750
        /*0ddc*/ 	.word	0x00000005
        /*0de0*/ 	.word	0x0002d840
        /*0de4*/ 	.short	0x010a
        /*0de6*/ 	.byte	0x3f
	.zero		1


	//   ....[77]....
        /*0de8*/ 	.word	0x000167a0
        /*0dec*/ 	.word	0x00000003
        /*0df0*/ 	.word	0x0002d840
        /*0df4*/ 	.short	0x010a
        /*0df6*/ 	.byte	0x3f
	.zero		1


	//   ....[78]....
        /*0df8*/ 	.word	0x000167f0
        /*0dfc*/ 	.word	0x00000005
        /*0e00*/ 	.word	0x0002d860
        /*0e04*/ 	.short	0x010a
        /*0e06*/ 	.byte	0x3f
	.zero		1


	//----- nvinfo : EIATTR_NUM_MBARRIERS
	.align		4
.L_1319:
        /*0e08*/ 	.byte	0x03, 0x38
        /*0e0a*/ 	.short	0x0016


	//----- nvinfo : EIATTR_EXIT_INSTR_OFFSETS
	.align		4
        /*0e0c*/ 	.byte	0x04, 0x1c
        /*0e0e*/ 	.short	(.L_1321 - .L_1320)


	//   ....[0]....
.L_1320:
        /*0e10*/ 	.word	0x000009a0


	//   ....[1]....
        /*0e14*/ 	.word	0x0000d4e0


	//   ....[2]....
        /*0e18*/ 	.word	0x00013830


	//----- nvinfo : EIATTR_MAX_THREADS
	.align		4
.L_1321:
        /*0e1c*/ 	.byte	0x04, 0x05
        /*0e1e*/ 	.short	(.L_1323 - .L_1322)
.L_1322:
        /*0e20*/ 	.word	0x00000200
        /*0e24*/ 	.word	0x00000001
        /*0e28*/ 	.word	0x00000001


	//----- nvinfo : EIATTR_CRS_STACK_SIZE
	.align		4
.L_1323:
        /*0e2c*/ 	.byte	0x04, 0x1e
        /*0e2e*/ 	.short	(.L_1325 - .L_1324)
.L_1324:
        /*0e30*/ 	.word	0x00000000


	//----- nvinfo : EIATTR_CBANK_PARAM_SIZE
	.align		4
.L_1325:
        /*0e34*/ 	.byte	0x03, 0x19
        /*0e36*/ 	.short	0x0af0


	//----- nvinfo : EIATTR_PARAM_CBANK
	.align		4
        /*0e38*/ 	.byte	0x04, 0x0a
        /*0e3a*/ 	.short	(.L_1327 - .L_1326)
	.align		4
.L_1326:
        /*0e3c*/ 	.word	index@(.nv.constant0._ZN7cutlass13device_kernelIN5flash11enable_sm90INS1_16FlashAttnFwdSm90INS1_25CollectiveMainloopFwdSm90ILi2EN4cute5tupleIJNS5_1CILi1EEES8_S8_EEENS6_IJNS7_ILi192EEENS7_ILi128EEENS7_ILi96EEEEEELi96ENS_6half_tEfNS_4arch4Sm90ELb1ELb0ELb1ELb1ELb1ELb0ELb0ELb0ELb1ELb1ELb1ELb0EEENS1_21CollectiveEpilogueFwdINS6_IJSA_SC_SB_EEES9_SE_SG_Li384ELb1ELb1ELb1ELb0EEENS1_36VarlenDynamicPersistentTileSchedulerILi192ELi128ELi384ELi128ELb1ELb1ELb1ELb1ELb1ELb1EEEEEEEEEvNT_6ParamsE)
        /*0e40*/ 	.short	0x0210
        /*0e42*/ 	.short	0x0af0


	//----- nvinfo : EIATTR_SW_WAR
	.align		4
.L_1327:
        /*0e44*/ 	.byte	0x04, 0x36
        /*0e46*/ 	.short	(.L_1329 - .L_1328)
.L_1328:
        /*0e48*/ 	.word	0x00000008
.L_1329:


//--------------------- .nv.info._ZN7cutlass13device_kernelIN5flash11enable_sm90INS1_16FlashAttnFwdSm90INS1_25CollectiveMainloopFwdSm90ILi2EN4cute5tupleIJNS5_1CILi1EEES8_S8_EEENS6_IJNS7_ILi192EEENS7_ILi128EEENS7_ILi96EEEEEELi96ENS_6half_tEfNS_4arch4Sm90ELb1ELb0ELb1ELb1ELb1ELb1ELb0ELb0ELb1ELb1ELb1ELb0EEENS1_21CollectiveEpilogueFwdINS6_IJSA_SC_SB_EEES9_SE_SG_Li384ELb1ELb1ELb1ELb0EEENS1_36VarlenDynamicPersistentTileSchedulerILi192ELi128ELi384ELi128ELb1ELb1ELb1ELb1ELb1ELb1EEEEEEEEEvNT_6ParamsE --------------------------
	.section	.nv.info._ZN7cutlass13device_kernelIN5flash11enable_sm90INS1_16FlashAttnFwdSm90INS1_25CollectiveMainloopFwdSm90ILi2EN4cute5tupleIJNS5_1CILi1EEES8_S8_EEENS6_IJNS7_ILi192EEENS7_ILi128EEENS7_ILi96EEEEEELi96ENS_6half_tEfNS_4arch4Sm90ELb1ELb0ELb1ELb1ELb1ELb1ELb0ELb0ELb1ELb1ELb1ELb0EEENS1_21CollectiveEpilogueFwdINS6_IJSA_SC_SB_EEES9_SE_SG_Li384ELb1ELb1ELb1ELb0EEENS1_36VarlenDynamicPersistentTileSchedulerILi192ELi128ELi384ELi128ELb1ELb1ELb1ELb1ELb1ELb1EEEEEEEEEvNT_6ParamsE,"",@"SHT_CUDA_INFO"
	.sectionflags	@""
	.align	4


	//----- nvinfo : EIATTR_CUDA_API_VERSION
	.align		4
        /*0000*/ 	.byte	0x04, 0x37
        /*0002*/ 	.short	(.L_1331 - .L_1330)
.L_1330:
        /*0004*/ 	.word	0x00000082


	//----- nvinfo : EIATTR_KPARAM_INFO
	.align		4
.L_1331:
        /*0008*/ 	.byte	0x04, 0x17
        /*000a*/ 	.short	(.L_1333 - .L_1332)
.L_1332:
        /*000c*/ 	.word	0x00000000
        /*0010*/ 	.short	0x0000
        /*0012*/ 	.short	0x0070
        /*0014*/ 	.byte	0x00, 0xf0, 0x01, 0x2a


	//----- nvinfo : EIATTR_SPARSE_MMA_MASK
	.align		4
.L_1333:
        /*0018*/ 	.byte	0x03, 0x50
        /*001a*/ 	.short	0x0000


	//----- nvinfo : EIATTR_MAXREG_COUNT
	.align		4
        /*001c*/ 	.byte	0x03, 0x1b
        /*001e*/ 	.short	0x0080


	//----- nvinfo : EIATTR_NUM_BARRIERS
	.align		4
        /*0020*/ 	.byte	0x02, 0x4c
        /*0022*/ 	.byte	0x10
	.zero		1


	//----- nvinfo : EIATTR_EXTERNS
	.align		4
        /*0024*/ 	.byte	0x04, 0x0f
        /*0026*/ 	.short	(.L_1335 - .L_1334)


	//   ....[0]....
	.align		4
.L_1334:
        /*0028*/ 	.word	index@(__assertfail)


	//----- nvinfo : EIATTR_ANNOTATIONS
	.align		4
.L_1335:
        /*002c*/ 	.byte	0x04, 0x55
        /*002e*/ 	.short	(.L_1337 - .L_1336)


	//   ....[0]....
.L_1336:
        /* <DEDUP_REMOVED lines=155> */


	//----- nvinfo : EIATTR_MERCURY_ISA_VERSION
	.align		4
.L_1337:
        /*09c8*/ 	.byte	0x03, 0x5f
        /*09ca*/ 	.short	0x0101


	//----- nvinfo : EIATTR_UNUSED_LOAD_BYTE_OFFSET
	.align		4
        /*09cc*/ 	.byte	0x04, 0x44
        /*09ce*/ 	.short	(.L_1339 - .L_1338)


	//   ....[0]....
.L_1338:
        /*09d0*/ 	.word	0x00000a90
        /*09d4*/ 	.word	0x0000fff0


	//   ....[1]....
        /*09d8*/ 	.word	0x00015b00
        /*09dc*/ 	.word	0x0000fff0


	//----- nvinfo : EIATTR_INT_WARP_WIDE_INSTR_OFFSETS
	.align		4
.L_1339:
        /*09e0*/ 	.byte	0x04, 0x31
        /*09e2*/ 	.short	(.L_1341 - .L_1340)


	//   ....[0]....
.L_1340:
        /*09e4*/ 	.word	0x00000130


	//   ....[1]....
        /*09e8*/ 	.word	0x00000170


	//   ....[2]....
        /*09ec*/ 	.word	0x000001e0


	//   ....[3]....
        /*09f0*/ 	.word	0x0001ba90


	//   ....[4]....
        /*09f4*/ 	.word	0x0001bb20


	//   ....[5]....
        /*09f8*/ 	.word	0x0001e790


	//   ....[6]....
        /*09fc*/ 	.word	0x0001e820


	//----- nvinfo : EIATTR_COOP_GROUP_MASK_REGIDS
	.align		4
.L_1341:
        /*0a00*/ 	.byte	0x04, 0x29
        /*0a02*/ 	.short	(.L_1343 - .L_1342)


	//   ....[0]....
.L_1342:
        /*0a04*/ 	.word	0xffffffff


	//   ....[1]....
        /*0a08*/ 	.word	0xffffffff


	//   ....[2]....
        /*0a0c*/ 	.word	0xffffffff


	//   ....[3]....
        /*0a10*/ 	.word	0xffffffff


	//   ....[4]....
        /*0a14*/ 	.word	0xffffffff


	//   ....[5]....
        /*0a18*/ 	.word	0xffffffff


	//   ....[6]....
        /*0a1c*/ 	.word	0xffffffff


	//   ....[7]....
        /*0a20*/ 	.word	0xffffffff


	//   ....[8]....
        /*0a24*/ 	.word	0xffffffff


	//   ....[9]....
        /*0a28*/ 	.word	0xffffffff


	//   ....[10]....
        /*0a2c*/ 	.word	0xffffffff


	//   ....[11]....
        /*0a30*/ 	.word	0xffffffff


	//   ....[12]....
        /*0a34*/ 	.word	0xffffffff


	//   ....[13]....
        /*0a38*/ 	.word	0xffffffff


	//   ....[14]....
        /*0a3c*/ 	.word	0xffffffff


	//   ....[15]....
        /*0a40*/ 	.word	0xffffffff


	//   ....[16]....
        /*0a44*/ 	.word	0xffffffff


	//   ....[17]....
        /*0a48*/ 	.word	0xffffffff


	//   ....[18]....
        /*0a4c*/ 	.word	0xffffffff


	//   ....[19]....
        /*0a50*/ 	.word	0xffffffff


	//   ....[20]....
        /*0a54*/ 	.word	0xffffffff


	//   ....[21]....
        /*0a58*/ 	.word	0xffffffff


	//   ....[22]....
        /*0a5c*/ 	.word	0xffffffff


	//   ....[23]....
        /*0a60*/ 	.word	0xffffffff


	//   ....[24]....
        /*0a64*/ 	.word	0xffffffff


	//   ....[25]....
        /*0a68*/ 	.word	0xffffffff


	//   ....[26]....
        /*0a6c*/ 	.word	0xffffffff


	//   ....[27]....
        /*0a70*/ 	.word	0xffffffff


	//   ....[28]....
        /*0a74*/ 	.word	0xffffffff


	//   ....[29]....
        /*0a78*/ 	.word	0xffffffff


	//   ....[30]....
        /*0a7c*/ 	.word	0xffffffff


	//   ....[31]....
        /*0a80*/ 	.word	0xffffffff


	//   ....[32]....
        /*0a84*/ 	.word	0xffffffff


	//   ....[33]....
        /*0a88*/ 	.word	0xffffffff


	//   ....[34]....
        /*0a8c*/ 	.word	0xffffffff


	//   ....[35]....
        /*0a90*/ 	.word	0xffffffff


	//   ....[36]....
        /*0a94*/ 	.word	0xffffffff


	//   ....[37]....
        /*0a98*/ 	.word	0xffffffff


	//   ....[38]....
        /*0a9c*/ 	.word	0xffffffff


	//   ....[39]....
        /*0aa0*/ 	.word	0xffffffff


	//   ....[40]....
        /*0aa4*/ 	.word	0xffffffff


	//   ....[41]....
        /*0aa8*/ 	.word	0xffffffff


	//   ....[42]....
        /*0aac*/ 	.word	0xffffffff


	//   ....[43]....
        /*0ab0*/ 	.word	0xffffffff


	//   ....[44]....
        /*0ab4*/ 	.word	0xffffffff


	//   ....[45]....
        /*0ab8*/ 	.word	0xffffffff


	//   ....[46]....
        /*0abc*/ 	.word	0xffffffff


	//   ....[47]....
        /*0ac0*/ 	.word	0xffffffff


	//   ....[48]....
        /*0ac4*/ 	.word	0xffffffff


	//   ....[49]....
        /*0ac8*/ 	.word	0xffffffff


	//   ....[50]....
        /*0acc*/ 	.word	0xffffffff


	//   ....[51]....
        /*0ad0*/ 	.word	0xffffffff


	//   ....[52]....
        /*0ad4*/ 	.word	0xffffffff


	//   ....[53]....
        /*0ad8*/ 	.word	0xffffffff


	//   ....[54]....
        /*0adc*/ 	.word	0xffffffff


	//   ....[55]....
        /*0ae0*/ 	.word	0xffffffff


	//   ....[56]....
        /*0ae4*/ 	.word	0xffffffff


	//   ....[57]....
        /*0ae8*/ 	.word	0xffffffff


	//   ....[58]....
        /*0aec*/ 	.word	0xffffffff


	//   ....[59]....
        /*0af0*/ 	.word	0xffffffff


	//   ....[60]....
        /*0af4*/ 	.word	0xffffffff


	//   ....[61]....
        /*0af8*/ 	.word	0xffffffff


	//   ....[62]....
        /*0afc*/ 	.word	0xffffffff


	//   ....[63]....
        /*0b00*/ 	.word	0xffffffff


	//   ....[64]....
        /*0b04*/ 	.word	0xffffffff


	//   ....[65]....
        /*0b08*/ 	.word	0xffffffff


	//   ....[66]....
        /*0b0c*/ 	.word	0xffffffff


	//   ....[67]....
        /*0b10*/ 	.word	0xffffffff


	//   ....[68]....
        /*0b14*/ 	.word	0xffffffff


	//   ....[69]....
        /*0b18*/ 	.word	0xffffffff


	//   ....[70]....
        /*0b1c*/ 	.word	0xffffffff


	//   ....[71]....
        /*0b20*/ 	.word	0xffffffff


	//   ....[72]....
        /*0b24*/ 	.word	0xffffffff


	//   ....[73]....
        /*0b28*/ 	.word	0xffffffff


	//   ....[74]....
        /*0b2c*/ 	.word	0xffffffff


	//   ....[75]....
        /*0b30*/ 	.word	0xffffffff


	//   ....[76]....
        /*0b34*/ 	.word	0xffffffff


	//   ....[77]....
        /*0b38*/ 	.word	0xffffffff


	//   ....[78]....
        /*0b3c*/ 	.word	0xffffffff


	//   ....[79]....
        /*0b40*/ 	.word	0xffffffff


	//   ....[80]....
        /*0b44*/ 	.word	0xffffffff


	//   ....[81]....
        /*0b48*/ 	.word	0xffffffff


	//   ....[82]....
        /*0b4c*/ 	.word	0xffffffff


	//   ....[83]....
        /*0b50*/ 	.word	0xffffffff


	//   ....[84]....
        /*0b54*/ 	.word	0xffffffff


	//   ....[85]....
        /*0b58*/ 	.word	0xffffffff


	//   ....[86]....
        /*0b5c*/ 	.word	0xffffffff


	//   ....[87]....
        /*0b60*/ 	.word	0xffffffff


	//   ....[88]....
        /*0b64*/ 	.word	0xffffffff


	//   ....[89]....
        /*0b68*/ 	.word	0xffffffff


	//   ....[90]....
        /*0b6c*/ 	.word	0xffffffff


	//   ....[91]....
        /*0b70*/ 	.word	0xffffffff


	//   ....[92]....
        /*0b74*/ 	.word	0xffffffff


	//   ....[93]....
        /*0b78*/ 	.word	0xffffffff


	//   ....[94]....
        /*0b7c*/ 	.word	0xffffffff


	//   ....[95]....
        /*0b80*/ 	.word	0xffffffff


	//   ....[96]....
        /*0b84*/ 	.word	0xffffffff


	//   ....[97]....
        /*0b88*/ 	.word	0xffffffff


	//   ....[98]....
        /*0b8c*/ 	.word	0xffffffff


	//   ....[99]....
        /*0b90*/ 	.word	0xffffffff


	//   ....[100]....
        /*0b94*/ 	.word	0xffffffff


	//   ....[101]....
        /*0b98*/ 	.word	0xffffffff


	//   ....[102]....
        /*0b9c*/ 	.word	0xffffffff


	//   ....[103]....
        /*0ba0*/ 	.word	0xffffffff


	//   ....[104]....
        /*0ba4*/ 	.word	0xffffffff


	//   ....[105]....
        /*0ba8*/ 	.word	0xffffffff


	//   ....[106]....
        /*0bac*/ 	.word	0xffffffff


	//   ....[107]....
        /*0bb0*/ 	.word	0xffffffff


	//   ....[108]....
        /*0bb4*/ 	.word	0xffffffff


	//   ....[109]....
        /*0bb8*/ 	.word	0xffffffff


	//   ....[110]....
        /*0bbc*/ 	.word	0xffffffff


	//   ....[111]....
        /*0bc0*/ 	.word	0xffffffff


	//   ....[112]....
        /*0bc4*/ 	.word	0xffffffff


	//   ....[113]....
        /*0bc8*/ 	.word	0xffffffff


	//   ....[114]....
        /*0bcc*/ 	.word	0xffffffff


	//   ....[115]....
        /*0bd0*/ 	.word	0xffffffff


	//   ....[116]....
        /*0bd4*/ 	.word	0xffffffff


	//   ....[117]....
        /*0bd8*/ 	.word	0xffffffff


	//   ....[118]....
        /*0bdc*/ 	.word	0xffffffff


	//   ....[119]....
        /*0be0*/ 	.word	0xffffffff


	//   ....[120]....
        /*0be4*/ 	.word	0xffffffff


	//   ....[121]....
        /*0be8*/ 	.word	0xffffffff


	//   ....[122]....
        /*0bec*/ 	.word	0xffffffff


	//   ....[123]....
        /*0bf0*/ 	.word	0xffffffff


	//   ....[124]....
        /*0bf4*/ 	.word	0xffffffff


	//   ....[125]....
        /*0bf8*/ 	.word	0xffffffff


	//   ....[126]....
        /*0bfc*/ 	.word	0xffffffff


	//   ....[127]....
        /*0c00*/ 	.word	0xffffffff


	//   ....[128]....
        /*0c04*/ 	.word	0xffffffff


	//   ....[129]....
        /*0c08*/ 	.word	0xffffffff


	//   ....[130]....
        /*0c0c*/ 	.word	0xffffffff


	//   ....[131]....
        /*0c10*/ 	.word	0xffffffff


	//   ....[132]....
        /*0c14*/ 	.word	0xffffffff


	//   ....[133]....
        /*0c18*/ 	.word	0xffffffff


	//   ....[134]....
        /*0c1c*/ 	.word	0xffffffff


	//   ....[135]....
        /*0c20*/ 	.word	0xffffffff


	//   ....[136]....
        /*0c24*/ 	.word	0xffffffff


	//   ....[137]....
        /*0c28*/ 	.word	0xffffffff


	//   ....[138]....
        /*0c2c*/ 	.word	0xffffffff


	//   ....[139]....
        /*0c30*/ 	.word	0xffffffff


	//   ....[140]....
        /*0c34*/ 	.word	0xffffffff


	//   ....[141]....
        /*0c38*/ 	.word	0xffffffff


	//   ....[142]....
        /*0c3c*/ 	.word	0xffffffff


	//   ....[143]....
        /*0c40*/ 	.word	0xffffffff


	//   ....[144]....
        /*0c44*/ 	.word	0x0500000f


	//   ....[145]....
        /*0c48*/ 	.word	0x0500000f


	//   ....[146]....
        /*0c4c*/ 	.word	0x0500000f


	//   ....[147]....
        /*0c50*/ 	.word	0x0500000f


	//   ....[148]....
        /*0c54*/ 	.word	0x0500000f


	//   ....[149]....
        /*0c58*/ 	.word	0x0500000f


	//   ....[150]....
        /*0c5c*/ 	.word	0x0500000f


	//   ....[151]....
        /*0c60*/ 	.word	0x0500000f


	//   ....[152]....
        /*0c64*/ 	.word	0x0500000f


	//   ....[153]....
        /*0c68*/ 	.word	0x0500000f


	//   ....[154]....
        /*0c6c*/ 	.word	0x0500000f


	//   ....[155]....
        /*0c70*/ 	.word	0x0500000f


	//   ....[156]....
        /*0c74*/ 	.word	0x0500000f


	//   ....[157]....
        /*0c78*/ 	.word	0x0500000f


	//   ....[158]....
        /*0c7c*/ 	.word	0x0500000f


	//   ....[159]....
        /*0c80*/ 	.word	0x0500000f


	//   ....[160]....
        /*0c84*/ 	.word	0x0500000f


	//   ....[161]....
        /*0c88*/ 	.word	0x0500000f


	//   ....[162]....
        /*0c8c*/ 	.word	0x0500000f


	//   ....[163]....
        /*0c90*/ 	.word	0x0500000f


	//   ....[164]....
        /*0c94*/ 	.word	0x0500000f


	//   ....[165]....
        /*0c98*/ 	.word	0x0500000f


	//   ....[166]....
        /*0c9c*/ 	.word	0x0500000f


	//   ....[167]....
        /*0ca0*/ 	.word	0x0500000f


	//   ....[168]....
        /*0ca4*/ 	.word	0x0500000f


	//   ....[169]....
        /*0ca8*/ 	.word	0x0500000f


	//   ....[170]....
        /*0cac*/ 	.word	0x0500000f


	//   ....[171]....
        /*0cb0*/ 	.word	0x0500000f


	//   ....[172]....
        /*0cb4*/ 	.word	0x0500000f


	//   ....[173]....
        /*0cb8*/ 	.word	0x0500000f


	//   ....[174]....
        /*0cbc*/ 	.word	0x0500000f


	//   ....[175]....
        /*0cc0*/ 	.word	0x0500000f


	//   ....[176]....
        /*0cc4*/ 	.word	0x0500000f


	//   ....[177]....
        /*0cc8*/ 	.word	0x0500000f


	//   ....[178]....
        /*0ccc*/ 	.word	0x0500000f


	//   ....[179]....
        /*0cd0*/ 	.word	0x0500000f


	//   ....[180]....
        /*0cd4*/ 	.word	0x0500000f


	//   ....[181]....
        /*0cd8*/ 	.word	0x0500000f


	//   ....[182]....
        /*0cdc*/ 	.word	0x0500000f


	//   ....[183]....
        /*0ce0*/ 	.word	0x0500000f


	//   ....[184]....
        /*0ce4*/ 	.word	0x0500000f


	//   ....[185]....
        /*0ce8*/ 	.word	0x0500000f


	//   ....[186]....
        /*0cec*/ 	.word	0x0500000f


	//   ....[187]....
        /*0cf0*/ 	.word	0x0500000f


	//   ....[188]....
        /*0cf4*/ 	.word	0x0500000f


	//   ....[189]....
        /*0cf8*/ 	.word	0x0500000f


	//   ....[190]....
        /*0cfc*/ 	.word	0x0500000f


	//   ....[191]....
        /*0d00*/ 	.word	0x0500000f


	//   ....[192]....
        /*0d04*/ 	.word	0x0500000f


	//   ....[193]....
        /*0d08*/ 	.word	0x0500000f


	//   ....[194]....
        /*0d0c*/ 	.word	0x0500000f


	//   ....[195]....
        /*0d10*/ 	.word	0x0500000f


	//   ....[196]....
        /*0d14*/ 	.word	0x0500000f


	//   ....[197]....
        /*0d18*/ 	.word	0x0500000f


	//   ....[198]....
        /*0d1c*/ 	.word	0x0500000f


	//   ....[199]....
        /*0d20*/ 	.word	0x0500000f


	//   ....[200]....
        /*0d24*/ 	.word	0x0500000f


	//   ....[201]....
        /*0d28*/ 	.word	0x0500000f


	//   ....[202]....
        /*0d2c*/ 	.word	0x0500000f


	//   ....[203]....
        /*0d30*/ 	.word	0x0500000f


	//   ....[204]....
        /*0d34*/ 	.word	0x0500000f


	//   ....[205]....
        /*0d38*/ 	.word	0x0500000f


	//   ....[206]....
        /*0d3c*/ 	.word	0x0500000f


	//   ....[207]....
        /*0d40*/ 	.word	0x0500000f


	//   ....[208]....
        /*0d44*/ 	.word	0x0500000f


	//   ....[209]....
        /*0d48*/ 	.word	0x0500000f


	//   ....[210]....
        /*0d4c*/ 	.word	0x0500000f


	//   ....[211]....
        /*0d50*/ 	.word	0x0500000f


	//   ....[212]....
        /*0d54*/ 	.word	0x0500000f


	//   ....[213]....
        /*0d58*/ 	.word	0x0500000f


	//   ....[214]....
        /*0d5c*/ 	.word	0x0500000f


	//   ....[215]....
        /*0d60*/ 	.word	0x0500000f


	//   ....[216]....
        /*0d64*/ 	.word	0x0500000f


	//   ....[217]....
        /*0d68*/ 	.word	0x0500000f


	//   ....[218]....
        /*0d6c*/ 	.word	0x0500000f


	//   ....[219]....
        /*0d70*/ 	.word	0x0500000f


	//   ....[220]....
        /*0d74*/ 	.word	0x0500000f


	//   ....[221]....
        /*0d78*/ 	.word	0x0500000f


	//   ....[222]....
        /*0d7c*/ 	.word	0x0500000f


	//   ....[223]....
        /*0d80*/ 	.word	0x0500000f


	//   ....[224]....
        /*0d84*/ 	.word	0x0500000f


	//   ....[225]....
        /*0d88*/ 	.word	0x0500000f


	//   ....[226]....
        /*0d8c*/ 	.word	0x0500000f


	//   ....[227]....
        /*0d90*/ 	.word	0x0500000f


	//   ....[228]....
        /*0d94*/ 	.word	0x0500000f


	//   ....[229]....
        /*0d98*/ 	.word	0x0500000f


	//   ....[230]....
        /*0d9c*/ 	.word	0x0500000f


	//   ....[231]....
        /*0da0*/ 	.word	0x0500000f


	//   ....[232]....
        /*0da4*/ 	.word	0x0500000f


	//   ....[233]....
        /*0da8*/ 	.word	0x0500000f


	//   ....[234]....
        /*0dac*/ 	.word	0x0500000f


	//   ....[235]....
        /*0db0*/ 	.word	0x0500000f


	//----- nvinfo : EIATTR_COOP_GROUP_INSTR_OFFSETS
	.align		4
.L_1343:
        /*0db4*/ 	.byte	0x04, 0x28
        /*0db6*/ 	.short	(.L_1345 - .L_1344)


	//   ....[0]....
.L_1344:
        /*0db8*/ 	.word	0x00000070


	//   ....[1]....
        /*0dbc*/ 	.word	0x00000140


	//   ....[2]....
        /*0dc0*/ 	.word	0x00000190


	//   ....[3]....
        /*0dc4*/ 	.word	0x000003c0


	//   ....[4]....
        /*0dc8*/ 	.word	0x00000520


	//   ....[5]....
        /*0dcc*/ 	.word	0x00000640


	//   ....[6]....
        /*0dd0*/ 	.word	0x000007a0


	//   ....[7]....
        /*0dd4*/ 	.word	0x000036e0


	//   ....[8]....
        /*0dd8*/ 	.word	0x000036f0


	//   ....[9]....
        /*0ddc*/ 	.word	0x000052f0


	//   ....[10]....
        /*0de0*/ 	.word	0x00005300


	//   ....[11]....
        /*0de4*/ 	.word	0x00006cb0


	//   ....[12]....
        /*0de8*/ 	.word	0x00006cc0


	//   ....[13]....
        /*0dec*/ 	.word	0x000071d0


	//   ....[14]....
        /*0df0*/ 	.word	0x000071f0


	//   ....[15]....
        /*0df4*/ 	.word	0x00007b90


	//   ....[16]....
        /*0df8*/ 	.word	0x000082b0


	//   ....[17]....
        /*0dfc*/ 	.word	0x000082c0


	//   ....[18]....
        /*0e00*/ 	.word	0x000082d0


	//   ....[19]....
        /*0e04*/ 	.word	0x000082e0


	//   ....[20]....
        /*0e08*/ 	.word	0x0000a070


	//   ....[21]....
        /*0e0c*/ 	.word	0x0000a080


	//   ....[22]....
        /*0e10*/ 	.word	0x0000a090


	//   ....[23]....
        /*0e14*/ 	.word	0x0000a0a0


	//   ....[24]....
        /*0e18*/ 	.word	0x0000c790


	//   ....[25]....
        /*0e1c*/ 	.word	0x0000c7a0


	//   ....[26]....
        /*0e20*/ 	.word	0x0000d840


	//   ....[27]....
        /*0e24*/ 	.word	0x0000d8c0


	//   ....[28]....
        /*0e28*/ 	.word	0x0000d8e0


	//   ....[29]....
        /*0e2c*/ 	.word	0x0000d900


	//   ....[30]....
        /*0e30*/ 	.word	0x0000eac0


	//   ....[31]....
        /*0e34*/ 	.word	0x0000fbb0


	//   ....[32]....
        /*0e38*/ 	.word	0x0000fc40


	//   ....[33]....
        /*0e3c*/ 	.word	0x000104b0


	//   ....[34]....
        /*0e40*/ 	.word	0x00010530


	//   ....[35]....
        /*0e44*/ 	.word	0x00010f20


	//   ....[36]....
        /*0e48*/ 	.word	0x00010f40


	//   ....[37]....
        /*0e4c*/ 	.word	0x00012130


	//   ....[38]....
        /*0e50*/ 	.word	0x00013680


	//   ....[39]....
        /*0e54*/ 	.word	0x000136e0


	//   ....[40]....
        /*0e58*/ 	.word	0x00013cc0


	//   ....[41]....
        /*0e5c*/ 	.word	0x00013d20


	//   ....[42]....
        /*0e60*/ 	.word	0x00014e60


	//   ....[43]....
        /*0e64*/ 	.word	0x00015090


	//   ....[44]....
        /*0e68*/ 	.word	0x000150b0


	//   ....[45]....
        /*0e6c*/ 	.word	0x00015530


	//   ....[46]....
        /*0e70*/ 	.word	0x00015560


	//   ....[47]....
        /*0e74*/ 	.word	0x000164c0


	//   ....[48]....
        /*0e78*/ 	.word	0x000164e0


	//   ....[49]....
        /*0e7c*/ 	.word	0x000164f0


	//   ....[50]....
        /*0e80*/ 	.word	0x00016500


	//   ....[51]....
        /*0e84*/ 	.word	0x00016ba0


	//   ....[52]....
        /*0e88*/ 	.word	0x00016bb0


	//   ....[53]....
        /*0e8c*/ 	.word	0x00016d00


	//   ....[54]....
        /*0e90*/ 	.word	0x00016d10


	//   ....[55]....
        /*0e94*/ 	.word	0x00017100


	//   ....[56]....
        /*0e98*/ 	.word	0x00017110


	//   ....[57]....
        /*0e9c*/ 	.word	0x00017610


	//   ....[58]....
        /*0ea0*/ 	.word	0x00017620


	//   ....[59]....
        /*0ea4*/ 	.word	0x000183c0


	//   ....[60]....
        /*0ea8*/ 	.word	0x000183d0


	//   ....[61]....
        /*0eac*/ 	.word	0x00018530


	//   ....[62]....
        /*0eb0*/ 	.word	0x00018540


	//   ....[63]....
        /*0eb4*/ 	.word	0x000186f0


	//   ....[64]....
        /*0eb8*/ 	.word	0x000188f0


	//   ....[65]....
        /*0ebc*/ 	.word	0x00018920


	//   ....[66]....
        /*0ec0*/ 	.word	0x00018950


	//   ....[67]....
        /*0ec4*/ 	.word	0x00018980


	//   ....[68]....
        /*0ec8*/ 	.word	0x000189b0


	//   ....[69]....
        /*0ecc*/ 	.word	0x000189e0


	//   ....[70]....
        /*0ed0*/ 	.word	0x00018b70


	//   ....[71]....
        /*0ed4*/ 	.word	0x00018ba0


	//   ....[72]....
        /*0ed8*/ 	.word	0x00018bd0


	//   ....[73]....
        /*0edc*/ 	.word	0x00018c00


	//   ....[74]....
        /*0ee0*/ 	.word	0x00018c30


	//   ....[75]....
        /*0ee4*/ 	.word	0x00018c60


	//   ....[76]....
        /*0ee8*/ 	.word	0x00018cf0


	//   ....[77]....
        /*0eec*/ 	.word	0x00018d20


	//   ....[78]....
        /*0ef0*/ 	.word	0x00018d30


	//   ....[79]....
        /*0ef4*/ 	.word	0x00018d70


	//   ....[80]....
        /*0ef8*/ 	.word	0x0001a2c0


	//   ....[81]....
        /*0efc*/ 	.word	0x0001c6b0


	//   ....[82]....
        /*0f00*/ 	.word	0x0001c6c0


	//   ....[83]....
        /*0f04*/ 	.word	0x0001c780


	//   ....[84]....
        /*0f08*/ 	.word	0x0001c790


	//   ....[85]....
        /*0f0c*/ 	.word	0x0001c840


	//   ....[86]....
        /*0f10*/ 	.word	0x0001c850


	//   ....[87]....
        /*0f14*/ 	.word	0x0001c860


	//   ....[88]....
        /*0f18*/ 	.word	0x0001c870


	//   ....[89]....
        /*0f1c*/ 	.word	0x0001d230


	//   ....[90]....
        /*0f20*/ 	.word	0x0001d260


	//   ....[91]....
        /*0f24*/ 	.word	0x0001d320


	//   ....[92]....
        /*0f28*/ 	.word	0x0001d340


	//   ....[93]....
        /*0f2c*/ 	.word	0x0001d3e0


	//   ....[94]....
        /*0f30*/ 	.word	0x0001d400


	//   ....[95]....
        /*0f34*/ 	.word	0x0001d410


	//   ....[96]....
        /*0f38*/ 	.word	0x0001d420


	//   ....[97]....
        /*0f3c*/ 	.word	0x0001d540


	//   ....[98]....
        /*0f40*/ 	.word	0x0001d550


	//   ....[99]....
        /*0f44*/ 	.word	0x0001d560


	//   ....[100]....
        /*0f48*/ 	.word	0x0001d5f0


	//   ....[101]....
        /*0f4c*/ 	.word	0x0001ddb0


	//   ....[102]....
        /*0f50*/ 	.word	0x0001ddc0


	//   ....[103]....
        /*0f54*/ 	.word	0x0001dde0


	//   ....[104]....
        /*0f58*/ 	.word	0x0001de60


	//   ....[105]....
        /*0f5c*/ 	.word	0x0001de70


	//   ....[106]....
        /*0f60*/ 	.word	0x0001ded0


	//   ....[107]....
        /*0f64*/ 	.word	0x0001df00


	//   ....[108]....
        /*0f68*/ 	.word	0x0001df40


	//   ....[109]....
        /*0f6c*/ 	.word	0x0001e1f0


	//   ....[110]....
        /*0f70*/ 	.word	0x0001e210


	//   ....[111]....
        /*0f74*/ 	.word	0x0001e2b0


	//   ....[112]....
        /*0f78*/ 	.word	0x0001e2c0


	//   ....[113]....
        /*0f7c*/ 	.word	0x0001e350


	//   ....[114]....
        /*0f80*/ 	.word	0x0001e360


	//   ....[115]....
        /*0f84*/ 	.word	0x0001e370


	//   ....[116]....
        /*0f88*/ 	.word	0x0001e400


	//   ....[117]....
        /*0f8c*/ 	.word	0x0001e9d0


	//   ....[118]....
        /*0f90*/ 	.word	0x0001e9e0


	//   ....[119]....
        /*0f94*/ 	.word	0x0001ea60


	//   ....[120]....
        /*0f98*/ 	.word	0x0001eb10


	//   ....[121]....
        /*0f9c*/ 	.word	0x0001eb30


	//   ....[122]....
        /*0fa0*/ 	.word	0x0001ebb0


	//   ....[123]....
        /*0fa4*/ 	.word	0x0001ebd0


	//   ....[124]....
        /*0fa8*/ 	.word	0x0001ebe0


	//   ....[125]....
        /*0fac*/ 	.word	0x0001f020


	//   ....[126]....
        /*0fb0*/ 	.word	0x0001f050


	//   ....[127]....
        /*0fb4*/ 	.word	0x0001f0c0


	//   ....[128]....
        /*0fb8*/ 	.word	0x0001f0f0


	//   ....[129]....
        /*0fbc*/ 	.word	0x0001f120


	//   ....[130]....
        /*0fc0*/ 	.word	0x0001f150


	//   ....[131]....
        /*0fc4*/ 	.word	0x0001f180


	//   ....[132]....
        /*0fc8*/ 	.word	0x0001f1b0


	//   ....[133]....
        /*0fcc*/ 	.word	0x0001f350


	//   ....[134]....
        /*0fd0*/ 	.word	0x0001f380


	//   ....[135]....
        /*0fd4*/ 	.word	0x0001f3b0


	//   ....[136]....
        /*0fd8*/ 	.word	0x0001f3e0


	//   ....[137]....
        /*0fdc*/ 	.word	0x0001f410


	//   ....[138]....
        /*0fe0*/ 	.word	0x0001f440


	//   ....[139]....
        /*0fe4*/ 	.word	0x0001f500


	//   ....[140]....
        /*0fe8*/ 	.word	0x0001f520


	//   ....[141]....
        /*0fec*/ 	.word	0x0001f540


	//   ....[142]....
        /*0ff0*/ 	.word	0x0001f5a0


	//   ....[143]....
        /*0ff4*/ 	.word	0x0001ffd0


	//   ....[144]....
        /*0ff8*/ 	.word	0x00020310


	//   ....[145]....
        /*0ffc*/ 	.word	0x000203a0


	//   ....[146]....
        /*1000*/ 	.word	0x00020490


	//   ....[147]....
        /*1004*/ 	.word	0x00020520


	//   ....[148]....
        /*1008*/ 	.word	0x00020600


	//   ....[149]....
        /*100c*/ 	.word	0x00020690


	//   ....[150]....
        /*1010*/ 	.word	0x00020770


	//   ....[151]....
        /*1014*/ 	.word	0x00020810


	//   ....[152]....
        /*1018*/ 	.word	0x000208a0


	//   ....[153]....
        /*101c*/ 	.word	0x000208f0


	//   ....[154]....
        /*1020*/ 	.word	0x00020940


	//   ....[155]....
        /*1024*/ 	.word	0x00020a20


	//   ....[156]....
        /*1028*/ 	.word	0x00020ab0


	//   ....[157]....
        /*102c*/ 	.word	0x00020b00


	//   ....[158]....
        /*1030*/ 	.word	0x00020b50


	//   ....[159]....
        /*1034*/ 	.word	0x00020e10


	//   ....[160]....
        /*1038*/ 	.word	0x00020e60


	//   ....[161]....
        /*103c*/ 	.word	0x00020ef0


	//   ....[162]....
        /*1040*/ 	.word	0x00020f80


	//   ....[163]....
        /*1044*/ 	.word	0x00021000


	//   ....[164]....
        /*1048*/ 	.word	0x00021050


	//   ....[165]....
        /*104c*/ 	.word	0x000210e0


	//   ....[166]....
        /*1050*/ 	.word	0x00021170


	//   ....[167]....
        /*1054*/ 	.word	0x000211f0


	//   ....[168]....
        /*1058*/ 	.word	0x00021240


	//   ....[169]....
        /*105c*/ 	.word	0x000212d0


	//   ....[170]....
        /*1060*/ 	.word	0x00021360


	//   ....[171]....
        /*1064*/ 	.word	0x00021420


	//   ....[172]....
        /*1068*/ 	.word	0x00021700


	//   ....[173]....
        /*106c*/ 	.word	0x000217f0


	//   ....[174]....
        /*1070*/ 	.word	0x00021880


	//   ....[175]....
        /*1074*/ 	.word	0x000218e0


	//   ....[176]....
        /*1078*/ 	.word	0x00021a00


	//   ....[177]....
        /*107c*/ 	.word	0x00021a60


	//   ....[178]....
        /*1080*/ 	.word	0x00021b80


	//   ....[179]....
        /*1084*/ 	.word	0x00021be0


	//   ....[180]....
        /*1088*/ 	.word	0x00021c90


	//   ....[181]....
        /*108c*/ 	.word	0x00021da0


	//   ....[182]....
        /*1090*/ 	.word	0x00021e10


	//   ....[183]....
        /*1094*/ 	.word	0x00021e70


	//   ....[184]....
        /*1098*/ 	.word	0x00021f80


	//   ....[185]....
        /*109c*/ 	.word	0x00021fe0


	//   ....[186]....
        /*10a0*/ 	.word	0x00022100


	//   ....[187]....
        /*10a4*/ 	.word	0x00022160


	//   ....[188]....
        /*10a8*/ 	.word	0x00022200


	//   ....[189]....
        /*10ac*/ 	.word	0x000222d0


	//   ....[190]....
        /*10b0*/ 	.word	0x000223d0


	//   ....[191]....
        /*10b4*/ 	.word	0x00022430


	//   ....[192]....
        /*10b8*/ 	.word	0x00022510


	//   ....[193]....
        /*10bc*/ 	.word	0x000226a0


	//   ....[194]....
        /*10c0*/ 	.word	0x00022780


	//   ....[195]....
        /*10c4*/ 	.word	0x00022800


	//   ....[196]....
        /*10c8*/ 	.word	0x000228e0


	//   ....[197]....
        /*10cc*/ 	.word	0x00022940


	//   ....[198]....
        /*10d0*/ 	.word	0x00022a10


	//   ....[199]....
        /*10d4*/ 	.word	0x00022a70


	//   ....[200]....
        /*10d8*/ 	.word	0x00022b50


	//   ....[201]....
        /*10dc*/ 	.word	0x00022c40


	//   ....[202]....
        /*10e0*/ 	.word	0x00022ce0


	//   ....[203]....
        /*10e4*/ 	.word	0x00022d40


	//   ....[204]....
        /*10e8*/ 	.word	0x00022e40


	//   ....[205]....
        /*10ec*/ 	.word	0x00022ea0


	//   ....[206]....
        /*10f0*/ 	.word	0x00022fa0


	//   ....[207]....
        /*10f4*/ 	.word	0x00023000


	//   ....[208]....
        /*10f8*/ 	.word	0x000230d0


	//   ....[209]....
        /*10fc*/ 	.word	0x00023220


	//   ....[210]....
        /*1100*/ 	.word	0x000232d0


	//   ....[211]....
        /*1104*/ 	.word	0x000233e0


	//   ....[212]....
        /*1108*/ 	.word	0x000234c0


	//   ....[213]....
        /*110c*/ 	.word	0x00023520


	//   ....[214]....
        /*1110*/ 	.word	0x00023610


	//   ....[215]....
        /*1114*/ 	.word	0x00023670


	//   ....[216]....
        /*1118*/ 	.word	0x00023750


	//   ....[217]....
        /*111c*/ 	.word	0x000237e0


	//   ....[218]....
        /*1120*/ 	.word	0x00023880


	//   ....[219]....
        /*1124*/ 	.word	0x000239f0


	//   ....[220]....
        /*1128*/ 	.word	0x00023a60


	//   ....[221]....
        /*112c*/ 	.word	0x00023ad0


	//   ....[222]....
        /*1130*/ 	.word	0x00023b40


	//   ....[223]....
        /*1134*/ 	.word	0x00023bb0


	//   ....[224]....
        /*1138*/ 	.word	0x00023c30


	//   ....[225]....
        /*113c*/ 	.word	0x00023cb0


	//   ....[226]....
        /*1140*/ 	.word	0x00023d40


	//   ....[227]....
        /*1144*/ 	.word	0x00023db0


	//   ....[228]....
        /*1148*/ 	.word	0x00023e20


	//   ....[229]....
        /*114c*/ 	.word	0x00023e90


	//   ....[230]....
        /*1150*/ 	.word	0x00023f10


	//   ....[231]....
        /*1154*/ 	.word	0x00023f80


	//   ....[232]....
        /*1158*/ 	.word	0x00024030


	//   ....[233]....
        /*115c*/ 	.word	0x00024080


	//   ....[234]....
        /*1160*/ 	.word	0x00024110


	//   ....[235]....
        /*1164*/ 	.word	0x00024240


	//----- nvinfo : EIATTR_REG_RECONFIG
	.align		4
.L_1345:
        /*1168*/ 	.byte	0x01, 0x54
	.zero		2


	//----- nvinfo : EIATTR_SYSCALL_OFFSETS
	.align		4
        /*116c*/ 	.byte	0x04, 0x46
        /*116e*/ 	.short	(.L_1347 - .L_1346)


	//   ....[0]....
.L_1346:
        /*1170*/ 	.word	0x00002170


	//   ....[1]....
        /*1174*/ 	.word	0x000022c0


	//   ....[2]....
        /*1178*/ 	.word	0x00007d60


	//   ....[3]....
        /*117c*/ 	.word	0x00008080


	//   ....[4]....
        /*1180*/ 	.word	0x0001bc80


	//   ....[5]....
        /*1184*/ 	.word	0x0001bdd0


	//   ....[6]....
        /*1188*/ 	.word	0x0001bec0


	//   ....[7]....
        /*118c*/ 	.word	0x0001ccf0


	//----- nvinfo : EIATTR_MBARRIER_INSTR_OFFSETS
	.align		4
.L_1347:
        /*1190*/ 	.byte	0x04, 0x39
        /*1192*/ 	.short	(.L_1349 - .L_1348)


	//   ....[0]....
.L_1348:
        /*1194*/ 	.word	0x00000270
        /*1198*/ 	.word	0x000000ff
        /*119c*/ 	.word	0x0002d800
        /*11a0*/ 	.short	0x0100
        /*11a2*/ 	.byte	0x08
	.zero		1


	//   ....[1]....
        /*11a4*/ 	.word	0x00000280
        /*11a8*/ 	.word	0x000000ff
        /*11ac*/ 	.word	0x0002d820
        /*11b0*/ 	.short	0x0100
        /*11b2*/ 	.byte	0x08
	.zero		1


	//   ....[2]....
        /*11b4*/ 	.word	0x00000370
        /*11b8*/ 	.word	0x000000ff
        /*11bc*/ 	.word	0x0002d830
        /*11c0*/ 	.short	0x0100
        /*11c2*/ 	.byte	0x08
	.zero		1


	//   ....[3]....
        /*11c4*/ 	.word	0x00000380
        /*11c8*/ 	.word	0x000000ff
        /*11cc*/ 	.word	0x0002d840
        /*11d0*/ 	.short	0x0100
        /*11d2*/ 	.byte	0x08
	.zero		1


	//   ....[4]....
        /*11d4*/ 	.word	0x00000390
        /*11d8*/ 	.word	0x000000ff
        /*11dc*/ 	.word	0x0002d838
        /*11e0*/ 	.short	0x0100
        /*11e2*/ 	.byte	0x08
	.zero		1


	//   ....[5]....
        /*11e4*/ 	.word	0x000003a0
        /*11e8*/ 	.word	0x000000ff
        /*11ec*/ 	.word	0x0002d848
        /*11f0*/ 	.short	0x0100
        /*11f2*/ 	.byte	0x08
	.zero		1


	//   ....[6]....
        /*11f4*/ 	.word	0x000004d0
        /*11f8*/ 	.word	0x000000ff
        /*11fc*/ 	.word	0x0002d850
        /*1200*/ 	.short	0x0100
        /*1202*/ 	.byte	0x08
	.zero		1


	//   ....[7]....
        /*1204*/ 	.word	0x000004e0
        /*1208*/ 	.word	0x000000ff
        /*120c*/ 	.word	0x0002d860
        /*1210*/ 	.short	0x0100
        /*1212*/ 	.byte	0x08
	.zero		1


	//   ....[8]....
        /*1214*/ 	.word	0x000004f0
        /*1218*/ 	.word	0x000000ff
        /*121c*/ 	.word	0x0002d858
        /*1220*/ 	.short	0x0100
        /*1222*/ 	.byte	0x08
	.zero		1


	//   ....[9]....
        /*1224*/ 	.word	0x00000500
        /*1228*/ 	.word	0x000000ff
        /*122c*/ 	.word	0x0002d868
        /*1230*/ 	.short	0x0100
        /*1232*/ 	.byte	0x08
	.zero		1


	//   ....[10]....
        /*1234*/ 	.word	0x000005f0
        /*1238*/ 	.word	0x000000ff
        /*123c*/ 	.word	0x0002d870
        /*1240*/ 	.short	0x0100
        /*1242*/ 	.byte	0x06
	.zero		1


	//   ....[11]....
        /*1244*/ 	.word	0x00000600
        /*1248*/ 	.word	0x000000ff
        /*124c*/ 	.word	0x0002d880
        /*1250*/ 	.short	0x0100
        /*1252*/ 	.byte	0x06
	.zero		1


	//   ....[12]....
        /*1254*/ 	.word	0x00000610
        /*1258*/ 	.word	0x000000ff
        /*125c*/ 	.word	0x0002d878
        /*1260*/ 	.short	0x0100
        /*1262*/ 	.byte	0x06
	.zero		1


	//   ....[13]....
        /*1264*/ 	.word	0x00000620
        /*1268*/ 	.word	0x000000ff
        /*126c*/ 	.word	0x0002d888
        /*1270*/ 	.short	0x0100
        /*1272*/ 	.byte	0x06
	.zero		1


	//   ....[14]....
        /*1274*/ 	.word	0x00000750
        /*1278*/ 	.word	0x000000ff
        /*127c*/ 	.word	0x0002d890
        /*1280*/ 	.short	0x0100
        /*1282*/ 	.byte	0x08
	.zero		1


	//   ....[15]....
        /*1284*/ 	.word	0x00000760
        /*1288*/ 	.word	0x000000ff
        /*128c*/ 	.word	0x0002d8a0
        /*1290*/ 	.short	0x0100
        /*1292*/ 	.byte	0x08
	.zero		1


	//   ....[16]....
        /*1294*/ 	.word	0x00000770
        /*1298*/ 	.word	0x000000ff
        /*129c*/ 	.word	0x0002d898
        /*12a0*/ 	.short	0x0100
        /*12a2*/ 	.byte	0x08
	.zero		1


	//   ....[17]....
        /*12a4*/ 	.word	0x00000780
        /*12a8*/ 	.word	0x000000ff
        /*12ac*/ 	.word	0x0002d8a8
        /*12b0*/ 	.short	0x0100
        /*12b2*/ 	.byte	0x08
	.zero		1


	//   ....[18]....
        /*12b4*/ 	.word	0x000008b0
        /*12b8*/ 	.word	0x000000ff
        /*12bc*/ 	.word	0x0002d8b0
        /*12c0*/ 	.short	0x0100
        /*12c2*/ 	.byte	0x08
	.zero		1


	//   ....[19]....
        /*12c4*/ 	.word	0x000008c0
        /*12c8*/ 	.word	0x000000ff
        /*12cc*/ 	.word	0x0002d8c0
        /*12d0*/ 	.short	0x0100
        /*12d2*/ 	.byte	0x08
	.zero		1


	//   ....[20]....
        /*12d4*/ 	.word	0x000008d0
        /*12d8*/ 	.word	0x000000ff
        /*12dc*/ 	.word	0x0002d8b8
        /*12e0*/ 	.short	0x0100
        /*12e2*/ 	.byte	0x08
	.zero		1


	//   ....[21]....
        /*12e4*/ 	.word	0x000008e0
        /*12e8*/ 	.word	0x000000ff
        /*12ec*/ 	.word	0x0002d8c8
        /*12f0*/ 	.short	0x0100
        /*12f2*/ 	.byte	0x08
	.zero		1


	//   ....[22]....
        /*12f4*/ 	.word	0x00003690
        /*12f8*/ 	.word	0x00000039
        /*12fc*/ 	.word	0x0002d890
        /*1300*/ 	.short	0x010a
        /*1302*/ 	.byte	0x3f
	.zero		1


	//   ....[23]....
        /*1304*/ 	.word	0x000052a0
        /*1308*/ 	.word	0x00000039
        /*130c*/ 	.word	0x0002d890
        /*1310*/ 	.short	0x010a
        /*1312*/ 	.byte	0x3f
	.zero		1


	//   ....[24]....
        /*1314*/ 	.word	0x00006b20
        /*1318*/ 	.word	0x00000039
        /*131c*/ 	.word	0x0002d890
        /*1320*/ 	.short	0x010a
        /*1322*/ 	.byte	0x3f
	.zero		1


	//   ....[25]....
        /*1324*/ 	.word	0x00007040
        /*1328*/ 	.word	0x0000000b
        /*132c*/ 	.word	0x00000000
        /*1330*/ 	.short	0x0101
        /*1332*/ 	.byte	0x3f
	.zero		1


	//   ....[26]....
        /*1334*/ 	.word	0x00007080
        /*1338*/ 	.word	0x00000039
        /*133c*/ 	.word	0x0002d8b0
        /*1340*/ 	.short	0x010a
        /*1342*/ 	.byte	0x3f
	.zero		1


	//   ....[27]....
        /*1344*/ 	.word	0x00007560
        /*1348*/ 	.word	0x00000039
        /*134c*/ 	.word	0x00000000
        /*1350*/ 	.short	0x0101
        /*1352*/ 	.byte	0x3f
	.zero		1


	//   ....[28]....
        /*1354*/ 	.word	0x00007e00
        /*1358*/ 	.word	0x00000002
        /*135c*/ 	.word	0x0002d800
        /*1360*/ 	.short	0x010a
        /*1362*/ 	.byte	0x3f
	.zero		1


	//   ....[29]....
        /*1364*/ 	.word	0x00007e50
        /*1368*/ 	.word	0x00000002
        /*136c*/ 	.word	0x0002d800
        /*1370*/ 	.short	0x010a
        /*1372*/ 	.byte	0x3f
	.zero		1


	//   ....[30]....
        /*1374*/ 	.word	0x00008a50
        /*1378*/ 	.word	0x00000002
        /*137c*/ 	.word	0x0002d800
        /*1380*/ 	.short	0x010a
        /*1382*/ 	.byte	0x3f
	.zero		1


	//   ....[31]....
        /*1384*/ 	.word	0x0000a5e0
        /*1388*/ 	.word	0x00000002
        /*138c*/ 	.word	0x0002d800
        /*1390*/ 	.short	0x010a
        /*1392*/ 	.byte	0x3f
	.zero		1


	//   ....[32]....
        /*1394*/ 	.word	0x0000bd50
        /*1398*/ 	.word	0x00000000
        /*139c*/ 	.word	0x0002d830
        /*13a0*/ 	.short	0x010a
        /*13a2*/ 	.byte	0x3f
	.zero		1


	//   ....[33]....
        /*13a4*/ 	.word	0x0000be20
        /*13a8*/ 	.word	0x00000000
        /*13ac*/ 	.word	0x0002d830
        /*13b0*/ 	.short	0x010a
        /*13b2*/ 	.byte	0x3f
	.zero		1


	//   ....[34]....
        /*13b4*/ 	.word	0x0000db00
        /*13b8*/ 	.word	0x0000000c
        /*13bc*/ 	.word	0x00000000
        /*13c0*/ 	.short	0x0101
        /*13c2*/ 	.byte	0x3f
	.zero		1


	//   ....[35]....
        /*13c4*/ 	.word	0x0000ec10
        /*13c8*/ 	.word	0x00000007
        /*13cc*/ 	.word	0x0002d830
        /*13d0*/ 	.short	0x010a
        /*13d2*/ 	.byte	0x3f
	.zero		1


	//   ....[36]....
        /*13d4*/ 	.word	0x0000ec60
        /*13d8*/ 	.word	0x00000007
        /*13dc*/ 	.word	0x0002d830
        /*13e0*/ 	.short	0x010a
        /*13e2*/ 	.byte	0x3f
	.zero		1


	//   ....[37]....
        /*13e4*/ 	.word	0x0000f110
        /*13e8*/ 	.word	0x00000008
        /*13ec*/ 	.word	0x0002d850
        /*13f0*/ 	.short	0x010a
        /*13f2*/ 	.byte	0x3f
	.zero		1


	//   ....[38]....
        /*13f4*/ 	.word	0x0000f150
        /*13f8*/ 	.word	0x00000008
        /*13fc*/ 	.word	0x0002d850
        /*1400*/ 	.short	0x010a
        /*1402*/ 	.byte	0x3f
	.zero		1


	//   ....[39]....
        /*1404*/ 	.word	0x000112f0
        /*1408*/ 	.word	0x00000050
        /*140c*/ 	.word	0x00000000
        /*1410*/ 	.short	0x0101
        /*1412*/ 	.byte	0x3f
	.zero		1


	//   ....[40]....
        /*1414*/ 	.word	0x00011b20
        /*1418*/ 	.word	0x00000005
        /*141c*/ 	.word	0x00000000
        /*1420*/ 	.short	0x0101
        /*1422*/ 	.byte	0x3f
	.zero		1


	//   ....[41]....
        /*1424*/ 	.word	0x000122a0
        /*1428*/ 	.word	0x00000007
        /*142c*/ 	.word	0x0002d830
        /*1430*/ 	.short	0x010a
        /*1432*/ 	.byte	0x3f
	.zero		1


	//   ....[42]....
        /*1434*/ 	.word	0x000122f0
        /*1438*/ 	.word	0x00000007
        /*143c*/ 	.word	0x0002d830
        /*1440*/ 	.short	0x010a
        /*1442*/ 	.byte	0x3f
	.zero		1


	//   ....[43]....
        /*1444*/ 	.word	0x000127a0
        /*1448*/ 	.word	0x00000008
        /*144c*/ 	.word	0x0002d850
        /*1450*/ 	.short	0x010a
        /*1452*/ 	.byte	0x3f
	.zero		1


	//   ....[44]....
        /*1454*/ 	.word	0x000127e0
        /*1458*/ 	.word	0x00000008
        /*145c*/ 	.word	0x0002d850
        /*1460*/ 	.short	0x010a
        /*1462*/ 	.byte	0x3f
	.zero		1


	//   ....[45]....
        /*1464*/ 	.word	0x00012f30
        /*1468*/ 	.word	0x00000007
        /*146c*/ 	.word	0x00000000
        /*1470*/ 	.short	0x0101
        /*1472*/ 	.byte	0x3f
	.zero		1


	//   ....[46]....
        /*1474*/ 	.word	0x00014800
        /*1478*/ 	.word	0x00000005
        /*147c*/ 	.word	0x00000000
        /*1480*/ 	.short	0x0101
        /*1482*/ 	.byte	0x3f
	.zero		1


	//   ....[47]....
        /*1484*/ 	.word	0x00014ee0
        /*1488*/ 	.word	0x00000006
        /*148c*/ 	.word	0x0002d850
        /*1490*/ 	.short	0x010a
        /*1492*/ 	.byte	0x3f
	.zero		1


	//   ....[48]....
        /*1494*/ 	.word	0x00014f90
        /*1498*/ 	.word	0x00000006
        /*149c*/ 	.word	0x0002d850
        /*14a0*/ 	.short	0x010a
        /*14a2*/ 	.byte	0x3f
	.zero		1


	//   ....[49]....
        /*14a4*/ 	.word	0x00015790
        /*14a8*/ 	.word	0x00000006
        /*14ac*/ 	.word	0x00000000
        /*14b0*/ 	.short	0x0101
        /*14b2*/ 	.byte	0x3f
	.zero		1


	//   ....[50]....
        /*14b4*/ 	.word	0x00016b00
        /*14b8*/ 	.word	0x00000000
        /*14bc*/ 	.word	0x00000000
        /*14c0*/ 	.short	0x0101
        /*14c2*/ 	.byte	0x3f
	.zero		1


	//   ....[51]....
        /*14c4*/ 	.word	0x00017000
        /*14c8*/ 	.word	0x00000006
        /*14cc*/ 	.word	0x00000000
        /*14d0*/ 	.short	0x0101
        /*14d2*/ 	.byte	0x3f
	.zero		1


	//   ....[52]....
        /*14d4*/ 	.word	0x0001a3a0
        /*14d8*/ 	.word	0x00000010
        /*14dc*/ 	.word	0x0002d820
        /*14e0*/ 	.short	0x010a
        /*14e2*/ 	.byte	0x3f
	.zero		1


	//   ....[53]....
        /*14e4*/ 	.word	0x0001a460
        /*14e8*/ 	.word	0x00000009
        /*14ec*/ 	.word	0x0002d8a0
        /*14f0*/ 	.short	0x010a
        /*14f2*/ 	.byte	0x3f
	.zero		1


	//   ....[54]....
        /*14f4*/ 	.word	0x0001a890
        /*14f8*/ 	.word	0x00000009
        /*14fc*/ 	.word	0x0002d8c0
        /*1500*/ 	.short	0x010a
        /*1502*/ 	.byte	0x3f
	.zero		1


	//   ....[55]....
        /*1504*/ 	.word	0x0001adf0
        /*1508*/ 	.word	0x00000009
        /*150c*/ 	.word	0x0002d8a0
        /*1510*/ 	.short	0x010a
        /*1512*/ 	.byte	0x3f
	.zero		1


	//   ....[56]....
        /*1514*/ 	.word	0x0001b210
        /*1518*/ 	.word	0x00000009
        /*151c*/ 	.word	0x0002d8c0
        /*1520*/ 	.short	0x010a
        /*1522*/ 	.byte	0x3f
	.zero		1


	//   ....[57]....
        /*1524*/ 	.word	0x0001c470
        /*1528*/ 	.word	0x00000000
        /*152c*/ 	.word	0x0002d840
        /*1530*/ 	.short	0x010a
        /*1532*/ 	.byte	0x3f
	.zero		1


	//   ....[58]....
        /*1534*/ 	.word	0x0001c9c0
        /*1538*/ 	.word	0x00000000
        /*153c*/ 	.word	0x0002d830
        /*1540*/ 	.short	0x0107
        /*1542*/ 	.byte	0x3f
	.zero		1


	//   ....[59]....
        /*1544*/ 	.word	0x0001ca90
        /*1548*/ 	.word	0x00000000
        /*154c*/ 	.word	0x0002d830
        /*1550*/ 	.short	0x0101
        /*1552*/ 	.byte	0x3f
	.zero		1


	//   ....[60]....
        /*1554*/ 	.word	0x0001d6b0
        /*1558*/ 	.word	0x00000010
        /*155c*/ 	.word	0x0002d800
        /*1560*/ 	.short	0x0107
        /*1562*/ 	.byte	0x3f
	.zero		1


	//   ....[61]....
        /*1564*/ 	.word	0x0001d7a0
        /*1568*/ 	.word	0x00000010
        /*156c*/ 	.word	0x0002d800
        /*1570*/ 	.short	0x0101
        /*1572*/ 	.byte	0x3f
	.zero		1


	//   ....[62]....
        /*1574*/ 	.word	0x0001d7c0
        /*1578*/ 	.word	0x00000010
        /*157c*/ 	.word	0x0002d820
        /*1580*/ 	.short	0x010a
        /*1582*/ 	.byte	0x3f
	.zero		1


	//   ....[63]....
        /*1584*/ 	.word	0x0001dbe0
        /*1588*/ 	.word	0x00000005
        /*158c*/ 	.word	0x0002d840
        /*1590*/ 	.short	0x010a
        /*1592*/ 	.byte	0x3f
	.zero		1


	//   ....[64]....
        /*1594*/ 	.word	0x0001dff0
        /*1598*/ 	.word	0x00000005
        /*159c*/ 	.word	0x0002d830
        /*15a0*/ 	.short	0x0107
        /*15a2*/ 	.byte	0x3f
	.zero		1


	//   ....[65]....
        /*15a4*/ 	.word	0x0001e0b0
        /*15a8*/ 	.word	0x00000005
        /*15ac*/ 	.word	0x0002d830
        /*15b0*/ 	.short	0x0101
        /*15b2*/ 	.byte	0x3f
	.zero		1


	//   ....[66]....
        /*15b4*/ 	.word	0x0001e110
        /*15b8*/ 	.word	0x00000005
        /*15bc*/ 	.word	0x0002d860
        /*15c0*/ 	.short	0x010a
        /*15c2*/ 	.byte	0x3f
	.zero		1


	//   ....[67]....
        /*15c4*/ 	.word	0x0001e5c0
        /*15c8*/ 	.word	0x00000005
        /*15cc*/ 	.word	0x0002d850
        /*15d0*/ 	.short	0x0107
        /*15d2*/ 	.byte	0x3f
	.zero		1


	//   ....[68]....
        /*15d4*/ 	.word	0x0001e6b0
        /*15d8*/ 	.word	0x00000005
        /*15dc*/ 	.word	0x0002d850
        /*15e0*/ 	.short	0x0101
        /*15e2*/ 	.byte	0x3f
	.zero		1


	//   ....[69]....
        /*15e4*/ 	.word	0x0001e8e0
        /*15e8*/ 	.word	0x00000000
        /*15ec*/ 	.word	0x0002d860
        /*15f0*/ 	.short	0x010a
        /*15f2*/ 	.byte	0x3f
	.zero		1


	//   ....[70]....
        /*15f4*/ 	.word	0x0001ed10
        /*15f8*/ 	.word	0x00000000
        /*15fc*/ 	.word	0x0002d850
        /*1600*/ 	.short	0x0107
        /*1602*/ 	.byte	0x3f
	.zero		1


	//   ....[71]....
        /*1604*/ 	.word	0x0001edf0
        /*1608*/ 	.word	0x00000000
        /*160c*/ 	.word	0x0002d850
        /*1610*/ 	.short	0x0101
        /*1612*/ 	.byte	0x3f
	.zero		1


	//   ....[72]....
        /*1614*/ 	.word	0x0001ff50
        /*1618*/ 	.word	0x00000005
        /*161c*/ 	.word	0x0002d820
        /*1620*/ 	.short	0x010a
        /*1622*/ 	.byte	0x3f
	.zero		1


	//   ....[73]....
        /*1624*/ 	.word	0x000200f0
        /*1628*/ 	.word	0x00000003
        /*162c*/ 	.word	0x0002d840
        /*1630*/ 	.short	0x010a
        /*1632*/ 	.byte	0x3f
	.zero		1


	//   ....[74]....
        /*1634*/ 	.word	0x00020180
        /*1638*/ 	.word	0x00000005
        /*163c*/ 	.word	0x0002d840
        /*1640*/ 	.short	0x010a
        /*1642*/ 	.byte	0x3f
	.zero		1


	//   ....[75]....
        /*1644*/ 	.word	0x000201c0
        /*1648*/ 	.word	0x00000003
        /*164c*/ 	.word	0x0002d860
        /*1650*/ 	.short	0x010a
        /*1652*/ 	.byte	0x3f
	.zero		1


	//   ....[76]....
        /*1654*/ 	.word	0x00020200
        /*1658*/ 	.word	0x00000005
        /*165c*/ 	.word	0x0002d860
        /*1660*/ 	.short	0x010a
        /*1662*/ 	.byte	0x3f
	.zero		1


	//   ....[77]....
        /*1664*/ 	.word	0x00020260
        /*1668*/ 	.word	0x00000039
        /*166c*/ 	.word	0x0002d890
        /*1670*/ 	.short	0x010a
        /*1672*/ 	.byte	0x3f
	.zero		1


	//   ....[78]....
        /*1674*/ 	.word	0x000203e0
        /*1678*/ 	.word	0x00000039
        /*167c*/ 	.word	0x0002d890
        /*1680*/ 	.short	0x010a
        /*1682*/ 	.byte	0x3f
	.zero		1


	//   ....[79]....
        /*1684*/ 	.word	0x00020560
        /*1688*/ 	.word	0x00000039
        /*168c*/ 	.word	0x0002d890
        /*1690*/ 	.short	0x010a
        /*1692*/ 	.byte	0x3f
	.zero		1


	//   ....[80]....
        /*1694*/ 	.word	0x000206d0
        /*1698*/ 	.word	0x00000039
        /*169c*/ 	.word	0x0002d8b0
        /*16a0*/ 	.short	0x010a
        /*16a2*/ 	.byte	0x3f
	.zero		1


	//   ....[81]....
        /*16a4*/ 	.word	0x00020980
        /*16a8*/ 	.word	0x00000002
        /*16ac*/ 	.word	0x0002d800
        /*16b0*/ 	.short	0x010a
        /*16b2*/ 	.byte	0x3f
	.zero		1


	//   ....[82]....
        /*16b4*/ 	.word	0x00020b90
        /*16b8*/ 	.word	0x00000002
        /*16bc*/ 	.word	0x0002d800
        /*16c0*/ 	.short	0x010a
        /*16c2*/ 	.byte	0x3f
	.zero		1


	//   ....[83]....
        /*16c4*/ 	.word	0x00020be0
        /*16c8*/ 	.word	0x00000000
        /*16cc*/ 	.word	0x0002d830
        /*16d0*/ 	.short	0x010a
        /*16d2*/ 	.byte	0x3f
	.zero		1


	//   ....[84]....
        /*16d4*/ 	.word	0x00020c30
        /*16d8*/ 	.word	0x00000007
        /*16dc*/ 	.word	0x0002d830
        /*16e0*/ 	.short	0x010a
        /*16e2*/ 	.byte	0x3f
	.zero		1


	//   ....[85]....
        /*16e4*/ 	.word	0x00020c80
        /*16e8*/ 	.word	0x00000008
        /*16ec*/ 	.word	0x0002d850
        /*16f0*/ 	.short	0x010a
        /*16f2*/ 	.byte	0x3f
	.zero		1


	//   ....[86]....
        /*16f4*/ 	.word	0x00020cd0
        /*16f8*/ 	.word	0x00000007
        /*16fc*/ 	.word	0x0002d830
        /*1700*/ 	.short	0x010a
        /*1702*/ 	.byte	0x3f
	.zero		1


	//   ....[87]....
        /*1704*/ 	.word	0x00020d20
        /*1708*/ 	.word	0x00000008
        /*170c*/ 	.word	0x0002d850
        /*1710*/ 	.short	0x010a
        /*1712*/ 	.byte	0x3f
	.zero		1


	//   ....[88]....
        /*1714*/ 	.word	0x00020d70
        /*1718*/ 	.word	0x00000006
        /*171c*/ 	.word	0x0002d850
        /*1720*/ 	.short	0x010a
        /*1722*/ 	.byte	0x3f
	.zero		1


	//   ....[89]....
        /*1724*/ 	.word	0x000214e0
        /*1728*/ 	.word	0x00000010
        /*172c*/ 	.word	0x0002d820
        /*1730*/ 	.short	0x010a
        /*1732*/ 	.byte	0x3f
	.zero		1


	//   ....[90]....
        /*1734*/ 	.word	0x00021530
        /*1738*/ 	.word	0x00000009
        /*173c*/ 	.word	0x0002d8a0
        /*1740*/ 	.short	0x010a
        /*1742*/ 	.byte	0x3f
	.zero		1


	//   ....[91]....
        /*1744*/ 	.word	0x00021580
        /*1748*/ 	.word	0x00000009
        /*174c*/ 	.word	0x0002d8c0
        /*1750*/ 	.short	0x010a
        /*1752*/ 	.byte	0x3f
	.zero		1


	//   ....[92]....
        /*1754*/ 	.word	0x000215d0
        /*1758*/ 	.word	0x00000009
        /*175c*/ 	.word	0x0002d8a0
        /*1760*/ 	.short	0x010a
        /*1762*/ 	.byte	0x3f
	.zero		1


	//   ....[93]....
        /*1764*/ 	.word	0x00021620
        /*1768*/ 	.word	0x00000009
        /*176c*/ 	.word	0x0002d8c0
        /*1770*/ 	.short	0x010a
        /*1772*/ 	.byte	0x3f
	.zero		1


	//   ....[94]....
        /*1774*/ 	.word	0x00021740
        /*1778*/ 	.word	0x00000000
        /*177c*/ 	.word	0x0002d840
        /*1780*/ 	.short	0x010a
        /*1782*/ 	.byte	0x3f
	.zero		1


	//   ....[95]....
        /*1784*/ 	.word	0x000225a0
        /*1788*/ 	.word	0x00000010
        /*178c*/ 	.word	0x0002d820
        /*1790*/ 	.short	0x010a
        /*1792*/ 	.byte	0x3f
	.zero		1


	//   ....[96]....
        /*1794*/ 	.word	0x000225f0
        /*1798*/ 	.word	0x00000005
        /*179c*/ 	.word	0x0002d840
        /*17a0*/ 	.short	0x010a
        /*17a2*/ 	.byte	0x3f
	.zero		1


	//   ....[97]....
        /*17a4*/ 	.word	0x00022b90
        /*17a8*/ 	.word	0x00000005
        /*17ac*/ 	.word	0x0002d860
        /*17b0*/ 	.short	0x010a
        /*17b2*/ 	.byte	0x3f
	.zero		1


	//   ....[98]....
        /*17b4*/ 	.word	0x00023170
        /*17b8*/ 	.word	0x00000000
        /*17bc*/ 	.word	0x0002d860
        /*17c0*/ 	.short	0x010a
        /*17c2*/ 	.byte	0x3f
	.zero		1


	//   ....[99]....
        /*17c4*/ 	.word	0x00024160
        /*17c8*/ 	.word	0x00000005
        /*17cc*/ 	.word	0x0002d820
        /*17d0*/ 	.short	0x010a
        /*17d2*/ 	.byte	0x3f
	.zero		1


	//   ....[100]....
        /*17d4*/ 	.word	0x00024300
        /*17d8*/ 	.word	0x00000003
        /*17dc*/ 	.word	0x0002d840
        /*17e0*/ 	.short	0x010a
        /*17e2*/ 	.byte	0x3f
	.zero		1


	//   ....[101]....
        /*17e4*/ 	.word	0x00024350
        /*17e8*/ 	.word	0x00000005
        /*17ec*/ 	.word	0x0002d840
        /*17f0*/ 	.short	0x010a
        /*17f2*/ 	.byte	0x3f
	.zero		1


	//   ....[102]....
        /*17f4*/ 	.word	0x000243a0
        /*17f8*/ 	.word	0x00000003
        /*17fc*/ 	.word	0x0002d860
        /*1800*/ 	.short	0x010a
        /*1802*/ 	.byte	0x3f
	.zero		1


	//----- nvinfo : EIATTR_NUM_MBARRIERS
	.align		4
.L_1349:
        /*1804*/ 	.byte	0x03, 0x38
        /*1806*/ 	.short	0x0016


	//----- nvinfo : EIATTR_EXIT_INSTR_OFFSETS
	.align		4
        /*1808*/ 	.byte	0x04, 0x1c
        /*180a*/ 	.short	(.L_1351 - .L_1350)


	//   ....[0]....
.L_1350:
        /*180c*/ 	.word	0x00020250


	//----- nvinfo : EIATTR_MAX_THREADS
	.align		4
.L_1351:
        /*1810*/ 	.byte	0x04, 0x05
        /*1812*/ 	.short	(.L_1353 - .L_1352)
.L_1352:
        /*1814*/ 	.word	0x00000200
        /*1818*/ 	.word	0x00000001
        /*181c*/ 	.word	0x00000001


	//----- nvinfo : EIATTR_CRS_STACK_SIZE
	.align		4
.L_1353:
        /*1820*/ 	.byte	0x04, 0x1e
        /*1822*/ 	.short	(.L_1355 - .L_1354)
.L_1354:
        /*1824*/ 	.word	0x00000000


	//----- nvinfo : EIATTR_CBANK_PARAM_SIZE
	.align		4
.L_1355:
        /*1828*/ 	.byte	0x03, 0x19
        /*182a*/ 	.short	0x0af0


	//----- nvinfo : EIATTR_PARAM_CBANK
	.align		4
        /*182c*/ 	.byte	0x04, 0x0a
        /*182e*/ 	.short	(.L_1357 - .L_1356)
	.align		4
.L_1356:
        /*1830*/ 	.word	index@(.nv.constant0._ZN7cutlass13device_kernelIN5flash11enable_sm90INS1_16FlashAttnFwdSm90INS1_25CollectiveMainloopFwdSm90ILi2EN4cute5tupleIJNS5_1CILi1EEES8_S8_EEENS6_IJNS7_ILi192EEENS7_ILi128EEENS7_ILi96EEEEEELi96ENS_6half_tEfNS_4arch4Sm90ELb1ELb0ELb1ELb1ELb1ELb1ELb0ELb0ELb1ELb1ELb1ELb0EEENS1_21CollectiveEpilogueFwdINS6_IJSA_SC_SB_EEES9_SE_SG_Li384ELb1ELb1ELb1ELb0EEENS1_36VarlenDynamicPersistentTileSchedulerILi192ELi128ELi384ELi128ELb1ELb1ELb1ELb1ELb1ELb1EEEEEEEEEvNT_6ParamsE)
        /*1834*/ 	.short	0x0210
        /*1836*/ 	.short	0x0af0


	//----- nvinfo : EIATTR_SW_WAR
	.align		4
.L_1357:
        /*1838*/ 	.byte	0x04, 0x36
        /*183a*/ 	.short	(.L_1359 - .L_1358)
.L_1358:
        /*183c*/ 	.word	0x00000008
.L_1359:


//--------------------- .nv.info._ZN7cutlass13device_kernelIN5flash11enable_sm90INS1_16FlashAttnFwdSm90INS1_25CollectiveMainloopFwdSm90ILi2EN4cute5tupleIJNS5_1CILi1EEES8_S8_EEENS6_IJNS7_ILi192EEENS7_ILi128EEENS7_ILi64EEEEEELi64ENS_6half_tEfNS_4arch4Sm90ELb0ELb0ELb1ELb0ELb1ELb0ELb0ELb1ELb1ELb1ELb1ELb0EEENS1_21CollectiveEpilogueFwdINS6_IJSA_SC_SB_EEES9_SE_SG_Li384ELb0ELb1ELb1ELb0EEENS1_19SingleTileSchedulerILb0ELb1ELb1ELi192EEEEEEEEEvNT_6ParamsE --------------------------
	.section	.nv.info._ZN7cutlass13device_kernelIN5flash11enable_sm90INS1_16FlashAttnFwdSm90INS1_25CollectiveMainloopFwdSm90ILi2EN4cute5tupleIJNS5_1CILi1EEES8_S8_EEENS6_IJNS7_ILi192EEENS7_ILi128EEENS7_ILi64EEEEEELi64ENS_6half_tEfNS_4arch4Sm90ELb0ELb0ELb1ELb0ELb1ELb0ELb0ELb1ELb1ELb1ELb1ELb0EEENS1_21CollectiveEpilogueFwdINS6_IJSA_SC_SB_EEES9_SE_SG_Li384ELb0ELb1ELb1ELb0EEENS1_19SingleTileSchedulerILb0ELb1ELb1ELi192EEEEEEEEEvNT_6ParamsE,"",@"SHT_CUDA_INFO"
	.sectionflags	@""
	.align	4


	//----- nvinfo : EIATTR_CUDA_API_VERSION
	.align		4
        /*0000*/ 	.byte	0x04, 0x37
        /*0002*/ 	.short	(.L_1361 - .L_1360)
.L_1360:
        /*0004*/ 	.word	0x00000082


	//----- nvinfo : EIATTR_KPARAM_INFO
	.align		4
.L_1361:
        /*0008*/ 	.byte	0x04, 0x17
        /*000a*/ 	.short	(.L_1363 - .L_1362)
.L_1362:
        /*000c*/ 	.word	0x00000000
        /*0010*/ 	.short	0x0000
        /*0012*/ 	.short	0x0070
        /*0014*/ 	.byte	0x00, 0xf0, 0x01, 0x28


	//----- nvinfo : EIATTR_SPARSE_MMA_MASK
	.align		4
.L_1363:
        /*0018*/ 	.byte	0x03, 0x50
        /*001a*/ 	.short	0x0000


	//----- nvinfo : EIATTR_MAXREG_COUNT
	.align		4
        /*001c*/ 	.byte	0x03, 0x1b
        /*001e*/ 	.short	0x0080


	//----- nvinfo : EIATTR_NUM_BARRIERS
	.align		4
        /*0020*/ 	.byte	0x02, 0x4c
        /*0022*/ 	.byte	0x10
	.zero		1


	//----- nvinfo : EIATTR_EXTERNS
	.align		4
        /*0024*/ 	.byte	0x04, 0x0f
        /*0026*/ 	.short	(.L_1365 - .L_1364)


	//   ....[0]....
	.align		4
.L_1364:
        /*0028*/ 	.word	index@(__assertfail)


	//----- nvinfo : EIATTR_ANNOTATIONS
	.align		4
.L_1365:
        /*002c*/ 	.byte	0x04, 0x55
        /*002e*/ 	.short	(.L_1367 - .L_1366)


	//   ....[0]....
.L_1366:
        /*0030*/ 	.word	0x00000001
        /*0034*/ 	.byte	0xb0, 0x85, 0x00, 0x00, 0x01, 0x00, 0x00, 0x00, 0x10, 0x9e, 0x00, 0x00


	//----- nvinfo : EIATTR_MERCURY_ISA_VERSION
	.align		4
.L_1367:
        /*0040*/ 	.byte	0x03, 0x5f
        /*0042*/ 	.short	0x0101


	//----- nvinfo : EIATTR_INT_WARP_WIDE_INSTR_OFFSETS
	.align		4
        /*0044*/ 	.byte	0x04, 0x31
        /*0046*/ 	.short	(.L_1369 - .L_1368)


	//   ....[0]....
.L_1368:
        /*0048*/ 	.word	0x000000c0


	//   ....[1]....
        /*004c*/ 	.word	0x000000d0


	//   ....[2]....
        /*0050*/ 	.word	0x00000170


	//----- nvinfo : EIATTR_COOP_GROUP_MASK_REGIDS
	.align		4
.L_1369:
        /*0054*/ 	.byte	0x04, 0x29
        /*0056*/ 	.short	(.L_1371 - .L_1370)


	//   ....[0]....
.L_1370:
        /*0058*/ 	.word	0xffffffff


	//   ....[1]....
        /*005c*/ 	.word	0xffffffff


	//   ....[2]....
        /*0060*/ 	.word	0xffffffff


	//   ....[3]....
        /*0064*/ 	.word	0xffffffff


	//   ....[4]....
        /*0068*/ 	.word	0xffffffff


	//   ....[5]....
        /*006c*/ 	.word	0xffffffff


	//   ....[6]....
        /*0070*/ 	.word	0xffffffff


	//   ....[7]....
        /*0074*/ 	.word	0xffffffff


	//   ....[8]....
        /*0078*/ 	.word	0xffffffff


	//   ....[9]....
        /*007c*/ 	.word	0xffffffff


	//   ....[10]....
        /*0080*/ 	.word	0xffffffff


	//   ....[11]....
        /*0084*/ 	.word	0xffffffff


	//   ....[12]....
        /*0088*/ 	.word	0xffffffff


	//   ....[13]....
        /*008c*/ 	.word	0xffffffff


	//   ....[14]....
        /*0090*/ 	.word	0xffffffff


	//   ....[15]....
        /*0094*/ 	.word	0xffffffff


	//   ....[16]....
        /*0098*/ 	.word	0xffffffff


	//   ....[17]....
        /*009c*/ 	.word	0xffffffff


	//   ....[18]....
        /*00a0*/ 	.word	0xffffffff


	//   ....[19]....
        /*00a4*/ 	.word	0xffffffff


	//   ....[20]....
        /*00a8*/ 	.word	0xffffffff


	//   ....[21]....
        /*00ac*/ 	.word	0xffffffff


	//   ....[22]....
        /*00b0*/ 	.word	0xffffffff


	//   ....[23]....
        /*00b4*/ 	.word	0xffffffff


	//   ....[24]....
        /*00b8*/ 	.word	0xffffffff


	//   ....[25]....
        /*00bc*/ 	.word	0xffffffff


	//   ....[26]....
        /*00c0*/ 	.word	0xffffffff


	//   ....[27]....
        /*00c4*/ 	.word	0xffffffff


	//   ....[28]....
        /*00c8*/ 	.word	0xffffffff


	//   ....[29]....
        /*00cc*/ 	.word	0xffffffff


	//   ....[30]....
        /*00d0*/ 	.word	0xffffffff


	//   ....[31]....
        /*00d4*/ 	.word	0xffffffff


	//   ....[32]....
        /*00d8*/ 	.word	0xffffffff


	//   ....[33]....
        /*00dc*/ 	.word	0xffffffff


	//   ....[34]....
        /*00e0*/ 	.word	0xffffffff


	//   ....[35]....
        /*00e4*/ 	.word	0xffffffff


	//   ....[36]....
        /*00e8*/ 	.word	0xffffffff


	//   ....[37]....
        /*00ec*/ 	.word	0xffffffff


	//   ....[38]....
        /*00f0*/ 	.word	0xffffffff


	//   ....[39]....
        /*00f4*/ 	.word	0xffffffff


	//   ....[40]....
        /*00f8*/ 	.word	0xffffffff


	//   ....[41]....
        /*00fc*/ 	.word	0xffffffff


	//   ....[42]....
        /*0100*/ 	.word	0xffffffff


	//   ....[43]....
        /*0104*/ 	.word	0xffffffff


	//   ....[44]....
        /*0108*/ 	.word	0xffffffff


	//   ....[45]....
        /*010c*/ 	.word	0xffffffff


	//   ....[46]....
        /*0110*/ 	.word	0xffffffff


	//   ....[47]....
        /*0114*/ 	.word	0xffffffff


	//   ....[48]....
        /*0118*/ 	.word	0xffffffff


	//   ....[49]....
        /*011c*/ 	.word	0xffffffff


	//   ....[50]....
        /*0120*/ 	.word	0xffffffff


	//   ....[51]....
        /*0124*/ 	.word	0xffffffff


	//   ....[52]....
        /*0128*/ 	.word	0xffffffff


	//   ....[53]....
        /*012c*/ 	.word	0xffffffff


	//   ....[54]....
        /*0130*/ 	.word	0xffffffff


	//   ....[55]....
        /*0134*/ 	.word	0xffffffff


	//   ....[56]....
        /*0138*/ 	.word	0xffffffff


	//   ....[57]....
        /*013c*/ 	.word	0xffffffff


	//   ....[58]....
        /*0140*/ 	.word	0xffffffff


	//   ....[59]....
        /*0144*/ 	.word	0xffffffff


	//   ....[60]....
        /*0148*/ 	.word	0xffffffff


	//   ....[61]....
        /*014c*/ 	.word	0xffffffff


	//   ....[62]....
        /*0150*/ 	.word	0xffffffff


	//   ....[63]....
        /*0154*/ 	.word	0xffffffff


	//   ....[64]....
        /*0158*/ 	.word	0xffffffff


	//   ....[65]....
        /*015c*/ 	.word	0xffffffff


	//   ....[66]....
        /*0160*/ 	.word	0xffffffff


	//   ....[67]....
        /*0164*/ 	.word	0xffffffff


	//   ....[68]....
        /*0168*/ 	.word	0xffffffff


	//   ....[69]....
        /*016c*/ 	.word	0xffffffff


	//   ....[70]....
        /*0170*/ 	.word	0xffffffff


	//   ....[71]....
        /*0174*/ 	.word	0xffffffff


	//   ....[72]....
        /*0178*/ 	.word	0xffffffff


	//   ....[73]....
        /*017c*/ 	.word	0xffffffff


	//   ....[74]....
        /*0180*/ 	.word	0xffffffff


	//   ....[75]....
        /*0184*/ 	.word	0xffffffff


	//   ....[76]....
        /*0188*/ 	.word	0xffffffff


	//   ....[77]....
        /*018c*/ 	.word	0xffffffff


	//   ....[78]....
        /*0190*/ 	.word	0xffffffff


	//   ....[79]....
        /*0194*/ 	.word	0xffffffff


	//   ....[80]....
        /*0198*/ 	.word	0xffffffff


	//   ....[81]....
        /*019c*/ 	.word	0xffffffff


	//   ....[82]....
        /*01a0*/ 	.word	0xffffffff


	//   ....[83]....
        /*01a4*/ 	.word	0xffffffff


	//   ....[84]....
        /*01a8*/ 	.word	0xffffffff


	//   ....[85]....
        /*01ac*/ 	.word	0xffffffff


	//   ....[86]....
        /*01b0*/ 	.word	0xffffffff


	//   ....[87]....
        /*01b4*/ 	.word	0xffffffff


	//   ....[88]....
        /*01b8*/ 	.word	0xffffffff


	//   ....[89]....
        /*01bc*/ 	.word	0xffffffff


	//   ....[90]....
        /*01c0*/ 	.word	0xffffffff


	//   ....[91]....
        /*01c4*/ 	.word	0xffffffff


	//   ....[92]....
        /*01c8*/ 	.word	0xffffffff


	//   ....[93]....
        /*01cc*/ 	.word	0xffffffff


	//   ....[94]....
        /*01d0*/ 	.word	0xffffffff


	//   ....[95]....
        /*01d4*/ 	.word	0xffffffff


	//   ....[96]....
        /*01d8*/ 	.word	0xffffffff


	//   ....[97]....
        /*01dc*/ 	.word	0xffffffff


	//   ....[98]....
        /*01e0*/ 	.word	0xffffffff


	//   ....[99]....
        /*01e4*/ 	.word	0xffffffff


	//   ....[100]....
        /*01e8*/ 	.word	0xffffffff


	//   ....[101]....
        /*01ec*/ 	.word	0xffffffff


	//   ....[102]....
        /*01f0*/ 	.word	0xffffffff


	//   ....[103]....
        /*01f4*/ 	.word	0xffffffff


	//   ....[104]....
        /*01f8*/ 	.word	0xffffffff


	//   ....[105]....
        /*01fc*/ 	.word	0xffffffff


	//   ....[106]....
        /*0200*/ 	.word	0xffffffff


	//   ....[107]....
        /*0204*/ 	.word	0xffffffff


	//   ....[108]....
        /*0208*/ 	.word	0xffffffff


	//   ....[109]....
        /*020c*/ 	.word	0xffffffff


	//   ....[110]....
        /*0210*/ 	.word	0xffffffff


	//   ....[111]....
        /*0214*/ 	.word	0xffffffff


	//   ....[112]....
        /*0218*/ 	.word	0xffffffff


	//   ....[113]....
        /*021c*/ 	.word	0xffffffff


	//   ....[114]....
        /*0220*/ 	.word	0xffffffff


	//   ....[115]....
        /*0224*/ 	.word	0xffffffff


	//   ....[116]....
        /*0228*/ 	.word	0xffffffff


	//   ....[117]....
        /*022c*/ 	.word	0x0500000f


	//   ....[118]....
        /*0230*/ 	.word	0x0500000f


	//   ....[119]....
        /*0234*/ 	.word	0x0500000f


	//   ....[120]....
        /*0238*/ 	.word	0x0500000f


	//   ....[121]....
        /*023c*/ 	.word	0x0500000f


	//   ....[122]....
        /*0240*/ 	.word	0x0500000f


	//   ....[123]....
        /*0244*/ 	.word	0x0500000f


	//   ....[124]....
        /*0248*/ 	.word	0x0500000f


	//   ....[125]....
        /*024c*/ 	.word	0x0500000f


	//   ....[126]....
        /*0250*/ 	.word	0x0500000f


	//   ....[127]....
        /*0254*/ 	.word	0x0500000f


	//   ....[128]....
        /*0258*/ 	.word	0x0500000f


	//   ....[129]....
        /*025c*/ 	.word	0x0500000f


	//   ....[130]....
        /*0260*/ 	.word	0x0500000f


	//   ....[131]....
        /*0264*/ 	.word	0x0500000f


	//   ....[132]....
        /*0268*/ 	.word	0x0500000f


	//   ....[133]....
        /*026c*/ 	.word	0x0500000f


	//   ....[134]....
        /*0270*/ 	.word	0x0500000f


	//   ....[135]....
        /*0274*/ 	.word	0x0500000f


	//   ....[136]....
        /*0278*/ 	.word	0x0500000f


	//   ....[137]....
        /*027c*/ 	.word	0x0500000f


	//   ....[138]....
        /*0280*/ 	.word	0x0500000f


	//   ....[139]....
        /*0284*/ 	.word	0x0500000f


	//   ....[140]....
        /*0288*/ 	.word	0x0500000f


	//   ....[141]....
        /*028c*/ 	.word	0x0500000f


	//   ....[142]....
        /*0290*/ 	.word	0x0500000f


	//   ....[143]....
        /*0294*/ 	.word	0x0500000f


	//   ....[144]....
        /*0298*/ 	.word	0x0500000f


	//   ....[145]....
        /*029c*/ 	.word	0x0500000f


	//   ....[146]....
        /*02a0*/ 	.word	0x0500000f


	//   ....[147]....
        /*02a4*/ 	.word	0x0500000f


	//   ....[148]....
        /*02a8*/ 	.word	0x0500000f


	//   ....[149]....
        /*02ac*/ 	.word	0x0500000f


	//   ....[150]....
        /*02b0*/ 	.word	0x0500000f


	//   ....[151]....
        /*02b4*/ 	.word	0x0500000f


	//   ....[152]....
        /*02b8*/ 	.word	0x0500000f


	//   ....[153]....
        /*02bc*/ 	.word	0x0500000f


	//   ....[154]....
        /*02c0*/ 	.word	0x0500000f


	//   ....[155]....
        /*02c4*/ 	.word	0x0500000f


	//   ....[156]....
        /*02c8*/ 	.word	0x0500000f


	//   ....[157]....
        /*02cc*/ 	.word	0x0500000f


	//   ....[158]....
        /*02d0*/ 	.word	0x0500000f


	//   ....[159]....
        /*02d4*/ 	.word	0x0500000f


	//   ....[160]....
        /*02d8*/ 	.word	0x0500000f


	//   ....[161]....
        /*02dc*/ 	.word	0x0500000f


	//   ....[162]....
        /*02e0*/ 	.word	0x0500000f


	//   ....[163]....
        /*02e4*/ 	.word	0x0500000f


	//   ....[164]....
        /*02e8*/ 	.word	0x0500000f


	//   ....[165]....
        /*02ec*/ 	.word	0x0500000f


	//   ....[166]....
        /*02f0*/ 	.word	0x0500000f


	//   ....[167]....
        /*02f4*/ 	.word	0x0500000f


	//   ....[168]....
        /*02f8*/ 	.word	0x0500000f


	//   ....[169]....
        /*02fc*/ 	.word	0x0500000f


	//   ....[170]....
        /*0300*/ 	.word	0x0500000f


	//   ....[171]....
        /*0304*/ 	.word	0x0500000f


	//   ....[172]....
        /*0308*/ 	.word	0x0500000f


	//   ....[173]....
        /*030c*/ 	.word	0x0500000f


	//   ....[174]....
        /*0310*/ 	.word	0x0500000f


	//   ....[175]....
        /*0314*/ 	.word	0x0500000f


	//   ....[176]....
        /*0318*/ 	.word	0x0500000f


	//   ....[177]....
        /*031c*/ 	.word	0x0500000f


	//   ....[178]....
        /*0320*/ 	.word	0x0500000f


	//   ....[179]....
        /*0324*/ 	.word	0x0500000f


	//   ....[180]....
        /*0328*/ 	.word	0x0500000f


	//   ....[181]....
        /*032c*/ 	.word	0x0500000f


	//   ....[182]....
        /*0330*/ 	.word	0x0500000f


	//   ....[183]....
        /*0334*/ 	.word	0x0500000f


	//   ....[184]....
        /*0338*/ 	.word	0x0500000f


	//   ....[185]....
        /*033c*/ 	.word	0x0500000f


	//   ....[186]....
        /*0340*/ 	.word	0x0500000f


	//   ....[187]....
        /*0344*/ 	.word	0x0500000f


	//   ....[188]....
        /*0348*/ 	.word	0x0500000f


	//   ....[189]....
        /*034c*/ 	.word	0x0500000f


	//   ....[190]....
        /*0350*/ 	.word	0x0500000f


	//   ....[191]....
        /*0354*/ 	.word	0x0500000f


	//   ....[192]....
        /*0358*/ 	.word	0x0500000f


	//   ....[193]....
        /*035c*/ 	.word	0x0500000f


	//   ....[194]....
        /*0360*/ 	.word	0x0500000f


	//   ....[195]....
        /*0364*/ 	.word	0x0500000f


	//   ....[196]....
        /*0368*/ 	.word	0x0500000f


	//   ....[197]....
        /*036c*/ 	.word	0x0500000f


	//   ....[198]....
        /*0370*/ 	.word	0x0500000f


	//   ....[199]....
        /*0374*/ 	.word	0x0500000f


	//   ....[200]....
        /*0378*/ 	.word	0x0500000f


	//   ....[201]....
        /*037c*/ 	.word	0x0500000f


	//   ....[202]....
        /*0380*/ 	.word	0x0500000f


	//   ....[203]....
        /*0384*/ 	.word	0x0500000f


	//   ....[204]....
        /*0388*/ 	.word	0x0500000f


	//   ....[205]....
        /*038c*/ 	.word	0x0500000f


	//   ....[206]....
        /*0390*/ 	.word	0x0500000f


	//----- nvinfo : EIATTR_COOP_GROUP_INSTR_OFFSETS
	.align		4
.L_1371:
        /*0394*/ 	.byte	0x04, 0x28
        /*0396*/ 	.short	(.L_1373 - .L_1372)


	//   ....[0]....
.L_1372:
        /*0398*/ 	.word	0x00000080


	//   ....[1]....
        /*039c*/ 	.word	0x00000090


	//   ....[2]....
        /*03a0*/ 	.word	0x000002d0


	//   ....[3]....
        /*03a4*/ 	.word	0x00000430


	//   ....[4]....
        /*03a8*/ 	.word	0x00000550


	//   ....[5]....
        /*03ac*/ 	.word	0x000006b0


	//   ....[6]....
        /*03b0*/ 	.word	0x00000f50


	//   ....[7]....
        /*03b4*/ 	.word	0x00002640


	//   ....[8]....
        /*03b8*/ 	.word	0x00002690


	//   ....[9]....
        /*03bc*/ 	.word	0x00002c80


	//   ....[10]....
        /*03c0*/ 	.word	0x00002ce0


	//   ....[11]....
        /*03c4*/ 	.word	0x00004d20


	//   ....[12]....
        /*03c8*/ 	.word	0x00004d50


	//   ....[13]....
        /*03cc*/ 	.word	0x00004d80


	//   ....[14]....
        /*03d0*/ 	.word	0x00004d90


	//   ....[15]....
        /*03d4*/ 	.word	0x00006040


	//   ....[16]....
        /*03d8*/ 	.word	0x00006070


	//   ....[17]....
        /*03dc*/ 	.word	0x00006140


	//   ....[18]....
        /*03e0*/ 	.word	0x00006150


	//   ....[19]....
        /*03e4*/ 	.word	0x00006ee0


	//   ....[20]....
        /*03e8*/ 	.word	0x00006f20


	//   ....[21]....
        /*03ec*/ 	.word	0x00006f60


	//   ....[22]....
        /*03f0*/ 	.word	0x00006fa0


	//   ....[23]....
        /*03f4*/ 	.word	0x00006fc0


	//   ....[24]....
        /*03f8*/ 	.word	0x00006fe0


	//   ....[25]....
        /*03fc*/ 	.word	0x00007320


	//   ....[26]....
        /*0400*/ 	.word	0x00007330


	//   ....[27]....
        /*0404*/ 	.word	0x00007a50


	//   ....[28]....
        /*0408*/ 	.word	0x00008b20


	//   ....[29]....
        /*040c*/ 	.word	0x00008b40


	//   ....[30]....
        /*0410*/ 	.word	0x00008b50


	//   ....[31]....
        /*0414*/ 	.word	0x00008b60


	//   ....[32]....
        /*0418*/ 	.word	0x00008b70


	//   ....[33]....
        /*041c*/ 	.word	0x00008bb0


	//   ....[34]....
        /*0420*/ 	.word	0x00008bf0


	//   ....[35]....
        /*0424*/ 	.word	0x00008c20


	//   ....[36]....
        /*0428*/ 	.word	0x00008c40


	//   ....[37]....
        /*042c*/ 	.word	0x00008ca0


	//   ....[38]....
        /*0430*/ 	.word	0x00008cf0


	//   ....[39]....
        /*0434*/ 	.word	0x00008d20


	//   ....[40]....
        /*0438*/ 	.word	0x00008d50


	//   ....[41]....
        /*043c*/ 	.word	0x00008d80


	//   ....[42]....
        /*0440*/ 	.word	0x00008db0


	//   ....[43]....
        /*0444*/ 	.word	0x00008dd0


	//   ....[44]....
        /*0448*/ 	.word	0x00009570


	//   ....[45]....
        /*044c*/ 	.word	0x00009580


	//   ....[46]....
        /*0450*/ 	.word	0x00009590


	//   ....[47]....
        /*0454*/ 	.word	0x000095d0


	//   ....[48]....
        /*0458*/ 	.word	0x00009620


	//   ....[49]....
        /*045c*/ 	.word	0x00009670


	//   ....[50]....
        /*0460*/ 	.word	0x000096d0


	//   ....[51]....
        /*0464*/ 	.word	0x00009700


	//   ....[52]....
        /*0468*/ 	.word	0x00009730


	//   ....[53]....
        /*046c*/ 	.word	0x000097a0


	//   ....[54]....
        /*0470*/ 	.word	0x000097e0


	//   ....[55]....
        /*0474*/ 	.word	0x00009800


	//   ....[56]....
        /*0478*/ 	.word	0x00009830


	//   ....[57]....
        /*047c*/ 	.word	0x000098a0


	//   ....[58]....
        /*0480*/ 	.word	0x000098b0


	//   ....[59]....
        /*0484*/ 	.word	0x000098e0


	//   ....[60]....
        /*0488*/ 	.word	0x00009930


	//   ....[61]....
        /*048c*/ 	.word	0x000099a0


	//   ....[62]....
        /*0490*/ 	.word	0x000099e0


	//   ....[63]....
        /*0494*/ 	.word	0x00009a00


	//   ....[64]....
        /*0498*/ 	.word	0x00009a30


	//   ....[65]....
        /*049c*/ 	.word	0x00009a40


	//   ....[66]....
        /*04a0*/ 	.word	0x00009a80


	//   ....[67]....
        /*04a4*/ 	.word	0x00009b00


	//   ....[68]....
        /*04a8*/ 	.word	0x0000a210


	//   ....[69]....
        /*04ac*/ 	.word	0x0000a240


	//   ....[70]....
        /*04b0*/ 	.word	0x0000a250


	//   ....[71]....
        /*04b4*/ 	.word	0x0000a290


	//   ....[72]....
        /*04b8*/ 	.word	0x0000a2a0


	//   ....[73]....
        /*04bc*/ 	.word	0x0000a2e0


	//   ....[74]....
        /*04c0*/ 	.word	0x0000a2f0


	//   ....[75]....
        /*04c4*/ 	.word	0x0000a330


	//   ....[76]....
        /*04c8*/ 	.word	0x0000a340


	//   ....[77]....
        /*04cc*/ 	.word	0x0000a380


	//   ....[78]....
        /*04d0*/ 	.word	0x0000a390


	//   ....[79]....
        /*04d4*/ 	.word	0x0000a3d0


	//   ....[80]....
        /*04d8*/ 	.word	0x0000a3e0


	//   ....[81]....
        /*04dc*/ 	.word	0x0000a420


	//   ....[82]....
        /*04e0*/ 	.word	0x0000a430


	//   ....[83]....
        /*04e4*/ 	.word	0x0000a440


	//   ....[84]....
        /*04e8*/ 	.word	0x0000a6a0


	//   ....[85]....
        /*04ec*/ 	.word	0x0000a6d0


	//   ....[86]....
        /*04f0*/ 	.word	0x0000a6e0


	//   ....[87]....
        /*04f4*/ 	.word	0x0000a6f0


	//   ....[88]....
        /*04f8*/ 	.word	0x0000a700


	//   ....[89]....
        /*04fc*/ 	.word	0x0000a710


	//   ....[90]....
        /*0500*/ 	.word	0x0000a730


	//   ....[91]....
        /*0504*/ 	.word	0x0000a780


	//   ....[92]....
        /*0508*/ 	.word	0x0000a7a0


	//   ....[93]....
        /*050c*/ 	.word	0x0000a7e0


	//   ....[94]....
        /*0510*/ 	.word	0x0000a800


	//   ....[95]....
        /*0514*/ 	.word	0x0000a840


	//   ....[96]....
        /*0518*/ 	.word	0x0000a860


	//   ....[97]....
        /*051c*/ 	.word	0x0000a8a0


	//   ....[98]....
        /*0520*/ 	.word	0x0000a8c0


	//   ....[99]....
        /*0524*/ 	.word	0x0000a8f0


	//   ....[100]....
        /*0528*/ 	.word	0x0000ade0


	//   ....[101]....
        /*052c*/ 	.word	0x0000ae10


	//   ....[102]....
        /*0530*/ 	.word	0x0000ae40


	//   ....[103]....
        /*0534*/ 	.word	0x0000ae70


	//   ....[104]....
        /*0538*/ 	.word	0x0000ae80


	//   ....[105]....
        /*053c*/ 	.word	0x0000ae90


	//   ....[106]....
        /*0540*/ 	.word	0x0000aeb0


	//   ....[107]....
        /*0544*/ 	.word	0x0000aed0


	//   ....[108]....
        /*0548*/ 	.word	0x0000aef0


	//   ....[109]....
        /*054c*/ 	.word	0x0000af20


	//   ....[110]....
        /*0550*/ 	.word	0x0000af40


	//   ....[111]....
        /*0554*/ 	.word	0x0000af60


	//   ....[112]....
        /*0558*/ 	.word	0x0000af80


	//   ....[113]....
        /*055c*/ 	.word	0x0000afb0


	//   ....[114]....
        /*0560*/ 	.word	0x0000aff0


	//   ....[115]....
        /*0564*/ 	.word	0x0000b040


	//   ....[116]....
        /*0568*/ 	.word	0x0000b350


	//   ....[117]....
        /*056c*/ 	.word	0x0000b7f0


	//   ....[118]....
        /*0570*/ 	.word	0x0000b8e0


	//   ....[119]....
        /*0574*/ 	.word	0x0000b980


	//   ....[120]....
        /*0578*/ 	.word	0x0000ba00


	//   ....[121]....
        /*057c*/ 	.word	0x0000bac0


	//   ....[122]....
        /*0580*/ 	.word	0x0000bb20


	//   ....[123]....
        /*0584*/ 	.word	0x0000bbc0


	//   ....[124]....
        /*0588*/ 	.word	0x0000bc20


	//   ....[125]....
        /*058c*/ 	.word	0x0000bd10


	//   ....[126]....
        /*0590*/ 	.word	0x0000bd80


	//   ....[127]....
        /*0594*/ 	.word	0x0000be20


	//   ....[128]....
        /*0598*/ 	.word	0x0000be80


	//   ....[129]....
        /*059c*/ 	.word	0x0000bf50


	//   ....[130]....
        /*05a0*/ 	.word	0x0000bfb0


	//   ....[131]....
        /*05a4*/ 	.word	0x0000c060


	//   ....[132]....
        /*05a8*/ 	.word	0x0000c0c0


	//   ....[133]....
        /*05ac*/ 	.word	0x0000c180


	//   ....[134]....
        /*05b0*/ 	.word	0x0000c210


	//   ....[135]....
        /*05b4*/ 	.word	0x0000c260


	//   ....[136]....
        /*05b8*/ 	.word	0x0000c330


	//   ....[137]....
        /*05bc*/ 	.word	0x0000c3f0


	//   ....[138]....
        /*05c0*/ 	.word	0x0000c450


	//   ....[139]....
        /*05c4*/ 	.word	0x0000c510


	//   ....[140]....
        /*05c8*/ 	.word	0x0000c580


	//   ....[141]....
        /*05cc*/ 	.word	0x0000c660


	//   ....[142]....
        /*05d0*/ 	.word	0x0000c6c0


	//   ....[143]....
        /*05d4*/ 	.word	0x0000c780


	//   ....[144]....
        /*05d8*/ 	.word	0x0000c7f0


	//   ....[145]....
        /*05dc*/ 	.word	0x0000c8d0


	//   ....[146]....
        /*05e0*/ 	.word	0x0000c930


	//   ....[147]....
        /*05e4*/ 	.word	0x0000c9f0


	//   ....[148]....
        /*05e8*/ 	.word	0x0000ca60


	//   ....[149]....
        /*05ec*/ 	.word	0x0000cb20


	//   ....[150]....
        /*05f0*/ 	.word	0x0000cba0


	//   ....[151]....
        /*05f4*/ 	.word	0x0000cc60


	//   ....[152]....
        /*05f8*/ 	.word	0x0000ccc0


	//   ....[153]....
        /*05fc*/ 	.word	0x0000cd90


	//   ....[154]....
        /*0600*/ 	.word	0x0000cdf0


	//   ....[155]....
        /*0604*/ 	.word	0x0000ceb0


	//   ....[156]....
        /*0608*/ 	.word	0x0000cf30


	//   ....[157]....
        /*060c*/ 	.word	0x0000cfe0


	//   ....[158]....
        /*0610*/ 	.word	0x0000d120


	//   ....[159]....
        /*0614*/ 	.word	0x0000d1c0


	//   ....[160]....
        /*0618*/ 	.word	0x0000d260


	//   ....[161]....
        /*061c*/ 	.word	0x0000d2f0


	//   ....[162]....
        /*0620*/ 	.word	0x0000d390


	//   ....[163]....
        /*0624*/ 	.word	0x0000d420


	//   ....[164]....
        /*0628*/ 	.word	0x0000d4c0


	//   ....[165]....
        /*062c*/ 	.word	0x0000d550


	//   ....[166]....
        /*0630*/ 	.word	0x0000d5f0


	//   ....[167]....
        /*0634*/ 	.word	0x0000d680


	//   ....[168]....
        /*0638*/ 	.word	0x0000d720


	//   ....[169]....
        /*063c*/ 	.word	0x0000d7b0


	//   ....[170]....
        /*0640*/ 	.word	0x0000d850


	//   ....[171]....
        /*0644*/ 	.word	0x0000d8e0


	//   ....[172]....
        /*0648*/ 	.word	0x0000d980


	//   ....[173]....
        /*064c*/ 	.word	0x0000da10


	//   ....[174]....
        /*0650*/ 	.word	0x0000daf0


	//   ....[175]....
        /*0654*/ 	.word	0x0000dba0


	//   ....[176]....
        /*0658*/ 	.word	0x0000dc00


	//   ....[177]....
        /*065c*/ 	.word	0x0000dcb0


	//   ....[178]....
        /*0660*/ 	.word	0x0000dd40


	//   ....[179]....
        /*0664*/ 	.word	0x0000dde0


	//   ....[180]....
        /*0668*/ 	.word	0x0000de60


	//   ....[181]....
        /*066c*/ 	.word	0x0000df00


	//   ....[182]....
        /*0670*/ 	.word	0x0000df90


	//   ....[183]....
        /*0674*/ 	.word	0x0000e030


	//   ....[184]....
        /*0678*/ 	.word	0x0000e0b0


	//   ....[185]....
        /*067c*/ 	.word	0x0000e150


	//   ....[186]....
        /*0680*/ 	.word	0x0000e1e0


	//   ....[187]....
        /*0684*/ 	.word	0x0000e280


	//   ....[188]....
        /*0688*/ 	.word	0x0000e300


	//   ....[189]....
        /*068c*/ 	.word	0x0000e390


	//   ....[190]....
        /*0690*/ 	.word	0x0000e470


	//   ....[191]....
        /*0694*/ 	.word	0x0000e510


	//   ....[192]....
        /*0698*/ 	.word	0x0000e5b0


	//   ....[193]....
        /*069c*/ 	.word	0x0000e660


	//   ....[194]....
        /*06a0*/ 	.word	0x0000e6c0


	//   ....[195]....
        /*06a4*/ 	.word	0x0000e780


	//   ....[196]....
        /*06a8*/ 	.word	0x0000e7e0


	//   ....[197]....
        /*06ac*/ 	.word	0x0000e8a0


	//   ....[198]....
        /*06b0*/ 	.word	0x0000e900


	//   ....[199]....
        /*06b4*/ 	.word	0x0000e9c0


	//   ....[200]....
        /*06b8*/ 	.word	0x0000ea20


	//   ....[201]....
        /*06bc*/ 	.word	0x0000eae0


	//   ....[202]....
        /*06c0*/ 	.word	0x0000eb40


	//   ....[203]....
        /*06c4*/ 	.word	0x0000ec00


	//   ....[204]....
        /*06c8*/ 	.word	0x0000ec60


	//   ....[205]....
        /*06cc*/ 	.word	0x0000ed10


	//   ....[206]....
        /*06d0*/ 	.word	0x0000ee20


	//----- nvinfo : EIATTR_REG_RECONFIG
	.align		4
.L_1373:
        /*06d4*/ 	.byte	0x01, 0x54
	.zero		2


	//----- nvinfo : EIATTR_SYSCALL_OFFSETS
	.align		4
        /*06d8*/ 	.byte	0x04, 0x46
        /*06da*/ 	.short	(.L_1375 - .L_1374)


	//   ....[0]....
.L_1374:
        /*06dc*/ 	.word	0x00001110


	//   ....[1]....
        /*06e0*/ 	.word	0x00008180


	//   ....[2]....
        /*06e4*/ 	.word	0x000082c0


	//   ....[3]....
        /*06e8*/ 	.word	0x000083b0


	//   ....[4]....
        /*06ec*/ 	.word	0x00009130


	//----- nvinfo : EIATTR_MBARRIER_INSTR_OFFSETS
	.align		4
.L_1375:
        /*06f0*/ 	.byte	0x04, 0x39
        /*06f2*/ 	.short	(.L_1377 - .L_1376)


	//   ....[0]....
.L_1376:
        /*06f4*/ 	.word	0x00000180
        /*06f8*/ 	.word	0x000000ff
        /*06fc*/ 	.word	0x00016800
        /*0700*/ 	.short	0x0100
        /*0702*/ 	.byte	0x08
	.zero		1


	//   ....[1]....
        /*0704*/ 	.word	0x00000190
        /*0708*/ 	.word	0x000000ff
        /*070c*/ 	.word	0x00016820
        /*0710*/ 	.short	0x0100
        /*0712*/ 	.byte	0x08
	.zero		1


	//   ....[2]....
        /*0714*/ 	.word	0x00000280
        /*0718*/ 	.word	0x000000ff
        /*071c*/ 	.word	0x00016830
        /*0720*/ 	.short	0x0100
        /*0722*/ 	.byte	0x08
	.zero		1


	//   ....[3]....
        /*0724*/ 	.word	0x00000290
        /*0728*/ 	.word	0x000000ff
        /*072c*/ 	.word	0x00016840
        /*0730*/ 	.short	0x0100
        /*0732*/ 	.byte	0x08
	.zero		1


	//   ....[4]....
        /*0734*/ 	.word	0x000002a0
        /*0738*/ 	.word	0x000000ff
        /*073c*/ 	.word	0x00016838
        /*0740*/ 	.short	0x0100
        /*0742*/ 	.byte	0x08
	.zero		1


	//   ....[5]....
        /*0744*/ 	.word	0x000002b0
        /*0748*/ 	.word	0x000000ff
        /*074c*/ 	.word	0x00016848
        /*0750*/ 	.short	0x0100
        /*0752*/ 	.byte	0x08
	.zero		1


	//   ....[6]....
        /*0754*/ 	.word	0x000003e0
        /*0758*/ 	.word	0x000000ff
        /*075c*/ 	.word	0x00016850
        /*0760*/ 	.short	0x0100
        /*0762*/ 	.byte	0x08
	.zero		1


	//   ....[7]....
        /*0764*/ 	.word	0x000003f0
        /*0768*/ 	.word	0x000000ff
        /*076c*/ 	.word	0x00016860
        /*0770*/ 	.short	0x0100
        /*0772*/ 	.byte	0x08
	.zero		1


	//   ....[8]....
        /*0774*/ 	.word	0x00000400
        /*0778*/ 	.word	0x000000ff
        /*077c*/ 	.word	0x00016858
        /*0780*/ 	.short	0x0100
        /*0782*/ 	.byte	0x08
	.zero		1


	//   ....[9]....
        /*0784*/ 	.word	0x00000410
        /*0788*/ 	.word	0x000000ff
        /*078c*/ 	.word	0x00016868
        /*0790*/ 	.short	0x0100
        /*0792*/ 	.byte	0x08
	.zero		1


	//   ....[10]....
        /*0794*/ 	.word	0x00000500
        /*0798*/ 	.word	0x000000ff
        /*079c*/ 	.word	0x00016870
        /*07a0*/ 	.short	0x0100
        /*07a2*/ 	.byte	0x06
	.zero		1


	//   ....[11]....
        /*07a4*/ 	.word	0x00000510
        /*07a8*/ 	.word	0x000000ff
        /*07ac*/ 	.word	0x00016880
        /*07b0*/ 	.short	0x0100
        /*07b2*/ 	.byte	0x06
	.zero		1


	//   ....[12]....
        /*07b4*/ 	.word	0x00000520
        /*07b8*/ 	.word	0x000000ff
        /*07bc*/ 	.word	0x00016878
        /*07c0*/ 	.short	0x0100
        /*07c2*/ 	.byte	0x06
	.zero		1


	//   ....[13]....
        /*07c4*/ 	.word	0x00000530
        /*07c8*/ 	.word	0x000000ff
        /*07cc*/ 	.word	0x00016888
        /*07d0*/ 	.short	0x0100
        /*07d2*/ 	.byte	0x06
	.zero		1


	//   ....[14]....
        /*07d4*/ 	.word	0x00000660
        /*07d8*/ 	.word	0x000000ff
        /*07dc*/ 	.word	0x00016890
        /*07e0*/ 	.short	0x0100
        /*07e2*/ 	.byte	0x08
	.zero		1


	//   ....[15]....
        /*07e4*/ 	.word	0x00000670
        /*07e8*/ 	.word	0x000000ff
        /*07ec*/ 	.word	0x000168a0
        /*07f0*/ 	.short	0x0100
        /*07f2*/ 	.byte	0x08
	.zero		1


	//   ....[16]....
        /*07f4*/ 	.word	0x00000680
        /*07f8*/ 	.word	0x000000ff
        /*07fc*/ 	.word	0x00016898
        /*0800*/ 	.short	0x0100
        /*0802*/ 	.byte	0x08
	.zero		1


	//   ....[17]....
        /*0804*/ 	.word	0x00000690
        /*0808*/ 	.word	0x000000ff
        /*080c*/ 	.word	0x000168a8
        /*0810*/ 	.short	0x0100
        /*0812*/ 	.byte	0x08
	.zero		1


	//   ....[18]....
        /*0814*/ 	.word	0x000007d0
        /*0818*/ 	.word	0x000000ff
        /*081c*/ 	.word	0x000168b0
        /*0820*/ 	.short	0x0100
        /*0822*/ 	.byte	0x08
	.zero		1


	//   ....[19]....
        /*0824*/ 	.word	0x000007e0
        /*0828*/ 	.word	0x000000ff
        /*082c*/ 	.word	0x000168c0
        /*0830*/ 	.short	0x0100
        /*0832*/ 	.byte	0x08
	.zero		1


	//   ....[20]....
        /*0834*/ 	.word	0x000007f0
        /*0838*/ 	.word	0x000000ff
        /*083c*/ 	.word	0x000168b8
        /*0840*/ 	.short	0x0100
        /*0842*/ 	.byte	0x08
	.zero		1


	//   ....[21]....
        /*0844*/ 	.word	0x00000800
        /*0848*/ 	.word	0x000000ff
        /*084c*/ 	.word	0x000168c8
        /*0850*/ 	.short	0x0100
        /*0852*/ 	.byte	0x08
	.zero		1


	//   ....[22]....
        /*0854*/ 	.word	0x00001130
        /*0858*/ 	.word	0x000000ff
        /*085c*/ 	.word	0x00016800
        /*0860*/ 	.short	0x010a
        /*0862*/ 	.byte	0x28
	.zero		1


	//   ....[23]....
        /*0864*/ 	.word	0x000011a0
        /*0868*/ 	.word	0x000000ff
        /*086c*/ 	.word	0x00016830
        /*0870*/ 	.short	0x010a
        /*0872*/ 	.byte	0x28
	.zero		1


	//   ....[24]....
        /*0874*/ 	.word	0x00001200
        /*0878*/ 	.word	0x000000ff
        /*087c*/ 	.word	0x00016830
        /*0880*/ 	.short	0x010a
        /*0882*/ 	.byte	0x28
	.zero		1


	//   ....[25]....
        /*0884*/ 	.word	0x00001d00
        /*0888*/ 	.word	0x000000ff
        /*088c*/ 	.word	0x00000000
        /*0890*/ 	.short	0x0101
        /*0892*/ 	.byte	0x04
	.zero		1


	//   ....[26]....
        /*0894*/ 	.word	0x00003ad0
        /*0898*/ 	.word	0x000000ff
        /*089c*/ 	.word	0x00016830
        /*08a0*/ 	.short	0x010a
        /*08a2*/ 	.byte	0x0a
	.zero		1


	//   ....[27]....
        /*08a4*/ 	.word	0x00003b10
        /*08a8*/ 	.word	0x000000ff
        /*08ac*/ 	.word	0x00016830
        /*08b0*/ 	.short	0x010a
        /*08b2*/ 	.byte	0x0a
	.zero		1


	//   ....[28]....
        /*08b4*/ 	.word	0x00003d50
        /*08b8*/ 	.word	0x000000ff
        /*08bc*/ 	.word	0x00016850
        /*08c0*/ 	.short	0x010a
        /*08c2*/ 	.byte	0x0a
	.zero		1


	//   ....[29]....
        /*08c4*/ 	.word	0x00003d90
        /*08c8*/ 	.word	0x000000ff
        /*08cc*/ 	.word	0x00016850
        /*08d0*/ 	.short	0x010a
        /*08d2*/ 	.byte	0x0a
	.zero		1


	//   ....[30]....
        /*08d4*/ 	.word	0x000046c0
        /*08d8*/ 	.word	0x000000ff
        /*08dc*/ 	.word	0x00000000
        /*08e0*/ 	.short	0x0101
        /*08e2*/ 	.byte	0x06
	.zero		1


	//   ....[31]....
        /*08e4*/ 	.word	0x00005b80
        /*08e8*/ 	.word	0x000000ff
        /*08ec*/ 	.word	0x00000000
        /*08f0*/ 	.short	0x0101
        /*08f2*/ 	.byte	0x05
	.zero		1


	//   ....[32]....
        /*08f4*/ 	.word	0x00005fa0
        /*08f8*/ 	.word	0x000000ff
        /*08fc*/ 	.word	0x00016850
        /*0900*/ 	.short	0x010a
        /*0902*/ 	.byte	0x05
	.zero		1


	//   ....[33]....
        /*0904*/ 	.word	0x00005fe0
        /*0908*/ 	.word	0x000000ff
        /*090c*/ 	.word	0x00016850
        /*0910*/ 	.short	0x010a
        /*0912*/ 	.byte	0x05
	.zero		1


	//   ....[34]....
        /*0914*/ 	.word	0x000065b0
        /*0918*/ 	.word	0x000000ff
        /*091c*/ 	.word	0x00000000
        /*0920*/ 	.short	0x0101
        /*0922*/ 	.byte	0x04
	.zero		1


	//   ....[35]....
        /*0924*/ 	.word	0x00006fd0
        /*0928*/ 	.word	0x000000ff
        /*092c*/ 	.word	0x00000000
        /*0930*/ 	.short	0x0101
        /*0932*/ 	.byte	0x04
	.zero		1


	//   ....[36]....
        /*0934*/ 	.word	0x00008820
        /*0938*/ 	.word	0x000000ff
        /*093c*/ 	.word	0x00016840
        /*0940*/ 	.short	0x010a
        /*0942*/ 	.byte	0x2d
	.zero		1


	//   ....[37]....
        /*0944*/ 	.word	0x00008ed0
        /*0948*/ 	.word	0x000000ff
        /*094c*/ 	.word	0x00016830
        /*0950*/ 	.short	0x0107
        /*0952*/ 	.byte	0x2d
	.zero		1


	//   ....[38]....
        /*0954*/ 	.word	0x00008f60
        /*0958*/ 	.word	0x000000ff
        /*095c*/ 	.word	0x00016830
        /*0960*/ 	.short	0x0101
        /*0962*/ 	.byte	0x2d
	.zero		1


	//   ....[39]....
        /*0964*/ 	.word	0x00009bf0
        /*0968*/ 	.word	0x000000ff
        /*096c*/ 	.word	0x00016800
        /*0970*/ 	.short	0x0107
        /*0972*/ 	.byte	0x2d
	.zero		1


	//   ....[40]....
        /*0974*/ 	.word	0x00009c30
        /*0978*/ 	.word	0x000000ff
        /*097c*/ 	.word	0x00016800
        /*0980*/ 	.short	0x0101
        /*0982*/ 	.byte	0x2d
	.zero		1


	//   ....[41]....
        /*0984*/ 	.word	0x00009c40
        /*0988*/ 	.word	0x000000ff
        /*098c*/ 	.word	0x00016820
        /*0990*/ 	.short	0x010a
        /*0992*/ 	.byte	0x2d
	.zero		1


	//   ....[42]....
        /*0994*/ 	.word	0x0000a020
        /*0998*/ 	.word	0x00000007
        /*099c*/ 	.word	0x00016840
        /*09a0*/ 	.short	0x010a
        /*09a2*/ 	.byte	0x3f
	.zero		1


	//   ....[43]....
        /*09a4*/ 	.word	0x0000a500
        /*09a8*/ 	.word	0x00000007
        /*09ac*/ 	.word	0x00016830
        /*09b0*/ 	.short	0x0107
        /*09b2*/ 	.byte	0x3f
	.zero		1


	//   ....[44]....
        /*09b4*/ 	.word	0x0000a5d0
        /*09b8*/ 	.word	0x00000007
        /*09bc*/ 	.word	0x00016830
        /*09c0*/ 	.short	0x0101
        /*09c2*/ 	.byte	0x3f
	.zero		1


	//   ....[45]....
        /*09c4*/ 	.word	0x0000a630
        /*09c8*/ 	.word	0x00000007
        /*09cc*/ 	.word	0x00016860
        /*09d0*/ 	.short	0x010a
        /*09d2*/ 	.byte	0x3f
	.zero		1


	//   ....[46]....
        /*09d4*/ 	.word	0x0000aa20
        /*09d8*/ 	.word	0x00000007
        /*09dc*/ 	.word	0x00016850
        /*09e0*/ 	.short	0x0107
        /*09e2*/ 	.byte	0x3f
	.zero		1


	//   ....[47]....
        /*09e4*/ 	.word	0x0000abb0
        /*09e8*/ 	.word	0x00000007
        /*09ec*/ 	.word	0x00016850
        /*09f0*/ 	.short	0x0101
        /*09f2*/ 	.byte	0x3f
	.zero		1


	//   ....[48]....
        /*09f4*/ 	.word	0x0000ad50
        /*09f8*/ 	.word	0x00000000
        /*09fc*/ 	.word	0x00016860
        /*0a00*/ 	.short	0x010a
        /*0a02*/ 	.byte	0x3f
	.zero		1


	//   ....[49]....
        /*0a04*/ 	.word	0x0000b170
        /*0a08*/ 	.word	0x00000000
        /*0a0c*/ 	.word	0x00016850
        /*0a10*/ 	.short	0x0107
        /*0a12*/ 	.byte	0x3f
	.zero		1


	//   ....[50]....
        /*0a14*/ 	.word	0x0000b250
        /*0a18*/ 	.word	0x00000000
        /*0a1c*/ 	.word	0x00016850
        /*0a20*/ 	.short	0x0101
        /*0a22*/ 	.byte	0x3f
	.zero		1


	//   ....[51]....
        /*0a24*/ 	.word	0x0000b2e0
        /*0a28*/ 	.word	0x00000007
        /*0a2c*/ 	.word	0x00016820
        /*0a30*/ 	.short	0x010a
        /*0a32*/ 	.byte	0x3f
	.zero		1


	//   ....[52]....
        /*0a34*/ 	.word	0x0000b440
        /*0a38*/ 	.word	0x00000005
        /*0a3c*/ 	.word	0x00016840
        /*0a40*/ 	.short	0x010a
        /*0a42*/ 	.byte	0x3f
	.zero		1


	//   ....[53]....
        /*0a44*/ 	.word	0x0000b4e0
        /*0a48*/ 	.word	0x00000003
        /*0a4c*/ 	.word	0x00016840
        /*0a50*/ 	.short	0x010a
        /*0a52*/ 	.byte	0x3f
	.zero		1


	//   ....[54]....
        /*0a54*/ 	.word	0x0000b520
        /*0a58*/ 	.word	0x00000005
        /*0a5c*/ 	.word	0x00016860
        /*0a60*/ 	.short	0x010a
        /*0a62*/ 	.byte	0x3f
	.zero		1


	//   ....[55]....
        /*0a64*/ 	.word	0x0000b560
        /*0a68*/ 	.word	0x00000003
        /*0a6c*/ 	.word	0x00016860
        /*0a70*/ 	.short	0x010a
        /*0a72*/ 	.byte	0x3f
	.zero		1


	//   ....[56]....
        /*0a74*/ 	.word	0x0000b5d0
        /*0a78*/ 	.word	0x00000003
        /*0a7c*/ 	.word	0x00016800
        /*0a80*/ 	.short	0x010a
        /*0a82*/ 	.byte	0x3f
	.zero		1


	//   ....[57]....
        /*0a84*/ 	.word	0x0000b630
        /*0a88*/ 	.word	0x00000003
        /*0a8c*/ 	.word	0x00016830
        /*0a90*/ 	.short	0x010a
        /*0a92*/ 	.byte	0x3f
	.zero		1


	//   ....[58]....
        /*0a94*/ 	.word	0x0000b690
        /*0a98*/ 	.word	0x00000009
        /*0a9c*/ 	.word	0x00016830
        /*0aa0*/ 	.short	0x010a
        /*0aa2*/ 	.byte	0x3f
	.zero		1


	//   ....[59]....
        /*0aa4*/ 	.word	0x0000b6f0
        /*0aa8*/ 	.word	0x00000009
        /*0aac*/ 	.word	0x00016850
        /*0ab0*/ 	.short	0x010a
        /*0ab2*/ 	.byte	0x3f
	.zero		1


	//   ....[60]....
        /*0ab4*/ 	.word	0x0000b750
        /*0ab8*/ 	.word	0x00000003
        /*0abc*/ 	.word	0x00016850
        /*0ac0*/ 	.short	0x010a
        /*0ac2*/ 	.byte	0x3f
	.zero		1


	//   ....[61]....
        /*0ac4*/ 	.word	0x0000b830
        /*0ac8*/ 	.word	0x00000002
        /*0acc*/ 	.word	0x00016840
        /*0ad0*/ 	.short	0x010a
        /*0ad2*/ 	.byte	0x3f
	.zero		1


	//   ....[62]....
        /*0ad4*/ 	.word	0x0000d020
        /*0ad8*/ 	.word	0x00000003
        /*0adc*/ 	.word	0x00016820
        /*0ae0*/ 	.short	0x010a
        /*0ae2*/ 	.byte	0x3f
	.zero		1


	//   ....[63]....
        /*0ae4*/ 	.word	0x0000d070
        /*0ae8*/ 	.word	0x00000007
        /*0aec*/ 	.word	0x00016840
        /*0af0*/ 	.short	0x010a
        /*0af2*/ 	.byte	0x3f
	.zero		1


	//   ....[64]....
        /*0af4*/ 	.word	0x0000da40
        /*0af8*/ 	.word	0x00000007
        /*0afc*/ 	.word	0x00016860
        /*0b00*/ 	.short	0x010a
        /*0b02*/ 	.byte	0x3f
	.zero		1


	//   ....[65]....
        /*0b04*/ 	.word	0x0000e3c0
        /*0b08*/ 	.word	0x00000000
        /*0b0c*/ 	.word	0x00016860
        /*0b10*/ 	.short	0x010a
        /*0b12*/ 	.byte	0x3f
	.zero		1


	//   ....[66]....
        /*0b14*/ 	.word	0x0000ed40
        /*0b18*/ 	.word	0x00000007
        /*0b1c*/ 	.word	0x00016820
        /*0b20*/ 	.short	0x010a
        /*0b22*/ 	.byte	0x3f
	.zero		1


	//   ....[67]....
        /*0b24*/ 	.word	0x0000eee0
        /*0b28*/ 	.word	0x00000005
        /*0b2c*/ 	.word	0x00016840
        /*0b30*/ 	.short	0x010a
        /*0b32*/ 	.byte	0x3f
	.zero		1


	//   ....[68]....
        /*0b34*/ 	.word	0x0000ef30
        /*0b38*/ 	.word	0x00000003
        /*0b3c*/ 	.word	0x00016840
        /*0b40*/ 	.short	0x010a
        /*0b42*/ 	.byte	0x3f
	.zero		1


	//   ....[69]....
        /*0b44*/ 	.word	0x0000ef80
        /*0b48*/ 	.word	0x00000005
        /*0b4c*/ 	.word	0x00016860
        /*0b50*/ 	.short	0x010a
        /*0b52*/ 	.byte	0x3f
	.zero		1


	//----- nvinfo : EIATTR_NUM_MBARRIERS
	.align		4
.L_1377:
        /*0b54*/ 	.byte	0x03, 0x38
        /*0b56*/ 	.short	0x0016


	//----- nvinfo : EIATTR_EXIT_INSTR_OFFSETS
	.align		4
        /*0b58*/ 	.byte	0x04, 0x1c
        /*0b5a*/ 	.short	(.L_1379 - .L_1378)


	//   ....[0]....
.L_1378:
        /*0b5c*/ 	.word	0x0000b5b0


	//----- nvinfo : EIATTR_MAX_THREADS
	.align		4
.L_1379:
        /*0b60*/ 	.byte	0x04, 0x05
        /*0b62*/ 	.short	(.L_1381 - .L_1380)
.L_1380:
        /*0b64*/ 	.word	0x00000200
        /*0b68*/ 	.word	0x00000001
        /*0b6c*/ 	.word	0x00000001


	//----- nvinfo : EIATTR_CRS_STACK_SIZE
	.align		4
.L_1381:
        /*0b70*/ 	.byte	0x04, 0x1e
        /*0b72*/ 	.short	(.L_1383 - .L_1382)
.L_1382:
        /*0b74*/ 	.word	0x00000000


	//----- nvinfo : EIATTR_CBANK_PARAM_SIZE
	.align		4
.L_1383:
        /*0b78*/ 	.byte	0x03, 0x19
        /*0b7a*/ 	.short	0x0a70


	//----- nvinfo : EIATTR_PARAM_CBANK
	.align		4
        /*0b7c*/ 	.byte	0x04, 0x0a
        /*0b7e*/ 	.short	(.L_1385 - .L_1384)
	.align		4
.L_1384:
        /*0b80*/ 	.word	index@(.nv.constant0._ZN7cutlass13device_kernelIN5flash11enable_sm90INS1_16FlashAttnFwdSm90INS1_25CollectiveMainloopFwdSm90ILi2EN4cute5tupleIJNS5_1CILi1EEES8_S8_EEENS6_IJNS7_ILi192EEENS7_ILi128EEENS7_ILi64EEEEEELi64ENS_6half_tEfNS_4arch4Sm90ELb0ELb0ELb1ELb0ELb1ELb0ELb0ELb1ELb1ELb1ELb1ELb0EEENS1_21CollectiveEpilogueFwdINS6_IJSA_SC_SB_EEES9_SE_SG_Li384ELb0ELb1ELb1ELb0EEENS1_19SingleTileSchedulerILb0ELb1ELb1ELi192EEEEEEEEEvNT_6ParamsE)
        /*0b84*/ 	.short	0x0210
        /*0b86*/ 	.short	0x0a70


	//----- nvinfo : EIATTR_SW_WAR
	.align		4
.L_1385:
        /*0b88*/ 	.byte	0x04, 0x36
        /*0b8a*/ 	.short	(.L_1387 - .L_1386)
.L_1386:
        /*0b8c*/ 	.word	0x00000008
.L_1387:


//--------------------- .nv.info._ZN7cutlass13device_kernelIN5flash11enable_sm90INS1_16FlashAttnFwdSm90INS1_25CollectiveMainloopFwdSm90ILi2EN4cute5tupleIJNS5_1CILi1EEES8_S8_EEENS6_IJNS7_ILi192EEENS7_ILi128EEENS7_ILi64EEEEEELi64ENS_6half_tEfNS_4arch4Sm90ELb0ELb0ELb1ELb1ELb1ELb0ELb0ELb1ELb1ELb1ELb1ELb0EEENS1_21CollectiveEpilogueFwdINS6_IJSA_SC_SB_EEES9_SE_SG_Li384ELb1ELb1ELb1ELb0EEENS1_36VarlenDynamicPersistentTileSchedulerILi192ELi128ELi384ELi128ELb1ELb1ELb1ELb0ELb1ELb1EEEEEEEEEvNT_6ParamsE --------------------------
	.section	.nv.info._ZN7cutlass13device_kernelIN5flash11enable_sm90INS1_16FlashAttnFwdSm90INS1_25CollectiveMainloopFwdSm90ILi2EN4cute5tupleIJNS5_1CILi1EEES8_S8_EEENS6_IJNS7_ILi192EEENS7_ILi128EEENS7_ILi64EEEEEELi64ENS_6half_tEfNS_4arch4Sm90ELb0ELb0ELb1ELb1ELb1ELb0ELb0ELb1ELb1ELb1ELb1ELb0EEENS1_21CollectiveEpilogueFwdINS6_IJSA_SC_SB_EEES9_SE_SG_Li384ELb1ELb1ELb1ELb0EEENS1_36VarlenDynamicPersistentTileSchedulerILi192ELi128ELi384ELi128ELb1ELb1ELb1ELb0ELb1ELb1EEEEEEEEEvNT_6ParamsE,"",@"SHT_CUDA_INFO"
	.sectionflags	@""
	.align	4


	//----- nvinfo : EIATTR_CUDA_API_VERSION
	.align		4
        /*0000*/ 	.byte	0x04, 0x37
        /*0002*/ 	.short	(.L_1389 - .L_1388)
.L_1388:
        /*0004*/ 	.word	0x00000082


	//----- nvinfo : EIATTR_KPARAM_INFO
	.align		4
.L_1389:
        /*0008*/ 	.byte	0x04, 0x17
        /*000a*/ 	.short	(.L_1391 - .L_1390)
.L_1390:
        /*000c*/ 	.word	0x00000000
        /*0010*/ 	.short	0x0000
        /*0012*/ 	.short	0x0070
        /*0014*/ 	.byte	0x00, 0xf0, 0x01, 0x2a


	//----- nvinfo : EIATTR_SPARSE_MMA_MASK
	.align		4
.L_1391:
        /*0018*/ 	.byte	0x03, 0x50
        /*001a*/ 	.short	0x0000


	//----- nvinfo : EIATTR_MAXREG_COUNT
	.align		4
        /*001c*/ 	.byte	0x03, 0x1b
        /*001e*/ 	.short	0x0080


	//----- nvinfo : EIATTR_NUM_BARRIERS
	.align		4
        /*0020*/ 	.byte	0x02, 0x4c
        /*0022*/ 	.byte	0x10
	.zero		1


	//----- nvinfo : EIATTR_EXTERNS
	.align		4
        /*0024*/ 	.byte	0x04, 0x0f
        /*0026*/ 	.short	(.L_1393 - .L_1392)


	//   ....[0]....
	.align		4
.L_1392:
        /*0028*/ 	.word	index@(__assertfail)


	//----- nvinfo : EIATTR_ANNOTATIONS
	.align		4
.L_1393:
        /*002c*/ 	.byte	0x04, 0x55
        /*002e*/ 	.short	(.L_1395 - .L_1394)


	//   ....[0]....
.L_1394:
        /* <DEDUP_REMOVED lines=47> */


	//----- nvinfo : EIATTR_MERCURY_ISA_VERSION
	.align		4
.L_1395:
        /*0310*/ 	.byte	0x03, 0x5f
        /*0312*/ 	.short	0x0101


	//----- nvinfo : EIATTR_UNUSED_LOAD_BYTE_OFFSET
	.align		4
        /*0314*/ 	.byte	0x04, 0x44
        /*0316*/ 	.short	(.L_1397 - .L_1396)


	//   ....[0]....
.L_1396:
        /*0318*/ 	.word	0x00000960
        /*031c*/ 	.word	0x0000fff0


	//   ....[1]....
        /*0320*/ 	.word	0x00006ea0
        /*0324*/ 	.word	0x0000fff0


	//----- nvinfo : EIATTR_INT_WARP_WIDE_INSTR_OFFSETS
	.align		4
.L_1397:
        /*0328*/ 	.byte	0x04, 0x31
        /*032a*/ 	.short	(.L_1399 - .L_1398)


	//   ....[0]....
.L_1398:
        /*032c*/ 	.word	0x000000c0


	//   ....[1]....
        /*0330*/ 	.word	0x000000d0


	//   ....[2]....
        /*0334*/ 	.word	0x00000170


	//   ....[3]....
        /*0338*/ 	.word	0x0000a630


	//   ....[4]....
        /*033c*/ 	.word	0x0000a6c0


	//   ....[5]....
        /*0340*/ 	.word	0x0000d7e0


	//   ....[6]....
        /*0344*/ 	.word	0x0000d870


	//----- nvinfo : EIATTR_COOP_GROUP_MASK_REGIDS
	.align		4
.L_1399:
        /*0348*/ 	.byte	0x04, 0x29
        /*034a*/ 	.short	(.L_1401 - .L_1400)


	//   ....[0]....
.L_1400:
        /*034c*/ 	.word	0xffffffff


	//   ....[1]....
        /*0350*/ 	.word	0xffffffff


	//   ....[2]....
        /*0354*/ 	.word	0xffffffff


	//   ....[3]....
        /*0358*/ 	.word	0xffffffff


	//   ....[4]....
        /*035c*/ 	.word	0xffffffff


	//   ....[5]....
        /*0360*/ 	.word	0xffffffff


	//   ....[6]....
        /*0364*/ 	.word	0xffffffff


	//   ....[7]....
        /*0368*/ 	.word	0xffffffff


	//   ....[8]....
        /*036c*/ 	.word	0xffffffff


	//   ....[9]....
        /*0370*/ 	.word	0xffffffff


	//   ....[10]....
        /*0374*/ 	.word	0xffffffff


	//   ....[11]....
        /*0378*/ 	.word	0xffffffff


	//   ....[12]....
        /*037c*/ 	.word	0xffffffff


	//   ....[13]....
        /*0380*/ 	.word	0xffffffff


	//   ....[14]....
        /*0384*/ 	.word	0xffffffff


	//   ....[15]....
        /*0388*/ 	.word	0xffffffff


	//   ....[16]....
        /*038c*/ 	.word	0xffffffff


	//   ....[17]....
        /*0390*/ 	.word	0xffffffff


	//   ....[18]....
        /*0394*/ 	.word	0xffffffff


	//   ....[19]....
        /*0398*/ 	.word	0xffffffff


	//   ....[20]....
        /*039c*/ 	.word	0xffffffff


	//   ....[21]....
        /*03a0*/ 	.word	0xffffffff


	//   ....[22]....
        /*03a4*/ 	.word	0xffffffff


	//   ....[23]....
        /*03a8*/ 	.word	0xffffffff


	//   ....[24]....
        /*03ac*/ 	.word	0xffffffff


	//   ....[25]....
        /*03b0*/ 	.word	0xffffffff


	//   ....[26]....
        /*03b4*/ 	.word	0xffffffff


	//   ....[27]....
        /*03b8*/ 	.word	0xffffffff


	//   ....[28]....
        /*03bc*/ 	.word	0xffffffff


	//   ....[29]....
        /*03c0*/ 	.word	0xffffffff


	//   ....[30]....
        /*03c4*/ 	.word	0xffffffff


	//   ....[31]....
        /*03c8*/ 	.word	0xffffffff


	//   ....[32]....
        /*03cc*/ 	.word	0xffffffff


	//   ....[33]....
        /*03d0*/ 	.word	0xffffffff


	//   ....[34]....
        /*03d4*/ 	.word	0xffffffff


	//   ....[35]....
        /*03d8*/ 	.word	0xffffffff


	//   ....[36]....
        /*03dc*/ 	.word	0xffffffff


	//   ....[37]....
        /*03e0*/ 	.word	0xffffffff


	//   ....[38]....
        /*03e4*/ 	.word	0xffffffff


	//   ....[39]....
        /*03e8*/ 	.word	0xffffffff


	//   ....[40]....
        /*03ec*/ 	.word	0xffffffff


	//   ....[41]....
        /*03f0*/ 	.word	0xffffffff


	//   ....[42]....
        /*03f4*/ 	.word	0xffffffff


	//   ....[43]....
        /*03f8*/ 	.word	0xffffffff


	//   ....[44]....
        /*03fc*/ 	.word	0xffffffff


	//   ....[45]....
        /*0400*/ 	.word	0xffffffff


	//   ....[46]....
        /*0404*/ 	.word	0xffffffff


	//   ....[47]....
        /*0408*/ 	.word	0xffffffff


	//   ....[48]....
        /*040c*/ 	.word	0xffffffff


	//   ....[49]....
        /*0410*/ 	.word	0xffffffff


	//   ....[50]....
        /*0414*/ 	.word	0xffffffff


	//   ....[51]....
        /*0418*/ 	.word	0xffffffff


	//   ....[52]....
        /*041c*/ 	.word	0xffffffff


	//   ....[53]....
        /*0420*/ 	.word	0xffffffff


	//   ....[54]....
        /*0424*/ 	.word	0xffffffff


	//   ....[55]....
        /*0428*/ 	.word	0xffffffff


	//   ....[56]....
        /*042c*/ 	.word	0xffffffff


	//   ....[57]....
        /*0430*/ 	.word	0xffffffff


	//   ....[58]....
        /*0434*/ 	.word	0xffffffff


	//   ....[59]....
        /*0438*/ 	.word	0xffffffff


	//   ....[60]....
        /*043c*/ 	.word	0xffffffff


	//   ....[61]....
        /*0440*/ 	.word	0xffffffff


	//   ....[62]....
        /*0444*/ 	.word	0xffffffff


	//   ....[63]....
        /*0448*/ 	.word	0xffffffff


	//   ....[64]....
        /*044c*/ 	.word	0xffffffff


	//   ....[65]....
        /*0450*/ 	.word	0xffffffff


	//   ....[66]....
        /*0454*/ 	.word	0xffffffff


	//   ....[67]....
        /*0458*/ 	.word	0xffffffff


	//   ....[68]....
        /*045c*/ 	.word	0xffffffff


	//   ....[69]....
        /*0460*/ 	.word	0xffffffff


	//   ....[70]....
        /*0464*/ 	.word	0xffffffff


	//   ....[71]....
        /*0468*/ 	.word	0xffffffff


	//   ....[72]....
        /*046c*/ 	.word	0xffffffff


	//   ....[73]....
        /*0470*/ 	.word	0xffffffff


	//   ....[74]....
        /*0474*/ 	.word	0xffffffff


	//   ....[75]....
        /*0478*/ 	.word	0xffffffff


	//   ....[76]....
        /*047c*/ 	.word	0xffffffff


	//   ....[77]....
        /*0480*/ 	.word	0xffffffff


	//   ....[78]....
        /*0484*/ 	.word	0xffffffff


	//   ....[79]....
        /*0488*/ 	.word	0xffffffff


	//   ....[80]....
        /*048c*/ 	.word	0xffffffff


	//   ....[81]....
        /*0490*/ 	.word	0xffffffff


	//   ....[82]....
        /*0494*/ 	.word	0xffffffff


	//   ....[83]....
        /*0498*/ 	.word	0xffffffff


	//   ....[84]....
        /*049c*/ 	.word	0xffffffff


	//   ....[85]....
        /*04a0*/ 	.word	0xffffffff


	//   ....[86]....
        /*04a4*/ 	.word	0xffffffff


	//   ....[87]....
        /*04a8*/ 	.word	0xffffffff


	//   ....[88]....
        /*04ac*/ 	.word	0xffffffff


	//   ....[89]....
        /*04b0*/ 	.word	0xffffffff


	//   ....[90]....
        /*04b4*/ 	.word	0xffffffff


	//   ....[91]....
        /*04b8*/ 	.word	0xffffffff


	//   ....[92]....
        /*04bc*/ 	.word	0xffffffff


	//   ....[93]....
        /*04c0*/ 	.word	0xffffffff


	//   ....[94]....
        /*04c4*/ 	.word	0xffffffff


	//   ....[95]....
        /*04c8*/ 	.word	0xffffffff


	//   ....[96]....
        /*04cc*/ 	.word	0xffffffff


	//   ....[97]....
        /*04d0*/ 	.word	0xffffffff


	//   ....[98]....
        /*04d4*/ 	.word	0xffffffff


	//   ....[99]....
        /*04d8*/ 	.word	0xffffffff


	//   ....[100]....
        /*04dc*/ 	.word	0xffffffff


	//   ....[101]....
        /*04e0*/ 	.word	0xffffffff


	//   ....[102]....
        /*04e4*/ 	.word	0xffffffff


	//   ....[103]....
        /*04e8*/ 	.word	0xffffffff


	//   ....[104]....
        /*04ec*/ 	.word	0xffffffff


	//   ....[105]....
        /*04f0*/ 	.word	0xffffffff


	//   ....[106]....
        /*04f4*/ 	.word	0xffffffff


	//   ....[107]....
        /*04f8*/ 	.word	0xffffffff


	//   ....[108]....
        /*04fc*/ 	.word	0xffffffff


	//   ....[109]....
        /*0500*/ 	.word	0xffffffff


	//   ....[110]....
        /*0504*/ 	.word	0xffffffff


	//   ....[111]....
        /*0508*/ 	.word	0xffffffff


	//   ....[112]....
        /*050c*/ 	.word	0xffffffff


	//   ....[113]....
        /*0510*/ 	.word	0xffffffff


	//   ....[114]....
        /*0514*/ 	.word	0xffffffff


	//   ....[115]....
        /*0518*/ 	.word	0xffffffff


	//   ....[116]....
        /*051c*/ 	.word	0xffffffff


	//   ....[117]....
        /*0520*/ 	.word	0xffffffff


	//   ....[118]....
        /*0524*/ 	.word	0xffffffff


	//   ....[119]....
        /*0528*/ 	.word	0xffffffff


	//   ....[120]....
        /*052c*/ 	.word	0xffffffff


	//   ....[121]....
        /*0530*/ 	.word	0xffffffff


	//   ....[122]....
        /*0534*/ 	.word	0xffffffff


	//   ....[123]....
        /*0538*/ 	.word	0xffffffff


	//   ....[124]....
        /*053c*/ 	.word	0xffffffff


	//   ....[125]....
        /*0540*/ 	.word	0xffffffff


	//   ....[126]....
        /*0544*/ 	.word	0xffffffff


	//   ....[127]....
        /*0548*/ 	.word	0xffffffff


	//   ....[128]....
        /*054c*/ 	.word	0xffffffff


	//   ....[129]....
        /*0550*/ 	.word	0xffffffff


	//   ....[130]....
        /*0554*/ 	.word	0xffffffff


	//   ....[131]....
        /*0558*/ 	.word	0xffffffff


	//   ....[132]....
        /*055c*/ 	.word	0xffffffff


	//   ....[133]....
        /*0560*/ 	.word	0xffffffff


	//   ....[134]....
        /*0564*/ 	.word	0xffffffff


	//   ....[135]....
        /*0568*/ 	.word	0xffffffff


	//   ....[136]....
        /*056c*/ 	.word	0xffffffff


	//   ....[137]....
        /*0570*/ 	.word	0xffffffff


	//   ....[138]....
        /*0574*/ 	.word	0xffffffff


	//   ....[139]....
        /*0578*/ 	.word	0xffffffff


	//   ....[140]....
        /*057c*/ 	.word	0xffffffff


	//   ....[141]....
        /*0580*/ 	.word	0xffffffff


	//   ....[142]....
        /*0584*/ 	.word	0xffffffff


	//   ....[143]....
        /*0588*/ 	.word	0xffffffff


	//   ....[144]....
        /*058c*/ 	.word	0xffffffff


	//   ....[145]....
        /*0590*/ 	.word	0xffffffff


	//   ....[146]....
        /*0594*/ 	.word	0xffffffff


	//   ....[147]....
        /*0598*/ 	.word	0xffffffff


	//   ....[148]....
        /*059c*/ 	.word	0xffffffff


	//   ....[149]....
        /*05a0*/ 	.word	0xffffffff


	//   ....[150]....
        /*05a4*/ 	.word	0xffffffff


	//   ....[151]....
        /*05a8*/ 	.word	0xffffffff


	//   ....[152]....
        /*05ac*/ 	.word	0xffffffff


	//   ....[153]....
        /*05b0*/ 	.word	0xffffffff


	//   ....[154]....
        /*05b4*/ 	.word	0xffffffff


	//   ....[155]....
        /*05b8*/ 	.word	0xffffffff


	//   ....[156]....
        /*05bc*/ 	.word	0xffffffff


	//   ....[157]....
        /*05c0*/ 	.word	0xffffffff


	//   ....[158]....
        /*05c4*/ 	.word	0xffffffff


	//   ....[159]....
        /*05c8*/ 	.word	0xffffffff


	//   ....[160]....
        /*05cc*/ 	.word	0xffffffff


	//   ....[161]....
        /*05d0*/ 	.word	0xffffffff


	//   ....[162]....
        /*05d4*/ 	.word	0xffffffff


	//   ....[163]....
        /*05d8*/ 	.word	0xffffffff


	//   ....[164]....
        /*05dc*/ 	.word	0xffffffff


	//   ....[165]....
        /*05e0*/ 	.word	0xffffffff


	//   ....[166]....
        /*05e4*/ 	.word	0xffffffff


	//   ....[167]....
        /*05e8*/ 	.word	0x0500000f


	//   ....[168]....
        /*05ec*/ 	.word	0x0500000f


	//   ....[169]....
        /*05f0*/ 	.word	0x0500000f


	//   ....[170]....
        /*05f4*/ 	.word	0x0500000f


	//   ....[171]....
        /*05f8*/ 	.word	0x0500000f


	//   ....[172]....
        /*05fc*/ 	.word	0x0500000f


	//   ....[173]....
        /*0600*/ 	.word	0x0500000f


	//   ....[174]....
        /*0604*/ 	.word	0x0500000f


	//   ....[175]....
        /*0608*/ 	.word	0x0500000f


	//   ....[176]....
        /*060c*/ 	.word	0x0500000f


	//   ....[177]....
        /*0610*/ 	.word	0x0500000f


	//   ....[178]....
        /*0614*/ 	.word	0x0500000f


	//   ....[179]....
        /*0618*/ 	.word	0x0500000f


	//   ....[180]....
        /*061c*/ 	.word	0x0500000f


	//   ....[181]....
        /*0620*/ 	.word	0x0500000f


	//   ....[182]....
        /*0624*/ 	.word	0x0500000f


	//   ....[183]....
        /*0628*/ 	.word	0x0500000f


	//   ....[184]....
        /*062c*/ 	.word	0x0500000f


	//   ....[185]....
        /*0630*/ 	.word	0x0500000f


	//   ....[186]....
        /*0634*/ 	.word	0x0500000f


	//   ....[187]....
        /*0638*/ 	.word	0x0500000f


	//   ....[188]....
        /*063c*/ 	.word	0x0500000f


	//   ....[189]....
        /*0640*/ 	.word	0x0500000f


	//   ....[190]....
        /*0644*/ 	.word	0x0500000f


	//   ....[191]....
        /*0648*/ 	.word	0x0500000f


	//   ....[192]....
        /*064c*/ 	.word	0x0500000f


	//   ....[193]....
        /*0650*/ 	.word	0x0500000f


	//   ....[194]....
        /*0654*/ 	.word	0x0500000f


	//   ....[195]....
        /*0658*/ 	.word	0x0500000f


	//   ....[196]....
        /*065c*/ 	.word	0x0500000f


	//   ....[197]....
        /*0660*/ 	.word	0x0500000f


	//   ....[198]....
        /*0664*/ 	.word	0x0500000f


	//   ....[199]....
        /*0668*/ 	.word	0x0500000f


	//   ....[200]....
        /*066c*/ 	.word	0x0500000f


	//   ....[201]....
        /*0670*/ 	.word	0x0500000f


	//   ....[202]....
        /*0674*/ 	.word	0x0500000f


	//   ....[203]....
        /*0678*/ 	.word	0x0500000f


	//   ....[204]....
        /*067c*/ 	.word	0x0500000f


	//   ....[205]....
        /*0680*/ 	.word	0x0500000f


	//   ....[206]....
        /*0684*/ 	.word	0x0500000f


	//   ....[207]....
        /*0688*/ 	.word	0x0500000f


	//   ....[208]....
        /*068c*/ 	.word	0x0500000f


	//   ....[209]....
        /*0690*/ 	.word	0x0500000f


	//   ....[210]....
        /*0694*/ 	.word	0x0500000f


	//   ....[211]....
        /*0698*/ 	.word	0x0500000f


	//   ....[212]....
        /*069c*/ 	.word	0x0500000f


	//   ....[213]....
        /*06a0*/ 	.word	0x0500000f


	//   ....[214]....
        /*06a4*/ 	.word	0x0500000f


	//   ....[215]....
        /*06a8*/ 	.word	0x0500000f


	//   ....[216]....
        /*06ac*/ 	.word	0x0500000f


	//   ....[217]....
        /*06b0*/ 	.word	0x0500000f


	//   ....[218]....
        /*06b4*/ 	.word	0x0500000f


	//   ....[219]....
        /*06b8*/ 	.word	0x0500000f


	//   ....[220]....
        /*06bc*/ 	.word	0x0500000f


	//   ....[221]....
        /*06c0*/ 	.word	0x0500000f


	//   ....[222]....
        /*06c4*/ 	.word	0x0500000f


	//   ....[223]....
        /*06c8*/ 	.word	0x0500000f


	//   ....[224]....
        /*06cc*/ 	.word	0x0500000f


	//   ....[225]....
        /*06d0*/ 	.word	0x0500000f


	//   ....[226]....
        /*06d4*/ 	.word	0x0500000f


	//   ....[227]....
        /*06d8*/ 	.word	0x0500000f


	//   ....[228]....
        /*06dc*/ 	.word	0x0500000f


	//   ....[229]....
        /*06e0*/ 	.word	0x0500000f


	//   ....[230]....
        /*06e4*/ 	.word	0x0500000f


	//   ....[231]....
        /*06e8*/ 	.word	0x0500000f


	//   ....[232]....
        /*06ec*/ 	.word	0x0500000f


	//   ....[233]....
        /*06f0*/ 	.word	0x0500000f


	//   ....[234]....
        /*06f4*/ 	.word	0x0500000f


	//   ....[235]....
        /*06f8*/ 	.word	0x0500000f


	//   ....[236]....
        /*06fc*/ 	.word	0x0500000f


	//   ....[237]....
        /*0700*/ 	.word	0x0500000f


	//   ....[238]....
        /*0704*/ 	.word	0x0500000f


	//   ....[239]....
        /*0708*/ 	.word	0x0500000f


	//   ....[240]....
        /*070c*/ 	.word	0x0500000f


	//   ....[241]....
        /*0710*/ 	.word	0x0500000f


	//   ....[242]....
        /*0714*/ 	.word	0x0500000f


	//   ....[243]....
        /*0718*/ 	.word	0x0500000f


	//   ....[244]....
        /*071c*/ 	.word	0x0500000f


	//   ....[245]....
        /*0720*/ 	.word	0x0500000f


	//   ....[246]....
        /*0724*/ 	.word	0x0500000f


	//   ....[247]....
        /*0728*/ 	.word	0x0500000f


	//   ....[248]....
        /*072c*/ 	.word	0x0500000f


	//   ....[249]....
        /*0730*/ 	.word	0x0500000f


	//   ....[250]....
        /*0734*/ 	.word	0x0500000f


	//   ....[251]....
        /*0738*/ 	.word	0x0500000f


	//   ....[252]....
        /*073c*/ 	.word	0x0500000f


	//   ....[253]....
        /*0740*/ 	.word	0x0500000f


	//   ....[254]....
        /*0744*/ 	.word	0x0500000f


	//   ....[255]....
        /*0748*/ 	.word	0x0500000f


	//   ....[0]....
        /*074c*/ 	.word	0x0500000f


	//   ....[1]....
        /*0750*/ 	.word	0x0500000f


	//   ....[2]....
        /*0754*/ 	.word	0x0500000f


	//   ....[3]....
        /*0758*/ 	.word	0x0500000f


	//   ....[4]....
        /*075c*/ 	.word	0x0500000f


	//   ....[5]....
        /*0760*/ 	.word	0x0500000f


	//   ....[6]....
        /*0764*/ 	.word	0x0500000f


	//   ....[7]....
        /*0768*/ 	.word	0x0500000f


	//   ....[8]....
        /*076c*/ 	.word	0x0500000f


	//   ....[9]....
        /*0770*/ 	.word	0x0500000f


	//   ....[10]....
        /*0774*/ 	.word	0x0500000f


	//   ....[11]....
        /*0778*/ 	.word	0x0500000f


	//   ....[12]....
        /*077c*/ 	.word	0x0500000f


	//   ....[13]....
        /*0780*/ 	.word	0x0500000f


	//   ....[14]....
        /*0784*/ 	.word	0x0500000f


	//   ....[15]....
        /*0788*/ 	.word	0x0500000f


	//   ....[16]....
        /*078c*/ 	.word	0x0500000f


	//   ....[17]....
        /*0790*/ 	.word	0x0500000f


	//   ....[18]....
        /*0794*/ 	.word	0x0500000f


	//----- nvinfo : EIATTR_COOP_GROUP_INSTR_OFFSETS
	.align		4
.L_1401:
        /*0798*/ 	.byte	0x04, 0x28
        /*079a*/ 	.short	(.L_1403 - .L_1402)


	//   ....[0]....
.L_1402:
        /*079c*/ 	.word	0x00000080


	//   ....[1]....
        /*07a0*/ 	.word	0x000000b0


	//   ....[2]....
        /*07a4*/ 	.word	0x000002d0


	//   ....[3]....
        /*07a8*/ 	.word	0x00000430


	//   ....[4]....
        /*07ac*/ 	.word	0x00000550


	//   ....[5]....
        /*07b0*/ 	.word	0x000006b0


	//   ....[6]....
        /*07b4*/ 	.word	0x000015a0


	//   ....[7]....
        /*07b8*/ 	.word	0x00002c40


	//   ....[8]....
        /*07bc*/ 	.word	0x00002d00


	//   ....[9]....
        /*07c0*/ 	.word	0x00003070


	//   ....[10]....
        /*07c4*/ 	.word	0x000031e0


	//   ....[11]....
        /*07c8*/ 	.word	0x000053d0


	//   ....[12]....
        /*07cc*/ 	.word	0x00005400


	//   ....[13]....
        /*07d0*/ 	.word	0x00005430


	//   ....[14]....
        /*07d4*/ 	.word	0x00005450


	//   ....[15]....
        /*07d8*/ 	.word	0x000066f0


	//   ....[16]....
        /*07dc*/ 	.word	0x00006720


	//   ....[17]....
        /*07e0*/ 	.word	0x000067e0


	//   ....[18]....
        /*07e4*/ 	.word	0x000067f0


	//   ....[19]....
        /*07e8*/ 	.word	0x000076b0


	//   ....[20]....
        /*07ec*/ 	.word	0x000076c0


	//   ....[21]....
        /*07f0*/ 	.word	0x000076d0


	//   ....[22]....
        /*07f4*/ 	.word	0x00007710


	//   ....[23]....
        /*07f8*/ 	.word	0x00007cc0


	//   ....[24]....
        /*07fc*/ 	.word	0x00007d00


	//   ....[25]....
        /*0800*/ 	.word	0x00007d20


	//   ....[26]....
        /*0804*/ 	.word	0x00007d60


	//   ....[27]....
        /*0808*/ 	.word	0x00007d80


	//   ....[28]....
        /*080c*/ 	.word	0x00007da0


	//   ....[29]....
        /*0810*/ 	.word	0x00007dc0


	//   ....[30]....
        /*0814*/ 	.word	0x00007e30


	//   ....[31]....
        /*0818*/ 	.word	0x000081d0


	//   ....[32]....
        /*081c*/ 	.word	0x00008200


	//   ....[33]....
        /*0820*/ 	.word	0x00008470


	//   ....[34]....
        /*0824*/ 	.word	0x00008480


	//   ....[35]....
        /*0828*/ 	.word	0x00008ee0


	//   ....[36]....
        /*082c*/ 	.word	0x00008f10


	//   ....[37]....
        /*0830*/ 	.word	0x00008f50


	//   ....[38]....
        /*0834*/ 	.word	0x00008f80


	//   ....[39]....
        /*0838*/ 	.word	0x00008f90


	//   ....[40]....
        /*083c*/ 	.word	0x00008fa0


	//   ....[41]....
        /*0840*/ 	.word	0x00008fb0


	//   ....[42]....
        /*0844*/ 	.word	0x00008fd0


	//   ....[43]....
        /*0848*/ 	.word	0x00009120


	//   ....[44]....
        /*084c*/ 	.word	0x00009350


	//   ....[45]....
        /*0850*/ 	.word	0x00009380


	//   ....[46]....
        /*0854*/ 	.word	0x000093b0


	//   ....[47]....
        /*0858*/ 	.word	0x000093e0


	//   ....[48]....
        /*085c*/ 	.word	0x00009410


	//   ....[49]....
        /*0860*/ 	.word	0x00009440


	//   ....[50]....
        /*0864*/ 	.word	0x000095b0


	//   ....[51]....
        /*0868*/ 	.word	0x000095e0


	//   ....[52]....
        /*086c*/ 	.word	0x00009610


	//   ....[53]....
        /*0870*/ 	.word	0x00009640


	//   ....[54]....
        /*0874*/ 	.word	0x00009670


	//   ....[55]....
        /*0878*/ 	.word	0x000096a0


	//   ....[56]....
        /*087c*/ 	.word	0x00009730


	//   ....[57]....
        /*0880*/ 	.word	0x00009760


	//   ....[58]....
        /*0884*/ 	.word	0x00009770


	//   ....[59]....
        /*0888*/ 	.word	0x00009810


	//   ....[60]....
        /*088c*/ 	.word	0x0000b1e0


	//   ....[61]....
        /*0890*/ 	.word	0x0000b200


	//   ....[62]....
        /*0894*/ 	.word	0x0000b290


	//   ....[63]....
        /*0898*/ 	.word	0x0000b2b0


	//   ....[64]....
        /*089c*/ 	.word	0x0000b330


	//   ....[65]....
        /*08a0*/ 	.word	0x0000b350


	//   ....[66]....
        /*08a4*/ 	.word	0x0000b3d0


	//   ....[67]....
        /*08a8*/ 	.word	0x0000b3f0


	//   ....[68]....
        /*08ac*/ 	.word	0x0000b470


	//   ....[69]....
        /*08b0*/ 	.word	0x0000b490


	//   ....[70]....
        /*08b4*/ 	.word	0x0000b510


	//   ....[71]....
        /*08b8*/ 	.word	0x0000b530


	//   ....[72]....
        /*08bc*/ 	.word	0x0000b5b0


	//   ....[73]....
        /*08c0*/ 	.word	0x0000b5d0


	//   ....[74]....
        /*08c4*/ 	.word	0x0000b5e0


	//   ....[75]....
        /*08c8*/ 	.word	0x0000b5f0


	//   ....[76]....
        /*08cc*/ 	.word	0x0000bec0


	//   ....[77]....
        /*08d0*/ 	.word	0x0000bef0


	//   ....[78]....
        /*08d4*/ 	.word	0x0000bf90


	//   ....[79]....
        /*08d8*/ 	.word	0x0000bfb0


	//   ....[80]....
        /*08dc*/ 	.word	0x0000c030


	//   ....[81]....
        /*08e0*/ 	.word	0x0000c050


	//   ....[82]....
        /*08e4*/ 	.word	0x0000c0d0


	//   ....[83]....
        /*08e8*/ 	.word	0x0000c0f0


	//   ....[84]....
        /*08ec*/ 	.word	0x0000c170


	//   ....[85]....
        /*08f0*/ 	.word	0x0000c190


	//   ....[86]....
        /*08f4*/ 	.word	0x0000c210


	//   ....[87]....
        /*08f8*/ 	.word	0x0000c230


	//   ....[88]....
        /*08fc*/ 	.word	0x0000c2b0


	//   ....[89]....
        /*0900*/ 	.word	0x0000c2d0


	//   ....[90]....
        /*0904*/ 	.word	0x0000c2e0


	//   ....[91]....
        /*0908*/ 	.word	0x0000c350


	//   ....[92]....
        /*090c*/ 	.word	0x0000c3a0


	//   ....[93]....
        /*0910*/ 	.word	0x0000c3d0


	//   ....[94]....
        /*0914*/ 	.word	0x0000c460


	//   ....[95]....
        /*0918*/ 	.word	0x0000c470


	//   ....[96]....
        /*091c*/ 	.word	0x0000c4e0


	//   ....[97]....
        /*0920*/ 	.word	0x0000c4f0


	//   ....[98]....
        /*0924*/ 	.word	0x0000c530


	//   ....[99]....
        /*0928*/ 	.word	0x0000c550


	//   ....[100]....
        /*092c*/ 	.word	0x0000cca0


	//   ....[101]....
        /*0930*/ 	.word	0x0000ccd0


	//   ....[102]....
        /*0934*/ 	.word	0x0000cd20


	//   ....[103]....
        /*0938*/ 	.word	0x0000cd30


	//   ....[104]....
        /*093c*/ 	.word	0x0000cd70


	//   ....[105]....
        /*0940*/ 	.word	0x0000cd80


	//   ....[106]....
        /*0944*/ 	.word	0x0000cdc0


	//   ....[107]....
        /*0948*/ 	.word	0x0000cdd0


	//   ....[108]....
        /*094c*/ 	.word	0x0000ce10


	//   ....[109]....
        /*0950*/ 	.word	0x0000ce20


	//   ....[110]....
        /*0954*/ 	.word	0x0000ce60


	//   ....[111]....
        /*0958*/ 	.word	0x0000ce70


	//   ....[112]....
        /*095c*/ 	.word	0x0000ceb0


	//   ....[113]....
        /*0960*/ 	.word	0x0000cec0


	//   ....[114]....
        /*0964*/ 	.word	0x0000ced0


	//   ....[115]....
        /*0968*/ 	.word	0x0000cf10


	//   ....[116]....
        /*096c*/ 	.word	0x0000d1c0


	//   ....[117]....
        /*0970*/ 	.word	0x0000d1f0


	//   ....[118]....
        /*0974*/ 	.word	0x0000d250


	//   ....[119]....
        /*0978*/ 	.word	0x0000d260


	//   ....[120]....
        /*097c*/ 	.word	0x0000d2b0


	//   ....[121]....
        /*0980*/ 	.word	0x0000d2c0


	//   ....[122]....
        /*0984*/ 	.word	0x0000d310


	//   ....[123]....
        /*0988*/ 	.word	0x0000d320


	//   ....[124]....
        /*098c*/ 	.word	0x0000d370


	//   ....[125]....
        /*0990*/ 	.word	0x0000d380


	//   ....[126]....
        /*0994*/ 	.word	0x0000d3d0


	//   ....[127]....
        /*0998*/ 	.word	0x0000d3e0


	//   ....[128]....
        /*099c*/ 	.word	0x0000d430


	//   ....[129]....
        /*09a0*/ 	.word	0x0000d440


	//   ....[130]....
        /*09a4*/ 	.word	0x0000d450


	//   ....[131]....
        /*09a8*/ 	.word	0x0000d490


	//   ....[132]....
        /*09ac*/ 	.word	0x0000da30


	//   ....[133]....
        /*09b0*/ 	.word	0x0000da70


	//   ....[134]....
        /*09b4*/ 	.word	0x0000dab0


	//   ....[135]....
        /*09b8*/ 	.word	0x0000daf0


	//   ....[136]....
        /*09bc*/ 	.word	0x0000db10


	//   ....[137]....
        /*09c0*/ 	.word	0x0000db50


	//   ....[138]....
        /*09c4*/ 	.word	0x0000db70


	//   ....[139]....
        /*09c8*/ 	.word	0x0000dbb0


	//   ....[140]....
        /*09cc*/ 	.word	0x0000dbd0


	//   ....[141]....
        /*09d0*/ 	.word	0x0000dc10


	//   ....[142]....
        /*09d4*/ 	.word	0x0000dc30


	//   ....[143]....
        /*09d8*/ 	.word	0x0000dc70


	//   ....[144]....
        /*09dc*/ 	.word	0x0000dc90


	//   ....[145]....
        /*09e0*/ 	.word	0x0000dcd0


	//   ....[146]....
        /*09e4*/ 	.word	0x0000dcf0


	//   ....[147]....
        /*09e8*/ 	.word	0x0000dd00


	//   ....[148]....
        /*09ec*/ 	.word	0x0000e0b0


	//   ....[149]....
        /*09f0*/ 	.word	0x0000e0e0


	//   ....[150]....
        /*09f4*/ 	.word	0x0000e150


	//   ....[151]....
        /*09f8*/ 	.word	0x0000e180


	//   ....[152]....
        /*09fc*/ 	.word	0x0000e1b0


	//   ....[153]....
        /*0a00*/ 	.word	0x0000e1e0


	//   ....[154]....
        /*0a04*/ 	.word	0x0000e210


	//   ....[155]....
        /*0a08*/ 	.word	0x0000e240


	//   ....[156]....
        /*0a0c*/ 	.word	0x0000e3e0


	//   ....[157]....
        /*0a10*/ 	.word	0x0000e410


	//   ....[158]....
        /*0a14*/ 	.word	0x0000e440


	//   ....[159]....
        /*0a18*/ 	.word	0x0000e470


	//   ....[160]....
        /*0a1c*/ 	.word	0x0000e4a0


	//   ....[161]....
        /*0a20*/ 	.word	0x0000e4d0


	//   ....[162]....
        /*0a24*/ 	.word	0x0000e590


	//   ....[163]....
        /*0a28*/ 	.word	0x0000e5b0


	//   ....[164]....
        /*0a2c*/ 	.word	0x0000e5c0


	//   ....[165]....
        /*0a30*/ 	.word	0x0000e620


	//   ....[166]....
        /*0a34*/ 	.word	0x0000ec40


	//   ....[167]....
        /*0a38*/ 	.word	0x0000f120


	//   ....[168]....
        /*0a3c*/ 	.word	0x0000f210


	//   ....[169]....
        /*0a40*/ 	.word	0x0000f2b0


	//   ....[170]....
        /*0a44*/ 	.word	0x0000f310


	//   ....[171]....
        /*0a48*/ 	.word	0x0000f400


	//   ....[172]....
        /*0a4c*/ 	.word	0x0000f470


	//   ....[173]....
        /*0a50*/ 	.word	0x0000f560


	//   ....[174]....
        /*0a54*/ 	.word	0x0000f5d0


	//   ....[175]....
        /*0a58*/ 	.word	0x0000f6c0


	//   ....[176]....
        /*0a5c*/ 	.word	0x0000f730


	//   ....[177]....
        /*0a60*/ 	.word	0x0000f820


	//   ....[178]....
        /*0a64*/ 	.word	0x0000f890


	//   ....[179]....
        /*0a68*/ 	.word	0x0000f980


	//   ....[180]....
        /*0a6c*/ 	.word	0x0000f9f0


	//   ....[181]....
        /*0a70*/ 	.word	0x0000fae0


	//   ....[182]....
        /*0a74*/ 	.word	0x0000fb50


	//   ....[183]....
        /*0a78*/ 	.word	0x0000fc30


	//   ....[184]....
        /*0a7c*/ 	.word	0x0000fce0


	//   ....[185]....
        /*0a80*/ 	.word	0x0000fd50


	//   ....[186]....
        /*0a84*/ 	.word	0x0000fdb0


	//   ....[187]....
        /*0a88*/ 	.word	0x0000fea0


	//   ....[188]....
        /*0a8c*/ 	.word	0x0000ff00


	//   ....[189]....
        /*0a90*/ 	.word	0x00010000


	//   ....[190]....
        /*0a94*/ 	.word	0x00010060


	//   ....[191]....
        /*0a98*/ 	.word	0x00010160


	//   ....[192]....
        /*0a9c*/ 	.word	0x000101c0


	//   ....[193]....
        /*0aa0*/ 	.word	0x000102c0


	//   ....[194]....
        /*0aa4*/ 	.word	0x00010320


	//   ....[195]....
        /*0aa8*/ 	.word	0x00010420


	//   ....[196]....
        /*0aac*/ 	.word	0x00010480


	//   ....[197]....
        /*0ab0*/ 	.word	0x00010580


	//   ....[198]....
        /*0ab4*/ 	.word	0x000105e0


	//   ....[199]....
        /*0ab8*/ 	.word	0x00010690


	//   ....[200]....
        /*0abc*/ 	.word	0x00010750


	//   ....[201]....
        /*0ac0*/ 	.word	0x00010810


	//   ....[202]....
        /*0ac4*/ 	.word	0x00010870


	//   ....[203]....
        /*0ac8*/ 	.word	0x00010970


	//   ....[204]....
        /*0acc*/ 	.word	0x000109d0


	//   ....[205]....
        /*0ad0*/ 	.word	0x00010aa0


	//   ....[206]....
        /*0ad4*/ 	.word	0x00010b00


	//   ....[207]....
        /*0ad8*/ 	.word	0x00010bc0


	//   ....[208]....
        /*0adc*/ 	.word	0x00010d00


	//   ....[209]....
        /*0ae0*/ 	.word	0x00010db0


	//   ....[210]....
        /*0ae4*/ 	.word	0x00010e10


	//   ....[211]....
        /*0ae8*/ 	.word	0x00010ec0


	//   ....[212]....
        /*0aec*/ 	.word	0x00010f20


	//   ....[213]....
        /*0af0*/ 	.word	0x00010fd0


	//   ....[214]....
        /*0af4*/ 	.word	0x00011030


	//   ....[215]....
        /*0af8*/ 	.word	0x000110e0


	//   ....[216]....
        /*0afc*/ 	.word	0x00011140


	//   ....[217]....
        /*0b00*/ 	.word	0x000111f0


	//   ....[218]....
        /*0b04*/ 	.word	0x00011250


	//   ....[219]....
        /*0b08*/ 	.word	0x00011300


	//   ....[220]....
        /*0b0c*/ 	.word	0x00011360


	//   ....[221]....
        /*0b10*/ 	.word	0x00011410


	//   ....[222]....
        /*0b14*/ 	.word	0x00011470


	//   ....[223]....
        /*0b18*/ 	.word	0x00011520


	//   ....[224]....
        /*0b1c*/ 	.word	0x00011610


	//   ....[225]....
        /*0b20*/ 	.word	0x000116c0


	//   ....[226]....
        /*0b24*/ 	.word	0x00011720


	//   ....[227]....
        /*0b28*/ 	.word	0x000117e0


	//   ....[228]....
        /*0b2c*/ 	.word	0x00011840


	//   ....[229]....
        /*0b30*/ 	.word	0x00011900


	//   ....[230]....
        /*0b34*/ 	.word	0x00011960


	//   ....[231]....
        /*0b38*/ 	.word	0x00011a20


	//   ....[232]....
        /*0b3c*/ 	.word	0x00011a80


	//   ....[233]....
        /*0b40*/ 	.word	0x00011b40


	//   ....[234]....
        /*0b44*/ 	.word	0x00011ba0


	//   ....[235]....
        /*0b48*/ 	.word	0x00011c60


	//   ....[236]....
        /*0b4c*/ 	.word	0x00011cc0


	//   ....[237]....
        /*0b50*/ 	.word	0x00011d80


	//   ....[238]....
        /*0b54*/ 	.word	0x00011de0


	//   ....[239]....
        /*0b58*/ 	.word	0x00011e90


	//   ....[240]....
        /*0b5c*/ 	.word	0x00011f80


	//   ....[241]....
        /*0b60*/ 	.word	0x00012020


	//   ....[242]....
        /*0b64*/ 	.word	0x000120c0


	//   ....[243]....
        /*0b68*/ 	.word	0x00012170


	//   ....[244]....
        /*0b6c*/ 	.word	0x000121d0


	//   ....[245]....
        /*0b70*/ 	.word	0x00012280


	//   ....[246]....
        /*0b74*/ 	.word	0x000122e0


	//   ....[247]....
        /*0b78*/ 	.word	0x00012390


	//   ....[248]....
        /*0b7c*/ 	.word	0x000123f0


	//   ....[249]....
        /*0b80*/ 	.word	0x000124a0


	//   ....[250]....
        /*0b84*/ 	.word	0x00012500


	//   ....[251]....
        /*0b88*/ 	.word	0x000125b0


	//   ....[252]....
        /*0b8c*/ 	.word	0x00012610


	//   ....[253]....
        /*0b90*/ 	.word	0x000126c0


	//   ....[254]....
        /*0b94*/ 	.word	0x00012720


	//   ....[255]....
        /*0b98*/ 	.word	0x000127c0


	//   ....[0]....
        /*0b9c*/ 	.word	0x00012850


	//   ....[1]....
        /*0ba0*/ 	.word	0x000128f0


	//   ....[2]....
        /*0ba4*/ 	.word	0x00012a70


	//   ....[3]....
        /*0ba8*/ 	.word	0x00012ae0


	//   ....[4]....
        /*0bac*/ 	.word	0x00012b50


	//   ....[5]....
        /*0bb0*/ 	.word	0x00012bc0


	//   ....[6]....
        /*0bb4*/ 	.word	0x00012c30


	//   ....[7]....
        /*0bb8*/ 	.word	0x00012cb0


	//   ....[8]....
        /*0bbc*/ 	.word	0x00012d30


	//   ....[9]....
        /*0bc0*/ 	.word	0x00012dc0


	//   ....[10]....
        /*0bc4*/ 	.word	0x00012e30


	//   ....[11]....
        /*0bc8*/ 	.word	0x00012ea0


	//   ....[12]....
        /*0bcc*/ 	.word	0x00012f10


	//   ....[13]....
        /*0bd0*/ 	.word	0x00012f90


	//   ....[14]....
        /*0bd4*/ 	.word	0x00013000


	//   ....[15]....
        /*0bd8*/ 	.word	0x000130a0


	//   ....[16]....
        /*0bdc*/ 	.word	0x000130f0


	//   ....[17]....
        /*0be0*/ 	.word	0x00013180


	//   ....[18]....
        /*0be4*/ 	.word	0x000132b0


	//----- nvinfo : EIATTR_REG_RECONFIG
	.align		4
.L_1403:
        /*0be8*/ 	.byte	0x01, 0x54
	.zero		2


	//----- nvinfo : EIATTR_SYSCALL_OFFSETS
	.align		4
        /*0bec*/ 	.byte	0x04, 0x46
        /*0bee*/ 	.short	(.L_1405 - .L_1404)


	//   ....[0]....
.L_1404:
        /*0bf0*/ 	.word	0x00001750


	//   ....[1]....
        /*0bf4*/ 	.word	0x0000a820


	//   ....[2]....
        /*0bf8*/ 	.word	0x0000a970


	//   ....[3]....
        /*0bfc*/ 	.word	0x0000aa60


	//   ....[4]....
        /*0c00*/ 	.word	0x0000ba00


	//----- nvinfo : EIATTR_MBARRIER_INSTR_OFFSETS
	.align		4
.L_1405:
        /*0c04*/ 	.byte	0x04, 0x39
        /*0c06*/ 	.short	(.L_1407 - .L_1406)


	//   ....[0]....
.L_1406:
        /*0c08*/ 	.word	0x00000180
        /*0c0c*/ 	.word	0x000000ff
        /*0c10*/ 	.word	0x00016800
        /*0c14*/ 	.short	0x0100
        /*0c16*/ 	.byte	0x08
	.zero		1


	//   ....[1]....
        /*0c18*/ 	.word	0x00000190
        /*0c1c*/ 	.word	0x000000ff
        /*0c20*/ 	.word	0x00016820
        /*0c24*/ 	.short	0x0100
        /*0c26*/ 	.byte	0x08
	.zero		1


	//   ....[2]....
        /*0c28*/ 	.word	0x00000280
        /*0c2c*/ 	.word	0x000000ff
        /*0c30*/ 	.word	0x00016830
        /*0c34*/ 	.short	0x0100
        /*0c36*/ 	.byte	0x08
	.zero		1


	//   ....[3]....
        /*0c38*/ 	.word	0x00000290
        /*0c3c*/ 	.word	0x000000ff
        /*0c40*/ 	.word	0x00016840
        /*0c44*/ 	.short	0x0100
        /*0c46*/ 	.byte	0x08
	.zero		1


	//   ....[4]....
        /*0c48*/ 	.word	0x000002a0
        /*0c4c*/ 	.word	0x000000ff
        /*0c50*/ 	.word	0x00016838
        /*0c54*/ 	.short	0x0100
        /*0c56*/ 	.byte	0x08
	.zero		1


	//   ....[5]....
        /*0c58*/ 	.word	0x000002b0
        /*0c5c*/ 	.word	0x000000ff
        /*0c60*/ 	.word	0x00016848
        /*0c64*/ 	.short	0x0100
        /*0c66*/ 	.byte	0x08
	.zero		1


	//   ....[6]....
        /*0c68*/ 	.word	0x000003e0
        /*0c6c*/ 	.word	0x000000ff
        /*0c70*/ 	.word	0x00016850
        /*0c74*/ 	.short	0x0100
        /*0c76*/ 	.byte	0x08
	.zero		1


	//   ....[7]....
        /*0c78*/ 	.word	0x000003f0
        /*0c7c*/ 	.word	0x000000ff
        /*0c80*/ 	.word	0x00016860
        /*0c84*/ 	.short	0x0100
        /*0c86*/ 	.byte	0x08
	.zero		1


	//   ....[8]....
        /*0c88*/ 	.word	0x00000400
        /*0c8c*/ 	.word	0x000000ff
        /*0c90*/ 	.word	0x00016858
        /*0c94*/ 	.short	0x0100
        /*0c96*/ 	.byte	0x08
	.zero		1


	//   ....[9]....
        /*0c98*/ 	.word	0x00000410
        /*0c9c*/ 	.word	0x000000ff
        /*0ca0*/ 	.word	0x00016868
        /*0ca4*/ 	.short	0x0100
        /*0ca6*/ 	.byte	0x08
	.zero		1


	//   ....[10]....
        /*0ca8*/ 	.word	0x00000500
        /*0cac*/ 	.word	0x000000ff
        /*0cb0*/ 	.word	0x00016870
        /*0cb4*/ 	.short	0x0100
        /*0cb6*/ 	.byte	0x06
	.zero		1


	//   ....[11]....
        /*0cb8*/ 	.word	0x00000510
        /*0cbc*/ 	.word	0x000000ff
        /*0cc0*/ 	.word	0x00016880
        /*0cc4*/ 	.short	0x0100
        /*0cc6*/ 	.byte	0x06
	.zero		1


	//   ....[12]....
        /*0cc8*/ 	.word	0x00000520
        /*0ccc*/ 	.word	0x000000ff
        /*0cd0*/ 	.word	0x00016878
        /*0cd4*/ 	.short	0x0100
        /*0cd6*/ 	.byte	0x06
	.zero		1


	//   ....[13]....
        /*0cd8*/ 	.word	0x00000530
        /*0cdc*/ 	.word	0x000000ff
        /*0ce0*/ 	.word	0x00016888
        /*0ce4*/ 	.short	0x0100
        /*0ce6*/ 	.byte	0x06
	.zero		1


	//   ....[14]....
        /*0ce8*/ 	.word	0x00000660
        /*0cec*/ 	.word	0x000000ff
        /*0cf0*/ 	.word	0x00016890
        /*0cf4*/ 	.short	0x0100
        /*0cf6*/ 	.byte	0x08
	.zero		1


	//   ....[15]....
        /*0cf8*/ 	.word	0x00000670
        /*0cfc*/ 	.word	0x000000ff
        /*0d00*/ 	.word	0x000168a0
        /*0d04*/ 	.short	0x0100
        /*0d06*/ 	.byte	0x08
	.zero		1


	//   ....[16]....
        /*0d08*/ 	.word	0x00000680
        /*0d0c*/ 	.word	0x000000ff
        /*0d10*/ 	.word	0x00016898
        /*0d14*/ 	.short	0x0100
        /*0d16*/ 	.byte	0x08
	.zero		1


	//   ....[17]....
        /*0d18*/ 	.word	0x00000690
        /*0d1c*/ 	.word	0x000000ff
        /*0d20*/ 	.word	0x000168a8
        /*0d24*/ 	.short	0x0100
        /*0d26*/ 	.byte	0x08
	.zero		1


	//   ....[18]....
        /*0d28*/ 	.word	0x000007c0
        /*0d2c*/ 	.word	0x000000ff
        /*0d30*/ 	.word	0x000168b0
        /*0d34*/ 	.short	0x0100
        /*0d36*/ 	.byte	0x08
	.zero		1


	//   ....[19]....
        /*0d38*/ 	.word	0x000007d0
        /*0d3c*/ 	.word	0x000000ff
        /*0d40*/ 	.word	0x000168c0
        /*0d44*/ 	.short	0x0100
        /*0d46*/ 	.byte	0x08
	.zero		1


	//   ....[20]....
        /*0d48*/ 	.word	0x000007e0
        /*0d4c*/ 	.word	0x000000ff
        /*0d50*/ 	.word	0x000168b8
        /*0d54*/ 	.short	0x0100
        /*0d56*/ 	.byte	0x08
	.zero		1


	//   ....[21]....
        /*0d58*/ 	.word	0x000007f0
        /*0d5c*/ 	.word	0x000000ff
        /*0d60*/ 	.word	0x000168c8
        /*0d64*/ 	.short	0x0100
        /*0d66*/ 	.byte	0x08
	.zero		1


	//   ....[22]....
        /*0d68*/ 	.word	0x000017c0
        /*0d6c*/ 	.word	0x000000ff
        /*0d70*/ 	.word	0x00016800
        /*0d74*/ 	.short	0x010a
        /*0d76*/ 	.byte	0x2b
	.zero		1


	//   ....[23]....
        /*0d78*/ 	.word	0x00001840
        /*0d7c*/ 	.word	0x00000000
        /*0d80*/ 	.word	0x00016830
        /*0d84*/ 	.short	0x010a
        /*0d86*/ 	.byte	0x3f
	.zero		1


	//   ....[24]....
        /*0d88*/ 	.word	0x00001890
        /*0d8c*/ 	.word	0x00000000
        /*0d90*/ 	.word	0x00016830
        /*0d94*/ 	.short	0x010a
        /*0d96*/ 	.byte	0x3f
	.zero		1


	//   ....[25]....
        /*0d98*/ 	.word	0x00002d20
        /*0d9c*/ 	.word	0x000000ff
        /*0da0*/ 	.word	0x00000000
        /*0da4*/ 	.short	0x0101
        /*0da6*/ 	.byte	0x06
	.zero		1


	//   ....[26]....
        /*0da8*/ 	.word	0x000040b0
        /*0dac*/ 	.word	0x000000ff
        /*0db0*/ 	.word	0x00016830
        /*0db4*/ 	.short	0x010a
        /*0db6*/ 	.byte	0x0a
	.zero		1


	//   ....[27]....
        /*0db8*/ 	.word	0x000040f0
        /*0dbc*/ 	.word	0x000000ff
        /*0dc0*/ 	.word	0x00016830
        /*0dc4*/ 	.short	0x010a
        /*0dc6*/ 	.byte	0x0a
	.zero		1


	//   ....[28]....
        /*0dc8*/ 	.word	0x00004370
        /*0dcc*/ 	.word	0x000000ff
        /*0dd0*/ 	.word	0x00016850
        /*0dd4*/ 	.short	0x010a
        /*0dd6*/ 	.byte	0x0a
	.zero		1


	//   ....[29]....
        /*0dd8*/ 	.word	0x000043b0
        /*0ddc*/ 	.word	0x000000ff
        /*0de0*/ 	.word	0x00016850
        /*0de4*/ 	.short	0x010a
        /*0de6*/ 	.byte	0x0a
	.zero		1


	//   ....[30]....
        /*0de8*/ 	.word	0x00004cc0
        /*0dec*/ 	.word	0x000000ff
        /*0df0*/ 	.word	0x00000000
        /*0df4*/ 	.short	0x0101
        /*0df6*/ 	.byte	0x07
	.zero		1


	//   ....[31]....
        /*0df8*/ 	.word	0x00006230
        /*0dfc*/ 	.word	0x000000ff
        /*0e00*/ 	.word	0x00000000
        /*0e04*/ 	.short	0x0101
        /*0e06*/ 	.byte	0x06
	.zero		1


	//   ....[32]....
        /*0e08*/ 	.word	0x00006660
        /*0e0c*/ 	.word	0x000000ff
        /*0e10*/ 	.word	0x00016850
        /*0e14*/ 	.short	0x010a
        /*0e16*/ 	.byte	0x05
	.zero		1


	//   ....[33]....
        /*0e18*/ 	.word	0x000066a0
        /*0e1c*/ 	.word	0x000000ff
        /*0e20*/ 	.word	0x00016850
        /*0e24*/ 	.short	0x010a
        /*0e26*/ 	.byte	0x05
	.zero		1


	//   ....[34]....
        /*0e28*/ 	.word	0x00006c70
        /*0e2c*/ 	.word	0x000000ff
        /*0e30*/ 	.word	0x00000000
        /*0e34*/ 	.short	0x0101
        /*0e36*/ 	.byte	0x04
	.zero		1


	//   ....[35]....
        /*0e38*/ 	.word	0x00007d90
        /*0e3c*/ 	.word	0x00000000
        /*0e40*/ 	.word	0x00000000
        /*0e44*/ 	.short	0x0101
        /*0e46*/ 	.byte	0x3f
	.zero		1


	//   ....[36]....
        /*0e48*/ 	.word	0x000081f0
        /*0e4c*/ 	.word	0x00000010
        /*0e50*/ 	.word	0x00000000
        /*0e54*/ 	.short	0x0101
        /*0e56*/ 	.byte	0x3f
	.zero		1


	//   ....[37]....
        /*0e58*/ 	.word	0x0000af60
        /*0e5c*/ 	.word	0x00000003
        /*0e60*/ 	.word	0x00016840
        /*0e64*/ 	.short	0x010a
        /*0e66*/ 	.byte	0x3f
	.zero		1


	//   ....[38]....
        /*0e68*/ 	.word	0x0000b6f0
        /*0e6c*/ 	.word	0x00000003
        /*0e70*/ 	.word	0x00016830
        /*0e74*/ 	.short	0x0107
        /*0e76*/ 	.byte	0x3f
	.zero		1


	//   ....[39]....
        /*0e78*/ 	.word	0x0000b7c0
        /*0e7c*/ 	.word	0x00000003
        /*0e80*/ 	.word	0x00016830
        /*0e84*/ 	.short	0x0101
        /*0e86*/ 	.byte	0x3f
	.zero		1


	//   ....[40]....
        /*0e88*/ 	.word	0x0000c5f0
        /*0e8c*/ 	.word	0x00000016
        /*0e90*/ 	.word	0x00016800
        /*0e94*/ 	.short	0x0107
        /*0e96*/ 	.byte	0x3f
	.zero		1


	//   ....[41]....
        /*0e98*/ 	.word	0x0000c6e0
        /*0e9c*/ 	.word	0x00000016
        /*0ea0*/ 	.word	0x00016800
        /*0ea4*/ 	.short	0x0101
        /*0ea6*/ 	.byte	0x3f
	.zero		1


	//   ....[42]....
        /*0ea8*/ 	.word	0x0000c700
        /*0eac*/ 	.word	0x00000016
        /*0eb0*/ 	.word	0x00016820
        /*0eb4*/ 	.short	0x010a
        /*0eb6*/ 	.byte	0x3f
	.zero		1


	//   ....[43]....
        /*0eb8*/ 	.word	0x0000cab0
        /*0ebc*/ 	.word	0x00000005
        /*0ec0*/ 	.word	0x00016840
        /*0ec4*/ 	.short	0x010a
        /*0ec6*/ 	.byte	0x3f
	.zero		1


	//   ....[44]....
        /*0ec8*/ 	.word	0x0000cf90
        /*0ecc*/ 	.word	0x00000005
        /*0ed0*/ 	.word	0x00016830
        /*0ed4*/ 	.short	0x0107
        /*0ed6*/ 	.byte	0x3f
	.zero		1


	//   ....[45]....
        /*0ed8*/ 	.word	0x0000d050
        /*0edc*/ 	.word	0x00000005
        /*0ee0*/ 	.word	0x00016830
        /*0ee4*/ 	.short	0x0101
        /*0ee6*/ 	.byte	0x3f
	.zero		1


	//   ....[46]....
        /*0ee8*/ 	.word	0x0000d0b0
        /*0eec*/ 	.word	0x00000005
        /*0ef0*/ 	.word	0x00016860
        /*0ef4*/ 	.short	0x010a
        /*0ef6*/ 	.byte	0x3f
	.zero		1


	//   ....[47]....
        /*0ef8*/ 	.word	0x0000d580
        /*0efc*/ 	.word	0x00000005
        /*0f00*/ 	.word	0x00016850
        /*0f04*/ 	.short	0x0107
        /*0f06*/ 	.byte	0x3f
	.zero		1


	//   ....[48]....
        /*0f08*/ 	.word	0x0000d700
        /*0f0c*/ 	.word	0x00000005
        /*0f10*/ 	.word	0x00016850
        /*0f14*/ 	.short	0x0101
        /*0f16*/ 	.byte	0x3f
	.zero		1


	//   ....[49]....
        /*0f18*/ 	.word	0x0000d920
        /*0f1c*/ 	.word	0x00000000
        /*0f20*/ 	.word	0x00016860
        /*0f24*/ 	.short	0x010a
        /*0f26*/ 	.byte	0x3f
	.zero		1


	//   ....[50]....
        /*0f28*/ 	.word	0x0000ddb0
        /*0f2c*/ 	.word	0x00000000
        /*0f30*/ 	.word	0x00016850
        /*0f34*/ 	.short	0x0107
        /*0f36*/ 	.byte	0x3f
	.zero		1


	//   ....[51]....
        /*0f38*/ 	.word	0x0000de80
        /*0f3c*/ 	.word	0x00000000
        /*0f40*/ 	.word	0x00016850
        /*0f44*/ 	.short	0x0101
        /*0f46*/ 	.byte	0x3f
	.zero		1


	//   ....[52]....
        /*0f48*/ 	.word	0x0000ebc0
        /*0f4c*/ 	.word	0x00000005
        /*0f50*/ 	.word	0x00016820
        /*0f54*/ 	.short	0x010a
        /*0f56*/ 	.byte	0x3f
	.zero		1


	//   ....[53]....
        /*0f58*/ 	.word	0x0000ed40
        /*0f5c*/ 	.word	0x00000003
        /*0f60*/ 	.word	0x00016840
        /*0f64*/ 	.short	0x010a
        /*0f66*/ 	.byte	0x3f
	.zero		1


	//   ....[54]....
        /*0f68*/ 	.word	0x0000ede0
        /*0f6c*/ 	.word	0x00000019
        /*0f70*/ 	.word	0x00016840
        /*0f74*/ 	.short	0x010a
        /*0f76*/ 	.byte	0x3f
	.zero		1


	//   ....[55]....
        /*0f78*/ 	.word	0x0000ee20
        /*0f7c*/ 	.word	0x00000003
        /*0f80*/ 	.word	0x00016860
        /*0f84*/ 	.short	0x010a
        /*0f86*/ 	.byte	0x3f
	.zero		1


	//   ....[56]....
        /*0f88*/ 	.word	0x0000ee60
        /*0f8c*/ 	.word	0x00000019
        /*0f90*/ 	.word	0x00016860
        /*0f94*/ 	.short	0x010a
        /*0f96*/ 	.byte	0x3f
	.zero		1


	//   ....[57]....
        /*0f98*/ 	.word	0x0000eed0
        /*0f9c*/ 	.word	0x00000003
        /*0fa0*/ 	.word	0x00016800
        /*0fa4*/ 	.short	0x010a
        /*0fa6*/ 	.byte	0x3f
	.zero		1


	//   ....[58]....
        /*0fa8*/ 	.word	0x0000ef20
        /*0fac*/ 	.word	0x00000000
        /*0fb0*/ 	.word	0x00016830
        /*0fb4*/ 	.short	0x010a
        /*0fb6*/ 	.byte	0x3f
	.zero		1


	//   ....[59]....
        /*0fb8*/ 	.word	0x0000ef80
        /*0fbc*/ 	.word	0x00000008
        /*0fc0*/ 	.word	0x00016830
        /*0fc4*/ 	.short	0x010a
        /*0fc6*/ 	.byte	0x3f
	.zero		1


	//   ....[60]....
        /*0fc8*/ 	.word	0x0000efe0
        /*0fcc*/ 	.word	0x00000008
        /*0fd0*/ 	.word	0x00016850
        /*0fd4*/ 	.short	0x010a
        /*0fd6*/ 	.byte	0x3f
	.zero		1


	//   ....[61]....
        /*0fd8*/ 	.word	0x0000f040
        /*0fdc*/ 	.word	0x00000005
        /*0fe0*/ 	.word	0x00016850
        /*0fe4*/ 	.short	0x010a
        /*0fe6*/ 	.byte	0x3f
	.zero		1


	//   ....[62]....
        /*0fe8*/ 	.word	0x0000f160
        /*0fec*/ 	.word	0x00000003
        /*0ff0*/ 	.word	0x00016840
        /*0ff4*/ 	.short	0x010a
        /*0ff6*/ 	.byte	0x3f
	.zero		1


	//   ....[63]....
        /*0ff8*/ 	.word	0x00010c00
        /*0ffc*/ 	.word	0x00000016
        /*1000*/ 	.word	0x00016820
        /*1004*/ 	.short	0x010a
        /*1006*/ 	.byte	0x3f
	.zero		1


	//   ....[64]....
        /*1008*/ 	.word	0x00010c50
        /*100c*/ 	.word	0x00000005
        /*1010*/ 	.word	0x00016840
        /*1014*/ 	.short	0x010a
        /*1016*/ 	.byte	0x3f
	.zero		1


	//   ....[65]....
        /*1018*/ 	.word	0x00011560
        /*101c*/ 	.word	0x00000005
        /*1020*/ 	.word	0x00016860
        /*1024*/ 	.short	0x010a
        /*1026*/ 	.byte	0x3f
	.zero		1


	//   ....[66]....
        /*1028*/ 	.word	0x00011ed0
        /*102c*/ 	.word	0x00000000
        /*1030*/ 	.word	0x00016860
        /*1034*/ 	.short	0x010a
        /*1036*/ 	.byte	0x3f
	.zero		1


	//   ....[67]....
        /*1038*/ 	.word	0x000131d0
        /*103c*/ 	.word	0x00000005
        /*1040*/ 	.word	0x00016820
        /*1044*/ 	.short	0x010a
        /*1046*/ 	.byte	0x3f
	.zero		1


	//   ....[68]....
        /*1048*/ 	.word	0x00013370
        /*104c*/ 	.word	0x00000003
        /*1050*/ 	.word	0x00016840
        /*1054*/ 	.short	0x010a
        /*1056*/ 	.byte	0x3f
	.zero		1


	//   ....[69]....
        /*1058*/ 	.word	0x000133c0
        /*105c*/ 	.word	0x00000019
        /*1060*/ 	.word	0x00016840
        /*1064*/ 	.short	0x010a
        /*1066*/ 	.byte	0x3f
	.zero		1


	//   ....[70]....
        /*1068*/ 	.word	0x00013410
        /*106c*/ 	.word	0x00000003
        /*1070*/ 	.word	0x00016860
        /*1074*/ 	.short	0x010a
        /*1076*/ 	.byte	0x3f
	.zero		1


	//----- nvinfo : EIATTR_NUM_MBARRIERS
	.align		4
.L_1407:
        /*1078*/ 	.byte	0x03, 0x38
        /*107a*/ 	.short	0x0016


	//----- nvinfo : EIATTR_EXIT_INSTR_OFFSETS
	.align		4
        /*107c*/ 	.byte	0x04, 0x1c
        /*107e*/ 	.short	(.L_1409 - .L_1408)


	//   ....[0]....
.L_1408:
        /*1080*/ 	.word	0x000009a0


	//   ....[1]....
        /*1084*/ 	.word	0x000090d0


	//   ....[2]....
        /*1088*/ 	.word	0x0000eeb0


	//----- nvinfo : EIATTR_MAX_THREADS
	.align		4
.L_1409:
        /*108c*/ 	.byte	0x04, 0x05
        /*108e*/ 	.short	(.L_1411 - .L_1410)
.L_1410:
        /*1090*/ 	.word	0x00000200
        /*1094*/ 	.word	0x00000001
        /*1098*/ 	.word	0x00000001


	//----- nvinfo : EIATTR_CRS_STACK_SIZE
	.align		4
.L_1411:
        /*109c*/ 	.byte	0x04, 0x1e
        /*109e*/ 	.short	(.L_1413 - .L_1412)
.L_1412:
        /*10a0*/ 	.word	0x00000000


	//----- nvinfo : EIATTR_CBANK_PARAM_SIZE
	.align		4
.L_1413:
        /*10a4*/ 	.byte	0x03, 0x19
        /*10a6*/ 	.short	0x0af0


	//----- nvinfo : EIATTR_PARAM_CBANK
	.align		4
        /*10a8*/ 	.byte	0x04, 0x0a
        /*10aa*/ 	.short	(.L_1415 - .L_1414)
	.align		4
.L_1414:
        /*10ac*/ 	.word	index@(.nv.constant0._ZN7cutlass13device_kernelIN5flash11enable_sm90INS1_16FlashAttnFwdSm90INS1_25CollectiveMainloopFwdSm90ILi2EN4cute5tupleIJNS5_1CILi1EEES8_S8_EEENS6_IJNS7_ILi192EEENS7_ILi128EEENS7_ILi64EEEEEELi64ENS_6half_tEfNS_4arch4Sm90ELb0ELb0ELb1ELb1ELb1ELb0ELb0ELb1ELb1ELb1ELb1ELb0EEENS1_21CollectiveEpilogueFwdINS6_IJSA_SC_SB_EEES9_SE_SG_Li384ELb1ELb1ELb1ELb0EEENS1_36VarlenDynamicPersistentTileSchedulerILi192ELi128ELi384ELi128ELb1ELb1ELb1ELb0ELb1ELb1EEEEEEEEEvNT_6ParamsE)
        /*10b0*/ 	.short	0x0210
        /*10b2*/ 	.short	0x0af0


	//----- nvinfo : EIATTR_SW_WAR
	.align		4
.L_1415:
        /*10b4*/ 	.byte	0x04, 0x36
        /*10b6*/ 	.short	(.L_1417 - .L_1416)
.L_1416:
        /*10b8*/ 	.word	0x00000008
.L_1417:


//--------------------- .nv.info._ZN7cutlass13device_kernelIN5flash11enable_sm90INS1_16FlashAttnFwdSm90INS1_25CollectiveMainloopFwdSm90ILi2EN4cute5tupleIJNS5_1CILi1EEES8_S8_EEENS6_IJNS7_ILi192EEENS7_ILi128EEENS7_ILi64EEEEEELi64ENS_6half_tEfNS_4arch4Sm90ELb0ELb0ELb1ELb1ELb1ELb1ELb0ELb1ELb1ELb1ELb1ELb0EEENS1_21CollectiveEpilogueFwdINS6_IJSA_SC_SB_EEES9_SE_SG_Li384ELb1ELb1ELb1ELb0EEENS1_36VarlenDynamicPersistentTileSchedulerILi192ELi128ELi384ELi128ELb1ELb1ELb1ELb0ELb1ELb1EEEEEEEEEvNT_6ParamsE --------------------------
	.section	.nv.info._ZN7cutlass13device_kernelIN5flash11enable_sm90INS1_16FlashAttnFwdSm90INS1_25CollectiveMainloopFwdSm90ILi2EN4cute5tupleIJNS5_1CILi1EEES8_S8_EEENS6_IJNS7_ILi192EEENS7_ILi128EEENS7_ILi64EEEEEELi64ENS_6half_tEfNS_4arch4Sm90ELb0ELb0ELb1ELb1ELb1ELb1ELb0ELb1ELb1ELb1ELb1ELb0EEENS1_21CollectiveEpilogueFwdINS6_IJSA_SC_SB_EEES9_SE_SG_Li384ELb1ELb1ELb1ELb0EEENS1_36VarlenDynamicPersistentTileSchedulerILi192ELi128ELi384ELi128ELb1ELb1ELb1ELb0ELb1ELb1EEEEEEEEEvNT_6ParamsE,"",@"SHT_CUDA_INFO"
	.sectionflags	@""
	.align	4


	//----- nvinfo : EIATTR_CUDA_API_VERSION
	.align		4
        /*0000*/ 	.byte	0x04, 0x37
        /*0002*/ 	.short	(.L_1419 - .L_1418)
.L_1418:
        /*0004*/ 	.word	0x00000082


	//----- nvinfo : EIATTR_KPARAM_INFO
	.align		4
.L_1419:
        /*0008*/ 	.byte	0x04, 0x17
        /*000a*/ 	.short	(.L_1421 - .L_1420)
.L_1420:
        /*000c*/ 	.word	0x00000000
        /*0010*/ 	.short	0x0000
        /*0012*/ 	.short	0x0070
        /*0014*/ 	.byte	0x00, 0xf0, 0x01, 0x2a


	//----- nvinfo : EIATTR_SPARSE_MMA_MASK
	.align		4
.L_1421:
        /*0018*/ 	.byte	0x03, 0x50
        /*001a*/ 	.short	0x0000


	//----- nvinfo : EIATTR_MAXREG_COUNT
	.align		4
        /*001c*/ 	.byte	0x03, 0x1b
        /*001e*/ 	.short	0x0080


	//----- nvinfo : EIATTR_NUM_BARRIERS
	.align		4
        /*0020*/ 	.byte	0x02, 0x4c
        /*0022*/ 	.byte	0x10
	.zero		1


	//----- nvinfo : EIATTR_EXTERNS
	.align		4
        /*0024*/ 	.byte	0x04, 0x0f
        /*0026*/ 	.short	(.L_1423 - .L_1422)


	//   ....[0]....
	.align		4
.L_1422:
        /*0028*/ 	.word	index@(__assertfail)


	//----- nvinfo : EIATTR_ANNOTATIONS
	.align		4
.L_1423:
        /*002c*/ 	.byte	0x04, 0x55
        /*002e*/ 	.short	(.L_1425 - .L_1424)


	//   ....[0]....
.L_1424:
        /* <DEDUP_REMOVED lines=69> */


	//----- nvinfo : EIATTR_MERCURY_ISA_VERSION
	.align		4
.L_1425:
        /*0468*/ 	.byte	0x03, 0x5f
        /*046a*/ 	.short	0x0101


	//----- nvinfo : EIATTR_UNUSED_LOAD_BYTE_OFFSET
	.align		4
        /*046c*/ 	.byte	0x04, 0x44
        /*046e*/ 	.short	(.L_1427 - .L_1426)


	//   ....[0]....
.L_1426:
        /*0470*/ 	.word	0x00000a80
        /*0474*/ 	.word	0x0000fff0


	//   ....[1]....
        /*0478*/ 	.word	0x0000dff0
        /*047c*/ 	.word	0x0000fff0


	//----- nvinfo : EIATTR_INT_WARP_WIDE_INSTR_OFFSETS
	.align		4
.L_1427:
        /*0480*/ 	.byte	0x04, 0x31
        /*0482*/ 	.short	(.L_1429 - .L_1428)


	//   ....[0]....
.L_1428:
        /*0484*/ 	.word	0x00000130


	//   ....[1]....
        /*0488*/ 	.word	0x00000170


	//   ....[2]....
        /*048c*/ 	.word	0x000001e0


	//   ....[3]....
        /*0490*/ 	.word	0x00012a30


	//   ....[4]....
        /*0494*/ 	.word	0x00012ac0


	//   ....[5]....
        /*0498*/ 	.word	0x00015c70


	//   ....[6]....
        /*049c*/ 	.word	0x00015d00


	//----- nvinfo : EIATTR_COOP_GROUP_MASK_REGIDS
	.align		4
.L_1429:
        /*04a0*/ 	.byte	0x04, 0x29
        /*04a2*/ 	.short	(.L_1431 - .L_1430)


	//   ....[0]....
.L_1430:
        /*04a4*/ 	.word	0xffffffff


	//   ....[1]....
        /*04a8*/ 	.word	0xffffffff


	//   ....[2]....
        /*04ac*/ 	.word	0xffffffff


	//   ....[3]....
        /*04b0*/ 	.word	0xffffffff


	//   ....[4]....
        /*04b4*/ 	.word	0xffffffff


	//   ....[5]....
        /*04b8*/ 	.word	0xffffffff


	//   ....[6]....
        /*04bc*/ 	.word	0xffffffff


	//   ....[7]....
        /*04c0*/ 	.word	0xffffffff


	//   ....[8]....
        /*04c4*/ 	.word	0xffffffff


	//   ....[9]....
        /*04c8*/ 	.word	0xffffffff


	//   ....[10]....
        /*04cc*/ 	.word	0xffffffff


	//   ....[11]....
        /*04d0*/ 	.word	0xffffffff


	//   ....[12]....
        /*04d4*/ 	.word	0xffffffff


	//   ....[13]....
        /*04d8*/ 	.word	0xffffffff


	//   ....[14]....
        /*04dc*/ 	.word	0xffffffff


	//   ....[15]....
        /*04e0*/ 	.word	0xffffffff


	//   ....[16]....
        /*04e4*/ 	.word	0xffffffff


	//   ....[17]....
        /*04e8*/ 	.word	0xffffffff


	//   ....[18]....
        /*04ec*/ 	.word	0xffffffff


	//   ....[19]....
        /*04f0*/ 	.word	0xffffffff


	//   ....[20]....
        /*04f4*/ 	.word	0xffffffff


	//   ....[21]....
        /*04f8*/ 	.word	0xffffffff


	//   ....[22]....
        /*04fc*/ 	.word	0xffffffff


	//   ....[23]....
        /*0500*/ 	.word	0xffffffff


	//   ....[24]....
        /*0504*/ 	.word	0xffffffff


	//   ....[25]....
        /*0508*/ 	.word	0xffffffff


	//   ....[26]....
        /*050c*/ 	.word	0xffffffff


	//   ....[27]....
        /*0510*/ 	.word	0xffffffff


	//   ....[28]....
        /*0514*/ 	.word	0xffffffff


	//   ....[29]....
        /*0518*/ 	.word	0xffffffff


	//   ....[30]....
        /*051c*/ 	.word	0xffffffff


	//   ....[31]....
        /*0520*/ 	.word	0xffffffff


	//   ....[32]....
        /*0524*/ 	.word	0xffffffff


	//   ....[33]....
        /*0528*/ 	.word	0xffffffff


	//   ....[34]....
        /*052c*/ 	.word	0xffffffff


	//   ....[35]....
        /*0530*/ 	.word	0xffffffff


	//   ....[36]....
        /*0534*/ 	.word	0xffffffff


	//   ....[37]....
        /*0538*/ 	.word	0xffffffff


	//   ....[38]....
        /*053c*/ 	.word	0xffffffff


	//   ....[39]....
        /*0540*/ 	.word	0xffffffff


	//   ....[40]....
        /*0544*/ 	.word	0xffffffff


	//   ....[41]....
        /*0548*/ 	.word	0xffffffff


	//   ....[42]....
        /*054c*/ 	.word	0xffffffff


	//   ....[43]....
        /*0550*/ 	.word	0xffffffff


	//   ....[44]....
        /*0554*/ 	.word	0xffffffff


	//   ....[45]....
        /*0558*/ 	.word	0xffffffff


	//   ....[46]....
        /*055c*/ 	.word	0xffffffff


	//   ....[47]....
        /*0560*/ 	.word	0xffffffff


	//   ....[48]....
        /*0564*/ 	.word	0xffffffff


	//   ....[49]....
        /*0568*/ 	.word	0xffffffff


	//   ....[50]....
        /*056c*/ 	.word	0xffffffff


	//   ....[51]....
        /*0570*/ 	.word	0xffffffff


	//   ....[52]....
        /*0574*/ 	.word	0xffffffff


	//   ....[53]....
        /*0578*/ 	.word	0xffffffff


	//   ....[54]....
        /*057c*/ 	.word	0xffffffff


	//   ....[55]....
        /*0580*/ 	.word	0xffffffff


	//   ....[56]....
        /*0584*/ 	.word	0xffffffff


	//   ....[57]....
        /*0588*/ 	.word	0xffffffff


	//   ....[58]....
        /*058c*/ 	.word	0xffffffff


	//   ....[59]....
        /*0590*/ 	.word	0xffffffff


	//   ....[60]....
        /*0594*/ 	.word	0xffffffff


	//   ....[61]....
        /*0598*/ 	.word	0xffffffff


	//   ....[62]....
        /*059c*/ 	.word	0xffffffff


	//   ....[63]....
        /*05a0*/ 	.word	0xffffffff


	//   ....[64]....
        /*05a4*/ 	.word	0xffffffff


	//   ....[65]....
        /*05a8*/ 	.word	0xffffffff


	//   ....[66]....
        /*05ac*/ 	.word	0xffffffff


	//   ....[67]....
        /*05b0*/ 	.word	0xffffffff


	//   ....[68]....
        /*05b4*/ 	.word	0xffffffff


	//   ....[69]....
        /*05b8*/ 	.word	0xffffffff


	//   ....[70]....
        /*05bc*/ 	.word	0xffffffff


	//   ....[71]....
        /*05c0*/ 	.word	0xffffffff


	//   ....[72]....
        /*05c4*/ 	.word	0xffffffff


	//   ....[73]....
        /*05c8*/ 	.word	0xffffffff


	//   ....[74]....
        /*05cc*/ 	.word	0xffffffff


	//   ....[75]....
        /*05d0*/ 	.word	0xffffffff


	//   ....[76]....
        /*05d4*/ 	.word	0xffffffff


	//   ....[77]....
        /*05d8*/ 	.word	0xffffffff


	//   ....[78]....
        /*05dc*/ 	.word	0xffffffff


	//   ....[79]....
        /*05e0*/ 	.word	0xffffffff


	//   ....[80]....
        /*05e4*/ 	.word	0xffffffff


	//   ....[81]....
        /*05e8*/ 	.word	0xffffffff


	//   ....[82]....
        /*05ec*/ 	.word	0xffffffff


	//   ....[83]....
        /*05f0*/ 	.word	0xffffffff


	//   ....[84]....
        /*05f4*/ 	.word	0xffffffff


	//   ....[85]....
        /*05f8*/ 	.word	0xffffffff


	//   ....[86]....
        /*05fc*/ 	.word	0xffffffff


	//   ....[87]....
        /*0600*/ 	.word	0xffffffff


	//   ....[88]....
        /*0604*/ 	.word	0xffffffff


	//   ....[89]....
        /*0608*/ 	.word	0xffffffff


	//   ....[90]....
        /*060c*/ 	.word	0xffffffff


	//   ....[91]....
        /*0610*/ 	.word	0xffffffff


	//   ....[92]....
        /*0614*/ 	.word	0xffffffff


	//   ....[93]....
        /*0618*/ 	.word	0xffffffff


	//   ....[94]....
        /*061c*/ 	.word	0xffffffff


	//   ....[95]....
        /*0620*/ 	.word	0xffffffff


	//   ....[96]....
        /*0624*/ 	.word	0xffffffff


	//   ....[97]....
        /*0628*/ 	.word	0xffffffff


	//   ....[98]....
        /*062c*/ 	.word	0xffffffff


	//   ....[99]....
        /*0630*/ 	.word	0xffffffff


	//   ....[100]....
        /*0634*/ 	.word	0xffffffff


	//   ....[101]....
        /*0638*/ 	.word	0xffffffff


	//   ....[102]....
        /*063c*/ 	.word	0xffffffff


	//   ....[103]....
        /*0640*/ 	.word	0xffffffff


	//   ....[104]....
        /*0644*/ 	.word	0xffffffff


	//   ....[105]....
        /*0648*/ 	.word	0xffffffff


	//   ....[106]....
        /*064c*/ 	.word	0xffffffff


	//   ....[107]....
        /*0650*/ 	.word	0xffffffff


	//   ....[108]....
        /*0654*/ 	.word	0xffffffff


	//   ....[109]....
        /*0658*/ 	.word	0xffffffff


	//   ....[110]....
        /*065c*/ 	.word	0xffffffff


	//   ....[111]....
        /*0660*/ 	.word	0xffffffff


	//   ....[112]....
        /*0664*/ 	.word	0xffffffff


	//   ....[113]....
        /*0668*/ 	.word	0xffffffff


	//   ....[114]....
        /*066c*/ 	.word	0xffffffff


	//   ....[115]....
        /*0670*/ 	.word	0xffffffff


	//   ....[116]....
        /*0674*/ 	.word	0xffffffff


	//   ....[117]....
        /*0678*/ 	.word	0xffffffff


	//   ....[118]....
        /*067c*/ 	.word	0xffffffff


	//   ....[119]....
        /*0680*/ 	.word	0xffffffff


	//   ....[120]....
        /*0684*/ 	.word	0xffffffff


	//   ....[121]....
        /*0688*/ 	.word	0xffffffff


	//   ....[122]....
        /*068c*/ 	.word	0xffffffff


	//   ....[123]....
        /*0690*/ 	.word	0xffffffff


	//   ....[124]....
        /*0694*/ 	.word	0xffffffff


	//   ....[125]....
        /*0698*/ 	.word	0xffffffff


	//   ....[126]....
        /*069c*/ 	.word	0xffffffff


	//   ....[127]....
        /*06a0*/ 	.word	0xffffffff


	//   ....[128]....
        /*06a4*/ 	.word	0xffffffff


	//   ....[129]....
        /*06a8*/ 	.word	0xffffffff


	//   ....[130]....
        /*06ac*/ 	.word	0xffffffff


	//   ....[131]....
        /*06b0*/ 	.word	0xffffffff


	//   ....[132]....
        /*06b4*/ 	.word	0xffffffff


	//   ....[133]....
        /*06b8*/ 	.word	0xffffffff


	//   ....[134]....
        /*06bc*/ 	.word	0xffffffff


	//   ....[135]....
        /*06c0*/ 	.word	0xffffffff


	//   ....[136]....
        /*06c4*/ 	.word	0xffffffff


	//   ....[137]....
        /*06c8*/ 	.word	0xffffffff


	//   ....[138]....
        /*06cc*/ 	.word	0xffffffff


	//   ....[139]....
        /*06d0*/ 	.word	0xffffffff


	//   ....[140]....
        /*06d4*/ 	.word	0xffffffff


	//   ....[141]....
        /*06d8*/ 	.word	0xffffffff


	//   ....[142]....
        /*06dc*/ 	.word	0xffffffff


	//   ....[143]....
        /*06e0*/ 	.word	0xffffffff


	//   ....[144]....
        /*06e4*/ 	.word	0xffffffff


	//   ....[145]....
        /*06e8*/ 	.word	0xffffffff


	//   ....[146]....
        /*06ec*/ 	.word	0xffffffff


	//   ....[147]....
        /*06f0*/ 	.word	0xffffffff


	//   ....[148]....
        /*06f4*/ 	.word	0xffffffff


	//   ....[149]....
        /*06f8*/ 	.word	0xffffffff


	//   ....[150]....
        /*06fc*/ 	.word	0xffffffff


	//   ....[151]....
        /*0700*/ 	.word	0xffffffff


	//   ....[152]....
        /*0704*/ 	.word	0xffffffff


	//   ....[153]....
        /*0708*/ 	.word	0xffffffff


	//   ....[154]....
        /*070c*/ 	.word	0xffffffff


	//   ....[155]....
        /*0710*/ 	.word	0xffffffff


	//   ....[156]....
        /*0714*/ 	.word	0xffffffff


	//   ....[157]....
        /*0718*/ 	.word	0xffffffff


	//   ....[158]....
        /*071c*/ 	.word	0xffffffff


	//   ....[159]....
        /*0720*/ 	.word	0xffffffff


	//   ....[160]....
        /*0724*/ 	.word	0xffffffff


	//   ....[161]....
        /*0728*/ 	.word	0xffffffff


	//   ....[162]....
        /*072c*/ 	.word	0xffffffff


	//   ....[163]....
        /*0730*/ 	.word	0xffffffff


	//   ....[164]....
        /*0734*/ 	.word	0xffffffff


	//   ....[165]....
        /*0738*/ 	.word	0xffffffff


	//   ....[166]....
        /*073c*/ 	.word	0xffffffff


	//   ....[167]....
        /*0740*/ 	.word	0xffffffff


	//   ....[168]....
        /*0744*/ 	.word	0xffffffff


	//   ....[169]....
        /*0748*/ 	.word	0xffffffff


	//   ....[170]....
        /*074c*/ 	.word	0xffffffff


	//   ....[171]....
        /*0750*/ 	.word	0xffffffff


	//   ....[172]....
        /*0754*/ 	.word	0xffffffff


	//   ....[173]....
        /*0758*/ 	.word	0xffffffff


	//   ....[174]....
        /*075c*/ 	.word	0xffffffff


	//   ....[175]....
        /*0760*/ 	.word	0xffffffff


	//   ....[176]....
        /*0764*/ 	.word	0xffffffff


	//   ....[177]....
        /*0768*/ 	.word	0xffffffff


	//   ....[178]....
        /*076c*/ 	.word	0xffffffff


	//   ....[179]....
        /*0770*/ 	.word	0xffffffff


	//   ....[180]....
        /*0774*/ 	.word	0xffffffff


	//   ....[181]....
        /*0778*/ 	.word	0xffffffff


	//   ....[182]....
        /*077c*/ 	.word	0xffffffff


	//   ....[183]....
        /*0780*/ 	.word	0xffffffff


	//   ....[184]....
        /*0784*/ 	.word	0xffffffff


	//   ....[185]....
        /*0788*/ 	.word	0xffffffff


	//   ....[186]....
        /*078c*/ 	.word	0xffffffff


	//   ....[187]....
        /*0790*/ 	.word	0xffffffff


	//   ....[188]....
        /*0794*/ 	.word	0xffffffff


	//   ....[189]....
        /*0798*/ 	.word	0xffffffff


	//   ....[190]....
        /*079c*/ 	.word	0xffffffff


	//   ....[191]....
        /*07a0*/ 	.word	0xffffffff


	//   ....[192]....
        /*07a4*/ 	.word	0xffffffff


	//   ....[193]....
        /*07a8*/ 	.word	0x0500000f


	//   ....[194]....
        /*07ac*/ 	.word	0x0500000f


	//   ....[195]....
        /*07b0*/ 	.word	0x0500000f


	//   ....[196]....
        /*07b4*/ 	.word	0x0500000f


	//   ....[197]....
        /*07b8*/ 	.word	0x0500000f


	//   ....[198]....
        /*07bc*/ 	.word	0x0500000f


	//   ....[199]....
        /*07c0*/ 	.word	0x0500000f


	//   ....[200]....
        /*07c4*/ 	.word	0x0500000f


	//   ....[201]....
        /*07c8*/ 	.word	0x0500000f


	//   ....[202]....
        /*07cc*/ 	.word	0x0500000f


	//   ....[203]....
        /*07d0*/ 	.word	0x0500000f


	//   ....[204]....
        /*07d4*/ 	.word	0x0500000f


	//   ....[205]....
        /*07d8*/ 	.word	0x0500000f


	//   ....[206]....
        /*07dc*/ 	.word	0x0500000f


	//   ....[207]....
        /*07e0*/ 	.word	0x0500000f


	//   ....[208]....
        /*07e4*/ 	.word	0x0500000f


	//   ....[209]....
        /*07e8*/ 	.word	0x0500000f


	//   ....[210]....
        /*07ec*/ 	.word	0x0500000f


	//   ....[211]....
        /*07f0*/ 	.word	0x0500000f


	//   ....[212]....
        /*07f4*/ 	.word	0x0500000f


	//   ....[213]....
        /*07f8*/ 	.word	0x0500000f


	//   ....[214]....
        /*07fc*/ 	.word	0x0500000f


	//   ....[215]....
        /*0800*/ 	.word	0x0500000f


	//   ....[216]....
        /*0804*/ 	.word	0x0500000f


	//   ....[217]....
        /*0808*/ 	.word	0x0500000f


	//   ....[218]....
        /*080c*/ 	.word	0x0500000f


	//   ....[219]....
        /*0810*/ 	.word	0x0500000f


	//   ....[220]....
        /*0814*/ 	.word	0x0500000f


	//   ....[221]....
        /*0818*/ 	.word	0x0500000f


	//   ....[222]....
        /*081c*/ 	.word	0x0500000f


	//   ....[223]....
        /*0820*/ 	.word	0x0500000f


	//   ....[224]....
        /*0824*/ 	.word	0x0500000f


	//   ....[225]....
        /*0828*/ 	.word	0x0500000f


	//   ....[226]....
        /*082c*/ 	.word	0x0500000f


	//   ....[227]....
        /*0830*/ 	.word	0x0500000f


	//   ....[228]....
        /*0834*/ 	.word	0x0500000f


	//   ....[229]....
        /*0838*/ 	.word	0x0500000f


	//   ....[230]....
        /*083c*/ 	.word	0x0500000f


	//   ....[231]....
        /*0840*/ 	.word	0x0500000f


	//   ....[232]....
        /*0844*/ 	.word	0x0500000f


	//   ....[233]....
        /*0848*/ 	.word	0x0500000f


	//   ....[234]....
        /*084c*/ 	.word	0x0500000f


	//   ....[235]....
        /*0850*/ 	.word	0x0500000f


	//   ....[236]....
        /*0854*/ 	.word	0x0500000f


	//   ....[237]....
        /*0858*/ 	.word	0x0500000f


	//   ....[238]....
        /*085c*/ 	.word	0x0500000f


	//   ....[239]....
        /*0860*/ 	.word	0x0500000f


	//   ....[240]....
        /*0864*/ 	.word	0x0500000f


	//   ....[241]....
        /*0868*/ 	.word	0x0500000f


	//   ....[242]....
        /*086c*/ 	.word	0x0500000f


	//   ....[243]....
        /*0870*/ 	.word	0x0500000f


	//   ....[244]....
        /*0874*/ 	.word	0x0500000f


	//   ....[245]....
        /*0878*/ 	.word	0x0500000f


	//   ....[246]....
        /*087c*/ 	.word	0x0500000f


	//   ....[247]....
        /*0880*/ 	.word	0x0500000f


	//   ....[248]....
        /*0884*/ 	.word	0x0500000f


	//   ....[249]....
        /*0888*/ 	.word	0x0500000f


	//   ....[250]....
        /*088c*/ 	.word	0x0500000f


	//   ....[251]....
        /*0890*/ 	.word	0x0500000f


	//   ....[252]....
        /*0894*/ 	.word	0x0500000f


	//   ....[253]....
        /*0898*/ 	.word	0x0500000f


	//   ....[254]....
        /*089c*/ 	.word	0x0500000f


	//   ....[255]....
        /*08a0*/ 	.word	0x0500000f


	//   ....[0]....
        /*08a4*/ 	.word	0x0500000f


	//   ....[1]....
        /*08a8*/ 	.word	0x0500000f


	//   ....[2]....
        /*08ac*/ 	.word	0x0500000f


	//   ....[3]....
        /*08b0*/ 	.word	0x0500000f


	//   ....[4]....
        /*08b4*/ 	.word	0x0500000f


	//   ....[5]....
        /*08b8*/ 	.word	0x0500000f


	//   ....[6]....
        /*08bc*/ 	.word	0x0500000f


	//   ....[7]....
        /*08c0*/ 	.word	0x0500000f


	//   ....[8]....
        /*08c4*/ 	.word	0x0500000f


	//   ....[9]....
        /*08c8*/ 	.word	0x0500000f


	//   ....[10]....
        /*08cc*/ 	.word	0x0500000f


	//   ....[11]....
        /*08d0*/ 	.word	0x0500000f


	//   ....[12]....
        /*08d4*/ 	.word	0x0500000f


	//   ....[13]....
        /*08d8*/ 	.word	0x0500000f


	//   ....[14]....
        /*08dc*/ 	.word	0x0500000f


	//   ....[15]....
        /*08e0*/ 	.word	0x0500000f


	//   ....[16]....
        /*08e4*/ 	.word	0x0500000f


	//   ....[17]....
        /*08e8*/ 	.word	0x0500000f


	//   ....[18]....
        /*08ec*/ 	.word	0x0500000f


	//   ....[19]....
        /*08f0*/ 	.word	0x0500000f


	//   ....[20]....
        /*08f4*/ 	.word	0x0500000f


	//   ....[21]....
        /*08f8*/ 	.word	0x0500000f


	//   ....[22]....
        /*08fc*/ 	.word	0x0500000f


	//   ....[23]....
        /*0900*/ 	.word	0x0500000f


	//   ....[24]....
        /*0904*/ 	.word	0x0500000f


	//   ....[25]....
        /*0908*/ 	.word	0x0500000f


	//   ....[26]....
        /*090c*/ 	.word	0x0500000f


	//   ....[27]....
        /*0910*/ 	.word	0x0500000f


	//   ....[28]....
        /*0914*/ 	.word	0x0500000f


	//   ....[29]....
        /*0918*/ 	.word	0x0500000f


	//   ....[30]....
        /*091c*/ 	.word	0x0500000f


	//   ....[31]....
        /*0920*/ 	.word	0x0500000f


	//   ....[32]....
        /*0924*/ 	.word	0x0500000f


	//   ....[33]....
        /*0928*/ 	.word	0x0500000f


	//   ....[34]....
        /*092c*/ 	.word	0x0500000f


	//   ....[35]....
        /*0930*/ 	.word	0x0500000f


	//   ....[36]....
        /*0934*/ 	.word	0x0500000f


	//   ....[37]....
        /*0938*/ 	.word	0x0500000f


	//   ....[38]....
        /*093c*/ 	.word	0x0500000f


	//   ....[39]....
        /*0940*/ 	.word	0x0500000f


	//   ....[40]....
        /*0944*/ 	.word	0x0500000f


	//   ....[41]....
        /*0948*/ 	.word	0x0500000f


	//   ....[42]....
        /*094c*/ 	.word	0x0500000f


	//   ....[43]....
        /*0950*/ 	.word	0x0500000f


	//   ....[44]....
        /*0954*/ 	.word	0x0500000f


	//   ....[45]....
        /*0958*/ 	.word	0x0500000f


	//   ....[46]....
        /*095c*/ 	.word	0x0500000f


	//   ....[47]....
        /*0960*/ 	.word	0x0500000f


	//   ....[48]....
        /*0964*/ 	.word	0x0500000f


	//   ....[49]....
        /*0968*/ 	.word	0x0500000f


	//   ....[50]....
        /*096c*/ 	.word	0x0500000f


	//   ....[51]....
        /*0970*/ 	.word	0x0500000f


	//   ....[52]....
        /*0974*/ 	.word	0x0500000f


	//   ....[53]....
        /*0978*/ 	.word	0x0500000f


	//   ....[54]....
        /*097c*/ 	.word	0x0500000f


	//   ....[55]....
        /*0980*/ 	.word	0x0500000f


	//   ....[56]....
        /*0984*/ 	.word	0x0500000f


	//   ....[57]....
        /*0988*/ 	.word	0x0500000f


	//   ....[58]....
        /*098c*/ 	.word	0x0500000f


	//   ....[59]....
        /*0990*/ 	.word	0x0500000f


	//   ....[60]....
        /*0994*/ 	.word	0x0500000f


	//   ....[61]....
        /*0998*/ 	.word	0x0500000f


	//   ....[62]....
        /*099c*/ 	.word	0x0500000f


	//   ....[63]....
        /*09a0*/ 	.word	0x0500000f


	//   ....[64]....
        /*09a4*/ 	.word	0x0500000f


	//   ....[65]....
        /*09a8*/ 	.word	0x0500000f


	//   ....[66]....
        /*09ac*/ 	.word	0x0500000f


	//   ....[67]....
        /*09b0*/ 	.word	0x0500000f


	//   ....[68]....
        /*09b4*/ 	.word	0x0500000f


	//   ....[69]....
        /*09b8*/ 	.word	0x0500000f


	//   ....[70]....
        /*09bc*/ 	.word	0x0500000f


	//   ....[71]....
        /*09c0*/ 	.word	0x0500000f


	//   ....[72]....
        /*09c4*/ 	.word	0x0500000f


	//   ....[73]....
        /*09c8*/ 	.word	0x0500000f


	//   ....[74]....
        /*09cc*/ 	.word	0x0500000f


	//   ....[75]....
        /*09d0*/ 	.word	0x0500000f


	//   ....[76]....
        /*09d4*/ 	.word	0x0500000f


	//   ....[77]....
        /*09d8*/ 	.word	0x0500000f


	//   ....[78]....
        /*09dc*/ 	.word	0x0500000f


	//   ....[79]....
        /*09e0*/ 	.word	0x0500000f


	//   ....[80]....
        /*09e4*/ 	.word	0x0500000f


	//   ....[81]....
        /*09e8*/ 	.word	0x0500000f


	//   ....[82]....
        /*09ec*/ 	.word	0x0500000f


	//   ....[83]....
        /*09f0*/ 	.word	0x0500000f


	//   ....[84]....
        /*09f4*/ 	.word	0x0500000f


	//   ....[85]....
        /*09f8*/ 	.word	0x0500000f


	//   ....[86]....
        /*09fc*/ 	.word	0x0500000f


	//----- nvinfo : EIATTR_COOP_GROUP_INSTR_OFFSETS
	.align		4
.L_1431:
        /*0a00*/ 	.byte	0x04, 0x28
        /*0a02*/ 	.short	(.L_1433 - .L_1432)


	//   ....[0]....
.L_1432:
        /*0a04*/ 	.word	0x00000070


	//   ....[1]....
        /*0a08*/ 	.word	0x00000140


	//   ....[2]....
        /*0a0c*/ 	.word	0x00000190


	//   ....[3]....
        /*0a10*/ 	.word	0x000003c0


	//   ....[4]....
        /*0a14*/ 	.word	0x00000520


	//   ....[5]....
        /*0a18*/ 	.word	0x00000640


	//   ....[6]....
        /*0a1c*/ 	.word	0x000007a0


	//   ....[7]....
        /*0a20*/ 	.word	0x00002d50


	//   ....[8]....
        /*0a24*/ 	.word	0x00002d60


	//   ....[9]....
        /*0a28*/ 	.word	0x00003420


	//   ....[10]....
        /*0a2c*/ 	.word	0x00003430


	//   ....[11]....
        /*0a30*/ 	.word	0x00004090


	//   ....[12]....
        /*0a34*/ 	.word	0x000040a0


	//   ....[13]....
        /*0a38*/ 	.word	0x00004800


	//   ....[14]....
        /*0a3c*/ 	.word	0x00004810


	//   ....[15]....
        /*0a40*/ 	.word	0x00005210


	//   ....[16]....
        /*0a44*/ 	.word	0x00005220


	//   ....[17]....
        /*0a48*/ 	.word	0x00005330


	//   ....[18]....
        /*0a4c*/ 	.word	0x00005340


	//   ....[19]....
        /*0a50*/ 	.word	0x000056b0


	//   ....[20]....
        /*0a54*/ 	.word	0x000056d0


	//   ....[21]....
        /*0a58*/ 	.word	0x000057b0


	//   ....[22]....
        /*0a5c*/ 	.word	0x000057d0


	//   ....[23]....
        /*0a60*/ 	.word	0x00005e90


	//   ....[24]....
        /*0a64*/ 	.word	0x00006470


	//   ....[25]....
        /*0a68*/ 	.word	0x00006480


	//   ....[26]....
        /*0a6c*/ 	.word	0x00006490


	//   ....[27]....
        /*0a70*/ 	.word	0x000064a0


	//   ....[28]....
        /*0a74*/ 	.word	0x00007510


	//   ....[29]....
        /*0a78*/ 	.word	0x00007520


	//   ....[30]....
        /*0a7c*/ 	.word	0x00007530


	//   ....[31]....
        /*0a80*/ 	.word	0x00007540


	//   ....[32]....
        /*0a84*/ 	.word	0x00009920


	//   ....[33]....
        /*0a88*/ 	.word	0x00009940


	//   ....[34]....
        /*0a8c*/ 	.word	0x00009e50


	//   ....[35]....
        /*0a90*/ 	.word	0x00009e70


	//   ....[36]....
        /*0a94*/ 	.word	0x0000c010


	//   ....[37]....
        /*0a98*/ 	.word	0x0000c070


	//   ....[38]....
        /*0a9c*/ 	.word	0x0000c450


	//   ....[39]....
        /*0aa0*/ 	.word	0x0000c470


	//   ....[40]....
        /*0aa4*/ 	.word	0x0000d9f0


	//   ....[41]....
        /*0aa8*/ 	.word	0x0000da00


	//   ....[42]....
        /*0aac*/ 	.word	0x0000daa0


	//   ....[43]....
        /*0ab0*/ 	.word	0x0000dab0


	//   ....[44]....
        /*0ab4*/ 	.word	0x0000e8a0


	//   ....[45]....
        /*0ab8*/ 	.word	0x0000e8c0


	//   ....[46]....
        /*0abc*/ 	.word	0x0000e8d0


	//   ....[47]....
        /*0ac0*/ 	.word	0x0000e8e0


	//   ....[48]....
        /*0ac4*/ 	.word	0x0000ee40


	//   ....[49]....
        /*0ac8*/ 	.word	0x0000ee80


	//   ....[50]....
        /*0acc*/ 	.word	0x0000eeb0


	//   ....[51]....
        /*0ad0*/ 	.word	0x0000eee0


	//   ....[52]....
        /*0ad4*/ 	.word	0x0000ef00


	//   ....[53]....
        /*0ad8*/ 	.word	0x0000ef10


	//   ....[54]....
        /*0adc*/ 	.word	0x0000ef50


	//   ....[55]....
        /*0ae0*/ 	.word	0x0000ef80


	//   ....[56]....
        /*0ae4*/ 	.word	0x0000f430


	//   ....[57]....
        /*0ae8*/ 	.word	0x0000f440


	//   ....[58]....
        /*0aec*/ 	.word	0x0000f6c0


	//   ....[59]....
        /*0af0*/ 	.word	0x0000f6d0


	//   ....[60]....
        /*0af4*/ 	.word	0x000101c0


	//   ....[61]....
        /*0af8*/ 	.word	0x000101f0


	//   ....[62]....
        /*0afc*/ 	.word	0x00010210


	//   ....[63]....
        /*0b00*/ 	.word	0x00010240


	//   ....[64]....
        /*0b04*/ 	.word	0x00010270


	//   ....[65]....
        /*0b08*/ 	.word	0x00010280


	//   ....[66]....
        /*0b0c*/ 	.word	0x000102b0


	//   ....[67]....
        /*0b10*/ 	.word	0x00010320


	//   ....[68]....
        /*0b14*/ 	.word	0x00010440


	//   ....[69]....
        /*0b18*/ 	.word	0x00010670


	//   ....[70]....
        /*0b1c*/ 	.word	0x000106a0


	//   ....[71]....
        /*0b20*/ 	.word	0x000106d0


	//   ....[72]....
        /*0b24*/ 	.word	0x00010700


	//   ....[73]....
        /*0b28*/ 	.word	0x00010730


	//   ....[74]....
        /*0b2c*/ 	.word	0x00010760


	//   ....[75]....
        /*0b30*/ 	.word	0x000108f0


	//   ....[76]....
        /*0b34*/ 	.word	0x00010920


	//   ....[77]....
        /*0b38*/ 	.word	0x00010950


	//   ....[78]....
        /*0b3c*/ 	.word	0x00010980


	//   ....[79]....
        /*0b40*/ 	.word	0x000109b0


	//   ....[80]....
        /*0b44*/ 	.word	0x000109e0


	//   ....[81]....
        /*0b48*/ 	.word	0x00010a70


	//   ....[82]....
        /*0b4c*/ 	.word	0x00010aa0


	//   ....[83]....
        /*0b50*/ 	.word	0x00010ab0


	//   ....[84]....
        /*0b54*/ 	.word	0x00010b50


	//   ....[85]....
        /*0b58*/ 	.word	0x00011ae0


	//   ....[86]....
        /*0b5c*/ 	.word	0x000135c0


	//   ....[87]....
        /*0b60*/ 	.word	0x000135e0


	//   ....[88]....
        /*0b64*/ 	.word	0x00013670


	//   ....[89]....
        /*0b68*/ 	.word	0x00013690


	//   ....[90]....
        /*0b6c*/ 	.word	0x00013710


	//   ....[91]....
        /*0b70*/ 	.word	0x00013730


	//   ....[92]....
        /*0b74*/ 	.word	0x000137b0


	//   ....[93]....
        /*0b78*/ 	.word	0x000137d0


	//   ....[94]....
        /*0b7c*/ 	.word	0x00013850


	//   ....[95]....
        /*0b80*/ 	.word	0x00013870


	//   ....[96]....
        /*0b84*/ 	.word	0x000138f0


	//   ....[97]....
        /*0b88*/ 	.word	0x00013910


	//   ....[98]....
        /*0b8c*/ 	.word	0x00013990


	//   ....[99]....
        /*0b90*/ 	.word	0x000139b0


	//   ....[100]....
        /*0b94*/ 	.word	0x000139c0


	//   ....[101]....
        /*0b98*/ 	.word	0x000139d0


	//   ....[102]....
        /*0b9c*/ 	.word	0x000142f0


	//   ....[103]....
        /*0ba0*/ 	.word	0x00014320


	//   ....[104]....
        /*0ba4*/ 	.word	0x00014340


	//   ....[105]....
        /*0ba8*/ 	.word	0x000143c0


	//   ....[106]....
        /*0bac*/ 	.word	0x000143e0


	//   ....[107]....
        /*0bb0*/ 	.word	0x00014460


	//   ....[108]....
        /*0bb4*/ 	.word	0x00014480


	//   ....[109]....
        /*0bb8*/ 	.word	0x00014500


	//   ....[110]....
        /*0bbc*/ 	.word	0x00014520


	//   ....[111]....
        /*0bc0*/ 	.word	0x000145a0


	//   ....[112]....
        /*0bc4*/ 	.word	0x000145c0


	//   ....[113]....
        /*0bc8*/ 	.word	0x00014640


	//   ....[114]....
        /*0bcc*/ 	.word	0x00014660


	//   ....[115]....
        /*0bd0*/ 	.word	0x000146e0


	//   ....[116]....
        /*0bd4*/ 	.word	0x00014700


	//   ....[117]....
        /*0bd8*/ 	.word	0x00014710


	//   ....[118]....
        /*0bdc*/ 	.word	0x00014780


	//   ....[119]....
        /*0be0*/ 	.word	0x000147d0


	//   ....[120]....
        /*0be4*/ 	.word	0x00014860


	//   ....[121]....
        /*0be8*/ 	.word	0x00014890


	//   ....[122]....
        /*0bec*/ 	.word	0x000148a0


	//   ....[123]....
        /*0bf0*/ 	.word	0x00014910


	//   ....[124]....
        /*0bf4*/ 	.word	0x00014920


	//   ....[125]....
        /*0bf8*/ 	.word	0x00014930


	//   ....[126]....
        /*0bfc*/ 	.word	0x00015120


	//   ....[127]....
        /*0c00*/ 	.word	0x00015140


	//   ....[128]....
        /*0c04*/ 	.word	0x000151b0


	//   ....[129]....
        /*0c08*/ 	.word	0x000151c0


	//   ....[130]....
        /*0c0c*/ 	.word	0x00015200


	//   ....[131]....
        /*0c10*/ 	.word	0x00015210


	//   ....[132]....
        /*0c14*/ 	.word	0x00015250


	//   ....[133]....
        /*0c18*/ 	.word	0x00015260


	//   ....[134]....
        /*0c1c*/ 	.word	0x000152a0


	//   ....[135]....
        /*0c20*/ 	.word	0x000152b0


	//   ....[136]....
        /*0c24*/ 	.word	0x000152f0


	//   ....[137]....
        /*0c28*/ 	.word	0x00015300


	//   ....[138]....
        /*0c2c*/ 	.word	0x00015340


	//   ....[139]....
        /*0c30*/ 	.word	0x00015350


	//   ....[140]....
        /*0c34*/ 	.word	0x00015360


	//   ....[141]....
        /*0c38*/ 	.word	0x000153a0


	//   ....[142]....
        /*0c3c*/ 	.word	0x00015650


	//   ....[143]....
        /*0c40*/ 	.word	0x00015680


	//   ....[144]....
        /*0c44*/ 	.word	0x000156e0


	//   ....[145]....
        /*0c48*/ 	.word	0x000156f0


	//   ....[146]....
        /*0c4c*/ 	.word	0x00015740


	//   ....[147]....
        /*0c50*/ 	.word	0x00015750


	//   ....[148]....
        /*0c54*/ 	.word	0x000157a0


	//   ....[149]....
        /*0c58*/ 	.word	0x000157b0


	//   ....[150]....
        /*0c5c*/ 	.word	0x00015800


	//   ....[151]....
        /*0c60*/ 	.word	0x00015810


	//   ....[152]....
        /*0c64*/ 	.word	0x00015860


	//   ....[153]....
        /*0c68*/ 	.word	0x00015870


	//   ....[154]....
        /*0c6c*/ 	.word	0x000158c0


	//   ....[155]....
        /*0c70*/ 	.word	0x000158d0


	//   ....[156]....
        /*0c74*/ 	.word	0x000158e0


	//   ....[157]....
        /*0c78*/ 	.word	0x00015920


	//   ....[158]....
        /*0c7c*/ 	.word	0x00015ef0


	//   ....[159]....
        /*0c80*/ 	.word	0x00015f00


	//   ....[160]....
        /*0c84*/ 	.word	0x00015f70


	//   ....[161]....
        /*0c88*/ 	.word	0x00015fb0


	//   ....[162]....
        /*0c8c*/ 	.word	0x00015fd0


	//   ....[163]....
        /*0c90*/ 	.word	0x00016010


	//   ....[164]....
        /*0c94*/ 	.word	0x00016030


	//   ....[165]....
        /*0c98*/ 	.word	0x00016070


	//   ....[166]....
        /*0c9c*/ 	.word	0x00016090


	//   ....[167]....
        /*0ca0*/ 	.word	0x000160d0


	//   ....[168]....
        /*0ca4*/ 	.word	0x000160f0


	//   ....[169]....
        /*0ca8*/ 	.word	0x00016130


	//   ....[170]....
        /*0cac*/ 	.word	0x00016150


	//   ....[171]....
        /*0cb0*/ 	.word	0x00016190


	//   ....[172]....
        /*0cb4*/ 	.word	0x000161b0


	//   ....[173]....
        /*0cb8*/ 	.word	0x000161c0


	//   ....[174]....
        /*0cbc*/ 	.word	0x00016580


	//   ....[175]....
        /*0cc0*/ 	.word	0x000165b0


	//   ....[176]....
        /*0cc4*/ 	.word	0x00016610


	//   ....[177]....
        /*0cc8*/ 	.word	0x00016640


	//   ....[178]....
        /*0ccc*/ 	.word	0x00016670


	//   ....[179]....
        /*0cd0*/ 	.word	0x000166a0


	//   ....[180]....
        /*0cd4*/ 	.word	0x000166d0


	//   ....[181]....
        /*0cd8*/ 	.word	0x00016700


	//   ....[182]....
        /*0cdc*/ 	.word	0x000168a0


	//   ....[183]....
        /*0ce0*/ 	.word	0x000168d0


	//   ....[184]....
        /*0ce4*/ 	.word	0x00016900


	//   ....[185]....
        /*0ce8*/ 	.word	0x00016930


	//   ....[186]....
        /*0cec*/ 	.word	0x00016960


	//   ....[187]....
        /*0cf0*/ 	.word	0x00016990


	//   ....[188]....
        /*0cf4*/ 	.word	0x00016a50


	//   ....[189]....
        /*0cf8*/ 	.word	0x00016a70


	//   ....[190]....
        /*0cfc*/ 	.word	0x00016a80


	//   ....[191]....
        /*0d00*/ 	.word	0x00016ae0


	//   ....[192]....
        /*0d04*/ 	.word	0x00017100


	//   ....[193]....
        /*0d08*/ 	.word	0x00017420


	//   ....[194]....
        /*0d0c*/ 	.word	0x000174b0


	//   ....[195]....
        /*0d10*/ 	.word	0x00017540


	//   ....[196]....
        /*0d14*/ 	.word	0x000175d0


	//   ....[197]....
        /*0d18*/ 	.word	0x000176b0


	//   ....[198]....
        /*0d1c*/ 	.word	0x00017740


	//   ....[199]....
        /*0d20*/ 	.word	0x000177e0


	//   ....[200]....
        /*0d24*/ 	.word	0x00017870


	//   ....[201]....
        /*0d28*/ 	.word	0x00017960


	//   ....[202]....
        /*0d2c*/ 	.word	0x000179f0


	//   ....[203]....
        /*0d30*/ 	.word	0x00017a90


	//   ....[204]....
        /*0d34*/ 	.word	0x00017b20


	//   ....[205]....
        /*0d38*/ 	.word	0x00017c60


	//   ....[206]....
        /*0d3c*/ 	.word	0x00017d10


	//   ....[207]....
        /*0d40*/ 	.word	0x00017da0


	//   ....[208]....
        /*0d44*/ 	.word	0x00017df0


	//   ....[209]....
        /*0d48*/ 	.word	0x00017e40


	//   ....[210]....
        /*0d4c*/ 	.word	0x00017f20


	//   ....[211]....
        /*0d50*/ 	.word	0x00017fb0


	//   ....[212]....
        /*0d54*/ 	.word	0x00018000


	//   ....[213]....
        /*0d58*/ 	.word	0x00018050


	//   ....[214]....
        /*0d5c*/ 	.word	0x00018270


	//   ....[215]....
        /*0d60*/ 	.word	0x000182d0


	//   ....[216]....
        /*0d64*/ 	.word	0x00018390


	//   ....[217]....
        /*0d68*/ 	.word	0x00018400


	//   ....[218]....
        /*0d6c*/ 	.word	0x00018460


	//   ....[219]....
        /*0d70*/ 	.word	0x00018510


	//   ....[220]....
        /*0d74*/ 	.word	0x00018570


	//   ....[221]....
        /*0d78*/ 	.word	0x00018600


	//   ....[222]....
        /*0d7c*/ 	.word	0x00018680


	//   ....[223]....
        /*0d80*/ 	.word	0x000186d0


	//   ....[224]....
        /*0d84*/ 	.word	0x00018760


	//   ....[225]....
        /*0d88*/ 	.word	0x000187f0


	//   ....[226]....
        /*0d8c*/ 	.word	0x00018890


	//   ....[227]....
        /*0d90*/ 	.word	0x00018930


	//   ....[228]....
        /*0d94*/ 	.word	0x00018990


	//   ....[229]....
        /*0d98*/ 	.word	0x00018a00


	//   ....[230]....
        /*0d9c*/ 	.word	0x00018a60


	//   ....[231]....
        /*0da0*/ 	.word	0x00018ad0


	//   ....[232]....
        /*0da4*/ 	.word	0x00018b90


	//   ....[233]....
        /*0da8*/ 	.word	0x00018bf0


	//   ....[234]....
        /*0dac*/ 	.word	0x00018cb0


	//   ....[235]....
        /*0db0*/ 	.word	0x00018f90


	//   ....[236]....
        /*0db4*/ 	.word	0x00019080


	//   ....[237]....
        /*0db8*/ 	.word	0x00019120


	//   ....[238]....
        /*0dbc*/ 	.word	0x00019180


	//   ....[239]....
        /*0dc0*/ 	.word	0x00019270


	//   ....[240]....
        /*0dc4*/ 	.word	0x000192e0


	//   ....[241]....
        /*0dc8*/ 	.word	0x000193d0


	//   ....[242]....
        /*0dcc*/ 	.word	0x00019440


	//   ....[243]....
        /*0dd0*/ 	.word	0x00019530


	//   ....[244]....
        /*0dd4*/ 	.word	0x000195a0


	//   ....[245]....
        /*0dd8*/ 	.word	0x00019690


	//   ....[246]....
        /*0ddc*/ 	.word	0x00019700


	//   ....[247]....
        /*0de0*/ 	.word	0x000197f0


	//   ....[248]....
        /*0de4*/ 	.word	0x00019860


	//   ....[249]....
        /*0de8*/ 	.word	0x00019950


	//   ....[250]....
        /*0dec*/ 	.word	0x000199c0


	//   ....[251]....
        /*0df0*/ 	.word	0x00019a60


	//   ....[252]....
        /*0df4*/ 	.word	0x00019b50


	//   ....[253]....
        /*0df8*/ 	.word	0x00019bc0


	//   ....[254]....
        /*0dfc*/ 	.word	0x00019c20


	//   ....[255]....
        /*0e00*/ 	.word	0x00019d10


	//   ....[0]....
        /*0e04*/ 	.word	0x00019d70


	//   ....[1]....
        /*0e08*/ 	.word	0x00019e70


	//   ....[2]....
        /*0e0c*/ 	.word	0x00019ed0


	//   ....[3]....
        /*0e10*/ 	.word	0x00019fd0


	//   ....[4]....
        /*0e14*/ 	.word	0x0001a030


	//   ....[5]....
        /*0e18*/ 	.word	0x0001a130


	//   ....[6]....
        /*0e1c*/ 	.word	0x0001a190


	//   ....[7]....
        /*0e20*/ 	.word	0x0001a290


	//   ....[8]....
        /*0e24*/ 	.word	0x0001a2f0


	//   ....[9]....
        /*0e28*/ 	.word	0x0001a3f0


	//   ....[10]....
        /*0e2c*/ 	.word	0x0001a450


	//   ....[11]....
        /*0e30*/ 	.word	0x0001a500


	//   ....[12]....
        /*0e34*/ 	.word	0x0001a5b0


	//   ....[13]....
        /*0e38*/ 	.word	0x0001a6a0


	//   ....[14]....
        /*0e3c*/ 	.word	0x0001a700


	//   ....[15]....
        /*0e40*/ 	.word	0x0001a7e0


	//   ....[16]....
        /*0e44*/ 	.word	0x0001a840


	//   ....[17]....
        /*0e48*/ 	.word	0x0001a910


	//   ....[18]....
        /*0e4c*/ 	.word	0x0001a970


	//   ....[19]....
        /*0e50*/ 	.word	0x0001aa30


	//   ....[20]....
        /*0e54*/ 	.word	0x0001ab70


	//   ....[21]....
        /*0e58*/ 	.word	0x0001ac20


	//   ....[22]....
        /*0e5c*/ 	.word	0x0001aca0


	//   ....[23]....
        /*0e60*/ 	.word	0x0001ad60


	//   ....[24]....
        /*0e64*/ 	.word	0x0001adc0


	//   ....[25]....
        /*0e68*/ 	.word	0x0001ae70


	//   ....[26]....
        /*0e6c*/ 	.word	0x0001aed0


	//   ....[27]....
        /*0e70*/ 	.word	0x0001af80


	//   ....[28]....
        /*0e74*/ 	.word	0x0001afe0


	//   ....[29]....
        /*0e78*/ 	.word	0x0001b090


	//   ....[30]....
        /*0e7c*/ 	.word	0x0001b0f0


	//   ....[31]....
        /*0e80*/ 	.word	0x0001b1a0


	//   ....[32]....
        /*0e84*/ 	.word	0x0001b200


	//   ....[33]....
        /*0e88*/ 	.word	0x0001b2b0


	//   ....[34]....
        /*0e8c*/ 	.word	0x0001b310


	//   ....[35]....
        /*0e90*/ 	.word	0x0001b3c0


	//   ....[36]....
        /*0e94*/ 	.word	0x0001b4b0


	//   ....[37]....
        /*0e98*/ 	.word	0x0001b560


	//   ....[38]....
        /*0e9c*/ 	.word	0x0001b5c0


	//   ....[39]....
        /*0ea0*/ 	.word	0x0001b680


	//   ....[40]....
        /*0ea4*/ 	.word	0x0001b6e0


	//   ....[41]....
        /*0ea8*/ 	.word	0x0001b7a0


	//   ....[42]....
        /*0eac*/ 	.word	0x0001b800


	//   ....[43]....
        /*0eb0*/ 	.word	0x0001b8c0


	//   ....[44]....
        /*0eb4*/ 	.word	0x0001b920


	//   ....[45]....
        /*0eb8*/ 	.word	0x0001b9e0


	//   ....[46]....
        /*0ebc*/ 	.word	0x0001ba40


	//   ....[47]....
        /*0ec0*/ 	.word	0x0001bb00


	//   ....[48]....
        /*0ec4*/ 	.word	0x0001bb60


	//   ....[49]....
        /*0ec8*/ 	.word	0x0001bc20


	//   ....[50]....
        /*0ecc*/ 	.word	0x0001bc80


	//   ....[51]....
        /*0ed0*/ 	.word	0x0001bd30


	//   ....[52]....
        /*0ed4*/ 	.word	0x0001be20


	//   ....[53]....
        /*0ed8*/ 	.word	0x0001bed0


	//   ....[54]....
        /*0edc*/ 	.word	0x0001bf90


	//   ....[55]....
        /*0ee0*/ 	.word	0x0001c040


	//   ....[56]....
        /*0ee4*/ 	.word	0x0001c0a0


	//   ....[57]....
        /*0ee8*/ 	.word	0x0001c150


	//   ....[58]....
        /*0eec*/ 	.word	0x0001c1b0


	//   ....[59]....
        /*0ef0*/ 	.word	0x0001c260


	//   ....[60]....
        /*0ef4*/ 	.word	0x0001c2c0


	//   ....[61]....
        /*0ef8*/ 	.word	0x0001c370


	//   ....[62]....
        /*0efc*/ 	.word	0x0001c3d0


	//   ....[63]....
        /*0f00*/ 	.word	0x0001c480


	//   ....[64]....
        /*0f04*/ 	.word	0x0001c4e0


	//   ....[65]....
        /*0f08*/ 	.word	0x0001c590


	//   ....[66]....
        /*0f0c*/ 	.word	0x0001c5f0


	//   ....[67]....
        /*0f10*/ 	.word	0x0001c690


	//   ....[68]....
        /*0f14*/ 	.word	0x0001c720


	//   ....[69]....
        /*0f18*/ 	.word	0x0001c7c0


	//   ....[70]....
        /*0f1c*/ 	.word	0x0001c940


	//   ....[71]....
        /*0f20*/ 	.word	0x0001c9b0


	//   ....[72]....
        /*0f24*/ 	.word	0x0001ca20


	//   ....[73]....
        /*0f28*/ 	.word	0x0001ca90


	//   ....[74]....
        /*0f2c*/ 	.word	0x0001cb00


	//   ....[75]....
        /*0f30*/ 	.word	0x0001cb80


	//   ....[76]....
        /*0f34*/ 	.word	0x0001cc00


	//   ....[77]....
        /*0f38*/ 	.word	0x0001cc90


	//   ....[78]....
        /*0f3c*/ 	.word	0x0001cd00


	//   ....[79]....
        /*0f40*/ 	.word	0x0001cd70


	//   ....[80]....
        /*0f44*/ 	.word	0x0001cde0


	//   ....[81]....
        /*0f48*/ 	.word	0x0001ce60


	//   ....[82]....
        /*0f4c*/ 	.word	0x0001ced0


	//   ....[83]....
        /*0f50*/ 	.word	0x0001cf70


	//   ....[84]....
        /*0f54*/ 	.word	0x0001cfc0


	//   ....[85]....
        /*0f58*/ 	.word	0x0001d050


	//   ....[86]....
        /*0f5c*/ 	.word	0x0001d180


	//----- nvinfo : EIATTR_REG_RECONFIG
	.align		4
.L_1433:
        /*0f60*/ 	.byte	0x01, 0x54
	.zero		2


	//----- nvinfo : EIATTR_SYSCALL_OFFSETS
	.align		4
        /*0f64*/ 	.byte	0x04, 0x46
        /*0f66*/ 	.short	(.L_1435 - .L_1434)


	//   ....[0]....
.L_1434:
        /*0f68*/ 	.word	0x00001ae0


	//   ....[1]....
        /*0f6c*/ 	.word	0x00001c30


	//   ....[2]....
        /*0f70*/ 	.word	0x00006060


	//   ....[3]....
        /*0f74*/ 	.word	0x000063e0


	//   ....[4]....
        /*0f78*/ 	.word	0x00012c20


	//   ....[5]....
        /*0f7c*/ 	.word	0x00012d70


	//   ....[6]....
        /*0f80*/ 	.word	0x00012e60


	//   ....[7]....
        /*0f84*/ 	.word	0x00013e00


	//----- nvinfo : EIATTR_MBARRIER_INSTR_OFFSETS
	.align		4
.L_1435:
        /*0f88*/ 	.byte	0x04, 0x39
        /*0f8a*/ 	.short	(.L_1437 - .L_1436)


	//   ....[0]....
.L_1436:
        /*0f8c*/ 	.word	0x00000270
        /*0f90*/ 	.word	0x000000ff
        /*0f94*/ 	.word	0x00016800
        /*0f98*/ 	.short	0x0100
        /*0f9a*/ 	.byte	0x08
	.zero		1


	//   ....[1]....
        /*0f9c*/ 	.word	0x00000280
        /*0fa0*/ 	.word	0x000000ff
        /*0fa4*/ 	.word	0x00016820
        /*0fa8*/ 	.short	0x0100
        /*0faa*/ 	.byte	0x08
	.zero		1


	//   ....[2]....
        /*0fac*/ 	.word	0x00000370
        /*0fb0*/ 	.word	0x000000ff
        /*0fb4*/ 	.word	0x00016830
        /*0fb8*/ 	.short	0x0100
        /*0fba*/ 	.byte	0x08
	.zero		1


	//   ....[3]....
        /*0fbc*/ 	.word	0x00000380
        /*0fc0*/ 	.word	0x000000ff
        /*0fc4*/ 	.word	0x00016840
        /*0fc8*/ 	.short	0x0100
        /*0fca*/ 	.byte	0x08
	.zero		1


	//   ....[4]....
        /*0fcc*/ 	.word	0x00000390
        /*0fd0*/ 	.word	0x000000ff
        /*0fd4*/ 	.word	0x00016838
        /*0fd8*/ 	.short	0x0100
        /*0fda*/ 	.byte	0x08
	.zero		1


	//   ....[5]....
        /*0fdc*/ 	.word	0x000003a0
        /*0fe0*/ 	.word	0x000000ff
        /*0fe4*/ 	.word	0x00016848
        /*0fe8*/ 	.short	0x0100
        /*0fea*/ 	.byte	0x08
	.zero		1


	//   ....[6]....
        /*0fec*/ 	.word	0x000004d0
        /*0ff0*/ 	.word	0x000000ff
        /*0ff4*/ 	.word	0x00016850
        /*0ff8*/ 	.short	0x0100
        /*0ffa*/ 	.byte	0x08
	.zero		1


	//   ....[7]....
        /*0ffc*/ 	.word	0x000004e0
        /*1000*/ 	.word	0x000000ff
        /*1004*/ 	.word	0x00016860
        /*1008*/ 	.short	0x0100
        /*100a*/ 	.byte	0x08
	.zero		1


	//   ....[8]....
        /*100c*/ 	.word	0x000004f0
        /*1010*/ 	.word	0x000000ff
        /*1014*/ 	.word	0x00016858
        /*1018*/ 	.short	0x0100
        /*101a*/ 	.byte	0x08
	.zero		1


	//   ....[9]....
        /*101c*/ 	.word	0x00000500
        /*1020*/ 	.word	0x000000ff
        /*1024*/ 	.word	0x00016868
        /*1028*/ 	.short	0x0100
        /*102a*/ 	.byte	0x08
	.zero		1


	//   ....[10]....
        /*102c*/ 	.word	0x000005f0
        /*1030*/ 	.word	0x000000ff
        /*1034*/ 	.word	0x00016870
        /*1038*/ 	.short	0x0100
        /*103a*/ 	.byte	0x06
	.zero		1


	//   ....[11]....
        /*103c*/ 	.word	0x00000600
        /*1040*/ 	.word	0x000000ff
        /*1044*/ 	.word	0x00016880
        /*1048*/ 	.short	0x0100
        /*104a*/ 	.byte	0x06
	.zero		1


	//   ....[12]....
        /*104c*/ 	.word	0x00000610
        /*1050*/ 	.word	0x000000ff
        /*1054*/ 	.word	0x00016878
        /*1058*/ 	.short	0x0100
        /*105a*/ 	.byte	0x06
	.zero		1


	//   ....[13]....
        /*105c*/ 	.word	0x00000620
        /*1060*/ 	.word	0x000000ff
        /*1064*/ 	.word	0x00016888
        /*1068*/ 	.short	0x0100
        /*106a*/ 	.byte	0x06
	.zero		1


	//   ....[14]....
        /*106c*/ 	.word	0x00000750
        /*1070*/ 	.word	0x000000ff
        /*1074*/ 	.word	0x00016890
        /*1078*/ 	.short	0x0100
        /*107a*/ 	.byte	0x08
	.zero		1


	//   ....[15]....
        /*107c*/ 	.word	0x00000760
        /*1080*/ 	.word	0x000000ff
        /*1084*/ 	.word	0x000168a0
        /*1088*/ 	.short	0x0100
        /*108a*/ 	.byte	0x08
	.zero		1


	//   ....[16]....
        /*108c*/ 	.word	0x00000770
        /*1090*/ 	.word	0x000000ff
        /*1094*/ 	.word	0x00016898
        /*1098*/ 	.short	0x0100
        /*109a*/ 	.byte	0x08
	.zero		1


	//   ....[17]....
        /*109c*/ 	.word	0x00000780
        /*10a0*/ 	.word	0x000000ff
        /*10a4*/ 	.word	0x000168a8
        /*10a8*/ 	.short	0x0100
        /*10aa*/ 	.byte	0x08
	.zero		1


	//   ....[18]....
        /*10ac*/ 	.word	0x000008b0
        /*10b0*/ 	.word	0x000000ff
        /*10b4*/ 	.word	0x000168b0
        /*10b8*/ 	.short	0x0100
        /*10ba*/ 	.byte	0x08
	.zero		1


	//   ....[19]....
        /*10bc*/ 	.word	0x000008c0
        /*10c0*/ 	.word	0x000000ff
        /*10c4*/ 	.word	0x000168c0
        /*10c8*/ 	.short	0x0100
        /*10ca*/ 	.byte	0x08
	.zero		1


	//   ....[20]....
        /*10cc*/ 	.word	0x000008d0
        /*10d0*/ 	.word	0x000000ff
        /*10d4*/ 	.word	0x000168b8
        /*10d8*/ 	.short	0x0100
        /*10da*/ 	.byte	0x08
	.zero		1


	//   ....[21]....
        /*10dc*/ 	.word	0x000008e0
        /*10e0*/ 	.word	0x000000ff
        /*10e4*/ 	.word	0x000168c8
        /*10e8*/ 	.short	0x0100
        /*10ea*/ 	.byte	0x08
	.zero		1


	//   ....[22]....
        /*10ec*/ 	.word	0x00002d00
        /*10f0*/ 	.word	0x00000046
        /*10f4*/ 	.word	0x00016890
        /*10f8*/ 	.short	0x010a
        /*10fa*/ 	.byte	0x3f
	.zero		1


	//   ....[23]....
        /*10fc*/ 	.word	0x00004030
        /*1100*/ 	.word	0x00000046
        /*1104*/ 	.word	0x00016890
        /*1108*/ 	.short	0x010a
        /*110a*/ 	.byte	0x3f
	.zero		1


	//   ....[24]....
        /*110c*/ 	.word	0x00005070
        /*1110*/ 	.word	0x00000046
        /*1114*/ 	.word	0x00016890
        /*1118*/ 	.short	0x010a
        /*111a*/ 	.byte	0x3f
	.zero		1


	//   ....[25]....
        /*111c*/ 	.word	0x00005500
        /*1120*/ 	.word	0x00000008
        /*1124*/ 	.word	0x00000000
        /*1128*/ 	.short	0x0101
        /*112a*/ 	.byte	0x3f
	.zero		1


	//   ....[26]....
        /*112c*/ 	.word	0x00005540
        /*1130*/ 	.word	0x00000046
        /*1134*/ 	.word	0x000168b0
        /*1138*/ 	.short	0x010a
        /*113a*/ 	.byte	0x3f
	.zero		1


	//   ....[27]....
        /*113c*/ 	.word	0x00005950
        /*1140*/ 	.word	0x00000046
        /*1144*/ 	.word	0x00000000
        /*1148*/ 	.short	0x0101
        /*114a*/ 	.byte	0x3f
	.zero		1


	//   ....[28]....
        /*114c*/ 	.word	0x00006100
        /*1150*/ 	.word	0x00000012
        /*1154*/ 	.word	0x00016800
        /*1158*/ 	.short	0x010a
        /*115a*/ 	.byte	0x3f
	.zero		1


	//   ....[29]....
        /*115c*/ 	.word	0x00006150
        /*1160*/ 	.word	0x00000012
        /*1164*/ 	.word	0x00016800
        /*1168*/ 	.short	0x010a
        /*116a*/ 	.byte	0x3f
	.zero		1


	//   ....[30]....
        /*116c*/ 	.word	0x00006800
        /*1170*/ 	.word	0x00000012
        /*1174*/ 	.word	0x00016800
        /*1178*/ 	.short	0x010a
        /*117a*/ 	.byte	0x3f
	.zero		1


	//   ....[31]....
        /*117c*/ 	.word	0x00007820
        /*1180*/ 	.word	0x00000012
        /*1184*/ 	.word	0x00016800
        /*1188*/ 	.short	0x010a
        /*118a*/ 	.byte	0x3f
	.zero		1


	//   ....[32]....
        /*118c*/ 	.word	0x000085d0
        /*1190*/ 	.word	0x00000000
        /*1194*/ 	.word	0x00016830
        /*1198*/ 	.short	0x010a
        /*119a*/ 	.byte	0x3f
	.zero		1


	//   ....[33]....
        /*119c*/ 	.word	0x00008680
        /*11a0*/ 	.word	0x00000000
        /*11a4*/ 	.word	0x00016830
        /*11a8*/ 	.short	0x010a
        /*11aa*/ 	.byte	0x3f
	.zero		1


	//   ....[34]....
        /*11ac*/ 	.word	0x0000a330
        /*11b0*/ 	.word	0x00000000
        /*11b4*/ 	.word	0x00000000
        /*11b8*/ 	.short	0x0101
        /*11ba*/ 	.byte	0x3f
	.zero		1


	//   ....[35]....
        /*11bc*/ 	.word	0x0000af50
        /*11c0*/ 	.word	0x00000005
        /*11c4*/ 	.word	0x00016830
        /*11c8*/ 	.short	0x010a
        /*11ca*/ 	.byte	0x3f
	.zero		1


	//   ....[36]....
        /*11cc*/ 	.word	0x0000afa0
        /*11d0*/ 	.word	0x00000005
        /*11d4*/ 	.word	0x00016830
        /*11d8*/ 	.short	0x010a
        /*11da*/ 	.byte	0x3f
	.zero		1


	//   ....[37]....
        /*11dc*/ 	.word	0x0000b2f0
        /*11e0*/ 	.word	0x00000005
        /*11e4*/ 	.word	0x00016850
        /*11e8*/ 	.short	0x010a
        /*11ea*/ 	.byte	0x3f
	.zero		1


	//   ....[38]....
        /*11ec*/ 	.word	0x0000b330
        /*11f0*/ 	.word	0x00000005
        /*11f4*/ 	.word	0x00016850
        /*11f8*/ 	.short	0x010a
        /*11fa*/ 	.byte	0x3f
	.zero		1


	//   ....[39]....
        /*11fc*/ 	.word	0x0000b900
        /*1200*/ 	.word	0x0000001f
        /*1204*/ 	.word	0x00000000
        /*1208*/ 	.short	0x0101
        /*120a*/ 	.byte	0x3f
	.zero		1


	//   ....[40]....
        /*120c*/ 	.word	0x0000d2f0
        /*1210*/ 	.word	0x0000000b
        /*1214*/ 	.word	0x00000000
        /*1218*/ 	.short	0x0101
        /*121a*/ 	.byte	0x3f
	.zero		1


	//   ....[41]....
        /*121c*/ 	.word	0x0000d650
        /*1220*/ 	.word	0x0000000b
        /*1224*/ 	.word	0x00016850
        /*1228*/ 	.short	0x010a
        /*122a*/ 	.byte	0x3f
	.zero		1


	//   ....[42]....
        /*122c*/ 	.word	0x0000d6c0
        /*1230*/ 	.word	0x0000000b
        /*1234*/ 	.word	0x00016850
        /*1238*/ 	.short	0x010a
        /*123a*/ 	.byte	0x3f
	.zero		1


	//   ....[43]....
        /*123c*/ 	.word	0x0000dcd0
        /*1240*/ 	.word	0x00000004
        /*1244*/ 	.word	0x00000000
        /*1248*/ 	.short	0x0101
        /*124a*/ 	.byte	0x3f
	.zero		1


	//   ....[44]....
        /*124c*/ 	.word	0x0000ed40
        /*1250*/ 	.word	0x00000000
        /*1254*/ 	.word	0x00000000
        /*1258*/ 	.short	0x0101
        /*125a*/ 	.byte	0x3f
	.zero		1


	//   ....[45]....
        /*125c*/ 	.word	0x0000f2f0
        /*1260*/ 	.word	0x00000008
        /*1264*/ 	.word	0x00000000
        /*1268*/ 	.short	0x0101
        /*126a*/ 	.byte	0x3f
	.zero		1


	//   ....[46]....
        /*126c*/ 	.word	0x00011bc0
        /*1270*/ 	.word	0x00000010
        /*1274*/ 	.word	0x00016820
        /*1278*/ 	.short	0x010a
        /*127a*/ 	.byte	0x3f
	.zero		1


	//   ....[47]....
        /*127c*/ 	.word	0x00011c80
        /*1280*/ 	.word	0x00000006
        /*1284*/ 	.word	0x000168a0
        /*1288*/ 	.short	0x010a
        /*128a*/ 	.byte	0x3f
	.zero		1


	//   ....[48]....
        /*128c*/ 	.word	0x00011ec0
        /*1290*/ 	.word	0x00000006
        /*1294*/ 	.word	0x000168c0
        /*1298*/ 	.short	0x010a
        /*129a*/ 	.byte	0x3f
	.zero		1


	//   ....[49]....
        /*129c*/ 	.word	0x00012250
        /*12a0*/ 	.word	0x00000006
        /*12a4*/ 	.word	0x000168a0
        /*12a8*/ 	.short	0x010a
        /*12aa*/ 	.byte	0x3f
	.zero		1


	//   ....[50]....
        /*12ac*/ 	.word	0x00012470
        /*12b0*/ 	.word	0x00000006
        /*12b4*/ 	.word	0x000168c0
        /*12b8*/ 	.short	0x010a
        /*12ba*/ 	.byte	0x3f
	.zero		1


	//   ....[51]....
        /*12bc*/ 	.word	0x00013320
        /*12c0*/ 	.word	0x00000003
        /*12c4*/ 	.word	0x00016840
        /*12c8*/ 	.short	0x010a
        /*12ca*/ 	.byte	0x3f
	.zero		1


	//   ....[52]....
        /*12cc*/ 	.word	0x00013ad0
        /*12d0*/ 	.word	0x00000003
        /*12d4*/ 	.word	0x00016830
        /*12d8*/ 	.short	0x0107
        /*12da*/ 	.byte	0x3f
	.zero		1


	//   ....[53]....
        /*12dc*/ 	.word	0x00013ba0
        /*12e0*/ 	.word	0x00000003
        /*12e4*/ 	.word	0x00016830
        /*12e8*/ 	.short	0x0101
        /*12ea*/ 	.byte	0x3f
	.zero		1


	//   ....[54]....
        /*12ec*/ 	.word	0x00014a10
        /*12f0*/ 	.word	0x00000010
        /*12f4*/ 	.word	0x00016800
        /*12f8*/ 	.short	0x0107
        /*12fa*/ 	.byte	0x3f
	.zero		1


	//   ....[55]....
        /*12fc*/ 	.word	0x00014b00
        /*1300*/ 	.word	0x00000010
        /*1304*/ 	.word	0x00016800
        /*1308*/ 	.short	0x0101
        /*130a*/ 	.byte	0x3f
	.zero		1


	//   ....[56]....
        /*130c*/ 	.word	0x00014b20
        /*1310*/ 	.word	0x00000010
        /*1314*/ 	.word	0x00016820
        /*1318*/ 	.short	0x010a
        /*131a*/ 	.byte	0x3f
	.zero		1


	//   ....[57]....
        /*131c*/ 	.word	0x00014ef0
        /*1320*/ 	.word	0x00000005
        /*1324*/ 	.word	0x00016840
        /*1328*/ 	.short	0x010a
        /*132a*/ 	.byte	0x3f
	.zero		1


	//   ....[58]....
        /*132c*/ 	.word	0x00015420
        /*1330*/ 	.word	0x00000005
        /*1334*/ 	.word	0x00016830
        /*1338*/ 	.short	0x0107
        /*133a*/ 	.byte	0x3f
	.zero		1


	//   ....[59]....
        /*133c*/ 	.word	0x000154e0
        /*1340*/ 	.word	0x00000005
        /*1344*/ 	.word	0x00016830
        /*1348*/ 	.short	0x0101
        /*134a*/ 	.byte	0x3f
	.zero		1


	//   ....[60]....
        /*134c*/ 	.word	0x00015540
        /*1350*/ 	.word	0x00000005
        /*1354*/ 	.word	0x00016860
        /*1358*/ 	.short	0x010a
        /*135a*/ 	.byte	0x3f
	.zero		1


	//   ....[61]....
        /*135c*/ 	.word	0x00015a10
        /*1360*/ 	.word	0x00000005
        /*1364*/ 	.word	0x00016850
        /*1368*/ 	.short	0x0107
        /*136a*/ 	.byte	0x3f
	.zero		1


	//   ....[62]....
        /*136c*/ 	.word	0x00015b90
        /*1370*/ 	.word	0x00000005
        /*1374*/ 	.word	0x00016850
        /*1378*/ 	.short	0x0101
        /*137a*/ 	.byte	0x3f
	.zero		1


	//   ....[63]....
        /*137c*/ 	.word	0x00015db0
        /*1380*/ 	.word	0x00000000
        /*1384*/ 	.word	0x00016860
        /*1388*/ 	.short	0x010a
        /*138a*/ 	.byte	0x3f
	.zero		1


	//   ....[64]....
        /*138c*/ 	.word	0x00016270
        /*1390*/ 	.word	0x00000000
        /*1394*/ 	.word	0x00016850
        /*1398*/ 	.short	0x0107
        /*139a*/ 	.byte	0x3f
	.zero		1


	//   ....[65]....
        /*139c*/ 	.word	0x00016340
        /*13a0*/ 	.word	0x00000000
        /*13a4*/ 	.word	0x00016850
        /*13a8*/ 	.short	0x0101
        /*13aa*/ 	.byte	0x3f
	.zero		1


	//   ....[66]....
        /*13ac*/ 	.word	0x00017080
        /*13b0*/ 	.word	0x00000005
        /*13b4*/ 	.word	0x00016820
        /*13b8*/ 	.short	0x010a
        /*13ba*/ 	.byte	0x3f
	.zero		1


	//   ....[67]....
        /*13bc*/ 	.word	0x000171f0
        /*13c0*/ 	.word	0x00000003
        /*13c4*/ 	.word	0x00016840
        /*13c8*/ 	.short	0x010a
        /*13ca*/ 	.byte	0x3f
	.zero		1


	//   ....[68]....
        /*13cc*/ 	.word	0x00017290
        /*13d0*/ 	.word	0x00000005
        /*13d4*/ 	.word	0x00016840
        /*13d8*/ 	.short	0x010a
        /*13da*/ 	.byte	0x3f
	.zero		1


	//   ....[69]....
        /*13dc*/ 	.word	0x000172d0
        /*13e0*/ 	.word	0x00000003
        /*13e4*/ 	.word	0x00016860
        /*13e8*/ 	.short	0x010a
        /*13ea*/ 	.byte	0x3f
	.zero		1


	//   ....[70]....
        /*13ec*/ 	.word	0x00017310
        /*13f0*/ 	.word	0x00000005
        /*13f4*/ 	.word	0x00016860
        /*13f8*/ 	.short	0x010a
        /*13fa*/ 	.byte	0x3f
	.zero		1


	//   ....[71]....
        /*13fc*/ 	.word	0x00017370
        /*1400*/ 	.word	0x00000046
        /*1404*/ 	.word	0x00016890
        /*1408*/ 	.short	0x010a
        /*140a*/ 	.byte	0x3f
	.zero		1


	//   ....[72]....
        /*140c*/ 	.word	0x00017600
        /*1410*/ 	.word	0x00000046
        /*1414*/ 	.word	0x00016890
        /*1418*/ 	.short	0x010a
        /*141a*/ 	.byte	0x3f
	.zero		1


	//   ....[73]....
        /*141c*/ 	.word	0x000178b0
        /*1420*/ 	.word	0x00000046
        /*1424*/ 	.word	0x00016890
        /*1428*/ 	.short	0x010a
        /*142a*/ 	.byte	0x3f
	.zero		1


	//   ....[74]....
        /*142c*/ 	.word	0x00017b60
        /*1430*/ 	.word	0x00000046
        /*1434*/ 	.word	0x000168b0
        /*1438*/ 	.short	0x010a
        /*143a*/ 	.byte	0x3f
	.zero		1


	//   ....[75]....
        /*143c*/ 	.word	0x00017e70
        /*1440*/ 	.word	0x00000012
        /*1444*/ 	.word	0x00016800
        /*1448*/ 	.short	0x010a
        /*144a*/ 	.byte	0x3f
	.zero		1


	//   ....[76]....
        /*144c*/ 	.word	0x00018080
        /*1450*/ 	.word	0x00000012
        /*1454*/ 	.word	0x00016800
        /*1458*/ 	.short	0x010a
        /*145a*/ 	.byte	0x3f
	.zero		1


	//   ....[77]....
        /*145c*/ 	.word	0x000180d0
        /*1460*/ 	.word	0x00000000
        /*1464*/ 	.word	0x00016830
        /*1468*/ 	.short	0x010a
        /*146a*/ 	.byte	0x3f
	.zero		1


	//   ....[78]....
        /*146c*/ 	.word	0x00018120
        /*1470*/ 	.word	0x00000005
        /*1474*/ 	.word	0x00016830
        /*1478*/ 	.short	0x010a
        /*147a*/ 	.byte	0x3f
	.zero		1


	//   ....[79]....
        /*147c*/ 	.word	0x00018170
        /*1480*/ 	.word	0x00000005
        /*1484*/ 	.word	0x00016850
        /*1488*/ 	.short	0x010a
        /*148a*/ 	.byte	0x3f
	.zero		1


	//   ....[80]....
        /*148c*/ 	.word	0x000181c0
        /*1490*/ 	.word	0x0000000b
        /*1494*/ 	.word	0x00016850
        /*1498*/ 	.short	0x010a
        /*149a*/ 	.byte	0x3f
	.zero		1


	//   ....[81]....
        /*149c*/ 	.word	0x00018d70
        /*14a0*/ 	.word	0x00000010
        /*14a4*/ 	.word	0x00016820
        /*14a8*/ 	.short	0x010a
        /*14aa*/ 	.byte	0x3f
	.zero		1


	//   ....[82]....
        /*14ac*/ 	.word	0x00018dc0
        /*14b0*/ 	.word	0x00000006
        /*14b4*/ 	.word	0x000168a0
        /*14b8*/ 	.short	0x010a
        /*14ba*/ 	.byte	0x3f
	.zero		1


	//   ....[83]....
        /*14bc*/ 	.word	0x00018e10
        /*14c0*/ 	.word	0x00000006
        /*14c4*/ 	.word	0x000168c0
        /*14c8*/ 	.short	0x010a
        /*14ca*/ 	.byte	0x3f
	.zero		1


	//   ....[84]....
        /*14cc*/ 	.word	0x00018e60
        /*14d0*/ 	.word	0x00000006
        /*14d4*/ 	.word	0x000168a0
        /*14d8*/ 	.short	0x010a
        /*14da*/ 	.byte	0x3f
	.zero		1


	//   ....[85]....
        /*14dc*/ 	.word	0x00018eb0
        /*14e0*/ 	.word	0x00000006
        /*14e4*/ 	.word	0x000168c0
        /*14e8*/ 	.short	0x010a
        /*14ea*/ 	.byte	0x3f
	.zero		1


	//   ....[86]....
        /*14ec*/ 	.word	0x00018fd0
        /*14f0*/ 	.word	0x00000003
        /*14f4*/ 	.word	0x00016840
        /*14f8*/ 	.short	0x010a
        /*14fa*/ 	.byte	0x3f
	.zero		1


	//   ....[87]....
        /*14fc*/ 	.word	0x0001aa70
        /*1500*/ 	.word	0x00000010
        /*1504*/ 	.word	0x00016820
        /*1508*/ 	.short	0x010a
        /*150a*/ 	.byte	0x3f
	.zero		1


	//   ....[88]....
        /*150c*/ 	.word	0x0001aac0
        /*1510*/ 	.word	0x00000005
        /*1514*/ 	.word	0x00016840
        /*1518*/ 	.short	0x010a
        /*151a*/ 	.byte	0x3f
	.zero		1


	//   ....[89]....
        /*151c*/ 	.word	0x0001b400
        /*1520*/ 	.word	0x00000005
        /*1524*/ 	.word	0x00016860
        /*1528*/ 	.short	0x010a
        /*152a*/ 	.byte	0x3f
	.zero		1


	//   ....[90]....
        /*152c*/ 	.word	0x0001bd70
        /*1530*/ 	.word	0x00000000
        /*1534*/ 	.word	0x00016860
        /*1538*/ 	.short	0x010a
        /*153a*/ 	.byte	0x3f
	.zero		1


	//   ....[91]....
        /*153c*/ 	.word	0x0001d0a0
        /*1540*/ 	.word	0x00000005
        /*1544*/ 	.word	0x00016820
        /*1548*/ 	.short	0x010a
        /*154a*/ 	.byte	0x3f
	.zero		1


	//   ....[92]....
        /*154c*/ 	.word	0x0001d240
        /*1550*/ 	.word	0x00000003
        /*1554*/ 	.word	0x00016840
        /*1558*/ 	.short	0x010a
        /*155a*/ 	.byte	0x3f
	.zero		1


	//   ....[93]....
        /*155c*/ 	.word	0x0001d290
        /*1560*/ 	.word	0x00000005
        /*1564*/ 	.word	0x00016840
        /*1568*/ 	.short	0x010a
        /*156a*/ 	.byte	0x3f
	.zero		1


	//   ....[94]....
        /*156c*/ 	.word	0x0001d2e0
        /*1570*/ 	.word	0x00000003
        /*1574*/ 	.word	0x00016860
        /*1578*/ 	.short	0x010a
        /*157a*/ 	.byte	0x3f
	.zero		1


	//----- nvinfo : EIATTR_NUM_MBARRIERS
	.align		4
.L_1437:
        /*157c*/ 	.byte	0x03, 0x38
        /*157e*/ 	.short	0x0016


	//----- nvinfo : EIATTR_EXIT_INSTR_OFFSETS
	.align		4
        /*1580*/ 	.byte	0x04, 0x1c
        /*1582*/ 	.short	(.L_1439 - .L_1438)


	//   ....[0]....
.L_1438:
        /*1584*/ 	.word	0x00017360


	//----- nvinfo : EIATTR_MAX_THREADS
	.align		4
.L_1439:
        /*1588*/ 	.byte	0x04, 0x05
        /*158a*/ 	.short	(.L_1441 - .L_1440)
.L_1440:
        /*158c*/ 	.word	0x00000200
        /*1590*/ 	.word	0x00000001
        /*1594*/ 	.word	0x00000001


	//----- nvinfo : EIATTR_CRS_STACK_SIZE
	.align		4
.L_1441:
        /*1598*/ 	.byte	0x04, 0x1e
        /*159a*/ 	.short	(.L_1443 - .L_1442)
.L_1442:
        /*159c*/ 	.word	0x00000000


	//----- nvinfo : EIATTR_CBANK_PARAM_SIZE
	.align		4
.L_1443:
        /*15a0*/ 	.byte	0x03, 0x19
        /*15a2*/ 	.short	0x0af0


	//----- nvinfo : EIATTR_PARAM_CBANK
	.align		4
        /*15a4*/ 	.byte	0x04, 0x0a
        /*15a6*/ 	.short	(.L_1445 - .L_1444)
	.align		4
.L_1444:
        /*15a8*/ 	.word	index@(.nv.constant0._ZN7cutlass13device_kernelIN5flash11enable_sm90INS1_16FlashAttnFwdSm90INS1_25CollectiveMainloopFwdSm90ILi2EN4cute5tupleIJNS5_1CILi1EEES8_S8_EEENS6_IJNS7_ILi192EEENS7_ILi128EEENS7_ILi64EEEEEELi64ENS_6half_tEfNS_4arch4Sm90ELb0ELb0ELb1ELb1ELb1ELb1ELb0ELb1ELb1ELb1ELb1ELb0EEENS1_21CollectiveEpilogueFwdINS6_IJSA_SC_SB_EEES9_SE_SG_Li384ELb1ELb1ELb1ELb0EEENS1_36VarlenDynamicPersistentTileSchedulerILi192ELi128ELi384ELi128ELb1ELb1ELb1ELb0ELb1ELb1EEEEEEEEEvNT_6ParamsE)
        /*15ac*/ 	.short	0x0210
        /*15ae*/ 	.short	0x0af0


	//----- nvinfo : EIATTR_SW_WAR
	.align		4
.L_1445:
        /*15b0*/ 	.byte	0x04, 0x36
        /*15b2*/ 	.short	(.L_1447 - .L_1446)
.L_1446:
        /*15b4*/ 	.word	0x00000008
.L_1447:


//--------------------- .nv.info._ZN7cutlass13device_kernelIN5flash11enable_sm90INS1_16FlashAttnFwdSm90INS1_25CollectiveMainloopFwdSm90ILi2EN4cute5tupleIJNS5_1CILi1EEES8_S8_EEENS6_IJNS7_ILi192EEENS7_ILi128EEENS7_ILi64EEEEEELi64ENS_6half_tEfNS_4arch4Sm90ELb0ELb1ELb1ELb0ELb1ELb0ELb0ELb1ELb1ELb1ELb1ELb0EEENS1_21CollectiveEpilogueFwdINS6_IJSA_SC_SB_EEES9_SE_SG_Li384ELb0ELb1ELb1ELb0EEENS1_19SingleTileSchedulerILb0ELb1ELb1ELi192EEEEEEEEEvNT_6ParamsE --------------------------
	.section	.nv.info._ZN7cutlass13device_kernelIN5flash11enable_sm90INS1_16FlashAttnFwdSm90INS1_25CollectiveMainloopFwdSm90ILi2EN4cute5tupleIJNS5_1CILi1EEES8_S8_EEENS6_IJNS7_ILi192EEENS7_ILi128EEENS7_ILi64EEEEEELi64ENS_6half_tEfNS_4arch4Sm90ELb0ELb1ELb1ELb0ELb1ELb0ELb0ELb1ELb1ELb1ELb1ELb0EEENS1_21CollectiveEpilogueFwdINS6_IJSA_SC_SB_EEES9_SE_SG_Li384ELb0ELb1ELb1ELb0EEENS1_19SingleTileSchedulerILb0ELb1ELb1ELi192EEEEEEEEEvNT_6ParamsE,"",@"SHT_CUDA_INFO"
	.sectionflags	@""
	.align	4


	//----- nvinfo : EIATTR_CUDA_API_VERSION
	.align		4
        /*0000*/ 	.byte	0x04, 0x37
        /*0002*/ 	.short	(.L_1449 - .L_1448)
.L_1448:
        /*0004*/ 	.word	0x00000082


	//----- nvinfo : EIATTR_KPARAM_INFO
	.align		4
.L_1449:
        /*0008*/ 	.byte	0x04, 0x17
        /*000a*/ 	.short	(.L_1451 - .L_1450)
.L_1450:
        /*000c*/ 	.word	0x00000000
        /*0010*/ 	.short	0x0000
        /*0012*/ 	.short	0x0070
        /*0014*/ 	.byte	0x00, 0xf0, 0x01, 0x28


	//----- nvinfo : EIATTR_SPARSE_MMA_MASK
	.align		4
.L_1451:
        /*0018*/ 	.byte	0x03, 0x50
        /*001a*/ 	.short	0x0000


	//----- nvinfo : EIATTR_MAXREG_COUNT
	.align		4
        /*001c*/ 	.byte	0x03, 0x1b
        /*001e*/ 	.short	0x0080


	//----- nvinfo : EIATTR_NUM_BARRIERS
	.align		4
        /*0020*/ 	.byte	0x02, 0x4c
        /*0022*/ 	.byte	0x10
	.zero		1


	//----- nvinfo : EIATTR_EXTERNS
	.align		4
        /*0024*/ 	.byte	0x04, 0x0f
        /*0026*/ 	.short	(.L_1453 - .L_1452)


	//   ....[0]....
	.align		4
.L_1452:
        /*0028*/ 	.word	index@(__assertfail)


	//----- nvinfo : EIATTR_ANNOTATIONS
	.align		4
.L_1453:
        /*002c*/ 	.byte	0x04, 0x55
        /*002e*/ 	.short	(.L_1455 - .L_1454)


	//   ....[0]....
.L_1454:
        /*0030*/ 	.word	0x00000001
        /*0034*/ 	.byte	0x20, 0x11, 0x01, 0x00, 0x01, 0x00, 0x00, 0x00, 0xc0, 0x29, 0x01, 0x00


	//----- nvinfo : EIATTR_MERCURY_ISA_VERSION
	.align		4
.L_1455:
        /*0040*/ 	.byte	0x03, 0x5f
        /*0042*/ 	.short	0x0101


	//----- nvinfo : EIATTR_INT_WARP_WIDE_INSTR_OFFSETS
	.align		4
        /*0044*/ 	.byte	0x04, 0x31
        /*0046*/ 	.short	(.L_1457 - .L_1456)


	//   ....[0]....
.L_1456:
        /*0048*/ 	.word	0x000000c0


	//   ....[1]....
        /*004c*/ 	.word	0x000000d0


	//   ....[2]....
        /*0050*/ 	.word	0x00000170


	//----- nvinfo : EIATTR_COOP_GROUP_MASK_REGIDS
	.align		4
.L_1457:
        /*0054*/ 	.byte	0x04, 0x29
        /*0056*/ 	.short	(.L_1459 - .L_1458)


	//   ....[0]....
.L_1458:
        /*0058*/ 	.word	0xffffffff


	//   ....[1]....
        /*005c*/ 	.word	0xffffffff


	//   ....[2]....
        /*0060*/ 	.word	0xffffffff


	//   ....[3]....
        /*0064*/ 	.word	0xffffffff


	//   ....[4]....
        /*0068*/ 	.word	0xffffffff


	//   ....[5]....
        /*006c*/ 	.word	0xffffffff


	//   ....[6]....
        /*0070*/ 	.word	0xffffffff


	//   ....[7]....
        /*0074*/ 	.word	0xffffffff


	//   ....[8]....
        /*0078*/ 	.word	0xffffffff


	//   ....[9]....
        /*007c*/ 	.word	0xffffffff


	//   ....[10]....
        /*0080*/ 	.word	0xffffffff


	//   ....[11]....
        /*0084*/ 	.word	0xffffffff


	//   ....[12]....
        /*0088*/ 	.word	0xffffffff


	//   ....[13]....
        /*008c*/ 	.word	0xffffffff


	//   ....[14]....
        /*0090*/ 	.word	0xffffffff


	//   ....[15]....
        /*0094*/ 	.word	0xffffffff


	//   ....[16]....
        /*0098*/ 	.word	0xffffffff


	//   ....[17]....
        /*009c*/ 	.word	0xffffffff


	//   ....[18]....
        /*00a0*/ 	.word	0xffffffff


	//   ....[19]....
        /*00a4*/ 	.word	0xffffffff


	//   ....[20]....
        /*00a8*/ 	.word	0xffffffff


	//   ....[21]....
        /*00ac*/ 	.word	0xffffffff


	//   ....[22]....
        /*00b0*/ 	.word	0xffffffff


	//   ....[23]....
        /*00b4*/ 	.word	0xffffffff


	//   ....[24]....
        /*00b8*/ 	.word	0xffffffff


	//   ....[25]....
        /*00bc*/ 	.word	0xffffffff


	//   ....[26]....
        /*00c0*/ 	.word	0xffffffff


	//   ....[27]....
        /*00c4*/ 	.word	0xffffffff


	//   ....[28]....
        /*00c8*/ 	.word	0xffffffff


	//   ....[29]....
        /*00cc*/ 	.word	0xffffffff


	//   ....[30]....
        /*00d0*/ 	.word	0xffffffff


	//   ....[31]....
        /*00d4*/ 	.word	0xffffffff


	//   ....[32]....
        /*00d8*/ 	.word	0xffffffff


	//   ....[33]....
        /*00dc*/ 	.word	0xffffffff


	//   ....[34]....
        /*00e0*/ 	.word	0xffffffff


	//   ....[35]....
        /*00e4*/ 	.word	0xffffffff


	//   ....[36]....
        /*00e8*/ 	.word	0xffffffff


	//   ....[37]....
        /*00ec*/ 	.word	0xffffffff


	//   ....[38]....
        /*00f0*/ 	.word	0xffffffff


	//   ....[39]....
        /*00f4*/ 	.word	0xffffffff


	//   ....[40]....
        /*00f8*/ 	.word	0xffffffff


	//   ....[41]....
        /*00fc*/ 	.word	0xffffffff


	//   ....[42]....
        /*0100*/ 	.word	0xffffffff


	//   ....[43]....
        /*0104*/ 	.word	0xffffffff


	//   ....[44]....
        /*0108*/ 	.word	0xffffffff


	//   ....[45]....
        /*010c*/ 	.word	0xffffffff


	//   ....[46]....
        /*0110*/ 	.word	0xffffffff


	//   ....[47]....
        /*0114*/ 	.word	0xffffffff


	//   ....[48]....
        /*0118*/ 	.word	0xffffffff


	//   ....[49]....
        /*011c*/ 	.word	0xffffffff


	//   ....[50]....
        /*0120*/ 	.word	0xffffffff


	//   ....[51]....
        /*0124*/ 	.word	0xffffffff


	//   ....[52]....
        /*0128*/ 	.word	0xffffffff


	//   ....[53]....
        /*012c*/ 	.word	0xffffffff


	//   ....[54]....
        /*0130*/ 	.word	0xffffffff


	//   ....[55]....
        /*0134*/ 	.word	0xffffffff


	//   ....[56]....
        /*0138*/ 	.word	0xffffffff


	//   ....[57]....
        /*013c*/ 	.word	0xffffffff


	//   ....[58]....
        /*0140*/ 	.word	0xffffffff


	//   ....[59]....
        /*0144*/ 	.word	0xffffffff


	//   ....[60]....
        /*0148*/ 	.word	0xffffffff


	//   ....[61]....
        /*014c*/ 	.word	0xffffffff


	//   ....[62]....
        /*0150*/ 	.word	0xffffffff


	//   ....[63]....
        /*0154*/ 	.word	0xffffffff


	//   ....[64]....
        /*0158*/ 	.word	0xffffffff


	//   ....[65]....
        /*015c*/ 	.word	0xffffffff


	//   ....[66]....
        /*0160*/ 	.word	0xffffffff


	//   ....[67]....
        /*0164*/ 	.word	0xffffffff


	//   ....[68]....
        /*0168*/ 	.word	0xffffffff


	//   ....[69]....
        /*016c*/ 	.word	0xffffffff


	//   ....[70]....
        /*0170*/ 	.word	0xffffffff


	//   ....[71]....
        /*0174*/ 	.word	0xffffffff


	//   ....[72]....
        /*0178*/ 	.word	0xffffffff


	//   ....[73]....
        /*017c*/ 	.word	0xffffffff


	//   ....[74]....
        /*0180*/ 	.word	0xffffffff


	//   ....[75]....
        /*0184*/ 	.word	0xffffffff


	//   ....[76]....
        /*0188*/ 	.word	0xffffffff


	//   ....[77]....
        /*018c*/ 	.word	0xffffffff


	//   ....[78]....
        /*0190*/ 	.word	0xffffffff


	//   ....[79]....
        /*0194*/ 	.word	0xffffffff


	//   ....[80]....
        /*0198*/ 	.word	0xffffffff


	//   ....[81]....
        /*019c*/ 	.word	0xffffffff


	//   ....[82]....
        /*01a0*/ 	.word	0xffffffff


	//   ....[83]....
        /*01a4*/ 	.word	0xffffffff


	//   ....[84]....
        /*01a8*/ 	.word	0xffffffff


	//   ....[85]....
        /*01ac*/ 	.word	0xffffffff


	//   ....[86]....
        /*01b0*/ 	.word	0xffffffff


	//   ....[87]....
        /*01b4*/ 	.word	0xffffffff


	//   ....[88]....
        /*01b8*/ 	.word	0xffffffff


	//   ....[89]....
        /*01bc*/ 	.word	0xffffffff


	//   ....[90]....
        /*01c0*/ 	.word	0xffffffff


	//   ....[91]....
        /*01c4*/ 	.word	0xffffffff


	//   ....[92]....
        /*01c8*/ 	.word	0xffffffff


	//   ....[93]....
        /*01cc*/ 	.word	0xffffffff


	//   ....[94]....
        /*01d0*/ 	.word	0xffffffff


	//   ....[95]....
        /*01d4*/ 	.word	0xffffffff


	//   ....[96]....
        /*01d8*/ 	.word	0xffffffff


	//   ....[97]....
        /*01dc*/ 	.word	0xffffffff


	//   ....[98]....
        /*01e0*/ 	.word	0xffffffff


	//   ....[99]....
        /*01e4*/ 	.word	0xffffffff


	//   ....[100]....
        /*01e8*/ 	.word	0xffffffff


	//   ....[101]....
        /*01ec*/ 	.word	0xffffffff


	//   ....[102]....
        /*01f0*/ 	.word	0xffffffff


	//   ....[103]....
        /*01f4*/ 	.word	0xffffffff


	//   ....[104]....
        /*01f8*/ 	.word	0xffffffff


	//   ....[105]....
        /*01fc*/ 	.word	0xffffffff


	//   ....[106]....
        /*0200*/ 	.word	0xffffffff


	//   ....[107]....
        /*0204*/ 	.word	0xffffffff


	//   ....[108]....
        /*0208*/ 	.word	0xffffffff


	//   ....[109]....
        /*020c*/ 	.word	0xffffffff


	//   ....[110]....
        /*0210*/ 	.word	0xffffffff


	//   ....[111]....
        /*0214*/ 	.word	0xffffffff


	//   ....[112]....
        /*0218*/ 	.word	0xffffffff


	//   ....[113]....
        /*021c*/ 	.word	0xffffffff


	//   ....[114]....
        /*0220*/ 	.word	0xffffffff


	//   ....[115]....
        /*0224*/ 	.word	0xffffffff


	//   ....[116]....
        /*0228*/ 	.word	0xffffffff


	//   ....[117]....
        /*022c*/ 	.word	0xffffffff


	//   ....[118]....
        /*0230*/ 	.word	0xffffffff


	//   ....[119]....
        /*0234*/ 	.word	0xffffffff


	//   ....[120]....
        /*0238*/ 	.word	0xffffffff


	//   ....[121]....
        /*023c*/ 	.word	0xffffffff


	//   ....[122]....
        /*0240*/ 	.word	0xffffffff


	//   ....[123]....
        /*0244*/ 	.word	0xffffffff


	//   ....[124]....
        /*0248*/ 	.word	0xffffffff


	//   ....[125]....
        /*024c*/ 	.word	0xffffffff


	//   ....[126]....
        /*0250*/ 	.word	0xffffffff


	//   ....[127]....
        /*0254*/ 	.word	0xffffffff


	//   ....[128]....
        /*0258*/ 	.word	0xffffffff


	//   ....[129]....
        /*025c*/ 	.word	0xffffffff


	//   ....[130]....
        /*0260*/ 	.word	0xffffffff


	//   ....[131]....
        /*0264*/ 	.word	0x0500000f


	//   ....[132]....
        /*0268*/ 	.word	0x0500000f


	//   ....[133]....
        /*026c*/ 	.word	0x0500000f


	//   ....[134]....
        /*0270*/ 	.word	0x0500000f


	//   ....[135]....
        /*0274*/ 	.word	0x0500000f


	//   ....[136]....
        /*0278*/ 	.word	0x0500000f


	//   ....[137]....
        /*027c*/ 	.word	0x0500000f


	//   ....[138]....
        /*0280*/ 	.word	0x0500000f


	//   ....[139]....
        /*0284*/ 	.word	0x0500000f


	//   ....[140]....
        /*0288*/ 	.word	0x0500000f


	//   ....[141]....
        /*028c*/ 	.word	0x0500000f


	//   ....[142]....
        /*0290*/ 	.word	0x0500000f


	//   ....[143]....
        /*0294*/ 	.word	0x0500000f


	//   ....[144]....
        /*0298*/ 	.word	0x0500000f


	//   ....[145]....
        /*029c*/ 	.word	0x0500000f


	//   ....[146]....
        /*02a0*/ 	.word	0x0500000f


	//   ....[147]....
        /*02a4*/ 	.word	0x0500000f


	//   ....[148]....
        /*02a8*/ 	.word	0x0500000f


	//   ....[149]....
        /*02ac*/ 	.word	0x0500000f


	//   ....[150]....
        /*02b0*/ 	.word	0x0500000f


	//   ....[151]....
        /*02b4*/ 	.word	0x0500000f


	//   ....[152]....
        /*02b8*/ 	.word	0x0500000f


	//   ....[153]....
        /*02bc*/ 	.word	0x0500000f


	//   ....[154]....
        /*02c0*/ 	.word	0x0500000f


	//   ....[155]....
        /*02c4*/ 	.word	0x0500000f


	//   ....[156]....
        /*02c8*/ 	.word	0x0500000f


	//   ....[157]....
        /*02cc*/ 	.word	0x0500000f


	//   ....[158]....
        /*02d0*/ 	.word	0x0500000f


	//   ....[159]....
        /*02d4*/ 	.word	0x0500000f


	//   ....[160]....
        /*02d8*/ 	.word	0x0500000f


	//   ....[161]....
        /*02dc*/ 	.word	0x0500000f


	//   ....[162]....
        /*02e0*/ 	.word	0x0500000f


	//   ....[163]....
        /*02e4*/ 	.word	0x0500000f


	//   ....[164]....
        /*02e8*/ 	.word	0x0500000f


	//   ....[165]....
        /*02ec*/ 	.word	0x0500000f


	//   ....[166]....
        /*02f0*/ 	.word	0x0500000f


	//   ....[167]....
        /*02f4*/ 	.word	0x0500000f


	//   ....[168]....
        /*02f8*/ 	.word	0x0500000f


	//   ....[169]....
        /*02fc*/ 	.word	0x0500000f


	//   ....[170]....
        /*0300*/ 	.word	0x0500000f


	//   ....[171]....
        /*0304*/ 	.word	0x0500000f


	//   ....[172]....
        /*0308*/ 	.word	0x0500000f


	//   ....[173]....
        /*030c*/ 	.word	0x0500000f


	//   ....[174]....
        /*0310*/ 	.word	0x0500000f


	//   ....[175]....
        /*0314*/ 	.word	0x0500000f


	//   ....[176]....
        /*0318*/ 	.word	0x0500000f


	//   ....[177]....
        /*031c*/ 	.word	0x0500000f


	//   ....[178]....
        /*0320*/ 	.word	0x0500000f


	//   ....[179]....
        /*0324*/ 	.word	0x0500000f


	//   ....[180]....
        /*0328*/ 	.word	0x0500000f


	//   ....[181]....
        /*032c*/ 	.word	0x0500000f


	//   ....[182]....
        /*0330*/ 	.word	0x0500000f


	//   ....[183]....
        /*0334*/ 	.word	0x0500000f


	//   ....[184]....
        /*0338*/ 	.word	0x0500000f


	//   ....[185]....
        /*033c*/ 	.word	0x0500000f


	//   ....[186]....
        /*0340*/ 	.word	0x0500000f


	//   ....[187]....
        /*0344*/ 	.word	0x0500000f


	//   ....[188]....
        /*0348*/ 	.word	0x0500000f


	//   ....[189]....
        /*034c*/ 	.word	0x0500000f


	//   ....[190]....
        /*0350*/ 	.word	0x0500000f


	//   ....[191]....
        /*0354*/ 	.word	0x0500000f


	//   ....[192]....
        /*0358*/ 	.word	0x0500000f


	//   ....[193]....
        /*035c*/ 	.word	0x0500000f


	//   ....[194]....
        /*0360*/ 	.word	0x0500000f


	//   ....[195]....
        /*0364*/ 	.word	0x0500000f


	//   ....[196]....
        /*0368*/ 	.word	0x0500000f


	//   ....[197]....
        /*036c*/ 	.word	0x0500000f


	//   ....[198]....
        /*0370*/ 	.word	0x0500000f


	//   ....[199]....
        /*0374*/ 	.word	0x0500000f


	//   ....[200]....
        /*0378*/ 	.word	0x0500000f


	//   ....[201]....
        /*037c*/ 	.word	0x0500000f


	//   ....[202]....
        /*0380*/ 	.word	0x0500000f


	//   ....[203]....
        /*0384*/ 	.word	0x0500000f


	//   ....[204]....
        /*0388*/ 	.word	0x0500000f


	//   ....[205]....
        /*038c*/ 	.word	0x0500000f


	//   ....[206]....
        /*0390*/ 	.word	0x0500000f


	//   ....[207]....
        /*0394*/ 	.word	0x0500000f


	//   ....[208]....
        /*0398*/ 	.word	0x0500000f


	//   ....[209]....
        /*039c*/ 	.word	0x0500000f


	//   ....[210]....
        /*03a0*/ 	.word	0x0500000f


	//   ....[211]....
        /*03a4*/ 	.word	0x0500000f


	//   ....[212]....
        /*03a8*/ 	.word	0x0500000f


	//   ....[213]....
        /*03ac*/ 	.word	0x0500000f


	//   ....[214]....
        /*03b0*/ 	.word	0x0500000f


	//   ....[215]....
        /*03b4*/ 	.word	0x0500000f


	//   ....[216]....
        /*03b8*/ 	.word	0x0500000f


	//   ....[217]....
        /*03bc*/ 	.word	0x0500000f


	//   ....[218]....
        /*03c0*/ 	.word	0x0500000f


	//   ....[219]....
        /*03c4*/ 	.word	0x0500000f


	//   ....[220]....
        /*03c8*/ 	.word	0x0500000f


	//----- nvinfo : EIATTR_COOP_GROUP_INSTR_OFFSETS
	.align		4
.L_1459:
        /*03cc*/ 	.byte	0x04, 0x28
        /*03ce*/ 	.short	(.L_1461 - .L_1460)


	//   ....[0]....
.L_1460:
        /*03d0*/ 	.word	0x00000080


	//   ....[1]....
        /*03d4*/ 	.word	0x00000090


	//   ....[2]....
        /*03d8*/ 	.word	0x000002d0


	//   ....[3]....
        /*03dc*/ 	.word	0x00000430


	//   ....[4]....
        /*03e0*/ 	.word	0x00000550


	//   ....[5]....
        /*03e4*/ 	.word	0x000006b0


	//   ....[6]....
        /*03e8*/ 	.word	0x00001420


	//   ....[7]....
        /*03ec*/ 	.word	0x00001d50


	//   ....[8]....
        /*03f0*/ 	.word	0x00002ac0


	//   ....[9]....
        /*03f4*/ 	.word	0x00003a00


	//   ....[10]....
        /*03f8*/ 	.word	0x00003b10


	//   ....[11]....
        /*03fc*/ 	.word	0x00004390


	//   ....[12]....
        /*0400*/ 	.word	0x000043f0


	//   ....[13]....
        /*0404*/ 	.word	0x00005b00


	//   ....[14]....
        /*0408*/ 	.word	0x00006450


	//   ....[15]....
        /*040c*/ 	.word	0x00006fd0


	//   ....[16]....
        /*0410*/ 	.word	0x00006ff0


	//   ....[17]....
        /*0414*/ 	.word	0x00007a40


	//   ....[18]....
        /*0418*/ 	.word	0x00007aa0


	//   ....[19]....
        /*041c*/ 	.word	0x00009e50


	//   ....[20]....
        /*0420*/ 	.word	0x00009e90


	//   ....[21]....
        /*0424*/ 	.word	0x00009ec0


	//   ....[22]....
        /*0428*/ 	.word	0x00009ed0


	//   ....[23]....
        /*042c*/ 	.word	0x0000b950


	//   ....[24]....
        /*0430*/ 	.word	0x0000c290


	//   ....[25]....
        /*0434*/ 	.word	0x0000ce70


	//   ....[26]....
        /*0438*/ 	.word	0x0000cf10


	//   ....[27]....
        /*043c*/ 	.word	0x0000d810


	//   ....[28]....
        /*0440*/ 	.word	0x0000d890


	//   ....[29]....
        /*0444*/ 	.word	0x0000e780


	//   ....[30]....
        /*0448*/ 	.word	0x0000e7b0


	//   ....[31]....
        /*044c*/ 	.word	0x0000e870


	//   ....[32]....
        /*0450*/ 	.word	0x0000e880


	//   ....[33]....
        /*0454*/ 	.word	0x0000f5f0


	//   ....[34]....
        /*0458*/ 	.word	0x0000f630


	//   ....[35]....
        /*045c*/ 	.word	0x0000f670


	//   ....[36]....
        /*0460*/ 	.word	0x0000f690


	//   ....[37]....
        /*0464*/ 	.word	0x0000f6c0


	//   ....[38]....
        /*0468*/ 	.word	0x0000f6d0


	//   ....[39]....
        /*046c*/ 	.word	0x0000fa10


	//   ....[40]....
        /*0470*/ 	.word	0x0000fa20


	//   ....[41]....
        /*0474*/ 	.word	0x00010140


	//   ....[42]....
        /*0478*/ 	.word	0x00011690


	//   ....[43]....
        /*047c*/ 	.word	0x000116b0


	//   ....[44]....
        /*0480*/ 	.word	0x000116c0


	//   ....[45]....
        /*0484*/ 	.word	0x000116d0


	//   ....[46]....
        /*0488*/ 	.word	0x000116e0


	//   ....[47]....
        /*048c*/ 	.word	0x00011730


	//   ....[48]....
        /*0490*/ 	.word	0x00011790


	//   ....[49]....
        /*0494*/ 	.word	0x000117b0


	//   ....[50]....
        /*0498*/ 	.word	0x000117e0


	//   ....[51]....
        /*049c*/ 	.word	0x00011810


	//   ....[52]....
        /*04a0*/ 	.word	0x00011860


	//   ....[53]....
        /*04a4*/ 	.word	0x00011890


	//   ....[54]....
        /*04a8*/ 	.word	0x000118c0


	//   ....[55]....
        /*04ac*/ 	.word	0x000118f0


	//   ....[56]....
        /*04b0*/ 	.word	0x00011920


	//   ....[57]....
        /*04b4*/ 	.word	0x00011950


	//   ....[58]....
        /*04b8*/ 	.word	0x00012110


	//   ....[59]....
        /*04bc*/ 	.word	0x00012120


	//   ....[60]....
        /*04c0*/ 	.word	0x00012130


	//   ....[61]....
        /*04c4*/ 	.word	0x00012140


	//   ....[62]....
        /*04c8*/ 	.word	0x00012150


	//   ....[63]....
        /*04cc*/ 	.word	0x00012210


	//   ....[64]....
        /*04d0*/ 	.word	0x00012260


	//   ....[65]....
        /*04d4*/ 	.word	0x000122a0


	//   ....[66]....
        /*04d8*/ 	.word	0x000122f0


	//   ....[67]....
        /*04dc*/ 	.word	0x00012320


	//   ....[68]....
        /*04e0*/ 	.word	0x00012370


	//   ....[69]....
        /*04e4*/ 	.word	0x000123a0


	//   ....[70]....
        /*04e8*/ 	.word	0x000123f0


	//   ....[71]....
        /*04ec*/ 	.word	0x00012420


	//   ....[72]....
        /*04f0*/ 	.word	0x00012460


	//   ....[73]....
        /*04f4*/ 	.word	0x000124a0


	//   ....[74]....
        /*04f8*/ 	.word	0x000124e0


	//   ....[75]....
        /*04fc*/ 	.word	0x00012500


	//   ....[76]....
        /*0500*/ 	.word	0x00012530


	//   ....[77]....
        /*0504*/ 	.word	0x00012580


	//   ....[78]....
        /*0508*/ 	.word	0x000125a0


	//   ....[79]....
        /*050c*/ 	.word	0x000125e0


	//   ....[80]....
        /*0510*/ 	.word	0x00012600


	//   ....[81]....
        /*0514*/ 	.word	0x000126a0


	//   ....[82]....
        /*0518*/ 	.word	0x00012dc0


	//   ....[83]....
        /*051c*/ 	.word	0x00012df0


	//   ....[84]....
        /*0520*/ 	.word	0x00012e00


	//   ....[85]....
        /*0524*/ 	.word	0x00012e40


	//   ....[86]....
        /*0528*/ 	.word	0x00012e50


	//   ....[87]....
        /*052c*/ 	.word	0x00012e90


	//   ....[88]....
        /*0530*/ 	.word	0x00012ea0


	//   ....[89]....
        /*0534*/ 	.word	0x00012ee0


	//   ....[90]....
        /*0538*/ 	.word	0x00012ef0


	//   ....[91]....
        /*053c*/ 	.word	0x00012f30


	//   ....[92]....
        /*0540*/ 	.word	0x00012f40


	//   ....[93]....
        /*0544*/ 	.word	0x00012f80


	//   ....[94]....
        /*0548*/ 	.word	0x00012f90


	//   ....[95]....
        /*054c*/ 	.word	0x00012fd0


	//   ....[96]....
        /*0550*/ 	.word	0x00012fe0


	//   ....[97]....
        /*0554*/ 	.word	0x00012ff0


	//   ....[98]....
        /*0558*/ 	.word	0x00013250


	//   ....[99]....
        /*055c*/ 	.word	0x00013280


	//   ....[100]....
        /*0560*/ 	.word	0x00013290


	//   ....[101]....
        /*0564*/ 	.word	0x000132a0


	//   ....[102]....
        /*0568*/ 	.word	0x000132b0


	//   ....[103]....
        /*056c*/ 	.word	0x000132c0


	//   ....[104]....
        /*0570*/ 	.word	0x000132e0


	//   ....[105]....
        /*0574*/ 	.word	0x00013330


	//   ....[106]....
        /*0578*/ 	.word	0x00013350


	//   ....[107]....
        /*057c*/ 	.word	0x00013390


	//   ....[108]....
        /*0580*/ 	.word	0x000133b0


	//   ....[109]....
        /*0584*/ 	.word	0x000133f0


	//   ....[110]....
        /*0588*/ 	.word	0x00013410


	//   ....[111]....
        /*058c*/ 	.word	0x00013450


	//   ....[112]....
        /*0590*/ 	.word	0x00013470


	//   ....[113]....
        /*0594*/ 	.word	0x000134a0


	//   ....[114]....
        /*0598*/ 	.word	0x00013990


	//   ....[115]....
        /*059c*/ 	.word	0x000139c0


	//   ....[116]....
        /*05a0*/ 	.word	0x000139f0


	//   ....[117]....
        /*05a4*/ 	.word	0x00013a20


	//   ....[118]....
        /*05a8*/ 	.word	0x00013a30


	//   ....[119]....
        /*05ac*/ 	.word	0x00013a40


	//   ....[120]....
        /*05b0*/ 	.word	0x00013a60


	//   ....[121]....
        /*05b4*/ 	.word	0x00013a80


	//   ....[122]....
        /*05b8*/ 	.word	0x00013aa0


	//   ....[123]....
        /*05bc*/ 	.word	0x00013ad0


	//   ....[124]....
        /*05c0*/ 	.word	0x00013af0


	//   ....[125]....
        /*05c4*/ 	.word	0x00013b10


	//   ....[126]....
        /*05c8*/ 	.word	0x00013b30


	//   ....[127]....
        /*05cc*/ 	.word	0x00013b60


	//   ....[128]....
        /*05d0*/ 	.word	0x00013ba0


	//   ....[129]....
        /*05d4*/ 	.word	0x00013bf0


	//   ....[130]....
        /*05d8*/ 	.word	0x00013f00


	//   ....[131]....
        /*05dc*/ 	.word	0x00014520


	//   ....[132]....
        /*05e0*/ 	.word	0x00014610


	//   ....[133]....
        /*05e4*/ 	.word	0x000146b0


	//   ....[134]....
        /*05e8*/ 	.word	0x00014740


	//   ....[135]....
        /*05ec*/ 	.word	0x00014800


	//   ....[136]....
        /*05f0*/ 	.word	0x00014860


	//   ....[137]....
        /*05f4*/ 	.word	0x00014900


	//   ....[138]....
        /*05f8*/ 	.word	0x00014960


	//   ....[139]....
        /*05fc*/ 	.word	0x00014a40


	//   ....[140]....
        /*0600*/ 	.word	0x00014ab0


	//   ....[141]....
        /*0604*/ 	.word	0x00014b50


	//   ....[142]....
        /*0608*/ 	.word	0x00014bb0


	//   ....[143]....
        /*060c*/ 	.word	0x00014c80


	//   ....[144]....
        /*0610*/ 	.word	0x00014cf0


	//   ....[145]....
        /*0614*/ 	.word	0x00014da0


	//   ....[146]....
        /*0618*/ 	.word	0x00014e00


	//   ....[147]....
        /*061c*/ 	.word	0x00014eb0


	//   ....[148]....
        /*0620*/ 	.word	0x00014f40


	//   ....[149]....
        /*0624*/ 	.word	0x00014fa0


	//   ....[150]....
        /*0628*/ 	.word	0x00015060


	//   ....[151]....
        /*062c*/ 	.word	0x00015110


	//   ....[152]....
        /*0630*/ 	.word	0x00015170


	//   ....[153]....
        /*0634*/ 	.word	0x00015250


	//   ....[154]....
        /*0638*/ 	.word	0x000152c0


	//   ....[155]....
        /*063c*/ 	.word	0x00015380


	//   ....[156]....
        /*0640*/ 	.word	0x000153e0


	//   ....[157]....
        /*0644*/ 	.word	0x000154c0


	//   ....[158]....
        /*0648*/ 	.word	0x00015530


	//   ....[159]....
        /*064c*/ 	.word	0x000155f0


	//   ....[160]....
        /*0650*/ 	.word	0x00015650


	//   ....[161]....
        /*0654*/ 	.word	0x00015720


	//   ....[162]....
        /*0658*/ 	.word	0x00015790


	//   ....[163]....
        /*065c*/ 	.word	0x00015850


	//   ....[164]....
        /*0660*/ 	.word	0x000158c0


	//   ....[165]....
        /*0664*/ 	.word	0x000159a0


	//   ....[166]....
        /*0668*/ 	.word	0x00015a00


	//   ....[167]....
        /*066c*/ 	.word	0x00015ad0


	//   ....[168]....
        /*0670*/ 	.word	0x00015b30


	//   ....[169]....
        /*0674*/ 	.word	0x00015be0


	//   ....[170]....
        /*0678*/ 	.word	0x00015c60


	//   ....[171]....
        /*067c*/ 	.word	0x00015d10


	//   ....[172]....
        /*0680*/ 	.word	0x00015e50


	//   ....[173]....
        /*0684*/ 	.word	0x00015ef0


	//   ....[174]....
        /*0688*/ 	.word	0x00015f90


	//   ....[175]....
        /*068c*/ 	.word	0x00016020


	//   ....[176]....
        /*0690*/ 	.word	0x000160c0


	//   ....[177]....
        /*0694*/ 	.word	0x00016150


	//   ....[178]....
        /*0698*/ 	.word	0x000161f0


	//   ....[179]....
        /*069c*/ 	.word	0x00016280


	//   ....[180]....
        /*06a0*/ 	.word	0x00016320


	//   ....[181]....
        /*06a4*/ 	.word	0x000163b0


	//   ....[182]....
        /*06a8*/ 	.word	0x00016450


	//   ....[183]....
        /*06ac*/ 	.word	0x000164e0


	//   ....[184]....
        /*06b0*/ 	.word	0x00016580


	//   ....[185]....
        /*06b4*/ 	.word	0x00016610


	//   ....[186]....
        /*06b8*/ 	.word	0x000166b0


	//   ....[187]....
        /*06bc*/ 	.word	0x00016740


	//   ....[188]....
        /*06c0*/ 	.word	0x00016820


	//   ....[189]....
        /*06c4*/ 	.word	0x000168d0


	//   ....[190]....
        /*06c8*/ 	.word	0x00016930


	//   ....[191]....
        /*06cc*/ 	.word	0x000169e0


	//   ....[192]....
        /*06d0*/ 	.word	0x00016a70


	//   ....[193]....
        /*06d4*/ 	.word	0x00016b10


	//   ....[194]....
        /*06d8*/ 	.word	0x00016b90


	//   ....[195]....
        /*06dc*/ 	.word	0x00016c30


	//   ....[196]....
        /*06e0*/ 	.word	0x00016cc0


	//   ....[197]....
        /*06e4*/ 	.word	0x00016d60


	//   ....[198]....
        /*06e8*/ 	.word	0x00016de0


	//   ....[199]....
        /*06ec*/ 	.word	0x00016e80


	//   ....[200]....
        /*06f0*/ 	.word	0x00016f10


	//   ....[201]....
        /*06f4*/ 	.word	0x00016fb0


	//   ....[202]....
        /*06f8*/ 	.word	0x00017030


	//   ....[203]....
        /*06fc*/ 	.word	0x000170c0


	//   ....[204]....
        /*0700*/ 	.word	0x000171a0


	//   ....[205]....
        /*0704*/ 	.word	0x00017240


	//   ....[206]....
        /*0708*/ 	.word	0x000172e0


	//   ....[207]....
        /*070c*/ 	.word	0x00017390


	//   ....[208]....
        /*0710*/ 	.word	0x000173f0


	//   ....[209]....
        /*0714*/ 	.word	0x000174b0


	//   ....[210]....
        /*0718*/ 	.word	0x00017510


	//   ....[211]....
        /*071c*/ 	.word	0x000175d0


	//   ....[212]....
        /*0720*/ 	.word	0x00017630


	//   ....[213]....
        /*0724*/ 	.word	0x000176f0


	//   ....[214]....
        /*0728*/ 	.word	0x00017750


	//   ....[215]....
        /*072c*/ 	.word	0x00017810


	//   ....[216]....
        /*0730*/ 	.word	0x00017870


	//   ....[217]....
        /*0734*/ 	.word	0x00017930


	//   ....[218]....
        /*0738*/ 	.word	0x00017990


	//   ....[219]....
        /*073c*/ 	.word	0x00017a40


	//   ....[220]....
        /*0740*/ 	.word	0x00017b50


	//----- nvinfo : EIATTR_REG_RECONFIG
	.align		4
.L_1461:
        /*0744*/ 	.byte	0x01, 0x54
	.zero		2


	//----- nvinfo : EIATTR_SYSCALL_OFFSETS
	.align		4
        /*0748*/ 	.byte	0x04, 0x46
        /*074a*/ 	.short	(.L_1463 - .L_1462)


	//   ....[0]....
.L_1462:
        /*074c*/ 	.word	0x000015e0


	//   ....[1]....
        /*0750*/ 	.word	0x00010d00


	//   ....[2]....
        /*0754*/ 	.word	0x00010e40


	//   ....[3]....
        /*0758*/ 	.word	0x00010f30


	//   ....[4]....
        /*075c*/ 	.word	0x00011c90


	//----- nvinfo : EIATTR_MBARRIER_INSTR_OFFSETS
	.align		4
.L_1463:
        /*0760*/ 	.byte	0x04, 0x39
        /*0762*/ 	.short	(.L_1465 - .L_1464)


	//   ....[0]....
.L_1464:
        /*0764*/ 	.word	0x00000180
        /*0768*/ 	.word	0x000000ff
        /*076c*/ 	.word	0x00016800
        /*0770*/ 	.short	0x0100
        /*0772*/ 	.byte	0x08
	.zero		1


	//   ....[1]....
        /*0774*/ 	.word	0x00000190
        /*0778*/ 	.word	0x000000ff
        /*077c*/ 	.word	0x00016820
        /*0780*/ 	.short	0x0100
        /*0782*/ 	.byte	0x08
	.zero		1


	//   ....[2]....
        /*0784*/ 	.word	0x00000280
        /*0788*/ 	.word	0x000000ff
        /*078c*/ 	.word	0x00016830
        /*0790*/ 	.short	0x0100
        /*0792*/ 	.byte	0x08
	.zero		1


	//   ....[3]....
        /*0794*/ 	.word	0x00000290
        /*0798*/ 	.word	0x000000ff
        /*079c*/ 	.word	0x00016840
        /*07a0*/ 	.short	0x0100
        /*07a2*/ 	.byte	0x08
	.zero		1


	//   ....[4]....
        /*07a4*/ 	.word	0x000002a0
        /*07a8*/ 	.word	0x000000ff
        /*07ac*/ 	.word	0x00016838
        /*07b0*/ 	.short	0x0100
        /*07b2*/ 	.byte	0x08
	.zero		1


	//   ....[5]....
        /*07b4*/ 	.word	0x000002b0
        /*07b8*/ 	.word	0x000000ff
        /*07bc*/ 	.word	0x00016848
        /*07c0*/ 	.short	0x0100
        /*07c2*/ 	.byte	0x08
	.zero		1


	//   ....[6]....
        /*07c4*/ 	.word	0x000003e0
        /*07c8*/ 	.word	0x000000ff
        /*07cc*/ 	.word	0x00016850
        /*07d0*/ 	.short	0x0100
        /*07d2*/ 	.byte	0x08
	.zero		1


	//   ....[7]....
        /*07d4*/ 	.word	0x000003f0
        /*07d8*/ 	.word	0x000000ff
        /*07dc*/ 	.word	0x00016860
        /*07e0*/ 	.short	0x0100
        /*07e2*/ 	.byte	0x08
	.zero		1


	//   ....[8]....
        /*07e4*/ 	.word	0x00000400
        /*07e8*/ 	.word	0x000000ff
        /*07ec*/ 	.word	0x00016858
        /*07f0*/ 	.short	0x0100
        /*07f2*/ 	.byte	0x08
	.zero		1


	//   ....[9]....
        /*07f4*/ 	.word	0x00000410
        /*07f8*/ 	.word	0x000000ff
        /*07fc*/ 	.word	0x00016868
        /*0800*/ 	.short	0x0100
        /*0802*/ 	.byte	0x08
	.zero		1


	//   ....[10]....
        /*0804*/ 	.word	0x00000500
        /*0808*/ 	.word	0x000000ff
        /*080c*/ 	.word	0x00016870
        /*0810*/ 	.short	0x0100
        /*0812*/ 	.byte	0x06
	.zero		1


	//   ....[11]....
        /*0814*/ 	.word	0x00000510
        /*0818*/ 	.word	0x000000ff
        /*081c*/ 	.word	0x00016880
        /*0820*/ 	.short	0x0100
        /*0822*/ 	.byte	0x06
	.zero		1


	//   ....[12]....
        /*0824*/ 	.word	0x00000520
        /*0828*/ 	.word	0x000000ff
        /*082c*/ 	.word	0x00016878
        /*0830*/ 	.short	0x0100
        /*0832*/ 	.byte	0x06
	.zero		1


	//   ....[13]....
        /*0834*/ 	.word	0x00000530
        /*0838*/ 	.word	0x000000ff
        /*083c*/ 	.word	0x00016888
        /*0840*/ 	.short	0x0100
        /*0842*/ 	.byte	0x06
	.zero		1


	//   ....[14]....
        /*0844*/ 	.word	0x00000660
        /*0848*/ 	.word	0x000000ff
        /*084c*/ 	.word	0x00016890
        /*0850*/ 	.short	0x0100
        /*0852*/ 	.byte	0x08
	.zero		1


	//   ....[15]....
        /*0854*/ 	.word	0x00000670
        /*0858*/ 	.word	0x000000ff
        /*085c*/ 	.word	0x000168a0
        /*0860*/ 	.short	0x0100
        /*0862*/ 	.byte	0x08
	.zero		1


	//   ....[16]....
        /*0864*/ 	.word	0x00000680
        /*0868*/ 	.word	0x000000ff
        /*086c*/ 	.word	0x00016898
        /*0870*/ 	.short	0x0100
        /*0872*/ 	.byte	0x08
	.zero		1


	//   ....[17]....
        /*0874*/ 	.word	0x00000690
        /*0878*/ 	.word	0x000000ff
        /*087c*/ 	.word	0x000168a8
        /*0880*/ 	.short	0x0100
        /*0882*/ 	.byte	0x08
	.zero		1


	//   ....[18]....
        /*0884*/ 	.word	0x000007d0
        /*0888*/ 	.word	0x000000ff
        /*088c*/ 	.word	0x000168b0
        /*0890*/ 	.short	0x0100
        /*0892*/ 	.byte	0x08
	.zero		1


	//   ....[19]....
        /*0894*/ 	.word	0x000007e0
        /*0898*/ 	.word	0x000000ff
        /*089c*/ 	.word	0x000168c0
        /*08a0*/ 	.short	0x0100
        /*08a2*/ 	.byte	0x08
	.zero		1


	//   ....[20]....
        /*08a4*/ 	.word	0x000007f0
        /*08a8*/ 	.word	0x000000ff
        /*08ac*/ 	.word	0x000168b8
        /*08b0*/ 	.short	0x0100
        /*08b2*/ 	.byte	0x08
	.zero		1


	//   ....[21]....
        /*08b4*/ 	.word	0x00000800
        /*08b8*/ 	.word	0x000000ff
        /*08bc*/ 	.word	0x000168c8
        /*08c0*/ 	.short	0x0100
        /*08c2*/ 	.byte	0x08
	.zero		1


	//   ....[22]....
        /*08c4*/ 	.word	0x00001600
        /*08c8*/ 	.word	0x000000ff
        /*08cc*/ 	.word	0x00016800
        /*08d0*/ 	.short	0x010a
        /*08d2*/ 	.byte	0x2b
	.zero		1


	//   ....[23]....
        /*08d4*/ 	.word	0x00001670
        /*08d8*/ 	.word	0x000000ff
        /*08dc*/ 	.word	0x00016830
        /*08e0*/ 	.short	0x010a
        /*08e2*/ 	.byte	0x2b
	.zero		1


	//   ....[24]....
        /*08e4*/ 	.word	0x000016d0
        /*08e8*/ 	.word	0x000000ff
        /*08ec*/ 	.word	0x00016830
        /*08f0*/ 	.short	0x010a
        /*08f2*/ 	.byte	0x2b
	.zero		1


	//   ....[25]....
        /*08f4*/ 	.word	0x00002000
        /*08f8*/ 	.word	0x000000ff
        /*08fc*/ 	.word	0x00000000
        /*0900*/ 	.short	0x0101
        /*0902*/ 	.byte	0x04
	.zero		1


	//   ....[26]....
        /*0904*/ 	.word	0x00005340
        /*0908*/ 	.word	0x000000ff
        /*090c*/ 	.word	0x00016830
        /*0910*/ 	.short	0x010a
        /*0912*/ 	.byte	0x07
	.zero		1


	//   ....[27]....
        /*0914*/ 	.word	0x00005380
        /*0918*/ 	.word	0x000000ff
        /*091c*/ 	.word	0x00016830
        /*0920*/ 	.short	0x010a
        /*0922*/ 	.byte	0x07
	.zero		1


	//   ....[28]....
        /*0924*/ 	.word	0x000055b0
        /*0928*/ 	.word	0x000000ff
        /*092c*/ 	.word	0x00016850
        /*0930*/ 	.short	0x010a
        /*0932*/ 	.byte	0x0a
	.zero		1


	//   ....[29]....
        /*0934*/ 	.word	0x000055f0
        /*0938*/ 	.word	0x000000ff
        /*093c*/ 	.word	0x00016850
        /*0940*/ 	.short	0x010a
        /*0942*/ 	.byte	0x0a
	.zero		1


	//   ....[30]....
        /*0944*/ 	.word	0x00005eb0
        /*0948*/ 	.word	0x000000ff
        /*094c*/ 	.word	0x00000000
        /*0950*/ 	.short	0x0101
        /*0952*/ 	.byte	0x0a
	.zero		1


	//   ....[31]....
        /*0954*/ 	.word	0x000084c0
        /*0958*/ 	.word	0x000000ff
        /*095c*/ 	.word	0x00000000
        /*0960*/ 	.short	0x0101
        /*0962*/ 	.byte	0x0a
	.zero		1


	//   ....[32]....
        /*0964*/ 	.word	0x00008c40
        /*0968*/ 	.word	0x000000ff
        /*096c*/ 	.word	0x00016830
        /*0970*/ 	.short	0x010a
        /*0972*/ 	.byte	0x07
	.zero		1


	//   ....[33]....
        /*0974*/ 	.word	0x00008c80
        /*0978*/ 	.word	0x000000ff
        /*097c*/ 	.word	0x00016830
        /*0980*/ 	.short	0x010a
        /*0982*/ 	.byte	0x07
	.zero		1


	//   ....[34]....
        /*0984*/ 	.word	0x00008eb0
        /*0988*/ 	.word	0x000000ff
        /*098c*/ 	.word	0x00016850
        /*0990*/ 	.short	0x010a
        /*0992*/ 	.byte	0x0a
	.zero		1


	//   ....[35]....
        /*0994*/ 	.word	0x00008ef0
        /*0998*/ 	.word	0x000000ff
        /*099c*/ 	.word	0x00016850
        /*09a0*/ 	.short	0x010a
        /*09a2*/ 	.byte	0x0a
	.zero		1


	//   ....[36]....
        /*09a4*/ 	.word	0x000097c0
        /*09a8*/ 	.word	0x000000ff
        /*09ac*/ 	.word	0x00000000
        /*09b0*/ 	.short	0x0101
        /*09b2*/ 	.byte	0x0a
	.zero		1


	//   ....[37]....
        /*09b4*/ 	.word	0x0000acb0
        /*09b8*/ 	.word	0x000000ff
        /*09bc*/ 	.word	0x00000000
        /*09c0*/ 	.short	0x0101
        /*09c2*/ 	.byte	0x0a
	.zero		1


	//   ....[38]....
        /*09c4*/ 	.word	0x0000b200
        /*09c8*/ 	.word	0x000000ff
        /*09cc*/ 	.word	0x00016830
        /*09d0*/ 	.short	0x010a
        /*09d2*/ 	.byte	0x0a
	.zero		1


	//   ....[39]....
        /*09d4*/ 	.word	0x0000b240
        /*09d8*/ 	.word	0x000000ff
        /*09dc*/ 	.word	0x00016830
        /*09e0*/ 	.short	0x010a
        /*09e2*/ 	.byte	0x0a
	.zero		1


	//   ....[40]....
        /*09e4*/ 	.word	0x0000b430
        /*09e8*/ 	.word	0x000000ff
        /*09ec*/ 	.word	0x00016850
        /*09f0*/ 	.short	0x010a
        /*09f2*/ 	.byte	0x0a
	.zero		1


	//   ....[41]....
        /*09f4*/ 	.word	0x0000b470
        /*09f8*/ 	.word	0x000000ff
        /*09fc*/ 	.word	0x00016850
        /*0a00*/ 	.short	0x010a
        /*0a02*/ 	.byte	0x0a
	.zero		1


	//   ....[42]....
        /*0a04*/ 	.word	0x0000bcf0
        /*0a08*/ 	.word	0x000000ff
        /*0a0c*/ 	.word	0x00000000
        /*0a10*/ 	.short	0x0101
        /*0a12*/ 	.byte	0x0a
	.zero		1


	//   ....[43]....
        /*0a14*/ 	.word	0x0000e300
        /*0a18*/ 	.word	0x000000ff
        /*0a1c*/ 	.word	0x00000000
        /*0a20*/ 	.short	0x0101
        /*0a22*/ 	.byte	0x0a
	.zero		1


	//   ....[44]....
        /*0a24*/ 	.word	0x0000e700
        /*0a28*/ 	.word	0x000000ff
        /*0a2c*/ 	.word	0x00016850
        /*0a30*/ 	.short	0x010a
        /*0a32*/ 	.byte	0x08
	.zero		1


	//   ....[45]....
        /*0a34*/ 	.word	0x0000e740
        /*0a38*/ 	.word	0x000000ff
        /*0a3c*/ 	.word	0x00016850
        /*0a40*/ 	.short	0x010a
        /*0a42*/ 	.byte	0x08
	.zero		1


	//   ....[46]....
        /*0a44*/ 	.word	0x0000eca0
        /*0a48*/ 	.word	0x000000ff
        /*0a4c*/ 	.word	0x00000000
        /*0a50*/ 	.short	0x0101
        /*0a52*/ 	.byte	0x04
	.zero		1


	//   ....[47]....
        /*0a54*/ 	.word	0x0000f6b0
        /*0a58*/ 	.word	0x000000ff
        /*0a5c*/ 	.word	0x00000000
        /*0a60*/ 	.short	0x0101
        /*0a62*/ 	.byte	0x04
	.zero		1


	//   ....[48]....
        /*0a64*/ 	.word	0x00011390
        /*0a68*/ 	.word	0x000000ff
        /*0a6c*/ 	.word	0x00016840
        /*0a70*/ 	.short	0x010a
        /*0a72*/ 	.byte	0x30
	.zero		1


	//   ....[49]....
        /*0a74*/ 	.word	0x00011a40
        /*0a78*/ 	.word	0x000000ff
        /*0a7c*/ 	.word	0x00016830
        /*0a80*/ 	.short	0x0107
        /*0a82*/ 	.byte	0x30
	.zero		1


	//   ....[50]....
        /*0a84*/ 	.word	0x00011ad0
        /*0a88*/ 	.word	0x000000ff
        /*0a8c*/ 	.word	0x00016830
        /*0a90*/ 	.short	0x0101
        /*0a92*/ 	.byte	0x30
	.zero		1


	//   ....[51]....
        /*0a94*/ 	.word	0x00012790
        /*0a98*/ 	.word	0x000000ff
        /*0a9c*/ 	.word	0x00016800
        /*0aa0*/ 	.short	0x0107
        /*0aa2*/ 	.byte	0x30
	.zero		1


	//   ....[52]....
        /*0aa4*/ 	.word	0x000127d0
        /*0aa8*/ 	.word	0x000000ff
        /*0aac*/ 	.word	0x00016800
        /*0ab0*/ 	.short	0x0101
        /*0ab2*/ 	.byte	0x30
	.zero		1


	//   ....[53]....
        /*0ab4*/ 	.word	0x00012800
        /*0ab8*/ 	.word	0x000000ff
        /*0abc*/ 	.word	0x00016820
        /*0ac0*/ 	.short	0x010a
        /*0ac2*/ 	.byte	0x30
	.zero		1


	//   ....[54]....
        /*0ac4*/ 	.word	0x00012bd0
        /*0ac8*/ 	.word	0x00000007
        /*0acc*/ 	.word	0x00016840
        /*0ad0*/ 	.short	0x010a
        /*0ad2*/ 	.byte	0x3f
	.zero		1


	//   ....[55]....
        /*0ad4*/ 	.word	0x000130b0
        /*0ad8*/ 	.word	0x00000007
        /*0adc*/ 	.word	0x00016830
        /*0ae0*/ 	.short	0x0107
        /*0ae2*/ 	.byte	0x3f
	.zero		1


	//   ....[56]....
        /*0ae4*/ 	.word	0x00013180
        /*0ae8*/ 	.word	0x00000007
        /*0aec*/ 	.word	0x00016830
        /*0af0*/ 	.short	0x0101
        /*0af2*/ 	.byte	0x3f
	.zero		1


	//   ....[57]....
        /*0af4*/ 	.word	0x000131e0
        /*0af8*/ 	.word	0x00000007
        /*0afc*/ 	.word	0x00016860
        /*0b00*/ 	.short	0x010a
        /*0b02*/ 	.byte	0x3f
	.zero		1


	//   ....[58]....
        /*0b04*/ 	.word	0x000135d0
        /*0b08*/ 	.word	0x00000007
        /*0b0c*/ 	.word	0x00016850
        /*0b10*/ 	.short	0x0107
        /*0b12*/ 	.byte	0x3f
	.zero		1


	//   ....[59]....
        /*0b14*/ 	.word	0x00013740
        /*0b18*/ 	.word	0x00000007
        /*0b1c*/ 	.word	0x00016850
        /*0b20*/ 	.short	0x0101
        /*0b22*/ 	.byte	0x3f
	.zero		1


	//   ....[60]....
        /*0b24*/ 	.word	0x00013900
        /*0b28*/ 	.word	0x00000000
        /*0b2c*/ 	.word	0x00016860
        /*0b30*/ 	.short	0x010a
        /*0b32*/ 	.byte	0x3f
	.zero		1


	//   ....[61]....
        /*0b34*/ 	.word	0x00013d20
        /*0b38*/ 	.word	0x00000000
        /*0b3c*/ 	.word	0x00016850
        /*0b40*/ 	.short	0x0107
        /*0b42*/ 	.byte	0x3f
	.zero		1


	//   ....[62]....
        /*0b44*/ 	.word	0x00013e00
        /*0b48*/ 	.word	0x00000000
        /*0b4c*/ 	.word	0x00016850
        /*0b50*/ 	.short	0x0101
        /*0b52*/ 	.byte	0x3f
	.zero		1


	//   ....[63]....
        /*0b54*/ 	.word	0x00013e90
        /*0b58*/ 	.word	0x00000007
        /*0b5c*/ 	.word	0x00016820
        /*0b60*/ 	.short	0x010a
        /*0b62*/ 	.byte	0x3f
	.zero		1


	//   ....[64]....
        /*0b64*/ 	.word	0x00013ff0
        /*0b68*/ 	.word	0x00000005
        /*0b6c*/ 	.word	0x00016840
        /*0b70*/ 	.short	0x010a
        /*0b72*/ 	.byte	0x3f
	.zero		1


	//   ....[65]....
        /*0b74*/ 	.word	0x00014090
        /*0b78*/ 	.word	0x00000003
        /*0b7c*/ 	.word	0x00016840
        /*0b80*/ 	.short	0x010a
        /*0b82*/ 	.byte	0x3f
	.zero		1


	//   ....[66]....
        /*0b84*/ 	.word	0x000140d0
        /*0b88*/ 	.word	0x00000005
        /*0b8c*/ 	.word	0x00016860
        /*0b90*/ 	.short	0x010a
        /*0b92*/ 	.byte	0x3f
	.zero		1


	//   ....[67]....
        /*0b94*/ 	.word	0x00014110
        /*0b98*/ 	.word	0x00000003
        /*0b9c*/ 	.word	0x00016860
        /*0ba0*/ 	.short	0x010a
        /*0ba2*/ 	.byte	0x3f
	.zero		1


	//   ....[68]....
        /*0ba4*/ 	.word	0x00014180
        /*0ba8*/ 	.word	0x00000003
        /*0bac*/ 	.word	0x00016800
        /*0bb0*/ 	.short	0x010a
        /*0bb2*/ 	.byte	0x3f
	.zero		1


	//   ....[69]....
        /*0bb4*/ 	.word	0x000141e0
        /*0bb8*/ 	.word	0x00000003
        /*0bbc*/ 	.word	0x00016830
        /*0bc0*/ 	.short	0x010a
        /*0bc2*/ 	.byte	0x3f
	.zero		1


	//   ....[70]....
        /*0bc4*/ 	.word	0x00014240
        /*0bc8*/ 	.word	0x0000000b
        /*0bcc*/ 	.word	0x00016830
        /*0bd0*/ 	.short	0x010a
        /*0bd2*/ 	.byte	0x3f
	.zero		1


	//   ....[71]....
        /*0bd4*/ 	.word	0x000142a0
        /*0bd8*/ 	.word	0x0000000b
        /*0bdc*/ 	.word	0x00016850
        /*0be0*/ 	.short	0x010a
        /*0be2*/ 	.byte	0x3f
	.zero		1


	//   ....[72]....
        /*0be4*/ 	.word	0x00014300
        /*0be8*/ 	.word	0x0000000b
        /*0bec*/ 	.word	0x00016830
        /*0bf0*/ 	.short	0x010a
        /*0bf2*/ 	.byte	0x3f
	.zero		1


	//   ....[73]....
        /*0bf4*/ 	.word	0x00014360
        /*0bf8*/ 	.word	0x0000000b
        /*0bfc*/ 	.word	0x00016850
        /*0c00*/ 	.short	0x010a
        /*0c02*/ 	.byte	0x3f
	.zero		1


	//   ....[74]....
        /*0c04*/ 	.word	0x000143c0
        /*0c08*/ 	.word	0x0000000c
        /*0c0c*/ 	.word	0x00016830
        /*0c10*/ 	.short	0x010a
        /*0c12*/ 	.byte	0x3f
	.zero		1


	//   ....[75]....
        /*0c14*/ 	.word	0x00014420
        /*0c18*/ 	.word	0x0000000c
        /*0c1c*/ 	.word	0x00016850
        /*0c20*/ 	.short	0x010a
        /*0c22*/ 	.byte	0x3f
	.zero		1


	//   ....[76]....
        /*0c24*/ 	.word	0x00014480
        /*0c28*/ 	.word	0x00000005
        /*0c2c*/ 	.word	0x00016850
        /*0c30*/ 	.short	0x010a
        /*0c32*/ 	.byte	0x3f
	.zero		1


	//   ....[77]....
        /*0c34*/ 	.word	0x00014560
        /*0c38*/ 	.word	0x00000002
        /*0c3c*/ 	.word	0x00016840
        /*0c40*/ 	.short	0x010a
        /*0c42*/ 	.byte	0x3f
	.zero		1


	//   ....[78]....
        /*0c44*/ 	.word	0x00015d50
        /*0c48*/ 	.word	0x00000003
        /*0c4c*/ 	.word	0x00016820
        /*0c50*/ 	.short	0x010a
        /*0c52*/ 	.byte	0x3f
	.zero		1


	//   ....[79]....
        /*0c54*/ 	.word	0x00015da0
        /*0c58*/ 	.word	0x00000007
        /*0c5c*/ 	.word	0x00016840
        /*0c60*/ 	.short	0x010a
        /*0c62*/ 	.byte	0x3f
	.zero		1


	//   ....[80]....
        /*0c64*/ 	.word	0x00016770
        /*0c68*/ 	.word	0x00000007
        /*0c6c*/ 	.word	0x00016860
        /*0c70*/ 	.short	0x010a
        /*0c72*/ 	.byte	0x3f
	.zero		1


	//   ....[81]....
        /*0c74*/ 	.word	0x000170f0
        /*0c78*/ 	.word	0x00000000
        /*0c7c*/ 	.word	0x00016860
        /*0c80*/ 	.short	0x010a
        /*0c82*/ 	.byte	0x3f
	.zero		1


	//   ....[82]....
        /*0c84*/ 	.word	0x00017a70
        /*0c88*/ 	.word	0x00000007
        /*0c8c*/ 	.word	0x00016820
        /*0c90*/ 	.short	0x010a
        /*0c92*/ 	.byte	0x3f
	.zero		1


	//   ....[83]....
        /*0c94*/ 	.word	0x00017c10
        /*0c98*/ 	.word	0x00000005
        /*0c9c*/ 	.word	0x00016840
        /*0ca0*/ 	.short	0x010a
        /*0ca2*/ 	.byte	0x3f
	.zero		1


	//   ....[84]....
        /*0ca4*/ 	.word	0x00017c60
        /*0ca8*/ 	.word	0x00000003
        /*0cac*/ 	.word	0x00016840
        /*0cb0*/ 	.short	0x010a
        /*0cb2*/ 	.byte	0x3f
	.zero		1


	//   ....[85]....
        /*0cb4*/ 	.word	0x00017cb0
        /*0cb8*/ 	.word	0x00000005
        /*0cbc*/ 	.word	0x00016860
        /*0cc0*/ 	.short	0x010a
        /*0cc2*/ 	.byte	0x3f
	.zero		1


	//----- nvinfo : EIATTR_NUM_MBARRIERS
	.align		4
.L_1465:
        /*0cc4*/ 	.byte	0x03, 0x38
        /*0cc6*/ 	.short	0x0016


	//----- nvinfo : EIATTR_EXIT_INSTR_OFFSETS
	.align		4
        /*0cc8*/ 	.byte	0x04, 0x1c
        /*0cca*/ 	.short	(.L_1467 - .L_1466)


	//   ....[0]....
.L_1466:
        /*0ccc*/ 	.word	0x00014160


	//----- nvinfo : EIATTR_MAX_THREADS
	.align		4
.L_1467:
        /*0cd0*/ 	.byte	0x04, 0x05
        /*0cd2*/ 	.short	(.L_1469 - .L_1468)
.L_1468:
        /*0cd4*/ 	.word	0x00000200
        /*0cd8*/ 	.word	0x00000001
        /*0cdc*/ 	.word	0x00000001


	//----- nvinfo : EIATTR_CRS_STACK_SIZE
	.align		4
.L_1469:
        /*0ce0*/ 	.byte	0x04, 0x1e
        /*0ce2*/ 	.short	(.L_1471 - .L_1470)
.L_1470:
        /*0ce4*/ 	.word	0x00000000


	//----- nvinfo : EIATTR_CBANK_PARAM_SIZE
	.align		4
.L_1471:
        /*0ce8*/ 	.byte	0x03, 0x19
        /*0cea*/ 	.short	0x0a70


	//----- nvinfo : EIATTR_PARAM_CBANK
	.align		4
        /*0cec*/ 	.byte	0x04, 0x0a
        /*0cee*/ 	.short	(.L_1473 - .L_1472)
	.align		4
.L_1472:
        /*0cf0*/ 	.word	index@(.nv.constant0._ZN7cutlass13device_kernelIN5flash11enable_sm90INS1_16FlashAttnFwdSm90INS1_25CollectiveMainloopFwdSm90ILi2EN4cute5tupleIJNS5_1CILi1EEES8_S8_EEENS6_IJNS7_ILi192EEENS7_ILi128EEENS7_ILi64EEEEEELi64ENS_6half_tEfNS_4arch4Sm90ELb0ELb1ELb1ELb0ELb1ELb0ELb0ELb1ELb1ELb1ELb1ELb0EEENS1_21CollectiveEpilogueFwdINS6_IJSA_SC_SB_EEES9_SE_SG_Li384ELb0ELb1ELb1ELb0EEENS1_19SingleTileSchedulerILb0ELb1ELb1ELi192EEEEEEEEEvNT_6ParamsE)
        /*0cf4*/ 	.short	0x0210
        /*0cf6*/ 	.short	0x0a70


	//----- nvinfo : EIATTR_SW_WAR
	.align		4
.L_1473:
        /*0cf8*/ 	.byte	0x04, 0x36
        /*0cfa*/ 	.short	(.L_1475 - .L_1474)
.L_1474:
        /*0cfc*/ 	.word	0x00000008
.L_1475:


//--------------------- .nv.info._ZN7cutlass13device_kernelIN5flash11enable_sm90INS1_16FlashAttnFwdSm90INS1_25CollectiveMainloopFwdSm90ILi2EN4cute5tupleIJNS5_1CILi1EEES8_S8_EEENS6_IJNS7_ILi192EEENS7_ILi128EEENS7_ILi64EEEEEELi64ENS_6half_tEfNS_4arch4Sm90ELb0ELb1ELb1ELb1ELb1ELb0ELb0ELb1ELb1ELb1ELb1ELb0EEENS1_21CollectiveEpilogueFwdINS6_IJSA_SC_SB_EEES9_SE_SG_Li384ELb1ELb1ELb1ELb0EEENS1_36VarlenDynamicPersistentTileSchedulerILi192ELi128ELi384ELi128ELb1ELb1ELb1ELb1ELb0ELb1EEEEEEEEEvNT_6ParamsE --------------------------
	.section	.nv.info._ZN7cutlass13device_kernelIN5flash11enable_sm90INS1_16FlashAttnFwdSm90INS1_25CollectiveMainloopFwdSm90ILi2EN4cute5tupleIJNS5_1CILi1EEES8_S8_EEENS6_IJNS7_ILi192EEENS7_ILi128EEENS7_ILi64EEEEEELi64ENS_6half_tEfNS_4arch4Sm90ELb0ELb1ELb1ELb1ELb1ELb0ELb0ELb1ELb1ELb1ELb1ELb0EEENS1_21CollectiveEpilogueFwdINS6_IJSA_SC_SB_EEES9_SE_SG_Li384ELb1ELb1ELb1ELb0EEENS1_36VarlenDynamicPersistentTileSchedulerILi192ELi128ELi384ELi128ELb1ELb1ELb1ELb1ELb0ELb1EEEEEEEEEvNT_6ParamsE,"",@"SHT_CUDA_INFO"
	.sectionflags	@""
	.align	4


	//----- nvinfo : EIATTR_CUDA_API_VERSION
	.align		4
        /*0000*/ 	.byte	0x04, 0x37
        /*0002*/ 	.short	(.L_1477 - .L_1476)
.L_1476:
        /*0004*/ 	.word	0x00000082


	//----- nvinfo : EIATTR_KPARAM_INFO
	.align		4
.L_1477:
        /*0008*/ 	.byte	0x04, 0x17
        /*000a*/ 	.short	(.L_1479 - .L_1478)
.L_1478:
        /*000c*/ 	.word	0x00000000
        /*0010*/ 	.short	0x0000
        /*0012*/ 	.short	0x0070
        /*0014*/ 	.byte	0x00, 0xf0, 0x01, 0x2a


	//----- nvinfo : EIATTR_SPARSE_MMA_MASK
	.align		4
.L_1479:
        /*0018*/ 	.byte	0x03, 0x50
        /*001a*/ 	.short	0x0000


	//----- nvinfo : EIATTR_MAXREG_COUNT
	.align		4
        /*001c*/ 	.byte	0x03, 0x1b
        /*001e*/ 	.short	0x0080


	//----- nvinfo : EIATTR_NUM_BARRIERS
	.align		4
        /*0020*/ 	.byte	0x02, 0x4c
        /*0022*/ 	.byte	0x10
	.zero		1


	//----- nvinfo : EIATTR_EXTERNS
	.align		4
        /*0024*/ 	.byte	0x04, 0x0f
        /*0026*/ 	.short	(.L_1481 - .L_1480)


	//   ....[0]....
	.align		4
.L_1480:
        /*0028*/ 	.word	index@(__assertfail)


	//----- nvinfo : EIATTR_ANNOTATIONS
	.align		4
.L_1481:
        /*002c*/ 	.byte	0x04, 0x55
        /*002e*/ 	.short	(.L_1483 - .L_1482)


	//   ....[0]....
.L_1482:
        /* <DEDUP_REMOVED lines=22> */


	//----- nvinfo : EIATTR_MERCURY_ISA_VERSION
	.align		4
.L_1483:
        /*0178*/ 	.byte	0x03, 0x5f
        /*017a*/ 	.short	0x0101


	//----- nvinfo : EIATTR_UNUSED_LOAD_BYTE_OFFSET
	.align		4
        /*017c*/ 	.byte	0x04, 0x44
        /*017e*/ 	.short	(.L_1485 - .L_1484)


	//   ....[0]....
.L_1484:
        /*0180*/ 	.word	0x00000970
        /*0184*/ 	.word	0x0000fff0


	//   ....[1]....
        /*0188*/ 	.word	0x0000f550
        /*018c*/ 	.word	0x0000fff0


	//----- nvinfo : EIATTR_INT_WARP_WIDE_INSTR_OFFSETS
	.align		4
.L_1485:
        /*0190*/ 	.byte	0x04, 0x31
        /*0192*/ 	.short	(.L_1487 - .L_1486)


	//   ....[0]....
.L_1486:
        /*0194*/ 	.word	0x000000c0


	//   ....[1]....
        /*0198*/ 	.word	0x000000d0


	//   ....[2]....
        /*019c*/ 	.word	0x00000170


	//   ....[3]....
        /*01a0*/ 	.word	0x00013640


	//   ....[4]....
        /*01a4*/ 	.word	0x000136d0


	//   ....[5]....
        /*01a8*/ 	.word	0x00016760


	//   ....[6]....
        /*01ac*/ 	.word	0x000167f0


	//----- nvinfo : EIATTR_COOP_GROUP_MASK_REGIDS
	.align		4
.L_1487:
        /*01b0*/ 	.byte	0x04, 0x29
        /*01b2*/ 	.short	(.L_1489 - .L_1488)


	//   ....[0]....
.L_1488:
        /*01b4*/ 	.word	0xffffffff


	//   ....[1]....
        /*01b8*/ 	.word	0xffffffff


	//   ....[2]....
        /*01bc*/ 	.word	0xffffffff


	//   ....[3]....
        /*01c0*/ 	.word	0xffffffff


	//   ....[4]....
        /*01c4*/ 	.word	0xffffffff


	//   ....[5]....
        /*01c8*/ 	.word	0xffffffff


	//   ....[6]....
        /*01cc*/ 	.word	0xffffffff


	//   ....[7]....
        /*01d0*/ 	.word	0xffffffff


	//   ....[8]....
        /*01d4*/ 	.word	0xffffffff


	//   ....[9]....
        /*01d8*/ 	.word	0xffffffff


	//   ....[10]....
        /*01dc*/ 	.word	0xffffffff


	//   ....[11]....
        /*01e0*/ 	.word	0xffffffff


	//   ....[12]....
        /*01e4*/ 	.word	0xffffffff


	//   ....[13]....
        /*01e8*/ 	.word	0xffffffff


	//   ....[14]....
        /*01ec*/ 	.word	0xffffffff


	//   ....[15]....
        /*01f0*/ 	.word	0xffffffff


	//   ....[16]....
        /*01f4*/ 	.word	0xffffffff


	//   ....[17]....
        /*01f8*/ 	.word	0xffffffff


	//   ....[18]....
        /*01fc*/ 	.word	0xffffffff


	//   ....[19]....
        /*0200*/ 	.word	0xffffffff


	//   ....[20]....
        /*0204*/ 	.word	0xffffffff


	//   ....[21]....
        /*0208*/ 	.word	0xffffffff


	//   ....[22]....
        /*020c*/ 	.word	0xffffffff


	//   ....[23]....
        /*0210*/ 	.word	0xffffffff


	//   ....[24]....
        /*0214*/ 	.word	0xffffffff


	//   ....[25]....
        /*0218*/ 	.word	0xffffffff


	//   ....[26]....
        /*021c*/ 	.word	0xffffffff


	//   ....[27]....
        /*0220*/ 	.word	0xffffffff


	//   ....[28]....
        /*0224*/ 	.word	0xffffffff


	//   ....[29]....
        /*0228*/ 	.word	0xffffffff


	//   ....[30]....
        /*022c*/ 	.word	0xffffffff


	//   ....[31]....
        /*0230*/ 	.word	0xffffffff


	//   ....[32]....
        /*0234*/ 	.word	0xffffffff


	//   ....[33]....
        /*0238*/ 	.word	0xffffffff


	//   ....[34]....
        /*023c*/ 	.word	0xffffffff


	//   ....[35]....
        /*0240*/ 	.word	0xffffffff


	//   ....[36]....
        /*0244*/ 	.word	0xffffffff


	//   ....[37]....
        /*0248*/ 	.word	0xffffffff


	//   ....[38]....
        /*024c*/ 	.word	0xffffffff


	//   ....[39]....
        /*0250*/ 	.word	0xffffffff


	//   ....[40]....
        /*0254*/ 	.word	0xffffffff


	//   ....[41]....
        /*0258*/ 	.word	0xffffffff


	//   ....[42]....
        /*025c*/ 	.word	0xffffffff


	//   ....[43]....
        /*0260*/ 	.word	0xffffffff


	//   ....[44]....
        /*0264*/ 	.word	0xffffffff


	//   ....[45]....
        /*0268*/ 	.word	0xffffffff


	//   ....[46]....
        /*026c*/ 	.word	0xffffffff


	//   ....[47]....
        /*0270*/ 	.word	0xffffffff


	//   ....[48]....
        /*0274*/ 	.word	0xffffffff


	//   ....[49]....
        /*0278*/ 	.word	0xffffffff


	//   ....[50]....
        /*027c*/ 	.word	0xffffffff


	//   ....[51]....
        /*0280*/ 	.word	0xffffffff


	//   ....[52]....
        /*0284*/ 	.word	0xffffffff


	//   ....[53]....
        /*0288*/ 	.word	0xffffffff


	//   ....[54]....
        /*028c*/ 	.word	0xffffffff


	//   ....[55]....
        /*0290*/ 	.word	0xffffffff


	//   ....[56]....
        /*0294*/ 	.word	0xffffffff


	//   ....[57]....
        /*0298*/ 	.word	0xffffffff


	//   ....[58]....
        /*029c*/ 	.word	0xffffffff


	//   ....[59]....
        /*02a0*/ 	.word	0xffffffff


	//   ....[60]....
        /*02a4*/ 	.word	0xffffffff


	//   ....[61]....
        /*02a8*/ 	.word	0xffffffff


	//   ....[62]....
        /*02ac*/ 	.word	0xffffffff


	//   ....[63]....
        /*02b0*/ 	.word	0xffffffff


	//   ....[64]....
        /*02b4*/ 	.word	0xffffffff


	//   ....[65]....
        /*02b8*/ 	.word	0xffffffff


	//   ....[66]....
        /*02bc*/ 	.word	0xffffffff


	//   ....[67]....
        /*02c0*/ 	.word	0xffffffff


	//   ....[68]....
        /*02c4*/ 	.word	0xffffffff


	//   ....[69]....
        /*02c8*/ 	.word	0xffffffff


	//   ....[70]....
        /*02cc*/ 	.word	0xffffffff


	//   ....[71]....
        /*02d0*/ 	.word	0xffffffff


	//   ....[72]....
        /*02d4*/ 	.word	0xffffffff


	//   ....[73]....
        /*02d8*/ 	.word	0xffffffff


	//   ....[74]....
        /*02dc*/ 	.word	0xffffffff


	//   ....[75]....
        /*02e0*/ 	.word	0xffffffff


	//   ....[76]....
        /*02e4*/ 	.word	0xffffffff


	//   ....[77]....
        /*02e8*/ 	.word	0xffffffff


	//   ....[78]....
        /*02ec*/ 	.word	0xffffffff


	//   ....[79]....
        /*02f0*/ 	.word	0xffffffff


	//   ....[80]....
        /*02f4*/ 	.word	0xffffffff


	//   ....[81]....
        /*02f8*/ 	.word	0xffffffff


	//   ....[82]....
        /*02fc*/ 	.word	0xffffffff


	//   ....[83]....
        /*0300*/ 	.word	0xffffffff


	//   ....[84]....
        /*0304*/ 	.word	0xffffffff


	//   ....[85]....
        /*0308*/ 	.word	0xffffffff


	//   ....[86]....
        /*030c*/ 	.word	0xffffffff


	//   ....[87]....
        /*0310*/ 	.word	0xffffffff


	//   ....[88]....
        /*0314*/ 	.word	0xffffffff


	//   ....[89]....
        /*0318*/ 	.word	0xffffffff


	//   ....[90]....
        /*031c*/ 	.word	0xffffffff


	//   ....[91]....
        /*0320*/ 	.word	0xffffffff


	//   ....[92]....
        /*0324*/ 	.word	0xffffffff


	//   ....[93]....
        /*0328*/ 	.word	0xffffffff


	//   ....[94]....
        /*032c*/ 	.word	0xffffffff


	//   ....[95]....
        /*0330*/ 	.word	0xffffffff


	//   ....[96]....
        /*0334*/ 	.word	0xffffffff


	//   ....[97]....
        /*0338*/ 	.word	0xffffffff


	//   ....[98]....
        /*033c*/ 	.word	0xffffffff


	//   ....[99]....
        /*0340*/ 	.word	0xffffffff


	//   ....[100]....
        /*0344*/ 	.word	0xffffffff


	//   ....[101]....
        /*0348*/ 	.word	0xffffffff


	//   ....[102]....
        /*034c*/ 	.word	0xffffffff


	//   ....[103]....
        /*0350*/ 	.word	0xffffffff


	//   ....[104]....
        /*0354*/ 	.word	0xffffffff


	//   ....[105]....
        /*0358*/ 	.word	0xffffffff


	//   ....[106]....
        /*035c*/ 	.word	0xffffffff


	//   ....[107]....
        /*0360*/ 	.word	0xffffffff


	//   ....[108]....
        /*0364*/ 	.word	0xffffffff


	//   ....[109]....
        /*0368*/ 	.word	0xffffffff


	//   ....[110]....
        /*036c*/ 	.word	0xffffffff


	//   ....[111]....
        /*0370*/ 	.word	0xffffffff


	//   ....[112]....
        /*0374*/ 	.word	0xffffffff


	//   ....[113]....
        /*0378*/ 	.word	0xffffffff


	//   ....[114]....
        /*037c*/ 	.word	0xffffffff


	//   ....[115]....
        /*0380*/ 	.word	0xffffffff


	//   ....[116]....
        /*0384*/ 	.word	0xffffffff


	//   ....[117]....
        /*0388*/ 	.word	0xffffffff


	//   ....[118]....
        /*038c*/ 	.word	0xffffffff


	//   ....[119]....
        /*0390*/ 	.word	0xffffffff


	//   ....[120]....
        /*0394*/ 	.word	0xffffffff


	//   ....[121]....
        /*0398*/ 	.word	0xffffffff


	//   ....[122]....
        /*039c*/ 	.word	0xffffffff


	//   ....[123]....
        /*03a0*/ 	.word	0xffffffff


	//   ....[124]....
        /*03a4*/ 	.word	0xffffffff


	//   ....[125]....
        /*03a8*/ 	.word	0xffffffff


	//   ....[126]....
        /*03ac*/ 	.word	0xffffffff


	//   ....[127]....
        /*03b0*/ 	.word	0xffffffff


	//   ....[128]....
        /*03b4*/ 	.word	0xffffffff


	//   ....[129]....
        /*03b8*/ 	.word	0xffffffff


	//   ....[130]....
        /*03bc*/ 	.word	0xffffffff


	//   ....[131]....
        /*03c0*/ 	.word	0xffffffff


	//   ....[132]....
        /*03c4*/ 	.word	0xffffffff


	//   ....[133]....
        /*03c8*/ 	.word	0xffffffff


	//   ....[134]....
        /*03cc*/ 	.word	0xffffffff


	//   ....[135]....
        /*03d0*/ 	.word	0xffffffff


	//   ....[136]....
        /*03d4*/ 	.word	0xffffffff


	//   ....[137]....
        /*03d8*/ 	.word	0xffffffff


	//   ....[138]....
        /*03dc*/ 	.word	0xffffffff


	//   ....[139]....
        /*03e0*/ 	.word	0xffffffff


	//   ....[140]....
        /*03e4*/ 	.word	0xffffffff


	//   ....[141]....
        /*03e8*/ 	.word	0xffffffff


	//   ....[142]....
        /*03ec*/ 	.word	0xffffffff


	//   ....[143]....
        /*03f0*/ 	.word	0xffffffff


	//   ....[144]....
        /*03f4*/ 	.word	0xffffffff


	//   ....[145]....
        /*03f8*/ 	.word	0xffffffff


	//   ....[146]....
        /*03fc*/ 	.word	0xffffffff


	//   ....[147]....
        /*0400*/ 	.word	0xffffffff


	//   ....[148]....
        /*0404*/ 	.word	0xffffffff


	//   ....[149]....
        /*0408*/ 	.word	0xffffffff


	//   ....[150]....
        /*040c*/ 	.word	0xffffffff


	//   ....[151]....
        /*0410*/ 	.word	0xffffffff


	//   ....[152]....
        /*0414*/ 	.word	0xffffffff


	//   ....[153]....
        /*0418*/ 	.word	0xffffffff


	//   ....[154]....
        /*041c*/ 	.word	0xffffffff


	//   ....[155]....
        /*0420*/ 	.word	0xffffffff


	//   ....[156]....
        /*0424*/ 	.word	0xffffffff


	//   ....[157]....
        /*0428*/ 	.word	0xffffffff


	//   ....[158]....
        /*042c*/ 	.word	0xffffffff


	//   ....[159]....
        /*0430*/ 	.word	0xffffffff


	//   ....[160]....
        /*0434*/ 	.word	0xffffffff


	//   ....[161]....
        /*0438*/ 	.word	0xffffffff


	//   ....[162]....
        /*043c*/ 	.word	0xffffffff


	//   ....[163]....
        /*0440*/ 	.word	0xffffffff


	//   ....[164]....
        /*0444*/ 	.word	0xffffffff


	//   ....[165]....
        /*0448*/ 	.word	0xffffffff


	//   ....[166]....
        /*044c*/ 	.word	0xffffffff


	//   ....[167]....
        /*0450*/ 	.word	0xffffffff


	//   ....[168]....
        /*0454*/ 	.word	0xffffffff


	//   ....[169]....
        /*0458*/ 	.word	0xffffffff


	//   ....[170]....
        /*045c*/ 	.word	0xffffffff


	//   ....[171]....
        /*0460*/ 	.word	0xffffffff


	//   ....[172]....
        /*0464*/ 	.word	0xffffffff


	//   ....[173]....
        /*0468*/ 	.word	0xffffffff


	//   ....[174]....
        /*046c*/ 	.word	0xffffffff


	//   ....[175]....
        /*0470*/ 	.word	0xffffffff


	//   ....[176]....
        /*0474*/ 	.word	0xffffffff


	//   ....[177]....
        /*0478*/ 	.word	0xffffffff


	//   ....[178]....
        /*047c*/ 	.word	0xffffffff


	//   ....[179]....
        /*0480*/ 	.word	0xffffffff


	//   ....[180]....
        /*0484*/ 	.word	0xffffffff


	//   ....[181]....
        /*0488*/ 	.word	0x0500000f


	//   ....[182]....
        /*048c*/ 	.word	0x0500000f


	//   ....[183]....
        /*0490*/ 	.word	0x0500000f


	//   ....[184]....
        /*0494*/ 	.word	0x0500000f


	//   ....[185]....
        /*0498*/ 	.word	0x0500000f


	//   ....[186]....
        /*049c*/ 	.word	0x0500000f


	//   ....[187]....
        /*04a0*/ 	.word	0x0500000f


	//   ....[188]....
        /*04a4*/ 	.word	0x0500000f


	//   ....[189]....
        /*04a8*/ 	.word	0x0500000f


	//   ....[190]....
        /*04ac*/ 	.word	0x0500000f


	//   ....[191]....
        /*04b0*/ 	.word	0x0500000f


	//   ....[192]....
        /*04b4*/ 	.word	0x0500000f


	//   ....[193]....
        /*04b8*/ 	.word	0x0500000f


	//   ....[194]....
        /*04bc*/ 	.word	0x0500000f


	//   ....[195]....
        /*04c0*/ 	.word	0x0500000f


	//   ....[196]....
        /*04c4*/ 	.word	0x0500000f


	//   ....[197]....
        /*04c8*/ 	.word	0x0500000f


	//   ....[198]....
        /*04cc*/ 	.word	0x0500000f


	//   ....[199]....
        /*04d0*/ 	.word	0x0500000f


	//   ....[200]....
        /*04d4*/ 	.word	0x0500000f


	//   ....[201]....
        /*04d8*/ 	.word	0x0500000f


	//   ....[202]....
        /*04dc*/ 	.word	0x0500000f


	//   ....[203]....
        /*04e0*/ 	.word	0x0500000f


	//   ....[204]....
        /*04e4*/ 	.word	0x0500000f


	//   ....[205]....
        /*04e8*/ 	.word	0x0500000f


	//   ....[206]....
        /*04ec*/ 	.word	0x0500000f


	//   ....[207]....
        /*04f0*/ 	.word	0x0500000f


	//   ....[208]....
        /*04f4*/ 	.word	0x0500000f


	//   ....[209]....
        /*04f8*/ 	.word	0x0500000f


	//   ....[210]....
        /*04fc*/ 	.word	0x0500000f


	//   ....[211]....
        /*0500*/ 	.word	0x0500000f


	//   ....[212]....
        /*0504*/ 	.word	0x0500000f


	//   ....[213]....
        /*0508*/ 	.word	0x0500000f


	//   ....[214]....
        /*050c*/ 	.word	0x0500000f


	//   ....[215]....
        /*0510*/ 	.word	0x0500000f


	//   ....[216]....
        /*0514*/ 	.word	0x0500000f


	//   ....[217]....
        /*0518*/ 	.word	0x0500000f


	//   ....[218]....
        /*051c*/ 	.word	0x0500000f


	//   ....[219]....
        /*0520*/ 	.word	0x0500000f


	//   ....[220]....
        /*0524*/ 	.word	0x0500000f


	//   ....[221]....
        /*0528*/ 	.word	0x0500000f


	//   ....[222]....
        /*052c*/ 	.word	0x0500000f


	//   ....[223]....
        /*0530*/ 	.word	0x0500000f


	//   ....[224]....
        /*0534*/ 	.word	0x0500000f


	//   ....[225]....
        /*0538*/ 	.word	0x0500000f


	//   ....[226]....
        /*053c*/ 	.word	0x0500000f


	//   ....[227]....
        /*0540*/ 	.word	0x0500000f


	//   ....[228]....
        /*0544*/ 	.word	0x0500000f


	//   ....[229]....
        /*0548*/ 	.word	0x0500000f


	//   ....[230]....
        /*054c*/ 	.word	0x0500000f


	//   ....[231]....
        /*0550*/ 	.word	0x0500000f


	//   ....[232]....
        /*0554*/ 	.word	0x0500000f


	//   ....[233]....
        /*0558*/ 	.word	0x0500000f


	//   ....[234]....
        /*055c*/ 	.word	0x0500000f


	//   ....[235]....
        /*0560*/ 	.word	0x0500000f


	//   ....[236]....
        /*0564*/ 	.word	0x0500000f


	//   ....[237]....
        /*0568*/ 	.word	0x0500000f


	//   ....[238]....
        /*056c*/ 	.word	0x0500000f


	//   ....[239]....
        /*0570*/ 	.word	0x0500000f


	//   ....[240]....
        /*0574*/ 	.word	0x0500000f


	//   ....[241]....
        /*0578*/ 	.word	0x0500000f


	//   ....[242]....
        /*057c*/ 	.word	0x0500000f


	//   ....[243]....
        /*0580*/ 	.word	0x0500000f


	//   ....[244]....
        /*0584*/ 	.word	0x0500000f


	//   ....[245]....
        /*0588*/ 	.word	0x0500000f


	//   ....[246]....
        /*058c*/ 	.word	0x0500000f


	//   ....[247]....
        /*0590*/ 	.word	0x0500000f


	//   ....[248]....
        /*0594*/ 	.word	0x0500000f


	//   ....[249]....
        /*0598*/ 	.word	0x0500000f


	//   ....[250]....
        /*059c*/ 	.word	0x0500000f


	//   ....[251]....
        /*05a0*/ 	.word	0x0500000f


	//   ....[252]....
        /*05a4*/ 	.word	0x0500000f


	//   ....[253]....
        /*05a8*/ 	.word	0x0500000f


	//   ....[254]....
        /*05ac*/ 	.word	0x0500000f


	//   ....[255]....
        /*05b0*/ 	.word	0x0500000f


	//   ....[0]....
        /*05b4*/ 	.word	0x0500000f


	//   ....[1]....
        /*05b8*/ 	.word	0x0500000f


	//   ....[2]....
        /*05bc*/ 	.word	0x0500000f


	//   ....[3]....
        /*05c0*/ 	.word	0x0500000f


	//   ....[4]....
        /*05c4*/ 	.word	0x0500000f


	//   ....[5]....
        /*05c8*/ 	.word	0x0500000f


	//   ....[6]....
        /*05cc*/ 	.word	0x0500000f


	//   ....[7]....
        /*05d0*/ 	.word	0x0500000f


	//   ....[8]....
        /*05d4*/ 	.word	0x0500000f


	//   ....[9]....
        /*05d8*/ 	.word	0x0500000f


	//   ....[10]....
        /*05dc*/ 	.word	0x0500000f


	//   ....[11]....
        /*05e0*/ 	.word	0x0500000f


	//   ....[12]....
        /*05e4*/ 	.word	0x0500000f


	//   ....[13]....
        /*05e8*/ 	.word	0x0500000f


	//   ....[14]....
        /*05ec*/ 	.word	0x0500000f


	//   ....[15]....
        /*05f0*/ 	.word	0x0500000f


	//   ....[16]....
        /*05f4*/ 	.word	0x0500000f


	//   ....[17]....
        /*05f8*/ 	.word	0x0500000f


	//   ....[18]....
        /*05fc*/ 	.word	0x0500000f


	//   ....[19]....
        /*0600*/ 	.word	0x0500000f


	//   ....[20]....
        /*0604*/ 	.word	0x0500000f


	//   ....[21]....
        /*0608*/ 	.word	0x0500000f


	//   ....[22]....
        /*060c*/ 	.word	0x0500000f


	//   ....[23]....
        /*0610*/ 	.word	0x0500000f


	//   ....[24]....
        /*0614*/ 	.word	0x0500000f


	//   ....[25]....
        /*0618*/ 	.word	0x0500000f


	//   ....[26]....
        /*061c*/ 	.word	0x0500000f


	//   ....[27]....
        /*0620*/ 	.word	0x0500000f


	//   ....[28]....
        /*0624*/ 	.word	0x0500000f


	//   ....[29]....
        /*0628*/ 	.word	0x0500000f


	//   ....[30]....
        /*062c*/ 	.word	0x0500000f


	//   ....[31]....
        /*0630*/ 	.word	0x0500000f


	//   ....[32]....
        /*0634*/ 	.word	0x0500000f


	//----- nvinfo : EIATTR_COOP_GROUP_INSTR_OFFSETS
	.align		4
.L_1489:
        /*0638*/ 	.byte	0x04, 0x28
        /*063a*/ 	.short	(.L_1491 - .L_1490)


	//   ....[0]....
.L_1490:
        /*063c*/ 	.word	0x00000080


	//   ....[1]....
        /*0640*/ 	.word	0x00000090


	//   ....[2]....
        /*0644*/ 	.word	0x000002d0


	//   ....[3]....
        /*0648*/ 	.word	0x00000430


	//   ....[4]....
        /*064c*/ 	.word	0x00000550


	//   ....[5]....
        /*0650*/ 	.word	0x000006b0


	//   ....[6]....
        /*0654*/ 	.word	0x00001c80


	//   ....[7]....
        /*0658*/ 	.word	0x000023a0


	//   ....[8]....
        /*065c*/ 	.word	0x00003730


	//   ....[9]....
        /*0660*/ 	.word	0x00004150


	//   ....[10]....
        /*0664*/ 	.word	0x00004260


	//   ....[11]....
        /*0668*/ 	.word	0x00004a20


	//   ....[12]....
        /*066c*/ 	.word	0x00004a80


	//   ....[13]....
        /*0670*/ 	.word	0x000061a0


	//   ....[14]....
        /*0674*/ 	.word	0x00006ae0


	//   ....[15]....
        /*0678*/ 	.word	0x000076c0


	//   ....[16]....
        /*067c*/ 	.word	0x000077c0


	//   ....[17]....
        /*0680*/ 	.word	0x00008000


	//   ....[18]....
        /*0684*/ 	.word	0x00008080


	//   ....[19]....
        /*0688*/ 	.word	0x0000a4d0


	//   ....[20]....
        /*068c*/ 	.word	0x0000a4f0


	//   ....[21]....
        /*0690*/ 	.word	0x0000a520


	//   ....[22]....
        /*0694*/ 	.word	0x0000a530


	//   ....[23]....
        /*0698*/ 	.word	0x0000bfd0


	//   ....[24]....
        /*069c*/ 	.word	0x0000c910


	//   ....[25]....
        /*06a0*/ 	.word	0x0000d4f0


	//   ....[26]....
        /*06a4*/ 	.word	0x0000d5f0


	//   ....[27]....
        /*06a8*/ 	.word	0x0000de50


	//   ....[28]....
        /*06ac*/ 	.word	0x0000dec0


	//   ....[29]....
        /*06b0*/ 	.word	0x0000ee00


	//   ....[30]....
        /*06b4*/ 	.word	0x0000ee30


	//   ....[31]....
        /*06b8*/ 	.word	0x0000eed0


	//   ....[32]....
        /*06bc*/ 	.word	0x0000eef0


	//   ....[33]....
        /*06c0*/ 	.word	0x0000fdf0


	//   ....[34]....
        /*06c4*/ 	.word	0x0000fe00


	//   ....[35]....
        /*06c8*/ 	.word	0x0000fe10


	//   ....[36]....
        /*06cc*/ 	.word	0x0000fe50


	//   ....[37]....
        /*06d0*/ 	.word	0x00010470


	//   ....[38]....
        /*06d4*/ 	.word	0x000104b0


	//   ....[39]....
        /*06d8*/ 	.word	0x000104d0


	//   ....[40]....
        /*06dc*/ 	.word	0x00010510


	//   ....[41]....
        /*06e0*/ 	.word	0x00010530


	//   ....[42]....
        /*06e4*/ 	.word	0x00010540


	//   ....[43]....
        /*06e8*/ 	.word	0x00010560


	//   ....[44]....
        /*06ec*/ 	.word	0x00010580


	//   ....[45]....
        /*06f0*/ 	.word	0x00010990


	//   ....[46]....
        /*06f4*/ 	.word	0x000109c0


	//   ....[47]....
        /*06f8*/ 	.word	0x00010c00


	//   ....[48]....
        /*06fc*/ 	.word	0x00010c10


	//   ....[49]....
        /*0700*/ 	.word	0x00011760


	//   ....[50]....
        /*0704*/ 	.word	0x00011790


	//   ....[51]....
        /*0708*/ 	.word	0x000117d0


	//   ....[52]....
        /*070c*/ 	.word	0x00011800


	//   ....[53]....
        /*0710*/ 	.word	0x00011810


	//   ....[54]....
        /*0714*/ 	.word	0x00011820


	//   ....[55]....
        /*0718*/ 	.word	0x00011830


	//   ....[56]....
        /*071c*/ 	.word	0x00011850


	//   ....[57]....
        /*0720*/ 	.word	0x000119c0


	//   ....[58]....
        /*0724*/ 	.word	0x00011bc0


	//   ....[59]....
        /*0728*/ 	.word	0x00011bf0


	//   ....[60]....
        /*072c*/ 	.word	0x00011c20


	//   ....[61]....
        /*0730*/ 	.word	0x00011c50


	//   ....[62]....
        /*0734*/ 	.word	0x00011c80


	//   ....[63]....
        /*0738*/ 	.word	0x00011cb0


	//   ....[64]....
        /*073c*/ 	.word	0x00011e10


	//   ....[65]....
        /*0740*/ 	.word	0x00011e40


	//   ....[66]....
        /*0744*/ 	.word	0x00011e70


	//   ....[67]....
        /*0748*/ 	.word	0x00011ea0


	//   ....[68]....
        /*074c*/ 	.word	0x00011ed0


	//   ....[69]....
        /*0750*/ 	.word	0x00011f00


	//   ....[70]....
        /*0754*/ 	.word	0x00011f90


	//   ....[71]....
        /*0758*/ 	.word	0x00011fc0


	//   ....[72]....
        /*075c*/ 	.word	0x00011fd0


	//   ....[73]....
        /*0760*/ 	.word	0x00012010


	//   ....[74]....
        /*0764*/ 	.word	0x00014190


	//   ....[75]....
        /*0768*/ 	.word	0x000141b0


	//   ....[76]....
        /*076c*/ 	.word	0x00014240


	//   ....[77]....
        /*0770*/ 	.word	0x00014260


	//   ....[78]....
        /*0774*/ 	.word	0x000142e0


	//   ....[79]....
        /*0778*/ 	.word	0x00014300


	//   ....[80]....
        /*077c*/ 	.word	0x00014380


	//   ....[81]....
        /*0780*/ 	.word	0x000143a0


	//   ....[82]....
        /*0784*/ 	.word	0x00014420


	//   ....[83]....
        /*0788*/ 	.word	0x00014440


	//   ....[84]....
        /*078c*/ 	.word	0x000144c0


	//   ....[85]....
        /*0790*/ 	.word	0x000144e0


	//   ....[86]....
        /*0794*/ 	.word	0x00014560


	//   ....[87]....
        /*0798*/ 	.word	0x00014580


	//   ....[88]....
        /*079c*/ 	.word	0x00014590


	//   ....[89]....
        /*07a0*/ 	.word	0x000145a0


	//   ....[90]....
        /*07a4*/ 	.word	0x00014e50


	//   ....[91]....
        /*07a8*/ 	.word	0x00014e80


	//   ....[92]....
        /*07ac*/ 	.word	0x00014f20


	//   ....[93]....
        /*07b0*/ 	.word	0x00014f40


	//   ....[94]....
        /*07b4*/ 	.word	0x00014fc0


	//   ....[95]....
        /*07b8*/ 	.word	0x00014fe0


	//   ....[96]....
        /*07bc*/ 	.word	0x00015060


	//   ....[97]....
        /*07c0*/ 	.word	0x00015080


	//   ....[98]....
        /*07c4*/ 	.word	0x00015100


	//   ....[99]....
        /*07c8*/ 	.word	0x00015120


	//   ....[100]....
        /*07cc*/ 	.word	0x000151a0


	//   ....[101]....
        /*07d0*/ 	.word	0x000151c0


	//   ....[102]....
        /*07d4*/ 	.word	0x00015240


	//   ....[103]....
        /*07d8*/ 	.word	0x00015260


	//   ....[104]....
        /*07dc*/ 	.word	0x00015270


	//   ....[105]....
        /*07e0*/ 	.word	0x000152e0


	//   ....[106]....
        /*07e4*/ 	.word	0x00015330


	//   ....[107]....
        /*07e8*/ 	.word	0x00015360


	//   ....[108]....
        /*07ec*/ 	.word	0x000153f0


	//   ....[109]....
        /*07f0*/ 	.word	0x00015400


	//   ....[110]....
        /*07f4*/ 	.word	0x00015470


	//   ....[111]....
        /*07f8*/ 	.word	0x00015480


	//   ....[112]....
        /*07fc*/ 	.word	0x000154c0


	//   ....[113]....
        /*0800*/ 	.word	0x000154e0


	//   ....[114]....
        /*0804*/ 	.word	0x00015c20


	//   ....[115]....
        /*0808*/ 	.word	0x00015c50


	//   ....[116]....
        /*080c*/ 	.word	0x00015ca0


	//   ....[117]....
        /*0810*/ 	.word	0x00015cb0


	//   ....[118]....
        /*0814*/ 	.word	0x00015cf0


	//   ....[119]....
        /*0818*/ 	.word	0x00015d00


	//   ....[120]....
        /*081c*/ 	.word	0x00015d40


	//   ....[121]....
        /*0820*/ 	.word	0x00015d50


	//   ....[122]....
        /*0824*/ 	.word	0x00015d90


	//   ....[123]....
        /*0828*/ 	.word	0x00015da0


	//   ....[124]....
        /*082c*/ 	.word	0x00015de0


	//   ....[125]....
        /*0830*/ 	.word	0x00015df0


	//   ....[126]....
        /*0834*/ 	.word	0x00015e30


	//   ....[127]....
        /*0838*/ 	.word	0x00015e40


	//   ....[128]....
        /*083c*/ 	.word	0x00015e50


	//   ....[129]....
        /*0840*/ 	.word	0x00015e90


	//   ....[130]....
        /*0844*/ 	.word	0x00016150


	//   ....[131]....
        /*0848*/ 	.word	0x00016180


	//   ....[132]....
        /*084c*/ 	.word	0x000161e0


	//   ....[133]....
        /*0850*/ 	.word	0x000161f0


	//   ....[134]....
        /*0854*/ 	.word	0x00016240


	//   ....[135]....
        /*0858*/ 	.word	0x00016250


	//   ....[136]....
        /*085c*/ 	.word	0x000162a0


	//   ....[137]....
        /*0860*/ 	.word	0x000162b0


	//   ....[138]....
        /*0864*/ 	.word	0x00016300


	//   ....[139]....
        /*0868*/ 	.word	0x00016310


	//   ....[140]....
        /*086c*/ 	.word	0x00016360


	//   ....[141]....
        /*0870*/ 	.word	0x00016370


	//   ....[142]....
        /*0874*/ 	.word	0x000163c0


	//   ....[143]....
        /*0878*/ 	.word	0x000163d0


	//   ....[144]....
        /*087c*/ 	.word	0x000163e0


	//   ....[145]....
        /*0880*/ 	.word	0x00016420


	//   ....[146]....
        /*0884*/ 	.word	0x000169b0


	//   ....[147]....
        /*0888*/ 	.word	0x000169f0


	//   ....[148]....
        /*088c*/ 	.word	0x00016a20


	//   ....[149]....
        /*0890*/ 	.word	0x00016a30


	//   ....[150]....
        /*0894*/ 	.word	0x00016a40


	//   ....[151]....
        /*0898*/ 	.word	0x00016a50


	//   ....[152]....
        /*089c*/ 	.word	0x00016a70


	//   ....[153]....
        /*08a0*/ 	.word	0x00016ac0


	//   ....[154]....
        /*08a4*/ 	.word	0x00016ae0


	//   ....[155]....
        /*08a8*/ 	.word	0x00016b20


	//   ....[156]....
        /*08ac*/ 	.word	0x00016b40


	//   ....[157]....
        /*08b0*/ 	.word	0x00016b80


	//   ....[158]....
        /*08b4*/ 	.word	0x00016ba0


	//   ....[159]....
        /*08b8*/ 	.word	0x00016bf0


	//   ....[160]....
        /*08bc*/ 	.word	0x00016c20


	//   ....[161]....
        /*08c0*/ 	.word	0x00016c80


	//   ....[162]....
        /*08c4*/ 	.word	0x00017030


	//   ....[163]....
        /*08c8*/ 	.word	0x00017060


	//   ....[164]....
        /*08cc*/ 	.word	0x000170c0


	//   ....[165]....
        /*08d0*/ 	.word	0x000170f0


	//   ....[166]....
        /*08d4*/ 	.word	0x00017120


	//   ....[167]....
        /*08d8*/ 	.word	0x00017150


	//   ....[168]....
        /*08dc*/ 	.word	0x00017180


	//   ....[169]....
        /*08e0*/ 	.word	0x000171b0


	//   ....[170]....
        /*08e4*/ 	.word	0x00017350


	//   ....[171]....
        /*08e8*/ 	.word	0x00017380


	//   ....[172]....
        /*08ec*/ 	.word	0x000173b0


	//   ....[173]....
        /*08f0*/ 	.word	0x000173e0


	//   ....[174]....
        /*08f4*/ 	.word	0x00017410


	//   ....[175]....
        /*08f8*/ 	.word	0x00017440


	//   ....[176]....
        /*08fc*/ 	.word	0x00017500


	//   ....[177]....
        /*0900*/ 	.word	0x00017520


	//   ....[178]....
        /*0904*/ 	.word	0x00017540


	//   ....[179]....
        /*0908*/ 	.word	0x000175a0


	//   ....[180]....
        /*090c*/ 	.word	0x00017fc0


	//   ....[181]....
        /*0910*/ 	.word	0x00018620


	//   ....[182]....
        /*0914*/ 	.word	0x00018710


	//   ....[183]....
        /*0918*/ 	.word	0x000187b0


	//   ....[184]....
        /*091c*/ 	.word	0x00018810


	//   ....[185]....
        /*0920*/ 	.word	0x00018900


	//   ....[186]....
        /*0924*/ 	.word	0x00018970


	//   ....[187]....
        /*0928*/ 	.word	0x00018a60


	//   ....[188]....
        /*092c*/ 	.word	0x00018ad0


	//   ....[189]....
        /*0930*/ 	.word	0x00018bc0


	//   ....[190]....
        /*0934*/ 	.word	0x00018c30


	//   ....[191]....
        /*0938*/ 	.word	0x00018d20


	//   ....[192]....
        /*093c*/ 	.word	0x00018d90


	//   ....[193]....
        /*0940*/ 	.word	0x00018e80


	//   ....[194]....
        /*0944*/ 	.word	0x00018ef0


	//   ....[195]....
        /*0948*/ 	.word	0x00018fe0


	//   ....[196]....
        /*094c*/ 	.word	0x00019050


	//   ....[197]....
        /*0950*/ 	.word	0x000190f0


	//   ....[198]....
        /*0954*/ 	.word	0x000191e0


	//   ....[199]....
        /*0958*/ 	.word	0x00019250


	//   ....[200]....
        /*095c*/ 	.word	0x000192b0


	//   ....[201]....
        /*0960*/ 	.word	0x000193a0


	//   ....[202]....
        /*0964*/ 	.word	0x00019400


	//   ....[203]....
        /*0968*/ 	.word	0x00019500


	//   ....[204]....
        /*096c*/ 	.word	0x00019560


	//   ....[205]....
        /*0970*/ 	.word	0x00019660


	//   ....[206]....
        /*0974*/ 	.word	0x000196c0


	//   ....[207]....
        /*0978*/ 	.word	0x000197c0


	//   ....[208]....
        /*097c*/ 	.word	0x00019820


	//   ....[209]....
        /*0980*/ 	.word	0x00019920


	//   ....[210]....
        /*0984*/ 	.word	0x00019980


	//   ....[211]....
        /*0988*/ 	.word	0x00019a80


	//   ....[212]....
        /*098c*/ 	.word	0x00019ae0


	//   ....[213]....
        /*0990*/ 	.word	0x00019b90


	//   ....[214]....
        /*0994*/ 	.word	0x00019c50


	//   ....[215]....
        /*0998*/ 	.word	0x00019d10


	//   ....[216]....
        /*099c*/ 	.word	0x00019d70


	//   ....[217]....
        /*09a0*/ 	.word	0x00019e70


	//   ....[218]....
        /*09a4*/ 	.word	0x00019ed0


	//   ....[219]....
        /*09a8*/ 	.word	0x00019fa0


	//   ....[220]....
        /*09ac*/ 	.word	0x0001a000


	//   ....[221]....
        /*09b0*/ 	.word	0x0001a0c0


	//   ....[222]....
        /*09b4*/ 	.word	0x0001a200


	//   ....[223]....
        /*09b8*/ 	.word	0x0001a2a0


	//   ....[224]....
        /*09bc*/ 	.word	0x0001a310


	//   ....[225]....
        /*09c0*/ 	.word	0x0001a3c0


	//   ....[226]....
        /*09c4*/ 	.word	0x0001a420


	//   ....[227]....
        /*09c8*/ 	.word	0x0001a4d0


	//   ....[228]....
        /*09cc*/ 	.word	0x0001a530


	//   ....[229]....
        /*09d0*/ 	.word	0x0001a5e0


	//   ....[230]....
        /*09d4*/ 	.word	0x0001a640


	//   ....[231]....
        /*09d8*/ 	.word	0x0001a6f0


	//   ....[232]....
        /*09dc*/ 	.word	0x0001a750


	//   ....[233]....
        /*09e0*/ 	.word	0x0001a800


	//   ....[234]....
        /*09e4*/ 	.word	0x0001a860


	//   ....[235]....
        /*09e8*/ 	.word	0x0001a910


	//   ....[236]....
        /*09ec*/ 	.word	0x0001a970


	//   ....[237]....
        /*09f0*/ 	.word	0x0001aa20


	//   ....[238]....
        /*09f4*/ 	.word	0x0001ab10


	//   ....[239]....
        /*09f8*/ 	.word	0x0001abc0


	//   ....[240]....
        /*09fc*/ 	.word	0x0001ac20


	//   ....[241]....
        /*0a00*/ 	.word	0x0001ace0


	//   ....[242]....
        /*0a04*/ 	.word	0x0001ad40


	//   ....[243]....
        /*0a08*/ 	.word	0x0001ae00


	//   ....[244]....
        /*0a0c*/ 	.word	0x0001ae60


	//   ....[245]....
        /*0a10*/ 	.word	0x0001af20


	//   ....[246]....
        /*0a14*/ 	.word	0x0001af80


	//   ....[247]....
        /*0a18*/ 	.word	0x0001b040


	//   ....[248]....
        /*0a1c*/ 	.word	0x0001b0a0


	//   ....[249]....
        /*0a20*/ 	.word	0x0001b160


	//   ....[250]....
        /*0a24*/ 	.word	0x0001b1c0


	//   ....[251]....
        /*0a28*/ 	.word	0x0001b280


	//   ....[252]....
        /*0a2c*/ 	.word	0x0001b2e0


	//   ....[253]....
        /*0a30*/ 	.word	0x0001b390


	//   ....[254]....
        /*0a34*/ 	.word	0x0001b480


	//   ....[255]....
        /*0a38*/ 	.word	0x0001b520


	//   ....[0]....
        /*0a3c*/ 	.word	0x0001b5c0


	//   ....[1]....
        /*0a40*/ 	.word	0x0001b670


	//   ....[2]....
        /*0a44*/ 	.word	0x0001b6d0


	//   ....[3]....
        /*0a48*/ 	.word	0x0001b790


	//   ....[4]....
        /*0a4c*/ 	.word	0x0001b7f0


	//   ....[5]....
        /*0a50*/ 	.word	0x0001b8b0


	//   ....[6]....
        /*0a54*/ 	.word	0x0001b910


	//   ....[7]....
        /*0a58*/ 	.word	0x0001b9d0


	//   ....[8]....
        /*0a5c*/ 	.word	0x0001ba30


	//   ....[9]....
        /*0a60*/ 	.word	0x0001baf0


	//   ....[10]....
        /*0a64*/ 	.word	0x0001bb50


	//   ....[11]....
        /*0a68*/ 	.word	0x0001bc10


	//   ....[12]....
        /*0a6c*/ 	.word	0x0001bc70


	//   ....[13]....
        /*0a70*/ 	.word	0x0001bd10


	//   ....[14]....
        /*0a74*/ 	.word	0x0001bda0


	//   ....[15]....
        /*0a78*/ 	.word	0x0001be40


	//   ....[16]....
        /*0a7c*/ 	.word	0x0001bfb0


	//   ....[17]....
        /*0a80*/ 	.word	0x0001c020


	//   ....[18]....
        /*0a84*/ 	.word	0x0001c090


	//   ....[19]....
        /*0a88*/ 	.word	0x0001c100


	//   ....[20]....
        /*0a8c*/ 	.word	0x0001c170


	//   ....[21]....
        /*0a90*/ 	.word	0x0001c1f0


	//   ....[22]....
        /*0a94*/ 	.word	0x0001c270


	//   ....[23]....
        /*0a98*/ 	.word	0x0001c300


	//   ....[24]....
        /*0a9c*/ 	.word	0x0001c370


	//   ....[25]....
        /*0aa0*/ 	.word	0x0001c3e0


	//   ....[26]....
        /*0aa4*/ 	.word	0x0001c450


	//   ....[27]....
        /*0aa8*/ 	.word	0x0001c4d0


	//   ....[28]....
        /*0aac*/ 	.word	0x0001c540


	//   ....[29]....
        /*0ab0*/ 	.word	0x0001c5f0


	//   ....[30]....
        /*0ab4*/ 	.word	0x0001c640


	//   ....[31]....
        /*0ab8*/ 	.word	0x0001c6d0


	//   ....[32]....
        /*0abc*/ 	.word	0x0001c800


	//----- nvinfo : EIATTR_REG_RECONFIG
	.align		4
.L_1491:
        /*0ac0*/ 	.byte	0x01, 0x54
	.zero		2


	//----- nvinfo : EIATTR_SYSCALL_OFFSETS
	.align		4
        /*0ac4*/ 	.byte	0x04, 0x46
        /*0ac6*/ 	.short	(.L_1493 - .L_1492)


	//   ....[0]....
.L_1492:
        /*0ac8*/ 	.word	0x00001e30


	//   ....[1]....
        /*0acc*/ 	.word	0x00013830


	//   ....[2]....
        /*0ad0*/ 	.word	0x00013980


	//   ....[3]....
        /*0ad4*/ 	.word	0x00013a70


	//   ....[4]....
        /*0ad8*/ 	.word	0x00014950


	//----- nvinfo : EIATTR_MBARRIER_INSTR_OFFSETS
	.align		4
.L_1493:
        /*0adc*/ 	.byte	0x04, 0x39
        /*0ade*/ 	.short	(.L_1495 - .L_1494)


	//   ....[0]....
.L_1494:
        /*0ae0*/ 	.word	0x00000180
        /*0ae4*/ 	.word	0x000000ff
        /*0ae8*/ 	.word	0x00016800
        /*0aec*/ 	.short	0x0100
        /*0aee*/ 	.byte	0x08
	.zero		1


	//   ....[1]....
        /*0af0*/ 	.word	0x00000190
        /*0af4*/ 	.word	0x000000ff
        /*0af8*/ 	.word	0x00016820
        /*0afc*/ 	.short	0x0100
        /*0afe*/ 	.byte	0x08
	.zero		1


	//   ....[2]....
        /*0b00*/ 	.word	0x00000280
        /*0b04*/ 	.word	0x000000ff
        /*0b08*/ 	.word	0x00016830
        /*0b0c*/ 	.short	0x0100
        /*0b0e*/ 	.byte	0x08
	.zero		1


	//   ....[3]....
        /*0b10*/ 	.word	0x00000290
        /*0b14*/ 	.word	0x000000ff
        /*0b18*/ 	.word	0x00016840
        /*0b1c*/ 	.short	0x0100
        /*0b1e*/ 	.byte	0x08
	.zero		1


	//   ....[4]....
        /*0b20*/ 	.word	0x000002a0
        /*0b24*/ 	.word	0x000000ff
        /*0b28*/ 	.word	0x00016838
        /*0b2c*/ 	.short	0x0100
        /*0b2e*/ 	.byte	0x08
	.zero		1


	//   ....[5]....
        /*0b30*/ 	.word	0x000002b0
        /*0b34*/ 	.word	0x000000ff
        /*0b38*/ 	.word	0x00016848
        /*0b3c*/ 	.short	0x0100
        /*0b3e*/ 	.byte	0x08
	.zero		1


	//   ....[6]....
        /*0b40*/ 	.word	0x000003e0
        /*0b44*/ 	.word	0x000000ff
        /*0b48*/ 	.word	0x00016850
        /*0b4c*/ 	.short	0x0100
        /*0b4e*/ 	.byte	0x08
	.zero		1


	//   ....[7]....
        /*0b50*/ 	.word	0x000003f0
        /*0b54*/ 	.word	0x000000ff
        /*0b58*/ 	.word	0x00016860
        /*0b5c*/ 	.short	0x0100
        /*0b5e*/ 	.byte	0x08
	.zero		1


	//   ....[8]....
        /*0b60*/ 	.word	0x00000400
        /*0b64*/ 	.word	0x000000ff
        /*0b68*/ 	.word	0x00016858
        /*0b6c*/ 	.short	0x0100
        /*0b6e*/ 	.byte	0x08
	.zero		1


	//   ....[9]....
        /*0b70*/ 	.word	0x00000410
        /*0b74*/ 	.word	0x000000ff
        /*0b78*/ 	.word	0x00016868
        /*0b7c*/ 	.short	0x0100
        /*0b7e*/ 	.byte	0x08
	.zero		1


	//   ....[10]....
        /*0b80*/ 	.word	0x00000500
        /*0b84*/ 	.word	0x000000ff
        /*0b88*/ 	.word	0x00016870
        /*0b8c*/ 	.short	0x0100
        /*0b8e*/ 	.byte	0x06
	.zero		1


	//   ....[11]....
        /*0b90*/ 	.word	0x00000510
        /*0b94*/ 	.word	0x000000ff
        /*0b98*/ 	.word	0x00016880
        /*0b9c*/ 	.short	0x0100
        /*0b9e*/ 	.byte	0x06
	.zero		1


	//   ....[12]....
        /*0ba0*/ 	.word	0x00000520
        /*0ba4*/ 	.word	0x000000ff
        /*0ba8*/ 	.word	0x00016878
        /*0bac*/ 	.short	0x0100
        /*0bae*/ 	.byte	0x06
	.zero		1


	//   ....[13]....
        /*0bb0*/ 	.word	0x00000530
        /*0bb4*/ 	.word	0x000000ff
        /*0bb8*/ 	.word	0x00016888
        /*0bbc*/ 	.short	0x0100
        /*0bbe*/ 	.byte	0x06
	.zero		1


	//   ....[14]....
        /*0bc0*/ 	.word	0x00000660
        /*0bc4*/ 	.word	0x000000ff
        /*0bc8*/ 	.word	0x00016890
        /*0bcc*/ 	.short	0x0100
        /*0bce*/ 	.byte	0x08
	.zero		1


	//   ....[15]....
        /*0bd0*/ 	.word	0x00000670
        /*0bd4*/ 	.word	0x000000ff
        /*0bd8*/ 	.word	0x000168a0
        /*0bdc*/ 	.short	0x0100
        /*0bde*/ 	.byte	0x08
	.zero		1


	//   ....[16]....
        /*0be0*/ 	.word	0x00000680
        /*0be4*/ 	.word	0x000000ff
        /*0be8*/ 	.word	0x00016898
        /*0bec*/ 	.short	0x0100
        /*0bee*/ 	.byte	0x08
	.zero		1


	//   ....[17]....
        /*0bf0*/ 	.word	0x00000690
        /*0bf4*/ 	.word	0x000000ff
        /*0bf8*/ 	.word	0x000168a8
        /*0bfc*/ 	.short	0x0100
        /*0bfe*/ 	.byte	0x08
	.zero		1


	//   ....[18]....
        /*0c00*/ 	.word	0x000007d0
        /*0c04*/ 	.word	0x000000ff
        /*0c08*/ 	.word	0x000168b0
        /*0c0c*/ 	.short	0x0100
        /*0c0e*/ 	.byte	0x08
	.zero		1


	//   ....[19]....
        /*0c10*/ 	.word	0x000007e0
        /*0c14*/ 	.word	0x000000ff
        /*0c18*/ 	.word	0x000168c0
        /*0c1c*/ 	.short	0x0100
        /*0c1e*/ 	.byte	0x08
	.zero		1


	//   ....[20]....
        /*0c20*/ 	.word	0x000007f0
        /*0c24*/ 	.word	0x000000ff
        /*0c28*/ 	.word	0x000168b8
        /*0c2c*/ 	.short	0x0100
        /*0c2e*/ 	.byte	0x08
	.zero		1


	//   ....[21]....
        /*0c30*/ 	.word	0x00000800
        /*0c34*/ 	.word	0x000000ff
        /*0c38*/ 	.word	0x000168c8
        /*0c3c*/ 	.short	0x0100
        /*0c3e*/ 	.byte	0x08
	.zero		1


	//   ....[22]....
        /*0c40*/ 	.word	0x00001eb0
        /*0c44*/ 	.word	0x000000ff
        /*0c48*/ 	.word	0x00016800
        /*0c4c*/ 	.short	0x010a
        /*0c4e*/ 	.byte	0x2d
	.zero		1


	//   ....[23]....
        /*0c50*/ 	.word	0x00001f30
        /*0c54*/ 	.word	0x0000005b
        /*0c58*/ 	.word	0x00016830
        /*0c5c*/ 	.short	0x010a
        /*0c5e*/ 	.byte	0x3f
	.zero		1


	//   ....[24]....
        /*0c60*/ 	.word	0x00001f70
        /*0c64*/ 	.word	0x0000005b
        /*0c68*/ 	.word	0x00016830
        /*0c6c*/ 	.short	0x010a
        /*0c6e*/ 	.byte	0x3f
	.zero		1


	//   ....[25]....
        /*0c70*/ 	.word	0x00002710
        /*0c74*/ 	.word	0x000000ff
        /*0c78*/ 	.word	0x00000000
        /*0c7c*/ 	.short	0x0101
        /*0c7e*/ 	.byte	0x06
	.zero		1


	//   ....[26]....
        /*0c80*/ 	.word	0x000059c0
        /*0c84*/ 	.word	0x000000ff
        /*0c88*/ 	.word	0x00016830
        /*0c8c*/ 	.short	0x010a
        /*0c8e*/ 	.byte	0x06
	.zero		1


	//   ....[27]....
        /*0c90*/ 	.word	0x00005a00
        /*0c94*/ 	.word	0x000000ff
        /*0c98*/ 	.word	0x00016830
        /*0c9c*/ 	.short	0x010a
        /*0c9e*/ 	.byte	0x06
	.zero		1


	//   ....[28]....
        /*0ca0*/ 	.word	0x00005c30
        /*0ca4*/ 	.word	0x000000ff
        /*0ca8*/ 	.word	0x00016850
        /*0cac*/ 	.short	0x010a
        /*0cae*/ 	.byte	0x06
	.zero		1


	//   ....[29]....
        /*0cb0*/ 	.word	0x00005c70
        /*0cb4*/ 	.word	0x000000ff
        /*0cb8*/ 	.word	0x00016850
        /*0cbc*/ 	.short	0x010a
        /*0cbe*/ 	.byte	0x06
	.zero		1


	//   ....[30]....
        /*0cc0*/ 	.word	0x000064f0
        /*0cc4*/ 	.word	0x000000ff
        /*0cc8*/ 	.word	0x00000000
        /*0ccc*/ 	.short	0x0101
        /*0cce*/ 	.byte	0x06
	.zero		1


	//   ....[31]....
        /*0cd0*/ 	.word	0x00008b40
        /*0cd4*/ 	.word	0x000000ff
        /*0cd8*/ 	.word	0x00000000
        /*0cdc*/ 	.short	0x0101
        /*0cde*/ 	.byte	0x06
	.zero		1


	//   ....[32]....
        /*0ce0*/ 	.word	0x00009290
        /*0ce4*/ 	.word	0x000000ff
        /*0ce8*/ 	.word	0x00016830
        /*0cec*/ 	.short	0x010a
        /*0cee*/ 	.byte	0x06
	.zero		1


	//   ....[33]....
        /*0cf0*/ 	.word	0x000092d0
        /*0cf4*/ 	.word	0x000000ff
        /*0cf8*/ 	.word	0x00016830
        /*0cfc*/ 	.short	0x010a
        /*0cfe*/ 	.byte	0x06
	.zero		1


	//   ....[34]....
        /*0d00*/ 	.word	0x00009500
        /*0d04*/ 	.word	0x000000ff
        /*0d08*/ 	.word	0x00016850
        /*0d0c*/ 	.short	0x010a
        /*0d0e*/ 	.byte	0x06
	.zero		1


	//   ....[35]....
        /*0d10*/ 	.word	0x00009540
        /*0d14*/ 	.word	0x000000ff
        /*0d18*/ 	.word	0x00016850
        /*0d1c*/ 	.short	0x010a
        /*0d1e*/ 	.byte	0x06
	.zero		1


	//   ....[36]....
        /*0d20*/ 	.word	0x00009d40
        /*0d24*/ 	.word	0x000000ff
        /*0d28*/ 	.word	0x00000000
        /*0d2c*/ 	.short	0x0101
        /*0d2e*/ 	.byte	0x06
	.zero		1


	//   ....[37]....
        /*0d30*/ 	.word	0x0000b310
        /*0d34*/ 	.word	0x000000ff
        /*0d38*/ 	.word	0x00000000
        /*0d3c*/ 	.short	0x0101
        /*0d3e*/ 	.byte	0x06
	.zero		1


	//   ....[38]....
        /*0d40*/ 	.word	0x0000b820
        /*0d44*/ 	.word	0x000000ff
        /*0d48*/ 	.word	0x00016830
        /*0d4c*/ 	.short	0x010a
        /*0d4e*/ 	.byte	0x06
	.zero		1


	//   ....[39]....
        /*0d50*/ 	.word	0x0000b860
        /*0d54*/ 	.word	0x000000ff
        /*0d58*/ 	.word	0x00016830
        /*0d5c*/ 	.short	0x010a
        /*0d5e*/ 	.byte	0x06
	.zero		1


	//   ....[40]....
        /*0d60*/ 	.word	0x0000ba60
        /*0d64*/ 	.word	0x000000ff
        /*0d68*/ 	.word	0x00016850
        /*0d6c*/ 	.short	0x010a
        /*0d6e*/ 	.byte	0x06
	.zero		1


	//   ....[41]....
        /*0d70*/ 	.word	0x0000baa0
        /*0d74*/ 	.word	0x000000ff
        /*0d78*/ 	.word	0x00016850
        /*0d7c*/ 	.short	0x010a
        /*0d7e*/ 	.byte	0x06
	.zero		1


	//   ....[42]....
        /*0d80*/ 	.word	0x0000c320
        /*0d84*/ 	.word	0x000000ff
        /*0d88*/ 	.word	0x00000000
        /*0d8c*/ 	.short	0x0101
        /*0d8e*/ 	.byte	0x06
	.zero		1


	//   ....[43]....
        /*0d90*/ 	.word	0x0000e970
        /*0d94*/ 	.word	0x000000ff
        /*0d98*/ 	.word	0x00000000
        /*0d9c*/ 	.short	0x0101
        /*0d9e*/ 	.byte	0x06
	.zero		1


	//   ....[44]....
        /*0da0*/ 	.word	0x0000ed70
        /*0da4*/ 	.word	0x000000ff
        /*0da8*/ 	.word	0x00016850
        /*0dac*/ 	.short	0x010a
        /*0dae*/ 	.byte	0x05
	.zero		1


	//   ....[45]....
        /*0db0*/ 	.word	0x0000edb0
        /*0db4*/ 	.word	0x000000ff
        /*0db8*/ 	.word	0x00016850
        /*0dbc*/ 	.short	0x010a
        /*0dbe*/ 	.byte	0x05
	.zero		1


	//   ....[46]....
        /*0dc0*/ 	.word	0x0000f330
        /*0dc4*/ 	.word	0x000000ff
        /*0dc8*/ 	.word	0x00000000
        /*0dcc*/ 	.short	0x0101
        /*0dce*/ 	.byte	0x04
	.zero		1


	//   ....[47]....
        /*0dd0*/ 	.word	0x00010320
        /*0dd4*/ 	.word	0x00000000
        /*0dd8*/ 	.word	0x00000000
        /*0ddc*/ 	.short	0x0101
        /*0dde*/ 	.byte	0x3f
	.zero		1


	//   ....[48]....
        /*0de0*/ 	.word	0x000109b0
        /*0de4*/ 	.word	0x00000006
        /*0de8*/ 	.word	0x00000000
        /*0dec*/ 	.short	0x0101
        /*0dee*/ 	.byte	0x3f
	.zero		1


	//   ....[49]....
        /*0df0*/ 	.word	0x00013f30
        /*0df4*/ 	.word	0x00000005
        /*0df8*/ 	.word	0x00016840
        /*0dfc*/ 	.short	0x010a
        /*0dfe*/ 	.byte	0x3f
	.zero		1


	//   ....[50]....
        /*0e00*/ 	.word	0x000146a0
        /*0e04*/ 	.word	0x00000005
        /*0e08*/ 	.word	0x00016830
        /*0e0c*/ 	.short	0x0107
        /*0e0e*/ 	.byte	0x3f
	.zero		1


	//   ....[51]....
        /*0e10*/ 	.word	0x00014770
        /*0e14*/ 	.word	0x00000005
        /*0e18*/ 	.word	0x00016830
        /*0e1c*/ 	.short	0x0101
        /*0e1e*/ 	.byte	0x3f
	.zero		1


	//   ....[52]....
        /*0e20*/ 	.word	0x00015580
        /*0e24*/ 	.word	0x00000016
        /*0e28*/ 	.word	0x00016800
        /*0e2c*/ 	.short	0x0107
        /*0e2e*/ 	.byte	0x3f
	.zero		1


	//   ....[53]....
        /*0e30*/ 	.word	0x00015680
        /*0e34*/ 	.word	0x00000016
        /*0e38*/ 	.word	0x00016800
        /*0e3c*/ 	.short	0x0101
        /*0e3e*/ 	.byte	0x3f
	.zero		1


	//   ....[54]....
        /*0e40*/ 	.word	0x000156b0
        /*0e44*/ 	.word	0x00000016
        /*0e48*/ 	.word	0x00016820
        /*0e4c*/ 	.short	0x010a
        /*0e4e*/ 	.byte	0x3f
	.zero		1


	//   ....[55]....
        /*0e50*/ 	.word	0x00015a40
        /*0e54*/ 	.word	0x00000005
        /*0e58*/ 	.word	0x00016840
        /*0e5c*/ 	.short	0x010a
        /*0e5e*/ 	.byte	0x3f
	.zero		1


	//   ....[56]....
        /*0e60*/ 	.word	0x00015f10
        /*0e64*/ 	.word	0x00000005
        /*0e68*/ 	.word	0x00016830
        /*0e6c*/ 	.short	0x0107
        /*0e6e*/ 	.byte	0x3f
	.zero		1


	//   ....[57]....
        /*0e70*/ 	.word	0x00015fd0
        /*0e74*/ 	.word	0x00000005
        /*0e78*/ 	.word	0x00016830
        /*0e7c*/ 	.short	0x0101
        /*0e7e*/ 	.byte	0x3f
	.zero		1


	//   ....[58]....
        /*0e80*/ 	.word	0x00016030
        /*0e84*/ 	.word	0x00000005
        /*0e88*/ 	.word	0x00016860
        /*0e8c*/ 	.short	0x010a
        /*0e8e*/ 	.byte	0x3f
	.zero		1


	//   ....[59]....
        /*0e90*/ 	.word	0x00016510
        /*0e94*/ 	.word	0x00000005
        /*0e98*/ 	.word	0x00016850
        /*0e9c*/ 	.short	0x0107
        /*0e9e*/ 	.byte	0x3f
	.zero		1


	//   ....[60]....
        /*0ea0*/ 	.word	0x00016680
        /*0ea4*/ 	.word	0x00000005
        /*0ea8*/ 	.word	0x00016850
        /*0eac*/ 	.short	0x0101
        /*0eae*/ 	.byte	0x3f
	.zero		1


	//   ....[61]....
        /*0eb0*/ 	.word	0x000168a0
        /*0eb4*/ 	.word	0x00000000
        /*0eb8*/ 	.word	0x00016860
        /*0ebc*/ 	.short	0x010a
        /*0ebe*/ 	.byte	0x3f
	.zero		1


	//   ....[62]....
        /*0ec0*/ 	.word	0x00016d30
        /*0ec4*/ 	.word	0x00000000
        /*0ec8*/ 	.word	0x00016850
        /*0ecc*/ 	.short	0x0107
        /*0ece*/ 	.byte	0x3f
	.zero		1


	//   ....[63]....
        /*0ed0*/ 	.word	0x00016df0
        /*0ed4*/ 	.word	0x00000000
        /*0ed8*/ 	.word	0x00016850
        /*0edc*/ 	.short	0x0101
        /*0ede*/ 	.byte	0x3f
	.zero		1


	//   ....[64]....
        /*0ee0*/ 	.word	0x00017f40
        /*0ee4*/ 	.word	0x00000004
        /*0ee8*/ 	.word	0x00016820
        /*0eec*/ 	.short	0x010a
        /*0eee*/ 	.byte	0x3f
	.zero		1


	//   ....[65]....
        /*0ef0*/ 	.word	0x000180c0
        /*0ef4*/ 	.word	0x00000005
        /*0ef8*/ 	.word	0x00016840
        /*0efc*/ 	.short	0x010a
        /*0efe*/ 	.byte	0x3f
	.zero		1


	//   ....[66]....
        /*0f00*/ 	.word	0x00018160
        /*0f04*/ 	.word	0x00000019
        /*0f08*/ 	.word	0x00016840
        /*0f0c*/ 	.short	0x010a
        /*0f0e*/ 	.byte	0x3f
	.zero		1


	//   ....[67]....
        /*0f10*/ 	.word	0x000181a0
        /*0f14*/ 	.word	0x00000005
        /*0f18*/ 	.word	0x00016860
        /*0f1c*/ 	.short	0x010a
        /*0f1e*/ 	.byte	0x3f
	.zero		1


	//   ....[68]....
        /*0f20*/ 	.word	0x000181e0
        /*0f24*/ 	.word	0x00000019
        /*0f28*/ 	.word	0x00016860
        /*0f2c*/ 	.short	0x010a
        /*0f2e*/ 	.byte	0x3f
	.zero		1


	//   ....[69]....
        /*0f30*/ 	.word	0x00018250
        /*0f34*/ 	.word	0x00000003
        /*0f38*/ 	.word	0x00016800
        /*0f3c*/ 	.short	0x010a
        /*0f3e*/ 	.byte	0x3f
	.zero		1


	//   ....[70]....
        /*0f40*/ 	.word	0x000182a0
        /*0f44*/ 	.word	0x0000005b
        /*0f48*/ 	.word	0x00016830
        /*0f4c*/ 	.short	0x010a
        /*0f4e*/ 	.byte	0x3f
	.zero		1


	//   ....[71]....
        /*0f50*/ 	.word	0x00018300
        /*0f54*/ 	.word	0x00000007
        /*0f58*/ 	.word	0x00016830
        /*0f5c*/ 	.short	0x010a
        /*0f5e*/ 	.byte	0x3f
	.zero		1


	//   ....[72]....
        /*0f60*/ 	.word	0x00018360
        /*0f64*/ 	.word	0x00000007
        /*0f68*/ 	.word	0x00016850
        /*0f6c*/ 	.short	0x010a
        /*0f6e*/ 	.byte	0x3f
	.zero		1


	//   ....[73]....
        /*0f70*/ 	.word	0x000183c0
        /*0f74*/ 	.word	0x00000007
        /*0f78*/ 	.word	0x00016830
        /*0f7c*/ 	.short	0x010a
        /*0f7e*/ 	.byte	0x3f
	.zero		1


	//   ....[74]....
        /*0f80*/ 	.word	0x00018420
        /*0f84*/ 	.word	0x00000007
        /*0f88*/ 	.word	0x00016850
        /*0f8c*/ 	.short	0x010a
        /*0f8e*/ 	.byte	0x3f
	.zero		1


	//   ....[75]....
        /*0f90*/ 	.word	0x00018480
        /*0f94*/ 	.word	0x00000007
        /*0f98*/ 	.word	0x00016830
        /*0f9c*/ 	.short	0x010a
        /*0f9e*/ 	.byte	0x3f
	.zero		1


	//   ....[76]....
        /*0fa0*/ 	.word	0x000184e0
        /*0fa4*/ 	.word	0x00000007
        /*0fa8*/ 	.word	0x00016850
        /*0fac*/ 	.short	0x010a
        /*0fae*/ 	.byte	0x3f
	.zero		1


	//   ....[77]....
        /*0fb0*/ 	.word	0x00018540
        /*0fb4*/ 	.word	0x00000004
        /*0fb8*/ 	.word	0x00016850
        /*0fbc*/ 	.short	0x010a
        /*0fbe*/ 	.byte	0x3f
	.zero		1


	//   ....[78]....
        /*0fc0*/ 	.word	0x00018660
        /*0fc4*/ 	.word	0x00000005
        /*0fc8*/ 	.word	0x00016840
        /*0fcc*/ 	.short	0x010a
        /*0fce*/ 	.byte	0x3f
	.zero		1


	//   ....[79]....
        /*0fd0*/ 	.word	0x0001a100
        /*0fd4*/ 	.word	0x00000016
        /*0fd8*/ 	.word	0x00016820
        /*0fdc*/ 	.short	0x010a
        /*0fde*/ 	.byte	0x3f
	.zero		1


	//   ....[80]....
        /*0fe0*/ 	.word	0x0001a150
        /*0fe4*/ 	.word	0x00000005
        /*0fe8*/ 	.word	0x00016840
        /*0fec*/ 	.short	0x010a
        /*0fee*/ 	.byte	0x3f
	.zero		1


	//   ....[81]....
        /*0ff0*/ 	.word	0x0001aa60
        /*0ff4*/ 	.word	0x00000005
        /*0ff8*/ 	.word	0x00016860
        /*0ffc*/ 	.short	0x010a
        /*0ffe*/ 	.byte	0x3f
	.zero		1


	//   ....[82]....
        /*1000*/ 	.word	0x0001b3d0
        /*1004*/ 	.word	0x00000000
        /*1008*/ 	.word	0x00016860
        /*100c*/ 	.short	0x010a
        /*100e*/ 	.byte	0x3f
	.zero		1


	//   ....[83]....
        /*1010*/ 	.word	0x0001c720
        /*1014*/ 	.word	0x00000004
        /*1018*/ 	.word	0x00016820
        /*101c*/ 	.short	0x010a
        /*101e*/ 	.byte	0x3f
	.zero		1


	//   ....[84]....
        /*1020*/ 	.word	0x0001c8c0
        /*1024*/ 	.word	0x00000005
        /*1028*/ 	.word	0x00016840
        /*102c*/ 	.short	0x010a
        /*102e*/ 	.byte	0x3f
	.zero		1


	//   ....[85]....
        /*1030*/ 	.word	0x0001c910
        /*1034*/ 	.word	0x00000019
        /*1038*/ 	.word	0x00016840
        /*103c*/ 	.short	0x010a
        /*103e*/ 	.byte	0x3f
	.zero		1


	//   ....[86]....
        /*1040*/ 	.word	0x0001c960
        /*1044*/ 	.word	0x00000005
        /*1048*/ 	.word	0x00016860
        /*104c*/ 	.short	0x010a
        /*104e*/ 	.byte	0x3f
	.zero		1


	//----- nvinfo : EIATTR_NUM_MBARRIERS
	.align		4
.L_1495:
        /*1050*/ 	.byte	0x03, 0x38
        /*1052*/ 	.short	0x0016


	//----- nvinfo : EIATTR_EXIT_INSTR_OFFSETS
	.align		4
        /*1054*/ 	.byte	0x04, 0x1c
        /*1056*/ 	.short	(.L_1497 - .L_1496)


	//   ....[0]....
.L_1496:
        /*1058*/ 	.word	0x000009b0


	//   ....[1]....
        /*105c*/ 	.word	0x00011960


	//   ....[2]....
        /*1060*/ 	.word	0x00018230


	//----- nvinfo : EIATTR_MAX_THREADS
	.align		4
.L_1497:
        /*1064*/ 	.byte	0x04, 0x05
        /*1066*/ 	.short	(.L_1499 - .L_1498)
.L_1498:
        /*1068*/ 	.word	0x00000200
        /*106c*/ 	.word	0x00000001
        /*1070*/ 	.word	0x00000001


	//----- nvinfo : EIATTR_CRS_STACK_SIZE
	.align		4
.L_1499:
        /*1074*/ 	.byte	0x04, 0x1e
        /*1076*/ 	.short	(.L_1501 - .L_1500)
.L_1500:
        /*1078*/ 	.word	0x00000000


	//----- nvinfo : EIATTR_CBANK_PARAM_SIZE
	.align		4
.L_1501:
        /*107c*/ 	.byte	0x03, 0x19
        /*107e*/ 	.short	0x0af0


	//----- nvinfo : EIATTR_PARAM_CBANK
	.align		4
        /*1080*/ 	.byte	0x04, 0x0a
        /*1082*/ 	.short	(.L_1503 - .L_1502)
	.align		4
.L_1502:
        /*1084*/ 	.word	index@(.nv.constant0._ZN7cutlass13device_kernelIN5flash11enable_sm90INS1_16FlashAttnFwdSm90INS1_25CollectiveMainloopFwdSm90ILi2EN4cute5tupleIJNS5_1CILi1EEES8_S8_EEENS6_IJNS7_ILi192EEENS7_ILi128EEENS7_ILi64EEEEEELi64ENS_6half_tEfNS_4arch4Sm90ELb0ELb1ELb1ELb1ELb1ELb0ELb0ELb1ELb1ELb1ELb1ELb0EEENS1_21CollectiveEpilogueFwdINS6_IJSA_SC_SB_EEES9_SE_SG_Li384ELb1ELb1ELb1ELb0EEENS1_36VarlenDynamicPersistentTileSchedulerILi192ELi128ELi384ELi128ELb1ELb1ELb1ELb1ELb0ELb1EEEEEEEEEvNT_6ParamsE)
        /*1088*/ 	.short	0x0210
        /*108a*/ 	.short	0x0af0


	//----- nvinfo : EIATTR_SW_WAR
	.align		4
.L_1503:
        /*108c*/ 	.byte	0x04, 0x36
        /*108e*/ 	.short	(.L_1505 - .L_1504)
.L_1504:
        /*1090*/ 	.word	0x00000008
.L_1505:


//--------------------- .nv.info._ZN7cutlass13device_kernelIN5flash11enable_sm90INS1_16FlashAttnFwdSm90INS1_25CollectiveMainloopFwdSm90ILi2EN4cute5tupleIJNS5_1CILi1EEES8_S8_EEENS6_IJNS7_ILi192EEENS7_ILi128EEENS7_ILi64EEEEEELi64ENS_6half_tEfNS_4arch4Sm90ELb0ELb1ELb1ELb1ELb1ELb1ELb0ELb1ELb1ELb1ELb1ELb0EEENS1_21CollectiveEpilogueFwdINS6_IJSA_SC_SB_EEES9_SE_SG_Li384ELb1ELb1ELb1ELb0EEENS1_36VarlenDynamicPersistentTileSchedulerILi192ELi128ELi384ELi128ELb1ELb1ELb1ELb1ELb0ELb1EEEEEEEEEvNT_6ParamsE --------------------------
	.section	.nv.info._ZN7cutlass13device_kernelIN5flash11enable_sm90INS1_16FlashAttnFwdSm90INS1_25CollectiveMainloopFwdSm90ILi2EN4cute5tupleIJNS5_1CILi1EEES8_S8_EEENS6_IJNS7_ILi192EEENS7_ILi128EEENS7_ILi64EEEEEELi64ENS_6half_tEfNS_4arch4Sm90ELb0ELb1ELb1ELb1ELb1ELb1ELb0ELb1ELb1ELb1ELb1ELb0EEENS1_21CollectiveEpilogueFwdINS6_IJSA_SC_SB_EEES9_SE_SG_Li384ELb1ELb1ELb1ELb0EEENS1_36VarlenDynamicPersistentTileSchedulerILi192ELi128ELi384ELi128ELb1ELb1ELb1ELb1ELb0ELb1EEEEEEEEEvNT_6ParamsE,"",@"SHT_CUDA_INFO"
	.sectionflags	@""
	.align	4


	//----- nvinfo : EIATTR_CUDA_API_VERSION
	.align		4
        /*0000*/ 	.byte	0x04, 0x37
        /*0002*/ 	.short	(.L_1507 - .L_1506)
.L_1506:
        /*0004*/ 	.word	0x00000082


	//----- nvinfo : EIATTR_KPARAM_INFO
	.align		4
.L_1507:
        /*0008*/ 	.byte	0x04, 0x17
        /*000a*/ 	.short	(.L_1509 - .L_1508)
.L_1508:
        /*000c*/ 	.word	0x00000000
        /*0010*/ 	.short	0x0000
        /*0012*/ 	.short	0x0070
        /*0014*/ 	.byte	0x00, 0xf0, 0x01, 0x2a


	//----- nvinfo : EIATTR_SPARSE_MMA_MASK
	.align		4
.L_1509:
        /*0018*/ 	.byte	0x03, 0x50
        /*001a*/ 	.short	0x0000


	//----- nvinfo : EIATTR_MAXREG_COUNT
	.align		4
        /*001c*/ 	.byte	0x03, 0x1b
        /*001e*/ 	.short	0x0080


	//----- nvinfo : EIATTR_NUM_BARRIERS
	.align		4
        /*0020*/ 	.byte	0x02, 0x4c
        /*0022*/ 	.byte	0x10
	.zero		1


	//----- nvinfo : EIATTR_EXTERNS
	.align		4
        /*0024*/ 	.byte	0x04, 0x0f
        /*0026*/ 	.short	(.L_1511 - .L_1510)


	//   ....[0]....
	.align		4
.L_1510:
        /*0028*/ 	.word	index@(__assertfail)


	//----- nvinfo : EIATTR_ANNOTATIONS
	.align		4
.L_1511:
        /*002c*/ 	.byte	0x04, 0x55
        /*002e*/ 	.short	(.L_1513 - .L_1512)


	//   ....[0]....
.L_1512:
        /* <DEDUP_REMOVED lines=86> */


	//----- nvinfo : EIATTR_MERCURY_ISA_VERSION
	.align		4
.L_1513:
        /*0580*/ 	.byte	0x03, 0x5f
        /*0582*/ 	.short	0x0101


	//----- nvinfo : EIATTR_UNUSED_LOAD_BYTE_OFFSET
	.align		4
        /*0584*/ 	.byte	0x04, 0x44
        /*0586*/ 	.short	(.L_1515 - .L_1514)


	//   ....[0]....
.L_1514:
        /*0588*/ 	.word	0x00000a90
        /*058c*/ 	.word	0x0000fff0


	//   ....[1]....
        /*0590*/ 	.word	0x00017b60
        /*0594*/ 	.word	0x0000fff0


	//----- nvinfo : EIATTR_INT_WARP_WIDE_INSTR_OFFSETS
	.align		4
.L_1515:
        /*0598*/ 	.byte	0x04, 0x31
        /*059a*/ 	.short	(.L_1517 - .L_1516)


	//   ....[0]....
.L_1516:
        /*059c*/ 	.word	0x00000130


	//   ....[1]....
        /*05a0*/ 	.word	0x00000170


	//   ....[2]....
        /*05a4*/ 	.word	0x000001e0


	//   ....[3]....
        /*05a8*/ 	.word	0x0001d110


	//   ....[4]....
        /*05ac*/ 	.word	0x0001d1a0


	//   ....[5]....
        /*05b0*/ 	.word	0x000202f0


	//   ....[6]....
        /*05b4*/ 	.word	0x00020380


	//----- nvinfo : EIATTR_COOP_GROUP_MASK_REGIDS
	.align		4
.L_1517:
        /*05b8*/ 	.byte	0x04, 0x29
        /*05ba*/ 	.short	(.L_1519 - .L_1518)


	//   ....[0]....
.L_1518:
        /*05bc*/ 	.word	0xffffffff


	//   ....[1]....
        /*05c0*/ 	.word	0xffffffff


	//   ....[2]....
        /*05c4*/ 	.word	0xffffffff


	//   ....[3]....
        /*05c8*/ 	.word	0xffffffff


	//   ....[4]....
        /*05cc*/ 	.word	0xffffffff


	//   ....[5]....
        /*05d0*/ 	.word	0xffffffff


	//   ....[6]....
        /*05d4*/ 	.word	0xffffffff


	//   ....[7]....
        /*05d8*/ 	.word	0xffffffff


	//   ....[8]....
        /*05dc*/ 	.word	0xffffffff


	//   ....[9]....
        /*05e0*/ 	.word	0xffffffff


	//   ....[10]....
        /*05e4*/ 	.word	0xffffffff


	//   ....[11]....
        /*05e8*/ 	.word	0xffffffff


	//   ....[12]....
        /*05ec*/ 	.word	0xffffffff


	//   ....[13]....
        /*05f0*/ 	.word	0xffffffff


	//   ....[14]....
        /*05f4*/ 	.word	0xffffffff


	//   ....[15]....
        /*05f8*/ 	.word	0xffffffff


	//   ....[16]....
        /*05fc*/ 	.word	0xffffffff


	//   ....[17]....
        /*0600*/ 	.word	0xffffffff


	//   ....[18]....
        /*0604*/ 	.word	0xffffffff


	//   ....[19]....
        /*0608*/ 	.word	0xffffffff


	//   ....[20]....
        /*060c*/ 	.word	0xffffffff


	//   ....[21]....
        /*0610*/ 	.word	0xffffffff


	//   ....[22]....
        /*0614*/ 	.word	0xffffffff


	//   ....[23]....
        /*0618*/ 	.word	0xffffffff


	//   ....[24]....
        /*061c*/ 	.word	0xffffffff


	//   ....[25]....
        /*0620*/ 	.word	0xffffffff


	//   ....[26]....
        /*0624*/ 	.word	0xffffffff


	//   ....[27]....
        /*0628*/ 	.word	0xffffffff


	//   ....[28]....
        /*062c*/ 	.word	0xffffffff


	//   ....[29]....
        /*0630*/ 	.word	0xffffffff


	//   ....[30]....
        /*0634*/ 	.word	0xffffffff


	//   ....[31]....
        /*0638*/ 	.word	0xffffffff


	//   ....[32]....
        /*063c*/ 	.word	0xffffffff


	//   ....[33]....
        /*0640*/ 	.word	0xffffffff


	//   ....[34]....
        /*0644*/ 	.word	0xffffffff


	//   ....[35]....
        /*0648*/ 	.word	0xffffffff


	//   ....[36]....
        /*064c*/ 	.word	0xffffffff


	//   ....[37]....
        /*0650*/ 	.word	0xffffffff


	//   ....[38]....
        /*0654*/ 	.word	0xffffffff


	//   ....[39]....
        /*0658*/ 	.word	0xffffffff


	//   ....[40]....
        /*065c*/ 	.word	0xffffffff


	//   ....[41]....
        /*0660*/ 	.word	0xffffffff


	//   ....[42]....
        /*0664*/ 	.word	0xffffffff


	//   ....[43]....
        /*0668*/ 	.word	0xffffffff


	//   ....[44]....
        /*066c*/ 	.word	0xffffffff


	//   ....[45]....
        /*0670*/ 	.word	0xffffffff


	//   ....[46]....
        /*0674*/ 	.word	0xffffffff


	//   ....[47]....
        /*0678*/ 	.word	0xffffffff


	//   ....[48]....
        /*067c*/ 	.word	0xffffffff


	//   ....[49]....
        /*0680*/ 	.word	0xffffffff


	//   ....[50]....
        /*0684*/ 	.word	0xffffffff


	//   ....[51]....
        /*0688*/ 	.word	0xffffffff


	//   ....[52]....
        /*068c*/ 	.word	0xffffffff


	//   ....[53]....
        /*0690*/ 	.word	0xffffffff


	//   ....[54]....
        /*0694*/ 	.word	0xffffffff


	//   ....[55]....
        /*0698*/ 	.word	0xffffffff


	//   ....[56]....
        /*069c*/ 	.word	0xffffffff


	//   ....[57]....
        /*06a0*/ 	.word	0xffffffff


	//   ....[58]....
        /*06a4*/ 	.word	0xffffffff


	//   ....[59]....
        /*06a8*/ 	.word	0xffffffff


	//   ....[60]....
        /*06ac*/ 	.word	0xffffffff


	//   ....[61]....
        /*06b0*/ 	.word	0xffffffff


	//   ....[62]....
        /*06b4*/ 	.word	0xffffffff


	//   ....[63]....
        /*06b8*/ 	.word	0xffffffff


	//   ....[64]....
        /*06bc*/ 	.word	0xffffffff


	//   ....[65]....
        /*06c0*/ 	.word	0xffffffff


	//   ....[66]....
        /*06c4*/ 	.word	0xffffffff


	//   ....[67]....
        /*06c8*/ 	.word	0xffffffff


	//   ....[68]....
        /*06cc*/ 	.word	0xffffffff


	//   ....[69]....
        /*06d0*/ 	.word	0xffffffff


	//   ....[70]....
        /*06d4*/ 	.word	0xffffffff


	//   ....[71]....
        /*06d8*/ 	.word	0xffffffff


	//   ....[72]....
        /*06dc*/ 	.word	0xffffffff


	//   ....[73]....
        /*06e0*/ 	.word	0xffffffff


	//   ....[74]....
        /*06e4*/ 	.word	0xffffffff


	//   ....[75]....
        /*06e8*/ 	.word	0xffffffff


	//   ....[76]....
        /*06ec*/ 	.word	0xffffffff


	//   ....[77]....
        /*06f0*/ 	.word	0xffffffff


	//   ....[78]....
        /*06f4*/ 	.word	0xffffffff


	//   ....[79]....
        /*06f8*/ 	.word	0xffffffff


	//   ....[80]....
        /*06fc*/ 	.word	0xffffffff


	//   ....[81]....
        /*0700*/ 	.word	0xffffffff


	//   ....[82]....
        /*0704*/ 	.word	0xffffffff


	//   ....[83]....
        /*0708*/ 	.word	0xffffffff


	//   ....[84]....
        /*070c*/ 	.word	0xffffffff


	//   ....[85]....
        /*0710*/ 	.word	0xffffffff


	//   ....[86]....
        /*0714*/ 	.word	0xffffffff


	//   ....[87]....
        /*0718*/ 	.word	0xffffffff


	//   ....[88]....
        /*071c*/ 	.word	0xffffffff


	//   ....[89]....
        /*0720*/ 	.word	0xffffffff


	//   ....[90]....
        /*0724*/ 	.word	0xffffffff


	//   ....[91]....
        /*0728*/ 	.word	0xffffffff


	//   ....[92]....
        /*072c*/ 	.word	0xffffffff


	//   ....[93]....
        /*0730*/ 	.word	0xffffffff


	//   ....[94]....
        /*0734*/ 	.word	0xffffffff


	//   ....[95]....
        /*0738*/ 	.word	0xffffffff


	//   ....[96]....
        /*073c*/ 	.word	0xffffffff


	//   ....[97]....
        /*0740*/ 	.word	0xffffffff


	//   ....[98]....
        /*0744*/ 	.word	0xffffffff


	//   ....[99]....
        /*0748*/ 	.word	0xffffffff


	//   ....[100]....
        /*074c*/ 	.word	0xffffffff


	//   ....[101]....
        /*0750*/ 	.word	0xffffffff


	//   ....[102]....
        /*0754*/ 	.word	0xffffffff


	//   ....[103]....
        /*0758*/ 	.word	0xffffffff


	//   ....[104]....
        /*075c*/ 	.word	0xffffffff


	//   ....[105]....
        /*0760*/ 	.word	0xffffffff


	//   ....[106]....
        /*0764*/ 	.word	0xffffffff


	//   ....[107]....
        /*0768*/ 	.word	0xffffffff


	//   ....[108]....
        /*076c*/ 	.word	0xffffffff


	//   ....[109]....
        /*0770*/ 	.word	0xffffffff


	//   ....[110]....
        /*0774*/ 	.word	0xffffffff


	//   ....[111]....
        /*0778*/ 	.word	0xffffffff


	//   ....[112]....
        /*077c*/ 	.word	0xffffffff


	//   ....[113]....
        /*0780*/ 	.word	0xffffffff


	//   ....[114]....
        /*0784*/ 	.word	0xffffffff


	//   ....[115]....
        /*0788*/ 	.word	0xffffffff


	//   ....[116]....
        /*078c*/ 	.word	0xffffffff


	//   ....[117]....
        /*0790*/ 	.word	0xffffffff


	//   ....[118]....
        /*0794*/ 	.word	0xffffffff


	//   ....[119]....
        /*0798*/ 	.word	0xffffffff


	//   ....[120]....
        /*079c*/ 	.word	0xffffffff


	//   ....[121]....
        /*07a0*/ 	.word	0xffffffff


	//   ....[122]....
        /*07a4*/ 	.word	0xffffffff


	//   ....[123]....
        /*07a8*/ 	.word	0xffffffff


	//   ....[124]....
        /*07ac*/ 	.word	0xffffffff


	//   ....[125]....
        /*07b0*/ 	.word	0xffffffff


	//   ....[126]....
        /*07b4*/ 	.word	0xffffffff


	//   ....[127]....
        /*07b8*/ 	.word	0xffffffff


	//   ....[128]....
        /*07bc*/ 	.word	0xffffffff


	//   ....[129]....
        /*07c0*/ 	.word	0xffffffff


	//   ....[130]....
        /*07c4*/ 	.word	0xffffffff


	//   ....[131]....
        /*07c8*/ 	.word	0xffffffff


	//   ....[132]....
        /*07cc*/ 	.word	0xffffffff


	//   ....[133]....
        /*07d0*/ 	.word	0xffffffff


	//   ....[134]....
        /*07d4*/ 	.word	0xffffffff


	//   ....[135]....
        /*07d8*/ 	.word	0xffffffff


	//   ....[136]....
        /*07dc*/ 	.word	0xffffffff


	//   ....[137]....
        /*07e0*/ 	.word	0xffffffff


	//   ....[138]....
        /*07e4*/ 	.word	0xffffffff


	//   ....[139]....
        /*07e8*/ 	.word	0xffffffff


	//   ....[140]....
        /*07ec*/ 	.word	0xffffffff


	//   ....[141]....
        /*07f0*/ 	.word	0xffffffff


	//   ....[142]....
        /*07f4*/ 	.word	0xffffffff


	//   ....[143]....
        /*07f8*/ 	.word	0xffffffff


	//   ....[144]....
        /*07fc*/ 	.word	0xffffffff


	//   ....[145]....
        /*0800*/ 	.word	0xffffffff


	//   ....[146]....
        /*0804*/ 	.word	0xffffffff


	//   ....[147]....
        /*0808*/ 	.word	0xffffffff


	//   ....[148]....
        /*080c*/ 	.word	0xffffffff


	//   ....[149]....
        /*0810*/ 	.word	0xffffffff


	//   ....[150]....
        /*0814*/ 	.word	0xffffffff


	//   ....[151]....
        /*0818*/ 	.word	0xffffffff


	//   ....[152]....
        /*081c*/ 	.word	0xffffffff


	//   ....[153]....
        /*0820*/ 	.word	0xffffffff


	//   ....[154]....
        /*0824*/ 	.word	0xffffffff


	//   ....[155]....
        /*0828*/ 	.word	0xffffffff


	//   ....[156]....
        /*082c*/ 	.word	0xffffffff


	//   ....[157]....
        /*0830*/ 	.word	0xffffffff


	//   ....[158]....
        /*0834*/ 	.word	0xffffffff


	//   ....[159]....
        /*0838*/ 	.word	0xffffffff


	//   ....[160]....
        /*083c*/ 	.word	0xffffffff


	//   ....[161]....
        /*0840*/ 	.word	0xffffffff


	//   ....[162]....
        /*0844*/ 	.word	0xffffffff


	//   ....[163]....
        /*0848*/ 	.word	0xffffffff


	//   ....[164]....
        /*084c*/ 	.word	0xffffffff


	//   ....[165]....
        /*0850*/ 	.word	0xffffffff


	//   ....[166]....
        /*0854*/ 	.word	0xffffffff


	//   ....[167]....
        /*0858*/ 	.word	0xffffffff


	//   ....[168]....
        /*085c*/ 	.word	0xffffffff


	//   ....[169]....
        /*0860*/ 	.word	0xffffffff


	//   ....[170]....
        /*0864*/ 	.word	0xffffffff


	//   ....[171]....
        /*0868*/ 	.word	0xffffffff


	//   ....[172]....
        /*086c*/ 	.word	0xffffffff


	//   ....[173]....
        /*0870*/ 	.word	0xffffffff


	//   ....[174]....
        /*0874*/ 	.word	0xffffffff


	//   ....[175]....
        /*0878*/ 	.word	0xffffffff


	//   ....[176]....
        /*087c*/ 	.word	0xffffffff


	//   ....[177]....
        /*0880*/ 	.word	0xffffffff


	//   ....[178]....
        /*0884*/ 	.word	0xffffffff


	//   ....[179]....
        /*0888*/ 	.word	0xffffffff


	//   ....[180]....
        /*088c*/ 	.word	0xffffffff


	//   ....[181]....
        /*0890*/ 	.word	0xffffffff


	//   ....[182]....
        /*0894*/ 	.word	0xffffffff


	//   ....[183]....
        /*0898*/ 	.word	0xffffffff


	//   ....[184]....
        /*089c*/ 	.word	0xffffffff


	//   ....[185]....
        /*08a0*/ 	.word	0xffffffff


	//   ....[186]....
        /*08a4*/ 	.word	0xffffffff


	//   ....[187]....
        /*08a8*/ 	.word	0xffffffff


	//   ....[188]....
        /*08ac*/ 	.word	0xffffffff


	//   ....[189]....
        /*08b0*/ 	.word	0xffffffff


	//   ....[190]....
        /*08b4*/ 	.word	0xffffffff


	//   ....[191]....
        /*08b8*/ 	.word	0xffffffff


	//   ....[192]....
        /*08bc*/ 	.word	0xffffffff


	//   ....[193]....
        /*08c0*/ 	.word	0xffffffff


	//   ....[194]....
        /*08c4*/ 	.word	0xffffffff


	//   ....[195]....
        /*08c8*/ 	.word	0xffffffff


	//   ....[196]....
        /*08cc*/ 	.word	0xffffffff


	//   ....[197]....
        /*08d0*/ 	.word	0xffffffff


	//   ....[198]....
        /*08d4*/ 	.word	0xffffffff


	//   ....[199]....
        /*08d8*/ 	.word	0xffffffff


	//   ....[200]....
        /*08dc*/ 	.word	0xffffffff


	//   ....[201]....
        /*08e0*/ 	.word	0xffffffff


	//   ....[202]....
        /*08e4*/ 	.word	0xffffffff


	//   ....[203]....
        /*08e8*/ 	.word	0xffffffff


	//   ....[204]....
        /*08ec*/ 	.word	0xffffffff


	//   ....[205]....
        /*08f0*/ 	.word	0xffffffff


	//   ....[206]....
        /*08f4*/ 	.word	0xffffffff


	//   ....[207]....
        /*08f8*/ 	.word	0xffffffff


	//   ....[208]....
        /*08fc*/ 	.word	0xffffffff


	//   ....[209]....
        /*0900*/ 	.word	0xffffffff


	//   ....[210]....
        /*0904*/ 	.word	0xffffffff


	//   ....[211]....
        /*0908*/ 	.word	0xffffffff


	//   ....[212]....
        /*090c*/ 	.word	0xffffffff


	//   ....[213]....
        /*0910*/ 	.word	0xffffffff


	//   ....[214]....
        /*0914*/ 	.word	0xffffffff


	//   ....[215]....
        /*0918*/ 	.word	0x0500000f


	//   ....[216]....
        /*091c*/ 	.word	0x0500000f


	//   ....[217]....
        /*0920*/ 	.word	0x0500000f


	//   ....[218]....
        /*0924*/ 	.word	0x0500000f


	//   ....[219]....
        /*0928*/ 	.word	0x0500000f


	//   ....[220]....
        /*092c*/ 	.word	0x0500000f


	//   ....[221]....
        /*0930*/ 	.word	0x0500000f


	//   ....[222]....
        /*0934*/ 	.word	0x0500000f


	//   ....[223]....
        /*0938*/ 	.word	0x0500000f


	//   ....[224]....
        /*093c*/ 	.word	0x0500000f


	//   ....[225]....
        /*0940*/ 	.word	0x0500000f


	//   ....[226]....
        /*0944*/ 	.word	0x0500000f


	//   ....[227]....
        /*0948*/ 	.word	0x0500000f


	//   ....[228]....
        /*094c*/ 	.word	0x0500000f


	//   ....[229]....
        /*0950*/ 	.word	0x0500000f


	//   ....[230]....
        /*0954*/ 	.word	0x0500000f


	//   ....[231]....
        /*0958*/ 	.word	0x0500000f


	//   ....[232]....
        /*095c*/ 	.word	0x0500000f


	//   ....[233]....
        /*0960*/ 	.word	0x0500000f


	//   ....[234]....
        /*0964*/ 	.word	0x0500000f


	//   ....[235]....
        /*0968*/ 	.word	0x0500000f


	//   ....[236]....
        /*096c*/ 	.word	0x0500000f


	//   ....[237]....
        /*0970*/ 	.word	0x0500000f


	//   ....[238]....
        /*0974*/ 	.word	0x0500000f


	//   ....[239]....
        /*0978*/ 	.word	0x0500000f


	//   ....[240]....
        /*097c*/ 	.word	0x0500000f


	//   ....[241]....
        /*0980*/ 	.word	0x0500000f


	//   ....[242]....
        /*0984*/ 	.word	0x0500000f


	//   ....[243]....
        /*0988*/ 	.word	0x0500000f


	//   ....[244]....
        /*098c*/ 	.word	0x0500000f


	//   ....[245]....
        /*0990*/ 	.word	0x0500000f


	//   ....[246]....
        /*0994*/ 	.word	0x0500000f


	//   ....[247]....
        /*0998*/ 	.word	0x0500000f


	//   ....[248]....
        /*099c*/ 	.word	0x0500000f


	//   ....[249]....
        /*09a0*/ 	.word	0x0500000f


	//   ....[250]....
        /*09a4*/ 	.word	0x0500000f


	//   ....[251]....
        /*09a8*/ 	.word	0x0500000f


	//   ....[252]....
        /*09ac*/ 	.word	0x0500000f


	//   ....[253]....
        /*09b0*/ 	.word	0x0500000f


	//   ....[254]....
        /*09b4*/ 	.word	0x0500000f


	//   ....[255]....
        /*09b8*/ 	.word	0x0500000f


	//   ....[0]....
        /*09bc*/ 	.word	0x0500000f


	//   ....[1]....
        /*09c0*/ 	.word	0x0500000f


	//   ....[2]....
        /*09c4*/ 	.word	0x0500000f


	//   ....[3]....
        /*09c8*/ 	.word	0x0500000f


	//   ....[4]....
        /*09cc*/ 	.word	0x0500000f


	//   ....[5]....
        /*09d0*/ 	.word	0x0500000f


	//   ....[6]....
        /*09d4*/ 	.word	0x0500000f


	//   ....[7]....
        /*09d8*/ 	.word	0x0500000f


	//   ....[8]....
        /*09dc*/ 	.word	0x0500000f


	//   ....[9]....
        /*09e0*/ 	.word	0x0500000f


	//   ....[10]....
        /*09e4*/ 	.word	0x0500000f


	//   ....[11]....
        /*09e8*/ 	.word	0x0500000f


	//   ....[12]....
        /*09ec*/ 	.word	0x0500000f


	//   ....[13]....
        /*09f0*/ 	.word	0x0500000f


	//   ....[14]....
        /*09f4*/ 	.word	0x0500000f


	//   ....[15]....
        /*09f8*/ 	.word	0x0500000f


	//   ....[16]....
        /*09fc*/ 	.word	0x0500000f


	//   ....[17]....
        /*0a00*/ 	.word	0x0500000f


	//   ....[18]....
        /*0a04*/ 	.word	0x0500000f


	//   ....[19]....
        /*0a08*/ 	.word	0x0500000f


	//   ....[20]....
        /*0a0c*/ 	.word	0x0500000f


	//   ....[21]....
        /*0a10*/ 	.word	0x0500000f


	//   ....[22]....
        /*0a14*/ 	.word	0x0500000f


	//   ....[23]....
        /*0a18*/ 	.word	0x0500000f


	//   ....[24]....
        /*0a1c*/ 	.word	0x0500000f


	//   ....[25]....
        /*0a20*/ 	.word	0x0500000f


	//   ....[26]....
        /*0a24*/ 	.word	0x0500000f


	//   ....[27]....
        /*0a28*/ 	.word	0x0500000f


	//   ....[28]....
        /*0a2c*/ 	.word	0x0500000f


	//   ....[29]....
        /*0a30*/ 	.word	0x0500000f


	//   ....[30]....
        /*0a34*/ 	.word	0x0500000f


	//   ....[31]....
        /*0a38*/ 	.word	0x0500000f


	//   ....[32]....
        /*0a3c*/ 	.word	0x0500000f


	//   ....[33]....
        /*0a40*/ 	.word	0x0500000f


	//   ....[34]....
        /*0a44*/ 	.word	0x0500000f


	//   ....[35]....
        /*0a48*/ 	.word	0x0500000f


	//   ....[36]....
        /*0a4c*/ 	.word	0x0500000f


	//   ....[37]....
        /*0a50*/ 	.word	0x0500000f


	//   ....[38]....
        /*0a54*/ 	.word	0x0500000f


	//   ....[39]....
        /*0a58*/ 	.word	0x0500000f


	//   ....[40]....
        /*0a5c*/ 	.word	0x0500000f


	//   ....[41]....
        /*0a60*/ 	.word	0x0500000f


	//   ....[42]....
        /*0a64*/ 	.word	0x0500000f


	//   ....[43]....
        /*0a68*/ 	.word	0x0500000f


	//   ....[44]....
        /*0a6c*/ 	.word	0x0500000f


	//   ....[45]....
        /*0a70*/ 	.word	0x0500000f


	//   ....[46]....
        /*0a74*/ 	.word	0x0500000f


	//   ....[47]....
        /*0a78*/ 	.word	0x0500000f


	//   ....[48]....
        /*0a7c*/ 	.word	0x0500000f


	//   ....[49]....
        /*0a80*/ 	.word	0x0500000f


	//   ....[50]....
        /*0a84*/ 	.word	0x0500000f


	//   ....[51]....
        /*0a88*/ 	.word	0x0500000f


	//   ....[52]....
        /*0a8c*/ 	.word	0x0500000f


	//   ....[53]....
        /*0a90*/ 	.word	0x0500000f


	//   ....[54]....
        /*0a94*/ 	.word	0x0500000f


	//   ....[55]....
        /*0a98*/ 	.word	0x0500000f


	//   ....[56]....
        /*0a9c*/ 	.word	0x0500000f


	//   ....[57]....
        /*0aa0*/ 	.word	0x0500000f


	//   ....[58]....
        /*0aa4*/ 	.word	0x0500000f


	//   ....[59]....
        /*0aa8*/ 	.word	0x0500000f


	//   ....[60]....
        /*0aac*/ 	.word	0x0500000f


	//   ....[61]....
        /*0ab0*/ 	.word	0x0500000f


	//   ....[62]....
        /*0ab4*/ 	.word	0x0500000f


	//   ....[63]....
        /*0ab8*/ 	.word	0x0500000f


	//   ....[64]....
        /*0abc*/ 	.word	0x0500000f


	//   ....[65]....
        /*0ac0*/ 	.word	0x0500000f


	//   ....[66]....
        /*0ac4*/ 	.word	0x0500000f


	//   ....[67]....
        /*0ac8*/ 	.word	0x0500000f


	//   ....[68]....
        /*0acc*/ 	.word	0x0500000f


	//   ....[69]....
        /*0ad0*/ 	.word	0x0500000f


	//   ....[70]....
        /*0ad4*/ 	.word	0x0500000f


	//   ....[71]....
        /*0ad8*/ 	.word	0x0500000f


	//   ....[72]....
        /*0adc*/ 	.word	0x0500000f


	//   ....[73]....
        /*0ae0*/ 	.word	0x0500000f


	//   ....[74]....
        /*0ae4*/ 	.word	0x0500000f


	//   ....[75]....
        /*0ae8*/ 	.word	0x0500000f


	//   ....[76]....
        /*0aec*/ 	.word	0x0500000f


	//   ....[77]....
        /*0af0*/ 	.word	0x0500000f


	//   ....[78]....
        /*0af4*/ 	.word	0x0500000f


	//   ....[79]....
        /*0af8*/ 	.word	0x0500000f


	//   ....[80]....
        /*0afc*/ 	.word	0x0500000f


	//   ....[81]....
        /*0b00*/ 	.word	0x0500000f


	//   ....[82]....
        /*0b04*/ 	.word	0x0500000f


	//   ....[83]....
        /*0b08*/ 	.word	0x0500000f


	//   ....[84]....
        /*0b0c*/ 	.word	0x0500000f


	//   ....[85]....
        /*0b10*/ 	.word	0x0500000f


	//   ....[86]....
        /*0b14*/ 	.word	0x0500000f


	//   ....[87]....
        /*0b18*/ 	.word	0x0500000f


	//   ....[88]....
        /*0b1c*/ 	.word	0x0500000f


	//   ....[89]....
        /*0b20*/ 	.word	0x0500000f


	//   ....[90]....
        /*0b24*/ 	.word	0x0500000f


	//   ....[91]....
        /*0b28*/ 	.word	0x0500000f


	//   ....[92]....
        /*0b2c*/ 	.word	0x0500000f


	//   ....[93]....
        /*0b30*/ 	.word	0x0500000f


	//   ....[94]....
        /*0b34*/ 	.word	0x0500000f


	//   ....[95]....
        /*0b38*/ 	.word	0x0500000f


	//   ....[96]....
        /*0b3c*/ 	.word	0x0500000f


	//   ....[97]....
        /*0b40*/ 	.word	0x0500000f


	//   ....[98]....
        /*0b44*/ 	.word	0x0500000f


	//   ....[99]....
        /*0b48*/ 	.word	0x0500000f


	//   ....[100]....
        /*0b4c*/ 	.word	0x0500000f


	//   ....[101]....
        /*0b50*/ 	.word	0x0500000f


	//   ....[102]....
        /*0b54*/ 	.word	0x0500000f


	//   ....[103]....
        /*0b58*/ 	.word	0x0500000f


	//   ....[104]....
        /*0b5c*/ 	.word	0x0500000f


	//   ....[105]....
        /*0b60*/ 	.word	0x0500000f


	//   ....[106]....
        /*0b64*/ 	.word	0x0500000f


	//   ....[107]....
        /*0b68*/ 	.word	0x0500000f


	//   ....[108]....
        /*0b6c*/ 	.word	0x0500000f


	//   ....[109]....
        /*0b70*/ 	.word	0x0500000f


	//   ....[110]....
        /*0b74*/ 	.word	0x0500000f


	//   ....[111]....
        /*0b78*/ 	.word	0x0500000f


	//   ....[112]....
        /*0b7c*/ 	.word	0x0500000f


	//   ....[113]....
        /*0b80*/ 	.word	0x0500000f


	//   ....[114]....
        /*0b84*/ 	.word	0x0500000f


	//   ....[115]....
        /*0b88*/ 	.word	0x0500000f


	//   ....[116]....
        /*0b8c*/ 	.word	0x0500000f


	//----- nvinfo : EIATTR_COOP_GROUP_INSTR_OFFSETS
	.align		4
.L_1519:
        /*0b90*/ 	.byte	0x04, 0x28
        /*0b92*/ 	.short	(.L_1521 - .L_1520)


	//   ....[0]....
.L_1520:
        /*0b94*/ 	.word	0x00000070


	//   ....[1]....
        /*0b98*/ 	.word	0x00000140


	//   ....[2]....
        /*0b9c*/ 	.word	0x00000190


	//   ....[3]....
        /*0ba0*/ 	.word	0x000003c0


	//   ....[4]....
        /*0ba4*/ 	.word	0x00000520


	//   ....[5]....
        /*0ba8*/ 	.word	0x00000640


	//   ....[6]....
        /*0bac*/ 	.word	0x000007a0


	//   ....[7]....
        /*0bb0*/ 	.word	0x00003190


	//   ....[8]....
        /*0bb4*/ 	.word	0x000031a0


	//   ....[9]....
        /*0bb8*/ 	.word	0x00003880


	//   ....[10]....
        /*0bbc*/ 	.word	0x00003890


	//   ....[11]....
        /*0bc0*/ 	.word	0x000045c0


	//   ....[12]....
        /*0bc4*/ 	.word	0x000045d0


	//   ....[13]....
        /*0bc8*/ 	.word	0x00004d90


	//   ....[14]....
        /*0bcc*/ 	.word	0x00004da0


	//   ....[15]....
        /*0bd0*/ 	.word	0x00005810


	//   ....[16]....
        /*0bd4*/ 	.word	0x00005820


	//   ....[17]....
        /*0bd8*/ 	.word	0x00005940


	//   ....[18]....
        /*0bdc*/ 	.word	0x00005950


	//   ....[19]....
        /*0be0*/ 	.word	0x00005d40


	//   ....[20]....
        /*0be4*/ 	.word	0x00005d60


	//   ....[21]....
        /*0be8*/ 	.word	0x00005e40


	//   ....[22]....
        /*0bec*/ 	.word	0x00005e60


	//   ....[23]....
        /*0bf0*/ 	.word	0x00006990


	//   ....[24]....
        /*0bf4*/ 	.word	0x000071a0


	//   ....[25]....
        /*0bf8*/ 	.word	0x000071b0


	//   ....[26]....
        /*0bfc*/ 	.word	0x000071c0


	//   ....[27]....
        /*0c00*/ 	.word	0x000071d0


	//   ....[28]....
        /*0c04*/ 	.word	0x000074f0


	//   ....[29]....
        /*0c08*/ 	.word	0x00007500


	//   ....[30]....
        /*0c0c*/ 	.word	0x00007510


	//   ....[31]....
        /*0c10*/ 	.word	0x00007520


	//   ....[32]....
        /*0c14*/ 	.word	0x00008850


	//   ....[33]....
        /*0c18*/ 	.word	0x00008860


	//   ....[34]....
        /*0c1c*/ 	.word	0x00008870


	//   ....[35]....
        /*0c20*/ 	.word	0x00008880


	//   ....[36]....
        /*0c24*/ 	.word	0x00008980


	//   ....[37]....
        /*0c28*/ 	.word	0x000089a0


	//   ....[38]....
        /*0c2c*/ 	.word	0x00008a40


	//   ....[39]....
        /*0c30*/ 	.word	0x00008a80


	//   ....[40]....
        /*0c34*/ 	.word	0x0000a610


	//   ....[41]....
        /*0c38*/ 	.word	0x0000b650


	//   ....[42]....
        /*0c3c*/ 	.word	0x0000bd40


	//   ....[43]....
        /*0c40*/ 	.word	0x0000be30


	//   ....[44]....
        /*0c44*/ 	.word	0x0000c740


	//   ....[45]....
        /*0c48*/ 	.word	0x0000c790


	//   ....[46]....
        /*0c4c*/ 	.word	0x0000e480


	//   ....[47]....
        /*0c50*/ 	.word	0x0000ea40


	//   ....[48]....
        /*0c54*/ 	.word	0x0000f670


	//   ....[49]....
        /*0c58*/ 	.word	0x0000fa60


	//   ....[50]....
        /*0c5c*/ 	.word	0x0000fe80


	//   ....[51]....
        /*0c60*/ 	.word	0x0000fee0


	//   ....[52]....
        /*0c64*/ 	.word	0x00012560


	//   ....[53]....
        /*0c68*/ 	.word	0x00012620


	//   ....[54]....
        /*0c6c*/ 	.word	0x00012760


	//   ....[55]....
        /*0c70*/ 	.word	0x00012790


	//   ....[56]....
        /*0c74*/ 	.word	0x000146f0


	//   ....[57]....
        /*0c78*/ 	.word	0x00014d50


	//   ....[58]....
        /*0c7c*/ 	.word	0x000159d0


	//   ....[59]....
        /*0c80*/ 	.word	0x00015b30


	//   ....[60]....
        /*0c84*/ 	.word	0x00016210


	//   ....[61]....
        /*0c88*/ 	.word	0x00016280


	//   ....[62]....
        /*0c8c*/ 	.word	0x000172a0


	//   ....[63]....
        /*0c90*/ 	.word	0x000172d0


	//   ....[64]....
        /*0c94*/ 	.word	0x00017390


	//   ....[65]....
        /*0c98*/ 	.word	0x00017660


	//   ....[66]....
        /*0c9c*/ 	.word	0x00018410


	//   ....[67]....
        /*0ca0*/ 	.word	0x00018430


	//   ....[68]....
        /*0ca4*/ 	.word	0x00018440


	//   ....[69]....
        /*0ca8*/ 	.word	0x00018450


	//   ....[70]....
        /*0cac*/ 	.word	0x00018970


	//   ....[71]....
        /*0cb0*/ 	.word	0x000189b0


	//   ....[72]....
        /*0cb4*/ 	.word	0x000189e0


	//   ....[73]....
        /*0cb8*/ 	.word	0x00018a10


	//   ....[74]....
        /*0cbc*/ 	.word	0x00018a30


	//   ....[75]....
        /*0cc0*/ 	.word	0x00018a40


	//   ....[76]....
        /*0cc4*/ 	.word	0x00018a80


	//   ....[77]....
        /*0cc8*/ 	.word	0x00018ab0


	//   ....[78]....
        /*0ccc*/ 	.word	0x00018f60


	//   ....[79]....
        /*0cd0*/ 	.word	0x00018f70


	//   ....[80]....
        /*0cd4*/ 	.word	0x000191f0


	//   ....[81]....
        /*0cd8*/ 	.word	0x00019200


	//   ....[82]....
        /*0cdc*/ 	.word	0x00019cb0


	//   ....[83]....
        /*0ce0*/ 	.word	0x00019ce0


	//   ....[84]....
        /*0ce4*/ 	.word	0x00019d00


	//   ....[85]....
        /*0ce8*/ 	.word	0x00019d30


	//   ....[86]....
        /*0cec*/ 	.word	0x00019d60


	//   ....[87]....
        /*0cf0*/ 	.word	0x00019d70


	//   ....[88]....
        /*0cf4*/ 	.word	0x00019da0


	//   ....[89]....
        /*0cf8*/ 	.word	0x00019e10


	//   ....[90]....
        /*0cfc*/ 	.word	0x00019f40


	//   ....[91]....
        /*0d00*/ 	.word	0x0001a140


	//   ....[92]....
        /*0d04*/ 	.word	0x0001a170


	//   ....[93]....
        /*0d08*/ 	.word	0x0001a1a0


	//   ....[94]....
        /*0d0c*/ 	.word	0x0001a1d0


	//   ....[95]....
        /*0d10*/ 	.word	0x0001a200


	//   ....[96]....
        /*0d14*/ 	.word	0x0001a230


	//   ....[97]....
        /*0d18*/ 	.word	0x0001a3c0


	//   ....[98]....
        /*0d1c*/ 	.word	0x0001a3f0


	//   ....[99]....
        /*0d20*/ 	.word	0x0001a420


	//   ....[100]....
        /*0d24*/ 	.word	0x0001a450


	//   ....[101]....
        /*0d28*/ 	.word	0x0001a480


	//   ....[102]....
        /*0d2c*/ 	.word	0x0001a4b0


	//   ....[103]....
        /*0d30*/ 	.word	0x0001a540


	//   ....[104]....
        /*0d34*/ 	.word	0x0001a570


	//   ....[105]....
        /*0d38*/ 	.word	0x0001a580


	//   ....[106]....
        /*0d3c*/ 	.word	0x0001a5c0


	//   ....[107]....
        /*0d40*/ 	.word	0x0001bd90


	//   ....[108]....
        /*0d44*/ 	.word	0x0001dc70


	//   ....[109]....
        /*0d48*/ 	.word	0x0001dc90


	//   ....[110]....
        /*0d4c*/ 	.word	0x0001dd20


	//   ....[111]....
        /*0d50*/ 	.word	0x0001dd40


	//   ....[112]....
        /*0d54*/ 	.word	0x0001ddc0


	//   ....[113]....
        /*0d58*/ 	.word	0x0001dde0


	//   ....[114]....
        /*0d5c*/ 	.word	0x0001de60


	//   ....[115]....
        /*0d60*/ 	.word	0x0001de80


	//   ....[116]....
        /*0d64*/ 	.word	0x0001df00


	//   ....[117]....
        /*0d68*/ 	.word	0x0001df20


	//   ....[118]....
        /*0d6c*/ 	.word	0x0001dfa0


	//   ....[119]....
        /*0d70*/ 	.word	0x0001dfc0


	//   ....[120]....
        /*0d74*/ 	.word	0x0001e040


	//   ....[121]....
        /*0d78*/ 	.word	0x0001e060


	//   ....[122]....
        /*0d7c*/ 	.word	0x0001e070


	//   ....[123]....
        /*0d80*/ 	.word	0x0001e080


	//   ....[124]....
        /*0d84*/ 	.word	0x0001e980


	//   ....[125]....
        /*0d88*/ 	.word	0x0001e9b0


	//   ....[126]....
        /*0d8c*/ 	.word	0x0001e9d0


	//   ....[127]....
        /*0d90*/ 	.word	0x0001ea50


	//   ....[128]....
        /*0d94*/ 	.word	0x0001ea70


	//   ....[129]....
        /*0d98*/ 	.word	0x0001eaf0


	//   ....[130]....
        /*0d9c*/ 	.word	0x0001eb10


	//   ....[131]....
        /*0da0*/ 	.word	0x0001eb90


	//   ....[132]....
        /*0da4*/ 	.word	0x0001ebb0


	//   ....[133]....
        /*0da8*/ 	.word	0x0001ec30


	//   ....[134]....
        /*0dac*/ 	.word	0x0001ec50


	//   ....[135]....
        /*0db0*/ 	.word	0x0001ecd0


	//   ....[136]....
        /*0db4*/ 	.word	0x0001ecf0


	//   ....[137]....
        /*0db8*/ 	.word	0x0001ed70


	//   ....[138]....
        /*0dbc*/ 	.word	0x0001ed90


	//   ....[139]....
        /*0dc0*/ 	.word	0x0001eda0


	//   ....[140]....
        /*0dc4*/ 	.word	0x0001ee10


	//   ....[141]....
        /*0dc8*/ 	.word	0x0001ee60


	//   ....[142]....
        /*0dcc*/ 	.word	0x0001ef10


	//   ....[143]....
        /*0dd0*/ 	.word	0x0001ef20


	//   ....[144]....
        /*0dd4*/ 	.word	0x0001ef90


	//   ....[145]....
        /*0dd8*/ 	.word	0x0001efa0


	//   ....[146]....
        /*0ddc*/ 	.word	0x0001efb0


	//   ....[147]....
        /*0de0*/ 	.word	0x0001efc0


	//   ....[148]....
        /*0de4*/ 	.word	0x0001f7a0


	//   ....[149]....
        /*0de8*/ 	.word	0x0001f7c0


	//   ....[150]....
        /*0dec*/ 	.word	0x0001f830


	//   ....[151]....
        /*0df0*/ 	.word	0x0001f840


	//   ....[152]....
        /*0df4*/ 	.word	0x0001f880


	//   ....[153]....
        /*0df8*/ 	.word	0x0001f890


	//   ....[154]....
        /*0dfc*/ 	.word	0x0001f8d0


	//   ....[155]....
        /*0e00*/ 	.word	0x0001f8e0


	//   ....[156]....
        /*0e04*/ 	.word	0x0001f920


	//   ....[157]....
        /*0e08*/ 	.word	0x0001f930


	//   ....[158]....
        /*0e0c*/ 	.word	0x0001f970


	//   ....[159]....
        /*0e10*/ 	.word	0x0001f980


	//   ....[160]....
        /*0e14*/ 	.word	0x0001f9c0


	//   ....[161]....
        /*0e18*/ 	.word	0x0001f9d0


	//   ....[162]....
        /*0e1c*/ 	.word	0x0001f9e0


	//   ....[163]....
        /*0e20*/ 	.word	0x0001fa20


	//   ....[164]....
        /*0e24*/ 	.word	0x0001fcd0


	//   ....[165]....
        /*0e28*/ 	.word	0x0001fd00


	//   ....[166]....
        /*0e2c*/ 	.word	0x0001fd60


	//   ....[167]....
        /*0e30*/ 	.word	0x0001fd70


	//   ....[168]....
        /*0e34*/ 	.word	0x0001fdc0


	//   ....[169]....
        /*0e38*/ 	.word	0x0001fdd0


	//   ....[170]....
        /*0e3c*/ 	.word	0x0001fe20


	//   ....[171]....
        /*0e40*/ 	.word	0x0001fe30


	//   ....[172]....
        /*0e44*/ 	.word	0x0001fe80


	//   ....[173]....
        /*0e48*/ 	.word	0x0001fe90


	//   ....[174]....
        /*0e4c*/ 	.word	0x0001fee0


	//   ....[175]....
        /*0e50*/ 	.word	0x0001fef0


	//   ....[176]....
        /*0e54*/ 	.word	0x0001ff40


	//   ....[177]....
        /*0e58*/ 	.word	0x0001ff50


	//   ....[178]....
        /*0e5c*/ 	.word	0x0001ff60


	//   ....[179]....
        /*0e60*/ 	.word	0x0001ffa0


	//   ....[180]....
        /*0e64*/ 	.word	0x00020580


	//   ....[181]....
        /*0e68*/ 	.word	0x00020590


	//   ....[182]....
        /*0e6c*/ 	.word	0x00020600


	//   ....[183]....
        /*0e70*/ 	.word	0x00020640


	//   ....[184]....
        /*0e74*/ 	.word	0x00020660


	//   ....[185]....
        /*0e78*/ 	.word	0x000206a0


	//   ....[186]....
        /*0e7c*/ 	.word	0x000206c0


	//   ....[187]....
        /*0e80*/ 	.word	0x00020700


	//   ....[188]....
        /*0e84*/ 	.word	0x00020720


	//   ....[189]....
        /*0e88*/ 	.word	0x00020760


	//   ....[190]....
        /*0e8c*/ 	.word	0x00020780


	//   ....[191]....
        /*0e90*/ 	.word	0x000207c0


	//   ....[192]....
        /*0e94*/ 	.word	0x000207e0


	//   ....[193]....
        /*0e98*/ 	.word	0x00020820


	//   ....[194]....
        /*0e9c*/ 	.word	0x00020840


	//   ....[195]....
        /*0ea0*/ 	.word	0x00020850


	//   ....[196]....
        /*0ea4*/ 	.word	0x00020c20


	//   ....[197]....
        /*0ea8*/ 	.word	0x00020c50


	//   ....[198]....
        /*0eac*/ 	.word	0x00020cb0


	//   ....[199]....
        /*0eb0*/ 	.word	0x00020ce0


	//   ....[200]....
        /*0eb4*/ 	.word	0x00020d10


	//   ....[201]....
        /*0eb8*/ 	.word	0x00020d40


	//   ....[202]....
        /*0ebc*/ 	.word	0x00020d70


	//   ....[203]....
        /*0ec0*/ 	.word	0x00020da0


	//   ....[204]....
        /*0ec4*/ 	.word	0x00020f40


	//   ....[205]....
        /*0ec8*/ 	.word	0x00020f70


	//   ....[206]....
        /*0ecc*/ 	.word	0x00020fa0


	//   ....[207]....
        /*0ed0*/ 	.word	0x00020fd0


	//   ....[208]....
        /*0ed4*/ 	.word	0x00021000


	//   ....[209]....
        /*0ed8*/ 	.word	0x00021030


	//   ....[210]....
        /*0edc*/ 	.word	0x000210f0


	//   ....[211]....
        /*0ee0*/ 	.word	0x00021110


	//   ....[212]....
        /*0ee4*/ 	.word	0x00021130


	//   ....[213]....
        /*0ee8*/ 	.word	0x00021190


	//   ....[214]....
        /*0eec*/ 	.word	0x00021bc0


	//   ....[215]....
        /*0ef0*/ 	.word	0x00021f00


	//   ....[216]....
        /*0ef4*/ 	.word	0x00021f90


	//   ....[217]....
        /*0ef8*/ 	.word	0x00022020


	//   ....[218]....
        /*0efc*/ 	.word	0x000220b0


	//   ....[219]....
        /*0f00*/ 	.word	0x00022190


	//   ....[220]....
        /*0f04*/ 	.word	0x00022220


	//   ....[221]....
        /*0f08*/ 	.word	0x000222c0


	//   ....[222]....
        /*0f0c*/ 	.word	0x00022350


	//   ....[223]....
        /*0f10*/ 	.word	0x00022440


	//   ....[224]....
        /*0f14*/ 	.word	0x000224d0


	//   ....[225]....
        /*0f18*/ 	.word	0x00022570


	//   ....[226]....
        /*0f1c*/ 	.word	0x00022600


	//   ....[227]....
        /*0f20*/ 	.word	0x00022740


	//   ....[228]....
        /*0f24*/ 	.word	0x000227f0


	//   ....[229]....
        /*0f28*/ 	.word	0x00022880


	//   ....[230]....
        /*0f2c*/ 	.word	0x000228d0


	//   ....[231]....
        /*0f30*/ 	.word	0x00022920


	//   ....[232]....
        /*0f34*/ 	.word	0x000229b0


	//   ....[233]....
        /*0f38*/ 	.word	0x00022a40


	//   ....[234]....
        /*0f3c*/ 	.word	0x00022a90


	//   ....[235]....
        /*0f40*/ 	.word	0x00022ae0


	//   ....[236]....
        /*0f44*/ 	.word	0x00022bd0


	//   ....[237]....
        /*0f48*/ 	.word	0x00022c80


	//   ....[238]....
        /*0f4c*/ 	.word	0x00022cd0


	//   ....[239]....
        /*0f50*/ 	.word	0x00022d20


	//   ....[240]....
        /*0f54*/ 	.word	0x00022ec0


	//   ....[241]....
        /*0f58*/ 	.word	0x00022fe0


	//   ....[242]....
        /*0f5c*/ 	.word	0x00023090


	//   ....[243]....
        /*0f60*/ 	.word	0x000230e0


	//   ....[244]....
        /*0f64*/ 	.word	0x00023440


	//   ....[245]....
        /*0f68*/ 	.word	0x000234a0


	//   ....[246]....
        /*0f6c*/ 	.word	0x00023560


	//   ....[247]....
        /*0f70*/ 	.word	0x000235d0


	//   ....[248]....
        /*0f74*/ 	.word	0x00023630


	//   ....[249]....
        /*0f78*/ 	.word	0x000236e0


	//   ....[250]....
        /*0f7c*/ 	.word	0x00023740


	//   ....[251]....
        /*0f80*/ 	.word	0x000237d0


	//   ....[252]....
        /*0f84*/ 	.word	0x00023850


	//   ....[253]....
        /*0f88*/ 	.word	0x000238a0


	//   ....[254]....
        /*0f8c*/ 	.word	0x00023930


	//   ....[255]....
        /*0f90*/ 	.word	0x000239c0


	//   ....[0]....
        /*0f94*/ 	.word	0x00023a60


	//   ....[1]....
        /*0f98*/ 	.word	0x00023b00


	//   ....[2]....
        /*0f9c*/ 	.word	0x00023b60


	//   ....[3]....
        /*0fa0*/ 	.word	0x00023bd0


	//   ....[4]....
        /*0fa4*/ 	.word	0x00023c30


	//   ....[5]....
        /*0fa8*/ 	.word	0x00023ca0


	//   ....[6]....
        /*0fac*/ 	.word	0x00023d60


	//   ....[7]....
        /*0fb0*/ 	.word	0x00023dc0


	//   ....[8]....
        /*0fb4*/ 	.word	0x00023e80


	//   ....[9]....
        /*0fb8*/ 	.word	0x00024160


	//   ....[10]....
        /*0fbc*/ 	.word	0x00024250


	//   ....[11]....
        /*0fc0*/ 	.word	0x000242f0


	//   ....[12]....
        /*0fc4*/ 	.word	0x00024350


	//   ....[13]....
        /*0fc8*/ 	.word	0x00024440


	//   ....[14]....
        /*0fcc*/ 	.word	0x000244b0


	//   ....[15]....
        /*0fd0*/ 	.word	0x000245a0


	//   ....[16]....
        /*0fd4*/ 	.word	0x00024610


	//   ....[17]....
        /*0fd8*/ 	.word	0x00024700


	//   ....[18]....
        /*0fdc*/ 	.word	0x00024770


	//   ....[19]....
        /*0fe0*/ 	.word	0x00024860


	//   ....[20]....
        /*0fe4*/ 	.word	0x000248d0


	//   ....[21]....
        /*0fe8*/ 	.word	0x000249c0


	//   ....[22]....
        /*0fec*/ 	.word	0x00024a30


	//   ....[23]....
        /*0ff0*/ 	.word	0x00024b20


	//   ....[24]....
        /*0ff4*/ 	.word	0x00024b90


	//   ....[25]....
        /*0ff8*/ 	.word	0x00024c30


	//   ....[26]....
        /*0ffc*/ 	.word	0x00024d20


	//   ....[27]....
        /*1000*/ 	.word	0x00024d90


	//   ....[28]....
        /*1004*/ 	.word	0x00024df0


	//   ....[29]....
        /*1008*/ 	.word	0x00024ee0


	//   ....[30]....
        /*100c*/ 	.word	0x00024f40


	//   ....[31]....
        /*1010*/ 	.word	0x00025040


	//   ....[32]....
        /*1014*/ 	.word	0x000250a0


	//   ....[33]....
        /*1018*/ 	.word	0x000251a0


	//   ....[34]....
        /*101c*/ 	.word	0x00025200


	//   ....[35]....
        /*1020*/ 	.word	0x00025300


	//   ....[36]....
        /*1024*/ 	.word	0x00025360


	//   ....[37]....
        /*1028*/ 	.word	0x00025460


	//   ....[38]....
        /*102c*/ 	.word	0x000254c0


	//   ....[39]....
        /*1030*/ 	.word	0x000255c0


	//   ....[40]....
        /*1034*/ 	.word	0x00025620


	//   ....[41]....
        /*1038*/ 	.word	0x000256d0


	//   ....[42]....
        /*103c*/ 	.word	0x00025790


	//   ....[43]....
        /*1040*/ 	.word	0x00025870


	//   ....[44]....
        /*1044*/ 	.word	0x000258d0


	//   ....[45]....
        /*1048*/ 	.word	0x000259b0


	//   ....[46]....
        /*104c*/ 	.word	0x00025a10


	//   ....[47]....
        /*1050*/ 	.word	0x00025ae0


	//   ....[48]....
        /*1054*/ 	.word	0x00025b40


	//   ....[49]....
        /*1058*/ 	.word	0x00025c00


	//   ....[50]....
        /*105c*/ 	.word	0x00025d40


	//   ....[51]....
        /*1060*/ 	.word	0x00025df0


	//   ....[52]....
        /*1064*/ 	.word	0x00025e60


	//   ....[53]....
        /*1068*/ 	.word	0x00025f30


	//   ....[54]....
        /*106c*/ 	.word	0x00025f90


	//   ....[55]....
        /*1070*/ 	.word	0x00026040


	//   ....[56]....
        /*1074*/ 	.word	0x000260a0


	//   ....[57]....
        /*1078*/ 	.word	0x00026150


	//   ....[58]....
        /*107c*/ 	.word	0x000261b0


	//   ....[59]....
        /*1080*/ 	.word	0x00026260


	//   ....[60]....
        /*1084*/ 	.word	0x000262c0


	//   ....[61]....
        /*1088*/ 	.word	0x00026370


	//   ....[62]....
        /*108c*/ 	.word	0x000263d0


	//   ....[63]....
        /*1090*/ 	.word	0x00026480


	//   ....[64]....
        /*1094*/ 	.word	0x000264e0


	//   ....[65]....
        /*1098*/ 	.word	0x00026590


	//   ....[66]....
        /*109c*/ 	.word	0x00026680


	//   ....[67]....
        /*10a0*/ 	.word	0x00026730


	//   ....[68]....
        /*10a4*/ 	.word	0x00026790


	//   ....[69]....
        /*10a8*/ 	.word	0x00026850


	//   ....[70]....
        /*10ac*/ 	.word	0x000268b0


	//   ....[71]....
        /*10b0*/ 	.word	0x00026970


	//   ....[72]....
        /*10b4*/ 	.word	0x000269d0


	//   ....[73]....
        /*10b8*/ 	.word	0x00026a90


	//   ....[74]....
        /*10bc*/ 	.word	0x00026af0


	//   ....[75]....
        /*10c0*/ 	.word	0x00026bb0


	//   ....[76]....
        /*10c4*/ 	.word	0x00026c10


	//   ....[77]....
        /*10c8*/ 	.word	0x00026cd0


	//   ....[78]....
        /*10cc*/ 	.word	0x00026d30


	//   ....[79]....
        /*10d0*/ 	.word	0x00026df0


	//   ....[80]....
        /*10d4*/ 	.word	0x00026e50


	//   ....[81]....
        /*10d8*/ 	.word	0x00026f00


	//   ....[82]....
        /*10dc*/ 	.word	0x00026ff0


	//   ....[83]....
        /*10e0*/ 	.word	0x000270a0


	//   ....[84]....
        /*10e4*/ 	.word	0x00027150


	//   ....[85]....
        /*10e8*/ 	.word	0x00027210


	//   ....[86]....
        /*10ec*/ 	.word	0x00027270


	//   ....[87]....
        /*10f0*/ 	.word	0x00027320


	//   ....[88]....
        /*10f4*/ 	.word	0x00027380


	//   ....[89]....
        /*10f8*/ 	.word	0x00027430


	//   ....[90]....
        /*10fc*/ 	.word	0x00027490


	//   ....[91]....
        /*1100*/ 	.word	0x00027540


	//   ....[92]....
        /*1104*/ 	.word	0x000275a0


	//   ....[93]....
        /*1108*/ 	.word	0x00027650


	//   ....[94]....
        /*110c*/ 	.word	0x000276b0


	//   ....[95]....
        /*1110*/ 	.word	0x00027760


	//   ....[96]....
        /*1114*/ 	.word	0x000277c0


	//   ....[97]....
        /*1118*/ 	.word	0x00027860


	//   ....[98]....
        /*111c*/ 	.word	0x000278f0


	//   ....[99]....
        /*1120*/ 	.word	0x00027990


	//   ....[100]....
        /*1124*/ 	.word	0x00027b00


	//   ....[101]....
        /*1128*/ 	.word	0x00027b70


	//   ....[102]....
        /*112c*/ 	.word	0x00027be0


	//   ....[103]....
        /*1130*/ 	.word	0x00027c50


	//   ....[104]....
        /*1134*/ 	.word	0x00027cc0


	//   ....[105]....
        /*1138*/ 	.word	0x00027d40


	//   ....[106]....
        /*113c*/ 	.word	0x00027dc0


	//   ....[107]....
        /*1140*/ 	.word	0x00027e50


	//   ....[108]....
        /*1144*/ 	.word	0x00027ec0


	//   ....[109]....
        /*1148*/ 	.word	0x00027f30


	//   ....[110]....
        /*114c*/ 	.word	0x00027fa0


	//   ....[111]....
        /*1150*/ 	.word	0x00028020


	//   ....[112]....
        /*1154*/ 	.word	0x00028090


	//   ....[113]....
        /*1158*/ 	.word	0x00028140


	//   ....[114]....
        /*115c*/ 	.word	0x00028190


	//   ....[115]....
        /*1160*/ 	.word	0x00028220


	//   ....[116]....
        /*1164*/ 	.word	0x00028350


	//----- nvinfo : EIATTR_REG_RECONFIG
	.align		4
.L_1521:
        /*1168*/ 	.byte	0x01, 0x54
	.zero		2


	//----- nvinfo : EIATTR_SYSCALL_OFFSETS
	.align		4
        /*116c*/ 	.byte	0x04, 0x46
        /*116e*/ 	.short	(.L_1523 - .L_1522)


	//   ....[0]....
.L_1522:
        /*1170*/ 	.word	0x00001e90


	//   ....[1]....
        /*1174*/ 	.word	0x00001fe0


	//   ....[2]....
        /*1178*/ 	.word	0x00006b60


	//   ....[3]....
        /*117c*/ 	.word	0x00006e80


	//   ....[4]....
        /*1180*/ 	.word	0x0001d300


	//   ....[5]....
        /*1184*/ 	.word	0x0001d450


	//   ....[6]....
        /*1188*/ 	.word	0x0001d540


	//   ....[7]....
        /*118c*/ 	.word	0x0001e4a0


	//----- nvinfo : EIATTR_MBARRIER_INSTR_OFFSETS
	.align		4
.L_1523:
        /*1190*/ 	.byte	0x04, 0x39
        /*1192*/ 	.short	(.L_1525 - .L_1524)


	//   ....[0]....
.L_1524:
        /*1194*/ 	.word	0x00000270
        /*1198*/ 	.word	0x000000ff
        /*119c*/ 	.word	0x00016800
        /*11a0*/ 	.short	0x0100
        /*11a2*/ 	.byte	0x08
	.zero		1


	//   ....[1]....
        /*11a4*/ 	.word	0x00000280
        /*11a8*/ 	.word	0x000000ff
        /*11ac*/ 	.word	0x00016820
        /*11b0*/ 	.short	0x0100
        /*11b2*/ 	.byte	0x08
	.zero		1


	//   ....[2]....
        /*11b4*/ 	.word	0x00000370
        /*11b8*/ 	.word	0x000000ff
        /*11bc*/ 	.word	0x00016830
        /*11c0*/ 	.short	0x0100
        /*11c2*/ 	.byte	0x08
	.zero		1


	//   ....[3]....
        /*11c4*/ 	.word	0x00000380
        /*11c8*/ 	.word	0x000000ff
        /*11cc*/ 	.word	0x00016840
        /*11d0*/ 	.short	0x0100
        /*11d2*/ 	.byte	0x08
	.zero		1


	//   ....[4]....
        /*11d4*/ 	.word	0x00000390
        /*11d8*/ 	.word	0x000000ff
        /*11dc*/ 	.word	0x00016838
        /*11e0*/ 	.short	0x0100
        /*11e2*/ 	.byte	0x08
	.zero		1


	//   ....[5]....
        /*11e4*/ 	.word	0x000003a0
        /*11e8*/ 	.word	0x000000ff
        /*11ec*/ 	.word	0x00016848
        /*11f0*/ 	.short	0x0100
        /*11f2*/ 	.byte	0x08
	.zero		1


	//   ....[6]....
        /*11f4*/ 	.word	0x000004d0
        /*11f8*/ 	.word	0x000000ff
        /*11fc*/ 	.word	0x00016850
        /*1200*/ 	.short	0x0100
        /*1202*/ 	.byte	0x08
	.zero		1


	//   ....[7]....
        /*1204*/ 	.word	0x000004e0
        /*1208*/ 	.word	0x000000ff
        /*120c*/ 	.word	0x00016860
        /*1210*/ 	.short	0x0100
        /*1212*/ 	.byte	0x08
	.zero		1


	//   ....[8]....
        /*1214*/ 	.word	0x000004f0
        /*1218*/ 	.word	0x000000ff
        /*121c*/ 	.word	0x00016858
        /*1220*/ 	.short	0x0100
        /*1222*/ 	.byte	0x08
	.zero		1


	//   ....[9]....
        /*1224*/ 	.word	0x00000500
        /*1228*/ 	.word	0x000000ff
        /*122c*/ 	.word	0x00016868
        /*1230*/ 	.short	0x0100
        /*1232*/ 	.byte	0x08
	.zero		1


	//   ....[10]....
        /*1234*/ 	.word	0x000005f0
        /*1238*/ 	.word	0x000000ff
        /*123c*/ 	.word	0x00016870
        /*1240*/ 	.short	0x0100
        /*1242*/ 	.byte	0x06
	.zero		1


	//   ....[11]....
        /*1244*/ 	.word	0x00000600
        /*1248*/ 	.word	0x000000ff
        /*124c*/ 	.word	0x00016880
        /*1250*/ 	.short	0x0100
        /*1252*/ 	.byte	0x06
	.zero		1


	//   ....[12]....
        /*1254*/ 	.word	0x00000610
        /*1258*/ 	.word	0x000000ff
        /*125c*/ 	.word	0x00016878
        /*1260*/ 	.short	0x0100
        /*1262*/ 	.byte	0x06
	.zero		1


	//   ....[13]....
        /*1264*/ 	.word	0x00000620
        /*1268*/ 	.word	0x000000ff
        /*126c*/ 	.word	0x00016888
        /*1270*/ 	.short	0x0100
        /*1272*/ 	.byte	0x06
	.zero		1


	//   ....[14]....
        /*1274*/ 	.word	0x00000750
        /*1278*/ 	.word	0x000000ff
        /*127c*/ 	.word	0x00016890
        /*1280*/ 	.short	0x0100
        /*1282*/ 	.byte	0x08
	.zero		1


	//   ....[15]....
        /*1284*/ 	.word	0x00000760
        /*1288*/ 	.word	0x000000ff
        /*128c*/ 	.word	0x000168a0
        /*1290*/ 	.short	0x0100
        /*1292*/ 	.byte	0x08
	.zero		1


	//   ....[16]....
        /*1294*/ 	.word	0x00000770
        /*1298*/ 	.word	0x000000ff
        /*129c*/ 	.word	0x00016898
        /*12a0*/ 	.short	0x0100
        /*12a2*/ 	.byte	0x08
	.zero		1


	//   ....[17]....
        /*12a4*/ 	.word	0x00000780
        /*12a8*/ 	.word	0x000000ff
        /*12ac*/ 	.word	0x000168a8
        /*12b0*/ 	.short	0x0100
        /*12b2*/ 	.byte	0x08
	.zero		1


	//   ....[18]....
        /*12b4*/ 	.word	0x000008b0
        /*12b8*/ 	.word	0x000000ff
        /*12bc*/ 	.word	0x000168b0
        /*12c0*/ 	.short	0x0100
        /*12c2*/ 	.byte	0x08
	.zero		1


	//   ....[19]....
        /*12c4*/ 	.word	0x000008c0
        /*12c8*/ 	.word	0x000000ff
        /*12cc*/ 	.word	0x000168c0
        /*12d0*/ 	.short	0x0100
        /*12d2*/ 	.byte	0x08
	.zero		1


	//   ....[20]....
        /*12d4*/ 	.word	0x000008d0
        /*12d8*/ 	.word	0x000000ff
        /*12dc*/ 	.word	0x000168b8
        /*12e0*/ 	.short	0x0100
        /*12e2*/ 	.byte	0x08
	.zero		1


	//   ....[21]....
        /*12e4*/ 	.word	0x000008e0
        /*12e8*/ 	.word	0x000000ff
        /*12ec*/ 	.word	0x000168c8
        /*12f0*/ 	.short	0x0100
        /*12f2*/ 	.byte	0x08
	.zero		1


	//   ....[22]....
        /*12f4*/ 	.word	0x00003140
        /*12f8*/ 	.word	0x00000045
        /*12fc*/ 	.word	0x00016890
        /*1300*/ 	.short	0x010a
        /*1302*/ 	.byte	0x3f
	.zero		1


	//   ....[23]....
        /*1304*/ 	.word	0x00004560
        /*1308*/ 	.word	0x00000045
        /*130c*/ 	.word	0x00016890
        /*1310*/ 	.short	0x010a
        /*1312*/ 	.byte	0x3f
	.zero		1


	//   ....[24]....
        /*1314*/ 	.word	0x00005610
        /*1318*/ 	.word	0x00000045
        /*131c*/ 	.word	0x00016890
        /*1320*/ 	.short	0x010a
        /*1322*/ 	.byte	0x3f
	.zero		1


	//   ....[25]....
        /*1324*/ 	.word	0x00005b20
        /*1328*/ 	.word	0x00000008
        /*132c*/ 	.word	0x00000000
        /*1330*/ 	.short	0x0101
        /*1332*/ 	.byte	0x3f
	.zero		1


	//   ....[26]....
        /*1334*/ 	.word	0x00005b60
        /*1338*/ 	.word	0x00000045
        /*133c*/ 	.word	0x000168b0
        /*1340*/ 	.short	0x010a
        /*1342*/ 	.byte	0x3f
	.zero		1


	//   ....[27]....
        /*1344*/ 	.word	0x00005ff0
        /*1348*/ 	.word	0x00000045
        /*134c*/ 	.word	0x00000000
        /*1350*/ 	.short	0x0101
        /*1352*/ 	.byte	0x3f
	.zero		1


	//   ....[28]....
        /*1354*/ 	.word	0x00006c00
        /*1358*/ 	.word	0x00000002
        /*135c*/ 	.word	0x00016800
        /*1360*/ 	.short	0x010a
        /*1362*/ 	.byte	0x3f
	.zero		1


	//   ....[29]....
        /*1364*/ 	.word	0x00006c50
        /*1368*/ 	.word	0x00000002
        /*136c*/ 	.word	0x00016800
        /*1370*/ 	.short	0x010a
        /*1372*/ 	.byte	0x3f
	.zero		1


	//   ....[30]....
        /*1374*/ 	.word	0x00007860
        /*1378*/ 	.word	0x00000002
        /*137c*/ 	.word	0x00016800
        /*1380*/ 	.short	0x010a
        /*1382*/ 	.byte	0x3f
	.zero		1


	//   ....[31]....
        /*1384*/ 	.word	0x00008d40
        /*1388*/ 	.word	0x00000002
        /*138c*/ 	.word	0x00016800
        /*1390*/ 	.short	0x010a
        /*1392*/ 	.byte	0x3f
	.zero		1


	//   ....[32]....
        /*1394*/ 	.word	0x00009c00
        /*1398*/ 	.word	0x00000000
        /*139c*/ 	.word	0x00016830
        /*13a0*/ 	.short	0x010a
        /*13a2*/ 	.byte	0x3f
	.zero		1


	//   ....[33]....
        /*13a4*/ 	.word	0x00009cb0
        /*13a8*/ 	.word	0x00000000
        /*13ac*/ 	.word	0x00016830
        /*13b0*/ 	.short	0x010a
        /*13b2*/ 	.byte	0x3f
	.zero		1


	//   ....[34]....
        /*13b4*/ 	.word	0x0000a650
        /*13b8*/ 	.word	0x00000004
        /*13bc*/ 	.word	0x00000000
        /*13c0*/ 	.short	0x0101
        /*13c2*/ 	.byte	0x3f
	.zero		1


	//   ....[35]....
        /*13c4*/ 	.word	0x0000d750
        /*13c8*/ 	.word	0x00000009
        /*13cc*/ 	.word	0x00016830
        /*13d0*/ 	.short	0x010a
        /*13d2*/ 	.byte	0x3f
	.zero		1


	//   ....[36]....
        /*13d4*/ 	.word	0x0000d7a0
        /*13d8*/ 	.word	0x00000009
        /*13dc*/ 	.word	0x00016830
        /*13e0*/ 	.short	0x010a
        /*13e2*/ 	.byte	0x3f
	.zero		1


	//   ....[37]....
        /*13e4*/ 	.word	0x0000dac0
        /*13e8*/ 	.word	0x00000009
        /*13ec*/ 	.word	0x00016850
        /*13f0*/ 	.short	0x010a
        /*13f2*/ 	.byte	0x3f
	.zero		1


	//   ....[38]....
        /*13f4*/ 	.word	0x0000db00
        /*13f8*/ 	.word	0x00000009
        /*13fc*/ 	.word	0x00016850
        /*1400*/ 	.short	0x010a
        /*1402*/ 	.byte	0x3f
	.zero		1


	//   ....[39]....
        /*1404*/ 	.word	0x0000e640
        /*1408*/ 	.word	0x00000038
        /*140c*/ 	.word	0x00000000
        /*1410*/ 	.short	0x0101
        /*1412*/ 	.byte	0x3f
	.zero		1


	//   ....[40]....
        /*1414*/ 	.word	0x00010a50
        /*1418*/ 	.word	0x00000013
        /*141c*/ 	.word	0x00000000
        /*1420*/ 	.short	0x0101
        /*1422*/ 	.byte	0x3f
	.zero		1


	//   ....[41]....
        /*1424*/ 	.word	0x00011250
        /*1428*/ 	.word	0x00000009
        /*142c*/ 	.word	0x00016830
        /*1430*/ 	.short	0x010a
        /*1432*/ 	.byte	0x3f
	.zero		1


	//   ....[42]....
        /*1434*/ 	.word	0x000112a0
        /*1438*/ 	.word	0x00000009
        /*143c*/ 	.word	0x00016830
        /*1440*/ 	.short	0x010a
        /*1442*/ 	.byte	0x3f
	.zero		1


	//   ....[43]....
        /*1444*/ 	.word	0x000115f0
        /*1448*/ 	.word	0x00000009
        /*144c*/ 	.word	0x00016850
        /*1450*/ 	.short	0x010a
        /*1452*/ 	.byte	0x3f
	.zero		1


	//   ....[44]....
        /*1454*/ 	.word	0x00011630
        /*1458*/ 	.word	0x00000009
        /*145c*/ 	.word	0x00016850
        /*1460*/ 	.short	0x010a
        /*1462*/ 	.byte	0x3f
	.zero		1


	//   ....[45]....
        /*1464*/ 	.word	0x00011b90
        /*1468*/ 	.word	0x0000000c
        /*146c*/ 	.word	0x00000000
        /*1470*/ 	.short	0x0101
        /*1472*/ 	.byte	0x3f
	.zero		1


	//   ....[46]....
        /*1474*/ 	.word	0x000134f0
        /*1478*/ 	.word	0x0000000f
        /*147c*/ 	.word	0x00000000
        /*1480*/ 	.short	0x0101
        /*1482*/ 	.byte	0x3f
	.zero		1


	//   ....[47]....
        /*1484*/ 	.word	0x00013a30
        /*1488*/ 	.word	0x00000009
        /*148c*/ 	.word	0x00016830
        /*1490*/ 	.short	0x010a
        /*1492*/ 	.byte	0x3f
	.zero		1


	//   ....[48]....
        /*1494*/ 	.word	0x00013a80
        /*1498*/ 	.word	0x00000009
        /*149c*/ 	.word	0x00016830
        /*14a0*/ 	.short	0x010a
        /*14a2*/ 	.byte	0x3f
	.zero		1


	//   ....[49]....
        /*14a4*/ 	.word	0x00013dd0
        /*14a8*/ 	.word	0x00000009
        /*14ac*/ 	.word	0x00016850
        /*14b0*/ 	.short	0x010a
        /*14b2*/ 	.byte	0x3f
	.zero		1


	//   ....[50]....
        /*14b4*/ 	.word	0x00013e10
        /*14b8*/ 	.word	0x00000009
        /*14bc*/ 	.word	0x00016850
        /*14c0*/ 	.short	0x010a
        /*14c2*/ 	.byte	0x3f
	.zero		1


	//   ....[51]....
        /*14c4*/ 	.word	0x000143e0
        /*14c8*/ 	.word	0x00000036
        /*14cc*/ 	.word	0x00000000
        /*14d0*/ 	.short	0x0101
        /*14d2*/ 	.byte	0x3f
	.zero		1


	//   ....[52]....
        /*14d4*/ 	.word	0x00016d60
        /*14d8*/ 	.word	0x0000000f
        /*14dc*/ 	.word	0x00000000
        /*14e0*/ 	.short	0x0101
        /*14e2*/ 	.byte	0x3f
	.zero		1


	//   ....[53]....
        /*14e4*/ 	.word	0x000171b0
        /*14e8*/ 	.word	0x0000000b
        /*14ec*/ 	.word	0x00016850
        /*14f0*/ 	.short	0x010a
        /*14f2*/ 	.byte	0x3f
	.zero		1


	//   ....[54]....
        /*14f4*/ 	.word	0x00017220
        /*14f8*/ 	.word	0x0000000b
        /*14fc*/ 	.word	0x00016850
        /*1500*/ 	.short	0x010a
        /*1502*/ 	.byte	0x3f
	.zero		1


	//   ....[55]....
        /*1504*/ 	.word	0x00017840
        /*1508*/ 	.word	0x00000002
        /*150c*/ 	.word	0x00000000
        /*1510*/ 	.short	0x0101
        /*1512*/ 	.byte	0x3f
	.zero		1


	//   ....[56]....
        /*1514*/ 	.word	0x00018870
        /*1518*/ 	.word	0x00000000
        /*151c*/ 	.word	0x00000000
        /*1520*/ 	.short	0x0101
        /*1522*/ 	.byte	0x3f
	.zero		1


	//   ....[57]....
        /*1524*/ 	.word	0x00018ec0
        /*1528*/ 	.word	0x00000008
        /*152c*/ 	.word	0x00000000
        /*1530*/ 	.short	0x0101
        /*1532*/ 	.byte	0x3f
	.zero		1


	//   ....[58]....
        /*1534*/ 	.word	0x0001be70
        /*1538*/ 	.word	0x00000010
        /*153c*/ 	.word	0x00016820
        /*1540*/ 	.short	0x010a
        /*1542*/ 	.byte	0x3f
	.zero		1


	//   ....[59]....
        /*1544*/ 	.word	0x0001bf30
        /*1548*/ 	.word	0x00000005
        /*154c*/ 	.word	0x000168a0
        /*1550*/ 	.short	0x010a
        /*1552*/ 	.byte	0x3f
	.zero		1


	//   ....[60]....
        /*1554*/ 	.word	0x0001c170
        /*1558*/ 	.word	0x00000005
        /*155c*/ 	.word	0x000168c0
        /*1560*/ 	.short	0x010a
        /*1562*/ 	.byte	0x3f
	.zero		1


	//   ....[61]....
        /*1564*/ 	.word	0x0001c500
        /*1568*/ 	.word	0x00000005
        /*156c*/ 	.word	0x000168a0
        /*1570*/ 	.short	0x010a
        /*1572*/ 	.byte	0x3f
	.zero		1


	//   ....[62]....
        /*1574*/ 	.word	0x0001c720
        /*1578*/ 	.word	0x00000005
        /*157c*/ 	.word	0x000168c0
        /*1580*/ 	.short	0x010a
        /*1582*/ 	.byte	0x3f
	.zero		1


	//   ....[63]....
        /*1584*/ 	.word	0x0001d9f0
        /*1588*/ 	.word	0x00000003
        /*158c*/ 	.word	0x00016840
        /*1590*/ 	.short	0x010a
        /*1592*/ 	.byte	0x3f
	.zero		1


	//   ....[64]....
        /*1594*/ 	.word	0x0001e180
        /*1598*/ 	.word	0x00000003
        /*159c*/ 	.word	0x00016830
        /*15a0*/ 	.short	0x0107
        /*15a2*/ 	.byte	0x3f
	.zero		1


	//   ....[65]....
        /*15a4*/ 	.word	0x0001e250
        /*15a8*/ 	.word	0x00000003
        /*15ac*/ 	.word	0x00016830
        /*15b0*/ 	.short	0x0101
        /*15b2*/ 	.byte	0x3f
	.zero		1


	//   ....[66]....
        /*15b4*/ 	.word	0x0001f0a0
        /*15b8*/ 	.word	0x00000010
        /*15bc*/ 	.word	0x00016800
        /*15c0*/ 	.short	0x0107
        /*15c2*/ 	.byte	0x3f
	.zero		1


	//   ....[67]....
        /*15c4*/ 	.word	0x0001f190
        /*15c8*/ 	.word	0x00000010
        /*15cc*/ 	.word	0x00016800
        /*15d0*/ 	.short	0x0101
        /*15d2*/ 	.byte	0x3f
	.zero		1


	//   ....[68]....
        /*15d4*/ 	.word	0x0001f1b0
        /*15d8*/ 	.word	0x00000010
        /*15dc*/ 	.word	0x00016820
        /*15e0*/ 	.short	0x010a
        /*15e2*/ 	.byte	0x3f
	.zero		1


	//   ....[69]....
        /*15e4*/ 	.word	0x0001f590
        /*15e8*/ 	.word	0x00000005
        /*15ec*/ 	.word	0x00016840
        /*15f0*/ 	.short	0x010a
        /*15f2*/ 	.byte	0x3f
	.zero		1


	//   ....[70]....
        /*15f4*/ 	.word	0x0001faa0
        /*15f8*/ 	.word	0x00000005
        /*15fc*/ 	.word	0x00016830
        /*1600*/ 	.short	0x0107
        /*1602*/ 	.byte	0x3f
	.zero		1


	//   ....[71]....
        /*1604*/ 	.word	0x0001fb60
        /*1608*/ 	.word	0x00000005
        /*160c*/ 	.word	0x00016830
        /*1610*/ 	.short	0x0101
        /*1612*/ 	.byte	0x3f
	.zero		1


	//   ....[72]....
        /*1614*/ 	.word	0x0001fbc0
        /*1618*/ 	.word	0x00000005
        /*161c*/ 	.word	0x00016860
        /*1620*/ 	.short	0x010a
        /*1622*/ 	.byte	0x3f
	.zero		1


	//   ....[73]....
        /*1624*/ 	.word	0x00020090
        /*1628*/ 	.word	0x00000005
        /*162c*/ 	.word	0x00016850
        /*1630*/ 	.short	0x0107
        /*1632*/ 	.byte	0x3f
	.zero		1


	//   ....[74]....
        /*1634*/ 	.word	0x00020210
        /*1638*/ 	.word	0x00000005
        /*163c*/ 	.word	0x00016850
        /*1640*/ 	.short	0x0101
        /*1642*/ 	.byte	0x3f
	.zero		1


	//   ....[75]....
        /*1644*/ 	.word	0x00020440
        /*1648*/ 	.word	0x00000000
        /*164c*/ 	.word	0x00016860
        /*1650*/ 	.short	0x010a
        /*1652*/ 	.byte	0x3f
	.zero		1


	//   ....[76]....
        /*1654*/ 	.word	0x00020900
        /*1658*/ 	.word	0x00000000
        /*165c*/ 	.word	0x00016850
        /*1660*/ 	.short	0x0107
        /*1662*/ 	.byte	0x3f
	.zero		1


	//   ....[77]....
        /*1664*/ 	.word	0x000209e0
        /*1668*/ 	.word	0x00000000
        /*166c*/ 	.word	0x00016850
        /*1670*/ 	.short	0x0101
        /*1672*/ 	.byte	0x3f
	.zero		1


	//   ....[78]....
        /*1674*/ 	.word	0x00021b40
        /*1678*/ 	.word	0x00000005
        /*167c*/ 	.word	0x00016820
        /*1680*/ 	.short	0x010a
        /*1682*/ 	.byte	0x3f
	.zero		1


	//   ....[79]....
        /*1684*/ 	.word	0x00021ce0
        /*1688*/ 	.word	0x00000003
        /*168c*/ 	.word	0x00016840
        /*1690*/ 	.short	0x010a
        /*1692*/ 	.byte	0x3f
	.zero		1


	//   ....[80]....
        /*1694*/ 	.word	0x00021d70
        /*1698*/ 	.word	0x00000005
        /*169c*/ 	.word	0x00016840
        /*16a0*/ 	.short	0x010a
        /*16a2*/ 	.byte	0x3f
	.zero		1


	//   ....[81]....
        /*16a4*/ 	.word	0x00021db0
        /*16a8*/ 	.word	0x00000003
        /*16ac*/ 	.word	0x00016860
        /*16b0*/ 	.short	0x010a
        /*16b2*/ 	.byte	0x3f
	.zero		1


	//   ....[82]....
        /*16b4*/ 	.word	0x00021df0
        /*16b8*/ 	.word	0x00000005
        /*16bc*/ 	.word	0x00016860
        /*16c0*/ 	.short	0x010a
        /*16c2*/ 	.byte	0x3f
	.zero		1


	//   ....[83]....
        /*16c4*/ 	.word	0x00021e50
        /*16c8*/ 	.word	0x00000045
        /*16cc*/ 	.word	0x00016890
        /*16d0*/ 	.short	0x010a
        /*16d2*/ 	.byte	0x3f
	.zero		1


	//   ....[84]....
        /*16d4*/ 	.word	0x000220e0
        /*16d8*/ 	.word	0x00000045
        /*16dc*/ 	.word	0x00016890
        /*16e0*/ 	.short	0x010a
        /*16e2*/ 	.byte	0x3f
	.zero		1


	//   ....[85]....
        /*16e4*/ 	.word	0x00022390
        /*16e8*/ 	.word	0x00000045
        /*16ec*/ 	.word	0x00016890
        /*16f0*/ 	.short	0x010a
        /*16f2*/ 	.byte	0x3f
	.zero		1


	//   ....[86]....
        /*16f4*/ 	.word	0x00022640
        /*16f8*/ 	.word	0x00000045
        /*16fc*/ 	.word	0x000168b0
        /*1700*/ 	.short	0x010a
        /*1702*/ 	.byte	0x3f
	.zero		1


	//   ....[87]....
        /*1704*/ 	.word	0x00022b10
        /*1708*/ 	.word	0x00000002
        /*170c*/ 	.word	0x00016800
        /*1710*/ 	.short	0x010a
        /*1712*/ 	.byte	0x3f
	.zero		1


	//   ....[88]....
        /*1714*/ 	.word	0x00023110
        /*1718*/ 	.word	0x00000002
        /*171c*/ 	.word	0x00016800
        /*1720*/ 	.short	0x010a
        /*1722*/ 	.byte	0x3f
	.zero		1


	//   ....[89]....
        /*1724*/ 	.word	0x00023160
        /*1728*/ 	.word	0x00000000
        /*172c*/ 	.word	0x00016830
        /*1730*/ 	.short	0x010a
        /*1732*/ 	.byte	0x3f
	.zero		1


	//   ....[90]....
        /*1734*/ 	.word	0x000231b0
        /*1738*/ 	.word	0x00000009
        /*173c*/ 	.word	0x00016830
        /*1740*/ 	.short	0x010a
        /*1742*/ 	.byte	0x3f
	.zero		1


	//   ....[91]....
        /*1744*/ 	.word	0x00023200
        /*1748*/ 	.word	0x00000009
        /*174c*/ 	.word	0x00016850
        /*1750*/ 	.short	0x010a
        /*1752*/ 	.byte	0x3f
	.zero		1


	//   ....[92]....
        /*1754*/ 	.word	0x00023250
        /*1758*/ 	.word	0x00000009
        /*175c*/ 	.word	0x00016830
        /*1760*/ 	.short	0x010a
        /*1762*/ 	.byte	0x3f
	.zero		1


	//   ....[93]....
        /*1764*/ 	.word	0x000232a0
        /*1768*/ 	.word	0x00000009
        /*176c*/ 	.word	0x00016850
        /*1770*/ 	.short	0x010a
        /*1772*/ 	.byte	0x3f
	.zero		1


	//   ....[94]....
        /*1774*/ 	.word	0x000232f0
        /*1778*/ 	.word	0x00000009
        /*177c*/ 	.word	0x00016830
        /*1780*/ 	.short	0x010a
        /*1782*/ 	.byte	0x3f
	.zero		1


	//   ....[95]....
        /*1784*/ 	.word	0x00023340
        /*1788*/ 	.word	0x00000009
        /*178c*/ 	.word	0x00016850
        /*1790*/ 	.short	0x010a
        /*1792*/ 	.byte	0x3f
	.zero		1


	//   ....[96]....
        /*1794*/ 	.word	0x00023390
        /*1798*/ 	.word	0x0000000b
        /*179c*/ 	.word	0x00016850
        /*17a0*/ 	.short	0x010a
        /*17a2*/ 	.byte	0x3f
	.zero		1


	//   ....[97]....
        /*17a4*/ 	.word	0x00023f40
        /*17a8*/ 	.word	0x00000010
        /*17ac*/ 	.word	0x00016820
        /*17b0*/ 	.short	0x010a
        /*17b2*/ 	.byte	0x3f
	.zero		1


	//   ....[98]....
        /*17b4*/ 	.word	0x00023f90
        /*17b8*/ 	.word	0x00000005
        /*17bc*/ 	.word	0x000168a0
        /*17c0*/ 	.short	0x010a
        /*17c2*/ 	.byte	0x3f
	.zero		1


	//   ....[99]....
        /*17c4*/ 	.word	0x00023fe0
        /*17c8*/ 	.word	0x00000005
        /*17cc*/ 	.word	0x000168c0
        /*17d0*/ 	.short	0x010a
        /*17d2*/ 	.byte	0x3f
	.zero		1


	//   ....[100]....
        /*17d4*/ 	.word	0x00024030
        /*17d8*/ 	.word	0x00000005
        /*17dc*/ 	.word	0x000168a0
        /*17e0*/ 	.short	0x010a
        /*17e2*/ 	.byte	0x3f
	.zero		1


	//   ....[101]....
        /*17e4*/ 	.word	0x00024080
        /*17e8*/ 	.word	0x00000005
        /*17ec*/ 	.word	0x000168c0
        /*17f0*/ 	.short	0x010a
        /*17f2*/ 	.byte	0x3f
	.zero		1


	//   ....[102]....
        /*17f4*/ 	.word	0x000241a0
        /*17f8*/ 	.word	0x00000003
        /*17fc*/ 	.word	0x00016840
        /*1800*/ 	.short	0x010a
        /*1802*/ 	.byte	0x3f
	.zero		1


	//   ....[103]....
        /*1804*/ 	.word	0x00025c40
        /*1808*/ 	.word	0x00000010
        /*180c*/ 	.word	0x00016820
        /*1810*/ 	.short	0x010a
        /*1812*/ 	.byte	0x3f
	.zero		1


	//   ....[104]....
        /*1814*/ 	.word	0x00025c90
        /*1818*/ 	.word	0x00000005
        /*181c*/ 	.word	0x00016840
        /*1820*/ 	.short	0x010a
        /*1822*/ 	.byte	0x3f
	.zero		1


	//   ....[105]....
        /*1824*/ 	.word	0x000265d0
        /*1828*/ 	.word	0x00000005
        /*182c*/ 	.word	0x00016860
        /*1830*/ 	.short	0x010a
        /*1832*/ 	.byte	0x3f
	.zero		1


	//   ....[106]....
        /*1834*/ 	.word	0x00026f40
        /*1838*/ 	.word	0x00000000
        /*183c*/ 	.word	0x00016860
        /*1840*/ 	.short	0x010a
        /*1842*/ 	.byte	0x3f
	.zero		1


	//   ....[107]....
        /*1844*/ 	.word	0x00028270
        /*1848*/ 	.word	0x00000005
        /*184c*/ 	.word	0x00016820
        /*1850*/ 	.short	0x010a
        /*1852*/ 	.byte	0x3f
	.zero		1


	//   ....[108]....
        /*1854*/ 	.word	0x00028410
        /*1858*/ 	.word	0x00000003
        /*185c*/ 	.word	0x00016840
        /*1860*/ 	.short	0x010a
        /*1862*/ 	.byte	0x3f
	.zero		1


	//   ....[109]....
        /*1864*/ 	.word	0x00028460
        /*1868*/ 	.word	0x00000005
        /*186c*/ 	.word	0x00016840
        /*1870*/ 	.short	0x010a
        /*1872*/ 	.byte	0x3f
	.zero		1


	//   ....[110]....
        /*1874*/ 	.word	0x000284b0
        /*1878*/ 	.word	0x00000003
        /*187c*/ 	.word	0x00016860
        /*1880*/ 	.short	0x010a
        /*1882*/ 	.byte	0x3f
	.zero		1


	//----- nvinfo : EIATTR_NUM_MBARRIERS
	.align		4
.L_1525:
        /*1884*/ 	.byte	0x03, 0x38
        /*1886*/ 	.short	0x0016


	//----- nvinfo : EIATTR_EXIT_INSTR_OFFSETS
	.align		4
        /*1888*/ 	.byte	0x04, 0x1c
        /*188a*/ 	.short	(.L_1527 - .L_1526)


	//   ....[0]....
.L_1526:
        /*188c*/ 	.word	0x00021e40


	//----- nvinfo : EIATTR_MAX_THREADS
	.align		4
.L_1527:
        /*1890*/ 	.byte	0x04, 0x05
        /*1892*/ 	.short	(.L_1529 - .L_1528)
.L_1528:
        /*1894*/ 	.word	0x00000200
        /*1898*/ 	.word	0x00000001
        /*189c*/ 	.word	0x00000001


	//----- nvinfo : EIATTR_CRS_STACK_SIZE
	.align		4
.L_1529:
        /*18a0*/ 	.byte	0x04, 0x1e
        /*18a2*/ 	.short	(.L_1531 - .L_1530)
.L_1530:
        /*18a4*/ 	.word	0x00000000


	//----- nvinfo : EIATTR_CBANK_PARAM_SIZE
	.align		4
.L_1531:
        /*18a8*/ 	.byte	0x03, 0x19
        /*18aa*/ 	.short	0x0af0


	//----- nvinfo : EIATTR_PARAM_CBANK
	.align		4
        /*18ac*/ 	.byte	0x04, 0x0a
        /*18ae*/ 	.short	(.L_1533 - .L_1532)
	.align		4
.L_1532:
        /*18b0*/ 	.word	index@(.nv.constant0._ZN7cutlass13device_kernelIN5flash11enable_sm90INS1_16FlashAttnFwdSm90INS1_25CollectiveMainloopFwdSm90ILi2EN4cute5tupleIJNS5_1CILi1EEES8_S8_EEENS6_IJNS7_ILi192EEENS7_ILi128EEENS7_ILi64EEEEEELi64ENS_6half_tEfNS_4arch4Sm90ELb0ELb1ELb1ELb1ELb1ELb1ELb0ELb1ELb1ELb1ELb1ELb0EEENS1_21CollectiveEpilogueFwdINS6_IJSA_SC_SB_EEES9_SE_SG_Li384ELb1ELb1ELb1ELb0EEENS1_36VarlenDynamicPersistentTileSchedulerILi192ELi128ELi384ELi128ELb1ELb1ELb1ELb1ELb0ELb1EEEEEEEEEvNT_6ParamsE)
        /*18b4*/ 	.short	0x0210
        /*18b6*/ 	.short	0x0af0


	//----- nvinfo : EIATTR_SW_WAR
	.align		4
.L_1533:
        /*18b8*/ 	.byte	0x04, 0x36
        /*18ba*/ 	.short	(.L_1535 - .L_1534)
.L_1534:
        /*18bc*/ 	.word	0x00000008
.L_1535:


//--------------------- .nv.info._ZN7cutlass13device_kernelIN5flash11enable_sm90INS1_16FlashAttnFwdSm90INS1_25CollectiveMainloopFwdSm90ILi2EN4cute5tupleIJNS5_1CILi1EEES8_S8_EEENS6_IJNS7_ILi192EEENS7_ILi128EEENS7_ILi64EEEEEELi64ENS_6half_tEfNS_4arch4Sm90ELb1ELb0ELb1ELb0ELb1ELb0ELb0ELb1ELb1ELb1ELb1ELb0EEENS1_21CollectiveEpilogueFwdINS6_IJSA_SC_SB_EEES9_SE_SG_Li384ELb0ELb1ELb1ELb0EEENS1_19SingleTileSchedulerILb0ELb1ELb1ELi192EEEEEEEEEvNT_6ParamsE --------------------------
	.section	.nv.info._ZN7cutlass13device_kernelIN5flash11enable_sm90INS1_16FlashAttnFwdSm90INS1_25CollectiveMainloopFwdSm90ILi2EN4cute5tupleIJNS5_1CILi1EEES8_S8_EEENS6_IJNS7_ILi192EEENS7_ILi128EEENS7_ILi64EEEEEELi64ENS_6half_tEfNS_4arch4Sm90ELb1ELb0ELb1ELb0ELb1ELb0ELb0ELb1ELb1ELb1ELb1ELb0EEENS1_21CollectiveEpilogueFwdINS6_IJSA_SC_SB_EEES9_SE_SG_Li384ELb0ELb1ELb1ELb0EEENS1_19SingleTileSchedulerILb0ELb1ELb1ELi192EEEEEEEEEvNT_6ParamsE,"",@"SHT_CUDA_INFO"
	.sectionflags	@""
	.align	4


	//----- nvinfo : EIATTR_CUDA_API_VERSION
	.align		4
        /*0000*/ 	.byte	0x04, 0x37
        /*0002*/ 	.short	(.L_1537 - .L_1536)
.L_1536:
        /*0004*/ 	.word	0x00000082


	//----- nvinfo : EIATTR_KPARAM_INFO
	.align		4
.L_1537:
        /*0008*/ 	.byte	0x04, 0x17
        /*000a*/ 	.short	(.L_1539 - .L_1538)
.L_1538:
        /*000c*/ 	.word	0x00000000
        /*0010*/ 	.short	0x0000
        /*0012*/ 	.short	0x0070
        /*0014*/ 	.byte	0x00, 0xf0, 0x01, 0x28


	//----- nvinfo : EIATTR_SPARSE_MMA_MASK
	.align		4
.L_1539:
        /*0018*/ 	.byte	0x03, 0x50
        /*001a*/ 	.short	0x0000


	//----- nvinfo : EIATTR_MAXREG_COUNT
	.align		4
        /*001c*/ 	.byte	0x03, 0x1b
        /*001e*/ 	.short	0x0080


	//----- nvinfo : EIATTR_NUM_BARRIERS
	.align		4
        /*0020*/ 	.byte	0x02, 0x4c
        /*0022*/ 	.byte	0x10
	.zero		1


	//----- nvinfo : EIATTR_EXTERNS
	.align		4
        /*0024*/ 	.byte	0x04, 0x0f
        /*0026*/ 	.short	(.L_1541 - .L_1540)


	//   ....[0]....
	.align		4
.L_1540:
        /*0028*/ 	.word	index@(__assertfail)


	//----- nvinfo : EIATTR_ANNOTATIONS
	.align		4
.L_1541:
        /*002c*/ 	.byte	0x04, 0x55
        /*002e*/ 	.short	(.L_1543 - .L_1542)


	//   ....[0]....
.L_1542:
        /*0030*/ 	.word	0x00000001
        /*0034*/ 	.byte	0x80, 0xbe, 0x00, 0x00, 0x01, 0x00, 0x00, 0x00, 0x20, 0xd4, 0x00, 0x00


	//----- nvinfo : EIATTR_MERCURY_ISA_VERSION
	.align		4
.L_1543:
        /*0040*/ 	.byte	0x03, 0x5f
        /*0042*/ 	.short	0x0101


	//----- nvinfo : EIATTR_INT_WARP_WIDE_INSTR_OFFSETS
	.align		4
        /*0044*/ 	.byte	0x04, 0x31
        /*0046*/ 	.short	(.L_1545 - .L_1544)


	//   ....[0]....
.L_1544:
        /*0048*/ 	.word	0x000000c0


	//   ....[1]....
        /*004c*/ 	.word	0x000000d0


	//   ....[2]....
        /*0050*/ 	.word	0x00000170


	//----- nvinfo : EIATTR_COOP_GROUP_MASK_REGIDS
	.align		4
.L_1545:
        /*0054*/ 	.byte	0x04, 0x29
        /*0056*/ 	.short	(.L_1547 - .L_1546)


	//   ....[0]....
.L_1546:
        /*0058*/ 	.word	0xffffffff


	//   ....[1]....
        /*005c*/ 	.word	0xffffffff


	//   ....[2]....
        /*0060*/ 	.word	0xffffffff


	//   ....[3]....
        /*0064*/ 	.word	0xffffffff


	//   ....[4]....
        /*0068*/ 	.word	0xffffffff


	//   ....[5]....
        /*006c*/ 	.word	0xffffffff


	//   ....[6]....
        /*0070*/ 	.word	0xffffffff


	//   ....[7]....
        /*0074*/ 	.word	0xffffffff


	//   ....[8]....
        /*0078*/ 	.word	0xffffffff


	//   ....[9]....
        /*007c*/ 	.word	0xffffffff


	//   ....[10]....
        /*0080*/ 	.word	0xffffffff


	//   ....[11]....
        /*0084*/ 	.word	0xffffffff


	//   ....[12]....
        /*0088*/ 	.word	0xffffffff


	//   ....[13]....
        /*008c*/ 	.word	0xffffffff


	//   ....[14]....
        /*0090*/ 	.word	0xffffffff


	//   ....[15]....
        /*0094*/ 	.word	0xffffffff


	//   ....[16]....
        /*0098*/ 	.word	0xffffffff


	//   ....[17]....
        /*009c*/ 	.word	0xffffffff


	//   ....[18]....
        /*00a0*/ 	.word	0xffffffff


	//   ....[19]....
        /*00a4*/ 	.word	0xffffffff


	//   ....[20]....
        /*00a8*/ 	.word	0xffffffff


	//   ....[21]....
        /*00ac*/ 	.word	0xffffffff


	//   ....[22]....
        /*00b0*/ 	.word	0xffffffff


	//   ....[23]....
        /*00b4*/ 	.word	0xffffffff


	//   ....[24]....
        /*00b8*/ 	.word	0xffffffff


	//   ....[25]....
        /*00bc*/ 	.word	0xffffffff


	//   ....[26]....
        /*00c0*/ 	.word	0xffffffff


	//   ....[27]....
        /*00c4*/ 	.word	0xffffffff


	//   ....[28]....
        /*00c8*/ 	.word	0xffffffff


	//   ....[29]....
        /*00cc*/ 	.word	0xffffffff


	//   ....[30]....
        /*00d0*/ 	.word	0xffffffff


	//   ....[31]....
        /*00d4*/ 	.word	0xffffffff


	//   ....[32]....
        /*00d8*/ 	.word	0xffffffff


	//   ....[33]....
        /*00dc*/ 	.word	0xffffffff


	//   ....[34]....
        /*00e0*/ 	.word	0xffffffff


	//   ....[35]....
        /*00e4*/ 	.word	0xffffffff


	//   ....[36]....
        /*00e8*/ 	.word	0xffffffff


	//   ....[37]....
        /*00ec*/ 	.word	0xffffffff


	//   ....[38]....
        /*00f0*/ 	.word	0xffffffff


	//   ....[39]....
        /*00f4*/ 	.word	0xffffffff


	//   ....[40]....
        /*00f8*/ 	.word	0xffffffff


	//   ....[41]....
        /*00fc*/ 	.word	0xffffffff


	//   ....[42]....
        /*0100*/ 	.word	0xffffffff


	//   ....[43]....
        /*0104*/ 	.word	0xffffffff


	//   ....[44]....
        /*0108*/ 	.word	0xffffffff


	//   ....[45]....
        /*010c*/ 	.word	0xffffffff


	//   ....[46]....
        /*0110*/ 	.word	0xffffffff


	//   ....[47]....
        /*0114*/ 	.word	0xffffffff


	//   ....[48]....
        /*0118*/ 	.word	0xffffffff


	//   ....[49]....
        /*011c*/ 	.word	0xffffffff


	//   ....[50]....
        /*0120*/ 	.word	0xffffffff


	//   ....[51]....
        /*0124*/ 	.word	0xffffffff


	//   ....[52]....
        /*0128*/ 	.word	0xffffffff


	//   ....[53]....
        /*012c*/ 	.word	0xffffffff


	//   ....[54]....
        /*0130*/ 	.word	0xffffffff


	//   ....[55]....
        /*0134*/ 	.word	0xffffffff


	//   ....[56]....
        /*0138*/ 	.word	0xffffffff


	//   ....[57]....
        /*013c*/ 	.word	0xffffffff


	//   ....[58]....
        /*0140*/ 	.word	0xffffffff


	//   ....[59]....
        /*0144*/ 	.word	0xffffffff


	//   ....[60]....
        /*0148*/ 	.word	0xffffffff


	//   ....[61]....
        /*014c*/ 	.word	0xffffffff


	//   ....[62]....
        /*0150*/ 	.word	0xffffffff


	//   ....[63]....
        /*0154*/ 	.word	0xffffffff


	//   ....[64]....
        /*0158*/ 	.word	0xffffffff


	//   ....[65]....
        /*015c*/ 	.word	0xffffffff


	//   ....[66]....
        /*0160*/ 	.word	0xffffffff


	//   ....[67]....
        /*0164*/ 	.word	0xffffffff


	//   ....[68]....
        /*0168*/ 	.word	0xffffffff


	//   ....[69]....
        /*016c*/ 	.word	0xffffffff


	//   ....[70]....
        /*0170*/ 	.word	0xffffffff


	//   ....[71]....
        /*0174*/ 	.word	0xffffffff


	//   ....[72]....
        /*0178*/ 	.word	0xffffffff


	//   ....[73]....
        /*017c*/ 	.word	0xffffffff


	//   ....[74]....
        /*0180*/ 	.word	0xffffffff


	//   ....[75]....
        /*0184*/ 	.word	0xffffffff


	//   ....[76]....
        /*0188*/ 	.word	0xffffffff


	//   ....[77]....
        /*018c*/ 	.word	0xffffffff


	//   ....[78]....
        /*0190*/ 	.word	0xffffffff


	//   ....[79]....
        /*0194*/ 	.word	0xffffffff


	//   ....[80]....
        /*0198*/ 	.word	0xffffffff


	//   ....[81]....
        /*019c*/ 	.word	0xffffffff


	//   ....[82]....
        /*01a0*/ 	.word	0xffffffff


	//   ....[83]....
        /*01a4*/ 	.word	0xffffffff


	//   ....[84]....
        /*01a8*/ 	.word	0xffffffff


	//   ....[85]....
        /*01ac*/ 	.word	0xffffffff


	//   ....[86]....
        /*01b0*/ 	.word	0xffffffff


	//   ....[87]....
        /*01b4*/ 	.word	0xffffffff


	//   ....[88]....
        /*01b8*/ 	.word	0xffffffff


	//   ....[89]....
        /*01bc*/ 	.word	0xffffffff


	//   ....[90]....
        /*01c0*/ 	.word	0xffffffff


	//   ....[91]....
        /*01c4*/ 	.word	0xffffffff


	//   ....[92]....
        /*01c8*/ 	.word	0xffffffff


	//   ....[93]....
        /*01cc*/ 	.word	0xffffffff


	//   ....[94]....
        /*01d0*/ 	.word	0xffffffff


	//   ....[95]....
        /*01d4*/ 	.word	0xffffffff


	//   ....[96]....
        /*01d8*/ 	.word	0xffffffff


	//   ....[97]....
        /*01dc*/ 	.word	0xffffffff


	//   ....[98]....
        /*01e0*/ 	.word	0xffffffff


	//   ....[99]....
        /*01e4*/ 	.word	0xffffffff


	//   ....[100]....
        /*01e8*/ 	.word	0xffffffff


	//   ....[101]....
        /*01ec*/ 	.word	0xffffffff


	//   ....[102]....
        /*01f0*/ 	.word	0xffffffff


	//   ....[103]....
        /*01f4*/ 	.word	0xffffffff


	//   ....[104]....
        /*01f8*/ 	.word	0xffffffff


	//   ....[105]....
        /*01fc*/ 	.word	0xffffffff


	//   ....[106]....
        /*0200*/ 	.word	0xffffffff


	//   ....[107]....
        /*0204*/ 	.word	0xffffffff


	//   ....[108]....
        /*0208*/ 	.word	0xffffffff


	//   ....[109]....
        /*020c*/ 	.word	0xffffffff


	//   ....[110]....
        /*0210*/ 	.word	0xffffffff


	//   ....[111]....
        /*0214*/ 	.word	0xffffffff


	//   ....[112]....
        /*0218*/ 	.word	0xffffffff


	//   ....[113]....
        /*021c*/ 	.word	0xffffffff


	//   ....[114]....
        /*0220*/ 	.word	0xffffffff


	//   ....[115]....
        /*0224*/ 	.word	0xffffffff


	//   ....[116]....
        /*0228*/ 	.word	0xffffffff


	//   ....[117]....
        /*022c*/ 	.word	0xffffffff


	//   ....[118]....
        /*0230*/ 	.word	0xffffffff


	//   ....[119]....
        /*0234*/ 	.word	0xffffffff


	//   ....[120]....
        /*0238*/ 	.word	0xffffffff


	//   ....[121]....
        /*023c*/ 	.word	0xffffffff


	//   ....[122]....
        /*0240*/ 	.word	0xffffffff


	//   ....[123]....
        /*0244*/ 	.word	0xffffffff


	//   ....[124]....
        /*0248*/ 	.word	0xffffffff


	//   ....[125]....
        /*024c*/ 	.word	0x0500000f


	//   ....[126]....
        /*0250*/ 	.word	0x0500000f


	//   ....[127]....
        /*0254*/ 	.word	0x0500000f


	//   ....[128]....
        /*0258*/ 	.word	0x0500000f


	//   ....[129]....
        /*025c*/ 	.word	0x0500000f


	//   ....[130]....
        /*0260*/ 	.word	0x0500000f


	//   ....[131]....
        /*0264*/ 	.word	0x0500000f


	//   ....[132]....
        /*0268*/ 	.word	0x0500000f


	//   ....[133]....
        /*026c*/ 	.word	0x0500000f


	//   ....[134]....
        /*0270*/ 	.word	0x0500000f


	//   ....[135]....
        /*0274*/ 	.word	0x0500000f


	//   ....[136]....
        /*0278*/ 	.word	0x0500000f


	//   ....[137]....
        /*027c*/ 	.word	0x0500000f


	//   ....[138]....
        /*0280*/ 	.word	0x0500000f


	//   ....[139]....
        /*0284*/ 	.word	0x0500000f


	//   ....[140]....
        /*0288*/ 	.word	0x0500000f


	//   ....[141]....
        /*028c*/ 	.word	0x0500000f


	//   ....[142]....
        /*0290*/ 	.word	0x0500000f


	//   ....[143]....
        /*0294*/ 	.word	0x0500000f


	//   ....[144]....
        /*0298*/ 	.word	0x0500000f


	//   ....[145]....
        /*029c*/ 	.word	0x0500000f


	//   ....[146]....
        /*02a0*/ 	.word	0x0500000f


	//   ....[147]....
        /*02a4*/ 	.word	0x0500000f


	//   ....[148]....
        /*02a8*/ 	.word	0x0500000f


	//   ....[149]....
        /*02ac*/ 	.word	0x0500000f


	//   ....[150]....
        /*02b0*/ 	.word	0x0500000f


	//   ....[151]....
        /*02b4*/ 	.word	0x0500000f


	//   ....[152]....
        /*02b8*/ 	.word	0x0500000f


	//   ....[153]....
        /*02bc*/ 	.word	0x0500000f


	//   ....[154]....
        /*02c0*/ 	.word	0x0500000f


	//   ....[155]....
        /*02c4*/ 	.word	0x0500000f


	//   ....[156]....
        /*02c8*/ 	.word	0x0500000f


	//   ....[157]....
        /*02cc*/ 	.word	0x0500000f


	//   ....[158]....
        /*02d0*/ 	.word	0x0500000f


	//   ....[159]....
        /*02d4*/ 	.word	0x0500000f


	//   ....[160]....
        /*02d8*/ 	.word	0x0500000f


	//   ....[161]....
        /*02dc*/ 	.word	0x0500000f


	//   ....[162]....
        /*02e0*/ 	.word	0x0500000f


	//   ....[163]....
        /*02e4*/ 	.word	0x0500000f


	//   ....[164]....
        /*02e8*/ 	.word	0x0500000f


	//   ....[165]....
        /*02ec*/ 	.word	0x0500000f


	//   ....[166]....
        /*02f0*/ 	.word	0x0500000f


	//   ....[167]....
        /*02f4*/ 	.word	0x0500000f


	//   ....[168]....
        /*02f8*/ 	.word	0x0500000f


	//   ....[169]....
        /*02fc*/ 	.word	0x0500000f


	//   ....[170]....
        /*0300*/ 	.word	0x0500000f


	//   ....[171]....
        /*0304*/ 	.word	0x0500000f


	//   ....[172]....
        /*0308*/ 	.word	0x0500000f


	//   ....[173]....
        /*030c*/ 	.word	0x0500000f


	//   ....[174]....
        /*0310*/ 	.word	0x0500000f


	//   ....[175]....
        /*0314*/ 	.word	0x0500000f


	//   ....[176]....
        /*0318*/ 	.word	0x0500000f


	//   ....[177]....
        /*031c*/ 	.word	0x0500000f


	//   ....[178]....
        /*0320*/ 	.word	0x0500000f


	//   ....[179]....
        /*0324*/ 	.word	0x0500000f


	//   ....[180]....
        /*0328*/ 	.word	0x0500000f


	//   ....[181]....
        /*032c*/ 	.word	0x0500000f


	//   ....[182]....
        /*0330*/ 	.word	0x0500000f


	//   ....[183]....
        /*0334*/ 	.word	0x0500000f


	//   ....[184]....
        /*0338*/ 	.word	0x0500000f


	//   ....[185]....
        /*033c*/ 	.word	0x0500000f


	//   ....[186]....
        /*0340*/ 	.word	0x0500000f


	//   ....[187]....
        /*0344*/ 	.word	0x0500000f


	//   ....[188]....
        /*0348*/ 	.word	0x0500000f


	//   ....[189]....
        /*034c*/ 	.word	0x0500000f


	//   ....[190]....
        /*0350*/ 	.word	0x0500000f


	//   ....[191]....
        /*0354*/ 	.word	0x0500000f


	//   ....[192]....
        /*0358*/ 	.word	0x0500000f


	//   ....[193]....
        /*035c*/ 	.word	0x0500000f


	//   ....[194]....
        /*0360*/ 	.word	0x0500000f


	//   ....[195]....
        /*0364*/ 	.word	0x0500000f


	//   ....[196]....
        /*0368*/ 	.word	0x0500000f


	//   ....[197]....
        /*036c*/ 	.word	0x0500000f


	//   ....[198]....
        /*0370*/ 	.word	0x0500000f


	//   ....[199]....
        /*0374*/ 	.word	0x0500000f


	//   ....[200]....
        /*0378*/ 	.word	0x0500000f


	//   ....[201]....
        /*037c*/ 	.word	0x0500000f


	//   ....[202]....
        /*0380*/ 	.word	0x0500000f


	//   ....[203]....
        /*0384*/ 	.word	0x0500000f


	//   ....[204]....
        /*0388*/ 	.word	0x0500000f


	//   ....[205]....
        /*038c*/ 	.word	0x0500000f


	//   ....[206]....
        /*0390*/ 	.word	0x0500000f


	//   ....[207]....
        /*0394*/ 	.word	0x0500000f


	//   ....[208]....
        /*0398*/ 	.word	0x0500000f


	//   ....[209]....
        /*039c*/ 	.word	0x0500000f


	//   ....[210]....
        /*03a0*/ 	.word	0x0500000f


	//   ....[211]....
        /*03a4*/ 	.word	0x0500000f


	//   ....[212]....
        /*03a8*/ 	.word	0x0500000f


	//   ....[213]....
        /*03ac*/ 	.word	0x0500000f


	//   ....[214]....
        /*03b0*/ 	.word	0x0500000f


	//----- nvinfo : EIATTR_COOP_GROUP_INSTR_OFFSETS
	.align		4
.L_1547:
        /*03b4*/ 	.byte	0x04, 0x28
        /*03b6*/ 	.short	(.L_1549 - .L_1548)


	//   ....[0]....
.L_1548:
        /*03b8*/ 	.word	0x00000080


	//   ....[1]....
        /*03bc*/ 	.word	0x00000090


	//   ....[2]....
        /*03c0*/ 	.word	0x000002d0


	//   ....[3]....
        /*03c4*/ 	.word	0x00000430


	//   ....[4]....
        /*03c8*/ 	.word	0x00000550


	//   ....[5]....
        /*03cc*/ 	.word	0x000006b0


	//   ....[6]....
        /*03d0*/ 	.word	0x00001080


	//   ....[7]....
        /*03d4*/ 	.word	0x00001970


	//   ....[8]....
        /*03d8*/ 	.word	0x00001dc0


	//   ....[9]....
        /*03dc*/ 	.word	0x00002600


	//   ....[10]....
        /*03e0*/ 	.word	0x00002690


	//   ....[11]....
        /*03e4*/ 	.word	0x00003100


	//   ....[12]....
        /*03e8*/ 	.word	0x000031a0


	//   ....[13]....
        /*03ec*/ 	.word	0x00004700


	//   ....[14]....
        /*03f0*/ 	.word	0x00004ab0


	//   ....[15]....
        /*03f4*/ 	.word	0x000052f0


	//   ....[16]....
        /*03f8*/ 	.word	0x00005430


	//   ....[17]....
        /*03fc*/ 	.word	0x00005d30


	//   ....[18]....
        /*0400*/ 	.word	0x00005da0


	//   ....[19]....
        /*0404*/ 	.word	0x00008030


	//   ....[20]....
        /*0408*/ 	.word	0x00008050


	//   ....[21]....
        /*040c*/ 	.word	0x00008070


	//   ....[22]....
        /*0410*/ 	.word	0x00008090


	//   ....[23]....
        /*0414*/ 	.word	0x00009320


	//   ....[24]....
        /*0418*/ 	.word	0x00009340


	//   ....[25]....
        /*041c*/ 	.word	0x00009400


	//   ....[26]....
        /*0420*/ 	.word	0x00009420


	//   ....[27]....
        /*0424*/ 	.word	0x0000a1a0


	//   ....[28]....
        /*0428*/ 	.word	0x0000a1e0


	//   ....[29]....
        /*042c*/ 	.word	0x0000a220


	//   ....[30]....
        /*0430*/ 	.word	0x0000a250


	//   ....[31]....
        /*0434*/ 	.word	0x0000a270


	//   ....[32]....
        /*0438*/ 	.word	0x0000a290


	//   ....[33]....
        /*043c*/ 	.word	0x0000a5f0


	//   ....[34]....
        /*0440*/ 	.word	0x0000a600


	//   ....[35]....
        /*0444*/ 	.word	0x0000ad20


	//   ....[36]....
        /*0448*/ 	.word	0x0000bec0


	//   ....[37]....
        /*044c*/ 	.word	0x0000bee0


	//   ....[38]....
        /*0450*/ 	.word	0x0000bef0


	//   ....[39]....
        /*0454*/ 	.word	0x0000bf00


	//   ....[40]....
        /*0458*/ 	.word	0x0000bf10


	//   ....[41]....
        /*045c*/ 	.word	0x0000bf60


	//   ....[42]....
        /*0460*/ 	.word	0x0000bfa0


	//   ....[43]....
        /*0464*/ 	.word	0x0000bfd0


	//   ....[44]....
        /*0468*/ 	.word	0x0000c010


	//   ....[45]....
        /*046c*/ 	.word	0x0000c040


	//   ....[46]....
        /*0470*/ 	.word	0x0000c090


	//   ....[47]....
        /*0474*/ 	.word	0x0000c0c0


	//   ....[48]....
        /*0478*/ 	.word	0x0000c0f0


	//   ....[49]....
        /*047c*/ 	.word	0x0000c120


	//   ....[50]....
        /*0480*/ 	.word	0x0000c150


	//   ....[51]....
        /*0484*/ 	.word	0x0000c170


	//   ....[52]....
        /*0488*/ 	.word	0x0000c930


	//   ....[53]....
        /*048c*/ 	.word	0x0000c960


	//   ....[54]....
        /*0490*/ 	.word	0x0000c990


	//   ....[55]....
        /*0494*/ 	.word	0x0000c9c0


	//   ....[56]....
        /*0498*/ 	.word	0x0000c9f0


	//   ....[57]....
        /*049c*/ 	.word	0x0000ca40


	//   ....[58]....
        /*04a0*/ 	.word	0x0000caa0


	//   ....[59]....
        /*04a4*/ 	.word	0x0000cad0


	//   ....[60]....
        /*04a8*/ 	.word	0x0000cb00


	//   ....[61]....
        /*04ac*/ 	.word	0x0000cb60


	//   ....[62]....
        /*04b0*/ 	.word	0x0000cba0


	//   ....[63]....
        /*04b4*/ 	.word	0x0000cbd0


	//   ....[64]....
        /*04b8*/ 	.word	0x0000cc00


	//   ....[65]....
        /*04bc*/ 	.word	0x0000cc60


	//   ....[66]....
        /*04c0*/ 	.word	0x0000cc80


	//   ....[67]....
        /*04c4*/ 	.word	0x0000ccb0


	//   ....[68]....
        /*04c8*/ 	.word	0x0000cd00


	//   ....[69]....
        /*04cc*/ 	.word	0x0000cd70


	//   ....[70]....
        /*04d0*/ 	.word	0x0000cdb0


	//   ....[71]....
        /*04d4*/ 	.word	0x0000cdd0


	//   ....[72]....
        /*04d8*/ 	.word	0x0000ce00


	//   ....[73]....
        /*04dc*/ 	.word	0x0000ce10


	//   ....[74]....
        /*04e0*/ 	.word	0x0000ce50


	//   ....[75]....
        /*04e4*/ 	.word	0x0000ced0


	//   ....[76]....
        /*04e8*/ 	.word	0x0000d5f0


	//   ....[77]....
        /*04ec*/ 	.word	0x0000d620


	//   ....[78]....
        /*04f0*/ 	.word	0x0000d630


	//   ....[79]....
        /*04f4*/ 	.word	0x0000d670


	//   ....[80]....
        /*04f8*/ 	.word	0x0000d680


	//   ....[81]....
        /*04fc*/ 	.word	0x0000d6c0


	//   ....[82]....
        /*0500*/ 	.word	0x0000d6d0


	//   ....[83]....
        /*0504*/ 	.word	0x0000d710


	//   ....[84]....
        /*0508*/ 	.word	0x0000d720


	//   ....[85]....
        /*050c*/ 	.word	0x0000d760


	//   ....[86]....
        /*0510*/ 	.word	0x0000d770


	//   ....[87]....
        /*0514*/ 	.word	0x0000d7b0


	//   ....[88]....
        /*0518*/ 	.word	0x0000d7c0


	//   ....[89]....
        /*051c*/ 	.word	0x0000d800


	//   ....[90]....
        /*0520*/ 	.word	0x0000d810


	//   ....[91]....
        /*0524*/ 	.word	0x0000d820


	//   ....[92]....
        /*0528*/ 	.word	0x0000da80


	//   ....[93]....
        /*052c*/ 	.word	0x0000dab0


	//   ....[94]....
        /*0530*/ 	.word	0x0000dac0


	//   ....[95]....
        /*0534*/ 	.word	0x0000dad0


	//   ....[96]....
        /*0538*/ 	.word	0x0000dae0


	//   ....[97]....
        /*053c*/ 	.word	0x0000daf0


	//   ....[98]....
        /*0540*/ 	.word	0x0000db10


	//   ....[99]....
        /*0544*/ 	.word	0x0000db60


	//   ....[100]....
        /*0548*/ 	.word	0x0000db80


	//   ....[101]....
        /*054c*/ 	.word	0x0000dbc0


	//   ....[102]....
        /*0550*/ 	.word	0x0000dbe0


	//   ....[103]....
        /*0554*/ 	.word	0x0000dc20


	//   ....[104]....
        /*0558*/ 	.word	0x0000dc40


	//   ....[105]....
        /*055c*/ 	.word	0x0000dc80


	//   ....[106]....
        /*0560*/ 	.word	0x0000dca0


	//   ....[107]....
        /*0564*/ 	.word	0x0000dcd0


	//   ....[108]....
        /*0568*/ 	.word	0x0000e1c0


	//   ....[109]....
        /*056c*/ 	.word	0x0000e1f0


	//   ....[110]....
        /*0570*/ 	.word	0x0000e220


	//   ....[111]....
        /*0574*/ 	.word	0x0000e250


	//   ....[112]....
        /*0578*/ 	.word	0x0000e260


	//   ....[113]....
        /*057c*/ 	.word	0x0000e270


	//   ....[114]....
        /*0580*/ 	.word	0x0000e290


	//   ....[115]....
        /*0584*/ 	.word	0x0000e2b0


	//   ....[116]....
        /*0588*/ 	.word	0x0000e2d0


	//   ....[117]....
        /*058c*/ 	.word	0x0000e300


	//   ....[118]....
        /*0590*/ 	.word	0x0000e320


	//   ....[119]....
        /*0594*/ 	.word	0x0000e340


	//   ....[120]....
        /*0598*/ 	.word	0x0000e360


	//   ....[121]....
        /*059c*/ 	.word	0x0000e390


	//   ....[122]....
        /*05a0*/ 	.word	0x0000e3d0


	//   ....[123]....
        /*05a4*/ 	.word	0x0000e420


	//   ....[124]....
        /*05a8*/ 	.word	0x0000e730


	//   ....[125]....
        /*05ac*/ 	.word	0x0000ec90


	//   ....[126]....
        /*05b0*/ 	.word	0x0000ed80


	//   ....[127]....
        /*05b4*/ 	.word	0x0000ee20


	//   ....[128]....
        /*05b8*/ 	.word	0x0000eea0


	//   ....[129]....
        /*05bc*/ 	.word	0x0000ef70


	//   ....[130]....
        /*05c0*/ 	.word	0x0000efd0


	//   ....[131]....
        /*05c4*/ 	.word	0x0000f070


	//   ....[132]....
        /*05c8*/ 	.word	0x0000f0d0


	//   ....[133]....
        /*05cc*/ 	.word	0x0000f1b0


	//   ....[134]....
        /*05d0*/ 	.word	0x0000f220


	//   ....[135]....
        /*05d4*/ 	.word	0x0000f2c0


	//   ....[136]....
        /*05d8*/ 	.word	0x0000f320


	//   ....[137]....
        /*05dc*/ 	.word	0x0000f3f0


	//   ....[138]....
        /*05e0*/ 	.word	0x0000f450


	//   ....[139]....
        /*05e4*/ 	.word	0x0000f500


	//   ....[140]....
        /*05e8*/ 	.word	0x0000f560


	//   ....[141]....
        /*05ec*/ 	.word	0x0000f620


	//   ....[142]....
        /*05f0*/ 	.word	0x0000f6b0


	//   ....[143]....
        /*05f4*/ 	.word	0x0000f710


	//   ....[144]....
        /*05f8*/ 	.word	0x0000f7e0


	//   ....[145]....
        /*05fc*/ 	.word	0x0000f8a0


	//   ....[146]....
        /*0600*/ 	.word	0x0000f900


	//   ....[147]....
        /*0604*/ 	.word	0x0000f9c0


	//   ....[148]....
        /*0608*/ 	.word	0x0000fa30


	//   ....[149]....
        /*060c*/ 	.word	0x0000fb10


	//   ....[150]....
        /*0610*/ 	.word	0x0000fb70


	//   ....[151]....
        /*0614*/ 	.word	0x0000fc30


	//   ....[152]....
        /*0618*/ 	.word	0x0000fca0


	//   ....[153]....
        /*061c*/ 	.word	0x0000fd80


	//   ....[154]....
        /*0620*/ 	.word	0x0000fde0


	//   ....[155]....
        /*0624*/ 	.word	0x0000fea0


	//   ....[156]....
        /*0628*/ 	.word	0x0000ff10


	//   ....[157]....
        /*062c*/ 	.word	0x0000ffd0


	//   ....[158]....
        /*0630*/ 	.word	0x00010050


	//   ....[159]....
        /*0634*/ 	.word	0x00010110


	//   ....[160]....
        /*0638*/ 	.word	0x00010170


	//   ....[161]....
        /*063c*/ 	.word	0x00010240


	//   ....[162]....
        /*0640*/ 	.word	0x000102a0


	//   ....[163]....
        /*0644*/ 	.word	0x00010370


	//   ....[164]....
        /*0648*/ 	.word	0x000103e0


	//   ....[165]....
        /*064c*/ 	.word	0x00010490


	//   ....[166]....
        /*0650*/ 	.word	0x000105d0


	//   ....[167]....
        /*0654*/ 	.word	0x00010670


	//   ....[168]....
        /*0658*/ 	.word	0x00010710


	//   ....[169]....
        /*065c*/ 	.word	0x000107a0


	//   ....[170]....
        /*0660*/ 	.word	0x00010840


	//   ....[171]....
        /*0664*/ 	.word	0x000108d0


	//   ....[172]....
        /*0668*/ 	.word	0x00010970


	//   ....[173]....
        /*066c*/ 	.word	0x00010a00


	//   ....[174]....
        /*0670*/ 	.word	0x00010aa0


	//   ....[175]....
        /*0674*/ 	.word	0x00010b30


	//   ....[176]....
        /*0678*/ 	.word	0x00010bd0


	//   ....[177]....
        /*067c*/ 	.word	0x00010c60


	//   ....[178]....
        /*0680*/ 	.word	0x00010d00


	//   ....[179]....
        /*0684*/ 	.word	0x00010d90


	//   ....[180]....
        /*0688*/ 	.word	0x00010e30


	//   ....[181]....
        /*068c*/ 	.word	0x00010ec0


	//   ....[182]....
        /*0690*/ 	.word	0x00010fa0


	//   ....[183]....
        /*0694*/ 	.word	0x00011050


	//   ....[184]....
        /*0698*/ 	.word	0x000110b0


	//   ....[185]....
        /*069c*/ 	.word	0x00011160


	//   ....[186]....
        /*06a0*/ 	.word	0x000111f0


	//   ....[187]....
        /*06a4*/ 	.word	0x00011290


	//   ....[188]....
        /*06a8*/ 	.word	0x00011310


	//   ....[189]....
        /*06ac*/ 	.word	0x000113b0


	//   ....[190]....
        /*06b0*/ 	.word	0x00011440


	//   ....[191]....
        /*06b4*/ 	.word	0x000114e0


	//   ....[192]....
        /*06b8*/ 	.word	0x00011560


	//   ....[193]....
        /*06bc*/ 	.word	0x00011600


	//   ....[194]....
        /*06c0*/ 	.word	0x00011690


	//   ....[195]....
        /*06c4*/ 	.word	0x00011730


	//   ....[196]....
        /*06c8*/ 	.word	0x000117b0


	//   ....[197]....
        /*06cc*/ 	.word	0x00011840


	//   ....[198]....
        /*06d0*/ 	.word	0x00011920


	//   ....[199]....
        /*06d4*/ 	.word	0x000119c0


	//   ....[200]....
        /*06d8*/ 	.word	0x00011a60


	//   ....[201]....
        /*06dc*/ 	.word	0x00011b10


	//   ....[202]....
        /*06e0*/ 	.word	0x00011b70


	//   ....[203]....
        /*06e4*/ 	.word	0x00011c30


	//   ....[204]....
        /*06e8*/ 	.word	0x00011c90


	//   ....[205]....
        /*06ec*/ 	.word	0x00011d50


	//   ....[206]....
        /*06f0*/ 	.word	0x00011db0


	//   ....[207]....
        /*06f4*/ 	.word	0x00011e70


	//   ....[208]....
        /*06f8*/ 	.word	0x00011ed0


	//   ....[209]....
        /*06fc*/ 	.word	0x00011f90


	//   ....[210]....
        /*0700*/ 	.word	0x00011ff0


	//   ....[211]....
        /*0704*/ 	.word	0x000120b0


	//   ....[212]....
        /*0708*/ 	.word	0x00012110


	//   ....[213]....
        /*070c*/ 	.word	0x000121c0


	//   ....[214]....
        /*0710*/ 	.word	0x000122d0


	//----- nvinfo : EIATTR_REG_RECONFIG
	.align		4
.L_1549:
        /*0714*/ 	.byte	0x01, 0x54
	.zero		2


	//----- nvinfo : EIATTR_SYSCALL_OFFSETS
	.align		4
        /*0718*/ 	.byte	0x04, 0x46
        /*071a*/ 	.short	(.L_1551 - .L_1550)


	//   ....[0]....
.L_1550:
        /*071c*/ 	.word	0x00001240


	//   ....[1]....
        /*0720*/ 	.word	0x0000b570


	//   ....[2]....
        /*0724*/ 	.word	0x0000b6b0


	//   ....[3]....
        /*0728*/ 	.word	0x0000b7a0


	//   ....[4]....
        /*072c*/ 	.word	0x0000c4d0


	//----- nvinfo : EIATTR_MBARRIER_INSTR_OFFSETS
	.align		4
.L_1551:
        /*0730*/ 	.byte	0x04, 0x39
        /*0732*/ 	.short	(.L_1553 - .L_1552)


	//   ....[0]....
.L_1552:
        /*0734*/ 	.word	0x00000180
        /*0738*/ 	.word	0x000000ff
        /*073c*/ 	.word	0x00016800
        /*0740*/ 	.short	0x0100
        /*0742*/ 	.byte	0x08
	.zero		1


	//   ....[1]....
        /*0744*/ 	.word	0x00000190
        /*0748*/ 	.word	0x000000ff
        /*074c*/ 	.word	0x00016820
        /*0750*/ 	.short	0x0100
        /*0752*/ 	.byte	0x08
	.zero		1


	//   ....[2]....
        /*0754*/ 	.word	0x00000280
        /*0758*/ 	.word	0x000000ff
        /*075c*/ 	.word	0x00016830
        /*0760*/ 	.short	0x0100
        /*0762*/ 	.byte	0x08
	.zero		1


	//   ....[3]....
        /*0764*/ 	.word	0x00000290
        /*0768*/ 	.word	0x000000ff
        /*076c*/ 	.word	0x00016840
        /*0770*/ 	.short	0x0100
        /*0772*/ 	.byte	0x08
	.zero		1


	//   ....[4]....
        /*0774*/ 	.word	0x000002a0
        /*0778*/ 	.word	0x000000ff
        /*077c*/ 	.word	0x00016838
        /*0780*/ 	.short	0x0100
        /*0782*/ 	.byte	0x08
	.zero		1


	//   ....[5]....
        /*0784*/ 	.word	0x000002b0
        /*0788*/ 	.word	0x000000ff
        /*078c*/ 	.word	0x00016848
        /*0790*/ 	.short	0x0100
        /*0792*/ 	.byte	0x08
	.zero		1


	//   ....[6]....
        /*0794*/ 	.word	0x000003e0
        /*0798*/ 	.word	0x000000ff
        /*079c*/ 	.word	0x00016850
        /*07a0*/ 	.short	0x0100
        /*07a2*/ 	.byte	0x08
	.zero		1


	//   ....[7]....
        /*07a4*/ 	.word	0x000003f0
        /*07a8*/ 	.word	0x000000ff
        /*07ac*/ 	.word	0x00016860
        /*07b0*/ 	.short	0x0100
        /*07b2*/ 	.byte	0x08
	.zero		1


	//   ....[8]....
        /*07b4*/ 	.word	0x00000400
        /*07b8*/ 	.word	0x000000ff
        /*07bc*/ 	.word	0x00016858
        /*07c0*/ 	.short	0x0100
        /*07c2*/ 	.byte	0x08
	.zero		1


	//   ....[9]....
        /*07c4*/ 	.word	0x00000410
        /*07c8*/ 	.word	0x000000ff
        /*07cc*/ 	.word	0x00016868
        /*07d0*/ 	.short	0x0100
        /*07d2*/ 	.byte	0x08
	.zero		1


	//   ....[10]....
        /*07d4*/ 	.word	0x00000500
        /*07d8*/ 	.word	0x000000ff
        /*07dc*/ 	.word	0x00016870
        /*07e0*/ 	.short	0x0100
        /*07e2*/ 	.byte	0x06
	.zero		1


	//   ....[11]....
        /*07e4*/ 	.word	0x00000510
        /*07e8*/ 	.word	0x000000ff
        /*07ec*/ 	.word	0x00016880
        /*07f0*/ 	.short	0x0100
        /*07f2*/ 	.byte	0x06
	.zero		1


	//   ....[12]....
        /*07f4*/ 	.word	0x00000520
        /*07f8*/ 	.word	0x000000ff
        /*07fc*/ 	.word	0x00016878
        /*0800*/ 	.short	0x0100
        /*0802*/ 	.byte	0x06
	.zero		1


	//   ....[13]....
        /*0804*/ 	.word	0x00000530
        /*0808*/ 	.word	0x000000ff
        /*080c*/ 	.word	0x00016888
        /*0810*/ 	.short	0x0100
        /*0812*/ 	.byte	0x06
	.zero		1


	//   ....[14]....
        /*0814*/ 	.word	0x00000660
        /*0818*/ 	.word	0x000000ff
        /*081c*/ 	.word	0x00016890
        /*0820*/ 	.short	0x0100
        /*0822*/ 	.byte	0x08
	.zero		1


	//   ....[15]....
        /*0824*/ 	.word	0x00000670
        /*0828*/ 	.word	0x000000ff
        /*082c*/ 	.word	0x000168a0
        /*0830*/ 	.short	0x0100
        /*0832*/ 	.byte	0x08
	.zero		1


	//   ....[16]....
        /*0834*/ 	.word	0x00000680
        /*0838*/ 	.word	0x000000ff
        /*083c*/ 	.word	0x00016898
        /*0840*/ 	.short	0x0100
        /*0842*/ 	.byte	0x08
	.zero		1


	//   ....[17]....
        /*0844*/ 	.word	0x00000690
        /*0848*/ 	.word	0x000000ff
        /*084c*/ 	.word	0x000168a8
        /*0850*/ 	.short	0x0100
        /*0852*/ 	.byte	0x08
	.zero		1


	//   ....[18]....
        /*0854*/ 	.word	0x000007d0
        /*0858*/ 	.word	0x000000ff
        /*085c*/ 	.word	0x000168b0
        /*0860*/ 	.short	0x0100
        /*0862*/ 	.byte	0x08
	.zero		1


	//   ....[19]....
        /*0864*/ 	.word	0x000007e0
        /*0868*/ 	.word	0x000000ff
        /*086c*/ 	.word	0x000168c0
        /*0870*/ 	.short	0x0100
        /*0872*/ 	.byte	0x08
	.zero		1


	//   ....[20]....
        /*0874*/ 	.word	0x000007f0
        /*0878*/ 	.word	0x000000ff
        /*087c*/ 	.word	0x000168b8
        /*0880*/ 	.short	0x0100
        /*0882*/ 	.byte	0x08
	.zero		1


	//   ....[21]....
        /*0884*/ 	.word	0x00000800
        /*0888*/ 	.word	0x000000ff
        /*088c*/ 	.word	0x000168c8
        /*0890*/ 	.short	0x0100
        /*0892*/ 	.byte	0x08
	.zero		1


	//   ....[22]....
        /*0894*/ 	.word	0x00001260
        /*0898*/ 	.word	0x000000ff
        /*089c*/ 	.word	0x00016800
        /*08a0*/ 	.short	0x010a
        /*08a2*/ 	.byte	0x2a
	.zero		1


	//   ....[23]....
        /*08a4*/ 	.word	0x000012d0
        /*08a8*/ 	.word	0x000000ff
        /*08ac*/ 	.word	0x00016830
        /*08b0*/ 	.short	0x010a
        /*08b2*/ 	.byte	0x2a
	.zero		1


	//   ....[24]....
        /*08b4*/ 	.word	0x00001330
        /*08b8*/ 	.word	0x000000ff
        /*08bc*/ 	.word	0x00016830
        /*08c0*/ 	.short	0x010a
        /*08c2*/ 	.byte	0x2a
	.zero		1


	//   ....[25]....
        /*08c4*/ 	.word	0x000025f0
        /*08c8*/ 	.word	0x000000ff
        /*08cc*/ 	.word	0x00000000
        /*08d0*/ 	.short	0x0101
        /*08d2*/ 	.byte	0x06
	.zero		1


	//   ....[26]....
        /*08d4*/ 	.word	0x00003f40
        /*08d8*/ 	.word	0x000000ff
        /*08dc*/ 	.word	0x00016830
        /*08e0*/ 	.short	0x010a
        /*08e2*/ 	.byte	0x04
	.zero		1


	//   ....[27]....
        /*08e4*/ 	.word	0x00003f80
        /*08e8*/ 	.word	0x000000ff
        /*08ec*/ 	.word	0x00016830
        /*08f0*/ 	.short	0x010a
        /*08f2*/ 	.byte	0x04
	.zero		1


	//   ....[28]....
        /*08f4*/ 	.word	0x000041b0
        /*08f8*/ 	.word	0x000000ff
        /*08fc*/ 	.word	0x00016850
        /*0900*/ 	.short	0x010a
        /*0902*/ 	.byte	0x0a
	.zero		1


	//   ....[29]....
        /*0904*/ 	.word	0x000041f0
        /*0908*/ 	.word	0x000000ff
        /*090c*/ 	.word	0x00016850
        /*0910*/ 	.short	0x010a
        /*0912*/ 	.byte	0x0a
	.zero		1


	//   ....[30]....
        /*0914*/ 	.word	0x00004df0
        /*0918*/ 	.word	0x000000ff
        /*091c*/ 	.word	0x00000000
        /*0920*/ 	.short	0x0101
        /*0922*/ 	.byte	0x07
	.zero		1


	//   ....[31]....
        /*0924*/ 	.word	0x00006940
        /*0928*/ 	.word	0x000000ff
        /*092c*/ 	.word	0x00000000
        /*0930*/ 	.short	0x0101
        /*0932*/ 	.byte	0x06
	.zero		1


	//   ....[32]....
        /*0934*/ 	.word	0x00006e80
        /*0938*/ 	.word	0x000000ff
        /*093c*/ 	.word	0x00016830
        /*0940*/ 	.short	0x010a
        /*0942*/ 	.byte	0x0a
	.zero		1


	//   ....[33]....
        /*0944*/ 	.word	0x00006ec0
        /*0948*/ 	.word	0x000000ff
        /*094c*/ 	.word	0x00016830
        /*0950*/ 	.short	0x010a
        /*0952*/ 	.byte	0x0a
	.zero		1


	//   ....[34]....
        /*0954*/ 	.word	0x000070b0
        /*0958*/ 	.word	0x000000ff
        /*095c*/ 	.word	0x00016850
        /*0960*/ 	.short	0x010a
        /*0962*/ 	.byte	0x0a
	.zero		1


	//   ....[35]....
        /*0964*/ 	.word	0x000070f0
        /*0968*/ 	.word	0x000000ff
        /*096c*/ 	.word	0x00016850
        /*0970*/ 	.short	0x010a
        /*0972*/ 	.byte	0x0a
	.zero		1


	//   ....[36]....
        /*0974*/ 	.word	0x00007980
        /*0978*/ 	.word	0x000000ff
        /*097c*/ 	.word	0x00000000
        /*0980*/ 	.short	0x0101
        /*0982*/ 	.byte	0x07
	.zero		1


	//   ....[37]....
        /*0984*/ 	.word	0x00008e80
        /*0988*/ 	.word	0x000000ff
        /*098c*/ 	.word	0x00000000
        /*0990*/ 	.short	0x0101
        /*0992*/ 	.byte	0x06
	.zero		1


	//   ....[38]....
        /*0994*/ 	.word	0x00009290
        /*0998*/ 	.word	0x000000ff
        /*099c*/ 	.word	0x00016850
        /*09a0*/ 	.short	0x010a
        /*09a2*/ 	.byte	0x07
	.zero		1


	//   ....[39]....
        /*09a4*/ 	.word	0x000092d0
        /*09a8*/ 	.word	0x000000ff
        /*09ac*/ 	.word	0x00016850
        /*09b0*/ 	.short	0x010a
        /*09b2*/ 	.byte	0x07
	.zero		1


	//   ....[40]....
        /*09b4*/ 	.word	0x00009880
        /*09b8*/ 	.word	0x000000ff
        /*09bc*/ 	.word	0x00000000
        /*09c0*/ 	.short	0x0101
        /*09c2*/ 	.byte	0x04
	.zero		1


	//   ....[41]....
        /*09c4*/ 	.word	0x0000a260
        /*09c8*/ 	.word	0x000000ff
        /*09cc*/ 	.word	0x00000000
        /*09d0*/ 	.short	0x0101
        /*09d2*/ 	.byte	0x04
	.zero		1


	//   ....[42]....
        /*09d4*/ 	.word	0x0000bb40
        /*09d8*/ 	.word	0x000000ff
        /*09dc*/ 	.word	0x00016840
        /*09e0*/ 	.short	0x010a
        /*09e2*/ 	.byte	0x2f
	.zero		1


	//   ....[43]....
        /*09e4*/ 	.word	0x0000c270
        /*09e8*/ 	.word	0x000000ff
        /*09ec*/ 	.word	0x00016830
        /*09f0*/ 	.short	0x0107
        /*09f2*/ 	.byte	0x2f
	.zero		1


	//   ....[44]....
        /*09f4*/ 	.word	0x0000c300
        /*09f8*/ 	.word	0x000000ff
        /*09fc*/ 	.word	0x00016830
        /*0a00*/ 	.short	0x0101
        /*0a02*/ 	.byte	0x2f
	.zero		1


	//   ....[45]....
        /*0a04*/ 	.word	0x0000cfc0
        /*0a08*/ 	.word	0x000000ff
        /*0a0c*/ 	.word	0x00016800
        /*0a10*/ 	.short	0x0107
        /*0a12*/ 	.byte	0x2f
	.zero		1


	//   ....[46]....
        /*0a14*/ 	.word	0x0000d000
        /*0a18*/ 	.word	0x000000ff
        /*0a1c*/ 	.word	0x00016800
        /*0a20*/ 	.short	0x0101
        /*0a22*/ 	.byte	0x2f
	.zero		1


	//   ....[47]....
        /*0a24*/ 	.word	0x0000d010
        /*0a28*/ 	.word	0x000000ff
        /*0a2c*/ 	.word	0x00016820
        /*0a30*/ 	.short	0x010a
        /*0a32*/ 	.byte	0x2f
	.zero		1


	//   ....[48]....
        /*0a34*/ 	.word	0x0000d3f0
        /*0a38*/ 	.word	0x00000007
        /*0a3c*/ 	.word	0x00016840
        /*0a40*/ 	.short	0x010a
        /*0a42*/ 	.byte	0x3f
	.zero		1


	//   ....[49]....
        /*0a44*/ 	.word	0x0000d8e0
        /*0a48*/ 	.word	0x00000007
        /*0a4c*/ 	.word	0x00016830
        /*0a50*/ 	.short	0x0107
        /*0a52*/ 	.byte	0x3f
	.zero		1


	//   ....[50]....
        /*0a54*/ 	.word	0x0000d9b0
        /*0a58*/ 	.word	0x00000007
        /*0a5c*/ 	.word	0x00016830
        /*0a60*/ 	.short	0x0101
        /*0a62*/ 	.byte	0x3f
	.zero		1


	//   ....[51]....
        /*0a64*/ 	.word	0x0000da10
        /*0a68*/ 	.word	0x00000007
        /*0a6c*/ 	.word	0x00016860
        /*0a70*/ 	.short	0x010a
        /*0a72*/ 	.byte	0x3f
	.zero		1


	//   ....[52]....
        /*0a74*/ 	.word	0x0000de00
        /*0a78*/ 	.word	0x00000007
        /*0a7c*/ 	.word	0x00016850
        /*0a80*/ 	.short	0x0107
        /*0a82*/ 	.byte	0x3f
	.zero		1


	//   ....[53]....
        /*0a84*/ 	.word	0x0000df80
        /*0a88*/ 	.word	0x00000007
        /*0a8c*/ 	.word	0x00016850
        /*0a90*/ 	.short	0x0101
        /*0a92*/ 	.byte	0x3f
	.zero		1


	//   ....[54]....
        /*0a94*/ 	.word	0x0000e130
        /*0a98*/ 	.word	0x00000000
        /*0a9c*/ 	.word	0x00016860
        /*0aa0*/ 	.short	0x010a
        /*0aa2*/ 	.byte	0x3f
	.zero		1


	//   ....[55]....
        /*0aa4*/ 	.word	0x0000e550
        /*0aa8*/ 	.word	0x00000000
        /*0aac*/ 	.word	0x00016850
        /*0ab0*/ 	.short	0x0107
        /*0ab2*/ 	.byte	0x3f
	.zero		1


	//   ....[56]....
        /*0ab4*/ 	.word	0x0000e630
        /*0ab8*/ 	.word	0x00000000
        /*0abc*/ 	.word	0x00016850
        /*0ac0*/ 	.short	0x0101
        /*0ac2*/ 	.byte	0x3f
	.zero		1


	//   ....[57]....
        /*0ac4*/ 	.word	0x0000e6c0
        /*0ac8*/ 	.word	0x00000007
        /*0acc*/ 	.word	0x00016820
        /*0ad0*/ 	.short	0x010a
        /*0ad2*/ 	.byte	0x3f
	.zero		1


	//   ....[58]....
        /*0ad4*/ 	.word	0x0000e820
        /*0ad8*/ 	.word	0x00000005
        /*0adc*/ 	.word	0x00016840
        /*0ae0*/ 	.short	0x010a
        /*0ae2*/ 	.byte	0x3f
	.zero		1


	//   ....[59]....
        /*0ae4*/ 	.word	0x0000e8c0
        /*0ae8*/ 	.word	0x00000003
        /*0aec*/ 	.word	0x00016840
        /*0af0*/ 	.short	0x010a
        /*0af2*/ 	.byte	0x3f
	.zero		1


	//   ....[60]....
        /*0af4*/ 	.word	0x0000e900
        /*0af8*/ 	.word	0x00000005
        /*0afc*/ 	.word	0x00016860
        /*0b00*/ 	.short	0x010a
        /*0b02*/ 	.byte	0x3f
	.zero		1


	//   ....[61]....
        /*0b04*/ 	.word	0x0000e940
        /*0b08*/ 	.word	0x00000003
        /*0b0c*/ 	.word	0x00016860
        /*0b10*/ 	.short	0x010a
        /*0b12*/ 	.byte	0x3f
	.zero		1


	//   ....[62]....
        /*0b14*/ 	.word	0x0000e9b0
        /*0b18*/ 	.word	0x00000003
        /*0b1c*/ 	.word	0x00016800
        /*0b20*/ 	.short	0x010a
        /*0b22*/ 	.byte	0x3f
	.zero		1


	//   ....[63]....
        /*0b24*/ 	.word	0x0000ea10
        /*0b28*/ 	.word	0x00000003
        /*0b2c*/ 	.word	0x00016830
        /*0b30*/ 	.short	0x010a
        /*0b32*/ 	.byte	0x3f
	.zero		1


	//   ....[64]....
        /*0b34*/ 	.word	0x0000ea70
        /*0b38*/ 	.word	0x0000000a
        /*0b3c*/ 	.word	0x00016830
        /*0b40*/ 	.short	0x010a
        /*0b42*/ 	.byte	0x3f
	.zero		1


	//   ....[65]....
        /*0b44*/ 	.word	0x0000ead0
        /*0b48*/ 	.word	0x0000000a
        /*0b4c*/ 	.word	0x00016850
        /*0b50*/ 	.short	0x010a
        /*0b52*/ 	.byte	0x3f
	.zero		1


	//   ....[66]....
        /*0b54*/ 	.word	0x0000eb30
        /*0b58*/ 	.word	0x00000009
        /*0b5c*/ 	.word	0x00016830
        /*0b60*/ 	.short	0x010a
        /*0b62*/ 	.byte	0x3f
	.zero		1


	//   ....[67]....
        /*0b64*/ 	.word	0x0000eb90
        /*0b68*/ 	.word	0x00000009
        /*0b6c*/ 	.word	0x00016850
        /*0b70*/ 	.short	0x010a
        /*0b72*/ 	.byte	0x3f
	.zero		1


	//   ....[68]....
        /*0b74*/ 	.word	0x0000ebf0
        /*0b78*/ 	.word	0x00000004
        /*0b7c*/ 	.word	0x00016850
        /*0b80*/ 	.short	0x010a
        /*0b82*/ 	.byte	0x3f
	.zero		1


	//   ....[69]....
        /*0b84*/ 	.word	0x0000ecd0
        /*0b88*/ 	.word	0x00000003
        /*0b8c*/ 	.word	0x00016840
        /*0b90*/ 	.short	0x010a
        /*0b92*/ 	.byte	0x3f
	.zero		1


	//   ....[70]....
        /*0b94*/ 	.word	0x000104d0
        /*0b98*/ 	.word	0x00000003
        /*0b9c*/ 	.word	0x00016820
        /*0ba0*/ 	.short	0x010a
        /*0ba2*/ 	.byte	0x3f
	.zero		1


	//   ....[71]....
        /*0ba4*/ 	.word	0x00010520
        /*0ba8*/ 	.word	0x00000007
        /*0bac*/ 	.word	0x00016840
        /*0bb0*/ 	.short	0x010a
        /*0bb2*/ 	.byte	0x3f
	.zero		1


	//   ....[72]....
        /*0bb4*/ 	.word	0x00010ef0
        /*0bb8*/ 	.word	0x00000007
        /*0bbc*/ 	.word	0x00016860
        /*0bc0*/ 	.short	0x010a
        /*0bc2*/ 	.byte	0x3f
	.zero		1


	//   ....[73]....
        /*0bc4*/ 	.word	0x00011870
        /*0bc8*/ 	.word	0x00000000
        /*0bcc*/ 	.word	0x00016860
        /*0bd0*/ 	.short	0x010a
        /*0bd2*/ 	.byte	0x3f
	.zero		1


	//   ....[74]....
        /*0bd4*/ 	.word	0x000121f0
        /*0bd8*/ 	.word	0x00000007
        /*0bdc*/ 	.word	0x00016820
        /*0be0*/ 	.short	0x010a
        /*0be2*/ 	.byte	0x3f
	.zero		1


	//   ....[75]....
        /*0be4*/ 	.word	0x00012390
        /*0be8*/ 	.word	0x00000005
        /*0bec*/ 	.word	0x00016840
        /*0bf0*/ 	.short	0x010a
        /*0bf2*/ 	.byte	0x3f
	.zero		1


	//   ....[76]....
        /*0bf4*/ 	.word	0x000123e0
        /*0bf8*/ 	.word	0x00000003
        /*0bfc*/ 	.word	0x00016840
        /*0c00*/ 	.short	0x010a
        /*0c02*/ 	.byte	0x3f
	.zero		1


	//   ....[77]....
        /*0c04*/ 	.word	0x00012430
        /*0c08*/ 	.word	0x00000005
        /*0c0c*/ 	.word	0x00016860
        /*0c10*/ 	.short	0x010a
        /*0c12*/ 	.byte	0x3f
	.zero		1


	//----- nvinfo : EIATTR_NUM_MBARRIERS
	.align		4
.L_1553:
        /*0c14*/ 	.byte	0x03, 0x38
        /*0c16*/ 	.short	0x0016


	//----- nvinfo : EIATTR_EXIT_INSTR_OFFSETS
	.align		4
        /*0c18*/ 	.byte	0x04, 0x1c
        /*0c1a*/ 	.short	(.L_1555 - .L_1554)


	//   ....[0]....
.L_1554:
        /*0c1c*/ 	.word	0x0000e990


	//----- nvinfo : EIATTR_MAX_THREADS
	.align		4
.L_1555:
        /*0c20*/ 	.byte	0x04, 0x05
        /*0c22*/ 	.short	(.L_1557 - .L_1556)
.L_1556:
        /*0c24*/ 	.word	0x00000200
        /*0c28*/ 	.word	0x00000001
        /*0c2c*/ 	.word	0x00000001


	//----- nvinfo : EIATTR_CRS_STACK_SIZE
	.align		4
.L_1557:
        /*0c30*/ 	.byte	0x04, 0x1e
        /*0c32*/ 	.short	(.L_1559 - .L_1558)
.L_1558:
        /*0c34*/ 	.word	0x00000000


	//----- nvinfo : EIATTR_CBANK_PARAM_SIZE
	.align		4
.L_1559:
        /*0c38*/ 	.byte	0x03, 0x19
        /*0c3a*/ 	.short	0x0a70


	//----- nvinfo : EIATTR_PARAM_CBANK
	.align		4
        /*0c3c*/ 	.byte	0x04, 0x0a
        /*0c3e*/ 	.short	(.L_1561 - .L_1560)
	.align		4
.L_1560:
        /*0c40*/ 	.word	index@(.nv.constant0._ZN7cutlass13device_kernelIN5flash11enable_sm90INS1_16FlashAttnFwdSm90INS1_25CollectiveMainloopFwdSm90ILi2EN4cute5tupleIJNS5_1CILi1EEES8_S8_EEENS6_IJNS7_ILi192EEENS7_ILi128EEENS7_ILi64EEEEEELi64ENS_6half_tEfNS_4arch4Sm90ELb1ELb0ELb1ELb0ELb1ELb0ELb0ELb1ELb1ELb1ELb1ELb0EEENS1_21CollectiveEpilogueFwdINS6_IJSA_SC_SB_EEES9_SE_SG_Li384ELb0ELb1ELb1ELb0EEENS1_19SingleTileSchedulerILb0ELb1ELb1ELi192EEEEEEEEEvNT_6ParamsE)
        /*0c44*/ 	.short	0x0210
        /*0c46*/ 	.short	0x0a70


	//----- nvinfo : EIATTR_SW_WAR
	.align		4
.L_1561:
        /*0c48*/ 	.byte	0x04, 0x36
        /*0c4a*/ 	.short	(.L_1563 - .L_1562)
.L_1562:
        /*0c4c*/ 	.word	0x00000008
.L_1563:


//--------------------- .nv.info._ZN7cutlass13device_kernelIN5flash11enable_sm90INS1_16FlashAttnFwdSm90INS1_25CollectiveMainloopFwdSm90ILi2EN4cute5tupleIJNS5_1CILi1EEES8_S8_EEENS6_IJNS7_ILi192EEENS7_ILi128EEENS7_ILi64EEEEEELi64ENS_6half_tEfNS_4arch4Sm90ELb1ELb0ELb1ELb1ELb1ELb0ELb0ELb1ELb1ELb1ELb1ELb0EEENS1_21CollectiveEpilogueFwdINS6_IJSA_SC_SB_EEES9_SE_SG_Li384ELb1ELb1ELb1ELb0EEENS1_36VarlenDynamicPersistentTileSchedulerILi192ELi128ELi384ELi128ELb1ELb1ELb1ELb1ELb1ELb1EEEEEEEEEvNT_6ParamsE --------------------------
	.section	.nv.info._ZN7cutlass13device_kernelIN5flash11enable_sm90INS1_16FlashAttnFwdSm90INS1_25CollectiveMainloopFwdSm90ILi2EN4cute5tupleIJNS5_1CILi1EEES8_S8_EEENS6_IJNS7_ILi192EEENS7_ILi128EEENS7_ILi64EEEEEELi64ENS_6half_tEfNS_4arch4Sm90ELb1ELb0ELb1ELb1ELb1ELb0ELb0ELb1ELb1ELb1ELb1ELb0EEENS1_21CollectiveEpilogueFwdINS6_IJSA_SC_SB_EEES9_SE_SG_Li384ELb1ELb1ELb1ELb0EEENS1_36VarlenDynamicPersistentTileSchedulerILi192ELi128ELi384ELi128ELb1ELb1ELb1ELb1ELb1ELb1EEEEEEEEEvNT_6ParamsE,"",@"SHT_CUDA_INFO"
	.sectionflags	@""
	.align	4


	//----- nvinfo : EIATTR_CUDA_API_VERSION
	.align		4
        /*0000*/ 	.byte	0x04, 0x37
        /*0002*/ 	.short	(.L_1565 - .L_1564)
.L_1564:
        /*0004*/ 	.word	0x00000082


	//----- nvinfo : EIATTR_KPARAM_INFO
	.align		4
.L_1565:
        /*0008*/ 	.byte	0x04, 0x17
        /*000a*/ 	.short	(.L_1567 - .L_1566)
.L_1566:
        /*000c*/ 	.word	0x00000000
        /*0010*/ 	.short	0x0000
        /*0012*/ 	.short	0x0070
        /*0014*/ 	.byte	0x00, 0xf0, 0x01, 0x2a


	//----- nvinfo : EIATTR_SPARSE_MMA_MASK
	.align		4
.L_1567:
        /*0018*/ 	.byte	0x03, 0x50
        /*001a*/ 	.short	0x0000


	//----- nvinfo : EIATTR_MAXREG_COUNT
	.align		4
        /*001c*/ 	.byte	0x03, 0x1b
        /*001e*/ 	.short	0x0080


	//----- nvinfo : EIATTR_NUM_BARRIERS
	.align		4
        /*0020*/ 	.byte	0x02, 0x4c
        /*0022*/ 	.byte	0x10
	.zero		1


	//----- nvinfo : EIATTR_EXTERNS
	.align		4
        /*0024*/ 	.byte	0x04, 0x0f
        /*0026*/ 	.short	(.L_1569 - .L_1568)


	//   ....[0]....
	.align		4
.L_1568:
        /*0028*/ 	.word	index@(__assertfail)


	//----- nvinfo : EIATTR_ANNOTATIONS
	.align		4
.L_1569:
        /*002c*/ 	.byte	0x04, 0x55
        /*002e*/ 	.short	(.L_1571 - .L_1570)


	//   ....[0]....
.L_1570:
        /* <DEDUP_REMOVED lines=30> */


	//----- nvinfo : EIATTR_MERCURY_ISA_VERSION
	.align		4
.L_1571:
        /*0200*/ 	.byte	0x03, 0x5f
        /*0202*/ 	.short	0x0101


	//----- nvinfo : EIATTR_UNUSED_LOAD_BYTE_OFFSET
	.align		4
        /*0204*/ 	.byte	0x04, 0x44
        /*0206*/ 	.short	(.L_1573 - .L_1572)


	//   ....[0]....
.L_1572:
        /*0208*/ 	.word	0x00000970
        /*020c*/ 	.word	0x0000fff0


	//   ....[1]....
        /*0210*/ 	.word	0x0000a0f0
        /*0214*/ 	.word	0x0000fff0


	//----- nvinfo : EIATTR_INT_WARP_WIDE_INSTR_OFFSETS
	.align		4
.L_1573:
        /*0218*/ 	.byte	0x04, 0x31
        /*021a*/ 	.short	(.L_1575 - .L_1574)


	//   ....[0]....
.L_1574:
        /*021c*/ 	.word	0x000000c0


	//   ....[1]....
        /*0220*/ 	.word	0x000000d0


	//   ....[2]....
        /*0224*/ 	.word	0x00000170


	//   ....[3]....
        /*0228*/ 	.word	0x0000de90


	//   ....[4]....
        /*022c*/ 	.word	0x0000df20


	//   ....[5]....
        /*0230*/ 	.word	0x00011030


	//   ....[6]....
        /*0234*/ 	.word	0x000110c0


	//----- nvinfo : EIATTR_COOP_GROUP_MASK_REGIDS
	.align		4
.L_1575:
        /*0238*/ 	.byte	0x04, 0x29
        /*023a*/ 	.short	(.L_1577 - .L_1576)


	//   ....[0]....
.L_1576:
        /*023c*/ 	.word	0xffffffff


	//   ....[1]....
        /*0240*/ 	.word	0xffffffff


	//   ....[2]....
        /*0244*/ 	.word	0xffffffff


	//   ....[3]....
        /*0248*/ 	.word	0xffffffff


	//   ....[4]....
        /*024c*/ 	.word	0xffffffff


	//   ....[5]....
        /*0250*/ 	.word	0xffffffff


	//   ....[6]....
        /*0254*/ 	.word	0xffffffff


	//   ....[7]....
        /*0258*/ 	.word	0xffffffff


	//   ....[8]....
        /*025c*/ 	.word	0xffffffff


	//   ....[9]....
        /*0260*/ 	.word	0xffffffff


	//   ....[10]....
        /*0264*/ 	.word	0xffffffff


	//   ....[11]....
        /*0268*/ 	.word	0xffffffff


	//   ....[12]....
        /*026c*/ 	.word	0xffffffff


	//   ....[13]....
        /*0270*/ 	.word	0xffffffff


	//   ....[14]....
        /*0274*/ 	.word	0xffffffff


	//   ....[15]....
        /*0278*/ 	.word	0xffffffff


	//   ....[16]....
        /*027c*/ 	.word	0xffffffff


	//   ....[17]....
        /*0280*/ 	.word	0xffffffff


	//   ....[18]....
        /*0284*/ 	.word	0xffffffff


	//   ....[19]....
        /*0288*/ 	.word	0xffffffff


	//   ....[20]....
        /*028c*/ 	.word	0xffffffff


	//   ....[21]....
        /*0290*/ 	.word	0xffffffff


	//   ....[22]....
        /*0294*/ 	.word	0xffffffff


	//   ....[23]....
        /*0298*/ 	.word	0xffffffff


	//   ....[24]....
        /*029c*/ 	.word	0xffffffff


	//   ....[25]....
        /*02a0*/ 	.word	0xffffffff


	//   ....[26]....
        /*02a4*/ 	.word	0xffffffff


	//   ....[27]....
        /*02a8*/ 	.word	0xffffffff


	//   ....[28]....
        /*02ac*/ 	.word	0xffffffff


	//   ....[29]....
        /*02b0*/ 	.word	0xffffffff


	//   ....[30]....
        /*02b4*/ 	.word	0xffffffff


	//   ....[31]....
        /*02b8*/ 	.word	0xffffffff


	//   ....[32]....
        /*02bc*/ 	.word	0xffffffff


	//   ....[33]....
        /*02c0*/ 	.word	0xffffffff


	//   ....[34]....
        /*02c4*/ 	.word	0xffffffff


	//   ....[35]....
        /*02c8*/ 	.word	0xffffffff


	//   ....[36]....
        /*02cc*/ 	.word	0xffffffff


	//   ....[37]....
        /*02d0*/ 	.word	0xffffffff


	//   ....[38]....
        /*02d4*/ 	.word	0xffffffff


	//   ....[39]....
        /*02d8*/ 	.word	0xffffffff


	//   ....[40]....
        /*02dc*/ 	.word	0xffffffff


	//   ....[41]....
        /*02e0*/ 	.word	0xffffffff


	//   ....[42]....
        /*02e4*/ 	.word	0xffffffff


	//   ....[43]....
        /*02e8*/ 	.word	0xffffffff


	//   ....[44]....
        /*02ec*/ 	.word	0xffffffff


	//   ....[45]....
        /*02f0*/ 	.word	0xffffffff


	//   ....[46]....
        /*02f4*/ 	.word	0xffffffff


	//   ....[47]....
        /*02f8*/ 	.word	0xffffffff


	//   ....[48]....
        /*02fc*/ 	.word	0xffffffff


	//   ....[49]....
        /*0300*/ 	.word	0xffffffff


	//   ....[50]....
        /*0304*/ 	.word	0xffffffff


	//   ....[51]....
        /*0308*/ 	.word	0xffffffff


	//   ....[52]....
        /*030c*/ 	.word	0xffffffff


	//   ....[53]....
        /*0310*/ 	.word	0xffffffff


	//   ....[54]....
        /*0314*/ 	.word	0xffffffff


	//   ....[55]....
        /*0318*/ 	.word	0xffffffff


	//   ....[56]....
        /*031c*/ 	.word	0xffffffff


	//   ....[57]....
        /*0320*/ 	.word	0xffffffff


	//   ....[58]....
        /*0324*/ 	.word	0xffffffff


	//   ....[59]....
        /*0328*/ 	.word	0xffffffff


	//   ....[60]....
        /*032c*/ 	.word	0xffffffff


	//   ....[61]....
        /*0330*/ 	.word	0xffffffff


	//   ....[62]....
        /*0334*/ 	.word	0xffffffff


	//   ....[63]....
        /*0338*/ 	.word	0xffffffff


	//   ....[64]....
        /*033c*/ 	.word	0xffffffff


	//   ....[65]....
        /*0340*/ 	.word	0xffffffff


	//   ....[66]....
        /*0344*/ 	.word	0xffffffff


	//   ....[67]....
        /*0348*/ 	.word	0xffffffff


	//   ....[68]....
        /*034c*/ 	.word	0xffffffff


	//   ....[69]....
        /*0350*/ 	.word	0xffffffff


	//   ....[70]....
        /*0354*/ 	.word	0xffffffff


	//   ....[71]....
        /*0358*/ 	.word	0xffffffff


	//   ....[72]....
        /*035c*/ 	.word	0xffffffff


	//   ....[73]....
        /*0360*/ 	.word	0xffffffff


	//   ....[74]....
        /*0364*/ 	.word	0xffffffff


	//   ....[75]....
        /*0368*/ 	.word	0xffffffff


	//   ....[76]....
        /*036c*/ 	.word	0xffffffff


	//   ....[77]....
        /*0370*/ 	.word	0xffffffff


	//   ....[78]....
        /*0374*/ 	.word	0xffffffff


	//   ....[79]....
        /*0378*/ 	.word	0xffffffff


	//   ....[80]....
        /*037c*/ 	.word	0xffffffff


	//   ....[81]....
        /*0380*/ 	.word	0xffffffff


	//   ....[82]....
        /*0384*/ 	.word	0xffffffff


	//   ....[83]....
        /*0388*/ 	.word	0xffffffff


	//   ....[84]....
        /*038c*/ 	.word	0xffffffff


	//   ....[85]....
        /*0390*/ 	.word	0xffffffff


	//   ....[86]....
        /*0394*/ 	.word	0xffffffff


	//   ....[87]....
        /*0398*/ 	.word	0xffffffff


	//   ....[88]....
        /*039c*/ 	.word	0xffffffff


	//   ....[89]....
        /*03a0*/ 	.word	0xffffffff


	//   ....[90]....
        /*03a4*/ 	.word	0xffffffff


	//   ....[91]....
        /*03a8*/ 	.word	0xffffffff


	//   ....[92]....
        /*03ac*/ 	.word	0xffffffff


	//   ....[93]....
        /*03b0*/ 	.word	0xffffffff


	//   ....[94]....
        /*03b4*/ 	.word	0xffffffff


	//   ....[95]....
        /*03b8*/ 	.word	0xffffffff


	//   ....[96]....
        /*03bc*/ 	.word	0xffffffff


	//   ....[97]....
        /*03c0*/ 	.word	0xffffffff


	//   ....[98]....
        /*03c4*/ 	.word	0xffffffff


	//   ....[99]....
        /*03c8*/ 	.word	0xffffffff


	//   ....[100]....
        /*03cc*/ 	.word	0xffffffff


	//   ....[101]....
        /*03d0*/ 	.word	0xffffffff


	//   ....[102]....
        /*03d4*/ 	.word	0xffffffff


	//   ....[103]....
        /*03d8*/ 	.word	0xffffffff


	//   ....[104]....
        /*03dc*/ 	.word	0xffffffff


	//   ....[105]....
        /*03e0*/ 	.word	0xffffffff


	//   ....[106]....
        /*03e4*/ 	.word	0xffffffff


	//   ....[107]....
        /*03e8*/ 	.word	0xffffffff


	//   ....[108]....
        /*03ec*/ 	.word	0xffffffff


	//   ....[109]....
        /*03f0*/ 	.word	0xffffffff


	//   ....[110]....
        /*03f4*/ 	.word	0xffffffff


	//   ....[111]....
        /*03f8*/ 	.word	0xffffffff


	//   ....[112]....
        /*03fc*/ 	.word	0xffffffff


	//   ....[113]....
        /*0400*/ 	.word	0xffffffff


	//   ....[114]....
        /*0404*/ 	.word	0xffffffff


	//   ....[115]....
        /*0408*/ 	.word	0xffffffff


	//   ....[116]....
        /*040c*/ 	.word	0xffffffff


	//   ....[117]....
        /*0410*/ 	.word	0xffffffff


	//   ....[118]....
        /*0414*/ 	.word	0xffffffff


	//   ....[119]....
        /*0418*/ 	.word	0xffffffff


	//   ....[120]....
        /*041c*/ 	.word	0xffffffff


	//   ....[121]....
        /*0420*/ 	.word	0xffffffff


	//   ....[122]....
        /*0424*/ 	.word	0xffffffff


	//   ....[123]....
        /*0428*/ 	.word	0xffffffff


	//   ....[124]....
        /*042c*/ 	.word	0xffffffff


	//   ....[125]....
        /*0430*/ 	.word	0xffffffff


	//   ....[126]....
        /*0434*/ 	.word	0xffffffff


	//   ....[127]....
        /*0438*/ 	.word	0xffffffff


	//   ....[128]....
        /*043c*/ 	.word	0xffffffff


	//   ....[129]....
        /*0440*/ 	.word	0xffffffff


	//   ....[130]....
        /*0444*/ 	.word	0xffffffff


	//   ....[131]....
        /*0448*/ 	.word	0xffffffff


	//   ....[132]....
        /*044c*/ 	.word	0xffffffff


	//   ....[133]....
        /*0450*/ 	.word	0xffffffff


	//   ....[134]....
        /*0454*/ 	.word	0xffffffff


	//   ....[135]....
        /*0458*/ 	.word	0xffffffff


	//   ....[136]....
        /*045c*/ 	.word	0xffffffff


	//   ....[137]....
        /*0460*/ 	.word	0xffffffff


	//   ....[138]....
        /*0464*/ 	.word	0xffffffff


	//   ....[139]....
        /*0468*/ 	.word	0xffffffff


	//   ....[140]....
        /*046c*/ 	.word	0xffffffff


	//   ....[141]....
        /*0470*/ 	.word	0xffffffff


	//   ....[142]....
        /*0474*/ 	.word	0xffffffff


	//   ....[143]....
        /*0478*/ 	.word	0xffffffff


	//   ....[144]....
        /*047c*/ 	.word	0xffffffff


	//   ....[145]....
        /*0480*/ 	.word	0xffffffff


	//   ....[146]....
        /*0484*/ 	.word	0xffffffff


	//   ....[147]....
        /*0488*/ 	.word	0xffffffff


	//   ....[148]....
        /*048c*/ 	.word	0xffffffff


	//   ....[149]....
        /*0490*/ 	.word	0xffffffff


	//   ....[150]....
        /*0494*/ 	.word	0xffffffff


	//   ....[151]....
        /*0498*/ 	.word	0xffffffff


	//   ....[152]....
        /*049c*/ 	.word	0xffffffff


	//   ....[153]....
        /*04a0*/ 	.word	0xffffffff


	//   ....[154]....
        /*04a4*/ 	.word	0xffffffff


	//   ....[155]....
        /*04a8*/ 	.word	0xffffffff


	//   ....[156]....
        /*04ac*/ 	.word	0xffffffff


	//   ....[157]....
        /*04b0*/ 	.word	0xffffffff


	//   ....[158]....
        /*04b4*/ 	.word	0xffffffff


	//   ....[159]....
        /*04b8*/ 	.word	0xffffffff


	//   ....[160]....
        /*04bc*/ 	.word	0xffffffff


	//   ....[161]....
        /*04c0*/ 	.word	0xffffffff


	//   ....[162]....
        /*04c4*/ 	.word	0xffffffff


	//   ....[163]....
        /*04c8*/ 	.word	0xffffffff


	//   ....[164]....
        /*04cc*/ 	.word	0xffffffff


	//   ....[165]....
        /*04d0*/ 	.word	0xffffffff


	//   ....[166]....
        /*04d4*/ 	.word	0xffffffff


	//   ....[167]....
        /*04d8*/ 	.word	0xffffffff


	//   ....[168]....
        /*04dc*/ 	.word	0xffffffff


	//   ....[169]....
        /*04e0*/ 	.word	0xffffffff


	//   ....[170]....
        /*04e4*/ 	.word	0xffffffff


	//   ....[171]....
        /*04e8*/ 	.word	0xffffffff


	//   ....[172]....
        /*04ec*/ 	.word	0xffffffff


	//   ....[173]....
        /*04f0*/ 	.word	0xffffffff


	//   ....[174]....
        /*04f4*/ 	.word	0xffffffff


	//   ....[175]....
        /*04f8*/ 	.word	0x0500000f


	//   ....[176]....
        /*04fc*/ 	.word	0x0500000f


	//   ....[177]....
        /*0500*/ 	.word	0x0500000f


	//   ....[178]....
        /*0504*/ 	.word	0x0500000f


	//   ....[179]....
        /*0508*/ 	.word	0x0500000f


	//   ....[180]....
        /*050c*/ 	.word	0x0500000f


	//   ....[181]....
        /*0510*/ 	.word	0x0500000f


	//   ....[182]....
        /*0514*/ 	.word	0x0500000f


	//   ....[183]....
        /*0518*/ 	.word	0x0500000f


	//   ....[184]....
        /*051c*/ 	.word	0x0500000f


	//   ....[185]....
        /*0520*/ 	.word	0x0500000f


	//   ....[186]....
        /*0524*/ 	.word	0x0500000f


	//   ....[187]....
        /*0528*/ 	.word	0x0500000f


	//   ....[188]....
        /*052c*/ 	.word	0x0500000f


	//   ....[189]....
        /*0530*/ 	.word	0x0500000f


	//   ....[190]....
        /*0534*/ 	.word	0x0500000f


	//   ....[191]....
        /*0538*/ 	.word	0x0500000f


	//   ....[192]....
        /*053c*/ 	.word	0x0500000f


	//   ....[193]....
        /*0540*/ 	.word	0x0500000f


	//   ....[194]....
        /*0544*/ 	.word	0x0500000f


	//   ....[195]....
        /*0548*/ 	.word	0x0500000f


	//   ....[196]....
        /*054c*/ 	.word	0x0500000f


	//   ....[197]....
        /*0550*/ 	.word	0x0500000f


	//   ....[198]....
        /*0554*/ 	.word	0x0500000f


	//   ....[199]....
        /*0558*/ 	.word	0x0500000f


	//   ....[200]....
        /*055c*/ 	.word	0x0500000f


	//   ....[201]....
        /*0560*/ 	.word	0x0500000f


	//   ....[202]....
        /*0564*/ 	.word	0x0500000f


	//   ....[203]....
        /*0568*/ 	.word	0x0500000f


	//   ....[204]....
        /*056c*/ 	.word	0x0500000f


	//   ....[205]....
        /*0570*/ 	.word	0x0500000f


	//   ....[206]....
        /*0574*/ 	.word	0x0500000f


	//   ....[207]....
        /*0578*/ 	.word	0x0500000f


	//   ....[208]....
        /*057c*/ 	.word	0x0500000f


	//   ....[209]....
        /*0580*/ 	.word	0x0500000f


	//   ....[210]....
        /*0584*/ 	.word	0x0500000f


	//   ....[211]....
        /*0588*/ 	.word	0x0500000f


	//   ....[212]....
        /*058c*/ 	.word	0x0500000f


	//   ....[213]....
        /*0590*/ 	.word	0x0500000f


	//   ....[214]....
        /*0594*/ 	.word	0x0500000f


	//   ....[215]....
        /*0598*/ 	.word	0x0500000f


	//   ....[216]....
        /*059c*/ 	.word	0x0500000f


	//   ....[217]....
        /*05a0*/ 	.word	0x0500000f


	//   ....[218]....
        /*05a4*/ 	.word	0x0500000f


	//   ....[219]....
        /*05a8*/ 	.word	0x0500000f


	//   ....[220]....
        /*05ac*/ 	.word	0x0500000f


	//   ....[221]....
        /*05b0*/ 	.word	0x0500000f


	//   ....[222]....
        /*05b4*/ 	.word	0x0500000f


	//   ....[223]....
        /*05b8*/ 	.word	0x0500000f


	//   ....[224]....
        /*05bc*/ 	.word	0x0500000f


	//   ....[225]....
        /*05c0*/ 	.word	0x0500000f


	//   ....[226]....
        /*05c4*/ 	.word	0x0500000f


	//   ....[227]....
        /*05c8*/ 	.word	0x0500000f


	//   ....[228]....
        /*05cc*/ 	.word	0x0500000f


	//   ....[229]....
        /*05d0*/ 	.word	0x0500000f


	//   ....[230]....
        /*05d4*/ 	.word	0x0500000f


	//   ....[231]....
        /*05d8*/ 	.word	0x0500000f


	//   ....[232]....
        /*05dc*/ 	.word	0x0500000f


	//   ....[233]....
        /*05e0*/ 	.word	0x0500000f


	//   ....[234]....
        /*05e4*/ 	.word	0x0500000f


	//   ....[235]....
        /*05e8*/ 	.word	0x0500000f


	//   ....[236]....
        /*05ec*/ 	.word	0x0500000f


	//   ....[237]....
        /*05f0*/ 	.word	0x0500000f


	//   ....[238]....
        /*05f4*/ 	.word	0x0500000f


	//   ....[239]....
        /*05f8*/ 	.word	0x0500000f


	//   ....[240]....
        /*05fc*/ 	.word	0x0500000f


	//   ....[241]....
        /*0600*/ 	.word	0x0500000f


	//   ....[242]....
        /*0604*/ 	.word	0x0500000f


	//   ....[243]....
        /*0608*/ 	.word	0x0500000f


	//   ....[244]....
        /*060c*/ 	.word	0x0500000f


	//   ....[245]....
        /*0610*/ 	.word	0x0500000f


	//   ....[246]....
        /*0614*/ 	.word	0x0500000f


	//   ....[247]....
        /*0618*/ 	.word	0x0500000f


	//   ....[248]....
        /*061c*/ 	.word	0x0500000f


	//   ....[249]....
        /*0620*/ 	.word	0x0500000f


	//   ....[250]....
        /*0624*/ 	.word	0x0500000f


	//   ....[251]....
        /*0628*/ 	.word	0x0500000f


	//   ....[252]....
        /*062c*/ 	.word	0x0500000f


	//   ....[253]....
        /*0630*/ 	.word	0x0500000f


	//   ....[254]....
        /*0634*/ 	.word	0x0500000f


	//   ....[255]....
        /*0638*/ 	.word	0x0500000f


	//   ....[0]....
        /*063c*/ 	.word	0x0500000f


	//   ....[1]....
        /*0640*/ 	.word	0x0500000f


	//   ....[2]....
        /*0644*/ 	.word	0x0500000f


	//   ....[3]....
        /*0648*/ 	.word	0x0500000f


	//   ....[4]....
        /*064c*/ 	.word	0x0500000f


	//   ....[5]....
        /*0650*/ 	.word	0x0500000f


	//   ....[6]....
        /*0654*/ 	.word	0x0500000f


	//   ....[7]....
        /*0658*/ 	.word	0x0500000f


	//   ....[8]....
        /*065c*/ 	.word	0x0500000f


	//   ....[9]....
        /*0660*/ 	.word	0x0500000f


	//   ....[10]....
        /*0664*/ 	.word	0x0500000f


	//   ....[11]....
        /*0668*/ 	.word	0x0500000f


	//   ....[12]....
        /*066c*/ 	.word	0x0500000f


	//   ....[13]....
        /*0670*/ 	.word	0x0500000f


	//   ....[14]....
        /*0674*/ 	.word	0x0500000f


	//   ....[15]....
        /*0678*/ 	.word	0x0500000f


	//   ....[16]....
        /*067c*/ 	.word	0x0500000f


	//   ....[17]....
        /*0680*/ 	.word	0x0500000f


	//   ....[18]....
        /*0684*/ 	.word	0x0500000f


	//   ....[19]....
        /*0688*/ 	.word	0x0500000f


	//   ....[20]....
        /*068c*/ 	.word	0x0500000f


	//   ....[21]....
        /*0690*/ 	.word	0x0500000f


	//   ....[22]....
        /*0694*/ 	.word	0x0500000f


	//   ....[23]....
        /*0698*/ 	.word	0x0500000f


	//   ....[24]....
        /*069c*/ 	.word	0x0500000f


	//   ....[25]....
        /*06a0*/ 	.word	0x0500000f


	//   ....[26]....
        /*06a4*/ 	.word	0x0500000f


	//----- nvinfo : EIATTR_COOP_GROUP_INSTR_OFFSETS
	.align		4
.L_1577:
        /*06a8*/ 	.byte	0x04, 0x28
        /*06aa*/ 	.short	(.L_1579 - .L_1578)


	//   ....[0]....
.L_1578:
        /*06ac*/ 	.word	0x00000080


	//   ....[1]....
        /*06b0*/ 	.word	0x00000090


	//   ....[2]....
        /*06b4*/ 	.word	0x000002d0


	//   ....[3]....
        /*06b8*/ 	.word	0x00000430


	//   ....[4]....
        /*06bc*/ 	.word	0x00000550


	//   ....[5]....
        /*06c0*/ 	.word	0x000006b0


	//   ....[6]....
        /*06c4*/ 	.word	0x00001900


	//   ....[7]....
        /*06c8*/ 	.word	0x00002020


	//   ....[8]....
        /*06cc*/ 	.word	0x00002440


	//   ....[9]....
        /*06d0*/ 	.word	0x00002ca0


	//   ....[10]....
        /*06d4*/ 	.word	0x00002d30


	//   ....[11]....
        /*06d8*/ 	.word	0x00003850


	//   ....[12]....
        /*06dc*/ 	.word	0x000038a0


	//   ....[13]....
        /*06e0*/ 	.word	0x00004d80


	//   ....[14]....
        /*06e4*/ 	.word	0x000053d0


	//   ....[15]....
        /*06e8*/ 	.word	0x00005930


	//   ....[16]....
        /*06ec*/ 	.word	0x00005a20


	//   ....[17]....
        /*06f0*/ 	.word	0x00006370


	//   ....[18]....
        /*06f4*/ 	.word	0x000063d0


	//   ....[19]....
        /*06f8*/ 	.word	0x000086b0


	//   ....[20]....
        /*06fc*/ 	.word	0x000086e0


	//   ....[21]....
        /*0700*/ 	.word	0x00008700


	//   ....[22]....
        /*0704*/ 	.word	0x00008720


	//   ....[23]....
        /*0708*/ 	.word	0x000099b0


	//   ....[24]....
        /*070c*/ 	.word	0x000099e0


	//   ....[25]....
        /*0710*/ 	.word	0x00009a80


	//   ....[26]....
        /*0714*/ 	.word	0x00009aa0


	//   ....[27]....
        /*0718*/ 	.word	0x0000a970


	//   ....[28]....
        /*071c*/ 	.word	0x0000a980


	//   ....[29]....
        /*0720*/ 	.word	0x0000a990


	//   ....[30]....
        /*0724*/ 	.word	0x0000a9e0


	//   ....[31]....
        /*0728*/ 	.word	0x0000af50


	//   ....[32]....
        /*072c*/ 	.word	0x0000af70


	//   ....[33]....
        /*0730*/ 	.word	0x0000af80


	//   ....[34]....
        /*0734*/ 	.word	0x0000afa0


	//   ....[35]....
        /*0738*/ 	.word	0x0000afc0


	//   ....[36]....
        /*073c*/ 	.word	0x0000afe0


	//   ....[37]....
        /*0740*/ 	.word	0x0000b0e0


	//   ....[38]....
        /*0744*/ 	.word	0x0000b0f0


	//   ....[39]....
        /*0748*/ 	.word	0x0000b4d0


	//   ....[40]....
        /*074c*/ 	.word	0x0000b4e0


	//   ....[41]....
        /*0750*/ 	.word	0x0000b710


	//   ....[42]....
        /*0754*/ 	.word	0x0000b720


	//   ....[43]....
        /*0758*/ 	.word	0x0000c230


	//   ....[44]....
        /*075c*/ 	.word	0x0000c260


	//   ....[45]....
        /*0760*/ 	.word	0x0000c2a0


	//   ....[46]....
        /*0764*/ 	.word	0x0000c2d0


	//   ....[47]....
        /*0768*/ 	.word	0x0000c2e0


	//   ....[48]....
        /*076c*/ 	.word	0x0000c2f0


	//   ....[49]....
        /*0770*/ 	.word	0x0000c300


	//   ....[50]....
        /*0774*/ 	.word	0x0000c320


	//   ....[51]....
        /*0778*/ 	.word	0x0000c480


	//   ....[52]....
        /*077c*/ 	.word	0x0000c6a0


	//   ....[53]....
        /*0780*/ 	.word	0x0000c6d0


	//   ....[54]....
        /*0784*/ 	.word	0x0000c700


	//   ....[55]....
        /*0788*/ 	.word	0x0000c730


	//   ....[56]....
        /*078c*/ 	.word	0x0000c760


	//   ....[57]....
        /*0790*/ 	.word	0x0000c790


	//   ....[58]....
        /*0794*/ 	.word	0x0000c8f0


	//   ....[59]....
        /*0798*/ 	.word	0x0000c920


	//   ....[60]....
        /*079c*/ 	.word	0x0000c950


	//   ....[61]....
        /*07a0*/ 	.word	0x0000c980


	//   ....[62]....
        /*07a4*/ 	.word	0x0000c9b0


	//   ....[63]....
        /*07a8*/ 	.word	0x0000c9e0


	//   ....[64]....
        /*07ac*/ 	.word	0x0000ca70


	//   ....[65]....
        /*07b0*/ 	.word	0x0000caa0


	//   ....[66]....
        /*07b4*/ 	.word	0x0000cab0


	//   ....[67]....
        /*07b8*/ 	.word	0x0000caf0


	//   ....[68]....
        /*07bc*/ 	.word	0x0000ea40


	//   ....[69]....
        /*07c0*/ 	.word	0x0000ea60


	//   ....[70]....
        /*07c4*/ 	.word	0x0000eaf0


	//   ....[71]....
        /*07c8*/ 	.word	0x0000eb10


	//   ....[72]....
        /*07cc*/ 	.word	0x0000eb90


	//   ....[73]....
        /*07d0*/ 	.word	0x0000ebb0


	//   ....[74]....
        /*07d4*/ 	.word	0x0000ec30


	//   ....[75]....
        /*07d8*/ 	.word	0x0000ec50


	//   ....[76]....
        /*07dc*/ 	.word	0x0000ecd0


	//   ....[77]....
        /*07e0*/ 	.word	0x0000ecf0


	//   ....[78]....
        /*07e4*/ 	.word	0x0000ed70


	//   ....[79]....
        /*07e8*/ 	.word	0x0000ed90


	//   ....[80]....
        /*07ec*/ 	.word	0x0000ee10


	//   ....[81]....
        /*07f0*/ 	.word	0x0000ee30


	//   ....[82]....
        /*07f4*/ 	.word	0x0000ee40


	//   ....[83]....
        /*07f8*/ 	.word	0x0000ee50


	//   ....[84]....
        /*07fc*/ 	.word	0x0000f720


	//   ....[85]....
        /*0800*/ 	.word	0x0000f750


	//   ....[86]....
        /*0804*/ 	.word	0x0000f7f0


	//   ....[87]....
        /*0808*/ 	.word	0x0000f810


	//   ....[88]....
        /*080c*/ 	.word	0x0000f890


	//   ....[89]....
        /*0810*/ 	.word	0x0000f8b0


	//   ....[90]....
        /*0814*/ 	.word	0x0000f930


	//   ....[91]....
        /*0818*/ 	.word	0x0000f950


	//   ....[92]....
        /*081c*/ 	.word	0x0000f9d0


	//   ....[93]....
        /*0820*/ 	.word	0x0000f9f0


	//   ....[94]....
        /*0824*/ 	.word	0x0000fa70


	//   ....[95]....
        /*0828*/ 	.word	0x0000fa90


	//   ....[96]....
        /*082c*/ 	.word	0x0000fb10


	//   ....[97]....
        /*0830*/ 	.word	0x0000fb30


	//   ....[98]....
        /*0834*/ 	.word	0x0000fb40


	//   ....[99]....
        /*0838*/ 	.word	0x0000fbb0


	//   ....[100]....
        /*083c*/ 	.word	0x0000fc00


	//   ....[101]....
        /*0840*/ 	.word	0x0000fc30


	//   ....[102]....
        /*0844*/ 	.word	0x0000fcc0


	//   ....[103]....
        /*0848*/ 	.word	0x0000fcd0


	//   ....[104]....
        /*084c*/ 	.word	0x0000fd40


	//   ....[105]....
        /*0850*/ 	.word	0x0000fd50


	//   ....[106]....
        /*0854*/ 	.word	0x0000fd90


	//   ....[107]....
        /*0858*/ 	.word	0x0000fdb0


	//   ....[108]....
        /*085c*/ 	.word	0x00010500


	//   ....[109]....
        /*0860*/ 	.word	0x00010530


	//   ....[110]....
        /*0864*/ 	.word	0x00010580


	//   ....[111]....
        /*0868*/ 	.word	0x00010590


	//   ....[112]....
        /*086c*/ 	.word	0x000105d0


	//   ....[113]....
        /*0870*/ 	.word	0x000105e0


	//   ....[114]....
        /*0874*/ 	.word	0x00010620


	//   ....[115]....
        /*0878*/ 	.word	0x00010630


	//   ....[116]....
        /*087c*/ 	.word	0x00010670


	//   ....[117]....
        /*0880*/ 	.word	0x00010680


	//   ....[118]....
        /*0884*/ 	.word	0x000106c0


	//   ....[119]....
        /*0888*/ 	.word	0x000106d0


	//   ....[120]....
        /*088c*/ 	.word	0x00010710


	//   ....[121]....
        /*0890*/ 	.word	0x00010720


	//   ....[122]....
        /*0894*/ 	.word	0x00010730


	//   ....[123]....
        /*0898*/ 	.word	0x00010770


	//   ....[124]....
        /*089c*/ 	.word	0x00010a20


	//   ....[125]....
        /*08a0*/ 	.word	0x00010a50


	//   ....[126]....
        /*08a4*/ 	.word	0x00010ab0


	//   ....[127]....
        /*08a8*/ 	.word	0x00010ac0


	//   ....[128]....
        /*08ac*/ 	.word	0x00010b10


	//   ....[129]....
        /*08b0*/ 	.word	0x00010b20


	//   ....[130]....
        /*08b4*/ 	.word	0x00010b70


	//   ....[131]....
        /*08b8*/ 	.word	0x00010b80


	//   ....[132]....
        /*08bc*/ 	.word	0x00010bd0


	//   ....[133]....
        /*08c0*/ 	.word	0x00010be0


	//   ....[134]....
        /*08c4*/ 	.word	0x00010c30


	//   ....[135]....
        /*08c8*/ 	.word	0x00010c40


	//   ....[136]....
        /*08cc*/ 	.word	0x00010c90


	//   ....[137]....
        /*08d0*/ 	.word	0x00010ca0


	//   ....[138]....
        /*08d4*/ 	.word	0x00010cb0


	//   ....[139]....
        /*08d8*/ 	.word	0x00010cf0


	//   ....[140]....
        /*08dc*/ 	.word	0x00011280


	//   ....[141]....
        /*08e0*/ 	.word	0x000112c0


	//   ....[142]....
        /*08e4*/ 	.word	0x000112e0


	//   ....[143]....
        /*08e8*/ 	.word	0x00011300


	//   ....[144]....
        /*08ec*/ 	.word	0x00011310


	//   ....[145]....
        /*08f0*/ 	.word	0x00011320


	//   ....[146]....
        /*08f4*/ 	.word	0x00011340


	//   ....[147]....
        /*08f8*/ 	.word	0x00011390


	//   ....[148]....
        /*08fc*/ 	.word	0x000113b0


	//   ....[149]....
        /*0900*/ 	.word	0x000113f0


	//   ....[150]....
        /*0904*/ 	.word	0x00011410


	//   ....[151]....
        /*0908*/ 	.word	0x00011450


	//   ....[152]....
        /*090c*/ 	.word	0x00011470


	//   ....[153]....
        /*0910*/ 	.word	0x000114c0


	//   ....[154]....
        /*0914*/ 	.word	0x000114f0


	//   ....[155]....
        /*0918*/ 	.word	0x00011550


	//   ....[156]....
        /*091c*/ 	.word	0x00011900


	//   ....[157]....
        /*0920*/ 	.word	0x00011930


	//   ....[158]....
        /*0924*/ 	.word	0x000119a0


	//   ....[159]....
        /*0928*/ 	.word	0x000119d0


	//   ....[160]....
        /*092c*/ 	.word	0x00011a00


	//   ....[161]....
        /*0930*/ 	.word	0x00011a30


	//   ....[162]....
        /*0934*/ 	.word	0x00011a60


	//   ....[163]....
        /*0938*/ 	.word	0x00011a90


	//   ....[164]....
        /*093c*/ 	.word	0x00011c30


	//   ....[165]....
        /*0940*/ 	.word	0x00011c60


	//   ....[166]....
        /*0944*/ 	.word	0x00011c90


	//   ....[167]....
        /*0948*/ 	.word	0x00011cc0


	//   ....[168]....
        /*094c*/ 	.word	0x00011cf0


	//   ....[169]....
        /*0950*/ 	.word	0x00011d20


	//   ....[170]....
        /*0954*/ 	.word	0x00011de0


	//   ....[171]....
        /*0958*/ 	.word	0x00011e00


	//   ....[172]....
        /*095c*/ 	.word	0x00011e20


	//   ....[173]....
        /*0960*/ 	.word	0x00011e80


	//   ....[174]....
        /*0964*/ 	.word	0x000128a0


	//   ....[175]....
        /*0968*/ 	.word	0x00012e40


	//   ....[176]....
        /*096c*/ 	.word	0x00012f30


	//   ....[177]....
        /*0970*/ 	.word	0x00012fd0


	//   ....[178]....
        /*0974*/ 	.word	0x00013030


	//   ....[179]....
        /*0978*/ 	.word	0x00013130


	//   ....[180]....
        /*097c*/ 	.word	0x00013190


	//   ....[181]....
        /*0980*/ 	.word	0x00013280


	//   ....[182]....
        /*0984*/ 	.word	0x000132f0


	//   ....[183]....
        /*0988*/ 	.word	0x000133e0


	//   ....[184]....
        /*098c*/ 	.word	0x00013450


	//   ....[185]....
        /*0990*/ 	.word	0x00013540


	//   ....[186]....
        /*0994*/ 	.word	0x000135b0


	//   ....[187]....
        /*0998*/ 	.word	0x000136a0


	//   ....[188]....
        /*099c*/ 	.word	0x00013710


	//   ....[189]....
        /*09a0*/ 	.word	0x00013800


	//   ....[190]....
        /*09a4*/ 	.word	0x00013870


	//   ....[191]....
        /*09a8*/ 	.word	0x00013910


	//   ....[192]....
        /*09ac*/ 	.word	0x00013a00


	//   ....[193]....
        /*09b0*/ 	.word	0x00013a70


	//   ....[194]....
        /*09b4*/ 	.word	0x00013ad0


	//   ....[195]....
        /*09b8*/ 	.word	0x00013bc0


	//   ....[196]....
        /*09bc*/ 	.word	0x00013c20


	//   ....[197]....
        /*09c0*/ 	.word	0x00013d20


	//   ....[198]....
        /*09c4*/ 	.word	0x00013d80


	//   ....[199]....
        /*09c8*/ 	.word	0x00013e80


	//   ....[200]....
        /*09cc*/ 	.word	0x00013ee0


	//   ....[201]....
        /*09d0*/ 	.word	0x00013fe0


	//   ....[202]....
        /*09d4*/ 	.word	0x00014040


	//   ....[203]....
        /*09d8*/ 	.word	0x00014140


	//   ....[204]....
        /*09dc*/ 	.word	0x000141a0


	//   ....[205]....
        /*09e0*/ 	.word	0x000142a0


	//   ....[206]....
        /*09e4*/ 	.word	0x00014300


	//   ....[207]....
        /*09e8*/ 	.word	0x000143b0


	//   ....[208]....
        /*09ec*/ 	.word	0x00014470


	//   ....[209]....
        /*09f0*/ 	.word	0x00014530


	//   ....[210]....
        /*09f4*/ 	.word	0x00014590


	//   ....[211]....
        /*09f8*/ 	.word	0x00014690


	//   ....[212]....
        /*09fc*/ 	.word	0x000146f0


	//   ....[213]....
        /*0a00*/ 	.word	0x000147c0


	//   ....[214]....
        /*0a04*/ 	.word	0x00014820


	//   ....[215]....
        /*0a08*/ 	.word	0x000148e0


	//   ....[216]....
        /*0a0c*/ 	.word	0x00014a20


	//   ....[217]....
        /*0a10*/ 	.word	0x00014ad0


	//   ....[218]....
        /*0a14*/ 	.word	0x00014b30


	//   ....[219]....
        /*0a18*/ 	.word	0x00014be0


	//   ....[220]....
        /*0a1c*/ 	.word	0x00014c40


	//   ....[221]....
        /*0a20*/ 	.word	0x00014cf0


	//   ....[222]....
        /*0a24*/ 	.word	0x00014d50


	//   ....[223]....
        /*0a28*/ 	.word	0x00014e00


	//   ....[224]....
        /*0a2c*/ 	.word	0x00014e60


	//   ....[225]....
        /*0a30*/ 	.word	0x00014f10


	//   ....[226]....
        /*0a34*/ 	.word	0x00014f70


	//   ....[227]....
        /*0a38*/ 	.word	0x00015020


	//   ....[228]....
        /*0a3c*/ 	.word	0x00015080


	//   ....[229]....
        /*0a40*/ 	.word	0x00015130


	//   ....[230]....
        /*0a44*/ 	.word	0x00015190


	//   ....[231]....
        /*0a48*/ 	.word	0x00015240


	//   ....[232]....
        /*0a4c*/ 	.word	0x00015330


	//   ....[233]....
        /*0a50*/ 	.word	0x000153e0


	//   ....[234]....
        /*0a54*/ 	.word	0x00015440


	//   ....[235]....
        /*0a58*/ 	.word	0x00015500


	//   ....[236]....
        /*0a5c*/ 	.word	0x00015560


	//   ....[237]....
        /*0a60*/ 	.word	0x00015620


	//   ....[238]....
        /*0a64*/ 	.word	0x00015680


	//   ....[239]....
        /*0a68*/ 	.word	0x00015740


	//   ....[240]....
        /*0a6c*/ 	.word	0x000157a0


	//   ....[241]....
        /*0a70*/ 	.word	0x00015860


	//   ....[242]....
        /*0a74*/ 	.word	0x000158c0


	//   ....[243]....
        /*0a78*/ 	.word	0x00015980


	//   ....[244]....
        /*0a7c*/ 	.word	0x000159e0


	//   ....[245]....
        /*0a80*/ 	.word	0x00015aa0


	//   ....[246]....
        /*0a84*/ 	.word	0x00015b00


	//   ....[247]....
        /*0a88*/ 	.word	0x00015bb0


	//   ....[248]....
        /*0a8c*/ 	.word	0x00015ca0


	//   ....[249]....
        /*0a90*/ 	.word	0x00015d40


	//   ....[250]....
        /*0a94*/ 	.word	0x00015de0


	//   ....[251]....
        /*0a98*/ 	.word	0x00015e90


	//   ....[252]....
        /*0a9c*/ 	.word	0x00015ef0


	//   ....[253]....
        /*0aa0*/ 	.word	0x00015fb0


	//   ....[254]....
        /*0aa4*/ 	.word	0x00016010


	//   ....[255]....
        /*0aa8*/ 	.word	0x000160d0


	//   ....[0]....
        /*0aac*/ 	.word	0x00016130


	//   ....[1]....
        /*0ab0*/ 	.word	0x000161f0


	//   ....[2]....
        /*0ab4*/ 	.word	0x00016250


	//   ....[3]....
        /*0ab8*/ 	.word	0x00016310


	//   ....[4]....
        /*0abc*/ 	.word	0x00016370


	//   ....[5]....
        /*0ac0*/ 	.word	0x00016430


	//   ....[6]....
        /*0ac4*/ 	.word	0x00016490


	//   ....[7]....
        /*0ac8*/ 	.word	0x00016530


	//   ....[8]....
        /*0acc*/ 	.word	0x000165c0


	//   ....[9]....
        /*0ad0*/ 	.word	0x00016660


	//   ....[10]....
        /*0ad4*/ 	.word	0x000167d0


	//   ....[11]....
        /*0ad8*/ 	.word	0x00016840


	//   ....[12]....
        /*0adc*/ 	.word	0x000168b0


	//   ....[13]....
        /*0ae0*/ 	.word	0x00016920


	//   ....[14]....
        /*0ae4*/ 	.word	0x00016990


	//   ....[15]....
        /*0ae8*/ 	.word	0x00016a10


	//   ....[16]....
        /*0aec*/ 	.word	0x00016a90


	//   ....[17]....
        /*0af0*/ 	.word	0x00016b20


	//   ....[18]....
        /*0af4*/ 	.word	0x00016b90


	//   ....[19]....
        /*0af8*/ 	.word	0x00016c00


	//   ....[20]....
        /*0afc*/ 	.word	0x00016c70


	//   ....[21]....
        /*0b00*/ 	.word	0x00016cf0


	//   ....[22]....
        /*0b04*/ 	.word	0x00016d60


	//   ....[23]....
        /*0b08*/ 	.word	0x00016e10


	//   ....[24]....
        /*0b0c*/ 	.word	0x00016e60


	//   ....[25]....
        /*0b10*/ 	.word	0x00016ef0


	//   ....[26]....
        /*0b14*/ 	.word	0x00017020


	//----- nvinfo : EIATTR_REG_RECONFIG
	.align		4
.L_1579:
        /*0b18*/ 	.byte	0x01, 0x54
	.zero		2


	//----- nvinfo : EIATTR_SYSCALL_OFFSETS
	.align		4
        /*0b1c*/ 	.byte	0x04, 0x46
        /*0b1e*/ 	.short	(.L_1581 - .L_1580)


	//   ....[0]....
.L_1580:
        /*0b20*/ 	.word	0x00001ab0


	//   ....[1]....
        /*0b24*/ 	.word	0x0000e080


	//   ....[2]....
        /*0b28*/ 	.word	0x0000e1d0


	//   ....[3]....
        /*0b2c*/ 	.word	0x0000e2c0


	//   ....[4]....
        /*0b30*/ 	.word	0x0000f260


	//----- nvinfo : EIATTR_MBARRIER_INSTR_OFFSETS
	.align		4
.L_1581:
        /*0b34*/ 	.byte	0x04, 0x39
        /*0b36*/ 	.short	(.L_1583 - .L_1582)


	//   ....[0]....
.L_1582:
        /*0b38*/ 	.word	0x00000180
        /*0b3c*/ 	.word	0x000000ff
        /*0b40*/ 	.word	0x00016800
        /*0b44*/ 	.short	0x0100
        /*0b46*/ 	.byte	0x08
	.zero		1


	//   ....[1]....
        /*0b48*/ 	.word	0x00000190
        /*0b4c*/ 	.word	0x000000ff
        /*0b50*/ 	.word	0x00016820
        /*0b54*/ 	.short	0x0100
        /*0b56*/ 	.byte	0x08
	.zero		1


	//   ....[2]....
        /*0b58*/ 	.word	0x00000280
        /*0b5c*/ 	.word	0x000000ff
        /*0b60*/ 	.word	0x00016830
        /*0b64*/ 	.short	0x0100
        /*0b66*/ 	.byte	0x08
	.zero		1


	//   ....[3]....
        /*0b68*/ 	.word	0x00000290
        /*0b6c*/ 	.word	0x000000ff
        /*0b70*/ 	.word	0x00016840
        /*0b74*/ 	.short	0x0100
        /*0b76*/ 	.byte	0x08
	.zero		1


	//   ....[4]....
        /*0b78*/ 	.word	0x000002a0
        /*0b7c*/ 	.word	0x000000ff
        /*0b80*/ 	.word	0x00016838
        /*0b84*/ 	.short	0x0100
        /*0b86*/ 	.byte	0x08
	.zero		1


	//   ....[5]....
        /*0b88*/ 	.word	0x000002b0
        /*0b8c*/ 	.word	0x000000ff
        /*0b90*/ 	.word	0x00016848
        /*0b94*/ 	.short	0x0100
        /*0b96*/ 	.byte	0x08
	.zero		1


	//   ....[6]....
        /*0b98*/ 	.word	0x000003e0
        /*0b9c*/ 	.word	0x000000ff
        /*0ba0*/ 	.word	0x00016850
        /*0ba4*/ 	.short	0x0100
        /*0ba6*/ 	.byte	0x08
	.zero		1


	//   ....[7]....
        /*0ba8*/ 	.word	0x000003f0
        /*0bac*/ 	.word	0x000000ff
        /*0bb0*/ 	.word	0x00016860
        /*0bb4*/ 	.short	0x0100
        /*0bb6*/ 	.byte	0x08
	.zero		1


	//   ....[8]....
        /*0bb8*/ 	.word	0x00000400
        /*0bbc*/ 	.word	0x000000ff
        /*0bc0*/ 	.word	0x00016858
        /*0bc4*/ 	.short	0x0100
        /*0bc6*/ 	.byte	0x08
	.zero		1


	//   ....[9]....
        /*0bc8*/ 	.word	0x00000410
        /*0bcc*/ 	.word	0x000000ff
        /*0bd0*/ 	.word	0x00016868
        /*0bd4*/ 	.short	0x0100
        /*0bd6*/ 	.byte	0x08
	.zero		1


	//   ....[10]....
        /*0bd8*/ 	.word	0x00000500
        /*0bdc*/ 	.word	0x000000ff
        /*0be0*/ 	.word	0x00016870
        /*0be4*/ 	.short	0x0100
        /*0be6*/ 	.byte	0x06
	.zero		1


	//   ....[11]....
        /*0be8*/ 	.word	0x00000510
        /*0bec*/ 	.word	0x000000ff
        /*0bf0*/ 	.word	0x00016880
        /*0bf4*/ 	.short	0x0100
        /*0bf6*/ 	.byte	0x06
	.zero		1


	//   ....[12]....
        /*0bf8*/ 	.word	0x00000520
        /*0bfc*/ 	.word	0x000000ff
        /*0c00*/ 	.word	0x00016878
        /*0c04*/ 	.short	0x0100
        /*0c06*/ 	.byte	0x06
	.zero		1


	//   ....[13]....
        /*0c08*/ 	.word	0x00000530
        /*0c0c*/ 	.word	0x000000ff
        /*0c10*/ 	.word	0x00016888
        /*0c14*/ 	.short	0x0100
        /*0c16*/ 	.byte	0x06
	.zero		1


	//   ....[14]....
        /*0c18*/ 	.word	0x00000660
        /*0c1c*/ 	.word	0x000000ff
        /*0c20*/ 	.word	0x00016890
        /*0c24*/ 	.short	0x0100
        /*0c26*/ 	.byte	0x08
	.zero		1


	//   ....[15]....
        /*0c28*/ 	.word	0x00000670
        /*0c2c*/ 	.word	0x000000ff
        /*0c30*/ 	.word	0x000168a0
        /*0c34*/ 	.short	0x0100
        /*0c36*/ 	.byte	0x08
	.zero		1


	//   ....[16]....
        /*0c38*/ 	.word	0x00000680
        /*0c3c*/ 	.word	0x000000ff
        /*0c40*/ 	.word	0x00016898
        /*0c44*/ 	.short	0x0100
        /*0c46*/ 	.byte	0x08
	.zero		1


	//   ....[17]....
        /*0c48*/ 	.word	0x00000690
        /*0c4c*/ 	.word	0x000000ff
        /*0c50*/ 	.word	0x000168a8
        /*0c54*/ 	.short	0x0100
        /*0c56*/ 	.byte	0x08
	.zero		1


	//   ....[18]....
        /*0c58*/ 	.word	0x000007d0
        /*0c5c*/ 	.word	0x000000ff
        /*0c60*/ 	.word	0x000168b0
        /*0c64*/ 	.short	0x0100
        /*0c66*/ 	.byte	0x08
	.zero		1


	//   ....[19]....
        /*0c68*/ 	.word	0x000007e0
        /*0c6c*/ 	.word	0x000000ff
        /*0c70*/ 	.word	0x000168c0
        /*0c74*/ 	.short	0x0100
        /*0c76*/ 	.byte	0x08
	.zero		1


	//   ....[20]....
        /*0c78*/ 	.word	0x000007f0
        /*0c7c*/ 	.word	0x000000ff
        /*0c80*/ 	.word	0x000168b8
        /*0c84*/ 	.short	0x0100
        /*0c86*/ 	.byte	0x08
	.zero		1


	//   ....[21]....
        /*0c88*/ 	.word	0x00000800
        /*0c8c*/ 	.word	0x000000ff
        /*0c90*/ 	.word	0x000168c8
        /*0c94*/ 	.short	0x0100
        /*0c96*/ 	.byte	0x08
	.zero		1


	//   ....[22]....
        /*0c98*/ 	.word	0x00001b30
        /*0c9c*/ 	.word	0x000000ff
        /*0ca0*/ 	.word	0x00016800
        /*0ca4*/ 	.short	0x010a
        /*0ca6*/ 	.byte	0x2d
	.zero		1


	//   ....[23]....
        /*0ca8*/ 	.word	0x00001bb0
        /*0cac*/ 	.word	0x00000000
        /*0cb0*/ 	.word	0x00016830
        /*0cb4*/ 	.short	0x010a
        /*0cb6*/ 	.byte	0x3f
	.zero		1


	//   ....[24]....
        /*0cb8*/ 	.word	0x00001bf0
        /*0cbc*/ 	.word	0x00000000
        /*0cc0*/ 	.word	0x00016830
        /*0cc4*/ 	.short	0x010a
        /*0cc6*/ 	.byte	0x3f
	.zero		1


	//   ....[25]....
        /*0cc8*/ 	.word	0x00003390
        /*0ccc*/ 	.word	0x000000ff
        /*0cd0*/ 	.word	0x00000000
        /*0cd4*/ 	.short	0x0101
        /*0cd6*/ 	.byte	0x06
	.zero		1


	//   ....[26]....
        /*0cd8*/ 	.word	0x000045a0
        /*0cdc*/ 	.word	0x000000ff
        /*0ce0*/ 	.word	0x00016830
        /*0ce4*/ 	.short	0x010a
        /*0ce6*/ 	.byte	0x06
	.zero		1


	//   ....[27]....
        /*0ce8*/ 	.word	0x000045e0
        /*0cec*/ 	.word	0x000000ff
        /*0cf0*/ 	.word	0x00016830
        /*0cf4*/ 	.short	0x010a
        /*0cf6*/ 	.byte	0x06
	.zero		1


	//   ....[28]....
        /*0cf8*/ 	.word	0x00004810
        /*0cfc*/ 	.word	0x000000ff
        /*0d00*/ 	.word	0x00016850
        /*0d04*/ 	.short	0x010a
        /*0d06*/ 	.byte	0x06
	.zero		1


	//   ....[29]....
        /*0d08*/ 	.word	0x00004850
        /*0d0c*/ 	.word	0x000000ff
        /*0d10*/ 	.word	0x00016850
        /*0d14*/ 	.short	0x010a
        /*0d16*/ 	.byte	0x06
	.zero		1


	//   ....[30]....
        /*0d18*/ 	.word	0x00005280
        /*0d1c*/ 	.word	0x000000ff
        /*0d20*/ 	.word	0x00000000
        /*0d24*/ 	.short	0x0101
        /*0d26*/ 	.byte	0x06
	.zero		1


	//   ....[31]....
        /*0d28*/ 	.word	0x00006fb0
        /*0d2c*/ 	.word	0x000000ff
        /*0d30*/ 	.word	0x00000000
        /*0d34*/ 	.short	0x0101
        /*0d36*/ 	.byte	0x06
	.zero		1


	//   ....[32]....
        /*0d38*/ 	.word	0x000074b0
        /*0d3c*/ 	.word	0x000000ff
        /*0d40*/ 	.word	0x00016830
        /*0d44*/ 	.short	0x010a
        /*0d46*/ 	.byte	0x06
	.zero		1


	//   ....[33]....
        /*0d48*/ 	.word	0x000074f0
        /*0d4c*/ 	.word	0x000000ff
        /*0d50*/ 	.word	0x00016830
        /*0d54*/ 	.short	0x010a
        /*0d56*/ 	.byte	0x06
	.zero		1


	//   ....[34]....
        /*0d58*/ 	.word	0x000076f0
        /*0d5c*/ 	.word	0x000000ff
        /*0d60*/ 	.word	0x00016850
        /*0d64*/ 	.short	0x010a
        /*0d66*/ 	.byte	0x06
	.zero		1


	//   ....[35]....
        /*0d68*/ 	.word	0x00007730
        /*0d6c*/ 	.word	0x000000ff
        /*0d70*/ 	.word	0x00016850
        /*0d74*/ 	.short	0x010a
        /*0d76*/ 	.byte	0x06
	.zero		1


	//   ....[36]....
        /*0d78*/ 	.word	0x00007fb0
        /*0d7c*/ 	.word	0x000000ff
        /*0d80*/ 	.word	0x00000000
        /*0d84*/ 	.short	0x0101
        /*0d86*/ 	.byte	0x06
	.zero		1


	//   ....[37]....
        /*0d88*/ 	.word	0x00009520
        /*0d8c*/ 	.word	0x000000ff
        /*0d90*/ 	.word	0x00000000
        /*0d94*/ 	.short	0x0101
        /*0d96*/ 	.byte	0x06
	.zero		1


	//   ....[38]....
        /*0d98*/ 	.word	0x00009920
        /*0d9c*/ 	.word	0x000000ff
        /*0da0*/ 	.word	0x00016850
        /*0da4*/ 	.short	0x010a
        /*0da6*/ 	.byte	0x05
	.zero		1


	//   ....[39]....
        /*0da8*/ 	.word	0x00009960
        /*0dac*/ 	.word	0x000000ff
        /*0db0*/ 	.word	0x00016850
        /*0db4*/ 	.short	0x010a
        /*0db6*/ 	.byte	0x05
	.zero		1


	//   ....[40]....
        /*0db8*/ 	.word	0x00009ed0
        /*0dbc*/ 	.word	0x000000ff
        /*0dc0*/ 	.word	0x00000000
        /*0dc4*/ 	.short	0x0101
        /*0dc6*/ 	.byte	0x04
	.zero		1


	//   ....[41]....
        /*0dc8*/ 	.word	0x0000b0a0
        /*0dcc*/ 	.word	0x00000000
        /*0dd0*/ 	.word	0x00000000
        /*0dd4*/ 	.short	0x0101
        /*0dd6*/ 	.byte	0x3f
	.zero		1


	//   ....[42]....
        /*0dd8*/ 	.word	0x0000b4c0
        /*0ddc*/ 	.word	0x00000004
        /*0de0*/ 	.word	0x00000000
        /*0de4*/ 	.short	0x0101
        /*0de6*/ 	.byte	0x3f
	.zero		1


	//   ....[43]....
        /*0de8*/ 	.word	0x0000e7c0
        /*0dec*/ 	.word	0x00000003
        /*0df0*/ 	.word	0x00016840
        /*0df4*/ 	.short	0x010a
        /*0df6*/ 	.byte	0x3f
	.zero		1


	//   ....[44]....
        /*0df8*/ 	.word	0x0000ef50
        /*0dfc*/ 	.word	0x00000003
        /*0e00*/ 	.word	0x00016830
        /*0e04*/ 	.short	0x0107
        /*0e06*/ 	.byte	0x3f
	.zero		1


	//   ....[45]....
        /*0e08*/ 	.word	0x0000f020
        /*0e0c*/ 	.word	0x00000003
        /*0e10*/ 	.word	0x00016830
        /*0e14*/ 	.short	0x0101
        /*0e16*/ 	.byte	0x3f
	.zero		1


	//   ....[46]....
        /*0e18*/ 	.word	0x0000fe50
        /*0e1c*/ 	.word	0x00000016
        /*0e20*/ 	.word	0x00016800
        /*0e24*/ 	.short	0x0107
        /*0e26*/ 	.byte	0x3f
	.zero		1


	//   ....[47]....
        /*0e28*/ 	.word	0x0000ff50
        /*0e2c*/ 	.word	0x00000016
        /*0e30*/ 	.word	0x00016800
        /*0e34*/ 	.short	0x0101
        /*0e36*/ 	.byte	0x3f
	.zero		1


	//   ....[48]....
        /*0e38*/ 	.word	0x0000ff80
        /*0e3c*/ 	.word	0x00000016
        /*0e40*/ 	.word	0x00016820
        /*0e44*/ 	.short	0x010a
        /*0e46*/ 	.byte	0x3f
	.zero		1


	//   ....[49]....
        /*0e48*/ 	.word	0x00010310
        /*0e4c*/ 	.word	0x00000005
        /*0e50*/ 	.word	0x00016840
        /*0e54*/ 	.short	0x010a
        /*0e56*/ 	.byte	0x3f
	.zero		1


	//   ....[50]....
        /*0e58*/ 	.word	0x000107f0
        /*0e5c*/ 	.word	0x00000005
        /*0e60*/ 	.word	0x00016830
        /*0e64*/ 	.short	0x0107
        /*0e66*/ 	.byte	0x3f
	.zero		1


	//   ....[51]....
        /*0e68*/ 	.word	0x000108b0
        /*0e6c*/ 	.word	0x00000005
        /*0e70*/ 	.word	0x00016830
        /*0e74*/ 	.short	0x0101
        /*0e76*/ 	.byte	0x3f
	.zero		1


	//   ....[52]....
        /*0e78*/ 	.word	0x00010910
        /*0e7c*/ 	.word	0x00000005
        /*0e80*/ 	.word	0x00016860
        /*0e84*/ 	.short	0x010a
        /*0e86*/ 	.byte	0x3f
	.zero		1


	//   ....[53]....
        /*0e88*/ 	.word	0x00010de0
        /*0e8c*/ 	.word	0x00000005
        /*0e90*/ 	.word	0x00016850
        /*0e94*/ 	.short	0x0107
        /*0e96*/ 	.byte	0x3f
	.zero		1


	//   ....[54]....
        /*0e98*/ 	.word	0x00010f50
        /*0e9c*/ 	.word	0x00000005
        /*0ea0*/ 	.word	0x00016850
        /*0ea4*/ 	.short	0x0101
        /*0ea6*/ 	.byte	0x3f
	.zero		1


	//   ....[55]....
        /*0ea8*/ 	.word	0x00011170
        /*0eac*/ 	.word	0x00000000
        /*0eb0*/ 	.word	0x00016860
        /*0eb4*/ 	.short	0x010a
        /*0eb6*/ 	.byte	0x3f
	.zero		1


	//   ....[56]....
        /*0eb8*/ 	.word	0x00011600
        /*0ebc*/ 	.word	0x00000000
        /*0ec0*/ 	.word	0x00016850
        /*0ec4*/ 	.short	0x0107
        /*0ec6*/ 	.byte	0x3f
	.zero		1


	//   ....[57]....
        /*0ec8*/ 	.word	0x000116d0
        /*0ecc*/ 	.word	0x00000000
        /*0ed0*/ 	.word	0x00016850
        /*0ed4*/ 	.short	0x0101
        /*0ed6*/ 	.byte	0x3f
	.zero		1


	//   ....[58]....
        /*0ed8*/ 	.word	0x00012820
        /*0edc*/ 	.word	0x00000005
        /*0ee0*/ 	.word	0x00016820
        /*0ee4*/ 	.short	0x010a
        /*0ee6*/ 	.byte	0x3f
	.zero		1


	//   ....[59]....
        /*0ee8*/ 	.word	0x000129a0
        /*0eec*/ 	.word	0x00000003
        /*0ef0*/ 	.word	0x00016840
        /*0ef4*/ 	.short	0x010a
        /*0ef6*/ 	.byte	0x3f
	.zero		1


	//   ....[60]....
        /*0ef8*/ 	.word	0x00012a40
        /*0efc*/ 	.word	0x00000019
        /*0f00*/ 	.word	0x00016840
        /*0f04*/ 	.short	0x010a
        /*0f06*/ 	.byte	0x3f
	.zero		1


	//   ....[61]....
        /*0f08*/ 	.word	0x00012a80
        /*0f0c*/ 	.word	0x00000003
        /*0f10*/ 	.word	0x00016860
        /*0f14*/ 	.short	0x010a
        /*0f16*/ 	.byte	0x3f
	.zero		1


	//   ....[62]....
        /*0f18*/ 	.word	0x00012ac0
        /*0f1c*/ 	.word	0x00000019
        /*0f20*/ 	.word	0x00016860
        /*0f24*/ 	.short	0x010a
        /*0f26*/ 	.byte	0x3f
	.zero		1


	//   ....[63]....
        /*0f28*/ 	.word	0x00012b30
        /*0f2c*/ 	.word	0x00000003
        /*0f30*/ 	.word	0x00016800
        /*0f34*/ 	.short	0x010a
        /*0f36*/ 	.byte	0x3f
	.zero		1


	//   ....[64]....
        /*0f38*/ 	.word	0x00012b80
        /*0f3c*/ 	.word	0x00000000
        /*0f40*/ 	.word	0x00016830
        /*0f44*/ 	.short	0x010a
        /*0f46*/ 	.byte	0x3f
	.zero		1


	//   ....[65]....
        /*0f48*/ 	.word	0x00012be0
        /*0f4c*/ 	.word	0x00000006
        /*0f50*/ 	.word	0x00016830
        /*0f54*/ 	.short	0x010a
        /*0f56*/ 	.byte	0x3f
	.zero		1


	//   ....[66]....
        /*0f58*/ 	.word	0x00012c40
        /*0f5c*/ 	.word	0x00000006
        /*0f60*/ 	.word	0x00016850
        /*0f64*/ 	.short	0x010a
        /*0f66*/ 	.byte	0x3f
	.zero		1


	//   ....[67]....
        /*0f68*/ 	.word	0x00012ca0
        /*0f6c*/ 	.word	0x00000006
        /*0f70*/ 	.word	0x00016830
        /*0f74*/ 	.short	0x010a
        /*0f76*/ 	.byte	0x3f
	.zero		1


	//   ....[68]....
        /*0f78*/ 	.word	0x00012d00
        /*0f7c*/ 	.word	0x00000006
        /*0f80*/ 	.word	0x00016850
        /*0f84*/ 	.short	0x010a
        /*0f86*/ 	.byte	0x3f
	.zero		1


	//   ....[69]....
        /*0f88*/ 	.word	0x00012d60
        /*0f8c*/ 	.word	0x00000004
        /*0f90*/ 	.word	0x00016850
        /*0f94*/ 	.short	0x010a
        /*0f96*/ 	.byte	0x3f
	.zero		1


	//   ....[70]....
        /*0f98*/ 	.word	0x00012e80
        /*0f9c*/ 	.word	0x00000003
        /*0fa0*/ 	.word	0x00016840
        /*0fa4*/ 	.short	0x010a
        /*0fa6*/ 	.byte	0x3f
	.zero		1


	//   ....[71]....
        /*0fa8*/ 	.word	0x00014920
        /*0fac*/ 	.word	0x00000016
        /*0fb0*/ 	.word	0x00016820
        /*0fb4*/ 	.short	0x010a
        /*0fb6*/ 	.byte	0x3f
	.zero		1


	//   ....[72]....
        /*0fb8*/ 	.word	0x00014970
        /*0fbc*/ 	.word	0x00000005
        /*0fc0*/ 	.word	0x00016840
        /*0fc4*/ 	.short	0x010a
        /*0fc6*/ 	.byte	0x3f
	.zero		1


	//   ....[73]....
        /*0fc8*/ 	.word	0x00015280
        /*0fcc*/ 	.word	0x00000005
        /*0fd0*/ 	.word	0x00016860
        /*0fd4*/ 	.short	0x010a
        /*0fd6*/ 	.byte	0x3f
	.zero		1


	//   ....[74]....
        /*0fd8*/ 	.word	0x00015bf0
        /*0fdc*/ 	.word	0x00000000
        /*0fe0*/ 	.word	0x00016860
        /*0fe4*/ 	.short	0x010a
        /*0fe6*/ 	.byte	0x3f
	.zero		1


	//   ....[75]....
        /*0fe8*/ 	.word	0x00016f40
        /*0fec*/ 	.word	0x00000005
        /*0ff0*/ 	.word	0x00016820
        /*0ff4*/ 	.short	0x010a
        /*0ff6*/ 	.byte	0x3f
	.zero		1


	//   ....[76]....
        /*0ff8*/ 	.word	0x000170e0
        /*0ffc*/ 	.word	0x00000003
        /*1000*/ 	.word	0x00016840
        /*1004*/ 	.short	0x010a
        /*1006*/ 	.byte	0x3f
	.zero		1


	//   ....[77]....
        /*1008*/ 	.word	0x00017130
        /*100c*/ 	.word	0x00000019
        /*1010*/ 	.word	0x00016840
        /*1014*/ 	.short	0x010a
        /*1016*/ 	.byte	0x3f
	.zero		1


	//   ....[78]....
        /*1018*/ 	.word	0x00017180
        /*101c*/ 	.word	0x00000003
        /*1020*/ 	.word	0x00016860
        /*1024*/ 	.short	0x010a
        /*1026*/ 	.byte	0x3f
	.zero		1


	//----- nvinfo : EIATTR_NUM_MBARRIERS
	.align		4
.L_1583:
        /*1028*/ 	.byte	0x03, 0x38
        /*102a*/ 	.short	0x0016


	//----- nvinfo : EIATTR_EXIT_INSTR_OFFSETS
	.align		4
        /*102c*/ 	.byte	0x04, 0x1c
        /*102e*/ 	.short	(.L_1585 - .L_1584)


	//   ....[0]....
.L_1584:
        /*1030*/ 	.word	0x000009b0


	//   ....[1]....
        /*1034*/ 	.word	0x0000c420


	//   ....[2]....
        /*1038*/ 	.word	0x00012b10


	//----- nvinfo : EIATTR_MAX_THREADS
	.align		4
.L_1585:
        /*103c*/ 	.byte	0x04, 0x05
        /*103e*/ 	.short	(.L_1587 - .L_1586)
.L_1586:
        /*1040*/ 	.word	0x00000200
        /*1044*/ 	.word	0x00000001
        /*1048*/ 	.word	0x00000001


	//----- nvinfo : EIATTR_CRS_STACK_SIZE
	.align		4
.L_1587:
        /*104c*/ 	.byte	0x04, 0x1e
        /*104e*/ 	.short	(.L_1589 - .L_1588)
.L_1588:
        /*1050*/ 	.word	0x00000000


	//----- nvinfo : EIATTR_CBANK_PARAM_SIZE
	.align		4
.L_1589:
        /*1054*/ 	.byte	0x03, 0x19
        /*1056*/ 	.short	0x0af0


	//----- nvinfo : EIATTR_PARAM_CBANK
	.align		4
        /*1058*/ 	.byte	0x04, 0x0a
        /*105a*/ 	.short	(.L_1591 - .L_1590)
	.align		4
.L_1590:
        /*105c*/ 	.word	index@(.nv.constant0._ZN7cutlass13device_kernelIN5flash11enable_sm90INS1_16FlashAttnFwdSm90INS1_25CollectiveMainloopFwdSm90ILi2EN4cute5tupleIJNS5_1CILi1EEES8_S8_EEENS6_IJNS7_ILi192EEENS7_ILi128EEENS7_ILi64EEEEEELi64ENS_6half_tEfNS_4arch4Sm90ELb1ELb0ELb1ELb1ELb1ELb0ELb0ELb1ELb1ELb1ELb1ELb0EEENS1_21CollectiveEpilogueFwdINS6_IJSA_SC_SB_EEES9_SE_SG_Li384ELb1ELb1ELb1ELb0EEENS1_36VarlenDynamicPersistentTileSchedulerILi192ELi128ELi384ELi128ELb1ELb1ELb1ELb1ELb1ELb1EEEEEEEEEvNT_6ParamsE)
        /*1060*/ 	.short	0x0210
        /*1062*/ 	.short	0x0af0


	//----- nvinfo : EIATTR_SW_WAR
	.align		4
.L_1591:
        /*1064*/ 	.byte	0x04, 0x36
        /*1066*/ 	.short	(.L_1593 - .L_1592)
.L_1592:
        /*1068*/ 	.word	0x00000008
.L_1593:


//--------------------- .nv.info._ZN7cutlass13device_kernelIN5flash11enable_sm90INS1_16FlashAttnFwdSm90INS1_25CollectiveMainloopFwdSm90ILi2EN4cute5tupleIJNS5_1CILi1EEES8_S8_EEENS6_IJNS7_ILi192EEENS7_ILi128EEENS7_ILi64EEEEEELi64ENS_6half_tEfNS_4arch4Sm90ELb1ELb0ELb1ELb1ELb1ELb1ELb0ELb1ELb1ELb1ELb1ELb0EEENS1_21CollectiveEpilogueFwdINS6_IJSA_SC_SB_EEES9_SE_SG_Li384ELb1ELb1ELb1ELb0EEENS1_36VarlenDynamicPersistentTileSchedulerILi192ELi128ELi384ELi128ELb1ELb1ELb1ELb1ELb1ELb1EEEEEEEEEvNT_6ParamsE --------------------------
	.section	.nv.info._ZN7cutlass13device_kernelIN5flash11enable_sm90INS1_16FlashAttnFwdSm90INS1_25CollectiveMainloopFwdSm90ILi2EN4cute5tupleIJNS5_1CILi1EEES8_S8_EEENS6_IJNS7_ILi192EEENS7_ILi128EEENS7_ILi64EEEEEELi64ENS_6half_tEfNS_4arch4Sm90ELb1ELb0ELb1ELb1ELb1ELb1ELb0ELb1ELb1ELb1ELb1ELb0EEENS1_21CollectiveEpilogueFwdINS6_IJSA_SC_SB_EEES9_SE_SG_Li384ELb1ELb1ELb1ELb0EEENS1_36VarlenDynamicPersistentTileSchedulerILi192ELi128ELi384ELi128ELb1ELb1ELb1ELb1ELb1ELb1EEEEEEEEEvNT_6ParamsE,"",@"SHT_CUDA_INFO"
	.sectionflags	@""
	.align	4


	//----- nvinfo : EIATTR_CUDA_API_VERSION
	.align		4
        /*0000*/ 	.byte	0x04, 0x37
        /*0002*/ 	.short	(.L_1595 - .L_1594)
.L_1594:
        /*0004*/ 	.word	0x00000082


	//----- nvinfo : EIATTR_KPARAM_INFO
	.align		4
.L_1595:
        /*0008*/ 	.byte	0x04, 0x17
        /*000a*/ 	.short	(.L_1597 - .L_1596)
.L_1596:
        /*000c*/ 	.word	0x00000000
        /*0010*/ 	.short	0x0000
        /*0012*/ 	.short	0x0070
        /*0014*/ 	.byte	0x00, 0xf0, 0x01, 0x2a


	//----- nvinfo : EIATTR_SPARSE_MMA_MASK
	.align		4
.L_1597:
        /*0018*/ 	.byte	0x03, 0x50
        /*001a*/ 	.short	0x0000


	//----- nvinfo : EIATTR_MAXREG_COUNT
	.align		4
        /*001c*/ 	.byte	0x03, 0x1b
        /*001e*/ 	.short	0x0080


	//----- nvinfo : EIATTR_NUM_BARRIERS
	.align		4
        /*0020*/ 	.byte	0x02, 0x4c
        /*0022*/ 	.byte	0x10
	.zero		1


	//----- nvinfo : EIATTR_EXTERNS
	.align		4
        /*0024*/ 	.byte	0x04, 0x0f
        /*0026*/ 	.short	(.L_1599 - .L_1598)


	//   ....[0]....
	.align		4
.L_1598:
        /*0028*/ 	.word	index@(__assertfail)


	//----- nvinfo : EIATTR_ANNOTATIONS
	.align		4
.L_1599:
        /*002c*/ 	.byte	0x04, 0x55
        /*002e*/ 	.short	(.L_1601 - .L_1600)


	//   ....[0]....
.L_1600:
        /* <DEDUP_REMOVED lines=86> */


	//----- nvinfo : EIATTR_MERCURY_ISA_VERSION
	.align		4
.L_1601:
        /*0580*/ 	.byte	0x03, 0x5f
        /*0582*/ 	.short	0x0101


	//----- nvinfo : EIATTR_UNUSED_LOAD_BYTE_OFFSET
	.align		4
        /*0584*/ 	.byte	0x04, 0x44
        /*0586*/ 	.short	(.L_1603 - .L_1602)


	//   ....[0]....
.L_1602:
        /*0588*/ 	.word	0x00000a60
        /*058c*/ 	.word	0x0000fff0


	//   ....[1]....
        /*0590*/ 	.word	0x00011f50
        /*0594*/ 	.word	0x0000fff0


	//----- nvinfo : EIATTR_INT_WARP_WIDE_INSTR_OFFSETS
	.align		4
.L_1603:
        /*0598*/ 	.byte	0x04, 0x31
        /*059a*/ 	.short	(.L_1605 - .L_1604)


	//   ....[0]....
.L_1604:
        /*059c*/ 	.word	0x00000120


	//   ....[1]....
        /*05a0*/ 	.word	0x000001c0


	//   ....[2]....
        /*05a4*/ 	.word	0x00000230


	//   ....[3]....
        /*05a8*/ 	.word	0x00016ef0


	//   ....[4]....
        /*05ac*/ 	.word	0x00016f80


	//   ....[5]....
        /*05b0*/ 	.word	0x0001a120


	//   ....[6]....
        /*05b4*/ 	.word	0x0001a1b0


	//----- nvinfo : EIATTR_COOP_GROUP_MASK_REGIDS
	.align		4
.L_1605:
        /*05b8*/ 	.byte	0x04, 0x29
        /*05ba*/ 	.short	(.L_1607 - .L_1606)


	//   ....[0]....
.L_1606:
        /*05bc*/ 	.word	0xffffffff


	//   ....[1]....
        /*05c0*/ 	.word	0xffffffff


	//   ....[2]....
        /*05c4*/ 	.word	0xffffffff


	//   ....[3]....
        /*05c8*/ 	.word	0xffffffff


	//   ....[4]....
        /*05cc*/ 	.word	0xffffffff


	//   ....[5]....
        /*05d0*/ 	.word	0xffffffff


	//   ....[6]....
        /*05d4*/ 	.word	0xffffffff


	//   ....[7]....
        /*05d8*/ 	.word	0xffffffff


	//   ....[8]....
        /*05dc*/ 	.word	0xffffffff


	//   ....[9]....
        /*05e0*/ 	.word	0xffffffff


	//   ....[10]....
        /*05e4*/ 	.word	0xffffffff


	//   ....[11]....
        /*05e8*/ 	.word	0xffffffff


	//   ....[12]....
        /*05ec*/ 	.word	0xffffffff


	//   ....[13]....
        /*05f0*/ 	.word	0xffffffff


	//   ....[14]....
        /*05f4*/ 	.word	0xffffffff


	//   ....[15]....
        /*05f8*/ 	.word	0xffffffff


	//   ....[16]....
        /*05fc*/ 	.word	0xffffffff


	//   ....[17]....
        /*0600*/ 	.word	0xffffffff


	//   ....[18]....
        /*0604*/ 	.word	0xffffffff


	//   ....[19]....
        /*0608*/ 	.word	0xffffffff


	//   ....[20]....
        /*060c*/ 	.word	0xffffffff


	//   ....[21]....
        /*0610*/ 	.word	0xffffffff


	//   ....[22]....
        /*0614*/ 	.word	0xffffffff


	//   ....[23]....
        /*0618*/ 	.word	0xffffffff


	//   ....[24]....
        /*061c*/ 	.word	0xffffffff


	//   ....[25]....
        /*0620*/ 	.word	0xffffffff


	//   ....[26]....
        /*0624*/ 	.word	0xffffffff


	//   ....[27]....
        /*0628*/ 	.word	0xffffffff


	//   ....[28]....
        /*062c*/ 	.word	0xffffffff


	//   ....[29]....
        /*0630*/ 	.word	0xffffffff


	//   ....[30]....
        /*0634*/ 	.word	0xffffffff


	//   ....[31]....
        /*0638*/ 	.word	0xffffffff


	//   ....[32]....
        /*063c*/ 	.word	0xffffffff


	//   ....[33]....
        /*0640*/ 	.word	0xffffffff


	//   ....[34]....
        /*0644*/ 	.word	0xffffffff


	//   ....[35]....
        /*0648*/ 	.word	0xffffffff


	//   ....[36]....
        /*064c*/ 	.word	0xffffffff


	//   ....[37]....
        /*0650*/ 	.word	0xffffffff


	//   ....[38]....
        /*0654*/ 	.word	0xffffffff


	//   ....[39]....
        /*0658*/ 	.word	0xffffffff


	//   ....[40]....
        /*065c*/ 	.word	0xffffffff


	//   ....[41]....
        /*0660*/ 	.word	0xffffffff


	//   ....[42]....
        /*0664*/ 	.word	0xffffffff


	//   ....[43]....
        /*0668*/ 	.word	0xffffffff


	//   ....[44]....
        /*066c*/ 	.word	0xffffffff


	//   ....[45]....
        /*0670*/ 	.word	0xffffffff


	//   ....[46]....
        /*0674*/ 	.word	0xffffffff


	//   ....[47]....
        /*0678*/ 	.word	0xffffffff


	//   ....[48]....
        /*067c*/ 	.word	0xffffffff


	//   ....[49]....
        /*0680*/ 	.word	0xffffffff


	//   ....[50]....
        /*0684*/ 	.word	0xffffffff


	//   ....[51]....
        /*0688*/ 	.word	0xffffffff


	//   ....[52]....
        /*068c*/ 	.word	0xffffffff


	//   ....[53]....
        /*0690*/ 	.word	0xffffffff


	//   ....[54]....
        /*0694*/ 	.word	0xffffffff


	//   ....[55]....
        /*0698*/ 	.word	0xffffffff


	//   ....[56]....
        /*069c*/ 	.word	0xffffffff


	//   ....[57]....
        /*06a0*/ 	.word	0xffffffff


	//   ....[58]....
        /*06a4*/ 	.word	0xffffffff


	//   ....[59]....
        /*06a8*/ 	.word	0xffffffff


	//   ....[60]....
        /*06ac*/ 	.word	0xffffffff


	//   ....[61]....
        /*06b0*/ 	.word	0xffffffff


	//   ....[62]....
        /*06b4*/ 	.word	0xffffffff


	//   ....[63]....
        /*06b8*/ 	.word	0xffffffff


	//   ....[64]....
        /*06bc*/ 	.word	0xffffffff


	//   ....[65]....
        /*06c0*/ 	.word	0xffffffff


	//   ....[66]....
        /*06c4*/ 	.word	0xffffffff


	//   ....[67]....
        /*06c8*/ 	.word	0xffffffff


	//   ....[68]....
        /*06cc*/ 	.word	0xffffffff


	//   ....[69]....
        /*06d0*/ 	.word	0xffffffff


	//   ....[70]....
        /*06d4*/ 	.word	0xffffffff


	//   ....[71]....
        /*06d8*/ 	.word	0xffffffff


	//   ....[72]....
        /*06dc*/ 	.word	0xffffffff


	//   ....[73]....
        /*06e0*/ 	.word	0xffffffff


	//   ....[74]....
        /*06e4*/ 	.word	0xffffffff


	//   ....[75]....
        /*06e8*/ 	.word	0xffffffff


	//   ....[76]....
        /*06ec*/ 	.word	0xffffffff


	//   ....[77]....
        /*06f0*/ 	.word	0xffffffff


	//   ....[78]....
        /*06f4*/ 	.word	0xffffffff


	//   ....[79]....
        /*06f8*/ 	.word	0xffffffff


	//   ....[80]....
        /*06fc*/ 	.word	0xffffffff


	//   ....[81]....
        /*0700*/ 	.word	0xffffffff


	//   ....[82]....
        /*0704*/ 	.word	0xffffffff


	//   ....[83]....
        /*0708*/ 	.word	0xffffffff


	//   ....[84]....
        /*070c*/ 	.word	0xffffffff


	//   ....[85]....
        /*0710*/ 	.word	0xffffffff


	//   ....[86]....
        /*0714*/ 	.word	0xffffffff


	//   ....[87]....
        /*0718*/ 	.word	0xffffffff


	//   ....[88]....
        /*071c*/ 	.word	0xffffffff


	//   ....[89]....
        /*0720*/ 	.word	0xffffffff


	//   ....[90]....
        /*0724*/ 	.word	0xffffffff


	//   ....[91]....
        /*0728*/ 	.word	0xffffffff


	//   ....[92]....
        /*072c*/ 	.word	0xffffffff


	//   ....[93]....
        /*0730*/ 	.word	0xffffffff


	//   ....[94]....
        /*0734*/ 	.word	0xffffffff


	//   ....[95]....
        /*0738*/ 	.word	0xffffffff


	//   ....[96]....
        /*073c*/ 	.word	0xffffffff


	//   ....[97]....
        /*0740*/ 	.word	0xffffffff


	//   ....[98]....
        /*0744*/ 	.word	0xffffffff


	//   ....[99]....
        /*0748*/ 	.word	0xffffffff


	//   ....[100]....
        /*074c*/ 	.word	0xffffffff


	//   ....[101]....
        /*0750*/ 	.word	0xffffffff


	//   ....[102]....
        /*0754*/ 	.word	0xffffffff


	//   ....[103]....
        /*0758*/ 	.word	0xffffffff


	//   ....[104]....
        /*075c*/ 	.word	0xffffffff


	//   ....[105]....
        /*0760*/ 	.word	0xffffffff


	//   ....[106]....
        /*0764*/ 	.word	0xffffffff


	//   ....[107]....
        /*0768*/ 	.word	0xffffffff


	//   ....[108]....
        /*076c*/ 	.word	0xffffffff


	//   ....[109]....
        /*0770*/ 	.word	0xffffffff


	//   ....[110]....
        /*0774*/ 	.word	0xffffffff


	//   ....[111]....
        /*0778*/ 	.word	0xffffffff


	//   ....[112]....
        /*077c*/ 	.word	0xffffffff


	//   ....[113]....
        /*0780*/ 	.word	0xffffffff


	//   ....[114]....
        /*0784*/ 	.word	0xffffffff


	//   ....[115]....
        /*0788*/ 	.word	0xffffffff


	//   ....[116]....
        /*078c*/ 	.word	0xffffffff


	//   ....[117]....
        /*0790*/ 	.word	0xffffffff


	//   ....[118]....
        /*0794*/ 	.word	0xffffffff


	//   ....[119]....
        /*0798*/ 	.word	0xffffffff


	//   ....[120]....
        /*079c*/ 	.word	0xffffffff


	//   ....[121]....
        /*07a0*/ 	.word	0xffffffff


	//   ....[122]....
        /*07a4*/ 	.word	0xffffffff


	//   ....[123]....
        /*07a8*/ 	.word	0xffffffff


	//   ....[124]....
        /*07ac*/ 	.word	0xffffffff


	//   ....[125]....
        /*07b0*/ 	.word	0xffffffff


	//   ....[126]....
        /*07b4*/ 	.word	0xffffffff


	//   ....[127]....
        /*07b8*/ 	.word	0xffffffff


	//   ....[128]....
        /*07bc*/ 	.word	0xffffffff


	//   ....[129]....
        /*07c0*/ 	.word	0xffffffff


	//   ....[130]....
        /*07c4*/ 	.word	0xffffffff


	//   ....[131]....
        /*07c8*/ 	.word	0xffffffff


	//   ....[132]....
        /*07cc*/ 	.word	0xffffffff


	//   ....[133]....
        /*07d0*/ 	.word	0xffffffff


	//   ....[134]....
        /*07d4*/ 	.word	0xffffffff


	//   ....[135]....
        /*07d8*/ 	.word	0xffffffff


	//   ....[136]....
        /*07dc*/ 	.word	0xffffffff


	//   ....[137]....
        /*07e0*/ 	.word	0xffffffff


	//   ....[138]....
        /*07e4*/ 	.word	0xffffffff


	//   ....[139]....
        /*07e8*/ 	.word	0xffffffff


	//   ....[140]....
        /*07ec*/ 	.word	0xffffffff


	//   ....[141]....
        /*07f0*/ 	.word	0xffffffff


	//   ....[142]....
        /*07f4*/ 	.word	0xffffffff


	//   ....[143]....
        /*07f8*/ 	.word	0xffffffff


	//   ....[144]....
        /*07fc*/ 	.word	0xffffffff


	//   ....[145]....
        /*0800*/ 	.word	0xffffffff


	//   ....[146]....
        /*0804*/ 	.word	0xffffffff


	//   ....[147]....
        /*0808*/ 	.word	0xffffffff


	//   ....[148]....
        /*080c*/ 	.word	0xffffffff


	//   ....[149]....
        /*0810*/ 	.word	0xffffffff


	//   ....[150]....
        /*0814*/ 	.word	0xffffffff


	//   ....[151]....
        /*0818*/ 	.word	0xffffffff


	//   ....[152]....
        /*081c*/ 	.word	0xffffffff


	//   ....[153]....
        /*0820*/ 	.word	0xffffffff


	//   ....[154]....
        /*0824*/ 	.word	0xffffffff


	//   ....[155]....
        /*0828*/ 	.word	0xffffffff


	//   ....[156]....
        /*082c*/ 	.word	0xffffffff


	//   ....[157]....
        /*0830*/ 	.word	0xffffffff


	//   ....[158]....
        /*0834*/ 	.word	0xffffffff


	//   ....[159]....
        /*0838*/ 	.word	0xffffffff


	//   ....[160]....
        /*083c*/ 	.word	0xffffffff


	//   ....[161]....
        /*0840*/ 	.word	0xffffffff


	//   ....[162]....
        /*0844*/ 	.word	0xffffffff


	//   ....[163]....
        /*0848*/ 	.word	0xffffffff


	//   ....[164]....
        /*084c*/ 	.word	0xffffffff


	//   ....[165]....
        /*0850*/ 	.word	0xffffffff


	//   ....[166]....
        /*0854*/ 	.word	0xffffffff


	//   ....[167]....
        /*0858*/ 	.word	0xffffffff


	//   ....[168]....
        /*085c*/ 	.word	0xffffffff


	//   ....[169]....
        /*0860*/ 	.word	0xffffffff


	//   ....[170]....
        /*0864*/ 	.word	0xffffffff


	//   ....[171]....
        /*0868*/ 	.word	0xffffffff


	//   ....[172]....
        /*086c*/ 	.word	0xffffffff


	//   ....[173]....
        /*0870*/ 	.word	0xffffffff


	//   ....[174]....
        /*0874*/ 	.word	0xffffffff


	//   ....[175]....
        /*0878*/ 	.word	0xffffffff


	//   ....[176]....
        /*087c*/ 	.word	0xffffffff


	//   ....[177]....
        /*0880*/ 	.word	0xffffffff


	//   ....[178]....
        /*0884*/ 	.word	0xffffffff


	//   ....[179]....
        /*0888*/ 	.word	0xffffffff


	//   ....[180]....
        /*088c*/ 	.word	0xffffffff


	//   ....[181]....
        /*0890*/ 	.word	0xffffffff


	//   ....[182]....
        /*0894*/ 	.word	0xffffffff


	//   ....[183]....
        /*0898*/ 	.word	0xffffffff


	//   ....[184]....
        /*089c*/ 	.word	0xffffffff


	//   ....[185]....
        /*08a0*/ 	.word	0xffffffff


	//   ....[186]....
        /*08a4*/ 	.word	0xffffffff


	//   ....[187]....
        /*08a8*/ 	.word	0xffffffff


	//   ....[188]....
        /*08ac*/ 	.word	0xffffffff


	//   ....[189]....
        /*08b0*/ 	.word	0xffffffff


	//   ....[190]....
        /*08b4*/ 	.word	0xffffffff


	//   ....[191]....
        /*08b8*/ 	.word	0xffffffff


	//   ....[192]....
        /*08bc*/ 	.word	0xffffffff


	//   ....[193]....
        /*08c0*/ 	.word	0xffffffff


	//   ....[194]....
        /*08c4*/ 	.word	0xffffffff


	//   ....[195]....
        /*08c8*/ 	.word	0xffffffff


	//   ....[196]....
        /*08cc*/ 	.word	0xffffffff


	//   ....[197]....
        /*08d0*/ 	.word	0xffffffff


	//   ....[198]....
        /*08d4*/ 	.word	0xffffffff


	//   ....[199]....
        /*08d8*/ 	.word	0xffffffff


	//   ....[200]....
        /*08dc*/ 	.word	0xffffffff


	//   ....[201]....
        /*08e0*/ 	.word	0xffffffff


	//   ....[202]....
        /*08e4*/ 	.word	0xffffffff


	//   ....[203]....
        /*08e8*/ 	.word	0xffffffff


	//   ....[204]....
        /*08ec*/ 	.word	0xffffffff


	//   ....[205]....
        /*08f0*/ 	.word	0xffffffff


	//   ....[206]....
        /*08f4*/ 	.word	0xffffffff


	//   ....[207]....
        /*08f8*/ 	.word	0xffffffff


	//   ....[208]....
        /*08fc*/ 	.word	0xffffffff


	//   ....[209]....
        /*0900*/ 	.word	0x0500000f


	//   ....[210]....
        /*0904*/ 	.word	0x0500000f


	//   ....[211]....
        /*0908*/ 	.word	0x0500000f


	//   ....[212]....
        /*090c*/ 	.word	0x0500000f


	//   ....[213]....
        /*0910*/ 	.word	0x0500000f


	//   ....[214]....
        /*0914*/ 	.word	0x0500000f


	//   ....[215]....
        /*0918*/ 	.word	0x0500000f


	//   ....[216]....
        /*091c*/ 	.word	0x0500000f


	//   ....[217]....
        /*0920*/ 	.word	0x0500000f


	//   ....[218]....
        /*0924*/ 	.word	0x0500000f


	//   ....[219]....
        /*0928*/ 	.word	0x0500000f


	//   ....[220]....
        /*092c*/ 	.word	0x0500000f


	//   ....[221]....
        /*0930*/ 	.word	0x0500000f


	//   ....[222]....
        /*0934*/ 	.word	0x0500000f


	//   ....[223]....
        /*0938*/ 	.word	0x0500000f


	//   ....[224]....
        /*093c*/ 	.word	0x0500000f


	//   ....[225]....
        /*0940*/ 	.word	0x0500000f


	//   ....[226]....
        /*0944*/ 	.word	0x0500000f


	//   ....[227]....
        /*0948*/ 	.word	0x0500000f


	//   ....[228]....
        /*094c*/ 	.word	0x0500000f


	//   ....[229]....
        /*0950*/ 	.word	0x0500000f


	//   ....[230]....
        /*0954*/ 	.word	0x0500000f


	//   ....[231]....
        /*0958*/ 	.word	0x0500000f


	//   ....[232]....
        /*095c*/ 	.word	0x0500000f


	//   ....[233]....
        /*0960*/ 	.word	0x0500000f


	//   ....[234]....
        /*0964*/ 	.word	0x0500000f


	//   ....[235]....
        /*0968*/ 	.word	0x0500000f


	//   ....[236]....
        /*096c*/ 	.word	0x0500000f


	//   ....[237]....
        /*0970*/ 	.word	0x0500000f


	//   ....[238]....
        /*0974*/ 	.word	0x0500000f


	//   ....[239]....
        /*0978*/ 	.word	0x0500000f


	//   ....[240]....
        /*097c*/ 	.word	0x0500000f


	//   ....[241]....
        /*0980*/ 	.word	0x0500000f


	//   ....[242]....
        /*0984*/ 	.word	0x0500000f


	//   ....[243]....
        /*0988*/ 	.word	0x0500000f


	//   ....[244]....
        /*098c*/ 	.word	0x0500000f


	//   ....[245]....
        /*0990*/ 	.word	0x0500000f


	//   ....[246]....
        /*0994*/ 	.word	0x0500000f


	//   ....[247]....
        /*0998*/ 	.word	0x0500000f


	//   ....[248]....
        /*099c*/ 	.word	0x0500000f


	//   ....[249]....
        /*09a0*/ 	.word	0x0500000f


	//   ....[250]....
        /*09a4*/ 	.word	0x0500000f


	//   ....[251]....
        /*09a8*/ 	.word	0x0500000f


	//   ....[252]....
        /*09ac*/ 	.word	0x0500000f


	//   ....[253]....
        /*09b0*/ 	.word	0x0500000f


	//   ....[254]....
        /*09b4*/ 	.word	0x0500000f


	//   ....[255]....
        /*09b8*/ 	.word	0x0500000f


	//   ....[0]....
        /*09bc*/ 	.word	0x0500000f


	//   ....[1]....
        /*09c0*/ 	.word	0x0500000f


	//   ....[2]....
        /*09c4*/ 	.word	0x0500000f


	//   ....[3]....
        /*09c8*/ 	.word	0x0500000f


	//   ....[4]....
        /*09cc*/ 	.word	0x0500000f


	//   ....[5]....
        /*09d0*/ 	.word	0x0500000f


	//   ....[6]....
        /*09d4*/ 	.word	0x0500000f


	//   ....[7]....
        /*09d8*/ 	.word	0x0500000f


	//   ....[8]....
        /*09dc*/ 	.word	0x0500000f


	//   ....[9]....
        /*09e0*/ 	.word	0x0500000f


	//   ....[10]....
        /*09e4*/ 	.word	0x0500000f


	//   ....[11]....
        /*09e8*/ 	.word	0x0500000f


	//   ....[12]....
        /*09ec*/ 	.word	0x0500000f


	//   ....[13]....
        /*09f0*/ 	.word	0x0500000f


	//   ....[14]....
        /*09f4*/ 	.word	0x0500000f


	//   ....[15]....
        /*09f8*/ 	.word	0x0500000f


	//   ....[16]....
        /*09fc*/ 	.word	0x0500000f


	//   ....[17]....
        /*0a00*/ 	.word	0x0500000f


	//   ....[18]....
        /*0a04*/ 	.word	0x0500000f


	//   ....[19]....
        /*0a08*/ 	.word	0x0500000f


	//   ....[20]....
        /*0a0c*/ 	.word	0x0500000f


	//   ....[21]....
        /*0a10*/ 	.word	0x0500000f


	//   ....[22]....
        /*0a14*/ 	.word	0x0500000f


	//   ....[23]....
        /*0a18*/ 	.word	0x0500000f


	//   ....[24]....
        /*0a1c*/ 	.word	0x0500000f


	//   ....[25]....
        /*0a20*/ 	.word	0x0500000f


	//   ....[26]....
        /*0a24*/ 	.word	0x0500000f


	//   ....[27]....
        /*0a28*/ 	.word	0x0500000f


	//   ....[28]....
        /*0a2c*/ 	.word	0x0500000f


	//   ....[29]....
        /*0a30*/ 	.word	0x0500000f


	//   ....[30]....
        /*0a34*/ 	.word	0x0500000f


	//   ....[31]....
        /*0a38*/ 	.word	0x0500000f


	//   ....[32]....
        /*0a3c*/ 	.word	0x0500000f


	//   ....[33]....
        /*0a40*/ 	.word	0x0500000f


	//   ....[34]....
        /*0a44*/ 	.word	0x0500000f


	//   ....[35]....
        /*0a48*/ 	.word	0x0500000f


	//   ....[36]....
        /*0a4c*/ 	.word	0x0500000f


	//   ....[37]....
        /*0a50*/ 	.word	0x0500000f


	//   ....[38]....
        /*0a54*/ 	.word	0x0500000f


	//   ....[39]....
        /*0a58*/ 	.word	0x0500000f


	//   ....[40]....
        /*0a5c*/ 	.word	0x0500000f


	//   ....[41]....
        /*0a60*/ 	.word	0x0500000f


	//   ....[42]....
        /*0a64*/ 	.word	0x0500000f


	//   ....[43]....
        /*0a68*/ 	.word	0x0500000f


	//   ....[44]....
        /*0a6c*/ 	.word	0x0500000f


	//   ....[45]....
        /*0a70*/ 	.word	0x0500000f


	//   ....[46]....
        /*0a74*/ 	.word	0x0500000f


	//   ....[47]....
        /*0a78*/ 	.word	0x0500000f


	//   ....[48]....
        /*0a7c*/ 	.word	0x0500000f


	//   ....[49]....
        /*0a80*/ 	.word	0x0500000f


	//   ....[50]....
        /*0a84*/ 	.word	0x0500000f


	//   ....[51]....
        /*0a88*/ 	.word	0x0500000f


	//   ....[52]....
        /*0a8c*/ 	.word	0x0500000f


	//   ....[53]....
        /*0a90*/ 	.word	0x0500000f


	//   ....[54]....
        /*0a94*/ 	.word	0x0500000f


	//   ....[55]....
        /*0a98*/ 	.word	0x0500000f


	//   ....[56]....
        /*0a9c*/ 	.word	0x0500000f


	//   ....[57]....
        /*0aa0*/ 	.word	0x0500000f


	//   ....[58]....
        /*0aa4*/ 	.word	0x0500000f


	//   ....[59]....
        /*0aa8*/ 	.word	0x0500000f


	//   ....[60]....
        /*0aac*/ 	.word	0x0500000f


	//   ....[61]....
        /*0ab0*/ 	.word	0x0500000f


	//   ....[62]....
        /*0ab4*/ 	.word	0x0500000f


	//   ....[63]....
        /*0ab8*/ 	.word	0x0500000f


	//   ....[64]....
        /*0abc*/ 	.word	0x0500000f


	//   ....[65]....
        /*0ac0*/ 	.word	0x0500000f


	//   ....[66]....
        /*0ac4*/ 	.word	0x0500000f


	//   ....[67]....
        /*0ac8*/ 	.word	0x0500000f


	//   ....[68]....
        /*0acc*/ 	.word	0x0500000f


	//   ....[69]....
        /*0ad0*/ 	.word	0x0500000f


	//   ....[70]....
        /*0ad4*/ 	.word	0x0500000f


	//   ....[71]....
        /*0ad8*/ 	.word	0x0500000f


	//   ....[72]....
        /*0adc*/ 	.word	0x0500000f


	//   ....[73]....
        /*0ae0*/ 	.word	0x0500000f


	//   ....[74]....
        /*0ae4*/ 	.word	0x0500000f


	//   ....[75]....
        /*0ae8*/ 	.word	0x0500000f


	//   ....[76]....
        /*0aec*/ 	.word	0x0500000f


	//   ....[77]....
        /*0af0*/ 	.word	0x0500000f


	//   ....[78]....
        /*0af4*/ 	.word	0x0500000f


	//   ....[79]....
        /*0af8*/ 	.word	0x0500000f


	//   ....[80]....
        /*0afc*/ 	.word	0x0500000f


	//   ....[81]....
        /*0b00*/ 	.word	0x0500000f


	//   ....[82]....
        /*0b04*/ 	.word	0x0500000f


	//   ....[83]....
        /*0b08*/ 	.word	0x0500000f


	//   ....[84]....
        /*0b0c*/ 	.word	0x0500000f


	//   ....[85]....
        /*0b10*/ 	.word	0x0500000f


	//   ....[86]....
        /*0b14*/ 	.word	0x0500000f


	//   ....[87]....
        /*0b18*/ 	.word	0x0500000f


	//   ....[88]....
        /*0b1c*/ 	.word	0x0500000f


	//   ....[89]....
        /*0b20*/ 	.word	0x0500000f


	//   ....[90]....
        /*0b24*/ 	.word	0x0500000f


	//   ....[91]....
        /*0b28*/ 	.word	0x0500000f


	//   ....[92]....
        /*0b2c*/ 	.word	0x0500000f


	//   ....[93]....
        /*0b30*/ 	.word	0x0500000f


	//   ....[94]....
        /*0b34*/ 	.word	0x0500000f


	//   ....[95]....
        /*0b38*/ 	.word	0x0500000f


	//   ....[96]....
        /*0b3c*/ 	.word	0x0500000f


	//   ....[97]....
        /*0b40*/ 	.word	0x0500000f


	//   ....[98]....
        /*0b44*/ 	.word	0x0500000f


	//   ....[99]....
        /*0b48*/ 	.word	0x0500000f


	//   ....[100]....
        /*0b4c*/ 	.word	0x0500000f


	//   ....[101]....
        /*0b50*/ 	.word	0x0500000f


	//   ....[102]....
        /*0b54*/ 	.word	0x0500000f


	//   ....[103]....
        /*0b58*/ 	.word	0x0500000f


	//   ....[104]....
        /*0b5c*/ 	.word	0x0500000f


	//   ....[105]....
        /*0b60*/ 	.word	0x0500000f


	//   ....[106]....
        /*0b64*/ 	.word	0x0500000f


	//   ....[107]....
        /*0b68*/ 	.word	0x0500000f


	//   ....[108]....
        /*0b6c*/ 	.word	0x0500000f


	//   ....[109]....
        /*0b70*/ 	.word	0x0500000f


	//   ....[110]....
        /*0b74*/ 	.word	0x0500000f


	//----- nvinfo : EIATTR_COOP_GROUP_INSTR_OFFSETS
	.align		4
.L_1607:
        /*0b78*/ 	.byte	0x04, 0x28
        /*0b7a*/ 	.short	(.L_1609 - .L_1608)


	//   ....[0]....
.L_1608:
        /*0b7c*/ 	.word	0x00000060


	//   ....[1]....
        /*0b80*/ 	.word	0x00000130


	//   ....[2]....
        /*0b84*/ 	.word	0x000001e0


	//   ....[3]....
        /*0b88*/ 	.word	0x000003a0


	//   ....[4]....
        /*0b8c*/ 	.word	0x00000500


	//   ....[5]....
        /*0b90*/ 	.word	0x00000620


	//   ....[6]....
        /*0b94*/ 	.word	0x00000780


	//   ....[7]....
        /*0b98*/ 	.word	0x00002df0


	//   ....[8]....
        /*0b9c*/ 	.word	0x00002e00


	//   ....[9]....
        /*0ba0*/ 	.word	0x000034d0


	//   ....[10]....
        /*0ba4*/ 	.word	0x000034e0


	//   ....[11]....
        /*0ba8*/ 	.word	0x00004150


	//   ....[12]....
        /*0bac*/ 	.word	0x00004160


	//   ....[13]....
        /*0bb0*/ 	.word	0x000048b0


	//   ....[14]....
        /*0bb4*/ 	.word	0x000048c0


	//   ....[15]....
        /*0bb8*/ 	.word	0x000052c0


	//   ....[16]....
        /*0bbc*/ 	.word	0x000052d0


	//   ....[17]....
        /*0bc0*/ 	.word	0x000053e0


	//   ....[18]....
        /*0bc4*/ 	.word	0x000053f0


	//   ....[19]....
        /*0bc8*/ 	.word	0x00005760


	//   ....[20]....
        /*0bcc*/ 	.word	0x00005780


	//   ....[21]....
        /*0bd0*/ 	.word	0x00005860


	//   ....[22]....
        /*0bd4*/ 	.word	0x00005880


	//   ....[23]....
        /*0bd8*/ 	.word	0x00006020


	//   ....[24]....
        /*0bdc*/ 	.word	0x000067f0


	//   ....[25]....
        /*0be0*/ 	.word	0x00006800


	//   ....[26]....
        /*0be4*/ 	.word	0x00006810


	//   ....[27]....
        /*0be8*/ 	.word	0x00006820


	//   ....[28]....
        /*0bec*/ 	.word	0x00006b40


	//   ....[29]....
        /*0bf0*/ 	.word	0x00006b50


	//   ....[30]....
        /*0bf4*/ 	.word	0x00006b60


	//   ....[31]....
        /*0bf8*/ 	.word	0x00006b70


	//   ....[32]....
        /*0bfc*/ 	.word	0x00007e70


	//   ....[33]....
        /*0c00*/ 	.word	0x00007e80


	//   ....[34]....
        /*0c04*/ 	.word	0x00007e90


	//   ....[35]....
        /*0c08*/ 	.word	0x00007ea0


	//   ....[36]....
        /*0c0c*/ 	.word	0x00007fa0


	//   ....[37]....
        /*0c10*/ 	.word	0x00007fc0


	//   ....[38]....
        /*0c14*/ 	.word	0x00008060


	//   ....[39]....
        /*0c18*/ 	.word	0x00008090


	//   ....[40]....
        /*0c1c*/ 	.word	0x00009ae0


	//   ....[41]....
        /*0c20*/ 	.word	0x0000a320


	//   ....[42]....
        /*0c24*/ 	.word	0x0000a330


	//   ....[43]....
        /*0c28*/ 	.word	0x0000a350


	//   ....[44]....
        /*0c2c*/ 	.word	0x0000ade0


	//   ....[45]....
        /*0c30*/ 	.word	0x0000ae00


	//   ....[46]....
        /*0c34*/ 	.word	0x0000ca10


	//   ....[47]....
        /*0c38*/ 	.word	0x0000ca20


	//   ....[48]....
        /*0c3c*/ 	.word	0x0000d230


	//   ....[49]....
        /*0c40*/ 	.word	0x0000d270


	//   ....[50]....
        /*0c44*/ 	.word	0x0000dda0


	//   ....[51]....
        /*0c48*/ 	.word	0x0000ddc0


	//   ....[52]....
        /*0c4c*/ 	.word	0x0000ff80


	//   ....[53]....
        /*0c50*/ 	.word	0x0000ffe0


	//   ....[54]....
        /*0c54*/ 	.word	0x000103a0


	//   ....[55]....
        /*0c58*/ 	.word	0x000103c0


	//   ....[56]....
        /*0c5c*/ 	.word	0x000116b0


	//   ....[57]....
        /*0c60*/ 	.word	0x00011980


	//   ....[58]....
        /*0c64*/ 	.word	0x000119b0


	//   ....[59]....
        /*0c68*/ 	.word	0x00011a70


	//   ....[60]....
        /*0c6c*/ 	.word	0x000127e0


	//   ....[61]....
        /*0c70*/ 	.word	0x00012800


	//   ....[62]....
        /*0c74*/ 	.word	0x00012810


	//   ....[63]....
        /*0c78*/ 	.word	0x00012820


	//   ....[64]....
        /*0c7c*/ 	.word	0x00012d70


	//   ....[65]....
        /*0c80*/ 	.word	0x00012db0


	//   ....[66]....
        /*0c84*/ 	.word	0x00012de0


	//   ....[67]....
        /*0c88*/ 	.word	0x00012e10


	//   ....[68]....
        /*0c8c*/ 	.word	0x00012e30


	//   ....[69]....
        /*0c90*/ 	.word	0x00012e40


	//   ....[70]....
        /*0c94*/ 	.word	0x00012e80


	//   ....[71]....
        /*0c98*/ 	.word	0x00012eb0


	//   ....[72]....
        /*0c9c*/ 	.word	0x00013360


	//   ....[73]....
        /*0ca0*/ 	.word	0x00013370


	//   ....[74]....
        /*0ca4*/ 	.word	0x000135f0


	//   ....[75]....
        /*0ca8*/ 	.word	0x00013600


	//   ....[76]....
        /*0cac*/ 	.word	0x000140b0


	//   ....[77]....
        /*0cb0*/ 	.word	0x000140e0


	//   ....[78]....
        /*0cb4*/ 	.word	0x00014100


	//   ....[79]....
        /*0cb8*/ 	.word	0x00014130


	//   ....[80]....
        /*0cbc*/ 	.word	0x00014160


	//   ....[81]....
        /*0cc0*/ 	.word	0x00014170


	//   ....[82]....
        /*0cc4*/ 	.word	0x000141a0


	//   ....[83]....
        /*0cc8*/ 	.word	0x000141e0


	//   ....[84]....
        /*0ccc*/ 	.word	0x00014340


	//   ....[85]....
        /*0cd0*/ 	.word	0x00014560


	//   ....[86]....
        /*0cd4*/ 	.word	0x00014590


	//   ....[87]....
        /*0cd8*/ 	.word	0x000145c0


	//   ....[88]....
        /*0cdc*/ 	.word	0x000145f0


	//   ....[89]....
        /*0ce0*/ 	.word	0x00014620


	//   ....[90]....
        /*0ce4*/ 	.word	0x00014650


	//   ....[91]....
        /*0ce8*/ 	.word	0x000147e0


	//   ....[92]....
        /*0cec*/ 	.word	0x00014810


	//   ....[93]....
        /*0cf0*/ 	.word	0x00014840


	//   ....[94]....
        /*0cf4*/ 	.word	0x00014870


	//   ....[95]....
        /*0cf8*/ 	.word	0x000148a0


	//   ....[96]....
        /*0cfc*/ 	.word	0x000148d0


	//   ....[97]....
        /*0d00*/ 	.word	0x00014960


	//   ....[98]....
        /*0d04*/ 	.word	0x00014990


	//   ....[99]....
        /*0d08*/ 	.word	0x000149a0


	//   ....[100]....
        /*0d0c*/ 	.word	0x000149e0


	//   ....[101]....
        /*0d10*/ 	.word	0x00015ec0


	//   ....[102]....
        /*0d14*/ 	.word	0x00017a90


	//   ....[103]....
        /*0d18*/ 	.word	0x00017ab0


	//   ....[104]....
        /*0d1c*/ 	.word	0x00017b40


	//   ....[105]....
        /*0d20*/ 	.word	0x00017b60


	//   ....[106]....
        /*0d24*/ 	.word	0x00017be0


	//   ....[107]....
        /*0d28*/ 	.word	0x00017c00


	//   ....[108]....
        /*0d2c*/ 	.word	0x00017c80


	//   ....[109]....
        /*0d30*/ 	.word	0x00017ca0


	//   ....[110]....
        /*0d34*/ 	.word	0x00017d20


	//   ....[111]....
        /*0d38*/ 	.word	0x00017d40


	//   ....[112]....
        /*0d3c*/ 	.word	0x00017dc0


	//   ....[113]....
        /*0d40*/ 	.word	0x00017de0


	//   ....[114]....
        /*0d44*/ 	.word	0x00017e60


	//   ....[115]....
        /*0d48*/ 	.word	0x00017e80


	//   ....[116]....
        /*0d4c*/ 	.word	0x00017e90


	//   ....[117]....
        /*0d50*/ 	.word	0x00017ea0


	//   ....[118]....
        /*0d54*/ 	.word	0x000187c0


	//   ....[119]....
        /*0d58*/ 	.word	0x000187f0


	//   ....[120]....
        /*0d5c*/ 	.word	0x00018810


	//   ....[121]....
        /*0d60*/ 	.word	0x00018860


	//   ....[122]....
        /*0d64*/ 	.word	0x00018880


	//   ....[123]....
        /*0d68*/ 	.word	0x00018900


	//   ....[124]....
        /*0d6c*/ 	.word	0x00018920


	//   ....[125]....
        /*0d70*/ 	.word	0x000189a0


	//   ....[126]....
        /*0d74*/ 	.word	0x000189c0


	//   ....[127]....
        /*0d78*/ 	.word	0x00018a40


	//   ....[128]....
        /*0d7c*/ 	.word	0x00018a60


	//   ....[129]....
        /*0d80*/ 	.word	0x00018ae0


	//   ....[130]....
        /*0d84*/ 	.word	0x00018b00


	//   ....[131]....
        /*0d88*/ 	.word	0x00018b80


	//   ....[132]....
        /*0d8c*/ 	.word	0x00018ba0


	//   ....[133]....
        /*0d90*/ 	.word	0x00018bb0


	//   ....[134]....
        /*0d94*/ 	.word	0x00018c20


	//   ....[135]....
        /*0d98*/ 	.word	0x00018c70


	//   ....[136]....
        /*0d9c*/ 	.word	0x00018d10


	//   ....[137]....
        /*0da0*/ 	.word	0x00018d40


	//   ....[138]....
        /*0da4*/ 	.word	0x00018d50


	//   ....[139]....
        /*0da8*/ 	.word	0x00018dc0


	//   ....[140]....
        /*0dac*/ 	.word	0x00018dd0


	//   ....[141]....
        /*0db0*/ 	.word	0x00018de0


	//   ....[142]....
        /*0db4*/ 	.word	0x000195d0


	//   ....[143]....
        /*0db8*/ 	.word	0x000195f0


	//   ....[144]....
        /*0dbc*/ 	.word	0x00019660


	//   ....[145]....
        /*0dc0*/ 	.word	0x00019670


	//   ....[146]....
        /*0dc4*/ 	.word	0x000196b0


	//   ....[147]....
        /*0dc8*/ 	.word	0x000196c0


	//   ....[148]....
        /*0dcc*/ 	.word	0x00019700


	//   ....[149]....
        /*0dd0*/ 	.word	0x00019710


	//   ....[150]....
        /*0dd4*/ 	.word	0x00019750


	//   ....[151]....
        /*0dd8*/ 	.word	0x00019760


	//   ....[152]....
        /*0ddc*/ 	.word	0x000197a0


	//   ....[153]....
        /*0de0*/ 	.word	0x000197b0


	//   ....[154]....
        /*0de4*/ 	.word	0x000197f0


	//   ....[155]....
        /*0de8*/ 	.word	0x00019800


	//   ....[156]....
        /*0dec*/ 	.word	0x00019810


	//   ....[157]....
        /*0df0*/ 	.word	0x00019850


	//   ....[158]....
        /*0df4*/ 	.word	0x00019b00


	//   ....[159]....
        /*0df8*/ 	.word	0x00019b30


	//   ....[160]....
        /*0dfc*/ 	.word	0x00019b90


	//   ....[161]....
        /*0e00*/ 	.word	0x00019ba0


	//   ....[162]....
        /*0e04*/ 	.word	0x00019bf0


	//   ....[163]....
        /*0e08*/ 	.word	0x00019c00


	//   ....[164]....
        /*0e0c*/ 	.word	0x00019c50


	//   ....[165]....
        /*0e10*/ 	.word	0x00019c60


	//   ....[166]....
        /*0e14*/ 	.word	0x00019cb0


	//   ....[167]....
        /*0e18*/ 	.word	0x00019cc0


	//   ....[168]....
        /*0e1c*/ 	.word	0x00019d10


	//   ....[169]....
        /*0e20*/ 	.word	0x00019d20


	//   ....[170]....
        /*0e24*/ 	.word	0x00019d70


	//   ....[171]....
        /*0e28*/ 	.word	0x00019d80


	//   ....[172]....
        /*0e2c*/ 	.word	0x00019d90


	//   ....[173]....
        /*0e30*/ 	.word	0x00019dd0


	//   ....[174]....
        /*0e34*/ 	.word	0x0001a3a0


	//   ....[175]....
        /*0e38*/ 	.word	0x0001a3b0


	//   ....[176]....
        /*0e3c*/ 	.word	0x0001a420


	//   ....[177]....
        /*0e40*/ 	.word	0x0001a460


	//   ....[178]....
        /*0e44*/ 	.word	0x0001a480


	//   ....[179]....
        /*0e48*/ 	.word	0x0001a4c0


	//   ....[180]....
        /*0e4c*/ 	.word	0x0001a4e0


	//   ....[181]....
        /*0e50*/ 	.word	0x0001a520


	//   ....[182]....
        /*0e54*/ 	.word	0x0001a540


	//   ....[183]....
        /*0e58*/ 	.word	0x0001a580


	//   ....[184]....
        /*0e5c*/ 	.word	0x0001a5a0


	//   ....[185]....
        /*0e60*/ 	.word	0x0001a5e0


	//   ....[186]....
        /*0e64*/ 	.word	0x0001a600


	//   ....[187]....
        /*0e68*/ 	.word	0x0001a640


	//   ....[188]....
        /*0e6c*/ 	.word	0x0001a660


	//   ....[189]....
        /*0e70*/ 	.word	0x0001a670


	//   ....[190]....
        /*0e74*/ 	.word	0x0001aa30


	//   ....[191]....
        /*0e78*/ 	.word	0x0001aa60


	//   ....[192]....
        /*0e7c*/ 	.word	0x0001aac0


	//   ....[193]....
        /*0e80*/ 	.word	0x0001aaf0


	//   ....[194]....
        /*0e84*/ 	.word	0x0001ab20


	//   ....[195]....
        /*0e88*/ 	.word	0x0001ab50


	//   ....[196]....
        /*0e8c*/ 	.word	0x0001ab80


	//   ....[197]....
        /*0e90*/ 	.word	0x0001abb0


	//   ....[198]....
        /*0e94*/ 	.word	0x0001ad50


	//   ....[199]....
        /*0e98*/ 	.word	0x0001ad80


	//   ....[200]....
        /*0e9c*/ 	.word	0x0001adb0


	//   ....[201]....
        /*0ea0*/ 	.word	0x0001ade0


	//   ....[202]....
        /*0ea4*/ 	.word	0x0001ae10


	//   ....[203]....
        /*0ea8*/ 	.word	0x0001ae40


	//   ....[204]....
        /*0eac*/ 	.word	0x0001af00


	//   ....[205]....
        /*0eb0*/ 	.word	0x0001af20


	//   ....[206]....
        /*0eb4*/ 	.word	0x0001af40


	//   ....[207]....
        /*0eb8*/ 	.word	0x0001afa0


	//   ....[208]....
        /*0ebc*/ 	.word	0x0001b9d0


	//   ....[209]....
        /*0ec0*/ 	.word	0x0001bcf0


	//   ....[210]....
        /*0ec4*/ 	.word	0x0001bd80


	//   ....[211]....
        /*0ec8*/ 	.word	0x0001be10


	//   ....[212]....
        /*0ecc*/ 	.word	0x0001bea0


	//   ....[213]....
        /*0ed0*/ 	.word	0x0001bf80


	//   ....[214]....
        /*0ed4*/ 	.word	0x0001c010


	//   ....[215]....
        /*0ed8*/ 	.word	0x0001c0b0


	//   ....[216]....
        /*0edc*/ 	.word	0x0001c140


	//   ....[217]....
        /*0ee0*/ 	.word	0x0001c230


	//   ....[218]....
        /*0ee4*/ 	.word	0x0001c2c0


	//   ....[219]....
        /*0ee8*/ 	.word	0x0001c360


	//   ....[220]....
        /*0eec*/ 	.word	0x0001c3f0


	//   ....[221]....
        /*0ef0*/ 	.word	0x0001c530


	//   ....[222]....
        /*0ef4*/ 	.word	0x0001c5e0


	//   ....[223]....
        /*0ef8*/ 	.word	0x0001c670


	//   ....[224]....
        /*0efc*/ 	.word	0x0001c6c0


	//   ....[225]....
        /*0f00*/ 	.word	0x0001c710


	//   ....[226]....
        /*0f04*/ 	.word	0x0001c7a0


	//   ....[227]....
        /*0f08*/ 	.word	0x0001c830


	//   ....[228]....
        /*0f0c*/ 	.word	0x0001c880


	//   ....[229]....
        /*0f10*/ 	.word	0x0001c8d0


	//   ....[230]....
        /*0f14*/ 	.word	0x0001c9c0


	//   ....[231]....
        /*0f18*/ 	.word	0x0001ca70


	//   ....[232]....
        /*0f1c*/ 	.word	0x0001cac0


	//   ....[233]....
        /*0f20*/ 	.word	0x0001cb10


	//   ....[234]....
        /*0f24*/ 	.word	0x0001ccc0


	//   ....[235]....
        /*0f28*/ 	.word	0x0001ce10


	//   ....[236]....
        /*0f2c*/ 	.word	0x0001ce80


	//   ....[237]....
        /*0f30*/ 	.word	0x0001ced0


	//   ....[238]....
        /*0f34*/ 	.word	0x0001d190


	//   ....[239]....
        /*0f38*/ 	.word	0x0001d1f0


	//   ....[240]....
        /*0f3c*/ 	.word	0x0001d2b0


	//   ....[241]....
        /*0f40*/ 	.word	0x0001d320


	//   ....[242]....
        /*0f44*/ 	.word	0x0001d380


	//   ....[243]....
        /*0f48*/ 	.word	0x0001d430


	//   ....[244]....
        /*0f4c*/ 	.word	0x0001d490


	//   ....[245]....
        /*0f50*/ 	.word	0x0001d520


	//   ....[246]....
        /*0f54*/ 	.word	0x0001d5a0


	//   ....[247]....
        /*0f58*/ 	.word	0x0001d5f0


	//   ....[248]....
        /*0f5c*/ 	.word	0x0001d680


	//   ....[249]....
        /*0f60*/ 	.word	0x0001d710


	//   ....[250]....
        /*0f64*/ 	.word	0x0001d7b0


	//   ....[251]....
        /*0f68*/ 	.word	0x0001d850


	//   ....[252]....
        /*0f6c*/ 	.word	0x0001d8b0


	//   ....[253]....
        /*0f70*/ 	.word	0x0001d920


	//   ....[254]....
        /*0f74*/ 	.word	0x0001d980


	//   ....[255]....
        /*0f78*/ 	.word	0x0001d9f0


	//   ....[0]....
        /*0f7c*/ 	.word	0x0001dab0


	//   ....[1]....
        /*0f80*/ 	.word	0x0001db10


	//   ....[2]....
        /*0f84*/ 	.word	0x0001dbd0


	//   ....[3]....
        /*0f88*/ 	.word	0x0001deb0


	//   ....[4]....
        /*0f8c*/ 	.word	0x0001dfa0


	//   ....[5]....
        /*0f90*/ 	.word	0x0001e040


	//   ....[6]....
        /*0f94*/ 	.word	0x0001e0a0


	//   ....[7]....
        /*0f98*/ 	.word	0x0001e190


	//   ....[8]....
        /*0f9c*/ 	.word	0x0001e200


	//   ....[9]....
        /*0fa0*/ 	.word	0x0001e2f0


	//   ....[10]....
        /*0fa4*/ 	.word	0x0001e360


	//   ....[11]....
        /*0fa8*/ 	.word	0x0001e450


	//   ....[12]....
        /*0fac*/ 	.word	0x0001e4c0


	//   ....[13]....
        /*0fb0*/ 	.word	0x0001e5b0


	//   ....[14]....
        /*0fb4*/ 	.word	0x0001e620


	//   ....[15]....
        /*0fb8*/ 	.word	0x0001e710


	//   ....[16]....
        /*0fbc*/ 	.word	0x0001e780


	//   ....[17]....
        /*0fc0*/ 	.word	0x0001e870


	//   ....[18]....
        /*0fc4*/ 	.word	0x0001e8e0


	//   ....[19]....
        /*0fc8*/ 	.word	0x0001e980


	//   ....[20]....
        /*0fcc*/ 	.word	0x0001ea70


	//   ....[21]....
        /*0fd0*/ 	.word	0x0001eae0


	//   ....[22]....
        /*0fd4*/ 	.word	0x0001eb40


	//   ....[23]....
        /*0fd8*/ 	.word	0x0001ec00


	//   ....[24]....
        /*0fdc*/ 	.word	0x0001ec60


	//   ....[25]....
        /*0fe0*/ 	.word	0x0001ed60


	//   ....[26]....
        /*0fe4*/ 	.word	0x0001edc0


	//   ....[27]....
        /*0fe8*/ 	.word	0x0001eec0


	//   ....[28]....
        /*0fec*/ 	.word	0x0001ef20


	//   ....[29]....
        /*0ff0*/ 	.word	0x0001f020


	//   ....[30]....
        /*0ff4*/ 	.word	0x0001f080


	//   ....[31]....
        /*0ff8*/ 	.word	0x0001f180


	//   ....[32]....
        /*0ffc*/ 	.word	0x0001f1e0


	//   ....[33]....
        /*1000*/ 	.word	0x0001f2e0


	//   ....[34]....
        /*1004*/ 	.word	0x0001f340


	//   ....[35]....
        /*1008*/ 	.word	0x0001f3f0


	//   ....[36]....
        /*100c*/ 	.word	0x0001f4a0


	//   ....[37]....
        /*1010*/ 	.word	0x0001f590


	//   ....[38]....
        /*1014*/ 	.word	0x0001f5f0


	//   ....[39]....
        /*1018*/ 	.word	0x0001f6e0


	//   ....[40]....
        /*101c*/ 	.word	0x0001f740


	//   ....[41]....
        /*1020*/ 	.word	0x0001f810


	//   ....[42]....
        /*1024*/ 	.word	0x0001f870


	//   ....[43]....
        /*1028*/ 	.word	0x0001f930


	//   ....[44]....
        /*102c*/ 	.word	0x0001fa70


	//   ....[45]....
        /*1030*/ 	.word	0x0001fb20


	//   ....[46]....
        /*1034*/ 	.word	0x0001fb90


	//   ....[47]....
        /*1038*/ 	.word	0x0001fc60


	//   ....[48]....
        /*103c*/ 	.word	0x0001fcc0


	//   ....[49]....
        /*1040*/ 	.word	0x0001fd70


	//   ....[50]....
        /*1044*/ 	.word	0x0001fdd0


	//   ....[51]....
        /*1048*/ 	.word	0x0001fe80


	//   ....[52]....
        /*104c*/ 	.word	0x0001fee0


	//   ....[53]....
        /*1050*/ 	.word	0x0001ff90


	//   ....[54]....
        /*1054*/ 	.word	0x0001fff0


	//   ....[55]....
        /*1058*/ 	.word	0x000200a0


	//   ....[56]....
        /*105c*/ 	.word	0x00020100


	//   ....[57]....
        /*1060*/ 	.word	0x000201b0


	//   ....[58]....
        /*1064*/ 	.word	0x00020210


	//   ....[59]....
        /*1068*/ 	.word	0x000202c0


	//   ....[60]....
        /*106c*/ 	.word	0x000203b0


	//   ....[61]....
        /*1070*/ 	.word	0x00020460


	//   ....[62]....
        /*1074*/ 	.word	0x000204c0


	//   ....[63]....
        /*1078*/ 	.word	0x00020580


	//   ....[64]....
        /*107c*/ 	.word	0x000205e0


	//   ....[65]....
        /*1080*/ 	.word	0x000206a0


	//   ....[66]....
        /*1084*/ 	.word	0x00020700


	//   ....[67]....
        /*1088*/ 	.word	0x000207c0


	//   ....[68]....
        /*108c*/ 	.word	0x00020820


	//   ....[69]....
        /*1090*/ 	.word	0x000208e0


	//   ....[70]....
        /*1094*/ 	.word	0x00020940


	//   ....[71]....
        /*1098*/ 	.word	0x00020a00


	//   ....[72]....
        /*109c*/ 	.word	0x00020a60


	//   ....[73]....
        /*10a0*/ 	.word	0x00020b20


	//   ....[74]....
        /*10a4*/ 	.word	0x00020b80


	//   ....[75]....
        /*10a8*/ 	.word	0x00020c30


	//   ....[76]....
        /*10ac*/ 	.word	0x00020d20


	//   ....[77]....
        /*10b0*/ 	.word	0x00020dd0


	//   ....[78]....
        /*10b4*/ 	.word	0x00020e80


	//   ....[79]....
        /*10b8*/ 	.word	0x00020f40


	//   ....[80]....
        /*10bc*/ 	.word	0x00020fa0


	//   ....[81]....
        /*10c0*/ 	.word	0x00021050


	//   ....[82]....
        /*10c4*/ 	.word	0x000210b0


	//   ....[83]....
        /*10c8*/ 	.word	0x00021160


	//   ....[84]....
        /*10cc*/ 	.word	0x000211c0


	//   ....[85]....
        /*10d0*/ 	.word	0x00021270


	//   ....[86]....
        /*10d4*/ 	.word	0x000212d0


	//   ....[87]....
        /*10d8*/ 	.word	0x00021380


	//   ....[88]....
        /*10dc*/ 	.word	0x000213e0


	//   ....[89]....
        /*10e0*/ 	.word	0x00021490


	//   ....[90]....
        /*10e4*/ 	.word	0x000214f0


	//   ....[91]....
        /*10e8*/ 	.word	0x00021590


	//   ....[92]....
        /*10ec*/ 	.word	0x00021620


	//   ....[93]....
        /*10f0*/ 	.word	0x000216c0


	//   ....[94]....
        /*10f4*/ 	.word	0x00021830


	//   ....[95]....
        /*10f8*/ 	.word	0x000218a0


	//   ....[96]....
        /*10fc*/ 	.word	0x00021910


	//   ....[97]....
        /*1100*/ 	.word	0x00021980


	//   ....[98]....
        /*1104*/ 	.word	0x000219f0


	//   ....[99]....
        /*1108*/ 	.word	0x00021a70


	//   ....[100]....
        /*110c*/ 	.word	0x00021af0


	//   ....[101]....
        /*1110*/ 	.word	0x00021b80


	//   ....[102]....
        /*1114*/ 	.word	0x00021bf0


	//   ....[103]....
        /*1118*/ 	.word	0x00021c60


	//   ....[104]....
        /*111c*/ 	.word	0x00021cd0


	//   ....[105]....
        /*1120*/ 	.word	0x00021d50


	//   ....[106]....
        /*1124*/ 	.word	0x00021dc0


	//   ....[107]....
        /*1128*/ 	.word	0x00021e70


	//   ....[108]....
        /*112c*/ 	.word	0x00021ec0


	//   ....[109]....
        /*1130*/ 	.word	0x00021f50


	//   ....[110]....
        /*1134*/ 	.word	0x00022080


	//----- nvinfo : EIATTR_REG_RECONFIG
	.align		4
.L_1609:
        /*1138*/ 	.byte	0x01, 0x54
	.zero		2


	//----- nvinfo : EIATTR_SYSCALL_OFFSETS
	.align		4
        /*113c*/ 	.byte	0x04, 0x46
        /*113e*/ 	.short	(.L_1611 - .L_1610)


	//   ....[0]....
.L_1610:
        /*1140*/ 	.word	0x00001b60


	//   ....[1]....
        /*1144*/ 	.word	0x00001cb0


	//   ....[2]....
        /*1148*/ 	.word	0x000061f0


	//   ....[3]....
        /*114c*/ 	.word	0x00006510


	//   ....[4]....
        /*1150*/ 	.word	0x000170e0


	//   ....[5]....
        /*1154*/ 	.word	0x00017230


	//   ....[6]....
        /*1158*/ 	.word	0x00017320


	//   ....[7]....
        /*115c*/ 	.word	0x000182d0


	//----- nvinfo : EIATTR_MBARRIER_INSTR_OFFSETS
	.align		4
.L_1611:
        /*1160*/ 	.byte	0x04, 0x39
        /*1162*/ 	.short	(.L_1613 - .L_1612)


	//   ....[0]....
.L_1612:
        /*1164*/ 	.word	0x00000250
        /*1168*/ 	.word	0x000000ff
        /*116c*/ 	.word	0x00016800
        /*1170*/ 	.short	0x0100
        /*1172*/ 	.byte	0x08
	.zero		1


	//   ....[1]....
        /*1174*/ 	.word	0x00000260
        /*1178*/ 	.word	0x000000ff
        /*117c*/ 	.word	0x00016820
        /*1180*/ 	.short	0x0100
        /*1182*/ 	.byte	0x08
	.zero		1


	//   ....[2]....
        /*1184*/ 	.word	0x00000350
        /*1188*/ 	.word	0x000000ff
        /*118c*/ 	.word	0x00016830
        /*1190*/ 	.short	0x0100
        /*1192*/ 	.byte	0x08
	.zero		1


	//   ....[3]....
        /*1194*/ 	.word	0x00000360
        /*1198*/ 	.word	0x000000ff
        /*119c*/ 	.word	0x00016840
        /*11a0*/ 	.short	0x0100
        /*11a2*/ 	.byte	0x08
	.zero		1


	//   ....[4]....
        /*11a4*/ 	.word	0x00000370
        /*11a8*/ 	.word	0x000000ff
        /*11ac*/ 	.word	0x00016838
        /*11b0*/ 	.short	0x0100
        /*11b2*/ 	.byte	0x08
	.zero		1


	//   ....[5]....
        /*11b4*/ 	.word	0x00000380
        /*11b8*/ 	.word	0x000000ff
        /*11bc*/ 	.word	0x00016848
        /*11c0*/ 	.short	0x0100
        /*11c2*/ 	.byte	0x08
	.zero		1


	//   ....[6]....
        /*11c4*/ 	.word	0x000004b0
        /*11c8*/ 	.word	0x000000ff
        /*11cc*/ 	.word	0x00016850
        /*11d0*/ 	.short	0x0100
        /*11d2*/ 	.byte	0x08
	.zero		1


	//   ....[7]....
        /*11d4*/ 	.word	0x000004c0
        /*11d8*/ 	.word	0x000000ff
        /*11dc*/ 	.word	0x00016860
        /*11e0*/ 	.short	0x0100
        /*11e2*/ 	.byte	0x08
	.zero		1


	//   ....[8]....
        /*11e4*/ 	.word	0x000004d0
        /*11e8*/ 	.word	0x000000ff
        /*11ec*/ 	.word	0x00016858
        /*11f0*/ 	.short	0x0100
        /*11f2*/ 	.byte	0x08
	.zero		1


	//   ....[9]....
        /*11f4*/ 	.word	0x000004e0
        /*11f8*/ 	.word	0x000000ff
        /*11fc*/ 	.word	0x00016868
        /*1200*/ 	.short	0x0100
        /*1202*/ 	.byte	0x08
	.zero		1


	//   ....[10]....
        /*1204*/ 	.word	0x000005d0
        /*1208*/ 	.word	0x000000ff
        /*120c*/ 	.word	0x00016870
        /*1210*/ 	.short	0x0100
        /*1212*/ 	.byte	0x06
	.zero		1


	//   ....[11]....
        /*1214*/ 	.word	0x000005e0
        /*1218*/ 	.word	0x000000ff
        /*121c*/ 	.word	0x00016880
        /*1220*/ 	.short	0x0100
        /*1222*/ 	.byte	0x06
	.zero		1


	//   ....[12]....
        /*1224*/ 	.word	0x000005f0
        /*1228*/ 	.word	0x000000ff
        /*122c*/ 	.word	0x00016878
        /*1230*/ 	.short	0x0100
        /*1232*/ 	.byte	0x06
	.zero		1


	//   ....[13]....
        /*1234*/ 	.word	0x00000600
        /*1238*/ 	.word	0x000000ff
        /*123c*/ 	.word	0x00016888
        /*1240*/ 	.short	0x0100
        /*1242*/ 	.byte	0x06
	.zero		1


	//   ....[14]....
        /*1244*/ 	.word	0x00000730
        /*1248*/ 	.word	0x000000ff
        /*124c*/ 	.word	0x00016890
        /*1250*/ 	.short	0x0100
        /*1252*/ 	.byte	0x08
	.zero		1


	//   ....[15]....
        /*1254*/ 	.word	0x00000740
        /*1258*/ 	.word	0x000000ff
        /*125c*/ 	.word	0x000168a0
        /*1260*/ 	.short	0x0100
        /*1262*/ 	.byte	0x08
	.zero		1


	//   ....[16]....
        /*1264*/ 	.word	0x00000750
        /*1268*/ 	.word	0x000000ff
        /*126c*/ 	.word	0x00016898
        /*1270*/ 	.short	0x0100
        /*1272*/ 	.byte	0x08
	.zero		1


	//   ....[17]....
        /*1274*/ 	.word	0x00000760
        /*1278*/ 	.word	0x000000ff
        /*127c*/ 	.word	0x000168a8
        /*1280*/ 	.short	0x0100
        /*1282*/ 	.byte	0x08
	.zero		1


	//   ....[18]....
        /*1284*/ 	.word	0x00000890
        /*1288*/ 	.word	0x000000ff
        /*128c*/ 	.word	0x000168b0
        /*1290*/ 	.short	0x0100
        /*1292*/ 	.byte	0x08
	.zero		1


	//   ....[19]....
        /*1294*/ 	.word	0x000008a0
        /*1298*/ 	.word	0x000000ff
        /*129c*/ 	.word	0x000168c0
        /*12a0*/ 	.short	0x0100
        /*12a2*/ 	.byte	0x08
	.zero		1


	//   ....[20]....
        /*12a4*/ 	.word	0x000008b0
        /*12a8*/ 	.word	0x000000ff
        /*12ac*/ 	.word	0x000168b8
        /*12b0*/ 	.short	0x0100
        /*12b2*/ 	.byte	0x08
	.zero		1


	//   ....[21]....
        /*12b4*/ 	.word	0x000008c0
        /*12b8*/ 	.word	0x000000ff
        /*12bc*/ 	.word	0x000168c8
        /*12c0*/ 	.short	0x0100
        /*12c2*/ 	.byte	0x08
	.zero		1


	//   ....[22]....
        /*12c4*/ 	.word	0x00002da0
        /*12c8*/ 	.word	0x00000044
        /*12cc*/ 	.word	0x00016890
        /*12d0*/ 	.short	0x010a
        /*12d2*/ 	.byte	0x3f
	.zero		1


	//   ....[23]....
        /*12d4*/ 	.word	0x000040f0
        /*12d8*/ 	.word	0x00000044
        /*12dc*/ 	.word	0x00016890
        /*12e0*/ 	.short	0x010a
        /*12e2*/ 	.byte	0x3f
	.zero		1


	//   ....[24]....
        /*12e4*/ 	.word	0x00005120
        /*12e8*/ 	.word	0x00000044
        /*12ec*/ 	.word	0x00016890
        /*12f0*/ 	.short	0x010a
        /*12f2*/ 	.byte	0x3f
	.zero		1


	//   ....[25]....
        /*12f4*/ 	.word	0x000055b0
        /*12f8*/ 	.word	0x00000004
        /*12fc*/ 	.word	0x00000000
        /*1300*/ 	.short	0x0101
        /*1302*/ 	.byte	0x3f
	.zero		1


	//   ....[26]....
        /*1304*/ 	.word	0x000055f0
        /*1308*/ 	.word	0x00000044
        /*130c*/ 	.word	0x000168b0
        /*1310*/ 	.short	0x010a
        /*1312*/ 	.byte	0x3f
	.zero		1


	//   ....[27]....
        /*1314*/ 	.word	0x00005a10
        /*1318*/ 	.word	0x00000044
        /*131c*/ 	.word	0x00000000
        /*1320*/ 	.short	0x0101
        /*1322*/ 	.byte	0x3f
	.zero		1


	//   ....[28]....
        /*1324*/ 	.word	0x00006290
        /*1328*/ 	.word	0x00000002
        /*132c*/ 	.word	0x00016800
        /*1330*/ 	.short	0x010a
        /*1332*/ 	.byte	0x3f
	.zero		1


	//   ....[29]....
        /*1334*/ 	.word	0x000062e0
        /*1338*/ 	.word	0x00000002
        /*133c*/ 	.word	0x00016800
        /*1340*/ 	.short	0x010a
        /*1342*/ 	.byte	0x3f
	.zero		1


	//   ....[30]....
        /*1344*/ 	.word	0x00006de0
        /*1348*/ 	.word	0x00000002
        /*134c*/ 	.word	0x00016800
        /*1350*/ 	.short	0x010a
        /*1352*/ 	.byte	0x3f
	.zero		1


	//   ....[31]....
        /*1354*/ 	.word	0x000082f0
        /*1358*/ 	.word	0x00000002
        /*135c*/ 	.word	0x00016800
        /*1360*/ 	.short	0x010a
        /*1362*/ 	.byte	0x3f
	.zero		1


	//   ....[32]....
        /*1364*/ 	.word	0x000091e0
        /*1368*/ 	.word	0x00000000
        /*136c*/ 	.word	0x00016830
        /*1370*/ 	.short	0x010a
        /*1372*/ 	.byte	0x3f
	.zero		1


	//   ....[33]....
        /*1374*/ 	.word	0x00009290
        /*1378*/ 	.word	0x00000000
        /*137c*/ 	.word	0x00016830
        /*1380*/ 	.short	0x010a
        /*1382*/ 	.byte	0x3f
	.zero		1


	//   ....[34]....
        /*1384*/ 	.word	0x0000af90
        /*1388*/ 	.word	0x00000004
        /*138c*/ 	.word	0x00000000
        /*1390*/ 	.short	0x0101
        /*1392*/ 	.byte	0x3f
	.zero		1


	//   ....[35]....
        /*1394*/ 	.word	0x0000bd80
        /*1398*/ 	.word	0x00000005
        /*139c*/ 	.word	0x00016830
        /*13a0*/ 	.short	0x010a
        /*13a2*/ 	.byte	0x3f
	.zero		1


	//   ....[36]....
        /*13a4*/ 	.word	0x0000bdd0
        /*13a8*/ 	.word	0x00000005
        /*13ac*/ 	.word	0x00016830
        /*13b0*/ 	.short	0x010a
        /*13b2*/ 	.byte	0x3f
	.zero		1


	//   ....[37]....
        /*13b4*/ 	.word	0x0000c120
        /*13b8*/ 	.word	0x00000005
        /*13bc*/ 	.word	0x00016850
        /*13c0*/ 	.short	0x010a
        /*13c2*/ 	.byte	0x3f
	.zero		1


	//   ....[38]....
        /*13c4*/ 	.word	0x0000c160
        /*13c8*/ 	.word	0x00000005
        /*13cc*/ 	.word	0x00016850
        /*13d0*/ 	.short	0x010a
        /*13d2*/ 	.byte	0x3f
	.zero		1


	//   ....[39]....
        /*13d4*/ 	.word	0x0000e140
        /*13d8*/ 	.word	0x00000037
        /*13dc*/ 	.word	0x00000000
        /*13e0*/ 	.short	0x0101
        /*13e2*/ 	.byte	0x3f
	.zero		1


	//   ....[40]....
        /*13e4*/ 	.word	0x0000e940
        /*13e8*/ 	.word	0x0000000d
        /*13ec*/ 	.word	0x00000000
        /*13f0*/ 	.short	0x0101
        /*13f2*/ 	.byte	0x3f
	.zero		1


	//   ....[41]....
        /*13f4*/ 	.word	0x0000eee0
        /*13f8*/ 	.word	0x00000005
        /*13fc*/ 	.word	0x00016830
        /*1400*/ 	.short	0x010a
        /*1402*/ 	.byte	0x3f
	.zero		1


	//   ....[42]....
        /*1404*/ 	.word	0x0000ef30
        /*1408*/ 	.word	0x00000005
        /*140c*/ 	.word	0x00016830
        /*1410*/ 	.short	0x010a
        /*1412*/ 	.byte	0x3f
	.zero		1


	//   ....[43]....
        /*1414*/ 	.word	0x0000f250
        /*1418*/ 	.word	0x00000005
        /*141c*/ 	.word	0x00016850
        /*1420*/ 	.short	0x010a
        /*1422*/ 	.byte	0x3f
	.zero		1


	//   ....[44]....
        /*1424*/ 	.word	0x0000f290
        /*1428*/ 	.word	0x00000005
        /*142c*/ 	.word	0x00016850
        /*1430*/ 	.short	0x010a
        /*1432*/ 	.byte	0x3f
	.zero		1


	//   ....[45]....
        /*1434*/ 	.word	0x0000f930
        /*1438*/ 	.word	0x00000005
        /*143c*/ 	.word	0x00000000
        /*1440*/ 	.short	0x0101
        /*1442*/ 	.byte	0x3f
	.zero		1


	//   ....[46]....
        /*1444*/ 	.word	0x000110e0
        /*1448*/ 	.word	0x0000000d
        /*144c*/ 	.word	0x00000000
        /*1450*/ 	.short	0x0101
        /*1452*/ 	.byte	0x3f
	.zero		1


	//   ....[47]....
        /*1454*/ 	.word	0x000115b0
        /*1458*/ 	.word	0x0000000d
        /*145c*/ 	.word	0x00016850
        /*1460*/ 	.short	0x010a
        /*1462*/ 	.byte	0x3f
	.zero		1


	//   ....[48]....
        /*1464*/ 	.word	0x00011620
        /*1468*/ 	.word	0x0000000d
        /*146c*/ 	.word	0x00016850
        /*1470*/ 	.short	0x010a
        /*1472*/ 	.byte	0x3f
	.zero		1


	//   ....[49]....
        /*1474*/ 	.word	0x00011bc0
        /*1478*/ 	.word	0x00000002
        /*147c*/ 	.word	0x00000000
        /*1480*/ 	.short	0x0101
        /*1482*/ 	.byte	0x3f
	.zero		1


	//   ....[50]....
        /*1484*/ 	.word	0x00012c90
        /*1488*/ 	.word	0x00000000
        /*148c*/ 	.word	0x00000000
        /*1490*/ 	.short	0x0101
        /*1492*/ 	.byte	0x3f
	.zero		1


	//   ....[51]....
        /*1494*/ 	.word	0x00013180
        /*1498*/ 	.word	0x00000004
        /*149c*/ 	.word	0x00000000
        /*14a0*/ 	.short	0x0101
        /*14a2*/ 	.byte	0x3f
	.zero		1


	//   ....[52]....
        /*14a4*/ 	.word	0x00015fa0
        /*14a8*/ 	.word	0x00000010
        /*14ac*/ 	.word	0x00016820
        /*14b0*/ 	.short	0x010a
        /*14b2*/ 	.byte	0x3f
	.zero		1


	//   ....[53]....
        /*14b4*/ 	.word	0x00016060
        /*14b8*/ 	.word	0x00000006
        /*14bc*/ 	.word	0x000168a0
        /*14c0*/ 	.short	0x010a
        /*14c2*/ 	.byte	0x3f
	.zero		1


	//   ....[54]....
        /*14c4*/ 	.word	0x000162a0
        /*14c8*/ 	.word	0x00000006
        /*14cc*/ 	.word	0x000168c0
        /*14d0*/ 	.short	0x010a
        /*14d2*/ 	.byte	0x3f
	.zero		1


	//   ....[55]....
        /*14d4*/ 	.word	0x00016630
        /*14d8*/ 	.word	0x00000006
        /*14dc*/ 	.word	0x000168a0
        /*14e0*/ 	.short	0x010a
        /*14e2*/ 	.byte	0x3f
	.zero		1


	//   ....[56]....
        /*14e4*/ 	.word	0x00016850
        /*14e8*/ 	.word	0x00000006
        /*14ec*/ 	.word	0x000168c0
        /*14f0*/ 	.short	0x010a
        /*14f2*/ 	.byte	0x3f
	.zero		1


	//   ....[57]....
        /*14f4*/ 	.word	0x000177f0
        /*14f8*/ 	.word	0x00000003
        /*14fc*/ 	.word	0x00016840
        /*1500*/ 	.short	0x010a
        /*1502*/ 	.byte	0x3f
	.zero		1


	//   ....[58]....
        /*1504*/ 	.word	0x00017fa0
        /*1508*/ 	.word	0x00000003
        /*150c*/ 	.word	0x00016830
        /*1510*/ 	.short	0x0107
        /*1512*/ 	.byte	0x3f
	.zero		1


	//   ....[59]....
        /*1514*/ 	.word	0x00018070
        /*1518*/ 	.word	0x00000003
        /*151c*/ 	.word	0x00016830
        /*1520*/ 	.short	0x0101
        /*1522*/ 	.byte	0x3f
	.zero		1


	//   ....[60]....
        /*1524*/ 	.word	0x00018ec0
        /*1528*/ 	.word	0x00000010
        /*152c*/ 	.word	0x00016800
        /*1530*/ 	.short	0x0107
        /*1532*/ 	.byte	0x3f
	.zero		1


	//   ....[61]....
        /*1534*/ 	.word	0x00018fb0
        /*1538*/ 	.word	0x00000010
        /*153c*/ 	.word	0x00016800
        /*1540*/ 	.short	0x0101
        /*1542*/ 	.byte	0x3f
	.zero		1


	//   ....[62]....
        /*1544*/ 	.word	0x00018fd0
        /*1548*/ 	.word	0x00000010
        /*154c*/ 	.word	0x00016820
        /*1550*/ 	.short	0x010a
        /*1552*/ 	.byte	0x3f
	.zero		1


	//   ....[63]....
        /*1554*/ 	.word	0x000193a0
        /*1558*/ 	.word	0x00000005
        /*155c*/ 	.word	0x00016840
        /*1560*/ 	.short	0x010a
        /*1562*/ 	.byte	0x3f
	.zero		1


	//   ....[64]....
        /*1564*/ 	.word	0x000198d0
        /*1568*/ 	.word	0x00000005
        /*156c*/ 	.word	0x00016830
        /*1570*/ 	.short	0x0107
        /*1572*/ 	.byte	0x3f
	.zero		1


	//   ....[65]....
        /*1574*/ 	.word	0x00019990
        /*1578*/ 	.word	0x00000005
        /*157c*/ 	.word	0x00016830
        /*1580*/ 	.short	0x0101
        /*1582*/ 	.byte	0x3f
	.zero		1


	//   ....[66]....
        /*1584*/ 	.word	0x000199f0
        /*1588*/ 	.word	0x00000005
        /*158c*/ 	.word	0x00016860
        /*1590*/ 	.short	0x010a
        /*1592*/ 	.byte	0x3f
	.zero		1


	//   ....[67]....
        /*1594*/ 	.word	0x00019ec0
        /*1598*/ 	.word	0x00000005
        /*159c*/ 	.word	0x00016850
        /*15a0*/ 	.short	0x0107
        /*15a2*/ 	.byte	0x3f
	.zero		1


	//   ....[68]....
        /*15a4*/ 	.word	0x0001a040
        /*15a8*/ 	.word	0x00000005
        /*15ac*/ 	.word	0x00016850
        /*15b0*/ 	.short	0x0101
        /*15b2*/ 	.byte	0x3f
	.zero		1


	//   ....[69]....
        /*15b4*/ 	.word	0x0001a260
        /*15b8*/ 	.word	0x00000000
        /*15bc*/ 	.word	0x00016860
        /*15c0*/ 	.short	0x010a
        /*15c2*/ 	.byte	0x3f
	.zero		1


	//   ....[70]....
        /*15c4*/ 	.word	0x0001a720
        /*15c8*/ 	.word	0x00000000
        /*15cc*/ 	.word	0x00016850
        /*15d0*/ 	.short	0x0107
        /*15d2*/ 	.byte	0x3f
	.zero		1


	//   ....[71]....
        /*15d4*/ 	.word	0x0001a7f0
        /*15d8*/ 	.word	0x00000000
        /*15dc*/ 	.word	0x00016850
        /*15e0*/ 	.short	0x0101
        /*15e2*/ 	.byte	0x3f
	.zero		1


	//   ....[72]....
        /*15e4*/ 	.word	0x0001b950
        /*15e8*/ 	.word	0x00000005
        /*15ec*/ 	.word	0x00016820
        /*15f0*/ 	.short	0x010a
        /*15f2*/ 	.byte	0x3f
	.zero		1


	//   ....[73]....
        /*15f4*/ 	.word	0x0001bac0
        /*15f8*/ 	.word	0x00000003
        /*15fc*/ 	.word	0x00016840
        /*1600*/ 	.short	0x010a
        /*1602*/ 	.byte	0x3f
	.zero		1


	//   ....[74]....
        /*1604*/ 	.word	0x0001bb60
        /*1608*/ 	.word	0x00000005
        /*160c*/ 	.word	0x00016840
        /*1610*/ 	.short	0x010a
        /*1612*/ 	.byte	0x3f
	.zero		1


	//   ....[75]....
        /*1614*/ 	.word	0x0001bba0
        /*1618*/ 	.word	0x00000003
        /*161c*/ 	.word	0x00016860
        /*1620*/ 	.short	0x010a
        /*1622*/ 	.byte	0x3f
	.zero		1


	//   ....[76]....
        /*1624*/ 	.word	0x0001bbe0
        /*1628*/ 	.word	0x00000005
        /*162c*/ 	.word	0x00016860
        /*1630*/ 	.short	0x010a
        /*1632*/ 	.byte	0x3f
	.zero		1


	//   ....[77]....
        /*1634*/ 	.word	0x0001bc40
        /*1638*/ 	.word	0x00000044
        /*163c*/ 	.word	0x00016890
        /*1640*/ 	.short	0x010a
        /*1642*/ 	.byte	0x3f
	.zero		1


	//   ....[78]....
        /*1644*/ 	.word	0x0001bed0
        /*1648*/ 	.word	0x00000044
        /*164c*/ 	.word	0x00016890
        /*1650*/ 	.short	0x010a
        /*1652*/ 	.byte	0x3f
	.zero		1


	//   ....[79]....
        /*1654*/ 	.word	0x0001c180
        /*1658*/ 	.word	0x00000044
        /*165c*/ 	.word	0x00016890
        /*1660*/ 	.short	0x010a
        /*1662*/ 	.byte	0x3f
	.zero		1


	//   ....[80]....
        /*1664*/ 	.word	0x0001c430
        /*1668*/ 	.word	0x00000044
        /*166c*/ 	.word	0x000168b0
        /*1670*/ 	.short	0x010a
        /*1672*/ 	.byte	0x3f
	.zero		1


	//   ....[81]....
        /*1674*/ 	.word	0x0001c900
        /*1678*/ 	.word	0x00000002
        /*167c*/ 	.word	0x00016800
        /*1680*/ 	.short	0x010a
        /*1682*/ 	.byte	0x3f
	.zero		1


	//   ....[82]....
        /*1684*/ 	.word	0x0001cf00
        /*1688*/ 	.word	0x00000002
        /*168c*/ 	.word	0x00016800
        /*1690*/ 	.short	0x010a
        /*1692*/ 	.byte	0x3f
	.zero		1


	//   ....[83]....
        /*1694*/ 	.word	0x0001cf50
        /*1698*/ 	.word	0x00000000
        /*169c*/ 	.word	0x00016830
        /*16a0*/ 	.short	0x010a
        /*16a2*/ 	.byte	0x3f
	.zero		1


	//   ....[84]....
        /*16a4*/ 	.word	0x0001cfa0
        /*16a8*/ 	.word	0x00000005
        /*16ac*/ 	.word	0x00016830
        /*16b0*/ 	.short	0x010a
        /*16b2*/ 	.byte	0x3f
	.zero		1


	//   ....[85]....
        /*16b4*/ 	.word	0x0001cff0
        /*16b8*/ 	.word	0x00000005
        /*16bc*/ 	.word	0x00016850
        /*16c0*/ 	.short	0x010a
        /*16c2*/ 	.byte	0x3f
	.zero		1


	//   ....[86]....
        /*16c4*/ 	.word	0x0001d040
        /*16c8*/ 	.word	0x00000005
        /*16cc*/ 	.word	0x00016830
        /*16d0*/ 	.short	0x010a
        /*16d2*/ 	.byte	0x3f
	.zero		1


	//   ....[87]....
        /*16d4*/ 	.word	0x0001d090
        /*16d8*/ 	.word	0x00000005
        /*16dc*/ 	.word	0x00016850
        /*16e0*/ 	.short	0x010a
        /*16e2*/ 	.byte	0x3f
	.zero		1


	//   ....[88]....
        /*16e4*/ 	.word	0x0001d0e0
        /*16e8*/ 	.word	0x0000000d
        /*16ec*/ 	.word	0x00016850
        /*16f0*/ 	.short	0x010a
        /*16f2*/ 	.byte	0x3f
	.zero		1


	//   ....[89]....
        /*16f4*/ 	.word	0x0001dc90
        /*16f8*/ 	.word	0x00000010
        /*16fc*/ 	.word	0x00016820
        /*1700*/ 	.short	0x010a
        /*1702*/ 	.byte	0x3f
	.zero		1


	//   ....[90]....
        /*1704*/ 	.word	0x0001dce0
        /*1708*/ 	.word	0x00000006
        /*170c*/ 	.word	0x000168a0
        /*1710*/ 	.short	0x010a
        /*1712*/ 	.byte	0x3f
	.zero		1


	//   ....[91]....
        /*1714*/ 	.word	0x0001dd30
        /*1718*/ 	.word	0x00000006
        /*171c*/ 	.word	0x000168c0
        /*1720*/ 	.short	0x010a
        /*1722*/ 	.byte	0x3f
	.zero		1


	//   ....[92]....
        /*1724*/ 	.word	0x0001dd80
        /*1728*/ 	.word	0x00000006
        /*172c*/ 	.word	0x000168a0
        /*1730*/ 	.short	0x010a
        /*1732*/ 	.byte	0x3f
	.zero		1


	//   ....[93]....
        /*1734*/ 	.word	0x0001ddd0
        /*1738*/ 	.word	0x00000006
        /*173c*/ 	.word	0x000168c0
        /*1740*/ 	.short	0x010a
        /*1742*/ 	.byte	0x3f
	.zero		1


	//   ....[94]....
        /*1744*/ 	.word	0x0001def0
        /*1748*/ 	.word	0x00000003
        /*174c*/ 	.word	0x00016840
        /*1750*/ 	.short	0x010a
        /*1752*/ 	.byte	0x3f
	.zero		1


	//   ....[95]....
        /*1754*/ 	.word	0x0001f970
        /*1758*/ 	.word	0x00000010
        /*175c*/ 	.word	0x00016820
        /*1760*/ 	.short	0x010a
        /*1762*/ 	.byte	0x3f
	.zero		1


	//   ....[96]....
        /*1764*/ 	.word	0x0001f9c0
        /*1768*/ 	.word	0x00000005
        /*176c*/ 	.word	0x00016840
        /*1770*/ 	.short	0x010a
        /*1772*/ 	.byte	0x3f
	.zero		1


	//   ....[97]....
        /*1774*/ 	.word	0x00020300
        /*1778*/ 	.word	0x00000005
        /*177c*/ 	.word	0x00016860
        /*1780*/ 	.short	0x010a
        /*1782*/ 	.byte	0x3f
	.zero		1


	//   ....[98]....
        /*1784*/ 	.word	0x00020c70
        /*1788*/ 	.word	0x00000000
        /*178c*/ 	.word	0x00016860
        /*1790*/ 	.short	0x010a
        /*1792*/ 	.byte	0x3f
	.zero		1


	//   ....[99]....
        /*1794*/ 	.word	0x00021fa0
        /*1798*/ 	.word	0x00000005
        /*179c*/ 	.word	0x00016820
        /*17a0*/ 	.short	0x010a
        /*17a2*/ 	.byte	0x3f
	.zero		1


	//   ....[100]....
        /*17a4*/ 	.word	0x00022140
        /*17a8*/ 	.word	0x00000003
        /*17ac*/ 	.word	0x00016840
        /*17b0*/ 	.short	0x010a
        /*17b2*/ 	.byte	0x3f
	.zero		1


	//   ....[101]....
        /*17b4*/ 	.word	0x00022190
        /*17b8*/ 	.word	0x00000005
        /*17bc*/ 	.word	0x00016840
        /*17c0*/ 	.short	0x010a
        /*17c2*/ 	.byte	0x3f
	.zero		1


	//   ....[102]....
        /*17c4*/ 	.word	0x000221e0
        /*17c8*/ 	.word	0x00000003
        /*17cc*/ 	.word	0x00016860
        /*17d0*/ 	.short	0x010a
        /*17d2*/ 	.byte	0x3f
	.zero		1


	//----- nvinfo : EIATTR_NUM_MBARRIERS
	.align		4
.L_1613:
        /*17d4*/ 	.byte	0x03, 0x38
        /*17d6*/ 	.short	0x0016


	//----- nvinfo : EIATTR_EXIT_INSTR_OFFSETS
	.align		4
        /*17d8*/ 	.byte	0x04, 0x1c
        /*17da*/ 	.short	(.L_1615 - .L_1614)


	//   ....[0]....
.L_1614:
        /*17dc*/ 	.word	0x0001bc30


	//----- nvinfo : EIATTR_MAX_THREADS
	.align		4
.L_1615:
        /*17e0*/ 	.byte	0x04, 0x05
        /*17e2*/ 	.short	(.L_1617 - .L_1616)
.L_1616:
        /*17e4*/ 	.word	0x00000200
        /*17e8*/ 	.word	0x00000001
        /*17ec*/ 	.word	0x00000001


	//----- nvinfo : EIATTR_CRS_STACK_SIZE
	.align		4
.L_1617:
        /*17f0*/ 	.byte	0x04, 0x1e
        /*17f2*/ 	.short	(.L_1619 - .L_1618)
.L_1618:
        /*17f4*/ 	.word	0x00000000


	//----- nvinfo : EIATTR_CBANK_PARAM_SIZE
	.align		4
.L_1619:
        /*17f8*/ 	.byte	0x03, 0x19
        /*17fa*/ 	.short	0x0af0


	//----- nvinfo : EIATTR_PARAM_CBANK
	.align		4
        /*17fc*/ 	.byte	0x04, 0x0a
        /*17fe*/ 	.short	(.L_1621 - .L_1620)
	.align		4
.L_1620:
        /*1800*/ 	.word	index@(.nv.constant0._ZN7cutlass13device_kernelIN5flash11enable_sm90INS1_16FlashAttnFwdSm90INS1_25CollectiveMainloopFwdSm90ILi2EN4cute5tupleIJNS5_1CILi1EEES8_S8_EEENS6_IJNS7_ILi192EEENS7_ILi128EEENS7_ILi64EEEEEELi64ENS_6half_tEfNS_4arch4Sm90ELb1ELb0ELb1ELb1ELb1ELb1ELb0ELb1ELb1ELb1ELb1ELb0EEENS1_21CollectiveEpilogueFwdINS6_IJSA_SC_SB_EEES9_SE_SG_Li384ELb1ELb1ELb1ELb0EEENS1_36VarlenDynamicPersistentTileSchedulerILi192ELi128ELi384ELi128ELb1ELb1ELb1ELb1ELb1ELb1EEEEEEEEEvNT_6ParamsE)
        /*1804*/ 	.short	0x0210
        /*1806*/ 	.short	0x0af0


	//----- nvinfo : EIATTR_SW_WAR
	.align		4
.L_1621:
        /*1808*/ 	.byte	0x04, 0x36
        /*180a*/ 	.short	(.L_1623 - .L_1622)
.L_1622:
        /*180c*/ 	.word	0x00000008
.L_1623:


//--------------------- .nv.callgraph             --------------------------
	.section	.nv.callgraph,"",@"SHT_CUDA_CALLGRAPH"
	.align	4
	.sectionentsize	8
	.align		4
        /*0000*/ 	.word	0x00000000
	.align		4
        /*0004*/ 	.word	0xffffffff
	.align		4
        /*0008*/ 	.word	index@(_ZN7cutlass13device_kernelIN5flash11enable_sm90INS1_16FlashAttnFwdSm90INS1_25CollectiveMainloopFwdSm90ILi2EN4cute5tupleIJNS5_1CILi1EEES8_S8_EEENS6_IJNS7_ILi128EEENS7_ILi80EEENS7_ILi256EEEEEELi256ENS_6half_tEfNS_4arch4Sm90ELb0ELb0ELb1ELb0ELb1ELb0ELb0ELb1ELb1ELb1ELb1ELb0EEENS1_21CollectiveEpilogueFwdINS6_IJSA_SC_SB_EEES9_SE_SG_Li256ELb0ELb1ELb1ELb0EEENS1_19SingleTileSchedulerILb0ELb1ELb1ELi128EEEEEEEEEvNT_6ParamsE)
	.align		4
        /*000c*/ 	.word	index@(__assertfail)
	.align		4
        /*0010*/ 	.word	index@(_ZN7cutlass13device_kernelIN5flash11enable_sm90INS1_16FlashAttnFwdSm90INS1_25CollectiveMainloopFwdSm90ILi2EN4cute5tupleIJNS5_1CILi1EEES8_S8_EEENS6_IJNS7_ILi128EEENS7_ILi80EEENS7_ILi256EEEEEELi256ENS_6half_tEfNS_4arch4Sm90ELb0ELb0ELb1ELb1ELb1ELb0ELb0ELb1ELb1ELb1ELb1ELb0EEENS1_21CollectiveEpilogueFwdINS6_IJSA_SC_SB_EEES9_SE_SG_Li256ELb1ELb1ELb1ELb0EEENS1_36VarlenDynamicPersistentTileSchedulerILi128ELi80ELi256ELi128ELb1ELb1ELb1ELb0ELb1ELb1EEEEEEEEEvNT_6ParamsE)
	.align		4
        /*0014*/ 	.word	index@(__assertfail)
	.align		4
        /*0018*/ 	.word	index@(_ZN7cutlass13device_kernelIN5flash11enable_sm90INS1_16FlashAttnFwdSm90INS1_25CollectiveMainloopFwdSm90ILi2EN4cute5tupleIJNS5_1CILi1EEES8_S8_EEENS6_IJNS7_ILi128EEENS7_ILi80EEENS7_ILi256EEEEEELi256ENS_6half_tEfNS_4arch4Sm90ELb0ELb0ELb1ELb1ELb1ELb1ELb0ELb1ELb1ELb1ELb1ELb0EEENS1_21CollectiveEpilogueFwdINS6_IJSA_SC_SB_EEES9_SE_SG_Li256ELb1ELb1ELb1ELb0EEENS1_36VarlenDynamicPersistentTileSchedulerILi128ELi80ELi256ELi128ELb1ELb1ELb1ELb0ELb1ELb1EEEEEEEEEvNT_6ParamsE)
	.align		4
        /*001c*/ 	.word	index@(__assertfail)
	.align		4
        /*0020*/ 	.word	index@(_ZN7cutlass13device_kernelIN5flash11enable_sm90INS1_16FlashAttnFwdSm90INS1_25CollectiveMainloopFwdSm90ILi2EN4cute5tupleIJNS5_1CILi1EEES8_S8_EEENS6_IJNS7_ILi128EEENS7_ILi64EEENS7_ILi256EEEEEELi256ENS_6half_tEfNS_4arch4Sm90ELb0ELb1ELb1ELb0ELb1ELb0ELb0ELb1ELb1ELb1ELb1ELb0EEENS1_21CollectiveEpilogueFwdINS6_IJSA_SC_SB_EEES9_SE_SG_Li256ELb0ELb1ELb1ELb0EEENS1_19SingleTileSchedulerILb0ELb1ELb1ELi128EEEEEEEEEvNT_6ParamsE)
	.align		4
        /*0024*/ 	.word	index@(__assertfail)
	.align		4
        /*0028*/ 	.word	index@(_ZN7cutlass13device_kernelIN5flash11enable_sm90INS1_16FlashAttnFwdSm90INS1_25CollectiveMainloopFwdSm90ILi2EN4cute5tupleIJNS5_1CILi1EEES8_S8_EEENS6_IJNS7_ILi128EEENS7_ILi64EEENS7_ILi256EEEEEELi256ENS_6half_tEfNS_4arch4Sm90ELb0ELb1ELb1ELb1ELb1ELb0ELb0ELb1ELb1ELb1ELb1ELb0EEENS1_21CollectiveEpilogueFwdINS6_IJSA_SC_SB_EEES9_SE_SG_Li256ELb1ELb1ELb1ELb0EEENS1_36VarlenDynamicPersistentTileSchedulerILi128ELi64ELi256ELi128ELb1ELb1ELb1ELb1ELb0ELb1EEEEEEEEEvNT_6ParamsE)
	.align		4
        /*002c*/ 	.word	index@(__assertfail)
	.align		4
        /*0030*/ 	.word	index@(_ZN7cutlass13device_kernelIN5flash11enable_sm90INS1_16FlashAttnFwdSm90INS1_25CollectiveMainloopFwdSm90ILi2EN4cute5tupleIJNS5_1CILi1EEES8_S8_EEENS6_IJNS7_ILi128EEENS7_ILi64EEENS7_ILi256EEEEEELi256ENS_6half_tEfNS_4arch4Sm90ELb0ELb1ELb1ELb1ELb1ELb1ELb0ELb1ELb1ELb1ELb1ELb0EEENS1_21CollectiveEpilogueFwdINS6_IJSA_SC_SB_EEES9_SE_SG_Li256ELb1ELb1ELb1ELb0EEENS1_36VarlenDynamicPersistentTileSchedulerILi128ELi64ELi256ELi128ELb1ELb1ELb1ELb1ELb0ELb1EEEEEEEEEvNT_6ParamsE)
	.align		4
        /*0034*/ 	.word	index@(__assertfail)
	.align		4
        /*0038*/ 	.word	index@(_ZN7cutlass13device_kernelIN5flash11enable_sm90INS1_16FlashAttnFwdSm90INS1_25CollectiveMainloopFwdSm90ILi2EN4cute5tupleIJNS5_1CILi1EEES8_S8_EEENS6_IJNS7_ILi128EEENS7_ILi80EEENS7_ILi256EEEEEELi256ENS_6half_tEfNS_4arch4Sm90ELb1ELb0ELb1ELb0ELb1ELb0ELb0ELb1ELb1ELb1ELb1ELb0EEENS1_21CollectiveEpilogueFwdINS6_IJSA_SC_SB_EEES9_SE_SG_Li256ELb0ELb1ELb1ELb0EEENS1_19SingleTileSchedulerILb0ELb1ELb1ELi128EEEEEEEEEvNT_6ParamsE)
	.align		4
        /*003c*/ 	.word	index@(__assertfail)
	.align		4
        /*0040*/ 	.word	index@(_ZN7cutlass13device_kernelIN5flash11enable_sm90INS1_16FlashAttnFwdSm90INS1_25CollectiveMainloopFwdSm90ILi2EN4cute5tupleIJNS5_1CILi1EEES8_S8_EEENS6_IJNS7_ILi128EEENS7_ILi80EEENS7_ILi256EEEEEELi256ENS_6half_tEfNS_4arch4Sm90ELb1ELb0ELb1ELb1ELb1ELb0ELb0ELb1ELb1ELb1ELb1ELb0EEENS1_21CollectiveEpilogueFwdINS6_IJSA_SC_SB_EEES9_SE_SG_Li256ELb1ELb1ELb1ELb0EEENS1_36VarlenDynamicPersistentTileSchedulerILi128ELi80ELi256ELi128ELb1ELb1ELb1ELb1ELb1ELb1EEEEEEEEEvNT_6ParamsE)
	.align		4
        /*0044*/ 	.word	index@(__assertfail)
	.align		4
        /*0048*/ 	.word	index@(_ZN7cutlass13device_kernelIN5flash11enable_sm90INS1_16FlashAttnFwdSm90INS1_25CollectiveMainloopFwdSm90ILi2EN4cute5tupleIJNS5_1CILi1EEES8_S8_EEENS6_IJNS7_ILi128EEENS7_ILi80EEENS7_ILi256EEEEEELi256ENS_6half_tEfNS_4arch4Sm90ELb1ELb0ELb1ELb1ELb1ELb1ELb0ELb1ELb1ELb1ELb1ELb0EEENS1_21CollectiveEpilogueFwdINS6_IJSA_SC_SB_EEES9_SE_SG_Li256ELb1ELb1ELb1ELb0EEENS1_36VarlenDynamicPersistentTileSchedulerILi128ELi80ELi256ELi128ELb1ELb1ELb1ELb1ELb1ELb1EEEEEEEEEvNT_6ParamsE)
	.align		4
        /*004c*/ 	.word	index@(__assertfail)
	.align		4
        /*0050*/ 	.word	index@(_ZN7cutlass13device_kernelIN5flash11enable_sm90INS1_16FlashAttnFwdSm90INS1_25CollectiveMainloopFwdSm90ILi2EN4cute5tupleIJNS5_1CILi1EEES8_S8_EEENS6_IJNS7_ILi128EEENS7_ILi96EEENS7_ILi192EEEEEELi192ENS_6half_tEfNS_4arch4Sm90ELb0ELb0ELb1ELb0ELb1ELb0ELb0ELb1ELb1ELb1ELb1ELb0EEENS1_21CollectiveEpilogueFwdINS6_IJSA_SC_SB_EEES9_SE_SG_Li256ELb0ELb1ELb1ELb0EEENS1_19SingleTileSchedulerILb0ELb1ELb1ELi128EEEEEEEEEvNT_6ParamsE)
	.align		4
        /*0054*/ 	.word	index@(__assertfail)
	.align		4
        /*0058*/ 	.word	index@(_ZN7cutlass13device_kernelIN5flash11enable_sm90INS1_16FlashAttnFwdSm90INS1_25CollectiveMainloopFwdSm90ILi2EN4cute5tupleIJNS5_1CILi1EEES8_S8_EEENS6_IJNS7_ILi128EEENS7_ILi96EEENS7_ILi192EEEEEELi192ENS_6half_tEfNS_4arch4Sm90ELb0ELb0ELb1ELb1ELb1ELb0ELb0ELb1ELb1ELb1ELb1ELb0EEENS1_21CollectiveEpilogueFwdINS6_IJSA_SC_SB_EEES9_SE_SG_Li256ELb1ELb1ELb1ELb0EEENS1_36VarlenDynamicPersistentTileSchedulerILi128ELi96ELi256ELi128ELb1ELb1ELb1ELb0ELb1ELb1EEEEEEEEEvNT_6ParamsE)
	.align		4
        /*005c*/ 	.word	index@(__assertfail)
	.align		4
        /*0060*/ 	.word	index@(_ZN7cutlass13device_kernelIN5flash11enable_sm90INS1_16FlashAttnFwdSm90INS1_25CollectiveMainloopFwdSm90ILi2EN4cute5tupleIJNS5_1CILi1EEES8_S8_EEENS6_IJNS7_ILi128EEENS7_ILi96EEENS7_ILi192EEEEEELi192ENS_6half_tEfNS_4arch4Sm90ELb0ELb0ELb1ELb1ELb1ELb1ELb0ELb1ELb1ELb1ELb1ELb0EEENS1_21CollectiveEpilogueFwdINS6_IJSA_SC_SB_EEES9_SE_SG_Li256ELb1ELb1ELb1ELb0EEENS1_36VarlenDynamicPersistentTileSchedulerILi128ELi96ELi256ELi128ELb1ELb1ELb1ELb0ELb1ELb1EEEEEEEEEvNT_6ParamsE)
	.align		4
        /*0064*/ 	.word	index@(__assertfail)
	.align		4
        /*0068*/ 	.word	index@(_ZN7cutlass13device_kernelIN5flash11enable_sm90INS1_16FlashAttnFwdSm90INS1_25CollectiveMainloopFwdSm90ILi2EN4cute5tupleIJNS5_1CILi1EEES8_S8_EEENS6_IJNS7_ILi128EEENS7_ILi96EEENS7_ILi192EEEEEELi192ENS_6half_tEfNS_4arch4Sm90ELb0ELb1ELb1ELb0ELb1ELb0ELb0ELb1ELb1ELb1ELb1ELb0EEENS1_21CollectiveEpilogueFwdINS6_IJSA_SC_SB_EEES9_SE_SG_Li256ELb0ELb1ELb1ELb0EEENS1_19SingleTileSchedulerILb0ELb1ELb1ELi128EEEEEEEEEvNT_6ParamsE)
	.align		4
        /*006c*/ 	.word	index@(__assertfail)
	.align		4
        /*0070*/ 	.word	index@(_ZN7cutlass13device_kernelIN5flash11enable_sm90INS1_16FlashAttnFwdSm90INS1_25CollectiveMainloopFwdSm90ILi2EN4cute5tupleIJNS5_1CILi1EEES8_S8_EEENS6_IJNS7_ILi128EEENS7_ILi96EEENS7_ILi192EEEEEELi192ENS_6half_tEfNS_4arch4Sm90ELb0ELb1ELb1ELb1ELb1ELb0ELb0ELb1ELb1ELb1ELb1ELb0EEENS1_21CollectiveEpilogueFwdINS6_IJSA_SC_SB_EEES9_SE_SG_Li256ELb1ELb1ELb1ELb0EEENS1_36VarlenDynamicPersistentTileSchedulerILi128ELi96ELi256ELi128ELb1ELb1ELb1ELb1ELb0ELb1EEEEEEEEEvNT_6ParamsE)
	.align		4
        /*0074*/ 	.word	index@(__assertfail)
	.align		4
        /*0078*/ 	.word	index@(_ZN7cutlass13device_kernelIN5flash11enable_sm90INS1_16FlashAttnFwdSm90INS1_25CollectiveMainloopFwdSm90ILi2EN4cute5tupleIJNS5_1CILi1EEES8_S8_EEENS6_IJNS7_ILi128EEENS7_ILi96EEENS7_ILi192EEEEEELi192ENS_6half_tEfNS_4arch4Sm90ELb0ELb1ELb1ELb1ELb1ELb1ELb0ELb1ELb1ELb1ELb1ELb0EEENS1_21CollectiveEpilogueFwdINS6_IJSA_SC_SB_EEES9_SE_SG_Li256ELb1ELb1ELb1ELb0EEENS1_36VarlenDynamicPersistentTileSchedulerILi128ELi96ELi256ELi128ELb1ELb1ELb1ELb1ELb0ELb1EEEEEEEEEvNT_6ParamsE)
	.align		4
        /*007c*/ 	.word	index@(__assertfail)
	.align		4
        /*0080*/ 	.word	index@(_ZN7cutlass13device_kernelIN5flash11enable_sm90INS1_16FlashAttnFwdSm90INS1_25CollectiveMainloopFwdSm90ILi2EN4cute5tupleIJNS5_1CILi1EEES8_S8_EEENS6_IJNS7_ILi128EEENS7_ILi96EEENS7_ILi192EEEEEELi192ENS_6half_tEfNS_4arch4Sm90ELb1ELb0ELb1ELb0ELb1ELb0ELb0ELb1ELb1ELb1ELb1ELb0EEENS1_21CollectiveEpilogueFwdINS6_IJSA_SC_SB_EEES9_SE_SG_Li256ELb0ELb1ELb1ELb0EEENS1_19SingleTileSchedulerILb0ELb1ELb1ELi128EEEEEEEEEvNT_6ParamsE)
	.align		4
        /*0084*/ 	.word	index@(__assertfail)
	.align		4
        /*0088*/ 	.word	index@(_ZN7cutlass13device_kernelIN5flash11enable_sm90INS1_16FlashAttnFwdSm90INS1_25CollectiveMainloopFwdSm90ILi2EN4cute5tupleIJNS5_1CILi1EEES8_S8_EEENS6_IJNS7_ILi128EEENS7_ILi96EEENS7_ILi192EEEEEELi192ENS_6half_tEfNS_4arch4Sm90ELb1ELb0ELb1ELb1ELb1ELb0ELb0ELb1ELb1ELb1ELb1ELb0EEENS1_21CollectiveEpilogueFwdINS6_IJSA_SC_SB_EEES9_SE_SG_Li256ELb1ELb1ELb1ELb0EEENS1_36VarlenDynamicPersistentTileSchedulerILi128ELi96ELi256ELi128ELb1ELb1ELb1ELb1ELb1ELb1EEEEEEEEEvNT_6ParamsE)
	.align		4
        /*008c*/ 	.word	index@(__assertfail)
	.align		4
        /*0090*/ 	.word	index@(_ZN7cutlass13device_kernelIN5flash11enable_sm90INS1_16FlashAttnFwdSm90INS1_25CollectiveMainloopFwdSm90ILi2EN4cute5tupleIJNS5_1CILi1EEES8_S8_EEENS6_IJNS7_ILi128EEENS7_ILi96EEENS7_ILi192EEEEEELi192ENS_6half_tEfNS_4arch4Sm90ELb1ELb0ELb1ELb1ELb1ELb1ELb0ELb1ELb1ELb1ELb1ELb0EEENS1_21CollectiveEpilogueFwdINS6_IJSA_SC_SB_EEES9_SE_SG_Li256ELb1ELb1ELb1ELb0EEENS1_36VarlenDynamicPersistentTileSchedulerILi128ELi96ELi256ELi128ELb1ELb1ELb1ELb1ELb1ELb1EEEEEEEEEvNT_6ParamsE)
	.align		4
        /*0094*/ 	.word	index@(__assertfail)
	.align		4
        /*0098*/ 	.word	index@(_ZN7cutlass13device_kernelIN5flash11enable_sm90INS1_16FlashAttnFwdSm90INS1_25CollectiveMainloopFwdSm90ILi2EN4cute5tupleIJNS5_1CILi1EEES8_S8_EEENS6_IJNS7_ILi128EEESA_SA_EEELi128ENS_6half_tEfNS_4arch4Sm90ELb0ELb0ELb1ELb0ELb1ELb0ELb0ELb1ELb1ELb1ELb1ELb0EEENS1_21CollectiveEpilogueFwdISB_S9_SC_SE_Li256ELb0ELb1ELb1ELb0EEENS1_19SingleTileSchedulerILb0ELb1ELb1ELi128EEEEEEEEEvNT_6ParamsE)
	.align		4
        /*009c*/ 	.word	index@(__assertfail)
	.align		4
        /*00a0*/ 	.word	index@(_ZN7cutlass13device_kernelIN5flash11enable_sm90INS1_16FlashAttnFwdSm90INS1_25CollectiveMainloopFwdSm90ILi2EN4cute5tupleIJNS5_1CILi1EEES8_S8_EEENS6_IJNS7_ILi128EEESA_SA_EEELi128ENS_6half_tEfNS_4arch4Sm90ELb0ELb0ELb1ELb1ELb1ELb0ELb0ELb1ELb1ELb1ELb1ELb0EEENS1_21CollectiveEpilogueFwdISB_S9_SC_SE_Li256ELb1ELb1ELb1ELb0EEENS1_36VarlenDynamicPersistentTileSchedulerILi128ELi128ELi256ELi128ELb1ELb1ELb1ELb0ELb1ELb1EEEEEEEEEvNT_6ParamsE)
	.align		4
        /*00a4*/ 	.word	index@(__assertfail)
	.align		4
        /*00a8*/ 	.word	index@(_ZN7cutlass13device_kernelIN5flash11enable_sm90INS1_16FlashAttnFwdSm90INS1_25CollectiveMainloopFwdSm90ILi2EN4cute5tupleIJNS5_1CILi1EEES8_S8_EEENS6_IJNS7_ILi128EEESA_SA_EEELi128ENS_6half_tEfNS_4arch4Sm90ELb0ELb0ELb1ELb1ELb1ELb1ELb0ELb1ELb1ELb1ELb1ELb0EEENS1_21CollectiveEpilogueFwdISB_S9_SC_SE_Li256ELb1ELb1ELb1ELb0EEENS1_36VarlenDynamicPersistentTileSchedulerILi128ELi128ELi256ELi128ELb1ELb1ELb1ELb0ELb1ELb1EEEEEEEEEvNT_6ParamsE)
	.align		4
        /*00ac*/ 	.word	index@(__assertfail)
	.align		4
        /*00b0*/ 	.word	index@(_ZN7cutlass13device_kernelIN5flash11enable_sm90INS1_16FlashAttnFwdSm90INS1_25CollectiveMainloopFwdSm90ILi2EN4cute5tupleIJNS5_1CILi1EEES8_S8_EEENS6_IJNS7_ILi128EEESA_SA_EEELi128ENS_6half_tEfNS_4arch4Sm90ELb0ELb1ELb1ELb0ELb1ELb0ELb0ELb1ELb1ELb1ELb1ELb0EEENS1_21CollectiveEpilogueFwdISB_S9_SC_SE_Li256ELb0ELb1ELb1ELb0EEENS1_19SingleTileSchedulerILb0ELb1ELb1ELi128EEEEEEEEEvNT_6ParamsE)
	.align		4
        /*00b4*/ 	.word	index@(__assertfail)
	.align		4
        /*00b8*/ 	.word	index@(_ZN7cutlass13device_kernelIN5flash11enable_sm90INS1_16FlashAttnFwdSm90INS1_25CollectiveMainloopFwdSm90ILi2EN4cute5tupleIJNS5_1CILi1EEES8_S8_EEENS6_IJNS7_ILi128EEESA_SA_EEELi128ENS_6half_tEfNS_4arch4Sm90ELb0ELb1ELb1ELb1ELb1ELb0ELb0ELb1ELb1ELb1ELb1ELb0EEENS1_21CollectiveEpilogueFwdISB_S9_SC_SE_Li256ELb1ELb1ELb1ELb0EEENS1_36VarlenDynamicPersistentTileSchedulerILi128ELi128ELi256ELi128ELb1ELb1ELb1ELb1ELb0ELb1EEEEEEEEEvNT_6ParamsE)
	.align		4
        /*00bc*/ 	.word	index@(__assertfail)
	.align		4
        /*00c0*/ 	.word	index@(_ZN7cutlass13device_kernelIN5flash11enable_sm90INS1_16FlashAttnFwdSm90INS1_25CollectiveMainloopFwdSm90ILi2EN4cute5tupleIJNS5_1CILi1EEES8_S8_EEENS6_IJNS7_ILi128EEESA_SA_EEELi128ENS_6half_tEfNS_4arch4Sm90ELb0ELb1ELb1ELb1ELb1ELb1ELb0ELb1ELb1ELb1ELb1ELb0EEENS1_21CollectiveEpilogueFwdISB_S9_SC_SE_Li256ELb1ELb1ELb1ELb0EEENS1_36VarlenDynamicPersistentTileSchedulerILi128ELi128ELi256ELi128ELb1ELb1ELb1ELb1ELb0ELb1EEEEEEEEEvNT_6ParamsE)
	.align		4
        /*00c4*/ 	.word	index@(__assertfail)
	.align		4
        /*00c8*/ 	.word	index@(_ZN7cutlass13device_kernelIN5flash11enable_sm90INS1_16FlashAttnFwdSm90INS1_25CollectiveMainloopFwdSm90ILi2EN4cute5tupleIJNS5_1CILi1EEES8_S8_EEENS6_IJNS7_ILi128EEESA_SA_EEELi128ENS_6half_tEfNS_4arch4Sm90ELb1ELb0ELb1ELb0ELb1ELb0ELb0ELb1ELb1ELb1ELb1ELb0EEENS1_21CollectiveEpilogueFwdISB_S9_SC_SE_Li256ELb0ELb1ELb1ELb0EEENS1_19SingleTileSchedulerILb0ELb1ELb1ELi128EEEEEEEEEvNT_6ParamsE)
	.align		4
        /*00cc*/ 	.word	index@(__assertfail)
	.align		4
        /*00d0*/ 	.word	index@(_ZN7cutlass13device_kernelIN5flash11enable_sm90INS1_16FlashAttnFwdSm90INS1_25CollectiveMainloopFwdSm90ILi2EN4cute5tupleIJNS5_1CILi1EEES8_S8_EEENS6_IJNS7_ILi128EEESA_SA_EEELi128ENS_6half_tEfNS_4arch4Sm90ELb1ELb0ELb1ELb1ELb1ELb0ELb0ELb1ELb1ELb1ELb1ELb0EEENS1_21CollectiveEpilogueFwdISB_S9_SC_SE_Li256ELb1ELb1ELb1ELb0EEENS1_36VarlenDynamicPersistentTileSchedulerILi128ELi128ELi256ELi128ELb1ELb1ELb1ELb1ELb1ELb1EEEEEEEEEvNT_6ParamsE)
	.align		4
        /*00d4*/ 	.word	index@(__assertfail)
	.align		4
        /*00d8*/ 	.word	index@(_ZN7cutlass13device_kernelIN5flash11enable_sm90INS1_16FlashAttnFwdSm90INS1_25CollectiveMainloopFwdSm90ILi2EN4cute5tupleIJNS5_1CILi1EEES8_S8_EEENS6_IJNS7_ILi128EEESA_SA_EEELi128ENS_6half_tEfNS_4arch4Sm90ELb1ELb0ELb1ELb1ELb1ELb1ELb0ELb1ELb1ELb1ELb1ELb0EEENS1_21CollectiveEpilogueFwdISB_S9_SC_SE_Li256ELb1ELb1ELb1ELb0EEENS1_36VarlenDynamicPersistentTileSchedulerILi128ELi128ELi256ELi128ELb1ELb1ELb1ELb1ELb1ELb1EEEEEEEEEvNT_6ParamsE)
	.align		4
        /*00dc*/ 	.word	index@(__assertfail)
	.align		4
        /*00e0*/ 	.word	index@(_ZN7cutlass13device_kernelIN5flash11enable_sm90INS1_16FlashAttnFwdSm90INS1_25CollectiveMainloopFwdSm90ILi2EN4cute5tupleIJNS5_1CILi1EEES8_S8_EEENS6_IJNS7_ILi192EEENS7_ILi128EEENS7_ILi96EEEEEELi96ENS_6half_tEfNS_4arch4Sm90ELb0ELb0ELb1ELb0ELb1ELb0ELb0ELb0ELb1ELb1ELb1ELb0EEENS1_21CollectiveEpilogueFwdINS6_IJSA_SC_SB_EEES9_SE_SG_Li384ELb0ELb1ELb1ELb0EEENS1_19SingleTileSchedulerILb0ELb1ELb1ELi192EEEEEEEEEvNT_6ParamsE)
	.align		4
        /*00e4*/ 	.word	index@(__assertfail)
	.align		4
        /*00e8*/ 	.word	index@(_ZN7cutlass13device_kernelIN5flash11enable_sm90INS1_16FlashAttnFwdSm90INS1_25CollectiveMainloopFwdSm90ILi2EN4cute5tupleIJNS5_1CILi1EEES8_S8_EEENS6_IJNS7_ILi192EEENS7_ILi128EEENS7_ILi96EEEEEELi96ENS_6half_tEfNS_4arch4Sm90ELb0ELb0ELb1ELb1ELb1ELb0ELb0ELb0ELb1ELb1ELb1ELb0EEENS1_21CollectiveEpilogueFwdINS6_IJSA_SC_SB_EEES9_SE_SG_Li384ELb1ELb1ELb1ELb0EEENS1_36VarlenDynamicPersistentTileSchedulerILi192ELi128ELi384ELi128ELb1ELb1ELb1ELb0ELb1ELb1EEEEEEEEEvNT_6ParamsE)
	.align		4
        /*00ec*/ 	.word	index@(__assertfail)
	.align		4
        /*00f0*/ 	.word	index@(_ZN7cutlass13device_kernelIN5flash11enable_sm90INS1_16FlashAttnFwdSm90INS1_25CollectiveMainloopFwdSm90ILi2EN4cute5tupleIJNS5_1CILi1EEES8_S8_EEENS6_IJNS7_ILi192EEENS7_ILi128EEENS7_ILi96EEEEEELi96ENS_6half_tEfNS_4arch4Sm90ELb0ELb0ELb1ELb1ELb1ELb1ELb0ELb0ELb1ELb1ELb1ELb0EEENS1_21CollectiveEpilogueFwdINS6_IJSA_SC_SB_EEES9_SE_SG_Li384ELb1ELb1ELb1ELb0EEENS1_36VarlenDynamicPersistentTileSchedulerILi192ELi128ELi384ELi128ELb1ELb1ELb1ELb0ELb1ELb1EEEEEEEEEvNT_6ParamsE)
	.align		4
        /*00f4*/ 	.word	index@(__assertfail)
	.align		4
        /*00f8*/ 	.word	index@(_ZN7cutlass13device_kernelIN5flash11enable_sm90INS1_16FlashAttnFwdSm90INS1_25CollectiveMainloopFwdSm90ILi2EN4cute5tupleIJNS5_1CILi1EEES8_S8_EEENS6_IJNS7_ILi192EEENS7_ILi128EEENS7_ILi96EEEEEELi96ENS_6half_tEfNS_4arch4Sm90ELb0ELb1ELb1ELb0ELb1ELb0ELb0ELb0ELb1ELb1ELb1ELb0EEENS1_21CollectiveEpilogueFwdINS6_IJSA_SC_SB_EEES9_SE_SG_Li384ELb0ELb1ELb1ELb0EEENS1_19SingleTileSchedulerILb0ELb1ELb1ELi192EEEEEEEEEvNT_6ParamsE)
	.align		4
        /*00fc*/ 	.word	index@(__assertfail)
	.align		4
        /*0100*/ 	.word	index@(_ZN7cutlass13device_kernelIN5flash11enable_sm90INS1_16FlashAttnFwdSm90INS1_25CollectiveMainloopFwdSm90ILi2EN4cute5tupleIJNS5_1CILi1EEES8_S8_EEENS6_IJNS7_ILi192EEENS7_ILi128EEENS7_ILi96EEEEEELi96ENS_6half_tEfNS_4arch4Sm90ELb0ELb1ELb1ELb1ELb1ELb0ELb0ELb0ELb1ELb1ELb1ELb0EEENS1_21CollectiveEpilogueFwdINS6_IJSA_SC_SB_EEES9_SE_SG_Li384ELb1ELb1ELb1ELb0EEENS1_36VarlenDynamicPersistentTileSchedulerILi192ELi128ELi384ELi128ELb1ELb1ELb1ELb1ELb0ELb1EEEEEEEEEvNT_6ParamsE)
	.align		4
        /*0104*/ 	.word	index@(__assertfail)
	.align		4
        /*0108*/ 	.word	index@(_ZN7cutlass13device_kernelIN5flash11enable_sm90INS1_16FlashAttnFwdSm90INS1_25CollectiveMainloopFwdSm90ILi2EN4cute5tupleIJNS5_1CILi1EEES8_S8_EEENS6_IJNS7_ILi192EEENS7_ILi128EEENS7_ILi96EEEEEELi96ENS_6half_tEfNS_4arch4Sm90ELb0ELb1ELb1ELb1ELb1ELb1ELb0ELb0ELb1ELb1ELb1ELb0EEENS1_21CollectiveEpilogueFwdINS6_IJSA_SC_SB_EEES9_SE_SG_Li384ELb1ELb1ELb1ELb0EEENS1_36VarlenDynamicPersistentTileSchedulerILi192ELi128ELi384ELi128ELb1ELb1ELb1ELb1ELb0ELb1EEEEEEEEEvNT_6ParamsE)
	.align		4
        /*010c*/ 	.word	index@(__assertfail)
	.align		4
        /*0110*/ 	.word	index@(_ZN7cutlass13device_kernelIN5flash11enable_sm90INS1_16FlashAttnFwdSm90INS1_25CollectiveMainloopFwdSm90ILi2EN4cute5tupleIJNS5_1CILi1EEES8_S8_EEENS6_IJNS7_ILi192EEENS7_ILi128EEENS7_ILi96EEEEEELi96ENS_6half_tEfNS_4arch4Sm90ELb1ELb0ELb1ELb0ELb1ELb0ELb0ELb0ELb1ELb1ELb1ELb0EEENS1_21CollectiveEpilogueFwdINS6_IJSA_SC_SB_EEES9_SE_SG_Li384ELb0ELb1ELb1ELb0EEENS1_19SingleTileSchedulerILb0ELb1ELb1ELi192EEEEEEEEEvNT_6ParamsE)
	.align		4
        /*0114*/ 	.word	index@(__assertfail)
	.align		4
        /*0118*/ 	.word	index@(_ZN7cutlass13device_kernelIN5flash11enable_sm90INS1_16FlashAttnFwdSm90INS1_25CollectiveMainloopFwdSm90ILi2EN4cute5tupleIJNS5_1CILi1EEES8_S8_EEENS6_IJNS7_ILi192EEENS7_ILi128EEENS7_ILi96EEEEEELi96ENS_6half_tEfNS_4arch4Sm90ELb1ELb0ELb1ELb1ELb1ELb0ELb0ELb0ELb1ELb1ELb1ELb0EEENS1_21CollectiveEpilogueFwdINS6_IJSA_SC_SB_EEES9_SE_SG_Li384ELb1ELb1ELb1ELb0EEENS1_36VarlenDynamicPersistentTileSchedulerILi192ELi128ELi384ELi128ELb1ELb1ELb1ELb1ELb1ELb1EEEEEEEEEvNT_6ParamsE)
	.align		4
        /*011c*/ 	.word	index@(__assertfail)
	.align		4
        /*0120*/ 	.word	index@(_ZN7cutlass13device_kernelIN5flash11enable_sm90INS1_16FlashAttnFwdSm90INS1_25CollectiveMainloopFwdSm90ILi2EN4cute5tupleIJNS5_1CILi1EEES8_S8_EEENS6_IJNS7_ILi192EEENS7_ILi128EEENS7_ILi96EEEEEELi96ENS_6half_tEfNS_4arch4Sm90ELb1ELb0ELb1ELb1ELb1ELb1ELb0ELb0ELb1ELb1ELb1ELb0EEENS1_21CollectiveEpilogueFwdINS6_IJSA_SC_SB_EEES9_SE_SG_Li384ELb1ELb1ELb1ELb0EEENS1_36VarlenDynamicPersistentTileSchedulerILi192ELi128ELi384ELi128ELb1ELb1ELb1ELb1ELb1ELb1EEEEEEEEEvNT_6ParamsE)
	.align		4
        /*0124*/ 	.word	index@(__assertfail)
	.align		4
        /*0128*/ 	.word	index@(_ZN7cutlass13device_kernelIN5flash11enable_sm90INS1_16FlashAttnFwdSm90INS1_25CollectiveMainloopFwdSm90ILi2EN4cute5tupleIJNS5_1CILi1EEES8_S8_EEENS6_IJNS7_ILi192EEENS7_ILi128EEENS7_ILi64EEEEEELi64ENS_6half_tEfNS_4arch4Sm90ELb0ELb0ELb1ELb0ELb1ELb0ELb0ELb1ELb1ELb1ELb1ELb0EEENS1_21CollectiveEpilogueFwdINS6_IJSA_SC_SB_EEES9_SE_SG_Li384ELb0ELb1ELb1ELb0EEENS1_19SingleTileSchedulerILb0ELb1ELb1ELi192EEEEEEEEEvNT_6ParamsE)
	.align		4
        /*012c*/ 	.word	index@(__assertfail)
	.align		4
        /*0130*/ 	.word	index@(_ZN7cutlass13device_kernelIN5flash11enable_sm90INS1_16FlashAttnFwdSm90INS1_25CollectiveMainloopFwdSm90ILi2EN4cute5tupleIJNS5_1CILi1EEES8_S8_EEENS6_IJNS7_ILi192EEENS7_ILi128EEENS7_ILi64EEEEEELi64ENS_6half_tEfNS_4arch4Sm90ELb0ELb0ELb1ELb1ELb1ELb0ELb0ELb1ELb1ELb1ELb1ELb0EEENS1_21CollectiveEpilogueFwdINS6_IJSA_SC_SB_EEES9_SE_SG_Li384ELb1ELb1ELb1ELb0EEENS1_36VarlenDynamicPersistentTileSchedulerILi192ELi128ELi384ELi128ELb1ELb1ELb1ELb0ELb1ELb1EEEEEEEEEvNT_6ParamsE)
	.align		4
        /*0134*/ 	.word	index@(__assertfail)
	.align		4
        /*0138*/ 	.word	index@(_ZN7cutlass13device_kernelIN5flash11enable_sm90INS1_16FlashAttnFwdSm90INS1_25CollectiveMainloopFwdSm90ILi2EN4cute5tupleIJNS5_1CILi1EEES8_S8_EEENS6_IJNS7_ILi192EEENS7_ILi128EEENS7_ILi64EEEEEELi64ENS_6half_tEfNS_4arch4Sm90ELb0ELb0ELb1ELb1ELb1ELb1ELb0ELb1ELb1ELb1ELb1ELb0EEENS1_21CollectiveEpilogueFwdINS6_IJSA_SC_SB_EEES9_SE_SG_Li384ELb1ELb1ELb1ELb0EEENS1_36VarlenDynamicPersistentTileSchedulerILi192ELi128ELi384ELi128ELb1ELb1ELb1ELb0ELb1ELb1EEEEEEEEEvNT_6ParamsE)
	.align		4
        /*013c*/ 	.word	index@(__assertfail)
	.align		4
        /*0140*/ 	.word	index@(_ZN7cutlass13device_kernelIN5flash11enable_sm90INS1_16FlashAttnFwdSm90INS1_25CollectiveMainloopFwdSm90ILi2EN4cute5tupleIJNS5_1CILi1EEES8_S8_EEENS6_IJNS7_ILi192EEENS7_ILi128EEENS7_ILi64EEEEEELi64ENS_6half_tEfNS_4arch4Sm90ELb0ELb1ELb1ELb0ELb1ELb0ELb0ELb1ELb1ELb1ELb1ELb0EEENS1_21CollectiveEpilogueFwdINS6_IJSA_SC_SB_EEES9_SE_SG_Li384ELb0ELb1ELb1ELb0EEENS1_19SingleTileSchedulerILb0ELb1ELb1ELi192EEEEEEEEEvNT_6ParamsE)
	.align		4
        /*0144*/ 	.word	index@(__assertfail)
	.align		4
        /*0148*/ 	.word	index@(_ZN7cutlass13device_kernelIN5flash11enable_sm90INS1_16FlashAttnFwdSm90INS1_25CollectiveMainloopFwdSm90ILi2EN4cute5tupleIJNS5_1CILi1EEES8_S8_EEENS6_IJNS7_ILi192EEENS7_ILi128EEENS7_ILi64EEEEEELi64ENS_6half_tEfNS_4arch4Sm90ELb0ELb1ELb1ELb1ELb1ELb0ELb0ELb1ELb1ELb1ELb1ELb0EEENS1_21CollectiveEpilogueFwdINS6_IJSA_SC_SB_EEES9_SE_SG_Li384ELb1ELb1ELb1ELb0EEENS1_36VarlenDynamicPersistentTileSchedulerILi192ELi128ELi384ELi128ELb1ELb1ELb1ELb1ELb0ELb1EEEEEEEEEvNT_6ParamsE)
	.align		4
        /*014c*/ 	.word	index@(__assertfail)
	.align		4
        /*0150*/ 	.word	index@(_ZN7cutlass13device_kernelIN5flash11enable_sm90INS1_16FlashAttnFwdSm90INS1_25CollectiveMainloopFwdSm90ILi2EN4cute5tupleIJNS5_1CILi1EEES8_S8_EEENS6_IJNS7_ILi192EEENS7_ILi128EEENS7_ILi64EEEEEELi64ENS_6half_tEfNS_4arch4Sm90ELb0ELb1ELb1ELb1ELb1ELb1ELb0ELb1ELb1ELb1ELb1ELb0EEENS1_21CollectiveEpilogueFwdINS6_IJSA_SC_SB_EEES9_SE_SG_Li384ELb1ELb1ELb1ELb0EEENS1_36VarlenDynamicPersistentTileSchedulerILi192ELi128ELi384ELi128ELb1ELb1ELb1ELb1ELb0ELb1EEEEEEEEEvNT_6ParamsE)
	.align		4
        /*0154*/ 	.word	index@(__assertfail)
	.align		4
        /*0158*/ 	.word	index@(_ZN7cutlass13device_kernelIN5flash11enable_sm90INS1_16FlashAttnFwdSm90INS1_25CollectiveMainloopFwdSm90ILi2EN4cute5tupleIJNS5_1CILi1EEES8_S8_EEENS6_IJNS7_ILi192EEENS7_ILi128EEENS7_ILi64EEEEEELi64ENS_6half_tEfNS_4arch4Sm90ELb1ELb0ELb1ELb0ELb1ELb0ELb0ELb1ELb1ELb1ELb1ELb0EEENS1_21CollectiveEpilogueFwdINS6_IJSA_SC_SB_EEES9_SE_SG_Li384ELb0ELb1ELb1ELb0EEENS1_19SingleTileSchedulerILb0ELb1ELb1ELi192EEEEEEEEEvNT_6ParamsE)
	.align		4
        /*015c*/ 	.word	index@(__assertfail)
	.align		4
        /*0160*/ 	.word	index@(_ZN7cutlass13device_kernelIN5flash11enable_sm90INS1_16FlashAttnFwdSm90INS1_25CollectiveMainloopFwdSm90ILi2EN4cute5tupleIJNS5_1CILi1EEES8_S8_EEENS6_IJNS7_ILi192EEENS7_ILi128EEENS7_ILi64EEEEEELi64ENS_6half_tEfNS_4arch4Sm90ELb1ELb0ELb1ELb1ELb1ELb0ELb0ELb1ELb1ELb1ELb1ELb0EEENS1_21CollectiveEpilogueFwdINS6_IJSA_SC_SB_EEES9_SE_SG_Li384ELb1ELb1ELb1ELb0EEENS1_36VarlenDynamicPersistentTileSchedulerILi192ELi128ELi384ELi128ELb1ELb1ELb1ELb1ELb1ELb1EEEEEEEEEvNT_6ParamsE)
	.align		4
        /*0164*/ 	.word	index@(__assertfail)
	.align		4
        /*0168*/ 	.word	index@(_ZN7cutlass13device_kernelIN5flash11enable_sm90INS1_16FlashAttnFwdSm90INS1_25CollectiveMainloopFwdSm90ILi2EN4cute5tupleIJNS5_1CILi1EEES8_S8_EEENS6_IJNS7_ILi192EEENS7_ILi128EEENS7_ILi64EEEEEELi64ENS_6half_tEfNS_4arch4Sm90ELb1ELb0ELb1ELb1ELb1ELb1ELb0ELb1ELb1ELb1ELb1ELb0EEENS1_21CollectiveEpilogueFwdINS6_IJSA_SC_SB_EEES9_SE_SG_Li384ELb1ELb1ELb1ELb0EEENS1_36VarlenDynamicPersistentTileSchedulerILi192ELi128ELi384ELi128ELb1ELb1ELb1ELb1ELb1ELb1EEEEEEEEEvNT_6ParamsE)
	.align		4
        /*016c*/ 	.word	index@(__assertfail)
	.align		4
        /*0170*/ 	.word	0x00000000
	.align		4
        /*0174*/ 	.word	0xfffffffe
	.align		4
        /*0178*/ 	.word	0x00000000
	.align		4
        /*017c*/ 	.word	0xfffffffd
	.align		4
        /*0180*/ 	.word	0x00000000
	.align		4
        /*0184*/ 	.word	0xfffffffc


//--------------------- .nv.constant4             --------------------------
	.section	.nv.constant4,"a",@progbits
	.align	8
	.align		8
.nv.constant4:
        /*0000*/ 	.dword	__assertfail
	.align		8
        /*0008*/ 	.dword	__unnamed_1
	.align		8
        /*0010*/ 	.dword	__unnamed_2
	.align		8
        /*0018*/ 	.dword	__unnamed_3
	.align		8
        /*0020*/ 	.dword	__unnamed_4
	.align		8
        /*0028*/ 	.dword	__unnamed_5
	.align		8
        /*0030*/ 	.dword	__unnamed_6
	.align		8
        /*0038*/ 	.dword	__unnamed_7
	.align		8
        /*0040*/ 	.dword	__unnamed_8
	.align		8
        /*0048*/ 	.dword	__unnamed_9
	.align		8
        /*0050*/ 	.dword	__unnamed_10
	.align		8
        /*0058*/ 	.dword	__unnamed_11
	.align		8
        /*0060*/ 	.dword	__unnamed_12
	.align		8
        /*0068*/ 	.dword	__unnamed_13
	.align		8
        /*0070*/ 	.dword	__unnamed_14
	.align		8
        /*0078*/ 	.dword	__unnamed_15
	.align		8
        /*0080*/ 	.dword	__unnamed_16
	.align		8
        /*0088*/ 	.dword	__unnamed_17
	.align		8
        /*0090*/ 	.dword	__unnamed_18
	.align		8
        /*0098*/ 	.dword	__unnamed_19
	.align		8
        /*00a0*/ 	.dword	__unnamed_20
	.align		8
        /*00a8*/ 	.dword	__unnamed_21
	.align		8
        /*00b0*/ 	.dword	__unnamed_22
	.align		8
        /*00b8*/ 	.dword	__unnamed_23
	.align		8
        /*00c0*/ 	.dword	__unnamed_24
	.align		8
        /*00c8*/ 	.dword	__unnamed_25
	.align		8
        /*00d0*/ 	.dword	__unnamed_26
	.align		8
        /*00d8*/ 	.dword	__unnamed_27
	.align		8
        /*00e0*/ 	.dword	_ZN86_INTERNAL_b72b0b08_50_flash_fwd_hdimall_fp16_paged_split_softcap_sm90_cu_d53ad458_39564cuda3std3__45__cpo5beginE
	.align		8
        /*00e8*/ 	.dword	_ZN86_INTERNAL_b72b0b08_50_flash_fwd_hdimall_fp16_paged_split_softcap_sm90_cu_d53ad458_39564cuda3std3__45__cpo3endE
	.align		8
        /*00f0*/ 	.dword	_ZN86_INTERNAL_b72b0b08_50_flash_fwd_hdimall_fp16_paged_split_softcap_sm90_cu_d53ad458_39564cuda3std3__45__cpo6cbeginE
	.align		8
        /*00f8*/ 	.dword	_ZN86_INTERNAL_b72b0b08_50_flash_fwd_hdimall_fp16_paged_split_softcap_sm90_cu_d53ad458_39564cuda3std3__45__cpo4cendE
	.align		8
        /*0100*/ 	.dword	_ZN86_INTERNAL_b72b0b08_50_flash_fwd_hdimall_fp16_paged_split_softcap_sm90_cu_d53ad458_39564cuda3std3__488_GLOBAL__N__b72b0b08_50_flash_fwd_hdimall_fp16_paged_split_softcap_sm90_cu_d53ad458_39566ignoreE
	.align		8
        /*0108*/ 	.dword	_ZN86_INTERNAL_b72b0b08_50_flash_fwd_hdimall_fp16_paged_split_softcap_sm90_cu_d53ad458_39564cuda3std3__419piecewise_constructE
	.align		8
        /*0110*/ 	.dword	_ZN86_INTERNAL_b72b0b08_50_flash_fwd_hdimall_fp16_paged_split_softcap_sm90_cu_d53ad458_39564cuda3std3__48in_placeE
	.align		8
        /*0118*/ 	.dword	_ZN86_INTERNAL_b72b0b08_50_flash_fwd_hdimall_fp16_paged_split_softcap_sm90_cu_d53ad458_39564cuda3std6ranges3__45__cpo4swapE
	.align		8
        /*0120*/ 	.dword	_ZN86_INTERNAL_b72b0b08_50_flash_fwd_hdimall_fp16_paged_split_softcap_sm90_cu_d53ad458_39564cuda3std6ranges3__45__cpo9iter_moveE
	.align		8
        /*0128*/ 	.dword	_ZN86_INTERNAL_b72b0b08_50_flash_fwd_hdimall_fp16_paged_split_softcap_sm90_cu_d53ad458_39564cute7productE
	.align		8
        /*0130*/ 	.dword	_ZN86_INTERNAL_b72b0b08_50_flash_fwd_hdimall_fp16_paged_split_softcap_sm90_cu_d53ad458_39564cute1_E
	.align		8
        /*0138*/ 	.dword	$str$23
	.align		8
        /*0140*/ 	.dword	$str$24


//--------------------- .text._ZN7cutlass13device_kernelIN5flash11enable_sm90INS1_16FlashAttnFwdSm90INS1_25CollectiveMainloopFwdSm90ILi2EN4cute5tupleIJNS5_1CILi1EEES8_S8_EEENS6_IJNS7_ILi128EEENS7_ILi80EEENS7_ILi256EEEEEELi256ENS_6half_tEfNS_4arch4Sm90ELb0ELb0ELb1ELb0ELb1ELb0ELb0ELb1ELb1ELb1ELb1ELb0EEENS1_21CollectiveEpilogueFwdINS6_IJSA_SC_SB_EEES9_SE_SG_Li256ELb0ELb1ELb1ELb0EEENS1_19SingleTileSchedulerILb0ELb1ELb1ELi128EEEEEEEEEvNT_6ParamsE --------------------------
	.section	.text._ZN7cutlass13device_kernelIN5flash11enable_sm90INS1_16FlashAttnFwdSm90INS1_25CollectiveMainloopFwdSm90ILi2EN4cute5tupleIJNS5_1CILi1EEES8_S8_EEENS6_IJNS7_ILi128EEENS7_ILi80EEENS7_ILi256EEEEEELi256ENS_6half_tEfNS_4arch4Sm90ELb0ELb0ELb1ELb0ELb1ELb0ELb0ELb1ELb1ELb1ELb1ELb0EEENS1_21CollectiveEpilogueFwdINS6_IJSA_SC_SB_EEES9_SE_SG_Li256ELb0ELb1ELb1ELb0EEENS1_19SingleTileSchedulerILb0ELb1ELb1ELi128EEEEEEEEEvNT_6ParamsE,"ax",@progbits
	.align	128
.text._ZN7cutlass13device_kernelIN5flash11enable_sm90INS1_16FlashAttnFwdSm90INS1_25CollectiveMainloopFwdSm90ILi2EN4cute5tupleIJNS5_1CILi1EEES8_S8_EEENS6_IJNS7_ILi128EEENS7_ILi80EEENS7_ILi256EEEEEELi256ENS_6half_tEfNS_4arch4Sm90ELb0ELb0ELb1ELb0ELb1ELb0ELb0ELb1ELb1ELb1ELb1ELb0EEENS1_21CollectiveEpilogueFwdINS6_IJSA_SC_SB_EEES9_SE_SG_Li256ELb0ELb1ELb1ELb0EEENS1_19SingleTileSchedulerILb0ELb1ELb1ELi128EEEEEEEEEvNT_6ParamsE:
        .type           _ZN7cutlass13device_kernelIN5flash11enable_sm90INS1_16FlashAttnFwdSm90INS1_25CollectiveMainloopFwdSm90ILi2EN4cute5tupleIJNS5_1CILi1EEES8_S8_EEENS6_IJNS7_ILi128EEENS7_ILi80EEENS7_ILi256EEEEEELi256ENS_6half_tEfNS_4arch4Sm90ELb0ELb0ELb1ELb0ELb1ELb0ELb0ELb1ELb1ELb1ELb1ELb0EEENS1_21CollectiveEpilogueFwdINS6_IJSA_SC_SB_EEES9_SE_SG_Li256ELb0ELb1ELb1ELb0EEENS1_19SingleTileSchedulerILb0ELb1ELb1ELi128EEEEEEEEEvNT_6ParamsE,@function
        .size           _ZN7cutlass13device_kernelIN5flash11enable_sm90INS1_16FlashAttnFwdSm90INS1_25CollectiveMainloopFwdSm90ILi2EN4cute5tupleIJNS5_1CILi1EEES8_S8_EEENS6_IJNS7_ILi128EEENS7_ILi80EEENS7_ILi256EEEEEELi256ENS_6half_tEfNS_4arch4Sm90ELb0ELb0ELb1ELb0ELb1ELb0ELb0ELb1ELb1ELb1ELb1ELb0EEENS1_21CollectiveEpilogueFwdINS6_IJSA_SC_SB_EEES9_SE_SG_Li256ELb0ELb1ELb1ELb0EEENS1_19SingleTileSchedulerILb0ELb1ELb1ELi128EEEEEEEEEvNT_6ParamsE,(.L_x_15970 - _ZN7cutlass13device_kernelIN5flash11enable_sm90INS1_16FlashAttnFwdSm90INS1_25CollectiveMainloopFwdSm90ILi2EN4cute5tupleIJNS5_1CILi1EEES8_S8_EEENS6_IJNS7_ILi128EEENS7_ILi80EEENS7_ILi256EEEEEELi256ENS_6half_tEfNS_4arch4Sm90ELb0ELb0ELb1ELb0ELb1ELb0ELb0ELb1ELb1ELb1ELb1ELb0EEENS1_21CollectiveEpilogueFwdINS6_IJSA_SC_SB_EEES9_SE_SG_Li256ELb0ELb1ELb1ELb0EEENS1_19SingleTileSchedulerILb0ELb1ELb1ELi128EEEEEEEEEvNT_6ParamsE)
        .other          _ZN7cutlass13device_kernelIN5flash11enable_sm90INS1_16FlashAttnFwdSm90INS1_25CollectiveMainloopFwdSm90ILi2EN4cute5tupleIJNS5_1CILi1EEES8_S8_EEENS6_IJNS7_ILi128EEENS7_ILi80EEENS7_ILi256EEEEEELi256ENS_6half_tEfNS_4arch4Sm90ELb0ELb0ELb1ELb0ELb1ELb0ELb0ELb1ELb1ELb1ELb1ELb0EEENS1_21CollectiveEpilogueFwdINS6_IJSA_SC_SB_EEES9_SE_SG_Li256ELb0ELb1ELb1ELb0EEENS1_19SingleTileSchedulerILb0ELb1ELb1ELi128EEEEEEEEEvNT_6ParamsE,@"STO_CUDA_ENTRY STV_DEFAULT"
_ZN7cutlass13device_kernelIN5flash11enable_sm90INS1_16FlashAttnFwdSm90INS1_25CollectiveMainloopFwdSm90ILi2EN4cute5tupleIJNS5_1CILi1EEES8_S8_EEENS6_IJNS7_ILi128EEENS7_ILi80EEENS7_ILi256EEEEEELi256ENS_6half_tEfNS_4arch4Sm90ELb0ELb0ELb1ELb0ELb1ELb0ELb0ELb1ELb1ELb1ELb1ELb0EEENS1_21CollectiveEpilogueFwdINS6_IJSA_SC_SB_EEES9_SE_SG_Li256ELb0ELb1ELb1ELb0EEENS1_19SingleTileSchedulerILb0ELb1ELb1ELi128EEEEEEEEEvNT_6ParamsE:
[----:B------:R-:W0:Y:S02]  /*0000*/  LDC R1, c[0x0][0x28] ;  /* 0x00000a00ff017b82 */ /* 0x000e240000000800 */
[----:B0-----:R-:W-:Y:S01]  /*0010*/  VIADD R1, R1, 0xfffffff8 ;  /* 0xfffffff801017836 */ /* 0x001fe20000000000 */
[----:B------:R-:W0:Y:S01]  /*0020*/  S2R R25, SR_TID.X ;  /* 0x0000000000197919 */ /* 0x000e220000002100 */
[----:B------:R-:W-:Y:S01]  /*0030*/  ELECT P0, URZ, PT ;  /* 0x00000000003f782f */ /* 0x000fe20003800000 */
[----:B------:R-:W-:Y:S01]  /*0040*/  UMOV UR4, 0x80 ;  /* 0x0000008000047882 */ /* 0x000fe20000000000 */
[----:B------:R-:W-:Y:S01]  /*0050*/  UMOV UR7, 0x100 ;  /* 0x0000010000077882 */ /* 0x000fe20000000000 */
[----:B0-----:R-:W-:-:S05]  /*0060*/  SHF.R.U32.HI R0, RZ, 0x5, R25 ;  /* 0x00000005ff007819 */ /* 0x001fca0000011619 */
[----:B------:R-:W0:Y:S02]  /*0070*/  SHFL.IDX PT, R2, R0, RZ, 0x1f ;  /* 0x00001fff00027589 */ /* 0x000e2400000e0000 */
[C---:B0-----:R-:W-:Y:S02]  /*0080*/  ISETP.NE.OR P0, PT, R2.reuse, RZ, !P0 ;  /* 0x000000ff0200720c */ /* 0x041fe40004705670 */
[----:B------:R-:W-:Y:S02]  /*0090*/  ISETP.NE.AND P1, PT, R2, RZ, PT ;  /* 0x000000ff0200720c */ /* 0x000fe40003f25270 */
[----:B------:R-:W-:-:S06]  /*00a0*/  SHF.R.U32.HI R2, RZ, 0x7, R25 ;  /* 0x00000007ff027819 */ /* 0x000fcc0000011619 */
[----:B------:R-:W0:Y:S03]  /*00b0*/  SHFL.IDX PT, R2, R2, RZ, 0x1f ;  /* 0x00001fff02027589 */ /* 0x000e2600000e0000 */
[----:B------:R-:W-:Y:S01]  /*00c0*/  VOTEU.ALL UP0, P0 ;  /* 0x00000000003f7886 */ /* 0x000fe20000000000 */
[----:B------:R-:W-:-:S04]  /*00d0*/  VOTEU.ALL UP1, P0 ;  /* 0x00000000003f7886 */ /* 0x000fc80000020000 */
[----:B------:R-:W1:Y:S01]  /*00e0*/  @!UP0 S2UR UR8, SR_CgaCtaId ;  /* 0x00000000000889c3 */ /* 0x000e620000008800 */
[----:B------:R-:W-:Y:S01]  /*00f0*/  @!UP0 UMOV UR6, 0x400 ;  /* 0x0000040000068882 */ /* 0x000fe20000000000 */
[----:B------:R-:W-:-:S04]  /*0100*/  @!UP0 UIADD3 UR4, -UR4, 0x100000, URZ ;  /* 0x0010000004048890 */ /* 0x000fc8000fffe13f */
[----:B------:R-:W-:Y:S02]  /*0110*/  @!UP0 USHF.L.U32 UR5, UR4, 0xb, URZ ;  /* 0x0000000b04058899 */ /* 0x000fe4000800063f */
[----:B------:R-:W-:Y:S02]  /*0120*/  @!UP0 USHF.L.U32 UR4, UR4, 0x1, URZ ;  /* 0x0000000104048899 */ /* 0x000fe4000800063f */
[----:B-1----:R-:W-:Y:S02]  /*0130*/  @!UP0 ULEA UR8, UR8, UR6, 0x18 ;  /* 0x0000000608088291 */ /* 0x002fe4000f8ec03f */
[----:B------:R-:W-:-:S04]  /*0140*/  @!UP0 UIADD3 UR6, -UR7, 0x100000, URZ ;  /* 0x0010000007068890 */ /* 0x000fc8000fffe13f */
[----:B------:R-:W-:Y:S02]  /*0150*/  @!UP0 USHF.L.U32 UR7, UR6, 0xb, URZ ;  /* 0x0000000b06078899 */ /* 0x000fe4000800063f */
[----:B------:R-:W-:Y:S01]  /*0160*/  @!UP0 USHF.L.U32 UR6, UR6, 0x1, URZ ;  /* 0x0000000106068899 */ /* 0x000fe2000800063f */
[----:B------:R-:W-:-:S05]  /*0170*/  VOTEU.ALL UP0, P0 ;  /* 0x00000000003f7886 */ /* 0x000fca0000000000 */
[----:B------:R1:W2:Y:S06]  /*0180*/  @!UP0 SYNCS.EXCH.64 URZ, [UR8+0x38800], UR4 ;  /* 0x03880004083f85b2 */ /* 0x0002ac0008000100 */
[----:B------:R1:W3:Y:S02]  /*0190*/  @!UP1 SYNCS.EXCH.64 URZ, [UR8+0x38820], UR6 ;  /* 0x03882006083f95b2 */ /* 0x0002e40008000100 */
[----:B01----:R-:W-:Y:S05]  /*01a0*/  @P1 BRA `(.L_x_0) ;  /* 0x0000000000481947 */ /* 0x003fea0003800000 */
[----:B------:R-:W0:Y:S01]  /*01b0*/  S2UR UR5, SR_CgaCtaId ;  /* 0x00000000000579c3 */ /* 0x000e220000008800 */
[----:B------:R-:W-:Y:S01]  /*01c0*/  UMOV UR4, 0x400 ;  /* 0x0000040000047882 */ /* 0x000fe20000000000 */
[----:B------:R-:W-:Y:S01]  /*01d0*/  UMOV UR6, 0x80 ;  /* 0x0000008000067882 */ /* 0x000fe20000000000 */
[----:B------:R-:W-:Y:S01]  /*01e0*/  UMOV UR7, 0x100 ;  /* 0x0000010000077882 */ /* 0x000fe20000000000 */
[----:B------:R-:W-:Y:S01]  /*01f0*/  ELECT P0, URZ, PT ;  /* 0x00000000003f782f */ /* 0x000fe20003800000 */
[----:B0-----:R-:W-:Y:S02]  /*0200*/  ULEA UR8, UR5, UR4, 0x18 ;  /* 0x0000000405087291 */ /* 0x001fe4000f8ec03f */
[----:B------:R-:W-:-:S04]  /*0210*/  UIADD3 UR4, -UR6, 0x100000, URZ ;  /* 0x0010000006047890 */ /* 0x000fc8000fffe13f */
[----:B------:R-:W-:Y:S02]  /*0220*/  USHF.L.U32 UR5, UR4, 0xb, URZ ;  /* 0x0000000b04057899 */ /* 0x000fe4000800063f */
[----:B------:R-:W-:Y:S02]  /*0230*/  USHF.L.U32 UR4, UR4, 0x1, URZ ;  /* 0x0000000104047899 */ /* 0x000fe4000800063f */
[----:B------:R-:W-:-:S04]  /*0240*/  UIADD3 UR6, -UR7, 0x100000, URZ ;  /* 0x0010000007067890 */ /* 0x000fc8000fffe13f */
[----:B------:R-:W-:Y:S02]  /*0250*/  USHF.L.U32 UR7, UR6, 0xb, URZ ;  /* 0x0000000b06077899 */ /* 0x000fe4000800063f */
[----:B------:R-:W-:Y:S01]  /*0260*/  USHF.L.U32 UR6, UR6, 0x1, URZ ;  /* 0x0000000106067899 */ /* 0x000fe2000800063f */
[----:B------:R-:W0:Y:S03]  /*0270*/  FENCE.VIEW.ASYNC.S ;  /* 0x00000000000073c6 */ /* 0x000e260000000000 */
[----:B0-----:R0:W1:Y:S08]  /*0280*/  SYNCS.EXCH.64 URZ, [UR8+0x38830], UR4 ;  /* 0x03883004083f75b2 */ /* 0x0010700008000100 */
[----:B------:R0:W4:Y:S01]  /*0290*/  SYNCS.EXCH.64 URZ, [UR8+0x38840], UR6 ;  /* 0x03884006083f75b2 */ /* 0x0001220008000100 */
[----:B------:R0:W0:Y:S01]  /*02a0*/  SYNCS.EXCH.64 URZ, [UR8+0x38838], UR4 ;  /* 0x03883804083f75b2 */ /* 0x0000220008000100 */
[----:B------:R0:W0:Y:S01]  /*02b0*/  SYNCS.EXCH.64 URZ, [UR8+0x38848], UR6 ;  /* 0x03884806083f75b2 */ /* 0x0000220008000100 */
[----:B------:R-:W-:Y:S01]  /*02c0*/  NOP ;  /* 0x0000000000007918 */ /* 0x000fe20000000000 */
.L_x_0:
[----:B------:R-:W5:Y:S01]  /*02d0*/  SHFL.IDX PT, R3, R0, RZ, 0x1f ;  /* 0x00001fff00037589 */ /* 0x000f6200000e0000 */
[----:B------:R-:W-:Y:S01]  /*02e0*/  NOP ;  /* 0x0000000000007918 */ /* 0x000fe20000000000 */
[----:B-----5:R-:W-:-:S13]  /*02f0*/  ISETP.NE.AND P0, PT, R3, RZ, PT ;  /* 0x000000ff0300720c */ /* 0x020fda0003f05270 */
[----:B------:R-:W-:Y:S05]  /*0300*/  @P0 BRA `(.L_x_1) ;  /* 0x0000000000480947 */ /* 0x000fea0003800000 */
[----:B0-----:R-:W0:Y:S01]  /*0310*/  S2UR UR5, SR_CgaCtaId ;  /* 0x00000000000579c3 */ /* 0x001e220000008800 */
        /* <DEDUP_REMOVED lines=12> */
[----:B0-----:R0:W0:Y:S08]  /*03e0*/  SYNCS.EXCH.64 URZ, [UR8+0x38850], UR4 ;  /* 0x03885004083f75b2 */ /* 0x0010300008000100 */
[----:B------:R0:W0:Y:S01]  /*03f0*/  SYNCS.EXCH.64 URZ, [UR8+0x38860], UR6 ;  /* 0x03886006083f75b2 */ /* 0x0000220008000100 */
[----:B------:R0:W0:Y:S01]  /*0400*/  SYNCS.EXCH.64 URZ, [UR8+0x38858], UR4 ;  /* 0x03885804083f75b2 */ /* 0x0000220008000100 */
[----:B------:R0:W0:Y:S01]  /*0410*/  SYNCS.EXCH.64 URZ, [UR8+0x38868], UR6 ;  /* 0x03886806083f75b2 */ /* 0x0000220008000100 */
[----:B------:R-:W-:Y:S01]  /*0420*/  NOP ;  /* 0x0000000000007918 */ /* 0x000fe20000000000 */
.L_x_1:
[----:B------:R-:W5:Y:S01]  /*0430*/  SHFL.IDX PT, R3, R0, RZ, 0x1f ;  /* 0x00001fff00037589 */ /* 0x000f6200000e0000 */
[----:B------:R-:W-:Y:S01]  /*0440*/  NOP ;  /* 0x0000000000007918 */ /* 0x000fe20000000000 */
[----:B-----5:R-:W-:-:S13]  /*0450*/  ISETP.NE.AND P0, PT, R3, RZ, PT ;  /* 0x000000ff0300720c */ /* 0x020fda0003f05270 */
[----:B------:R-:W-:Y:S05]  /*0460*/  @P0 BRA `(.L_x_2) ;  /* 0x0000000000380947 */ /* 0x000fea0003800000 */
[----:B0-----:R-:W0:Y:S01]  /*0470*/  S2UR UR5, SR_CgaCtaId ;  /* 0x00000000000579c3 */ /* 0x001e220000008800 */
[----:B------:R-:W-:Y:S01]  /*0480*/  UMOV UR4, 0x400 ;  /* 0x0000040000047882 */ /* 0x000fe20000000000 */
[----:B------:R-:W-:Y:S01]  /*0490*/  UMOV UR7, 0x80 ;  /* 0x0000008000077882 */ /* 0x000fe20000000000 */
[----:B------:R-:W-:Y:S01]  /*04a0*/  ELECT P0, URZ, PT ;  /* 0x00000000003f782f */ /* 0x000fe20003800000 */
[----:B0-----:R-:W-:Y:S02]  /*04b0*/  ULEA UR6, UR5, UR4, 0x18 ;  /* 0x0000000405067291 */ /* 0x001fe4000f8ec03f */
[----:B------:R-:W-:-:S04]  /*04c0*/  UIADD3 UR4, -UR7, 0x100000, URZ ;  /* 0x0010000007047890 */ /* 0x000fc8000fffe13f */
[----:B------:R-:W-:Y:S02]  /*04d0*/  USHF.L.U32 UR5, UR4, 0xb, URZ ;  /* 0x0000000b04057899 */ /* 0x000fe4000800063f */
[----:B------:R-:W-:Y:S01]  /*04e0*/  USHF.L.U32 UR4, UR4, 0x1, URZ ;  /* 0x0000000104047899 */ /* 0x000fe2000800063f */
[----:B------:R-:W0:Y:S11]  /*04f0*/  FENCE.VIEW.ASYNC.S ;  /* 0x00000000000073c6 */ /* 0x000e360000000000 */
[----:B0-----:R0:W0:Y:S01]  /*0500*/  SYNCS.EXCH.64 URZ, [UR6+0x38870], UR4 ;  /* 0x03887004063f75b2 */ /* 0x0010220008000100 */
[----:B------:R0:W0:Y:S01]  /*0510*/  SYNCS.EXCH.64 URZ, [UR6+0x38880], UR4 ;  /* 0x03888004063f75b2 */ /* 0x0000220008000100 */
[----:B------:R0:W0:Y:S01]  /*0520*/  SYNCS.EXCH.64 URZ, [UR6+0x38878], UR4 ;  /* 0x03887804063f75b2 */ /* 0x0000220008000100 */
[----:B------:R0:W0:Y:S01]  /*0530*/  SYNCS.EXCH.64 URZ, [UR6+0x38888], UR4 ;  /* 0x03888804063f75b2 */ /* 0x0000220008000100 */
[----:B------:R-:W-:Y:S01]  /*0540*/  NOP ;  /* 0x0000000000007918 */ /* 0x000fe20000000000 */
.L_x_2:
        /* <DEDUP_REMOVED lines=22> */
.L_x_3:
[----:B------:R-:W5:Y:S01]  /*06b0*/  SHFL.IDX PT, R3, R0, RZ, 0x1f ;  /* 0x00001fff00037589 */ /* 0x000f6200000e0000 */
[----:B------:R-:W-:Y:S01]  /*06c0*/  R2UR UR9, R2 ;  /* 0x00000000020972ca */ /* 0x000fe200000e0000 */
        /* <DEDUP_REMOVED lines=21> */
.L_x_4:
[----:B------:R-:W-:Y:S01]  /*0820*/  UISETP.NE.AND UP0, UPT, UR9, URZ, UPT ;  /* 0x0000003f0900728c */ /* 0x000fe2000bf05270 */
[----:B------:R-:W-:Y:S01]  /*0830*/  NOP ;  /* 0x0000000000007918 */ /* 0x000fe20000000000 */
[----:B0-----:R-:W-:Y:S01]  /*0840*/  UMOV UR4, 0x1 ;  /* 0x0000000100047882 */ /* 0x001fe20000000000 */
[----:B------:R-:W-:Y:S01]  /*0850*/  BSSY B6, `(.L_x_5) ;  /* 0x00010d3000067945 */ /* 0x000fe20003800000 */
[----:B------:R-:W-:Y:S01]  /*0860*/  USEL UR4, UR4, 0x2, !UP0 ;  /* 0x0000000204047887 */ /* 0x000fe2000c000000 */
[----:B-1234-:R-:W-:Y:S01]  /*0870*/  BAR.SYNC.DEFER_BLOCKING 0x0 ;  /* 0x0000000000007b1d */ /* 0x01efe20000010000 */
[----:B------:R-:W-:-:S04]  /*0880*/  PLOP3.LUT P0, PT, PT, PT, UP0, 0x80, 0x0 ;  /* 0x000000000000781c */ /* 0x000fc80003f0f008 */
[----:B------:R-:W-:-:S05]  /*0890*/  IMAD.U32 R2, RZ, RZ, UR4 ;  /* 0x00000004ff027e24 */ /* 0x000fca000f8e00ff */
[----:B------:R0:W-:Y:S04]  /*08a0*/  STL [R1+0x4], R2 ;  /* 0x0000040201007387 */ /* 0x0001e80000100800 */
[----:B------:R-:W-:Y:S05]  /*08b0*/  @!P0 BRA `(.L_x_6) ;  /* 0x000000cc009c8947 */ /* 0x000fea0003800000 */
.L_x_7:
[----:B------:R-:W-:-:S08]  /*08c0*/  NOP ;  /* 0x0000000000007918 */ /* 0x000fd00000000000 */
[----:B------:R-:W1:Y:S02]  /*08d0*/  USETMAXREG.TRY_ALLOC.CTAPOOL UP0, 0xe8 ;  /* 0x000000e8000079c8 */ /* 0x000e640008000600 */
[----:B-1----:R-:W-:-:S13]  /*08e0*/  PLOP3.LUT P0, PT, PT, PT, UP0, 0x80, 0x0 ;  /* 0x000000000000781c */ /* 0x002fda0003f0f008 */
[----:B------:R-:W-:Y:S05]  /*08f0*/  @!P0 BRA `(.L_x_7) ;  /* 0xfffffffc00f08947 */ /* 0x000fea000383ffff */
[----:B------:R-:W1:Y:S01]  /*0900*/  S2UR UR6, SR_CTAID.Y ;  /* 0x00000000000679c3 */ /* 0x000e620000002600 */
[----:B------:R-:W-:Y:S02]  /*0910*/  ULDC UR7, c[0x0][0xc50] ;  /* 0x0003140000077ab9 */ /* 0x000fe40000000800 */
[----:B------:R-:W-:-:S05]  /*0920*/  UISETP.NE.AND UP0, UPT, UR7, 0x1, UPT ;  /* 0x000000010700788c */ /* 0x000fca000bf05270 */
[----:B------:R-:W2:Y:S06]  /*0930*/  S2UR UR8, SR_CTAID.Z ;  /* 0x00000000000879c3 */ /* 0x000eac0000002700 */
[----:B------:R-:W-:Y:S01]  /*0940*/  @UP0 ULDC UR4, c[0x0][0xc54] ;  /* 0x0003150000040ab9 */ /* 0x000fe20000000800 */
[----:B------:R-:W-:Y:S01]  /*0950*/  @UP0 ULDC UR9, c[0x0][0xc58] ;  /* 0x0003160000090ab9 */ /* 0x000fe20000000800 */
[----:B-1----:R-:W-:Y:S02]  /*0960*/  UIMAD.WIDE.U32 UR4, UR6, UR4, URZ ;  /* 0x00000004060472a5 */ /* 0x002fe4000f8e003f */
[----:B------:R-:W-:-:S02]  /*0970*/  UMOV UR10, UR6 ;  /* 0x00000006000a7c82 */ /* 0x000fc40008000000 */
[----:B------:R-:W-:Y:S01]  /*0980*/  @UP0 USHF.R.U32.HI UR10, URZ, UR9, UR5 ;  /* 0x000000093f0a0299 */ /* 0x000fe20008011605 */
[----:B------:R-:W-:Y:S06]  /*0990*/  BAR.ARV 0x8, 0x180 ;  /* 0x0206000000007b1d */ /* 0x000fec0000002000 */
[----:B--2---:R-:W-:Y:S01]  /*09a0*/  ISETP.LE.AND P0, PT, RZ, UR8, PT ;  /* 0x00000008ff007c0c */ /* 0x004fe2000bf03270 */
[----:B------:R-:W-:Y:S02]  /*09b0*/  UIADD3 UR4, -UR10, URZ, URZ ;  /* 0x0000003f0a047290 */ /* 0x000fe4000fffe13f */
[----:B------:R-:W-:-:S02]  /*09c0*/  IMAD.U32 R18, RZ, RZ, UR10 ;  /* 0x0000000aff127e24 */ /* 0x000fc4000f8e00ff */
[----:B------:R-:W-:-:S08]  /*09d0*/  UIMAD UR7, UR7, UR4, UR6 ;  /* 0x00000004070772a4 */ /* 0x000fd0000f8e0206 */
[----:B------:R-:W-:Y:S05]  /*09e0*/  @!P0 BRA `(.L_x_8) ;  /* 0x0000010800e48947 */ /* 0x000fea0003800000 */
[----:B------:R-:W-:Y:S01]  /*09f0*/  ULDC.64 UR4, c[0x0][0x418] ;  /* 0x0001060000047ab9 */ /* 0x000fe20000000a00 */
[----:B------:R-:W-:Y:S01]  /*0a00*/  ULDC UR61, c[0x0][0x424] ;  /* 0x00010900003d7ab9 */ /* 0x000fe20000000800 */
[----:B------:R-:W-:Y:S02]  /*0a10*/  UISETP.NE.U32.AND UP0, UPT, UR4, URZ, UPT ;  /* 0x0000003f0400728c */ /* 0x000fe4000bf05070 */
[----:B------:R-:W-:Y:S02]  /*0a20*/  ULOP3.LUT UR9, UR7, 0xffff, URZ, 0xc0, !UPT ;  /* 0x0000ffff07097892 */ /* 0x000fe4000f8ec03f */
[----:B------:R-:W-:Y:S01]  /*0a30*/  UISETP.NE.AND.EX UP0, UPT, UR5, URZ, UPT, UP0 ;  /* 0x0000003f0500728c */ /* 0x000fe2000bf05300 */
[----:B------:R-:W-:-:S03]  /*0a40*/  ULDC UR4, c[0x0][0x2f0] ;  /* 0x0000bc0000047ab9 */ /* 0x000fc60000000800 */
[----:B------:R-:W-:-:S04]  /*0a50*/  USEL UR61, UR61, 0x1, UP0 ;  /* 0x000000013d3d7887 */ /* 0x000fc80008000000 */
[----:B------:R-:W-:-:S04]  /*0a60*/  UIMAD UR61, UR61, UR4, URZ ;  /* 0x000000043d3d72a4 */ /* 0x000fc8000f8e023f */
[----:B------:R-:W-:Y:S02]  /*0a70*/  UISETP.GE.AND UP0, UPT, UR61, 0x1, UPT ;  /* 0x000000013d00788c */ /* 0x000fe4000bf06270 */
[----:B------:R-:W-:-:S04]  /*0a80*/  UIADD3 UR4, UR61, 0x4f, URZ ;  /* 0x0000004f3d047890 */ /* 0x000fc8000fffe03f */
[----:B------:R-:W-:Y:S01]  /*0a90*/  PLOP3.LUT P0, PT, PT, PT, UP0, 0x80, 0x0 ;  /* 0x000000000000781c */ /* 0x000fe20003f0f008 */
[----:B------:R-:W-:-:S04]  /*0aa0*/  UIMAD.WIDE UR4, UR4, 0x66666667, URZ ;  /* 0x66666667040478a5 */ /* 0x000fc8000f8e023f */
[----:B------:R-:W-:-:S03]  /*0ab0*/  USHF.R.U32.HI UR6, URZ, 0x1f, UR5 ;  /* 0x0000001f3f067899 */ /* 0x000fc60008011605 */
[----:B------:R-:W-:Y:S01]  /*0ac0*/  UMOV UR4, URZ ;  /* 0x0000003f00047c82 */ /* 0x000fe20008000000 */
[----:B------:R-:W-:-:S04]  /*0ad0*/  ULEA.HI.SX32 UR6, UR5, UR6, 0x1b ;  /* 0x0000000605067291 */ /* 0x000fc8000f8fda3f */
[----:B------:R-:W-:Y:S08]  /*0ae0*/  @!P0 BRA `(.L_x_9) ;  /* 0x0000000000908947 */ /* 0x000ff00003800000 */
[----:B------:R-:W-:Y:S01]  /*0af0*/  USHF.R.U32.HI UR7, URZ, 0x10, UR7 ;  /* 0x000000103f077899 */ /* 0x000fe20008011607 */
[----:B------:R-:W-:-:S03]  /*0b00*/  UMOV UR4, URZ ;  /* 0x0000003f00047c82 */ /* 0x000fc60008000000 */
[----:B------:R-:W-:-:S11]  /*0b10*/  UISETP.NE.AND UP0, UPT, UR7, URZ, UPT ;  /* 0x0000003f0700728c */ /* 0x000fd6000bf05270 */
[----:B------:R-:W-:Y:S02]  /*0b20*/  @!UP0 ULDC UR7, c[0x0][0x9f0] ;  /* 0x00027c0000078ab9 */ /* 0x000fe40000000800 */
[----:B------:R-:W-:Y:S01]  /*0b30*/  MOV R3, UR7 ;  /* 0x0000000700037c02 */ /* 0x000fe20008000f00 */
[----:B------:R-:W-:-:S03]  /*0b40*/  UIADD3 UR8, UR6, -0x1, UR7 ;  /* 0xffffffff06087890 */ /* 0x000fc6000fffe007 */
[-C--:B------:R-:W-:Y:S02]  /*0b50*/  IABS R0, R3.reuse ;  /* 0x0000000300007213 */ /* 0x080fe40000000000 */
[----:B------:R-:W-:Y:S01]  /*0b60*/  IABS R5, R3 ;  /* 0x0000000300057213 */ /* 0x000fe20000000000 */
[----:B------:R-:W-:Y:S01]  /*0b70*/  IMAD.U32 R4, RZ, RZ, UR8 ;  /* 0x00000008ff047e24 */ /* 0x000fe2000f8e00ff */
[----:B------:R-:W-:Y:S01]  /*0b80*/  R2UR UR12, R0 ;  /* 0x00000000000c72ca */ /* 0x000fe200000e0000 */
[----:B------:R-:W-:-:S03]  /*0b90*/  ULOP3.LUT UR8, UR8, UR7, URZ, 0x3c, !UPT ;  /* 0x0000000708087292 */ /* 0x000fc6000f8e3c3f */
[----:B------:R-:W-:-:S05]  /*0ba0*/  IABS R4, R4 ;  /* 0x0000000400047213 */ /* 0x000fca0000000000 */
[----:B------:R-:W-:-:S04]  /*0bb0*/  IMAD.MOV.U32 R3, RZ, RZ, R4 ;  /* 0x000000ffff037224 */ /* 0x000fc800078e0004 */
[----:B------:R-:W1:Y:S01]  /*0bc0*/  I2F.RP R0, UR12 ;  /* 0x0000000c00007d06 */ /* 0x000e620008209400 */
[----:B------:R-:W-:-:S07]  /*0bd0*/  R2UR UR11, R3 ;  /* 0x00000000030b72ca */ /* 0x000fce00000e0000 */
[----:B-1----:R-:W0:Y:S02]  /*0be0*/  MUFU.RCP R0, R0 ;  /* 0x0000000000007308 */ /* 0x002e240000001000 */
[----:B0-----:R-:W-:Y:S01]  /*0bf0*/  VIADD R2, R0, 0xffffffe ;  /* 0x0ffffffe00027836 */ /* 0x001fe20000000000 */
[----:B------:R-:W-:-:S05]  /*0c00*/  IADD3 R0, RZ, -R5, RZ ;  /* 0x80000005ff007210 */ /* 0x000fca0007ffe0ff */
[----:B------:R-:W0:Y:S02]  /*0c10*/  F2I.FTZ.U32.TRUNC.NTZ R2, R2 ;  /* 0x0000000200027305 */ /* 0x000e24000021f000 */
[----:B0-----:R-:W-:-:S13]  /*0c20*/  R2UR UR5, R2 ;  /* 0x00000000020572ca */ /* 0x001fda00000e0000 */
[----:B------:R-:W-:-:S04]  /*0c30*/  UIADD3 UR10, URZ, -UR5, URZ ;  /* 0x800000053f0a7290 */ /* 0x000fc8000fffe03f */
[----:B------:R-:W-:-:S04]  /*0c40*/  UIMAD UR10, UR10, UR12, URZ ;  /* 0x0000000c0a0a72a4 */ /* 0x000fc8000f8e023f */
[----:B------:R-:W-:-:S03]  /*0c50*/  UIMAD.WIDE.U32 UR4, UR5, UR10, UR4 ;  /* 0x0000000a050472a5 */ /* 0x000fc6000f8e0004 */
[----:B------:R-:W-:Y:S01]  /*0c60*/  R2UR UR10, R0 ;  /* 0x00000000000a72ca */ /* 0x000fe200000e0000 */
[----:B------:R-:W-:-:S12]  /*0c70*/  UIMAD.WIDE.U32 UR4, UR5, UR11, URZ ;  /* 0x0000000b050472a5 */ /* 0x000fd8000f8e003f */
[----:B------:R-:W-:-:S04]  /*0c80*/  UIMAD UR4, UR5, UR10, UR11 ;  /* 0x0000000a050472a4 */ /* 0x000fc8000f8e020b */
[----:B------:R-:W-:-:S11]  /*0c90*/  UISETP.GT.U32.AND UP0, UPT, UR12, UR4, UPT ;  /* 0x000000040c00728c */ /* 0x000fd6000bf04070 */
[----:B------:R-:W-:Y:S02]  /*0ca0*/  @!UP0 UIADD3 UR4, UR4, -UR12, URZ ;  /* 0x8000000c04048290 */ /* 0x000fe4000fffe03f */
[----:B------:R-:W-:Y:S02]  /*0cb0*/  @!UP0 UIADD3 UR5, UR5, 0x1, URZ ;  /* 0x0000000105058890 */ /* 0x000fe4000fffe03f */
[----:B------:R-:W-:Y:S02]  /*0cc0*/  UISETP.GE.U32.AND UP1, UPT, UR4, UR12, UPT ;  /* 0x0000000c0400728c */ /* 0x000fe4000bf26070 */
[----:B------:R-:W-:-:S09]  /*0cd0*/  UISETP.GE.AND UP0, UPT, UR8, URZ, UPT ;  /* 0x0000003f0800728c */ /* 0x000fd2000bf06270 */
[----:B------:R-:W-:Y:S02]  /*0ce0*/  @UP1 UIADD3 UR5, UR5, 0x1, URZ ;  /* 0x0000000105051890 */ /* 0x000fe4000fffe03f */
[----:B------:R-:W-:-:S05]  /*0cf0*/  UISETP.NE.AND UP1, UPT, UR7, URZ, UPT ;  /* 0x0000003f0700728c */ /* 0x000fca000bf25270 */
[----:B------:R-:W-:Y:S02]  /*0d00*/  UMOV UR4, UR5 ;  /* 0x0000000500047c82 */ /* 0x000fe40008000000 */
[----:B------:R-:W-:-:S04]  /*0d10*/  @!UP0 UIADD3 UR4, -UR4, URZ, URZ ;  /* 0x0000003f04048290 */ /* 0x000fc8000fffe13f */
[----:B------:R-:W-:-:S12]  /*0d20*/  @!UP1 ULOP3.LUT UR4, URZ, UR7, URZ, 0x33, !UPT ;  /* 0x000000073f049292 */ /* 0x000fd8000f8e333f */
.L_x_9:
[----:B------:R-:W-:Y:S01]  /*0d30*/  UIMAD UR5, UR9, UR4, URZ ;  /* 0x00000004090572a4 */ /* 0x000fe2000f8e023f */
[----:B------:R-:W-:Y:S01]  /*0d40*/  IMAD.U32 R0, RZ, RZ, UR6 ;  /* 0x00000006ff007e24 */ /* 0x000fe2000f8e00ff */
[----:B------:R-:W-:Y:S01]  /*0d50*/  IADD3 R19, R25, -0x80, RZ ;  /* 0xffffff8019137810 */ /* 0x000fe20007ffe0ff */
[----:B------:R-:W-:Y:S01]  /*0d60*/  IMAD.U32 R3, RZ, RZ, UR4 ;  /* 0x00000004ff037e24 */ /* 0x000fe2000f8e00ff */
[----:B------:R-:W-:Y:S01]  /*0d70*/  PLOP3.LUT P0, PT, PT, PT, PT, 0x80, 0x0 ;  /* 0x000000000000781c */ /* 0x000fe20003f0f070 */
[----:B0-----:R-:W-:Y:S01]  /*0d80*/  IMAD.MOV.U32 R2, RZ, RZ, RZ ;  /* 0x000000ffff027224 */ /* 0x001fe200078e00ff */
[----:B------:R-:W-:Y:S01]  /*0d90*/  CS2R R150, SRZ ;  /* 0x0000000000967805 */ /* 0x000fe2000001ff00 */
[----:B------:R-:W-:Y:S01]  /*0da0*/  IMAD.U32 R17, RZ, RZ, UR5 ;  /* 0x00000005ff117e24 */ /* 0x000fe2000f8e00ff */
[----:B------:R-:W-:Y:S02]  /*0db0*/  VIADDMNMX R0, R3, UR5, R0, PT ;  /* 0x0000000503007c46 */ /* 0x000fe4000b800100 */
[----:B------:R-:W-:-:S02]  /*0dc0*/  CS2R R148, SRZ ;  /* 0x0000000000947805 */ /* 0x000fc4000001ff00 */
[----:B------:R-:W-:Y:S02]  /*0dd0*/  CS2R R146, SRZ ;  /* 0x0000000000927805 */ /* 0x000fe4000001ff00 */
[----:B------:R-:W-:Y:S02]  /*0de0*/  CS2R R144, SRZ ;  /* 0x0000000000907805 */ /* 0x000fe4000001ff00 */
[----:B------:R-:W-:Y:S01]  /*0df0*/  R2UR UR60, R0 ;  /* 0x00000000003c72ca */ /* 0x000fe200000e0000 */
[----:B------:R-:W-:Y:S01]  /*0e00*/  IMAD.MOV.U32 R0, RZ, RZ, RZ ;  /* 0x000000ffff007224 */ /* 0x000fe200078e00ff */
[----:B------:R-:W-:Y:S02]  /*0e10*/  CS2R R142, SRZ ;  /* 0x00000000008e7805 */ /* 0x000fe4000001ff00 */
[----:B------:R-:W-:Y:S02]  /*0e20*/  CS2R R140, SRZ ;  /* 0x00000000008c7805 */ /* 0x000fe4000001ff00 */
[----:B------:R-:W-:-:S02]  /*0e30*/  CS2R R138, SRZ ;  /* 0x00000000008a7805 */ /* 0x000fc4000001ff00 */
[----:B------:R-:W-:Y:S02]  /*0e40*/  CS2R R136, SRZ ;  /* 0x0000000000887805 */ /* 0x000fe4000001ff00 */
[----:B------:R-:W-:Y:S02]  /*0e50*/  CS2R R134, SRZ ;  /* 0x0000000000867805 */ /* 0x000fe4000001ff00 */
[----:B------:R-:W-:Y:S02]  /*0e60*/  CS2R R132, SRZ ;  /* 0x0000000000847805 */ /* 0x000fe4000001ff00 */
[----:B------:R-:W-:Y:S02]  /*0e70*/  CS2R R130, SRZ ;  /* 0x0000000000827805 */ /* 0x000fe4000001ff00 */
[----:B------:R-:W-:Y:S02]  /*0e80*/  CS2R R128, SRZ ;  /* 0x0000000000807805 */ /* 0x000fe4000001ff00 */
[----:B------:R-:W-:-:S02]  /*0e90*/  CS2R R126, SRZ ;  /* 0x00000000007e7805 */ /* 0x000fc4000001ff00 */
[----:B------:R-:W-:Y:S02]  /*0ea0*/  CS2R R124, SRZ ;  /* 0x00000000007c7805 */ /* 0x000fe4000001ff00 */
[----:B------:R-:W-:Y:S01]  /*0eb0*/  CS2R R122, SRZ ;  /* 0x00000000007a7805 */ /* 0x000fe2000001ff00 */
[----:B------:R-:W-:Y:S01]  /*0ec0*/  UISETP.GT.AND UP0, UPT, UR60, UR5, UPT ;  /* 0x000000053c00728c */ /* 0x000fe2000bf04270 */
[----:B------:R-:W-:Y:S02]  /*0ed0*/  CS2R R120, SRZ ;  /* 0x0000000000787805 */ /* 0x000fe4000001ff00 */
[----:B------:R-:W-:Y:S02]  /*0ee0*/  CS2R R118, SRZ ;  /* 0x0000000000767805 */ /* 0x000fe4000001ff00 */
[----:B------:R-:W-:Y:S02]  /*0ef0*/  CS2R R116, SRZ ;  /* 0x0000000000747805 */ /* 0x000fe4000001ff00 */
[----:B------:R-:W-:-:S02]  /*0f00*/  CS2R R114, SRZ ;  /* 0x0000000000727805 */ /* 0x000fc4000001ff00 */
[----:B------:R-:W-:Y:S02]  /*0f10*/  CS2R R112, SRZ ;  /* 0x0000000000707805 */ /* 0x000fe4000001ff00 */
[----:B------:R-:W-:Y:S02]  /*0f20*/  PLOP3.LUT P1, PT, PT, PT, UP0, 0x80, 0x0 ;  /* 0x000000000000781c */ /* 0x000fe40003f2f008 */
[----:B------:R-:W-:Y:S02]  /*0f30*/  CS2R R110, SRZ ;  /* 0x00000000006e7805 */ /* 0x000fe4000001ff00 */
        /* <DEDUP_REMOVED lines=42> */
[----:B------:R-:W-:Y:S01]  /*11e0*/  CS2R R24, SRZ ;  /* 0x0000000000187805 */ /* 0x000fe2000001ff00 */
[----:B------:R-:W-:Y:S06]  /*11f0*/  @!P1 BRA `(.L_x_10) ;  /* 0x0000009c00f09947 */ /* 0x000fec0003800000 */
[----:B------:R-:W-:Y:S01]  /*1200*/  SHF.R.S32.HI R0, RZ, 0x1f, R19 ;  /* 0x0000001fff007819 */ /* 0x000fe20000011413 */
[----:B------:R-:W0:Y:S01]  /*1210*/  S2UR UR7, SR_CgaCtaId ;  /* 0x00000000000779c3 */ /* 0x000e220000008800 */
[----:B------:R-:W-:Y:S02]  /*1220*/  UMOV UR6, 0x400 ;  /* 0x0000040000067882 */ /* 0x000fe40000000000 */
[----:B------:R-:W-:-:S04]  /*1230*/  LEA.HI R22, R0, R19, RZ, 0x7 ;  /* 0x0000001300167211 */ /* 0x000fc800078f38ff */
[----:B------:R-:W-:-:S06]  /*1240*/  SHF.R.S32.HI R0, RZ, 0x7, R22 ;  /* 0x00000007ff007819 */ /* 0x000fcc0000011416 */
[----:B------:R-:W1:Y:S01]  /*1250*/  SHFL.IDX PT, R0, R0, RZ, 0x1f ;  /* 0x00001fff00007589 */ /* 0x000e6200000e0000 */
[----:B0-----:R-:W-:-:S04]  /*1260*/  ULEA UR8, UR7, UR6, 0x18 ;  /* 0x0000000607087291 */ /* 0x001fc8000f8ec03f */
[----:B------:R-:W-:Y:S02]  /*1270*/  UIADD3 UR6, UR8, 0x14400, URZ ;  /* 0x0001440008067890 */ /* 0x000fe4000fffe03f */
[----:B------:R-:W-:Y:S02]  /*1280*/  IMAD.U32 R16, RZ, RZ, UR8 ;  /* 0x00000008ff107e24 */ /* 0x000fe4000f8e00ff */
[----:B------:R-:W-:Y:S01]  /*1290*/  ULOP3.LUT UP0, URZ, UR6, 0x9f, URZ, 0xc0, !UPT ;  /* 0x0000009f063f7892 */ /* 0x000fe2000f80c03f */
[----:B-1----:R-:W-:-:S05]  /*12a0*/  R2UR UR4, R0 ;  /* 0x00000000000472ca */ /* 0x002fca00000e0000 */
[----:B------:R-:W-:-:S08]  /*12b0*/  PLOP3.LUT P0, PT, PT, PT, UP0, 0x80, 0x0 ;  /* 0x000000000000781c */ /* 0x000fd00003f0f008 */
[----:B------:R-:W-:-:S04]  /*12c0*/  ULEA.HI UR5, UR4, UR4, URZ, 0x1 ;  /* 0x0000000404057291 */ /* 0x000fc8000f8f083f */
[----:B------:R-:W-:-:S04]  /*12d0*/  ULOP3.LUT UR5, UR5, 0x1e, URZ, 0xc0, !UPT ;  /* 0x0000001e05057892 */ /* 0x000fc8000f8ec03f */
[----:B------:R-:W-:-:S04]  /*12e0*/  UIADD3 UR5, UR4, -UR5, URZ ;  /* 0x8000000504057290 */ /* 0x000fc8000fffe03f */
[----:B------:R-:W-:-:S04]  /*12f0*/  ULEA UR5, UR5, UR6, 0xd ;  /* 0x0000000605057291 */ /* 0x000fc8000f8e683f */
[----:B------:R-:W-:-:S04]  /*1300*/  USHF.R.U32.HI UR5, URZ, 0x4, UR5 ;  /* 0x000000043f057899 */ /* 0x000fc80008011605 */
[----:B------:R-:W-:Y:S01]  /*1310*/  ULOP3.LUT UR36, UR5, 0x3fff, URZ, 0xc0, !UPT ;  /* 0x00003fff05247892 */ /* 0x000fe2000f8ec03f */
[----:B------:R-:W-:Y:S11]  /*1320*/  @!P0 BRA `(.L_x_11) ;  /* 0x0000000000408947 */ /* 0x000ff60003800000 */
[----:B------:R-:W-:Y:S01]  /*1330*/  MOV R0, 0x0 ;  /* 0x0000000000007802 */ /* 0x000fe20000000f00 */
[----:B------:R-:W-:Y:S01]  /*1340*/  ULDC.64 UR4, c[0x4][0x138] ;  /* 0x01004e0000047ab9 */ /* 0x000fe20000000a00 */
[----:B------:R-:W-:Y:S01]  /*1350*/  ULDC.64 UR6, c[0x4][0xb8] ;  /* 0x01002e0000067ab9 */ /* 0x000fe20000000a00 */
[----:B------:R-:W-:Y:S01]  /*1360*/  MOV R4, UR4 ;  /* 0x0000000400047c02 */ /* 0x000fe20008000f00 */
[----:B------:R0:W1:Y:S01]  /*1370*/  LDC.64 R2, c[0x4][R0] ;  /* 0x0100000000027b82 */ /* 0x0000620000000a00 */
[----:B------:R-:W-:Y:S01]  /*1380*/  IMAD.U32 R5, RZ, RZ, UR5 ;  /* 0x00000005ff057e24 */ /* 0x000fe2000f8e00ff */
[----:B------:R-:W-:Y:S01]  /*1390*/  ULDC.64 UR4, c[0x4][0x140] ;  /* 0x0100500000047ab9 */ /* 0x000fe20000000a00 */
[----:B------:R-:W-:Y:S01]  /*13a0*/  MOV R10, UR6 ;  /* 0x00000006000a7c02 */ /* 0x000fe20008000f00 */
[----:B------:R-:W-:Y:S01]  /*13b0*/  IMAD.U32 R6, RZ, RZ, UR4 ;  /* 0x00000004ff067e24 */ /* 0x000fe2000f8e00ff */
[----:B------:R-:W-:Y:S01]  /*13c0*/  MOV R13, RZ ;  /* 0x000000ff000d7202 */ /* 0x000fe20000000f00 */
[----:B------:R-:W-:-:S02]  /*13d0*/  IMAD.U32 R7, RZ, RZ, UR5 ;  /* 0x00000005ff077e24 */ /* 0x000fc4000f8e00ff */
[----:B------:R-:W-:Y:S02]  /*13e0*/  IMAD.U32 R11, RZ, RZ, UR7 ;  /* 0x00000007ff0b7e24 */ /* 0x000fe4000f8e00ff */
[----:B------:R-:W-:Y:S02]  /*13f0*/  IMAD.MOV.U32 R8, RZ, RZ, 0x70 ;  /* 0x00000070ff087424 */ /* 0x000fe400078e00ff */
[----:B0-----:R-:W-:-:S07]  /*1400*/  IMAD.MOV.U32 R12, RZ, RZ, 0x1 ;  /* 0x00000001ff0c7424 */ /* 0x001fce00078e00ff */
[----:B------:R-:W-:-:S07]  /*1410*/  LEPC R20, `(.L_x_11) ;  /* 0x000000001014794e */ /* 0x000fce0000000000 */
[----:B-1----:R-:W-:Y:S05]  /*1420*/  CALL.ABS.NOINC R2 ;  /* 0x0000000002007343 */ /* 0x002fea0003c00000 */
.L_x_11:
[----:B------:R-:W-:Y:S02]  /*1430*/  R2UR UR4, R16 ;  /* 0x00000000100472ca */ /* 0x000fe400000e0000 */
[----:B------:R-:W-:-:S11]  /*1440*/  SHF.L.U32 R0, RZ, 0x1f, RZ ;  /* 0x0000001fff007819 */ /* 0x000fd600000006ff */
[----:B------:R-:W0:Y:S02]  /*1450*/  SYNCS.PHASECHK.TRANS64.TRYWAIT P0, [UR4+0x38800], R0 ;  /* 0x03880000ff0075a7 */ /* 0x000e240008000144 */
[----:B0-----:R-:W-:Y:S05]  /*1460*/  @!P0 BRA `(.L_x_12) ;  /* 0x00000100004c8947 */ /* 0x001fea0003800000 */
.L_x_87:
[----:B------:R-:W2:Y:S02]  /*1470*/  LDL R2, [R1+0x4] ;  /* 0x0000040001027983 */ /* 0x000ea40000100800 */
[----:B--2---:R-:W-:-:S13]  /*1480*/  R2UR UR4, R2 ;  /* 0x00000000020472ca */ /* 0x004fda00000e0000 */
[----:B------:R-:W-:-:S06]  /*1490*/  ULOP3.LUT UR4, UR4, 0x1, URZ, 0xfc, !UPT ;  /* 0x0000000104047892 */ /* 0x000fcc000f8efc3f */
[----:B------:R-:W-:-:S05]  /*14a0*/  IMAD.U32 R2, RZ, RZ, UR4 ;  /* 0x00000004ff027e24 */ /* 0x000fca000f8e00ff */
[----:B------:R-:W-:-:S13]  /*14b0*/  ISETP.NE.AND P0, PT, R2, 0x3, PT ;  /* 0x000000030200780c */ /* 0x000fda0003f05270 */
[----:B------:R-:W-:Y:S05]  /*14c0*/  @!P0 BRA `(.L_x_13) ;  /* 0x0000000000048947 */ /* 0x000fea0003800000 */
[----:B------:R-:W-:Y:S01]  /*14d0*/  BPT.TRAP 0x1 ;  /* 0x000000040000795c */ /* 0x000fe20000300000 */
.L_x_13:
[----:B------:R-:W-:-:S13]  /*14e0*/  R2UR UR4, R16 ;  /* 0x00000000100472ca */ /* 0x000fda00000e0000 */
[----:B------:R1:W2:Y:S01]  /*14f0*/  SYNCS.PHASECHK.TRANS64.TRYWAIT P1, [UR4+0x38830], R0 ;  /* 0x03883000ff0075a7 */ /* 0x0002a20008020144 */
[----:B------:R-:W-:Y:S05]  /*1500*/  @!P0 BRA `(.L_x_14) ;  /* 0x0000000000048947 */ /* 0x000fea0003800000 */
[----:B------:R-:W-:Y:S01]  /*1510*/  BPT.TRAP 0x1 ;  /* 0x000000040000795c */ /* 0x000fe20000300000 */
.L_x_14:
[----:B------:R-:W-:Y:S02]  /*1520*/  IMAD.U32 R4, RZ, RZ, UR36 ;  /* 0x00000024ff047e24 */ /* 0x000fe4000f8e00ff */
[----:B------:R-:W-:Y:S01]  /*1530*/  IMAD.MOV.U32 R8, RZ, RZ, RZ ;  /* 0x000000ffff087224 */ /* 0x000fe200078e00ff */
[----:B--2---:R-:W-:Y:S06]  /*1540*/  @P1 BRA `(.L_x_15) ;  /* 0x00000000000c1947 */ /* 0x004fec0003800000 */
[----:B------:R-:W-:-:S13]  /*1550*/  R2UR UR4, R16 ;  /* 0x00000000100472ca */ /* 0x000fda00000e0000 */
[----:B------:R-:W2:Y:S02]  /*1560*/  SYNCS.PHASECHK.TRANS64.TRYWAIT P1, [UR4+0x38830], R0 ;  /* 0x03883000ff0075a7 */ /* 0x000ea40008020144 */
[----:B--2---:R-:W-:Y:S05]  /*1570*/  @!P1 BRA `(.L_x_16) ;  /* 0x0000010000249947 */ /* 0x004fea0003800000 */
.L_x_15:
[----:B------:R-:W-:Y:S05]  /*1580*/  WARPSYNC.ALL ;  /* 0x0000000000007948 */ /* 0x000fea0003800000 */
[----:B------:R-:W-:Y:S01]  /*1590*/  MOV R151, RZ ;  /* 0x000000ff00977202 */ /* 0x000fe20000000f00 */
[----:B------:R-:W-:Y:S01]  /*15a0*/  IMAD.MOV.U32 R5, RZ, RZ, 0x40000040 ;  /* 0x40000040ff057424 */ /* 0x000fe200078e00ff */
[----:B------:R-:W-:Y:S02]  /*15b0*/  LOP3.LUT R4, R4, 0x10000, RZ, 0xfc, !PT ;  /* 0x0001000004047812 */ /* 0x000fe400078efcff */
[----:B------:R-:W-:Y:S01]  /*15c0*/  R2UR UR4, R16 ;  /* 0x00000000100472ca */ /* 0x000fe200000e0000 */
[----:B------:R-:W-:Y:S01]  /*15d0*/  WARPGROUP.ARRIVE ;  /* 0x00000000000079c5 */ /* 0x000fe20000000000 */
[C---:B------:R-:W-:Y:S01]  /*15e0*/  R2UR UR8, R4.reuse ;  /* 0x00000000040872ca */ /* 0x040fe200000e0000 */
[----:B------:R-:W-:Y:S01]  /*15f0*/  UMOV UR11, 0x40000040 ;  /* 0x40000040000b7882 */ /* 0x000fe20000000000 */
        /* <DEDUP_REMOVED lines=9> */
[----:B------:R-:W-:Y:S01]  /*1690*/  UIADD3 UR4, UR4, 0x24400, URZ ;  /* 0x0002440004047890 */ /* 0x000fe2000fffe03f */
[C---:B------:R-:W-:Y:S01]  /*16a0*/  R2UR UR20, R4.reuse ;  /* 0x00000000041472ca */ /* 0x040fe200000e0000 */
[----:B------:R-:W-:Y:S01]  /*16b0*/  UMOV UR31, 0x40000040 ;  /* 0x40000040001f7882 */ /* 0x000fe20000000000 */
[C---:B------:R-:W-:Y:S01]  /*16c0*/  R2UR UR21, R5.reuse ;  /* 0x00000000051572ca */ /* 0x040fe200000e0000 */
[----:B------:R-:W-:Y:S01]  /*16d0*/  USHF.R.U32.HI UR4, URZ, 0x4, UR4 ;  /* 0x000000043f047899 */ /* 0x000fe20008011604 */
[C---:B------:R-:W-:Y:S01]  /*16e0*/  R2UR UR16, R4.reuse ;  /* 0x00000000041072ca */ /* 0x040fe200000e0000 */
[----:B------:R-:W-:Y:S01]  /*16f0*/  IMAD.U32 R13, RZ, RZ, UR31 ;  /* 0x0000001fff0d7e24 */ /* 0x000fe2000f8e00ff */
[----:B------:R-:W-:Y:S01]  /*1700*/  R2UR UR17, R5 ;  /* 0x00000000051172ca */ /* 0x000fe200000e0000 */
[----:B------:R-:W-:Y:S01]  /*1710*/  ULOP3.LUT UR4, UR4, 0x3fff, URZ, 0xc0, !UPT ;  /* 0x00003fff04047892 */ /* 0x000fe2000f8ec03f */
[----:B------:R-:W-:Y:S01]  /*1720*/  R2UR UR6, R4 ;  /* 0x00000000040672ca */ /* 0x000fe200000e0000 */
[----:B------:R-:W-:Y:S01]  /*1730*/  UMOV UR35, 0x40000040 ;  /* 0x4000004000237882 */ /* 0x000fe20000000000 */
[----:B------:R-:W-:Y:S01]  /*1740*/  UMOV UR39, 0x40000040 ;  /* 0x4000004000277882 */ /* 0x000fe20000000000 */
[----:B------:R-:W-:Y:S01]  /*1750*/  ULOP3.LUT UR28, UR4, 0x10000, URZ, 0xfc, !UPT ;  /* 0x00010000041c7892 */ /* 0x000fe2000f8efc3f */
[----:B------:R-:W-:Y:S01]  /*1760*/  UMOV UR43, 0x40000040 ;  /* 0x40000040002b7882 */ /* 0x000fe20000000000 */
[----:B------:R-:W-:-:S02]  /*1770*/  UMOV UR47, 0x40000040 ;  /* 0x40000040002f7882 */ /* 0x000fc40000000000 */
[----:B------:R-:W-:Y:S02]  /*1780*/  UIADD3 UR4, UR28, 0x80, URZ ;  /* 0x000000801c047890 */ /* 0x000fe4000fffe03f */
[----:B------:R-:W-:Y:S02]  /*1790*/  UIADD3 UR26, UR28, 0x100, URZ ;  /* 0x000001001c1a7890 */ /* 0x000fe4000fffe03f */
[----:B------:R-:W-:Y:S01]  /*17a0*/  IMAD.U32 R15, RZ, RZ, UR28 ;  /* 0x0000001cff0f7e24 */ /* 0x000fe2000f8e00ff */
[----:B------:R-:W-:Y:S01]  /*17b0*/  UMOV UR10, UR28 ;  /* 0x0000001c000a7c82 */ /* 0x000fe20008000000 */
[----:B------:R-:W-:Y:S01]  /*17c0*/  UIADD3 UR22, UR28, 0x180, URZ ;  /* 0x000001801c167890 */ /* 0x000fe2000fffe03f */
[----:B------:R-:W-:Y:S01]  /*17d0*/  HGMMA.64x16x16.F32 R56, gdesc[UR8], RZ, !UPT, gsb0 ;  /* 0x00200000083879f0 */ /* 0x000fe2000c0008ff */
[----:B------:R-:W-:Y:S01]  /*17e0*/  UMOV UR14, UR4 ;  /* 0x00000004000e7c82 */ /* 0x000fe20008000000 */
[----:B------:R-:W-:Y:S02]  /*17f0*/  UIADD3 UR18, UR28, 0x200, URZ ;  /* 0x000002001c127890 */ /* 0x000fe4000fffe03f */
[----:B------:R-:W-:-:S02]  /*1800*/  UIADD3 UR4, UR6, 0x2, URZ ;  /* 0x0000000206047890 */ /* 0x000fc4000fffe03f */
[----:B------:R-:W-:Y:S01]  /*1810*/  UIADD3 UR10, UR28, 0x102, URZ ;  /* 0x000001021c0a7890 */ /* 0x000fe2000fffe03f */
[----:B------:R-:W-:Y:S01]  /*1820*/  UMOV UR9, UR31 ;  /* 0x0000001f00097c82 */ /* 0x000fe20008000000 */
[----:B------:R-:W-:Y:S01]  /*1830*/  UMOV UR11, 0x40000040 ;  /* 0x40000040000b7882 */ /* 0x000fe20000000000 */
[----:B------:R-:W-:Y:S02]  /*1840*/  UIADD3 UR5, UR28, 0x202, URZ ;  /* 0x000002021c057890 */ /* 0x000fe4000fffe03f */
[----:B------:R-:W-:Y:S01]  /*1850*/  UMOV UR30, UR4 ;  /* 0x00000004001e7c82 */ /* 0x000fe20008000000 */
[----:B------:R-:W-:Y:S01]  /*1860*/  UIADD3 UR4, UR28, 0x182, URZ ;  /* 0x000001821c047890 */ /* 0x000fe2000fffe03f */
[----:B------:R-:W-:Y:S01]  /*1870*/  MOV R12, UR30 ;  /* 0x0000001e000c7c02 */ /* 0x000fe20008000f00 */
[----:B------:R-:W-:Y:S01]  /*1880*/  UMOV UR8, UR30 ;  /* 0x0000001e00087c82 */ /* 0x000fe20008000000 */
[----:B------:R-:W-:Y:S01]  /*1890*/  UIADD3 UR7, UR28, 0x184, URZ ;  /* 0x000001841c077890 */ /* 0x000fe2000fffe03f */
[----:B------:R-:W-:Y:S01]  /*18a0*/  UMOV UR51, 0x40000040 ;  /* 0x4000004000337882 */ /* 0x000fe20000000000 */
[----:B------:R-:W-:Y:S01]  /*18b0*/  UMOV UR55, 0x40000040 ;  /* 0x4000004000377882 */ /* 0x000fe20000000000 */
[----:B------:R-:W-:Y:S01]  /*18c0*/  UMOV UR59, 0x40000040 ;  /* 0x40000040003b7882 */ /* 0x000fe20000000000 */
[----:B------:R-:W-:-:S02]  /*18d0*/  WARPGROUP.DEPBAR.LE gsb0, 0x0 ;  /* 0x00008000000079c5 */ /* 0x000fc40000010000 */
[----:B------:R-:W-:-:S06]  /*18e0*/  WARPGROUP.ARRIVE ;  /* 0x00000000000079c5 */ /* 0x000fcc0000000000 */
[----:B------:R-:W-:Y:S01]  /*18f0*/  HGMMA.64x16x16.F32 R48, gdesc[UR12], RZ, !UPT, gsb0 ;  /* 0x002000000c3079f0 */ /* 0x000fe2000c0008ff */
[----:B------:R-:W-:Y:S01]  /*1900*/  UIADD3 UR14, UR28, 0x2, URZ ;  /* 0x000000021c0e7890 */ /* 0x000fe2000fffe03f */
[----:B------:R-:W-:Y:S01]  /*1910*/  UMOV UR12, UR30 ;  /* 0x0000001e000c7c82 */ /* 0x000fe20008000000 */
[----:B------:R-:W-:Y:S01]  /*1920*/  UMOV UR13, UR31 ;  /* 0x0000001f000d7c82 */ /* 0x000fe20008000000 */
[----:B------:R-:W-:Y:S01]  /*1930*/  UMOV UR15, 0x40000040 ;  /* 0x40000040000f7882 */ /* 0x000fe20000000000 */
[----:B------:R-:W-:Y:S02]  /*1940*/  WARPGROUP.DEPBAR.LE gsb0, 0x0 ;  /* 0x00008000000079c5 */ /* 0x000fe40000010000 */
[----:B------:R-:W-:-:S06]  /*1950*/  WARPGROUP.ARRIVE ;  /* 0x00000000000079c5 */ /* 0x000fcc0000000000 */
[----:B------:R-:W-:Y:S01]  /*1960*/  HGMMA.64x16x16.F32 R40, gdesc[UR24], RZ, !UPT, gsb0 ;  /* 0x00200000182879f0 */ /* 0x000fe2000c0008ff */
[----:B------:R-:W-:Y:S02]  /*1970*/  UMOV UR27, 0x40000040 ;  /* 0x40000040001b7882 */ /* 0x000fe40000000000 */
[----:B------:R-:W-:Y:S02]  /*1980*/  WARPGROUP.DEPBAR.LE gsb0, 0x0 ;  /* 0x00008000000079c5 */ /* 0x000fe40000010000 */
[----:B------:R-:W-:-:S06]  /*1990*/  WARPGROUP.ARRIVE ;  /* 0x00000000000079c5 */ /* 0x000fcc0000000000 */
[----:B------:R-:W-:Y:S01]  /*19a0*/  HGMMA.64x16x16.F32 R32, gdesc[UR20], RZ, !UPT, gsb0 ;  /* 0x00200000142079f0 */ /* 0x000fe2000c0008ff */
[----:B------:R-:W-:Y:S02]  /*19b0*/  UMOV UR23, 0x40000040 ;  /* 0x4000004000177882 */ /* 0x000fe40000000000 */
[----:B------:R-:W-:Y:S02]  /*19c0*/  WARPGROUP.DEPBAR.LE gsb0, 0x0 ;  /* 0x00008000000079c5 */ /* 0x000fe40000010000 */
        /* <DEDUP_REMOVED lines=8> */
[----:B------:R-:W-:Y:S01]  /*1a50*/  HGMMA.64x16x16.F32 R56, gdesc[UR12], R56, gsb0 ;  /* 0x002000000c3879f0 */ /* 0x000fe20008000838 */
[----:B------:R-:W-:Y:S01]  /*1a60*/  UIADD3 UR14, UR28, 0x84, URZ ;  /* 0x000000841c0e7890 */ /* 0x000fe2000fffe03f */
        /* <DEDUP_REMOVED lines=9> */
[----:B------:R-:W-:Y:S01]  /*1b00*/  UMOV UR8, UR30 ;  /* 0x0000001e00087c82 */ /* 0x000fe20008000000 */
[----:B------:R-:W-:Y:S01]  /*1b10*/  UMOV UR9, UR31 ;  /* 0x0000001f00097c82 */ /* 0x000fe20008000000 */
[----:B------:R-:W-:Y:S01]  /*1b20*/  UMOV UR10, UR4 ;  /* 0x00000004000a7c82 */ /* 0x000fe20008000000 */
[----:B------:R-:W-:Y:S01]  /*1b30*/  UMOV UR11, 0x40000040 ;  /* 0x40000040000b7882 */ /* 0x000fe20000000000 */
[----:B------:R-:W-:-:S07]  /*1b40*/  UIADD3 UR4, UR6, 0x4, URZ ;  /* 0x0000000406047890 */ /* 0x000fce000fffe03f */
[----:B------:R-:W-:Y:S01]  /*1b50*/  UMOV UR16, UR4 ;  /* 0x0000000400107c82 */ /* 0x000fe20008000000 */
[----:B------:R-:W-:Y:S01]  /*1b60*/  UMOV UR12, UR4 ;  /* 0x00000004000c7c82 */ /* 0x000fe20008000000 */
[----:B------:R-:W-:Y:S02]  /*1b70*/  WARPGROUP.DEPBAR.LE gsb0, 0x0 ;  /* 0x00008000000079c5 */ /* 0x000fe40000010000 */
[----:B------:R-:W-:-:S06]  /*1b80*/  WARPGROUP.ARRIVE ;  /* 0x00000000000079c5 */ /* 0x000fcc0000000000 */
[----:B------:R-:W-:Y:S01]  /*1b90*/  HGMMA.64x16x16.F32 R32, gdesc[UR8], R32, gsb0 ;  /* 0x00200000082079f0 */ /* 0x000fe20008000820 */
[----:B------:R-:W-:Y:S01]  /*1ba0*/  UMOV UR8, UR30 ;  /* 0x0000001e00087c82 */ /* 0x000fe20008000000 */
[----:B------:R-:W-:Y:S01]  /*1bb0*/  UMOV UR9, UR31 ;  /* 0x0000001f00097c82 */ /* 0x000fe20008000000 */
[----:B------:R-:W-:Y:S01]  /*1bc0*/  UMOV UR10, UR5 ;  /* 0x00000005000a7c82 */ /* 0x000fe20008000000 */
[----:B------:R-:W-:Y:S01]  /*1bd0*/  UMOV UR11, 0x40000040 ;  /* 0x40000040000b7882 */ /* 0x000fe20000000000 */
[----:B------:R-:W-:Y:S01]  /*1be0*/  UMOV UR5, 0x40000040 ;  /* 0x4000004000057882 */ /* 0x000fe20000000000 */
[----:B------:R-:W-:Y:S01]  /*1bf0*/  UMOV UR31, 0x40000040 ;  /* 0x40000040001f7882 */ /* 0x000fe20000000000 */
[----:B------:R-:W-:Y:S01]  /*1c00*/  UMOV UR17, UR5 ;  /* 0x0000000500117c82 */ /* 0x000fe20008000000 */
[----:B------:R-:W-:Y:S01]  /*1c10*/  UMOV UR13, UR5 ;  /* 0x00000005000d7c82 */ /* 0x000fe20008000000 */
[----:B------:R-:W-:Y:S02]  /*1c20*/  WARPGROUP.DEPBAR.LE gsb0, 0x0 ;  /* 0x00008000000079c5 */ /* 0x000fe40000010000 */
[----:B------:R-:W-:-:S06]  /*1c30*/  WARPGROUP.ARRIVE ;  /* 0x00000000000079c5 */ /* 0x000fcc0000000000 */
[----:B------:R-:W-:Y:S01]  /*1c40*/  HGMMA.64x16x16.F32 R24, gdesc[UR8], R24, gsb0 ;  /* 0x00200000081879f0 */ /* 0x000fe20008000818 */
        /* <DEDUP_REMOVED lines=12> */
[----:B------:R-:W-:Y:S02]  /*1d10*/  UIADD3 UR12, UR28, 0x204, URZ ;  /* 0x000002041c0c7890 */ /* 0x000fe4000fffe03f */
        /* <DEDUP_REMOVED lines=9> */
[----:B------:R-:W-:Y:S01]  /*1db0*/  UIADD3 UR7, UR28, 0x206, URZ ;  /* 0x000002061c077890 */ /* 0x000fe2000fffe03f */
[----:B------:R-:W-:Y:S02]  /*1dc0*/  WARPGROUP.DEPBAR.LE gsb0, 0x0 ;  /* 0x00008000000079c5 */ /* 0x000fe40000010000 */
[----:B------:R-:W-:-:S06]  /*1dd0*/  WARPGROUP.ARRIVE ;  /* 0x00000000000079c5 */ /* 0x000fcc0000000000 */
[----:B------:R-:W-:Y:S01]  /*1de0*/  HGMMA.64x16x16.F32 R32, gdesc[UR8], R32, gsb0 ;  /* 0x00200000082079f0 */ /* 0x000fe20008000820 */
[----:B------:R-:W-:Y:S01]  /*1df0*/  UMOV UR8, UR4 ;  /* 0x0000000400087c82 */ /* 0x000fe20008000000 */
[----:B------:R-:W-:Y:S01]  /*1e00*/  UMOV UR9, UR5 ;  /* 0x0000000500097c82 */ /* 0x000fe20008000000 */
[----:B------:R-:W-:Y:S01]  /*1e10*/  UMOV UR10, UR12 ;  /* 0x0000000c000a7c82 */ /* 0x000fe20008000000 */
[----:B------:R-:W-:Y:S01]  /*1e20*/  UMOV UR11, 0x40000040 ;  /* 0x40000040000b7882 */ /* 0x000fe20000000000 */
[----:B------:R-:W-:Y:S02]  /*1e30*/  WARPGROUP.DEPBAR.LE gsb0, 0x0 ;  /* 0x00008000000079c5 */ /* 0x000fe40000010000 */
[----:B------:R-:W-:-:S06]  /*1e40*/  WARPGROUP.ARRIVE ;  /* 0x00000000000079c5 */ /* 0x000fcc0000000000 */
[----:B------:R-:W-:Y:S01]  /*1e50*/  HGMMA.64x16x16.F32 R24, gdesc[UR8], R24, gsb0 ;  /* 0x00200000081879f0 */ /* 0x000fe20008000818 */
[----:B------:R-:W-:Y:S02]  /*1e60*/  UIADD3 UR8, UR6, 0x6, URZ ;  /* 0x0000000606087890 */ /* 0x000fe4000fffe03f */
[----:B------:R-:W-:Y:S01]  /*1e70*/  UIADD3 UR10, UR28, 0x6, URZ ;  /* 0x000000061c0a7890 */ /* 0x000fe2000fffe03f */
[----:B------:R-:W-:Y:S01]  /*1e80*/  UMOV UR9, 0x40000040 ;  /* 0x4000004000097882 */ /* 0x000fe20000000000 */
[----:B------:R-:W-:Y:S01]  /*1e90*/  UMOV UR11, 0x40000040 ;  /* 0x40000040000b7882 */ /* 0x000fe20000000000 */
[----:B------:R-:W-:Y:S02]  /*1ea0*/  UMOV UR13, UR9 ;  /* 0x00000009000d7c82 */ /* 0x000fe40008000000 */
[----:B------:R-:W-:Y:S01]  /*1eb0*/  UMOV UR12, UR8 ;  /* 0x00000008000c7c82 */ /* 0x000fe20008000000 */
[----:B------:R-:W-:Y:S01]  /*1ec0*/  UMOV UR16, UR8 ;  /* 0x0000000800107c82 */ /* 0x000fe20008000000 */
[----:B------:R-:W-:Y:S01]  /*1ed0*/  UMOV UR17, UR9 ;  /* 0x0000000900117c82 */ /* 0x000fe20008000000 */
[----:B------:R-:W-:-:S02]  /*1ee0*/  WARPGROUP.DEPBAR.LE gsb0, 0x0 ;  /* 0x00008000000079c5 */ /* 0x000fc40000010000 */
        /* <DEDUP_REMOVED lines=9> */
[----:B------:R-:W-:Y:S01]  /*1f80*/  UMOV UR15, 0x40000040 ;  /* 0x40000040000f7882 */ /* 0x000fe20000000000 */
[----:B------:R-:W-:-:S04]  /*1f90*/  UMOV UR21, UR13 ;  /* 0x0000000d00157c82 */ /* 0x000fc80008000000 */
[----:B------:R-:W-:Y:S01]  /*1fa0*/  UMOV UR20, UR12 ;  /* 0x0000000c00147c82 */ /* 0x000fe20008000000 */
[----:B------:R-:W-:Y:S02]  /*1fb0*/  WARPGROUP.DEPBAR.LE gsb0, 0x0 ;  /* 0x00008000000079c5 */ /* 0x000fe40000010000 */
[----:B------:R-:W-:-:S06]  /*1fc0*/  WARPGROUP.ARRIVE ;  /* 0x00000000000079c5 */ /* 0x000fcc0000000000 */
[----:B------:R-:W-:Y:S01]  /*1fd0*/  HGMMA.64x16x16.F32 R40, gdesc[UR16], R40, gsb0 ;  /* 0x00200000102879f0 */ /* 0x000fe20008000828 */
[----:B------:R-:W-:Y:S01]  /*1fe0*/  UMOV UR16, UR12 ;  /* 0x0000000c00107c82 */ /* 0x000fe20008000000 */
[----:B------:R-:W-:Y:S01]  /*1ff0*/  UMOV UR17, UR13 ;  /* 0x0000000d00117c82 */ /* 0x000fe20008000000 */
[----:B------:R-:W-:Y:S01]  /*2000*/  UMOV UR19, 0x40000040 ;  /* 0x4000004000137882 */ /* 0x000fe20000000000 */
[----:B------:R-:W-:Y:S02]  /*2010*/  WARPGROUP.DEPBAR.LE gsb0, 0x0 ;  /* 0x00008000000079c5 */ /* 0x000fe40000010000 */
[----:B------:R-:W-:-:S06]  /*2020*/  WARPGROUP.ARRIVE ;  /* 0x00000000000079c5 */ /* 0x000fcc0000000000 */
[----:B------:R-:W-:Y:S01]  /*2030*/  HGMMA.64x16x16.F32 R32, gdesc[UR8], R32, gsb0 ;  /* 0x00200000082079f0 */ /* 0x000fe20008000820 */
[----:B------:R-:W-:Y:S01]  /*2040*/  UMOV UR10, UR7 ;  /* 0x00000007000a7c82 */ /* 0x000fe20008000000 */
[----:B------:R-:W-:Y:S01]  /*2050*/  UMOV UR11, 0x40000040 ;  /* 0x40000040000b7882 */ /* 0x000fe20000000000 */
[----:B------:R-:W-:Y:S02]  /*2060*/  WARPGROUP.DEPBAR.LE gsb0, 0x0 ;  /* 0x00008000000079c5 */ /* 0x000fe40000010000 */
[----:B------:R-:W-:-:S06]  /*2070*/  WARPGROUP.ARRIVE ;  /* 0x00000000000079c5 */ /* 0x000fcc0000000000 */
[----:B------:R-:W-:Y:S01]  /*2080*/  HGMMA.64x16x16.F32 R24, gdesc[UR8], R24, gsb0 ;  /* 0x00200000081879f0 */ /* 0x000fe20008000818 */
[----:B------:R-:W-:Y:S02]  /*2090*/  UMOV UR11, UR28 ;  /* 0x0000001c000b7c82 */ /* 0x000fe40008000000 */
[----:B------:R-:W-:Y:S02]  /*20a0*/  UIADD3 UR14, UR11, 0x280, URZ ;  /* 0x000002800b0e7890 */ /* 0x000fe4000fffe03f */
[----:B------:R-:W-:Y:S02]  /*20b0*/  UIADD3 UR18, UR11, 0x300, URZ ;  /* 0x000003000b127890 */ /* 0x000fe4000fffe03f */
[----:B------:R-:W-:Y:S02]  /*20c0*/  UIADD3 UR22, UR11, 0x380, URZ ;  /* 0x000003800b167890 */ /* 0x000fe4000fffe03f */
[----:B------:R-:W-:Y:S02]  /*20d0*/  UIADD3 UR7, UR11, 0x480, URZ ;  /* 0x000004800b077890 */ /* 0x000fe4000fffe03f */
[----:B------:R-:W-:-:S02]  /*20e0*/  UIADD3 UR26, UR11, 0x382, URZ ;  /* 0x000003820b1a7890 */ /* 0x000fc4000fffe03f */
[----:B------:R-:W-:Y:S02]  /*20f0*/  UIADD3 UR30, UR11, 0x384, URZ ;  /* 0x000003840b1e7890 */ /* 0x000fe4000fffe03f */
[----:B------:R-:W-:Y:S02]  /*2100*/  UIADD3 UR34, UR11, 0x386, URZ ;  /* 0x000003860b227890 */ /* 0x000fe4000fffe03f */
[----:B------:R-:W-:Y:S02]  /*2110*/  UIADD3 UR38, UR11, 0x600, URZ ;  /* 0x000006000b267890 */ /* 0x000fe4000fffe03f */
[----:B------:R-:W-:Y:S02]  /*2120*/  UIADD3 UR42, UR11, 0x602, URZ ;  /* 0x000006020b2a7890 */ /* 0x000fe4000fffe03f */
[----:B------:R-:W-:Y:S02]  /*2130*/  UIADD3 UR46, UR11, 0x604, URZ ;  /* 0x000006040b2e7890 */ /* 0x000fe4000fffe03f */
[----:B------:R-:W-:-:S02]  /*2140*/  UIADD3 UR50, UR11, 0x506, URZ ;  /* 0x000005060b327890 */ /* 0x000fc4000fffe03f */
[----:B------:R-:W-:Y:S02]  /*2150*/  UIADD3 UR10, UR11, 0x706, URZ ;  /* 0x000007060b0a7890 */ /* 0x000fe4000fffe03f */
[----:B------:R-:W-:Y:S02]  /*2160*/  UIADD3 UR54, UR11, 0x780, URZ ;  /* 0x000007800b367890 */ /* 0x000fe4000fffe03f */
[----:B------:R-:W-:Y:S01]  /*2170*/  UIADD3 UR58, UR11, 0x782, URZ ;  /* 0x000007820b3a7890 */ /* 0x000fe2000fffe03f */
        /* <DEDUP_REMOVED lines=14> */
[----:B0-----:R-:W-:Y:S02]  /*2260*/  MOV R3, UR17 ;  /* 0x0000001100037c02 */ /* 0x001fe40008000f00 */
[----:B------:R-:W-:Y:S01]  /*2270*/  MOV R6, UR16 ;  /* 0x0000001000067c02 */ /* 0x000fe20008000f00 */
[----:B------:R-:W-:-:S02]  /*2280*/  WARPGROUP.DEPBAR.LE gsb0, 0x0 ;  /* 0x00008000000079c5 */ /* 0x000fc40000010000 */
        /* <DEDUP_REMOVED lines=11> */
[----:B------:R-:W-:Y:S01]  /*2340*/  UIADD3 UR7, UR11, 0x482, URZ ;  /* 0x000004820b077890 */ /* 0x000fe2000fffe03f */
[----:B------:R-:W-:Y:S02]  /*2350*/  WARPGROUP.DEPBAR.LE gsb0, 0x0 ;  /* 0x00008000000079c5 */ /* 0x000fe40000010000 */
[----:B------:R-:W-:-:S06]  /*2360*/  WARPGROUP.ARRIVE ;  /* 0x00000000000079c5 */ /* 0x000fcc0000000000 */
[----:B------:R-:W-:Y:S01]  /*2370*/  HGMMA.64x16x16.F32 R24, gdesc[UR12], R24, gsb0 ;  /* 0x002000000c1879f0 */ /* 0x000fe20008000818 */
[----:B------:R-:W-:Y:S02]  /*2380*/  UMOV UR15, 0x40000040 ;  /* 0x40000040000f7882 */ /* 0x000fe40000000000 */
[----:B------:R-:W-:Y:S01]  /*2390*/  MOV R11, UR15 ;  /* 0x0000000f000b7c02 */ /* 0x000fe20008000f00 */
        /* <DEDUP_REMOVED lines=14> */
[----:B-1----:R-:W-:Y:S02]  /*2480*/  MOV R0, UR21 ;  /* 0x0000001500007c02 */ /* 0x002fe40008000f00 */
        /* <DEDUP_REMOVED lines=79> */
[----:B------:R-:W-:Y:S03]  /*2980*/  HGMMA.64x16x16.F32 R24, gdesc[UR24], R24, gsb0 ;  /* 0x00200000181879f0 */ /* 0x000fe60008000818 */
        /* <DEDUP_REMOVED lines=70> */
[----:B------:R-:W-:Y:S01]  /*2df0*/  UIADD3 UR42, UR11, 0x586, URZ ;  /* 0x000005860b2a7890 */ /* 0x000fe2000fffe03f */
[----:B------:R-:W-:Y:S01]  /*2e00*/  UMOV UR49, UR41 ;  /* 0x0000002900317c82 */ /* 0x000fe20008000000 */
[----:B------:R-:W-:-:S03]  /*2e10*/  UMOV UR43, 0x40000040 ;  /* 0x40000040002b7882 */ /* 0x000fc60000000000 */
        /* <DEDUP_REMOVED lines=31> */
[----:B------:R-:W-:Y:S01]  /*3010*/  UIADD3 UR44, UR6, 0xc00, URZ ;  /* 0x00000c00062c7890 */ /* 0x000fe2000fffe03f */
[----:B------:R-:W-:Y:S01]  /*3020*/  UMOV UR45, 0x40000040 ;  /* 0x40000040002d7882 */ /* 0x000fe20000000000 */
[----:B------:R-:W-:Y:S01]  /*3030*/  UIADD3 UR46, UR11, 0x880, URZ ;  /* 0x000008800b2e7890 */ /* 0x000fe2000fffe03f */
[----:B------:R-:W-:Y:S01]  /*3040*/  UMOV UR53, UR45 ;  /* 0x0000002d00357c82 */ /* 0x000fe20008000000 */
[----:B------:R-:W-:-:S03]  /*3050*/  UMOV UR49, UR45 ;  /* 0x0000002d00317c82 */ /* 0x000fc60008000000 */
        /* <DEDUP_REMOVED lines=59> */
[----:B------:R-:W-:-:S07]  /*3410*/  UIADD3 UR6, UR6, 0xc06, URZ ;  /* 0x00000c0606067890 */ /* 0x000fce000fffe03f */
[----:B------:R-:W-:Y:S01]  /*3420*/  UMOV UR14, UR6 ;  /* 0x00000006000e7c82 */ /* 0x000fe20008000000 */
[----:B------:R-:W-:Y:S01]  /*3430*/  UIADD3 UR6, UR11, 0x786, URZ ;  /* 0x000007860b067890 */ /* 0x000fe2000fffe03f */
[----:B------:R-:W-:Y:S01]  /*3440*/  IMAD.U32 R10, RZ, RZ, UR14 ;  /* 0x0000000eff0a7e24 */ /* 0x000fe2000f8e00ff */
[----:B------:R-:W-:-:S05]  /*3450*/  UMOV UR20, UR14 ;  /* 0x0000000e00147c82 */ /* 0x000fca0008000000 */
[----:B------:R-:W-:Y:S01]  /*3460*/  UMOV UR22, UR6 ;  /* 0x0000000600167c82 */ /* 0x000fe20008000000 */
[----:B------:R-:W-:Y:S01]  /*3470*/  UIADD3 UR6, UR11, 0x906, URZ ;  /* 0x000009060b067890 */ /* 0x000fe2000fffe03f */
[----:B------:R-:W-:Y:S02]  /*3480*/  WARPGROUP.DEPBAR.LE gsb0, 0x0 ;  /* 0x00008000000079c5 */ /* 0x000fe40000010000 */
[----:B------:R-:W-:-:S06]  /*3490*/  WARPGROUP.ARRIVE ;  /* 0x00000000000079c5 */ /* 0x000fcc0000000000 */
[----:B------:R-:W-:Y:S01]  /*34a0*/  HGMMA.64x16x16.F32 R40, gdesc[UR48], R40, gsb0 ;  /* 0x00200000302879f0 */ /* 0x000fe20008000828 */
[----:B------:R-:W-:Y:S01]  /*34b0*/  UMOV UR50, UR7 ;  /* 0x0000000700327c82 */ /* 0x000fe20008000000 */
[----:B------:R-:W-:Y:S01]  /*34c0*/  UMOV UR51, 0x40000040 ;  /* 0x4000004000337882 */ /* 0x000fe20000000000 */
[----:B------:R-:W-:-:S07]  /*34d0*/  UIADD3 UR7, UR11, 0x784, URZ ;  /* 0x000007840b077890 */ /* 0x000fce000fffe03f */
[----:B------:R-:W-:Y:S01]  /*34e0*/  UMOV UR18, UR7 ;  /* 0x0000000700127c82 */ /* 0x000fe20008000000 */
        /* <DEDUP_REMOVED lines=38> */
[----:B------:R-:W-:Y:S03]  /*3750*/  HGMMA.64x16x16.F32 R24, gdesc[UR52], R24, gsb0 ;  /* 0x00200000341879f0 */ /* 0x000fe60008000818 */
[----:B------:R-:W-:Y:S02]  /*3760*/  WARPGROUP.DEPBAR.LE gsb0, 0x0 ;  /* 0x00008000000079c5 */ /* 0x000fe40000010000 */
[----:B------:R-:W-:-:S06]  /*3770*/  WARPGROUP.ARRIVE ;  /* 0x00000000000079c5 */ /* 0x000fcc0000000000 */
[----:B------:R-:W-:Y:S01]  /*3780*/  HGMMA.64x16x16.F32 R56, gdesc[UR20], R56, gsb0 ;  /* 0x00200000143879f0 */ /* 0x000fe20008000838 */
[----:B------:R-:W-:Y:S02]  /*3790*/  R2UR UR21, R0 ;  /* 0x00000000001572ca */ /* 0x000fe400000e0000 */
[----:B------:R-:W-:Y:S01]  /*37a0*/  R2UR UR20, R2 ;  /* 0x00000000021472ca */ /* 0x000fe200000e0000 */
        /* <DEDUP_REMOVED lines=21> */
[----:B------:R-:W-:Y:S03]  /*3900*/  HGMMA.64x16x16.F32 R24, gdesc[UR56], R24, gsb0 ;  /* 0x00200000381879f0 */ /* 0x000fe60008000818 */
[----:B------:R-:W-:Y:S02]  /*3910*/  WARPGROUP.DEPBAR.LE gsb0, 0x0 ;  /* 0x00008000000079c5 */ /* 0x000fe40000010000 */
[----:B------:R-:W-:Y:S05]  /*3920*/  @!P0 BRA `(.L_x_17) ;  /* 0x0000000000048947 */ /* 0x000fea0003800000 */
[----:B------:R-:W-:Y:S01]  /*3930*/  BPT.TRAP 0x1 ;  /* 0x000000040000795c */ /* 0x000fe20000300000 */
.L_x_17:
[----:B------:R-:W-:Y:S01]  /*3940*/  LOP3.LUT R22, R22, 0xffffff80, RZ, 0xc0, !PT ;  /* 0xffffff8016167812 */ /* 0x000fe200078ec0ff */
[----:B------:R-:W-:Y:S01]  /*3950*/  ULDC UR6, c[0x0][0x9d8] ;  /* 0x0002760000067ab9 */ /* 0x000fe20000000800 */
[----:B------:R-:W-:Y:S01]  /*3960*/  MOV R0, 0xfffffffe ;  /* 0xfffffffe00007802 */ /* 0x000fe20000000f00 */
[----:B------:R-:W-:Y:S01]  /*3970*/  FMUL.FTZ R58, R58, UR6 ;  /* 0x000000063a3a7c20 */ /* 0x000fe20008410000 */
[----:B------:R-:W-:Y:S01]  /*3980*/  FMUL.FTZ R59, R59, UR6 ;  /* 0x000000063b3b7c20 */ /* 0x000fe20008410000 */
[----:B------:R-:W-:Y:S02]  /*3990*/  IMAD.IADD R22, R19, 0x1, -R22 ;  /* 0x0000000113167824 */ /* 0x000fe400078e0a16 */
[----:B------:R-:W-:Y:S01]  /*39a0*/  FMUL.FTZ R62, R62, UR6 ;  /* 0x000000063e3e7c20 */ /* 0x000fe20008410000 */
[----:B------:R-:W-:Y:S01]  /*39b0*/  FMUL.FTZ R63, R63, UR6 ;  /* 0x000000063f3f7c20 */ /* 0x000fe20008410000 */
[----:B------:R-:W-:Y:S01]  /*39c0*/  FMUL.FTZ R50, R50, UR6 ;  /* 0x0000000632327c20 */ /* 0x000fe20008410000 */
[----:B------:R-:W0:Y:S01]  /*39d0*/  MUFU.TANH R58, R58 ;  /* 0x0000003a003a7308 */ /* 0x000e220000002400 */
[----:B------:R-:W-:Y:S01]  /*39e0*/  SHF.R.S32.HI R3, RZ, 0x1f, R22 ;  /* 0x0000001fff037819 */ /* 0x000fe20000011416 */
[----:B------:R-:W-:Y:S01]  /*39f0*/  FMUL.FTZ R56, R56, UR6 ;  /* 0x0000000638387c20 */ /* 0x000fe20008410000 */
[----:B------:R-:W-:Y:S01]  /*3a00*/  FMUL.FTZ R51, R51, UR6 ;  /* 0x0000000633337c20 */ /* 0x000fe20008410000 */
[----:B------:R-:W-:Y:S01]  /*3a10*/  FMUL.FTZ R57, R57, UR6 ;  /* 0x0000000639397c20 */ /* 0x000fe20008410000 */
[----:B------:R-:W-:Y:S01]  /*3a20*/  LEA.HI R3, R3, R22, RZ, 0x2 ;  /* 0x0000001603037211 */ /* 0x000fe200078f10ff */
[----:B------:R-:W-:Y:S01]  /*3a30*/  FMUL.FTZ R54, R54, UR6 ;  /* 0x0000000636367c20 */ /* 0x000fe20008410000 */
[----:B------:R-:W-:Y:S01]  /*3a40*/  FMUL.FTZ R60, R60, UR6 ;  /* 0x000000063c3c7c20 */ /* 0x000fe20008410000 */
[----:B------:R-:W1:Y:S01]  /*3a50*/  MUFU.TANH R59, R59 ;  /* 0x0000003b003b7308 */ /* 0x000e620000002400 */
[----:B------:R-:W-:Y:S01]  /*3a60*/  LOP3.LUT R3, R3, 0x7ffffffc, RZ, 0xc0, !PT ;  /* 0x7ffffffc03037812 */ /* 0x000fe200078ec0ff */
[----:B------:R-:W-:Y:S01]  /*3a70*/  FMUL.FTZ R55, R55, UR6 ;  /* 0x0000000637377c20 */ /* 0x000fe20008410000 */
[----:B------:R-:W-:Y:S01]  /*3a80*/  FMUL.FTZ R61, R61, UR6 ;  /* 0x000000063d3d7c20 */ /* 0x000fe20008410000 */
[----:B------:R-:W-:Y:S01]  /*3a90*/  FMUL.FTZ R42, R42, UR6 ;  /* 0x000000062a2a7c20 */ /* 0x000fe20008410000 */
[----:B------:R-:W-:Y:S01]  /*3aa0*/  FMUL.FTZ R48, R48, UR6 ;  /* 0x0000000630307c20 */ /* 0x000fe20008410000 */
[----:B------:R-:W-:-:S02]  /*3ab0*/  IMAD.IADD R3, R22, 0x1, -R3 ;  /* 0x0000000116037824 */ /* 0x000fc400078e0a03 */
[----:B------:R-:W-:Y:S01]  /*3ac0*/  FMUL.FTZ R43, R43, UR6 ;  /* 0x000000062b2b7c20 */ /* 0x000fe20008410000 */
[----:B------:R-:W2:Y:S01]  /*3ad0*/  MUFU.TANH R62, R62 ;  /* 0x0000003e003e7308 */ /* 0x000ea20000002400 */
[----:B------:R-:W-:Y:S01]  /*3ae0*/  FMUL.FTZ R49, R49, UR6 ;  /* 0x0000000631317c20 */ /* 0x000fe20008410000 */
[----:B------:R-:W-:Y:S02]  /*3af0*/  IMAD R3, R3, R0, 0x50 ;  /* 0x0000005003037424 */ /* 0x000fe400078e0200 */
[----:B------:R-:W-:Y:S01]  /*3b00*/  FMUL.FTZ R46, R46, UR6 ;  /* 0x000000062e2e7c20 */ /* 0x000fe20008410000 */
[----:B------:R-:W-:Y:S02]  /*3b10*/  IMAD.U32 R0, RZ, RZ, UR60 ;  /* 0x0000003cff007e24 */ /* 0x000fe4000f8e00ff */
[----:B------:R-:W-:Y:S01]  /*3b20*/  FMUL.FTZ R52, R52, UR6 ;  /* 0x0000000634347c20 */ /* 0x000fe20008410000 */
[----:B------:R-:W-:Y:S02]  /*3b30*/  VIADD R3, R3, UR61 ;  /* 0x0000003d03037c36 */ /* 0x000fe40008000000 */
[----:B------:R-:W-:Y:S01]  /*3b40*/  FMUL.FTZ R47, R47, UR6 ;  /* 0x000000062f2f7c20 */ /* 0x000fe20008410000 */
[----:B------:R-:W3:Y:S01]  /*3b50*/  MUFU.TANH R63, R63 ;  /* 0x0000003f003f7308 */ /* 0x000ee20000002400 */
[----:B------:R-:W-:Y:S01]  /*3b60*/  FMUL.FTZ R53, R53, UR6 ;  /* 0x0000000635357c20 */ /* 0x000fe20008410000 */
[----:B------:R-:W-:-:S02]  /*3b70*/  IMAD R3, R0, -0x50, R3 ;  /* 0xffffffb000037824 */ /* 0x000fc400078e0203 */
[----:B------:R-:W-:Y:S01]  /*3b80*/  FMUL.FTZ R34, R34, UR6 ;  /* 0x0000000622227c20 */ /* 0x000fe20008410000 */
[----:B------:R-:W-:Y:S01]  /*3b90*/  FMUL.FTZ R40, R40, UR6 ;  /* 0x0000000628287c20 */ /* 0x000fe20008410000 */
[----:B------:R-:W-:Y:S01]  /*3ba0*/  FMUL.FTZ R35, R35, UR6 ;  /* 0x0000000623237c20 */ /* 0x000fe20008410000 */
[----:B------:R-:W-:Y:S01]  /*3bb0*/  FMUL.FTZ R41, R41, UR6 ;  /* 0x0000000629297c20 */ /* 0x000fe20008410000 */
[C---:B------:R-:W-:Y:S01]  /*3bc0*/  ISETP.GT.AND P2, PT, R3.reuse, RZ, PT ;  /* 0x000000ff0300720c */ /* 0x040fe20003f44270 */
[----:B------:R-:W4:Y:S01]  /*3bd0*/  MUFU.TANH R50, R50 ;  /* 0x0000003200327308 */ /* 0x000f220000002400 */
[C---:B------:R-:W-:Y:S01]  /*3be0*/  ISETP.GT.AND P1, PT, R3.reuse, 0x1, PT ;  /* 0x000000010300780c */ /* 0x040fe20003f24270 */
[----:B------:R-:W-:Y:S01]  /*3bf0*/  FMUL.FTZ R38, R38, UR6 ;  /* 0x0000000626267c20 */ /* 0x000fe20008410000 */
[----:B------:R-:W-:Y:S01]  /*3c00*/  ISETP.GT.AND P6, PT, R3, 0x8, PT ;  /* 0x000000080300780c */ /* 0x000fe20003fc4270 */
[----:B------:R-:W-:Y:S01]  /*3c10*/  FMUL.FTZ R44, R44, UR6 ;  /* 0x000000062c2c7c20 */ /* 0x000fe20008410000 */
[----:B0-----:R-:W-:Y:S01]  /*3c20*/  FSEL R58, R58, -INF , P2 ;  /* 0xff8000003a3a7808 */ /* 0x001fe20001000000 */
[----:B------:R-:W-:Y:S01]  /*3c30*/  FMUL.FTZ R39, R39, UR6 ;  /* 0x0000000627277c20 */ /* 0x000fe20008410000 */
[----:B-1----:R-:W-:Y:S01]  /*3c40*/  FSEL R59, R59, -INF , P1 ;  /* 0xff8000003b3b7808 */ /* 0x002fe20000800000 */
[----:B------:R-:W0:Y:S01]  /*3c50*/  MUFU.TANH R56, R56 ;  /* 0x0000003800387308 */ /* 0x000e220000002400 */
[----:B------:R-:W-:Y:S01]  /*3c60*/  ISETP.GT.AND P5, PT, R3, 0x9, PT ;  /* 0x000000090300780c */ /* 0x000fe20003fa4270 */
[----:B------:R-:W-:Y:S01]  /*3c70*/  FMUL.FTZ R45, R45, UR6 ;  /* 0x000000062d2d7c20 */ /* 0x000fe20008410000 */
[----:B--2---:R-:W-:Y:S01]  /*3c80*/  FSEL R62, R62, -INF , P6 ;  /* 0xff8000003e3e7808 */ /* 0x004fe20003000000 */
[----:B------:R-:W-:Y:S01]  /*3c90*/  FMUL.FTZ R26, R26, UR6 ;  /* 0x000000061a1a7c20 */ /* 0x000fe20008410000 */
[----:B------:R-:W-:Y:S01]  /*3ca0*/  FMNMX.FTZ R7, R58, R59, !PT ;  /* 0x0000003b3a077209 */ /* 0x000fe20007810000 */
[----:B------:R-:W-:Y:S01]  /*3cb0*/  FMUL.FTZ R32, R32, UR6 ;  /* 0x0000000620207c20 */ /* 0x000fe20008410000 */
[----:B------:R-:W-:Y:S01]  /*3cc0*/  ISETP.GT.AND P4, PT, R3, 0x10, PT ;  /* 0x000000100300780c */ /* 0x000fe20003f84270 */
[----:B------:R-:W1:Y:S01]  /*3cd0*/  MUFU.TANH R51, R51 ;  /* 0x0000003300337308 */ /* 0x000e620000002400 */
[----:B---3--:R-:W-:Y:S01]  /*3ce0*/  FSEL R63, R63, -INF , P5 ;  /* 0xff8000003f3f7808 */ /* 0x008fe20002800000 */
[----:B------:R-:W-:Y:S01]  /*3cf0*/  FMUL.FTZ R27, R27, UR6 ;  /* 0x000000061b1b7c20 */ /* 0x000fe20008410000 */
[----:B------:R-:W-:Y:S01]  /*3d00*/  FMNMX.FTZ R0, R62, R7, !PT ;  /* 0x000000073e007209 */ /* 0x000fe20007810000 */
[----:B------:R-:W-:Y:S01]  /*3d10*/  FMUL.FTZ R33, R33, UR6 ;  /* 0x0000000621217c20 */ /* 0x000fe20008410000 */
[----:B------:R-:W-:Y:S01]  /*3d20*/  ISETP.GT.AND P3, PT, R3, 0x11, PT ;  /* 0x000000110300780c */ /* 0x000fe20003f64270 */
[----:B------:R-:W-:Y:S01]  /*3d30*/  FMUL.FTZ R30, R30, UR6 ;  /* 0x000000061e1e7c20 */ /* 0x000fe20008410000 */
[----:B----4-:R-:W-:Y:S01]  /*3d40*/  FSEL R50, R50, -INF , P4 ;  /* 0xff80000032327808 */ /* 0x010fe20002000000 */
[----:B------:R-:W2:Y:S01]  /*3d50*/  MUFU.TANH R57, R57 ;  /* 0x0000003900397308 */ /* 0x000ea20000002400 */
[----:B------:R-:W-:Y:S01]  /*3d60*/  FMNMX.FTZ R7, R63, R0, !PT ;  /* 0x000000003f077209 */ /* 0x000fe20007810000 */
[----:B------:R-:W-:Y:S01]  /*3d70*/  FMUL.FTZ R31, R31, UR6 ;  /* 0x000000061f1f7c20 */ /* 0x000fe20008410000 */
[----:B0-----:R-:W-:Y:S01]  /*3d80*/  FSEL R56, R56, -INF , P2 ;  /* 0xff80000038387808 */ /* 0x001fe20001000000 */
[----:B------:R-:W-:Y:S01]  /*3d90*/  FMUL.FTZ R36, R36, UR6 ;  /* 0x0000000624247c20 */ /* 0x000fe20008410000 */
[----:B------:R-:W-:Y:S01]  /*3da0*/  ISETP.GT.AND P2, PT, R3, 0x18, PT ;  /* 0x000000180300780c */ /* 0x000fe20003f44270 */
[----:B------:R-:W-:Y:S01]  /*3db0*/  FMUL.FTZ R37, R37, UR6 ;  /* 0x0000000625257c20 */ /* 0x000fe20008410000 */
[----:B------:R-:W-:Y:S01]  /*3dc0*/  FMNMX.FTZ R0, R50, R7, !PT ;  /* 0x0000000732007209 */ /* 0x000fe20007810000 */
[----:B------:R-:W0:Y:S01]  /*3dd0*/  MUFU.TANH R54, R54 ;  /* 0x0000003600367308 */ /* 0x000e220000002400 */
[----:B-1----:R-:W-:Y:S01]  /*3de0*/  FSEL R51, R51, -INF , P3 ;  /* 0xff80000033337808 */ /* 0x002fe20001800000 */
[----:B------:R-:W-:Y:S01]  /*3df0*/  FMUL.FTZ R24, R24, UR6 ;  /* 0x0000000618187c20 */ /* 0x000fe20008410000 */
[----:B------:R-:W-:Y:S01]  /*3e00*/  FMUL.FTZ R25, R25, UR6 ;  /* 0x0000000619197c20 */ /* 0x000fe20008410000 */
[----:B------:R-:W-:Y:S01]  /*3e10*/  FMUL.FTZ R28, R28, UR6 ;  /* 0x000000061c1c7c20 */ /* 0x000fe20008410000 */
[----:B------:R-:W-:Y:S01]  /*3e20*/  FMNMX.FTZ R7, R51, R0, !PT ;  /* 0x0000000033077209 */ /* 0x000fe20007810000 */
[----:B------:R-:W-:Y:S01]  /*3e30*/  FMUL.FTZ R29, R29, UR6 ;  /* 0x000000061d1d7c20 */ /* 0x000fe20008410000 */
[----:B------:R-:W-:Y:S01]  /*3e40*/  ULDC UR7, c[0x0][0x988] ;  /* 0x0002620000077ab9 */ /* 0x000fe20000000800 */
[----:B------:R-:W1:Y:S01]  /*3e50*/  MUFU.TANH R60, R60 ;  /* 0x0000003c003c7308 */ /* 0x000e620000002400 */
[----:B--2---:R-:W-:Y:S01]  /*3e60*/  FSEL R57, R57, -INF , P1 ;  /* 0xff80000039397808 */ /* 0x004fe20000800000 */
[----:B------:R-:W2:Y:S01]  /*3e70*/  S2UR UR11, SR_CgaCtaId ;  /* 0x00000000000b79c3 */ /* 0x000ea20000008800 */
[C---:B------:R-:W-:Y:S01]  /*3e80*/  ISETP.GT.AND P1, PT, R3.reuse, 0x19, PT ;  /* 0x000000190300780c */ /* 0x040fe20003f24270 */
[----:B------:R-:W-:Y:S01]  /*3e90*/  UIADD3 UR60, UR60, -0x2, URZ ;  /* 0xfffffffe3c3c7890 */ /* 0x000fe2000fffe03f */
[----:B------:R-:W-:Y:S01]  /*3ea0*/  P2R R9, PR, RZ, 0x1 ;  /* 0x00000001ff097803 */ /* 0x000fe20000000000 */
[--C-:B------:R-:W-:Y:S01]  /*3eb0*/  IMAD.MOV.U32 R150, RZ, RZ, R151.reuse ;  /* 0x000000ffff967224 */ /* 0x100fe200078e0097 */
[----:B------:R-:W-:Y:S01]  /*3ec0*/  R2UR UR10, R16 ;  /* 0x00000000100a72ca */ /* 0x000fe200000e0000 */
[----:B------:R-:W3:Y:S01]  /*3ed0*/  MUFU.TANH R55, R55 ;  /* 0x0000003700377308 */ /* 0x000ee20000002400 */
[----:B0-----:R-:W-:Y:S01]  /*3ee0*/  FSEL R54, R54, -INF , P2 ;  /* 0xff80000036367808 */ /* 0x001fe20001000000 */
[--C-:B------:R-:W-:Y:S01]  /*3ef0*/  IMAD.MOV.U32 R148, RZ, RZ, R151.reuse ;  /* 0x000000ffff947224 */ /* 0x100fe200078e0097 */
[----:B------:R-:W-:Y:S01]  /*3f00*/  MOV R149, R151 ;  /* 0x0000009700957202 */ /* 0x000fe20000000f00 */
[--C-:B------:R-:W-:Y:S01]  /*3f10*/  IMAD.MOV.U32 R147, RZ, RZ, R151.reuse ;  /* 0x000000ffff937224 */ /* 0x100fe200078e0097 */
[----:B------:R-:W-:Y:S01]  /*3f20*/  FMNMX.FTZ R0, R54, R7, !PT ;  /* 0x0000000736007209 */ /* 0x000fe20007810000 */
[--C-:B------:R-:W-:Y:S01]  /*3f30*/  IMAD.MOV.U32 R145, RZ, RZ, R151.reuse ;  /* 0x000000ffff917224 */ /* 0x100fe200078e0097 */
[-C--:B------:R-:W-:Y:S01]  /*3f40*/  MOV R146, R151.reuse ;  /* 0x0000009700927202 */ /* 0x080fe20000000f00 */
[----:B------:R-:W0:Y:S01]  /*3f50*/  MUFU.TANH R61, R61 ;  /* 0x0000003d003d7308 */ /* 0x000e220000002400 */
[----:B-1----:R-:W-:Y:S01]  /*3f60*/  FSEL R60, R60, -INF , P6 ;  /* 0xff8000003c3c7808 */ /* 0x002fe20003000000 */
[--C-:B------:R-:W-:Y:S01]  /*3f70*/  IMAD.MOV.U32 R144, RZ, RZ, R151.reuse ;  /* 0x000000ffff907224 */ /* 0x100fe200078e0097 */
[----:B------:R-:W-:Y:S01]  /*3f80*/  ISETP.GT.AND P6, PT, R3, 0x20, PT ;  /* 0x000000200300780c */ /* 0x000fe20003fc4270 */
[----:B------:R-:W-:Y:S01]  /*3f90*/  UIADD3 UR6, UR10, 0x38840, URZ ;  /* 0x000388400a067890 */ /* 0x000fe2000fffe03f */
[----:B------:R-:W-:Y:S01]  /*3fa0*/  R2UR UR10, R17 ;  /* 0x00000000110a72ca */ /* 0x000fe200000e0000 */
[--C-:B------:R-:W-:Y:S01]  /*3fb0*/  IMAD.MOV.U32 R142, RZ, RZ, R151.reuse ;  /* 0x000000ffff8e7224 */ /* 0x100fe200078e0097 */
[-C--:B------:R-:W-:Y:S01]  /*3fc0*/  MOV R143, R151.reuse ;  /* 0x00000097008f7202 */ /* 0x080fe20000000f00 */
[----:B------:R-:W1:Y:S01]  /*3fd0*/  MUFU.TANH R42, R42 ;  /* 0x0000002a002a7308 */ /* 0x000e620000002400 */
[----:B---3--:R-:W-:Y:S01]  /*3fe0*/  FSEL R55, R55, -INF , P1 ;  /* 0xff80000037377808 */ /* 0x008fe20000800000 */
[----:B--2---:R-:W-:Y:S01]  /*3ff0*/  UPRMT UR6, UR11, 0x654, UR6 ;  /* 0x000006540b067896 */ /* 0x004fe20008000006 */
[--C-:B------:R-:W-:Y:S01]  /*4000*/  IMAD.MOV.U32 R141, RZ, RZ, R151.reuse ;  /* 0x000000ffff8d7224 */ /* 0x100fe200078e0097 */
[-C--:B------:R-:W-:Y:S01]  /*4010*/  MOV R140, R151.reuse ;  /* 0x00000097008c7202 */ /* 0x080fe20000000f00 */
[--C-:B------:R-:W-:Y:S01]  /*4020*/  IMAD.MOV.U32 R139, RZ, RZ, R151.reuse ;  /* 0x000000ffff8b7224 */ /* 0x100fe200078e0097 */
[----:B------:R-:W-:Y:S01]  /*4030*/  FMNMX.FTZ R7, R55, R0, !PT ;  /* 0x0000000037077209 */ /* 0x000fe20007810000 */
[--C-:B------:R-:W-:Y:S01]  /*4040*/  IMAD.MOV.U32 R138, RZ, RZ, R151.reuse ;  /* 0x000000ffff8a7224 */ /* 0x100fe200078e0097 */
[----:B------:R-:W2:Y:S01]  /*4050*/  MUFU.TANH R48, R48 ;  /* 0x0000003000307308 */ /* 0x000ea20000002400 */
[----:B0-----:R-:W-:Y:S01]  /*4060*/  FSEL R61, R61, -INF , P5 ;  /* 0xff8000003d3d7808 */ /* 0x001fe20002800000 */
[----:B------:R-:W-:Y:S01]  /*4070*/  UISETP.GE.AND UP0, UPT, UR60, UR10, UPT ;  /* 0x0000000a3c00728c */ /* 0x000fe2000bf06270 */
[C---:B------:R-:W-:Y:S01]  /*4080*/  ISETP.GT.AND P5, PT, R3.reuse, 0x21, PT ;  /* 0x000000210300780c */ /* 0x040fe20003fa4270 */
[----:B------:R-:W-:Y:S01]  /*4090*/  SYNCS.ARRIVE.TRANS64.RED.A1T0 RZ, [UR6], RZ ;  /* 0x000000ffffff79a7 */ /* 0x000fe20008100406 */
[----:B------:R-:W-:Y:S01]  /*40a0*/  UMOV UR6, URZ ;  /* 0x0000003f00067c82 */ /* 0x000fe20008000000 */
[-C--:B------:R-:W-:Y:S01]  /*40b0*/  MOV R137, R151.reuse ;  /* 0x0000009700897202 */ /* 0x080fe20000000f00 */
[--C-:B------:R-:W-:Y:S01]  /*40c0*/  IMAD.MOV.U32 R136, RZ, RZ, R151.reuse ;  /* 0x000000ffff887224 */ /* 0x100fe200078e0097 */
[----:B------:R-:W0:Y:S01]  /*40d0*/  MUFU.TANH R43, R43 ;  /* 0x0000002b002b7308 */ /* 0x000e220000002400 */
[----:B-1----:R-:W-:Y:S01]  /*40e0*/  FSEL R42, R42, -INF , P6 ;  /* 0xff8000002a2a7808 */ /* 0x002fe20003000000 */
[--C-:B------:R-:W-:Y:S01]  /*40f0*/  IMAD.MOV.U32 R135, RZ, RZ, R151.reuse ;  /* 0x000000ffff877224 */ /* 0x100fe200078e0097 */
[----:B------:R-:W-:Y:S01]  /*4100*/  MOV R134, R151 ;  /* 0x0000009700867202 */ /* 0x000fe20000000f00 */
[--C-:B------:R-:W-:Y:S01]  /*4110*/  IMAD.MOV.U32 R133, RZ, RZ, R151.reuse ;  /* 0x000000ffff857224 */ /* 0x100fe200078e0097 */
[----:B------:R-:W-:Y:S01]  /*4120*/  FMNMX.FTZ R0, R42, R7, !PT ;  /* 0x000000072a007209 */ /* 0x000fe20007810000 */
[--C-:B------:R-:W-:Y:S01]  /*4130*/  IMAD.MOV.U32 R132, RZ, RZ, R151.reuse ;  /* 0x000000ffff847224 */ /* 0x100fe200078e0097 */
[-C--:B------:R-:W-:Y:S01]  /*4140*/  MOV R131, R151.reuse ;  /* 0x0000009700837202 */ /* 0x080fe20000000f00 */
[----:B------:R-:W1:Y:S01]  /*4150*/  MUFU.TANH R49, R49 ;  /* 0x0000003100317308 */ /* 0x000e620000002400 */
[----:B--2---:R-:W-:Y:S01]  /*4160*/  FSEL R48, R48, -INF , P4 ;  /* 0xff80000030307808 */ /* 0x004fe20002000000 */
[--C-:B------:R-:W-:Y:S01]  /*4170*/  IMAD.MOV.U32 R130, RZ, RZ, R151.reuse ;  /* 0x000000ffff827224 */ /* 0x100fe200078e0097 */
[----:B------:R-:W-:Y:S01]  /*4180*/  ISETP.GT.AND P4, PT, R3, 0x28, PT ;  /* 0x000000280300780c */ /* 0x000fe20003f84270 */
[--C-:B------:R-:W-:Y:S01]  /*4190*/  IMAD.MOV.U32 R129, RZ, RZ, R151.reuse ;  /* 0x000000ffff817224 */ /* 0x100fe200078e0097 */
[-C--:B------:R-:W-:Y:S01]  /*41a0*/  MOV R128, R151.reuse ;  /* 0x0000009700807202 */ /* 0x080fe20000000f00 */
[--C-:B------:R-:W-:Y:S01]  /*41b0*/  IMAD.MOV.U32 R127, RZ, RZ, R151.reuse ;  /* 0x000000ffff7f7224 */ /* 0x100fe200078e0097 */
[-C--:B------:R-:W-:Y:S01]  /*41c0*/  MOV R125, R151.reuse ;  /* 0x00000097007d7202 */ /* 0x080fe20000000f00 */
[----:B------:R-:W2:Y:S01]  /*41d0*/  MUFU.TANH R46, R46 ;  /* 0x0000002e002e7308 */ /* 0x000ea20000002400 */
[----:B0-----:R-:W-:Y:S01]  /*41e0*/  FSEL R43, R43, -INF , P5 ;  /* 0xff8000002b2b7808 */ /* 0x001fe20002800000 */
[--C-:B------:R-:W-:Y:S01]  /*41f0*/  IMAD.MOV.U32 R126, RZ, RZ, R151.reuse ;  /* 0x000000ffff7e7224 */ /* 0x100fe200078e0097 */
[-C--:B------:R-:W-:Y:S01]  /*4200*/  MOV R122, R151.reuse ;  /* 0x00000097007a7202 */ /* 0x080fe20000000f00 */
[--C-:B------:R-:W-:Y:S01]  /*4210*/  IMAD.MOV.U32 R124, RZ, RZ, R151.reuse ;  /* 0x000000ffff7c7224 */ /* 0x100fe200078e0097 */
[----:B------:R-:W-:Y:S01]  /*4220*/  FMNMX.FTZ R7, R43, R0, !PT ;  /* 0x000000002b077209 */ /* 0x000fe20007810000 */
[--C-:B------:R-:W-:Y:S01]  /*4230*/  IMAD.MOV.U32 R123, RZ, RZ, R151.reuse ;  /* 0x000000ffff7b7224 */ /* 0x100fe200078e0097 */
[-C--:B------:R-:W-:Y:S01]  /*4240*/  MOV R119, R151.reuse ;  /* 0x0000009700777202 */ /* 0x080fe20000000f00 */
[----:B------:R-:W0:Y:S01]  /*4250*/  MUFU.TANH R52, R52 ;  /* 0x0000003400347308 */ /* 0x000e220000002400 */
[----:B-1----:R-:W-:Y:S01]  /*4260*/  FSEL R49, R49, -INF , P3 ;  /* 0xff80000031317808 */ /* 0x002fe20001800000 */
[--C-:B------:R-:W-:Y:S01]  /*4270*/  IMAD.MOV.U32 R121, RZ, RZ, R151.reuse ;  /* 0x000000ffff797224 */ /* 0x100fe200078e0097 */
[C---:B------:R-:W-:Y:S01]  /*4280*/  ISETP.GT.AND P3, PT, R3.reuse, 0x29, PT ;  /* 0x000000290300780c */ /* 0x040fe20003f64270 */
[--C-:B------:R-:W-:Y:S01]  /*4290*/  IMAD.MOV.U32 R120, RZ, RZ, R151.reuse ;  /* 0x000000ffff787224 */ /* 0x100fe200078e0097 */
[-C--:B------:R-:W-:Y:S01]  /*42a0*/  MOV R116, R151.reuse ;  /* 0x0000009700747202 */ /* 0x080fe20000000f00 */
[--C-:B------:R-:W-:Y:S01]  /*42b0*/  IMAD.MOV.U32 R118, RZ, RZ, R151.reuse ;  /* 0x000000ffff767224 */ /* 0x100fe200078e0097 */
[-C--:B------:R-:W-:Y:S01]  /*42c0*/  MOV R113, R151.reuse ;  /* 0x0000009700717202 */ /* 0x080fe20000000f00 */
[----:B------:R-:W1:Y:S01]  /*42d0*/  MUFU.TANH R47, R47 ;  /* 0x0000002f002f7308 */ /* 0x000e620000002400 */
[----:B--2---:R-:W-:Y:S01]  /*42e0*/  FSEL R46, R46, -INF , P4 ;  /* 0xff8000002e2e7808 */ /* 0x004fe20002000000 */
[--C-:B------:R-:W-:Y:S01]  /*42f0*/  IMAD.MOV.U32 R117, RZ, RZ, R151.reuse ;  /* 0x000000ffff757224 */ /* 0x100fe200078e0097 */
[----:B------:R-:W-:Y:S01]  /*4300*/  MOV R110, R151 ;  /* 0x00000097006e7202 */ /* 0x000fe20000000f00 */
[--C-:B------:R-:W-:Y:S01]  /*4310*/  IMAD.MOV.U32 R115, RZ, RZ, R151.reuse ;  /* 0x000000ffff737224 */ /* 0x100fe200078e0097 */
[----:B------:R-:W-:Y:S01]  /*4320*/  FMNMX.FTZ R0, R46, R7, !PT ;  /* 0x000000072e007209 */ /* 0x000fe20007810000 */
[--C-:B------:R-:W-:Y:S01]  /*4330*/  IMAD.MOV.U32 R114, RZ, RZ, R151.reuse ;  /* 0x000000ffff727224 */ /* 0x100fe200078e0097 */
[-C--:B------:R-:W-:Y:S01]  /*4340*/  MOV R107, R151.reuse ;  /* 0x00000097006b7202 */ /* 0x080fe20000000f00 */
[----:B------:R-:W2:Y:S01]  /*4350*/  MUFU.TANH R53, R53 ;  /* 0x0000003500357308 */ /* 0x000ea20000002400 */
[----:B0-----:R-:W-:Y:S01]  /*4360*/  FSEL R52, R52, -INF , P2 ;  /* 0xff80000034347808 */ /* 0x001fe20001000000 */
[--C-:B------:R-:W-:Y:S01]  /*4370*/  IMAD.MOV.U32 R112, RZ, RZ, R151.reuse ;  /* 0x000000ffff707224 */ /* 0x100fe200078e0097 */
[----:B------:R-:W-:Y:S01]  /*4380*/  ISETP.GT.AND P2, PT, R3, 0x30, PT ;  /* 0x000000300300780c */ /* 0x000fe20003f44270 */
[--C-:B------:R-:W-:Y:S01]  /*4390*/  IMAD.MOV.U32 R111, RZ, RZ, R151.reuse ;  /* 0x000000ffff6f7224 */ /* 0x100fe200078e0097 */
[-C--:B------:R-:W-:Y:S01]  /*43a0*/  MOV R104, R151.reuse ;  /* 0x0000009700687202 */ /* 0x080fe20000000f00 */
[--C-:B------:R-:W-:Y:S01]  /*43b0*/  IMAD.MOV.U32 R109, RZ, RZ, R151.reuse ;  /* 0x000000ffff6d7224 */ /* 0x100fe200078e0097 */
[-C--:B------:R-:W-:Y:S01]  /*43c0*/  MOV R101, R151.reuse ;  /* 0x0000009700657202 */ /* 0x080fe20000000f00 */
[----:B------:R-:W0:Y:S01]  /*43d0*/  MUFU.TANH R34, R34 ;  /* 0x0000002200227308 */ /* 0x000e220000002400 */
[----:B-1----:R-:W-:Y:S01]  /*43e0*/  FSEL R47, R47, -INF , P3 ;  /* 0xff8000002f2f7808 */ /* 0x002fe20001800000 */
[--C-:B------:R-:W-:Y:S01]  /*43f0*/  IMAD.MOV.U32 R108, RZ, RZ, R151.reuse ;  /* 0x000000ffff6c7224 */ /* 0x100fe200078e0097 */
[-C--:B------:R-:W-:Y:S01]  /*4400*/  MOV R98, R151.reuse ;  /* 0x0000009700627202 */ /* 0x080fe20000000f00 */
[--C-:B------:R-:W-:Y:S01]  /*4410*/  IMAD.MOV.U32 R106, RZ, RZ, R151.reuse ;  /* 0x000000ffff6a7224 */ /* 0x100fe200078e0097 */
[----:B------:R-:W-:Y:S01]  /*4420*/  FMNMX.FTZ R7, R47, R0, !PT ;  /* 0x000000002f077209 */ /* 0x000fe20007810000 */
[--C-:B------:R-:W-:Y:S01]  /*4430*/  IMAD.MOV.U32 R105, RZ, RZ, R151.reuse ;  /* 0x000000ffff697224 */ /* 0x100fe200078e0097 */
[-C--:B------:R-:W-:Y:S01]  /*4440*/  MOV R95, R151.reuse ;  /* 0x00000097005f7202 */ /* 0x080fe20000000f00 */
[----:B------:R-:W1:Y:S01]  /*4450*/  MUFU.TANH R40, R40 ;  /* 0x0000002800287308 */ /* 0x000e620000002400 */
[----:B--2---:R-:W-:Y:S01]  /*4460*/  FSEL R53, R53, -INF , P1 ;  /* 0xff80000035357808 */ /* 0x004fe20000800000 */
[--C-:B------:R-:W-:Y:S01]  /*4470*/  IMAD.MOV.U32 R103, RZ, RZ, R151.reuse ;  /* 0x000000ffff677224 */ /* 0x100fe200078e0097 */
[C---:B------:R-:W-:Y:S01]  /*4480*/  ISETP.GT.AND P1, PT, R3.reuse, 0x31, PT ;  /* 0x000000310300780c */ /* 0x040fe20003f24270 */
[--C-:B------:R-:W-:Y:S01]  /*4490*/  IMAD.MOV.U32 R102, RZ, RZ, R151.reuse ;  /* 0x000000ffff667224 */ /* 0x100fe200078e0097 */
[-C--:B------:R-:W-:Y:S01]  /*44a0*/  MOV R92, R151.reuse ;  /* 0x00000097005c7202 */ /* 0x080fe20000000f00 */
[--C-:B------:R-:W-:Y:S01]  /*44b0*/  IMAD.MOV.U32 R100, RZ, RZ, R151.reuse ;  /* 0x000000ffff647224 */ /* 0x100fe200078e0097 */
[-C--:B------:R-:W-:Y:S01]  /*44c0*/  MOV R89, R151.reuse ;  /* 0x0000009700597202 */ /* 0x080fe20000000f00 */
[----:B------:R-:W2:Y:S01]  /*44d0*/  MUFU.TANH R35, R35 ;  /* 0x0000002300237308 */ /* 0x000ea20000002400 */
        /* <DEDUP_REMOVED lines=11> */
[--C-:B------:R-:W-:Y:S01]  /*4590*/  IMAD.MOV.U32 R93, RZ, RZ, R151.reuse ;  /* 0x000000ffff5d7224 */ /* 0x100fe200078e0097 */
[-C--:B------:R-:W-:Y:S01]  /*45a0*/  MOV R80, R151.reuse ;  /* 0x0000009700507202 */ /* 0x080fe20000000f00 */
[--C-:B------:R-:W-:Y:S01]  /*45b0*/  IMAD.MOV.U32 R91, RZ, RZ, R151.reuse ;  /* 0x000000ffff5b7224 */ /* 0x100fe200078e0097 */
[-C--:B------:R-:W-:Y:S01]  /*45c0*/  MOV R77, R151.reuse ;  /* 0x00000097004d7202 */ /* 0x080fe20000000f00 */
[----:B------:R-:W1:Y:S01]  /*45d0*/  MUFU.TANH R38, R38 ;  /* 0x0000002600267308 */ /* 0x000e620000002400 */
[----:B--2---:R-:W-:Y:S01]  /*45e0*/  FSEL R35, R35, -INF , P1 ;  /* 0xff80000023237808 */ /* 0x004fe20000800000 */
[--C-:B------:R-:W-:Y:S01]  /*45f0*/  IMAD.MOV.U32 R90, RZ, RZ, R151.reuse ;  /* 0x000000ffff5a7224 */ /* 0x100fe200078e0097 */
[-C--:B------:R-:W-:Y:S01]  /*4600*/  MOV R74, R151.reuse ;  /* 0x00000097004a7202 */ /* 0x080fe20000000f00 */
        /* <DEDUP_REMOVED lines=11> */
[----:B------:R-:W-:Y:S01]  /*46c0*/  MOV R65, R151 ;  /* 0x0000009700417202 */ /* 0x000fe20000000f00 */
[----:B------:R-:W0:Y:S01]  /*46d0*/  MUFU.TANH R39, R39 ;  /* 0x0000002700277308 */ /* 0x000e220000002400 */
[----:B-1----:R-:W-:Y:S01]  /*46e0*/  FSEL R38, R38, -INF , P6 ;  /* 0xff80000026267808 */ /* 0x002fe20003000000 */
[----:B------:R-:W-:-:S02]  /*46f0*/  IMAD.MOV.U32 R81, RZ, RZ, R151 ;  /* 0x000000ffff517224 */ /* 0x000fc400078e0097 */
[--C-:B------:R-:W-:Y:S01]  /*4700*/  IMAD.MOV.U32 R79, RZ, RZ, R151.reuse ;  /* 0x000000ffff4f7224 */ /* 0x100fe200078e0097 */
[----:B------:R-:W-:Y:S01]  /*4710*/  FMNMX.FTZ R0, R38, R7, !PT ;  /* 0x0000000726007209 */ /* 0x000fe20007810000 */
[--C-:B------:R-:W-:Y:S02]  /*4720*/  IMAD.MOV.U32 R78, RZ, RZ, R151.reuse ;  /* 0x000000ffff4e7224 */ /* 0x100fe400078e0097 */
[----:B------:R-:W1:Y:S01]  /*4730*/  MUFU.TANH R45, R45 ;  /* 0x0000002d002d7308 */ /* 0x000e620000002400 */
[----:B--2---:R-:W-:Y:S01]  /*4740*/  FSEL R44, R44, -INF , P4 ;  /* 0xff8000002c2c7808 */ /* 0x004fe20002000000 */
[--C-:B------:R-:W-:Y:S01]  /*4750*/  IMAD.MOV.U32 R76, RZ, RZ, R151.reuse ;  /* 0x000000ffff4c7224 */ /* 0x100fe200078e0097 */
[----:B------:R-:W-:Y:S01]  /*4760*/  ISETP.GT.AND P4, PT, R3, 0x40, PT ;  /* 0x000000400300780c */ /* 0x000fe20003f84270 */
[--C-:B------:R-:W-:Y:S02]  /*4770*/  IMAD.MOV.U32 R75, RZ, RZ, R151.reuse ;  /* 0x000000ffff4b7224 */ /* 0x100fe400078e0097 */
[----:B------:R-:W-:-:S02]  /*4780*/  IMAD.MOV.U32 R73, RZ, RZ, R151 ;  /* 0x000000ffff497224 */ /* 0x000fc400078e0097 */
[----:B------:R-:W2:Y:S01]  /*4790*/  MUFU.TANH R26, R26 ;  /* 0x0000001a001a7308 */ /* 0x000ea20000002400 */
[----:B0-----:R-:W-:Y:S01]  /*47a0*/  FSEL R39, R39, -INF , P5 ;  /* 0xff80000027277808 */ /* 0x001fe20002800000 */
[--C-:B------:R-:W-:Y:S02]  /*47b0*/  IMAD.MOV.U32 R72, RZ, RZ, R151.reuse ;  /* 0x000000ffff487224 */ /* 0x100fe400078e0097 */
[--C-:B------:R-:W-:Y:S01]  /*47c0*/  IMAD.MOV.U32 R70, RZ, RZ, R151.reuse ;  /* 0x000000ffff467224 */ /* 0x100fe200078e0097 */
[----:B------:R-:W-:Y:S01]  /*47d0*/  FMNMX.FTZ R7, R39, R0, !PT ;  /* 0x0000000027077209 */ /* 0x000fe20007810000 */
[--C-:B------:R-:W-:Y:S02]  /*47e0*/  IMAD.MOV.U32 R69, RZ, RZ, R151.reuse ;  /* 0x000000ffff457224 */ /* 0x100fe400078e0097 */
[----:B------:R-:W0:Y:S01]  /*47f0*/  MUFU.TANH R32, R32 ;  /* 0x0000002000207308 */ /* 0x000e220000002400 */
[----:B-1----:R-:W-:Y:S01]  /*4800*/  FSEL R45, R45, -INF , P3 ;  /* 0xff8000002d2d7808 */ /* 0x002fe20001800000 */
[--C-:B------:R-:W-:Y:S01]  /*4810*/  IMAD.MOV.U32 R67, RZ, RZ, R151.reuse ;  /* 0x000000ffff437224 */ /* 0x100fe200078e0097 */
[----:B------:R-:W-:Y:S01]  /*4820*/  ISETP.GT.AND P3, PT, R3, 0x41, PT ;  /* 0x000000410300780c */ /* 0x000fe20003f64270 */
[----:B------:R-:W-:-:S02]  /*4830*/  IMAD.MOV.U32 R66, RZ, RZ, R151 ;  /* 0x000000ffff427224 */ /* 0x000fc400078e0097 */
[----:B------:R-:W-:Y:S02]  /*4840*/  IMAD.MOV.U32 R64, RZ, RZ, R151 ;  /* 0x000000ffff407224 */ /* 0x000fe400078e0097 */
[----:B------:R-:W1:Y:S01]  /*4850*/  MUFU.TANH R27, R27 ;  /* 0x0000001b001b7308 */ /* 0x000e620000002400 */
[----:B--2---:R-:W-:-:S04]  /*4860*/  FSEL R26, R26, -INF , P4 ;  /* 0xff8000001a1a7808 */ /* 0x004fc80002000000 */
[----:B------:R-:W-:-:S03]  /*4870*/  FMNMX.FTZ R0, R26, R7, !PT ;  /* 0x000000071a007209 */ /* 0x000fc60007810000 */
[----:B------:R-:W2:Y:S01]  /*4880*/  MUFU.TANH R33, R33 ;  /* 0x0000002100217308 */ /* 0x000ea20000002400 */
[----:B0-----:R-:W-:Y:S02]  /*4890*/  FSEL R32, R32, -INF , P2 ;  /* 0xff80000020207808 */ /* 0x001fe40001000000 */
[----:B------:R-:W-:-:S05]  /*48a0*/  ISETP.GT.AND P2, PT, R3, 0x48, PT ;  /* 0x000000480300780c */ /* 0x000fca0003f44270 */
[----:B------:R-:W0:Y:S01]  /*48b0*/  MUFU.TANH R30, R30 ;  /* 0x0000001e001e7308 */ /* 0x000e220000002400 */
[----:B-1----:R-:W-:-:S07]  /*48c0*/  FSEL R27, R27, -INF , P3 ;  /* 0xff8000001b1b7808 */ /* 0x002fce0001800000 */
[----:B------:R-:W1:Y:S01]  /*48d0*/  MUFU.TANH R31, R31 ;  /* 0x0000001f001f7308 */ /* 0x000e620000002400 */
[----:B--2---:R-:W-:Y:S02]  /*48e0*/  FSEL R33, R33, -INF , P1 ;  /* 0xff80000021217808 */ /* 0x004fe40000800000 */
[----:B------:R-:W-:Y:S02]  /*48f0*/  ISETP.GT.AND P1, PT, R3, 0x49, PT ;  /* 0x000000490300780c */ /* 0x000fe40003f24270 */
[----:B------:R-:W-:-:S03]  /*4900*/  FMNMX.FTZ R3, R27, R0, !PT ;  /* 0x000000001b037209 */ /* 0x000fc60007810000 */
[----:B------:R-:W2:Y:S01]  /*4910*/  MUFU.TANH R36, R36 ;  /* 0x0000002400247308 */ /* 0x000ea20000002400 */
[----:B0-----:R-:W-:-:S04]  /*4920*/  FSEL R30, R30, -INF , P2 ;  /* 0xff8000001e1e7808 */ /* 0x001fc80001000000 */
[----:B------:R-:W-:-:S03]  /*4930*/  FMNMX.FTZ R0, R30, R3, !PT ;  /* 0x000000031e007209 */ /* 0x000fc60007810000 */
[----:B------:R-:W0:Y:S01]  /*4940*/  MUFU.TANH R37, R37 ;  /* 0x0000002500257308 */ /* 0x000e220000002400 */
[----:B-1----:R-:W-:-:S04]  /*4950*/  FSEL R31, R31, -INF , P1 ;  /* 0xff8000001f1f7808 */ /* 0x002fc80000800000 */
[----:B------:R-:W-:-:S03]  /*4960*/  FMNMX.FTZ R0, R31, R0, !PT ;  /* 0x000000001f007209 */ /* 0x000fc60007810000 */
[----:B------:R-:W1:Y:S01]  /*4970*/  MUFU.TANH R24, R24 ;  /* 0x0000001800187308 */ /* 0x000e620000002400 */
[----:B--2---:R-:W-:Y:S01]  /*4980*/  FSEL R36, R36, -INF , P6 ;  /* 0xff80000024247808 */ /* 0x004fe20003000000 */
[----:B------:R-:W2:Y:S06]  /*4990*/  SHFL.BFLY PT, R3, R0, 0x2, 0x1f ;  /* 0x0c401f0000037f89 */ /* 0x000eac00000e0000 */
[----:B------:R-:W3:Y:S01]  /*49a0*/  MUFU.TANH R25, R25 ;  /* 0x0000001900197308 */ /* 0x000ee20000002400 */
[----:B0-----:R-:W-:-:S07]  /*49b0*/  FSEL R37, R37, -INF , P5 ;  /* 0xff80000025257808 */ /* 0x001fce0002800000 */
[----:B------:R-:W0:Y:S01]  /*49c0*/  MUFU.TANH R28, R28 ;  /* 0x0000001c001c7308 */ /* 0x000e220000002400 */
[----:B-1----:R-:W-:-:S07]  /*49d0*/  FSEL R24, R24, -INF , P4 ;  /* 0xff80000018187808 */ /* 0x002fce0002000000 */
[----:B------:R-:W1:Y:S01]  /*49e0*/  MUFU.TANH R29, R29 ;  /* 0x0000001d001d7308 */ /* 0x000e620000002400 */
[----:B---3--:R-:W-:Y:S02]  /*49f0*/  FSEL R25, R25, -INF , P3 ;  /* 0xff80000019197808 */ /* 0x008fe40001800000 */
[----:B--2---:R-:W-:-:S05]  /*4a00*/  FMNMX.FTZ R3, R0, R3, !PT ;  /* 0x0000000300037209 */ /* 0x004fca0007810000 */
[----:B------:R-:W2:Y:S01]  /*4a10*/  SHFL.BFLY PT, R6, R3, 0x1, 0x1f ;  /* 0x0c201f0003067f89 */ /* 0x000ea200000e0000 */
[----:B0-----:R-:W-:Y:S02]  /*4a20*/  FSEL R28, R28, -INF , P2 ;  /* 0xff8000001c1c7808 */ /* 0x001fe40001000000 */
[----:B-1----:R-:W-:Y:S02]  /*4a30*/  FSEL R29, R29, -INF , P1 ;  /* 0xff8000001d1d7808 */ /* 0x002fe40000800000 */
[----:B--2---:R-:W-:Y:S02]  /*4a40*/  FMNMX.FTZ R6, R3, R6, !PT ;  /* 0x0000000603067209 */ /* 0x004fe40007810000 */
[----:B------:R-:W-:Y:S02]  /*4a50*/  FMNMX.FTZ R3, R56, R57, !PT ;  /* 0x0000003938037209 */ /* 0x000fe40007810000 */
[C---:B------:R-:W-:Y:S01]  /*4a60*/  FSETP.NEU.FTZ.AND P0, PT, R6.reuse, -INF , PT ;  /* 0xff8000000600780b */ /* 0x040fe20003f1d000 */
[----:B------:R-:W-:Y:S01]  /*4a70*/  FMUL.FTZ R2, R6, UR7 ;  /* 0x0000000706027c20 */ /* 0x000fe20008410000 */
[----:B------:R-:W-:-:S04]  /*4a80*/  FMNMX.FTZ R0, R60, R3, !PT ;  /* 0x000000033c007209 */ /* 0x000fc80007810000 */
[----:B------:R-:W-:Y:S02]  /*4a90*/  FMNMX.FTZ R3, R61, R0, !PT ;  /* 0x000000003d037209 */ /* 0x000fe40007810000 */
[----:B------:R-:W-:Y:S02]  /*4aa0*/  FSEL R7, R2, RZ, P0 ;  /* 0x000000ff02077208 */ /* 0x000fe40000000000 */
[----:B------:R-:W-:Y:S02]  /*4ab0*/  FMNMX.FTZ R0, R48, R3, !PT ;  /* 0x0000000330007209 */ /* 0x000fe40007810000 */
[----:B------:R-:W-:Y:S01]  /*4ac0*/  ISETP.NE.AND P0, PT, R9, RZ, PT ;  /* 0x000000ff0900720c */ /* 0x000fe20003f05270 */
[--C-:B------:R-:W-:Y:S01]  /*4ad0*/  FFMA.FTZ R58, R58, UR7, -R7.reuse ;  /* 0x000000073a3a7c23 */ /* 0x100fe20008010807 */
[----:B------:R-:W-:Y:S01]  /*4ae0*/  FMNMX.FTZ R3, R49, R0, !PT ;  /* 0x0000000031037209 */ /* 0x000fe20007810000 */
[--C-:B------:R-:W-:Y:S01]  /*4af0*/  FFMA.FTZ R59, R59, UR7, -R7.reuse ;  /* 0x000000073b3b7c23 */ /* 0x100fe20008010807 */
[--C-:B------:R-:W-:Y:S01]  /*4b00*/  FFMA.FTZ R62, R62, UR7, -R7.reuse ;  /* 0x000000073e3e7c23 */ /* 0x100fe20008010807 */
[--C-:B------:R-:W-:Y:S01]  /*4b10*/  FFMA.FTZ R63, R63, UR7, -R7.reuse ;  /* 0x000000073f3f7c23 */ /* 0x100fe20008010807 */
[----:B------:R-:W-:Y:S01]  /*4b20*/  FMNMX.FTZ R0, R52, R3, !PT ;  /* 0x0000000334007209 */ /* 0x000fe20007810000 */
[----:B------:R-:W-:Y:S01]  /*4b30*/  MUFU.EX2 R58, R58 ;  /* 0x0000003a003a7308 */ /* 0x000fe20000000800 */
[--C-:B------:R-:W-:Y:S01]  /*4b40*/  FFMA.FTZ R50, R50, UR7, -R7.reuse ;  /* 0x0000000732327c23 */ /* 0x100fe20008010807 */
[--C-:B------:R-:W-:Y:S01]  /*4b50*/  FFMA.FTZ R51, R51, UR7, -R7.reuse ;  /* 0x0000000733337c23 */ /* 0x100fe20008010807 */
[----:B------:R-:W-:Y:S01]  /*4b60*/  FMNMX.FTZ R3, R53, R0, !PT ;  /* 0x0000000035037209 */ /* 0x000fe20007810000 */
[--C-:B------:R-:W-:Y:S01]  /*4b70*/  FFMA.FTZ R54, R54, UR7, -R7.reuse ;  /* 0x0000000736367c23 */ /* 0x100fe20008010807 */
[--C-:B------:R-:W-:Y:S01]  /*4b80*/  FFMA.FTZ R55, R55, UR7, -R7.reuse ;  /* 0x0000000737377c23 */ /* 0x100fe20008010807 */
[--C-:B------:R-:W-:Y:S01]  /*4b90*/  FFMA.FTZ R42, R42, UR7, -R7.reuse ;  /* 0x000000072a2a7c23 */ /* 0x100fe20008010807 */
[----:B------:R-:W-:Y:S01]  /*4ba0*/  FMNMX.FTZ R0, R40, R3, !PT ;  /* 0x0000000328007209 */ /* 0x000fe20007810000 */
[----:B------:R-:W0:Y:S01]  /*4bb0*/  MUFU.EX2 R59, R59 ;  /* 0x0000003b003b7308 */ /* 0x000e220000000800 */
[--C-:B------:R-:W-:Y:S01]  /*4bc0*/  FFMA.FTZ R43, R43, UR7, -R7.reuse ;  /* 0x000000072b2b7c23 */ /* 0x100fe20008010807 */
        /* <DEDUP_REMOVED lines=14> */
[----:B------:R-:W1:Y:S01]  /*4cb0*/  MUFU.EX2 R63, R63 ;  /* 0x0000003f003f7308 */ /* 0x000e620000000800 */
[----:B------:R-:W-:Y:S01]  /*4cc0*/  FFMA.FTZ R7, R31, UR7, -R7 ;  /* 0x000000071f077c23 */ /* 0x000fe20008010807 */
[----:B0-----:R-:W-:Y:S01]  /*4cd0*/  F2FP.F16.F32.PACK_AB R209, R59, R58 ;  /* 0x0000003a3bd1723e */ /* 0x001fe200000000ff */
[----:B------:R-:W-:Y:S01]  /*4ce0*/  IMAD.MOV.U32 R31, RZ, RZ, R151 ;  /* 0x000000ffff1f7224 */ /* 0x000fe200078e0097 */
[----:B------:R-:W-:-:S04]  /*4cf0*/  FMNMX.FTZ R3, R33, R0, !PT ;  /* 0x0000000021037209 */ /* 0x000fc80007810000 */
[----:B------:R-:W-:Y:S01]  /*4d00*/  FMNMX.FTZ R0, R36, R3, !PT ;  /* 0x0000000324007209 */ /* 0x000fe20007810000 */
[----:B------:R-:W-:Y:S03]  /*4d10*/  MUFU.EX2 R50, R50 ;  /* 0x0000003200327308 */ /* 0x000fe60000000800 */
[----:B------:R-:W-:-:S04]  /*4d20*/  FMNMX.FTZ R3, R37, R0, !PT ;  /* 0x0000000025037209 */ /* 0x000fc80007810000 */
[----:B------:R-:W-:Y:S01]  /*4d30*/  FMNMX.FTZ R0, R24, R3, !PT ;  /* 0x0000000318007209 */ /* 0x000fe20007810000 */
[----:B------:R-:W0:Y:S01]  /*4d40*/  MUFU.EX2 R51, R51 ;  /* 0x0000003300337308 */ /* 0x000e220000000800 */
[----:B-1----:R-:W-:Y:S02]  /*4d50*/  F2FP.F16.F32.PACK_AB R211, R63, R62 ;  /* 0x0000003e3fd3723e */ /* 0x002fe400000000ff */
[----:B------:R-:W-:-:S04]  /*4d60*/  FMNMX.FTZ R3, R25, R0, !PT ;  /* 0x0000000019037209 */ /* 0x000fc80007810000 */
[----:B------:R-:W-:Y:S01]  /*4d70*/  FMNMX.FTZ R0, R28, R3, !PT ;  /* 0x000000031c007209 */ /* 0x000fe20007810000 */
[----:B------:R1:W-:Y:S03]  /*4d80*/  MUFU.EX2 R195, R7 ;  /* 0x0000000700c37308 */ /* 0x0003e60000000800 */
[----:B------:R-:W-:-:S05]  /*4d90*/  FMNMX.FTZ R0, R29, R0, !PT ;  /* 0x000000001d007209 */ /* 0x000fca0007810000 */
[----:B------:R-:W2:Y:S01]  /*4da0*/  SHFL.BFLY PT, R3, R0, 0x2, 0x1f ;  /* 0x0c401f0000037f89 */ /* 0x000ea200000e0000 */
[----:B-1----:R-:W-:Y:S01]  /*4db0*/  FADD.FTZ R7, R58, R59 ;  /* 0x0000003b3a077221 */ /* 0x002fe20000010000 */
[----:B------:R-:W-:Y:S01]  /*4dc0*/  MUFU.EX2 R54, R54 ;  /* 0x0000003600367308 */ /* 0x000fe20000000800 */
[----:B0-----:R-:W-:Y:S01]  /*4dd0*/  F2FP.F16.F32.PACK_AB R205, R51, R50 ;  /* 0x0000003233cd723e */ /* 0x001fe200000000ff */
[----:B------:R-:W-:Y:S01]  /*4de0*/  IMAD.MOV.U32 R58, RZ, RZ, R151 ;  /* 0x000000ffff3a7224 */ /* 0x000fe200078e0097 */
[----:B------:R-:W-:-:S05]  /*4df0*/  MOV R59, R151 ;  /* 0x00000097003b7202 */ /* 0x000fca0000000f00 */
[----:B------:R-:W0:Y:S08]  /*4e00*/  MUFU.EX2 R55, R55 ;  /* 0x0000003700377308 */ /* 0x000e300000000800 */
[----:B------:R-:W-:Y:S01]  /*4e10*/  MUFU.EX2 R42, R42 ;  /* 0x0000002a002a7308 */ /* 0x000fe20000000800 */
[----:B--2---:R-:W-:-:S07]  /*4e20*/  FMNMX.FTZ R2, R0, R3, !PT ;  /* 0x0000000300027209 */ /* 0x004fce0007810000 */
[----:B------:R-:W1:Y:S01]  /*4e30*/  MUFU.EX2 R43, R43 ;  /* 0x0000002b002b7308 */ /* 0x000e620000000800 */
[----:B0-----:R-:W-:Y:S01]  /*4e40*/  F2FP.F16.F32.PACK_AB R207, R55, R54 ;  /* 0x0000003637cf723e */ /* 0x001fe200000000ff */
[----:B------:R-:W0:Y:S06]  /*4e50*/  SHFL.BFLY PT, R3, R2, 0x1, 0x1f ;  /* 0x0c201f0002037f89 */ /* 0x000e2c00000e0000 */
[----:B------:R-:W-:Y:S08]  /*4e60*/  MUFU.EX2 R46, R46 ;  /* 0x0000002e002e7308 */ /* 0x000ff00000000800 */
[----:B------:R-:W2:Y:S01]  /*4e70*/  MUFU.EX2 R47, R47 ;  /* 0x0000002f002f7308 */ /* 0x000ea20000000800 */
[----:B-1----:R-:W-:-:S07]  /*4e80*/  F2FP.F16.F32.PACK_AB R201, R43, R42 ;  /* 0x0000002a2bc9723e */ /* 0x002fce00000000ff */
[----:B------:R-:W-:Y:S01]  /*4e90*/  MUFU.EX2 R34, R34 ;  /* 0x0000002200227308 */ /* 0x000fe20000000800 */
[----:B0-----:R-:W-:Y:S01]  /*4ea0*/  FMNMX.FTZ R3, R2, R3, !PT ;  /* 0x0000000302037209 */ /* 0x001fe20007810000 */
[----:B------:R-:W-:Y:S01]  /*4eb0*/  FADD.FTZ R2, R62, R7 ;  /* 0x000000073e027221 */ /* 0x000fe20000010000 */
[----:B------:R-:W-:Y:S02]  /*4ec0*/  MOV R62, R151 ;  /* 0x00000097003e7202 */ /* 0x000fe40000000f00 */
[C---:B------:R-:W-:Y:S01]  /*4ed0*/  FSETP.NEU.FTZ.AND P1, PT, R3.reuse, -INF , PT ;  /* 0xff8000000300780b */ /* 0x040fe20003f3d000 */
[----:B------:R-:W-:Y:S01]  /*4ee0*/  FMUL.FTZ R0, R3, UR7 ;  /* 0x0000000703007c20 */ /* 0x000fe20008410000 */
[----:B------:R-:W-:Y:S01]  /*4ef0*/  FADD.FTZ R7, R63, R2 ;  /* 0x000000023f077221 */ /* 0x000fe20000010000 */
[----:B------:R-:W0:Y:S01]  /*4f00*/  MUFU.EX2 R35, R35 ;  /* 0x0000002300237308 */ /* 0x000e220000000800 */
[----:B--2---:R-:W-:Y:S01]  /*4f10*/  F2FP.F16.F32.PACK_AB R203, R47, R46 ;  /* 0x0000002e2fcb723e */ /* 0x004fe200000000ff */
[----:B------:R-:W-:Y:S01]  /*4f20*/  IMAD.MOV.U32 R63, RZ, RZ, R151 ;  /* 0x000000ffff3f7224 */ /* 0x000fe200078e0097 */
[----:B------:R-:W-:Y:S01]  /*4f30*/  FSEL R0, R0, RZ, P1 ;  /* 0x000000ff00007208 */ /* 0x000fe20000800000 */
[----:B------:R-:W-:Y:S01]  /*4f40*/  FADD.FTZ R2, R50, R7 ;  /* 0x0000000732027221 */ /* 0x000fe20000010000 */
[----:B------:R-:W-:-:S02]  /*4f50*/  PLOP3.LUT P1, PT, PT, PT, UP0, 0x80, 0x0 ;  /* 0x000000000000781c */ /* 0x000fc40003f2f008 */
[-C--:B------:R-:W-:Y:S01]  /*4f60*/  MOV R50, R151.reuse ;  /* 0x0000009700327202 */ /* 0x080fe20000000f00 */
[--C-:B------:R-:W-:Y:S01]  /*4f70*/  FFMA.FTZ R56, R56, UR7, -R0.reuse ;  /* 0x0000000738387c23 */ /* 0x100fe20008010800 */
[--C-:B------:R-:W-:Y:S01]  /*4f80*/  FFMA.FTZ R57, R57, UR7, -R0.reuse ;  /* 0x0000000739397c23 */ /* 0x100fe20008010800 */
[--C-:B------:R-:W-:Y:S01]  /*4f90*/  FFMA.FTZ R60, R60, UR7, -R0.reuse ;  /* 0x000000073c3c7c23 */ /* 0x100fe20008010800 */
[--C-:B------:R-:W-:Y:S01]  /*4fa0*/  FFMA.FTZ R61, R61, UR7, -R0.reuse ;  /* 0x000000073d3d7c23 */ /* 0x100fe20008010800 */
[--C-:B------:R-:W-:Y:S01]  /*4fb0*/  FFMA.FTZ R48, R48, UR7, -R0.reuse ;  /* 0x0000000730307c23 */ /* 0x100fe20008010800 */
[--C-:B------:R-:W-:Y:S01]  /*4fc0*/  FFMA.FTZ R49, R49, UR7, -R0.reuse ;  /* 0x0000000731317c23 */ /* 0x100fe20008010800 */
[----:B------:R-:W-:Y:S01]  /*4fd0*/  MUFU.EX2 R56, R56 ;  /* 0x0000003800387308 */ /* 0x000fe20000000800 */
[--C-:B------:R-:W-:Y:S01]  /*4fe0*/  FFMA.FTZ R52, R52, UR7, -R0.reuse ;  /* 0x0000000734347c23 */ /* 0x100fe20008010800 */
[----:B------:R-:W-:Y:S01]  /*4ff0*/  FFMA.FTZ R53, R53, UR7, -R0 ;  /* 0x0000000735357c23 */ /* 0x000fe20008010800 */
[----:B------:R-:W-:Y:S01]  /*5000*/  FADD.FTZ R9, R51, R2 ;  /* 0x0000000233097221 */ /* 0x000fe20000010000 */
[--C-:B------:R-:W-:Y:S01]  /*5010*/  FFMA.FTZ R40, R40, UR7, -R0.reuse ;  /* 0x0000000728287c23 */ /* 0x100fe20008010800 */
[--C-:B------:R-:W-:Y:S01]  /*5020*/  FFMA.FTZ R41, R41, UR7, -R0.reuse ;  /* 0x0000000729297c23 */ /* 0x100fe20008010800 */
[--C-:B------:R-:W-:Y:S01]  /*5030*/  FFMA.FTZ R44, R44, UR7, -R0.reuse ;  /* 0x000000072c2c7c23 */ /* 0x100fe20008010800 */
[----:B------:R-:W-:Y:S01]  /*5040*/  FADD.FTZ R14, R54, R9 ;  /* 0x00000009360e7221 */ /* 0x000fe20000010000 */
[----:B------:R-:W1:Y:S01]  /*5050*/  MUFU.EX2 R57, R57 ;  /* 0x0000003900397308 */ /* 0x000e620000000800 */
[--C-:B------:R-:W-:Y:S01]  /*5060*/  FFMA.FTZ R45, R45, UR7, -R0.reuse ;  /* 0x000000072d2d7c23 */ /* 0x100fe20008010800 */
[----:B------:R-:W-:Y:S01]  /*5070*/  FFMA.FTZ R32, R32, UR7, -R0 ;  /* 0x0000000720207c23 */ /* 0x000fe20008010800 */
[----:B------:R-:W-:Y:S01]  /*5080*/  FADD.FTZ R9, R55, R14 ;  /* 0x0000000e37097221 */ /* 0x000fe20000010000 */
[--C-:B------:R-:W-:Y:S01]  /*5090*/  FFMA.FTZ R33, R33, UR7, -R0.reuse ;  /* 0x0000000721217c23 */ /* 0x100fe20008010800 */
[--C-:B------:R-:W-:Y:S01]  /*50a0*/  FFMA.FTZ R36, R36, UR7, -R0.reuse ;  /* 0x0000000724247c23 */ /* 0x100fe20008010800 */
[--C-:B------:R-:W-:Y:S01]  /*50b0*/  FFMA.FTZ R37, R37, UR7, -R0.reuse ;  /* 0x0000000725257c23 */ /* 0x100fe20008010800 */
[----:B------:R-:W-:Y:S01]  /*50c0*/  FADD.FTZ R14, R42, R9 ;  /* 0x000000092a0e7221 */ /* 0x000fe20000010000 */
[----:B------:R-:W2:Y:S01]  /*50d0*/  MUFU.EX2 R60, R60 ;  /* 0x0000003c003c7308 */ /* 0x000ea20000000800 */
[--C-:B------:R-:W-:Y:S01]  /*50e0*/  FFMA.FTZ R24, R24, UR7, -R0.reuse ;  /* 0x0000000718187c23 */ /* 0x100fe20008010800 */
[----:B------:R-:W-:Y:S01]  /*50f0*/  FFMA.FTZ R25, R25, UR7, -R0 ;  /* 0x0000000719197c23 */ /* 0x000fe20008010800 */
[----:B------:R-:W-:Y:S01]  /*5100*/  FADD.FTZ R9, R43, R14 ;  /* 0x0000000e2b097221 */ /* 0x000fe20000010000 */
[--C-:B------:R-:W-:Y:S01]  /*5110*/  FFMA.FTZ R28, R28, UR7, -R0.reuse ;  /* 0x000000071c1c7c23 */ /* 0x100fe20008010800 */
[----:B------:R-:W-:Y:S01]  /*5120*/  FFMA.FTZ R0, R29, UR7, -R0 ;  /* 0x000000071d007c23 */ /* 0x000fe20008010800 */
[----:B0-----:R-:W-:Y:S01]  /*5130*/  F2FP.F16.F32.PACK_AB R197, R35, R34 ;  /* 0x0000002223c5723e */ /* 0x001fe200000000ff */
[----:B------:R-:W-:Y:S01]  /*5140*/  FADD.FTZ R14, R46, R9 ;  /* 0x000000092e0e7221 */ /* 0x000fe20000010000 */
[----:B------:R-:W0:Y:S01]  /*5150*/  MUFU.EX2 R61, R61 ;  /* 0x0000003d003d7308 */ /* 0x000e220000000800 */
[----:B-1----:R-:W-:Y:S01]  /*5160*/  FADD.FTZ R7, R56, R57 ;  /* 0x0000003938077221 */ /* 0x002fe20000010000 */
[----:B------:R-:W-:Y:S01]  /*5170*/  F2FP.F16.F32.PACK_AB R208, R57, R56 ;  /* 0x0000003839d0723e */ /* 0x000fe200000000ff */
[----:B------:R-:W-:Y:S01]  /*5180*/  FADD.FTZ R9, R47, R14 ;  /* 0x0000000e2f097221 */ /* 0x000fe20000010000 */
[--C-:B------:R-:W-:Y:S01]  /*5190*/  IMAD.MOV.U32 R57, RZ, RZ, R151.reuse ;  /* 0x000000ffff397224 */ /* 0x100fe200078e0097 */
[----:B------:R-:W-:Y:S01]  /*51a0*/  MOV R56, R151 ;  /* 0x0000009700387202 */ /* 0x000fe20000000f00 */
[----:B------:R-:W-:-:S02]  /*51b0*/  IMAD.MOV.U32 R55, RZ, RZ, R151 ;  /* 0x000000ffff377224 */ /* 0x000fc400078e0097 */
[----:B------:R-:W-:Y:S01]  /*51c0*/  FADD.FTZ R14, R34, R9 ;  /* 0x00000009220e7221 */ /* 0x000fe20000010000 */
[----:B------:R-:W1:Y:S01]  /*51d0*/  MUFU.EX2 R48, R48 ;  /* 0x0000003000307308 */ /* 0x000e620000000800 */
[----:B--2---:R-:W-:Y:S01]  /*51e0*/  FADD.FTZ R2, R60, R7 ;  /* 0x000000073c027221 */ /* 0x004fe20000010000 */
[--C-:B------:R-:W-:Y:S02]  /*51f0*/  IMAD.MOV.U32 R54, RZ, RZ, R151.reuse ;  /* 0x000000ffff367224 */ /* 0x100fe400078e0097 */
[----:B------:R-:W-:Y:S01]  /*5200*/  FADD.FTZ R9, R35, R14 ;  /* 0x0000000e23097221 */ /* 0x000fe20000010000 */
[--C-:B------:R-:W-:Y:S01]  /*5210*/  IMAD.MOV.U32 R51, RZ, RZ, R151.reuse ;  /* 0x000000ffff337224 */ /* 0x100fe200078e0097 */
[-C--:B------:R-:W-:Y:S01]  /*5220*/  MOV R47, R151.reuse ;  /* 0x00000097002f7202 */ /* 0x080fe20000000f00 */
[--C-:B------:R-:W-:Y:S01]  /*5230*/  IMAD.MOV.U32 R46, RZ, RZ, R151.reuse ;  /* 0x000000ffff2e7224 */ /* 0x100fe200078e0097 */
[-C--:B------:R-:W-:Y:S01]  /*5240*/  MOV R35, R151.reuse ;  /* 0x0000009700237202 */ /* 0x080fe20000000f00 */
[----:B------:R-:W2:Y:S01]  /*5250*/  MUFU.EX2 R49, R49 ;  /* 0x0000003100317308 */ /* 0x000ea20000000800 */
[C---:B0-----:R-:W-:Y:S01]  /*5260*/  FADD.FTZ R7, R61.reuse, R2 ;  /* 0x000000023d077221 */ /* 0x041fe20000010000 */
[----:B------:R-:W-:Y:S01]  /*5270*/  F2FP.F16.F32.PACK_AB R210, R61, R60 ;  /* 0x0000003c3dd2723e */ /* 0x000fe200000000ff */
[--C-:B------:R-:W-:Y:S01]  /*5280*/  IMAD.MOV.U32 R61, RZ, RZ, R151.reuse ;  /* 0x000000ffff3d7224 */ /* 0x100fe200078e0097 */
[----:B------:R-:W-:Y:S01]  /*5290*/  MOV R29, R151 ;  /* 0x00000097001d7202 */ /* 0x000fe20000000f00 */
[----:B------:R-:W-:-:S02]  /*52a0*/  IMAD.MOV.U32 R60, RZ, RZ, R151 ;  /* 0x000000ffff3c7224 */ /* 0x000fc400078e0097 */
[----:B------:R-:W-:Y:S01]  /*52b0*/  IMAD.MOV.U32 R43, RZ, RZ, R151 ;  /* 0x000000ffff2b7224 */ /* 0x000fe200078e0097 */
[----:B------:R-:W0:Y:S01]  /*52c0*/  MUFU.EX2 R52, R52 ;  /* 0x0000003400347308 */ /* 0x000e220000000800 */
[----:B-1----:R-:W-:Y:S01]  /*52d0*/  FADD.FTZ R2, R48, R7 ;  /* 0x0000000730027221 */ /* 0x002fe20000010000 */
[--C-:B------:R-:W-:Y:S02]  /*52e0*/  IMAD.MOV.U32 R42, RZ, RZ, R151.reuse ;  /* 0x000000ffff2a7224 */ /* 0x100fe400078e0097 */
[----:B------:R-:W-:-:S04]  /*52f0*/  IMAD.MOV.U32 R34, RZ, RZ, R151 ;  /* 0x000000ffff227224 */ /* 0x000fc800078e0097 */
[----:B------:R-:W1:Y:S01]  /*5300*/  MUFU.EX2 R53, R53 ;  /* 0x0000003500357308 */ /* 0x000e620000000800 */
[C---:B--2---:R-:W-:Y:S01]  /*5310*/  FADD.FTZ R7, R49.reuse, R2 ;  /* 0x0000000231077221 */ /* 0x044fe20000010000 */
[----:B------:R-:W-:Y:S01]  /*5320*/  F2FP.F16.F32.PACK_AB R204, R49, R48 ;  /* 0x0000003031cc723e */ /* 0x000fe200000000ff */
[--C-:B------:R-:W-:Y:S02]  /*5330*/  IMAD.MOV.U32 R49, RZ, RZ, R151.reuse ;  /* 0x000000ffff317224 */ /* 0x100fe400078e0097 */
[----:B------:R-:W-:-:S03]  /*5340*/  IMAD.MOV.U32 R48, RZ, RZ, R151 ;  /* 0x000000ffff307224 */ /* 0x000fc600078e0097 */
[----:B------:R-:W2:Y:S01]  /*5350*/  MUFU.EX2 R40, R40 ;  /* 0x0000002800287308 */ /* 0x000ea20000000800 */
[----:B0-----:R-:W-:-:S07]  /*5360*/  FADD.FTZ R2, R52, R7 ;  /* 0x0000000734027221 */ /* 0x001fce0000010000 */
[----:B------:R-:W0:Y:S01]  /*5370*/  MUFU.EX2 R41, R41 ;  /* 0x0000002900297308 */ /* 0x000e220000000800 */
[C---:B-1----:R-:W-:Y:S01]  /*5380*/  FADD.FTZ R7, R53.reuse, R2 ;  /* 0x0000000235077221 */ /* 0x042fe20000010000 */
[----:B------:R-:W-:Y:S01]  /*5390*/  F2FP.F16.F32.PACK_AB R206, R53, R52 ;  /* 0x0000003435ce723e */ /* 0x000fe200000000ff */
[----:B------:R-:W-:Y:S01]  /*53a0*/  IMAD.MOV.U32 R52, RZ, RZ, R151 ;  /* 0x000000ffff347224 */ /* 0x000fe200078e0097 */
[----:B------:R-:W-:-:S04]  /*53b0*/  MOV R53, R151 ;  /* 0x0000009700357202 */ /* 0x000fc80000000f00 */
[----:B------:R-:W1:Y:S01]  /*53c0*/  MUFU.EX2 R44, R44 ;  /* 0x0000002c002c7308 */ /* 0x000e620000000800 */
[----:B--2---:R-:W-:-:S07]  /*53d0*/  FADD.FTZ R2, R40, R7 ;  /* 0x0000000728027221 */ /* 0x004fce0000010000 */
[----:B------:R-:W2:Y:S01]  /*53e0*/  MUFU.EX2 R45, R45 ;  /* 0x0000002d002d7308 */ /* 0x000ea20000000800 */
[C---:B0-----:R-:W-:Y:S01]  /*53f0*/  FADD.FTZ R7, R41.reuse, R2 ;  /* 0x0000000229077221 */ /* 0x041fe20000010000 */
[----:B------:R-:W-:Y:S01]  /*5400*/  F2FP.F16.F32.PACK_AB R200, R41, R40 ;  /* 0x0000002829c8723e */ /* 0x000fe200000000ff */
[----:B------:R-:W-:Y:S01]  /*5410*/  IMAD.MOV.U32 R40, RZ, RZ, R151 ;  /* 0x000000ffff287224 */ /* 0x000fe200078e0097 */
[----:B------:R-:W-:-:S04]  /*5420*/  MOV R41, R151 ;  /* 0x0000009700297202 */ /* 0x000fc80000000f00 */
[----:B------:R-:W0:Y:S01]  /*5430*/  MUFU.EX2 R32, R32 ;  /* 0x0000002000207308 */ /* 0x000e220000000800 */
[----:B-1----:R-:W-:-:S07]  /*5440*/  FADD.FTZ R2, R44, R7 ;  /* 0x000000072c027221 */ /* 0x002fce0000010000 */
[----:B------:R-:W1:Y:S01]  /*5450*/  MUFU.EX2 R38, R38 ;  /* 0x0000002600267308 */ /* 0x000e620000000800 */
[C---:B--2---:R-:W-:Y:S01]  /*5460*/  FADD.FTZ R7, R45.reuse, R2 ;  /* 0x000000022d077221 */ /* 0x044fe20000010000 */
[----:B------:R-:W-:Y:S01]  /*5470*/  F2FP.F16.F32.PACK_AB R202, R45, R44 ;  /* 0x0000002c2dca723e */ /* 0x000fe200000000ff */
[----:B------:R-:W-:Y:S01]  /*5480*/  IMAD.MOV.U32 R45, RZ, RZ, R151 ;  /* 0x000000ffff2d7224 */ /* 0x000fe200078e0097 */
[----:B------:R-:W-:-:S04]  /*5490*/  MOV R44, R151 ;  /* 0x00000097002c7202 */ /* 0x000fc80000000f00 */
[----:B------:R-:W2:Y:S01]  /*54a0*/  MUFU.EX2 R33, R33 ;  /* 0x0000002100217308 */ /* 0x000ea20000000800 */
[----:B0-----:R-:W-:-:S07]  /*54b0*/  FADD.FTZ R2, R32, R7 ;  /* 0x0000000720027221 */ /* 0x001fce0000010000 */
        /* <DEDUP_REMOVED lines=15> */
[----:B--2---:R-:W-:-:S07]  /*55b0*/  FADD.FTZ R14, R26, R9 ;  /* 0x000000091a0e7221 */ /* 0x004fce0000010000 */
[----:B------:R-:W2:Y:S01]  /*55c0*/  MUFU.EX2 R24, R24 ;  /* 0x0000001800187308 */ /* 0x000ea20000000800 */
[C---:B0-----:R-:W-:Y:S01]  /*55d0*/  FADD.FTZ R19, R37.reuse, R2 ;  /* 0x0000000225137221 */ /* 0x041fe20000010000 */
[----:B------:R-:W-:Y:S01]  /*55e0*/  F2FP.F16.F32.PACK_AB R198, R37, R36 ;  /* 0x0000002425c6723e */ /* 0x000fe200000000ff */
[--C-:B------:R-:W-:Y:S02]  /*55f0*/  IMAD.MOV.U32 R37, RZ, RZ, R151.reuse ;  /* 0x000000ffff257224 */ /* 0x100fe400078e0097 */
[----:B------:R-:W-:-:S03]  /*5600*/  IMAD.MOV.U32 R36, RZ, RZ, R151 ;  /* 0x000000ffff247224 */ /* 0x000fc600078e0097 */
        /* <DEDUP_REMOVED lines=8> */
[----:B0-----:R-:W-:-:S04]  /*5690*/  FADD.FTZ R14, R30, R9 ;  /* 0x000000091e0e7221 */ /* 0x001fc80000010000 */
[C---:B------:R-:W-:Y:S01]  /*56a0*/  FADD.FTZ R9, R195.reuse, R14 ;  /* 0x0000000ec3097221 */ /* 0x040fe20000010000 */
[----:B------:R-:W-:Y:S01]  /*56b0*/  F2FP.F16.F32.PACK_AB R195, R195, R30 ;  /* 0x0000001ec3c3723e */ /* 0x000fe200000000ff */
[--C-:B------:R-:W-:Y:S01]  /*56c0*/  IMAD.MOV.U32 R30, RZ, RZ, R151.reuse ;  /* 0x000000ffff1e7224 */ /* 0x100fe200078e0097 */
[----:B------:R0:W3:Y:S01]  /*56d0*/  MUFU.EX2 R7, R0 ;  /* 0x0000000000077308 */ /* 0x0000e20000000800 */
[C---:B-1----:R-:W-:Y:S01]  /*56e0*/  FADD.FTZ R19, R25.reuse, R2 ;  /* 0x0000000219137221 */ /* 0x042fe20000010000 */
[----:B------:R-:W-:Y:S01]  /*56f0*/  F2FP.F16.F32.PACK_AB R192, R25, R24 ;  /* 0x0000001819c0723e */ /* 0x000fe200000000ff */
[--C-:B------:R-:W-:Y:S01]  /*5700*/  IMAD.MOV.U32 R25, RZ, RZ, R151.reuse ;  /* 0x000000ffff197224 */ /* 0x100fe200078e0097 */
[----:B------:R-:W-:Y:S01]  /*5710*/  MOV R2, 0x3f800000 ;  /* 0x3f80000000027802 */ /* 0x000fe20000000f00 */
[----:B------:R-:W-:Y:S02]  /*5720*/  IMAD.MOV.U32 R24, RZ, RZ, R151 ;  /* 0x000000ffff187224 */ /* 0x000fe400078e0097 */
[----:B--2---:R-:W-:Y:S01]  /*5730*/  FADD.FTZ R14, R28, R19 ;  /* 0x000000131c0e7221 */ /* 0x004fe20000010000 */
[----:B0-----:R-:W-:-:S03]  /*5740*/  IMAD.MOV.U32 R0, RZ, RZ, 0x3f800000 ;  /* 0x3f800000ff007424 */ /* 0x001fc600078e00ff */
[C---:B---3--:R-:W-:Y:S01]  /*5750*/  FADD.FTZ R14, R7.reuse, R14 ;  /* 0x0000000e070e7221 */ /* 0x048fe20000010000 */
[----:B------:R-:W-:Y:S01]  /*5760*/  F2FP.F16.F32.PACK_AB R194, R7, R28 ;  /* 0x0000001c07c2723e */ /* 0x000fe200000000ff */
[----:B------:R-:W-:Y:S01]  /*5770*/  IMAD.MOV.U32 R28, RZ, RZ, R151 ;  /* 0x000000ffff1c7224 */ /* 0x000fe200078e0097 */
[----:B------:R-:W-:Y:S01]  /*5780*/  MOV R7, UR6 ;  /* 0x0000000600077c02 */ /* 0x000fe20008000f00 */
[----:B------:R-:W-:Y:S06]  /*5790*/  @!P1 BRA `(.L_x_18) ;  /* 0x00000044002c9947 */ /* 0x000fec0003800000 */
[----:B------:R-:W-:Y:S01]  /*57a0*/  UMOV UR6, URZ ;  /* 0x0000003f00067c82 */ /* 0x000fe20008000000 */
[----:B------:R-:W-:Y:S01]  /*57b0*/  IMAD.U32 R212, RZ, RZ, UR60 ;  /* 0x0000003cffd47e24 */ /* 0x000fe2000f8e00ff */
[----:B------:R-:W-:Y:S01]  /*57c0*/  MOV R20, R3 ;  /* 0x0000000300147202 */ /* 0x000fe20000000f00 */
[----:B------:R-:W-:Y:S01]  /*57d0*/  IMAD.MOV.U32 R19, RZ, RZ, R6 ;  /* 0x000000ffff137224 */ /* 0x000fe200078e0006 */
[----:B------:R-:W-:Y:S01]  /*57e0*/  CS2R R150, SRZ ;  /* 0x0000000000967805 */ /* 0x000fe2000001ff00 */
[----:B------:R-:W-:Y:S01]  /*57f0*/  IMAD.U32 R216, RZ, RZ, UR6 ;  /* 0x00000006ffd87e24 */ /* 0x000fe2000f8e00ff */
[----:B------:R-:W-:Y:S01]  /*5800*/  MOV R21, UR6 ;  /* 0x0000000600157c02 */ /* 0x000fe20008000f00 */
[----:B------:R-:W-:Y:S01]  /*5810*/  IMAD.MOV.U32 R2, RZ, RZ, 0x3f800000 ;  /* 0x3f800000ff027424 */ /* 0x000fe200078e00ff */
        /* <DEDUP_REMOVED lines=62> */
[----:B------:R-:W-:Y:S01]  /*5c00*/  CS2R R24, SRZ ;  /* 0x0000000000187805 */ /* 0x000fe2000001ff00 */
[----:B------:R-:W-:-:S06]  /*5c10*/  ULDC UR61, c[0x0][0x9d8] ;  /* 0x00027600003d7ab9 */ /* 0x000fcc0000000800 */
.L_x_29:
[----:B------:R-:W-:Y:S02]  /*5c20*/  R2UR UR6, R21 ;  /* 0x00000000150672ca */ /* 0x000fe400000e0000 */
[----:B------:R-:W-:-:S11]  /*5c30*/  R2UR UR7, R216 ;  /* 0x00000000d80772ca */ /* 0x000fd600000e0000 */
[----:B------:R-:W-:-:S04]  /*5c40*/  UISETP.NE.AND UP0, UPT, UR6, 0x1, UPT ;  /* 0x000000010600788c */ /* 0x000fc8000bf05270 */
[----:B------:R-:W-:-:S04]  /*5c50*/  USEL UR6, URZ, 0x1, UP0 ;  /* 0x000000013f067887 */ /* 0x000fc80008000000 */
[----:B------:R-:W-:-:S06]  /*5c60*/  ULOP3.LUT UR6, UR7, UR6, URZ, 0x3c, !UPT ;  /* 0x0000000607067292 */ /* 0x000fcc000f8e3c3f */
[----:B------:R-:W-:Y:S01]  /*5c70*/  IMAD.U32 R7, RZ, RZ, UR6 ;  /* 0x00000006ff077e24 */ /* 0x000fe2000f8e00ff */
[----:B------:R-:W-:Y:S06]  /*5c80*/  @!P0 BRA `(.L_x_19) ;  /* 0x0000000000048947 */ /* 0x000fec0003800000 */
[----:B------:R-:W-:Y:S01]  /*5c90*/  BPT.TRAP 0x1 ;  /* 0x000000040000795c */ /* 0x000fe20000300000 */
.L_x_19:
[----:B------:R-:W-:Y:S02]  /*5ca0*/  R2UR UR6, R21 ;  /* 0x00000000150672ca */ /* 0x000fe400000e0000 */
[----:B------:R-:W-:Y:S02]  /*5cb0*/  R2UR UR7, R16 ;  /* 0x00000000100772ca */ /* 0x000fe400000e0000 */
[----:B------:R-:W-:-:S09]  /*5cc0*/  R2UR UR10, R7 ;  /* 0x00000000070a72ca */ /* 0x000fd200000e0000 */
[----:B------:R-:W-:-:S04]  /*5cd0*/  UIADD3 UR6, UR6, 0x1, URZ ;  /* 0x0000000106067890 */ /* 0x000fc8000fffe03f */
[----:B------:R-:W-:Y:S01]  /*5ce0*/  UISETP.NE.AND UP0, UPT, UR6, 0x2, UPT ;  /* 0x000000020600788c */ /* 0x000fe2000bf05270 */
[----:B------:R-:W-:-:S03]  /*5cf0*/  IMAD.U32 R3, RZ, RZ, UR10 ;  /* 0x0000000aff037e24 */ /* 0x000fc6000f8e00ff */
[----:B------:R-:W-:Y:S02]  /*5d00*/  USEL UR6, UR6, URZ, UP0 ;  /* 0x0000003f06067287 */ /* 0x000fe40008000000 */
[----:B------:R-:W-:Y:S02]  /*5d10*/  SHF.L.U32 R3, R3, 0x1f, RZ ;  /* 0x0000001f03037819 */ /* 0x000fe400000006ff */
[----:B------:R-:W-:Y:S02]  /*5d20*/  ULEA UR7, UR6, UR7, 0x3 ;  /* 0x0000000706077291 */ /* 0x000fe4000f8e183f */
[----:B------:R-:W-:-:S04]  /*5d30*/  IMAD.U32 R8, RZ, RZ, UR6 ;  /* 0x00000006ff087e24 */ /* 0x000fc8000f8e00ff */
[----:B------:R-:W-:-:S03]  /*5d40*/  MOV R213, UR7 ;  /* 0x0000000700d57c02 */ /* 0x000fc60008000f00 */
[----:B------:R0:W1:Y:S01]  /*5d50*/  SYNCS.PHASECHK.TRANS64.TRYWAIT P1, [UR7+0x38830], R3 ;  /* 0x03883003ff0075a7 */ /* 0x0000620008020147 */
[----:B------:R-:W-:Y:S05]  /*5d60*/  @!P0 BRA `(.L_x_20) ;  /* 0x0000000000048947 */ /* 0x000fea0003800000 */
[----:B------:R-:W-:Y:S01]  /*5d70*/  BPT.TRAP 0x1 ;  /* 0x000000040000795c */ /* 0x000fe20000300000 */
.L_x_20:
[----:B-1----:R-:W-:Y:S05]  /*5d80*/  @P1 BRA `(.L_x_21) ;  /* 0x00000000000c1947 */ /* 0x002fea0003800000 */
[----:B------:R-:W-:-:S13]  /*5d90*/  R2UR UR6, R213 ;  /* 0x00000000d50672ca */ /* 0x000fda00000e0000 */
[----:B------:R-:W1:Y:S02]  /*5da0*/  SYNCS.PHASECHK.TRANS64.TRYWAIT P1, [UR6+0x38830], R3 ;  /* 0x03883003ff0075a7 */ /* 0x000e640008020146 */
[----:B-1----:R-:W-:Y:S05]  /*5db0*/  @!P1 BRA `(.L_x_22) ;  /* 0x000000b800309947 */ /* 0x002fea0003800000 */
.L_x_21:
[----:B------:R-:W-:Y:S01]  /*5dc0*/  R2UR UR6, R15 ;  /* 0x000000000f0672ca */ /* 0x000fe200000e0000 */
[----:B------:R-:W-:Y:S01]  /*5dd0*/  WARPGROUP.ARRIVE ;  /* 0x00000000000079c5 */ /* 0x000fe20000000000 */
[----:B------:R-:W-:Y:S01]  /*5de0*/  R2UR UR60, R8 ;  /* 0x00000000083c72ca */ /* 0x000fe200000e0000 */
[----:B------:R-:W-:Y:S01]  /*5df0*/  UMOV UR59, 0x40000040 ;  /* 0x40000040003b7882 */ /* 0x000fe20000000000 */
[C---:B------:R-:W-:Y:S01]  /*5e00*/  R2UR UR56, R4.reuse ;  /* 0x00000000043872ca */ /* 0x040fe200000e0000 */
[----:B------:R-:W-:Y:S01]  /*5e10*/  UMOV UR43, 0x40000040 ;  /* 0x40000040002b7882 */ /* 0x000fe20000000000 */
[C---:B------:R-:W-:Y:S01]  /*5e20*/  R2UR UR57, R5.reuse ;  /* 0x00000000053972ca */ /* 0x040fe200000e0000 */
[----:B------:R-:W-:Y:S01]  /*5e30*/  UMOV UR47, 0x40000040 ;  /* 0x40000040002f7882 */ /* 0x000fe20000000000 */
[----:B01----:R-:W-:Y:S01]  /*5e40*/  MOV R3, UR41 ;  /* 0x0000002900037c02 */ /* 0x003fe20008000f00 */
[----:B------:R-:W-:Y:S01]  /*5e50*/  UMOV UR51, 0x40000040 ;  /* 0x4000004000337882 */ /* 0x000fe20000000000 */
[----:B------:R-:W-:Y:S01]  /*5e60*/  MOV R6, UR40 ;  /* 0x0000002800067c02 */ /* 0x000fe20008000f00 */
[----:B------:R-:W-:Y:S01]  /*5e70*/  UMOV UR55, 0x40000040 ;  /* 0x4000004000377882 */ /* 0x000fe20000000000 */
[C---:B------:R-:W-:Y:S01]  /*5e80*/  R2UR UR40, R4.reuse ;  /* 0x00000000042872ca */ /* 0x040fe200000e0000 */
[----:B------:R-:W-:Y:S01]  /*5e90*/  UMOV UR15, 0x40000040 ;  /* 0x40000040000f7882 */ /* 0x000fe20000000000 */
[C---:B------:R-:W-:Y:S01]  /*5ea0*/  R2UR UR41, R5.reuse ;  /* 0x00000000052972ca */ /* 0x040fe200000e0000 */
[----:B------:R-:W-:Y:S01]  /*5eb0*/  UIMAD UR60, UR60, 0xa00, UR6 ;  /* 0x00000a003c3c78a4 */ /* 0x000fe2000f8e0206 */
[----:B------:R-:W-:Y:S01]  /*5ec0*/  MOV R22, UR45 ;  /* 0x0000002d00167c02 */ /* 0x000fe20008000f00 */
[----:B------:R-:W-:Y:S01]  /*5ed0*/  UMOV UR19, 0x40000040 ;  /* 0x4000004000137882 */ /* 0x000fe20000000000 */
[----:B------:R-:W-:Y:S01]  /*5ee0*/  MOV R23, UR44 ;  /* 0x0000002c00177c02 */ /* 0x000fe20008000f00 */
[----:B------:R-:W-:Y:S01]  /*5ef0*/  UIADD3 UR6, UR60, 0x80, URZ ;  /* 0x000000803c067890 */ /* 0x000fe2000fffe03f */
[C---:B------:R-:W-:Y:S01]  /*5f00*/  R2UR UR44, R4.reuse ;  /* 0x00000000042c72ca */ /* 0x040fe200000e0000 */
[----:B------:R-:W-:Y:S01]  /*5f10*/  UIADD3 UR7, UR60, 0x100, URZ ;  /* 0x000001003c077890 */ /* 0x000fe2000fffe03f */
[C---:B------:R-:W-:Y:S01]  /*5f20*/  R2UR UR45, R5.reuse ;  /* 0x00000000052d72ca */ /* 0x040fe200000e0000 */
[----:B------:R-:W-:Y:S01]  /*5f30*/  UMOV UR58, UR60 ;  /* 0x0000003c003a7c82 */ /* 0x000fe20008000000 */
[----:B------:R-:W-:Y:S01]  /*5f40*/  MOV R152, UR49 ;  /* 0x0000003100987c02 */ /* 0x000fe20008000f00 */
[----:B------:R-:W-:Y:S01]  /*5f50*/  HGMMA.64x16x16.F32 R184, gdesc[UR56], RZ, !UPT, gsb0 ;  /* 0x0020000038b879f0 */ /* 0x000fe2000c0008ff */
[----:B------:R-:W-:Y:S01]  /*5f60*/  UMOV UR42, UR6 ;  /* 0x00000006002a7c82 */ /* 0x000fe20008000000 */
[----:B------:R-:W-:Y:S01]  /*5f70*/  MOV R153, UR48 ;  /* 0x0000003000997c02 */ /* 0x000fe20008000f00 */
[----:B------:R-:W-:Y:S01]  /*5f80*/  UMOV UR46, UR7 ;  /* 0x00000007002e7c82 */ /* 0x000fe20008000000 */
[C---:B------:R-:W-:Y:S01]  /*5f90*/  R2UR UR48, R4.reuse ;  /* 0x00000000043072ca */ /* 0x040fe200000e0000 */
[----:B------:R-:W-:Y:S01]  /*5fa0*/  UIADD3 UR6, UR60, 0x180, URZ ;  /* 0x000001803c067890 */ /* 0x000fe2000fffe03f */
[C---:B------:R-:W-:Y:S01]  /*5fb0*/  R2UR UR49, R5.reuse ;  /* 0x00000000053172ca */ /* 0x040fe200000e0000 */
[----:B------:R-:W-:Y:S01]  /*5fc0*/  UIADD3 UR58, UR60, 0x200, URZ ;  /* 0x000002003c3a7890 */ /* 0x000fe2000fffe03f */
[----:B------:R-:W-:Y:S01]  /*5fd0*/  R2UR UR56, R4 ;  /* 0x00000000043872ca */ /* 0x000fe200000e0000 */
[----:B------:R-:W-:Y:S01]  /*5fe0*/  UMOV UR59, 0x40000040 ;  /* 0x40000040003b7882 */ /* 0x000fe20000000000 */
[----:B------:R-:W-:Y:S01]  /*5ff0*/  R2UR UR57, R5 ;  /* 0x00000000053972ca */ /* 0x000fe200000e0000 */
[----:B------:R-:W-:Y:S01]  /*6000*/  UIADD3 UR7, UR60, 0x182, URZ ;  /* 0x000001823c077890 */ /* 0x000fe2000fffe03f */
[----:B------:R-:W-:Y:S01]  /*6010*/  MOV R214, UR53 ;  /* 0x0000003500d67c02 */ /* 0x000fe20008000f00 */
[----:B------:R-:W-:Y:S01]  /*6020*/  UMOV UR50, UR6 ;  /* 0x0000000600327c82 */ /* 0x000fe20008000000 */
[----:B------:R-:W-:Y:S01]  /*6030*/  MOV R215, UR52 ;  /* 0x0000003400d77c02 */ /* 0x000fe20008000f00 */
[----:B------:R-:W-:Y:S01]  /*6040*/  UIADD3 UR6, UR60, 0x2, URZ ;  /* 0x000000023c067890 */ /* 0x000fe2000fffe03f */
[----:B------:R-:W-:Y:S01]  /*6050*/  R2UR UR52, R12 ;  /* 0x000000000c3472ca */ /* 0x000fe200000e0000 */
[----:B------:R-:W-:Y:S01]  /*6060*/  UIADD3 UR14, UR60, 0x280, URZ ;  /* 0x000002803c0e7890 */ /* 0x000fe2000fffe03f */
[----:B------:R-:W-:Y:S01]  /*6070*/  R2UR UR53, R13 ;  /* 0x000000000d3572ca */ /* 0x000fe200000e0000 */
[----:B------:R-:W-:Y:S01]  /*6080*/  UIADD3 UR18, UR60, 0x282, URZ ;  /* 0x000002823c127890 */ /* 0x000fe2000fffe03f */
[-C--:B------:R-:W-:Y:S01]  /*6090*/  FMUL.FTZ R24, R24, R0.reuse ;  /* 0x0000000018187220 */ /* 0x080fe20000410000 */
[----:B------:R-:W-:Y:S01]  /*60a0*/  UIADD3 UR22, UR60, 0x284, URZ ;  /* 0x000002843c167890 */ /* 0x000fe2000fffe03f */
[-C--:B------:R-:W-:Y:S01]  /*60b0*/  FMUL.FTZ R25, R25, R0.reuse ;  /* 0x0000000019197220 */ /* 0x080fe20000410000 */
[----:B------:R-:W-:Y:S01]  /*60c0*/  UMOV UR54, UR6 ;  /* 0x0000000600367c82 */ /* 0x000fe20008000000 */
[----:B------:R-:W-:Y:S01]  /*60d0*/  UIADD3 UR6, UR60, 0x102, URZ ;  /* 0x000001023c067890 */ /* 0x000fe2000fffe03f */
[-C--:B------:R-:W-:Y:S01]  /*60e0*/  FMUL.FTZ R28, R28, R0.reuse ;  /* 0x000000001c1c7220 */ /* 0x080fe20000410000 */
[----:B------:R-:W-:Y:S01]  /*60f0*/  UMOV UR23, 0x40000040 ;  /* 0x4000004000177882 */ /* 0x000fe20000000000 */
[----:B------:R-:W-:Y:S01]  /*6100*/  UIADD3 UR26, UR60, 0x286, URZ ;  /* 0x000002863c1a7890 */ /* 0x000fe2000fffe03f */
[-C--:B------:R-:W-:Y:S01]  /*6110*/  FMUL.FTZ R29, R29, R0.reuse ;  /* 0x000000001d1d7220 */ /* 0x080fe20000410000 */
[----:B------:R-:W-:Y:S01]  /*6120*/  UMOV UR10, UR52 ;  /* 0x00000034000a7c82 */ /* 0x000fe20008000000 */
[----:B------:R-:W-:Y:S01]  /*6130*/  UMOV UR27, 0x40000040 ;  /* 0x40000040001b7882 */ /* 0x000fe20000000000 */
[----:B------:R-:W-:Y:S01]  /*6140*/  UMOV UR11, UR53 ;  /* 0x00000035000b7c82 */ /* 0x000fe20008000000 */
[----:B------:R-:W-:Y:S01]  /*6150*/  UIADD3 UR30, UR60, 0x500, URZ ;  /* 0x000005003c1e7890 */ /* 0x000fe2000fffe03f */
[-C--:B------:R-:W-:Y:S01]  /*6160*/  FMUL.FTZ R32, R32, R0.reuse ;  /* 0x0000000020207220 */ /* 0x080fe20000410000 */
[----:B------:R-:W-:Y:S01]  /*6170*/  UMOV UR31, 0x40000040 ;  /* 0x40000040001f7882 */ /* 0x000fe20000000000 */
[----:B------:R-:W-:Y:S01]  /*6180*/  UIADD3 UR34, UR60, 0x502, URZ ;  /* 0x000005023c227890 */ /* 0x000fe2000fffe03f */
[-C--:B------:R-:W-:Y:S01]  /*6190*/  FMUL.FTZ R33, R33, R0.reuse ;  /* 0x0000000021217220 */ /* 0x080fe20000410000 */
[----:B------:R-:W-:Y:S01]  /*61a0*/  UMOV UR35, 0x40000040 ;  /* 0x4000004000237882 */ /* 0x000fe20000000000 */
[----:B------:R-:W-:Y:S01]  /*61b0*/  UIADD3 UR38, UR60, 0x504, URZ ;  /* 0x000005043c267890 */ /* 0x000fe2000fffe03f */
[-C--:B------:R-:W-:Y:S01]  /*61c0*/  FMUL.FTZ R36, R36, R0.reuse ;  /* 0x0000000024247220 */ /* 0x080fe20000410000 */
[----:B------:R-:W-:Y:S01]  /*61d0*/  UMOV UR39, 0x40000040 ;  /* 0x4000004000277882 */ /* 0x000fe20000000000 */
[-C--:B------:R-:W-:Y:S01]  /*61e0*/  FMUL.FTZ R37, R37, R0.reuse ;  /* 0x0000000025257220 */ /* 0x080fe20000410000 */
        /* <DEDUP_REMOVED lines=9> */
[----:B------:R-:W-:Y:S01]  /*6280*/  FMUL.FTZ R57, R57, R0 ;  /* 0x0000000039397220 */ /* 0x000fe20000410000 */
[----:B------:R-:W-:-:S02]  /*6290*/  WARPGROUP.DEPBAR.LE gsb0, 0x0 ;  /* 0x00008000000079c5 */ /* 0x000fc40000010000 */
[----:B------:R-:W-:Y:S01]  /*62a0*/  WARPGROUP.ARRIVE ;  /* 0x00000000000079c5 */ /* 0x000fe20000000000 */
[-C--:B------:R-:W-:Y:S01]  /*62b0*/  FMUL.FTZ R60, R60, R0.reuse ;  /* 0x000000003c3c7220 */ /* 0x080fe20000410000 */
[-C--:B------:R-:W-:Y:S01]  /*62c0*/  FMUL.FTZ R61, R61, R0.reuse ;  /* 0x000000003d3d7220 */ /* 0x080fe20000410000 */
[-C--:B------:R-:W-:Y:S01]  /*62d0*/  FMUL.FTZ R64, R64, R0.reuse ;  /* 0x0000000040407220 */ /* 0x080fe20000410000 */
[-C--:B------:R-:W-:Y:S01]  /*62e0*/  FMUL.FTZ R65, R65, R0.reuse ;  /* 0x0000000041417220 */ /* 0x080fe20000410000 */
[-C--:B------:R-:W-:Y:S01]  /*62f0*/  FMUL.FTZ R68, R68, R0.reuse ;  /* 0x0000000044447220 */ /* 0x080fe20000410000 */
[----:B------:R-:W-:Y:S01]  /*6300*/  HGMMA.64x16x16.F32 R176, gdesc[UR40], RZ, !UPT, gsb0 ;  /* 0x0020000028b079f0 */ /* 0x000fe2000c0008ff */
[----:B------:R-:W-:Y:S01]  /*6310*/  R2UR UR41, R3 ;  /* 0x00000000032972ca */ /* 0x000fe200000e0000 */
[----:B------:R-:W-:Y:S01]  /*6320*/  UIADD3 UR42, UR60, 0x506, URZ ;  /* 0x000005063c2a7890 */ /* 0x000fe2000fffe03f */
[----:B------:R-:W-:Y:S01]  /*6330*/  R2UR UR40, R6 ;  /* 0x00000000062872ca */ /* 0x000fe200000e0000 */
[----:B------:R-:W-:Y:S01]  /*6340*/  UMOV UR43, 0x40000040 ;  /* 0x40000040002b7882 */ /* 0x000fe20000000000 */
[----:B------:R-:W-:Y:S01]  /*6350*/  MOV R3, UR9 ;  /* 0x0000000900037c02 */ /* 0x000fe20008000f00 */
[-C--:B------:R-:W-:Y:S01]  /*6360*/  FMUL.FTZ R69, R69, R0.reuse ;  /* 0x0000000045457220 */ /* 0x080fe20000410000 */
[----:B------:R-:W-:Y:S01]  /*6370*/  MOV R6, UR8 ;  /* 0x0000000800067c02 */ /* 0x000fe20008000f00 */
        /* <DEDUP_REMOVED lines=117> */
[----:B------:R-:W-:Y:S01]  /*6ad0*/  FMUL.FTZ R151, R151, R2 ;  /* 0x0000000297977220 */ /* 0x000fe20000410000 */
        /* <DEDUP_REMOVED lines=10> */
[----:B------:R-:W-:Y:S01]  /*6b80*/  R2UR UR53, R214 ;  /* 0x00000000d63572ca */ /* 0x000fe200000e0000 */
[----:B------:R-:W-:Y:S01]  /*6b90*/  UIADD3 UR54, UR60, 0x784, URZ ;  /* 0x000007843c367890 */ /* 0x000fe2000fffe03f */
[----:B------:R-:W-:Y:S01]  /*6ba0*/  R2UR UR52, R215 ;  /* 0x00000000d73472ca */ /* 0x000fe200000e0000 */
        /* <DEDUP_REMOVED lines=24> */
[----:B------:R-:W-:Y:S02]  /*6d30*/  UIADD3 UR6, UR60, 0x4, URZ ;  /* 0x000000043c067890 */ /* 0x000fe4000fffe03f */
[----:B------:R-:W-:Y:S02]  /*6d40*/  UIADD3 UR10, UR60, 0x84, URZ ;  /* 0x000000843c0a7890 */ /* 0x000fe4000fffe03f */
[----:B------:R-:W-:Y:S01]  /*6d50*/  UIADD3 UR11, UR60, 0x104, URZ ;  /* 0x000001043c0b7890 */ /* 0x000fe2000fffe03f */
        /* <DEDUP_REMOVED lines=28> */
[----:B------:R-:W-:Y:S01]  /*6f20*/  UMOV UR11, 0x40000040 ;  /* 0x40000040000b7882 */ /* 0x000fe20000000000 */
[----:B------:R-:W-:Y:S02]  /*6f30*/  WARPGROUP.DEPBAR.LE gsb0, 0x0 ;  /* 0x00008000000079c5 */ /* 0x000fe40000010000 */
[----:B------:R-:W-:-:S06]  /*6f40*/  WARPGROUP.ARRIVE ;  /* 0x00000000000079c5 */ /* 0x000fcc0000000000 */
[----:B------:R-:W-:Y:S01]  /*6f50*/  HGMMA.64x16x16.F32 R152, gdesc[UR4], R152, gsb0 ;  /* 0x00200000049879f0 */ /* 0x000fe20008000898 */
[----:B------:R-:W-:Y:S02]  /*6f60*/  UIADD3 UR6, UR60, 0x86, URZ ;  /* 0x000000863c067890 */ /* 0x000fe4000fffe03f */
        /* <DEDUP_REMOVED lines=28> */
[----:B------:R-:W-:Y:S01]  /*7130*/  R2UR UR8, R10 ;  /* 0x000000000a0872ca */ /* 0x000fe200000e0000 */
[----:B------:R-:W-:Y:S01]  /*7140*/  UMOV UR11, 0x40000040 ;  /* 0x40000040000b7882 */ /* 0x000fe20000000000 */
[----:B------:R-:W-:Y:S01]  /*7150*/  R2UR UR9, R11 ;  /* 0x000000000b0972ca */ /* 0x000fe200000e0000 */
        /* <DEDUP_REMOVED lines=295> */
[----:B------:R-:W-:Y:S02]  /*83d0*/  UIADD3 UR7, UR60, 0x906, URZ ;  /* 0x000009063c077890 */ /* 0x000fe4000fffe03f */
        /* <DEDUP_REMOVED lines=9> */
[----:B------:R-:W-:Y:S01]  /*8470*/  UMOV UR56, UR10 ;  /* 0x0000000a00387c82 */ /* 0x000fe20008000000 */
[----:B------:R-:W-:Y:S01]  /*8480*/  UMOV UR57, UR11 ;  /* 0x0000000b00397c82 */ /* 0x000fe20008000000 */
        /* <DEDUP_REMOVED lines=29> */
.L_x_23:
[----:B------:R-:W-:Y:S02]  /*8660*/  R2UR UR10, R16 ;  /* 0x00000000100a72ca */ /* 0x000fe400000e0000 */
[----:B------:R-:W-:Y:S02]  /*8670*/  R2UR UR6, R21 ;  /* 0x00000000150672ca */ /* 0x000fe400000e0000 */
[----:B------:R-:W-:-:S11]  /*8680*/  R2UR UR7, R216 ;  /* 0x00000000d80772ca */ /* 0x000fd600000e0000 */
[----:B------:R-:W-:Y:S02]  /*8690*/  ULEA UR6, UR6, UR10, 0x3 ;  /* 0x0000000a06067291 */ /* 0x000fe4000f8e183f */
[----:B------:R-:W-:-:S05]  /*86a0*/  IMAD.U32 R0, RZ, RZ, UR7 ;  /* 0x00000007ff007e24 */ /* 0x000fca000f8e00ff */
[----:B------:R-:W-:-:S04]  /*86b0*/  SHF.L.U32 R0, R0, 0x1f, RZ ;  /* 0x0000001f00007819 */ /* 0x000fc800000006ff */
[----:B------:R0:W1:Y:S01]  /*86c0*/  SYNCS.PHASECHK.TRANS64.TRYWAIT P1, [UR6+0x38850], R0 ;  /* 0x03885000ff0075a7 */ /* 0x0000620008020146 */
[----:B------:R-:W-:Y:S05]  /*86d0*/  @!P0 BRA `(.L_x_24) ;  /* 0x0000000000048947 */ /* 0x000fea0003800000 */
[----:B------:R-:W-:Y:S01]  /*86e0*/  BPT.TRAP 0x1 ;  /* 0x000000040000795c */ /* 0x000fe20000300000 */
.L_x_24:
[----:B-1----:R-:W-:Y:S05]  /*86f0*/  @P1 BRA `(.L_x_25) ;  /* 0x0000000000081947 */ /* 0x002fea0003800000 */
[----:B------:R-:W1:Y:S02]  /*8700*/  SYNCS.PHASECHK.TRANS64.TRYWAIT P1, [UR6+0x38850], R0 ;  /* 0x03885000ff0075a7 */ /* 0x000e640008020146 */
[----:B-1----:R-:W-:Y:S05]  /*8710*/  @!P1 BRA `(.L_x_26) ;  /* 0x0000008c00f49947 */ /* 0x002fea0003800000 */
.L_x_25:
[----:B------:R-:W-:Y:S01]  /*8720*/  R2UR UR7, R16 ;  /* 0x00000000100772ca */ /* 0x000fe200000e0000 */
[----:B------:R-:W-:Y:S01]  /*8730*/  WARPGROUP.ARRIVE ;  /* 0x00000000000079c5 */ /* 0x000fe20000000000 */
[----:B------:R-:W-:Y:S01]  /*8740*/  R2UR UR10, R21 ;  /* 0x00000000150a72ca */ /* 0x000fe200000e0000 */
[----:B------:R-:W-:-:S10]  /*8750*/  UMOV UR11, 0x40000040 ;  /* 0x40000040000b7882 */ /* 0x000fd40000000000 */
[----:B------:R-:W-:-:S04]  /*8760*/  UIADD3 UR7, UR7, 0x400, URZ ;  /* 0x0000040007077890 */ /* 0x000fc8000fffe03f */
[----:B------:R-:W-:-:S04]  /*8770*/  USHF.R.U32.HI UR7, URZ, 0x4, UR7 ;  /* 0x000000043f077899 */ /* 0x000fc80008011607 */
[----:B------:R-:W-:-:S04]  /*8780*/  ULOP3.LUT UR7, UR7, 0x3fff, URZ, 0xc0, !UPT ;  /* 0x00003fff07077892 */ /* 0x000fc8000f8ec03f */
[----:B------:R-:W-:-:S04]  /*8790*/  ULOP3.LUT UR7, UR7, 0x2800000, URZ, 0xfc, !UPT ;  /* 0x0280000007077892 */ /* 0x000fc8000f8efc3f */
[----:B------:R-:W-:-:S07]  /*87a0*/  UIMAD UR7, UR10, 0xa00, UR7 ;  /* 0x00000a000a0778a4 */ /* 0x000fce000f8e0207 */
[----:B------:R-:W-:Y:S02]  /*87b0*/  UMOV UR10, UR7 ;  /* 0x00000007000a7c82 */ /* 0x000fe40008000000 */
[----:B------:R-:W-:Y:S01]  /*87c0*/  HGMMA.64x256x16.F32 R24, R208, gdesc[UR8].tnspB, R24, gsb0 ;  /* 0x43e00008d0187df0 */ /* 0x000fe20008000818 */
[----:B------:R-:W-:Y:S01]  /*87d0*/  UIADD3 UR10, UR7, 0x80, URZ ;  /* 0x00000080070a7890 */ /* 0x000fe2000fffe03f */
[----:B------:R-:W-:Y:S01]  /*87e0*/  UMOV UR11, 0x40000040 ;  /* 0x40000040000b7882 */ /* 0x000fe20000000000 */
[----:B------:R-:W-:Y:S02]  /*87f0*/  WARPGROUP.DEPBAR.LE gsb0, 0x0 ;  /* 0x00008000000079c5 */ /* 0x000fe40000010000 */
[----:B------:R-:W-:-:S15]  /*8800*/  WARPGROUP.ARRIVE ;  /* 0x00000000000079c5 */ /* 0x000fde0000000000 */
[----:B------:R-:W-:-:S08]  /*8810*/  NOP ;  /* 0x0000000000007918 */ /* 0x000fd00000000000 */
        /* <DEDUP_REMOVED lines=18> */
[----:B------:R-:W-:Y:S03]  /*8940*/  HGMMA.64x256x16.F32 R24, R192, gdesc[UR8].tnspB, R24, gsb0 ;  /* 0x43e00008c0187df0 */ /* 0x000fe60008000818 */
[----:B------:R-:W-:Y:S02]  /*8950*/  WARPGROUP.DEPBAR.LE gsb0, 0x0 ;  /* 0x00008000000079c5 */ /* 0x000fe40000010000 */
[----:B------:R-:W-:Y:S05]  /*8960*/  @!P0 BRA `(.L_x_27) ;  /* 0x0000000000048947 */ /* 0x000fea0003800000 */
[----:B------:R-:W-:Y:S01]  /*8970*/  BPT.TRAP 0x1 ;  /* 0x000000040000795c */ /* 0x000fe20000300000 */
.L_x_27:
[----:B------:R-:W-:Y:S01]  /*8980*/  FMUL.FTZ R21, R184, UR61 ;  /* 0x0000003db8157c20 */ /* 0x000fe20008410000 */
[----:B------:R-:W-:Y:S01]  /*8990*/  FMUL.FTZ R184, R186, UR61 ;  /* 0x0000003dbab87c20 */ /* 0x000fe20008410000 */
[----:B------:R-:W-:Y:S01]  /*89a0*/  FMUL.FTZ R22, R185, UR61 ;  /* 0x0000003db9167c20 */ /* 0x000fe20008410000 */
[----:B------:R-:W-:Y:S01]  /*89b0*/  FMUL.FTZ R23, R187, UR61 ;  /* 0x0000003dbb177c20 */ /* 0x000fe20008410000 */
[----:B------:R-:W-:Y:S01]  /*89c0*/  FMUL.FTZ R187, R188, UR61 ;  /* 0x0000003dbcbb7c20 */ /* 0x000fe20008410000 */
[----:B------:R-:W-:Y:S01]  /*89d0*/  FMUL.FTZ R185, R190, UR61 ;  /* 0x0000003dbeb97c20 */ /* 0x000fe20008410000 */
[----:B------:R-:W1:Y:S01]  /*89e0*/  MUFU.TANH R21, R21 ;  /* 0x0000001500157308 */ /* 0x000e620000002400 */
[----:B------:R-:W-:Y:S01]  /*89f0*/  FMUL.FTZ R188, R189, UR61 ;  /* 0x0000003dbdbc7c20 */ /* 0x000fe20008410000 */
[----:B------:R-:W-:Y:S01]  /*8a00*/  FMUL.FTZ R186, R191, UR61 ;  /* 0x0000003dbfba7c20 */ /* 0x000fe20008410000 */
[----:B------:R-:W-:Y:S01]  /*8a10*/  FMUL.FTZ R189, R176, UR61 ;  /* 0x0000003db0bd7c20 */ /* 0x000fe20008410000 */
[----:B------:R-:W-:Y:S01]  /*8a20*/  FMUL.FTZ R176, R178, UR61 ;  /* 0x0000003db2b07c20 */ /* 0x000fe20008410000 */
[----:B------:R-:W-:Y:S01]  /*8a30*/  FMUL.FTZ R190, R177, UR61 ;  /* 0x0000003db1be7c20 */ /* 0x000fe20008410000 */
[----:B------:R-:W-:Y:S01]  /*8a40*/  FMUL.FTZ R177, R179, UR61 ;  /* 0x0000003db3b17c20 */ /* 0x000fe20008410000 */
[----:B------:R-:W-:Y:S01]  /*8a50*/  FMUL.FTZ R180, R180, UR61 ;  /* 0x0000003db4b47c20 */ /* 0x000fe20008410000 */
[----:B------:R-:W0:Y:S01]  /*8a60*/  MUFU.TANH R184, R184 ;  /* 0x000000b800b87308 */ /* 0x000e220000002400 */
[----:B------:R-:W-:Y:S01]  /*8a70*/  FMUL.FTZ R179, R183, UR61 ;  /* 0x0000003db7b37c20 */ /* 0x000fe20008410000 */
[----:B------:R-:W-:Y:S01]  /*8a80*/  FMUL.FTZ R183, R169, UR61 ;  /* 0x0000003da9b77c20 */ /* 0x000fe20008410000 */
[----:B------:R-:W-:Y:S01]  /*8a90*/  FMUL.FTZ R181, R181, UR61 ;  /* 0x0000003db5b57c20 */ /* 0x000fe20008410000 */
[----:B------:R-:W-:Y:S01]  /*8aa0*/  FMUL.FTZ R169, R171, UR61 ;  /* 0x0000003daba97c20 */ /* 0x000fe20008410000 */
[----:B------:R-:W-:Y:S01]  /*8ab0*/  FMUL.FTZ R171, R175, UR61 ;  /* 0x0000003dafab7c20 */ /* 0x000fe20008410000 */
[----:B------:R-:W-:Y:S01]  /*8ac0*/  FMUL.FTZ R175, R161, UR61 ;  /* 0x0000003da1af7c20 */ /* 0x000fe20008410000 */
[----:B------:R-:W-:Y:S01]  /*8ad0*/  FMUL.FTZ R178, R182, UR61 ;  /* 0x0000003db6b27c20 */ /* 0x000fe20008410000 */
[----:B------:R-:W2:Y:S01]  /*8ae0*/  MUFU.TANH R22, R22 ;  /* 0x0000001600167308 */ /* 0x000ea20000002400 */
[----:B-1----:R-:W-:Y:S01]  /*8af0*/  FMNMX.FTZ R3, R21, R20, !PT ;  /* 0x0000001415037209 */ /* 0x002fe20007810000 */
[----:B------:R-:W-:Y:S01]  /*8b00*/  FMUL.FTZ R161, R163, UR61 ;  /* 0x0000003da3a17c20 */ /* 0x000fe20008410000 */
[----:B------:R-:W-:Y:S01]  /*8b10*/  FMUL.FTZ R182, R168, UR61 ;  /* 0x0000003da8b67c20 */ /* 0x000fe20008410000 */
[----:B------:R-:W-:Y:S01]  /*8b20*/  FMUL.FTZ R163, R167, UR61 ;  /* 0x0000003da7a37c20 */ /* 0x000fe20008410000 */
[----:B------:R-:W-:Y:S01]  /*8b30*/  FMUL.FTZ R167, R153, UR61 ;  /* 0x0000003d99a77c20 */ /* 0x000fe20008410000 */
[----:B------:R-:W-:Y:S01]  /*8b40*/  FMUL.FTZ R168, R170, UR61 ;  /* 0x0000003daaa87c20 */ /* 0x000fe20008410000 */
[----:B------:R-:W-:Y:S01]  /*8b50*/  FMUL.FTZ R172, R172, UR61 ;  /* 0x0000003dacac7c20 */ /* 0x000fe20008410000 */
[----:B------:R-:W1:Y:S01]  /*8b60*/  MUFU.TANH R23, R23 ;  /* 0x0000001700177308 */ /* 0x000e620000002400 */
[----:B0-----:R-:W-:Y:S01]  /*8b70*/  FMNMX.FTZ R0, R184, R19, !PT ;  /* 0x00000013b8007209 */ /* 0x001fe20007810000 */
[----:B------:R-:W-:Y:S01]  /*8b80*/  FMUL.FTZ R173, R173, UR61 ;  /* 0x0000003dadad7c20 */ /* 0x000fe20008410000 */
[----:B------:R-:W-:Y:S01]  /*8b90*/  FMUL.FTZ R170, R174, UR61 ;  /* 0x0000003daeaa7c20 */ /* 0x000fe20008410000 */
[----:B------:R-:W-:Y:S01]  /*8ba0*/  FMUL.FTZ R174, R160, UR61 ;  /* 0x0000003da0ae7c20 */ /* 0x000fe20008410000 */
[----:B------:R-:W-:Y:S01]  /*8bb0*/  FMUL.FTZ R160, R162, UR61 ;  /* 0x0000003da2a07c20 */ /* 0x000fe20008410000 */
[----:B------:R-:W-:Y:S01]  /*8bc0*/  FMUL.FTZ R164, R164, UR61 ;  /* 0x0000003da4a47c20 */ /* 0x000fe20008410000 */
[----:B------:R-:W-:Y:S01]  /*8bd0*/  FMUL.FTZ R165, R165, UR61 ;  /* 0x0000003da5a57c20 */ /* 0x000fe20008410000 */
[----:B------:R-:W0:Y:S01]  /*8be0*/  MUFU.TANH R187, R187 ;  /* 0x000000bb00bb7308 */ /* 0x000e220000002400 */
[----:B--2---:R-:W-:Y:S01]  /*8bf0*/  FMNMX.FTZ R2, R22, R3, !PT ;  /* 0x0000000316027209 */ /* 0x004fe20007810000 */
        /* <DEDUP_REMOVED lines=8> */
[----:B------:R-:W-:Y:S01]  /*8c80*/  ULDC UR7, c[0x0][0x988] ;  /* 0x0002620000077ab9 */ /* 0x000fe20000000800 */
[----:B------:R-:W1:Y:S01]  /*8c90*/  S2UR UR11, SR_CgaCtaId ;  /* 0x00000000000b79c3 */ /* 0x000e620000008800 */
[----:B------:R-:W-:-:S04]  /*8ca0*/  R2UR UR10, R213 ;  /* 0x00000000d50a72ca */ /* 0x000fc800000e0000 */
[----:B------:R-:W3:Y:S01]  /*8cb0*/  MUFU.TANH R188, R188 ;  /* 0x000000bc00bc7308 */ /* 0x000ee20000002400 */
[----:B0-----:R-:W-:-:S07]  /*8cc0*/  FMNMX.FTZ R3, R187, R2, !PT ;  /* 0x00000002bb037209 */ /* 0x001fce0007810000 */
[----:B------:R-:W0:Y:S01]  /*8cd0*/  MUFU.TANH R186, R186 ;  /* 0x000000ba00ba7308 */ /* 0x000e220000002400 */
[----:B--2---:R-:W-:Y:S01]  /*8ce0*/  FMNMX.FTZ R153, R185, R0, !PT ;  /* 0x00000000b9997209 */ /* 0x004fe20007810000 */
[----:B------:R-:W-:-:S06]  /*8cf0*/  UIADD3 UR10, UR10, 0x38840, URZ ;  /* 0x000388400a0a7890 */ /* 0x000fcc000fffe03f */
[----:B------:R-:W2:Y:S01]  /*8d00*/  MUFU.TANH R189, R189 ;  /* 0x000000bd00bd7308 */ /* 0x000ea20000002400 */
[----:B---3--:R-:W-:Y:S01]  /*8d10*/  FMNMX.FTZ R0, R188, R3, !PT ;  /* 0x00000003bc007209 */ /* 0x008fe20007810000 */
[----:B-1----:R-:W-:-:S06]  /*8d20*/  UPRMT UR10, UR11, 0x654, UR10 ;  /* 0x000006540b0a7896 */ /* 0x002fcc000800000a */
[----:B------:R-:W1:Y:S01]  /*8d30*/  MUFU.TANH R176, R176 ;  /* 0x000000b000b07308 */ /* 0x000e620000002400 */
[----:B0-----:R-:W-:Y:S02]  /*8d40*/  FMNMX.FTZ R153, R186, R153, !PT ;  /* 0x00000099ba997209 */ /* 0x001fe40007810000 */
[----:B------:R-:W-:Y:S05]  /*8d50*/  SYNCS.ARRIVE.TRANS64.RED.A1T0 RZ, [UR10], RZ ;  /* 0x000000ffffff79a7 */ /* 0x000fea000810040a */
[----:B------:R-:W0:Y:S01]  /*8d60*/  MUFU.TANH R190, R190 ;  /* 0x000000be00be7308 */ /* 0x000e220000002400 */
[----:B--2---:R-:W-:-:S07]  /*8d70*/  FMNMX.FTZ R3, R189, R0, !PT ;  /* 0x00000000bd037209 */ /* 0x004fce0007810000 */
[----:B------:R-:W2:Y:S01]  /*8d80*/  MUFU.TANH R177, R177 ;  /* 0x000000b100b17308 */ /* 0x000ea20000002400 */
[----:B-1----:R-:W-:Y:S01]  /*8d90*/  FMNMX.FTZ R0, R176, R153, !PT ;  /* 0x00000099b0007209 */ /* 0x002fe20007810000 */
[----:B------:R-:W-:-:S06]  /*8da0*/  FMUL.FTZ R153, R155, UR61 ;  /* 0x0000003d9b997c20 */ /* 0x000fcc0008410000 */
[----:B------:R-:W1:Y:S01]  /*8db0*/  MUFU.TANH R180, R180 ;  /* 0x000000b400b47308 */ /* 0x000e620000002400 */
[----:B0-----:R-:W-:-:S07]  /*8dc0*/  FMNMX.FTZ R3, R190, R3, !PT ;  /* 0x00000003be037209 */ /* 0x001fce0007810000 */
[----:B------:R-:W0:Y:S01]  /*8dd0*/  MUFU.TANH R181, R181 ;  /* 0x000000b500b57308 */ /* 0x000e220000002400 */
[----:B--2---:R-:W-:-:S07]  /*8de0*/  FMNMX.FTZ R191, R177, R0, !PT ;  /* 0x00000000b1bf7209 */ /* 0x004fce0007810000 */
[----:B------:R-:W2:Y:S01]  /*8df0*/  MUFU.TANH R178, R178 ;  /* 0x000000b200b27308 */ /* 0x000ea20000002400 */
[----:B-1----:R-:W-:-:S07]  /*8e00*/  FMNMX.FTZ R0, R180, R3, !PT ;  /* 0x00000003b4007209 */ /* 0x002fce0007810000 */
        /* <DEDUP_REMOVED lines=27> */
[----:B--2---:R-:W-:Y:S01]  /*8fc0*/  FMNMX.FTZ R2, R160, R155, !PT ;  /* 0x0000009ba0027209 */ /* 0x004fe20007810000 */
[----:B------:R-:W-:-:S06]  /*8fd0*/  FMUL.FTZ R155, R159, UR61 ;  /* 0x0000003d9f9b7c20 */ /* 0x000fcc0008410000 */
        /* <DEDUP_REMOVED lines=21> */
[----:B0-----:R-:W-:-:S05]  /*9130*/  FMNMX.FTZ R0, R157, R0, !PT ;  /* 0x000000009d007209 */ /* 0x001fca0007810000 */
[----:B------:R-:W0:Y:S01]  /*9140*/  SHFL.BFLY PT, R3, R0, 0x2, 0x1f ;  /* 0x0c401f0000037f89 */ /* 0x000e2200000e0000 */
[----:B--2---:R-:W-:-:S04]  /*9150*/  FMNMX.FTZ R2, R154, R159, !PT ;  /* 0x0000009f9a027209 */ /* 0x004fc80007810000 */
[----:B-1----:R-:W-:-:S05]  /*9160*/  FMNMX.FTZ R2, R155, R2, !PT ;  /* 0x000000029b027209 */ /* 0x002fca0007810000 */
[----:B------:R-:W1:Y:S01]  /*9170*/  SHFL.BFLY PT, R159, R2, 0x2, 0x1f ;  /* 0x0c401f00029f7f89 */ /* 0x000e6200000e0000 */
[----:B0-----:R-:W-:-:S05]  /*9180*/  FMNMX.FTZ R158, R0, R3, !PT ;  /* 0x00000003009e7209 */ /* 0x001fca0007810000 */
[----:B------:R-:W0:Y:S01]  /*9190*/  SHFL.BFLY PT, R3, R158, 0x1, 0x1f ;  /* 0x0c201f009e037f89 */ /* 0x000e2200000e0000 */
[----:B-1----:R-:W-:-:S05]  /*91a0*/  FMNMX.FTZ R159, R2, R159, !PT ;  /* 0x0000009f029f7209 */ /* 0x002fca0007810000 */
[----:B------:R-:W1:Y:S01]  /*91b0*/  SHFL.BFLY PT, R6, R159, 0x1, 0x1f ;  /* 0x0c201f009f067f89 */ /* 0x000e6200000e0000 */
[----:B0-----:R-:W-:-:S05]  /*91c0*/  FMNMX.FTZ R3, R158, R3, !PT ;  /* 0x000000039e037209 */ /* 0x001fca0007810000 */
[C---:B------:R-:W-:Y:S01]  /*91d0*/  FADD.FTZ R20, -R3.reuse, R20 ;  /* 0x0000001403147221 */ /* 0x040fe20000010100 */
[----:B------:R-:W-:-:S03]  /*91e0*/  FMUL.FTZ R191, R3, UR7 ;  /* 0x0000000703bf7c20 */ /* 0x000fc60008410000 */
[----:B------:R-:W-:Y:S01]  /*91f0*/  FMUL.FTZ R20, R20, UR7 ;  /* 0x0000000714147c20 */ /* 0x000fe20008410000 */
[--C-:B------:R-:W-:Y:S01]  /*9200*/  FFMA.FTZ R208, R22, UR7, -R191.reuse ;  /* 0x0000000716d07c23 */ /* 0x100fe200080108bf */
[--C-:B------:R-:W-:Y:S01]  /*9210*/  FFMA.FTZ R210, R187, UR7, -R191.reuse ;  /* 0x00000007bbd27c23 */ /* 0x100fe200080108bf */
[--C-:B------:R-:W-:Y:S01]  /*9220*/  FFMA.FTZ R194, R156, UR7, -R191.reuse ;  /* 0x000000079cc27c23 */ /* 0x100fe200080108bf */
[----:B------:R0:W-:Y:S01]  /*9230*/  MUFU.EX2 R0, R20 ;  /* 0x0000001400007308 */ /* 0x0001e20000000800 */
[--C-:B------:R-:W-:Y:S01]  /*9240*/  FFMA.FTZ R204, R189, UR7, -R191.reuse ;  /* 0x00000007bdcc7c23 */ /* 0x100fe200080108bf */
[--C-:B------:R-:W-:Y:S01]  /*9250*/  FFMA.FTZ R206, R180, UR7, -R191.reuse ;  /* 0x00000007b4ce7c23 */ /* 0x100fe200080108bf */
[----:B-1----:R-:W-:Y:S01]  /*9260*/  FMNMX.FTZ R6, R159, R6, !PT ;  /* 0x000000069f067209 */ /* 0x002fe20007810000 */
[--C-:B------:R-:W-:Y:S01]  /*9270*/  FFMA.FTZ R159, R190, UR7, -R191.reuse ;  /* 0x00000007be9f7c23 */ /* 0x100fe200080108bf */
[--C-:B------:R-:W-:Y:S01]  /*9280*/  FFMA.FTZ R181, R181, UR7, -R191.reuse ;  /* 0x00000007b5b57c23 */ /* 0x100fe200080108bf */
[--C-:B------:R-:W-:Y:S01]  /*9290*/  FFMA.FTZ R198, R164, UR7, -R191.reuse ;  /* 0x00000007a4c67c23 */ /* 0x100fe200080108bf */
[----:B------:R-:W-:Y:S01]  /*92a0*/  FFMA.FTZ R200, R182, UR7, -R191 ;  /* 0x00000007b6c87c23 */ /* 0x000fe200080108bf */
[C---:B------:R-:W-:Y:S01]  /*92b0*/  FADD.FTZ R19, -R6.reuse, R19 ;  /* 0x0000001306137221 */ /* 0x040fe20000010100 */
[----:B0-----:R-:W-:Y:S01]  /*92c0*/  FMUL.FTZ R20, R6, UR7 ;  /* 0x0000000706147c20 */ /* 0x001fe20008410000 */
[----:B------:R-:W-:Y:S01]  /*92d0*/  MUFU.EX2 R208, R208 ;  /* 0x000000d000d07308 */ /* 0x000fe20000000800 */
[--C-:B------:R-:W-:Y:S01]  /*92e0*/  FFMA.FTZ R183, R183, UR7, -R191.reuse ;  /* 0x00000007b7b77c23 */ /* 0x100fe200080108bf */
[----:B------:R-:W-:Y:S01]  /*92f0*/  FMUL.FTZ R2, R19, UR7 ;  /* 0x0000000713027c20 */ /* 0x000fe20008410000 */
[--C-:B------:R-:W-:Y:S01]  /*9300*/  FFMA.FTZ R19, R21, UR7, -R191.reuse ;  /* 0x0000000715137c23 */ /* 0x100fe200080108bf */
[--C-:B------:R-:W-:Y:S01]  /*9310*/  FFMA.FTZ R209, R184, UR7, -R20.reuse ;  /* 0x00000007b8d17c23 */ /* 0x100fe20008010814 */
[--C-:B------:R-:W-:Y:S01]  /*9320*/  FFMA.FTZ R22, R23, UR7, -R20.reuse ;  /* 0x0000000717167c23 */ /* 0x100fe20008010814 */
[--C-:B------:R-:W-:Y:S01]  /*9330*/  FFMA.FTZ R211, R185, UR7, -R20.reuse ;  /* 0x00000007b9d37c23 */ /* 0x100fe20008010814 */
[--C-:B------:R-:W-:Y:S01]  /*9340*/  FFMA.FTZ R21, R188, UR7, -R191.reuse ;  /* 0x00000007bc157c23 */ /* 0x100fe200080108bf */
[----:B------:R-:W-:Y:S01]  /*9350*/  MUFU.EX2 R2, R2 ;  /* 0x0000000200027308 */ /* 0x000fe20000000800 */
[--C-:B------:R-:W-:Y:S01]  /*9360*/  FFMA.FTZ R156, R186, UR7, -R20.reuse ;  /* 0x00000007ba9c7c23 */ /* 0x100fe20008010814 */
[--C-:B------:R-:W-:Y:S01]  /*9370*/  FFMA.FTZ R205, R176, UR7, -R20.reuse ;  /* 0x00000007b0cd7c23 */ /* 0x100fe20008010814 */
[--C-:B------:R-:W-:Y:S01]  /*9380*/  FFMA.FTZ R158, R177, UR7, -R20.reuse ;  /* 0x00000007b19e7c23 */ /* 0x100fe20008010814 */
[--C-:B------:R-:W-:Y:S01]  /*9390*/  FFMA.FTZ R207, R178, UR7, -R20.reuse ;  /* 0x00000007b2cf7c23 */ /* 0x100fe20008010814 */
[--C-:B------:R-:W-:Y:S01]  /*93a0*/  FFMA.FTZ R164, R179, UR7, -R20.reuse ;  /* 0x00000007b3a47c23 */ /* 0x100fe20008010814 */
[--C-:B------:R-:W-:Y:S01]  /*93b0*/  FFMA.FTZ R203, R170, UR7, -R20.reuse ;  /* 0x00000007aacb7c23 */ /* 0x100fe20008010814 */
[--C-:B------:R-:W-:Y:S01]  /*93c0*/  FFMA.FTZ R201, R168, UR7, -R20.reuse ;  /* 0x00000007a8c97c23 */ /* 0x100fe20008010814 */
[----:B------:R-:W0:Y:S01]  /*93d0*/  MUFU.EX2 R19, R19 ;  /* 0x0000001300137308 */ /* 0x000e220000000800 */
[--C-:B------:R-:W-:Y:S01]  /*93e0*/  FFMA.FTZ R192, R166, UR7, -R191.reuse ;  /* 0x00000007a6c07c23 */ /* 0x100fe200080108bf */
[--C-:B------:R-:W-:Y:S01]  /*93f0*/  FFMA.FTZ R166, R169, UR7, -R20.reuse ;  /* 0x00000007a9a67c23 */ /* 0x100fe20008010814 */
[--C-:B------:R-:W-:Y:S01]  /*9400*/  FFMA.FTZ R199, R162, UR7, -R20.reuse ;  /* 0x00000007a2c77c23 */ /* 0x100fe20008010814 */
[--C-:B------:R-:W-:Y:S01]  /*9410*/  FFMA.FTZ R202, R172, UR7, -R191.reuse ;  /* 0x00000007acca7c23 */ /* 0x100fe200080108bf */
[--C-:B------:R-:W-:Y:S01]  /*9420*/  FFMA.FTZ R173, R173, UR7, -R191.reuse ;  /* 0x00000007adad7c23 */ /* 0x100fe200080108bf */
[--C-:B------:R-:W-:Y:S01]  /*9430*/  FFMA.FTZ R168, R171, UR7, -R20.reuse ;  /* 0x00000007aba87c23 */ /* 0x100fe20008010814 */
[--C-:B------:R-:W-:Y:S01]  /*9440*/  FFMA.FTZ R196, R174, UR7, -R191.reuse ;  /* 0x00000007aec47c23 */ /* 0x100fe200080108bf */
[----:B------:R-:W1:Y:S01]  /*9450*/  MUFU.EX2 R209, R209 ;  /* 0x000000d100d17308 */ /* 0x000e620000000800 */
[--C-:B------:R-:W-:Y:S01]  /*9460*/  FFMA.FTZ R197, R160, UR7, -R20.reuse ;  /* 0x00000007a0c57c23 */ /* 0x100fe20008010814 */
[--C-:B------:R-:W-:Y:S01]  /*9470*/  FFMA.FTZ R175, R175, UR7, -R191.reuse ;  /* 0x00000007afaf7c23 */ /* 0x100fe200080108bf */
[--C-:B------:R-:W-:Y:S01]  /*9480*/  FFMA.FTZ R160, R161, UR7, -R20.reuse ;  /* 0x00000007a1a07c23 */ /* 0x100fe20008010814 */
[--C-:B------:R-:W-:Y:S01]  /*9490*/  FFMA.FTZ R193, R152, UR7, -R20.reuse ;  /* 0x0000000798c17c23 */ /* 0x100fe20008010814 */
[--C-:B------:R-:W-:Y:S01]  /*94a0*/  FFMA.FTZ R165, R165, UR7, -R191.reuse ;  /* 0x00000007a5a57c23 */ /* 0x100fe200080108bf */
[----:B------:R-:W-:Y:S01]  /*94b0*/  FFMA.FTZ R167, R167, UR7, -R191 ;  /* 0x00000007a7a77c23 */ /* 0x000fe200080108bf */
[--C-:B------:R-:W-:Y:S01]  /*94c0*/  FFMA.FTZ R153, R153, UR7, -R20.reuse ;  /* 0x0000000799997c23 */ /* 0x100fe20008010814 */
[----:B------:R-:W2:Y:S01]  /*94d0*/  MUFU.EX2 R22, R22 ;  /* 0x0000001600167308 */ /* 0x000ea20000000800 */
[----:B0-----:R-:W-:Y:S01]  /*94e0*/  FFMA.FTZ R23, R0, R14, R19 ;  /* 0x0000000e00177223 */ /* 0x001fe20000010013 */
[----:B------:R-:W-:Y:S01]  /*94f0*/  FFMA.FTZ R154, R154, UR7, -R20 ;  /* 0x000000079a9a7c23 */ /* 0x000fe20008010814 */
[----:B------:R-:W-:-:S02]  /*9500*/  FFMA.FTZ R157, R157, UR7, -R191 ;  /* 0x000000079d9d7c23 */ /* 0x000fc400080108bf */
[----:B------:R-:W-:-:S03]  /*9510*/  FADD.FTZ R23, R208, R23 ;  /* 0x00000017d0177221 */ /* 0x000fc60000010000 */
[----:B------:R-:W0:Y:S01]  /*9520*/  MUFU.EX2 R210, R210 ;  /* 0x000000d200d27308 */ /* 0x000e220000000800 */
[----:B-1----:R-:W-:-:S07]  /*9530*/  FFMA.FTZ R9, R2, R9, R209 ;  /* 0x0000000902097223 */ /* 0x002fce00000100d1 */
[----:B------:R-:W1:Y:S01]  /*9540*/  MUFU.EX2 R211, R211 ;  /* 0x000000d300d37308 */ /* 0x000e620000000800 */
[----:B--2---:R-:W-:-:S07]  /*9550*/  FADD.FTZ R14, R22, R9 ;  /* 0x00000009160e7221 */ /* 0x004fce0000010000 */
[----:B------:R-:W2:Y:S01]  /*9560*/  MUFU.EX2 R21, R21 ;  /* 0x0000001500157308 */ /* 0x000ea20000000800 */
[----:B0-----:R-:W-:-:S07]  /*9570*/  FADD.FTZ R170, R210, R23 ;  /* 0x00000017d2aa7221 */ /* 0x001fce0000010000 */
[----:B------:R-:W0:Y:S01]  /*9580*/  MUFU.EX2 R156, R156 ;  /* 0x0000009c009c7308 */ /* 0x000e220000000800 */
[----:B-1----:R-:W-:-:S07]  /*9590*/  FADD.FTZ R9, R211, R14 ;  /* 0x0000000ed3097221 */ /* 0x002fce0000010000 */
        /* <DEDUP_REMOVED lines=9> */
[----:B0-----:R-:W-:Y:S01]  /*9630*/  FADD.FTZ R23, R159, R162 ;  /* 0x000000a29f177221 */ /* 0x001fe20000010000 */
[--C-:B------:R-:W-:Y:S01]  /*9640*/  FFMA.FTZ R162, R163, UR7, -R20.reuse ;  /* 0x00000007a3a27c23 */ /* 0x100fe20008010814 */
[----:B------:R-:W-:-:S05]  /*9650*/  FFMA.FTZ R20, R155, UR7, -R20 ;  /* 0x000000079b147c23 */ /* 0x000fca0008010814 */
        /* <DEDUP_REMOVED lines=54> */
[----:B-1----:R-:W-:-:S03]  /*99c0*/  FADD.FTZ R14, R157, R152 ;  /* 0x000000989d0e7221 */ /* 0x002fc60000010000 */
[----:B--2---:R-:W-:Y:S01]  /*99d0*/  FADD.FTZ R9, R20, R9 ;  /* 0x0000000914097221 */ /* 0x004fe20000010000 */
[----:B------:R-:W-:Y:S06]  /*99e0*/  @!P0 BRA `(.L_x_28) ;  /* 0x0000000000048947 */ /* 0x000fec0003800000 */
[----:B------:R-:W-:Y:S01]  /*99f0*/  BPT.TRAP 0x1 ;  /* 0x000000040000795c */ /* 0x000fe20000300000 */
.L_x_28:
[----:B------:R-:W0:Y:S01]  /*9a00*/  S2UR UR14, SR_CgaCtaId ;  /* 0x00000000000e79c3 */ /* 0x000e220000008800 */
[----:B------:R-:W-:Y:S01]  /*9a10*/  UIADD3 UR6, UR6, 0x38860, URZ ;  /* 0x0003886006067890 */ /* 0x000fe2000fffe03f */
[----:B------:R-:W-:Y:S02]  /*9a20*/  R2UR UR11, R17 ;  /* 0x00000000110b72ca */ /* 0x000fe400000e0000 */
[----:B------:R-:W-:Y:S02]  /*9a30*/  R2UR UR10, R212 ;  /* 0x00000000d40a72ca */ /* 0x000fe400000e0000 */
[----:B------:R-:W-:Y:S02]  /*9a40*/  F2FP.F16.F32.PACK_AB R210, R21, R210 ;  /* 0x000000d215d2723e */ /* 0x000fe400000000ff */
[----:B------:R-:W-:Y:S01]  /*9a50*/  F2FP.F16.F32.PACK_AB R208, R208, R19 ;  /* 0x00000013d0d0723e */ /* 0x000fe200000000ff */
[----:B------:R-:W-:Y:S01]  /*9a60*/  IMAD.MOV.U32 R19, RZ, RZ, R6 ;  /* 0x000000ffff137224 */ /* 0x000fe200078e0006 */
[----:B------:R-:W-:Y:S01]  /*9a70*/  F2FP.F16.F32.PACK_AB R195, R20, R195 ;  /* 0x000000c314c3723e */ /* 0x000fe200000000ff */
[----:B------:R-:W-:Y:S01]  /*9a80*/  IMAD.MOV.U32 R20, RZ, RZ, R3 ;  /* 0x000000ffff147224 */ /* 0x000fe200078e0003 */
[----:B------:R-:W-:-:S02]  /*9a90*/  F2FP.F16.F32.PACK_AB R209, R22, R209 ;  /* 0x000000d116d1723e */ /* 0x000fc400000000ff */
[----:B------:R-:W-:Y:S02]  /*9aa0*/  F2FP.F16.F32.PACK_AB R211, R156, R211 ;  /* 0x000000d39cd3723e */ /* 0x000fe400000000ff */
[----:B------:R-:W-:Y:S01]  /*9ab0*/  F2FP.F16.F32.PACK_AB R204, R159, R204 ;  /* 0x000000cc9fcc723e */ /* 0x000fe200000000ff */
[----:B------:R-:W-:Y:S01]  /*9ac0*/  UISETP.GT.AND UP0, UPT, UR10, UR11, UPT ;  /* 0x0000000b0a00728c */ /* 0x000fe2000bf04270 */
[----:B------:R-:W-:Y:S02]  /*9ad0*/  F2FP.F16.F32.PACK_AB R205, R158, R205 ;  /* 0x000000cd9ecd723e */ /* 0x000fe400000000ff */
[----:B------:R-:W-:Y:S02]  /*9ae0*/  F2FP.F16.F32.PACK_AB R206, R181, R206 ;  /* 0x000000ceb5ce723e */ /* 0x000fe400000000ff */
[----:B------:R-:W-:Y:S01]  /*9af0*/  F2FP.F16.F32.PACK_AB R207, R164, R207 ;  /* 0x000000cfa4cf723e */ /* 0x000fe200000000ff */
[----:B0-----:R-:W-:Y:S01]  /*9b00*/  UPRMT UR6, UR14, 0x654, UR6 ;  /* 0x000006540e067896 */ /* 0x001fe20008000006 */
[----:B------:R-:W-:-:S02]  /*9b10*/  PLOP3.LUT P1, PT, PT, PT, UP0, 0x80, 0x0 ;  /* 0x000000000000781c */ /* 0x000fc40003f2f008 */
[----:B------:R-:W-:Y:S02]  /*9b20*/  F2FP.F16.F32.PACK_AB R200, R183, R200 ;  /* 0x000000c8b7c8723e */ /* 0x000fe400000000ff */
[----:B------:R-:W-:Y:S02]  /*9b30*/  F2FP.F16.F32.PACK_AB R201, R166, R201 ;  /* 0x000000c9a6c9723e */ /* 0x000fe400000000ff */
[----:B------:R-:W-:Y:S02]  /*9b40*/  F2FP.F16.F32.PACK_AB R202, R173, R202 ;  /* 0x000000caadca723e */ /* 0x000fe400000000ff */
[----:B------:R-:W-:Y:S01]  /*9b50*/  SYNCS.ARRIVE.TRANS64.RED.A1T0 RZ, [UR6], RZ ;  /* 0x000000ffffff79a7 */ /* 0x000fe20008100406 */
[----:B------:R-:W-:Y:S02]  /*9b60*/  R2UR UR6, R8 ;  /* 0x00000000080672ca */ /* 0x000fe400000e0000 */
[----:B------:R-:W-:Y:S02]  /*9b70*/  F2FP.F16.F32.PACK_AB R203, R168, R203 ;  /* 0x000000cba8cb723e */ /* 0x000fe400000000ff */
[----:B------:R-:W-:-:S02]  /*9b80*/  F2FP.F16.F32.PACK_AB R196, R175, R196 ;  /* 0x000000c4afc4723e */ /* 0x000fc400000000ff */
[----:B------:R-:W-:Y:S02]  /*9b90*/  F2FP.F16.F32.PACK_AB R197, R160, R197 ;  /* 0x000000c5a0c5723e */ /* 0x000fe400000000ff */
[----:B------:R-:W-:Y:S02]  /*9ba0*/  F2FP.F16.F32.PACK_AB R198, R165, R198 ;  /* 0x000000c6a5c6723e */ /* 0x000fe400000000ff */
[----:B------:R-:W-:Y:S02]  /*9bb0*/  F2FP.F16.F32.PACK_AB R199, R162, R199 ;  /* 0x000000c7a2c7723e */ /* 0x000fe400000000ff */
[----:B------:R-:W-:Y:S02]  /*9bc0*/  F2FP.F16.F32.PACK_AB R192, R167, R192 ;  /* 0x000000c0a7c0723e */ /* 0x000fe400000000ff */
[----:B------:R-:W-:Y:S01]  /*9bd0*/  MOV R21, UR6 ;  /* 0x0000000600157c02 */ /* 0x000fe20008000f00 */
[----:B------:R-:W-:Y:S01]  /*9be0*/  UIADD3 UR6, UR10, -0x1, URZ ;  /* 0xffffffff0a067890 */ /* 0x000fe2000fffe03f */
[----:B------:R-:W-:-:S02]  /*9bf0*/  R2UR UR10, R7 ;  /* 0x00000000070a72ca */ /* 0x000fc400000e0000 */
[----:B------:R-:W-:Y:S02]  /*9c00*/  F2FP.F16.F32.PACK_AB R193, R153, R193 ;  /* 0x000000c199c1723e */ /* 0x000fe400000000ff */
[----:B------:R-:W-:Y:S02]  /*9c10*/  F2FP.F16.F32.PACK_AB R194, R157, R194 ;  /* 0x000000c29dc2723e */ /* 0x000fe400000000ff */
[----:B------:R-:W-:-:S07]  /*9c20*/  MOV R212, UR6 ;  /* 0x0000000600d47c02 */ /* 0x000fce0008000f00 */
[----:B------:R-:W-:Y:S01]  /*9c30*/  IMAD.U32 R216, RZ, RZ, UR10 ;  /* 0x0000000affd87e24 */ /* 0x000fe2000f8e00ff */
[----:B------:R-:W-:Y:S06]  /*9c40*/  @P1 BRA `(.L_x_29) ;  /* 0xffffffbc00f41947 */ /* 0x000fec000383ffff */
.L_x_18:
[----:B------:R-:W-:Y:S06]  /*9c50*/  BAR.ARV 0x8, 0x180 ;  /* 0x0206000000007b1d */ /* 0x000fec0000002000 */
        /* <DEDUP_REMOVED lines=128> */
[----:B------:R-:W-:Y:S06]  /*a460*/  @!P0 BRA `(.L_x_30) ;  /* 0x0000000000048947 */ /* 0x000fec0003800000 */
[----:B------:R-:W-:Y:S01]  /*a470*/  BPT.TRAP 0x1 ;  /* 0x000000040000795c */ /* 0x000fe20000300000 */
.L_x_30:
[----:B------:R-:W-:Y:S02]  /*a480*/  R2UR UR6, R16 ;  /* 0x00000000100672ca */ /* 0x000fe400000e0000 */
[----:B------:R-:W-:Y:S02]  /*a490*/  R2UR UR4, R7 ;  /* 0x00000000070472ca */ /* 0x000fe400000e0000 */
[----:B------:R-:W-:-:S11]  /*a4a0*/  R2UR UR5, R8 ;  /* 0x00000000080572ca */ /* 0x000fd600000e0000 */
[----:B------:R-:W-:Y:S02]  /*a4b0*/  IMAD.U32 R0, RZ, RZ, UR4 ;  /* 0x00000004ff007e24 */ /* 0x000fe4000f8e00ff */
[----:B------:R-:W-:-:S03]  /*a4c0*/  ULEA UR5, UR5, UR6, 0x3 ;  /* 0x0000000605057291 */ /* 0x000fc6000f8e183f */
[----:B------:R-:W-:-:S06]  /*a4d0*/  SHF.L.U32 R0, R0, 0x1f, RZ ;  /* 0x0000001f00007819 */ /* 0x000fcc00000006ff */
[----:B------:R0:W1:Y:S01]  /*a4e0*/  SYNCS.PHASECHK.TRANS64.TRYWAIT P1, [UR5+0x38850], R0 ;  /* 0x03885000ff0075a7 */ /* 0x0000620008020145 */
[----:B------:R-:W-:Y:S05]  /*a4f0*/  @!P0 BRA `(.L_x_31) ;  /* 0x0000000000048947 */ /* 0x000fea0003800000 */
[----:B------:R-:W-:Y:S01]  /*a500*/  BPT.TRAP 0x1 ;  /* 0x000000040000795c */ /* 0x000fe20000300000 */
.L_x_31:
[----:B-1----:R-:W-:Y:S05]  /*a510*/  @P1 BRA `(.L_x_32) ;  /* 0x0000000000081947 */ /* 0x002fea0003800000 */
[----:B------:R-:W1:Y:S02]  /*a520*/  SYNCS.PHASECHK.TRANS64.TRYWAIT P1, [UR5+0x38850], R0 ;  /* 0x03885000ff0075a7 */ /* 0x000e640008020145 */
[----:B-1----:R-:W-:Y:S05]  /*a530*/  @!P1 BRA `(.L_x_33) ;  /* 0x0000007000849947 */ /* 0x002fea0003800000 */
.L_x_32:
[----:B------:R-:W-:Y:S01]  /*a540*/  R2UR UR4, R16 ;  /* 0x00000000100472ca */ /* 0x000fe200000e0000 */
[----:B------:R-:W-:Y:S01]  /*a550*/  WARPGROUP.ARRIVE ;  /* 0x00000000000079c5 */ /* 0x000fe20000000000 */
[----:B------:R-:W-:Y:S01]  /*a560*/  R2UR UR6, R8 ;  /* 0x00000000080672ca */ /* 0x000fe200000e0000 */
[----:B------:R-:W-:Y:S01]  /*a570*/  UMOV UR11, 0x40000040 ;  /* 0x40000040000b7882 */ /* 0x000fe20000000000 */
[----:B-1----:R-:W1:Y:S01]  /*a580*/  SHFL.BFLY PT, R5, R14, 0x2, 0x1f ;  /* 0x0c401f000e057f89 */ /* 0x002e6200000e0000 */
[----:B------:R-:W-:Y:S02]  /*a590*/  IMAD.MOV.U32 R4, RZ, RZ, RZ ;  /* 0x000000ffff047224 */ /* 0x000fe400078e00ff */
[----:B------:R-:W-:Y:S01]  /*a5a0*/  IMAD.U32 R8, RZ, RZ, UR7 ;  /* 0x00000007ff087e24 */ /* 0x000fe2000f8e00ff */
[----:B0-----:R-:W0:Y:S05]  /*a5b0*/  SHFL.BFLY PT, R0, R9, 0x2, 0x1f ;  /* 0x0c401f0009007f89 */ /* 0x001e2a00000e0000 */
[----:B------:R-:W-:-:S04]  /*a5c0*/  UIADD3 UR4, UR4, 0x400, URZ ;  /* 0x0000040004047890 */ /* 0x000fc8000fffe03f */
[----:B------:R-:W-:-:S04]  /*a5d0*/  USHF.R.U32.HI UR4, URZ, 0x4, UR4 ;  /* 0x000000043f047899 */ /* 0x000fc80008011604 */
[----:B------:R-:W-:-:S04]  /*a5e0*/  ULOP3.LUT UR4, UR4, 0x3fff, URZ, 0xc0, !UPT ;  /* 0x00003fff04047892 */ /* 0x000fc8000f8ec03f */
[----:B------:R-:W-:Y:S01]  /*a5f0*/  ULOP3.LUT UR4, UR4, 0x2800000, URZ, 0xfc, !UPT ;  /* 0x0280000004047892 */ /* 0x000fe2000f8efc3f */
[----:B-1----:R-:W-:-:S03]  /*a600*/  FADD.FTZ R5, R5, R14 ;  /* 0x0000000e05057221 */ /* 0x002fc60000010000 */
[----:B------:R-:W-:Y:S01]  /*a610*/  UIMAD UR4, UR6, 0xa00, UR4 ;  /* 0x00000a00060478a4 */ /* 0x000fe2000f8e0204 */
[----:B------:R-:W-:Y:S01]  /*a620*/  MOV R14, UR7 ;  /* 0x00000007000e7c02 */ /* 0x000fe20008000f00 */
[----:B0-----:R-:W-:Y:S02]  /*a630*/  FADD.FTZ R2, R0, R9 ;  /* 0x0000000900027221 */ /* 0x001fe40000010000 */
[----:B------:R-:W-:Y:S01]  /*a640*/  UIADD3 UR6, UR4, 0x80, URZ ;  /* 0x0000008004067890 */ /* 0x000fe2000fffe03f */
[----:B------:R-:W0:Y:S02]  /*a650*/  SHFL.BFLY PT, R0, R5, 0x1, 0x1f ;  /* 0x0c201f0005007f89 */ /* 0x000e2400000e0000 */
[----:B------:R-:W-:Y:S02]  /*a660*/  UMOV UR10, UR4 ;  /* 0x00000004000a7c82 */ /* 0x000fe40008000000 */
[----:B------:R-:W-:Y:S01]  /*a670*/  HGMMA.64x256x16.F32 R24, R208, gdesc[UR8].tnspB, R24, gsb0 ;  /* 0x43e00008d0187df0 */ /* 0x000fe20008000818 */
[----:B------:R-:W-:Y:S01]  /*a680*/  UMOV UR11, 0x40000040 ;  /* 0x40000040000b7882 */ /* 0x000fe20000000000 */
[----:B------:R-:W-:Y:S01]  /*a690*/  UMOV UR10, UR6 ;  /* 0x00000006000a7c82 */ /* 0x000fe20008000000 */
[----:B------:R-:W-:Y:S01]  /*a6a0*/  UIADD3 UR6, UR4, 0x100, URZ ;  /* 0x0000010004067890 */ /* 0x000fe2000fffe03f */
[----:B------:R-:W1:Y:S01]  /*a6b0*/  SHFL.BFLY PT, R7, R2, 0x1, 0x1f ;  /* 0x0c201f0002077f89 */ /* 0x000e6200000e0000 */
[----:B0-----:R-:W-:Y:S01]  /*a6c0*/  FADD.FTZ R12, R5, R0 ;  /* 0x00000000050c7221 */ /* 0x001fe20000010000 */
[----:B------:R-:W-:-:S04]  /*a6d0*/  IMAD.MOV.U32 R0, RZ, RZ, -0x800000 ;  /* 0xff800000ff007424 */ /* 0x000fc800078e00ff */
[----:B------:R-:W-:Y:S01]  /*a6e0*/  FSETP.NE.FTZ.AND P1, PT, R12, RZ, PT ;  /* 0x000000ff0c00720b */ /* 0x000fe20003f35000 */
[----:B-1----:R-:W-:Y:S01]  /*a6f0*/  FADD.FTZ R13, R2, R7 ;  /* 0x00000007020d7221 */ /* 0x002fe20000010000 */
[----:B------:R-:W-:Y:S01]  /*a700*/  MOV R7, RZ ;  /* 0x000000ff00077202 */ /* 0x000fe20000000f00 */
[----:B------:R-:W-:-:S03]  /*a710*/  IMAD.MOV.U32 R2, RZ, RZ, -0x800000 ;  /* 0xff800000ff027424 */ /* 0x000fc600078e00ff */
[----:B------:R-:W-:-:S07]  /*a720*/  FSETP.NE.FTZ.AND P2, PT, R13, RZ, PT ;  /* 0x000000ff0d00720b */ /* 0x000fce0003f55000 */
[----:B------:R-:W0:Y:S01]  /*a730*/  @P1 MUFU.LG2 R10, R12 ;  /* 0x0000000c000a1308 */ /* 0x000e220000000c00 */
[----:B------:R-:W-:-:S07]  /*a740*/  @P1 FMUL.FTZ R8, R8, 0.69314718246459960938 ;  /* 0x3f31721808081820 */ /* 0x000fce0000410000 */
[----:B------:R-:W1:Y:S01]  /*a750*/  @P2 MUFU.LG2 R11, R13 ;  /* 0x0000000d000b2308 */ /* 0x000e620000000c00 */
[----:B------:R-:W-:-:S07]  /*a760*/  @P2 FMUL.FTZ R14, R14, 0.69314718246459960938 ;  /* 0x3f3172180e0e2820 */ /* 0x000fce0000410000 */
[----:B------:R2:W3:Y:S01]  /*a770*/  @P1 MUFU.RCP R7, R12 ;  /* 0x0000000c00071308 */ /* 0x0004e20000001000 */
[----:B0-----:R-:W-:-:S04]  /*a780*/  @P1 FMUL.FTZ R5, R10, 0.69314718246459960938 ;  /* 0x3f3172180a051820 */ /* 0x001fc80000410000 */
[----:B------:R-:W-:-:S03]  /*a790*/  @P1 FFMA.FTZ R0, R8, R3, R5 ;  /* 0x0000000308001223 */ /* 0x000fc60000010005 */
[----:B------:R2:W0:Y:S01]  /*a7a0*/  @P2 MUFU.RCP R4, R13 ;  /* 0x0000000d00042308 */ /* 0x0004220000001000 */
[----:B-1----:R-:W-:-:S04]  /*a7b0*/  @P2 FMUL.FTZ R11, R11, 0.69314718246459960938 ;  /* 0x3f3172180b0b2820 */ /* 0x002fc80000410000 */
[----:B------:R-:W-:Y:S01]  /*a7c0*/  @P2 FFMA.FTZ R2, R14, R6, R11 ;  /* 0x000000060e022223 */ /* 0x000fe2000001000b */
[----:B------:R-:W-:Y:S02]  /*a7d0*/  WARPGROUP.DEPBAR.LE gsb0, 0x0 ;  /* 0x00008000000079c5 */ /* 0x000fe40000010000 */
[----:B------:R-:W-:-:S06]  /*a7e0*/  WARPGROUP.ARRIVE ;  /* 0x00000000000079c5 */ /* 0x000fcc0000000000 */
[----:B------:R-:W-:Y:S01]  /*a7f0*/  HGMMA.64x256x16.F32 R24, R204, gdesc[UR8].tnspB, R24, gsb0 ;  /* 0x43e00008cc187df0 */ /* 0x000fe20008000818 */
[----:B------:R-:W-:Y:S01]  /*a800*/  UMOV UR10, UR6 ;  /* 0x00000006000a7c82 */ /* 0x000fe20008000000 */
[----:B------:R-:W-:Y:S01]  /*a810*/  UMOV UR11, 0x40000040 ;  /* 0x40000040000b7882 */ /* 0x000fe20000000000 */
[----:B------:R-:W-:Y:S02]  /*a820*/  UIADD3 UR6, UR4, 0x180, URZ ;  /* 0x0000018004067890 */ /* 0x000fe4000fffe03f */
[----:B------:R-:W-:Y:S01]  /*a830*/  UIADD3 UR4, UR4, 0x200, URZ ;  /* 0x0000020004047890 */ /* 0x000fe2000fffe03f */
[----:B------:R-:W-:Y:S02]  /*a840*/  WARPGROUP.DEPBAR.LE gsb0, 0x0 ;  /* 0x00008000000079c5 */ /* 0x000fe40000010000 */
[----:B------:R-:W-:-:S15]  /*a850*/  WARPGROUP.ARRIVE ;  /* 0x00000000000079c5 */ /* 0x000fde0000000000 */
[----:B------:R-:W-:-:S05]  /*a860*/  NOP ;  /* 0x0000000000007918 */ /* 0x000fca0000000000 */
[----:B------:R-:W-:Y:S01]  /*a870*/  HGMMA.64x256x16.F32 R24, R200, gdesc[UR8].tnspB, R24, gsb0 ;  /* 0x43e00008c8187df0 */ /* 0x000fe20008000818 */
[----:B------:R-:W-:Y:S01]  /*a880*/  UMOV UR10, UR6 ;  /* 0x00000006000a7c82 */ /* 0x000fe20008000000 */
[----:B------:R-:W-:Y:S01]  /*a890*/  UMOV UR11, 0x40000040 ;  /* 0x40000040000b7882 */ /* 0x000fe20000000000 */
[----:B------:R-:W-:Y:S02]  /*a8a0*/  WARPGROUP.DEPBAR.LE gsb0, 0x0 ;  /* 0x00008000000079c5 */ /* 0x000fe40000010000 */
[----:B------:R-:W-:-:S15]  /*a8b0*/  WARPGROUP.ARRIVE ;  /* 0x00000000000079c5 */ /* 0x000fde0000000000 */
[----:B------:R-:W-:-:S08]  /*a8c0*/  NOP ;  /* 0x0000000000007918 */ /* 0x000fd00000000000 */
[----:B------:R-:W-:Y:S01]  /*a8d0*/  HGMMA.64x256x16.F32 R24, R196, gdesc[UR8].tnspB, R24, gsb0 ;  /* 0x43e00008c4187df0 */ /* 0x000fe20008000818 */
[----:B------:R-:W-:Y:S01]  /*a8e0*/  UMOV UR10, UR4 ;  /* 0x00000004000a7c82 */ /* 0x000fe20008000000 */
[----:B------:R-:W-:Y:S01]  /*a8f0*/  UMOV UR11, 0x40000040 ;  /* 0x40000040000b7882 */ /* 0x000fe20000000000 */
[----:B------:R-:W-:Y:S02]  /*a900*/  WARPGROUP.DEPBAR.LE gsb0, 0x0 ;  /* 0x00008000000079c5 */ /* 0x000fe40000010000 */
[----:B------:R-:W-:-:S15]  /*a910*/  WARPGROUP.ARRIVE ;  /* 0x00000000000079c5 */ /* 0x000fde0000000000 */
[----:B------:R-:W-:-:S08]  /*a920*/  NOP ;  /* 0x0000000000007918 */ /* 0x000fd00000000000 */
[----:B------:R-:W-:Y:S03]  /*a930*/  HGMMA.64x256x16.F32 R24, R192, gdesc[UR8].tnspB, R24, gsb0 ;  /* 0x43e00008c0187df0 */ /* 0x000fe60008000818 */
[----:B------:R-:W-:Y:S02]  /*a940*/  WARPGROUP.DEPBAR.LE gsb0, 0x0 ;  /* 0x00008000000079c5 */ /* 0x000fe40000010000 */
[----:B0-23--:R-:W-:Y:S05]  /*a950*/  @!P0 BRA `(.L_x_34) ;  /* 0x0000000000048947 */ /* 0x00dfea0003800000 */
[----:B------:R-:W-:Y:S01]  /*a960*/  BPT.TRAP 0x1 ;  /* 0x000000040000795c */ /* 0x000fe20000300000 */
.L_x_34:
[----:B------:R-:W0:Y:S01]  /*a970*/  S2UR UR6, SR_CgaCtaId ;  /* 0x00000000000679c3 */ /* 0x000e220000008800 */
[----:B------:R-:W-:Y:S01]  /*a980*/  UIADD3 UR4, UR5, 0x38860, URZ ;  /* 0x0003886005047890 */ /* 0x000fe2000fffe03f */
        /* <DEDUP_REMOVED lines=22> */
[----:B0-----:R-:W-:Y:S01]  /*aaf0*/  UPRMT UR4, UR6, 0x654, UR4 ;  /* 0x0000065406047896 */ /* 0x001fe20008000004 */
        /* <DEDUP_REMOVED lines=8> */
[----:B------:R-:W-:Y:S01]  /*ab80*/  SYNCS.ARRIVE.TRANS64.RED.A1T0 RZ, [UR4], RZ ;  /* 0x000000ffffff79a7 */ /* 0x000fe20008100404 */
        /* <DEDUP_REMOVED lines=34> */
[----:B------:R-:W-:Y:S01]  /*adb0*/  PLOP3.LUT P0, PT, PT, PT, PT, 0x8, 0x0 ;  /* 0x000000000000781c */ /* 0x000fe20003f0e170 */
        /* <DEDUP_REMOVED lines=63> */
[----:B------:R-:W-:-:S07]  /*b1b0*/  FMUL.FTZ R151, R151, R4 ;  /* 0x0000000497977220 */ /* 0x000fce0000410000 */
.L_x_10:
[----:B------:R-:W-:Y:S05]  /*b1c0*/  @P0 BRA `(.L_x_35) ;  /* 0x0000002000600947 */ /* 0x000fea0003800000 */
[----:B------:R-:W0:Y:S01]  /*b1d0*/  S2R R3, SR_TID.X ;  /* 0x0000000000037919 */ /* 0x000e220000002100 */
[----:B------:R-:W1:Y:S01]  /*b1e0*/  LDC R8, c[0x0][0xbe8] ;  /* 0x0002fa00ff087b82 */ /* 0x000e620000000800 */
[----:B------:R-:W-:Y:S01]  /*b1f0*/  R2UR UR13, R18 ;  /* 0x00000000120d72ca */ /* 0x000fe200000e0000 */
[----:B------:R-:W-:Y:S01]  /*b200*/  ULDC.64 UR8, c[0x0][0xbd0] ;  /* 0x0002f40000087ab9 */ /* 0x000fe20000000a00 */
[----:B------:R-:W-:Y:S01]  /*b210*/  ULDC.64 UR14, c[0x0][0x208] ;  /* 0x00008200000e7ab9 */ /* 0x000fe20000000a00 */
[----:B------:R-:W-:Y:S04]  /*b220*/  BSSY B0, `(.L_x_36) ;  /* 0x000014c000007945 */ /* 0x000fe80003800000 */
[----:B------:R-:W2:Y:S06]  /*b230*/  S2UR UR12, SR_CTAID.Z ;  /* 0x00000000000c79c3 */ /* 0x000eac0000002700 */
[----:B------:R-:W-:-:S02]  /*b240*/  USHF.R.S32.HI UR7, URZ, 0x1f, UR13 ;  /* 0x0000001f3f077899 */ /* 0x000fc4000801140d */
[----:B------:R-:W-:Y:S01]  /*b250*/  IMAD R19, RZ, RZ, -UR13 ;  /* 0x8000000dff137e24 */ /* 0x000fe2000f8e02ff */
[----:B------:R-:W3:Y:S01]  /*b260*/  LDC.64 R20, c[0x0][0xbd8] ;  /* 0x0002f600ff147b82 */ /* 0x000ee20000000a00 */
[----:B------:R-:W-:Y:S02]  /*b270*/  UIMAD.WIDE.U32 UR4, UR13, UR8, URZ ;  /* 0x000000080d0472a5 */ /* 0x000fe4000f8e003f */
[----:B------:R-:W-:-:S04]  /*b280*/  UIMAD UR6, UR7, UR8, URZ ;  /* 0x00000008070672a4 */ /* 0x000fc8000f8e023f */
[----:B------:R-:W-:Y:S01]  /*b290*/  UIMAD UR6, UR13, UR9, UR6 ;  /* 0x000000090d0672a4 */ /* 0x000fe2000f8e0206 */
[----:B-1----:R-:W-:Y:S01]  /*b2a0*/  ISETP.NE.AND P0, PT, R8, 0x1, PT ;  /* 0x000000010800780c */ /* 0x002fe20003f05270 */
[----:B------:R-:W1:Y:S01]  /*b2b0*/  S2UR UR11, SR_CTAID.Y ;  /* 0x00000000000b79c3 */ /* 0x000e620000002600 */
[----:B------:R-:W-:Y:S01]  /*b2c0*/  ULDC.64 UR8, c[0x0][0xb38] ;  /* 0x0002ce0000087ab9 */ /* 0x000fe20000000a00 */
[----:B------:R-:W-:Y:S02]  /*b2d0*/  UIADD3 UR6, UR5, UR6, URZ ;  /* 0x0000000605067290 */ /* 0x000fe4000fffe03f */
[----:B------:R-:W-:Y:S01]  /*b2e0*/  UIMAD UR7, UR7, UR8, URZ ;  /* 0x00000008070772a4 */ /* 0x000fe2000f8e023f */
[----:B0-----:R-:W-:Y:S01]  /*b2f0*/  IADD3 R14, R3, -0x80, RZ ;  /* 0xffffff80030e7810 */ /* 0x001fe20007ffe0ff */
[----:B--2---:R-:W-:Y:S02]  /*b300*/  USHF.R.S32.HI UR10, URZ, 0x1f, UR12 ;  /* 0x0000001f3f0a7899 */ /* 0x004fe4000801140c */
[----:B------:R-:W1:Y:S01]  /*b310*/  LDC R152, c[0x0][0xc50] ;  /* 0x00031400ff987b82 */ /* 0x000e620000000800 */
[----:B------:R-:W-:-:S04]  /*b320*/  SHF.R.S32.HI R7, RZ, 0x1f, R14 ;  /* 0x0000001fff077819 */ /* 0x000fc8000001140e */
[CC--:B------:R-:W-:Y:S02]  /*b330*/  LEA.HI R4, R7.reuse, R14.reuse, RZ, 0x7 ;  /* 0x0000000e07047211 */ /* 0x0c0fe400078f38ff */
[----:B------:R-:W-:Y:S01]  /*b340*/  LEA.HI R7, R7, R14, RZ, 0x2 ;  /* 0x0000000e07077211 */ /* 0x000fe200078f10ff */
[----:B------:R-:W0:Y:S01]  /*b350*/  LDC.64 R22, c[0x0][0xb40] ;  /* 0x0002d000ff167b82 */ /* 0x000e220000000a00 */
[----:B------:R-:W-:Y:S02]  /*b360*/  LOP3.LUT R3, R4, 0xffffff80, RZ, 0xc0, !PT ;  /* 0xffffff8004037812 */ /* 0x000fe400078ec0ff */
[----:B------:R-:W-:Y:S02]  /*b370*/  SHF.R.S32.HI R9, RZ, 0x7, R4 ;  /* 0x00000007ff097819 */ /* 0x000fe40000011404 */
[----:B------:R-:W-:Y:S01]  /*b380*/  LOP3.LUT R7, R7, 0xfffffffc, RZ, 0xc0, !PT ;  /* 0xfffffffc07077812 */ /* 0x000fe200078ec0ff */
[----:B------:R-:W-:Y:S01]  /*b390*/  IMAD.IADD R3, R14, 0x1, -R3 ;  /* 0x000000010e037824 */ /* 0x000fe200078e0a03 */
[----:B------:R-:W-:Y:S01]  /*b3a0*/  LEA.HI R4, R4, R9, RZ, 0x1 ;  /* 0x0000000904047211 */ /* 0x000fe200078f08ff */
[----:B------:R-:W2:Y:S02]  /*b3b0*/  @P0 LDC R17, c[0x0][0xbf0] ;  /* 0x0002fc00ff110b82 */ /* 0x000ea40000000800 */
[----:B------:R-:W-:Y:S01]  /*b3c0*/  IMAD.IADD R7, R14, 0x1, -R7 ;  /* 0x000000010e077824 */ /* 0x000fe200078e0a07 */
[----:B------:R-:W-:-:S02]  /*b3d0*/  SHF.R.S32.HI R16, RZ, 0x1f, R3 ;  /* 0x0000001fff107819 */ /* 0x000fc40000011403 */
[----:B------:R-:W-:Y:S02]  /*b3e0*/  LOP3.LUT R4, R4, 0x3fffffe, RZ, 0xc0, !PT ;  /* 0x03fffffe04047812 */ /* 0x000fe400078ec0ff */
[----:B------:R-:W-:Y:S01]  /*b3f0*/  LEA.HI R10, R16, R3, RZ, 0x2 ;  /* 0x00000003100a7211 */ /* 0x000fe200078f10ff */
[----:B------:R-:W4:Y:S01]  /*b400*/  @P0 LDC R14, c[0x0][0xbec] ;  /* 0x0002fb00ff0e0b82 */ /* 0x000f220000000800 */
[----:B------:R-:W-:Y:S02]  /*b410*/  LEA.HI R11, R7, R7, RZ, 0x1 ;  /* 0x00000007070b7211 */ /* 0x000fe400078f08ff */
[--C-:B------:R-:W-:Y:S02]  /*b420*/  SHF.R.S32.HI R5, RZ, 0x2, R10.reuse ;  /* 0x00000002ff057819 */ /* 0x100fe4000001140a */
[----:B------:R-:W-:Y:S02]  /*b430*/  SHF.R.S32.HI R6, RZ, 0x1f, R10 ;  /* 0x0000001fff067819 */ /* 0x000fe4000001140a */
[----:B------:R-:W-:Y:S01]  /*b440*/  LOP3.LUT R10, R10, 0x7ffffffc, RZ, 0xc0, !PT ;  /* 0x7ffffffc0a0a7812 */ /* 0x000fe200078ec0ff */
[----:B------:R-:W5:Y:S01]  /*b450*/  @P0 LDC R154, c[0x0][0xbec] ;  /* 0x0002fb00ff9a0b82 */ /* 0x000f620000000800 */
[----:B------:R-:W-:-:S04]  /*b460*/  LEA.HI R6, R6, R5, RZ, 0x3 ;  /* 0x0000000506067211 */ /* 0x000fc800078f18ff */
[----:B------:R-:W-:Y:S02]  /*b470*/  LOP3.LUT R12, R6, 0xfffffff8, RZ, 0xc0, !PT ;  /* 0xfffffff8060c7812 */ /* 0x000fe400078ec0ff */
[----:B------:R-:W-:Y:S01]  /*b480*/  IADD3 R6, R9, -R4, RZ ;  /* 0x8000000409067210 */ /* 0x000fe20007ffe0ff */
[----:B------:R-:W5:Y:S01]  /*b490*/  @P0 LDC R153, c[0x0][0xbf0] ;  /* 0x0002fc00ff990b82 */ /* 0x000f620000000800 */
[----:B------:R-:W0:Y:S01]  /*b4a0*/  S2R R9, SR_CTAID.X ;  /* 0x0000000000097919 */ /* 0x000e220000002500 */
[----:B------:R-:W-:Y:S01]  /*b4b0*/  LEA.HI R4, R16, R3, RZ, 0x5 ;  /* 0x0000000310047211 */ /* 0x000fe200078f28ff */
[----:B------:R-:W-:Y:S01]  /*b4c0*/  IMAD.IADD R5, R5, 0x1, -R12 ;  /* 0x0000000105057824 */ /* 0x000fe200078e0a0c */
[----:B------:R-:W-:Y:S02]  /*b4d0*/  LOP3.LUT R12, R11, 0x1ffffffe, RZ, 0xc0, !PT ;  /* 0x1ffffffe0b0c7812 */ /* 0x000fe400078ec0ff */
[----:B------:R-:W-:-:S03]  /*b4e0*/  SHF.R.S32.HI R4, RZ, 0x5, R4 ;  /* 0x00000005ff047819 */ /* 0x000fc60000011404 */
[----:B------:R-:W-:Y:S01]  /*b4f0*/  IMAD.IADD R11, R7, 0x1, -R12 ;  /* 0x00000001070b7824 */ /* 0x000fe200078e0a0c */
[----:B------:R-:W-:Y:S01]  /*b500*/  LEA R7, R4, R5, 0x4 ;  /* 0x0000000504077211 */ /* 0x000fe200078e20ff */
[----:B------:R-:W-:Y:S01]  /*b510*/  IMAD.U32 R5, RZ, RZ, UR5 ;  /* 0x00000005ff057e24 */ /* 0x000fe2000f8e00ff */
[----:B------:R-:W-:Y:S01]  /*b520*/  MOV R5, UR6 ;  /* 0x0000000600057c02 */ /* 0x000fe20008000f00 */
[----:B------:R-:W-:Y:S01]  /*b530*/  IMAD.U32 R4, RZ, RZ, UR4 ;  /* 0x00000004ff047e24 */ /* 0x000fe2000f8e00ff */
[----:B------:R-:W-:Y:S01]  /*b540*/  UIMAD.WIDE.U32 UR4, UR13, UR8, URZ ;  /* 0x000000080d0472a5 */ /* 0x000fe2000f8e003f */
[----:B------:R-:W-:Y:S01]  /*b550*/  IMAD R16, R6, 0x40, R7 ;  /* 0x0000004006107824 */ /* 0x000fe200078e0207 */
[----:B------:R-:W-:Y:S01]  /*b560*/  UIMAD UR6, UR13, UR9, UR7 ;  /* 0x000000090d0672a4 */ /* 0x000fe2000f8e0207 */
[----:B---3--:R-:W-:Y:S02]  /*b570*/  IMAD R12, R20, UR10, RZ ;  /* 0x0000000a140c7c24 */ /* 0x008fe4000f8e02ff */
[----:B------:R-:W-:Y:S01]  /*b580*/  IMAD R6, R11, 0x8, R16 ;  /* 0x000000080b067824 */ /* 0x000fe200078e0210 */
[----:B------:R-:W-:Y:S01]  /*b590*/  UIADD3 UR6, UR5, UR6, URZ ;  /* 0x0000000605067290 */ /* 0x000fe2000fffe03f */
[----:B------:R-:W-:Y:S01]  /*b5a0*/  IMAD R15, R21, UR12, R12 ;  /* 0x0000000c150f7c24 */ /* 0x000fe2000f8e020c */
[----:B------:R-:W-:Y:S01]  /*b5b0*/  ULDC.64 UR8, c[0x0][0xb28] ;  /* 0x0002ca0000087ab9 */ /* 0x000fe20000000a00 */
[----:B------:R-:W-:-:S02]  /*b5c0*/  IMAD.U32 R7, RZ, RZ, UR5 ;  /* 0x00000005ff077e24 */ /* 0x000fc4000f8e00ff */
[----:B------:R-:W-:Y:S01]  /*b5d0*/  IMAD.WIDE.U32 R4, R20, UR12, R4 ;  /* 0x0000000c14047c25 */ /* 0x000fe2000f8e0004 */
[----:B------:R-:W-:Y:S01]  /*b5e0*/  MOV R7, UR6 ;  /* 0x0000000600077c02 */ /* 0x000fe20008000f00 */
[----:B------:R-:W-:Y:S02]  /*b5f0*/  ULDC.64 UR6, c[0x0][0xb48] ;  /* 0x0002d20000067ab9 */ /* 0x000fe40000000a00 */
[----:B-1----:R-:W-:Y:S01]  /*b600*/  IMAD R21, R152, R19, UR11 ;  /* 0x0000000b98157e24 */ /* 0x002fe2000f8e0213 */
[----:B------:R-:W-:Y:S02]  /*b610*/  IADD3 R5, R5, R15, RZ ;  /* 0x0000000f05057210 */ /* 0x000fe40007ffe0ff */
[----:B0-----:R-:W-:Y:S01]  /*b620*/  LEA R11, R9, R6, 0x7 ;  /* 0x00000006090b7211 */ /* 0x001fe200078e38ff */
[----:B------:R-:W-:Y:S01]  /*b630*/  IMAD.U32 R6, RZ, RZ, UR4 ;  /* 0x00000004ff067e24 */ /* 0x000fe2000f8e00ff */
[----:B------:R-:W-:Y:S02]  /*b640*/  ULDC.64 UR4, c[0x0][0xbe0] ;  /* 0x0002f80000047ab9 */ /* 0x000fe40000000a00 */
[----:B------:R-:W-:-:S04]  /*b650*/  IMAD.WIDE.U32 R4, R21, UR4, R4 ;  /* 0x0000000415047c25 */ /* 0x000fc8000f8e0004 */
[----:B----4-:R-:W-:-:S04]  /*b660*/  @P0 IMAD.HI.U32 R12, R11, R14, RZ ;  /* 0x0000000e0b0c0227 */ /* 0x010fc800078e00ff */
[C---:B------:R-:W-:Y:S02]  /*b670*/  IMAD R14, R22.reuse, UR10, RZ ;  /* 0x0000000a160e7c24 */ /* 0x040fe4000f8e02ff */
[----:B------:R-:W-:Y:S01]  /*b680*/  IMAD.MOV.U32 R13, RZ, RZ, R11 ;  /* 0x000000ffff0d7224 */ /* 0x000fe200078e000b */
[----:B--2---:R-:W-:Y:S01]  /*b690*/  @P0 SHF.R.U32.HI R13, RZ, R17, R12 ;  /* 0x00000011ff0d0219 */ /* 0x004fe2000001160c */
[----:B------:R-:W-:Y:S01]  /*b6a0*/  IMAD R17, R23, UR12, R14 ;  /* 0x0000000c17117c24 */ /* 0x000fe2000f8e020e */
[----:B------:R-:W-:Y:S01]  /*b6b0*/  SHF.R.S32.HI R14, RZ, 0x1f, R21 ;  /* 0x0000001fff0e7819 */ /* 0x000fe20000011415 */
[----:B------:R-:W-:-:S04]  /*b6c0*/  IMAD.WIDE.U32 R6, R22, UR12, R6 ;  /* 0x0000000c16067c25 */ /* 0x000fc8000f8e0006 */
[----:B-----5:R-:W-:-:S04]  /*b6d0*/  @P0 IMAD.HI.U32 R154, R11, R154, RZ ;  /* 0x0000009a0b9a0227 */ /* 0x020fc800078e00ff */
[----:B------:R-:W-:Y:S02]  /*b6e0*/  IMAD.IADD R7, R7, 0x1, R17 ;  /* 0x0000000107077824 */ /* 0x000fe400078e0211 */
[C---:B------:R-:W-:Y:S02]  /*b6f0*/  IMAD R17, R14.reuse, UR6, RZ ;  /* 0x000000060e117c24 */ /* 0x040fe4000f8e02ff */
[----:B------:R-:W-:Y:S01]  /*b700*/  IMAD.MOV.U32 R15, RZ, RZ, R11 ;  /* 0x000000ffff0f7224 */ /* 0x000fe200078e000b */
[----:B------:R-:W-:Y:S01]  /*b710*/  @P0 SHF.R.U32.HI R15, RZ, R153, R154 ;  /* 0x00000099ff0f0219 */ /* 0x000fe2000001169a */
[----:B------:R-:W-:Y:S01]  /*b720*/  IMAD R12, R14, UR4, RZ ;  /* 0x000000040e0c7c24 */ /* 0x000fe2000f8e02ff */
[----:B------:R-:W-:Y:S01]  /*b730*/  BAR.SYNC.DEFER_BLOCKING 0x1, 0x100 ;  /* 0x0044000000007b1d */ /* 0x000fe20000010000 */
[C---:B------:R-:W-:Y:S01]  /*b740*/  IMAD R19, R21.reuse, UR7, R17 ;  /* 0x0000000715137c24 */ /* 0x040fe2000f8e0211 */
[----:B------:R-:W-:Y:S01]  /*b750*/  SHF.R.S32.HI R17, RZ, 0x1f, R13 ;  /* 0x0000001fff117819 */ /* 0x000fe2000001140d */
[----:B------:R-:W-:Y:S01]  /*b760*/  IMAD R14, R21, UR5, R12 ;  /* 0x00000005150e7c24 */ /* 0x000fe2000f8e020c */
[----:B------:R-:W-:Y:S01]  /*b770*/  IADD3 R4, P0, R13, R4, RZ ;  /* 0x000000040d047210 */ /* 0x000fe20007f1e0ff */
[----:B------:R-:W-:Y:S01]  /*b780*/  IMAD.WIDE.U32 R6, R21, UR6, R6 ;  /* 0x0000000615067c25 */ /* 0x000fe2000f8e0006 */
[--C-:B------:R-:W-:Y:S01]  /*b790*/  SHF.R.S32.HI R12, RZ, 0x1f, R15.reuse ;  /* 0x0000001fff0c7819 */ /* 0x100fe2000001140f */
[----:B------:R-:W-:Y:S01]  /*b7a0*/  ULDC.64 UR4, c[0x0][0xb30] ;  /* 0x0002cc0000047ab9 */ /* 0x000fe20000000a00 */
[----:B------:R-:W-:Y:S01]  /*b7b0*/  IADD3 R13, -R13, RZ, RZ ;  /* 0x000000ff0d0d7210 */ /* 0x000fe20007ffe1ff */
[----:B------:R-:W-:Y:S01]  /*b7c0*/  IMAD.MOV R20, RZ, RZ, -R15 ;  /* 0x000000ffff147224 */ /* 0x000fe200078e0a0f */
[----:B------:R-:W-:Y:S01]  /*b7d0*/  IADD3.X R5, R17, R5, R14, P0, !PT ;  /* 0x0000000511057210 */ /* 0x000fe200007fe40e */
[----:B------:R-:W-:Y:S01]  /*b7e0*/  IMAD R12, R12, UR4, RZ ;  /* 0x000000040c0c7c24 */ /* 0x000fe2000f8e02ff */
[----:B------:R-:W-:Y:S01]  /*b7f0*/  ULDC.64 UR6, c[0x0][0xbc8] ;  /* 0x0002f20000067ab9 */ /* 0x000fe20000000a00 */
[----:B------:R-:W-:-:S02]  /*b800*/  IMAD R13, R8, R13, R11 ;  /* 0x0000000d080d7224 */ /* 0x000fc400078e020b */
[----:B------:R-:W-:Y:S02]  /*b810*/  IMAD.IADD R7, R7, 0x1, R19 ;  /* 0x0000000107077824 */ /* 0x000fe400078e0213 */
[----:B------:R-:W-:Y:S02]  /*b820*/  IMAD R11, R8, R20, R11 ;  /* 0x00000014080b7224 */ /* 0x000fe400078e020b */
[C---:B------:R-:W-:Y:S01]  /*b830*/  IMAD R17, R15.reuse, UR5, R12 ;  /* 0x000000050f117c24 */ /* 0x040fe2000f8e020c */
[----:B------:R-:W-:Y:S01]  /*b840*/  SHF.R.S32.HI R12, RZ, 0x1f, R13 ;  /* 0x0000001fff0c7819 */ /* 0x000fe2000001140d */
[----:B------:R-:W-:Y:S01]  /*b850*/  IMAD.WIDE.U32 R6, R15, UR4, R6 ;  /* 0x000000040f067c25 */ /* 0x000fe2000f8e0006 */
[----:B------:R-:W-:Y:S01]  /*b860*/  SHF.R.S32.HI R14, RZ, 0x1f, R11 ;  /* 0x0000001fff0e7819 */ /* 0x000fe2000001140b */
[----:B------:R-:W0:Y:S01]  /*b870*/  S2UR UR5, SR_CgaCtaId ;  /* 0x00000000000579c3 */ /* 0x000e220000008800 */
[----:B------:R-:W-:Y:S01]  /*b880*/  UMOV UR4, 0x400 ;  /* 0x0000040000047882 */ /* 0x000fe20000000000 */
[----:B------:R-:W-:Y:S01]  /*b890*/  IMAD R12, R12, UR6, RZ ;  /* 0x000000060c0c7c24 */ /* 0x000fe2000f8e02ff */
[----:B------:R-:W-:Y:S01]  /*b8a0*/  IADD3 R7, R7, R17, RZ ;  /* 0x0000001107077210 */ /* 0x000fe20007ffe0ff */
[----:B------:R-:W-:-:S02]  /*b8b0*/  IMAD R14, R14, UR8, RZ ;  /* 0x000000080e0e7c24 */ /* 0x000fc4000f8e02ff */
[C---:B------:R-:W-:Y:S02]  /*b8c0*/  IMAD R15, R13.reuse, UR7, R12 ;  /* 0x000000070d0f7c24 */ /* 0x040fe4000f8e020c */
[----:B------:R-:W-:Y:S01]  /*b8d0*/  IMAD.WIDE.U32 R4, R13, UR6, R4 ;  /* 0x000000060d047c25 */ /* 0x000fe2000f8e0004 */
[----:B------:R-:W-:-:S03]  /*b8e0*/  ULDC.64 UR6, c[0x0][0xba8] ;  /* 0x0002ea0000067ab9 */ /* 0x000fc60000000a00 */
[C---:B------:R-:W-:Y:S01]  /*b8f0*/  IMAD R17, R11.reuse, UR9, R14 ;  /* 0x000000090b117c24 */ /* 0x040fe2000f8e020e */
[----:B------:R-:W-:Y:S01]  /*b900*/  LEA R19, P0, R4, UR6, 0x2 ;  /* 0x0000000604137c11 */ /* 0x000fe2000f8010ff */
[----:B------:R-:W-:Y:S01]  /*b910*/  IMAD.WIDE.U32 R12, R11, UR8, R6 ;  /* 0x000000080b0c7c25 */ /* 0x000fe2000f8e0006 */
[----:B------:R-:W-:Y:S01]  /*b920*/  ULDC.64 UR8, c[0x0][0xb00] ;  /* 0x0002c00000087ab9 */ /* 0x000fe20000000a00 */
[----:B------:R-:W-:Y:S01]  /*b930*/  LEA R11, R9, R16, 0x7 ;  /* 0x00000010090b7211 */ /* 0x000fe200078e38ff */
[----:B------:R-:W-:Y:S01]  /*b940*/  ULDC UR6, c[0x0][0xa88] ;  /* 0x0002a20000067ab9 */ /* 0x000fe20000000800 */
[----:B------:R-:W-:Y:S01]  /*b950*/  IMAD.IADD R5, R5, 0x1, R15 ;  /* 0x0000000105057824 */ /* 0x000fe200078e020f */
[----:B------:R-:W-:Y:S01]  /*b960*/  LEA R6, P1, R12, UR8, 0x2 ;  /* 0x000000080c067c11 */ /* 0x000fe2000f8210ff */
[----:B------:R-:W-:Y:S01]  /*b970*/  IMAD.IADD R7, R13, 0x1, R17 ;  /* 0x000000010d077824 */ /* 0x000fe200078e0211 */
[----:B------:R-:W-:Y:S01]  /*b980*/  SHFL.IDX PT, R14, R19, 0x1, 0x1c1f ;  /* 0x003c1f00130e7f89 */ /* 0x000fe200000e0000 */
[----:B------:R-:W-:Y:S01]  /*b990*/  IMAD R8, R8, UR6, RZ ;  /* 0x0000000608087c24 */ /* 0x000fe2000f8e02ff */
[----:B------:R-:W-:Y:S01]  /*b9a0*/  LEA.HI.X R17, R4, UR7, R5, 0x2, P0 ;  /* 0x0000000704117c11 */ /* 0x000fe200080f1405 */
[----:B0-----:R-:W-:Y:S01]  /*b9b0*/  ULEA UR4, UR5, UR4, 0x18 ;  /* 0x0000000405047291 */ /* 0x001fe2000f8ec03f */
[----:B------:R-:W-:Y:S01]  /*b9c0*/  LEA.HI.X R7, R12, UR9, R7, 0x2, P1 ;  /* 0x000000090c077c11 */ /* 0x000fe200088f1407 */
[----:B------:R-:W-:Y:S01]  /*b9d0*/  VIADD R9, R11, 0x8 ;  /* 0x000000080b097836 */ /* 0x000fe20000000000 */
[----:B------:R-:W-:Y:S01]  /*b9e0*/  SHFL.IDX PT, R12, R19, RZ, 0x1c1f ;  /* 0x001c1fff130c7589 */ /* 0x000fe200000e0000 */
[----:B------:R-:W-:Y:S01]  /*b9f0*/  LOP3.LUT P0, RZ, R3, 0x3, RZ, 0xc0, !PT ;  /* 0x0000000303ff7812 */ /* 0x000fe2000780c0ff */
[----:B------:R-:W-:Y:S01]  /*ba00*/  UIADD3 UR4, UR4, 0x38820, URZ ;  /* 0x0003882004047890 */ /* 0x000fe2000fffe03f */
[CC--:B------:R-:W-:Y:S01]  /*ba10*/  ISETP.GE.AND P2, PT, R11.reuse, R8.reuse, PT ;  /* 0x000000080b00720c */ /* 0x0c0fe20003f46270 */
[----:B------:R-:W0:Y:S01]  /*ba20*/  SHFL.IDX PT, R13, R17, RZ, 0x1c1f ;  /* 0x001c1fff110d7589 */ /* 0x000e2200000e0000 */
[-C--:B------:R-:W-:Y:S01]  /*ba30*/  ISETP.GE.OR P1, PT, R11, R8.reuse, P0 ;  /* 0x000000080b00720c */ /* 0x080fe20000726670 */
[----:B------:R-:W-:Y:S01]  /*ba40*/  UPRMT UR4, URZ, 0x654, UR4 ;  /* 0x000006543f047896 */ /* 0x000fe20008000004 */
[----:B------:R-:W-:Y:S01]  /*ba50*/  ISETP.GE.OR P0, PT, R9, R8, P0 ;  /* 0x000000080900720c */ /* 0x000fe20000706670 */
[----:B------:R-:W1:Y:S01]  /*ba60*/  SHFL.IDX PT, R15, R17, 0x1, 0x1c1f ;  /* 0x003c1f00110f7f89 */ /* 0x000e6200000e0000 */
[----:B------:R-:W-:-:S03]  /*ba70*/  IMAD.IADD R3, R3, 0x1, -R10 ;  /* 0x0000000103037824 */ /* 0x000fc600078e0a0a */
[----:B------:R2:W3:Y:S02]  /*ba80*/  SHFL.IDX PT, R4, R6, RZ, 0x1c1f ;  /* 0x001c1fff06047589 */ /* 0x0004e400000e0000 */
[----:B------:R-:W-:Y:S01]  /*ba90*/  SHF.L.U32 R3, R3, 0x1, RZ ;  /* 0x0000000103037819 */ /* 0x000fe200000006ff */
[----:B------:R-:W-:Y:S01]  /*baa0*/  SYNCS.ARRIVE.TRANS64.RED.A1T0 RZ, [UR4], RZ ;  /* 0x000000ffffff79a7 */ /* 0x000fe20008100404 */
[----:B------:R2:W4:Y:S04]  /*bab0*/  SHFL.IDX PT, R5, R7, RZ, 0x1c1f ;  /* 0x001c1fff07057589 */ /* 0x00052800000e0000 */
[----:B0-----:R2:W-:Y:S04]  /*bac0*/  @!P1 ST.E desc[UR14][R12.64], R0 ;  /* 0x000000000c009985 */ /* 0x0015e8000c10190e */
[----:B-1----:R2:W-:Y:S01]  /*bad0*/  @!P0 ST.E desc[UR14][R14.64], R2 ;  /* 0x000000020e008985 */ /* 0x0025e2000c10190e */
[----:B------:R-:W-:Y:S05]  /*bae0*/  @P2 BRA `(.L_x_37) ;  /* 0x0000000800fc2947 */ /* 0x000fea0003800000 */
[C---:B--2---:R-:W-:Y:S01]  /*baf0*/  VIADD R0, R3.reuse, 0x8 ;  /* 0x0000000803007836 */ /* 0x044fe20000000000 */
[----:B------:R-:W-:Y:S01]  /*bb00*/  ULDC UR4, c[0x0][0xac8] ;  /* 0x0002b20000047ab9 */ /* 0x000fe20000000800 */
[C---:B------:R-:W-:Y:S01]  /*bb10*/  VIADD R2, R3.reuse, 0x10 ;  /* 0x0000001003027836 */ /* 0x040fe20000000000 */
[C---:B------:R-:W-:Y:S01]  /*bb20*/  IADD3 R10, R3.reuse, 0x18, RZ ;  /* 0x00000018030a7810 */ /* 0x040fe20007ffe0ff */
[C---:B------:R-:W-:Y:S01]  /*bb30*/  VIADD R19, R3.reuse, 0x20 ;  /* 0x0000002003137836 */ /* 0x040fe20000000000 */
[----:B------:R-:W-:Y:S01]  /*bb40*/  ISETP.GE.AND P3, PT, R0, UR4, PT ;  /* 0x0000000400007c0c */ /* 0x000fe2000bf66270 */
[C---:B------:R-:W-:Y:S01]  /*bb50*/  VIADD R20, R3.reuse, 0x28 ;  /* 0x0000002803147836 */ /* 0x040fe20000000000 */
[----:B------:R-:W-:Y:S01]  /*bb60*/  ISETP.GE.AND P4, PT, R2, UR4, PT ;  /* 0x0000000402007c0c */ /* 0x000fe2000bf86270 */
[----:B------:R-:W-:Y:S01]  /*bb70*/  ULDC.64 UR6, c[0x0][0x208] ;  /* 0x0000820000067ab9 */ /* 0x000fe20000000a00 */
[----:B------:R-:W-:Y:S01]  /*bb80*/  ISETP.GE.AND P5, PT, R10, UR4, PT ;  /* 0x000000040a007c0c */ /* 0x000fe2000bfa6270 */
[C---:B------:R-:W-:Y:S01]  /*bb90*/  VIADD R21, R3.reuse, 0x40 ;  /* 0x0000004003157836 */ /* 0x040fe20000000000 */
[C---:B------:R-:W-:Y:S01]  /*bba0*/  ISETP.GE.AND P2, PT, R3.reuse, UR4, PT ;  /* 0x0000000403007c0c */ /* 0x040fe2000bf46270 */
[----:B------:R-:W-:Y:S01]  /*bbb0*/  VIADD R23, R3, 0x50 ;  /* 0x0000005003177836 */ /* 0x000fe20000000000 */
[----:B------:R-:W-:-:S02]  /*bbc0*/  ISETP.GE.AND P0, PT, R19, UR4, PT ;  /* 0x0000000413007c0c */ /* 0x000fc4000bf06270 */
[----:B------:R-:W-:Y:S02]  /*bbd0*/  ISETP.GE.AND P1, PT, R20, UR4, PT ;  /* 0x0000000414007c0c */ /* 0x000fe4000bf26270 */
[----:B------:R-:W-:Y:S02]  /*bbe0*/  IADD3 R22, R3, 0x48, RZ ;  /* 0x0000004803167810 */ /* 0x000fe40007ffe0ff */
[----:B------:R-:W-:Y:S02]  /*bbf0*/  @!P3 LEA.HI R0, R0, R0, RZ, 0x1 ;  /* 0x000000000000b211 */ /* 0x000fe400078f08ff */
[----:B------:R-:W-:Y:S02]  /*bc00*/  @!P4 LEA.HI R2, R2, R2, RZ, 0x1 ;  /* 0x000000020202c211 */ /* 0x000fe400078f08ff */
[----:B------:R-:W-:Y:S02]  /*bc10*/  @!P5 LEA.HI R10, R10, R10, RZ, 0x1 ;  /* 0x0000000a0a0ad211 */ /* 0x000fe400078f08ff */
[----:B------:R-:W-:-:S02]  /*bc20*/  @!P3 LOP3.LUT R13, R0, 0xfffffffe, RZ, 0xc0, !PT ;  /* 0xfffffffe000db812 */ /* 0x000fc400078ec0ff */
[----:B------:R-:W-:Y:S01]  /*bc30*/  @!P4 LOP3.LUT R15, R2, 0xfffffffe, RZ, 0xc0, !PT ;  /* 0xfffffffe020fc812 */ /* 0x000fe200078ec0ff */
[C---:B------:R-:W-:Y:S01]  /*bc40*/  VIADD R2, R3.reuse, 0x38 ;  /* 0x0000003803027836 */ /* 0x040fe20000000000 */
[----:B------:R-:W-:Y:S01]  /*bc50*/  @!P5 LOP3.LUT R17, R10, 0xfffffffe, RZ, 0xc0, !PT ;  /* 0xfffffffe0a11d812 */ /* 0x000fe200078ec0ff */
[C-C-:B---34-:R-:W-:Y:S01]  /*bc60*/  @!P2 IMAD.WIDE R10, R3.reuse, 0x4, R4.reuse ;  /* 0x00000004030aa825 */ /* 0x158fe200078e0204 */
[----:B------:R-:W-:Y:S02]  /*bc70*/  IADD3 R0, R3, 0x30, RZ ;  /* 0x0000003003007810 */ /* 0x000fe40007ffe0ff */
[----:B------:R-:W-:Y:S01]  /*bc80*/  ISETP.GE.AND P6, PT, R23, UR4, PT ;  /* 0x0000000417007c0c */ /* 0x000fe2000bfc6270 */
[--C-:B------:R-:W-:Y:S01]  /*bc90*/  @!P3 IMAD.WIDE R12, R13, 0x4, R4.reuse ;  /* 0x000000040d0cb825 */ /* 0x100fe200078e0204 */
[----:B------:R0:W-:Y:S01]  /*bca0*/  @!P2 ST.E.64 desc[UR6][R10.64], R24 ;  /* 0x000000180a00a985 */ /* 0x0001e2000c101b06 */
[----:B------:R-:W-:Y:S02]  /*bcb0*/  ISETP.GE.AND P2, PT, R0, UR4, PT ;  /* 0x0000000400007c0c */ /* 0x000fe4000bf46270 */
[----:B------:R-:W-:Y:S01]  /*bcc0*/  @!P4 IMAD.WIDE R14, R15, 0x4, R4 ;  /* 0x000000040f0ec825 */ /* 0x000fe200078e0204 */
[----:B------:R1:W-:Y:S01]  /*bcd0*/  @!P3 ST.E.64 desc[UR6][R12.64], R28 ;  /* 0x0000001c0c00b985 */ /* 0x0003e2000c101b06 */
[----:B------:R-:W-:-:S02]  /*bce0*/  ISETP.GE.AND P3, PT, R2, UR4, PT ;  /* 0x0000000402007c0c */ /* 0x000fc4000bf66270 */
[----:B------:R-:W-:Y:S01]  /*bcf0*/  @!P5 IMAD.WIDE R16, R17, 0x4, R4 ;  /* 0x000000041110d825 */ /* 0x000fe200078e0204 */
[----:B------:R2:W-:Y:S01]  /*bd00*/  @!P4 ST.E.64 desc[UR6][R14.64], R32 ;  /* 0x000000200e00c985 */ /* 0x0005e2000c101b06 */
[----:B------:R-:W-:Y:S02]  /*bd10*/  ISETP.GE.AND P4, PT, R21, UR4, PT ;  /* 0x0000000415007c0c */ /* 0x000fe4000bf86270 */
[----:B------:R-:W-:Y:S01]  /*bd20*/  @!P0 LEA.HI R19, R19, R19, RZ, 0x1 ;  /* 0x0000001313138211 */ /* 0x000fe200078f08ff */
[----:B------:R3:W-:Y:S01]  /*bd30*/  @!P5 ST.E.64 desc[UR6][R16.64], R36 ;  /* 0x000000241000d985 */ /* 0x0007e2000c101b06 */
[----:B------:R-:W-:Y:S01]  /*bd40*/  ISETP.GE.AND P5, PT, R22, UR4, PT ;  /* 0x0000000416007c0c */ /* 0x000fe2000bfa6270 */
[----:B0-----:R-:W-:Y:S01]  /*bd50*/  VIADD R24, R3, 0x58 ;  /* 0x0000005803187836 */ /* 0x001fe20000000000 */
[----:B------:R-:W-:Y:S02]  /*bd60*/  @!P1 LEA.HI R20, R20, R20, RZ, 0x1 ;  /* 0x0000001414149211 */ /* 0x000fe400078f08ff */
[----:B------:R-:W-:-:S02]  /*bd70*/  @!P0 LOP3.LUT R11, R19, 0xfffffffe, RZ, 0xc0, !PT ;  /* 0xfffffffe130b8812 */ /* 0x000fc400078ec0ff */
[----:B-1----:R-:W-:Y:S02]  /*bd80*/  @!P1 LOP3.LUT R13, R20, 0xfffffffe, RZ, 0xc0, !PT ;  /* 0xfffffffe140d9812 */ /* 0x002fe400078ec0ff */
[----:B------:R-:W-:Y:S01]  /*bd90*/  @!P2 LEA.HI R0, R0, R0, RZ, 0x1 ;  /* 0x000000000000a211 */ /* 0x000fe200078f08ff */
[--C-:B------:R-:W-:Y:S01]  /*bda0*/  @!P0 IMAD.WIDE R10, R11, 0x4, R4.reuse ;  /* 0x000000040b0a8825 */ /* 0x100fe200078e0204 */
[----:B------:R-:W-:Y:S02]  /*bdb0*/  @!P3 LEA.HI R2, R2, R2, RZ, 0x1 ;  /* 0x000000020202b211 */ /* 0x000fe400078f08ff */
[----:B------:R-:W-:Y:S01]  /*bdc0*/  @!P4 LEA.HI R21, R21, R21, RZ, 0x1 ;  /* 0x000000151515c211 */ /* 0x000fe200078f08ff */
[----:B------:R-:W-:Y:S01]  /*bdd0*/  @!P1 IMAD.WIDE R12, R13, 0x4, R4 ;  /* 0x000000040d0c9825 */ /* 0x000fe200078e0204 */
[----:B------:R-:W-:Y:S01]  /*bde0*/  @!P5 LEA.HI R22, R22, R22, RZ, 0x1 ;  /* 0x000000161616d211 */ /* 0x000fe200078f08ff */
[----:B------:R0:W-:Y:S01]  /*bdf0*/  @!P0 ST.E.64 desc[UR6][R10.64], R40 ;  /* 0x000000280a008985 */ /* 0x0001e2000c101b06 */
[----:B------:R-:W-:-:S02]  /*be00*/  @!P6 LEA.HI R23, R23, R23, RZ, 0x1 ;  /* 0x000000171717e211 */ /* 0x000fc400078f08ff */
[----:B--2---:R-:W-:Y:S01]  /*be10*/  @!P2 LOP3.LUT R15, R0, 0xfffffffe, RZ, 0xc0, !PT ;  /* 0xfffffffe000fa812 */ /* 0x004fe200078ec0ff */
[----:B------:R1:W-:Y:S01]  /*be20*/  @!P1 ST.E.64 desc[UR6][R12.64], R44 ;  /* 0x0000002c0c009985 */ /* 0x0003e2000c101b06 */
[----:B---3--:R-:W-:Y:S01]  /*be30*/  @!P3 LOP3.LUT R17, R2, 0xfffffffe, RZ, 0xc0, !PT ;  /* 0xfffffffe0211b812 */ /* 0x008fe200078ec0ff */
[----:B------:R-:W-:Y:S01]  /*be40*/  VIADD R0, R3, 0x68 ;  /* 0x0000006803007836 */ /* 0x000fe20000000000 */
[----:B------:R-:W-:Y:S01]  /*be50*/  @!P4 LOP3.LUT R21, R21, 0xfffffffe, RZ, 0xc0, !PT ;  /* 0xfffffffe1515c812 */ /* 0x000fe200078ec0ff */
[C---:B------:R-:W-:Y:S01]  /*be60*/  VIADD R2, R3.reuse, 0x70 ;  /* 0x0000007003027836 */ /* 0x040fe20000000000 */
[----:B------:R-:W-:Y:S01]  /*be70*/  @!P5 LOP3.LUT R19, R22, 0xfffffffe, RZ, 0xc0, !PT ;  /* 0xfffffffe1613d812 */ /* 0x000fe200078ec0ff */
[----:B------:R-:W-:Y:S01]  /*be80*/  VIADD R22, R3, 0x80 ;  /* 0x0000008003167836 */ /* 0x000fe20000000000 */
[----:B------:R-:W-:Y:S02]  /*be90*/  @!P6 LOP3.LUT R23, R23, 0xfffffffe, RZ, 0xc0, !PT ;  /* 0xfffffffe1717e812 */ /* 0x000fe400078ec0ff */
[----:B------:R-:W-:Y:S01]  /*bea0*/  IADD3 R25, R3, 0x60, RZ ;  /* 0x0000006003197810 */ /* 0x000fe20007ffe0ff */
[----:B0-----:R-:W-:Y:S01]  /*beb0*/  @!P2 IMAD.WIDE R10, R15, 0x4, R4 ;  /* 0x000000040f0aa825 */ /* 0x001fe200078e0204 */
[----:B------:R-:W-:-:S02]  /*bec0*/  ISETP.GE.AND P1, PT, R24, UR4, PT ;  /* 0x0000000418007c0c */ /* 0x000fc4000bf26270 */
[----:B------:R-:W-:Y:S01]  /*bed0*/  ISETP.GE.AND P0, PT, R25, UR4, PT ;  /* 0x0000000419007c0c */ /* 0x000fe2000bf06270 */
[--C-:B-1----:R-:W-:Y:S01]  /*bee0*/  @!P3 IMAD.WIDE R12, R17, 0x4, R4.reuse ;  /* 0x00000004110cb825 */ /* 0x102fe200078e0204 */
[----:B------:R0:W-:Y:S01]  /*bef0*/  @!P2 ST.E.64 desc[UR6][R10.64], R48 ;  /* 0x000000300a00a985 */ /* 0x0001e2000c101b06 */
[----:B------:R-:W-:Y:S02]  /*bf00*/  ISETP.GE.AND P2, PT, R0, UR4, PT ;  /* 0x0000000400007c0c */ /* 0x000fe4000bf46270 */
[--C-:B------:R-:W-:Y:S01]  /*bf10*/  @!P4 IMAD.WIDE R14, R21, 0x4, R4.reuse ;  /* 0x00000004150ec825 */ /* 0x100fe200078e0204 */
[----:B------:R1:W-:Y:S03]  /*bf20*/  @!P3 ST.E.64 desc[UR6][R12.64], R52 ;  /* 0x000000340c00b985 */ /* 0x0003e6000c101b06 */
[----:B------:R-:W-:Y:S01]  /*bf30*/  @!P5 IMAD.WIDE R16, R19, 0x4, R4 ;  /* 0x000000041310d825 */ /* 0x000fe200078e0204 */
[----:B------:R2:W-:Y:S01]  /*bf40*/  @!P4 ST.E.64 desc[UR6][R14.64], R56 ;  /* 0x000000380e00c985 */ /* 0x0005e2000c101b06 */
[----:B------:R-:W-:-:S02]  /*bf50*/  IADD3 R19, R3, 0x78, RZ ;  /* 0x0000007803137810 */ /* 0x000fc40007ffe0ff */
[----:B------:R-:W-:Y:S01]  /*bf60*/  @!P6 IMAD.WIDE R20, R23, 0x4, R4 ;  /* 0x000000041714e825 */ /* 0x000fe200078e0204 */
[----:B------:R3:W-:Y:S01]  /*bf70*/  @!P5 ST.E.64 desc[UR6][R16.64], R60 ;  /* 0x0000003c1000d985 */ /* 0x0007e2000c101b06 */
[----:B------:R-:W-:Y:S02]  /*bf80*/  ISETP.GE.AND P5, PT, R19, UR4, PT ;  /* 0x0000000413007c0c */ /* 0x000fe4000bfa6270 */
[----:B------:R-:W-:Y:S01]  /*bf90*/  VIADD R23, R3, 0x88 ;  /* 0x0000008803177836 */ /* 0x000fe20000000000 */
[----:B------:R4:W-:Y:S01]  /*bfa0*/  @!P6 ST.E.64 desc[UR6][R20.64], R64 ;  /* 0x000000401400e985 */ /* 0x0009e2000c101b06 */
[----:B------:R-:W-:Y:S02]  /*bfb0*/  ISETP.GE.AND P6, PT, R2, UR4, PT ;  /* 0x0000000402007c0c */ /* 0x000fe4000bfc6270 */
[----:B------:R-:W-:Y:S02]  /*bfc0*/  ISETP.GE.AND P4, PT, R22, UR4, PT ;  /* 0x0000000416007c0c */ /* 0x000fe4000bf86270 */
[----:B------:R-:W-:-:S02]  /*bfd0*/  ISETP.GE.AND P3, PT, R23, UR4, PT ;  /* 0x0000000417007c0c */ /* 0x000fc4000bf66270 */
[----:B------:R-:W-:Y:S02]  /*bfe0*/  @!P1 LEA.HI R24, R24, R24, RZ, 0x1 ;  /* 0x0000001818189211 */ /* 0x000fe400078f08ff */
[----:B------:R-:W-:Y:S02]  /*bff0*/  @!P0 LEA.HI R25, R25, R25, RZ, 0x1 ;  /* 0x0000001919198211 */ /* 0x000fe400078f08ff */
[----:B0-----:R-:W-:Y:S02]  /*c000*/  @!P1 LOP3.LUT R11, R24, 0xfffffffe, RZ, 0xc0, !PT ;  /* 0xfffffffe180b9812 */ /* 0x001fe400078ec0ff */
[----:B-1----:R-:W-:Y:S01]  /*c010*/  @!P0 LOP3.LUT R13, R25, 0xfffffffe, RZ, 0xc0, !PT ;  /* 0xfffffffe190d8812 */ /* 0x002fe200078ec0ff */
[----:B------:R-:W-:Y:S01]  /*c020*/  VIADD R25, R3, 0x98 ;  /* 0x0000009803197836 */ /* 0x000fe20000000000 */
[----:B------:R-:W-:Y:S01]  /*c030*/  @!P2 LEA.HI R0, R0, R0, RZ, 0x1 ;  /* 0x000000000000a211 */ /* 0x000fe200078f08ff */
[----:B------:R-:W-:Y:S01]  /*c040*/  @!P1 IMAD.WIDE R10, R11, 0x4, R4 ;  /* 0x000000040b0a9825 */ /* 0x000fe200078e0204 */
[----:B------:R-:W-:-:S02]  /*c050*/  @!P6 LEA.HI R2, R2, R2, RZ, 0x1 ;  /* 0x000000020202e211 */ /* 0x000fc400078f08ff */
[----:B------:R-:W-:Y:S01]  /*c060*/  @!P5 LEA.HI R19, R19, R19, RZ, 0x1 ;  /* 0x000000131313d211 */ /* 0x000fe200078f08ff */
[----:B------:R-:W-:Y:S01]  /*c070*/  @!P0 IMAD.WIDE R12, R13, 0x4, R4 ;  /* 0x000000040d0c8825 */ /* 0x000fe200078e0204 */
[----:B------:R-:W-:Y:S01]  /*c080*/  @!P4 LEA.HI R22, R22, R22, RZ, 0x1 ;  /* 0x000000161616c211 */ /* 0x000fe200078f08ff */
[----:B------:R0:W-:Y:S01]  /*c090*/  @!P1 ST.E.64 desc[UR6][R10.64], R68 ;  /* 0x000000440a009985 */ /* 0x0001e2000c101b06 */
[----:B------:R-:W-:Y:S02]  /*c0a0*/  @!P3 LEA.HI R23, R23, R23, RZ, 0x1 ;  /* 0x000000171717b211 */ /* 0x000fe400078f08ff */
[----:B--2---:R-:W-:Y:S01]  /*c0b0*/  @!P2 LOP3.LUT R15, R0, 0xfffffffe, RZ, 0xc0, !PT ;  /* 0xfffffffe000fa812 */ /* 0x004fe200078ec0ff */
[----:B------:R1:W-:Y:S01]  /*c0c0*/  @!P0 ST.E.64 desc[UR6][R12.64], R72 ;  /* 0x000000480c008985 */ /* 0x0003e2000c101b06 */
[----:B---3--:R-:W-:Y:S01]  /*c0d0*/  @!P6 LOP3.LUT R17, R2, 0xfffffffe, RZ, 0xc0, !PT ;  /* 0xfffffffe0211e812 */ /* 0x008fe200078ec0ff */
[----:B------:R-:W-:Y:S01]  /*c0e0*/  VIADD R0, R3, 0xa0 ;  /* 0x000000a003007836 */ /* 0x000fe20000000000 */
[----:B------:R-:W-:-:S02]  /*c0f0*/  @!P5 LOP3.LUT R19, R19, 0xfffffffe, RZ, 0xc0, !PT ;  /* 0xfffffffe1313d812 */ /* 0x000fc400078ec0ff */
[----:B----4-:R-:W-:Y:S01]  /*c100*/  @!P4 LOP3.LUT R21, R22, 0xfffffffe, RZ, 0xc0, !PT ;  /* 0xfffffffe1615c812 */ /* 0x010fe200078ec0ff */
[----:B------:R-:W-:Y:S01]  /*c110*/  VIADD R22, R3, 0xb8 ;  /* 0x000000b803167836 */ /* 0x000fe20000000000 */
[----:B------:R-:W-:Y:S02]  /*c120*/  @!P3 LOP3.LUT R23, R23, 0xfffffffe, RZ, 0xc0, !PT ;  /* 0xfffffffe1717b812 */ /* 0x000fe400078ec0ff */
[----:B------:R-:W-:Y:S01]  /*c130*/  IADD3 R24, R3, 0x90, RZ ;  /* 0x0000009003187810 */ /* 0x000fe20007ffe0ff */
[--C-:B0-----:R-:W-:Y:S01]  /*c140*/  @!P2 IMAD.WIDE R10, R15, 0x4, R4.reuse ;  /* 0x000000040f0aa825 */ /* 0x101fe200078e0204 */
[----:B------:R-:W-:Y:S02]  /*c150*/  IADD3 R2, R3, 0xa8, RZ ;  /* 0x000000a803027810 */ /* 0x000fe40007ffe0ff */
[----:B------:R-:W-:Y:S01]  /*c160*/  ISETP.GE.AND P0, PT, R24, UR4, PT ;  /* 0x0000000418007c0c */ /* 0x000fe2000bf06270 */
[----:B-1----:R-:W-:Y:S01]  /*c170*/  @!P6 IMAD.WIDE R12, R17, 0x4, R4 ;  /* 0x00000004110ce825 */ /* 0x002fe200078e0204 */
[----:B------:R0:W-:Y:S01]  /*c180*/  @!P2 ST.E.64 desc[UR6][R10.64], R76 ;  /* 0x0000004c0a00a985 */ /* 0x0001e2000c101b06 */
[----:B------:R-:W-:-:S02]  /*c190*/  ISETP.GE.AND P1, PT, R25, UR4, PT ;  /* 0x0000000419007c0c */ /* 0x000fc4000bf26270 */
[--C-:B------:R-:W-:Y:S01]  /*c1a0*/  @!P5 IMAD.WIDE R14, R19, 0x4, R4.reuse ;  /* 0x00000004130ed825 */ /* 0x100fe200078e0204 */
[----:B------:R1:W-:Y:S01]  /*c1b0*/  @!P6 ST.E.64 desc[UR6][R12.64], R80 ;  /* 0x000000500c00e985 */ /* 0x0003e2000c101b06 */
[----:B------:R-:W-:Y:S02]  /*c1c0*/  ISETP.GE.AND P2, PT, R0, UR4, PT ;  /* 0x0000000400007c0c */ /* 0x000fe4000bf46270 */
[--C-:B------:R-:W-:Y:S01]  /*c1d0*/  @!P4 IMAD.WIDE R16, R21, 0x4, R4.reuse ;  /* 0x000000041510c825 */ /* 0x100fe200078e0204 */
[----:B------:R2:W-:Y:S01]  /*c1e0*/  @!P5 ST.E.64 desc[UR6][R14.64], R84 ;  /* 0x000000540e00d985 */ /* 0x0005e2000c101b06 */
[----:B------:R-:W-:Y:S02]  /*c1f0*/  ISETP.GE.AND P5, PT, R22, UR4, PT ;  /* 0x0000000416007c0c */ /* 0x000fe4000bfa6270 */
[----:B------:R-:W-:Y:S01]  /*c200*/  @!P3 IMAD.WIDE R20, R23, 0x4, R4 ;  /* 0x000000041714b825 */ /* 0x000fe200078e0204 */
[----:B------:R3:W-:Y:S01]  /*c210*/  @!P4 ST.E.64 desc[UR6][R16.64], R88 ;  /* 0x000000581000c985 */ /* 0x0007e2000c101b06 */
[----:B------:R-:W-:-:S02]  /*c220*/  IADD3 R23, R3, 0xc0, RZ ;  /* 0x000000c003177810 */ /* 0x000fc40007ffe0ff */
[----:B------:R-:W-:Y:S01]  /*c230*/  VIADD R19, R3, 0xb0 ;  /* 0x000000b003137836 */ /* 0x000fe20000000000 */
[----:B------:R4:W-:Y:S01]  /*c240*/  @!P3 ST.E.64 desc[UR6][R20.64], R92 ;  /* 0x0000005c1400b985 */ /* 0x0009e2000c101b06 */
[----:B------:R-:W-:Y:S02]  /*c250*/  ISETP.GE.AND P3, PT, R2, UR4, PT ;  /* 0x0000000402007c0c */ /* 0x000fe4000bf66270 */
[----:B------:R-:W-:Y:S02]  /*c260*/  ISETP.GE.AND P6, PT, R23, UR4, PT ;  /* 0x0000000417007c0c */ /* 0x000fe4000bfc6270 */
[----:B------:R-:W-:Y:S02]  /*c270*/  ISETP.GE.AND P4, PT, R19, UR4, PT ;  /* 0x0000000413007c0c */ /* 0x000fe4000bf86270 */
[----:B------:R-:W-:Y:S02]  /*c280*/  @!P0 LEA.HI R24, R24, R24, RZ, 0x1 ;  /* 0x0000001818188211 */ /* 0x000fe400078f08ff */
[----:B------:R-:W-:-:S02]  /*c290*/  @!P1 LEA.HI R25, R25, R25, RZ, 0x1 ;  /* 0x0000001919199211 */ /* 0x000fc400078f08ff */
[----:B0-----:R-:W-:Y:S02]  /*c2a0*/  @!P0 LOP3.LUT R11, R24, 0xfffffffe, RZ, 0xc0, !PT ;  /* 0xfffffffe180b8812 */ /* 0x001fe400078ec0ff */
[----:B------:R-:W-:Y:S02]  /*c2b0*/  @!P2 LEA.HI R0, R0, R0, RZ, 0x1 ;  /* 0x000000000000a211 */ /* 0x000fe400078f08ff */
[----:B------:R-:W-:Y:S01]  /*c2c0*/  @!P3 LEA.HI R2, R2, R2, RZ, 0x1 ;  /* 0x000000020202b211 */ /* 0x000fe200078f08ff */
[--C-:B------:R-:W-:Y:S01]  /*c2d0*/  @!P0 IMAD.WIDE R10, R11, 0x4, R4.reuse ;  /* 0x000000040b0a8825 */ /* 0x100fe200078e0204 */
[----:B-1----:R-:W-:Y:S02]  /*c2e0*/  @!P1 LOP3.LUT R13, R25, 0xfffffffe, RZ, 0xc0, !PT ;  /* 0xfffffffe190d9812 */ /* 0x002fe400078ec0ff */
[----:B------:R-:W-:Y:S02]  /*c2f0*/  @!P4 LEA.HI R19, R19, R19, RZ, 0x1 ;  /* 0x000000131313c211 */ /* 0x000fe400078f08ff */
[----:B--2---:R-:W-:Y:S01]  /*c300*/  @!P2 LOP3.LUT R15, R0, 0xfffffffe, RZ, 0xc0, !PT ;  /* 0xfffffffe000fa812 */ /* 0x004fe200078ec0ff */
[--C-:B------:R-:W-:Y:S01]  /*c310*/  @!P1 IMAD.WIDE R12, R13, 0x4, R4.reuse ;  /* 0x000000040d0c9825 */ /* 0x100fe200078e0204 */
[----:B------:R-:W-:Y:S01]  /*c320*/  @!P5 LEA.HI R22, R22, R22, RZ, 0x1 ;  /* 0x000000161616d211 */ /* 0x000fe200078f08ff */
[----:B------:R0:W-:Y:S01]  /*c330*/  @!P0 ST.E.64 desc[UR6][R10.64], R96 ;  /* 0x000000600a008985 */ /* 0x0001e2000c101b06 */
[----:B---3--:R-:W-:Y:S01]  /*c340*/  @!P3 LOP3.LUT R17, R2, 0xfffffffe, RZ, 0xc0, !PT ;  /* 0xfffffffe0211b812 */ /* 0x008fe200078ec0ff */
[----:B------:R-:W-:Y:S01]  /*c350*/  @!P2 IMAD.WIDE R14, R15, 0x4, R4 ;  /* 0x000000040f0ea825 */ /* 0x000fe200078e0204 */
[----:B------:R-:W-:Y:S01]  /*c360*/  @!P6 LEA.HI R23, R23, R23, RZ, 0x1 ;  /* 0x000000171717e211 */ /* 0x000fe200078f08ff */
[----:B------:R1:W-:Y:S01]  /*c370*/  @!P1 ST.E.64 desc[UR6][R12.64], R100 ;  /* 0x000000640c009985 */ /* 0x0003e2000c101b06 */
[----:B------:R-:W-:Y:S01]  /*c380*/  @!P4 LOP3.LUT R19, R19, 0xfffffffe, RZ, 0xc0, !PT ;  /* 0xfffffffe1313c812 */ /* 0x000fe200078ec0ff */
[----:B------:R-:W-:Y:S01]  /*c390*/  VIADD R0, R3, 0xc8 ;  /* 0x000000c803007836 */ /* 0x000fe20000000000 */
[----:B----4-:R-:W-:Y:S01]  /*c3a0*/  @!P5 LOP3.LUT R21, R22, 0xfffffffe, RZ, 0xc0, !PT ;  /* 0xfffffffe1615d812 */ /* 0x010fe200078ec0ff */
[----:B------:R2:W-:Y:S01]  /*c3b0*/  @!P2 ST.E.64 desc[UR6][R14.64], R104 ;  /* 0x000000680e00a985 */ /* 0x0005e2000c101b06 */
[----:B------:R-:W-:Y:S01]  /*c3c0*/  @!P6 LOP3.LUT R23, R23, 0xfffffffe, RZ, 0xc0, !PT ;  /* 0xfffffffe1717e812 */ /* 0x000fe200078ec0ff */
[C---:B------:R-:W-:Y:S01]  /*c3d0*/  VIADD R2, R3.reuse, 0xd0 ;  /* 0x000000d003027836 */ /* 0x040fe20000000000 */
[----:B------:R-:W-:Y:S01]  /*c3e0*/  ISETP.GE.AND P0, PT, R0, UR4, PT ;  /* 0x0000000400007c0c */ /* 0x000fe2000bf06270 */
[----:B------:R-:W-:-:S02]  /*c3f0*/  VIADD R22, R3, 0xe0 ;  /* 0x000000e003167836 */ /* 0x000fc40000000000 */
[----:B0-----:R-:W-:Y:S01]  /*c400*/  @!P3 IMAD.WIDE R10, R17, 0x4, R4 ;  /* 0x00000004110ab825 */ /* 0x001fe200078e0204 */
[----:B------:R-:W-:-:S03]  /*c410*/  ISETP.GE.AND P1, PT, R2, UR4, PT ;  /* 0x0000000402007c0c */ /* 0x000fc6000bf26270 */
[--C-:B-1----:R-:W-:Y:S01]  /*c420*/  @!P4 IMAD.WIDE R12, R19, 0x4, R4.reuse ;  /* 0x00000004130cc825 */ /* 0x102fe200078e0204 */
[----:B------:R0:W-:Y:S01]  /*c430*/  @!P3 ST.E.64 desc[UR6][R10.64], R108 ;  /* 0x0000006c0a00b985 */ /* 0x0001e2000c101b06 */
[----:B------:R-:W-:Y:S02]  /*c440*/  IADD3 R19, R3, 0xd8, RZ ;  /* 0x000000d803137810 */ /* 0x000fe40007ffe0ff */
[--C-:B------:R-:W-:Y:S01]  /*c450*/  @!P5 IMAD.WIDE R16, R21, 0x4, R4.reuse ;  /* 0x000000041510d825 */ /* 0x100fe200078e0204 */
[----:B------:R1:W-:Y:S01]  /*c460*/  @!P4 ST.E.64 desc[UR6][R12.64], R112 ;  /* 0x000000700c00c985 */ /* 0x0003e2000c101b06 */
[----:B--2---:R-:W-:Y:S02]  /*c470*/  IADD3 R15, R3, 0xf0, RZ ;  /* 0x000000f0030f7810 */ /* 0x004fe40007ffe0ff */
[----:B------:R-:W-:Y:S01]  /*c480*/  @!P6 IMAD.WIDE R20, R23, 0x4, R4 ;  /* 0x000000041714e825 */ /* 0x000fe200078e0204 */
[----:B------:R2:W-:Y:S01]  /*c490*/  @!P5 ST.E.64 desc[UR6][R16.64], R116 ;  /* 0x000000741000d985 */ /* 0x0005e2000c101b06 */
[----:B------:R-:W-:-:S02]  /*c4a0*/  ISETP.GE.AND P2, PT, R19, UR4, PT ;  /* 0x0000000413007c0c */ /* 0x000fc4000bf46270 */
[C---:B------:R-:W-:Y:S01]  /*c4b0*/  VIADD R14, R3.reuse, 0xe8 ;  /* 0x000000e8030e7836 */ /* 0x040fe20000000000 */
[----:B------:R3:W-:Y:S01]  /*c4c0*/  @!P6 ST.E.64 desc[UR6][R20.64], R120 ;  /* 0x000000781400e985 */ /* 0x0007e2000c101b06 */
[----:B------:R-:W-:Y:S01]  /*c4d0*/  ISETP.GE.AND P3, PT, R22, UR4, PT ;  /* 0x0000000416007c0c */ /* 0x000fe2000bf66270 */
[----:B0-----:R-:W-:Y:S01]  /*c4e0*/  VIADD R11, R3, 0xf8 ;  /* 0x000000f8030b7836 */ /* 0x001fe20000000000 */
[----:B------:R-:W-:Y:S02]  /*c4f0*/  ISETP.GE.AND P5, PT, R15, UR4, PT ;  /* 0x000000040f007c0c */ /* 0x000fe4000bfa6270 */
[----:B------:R-:W-:Y:S02]  /*c500*/  ISETP.GE.AND P4, PT, R14, UR4, PT ;  /* 0x000000040e007c0c */ /* 0x000fe4000bf86270 */
[----:B------:R-:W-:Y:S02]  /*c510*/  ISETP.GE.AND P6, PT, R11, UR4, PT ;  /* 0x000000040b007c0c */ /* 0x000fe4000bfc6270 */
[----:B------:R-:W-:-:S02]  /*c520*/  @!P0 LEA.HI R0, R0, R0, RZ, 0x1 ;  /* 0x0000000000008211 */ /* 0x000fc400078f08ff */
[----:B------:R-:W-:Y:S02]  /*c530*/  @!P1 LEA.HI R2, R2, R2, RZ, 0x1 ;  /* 0x0000000202029211 */ /* 0x000fe400078f08ff */
[----:B------:R-:W-:Y:S02]  /*c540*/  @!P2 LEA.HI R19, R19, R19, RZ, 0x1 ;  /* 0x000000131313a211 */ /* 0x000fe400078f08ff */
[----:B------:R-:W-:Y:S02]  /*c550*/  @!P3 LEA.HI R22, R22, R22, RZ, 0x1 ;  /* 0x000000161616b211 */ /* 0x000fe400078f08ff */
[----:B------:R-:W-:Y:S02]  /*c560*/  @!P5 LEA.HI R10, R15, R15, RZ, 0x1 ;  /* 0x0000000f0f0ad211 */ /* 0x000fe400078f08ff */
[----:B------:R-:W-:Y:S02]  /*c570*/  @!P4 LEA.HI R14, R14, R14, RZ, 0x1 ;  /* 0x0000000e0e0ec211 */ /* 0x000fe400078f08ff */
[----:B-1----:R-:W-:-:S02]  /*c580*/  @!P6 LEA.HI R12, R11, R11, RZ, 0x1 ;  /* 0x0000000b0b0ce211 */ /* 0x002fc400078f08ff */
[----:B------:R-:W-:Y:S02]  /*c590*/  @!P0 LOP3.LUT R11, R0, 0xfffffffe, RZ, 0xc0, !PT ;  /* 0xfffffffe000b8812 */ /* 0x000fe400078ec0ff */
[----:B------:R-:W-:Y:S02]  /*c5a0*/  @!P1 LOP3.LUT R13, R2, 0xfffffffe, RZ, 0xc0, !PT ;  /* 0xfffffffe020d9812 */ /* 0x000fe400078ec0ff */
[----:B------:R-:W-:Y:S02]  /*c5b0*/  @!P2 LOP3.LUT R15, R19, 0xfffffffe, RZ, 0xc0, !PT ;  /* 0xfffffffe130fa812 */ /* 0x000fe400078ec0ff */
[----:B--2---:R-:W-:Y:S02]  /*c5c0*/  @!P3 LOP3.LUT R17, R22, 0xfffffffe, RZ, 0xc0, !PT ;  /* 0xfffffffe1611b812 */ /* 0x004fe400078ec0ff */
[----:B---3--:R-:W-:Y:S01]  /*c5d0*/  @!P4 LOP3.LUT R21, R14, 0xfffffffe, RZ, 0xc0, !PT ;  /* 0xfffffffe0e15c812 */ /* 0x008fe200078ec0ff */
[----:B------:R-:W-:Y:S01]  /*c5e0*/  @!P2 IMAD.WIDE R14, R15, 0x4, R4 ;  /* 0x000000040f0ea825 */ /* 0x000fe200078e0204 */
[----:B------:R-:W-:-:S02]  /*c5f0*/  @!P5 LOP3.LUT R23, R10, 0xfffffffe, RZ, 0xc0, !PT ;  /* 0xfffffffe0a17d812 */ /* 0x000fc400078ec0ff */
[----:B------:R-:W-:Y:S01]  /*c600*/  @!P6 LOP3.LUT R19, R12, 0xfffffffe, RZ, 0xc0, !PT ;  /* 0xfffffffe0c13e812 */ /* 0x000fe200078ec0ff */
[----:B------:R-:W-:-:S04]  /*c610*/  @!P0 IMAD.WIDE R10, R11, 0x4, R4 ;  /* 0x000000040b0a8825 */ /* 0x000fc800078e0204 */
[--C-:B------:R-:W-:Y:S01]  /*c620*/  @!P1 IMAD.WIDE R12, R13, 0x4, R4.reuse ;  /* 0x000000040d0c9825 */ /* 0x100fe200078e0204 */
[----:B------:R0:W-:Y:S03]  /*c630*/  @!P0 ST.E.64 desc[UR6][R10.64], R124 ;  /* 0x0000007c0a008985 */ /* 0x0001e6000c101b06 */
[--C-:B------:R-:W-:Y:S01]  /*c640*/  @!P3 IMAD.WIDE R16, R17, 0x4, R4.reuse ;  /* 0x000000041110b825 */ /* 0x100fe200078e0204 */
[----:B------:R0:W-:Y:S03]  /*c650*/  @!P1 ST.E.64 desc[UR6][R12.64], R128 ;  /* 0x000000800c009985 */ /* 0x0001e6000c101b06 */
[--C-:B------:R-:W-:Y:S01]  /*c660*/  @!P4 IMAD.WIDE R20, R21, 0x4, R4.reuse ;  /* 0x000000041514c825 */ /* 0x100fe200078e0204 */
[----:B------:R0:W-:Y:S03]  /*c670*/  @!P2 ST.E.64 desc[UR6][R14.64], R132 ;  /* 0x000000840e00a985 */ /* 0x0001e6000c101b06 */
[--C-:B------:R-:W-:Y:S01]  /*c680*/  @!P5 IMAD.WIDE R22, R23, 0x4, R4.reuse ;  /* 0x000000041716d825 */ /* 0x100fe200078e0204 */
[----:B------:R0:W-:Y:S03]  /*c690*/  @!P3 ST.E.64 desc[UR6][R16.64], R136 ;  /* 0x000000881000b985 */ /* 0x0001e6000c101b06 */
[----:B------:R-:W-:Y:S01]  /*c6a0*/  @!P6 IMAD.WIDE R4, R19, 0x4, R4 ;  /* 0x000000041304e825 */ /* 0x000fe200078e0204 */
[----:B------:R0:W-:Y:S04]  /*c6b0*/  @!P4 ST.E.64 desc[UR6][R20.64], R140 ;  /* 0x0000008c1400c985 */ /* 0x0001e8000c101b06 */
[----:B------:R0:W-:Y:S04]  /*c6c0*/  @!P5 ST.E.64 desc[UR6][R22.64], R144 ;  /* 0x000000901600d985 */ /* 0x0001e8000c101b06 */
[----:B------:R0:W-:Y:S02]  /*c6d0*/  @!P6 ST.E.64 desc[UR6][R4.64], R148 ;  /* 0x000000940400e985 */ /* 0x0001e4000c101b06 */
.L_x_37:
[----:B------:R-:W-:Y:S05]  /*c6e0*/  BSYNC B0 ;  /* 0x0000000000007941 */ /* 0x000fea0003800000 */
.L_x_36:
[----:B------:R-:W-:Y:S01]  /*c6f0*/  ISETP.GE.AND P0, PT, R9, R8, PT ;  /* 0x000000080900720c */ /* 0x000fe20003f06270 */
[----:B0---4-:R0:W1:Y:S04]  /*c700*/  SHFL.IDX PT, R5, R7, 0x1, 0x1c1f ;  /* 0x003c1f0007057f89 */ /* 0x01106800000e0000 */
[----:B---3--:R0:W3:Y:S08]  /*c710*/  SHFL.IDX PT, R4, R6, 0x1, 0x1c1f ;  /* 0x003c1f0006047f89 */ /* 0x0080f000000e0000 */
[----:B0-----:R-:W-:Y:S05]  /*c720*/  @P0 BRA `(.L_x_8) ;  /* 0x0000004c00940947 */ /* 0x001fea0003800000 */
[C---:B--2---:R-:W-:Y:S01]  /*c730*/  VIADD R0, R3.reuse, 0x8 ;  /* 0x0000000803007836 */ /* 0x044fe20000000000 */
[C---:B------:R-:W-:Y:S01]  /*c740*/  IADD3 R2, R3.reuse, 0x10, RZ ;  /* 0x0000001003027810 */ /* 0x040fe20007ffe0ff */
[----:B------:R-:W-:Y:S01]  /*c750*/  ULDC UR4, c[0x0][0xac8] ;  /* 0x0002b20000047ab9 */ /* 0x000fe20000000800 */
[C---:B------:R-:W-:Y:S01]  /*c760*/  VIADD R12, R3.reuse, 0x18 ;  /* 0x00000018030c7836 */ /* 0x040fe20000000000 */
[C---:B------:R-:W-:Y:S01]  /*c770*/  ISETP.GE.AND P0, PT, R3.reuse, UR4, PT ;  /* 0x0000000403007c0c */ /* 0x040fe2000bf06270 */
[C---:B------:R-:W-:Y:S01]  /*c780*/  VIADD R13, R3.reuse, 0x20 ;  /* 0x00000020030d7836 */ /* 0x040fe20000000000 */
[----:B------:R-:W-:Y:S01]  /*c790*/  ISETP.GE.AND P1, PT, R0, UR4, PT ;  /* 0x0000000400007c0c */ /* 0x000fe2000bf26270 */
[----:B------:R-:W-:Y:S01]  /*c7a0*/  ULDC.64 UR6, c[0x0][0x208] ;  /* 0x0000820000067ab9 */ /* 0x000fe20000000a00 */
[----:B------:R-:W-:Y:S01]  /*c7b0*/  ISETP.GE.AND P2, PT, R2, UR4, PT ;  /* 0x0000000402007c0c */ /* 0x000fe2000bf46270 */
[C---:B------:R-:W-:Y:S01]  /*c7c0*/  VIADD R14, R3.reuse, 0x38 ;  /* 0x00000038030e7836 */ /* 0x040fe20000000000 */
[----:B------:R-:W-:Y:S01]  /*c7d0*/  ISETP.GE.AND P5, PT, R12, UR4, PT ;  /* 0x000000040c007c0c */ /* 0x000fe2000bfa6270 */
[----:B------:R-:W-:Y:S01]  /*c7e0*/  VIADD R16, R3, 0x48 ;  /* 0x0000004803107836 */ /* 0x000fe20000000000 */
[----:B------:R-:W-:Y:S01]  /*c7f0*/  ISETP.GE.AND P6, PT, R13, UR4, PT ;  /* 0x000000040d007c0c */ /* 0x000fe2000bfc6270 */
[C---:B------:R-:W-:Y:S01]  /*c800*/  VIADD R20, R3.reuse, 0x50 ;  /* 0x0000005003147836 */ /* 0x040fe20000000000 */
[----:B------:R-:W-:-:S02]  /*c810*/  IADD3 R15, R3, 0x40, RZ ;  /* 0x00000040030f7810 */ /* 0x000fc40007ffe0ff */
[----:B------:R-:W-:Y:S01]  /*c820*/  ISETP.GE.AND P4, PT, R16, UR4, PT ;  /* 0x0000000410007c0c */ /* 0x000fe2000bf86270 */
[--C-:B-1-3--:R-:W-:Y:S01]  /*c830*/  @!P0 IMAD.WIDE R6, R3, 0x4, R4.reuse ;  /* 0x0000000403068825 */ /* 0x10afe200078e0204 */
[----:B------:R-:W-:Y:S02]  /*c840*/  ISETP.GE.AND P3, PT, R15, UR4, PT ;  /* 0x000000040f007c0c */ /* 0x000fe4000bf66270 */
[----:B------:R-:W-:Y:S02]  /*c850*/  @!P1 LEA.HI R0, R0, R0, RZ, 0x1 ;  /* 0x0000000000009211 */ /* 0x000fe400078f08ff */
[----:B------:R-:W-:Y:S01]  /*c860*/  @!P2 LEA.HI R2, R2, R2, RZ, 0x1 ;  /* 0x000000020202a211 */ /* 0x000fe200078f08ff */
[----:B------:R0:W-:Y:S01]  /*c870*/  @!P0 ST.E.64 desc[UR6][R6.64], R26 ;  /* 0x0000001a06008985 */ /* 0x0001e2000c101b06 */
[----:B------:R-:W-:Y:S02]  /*c880*/  @!P1 LOP3.LUT R9, R0, 0xfffffffe, RZ, 0xc0, !PT ;  /* 0xfffffffe00099812 */ /* 0x000fe400078ec0ff */
[----:B------:R-:W-:Y:S01]  /*c890*/  @!P2 LOP3.LUT R11, R2, 0xfffffffe, RZ, 0xc0, !PT ;  /* 0xfffffffe020ba812 */ /* 0x000fe200078ec0ff */
[C---:B------:R-:W-:Y:S01]  /*c8a0*/  VIADD R2, R3.reuse, 0x30 ;  /* 0x0000003003027836 */ /* 0x040fe20000000000 */
[----:B------:R-:W-:Y:S01]  /*c8b0*/  IADD3 R0, R3, 0x28, RZ ;  /* 0x0000002803007810 */ /* 0x000fe20007ffe0ff */
[----:B------:R-:W-:Y:S01]  /*c8c0*/  @!P1 IMAD.WIDE R8, R9, 0x4, R4 ;  /* 0x0000000409089825 */ /* 0x000fe200078e0204 */
[----:B------:R-:W-:-:S02]  /*c8d0*/  @!P5 LEA.HI R12, R12, R12, RZ, 0x1 ;  /* 0x0000000c0c0cd211 */ /* 0x000fc400078f08ff */
[----:B------:R-:W-:Y:S01]  /*c8e0*/  ISETP.GE.AND P0, PT, R0, UR4, PT ;  /* 0x0000000400007c0c */ /* 0x000fe2000bf06270 */
[----:B------:R-:W-:Y:S01]  /*c8f0*/  @!P2 IMAD.WIDE R10, R11, 0x4, R4 ;  /* 0x000000040b0aa825 */ /* 0x000fe200078e0204 */
[----:B------:R1:W-:Y:S01]  /*c900*/  @!P1 ST.E.64 desc[UR6][R8.64], R30 ;  /* 0x0000001e08009985 */ /* 0x0003e2000c101b06 */
[----:B------:R-:W-:Y:S02]  /*c910*/  ISETP.GE.AND P1, PT, R2, UR4, PT ;  /* 0x0000000402007c0c */ /* 0x000fe4000bf26270 */
[----:B------:R-:W-:Y:S01]  /*c920*/  @!P6 LEA.HI R13, R13, R13, RZ, 0x1 ;  /* 0x0000000d0d0de211 */ /* 0x000fe200078f08ff */
[----:B------:R2:W-:Y:S01]  /*c930*/  @!P2 ST.E.64 desc[UR6][R10.64], R34 ;  /* 0x000000220a00a985 */ /* 0x0005e2000c101b06 */
[----:B------:R-:W-:Y:S02]  /*c940*/  ISETP.GE.AND P2, PT, R14, UR4, PT ;  /* 0x000000040e007c0c */ /* 0x000fe4000bf46270 */
[----:B0-----:R-:W-:Y:S02]  /*c950*/  @!P5 LOP3.LUT R7, R12, 0xfffffffe, RZ, 0xc0, !PT ;  /* 0xfffffffe0c07d812 */ /* 0x001fe400078ec0ff */
[----:B------:R-:W-:-:S02]  /*c960*/  @!P4 LEA.HI R16, R16, R16, RZ, 0x1 ;  /* 0x000000101010c211 */ /* 0x000fc400078f08ff */
[----:B------:R-:W-:Y:S01]  /*c970*/  @!P0 LEA.HI R0, R0, R0, RZ, 0x1 ;  /* 0x0000000000008211 */ /* 0x000fe200078f08ff */
[--C-:B------:R-:W-:Y:S01]  /*c980*/  @!P5 IMAD.WIDE R6, R7, 0x4, R4.reuse ;  /* 0x000000040706d825 */ /* 0x100fe200078e0204 */
[----:B------:R-:W-:Y:S02]  /*c990*/  @!P4 LOP3.LUT R19, R16, 0xfffffffe, RZ, 0xc0, !PT ;  /* 0xfffffffe1013c812 */ /* 0x000fe400078ec0ff */
[----:B-1----:R-:W-:Y:S02]  /*c9a0*/  @!P6 LOP3.LUT R9, R13, 0xfffffffe, RZ, 0xc0, !PT ;  /* 0xfffffffe0d09e812 */ /* 0x002fe400078ec0ff */
[----:B------:R-:W-:Y:S01]  /*c9b0*/  @!P1 LEA.HI R2, R2, R2, RZ, 0x1 ;  /* 0x0000000202029211 */ /* 0x000fe200078f08ff */
[----:B------:R0:W-:Y:S01]  /*c9c0*/  @!P5 ST.E.64 desc[UR6][R6.64], R38 ;  /* 0x000000260600d985 */ /* 0x0001e2000c101b06 */
[----:B------:R-:W-:Y:S01]  /*c9d0*/  @!P2 LEA.HI R14, R14, R14, RZ, 0x1 ;  /* 0x0000000e0e0ea211 */ /* 0x000fe200078f08ff */
[----:B------:R-:W-:Y:S01]  /*c9e0*/  @!P6 IMAD.WIDE R8, R9, 0x4, R4 ;  /* 0x000000040908e825 */ /* 0x000fe200078e0204 */
[----:B--2---:R-:W-:-:S02]  /*c9f0*/  @!P3 LEA.HI R10, R15, R15, RZ, 0x1 ;  /* 0x0000000f0f0ab211 */ /* 0x004fc400078f08ff */
[----:B------:R-:W-:Y:S01]  /*ca00*/  @!P0 LOP3.LUT R11, R0, 0xfffffffe, RZ, 0xc0, !PT ;  /* 0xfffffffe000b8812 */ /* 0x000fe200078ec0ff */
[C---:B------:R-:W-:Y:S01]  /*ca10*/  VIADD R0, R3.reuse, 0x60 ;  /* 0x0000006003007836 */ /* 0x040fe20000000000 */
[----:B------:R-:W-:Y:S01]  /*ca20*/  @!P1 LOP3.LUT R13, R2, 0xfffffffe, RZ, 0xc0, !PT ;  /* 0xfffffffe020d9812 */ /* 0x000fe200078ec0ff */
[----:B------:R1:W-:Y:S01]  /*ca30*/  @!P6 ST.E.64 desc[UR6][R8.64], R42 ;  /* 0x0000002a0800e985 */ /* 0x0003e2000c101b06 */
[----:B------:R-:W-:Y:S01]  /*ca40*/  @!P2 LOP3.LUT R15, R14, 0xfffffffe, RZ, 0xc0, !PT ;  /* 0xfffffffe0e0fa812 */ /* 0x000fe200078ec0ff */
[C---:B------:R-:W-:Y:S01]  /*ca50*/  VIADD R2, R3.reuse, 0x68 ;  /* 0x0000006803027836 */ /* 0x040fe20000000000 */
[----:B------:R-:W-:Y:S02]  /*ca60*/  @!P3 LOP3.LUT R17, R10, 0xfffffffe, RZ, 0xc0, !PT ;  /* 0xfffffffe0a11b812 */ /* 0x000fe400078ec0ff */
[----:B------:R-:W-:Y:S01]  /*ca70*/  IADD3 R21, R3, 0x58, RZ ;  /* 0x0000005803157810 */ /* 0x000fe20007ffe0ff */
[----:B0-----:R-:W-:Y:S01]  /*ca80*/  @!P0 IMAD.WIDE R6, R11, 0x4, R4 ;  /* 0x000000040b068825 */ /* 0x001fe200078e0204 */
[----:B------:R-:W-:-:S02]  /*ca90*/  ISETP.GE.AND P5, PT, R20, UR4, PT ;  /* 0x0000000414007c0c */ /* 0x000fc4000bfa6270 */
[----:B------:R-:W-:Y:S01]  /*caa0*/  ISETP.GE.AND P6, PT, R21, UR4, PT ;  /* 0x0000000415007c0c */ /* 0x000fe2000bfc6270 */
[--C-:B------:R-:W-:Y:S01]  /*cab0*/  @!P2 IMAD.WIDE R10, R15, 0x4, R4.reuse ;  /* 0x000000040f0aa825 */ /* 0x100fe200078e0204 */
[----:B------:R0:W-:Y:S01]  /*cac0*/  @!P0 ST.E.64 desc[UR6][R6.64], R46 ;  /* 0x0000002e06008985 */ /* 0x0001e2000c101b06 */
[----:B------:R-:W-:Y:S02]  /*cad0*/  IADD3 R16, R3, 0x70, RZ ;  /* 0x0000007003107810 */ /* 0x000fe40007ffe0ff */
[----:B-1----:R-:W-:-:S04]  /*cae0*/  @!P1 IMAD.WIDE R8, R13, 0x4, R4 ;  /* 0x000000040d089825 */ /* 0x002fc800078e0204 */
[--C-:B------:R-:W-:Y:S01]  /*caf0*/  @!P3 IMAD.WIDE R12, R17, 0x4, R4.reuse ;  /* 0x00000004110cb825 */ /* 0x100fe200078e0204 */
[----:B------:R1:W-:Y:S01]  /*cb00*/  @!P1 ST.E.64 desc[UR6][R8.64], R50 ;  /* 0x0000003208009985 */ /* 0x0003e2000c101b06 */
[----:B------:R-:W-:Y:S02]  /*cb10*/  @!P5 LEA.HI R20, R20, R20, RZ, 0x1 ;  /* 0x000000141414d211 */ /* 0x000fe400078f08ff */
[----:B------:R-:W-:Y:S01]  /*cb20*/  @!P4 IMAD.WIDE R14, R19, 0x4, R4 ;  /* 0x00000004130ec825 */ /* 0x000fe200078e0204 */
[----:B------:R2:W-:Y:S01]  /*cb30*/  @!P2 ST.E.64 desc[UR6][R10.64], R54 ;  /* 0x000000360a00a985 */ /* 0x0005e2000c101b06 */
[----:B------:R-:W-:Y:S02]  /*cb40*/  ISETP.GE.AND P2, PT, R16, UR4, PT ;  /* 0x0000000410007c0c */ /* 0x000fe4000bf46270 */
[C---:B------:R-:W-:Y:S01]  /*cb50*/  VIADD R17, R3.reuse, 0x78 ;  /* 0x0000007803117836 */ /* 0x040fe20000000000 */
[----:B------:R3:W-:Y:S01]  /*cb60*/  @!P3 ST.E.64 desc[UR6][R12.64], R58 ;  /* 0x0000003a0c00b985 */ /* 0x0007e2000c101b06 */
[----:B------:R-:W-:Y:S01]  /*cb70*/  VIADD R19, R3, 0x80 ;  /* 0x0000008003137836 */ /* 0x000fe20000000000 */
[----:B------:R-:W-:-:S02]  /*cb80*/  ISETP.GE.AND P3, PT, R2, UR4, PT ;  /* 0x0000000402007c0c */ /* 0x000fc4000bf66270 */
[----:B------:R4:W-:Y:S01]  /*cb90*/  @!P4 ST.E.64 desc[UR6][R14.64], R62 ;  /* 0x0000003e0e00c985 */ /* 0x0009e2000c101b06 */
[----:B------:R-:W-:Y:S02]  /*cba0*/  ISETP.GE.AND P4, PT, R0, UR4, PT ;  /* 0x0000000400007c0c */ /* 0x000fe4000bf86270 */
[----:B------:R-:W-:Y:S02]  /*cbb0*/  ISETP.GE.AND P1, PT, R17, UR4, PT ;  /* 0x0000000411007c0c */ /* 0x000fe4000bf26270 */
[----:B------:R-:W-:Y:S02]  /*cbc0*/  ISETP.GE.AND P0, PT, R19, UR4, PT ;  /* 0x0000000413007c0c */ /* 0x000fe4000bf06270 */
        /* <DEDUP_REMOVED lines=15> */
[C---:B------:R-:W-:Y:S01]  /*ccc0*/  VIADD R0, R3.reuse, 0x98 ;  /* 0x0000009803007836 */ /* 0x040fe20000000000 */
[----:B----4-:R-:W-:Y:S01]  /*ccd0*/  @!P2 LOP3.LUT R15, R16, 0xfffffffe, RZ, 0xc0, !PT ;  /* 0xfffffffe100fa812 */ /* 0x010fe200078ec0ff */
[----:B------:R-:W-:Y:S01]  /*cce0*/  VIADD R16, R3, 0xa8 ;  /* 0x000000a803107836 */ /* 0x000fe20000000000 */
[----:B------:R-:W-:-:S02]  /*ccf0*/  @!P1 LOP3.LUT R17, R17, 0xfffffffe, RZ, 0xc0, !PT ;  /* 0xfffffffe11119812 */ /* 0x000fc400078ec0ff */
[----:B------:R-:W-:Y:S02]  /*cd00*/  IADD3 R20, R3, 0x88, RZ ;  /* 0x0000008803147810 */ /* 0x000fe40007ffe0ff */
[----:B------:R-:W-:Y:S01]  /*cd10*/  @!P0 LOP3.LUT R19, R19, 0xfffffffe, RZ, 0xc0, !PT ;  /* 0xfffffffe13138812 */ /* 0x000fe200078ec0ff */
[--C-:B0-----:R-:W-:Y:S01]  /*cd20*/  @!P4 IMAD.WIDE R6, R11, 0x4, R4.reuse ;  /* 0x000000040b06c825 */ /* 0x101fe200078e0204 */
[----:B------:R-:W-:Y:S02]  /*cd30*/  ISETP.GE.AND P6, PT, R20, UR4, PT ;  /* 0x0000000414007c0c */ /* 0x000fe4000bfc6270 */
[----:B------:R-:W-:Y:S01]  /*cd40*/  ISETP.GE.AND P5, PT, R21, UR4, PT ;  /* 0x0000000415007c0c */ /* 0x000fe2000bfa6270 */
[--C-:B-1----:R-:W-:Y:S01]  /*cd50*/  @!P3 IMAD.WIDE R8, R13, 0x4, R4.reuse ;  /* 0x000000040d08b825 */ /* 0x102fe200078e0204 */
[----:B------:R0:W-:Y:S01]  /*cd60*/  @!P4 ST.E.64 desc[UR6][R6.64], R74 ;  /* 0x0000004a0600c985 */ /* 0x0001e2000c101b06 */
[----:B------:R-:W-:Y:S02]  /*cd70*/  IADD3 R2, R3, 0xa0, RZ ;  /* 0x000000a003027810 */ /* 0x000fe40007ffe0ff */
[----:B------:R-:W-:Y:S01]  /*cd80*/  @!P2 IMAD.WIDE R10, R15, 0x4, R4 ;  /* 0x000000040f0aa825 */ /* 0x000fe200078e0204 */
[----:B------:R1:W-:Y:S01]  /*cd90*/  @!P3 ST.E.64 desc[UR6][R8.64], R78 ;  /* 0x0000004e0800b985 */ /* 0x0003e2000c101b06 */
[----:B------:R-:W-:-:S02]  /*cda0*/  ISETP.GE.AND P4, PT, R2, UR4, PT ;  /* 0x0000000402007c0c */ /* 0x000fc4000bf86270 */
[--C-:B------:R-:W-:Y:S01]  /*cdb0*/  @!P1 IMAD.WIDE R12, R17, 0x4, R4.reuse ;  /* 0x00000004110c9825 */ /* 0x100fe200078e0204 */
[----:B------:R2:W-:Y:S01]  /*cdc0*/  @!P2 ST.E.64 desc[UR6][R10.64], R82 ;  /* 0x000000520a00a985 */ /* 0x0005e2000c101b06 */
[----:B------:R-:W-:Y:S02]  /*cdd0*/  @!P6 LEA.HI R20, R20, R20, RZ, 0x1 ;  /* 0x000000141414e211 */ /* 0x000fe400078f08ff */
[----:B------:R-:W-:Y:S01]  /*cde0*/  @!P0 IMAD.WIDE R14, R19, 0x4, R4 ;  /* 0x00000004130e8825 */ /* 0x000fe200078e0204 */
[----:B------:R3:W-:Y:S01]  /*cdf0*/  @!P1 ST.E.64 desc[UR6][R12.64], R86 ;  /* 0x000000560c009985 */ /* 0x0007e2000c101b06 */
[C---:B------:R-:W-:Y:S02]  /*ce00*/  IADD3 R19, R3.reuse, 0xb8, RZ ;  /* 0x000000b803137810 */ /* 0x040fe40007ffe0ff */
[----:B------:R-:W-:Y:S01]  /*ce10*/  VIADD R17, R3, 0xb0 ;  /* 0x000000b003117836 */ /* 0x000fe20000000000 */
[----:B------:R4:W-:Y:S01]  /*ce20*/  @!P0 ST.E.64 desc[UR6][R14.64], R90 ;  /* 0x0000005a0e008985 */ /* 0x0009e2000c101b06 */
[----:B------:R-:W-:-:S02]  /*ce30*/  ISETP.GE.AND P0, PT, R0, UR4, PT ;  /* 0x0000000400007c0c */ /* 0x000fc4000bf06270 */
[----:B------:R-:W-:Y:S02]  /*ce40*/  @!P5 LEA.HI R21, R21, R21, RZ, 0x1 ;  /* 0x000000151515d211 */ /* 0x000fe400078f08ff */
[----:B------:R-:W-:Y:S02]  /*ce50*/  ISETP.GE.AND P3, PT, R16, UR4, PT ;  /* 0x0000000410007c0c */ /* 0x000fe4000bf66270 */
[----:B------:R-:W-:Y:S02]  /*ce60*/  ISETP.GE.AND P2, PT, R17, UR4, PT ;  /* 0x0000000411007c0c */ /* 0x000fe4000bf46270 */
[----:B0-----:R-:W-:Y:S01]  /*ce70*/  @!P6 LOP3.LUT R7, R20, 0xfffffffe, RZ, 0xc0, !PT ;  /* 0xfffffffe1407e812 */ /* 0x001fe200078ec0ff */
[----:B------:R-:W-:Y:S01]  /*ce80*/  VIADD R20, R3, 0xc0 ;  /* 0x000000c003147836 */ /* 0x000fe20000000000 */
[----:B------:R-:W-:Y:S02]  /*ce90*/  ISETP.GE.AND P1, PT, R19, UR4, PT ;  /* 0x0000000413007c0c */ /* 0x000fe4000bf26270 */
[----:B-1----:R-:W-:Y:S01]  /*cea0*/  @!P5 LOP3.LUT R9, R21, 0xfffffffe, RZ, 0xc0, !PT ;  /* 0xfffffffe1509d812 */ /* 0x002fe200078ec0ff */
[----:B------:R-:W-:Y:S01]  /*ceb0*/  @!P6 IMAD.WIDE R6, R7, 0x4, R4 ;  /* 0x000000040706e825 */ /* 0x000fe200078e0204 */
[----:B------:R-:W-:-:S02]  /*cec0*/  @!P0 LEA.HI R0, R0, R0, RZ, 0x1 ;  /* 0x0000000000008211 */ /* 0x000fc400078f08ff */
[----:B------:R-:W-:Y:S01]  /*ced0*/  @!P4 LEA.HI R2, R2, R2, RZ, 0x1 ;  /* 0x000000020202c211 */ /* 0x000fe200078f08ff */
[----:B------:R-:W-:Y:S01]  /*cee0*/  @!P5 IMAD.WIDE R8, R9, 0x4, R4 ;  /* 0x000000040908d825 */ /* 0x000fe200078e0204 */
[----:B--2---:R-:W-:Y:S01]  /*cef0*/  @!P0 LOP3.LUT R11, R0, 0xfffffffe, RZ, 0xc0, !PT ;  /* 0xfffffffe000b8812 */ /* 0x004fe200078ec0ff */
[----:B------:R0:W-:Y:S01]  /*cf00*/  @!P6 ST.E.64 desc[UR6][R6.64], R94 ;  /* 0x0000005e0600e985 */ /* 0x0001e2000c101b06 */
[----:B------:R-:W-:Y:S01]  /*cf10*/  @!P3 LEA.HI R16, R16, R16, RZ, 0x1 ;  /* 0x000000101010b211 */ /* 0x000fe200078f08ff */
[----:B------:R-:W-:Y:S01]  /*cf20*/  VIADD R21, R3, 0xc8 ;  /* 0x000000c803157836 */ /* 0x000fe20000000000 */
[----:B------:R-:W-:Y:S01]  /*cf30*/  @!P2 LEA.HI R17, R17, R17, RZ, 0x1 ;  /* 0x000000111111a211 */ /* 0x000fe200078f08ff */
[----:B------:R1:W-:Y:S01]  /*cf40*/  @!P5 ST.E.64 desc[UR6][R8.64], R98 ;  /* 0x000000620800d985 */ /* 0x0003e2000c101b06 */
[----:B------:R-:W-:Y:S02]  /*cf50*/  ISETP.GE.AND P5, PT, R20, UR4, PT ;  /* 0x0000000414007c0c */ /* 0x000fe4000bfa6270 */
[----:B------:R-:W-:-:S02]  /*cf60*/  @!P1 LEA.HI R19, R19, R19, RZ, 0x1 ;  /* 0x0000001313139211 */ /* 0x000fc400078f08ff */
[----:B---3--:R-:W-:Y:S01]  /*cf70*/  @!P4 LOP3.LUT R13, R2, 0xfffffffe, RZ, 0xc0, !PT ;  /* 0xfffffffe020dc812 */ /* 0x008fe200078ec0ff */
[C---:B------:R-:W-:Y:S01]  /*cf80*/  VIADD R2, R3.reuse, 0xd8 ;  /* 0x000000d803027836 */ /* 0x040fe20000000000 */
[----:B------:R-:W-:Y:S02]  /*cf90*/  IADD3 R0, R3, 0xd0, RZ ;  /* 0x000000d003007810 */ /* 0x000fe40007ffe0ff */
[----:B----4-:R-:W-:Y:S01]  /*cfa0*/  @!P3 LOP3.LUT R15, R16, 0xfffffffe, RZ, 0xc0, !PT ;  /* 0xfffffffe100fb812 */ /* 0x010fe200078ec0ff */
[--C-:B0-----:R-:W-:Y:S01]  /*cfb0*/  @!P0 IMAD.WIDE R6, R11, 0x4, R4.reuse ;  /* 0x000000040b068825 */ /* 0x101fe200078e0204 */
[----:B------:R-:W-:Y:S02]  /*cfc0*/  @!P2 LOP3.LUT R17, R17, 0xfffffffe, RZ, 0xc0, !PT ;  /* 0xfffffffe1111a812 */ /* 0x000fe400078ec0ff */
[----:B------:R-:W-:Y:S01]  /*cfd0*/  ISETP.GE.AND P6, PT, R21, UR4, PT ;  /* 0x0000000415007c0c */ /* 0x000fe2000bfc6270 */
[--C-:B-1----:R-:W-:Y:S01]  /*cfe0*/  @!P4 IMAD.WIDE R8, R13, 0x4, R4.reuse ;  /* 0x000000040d08c825 */ /* 0x102fe200078e0204 */
[----:B------:R-:W-:Y:S01]  /*cff0*/  @!P1 LOP3.LUT R19, R19, 0xfffffffe, RZ, 0xc0, !PT ;  /* 0xfffffffe13139812 */ /* 0x000fe200078ec0ff */
[----:B------:R0:W-:Y:S01]  /*d000*/  @!P0 ST.E.64 desc[UR6][R6.64], R102 ;  /* 0x0000006606008985 */ /* 0x0001e2000c101b06 */
[----:B------:R-:W-:Y:S01]  /*d010*/  ISETP.GE.AND P0, PT, R0, UR4, PT ;  /* 0x0000000400007c0c */ /* 0x000fe2000bf06270 */
[--C-:B------:R-:W-:Y:S01]  /*d020*/  @!P3 IMAD.WIDE R10, R15, 0x4, R4.reuse ;  /* 0x000000040f0ab825 */ /* 0x100fe200078e0204 */
[----:B------:R-:W-:Y:S01]  /*d030*/  @!P5 LEA.HI R20, R20, R20, RZ, 0x1 ;  /* 0x000000141414d211 */ /* 0x000fe200078f08ff */
[----:B------:R1:W-:Y:S02]  /*d040*/  @!P4 ST.E.64 desc[UR6][R8.64], R106 ;  /* 0x0000006a0800c985 */ /* 0x0003e4000c101b06 */
[--C-:B------:R-:W-:Y:S01]  /*d050*/  @!P2 IMAD.WIDE R12, R17, 0x4, R4.reuse ;  /* 0x00000004110ca825 */ /* 0x100fe200078e0204 */
[----:B------:R-:W-:Y:S01]  /*d060*/  IADD3 R17, R3, 0xe8, RZ ;  /* 0x000000e803117810 */ /* 0x000fe20007ffe0ff */
[----:B------:R2:W-:Y:S02]  /*d070*/  @!P3 ST.E.64 desc[UR6][R10.64], R110 ;  /* 0x0000006e0a00b985 */ /* 0x0005e4000c101b06 */
[--C-:B------:R-:W-:Y:S01]  /*d080*/  @!P1 IMAD.WIDE R14, R19, 0x4, R4.reuse ;  /* 0x00000004130e9825 */ /* 0x100fe200078e0204 */
[----:B------:R-:W-:Y:S01]  /*d090*/  @!P6 LEA.HI R21, R21, R21, RZ, 0x1 ;  /* 0x000000151515e211 */ /* 0x000fe200078f08ff */
[----:B------:R3:W-:Y:S01]  /*d0a0*/  @!P2 ST.E.64 desc[UR6][R12.64], R114 ;  /* 0x000000720c00a985 */ /* 0x0007e2000c101b06 */
[----:B------:R-:W-:Y:S01]  /*d0b0*/  ISETP.GE.AND P3, PT, R17, UR4, PT ;  /* 0x0000000411007c0c */ /* 0x000fe2000bf66270 */
[C---:B------:R-:W-:Y:S01]  /*d0c0*/  VIADD R16, R3.reuse, 0xe0 ;  /* 0x000000e003107836 */ /* 0x040fe20000000000 */
[----:B0-----:R-:W-:Y:S01]  /*d0d0*/  @!P5 LOP3.LUT R7, R20, 0xfffffffe, RZ, 0xc0, !PT ;  /* 0xfffffffe1407d812 */ /* 0x001fe200078ec0ff */
[C---:B------:R-:W-:Y:S01]  /*d0e0*/  VIADD R19, R3.reuse, 0xf0 ;  /* 0x000000f003137836 */ /* 0x040fe20000000000 */
[----:B------:R-:W-:Y:S01]  /*d0f0*/  @!P1 ST.E.64 desc[UR6][R14.64], R118 ;  /* 0x000000760e009985 */ /* 0x000fe2000c101b06 */
[----:B------:R-:W-:Y:S01]  /*d100*/  ISETP.GE.AND P1, PT, R2, UR4, PT ;  /* 0x0000000402007c0c */ /* 0x000fe2000bf26270 */
[----:B------:R-:W-:Y:S01]  /*d110*/  VIADD R3, R3, 0xf8 ;  /* 0x000000f803037836 */ /* 0x000fe20000000000 */
[----:B------:R-:W-:Y:S01]  /*d120*/  ISETP.GE.AND P2, PT, R16, UR4, PT ;  /* 0x0000000410007c0c */ /* 0x000fe2000bf46270 */
[----:B------:R-:W-:Y:S01]  /*d130*/  @!P5 IMAD.WIDE R6, R7, 0x4, R4 ;  /* 0x000000040706d825 */ /* 0x000fe200078e0204 */
[----:B------:R-:W-:-:S02]  /*d140*/  ISETP.GE.AND P4, PT, R19, UR4, PT ;  /* 0x0000000413007c0c */ /* 0x000fc4000bf86270 */
[----:B------:R-:W-:Y:S02]  /*d150*/  @!P0 LEA.HI R0, R0, R0, RZ, 0x1 ;  /* 0x0000000000008211 */ /* 0x000fe400078f08ff */
[----:B-1----:R-:W-:Y:S01]  /*d160*/  @!P6 LOP3.LUT R9, R21, 0xfffffffe, RZ, 0xc0, !PT ;  /* 0xfffffffe1509e812 */ /* 0x002fe200078ec0ff */
[----:B------:R0:W-:Y:S01]  /*d170*/  @!P5 ST.E.64 desc[UR6][R6.64], R122 ;  /* 0x0000007a0600d985 */ /* 0x0001e2000c101b06 */
[----:B--2---:R-:W-:Y:S02]  /*d180*/  @!P0 LOP3.LUT R11, R0, 0xfffffffe, RZ, 0xc0, !PT ;  /* 0xfffffffe000b8812 */ /* 0x004fe400078ec0ff */
[----:B------:R-:W-:Y:S01]  /*d190*/  @!P3 LEA.HI R17, R17, R17, RZ, 0x1 ;  /* 0x000000111111b211 */ /* 0x000fe200078f08ff */
[----:B------:R-:W-:Y:S01]  /*d1a0*/  @!P6 IMAD.WIDE R8, R9, 0x4, R4 ;  /* 0x000000040908e825 */ /* 0x000fe200078e0204 */
[----:B------:R-:W-:Y:S02]  /*d1b0*/  @!P1 LEA.HI R2, R2, R2, RZ, 0x1 ;  /* 0x0000000202029211 */ /* 0x000fe400078f08ff */
[----:B------:R-:W-:-:S02]  /*d1c0*/  @!P2 LEA.HI R16, R16, R16, RZ, 0x1 ;  /* 0x000000101010a211 */ /* 0x000fc400078f08ff */
[----:B------:R1:W-:Y:S01]  /*d1d0*/  @!P6 ST.E.64 desc[UR6][R8.64], R126 ;  /* 0x0000007e0800e985 */ /* 0x0003e2000c101b06 */
[----:B------:R-:W-:Y:S02]  /*d1e0*/  @!P4 LEA.HI R19, R19, R19, RZ, 0x1 ;  /* 0x000000131313c211 */ /* 0x000fe400078f08ff */
[----:B---3--:R-:W-:Y:S01]  /*d1f0*/  @!P1 LOP3.LUT R13, R2, 0xfffffffe, RZ, 0xc0, !PT ;  /* 0xfffffffe020d9812 */ /* 0x008fe200078ec0ff */
[--C-:B0-----:R-:W-:Y:S01]  /*d200*/  @!P0 IMAD.WIDE R6, R11, 0x4, R4.reuse ;  /* 0x000000040b068825 */ /* 0x101fe200078e0204 */
[----:B------:R-:W-:Y:S02]  /*d210*/  @!P2 LOP3.LUT R15, R16, 0xfffffffe, RZ, 0xc0, !PT ;  /* 0xfffffffe100fa812 */ /* 0x000fe400078ec0ff */
[----:B------:R-:W-:Y:S02]  /*d220*/  @!P3 LOP3.LUT R17, R17, 0xfffffffe, RZ, 0xc0, !PT ;  /* 0xfffffffe1111b812 */ /* 0x000fe400078ec0ff */
[----:B------:R0:W-:Y:S01]  /*d230*/  @!P0 ST.E.64 desc[UR6][R6.64], R130 ;  /* 0x0000008206008985 */ /* 0x0001e2000c101b06 */
[----:B------:R-:W-:Y:S01]  /*d240*/  ISETP.GE.AND P0, PT, R3, UR4, PT ;  /* 0x0000000403007c0c */ /* 0x000fe2000bf06270 */
[----:B------:R-:W-:Y:S01]  /*d250*/  @!P2 IMAD.WIDE R10, R15, 0x4, R4 ;  /* 0x000000040f0aa825 */ /* 0x000fe200078e0204 */
[----:B------:R-:W-:-:S03]  /*d260*/  @!P4 LOP3.LUT R19, R19, 0xfffffffe, RZ, 0xc0, !PT ;  /* 0xfffffffe1313c812 */ /* 0x000fc600078ec0ff */
[----:B-1----:R-:W-:-:S04]  /*d270*/  @!P1 IMAD.WIDE R8, R13, 0x4, R4 ;  /* 0x000000040d089825 */ /* 0x002fc800078e0204 */
[--C-:B------:R-:W-:Y:S01]  /*d280*/  @!P3 IMAD.WIDE R12, R17, 0x4, R4.reuse ;  /* 0x00000004110cb825 */ /* 0x100fe200078e0204 */
[----:B------:R0:W-:Y:S03]  /*d290*/  @!P1 ST.E.64 desc[UR6][R8.64], R134 ;  /* 0x0000008608009985 */ /* 0x0001e6000c101b06 */
[----:B------:R-:W-:Y:S01]  /*d2a0*/  @!P4 IMAD.WIDE R14, R19, 0x4, R4 ;  /* 0x00000004130ec825 */ /* 0x000fe200078e0204 */
[----:B------:R0:W-:Y:S04]  /*d2b0*/  @!P2 ST.E.64 desc[UR6][R10.64], R138 ;  /* 0x0000008a0a00a985 */ /* 0x0001e8000c101b06 */
[----:B------:R0:W-:Y:S04]  /*d2c0*/  @!P3 ST.E.64 desc[UR6][R12.64], R142 ;  /* 0x0000008e0c00b985 */ /* 0x0001e8000c101b06 */
[----:B------:R0:W-:Y:S01]  /*d2d0*/  @!P4 ST.E.64 desc[UR6][R14.64], R146 ;  /* 0x000000920e00c985 */ /* 0x0001e2000c101b06 */
[----:B------:R-:W-:Y:S05]  /*d2e0*/  @P0 BRA `(.L_x_8) ;  /* 0x0000004000a40947 */ /* 0x000fea0003800000 */
[----:B------:R-:W-:Y:S01]  /*d2f0*/  LEA.HI R3, R3, R3, RZ, 0x1 ;  /* 0x0000000303037211 */ /* 0x000fe200078f08ff */
[----:B------:R-:W-:-:S03]  /*d300*/  ULDC.64 UR4, c[0x0][0x208] ;  /* 0x0000820000047ab9 */ /* 0x000fc60000000a00 */
[----:B------:R-:W-:-:S05]  /*d310*/  LOP3.LUT R3, R3, 0xfffffffe, RZ, 0xc0, !PT ;  /* 0xfffffffe03037812 */ /* 0x000fca00078ec0ff */
[----:B------:R-:W-:-:S05]  /*d320*/  IMAD.WIDE R4, R3, 0x4, R4 ;  /* 0x0000000403047825 */ /* 0x000fca00078e0204 */
[----:B------:R1:W-:Y:S01]  /*d330*/  ST.E.64 desc[UR4][R4.64], R150 ;  /* 0x0000009604007985 */ /* 0x0003e2000c101b04 */
[----:B------:R-:W-:Y:S05]  /*d340*/  BRA `(.L_x_8) ;  /* 0x00000040008c7947 */ /* 0x000fea0003800000 */
.L_x_35:
[----:B------:R-:W0:Y:S02]  /*d350*/  S2R R0, SR_TID.X ;  /* 0x0000000000007919 */ /* 0x000e240000002100 */
[----:B0-----:R-:W-:-:S04]  /*d360*/  IADD3 R2, R0, -0x80, RZ ;  /* 0xffffff8000027810 */ /* 0x001fc80007ffe0ff */
[----:B------:R-:W-:-:S13]  /*d370*/  ISETP.GT.AND P0, PT, R2, 0x7f, PT ;  /* 0x0000007f0200780c */ /* 0x000fda0003f04270 */
[----:B------:R-:W-:Y:S05]  /*d380*/  @P0 BRA `(.L_x_8) ;  /* 0x00000040007c0947 */ /* 0x000fea0003800000 */
[----:B------:R-:W0:Y:S01]  /*d390*/  S2R R3, SR_CTAID.X ;  /* 0x0000000000037919 */ /* 0x000e220000002500 */
[----:B------:R-:W1:Y:S01]  /*d3a0*/  LDC R6, c[0x0][0xbe8] ;  /* 0x0002fa00ff067b82 */ /* 0x000e620000000800 */
[----:B------:R-:W-:Y:S01]  /*d3b0*/  ULDC UR4, c[0x0][0xa88] ;  /* 0x0002a20000047ab9 */ /* 0x000fe20000000800 */
[----:B0-----:R-:W-:Y:S02]  /*d3c0*/  IMAD R0, R3, 0x80, R0 ;  /* 0x0000008003007824 */ /* 0x001fe400078e0200 */
[----:B-1----:R-:W-:Y:S02]  /*d3d0*/  IMAD R3, R6, UR4, RZ ;  /* 0x0000000406037c24 */ /* 0x002fe4000f8e02ff */
[----:B------:R-:W-:-:S05]  /*d3e0*/  VIADD R0, R0, 0xffffff80 ;  /* 0xffffff8000007836 */ /* 0x000fca0000000000 */
[----:B------:R-:W-:-:S13]  /*d3f0*/  ISETP.GE.AND P0, PT, R0, R3, PT ;  /* 0x000000030000720c */ /* 0x000fda0003f06270 */
[----:B------:R-:W-:Y:S05]  /*d400*/  @P0 BRA `(.L_x_8) ;  /* 0x00000040005c0947 */ /* 0x000fea0003800000 */
[----:B------:R-:W-:Y:S01]  /*d410*/  ISETP.NE.AND P0, PT, R6, 0x1, PT ;  /* 0x000000010600780c */ /* 0x000fe20003f05270 */
[----:B------:R-:W0:Y:S01]  /*d420*/  S2UR UR7, SR_CTAID.Z ;  /* 0x00000000000779c3 */ /* 0x000e220000002700 */
[----:B------:R-:W-:Y:S01]  /*d430*/  R2UR UR11, R18 ;  /* 0x00000000120b72ca */ /* 0x000fe200000e0000 */
[----:B------:R-:W-:Y:S01]  /*d440*/  ULDC.64 UR8, c[0x0][0xbd0] ;  /* 0x0002f40000087ab9 */ /* 0x000fe20000000a00 */
[----:B------:R-:W-:Y:S01]  /*d450*/  MOV R5, R0 ;  /* 0x0000000000057202 */ /* 0x000fe20000000f00 */
[----:B------:R-:W-:-:S04]  /*d460*/  ULDC.64 UR12, c[0x0][0x208] ;  /* 0x00008200000c7ab9 */ /* 0x000fc80000000a00 */
[----:B------:R-:W1:Y:S06]  /*d470*/  LDC.64 R10, c[0x0][0xbd8] ;  /* 0x0002f600ff0a7b82 */ /* 0x000e6c0000000a00 */
[----:B------:R-:W-:Y:S02]  /*d480*/  USHF.R.S32.HI UR6, URZ, 0x1f, UR11 ;  /* 0x0000001f3f067899 */ /* 0x000fe4000801140b */
[----:B------:R-:W2:Y:S01]  /*d490*/  @P0 LDC R7, c[0x0][0xbec] ;  /* 0x0002fb00ff070b82 */ /* 0x000ea20000000800 */
[----:B------:R-:W-:Y:S02]  /*d4a0*/  UIMAD.WIDE.U32 UR4, UR11, UR8, URZ ;  /* 0x000000080b0472a5 */ /* 0x000fe4000f8e003f */
[----:B------:R-:W-:-:S04]  /*d4b0*/  UIMAD UR6, UR6, UR8, URZ ;  /* 0x00000008060672a4 */ /* 0x000fc8000f8e023f */
[----:B------:R-:W-:Y:S01]  /*d4c0*/  UIMAD UR6, UR11, UR9, UR6 ;  /* 0x000000090b0672a4 */ /* 0x000fe2000f8e0206 */
[----:B------:R-:W3:Y:S01]  /*d4d0*/  @P0 LDC R9, c[0x0][0xbf0] ;  /* 0x0002fc00ff090b82 */ /* 0x000ee20000000800 */
[----:B0-----:R-:W-:Y:S01]  /*d4e0*/  USHF.R.S32.HI UR8, URZ, 0x1f, UR7 ;  /* 0x0000001f3f087899 */ /* 0x001fe20008011407 */
[----:B------:R-:W-:Y:S01]  /*d4f0*/  IMAD.U32 R3, RZ, RZ, UR5 ;  /* 0x00000005ff037e24 */ /* 0x000fe2000f8e00ff */
[----:B------:R-:W-:Y:S01]  /*d500*/  UIADD3 UR6, UR5, UR6, URZ ;  /* 0x0000000605067290 */ /* 0x000fe2000fffe03f */
[----:B------:R-:W-:Y:S02]  /*d510*/  IMAD.U32 R2, RZ, RZ, UR4 ;  /* 0x00000004ff027e24 */ /* 0x000fe4000f8e00ff */
[----:B------:R-:W-:Y:S02]  /*d520*/  ULDC.64 UR4, c[0x0][0xbe0] ;  /* 0x0002f80000047ab9 */ /* 0x000fe40000000a00 */
[----:B------:R-:W0:Y:S01]  /*d530*/  S2UR UR10, SR_CTAID.Y ;  /* 0x00000000000a79c3 */ /* 0x000e220000002600 */
[----:B------:R-:W-:Y:S01]  /*d540*/  MOV R3, UR6 ;  /* 0x0000000600037c02 */ /* 0x000fe20008000f00 */
[----:B-1----:R-:W-:-:S04]  /*d550*/  IMAD R12, R10, UR8, RZ ;  /* 0x000000080a0c7c24 */ /* 0x002fc8000f8e02ff */
[----:B------:R-:W-:Y:S02]  /*d560*/  IMAD R11, R11, UR7, R12 ;  /* 0x000000070b0b7c24 */ /* 0x000fe4000f8e020c */
[----:B------:R-:W0:Y:S01]  /*d570*/  LDC R8, c[0x0][0xc50] ;  /* 0x00031400ff087b82 */ /* 0x000e220000000800 */
[----:B--2---:R-:W-:-:S04]  /*d580*/  @P0 IMAD.HI.U32 R4, R0, R7, RZ ;  /* 0x0000000700040227 */ /* 0x004fc800078e00ff */
[----:B------:R-:W-:Y:S02]  /*d590*/  IMAD R7, RZ, RZ, -UR11 ;  /* 0x8000000bff077e24 */ /* 0x000fe4000f8e02ff */
[----:B------:R-:W-:Y:S01]  /*d5a0*/  IMAD.WIDE.U32 R2, R10, UR7, R2 ;  /* 0x000000070a027c25 */ /* 0x000fe2000f8e0002 */
[----:B---3--:R-:W-:-:S04]  /*d5b0*/  @P0 SHF.R.U32.HI R5, RZ, R9, R4 ;  /* 0x00000009ff050219 */ /* 0x008fc80000011604 */
[----:B------:R-:W-:Y:S01]  /*d5c0*/  IADD3 R3, R11, R3, RZ ;  /* 0x000000030b037210 */ /* 0x000fe20007ffe0ff */
[----:B0-----:R-:W-:Y:S02]  /*d5d0*/  IMAD R9, R8, R7, UR10 ;  /* 0x0000000a08097e24 */ /* 0x001fe4000f8e0207 */
[----:B------:R-:W-:Y:S02]  /*d5e0*/  IMAD.MOV R7, RZ, RZ, -R5 ;  /* 0x000000ffff077224 */ /* 0x000fe400078e0a05 */
[----:B------:R-:W-:Y:S01]  /*d5f0*/  IMAD.WIDE.U32 R2, R9, UR4, R2 ;  /* 0x0000000409027c25 */ /* 0x000fe2000f8e0002 */
[----:B------:R-:W-:-:S03]  /*d600*/  SHF.R.S32.HI R4, RZ, 0x1f, R9 ;  /* 0x0000001fff047819 */ /* 0x000fc60000011409 */
[----:B------:R-:W-:Y:S01]  /*d610*/  IMAD R7, R6, R7, R0 ;  /* 0x0000000706077224 */ /* 0x000fe200078e0200 */
[----:B------:R-:W-:Y:S01]  /*d620*/  IADD3 R2, P0, R5, R2, RZ ;  /* 0x0000000205027210 */ /* 0x000fe20007f1e0ff */
[----:B------:R-:W-:-:S03]  /*d630*/  IMAD R4, R4, UR4, RZ ;  /* 0x0000000404047c24 */ /* 0x000fc6000f8e02ff */
[----:B------:R-:W-:Y:S01]  /*d640*/  SHF.R.S32.HI R0, RZ, 0x1f, R7 ;  /* 0x0000001fff007819 */ /* 0x000fe20000011407 */
[----:B------:R-:W-:Y:S01]  /*d650*/  IMAD R4, R9, UR5, R4 ;  /* 0x0000000509047c24 */ /* 0x000fe2000f8e0204 */
[----:B------:R-:W-:Y:S01]  /*d660*/  SHF.R.S32.HI R9, RZ, 0x1f, R5 ;  /* 0x0000001fff097819 */ /* 0x000fe20000011405 */
[----:B------:R-:W-:Y:S02]  /*d670*/  ULDC.64 UR4, c[0x0][0xbc8] ;  /* 0x0002f20000047ab9 */ /* 0x000fe40000000a00 */
[----:B------:R-:W-:Y:S01]  /*d680*/  IMAD R0, R0, UR4, RZ ;  /* 0x0000000400007c24 */ /* 0x000fe2000f8e02ff */
[----:B------:R-:W-:-:S03]  /*d690*/  IADD3.X R3, R9, R3, R4, P0, !PT ;  /* 0x0000000309037210 */ /* 0x000fc600007fe404 */
[C---:B------:R-:W-:Y:S02]  /*d6a0*/  IMAD R5, R7.reuse, UR5, R0 ;  /* 0x0000000507057c24 */ /* 0x040fe4000f8e0200 */
[----:B------:R-:W-:Y:S01]  /*d6b0*/  IMAD.WIDE.U32 R2, R7, UR4, R2 ;  /* 0x0000000407027c25 */ /* 0x000fe2000f8e0002 */
[----:B------:R-:W-:-:S03]  /*d6c0*/  ULDC.64 UR4, c[0x0][0xba8] ;  /* 0x0002ea0000047ab9 */ /* 0x000fc60000000a00 */
[----:B------:R-:W-:Y:S01]  /*d6d0*/  IMAD.IADD R3, R3, 0x1, R5 ;  /* 0x0000000103037824 */ /* 0x000fe200078e0205 */
[----:B------:R-:W-:-:S04]  /*d6e0*/  LEA R4, P0, R2, UR4, 0x2 ;  /* 0x0000000402047c11 */ /* 0x000fc8000f8010ff */
[----:B------:R-:W-:Y:S01]  /*d6f0*/  LEA.HI.X R5, R2, UR5, R3, 0x2, P0 ;  /* 0x0000000502057c11 */ /* 0x000fe200080f1403 */
[----:B------:R-:W-:-:S05]  /*d700*/  IMAD.MOV.U32 R3, RZ, RZ, -0x800000 ;  /* 0xff800000ff037424 */ /* 0x000fca00078e00ff */
[----:B------:R0:W-:Y:S01]  /*d710*/  STG.E desc[UR12][R4.64], R3 ;  /* 0x0000000304007986 */ /* 0x0001e2000c10190c */
[----:B------:R-:W-:Y:S05]  /*d720*/  BRA `(.L_x_8) ;  /* 0x0000003c00947947 */ /* 0x000fea0003800000 */
.L_x_6:
[----:B------:R-:W-:-:S08]  /*d730*/  NOP ;  /* 0x0000000000007918 */ /* 0x000fd00000000000 */
[----:B0-----:R-:W0:-:S00]  /*d740*/  USETMAXREG.DEALLOC.CTAPOOL 0x28 ;  /* 0x00000028000079c8 */ /* 0x001e0000080e0500 */
[----:B0-----:R-:W-:Y:S01]  /*d750*/  LOP3.LUT R18, R0, 0x3, RZ, 0xc0, !PT ;  /* 0x0000000300127812 */ /* 0x001fe200078ec0ff */
[----:B------:R-:W0:Y:S05]  /*d760*/  S2R R26, SR_CTAID.Z ;  /* 0x00000000001a7919 */ /* 0x000e2a0000002700 */
[----:B------:R-:W1:Y:S01]  /*d770*/  S2UR UR6, SR_CTAID.Y ;  /* 0x00000000000679c3 */ /* 0x000e620000002600 */
[----:B------:R-:W2:Y:S02]  /*d780*/  SHFL.IDX PT, R0, R18, RZ, 0x1f ;  /* 0x00001fff12007589 */ /* 0x000ea400000e0000 */
[----:B--2---:R-:W-:-:S13]  /*d790*/  ISETP.NE.AND P0, PT, R0, RZ, PT ;  /* 0x000000ff0000720c */ /* 0x004fda0003f05270 */
[----:B01----:R-:W-:Y:S05]  /*d7a0*/  @!P0 BRA `(.L_x_38) ;  /* 0x0000000000288947 */ /* 0x003fea0003800000 */
[----:B------:R-:W-:Y:S01]  /*d7b0*/  ULDC UR7, c[0x0][0xc50] ;  /* 0x0003140000077ab9 */ /* 0x000fe20000000800 */
[----:B------:R-:W-:Y:S01]  /*d7c0*/  UMOV UR39, UR6 ;  /* 0x0000000600277c82 */ /* 0x000fe20008000000 */
[----:B------:R-:W-:-:S06]  /*d7d0*/  UISETP.NE.AND UP0, UPT, UR7, 0x1, UPT ;  /* 0x000000010700788c */ /* 0x000fcc000bf05270 */
[----:B------:R-:W-:-:S13]  /*d7e0*/  PLOP3.LUT P0, PT, PT, PT, UP0, 0x80, 0x0 ;  /* 0x000000000000781c */ /* 0x000fda0003f0f008 */
[----:B------:R-:W-:Y:S05]  /*d7f0*/  @!P0 BRA `(.L_x_39) ;  /* 0x0000000000308947 */ /* 0x000fea0003800000 */
[----:B------:R-:W-:Y:S01]  /*d800*/  ULDC UR4, c[0x0][0xc54] ;  /* 0x0003150000047ab9 */ /* 0x000fe20000000800 */
[----:B------:R-:W-:Y:S01]  /*d810*/  ULDC UR39, c[0x0][0xc58] ;  /* 0x0003160000277ab9 */ /* 0x000fe20000000800 */
[----:B------:R-:W-:-:S04]  /*d820*/  UIMAD.WIDE.U32 UR4, UR6, UR4, URZ ;  /* 0x00000004060472a5 */ /* 0x000fc8000f8e003f */
[----:B------:R-:W-:Y:S01]  /*d830*/  USHF.R.U32.HI UR39, URZ, UR39, UR5 ;  /* 0x000000273f277299 */ /* 0x000fe20008011605 */
[----:B------:R-:W-:Y:S11]  /*d840*/  BRA `(.L_x_39) ;  /* 0x00000000001c7947 */ /* 0x000ff60003800000 */
.L_x_38:
[----:B------:R-:W-:Y:S01]  /*d850*/  ULDC UR7, c[0x0][0xc50] ;  /* 0x0003140000077ab9 */ /* 0x000fe20000000800 */
[----:B------:R-:W-:Y:S01]  /*d860*/  UMOV UR39, UR6 ;  /* 0x0000000600277c82 */ /* 0x000fe20008000000 */
[----:B------:R-:W-:-:S11]  /*d870*/  UISETP.NE.AND UP0, UPT, UR7, 0x1, UPT ;  /* 0x000000010700788c */ /* 0x000fd6000bf05270 */
[----:B------:R-:W-:Y:S01]  /*d880*/  @UP0 ULDC UR4, c[0x0][0xc54] ;  /* 0x0003150000040ab9 */ /* 0x000fe20000000800 */
[----:B------:R-:W-:Y:S01]  /*d890*/  @UP0 ULDC UR8, c[0x0][0xc58] ;  /* 0x0003160000080ab9 */ /* 0x000fe20000000800 */
[----:B------:R-:W-:-:S04]  /*d8a0*/  UIMAD.WIDE.U32 UR4, UR6, UR4, URZ ;  /* 0x00000004060472a5 */ /* 0x000fc8000f8e003f */
[----:B------:R-:W-:-:S12]  /*d8b0*/  @UP0 USHF.R.U32.HI UR39, URZ, UR8, UR5 ;  /* 0x000000083f270299 */ /* 0x000fd80008011605 */
.L_x_39:
[----:B------:R-:W-:Y:S01]  /*d8c0*/  ISETP.GE.AND P0, PT, R26, RZ, PT ;  /* 0x000000ff1a00720c */ /* 0x000fe20003f06270 */
[----:B------:R-:W-:Y:S01]  /*d8d0*/  UIADD3 UR4, -UR39, URZ, URZ ;  /* 0x0000003f27047290 */ /* 0x000fe2000fffe13f */
[----:B------:R-:W-:Y:S01]  /*d8e0*/  MOV R0, 0x1 ;  /* 0x0000000100007802 */ /* 0x000fe20000000f00 */
[----:B------:R-:W-:Y:S02]  /*d8f0*/  IMAD.MOV.U32 R2, RZ, RZ, RZ ;  /* 0x000000ffff027224 */ /* 0x000fe400078e00ff */
[----:B------:R-:W-:Y:S01]  /*d900*/  UIMAD UR6, UR7, UR4, UR6 ;  /* 0x00000004070672a4 */ /* 0x000fe2000f8e0206 */
[----:B------:R-:W-:-:S07]  /*d910*/  IMAD.MOV.U32 R6, RZ, RZ, 0x1 ;  /* 0x00000001ff067424 */ /* 0x000fce00078e00ff */
[----:B------:R-:W-:Y:S05]  /*d920*/  @!P0 BRA `(.L_x_40) ;  /* 0x00000038004c8947 */ /* 0x000fea0003800000 */
[----:B------:R-:W0:Y:S01]  /*d930*/  LDC.64 R2, c[0x0][0xa28] ;  /* 0x00028a00ff027b82 */ /* 0x000e220000000a00 */
[----:B------:R-:W-:Y:S01]  /*d940*/  MOV R19, RZ ;  /* 0x000000ff00137202 */ /* 0x000fe20000000f00 */
[----:B------:R-:W-:Y:S01]  /*d950*/  ULDC.64 UR4, c[0x0][0x208] ;  /* 0x0000820000047ab9 */ /* 0x000fe20000000a00 */
[----:B------:R-:W-:Y:S01]  /*d960*/  ULDC UR40, c[0x0][0x2f0] ;  /* 0x0000bc0000287ab9 */ /* 0x000fe20000000800 */
[----:B0-----:R-:W-:-:S04]  /*d970*/  ISETP.NE.U32.AND P0, PT, R2, RZ, PT ;  /* 0x000000ff0200720c */ /* 0x001fc80003f05070 */
[----:B------:R-:W-:-:S13]  /*d980*/  ISETP.NE.AND.EX P0, PT, R3, RZ, PT, P0 ;  /* 0x000000ff0300720c */ /* 0x000fda0003f05300 */
[----:B------:R-:W0:Y:S02]  /*d990*/  @P0 LDC.64 R2, c[0x0][0xa28] ;  /* 0x00028a00ff020b82 */ /* 0x000e240000000a00 */
[----:B0-----:R-:W-:-:S05]  /*d9a0*/  @P0 IMAD.WIDE R2, R26, 0x4, R2 ;  /* 0x000000041a020825 */ /* 0x001fca00078e0202 */
[----:B------:R0:W5:Y:S01]  /*d9b0*/  @P0 LDG.E R19, desc[UR4][R2.64] ;  /* 0x0000000402130981 */ /* 0x000162000c1e1900 */
[----:B------:R-:W-:Y:S01]  /*d9c0*/  ULDC.64 UR4, c[0x0][0x418] ;  /* 0x0001060000047ab9 */ /* 0x000fe20000000a00 */
[----:B------:R-:W-:Y:S02]  /*d9d0*/  ULOP3.LUT UR44, UR6, 0xffff, URZ, 0xc0, !UPT ;  /* 0x0000ffff062c7892 */ /* 0x000fe4000f8ec03f */
[----:B------:R-:W-:Y:S01]  /*d9e0*/  UISETP.NE.U32.AND UP0, UPT, UR4, URZ, UPT ;  /* 0x0000003f0400728c */ /* 0x000fe2000bf05070 */
[----:B------:R-:W1:Y:S01]  /*d9f0*/  S2R R23, SR_CTAID.X ;  /* 0x0000000000177919 */ /* 0x000e620000002500 */
[----:B------:R-:W-:Y:S01]  /*da00*/  UMOV UR38, URZ ;  /* 0x0000003f00267c82 */ /* 0x000fe20008000000 */
[----:B------:R-:W-:Y:S01]  /*da10*/  ULDC UR4, c[0x0][0x424] ;  /* 0x0001090000047ab9 */ /* 0x000fe20000000800 */
[----:B------:R-:W-:-:S04]  /*da20*/  UISETP.NE.AND.EX UP0, UPT, UR5, URZ, UPT, UP0 ;  /* 0x0000003f0500728c */ /* 0x000fc8000bf05300 */
[----:B------:R-:W-:-:S04]  /*da30*/  USEL UR4, UR4, 0x1, UP0 ;  /* 0x0000000104047887 */ /* 0x000fc80008000000 */
[----:B------:R-:W-:-:S04]  /*da40*/  UIMAD UR40, UR4, UR40, URZ ;  /* 0x00000028042872a4 */ /* 0x000fc8000f8e023f */
[----:B------:R-:W-:Y:S02]  /*da50*/  UISETP.GE.AND UP0, UPT, UR40, 0x1, UPT ;  /* 0x000000012800788c */ /* 0x000fe4000bf06270 */
[----:B------:R-:W-:-:S04]  /*da60*/  UIADD3 UR4, UR40, 0x4f, URZ ;  /* 0x0000004f28047890 */ /* 0x000fc8000fffe03f */
[----:B------:R-:W-:Y:S01]  /*da70*/  PLOP3.LUT P0, PT, PT, PT, UP0, 0x80, 0x0 ;  /* 0x000000000000781c */ /* 0x000fe20003f0f008 */
[----:B------:R-:W-:-:S04]  /*da80*/  UIMAD.WIDE UR4, UR4, 0x66666667, URZ ;  /* 0x66666667040478a5 */ /* 0x000fc8000f8e023f */
[----:B------:R-:W-:-:S04]  /*da90*/  USHF.R.U32.HI UR41, URZ, 0x1f, UR5 ;  /* 0x0000001f3f297899 */ /* 0x000fc80008011605 */
[----:B------:R-:W-:-:S04]  /*daa0*/  ULEA.HI.SX32 UR41, UR5, UR41, 0x1b ;  /* 0x0000002905297291 */ /* 0x000fc8000f8fda3f */
[----:B01----:R-:W-:Y:S08]  /*dab0*/  @!P0 BRA `(.L_x_41) ;  /* 0x0000000000848947 */ /* 0x003ff00003800000 */
[----:B------:R-:W-:Y:S01]  /*dac0*/  USHF.R.U32.HI UR6, URZ, 0x10, UR6 ;  /* 0x000000103f067899 */ /* 0x000fe20008011606 */
[----:B------:R-:W-:-:S03]  /*dad0*/  UMOV UR4, URZ ;  /* 0x0000003f00047c82 */ /* 0x000fc60008000000 */
[----:B------:R-:W-:-:S11]  /*dae0*/  UISETP.NE.AND UP0, UPT, UR6, URZ, UPT ;  /* 0x0000003f0600728c */ /* 0x000fd6000bf05270 */
[----:B------:R-:W-:Y:S02]  /*daf0*/  @!UP0 ULDC UR6, c[0x0][0x9f0] ;  /* 0x00027c0000068ab9 */ /* 0x000fe40000000800 */
[----:B------:R-:W-:Y:S01]  /*db00*/  IABS R2, UR6 ;  /* 0x0000000600027c13 */ /* 0x000fe20008000000 */
[----:B------:R-:W-:Y:S02]  /*db10*/  UIADD3 UR7, UR41, -0x1, UR6 ;  /* 0xffffffff29077890 */ /* 0x000fe4000fffe006 */
[----:B------:R-:W-:Y:S02]  /*db20*/  IABS R5, UR6 ;  /* 0x0000000600057c13 */ /* 0x000fe40008000000 */
[----:B------:R-:W-:Y:S02]  /*db30*/  R2UR UR10, R2 ;  /* 0x00000000020a72ca */ /* 0x000fe400000e0000 */
[----:B------:R-:W-:Y:S01]  /*db40*/  IABS R4, UR7 ;  /* 0x0000000700047c13 */ /* 0x000fe20008000000 */
[----:B------:R-:W-:-:S03]  /*db50*/  ULOP3.LUT UR7, UR7, UR6, URZ, 0x3c, !UPT ;  /* 0x0000000607077292 */ /* 0x000fc6000f8e3c3f */
[----:B------:R-:W-:-:S07]  /*db60*/  R2UR UR9, R4 ;  /* 0x00000000040972ca */ /* 0x000fce00000e0000 */
[----:B------:R-:W0:Y:S08]  /*db70*/  I2F.RP R2, UR10 ;  /* 0x0000000a00027d06 */ /* 0x000e300008209400 */
[----:B0-----:R-:W0:Y:S02]  /*db80*/  MUFU.RCP R2, R2 ;  /* 0x0000000200027308 */ /* 0x001e240000001000 */
[----:B0-----:R-:W-:-:S02]  /*db90*/  VIADD R3, R2, 0xffffffe ;  /* 0x0ffffffe02037836 */ /* 0x001fc40000000000 */
[----:B------:R-:W-:-:S04]  /*dba0*/  IMAD.MOV R2, RZ, RZ, -R5 ;  /* 0x000000ffff027224 */ /* 0x000fc800078e0a05 */
        /* <DEDUP_REMOVED lines=14> */
[----:B------:R-:W-:Y:S02]  /*dc90*/  UISETP.NE.AND UP1, UPT, UR6, URZ, UPT ;  /* 0x0000003f0600728c */ /* 0x000fe4000bf25270 */
[----:B------:R-:W-:-:S09]  /*dca0*/  @!UP0 UIADD3 UR5, -UR5, URZ, URZ ;  /* 0x0000003f05058290 */ /* 0x000fd2000fffe13f */
[----:B------:R-:W-:-:S07]  /*dcb0*/  @!UP1 ULOP3.LUT UR5, URZ, UR6, URZ, 0x33, !UPT ;  /* 0x000000063f059292 */ /* 0x000fce000f8e333f */
[----:B------:R-:W-:-:S05]  /*dcc0*/  UMOV UR38, UR5 ;  /* 0x0000000500267c82 */ /* 0x000fca0008000000 */
.L_x_41:
[----:B------:R-:W-:Y:S02]  /*dcd0*/  UIMAD UR45, UR44, UR38, URZ ;  /* 0x000000262c2d72a4 */ /* 0x000fe4000f8e023f */
[----:B------:R-:W-:Y:S02]  /*dce0*/  MOV R3, UR38 ;  /* 0x0000002600037c02 */ /* 0x000fe40008000f00 */
[----:B------:R-:W-:Y:S02]  /*dcf0*/  MOV R6, 0x1 ;  /* 0x0000000100067802 */ /* 0x000fe40000000f00 */
[----:B------:R-:W-:-:S05]  /*dd00*/  IMAD.U32 R2, RZ, RZ, UR45 ;  /* 0x0000002dff027e24 */ /* 0x000fca000f8e00ff */
[----:B------:R-:W-:-:S04]  /*dd10*/  VIADDMNMX R2, R2, R3, UR41, PT ;  /* 0x0000002902027e46 */ /* 0x000fc8000b800103 */
[----:B------:R-:W-:Y:S01]  /*dd20*/  R2UR UR46, R2 ;  /* 0x00000000022e72ca */ /* 0x000fe200000e0000 */
[----:B------:R-:W-:-:S12]  /*dd30*/  IMAD.MOV.U32 R2, RZ, RZ, RZ ;  /* 0x000000ffff027224 */ /* 0x000fd800078e00ff */
[----:B------:R-:W-:-:S06]  /*dd40*/  UISETP.GT.AND UP0, UPT, UR46, UR45, UPT ;  /* 0x0000002d2e00728c */ /* 0x000fcc000bf04270 */
[----:B------:R-:W-:-:S13]  /*dd50*/  PLOP3.LUT P0, PT, PT, PT, UP0, 0x80, 0x0 ;  /* 0x000000000000781c */ /* 0x000fda0003f0f008 */
[----:B------:R-:W-:Y:S05]  /*dd60*/  @!P0 BRA `(.L_x_40) ;  /* 0x00000034003c8947 */ /* 0x000fea0003800000 */
[----:B------:R-:W0:Y:S01]  /*dd70*/  S2UR UR4, SR_CgaCtaId ;  /* 0x00000000000479c3 */ /* 0x000e220000008800 */
[----:B------:R-:W-:Y:S02]  /*dd80*/  UMOV UR42, 0x400 ;  /* 0x00000400002a7882 */ /* 0x000fe40000000000 */
[----:B0-----:R-:W-:-:S04]  /*dd90*/  ULEA UR42, UR4, UR42, 0x18 ;  /* 0x0000002a042a7291 */ /* 0x001fc8000f8ec03f */
[----:B------:R-:W-:-:S04]  /*dda0*/  UIADD3 UR4, UR42, 0x24400, URZ ;  /* 0x000244002a047890 */ /* 0x000fc8000fffe03f */
[----:B------:R-:W-:-:S06]  /*ddb0*/  ULOP3.LUT UP0, URZ, UR4, 0x3ff, URZ, 0xc0, !UPT ;  /* 0x000003ff043f7892 */ /* 0x000fcc000f80c03f */
[----:B------:R-:W-:-:S13]  /*ddc0*/  PLOP3.LUT P0, PT, PT, PT, UP0, 0x80, 0x0 ;  /* 0x000000000000781c */ /* 0x000fda0003f0f008 */
[----:B------:R-:W-:Y:S05]  /*ddd0*/  @!P0 BRA `(.L_x_42) ;  /* 0x0000000000408947 */ /* 0x000fea0003800000 */
[----:B------:R-:W-:Y:S01]  /*dde0*/  MOV R2, 0x0 ;  /* 0x0000000000027802 */ /* 0x000fe20000000f00 */
[----:B------:R-:W-:Y:S01]  /*ddf0*/  ULDC.64 UR4, c[0x4][0x138] ;  /* 0x01004e0000047ab9 */ /* 0x000fe20000000a00 */
[----:B------:R-:W-:Y:S01]  /*de00*/  ULDC.64 UR6, c[0x4][0x140] ;  /* 0x0100500000067ab9 */ /* 0x000fe20000000a00 */
[----:B------:R-:W-:Y:S01]  /*de10*/  IMAD.U32 R4, RZ, RZ, UR4 ;  /* 0x00000004ff047e24 */ /* 0x000fe2000f8e00ff */
[----:B------:R-:W-:Y:S01]  /*de20*/  MOV R6, UR6 ;  /* 0x0000000600067c02 */ /* 0x000fe20008000f00 */
[----:B------:R-:W-:Y:S01]  /*de30*/  IMAD.U32 R5, RZ, RZ, UR5 ;  /* 0x00000005ff057e24 */ /* 0x000fe2000f8e00ff */
[----:B------:R-:W0:Y:S01]  /*de40*/  LDC.64 R2, c[0x4][R2] ;  /* 0x0100000002027b82 */ /* 0x000e220000000a00 */
[----:B------:R-:W-:Y:S01]  /*de50*/  ULDC.64 UR4, c[0x4][0x98] ;  /* 0x0100260000047ab9 */ /* 0x000fe20000000a00 */
[----:B------:R-:W-:Y:S01]  /*de60*/  IMAD.U32 R7, RZ, RZ, UR7 ;  /* 0x00000007ff077e24 */ /* 0x000fe2000f8e00ff */
[----:B------:R-:W-:Y:S01]  /*de70*/  MOV R11, UR5 ;  /* 0x00000005000b7c02 */ /* 0x000fe20008000f00 */
[----:B------:R-:W-:Y:S01]  /*de80*/  IMAD.U32 R10, RZ, RZ, UR4 ;  /* 0x00000004ff0a7e24 */ /* 0x000fe2000f8e00ff */
[----:B------:R-:W-:Y:S01]  /*de90*/  MOV R13, RZ ;  /* 0x000000ff000d7202 */ /* 0x000fe20000000f00 */
[----:B------:R-:W-:-:S02]  /*dea0*/  IMAD.MOV.U32 R8, RZ, RZ, 0x70 ;  /* 0x00000070ff087424 */ /* 0x000fc400078e00ff */
[----:B------:R-:W-:-:S07]  /*deb0*/  IMAD.MOV.U32 R12, RZ, RZ, 0x1 ;  /* 0x00000001ff0c7424 */ /* 0x000fce00078e00ff */
[----:B------:R-:W-:-:S07]  /*dec0*/  LEPC R20, `(.L_x_42) ;  /* 0x000000001014794e */ /* 0x000fce0000000000 */
[----:B0----5:R-:W-:Y:S05]  /*ded0*/  CALL.ABS.NOINC R2 ;  /* 0x0000000002007343 */ /* 0x021fea0003c00000 */
.L_x_42:
        /* <DEDUP_REMOVED lines=8> */
[----:B------:R0:W1:Y:S01]  /*df60*/  LDC.64 R2, c[0x4][R16] ;  /* 0x0100000010027b82 */ /* 0x0000620000000a00 */
[----:B------:R-:W-:Y:S01]  /*df70*/  IMAD.U32 R5, RZ, RZ, UR5 ;  /* 0x00000005ff057e24 */ /* 0x000fe2000f8e00ff */
[----:B------:R-:W-:Y:S01]  /*df80*/  ULDC.64 UR4, c[0x4][0xa0] ;  /* 0x0100280000047ab9 */ /* 0x000fe20000000a00 */
[----:B------:R-:W-:Y:S01]  /*df90*/  MOV R6, UR6 ;  /* 0x0000000600067c02 */ /* 0x000fe20008000f00 */
[----:B------:R-:W-:Y:S01]  /*dfa0*/  IMAD.U32 R7, RZ, RZ, UR7 ;  /* 0x00000007ff077e24 */ /* 0x000fe2000f8e00ff */
[----:B------:R-:W-:Y:S01]  /*dfb0*/  MOV R11, UR5 ;  /* 0x00000005000b7c02 */ /* 0x000fe20008000f00 */
[----:B------:R-:W-:Y:S01]  /*dfc0*/  IMAD.U32 R10, RZ, RZ, UR4 ;  /* 0x00000004ff0a7e24 */ /* 0x000fe2000f8e00ff */
[----:B------:R-:W-:Y:S01]  /*dfd0*/  MOV R13, RZ ;  /* 0x000000ff000d7202 */ /* 0x000fe20000000f00 */
[----:B------:R-:W-:-:S02]  /*dfe0*/  IMAD.MOV.U32 R8, RZ, RZ, 0x70 ;  /* 0x00000070ff087424 */ /* 0x000fc400078e00ff */
[----:B0-----:R-:W-:-:S07]  /*dff0*/  IMAD.MOV.U32 R12, RZ, RZ, 0x1 ;  /* 0x00000001ff0c7424 */ /* 0x001fce00078e00ff */
[----:B------:R-:W-:-:S07]  /*e000*/  LEPC R20, `(.L_x_44) ;  /* 0x000000001014794e */ /* 0x000fce0000000000 */
[----:B-1---5:R-:W-:Y:S05]  /*e010*/  CALL.ABS.NOINC R2 ;  /* 0x0000000002007343 */ /* 0x022fea0003c00000 */
.L_x_44:
[----:B------:R0:W1:Y:S01]  /*e020*/  LDC.64 R2, c[0x4][R16] ;  /* 0x0100000010027b82 */ /* 0x0000620000000a00 */
[----:B------:R-:W-:Y:S01]  /*e030*/  ULDC.64 UR4, c[0x4][0x138] ;  /* 0x01004e0000047ab9 */ /* 0x000fe20000000a00 */
[----:B------:R-:W-:Y:S01]  /*e040*/  ULDC.64 UR6, c[0x4][0x140] ;  /* 0x0100500000067ab9 */ /* 0x000fe20000000a00 */
[----:B------:R-:W-:Y:S01]  /*e050*/  IMAD.U32 R4, RZ, RZ, UR4 ;  /* 0x00000004ff047e24 */ /* 0x000fe2000f8e00ff */
[----:B------:R-:W-:Y:S01]  /*e060*/  MOV R6, UR6 ;  /* 0x0000000600067c02 */ /* 0x000fe20008000f00 */
[----:B------:R-:W-:Y:S01]  /*e070*/  IMAD.U32 R5, RZ, RZ, UR5 ;  /* 0x00000005ff057e24 */ /* 0x000fe2000f8e00ff */
[----:B------:R-:W-:Y:S01]  /*e080*/  ULDC.64 UR4, c[0x4][0xa8] ;  /* 0x01002a0000047ab9 */ /* 0x000fe20000000a00 */
[----:B------:R-:W-:Y:S01]  /*e090*/  IMAD.U32 R7, RZ, RZ, UR7 ;  /* 0x00000007ff077e24 */ /* 0x000fe2000f8e00ff */
[----:B------:R-:W-:Y:S01]  /*e0a0*/  MOV R11, UR5 ;  /* 0x00000005000b7c02 */ /* 0x000fe20008000f00 */
[----:B------:R-:W-:Y:S01]  /*e0b0*/  IMAD.U32 R10, RZ, RZ, UR4 ;  /* 0x00000004ff0a7e24 */ /* 0x000fe2000f8e00ff */
[----:B------:R-:W-:Y:S01]  /*e0c0*/  MOV R13, RZ ;  /* 0x000000ff000d7202 */ /* 0x000fe20000000f00 */
[----:B------:R-:W-:-:S02]  /*e0d0*/  IMAD.MOV.U32 R8, RZ, RZ, 0x70 ;  /* 0x00000070ff087424 */ /* 0x000fc400078e00ff */
[----:B0-----:R-:W-:-:S07]  /*e0e0*/  IMAD.MOV.U32 R12, RZ, RZ, 0x1 ;  /* 0x00000001ff0c7424 */ /* 0x001fce00078e00ff */
[----:B------:R-:W-:-:S07]  /*e0f0*/  LEPC R20, `(.L_x_43) ;  /* 0x000000001014794e */ /* 0x000fce0000000000 */
[----:B-1----:R-:W-:Y:S05]  /*e100*/  CALL.ABS.NOINC R2 ;  /* 0x0000000002007343 */ /* 0x002fea0003c00000 */
.L_x_43:
[----:B------:R-:W0:Y:S01]  /*e110*/  LDC.64 R2, c[0x0][0x9f8] ;  /* 0x00027e00ff027b82 */ /* 0x000e220000000a00 */
[----:B------:R-:W-:Y:S01]  /*e120*/  IMAD.MOV.U32 R34, RZ, RZ, R26 ;  /* 0x000000ffff227224 */ /* 0x000fe200078e001a */
[----:B------:R-:W-:-:S06]  /*e130*/  ULDC.64 UR4, c[0x0][0x208] ;  /* 0x0000820000047ab9 */ /* 0x000fcc0000000a00 */
[----:B------:R-:W1:Y:S01]  /*e140*/  LDC R17, c[0x0][0x430] ;  /* 0x00010c00ff117b82 */ /* 0x000e620000000800 */
[----:B0-----:R-:W-:-:S04]  /*e150*/  ISETP.NE.U32.AND P0, PT, R2, RZ, PT ;  /* 0x000000ff0200720c */ /* 0x001fc80003f05070 */
[----:B------:R-:W-:-:S13]  /*e160*/  ISETP.NE.AND.EX P0, PT, R3, RZ, PT, P0 ;  /* 0x000000ff0300720c */ /* 0x000fda0003f05300 */
[----:B------:R-:W0:Y:S01]  /*e170*/  @P0 LDC.64 R2, c[0x0][0x9f8] ;  /* 0x00027e00ff020b82 */ /* 0x000e220000000a00 */
[----:B------:R-:W-:-:S05]  /*e180*/  IMAD.SHL.U32 R8, R25, 0x8, RZ ;  /* 0x0000000819087824 */ /* 0x000fca00078e00ff */
[----:B------:R-:W-:-:S04]  /*e190*/  LOP3.LUT R22, R8, 0x38, RZ, 0xc0, !PT ;  /* 0x0000003808167812 */ /* 0x000fc800078ec0ff */
[----:B------:R-:W-:Y:S01]  /*e1a0*/  LOP3.LUT R37, R22, 0x40, RZ, 0xfc, !PT ;  /* 0x0000004016257812 */ /* 0x000fe200078efcff */
[----:B0-----:R-:W-:-:S05]  /*e1b0*/  @P0 IMAD.WIDE R2, R26, 0x4, R2 ;  /* 0x000000041a020825 */ /* 0x001fca00078e0202 */
[----:B------:R0:W5:Y:S01]  /*e1c0*/  @P0 LDG.E R34, desc[UR4][R2.64] ;  /* 0x0000000402220981 */ /* 0x000162000c1e1900 */
[----:B------:R-:W-:Y:S01]  /*e1d0*/  ULDC UR4, c[0x0][0x2f4] ;  /* 0x0000bd0000047ab9 */ /* 0x000fe20000000800 */
[----:B------:R-:W-:Y:S01]  /*e1e0*/  LOP3.LUT R16, R16, 0xffffffef, RZ, 0xc0, !PT ;  /* 0xffffffef10107812 */ /* 0x000fe200078ec0ff */
[----:B------:R-:W-:Y:S01]  /*e1f0*/  UMOV UR5, 0xffffffff ;  /* 0xffffffff00057882 */ /* 0x000fe20000000000 */
[C---:B------:R-:W-:Y:S02]  /*e200*/  ISETP.GE.AND P0, PT, R22.reuse, UR4, PT ;  /* 0x0000000416007c0c */ /* 0x040fe4000bf06270 */
[----:B------:R-:W-:Y:S02]  /*e210*/  ISETP.GE.AND P2, PT, R37, UR4, PT ;  /* 0x0000000425007c0c */ /* 0x000fe4000bf46270 */
[C---:B------:R-:W-:Y:S02]  /*e220*/  LOP3.LUT R36, R22.reuse, 0x80, RZ, 0xfc, !PT ;  /* 0x0000008016247812 */ /* 0x040fe400078efcff */
[----:B------:R-:W-:-:S02]  /*e230*/  LOP3.LUT R35, R22, 0xc0, RZ, 0xfc, !PT ;  /* 0x000000c016237812 */ /* 0x000fc400078efcff */
[----:B------:R-:W-:Y:S02]  /*e240*/  ISETP.GE.AND P1, PT, R36, UR4, PT ;  /* 0x0000000424007c0c */ /* 0x000fe4000bf26270 */
[C---:B------:R-:W-:Y:S02]  /*e250*/  SHF.L.U32 R24, R25.reuse, 0x4, RZ ;  /* 0x0000000419187819 */ /* 0x040fe400000006ff */
[----:B------:R-:W-:Y:S02]  /*e260*/  LOP3.LUT R9, R25, 0x7f, RZ, 0xc0, !PT ;  /* 0x0000007f19097812 */ /* 0x000fe400078ec0ff */
[----:B------:R-:W-:Y:S02]  /*e270*/  @P0 LOP3.LUT R16, R16, 0x10, RZ, 0xfc, !PT ;  /* 0x0000001010100812 */ /* 0x000fe400078efcff */
[----:B------:R-:W-:Y:S02]  /*e280*/  ISETP.GE.AND P0, PT, R35, UR4, PT ;  /* 0x0000000423007c0c */ /* 0x000fe4000bf06270 */
[----:B------:R-:W-:-:S02]  /*e290*/  LOP3.LUT R16, R16, 0xfffffff7, RZ, 0xc0, !PT ;  /* 0xfffffff710107812 */ /* 0x000fc400078ec0ff */
[----:B------:R-:W-:Y:S02]  /*e2a0*/  LOP3.LUT R24, R24, 0x70, RZ, 0xc0, !PT ;  /* 0x0000007018187812 */ /* 0x000fe400078ec0ff */
[----:B------:R-:W-:-:S04]  /*e2b0*/  @P2 LOP3.LUT R16, R16, 0x8, RZ, 0xfc, !PT ;  /* 0x0000000810102812 */ /* 0x000fc800078efcff */
[----:B------:R-:W-:-:S04]  /*e2c0*/  LOP3.LUT R16, R16, 0xfffffffd, RZ, 0xc0, !PT ;  /* 0xfffffffd10107812 */ /* 0x000fc800078ec0ff */
[----:B------:R-:W-:-:S04]  /*e2d0*/  LOP3.LUT R16, R16, 0xfffffffb, RZ, 0xc0, !PT ;  /* 0xfffffffb10107812 */ /* 0x000fc800078ec0ff */
[----:B------:R-:W-:-:S04]  /*e2e0*/  @P1 LOP3.LUT R16, R16, 0x4, RZ, 0xfc, !PT ;  /* 0x0000000410101812 */ /* 0x000fc800078efcff */
[----:B------:R-:W-:Y:S01]  /*e2f0*/  @P0 LOP3.LUT R16, R16, 0x2, RZ, 0xfc, !PT ;  /* 0x0000000210100812 */ /* 0x000fe200078efcff */
[----:B01----:R-:W-:Y:S06]  /*e300*/  BRA.DIV UR5, `(.L_x_45) ;  /* 0x0000003605287947 */ /* 0x003fec000b800000 */
.L_x_89:
[----:B------:R-:W2:Y:S01]  /*e310*/  LDL R0, [R1+0x4] ;  /* 0x0000040001007983 */ /* 0x000ea20000100800 */
[----:B------:R-:W-:Y:S01]  /*e320*/  ISETP.NE.AND P1, PT, R17, 0x1, PT ;  /* 0x000000011100780c */ /* 0x000fe20003f25270 */
[----:B------:R-:W-:Y:S01]  /*e330*/  UIADD3 UR4, UR46, -0x1, URZ ;  /* 0xffffffff2e047890 */ /* 0x000fe2000fffe03f */
[----:B-----5:R-:W-:Y:S01]  /*e340*/  SHF.R.S32.HI R13, RZ, 0x1f, R34 ;  /* 0x0000001fff0d7819 */ /* 0x020fe20000011422 */
[----:B------:R-:W-:Y:S01]  /*e350*/  ULDC.64 UR6, c[0x0][0x208] ;  /* 0x0000820000067ab9 */ /* 0x000fe20000000a00 */
[----:B------:R-:W-:-:S03]  /*e360*/  LOP3.LUT R16, R16, 0xffffffbf, RZ, 0xc0, !PT ;  /* 0xffffffbf10107812 */ /* 0x000fc600078ec0ff */
[----:B------:R-:W-:Y:S01]  /*e370*/  IMAD.U32 R10, RZ, RZ, UR4 ;  /* 0x00000004ff0a7e24 */ /* 0x000fe2000f8e00ff */
[----:B------:R0:W-:Y:S05]  /*e380*/  STL [R1], R13 ;  /* 0x0000000d01007387 */ /* 0x0001ea0000100800 */
[----:B------:R-:W1:Y:S01]  /*e390*/  @P1 LDC R3, c[0x0][0x434] ;  /* 0x00010d00ff031b82 */ /* 0x000e620000000800 */
[----:B------:R-:W-:-:S07]  /*e3a0*/  @P1 LOP3.LUT R16, R16, 0x40, RZ, 0xfc, !PT ;  /* 0x0000004010101812 */ /* 0x000fce00078efcff */
[----:B------:R-:W3:Y:S01]  /*e3b0*/  @P1 LDC R5, c[0x0][0x438] ;  /* 0x00010e00ff051b82 */ /* 0x000ee20000000800 */
[----:B------:R-:W-:Y:S01]  /*e3c0*/  LOP3.LUT R16, R16, 0xfffffffe, RZ, 0xc0, !PT ;  /* 0xfffffffe10107812 */ /* 0x000fe200078ec0ff */
[----:B------:R-:W-:Y:S01]  /*e3d0*/  IMAD.U32 R30, RZ, RZ, UR4 ;  /* 0x00000004ff1e7e24 */ /* 0x000fe2000f8e00ff */
[----:B------:R-:W-:-:S04]  /*e3e0*/  MOV R33, UR39 ;  /* 0x0000002700217c02 */ /* 0x000fc80008000f00 */
[----:B------:R-:W-:Y:S02]  /*e3f0*/  SHF.R.S32.HI R33, RZ, 0x1f, R33 ;  /* 0x0000001fff217819 */ /* 0x000fe40000011421 */
[----:B--2---:R-:W-:Y:S02]  /*e400*/  R2UR UR5, R0 ;  /* 0x00000000000572ca */ /* 0x004fe400000e0000 */
[----:B------:R-:W-:-:S04]  /*e410*/  SHF.R.U32.HI R0, RZ, 0x3, R9 ;  /* 0x00000003ff007819 */ /* 0x000fc80000011609 */
[----:B------:R-:W-:-:S05]  /*e420*/  LOP3.LUT R12, R24, R0, RZ, 0xfc, !PT ;  /* 0x00000000180c7212 */ /* 0x000fca00078efcff */
[----:B------:R-:W-:-:S05]  /*e430*/  IMAD R10, R10, 0x50, R12 ;  /* 0x000000500a0a7824 */ /* 0x000fca00078e020c */
[C---:B------:R-:W-:Y:S01]  /*e440*/  ISETP.GE.AND P0, PT, R10.reuse, UR40, PT ;  /* 0x000000280a007c0c */ /* 0x040fe2000bf06270 */
[----:B------:R-:W-:-:S03]  /*e450*/  IMAD.IADD R10, R10, 0x1, R19 ;  /* 0x000000010a0a7824 */ /* 0x000fc600078e0213 */
[----:B------:R-:W-:Y:S01]  /*e460*/  ISETP.GT.U32.OR P0, PT, R12, 0x4f, P0 ;  /* 0x0000004f0c00780c */ /* 0x000fe20000704470 */
[----:B-1----:R-:W-:Y:S01]  /*e470*/  @P1 IMAD.HI.U32 R0, R10, R3, RZ ;  /* 0x000000030a001227 */ /* 0x002fe200078e00ff */
[----:B------:R-:W-:-:S04]  /*e480*/  MOV R11, R10 ;  /* 0x0000000a000b7202 */ /* 0x000fc80000000f00 */
[----:B---3--:R-:W-:-:S07]  /*e490*/  @P1 SHF.R.U32.HI R11, RZ, R5, R0 ;  /* 0x00000005ff0b1219 */ /* 0x008fce0000011600 */
[----:B------:R-:W1:Y:S01]  /*e4a0*/  @!P0 LDC.64 R6, c[0x0][0x428] ;  /* 0x00010a00ff068b82 */ /* 0x000e620000000a00 */
[--C-:B------:R-:W-:Y:S01]  /*e4b0*/  @!P0 SHF.R.S32.HI R3, RZ, 0x1f, R11.reuse ;  /* 0x0000001fff038819 */ /* 0x100fe2000001140b */
[----:B------:R-:W-:-:S06]  /*e4c0*/  @!P0 IMAD.MOV.U32 R2, RZ, RZ, R11 ;  /* 0x000000ffff028224 */ /* 0x000fcc00078e000b */
[----:B------:R-:W2:Y:S01]  /*e4d0*/  @!P0 LDC.64 R4, c[0x0][0x418] ;  /* 0x00010600ff048b82 */ /* 0x000ea20000000a00 */
[-C--:B-1----:R-:W-:Y:S02]  /*e4e0*/  @!P0 IMAD R0, R13, R6.reuse, RZ ;  /* 0x000000060d008224 */ /* 0x082fe400078e02ff */
[----:B------:R-:W-:-:S04]  /*e4f0*/  @!P0 IMAD.WIDE.U32 R2, R34, R6, R2 ;  /* 0x0000000622028225 */ /* 0x000fc800078e0002 */
[----:B------:R-:W-:Y:S01]  /*e500*/  @!P0 IMAD R7, R34, R7, R0 ;  /* 0x0000000722078224 */ /* 0x000fe200078e0200 */
[----:B--2---:R-:W-:-:S03]  /*e510*/  @!P0 LEA R4, P1, R2, R4, 0x2 ;  /* 0x0000000402048211 */ /* 0x004fc600078210ff */
[----:B------:R-:W-:Y:S01]  /*e520*/  @!P0 IMAD.IADD R0, R3, 0x1, R7 ;  /* 0x0000000103008824 */ /* 0x000fe200078e0207 */
[----:B------:R-:W-:-:S04]  /*e530*/  ULOP3.LUT UR5, UR5, 0x2, URZ, 0xfc, !UPT ;  /* 0x0000000205057892 */ /* 0x000fc8000f8efc3f */
[----:B------:R-:W-:Y:S02]  /*e540*/  @!P0 LEA.HI.X R5, R2, R5, R0, 0x2, P1 ;  /* 0x0000000502058211 */ /* 0x000fe400008f1400 */
[----:B------:R-:W-:Y:S01]  /*e550*/  MOV R0, RZ ;  /* 0x000000ff00007202 */ /* 0x000fe20000000f00 */
[----:B------:R-:W-:-:S05]  /*e560*/  IMAD.U32 R2, RZ, RZ, UR5 ;  /* 0x00000005ff027e24 */ /* 0x000fca000f8e00ff */
[----:B------:R0:W5:Y:S01]  /*e570*/  @!P0 LDG.E R0, desc[UR6][R4.64] ;  /* 0x0000000604008981 */ /* 0x000162000c1e1900 */
[----:B------:R-:W-:Y:S01]  /*e580*/  ISETP.GT.U32.AND P0, PT, R12, 0x4f, PT ;  /* 0x0000004f0c00780c */ /* 0x000fe20003f04070 */
[----:B------:R-:W-:Y:S01]  /*e590*/  IMAD.MOV R3, RZ, RZ, -R11 ;  /* 0x000000ffff037224 */ /* 0x000fe200078e0a0b */
[----:B------:R-:W-:-:S03]  /*e5a0*/  ISETP.NE.AND P2, PT, R2, 0x3, PT ;  /* 0x000000030200780c */ /* 0x000fc60003f45270 */
[----:B------:R-:W-:-:S08]  /*e5b0*/  IMAD R6, R17, R3, R10 ;  /* 0x0000000311067224 */ /* 0x000fd000078e020a */
[----:B------:R-:W-:-:S04]  /*e5c0*/  @P0 LOP3.LUT R16, R16, 0x1, RZ, 0xfc, !PT ;  /* 0x0000000110100812 */ /* 0x000fc800078efcff */
[----:B------:R-:W-:-:S04]  /*e5d0*/  LOP3.LUT R16, R16, 0xffffffdf, RZ, 0xc0, !PT ;  /* 0xffffffdf10107812 */ /* 0x000fc800078ec0ff */
[----:B------:R-:W-:Y:S01]  /*e5e0*/  @P2 LOP3.LUT R16, R16, 0x20, RZ, 0xfc, !PT ;  /* 0x0000002010102812 */ /* 0x000fe200078efcff */
[----:B0-----:R-:W-:Y:S06]  /*e5f0*/  @!P2 BRA `(.L_x_46) ;  /* 0x000000000004a947 */ /* 0x001fec0003800000 */
[----:B------:R-:W-:Y:S01]  /*e600*/  BPT.TRAP 0x1 ;  /* 0x000000040000795c */ /* 0x000fe20000300000 */
.L_x_46:
[----:B------:R-:W-:Y:S01]  /*e610*/  SHF.R.S32.HI R5, RZ, 0x1f, R6 ;  /* 0x0000001fff057819 */ /* 0x000fe20000011406 */
[----:B------:R-:W-:Y:S01]  /*e620*/  ULDC.64 UR4, c[0x0][0x328] ;  /* 0x0000ca0000047ab9 */ /* 0x000fe20000000a00 */
[----:B-----5:R-:W-:Y:S02]  /*e630*/  SHF.R.S32.HI R4, RZ, 0x1f, R0 ;  /* 0x0000001fff047819 */ /* 0x020fe40000011400 */
[----:B------:R-:W-:Y:S01]  /*e640*/  R2UR UR6, R33 ;  /* 0x00000000210672ca */ /* 0x000fe200000e0000 */
[----:B------:R-:W-:-:S04]  /*e650*/  IMAD R3, R5, UR4, RZ ;  /* 0x0000000405037c24 */ /* 0x000fc8000f8e02ff */
[C---:B------:R-:W-:Y:S02]  /*e660*/  IMAD R7, R6.reuse, UR5, R3 ;  /* 0x0000000506077c24 */ /* 0x040fe4000f8e0203 */
[----:B------:R-:W-:Y:S01]  /*e670*/  IMAD.WIDE.U32 R2, R6, UR4, RZ ;  /* 0x0000000406027c25 */ /* 0x000fe2000f8e00ff */
[----:B------:R-:W-:-:S03]  /*e680*/  ULDC.64 UR4, c[0x0][0x338] ;  /* 0x0000ce0000047ab9 */ /* 0x000fc60000000a00 */
[----:B------:R-:W-:Y:S02]  /*e690*/  IMAD.IADD R3, R3, 0x1, R7 ;  /* 0x0000000103037824 */ /* 0x000fe400078e0207 */
[----:B------:R-:W-:Y:S02]  /*e6a0*/  IMAD R7, R4, UR4, RZ ;  /* 0x0000000404077c24 */ /* 0x000fe4000f8e02ff */
[----:B------:R-:W-:-:S04]  /*e6b0*/  IMAD.WIDE.U32 R2, R0, UR4, R2 ;  /* 0x0000000400027c25 */ /* 0x000fc8000f8e0002 */
[----:B------:R-:W-:Y:S01]  /*e6c0*/  IMAD R7, R0, UR5, R7 ;  /* 0x0000000500077c24 */ /* 0x000fe2000f8e0207 */
[----:B------:R-:W-:-:S04]  /*e6d0*/  ULDC.64 UR4, c[0x0][0x330] ;  /* 0x0000cc0000047ab9 */ /* 0x000fc80000000a00 */
[----:B------:R-:W-:Y:S01]  /*e6e0*/  IADD3 R3, R3, R7, RZ ;  /* 0x0000000703037210 */ /* 0x000fe20007ffe0ff */
[----:B------:R-:W-:Y:S01]  /*e6f0*/  IMAD.U32 R7, RZ, RZ, UR4 ;  /* 0x00000004ff077e24 */ /* 0x000fe2000f8e00ff */
[----:B------:R-:W-:-:S03]  /*e700*/  UIMAD UR4, UR6, UR4, URZ ;  /* 0x00000004060472a4 */ /* 0x000fc6000f8e023f */
[----:B------:R-:W-:Y:S01]  /*e710*/  IMAD.WIDE.U32 R2, R7, UR39, R2 ;  /* 0x0000002707027c25 */ /* 0x000fe2000f8e0002 */
[----:B------:R-:W-:Y:S01]  /*e720*/  UIMAD UR4, UR39, UR5, UR4 ;  /* 0x00000005270472a4 */ /* 0x000fe2000f8e0204 */
[----:B------:R-:W-:Y:S02]  /*e730*/  ULDC.64 UR6, c[0x0][0x318] ;  /* 0x0000c60000067ab9 */ /* 0x000fe40000000a00 */
[----:B------:R-:W-:-:S03]  /*e740*/  LEA R17, P0, R2, UR6, 0x1 ;  /* 0x0000000602117c11 */ /* 0x000fc6000f8008ff */
[----:B------:R-:W-:-:S05]  /*e750*/  VIADD R3, R3, UR4 ;  /* 0x0000000403037c36 */ /* 0x000fca0008000000 */
[----:B------:R-:W-:Y:S02]  /*e760*/  LEA.HI.X R18, R2, UR7, R3, 0x1, P0 ;  /* 0x0000000702127c11 */ /* 0x000fe400080f0c03 */
[----:B------:R-:W-:-:S04]  /*e770*/  MOV R2, 0x1 ;  /* 0x0000000100027802 */ /* 0x000fc80000000f00 */
[----:B------:R-:W-:-:S04]  /*e780*/  SHF.L.U32 R2, R2, 0x1f, RZ ;  /* 0x0000001f02027819 */ /* 0x000fc800000006ff */
[----:B------:R-:W0:Y:S02]  /*e790*/  SYNCS.PHASECHK.TRANS64.TRYWAIT P0, [UR42+0x38840], R2 ;  /* 0x03884002ff0075a7 */ /* 0x000e24000800016a */
[----:B0-----:R-:W-:Y:S05]  /*e7a0*/  @!P0 BRA `(.L_x_47) ;  /* 0x0000003000208947 */ /* 0x001fea0003800000 */
.L_x_90:
[----:B------:R-:W-:Y:S01]  /*e7b0*/  ULDC.64 UR4, c[0x0][0x300] ;  /* 0x0000c00000047ab9 */ /* 0x000fe20000000a00 */
[----:B------:R-:W-:Y:S01]  /*e7c0*/  R2UR UR6, R33 ;  /* 0x00000000210672ca */ /* 0x000fe200000e0000 */
[----:B------:R-:W-:Y:S01]  /*e7d0*/  IMAD R5, R5, UR4, RZ ;  /* 0x0000000405057c24 */ /* 0x000fe2000f8e02ff */
[----:B------:R-:W-:Y:S01]  /*e7e0*/  SHF.R.U32.HI R27, RZ, 0x3, R9 ;  /* 0x00000003ff1b7819 */ /* 0x000fe20000011609 */
[----:B0-----:R-:W-:Y:S01]  /*e7f0*/  IMAD.WIDE.U32 R2, R6, UR4, RZ ;  /* 0x0000000406027c25 */ /* 0x001fe2000f8e00ff */
[----:B------:R-:W-:-:S03]  /*e800*/  SHF.L.U32 R31, R9, 0x3, RZ ;  /* 0x00000003091f7819 */ /* 0x000fc600000006ff */
[----:B------:R-:W-:Y:S01]  /*e810*/  IMAD R5, R6, UR5, R5 ;  /* 0x0000000506057c24 */ /* 0x000fe2000f8e0205 */
[----:B------:R-:W-:-:S03]  /*e820*/  ULDC.64 UR4, c[0x0][0x310] ;  /* 0x0000c40000047ab9 */ /* 0x000fc60000000a00 */
[----:B------:R-:W-:Y:S02]  /*e830*/  IMAD.IADD R3, R3, 0x1, R5 ;  /* 0x0000000103037824 */ /* 0x000fe400078e0205 */
[----:B------:R-:W-:Y:S02]  /*e840*/  IMAD R5, R4, UR4, RZ ;  /* 0x0000000404057c24 */ /* 0x000fe4000f8e02ff */
[----:B------:R-:W-:-:S04]  /*e850*/  IMAD.WIDE.U32 R2, R0, UR4, R2 ;  /* 0x0000000400027c25 */ /* 0x000fc8000f8e0002 */
[----:B------:R-:W-:Y:S01]  /*e860*/  IMAD R5, R0, UR5, R5 ;  /* 0x0000000500057c24 */ /* 0x000fe2000f8e0205 */
[----:B------:R-:W-:-:S03]  /*e870*/  ULDC.64 UR4, c[0x0][0x308] ;  /* 0x0000c20000047ab9 */ /* 0x000fc60000000a00 */
[----:B------:R-:W-:Y:S01]  /*e880*/  IMAD.IADD R3, R3, 0x1, R5 ;  /* 0x0000000103037824 */ /* 0x000fe200078e0205 */
[----:B------:R-:W-:Y:S01]  /*e890*/  MOV R5, UR4 ;  /* 0x0000000400057c02 */ /* 0x000fe20008000f00 */
[----:B------:R-:W-:-:S03]  /*e8a0*/  UIMAD UR4, UR6, UR4, URZ ;  /* 0x00000004060472a4 */ /* 0x000fc6000f8e023f */
[----:B------:R-:W-:Y:S01]  /*e8b0*/  ULDC.64 UR6, c[0x0][0x2e8] ;  /* 0x0000ba0000067ab9 */ /* 0x000fe20000000a00 */
[----:B------:R-:W-:Y:S02]  /*e8c0*/  UIMAD UR4, UR39, UR5, UR4 ;  /* 0x00000005270472a4 */ /* 0x000fe4000f8e0204 */
[----:B------:R-:W-:-:S04]  /*e8d0*/  IMAD.WIDE.U32 R2, R5, UR39, R2 ;  /* 0x0000002705027c25 */ /* 0x000fc8000f8e0002 */
[----:B------:R-:W-:Y:S01]  /*e8e0*/  VIADD R7, R3, UR4 ;  /* 0x0000000403077c36 */ /* 0x000fe20008000000 */
[----:B------:R-:W-:Y:S01]  /*e8f0*/  LOP3.LUT R3, R8, 0x1c0, RZ, 0xc0, !PT ;  /* 0x000001c008037812 */ /* 0x000fe200078ec0ff */
[----:B------:R-:W-:Y:S01]  /*e900*/  UMOV UR4, 0xffffffff ;  /* 0xffffffff00047882 */ /* 0x000fe20000000000 */
[C---:B------:R-:W-:Y:S02]  /*e910*/  LEA R0, P0, R2.reuse, UR6, 0x1 ;  /* 0x0000000602007c11 */ /* 0x040fe4000f8008ff */
[----:B------:R-:W-:Y:S01]  /*e920*/  LOP3.LUT R8, R3, 0x38, R8, 0xf8, !PT ;  /* 0x0000003803087812 */ /* 0x000fe200078ef808 */
[----:B------:R-:W-:Y:S01]  /*e930*/  IMAD.MOV.U32 R3, RZ, RZ, -0x50 ;  /* 0xffffffb0ff037424 */ /* 0x000fe200078e00ff */
[----:B------:R-:W-:Y:S02]  /*e940*/  LEA.HI.X R7, R2, UR7, R7, 0x1, P0 ;  /* 0x0000000702077c11 */ /* 0x000fe400080f0c07 */
[----:B------:R-:W-:Y:S01]  /*e950*/  LOP3.LUT R8, R8, 0x38, R25, 0x78, !PT ;  /* 0x0000003808087812 */ /* 0x000fe200078e7819 */
[----:B------:R-:W-:-:S03]  /*e960*/  IMAD R6, R30, R3, UR40 ;  /* 0x000000281e067e24 */ /* 0x000fc6000f8e0203 */
[----:B------:R-:W-:Y:S01]  /*e970*/  LOP3.LUT R31, R8, 0x200, R31, 0xf8, !PT ;  /* 0x00000200081f7812 */ /* 0x000fe200078ef81f */
[----:B------:R-:W-:-:S05]  /*e980*/  IMAD.IADD R6, R6, 0x1, -R27 ;  /* 0x0000000106067824 */ /* 0x000fca00078e0a1b */
[----:B------:R-:W-:Y:S01]  /*e990*/  ISETP.GE.AND P0, PT, R6, 0x1, PT ;  /* 0x000000010600780c */ /* 0x000fe20003f06270 */
[----:B------:R-:W-:-:S12]  /*e9a0*/  BRA.DIV UR4, `(.L_x_48) ;  /* 0x0000002e04b87947 */ /* 0x000fd8000b800000 */
[----:B------:R-:W-:Y:S01]  /*e9b0*/  SHFL.IDX PT, R5, R7, RZ, 0x181f ;  /* 0x00181fff07057589 */ /* 0x000fe200000e0000 */
[C---:B------:R-:W-:Y:S01]  /*e9c0*/  LOP3.LUT P4, RZ, R16.reuse, 0x10, RZ, 0xc0, !PT ;  /* 0x0000001010ff7812 */ /* 0x040fe2000788c0ff */
[----:B------:R-:W-:Y:S01]  /*e9d0*/  ULDC.64 UR4, c[0x0][0x208] ;  /* 0x0000820000047ab9 */ /* 0x000fe20000000a00 */
[C---:B------:R-:W-:Y:S01]  /*e9e0*/  LOP3.LUT P3, RZ, R16.reuse, 0x8, RZ, 0xc0, !PT ;  /* 0x0000000810ff7812 */ /* 0x040fe2000786c0ff */
[----:B------:R-:W0:Y:S01]  /*e9f0*/  SHFL.IDX PT, R4, R0, RZ, 0x181f ;  /* 0x00181fff00047589 */ /* 0x000e2200000e0000 */
[C---:B------:R-:W-:Y:S02]  /*ea00*/  LOP3.LUT P2, RZ, R16.reuse, 0x4, RZ, 0xc0, !PT ;  /* 0x0000000410ff7812 */ /* 0x040fe4000784c0ff */
[----:B------:R-:W-:Y:S01]  /*ea10*/  LOP3.LUT P1, RZ, R16, 0x2, RZ, 0xc0, !PT ;  /* 0x0000000210ff7812 */ /* 0x000fe2000782c0ff */
[----:B------:R-:W-:Y:S01]  /*ea20*/  SHFL.IDX PT, R3, R7, 0x1, 0x181f ;  /* 0x00381f0007037f89 */ /* 0x000fe200000e0000 */
[----:B------:R-:W-:-:S03]  /*ea30*/  @P0 LEA R9, R31, UR42, 0x1 ;  /* 0x0000002a1f090c11 */ /* 0x000fc6000f8e08ff */
[----:B------:R-:W1:Y:S04]  /*ea40*/  SHFL.IDX PT, R2, R0, 0x1, 0x181f ;  /* 0x00381f0000027f89 */ /* 0x000e6800000e0000 */
[----:B------:R-:W-:Y:S01]  /*ea50*/  SHFL.IDX PT, R14, R0, 0x4, 0x181f ;  /* 0x00981f00000e7f89 */ /* 0x000fe200000e0000 */
[----:B0-----:R-:W-:-:S05]  /*ea60*/  @P0 IMAD.WIDE.U32 R4, R22, 0x2, R4 ;  /* 0x0000000216040825 */ /* 0x001fca00078e0004 */
[----:B------:R-:W-:Y:S04]  /*ea70*/  @P0 LDGSTS.E.BYPASS.LTC128B.128 [R9+0x24400], desc[UR4][R4.64], !P4 ;  /* 0x2440000004090fae */ /* 0x000fe8000e101d44 */
[----:B------:R-:W-:Y:S04]  /*ea80*/  @P0 LDGSTS.E.BYPASS.LTC128B.128 [R9+0x26c00], desc[UR4][R4.64+0x80], !P3 ;  /* 0x26c0008004090fae */ /* 0x000fe8000d901d44 */
[----:B------:R-:W-:Y:S04]  /*ea90*/  @P0 LDGSTS.E.BYPASS.LTC128B.128 [R9+0x29400], desc[UR4][R4.64+0x100], !P2 ;  /* 0x2940010004090fae */ /* 0x000fe8000d101d44 */
[----:B------:R0:W-:Y:S01]  /*eaa0*/  @P0 LDGSTS.E.BYPASS.LTC128B.128 [R9+0x2bc00], desc[UR4][R4.64+0x180], !P1 ;  /* 0x2bc0018004090fae */ /* 0x0001e2000c901d44 */
[----:B------:R-:W-:-:S03]  /*eab0*/  ISETP.GE.AND P0, PT, R6, 0x11, PT ;  /* 0x000000110600780c */ /* 0x000fc60003f06270 */
[----:B0-----:R-:W-:Y:S10]  /*eac0*/  SHFL.IDX PT, R5, R7, 0x2, 0x181f ;  /* 0x00581f0007057f89 */ /* 0x001ff400000e0000 */
[----:B-1----:R-:W-:Y:S01]  /*ead0*/  @P0 IMAD.WIDE.U32 R2, R22, 0x2, R2 ;  /* 0x0000000216020825 */ /* 0x002fe200078e0002 */
[----:B------:R-:W-:Y:S01]  /*eae0*/  @P0 LEA R21, R31, UR42, 0x1 ;  /* 0x0000002a1f150c11 */ /* 0x000fe2000f8e08ff */
[----:B------:R-:W0:Y:S04]  /*eaf0*/  SHFL.IDX PT, R4, R0, 0x2, 0x181f ;  /* 0x00581f0000047f89 */ /* 0x000e2800000e0000 */
[----:B------:R-:W-:Y:S04]  /*eb00*/  @P0 LDGSTS.E.BYPASS.LTC128B.128 [R21+0x24c00], desc[UR4][R2.64], !P4 ;  /* 0x24c0000002150fae */ /* 0x000fe8000e101d44 */
[----:B------:R-:W-:Y:S04]  /*eb10*/  @P0 LDGSTS.E.BYPASS.LTC128B.128 [R21+0x27400], desc[UR4][R2.64+0x80], !P3 ;  /* 0x2740008002150fae */ /* 0x000fe8000d901d44 */
[----:B------:R-:W-:Y:S04]  /*eb20*/  @P0 LDGSTS.E.BYPASS.LTC128B.128 [R21+0x29c00], desc[UR4][R2.64+0x100], !P2 ;  /* 0x29c0010002150fae */ /* 0x000fe8000d101d44 */
[----:B------:R1:W-:Y:S01]  /*eb30*/  @P0 LDGSTS.E.BYPASS.LTC128B.128 [R21+0x2c400], desc[UR4][R2.64+0x180], !P1 ;  /* 0x2c40018002150fae */ /* 0x0003e2000c901d44 */
[----:B------:R-:W-:-:S03]  /*eb40*/  ISETP.GE.AND P0, PT, R6, 0x21, PT ;  /* 0x000000210600780c */ /* 0x000fc60003f06270 */
[----:B-1----:R-:W-:Y:S10]  /*eb50*/  SHFL.IDX PT, R3, R7, 0x3, 0x181f ;  /* 0x00781f0007037f89 */ /* 0x002ff400000e0000 */
[----:B0-----:R-:W-:Y:S01]  /*eb60*/  @P0 IMAD.WIDE.U32 R4, R22, 0x2, R4 ;  /* 0x0000000216040825 */ /* 0x001fe200078e0004 */
[----:B------:R-:W-:Y:S01]  /*eb70*/  @P0 LEA R9, R31, UR42, 0x1 ;  /* 0x0000002a1f090c11 */ /* 0x000fe2000f8e08ff */
[----:B------:R-:W0:Y:S04]  /*eb80*/  SHFL.IDX PT, R2, R0, 0x3, 0x181f ;  /* 0x00781f0000027f89 */ /* 0x000e2800000e0000 */
[----:B------:R-:W-:Y:S04]  /*eb90*/  @P0 LDGSTS.E.BYPASS.LTC128B.128 [R9+0x25400], desc[UR4][R4.64], !P4 ;  /* 0x2540000004090fae */ /* 0x000fe8000e101d44 */
[----:B------:R-:W-:Y:S04]  /*eba0*/  @P0 LDGSTS.E.BYPASS.LTC128B.128 [R9+0x27c00], desc[UR4][R4.64+0x80], !P3 ;  /* 0x27c0008004090fae */ /* 0x000fe8000d901d44 */
[----:B------:R-:W-:Y:S04]  /*ebb0*/  @P0 LDGSTS.E.BYPASS.LTC128B.128 [R9+0x2a400], desc[UR4][R4.64+0x100], !P2 ;  /* 0x2a40010004090fae */ /* 0x000fe8000d101d44 */
[----:B------:R1:W-:Y:S01]  /*ebc0*/  @P0 LDGSTS.E.BYPASS.LTC128B.128 [R9+0x2cc00], desc[UR4][R4.64+0x180], !P1 ;  /* 0x2cc0018004090fae */ /* 0x0003e2000c901d44 */
[----:B------:R-:W-:-:S03]  /*ebd0*/  ISETP.GE.AND P0, PT, R6, 0x31, PT ;  /* 0x000000310600780c */ /* 0x000fc60003f06270 */
[----:B-1----:R1:W2:Y:S10]  /*ebe0*/  SHFL.IDX PT, R4, R7, 0x4, 0x181f ;  /* 0x00981f0007047f89 */ /* 0x0022b400000e0000 */
[----:B0-----:R-:W-:Y:S01]  /*ebf0*/  @P0 IMAD.WIDE.U32 R2, R22, 0x2, R2 ;  /* 0x0000000216020825 */ /* 0x001fe200078e0002 */
[----:B------:R-:W-:-:S05]  /*ec00*/  @P0 LEA R21, R31, UR42, 0x1 ;  /* 0x0000002a1f150c11 */ /* 0x000fca000f8e08ff */
[----:B------:R1:W-:Y:S04]  /*ec10*/  @P0 LDGSTS.E.BYPASS.LTC128B.128 [R21+0x25c00], desc[UR4][R2.64], !P4 ;  /* 0x25c0000002150fae */ /* 0x0003e8000e101d44 */
[----:B------:R1:W-:Y:S04]  /*ec20*/  @P0 LDGSTS.E.BYPASS.LTC128B.128 [R21+0x28400], desc[UR4][R2.64+0x80], !P3 ;  /* 0x2840008002150fae */ /* 0x0003e8000d901d44 */
[----:B------:R1:W-:Y:S04]  /*ec30*/  @P0 LDGSTS.E.BYPASS.LTC128B.128 [R21+0x2ac00], desc[UR4][R2.64+0x100], !P2 ;  /* 0x2ac0010002150fae */ /* 0x0003e8000d101d44 */
[----:B------:R1:W-:Y:S02]  /*ec40*/  @P0 LDGSTS.E.BYPASS.LTC128B.128 [R21+0x2d400], desc[UR4][R2.64+0x180], !P1 ;  /* 0x2d40018002150fae */ /* 0x0003e4000c901d44 */
.L_x_102:
[----:B------:R-:W-:Y:S01]  /*ec50*/  ISETP.GE.AND P0, PT, R6, 0x41, PT ;  /* 0x000000410600780c */ /* 0x000fe20003f06270 */
[----:B------:R-:W-:Y:S01]  /*ec60*/  BSSY B0, `(.L_x_49) ;  /* 0x0000012000007945 */ /* 0x000fe20003800000 */
[----:B-1----:R-:W-:Y:S01]  /*ec70*/  IMAD.MOV.U32 R2, RZ, RZ, R14 ;  /* 0x000000ffff027224 */ /* 0x002fe200078e000e */
[----:B--2---:R-:W-:-:S10]  /*ec80*/  MOV R3, R4 ;  /* 0x0000000400037202 */ /* 0x004fd40000000f00 */
[----:B------:R-:W-:Y:S05]  /*ec90*/  @!P0 BRA `(.L_x_50) ;  /* 0x0000000000388947 */ /* 0x000fea0003800000 */
[----:B------:R-:W-:Y:S01]  /*eca0*/  LOP3.LUT P4, RZ, R16, 0x10, RZ, 0xc0, !PT ;  /* 0x0000001010ff7812 */ /* 0x000fe2000788c0ff */
[----:B------:R-:W-:Y:S01]  /*ecb0*/  IMAD.WIDE.U32 R2, R22, 0x2, R2 ;  /* 0x0000000216027825 */ /* 0x000fe200078e0002 */
[C---:B------:R-:W-:Y:S01]  /*ecc0*/  LOP3.LUT P3, RZ, R16.reuse, 0x8, RZ, 0xc0, !PT ;  /* 0x0000000810ff7812 */ /* 0x040fe2000786c0ff */
[----:B------:R-:W-:Y:S01]  /*ecd0*/  ULDC.64 UR4, c[0x0][0x208] ;  /* 0x0000820000047ab9 */ /* 0x000fe20000000a00 */
[C---:B------:R-:W-:Y:S02]  /*ece0*/  LOP3.LUT P2, RZ, R16.reuse, 0x4, RZ, 0xc0, !PT ;  /* 0x0000000410ff7812 */ /* 0x040fe4000784c0ff */
[----:B------:R-:W-:Y:S02]  /*ecf0*/  LOP3.LUT P1, RZ, R16, 0x2, RZ, 0xc0, !PT ;  /* 0x0000000210ff7812 */ /* 0x000fe4000782c0ff */
[----:B------:R-:W-:-:S05]  /*ed00*/  LEA R5, R31, UR42, 0x1 ;  /* 0x0000002a1f057c11 */ /* 0x000fca000f8e08ff */
[----:B------:R-:W-:Y:S01]  /*ed10*/  @!PT LDS RZ, [RZ] ;  /* 0x00000000fffff984 */ /* 0x000fe20000000800 */
[----:B------:R-:W-:Y:S01]  /*ed20*/  @!PT LDS RZ, [RZ] ;  /* 0x00000000fffff984 */ /* 0x000fe20000000800 */
[----:B------:R-:W-:Y:S01]  /*ed30*/  @!PT LDS RZ, [RZ] ;  /* 0x00000000fffff984 */ /* 0x000fe20000000800 */
[----:B------:R0:W-:Y:S04]  /*ed40*/  LDGSTS.E.BYPASS.LTC128B.128 [R5+0x26400], desc[UR4][R2.64], !P4 ;  /* 0x2640000002057fae */ /* 0x0001e8000e101d44 */
[----:B------:R0:W-:Y:S04]  /*ed50*/  LDGSTS.E.BYPASS.LTC128B.128 [R5+0x28c00], desc[UR4][R2.64+0x80], !P3 ;  /* 0x28c0008002057fae */ /* 0x0001e8000d901d44 */
[----:B------:R0:W-:Y:S04]  /*ed60*/  LDGSTS.E.BYPASS.LTC128B.128 [R5+0x2b400], desc[UR4][R2.64+0x100], !P2 ;  /* 0x2b40010002057fae */ /* 0x0001e8000d101d44 */
[----:B------:R0:W-:Y:S02]  /*ed70*/  LDGSTS.E.BYPASS.LTC128B.128 [R5+0x2dc00], desc[UR4][R2.64+0x180], !P1 ;  /* 0x2dc0018002057fae */ /* 0x0001e4000c901d44 */
.L_x_50:
[----:B------:R-:W-:Y:S05]  /*ed80*/  BSYNC B0 ;  /* 0x0000000000007941 */ /* 0x000fea0003800000 */
.L_x_49:
[----:B------:R-:W-:Y:S01]  /*ed90*/  NOP ;  /* 0x0000000000007918 */ /* 0x000fe20000000000 */
[----:B------:R-:W-:Y:S01]  /*eda0*/  SYNCS.ARRIVE.TRANS64.RED.A0T1 RZ, [UR42+0x38830], RZ ;  /* 0x038830ffffff79a7 */ /* 0x000fe2000820042a */
[----:B------:R-:W-:Y:S01]  /*edb0*/  ARRIVES.LDGSTSBAR.64.TRANSCNT [UR42+0x38830] ;  /* 0x03883000ff0079b0 */ /* 0x000fe20008000aaa */
[----:B------:R-:W-:Y:S01]  /*edc0*/  NOP ;  /* 0x0000000000007918 */ /* 0x000fe20000000000 */
[----:B------:R-:W-:-:S13]  /*edd0*/  LOP3.LUT P0, RZ, R16, 0x20, RZ, 0xc0, !PT ;  /* 0x0000002010ff7812 */ /* 0x000fda000780c0ff */
[----:B------:R-:W-:Y:S05]  /*ede0*/  @!P0 BRA `(.L_x_51) ;  /* 0x0000000000048947 */ /* 0x000fea0003800000 */
[----:B------:R-:W-:Y:S01]  /*edf0*/  BPT.TRAP 0x1 ;  /* 0x000000040000795c */ /* 0x000fe20000300000 */
.L_x_51:
[----:B------:R-:W-:Y:S01]  /*ee00*/  SYNCS.ARRIVE.TRANS64.A1T0 RZ, [UR42+0x38830], RZ ;  /* 0x038830ffffff79a7 */ /* 0x000fe2000810002a */
[----:B------:R-:W-:Y:S05]  /*ee10*/  WARPSYNC.ALL ;  /* 0x0000000000007948 */ /* 0x000fea0003800000 */
[----:B------:R-:W-:Y:S01]  /*ee20*/  UIADD3 UR5, UR42, 0x14400, URZ ;  /* 0x000144002a057890 */ /* 0x000fe2000fffe03f */
[----:B------:R-:W-:Y:S01]  /*ee30*/  R2UR UR4, R33 ;  /* 0x00000000210472ca */ /* 0x000fe200000e0000 */
[----:B------:R-:W-:Y:S01]  /*ee40*/  ULDC.64 UR6, c[0x0][0x2d8] ;  /* 0x0000b60000067ab9 */ /* 0x000fe20000000a00 */
[----:B------:R-:W-:Y:S01]  /*ee50*/  SHF.R.S32.HI R25, RZ, 0x1f, R26 ;  /* 0x0000001fff197819 */ /* 0x000fe2000001141a */
[----:B------:R-:W-:Y:S02]  /*ee60*/  ULOP3.LUT UP0, URZ, UR5, 0x3ff, URZ, 0xc0, !UPT ;  /* 0x000003ff053f7892 */ /* 0x000fe4000f80c03f */
[----:B------:R-:W-:Y:S01]  /*ee70*/  UIMAD.WIDE.U32 UR36, UR39, UR6, URZ ;  /* 0x00000006272472a5 */ /* 0x000fe2000f8e003f */
[----:B------:R-:W-:Y:S03]  /*ee80*/  BAR.SYNC.DEFER_BLOCKING 0x8, 0x180 ;  /* 0x0206000000007b1d */ /* 0x000fe60000010000 */
[----:B------:R-:W-:-:S04]  /*ee90*/  PLOP3.LUT P0, PT, PT, PT, UP0, 0x80, 0x0 ;  /* 0x000000000000781c */ /* 0x000fc80003f0f008 */
[----:B------:R-:W-:-:S04]  /*eea0*/  UIMAD UR4, UR4, UR6, URZ ;  /* 0x00000006040472a4 */ /* 0x000fc8000f8e023f */
[----:B------:R-:W-:-:S04]  /*eeb0*/  UIMAD UR4, UR39, UR7, UR4 ;  /* 0x00000007270472a4 */ /* 0x000fc8000f8e0204 */
[----:B------:R-:W-:Y:S01]  /*eec0*/  UIADD3 UR43, UR37, UR4, URZ ;  /* 0x00000004252b7290 */ /* 0x000fe2000fffe03f */
[----:B------:R-:W-:Y:S11]  /*eed0*/  @!P0 BRA `(.L_x_52) ;  /* 0x0000000000408947 */ /* 0x000ff60003800000 */
[----:B0-----:R-:W-:Y:S01]  /*eee0*/  MOV R2, 0x0 ;  /* 0x0000000000027802 */ /* 0x001fe20000000f00 */
[----:B------:R-:W-:Y:S01]  /*eef0*/  ULDC.64 UR6, c[0x4][0x138] ;  /* 0x01004e0000067ab9 */ /* 0x000fe20000000a00 */
[----:B------:R-:W-:Y:S01]  /*ef00*/  ULDC.64 UR8, c[0x4][0x140] ;  /* 0x0100500000087ab9 */ /* 0x000fe20000000a00 */
[----:B------:R-:W-:Y:S01]  /*ef10*/  ULDC.64 UR4, c[0x4][0xb0] ;  /* 0x01002c0000047ab9 */ /* 0x000fe20000000a00 */
[----:B------:R-:W-:Y:S01]  /*ef20*/  IMAD.U32 R4, RZ, RZ, UR6 ;  /* 0x00000006ff047e24 */ /* 0x000fe2000f8e00ff */
[----:B------:R-:W-:Y:S01]  /*ef30*/  MOV R6, UR8 ;  /* 0x0000000800067c02 */ /* 0x000fe20008000f00 */
[----:B------:R-:W0:Y:S01]  /*ef40*/  LDC.64 R2, c[0x4][R2] ;  /* 0x0100000002027b82 */ /* 0x000e220000000a00 */
[----:B------:R-:W-:Y:S01]  /*ef50*/  IMAD.U32 R5, RZ, RZ, UR7 ;  /* 0x00000007ff057e24 */ /* 0x000fe2000f8e00ff */
[----:B------:R-:W-:Y:S01]  /*ef60*/  MOV R11, UR5 ;  /* 0x00000005000b7c02 */ /* 0x000fe20008000f00 */
[----:B------:R-:W-:Y:S01]  /*ef70*/  IMAD.U32 R7, RZ, RZ, UR9 ;  /* 0x00000009ff077e24 */ /* 0x000fe2000f8e00ff */
[----:B------:R-:W-:Y:S01]  /*ef80*/  MOV R13, RZ ;  /* 0x000000ff000d7202 */ /* 0x000fe20000000f00 */
[----:B------:R-:W-:-:S02]  /*ef90*/  IMAD.U32 R10, RZ, RZ, UR4 ;  /* 0x00000004ff0a7e24 */ /* 0x000fc4000f8e00ff */
[----:B------:R-:W-:Y:S02]  /*efa0*/  IMAD.MOV.U32 R8, RZ, RZ, 0x70 ;  /* 0x00000070ff087424 */ /* 0x000fe400078e00ff */
[----:B------:R-:W-:-:S07]  /*efb0*/  IMAD.MOV.U32 R12, RZ, RZ, 0x1 ;  /* 0x00000001ff0c7424 */ /* 0x000fce00078e00ff */
[----:B------:R-:W-:-:S07]  /*efc0*/  LEPC R20, `(.L_x_52) ;  /* 0x000000001014794e */ /* 0x000fce0000000000 */
[----:B0-----:R-:W-:Y:S05]  /*efd0*/  CALL.ABS.NOINC R2 ;  /* 0x0000000002007343 */ /* 0x001fea0003c00000 */
.L_x_52:
[----:B0-----:R-:W0:Y:S01]  /*efe0*/  S2R R2, SR_TID.X ;  /* 0x0000000000027919 */ /* 0x001e220000002100 */
[----:B------:R-:W1:Y:S01]  /*eff0*/  LDC R0, c[0x0][0x448] ;  /* 0x00011200ff007b82 */ /* 0x000e620000000800 */
[----:B------:R-:W-:Y:S01]  /*f000*/  IMAD.U32 R4, RZ, RZ, UR36 ;  /* 0x00000024ff047e24 */ /* 0x000fe2000f8e00ff */
[----:B------:R-:W-:Y:S01]  /*f010*/  ULDC.64 UR4, c[0x0][0x2e0] ;  /* 0x0000b80000047ab9 */ /* 0x000fe20000000a00 */
[----:B------:R-:W-:Y:S02]  /*f020*/  IMAD.U32 R5, RZ, RZ, UR37 ;  /* 0x00000025ff057e24 */ /* 0x000fe4000f8e00ff */
[----:B------:R-:W-:-:S04]  /*f030*/  IMAD R25, R25, UR4, RZ ;  /* 0x0000000419197c24 */ /* 0x000fc8000f8e02ff */
[----:B------:R-:W-:Y:S01]  /*f040*/  IMAD R25, R26, UR5, R25 ;  /* 0x000000051a197c24 */ /* 0x000fe2000f8e0219 */
[----:B-1----:R-:W-:Y:S02]  /*f050*/  ISETP.NE.AND P0, PT, R0, 0x1, PT ;  /* 0x000000010000780c */ /* 0x002fe40003f05270 */
[----:B0-----:R-:W-:-:S04]  /*f060*/  LOP3.LUT R2, R2, 0x7f, RZ, 0xc0, !PT ;  /* 0x0000007f02027812 */ /* 0x001fc800078ec0ff */
[----:B------:R-:W-:-:S07]  /*f070*/  SHF.R.U32.HI R2, RZ, 0x3, R2 ;  /* 0x00000003ff027819 */ /* 0x000fce0000011602 */
[----:B------:R-:W0:Y:S01]  /*f080*/  @P0 LDC R3, c[0x0][0x450] ;  /* 0x00011400ff030b82 */ /* 0x000e220000000800 */
[----:B------:R-:W-:-:S05]  /*f090*/  LOP3.LUT R20, R24, R2, RZ, 0xfc, !PT ;  /* 0x0000000218147212 */ /* 0x000fca00078efcff */
[----:B------:R-:W-:Y:S02]  /*f0a0*/  IMAD R9, R23, 0x80, R20 ;  /* 0x0000008017097824 */ /* 0x000fe400078e0214 */
[----:B------:R-:W1:Y:S02]  /*f0b0*/  @P0 LDC R2, c[0x0][0x44c] ;  /* 0x00011300ff020b82 */ /* 0x000e640000000800 */
[----:B------:R-:W-:Y:S02]  /*f0c0*/  IMAD.MOV.U32 R7, RZ, RZ, R9 ;  /* 0x000000ffff077224 */ /* 0x000fe400078e0009 */
[----:B-1----:R-:W-:-:S05]  /*f0d0*/  @P0 IMAD.HI.U32 R2, R9, R2, RZ ;  /* 0x0000000209020227 */ /* 0x002fca00078e00ff */
[----:B0-----:R-:W-:Y:S02]  /*f0e0*/  @P0 SHF.R.U32.HI R7, RZ, R3, R2 ;  /* 0x00000003ff070219 */ /* 0x001fe40000011602 */
[----:B------:R-:W-:Y:S02]  /*f0f0*/  MOV R3, UR43 ;  /* 0x0000002b00037c02 */ /* 0x000fe40008000f00 */
[----:B------:R-:W-:Y:S01]  /*f100*/  MOV R2, R4 ;  /* 0x0000000400027202 */ /* 0x000fe20000000f00 */
[--C-:B------:R-:W-:Y:S01]  /*f110*/  IMAD.MOV R5, RZ, RZ, -R7.reuse ;  /* 0x000000ffff057224 */ /* 0x100fe200078e0a07 */
[----:B------:R-:W-:-:S03]  /*f120*/  SHF.R.S32.HI R4, RZ, 0x1f, R7 ;  /* 0x0000001fff047819 */ /* 0x000fc60000011407 */
[----:B------:R-:W-:Y:S01]  /*f130*/  IMAD.WIDE.U32 R2, R26, UR4, R2 ;  /* 0x000000041a027c25 */ /* 0x000fe2000f8e0002 */
[----:B------:R-:W-:-:S03]  /*f140*/  ULDC.64 UR4, c[0x0][0x2d0] ;  /* 0x0000b40000047ab9 */ /* 0x000fc60000000a00 */
[----:B------:R-:W-:Y:S02]  /*f150*/  IMAD.IADD R3, R3, 0x1, R25 ;  /* 0x0000000103037824 */ /* 0x000fe400078e0219 */
[----:B------:R-:W-:Y:S02]  /*f160*/  IMAD R5, R0, R5, R9 ;  /* 0x0000000500057224 */ /* 0x000fe400078e0209 */
[----:B------:R-:W-:Y:S02]  /*f170*/  IMAD R4, R4, UR4, RZ ;  /* 0x0000000404047c24 */ /* 0x000fe4000f8e02ff */
[----:B------:R-:W-:-:S04]  /*f180*/  IMAD.WIDE.U32 R2, R7, UR4, R2 ;  /* 0x0000000407027c25 */ /* 0x000fc8000f8e0002 */
[----:B------:R-:W-:Y:S01]  /*f190*/  IMAD R7, R7, UR5, R4 ;  /* 0x0000000507077c24 */ /* 0x000fe2000f8e0204 */
[----:B------:R-:W-:Y:S01]  /*f1a0*/  SHF.R.S32.HI R4, RZ, 0x1f, R5 ;  /* 0x0000001fff047819 */ /* 0x000fe20000011405 */
[----:B------:R-:W-:-:S03]  /*f1b0*/  ULDC.64 UR4, c[0x0][0x2c8] ;  /* 0x0000b20000047ab9 */ /* 0x000fc60000000a00 */
[----:B------:R-:W-:Y:S01]  /*f1c0*/  IADD3 R3, R3, R7, RZ ;  /* 0x0000000703037210 */ /* 0x000fe20007ffe0ff */
[----:B------:R-:W-:-:S04]  /*f1d0*/  IMAD R4, R4, UR4, RZ ;  /* 0x0000000404047c24 */ /* 0x000fc8000f8e02ff */
[C---:B------:R-:W-:Y:S02]  /*f1e0*/  IMAD R7, R5.reuse, UR5, R4 ;  /* 0x0000000505077c24 */ /* 0x040fe4000f8e0204 */
[----:B------:R-:W-:Y:S01]  /*f1f0*/  IMAD.WIDE.U32 R2, R5, UR4, R2 ;  /* 0x0000000405027c25 */ /* 0x000fe2000f8e0002 */
[----:B------:R-:W-:-:S03]  /*f200*/  ULDC.64 UR4, c[0x0][0x280] ;  /* 0x0000a00000047ab9 */ /* 0x000fc60000000a00 */
[----:B------:R-:W-:Y:S01]  /*f210*/  IMAD.IADD R3, R3, 0x1, R7 ;  /* 0x0000000103037824 */ /* 0x000fe200078e0207 */
[----:B------:R-:W-:Y:S01]  /*f220*/  LEA R6, P0, R2, UR4, 0x1 ;  /* 0x0000000402067c11 */ /* 0x000fe2000f8008ff */
[----:B------:R-:W-:Y:S02]  /*f230*/  ULDC UR4, c[0x0][0x2b8] ;  /* 0x0000ae0000047ab9 */ /* 0x000fe40000000800 */
[----:B------:R-:W-:Y:S02]  /*f240*/  ISETP.GE.AND P4, PT, R22, UR4, PT ;  /* 0x0000000416007c0c */ /* 0x000fe4000bf86270 */
[----:B------:R-:W-:Y:S01]  /*f250*/  LEA.HI.X R8, R2, UR5, R3, 0x1, P0 ;  /* 0x0000000502087c11 */ /* 0x000fe200080f0c03 */
[----:B------:R-:W-:Y:S01]  /*f260*/  UMOV UR5, 0xffffffff ;  /* 0xffffffff00057882 */ /* 0x000fe20000000000 */
[----:B------:R-:W-:Y:S02]  /*f270*/  ISETP.GE.AND P3, PT, R37, UR4, PT ;  /* 0x0000000425007c0c */ /* 0x000fe4000bf66270 */
[----:B------:R-:W-:-:S02]  /*f280*/  ISETP.GE.AND P2, PT, R36, UR4, PT ;  /* 0x0000000424007c0c */ /* 0x000fc4000bf46270 */
[----:B------:R-:W-:Y:S01]  /*f290*/  ISETP.GE.AND P1, PT, R35, UR4, PT ;  /* 0x0000000423007c0c */ /* 0x000fe2000bf26270 */
[----:B------:R-:W-:-:S12]  /*f2a0*/  BRA.DIV UR5, `(.L_x_53) ;  /* 0x0000002e052c7947 */ /* 0x000fd8000b800000 */
[----:B------:R-:W-:Y:S01]  /*f2b0*/  SHFL.IDX PT, R3, R8, RZ, 0x181f ;  /* 0x00181fff08037589 */ /* 0x000fe200000e0000 */
[----:B------:R-:W-:Y:S01]  /*f2c0*/  ULDC UR4, c[0x0][0x288] ;  /* 0x0000a20000047ab9 */ /* 0x000fe20000000800 */
[----:B------:R-:W-:Y:S01]  /*f2d0*/  IMAD R7, R23, 0x80, R27 ;  /* 0x0000008017077824 */ /* 0x000fe200078e021b */
[----:B------:R-:W-:Y:S01]  /*f2e0*/  ULDC.64 UR6, c[0x0][0x208] ;  /* 0x0000820000067ab9 */ /* 0x000fe20000000a00 */
[----:B------:R-:W0:Y:S01]  /*f2f0*/  SHFL.IDX PT, R2, R6, RZ, 0x181f ;  /* 0x00181fff06027589 */ /* 0x000e2200000e0000 */
[----:B------:R-:W-:Y:S02]  /*f300*/  IMAD R0, R0, UR4, RZ ;  /* 0x0000000400007c24 */ /* 0x000fe4000f8e02ff */
[C---:B------:R-:W-:Y:S01]  /*f310*/  IADD3 R11, R7.reuse, 0x10, RZ ;  /* 0x00000010070b7810 */ /* 0x040fe20007ffe0ff */
[----:B------:R-:W-:Y:S02]  /*f320*/  SHFL.IDX PT, R5, R8, 0x1, 0x181f ;  /* 0x00381f0008057f89 */ /* 0x000fe400000e0000 */
[----:B------:R-:W-:-:S02]  /*f330*/  ISETP.GE.AND P0, PT, R7, R0, PT ;  /* 0x000000000700720c */ /* 0x000fc40003f06270 */
[----:B------:R-:W1:Y:S04]  /*f340*/  SHFL.IDX PT, R4, R6, 0x1, 0x181f ;  /* 0x00381f0006047f89 */ /* 0x000e6800000e0000 */
[----:B------:R-:W-:Y:S07]  /*f350*/  SHFL.IDX PT, R14, R6, 0x7, 0x181f ;  /* 0x00f81f00060e7f89 */ /* 0x000fee00000e0000 */
[----:B------:R-:W-:Y:S01]  /*f360*/  @!P0 LEA R9, R31, UR42, 0x1 ;  /* 0x0000002a1f098c11 */ /* 0x000fe2000f8e08ff */
[----:B0-----:R-:W-:-:S05]  /*f370*/  @!P0 IMAD.WIDE.U32 R2, R22, 0x2, R2 ;  /* 0x0000000216028825 */ /* 0x001fca00078e0002 */
[----:B------:R-:W-:Y:S04]  /*f380*/  @!P0 LDGSTS.E.BYPASS.LTC128B.128 [R9+0x14400], desc[UR6][R2.64], !P4 ;  /* 0x1440000002098fae */ /* 0x000fe8000e101d46 */
[----:B------:R-:W-:Y:S04]  /*f390*/  @!P0 LDGSTS.E.BYPASS.LTC128B.128 [R9+0x18400], desc[UR6][R2.64+0x80], !P3 ;  /* 0x1840008002098fae */ /* 0x000fe8000d901d46 */
[----:B------:R-:W-:Y:S04]  /*f3a0*/  @!P0 LDGSTS.E.BYPASS.LTC128B.128 [R9+0x1c400], desc[UR6][R2.64+0x100], !P2 ;  /* 0x1c40010002098fae */ /* 0x000fe8000d101d46 */
[----:B------:R0:W-:Y:S01]  /*f3b0*/  @!P0 LDGSTS.E.BYPASS.LTC128B.128 [R9+0x20400], desc[UR6][R2.64+0x180], !P1 ;  /* 0x2040018002098fae */ /* 0x0001e2000c901d46 */
[----:B------:R-:W-:Y:S01]  /*f3c0*/  ISETP.GE.AND P0, PT, R11, R0, PT ;  /* 0x000000000b00720c */ /* 0x000fe20003f06270 */
[----:B------:R-:W-:-:S02]  /*f3d0*/  VIADD R11, R7, 0x30 ;  /* 0x00000030070b7836 */ /* 0x000fc40000000000 */
[----:B0-----:R-:W-:Y:S01]  /*f3e0*/  SHFL.IDX PT, R3, R8, 0x2, 0x181f ;  /* 0x00581f0008037f89 */ /* 0x001fe200000e0000 */
[----:B------:R-:W-:-:S09]  /*f3f0*/  VIADD R9, R7, 0x20 ;  /* 0x0000002007097836 */ /* 0x000fd20000000000 */
[----:B------:R-:W-:Y:S01]  /*f400*/  @!P0 LEA R21, R31, UR42, 0x1 ;  /* 0x0000002a1f158c11 */ /* 0x000fe2000f8e08ff */
[----:B-1----:R-:W-:Y:S01]  /*f410*/  @!P0 IMAD.WIDE.U32 R4, R22, 0x2, R4 ;  /* 0x0000000216048825 */ /* 0x002fe200078e0004 */
[----:B------:R-:W0:Y:S04]  /*f420*/  SHFL.IDX PT, R2, R6, 0x2, 0x181f ;  /* 0x00581f0006027f89 */ /* 0x000e2800000e0000 */
[----:B------:R-:W-:Y:S04]  /*f430*/  @!P0 LDGSTS.E.BYPASS.LTC128B.128 [R21+0x14c00], desc[UR6][R4.64], !P4 ;  /* 0x14c0000004158fae */ /* 0x000fe8000e101d46 */
[----:B------:R-:W-:Y:S04]  /*f440*/  @!P0 LDGSTS.E.BYPASS.LTC128B.128 [R21+0x18c00], desc[UR6][R4.64+0x80], !P3 ;  /* 0x18c0008004158fae */ /* 0x000fe8000d901d46 */
[----:B------:R-:W-:Y:S04]  /*f450*/  @!P0 LDGSTS.E.BYPASS.LTC128B.128 [R21+0x1cc00], desc[UR6][R4.64+0x100], !P2 ;  /* 0x1cc0010004158fae */ /* 0x000fe8000d101d46 */
[----:B------:R1:W-:Y:S01]  /*f460*/  @!P0 LDGSTS.E.BYPASS.LTC128B.128 [R21+0x20c00], desc[UR6][R4.64+0x180], !P1 ;  /* 0x20c0018004158fae */ /* 0x0003e2000c901d46 */
[----:B------:R-:W-:-:S03]  /*f470*/  ISETP.GE.AND P0, PT, R9, R0, PT ;  /* 0x000000000900720c */ /* 0x000fc60003f06270 */
[----:B-1----:R-:W-:Y:S10]  /*f480*/  SHFL.IDX PT, R5, R8, 0x3, 0x181f ;  /* 0x00781f0008057f89 */ /* 0x002ff400000e0000 */
[----:B0-----:R-:W-:Y:S01]  /*f490*/  @!P0 IMAD.WIDE.U32 R2, R22, 0x2, R2 ;  /* 0x0000000216028825 */ /* 0x001fe200078e0002 */
[----:B------:R-:W-:Y:S01]  /*f4a0*/  @!P0 LEA R9, R31, UR42, 0x1 ;  /* 0x0000002a1f098c11 */ /* 0x000fe2000f8e08ff */
[----:B------:R-:W0:Y:S04]  /*f4b0*/  SHFL.IDX PT, R4, R6, 0x3, 0x181f ;  /* 0x00781f0006047f89 */ /* 0x000e2800000e0000 */
[----:B------:R-:W-:Y:S04]  /*f4c0*/  @!P0 LDGSTS.E.BYPASS.LTC128B.128 [R9+0x15400], desc[UR6][R2.64], !P4 ;  /* 0x1540000002098fae */ /* 0x000fe8000e101d46 */
[----:B------:R-:W-:Y:S04]  /*f4d0*/  @!P0 LDGSTS.E.BYPASS.LTC128B.128 [R9+0x19400], desc[UR6][R2.64+0x80], !P3 ;  /* 0x1940008002098fae */ /* 0x000fe8000d901d46 */
[----:B------:R-:W-:Y:S04]  /*f4e0*/  @!P0 LDGSTS.E.BYPASS.LTC128B.128 [R9+0x1d400], desc[UR6][R2.64+0x100], !P2 ;  /* 0x1d40010002098fae */ /* 0x000fe8000d101d46 */
[----:B------:R1:W-:Y:S01]  /*f4f0*/  @!P0 LDGSTS.E.BYPASS.LTC128B.128 [R9+0x21400], desc[UR6][R2.64+0x180], !P1 ;  /* 0x2140018002098fae */ /* 0x0003e2000c901d46 */
[----:B------:R-:W-:Y:S01]  /*f500*/  ISETP.GE.AND P0, PT, R11, R0, PT ;  /* 0x000000000b00720c */ /* 0x000fe20003f06270 */
[----:B------:R-:W-:-:S02]  /*f510*/  VIADD R11, R7, 0x50 ;  /* 0x00000050070b7836 */ /* 0x000fc40000000000 */
[----:B-1----:R-:W-:Y:S01]  /*f520*/  SHFL.IDX PT, R3, R8, 0x4, 0x181f ;  /* 0x00981f0008037f89 */ /* 0x002fe200000e0000 */
[----:B------:R-:W-:-:S09]  /*f530*/  IADD3 R9, R7, 0x40, RZ ;  /* 0x0000004007097810 */ /* 0x000fd20007ffe0ff */
[----:B0-----:R-:W-:Y:S01]  /*f540*/  @!P0 IMAD.WIDE.U32 R4, R22, 0x2, R4 ;  /* 0x0000000216048825 */ /* 0x001fe200078e0004 */
[----:B------:R-:W-:Y:S01]  /*f550*/  @!P0 LEA R21, R31, UR42, 0x1 ;  /* 0x0000002a1f158c11 */ /* 0x000fe2000f8e08ff */
        /* <DEDUP_REMOVED lines=15> */
[----:B-1----:R-:W-:Y:S01]  /*f650*/  SHFL.IDX PT, R3, R8, 0x6, 0x181f ;  /* 0x00d81f0008037f89 */ /* 0x002fe200000e0000 */
[----:B------:R-:W-:-:S09]  /*f660*/  VIADD R9, R7, 0x60 ;  /* 0x0000006007097836 */ /* 0x000fd20000000000 */
[----:B------:R-:W-:Y:S01]  /*f670*/  @!P0 LEA R21, R31, UR42, 0x1 ;  /* 0x0000002a1f158c11 */ /* 0x000fe2000f8e08ff */
[----:B0-----:R-:W-:Y:S01]  /*f680*/  @!P0 IMAD.WIDE.U32 R4, R22, 0x2, R4 ;  /* 0x0000000216048825 */ /* 0x001fe200078e0004 */
[----:B------:R-:W0:Y:S04]  /*f690*/  SHFL.IDX PT, R2, R6, 0x6, 0x181f ;  /* 0x00d81f0006027f89 */ /* 0x000e2800000e0000 */
[----:B------:R1:W-:Y:S04]  /*f6a0*/  @!P0 LDGSTS.E.BYPASS.LTC128B.128 [R21+0x16c00], desc[UR6][R4.64], !P4 ;  /* 0x16c0000004158fae */ /* 0x0003e8000e101d46 */
[----:B------:R1:W-:Y:S04]  /*f6b0*/  @!P0 LDGSTS.E.BYPASS.LTC128B.128 [R21+0x1ac00], desc[UR6][R4.64+0x80], !P3 ;  /* 0x1ac0008004158fae */ /* 0x0003e8000d901d46 */
[----:B------:R1:W-:Y:S04]  /*f6c0*/  @!P0 LDGSTS.E.BYPASS.LTC128B.128 [R21+0x1ec00], desc[UR6][R4.64+0x100], !P2 ;  /* 0x1ec0010004158fae */ /* 0x0003e8000d101d46 */
[----:B------:R1:W-:Y:S01]  /*f6d0*/  @!P0 LDGSTS.E.BYPASS.LTC128B.128 [R21+0x22c00], desc[UR6][R4.64+0x180], !P1 ;  /* 0x22c0018004158fae */ /* 0x0003e2000c901d46 */
[----:B------:R-:W-:-:S03]  /*f6e0*/  ISETP.GE.AND P0, PT, R9, R0, PT ;  /* 0x000000000900720c */ /* 0x000fc60003f06270 */
[----:B------:R-:W2:Y:S10]  /*f6f0*/  SHFL.IDX PT, R8, R8, 0x7, 0x181f ;  /* 0x00f81f0008087f89 */ /* 0x000eb400000e0000 */
[----:B0-----:R-:W-:Y:S01]  /*f700*/  @!P0 IMAD.WIDE.U32 R2, R22, 0x2, R2 ;  /* 0x0000000216028825 */ /* 0x001fe200078e0002 */
[----:B------:R-:W-:-:S05]  /*f710*/  @!P0 LEA R9, R31, UR42, 0x1 ;  /* 0x0000002a1f098c11 */ /* 0x000fca000f8e08ff */
[----:B------:R1:W-:Y:S04]  /*f720*/  @!P0 LDGSTS.E.BYPASS.LTC128B.128 [R9+0x17400], desc[UR6][R2.64], !P4 ;  /* 0x1740000002098fae */ /* 0x0003e8000e101d46 */
[----:B------:R1:W-:Y:S04]  /*f730*/  @!P0 LDGSTS.E.BYPASS.LTC128B.128 [R9+0x1b400], desc[UR6][R2.64+0x80], !P3 ;  /* 0x1b40008002098fae */ /* 0x0003e8000d901d46 */
[----:B------:R1:W-:Y:S04]  /*f740*/  @!P0 LDGSTS.E.BYPASS.LTC128B.128 [R9+0x1f400], desc[UR6][R2.64+0x100], !P2 ;  /* 0x1f40010002098fae */ /* 0x0003e8000d101d46 */
[----:B--2---:R1:W-:Y:S02]  /*f750*/  @!P0 LDGSTS.E.BYPASS.LTC128B.128 [R9+0x23400], desc[UR6][R2.64+0x180], !P1 ;  /* 0x2340018002098fae */ /* 0x0043e4000c901d46 */
.L_x_119:
[----:B------:R-:W-:Y:S01]  /*f760*/  IADD3 R7, R7, 0x70, RZ ;  /* 0x0000007007077810 */ /* 0x000fe20007ffe0ff */
[----:B------:R-:W-:Y:S01]  /*f770*/  BSSY B0, `(.L_x_54) ;  /* 0x000000f000007945 */ /* 0x000fe20003800000 */
[----:B-1----:R-:W-:Y:S02]  /*f780*/  IMAD.MOV.U32 R2, RZ, RZ, R14 ;  /* 0x000000ffff027224 */ /* 0x002fe400078e000e */
[----:B------:R-:W-:Y:S01]  /*f790*/  ISETP.GE.AND P0, PT, R7, R0, PT ;  /* 0x000000000700720c */ /* 0x000fe20003f06270 */
[----:B------:R-:W-:-:S12]  /*f7a0*/  IMAD.MOV.U32 R3, RZ, RZ, R8 ;  /* 0x000000ffff037224 */ /* 0x000fd800078e0008 */
[----:B------:R-:W-:Y:S05]  /*f7b0*/  @P0 BRA `(.L_x_55) ;  /* 0x0000000000280947 */ /* 0x000fea0003800000 */
[----:B------:R-:W-:Y:S01]  /*f7c0*/  IMAD.WIDE.U32 R2, R22, 0x2, R2 ;  /* 0x0000000216027825 */ /* 0x000fe200078e0002 */
[----:B------:R-:W-:Y:S01]  /*f7d0*/  LEA R5, R31, UR42, 0x1 ;  /* 0x0000002a1f057c11 */ /* 0x000fe2000f8e08ff */
[----:B------:R-:W-:-:S04]  /*f7e0*/  ULDC.64 UR4, c[0x0][0x208] ;  /* 0x0000820000047ab9 */ /* 0x000fc80000000a00 */
[----:B------:R-:W-:Y:S01]  /*f7f0*/  @!PT LDS RZ, [RZ] ;  /* 0x00000000fffff984 */ /* 0x000fe20000000800 */
[----:B------:R-:W-:Y:S01]  /*f800*/  @!PT LDS RZ, [RZ] ;  /* 0x00000000fffff984 */ /* 0x000fe20000000800 */
[----:B------:R-:W-:Y:S01]  /*f810*/  @!PT LDS RZ, [RZ] ;  /* 0x00000000fffff984 */ /* 0x000fe20000000800 */
[----:B------:R0:W-:Y:S04]  /*f820*/  LDGSTS.E.BYPASS.LTC128B.128 [R5+0x17c00], desc[UR4][R2.64], !P4 ;  /* 0x17c0000002057fae */ /* 0x0001e8000e101d44 */
[----:B------:R0:W-:Y:S04]  /*f830*/  LDGSTS.E.BYPASS.LTC128B.128 [R5+0x1bc00], desc[UR4][R2.64+0x80], !P3 ;  /* 0x1bc0008002057fae */ /* 0x0001e8000d901d44 */
[----:B------:R0:W-:Y:S04]  /*f840*/  LDGSTS.E.BYPASS.LTC128B.128 [R5+0x1fc00], desc[UR4][R2.64+0x100], !P2 ;  /* 0x1fc0010002057fae */ /* 0x0001e8000d101d44 */
[----:B------:R0:W-:Y:S02]  /*f850*/  LDGSTS.E.BYPASS.LTC128B.128 [R5+0x23c00], desc[UR4][R2.64+0x180], !P1 ;  /* 0x23c0018002057fae */ /* 0x0001e4000c901d44 */
.L_x_55:
[----:B------:R-:W-:Y:S05]  /*f860*/  BSYNC B0 ;  /* 0x0000000000007941 */ /* 0x000fea0003800000 */
.L_x_54:
[----:B------:R-:W-:Y:S01]  /*f870*/  NOP ;  /* 0x0000000000007918 */ /* 0x000fe20000000000 */
[----:B------:R-:W-:Y:S01]  /*f880*/  SYNCS.ARRIVE.TRANS64.RED.A0T1 RZ, [UR42+0x38800], RZ ;  /* 0x038800ffffff79a7 */ /* 0x000fe2000820042a */
[----:B------:R-:W-:Y:S01]  /*f890*/  MOV R0, 0x1 ;  /* 0x0000000100007802 */ /* 0x000fe20000000f00 */
[----:B------:R-:W-:Y:S03]  /*f8a0*/  ARRIVES.LDGSTSBAR.64.TRANSCNT [UR42+0x38800] ;  /* 0x03880000ff0079b0 */ /* 0x000fe60008000aaa */
[----:B------:R-:W-:Y:S01]  /*f8b0*/  SHF.L.U32 R0, R0, 0x1f, RZ ;  /* 0x0000001f00007819 */ /* 0x000fe200000006ff */
[----:B------:R-:W-:Y:S01]  /*f8c0*/  NOP ;  /* 0x0000000000007918 */ /* 0x000fe20000000000 */
[----:B------:R-:W-:Y:S02]  /*f8d0*/  SYNCS.ARRIVE.TRANS64.A1T0 RZ, [UR42+0x38800], RZ ;  /* 0x038800ffffff79a7 */ /* 0x000fe4000810002a */
[----:B------:R-:W1:Y:S02]  /*f8e0*/  SYNCS.PHASECHK.TRANS64.TRYWAIT P0, [UR42+0x38820], R0 ;  /* 0x03882000ff0075a7 */ /* 0x000e64000800016a */
[----:B-1----:R-:W-:Y:S05]  /*f8f0*/  @!P0 BRA `(.L_x_56) ;  /* 0x0000003000588947 */ /* 0x002fea0003800000 */
.L_x_120:
[----:B------:R-:W-:Y:S01]  /*f900*/  UIADD3 UR4, UR46, -0x2, URZ ;  /* 0xfffffffe2e047890 */ /* 0x000fe2000fffe03f */
[----:B------:R-:W-:Y:S02]  /*f910*/  IMAD.MOV.U32 R26, RZ, RZ, 0x1 ;  /* 0x00000001ff1a7424 */ /* 0x000fe400078e00ff */
[----:B------:R-:W-:Y:S01]  /*f920*/  IMAD.MOV.U32 R21, RZ, RZ, RZ ;  /* 0x000000ffff157224 */ /* 0x000fe200078e00ff */
[----:B------:R-:W-:-:S06]  /*f930*/  UISETP.GE.AND UP0, UPT, UR4, UR45, UPT ;  /* 0x0000002d0400728c */ /* 0x000fcc000bf06270 */
[----:B------:R-:W-:-:S13]  /*f940*/  PLOP3.LUT P0, PT, PT, PT, UP0, 0x40, 0x0 ;  /* 0x000000000000781c */ /* 0x000fda0003f0e808 */
[----:B------:R-:W-:Y:S05]  /*f950*/  @P0 BRA `(.L_x_57) ;  /* 0x0000001000840947 */ /* 0x000fea0003800000 */
[----:B0-----:R-:W0:Y:S01]  /*f960*/  S2R R2, SR_TID.X ;  /* 0x0000000000027919 */ /* 0x001e220000002100 */
[----:B------:R-:W-:Y:S01]  /*f970*/  UIADD3 UR4, UR44, 0x1, URZ ;  /* 0x000000012c047890 */ /* 0x000fe2000fffe03f */
[----:B------:R-:W-:Y:S01]  /*f980*/  LOP3.LUT R3, RZ, UR41, RZ, 0x33, !PT ;  /* 0x00000029ff037c12 */ /* 0x000fe2000f8e33ff */
[----:B------:R-:W-:Y:S01]  /*f990*/  BSSY B0, `(.L_x_57) ;  /* 0x000011d000007945 */ /* 0x000fe20003800000 */
[----:B------:R-:W-:Y:S01]  /*f9a0*/  IMAD.MOV.U32 R23, RZ, RZ, 0x1 ;  /* 0x00000001ff177424 */ /* 0x000fe200078e00ff */
[----:B------:R-:W-:Y:S01]  /*f9b0*/  UIMAD UR4, UR4, UR38, URZ ;  /* 0x00000026040472a4 */ /* 0x000fe2000f8e023f */
[----:B------:R-:W-:-:S05]  /*f9c0*/  MOV R20, RZ ;  /* 0x000000ff00147202 */ /* 0x000fca0000000f00 */
[----:B------:R-:W-:Y:S01]  /*f9d0*/  LOP3.LUT R0, RZ, UR4, RZ, 0x33, !PT ;  /* 0x00000004ff007c12 */ /* 0x000fe2000f8e33ff */
[----:B------:R-:W-:Y:S02]  /*f9e0*/  ULDC UR4, c[0x0][0x2f4] ;  /* 0x0000bd0000047ab9 */ /* 0x000fe40000000800 */
[----:B------:R-:W-:Y:S02]  /*f9f0*/  ISETP.GE.AND P4, PT, R22, UR4, PT ;  /* 0x0000000416007c0c */ /* 0x000fe4000bf86270 */
[----:B------:R-:W-:Y:S02]  /*fa00*/  VIMNMX R0, R0, R3, !PT ;  /* 0x0000000300007248 */ /* 0x000fe40007fe0100 */
[----:B------:R-:W-:Y:S02]  /*fa10*/  ISETP.GE.AND P3, PT, R37, UR4, PT ;  /* 0x0000000425007c0c */ /* 0x000fe4000bf66270 */
[----:B------:R-:W-:Y:S02]  /*fa20*/  IADD3 R30, -R0, -0x2, RZ ;  /* 0xfffffffe001e7810 */ /* 0x000fe40007ffe1ff */
[----:B------:R-:W-:-:S02]  /*fa30*/  ISETP.GE.AND P2, PT, R36, UR4, PT ;  /* 0x0000000424007c0c */ /* 0x000fc4000bf46270 */
[----:B------:R-:W-:Y:S02]  /*fa40*/  ISETP.GE.AND P1, PT, R35, UR4, PT ;  /* 0x0000000423007c0c */ /* 0x000fe4000bf26270 */
[----:B0-----:R-:W-:-:S04]  /*fa50*/  LOP3.LUT R2, R2, 0x7f, RZ, 0xc0, !PT ;  /* 0x0000007f02027812 */ /* 0x001fc800078ec0ff */
[----:B------:R-:W-:-:S04]  /*fa60*/  SHF.R.U32.HI R2, RZ, 0x3, R2 ;  /* 0x00000003ff027819 */ /* 0x000fc80000011602 */
[----:B------:R-:W-:Y:S02]  /*fa70*/  IADD3 R19, R24, R19, R2 ;  /* 0x0000001318137210 */ /* 0x000fe40007ffe002 */
[----:B------:R-:W-:Y:S01]  /*fa80*/  IADD3 R5, -R2, UR40, RZ ;  /* 0x0000002802057c10 */ /* 0x000fe2000fffe1ff */
[----:B------:R-:W-:Y:S01]  /*fa90*/  IMAD.SHL.U32 R2, R22, 0x2, RZ ;  /* 0x0000000216027824 */ /* 0x000fe200078e00ff */
[----:B------:R-:W-:-:S03]  /*faa0*/  IADD3 R19, R19, -0xf0, RZ ;  /* 0xffffff1013137810 */ /* 0x000fc60007ffe0ff */
[C---:B------:R-:W-:Y:S02]  /*fab0*/  IMAD R5, R0.reuse, 0x50, R5 ;  /* 0x0000005000057824 */ /* 0x040fe400078e0205 */
[----:B------:R-:W-:Y:S02]  /*fac0*/  IMAD R10, R0, -0x50, R19 ;  /* 0xffffffb0000a7824 */ /* 0x000fe400078e0213 */
[----:B------:R-:W-:-:S07]  /*fad0*/  VIADD R0, R5, 0xa0 ;  /* 0x000000a005007836 */ /* 0x000fce0000000000 */
.L_x_70:
[----:B------:R-:W2:Y:S01]  /*fae0*/  LDL R8, [R1] ;  /* 0x0000000001087983 */ /* 0x000ea20000100800 */
[----:B------:R-:W0:Y:S01]  /*faf0*/  LDC R3, c[0x0][0x430] ;  /* 0x00010c00ff037b82 */ /* 0x000e220000000800 */
[----:B------:R-:W1:Y:S01]  /*fb00*/  S2R R2, SR_TID.X ;  /* 0x0000000000027919 */ /* 0x000e620000002100 */
[----:B------:R-:W3:Y:S01]  /*fb10*/  S2R R4, SR_TID.X ;  /* 0x0000000000047919 */ /* 0x000ee20000002100 */
[----:B0-----:R-:W-:Y:S01]  /*fb20*/  ISETP.NE.AND P0, PT, R3, 0x1, PT ;  /* 0x000000010300780c */ /* 0x001fe20003f05270 */
[----:B-1----:R-:W-:-:S12]  /*fb30*/  IMAD.SHL.U32 R2, R2, 0x10, RZ ;  /* 0x0000001002027824 */ /* 0x002fd800078e00ff */
[----:B------:R-:W0:Y:S01]  /*fb40*/  @P0 LDC R3, c[0x0][0x434] ;  /* 0x00010d00ff030b82 */ /* 0x000e220000000800 */
[----:B---3--:R-:W-:Y:S02]  /*fb50*/  LOP3.LUT R4, R4, 0x7f, RZ, 0xc0, !PT ;  /* 0x0000007f04047812 */ /* 0x008fe400078ec0ff */
[----:B------:R-:W-:Y:S02]  /*fb60*/  LOP3.LUT R2, R2, 0x70, RZ, 0xc0, !PT ;  /* 0x0000007002027812 */ /* 0x000fe400078ec0ff */
[----:B------:R-:W-:-:S03]  /*fb70*/  SHF.R.U32.HI R4, RZ, 0x3, R4 ;  /* 0x00000003ff047819 */ /* 0x000fc60000011604 */
[----:B------:R-:W1:Y:S01]  /*fb80*/  @P0 LDC R5, c[0x0][0x438] ;  /* 0x00010e00ff050b82 */ /* 0x000e620000000800 */
[----:B------:R-:W-:-:S04]  /*fb90*/  LOP3.LUT R2, R2, R4, RZ, 0xfc, !PT ;  /* 0x0000000402027212 */ /* 0x000fc800078efcff */
[----:B------:R-:W-:-:S13]  /*fba0*/  ISETP.GT.U32.AND P6, PT, R2, 0x4f, PT ;  /* 0x0000004f0200780c */ /* 0x000fda0003fc4070 */
[----:B------:R-:W2:Y:S01]  /*fbb0*/  @!P6 LDC.64 R6, c[0x0][0x428] ;  /* 0x00010a00ff06eb82 */ /* 0x000ea20000000a00 */
[----:B0-----:R-:W-:Y:S01]  /*fbc0*/  @P0 IMAD.HI.U32 R2, R10, R3, RZ ;  /* 0x000000030a020227 */ /* 0x001fe200078e00ff */
[----:B------:R-:W-:-:S04]  /*fbd0*/  MOV R9, R10 ;  /* 0x0000000a00097202 */ /* 0x000fc80000000f00 */
[----:B-1----:R-:W-:Y:S02]  /*fbe0*/  @P0 SHF.R.U32.HI R9, RZ, R5, R2 ;  /* 0x00000005ff090219 */ /* 0x002fe40000011602 */
[----:B------:R-:W0:Y:S02]  /*fbf0*/  @!P6 LDC.64 R4, c[0x0][0x418] ;  /* 0x00010600ff04eb82 */ /* 0x000e240000000a00 */
[----:B------:R-:W-:Y:S02]  /*fc00*/  @!P6 SHF.R.S32.HI R3, RZ, 0x1f, R9 ;  /* 0x0000001fff03e819 */ /* 0x000fe40000011409 */
[----:B------:R-:W-:Y:S02]  /*fc10*/  LOP3.LUT P5, RZ, R16, 0x20, RZ, 0xc0, !PT ;  /* 0x0000002010ff7812 */ /* 0x000fe400078ac0ff */
[----:B------:R-:W-:Y:S01]  /*fc20*/  IADD3 R21, R20, 0x1, RZ ;  /* 0x0000000114157810 */ /* 0x000fe20007ffe0ff */
[----:B------:R-:W-:Y:S01]  /*fc30*/  ULDC.64 UR4, c[0x0][0x208] ;  /* 0x0000820000047ab9 */ /* 0x000fe20000000a00 */
[----:B--2---:R-:W-:-:S04]  /*fc40*/  @!P6 IMAD R2, R8, R6, RZ ;  /* 0x000000060802e224 */ /* 0x004fc800078e02ff */
[----:B------:R-:W-:Y:S02]  /*fc50*/  @!P6 IMAD R7, R34, R7, R2 ;  /* 0x000000072207e224 */ /* 0x000fe400078e0202 */
[----:B------:R-:W-:-:S04]  /*fc60*/  @!P6 IMAD.MOV.U32 R2, RZ, RZ, R9 ;  /* 0x000000ffff02e224 */ /* 0x000fc800078e0009 */
[----:B------:R-:W-:-:S04]  /*fc70*/  @!P6 IMAD.WIDE.U32 R2, R34, R6, R2 ;  /* 0x000000062202e225 */ /* 0x000fc800078e0002 */
[----:B------:R-:W-:Y:S01]  /*fc80*/  @!P6 IMAD.IADD R3, R7, 0x1, R3 ;  /* 0x000000010703e824 */ /* 0x000fe200078e0203 */
[----:B0-----:R-:W-:Y:S01]  /*fc90*/  @!P6 LEA R4, P0, R2, R4, 0x2 ;  /* 0x000000040204e211 */ /* 0x001fe200078010ff */
[----:B------:R-:W-:-:S03]  /*fca0*/  IMAD.MOV.U32 R8, RZ, RZ, RZ ;  /* 0x000000ffff087224 */ /* 0x000fc600078e00ff */
[----:B------:R-:W-:Y:S02]  /*fcb0*/  @!P6 LEA.HI.X R5, R2, R5, R3, 0x2, P0 ;  /* 0x000000050205e211 */ /* 0x000fe400000f1403 */
[----:B------:R-:W-:-:S03]  /*fcc0*/  ISETP.NE.AND P0, PT, R21, 0x2, PT ;  /* 0x000000021500780c */ /* 0x000fc60003f05270 */
[----:B------:R0:W5:Y:S01]  /*fcd0*/  @!P6 LDG.E R8, desc[UR4][R4.64] ;  /* 0x000000040408e981 */ /* 0x000162000c1e1900 */
[----:B------:R-:W-:Y:S02]  /*fce0*/  SEL R26, RZ, 0x1, P0 ;  /* 0x00000001ff1a7807 */ /* 0x000fe40000000000 */
[----:B------:R-:W-:Y:S02]  /*fcf0*/  SEL R21, R21, RZ, P0 ;  /* 0x000000ff15157207 */ /* 0x000fe40000000000 */
[----:B------:R-:W-:Y:S01]  /*fd00*/  LOP3.LUT R26, R23, R26, RZ, 0x3c, !PT ;  /* 0x0000001a171a7212 */ /* 0x000fe200078e3cff */
[----:B------:R-:W-:Y:S06]  /*fd10*/  @!P5 BRA `(.L_x_58) ;  /* 0x000000000004d947 */ /* 0x000fec0003800000 */
[----:B------:R-:W-:Y:S01]  /*fd20*/  BPT.TRAP 0x1 ;  /* 0x000000040000795c */ /* 0x000fe20000300000 */
.L_x_58:
[----:B------:R-:W-:Y:S01]  /*fd30*/  LEA R19, R21, UR42, 0x3 ;  /* 0x0000002a15137c11 */ /* 0x000fe2000f8e18ff */
[----:B------:R-:W-:Y:S01]  /*fd40*/  BSSY B1, `(.L_x_59) ;  /* 0x0000004000017945 */ /* 0x000fe20003800000 */
[----:B------:R-:W-:-:S04]  /*fd50*/  SHF.L.U32 R2, R26, 0x1f, RZ ;  /* 0x0000001f1a027819 */ /* 0x000fc800000006ff */
[----:B------:R-:W1:Y:S02]  /*fd60*/  SYNCS.PHASECHK.TRANS64.TRYWAIT P0, [R19+URZ+0x38840], R2 ;  /* 0x03884002130075a7 */ /* 0x000e64000800017f */
[----:B-1----:R-:W-:Y:S05]  /*fd70*/  @!P0 BRA `(.L_x_60) ;  /* 0x0000002c00508947 */ /* 0x002fea0003800000 */
.L_x_121:
[----:B------:R-:W-:Y:S05]  /*fd80*/  BSYNC B1 ;  /* 0x0000000000017941 */ /* 0x000fea0003800000 */
.L_x_59:
[----:B------:R-:W-:Y:S01]  /*fd90*/  ULDC UR4, c[0x0][0x430] ;  /* 0x00010c0000047ab9 */ /* 0x000fe20000000800 */
[----:B-----5:R-:W-:Y:S01]  /*fda0*/  SHF.R.S32.HI R29, RZ, 0x1f, R8 ;  /* 0x0000001fff1d7819 */ /* 0x020fe20000011408 */
[----:B------:R-:W-:Y:S01]  /*fdb0*/  UIADD3 UR4, -UR4, URZ, URZ ;  /* 0x0000003f04047290 */ /* 0x000fe2000fffe13f */
[----:B------:R-:W-:Y:S01]  /*fdc0*/  R2UR UR6, R33 ;  /* 0x00000000210672ca */ /* 0x000fe200000e0000 */
[----:B------:R-:W-:Y:S01]  /*fdd0*/  IMAD R25, R21, 0x5000, R31 ;  /* 0x0000500015197824 */ /* 0x000fe200078e021f */
[----:B------:R-:W-:-:S03]  /*fde0*/  LOP3.LUT P5, RZ, R16, 0x2, RZ, 0xc0, !PT ;  /* 0x0000000210ff7812 */ /* 0x000fc600078ac0ff */
[----:B------:R-:W-:Y:S01]  /*fdf0*/  IMAD R9, R9, UR4, R10 ;  /* 0x0000000409097c24 */ /* 0x000fe2000f8e020a */
[----:B------:R-:W-:-:S04]  /*fe00*/  ULDC.64 UR4, c[0x0][0x300] ;  /* 0x0000c00000047ab9 */ /* 0x000fc80000000a00 */
[----:B------:R-:W-:-:S05]  /*fe10*/  SHF.R.S32.HI R28, RZ, 0x1f, R9 ;  /* 0x0000001fff1c7819 */ /* 0x000fca0000011409 */
[----:B-1----:R-:W-:-:S04]  /*fe20*/  IMAD R2, R28, UR4, RZ ;  /* 0x000000041c027c24 */ /* 0x002fc8000f8e02ff */
[C---:B0-----:R-:W-:Y:S02]  /*fe30*/  IMAD R5, R9.reuse, UR5, R2 ;  /* 0x0000000509057c24 */ /* 0x041fe4000f8e0202 */
        /* <DEDUP_REMOVED lines=14> */
[----:B------:R-:W-:Y:S01]  /*ff20*/  VIADD R27, R3, UR4 ;  /* 0x00000004031b7c36 */ /* 0x000fe20008000000 */
[----:B------:R-:W-:-:S04]  /*ff30*/  UMOV UR4, 0xffffffff ;  /* 0xffffffff00047882 */ /* 0x000fc80000000000 */
[----:B------:R-:W-:Y:S01]  /*ff40*/  LEA.HI.X R27, R2, UR7, R27, 0x1, P0 ;  /* 0x00000007021b7c11 */ /* 0x000fe200080f0c1b */
[----:B------:R-:W-:Y:S06]  /*ff50*/  BRA.DIV UR4, `(.L_x_61) ;  /* 0x0000002a04ec7947 */ /* 0x000fec000b800000 */
[----:B------:R-:W0:Y:S01]  /*ff60*/  SHFL.IDX PT, R14, R24, RZ, 0x181f ;  /* 0x00181fff180e7589 */ /* 0x000e2200000e0000 */
[----:B------:R-:W-:Y:S01]  /*ff70*/  SHF.L.U32 R12, R22, 0x1, RZ ;  /* 0x00000001160c7819 */ /* 0x000fe200000006ff */
[----:B------:R-:W-:Y:S01]  /*ff80*/  ULDC.64 UR4, c[0x0][0x208] ;  /* 0x0000820000047ab9 */ /* 0x000fe20000000a00 */
[----:B------:R-:W-:Y:S01]  /*ff90*/  LOP3.LUT R16, R16, 0xffffff7f, RZ, 0xc0, !PT ;  /* 0xffffff7f10107812 */ /* 0x000fe200078ec0ff */
[----:B------:R-:W1:Y:S01]  /*ffa0*/  SHFL.IDX PT, R3, R27, RZ, 0x181f ;  /* 0x00181fff1b037589 */ /* 0x000e6200000e0000 */
[----:B------:R-:W-:Y:S02]  /*ffb0*/  LEA R25, R25, UR42, 0x1 ;  /* 0x0000002a19197c11 */ /* 0x000fe4000f8e08ff */
[----:B------:R-:W-:Y:S01]  /*ffc0*/  @P1 LOP3.LUT R16, R16, 0x80, RZ, 0xfc, !PT ;  /* 0x0000008010101812 */ /* 0x000fe200078efcff */
[----:B------:R-:W2:Y:S03]  /*ffd0*/  SHFL.IDX PT, R11, R24, 0x1, 0x181f ;  /* 0x00381f00180b7f89 */ /* 0x000ea600000e0000 */
[C---:B------:R-:W-:Y:S01]  /*ffe0*/  LOP3.LUT P1, RZ, R16.reuse, 0x8, RZ, 0xc0, !PT ;  /* 0x0000000810ff7812 */ /* 0x040fe2000782c0ff */
[----:B------:R-:W3:Y:S01]  /*fff0*/  SHFL.IDX PT, R5, R27, 0x1, 0x181f ;  /* 0x00381f001b057f89 */ /* 0x000ee200000e0000 */
[----:B------:R-:W-:-:S03]  /*10000*/  LOP3.LUT P6, RZ, R16, 0x4, RZ, 0xc0, !PT ;  /* 0x0000000410ff7812 */ /* 0x000fc600078cc0ff */
[----:B------:R-:W-:Y:S01]  /*10010*/  SHFL.IDX PT, R32, R27, 0x3, 0x181f ;  /* 0x00781f001b207f89 */ /* 0x000fe200000e0000 */
[----:B0-----:R-:W-:-:S03]  /*10020*/  IADD3 R2, P0, R14, R12, RZ ;  /* 0x0000000c0e027210 */ /* 0x001fc60007f1e0ff */
[----:B------:R-:W-:Y:S02]  /*10030*/  SHFL.IDX PT, R14, R24, 0x4, 0x181f ;  /* 0x00981f00180e7f89 */ /* 0x000fe400000e0000 */
[----:B-1----:R-:W-:Y:S01]  /*10040*/  IMAD.X R3, RZ, RZ, R3, P0 ;  /* 0x000000ffff037224 */ /* 0x002fe200000e0603 */
[-C--:B--2---:R-:W-:Y:S02]  /*10050*/  IADD3 R6, P0, R11, R12.reuse, RZ ;  /* 0x0000000c0b067210 */ /* 0x084fe40007f1e0ff */
[----:B------:R-:W0:Y:S03]  /*10060*/  SHFL.IDX PT, R11, R24, 0x2, 0x181f ;  /* 0x00581f00180b7f89 */ /* 0x000e2600000e0000 */
[----:B---3--:R-:W-:Y:S02]  /*10070*/  IMAD.X R7, RZ, RZ, R5, P0 ;  /* 0x000000ffff077224 */ /* 0x008fe400000e0605 */
[----:B------:R-:W1:Y:S04]  /*10080*/  SHFL.IDX PT, R5, R27, 0x2, 0x181f ;  /* 0x00581f001b057f89 */ /* 0x000e6800000e0000 */
[----:B------:R-:W-:Y:S01]  /*10090*/  SHFL.IDX PT, R27, R27, 0x4, 0x181f ;  /* 0x00981f001b1b7f89 */ /* 0x000fe200000e0000 */
[----:B0-----:R-:W-:-:S04]  /*100a0*/  IADD3 R4, P0, R11, R12, RZ ;  /* 0x0000000c0b047210 */ /* 0x001fc80007f1e0ff */
[----:B-1----:R-:W-:Y:S02]  /*100b0*/  IADD3.X R5, RZ, R5, RZ, P0, !PT ;  /* 0x00000005ff057210 */ /* 0x002fe400007fe4ff */
[----:B------:R-:W-:-:S13]  /*100c0*/  LOP3.LUT P0, RZ, R16, 0x10, RZ, 0xc0, !PT ;  /* 0x0000001010ff7812 */ /* 0x000fda000780c0ff */
[----:B------:R-:W-:Y:S04]  /*100d0*/  LDGSTS.E.BYPASS.LTC128B.128 [R25+0x24400], desc[UR4][R2.64], !P0 ;  /* 0x2440000002197fae */ /* 0x000fe8000c101d44 */
[----:B------:R-:W-:Y:S04]  /*100e0*/  LDGSTS.E.BYPASS.LTC128B.128 [R25+0x26c00], desc[UR4][R2.64+0x80], !P1 ;  /* 0x26c0008002197fae */ /* 0x000fe8000c901d44 */
[----:B------:R-:W-:Y:S04]  /*100f0*/  LDGSTS.E.BYPASS.LTC128B.128 [R25+0x29400], desc[UR4][R2.64+0x100], !P6 ;  /* 0x2940010002197fae */ /* 0x000fe8000f101d44 */
[----:B------:R0:W-:Y:S04]  /*10100*/  LDGSTS.E.BYPASS.LTC128B.128 [R25+0x2bc00], desc[UR4][R2.64+0x180], !P5 ;  /* 0x2bc0018002197fae */ /* 0x0001e8000e901d44 */
[----:B0-----:R-:W0:Y:S02]  /*10110*/  SHFL.IDX PT, R2, R24, 0x3, 0x181f ;  /* 0x00781f0018027f89 */ /* 0x001e2400000e0000 */
[----:B0-----:R-:W-:-:S05]  /*10120*/  IADD3 R2, P0, R2, R12, RZ ;  /* 0x0000000c02027210 */ /* 0x001fca0007f1e0ff */
[----:B------:R-:W-:Y:S01]  /*10130*/  IMAD.X R3, RZ, RZ, R32, P0 ;  /* 0x000000ffff037224 */ /* 0x000fe200000e0620 */
[----:B------:R-:W-:-:S13]  /*10140*/  LOP3.LUT P0, RZ, R16, 0x10, RZ, 0xc0, !PT ;  /* 0x0000001010ff7812 */ /* 0x000fda000780c0ff */
[----:B------:R0:W-:Y:S04]  /*10150*/  LDGSTS.E.BYPASS.LTC128B.128 [R25+0x24c00], desc[UR4][R6.64], !P0 ;  /* 0x24c0000006197fae */ /* 0x0001e8000c101d44 */
        /* <DEDUP_REMOVED lines=8> */
[----:B------:R0:W-:Y:S01]  /*101e0*/  LDGSTS.E.BYPASS.LTC128B.128 [R25+0x28400], desc[UR4][R2.64+0x80], !P1 ;  /* 0x2840008002197fae */ /* 0x0001e2000c901d44 */
[----:B------:R-:W-:-:S03]  /*101f0*/  LOP3.LUT P1, RZ, R16, 0x80, RZ, 0xc0, !PT ;  /* 0x0000008010ff7812 */ /* 0x000fc6000782c0ff */
[----:B------:R0:W-:Y:S04]  /*10200*/  LDGSTS.E.BYPASS.LTC128B.128 [R25+0x2ac00], desc[UR4][R2.64+0x100], !P6 ;  /* 0x2ac0010002197fae */ /* 0x0001e8000f101d44 */
[----:B------:R0:W-:Y:S06]  /*10210*/  LDGSTS.E.BYPASS.LTC128B.128 [R25+0x2d400], desc[UR4][R2.64+0x180], !P5 ;  /* 0x2d40018002197fae */ /* 0x0001ec000e901d44 */
.L_x_133:
[----:B0-----:R-:W-:Y:S01]  /*10220*/  IMAD.SHL.U32 R2, R22, 0x2, RZ ;  /* 0x0000000216027824 */ /* 0x001fe200078e00ff */
[----:B------:R-:W-:Y:S01]  /*10230*/  P2R R4, PR, RZ, 0x2 ;  /* 0x00000002ff047803 */ /* 0x000fe20000000000 */
[----:B------:R-:W-:Y:S01]  /*10240*/  ULDC.64 UR4, c[0x0][0x208] ;  /* 0x0000820000047ab9 */ /* 0x000fe20000000a00 */
[----:B------:R-:W-:Y:S02]  /*10250*/  LOP3.LUT P1, RZ, R16, 0x10, RZ, 0xc0, !PT ;  /* 0x0000001010ff7812 */ /* 0x000fe4000782c0ff */
[----:B------:R-:W-:Y:S02]  /*10260*/  IADD3 R2, P0, R14, R2, RZ ;  /* 0x000000020e027210 */ /* 0x000fe40007f1e0ff */
[C---:B------:R-:W-:Y:S02]  /*10270*/  LOP3.LUT P6, RZ, R16.reuse, 0x4, RZ, 0xc0, !PT ;  /* 0x0000000410ff7812 */ /* 0x040fe400078cc0ff */
[----:B------:R-:W-:Y:S02]  /*10280*/  IADD3.X R3, RZ, R27, RZ, P0, !PT ;  /* 0x0000001bff037210 */ /* 0x000fe400007fe4ff */
[----:B------:R-:W-:-:S05]  /*10290*/  LOP3.LUT P0, RZ, R16, 0x8, RZ, 0xc0, !PT ;  /* 0x0000000810ff7812 */ /* 0x000fca000780c0ff */
[----:B------:R-:W-:Y:S01]  /*102a0*/  @!PT LDS RZ, [RZ] ;  /* 0x00000000fffff984 */ /* 0x000fe20000000800 */
[----:B------:R-:W-:Y:S01]  /*102b0*/  @!PT LDS RZ, [RZ] ;  /* 0x00000000fffff984 */ /* 0x000fe20000000800 */
[----:B------:R-:W-:Y:S01]  /*102c0*/  @!PT LDS RZ, [RZ] ;  /* 0x00000000fffff984 */ /* 0x000fe20000000800 */
[----:B------:R0:W-:Y:S01]  /*102d0*/  LDGSTS.E.BYPASS.LTC128B.128 [R25+0x26400], desc[UR4][R2.64], !P1 ;  /* 0x2640000002197fae */ /* 0x0001e2000c901d44 */
[----:B------:R-:W-:-:S07]  /*102e0*/  ISETP.NE.AND P1, PT, R4, RZ, PT ;  /* 0x000000ff0400720c */ /* 0x000fce0003f25270 */
[----:B------:R0:W-:Y:S01]  /*102f0*/  LDGSTS.E.BYPASS.LTC128B.128 [R25+0x28c00], desc[UR4][R2.64+0x80], !P0 ;  /* 0x28c0008002197fae */ /* 0x0001e2000c101d44 */
[----:B------:R-:W-:-:S03]  /*10300*/  PLOP3.LUT P0, PT, PT, PT, PT, 0x80, 0x0 ;  /* 0x000000000000781c */ /* 0x000fc60003f0f070 */
[----:B------:R0:W-:Y:S04]  /*10310*/  LDGSTS.E.BYPASS.LTC128B.128 [R25+0x2b400], desc[UR4][R2.64+0x100], !P6 ;  /* 0x2b40010002197fae */ /* 0x0001e8000f101d44 */
[----:B------:R0:W-:Y:S01]  /*10320*/  LDGSTS.E.BYPASS.LTC128B.128 [R25+0x2dc00], desc[UR4][R2.64+0x180], !P5 ;  /* 0x2dc0018002197fae */ /* 0x0001e2000e901d44 */
[----:B------:R-:W-:-:S05]  /*10330*/  NOP ;  /* 0x0000000000007918 */ /* 0x000fca0000000000 */
.L_x_62:
[----:B------:R-:W-:Y:S02]  /*10340*/  PLOP3.LUT P5, PT, P5, P0, PT, 0xa2, 0x0 ;  /* 0x000000000000781c */ /* 0x000fe40002fa1472 */
[----:B------:R-:W-:-:S08]  /*10350*/  @P0 R2UR P5, UR4, R19 ;  /* 0x00000000130402ca */ /* 0x000fd000000a0000 */
[----:B------:R-:W-:-:S05]  /*10360*/  @P0 PLOP3.LUT P0, PT, P5, PT, PT, 0x80, 0x0 ;  /* 0x000000000000081c */ /* 0x000fca0002f0f070 */
[----:B------:R-:W-:Y:S01]  /*10370*/  @!P5 SYNCS.ARRIVE.TRANS64.RED.A0T1 RZ, [UR4+0x38830], RZ ;  /* 0x038830ffffffd9a7 */ /* 0x000fe20008200404 */
[----:B------:R-:W-:Y:S07]  /*10380*/  @!P5 ARRIVES.LDGSTSBAR.64.TRANSCNT [UR4+0x38830] ;  /* 0x03883000ff00d9b0 */ /* 0x000fee0008000a84 */
[----:B------:R-:W-:Y:S05]  /*10390*/  @P0 BRA.U.ANY `(.L_x_62) ;  /* 0xfffffffd00e80947 */ /* 0x000fea000393ffff */
[----:B------:R-:W-:Y:S01]  /*103a0*/  NOP ;  /* 0x0000000000007918 */ /* 0x000fe20000000000 */
[----:B------:R-:W-:-:S13]  /*103b0*/  LOP3.LUT P6, RZ, R16, 0x20, RZ, 0xc0, !PT ;  /* 0x0000002010ff7812 */ /* 0x000fda00078cc0ff */
[----:B------:R-:W-:Y:S05]  /*103c0*/  @!P6 BRA `(.L_x_63) ;  /* 0x000000000004e947 */ /* 0x000fea0003800000 */
[----:B------:R-:W-:Y:S01]  /*103d0*/  BPT.TRAP 0x1 ;  /* 0x000000040000795c */ /* 0x000fe20000300000 */
.L_x_63:
[----:B------:R1:W-:Y:S01]  /*103e0*/  SYNCS.ARRIVE.TRANS64.A1T0 RZ, [R19+URZ+0x38830], RZ ;  /* 0x038830ff13ff79a7 */ /* 0x0003e2000810003f */
[----:B------:R-:W-:Y:S05]  /*103f0*/  @!P6 BRA `(.L_x_64) ;  /* 0x000000000004e947 */ /* 0x000fea0003800000 */
[----:B------:R-:W-:Y:S01]  /*10400*/  BPT.TRAP 0x1 ;  /* 0x000000040000795c */ /* 0x000fe20000300000 */
.L_x_64:
[----:B0-----:R-:W-:Y:S01]  /*10410*/  SHF.L.U32 R3, R23, 0x1f, RZ ;  /* 0x0000001f17037819 */ /* 0x001fe200000006ff */
[----:B------:R-:W-:Y:S01]  /*10420*/  BSSY B1, `(.L_x_65) ;  /* 0x0000004000017945 */ /* 0x000fe20003800000 */
[----:B------:R-:W-:-:S04]  /*10430*/  LEA R4, R20, UR42, 0x3 ;  /* 0x0000002a14047c11 */ /* 0x000fc8000f8e18ff */
[----:B------:R-:W0:Y:S02]  /*10440*/  SYNCS.PHASECHK.TRANS64.TRYWAIT P0, [R4+URZ+0x38860], R3 ;  /* 0x03886003040075a7 */ /* 0x000e24000800017f */
[----:B0-----:R-:W-:Y:S05]  /*10450*/  @!P0 BRA `(.L_x_66) ;  /* 0x0000002c00788947 */ /* 0x001fea0003800000 */
.L_x_134:
[----:B------:R-:W-:Y:S05]  /*10460*/  BSYNC B1 ;  /* 0x0000000000017941 */ /* 0x000fea0003800000 */
.L_x_65:
[----:B------:R-:W-:Y:S01]  /*10470*/  UMOV UR4, 0xffffffff ;  /* 0xffffffff00047882 */ /* 0x000fe20000000000 */
[----:B------:R-:W-:Y:S02]  /*10480*/  IMAD R5, R20, 0x5000, R31 ;  /* 0x0000500014057824 */ /* 0x000fe400078e021f */
[----:B------:R-:W-:Y:S01]  /*10490*/  IMAD.SHL.U32 R6, R22, 0x2, RZ ;  /* 0x0000000216067824 */ /* 0x000fe200078e00ff */
[----:B------:R-:W-:Y:S06]  /*104a0*/  BRA.DIV UR4, `(.L_x_67) ;  /* 0x0000002e04787947 */ /* 0x000fec000b800000 */
[----:B------:R-:W2:Y:S01]  /*104b0*/  SHFL.IDX PT, R14, R17, RZ, 0x181f ;  /* 0x00181fff110e7589 */ /* 0x000ea200000e0000 */
[----:B------:R-:W-:Y:S01]  /*104c0*/  LEA R5, R5, UR42, 0x1 ;  /* 0x0000002a05057c11 */ /* 0x000fe2000f8e08ff */
[----:B------:R-:W-:Y:S02]  /*104d0*/  ULDC.64 UR4, c[0x0][0x208] ;  /* 0x0000820000047ab9 */ /* 0x000fe40000000a00 */
[----:B0-----:R-:W0:Y:S01]  /*104e0*/  SHFL.IDX PT, R3, R18, RZ, 0x181f ;  /* 0x00181fff12037589 */ /* 0x001e2200000e0000 */
[----:B--2---:R-:W-:-:S03]  /*104f0*/  IADD3 R2, P0, R14, R6, RZ ;  /* 0x000000060e027210 */ /* 0x004fc60007f1e0ff */
[----:B------:R-:W2:Y:S02]  /*10500*/  SHFL.IDX PT, R14, R17, 0x1, 0x181f ;  /* 0x00381f00110e7f89 */ /* 0x000ea400000e0000 */
[----:B0-----:R-:W-:Y:S01]  /*10510*/  IMAD.X R3, RZ, RZ, R3, P0 ;  /* 0x000000ffff037224 */ /* 0x001fe200000e0603 */
[----:B------:R-:W-:-:S13]  /*10520*/  ISETP.LT.OR P0, PT, R0, 0x1, P4 ;  /* 0x000000010000780c */ /* 0x000fda0002701670 */
[----:B------:R-:W-:Y:S01]  /*10530*/  LDGSTS.E.BYPASS.LTC128B.128 [R5+0x400], desc[UR4][R2.64], !P0 ;  /* 0x0040000002057fae */ /* 0x000fe2000c101d44 */
[----:B------:R-:W-:-:S13]  /*10540*/  ISETP.LT.OR P0, PT, R0, 0x1, P3 ;  /* 0x000000010000780c */ /* 0x000fda0001f01670 */
[----:B------:R-:W-:Y:S01]  /*10550*/  LDGSTS.E.BYPASS.LTC128B.128 [R5+0x2c00], desc[UR4][R2.64+0x80], !P0 ;  /* 0x02c0008002057fae */ /* 0x000fe2000c101d44 */
[----:B------:R-:W-:-:S13]  /*10560*/  ISETP.LT.OR P0, PT, R0, 0x1, P2 ;  /* 0x000000010000780c */ /* 0x000fda0001701670 */
[----:B------:R-:W-:Y:S01]  /*10570*/  LDGSTS.E.BYPASS.LTC128B.128 [R5+0x5400], desc[UR4][R2.64+0x100], !P0 ;  /* 0x0540010002057fae */ /* 0x000fe2000c101d44 */
[----:B------:R-:W-:-:S13]  /*10580*/  ISETP.LT.OR P0, PT, R0, 0x1, P1 ;  /* 0x000000010000780c */ /* 0x000fda0000f01670 */
[----:B------:R0:W-:Y:S04]  /*10590*/  LDGSTS.E.BYPASS.LTC128B.128 [R5+0x7c00], desc[UR4][R2.64+0x180], !P0 ;  /* 0x07c0018002057fae */ /* 0x0001e8000c101d44 */
[----:B0-----:R-:W0:Y:S01]  /*105a0*/  SHFL.IDX PT, R3, R18, 0x1, 0x181f ;  /* 0x00381f0012037f89 */ /* 0x001e2200000e0000 */
[----:B--2---:R-:W-:-:S03]  /*105b0*/  IADD3 R2, P0, R14, R6, RZ ;  /* 0x000000060e027210 */ /* 0x004fc60007f1e0ff */
[----:B------:R-:W2:Y:S01]  /*105c0*/  SHFL.IDX PT, R14, R17, 0x2, 0x181f ;  /* 0x00581f00110e7f89 */ /* 0x000ea200000e0000 */
[----:B0-----:R-:W-:Y:S02]  /*105d0*/  IADD3.X R3, RZ, R3, RZ, P0, !PT ;  /* 0x00000003ff037210 */ /* 0x001fe400007fe4ff */
        /* <DEDUP_REMOVED lines=22> */
[----:B------:R-:W2:Y:S04]  /*10740*/  SHFL.IDX PT, R18, R18, 0x4, 0x181f ;  /* 0x00981f0012127f89 */ /* 0x000ea800000e0000 */
[----:B------:R3:W4:Y:S01]  /*10750*/  SHFL.IDX PT, R14, R17, 0x4, 0x181f ;  /* 0x00981f00110e7f89 */ /* 0x00072200000e0000 */
[----:B0-----:R-:W-:Y:S01]  /*10760*/  IMAD.X R3, RZ, RZ, R3, P0 ;  /* 0x000000ffff037224 */ /* 0x001fe200000e0603 */
[----:B------:R-:W-:-:S13]  /*10770*/  ISETP.LT.OR P0, PT, R0, 0x31, P4 ;  /* 0x000000310000780c */ /* 0x000fda0002701670 */
[----:B------:R3:W-:Y:S01]  /*10780*/  LDGSTS.E.BYPASS.LTC128B.128 [R5+0x1c00], desc[UR4][R2.64], !P0 ;  /* 0x01c0000002057fae */ /* 0x0007e2000c101d44 */
[----:B------:R-:W-:-:S13]  /*10790*/  ISETP.LT.OR P0, PT, R0, 0x31, P3 ;  /* 0x000000310000780c */ /* 0x000fda0001f01670 */
[----:B------:R3:W-:Y:S01]  /*107a0*/  LDGSTS.E.BYPASS.LTC128B.128 [R5+0x4400], desc[UR4][R2.64+0x80], !P0 ;  /* 0x0440008002057fae */ /* 0x0007e2000c101d44 */
[----:B------:R-:W-:-:S13]  /*107b0*/  ISETP.LT.OR P0, PT, R0, 0x31, P2 ;  /* 0x000000310000780c */ /* 0x000fda0001701670 */
[----:B------:R3:W-:Y:S01]  /*107c0*/  LDGSTS.E.BYPASS.LTC128B.128 [R5+0x6c00], desc[UR4][R2.64+0x100], !P0 ;  /* 0x06c0010002057fae */ /* 0x0007e2000c101d44 */
[----:B------:R-:W-:-:S13]  /*107d0*/  ISETP.LT.OR P0, PT, R0, 0x31, P1 ;  /* 0x000000310000780c */ /* 0x000fda0000f01670 */
[----:B--2-4-:R3:W-:Y:S02]  /*107e0*/  LDGSTS.E.BYPASS.LTC128B.128 [R5+0x9400], desc[UR4][R2.64+0x180], !P0 ;  /* 0x0940018002057fae */ /* 0x0147e4000c101d44 */
.L_x_146:
[----:B---3--:R-:W-:Y:S01]  /*107f0*/  IADD3 R2, P0, R14, R6, RZ ;  /* 0x000000060e027210 */ /* 0x008fe20007f1e0ff */
[----:B------:R-:W-:-:S03]  /*10800*/  ULDC.64 UR4, c[0x0][0x208] ;  /* 0x0000820000047ab9 */ /* 0x000fc60000000a00 */
[----:B------:R-:W-:Y:S02]  /*10810*/  IADD3.X R3, RZ, R18, RZ, P0, !PT ;  /* 0x00000012ff037210 */ /* 0x000fe400007fe4ff */
[----:B------:R-:W-:-:S13]  /*10820*/  ISETP.LT.OR P0, PT, R0, 0x41, P4 ;  /* 0x000000410000780c */ /* 0x000fda0002701670 */
[----:B------:R-:W-:Y:S01]  /*10830*/  @!PT LDS RZ, [RZ] ;  /* 0x00000000fffff984 */ /* 0x000fe20000000800 */
[----:B------:R-:W-:Y:S01]  /*10840*/  @!PT LDS RZ, [RZ] ;  /* 0x00000000fffff984 */ /* 0x000fe20000000800 */
[----:B------:R-:W-:Y:S01]  /*10850*/  @!PT LDS RZ, [RZ] ;  /* 0x00000000fffff984 */ /* 0x000fe20000000800 */
[----:B------:R-:W-:Y:S01]  /*10860*/  LDGSTS.E.BYPASS.LTC128B.128 [R5+0x2400], desc[UR4][R2.64], !P0 ;  /* 0x0240000002057fae */ /* 0x000fe2000c101d44 */
[----:B------:R-:W-:-:S13]  /*10870*/  ISETP.LT.OR P0, PT, R0, 0x41, P3 ;  /* 0x000000410000780c */ /* 0x000fda0001f01670 */
[----:B------:R-:W-:Y:S01]  /*10880*/  LDGSTS.E.BYPASS.LTC128B.128 [R5+0x4c00], desc[UR4][R2.64+0x80], !P0 ;  /* 0x04c0008002057fae */ /* 0x000fe2000c101d44 */
[----:B------:R-:W-:-:S13]  /*10890*/  ISETP.LT.OR P0, PT, R0, 0x41, P2 ;  /* 0x000000410000780c */ /* 0x000fda0001701670 */
[----:B------:R-:W-:Y:S01]  /*108a0*/  LDGSTS.E.BYPASS.LTC128B.128 [R5+0x7400], desc[UR4][R2.64+0x100], !P0 ;  /* 0x0740010002057fae */ /* 0x000fe2000c101d44 */
[----:B------:R-:W-:-:S13]  /*108b0*/  ISETP.LT.OR P0, PT, R0, 0x41, P1 ;  /* 0x000000410000780c */ /* 0x000fda0000f01670 */
[----:B------:R0:W-:Y:S01]  /*108c0*/  LDGSTS.E.BYPASS.LTC128B.128 [R5+0x9c00], desc[UR4][R2.64+0x180], !P0 ;  /* 0x09c0018002057fae */ /* 0x0001e2000c101d44 */
[----:B------:R-:W-:Y:S01]  /*108d0*/  ULDC.64 UR4, c[0x0][0x328] ;  /* 0x0000ca0000047ab9 */ /* 0x000fe20000000a00 */
[----:B------:R-:W-:Y:S01]  /*108e0*/  PLOP3.LUT P0, PT, PT, PT, PT, 0x80, 0x0 ;  /* 0x000000000000781c */ /* 0x000fe20003f0f070 */
[----:B------:R-:W-:Y:S01]  /*108f0*/  IMAD R28, R28, UR4, RZ ;  /* 0x000000041c1c7c24 */ /* 0x000fe2000f8e02ff */
[----:B------:R-:W-:-:S03]  /*10900*/  NOP ;  /* 0x0000000000007918 */ /* 0x000fc60000000000 */
[C---:B------:R-:W-:Y:S02]  /*10910*/  IMAD R7, R9.reuse, UR5, R28 ;  /* 0x0000000509077c24 */ /* 0x040fe4000f8e021c */
[----:B0-----:R-:W-:Y:S01]  /*10920*/  IMAD.WIDE.U32 R2, R9, UR4, RZ ;  /* 0x0000000409027c25 */ /* 0x001fe2000f8e00ff */
[----:B------:R-:W-:-:S03]  /*10930*/  ULDC.64 UR4, c[0x0][0x338] ;  /* 0x0000ce0000047ab9 */ /* 0x000fc60000000a00 */
[----:B------:R-:W-:Y:S02]  /*10940*/  IMAD.IADD R3, R3, 0x1, R7 ;  /* 0x0000000103037824 */ /* 0x000fe400078e0207 */
[----:B------:R-:W-:Y:S02]  /*10950*/  IMAD R29, R29, UR4, RZ ;  /* 0x000000041d1d7c24 */ /* 0x000fe4000f8e02ff */
[----:B------:R-:W-:-:S04]  /*10960*/  IMAD.WIDE.U32 R2, R8, UR4, R2 ;  /* 0x0000000408027c25 */ /* 0x000fc8000f8e0002 */
[----:B------:R-:W-:-:S04]  /*10970*/  IMAD R29, R8, UR5, R29 ;  /* 0x00000005081d7c24 */ /* 0x000fc8000f8e021d */
[----:B-1----:R-:W-:-:S07]  /*10980*/  IMAD.IADD R19, R3, 0x1, R29 ;  /* 0x0000000103137824 */ /* 0x002fce00078e021d */
.L_x_68:
        /* <DEDUP_REMOVED lines=10> */
.L_x_69:
[----:B------:R-:W-:Y:S01]  /*10a30*/  R2UR UR4, R33 ;  /* 0x00000000210472ca */ /* 0x000fe200000e0000 */
[----:B------:R-:W-:Y:S01]  /*10a40*/  ULDC.64 UR6, c[0x0][0x330] ;  /* 0x0000cc0000067ab9 */ /* 0x000fe20000000a00 */
[----:B------:R-:W-:Y:S01]  /*10a50*/  MOV R18, R2 ;  /* 0x0000000200127202 */ /* 0x000fe20000000f00 */
[----:B------:R-:W-:Y:S01]  /*10a60*/  IMAD.U32 R3, RZ, RZ, UR6 ;  /* 0x00000006ff037e24 */ /* 0x000fe2000f8e00ff */
[----:B------:R0:W-:Y:S01]  /*10a70*/  SYNCS.ARRIVE.TRANS64.A1T0 RZ, [R4+URZ+0x38850], RZ ;  /* 0x038850ff04ff79a7 */ /* 0x0001e2000810003f */
[----:B------:R-:W-:Y:S01]  /*10a80*/  VIADD R30, R30, 0xffffffff ;  /* 0xffffffff1e1e7836 */ /* 0x000fe20000000000 */
[----:B------:R-:W-:Y:S01]  /*10a90*/  IADD3 R0, R0, 0x50, RZ ;  /* 0x0000005000007810 */ /* 0x000fe20007ffe0ff */
[----:B------:R-:W-:Y:S01]  /*10aa0*/  IMAD.WIDE.U32 R18, R3, UR39, R18 ;  /* 0x0000002703127c25 */ /* 0x000fe2000f8e0012 */
[----:B------:R-:W-:-:S03]  /*10ab0*/  MOV R23, R26 ;  /* 0x0000001a00177202 */ /* 0x000fc60000000f00 */
[----:B------:R-:W-:Y:S02]  /*10ac0*/  VIADD R10, R10, 0xffffffb0 ;  /* 0xffffffb00a0a7836 */ /* 0x000fe40000000000 */
[----:B------:R-:W-:Y:S01]  /*10ad0*/  UIMAD UR4, UR4, UR6, URZ ;  /* 0x00000006040472a4 */ /* 0x000fe2000f8e023f */
[----:B------:R-:W-:-:S03]  /*10ae0*/  IMAD.MOV.U32 R20, RZ, RZ, R21 ;  /* 0x000000ffff147224 */ /* 0x000fc600078e0015 */
[----:B------:R-:W-:-:S03]  /*10af0*/  UIMAD UR4, UR39, UR7, UR4 ;  /* 0x00000007270472a4 */ /* 0x000fc6000f8e0204 */
[----:B------:R-:W-:Y:S02]  /*10b00*/  ULDC.64 UR6, c[0x0][0x318] ;  /* 0x0000c60000067ab9 */ /* 0x000fe40000000a00 */
[----:B------:R-:W-:Y:S01]  /*10b10*/  LEA R17, P0, R18, UR6, 0x1 ;  /* 0x0000000612117c11 */ /* 0x000fe2000f8008ff */
[----:B------:R-:W-:-:S05]  /*10b20*/  VIADD R3, R19, UR4 ;  /* 0x0000000413037c36 */ /* 0x000fca0008000000 */
[----:B------:R-:W-:Y:S02]  /*10b30*/  LEA.HI.X R18, R18, UR7, R3, 0x1, P0 ;  /* 0x0000000712127c11 */ /* 0x000fe400080f0c03 */
[----:B------:R-:W-:-:S13]  /*10b40*/  ISETP.GT.AND P0, PT, R30, UR45, PT ;  /* 0x0000002d1e007c0c */ /* 0x000fda000bf04270 */
[----:B0-----:R-:W-:Y:S05]  /*10b50*/  @P0 BRA `(.L_x_70) ;  /* 0xffffffec00e00947 */ /* 0x001fea000383ffff */
[----:B------:R-:W-:Y:S05]  /*10b60*/  BSYNC B0 ;  /* 0x0000000000007941 */ /* 0x000fea0003800000 */
.L_x_57:
[----:B------:R-:W-:-:S13]  /*10b70*/  LOP3.LUT P0, RZ, R16, 0x20, RZ, 0xc0, !PT ;  /* 0x0000002010ff7812 */ /* 0x000fda000780c0ff */
[----:B------:R-:W-:Y:S05]  /*10b80*/  @!P0 BRA `(.L_x_71) ;  /* 0x0000000000048947 */ /* 0x000fea0003800000 */
[----:B------:R-:W-:Y:S01]  /*10b90*/  BPT.TRAP 0x1 ;  /* 0x000000040000795c */ /* 0x000fe20000300000 */
.L_x_71:
[C---:B0-----:R-:W-:Y:S01]  /*10ba0*/  LEA R0, R21.reuse, UR42, 0x3 ;  /* 0x0000002a15007c11 */ /* 0x041fe2000f8e18ff */
[----:B------:R-:W0:Y:S01]  /*10bb0*/  S2R R2, SR_TID.X ;  /* 0x0000000000027919 */ /* 0x000e220000002100 */
[----:B------:R-:W-:Y:S01]  /*10bc0*/  SHF.L.U32 R3, R26, 0x1f, RZ ;  /* 0x0000001f1a037819 */ /* 0x000fe200000006ff */
[----:B------:R-:W-:Y:S01]  /*10bd0*/  IMAD.MOV.U32 R5, RZ, RZ, -0x50 ;  /* 0xffffffb0ff057424 */ /* 0x000fe200078e00ff */
[----:B------:R-:W-:Y:S01]  /*10be0*/  BSSY B0, `(.L_x_72) ;  /* 0x0000008000007945 */ /* 0x000fe20003800000 */
[----:B------:R-:W-:Y:S01]  /*10bf0*/  IMAD R4, R21, 0x5000, R31 ;  /* 0x0000500015047824 */ /* 0x000fe200078e021f */
[----:B------:R-:W1:Y:S01]  /*10c00*/  SYNCS.PHASECHK.TRANS64.TRYWAIT P0, [R0+URZ+0x38860], R3 ;  /* 0x03886003000075a7 */ /* 0x000e62000800017f */
[----:B------:R-:W-:Y:S01]  /*10c10*/  IMAD R5, R30, R5, UR40 ;  /* 0x000000281e057e24 */ /* 0x000fe2000f8e0205 */
[----:B0-----:R-:W-:-:S04]  /*10c20*/  LOP3.LUT R2, R2, 0x7f, RZ, 0xc0, !PT ;  /* 0x0000007f02027812 */ /* 0x001fc800078ec0ff */
[----:B------:R-:W-:-:S04]  /*10c30*/  SHF.R.U32.HI R2, RZ, 0x3, R2 ;  /* 0x00000003ff027819 */ /* 0x000fc80000011602 */
[----:B------:R-:W-:Y:S01]  /*10c40*/  IADD3 R5, -R2, R5, RZ ;  /* 0x0000000502057210 */ /* 0x000fe20007ffe1ff */
[----:B-1----:R-:W-:Y:S06]  /*10c50*/  @!P0 BRA `(.L_x_73) ;  /* 0x0000002c00588947 */ /* 0x002fec0003800000 */
.L_x_147:
[----:B------:R-:W-:Y:S05]  /*10c60*/  BSYNC B0 ;  /* 0x0000000000007941 */ /* 0x000fea0003800000 */
.L_x_72:
[----:B------:R-:W-:-:S03]  /*10c70*/  UMOV UR4, 0xffffffff ;  /* 0xffffffff00047882 */ /* 0x000fc60000000000 */
[----:B------:R-:W-:Y:S05]  /*10c80*/  BRA.DIV UR4, `(.L_x_74) ;  /* 0x0000002e04607947 */ /* 0x000fea000b800000 */
[----:B0-----:R-:W-:Y:S01]  /*10c90*/  SHFL.IDX PT, R3, R18, RZ, 0x181f ;  /* 0x00181fff12037589 */ /* 0x001fe200000e0000 */
[----:B------:R-:W-:Y:S01]  /*10ca0*/  ULDC UR4, c[0x0][0x2f4] ;  /* 0x0000bd0000047ab9 */ /* 0x000fe20000000800 */
[----:B------:R-:W-:Y:S01]  /*10cb0*/  LEA R4, R4, UR42, 0x1 ;  /* 0x0000002a04047c11 */ /* 0x000fe2000f8e08ff */
[----:B------:R-:W-:Y:S01]  /*10cc0*/  ULDC.64 UR6, c[0x0][0x208] ;  /* 0x0000820000067ab9 */ /* 0x000fe20000000a00 */
[----:B------:R-:W0:Y:S01]  /*10cd0*/  SHFL.IDX PT, R2, R17, RZ, 0x181f ;  /* 0x00181fff11027589 */ /* 0x000e2200000e0000 */
[----:B------:R-:W-:Y:S02]  /*10ce0*/  ISETP.GE.AND P2, PT, R22, UR4, PT ;  /* 0x0000000416007c0c */ /* 0x000fe4000bf46270 */
[----:B------:R-:W-:Y:S01]  /*10cf0*/  ISETP.GE.AND P3, PT, R37, UR4, PT ;  /* 0x0000000425007c0c */ /* 0x000fe2000bf66270 */
[----:B------:R-:W-:Y:S01]  /*10d00*/  SHFL.IDX PT, R6, R18, 0x1, 0x181f ;  /* 0x00381f0012067f89 */ /* 0x000fe200000e0000 */
[C---:B------:R-:W-:Y:S02]  /*10d10*/  ISETP.LT.OR P5, PT, R5.reuse, 0x1, P2 ;  /* 0x000000010500780c */ /* 0x040fe400017a1670 */
[----:B------:R-:W-:Y:S01]  /*10d20*/  ISETP.LT.OR P4, PT, R5, 0x1, P3 ;  /* 0x000000010500780c */ /* 0x000fe20001f81670 */
[----:B------:R-:W1:Y:S01]  /*10d30*/  SHFL.IDX PT, R14, R17, 0x1, 0x181f ;  /* 0x00381f00110e7f89 */ /* 0x000e6200000e0000 */
[----:B------:R-:W-:-:S02]  /*10d40*/  ISETP.GE.AND P1, PT, R36, UR4, PT ;  /* 0x0000000424007c0c */ /* 0x000fc4000bf26270 */
[----:B------:R-:W-:Y:S01]  /*10d50*/  ISETP.GE.AND P0, PT, R35, UR4, PT ;  /* 0x0000000423007c0c */ /* 0x000fe2000bf06270 */
[----:B0-----:R-:W-:-:S06]  /*10d60*/  IMAD.WIDE.U32 R2, R22, 0x2, R2 ;  /* 0x0000000216027825 */ /* 0x001fcc00078e0002 */
[----:B------:R-:W-:Y:S01]  /*10d70*/  LDGSTS.E.BYPASS.LTC128B.128 [R4+0x400], desc[UR6][R2.64], !P5 ;  /* 0x0040000002047fae */ /* 0x000fe2000e901d46 */
[----:B------:R-:W-:-:S03]  /*10d80*/  ISETP.LT.OR P5, PT, R5, 0x1, P1 ;  /* 0x000000010500780c */ /* 0x000fc60000fa1670 */
[----:B------:R-:W-:Y:S01]  /*10d90*/  LDGSTS.E.BYPASS.LTC128B.128 [R4+0x2c00], desc[UR6][R2.64+0x80], !P4 ;  /* 0x02c0008002047fae */ /* 0x000fe2000e101d46 */
[----:B------:R-:W-:-:S09]  /*10da0*/  ISETP.LT.OR P4, PT, R5, 0x1, P0 ;  /* 0x000000010500780c */ /* 0x000fd20000781670 */
[----:B------:R-:W-:Y:S01]  /*10db0*/  LDGSTS.E.BYPASS.LTC128B.128 [R4+0x5400], desc[UR6][R2.64+0x100], !P5 ;  /* 0x0540010002047fae */ /* 0x000fe2000e901d46 */
[----:B------:R-:W-:-:S03]  /*10dc0*/  ISETP.LT.OR P5, PT, R5, 0x11, P2 ;  /* 0x000000110500780c */ /* 0x000fc600017a1670 */
[----:B------:R1:W-:Y:S01]  /*10dd0*/  LDGSTS.E.BYPASS.LTC128B.128 [R4+0x7c00], desc[UR6][R2.64+0x180], !P4 ;  /* 0x07c0018002047fae */ /* 0x0003e2000e101d46 */
[----:B------:R-:W-:Y:S01]  /*10de0*/  ISETP.LT.OR P4, PT, R5, 0x11, P3 ;  /* 0x000000110500780c */ /* 0x000fe20001f81670 */
[----:B-1----:R-:W-:Y:S02]  /*10df0*/  IMAD.MOV.U32 R2, RZ, RZ, R14 ;  /* 0x000000ffff027224 */ /* 0x002fe400078e000e */
[----:B------:R-:W-:Y:S01]  /*10e00*/  IMAD.MOV.U32 R3, RZ, RZ, R6 ;  /* 0x000000ffff037224 */ /* 0x000fe200078e0006 */
[----:B------:R-:W0:Y:S01]  /*10e10*/  SHFL.IDX PT, R14, R17, 0x2, 0x181f ;  /* 0x00581f00110e7f89 */ /* 0x000e2200000e0000 */
[----:B------:R-:W-:-:S03]  /*10e20*/  IMAD.WIDE.U32 R2, R22, 0x2, R2 ;  /* 0x0000000216027825 */ /* 0x000fc600078e0002 */
[----:B------:R-:W1:Y:S04]  /*10e30*/  SHFL.IDX PT, R6, R18, 0x2, 0x181f ;  /* 0x00581f0012067f89 */ /* 0x000e6800000e0000 */
[----:B------:R-:W-:Y:S01]  /*10e40*/  LDGSTS.E.BYPASS.LTC128B.128 [R4+0xc00], desc[UR6][R2.64], !P5 ;  /* 0x00c0000002047fae */ /* 0x000fe2000e901d46 */
[----:B------:R-:W-:-:S03]  /*10e50*/  ISETP.LT.OR P5, PT, R5, 0x11, P1 ;  /* 0x000000110500780c */ /* 0x000fc60000fa1670 */
[----:B------:R-:W-:Y:S01]  /*10e60*/  LDGSTS.E.BYPASS.LTC128B.128 [R4+0x3400], desc[UR6][R2.64+0x80], !P4 ;  /* 0x0340008002047fae */ /* 0x000fe2000e101d46 */
[----:B------:R-:W-:-:S09]  /*10e70*/  ISETP.LT.OR P4, PT, R5, 0x11, P0 ;  /* 0x000000110500780c */ /* 0x000fd20000781670 */
[----:B------:R-:W-:Y:S01]  /*10e80*/  LDGSTS.E.BYPASS.LTC128B.128 [R4+0x5c00], desc[UR6][R2.64+0x100], !P5 ;  /* 0x05c0010002047fae */ /* 0x000fe2000e901d46 */
[----:B------:R-:W-:-:S03]  /*10e90*/  ISETP.LT.OR P5, PT, R5, 0x21, P2 ;  /* 0x000000210500780c */ /* 0x000fc600017a1670 */
[----:B------:R0:W-:Y:S01]  /*10ea0*/  LDGSTS.E.BYPASS.LTC128B.128 [R4+0x8400], desc[UR6][R2.64+0x180], !P4 ;  /* 0x0840018002047fae */ /* 0x0001e2000e101d46 */
[C---:B------:R-:W-:Y:S02]  /*10eb0*/  ISETP.LT.OR P4, PT, R5.reuse, 0x21, P3 ;  /* 0x000000210500780c */ /* 0x040fe40001f81670 */
[----:B0-----:R-:W-:Y:S01]  /*10ec0*/  MOV R2, R14 ;  /* 0x0000000e00027202 */ /* 0x001fe20000000f00 */
[----:B-1----:R-:W-:Y:S01]  /*10ed0*/  IMAD.MOV.U32 R3, RZ, RZ, R6 ;  /* 0x000000ffff037224 */ /* 0x002fe200078e0006 */
[----:B------:R-:W-:Y:S03]  /*10ee0*/  SHFL.IDX PT, R14, R17, 0x3, 0x181f ;  /* 0x00781f00110e7f89 */ /* 0x000fe600000e0000 */
[----:B------:R-:W-:Y:S01]  /*10ef0*/  IMAD.WIDE.U32 R2, R22, 0x2, R2 ;  /* 0x0000000216027825 */ /* 0x000fe200078e0002 */
[----:B------:R-:W0:Y:S04]  /*10f00*/  SHFL.IDX PT, R6, R18, 0x3, 0x181f ;  /* 0x00781f0012067f89 */ /* 0x000e2800000e0000 */
[----:B------:R-:W-:Y:S01]  /*10f10*/  LDGSTS.E.BYPASS.LTC128B.128 [R4+0x1400], desc[UR6][R2.64], !P5 ;  /* 0x0140000002047fae */ /* 0x000fe2000e901d46 */
[----:B------:R-:W-:-:S03]  /*10f20*/  ISETP.LT.OR P5, PT, R5, 0x21, P1 ;  /* 0x000000210500780c */ /* 0x000fc60000fa1670 */
[----:B------:R-:W-:Y:S01]  /*10f30*/  LDGSTS.E.BYPASS.LTC128B.128 [R4+0x3c00], desc[UR6][R2.64+0x80], !P4 ;  /* 0x03c0008002047fae */ /* 0x000fe2000e101d46 */
[----:B------:R-:W-:-:S03]  /*10f40*/  ISETP.LT.OR P4, PT, R5, 0x21, P0 ;  /* 0x000000210500780c */ /* 0x000fc60000781670 */
[----:B------:R-:W1:Y:S06]  /*10f50*/  SHFL.IDX PT, R18, R18, 0x4, 0x181f ;  /* 0x00981f0012127f89 */ /* 0x000e6c00000e0000 */
[----:B------:R-:W-:Y:S01]  /*10f60*/  LDGSTS.E.BYPASS.LTC128B.128 [R4+0x6400], desc[UR6][R2.64+0x100], !P5 ;  /* 0x0640010002047fae */ /* 0x000fe2000e901d46 */
[----:B------:R-:W-:-:S03]  /*10f70*/  ISETP.LT.OR P5, PT, R5, 0x31, P2 ;  /* 0x000000310500780c */ /* 0x000fc600017a1670 */
[----:B------:R0:W-:Y:S01]  /*10f80*/  LDGSTS.E.BYPASS.LTC128B.128 [R4+0x8c00], desc[UR6][R2.64+0x180], !P4 ;  /* 0x08c0018002047fae */ /* 0x0001e2000e101d46 */
[----:B------:R-:W-:Y:S02]  /*10f90*/  ISETP.LT.OR P4, PT, R5, 0x31, P3 ;  /* 0x000000310500780c */ /* 0x000fe40001f81670 */
[----:B0-----:R-:W-:Y:S01]  /*10fa0*/  MOV R3, R6 ;  /* 0x0000000600037202 */ /* 0x001fe20000000f00 */
[----:B------:R-:W-:Y:S02]  /*10fb0*/  IMAD.MOV.U32 R2, RZ, RZ, R14 ;  /* 0x000000ffff027224 */ /* 0x000fe400078e000e */
[----:B------:R0:W2:Y:S01]  /*10fc0*/  SHFL.IDX PT, R14, R17, 0x4, 0x181f ;  /* 0x00981f00110e7f89 */ /* 0x0000a200000e0000 */
[----:B------:R-:W-:Y:S02]  /*10fd0*/  IMAD.MOV.U32 R6, RZ, RZ, RZ ;  /* 0x000000ffff067224 */ /* 0x000fe400078e00ff */
[----:B------:R-:W-:-:S05]  /*10fe0*/  IMAD.WIDE.U32 R2, R22, 0x2, R2 ;  /* 0x0000000216027825 */ /* 0x000fca00078e0002 */
[----:B------:R0:W-:Y:S01]  /*10ff0*/  LDGSTS.E.BYPASS.LTC128B.128 [R4+0x1c00], desc[UR6][R2.64], !P5 ;  /* 0x01c0000002047fae */ /* 0x0001e2000e901d46 */
[----:B------:R-:W-:-:S03]  /*11000*/  ISETP.LT.OR P5, PT, R5, 0x31, P1 ;  /* 0x000000310500780c */ /* 0x000fc60000fa1670 */
[----:B------:R0:W-:Y:S01]  /*11010*/  LDGSTS.E.BYPASS.LTC128B.128 [R4+0x4400], desc[UR6][R2.64+0x80], !P4 ;  /* 0x0440008002047fae */ /* 0x0001e2000e101d46 */
[----:B------:R-:W-:-:S09]  /*11020*/  ISETP.LT.OR P4, PT, R5, 0x31, P0 ;  /* 0x000000310500780c */ /* 0x000fd20000781670 */
[----:B------:R0:W-:Y:S04]  /*11030*/  LDGSTS.E.BYPASS.LTC128B.128 [R4+0x6c00], desc[UR6][R2.64+0x100], !P5 ;  /* 0x06c0010002047fae */ /* 0x0001e8000e901d46 */
[----:B-12---:R0:W-:Y:S02]  /*11040*/  LDGSTS.E.BYPASS.LTC128B.128 [R4+0x9400], desc[UR6][R2.64+0x180], !P4 ;  /* 0x0940018002047fae */ /* 0x0061e4000e101d46 */
.L_x_159:
[C---:B------:R-:W-:Y:S01]  /*11050*/  ISETP.LT.OR P2, PT, R5.reuse, 0x41, P2 ;  /* 0x000000410500780c */ /* 0x040fe20001741670 */
[----:B0-----:R-:W-:Y:S01]  /*11060*/  IMAD.MOV.U32 R2, RZ, RZ, R14 ;  /* 0x000000ffff027224 */ /* 0x001fe200078e000e */
[C---:B------:R-:W-:Y:S01]  /*11070*/  ISETP.LT.OR P3, PT, R5.reuse, 0x41, P3 ;  /* 0x000000410500780c */ /* 0x040fe20001f61670 */
[----:B------:R-:W-:Y:S01]  /*11080*/  ULDC.64 UR4, c[0x0][0x208] ;  /* 0x0000820000047ab9 */ /* 0x000fe20000000a00 */
[C---:B------:R-:W-:Y:S02]  /*11090*/  ISETP.LT.OR P1, PT, R5.reuse, 0x41, P1 ;  /* 0x000000410500780c */ /* 0x040fe40000f21670 */
[----:B------:R-:W-:Y:S02]  /*110a0*/  ISETP.LT.OR P0, PT, R5, 0x41, P0 ;  /* 0x000000410500780c */ /* 0x000fe40000701670 */
[----:B------:R-:W-:-:S03]  /*110b0*/  MOV R3, R18 ;  /* 0x0000001200037202 */ /* 0x000fc60000000f00 */
[----:B------:R-:W-:-:S05]  /*110c0*/  IMAD.WIDE.U32 R22, R22, 0x2, R2 ;  /* 0x0000000216167825 */ /* 0x000fca00078e0002 */
[----:B------:R-:W-:Y:S01]  /*110d0*/  @!PT LDS RZ, [RZ] ;  /* 0x00000000fffff984 */ /* 0x000fe20000000800 */
[----:B------:R-:W-:Y:S01]  /*110e0*/  @!PT LDS RZ, [RZ] ;  /* 0x00000000fffff984 */ /* 0x000fe20000000800 */
[----:B------:R-:W-:Y:S01]  /*110f0*/  @!PT LDS RZ, [RZ] ;  /* 0x00000000fffff984 */ /* 0x000fe20000000800 */
[----:B------:R0:W-:Y:S04]  /*11100*/  LDGSTS.E.BYPASS.LTC128B.128 [R4+0x2400], desc[UR4][R22.64], !P2 ;  /* 0x0240000016047fae */ /* 0x0001e8000d101d44 */
[----:B------:R0:W-:Y:S04]  /*11110*/  LDGSTS.E.BYPASS.LTC128B.128 [R4+0x4c00], desc[UR4][R22.64+0x80], !P3 ;  /* 0x04c0008016047fae */ /* 0x0001e8000d901d44 */
[----:B------:R0:W-:Y:S04]  /*11120*/  LDGSTS.E.BYPASS.LTC128B.128 [R4+0x7400], desc[UR4][R22.64+0x100], !P1 ;  /* 0x0740010016047fae */ /* 0x0001e8000c901d44 */
[----:B------:R0:W-:Y:S01]  /*11130*/  LDGSTS.E.BYPASS.LTC128B.128 [R4+0x9c00], desc[UR4][R22.64+0x180], !P0 ;  /* 0x09c0018016047fae */ /* 0x0001e2000c101d44 */
[----:B------:R-:W-:Y:S01]  /*11140*/  PLOP3.LUT P0, PT, PT, PT, PT, 0x80, 0x0 ;  /* 0x000000000000781c */ /* 0x000fe20003f0f070 */
[----:B------:R-:W-:-:S12]  /*11150*/  NOP ;  /* 0x0000000000007918 */ /* 0x000fd80000000000 */
.L_x_75:
        /* <DEDUP_REMOVED lines=10> */
.L_x_76:
[----:B------:R-:W-:Y:S01]  /*11200*/  VIADD R2, R21, 0x1 ;  /* 0x0000000115027836 */ /* 0x000fe20000000000 */
[----:B------:R1:W-:Y:S04]  /*11210*/  SYNCS.ARRIVE.TRANS64.A1T0 RZ, [R0+URZ+0x38850], RZ ;  /* 0x038850ff00ff79a7 */ /* 0x0003e8000810003f */
[----:B------:R-:W-:-:S04]  /*11220*/  ISETP.NE.AND P0, PT, R2, 0x2, PT ;  /* 0x000000020200780c */ /* 0x000fc80003f05270 */
[----:B------:R-:W-:Y:S02]  /*11230*/  SEL R3, RZ, 0x1, P0 ;  /* 0x00000001ff037807 */ /* 0x000fe40000000000 */
[----:B------:R-:W-:Y:S02]  /*11240*/  SEL R2, R2, RZ, P0 ;  /* 0x000000ff02027207 */ /* 0x000fe40000000000 */
[----:B-1----:R-:W-:-:S07]  /*11250*/  LOP3.LUT R0, R26, R3, RZ, 0x3c, !PT ;  /* 0x000000031a007212 */ /* 0x002fce00078e3cff */
.L_x_40:
[----:B0-----:R-:W0:Y:S01]  /*11260*/  S2R R4, SR_CgaCtaId ;  /* 0x0000000000047919 */ /* 0x001e220000008800 */
[----:B------:R-:W-:Y:S02]  /*11270*/  MOV R3, 0x400 ;  /* 0x0000040000037802 */ /* 0x000fe40000000f00 */
[----:B------:R-:W-:Y:S02]  /*11280*/  SHF.L.U32 R6, R6, 0x1f, RZ ;  /* 0x0000001f06067819 */ /* 0x000fe400000006ff */
[----:B0-----:R-:W-:-:S04]  /*11290*/  LEA R7, R4, R3, 0x18 ;  /* 0x0000000304077211 */ /* 0x001fc800078ec0ff */
[----:B------:R-:W0:Y:S02]  /*112a0*/  SYNCS.PHASECHK.TRANS64.TRYWAIT P0, [R7+URZ+0x38820], R6 ;  /* 0x03882006070075a7 */ /* 0x000e24000800017f */
[----:B0-----:R-:W-:Y:S05]  /*112b0*/  @!P0 BRA `(.L_x_77) ;  /* 0x0000002c00c48947 */ /* 0x001fea0003800000 */
.L_x_160:
[----:B------:R-:W-:-:S03]  /*112c0*/  UMOV UR4, 0xffffffff ;  /* 0xffffffff00047882 */ /* 0x000fc60000000000 */
[----:B------:R-:W-:Y:S05]  /*112d0*/  BRA.DIV UR4, `(.L_x_78) ;  /* 0x0000002e04d07947 */ /* 0x000fea000b800000 */
[----:B------:R-:W1:Y:S02]  /*112e0*/  S2R R3, SR_TID.X ;  /* 0x0000000000037919 */ /* 0x000e640000002100 */
[----:B-1----:R-:W-:-:S04]  /*112f0*/  SHF.R.U32.HI R3, RZ, 0x5, R3 ;  /* 0x00000005ff037819 */ /* 0x002fc80000011603 */
[----:B------:R-:W-:-:S05]  /*11300*/  LOP3.LUT R3, R3, 0x3, RZ, 0xc0, !PT ;  /* 0x0000000303037812 */ /* 0x000fca00078ec0ff */
[----:B------:R1:W2:Y:S02]  /*11310*/  SHFL.IDX PT, R14, R3, RZ, 0x1f ;  /* 0x00001fff030e7589 */ /* 0x0002a400000e0000 */
.L_x_163:
[----:B--2---:R-:W-:-:S13]  /*11320*/  ISETP.NE.AND P0, PT, R14, RZ, PT ;  /* 0x000000ff0e00720c */ /* 0x004fda0003f05270 */
[----:B------:R-:W-:Y:S05]  /*11330*/  @P0 BRA `(.L_x_8) ;  /* 0x0000000000900947 */ /* 0x000fea0003800000 */
[----:B------:R-:W-:-:S03]  /*11340*/  UMOV UR4, 0xffffffff ;  /* 0xffffffff00047882 */ /* 0x000fc60000000000 */
[----:B------:R-:W-:Y:S05]  /*11350*/  BRA.DIV UR4, `(.L_x_79) ;  /* 0x0000002e04e47947 */ /* 0x000fea000b800000 */
[----:B------:R-:W-:-:S13]  /*11360*/  ELECT P6, URZ, PT ;  /* 0x00000000003f782f */ /* 0x000fda00038c0000 */
.L_x_166:
[----:B------:R-:W-:Y:S05]  /*11370*/  @!P6 BRA `(.L_x_8) ;  /* 0x000000000080e947 */ /* 0x000fea0003800000 */
[----:B-1----:R-:W2:Y:S02]  /*11380*/  LDL R3, [R1+0x4] ;  /* 0x0000040001037983 */ /* 0x002ea40000100800 */
[----:B--2---:R-:W-:-:S13]  /*11390*/  R2UR UR4, R3 ;  /* 0x00000000030472ca */ /* 0x004fda00000e0000 */
[----:B------:R-:W-:-:S06]  /*113a0*/  ULOP3.LUT UR4, UR4, 0x2, URZ, 0xfc, !UPT ;  /* 0x0000000204047892 */ /* 0x000fcc000f8efc3f */
[----:B------:R-:W-:-:S05]  /*113b0*/  IMAD.U32 R3, RZ, RZ, UR4 ;  /* 0x00000004ff037e24 */ /* 0x000fca000f8e00ff */
[----:B------:R-:W-:-:S13]  /*113c0*/  ISETP.NE.AND P0, PT, R3, 0x3, PT ;  /* 0x000000030300780c */ /* 0x000fda0003f05270 */
[----:B------:R-:W-:Y:S05]  /*113d0*/  @!P0 BRA `(.L_x_80) ;  /* 0x0000000000048947 */ /* 0x000fea0003800000 */
[----:B------:R-:W-:Y:S01]  /*113e0*/  BPT.TRAP 0x1 ;  /* 0x000000040000795c */ /* 0x000fe20000300000 */
.L_x_80:
[C---:B------:R-:W-:Y:S01]  /*113f0*/  LEA R5, R2.reuse, R7, 0x3 ;  /* 0x0000000702057211 */ /* 0x040fe200078e18ff */
[----:B------:R-:W-:Y:S01]  /*11400*/  VIADD R2, R2, 0x1 ;  /* 0x0000000102027836 */ /* 0x000fe20000000000 */
[----:B------:R-:W-:-:S04]  /*11410*/  SHF.L.U32 R4, R0, 0x1f, RZ ;  /* 0x0000001f00047819 */ /* 0x000fc800000006ff */
[----:B------:R-:W1:Y:S01]  /*11420*/  SYNCS.PHASECHK.TRANS64.TRYWAIT P1, [R5+URZ+0x38840], R4 ;  /* 0x03884004050075a7 */ /* 0x000e62000802017f */
[----:B------:R-:W-:-:S04]  /*11430*/  ISETP.NE.AND P2, PT, R2, 0x2, PT ;  /* 0x000000020200780c */ /* 0x000fc80003f45270 */
[----:B------:R-:W-:Y:S01]  /*11440*/  SEL R3, RZ, 0x1, P2 ;  /* 0x00000001ff037807 */ /* 0x000fe20001000000 */
[----:B-1----:R-:W-:Y:S08]  /*11450*/  @!P1 BRA `(.L_x_81) ;  /* 0x0000002c00c49947 */ /* 0x002ff00003800000 */
.L_x_167:
[----:B------:R-:W-:Y:S02]  /*11460*/  SEL R2, R2, RZ, P2 ;  /* 0x000000ff02027207 */ /* 0x000fe40001000000 */
[----:B------:R-:W-:Y:S01]  /*11470*/  LOP3.LUT R0, R0, R3, RZ, 0x3c, !PT ;  /* 0x0000000300007212 */ /* 0x000fe200078e3cff */
[----:B------:R-:W-:Y:S06]  /*11480*/  @!P0 BRA `(.L_x_82) ;  /* 0x0000000000048947 */ /* 0x000fec0003800000 */
[----:B------:R-:W-:Y:S01]  /*11490*/  BPT.TRAP 0x1 ;  /* 0x000000040000795c */ /* 0x000fe20000300000 */
.L_x_82:
[----:B------:R-:W-:Y:S01]  /*114a0*/  IMAD R3, R2, 0x8, R7 ;  /* 0x0000000802037824 */ /* 0x000fe200078e0207 */
[----:B------:R-:W-:-:S04]  /*114b0*/  SHF.L.U32 R0, R0, 0x1f, RZ ;  /* 0x0000001f00007819 */ /* 0x000fc800000006ff */
[----:B------:R-:W2:Y:S02]  /*114c0*/  SYNCS.PHASECHK.TRANS64.TRYWAIT P1, [R3+URZ+0x38840], R0 ;  /* 0x03884000030075a7 */ /* 0x000ea4000802017f */
[----:B--2---:R-:W-:Y:S05]  /*114d0*/  @!P1 BRA `(.L_x_83) ;  /* 0x0000002c00b89947 */ /* 0x004fea0003800000 */
.L_x_168:
[----:B------:R-:W-:Y:S05]  /*114e0*/  @!P0 BRA `(.L_x_84) ;  /* 0x0000000000048947 */ /* 0x000fea0003800000 */
[----:B------:R-:W-:Y:S01]  /*114f0*/  BPT.TRAP 0x1 ;  /* 0x000000040000795c */ /* 0x000fe20000300000 */
.L_x_84:
[----:B------:R-:W3:Y:S02]  /*11500*/  SYNCS.PHASECHK.TRANS64.TRYWAIT P1, [R5+URZ+0x38860], R4 ;  /* 0x03886004050075a7 */ /* 0x000ee4000802017f */
[----:B---3--:R-:W-:Y:S05]  /*11510*/  @!P1 BRA `(.L_x_85) ;  /* 0x0000002c00bc9947 */ /* 0x008fea0003800000 */
.L_x_169:
[----:B------:R-:W-:Y:S05]  /*11520*/  @!P0 BRA `(.L_x_86) ;  /* 0x0000000000048947 */ /* 0x000fea0003800000 */
[----:B------:R-:W-:Y:S01]  /*11530*/  BPT.TRAP 0x1 ;  /* 0x000000040000795c */ /* 0x000fe20000300000 */
.L_x_86:
[----:B----4-:R4:W0:Y:S02]  /*11540*/  SYNCS.PHASECHK.TRANS64.TRYWAIT P0, [R3+URZ+0x38860], R0 ;  /* 0x03886000030075a7 */ /* 0x010824000800017f */
[----:B0-----:R-:W-:Y:S05]  /*11550*/  @!P0 NANOSLEEP.SYNCS 0x989680 ;  /* 0x009896800000895d */ /* 0x001fea0003900000 */
[----:B------:R-:W0:Y:S02]  /*11560*/  @!P0 SYNCS.PHASECHK.TRANS64 P0, [R3+URZ+0x38860], R0 ;  /* 0x03886000030085a7 */ /* 0x000e24000800007f */
[----:B0-----:R-:W-:Y:S05]  /*11570*/  @!P0 BRA `(.L_x_86) ;  /* 0xfffffffc00f08947 */ /* 0x001fea000383ffff */
.L_x_8:
[----:B------:R-:W-:Y:S05]  /*11580*/  BSYNC B6 ;  /* 0x0000000000067941 */ /* 0x000fea0003800000 */
.L_x_5:
[----:B------:R-:W-:Y:S05]  /*11590*/  EXIT ;  /* 0x000000000000794d */ /* 0x000fea0003800000 */
.L_x_12:
[----:B------:R-:W-:-:S13]  /*115a0*/  R2UR UR4, R16 ;  /* 0x00000000100472ca */ /* 0x000fda00000e0000 */
[----:B0-----:R-:W-:-:S04]  /*115b0*/  MOV R3, UR4 ;  /* 0x0000000400037c02 */ /* 0x001fc80008000f00 */
[----:B------:R0:W1:Y:S03]  /*115c0*/  SYNCS.PHASECHK.TRANS64.TRYWAIT P0, [R3+URZ+0x38800], R0 ;  /* 0x03880000030075a7 */ /* 0x000066000800017f */
[----:B-1----:R-:W-:Y:S05]  /*115d0*/  @!P0 NANOSLEEP.SYNCS 0x989680 ;  /* 0x009896800000895d */ /* 0x002fea0003900000 */
[----:B------:R-:W1:Y:S02]  /*115e0*/  @!P0 SYNCS.PHASECHK.TRANS64 P0, [R3+URZ+0x38800], R0 ;  /* 0x03880000030085a7 */ /* 0x000e64000800007f */
[----:B-1----:R-:W-:Y:S05]  /*115f0*/  @!P0 BRA `(.L_x_12) ;  /* 0xfffffffc00e88947 */ /* 0x002fea000383ffff */
[----:B------:R-:W-:Y:S05]  /*11600*/  BRA `(.L_x_87) ;  /* 0xfffffefc00987947 */ /* 0x000fea000383ffff */
.L_x_16:
[----:B------:R-:W-:-:S13]  /*11610*/  R2UR UR4, R16 ;  /* 0x00000000100472ca */ /* 0x000fda00000e0000 */
[----:B0-----:R-:W-:-:S04]  /*11620*/  IMAD.U32 R3, RZ, RZ, UR4 ;  /* 0x00000004ff037e24 */ /* 0x001fc8000f8e00ff */
[----:B------:R0:W2:Y:S03]  /*11630*/  SYNCS.PHASECHK.TRANS64.TRYWAIT P1, [R3+URZ+0x38830], R0 ;  /* 0x03883000030075a7 */ /* 0x0000a6000802017f */
[----:B--2---:R-:W-:Y:S05]  /*11640*/  @!P1 NANOSLEEP.SYNCS 0x989680 ;  /* 0x009896800000995d */ /* 0x004fea0003900000 */
[----:B------:R-:W2:Y:S02]  /*11650*/  @!P1 SYNCS.PHASECHK.TRANS64 P1, [R3+URZ+0x38830], R0 ;  /* 0x03883000030095a7 */ /* 0x000ea4000802007f */
[----:B--2---:R-:W-:Y:S05]  /*11660*/  @!P1 BRA `(.L_x_16) ;  /* 0xfffffffc00e89947 */ /* 0x004fea000383ffff */
[----:B------:R-:W-:Y:S05]  /*11670*/  BRA `(.L_x_15) ;  /* 0xfffffefc00c07947 */ /* 0x000fea000383ffff */
.L_x_22:
[----:B------:R-:W-:-:S13]  /*11680*/  R2UR UR6, R213 ;  /* 0x00000000d50672ca */ /* 0x000fda00000e0000 */
[----:B-1----:R-:W-:-:S04]  /*11690*/  IMAD.U32 R6, RZ, RZ, UR6 ;  /* 0x00000006ff067e24 */ /* 0x002fc8000f8e00ff */
[----:B------:R1:W2:Y:S03]  /*116a0*/  SYNCS.PHASECHK.TRANS64.TRYWAIT P1, [R6+URZ+0x38830], R3 ;  /* 0x03883003060075a7 */ /* 0x0002a6000802017f */
[----:B--2---:R-:W-:Y:S05]  /*116b0*/  @!P1 NANOSLEEP.SYNCS 0x989680 ;  /* 0x009896800000995d */ /* 0x004fea0003900000 */
[----:B------:R-:W2:Y:S02]  /*116c0*/  @!P1 SYNCS.PHASECHK.TRANS64 P1, [R6+URZ+0x38830], R3 ;  /* 0x03883003060095a7 */ /* 0x000ea4000802007f */
[----:B--2---:R-:W-:Y:S05]  /*116d0*/  @!P1 BRA `(.L_x_22) ;  /* 0xfffffffc00e89947 */ /* 0x004fea000383ffff */
[----:B------:R-:W-:Y:S05]  /*116e0*/  BRA `(.L_x_21) ;  /* 0xffffff4400b47947 */ /* 0x000fea000383ffff */
.L_x_26:
[----:B-1----:R-:W-:-:S04]  /*116f0*/  MOV R3, UR6 ;  /* 0x0000000600037c02 */ /* 0x002fc80008000f00 */
[----:B------:R1:W2:Y:S03]  /*11700*/  SYNCS.PHASECHK.TRANS64.TRYWAIT P1, [R3+URZ+0x38850], R0 ;  /* 0x03885000030075a7 */ /* 0x0002a6000802017f */
[----:B--2---:R-:W-:Y:S05]  /*11710*/  @!P1 NANOSLEEP.SYNCS 0x989680 ;  /* 0x009896800000995d */ /* 0x004fea0003900000 */
[----:B------:R-:W2:Y:S02]  /*11720*/  @!P1 SYNCS.PHASECHK.TRANS64 P1, [R3+URZ+0x38850], R0 ;  /* 0x03885000030095a7 */ /* 0x000ea4000802007f */
[----:B--2---:R-:W-:Y:S05]  /*11730*/  @!P1 BRA `(.L_x_26) ;  /* 0xfffffffc00ec9947 */ /* 0x004fea000383ffff */
[----:B------:R-:W-:Y:S05]  /*11740*/  BRA `(.L_x_25) ;  /* 0xffffff6c00f47947 */ /* 0x000fea000383ffff */
.L_x_33:
[----:B-1----:R-:W-:-:S04]  /*11750*/  IMAD.U32 R5, RZ, RZ, UR5 ;  /* 0x00000005ff057e24 */ /* 0x002fc8000f8e00ff */
[----:B------:R1:W2:Y:S03]  /*11760*/  SYNCS.PHASECHK.TRANS64.TRYWAIT P1, [R5+URZ+0x38850], R0 ;  /* 0x03885000050075a7 */ /* 0x0002a6000802017f */
[----:B--2---:R-:W-:Y:S05]  /*11770*/  @!P1 NANOSLEEP.SYNCS 0x989680 ;  /* 0x009896800000995d */ /* 0x004fea0003900000 */
[----:B------:R-:W2:Y:S02]  /*11780*/  @!P1 SYNCS.PHASECHK.TRANS64 P1, [R5+URZ+0x38850], R0 ;  /* 0x03885000050095a7 */ /* 0x000ea4000802007f */
[----:B--2---:R-:W-:Y:S05]  /*11790*/  @!P1 BRA `(.L_x_33) ;  /* 0xfffffffc00ec9947 */ /* 0x004fea000383ffff */
[----:B------:R-:W-:Y:S05]  /*117a0*/  BRA `(.L_x_32) ;  /* 0xffffff8c00647947 */ /* 0x000fea000383ffff */
.L_x_45:
[----:B------:R-:W-:Y:S01]  /*117b0*/  IMAD.MOV.U32 R13, RZ, RZ, R18 ;  /* 0x000000ffff0d7224 */ /* 0x000fe200078e0012 */
[----:B------:R-:W-:Y:S01]  /*117c0*/  MOV R12, RZ ;  /* 0x000000ff000c7202 */ /* 0x000fe20000000f00 */
[----:B------:R-:W-:Y:S02]  /*117d0*/  IMAD.MOV.U32 R11, RZ, RZ, 0x1f ;  /* 0x0000001fff0b7424 */ /* 0x000fe400078e00ff */
[----:B------:R-:W-:-:S07]  /*117e0*/  IMAD.MOV.U32 R15, RZ, RZ, -0x1 ;  /* 0xffffffffff0f7424 */ /* 0x000fce00078e00ff */
[----:B-----5:R-:W-:Y:S05]  /*117f0*/  WARPSYNC.COLLECTIVE R15, `(.L_x_88) ;  /* 0x000000000f087348 */ /* 0x020fea0003c00000 */
[----:B------:R0:W1:Y:S02]  /*11800*/  SHFL.IDX P6, R14, R13, R12, R11 ;  /* 0x0000000c0d0e7389 */ /* 0x00006400000c000b */
[----:B01---5:R-:W-:Y:S01]  /*11810*/  ENDCOLLECTIVE ;  /* 0x000000000000791b */ /* 0x023fe20003800000 */
.L_x_88:
[----:B------:R-:W-:Y:S05]  /*11820*/  BRA `(.L_x_89) ;  /* 0xffffffc800b87947 */ /* 0x000fea000383ffff */
.L_x_47:
[----:B0-----:R-:W-:-:S04]  /*11830*/  MOV R3, UR42 ;  /* 0x0000002a00037c02 */ /* 0x001fc80008000f00 */
[----:B------:R0:W1:Y:S03]  /*11840*/  SYNCS.PHASECHK.TRANS64.TRYWAIT P0, [R3+URZ+0x38840], R2 ;  /* 0x03884002030075a7 */ /* 0x000066000800017f */
[----:B-1----:R-:W-:Y:S05]  /*11850*/  @!P0 NANOSLEEP.SYNCS 0x989680 ;  /* 0x009896800000895d */ /* 0x002fea0003900000 */
[----:B------:R-:W1:Y:S02]  /*11860*/  @!P0 SYNCS.PHASECHK.TRANS64 P0, [R3+URZ+0x38840], R2 ;  /* 0x03884002030085a7 */ /* 0x000e64000800007f */
[----:B-1----:R-:W-:Y:S05]  /*11870*/  @!P0 BRA `(.L_x_47) ;  /* 0xfffffffc00ec8947 */ /* 0x002fea000383ffff */
[----:B------:R-:W-:Y:S05]  /*11880*/  BRA `(.L_x_90) ;  /* 0xffffffcc00c87947 */ /* 0x000fea000383ffff */
.L_x_48:
[----:B------:R-:W-:Y:S01]  /*11890*/  BSSY B0, `(.L_x_91) ;  /* 0x0000008000007945 */ /* 0x000fe20003800000 */
[----:B------:R-:W-:Y:S01]  /*118a0*/  IMAD.MOV.U32 R13, RZ, RZ, R7 ;  /* 0x000000ffff0d7224 */ /* 0x000fe200078e0007 */
[----:B------:R-:W-:Y:S01]  /*118b0*/  MOV R11, 0x181f ;  /* 0x0000181f000b7802 */ /* 0x000fe20000000f00 */
[----:B------:R-:W-:Y:S02]  /*118c0*/  IMAD.MOV.U32 R12, RZ, RZ, RZ ;  /* 0x000000ffff0c7224 */ /* 0x000fe400078e00ff */
[----:B------:R-:W-:-:S07]  /*118d0*/  IMAD.MOV.U32 R15, RZ, RZ, -0x1 ;  /* 0xffffffffff0f7424 */ /* 0x000fce00078e00ff */
[----:B------:R-:W-:Y:S05]  /*118e0*/  WARPSYNC.COLLECTIVE R15, `(.L_x_92) ;  /* 0x000000000f087348 */ /* 0x000fea0003c00000 */
[----:B------:R0:W1:Y:S02]  /*118f0*/  SHFL.IDX P6, R14, R13, R12, R11 ;  /* 0x0000000c0d0e7389 */ /* 0x00006400000c000b */
[----:B01----:R-:W-:Y:S01]  /*11900*/  ENDCOLLECTIVE ;  /* 0x000000000000791b */ /* 0x003fe20003800000 */
.L_x_92:
[----:B------:R-:W-:Y:S05]  /*11910*/  BSYNC B0 ;  /* 0x0000000000007941 */ /* 0x000fea0003800000 */
.L_x_91:
[----:B------:R-:W-:Y:S01]  /*11920*/  MOV R13, R0 ;  /* 0x00000000000d7202 */ /* 0x000fe20000000f00 */
[----:B------:R-:W-:Y:S01]  /*11930*/  IMAD.MOV.U32 R12, RZ, RZ, RZ ;  /* 0x000000ffff0c7224 */ /* 0x000fe200078e00ff */
[----:B------:R-:W-:Y:S01]  /*11940*/  MOV R15, 0xffffffff ;  /* 0xffffffff000f7802 */ /* 0x000fe20000000f00 */
[----:B------:R-:W-:Y:S01]  /*11950*/  IMAD.MOV.U32 R11, RZ, RZ, 0x181f ;  /* 0x0000181fff0b7424 */ /* 0x000fe200078e00ff */
[C---:B------:R-:W-:Y:S01]  /*11960*/  LOP3.LUT P4, RZ, R16.reuse, 0x10, RZ, 0xc0, !PT ;  /* 0x0000001010ff7812 */ /* 0x040fe2000788c0ff */
[----:B------:R-:W-:Y:S01]  /*11970*/  IMAD.MOV.U32 R5, RZ, RZ, R14 ;  /* 0x000000ffff057224 */ /* 0x000fe200078e000e */
[----:B------:R-:W-:-:S13]  /*11980*/  LOP3.LUT P3, RZ, R16, 0x8, RZ, 0xc0, !PT ;  /* 0x0000000810ff7812 */ /* 0x000fda000786c0ff */
[----:B------:R-:W-:Y:S05]  /*11990*/  WARPSYNC.COLLECTIVE R15, `(.L_x_93) ;  /* 0x000000000f087348 */ /* 0x000fea0003c00000 */
[----:B------:R0:W1:Y:S02]  /*119a0*/  SHFL.IDX P6, R14, R13, R12, R11 ;  /* 0x0000000c0d0e7389 */ /* 0x00006400000c000b */
[----:B01----:R-:W-:Y:S01]  /*119b0*/  ENDCOLLECTIVE ;  /* 0x000000000000791b */ /* 0x003fe20003800000 */
.L_x_93:
[C---:B------:R-:W-:Y:S01]  /*119c0*/  LOP3.LUT P2, RZ, R16.reuse, 0x4, RZ, 0xc0, !PT ;  /* 0x0000000410ff7812 */ /* 0x040fe2000784c0ff */
[----:B------:R-:W-:Y:S01]  /*119d0*/  ULDC.64 UR4, c[0x0][0x208] ;  /* 0x0000820000047ab9 */ /* 0x000fe20000000a00 */
[----:B------:R-:W-:Y:S02]  /*119e0*/  LOP3.LUT P1, RZ, R16, 0x2, RZ, 0xc0, !PT ;  /* 0x0000000210ff7812 */ /* 0x000fe4000782c0ff */
[----:B------:R-:W-:Y:S01]  /*119f0*/  @P0 LEA R9, R31, UR42, 0x1 ;  /* 0x0000002a1f090c11 */ /* 0x000fe2000f8e08ff */
[----:B------:R-:W-:Y:S01]  /*11a00*/  IMAD.MOV.U32 R13, RZ, RZ, R7 ;  /* 0x000000ffff0d7224 */ /* 0x000fe200078e0007 */
[----:B------:R-:W-:Y:S01]  /*11a10*/  MOV R12, 0x1 ;  /* 0x00000001000c7802 */ /* 0x000fe20000000f00 */
[----:B------:R-:W-:-:S04]  /*11a20*/  IMAD.MOV.U32 R4, RZ, RZ, R14 ;  /* 0x000000ffff047224 */ /* 0x000fc800078e000e */
[----:B------:R-:W-:-:S05]  /*11a30*/  @P0 IMAD.WIDE.U32 R4, R22, 0x2, R4 ;  /* 0x0000000216040825 */ /* 0x000fca00078e0004 */
[----:B------:R-:W-:Y:S01]  /*11a40*/  @!PT LDS RZ, [RZ] ;  /* 0x00000000fffff984 */ /* 0x000fe20000000800 */
[----:B------:R-:W-:Y:S01]  /*11a50*/  @!PT LDS RZ, [RZ] ;  /* 0x00000000fffff984 */ /* 0x000fe20000000800 */
[----:B------:R-:W-:Y:S01]  /*11a60*/  @!PT LDS RZ, [RZ] ;  /* 0x00000000fffff984 */ /* 0x000fe20000000800 */
[----:B------:R0:W-:Y:S04]  /*11a70*/  @P0 LDGSTS.E.BYPASS.LTC128B.128 [R9+0x24400], desc[UR4][R4.64], !P4 ;  /* 0x2440000004090fae */ /* 0x0001e8000e101d44 */
[----:B------:R0:W-:Y:S04]  /*11a80*/  @P0 LDGSTS.E.BYPASS.LTC128B.128 [R9+0x26c00], desc[UR4][R4.64+0x80], !P3 ;  /* 0x26c0008004090fae */ /* 0x0001e8000d901d44 */
[----:B------:R0:W-:Y:S04]  /*11a90*/  @P0 LDGSTS.E.BYPASS.LTC128B.128 [R9+0x29400], desc[UR4][R4.64+0x100], !P2 ;  /* 0x2940010004090fae */ /* 0x0001e8000d101d44 */
[----:B------:R0:W-:Y:S01]  /*11aa0*/  @P0 LDGSTS.E.BYPASS.LTC128B.128 [R9+0x2bc00], desc[UR4][R4.64+0x180], !P1 ;  /* 0x2bc0018004090fae */ /* 0x0001e2000c901d44 */
[----:B------:R-:W-:-:S13]  /*11ab0*/  ISETP.GE.AND P0, PT, R6, 0x11, PT ;  /* 0x000000110600780c */ /* 0x000fda0003f06270 */
[----:B0-----:R-:W-:Y:S05]  /*11ac0*/  WARPSYNC.COLLECTIVE R15, `(.L_x_94) ;  /* 0x000000000f087348 */ /* 0x001fea0003c00000 */
[----:B------:R1:W2:Y:S02]  /*11ad0*/  SHFL.IDX P6, R14, R13, R12, R11 ;  /* 0x0000000c0d0e7389 */ /* 0x0002a400000c000b */
[----:B012---:R-:W-:Y:S01]  /*11ae0*/  ENDCOLLECTIVE ;  /* 0x000000000000791b */ /* 0x007fe20003800000 */
.L_x_94:
[----:B------:R-:W-:Y:S01]  /*11af0*/  @P0 LEA R21, R31, UR42, 0x1 ;  /* 0x0000002a1f150c11 */ /* 0x000fe2000f8e08ff */
[----:B------:R-:W-:Y:S02]  /*11b00*/  IMAD.MOV.U32 R13, RZ, RZ, R0 ;  /* 0x000000ffff0d7224 */ /* 0x000fe400078e0000 */
[----:B------:R-:W-:-:S07]  /*11b10*/  IMAD.MOV.U32 R3, RZ, RZ, R14 ;  /* 0x000000ffff037224 */ /* 0x000fce00078e000e */
[----:B------:R-:W-:Y:S05]  /*11b20*/  WARPSYNC.COLLECTIVE R15, `(.L_x_95) ;  /* 0x000000000f087348 */ /* 0x000fea0003c00000 */
[----:B------:R0:W1:Y:S02]  /*11b30*/  SHFL.IDX P6, R14, R13, R12, R11 ;  /* 0x0000000c0d0e7389 */ /* 0x00006400000c000b */
[----:B01----:R-:W-:Y:S01]  /*11b40*/  ENDCOLLECTIVE ;  /* 0x000000000000791b */ /* 0x003fe20003800000 */
.L_x_95:
[----:B------:R-:W-:Y:S01]  /*11b50*/  ULDC.64 UR4, c[0x0][0x208] ;  /* 0x0000820000047ab9 */ /* 0x000fe20000000a00 */
[----:B------:R-:W-:Y:S02]  /*11b60*/  IMAD.MOV.U32 R13, RZ, RZ, R7 ;  /* 0x000000ffff0d7224 */ /* 0x000fe400078e0007 */
[----:B------:R-:W-:Y:S01]  /*11b70*/  IMAD.MOV.U32 R12, RZ, RZ, 0x2 ;  /* 0x00000002ff0c7424 */ /* 0x000fe200078e00ff */
[----:B------:R-:W-:-:S05]  /*11b80*/  MOV R2, R14 ;  /* 0x0000000e00027202 */ /* 0x000fca0000000f00 */
        /* <DEDUP_REMOVED lines=12> */
.L_x_96:
[----:B------:R-:W-:Y:S01]  /*11c50*/  @P0 LEA R9, R31, UR42, 0x1 ;  /* 0x0000002a1f090c11 */ /* 0x000fe2000f8e08ff */
[----:B------:R-:W-:Y:S01]  /*11c60*/  IMAD.MOV.U32 R13, RZ, RZ, R0 ;  /* 0x000000ffff0d7224 */ /* 0x000fe200078e0000 */
[----:B------:R-:W-:-:S07]  /*11c70*/  MOV R5, R14 ;  /* 0x0000000e00057202 */ /* 0x000fce0000000f00 */
[----:B------:R-:W-:Y:S05]  /*11c80*/  WARPSYNC.COLLECTIVE R15, `(.L_x_97) ;  /* 0x000000000f087348 */ /* 0x000fea0003c00000 */
[----:B------:R0:W1:Y:S02]  /*11c90*/  SHFL.IDX P6, R14, R13, R12, R11 ;  /* 0x0000000c0d0e7389 */ /* 0x00006400000c000b */
[----:B01----:R-:W-:Y:S01]  /*11ca0*/  ENDCOLLECTIVE ;  /* 0x000000000000791b */ /* 0x003fe20003800000 */
.L_x_97:
[----:B------:R-:W-:Y:S01]  /*11cb0*/  ULDC.64 UR4, c[0x0][0x208] ;  /* 0x0000820000047ab9 */ /* 0x000fe20000000a00 */
[----:B------:R-:W-:Y:S01]  /*11cc0*/  MOV R13, R7 ;  /* 0x00000007000d7202 */ /* 0x000fe20000000f00 */
[----:B------:R-:W-:Y:S02]  /*11cd0*/  IMAD.MOV.U32 R12, RZ, RZ, 0x3 ;  /* 0x00000003ff0c7424 */ /* 0x000fe400078e00ff */
        /* <DEDUP_REMOVED lines=13> */
.L_x_98:
[----:B------:R-:W-:Y:S02]  /*11db0*/  @P0 LEA R21, R31, UR42, 0x1 ;  /* 0x0000002a1f150c11 */ /* 0x000fe4000f8e08ff */
[----:B------:R-:W-:Y:S01]  /*11dc0*/  MOV R13, R0 ;  /* 0x00000000000d7202 */ /* 0x000fe20000000f00 */
[----:B------:R-:W-:-:S07]  /*11dd0*/  IMAD.MOV.U32 R3, RZ, RZ, R14 ;  /* 0x000000ffff037224 */ /* 0x000fce00078e000e */
[----:B------:R-:W-:Y:S05]  /*11de0*/  WARPSYNC.COLLECTIVE R15, `(.L_x_99) ;  /* 0x000000000f087348 */ /* 0x000fea0003c00000 */
[----:B------:R0:W1:Y:S02]  /*11df0*/  SHFL.IDX P6, R14, R13, R12, R11 ;  /* 0x0000000c0d0e7389 */ /* 0x00006400000c000b */
[----:B01----:R-:W-:Y:S01]  /*11e00*/  ENDCOLLECTIVE ;  /* 0x000000000000791b */ /* 0x003fe20003800000 */
.L_x_99:
[----:B------:R-:W-:Y:S01]  /*11e10*/  ULDC.64 UR4, c[0x0][0x208] ;  /* 0x0000820000047ab9 */ /* 0x000fe20000000a00 */
        /* <DEDUP_REMOVED lines=10> */
[----:B------:R0:W-:Y:S02]  /*11ec0*/  @P0 LDGSTS.E.BYPASS.LTC128B.128 [R21+0x2d400], desc[UR4][R2.64+0x180], !P1 ;  /* 0x2d40018002150fae */ /* 0x0001e4000c901d44 */
[----:B0-----:R-:W-:Y:S05]  /*11ed0*/  WARPSYNC.COLLECTIVE R15, `(.L_x_100) ;  /* 0x000000000f087348 */ /* 0x001fea0003c00000 */
[----:B------:R1:W2:Y:S02]  /*11ee0*/  SHFL.IDX P6, R14, R13, R12, R11 ;  /* 0x0000000c0d0e7389 */ /* 0x0002a400000c000b */
[----:B012---:R-:W-:Y:S01]  /*11ef0*/  ENDCOLLECTIVE ;  /* 0x000000000000791b */ /* 0x007fe20003800000 */
.L_x_100:
[----:B------:R-:W-:Y:S02]  /*11f00*/  IMAD.MOV.U32 R13, RZ, RZ, R0 ;  /* 0x000000ffff0d7224 */ /* 0x000fe400078e0000 */
[----:B------:R-:W-:-:S07]  /*11f10*/  IMAD.MOV.U32 R4, RZ, RZ, R14 ;  /* 0x000000ffff047224 */ /* 0x000fce00078e000e */
[----:B------:R-:W-:Y:S05]  /*11f20*/  WARPSYNC.COLLECTIVE R15, `(.L_x_101) ;  /* 0x000000000f087348 */ /* 0x000fea0003c00000 */
[----:B------:R0:W1:Y:S02]  /*11f30*/  SHFL.IDX P6, R14, R13, R12, R11 ;  /* 0x0000000c0d0e7389 */ /* 0x00006400000c000b */
[----:B01----:R-:W-:Y:S01]  /*11f40*/  ENDCOLLECTIVE ;  /* 0x000000000000791b */ /* 0x003fe20003800000 */
.L_x_101:
[----:B------:R-:W-:Y:S05]  /*11f50*/  BRA `(.L_x_102) ;  /* 0xffffffcc003c7947 */ /* 0x000fea000383ffff */
.L_x_53:
[----:B------:R-:W-:Y:S01]  /*11f60*/  MOV R13, R8 ;  /* 0x00000008000d7202 */ /* 0x000fe20000000f00 */
[----:B------:R-:W-:Y:S01]  /*11f70*/  IMAD.MOV.U32 R12, RZ, RZ, RZ ;  /* 0x000000ffff0c7224 */ /* 0x000fe200078e00ff */
[----:B------:R-:W-:Y:S01]  /*11f80*/  MOV R15, 0xffffffff ;  /* 0xffffffff000f7802 */ /* 0x000fe20000000f00 */
[----:B------:R-:W-:Y:S02]  /*11f90*/  IMAD.MOV.U32 R11, RZ, RZ, 0x181f ;  /* 0x0000181fff0b7424 */ /* 0x000fe400078e00ff */
[----:B------:R-:W-:-:S07]  /*11fa0*/  IMAD R7, R23, 0x80, R27 ;  /* 0x0000008017077824 */ /* 0x000fce00078e021b */
[----:B------:R-:W-:Y:S05]  /*11fb0*/  WARPSYNC.COLLECTIVE R15, `(.L_x_103) ;  /* 0x000000000f087348 */ /* 0x000fea0003c00000 */
[----:B------:R0:W1:Y:S02]  /*11fc0*/  SHFL.IDX P6, R14, R13, R12, R11 ;  /* 0x0000000c0d0e7389 */ /* 0x00006400000c000b */
[----:B01----:R-:W-:Y:S01]  /*11fd0*/  ENDCOLLECTIVE ;  /* 0x000000000000791b */ /* 0x003fe20003800000 */
.L_x_103:
[----:B------:R-:W-:Y:S02]  /*11fe0*/  VIADD R5, R7, 0x10 ;  /* 0x0000001007057836 */ /* 0x000fe40000000000 */
[----:B------:R-:W-:Y:S02]  /*11ff0*/  IMAD.MOV.U32 R13, RZ, RZ, R6 ;  /* 0x000000ffff0d7224 */ /* 0x000fe400078e0006 */
[----:B------:R-:W-:-:S07]  /*12000*/  IMAD.MOV.U32 R3, RZ, RZ, R14 ;  /* 0x000000ffff037224 */ /* 0x000fce00078e000e */
[----:B------:R-:W-:Y:S05]  /*12010*/  WARPSYNC.COLLECTIVE R15, `(.L_x_104) ;  /* 0x000000000f087348 */ /* 0x000fea0003c00000 */
[----:B------:R0:W1:Y:S02]  /*12020*/  SHFL.IDX P6, R14, R13, R12, R11 ;  /* 0x0000000c0d0e7389 */ /* 0x00006400000c000b */
[----:B01----:R-:W-:Y:S01]  /*12030*/  ENDCOLLECTIVE ;  /* 0x000000000000791b */ /* 0x003fe20003800000 */
.L_x_104:
[----:B------:R-:W-:Y:S01]  /*12040*/  ULDC UR4, c[0x0][0x288] ;  /* 0x0000a20000047ab9 */ /* 0x000fe20000000800 */
[----:B------:R-:W-:Y:S01]  /*12050*/  ULDC.64 UR6, c[0x0][0x208] ;  /* 0x0000820000067ab9 */ /* 0x000fe20000000a00 */
[----:B------:R-:W-:-:S05]  /*12060*/  IMAD R0, R0, UR4, RZ ;  /* 0x0000000400007c24 */ /* 0x000fca000f8e02ff */
[----:B------:R-:W-:Y:S02]  /*12070*/  ISETP.GE.AND P0, PT, R7, R0, PT ;  /* 0x000000000700720c */ /* 0x000fe40003f06270 */
[----:B------:R-:W-:Y:S01]  /*12080*/  MOV R13, R8 ;  /* 0x00000008000d7202 */ /* 0x000fe20000000f00 */
[----:B------:R-:W-:-:S10]  /*12090*/  IMAD.MOV.U32 R12, RZ, RZ, 0x1 ;  /* 0x00000001ff0c7424 */ /* 0x000fd400078e00ff */
[----:B------:R-:W-:Y:S02]  /*120a0*/  @!P0 LEA R9, R31, UR42, 0x1 ;  /* 0x0000002a1f098c11 */ /* 0x000fe4000f8e08ff */
[----:B------:R-:W-:-:S05]  /*120b0*/  MOV R2, R14 ;  /* 0x0000000e00027202 */ /* 0x000fca0000000f00 */
[----:B------:R-:W-:-:S05]  /*120c0*/  @!P0 IMAD.WIDE.U32 R2, R22, 0x2, R2 ;  /* 0x0000000216028825 */ /* 0x000fca00078e0002 */
[----:B------:R-:W-:Y:S01]  /*120d0*/  @!PT LDS RZ, [RZ] ;  /* 0x00000000fffff984 */ /* 0x000fe20000000800 */
[----:B------:R-:W-:Y:S01]  /*120e0*/  @!PT LDS RZ, [RZ] ;  /* 0x00000000fffff984 */ /* 0x000fe20000000800 */
[----:B------:R-:W-:Y:S01]  /*120f0*/  @!PT LDS RZ, [RZ] ;  /* 0x00000000fffff984 */ /* 0x000fe20000000800 */
[----:B------:R0:W-:Y:S04]  /*12100*/  @!P0 LDGSTS.E.BYPASS.LTC128B.128 [R9+0x14400], desc[UR6][R2.64], !P4 ;  /* 0x1440000002098fae */ /* 0x0001e8000e101d46 */
[----:B------:R0:W-:Y:S04]  /*12110*/  @!P0 LDGSTS.E.BYPASS.LTC128B.128 [R9+0x18400], desc[UR6][R2.64+0x80], !P3 ;  /* 0x1840008002098fae */ /* 0x0001e8000d901d46 */
[----:B------:R0:W-:Y:S04]  /*12120*/  @!P0 LDGSTS.E.BYPASS.LTC128B.128 [R9+0x1c400], desc[UR6][R2.64+0x100], !P2 ;  /* 0x1c40010002098fae */ /* 0x0001e8000d101d46 */
[----:B------:R0:W-:Y:S01]  /*12130*/  @!P0 LDGSTS.E.BYPASS.LTC128B.128 [R9+0x20400], desc[UR6][R2.64+0x180], !P1 ;  /* 0x2040018002098fae */ /* 0x0001e2000c901d46 */
[----:B------:R-:W-:-:S13]  /*12140*/  ISETP.GE.AND P0, PT, R5, R0, PT ;  /* 0x000000000500720c */ /* 0x000fda0003f06270 */
[----:B0-----:R-:W-:Y:S05]  /*12150*/  WARPSYNC.COLLECTIVE R15, `(.L_x_105) ;  /* 0x000000000f087348 */ /* 0x001fea0003c00000 */
[----:B------:R1:W2:Y:S02]  /*12160*/  SHFL.IDX P6, R14, R13, R12, R11 ;  /* 0x0000000c0d0e7389 */ /* 0x0002a400000c000b */
[----:B012---:R-:W-:Y:S01]  /*12170*/  ENDCOLLECTIVE ;  /* 0x000000000000791b */ /* 0x007fe20003800000 */
.L_x_105:
[----:B------:R-:W-:Y:S01]  /*12180*/  VIADD R3, R7, 0x20 ;  /* 0x0000002007037836 */ /* 0x000fe20000000000 */
[----:B------:R-:W-:Y:S02]  /*12190*/  @!P0 LEA R21, R31, UR42, 0x1 ;  /* 0x0000002a1f158c11 */ /* 0x000fe4000f8e08ff */
[----:B------:R-:W-:Y:S01]  /*121a0*/  MOV R13, R6 ;  /* 0x00000006000d7202 */ /* 0x000fe20000000f00 */
[----:B------:R-:W-:-:S07]  /*121b0*/  IMAD.MOV.U32 R5, RZ, RZ, R14 ;  /* 0x000000ffff057224 */ /* 0x000fce00078e000e */
[----:B------:R-:W-:Y:S05]  /*121c0*/  WARPSYNC.COLLECTIVE R15, `(.L_x_106) ;  /* 0x000000000f087348 */ /* 0x000fea0003c00000 */
[----:B------:R0:W1:Y:S02]  /*121d0*/  SHFL.IDX P6, R14, R13, R12, R11 ;  /* 0x0000000c0d0e7389 */ /* 0x00006400000c000b */
[----:B01----:R-:W-:Y:S01]  /*121e0*/  ENDCOLLECTIVE ;  /* 0x000000000000791b */ /* 0x003fe20003800000 */
.L_x_106:
[----:B------:R-:W-:Y:S01]  /*121f0*/  ULDC.64 UR4, c[0x0][0x208] ;  /* 0x0000820000047ab9 */ /* 0x000fe20000000a00 */
[----:B------:R-:W-:Y:S01]  /*12200*/  MOV R13, R8 ;  /* 0x00000008000d7202 */ /* 0x000fe20000000f00 */
[----:B------:R-:W-:Y:S02]  /*12210*/  IMAD.MOV.U32 R12, RZ, RZ, 0x2 ;  /* 0x00000002ff0c7424 */ /* 0x000fe400078e00ff */
[----:B------:R-:W-:-:S04]  /*12220*/  IMAD.MOV.U32 R4, RZ, RZ, R14 ;  /* 0x000000ffff047224 */ /* 0x000fc800078e000e */
        /* <DEDUP_REMOVED lines=12> */
.L_x_107:
[----:B------:R-:W-:Y:S01]  /*122f0*/  VIADD R5, R7, 0x30 ;  /* 0x0000003007057836 */ /* 0x000fe20000000000 */
[----:B------:R-:W-:Y:S02]  /*12300*/  @!P0 LEA R9, R31, UR42, 0x1 ;  /* 0x0000002a1f098c11 */ /* 0x000fe4000f8e08ff */
[----:B------:R-:W-:Y:S01]  /*12310*/  MOV R13, R6 ;  /* 0x00000006000d7202 */ /* 0x000fe20000000f00 */
[----:B------:R-:W-:-:S07]  /*12320*/  IMAD.MOV.U32 R3, RZ, RZ, R14 ;  /* 0x000000ffff037224 */ /* 0x000fce00078e000e */
[----:B------:R-:W-:Y:S05]  /*12330*/  WARPSYNC.COLLECTIVE R15, `(.L_x_108) ;  /* 0x000000000f087348 */ /* 0x000fea0003c00000 */
[----:B------:R0:W1:Y:S02]  /*12340*/  SHFL.IDX P6, R14, R13, R12, R11 ;  /* 0x0000000c0d0e7389 */ /* 0x00006400000c000b */
[----:B01----:R-:W-:Y:S01]  /*12350*/  ENDCOLLECTIVE ;  /* 0x000000000000791b */ /* 0x003fe20003800000 */
.L_x_108:
        /* <DEDUP_REMOVED lines=16> */
.L_x_109:
[----:B------:R-:W-:Y:S01]  /*12460*/  VIADD R3, R7, 0x40 ;  /* 0x0000004007037836 */ /* 0x000fe20000000000 */
[----:B------:R-:W-:Y:S02]  /*12470*/  @!P0 LEA R21, R31, UR42, 0x1 ;  /* 0x0000002a1f158c11 */ /* 0x000fe4000f8e08ff */
[----:B------:R-:W-:Y:S01]  /*12480*/  MOV R13, R6 ;  /* 0x00000006000d7202 */ /* 0x000fe20000000f00 */
[----:B------:R-:W-:-:S07]  /*12490*/  IMAD.MOV.U32 R5, RZ, RZ, R14 ;  /* 0x000000ffff057224 */ /* 0x000fce00078e000e */
[----:B------:R-:W-:Y:S05]  /*124a0*/  WARPSYNC.COLLECTIVE R15, `(.L_x_110) ;  /* 0x000000000f087348 */ /* 0x000fea0003c00000 */
[----:B------:R0:W1:Y:S02]  /*124b0*/  SHFL.IDX P6, R14, R13, R12, R11 ;  /* 0x0000000c0d0e7389 */ /* 0x00006400000c000b */
[----:B01----:R-:W-:Y:S01]  /*124c0*/  ENDCOLLECTIVE ;  /* 0x000000000000791b */ /* 0x003fe20003800000 */
.L_x_110:
        /* <DEDUP_REMOVED lines=16> */
.L_x_111:
[----:B------:R-:W-:Y:S01]  /*125d0*/  VIADD R5, R7, 0x50 ;  /* 0x0000005007057836 */ /* 0x000fe20000000000 */
[----:B------:R-:W-:Y:S02]  /*125e0*/  @!P0 LEA R9, R31, UR42, 0x1 ;  /* 0x0000002a1f098c11 */ /* 0x000fe4000f8e08ff */
[----:B------:R-:W-:Y:S01]  /*125f0*/  MOV R13, R6 ;  /* 0x00000006000d7202 */ /* 0x000fe20000000f00 */
[----:B------:R-:W-:-:S07]  /*12600*/  IMAD.MOV.U32 R3, RZ, RZ, R14 ;  /* 0x000000ffff037224 */ /* 0x000fce00078e000e */
[----:B------:R-:W-:Y:S05]  /*12610*/  WARPSYNC.COLLECTIVE R15, `(.L_x_112) ;  /* 0x000000000f087348 */ /* 0x000fea0003c00000 */
[----:B------:R0:W1:Y:S02]  /*12620*/  SHFL.IDX P6, R14, R13, R12, R11 ;  /* 0x0000000c0d0e7389 */ /* 0x00006400000c000b */
[----:B01----:R-:W-:Y:S01]  /*12630*/  ENDCOLLECTIVE ;  /* 0x000000000000791b */ /* 0x003fe20003800000 */
.L_x_112:
        /* <DEDUP_REMOVED lines=16> */
.L_x_113:
[----:B------:R-:W-:Y:S01]  /*12740*/  VIADD R3, R7, 0x60 ;  /* 0x0000006007037836 */ /* 0x000fe20000000000 */
[----:B------:R-:W-:Y:S02]  /*12750*/  @!P0 LEA R21, R31, UR42, 0x1 ;  /* 0x0000002a1f158c11 */ /* 0x000fe4000f8e08ff */
[----:B------:R-:W-:Y:S01]  /*12760*/  MOV R13, R6 ;  /* 0x00000006000d7202 */ /* 0x000fe20000000f00 */
[----:B------:R-:W-:-:S07]  /*12770*/  IMAD.MOV.U32 R5, RZ, RZ, R14 ;  /* 0x000000ffff057224 */ /* 0x000fce00078e000e */
[----:B------:R-:W-:Y:S05]  /*12780*/  WARPSYNC.COLLECTIVE R15, `(.L_x_114) ;  /* 0x000000000f087348 */ /* 0x000fea0003c00000 */
[----:B------:R0:W1:Y:S02]  /*12790*/  SHFL.IDX P6, R14, R13, R12, R11 ;  /* 0x0000000c0d0e7389 */ /* 0x00006400000c000b */
[----:B01----:R-:W-:Y:S01]  /*127a0*/  ENDCOLLECTIVE ;  /* 0x000000000000791b */ /* 0x003fe20003800000 */
.L_x_114:
        /* <DEDUP_REMOVED lines=16> */
.L_x_115:
[----:B------:R-:W-:Y:S02]  /*128b0*/  @!P0 LEA R9, R31, UR42, 0x1 ;  /* 0x0000002a1f098c11 */ /* 0x000fe4000f8e08ff */
[----:B------:R-:W-:Y:S01]  /*128c0*/  MOV R13, R6 ;  /* 0x00000006000d7202 */ /* 0x000fe20000000f00 */
[----:B------:R-:W-:-:S07]  /*128d0*/  IMAD.MOV.U32 R3, RZ, RZ, R14 ;  /* 0x000000ffff037224 */ /* 0x000fce00078e000e */
[----:B------:R-:W-:Y:S05]  /*128e0*/  WARPSYNC.COLLECTIVE R15, `(.L_x_116) ;  /* 0x000000000f087348 */ /* 0x000fea0003c00000 */
[----:B------:R0:W1:Y:S02]  /*128f0*/  SHFL.IDX P6, R14, R13, R12, R11 ;  /* 0x0000000c0d0e7389 */ /* 0x00006400000c000b */
[----:B01----:R-:W-:Y:S01]  /*12900*/  ENDCOLLECTIVE ;  /* 0x000000000000791b */ /* 0x003fe20003800000 */
.L_x_116:
[----:B------:R-:W-:Y:S01]  /*12910*/  ULDC.64 UR4, c[0x0][0x208] ;  /* 0x0000820000047ab9 */ /* 0x000fe20000000a00 */
[----:B------:R-:W-:Y:S01]  /*12920*/  IMAD.MOV.U32 R13, RZ, RZ, R8 ;  /* 0x000000ffff0d7224 */ /* 0x000fe200078e0008 */
[----:B------:R-:W-:Y:S01]  /*12930*/  MOV R12, 0x7 ;  /* 0x00000007000c7802 */ /* 0x000fe20000000f00 */
        /* <DEDUP_REMOVED lines=8> */
[----:B------:R0:W-:Y:S02]  /*129c0*/  @!P0 LDGSTS.E.BYPASS.LTC128B.128 [R9+0x23400], desc[UR4][R2.64+0x180], !P1 ;  /* 0x2340018002098fae */ /* 0x0001e4000c901d44 */
[----:B0-----:R-:W-:Y:S05]  /*129d0*/  WARPSYNC.COLLECTIVE R15, `(.L_x_117) ;  /* 0x000000000f087348 */ /* 0x001fea0003c00000 */
[----:B------:R1:W2:Y:S02]  /*129e0*/  SHFL.IDX P6, R14, R13, R12, R11 ;  /* 0x0000000c0d0e7389 */ /* 0x0002a400000c000b */
[----:B012---:R-:W-:Y:S01]  /*129f0*/  ENDCOLLECTIVE ;  /* 0x000000000000791b */ /* 0x007fe20003800000 */
.L_x_117:
[----:B------:R-:W-:Y:S02]  /*12a00*/  IMAD.MOV.U32 R13, RZ, RZ, R6 ;  /* 0x000000ffff0d7224 */ /* 0x000fe400078e0006 */
[----:B------:R-:W-:-:S07]  /*12a10*/  IMAD.MOV.U32 R8, RZ, RZ, R14 ;  /* 0x000000ffff087224 */ /* 0x000fce00078e000e */
[----:B------:R-:W-:Y:S05]  /*12a20*/  WARPSYNC.COLLECTIVE R15, `(.L_x_118) ;  /* 0x000000000f087348 */ /* 0x000fea0003c00000 */
[----:B------:R0:W1:Y:S02]  /*12a30*/  SHFL.IDX P6, R14, R13, R12, R11 ;  /* 0x0000000c0d0e7389 */ /* 0x00006400000c000b */
[----:B01----:R-:W-:Y:S01]  /*12a40*/  ENDCOLLECTIVE ;  /* 0x000000000000791b */ /* 0x003fe20003800000 */
.L_x_118:
[----:B------:R-:W-:Y:S05]  /*12a50*/  BRA `(.L_x_119) ;  /* 0xffffffcc00407947 */ /* 0x000fea000383ffff */
.L_x_56:
[----:B0-----:R-:W-:-:S04]  /*12a60*/  MOV R3, UR42 ;  /* 0x0000002a00037c02 */ /* 0x001fc80008000f00 */
[----:B------:R0:W1:Y:S03]  /*12a70*/  SYNCS.PHASECHK.TRANS64.TRYWAIT P0, [R3+URZ+0x38820], R0 ;  /* 0x03882000030075a7 */ /* 0x000066000800017f */
[----:B-1----:R-:W-:Y:S05]  /*12a80*/  @!P0 NANOSLEEP.SYNCS 0x989680 ;  /* 0x009896800000895d */ /* 0x002fea0003900000 */
[----:B------:R-:W1:Y:S02]  /*12a90*/  @!P0 SYNCS.PHASECHK.TRANS64 P0, [R3+URZ+0x38820], R0 ;  /* 0x03882000030085a7 */ /* 0x000e64000800007f */
[----:B-1----:R-:W-:Y:S05]  /*12aa0*/  @!P0 BRA `(.L_x_56) ;  /* 0xfffffffc00ec8947 */ /* 0x002fea000383ffff */
[----:B------:R-:W-:Y:S05]  /*12ab0*/  BRA `(.L_x_120) ;  /* 0xffffffcc00907947 */ /* 0x000fea000383ffff */
.L_x_60:
[----:B-1----:R1:W2:Y:S02]  /*12ac0*/  SYNCS.PHASECHK.TRANS64.TRYWAIT P0, [R19+URZ+0x38840], R2 ;  /* 0x03884002130075a7 */ /* 0x0022a4000800017f */
[----:B--2---:R-:W-:Y:S05]  /*12ad0*/  @!P0 NANOSLEEP.SYNCS 0x989680 ;  /* 0x009896800000895d */ /* 0x004fea0003900000 */
[----:B------:R-:W2:Y:S02]  /*12ae0*/  @!P0 SYNCS.PHASECHK.TRANS64 P0, [R19+URZ+0x38840], R2 ;  /* 0x03884002130085a7 */ /* 0x000ea4000800007f */
[----:B--2---:R-:W-:Y:S05]  /*12af0*/  @!P0 BRA `(.L_x_60) ;  /* 0xfffffffc00f08947 */ /* 0x004fea000383ffff */
[----:B------:R-:W-:Y:S05]  /*12b00*/  BRA `(.L_x_121) ;  /* 0xffffffd0009c7947 */ /* 0x000fea000383ffff */
.L_x_61:
        /* <DEDUP_REMOVED lines=8> */
.L_x_123:
[----:B------:R-:W-:Y:S05]  /*12b90*/  BSYNC B1 ;  /* 0x0000000000017941 */ /* 0x000fea0003800000 */
.L_x_122:
[----:B------:R-:W-:Y:S01]  /*12ba0*/  MOV R13, R24 ;  /* 0x00000018000d7202 */ /* 0x000fe20000000f00 */
[----:B------:R-:W-:Y:S01]  /*12bb0*/  IMAD.MOV.U32 R12, RZ, RZ, RZ ;  /* 0x000000ffff0c7224 */ /* 0x000fe200078e00ff */
[----:B------:R-:W-:Y:S01]  /*12bc0*/  MOV R15, 0xffffffff ;  /* 0xffffffff000f7802 */ /* 0x000fe20000000f00 */
[----:B------:R-:W-:Y:S01]  /*12bd0*/  IMAD.MOV.U32 R11, RZ, RZ, 0x181f ;  /* 0x0000181fff0b7424 */ /* 0x000fe200078e00ff */
[----:B------:R-:W-:Y:S01]  /*12be0*/  P2R R4, PR, RZ, 0x8 ;  /* 0x00000008ff047803 */ /* 0x000fe20000000000 */
[----:B------:R-:W-:Y:S01]  /*12bf0*/  IMAD.MOV.U32 R3, RZ, RZ, R14 ;  /* 0x000000ffff037224 */ /* 0x000fe200078e000e */
[----:B------:R-:W-:Y:S01]  /*12c00*/  LOP3.LUT P3, RZ, R16, 0x10, RZ, 0xc0, !PT ;  /* 0x0000001010ff7812 */ /* 0x000fe2000786c0ff */
[----:B------:R-:W-:-:S12]  /*12c10*/  IMAD.SHL.U32 R32, R22, 0x2, RZ ;  /* 0x0000000216207824 */ /* 0x000fd800078e00ff */
[----:B------:R-:W-:Y:S05]  /*12c20*/  WARPSYNC.COLLECTIVE R15, `(.L_x_124) ;  /* 0x000000000f087348 */ /* 0x000fea0003c00000 */
[----:B------:R0:W1:Y:S02]  /*12c30*/  SHFL.IDX P6, R14, R13, R12, R11 ;  /* 0x0000000c0d0e7389 */ /* 0x00006400000c000b */
[----:B01----:R-:W-:Y:S01]  /*12c40*/  ENDCOLLECTIVE ;  /* 0x000000000000791b */ /* 0x003fe20003800000 */
.L_x_124:
[----:B------:R-:W-:Y:S01]  /*12c50*/  P2R R6, PR, RZ, 0x4 ;  /* 0x00000004ff067803 */ /* 0x000fe20000000000 */
[----:B------:R-:W-:Y:S01]  /*12c60*/  ULDC.64 UR4, c[0x0][0x208] ;  /* 0x0000820000047ab9 */ /* 0x000fe20000000a00 */
[C---:B------:R-:W-:Y:S02]  /*12c70*/  LOP3.LUT P2, RZ, R16.reuse, 0x8, RZ, 0xc0, !PT ;  /* 0x0000000810ff7812 */ /* 0x040fe4000784c0ff */
[----:B------:R-:W-:Y:S02]  /*12c80*/  P2R R7, PR, RZ, 0x2 ;  /* 0x00000002ff077803 */ /* 0x000fe40000000000 */
[----:B------:R-:W-:Y:S02]  /*12c90*/  LOP3.LUT P1, RZ, R16, 0x4, RZ, 0xc0, !PT ;  /* 0x0000000410ff7812 */ /* 0x000fe4000782c0ff */
[----:B------:R-:W-:Y:S02]  /*12ca0*/  LEA R25, R25, UR42, 0x1 ;  /* 0x0000002a19197c11 */ /* 0x000fe4000f8e08ff */
[----:B------:R-:W-:Y:S01]  /*12cb0*/  MOV R13, R27 ;  /* 0x0000001b000d7202 */ /* 0x000fe20000000f00 */
[----:B------:R-:W-:Y:S01]  /*12cc0*/  IMAD.MOV.U32 R12, RZ, RZ, 0x1 ;  /* 0x00000001ff0c7424 */ /* 0x000fe200078e00ff */
[----:B------:R-:W-:-:S05]  /*12cd0*/  IADD3 R2, P0, R14, R32, RZ ;  /* 0x000000200e027210 */ /* 0x000fca0007f1e0ff */
[----:B------:R-:W-:-:S05]  /*12ce0*/  IMAD.X R3, RZ, RZ, R3, P0 ;  /* 0x000000ffff037224 */ /* 0x000fca00000e0603 */
[----:B------:R-:W-:Y:S01]  /*12cf0*/  @!PT LDS RZ, [RZ] ;  /* 0x00000000fffff984 */ /* 0x000fe20000000800 */
[----:B------:R-:W-:Y:S01]  /*12d00*/  @!PT LDS RZ, [RZ] ;  /* 0x00000000fffff984 */ /* 0x000fe20000000800 */
[----:B------:R-:W-:Y:S01]  /*12d10*/  @!PT LDS RZ, [RZ] ;  /* 0x00000000fffff984 */ /* 0x000fe20000000800 */
[----:B------:R0:W-:Y:S04]  /*12d20*/  LDGSTS.E.BYPASS.LTC128B.128 [R25+0x24400], desc[UR4][R2.64], !P3 ;  /* 0x2440000002197fae */ /* 0x0001e8000d901d44 */
[----:B------:R0:W-:Y:S04]  /*12d30*/  LDGSTS.E.BYPASS.LTC128B.128 [R25+0x26c00], desc[UR4][R2.64+0x80], !P2 ;  /* 0x26c0008002197fae */ /* 0x0001e8000d101d44 */
[----:B------:R0:W-:Y:S04]  /*12d40*/  LDGSTS.E.BYPASS.LTC128B.128 [R25+0x29400], desc[UR4][R2.64+0x100], !P1 ;  /* 0x2940010002197fae */ /* 0x0001e8000c901d44 */
[----:B------:R0:W-:Y:S02]  /*12d50*/  LDGSTS.E.BYPASS.LTC128B.128 [R25+0x2bc00], desc[UR4][R2.64+0x180], !P5 ;  /* 0x2bc0018002197fae */ /* 0x0001e4000e901d44 */
[----:B0-----:R-:W-:Y:S05]  /*12d60*/  WARPSYNC.COLLECTIVE R15, `(.L_x_125) ;  /* 0x000000000f087348 */ /* 0x001fea0003c00000 */
[----:B------:R1:W2:Y:S02]  /*12d70*/  SHFL.IDX P6, R14, R13, R12, R11 ;  /* 0x0000000c0d0e7389 */ /* 0x0002a400000c000b */
[----:B012---:R-:W-:Y:S01]  /*12d80*/  ENDCOLLECTIVE ;  /* 0x000000000000791b */ /* 0x007fe20003800000 */
.L_x_125:
[----:B------:R-:W-:Y:S01]  /*12d90*/  MOV R13, R24 ;  /* 0x00000018000d7202 */ /* 0x000fe20000000f00 */
[----:B------:R-:W-:-:S07]  /*12da0*/  IMAD.MOV.U32 R5, RZ, RZ, R14 ;  /* 0x000000ffff057224 */ /* 0x000fce00078e000e */
[----:B------:R-:W-:Y:S05]  /*12db0*/  WARPSYNC.COLLECTIVE R15, `(.L_x_126) ;  /* 0x000000000f087348 */ /* 0x000fea0003c00000 */
[----:B------:R0:W1:Y:S02]  /*12dc0*/  SHFL.IDX P6, R14, R13, R12, R11 ;  /* 0x0000000c0d0e7389 */ /* 0x00006400000c000b */
[----:B01----:R-:W-:Y:S01]  /*12dd0*/  ENDCOLLECTIVE ;  /* 0x000000000000791b */ /* 0x003fe20003800000 */
.L_x_126:
[----:B------:R-:W-:Y:S01]  /*12de0*/  ULDC.64 UR4, c[0x0][0x208] ;  /* 0x0000820000047ab9 */ /* 0x000fe20000000a00 */
[----:B------:R-:W-:Y:S01]  /*12df0*/  MOV R13, R27 ;  /* 0x0000001b000d7202 */ /* 0x000fe20000000f00 */
[----:B------:R-:W-:Y:S02]  /*12e00*/  IMAD.MOV.U32 R12, RZ, RZ, 0x2 ;  /* 0x00000002ff0c7424 */ /* 0x000fe400078e00ff */
[----:B------:R-:W-:-:S05]  /*12e10*/  IMAD.MOV.U32 R11, RZ, RZ, R14 ;  /* 0x000000ffff0b7224 */ /* 0x000fca00078e000e */
[----:B------:R-:W-:Y:S01]  /*12e20*/  IADD3 R2, P0, R11, R32, RZ ;  /* 0x000000200b027210 */ /* 0x000fe20007f1e0ff */
[----:B------:R-:W-:-:S04]  /*12e30*/  IMAD.MOV.U32 R11, RZ, RZ, 0x181f ;  /* 0x0000181fff0b7424 */ /* 0x000fc800078e00ff */
        /* <DEDUP_REMOVED lines=11> */
.L_x_127:
[----:B------:R-:W-:Y:S01]  /*12ef0*/  IMAD.MOV.U32 R13, RZ, RZ, R24 ;  /* 0x000000ffff0d7224 */ /* 0x000fe200078e0018 */
[----:B------:R-:W-:-:S07]  /*12f00*/  MOV R5, R14 ;  /* 0x0000000e00057202 */ /* 0x000fce0000000f00 */
[----:B------:R-:W-:Y:S05]  /*12f10*/  WARPSYNC.COLLECTIVE R15, `(.L_x_128) ;  /* 0x000000000f087348 */ /* 0x000fea0003c00000 */
[----:B------:R0:W1:Y:S02]  /*12f20*/  SHFL.IDX P6, R14, R13, R12, R11 ;  /* 0x0000000c0d0e7389 */ /* 0x00006400000c000b */
[----:B01----:R-:W-:Y:S01]  /*12f30*/  ENDCOLLECTIVE ;  /* 0x000000000000791b */ /* 0x003fe20003800000 */
.L_x_128:
[----:B------:R-:W-:Y:S01]  /*12f40*/  ULDC.64 UR4, c[0x0][0x208] ;  /* 0x0000820000047ab9 */ /* 0x000fe20000000a00 */
[----:B------:R-:W-:Y:S02]  /*12f50*/  IMAD.MOV.U32 R13, RZ, RZ, R27 ;  /* 0x000000ffff0d7224 */ /* 0x000fe400078e001b */
[----:B------:R-:W-:Y:S02]  /*12f60*/  IMAD.MOV.U32 R12, RZ, RZ, 0x3 ;  /* 0x00000003ff0c7424 */ /* 0x000fe400078e00ff */
[----:B------:R-:W-:-:S05]  /*12f70*/  IMAD.MOV.U32 R11, RZ, RZ, R14 ;  /* 0x000000ffff0b7224 */ /* 0x000fca00078e000e */
[----:B------:R-:W-:Y:S02]  /*12f80*/  IADD3 R2, P0, R11, R32, RZ ;  /* 0x000000200b027210 */ /* 0x000fe40007f1e0ff */
[----:B------:R-:W-:Y:S02]  /*12f90*/  MOV R11, 0x181f ;  /* 0x0000181f000b7802 */ /* 0x000fe40000000f00 */
[----:B------:R-:W-:Y:S02]  /*12fa0*/  IADD3.X R3, RZ, R5, RZ, P0, !PT ;  /* 0x00000005ff037210 */ /* 0x000fe400007fe4ff */
[----:B------:R-:W-:-:S03]  /*12fb0*/  SHF.L.U32 R5, R22, 0x1, RZ ;  /* 0x0000000116057819 */ /* 0x000fc600000006ff */
        /* <DEDUP_REMOVED lines=10> */
.L_x_129:
[----:B------:R-:W-:Y:S02]  /*13060*/  IMAD.MOV.U32 R13, RZ, RZ, R24 ;  /* 0x000000ffff0d7224 */ /* 0x000fe400078e0018 */
[----:B------:R-:W-:-:S07]  /*13070*/  IMAD.MOV.U32 R32, RZ, RZ, R14 ;  /* 0x000000ffff207224 */ /* 0x000fce00078e000e */
[----:B------:R-:W-:Y:S05]  /*13080*/  WARPSYNC.COLLECTIVE R15, `(.L_x_130) ;  /* 0x000000000f087348 */ /* 0x000fea0003c00000 */
[----:B------:R0:W1:Y:S02]  /*13090*/  SHFL.IDX P6, R14, R13, R12, R11 ;  /* 0x0000000c0d0e7389 */ /* 0x00006400000c000b */
[----:B01----:R-:W-:Y:S01]  /*130a0*/  ENDCOLLECTIVE ;  /* 0x000000000000791b */ /* 0x003fe20003800000 */
.L_x_130:
[----:B------:R-:W-:Y:S01]  /*130b0*/  ULDC.64 UR4, c[0x0][0x208] ;  /* 0x0000820000047ab9 */ /* 0x000fe20000000a00 */
[----:B------:R-:W-:Y:S01]  /*130c0*/  MOV R13, R27 ;  /* 0x0000001b000d7202 */ /* 0x000fe20000000f00 */
[----:B------:R-:W-:Y:S02]  /*130d0*/  IMAD.MOV.U32 R12, RZ, RZ, 0x4 ;  /* 0x00000004ff0c7424 */ /* 0x000fe400078e00ff */
[----:B------:R-:W-:-:S05]  /*130e0*/  IMAD.MOV.U32 R2, RZ, RZ, R14 ;  /* 0x000000ffff027224 */ /* 0x000fca00078e000e */
[----:B------:R-:W-:-:S05]  /*130f0*/  IADD3 R2, P0, R2, R5, RZ ;  /* 0x0000000502027210 */ /* 0x000fca0007f1e0ff */
[----:B------:R-:W-:-:S05]  /*13100*/  IMAD.X R3, RZ, RZ, R32, P0 ;  /* 0x000000ffff037224 */ /* 0x000fca00000e0620 */
[----:B------:R-:W-:Y:S01]  /*13110*/  @!PT LDS RZ, [RZ] ;  /* 0x00000000fffff984 */ /* 0x000fe20000000800 */
[----:B------:R-:W-:Y:S01]  /*13120*/  @!PT LDS RZ, [RZ] ;  /* 0x00000000fffff984 */ /* 0x000fe20000000800 */
[----:B------:R-:W-:Y:S01]  /*13130*/  @!PT LDS RZ, [RZ] ;  /* 0x00000000fffff984 */ /* 0x000fe20000000800 */
[----:B------:R0:W-:Y:S01]  /*13140*/  LDGSTS.E.BYPASS.LTC128B.128 [R25+0x25c00], desc[UR4][R2.64], !P3 ;  /* 0x25c0000002197fae */ /* 0x0001e2000d901d44 */
[----:B------:R-:W-:-:S03]  /*13150*/  ISETP.NE.AND P3, PT, R4, RZ, PT ;  /* 0x000000ff0400720c */ /* 0x000fc60003f65270 */
[----:B------:R0:W-:Y:S01]  /*13160*/  LDGSTS.E.BYPASS.LTC128B.128 [R25+0x28400], desc[UR4][R2.64+0x80], !P2 ;  /* 0x2840008002197fae */ /* 0x0001e2000d101d44 */
[----:B------:R-:W-:-:S03]  /*13170*/  ISETP.NE.AND P2, PT, R6, RZ, PT ;  /* 0x000000ff0600720c */ /* 0x000fc60003f45270 */
[----:B------:R0:W-:Y:S01]  /*13180*/  LDGSTS.E.BYPASS.LTC128B.128 [R25+0x2ac00], desc[UR4][R2.64+0x100], !P1 ;  /* 0x2ac0010002197fae */ /* 0x0001e2000c901d44 */
[----:B------:R-:W-:-:S03]  /*13190*/  ISETP.NE.AND P1, PT, R7, RZ, PT ;  /* 0x000000ff0700720c */ /* 0x000fc60003f25270 */
[----:B------:R0:W-:Y:S10]  /*131a0*/  LDGSTS.E.BYPASS.LTC128B.128 [R25+0x2d400], desc[UR4][R2.64+0x180], !P5 ;  /* 0x2d40018002197fae */ /* 0x0001f4000e901d44 */
[----:B0-----:R-:W-:Y:S05]  /*131b0*/  WARPSYNC.COLLECTIVE R15, `(.L_x_131) ;  /* 0x000000000f087348 */ /* 0x001fea0003c00000 */
[----:B------:R1:W2:Y:S02]  /*131c0*/  SHFL.IDX P6, R14, R13, R12, R11 ;  /* 0x0000000c0d0e7389 */ /* 0x0002a400000c000b */
[----:B012---:R-:W-:Y:S01]  /*131d0*/  ENDCOLLECTIVE ;  /* 0x000000000000791b */ /* 0x007fe20003800000 */
.L_x_131:
[----:B------:R-:W-:Y:S01]  /*131e0*/  MOV R13, R24 ;  /* 0x00000018000d7202 */ /* 0x000fe20000000f00 */
[----:B------:R-:W-:-:S07]  /*131f0*/  IMAD.MOV.U32 R27, RZ, RZ, R14 ;  /* 0x000000ffff1b7224 */ /* 0x000fce00078e000e */
[----:B------:R-:W-:Y:S05]  /*13200*/  WARPSYNC.COLLECTIVE R15, `(.L_x_132) ;  /* 0x000000000f087348 */ /* 0x000fea0003c00000 */
[----:B------:R0:W1:Y:S02]  /*13210*/  SHFL.IDX P6, R14, R13, R12, R11 ;  /* 0x0000000c0d0e7389 */ /* 0x00006400000c000b */
[----:B01----:R-:W-:Y:S01]  /*13220*/  ENDCOLLECTIVE ;  /* 0x000000000000791b */ /* 0x003fe20003800000 */
.L_x_132:
[----:B------:R-:W-:Y:S05]  /*13230*/  BRA `(.L_x_133) ;  /* 0xffffffcc00f87947 */ /* 0x000fea000383ffff */
.L_x_66:
[----:B0-----:R0:W2:Y:S02]  /*13240*/  SYNCS.PHASECHK.TRANS64.TRYWAIT P0, [R4+URZ+0x38860], R3 ;  /* 0x03886003040075a7 */ /* 0x0010a4000800017f */
[----:B--2---:R-:W-:Y:S05]  /*13250*/  @!P0 NANOSLEEP.SYNCS 0x989680 ;  /* 0x009896800000895d */ /* 0x004fea0003900000 */
[----:B------:R-:W2:Y:S02]  /*13260*/  @!P0 SYNCS.PHASECHK.TRANS64 P0, [R4+URZ+0x38860], R3 ;  /* 0x03886003040085a7 */ /* 0x000ea4000800007f */
[----:B--2---:R-:W-:Y:S05]  /*13270*/  @!P0 BRA `(.L_x_66) ;  /* 0xfffffffc00f08947 */ /* 0x004fea000383ffff */
[----:B------:R-:W-:Y:S05]  /*13280*/  BRA `(.L_x_134) ;  /* 0xffffffd000747947 */ /* 0x000fea000383ffff */
.L_x_67:
[----:B------:R-:W-:Y:S01]  /*13290*/  BSSY B1, `(.L_x_135) ;  /* 0x0000008000017945 */ /* 0x000fe20003800000 */
[----:B------:R-:W-:Y:S01]  /*132a0*/  IMAD.MOV.U32 R13, RZ, RZ, R18 ;  /* 0x000000ffff0d7224 */ /* 0x000fe200078e0012 */
[----:B------:R-:W-:Y:S01]  /*132b0*/  MOV R11, 0x181f ;  /* 0x0000181f000b7802 */ /* 0x000fe20000000f00 */
[----:B------:R-:W-:Y:S02]  /*132c0*/  IMAD.MOV.U32 R12, RZ, RZ, RZ ;  /* 0x000000ffff0c7224 */ /* 0x000fe400078e00ff */
[----:B------:R-:W-:-:S07]  /*132d0*/  IMAD.MOV.U32 R15, RZ, RZ, -0x1 ;  /* 0xffffffffff0f7424 */ /* 0x000fce00078e00ff */
[----:B01----:R-:W-:Y:S05]  /*132e0*/  WARPSYNC.COLLECTIVE R15, `(.L_x_136) ;  /* 0x000000000f087348 */ /* 0x003fea0003c00000 */
[----:B------:R2:W3:Y:S02]  /*132f0*/  SHFL.IDX P6, R14, R13, R12, R11 ;  /* 0x0000000c0d0e7389 */ /* 0x0004e400000c000b */
[----:B0123--:R-:W-:Y:S01]  /*13300*/  ENDCOLLECTIVE ;  /* 0x000000000000791b */ /* 0x00ffe20003800000 */
.L_x_136:
[----:B------:R-:W-:Y:S05]  /*13310*/  BSYNC B1 ;  /* 0x0000000000017941 */ /* 0x000fea0003800000 */
.L_x_135:
[----:B------:R-:W-:Y:S01]  /*13320*/  MOV R13, R17 ;  /* 0x00000011000d7202 */ /* 0x000fe20000000f00 */
[----:B------:R-:W-:Y:S01]  /*13330*/  IMAD.MOV.U32 R12, RZ, RZ, RZ ;  /* 0x000000ffff0c7224 */ /* 0x000fe200078e00ff */
[----:B------:R-:W-:Y:S01]  /*13340*/  MOV R15, 0xffffffff ;  /* 0xffffffff000f7802 */ /* 0x000fe20000000f00 */
[----:B------:R-:W-:Y:S01]  /*13350*/  IMAD.MOV.U32 R11, RZ, RZ, 0x181f ;  /* 0x0000181fff0b7424 */ /* 0x000fe200078e00ff */
[----:B------:R-:W-:Y:S01]  /*13360*/  LEA R5, R5, UR42, 0x1 ;  /* 0x0000002a05057c11 */ /* 0x000fe2000f8e08ff */
[----:B------:R-:W-:-:S07]  /*13370*/  IMAD.MOV.U32 R3, RZ, RZ, R14 ;  /* 0x000000ffff037224 */ /* 0x000fce00078e000e */
[----:B------:R-:W-:Y:S05]  /*13380*/  WARPSYNC.COLLECTIVE R15, `(.L_x_137) ;  /* 0x000000000f087348 */ /* 0x000fea0003c00000 */
[----:B------:R0:W1:Y:S02]  /*13390*/  SHFL.IDX P6, R14, R13, R12, R11 ;  /* 0x0000000c0d0e7389 */ /* 0x00006400000c000b */
[----:B01----:R-:W-:Y:S01]  /*133a0*/  ENDCOLLECTIVE ;  /* 0x000000000000791b */ /* 0x003fe20003800000 */
.L_x_137:
[----:B------:R-:W-:Y:S01]  /*133b0*/  ULDC.64 UR4, c[0x0][0x208] ;  /* 0x0000820000047ab9 */ /* 0x000fe20000000a00 */
[----:B------:R-:W-:Y:S01]  /*133c0*/  IMAD.MOV.U32 R13, RZ, RZ, R18 ;  /* 0x000000ffff0d7224 */ /* 0x000fe200078e0012 */
[----:B------:R-:W-:Y:S02]  /*133d0*/  MOV R12, 0x1 ;  /* 0x00000001000c7802 */ /* 0x000fe40000000f00 */
[----:B------:R-:W-:-:S05]  /*133e0*/  IADD3 R2, P0, R14, R6, RZ ;  /* 0x000000060e027210 */ /* 0x000fca0007f1e0ff */
[----:B------:R-:W-:Y:S01]  /*133f0*/  IMAD.X R3, RZ, RZ, R3, P0 ;  /* 0x000000ffff037224 */ /* 0x000fe200000e0603 */
[----:B------:R-:W-:-:S13]  /*13400*/  ISETP.LT.OR P0, PT, R0, 0x1, P4 ;  /* 0x000000010000780c */ /* 0x000fda0002701670 */
[----:B------:R-:W-:Y:S01]  /*13410*/  @!PT LDS RZ, [RZ] ;  /* 0x00000000fffff984 */ /* 0x000fe20000000800 */
[----:B------:R-:W-:Y:S01]  /*13420*/  @!PT LDS RZ, [RZ] ;  /* 0x00000000fffff984 */ /* 0x000fe20000000800 */
[----:B------:R-:W-:Y:S01]  /*13430*/  @!PT LDS RZ, [RZ] ;  /* 0x00000000fffff984 */ /* 0x000fe20000000800 */
[----:B------:R0:W-:Y:S01]  /*13440*/  LDGSTS.E.BYPASS.LTC128B.128 [R5+0x400], desc[UR4][R2.64], !P0 ;  /* 0x0040000002057fae */ /* 0x0001e2000c101d44 */
[----:B------:R-:W-:-:S13]  /*13450*/  ISETP.LT.OR P0, PT, R0, 0x1, P3 ;  /* 0x000000010000780c */ /* 0x000fda0001f01670 */
[----:B------:R0:W-:Y:S01]  /*13460*/  LDGSTS.E.BYPASS.LTC128B.128 [R5+0x2c00], desc[UR4][R2.64+0x80], !P0 ;  /* 0x02c0008002057fae */ /* 0x0001e2000c101d44 */
[----:B------:R-:W-:-:S13]  /*13470*/  ISETP.LT.OR P0, PT, R0, 0x1, P2 ;  /* 0x000000010000780c */ /* 0x000fda0001701670 */
[----:B------:R0:W-:Y:S01]  /*13480*/  LDGSTS.E.BYPASS.LTC128B.128 [R5+0x5400], desc[UR4][R2.64+0x100], !P0 ;  /* 0x0540010002057fae */ /* 0x0001e2000c101d44 */
[----:B------:R-:W-:-:S13]  /*13490*/  ISETP.LT.OR P0, PT, R0, 0x1, P1 ;  /* 0x000000010000780c */ /* 0x000fda0000f01670 */
[----:B------:R0:W-:Y:S02]  /*134a0*/  LDGSTS.E.BYPASS.LTC128B.128 [R5+0x7c00], desc[UR4][R2.64+0x180], !P0 ;  /* 0x07c0018002057fae */ /* 0x0001e4000c101d44 */
[----:B0-----:R-:W-:Y:S05]  /*134b0*/  WARPSYNC.COLLECTIVE R15, `(.L_x_138) ;  /* 0x000000000f087348 */ /* 0x001fea0003c00000 */
[----:B------:R1:W2:Y:S02]  /*134c0*/  SHFL.IDX P6, R14, R13, R12, R11 ;  /* 0x0000000c0d0e7389 */ /* 0x0002a400000c000b */
[----:B012---:R-:W-:Y:S01]  /*134d0*/  ENDCOLLECTIVE ;  /* 0x000000000000791b */ /* 0x007fe20003800000 */
.L_x_138:
[----:B------:R-:W-:Y:S02]  /*134e0*/  IMAD.MOV.U32 R13, RZ, RZ, R17 ;  /* 0x000000ffff0d7224 */ /* 0x000fe400078e0011 */
[----:B------:R-:W-:-:S07]  /*134f0*/  IMAD.MOV.U32 R3, RZ, RZ, R14 ;  /* 0x000000ffff037224 */ /* 0x000fce00078e000e */
[----:B------:R-:W-:Y:S05]  /*13500*/  WARPSYNC.COLLECTIVE R15, `(.L_x_139) ;  /* 0x000000000f087348 */ /* 0x000fea0003c00000 */
[----:B------:R0:W1:Y:S02]  /*13510*/  SHFL.IDX P6, R14, R13, R12, R11 ;  /* 0x0000000c0d0e7389 */ /* 0x00006400000c000b */
[----:B01----:R-:W-:Y:S01]  /*13520*/  ENDCOLLECTIVE ;  /* 0x000000000000791b */ /* 0x003fe20003800000 */
.L_x_139:
[----:B------:R-:W-:Y:S01]  /*13530*/  ULDC.64 UR4, c[0x0][0x208] ;  /* 0x0000820000047ab9 */ /* 0x000fe20000000a00 */
[----:B------:R-:W-:Y:S02]  /*13540*/  IMAD.MOV.U32 R13, RZ, RZ, R18 ;  /* 0x000000ffff0d7224 */ /* 0x000fe400078e0012 */
[----:B------:R-:W-:Y:S01]  /*13550*/  IMAD.MOV.U32 R12, RZ, RZ, 0x2 ;  /* 0x00000002ff0c7424 */ /* 0x000fe200078e00ff */
[----:B------:R-:W-:-:S04]  /*13560*/  IADD3 R2, P0, R14, R6, RZ ;  /* 0x000000060e027210 */ /* 0x000fc80007f1e0ff */
[----:B------:R-:W-:Y:S02]  /*13570*/  IADD3.X R3, RZ, R3, RZ, P0, !PT ;  /* 0x00000003ff037210 */ /* 0x000fe400007fe4ff */
        /* <DEDUP_REMOVED lines=14> */
.L_x_140:
[----:B------:R-:W-:Y:S01]  /*13660*/  IMAD.MOV.U32 R13, RZ, RZ, R17 ;  /* 0x000000ffff0d7224 */ /* 0x000fe200078e0011 */
[----:B------:R-:W-:-:S07]  /*13670*/  MOV R3, R14 ;  /* 0x0000000e00037202 */ /* 0x000fce0000000f00 */
[----:B------:R-:W-:Y:S05]  /*13680*/  WARPSYNC.COLLECTIVE R15, `(.L_x_141) ;  /* 0x000000000f087348 */ /* 0x000fea0003c00000 */
[----:B------:R0:W1:Y:S02]  /*13690*/  SHFL.IDX P6, R14, R13, R12, R11 ;  /* 0x0000000c0d0e7389 */ /* 0x00006400000c000b */
[----:B01----:R-:W-:Y:S01]  /*136a0*/  ENDCOLLECTIVE ;  /* 0x000000000000791b */ /* 0x003fe20003800000 */
.L_x_141:
[----:B------:R-:W-:Y:S01]  /*136b0*/  ULDC.64 UR4, c[0x0][0x208] ;  /* 0x0000820000047ab9 */ /* 0x000fe20000000a00 */
[----:B------:R-:W-:Y:S01]  /*136c0*/  MOV R13, R18 ;  /* 0x00000012000d7202 */ /* 0x000fe20000000f00 */
[----:B------:R-:W-:Y:S01]  /*136d0*/  IMAD.MOV.U32 R12, RZ, RZ, 0x3 ;  /* 0x00000003ff0c7424 */ /* 0x000fe200078e00ff */
        /* <DEDUP_REMOVED lines=16> */
.L_x_142:
[----:B------:R-:W-:Y:S01]  /*137e0*/  MOV R13, R17 ;  /* 0x00000011000d7202 */ /* 0x000fe20000000f00 */
[----:B------:R-:W-:-:S07]  /*137f0*/  IMAD.MOV.U32 R3, RZ, RZ, R14 ;  /* 0x000000ffff037224 */ /* 0x000fce00078e000e */
[----:B------:R-:W-:Y:S05]  /*13800*/  WARPSYNC.COLLECTIVE R15, `(.L_x_143) ;  /* 0x000000000f087348 */ /* 0x000fea0003c00000 */
[----:B------:R0:W1:Y:S02]  /*13810*/  SHFL.IDX P6, R14, R13, R12, R11 ;  /* 0x0000000c0d0e7389 */ /* 0x00006400000c000b */
[----:B01----:R-:W-:Y:S01]  /*13820*/  ENDCOLLECTIVE ;  /* 0x000000000000791b */ /* 0x003fe20003800000 */
.L_x_143:
        /* <DEDUP_REMOVED lines=19> */
.L_x_144:
[----:B------:R-:W-:Y:S02]  /*13960*/  IMAD.MOV.U32 R13, RZ, RZ, R17 ;  /* 0x000000ffff0d7224 */ /* 0x000fe400078e0011 */
[----:B------:R-:W-:-:S07]  /*13970*/  IMAD.MOV.U32 R18, RZ, RZ, R14 ;  /* 0x000000ffff127224 */ /* 0x000fce00078e000e */
[----:B------:R-:W-:Y:S05]  /*13980*/  WARPSYNC.COLLECTIVE R15, `(.L_x_145) ;  /* 0x000000000f087348 */ /* 0x000fea0003c00000 */
[----:B------:R0:W1:Y:S02]  /*13990*/  SHFL.IDX P6, R14, R13, R12, R11 ;  /* 0x0000000c0d0e7389 */ /* 0x00006400000c000b */
[----:B01----:R-:W-:Y:S01]  /*139a0*/  ENDCOLLECTIVE ;  /* 0x000000000000791b */ /* 0x003fe20003800000 */
.L_x_145:
[----:B------:R-:W-:Y:S05]  /*139b0*/  BRA `(.L_x_146) ;  /* 0xffffffcc008c7947 */ /* 0x000fea000383ffff */
.L_x_73:
[----:B0-----:R0:W1:Y:S02]  /*139c0*/  SYNCS.PHASECHK.TRANS64.TRYWAIT P0, [R0+URZ+0x38860], R3 ;  /* 0x03886003000075a7 */ /* 0x001064000800017f */
[----:B-1----:R-:W-:Y:S05]  /*139d0*/  @!P0 NANOSLEEP.SYNCS 0x989680 ;  /* 0x009896800000895d */ /* 0x002fea0003900000 */
[----:B------:R-:W1:Y:S02]  /*139e0*/  @!P0 SYNCS.PHASECHK.TRANS64 P0, [R0+URZ+0x38860], R3 ;  /* 0x03886003000085a7 */ /* 0x000e64000800007f */
[----:B-1----:R-:W-:Y:S05]  /*139f0*/  @!P0 BRA `(.L_x_73) ;  /* 0xfffffffc00f08947 */ /* 0x002fea000383ffff */
[----:B------:R-:W-:Y:S05]  /*13a00*/  BRA `(.L_x_147) ;  /* 0xffffffd000947947 */ /* 0x000fea000383ffff */
.L_x_74:
[----:B------:R-:W-:Y:S01]  /*13a10*/  BSSY B0, `(.L_x_148) ;  /* 0x0000008000007945 */ /* 0x000fe20003800000 */
[----:B------:R-:W-:Y:S01]  /*13a20*/  MOV R13, R18 ;  /* 0x00000012000d7202 */ /* 0x000fe20000000f00 */
[----:B------:R-:W-:Y:S01]  /*13a30*/  IMAD.MOV.U32 R12, RZ, RZ, RZ ;  /* 0x000000ffff0c7224 */ /* 0x000fe200078e00ff */
[----:B------:R-:W-:Y:S01]  /*13a40*/  MOV R15, 0xffffffff ;  /* 0xffffffff000f7802 */ /* 0x000fe20000000f00 */
[----:B------:R-:W-:-:S07]  /*13a50*/  IMAD.MOV.U32 R11, RZ, RZ, 0x181f ;  /* 0x0000181fff0b7424 */ /* 0x000fce00078e00ff */
[----:B0-----:R-:W-:Y:S05]  /*13a60*/  WARPSYNC.COLLECTIVE R15, `(.L_x_149) ;  /* 0x000000000f087348 */ /* 0x001fea0003c00000 */
[----:B------:R1:W2:Y:S02]  /*13a70*/  SHFL.IDX P6, R14, R13, R12, R11 ;  /* 0x0000000c0d0e7389 */ /* 0x0002a400000c000b */
[----:B012---:R-:W-:Y:S01]  /*13a80*/  ENDCOLLECTIVE ;  /* 0x000000000000791b */ /* 0x007fe20003800000 */
.L_x_149:
[----:B------:R-:W-:Y:S05]  /*13a90*/  BSYNC B0 ;  /* 0x0000000000007941 */ /* 0x000fea0003800000 */
.L_x_148:
[----:B------:R-:W-:Y:S01]  /*13aa0*/  IMAD.MOV.U32 R13, RZ, RZ, R17 ;  /* 0x000000ffff0d7224 */ /* 0x000fe200078e0011 */
[----:B------:R-:W-:Y:S01]  /*13ab0*/  MOV R12, RZ ;  /* 0x000000ff000c7202 */ /* 0x000fe20000000f00 */
[----:B------:R-:W-:Y:S01]  /*13ac0*/  IMAD.MOV.U32 R11, RZ, RZ, 0x181f ;  /* 0x0000181fff0b7424 */ /* 0x000fe200078e00ff */
[----:B------:R-:W-:Y:S01]  /*13ad0*/  LEA R4, R4, UR42, 0x1 ;  /* 0x0000002a04047c11 */ /* 0x000fe2000f8e08ff */
[----:B------:R-:W-:Y:S02]  /*13ae0*/  IMAD.MOV.U32 R15, RZ, RZ, -0x1 ;  /* 0xffffffffff0f7424 */ /* 0x000fe400078e00ff */
[----:B------:R-:W-:-:S07]  /*13af0*/  IMAD.MOV.U32 R3, RZ, RZ, R14 ;  /* 0x000000ffff037224 */ /* 0x000fce00078e000e */
[----:B------:R-:W-:Y:S05]  /*13b00*/  WARPSYNC.COLLECTIVE R15, `(.L_x_150) ;  /* 0x000000000f087348 */ /* 0x000fea0003c00000 */
[----:B------:R0:W1:Y:S02]  /*13b10*/  SHFL.IDX P6, R14, R13, R12, R11 ;  /* 0x0000000c0d0e7389 */ /* 0x00006400000c000b */
[----:B01----:R-:W-:Y:S01]  /*13b20*/  ENDCOLLECTIVE ;  /* 0x000000000000791b */ /* 0x003fe20003800000 */
.L_x_150:
[----:B------:R-:W-:Y:S01]  /*13b30*/  ULDC UR4, c[0x0][0x2f4] ;  /* 0x0000bd0000047ab9 */ /* 0x000fe20000000800 */
[----:B------:R-:W-:Y:S01]  /*13b40*/  ULDC.64 UR6, c[0x0][0x208] ;  /* 0x0000820000067ab9 */ /* 0x000fe20000000a00 */
[----:B------:R-:W-:Y:S02]  /*13b50*/  ISETP.GE.AND P2, PT, R22, UR4, PT ;  /* 0x0000000416007c0c */ /* 0x000fe4000bf46270 */
[----:B------:R-:W-:Y:S02]  /*13b60*/  ISETP.GE.AND P3, PT, R37, UR4, PT ;  /* 0x0000000425007c0c */ /* 0x000fe4000bf66270 */
[C---:B------:R-:W-:Y:S02]  /*13b70*/  ISETP.LT.OR P5, PT, R5.reuse, 0x1, P2 ;  /* 0x000000010500780c */ /* 0x040fe400017a1670 */
[----:B------:R-:W-:Y:S02]  /*13b80*/  ISETP.LT.OR P4, PT, R5, 0x1, P3 ;  /* 0x000000010500780c */ /* 0x000fe40001f81670 */
[----:B------:R-:W-:-:S02]  /*13b90*/  ISETP.GE.AND P1, PT, R36, UR4, PT ;  /* 0x0000000424007c0c */ /* 0x000fc4000bf26270 */
[----:B------:R-:W-:Y:S01]  /*13ba0*/  ISETP.GE.AND P0, PT, R35, UR4, PT ;  /* 0x0000000423007c0c */ /* 0x000fe2000bf06270 */
[----:B------:R-:W-:Y:S02]  /*13bb0*/  IMAD.MOV.U32 R13, RZ, RZ, R18 ;  /* 0x000000ffff0d7224 */ /* 0x000fe400078e0012 */
[----:B------:R-:W-:Y:S01]  /*13bc0*/  IMAD.MOV.U32 R12, RZ, RZ, 0x1 ;  /* 0x00000001ff0c7424 */ /* 0x000fe200078e00ff */
[----:B------:R-:W-:-:S05]  /*13bd0*/  MOV R2, R14 ;  /* 0x0000000e00027202 */ /* 0x000fca0000000f00 */
[----:B------:R-:W-:-:S05]  /*13be0*/  IMAD.WIDE.U32 R2, R22, 0x2, R2 ;  /* 0x0000000216027825 */ /* 0x000fca00078e0002 */
[----:B------:R-:W-:Y:S01]  /*13bf0*/  @!PT LDS RZ, [RZ] ;  /* 0x00000000fffff984 */ /* 0x000fe20000000800 */
[----:B------:R-:W-:Y:S01]  /*13c00*/  @!PT LDS RZ, [RZ] ;  /* 0x00000000fffff984 */ /* 0x000fe20000000800 */
[----:B------:R-:W-:Y:S01]  /*13c10*/  @!PT LDS RZ, [RZ] ;  /* 0x00000000fffff984 */ /* 0x000fe20000000800 */
[----:B------:R0:W-:Y:S01]  /*13c20*/  LDGSTS.E.BYPASS.LTC128B.128 [R4+0x400], desc[UR6][R2.64], !P5 ;  /* 0x0040000002047fae */ /* 0x0001e2000e901d46 */
[----:B------:R-:W-:-:S03]  /*13c30*/  ISETP.LT.OR P5, PT, R5, 0x1, P1 ;  /* 0x000000010500780c */ /* 0x000fc60000fa1670 */
[----:B------:R0:W-:Y:S01]  /*13c40*/  LDGSTS.E.BYPASS.LTC128B.128 [R4+0x2c00], desc[UR6][R2.64+0x80], !P4 ;  /* 0x02c0008002047fae */ /* 0x0001e2000e101d46 */
[----:B------:R-:W-:-:S09]  /*13c50*/  ISETP.LT.OR P4, PT, R5, 0x1, P0 ;  /* 0x000000010500780c */ /* 0x000fd20000781670 */
[----:B------:R0:W-:Y:S01]  /*13c60*/  LDGSTS.E.BYPASS.LTC128B.128 [R4+0x5400], desc[UR6][R2.64+0x100], !P5 ;  /* 0x0540010002047fae */ /* 0x0001e2000e901d46 */
[----:B------:R-:W-:-:S03]  /*13c70*/  ISETP.LT.OR P5, PT, R5, 0x11, P2 ;  /* 0x000000110500780c */ /* 0x000fc600017a1670 */
[----:B------:R0:W-:Y:S01]  /*13c80*/  LDGSTS.E.BYPASS.LTC128B.128 [R4+0x7c00], desc[UR6][R2.64+0x180], !P4 ;  /* 0x07c0018002047fae */ /* 0x0001e2000e101d46 */
[----:B------:R-:W-:-:S13]  /*13c90*/  ISETP.LT.OR P4, PT, R5, 0x11, P3 ;  /* 0x000000110500780c */ /* 0x000fda0001f81670 */
[----:B0-----:R-:W-:Y:S05]  /*13ca0*/  WARPSYNC.COLLECTIVE R15, `(.L_x_151) ;  /* 0x000000000f087348 */ /* 0x001fea0003c00000 */
[----:B------:R1:W2:Y:S02]  /*13cb0*/  SHFL.IDX P6, R14, R13, R12, R11 ;  /* 0x0000000c0d0e7389 */ /* 0x0002a400000c000b */
[----:B012---:R-:W-:Y:S01]  /*13cc0*/  ENDCOLLECTIVE ;  /* 0x000000000000791b */ /* 0x007fe20003800000 */
.L_x_151:
[----:B------:R-:W-:Y:S01]  /*13cd0*/  IMAD.MOV.U32 R13, RZ, RZ, R17 ;  /* 0x000000ffff0d7224 */ /* 0x000fe200078e0011 */
[----:B------:R-:W-:-:S07]  /*13ce0*/  MOV R6, R14 ;  /* 0x0000000e00067202 */ /* 0x000fce0000000f00 */
[----:B------:R-:W-:Y:S05]  /*13cf0*/  WARPSYNC.COLLECTIVE R15, `(.L_x_152) ;  /* 0x000000000f087348 */ /* 0x000fea0003c00000 */
[----:B------:R0:W1:Y:S02]  /*13d00*/  SHFL.IDX P6, R14, R13, R12, R11 ;  /* 0x0000000c0d0e7389 */ /* 0x00006400000c000b */
[----:B01----:R-:W-:Y:S01]  /*13d10*/  ENDCOLLECTIVE ;  /* 0x000000000000791b */ /* 0x003fe20003800000 */
.L_x_152:
[----:B------:R-:W-:Y:S01]  /*13d20*/  ULDC.64 UR4, c[0x0][0x208] ;  /* 0x0000820000047ab9 */ /* 0x000fe20000000a00 */
[----:B------:R-:W-:Y:S01]  /*13d30*/  MOV R3, R6 ;  /* 0x0000000600037202 */ /* 0x000fe20000000f00 */
[----:B------:R-:W-:Y:S02]  /*13d40*/  IMAD.MOV.U32 R13, RZ, RZ, R18 ;  /* 0x000000ffff0d7224 */ /* 0x000fe400078e0012 */
[----:B------:R-:W-:Y:S02]  /*13d50*/  IMAD.MOV.U32 R12, RZ, RZ, 0x2 ;  /* 0x00000002ff0c7424 */ /* 0x000fe400078e00ff */
[----:B------:R-:W-:-:S04]  /*13d60*/  IMAD.MOV.U32 R2, RZ, RZ, R14 ;  /* 0x000000ffff027224 */ /* 0x000fc800078e000e */
        /* <DEDUP_REMOVED lines=15> */
.L_x_153:
[----:B------:R-:W-:Y:S01]  /*13e60*/  IMAD.MOV.U32 R13, RZ, RZ, R17 ;  /* 0x000000ffff0d7224 */ /* 0x000fe200078e0011 */
[----:B------:R-:W-:-:S07]  /*13e70*/  MOV R6, R14 ;  /* 0x0000000e00067202 */ /* 0x000fce0000000f00 */
[----:B------:R-:W-:Y:S05]  /*13e80*/  WARPSYNC.COLLECTIVE R15, `(.L_x_154) ;  /* 0x000000000f087348 */ /* 0x000fea0003c00000 */
[----:B------:R0:W1:Y:S02]  /*13e90*/  SHFL.IDX P6, R14, R13, R12, R11 ;  /* 0x0000000c0d0e7389 */ /* 0x00006400000c000b */
[----:B01----:R-:W-:Y:S01]  /*13ea0*/  ENDCOLLECTIVE ;  /* 0x000000000000791b */ /* 0x003fe20003800000 */
.L_x_154:
        /* <DEDUP_REMOVED lines=20> */
.L_x_155:
[----:B------:R-:W-:Y:S01]  /*13ff0*/  IMAD.MOV.U32 R13, RZ, RZ, R17 ;  /* 0x000000ffff0d7224 */ /* 0x000fe200078e0011 */
[----:B------:R-:W-:-:S07]  /*14000*/  MOV R6, R14 ;  /* 0x0000000e00067202 */ /* 0x000fce0000000f00 */
[----:B------:R-:W-:Y:S05]  /*14010*/  WARPSYNC.COLLECTIVE R15, `(.L_x_156) ;  /* 0x000000000f087348 */ /* 0x000fea0003c00000 */
[----:B------:R0:W1:Y:S02]  /*14020*/  SHFL.IDX P6, R14, R13, R12, R11 ;  /* 0x0000000c0d0e7389 */ /* 0x00006400000c000b */
[----:B01----:R-:W-:Y:S01]  /*14030*/  ENDCOLLECTIVE ;  /* 0x000000000000791b */ /* 0x003fe20003800000 */
.L_x_156:
[----:B------:R-:W-:Y:S01]  /*14040*/  ULDC.64 UR4, c[0x0][0x208] ;  /* 0x0000820000047ab9 */ /* 0x000fe20000000a00 */
[----:B------:R-:W-:Y:S01]  /*14050*/  MOV R3, R6 ;  /* 0x0000000600037202 */ /* 0x000fe20000000f00 */
[----:B------:R-:W-:Y:S02]  /*14060*/  IMAD.MOV.U32 R6, RZ, RZ, RZ ;  /* 0x000000ffff067224 */ /* 0x000fe400078e00ff */
        /* <DEDUP_REMOVED lines=11> */
[----:B------:R0:W-:Y:S04]  /*14120*/  LDGSTS.E.BYPASS.LTC128B.128 [R4+0x6c00], desc[UR4][R2.64+0x100], !P5 ;  /* 0x06c0010002047fae */ /* 0x0001e8000e901d44 */
[----:B------:R0:W-:Y:S02]  /*14130*/  LDGSTS.E.BYPASS.LTC128B.128 [R4+0x9400], desc[UR4][R2.64+0x180], !P4 ;  /* 0x0940018002047fae */ /* 0x0001e4000e101d44 */
[----:B0-----:R-:W-:Y:S05]  /*14140*/  WARPSYNC.COLLECTIVE R15, `(.L_x_157) ;  /* 0x000000000f087348 */ /* 0x001fea0003c00000 */
[----:B------:R1:W2:Y:S02]  /*14150*/  SHFL.IDX P6, R14, R13, R12, R11 ;  /* 0x0000000c0d0e7389 */ /* 0x0002a400000c000b */
[----:B012---:R-:W-:Y:S01]  /*14160*/  ENDCOLLECTIVE ;  /* 0x000000000000791b */ /* 0x007fe20003800000 */
.L_x_157:
[----:B------:R-:W-:Y:S01]  /*14170*/  IMAD.MOV.U32 R13, RZ, RZ, R17 ;  /* 0x000000ffff0d7224 */ /* 0x000fe200078e0011 */
[----:B------:R-:W-:-:S07]  /*14180*/  MOV R18, R14 ;  /* 0x0000000e00127202 */ /* 0x000fce0000000f00 */
[----:B------:R-:W-:Y:S05]  /*14190*/  WARPSYNC.COLLECTIVE R15, `(.L_x_158) ;  /* 0x000000000f087348 */ /* 0x000fea0003c00000 */
[----:B------:R0:W1:Y:S02]  /*141a0*/  SHFL.IDX P6, R14, R13, R12, R11 ;  /* 0x0000000c0d0e7389 */ /* 0x00006400000c000b */
[----:B01----:R-:W-:Y:S01]  /*141b0*/  ENDCOLLECTIVE ;  /* 0x000000000000791b */ /* 0x003fe20003800000 */
.L_x_158:
[----:B------:R-:W-:Y:S05]  /*141c0*/  BRA `(.L_x_159) ;  /* 0xffffffcc00a07947 */ /* 0x000fea000383ffff */
.L_x_77:
[----:B0-----:R0:W1:Y:S02]  /*141d0*/  SYNCS.PHASECHK.TRANS64.TRYWAIT P0, [R7+URZ+0x38820], R6 ;  /* 0x03882006070075a7 */ /* 0x001064000800017f */
[----:B-1----:R-:W-:Y:S05]  /*141e0*/  @!P0 NANOSLEEP.SYNCS 0x989680 ;  /* 0x009896800000895d */ /* 0x002fea0003900000 */
[----:B------:R-:W1:Y:S02]  /*141f0*/  @!P0 SYNCS.PHASECHK.TRANS64 P0, [R7+URZ+0x38820], R6 ;  /* 0x03882006070085a7 */ /* 0x000e64000800007f */
[----:B-1----:R-:W-:Y:S05]  /*14200*/  @!P0 BRA `(.L_x_77) ;  /* 0xfffffffc00f08947 */ /* 0x002fea000383ffff */
[----:B------:R-:W-:Y:S05]  /*14210*/  BRA `(.L_x_160) ;  /* 0xffffffd000287947 */ /* 0x000fea000383ffff */
.L_x_78:
[----:B------:R-:W1:Y:S01]  /*14220*/  S2R R3, SR_TID.X ;  /* 0x0000000000037919 */ /* 0x000e620000002100 */
[----:B------:R-:W-:Y:S01]  /*14230*/  BSSY B0, `(.L_x_161) ;  /* 0x000000a000007945 */ /* 0x000fe20003800000 */
[----:B------:R-:W-:Y:S01]  /*14240*/  IMAD.MOV.U32 R12, RZ, RZ, RZ ;  /* 0x000000ffff0c7224 */ /* 0x000fe200078e00ff */
[----:B------:R-:W-:Y:S01]  /*14250*/  MOV R15, 0xffffffff ;  /* 0xffffffff000f7802 */ /* 0x000fe20000000f00 */
[----:B------:R-:W-:Y:S01]  /*14260*/  IMAD.MOV.U32 R11, RZ, RZ, 0x1f ;  /* 0x0000001fff0b7424 */ /* 0x000fe200078e00ff */
[----:B-1----:R-:W-:-:S04]  /*14270*/  SHF.R.U32.HI R3, RZ, 0x5, R3 ;  /* 0x00000005ff037819 */ /* 0x002fc80000011603 */
[----:B------:R-:W-:-:S04]  /*14280*/  LOP3.LUT R3, R3, 0x3, RZ, 0xc0, !PT ;  /* 0x0000000303037812 */ /* 0x000fc800078ec0ff */
[----:B------:R-:W-:-:S07]  /*14290*/  MOV R13, R3 ;  /* 0x00000003000d7202 */ /* 0x000fce0000000f00 */
[----:B0----5:R-:W-:Y:S05]  /*142a0*/  WARPSYNC.COLLECTIVE R15, `(.L_x_162) ;  /* 0x000000000f087348 */ /* 0x021fea0003c00000 */
[----:B------:R1:W2:Y:S02]  /*142b0*/  SHFL.IDX P6, R14, R13, R12, R11 ;  /* 0x0000000c0d0e7389 */ /* 0x0002a400000c000b */
[----:B012--5:R-:W-:Y:S01]  /*142c0*/  ENDCOLLECTIVE ;  /* 0x000000000000791b */ /* 0x027fe20003800000 */
.L_x_162:
[----:B------:R-:W-:Y:S05]  /*142d0*/  BSYNC B0 ;  /* 0x0000000000007941 */ /* 0x000fea0003800000 */
.L_x_161:
[----:B------:R-:W-:Y:S05]  /*142e0*/  BRA `(.L_x_163) ;  /* 0xffffffd0000c7947 */ /* 0x000fea000383ffff */
.L_x_79:
[----:B------:R-:W-:Y:S01]  /*142f0*/  BSSY B0, `(.L_x_164) ;  /* 0x0000006000007945 */ /* 0x000fe20003800000 */
[----:B------:R-:W-:-:S07]  /*14300*/  IMAD.MOV.U32 R15, RZ, RZ, -0x1 ;  /* 0xffffffffff0f7424 */ /* 0x000fce00078e00ff */
[----:B01---5:R-:W-:Y:S05]  /*14310*/  WARPSYNC.COLLECTIVE R15, `(.L_x_165) ;  /* 0x000000000f0c7348 */ /* 0x023fea0003c00000 */
[----:B------:R-:W-:Y:S02]  /*14320*/  ELECT P6, UR62, PT ;  /* 0x00000000003e782f */ /* 0x000fe400038c0000 */
[----:B------:R-:W-:Y:S01]  /*14330*/  MOV R14, UR62 ;  /* 0x0000003e000e7c02 */ /* 0x000fe20008000f00 */
[----:B01---5:R-:W-:Y:S10]  /*14340*/  ENDCOLLECTIVE ;  /* 0x000000000000791b */ /* 0x023ff40003800000 */
.L_x_165:
[----:B------:R-:W-:Y:S05]  /*14350*/  BSYNC B0 ;  /* 0x0000000000007941 */ /* 0x000fea0003800000 */
.L_x_164:
[----:B------:R-:W-:Y:S05]  /*14360*/  BRA `(.L_x_166) ;  /* 0xffffffd000007947 */ /* 0x000fea000383ffff */
.L_x_81:
[----:B-1----:R1:W2:Y:S02]  /*14370*/  SYNCS.PHASECHK.TRANS64.TRYWAIT P1, [R5+URZ+0x38840], R4 ;  /* 0x03884004050075a7 */ /* 0x0022a4000802017f */
[----:B--2---:R-:W-:Y:S05]  /*14380*/  @!P1 NANOSLEEP.SYNCS 0x989680 ;  /* 0x009896800000995d */ /* 0x004fea0003900000 */
[----:B------:R-:W2:Y:S02]  /*14390*/  @!P1 SYNCS.PHASECHK.TRANS64 P1, [R5+URZ+0x38840], R4 ;  /* 0x03884004050095a7 */ /* 0x000ea4000802007f */
[----:B--2---:R-:W-:Y:S05]  /*143a0*/  @!P1 BRA `(.L_x_81) ;  /* 0xfffffffc00f09947 */ /* 0x004fea000383ffff */
[----:B------:R-:W-:Y:S05]  /*143b0*/  BRA `(.L_x_167) ;  /* 0xffffffd000287947 */ /* 0x000fea000383ffff */
.L_x_83:
[----:B--2---:R2:W3:Y:S02]  /*143c0*/  SYNCS.PHASECHK.TRANS64.TRYWAIT P1, [R3+URZ+0x38840], R0 ;  /* 0x03884000030075a7 */ /* 0x0044e4000802017f */
[----:B---3--:R-:W-:Y:S05]  /*143d0*/  @!P1 NANOSLEEP.SYNCS 0x989680 ;  /* 0x009896800000995d */ /* 0x008fea0003900000 */
[----:B------:R-:W3:Y:S02]  /*143e0*/  @!P1 SYNCS.PHASECHK.TRANS64 P1, [R3+URZ+0x38840], R0 ;  /* 0x03884000030095a7 */ /* 0x000ee4000802007f */
[----:B---3--:R-:W-:Y:S05]  /*143f0*/  @!P1 BRA `(.L_x_83) ;  /* 0xfffffffc00f09947 */ /* 0x008fea000383ffff */
[----:B------:R-:W-:Y:S05]  /*14400*/  BRA `(.L_x_168) ;  /* 0xffffffd000347947 */ /* 0x000fea000383ffff */
.L_x_85:
[----:B---3--:R3:W4:Y:S02]  /*14410*/  SYNCS.PHASECHK.TRANS64.TRYWAIT P1, [R5+URZ+0x38860], R4 ;  /* 0x03886004050075a7 */ /* 0x008724000802017f */
[----:B----4-:R-:W-:Y:S05]  /*14420*/  @!P1 NANOSLEEP.SYNCS 0x989680 ;  /* 0x009896800000995d */ /* 0x010fea0003900000 */
[----:B------:R-:W4:Y:S02]  /*14430*/  @!P1 SYNCS.PHASECHK.TRANS64 P1, [R5+URZ+0x38860], R4 ;  /* 0x03886004050095a7 */ /* 0x000f24000802007f */
[----:B----4-:R-:W-:Y:S05]  /*14440*/  @!P1 BRA `(.L_x_85) ;  /* 0xfffffffc00f09947 */ /* 0x010fea000383ffff */
[----:B------:R-:W-:Y:S05]  /*14450*/  BRA `(.L_x_169) ;  /* 0xffffffd000307947 */ /* 0x000fea000383ffff */
.L_x_170:
[----:B------:R-:W-:-:S00]  /*14460*/  BRA `(.L_x_170) ;  /* 0xfffffffc00fc7947 */ /* 0x000fc0000383ffff */
[----:B------:R-:W-:-:S00]  /*14470*/  NOP ;  /* 0x0000000000007918 */ /* 0x000fc00000000000 */
        /* <DEDUP_REMOVED lines=8> */
.L_x_15970:


//--------------------- .text._ZN7cutlass13device_kernelIN5flash11enable_sm90INS1_16FlashAttnFwdSm90INS1_25CollectiveMainloopFwdSm90ILi2EN4cute5tupleIJNS5_1CILi1EEES8_S8_EEENS6_IJNS7_ILi128EEENS7_ILi80EEENS7_ILi256EEEEEELi256ENS_6half_tEfNS_4arch4Sm90ELb0ELb0ELb1ELb1ELb1ELb0ELb0ELb1ELb1ELb1ELb1ELb0EEENS1_21CollectiveEpilogueFwdINS6_IJSA_SC_SB_EEES9_SE_SG_Li256ELb1ELb1ELb1ELb0EEENS1_36VarlenDynamicPersistentTileSchedulerILi128ELi80ELi256ELi128ELb1ELb1ELb1ELb0ELb1ELb1EEEEEEEEEvNT_6ParamsE --------------------------
	.section	.text._ZN7cutlass13device_kernelIN5flash11enable_sm90INS1_16FlashAttnFwdSm90INS1_25CollectiveMainloopFwdSm90ILi2EN4cute5tupleIJNS5_1CILi1EEES8_S8_EEENS6_IJNS7_ILi128EEENS7_ILi80EEENS7_ILi256EEEEEELi256ENS_6half_tEfNS_4arch4Sm90ELb0ELb0ELb1ELb1ELb1ELb0ELb0ELb1ELb1ELb1ELb1ELb0EEENS1_21CollectiveEpilogueFwdINS6_IJSA_SC_SB_EEES9_SE_SG_Li256ELb1ELb1ELb1ELb0EEENS1_36VarlenDynamicPersistentTileSchedulerILi128ELi80ELi256ELi128ELb1ELb1ELb1ELb0ELb1ELb1EEEEEEEEEvNT_6ParamsE,"ax",@progbits
	.align	128
.text._ZN7cutlass13device_kernelIN5flash11enable_sm90INS1_16FlashAttnFwdSm90INS1_25CollectiveMainloopFwdSm90ILi2EN4cute5tupleIJNS5_1CILi1EEES8_S8_EEENS6_IJNS7_ILi128EEENS7_ILi80EEENS7_ILi256EEEEEELi256ENS_6half_tEfNS_4arch4Sm90ELb0ELb0ELb1ELb1ELb1ELb0ELb0ELb1ELb1ELb1ELb1ELb0EEENS1_21CollectiveEpilogueFwdINS6_IJSA_SC_SB_EEES9_SE_SG_Li256ELb1ELb1ELb1ELb0EEENS1_36VarlenDynamicPersistentTileSchedulerILi128ELi80ELi256ELi128ELb1ELb1ELb1ELb0ELb1ELb1EEEEEEEEEvNT_6ParamsE:
        .type           _ZN7cutlass13device_kernelIN5flash11enable_sm90INS1_16FlashAttnFwdSm90INS1_25CollectiveMainloopFwdSm90ILi2EN4cute5tupleIJNS5_1CILi1EEES8_S8_EEENS6_IJNS7_ILi128EEENS7_ILi80EEENS7_ILi256EEEEEELi256ENS_6half_tEfNS_4arch4Sm90ELb0ELb0ELb1ELb1ELb1ELb0ELb0ELb1ELb1ELb1ELb1ELb0EEENS1_21CollectiveEpilogueFwdINS6_IJSA_SC_SB_EEES9_SE_SG_Li256ELb1ELb1ELb1ELb0EEENS1_36VarlenDynamicPersistentTileSchedulerILi128ELi80ELi256ELi128ELb1ELb1ELb1ELb0ELb1ELb1EEEEEEEEEvNT_6ParamsE,@function
        .size           _ZN7cutlass13device_kernelIN5flash11enable_sm90INS1_16FlashAttnFwdSm90INS1_25CollectiveMainloopFwdSm90ILi2EN4cute5tupleIJNS5_1CILi1EEES8_S8_EEENS6_IJNS7_ILi128EEENS7_ILi80EEENS7_ILi256EEEEEELi256ENS_6half_tEfNS_4arch4Sm90ELb0ELb0ELb1ELb1ELb1ELb0ELb0ELb1ELb1ELb1ELb1ELb0EEENS1_21CollectiveEpilogueFwdINS6_IJSA_SC_SB_EEES9_SE_SG_Li256ELb1ELb1ELb1ELb0EEENS1_36VarlenDynamicPersistentTileSchedulerILi128ELi80ELi256ELi128ELb1ELb1ELb1ELb0ELb1ELb1EEEEEEEEEvNT_6ParamsE,(.L_x_15971 - _ZN7cutlass13device_kernelIN5flash11enable_sm90INS1_16FlashAttnFwdSm90INS1_25CollectiveMainloopFwdSm90ILi2EN4cute5tupleIJNS5_1CILi1EEES8_S8_EEENS6_IJNS7_ILi128EEENS7_ILi80EEENS7_ILi256EEEEEELi256ENS_6half_tEfNS_4arch4Sm90ELb0ELb0ELb1ELb1ELb1ELb0ELb0ELb1ELb1ELb1ELb1ELb0EEENS1_21CollectiveEpilogueFwdINS6_IJSA_SC_SB_EEES9_SE_SG_Li256ELb1ELb1ELb1ELb0EEENS1_36VarlenDynamicPersistentTileSchedulerILi128ELi80ELi256ELi128ELb1ELb1ELb1ELb0ELb1ELb1EEEEEEEEEvNT_6ParamsE)
        .other          _ZN7cutlass13device_kernelIN5flash11enable_sm90INS1_16FlashAttnFwdSm90INS1_25CollectiveMainloopFwdSm90ILi2EN4cute5tupleIJNS5_1CILi1EEES8_S8_EEENS6_IJNS7_ILi128EEENS7_ILi80EEENS7_ILi256EEEEEELi256ENS_6half_tEfNS_4arch4Sm90ELb0ELb0ELb1ELb1ELb1ELb0ELb0ELb1ELb1ELb1ELb1ELb0EEENS1_21CollectiveEpilogueFwdINS6_IJSA_SC_SB_EEES9_SE_SG_Li256ELb1ELb1ELb1ELb0EEENS1_36VarlenDynamicPersistentTileSchedulerILi128ELi80ELi256ELi128ELb1ELb1ELb1ELb0ELb1ELb1EEEEEEEEEvNT_6ParamsE,@"STO_CUDA_ENTRY STV_DEFAULT"
_ZN7cutlass13device_kernelIN5flash11enable_sm90INS1_16FlashAttnFwdSm90INS1_25CollectiveMainloopFwdSm90ILi2EN4cute5tupleIJNS5_1CILi1EEES8_S8_EEENS6_IJNS7_ILi128EEENS7_ILi80EEENS7_ILi256EEEEEELi256ENS_6half_tEfNS_4arch4Sm90ELb0ELb0ELb1ELb1ELb1ELb0ELb0ELb1ELb1ELb1ELb1ELb0EEENS1_21CollectiveEpilogueFwdINS6_IJSA_SC_SB_EEES9_SE_SG_Li256ELb1ELb1ELb1ELb0EEENS1_36VarlenDynamicPersistentTileSchedulerILi128ELi80ELi256ELi128ELb1ELb1ELb1ELb0ELb1ELb1EEEEEEEEEvNT_6ParamsE:
        /* <DEDUP_REMOVED lines=45> */
.L_x_171:
        /* <DEDUP_REMOVED lines=22> */
.L_x_172:
        /* <DEDUP_REMOVED lines=18> */
.L_x_173:
        /* <DEDUP_REMOVED lines=22> */
.L_x_174:
        /* <DEDUP_REMOVED lines=23> */
.L_x_175:
[----:B------:R-:W-:Y:S01]  /*0820*/  UISETP.NE.AND UP0, UPT, UR9, URZ, UPT ;  /* 0x0000003f0900728c */ /* 0x000fe2000bf05270 */
[----:B------:R-:W-:Y:S01]  /*0830*/  NOP ;  /* 0x0000000000007918 */ /* 0x000fe20000000000 */
[----:B0-----:R-:W-:Y:S01]  /*0840*/  UMOV UR4, 0x1 ;  /* 0x0000000100047882 */ /* 0x001fe20000000000 */
[----:B------:R-:W-:Y:S01]  /*0850*/  ULDC.64 UR36, c[0x0][0x208] ;  /* 0x0000820000247ab9 */ /* 0x000fe20000000a00 */
[----:B------:R-:W-:Y:S01]  /*0860*/  USEL UR4, UR4, 0x2, !UP0 ;  /* 0x0000000204047887 */ /* 0x000fe2000c000000 */
[----:B-1234-:R-:W-:Y:S01]  /*0870*/  BAR.SYNC.DEFER_BLOCKING 0x0 ;  /* 0x0000000000007b1d */ /* 0x01efe20000010000 */
[----:B------:R-:W-:-:S04]  /*0880*/  PLOP3.LUT P0, PT, PT, PT, UP0, 0x80, 0x0 ;  /* 0x000000000000781c */ /* 0x000fc80003f0f008 */
[----:B------:R-:W-:-:S05]  /*0890*/  IMAD.U32 R3, RZ, RZ, UR4 ;  /* 0x00000004ff037e24 */ /* 0x000fca000f8e00ff */
[----:B------:R0:W-:Y:S04]  /*08a0*/  STL [R1+0x50], R3 ;  /* 0x0000500301007387 */ /* 0x0001e80000100800 */
[----:B------:R-:W-:Y:S05]  /*08b0*/  @!P0 BRA `(.L_x_176) ;  /* 0x000000fc006c8947 */ /* 0x000fea0003800000 */
.L_x_177:
[----:B------:R-:W-:-:S08]  /*08c0*/  NOP ;  /* 0x0000000000007918 */ /* 0x000fd00000000000 */
[----:B------:R-:W1:Y:S02]  /*08d0*/  USETMAXREG.TRY_ALLOC.CTAPOOL UP0, 0xe8 ;  /* 0x000000e8000079c8 */ /* 0x000e640008000600 */
[----:B-1----:R-:W-:-:S13]  /*08e0*/  PLOP3.LUT P0, PT, PT, PT, UP0, 0x80, 0x0 ;  /* 0x000000000000781c */ /* 0x002fda0003f0f008 */
[----:B------:R-:W-:Y:S05]  /*08f0*/  @!P0 BRA `(.L_x_177) ;  /* 0xfffffffc00f08947 */ /* 0x000fea000383ffff */
[----:B------:R-:W1:Y:S08]  /*0900*/  S2UR UR5, SR_CgaCtaId ;  /* 0x00000000000579c3 */ /* 0x000e700000008800 */
[----:B------:R-:W-:Y:S06]  /*0910*/  BAR.ARV 0x8, 0x180 ;  /* 0x0206000000007b1d */ /* 0x000fec0000002000 */
[----:B------:R-:W-:-:S02]  /*0920*/  UMOV UR4, 0x400 ;  /* 0x0000040000047882 */ /* 0x000fc40000000000 */
[----:B------:R-:W-:Y:S01]  /*0930*/  BAR.SYNC.DEFER_BLOCKING 0x5, 0x180 ;  /* 0x0146000000007b1d */ /* 0x000fe20000010000 */
[----:B-1----:R-:W-:-:S09]  /*0940*/  ULEA UR4, UR5, UR4, 0x18 ;  /* 0x0000000405047291 */ /* 0x002fd2000f8ec03f */
[----:B------:R-:W1:Y:S01]  /*0950*/  LDS.128 R8, [UR4+0x388d0] ;  /* 0x0388d004ff087984 */ /* 0x000e620008000c00 */
[----:B------:R-:W-:Y:S01]  /*0960*/  ULDC UR4, c[0x0][0xc3c] ;  /* 0x00030f0000047ab9 */ /* 0x000fe20000000800 */
[----:B------:R-:W-:Y:S06]  /*0970*/  BAR.ARV 0x4, 0x180 ;  /* 0x0106000000007b1d */ /* 0x000fec0000002000 */
[----:B-1----:R-:W-:-:S13]  /*0980*/  ISETP.GE.AND P0, PT, R11, UR4, PT ;  /* 0x000000040b007c0c */ /* 0x002fda000bf06270 */
[----:B------:R-:W-:Y:S05]  /*0990*/  @P0 EXIT ;  /* 0x000000000000094d */ /* 0x000fea0003800000 */
[----:B------:R-:W2:Y:S01]  /*09a0*/  LDL R2, [R1+0x50] ;  /* 0x0000500001027983 */ /* 0x000ea20000100800 */
[----:B------:R-:W-:Y:S01]  /*09b0*/  VIADD R0, R0, 0xffffff80 ;  /* 0xffffff8000007836 */ /* 0x000fe20000000000 */
[----:B------:R-:W-:Y:S01]  /*09c0*/  R2UR UR7, R11 ;  /* 0x000000000b0772ca */ /* 0x000fe200000e0000 */
[----:B------:R-:W-:Y:S01]  /*09d0*/  UMOV UR38, URZ ;  /* 0x0000003f00267c82 */ /* 0x000fe20008000000 */
[----:B------:R-:W-:Y:S02]  /*09e0*/  R2UR UR6, R9 ;  /* 0x00000000090672ca */ /* 0x000fe400000e0000 */
[----:B0-----:R-:W-:Y:S02]  /*09f0*/  SHF.R.S32.HI R3, RZ, 0x1f, R0 ;  /* 0x0000001fff037819 */ /* 0x001fe40000011400 */
[----:B------:R-:W-:Y:S02]  /*0a00*/  R2UR UR5, R10 ;  /* 0x000000000a0572ca */ /* 0x000fe400000e0000 */
[----:B------:R-:W-:-:S05]  /*0a10*/  LEA.HI R4, R3, R0, RZ, 0x5 ;  /* 0x0000000003047211 */ /* 0x000fca00078f28ff */
[----:B------:R-:W-:-:S05]  /*0a20*/  IMAD.SHL.U32 R6, R4, 0x20, RZ ;  /* 0x0000002004067824 */ /* 0x000fca00078e00ff */
[----:B------:R-:W-:Y:S02]  /*0a30*/  LOP3.LUT R6, R6, 0xfffffc00, RZ, 0xc0, !PT ;  /* 0xfffffc0006067812 */ /* 0x000fe400078ec0ff */
[----:B--2---:R-:W-:Y:S02]  /*0a40*/  R2UR UR4, R2 ;  /* 0x00000000020472ca */ /* 0x004fe400000e0000 */
[----:B------:R-:W-:-:S04]  /*0a50*/  LEA.HI R2, R3, R0, RZ, 0x7 ;  /* 0x0000000003027211 */ /* 0x000fc800078f38ff */
[----:B------:R-:W-:-:S05]  /*0a60*/  LOP3.LUT R5, R2, 0xffffff80, RZ, 0xc0, !PT ;  /* 0xffffff8002057812 */ /* 0x000fca00078ec0ff */
[----:B------:R-:W-:Y:S01]  /*0a70*/  IMAD.IADD R13, R0, 0x1, -R5 ;  /* 0x00000001000d7824 */ /* 0x000fe200078e0a05 */
[CC--:B------:R-:W-:Y:S01]  /*0a80*/  LEA.HI R5, R3.reuse, R0.reuse, RZ, 0x2 ;  /* 0x0000000003057211 */ /* 0x0c0fe200078f10ff */
[----:B------:R-:W-:Y:S01]  /*0a90*/  ULOP3.LUT UR8, UR4, 0x1, URZ, 0xfc, !UPT ;  /* 0x0000000104087892 */ /* 0x000fe2000f8efc3f */
[----:B------:R-:W-:Y:S02]  /*0aa0*/  LEA.HI R3, R3, R0, RZ, 0x4 ;  /* 0x0000000003037211 */ /* 0x000fe400078f20ff */
[----:B------:R-:W-:Y:S01]  /*0ab0*/  SHF.R.S32.HI R8, RZ, 0x1f, R13 ;  /* 0x0000001fff087819 */ /* 0x000fe2000001140d */
[----:B------:R-:W-:Y:S01]  /*0ac0*/  STL [R1+0x3c], R13 ;  /* 0x00003c0d01007387 */ /* 0x000fe20000100800 */
[----:B------:R-:W-:Y:S01]  /*0ad0*/  LOP3.LUT R11, R5, 0xfffffffc, RZ, 0xc0, !PT ;  /* 0xfffffffc050b7812 */ /* 0x000fe200078ec0ff */
[----:B------:R-:W-:Y:S01]  /*0ae0*/  UMOV UR4, URZ ;  /* 0x0000003f00047c82 */ /* 0x000fe20008000000 */
[----:B------:R-:W-:Y:S02]  /*0af0*/  LOP3.LUT R5, R3, 0x3fffff0, RZ, 0xc0, !PT ;  /* 0x03fffff003057812 */ /* 0x000fe400078ec0ff */
[----:B------:R-:W-:Y:S01]  /*0b00*/  LEA.HI R9, R8, R13, RZ, 0x2 ;  /* 0x0000000d08097211 */ /* 0x000fe200078f10ff */
[C---:B------:R-:W-:Y:S01]  /*0b10*/  IMAD.IADD R12, R0.reuse, 0x1, -R11 ;  /* 0x00000001000c7824 */ /* 0x040fe200078e0a0b */
[----:B------:R-:W-:Y:S01]  /*0b20*/  SHF.R.S32.HI R4, RZ, 0x4, R3 ;  /* 0x00000004ff047819 */ /* 0x000fe20000011403 */
[----:B------:R-:W-:Y:S01]  /*0b30*/  IMAD.IADD R5, R0, 0x1, -R5 ;  /* 0x0000000100057824 */ /* 0x000fe200078e0a05 */
[----:B------:R-:W-:-:S02]  /*0b40*/  SHF.R.S32.HI R10, RZ, 0x2, R9 ;  /* 0x00000002ff0a7819 */ /* 0x000fc40000011409 */
[----:B------:R-:W-:Y:S01]  /*0b50*/  SHF.R.S32.HI R7, RZ, 0x1f, R9 ;  /* 0x0000001fff077819 */ /* 0x000fe20000011409 */
[----:B------:R-:W-:Y:S01]  /*0b60*/  IMAD R6, R5, 0x40, R6 ;  /* 0x0000004005067824 */ /* 0x000fe200078e0206 */
[----:B------:R-:W-:Y:S02]  /*0b70*/  LEA.HI R0, R3, R4, RZ, 0x1 ;  /* 0x0000000403007211 */ /* 0x000fe400078f08ff */
[----:B------:R-:W-:Y:S02]  /*0b80*/  SHF.R.S32.HI R3, RZ, 0x7, R2 ;  /* 0x00000007ff037819 */ /* 0x000fe40000011402 */
[----:B------:R-:W-:Y:S02]  /*0b90*/  LEA.HI R11, R7, R10, RZ, 0x3 ;  /* 0x0000000a070b7211 */ /* 0x000fe400078f18ff */
[----:B------:R-:W-:Y:S02]  /*0ba0*/  LEA.HI R2, R2, R3, RZ, 0x1 ;  /* 0x0000000302027211 */ /* 0x000fe400078f08ff */
[----:B------:R-:W-:-:S02]  /*0bb0*/  LOP3.LUT R7, R0, 0x1ffffffe, RZ, 0xc0, !PT ;  /* 0x1ffffffe00077812 */ /* 0x000fc400078ec0ff */
[----:B------:R-:W-:Y:S02]  /*0bc0*/  LOP3.LUT R11, R11, 0xfffffff8, RZ, 0xc0, !PT ;  /* 0xfffffff80b0b7812 */ /* 0x000fe400078ec0ff */
[----:B------:R-:W-:Y:S01]  /*0bd0*/  LEA.HI R8, R8, R13, RZ, 0x5 ;  /* 0x0000000d08087211 */ /* 0x000fe200078f28ff */
[----:B------:R-:W-:Y:S01]  /*0be0*/  IMAD.IADD R7, R4, 0x1, -R7 ;  /* 0x0000000104077824 */ /* 0x000fe200078e0a07 */
[----:B------:R-:W-:Y:S01]  /*0bf0*/  LOP3.LUT R2, R2, 0x3fffffe, RZ, 0xc0, !PT ;  /* 0x03fffffe02027812 */ /* 0x000fe200078ec0ff */
[----:B------:R-:W-:Y:S01]  /*0c00*/  IMAD.IADD R11, R10, 0x1, -R11 ;  /* 0x000000010a0b7824 */ /* 0x000fe200078e0a0b */
[----:B------:R-:W-:Y:S02]  /*0c10*/  LEA.HI R0, R12, R12, RZ, 0x1 ;  /* 0x0000000c0c007211 */ /* 0x000fe400078f08ff */
[----:B------:R-:W-:Y:S01]  /*0c20*/  SHF.R.S32.HI R8, RZ, 0x5, R8 ;  /* 0x00000005ff087819 */ /* 0x000fe20000011408 */
[----:B------:R-:W-:Y:S01]  /*0c30*/  IMAD.IADD R2, R3, 0x1, -R2 ;  /* 0x0000000103027824 */ /* 0x000fe200078e0a02 */
[----:B------:R-:W-:Y:S01]  /*0c40*/  LOP3.LUT R3, R0, 0x1ffffffe, RZ, 0xc0, !PT ;  /* 0x1ffffffe00037812 */ /* 0x000fe200078ec0ff */
[----:B------:R-:W-:Y:S01]  /*0c50*/  IMAD R0, R7, 0x8, R6 ;  /* 0x0000000807007824 */ /* 0x000fe200078e0206 */
[----:B------:R-:W-:Y:S01]  /*0c60*/  LOP3.LUT R9, R9, 0x7ffffffc, RZ, 0xc0, !PT ;  /* 0x7ffffffc09097812 */ /* 0x000fe200078ec0ff */
[----:B------:R-:W-:-:S02]  /*0c70*/  IMAD R11, R8, 0x10, R11 ;  /* 0x00000010080b7824 */ /* 0x000fc400078e020b */
[----:B------:R-:W-:Y:S01]  /*0c80*/  IMAD.IADD R3, R12, 0x1, -R3 ;  /* 0x000000010c037824 */ /* 0x000fe200078e0a03 */
[----:B------:R0:W-:Y:S01]  /*0c90*/  STL [R1+0x48], R0 ;  /* 0x0000480001007387 */ /* 0x0001e20000100800 */
[----:B------:R-:W-:-:S04]  /*0ca0*/  IMAD.IADD R9, R13, 0x1, -R9 ;  /* 0x000000010d097824 */ /* 0x000fc800078e0a09 */
[----:B------:R-:W-:-:S04]  /*0cb0*/  IMAD.SHL.U32 R23, R9, 0x2, RZ ;  /* 0x0000000209177824 */ /* 0x000fc800078e00ff */
[C---:B------:R-:W-:Y:S01]  /*0cc0*/  VIADD R17, R23.reuse, 0x8 ;  /* 0x0000000817117836 */ /* 0x040fe20000000000 */
[----:B0-----:R-:W-:Y:S01]  /*0cd0*/  LEA R0, R2, R11, 0x6 ;  /* 0x0000000b02007211 */ /* 0x001fe200078e30ff */
[----:B------:R-:W-:Y:S02]  /*0ce0*/  IMAD.U32 R2, RZ, RZ, UR8 ;  /* 0x00000008ff027e24 */ /* 0x000fe4000f8e00ff */
[C---:B------:R-:W-:Y:S01]  /*0cf0*/  VIADD R16, R23.reuse, 0x10 ;  /* 0x0000001017107836 */ /* 0x040fe20000000000 */
[----:B------:R-:W-:Y:S01]  /*0d00*/  SHF.R.S32.HI R18, RZ, 0x1f, R17 ;  /* 0x0000001fff127819 */ /* 0x000fe20000011411 */
[----:B------:R0:W-:Y:S01]  /*0d10*/  STL [R1+0x40], R0 ;  /* 0x0000400001007387 */ /* 0x0001e20000100800 */
[C---:B------:R-:W-:Y:S02]  /*0d20*/  VIADD R15, R23.reuse, 0x18 ;  /* 0x00000018170f7836 */ /* 0x040fe40000000000 */
[C---:B------:R-:W-:Y:S01]  /*0d30*/  VIADD R14, R23.reuse, 0x20 ;  /* 0x00000020170e7836 */ /* 0x040fe20000000000 */
[----:B------:R1:W-:Y:S01]  /*0d40*/  STL [R1+0x4c], R2 ;  /* 0x00004c0201007387 */ /* 0x0003e20000100800 */
[C---:B------:R-:W-:Y:S01]  /*0d50*/  VIADD R13, R23.reuse, 0x28 ;  /* 0x00000028170d7836 */ /* 0x040fe20000000000 */
[----:B------:R-:W-:Y:S01]  /*0d60*/  SHF.R.S32.HI R17, RZ, 0x1f, R16 ;  /* 0x0000001fff117819 */ /* 0x000fe20000011410 */
[C---:B------:R-:W-:Y:S01]  /*0d70*/  VIADD R12, R23.reuse, 0x30 ;  /* 0x00000030170c7836 */ /* 0x040fe20000000000 */
[----:B------:R-:W-:Y:S01]  /*0d80*/  SHF.R.S32.HI R16, RZ, 0x1f, R15 ;  /* 0x0000001fff107819 */ /* 0x000fe2000001140f */
[----:B------:R-:W-:Y:S01]  /*0d90*/  VIADD R11, R23, 0x38 ;  /* 0x00000038170b7836 */ /* 0x000fe20000000000 */
[----:B------:R-:W-:Y:S01]  /*0da0*/  SHF.R.S32.HI R15, RZ, 0x1f, R14 ;  /* 0x0000001fff0f7819 */ /* 0x000fe2000001140e */
[----:B0-----:R-:W-:Y:S01]  /*0db0*/  IMAD R0, R3, 0x8, R0 ;  /* 0x0000000803007824 */ /* 0x001fe200078e0200 */
[----:B------:R-:W-:Y:S01]  /*0dc0*/  SHF.R.S32.HI R14, RZ, 0x1f, R13 ;  /* 0x0000001fff0e7819 */ /* 0x000fe2000001140d */
[C---:B------:R-:W-:Y:S01]  /*0dd0*/  VIADD R10, R23.reuse, 0x40 ;  /* 0x00000040170a7836 */ /* 0x040fe20000000000 */
[----:B------:R-:W-:Y:S01]  /*0de0*/  SHF.R.S32.HI R13, RZ, 0x1f, R12 ;  /* 0x0000001fff0d7819 */ /* 0x000fe2000001140c */
[----:B-1----:R-:W-:Y:S01]  /*0df0*/  IMAD.U32 R2, RZ, RZ, UR4 ;  /* 0x00000004ff027e24 */ /* 0x002fe2000f8e00ff */
[----:B------:R-:W-:Y:S01]  /*0e00*/  SHF.R.S32.HI R12, RZ, 0x1f, R11 ;  /* 0x0000001fff0c7819 */ /* 0x000fe2000001140b */
[C---:B------:R-:W-:Y:S01]  /*0e10*/  VIADD R9, R23.reuse, 0x48 ;  /* 0x0000004817097836 */ /* 0x040fe20000000000 */
[----:B------:R-:W-:Y:S01]  /*0e20*/  SHF.R.S32.HI R11, RZ, 0x1f, R10 ;  /* 0x0000001fff0b7819 */ /* 0x000fe2000001140a */
[C---:B------:R-:W-:Y:S01]  /*0e30*/  VIADD R8, R23.reuse, 0x50 ;  /* 0x0000005017087836 */ /* 0x040fe20000000000 */
[----:B------:R0:W-:Y:S01]  /*0e40*/  STL [R1+0x38], R2 ;  /* 0x0000380201007387 */ /* 0x0001e20000100800 */
[C---:B------:R-:W-:Y:S01]  /*0e50*/  VIADD R7, R23.reuse, 0x58 ;  /* 0x0000005817077836 */ /* 0x040fe20000000000 */
[----:B------:R-:W-:Y:S01]  /*0e60*/  SHF.R.S32.HI R10, RZ, 0x1f, R9 ;  /* 0x0000001fff0a7819 */ /* 0x000fe20000011409 */
[C---:B------:R-:W-:Y:S01]  /*0e70*/  VIADD R6, R23.reuse, 0x60 ;  /* 0x0000006017067836 */ /* 0x040fe20000000000 */
[----:B------:R1:W-:Y:S01]  /*0e80*/  STL [R1+0x44], R0 ;  /* 0x0000440001007387 */ /* 0x0003e20000100800 */
[C---:B------:R-:W-:Y:S01]  /*0e90*/  VIADD R5, R23.reuse, 0x68 ;  /* 0x0000006817057836 */ /* 0x040fe20000000000 */
[----:B------:R-:W-:Y:S01]  /*0ea0*/  SHF.R.S32.HI R9, RZ, 0x1f, R8 ;  /* 0x0000001fff097819 */ /* 0x000fe20000011408 */
[C---:B------:R-:W-:Y:S01]  /*0eb0*/  VIADD R4, R23.reuse, 0x70 ;  /* 0x0000007017047836 */ /* 0x040fe20000000000 */
[----:B------:R-:W-:Y:S01]  /*0ec0*/  SHF.R.S32.HI R8, RZ, 0x1f, R7 ;  /* 0x0000001fff087819 */ /* 0x000fe20000011407 */
[C---:B------:R-:W-:Y:S01]  /*0ed0*/  VIADD R226, R23.reuse, 0x80 ;  /* 0x0000008017e27836 */ /* 0x040fe20000000000 */
[C---:B0-----:R-:W-:Y:S01]  /*0ee0*/  IADD3 R2, R23.reuse, 0x78, RZ ;  /* 0x0000007817027810 */ /* 0x041fe20007ffe0ff */
[C---:B------:R-:W-:Y:S01]  /*0ef0*/  VIADD R225, R23.reuse, 0x88 ;  /* 0x0000008817e17836 */ /* 0x040fe20000000000 */
[----:B------:R-:W-:Y:S01]  /*0f00*/  SHF.R.S32.HI R7, RZ, 0x1f, R6 ;  /* 0x0000001fff077819 */ /* 0x000fe20000011406 */
        /* <DEDUP_REMOVED lines=18> */
[----:B------:R-:W-:Y:S01]  /*1030*/  VIADD R213, R23, 0xd8 ;  /* 0x000000d817d57836 */ /* 0x000fe20000000000 */
[----:B------:R-:W-:Y:S01]  /*1040*/  SHF.R.S32.HI R2, RZ, 0x1f, R220 ;  /* 0x0000001fff027819 */ /* 0x000fe200000114dc */
[----:B------:R-:W-:Y:S01]  /*1050*/  IMAD.U32 R16, RZ, RZ, UR4 ;  /* 0x00000004ff107e24 */ /* 0x000fe2000f8e00ff */
[----:B------:R-:W-:-:S02]  /*1060*/  SHF.R.S32.HI R5, RZ, 0x1f, R219 ;  /* 0x0000001fff057819 */ /* 0x000fc400000114db */
[----:B------:R-:W-:Y:S02]  /*1070*/  SHF.R.S32.HI R4, RZ, 0x1f, R218 ;  /* 0x0000001fff047819 */ /* 0x000fe400000114da */
[----:B-1----:R-:W-:-:S07]  /*1080*/  SHF.R.S32.HI R2, RZ, 0x1f, R217 ;  /* 0x0000001fff027819 */ /* 0x002fce00000114d9 */
.L_x_227:
[----:B------:R-:W-:Y:S01]  /*1090*/  ULDC.64 UR8, c[0x0][0xc88] ;  /* 0x0003220000087ab9 */ /* 0x000fe20000000a00 */
[----:B------:R-:W-:Y:S01]  /*10a0*/  ULDC.64 UR10, c[0x0][0xa20] ;  /* 0x00028800000a7ab9 */ /* 0x000fe20000000a00 */
[----:B------:R-:W-:Y:S02]  /*10b0*/  UIMAD.WIDE UR8, UR7, 0x4, UR8 ;  /* 0x00000004070878a5 */ /* 0x000fe4000f8e0208 */
[----:B------:R-:W-:Y:S01]  /*10c0*/  UISETP.NE.U32.AND UP1, UPT, UR10, URZ, UPT ;  /* 0x0000003f0a00728c */ /* 0x000fe2000bf25070 */
[----:B------:R-:W-:Y:S01]  /*10d0*/  UMOV UR61, URZ ;  /* 0x0000003f003d7c82 */ /* 0x000fe20008000000 */
[----:B------:R-:W-:Y:S02]  /*10e0*/  ULDC UR7, c[0x0][0x2f0] ;  /* 0x0000bc0000077ab9 */ /* 0x000fe40000000800 */
[----:B0-2---:R-:W-:Y:S02]  /*10f0*/  IMAD.U32 R2, RZ, RZ, UR8 ;  /* 0x00000008ff027e24 */ /* 0x005fe4000f8e00ff */
[----:B-1----:R-:W-:Y:S01]  /*1100*/  IMAD.U32 R3, RZ, RZ, UR9 ;  /* 0x00000009ff037e24 */ /* 0x002fe2000f8e00ff */
[----:B------:R-:W-:-:S04]  /*1110*/  ULDC.64 UR8, c[0x0][0xa28] ;  /* 0x00028a0000087ab9 */ /* 0x000fc80000000a00 */
[----:B------:R-:W2:Y:S01]  /*1120*/  LDG.E R2, desc[UR36][R2.64] ;  /* 0x0000002402027981 */ /* 0x000ea2000c1e1900 */
[----:B------:R-:W-:Y:S02]  /*1130*/  UISETP.NE.U32.AND UP0, UPT, UR8, URZ, UPT ;  /* 0x0000003f0800728c */ /* 0x000fe4000bf05070 */
[----:B------:R-:W-:Y:S02]  /*1140*/  UISETP.NE.AND.EX UP1, UPT, UR11, URZ, UPT, UP1 ;  /* 0x0000003f0b00728c */ /* 0x000fe4000bf25310 */
[----:B------:R-:W-:-:S04]  /*1150*/  UISETP.NE.AND.EX UP0, UPT, UR9, URZ, UPT, UP0 ;  /* 0x0000003f0900728c */ /* 0x000fc8000bf05300 */
[----:B------:R-:W-:Y:S02]  /*1160*/  PLOP3.LUT P1, PT, PT, PT, UP1, 0x80, 0x0 ;  /* 0x000000000000781c */ /* 0x000fe40003f2f018 */
[----:B------:R-:W-:Y:S02]  /*1170*/  PLOP3.LUT P0, PT, PT, PT, UP0, 0x80, 0x0 ;  /* 0x000000000000781c */ /* 0x000fe40003f0f008 */
[----:B--2---:R-:W-:-:S13]  /*1180*/  R2UR UR4, R2 ;  /* 0x00000000020472ca */ /* 0x004fda00000e0000 */
[----:B------:R-:W-:Y:S02]  /*1190*/  USHF.R.S32.HI UR12, URZ, 0x1f, UR4 ;  /* 0x0000001f3f0c7899 */ /* 0x000fe40008011404 */
[----:B-----5:R-:W-:Y:S01]  /*11a0*/  MOV R0, UR4 ;  /* 0x0000000400007c02 */ /* 0x020fe20008000f00 */
[----:B------:R-:W-:-:S03]  /*11b0*/  @UP0 ULEA UR8, UP2, UR4, UR8, 0x2 ;  /* 0x0000000804080291 */ /* 0x000fc6000f84103f */
[----:B------:R-:W-:Y:S01]  /*11c0*/  IMAD.U32 R2, RZ, RZ, UR12 ;  /* 0x0000000cff027e24 */ /* 0x000fe2000f8e00ff */
[----:B------:R-:W-:Y:S01]  /*11d0*/  @UP0 ULEA.HI.X UR9, UR4, UR9, UR12, 0x2, UP2 ;  /* 0x0000000904090291 */ /* 0x000fe200090f140c */
[----:B------:R-:W-:Y:S01]  /*11e0*/  STL [R1+0x30], R0 ;  /* 0x0000300001007387 */ /* 0x000fe20000100800 */
[----:B------:R-:W-:-:S03]  /*11f0*/  @UP1 ULEA UR10, UP0, UR4, UR10, 0x2 ;  /* 0x0000000a040a1291 */ /* 0x000fc6000f80103f */
[----:B------:R0:W-:Y:S01]  /*1200*/  STL [R1+0x34], R2 ;  /* 0x0000340201007387 */ /* 0x0001e20000100800 */
[----:B------:R-:W-:Y:S01]  /*1210*/  IMAD.U32 R3, RZ, RZ, UR9 ;  /* 0x00000009ff037e24 */ /* 0x000fe2000f8e00ff */
[----:B------:R-:W-:Y:S01]  /*1220*/  @UP1 ULEA.HI.X UR11, UR4, UR11, UR12, 0x2, UP0 ;  /* 0x0000000b040b1291 */ /* 0x000fe200080f140c */
[----:B------:R-:W-:Y:S02]  /*1230*/  IMAD.U32 R4, RZ, RZ, UR10 ;  /* 0x0000000aff047e24 */ /* 0x000fe4000f8e00ff */
[----:B------:R-:W-:Y:S01]  /*1240*/  ULDC UR4, c[0x0][0x424] ;  /* 0x0001090000047ab9 */ /* 0x000fe20000000800 */
[----:B0-----:R-:W-:Y:S01]  /*1250*/  IMAD.U32 R2, RZ, RZ, UR8 ;  /* 0x00000008ff027e24 */ /* 0x001fe2000f8e00ff */
[----:B------:R-:W-:-:S05]  /*1260*/  ULDC.64 UR8, c[0x0][0x418] ;  /* 0x0001060000087ab9 */ /* 0x000fca0000000a00 */
[----:B------:R-:W2:Y:S01]  /*1270*/  @P0 LDG.E R2, desc[UR36][R2.64] ;  /* 0x0000002402020981 */ /* 0x000ea2000c1e1900 */
[----:B------:R-:W-:-:S05]  /*1280*/  IMAD.U32 R5, RZ, RZ, UR11 ;  /* 0x0000000bff057e24 */ /* 0x000fca000f8e00ff */
[----:B---3--:R-:W3:Y:S01]  /*1290*/  @P1 LDG.E R4, desc[UR36][R4.64] ;  /* 0x0000002404041981 */ /* 0x008ee2000c1e1900 */
[----:B------:R-:W-:Y:S02]  /*12a0*/  UISETP.NE.U32.AND UP0, UPT, UR8, URZ, UPT ;  /* 0x0000003f0800728c */ /* 0x000fe4000bf05070 */
[----:B------:R-:W-:Y:S02]  /*12b0*/  ULOP3.LUT UR8, UR5, 0xff000000, URZ, 0xc0, !UPT ;  /* 0xff00000005087892 */ /* 0x000fe4000f8ec03f */
[----:B------:R-:W-:-:S04]  /*12c0*/  UISETP.NE.AND.EX UP0, UPT, UR9, URZ, UPT, UP0 ;  /* 0x0000003f0900728c */ /* 0x000fc8000bf05300 */
[----:B------:R-:W-:-:S04]  /*12d0*/  USEL UR4, UR4, 0x1, UP0 ;  /* 0x0000000104047887 */ /* 0x000fc80008000000 */
[----:B------:R-:W-:Y:S01]  /*12e0*/  UIMAD UR4, UR4, UR7, URZ ;  /* 0x00000007040472a4 */ /* 0x000fe2000f8e023f */
[----:B--2---:R-:W-:Y:S01]  /*12f0*/  @P0 R2UR UR61, R2 ;  /* 0x00000000023d02ca */ /* 0x004fe200000e0000 */
[----:B------:R-:W-:-:S05]  /*1300*/  IMAD.U32 R2, RZ, RZ, UR6 ;  /* 0x00000006ff027e24 */ /* 0x000fca000f8e00ff */
[----:B------:R0:W-:Y:S01]  /*1310*/  STL [R1+0x2c], R2 ;  /* 0x00002c0201007387 */ /* 0x0001e20000100800 */
[----:B---3--:R-:W-:Y:S01]  /*1320*/  @P1 R2UR UR4, R4 ;  /* 0x00000000040412ca */ /* 0x008fe200000e0000 */
[----:B----4-:R-:W-:-:S14]  /*1330*/  @P1 BRA `(.L_x_178) ;  /* 0x0000000000381947 */ /* 0x010fdc0003800000 */
[----:B------:R-:W-:Y:S02]  /*1340*/  ULDC.64 UR6, c[0x0][0xa08] ;  /* 0x0002820000067ab9 */ /* 0x000fe40000000a00 */
[----:B------:R-:W-:-:S04]  /*1350*/  ISETP.NE.U32.AND P0, PT, RZ, UR6, PT ;  /* 0x00000006ff007c0c */ /* 0x000fc8000bf05070 */
[----:B------:R-:W-:-:S13]  /*1360*/  ISETP.NE.AND.EX P0, PT, RZ, UR7, PT, P0 ;  /* 0x00000007ff007c0c */ /* 0x000fda000bf05300 */
[----:B------:R-:W-:Y:S05]  /*1370*/  @!P0 BRA `(.L_x_178) ;  /* 0x0000000000288947 */ /* 0x000fea0003800000 */
[----:B------:R-:W-:Y:S01]  /*1380*/  R2UR UR4, R0 ;  /* 0x00000000000472ca */ /* 0x000fe200000e0000 */
[----:B------:R-:W-:-:S12]  /*1390*/  ULDC.64 UR6, c[0x0][0xa08] ;  /* 0x0002820000067ab9 */ /* 0x000fd80000000a00 */
[----:B------:R-:W-:-:S06]  /*13a0*/  UIMAD.WIDE UR6, UR4, 0x4, UR6 ;  /* 0x00000004040678a5 */ /* 0x000fcc000f8e0206 */
[----:B0-----:R-:W-:Y:S02]  /*13b0*/  IMAD.U32 R2, RZ, RZ, UR6 ;  /* 0x00000006ff027e24 */ /* 0x001fe4000f8e00ff */
[----:B------:R-:W-:-:S05]  /*13c0*/  IMAD.U32 R3, RZ, RZ, UR7 ;  /* 0x00000007ff037e24 */ /* 0x000fca000f8e00ff */
[----:B------:R-:W2:Y:S04]  /*13d0*/  LDG.E R4, desc[UR36][R2.64] ;  /* 0x0000002402047981 */ /* 0x000ea8000c1e1900 */
[----:B------:R-:W3:Y:S01]  /*13e0*/  LDG.E R0, desc[UR36][R2.64+0x4] ;  /* 0x0000042402007981 */ /* 0x000ee2000c1e1900 */
[----:B--2---:R-:W-:Y:S02]  /*13f0*/  R2UR UR4, R4 ;  /* 0x00000000040472ca */ /* 0x004fe400000e0000 */
[----:B---3--:R-:W-:-:S13]  /*1400*/  R2UR UR6, R0 ;  /* 0x00000000000672ca */ /* 0x008fda00000e0000 */
[----:B------:R-:W-:-:S12]  /*1410*/  UIADD3 UR4, -UR4, UR6, URZ ;  /* 0x0000000604047290 */ /* 0x000fd8000fffe13f */
.L_x_178:
[----:B------:R-:W-:Y:S02]  /*1420*/  UIADD3 UR61, -UR61, UR4, URZ ;  /* 0x000000043d3d7290 */ /* 0x000fe4000fffe13f */
[----:B------:R-:W-:Y:S02]  /*1430*/  ULOP3.LUT UR4, UR5, 0xff0000, URZ, 0xc0, !UPT ;  /* 0x00ff000005047892 */ /* 0x000fe4000f8ec03f */
[----:B------:R-:W-:Y:S02]  /*1440*/  UISETP.GE.AND UP0, UPT, UR61, 0x1, UPT ;  /* 0x000000013d00788c */ /* 0x000fe4000bf06270 */
[----:B------:R-:W-:Y:S02]  /*1450*/  USHF.R.U32.HI UR8, URZ, 0x8, UR8 ;  /* 0x000000083f087899 */ /* 0x000fe40008011608 */
[----:B------:R-:W-:Y:S02]  /*1460*/  UIADD3 UR6, UR61, 0x4f, URZ ;  /* 0x0000004f3d067890 */ /* 0x000fe4000fffe03f */
[----:B------:R-:W-:Y:S01]  /*1470*/  PLOP3.LUT P0, PT, PT, PT, UP0, 0x80, 0x0 ;  /* 0x000000000000781c */ /* 0x000fe20003f0f008 */
[----:B------:R-:W-:-:S02]  /*1480*/  ULEA.HI UR8, UR4, UR8, URZ, 0x10 ;  /* 0x0000000804087291 */ /* 0x000fc4000f8f803f */
[----:B------:R-:W-:Y:S02]  /*1490*/  UIMAD.WIDE UR6, UR6, 0x66666667, URZ ;  /* 0x66666667060678a5 */ /* 0x000fe4000f8e023f */
[----:B------:R-:W-:Y:S02]  /*14a0*/  ULOP3.LUT UR4, UR8, 0xff, URZ, 0xc0, !UPT ;  /* 0x000000ff08047892 */ /* 0x000fe4000f8ec03f */
[----:B------:R-:W-:Y:S02]  /*14b0*/  ULOP3.LUT UR9, UR5, 0xffff, URZ, 0xc0, !UPT ;  /* 0x0000ffff05097892 */ /* 0x000fe4000f8ec03f */
[----:B------:R-:W-:Y:S02]  /*14c0*/  USHF.R.U32.HI UR5, URZ, 0x10, UR8 ;  /* 0x000000103f057899 */ /* 0x000fe40008011608 */
[----:B------:R-:W-:Y:S01]  /*14d0*/  USHF.R.U32.HI UR6, URZ, 0x1f, UR7 ;  /* 0x0000001f3f067899 */ /* 0x000fe20008011607 */
[----:B------:R-:W-:Y:S01]  /*14e0*/  IMAD.U32 R215, RZ, RZ, UR4 ;  /* 0x00000004ffd77e24 */ /* 0x000fe2000f8e00ff */
[----:B------:R-:W-:Y:S01]  /*14f0*/  UMOV UR4, URZ ;  /* 0x0000003f00047c82 */ /* 0x000fe20008000000 */
[----:B------:R-:W-:Y:S01]  /*1500*/  IMAD.U32 R216, RZ, RZ, UR9 ;  /* 0x00000009ffd87e24 */ /* 0x000fe2000f8e00ff */
[----:B------:R-:W-:Y:S01]  /*1510*/  ULEA.HI.SX32 UR9, UR7, UR6, 0x1b ;  /* 0x0000000607097291 */ /* 0x000fe2000f8fda3f */
[----:B------:R-:W-:Y:S01]  /*1520*/  IMAD.U32 R212, RZ, RZ, UR5 ;  /* 0x00000005ffd47e24 */ /* 0x000fe2000f8e00ff */
[----:B------:R-:W-:Y:S10]  /*1530*/  @!P0 BRA `(.L_x_179) ;  /* 0x0000000000948947 */ /* 0x000ff40003800000 */
[----:B------:R-:W-:Y:S01]  /*1540*/  R2UR UR5, R212 ;  /* 0x00000000d40572ca */ /* 0x000fe200000e0000 */
[----:B------:R-:W-:-:S12]  /*1550*/  ULDC UR4, c[0x0][0x9f0] ;  /* 0x00027c0000047ab9 */ /* 0x000fd80000000800 */
[----:B------:R-:W-:-:S04]  /*1560*/  UISETP.NE.AND UP0, UPT, UR5, URZ, UPT ;  /* 0x0000003f0500728c */ /* 0x000fc8000bf05270 */
[----:B------:R-:W-:-:S03]  /*1570*/  USEL UR10, UR5, UR4, UP0 ;  /* 0x00000004050a7287 */ /* 0x000fc60008000000 */
[----:B------:R-:W-:Y:S01]  /*1580*/  UMOV UR4, URZ ;  /* 0x0000003f00047c82 */ /* 0x000fe20008000000 */
[----:B------:R-:W-:Y:S02]  /*1590*/  UIADD3 UR6, UR9, -0x1, UR10 ;  /* 0xffffffff09067890 */ /* 0x000fe4000fffe00a */
[----:B------:R-:W-:-:S04]  /*15a0*/  IMAD.U32 R3, RZ, RZ, UR10 ;  /* 0x0000000aff037e24 */ /* 0x000fc8000f8e00ff */
[----:B------:R-:W-:Y:S01]  /*15b0*/  IMAD.U32 R4, RZ, RZ, UR6 ;  /* 0x00000006ff047e24 */ /* 0x000fe2000f8e00ff */
[-C--:B------:R-:W-:Y:S01]  /*15c0*/  IABS R0, R3.reuse ;  /* 0x0000000300007213 */ /* 0x080fe20000000000 */
[----:B------:R-:W-:Y:S01]  /*15d0*/  ULOP3.LUT UR6, UR6, UR10, URZ, 0x3c, !UPT ;  /* 0x0000000a06067292 */ /* 0x000fe2000f8e3c3f */
[----:B------:R-:W-:Y:S02]  /*15e0*/  IABS R5, R3 ;  /* 0x0000000300057213 */ /* 0x000fe40000000000 */
[----:B------:R-:W-:Y:S02]  /*15f0*/  R2UR UR11, R0 ;  /* 0x00000000000b72ca */ /* 0x000fe400000e0000 */
[----:B------:R-:W-:-:S05]  /*1600*/  IABS R4, R4 ;  /* 0x0000000400047213 */ /* 0x000fca0000000000 */
[----:B------:R-:W-:-:S05]  /*1610*/  IMAD.MOV.U32 R3, RZ, RZ, R4 ;  /* 0x000000ffff037224 */ /* 0x000fca00078e0004 */
[----:B------:R-:W-:Y:S01]  /*1620*/  R2UR UR8, R3 ;  /* 0x00000000030872ca */ /* 0x000fe200000e0000 */
[----:B------:R-:W1:Y:S08]  /*1630*/  I2F.RP R0, UR11 ;  /* 0x0000000b00007d06 */ /* 0x000e700008209400 */
[----:B-1----:R-:W0:Y:S02]  /*1640*/  MUFU.RCP R0, R0 ;  /* 0x0000000000007308 */ /* 0x002e240000001000 */
        /* <DEDUP_REMOVED lines=20> */
.L_x_179:
[----:B------:R-:W-:Y:S01]  /*1790*/  R2UR UR5, R215 ;  /* 0x00000000d70572ca */ /* 0x000fe200000e0000 */
[----:B------:R-:W-:Y:S01]  /*17a0*/  IMAD.U32 R3, RZ, RZ, UR4 ;  /* 0x00000004ff037e24 */ /* 0x000fe2000f8e00ff */
[----:B------:R-:W-:Y:S01]  /*17b0*/  MOV R0, UR9 ;  /* 0x0000000900007c02 */ /* 0x000fe20008000f00 */
[----:B0-----:R-:W-:Y:S01]  /*17c0*/  IMAD.MOV.U32 R2, RZ, RZ, RZ ;  /* 0x000000ffff027224 */ /* 0x001fe200078e00ff */
[----:B------:R-:W-:Y:S02]  /*17d0*/  PLOP3.LUT P0, PT, PT, PT, PT, 0x80, 0x0 ;  /* 0x000000000000781c */ /* 0x000fe40003f0f070 */
[----:B------:R-:W-:Y:S02]  /*17e0*/  CS2R R150, SRZ ;  /* 0x0000000000967805 */ /* 0x000fe4000001ff00 */
[----:B------:R-:W-:Y:S02]  /*17f0*/  CS2R R148, SRZ ;  /* 0x0000000000947805 */ /* 0x000fe4000001ff00 */
[----:B------:R-:W-:-:S02]  /*1800*/  CS2R R146, SRZ ;  /* 0x0000000000927805 */ /* 0x000fc4000001ff00 */
[----:B------:R-:W-:Y:S02]  /*1810*/  CS2R R144, SRZ ;  /* 0x0000000000907805 */ /* 0x000fe4000001ff00 */
[----:B------:R-:W-:Y:S02]  /*1820*/  CS2R R142, SRZ ;  /* 0x00000000008e7805 */ /* 0x000fe4000001ff00 */
[----:B------:R-:W-:Y:S02]  /*1830*/  CS2R R140, SRZ ;  /* 0x00000000008c7805 */ /* 0x000fe4000001ff00 */
[----:B------:R-:W-:Y:S02]  /*1840*/  CS2R R138, SRZ ;  /* 0x00000000008a7805 */ /* 0x000fe4000001ff00 */
[----:B------:R-:W-:Y:S01]  /*1850*/  CS2R R136, SRZ ;  /* 0x0000000000887805 */ /* 0x000fe2000001ff00 */
[----:B------:R-:W-:Y:S01]  /*1860*/  UIMAD UR5, UR5, UR4, URZ ;  /* 0x00000004050572a4 */ /* 0x000fe2000f8e023f */
[----:B------:R-:W-:-:S02]  /*1870*/  CS2R R134, SRZ ;  /* 0x0000000000867805 */ /* 0x000fc4000001ff00 */
[----:B------:R-:W-:Y:S02]  /*1880*/  CS2R R132, SRZ ;  /* 0x0000000000847805 */ /* 0x000fe4000001ff00 */
[----:B------:R-:W-:Y:S02]  /*1890*/  CS2R R130, SRZ ;  /* 0x0000000000827805 */ /* 0x000fe4000001ff00 */
[----:B------:R-:W-:Y:S02]  /*18a0*/  CS2R R128, SRZ ;  /* 0x0000000000807805 */ /* 0x000fe4000001ff00 */
[----:B------:R-:W-:Y:S02]  /*18b0*/  CS2R R126, SRZ ;  /* 0x00000000007e7805 */ /* 0x000fe4000001ff00 */
[----:B------:R-:W-:Y:S01]  /*18c0*/  VIADDMNMX R3, R3, UR5, R0, PT ;  /* 0x0000000503037c46 */ /* 0x000fe2000b800100 */
[----:B------:R-:W-:Y:S01]  /*18d0*/  IMAD.U32 R22, RZ, RZ, UR5 ;  /* 0x00000005ff167e24 */ /* 0x000fe2000f8e00ff */
[----:B------:R-:W-:Y:S01]  /*18e0*/  CS2R R124, SRZ ;  /* 0x00000000007c7805 */ /* 0x000fe2000001ff00 */
[----:B------:R-:W-:Y:S01]  /*18f0*/  IMAD.MOV.U32 R0, RZ, RZ, RZ ;  /* 0x000000ffff007224 */ /* 0x000fe200078e00ff */
[----:B------:R-:W-:-:S02]  /*1900*/  R2UR UR60, R3 ;  /* 0x00000000033c72ca */ /* 0x000fc400000e0000 */
        /* <DEDUP_REMOVED lines=11> */
[----:B------:R-:W-:Y:S01]  /*19c0*/  CS2R R100, SRZ ;  /* 0x0000000000647805 */ /* 0x000fe2000001ff00 */
[----:B------:R-:W-:Y:S01]  /*19d0*/  UISETP.GT.AND UP0, UPT, UR60, UR5, UPT ;  /* 0x000000053c00728c */ /* 0x000fe2000bf04270 */
[----:B------:R-:W-:-:S02]  /*19e0*/  CS2R R98, SRZ ;  /* 0x0000000000627805 */ /* 0x000fc4000001ff00 */
[----:B------:R-:W-:Y:S02]  /*19f0*/  CS2R R96, SRZ ;  /* 0x0000000000607805 */ /* 0x000fe4000001ff00 */
[----:B------:R-:W-:Y:S02]  /*1a00*/  CS2R R94, SRZ ;  /* 0x00000000005e7805 */ /* 0x000fe4000001ff00 */
[----:B------:R-:W-:Y:S02]  /*1a10*/  CS2R R92, SRZ ;  /* 0x00000000005c7805 */ /* 0x000fe4000001ff00 */
[----:B------:R-:W-:Y:S02]  /*1a20*/  CS2R R90, SRZ ;  /* 0x00000000005a7805 */ /* 0x000fe4000001ff00 */
[----:B------:R-:W-:Y:S02]  /*1a30*/  PLOP3.LUT P1, PT, PT, PT, UP0, 0x80, 0x0 ;  /* 0x000000000000781c */ /* 0x000fe40003f2f008 */
        /* <DEDUP_REMOVED lines=33> */
[----:B------:R-:W-:Y:S06]  /*1c50*/  @!P1 BRA `(.L_x_180) ;  /* 0x0000009c00509947 */ /* 0x000fec0003800000 */
[----:B------:R-:W0:Y:S01]  /*1c60*/  S2R R0, SR_TID.X ;  /* 0x0000000000007919 */ /* 0x000e220000002100 */
[----:B------:R-:W1:Y:S01]  /*1c70*/  S2UR UR7, SR_CgaCtaId ;  /* 0x00000000000779c3 */ /* 0x000e620000008800 */
[----:B------:R-:W-:Y:S02]  /*1c80*/  UMOV UR6, 0x400 ;  /* 0x0000040000067882 */ /* 0x000fe40000000000 */
[----:B-1----:R-:W-:-:S04]  /*1c90*/  ULEA UR6, UR7, UR6, 0x18 ;  /* 0x0000000607067291 */ /* 0x002fc8000f8ec03f */
[----:B------:R-:W-:Y:S01]  /*1ca0*/  UIADD3 UR6, UR6, 0x14400, URZ ;  /* 0x0001440006067890 */ /* 0x000fe2000fffe03f */
[----:B0-----:R-:W-:-:S03]  /*1cb0*/  VIADD R0, R0, 0xffffff80 ;  /* 0xffffff8000007836 */ /* 0x001fc60000000000 */
[----:B------:R-:W-:Y:S02]  /*1cc0*/  ULOP3.LUT UP0, URZ, UR6, 0x9f, URZ, 0xc0, !UPT ;  /* 0x0000009f063f7892 */ /* 0x000fe4000f80c03f */
[----:B------:R-:W-:-:S04]  /*1cd0*/  SHF.R.S32.HI R3, RZ, 0x1f, R0 ;  /* 0x0000001fff037819 */ /* 0x000fc80000011400 */
[----:B------:R-:W-:Y:S02]  /*1ce0*/  PLOP3.LUT P0, PT, PT, PT, UP0, 0x80, 0x0 ;  /* 0x000000000000781c */ /* 0x000fe40003f0f008 */
[----:B------:R-:W-:-:S04]  /*1cf0*/  LEA.HI R3, R3, R0, RZ, 0x7 ;  /* 0x0000000003037211 */ /* 0x000fc800078f38ff */
[----:B------:R-:W-:-:S06]  /*1d00*/  SHF.R.S32.HI R3, RZ, 0x7, R3 ;  /* 0x00000007ff037819 */ /* 0x000fcc0000011403 */
[----:B------:R-:W0:Y:S02]  /*1d10*/  SHFL.IDX PT, R3, R3, RZ, 0x1f ;  /* 0x00001fff03037589 */ /* 0x000e2400000e0000 */
[----:B0-----:R-:W-:-:S13]  /*1d20*/  R2UR UR4, R3 ;  /* 0x00000000030472ca */ /* 0x001fda00000e0000 */
        /* <DEDUP_REMOVED lines=10> */
[----:B------:R-:W-:Y:S01]  /*1dd0*/  IMAD.U32 R4, RZ, RZ, UR4 ;  /* 0x00000004ff047e24 */ /* 0x000fe2000f8e00ff */
[----:B------:R0:W1:Y:S01]  /*1de0*/  LDC.64 R2, c[0x4][R0] ;  /* 0x0100000000027b82 */ /* 0x0000620000000a00 */
[----:B------:R-:W-:Y:S01]  /*1df0*/  IMAD.U32 R5, RZ, RZ, UR5 ;  /* 0x00000005ff057e24 */ /* 0x000fe2000f8e00ff */
[----:B------:R-:W-:Y:S01]  /*1e00*/  ULDC.64 UR4, c[0x4][0x140] ;  /* 0x0100500000047ab9 */ /* 0x000fe20000000a00 */
[----:B------:R-:W-:Y:S02]  /*1e10*/  IMAD.U32 R10, RZ, RZ, UR6 ;  /* 0x00000006ff0a7e24 */ /* 0x000fe4000f8e00ff */
[----:B------:R-:W-:Y:S02]  /*1e20*/  IMAD.U32 R6, RZ, RZ, UR4 ;  /* 0x00000004ff067e24 */ /* 0x000fe4000f8e00ff */
[----:B------:R-:W-:-:S02]  /*1e30*/  IMAD.U32 R7, RZ, RZ, UR5 ;  /* 0x00000005ff077e24 */ /* 0x000fc4000f8e00ff */
[----:B------:R-:W-:Y:S02]  /*1e40*/  IMAD.U32 R11, RZ, RZ, UR7 ;  /* 0x00000007ff0b7e24 */ /* 0x000fe4000f8e00ff */
[----:B------:R-:W-:Y:S02]  /*1e50*/  IMAD.MOV.U32 R8, RZ, RZ, 0x70 ;  /* 0x00000070ff087424 */ /* 0x000fe400078e00ff */
[----:B------:R-:W-:Y:S02]  /*1e60*/  IMAD.MOV.U32 R12, RZ, RZ, 0x1 ;  /* 0x00000001ff0c7424 */ /* 0x000fe400078e00ff */
[----:B0-----:R-:W-:-:S07]  /*1e70*/  IMAD.MOV.U32 R13, RZ, RZ, RZ ;  /* 0x000000ffff0d7224 */ /* 0x001fce00078e00ff */
[----:B------:R-:W-:-:S07]  /*1e80*/  LEPC R20, `(.L_x_181) ;  /* 0x000000001014794e */ /* 0x000fce0000000000 */
[----:B-1----:R-:W-:Y:S05]  /*1e90*/  CALL.ABS.NOINC R2 ;  /* 0x0000000002007343 */ /* 0x002fea0003c00000 */
.L_x_181:
[----:B------:R-:W2:Y:S04]  /*1ea0*/  LDL R17, [R1+0x38] ;  /* 0x0000380001117983 */ /* 0x000ea80000100800 */
[----:B------:R-:W3:Y:S01]  /*1eb0*/  LDL R2, [R1+0x4c] ;  /* 0x00004c0001027983 */ /* 0x000ee20000100800 */
[----:B------:R-:W0:Y:S01]  /*1ec0*/  S2UR UR5, SR_CgaCtaId ;  /* 0x00000000000579c3 */ /* 0x000e220000008800 */
[----:B------:R-:W-:Y:S01]  /*1ed0*/  MOV R5, 0x400 ;  /* 0x0000040000057802 */ /* 0x000fe20000000f00 */
[----:B0-----:R-:W-:-:S05]  /*1ee0*/  IMAD.U32 R6, RZ, RZ, UR5 ;  /* 0x00000005ff067e24 */ /* 0x001fca000f8e00ff */
[----:B------:R-:W-:Y:S02]  /*1ef0*/  LEA R5, R6, R5, 0x18 ;  /* 0x0000000506057211 */ /* 0x000fe400078ec0ff */
[----:B--2---:R-:W-:Y:S02]  /*1f00*/  R2UR UR7, R17 ;  /* 0x00000000110772ca */ /* 0x004fe400000e0000 */
[----:B---3--:R-:W-:-:S11]  /*1f10*/  R2UR UR6, R2 ;  /* 0x00000000020672ca */ /* 0x008fd600000e0000 */
[----:B------:R-:W-:-:S04]  /*1f20*/  ULEA.HI UR4, UR7, UR7, URZ, 0x1 ;  /* 0x0000000707047291 */ /* 0x000fc8000f8f083f */
[----:B------:R-:W-:Y:S01]  /*1f30*/  ULOP3.LUT UR4, UR4, 0xfffffffe, URZ, 0xc0, !UPT ;  /* 0xfffffffe04047892 */ /* 0x000fe2000f8ec03f */
[----:B------:R-:W-:-:S03]  /*1f40*/  MOV R2, UR6 ;  /* 0x0000000600027c02 */ /* 0x000fc60008000f00 */
[----:B------:R-:W-:Y:S01]  /*1f50*/  UIADD3 UR4, UR7, -UR4, URZ ;  /* 0x8000000407047290 */ /* 0x000fe2000fffe03f */
[----:B------:R-:W-:-:S05]  /*1f60*/  ISETP.NE.AND P0, PT, R2, 0x3, PT ;  /* 0x000000030200780c */ /* 0x000fca0003f05270 */
[----:B------:R-:W-:-:S05]  /*1f70*/  IMAD.U32 R0, RZ, RZ, UR4 ;  /* 0x00000004ff007e24 */ /* 0x000fca000f8e00ff */
[----:B------:R-:W-:-:S04]  /*1f80*/  SHF.L.U32 R0, R0, 0x1f, RZ ;  /* 0x0000001f00007819 */ /* 0x000fc800000006ff */
[----:B------:R-:W0:Y:S02]  /*1f90*/  SYNCS.PHASECHK.TRANS64.TRYWAIT P1, [R5+URZ+0x38800], R0 ;  /* 0x03880000050075a7 */ /* 0x000e24000802017f */
[----:B0-----:R-:W-:Y:S05]  /*1fa0*/  @!P1 BRA `(.L_x_182) ;  /* 0x0000014000a09947 */ /* 0x001fea0003800000 */
.L_x_314:
[----:B------:R-:W-:Y:S05]  /*1fb0*/  @!P0 BRA `(.L_x_183) ;  /* 0x0000000000048947 */ /* 0x000fea0003800000 */
[----:B------:R-:W-:Y:S01]  /*1fc0*/  BPT.TRAP 0x1 ;  /* 0x000000040000795c */ /* 0x000fe20000300000 */
.L_x_183:
[----:B------:R-:W-:Y:S01]  /*1fd0*/  R2UR UR4, R16 ;  /* 0x00000000100472ca */ /* 0x000fe200000e0000 */
[----:B0-----:R-:W-:-:S04]  /*1fe0*/  IMAD.U32 R0, RZ, RZ, UR38 ;  /* 0x00000026ff007e24 */ /* 0x001fc8000f8e00ff */
[----:B------:R-:W-:-:S08]  /*1ff0*/  IMAD R0, R0, 0x8, R5 ;  /* 0x0000000800007824 */ /* 0x000fd000078e0205 */
[----:B------:R-:W-:-:S05]  /*2000*/  IMAD.U32 R3, RZ, RZ, UR4 ;  /* 0x00000004ff037e24 */ /* 0x000fca000f8e00ff */
[----:B------:R-:W-:-:S04]  /*2010*/  SHF.L.U32 R3, R3, 0x1f, RZ ;  /* 0x0000001f03037819 */ /* 0x000fc800000006ff */
[----:B------:R0:W1:Y:S01]  /*2020*/  SYNCS.PHASECHK.TRANS64.TRYWAIT P1, [R0+URZ+0x38830], R3 ;  /* 0x03883003000075a7 */ /* 0x000062000802017f */
[----:B------:R-:W-:Y:S05]  /*2030*/  @!P0 BRA `(.L_x_184) ;  /* 0x0000000000048947 */ /* 0x000fea0003800000 */
[----:B------:R-:W-:Y:S01]  /*2040*/  BPT.TRAP 0x1 ;  /* 0x000000040000795c */ /* 0x000fe20000300000 */
.L_x_184:
[----:B------:R-:W-:Y:S01]  /*2050*/  IMAD.MOV.U32 R151, RZ, RZ, RZ ;  /* 0x000000ffff977224 */ /* 0x000fe200078e00ff */
[----:B-1----:R-:W-:Y:S06]  /*2060*/  @P1 BRA `(.L_x_185) ;  /* 0x0000000000081947 */ /* 0x002fec0003800000 */
[----:B------:R-:W1:Y:S02]  /*2070*/  SYNCS.PHASECHK.TRANS64.TRYWAIT P1, [R0+URZ+0x38830], R3 ;  /* 0x03883003000075a7 */ /* 0x000e64000802017f */
[----:B-1----:R-:W-:Y:S05]  /*2080*/  @!P1 BRA `(.L_x_186) ;  /* 0x00000140007c9947 */ /* 0x002fea0003800000 */
.L_x_185:
[----:B------:R-:W-:Y:S05]  /*2090*/  WARPSYNC.ALL ;  /* 0x0000000000007948 */ /* 0x000fea0003800000 */
[----:B------:R-:W-:Y:S01]  /*20a0*/  R2UR UR4, R5 ;  /* 0x00000000050472ca */ /* 0x000fe200000e0000 */
[----:B------:R-:W-:Y:S01]  /*20b0*/  ULOP3.LUT UR5, UR39, 0x10000, URZ, 0xfc, !UPT ;  /* 0x0001000027057892 */ /* 0x000fe2000f8efc3f */
[----:B------:R-:W-:Y:S01]  /*20c0*/  WARPGROUP.ARRIVE ;  /* 0x00000000000079c5 */ /* 0x000fe20000000000 */
[----:B------:R-:W-:Y:S01]  /*20d0*/  UMOV UR17, 0x40000040 ;  /* 0x4000004000117882 */ /* 0x000fe20000000000 */
[----:B------:R-:W-:Y:S01]  /*20e0*/  UMOV UR19, 0x40000040 ;  /* 0x4000004000137882 */ /* 0x000fe20000000000 */
[----:B------:R-:W-:Y:S01]  /*20f0*/  UMOV UR9, UR17 ;  /* 0x0000001100097c82 */ /* 0x000fe20008000000 */
[----:B------:R-:W-:Y:S01]  /*2100*/  UMOV UR11, 0x40000040 ;  /* 0x40000040000b7882 */ /* 0x000fe20000000000 */
[----:B------:R-:W-:Y:S01]  /*2110*/  UMOV UR13, UR17 ;  /* 0x00000011000d7c82 */ /* 0x000fe20008000000 */
[----:B------:R-:W-:Y:S01]  /*2120*/  UMOV UR16, UR5 ;  /* 0x0000000500107c82 */ /* 0x000fe20008000000 */
[----:B------:R-:W-:Y:S01]  /*2130*/  UMOV UR15, 0x40000040 ;  /* 0x40000040000f7882 */ /* 0x000fe20000000000 */
[----:B------:R-:W-:Y:S01]  /*2140*/  UMOV UR8, UR16 ;  /* 0x0000001000087c82 */ /* 0x000fe20008000000 */
[----:B------:R-:W-:Y:S01]  /*2150*/  UMOV UR12, UR16 ;  /* 0x00000010000c7c82 */ /* 0x000fe20008000000 */
[----:B------:R-:W-:Y:S01]  /*2160*/  IMAD.U32 R18, RZ, RZ, UR16 ;  /* 0x00000010ff127e24 */ /* 0x000fe2000f8e00ff */
[----:B------:R-:W-:Y:S01]  /*2170*/  UIADD3 UR4, UR4, 0x24400, URZ ;  /* 0x0002440004047890 */ /* 0x000fe2000fffe03f */
[----:B------:R-:W-:Y:S01]  /*2180*/  IMAD.U32 R19, RZ, RZ, UR17 ;  /* 0x00000011ff137e24 */ /* 0x000fe2000f8e00ff */
[----:B------:R-:W-:Y:S01]  /*2190*/  UMOV UR23, 0x40000040 ;  /* 0x4000004000177882 */ /* 0x000fe20000000000 */
[----:B------:R-:W-:Y:S01]  /*21a0*/  UMOV UR27, 0x40000040 ;  /* 0x40000040001b7882 */ /* 0x000fe20000000000 */
[----:B------:R-:W-:Y:S01]  /*21b0*/  USHF.R.U32.HI UR4, URZ, 0x4, UR4 ;  /* 0x000000043f047899 */ /* 0x000fe20008011604 */
[----:B------:R-:W-:Y:S01]  /*21c0*/  MOV R7, UR38 ;  /* 0x0000002600077c02 */ /* 0x000fe20008000f00 */
[----:B------:R-:W-:Y:S01]  /*21d0*/  UMOV UR31, 0x40000040 ;  /* 0x40000040001f7882 */ /* 0x000fe20000000000 */
[----:B------:R-:W-:Y:S01]  /*21e0*/  UMOV UR35, 0x40000040 ;  /* 0x4000004000237882 */ /* 0x000fe20000000000 */
[----:B------:R-:W-:Y:S01]  /*21f0*/  ULOP3.LUT UR4, UR4, 0x3fff, URZ, 0xc0, !UPT ;  /* 0x00003fff04047892 */ /* 0x000fe2000f8ec03f */
[----:B------:R-:W-:Y:S01]  /*2200*/  MOV R17, UR37 ;  /* 0x0000002500117c02 */ /* 0x000fe20008000f00 */
[----:B------:R-:W-:Y:S01]  /*2210*/  UMOV UR43, 0x40000040 ;  /* 0x40000040002b7882 */ /* 0x000fe20000000000 */
[----:B------:R-:W-:Y:S01]  /*2220*/  UMOV UR47, 0x40000040 ;  /* 0x40000040002f7882 */ /* 0x000fe20000000000 */
[----:B------:R-:W-:Y:S01]  /*2230*/  ULOP3.LUT UR39, UR4, 0x10000, URZ, 0xfc, !UPT ;  /* 0x0001000004277892 */ /* 0x000fe2000f8efc3f */
[----:B------:R-:W-:Y:S01]  /*2240*/  MOV R20, UR36 ;  /* 0x0000002400147c02 */ /* 0x000fe20008000f00 */
[----:B------:R-:W-:Y:S01]  /*2250*/  UMOV UR51, 0x40000040 ;  /* 0x4000004000337882 */ /* 0x000fe20000000000 */
[----:B------:R-:W-:Y:S01]  /*2260*/  UMOV UR55, 0x40000040 ;  /* 0x4000004000377882 */ /* 0x000fe20000000000 */
[----:B------:R-:W-:Y:S01]  /*2270*/  UIMAD UR4, UR38, 0xa00, UR39 ;  /* 0x00000a00260478a4 */ /* 0x000fe2000f8e0227 */
[----:B------:R-:W-:Y:S01]  /*2280*/  UMOV UR59, 0x40000040 ;  /* 0x40000040003b7882 */ /* 0x000fe20000000000 */
[----:B------:R-:W-:-:S02]  /*2290*/  MOV R4, UR39 ;  /* 0x0000002700047c02 */ /* 0x000fc40008000f00 */
[----:B------:R-:W-:Y:S02]  /*22a0*/  UIADD3 UR10, UR4, 0x80, URZ ;  /* 0x00000080040a7890 */ /* 0x000fe4000fffe03f */
[----:B------:R-:W-:Y:S02]  /*22b0*/  UIADD3 UR14, UR4, 0x100, URZ ;  /* 0x00000100040e7890 */ /* 0x000fe4000fffe03f */
[----:B------:R-:W-:Y:S01]  /*22c0*/  UMOV UR18, UR4 ;  /* 0x0000000400127c82 */ /* 0x000fe20008000000 */
[----:B------:R-:W-:Y:S01]  /*22d0*/  UIADD3 UR6, UR4, 0x180, URZ ;  /* 0x0000018004067890 */ /* 0x000fe2000fffe03f */
[----:B------:R-:W-:Y:S01]  /*22e0*/  HGMMA.64x16x16.F32 R56, gdesc[UR16], RZ, !UPT, gsb0 ;  /* 0x00200000103879f0 */ /* 0x000fe2000c0008ff */
[----:B------:R-:W-:Y:S01]  /*22f0*/  UIADD3 UR7, UR4, 0x200, URZ ;  /* 0x0000020004077890 */ /* 0x000fe2000fffe03f */
[----:B------:R-:W-:Y:S01]  /*2300*/  UMOV UR19, 0x40000040 ;  /* 0x4000004000137882 */ /* 0x000fe20000000000 */
        /* <DEDUP_REMOVED lines=8> */
[----:B------:R-:W-:Y:S01]  /*2390*/  UIADD3 UR58, UR4, 0x804, URZ ;  /* 0x00000804043a7890 */ /* 0x000fe2000fffe03f */
[----:B------:R-:W-:Y:S01]  /*23a0*/  UMOV UR39, 0x40000040 ;  /* 0x4000004000277882 */ /* 0x000fe20000000000 */
[----:B------:R-:W-:Y:S02]  /*23b0*/  WARPGROUP.DEPBAR.LE gsb0, 0x0 ;  /* 0x00008000000079c5 */ /* 0x000fe40000010000 */
[----:B------:R-:W-:-:S06]  /*23c0*/  WARPGROUP.ARRIVE ;  /* 0x00000000000079c5 */ /* 0x000fcc0000000000 */
[----:B------:R-:W-:Y:S01]  /*23d0*/  HGMMA.64x16x16.F32 R48, gdesc[UR8], RZ, !UPT, gsb0 ;  /* 0x00200000083079f0 */ /* 0x000fe2000c0008ff */
[----:B------:R-:W-:Y:S01]  /*23e0*/  UMOV UR8, UR16 ;  /* 0x0000001000087c82 */ /* 0x000fe20008000000 */
[----:B------:R-:W-:Y:S01]  /*23f0*/  UMOV UR9, UR17 ;  /* 0x0000001100097c82 */ /* 0x000fe20008000000 */
[----:B------:R-:W-:Y:S01]  /*2400*/  UMOV UR10, UR6 ;  /* 0x00000006000a7c82 */ /* 0x000fe20008000000 */
[----:B------:R-:W-:Y:S01]  /*2410*/  UMOV UR11, 0x40000040 ;  /* 0x40000040000b7882 */ /* 0x000fe20000000000 */
[----:B------:R-:W-:Y:S01]  /*2420*/  UIADD3 UR6, UR5, 0x2, URZ ;  /* 0x0000000205067890 */ /* 0x000fe2000fffe03f */
[----:B------:R-:W-:Y:S02]  /*2430*/  WARPGROUP.DEPBAR.LE gsb0, 0x0 ;  /* 0x00008000000079c5 */ /* 0x000fe40000010000 */
[----:B------:R-:W-:-:S06]  /*2440*/  WARPGROUP.ARRIVE ;  /* 0x00000000000079c5 */ /* 0x000fcc0000000000 */
[----:B------:R-:W-:Y:S01]  /*2450*/  HGMMA.64x16x16.F32 R40, gdesc[UR12], RZ, !UPT, gsb0 ;  /* 0x002000000c2879f0 */ /* 0x000fe2000c0008ff */
        /* <DEDUP_REMOVED lines=9> */
[----:B------:R-:W-:Y:S01]  /*24f0*/  UMOV UR16, UR6 ;  /* 0x0000000600107c82 */ /* 0x000fe20008000000 */
[----:B------:R-:W-:Y:S01]  /*2500*/  UIADD3 UR6, UR4, 0x2, URZ ;  /* 0x0000000204067890 */ /* 0x000fe2000fffe03f */
[----:B------:R-:W-:Y:S01]  /*2510*/  IMAD.U32 R14, RZ, RZ, UR16 ;  /* 0x00000010ff0e7e24 */ /* 0x000fe2000f8e00ff */
[----:B------:R-:W-:Y:S01]  /*2520*/  UMOV UR17, 0x40000040 ;  /* 0x4000004000117882 */ /* 0x000fe20000000000 */
[----:B------:R-:W-:Y:S01]  /*2530*/  UMOV UR12, UR16 ;  /* 0x00000010000c7c82 */ /* 0x000fe20008000000 */
[----:B------:R-:W-:Y:S01]  /*2540*/  UMOV UR13, UR17 ;  /* 0x00000011000d7c82 */ /* 0x000fe20008000000 */
[----:B------:R-:W-:Y:S01]  /*2550*/  UIADD3 UR7, UR4, 0x202, URZ ;  /* 0x0000020204077890 */ /* 0x000fe2000fffe03f */
[----:B------:R-:W-:Y:S01]  /*2560*/  IMAD.U32 R15, RZ, RZ, UR17 ;  /* 0x00000011ff0f7e24 */ /* 0x000fe2000f8e00ff */
[----:B------:R-:W-:Y:S01]  /*2570*/  UMOV UR18, UR6 ;  /* 0x0000000600127c82 */ /* 0x000fe20008000000 */
[----:B------:R-:W-:Y:S01]  /*2580*/  UIADD3 UR6, UR4, 0x182, URZ ;  /* 0x0000018204067890 */ /* 0x000fe2000fffe03f */
        /* <DEDUP_REMOVED lines=10> */
[----:B------:R-:W-:Y:S02]  /*2630*/  UMOV UR19, 0x40000040 ;  /* 0x4000004000137882 */ /* 0x000fe40000000000 */
        /* <DEDUP_REMOVED lines=134> */
[----:B------:R-:W-:Y:S02]  /*2ea0*/  MOV R2, UR13 ;  /* 0x0000000d00027c02 */ /* 0x000fe40008000f00 */
[----:B01----:R-:W-:Y:S01]  /*2eb0*/  MOV R3, UR12 ;  /* 0x0000000c00037c02 */ /* 0x003fe20008000f00 */
[----:B------:R-:W-:-:S02]  /*2ec0*/  WARPGROUP.DEPBAR.LE gsb0, 0x0 ;  /* 0x00008000000079c5 */ /* 0x000fc40000010000 */
        /* <DEDUP_REMOVED lines=39> */
[----:B------:R-:W-:Y:S01]  /*3140*/  UMOV UR13, 0x40000040 ;  /* 0x40000040000d7882 */ /* 0x000fe20000000000 */
[----:B------:R-:W-:Y:S01]  /*3150*/  UMOV UR15, 0x40000040 ;  /* 0x40000040000f7882 */ /* 0x000fe20000000000 */
[----:B------:R-:W-:Y:S01]  /*3160*/  UMOV UR37, UR13 ;  /* 0x0000000d00257c82 */ /* 0x000fe20008000000 */
[----:B------:R-:W-:Y:S01]  /*3170*/  IMAD.U32 R9, RZ, RZ, UR13 ;  /* 0x0000000dff097e24 */ /* 0x000fe2000f8e00ff */
        /* <DEDUP_REMOVED lines=225> */
[----:B------:R-:W-:-:S07]  /*3f90*/  UIADD3 UR5, UR5, 0xc06, URZ ;  /* 0x00000c0605057890 */ /* 0x000fce000fffe03f */
[----:B------:R-:W-:Y:S01]  /*3fa0*/  UMOV UR12, UR5 ;  /* 0x00000005000c7c82 */ /* 0x000fe20008000000 */
[----:B------:R-:W-:Y:S01]  /*3fb0*/  UIADD3 UR5, UR4, 0x806, URZ ;  /* 0x0000080604057890 */ /* 0x000fe2000fffe03f */
[----:B------:R-:W-:Y:S01]  /*3fc0*/  IMAD.U32 R8, RZ, RZ, UR12 ;  /* 0x0000000cff087e24 */ /* 0x000fe2000f8e00ff */
[----:B------:R-:W-:-:S05]  /*3fd0*/  UMOV UR36, UR12 ;  /* 0x0000000c00247c82 */ /* 0x000fca0008000000 */
        /* <DEDUP_REMOVED lines=58> */
[----:B------:R-:W-:Y:S02]  /*4380*/  R2UR UR39, R4 ;  /* 0x00000000042772ca */ /* 0x000fe400000e0000 */
[----:B------:R-:W-:Y:S02]  /*4390*/  R2UR UR38, R7 ;  /* 0x00000000072672ca */ /* 0x000fe400000e0000 */
[----:B------:R-:W-:Y:S02]  /*43a0*/  R2UR UR37, R17 ;  /* 0x00000000112572ca */ /* 0x000fe400000e0000 */
[----:B------:R-:W-:Y:S01]  /*43b0*/  R2UR UR36, R20 ;  /* 0x00000000142472ca */ /* 0x000fe200000e0000 */
        /* <DEDUP_REMOVED lines=16> */
.L_x_187:
[----:B------:R-:W-:Y:S01]  /*44c0*/  ULDC UR4, c[0x0][0x9d8] ;  /* 0x0002760000047ab9 */ /* 0x000fe20000000800 */
[----:B------:R-:W-:Y:S01]  /*44d0*/  ULDC UR5, c[0x0][0x988] ;  /* 0x0002620000057ab9 */ /* 0x000fe20000000800 */
[----:B------:R-:W-:Y:S01]  /*44e0*/  FMUL.FTZ R58, R58, UR4 ;  /* 0x000000043a3a7c20 */ /* 0x000fe20008410000 */
[----:B------:R-:W-:Y:S01]  /*44f0*/  FMUL.FTZ R56, R56, UR4 ;  /* 0x0000000438387c20 */ /* 0x000fe20008410000 */
[----:B------:R-:W-:Y:S01]  /*4500*/  FMUL.FTZ R57, R57, UR4 ;  /* 0x0000000439397c20 */ /* 0x000fe20008410000 */
[----:B------:R-:W-:Y:S01]  /*4510*/  FMUL.FTZ R60, R60, UR4 ;  /* 0x000000043c3c7c20 */ /* 0x000fe20008410000 */
[----:B------:R0:W-:Y:S01]  /*4520*/  MUFU.TANH R2, R58 ;  /* 0x0000003a00027308 */ /* 0x0001e20000002400 */
[----:B------:R-:W-:Y:S01]  /*4530*/  FMUL.FTZ R59, R59, UR4 ;  /* 0x000000043b3b7c20 */ /* 0x000fe20008410000 */
[----:B------:R-:W-:Y:S01]  /*4540*/  FMUL.FTZ R61, R61, UR4 ;  /* 0x000000043d3d7c20 */ /* 0x000fe20008410000 */
[----:B------:R-:W-:Y:S01]  /*4550*/  FMUL.FTZ R48, R48, UR4 ;  /* 0x0000000430307c20 */ /* 0x000fe20008410000 */
[----:B------:R-:W-:Y:S01]  /*4560*/  FMUL.FTZ R49, R49, UR4 ;  /* 0x0000000431317c20 */ /* 0x000fe20008410000 */
[----:B------:R-:W-:Y:S01]  /*4570*/  FMUL.FTZ R62, R62, UR4 ;  /* 0x000000043e3e7c20 */ /* 0x000fe20008410000 */
[----:B------:R-:W-:Y:S01]  /*4580*/  FMUL.FTZ R63, R63, UR4 ;  /* 0x000000043f3f7c20 */ /* 0x000fe20008410000 */
[----:B------:R-:W-:Y:S01]  /*4590*/  FMUL.FTZ R52, R52, UR4 ;  /* 0x0000000434347c20 */ /* 0x000fe20008410000 */
[----:B------:R-:W-:Y:S01]  /*45a0*/  MUFU.TANH R56, R56 ;  /* 0x0000003800387308 */ /* 0x000fe20000002400 */
[----:B0-----:R-:W-:-:S02]  /*45b0*/  IMAD.U32 R58, RZ, RZ, UR61 ;  /* 0x0000003dff3a7e24 */ /* 0x001fc4000f8e00ff */
[----:B------:R-:W-:Y:S01]  /*45c0*/  FMUL.FTZ R35, R35, UR4 ;  /* 0x0000000423237c20 */ /* 0x000fe20008410000 */
[----:B------:R-:W-:Y:S01]  /*45d0*/  FMUL.FTZ R50, R50, UR4 ;  /* 0x0000000432327c20 */ /* 0x000fe20008410000 */
[----:B------:R-:W-:Y:S01]  /*45e0*/  FMUL.FTZ R53, R53, UR4 ;  /* 0x0000000435357c20 */ /* 0x000fe20008410000 */
[----:B------:R-:W-:Y:S01]  /*45f0*/  FMUL.FTZ R24, R24, UR4 ;  /* 0x0000000418187c20 */ /* 0x000fe20008410000 */
[----:B------:R-:W-:Y:S01]  /*4600*/  IADD3 R58, R58, 0x50, -R23 ;  /* 0x000000503a3a7810 */ /* 0x000fe20007ffe817 */
[----:B------:R-:W-:Y:S01]  /*4610*/  FMUL.FTZ R40, R40, UR4 ;  /* 0x0000000428287c20 */ /* 0x000fe20008410000 */
[----:B------:R-:W-:Y:S01]  /*4620*/  MUFU.TANH R57, R57 ;  /* 0x0000003900397308 */ /* 0x000fe20000002400 */
[----:B------:R-:W-:Y:S01]  /*4630*/  FMUL.FTZ R25, R25, UR4 ;  /* 0x0000000419197c20 */ /* 0x000fe20008410000 */
[----:B------:R-:W-:Y:S01]  /*4640*/  FMUL.FTZ R41, R41, UR4 ;  /* 0x0000000429297c20 */ /* 0x000fe20008410000 */
[----:B------:R-:W-:Y:S01]  /*4650*/  FMUL.FTZ R51, R51, UR4 ;  /* 0x0000000433337c20 */ /* 0x000fe20008410000 */
        /* <DEDUP_REMOVED lines=12> */
[----:B------:R-:W1:Y:S01]  /*4720*/  MUFU.TANH R60, R60 ;  /* 0x0000003c003c7308 */ /* 0x000e620000002400 */
[----:B0-----:R-:W-:-:S02]  /*4730*/  IMAD.U32 R59, RZ, RZ, UR60 ;  /* 0x0000003cff3b7e24 */ /* 0x001fc4000f8e00ff */
[----:B------:R-:W-:Y:S01]  /*4740*/  FMUL.FTZ R46, R46, UR4 ;  /* 0x000000042e2e7c20 */ /* 0x000fe20008410000 */
[----:B------:R-:W-:Y:S01]  /*4750*/  FMUL.FTZ R37, R37, UR4 ;  /* 0x0000000425257c20 */ /* 0x000fe20008410000 */
[----:B------:R-:W-:Y:S01]  /*4760*/  FMUL.FTZ R34, R34, UR4 ;  /* 0x0000000422227c20 */ /* 0x000fe20008410000 */
[----:B------:R-:W-:Y:S02]  /*4770*/  IMAD R59, R59, -0x50, R58 ;  /* 0xffffffb03b3b7824 */ /* 0x000fe400078e023a */
[----:B------:R-:W-:Y:S01]  /*4780*/  FMUL.FTZ R47, R47, UR4 ;  /* 0x000000042f2f7c20 */ /* 0x000fe20008410000 */
[----:B------:R-:W-:Y:S01]  /*4790*/  P2R R64, PR, RZ, 0x1 ;  /* 0x00000001ff407803 */ /* 0x000fe20000000000 */
[----:B------:R-:W0:Y:S01]  /*47a0*/  MUFU.TANH R61, R61 ;  /* 0x0000003d003d7308 */ /* 0x000e220000002400 */
[----:B------:R-:W-:Y:S01]  /*47b0*/  FMUL.FTZ R27, R27, UR4 ;  /* 0x000000041b1b7c20 */ /* 0x000fe20008410000 */
[C---:B------:R-:W-:Y:S01]  /*47c0*/  ISETP.GT.AND P2, PT, R59.reuse, RZ, PT ;  /* 0x000000ff3b00720c */ /* 0x040fe20003f44270 */
[----:B------:R-:W-:Y:S01]  /*47d0*/  FMUL.FTZ R38, R38, UR4 ;  /* 0x0000000426267c20 */ /* 0x000fe20008410000 */
[----:B------:R-:W-:Y:S01]  /*47e0*/  ISETP.GT.AND P1, PT, R59, 0x1, PT ;  /* 0x000000013b00780c */ /* 0x000fe20003f24270 */
[----:B------:R-:W-:Y:S01]  /*47f0*/  FMUL.FTZ R39, R39, UR4 ;  /* 0x0000000427277c20 */ /* 0x000fe20008410000 */
[C---:B------:R-:W-:Y:S01]  /*4800*/  ISETP.GT.AND P6, PT, R59.reuse, 0x8, PT ;  /* 0x000000083b00780c */ /* 0x040fe20003fc4270 */
[----:B------:R-:W-:Y:S01]  /*4810*/  FMUL.FTZ R26, R26, UR4 ;  /* 0x000000041a1a7c20 */ /* 0x000fe20008410000 */
[----:B------:R-:W2:Y:S01]  /*4820*/  MUFU.TANH R48, R48 ;  /* 0x0000003000307308 */ /* 0x000ea20000002400 */
[----:B------:R-:W-:Y:S01]  /*4830*/  ISETP.GT.AND P5, PT, R59, 0x9, PT ;  /* 0x000000093b00780c */ /* 0x000fe20003fa4270 */
[----:B------:R-:W-:Y:S01]  /*4840*/  FMUL.FTZ R31, R31, UR4 ;  /* 0x000000041f1f7c20 */ /* 0x000fe20008410000 */
[----:B-1----:R-:W-:Y:S01]  /*4850*/  FSEL R60, R60, -INF , P6 ;  /* 0xff8000003c3c7808 */ /* 0x002fe20003000000 */
[----:B------:R-:W-:Y:S01]  /*4860*/  FMUL.FTZ R30, R30, UR4 ;  /* 0x000000041e1e7c20 */ /* 0x000fe20008410000 */
[C---:B------:R-:W-:Y:S01]  /*4870*/  ISETP.GT.AND P4, PT, R59.reuse, 0x10, PT ;  /* 0x000000103b00780c */ /* 0x040fe20003f84270 */
[----:B------:R-:W-:Y:S01]  /*4880*/  UIADD3 UR60, UR60, -0x2, URZ ;  /* 0xfffffffe3c3c7890 */ /* 0x000fe2000fffe03f */
[----:B------:R-:W-:Y:S01]  /*4890*/  ISETP.GT.AND P3, PT, R59, 0x11, PT ;  /* 0x000000113b00780c */ /* 0x000fe20003f64270 */
[----:B------:R1:W3:Y:S01]  /*48a0*/  MUFU.TANH R17, R62 ;  /* 0x0000003e00117308 */ /* 0x0002e20000002400 */
[----:B0-----:R-:W-:Y:S01]  /*48b0*/  FSEL R61, R61, -INF , P5 ;  /* 0xff8000003d3d7808 */ /* 0x001fe20002800000 */
[--C-:B------:R-:W-:Y:S01]  /*48c0*/  IMAD.MOV.U32 R150, RZ, RZ, R151.reuse ;  /* 0x000000ffff967224 */ /* 0x100fe200078e0097 */
[----:B------:R-:W-:Y:S01]  /*48d0*/  FSEL R2, R2, -INF , P2 ;  /* 0xff80000002027808 */ /* 0x000fe20001000000 */
[--C-:B------:R-:W-:Y:S01]  /*48e0*/  IMAD.MOV.U32 R149, RZ, RZ, R151.reuse ;  /* 0x000000ffff957224 */ /* 0x100fe200078e0097 */
[----:B------:R-:W-:Y:S01]  /*48f0*/  FSEL R7, R7, -INF , P1 ;  /* 0xff80000007077808 */ /* 0x000fe20000800000 */
[--C-:B------:R-:W-:Y:S01]  /*4900*/  IMAD.MOV.U32 R148, RZ, RZ, R151.reuse ;  /* 0x000000ffff947224 */ /* 0x100fe200078e0097 */
[----:B------:R-:W-:Y:S01]  /*4910*/  R2UR UR6, R22 ;  /* 0x00000000160672ca */ /* 0x000fe200000e0000 */
[----:B------:R0:W4:Y:S01]  /*4920*/  MUFU.TANH R20, R63 ;  /* 0x0000003f00147308 */ /* 0x0001220000002400 */
[----:B-1----:R-:W-:Y:S01]  /*4930*/  FSEL R62, R56, -INF , P2 ;  /* 0xff800000383e7808 */ /* 0x002fe20001000000 */
[--C-:B------:R-:W-:Y:S01]  /*4940*/  IMAD.MOV.U32 R147, RZ, RZ, R151.reuse ;  /* 0x000000ffff937224 */ /* 0x100fe200078e0097 */
[----:B--2---:R-:W-:Y:S01]  /*4950*/  FSEL R48, R48, -INF , P4 ;  /* 0xff80000030307808 */ /* 0x004fe20002000000 */
[--C-:B------:R-:W-:Y:S01]  /*4960*/  IMAD.MOV.U32 R146, RZ, RZ, R151.reuse ;  /* 0x000000ffff927224 */ /* 0x100fe200078e0097 */
[----:B------:R-:W-:Y:S01]  /*4970*/  ISETP.GT.AND P2, PT, R59, 0x18, PT ;  /* 0x000000183b00780c */ /* 0x000fe20003f44270 */
[--C-:B------:R-:W-:Y:S01]  /*4980*/  IMAD.MOV.U32 R145, RZ, RZ, R151.reuse ;  /* 0x000000ffff917224 */ /* 0x100fe200078e0097 */
[-C--:B------:R-:W-:Y:S01]  /*4990*/  MOV R136, R151.reuse ;  /* 0x0000009700887202 */ /* 0x080fe20000000f00 */
[----:B------:R-:W1:Y:S01]  /*49a0*/  MUFU.TANH R49, R49 ;  /* 0x0000003100317308 */ /* 0x000e620000002400 */
[----:B0-----:R-:W-:Y:S01]  /*49b0*/  FSEL R63, R57, -INF , P1 ;  /* 0xff800000393f7808 */ /* 0x001fe20000800000 */
[--C-:B------:R-:W-:Y:S01]  /*49c0*/  IMAD.MOV.U32 R144, RZ, RZ, R151.reuse ;  /* 0x000000ffff907224 */ /* 0x100fe200078e0097 */
[----:B------:R-:W-:Y:S01]  /*49d0*/  ISETP.GT.AND P1, PT, R59, 0x19, PT ;  /* 0x000000193b00780c */ /* 0x000fe20003f24270 */
[----:B------:R-:W-:Y:S01]  /*49e0*/  UISETP.GE.AND UP0, UPT, UR60, UR6, UPT ;  /* 0x000000063c00728c */ /* 0x000fe2000bf06270 */
[----:B---3--:R-:W-:Y:S01]  /*49f0*/  FSEL R17, R17, -INF , P6 ;  /* 0xff80000011117808 */ /* 0x008fe20003000000 */
[--C-:B------:R-:W-:Y:S01]  /*4a00*/  IMAD.MOV.U32 R143, RZ, RZ, R151.reuse ;  /* 0x000000ffff8f7224 */ /* 0x100fe200078e0097 */
[C---:B------:R-:W-:Y:S01]  /*4a10*/  ISETP.GT.AND P6, PT, R59.reuse, 0x20, PT ;  /* 0x000000203b00780c */ /* 0x040fe20003fc4270 */
[----:B------:R-:W0:Y:S01]  /*4a20*/  MUFU.TANH R52, R52 ;  /* 0x0000003400347308 */ /* 0x000e220000002400 */
[----:B----4-:R-:W-:Y:S01]  /*4a30*/  FSEL R20, R20, -INF , P5 ;  /* 0xff80000014147808 */ /* 0x010fe20002800000 */
[--C-:B------:R-:W-:Y:S01]  /*4a40*/  IMAD.MOV.U32 R142, RZ, RZ, R151.reuse ;  /* 0x000000ffff8e7224 */ /* 0x100fe200078e0097 */
[----:B------:R-:W-:Y:S01]  /*4a50*/  ISETP.GT.AND P5, PT, R59, 0x21, PT ;  /* 0x000000213b00780c */ /* 0x000fe20003fa4270 */
[--C-:B------:R-:W-:Y:S01]  /*4a60*/  IMAD.MOV.U32 R141, RZ, RZ, R151.reuse ;  /* 0x000000ffff8d7224 */ /* 0x100fe200078e0097 */
[-C--:B------:R-:W-:Y:S01]  /*4a70*/  MOV R119, R151.reuse ;  /* 0x0000009700777202 */ /* 0x080fe20000000f00 */
[--C-:B------:R-:W-:Y:S01]  /*4a80*/  IMAD.MOV.U32 R140, RZ, RZ, R151.reuse ;  /* 0x000000ffff8c7224 */ /* 0x100fe200078e0097 */
[-C--:B------:R-:W-:Y:S01]  /*4a90*/  MOV R102, R151.reuse ;  /* 0x0000009700667202 */ /* 0x080fe20000000f00 */
[----:B------:R2:W-:Y:S01]  /*4aa0*/  MUFU.TANH R4, R35 ;  /* 0x0000002300047308 */ /* 0x0005e20000002400 */
[----:B-1----:R-:W-:Y:S01]  /*4ab0*/  FSEL R49, R49, -INF , P3 ;  /* 0xff80000031317808 */ /* 0x002fe20001800000 */
[--C-:B------:R-:W-:Y:S01]  /*4ac0*/  IMAD.MOV.U32 R139, RZ, RZ, R151.reuse ;  /* 0x000000ffff8b7224 */ /* 0x100fe200078e0097 */
[-C--:B------:R-:W-:Y:S01]  /*4ad0*/  MOV R85, R151.reuse ;  /* 0x0000009700557202 */ /* 0x080fe20000000f00 */
[--C-:B------:R-:W-:Y:S01]  /*4ae0*/  IMAD.MOV.U32 R138, RZ, RZ, R151.reuse ;  /* 0x000000ffff8a7224 */ /* 0x100fe200078e0097 */
[----:B------:R-:W-:Y:S01]  /*4af0*/  MOV R68, R151 ;  /* 0x0000009700447202 */ /* 0x000fe20000000f00 */
[----:B------:R-:W-:-:S02]  /*4b00*/  IMAD.MOV.U32 R137, RZ, RZ, R151 ;  /* 0x000000ffff897224 */ /* 0x000fc400078e0097 */
[----:B------:R-:W1:Y:S01]  /*4b10*/  MUFU.TANH R21, R50 ;  /* 0x0000003200157308 */ /* 0x000e620000002400 */
[----:B--2---:R-:W-:Y:S01]  /*4b20*/  FMNMX.FTZ R35, R62, R63, !PT ;  /* 0x0000003f3e237209 */ /* 0x004fe20007810000 */
[--C-:B------:R-:W-:Y:S01]  /*4b30*/  IMAD.MOV.U32 R135, RZ, RZ, R151.reuse ;  /* 0x000000ffff877224 */ /* 0x100fe200078e0097 */
[----:B0-----:R-:W-:Y:S01]  /*4b40*/  FSEL R52, R52, -INF , P2 ;  /* 0xff80000034347808 */ /* 0x001fe20001000000 */
[--C-:B------:R-:W-:Y:S02]  /*4b50*/  IMAD.MOV.U32 R134, RZ, RZ, R151.reuse ;  /* 0x000000ffff867224 */ /* 0x100fe400078e0097 */
[--C-:B------:R-:W-:Y:S02]  /*4b60*/  IMAD.MOV.U32 R133, RZ, RZ, R151.reuse ;  /* 0x000000ffff857224 */ /* 0x100fe400078e0097 */
[----:B------:R-:W0:Y:S01]  /*4b70*/  MUFU.TANH R53, R53 ;  /* 0x0000003500357308 */ /* 0x000e220000002400 */
[--C-:B------:R-:W-:Y:S02]  /*4b80*/  IMAD.MOV.U32 R132, RZ, RZ, R151.reuse ;  /* 0x000000ffff847224 */ /* 0x100fe400078e0097 */
[----:B------:R-:W-:-:S02]  /*4b90*/  IMAD.MOV.U32 R131, RZ, RZ, R151 ;  /* 0x000000ffff837224 */ /* 0x000fc400078e0097 */
[--C-:B------:R-:W-:Y:S02]  /*4ba0*/  IMAD.MOV.U32 R130, RZ, RZ, R151.reuse ;  /* 0x000000ffff827224 */ /* 0x100fe400078e0097 */
[--C-:B------:R-:W-:Y:S01]  /*4bb0*/  IMAD.MOV.U32 R129, RZ, RZ, R151.reuse ;  /* 0x000000ffff817224 */ /* 0x100fe200078e0097 */
[----:B------:R2:W-:Y:S01]  /*4bc0*/  MUFU.TANH R50, R24 ;  /* 0x0000001800327308 */ /* 0x0005e20000002400 */
[----:B-1----:R-:W-:Y:S01]  /*4bd0*/  FSEL R21, R21, -INF , P4 ;  /* 0xff80000015157808 */ /* 0x002fe20002000000 */
[--C-:B------:R-:W-:Y:S01]  /*4be0*/  IMAD.MOV.U32 R128, RZ, RZ, R151.reuse ;  /* 0x000000ffff807224 */ /* 0x100fe200078e0097 */
[----:B------:R-:W-:Y:S01]  /*4bf0*/  ISETP.GT.AND P4, PT, R59, 0x28, PT ;  /* 0x000000283b00780c */ /* 0x000fe20003f84270 */
[--C-:B------:R-:W-:Y:S02]  /*4c00*/  IMAD.MOV.U32 R127, RZ, RZ, R151.reuse ;  /* 0x000000ffff7f7224 */ /* 0x100fe400078e0097 */
[--C-:B------:R-:W-:Y:S02]  /*4c10*/  IMAD.MOV.U32 R126, RZ, RZ, R151.reuse ;  /* 0x000000ffff7e7224 */ /* 0x100fe400078e0097 */
[----:B------:R-:W1:Y:S01]  /*4c20*/  MUFU.TANH R40, R40 ;  /* 0x0000002800287308 */ /* 0x000e620000002400 */
[----:B--2---:R-:W-:Y:S01]  /*4c30*/  FMNMX.FTZ R24, R60, R35, !PT ;  /* 0x000000233c187209 */ /* 0x004fe20007810000 */
[--C-:B------:R-:W-:Y:S01]  /*4c40*/  IMAD.MOV.U32 R125, RZ, RZ, R151.reuse ;  /* 0x000000ffff7d7224 */ /* 0x100fe200078e0097 */
[----:B0-----:R-:W-:Y:S01]  /*4c50*/  FSEL R53, R53, -INF , P1 ;  /* 0xff80000035357808 */ /* 0x001fe20000800000 */
[----:B------:R-:W-:-:S02]  /*4c60*/  IMAD.MOV.U32 R124, RZ, RZ, R151 ;  /* 0x000000ffff7c7224 */ /* 0x000fc400078e0097 */
[--C-:B------:R-:W-:Y:S02]  /*4c70*/  IMAD.MOV.U32 R123, RZ, RZ, R151.reuse ;  /* 0x000000ffff7b7224 */ /* 0x100fe400078e0097 */
[----:B------:R0:W-:Y:S01]  /*4c80*/  MUFU.TANH R58, R25 ;  /* 0x00000019003a7308 */ /* 0x0001e20000002400 */
[--C-:B------:R-:W-:Y:S02]  /*4c90*/  IMAD.MOV.U32 R122, RZ, RZ, R151.reuse ;  /* 0x000000ffff7a7224 */ /* 0x100fe400078e0097 */
[--C-:B------:R-:W-:Y:S02]  /*4ca0*/  IMAD.MOV.U32 R121, RZ, RZ, R151.reuse ;  /* 0x000000ffff797224 */ /* 0x100fe400078e0097 */
[--C-:B------:R-:W-:Y:S02]  /*4cb0*/  IMAD.MOV.U32 R120, RZ, RZ, R151.reuse ;  /* 0x000000ffff787224 */ /* 0x100fe400078e0097 */
[--C-:B------:R-:W-:Y:S01]  /*4cc0*/  IMAD.MOV.U32 R118, RZ, RZ, R151.reuse ;  /* 0x000000ffff767224 */ /* 0x100fe200078e0097 */
[----:B------:R-:W2:Y:S01]  /*4cd0*/  MUFU.TANH R41, R41 ;  /* 0x0000002900297308 */ /* 0x000ea20000002400 */
[----:B0-----:R-:W-:Y:S01]  /*4ce0*/  FMNMX.FTZ R25, R61, R24, !PT ;  /* 0x000000183d197209 */ /* 0x001fe20007810000 */
[--C-:B------:R-:W-:Y:S01]  /*4cf0*/  IMAD.MOV.U32 R117, RZ, RZ, R151.reuse ;  /* 0x000000ffff757224 */ /* 0x100fe200078e0097 */
[----:B-1----:R-:W-:Y:S01]  /*4d00*/  FSEL R40, R40, -INF , P6 ;  /* 0xff80000028287808 */ /* 0x002fe20003000000 */
[--C-:B------:R-:W-:Y:S01]  /*4d10*/  IMAD.MOV.U32 R116, RZ, RZ, R151.reuse ;  /* 0x000000ffff747224 */ /* 0x100fe200078e0097 */
[----:B------:R-:W-:Y:S01]  /*4d20*/  FMNMX.FTZ R24, R48, R25, !PT ;  /* 0x0000001930187209 */ /* 0x000fe20007810000 */
[----:B------:R-:W-:-:S02]  /*4d30*/  IMAD.MOV.U32 R115, RZ, RZ, R151 ;  /* 0x000000ffff737224 */ /* 0x000fc400078e0097 */
[----:B------:R-:W0:Y:S01]  /*4d40*/  MUFU.TANH R51, R51 ;  /* 0x0000003300337308 */ /* 0x000e220000002400 */
[----:B------:R-:W-:Y:S01]  /*4d50*/  FMNMX.FTZ R25, R49, R24, !PT ;  /* 0x0000001831197209 */ /* 0x000fe20007810000 */
[--C-:B------:R-:W-:Y:S02]  /*4d60*/  IMAD.MOV.U32 R114, RZ, RZ, R151.reuse ;  /* 0x000000ffff727224 */ /* 0x100fe400078e0097 */
[--C-:B------:R-:W-:Y:S01]  /*4d70*/  IMAD.MOV.U32 R113, RZ, RZ, R151.reuse ;  /* 0x000000ffff717224 */ /* 0x100fe200078e0097 */
[----:B------:R-:W-:Y:S01]  /*4d80*/  FMNMX.FTZ R24, R52, R25, !PT ;  /* 0x0000001934187209 */ /* 0x000fe20007810000 */
[--C-:B------:R-:W-:Y:S02]  /*4d90*/  IMAD.MOV.U32 R112, RZ, RZ, R151.reuse ;  /* 0x000000ffff707224 */ /* 0x100fe400078e0097 */
[----:B------:R-:W1:Y:S01]  /*4da0*/  MUFU.TANH R44, R44 ;  /* 0x0000002c002c7308 */ /* 0x000e620000002400 */
[----:B------:R-:W-:Y:S01]  /*4db0*/  FMNMX.FTZ R25, R53, R24, !PT ;  /* 0x0000001835197209 */ /* 0x000fe20007810000 */
[--C-:B------:R-:W-:Y:S01]  /*4dc0*/  IMAD.MOV.U32 R111, RZ, RZ, R151.reuse ;  /* 0x000000ffff6f7224 */ /* 0x100fe200078e0097 */
[----:B--2---:R-:W-:Y:S01]  /*4dd0*/  FSEL R41, R41, -INF , P5 ;  /* 0xff80000029297808 */ /* 0x004fe20002800000 */
[----:B------:R-:W-:-:S02]  /*4de0*/  IMAD.MOV.U32 R110, RZ, RZ, R151 ;  /* 0x000000ffff6e7224 */ /* 0x000fc400078e0097 */
[--C-:B------:R-:W-:Y:S02]  /*4df0*/  IMAD.MOV.U32 R109, RZ, RZ, R151.reuse ;  /* 0x000000ffff6d7224 */ /* 0x100fe400078e0097 */
[----:B------:R-:W-:Y:S01]  /*4e00*/  MUFU.TANH R54, R54 ;  /* 0x0000003600367308 */ /* 0x000fe20000002400 */
[----:B0-----:R-:W-:Y:S01]  /*4e10*/  FSEL R24, R51, -INF , P3 ;  /* 0xff80000033187808 */ /* 0x001fe20001800000 */
[--C-:B------:R-:W-:Y:S01]  /*4e20*/  IMAD.MOV.U32 R108, RZ, RZ, R151.reuse ;  /* 0x000000ffff6c7224 */ /* 0x100fe200078e0097 */
[----:B------:R-:W-:Y:S01]  /*4e30*/  ISETP.GT.AND P3, PT, R59, 0x29, PT ;  /* 0x000000293b00780c */ /* 0x000fe20003f64270 */
[--C-:B------:R-:W-:Y:S02]  /*4e40*/  IMAD.MOV.U32 R107, RZ, RZ, R151.reuse ;  /* 0x000000ffff6b7224 */ /* 0x100fe400078e0097 */
[--C-:B------:R-:W-:Y:S02]  /*4e50*/  IMAD.MOV.U32 R106, RZ, RZ, R151.reuse ;  /* 0x000000ffff6a7224 */ /* 0x100fe400078e0097 */
[----:B------:R-:W0:Y:S01]  /*4e60*/  MUFU.TANH R45, R45 ;  /* 0x0000002d002d7308 */ /* 0x000e220000002400 */
[----:B-1----:R-:W-:Y:S01]  /*4e70*/  FSEL R44, R44, -INF , P4 ;  /* 0xff8000002c2c7808 */ /* 0x002fe20002000000 */
[----:B------:R-:W-:-:S02]  /*4e80*/  IMAD.MOV.U32 R105, RZ, RZ, R151 ;  /* 0x000000ffff697224 */ /* 0x000fc400078e0097 */
[--C-:B------:R-:W-:Y:S02]  /*4e90*/  IMAD.MOV.U32 R104, RZ, RZ, R151.reuse ;  /* 0x000000ffff687224 */ /* 0x100fe400078e0097 */
[--C-:B------:R-:W-:Y:S02]  /*4ea0*/  IMAD.MOV.U32 R103, RZ, RZ, R151.reuse ;  /* 0x000000ffff677224 */ /* 0x100fe400078e0097 */
[----:B------:R-:W-:Y:S01]  /*4eb0*/  MUFU.TANH R55, R55 ;  /* 0x0000003700377308 */ /* 0x000fe20000002400 */
[--C-:B------:R-:W-:Y:S02]  /*4ec0*/  IMAD.MOV.U32 R101, RZ, RZ, R151.reuse ;  /* 0x000000ffff657224 */ /* 0x100fe400078e0097 */
[--C-:B------:R-:W-:Y:S02]  /*4ed0*/  IMAD.MOV.U32 R100, RZ, RZ, R151.reuse ;  /* 0x000000ffff647224 */ /* 0x100fe400078e0097 */
[--C-:B------:R-:W-:Y:S02]  /*4ee0*/  IMAD.MOV.U32 R99, RZ, RZ, R151.reuse ;  /* 0x000000ffff637224 */ /* 0x100fe400078e0097 */
[--C-:B------:R-:W-:Y:S01]  /*4ef0*/  IMAD.MOV.U32 R98, RZ, RZ, R151.reuse ;  /* 0x000000ffff627224 */ /* 0x100fe200078e0097 */
[----:B------:R-:W1:Y:S01]  /*4f00*/  MUFU.TANH R32, R32 ;  /* 0x0000002000207308 */ /* 0x000e620000002400 */
[----:B0-----:R-:W-:Y:S01]  /*4f10*/  FSEL R45, R45, -INF , P3 ;  /* 0xff8000002d2d7808 */ /* 0x001fe20001800000 */
        /* <DEDUP_REMOVED lines=8> */
[----:B------:R-:W-:Y:S01]  /*4fa0*/  MUFU.TANH R33, R33 ;  /* 0x0000002100217308 */ /* 0x000fe20000002400 */
[----:B------:R-:W-:-:S02]  /*4fb0*/  IMAD.MOV.U32 R90, RZ, RZ, R151 ;  /* 0x000000ffff5a7224 */ /* 0x000fc400078e0097 */
[--C-:B------:R-:W-:Y:S02]  /*4fc0*/  IMAD.MOV.U32 R89, RZ, RZ, R151.reuse ;  /* 0x000000ffff597224 */ /* 0x100fe400078e0097 */
[--C-:B------:R-:W-:Y:S02]  /*4fd0*/  IMAD.MOV.U32 R88, RZ, RZ, R151.reuse ;  /* 0x000000ffff587224 */ /* 0x100fe400078e0097 */
[--C-:B------:R-:W-:Y:S01]  /*4fe0*/  IMAD.MOV.U32 R87, RZ, RZ, R151.reuse ;  /* 0x000000ffff577224 */ /* 0x100fe200078e0097 */
[----:B------:R0:W-:Y:S01]  /*4ff0*/  MUFU.TANH R56, R28 ;  /* 0x0000001c00387308 */ /* 0x0001e20000002400 */
[--C-:B------:R-:W-:Y:S02]  /*5000*/  IMAD.MOV.U32 R86, RZ, RZ, R151.reuse ;  /* 0x000000ffff567224 */ /* 0x100fe400078e0097 */
[--C-:B------:R-:W-:Y:S02]  /*5010*/  IMAD.MOV.U32 R84, RZ, RZ, R151.reuse ;  /* 0x000000ffff547224 */ /* 0x100fe400078e0097 */
[----:B------:R-:W-:-:S02]  /*5020*/  IMAD.MOV.U32 R83, RZ, RZ, R151 ;  /* 0x000000ffff537224 */ /* 0x000fc400078e0097 */
[--C-:B------:R-:W-:Y:S01]  /*5030*/  IMAD.MOV.U32 R82, RZ, RZ, R151.reuse ;  /* 0x000000ffff527224 */ /* 0x100fe200078e0097 */
[----:B------:R-:W2:Y:S01]  /*5040*/  MUFU.TANH R43, R43 ;  /* 0x0000002b002b7308 */ /* 0x000ea20000002400 */
[----:B0-----:R-:W-:Y:S01]  /*5050*/  FMNMX.FTZ R28, R40, R25, !PT ;  /* 0x00000019281c7209 */ /* 0x001fe20007810000 */
[--C-:B------:R-:W-:Y:S01]  /*5060*/  IMAD.MOV.U32 R81, RZ, RZ, R151.reuse ;  /* 0x000000ffff517224 */ /* 0x100fe200078e0097 */
[----:B------:R-:W-:Y:S01]  /*5070*/  FSEL R25, R54, -INF , P2 ;  /* 0xff80000036197808 */ /* 0x000fe20001000000 */
[--C-:B------:R-:W-:Y:S01]  /*5080*/  IMAD.MOV.U32 R80, RZ, RZ, R151.reuse ;  /* 0x000000ffff507224 */ /* 0x100fe200078e0097 */
[----:B------:R-:W-:Y:S01]  /*5090*/  ISETP.GT.AND P2, PT, R59, 0x30, PT ;  /* 0x000000303b00780c */ /* 0x000fe20003f44270 */
[--C-:B------:R-:W-:Y:S01]  /*50a0*/  IMAD.MOV.U32 R79, RZ, RZ, R151.reuse ;  /* 0x000000ffff4f7224 */ /* 0x100fe200078e0097 */
[----:B------:R-:W-:Y:S01]  /*50b0*/  FMNMX.FTZ R54, R2, R7, !PT ;  /* 0x0000000702367209 */ /* 0x000fe20007810000 */
[----:B------:R-:W0:Y:S01]  /*50c0*/  MUFU.TANH R36, R36 ;  /* 0x0000002400247308 */ /* 0x000e220000002400 */
[----:B-1----:R-:W-:Y:S01]  /*50d0*/  FSEL R51, R32, -INF , P2 ;  /* 0xff80000020337808 */ /* 0x002fe20001000000 */
[----:B------:R-:W-:-:S02]  /*50e0*/  IMAD.MOV.U32 R78, RZ, RZ, R151 ;  /* 0x000000ffff4e7224 */ /* 0x000fc400078e0097 */
[--C-:B------:R-:W-:Y:S02]  /*50f0*/  IMAD.MOV.U32 R77, RZ, RZ, R151.reuse ;  /* 0x000000ffff4d7224 */ /* 0x100fe400078e0097 */
[--C-:B------:R-:W-:Y:S02]  /*5100*/  IMAD.MOV.U32 R76, RZ, RZ, R151.reuse ;  /* 0x000000ffff4c7224 */ /* 0x100fe400078e0097 */
[----:B------:R1:W-:Y:S01]  /*5110*/  MUFU.TANH R57, R29 ;  /* 0x0000001d00397308 */ /* 0x0003e20000002400 */
[----:B--2---:R-:W-:Y:S01]  /*5120*/  FSEL R32, R43, -INF , P5 ;  /* 0xff8000002b207808 */ /* 0x004fe20002800000 */
[--C-:B------:R-:W-:Y:S01]  /*5130*/  IMAD.MOV.U32 R75, RZ, RZ, R151.reuse ;  /* 0x000000ffff4b7224 */ /* 0x100fe200078e0097 */
[----:B------:R-:W-:Y:S01]  /*5140*/  ISETP.GT.AND P5, PT, R59, 0x39, PT ;  /* 0x000000393b00780c */ /* 0x000fe20003fa4270 */
[--C-:B------:R-:W-:Y:S02]  /*5150*/  IMAD.MOV.U32 R74, RZ, RZ, R151.reuse ;  /* 0x000000ffff4a7224 */ /* 0x100fe400078e0097 */
[----:B------:R-:W-:-:S02]  /*5160*/  IMAD.MOV.U32 R73, RZ, RZ, R151 ;  /* 0x000000ffff497224 */ /* 0x000fc400078e0097 */
[----:B------:R-:W2:Y:S01]  /*5170*/  MUFU.TANH R46, R46 ;  /* 0x0000002e002e7308 */ /* 0x000ea20000002400 */
[----:B-1----:R-:W-:Y:S01]  /*5180*/  FMNMX.FTZ R29, R41, R28, !PT ;  /* 0x0000001c291d7209 */ /* 0x002fe20007810000 */
[--C-:B------:R-:W-:Y:S01]  /*5190*/  IMAD.MOV.U32 R72, RZ, RZ, R151.reuse ;  /* 0x000000ffff487224 */ /* 0x100fe200078e0097 */
[----:B------:R-:W-:Y:S01]  /*51a0*/  FSEL R28, R55, -INF , P1 ;  /* 0xff800000371c7808 */ /* 0x000fe20000800000 */
[--C-:B------:R-:W-:Y:S01]  /*51b0*/  IMAD.MOV.U32 R71, RZ, RZ, R151.reuse ;  /* 0x000000ffff477224 */ /* 0x100fe200078e0097 */
[----:B------:R-:W-:Y:S01]  /*51c0*/  ISETP.GT.AND P1, PT, R59, 0x31, PT ;  /* 0x000000313b00780c */ /* 0x000fe20003f24270 */
[--C-:B------:R-:W-:Y:S02]  /*51d0*/  IMAD.MOV.U32 R70, RZ, RZ, R151.reuse ;  /* 0x000000ffff467224 */ /* 0x100fe400078e0097 */
[----:B------:R1:W-:Y:S01]  /*51e0*/  MUFU.TANH R3, R34 ;  /* 0x0000002200037308 */ /* 0x0003e20000002400 */
[--C-:B------:R-:W-:Y:S02]  /*51f0*/  IMAD.MOV.U32 R69, RZ, RZ, R151.reuse ;  /* 0x000000ffff457224 */ /* 0x100fe400078e0097 */
[----:B------:R-:W-:-:S02]  /*5200*/  IMAD.MOV.U32 R67, RZ, RZ, R151 ;  /* 0x000000ffff437224 */ /* 0x000fc400078e0097 */
[--C-:B------:R-:W-:Y:S02]  /*5210*/  IMAD.MOV.U32 R66, RZ, RZ, R151.reuse ;  /* 0x000000ffff427224 */ /* 0x100fe400078e0097 */
[----:B------:R-:W-:Y:S01]  /*5220*/  IMAD.MOV.U32 R65, RZ, RZ, R151 ;  /* 0x000000ffff417224 */ /* 0x000fe200078e0097 */
[----:B------:R-:W3:Y:S01]  /*5230*/  MUFU.TANH R37, R37 ;  /* 0x0000002500257308 */ /* 0x000ee20000002400 */
[----:B-1----:R-:W-:Y:S02]  /*5240*/  FMNMX.FTZ R34, R44, R29, !PT ;  /* 0x0000001d2c227209 */ /* 0x002fe40007810000 */
[----:B------:R-:W-:Y:S02]  /*5250*/  FSEL R29, R42, -INF , P6 ;  /* 0xff8000002a1d7808 */ /* 0x000fe40003000000 */
[----:B------:R-:W-:Y:S02]  /*5260*/  FMNMX.FTZ R34, R45, R34, !PT ;  /* 0x000000222d227209 */ /* 0x000fe40007810000 */
[----:B------:R-:W-:Y:S01]  /*5270*/  FSEL R42, R33, -INF , P1 ;  /* 0xff800000212a7808 */ /* 0x000fe20000800000 */
[----:B------:R-:W1:Y:S01]  /*5280*/  MUFU.TANH R47, R47 ;  /* 0x0000002f002f7308 */ /* 0x000e620000002400 */
[----:B------:R-:W-:-:S02]  /*5290*/  ISETP.GT.AND P6, PT, R59, 0x38, PT ;  /* 0x000000383b00780c */ /* 0x000fc40003fc4270 */
[----:B------:R-:W-:Y:S02]  /*52a0*/  FMNMX.FTZ R33, R51, R34, !PT ;  /* 0x0000002233217209 */ /* 0x000fe40007810000 */
[----:B0-----:R-:W-:Y:S02]  /*52b0*/  FSEL R43, R36, -INF , P6 ;  /* 0xff800000242b7808 */ /* 0x001fe40003000000 */
[----:B------:R-:W-:Y:S01]  /*52c0*/  FMNMX.FTZ R34, R42, R33, !PT ;  /* 0x000000212a227209 */ /* 0x000fe20007810000 */
[----:B------:R-:W0:Y:S01]  /*52d0*/  MUFU.TANH R38, R38 ;  /* 0x0000002600267308 */ /* 0x000e220000002400 */
[----:B--2---:R-:W-:Y:S02]  /*52e0*/  FSEL R33, R46, -INF , P4 ;  /* 0xff8000002e217808 */ /* 0x004fe40002000000 */
[----:B------:R-:W-:Y:S02]  /*52f0*/  ISETP.GT.AND P4, PT, R59, 0x40, PT ;  /* 0x000000403b00780c */ /* 0x000fe40003f84270 */
[----:B---3--:R-:W-:-:S02]  /*5300*/  FSEL R46, R37, -INF , P5 ;  /* 0xff800000252e7808 */ /* 0x008fc40002800000 */
[----:B------:R-:W-:Y:S01]  /*5310*/  FMNMX.FTZ R35, R43, R34, !PT ;  /* 0x000000222b237209 */ /* 0x000fe20007810000 */
[----:B------:R-:W2:Y:S01]  /*5320*/  MUFU.TANH R39, R39 ;  /* 0x0000002700277308 */ /* 0x000ea20000002400 */
[----:B-1----:R-:W-:Y:S02]  /*5330*/  FSEL R34, R47, -INF , P3 ;  /* 0xff8000002f227808 */ /* 0x002fe40001800000 */
[----:B------:R-:W-:Y:S02]  /*5340*/  ISETP.GT.AND P3, PT, R59, 0x41, PT ;  /* 0x000000413b00780c */ /* 0x000fe40003f64270 */
[----:B------:R-:W-:Y:S02]  /*5350*/  FSEL R50, R50, -INF , P4 ;  /* 0xff80000032327808 */ /* 0x000fe40002000000 */
[----:B------:R-:W-:Y:S01]  /*5360*/  FMNMX.FTZ R37, R46, R35, !PT ;  /* 0x000000232e257209 */ /* 0x000fe20007810000 */
[----:B------:R-:W1:Y:S01]  /*5370*/  MUFU.TANH R26, R26 ;  /* 0x0000001a001a7308 */ /* 0x000e620000002400 */
[----:B------:R-:W-:-:S02]  /*5380*/  FSEL R35, R3, -INF , P2 ;  /* 0xff80000003237808 */ /* 0x000fc40001000000 */
[C---:B------:R-:W-:Y:S02]  /*5390*/  ISETP.GT.AND P2, PT, R59.reuse, 0x48, PT ;  /* 0x000000483b00780c */ /* 0x040fe40003f44270 */
[----:B------:R-:W-:Y:S02]  /*53a0*/  FSEL R58, R58, -INF , P3 ;  /* 0xff8000003a3a7808 */ /* 0x000fe40001800000 */
[----:B------:R-:W-:Y:S01]  /*53b0*/  FMNMX.FTZ R37, R50, R37, !PT ;  /* 0x0000002532257209 */ /* 0x000fe20007810000 */
[----:B------:R-:W3:Y:S01]  /*53c0*/  MUFU.TANH R30, R30 ;  /* 0x0000001e001e7308 */ /* 0x000ee20000002400 */
[----:B------:R-:W-:Y:S02]  /*53d0*/  FSEL R36, R4, -INF , P1 ;  /* 0xff80000004247808 */ /* 0x000fe40000800000 */
[----:B------:R-:W-:Y:S02]  /*53e0*/  ISETP.GT.AND P1, PT, R59, 0x49, PT ;  /* 0x000000493b00780c */ /* 0x000fe40003f24270 */
[----:B------:R-:W-:-:S02]  /*53f0*/  FSEL R56, R56, -INF , P2 ;  /* 0xff80000038387808 */ /* 0x000fc40001000000 */
[----:B------:R-:W-:Y:S02]  /*5400*/  FMNMX.FTZ R37, R58, R37, !PT ;  /* 0x000000253a257209 */ /* 0x000fe40007810000 */
[----:B------:R-:W-:Y:S02]  /*5410*/  FSEL R57, R57, -INF , P1 ;  /* 0xff80000039397808 */ /* 0x000fe40000800000 */
[----:B------:R-:W-:Y:S02]  /*5420*/  FMNMX.FTZ R4, R56, R37, !PT ;  /* 0x0000002538047209 */ /* 0x000fe40007810000 */
[----:B0-----:R-:W-:Y:S02]  /*5430*/  FSEL R38, R38, -INF , P6 ;  /* 0xff80000026267808 */ /* 0x001fe40003000000 */
[----:B------:R-:W-:Y:S02]  /*5440*/  FMNMX.FTZ R3, R57, R4, !PT ;  /* 0x0000000439037209 */ /* 0x000fe40007810000 */
[----:B--2---:R-:W-:-:S02]  /*5450*/  FSEL R39, R39, -INF , P5 ;  /* 0xff80000027277808 */ /* 0x004fc40002800000 */
[----:B-1----:R-:W-:Y:S01]  /*5460*/  FSEL R26, R26, -INF , P4 ;  /* 0xff8000001a1a7808 */ /* 0x002fe20002000000 */
[----:B------:R-:W0:Y:S01]  /*5470*/  SHFL.BFLY PT, R4, R3, 0x2, 0x1f ;  /* 0x0c401f0003047f89 */ /* 0x000e2200000e0000 */
[----:B---3--:R-:W-:Y:S02]  /*5480*/  FSEL R30, R30, -INF , P2 ;  /* 0xff8000001e1e7808 */ /* 0x008fe40001000000 */
[----:B0-----:R-:W-:Y:S02]  /*5490*/  FMNMX.FTZ R37, R3, R4, !PT ;  /* 0x0000000403257209 */ /* 0x001fe40007810000 */
[----:B------:R0:W-:Y:S03]  /*54a0*/  MUFU.TANH R3, R27 ;  /* 0x0000001b00037308 */ /* 0x0001e60000002400 */
[----:B------:R-:W1:Y:S02]  /*54b0*/  SHFL.BFLY PT, R4, R37, 0x1, 0x1f ;  /* 0x0c201f0025047f89 */ /* 0x000e6400000e0000 */
[----:B-1----:R-:W-:-:S02]  /*54c0*/  FMNMX.FTZ R4, R37, R4, !PT ;  /* 0x0000000425047209 */ /* 0x002fc40007810000 */
[----:B------:R-:W-:Y:S02]  /*54d0*/  FMNMX.FTZ R37, R17, R54, !PT ;  /* 0x0000003611257209 */ /* 0x000fe40007810000 */
[C---:B------:R-:W-:Y:S01]  /*54e0*/  FSETP.NEU.FTZ.AND P0, PT, R4.reuse, -INF , PT ;  /* 0xff8000000400780b */ /* 0x040fe20003f1d000 */
[----:B------:R-:W-:Y:S01]  /*54f0*/  FMUL.FTZ R47, R4, UR5 ;  /* 0x00000005042f7c20 */ /* 0x000fe20008410000 */
[----:B------:R-:W-:-:S04]  /*5500*/  FMNMX.FTZ R54, R20, R37, !PT ;  /* 0x0000002514367209 */ /* 0x000fc80007810000 */
[----:B------:R-:W-:Y:S02]  /*5510*/  FMNMX.FTZ R37, R21, R54, !PT ;  /* 0x0000003615257209 */ /* 0x000fe40007810000 */
[----:B------:R-:W-:Y:S02]  /*5520*/  FSEL R59, R47, RZ, P0 ;  /* 0x000000ff2f3b7208 */ /* 0x000fe40000000000 */
[----:B------:R-:W-:Y:S02]  /*5530*/  FMNMX.FTZ R54, R24, R37, !PT ;  /* 0x0000002518367209 */ /* 0x000fe40007810000 */
[----:B------:R-:W1:Y:S01]  /*5540*/  MUFU.TANH R37, R31 ;  /* 0x0000001f00257308 */ /* 0x000e620000002400 */
[--C-:B------:R-:W-:Y:S01]  /*5550*/  FFMA.FTZ R204, R48, UR5, -R59.reuse ;  /* 0x0000000530cc7c23 */ /* 0x100fe2000801083b */
[----:B------:R-:W-:Y:S01]  /*5560*/  FMNMX.FTZ R47, R25, R54, !PT ;  /* 0x00000036192f7209 */ /* 0x000fe20007810000 */
[--C-:B------:R-:W-:Y:S01]  /*5570*/  FFMA.FTZ R208, R62, UR5, -R59.reuse ;  /* 0x000000053ed07c23 */ /* 0x100fe2000801083b */
[--C-:B------:R-:W-:Y:S01]  /*5580*/  FFMA.FTZ R63, R63, UR5, -R59.reuse ;  /* 0x000000053f3f7c23 */ /* 0x100fe2000801083b */
[--C-:B------:R-:W-:Y:S01]  /*5590*/  FFMA.FTZ R210, R60, UR5, -R59.reuse ;  /* 0x000000053cd27c23 */ /* 0x100fe2000801083b */
[----:B------:R-:W-:Y:S01]  /*55a0*/  FMNMX.FTZ R54, R28, R47, !PT ;  /* 0x0000002f1c367209 */ /* 0x000fe20007810000 */
[--C-:B------:R-:W-:Y:S01]  /*55b0*/  FFMA.FTZ R61, R61, UR5, -R59.reuse ;  /* 0x000000053d3d7c23 */ /* 0x100fe2000801083b */
[--C-:B------:R-:W-:Y:S01]  /*55c0*/  FFMA.FTZ R49, R49, UR5, -R59.reuse ;  /* 0x0000000531317c23 */ /* 0x100fe2000801083b */
[----:B------:R-:W-:Y:S01]  /*55d0*/  MUFU.EX2 R208, R208 ;  /* 0x000000d000d07308 */ /* 0x000fe20000000800 */
[----:B0-----:R-:W-:Y:S01]  /*55e0*/  FMNMX.FTZ R27, R29, R54, !PT ;  /* 0x000000361d1b7209 */ /* 0x001fe20007810000 */
[--C-:B------:R-:W-:Y:S01]  /*55f0*/  FFMA.FTZ R52, R52, UR5, -R59.reuse ;  /* 0x0000000534347c23 */ /* 0x100fe2000801083b */
[--C-:B------:R-:W-:Y:S01]  /*5600*/  FFMA.FTZ R53, R53, UR5, -R59.reuse ;  /* 0x0000000535357c23 */ /* 0x100fe2000801083b */
[--C-:B------:R-:W-:Y:S01]  /*5610*/  FFMA.FTZ R58, R58, UR5, -R59.reuse ;  /* 0x000000053a3a7c23 */ /* 0x100fe2000801083b */
[----:B------:R-:W-:Y:S01]  /*5620*/  FMNMX.FTZ R54, R32, R27, !PT ;  /* 0x0000001b20367209 */ /* 0x000fe20007810000 */
[--C-:B------:R-:W-:Y:S01]  /*5630*/  FFMA.FTZ R41, R41, UR5, -R59.reuse ;  /* 0x0000000529297c23 */ /* 0x100fe2000801083b */
[--C-:B------:R-:W-:Y:S01]  /*5640*/  FFMA.FTZ R44, R44, UR5, -R59.reuse ;  /* 0x000000052c2c7c23 */ /* 0x100fe2000801083b */
[----:B-1----:R-:W-:Y:S01]  /*5650*/  FSEL R37, R37, -INF , P1 ;  /* 0xff80000025257808 */ /* 0x002fe20000800000 */
[----:B------:R0:W-:Y:S01]  /*5660*/  MUFU.EX2 R27, R63 ;  /* 0x0000003f001b7308 */ /* 0x0001e20000000800 */
        /* <DEDUP_REMOVED lines=8> */
[----:B------:R-:W-:Y:S01]  /*56f0*/  FMNMX.FTZ R31, R35, R54, !PT ;  /* 0x00000036231f7209 */ /* 0x000fe20007810000 */
[--C-:B------:R-:W-:Y:S01]  /*5700*/  FFMA.FTZ R50, R50, UR5, -R59.reuse ;  /* 0x0000000532327c23 */ /* 0x100fe2000801083b */
[--C-:B------:R-:W-:Y:S01]  /*5710*/  FFMA.FTZ R56, R56, UR5, -R59.reuse ;  /* 0x0000000538387c23 */ /* 0x100fe2000801083b */
[----:B------:R-:W-:Y:S01]  /*5720*/  FFMA.FTZ R57, R57, UR5, -R59 ;  /* 0x0000000539397c23 */ /* 0x000fe2000801083b */
[----:B------:R-:W-:Y:S01]  /*5730*/  FMNMX.FTZ R47, R36, R31, !PT ;  /* 0x0000001f242f7209 */ /* 0x000fe20007810000 */
[--C-:B0-----:R-:W-:Y:S01]  /*5740*/  IMAD.MOV.U32 R63, RZ, RZ, R151.reuse ;  /* 0x000000ffff3f7224 */ /* 0x101fe200078e0097 */
[----:B------:R-:W-:Y:S01]  /*5750*/  ISETP.NE.AND P0, PT, R64, RZ, PT ;  /* 0x000000ff4000720c */ /* 0x000fe20003f05270 */
[----:B------:R0:W-:Y:S01]  /*5760*/  MUFU.EX2 R31, R61 ;  /* 0x0000003d001f7308 */ /* 0x0001e20000000800 */
[----:B------:R-:W-:Y:S01]  /*5770*/  FMNMX.FTZ R54, R38, R47, !PT ;  /* 0x0000002f26367209 */ /* 0x000fe20007810000 */
[--C-:B------:R-:W-:Y:S01]  /*5780*/  IMAD.MOV.U32 R64, RZ, RZ, R151.reuse ;  /* 0x000000ffff407224 */ /* 0x100fe200078e0097 */
[----:B------:R-:W-:Y:S01]  /*5790*/  FSEL R47, R3, -INF , P3 ;  /* 0xff800000032f7808 */ /* 0x000fe20001800000 */
[----:B------:R-:W-:Y:S01]  /*57a0*/  IMAD.MOV.U32 R62, RZ, RZ, R151 ;  /* 0x000000ffff3e7224 */ /* 0x000fe200078e0097 */
[----:B------:R-:W-:Y:S01]  /*57b0*/  FMNMX.FTZ R55, R39, R54, !PT ;  /* 0x0000003627377209 */ /* 0x000fe20007810000 */
[----:B------:R-:W-:Y:S01]  /*57c0*/  FFMA.FTZ R54, R40, UR5, -R59 ;  /* 0x0000000528367c23 */ /* 0x000fe2000801083b */
[--C-:B------:R-:W-:Y:S01]  /*57d0*/  IMAD.MOV.U32 R60, RZ, RZ, R151.reuse ;  /* 0x000000ffff3c7224 */ /* 0x100fe200078e0097 */
[----:B------:R-:W-:Y:S01]  /*57e0*/  MUFU.EX2 R204, R204 ;  /* 0x000000cc00cc7308 */ /* 0x000fe20000000800 */
[----:B------:R-:W-:Y:S01]  /*57f0*/  FMNMX.FTZ R48, R26, R55, !PT ;  /* 0x000000371a307209 */ /* 0x000fe20007810000 */
[----:B0-----:R-:W-:-:S03]  /*5800*/  IMAD.MOV.U32 R61, RZ, RZ, R151 ;  /* 0x000000ffff3d7224 */ /* 0x001fc600078e0097 */
[----:B------:R-:W-:-:S03]  /*5810*/  FMNMX.FTZ R3, R47, R48, !PT ;  /* 0x000000302f037209 */ /* 0x000fc60007810000 */
[----:B------:R-:W-:Y:S01]  /*5820*/  MUFU.EX2 R49, R49 ;  /* 0x0000003100317308 */ /* 0x000fe20000000800 */
[----:B------:R-:W-:-:S04]  /*5830*/  FMNMX.FTZ R48, R30, R3, !PT ;  /* 0x000000031e307209 */ /* 0x000fc80007810000 */
[----:B------:R-:W-:-:S03]  /*5840*/  FMNMX.FTZ R48, R37, R48, !PT ;  /* 0x0000003025307209 */ /* 0x000fc60007810000 */
[----:B------:R-:W-:Y:S02]  /*5850*/  MUFU.EX2 R52, R52 ;  /* 0x0000003400347308 */ /* 0x000fe40000000800 */
[----:B------:R-:W0:Y:S06]  /*5860*/  SHFL.BFLY PT, R3, R48, 0x2, 0x1f ;  /* 0x0c401f0030037f89 */ /* 0x000e2c00000e0000 */
[----:B------:R-:W1:Y:S08]  /*5870*/  MUFU.EX2 R53, R53 ;  /* 0x0000003500357308 */ /* 0x000e700000000800 */
[----:B------:R-:W-:Y:S08]  /*5880*/  MUFU.EX2 R54, R54 ;  /* 0x0000003600367308 */ /* 0x000ff00000000800 */
[----:B------:R-:W-:Y:S01]  /*5890*/  MUFU.EX2 R55, R58 ;  /* 0x0000003a00377308 */ /* 0x000fe20000000800 */
[----:B-1----:R-:W-:-:S02]  /*58a0*/  F2FP.F16.F32.PACK_AB R206, R53, R52 ;  /* 0x0000003435ce723e */ /* 0x002fc400000000ff */
[----:B0-----:R-:W-:-:S05]  /*58b0*/  FMNMX.FTZ R40, R48, R3, !PT ;  /* 0x0000000330287209 */ /* 0x001fca0007810000 */
[----:B------:R-:W0:Y:S01]  /*58c0*/  SHFL.BFLY PT, R3, R40, 0x1, 0x1f ;  /* 0x0c201f0028037f89 */ /* 0x000e2200000e0000 */
[----:B------:R-:W1:Y:S08]  /*58d0*/  MUFU.EX2 R41, R41 ;  /* 0x0000002900297308 */ /* 0x000e700000000800 */
[----:B------:R-:W-:Y:S08]  /*58e0*/  MUFU.EX2 R44, R44 ;  /* 0x0000002c002c7308 */ /* 0x000ff00000000800 */
[----:B------:R-:W2:Y:S01]  /*58f0*/  MUFU.EX2 R45, R45 ;  /* 0x0000002d002d7308 */ /* 0x000ea20000000800 */
[----:B-1----:R-:W-:-:S02]  /*5900*/  F2FP.F16.F32.PACK_AB R200, R41, R54 ;  /* 0x0000003629c8723e */ /* 0x002fc400000000ff */
[----:B0-----:R-:W-:-:S05]  /*5910*/  FMNMX.FTZ R3, R40, R3, !PT ;  /* 0x0000000328037209 */ /* 0x001fca0007810000 */
[----:B------:R-:W-:Y:S01]  /*5920*/  MUFU.EX2 R51, R51 ;  /* 0x0000003300337308 */ /* 0x000fe20000000800 */
[C---:B------:R-:W-:Y:S01]  /*5930*/  FSETP.NEU.FTZ.AND P1, PT, R3.reuse, -INF , PT ;  /* 0xff8000000300780b */ /* 0x040fe20003f3d000 */
[----:B------:R-:W-:-:S06]  /*5940*/  FMUL.FTZ R40, R3, UR5 ;  /* 0x0000000503287c20 */ /* 0x000fcc0008410000 */
[----:B------:R-:W-:Y:S01]  /*5950*/  MUFU.EX2 R42, R42 ;  /* 0x0000002a002a7308 */ /* 0x000fe20000000800 */
[----:B------:R-:W-:Y:S02]  /*5960*/  FSEL R40, R40, RZ, P1 ;  /* 0x000000ff28287208 */ /* 0x000fe40000800000 */
[----:B------:R-:W-:Y:S02]  /*5970*/  PLOP3.LUT P1, PT, PT, PT, UP0, 0x80, 0x0 ;  /* 0x000000000000781c */ /* 0x000fe40003f2f008 */
[----:B--2---:R-:W-:Y:S01]  /*5980*/  F2FP.F16.F32.PACK_AB R202, R45, R44 ;  /* 0x0000002c2dca723e */ /* 0x004fe200000000ff */
[--C-:B------:R-:W-:Y:S01]  /*5990*/  FFMA.FTZ R2, R2, UR5, -R40.reuse ;  /* 0x0000000502027c23 */ /* 0x100fe20008010828 */
[--C-:B------:R-:W-:Y:S01]  /*59a0*/  FFMA.FTZ R7, R7, UR5, -R40.reuse ;  /* 0x0000000507077c23 */ /* 0x100fe20008010828 */
[--C-:B------:R-:W-:Y:S01]  /*59b0*/  FFMA.FTZ R17, R17, UR5, -R40.reuse ;  /* 0x0000000511117c23 */ /* 0x100fe20008010828 */
[--C-:B------:R-:W-:Y:S01]  /*59c0*/  FFMA.FTZ R20, R20, UR5, -R40.reuse ;  /* 0x0000000514147c23 */ /* 0x100fe20008010828 */
[--C-:B------:R-:W-:Y:S01]  /*59d0*/  FFMA.FTZ R21, R21, UR5, -R40.reuse ;  /* 0x0000000515157c23 */ /* 0x100fe20008010828 */
[----:B------:R0:W-:Y:S01]  /*59e0*/  MUFU.EX2 R209, R7 ;  /* 0x0000000700d17308 */ /* 0x0001e20000000800 */
        /* <DEDUP_REMOVED lines=8> */
[----:B0-----:R-:W-:Y:S01]  /*5a70*/  FADD.FTZ R7, R208, R27 ;  /* 0x0000001bd0077221 */ /* 0x001fe20000010000 */
[--C-:B------:R-:W-:Y:S01]  /*5a80*/  FFMA.FTZ R35, R35, UR5, -R40.reuse ;  /* 0x0000000523237c23 */ /* 0x100fe20008010828 */
[--C-:B------:R-:W-:Y:S01]  /*5a90*/  FFMA.FTZ R36, R36, UR5, -R40.reuse ;  /* 0x0000000524247c23 */ /* 0x100fe20008010828 */
[--C-:B------:R-:W-:Y:S01]  /*5aa0*/  FFMA.FTZ R38, R38, UR5, -R40.reuse ;  /* 0x0000000526267c23 */ /* 0x100fe20008010828 */
[----:B------:R-:W-:Y:S01]  /*5ab0*/  FADD.FTZ R48, R210, R7 ;  /* 0x00000007d2307221 */ /* 0x000fe20000010000 */
[--C-:B------:R-:W-:Y:S01]  /*5ac0*/  FFMA.FTZ R39, R39, UR5, -R40.reuse ;  /* 0x0000000527277c23 */ /* 0x100fe20008010828 */
[----:B------:R-:W-:Y:S01]  /*5ad0*/  FFMA.FTZ R26, R26, UR5, -R40 ;  /* 0x000000051a1a7c23 */ /* 0x000fe20008010828 */
[----:B------:R0:W2:Y:S01]  /*5ae0*/  MUFU.EX2 R211, R17 ;  /* 0x0000001100d37308 */ /* 0x0000a20000000800 */
[----:B------:R-:W-:Y:S01]  /*5af0*/  FADD.FTZ R7, R31, R48 ;  /* 0x000000301f077221 */ /* 0x000fe20000010000 */
[--C-:B------:R-:W-:Y:S01]  /*5b00*/  FFMA.FTZ R47, R47, UR5, -R40.reuse ;  /* 0x000000052f2f7c23 */ /* 0x100fe20008010828 */
[--C-:B------:R-:W-:Y:S01]  /*5b10*/  FFMA.FTZ R30, R30, UR5, -R40.reuse ;  /* 0x000000051e1e7c23 */ /* 0x100fe20008010828 */
[----:B------:R-:W-:Y:S01]  /*5b20*/  FFMA.FTZ R37, R37, UR5, -R40 ;  /* 0x0000000525257c23 */ /* 0x000fe20008010828 */
[----:B------:R-:W-:Y:S01]  /*5b30*/  FADD.FTZ R58, R204, R7 ;  /* 0x00000007cc3a7221 */ /* 0x000fe20000010000 */
[----:B------:R-:W-:Y:S01]  /*5b40*/  F2FP.F16.F32.PACK_AB R208, R27, R208 ;  /* 0x000000d01bd0723e */ /* 0x000fe200000000ff */
[----:B------:R-:W-:Y:S01]  /*5b50*/  IMAD.MOV.U32 R27, RZ, RZ, R151 ;  /* 0x000000ffff1b7224 */ /* 0x000fe200078e0097 */
[----:B------:R-:W3:Y:S01]  /*5b60*/  MUFU.EX2 R20, R20 ;  /* 0x0000001400147308 */ /* 0x000ee20000000800 */
[----:B-1----:R-:W-:Y:S01]  /*5b70*/  FADD.FTZ R48, R2, R209 ;  /* 0x000000d102307221 */ /* 0x002fe20000010000 */
[----:B0-----:R-:W-:Y:S01]  /*5b80*/  FADD.FTZ R17, R49, R58 ;  /* 0x0000003a31117221 */ /* 0x001fe20000010000 */
[----:B------:R-:W-:Y:S01]  /*5b90*/  F2FP.F16.F32.PACK_AB R210, R31, R210 ;  /* 0x000000d21fd2723e */ /* 0x000fe200000000ff */
[----:B------:R-:W-:Y:S01]  /*5ba0*/  IMAD.MOV.U32 R31, RZ, RZ, R151 ;  /* 0x000000ffff1f7224 */ /* 0x000fe200078e0097 */
[----:B------:R-:W-:Y:S01]  /*5bb0*/  F2FP.F16.F32.PACK_AB R204, R49, R204 ;  /* 0x000000cc31cc723e */ /* 0x000fe200000000ff */
[----:B------:R-:W-:Y:S01]  /*5bc0*/  FADD.FTZ R58, R52, R17 ;  /* 0x00000011343a7221 */ /* 0x000fe20000010000 */
[----:B------:R-:W-:Y:S01]  /*5bd0*/  F2FP.F16.F32.PACK_AB R196, R42, R51 ;  /* 0x000000332ac4723e */ /* 0x000fe200000000ff */
[----:B------:R-:W0:Y:S01]  /*5be0*/  MUFU.EX2 R21, R21 ;  /* 0x0000001500157308 */ /* 0x000e220000000800 */
[----:B--2---:R-:W-:Y:S01]  /*5bf0*/  FADD.FTZ R7, R211, R48 ;  /* 0x00000030d3077221 */ /* 0x004fe20000010000 */
[----:B------:R-:W-:Y:S01]  /*5c00*/  FADD.FTZ R59, R53, R58 ;  /* 0x0000003a353b7221 */ /* 0x000fe20000010000 */
[----:B------:R-:W-:Y:S01]  /*5c10*/  F2FP.F16.F32.PACK_AB R209, R209, R2 ;  /* 0x00000002d1d1723e */ /* 0x000fe200000000ff */
[----:B------:R-:W-:-:S02]  /*5c20*/  IMAD.MOV.U32 R2, RZ, RZ, 0x3f800000 ;  /* 0x3f800000ff027424 */ /* 0x000fc400078e00ff */
[----:B------:R-:W-:Y:S02]  /*5c30*/  IMAD.MOV.U32 R58, RZ, RZ, R151 ;  /* 0x000000ffff3a7224 */ /* 0x000fe400078e0097 */
[----:B------:R-:W1:Y:S01]  /*5c40*/  MUFU.EX2 R24, R24 ;  /* 0x0000001800187308 */ /* 0x000e620000000800 */
[----:B---3--:R-:W-:Y:S01]  /*5c50*/  FADD.FTZ R48, R20, R7 ;  /* 0x0000000714307221 */ /* 0x008fe20000010000 */
[----:B------:R-:W-:Y:S01]  /*5c60*/  IADD3 R7, R0, 0x38840, RZ ;  /* 0x0003884000077810 */ /* 0x000fe20007ffe0ff */
[--C-:B------:R-:W-:Y:S01]  /*5c70*/  IMAD.MOV.U32 R53, RZ, RZ, R151.reuse ;  /* 0x000000ffff357224 */ /* 0x100fe200078e0097 */
[----:B------:R-:W-:Y:S01]  /*5c80*/  F2FP.F16.F32.PACK_AB R211, R20, R211 ;  /* 0x000000d314d3723e */ /* 0x000fe200000000ff */
[----:B------:R-:W-:Y:S01]  /*5c90*/  IMAD.MOV.U32 R52, RZ, RZ, R151 ;  /* 0x000000ffff347224 */ /* 0x000fe200078e0097 */
[----:B------:R-:W-:Y:S01]  /*5ca0*/  PRMT R7, R6, 0x654, R7 ;  /* 0x0000065406077816 */ /* 0x000fe20000000007 */
[----:B------:R-:W-:Y:S01]  /*5cb0*/  IMAD.MOV.U32 R49, RZ, RZ, R151 ;  /* 0x000000ffff317224 */ /* 0x000fe200078e0097 */
[----:B------:R-:W2:Y:S01]  /*5cc0*/  MUFU.EX2 R25, R25 ;  /* 0x0000001900197308 */ /* 0x000ea20000000800 */
[----:B0-----:R-:W-:Y:S01]  /*5cd0*/  FADD.FTZ R17, R21, R48 ;  /* 0x0000003015117221 */ /* 0x001fe20000010000 */
[----:B------:R-:W-:Y:S01]  /*5ce0*/  FADD.FTZ R48, R54, R59 ;  /* 0x0000003b36307221 */ /* 0x000fe20000010000 */
[----:B------:R0:W-:Y:S01]  /*5cf0*/  SYNCS.ARRIVE.TRANS64.RED.A1T0 RZ, [R7+URZ], RZ ;  /* 0x000000ff07ff79a7 */ /* 0x0001e2000810043f */
[----:B------:R-:W-:-:S02]  /*5d00*/  IMAD.MOV.U32 R54, RZ, RZ, R151 ;  /* 0x000000ffff367224 */ /* 0x000fc400078e0097 */
[----:B------:R-:W-:Y:S01]  /*5d10*/  FADD.FTZ R59, R41, R48 ;  /* 0x00000030293b7221 */ /* 0x000fe20000010000 */
[----:B------:R-:W-:Y:S01]  /*5d20*/  IMAD.MOV.U32 R41, RZ, RZ, R151 ;  /* 0x000000ffff297224 */ /* 0x000fe200078e0097 */
[----:B------:R-:W3:Y:S01]  /*5d30*/  MUFU.EX2 R28, R28 ;  /* 0x0000001c001c7308 */ /* 0x000ee20000000800 */
[----:B-1----:R-:W-:Y:S01]  /*5d40*/  FADD.FTZ R0, R24, R17 ;  /* 0x0000001118007221 */ /* 0x002fe20000010000 */
[----:B------:R-:W-:Y:S01]  /*5d50*/  FADD.FTZ R48, R44, R59 ;  /* 0x0000003b2c307221 */ /* 0x000fe20000010000 */
[----:B------:R-:W-:Y:S01]  /*5d60*/  F2FP.F16.F32.PACK_AB R205, R24, R21 ;  /* 0x0000001518cd723e */ /* 0x000fe200000000ff */
[--C-:B------:R-:W-:Y:S02]  /*5d70*/  IMAD.MOV.U32 R59, RZ, RZ, R151.reuse ;  /* 0x000000ffff3b7224 */ /* 0x100fe400078e0097 */
[----:B------:R-:W-:Y:S01]  /*5d80*/  FADD.FTZ R48, R45, R48 ;  /* 0x000000302d307221 */ /* 0x000fe20000010000 */
[--C-:B------:R-:W-:Y:S01]  /*5d90*/  IMAD.MOV.U32 R45, RZ, RZ, R151.reuse ;  /* 0x000000ffff2d7224 */ /* 0x100fe200078e0097 */
[----:B------:R-:W0:Y:S01]  /*5da0*/  MUFU.EX2 R29, R29 ;  /* 0x0000001d001d7308 */ /* 0x000e220000000800 */
[----:B--2---:R-:W-:Y:S01]  /*5db0*/  FADD.FTZ R17, R25, R0 ;  /* 0x0000000019117221 */ /* 0x004fe20000010000 */
[----:B------:R-:W-:-:S02]  /*5dc0*/  IMAD.MOV.U32 R44, RZ, RZ, R151 ;  /* 0x000000ffff2c7224 */ /* 0x000fc400078e0097 */
[----:B------:R-:W-:-:S04]  /*5dd0*/  IMAD.MOV.U32 R24, RZ, RZ, R151 ;  /* 0x000000ffff187224 */ /* 0x000fc800078e0097 */
[----:B------:R-:W1:Y:S01]  /*5de0*/  MUFU.EX2 R32, R32 ;  /* 0x0000002000207308 */ /* 0x000e620000000800 */
[C---:B---3--:R-:W-:Y:S01]  /*5df0*/  FADD.FTZ R0, R28.reuse, R17 ;  /* 0x000000111c007221 */ /* 0x048fe20000010000 */
[----:B------:R-:W-:Y:S01]  /*5e00*/  FADD.FTZ R17, R51, R48 ;  /* 0x0000003033117221 */ /* 0x000fe20000010000 */
[----:B------:R-:W-:Y:S01]  /*5e10*/  F2FP.F16.F32.PACK_AB R207, R28, R25 ;  /* 0x000000191ccf723e */ /* 0x000fe200000000ff */
[----:B------:R-:W-:Y:S01]  /*5e20*/  IMAD.MOV.U32 R48, RZ, RZ, R151 ;  /* 0x000000ffff307224 */ /* 0x000fe200078e0097 */
[----:B------:R-:W-:Y:S01]  /*5e30*/  MOV R51, R151 ;  /* 0x0000009700337202 */ /* 0x000fe20000000f00 */
[----:B------:R-:W-:Y:S01]  /*5e40*/  FADD.FTZ R40, R42, R17 ;  /* 0x000000112a287221 */ /* 0x000fe20000010000 */
[--C-:B------:R-:W-:Y:S01]  /*5e50*/  IMAD.MOV.U32 R42, RZ, RZ, R151.reuse ;  /* 0x000000ffff2a7224 */ /* 0x100fe200078e0097 */
[----:B------:R-:W2:Y:S01]  /*5e60*/  MUFU.EX2 R33, R33 ;  /* 0x0000002100217308 */ /* 0x000ea20000000800 */
[----:B0-----:R-:W-:Y:S01]  /*5e70*/  FADD.FTZ R7, R29, R0 ;  /* 0x000000001d077221 */ /* 0x001fe20000010000 */
[----:B------:R-:W-:-:S02]  /*5e80*/  IMAD.MOV.U32 R28, RZ, RZ, R151 ;  /* 0x000000ffff1c7224 */ /* 0x000fc400078e0097 */
[----:B------:R-:W-:-:S04]  /*5e90*/  IMAD.MOV.U32 R25, RZ, RZ, R151 ;  /* 0x000000ffff197224 */ /* 0x000fc800078e0097 */
[----:B------:R-:W0:Y:S01]  /*5ea0*/  MUFU.EX2 R43, R43 ;  /* 0x0000002b002b7308 */ /* 0x000e220000000800 */
[C---:B-1----:R-:W-:Y:S01]  /*5eb0*/  FADD.FTZ R0, R32.reuse, R7 ;  /* 0x0000000720007221 */ /* 0x042fe20000010000 */
[----:B------:R-:W-:Y:S01]  /*5ec0*/  F2FP.F16.F32.PACK_AB R201, R32, R29 ;  /* 0x0000001d20c9723e */ /* 0x000fe200000000ff */
[--C-:B------:R-:W-:Y:S02]  /*5ed0*/  IMAD.MOV.U32 R32, RZ, RZ, R151.reuse ;  /* 0x000000ffff207224 */ /* 0x100fe400078e0097 */
[----:B------:R-:W-:-:S03]  /*5ee0*/  IMAD.MOV.U32 R29, RZ, RZ, R151 ;  /* 0x000000ffff1d7224 */ /* 0x000fc600078e0097 */
[----:B------:R-:W1:Y:S01]  /*5ef0*/  MUFU.EX2 R34, R34 ;  /* 0x0000002200227308 */ /* 0x000e620000000800 */
[----:B--2---:R-:W-:-:S07]  /*5f00*/  FADD.FTZ R7, R33, R0 ;  /* 0x0000000021077221 */ /* 0x004fce0000010000 */
        /* <DEDUP_REMOVED lines=15> */
[----:B-1----:R-:W-:Y:S01]  /*6000*/  FADD.FTZ R0, R50, R17 ;  /* 0x0000001132007221 */ /* 0x002fe20000010000 */
[C---:B------:R-:W-:Y:S01]  /*6010*/  F2FP.F16.F32.PACK_AB R192, R55.reuse, R50 ;  /* 0x0000003237c0723e */ /* 0x040fe200000000ff */
[--C-:B------:R-:W-:Y:S02]  /*6020*/  IMAD.MOV.U32 R50, RZ, RZ, R151.reuse ;  /* 0x000000ffff327224 */ /* 0x100fe400078e0097 */
[----:B------:R-:W-:Y:S01]  /*6030*/  FADD.FTZ R17, R55, R0 ;  /* 0x0000000037117221 */ /* 0x000fe20000010000 */
[----:B------:R-:W-:Y:S02]  /*6040*/  IMAD.MOV.U32 R55, RZ, RZ, R151 ;  /* 0x000000ffff377224 */ /* 0x000fe400078e0097 */
[----:B------:R-:W1:Y:S01]  /*6050*/  MUFU.EX2 R39, R39 ;  /* 0x0000002700277308 */ /* 0x000e620000000800 */
[C---:B--2---:R-:W-:Y:S01]  /*6060*/  FADD.FTZ R7, R36.reuse, R7 ;  /* 0x0000000724077221 */ /* 0x044fe20000010000 */
[----:B------:R-:W-:Y:S01]  /*6070*/  F2FP.F16.F32.PACK_AB R197, R36, R35 ;  /* 0x0000002324c5723e */ /* 0x000fe200000000ff */
[----:B------:R-:W-:-:S02]  /*6080*/  IMAD.MOV.U32 R36, RZ, RZ, R151 ;  /* 0x000000ffff247224 */ /* 0x000fc400078e0097 */
[----:B------:R-:W-:-:S03]  /*6090*/  IMAD.MOV.U32 R35, RZ, RZ, R151 ;  /* 0x000000ffff237224 */ /* 0x000fc600078e0097 */
[----:B------:R-:W2:Y:S01]  /*60a0*/  MUFU.EX2 R26, R26 ;  /* 0x0000001a001a7308 */ /* 0x000ea20000000800 */
[----:B0-----:R-:W-:-:S07]  /*60b0*/  FADD.FTZ R0, R38, R7 ;  /* 0x0000000726007221 */ /* 0x001fce0000010000 */
        /* <DEDUP_REMOVED lines=13> */
[----:B-1----:R-:W-:-:S07]  /*6190*/  FADD.FTZ R40, R56, R17 ;  /* 0x0000001138287221 */ /* 0x002fce0000010000 */
[----:B------:R-:W1:Y:S01]  /*61a0*/  MUFU.EX2 R37, R37 ;  /* 0x0000002500257308 */ /* 0x000e620000000800 */
[----:B--2---:R-:W-:Y:S01]  /*61b0*/  FADD.FTZ R0, R30, R7 ;  /* 0x000000071e007221 */ /* 0x004fe20000010000 */
[C---:B0-----:R-:W-:Y:S01]  /*61c0*/  FADD.FTZ R17, R57.reuse, R40 ;  /* 0x0000002839117221 */ /* 0x041fe20000010000 */
[----:B------:R-:W-:Y:S01]  /*61d0*/  F2FP.F16.F32.PACK_AB R194, R57, R56 ;  /* 0x0000003839c2723e */ /* 0x000fe200000000ff */
[--C-:B------:R-:W-:Y:S02]  /*61e0*/  IMAD.MOV.U32 R57, RZ, RZ, R151.reuse ;  /* 0x000000ffff397224 */ /* 0x100fe400078e0097 */
[--C-:B------:R-:W-:Y:S02]  /*61f0*/  IMAD.MOV.U32 R56, RZ, RZ, R151.reuse ;  /* 0x000000ffff387224 */ /* 0x100fe400078e0097 */
[----:B------:R-:W-:Y:S02]  /*6200*/  IMAD.MOV.U32 R40, RZ, RZ, R151 ;  /* 0x000000ffff287224 */ /* 0x000fe400078e0097 */
[C---:B-1----:R-:W-:Y:S01]  /*6210*/  FADD.FTZ R7, R37.reuse, R0 ;  /* 0x0000000025077221 */ /* 0x042fe20000010000 */
[----:B------:R-:W-:Y:S01]  /*6220*/  F2FP.F16.F32.PACK_AB R195, R37, R30 ;  /* 0x0000001e25c3723e */ /* 0x000fe200000000ff */
[----:B------:R-:W-:-:S02]  /*6230*/  IMAD.MOV.U32 R0, RZ, RZ, 0x3f800000 ;  /* 0x3f800000ff007424 */ /* 0x000fc400078e00ff */
[--C-:B------:R-:W-:Y:S02]  /*6240*/  IMAD.MOV.U32 R37, RZ, RZ, R151.reuse ;  /* 0x000000ffff257224 */ /* 0x100fe400078e0097 */
[----:B------:R-:W-:Y:S01]  /*6250*/  IMAD.MOV.U32 R30, RZ, RZ, R151 ;  /* 0x000000ffff1e7224 */ /* 0x000fe200078e0097 */
[----:B------:R-:W-:Y:S06]  /*6260*/  @!P1 BRA `(.L_x_188) ;  /* 0x00000040003c9947 */ /* 0x000fec0003800000 */
[----:B------:R-:W-:Y:S01]  /*6270*/  R2UR UR4, R16 ;  /* 0x00000000100472ca */ /* 0x000fe200000e0000 */
[----:B------:R-:W-:Y:S01]  /*6280*/  IMAD.MOV.U32 R21, RZ, RZ, R3 ;  /* 0x000000ffff157224 */ /* 0x000fe200078e0003 */
[----:B------:R-:W-:Y:S01]  /*6290*/  CS2R R150, SRZ ;  /* 0x0000000000967805 */ /* 0x000fe2000001ff00 */
[----:B------:R-:W-:Y:S01]  /*62a0*/  IMAD.MOV.U32 R227, RZ, RZ, R4 ;  /* 0x000000ffffe37224 */ /* 0x000fe200078e0004 */
[----:B------:R-:W-:Y:S01]  /*62b0*/  CS2R R146, SRZ ;  /* 0x0000000000927805 */ /* 0x000fe2000001ff00 */
[----:B------:R-:W-:Y:S01]  /*62c0*/  IMAD.MOV.U32 R2, RZ, RZ, 0x3f800000 ;  /* 0x3f800000ff027424 */ /* 0x000fe200078e00ff */
[----:B------:R-:W-:Y:S02]  /*62d0*/  CS2R R142, SRZ ;  /* 0x00000000008e7805 */ /* 0x000fe4000001ff00 */
[----:B------:R-:W-:Y:S02]  /*62e0*/  CS2R R138, SRZ ;  /* 0x00000000008a7805 */ /* 0x000fe4000001ff00 */
[----:B------:R-:W-:-:S02]  /*62f0*/  CS2R R134, SRZ ;  /* 0x0000000000867805 */ /* 0x000fc4000001ff00 */
[----:B------:R-:W-:Y:S02]  /*6300*/  CS2R R130, SRZ ;  /* 0x0000000000827805 */ /* 0x000fe4000001ff00 */
[----:B------:R-:W-:Y:S02]  /*6310*/  CS2R R126, SRZ ;  /* 0x00000000007e7805 */ /* 0x000fe4000001ff00 */
[----:B------:R-:W-:Y:S02]  /*6320*/  CS2R R122, SRZ ;  /* 0x00000000007a7805 */ /* 0x000fe4000001ff00 */
[----:B------:R-:W-:Y:S01]  /*6330*/  CS2R R118, SRZ ;  /* 0x0000000000767805 */ /* 0x000fe2000001ff00 */
[----:B------:R-:W-:Y:S01]  /*6340*/  IMAD.U32 R228, RZ, RZ, UR4 ;  /* 0x00000004ffe47e24 */ /* 0x000fe2000f8e00ff */
        /* <DEDUP_REMOVED lines=55> */
[----:B------:R-:W-:Y:S01]  /*66c0*/  IMAD.U32 R20, RZ, RZ, UR60 ;  /* 0x0000003cff147e24 */ /* 0x000fe2000f8e00ff */
[----:B------:R-:W-:Y:S01]  /*66d0*/  UMOV UR61, UR38 ;  /* 0x00000026003d7c82 */ /* 0x000fe20008000000 */
[----:B------:R-:W-:-:S05]  /*66e0*/  ULDC UR60, c[0x0][0x9d8] ;  /* 0x00027600003c7ab9 */ /* 0x000fca0000000800 */
.L_x_199:
[----:B------:R-:W-:Y:S01]  /*66f0*/  R2UR UR5, R228 ;  /* 0x00000000e40572ca */ /* 0x000fe200000e0000 */
[----:B------:R-:W-:-:S04]  /*6700*/  UISETP.NE.AND UP0, UPT, UR61, 0x1, UPT ;  /* 0x000000013d00788c */ /* 0x000fc8000bf05270 */
[----:B------:R-:W-:-:S08]  /*6710*/  USEL UR4, URZ, 0x1, UP0 ;  /* 0x000000013f047887 */ /* 0x000fd00008000000 */
[----:B------:R-:W-:-:S06]  /*6720*/  ULOP3.LUT UR4, UR5, UR4, URZ, 0x3c, !UPT ;  /* 0x0000000405047292 */ /* 0x000fcc000f8e3c3f */
[----:B------:R-:W-:Y:S01]  /*6730*/  IMAD.U32 R16, RZ, RZ, UR4 ;  /* 0x00000004ff107e24 */ /* 0x000fe2000f8e00ff */
[----:B------:R-:W-:Y:S06]  /*6740*/  @!P0 BRA `(.L_x_189) ;  /* 0x0000000000048947 */ /* 0x000fec0003800000 */
[----:B------:R-:W-:Y:S01]  /*6750*/  BPT.TRAP 0x1 ;  /* 0x000000040000795c */ /* 0x000fe20000300000 */
.L_x_189:
[----:B------:R-:W0:Y:S01]  /*6760*/  S2UR UR4, SR_CgaCtaId ;  /* 0x00000000000479c3 */ /* 0x000e220000008800 */
[----:B------:R-:W-:Y:S01]  /*6770*/  MOV R5, 0x400 ;  /* 0x0000040000057802 */ /* 0x000fe20000000f00 */
[----:B------:R-:W-:Y:S01]  /*6780*/  UIADD3 UR38, UR61, 0x1, URZ ;  /* 0x000000013d267890 */ /* 0x000fe2000fffe03f */
[----:B------:R-:W-:-:S03]  /*6790*/  R2UR UR6, R16 ;  /* 0x00000000100672ca */ /* 0x000fc600000e0000 */
[----:B------:R-:W-:-:S04]  /*67a0*/  UISETP.NE.AND UP0, UPT, UR38, 0x2, UPT ;  /* 0x000000022600788c */ /* 0x000fc8000bf05270 */
[----:B------:R-:W-:-:S06]  /*67b0*/  USEL UR38, UR38, URZ, UP0 ;  /* 0x0000003f26267287 */ /* 0x000fcc0008000000 */
[----:B------:R-:W-:-:S05]  /*67c0*/  IMAD.U32 R3, RZ, RZ, UR6 ;  /* 0x00000006ff037e24 */ /* 0x000fca000f8e00ff */
[----:B------:R-:W-:Y:S02]  /*67d0*/  SHF.L.U32 R3, R3, 0x1f, RZ ;  /* 0x0000001f03037819 */ /* 0x000fe400000006ff */
[----:B0-----:R-:W-:-:S04]  /*67e0*/  MOV R6, UR4 ;  /* 0x0000000400067c02 */ /* 0x001fc80008000f00 */
[----:B------:R-:W-:-:S04]  /*67f0*/  LEA R5, R6, R5, 0x18 ;  /* 0x0000000506057211 */ /* 0x000fc800078ec0ff */
[----:B------:R-:W-:-:S13]  /*6800*/  R2UR UR4, R5 ;  /* 0x00000000050472ca */ /* 0x000fda00000e0000 */
[----:B------:R-:W-:-:S06]  /*6810*/  ULEA UR5, UR38, UR4, 0x3 ;  /* 0x0000000426057291 */ /* 0x000fcc000f8e183f */
[----:B------:R-:W-:-:S03]  /*6820*/  IMAD.U32 R229, RZ, RZ, UR5 ;  /* 0x00000005ffe57e24 */ /* 0x000fc6000f8e00ff */
[----:B------:R0:W1:Y:S01]  /*6830*/  SYNCS.PHASECHK.TRANS64.TRYWAIT P1, [UR5+0x38830], R3 ;  /* 0x03883003ff0075a7 */ /* 0x0000620008020145 */
[----:B------:R-:W-:Y:S05]  /*6840*/  @!P0 BRA `(.L_x_190) ;  /* 0x0000000000048947 */ /* 0x000fea0003800000 */
[----:B------:R-:W-:Y:S01]  /*6850*/  BPT.TRAP 0x1 ;  /* 0x000000040000795c */ /* 0x000fe20000300000 */
.L_x_190:
[----:B-1----:R-:W-:Y:S05]  /*6860*/  @P1 BRA `(.L_x_191) ;  /* 0x00000000000c1947 */ /* 0x002fea0003800000 */
[----:B------:R-:W-:-:S13]  /*6870*/  R2UR UR4, R229 ;  /* 0x00000000e50472ca */ /* 0x000fda00000e0000 */
[----:B------:R-:W1:Y:S02]  /*6880*/  SYNCS.PHASECHK.TRANS64.TRYWAIT P1, [UR4+0x38830], R3 ;  /* 0x03883003ff0075a7 */ /* 0x000e640008020144 */
[----:B-1----:R-:W-:Y:S05]  /*6890*/  @!P1 BRA `(.L_x_192) ;  /* 0x000000f8008c9947 */ /* 0x002fea0003800000 */
.L_x_191:
[----:B------:R-:W-:Y:S01]  /*68a0*/  R2UR UR6, R18 ;  /* 0x00000000120672ca */ /* 0x000fe200000e0000 */
[----:B------:R-:W-:Y:S01]  /*68b0*/  UIMAD UR4, UR38, 0xa00, UR39 ;  /* 0x00000a00260478a4 */ /* 0x000fe2000f8e0227 */
[----:B------:R-:W-:Y:S01]  /*68c0*/  R2UR UR7, R19 ;  /* 0x00000000130772ca */ /* 0x000fe200000e0000 */
[----:B------:R-:W-:Y:S01]  /*68d0*/  WARPGROUP.ARRIVE ;  /* 0x00000000000079c5 */ /* 0x000fe20000000000 */
[----:B------:R-:W-:Y:S01]  /*68e0*/  UMOV UR59, 0x40000040 ;  /* 0x40000040003b7882 */ /* 0x000fe20000000000 */
[----:B------:R-:W-:Y:S01]  /*68f0*/  R2UR UR14, R14 ;  /* 0x000000000e0e72ca */ /* 0x000fe200000e0000 */
[----:B------:R-:W-:Y:S01]  /*6900*/  UIADD3 UR18, UR4, 0x284, URZ ;  /* 0x0000028404127890 */ /* 0x000fe2000fffe03f */
[----:B------:R-:W-:Y:S01]  /*6910*/  R2UR UR15, R15 ;  /* 0x000000000f0f72ca */ /* 0x000fe200000e0000 */
[----:B------:R-:W-:Y:S01]  /*6920*/  UMOV UR58, UR4 ;  /* 0x00000004003a7c82 */ /* 0x000fe20008000000 */
[----:B------:R-:W-:Y:S01]  /*6930*/  R2UR UR10, R12 ;  /* 0x000000000c0a72ca */ /* 0x000fe200000e0000 */
[----:B------:R-:W-:Y:S01]  /*6940*/  UMOV UR19, 0x40000040 ;  /* 0x4000004000137882 */ /* 0x000fe20000000000 */
[----:B------:R-:W-:Y:S01]  /*6950*/  R2UR UR11, R13 ;  /* 0x000000000d0b72ca */ /* 0x000fe200000e0000 */
[----:B------:R-:W-:Y:S01]  /*6960*/  UIADD3 UR22, UR4, 0x286, URZ ;  /* 0x0000028604167890 */ /* 0x000fe2000fffe03f */
[-C--:B------:R-:W-:Y:S01]  /*6970*/  FMUL.FTZ R24, R24, R0.reuse ;  /* 0x0000000018187220 */ /* 0x080fe20000410000 */
[----:B------:R-:W-:Y:S01]  /*6980*/  UMOV UR56, UR6 ;  /* 0x0000000600387c82 */ /* 0x000fe20008000000 */
[----:B------:R-:W-:Y:S01]  /*6990*/  UMOV UR57, UR7 ;  /* 0x0000000700397c82 */ /* 0x000fe20008000000 */
[----:B------:R-:W-:Y:S01]  /*69a0*/  UMOV UR23, 0x40000040 ;  /* 0x4000004000177882 */ /* 0x000fe20000000000 */
[----:B------:R-:W-:Y:S01]  /*69b0*/  HGMMA.64x16x16.F32 R184, gdesc[UR56], RZ, !UPT, gsb0 ;  /* 0x0020000038b879f0 */ /* 0x000fe2000c0008ff */
[----:B------:R-:W-:Y:S01]  /*69c0*/  UIADD3 UR58, UR4, 0x80, URZ ;  /* 0x00000080043a7890 */ /* 0x000fe2000fffe03f */
[-C--:B------:R-:W-:Y:S01]  /*69d0*/  FMUL.FTZ R25, R25, R0.reuse ;  /* 0x0000000019197220 */ /* 0x080fe20000410000 */
[----:B------:R-:W-:Y:S01]  /*69e0*/  UMOV UR56, UR6 ;  /* 0x0000000600387c82 */ /* 0x000fe20008000000 */
[----:B------:R-:W-:Y:S01]  /*69f0*/  UMOV UR57, UR7 ;  /* 0x0000000700397c82 */ /* 0x000fe20008000000 */
[----:B------:R-:W-:Y:S01]  /*6a00*/  UMOV UR59, 0x40000040 ;  /* 0x40000040003b7882 */ /* 0x000fe20000000000 */
        /* <DEDUP_REMOVED lines=54> */
[----:B------:R-:W-:Y:S01]  /*6d70*/  UIADD3 UR58, UR4, 0x100, URZ ;  /* 0x00000100043a7890 */ /* 0x000fe2000fffe03f */
[-C--:B------:R-:W-:Y:S01]  /*6d80*/  FMUL.FTZ R101, R101, R0.reuse ;  /* 0x0000000065657220 */ /* 0x080fe20000410000 */
[----:B------:R-:W-:Y:S01]  /*6d90*/  UMOV UR56, UR6 ;  /* 0x0000000600387c82 */ /* 0x000fe20008000000 */
[----:B------:R-:W-:Y:S01]  /*6da0*/  UMOV UR57, UR7 ;  /* 0x0000000700397c82 */ /* 0x000fe20008000000 */
        /* <DEDUP_REMOVED lines=103> */
[----:B------:R-:W-:Y:S02]  /*7420*/  R2UR UR6, R10 ;  /* 0x000000000a0672ca */ /* 0x000fe400000e0000 */
[----:B------:R-:W-:Y:S01]  /*7430*/  R2UR UR7, R11 ;  /* 0x000000000b0772ca */ /* 0x000fe200000e0000 */
        /* <DEDUP_REMOVED lines=35> */
[----:B------:R-:W-:Y:S01]  /*7670*/  UIADD3 UR14, UR4, 0x282, URZ ;  /* 0x00000282040e7890 */ /* 0x000fe2000fffe03f */
        /* <DEDUP_REMOVED lines=127> */
[----:B------:R-:W-:Y:S02]  /*7e70*/  R2UR UR14, R8 ;  /* 0x00000000080e72ca */ /* 0x000fe400000e0000 */
[----:B------:R-:W-:-:S11]  /*7e80*/  R2UR UR15, R9 ;  /* 0x00000000090f72ca */ /* 0x000fd600000e0000 */
[----:B------:R-:W-:Y:S02]  /*7e90*/  UMOV UR56, UR14 ;  /* 0x0000000e00387c82 */ /* 0x000fe40008000000 */
[----:B------:R-:W-:Y:S01]  /*7ea0*/  UMOV UR57, UR15 ;  /* 0x0000000f00397c82 */ /* 0x000fe20008000000 */
[----:B------:R-:W-:Y:S01]  /*7eb0*/  UMOV UR5, UR15 ;  /* 0x0000000f00057c82 */ /* 0x000fe20008000000 */
        /* <DEDUP_REMOVED lines=221> */
[----:B------:R-:W-:Y:S01]  /*8c90*/  UMOV UR4, UR14 ;  /* 0x0000000e00047c82 */ /* 0x000fe20008000000 */
        /* <DEDUP_REMOVED lines=16> */
.L_x_193:
[----:B------:R-:W-:Y:S02]  /*8da0*/  R2UR UR5, R228 ;  /* 0x00000000e40572ca */ /* 0x000fe400000e0000 */
[----:B------:R-:W-:-:S11]  /*8db0*/  R2UR UR4, R5 ;  /* 0x00000000050472ca */ /* 0x000fd600000e0000 */
[----:B------:R-:W-:Y:S02]  /*8dc0*/  IMAD.U32 R0, RZ, RZ, UR5 ;  /* 0x00000005ff007e24 */ /* 0x000fe4000f8e00ff */
[----:B------:R-:W-:-:S03]  /*8dd0*/  ULEA UR4, UR61, UR4, 0x3 ;  /* 0x000000043d047291 */ /* 0x000fc6000f8e183f */
[----:B------:R-:W-:-:S06]  /*8de0*/  SHF.L.U32 R0, R0, 0x1f, RZ ;  /* 0x0000001f00007819 */ /* 0x000fcc00000006ff */
[----:B------:R2:W3:Y:S01]  /*8df0*/  SYNCS.PHASECHK.TRANS64.TRYWAIT P1, [UR4+0x38850], R0 ;  /* 0x03885000ff0075a7 */ /* 0x0004e20008020144 */
[----:B------:R-:W-:Y:S05]  /*8e00*/  @!P0 BRA `(.L_x_194) ;  /* 0x0000000000048947 */ /* 0x000fea0003800000 */
[----:B------:R-:W-:Y:S01]  /*8e10*/  BPT.TRAP 0x1 ;  /* 0x000000040000795c */ /* 0x000fe20000300000 */
.L_x_194:
[----:B---3--:R-:W-:Y:S05]  /*8e20*/  @P1 BRA `(.L_x_195) ;  /* 0x0000000000081947 */ /* 0x008fea0003800000 */
[----:B------:R-:W3:Y:S02]  /*8e30*/  SYNCS.PHASECHK.TRANS64.TRYWAIT P1, [UR4+0x38850], R0 ;  /* 0x03885000ff0075a7 */ /* 0x000ee40008020144 */
[----:B---3--:R-:W-:Y:S05]  /*8e40*/  @!P1 BRA `(.L_x_196) ;  /* 0x000000d4003c9947 */ /* 0x008fea0003800000 */
.L_x_195:
[----:B------:R-:W-:Y:S01]  /*8e50*/  R2UR UR5, R5 ;  /* 0x00000000050572ca */ /* 0x000fe200000e0000 */
[----:B------:R-:W-:Y:S01]  /*8e60*/  WARPGROUP.ARRIVE ;  /* 0x00000000000079c5 */ /* 0x000fe20000000000 */
[----:B------:R-:W-:-:S11]  /*8e70*/  UMOV UR7, 0x40000040 ;  /* 0x4000004000077882 */ /* 0x000fd60000000000 */
        /* <DEDUP_REMOVED lines=34> */
.L_x_197:
[----:B--23--:R-:W-:Y:S01]  /*90a0*/  FMUL.FTZ R0, R184, UR60 ;  /* 0x0000003cb8007c20 */ /* 0x00cfe20008410000 */
        /* <DEDUP_REMOVED lines=14> */
[----:B------:R-:W-:Y:S01]  /*9190*/  FMUL.FTZ R160, R161, UR60 ;  /* 0x0000003ca1a07c20 */ /* 0x000fe20008410000 */
[----:B------:R-:W-:Y:S01]  /*91a0*/  FMUL.FTZ R161, R164, UR60 ;  /* 0x0000003ca4a17c20 */ /* 0x000fe20008410000 */
[----:B------:R-:W-:Y:S01]  /*91b0*/  FMUL.FTZ R164, R165, UR60 ;  /* 0x0000003ca5a47c20 */ /* 0x000fe20008410000 */
[----:B------:R-:W-:Y:S01]  /*91c0*/  FMUL.FTZ R152, R152, UR60 ;  /* 0x0000003c98987c20 */ /* 0x000fe20008410000 */
[----:B------:R-:W-:Y:S01]  /*91d0*/  FMUL.FTZ R153, R153, UR60 ;  /* 0x0000003c99997c20 */ /* 0x000fe20008410000 */
[----:B------:R-:W-:Y:S01]  /*91e0*/  FMUL.FTZ R156, R156, UR60 ;  /* 0x0000003c9c9c7c20 */ /* 0x000fe20008410000 */
[----:B------:R-:W-:Y:S01]  /*91f0*/  FMUL.FTZ R157, R157, UR60 ;  /* 0x0000003c9d9d7c20 */ /* 0x000fe20008410000 */
[----:B------:R-:W3:Y:S01]  /*9200*/  MUFU.TANH R184, R184 ;  /* 0x000000b800b87308 */ /* 0x000ee20000002400 */
[----:B01----:R-:W-:Y:S01]  /*9210*/  FMNMX.FTZ R3, R0, R227, !PT ;  /* 0x000000e300037209 */ /* 0x003fe20007810000 */
        /* <DEDUP_REMOVED lines=14> */
[----:B------:R-:W1:Y:S01]  /*9300*/  MUFU.TANH R176, R176 ;  /* 0x000000b000b07308 */ /* 0x000e620000002400 */
[----:B---3--:R-:W-:Y:S01]  /*9310*/  FMNMX.FTZ R3, R184, R3, !PT ;  /* 0x00000003b8037209 */ /* 0x008fe20007810000 */
[----:B------:R-:W-:Y:S01]  /*9320*/  FMUL.FTZ R162, R162, UR60 ;  /* 0x0000003ca2a27c20 */ /* 0x000fe20008410000 */
[----:B------:R-:W-:Y:S01]  /*9330*/  FMUL.FTZ R163, R163, UR60 ;  /* 0x0000003ca3a37c20 */ /* 0x000fe20008410000 */
[----:B------:R-:W-:Y:S01]  /*9340*/  FMUL.FTZ R166, R166, UR60 ;  /* 0x0000003ca6a67c20 */ /* 0x000fe20008410000 */
[----:B------:R-:W-:Y:S01]  /*9350*/  FMUL.FTZ R167, R167, UR60 ;  /* 0x0000003ca7a77c20 */ /* 0x000fe20008410000 */
[----:B------:R-:W-:Y:S01]  /*9360*/  FMUL.FTZ R154, R154, UR60 ;  /* 0x0000003c9a9a7c20 */ /* 0x000fe20008410000 */
[----:B------:R-:W-:Y:S01]  /*9370*/  FMUL.FTZ R155, R155, UR60 ;  /* 0x0000003c9b9b7c20 */ /* 0x000fe20008410000 */
[----:B------:R-:W2:Y:S01]  /*9380*/  MUFU.TANH R188, R188 ;  /* 0x000000bc00bc7308 */ /* 0x000ea20000002400 */
[----:B0-----:R-:W-:Y:S01]  /*9390*/  FMNMX.FTZ R3, R185, R3, !PT ;  /* 0x00000003b9037209 */ /* 0x001fe20007810000 */
[----:B------:R-:W-:Y:S01]  /*93a0*/  FMUL.FTZ R158, R158, UR60 ;  /* 0x0000003c9e9e7c20 */ /* 0x000fe20008410000 */
[----:B------:R-:W-:Y:S01]  /*93b0*/  FMUL.FTZ R159, R159, UR60 ;  /* 0x0000003c9f9f7c20 */ /* 0x000fe20008410000 */
[----:B------:R-:W-:Y:S01]  /*93c0*/  ULDC UR5, c[0x0][0x988] ;  /* 0x0002620000057ab9 */ /* 0x000fe20000000800 */
[----:B------:R-:W-:-:S02]  /*93d0*/  R2UR UR6, R229 ;  /* 0x00000000e50672ca */ /* 0x000fc400000e0000 */
[----:B------:R-:W-:Y:S01]  /*93e0*/  R2UR UR7, R6 ;  /* 0x00000000060772ca */ /* 0x000fe200000e0000 */
[----:B------:R-:W0:Y:S01]  /*93f0*/  MUFU.TANH R177, R177 ;  /* 0x000000b100b17308 */ /* 0x000e220000002400 */
[----:B-1----:R-:W-:-:S07]  /*9400*/  FMNMX.FTZ R3, R176, R3, !PT ;  /* 0x00000003b0037209 */ /* 0x002fce0007810000 */
[----:B------:R-:W1:Y:S01]  /*9410*/  MUFU.TANH R180, R180 ;  /* 0x000000b400b47308 */ /* 0x000e620000002400 */
[----:B--2---:R-:W-:Y:S01]  /*9420*/  FMNMX.FTZ R3, R188, R3, !PT ;  /* 0x00000003bc037209 */ /* 0x004fe20007810000 */
[----:B------:R-:W-:-:S04]  /*9430*/  UIADD3 UR6, UR6, 0x38840, URZ ;  /* 0x0003884006067890 */ /* 0x000fc8000fffe03f */
[----:B------:R-:W-:Y:S02]  /*9440*/  UPRMT UR6, UR7, 0x654, UR6 ;  /* 0x0000065407067896 */ /* 0x000fe40008000006 */
[----:B------:R-:W2:Y:S01]  /*9450*/  MUFU.TANH R168, R168 ;  /* 0x000000a800a87308 */ /* 0x000ea20000002400 */
[----:B0-----:R-:W-:-:S06]  /*9460*/  FMNMX.FTZ R3, R177, R3, !PT ;  /* 0x00000003b1037209 */ /* 0x001fcc0007810000 */
[----:B------:R-:W-:Y:S01]  /*9470*/  SYNCS.ARRIVE.TRANS64.RED.A1T0 RZ, [UR6], RZ ;  /* 0x000000ffffff79a7 */ /* 0x000fe20008100406 */
[----:B------:R-:W0:Y:S01]  /*9480*/  MUFU.TANH R169, R169 ;  /* 0x000000a900a97308 */ /* 0x000e220000002400 */
[----:B-1----:R-:W-:-:S07]  /*9490*/  FMNMX.FTZ R3, R180, R3, !PT ;  /* 0x00000003b4037209 */ /* 0x002fce0007810000 */
[----:B------:R-:W1:Y:S01]  /*94a0*/  MUFU.TANH R172, R172 ;  /* 0x000000ac00ac7308 */ /* 0x000e620000002400 */
[----:B--2---:R-:W-:-:S07]  /*94b0*/  FMNMX.FTZ R3, R168, R3, !PT ;  /* 0x00000003a8037209 */ /* 0x004fce0007810000 */
[----:B------:R-:W2:Y:S01]  /*94c0*/  MUFU.TANH R173, R173 ;  /* 0x000000ad00ad7308 */ /* 0x000ea20000002400 */
[----:B0-----:R-:W-:-:S07]  /*94d0*/  FMNMX.FTZ R3, R169, R3, !PT ;  /* 0x00000003a9037209 */ /* 0x001fce0007810000 */
        /* <DEDUP_REMOVED lines=19> */
[----:B-1----:R-:W-:-:S05]  /*9610*/  FMNMX.FTZ R4, R157, R3, !PT ;  /* 0x000000039d047209 */ /* 0x002fca0007810000 */
[----:B------:R-:W1:Y:S02]  /*9620*/  SHFL.BFLY PT, R3, R4, 0x2, 0x1f ;  /* 0x0c401f0004037f89 */ /* 0x000e6400000e0000 */
[----:B------:R-:W3:Y:S08]  /*9630*/  MUFU.TANH R187, R187 ;  /* 0x000000bb00bb7308 */ /* 0x000ef00000002400 */
[----:B------:R-:W4:Y:S08]  /*9640*/  MUFU.TANH R189, R189 ;  /* 0x000000bd00bd7308 */ /* 0x000f300000002400 */
[----:B------:R-:W5:Y:S01]  /*9650*/  MUFU.TANH R178, R178 ;  /* 0x000000b200b27308 */ /* 0x000f620000002400 */
[----:B-1----:R-:W-:-:S07]  /*9660*/  FMNMX.FTZ R4, R4, R3, !PT ;  /* 0x0000000304047209 */ /* 0x002fce0007810000 */
[----:B------:R-:W1:Y:S01]  /*9670*/  MUFU.TANH R179, R179 ;  /* 0x000000b300b37308 */ /* 0x000e620000002400 */
[----:B------:R-:W2:Y:S07]  /*9680*/  SHFL.BFLY PT, R3, R4, 0x1, 0x1f ;  /* 0x0c201f0004037f89 */ /* 0x000eae00000e0000 */
[----:B------:R-:W1:Y:S08]  /*9690*/  MUFU.TANH R182, R182 ;  /* 0x000000b600b67308 */ /* 0x000e700000002400 */
[----:B------:R-:W1:Y:S08]  /*96a0*/  MUFU.TANH R183, R183 ;  /* 0x000000b700b77308 */ /* 0x000e700000002400 */
[----:B------:R-:W1:Y:S01]  /*96b0*/  MUFU.TANH R170, R170 ;  /* 0x000000aa00aa7308 */ /* 0x000e620000002400 */
[----:B--2---:R-:W-:-:S02]  /*96c0*/  FMNMX.FTZ R4, R4, R3, !PT ;  /* 0x0000000304047209 */ /* 0x004fc40007810000 */
[----:B------:R-:W-:-:S05]  /*96d0*/  FMNMX.FTZ R3, R165, R21, !PT ;  /* 0x00000015a5037209 */ /* 0x000fca0007810000 */
[----:B------:R-:W2:Y:S01]  /*96e0*/  MUFU.TANH R171, R171 ;  /* 0x000000ab00ab7308 */ /* 0x000ea20000002400 */
[----:B0-----:R-:W-:Y:S01]  /*96f0*/  FMNMX.FTZ R3, R186, R3, !PT ;  /* 0x00000003ba037209 */ /* 0x001fe20007810000 */
[----:B------:R-:W-:-:S03]  /*9700*/  FADD.FTZ R193, -R4, R227 ;  /* 0x000000e304c17221 */ /* 0x000fc60000010100 */
[----:B---3--:R-:W-:Y:S01]  /*9710*/  FMNMX.FTZ R3, R187, R3, !PT ;  /* 0x00000003bb037209 */ /* 0x008fe20007810000 */
[----:B------:R-:W-:Y:S02]  /*9720*/  FMUL.FTZ R193, R193, UR5 ;  /* 0x00000005c1c17c20 */ /* 0x000fe40008410000 */
[----:B------:R-:W0:Y:S01]  /*9730*/  MUFU.TANH R174, R174 ;  /* 0x000000ae00ae7308 */ /* 0x000e220000002400 */
[----:B----4-:R-:W-:-:S04]  /*9740*/  FMNMX.FTZ R3, R189, R3, !PT ;  /* 0x00000003bd037209 */ /* 0x010fc80007810000 */
[----:B-----5:R-:W-:-:S03]  /*9750*/  FMNMX.FTZ R3, R178, R3, !PT ;  /* 0x00000003b2037209 */ /* 0x020fc60007810000 */
[----:B------:R-:W3:Y:S01]  /*9760*/  MUFU.TANH R175, R175 ;  /* 0x000000af00af7308 */ /* 0x000ee20000002400 */
[----:B-1----:R-:W-:-:S04]  /*9770*/  FMNMX.FTZ R3, R179, R3, !PT ;  /* 0x00000003b3037209 */ /* 0x002fc80007810000 */
[----:B------:R-:W-:-:S03]  /*9780*/  FMNMX.FTZ R3, R182, R3, !PT ;  /* 0x00000003b6037209 */ /* 0x000fc60007810000 */
[----:B------:R-:W1:Y:S01]  /*9790*/  MUFU.TANH R162, R162 ;  /* 0x000000a200a27308 */ /* 0x000e620000002400 */
[----:B------:R-:W-:-:S04]  /*97a0*/  FMNMX.FTZ R3, R183, R3, !PT ;  /* 0x00000003b7037209 */ /* 0x000fc80007810000 */
[----:B------:R-:W-:-:S03]  /*97b0*/  FMNMX.FTZ R3, R170, R3, !PT ;  /* 0x00000003aa037209 */ /* 0x000fc60007810000 */
[----:B------:R-:W4:Y:S01]  /*97c0*/  MUFU.TANH R163, R163 ;  /* 0x000000a300a37308 */ /* 0x000f220000002400 */
[----:B--2---:R-:W-:-:S04]  /*97d0*/  FMNMX.FTZ R3, R171, R3, !PT ;  /* 0x00000003ab037209 */ /* 0x004fc80007810000 */
[----:B0-----:R-:W-:-:S03]  /*97e0*/  FMNMX.FTZ R3, R174, R3, !PT ;  /* 0x00000003ae037209 */ /* 0x001fc60007810000 */
[----:B------:R-:W0:Y:S01]  /*97f0*/  MUFU.TANH R166, R166 ;  /* 0x000000a600a67308 */ /* 0x000e220000002400 */
[----:B---3--:R-:W-:-:S04]  /*9800*/  FMNMX.FTZ R3, R175, R3, !PT ;  /* 0x00000003af037209 */ /* 0x008fc80007810000 */
[----:B-1----:R-:W-:-:S03]  /*9810*/  FMNMX.FTZ R3, R162, R3, !PT ;  /* 0x00000003a2037209 */ /* 0x002fc60007810000 */
[----:B------:R-:W1:Y:S01]  /*9820*/  MUFU.TANH R167, R167 ;  /* 0x000000a700a77308 */ /* 0x000e620000002400 */
[----:B----4-:R-:W-:-:S07]  /*9830*/  FMNMX.FTZ R3, R163, R3, !PT ;  /* 0x00000003a3037209 */ /* 0x010fce0007810000 */
[----:B------:R-:W2:Y:S01]  /*9840*/  MUFU.TANH R154, R154 ;  /* 0x0000009a009a7308 */ /* 0x000ea20000002400 */
[----:B0-----:R-:W-:-:S07]  /*9850*/  FMNMX.FTZ R3, R166, R3, !PT ;  /* 0x00000003a6037209 */ /* 0x001fce0007810000 */
[----:B------:R-:W0:Y:S01]  /*9860*/  MUFU.TANH R155, R155 ;  /* 0x0000009b009b7308 */ /* 0x000e220000002400 */
[----:B-1----:R-:W-:-:S07]  /*9870*/  FMNMX.FTZ R3, R167, R3, !PT ;  /* 0x00000003a7037209 */ /* 0x002fce0007810000 */
[----:B------:R-:W1:Y:S01]  /*9880*/  MUFU.TANH R158, R158 ;  /* 0x0000009e009e7308 */ /* 0x000e620000002400 */
[----:B--2---:R-:W-:-:S07]  /*9890*/  FMNMX.FTZ R3, R154, R3, !PT ;  /* 0x000000039a037209 */ /* 0x004fce0007810000 */
[----:B------:R-:W2:Y:S01]  /*98a0*/  MUFU.TANH R159, R159 ;  /* 0x0000009f009f7308 */ /* 0x000ea20000002400 */
[----:B0-----:R-:W-:-:S04]  /*98b0*/  FMNMX.FTZ R3, R155, R3, !PT ;  /* 0x000000039b037209 */ /* 0x001fc80007810000 */
[----:B-1----:R-:W-:-:S04]  /*98c0*/  FMNMX.FTZ R3, R158, R3, !PT ;  /* 0x000000039e037209 */ /* 0x002fc80007810000 */
[----:B--2---:R-:W-:-:S05]  /*98d0*/  FMNMX.FTZ R3, R159, R3, !PT ;  /* 0x000000039f037209 */ /* 0x004fca0007810000 */
[----:B------:R-:W0:Y:S02]  /*98e0*/  SHFL.BFLY PT, R190, R3, 0x2, 0x1f ;  /* 0x0c401f0003be7f89 */ /* 0x000e2400000e0000 */
[----:B0-----:R-:W-:-:S05]  /*98f0*/  FMNMX.FTZ R3, R3, R190, !PT ;  /* 0x000000be03037209 */ /* 0x001fca0007810000 */
[----:B------:R-:W0:Y:S02]  /*9900*/  SHFL.BFLY PT, R190, R3, 0x1, 0x1f ;  /* 0x0c201f0003be7f89 */ /* 0x000e2400000e0000 */
[----:B0-----:R-:W-:-:S05]  /*9910*/  FMNMX.FTZ R3, R3, R190, !PT ;  /* 0x000000be03037209 */ /* 0x001fca0007810000 */
[----:B------:R-:W-:Y:S01]  /*9920*/  FADD.FTZ R192, -R3, R21 ;  /* 0x0000001503c07221 */ /* 0x000fe20000010100 */
[----:B------:R-:W-:-:S03]  /*9930*/  FMUL.FTZ R21, R4, UR5 ;  /* 0x0000000504157c20 */ /* 0x000fc60008410000 */
[----:B------:R-:W-:Y:S01]  /*9940*/  FMUL.FTZ R192, R192, UR5 ;  /* 0x00000005c0c07c20 */ /* 0x000fe20008410000 */
[--C-:B------:R-:W-:Y:S01]  /*9950*/  FFMA.FTZ R190, R0, UR5, -R21.reuse ;  /* 0x0000000500be7c23 */ /* 0x100fe20008010815 */
        /* <DEDUP_REMOVED lines=18> */
[----:B------:R-:W-:Y:S01]  /*9a80*/  FFMA.FTZ R21, R157, UR5, -R21 ;  /* 0x000000059d157c23 */ /* 0x000fe20008010815 */
[----:B------:R-:W-:Y:S01]  /*9a90*/  FMUL.FTZ R157, R3, UR5 ;  /* 0x00000005039d7c20 */ /* 0x000fe20008410000 */
[----:B------:R-:W-:Y:S03]  /*9aa0*/  MUFU.EX2 R0, R193 ;  /* 0x000000c100007308 */ /* 0x000fe60000000800 */
        /* <DEDUP_REMOVED lines=22> */
[----:B0-----:R-:W-:Y:S01]  /*9c10*/  FFMA.FTZ R17, R0, R17, R190 ;  /* 0x0000001100117223 */ /* 0x001fe200000100be */
[----:B------:R-:W-:-:S06]  /*9c20*/  FFMA.FTZ R195, R159, UR5, -R157 ;  /* 0x000000059fc37c23 */ /* 0x000fcc000801089d */
[----:B------:R-:W0:Y:S08]  /*9c30*/  MUFU.EX2 R191, R191 ;  /* 0x000000bf00bf7308 */ /* 0x000e300000000800 */
[----:B------:R-:W2:Y:S01]  /*9c40*/  MUFU.EX2 R186, R186 ;  /* 0x000000ba00ba7308 */ /* 0x000ea20000000800 */
[----:B-1----:R-:W-:-:S07]  /*9c50*/  FFMA.FTZ R7, R2, R7, R165 ;  /* 0x0000000702077223 */ /* 0x002fce00000100a5 */
[----:B------:R-:W1:Y:S01]  /*9c60*/  MUFU.EX2 R184, R184 ;  /* 0x000000b800b87308 */ /* 0x000e620000000800 */
[----:B0-----:R-:W-:-:S07]  /*9c70*/  FADD.FTZ R17, R191, R17 ;  /* 0x00000011bf117221 */ /* 0x001fce0000010000 */
[----:B------:R-:W0:Y:S01]  /*9c80*/  MUFU.EX2 R187, R187 ;  /* 0x000000bb00bb7308 */ /* 0x000e220000000800 */
[----:B--2---:R-:W-:-:S07]  /*9c90*/  FADD.FTZ R157, R186, R7 ;  /* 0x00000007ba9d7221 */ /* 0x004fce0000010000 */
[----:B------:R-:W2:Y:S01]  /*9ca0*/  MUFU.EX2 R185, R185 ;  /* 0x000000b900b97308 */ /* 0x000ea20000000800 */
[----:B-1----:R-:W-:-:S07]  /*9cb0*/  FADD.FTZ R7, R184, R17 ;  /* 0x00000011b8077221 */ /* 0x002fce0000010000 */
        /* <DEDUP_REMOVED lines=65> */
[----:B-1----:R-:W-:Y:S01]  /*a0d0*/  FADD.FTZ R157, R158, R17 ;  /* 0x000000119e9d7221 */ /* 0x002fe20000010000 */
[----:B0-----:R-:W-:-:S03]  /*a0e0*/  FADD.FTZ R17, R21, R7 ;  /* 0x0000000715117221 */ /* 0x001fc60000010000 */
[----:B--2---:R-:W-:Y:S01]  /*a0f0*/  FADD.FTZ R7, R195, R157 ;  /* 0x0000009dc3077221 */ /* 0x004fe20000010000 */
[----:B------:R-:W-:Y:S06]  /*a100*/  @!P0 BRA `(.L_x_198) ;  /* 0x0000000000048947 */ /* 0x000fec0003800000 */
[----:B------:R-:W-:Y:S01]  /*a110*/  BPT.TRAP 0x1 ;  /* 0x000000040000795c */ /* 0x000fe20000300000 */
.L_x_198:
[----:B------:R-:W-:Y:S01]  /*a120*/  R2UR UR10, R22 ;  /* 0x00000000160a72ca */ /* 0x000fe200000e0000 */
[----:B------:R-:W-:Y:S01]  /*a130*/  UIADD3 UR4, UR4, 0x38860, URZ ;  /* 0x0003886004047890 */ /* 0x000fe2000fffe03f */
[----:B------:R-:W-:Y:S01]  /*a140*/  R2UR UR7, R20 ;  /* 0x00000000140772ca */ /* 0x000fe200000e0000 */
[----:B------:R-:W-:Y:S01]  /*a150*/  UMOV UR61, UR38 ;  /* 0x00000026003d7c82 */ /* 0x000fe20008000000 */
[----:B------:R-:W-:Y:S01]  /*a160*/  R2UR UR6, R6 ;  /* 0x00000000060672ca */ /* 0x000fe200000e0000 */
[----:B------:R-:W-:Y:S01]  /*a170*/  IMAD.MOV.U32 R227, RZ, RZ, R4 ;  /* 0x000000ffffe37224 */ /* 0x000fe200078e0004 */
[----:B------:R-:W-:Y:S01]  /*a180*/  F2FP.F16.F32.PACK_AB R194, R21, R156 ;  /* 0x0000009c15c2723e */ /* 0x000fe200000000ff */
[----:B------:R-:W-:Y:S01]  /*a190*/  IMAD.MOV.U32 R21, RZ, RZ, R3 ;  /* 0x000000ffff157224 */ /* 0x000fe200078e0003 */
[----:B------:R-:W-:Y:S02]  /*a1a0*/  F2FP.F16.F32.PACK_AB R208, R191, R190 ;  /* 0x000000bebfd0723e */ /* 0x000fe400000000ff */
[----:B------:R-:W-:-:S02]  /*a1b0*/  F2FP.F16.F32.PACK_AB R209, R186, R165 ;  /* 0x000000a5bad1723e */ /* 0x000fc400000000ff */
[----:B------:R-:W-:Y:S02]  /*a1c0*/  F2FP.F16.F32.PACK_AB R210, R185, R184 ;  /* 0x000000b8b9d2723e */ /* 0x000fe400000000ff */
[----:B------:R-:W-:Y:S01]  /*a1d0*/  F2FP.F16.F32.PACK_AB R211, R189, R187 ;  /* 0x000000bbbdd3723e */ /* 0x000fe200000000ff */
[----:B------:R-:W-:Y:S01]  /*a1e0*/  UISETP.GT.AND UP0, UPT, UR7, UR10, UPT ;  /* 0x0000000a0700728c */ /* 0x000fe2000bf04270 */
[----:B------:R-:W-:Y:S01]  /*a1f0*/  F2FP.F16.F32.PACK_AB R204, R188, R176 ;  /* 0x000000b0bccc723e */ /* 0x000fe200000000ff */
[----:B------:R-:W-:Y:S01]  /*a200*/  UPRMT UR4, UR6, 0x654, UR4 ;  /* 0x0000065406047896 */ /* 0x000fe20008000004 */
[----:B------:R-:W-:Y:S02]  /*a210*/  R2UR UR6, R16 ;  /* 0x00000000100672ca */ /* 0x000fe400000e0000 */
[----:B------:R-:W-:Y:S02]  /*a220*/  F2FP.F16.F32.PACK_AB R205, R179, R178 ;  /* 0x000000b2b3cd723e */ /* 0x000fe400000000ff */
[----:B------:R-:W-:-:S02]  /*a230*/  PLOP3.LUT P1, PT, PT, PT, UP0, 0x80, 0x0 ;  /* 0x000000000000781c */ /* 0x000fc40003f2f008 */
[----:B------:R-:W-:Y:S02]  /*a240*/  F2FP.F16.F32.PACK_AB R206, R180, R177 ;  /* 0x000000b1b4ce723e */ /* 0x000fe400000000ff */
[----:B------:R-:W-:Y:S01]  /*a250*/  SYNCS.ARRIVE.TRANS64.RED.A1T0 RZ, [UR4], RZ ;  /* 0x000000ffffff79a7 */ /* 0x000fe20008100404 */
[----:B------:R-:W-:Y:S01]  /*a260*/  UIADD3 UR4, UR7, -0x1, URZ ;  /* 0xffffffff07047890 */ /* 0x000fe2000fffe03f */
[----:B------:R-:W-:Y:S02]  /*a270*/  F2FP.F16.F32.PACK_AB R207, R183, R182 ;  /* 0x000000b6b7cf723e */ /* 0x000fe400000000ff */
[----:B------:R-:W-:Y:S01]  /*a280*/  F2FP.F16.F32.PACK_AB R200, R169, R168 ;  /* 0x000000a8a9c8723e */ /* 0x000fe200000000ff */
[----:B------:R-:W-:Y:S01]  /*a290*/  IMAD.U32 R228, RZ, RZ, UR6 ;  /* 0x00000006ffe47e24 */ /* 0x000fe2000f8e00ff */
[----:B------:R-:W-:Y:S01]  /*a2a0*/  F2FP.F16.F32.PACK_AB R201, R171, R170 ;  /* 0x000000aaabc9723e */ /* 0x000fe200000000ff */
[----:B------:R-:W-:Y:S01]  /*a2b0*/  IMAD.U32 R20, RZ, RZ, UR4 ;  /* 0x00000004ff147e24 */ /* 0x000fe2000f8e00ff */
[----:B------:R-:W-:-:S02]  /*a2c0*/  F2FP.F16.F32.PACK_AB R202, R173, R172 ;  /* 0x000000acadca723e */ /* 0x000fc400000000ff */
[----:B------:R-:W-:Y:S02]  /*a2d0*/  F2FP.F16.F32.PACK_AB R203, R175, R174 ;  /* 0x000000aeafcb723e */ /* 0x000fe400000000ff */
[----:B------:R-:W-:Y:S02]  /*a2e0*/  F2FP.F16.F32.PACK_AB R196, R160, R181 ;  /* 0x000000b5a0c4723e */ /* 0x000fe400000000ff */
[----:B------:R-:W-:Y:S02]  /*a2f0*/  F2FP.F16.F32.PACK_AB R197, R163, R162 ;  /* 0x000000a2a3c5723e */ /* 0x000fe400000000ff */
[----:B------:R-:W-:Y:S02]  /*a300*/  F2FP.F16.F32.PACK_AB R198, R164, R161 ;  /* 0x000000a1a4c6723e */ /* 0x000fe400000000ff */
[----:B------:R-:W-:Y:S02]  /*a310*/  F2FP.F16.F32.PACK_AB R199, R167, R166 ;  /* 0x000000a6a7c7723e */ /* 0x000fe400000000ff */
[----:B------:R-:W-:-:S02]  /*a320*/  F2FP.F16.F32.PACK_AB R192, R153, R152 ;  /* 0x0000009899c0723e */ /* 0x000fc400000000ff */
[----:B------:R-:W-:Y:S02]  /*a330*/  F2FP.F16.F32.PACK_AB R193, R155, R154 ;  /* 0x0000009a9bc1723e */ /* 0x000fe400000000ff */
[----:B------:R-:W-:Y:S01]  /*a340*/  F2FP.F16.F32.PACK_AB R195, R195, R158 ;  /* 0x0000009ec3c3723e */ /* 0x000fe200000000ff */
[----:B------:R-:W-:Y:S06]  /*a350*/  @P1 BRA `(.L_x_199) ;  /* 0xffffffc000e41947 */ /* 0x000fec000383ffff */
.L_x_188:
        /* <DEDUP_REMOVED lines=131> */
.L_x_200:
[----:B------:R-:W-:Y:S01]  /*ab90*/  R2UR UR4, R16 ;  /* 0x00000000100472ca */ /* 0x000fe200000e0000 */
[----:B------:R-:W-:-:S04]  /*aba0*/  IMAD.U32 R12, RZ, RZ, UR38 ;  /* 0x00000026ff0c7e24 */ /* 0x000fc8000f8e00ff */
[----:B------:R-:W-:-:S08]  /*abb0*/  IMAD R12, R12, 0x8, R5 ;  /* 0x000000080c0c7824 */ /* 0x000fd000078e0205 */
[----:B------:R-:W-:-:S05]  /*abc0*/  IMAD.U32 R9, RZ, RZ, UR4 ;  /* 0x00000004ff097e24 */ /* 0x000fca000f8e00ff */
[----:B------:R-:W-:-:S04]  /*abd0*/  SHF.L.U32 R9, R9, 0x1f, RZ ;  /* 0x0000001f09097819 */ /* 0x000fc800000006ff */
[----:B------:R0:W1:Y:S01]  /*abe0*/  SYNCS.PHASECHK.TRANS64.TRYWAIT P1, [R12+URZ+0x38850], R9 ;  /* 0x038850090c0075a7 */ /* 0x000062000802017f */
[----:B------:R-:W-:Y:S05]  /*abf0*/  @!P0 BRA `(.L_x_201) ;  /* 0x0000000000048947 */ /* 0x000fea0003800000 */
[----:B------:R-:W-:Y:S01]  /*ac00*/  BPT.TRAP 0x1 ;  /* 0x000000040000795c */ /* 0x000fe20000300000 */
.L_x_201:
[----:B------:R-:W-:-:S05]  /*ac10*/  VIADD R5, R5, 0x400 ;  /* 0x0000040005057836 */ /* 0x000fca0000000000 */
[----:B------:R-:W-:-:S04]  /*ac20*/  SHF.R.U32.HI R5, RZ, 0x4, R5 ;  /* 0x00000004ff057819 */ /* 0x000fc80000011605 */
[----:B------:R-:W-:Y:S01]  /*ac30*/  LOP3.LUT R5, R5, 0x3fff, RZ, 0xc0, !PT ;  /* 0x00003fff05057812 */ /* 0x000fe200078ec0ff */
[----:B-1----:R-:W-:Y:S06]  /*ac40*/  @P1 BRA `(.L_x_202) ;  /* 0x0000000000081947 */ /* 0x002fec0003800000 */
[----:B------:R-:W1:Y:S02]  /*ac50*/  SYNCS.PHASECHK.TRANS64.TRYWAIT P1, [R12+URZ+0x38850], R9 ;  /* 0x038850090c0075a7 */ /* 0x000e64000802017f */
[----:B-1----:R-:W-:Y:S05]  /*ac60*/  @!P1 BRA `(.L_x_203) ;  /* 0x000000b400cc9947 */ /* 0x002fea0003800000 */
.L_x_202:
[----:B------:R-:W-:Y:S01]  /*ac70*/  LOP3.LUT R5, R5, 0x2800000, RZ, 0xfc, !PT ;  /* 0x0280000005057812 */ /* 0x000fe200078efcff */
[----:B------:R-:W-:Y:S01]  /*ac80*/  IMAD.U32 R8, RZ, RZ, UR38 ;  /* 0x00000026ff087e24 */ /* 0x000fe2000f8e00ff */
[----:B------:R-:W-:Y:S05]  /*ac90*/  WARPSYNC.ALL ;  /* 0x0000000000007948 */ /* 0x000fea0003800000 */
[----:B------:R-:W-:Y:S01]  /*aca0*/  IMAD R8, R8, 0xa00, R5 ;  /* 0x00000a0008087824 */ /* 0x000fe200078e0205 */
[----:B------:R-:W-:Y:S01]  /*acb0*/  WARPGROUP.ARRIVE ;  /* 0x00000000000079c5 */ /* 0x000fe20000000000 */
[----:B01----:R-:W-:Y:S01]  /*acc0*/  IMAD.MOV.U32 R9, RZ, RZ, 0x40000040 ;  /* 0x40000040ff097424 */ /* 0x003fe200078e00ff */
[----:B------:R-:W0:Y:S01]  /*acd0*/  SHFL.BFLY PT, R0, R17, 0x2, 0x1f ;  /* 0x0c401f0011007f89 */ /* 0x000e2200000e0000 */
[C---:B------:R-:W-:Y:S01]  /*ace0*/  VIADD R10, R8.reuse, 0x80 ;  /* 0x00000080080a7836 */ /* 0x040fe20000000000 */
[----:B------:R-:W-:Y:S01]  /*acf0*/  R2UR UR6, R8 ;  /* 0x00000000080672ca */ /* 0x000fe200000e0000 */
[----:B------:R-:W-:Y:S01]  /*ad00*/  IMAD.MOV.U32 R11, RZ, RZ, 0x40000040 ;  /* 0x40000040ff0b7424 */ /* 0x000fe200078e00ff */
[----:B------:R-:W-:Y:S01]  /*ad10*/  R2UR UR7, R9 ;  /* 0x00000000090772ca */ /* 0x000fe200000e0000 */
[----:B------:R-:W-:Y:S01]  /*ad20*/  IMAD.MOV.U32 R9, RZ, RZ, 0x40000040 ;  /* 0x40000040ff097424 */ /* 0x000fe200078e00ff */
[----:B------:R-:W1:Y:S01]  /*ad30*/  SHFL.BFLY PT, R2, R7, 0x2, 0x1f ;  /* 0x0c401f0007027f89 */ /* 0x000e6200000e0000 */
[----:B------:R-:W-:-:S10]  /*ad40*/  IMAD.U32 R15, RZ, RZ, UR5 ;  /* 0x00000005ff0f7e24 */ /* 0x000fd4000f8e00ff */
[----:B------:R-:W-:Y:S01]  /*ad50*/  HGMMA.64x256x16.F32 R24, R208, gdesc[UR4].tnspB, R24, gsb0 ;  /* 0x43e00004d0187df0 */ /* 0x000fe20008000818 */
[----:B------:R-:W-:Y:S01]  /*ad60*/  R2UR UR6, R10 ;  /* 0x000000000a0672ca */ /* 0x000fe200000e0000 */
[----:B------:R-:W-:Y:S01]  /*ad70*/  VIADD R10, R8, 0x100 ;  /* 0x00000100080a7836 */ /* 0x000fe20000000000 */
[----:B------:R-:W-:Y:S02]  /*ad80*/  R2UR UR7, R11 ;  /* 0x000000000b0772ca */ /* 0x000fe400000e0000 */
[----:B------:R-:W-:Y:S01]  /*ad90*/  MOV R11, 0x40000040 ;  /* 0x40000040000b7802 */ /* 0x000fe20000000f00 */
[----:B0-----:R-:W-:-:S05]  /*ada0*/  FADD.FTZ R0, R0, R17 ;  /* 0x0000001100007221 */ /* 0x001fca0000010000 */
[----:B------:R-:W0:Y:S01]  /*adb0*/  SHFL.BFLY PT, R5, R0, 0x1, 0x1f ;  /* 0x0c201f0000057f89 */ /* 0x000e2200000e0000 */
[----:B-1----:R-:W-:Y:S01]  /*adc0*/  FADD.FTZ R2, R2, R7 ;  /* 0x0000000702027221 */ /* 0x002fe20000010000 */
[----:B------:R-:W-:Y:S01]  /*add0*/  IMAD.MOV.U32 R7, RZ, RZ, RZ ;  /* 0x000000ffff077224 */ /* 0x000fe200078e00ff */
[----:B------:R-:W-:Y:S02]  /*ade0*/  WARPGROUP.DEPBAR.LE gsb0, 0x0 ;  /* 0x00008000000079c5 */ /* 0x000fe40000010000 */
[----:B------:R-:W-:-:S12]  /*adf0*/  WARPGROUP.ARRIVE ;  /* 0x00000000000079c5 */ /* 0x000fd80000000000 */
[----:B------:R-:W-:Y:S01]  /*ae00*/  HGMMA.64x256x16.F32 R24, R204, gdesc[UR4].tnspB, R24, gsb0 ;  /* 0x43e00004cc187df0 */ /* 0x000fe20008000818 */
[----:B------:R-:W-:Y:S01]  /*ae10*/  R2UR UR6, R10 ;  /* 0x000000000a0672ca */ /* 0x000fe200000e0000 */
[C---:B------:R-:W-:Y:S01]  /*ae20*/  VIADD R10, R8.reuse, 0x180 ;  /* 0x00000180080a7836 */ /* 0x040fe20000000000 */
[----:B------:R-:W-:Y:S01]  /*ae30*/  R2UR UR7, R11 ;  /* 0x000000000b0772ca */ /* 0x000fe200000e0000 */
[----:B------:R-:W-:Y:S02]  /*ae40*/  IMAD.MOV.U32 R11, RZ, RZ, 0x40000040 ;  /* 0x40000040ff0b7424 */ /* 0x000fe400078e00ff */
[----:B------:R-:W-:Y:S01]  /*ae50*/  VIADD R8, R8, 0x200 ;  /* 0x0000020008087836 */ /* 0x000fe20000000000 */
[----:B------:R-:W-:Y:S02]  /*ae60*/  WARPGROUP.DEPBAR.LE gsb0, 0x0 ;  /* 0x00008000000079c5 */ /* 0x000fe40000010000 */
[----:B------:R-:W-:-:S15]  /*ae70*/  WARPGROUP.ARRIVE ;  /* 0x00000000000079c5 */ /* 0x000fde0000000000 */
[----:B------:R-:W-:-:S04]  /*ae80*/  NOP ;  /* 0x0000000000007918 */ /* 0x000fc80000000000 */
[----:B------:R-:W-:Y:S01]  /*ae90*/  HGMMA.64x256x16.F32 R24, R200, gdesc[UR4].tnspB, R24, gsb0 ;  /* 0x43e00004c8187df0 */ /* 0x000fe20008000818 */
[----:B------:R-:W-:Y:S02]  /*aea0*/  R2UR UR6, R10 ;  /* 0x000000000a0672ca */ /* 0x000fe400000e0000 */
[----:B------:R-:W-:Y:S01]  /*aeb0*/  R2UR UR7, R11 ;  /* 0x000000000b0772ca */ /* 0x000fe200000e0000 */
[----:B0-----:R-:W-:Y:S01]  /*aec0*/  FADD.FTZ R11, R0, R5 ;  /* 0x00000005000b7221 */ /* 0x001fe20000010000 */
[----:B------:R-:W-:Y:S02]  /*aed0*/  IMAD.MOV.U32 R5, RZ, RZ, RZ ;  /* 0x000000ffff057224 */ /* 0x000fe400078e00ff */
[----:B------:R-:W-:Y:S02]  /*aee0*/  IMAD.MOV.U32 R0, RZ, RZ, -0x800000 ;  /* 0xff800000ff007424 */ /* 0x000fe400078e00ff */
[----:B------:R-:W-:-:S13]  /*aef0*/  FSETP.NE.FTZ.AND P1, PT, R11, RZ, PT ;  /* 0x000000ff0b00720b */ /* 0x000fda0003f35000 */
[----:B------:R-:W-:Y:S01]  /*af00*/  @P1 MUFU.RCP R7, R11 ;  /* 0x0000000b00071308 */ /* 0x000fe20000001000 */
[----:B------:R-:W-:Y:S02]  /*af10*/  WARPGROUP.DEPBAR.LE gsb0, 0x0 ;  /* 0x00008000000079c5 */ /* 0x000fe40000010000 */
[----:B------:R-:W-:-:S06]  /*af20*/  WARPGROUP.ARRIVE ;  /* 0x00000000000079c5 */ /* 0x000fcc0000000000 */
[----:B------:R-:W-:Y:S01]  /*af30*/  HGMMA.64x256x16.F32 R24, R196, gdesc[UR4].tnspB, R24, gsb0 ;  /* 0x43e00004c4187df0 */ /* 0x000fe20008000818 */
[----:B------:R-:W-:Y:S02]  /*af40*/  R2UR UR6, R8 ;  /* 0x00000000080672ca */ /* 0x000fe400000e0000 */
[----:B------:R-:W-:Y:S01]  /*af50*/  R2UR UR7, R9 ;  /* 0x00000000090772ca */ /* 0x000fe200000e0000 */
[----:B------:R-:W0:Y:S01]  /*af60*/  @P1 MUFU.LG2 R8, R11 ;  /* 0x0000000b00081308 */ /* 0x000e220000000c00 */
[----:B------:R-:W1:Y:S01]  /*af70*/  SHFL.BFLY PT, R9, R2, 0x1, 0x1f ;  /* 0x0c201f0002097f89 */ /* 0x000e6200000e0000 */
[----:B0-----:R-:W-:Y:S01]  /*af80*/  @P1 FMUL.FTZ R8, R8, 0.69314718246459960938 ;  /* 0x3f31721808081820 */ /* 0x001fe20000410000 */
[----:B-1----:R-:W-:Y:S01]  /*af90*/  FADD.FTZ R13, R2, R9 ;  /* 0x00000009020d7221 */ /* 0x002fe20000010000 */
[----:B------:R-:W-:Y:S02]  /*afa0*/  IMAD.U32 R9, RZ, RZ, UR5 ;  /* 0x00000005ff097e24 */ /* 0x000fe4000f8e00ff */
[----:B------:R-:W-:-:S02]  /*afb0*/  IMAD.MOV.U32 R2, RZ, RZ, -0x800000 ;  /* 0xff800000ff027424 */ /* 0x000fc400078e00ff */
[----:B------:R-:W-:Y:S01]  /*afc0*/  FSETP.NE.FTZ.AND P2, PT, R13, RZ, PT ;  /* 0x000000ff0d00720b */ /* 0x000fe20003f55000 */
[----:B------:R-:W-:-:S04]  /*afd0*/  @P1 FMUL.FTZ R9, R9, 0.69314718246459960938 ;  /* 0x3f31721809091820 */ /* 0x000fc80000410000 */
[----:B------:R-:W-:-:S08]  /*afe0*/  @P1 FFMA.FTZ R2, R9, R4, R8 ;  /* 0x0000000409021223 */ /* 0x000fd00000010008 */
[----:B------:R-:W0:Y:S01]  /*aff0*/  @P2 MUFU.LG2 R10, R13 ;  /* 0x0000000d000a2308 */ /* 0x000e220000000c00 */
[----:B------:R-:W-:-:S07]  /*b000*/  @P2 FMUL.FTZ R15, R15, 0.69314718246459960938 ;  /* 0x3f3172180f0f2820 */ /* 0x000fce0000410000 */
[----:B------:R1:W2:Y:S01]  /*b010*/  @P2 MUFU.RCP R5, R13 ;  /* 0x0000000d00052308 */ /* 0x0002a20000001000 */
[----:B0-----:R-:W-:-:S04]  /*b020*/  @P2 FMUL.FTZ R10, R10, 0.69314718246459960938 ;  /* 0x3f3172180a0a2820 */ /* 0x001fc80000410000 */
[----:B------:R-:W-:Y:S01]  /*b030*/  @P2 FFMA.FTZ R0, R15, R3, R10 ;  /* 0x000000030f002223 */ /* 0x000fe2000001000a */
[----:B------:R-:W-:Y:S02]  /*b040*/  WARPGROUP.DEPBAR.LE gsb0, 0x0 ;  /* 0x00008000000079c5 */ /* 0x000fe40000010000 */
[----:B------:R-:W-:-:S06]  /*b050*/  WARPGROUP.ARRIVE ;  /* 0x00000000000079c5 */ /* 0x000fcc0000000000 */
[----:B------:R-:W-:Y:S03]  /*b060*/  HGMMA.64x256x16.F32 R24, R192, gdesc[UR4].tnspB, R24, gsb0 ;  /* 0x43e00004c0187df0 */ /* 0x000fe60008000818 */
[----:B------:R-:W-:Y:S02]  /*b070*/  WARPGROUP.DEPBAR.LE gsb0, 0x0 ;  /* 0x00008000000079c5 */ /* 0x000fe40000010000 */
[----:B-12---:R-:W-:Y:S05]  /*b080*/  @!P0 BRA `(.L_x_204) ;  /* 0x0000000000048947 */ /* 0x006fea0003800000 */
[----:B------:R-:W-:Y:S01]  /*b090*/  BPT.TRAP 0x1 ;  /* 0x000000040000795c */ /* 0x000fe20000300000 */
.L_x_204:
[----:B------:R-:W2:Y:S01]  /*b0a0*/  LDL.LU R3, [R1+0x38] ;  /* 0x0000380001037983 */ /* 0x000ea20000300800 */
[----:B------:R-:W-:Y:S01]  /*b0b0*/  R2UR UR5, R16 ;  /* 0x00000000100572ca */ /* 0x000fe200000e0000 */
[----:B------:R-:W-:Y:S01]  /*b0c0*/  UIADD3 UR38, UR38, 0x1, URZ ;  /* 0x0000000126267890 */ /* 0x000fe2000fffe03f */
[-C--:B------:R-:W-:Y:S01]  /*b0d0*/  FMUL.FTZ R24, R24, R7.reuse ;  /* 0x0000000718187220 */ /* 0x080fe20000410000 */
[-C--:B------:R-:W-:Y:S01]  /*b0e0*/  FMUL.FTZ R25, R25, R7.reuse ;  /* 0x0000000719197220 */ /* 0x080fe20000410000 */
[-C--:B------:R-:W-:Y:S01]  /*b0f0*/  FMUL.FTZ R28, R28, R7.reuse ;  /* 0x000000071c1c7220 */ /* 0x080fe20000410000 */
[----:B------:R-:W-:Y:S01]  /*b100*/  UISETP.NE.AND UP0, UPT, UR38, 0x2, UPT ;  /* 0x000000022600788c */ /* 0x000fe2000bf05270 */
        /* <DEDUP_REMOVED lines=126> */
[----:B------:R-:W-:Y:S01]  /*b8f0*/  USEL UR38, UR38, URZ, UP0 ;  /* 0x0000003f26267287 */ /* 0x000fe20008000000 */
[----:B--2---:R-:W-:Y:S01]  /*b900*/  R2UR UR4, R3 ;  /* 0x00000000030472ca */ /* 0x004fe200000e0000 */
[----:B------:R-:W-:-:S05]  /*b910*/  VIADD R3, R12, 0x38860 ;  /* 0x000388600c037836 */ /* 0x000fca0000000000 */
[----:B------:R-:W-:-:S04]  /*b920*/  PRMT R3, R6, 0x654, R3 ;  /* 0x0000065406037816 */ /* 0x000fc80000000003 */
[----:B------:R0:W-:Y:S03]  /*b930*/  SYNCS.ARRIVE.TRANS64.RED.A1T0 RZ, [R3+URZ], RZ ;  /* 0x000000ff03ff79a7 */ /* 0x0001e6000810043f */
[----:B------:R-:W-:-:S06]  /*b940*/  UIADD3 UR4, UR4, 0x1, URZ ;  /* 0x0000000104047890 */ /* 0x000fcc000fffe03f */
[----:B0-----:R-:W-:Y:S01]  /*b950*/  IMAD.U32 R3, RZ, RZ, UR4 ;  /* 0x00000004ff037e24 */ /* 0x001fe2000f8e00ff */
[----:B------:R-:W-:-:S04]  /*b960*/  USEL UR4, URZ, 0x1, UP0 ;  /* 0x000000013f047887 */ /* 0x000fc80008000000 */
[----:B------:R0:W-:Y:S01]  /*b970*/  STL [R1+0x38], R3 ;  /* 0x0000380301007387 */ /* 0x0001e20000100800 */
[----:B------:R-:W-:-:S06]  /*b980*/  ULOP3.LUT UR5, UR5, UR4, URZ, 0x3c, !UPT ;  /* 0x0000000405057292 */ /* 0x000fcc000f8e3c3f */
[----:B------:R-:W-:-:S07]  /*b990*/  IMAD.U32 R16, RZ, RZ, UR5 ;  /* 0x00000005ff107e24 */ /* 0x000fce000f8e00ff */
.L_x_180:
[----:B------:R-:W1:Y:S08]  /*b9a0*/  S2UR UR4, SR_CgaCtaId ;  /* 0x00000000000479c3 */ /* 0x000e700000008800 */
[----:B------:R-:W-:Y:S06]  /*b9b0*/  BAR.SYNC.DEFER_BLOCKING 0x5, 0x180 ;  /* 0x0146000000007b1d */ /* 0x000fec0000010000 */
[----:B------:R-:W-:Y:S01]  /*b9c0*/  UMOV UR8, 0x400 ;  /* 0x0000040000087882 */ /* 0x000fe20000000000 */
[----:B------:R-:W-:Y:S01]  /*b9d0*/  BSSY B0, `(.L_x_205) ;  /* 0x00004c4000007945 */ /* 0x000fe20003800000 */
[----:B-1----:R-:W-:-:S09]  /*b9e0*/  ULEA UR8, UR4, UR8, 0x18 ;  /* 0x0000000804087291 */ /* 0x002fd2000f8ec03f */
[----:B------:R-:W1:Y:S02]  /*b9f0*/  LDS.128 R4, [UR8+0x388d0] ;  /* 0x0388d008ff047984 */ /* 0x000e640008000c00 */
[----:B-1----:R-:W-:Y:S02]  /*ba00*/  R2UR UR6, R5 ;  /* 0x00000000050672ca */ /* 0x002fe400000e0000 */
[----:B------:R-:W-:Y:S02]  /*ba10*/  R2UR UR5, R6 ;  /* 0x00000000060572ca */ /* 0x000fe400000e0000 */
[----:B------:R-:W-:Y:S01]  /*ba20*/  R2UR UR7, R7 ;  /* 0x00000000070772ca */ /* 0x000fe200000e0000 */
[----:B------:R-:W-:Y:S06]  /*ba30*/  BAR.ARV 0x4, 0x180 ;  /* 0x0106000000007b1d */ /* 0x000fec0000002000 */
[----:B------:R-:W-:Y:S08]  /*ba40*/  @P0 BRA `(.L_x_206) ;  /* 0x0000003800d00947 */ /* 0x000ff00003800000 */
[----:B------:R-:W2:Y:S01]  /*ba50*/  LDL.LU R9, [R1+0x30] ;  /* 0x0000300001097983 */ /* 0x000ea20000300800 */
[----:B------:R-:W1:Y:S01]  /*ba60*/  S2UR UR4, SR_SWINHI ;  /* 0x00000000000479c3 */ /* 0x000e620000002f00 */
[----:B------:R-:W-:Y:S01]  /*ba70*/  IMAD.MOV.U32 R12, RZ, RZ, 0x2 ;  /* 0x00000002ff0c7424 */ /* 0x000fe200078e00ff */
[----:B------:R-:W-:Y:S01]  /*ba80*/  F2FP.F16.F32.PACK_AB R6, R29, R28 ;  /* 0x0000001c1d06723e */ /* 0x000fe200000000ff */
[----:B------:R-:W3:Y:S01]  /*ba90*/  LDL.LU R8, [R1+0x34] ;  /* 0x0000340001087983 */ /* 0x000ee20000300800 */
[----:B------:R-:W-:Y:S01]  /*baa0*/  F2FP.F16.F32.PACK_AB R7, R31, R30 ;  /* 0x0000001e1f07723e */ /* 0x000fe200000000ff */
[----:B------:R-:W-:Y:S01]  /*bab0*/  ULDC.64 UR14, c[0x0][0xc00] ;  /* 0x00030000000e7ab9 */ /* 0x000fe20000000a00 */
[----:B------:R-:W-:Y:S01]  /*bac0*/  R2UR UR22, R212 ;  /* 0x00000000d41672ca */ /* 0x000fe200000e0000 */
[----:B0-----:R-:W4:Y:S01]  /*bad0*/  LDL R3, [R1+0x48] ;  /* 0x0000480001037983 */ /* 0x001f220000100800 */
[----:B------:R-:W-:-:S03]  /*bae0*/  ULDC UR20, c[0x0][0xbe8] ;  /* 0x0002fa0000147ab9 */ /* 0x000fc60000000800 */
[----:B------:R-:W5:Y:S01]  /*baf0*/  LDL R170, [R1+0x2c] ;  /* 0x00002c0001aa7983 */ /* 0x000f620000100800 */
[----:B------:R-:W-:Y:S02]  /*bb00*/  R2UR UR21, R215 ;  /* 0x00000000d71572ca */ /* 0x000fe400000e0000 */
[----:B------:R-:W-:Y:S01]  /*bb10*/  R2UR UR24, R216 ;  /* 0x00000000d81872ca */ /* 0x000fe200000e0000 */
[----:B------:R-:W5:Y:S01]  /*bb20*/  LDL R171, [R1+0x44] ;  /* 0x0000440001ab7983 */ /* 0x000f620000100800 */
[----:B------:R-:W-:Y:S01]  /*bb30*/  UMOV UR10, UR8 ;  /* 0x00000008000a7c82 */ /* 0x000fe20008000000 */
[----:B-1----:R-:W-:Y:S01]  /*bb40*/  UMOV UR11, UR4 ;  /* 0x00000004000b7c82 */ /* 0x002fe20008000000 */
[----:B------:R-:W-:Y:S01]  /*bb50*/  BAR.SYNC.DEFER_BLOCKING 0x1, 0x100 ;  /* 0x0044000000007b1d */ /* 0x000fe20000010000 */
[----:B--2---:R-:W-:Y:S02]  /*bb60*/  R2UR UR19, R9 ;  /* 0x00000000091372ca */ /* 0x004fe400000e0000 */
[----:B---3--:R-:W-:Y:S01]  /*bb70*/  R2UR UR17, R8 ;  /* 0x00000000081172ca */ /* 0x008fe200000e0000 */
[----:B----4-:R-:W-:Y:S01]  /*bb80*/  IMAD.WIDE R12, R3, R12, UR10 ;  /* 0x0000000a030c7e25 */ /* 0x010fe2000f8e020c */
[----:B-----5:R-:W-:-:S02]  /*bb90*/  R2UR UR18, R170 ;  /* 0x00000000aa1272ca */ /* 0x020fc400000e0000 */
[C---:B------:R-:W-:Y:S02]  /*bba0*/  IADD3 R15, P1, R12.reuse, 0x20, RZ ;  /* 0x000000200c0f7810 */ /* 0x040fe40007f3e0ff */
[----:B------:R-:W-:Y:S02]  /*bbb0*/  IADD3 R157, P4, R12, 0x60, RZ ;  /* 0x000000600c9d7810 */ /* 0x000fe40007f9e0ff */
[----:B------:R-:W-:Y:S02]  /*bbc0*/  LOP3.LUT R14, R15, 0x380, RZ, 0xc0, !PT ;  /* 0x000003800f0e7812 */ /* 0x000fe400078ec0ff */
[----:B------:R-:W-:Y:S02]  /*bbd0*/  LOP3.LUT R156, R157, 0x380, RZ, 0xc0, !PT ;  /* 0x000003809d9c7812 */ /* 0x000fe400078ec0ff */
[----:B------:R-:W-:Y:S02]  /*bbe0*/  SHF.R.U64 R14, R14, 0x3, RZ ;  /* 0x000000030e0e7819 */ /* 0x000fe400000012ff */
[----:B------:R-:W-:-:S02]  /*bbf0*/  IADD3 R161, P6, R12, 0x4020, RZ ;  /* 0x000040200ca17810 */ /* 0x000fc40007fde0ff */
[----:B------:R-:W-:Y:S02]  /*bc00*/  LOP3.LUT R5, R12, 0x380, RZ, 0xc0, !PT ;  /* 0x000003800c057812 */ /* 0x000fe400078ec0ff */
[----:B------:R-:W-:Y:S02]  /*bc10*/  SHF.R.U64 R156, R156, 0x3, RZ ;  /* 0x000000039c9c7819 */ /* 0x000fe400000012ff */
[----:B------:R-:W-:Y:S01]  /*bc20*/  LOP3.LUT R14, R14, R15, RZ, 0x3c, !PT ;  /* 0x0000000f0e0e7212 */ /* 0x000fe200078e3cff */
[----:B------:R-:W-:Y:S01]  /*bc30*/  IMAD.X R15, RZ, RZ, R13, P1 ;  /* 0x000000ffff0f7224 */ /* 0x000fe200008e060d */
[----:B------:R-:W-:Y:S02]  /*bc40*/  IADD3 R159, P3, R12, 0x4000, RZ ;  /* 0x000040000c9f7810 */ /* 0x000fe40007f7e0ff */
[----:B------:R-:W-:Y:S02]  /*bc50*/  LOP3.LUT R160, R161, 0x380, RZ, 0xc0, !PT ;  /* 0x00000380a1a07812 */ /* 0x000fe400078ec0ff */
[----:B------:R-:W-:-:S02]  /*bc60*/  SHF.R.U64 R5, R5, 0x3, RZ ;  /* 0x0000000305057819 */ /* 0x000fc400000012ff */
[C---:B------:R-:W-:Y:S02]  /*bc70*/  IADD3 R155, P0, R12.reuse, 0x40, RZ ;  /* 0x000000400c9b7810 */ /* 0x040fe40007f1e0ff */
[C---:B------:R-:W-:Y:S02]  /*bc80*/  IADD3 R163, P5, R12.reuse, 0x4040, RZ ;  /* 0x000040400ca37810 */ /* 0x040fe40007fbe0ff */
[C---:B------:R-:W-:Y:S02]  /*bc90*/  IADD3 R165, P2, R12.reuse, 0x4060, RZ ;  /* 0x000040600ca57810 */ /* 0x040fe40007f5e0ff */
[----:B------:R-:W-:Y:S02]  /*bca0*/  IADD3 R167, P1, R12, 0x8000, RZ ;  /* 0x000080000ca77810 */ /* 0x000fe40007f3e0ff */
[----:B------:R-:W-:Y:S01]  /*bcb0*/  LOP3.LUT R156, R156, R157, RZ, 0x3c, !PT ;  /* 0x0000009d9c9c7212 */ /* 0x000fe200078e3cff */
[----:B------:R-:W-:Y:S01]  /*bcc0*/  IMAD.X R157, RZ, RZ, R13, P4 ;  /* 0x000000ffff9d7224 */ /* 0x000fe200020e060d */
[----:B------:R-:W-:-:S02]  /*bcd0*/  LOP3.LUT R158, R159, 0x380, RZ, 0xc0, !PT ;  /* 0x000003809f9e7812 */ /* 0x000fc400078ec0ff */
[----:B------:R-:W-:Y:S02]  /*bce0*/  SHF.R.U64 R160, R160, 0x3, RZ ;  /* 0x00000003a0a07819 */ /* 0x000fe400000012ff */
[----:B------:R-:W-:Y:S02]  /*bcf0*/  LOP3.LUT R4, R5, R12, RZ, 0x3c, !PT ;  /* 0x0000000c05047212 */ /* 0x000fe400078e3cff */
[----:B------:R-:W-:Y:S02]  /*bd00*/  IADD3 R9, P4, R12, 0x8040, RZ ;  /* 0x000080400c097810 */ /* 0x000fe40007f9e0ff */
[----:B------:R-:W-:Y:S02]  /*bd10*/  LOP3.LUT R154, R155, 0x380, RZ, 0xc0, !PT ;  /* 0x000003809b9a7812 */ /* 0x000fe400078ec0ff */
[----:B------:R-:W-:Y:S02]  /*bd20*/  LOP3.LUT R162, R163, 0x380, RZ, 0xc0, !PT ;  /* 0x00000380a3a27812 */ /* 0x000fe400078ec0ff */
[----:B------:R-:W-:-:S02]  /*bd30*/  LOP3.LUT R164, R165, 0x380, RZ, 0xc0, !PT ;  /* 0x00000380a5a47812 */ /* 0x000fc400078ec0ff */
[----:B------:R-:W-:Y:S02]  /*bd40*/  LOP3.LUT R166, R167, 0x380, RZ, 0xc0, !PT ;  /* 0x00000380a7a67812 */ /* 0x000fe400078ec0ff */
[----:B------:R-:W-:Y:S02]  /*bd50*/  MOV R5, R13 ;  /* 0x0000000d00057202 */ /* 0x000fe40000000f00 */
[----:B------:R-:W-:Y:S02]  /*bd60*/  SHF.R.U64 R158, R158, 0x3, RZ ;  /* 0x000000039e9e7819 */ /* 0x000fe400000012ff */
[----:B------:R-:W-:Y:S01]  /*bd70*/  LOP3.LUT R160, R160, R161, RZ, 0x3c, !PT ;  /* 0x000000a1a0a07212 */ /* 0x000fe200078e3cff */
[----:B------:R-:W-:Y:S01]  /*bd80*/  IMAD.X R161, RZ, RZ, R13, P6 ;  /* 0x000000ffffa17224 */ /* 0x000fe200030e060d */
[----:B------:R-:W-:Y:S02]  /*bd90*/  LOP3.LUT R8, R9, 0x380, RZ, 0xc0, !PT ;  /* 0x0000038009087812 */ /* 0x000fe400078ec0ff */
[----:B------:R-:W-:-:S02]  /*bda0*/  SHF.R.U64 R154, R154, 0x3, RZ ;  /* 0x000000039a9a7819 */ /* 0x000fc400000012ff */
[----:B------:R-:W-:Y:S02]  /*bdb0*/  SHF.R.U64 R162, R162, 0x3, RZ ;  /* 0x00000003a2a27819 */ /* 0x000fe400000012ff */
[----:B------:R-:W-:Y:S02]  /*bdc0*/  SHF.R.U64 R164, R164, 0x3, RZ ;  /* 0x00000003a4a47819 */ /* 0x000fe400000012ff */
[----:B------:R-:W-:Y:S02]  /*bdd0*/  SHF.R.U64 R166, R166, 0x3, RZ ;  /* 0x00000003a6a67819 */ /* 0x000fe400000012ff */
[----:B------:R-:W-:Y:S02]  /*bde0*/  MOV R3, R4 ;  /* 0x0000000400037202 */ /* 0x000fe40000000f00 */
[----:B------:R-:W-:Y:S02]  /*bdf0*/  IADD3 R17, P6, R12, 0xc000, RZ ;  /* 0x0000c0000c117810 */ /* 0x000fe40007fde0ff */
[----:B------:R-:W-:-:S02]  /*be00*/  F2FP.F16.F32.PACK_AB R4, R25, R24 ;  /* 0x000000181904723e */ /* 0x000fc400000000ff */
[----:B------:R-:W-:Y:S02]  /*be10*/  F2FP.F16.F32.PACK_AB R5, R27, R26 ;  /* 0x0000001a1b05723e */ /* 0x000fe400000000ff */
[----:B------:R-:W-:Y:S01]  /*be20*/  LOP3.LUT R158, R158, R159, RZ, 0x3c, !PT ;  /* 0x0000009f9e9e7212 */ /* 0x000fe200078e3cff */
[--C-:B------:R-:W-:Y:S01]  /*be30*/  IMAD.X R159, RZ, RZ, R13.reuse, P3 ;  /* 0x000000ffff9f7224 */ /* 0x100fe200018e060d */
[----:B------:R-:W-:Y:S02]  /*be40*/  SHF.R.U64 R8, R8, 0x3, RZ ;  /* 0x0000000308087819 */ /* 0x000fe400000012ff */
[----:B------:R-:W-:Y:S01]  /*be50*/  LOP3.LUT R154, R154, R155, RZ, 0x3c, !PT ;  /* 0x0000009b9a9a7212 */ /* 0x000fe200078e3cff */
[--C-:B------:R-:W-:Y:S01]  /*be60*/  IMAD.X R155, RZ, RZ, R13.reuse, P0 ;  /* 0x000000ffff9b7224 */ /* 0x100fe200000e060d */
[----:B------:R-:W-:Y:S01]  /*be70*/  LOP3.LUT R162, R162, R163, RZ, 0x3c, !PT ;  /* 0x000000a3a2a27212 */ /* 0x000fe200078e3cff */
[--C-:B------:R-:W-:Y:S01]  /*be80*/  IMAD.X R163, RZ, RZ, R13.reuse, P5 ;  /* 0x000000ffffa37224 */ /* 0x100fe200028e060d */
[----:B------:R-:W-:Y:S01]  /*be90*/  LOP3.LUT R164, R164, R165, RZ, 0x3c, !PT ;  /* 0x000000a5a4a47212 */ /* 0x000fe200078e3cff */
[--C-:B------:R-:W-:Y:S01]  /*bea0*/  IMAD.X R165, RZ, RZ, R13.reuse, P2 ;  /* 0x000000ffffa57224 */ /* 0x100fe200010e060d */
[----:B------:R-:W-:Y:S01]  /*beb0*/  LOP3.LUT R166, R166, R167, RZ, 0x3c, !PT ;  /* 0x000000a7a6a67212 */ /* 0x000fe200078e3cff */
[----:B------:R-:W-:Y:S01]  /*bec0*/  IMAD.X R167, RZ, RZ, R13, P1 ;  /* 0x000000ffffa77224 */ /* 0x000fe200008e060d */
[----:B------:R-:W-:-:S02]  /*bed0*/  IADD3 R11, P3, R12, 0x8060, RZ ;  /* 0x000080600c0b7810 */ /* 0x000fc40007f7e0ff */
[----:B------:R-:W-:Y:S01]  /*bee0*/  LOP3.LUT R10, R17, 0x380, RZ, 0xc0, !PT ;  /* 0x00000380110a7812 */ /* 0x000fe200078ec0ff */
[----:B------:R0:W-:Y:S01]  /*bef0*/  STSM.16.M88.4 [R3], R4 ;  /* 0x0000000403007844 */ /* 0x0001e20000000200 */
[C---:B------:R-:W-:Y:S02]  /*bf00*/  IADD3 R169, P0, R12.reuse, 0x8020, RZ ;  /* 0x000080200ca97810 */ /* 0x040fe40007f1e0ff */
[C---:B------:R-:W-:Y:S02]  /*bf10*/  IADD3 R20, P5, R12.reuse, 0xc020, RZ ;  /* 0x0000c0200c147810 */ /* 0x040fe40007fbe0ff */
[C---:B------:R-:W-:Y:S02]  /*bf20*/  IADD3 R153, P2, R12.reuse, 0xc040, RZ ;  /* 0x0000c0400c997810 */ /* 0x040fe40007f5e0ff */
[----:B------:R-:W-:Y:S02]  /*bf30*/  IADD3 R18, P1, R12, 0xc060, RZ ;  /* 0x0000c0600c127810 */ /* 0x000fe40007f3e0ff */
[----:B------:R-:W-:-:S02]  /*bf40*/  SHF.R.U64 R10, R10, 0x3, RZ ;  /* 0x000000030a0a7819 */ /* 0x000fc400000012ff */
[----:B------:R-:W-:Y:S02]  /*bf50*/  LOP3.LUT R168, R169, 0x380, RZ, 0xc0, !PT ;  /* 0x00000380a9a87812 */ /* 0x000fe400078ec0ff */
[----:B------:R-:W-:Y:S02]  /*bf60*/  LOP3.LUT R21, R20, 0x380, RZ, 0xc0, !PT ;  /* 0x0000038014157812 */ /* 0x000fe400078ec0ff */
[----:B0-----:R-:W-:Y:S01]  /*bf70*/  LOP3.LUT R4, R8, R9, RZ, 0x3c, !PT ;  /* 0x0000000908047212 */ /* 0x001fe200078e3cff */
[----:B------:R-:W-:Y:S01]  /*bf80*/  IMAD.X R5, RZ, RZ, R13, P4 ;  /* 0x000000ffff057224 */ /* 0x000fe200020e060d */
[----:B------:R-:W-:Y:S02]  /*bf90*/  LOP3.LUT R8, R11, 0x380, RZ, 0xc0, !PT ;  /* 0x000003800b087812 */ /* 0x000fe400078ec0ff */
[----:B------:R-:W-:Y:S02]  /*bfa0*/  LOP3.LUT R152, R153, 0x380, RZ, 0xc0, !PT ;  /* 0x0000038099987812 */ /* 0x000fe400078ec0ff */
[----:B------:R-:W-:-:S02]  /*bfb0*/  LOP3.LUT R19, R18, 0x380, RZ, 0xc0, !PT ;  /* 0x0000038012137812 */ /* 0x000fc400078ec0ff */
[----:B------:R-:W-:Y:S02]  /*bfc0*/  SHF.R.U64 R8, R8, 0x3, RZ ;  /* 0x0000000308087819 */ /* 0x000fe400000012ff */
[----:B------:R-:W-:Y:S02]  /*bfd0*/  LOP3.LUT R10, R10, R17, RZ, 0x3c, !PT ;  /* 0x000000110a0a7212 */ /* 0x000fe400078e3cff */
[----:B------:R-:W-:Y:S02]  /*bfe0*/  MOV R17, R4 ;  /* 0x0000000400117202 */ /* 0x000fe40000000f00 */
[----:B------:R-:W-:Y:S02]  /*bff0*/  SHF.R.U64 R168, R168, 0x3, RZ ;  /* 0x00000003a8a87819 */ /* 0x000fe400000012ff */
[----:B------:R-:W-:Y:S02]  /*c000*/  SHF.R.U64 R21, R21, 0x3, RZ ;  /* 0x0000000315157819 */ /* 0x000fe400000012ff */
[----:B------:R-:W-:-:S02]  /*c010*/  SHF.R.U64 R152, R152, 0x3, RZ ;  /* 0x0000000398987819 */ /* 0x000fc400000012ff */
[----:B------:R-:W-:Y:S02]  /*c020*/  SHF.R.U64 R19, R19, 0x3, RZ ;  /* 0x0000000313137819 */ /* 0x000fe400000012ff */
[----:B------:R-:W-:Y:S02]  /*c030*/  MOV R14, R14 ;  /* 0x0000000e000e7202 */ /* 0x000fe40000000f00 */
[----:B------:R-:W-:Y:S02]  /*c040*/  F2FP.F16.F32.PACK_AB R4, R33, R32 ;  /* 0x000000202104723e */ /* 0x000fe400000000ff */
[----:B------:R-:W-:Y:S02]  /*c050*/  F2FP.F16.F32.PACK_AB R5, R35, R34 ;  /* 0x000000222305723e */ /* 0x000fe400000000ff */
[----:B------:R-:W-:Y:S02]  /*c060*/  F2FP.F16.F32.PACK_AB R6, R37, R36 ;  /* 0x000000242506723e */ /* 0x000fe400000000ff */
[----:B------:R-:W-:Y:S01]  /*c070*/  F2FP.F16.F32.PACK_AB R7, R39, R38 ;  /* 0x000000262707723e */ /* 0x000fe200000000ff */
[--C-:B------:R-:W-:Y:S01]  /*c080*/  IMAD.X R9, RZ, RZ, R13.reuse, P3 ;  /* 0x000000ffff097224 */ /* 0x100fe200018e060d */
[----:B------:R-:W-:Y:S01]  /*c090*/  LOP3.LUT R8, R8, R11, RZ, 0x3c, !PT ;  /* 0x0000000b08087212 */ /* 0x000fe200078e3cff */
        /* <DEDUP_REMOVED lines=9> */
[----:B------:R0:W-:Y:S01]  /*c130*/  STSM.16.M88.4 [R14], R4 ;  /* 0x000000040e007844 */ /* 0x0001e20000000200 */
[----:B------:R-:W-:-:S02]  /*c140*/  MOV R154, R154 ;  /* 0x0000009a009a7202 */ /* 0x000fc40000000f00 */
[----:B------:R-:W-:Y:S02]  /*c150*/  F2FP.F16.F32.PACK_AB R12, R41, R40 ;  /* 0x00000028290c723e */ /* 0x000fe400000000ff */
[----:B------:R-:W-:Y:S02]  /*c160*/  F2FP.F16.F32.PACK_AB R13, R43, R42 ;  /* 0x0000002a2b0d723e */ /* 0x000fe400000000ff */
[----:B------:R-:W-:Y:S02]  /*c170*/  F2FP.F16.F32.PACK_AB R15, R47, R46 ;  /* 0x0000002e2f0f723e */ /* 0x000fe400000000ff */
[----:B------:R-:W-:Y:S02]  /*c180*/  MOV R156, R156 ;  /* 0x0000009c009c7202 */ /* 0x000fe40000000f00 */
[----:B------:R-:W-:Y:S02]  /*c190*/  MOV R22, R8 ;  /* 0x0000000800167202 */ /* 0x000fe40000000f00 */
[----:B------:R-:W-:-:S02]  /*c1a0*/  MOV R3, R10 ;  /* 0x0000000a00037202 */ /* 0x000fc40000000f00 */
[----:B0-----:R-:W-:Y:S02]  /*c1b0*/  F2FP.F16.F32.PACK_AB R14, R45, R44 ;  /* 0x0000002c2d0e723e */ /* 0x001fe400000000ff */
[----:B------:R-:W-:Y:S02]  /*c1c0*/  F2FP.F16.F32.PACK_AB R4, R49, R48 ;  /* 0x000000303104723e */ /* 0x000fe400000000ff */
[----:B------:R-:W-:Y:S02]  /*c1d0*/  F2FP.F16.F32.PACK_AB R5, R51, R50 ;  /* 0x000000323305723e */ /* 0x000fe400000000ff */
[----:B------:R-:W-:Y:S02]  /*c1e0*/  F2FP.F16.F32.PACK_AB R6, R53, R52 ;  /* 0x000000343506723e */ /* 0x000fe400000000ff */
[----:B------:R-:W-:Y:S02]  /*c1f0*/  F2FP.F16.F32.PACK_AB R7, R55, R54 ;  /* 0x000000363707723e */ /* 0x000fe400000000ff */
[----:B------:R-:W-:-:S02]  /*c200*/  MOV R158, R158 ;  /* 0x0000009e009e7202 */ /* 0x000fc40000000f00 */
[----:B------:R-:W-:Y:S02]  /*c210*/  F2FP.F16.F32.PACK_AB R8, R57, R56 ;  /* 0x000000383908723e */ /* 0x000fe400000000ff */
[----:B------:R-:W-:Y:S02]  /*c220*/  F2FP.F16.F32.PACK_AB R9, R59, R58 ;  /* 0x0000003a3b09723e */ /* 0x000fe400000000ff */
[----:B------:R-:W-:Y:S02]  /*c230*/  F2FP.F16.F32.PACK_AB R10, R61, R60 ;  /* 0x0000003c3d0a723e */ /* 0x000fe400000000ff */
[----:B------:R-:W-:Y:S01]  /*c240*/  F2FP.F16.F32.PACK_AB R11, R63, R62 ;  /* 0x0000003e3f0b723e */ /* 0x000fe200000000ff */
[----:B------:R0:W-:Y:S01]  /*c250*/  STSM.16.M88.4 [R154], R12 ;  /* 0x0000000c9a007844 */ /* 0x0001e20000000200 */
[----:B------:R-:W-:Y:S02]  /*c260*/  MOV R160, R160 ;  /* 0x000000a000a07202 */ /* 0x000fe40000000f00 */
[----:B------:R-:W-:Y:S01]  /*c270*/  MOV R20, R20 ;  /* 0x0000001400147202 */ /* 0x000fe20000000f00 */
[----:B------:R1:W-:Y:S01]  /*c280*/  STSM.16.M88.4 [R156], R4 ;  /* 0x000000049c007844 */ /* 0x0003e20000000200 */
[----:B------:R-:W-:-:S02]  /*c290*/  MOV R21, R152 ;  /* 0x0000009800157202 */ /* 0x000fc40000000f00 */
[----:B------:R-:W-:Y:S01]  /*c2a0*/  MOV R162, R162 ;  /* 0x000000a200a27202 */ /* 0x000fe20000000f00 */
[----:B------:R2:W-:Y:S01]  /*c2b0*/  STSM.16.M88.4 [R158], R8 ;  /* 0x000000089e007844 */ /* 0x0005e20000000200 */
[----:B------:R-:W-:Y:S02]  /*c2c0*/  F2FP.F16.F32.PACK_AB R152, R73, R72 ;  /* 0x000000484998723e */ /* 0x000fe400000000ff */
[----:B------:R-:W-:Y:S02]  /*c2d0*/  F2FP.F16.F32.PACK_AB R153, R75, R74 ;  /* 0x0000004a4b99723e */ /* 0x000fe400000000ff */
[----:B------:R-:W-:Y:S02]  /*c2e0*/  F2FP.F16.F32.PACK_AB R155, R79, R78 ;  /* 0x0000004e4f9b723e */ /* 0x000fe400000000ff */
[----:B0-----:R-:W-:Y:S02]  /*c2f0*/  F2FP.F16.F32.PACK_AB R12, R65, R64 ;  /* 0x00000040410c723e */ /* 0x001fe400000000ff */
[----:B------:R-:W-:-:S02]  /*c300*/  F2FP.F16.F32.PACK_AB R13, R67, R66 ;  /* 0x00000042430d723e */ /* 0x000fc400000000ff */
[----:B------:R-:W-:Y:S02]  /*c310*/  F2FP.F16.F32.PACK_AB R14, R69, R68 ;  /* 0x00000044450e723e */ /* 0x000fe400000000ff */
[----:B------:R-:W-:Y:S02]  /*c320*/  F2FP.F16.F32.PACK_AB R15, R71, R70 ;  /* 0x00000046470f723e */ /* 0x000fe400000000ff */
[----:B------:R-:W-:Y:S02]  /*c330*/  F2FP.F16.F32.PACK_AB R154, R77, R76 ;  /* 0x0000004c4d9a723e */ /* 0x000fe400000000ff */
[----:B------:R-:W-:Y:S02]  /*c340*/  MOV R164, R164 ;  /* 0x000000a400a47202 */ /* 0x000fe40000000f00 */
[----:B-1----:R-:W-:Y:S02]  /*c350*/  F2FP.F16.F32.PACK_AB R156, R81, R80 ;  /* 0x00000050519c723e */ /* 0x002fe400000000ff */
[----:B------:R-:W-:-:S02]  /*c360*/  F2FP.F16.F32.PACK_AB R157, R83, R82 ;  /* 0x00000052539d723e */ /* 0x000fc400000000ff */
[----:B--2---:R-:W-:Y:S02]  /*c370*/  F2FP.F16.F32.PACK_AB R158, R85, R84 ;  /* 0x00000054559e723e */ /* 0x004fe400000000ff */
[----:B------:R-:W-:Y:S01]  /*c380*/  F2FP.F16.F32.PACK_AB R159, R87, R86 ;  /* 0x00000056579f723e */ /* 0x000fe200000000ff */
[----:B------:R0:W-:Y:S01]  /*c390*/  STSM.16.M88.4 [R160], R12 ;  /* 0x0000000ca0007844 */ /* 0x0001e20000000200 */
[----:B------:R-:W-:Y:S02]  /*c3a0*/  MOV R166, R166 ;  /* 0x000000a600a67202 */ /* 0x000fe40000000f00 */
[----:B------:R-:W-:Y:S02]  /*c3b0*/  F2FP.F16.F32.PACK_AB R4, R89, R88 ;  /* 0x000000585904723e */ /* 0x000fe400000000ff */
[----:B------:R-:W-:Y:S02]  /*c3c0*/  F2FP.F16.F32.PACK_AB R5, R91, R90 ;  /* 0x0000005a5b05723e */ /* 0x000fe400000000ff */
[----:B------:R-:W-:-:S02]  /*c3d0*/  F2FP.F16.F32.PACK_AB R6, R93, R92 ;  /* 0x0000005c5d06723e */ /* 0x000fc400000000ff */
[----:B------:R-:W-:Y:S02]  /*c3e0*/  F2FP.F16.F32.PACK_AB R7, R95, R94 ;  /* 0x0000005e5f07723e */ /* 0x000fe400000000ff */
[----:B------:R-:W-:Y:S02]  /*c3f0*/  MOV R168, R168 ;  /* 0x000000a800a87202 */ /* 0x000fe40000000f00 */
[----:B------:R-:W-:Y:S02]  /*c400*/  F2FP.F16.F32.PACK_AB R8, R97, R96 ;  /* 0x000000606108723e */ /* 0x000fe400000000ff */
[----:B------:R-:W-:Y:S02]  /*c410*/  F2FP.F16.F32.PACK_AB R9, R99, R98 ;  /* 0x000000626309723e */ /* 0x000fe400000000ff */
[----:B------:R-:W-:Y:S02]  /*c420*/  F2FP.F16.F32.PACK_AB R10, R101, R100 ;  /* 0x00000064650a723e */ /* 0x000fe400000000ff */
[----:B------:R-:W-:Y:S01]  /*c430*/  F2FP.F16.F32.PACK_AB R11, R103, R102 ;  /* 0x00000066670b723e */ /* 0x000fe200000000ff */
[----:B------:R1:W-:Y:S01]  /*c440*/  STSM.16.M88.4 [R162], R152 ;  /* 0x00000098a2007844 */ /* 0x0003e20000000200 */
[----:B0-----:R-:W-:-:S02]  /*c450*/  F2FP.F16.F32.PACK_AB R12, R105, R104 ;  /* 0x00000068690c723e */ /* 0x001fc400000000ff */
[----:B------:R-:W-:Y:S02]  /*c460*/  F2FP.F16.F32.PACK_AB R13, R107, R106 ;  /* 0x0000006a6b0d723e */ /* 0x000fe400000000ff */
[----:B------:R-:W-:Y:S02]  /*c470*/  F2FP.F16.F32.PACK_AB R14, R109, R108 ;  /* 0x0000006c6d0e723e */ /* 0x000fe400000000ff */
[----:B------:R-:W-:Y:S01]  /*c480*/  F2FP.F16.F32.PACK_AB R15, R111, R110 ;  /* 0x0000006e6f0f723e */ /* 0x000fe200000000ff */
[----:B------:R0:W-:Y:S01]  /*c490*/  STSM.16.M88.4 [R164], R156 ;  /* 0x0000009ca4007844 */ /* 0x0001e20000000200 */
[----:B------:R-:W-:-:S03]  /*c4a0*/  MOV R161, R18 ;  /* 0x0000001200a17202 */ /* 0x000fc60000000f00 */
[----:B------:R2:W-:Y:S01]  /*c4b0*/  STSM.16.M88.4 [R166], R4 ;  /* 0x00000004a6007844 */ /* 0x0005e20000000200 */
[----:B-1----:R-:W-:Y:S02]  /*c4c0*/  F2FP.F16.F32.PACK_AB R152, R113, R112 ;  /* 0x000000707198723e */ /* 0x002fe400000000ff */
[----:B------:R-:W-:Y:S02]  /*c4d0*/  F2FP.F16.F32.PACK_AB R153, R115, R114 ;  /* 0x000000727399723e */ /* 0x000fe400000000ff */
[----:B------:R-:W-:Y:S02]  /*c4e0*/  F2FP.F16.F32.PACK_AB R154, R117, R116 ;  /* 0x00000074759a723e */ /* 0x000fe400000000ff */
[----:B------:R-:W-:Y:S01]  /*c4f0*/  F2FP.F16.F32.PACK_AB R155, R119, R118 ;  /* 0x00000076779b723e */ /* 0x000fe200000000ff */
[----:B------:R1:W-:Y:S01]  /*c500*/  STSM.16.M88.4 [R168], R8 ;  /* 0x00000008a8007844 */ /* 0x0003e20000000200 */
[----:B0-----:R-:W-:Y:S02]  /*c510*/  F2FP.F16.F32.PACK_AB R156, R121, R120 ;  /* 0x00000078799c723e */ /* 0x001fe400000000ff */
[----:B------:R-:W-:-:S02]  /*c520*/  F2FP.F16.F32.PACK_AB R157, R123, R122 ;  /* 0x0000007a7b9d723e */ /* 0x000fc400000000ff */
[----:B------:R-:W-:Y:S02]  /*c530*/  F2FP.F16.F32.PACK_AB R158, R125, R124 ;  /* 0x0000007c7d9e723e */ /* 0x000fe400000000ff */
[----:B------:R-:W-:Y:S01]  /*c540*/  F2FP.F16.F32.PACK_AB R159, R127, R126 ;  /* 0x0000007e7f9f723e */ /* 0x000fe200000000ff */
[----:B------:R0:W-:Y:S01]  /*c550*/  STSM.16.M88.4 [R17], R12 ;  /* 0x0000000c11007844 */ /* 0x0001e20000000200 */
[----:B--2---:R-:W-:Y:S02]  /*c560*/  F2FP.F16.F32.PACK_AB R4, R129, R128 ;  /* 0x000000808104723e */ /* 0x004fe400000000ff */
[----:B------:R-:W-:Y:S02]  /*c570*/  F2FP.F16.F32.PACK_AB R5, R131, R130 ;  /* 0x000000828305723e */ /* 0x000fe400000000ff */
[----:B------:R-:W-:Y:S02]  /*c580*/  F2FP.F16.F32.PACK_AB R6, R133, R132 ;  /* 0x000000848506723e */ /* 0x000fe400000000ff */
[----:B------:R-:W-:-:S02]  /*c590*/  F2FP.F16.F32.PACK_AB R7, R135, R134 ;  /* 0x000000868707723e */ /* 0x000fc400000000ff */
[----:B-1----:R-:W-:Y:S02]  /*c5a0*/  F2FP.F16.F32.PACK_AB R8, R137, R136 ;  /* 0x000000888908723e */ /* 0x002fe400000000ff */
[----:B------:R-:W-:Y:S02]  /*c5b0*/  F2FP.F16.F32.PACK_AB R9, R139, R138 ;  /* 0x0000008a8b09723e */ /* 0x000fe400000000ff */
[----:B------:R-:W-:Y:S02]  /*c5c0*/  F2FP.F16.F32.PACK_AB R10, R141, R140 ;  /* 0x0000008c8d0a723e */ /* 0x000fe400000000ff */
[----:B------:R-:W-:Y:S01]  /*c5d0*/  F2FP.F16.F32.PACK_AB R11, R143, R142 ;  /* 0x0000008e8f0b723e */ /* 0x000fe200000000ff */
[----:B------:R-:W-:Y:S01]  /*c5e0*/  STSM.16.M88.4 [R22], R152 ;  /* 0x0000009816007844 */ /* 0x000fe20000000200 */
[----:B0-----:R-:W-:Y:S02]  /*c5f0*/  F2FP.F16.F32.PACK_AB R12, R145, R144 ;  /* 0x00000090910c723e */ /* 0x001fe400000000ff */
[----:B------:R-:W-:-:S02]  /*c600*/  F2FP.F16.F32.PACK_AB R13, R147, R146 ;  /* 0x00000092930d723e */ /* 0x000fc400000000ff */
[----:B------:R-:W-:Y:S02]  /*c610*/  F2FP.F16.F32.PACK_AB R14, R149, R148 ;  /* 0x00000094950e723e */ /* 0x000fe400000000ff */
[----:B------:R-:W-:Y:S01]  /*c620*/  F2FP.F16.F32.PACK_AB R15, R151, R150 ;  /* 0x00000096970f723e */ /* 0x000fe200000000ff */
[----:B------:R-:W-:Y:S04]  /*c630*/  STSM.16.M88.4 [R3], R156 ;  /* 0x0000009c03007844 */ /* 0x000fe80000000200 */
[----:B------:R0:W-:Y:S04]  /*c640*/  STSM.16.M88.4 [R20], R4 ;  /* 0x0000000414007844 */ /* 0x0001e80000000200 */
[----:B------:R1:W-:Y:S04]  /*c650*/  STSM.16.M88.4 [R21], R8 ;  /* 0x0000000815007844 */ /* 0x0003e80000000200 */
[----:B------:R2:W-:Y:S01]  /*c660*/  STSM.16.M88.4 [R161], R12 ;  /* 0x0000000ca1007844 */ /* 0x0005e20000000200 */
[----:B------:R-:W-:Y:S01]  /*c670*/  USHF.L.U32 UR4, UR19, 0x2, URZ ;  /* 0x0000000213047899 */ /* 0x000fe2000800063f */
[----:B------:R-:W-:Y:S01]  /*c680*/  BAR.SYNC.DEFER_BLOCKING 0x1, 0x100 ;  /* 0x0044000000007b1d */ /* 0x000fe20000010000 */
[----:B------:R-:W-:Y:S01]  /*c690*/  ISETP.NE.U32.AND P0, PT, RZ, UR14, PT ;  /* 0x0000000eff007c0c */ /* 0x000fe2000bf05070 */
[----:B------:R-:W-:-:S02]  /*c6a0*/  USHF.L.U64.HI UR16, UR19, 0x2, UR17 ;  /* 0x0000000213107899 */ /* 0x000fc40008010211 */
[----:B------:R-:W-:Y:S01]  /*c6b0*/  UIADD3 UR9, UP0, UR4, UR14, URZ ;  /* 0x0000000e04097290 */ /* 0x000fe2000ff1e03f */
[----:B------:R-:W-:-:S03]  /*c6c0*/  ISETP.NE.AND.EX P0, PT, RZ, UR15, PT, P0 ;  /* 0x0000000fff007c0c */ /* 0x000fc6000bf05300 */
[----:B------:R-:W-:Y:S02]  /*c6d0*/  UIADD3.X UR12, UR16, UR15, URZ, UP0, !UPT ;  /* 0x0000000f100c7290 */ /* 0x000fe400087fe43f */
[----:B------:R-:W-:-:S04]  /*c6e0*/  IMAD.U32 R18, RZ, RZ, UR9 ;  /* 0x00000009ff127e24 */ /* 0x000fc8000f8e00ff */
[----:B------:R-:W-:Y:S01]  /*c6f0*/  IMAD.U32 R19, RZ, RZ, UR12 ;  /* 0x0000000cff137e24 */ /* 0x000fe2000f8e00ff */
[----:B------:R-:W-:-:S04]  /*c700*/  ULDC.64 UR12, c[0x0][0xc08] ;  /* 0x00030200000c7ab9 */ /* 0x000fc80000000a00 */
[----:B------:R-:W3:Y:S01]  /*c710*/  @P0 LDG.E R17, desc[UR36][R18.64] ;  /* 0x0000002412110981 */ /* 0x000ee2000c1e1900 */
[----:B------:R-:W-:-:S04]  /*c720*/  UISETP.NE.U32.AND UP0, UPT, UR12, URZ, UPT ;  /* 0x0000003f0c00728c */ /* 0x000fc8000bf05070 */
[----:B------:R-:W-:-:S06]  /*c730*/  UISETP.NE.AND.EX UP0, UPT, UR13, URZ, UPT, UP0 ;  /* 0x0000003f0d00728c */ /* 0x000fcc000bf05300 */
[----:B------:R-:W-:-:S05]  /*c740*/  PLOP3.LUT P4, PT, PT, PT, UP0, 0x80, 0x0 ;  /* 0x000000000000781c */ /* 0x000fca0003f8f008 */
[----:B------:R-:W-:-:S03]  /*c750*/  @UP0 UIADD3 UR12, UP1, UR4, UR12, URZ ;  /* 0x0000000c040c0290 */ /* 0x000fc6000ff3e03f */
[----:B------:R-:W-:Y:S01]  /*c760*/  ULDC UR4, c[0x0][0xad4] ;  /* 0x0002b50000047ab9 */ /* 0x000fe20000000800 */
[----:B------:R-:W-:Y:S02]  /*c770*/  @UP0 UIADD3.X UR13, UR16, UR13, URZ, UP1, !UPT ;  /* 0x0000000d100d0290 */ /* 0x000fe40008ffe43f */
[----:B0-----:R-:W-:-:S04]  /*c780*/  IMAD.U32 R4, RZ, RZ, UR12 ;  /* 0x0000000cff047e24 */ /* 0x001fc8000f8e00ff */
[----:B------:R-:W-:-:S05]  /*c790*/  MOV R5, UR13 ;  /* 0x0000000d00057c02 */ /* 0x000fca0008000f00 */
[----:B------:R0:W4:Y:S01]  /*c7a0*/  @P4 LDG.E R3, desc[UR36][R4.64] ;  /* 0x0000002404034981 */ /* 0x000122000c1e1900 */
[----:B------:R-:W-:Y:S02]  /*c7b0*/  UISETP.NE.AND UP0, UPT, UR22, URZ, UPT ;  /* 0x0000003f1600728c */ /* 0x000fe4000bf05270 */
[----:B------:R-:W-:Y:S02]  /*c7c0*/  UISETP.NE.AND UP1, UPT, UR20, 0x1, UPT ;  /* 0x000000011400788c */ /* 0x000fe4000bf25270 */
[----:B------:R-:W-:Y:S01]  /*c7d0*/  USEL UR4, UR22, UR4, UP0 ;  /* 0x0000000416047287 */ /* 0x000fe20008000000 */
[----:B------:R-:W-:-:S03]  /*c7e0*/  UMOV UR23, 0x9b8 ;  /* 0x000009b800177882 */ /* 0x000fc60000000000 */
[----:B------:R-:W-:Y:S01]  /*c7f0*/  UISETP.GT.AND UP2, UPT, UR4, 0x1, UPT ;  /* 0x000000010400788c */ /* 0x000fe2000bf44270 */
[----:B------:R-:W-:Y:S01]  /*c800*/  PLOP3.LUT P1, PT, PT, PT, UP1, 0x80, 0x0 ;  /* 0x000000000000781c */ /* 0x000fe20003f2f018 */
[----:B------:R-:W-:Y:S02]  /*c810*/  UISETP.NE.U32.AND UP0, UPT, UR14, URZ, UPT ;  /* 0x0000003f0e00728c */ /* 0x000fe4000bf05070 */
[----:B------:R-:W-:Y:S01]  /*c820*/  USEL UR23, UR23, 0x978, UP2 ;  /* 0x0000097817177887 */ /* 0x000fe20009000000 */
[----:B-1----:R-:W-:Y:S01]  /*c830*/  IMAD.U32 R8, RZ, RZ, UR18 ;  /* 0x00000012ff087e24 */ /* 0x002fe2000f8e00ff */
[----:B------:R-:W-:Y:S01]  /*c840*/  UISETP.NE.AND.EX UP0, UPT, UR15, URZ, UPT, UP0 ;  /* 0x0000003f0f00728c */ /* 0x000fe2000bf05300 */
[----:B------:R-:W-:Y:S02]  /*c850*/  UMOV UR4, URZ ;  /* 0x0000003f00047c82 */ /* 0x000fe40008000000 */
[----:B------:R-:W-:Y:S01]  /*c860*/  IMAD R8, R8, 0x80, R171 ;  /* 0x0000008008087824 */ /* 0x000fe200078e02ab */
[----:B------:R-:W-:Y:S01]  /*c870*/  USEL UR9, UR19, URZ, !UP0 ;  /* 0x0000003f13097287 */ /* 0x000fe2000c000000 */
[----:B------:R-:W-:Y:S01]  /*c880*/  @UP1 ULDC UR25, c[0x0][0xbec] ;  /* 0x0002fb0000191ab9 */ /* 0x000fe20000000800 */
[----:B------:R-:W-:-:S02]  /*c890*/  USEL UR22, UR17, URZ, !UP0 ;  /* 0x0000003f11167287 */ /* 0x000fc4000c000000 */
[----:B0-----:R-:W-:Y:S01]  /*c8a0*/  @P1 IMAD.HI.U32 R4, R8, UR25, RZ ;  /* 0x0000001908041c27 */ /* 0x001fe2000f8e00ff */
[----:B------:R-:W-:Y:S01]  /*c8b0*/  USEL UR21, UR21, URZ, UP2 ;  /* 0x0000003f15157287 */ /* 0x000fe20009000000 */
[----:B------:R-:W-:Y:S01]  /*c8c0*/  ULDC.64 UR16, c[0x0][UR23+0x220] ;  /* 0x0000880017107abb */ /* 0x000fe20008000a00 */
[----:B------:R-:W-:Y:S01]  /*c8d0*/  ULDC.64 UR14, c[0x0][UR23+0x218] ;  /* 0x00008600170e7abb */ /* 0x000fe20008000a00 */
[----:B------:R-:W-:Y:S01]  /*c8e0*/  ULDC.64 UR18, c[0x0][UR23+0x228] ;  /* 0x00008a0017127abb */ /* 0x000fe20008000a00 */
[----:B------:R-:W-:Y:S02]  /*c8f0*/  UIMAD UR17, UR17, UR9, URZ ;  /* 0x00000009111172a4 */ /* 0x000fe4000f8e023f */
[----:B------:R-:W-:Y:S01]  /*c900*/  UIMAD.WIDE.U32 UR12, UR14, UR24, URZ ;  /* 0x000000180e0c72a5 */ /* 0x000fe2000f8e003f */
[----:B------:R-:W-:Y:S01]  /*c910*/  IMAD.MOV.U32 R5, RZ, RZ, R8 ;  /* 0x000000ffff057224 */ /* 0x000fe200078e0008 */
[----:B------:R-:W-:Y:S01]  /*c920*/  @UP1 ULDC UR28, c[0x0][0xbf0] ;  /* 0x0002fc00001c1ab9 */ /* 0x000fe20000000800 */
[----:B------:R-:W-:-:S02]  /*c930*/  UIMAD UR24, UR15, UR24, URZ ;  /* 0x000000180f1872a4 */ /* 0x000fc4000f8e023f */
[----:B------:R-:W-:Y:S01]  /*c940*/  UIMAD.WIDE.U32 UR26, UR18, UR21, URZ ;  /* 0x00000015121a72a5 */ /* 0x000fe2000f8e003f */
[----:B------:R-:W-:Y:S01]  /*c950*/  @P1 SHF.R.U32.HI R5, RZ, UR28, R4 ;  /* 0x0000001cff051c19 */ /* 0x000fe20008011604 */
[----:B------:R-:W-:Y:S02]  /*c960*/  UIMAD.WIDE.U32 UR14, UR16, UR9, URZ ;  /* 0x00000009100e72a5 */ /* 0x000fe4000f8e003f */
[----:B------:R-:W-:Y:S02]  /*c970*/  UIMAD UR18, UR19, UR21, URZ ;  /* 0x00000015131272a4 */ /* 0x000fe4000f8e023f */
[----:B------:R-:W-:Y:S01]  /*c980*/  UIMAD UR17, UR16, UR22, UR17 ;  /* 0x00000016101172a4 */ /* 0x000fe2000f8e0211 */
[----:B------:R-:W-:Y:S01]  /*c990*/  IMAD.U32 R4, RZ, RZ, UR26 ;  /* 0x0000001aff047e24 */ /* 0x000fe2000f8e00ff */
[----:B------:R-:W-:Y:S01]  /*c9a0*/  UIADD3 UR18, UR27, UR18, URZ ;  /* 0x000000121b127290 */ /* 0x000fe2000fffe03f */
[----:B------:R-:W-:Y:S01]  /*c9b0*/  IMAD.MOV R7, RZ, RZ, -R5 ;  /* 0x000000ffff077224 */ /* 0x000fe200078e0a05 */
[----:B------:R-:W-:-:S02]  /*c9c0*/  UIADD3 UR24, UR13, UR24, URZ ;  /* 0x000000180d187290 */ /* 0x000fc4000fffe03f */
[----:B------:R-:W-:Y:S01]  /*c9d0*/  UIADD3 UR17, UR15, UR17, URZ ;  /* 0x000000110f117290 */ /* 0x000fe2000fffe03f */
[----:B------:R-:W-:Y:S02]  /*c9e0*/  IMAD R7, R7, UR20, R8 ;  /* 0x0000001407077c24 */ /* 0x000fe4000f8e0208 */
[----:B------:R-:W-:-:S03]  /*c9f0*/  IMAD.U32 R10, RZ, RZ, UR18 ;  /* 0x00000012ff0a7e24 */ /* 0x000fc6000f8e00ff */
[----:B------:R-:W-:Y:S02]  /*ca00*/  SHF.R.S32.HI R6, RZ, 0x1f, R7 ;  /* 0x0000001fff067819 */ /* 0x000fe40000011407 */
[----:B---3--:R-:W-:-:S13]  /*ca10*/  @P0 R2UR UR4, R17 ;  /* 0x00000000110402ca */ /* 0x008fda00000e0000 */
[----:B------:R-:W-:Y:S02]  /*ca20*/  UIADD3 UR12, UP0, UP3, UR14, UR12, UR4 ;  /* 0x0000000c0e0c7290 */ /* 0x000fe4000fb1e004 */
[----:B------:R-:W-:-:S04]  /*ca30*/  USHF.R.S32.HI UR16, URZ, 0x1f, UR4 ;  /* 0x0000001f3f107899 */ /* 0x000fc80008011404 */
[----:B------:R-:W-:Y:S01]  /*ca40*/  UIADD3.X UR14, UR17, UR24, UR16, UP0, UP3 ;  /* 0x00000018110e7290 */ /* 0x000fe200087e6410 */
[----:B------:R-:W-:Y:S02]  /*ca50*/  IADD3 R4, P2, P3, R5, UR12, R4 ;  /* 0x0000000c05047c10 */ /* 0x000fe4000fb5e004 */
[----:B------:R-:W-:Y:S01]  /*ca60*/  SHF.R.S32.HI R5, RZ, 0x1f, R5 ;  /* 0x0000001fff057819 */ /* 0x000fe20000011405 */
[----:B------:R-:W-:Y:S02]  /*ca70*/  ULDC.64 UR12, c[0x0][UR23+0x210] ;  /* 0x00008400170c7abb */ /* 0x000fe40008000a00 */
[----:B------:R-:W-:Y:S01]  /*ca80*/  IMAD R9, R7, UR13, RZ ;  /* 0x0000000d07097c24 */ /* 0x000fe2000f8e02ff */
[----:B------:R-:W-:Y:S01]  /*ca90*/  IADD3.X R5, R5, UR14, R10, P2, P3 ;  /* 0x0000000e05057c10 */ /* 0x000fe200097e640a */
[----:B------:R-:W-:Y:S01]  /*caa0*/  ULDC.64 UR14, c[0x0][0xba8] ;  /* 0x0002ea00000e7ab9 */ /* 0x000fe20000000a00 */
[----:B------:R-:W-:Y:S01]  /*cab0*/  @!UP2 ULDC UR14, c[0x0][0xb50] ;  /* 0x0002d400000eaab9 */ /* 0x000fe20000000800 */
[----:B------:R-:W-:Y:S01]  /*cac0*/  IMAD R9, R6, UR12, R9 ;  /* 0x0000000c06097c24 */ /* 0x000fe2000f8e0209 */
[----:B------:R-:W-:Y:S01]  /*cad0*/  @!UP2 ULDC UR15, c[0x0][0xb54] ;  /* 0x0002d500000faab9 */ /* 0x000fe20000000800 */
[----:B------:R-:W-:-:S04]  /*cae0*/  IMAD.WIDE.U32 R4, R7, UR12, R4 ;  /* 0x0000000c07047c25 */ /* 0x000fc8000f8e0004 */
[----:B------:R-:W-:Y:S01]  /*caf0*/  IMAD.IADD R5, R5, 0x1, R9 ;  /* 0x0000000105057824 */ /* 0x000fe200078e0209 */
[C---:B------:R-:W-:Y:S01]  /*cb00*/  LEA R9, P2, R4.reuse, UR14, 0x2 ;  /* 0x0000000e04097c11 */ /* 0x040fe2000f8410ff */
[----:B------:R-:W-:Y:S01]  /*cb10*/  ULDC UR12, c[0x0][0xa88] ;  /* 0x0002a200000c7ab9 */ /* 0x000fe20000000800 */
[----:B----4-:R-:W-:Y:S02]  /*cb20*/  @P4 R2UR UR12, R3 ;  /* 0x00000000030c42ca */ /* 0x010fe400000e0000 */
[----:B------:R-:W-:Y:S01]  /*cb30*/  LEA.HI.X R10, R4, UR15, R5, 0x2, P2 ;  /* 0x0000000f040a7c11 */ /* 0x000fe200090f1405 */
[----:B--2---:R-:W-:-:S12]  /*cb40*/  @P4 BRA `(.L_x_207) ;  /* 0x0000000000184947 */ /* 0x004fd80003800000 */
[----:B------:R-:W-:Y:S05]  /*cb50*/  @!P0 BRA `(.L_x_207) ;  /* 0x0000000000148947 */ /* 0x000fea0003800000 */
[----:B------:R-:W2:Y:S04]  /*cb60*/  LDG.E R4, desc[UR36][R18.64] ;  /* 0x0000002412047981 */ /* 0x000ea8000c1e1900 */
[----:B------:R-:W3:Y:S01]  /*cb70*/  LDG.E R3, desc[UR36][R18.64+0x4] ;  /* 0x0000042412037981 */ /* 0x000ee2000c1e1900 */
[----:B--2---:R-:W-:Y:S02]  /*cb80*/  R2UR UR13, R4 ;  /* 0x00000000040d72ca */ /* 0x004fe400000e0000 */
[----:B---3--:R-:W-:-:S13]  /*cb90*/  R2UR UR12, R3 ;  /* 0x00000000030c72ca */ /* 0x008fda00000e0000 */
[----:B------:R-:W-:-:S12]  /*cba0*/  UIADD3 UR12, -UR13, UR12, URZ ;  /* 0x0000000c0d0c7290 */ /* 0x000fd8000fffe13f */
.L_x_207:
[----:B------:R-:W2:Y:S04]  /*cbb0*/  LDL R12, [R1+0x40] ;  /* 0x00004000010c7983 */ /* 0x000ea80000100800 */
[----:B------:R-:W3:Y:S01]  /*cbc0*/  LDL R3, [R1+0x3c] ;  /* 0x00003c0001037983 */ /* 0x000ee20000100800 */
[----:B------:R-:W-:Y:S01]  /*cbd0*/  R2UR UR13, R170 ;  /* 0x00000000aa0d72ca */ /* 0x000fe200000e0000 */
[----:B------:R-:W-:Y:S01]  /*cbe0*/  UIMAD UR17, UR12, UR20, URZ ;  /* 0x000000140c1172a4 */ /* 0x000fe2000f8e023f */
[----:B------:R-:W-:Y:S01]  /*cbf0*/  PLOP3.LUT P3, PT, PT, PT, UP2, 0x80, 0x0 ;  /* 0x000000000000781c */ /* 0x000fe20003f6f028 */
[----:B------:R-:W-:Y:S04]  /*cc00*/  SHFL.IDX PT, R4, R9, RZ, 0x1c1f ;  /* 0x001c1fff09047589 */ /* 0x000fe800000e0000 */
[----:B------:R-:W0:Y:S04]  /*cc10*/  SHFL.IDX PT, R5, R10, RZ, 0x1c1f ;  /* 0x001c1fff0a057589 */ /* 0x000e2800000e0000 */
[----:B------:R-:W-:Y:S02]  /*cc20*/  SHFL.IDX PT, R6, R9, 0x1, 0x1c1f ;  /* 0x003c1f0009067f89 */ /* 0x000fe400000e0000 */
[----:B------:R-:W-:-:S02]  /*cc30*/  IMAD.U32 R11, RZ, RZ, UR13 ;  /* 0x0000000dff0b7e24 */ /* 0x000fc4000f8e00ff */
[----:B------:R-:W1:Y:S02]  /*cc40*/  SHFL.IDX PT, R7, R10, 0x1, 0x1c1f ;  /* 0x003c1f000a077f89 */ /* 0x000e6400000e0000 */
[----:B--2---:R-:W-:Y:S01]  /*cc50*/  IMAD R11, R11, 0x80, R12 ;  /* 0x000000800b0b7824 */ /* 0x004fe200078e020c */
[----:B---3--:R-:W-:-:S03]  /*cc60*/  LOP3.LUT P0, RZ, R3, 0x3, RZ, 0xc0, !PT ;  /* 0x0000000303ff7812 */ /* 0x008fc6000780c0ff */
[C---:B------:R-:W-:Y:S01]  /*cc70*/  VIADD R3, R11.reuse, 0x8 ;  /* 0x000000080b037836 */ /* 0x040fe20000000000 */
[----:B------:R-:W-:-:S04]  /*cc80*/  ISETP.GE.OR P2, PT, R11, UR17, P0 ;  /* 0x000000110b007c0c */ /* 0x000fc80008746670 */
[----:B------:R-:W-:-:S09]  /*cc90*/  ISETP.GE.OR P0, PT, R3, UR17, P0 ;  /* 0x0000001103007c0c */ /* 0x000fd20008706670 */
[----:B0-----:R0:W-:Y:S01]  /*cca0*/  @!P2 ST.E desc[UR36][R4.64], R2 ;  /* 0x000000020400a985 */ /* 0x0011e2000c101924 */
[----:B------:R-:W-:-:S03]  /*ccb0*/  ISETP.GE.AND P2, PT, R11, UR17, PT ;  /* 0x000000110b007c0c */ /* 0x000fc6000bf46270 */
[----:B-1----:R0:W-:Y:S01]  /*ccc0*/  @!P0 ST.E desc[UR36][R6.64], R0 ;  /* 0x0000000006008985 */ /* 0x0021e2000c101924 */
[----:B------:R-:W-:Y:S01]  /*ccd0*/  ISETP.GE.AND P0, PT, R3, UR17, PT ;  /* 0x0000001103007c0c */ /* 0x000fe2000bf06270 */
[----:B------:R-:W-:-:S12]  /*cce0*/  @P3 BRA `(.L_x_208) ;  /* 0x0000001000183947 */ /* 0x000fd80003800000 */
[----:B0-----:R-:W0:Y:S01]  /*ccf0*/  S2R R0, SR_TID.X ;  /* 0x0000000000007919 */ /* 0x001e220000002100 */
[----:B------:R-:W-:Y:S01]  /*cd00*/  ULDC.64 UR14, c[0x0][0xaa0] ;  /* 0x0002a800000e7ab9 */ /* 0x000fe20000000a00 */
[----:B------:R-:W-:Y:S02]  /*cd10*/  R2UR UR19, R216 ;  /* 0x00000000d81372ca */ /* 0x000fe400000e0000 */
[----:B------:R-:W-:Y:S01]  /*cd20*/  R2UR UR18, R170 ;  /* 0x00000000aa1272ca */ /* 0x000fe200000e0000 */
[----:B0-----:R-:W-:-:S05]  /*cd30*/  VIADD R0, R0, 0xffffff80 ;  /* 0xffffff8000007836 */ /* 0x001fca0000000000 */
[----:B------:R-:W-:-:S04]  /*cd40*/  SHF.R.S32.HI R3, RZ, 0x1f, R0 ;  /* 0x0000001fff037819 */ /* 0x000fc80000011400 */
[----:B------:R-:W-:-:S04]  /*cd50*/  LEA.HI R3, R3, R0, RZ, 0x3 ;  /* 0x0000000003037211 */ /* 0x000fc800078f18ff */
[----:B------:R-:W-:Y:S02]  /*cd60*/  LOP3.LUT R5, R3, 0xfffffff8, RZ, 0xc0, !PT ;  /* 0xfffffff803057812 */ /* 0x000fe400078ec0ff */
[----:B------:R-:W-:Y:S01]  /*cd70*/  SHF.R.S32.HI R17, RZ, 0x3, R3 ;  /* 0x00000003ff117819 */ /* 0x000fe20000011403 */
[----:B------:R-:W-:Y:S02]  /*cd80*/  IMAD.MOV.U32 R3, RZ, RZ, 0x2 ;  /* 0x00000002ff037424 */ /* 0x000fe400078e00ff */
[----:B------:R-:W-:-:S04]  /*cd90*/  IMAD.IADD R18, R0, 0x1, -R5 ;  /* 0x0000000100127824 */ /* 0x000fc800078e0a05 */
[----:B------:R-:W-:-:S04]  /*cda0*/  IMAD.SHL.U32 R0, R18, 0x8, RZ ;  /* 0x0000000812007824 */ /* 0x000fc800078e00ff */
[----:B------:R-:W-:-:S04]  /*cdb0*/  IMAD R2, R17, 0x40, R0 ;  /* 0x0000004011027824 */ /* 0x000fc800078e0200 */
[----:B------:R-:W-:-:S03]  /*cdc0*/  IMAD.WIDE R2, R2, R3, UR10 ;  /* 0x0000000a02027e25 */ /* 0x000fc6000f8e0203 */
[C---:B------:R-:W-:Y:S02]  /*cdd0*/  IADD3 R25, P2, R2.reuse, 0x3000, RZ ;  /* 0x0000300002197810 */ /* 0x040fe40007f5e0ff */
[C---:B------:R-:W-:Y:S02]  /*cde0*/  IADD3 R9, P4, R2.reuse, 0x1000, RZ ;  /* 0x0000100002097810 */ /* 0x040fe40007f9e0ff */
[----:B------:R-:W-:Y:S02]  /*cdf0*/  IADD3 R13, P3, R2, 0x2000, RZ ;  /* 0x00002000020d7810 */ /* 0x000fe40007f7e0ff */
[----:B------:R-:W-:Y:S02]  /*ce00*/  LOP3.LUT R24, R25, 0x380, RZ, 0xc0, !PT ;  /* 0x0000038019187812 */ /* 0x000fe400078ec0ff */
[----:B------:R-:W-:Y:S02]  /*ce10*/  LOP3.LUT R8, R9, 0x380, RZ, 0xc0, !PT ;  /* 0x0000038009087812 */ /* 0x000fe400078ec0ff */
[----:B------:R-:W-:-:S02]  /*ce20*/  LOP3.LUT R12, R13, 0x380, RZ, 0xc0, !PT ;  /* 0x000003800d0c7812 */ /* 0x000fc400078ec0ff */
[----:B------:R-:W-:Y:S02]  /*ce30*/  SHF.R.U64 R24, R24, 0x3, RZ ;  /* 0x0000000318187819 */ /* 0x000fe400000012ff */
[----:B------:R-:W-:Y:S02]  /*ce40*/  SHF.R.U64 R8, R8, 0x3, RZ ;  /* 0x0000000308087819 */ /* 0x000fe400000012ff */
[----:B------:R-:W-:Y:S02]  /*ce50*/  SHF.R.U64 R12, R12, 0x3, RZ ;  /* 0x000000030c0c7819 */ /* 0x000fe400000012ff */
[----:B------:R-:W-:Y:S01]  /*ce60*/  LOP3.LUT R24, R24, R25, RZ, 0x3c, !PT ;  /* 0x0000001918187212 */ /* 0x000fe200078e3cff */
[--C-:B------:R-:W-:Y:S01]  /*ce70*/  IMAD.X R25, RZ, RZ, R3.reuse, P2 ;  /* 0x000000ffff197224 */ /* 0x100fe200010e0603 */
[----:B------:R-:W-:Y:S01]  /*ce80*/  LOP3.LUT R8, R8, R9, RZ, 0x3c, !PT ;  /* 0x0000000908087212 */ /* 0x000fe200078e3cff */
[----:B------:R-:W-:Y:S01]  /*ce90*/  IMAD.X R9, RZ, RZ, R3, P4 ;  /* 0x000000ffff097224 */ /* 0x000fe200020e0603 */
[----:B------:R-:W-:-:S02]  /*cea0*/  LOP3.LUT R12, R12, R13, RZ, 0x3c, !PT ;  /* 0x0000000d0c0c7212 */ /* 0x000fc400078e3cff */
[----:B------:R-:W-:Y:S01]  /*ceb0*/  IADD3.X R13, RZ, R3, RZ, P3, !PT ;  /* 0x00000003ff0d7210 */ /* 0x000fe20001ffe4ff */
[----:B------:R-:W-:Y:S01]  /*cec0*/  UIMAD UR12, UR16, UR14, URZ ;  /* 0x0000000e100c72a4 */ /* 0x000fe2000f8e023f */
[C---:B------:R-:W-:Y:S01]  /*ced0*/  IADD3 R49, P2, R2.reuse, 0x9000, RZ ;  /* 0x0000900002317810 */ /* 0x040fe20007f5e0ff */
[----:B------:R-:W-:Y:S01]  /*cee0*/  UIMAD.WIDE.U32 UR10, UR4, UR14, URZ ;  /* 0x0000000e040a72a5 */ /* 0x000fe2000f8e003f */
[C---:B------:R-:W-:Y:S01]  /*cef0*/  IADD3 R29, P0, R2.reuse, 0x4000, RZ ;  /* 0x00004000021d7810 */ /* 0x040fe20007f1e0ff */
[----:B------:R-:W-:Y:S01]  /*cf00*/  IMAD.U32 R78, RZ, RZ, UR18 ;  /* 0x00000012ff4e7e24 */ /* 0x000fe2000f8e00ff */
[C---:B------:R-:W-:Y:S01]  /*cf10*/  IADD3 R33, P6, R2.reuse, 0x5000, RZ ;  /* 0x0000500002217810 */ /* 0x040fe20007fde0ff */
[----:B------:R-:W5:Y:S01]  /*cf20*/  LD.E.128 R8, desc[UR36][R8.64] ;  /* 0x0000002408087980 */ /* 0x000f62000c101d00 */
[C---:B------:R-:W-:Y:S02]  /*cf30*/  IADD3 R37, P5, R2.reuse, 0x6000, RZ ;  /* 0x0000600002257810 */ /* 0x040fe40007fbe0ff */
[C---:B------:R-:W-:Y:S01]  /*cf40*/  IADD3 R41, P4, R2.reuse, 0x7000, RZ ;  /* 0x0000700002297810 */ /* 0x040fe20007f9e0ff */
[----:B------:R-:W5:Y:S01]  /*cf50*/  LD.E.128 R24, desc[UR36][R24.64] ;  /* 0x0000002418187980 */ /* 0x000f62000c101d00 */
[----:B------:R-:W-:-:S02]  /*cf60*/  IADD3 R45, P3, R2, 0x8000, RZ ;  /* 0x00008000022d7810 */ /* 0x000fc40007f7e0ff */
[----:B------:R-:W-:Y:S01]  /*cf70*/  LOP3.LUT R7, R2, 0x380, RZ, 0xc0, !PT ;  /* 0x0000038002077812 */ /* 0x000fe200078ec0ff */
[----:B------:R-:W-:Y:S01]  /*cf80*/  UIMAD UR12, UR4, UR15, UR12 ;  /* 0x0000000f040c72a4 */ /* 0x000fe2000f8e020c */
[----:B------:R-:W-:Y:S01]  /*cf90*/  LOP3.LUT R48, R49, 0x380, RZ, 0xc0, !PT ;  /* 0x0000038031307812 */ /* 0x000fe200078ec0ff */
[----:B------:R-:W-:Y:S01]  /*cfa0*/  @UP1 ULDC UR14, c[0x0][0xbec] ;  /* 0x0002fb00000e1ab9 */ /* 0x000fe20000000800 */
[----:B------:R-:W-:Y:S01]  /*cfb0*/  LOP3.LUT R28, R29, 0x380, RZ, 0xc0, !PT ;  /* 0x000003801d1c7812 */ /* 0x000fe200078ec0ff */
[----:B------:R-:W5:Y:S01]  /*cfc0*/  LD.E.128 R12, desc[UR36][R12.64] ;  /* 0x000000240c0c7980 */ /* 0x000f62000c101d00 */
[----:B------:R-:W-:Y:S02]  /*cfd0*/  LOP3.LUT R32, R33, 0x380, RZ, 0xc0, !PT ;  /* 0x0000038021207812 */ /* 0x000fe400078ec0ff */
[----:B------:R-:W-:Y:S02]  /*cfe0*/  LOP3.LUT R36, R37, 0x380, RZ, 0xc0, !PT ;  /* 0x0000038025247812 */ /* 0x000fe400078ec0ff */
[----:B------:R-:W-:-:S02]  /*cff0*/  LOP3.LUT R40, R41, 0x380, RZ, 0xc0, !PT ;  /* 0x0000038029287812 */ /* 0x000fc400078ec0ff */
[----:B------:R-:W-:Y:S02]  /*d000*/  LOP3.LUT R44, R45, 0x380, RZ, 0xc0, !PT ;  /* 0x000003802d2c7812 */ /* 0x000fe400078ec0ff */
[----:B------:R-:W-:Y:S02]  /*d010*/  SHF.R.U64 R48, R48, 0x3, RZ ;  /* 0x0000000330307819 */ /* 0x000fe400000012ff */
[----:B------:R-:W-:Y:S02]  /*d020*/  SHF.R.U64 R28, R28, 0x3, RZ ;  /* 0x000000031c1c7819 */ /* 0x000fe400000012ff */
[----:B------:R-:W-:Y:S02]  /*d030*/  SHF.R.U64 R32, R32, 0x3, RZ ;  /* 0x0000000320207819 */ /* 0x000fe400000012ff */
[----:B------:R-:W-:Y:S02]  /*d040*/  SHF.R.U64 R36, R36, 0x3, RZ ;  /* 0x0000000324247819 */ /* 0x000fe400000012ff */
[----:B------:R-:W-:-:S02]  /*d050*/  SHF.R.U64 R40, R40, 0x3, RZ ;  /* 0x0000000328287819 */ /* 0x000fc400000012ff */
        /* <DEDUP_REMOVED lines=14> */
[----:B------:R-:W-:Y:S01]  /*d140*/  SHF.R.U64 R7, R7, 0x3, RZ ;  /* 0x0000000307077819 */ /* 0x000fe200000012ff */
[----:B------:R-:W-:Y:S01]  /*d150*/  UIADD3 UR11, UR11, UR12, URZ ;  /* 0x0000000c0b0b7290 */ /* 0x000fe2000fffe03f */
[C---:B------:R-:W-:Y:S01]  /*d160*/  IADD3 R53, P0, R2.reuse, 0xa000, RZ ;  /* 0x0000a00002357810 */ /* 0x040fe20007f1e0ff */
[----:B------:R-:W-:Y:S01]  /*d170*/  IMAD.X R73, RZ, RZ, R3, P2 ;  /* 0x000000ffff497224 */ /* 0x000fe200010e0603 */
[C---:B------:R-:W-:Y:S01]  /*d180*/  IADD3 R57, P6, R2.reuse, 0xb000, RZ ;  /* 0x0000b00002397810 */ /* 0x040fe20007fde0ff */
[----:B------:R-:W-:Y:S01]  /*d190*/  ULDC.64 UR12, c[0x0][0xae8] ;  /* 0x0002ba00000c7ab9 */ /* 0x000fe20000000a00 */
[C---:B------:R-:W-:Y:S01]  /*d1a0*/  IADD3 R61, P5, R2.reuse, 0xc000, RZ ;  /* 0x0000c000023d7810 */ /* 0x040fe20007fbe0ff */
[----:B------:R-:W-:Y:S01]  /*d1b0*/  USHF.R.S32.HI UR4, URZ, 0x1f, UR9 ;  /* 0x0000001f3f047899 */ /* 0x000fe20008011409 */
[C---:B------:R-:W-:Y:S01]  /*d1c0*/  IADD3 R65, P4, R2.reuse, 0xd000, RZ ;  /* 0x0000d00002417810 */ /* 0x040fe20007f9e0ff */
[----:B------:R-:W5:Y:S01]  /*d1d0*/  LD.E.128 R28, desc[UR36][R28.64] ;  /* 0x000000241c1c7980 */ /* 0x000f62000c101d00 */
[----:B------:R-:W-:-:S02]  /*d1e0*/  IADD3 R69, P3, R2, 0xe000, RZ ;  /* 0x0000e00002457810 */ /* 0x000fc40007f7e0ff */
[----:B------:R-:W-:Y:S01]  /*d1f0*/  LOP3.LUT R4, R5, 0x380, RZ, 0xc0, !PT ;  /* 0x0000038005047812 */ /* 0x000fe200078ec0ff */
[----:B------:R-:W5:Y:S01]  /*d200*/  LD.E.128 R32, desc[UR36][R32.64] ;  /* 0x0000002420207980 */ /* 0x000f62000c101d00 */
[----:B------:R-:W-:Y:S02]  /*d210*/  LOP3.LUT R52, R53, 0x380, RZ, 0xc0, !PT ;  /* 0x0000038035347812 */ /* 0x000fe400078ec0ff */
[----:B------:R-:W-:Y:S01]  /*d220*/  LOP3.LUT R56, R57, 0x380, RZ, 0xc0, !PT ;  /* 0x0000038039387812 */ /* 0x000fe200078ec0ff */
[----:B------:R-:W5:Y:S01]  /*d230*/  LD.E.128 R36, desc[UR36][R36.64] ;  /* 0x0000002424247980 */ /* 0x000f62000c101d00 */
[----:B------:R-:W-:Y:S02]  /*d240*/  LOP3.LUT R60, R61, 0x380, RZ, 0xc0, !PT ;  /* 0x000003803d3c7812 */ /* 0x000fe400078ec0ff */
[----:B------:R-:W-:Y:S01]  /*d250*/  LOP3.LUT R64, R65, 0x380, RZ, 0xc0, !PT ;  /* 0x0000038041407812 */ /* 0x000fe200078ec0ff */
[----:B------:R-:W5:Y:S01]  /*d260*/  LD.E.128 R40, desc[UR36][R40.64] ;  /* 0x0000002428287980 */ /* 0x000f62000c101d00 */
[----:B------:R-:W-:-:S02]  /*d270*/  LOP3.LUT R68, R69, 0x380, RZ, 0xc0, !PT ;  /* 0x0000038045447812 */ /* 0x000fc400078ec0ff */
[----:B------:R-:W-:Y:S01]  /*d280*/  SHF.R.U64 R4, R4, 0x3, RZ ;  /* 0x0000000304047819 */ /* 0x000fe200000012ff */
[----:B------:R-:W5:Y:S01]  /*d290*/  LD.E.128 R44, desc[UR36][R44.64] ;  /* 0x000000242c2c7980 */ /* 0x000f62000c101d00 */
[----:B------:R-:W-:Y:S02]  /*d2a0*/  SHF.R.U64 R52, R52, 0x3, RZ ;  /* 0x0000000334347819 */ /* 0x000fe400000012ff */
[----:B------:R-:W-:Y:S01]  /*d2b0*/  SHF.R.U64 R56, R56, 0x3, RZ ;  /* 0x0000000338387819 */ /* 0x000fe200000012ff */
[----:B------:R-:W5:Y:S01]  /*d2c0*/  LD.E.128 R48, desc[UR36][R48.64] ;  /* 0x0000002430307980 */ /* 0x000f62000c101d00 */
[----:B------:R-:W-:Y:S02]  /*d2d0*/  SHF.R.U64 R60, R60, 0x3, RZ ;  /* 0x000000033c3c7819 */ /* 0x000fe400000012ff */
[----:B------:R-:W-:Y:S02]  /*d2e0*/  SHF.R.U64 R64, R64, 0x3, RZ ;  /* 0x0000000340407819 */ /* 0x000fe400000012ff */
[----:B------:R-:W-:-:S02]  /*d2f0*/  SHF.R.U64 R68, R68, 0x3, RZ ;  /* 0x0000000344447819 */ /* 0x000fc400000012ff */
[----:B------:R-:W-:Y:S01]  /*d300*/  LOP3.LUT R2, R7, R2, RZ, 0x3c, !PT ;  /* 0x0000000207027212 */ /* 0x000fe200078e3cff */
[----:B------:R-:W-:Y:S01]  /*d310*/  UIMAD.WIDE.U32 UR10, UR19, UR12, UR10 ;  /* 0x0000000c130a72a5 */ /* 0x000fe2000f8e000a */
        /* <DEDUP_REMOVED lines=10> */
[----:B------:R-:W-:Y:S01]  /*d3c0*/  LOP3.LUT R72, R4, R5, RZ, 0x3c, !PT ;  /* 0x0000000504487212 */ /* 0x000fe200078e3cff */
[----:B------:R-:W-:Y:S01]  /*d3d0*/  UIMAD UR11, UR19, UR13, UR11 ;  /* 0x0000000d130b72a4 */ /* 0x000fe2000f8e020b */
[----:B------:R0:W5:Y:S02]  /*d3e0*/  LD.E.128 R4, desc[UR36][R2.64] ;  /* 0x0000002402047980 */ /* 0x000164000c101d00 */
[----:B------:R-:W-:-:S02]  /*d3f0*/  ULDC.64 UR12, c[0x0][0xaf0] ;  /* 0x0002bc00000c7ab9 */ /* 0x000fc40000000a00 */
[----:B------:R-:W-:Y:S01]  /*d400*/  UIMAD UR4, UR4, UR12, URZ ;  /* 0x0000000c040472a4 */ /* 0x000fe2000f8e023f */
[----:B------:R-:W5:Y:S01]  /*d410*/  LD.E.128 R52, desc[UR36][R52.64] ;  /* 0x0000002434347980 */ /* 0x000f62000c101d00 */
[----:B------:R-:W-:-:S03]  /*d420*/  IMAD R78, R78, 0x80, R17 ;  /* 0x000000804e4e7824 */ /* 0x000fc600078e0211 */
[----:B------:R-:W5:Y:S01]  /*d430*/  LD.E.128 R56, desc[UR36][R56.64] ;  /* 0x0000002438387980 */ /* 0x000f62000c101d00 */
[----:B0-----:R-:W-:Y:S02]  /*d440*/  IMAD.U32 R3, RZ, RZ, UR18 ;  /* 0x00000012ff037e24 */ /* 0x001fe4000f8e00ff */
[----:B------:R-:W-:Y:S01]  /*d450*/  IMAD R2, R18, 0x20, R17 ;  /* 0x0000002012027824 */ /* 0x000fe200078e0211 */
[----:B------:R-:W5:Y:S03]  /*d460*/  LD.E.128 R60, desc[UR36][R60.64] ;  /* 0x000000243c3c7980 */ /* 0x000f66000c101d00 */
[----:B------:R-:W-:Y:S01]  /*d470*/  IMAD R20, R3, 0x80, R2 ;  /* 0x0000008003147824 */ /* 0x000fe200078e0202 */
[----:B------:R-:W-:Y:S01]  /*d480*/  UIMAD UR4, UR9, UR13, UR4 ;  /* 0x0000000d090472a4 */ /* 0x000fe2000f8e0204 */
[----:B------:R-:W5:Y:S02]  /*d490*/  LD.E.128 R64, desc[UR36][R64.64] ;  /* 0x0000002440407980 */ /* 0x000f64000c101d00 */
[----:B------:R-:W-:Y:S01]  /*d4a0*/  @P1 IMAD.HI.U32 R2, R20, UR14, RZ ;  /* 0x0000000e14021c27 */ /* 0x000fe2000f8e00ff */
[----:B------:R-:W-:Y:S01]  /*d4b0*/  UIMAD.WIDE.U32 UR10, UR9, UR12, UR10 ;  /* 0x0000000c090a72a5 */ /* 0x000fe2000f8e000a */
[----:B------:R-:W-:Y:S01]  /*d4c0*/  MOV R19, R20 ;  /* 0x0000001400137202 */ /* 0x000fe20000000f00 */
[----:B------:R-:W5:Y:S01]  /*d4d0*/  LD.E.128 R68, desc[UR36][R68.64] ;  /* 0x0000002444447980 */ /* 0x000f62000c101d00 */
[----:B------:R-:W-:-:S02]  /*d4e0*/  @UP1 ULDC UR9, c[0x0][0xbf0] ;  /* 0x0002fc0000091ab9 */ /* 0x000fc40000000800 */
[----:B------:R-:W-:Y:S01]  /*d4f0*/  @P1 SHF.R.U32.HI R19, RZ, UR9, R2 ;  /* 0x00000009ff131c19 */ /* 0x000fe20008011602 */
[----:B------:R-:W-:Y:S01]  /*d500*/  UIADD3 UR4, UR11, UR4, URZ ;  /* 0x000000040b047290 */ /* 0x000fe2000fffe03f */
[----:B------:R-:W-:Y:S01]  /*d510*/  IMAD.U32 R2, RZ, RZ, UR10 ;  /* 0x0000000aff027e24 */ /* 0x000fe2000f8e00ff */
[----:B------:R-:W5:Y:S01]  /*d520*/  LD.E.128 R72, desc[UR36][R72.64] ;  /* 0x0000002448487980 */ /* 0x000f62000c101d00 */
[--C-:B------:R-:W-:Y:S01]  /*d530*/  SHF.R.S32.HI R18, RZ, 0x1f, R19.reuse ;  /* 0x0000001fff127819 */ /* 0x100fe20000011413 */
[----:B------:R-:W-:Y:S02]  /*d540*/  IMAD.MOV R21, RZ, RZ, -R19 ;  /* 0x000000ffff157224 */ /* 0x000fe400078e0a13 */
[----:B------:R-:W-:Y:S01]  /*d550*/  IMAD.U32 R3, RZ, RZ, UR11 ;  /* 0x0000000bff037e24 */ /* 0x000fe2000f8e00ff */
[----:B------:R-:W-:Y:S01]  /*d560*/  ULDC.64 UR10, c[0x0][0xae0] ;  /* 0x0002b800000a7ab9 */ /* 0x000fe20000000a00 */
[----:B------:R-:W-:Y:S01]  /*d570*/  IMAD.U32 R3, RZ, RZ, UR4 ;  /* 0x00000004ff037e24 */ /* 0x000fe2000f8e00ff */
[----:B------:R-:W-:Y:S01]  /*d580*/  @!PT LDS RZ, [RZ] ;  /* 0x00000000fffff984 */ /* 0x000fe20000000800 */
[----:B------:R-:W-:Y:S01]  /*d590*/  @!PT LDS RZ, [RZ] ;  /* 0x00000000fffff984 */ /* 0x000fe20000000800 */
[----:B------:R-:W-:Y:S01]  /*d5a0*/  @!PT LDS RZ, [RZ] ;  /* 0x00000000fffff984 */ /* 0x000fe20000000800 */
[----:B------:R-:W-:Y:S01]  /*d5b0*/  @!PT LDS RZ, [RZ] ;  /* 0x00000000fffff984 */ /* 0x000fe20000000800 */
[----:B------:R0:W-:Y:S06]  /*d5c0*/  MEMBAR.ALL.CTA ;  /* 0x0000000000007992 */ /* 0x0001ec0000008000 */
[----:B0-----:R-:W0:Y:S01]  /*d5d0*/  FENCE.VIEW.ASYNC.S ;  /* 0x00000000000073c6 */ /* 0x001e220000000000 */
[----:B------:R-:W-:-:S02]  /*d5e0*/  IMAD R18, R18, UR10, RZ ;  /* 0x0000000a12127c24 */ /* 0x000fc4000f8e02ff */
[----:B------:R-:W-:Y:S02]  /*d5f0*/  IMAD R21, R21, UR20, R20 ;  /* 0x0000001415157c24 */ /* 0x000fe4000f8e0214 */
[----:B------:R-:W-:-:S04]  /*d600*/  IMAD.WIDE.U32 R2, R19, UR10, R2 ;  /* 0x0000000a13027c25 */ /* 0x000fc8000f8e0002 */
[----:B------:R-:W-:Y:S01]  /*d610*/  IMAD R19, R19, UR11, R18 ;  /* 0x0000000b13137c24 */ /* 0x000fe2000f8e0212 */
[----:B------:R-:W-:Y:S01]  /*d620*/  SHF.R.S32.HI R18, RZ, 0x1f, R21 ;  /* 0x0000001fff127819 */ /* 0x000fe20000011415 */
[----:B------:R-:W-:Y:S02]  /*d630*/  ULDC.64 UR10, c[0x0][0xad8] ;  /* 0x0002b600000a7ab9 */ /* 0x000fe40000000a00 */
[----:B------:R-:W-:Y:S02]  /*d640*/  IMAD.IADD R3, R3, 0x1, R19 ;  /* 0x0000000103037824 */ /* 0x000fe400078e0213 */
[----:B------:R-:W-:Y:S02]  /*d650*/  IMAD R18, R18, UR10, RZ ;  /* 0x0000000a12127c24 */ /* 0x000fe4000f8e02ff */
[----:B------:R-:W-:-:S04]  /*d660*/  IMAD.WIDE.U32 R2, R21, UR10, R2 ;  /* 0x0000000a15027c25 */ /* 0x000fc8000f8e0002 */
[----:B------:R-:W-:Y:S01]  /*d670*/  IMAD R17, R21, UR11, R18 ;  /* 0x0000000b15117c24 */ /* 0x000fe2000f8e0212 */
[----:B------:R-:W-:-:S03]  /*d680*/  ULDC.64 UR10, c[0x0][0xa80] ;  /* 0x0002a000000a7ab9 */ /* 0x000fc60000000a00 */
[----:B------:R-:W-:Y:S01]  /*d690*/  IMAD.IADD R3, R3, 0x1, R17 ;  /* 0x0000000103037824 */ /* 0x000fe200078e0211 */
[----:B------:R-:W-:Y:S01]  /*d6a0*/  LEA R17, P2, R2, UR10, 0x1 ;  /* 0x0000000a02117c11 */ /* 0x000fe2000f8408ff */
[----:B------:R-:W-:-:S03]  /*d6b0*/  UIADD3 UR8, UR8, 0x38820, URZ ;  /* 0x0003882008087890 */ /* 0x000fc6000fffe03f */
[----:B------:R-:W-:Y:S02]  /*d6c0*/  LEA.HI.X R22, R2, UR11, R3, 0x1, P2 ;  /* 0x0000000b02167c11 */ /* 0x000fe400090f0c03 */
[C---:B------:R-:W-:Y:S01]  /*d6d0*/  ISETP.GE.AND P2, PT, R78.reuse, UR17, PT ;  /* 0x000000114e007c0c */ /* 0x040fe2000bf46270 */
[----:B------:R-:W-:Y:S01]  /*d6e0*/  UPRMT UR8, URZ, 0x654, UR8 ;  /* 0x000006543f087896 */ /* 0x000fe20008000008 */
[C---:B------:R-:W-:Y:S02]  /*d6f0*/  VIADD R18, R78.reuse, 0x20 ;  /* 0x000000204e127836 */ /* 0x040fe40000000000 */
[----:B------:R-:W-:Y:S02]  /*d700*/  VIADD R19, R78, 0x40 ;  /* 0x000000404e137836 */ /* 0x000fe40000000000 */
[C---:B------:R-:W-:Y:S02]  /*d710*/  VIADD R82, R0.reuse, 0x80 ;  /* 0x0000008000527836 */ /* 0x040fe40000000000 */
[----:B------:R-:W-:-:S02]  /*d720*/  VIADD R84, R0, 0xc0 ;  /* 0x000000c000547836 */ /* 0x000fc40000000000 */
[----:B------:R-:W-:Y:S01]  /*d730*/  VIADD R80, R0, 0x40 ;  /* 0x0000004000507836 */ /* 0x000fe20000000000 */
[----:B0-----:R-:W-:Y:S01]  /*d740*/  SYNCS.ARRIVE.TRANS64.RED.A1T0 RZ, [UR8], RZ ;  /* 0x000000ffffff79a7 */ /* 0x001fe20008100408 */
[----:B------:R0:W1:Y:S01]  /*d750*/  SHFL.IDX PT, R79, R17, RZ, 0x181f ;  /* 0x00181fff114f7589 */ /* 0x00006200000e0000 */
[----:B------:R-:W-:Y:S03]  /*d760*/  BSSY B1, `(.L_x_209) ;  /* 0x000001a000017945 */ /* 0x000fe60003800000 */
[----:B------:R0:W2:Y:S01]  /*d770*/  SHFL.IDX PT, R77, R22, RZ, 0x181f ;  /* 0x00181fff164d7589 */ /* 0x0000a200000e0000 */
[----:B------:R-:W-:Y:S02]  /*d780*/  ISETP.GE.AND P1, PT, R18, UR17, PT ;  /* 0x0000001112007c0c */ /* 0x000fe4000bf26270 */
[----:B------:R-:W-:Y:S02]  /*d790*/  ISETP.GE.AND P0, PT, R19, UR17, PT ;  /* 0x0000001113007c0c */ /* 0x000fe4000bf06270 */
[----:B------:R-:W-:-:S02]  /*d7a0*/  SHF.R.S32.HI R86, RZ, 0x1f, R0 ;  /* 0x0000001fff567819 */ /* 0x000fc40000011400 */
[----:B------:R-:W-:Y:S02]  /*d7b0*/  SHF.R.S32.HI R81, RZ, 0x1f, R82 ;  /* 0x0000001fff517819 */ /* 0x000fe40000011452 */
[----:B------:R-:W-:Y:S02]  /*d7c0*/  SHF.R.S32.HI R83, RZ, 0x1f, R84 ;  /* 0x0000001fff537819 */ /* 0x000fe40000011454 */
[----:B------:R-:W-:Y:S01]  /*d7d0*/  SHF.R.S32.HI R85, RZ, 0x1f, R80 ;  /* 0x0000001fff557819 */ /* 0x000fe20000011450 */
[----:B0-----:R-:W-:Y:S06]  /*d7e0*/  @P2 BRA `(.L_x_210) ;  /* 0x0000000000442947 */ /* 0x001fec0003800000 */
[----:B------:R-:W-:Y:S02]  /*d7f0*/  ULDC UR4, c[0x0][0xac8] ;  /* 0x0002b20000047ab9 */ /* 0x000fe40000000800 */
[----:B------:R-:W-:Y:S02]  /*d800*/  ISETP.GE.AND P5, PT, R0, UR4, PT ;  /* 0x0000000400007c0c */ /* 0x000fe4000bfa6270 */
[----:B------:R-:W-:Y:S02]  /*d810*/  ISETP.GE.AND P4, PT, R80, UR4, PT ;  /* 0x0000000450007c0c */ /* 0x000fe4000bf86270 */
[----:B------:R-:W-:Y:S02]  /*d820*/  ISETP.GE.AND P3, PT, R82, UR4, PT ;  /* 0x0000000452007c0c */ /* 0x000fe4000bf66270 */
[----:B------:R-:W-:-:S07]  /*d830*/  ISETP.GE.AND P2, PT, R84, UR4, PT ;  /* 0x0000000454007c0c */ /* 0x000fce000bf46270 */
[----:B-1----:R-:W-:-:S04]  /*d840*/  @!P5 LEA R2, P6, R0, R79, 0x1 ;  /* 0x0000004f0002d211 */ /* 0x002fc800078c08ff */
[----:B--2---:R-:W-:Y:S02]  /*d850*/  @!P5 LEA.HI.X R3, R0, R77, R86, 0x1, P6 ;  /* 0x0000004d0003d211 */ /* 0x004fe400030f0c56 */
[----:B------:R-:W-:-:S03]  /*d860*/  @!P4 LEA R18, P6, R80, R79, 0x1 ;  /* 0x0000004f5012c211 */ /* 0x000fc600078c08ff */
[----:B-----5:R0:W-:Y:S01]  /*d870*/  @!P5 ST.E.128 desc[UR36][R2.64], R4 ;  /* 0x000000040200d985 */ /* 0x0201e2000c101d24 */
[----:B------:R-:W-:Y:S02]  /*d880*/  @!P4 LEA.HI.X R19, R80, R77, R85, 0x1, P6 ;  /* 0x0000004d5013c211 */ /* 0x000fe400030f0c55 */
[----:B------:R-:W-:-:S03]  /*d890*/  @!P3 LEA R20, P6, R82, R79, 0x1 ;  /* 0x0000004f5214b211 */ /* 0x000fc600078c08ff */
[----:B------:R0:W-:Y:S01]  /*d8a0*/  @!P4 ST.E.128 desc[UR36][R18.64], R28 ;  /* 0x0000001c1200c985 */ /* 0x0001e2000c101d24 */
[----:B------:R-:W-:Y:S02]  /*d8b0*/  @!P3 LEA.HI.X R21, R82, R77, R81, 0x1, P6 ;  /* 0x0000004d5215b211 */ /* 0x000fe400030f0c51 */
[----:B------:R-:W-:-:S03]  /*d8c0*/  @!P2 LEA R76, P6, R84, R79, 0x1 ;  /* 0x0000004f544ca211 */ /* 0x000fc600078c08ff */
[----:B------:R0:W-:Y:S01]  /*d8d0*/  @!P3 ST.E.128 desc[UR36][R20.64], R44 ;  /* 0x0000002c1400b985 */ /* 0x0001e2000c101d24 */
[----:B------:R-:W-:-:S05]  /*d8e0*/  @!P2 LEA.HI.X R77, R84, R77, R83, 0x1, P6 ;  /* 0x0000004d544da211 */ /* 0x000fca00030f0c53 */
[----:B------:R0:W-:Y:S04]  /*d8f0*/  @!P2 ST.E.128 desc[UR36][R76.64], R60 ;  /* 0x0000003c4c00a985 */ /* 0x0001e8000c101d24 */
.L_x_210:
[----:B------:R-:W-:Y:S05]  /*d900*/  BSYNC B1 ;  /* 0x0000000000017941 */ /* 0x000fea0003800000 */
.L_x_209:
[----:B0-----:R0:W3:Y:S01]  /*d910*/  SHFL.IDX PT, R19, R22, 0x1, 0x181f ;  /* 0x00381f0016137f89 */ /* 0x0010e200000e0000 */
[----:B------:R-:W-:Y:S03]  /*d920*/  BSSY B1, `(.L_x_211) ;  /* 0x0000014000017945 */ /* 0x000fe60003800000 */
[----:B-----5:R0:W4:Y:S01]  /*d930*/  SHFL.IDX PT, R7, R17, 0x1, 0x181f ;  /* 0x00381f0011077f89 */ /* 0x02012200000e0000 */
[----:B------:R-:W-:Y:S05]  /*d940*/  @P1 BRA `(.L_x_212) ;  /* 0x0000000000441947 */ /* 0x000fea0003800000 */
[----:B------:R-:W-:Y:S02]  /*d950*/  ULDC UR4, c[0x0][0xac8] ;  /* 0x0002b20000047ab9 */ /* 0x000fe40000000800 */
[----:B------:R-:W-:Y:S02]  /*d960*/  ISETP.GE.AND P4, PT, R0, UR4, PT ;  /* 0x0000000400007c0c */ /* 0x000fe4000bf86270 */
[----:B------:R-:W-:Y:S02]  /*d970*/  ISETP.GE.AND P3, PT, R80, UR4, PT ;  /* 0x0000000450007c0c */ /* 0x000fe4000bf66270 */
[----:B------:R-:W-:Y:S02]  /*d980*/  ISETP.GE.AND P2, PT, R82, UR4, PT ;  /* 0x0000000452007c0c */ /* 0x000fe4000bf46270 */
[----:B------:R-:W-:-:S07]  /*d990*/  ISETP.GE.AND P1, PT, R84, UR4, PT ;  /* 0x0000000454007c0c */ /* 0x000fce000bf26270 */
[-C--:B----4-:R-:W-:Y:S02]  /*d9a0*/  @!P4 LEA R2, P6, R0, R7.reuse, 0x1 ;  /* 0x000000070002c211 */ /* 0x090fe400078c08ff */
[----:B------:R-:W-:Y:S02]  /*d9b0*/  @!P3 LEA R4, P5, R80, R7, 0x1 ;  /* 0x000000075004b211 */ /* 0x000fe400078a08ff */
[----:B---3--:R-:W-:Y:S02]  /*d9c0*/  @!P4 LEA.HI.X R3, R0, R19, R86, 0x1, P6 ;  /* 0x000000130003c211 */ /* 0x008fe400030f0c56 */
[----:B------:R-:W-:Y:S02]  /*d9d0*/  @!P2 LEA R6, P6, R82, R7, 0x1 ;  /* 0x000000075206a211 */ /* 0x000fe400078c08ff */
[----:B------:R-:W-:Y:S01]  /*d9e0*/  @!P3 LEA.HI.X R5, R80, R19, R85, 0x1, P5 ;  /* 0x000000135005b211 */ /* 0x000fe200028f0c55 */
[----:B------:R3:W-:Y:S01]  /*d9f0*/  @!P4 ST.E.128 desc[UR36][R2.64], R8 ;  /* 0x000000080200c985 */ /* 0x0007e2000c101d24 */
[----:B------:R-:W-:-:S02]  /*da00*/  @!P1 LEA R18, P5, R84, R7, 0x1 ;  /* 0x0000000754129211 */ /* 0x000fc400078a08ff */
[-C--:B------:R-:W-:Y:S01]  /*da10*/  @!P2 LEA.HI.X R7, R82, R19.reuse, R81, 0x1, P6 ;  /* 0x000000135207a211 */ /* 0x080fe200030f0c51 */
[----:B------:R3:W-:Y:S01]  /*da20*/  @!P3 ST.E.128 desc[UR36][R4.64], R32 ;  /* 0x000000200400b985 */ /* 0x0007e2000c101d24 */
[----:B------:R-:W-:-:S03]  /*da30*/  @!P1 LEA.HI.X R19, R84, R19, R83, 0x1, P5 ;  /* 0x0000001354139211 */ /* 0x000fc600028f0c53 */
[----:B------:R3:W-:Y:S04]  /*da40*/  @!P2 ST.E.128 desc[UR36][R6.64], R48 ;  /* 0x000000300600a985 */ /* 0x0007e8000c101d24 */
[----:B------:R3:W-:Y:S02]  /*da50*/  @!P1 ST.E.128 desc[UR36][R18.64], R64 ;  /* 0x0000004012009985 */ /* 0x0007e4000c101d24 */
.L_x_212:
[----:B------:R-:W-:Y:S05]  /*da60*/  BSYNC B1 ;  /* 0x0000000000017941 */ /* 0x000fea0003800000 */
.L_x_211:
[----:B---3--:R3:W0:Y:S01]  /*da70*/  SHFL.IDX PT, R9, R22, 0x2, 0x181f ;  /* 0x00581f0016097f89 */ /* 0x00862200000e0000 */
[----:B------:R-:W-:Y:S03]  /*da80*/  BSSY B1, `(.L_x_213) ;  /* 0x0000014000017945 */ /* 0x000fe60003800000 */
[----:B------:R3:W0:Y:S01]  /*da90*/  SHFL.IDX PT, R5, R17, 0x2, 0x181f ;  /* 0x00581f0011057f89 */ /* 0x00062200000e0000 */
[----:B------:R-:W-:Y:S05]  /*daa0*/  @P0 BRA `(.L_x_214) ;  /* 0x0000000000440947 */ /* 0x000fea0003800000 */
[----:B------:R-:W-:Y:S02]  /*dab0*/  ULDC UR4, c[0x0][0xac8] ;  /* 0x0002b20000047ab9 */ /* 0x000fe40000000800 */
[----:B------:R-:W-:Y:S02]  /*dac0*/  ISETP.GE.AND P3, PT, R0, UR4, PT ;  /* 0x0000000400007c0c */ /* 0x000fe4000bf66270 */
[----:B------:R-:W-:Y:S02]  /*dad0*/  ISETP.GE.AND P2, PT, R80, UR4, PT ;  /* 0x0000000450007c0c */ /* 0x000fe4000bf46270 */
[----:B------:R-:W-:Y:S02]  /*dae0*/  ISETP.GE.AND P1, PT, R82, UR4, PT ;  /* 0x0000000452007c0c */ /* 0x000fe4000bf26270 */
[----:B------:R-:W-:-:S07]  /*daf0*/  ISETP.GE.AND P0, PT, R84, UR4, PT ;  /* 0x0000000454007c0c */ /* 0x000fce000bf06270 */
[-C--:B0-----:R-:W-:Y:S02]  /*db00*/  @!P3 LEA R2, P6, R0, R5.reuse, 0x1 ;  /* 0x000000050002b211 */ /* 0x081fe400078c08ff */
[-C--:B------:R-:W-:Y:S02]  /*db10*/  @!P2 LEA R4, P5, R80, R5.reuse, 0x1 ;  /* 0x000000055004a211 */ /* 0x080fe400078a08ff */
[----:B------:R-:W-:Y:S02]  /*db20*/  @!P1 LEA R6, P4, R82, R5, 0x1 ;  /* 0x0000000552069211 */ /* 0x000fe400078808ff */
[----:B------:R-:W-:Y:S02]  /*db30*/  @!P3 LEA.HI.X R3, R0, R9, R86, 0x1, P6 ;  /* 0x000000090003b211 */ /* 0x000fe400030f0c56 */
[----:B------:R-:W-:Y:S02]  /*db40*/  @!P0 LEA R8, P6, R84, R5, 0x1 ;  /* 0x0000000554088211 */ /* 0x000fe400078c08ff */
[-C--:B------:R-:W-:Y:S01]  /*db50*/  @!P2 LEA.HI.X R5, R80, R9.reuse, R85, 0x1, P5 ;  /* 0x000000095005a211 */ /* 0x080fe200028f0c55 */
[----:B------:R0:W-:Y:S01]  /*db60*/  @!P3 ST.E.128 desc[UR36][R2.64], R12 ;  /* 0x0000000c0200b985 */ /* 0x0001e2000c101d24 */
[----:B----4-:R-:W-:-:S02]  /*db70*/  @!P1 LEA.HI.X R7, R82, R9, R81, 0x1, P4 ;  /* 0x0000000952079211 */ /* 0x010fc400020f0c51 */
[----:B------:R-:W-:Y:S01]  /*db80*/  @!P0 LEA.HI.X R9, R84, R9, R83, 0x1, P6 ;  /* 0x0000000954098211 */ /* 0x000fe200030f0c53 */
[----:B------:R0:W-:Y:S04]  /*db90*/  @!P2 ST.E.128 desc[UR36][R4.64], R36 ;  /* 0x000000240400a985 */ /* 0x0001e8000c101d24 */
[----:B------:R0:W-:Y:S04]  /*dba0*/  @!P1 ST.E.128 desc[UR36][R6.64], R52 ;  /* 0x0000003406009985 */ /* 0x0001e8000c101d24 */
[----:B------:R0:W-:Y:S02]  /*dbb0*/  @!P0 ST.E.128 desc[UR36][R8.64], R68 ;  /* 0x0000004408008985 */ /* 0x0001e4000c101d24 */
.L_x_214:
[----:B------:R-:W-:Y:S05]  /*dbc0*/  BSYNC B1 ;  /* 0x0000000000017941 */ /* 0x000fea0003800000 */
.L_x_213:
[----:B0-----:R-:W-:Y:S01]  /*dbd0*/  VIADD R2, R78, 0x60 ;  /* 0x000000604e027836 */ /* 0x001fe20000000000 */
[----:B------:R0:W0:Y:S04]  /*dbe0*/  SHFL.IDX PT, R9, R22, 0x3, 0x181f ;  /* 0x00781f0016097f89 */ /* 0x00002800000e0000 */
[----:B------:R-:W-:Y:S01]  /*dbf0*/  ISETP.GE.AND P0, PT, R2, UR17, PT ;  /* 0x0000001102007c0c */ /* 0x000fe2000bf06270 */
[----:B---3--:R-:W3:-:S12]  /*dc00*/  SHFL.IDX PT, R17, R17, 0x3, 0x181f ;  /* 0x00781f0011117f89 */ /* 0x008ed800000e0000 */
[----:B------:R-:W-:Y:S05]  /*dc10*/  @P0 BRA `(.L_x_215) ;  /* 0x00000028007c0947 */ /* 0x000fea0003800000 */
[----:B------:R-:W-:Y:S02]  /*dc20*/  ULDC UR4, c[0x0][0xac8] ;  /* 0x0002b20000047ab9 */ /* 0x000fe40000000800 */
[----:B------:R-:W-:Y:S02]  /*dc30*/  ISETP.GE.AND P3, PT, R0, UR4, PT ;  /* 0x0000000400007c0c */ /* 0x000fe4000bf66270 */
[----:B------:R-:W-:Y:S02]  /*dc40*/  ISETP.GE.AND P4, PT, R80, UR4, PT ;  /* 0x0000000450007c0c */ /* 0x000fe4000bf86270 */
[----:B------:R-:W-:-:S09]  /*dc50*/  ISETP.GE.AND P5, PT, R82, UR4, PT ;  /* 0x0000000452007c0c */ /* 0x000fd2000bfa6270 */
[-C--:B---3--:R-:W-:Y:S02]  /*dc60*/  @!P3 LEA R2, P0, R0, R17.reuse, 0x1 ;  /* 0x000000110002b211 */ /* 0x088fe400078008ff */
[-C--:B------:R-:W-:Y:S02]  /*dc70*/  @!P4 LEA R4, P1, R80, R17.reuse, 0x1 ;  /* 0x000000115004c211 */ /* 0x080fe400078208ff */
[----:B------:R-:W-:Y:S02]  /*dc80*/  @!P5 LEA R6, P2, R82, R17, 0x1 ;  /* 0x000000115206d211 */ /* 0x000fe400078408ff */
[-C--:B0-----:R-:W-:Y:S02]  /*dc90*/  @!P3 LEA.HI.X R3, R0, R9.reuse, R86, 0x1, P0 ;  /* 0x000000090003b211 */ /* 0x081fe400000f0c56 */
[-C--:B------:R-:W-:Y:S02]  /*dca0*/  @!P4 LEA.HI.X R5, R80, R9.reuse, R85, 0x1, P1 ;  /* 0x000000095005c211 */ /* 0x080fe400008f0c55 */
[----:B----4-:R-:W-:Y:S01]  /*dcb0*/  @!P5 LEA.HI.X R7, R82, R9, R81, 0x1, P2 ;  /* 0x000000095207d211 */ /* 0x010fe200010f0c51 */
[----:B------:R0:W-:Y:S01]  /*dcc0*/  @!P3 ST.E.128 desc[UR36][R2.64], R24 ;  /* 0x000000180200b985 */ /* 0x0001e2000c101d24 */
[----:B------:R-:W-:-:S03]  /*dcd0*/  ISETP.GE.AND P0, PT, R84, UR4, PT ;  /* 0x0000000454007c0c */ /* 0x000fc6000bf06270 */
[----:B------:R0:W-:Y:S04]  /*dce0*/  @!P4 ST.E.128 desc[UR36][R4.64], R40 ;  /* 0x000000280400c985 */ /* 0x0001e8000c101d24 */
[----:B------:R0:W-:Y:S06]  /*dcf0*/  @!P5 ST.E.128 desc[UR36][R6.64], R56 ;  /* 0x000000380600d985 */ /* 0x0001ec000c101d24 */
[----:B------:R-:W-:Y:S05]  /*dd00*/  @P0 BRA `(.L_x_215) ;  /* 0x0000002800400947 */ /* 0x000fea0003800000 */
[----:B0-----:R-:W-:-:S04]  /*dd10*/  LEA R2, P0, R84, R17, 0x1 ;  /* 0x0000001154027211 */ /* 0x001fc800078008ff */
[----:B------:R-:W-:-:S05]  /*dd20*/  LEA.HI.X R3, R84, R9, R83, 0x1, P0 ;  /* 0x0000000954037211 */ /* 0x000fca00000f0c53 */
[----:B------:R0:W-:Y:S01]  /*dd30*/  ST.E.128 desc[UR36][R2.64], R72 ;  /* 0x0000004802007985 */ /* 0x0001e2000c101d24 */
[----:B------:R-:W-:Y:S05]  /*dd40*/  BRA `(.L_x_215) ;  /* 0x0000002800307947 */ /* 0x000fea0003800000 */
.L_x_208:
[----:B------:R-:W-:Y:S01]  /*dd50*/  ULDC.64 UR14, c[0x0][0xb08] ;  /* 0x0002c200000e7ab9 */ /* 0x000fe20000000a00 */
[----:B------:R-:W-:Y:S01]  /*dd60*/  R2UR UR18, R216 ;  /* 0x00000000d81272ca */ /* 0x000fe200000e0000 */
[----:B------:R-:W-:Y:S01]  /*dd70*/  UIMAD UR12, UR16, UR14, URZ ;  /* 0x0000000e100c72a4 */ /* 0x000fe2000f8e023f */
[----:B------:R-:W-:Y:S01]  /*dd80*/  R2UR UR17, R215 ;  /* 0x00000000d71172ca */ /* 0x000fe200000e0000 */
[----:B------:R-:W-:Y:S01]  /*dd90*/  UIMAD.WIDE.U32 UR10, UR4, UR14, URZ ;  /* 0x0000000e040a72a5 */ /* 0x000fe2000f8e003f */
[----:B0-----:R-:W-:Y:S01]  /*dda0*/  IMAD.MOV.U32 R5, RZ, RZ, R8 ;  /* 0x000000ffff057224 */ /* 0x001fe200078e0008 */
[----:B------:R-:W-:Y:S01]  /*ddb0*/  UIMAD UR12, UR4, UR15, UR12 ;  /* 0x0000000f040c72a4 */ /* 0x000fe2000f8e020c */
[C---:B------:R-:W-:Y:S01]  /*ddc0*/  VIADD R159, R23.reuse, 0x78 ;  /* 0x00000078179f7836 */ /* 0x040fe20000000000 */
[----:B------:R-:W-:Y:S01]  /*ddd0*/  USHF.R.S32.HI UR4, URZ, 0x1f, UR9 ;  /* 0x0000001f3f047899 */ /* 0x000fe20008011409 */
[C---:B------:R-:W-:Y:S01]  /*dde0*/  VIADD R161, R23.reuse, 0x70 ;  /* 0x0000007017a17836 */ /* 0x040fe20000000000 */
[----:B------:R-:W-:Y:S01]  /*ddf0*/  UIADD3 UR11, UR11, UR12, URZ ;  /* 0x0000000c0b0b7290 */ /* 0x000fe2000fffe03f */
[C---:B------:R-:W-:Y:S01]  /*de00*/  VIADD R163, R23.reuse, 0x68 ;  /* 0x0000006817a37836 */ /* 0x040fe20000000000 */
[----:B------:R-:W-:Y:S01]  /*de10*/  ULDC.64 UR14, c[0x0][0xb40] ;  /* 0x0002d000000e7ab9 */ /* 0x000fe20000000a00 */
[----:B------:R-:W-:Y:S01]  /*de20*/  ULDC.64 UR12, c[0x0][0xb38] ;  /* 0x0002ce00000c7ab9 */ /* 0x000fe20000000a00 */
[----:B------:R-:W-:Y:S01]  /*de30*/  UIMAD UR4, UR4, UR14, URZ ;  /* 0x0000000e040472a4 */ /* 0x000fe2000f8e023f */
[C---:B------:R-:W-:Y:S01]  /*de40*/  VIADD R165, R23.reuse, 0x60 ;  /* 0x0000006017a57836 */ /* 0x040fe20000000000 */
[----:B------:R-:W-:Y:S01]  /*de50*/  UIMAD.WIDE.U32 UR10, UR18, UR12, UR10 ;  /* 0x0000000c120a72a5 */ /* 0x000fe2000f8e000a */
[C---:B------:R-:W-:Y:S01]  /*de60*/  VIADD R167, R23.reuse, 0x58 ;  /* 0x0000005817a77836 */ /* 0x040fe20000000000 */
[----:B------:R-:W-:Y:S01]  /*de70*/  UIMAD UR4, UR9, UR15, UR4 ;  /* 0x0000000f090472a4 */ /* 0x000fe2000f8e0204 */
[C---:B------:R-:W-:Y:S01]  /*de80*/  VIADD R169, R23.reuse, 0x50 ;  /* 0x0000005017a97836 */ /* 0x040fe20000000000 */
[----:B------:R-:W-:Y:S01]  /*de90*/  UIMAD UR11, UR18, UR13, UR11 ;  /* 0x0000000d120b72a4 */ /* 0x000fe2000f8e020b */
[C---:B------:R-:W-:Y:S01]  /*dea0*/  VIADD R171, R23.reuse, 0x48 ;  /* 0x0000004817ab7836 */ /* 0x040fe20000000000 */
[----:B------:R-:W-:Y:S01]  /*deb0*/  UIADD3 UR8, UR8, 0x38820, URZ ;  /* 0x0003882008087890 */ /* 0x000fe2000fffe03f */
[C---:B------:R-:W-:Y:S01]  /*dec0*/  VIADD R173, R23.reuse, 0x40 ;  /* 0x0000004017ad7836 */ /* 0x040fe20000000000 */
[----:B------:R-:W-:Y:S01]  /*ded0*/  UIMAD.WIDE.U32 UR10, UR9, UR14, UR10 ;  /* 0x0000000e090a72a5 */ /* 0x000fe2000f8e000a */
[C---:B------:R-:W-:Y:S01]  /*dee0*/  VIADD R175, R23.reuse, 0x38 ;  /* 0x0000003817af7836 */ /* 0x040fe20000000000 */
[----:B------:R-:W-:Y:S01]  /*def0*/  ULDC.64 UR12, c[0x0][0xb48] ;  /* 0x0002d200000c7ab9 */ /* 0x000fe20000000a00 */
[----:B------:R-:W-:Y:S01]  /*df00*/  @UP1 ULDC UR9, c[0x0][0xbec] ;  /* 0x0002fb0000091ab9 */ /* 0x000fe20000000800 */
[----:B------:R-:W-:Y:S01]  /*df10*/  UIADD3 UR11, UR11, UR4, URZ ;  /* 0x000000040b0b7290 */ /* 0x000fe2000fffe03f */
[----:B------:R-:W-:Y:S01]  /*df20*/  @P1 IMAD.HI.U32 R0, R8, UR9, RZ ;  /* 0x0000000908001c27 */ /* 0x000fe2000f8e00ff */
[----:B------:R-:W-:Y:S01]  /*df30*/  UPRMT UR8, URZ, 0x654, UR8 ;  /* 0x000006543f087896 */ /* 0x000fe20008000008 */
[C---:B------:R-:W-:Y:S01]  /*df40*/  IADD3 R187, R23.reuse, 0x8, RZ ;  /* 0x0000000817bb7810 */ /* 0x040fe20007ffe0ff */
[----:B------:R-:W-:Y:S01]  /*df50*/  @UP1 ULDC UR4, c[0x0][0xbf0] ;  /* 0x0002fc0000041ab9 */ /* 0x000fe20000000800 */
[----:B------:R-:W-:Y:S01]  /*df60*/  UIMAD.WIDE.U32 UR10, UR17, UR12, UR10 ;  /* 0x0000000c110a72a5 */ /* 0x000fe2000f8e000a */
[----:B------:R-:W-:Y:S01]  /*df70*/  @P1 SHF.R.U32.HI R5, RZ, UR4, R0 ;  /* 0x00000004ff051c19 */ /* 0x000fe20008011600 */
[----:B------:R-:W-:Y:S01]  /*df80*/  VIADD R177, R23, 0x30 ;  /* 0x0000003017b17836 */ /* 0x000fe20000000000 */
[----:B------:R-:W-:Y:S01]  /*df90*/  BSSY B1, `(.L_x_216) ;  /* 0x00000d0000017945 */ /* 0x000fe20003800000 */
[----:B------:R-:W-:Y:S01]  /*dfa0*/  UIMAD UR4, UR17, UR13, UR11 ;  /* 0x0000000d110472a4 */ /* 0x000fe2000f8e020b */
[--C-:B------:R-:W-:Y:S01]  /*dfb0*/  SHF.R.S32.HI R0, RZ, 0x1f, R5.reuse ;  /* 0x0000001fff007819 */ /* 0x100fe20000011405 */
[----:B------:R-:W-:Y:S01]  /*dfc0*/  IMAD.MOV R7, RZ, RZ, -R5 ;  /* 0x000000ffff077224 */ /* 0x000fe200078e0a05 */
[----:B------:R-:W-:Y:S01]  /*dfd0*/  ULDC.64 UR12, c[0x0][0xb30] ;  /* 0x0002cc00000c7ab9 */ /* 0x000fe20000000a00 */
[----:B------:R-:W-:Y:S01]  /*dfe0*/  MOV R2, UR10 ;  /* 0x0000000a00027c02 */ /* 0x000fe20008000f00 */
[----:B------:R-:W-:Y:S01]  /*dff0*/  IMAD.U32 R3, RZ, RZ, UR11 ;  /* 0x0000000bff037e24 */ /* 0x000fe2000f8e00ff */
[----:B------:R-:W-:Y:S01]  /*e000*/  ULDC.64 UR10, c[0x0][0xb28] ;  /* 0x0002ca00000a7ab9 */ /* 0x000fe20000000a00 */
[----:B------:R-:W-:Y:S01]  /*e010*/  IMAD R7, R7, UR20, R8 ;  /* 0x0000001407077c24 */ /* 0x000fe2000f8e0208 */
[----:B------:R-:W-:Y:S01]  /*e020*/  SYNCS.ARRIVE.TRANS64.RED.A1T0 RZ, [UR8], RZ ;  /* 0x000000ffffff79a7 */ /* 0x000fe20008100408 */
[----:B------:R-:W-:Y:S01]  /*e030*/  IMAD R0, R0, UR12, RZ ;  /* 0x0000000c00007c24 */ /* 0x000fe2000f8e02ff */
[----:B------:R-:W-:Y:S01]  /*e040*/  SHF.R.S32.HI R18, RZ, 0x1f, R217 ;  /* 0x0000001fff127819 */ /* 0x000fe200000114d9 */
[----:B------:R-:W-:Y:S01]  /*e050*/  IMAD.U32 R3, RZ, RZ, UR4 ;  /* 0x00000004ff037e24 */ /* 0x000fe2000f8e00ff */
[----:B------:R-:W-:Y:S01]  /*e060*/  SHF.R.S32.HI R20, RZ, 0x1f, R218 ;  /* 0x0000001fff147819 */ /* 0x000fe200000114da */
[C---:B------:R-:W-:Y:S01]  /*e070*/  IMAD R9, R5.reuse, UR13, R0 ;  /* 0x0000000d05097c24 */ /* 0x040fe2000f8e0200 */
[----:B------:R-:W-:Y:S01]  /*e080*/  SHF.R.S32.HI R0, RZ, 0x1f, R7 ;  /* 0x0000001fff007819 */ /* 0x000fe20000011407 */
[----:B------:R-:W-:Y:S01]  /*e090*/  IMAD.WIDE.U32 R2, R5, UR12, R2 ;  /* 0x0000000c05027c25 */ /* 0x000fe2000f8e0002 */
[----:B------:R-:W-:-:S02]  /*e0a0*/  SHF.R.S32.HI R21, RZ, 0x1f, R219 ;  /* 0x0000001fff157819 */ /* 0x000fc400000114db */
[----:B------:R-:W-:Y:S01]  /*e0b0*/  SHF.R.S32.HI R22, RZ, 0x1f, R220 ;  /* 0x0000001fff167819 */ /* 0x000fe200000114dc */
[----:B------:R-:W-:Y:S01]  /*e0c0*/  IMAD R0, R0, UR10, RZ ;  /* 0x0000000a00007c24 */ /* 0x000fe2000f8e02ff */
[----:B------:R-:W-:Y:S01]  /*e0d0*/  SHF.R.S32.HI R152, RZ, 0x1f, R221 ;  /* 0x0000001fff987819 */ /* 0x000fe200000114dd */
[----:B------:R-:W-:Y:S01]  /*e0e0*/  IMAD.IADD R3, R3, 0x1, R9 ;  /* 0x0000000103037824 */ /* 0x000fe200078e0209 */
[----:B------:R-:W-:Y:S01]  /*e0f0*/  SHF.R.S32.HI R153, RZ, 0x1f, R222 ;  /* 0x0000001fff997819 */ /* 0x000fe200000114de */
[C---:B------:R-:W-:Y:S01]  /*e100*/  IMAD R5, R7.reuse, UR11, R0 ;  /* 0x0000000b07057c24 */ /* 0x040fe2000f8e0200 */
[----:B------:R-:W-:Y:S01]  /*e110*/  SHF.R.S32.HI R154, RZ, 0x1f, R223 ;  /* 0x0000001fff9a7819 */ /* 0x000fe200000114df */
[----:B------:R-:W-:Y:S01]  /*e120*/  IMAD.WIDE.U32 R2, R7, UR10, R2 ;  /* 0x0000000a07027c25 */ /* 0x000fe2000f8e0002 */
[----:B------:R-:W-:Y:S01]  /*e130*/  ULDC.64 UR10, c[0x0][0xb00] ;  /* 0x0002c000000a7ab9 */ /* 0x000fe20000000a00 */
[----:B------:R-:W-:Y:S02]  /*e140*/  SHF.R.S32.HI R155, RZ, 0x1f, R224 ;  /* 0x0000001fff9b7819 */ /* 0x000fe400000114e0 */
[----:B------:R-:W-:Y:S01]  /*e150*/  IMAD.IADD R3, R3, 0x1, R5 ;  /* 0x0000000103037824 */ /* 0x000fe200078e0205 */
[C---:B------:R-:W-:Y:S01]  /*e160*/  LEA R0, P1, R2.reuse, UR10, 0x2 ;  /* 0x0000000a02007c11 */ /* 0x040fe2000f8210ff */
[C---:B------:R-:W-:Y:S01]  /*e170*/  VIADD R179, R23.reuse, 0x28 ;  /* 0x0000002817b37836 */ /* 0x040fe20000000000 */
[----:B------:R-:W-:Y:S01]  /*e180*/  SHF.R.S32.HI R156, RZ, 0x1f, R225 ;  /* 0x0000001fff9c7819 */ /* 0x000fe200000114e1 */
[C---:B------:R-:W-:Y:S01]  /*e190*/  VIADD R181, R23.reuse, 0x20 ;  /* 0x0000002017b57836 */ /* 0x040fe20000000000 */
[----:B------:R-:W-:Y:S01]  /*e1a0*/  LEA.HI.X R12, R2, UR11, R3, 0x2, P1 ;  /* 0x0000000b020c7c11 */ /* 0x000fe200088f1403 */
[C---:B------:R-:W-:Y:S01]  /*e1b0*/  VIADD R183, R23.reuse, 0x18 ;  /* 0x0000001817b77836 */ /* 0x040fe20000000000 */
[----:B------:R0:W1:Y:S01]  /*e1c0*/  SHFL.IDX PT, R2, R0, RZ, 0x1c1f ;  /* 0x001c1fff00027589 */ /* 0x00006200000e0000 */
[C---:B------:R-:W-:Y:S01]  /*e1d0*/  VIADD R185, R23.reuse, 0x10 ;  /* 0x0000001017b97836 */ /* 0x040fe20000000000 */
[----:B------:R-:W-:Y:S01]  /*e1e0*/  SHF.R.S32.HI R157, RZ, 0x1f, R226 ;  /* 0x0000001fff9d7819 */ /* 0x000fe200000114e2 */
[C---:B------:R-:W-:Y:S01]  /*e1f0*/  VIADD R158, R23.reuse, 0x78 ;  /* 0x00000078179e7836 */ /* 0x040fe20000000000 */
[----:B------:R0:W2:Y:S01]  /*e200*/  SHFL.IDX PT, R3, R12, RZ, 0x1c1f ;  /* 0x001c1fff0c037589 */ /* 0x0000a200000e0000 */
        /* <DEDUP_REMOVED lines=12> */
[C---:B------:R-:W-:Y:S01]  /*e2d0*/  IADD3 R170, R23.reuse, 0x48, RZ ;  /* 0x0000004817aa7810 */ /* 0x040fe20007ffe0ff */
        /* <DEDUP_REMOVED lines=13> */
[----:B------:R-:W-:-:S02]  /*e3b0*/  SHF.R.S32.HI R183, RZ, 0x1f, R183 ;  /* 0x0000001fffb77819 */ /* 0x000fc400000114b7 */
[----:B------:R-:W-:Y:S02]  /*e3c0*/  SHF.R.S32.HI R185, RZ, 0x1f, R185 ;  /* 0x0000001fffb97819 */ /* 0x000fe400000114b9 */
[----:B------:R-:W-:Y:S01]  /*e3d0*/  SHF.R.S32.HI R187, RZ, 0x1f, R187 ;  /* 0x0000001fffbb7819 */ /* 0x000fe200000114bb */
[----:B012---:R-:W-:Y:S06]  /*e3e0*/  @P2 BRA `(.L_x_217) ;  /* 0x0000000800282947 */ /* 0x007fec0003800000 */
[----:B------:R-:W-:Y:S01]  /*e3f0*/  ULDC UR4, c[0x0][0xac8] ;  /* 0x0002b20000047ab9 */ /* 0x000fe20000000800 */
[C---:B------:R-:W-:Y:S01]  /*e400*/  VIADD R13, R23.reuse, 0xe0 ;  /* 0x000000e0170d7836 */ /* 0x040fe20000000000 */
[C---:B------:R-:W-:Y:S01]  /*e410*/  ISETP.GE.AND P2, PT, R23.reuse, UR4, PT ;  /* 0x0000000417007c0c */ /* 0x040fe2000bf46270 */
[C---:B------:R-:W-:Y:S01]  /*e420*/  VIADD R17, R23.reuse, 0xe8 ;  /* 0x000000e817117836 */ /* 0x040fe20000000000 */
[----:B------:R-:W-:Y:S01]  /*e430*/  ISETP.GE.AND P1, PT, R186, UR4, PT ;  /* 0x00000004ba007c0c */ /* 0x000fe2000bf26270 */
[----:B------:R-:W-:Y:S01]  /*e440*/  VIADD R19, R23, 0xf0 ;  /* 0x000000f017137836 */ /* 0x000fe20000000000 */
[----:B------:R-:W-:Y:S02]  /*e450*/  ISETP.GE.AND P3, PT, R184, UR4, PT ;  /* 0x00000004b8007c0c */ /* 0x000fe4000bf66270 */
[----:B------:R-:W-:-:S07]  /*e460*/  ISETP.GE.AND P4, PT, R182, UR4, PT ;  /* 0x00000004b6007c0c */ /* 0x000fce000bf86270 */
[----:B------:R-:W-:Y:S02]  /*e470*/  @!P2 IMAD.WIDE R4, R23, 0x4, R2 ;  /* 0x000000041704a825 */ /* 0x000fe400078e0202 */
[----:B------:R-:W-:-:S03]  /*e480*/  @!P1 LEA R6, P5, R186, R2, 0x2 ;  /* 0x00000002ba069211 */ /* 0x000fc600078a10ff */
[----:B------:R0:W-:Y:S01]  /*e490*/  @!P2 ST.E.64 desc[UR36][R4.64], R24 ;  /* 0x000000180400a985 */ /* 0x0001e2000c101b24 */
[----:B------:R-:W-:Y:S02]  /*e4a0*/  ISETP.GE.AND P2, PT, R180, UR4, PT ;  /* 0x00000004b4007c0c */ /* 0x000fe4000bf46270 */
[----:B------:R-:W-:-:S05]  /*e4b0*/  @!P1 LEA.HI.X R7, R186, R3, R187, 0x2, P5 ;  /* 0x00000003ba079211 */ /* 0x000fca00028f14bb */
[----:B------:R1:W-:Y:S01]  /*e4c0*/  @!P1 ST.E.64 desc[UR36][R6.64], R28 ;  /* 0x0000001c06009985 */ /* 0x0003e2000c101b24 */
[----:B------:R-:W-:Y:S02]  /*e4d0*/  ISETP.GE.AND P1, PT, R178, UR4, PT ;  /* 0x00000004b2007c0c */ /* 0x000fe4000bf26270 */
[----:B0-----:R-:W-:-:S04]  /*e4e0*/  @!P3 LEA R4, P6, R184, R2, 0x2 ;  /* 0x00000002b804b211 */ /* 0x001fc800078c10ff */
[----:B------:R-:W-:Y:S02]  /*e4f0*/  @!P3 LEA.HI.X R5, R184, R3, R185, 0x2, P6 ;  /* 0x00000003b805b211 */ /* 0x000fe400030f14b9 */
[----:B-1----:R-:W-:-:S03]  /*e500*/  @!P4 LEA R6, P5, R182, R2, 0x2 ;  /* 0x00000002b606c211 */ /* 0x002fc600078a10ff */
        /* <DEDUP_REMOVED lines=34> */
[----:B------:R-:W-:Y:S02]  /*e730*/  @!P4 LEA.HI.X R7, R166, R3, R167, 0x2, P5 ;  /* 0x00000003a607c211 */ /* 0x000fe400028f14a7 */
[----:B------:R-:W-:-:S03]  /*e740*/  ISETP.GE.AND P5, PT, R158, UR4, PT ;  /* 0x000000049e007c0c */ /* 0x000fc6000bfa6270 */
[----:B------:R1:W-:Y:S01]  /*e750*/  @!P4 ST.E.64 desc[UR36][R6.64], R68 ;  /* 0x000000440600c985 */ /* 0x0003e2000c101b24 */
[----:B------:R-:W-:Y:S02]  /*e760*/  ISETP.GE.AND P4, PT, R226, UR4, PT ;  /* 0x00000004e2007c0c */ /* 0x000fe4000bf86270 */
[----:B0-----:R-:W-:-:S04]  /*e770*/  @!P2 LEA R4, P6, R164, R2, 0x2 ;  /* 0x00000002a404a211 */ /* 0x001fc800078c10ff */
[----:B------:R-:W-:Y:S02]  /*e780*/  @!P2 LEA.HI.X R5, R164, R3, R165, 0x2, P6 ;  /* 0x00000003a405a211 */ /* 0x000fe400030f14a5 */
[----:B-1----:R-:W-:-:S03]  /*e790*/  @!P1 LEA R6, P6, R162, R2, 0x2 ;  /* 0x00000002a2069211 */ /* 0x002fc600078c10ff */
[----:B------:R0:W-:Y:S01]  /*e7a0*/  @!P2 ST.E.64 desc[UR36][R4.64], R72 ;  /* 0x000000480400a985 */ /* 0x0001e2000c101b24 */
[----:B------:R-:W-:Y:S02]  /*e7b0*/  @!P1 LEA.HI.X R7, R162, R3, R163, 0x2, P6 ;  /* 0x00000003a2079211 */ /* 0x000fe400030f14a3 */
[----:B------:R-:W-:-:S03]  /*e7c0*/  @!P4 LEA R10, P6, R226, R2, 0x2 ;  /* 0x00000002e20ac211 */ /* 0x000fc600078c10ff */
[----:B------:R1:W-:Y:S01]  /*e7d0*/  @!P1 ST.E.64 desc[UR36][R6.64], R76 ;  /* 0x0000004c06009985 */ /* 0x0003e2000c101b24 */
[----:B------:R-:W-:Y:S02]  /*e7e0*/  ISETP.GE.AND P1, PT, R225, UR4, PT ;  /* 0x00000004e1007c0c */ /* 0x000fe4000bf26270 */
[----:B------:R-:W-:Y:S02]  /*e7f0*/  @!P4 LEA.HI.X R11, R226, R3, R157, 0x2, P6 ;  /* 0x00000003e20bc211 */ /* 0x000fe400030f149d */
[----:B0-----:R-:W-:-:S04]  /*e800*/  @!P3 LEA R4, P2, R160, R2, 0x2 ;  /* 0x00000002a004b211 */ /* 0x001fc800078410ff */
[----:B------:R-:W-:Y:S02]  /*e810*/  @!P3 LEA.HI.X R5, R160, R3, R161, 0x2, P2 ;  /* 0x00000003a005b211 */ /* 0x000fe400010f14a1 */
[----:B------:R-:W-:-:S03]  /*e820*/  @!P5 LEA R8, P2, R158, R2, 0x2 ;  /* 0x000000029e08d211 */ /* 0x000fc600078410ff */
[----:B------:R0:W-:Y:S01]  /*e830*/  @!P3 ST.E.64 desc[UR36][R4.64], R80 ;  /* 0x000000500400b985 */ /* 0x0001e2000c101b24 */
[----:B------:R-:W-:Y:S02]  /*e840*/  ISETP.GE.AND P3, PT, R224, UR4, PT ;  /* 0x00000004e0007c0c */ /* 0x000fe4000bf66270 */
[----:B------:R-:W-:Y:S02]  /*e850*/  @!P5 LEA.HI.X R9, R158, R3, R159, 0x2, P2 ;  /* 0x000000039e09d211 */ /* 0x000fe400010f149f */
[----:B------:R-:W-:-:S03]  /*e860*/  ISETP.GE.AND P2, PT, R223, UR4, PT ;  /* 0x00000004df007c0c */ /* 0x000fc6000bf46270 */
[----:B------:R2:W-:Y:S01]  /*e870*/  @!P5 ST.E.64 desc[UR36][R8.64], R84 ;  /* 0x000000540800d985 */ /* 0x0005e2000c101b24 */
[----:B------:R-:W-:-:S03]  /*e880*/  @!P1 LEA R14, P5, R225, R2, 0x2 ;  /* 0x00000002e10e9211 */ /* 0x000fc600078a10ff */
[----:B------:R3:W-:Y:S01]  /*e890*/  @!P4 ST.E.64 desc[UR36][R10.64], R88 ;  /* 0x000000580a00c985 */ /* 0x0007e2000c101b24 */
[----:B------:R-:W-:Y:S02]  /*e8a0*/  ISETP.GE.AND P4, PT, R222, UR4, PT ;  /* 0x00000004de007c0c */ /* 0x000fe4000bf86270 */
[CC--:B-1----:R-:W-:Y:S02]  /*e8b0*/  @!P3 LEA R6, P6, R224.reuse, R2.reuse, 0x2 ;  /* 0x00000002e006b211 */ /* 0x0c2fe400078c10ff */
[-C--:B------:R-:W-:Y:S02]  /*e8c0*/  @!P1 LEA.HI.X R15, R225, R3.reuse, R156, 0x2, P5 ;  /* 0x00000003e10f9211 */ /* 0x080fe400028f149c */
[----:B------:R-:W-:Y:S02]  /*e8d0*/  @!P3 LEA.HI.X R7, R224, R3, R155, 0x2, P6 ;  /* 0x00000003e007b211 */ /* 0x000fe400030f149b */
[----:B------:R-:W-:Y:S01]  /*e8e0*/  ISETP.GE.AND P6, PT, R221, UR4, PT ;  /* 0x00000004dd007c0c */ /* 0x000fe2000bfc6270 */
[----:B------:R-:W-:Y:S01]  /*e8f0*/  @!P1 ST.E.64 desc[UR36][R14.64], R92 ;  /* 0x0000005c0e009985 */ /* 0x000fe2000c101b24 */
[----:B0-----:R-:W-:-:S03]  /*e900*/  @!P2 LEA R4, P5, R223, R2, 0x2 ;  /* 0x00000002df04a211 */ /* 0x001fc600078a10ff */
[----:B------:R0:W-:Y:S01]  /*e910*/  @!P3 ST.E.64 desc[UR36][R6.64], R96 ;  /* 0x000000600600b985 */ /* 0x0001e2000c101b24 */
[-C--:B------:R-:W-:Y:S02]  /*e920*/  @!P2 LEA.HI.X R5, R223, R3.reuse, R154, 0x2, P5 ;  /* 0x00000003df05a211 */ /* 0x080fe400028f149a */
[----:B------:R-:W-:Y:S02]  /*e930*/  ISETP.GE.AND P3, PT, R220, UR4, PT ;  /* 0x00000004dc007c0c */ /* 0x000fe4000bf66270 */
[CC--:B--2---:R-:W-:Y:S01]  /*e940*/  @!P4 LEA R8, P1, R222.reuse, R2.reuse, 0x2 ;  /* 0x00000002de08c211 */ /* 0x0c4fe200078210ff */
[----:B------:R1:W-:Y:S01]  /*e950*/  @!P2 ST.E.64 desc[UR36][R4.64], R100 ;  /* 0x000000640400a985 */ /* 0x0003e2000c101b24 */
[----:B------:R-:W-:Y:S02]  /*e960*/  ISETP.GE.AND P2, PT, R219, UR4, PT ;  /* 0x00000004db007c0c */ /* 0x000fe4000bf46270 */
[----:B---3--:R-:W-:Y:S02]  /*e970*/  @!P6 LEA R10, P5, R221, R2, 0x2 ;  /* 0x00000002dd0ae211 */ /* 0x008fe400078a10ff */
[----:B------:R-:W-:-:S02]  /*e980*/  @!P4 LEA.HI.X R9, R222, R3, R153, 0x2, P1 ;  /* 0x00000003de09c211 */ /* 0x000fc400008f1499 */
[----:B------:R-:W-:Y:S02]  /*e990*/  @!P6 LEA.HI.X R11, R221, R3, R152, 0x2, P5 ;  /* 0x00000003dd0be211 */ /* 0x000fe400028f1498 */
[----:B------:R-:W-:Y:S01]  /*e9a0*/  ISETP.GE.AND P1, PT, R218, UR4, PT ;  /* 0x00000004da007c0c */ /* 0x000fe2000bf26270 */
[----:B------:R2:W-:Y:S01]  /*e9b0*/  @!P4 ST.E.64 desc[UR36][R8.64], R104 ;  /* 0x000000680800c985 */ /* 0x0005e2000c101b24 */
[----:B------:R-:W-:-:S03]  /*e9c0*/  ISETP.GE.AND P5, PT, R217, UR4, PT ;  /* 0x00000004d9007c0c */ /* 0x000fc6000bfa6270 */
[----:B------:R3:W-:Y:S01]  /*e9d0*/  @!P6 ST.E.64 desc[UR36][R10.64], R108 ;  /* 0x0000006c0a00e985 */ /* 0x0007e2000c101b24 */
[CC--:B0-----:R-:W-:Y:S02]  /*e9e0*/  @!P3 LEA R6, P6, R220.reuse, R2.reuse, 0x2 ;  /* 0x00000002dc06b211 */ /* 0x0c1fe400078c10ff */
[CC--:B-1----:R-:W-:Y:S02]  /*e9f0*/  @!P2 LEA R4, P4, R219.reuse, R2.reuse, 0x2 ;  /* 0x00000002db04a211 */ /* 0x0c2fe400078810ff */
[-C--:B------:R-:W-:Y:S02]  /*ea00*/  @!P3 LEA.HI.X R7, R220, R3.reuse, R22, 0x2, P6 ;  /* 0x00000003dc07b211 */ /* 0x080fe400030f1416 */
[----:B------:R-:W-:Y:S02]  /*ea10*/  @!P2 LEA.HI.X R5, R219, R3, R21, 0x2, P4 ;  /* 0x00000003db05a211 */ /* 0x000fe400020f1415 */
[----:B------:R-:W-:Y:S01]  /*ea20*/  ISETP.GE.AND P4, PT, R214, UR4, PT ;  /* 0x00000004d6007c0c */ /* 0x000fe2000bf86270 */
[----:B------:R0:W-:Y:S01]  /*ea30*/  @!P3 ST.E.64 desc[UR36][R6.64], R112 ;  /* 0x000000700600b985 */ /* 0x0001e2000c101b24 */
[----:B------:R-:W-:-:S03]  /*ea40*/  @!P1 LEA R14, P6, R218, R2, 0x2 ;  /* 0x00000002da0e9211 */ /* 0x000fc600078c10ff */
[----:B------:R-:W-:Y:S01]  /*ea50*/  @!P2 ST.E.64 desc[UR36][R4.64], R116 ;  /* 0x000000740400a985 */ /* 0x000fe2000c101b24 */
[CC--:B--2---:R-:W-:Y:S02]  /*ea60*/  @!P5 LEA R8, P2, R217.reuse, R2.reuse, 0x2 ;  /* 0x00000002d908d211 */ /* 0x0c4fe400078410ff */
[-C--:B------:R-:W-:Y:S02]  /*ea70*/  @!P1 LEA.HI.X R15, R218, R3.reuse, R20, 0x2, P6 ;  /* 0x00000003da0f9211 */ /* 0x080fe400030f1414 */
[----:B------:R-:W-:Y:S02]  /*ea80*/  @!P5 LEA.HI.X R9, R217, R3, R18, 0x2, P2 ;  /* 0x00000003d909d211 */ /* 0x000fe400010f1412 */
[----:B------:R-:W-:Y:S01]  /*ea90*/  ISETP.GE.AND P2, PT, R213, UR4, PT ;  /* 0x00000004d5007c0c */ /* 0x000fe2000bf46270 */
[----:B------:R1:W-:Y:S01]  /*eaa0*/  @!P1 ST.E.64 desc[UR36][R14.64], R120 ;  /* 0x000000780e009985 */ /* 0x0003e2000c101b24 */
[----:B---3--:R-:W-:Y:S02]  /*eab0*/  SHF.R.S32.HI R11, RZ, 0x1f, R214 ;  /* 0x0000001fff0b7819 */ /* 0x008fe400000114d6 */
[----:B------:R-:W-:Y:S01]  /*eac0*/  @!P4 LEA R10, P3, R214, R2, 0x2 ;  /* 0x00000002d60ac211 */ /* 0x000fe200078610ff */
[----:B------:R2:W-:Y:S01]  /*ead0*/  @!P5 ST.E.64 desc[UR36][R8.64], R124 ;  /* 0x0000007c0800d985 */ /* 0x0005e2000c101b24 */
[----:B------:R-:W-:-:S02]  /*eae0*/  ISETP.GE.AND P1, PT, R13, UR4, PT ;  /* 0x000000040d007c0c */ /* 0x000fc4000bf26270 */
[----:B------:R-:W-:Y:S02]  /*eaf0*/  @!P4 LEA.HI.X R11, R214, R3, R11, 0x2, P3 ;  /* 0x00000003d60bc211 */ /* 0x000fe400018f140b */
[----:B------:R-:W-:Y:S02]  /*eb00*/  ISETP.GE.AND P3, PT, R17, UR4, PT ;  /* 0x0000000411007c0c */ /* 0x000fe4000bf66270 */
[----:B0-----:R-:W-:Y:S01]  /*eb10*/  SHF.R.S32.HI R7, RZ, 0x1f, R213 ;  /* 0x0000001fff077819 */ /* 0x001fe200000114d5 */
[----:B------:R0:W-:Y:S01]  /*eb20*/  @!P4 ST.E.64 desc[UR36][R10.64], R128 ;  /* 0x000000800a00c985 */ /* 0x0001e2000c101b24 */
[----:B------:R-:W-:Y:S01]  /*eb30*/  ISETP.GE.AND P4, PT, R19, UR4, PT ;  /* 0x0000000413007c0c */ /* 0x000fe2000bf86270 */
[----:B-1----:R-:W-:Y:S01]  /*eb40*/  VIADD R15, R23, 0xf8 ;  /* 0x000000f8170f7836 */ /* 0x002fe20000000000 */
[----:B------:R-:W-:Y:S02]  /*eb50*/  @!P2 LEA R6, P5, R213, R2, 0x2 ;  /* 0x00000002d506a211 */ /* 0x000fe400078a10ff */
[----:B------:R-:W-:-:S02]  /*eb60*/  SHF.R.S32.HI R5, RZ, 0x1f, R13 ;  /* 0x0000001fff057819 */ /* 0x000fc4000001140d */
[-C--:B------:R-:W-:Y:S02]  /*eb70*/  @!P1 LEA R4, P6, R13, R2.reuse, 0x2 ;  /* 0x000000020d049211 */ /* 0x080fe400078c10ff */
[-C--:B------:R-:W-:Y:S02]  /*eb80*/  @!P2 LEA.HI.X R7, R213, R3.reuse, R7, 0x2, P5 ;  /* 0x00000003d507a211 */ /* 0x080fe400028f1407 */
[----:B------:R-:W-:Y:S02]  /*eb90*/  ISETP.GE.AND P5, PT, R15, UR4, PT ;  /* 0x000000040f007c0c */ /* 0x000fe4000bfa6270 */
[----:B------:R-:W-:Y:S01]  /*eba0*/  @!P1 LEA.HI.X R5, R13, R3, R5, 0x2, P6 ;  /* 0x000000030d059211 */ /* 0x000fe200030f1405 */
[----:B------:R1:W-:Y:S01]  /*ebb0*/  @!P2 ST.E.64 desc[UR36][R6.64], R132 ;  /* 0x000000840600a985 */ /* 0x0003e2000c101b24 */
[----:B--2---:R-:W-:Y:S02]  /*ebc0*/  SHF.R.S32.HI R9, RZ, 0x1f, R17 ;  /* 0x0000001fff097819 */ /* 0x004fe40000011411 */
[----:B------:R-:W-:Y:S01]  /*ebd0*/  @!P3 LEA R8, P6, R17, R2, 0x2 ;  /* 0x000000021108b211 */ /* 0x000fe200078c10ff */
[----:B------:R1:W-:Y:S01]  /*ebe0*/  @!P1 ST.E.64 desc[UR36][R4.64], R136 ;  /* 0x0000008804009985 */ /* 0x0003e2000c101b24 */
[----:B0-----:R-:W-:-:S02]  /*ebf0*/  SHF.R.S32.HI R11, RZ, 0x1f, R19 ;  /* 0x0000001fff0b7819 */ /* 0x001fc40000011413 */
[-C--:B------:R-:W-:Y:S02]  /*ec00*/  @!P3 LEA.HI.X R9, R17, R3.reuse, R9, 0x2, P6 ;  /* 0x000000031109b211 */ /* 0x080fe400030f1409 */
[CC--:B------:R-:W-:Y:S02]  /*ec10*/  @!P4 LEA R10, P6, R19.reuse, R2.reuse, 0x2 ;  /* 0x00000002130ac211 */ /* 0x0c0fe400078c10ff */
[----:B------:R-:W-:Y:S01]  /*ec20*/  SHF.R.S32.HI R13, RZ, 0x1f, R15 ;  /* 0x0000001fff0d7819 */ /* 0x000fe2000001140f */
[----:B------:R1:W-:Y:S01]  /*ec30*/  @!P3 ST.E.64 desc[UR36][R8.64], R140 ;  /* 0x0000008c0800b985 */ /* 0x0003e2000c101b24 */
[----:B------:R-:W-:Y:S02]  /*ec40*/  @!P4 LEA.HI.X R11, R19, R3, R11, 0x2, P6 ;  /* 0x00000003130bc211 */ /* 0x000fe400030f140b */
[----:B------:R-:W-:-:S03]  /*ec50*/  @!P5 LEA R2, P6, R15, R2, 0x2 ;  /* 0x000000020f02d211 */ /* 0x000fc600078c10ff */
[----:B------:R1:W-:Y:S01]  /*ec60*/  @!P4 ST.E.64 desc[UR36][R10.64], R144 ;  /* 0x000000900a00c985 */ /* 0x0003e2000c101b24 */
[----:B------:R-:W-:-:S05]  /*ec70*/  @!P5 LEA.HI.X R3, R15, R3, R13, 0x2, P6 ;  /* 0x000000030f03d211 */ /* 0x000fca00030f140d */
[----:B------:R1:W-:Y:S04]  /*ec80*/  @!P5 ST.E.64 desc[UR36][R2.64], R148 ;  /* 0x000000940200d985 */ /* 0x0003e8000c101b24 */
.L_x_217:
[----:B------:R-:W-:Y:S05]  /*ec90*/  BSYNC B1 ;  /* 0x0000000000017941 */ /* 0x000fea0003800000 */
.L_x_216:
[----:B-1----:R0:W1:Y:S04]  /*eca0*/  SHFL.IDX PT, R3, R12, 0x1, 0x1c1f ;  /* 0x003c1f000c037f89 */ /* 0x00206800000e0000 */
[----:B------:R0:W2:Y:S01]  /*ecb0*/  SHFL.IDX PT, R2, R0, 0x1, 0x1c1f ;  /* 0x003c1f0000027f89 */ /* 0x0000a200000e0000 */
[----:B------:R-:W-:Y:S05]  /*ecc0*/  @P0 BRA `(.L_x_215) ;  /* 0x0000001800500947 */ /* 0x000fea0003800000 */
[----:B------:R-:W-:Y:S01]  /*ecd0*/  ULDC UR4, c[0x0][0xac8] ;  /* 0x0002b20000047ab9 */ /* 0x000fe20000000800 */
[C---:B------:R-:W-:Y:S01]  /*ece0*/  VIADD R17, R23.reuse, 0xe0 ;  /* 0x000000e017117836 */ /* 0x040fe20000000000 */
[----:B------:R-:W-:Y:S01]  /*ecf0*/  ISETP.GE.AND P0, PT, R186, UR4, PT ;  /* 0x00000004ba007c0c */ /* 0x000fe2000bf06270 */
[C---:B------:R-:W-:Y:S01]  /*ed00*/  VIADD R19, R23.reuse, 0xf0 ;  /* 0x000000f017137836 */ /* 0x040fe20000000000 */
[----:B------:R-:W-:Y:S02]  /*ed10*/  ISETP.GE.AND P6, PT, R23, UR4, PT ;  /* 0x0000000417007c0c */ /* 0x000fe4000bfc6270 */
[----:B------:R-:W-:Y:S02]  /*ed20*/  ISETP.GE.AND P1, PT, R184, UR4, PT ;  /* 0x00000004b8007c0c */ /* 0x000fe4000bf26270 */
[----:B------:R-:W-:Y:S02]  /*ed30*/  ISETP.GE.AND P2, PT, R182, UR4, PT ;  /* 0x00000004b6007c0c */ /* 0x000fe4000bf46270 */
[----:B------:R-:W-:-:S02]  /*ed40*/  ISETP.GE.AND P3, PT, R180, UR4, PT ;  /* 0x00000004b4007c0c */ /* 0x000fc4000bf66270 */
[----:B0-----:R-:W-:-:S03]  /*ed50*/  SHF.R.S32.HI R0, RZ, 0x1f, R17 ;  /* 0x0000001fff007819 */ /* 0x001fc60000011411 */
[-C--:B--2---:R-:W-:Y:S02]  /*ed60*/  @!P0 LEA R6, P5, R186, R2.reuse, 0x2 ;  /* 0x00000002ba068211 */ /* 0x084fe400078a10ff */
[----:B-1----:R-:W-:Y:S02]  /*ed70*/  @!P6 IMAD.WIDE R4, R23, 0x4, R2 ;  /* 0x000000041704e825 */ /* 0x002fe400078e0202 */
[-C--:B------:R-:W-:Y:S02]  /*ed80*/  @!P1 LEA R8, P4, R184, R2.reuse, 0x2 ;  /* 0x00000002b8089211 */ /* 0x080fe400078810ff */
[-C--:B------:R-:W-:Y:S01]  /*ed90*/  @!P0 LEA.HI.X R7, R186, R3.reuse, R187, 0x2, P5 ;  /* 0x00000003ba078211 */ /* 0x080fe200028f14bb */
[----:B------:R0:W-:Y:S01]  /*eda0*/  @!P6 ST.E.64 desc[UR36][R4.64], R26 ;  /* 0x0000001a0400e985 */ /* 0x0001e2000c101b24 */
[----:B------:R-:W-:Y:S02]  /*edb0*/  @!P1 LEA.HI.X R9, R184, R3, R185, 0x2, P4 ;  /* 0x00000003b8099211 */ /* 0x000fe400020f14b9 */
[----:B------:R-:W-:Y:S01]  /*edc0*/  ISETP.GE.AND P5, PT, R178, UR4, PT ;  /* 0x00000004b2007c0c */ /* 0x000fe2000bfa6270 */
[----:B------:R1:W-:Y:S01]  /*edd0*/  @!P0 ST.E.64 desc[UR36][R6.64], R30 ;  /* 0x0000001e06008985 */ /* 0x0003e2000c101b24 */
[----:B------:R-:W-:-:S02]  /*ede0*/  @!P2 LEA R10, P6, R182, R2, 0x2 ;  /* 0x00000002b60aa211 */ /* 0x000fc400078c10ff */
[----:B------:R-:W-:Y:S01]  /*edf0*/  ISETP.GE.AND P0, PT, R176, UR4, PT ;  /* 0x00000004b0007c0c */ /* 0x000fe2000bf06270 */
[----:B------:R2:W-:Y:S01]  /*ee00*/  @!P1 ST.E.64 desc[UR36][R8.64], R34 ;  /* 0x0000002208009985 */ /* 0x0005e2000c101b24 */
[-C--:B------:R-:W-:Y:S02]  /*ee10*/  @!P2 LEA.HI.X R11, R182, R3.reuse, R183, 0x2, P6 ;  /* 0x00000003b60ba211 */ /* 0x080fe400030f14b7 */
[----:B------:R-:W-:Y:S02]  /*ee20*/  ISETP.GE.AND P1, PT, R174, UR4, PT ;  /* 0x00000004ae007c0c */ /* 0x000fe4000bf26270 */
[----:B------:R-:W-:Y:S01]  /*ee30*/  @!P3 LEA R12, P4, R180, R2, 0x2 ;  /* 0x00000002b40cb211 */ /* 0x000fe200078810ff */
[----:B------:R3:W-:Y:S01]  /*ee40*/  @!P2 ST.E.64 desc[UR36][R10.64], R38 ;  /* 0x000000260a00a985 */ /* 0x0007e2000c101b24 */
[----:B------:R-:W-:Y:S02]  /*ee50*/  ISETP.GE.AND P2, PT, R172, UR4, PT ;  /* 0x00000004ac007c0c */ /* 0x000fe4000bf46270 */
[----:B------:R-:W-:-:S02]  /*ee60*/  @!P3 LEA.HI.X R13, R180, R3, R181, 0x2, P4 ;  /* 0x00000003b40db211 */ /* 0x000fc400020f14b5 */
[-C--:B0-----:R-:W-:Y:S02]  /*ee70*/  @!P5 LEA R4, P4, R178, R2.reuse, 0x2 ;  /* 0x00000002b204d211 */ /* 0x081fe400078810ff */
[-C--:B-1----:R-:W-:Y:S01]  /*ee80*/  @!P0 LEA R6, P6, R176, R2.reuse, 0x2 ;  /* 0x00000002b0068211 */ /* 0x082fe200078c10ff */
[----:B------:R-:W-:Y:S01]  /*ee90*/  @!P3 ST.E.64 desc[UR36][R12.64], R42 ;  /* 0x0000002a0c00b985 */ /* 0x000fe2000c101b24 */
[-C--:B------:R-:W-:Y:S02]  /*eea0*/  @!P5 LEA.HI.X R5, R178, R3.reuse, R179, 0x2, P4 ;  /* 0x00000003b205d211 */ /* 0x080fe400020f14b3 */
[----:B------:R-:W-:Y:S02]  /*eeb0*/  ISETP.GE.AND P3, PT, R170, UR4, PT ;  /* 0x00000004aa007c0c */ /* 0x000fe4000bf66270 */
[----:B------:R-:W-:Y:S01]  /*eec0*/  @!P1 LEA R14, P4, R174, R2, 0x2 ;  /* 0x00000002ae0e9211 */ /* 0x000fe200078810ff */
[----:B------:R0:W-:Y:S01]  /*eed0*/  @!P5 ST.E.64 desc[UR36][R4.64], R46 ;  /* 0x0000002e0400d985 */ /* 0x0001e2000c101b24 */
[----:B------:R-:W-:-:S02]  /*eee0*/  @!P0 LEA.HI.X R7, R176, R3, R177, 0x2, P6 ;  /* 0x00000003b0078211 */ /* 0x000fc400030f14b1 */
[-C--:B------:R-:W-:Y:S02]  /*eef0*/  @!P1 LEA.HI.X R15, R174, R3.reuse, R175, 0x2, P4 ;  /* 0x00000003ae0f9211 */ /* 0x080fe400020f14af */
[----:B------:R-:W-:Y:S01]  /*ef00*/  ISETP.GE.AND P5, PT, R168, UR4, PT ;  /* 0x00000004a8007c0c */ /* 0x000fe2000bfa6270 */
[----:B------:R1:W-:Y:S01]  /*ef10*/  @!P0 ST.E.64 desc[UR36][R6.64], R50 ;  /* 0x0000003206008985 */ /* 0x0003e2000c101b24 */
[----:B--2---:R-:W-:Y:S02]  /*ef20*/  @!P2 LEA R8, P6, R172, R2, 0x2 ;  /* 0x00000002ac08a211 */ /* 0x004fe400078c10ff */
[----:B------:R-:W-:Y:S01]  /*ef30*/  ISETP.GE.AND P0, PT, R166, UR4, PT ;  /* 0x00000004a6007c0c */ /* 0x000fe2000bf06270 */
[----:B------:R-:W-:Y:S01]  /*ef40*/  @!P1 ST.E.64 desc[UR36][R14.64], R54 ;  /* 0x000000360e009985 */ /* 0x000fe2000c101b24 */
[----:B------:R-:W-:Y:S02]  /*ef50*/  @!P2 LEA.HI.X R9, R172, R3, R173, 0x2, P6 ;  /* 0x00000003ac09a211 */ /* 0x000fe400030f14ad */
[----:B------:R-:W-:-:S02]  /*ef60*/  ISETP.GE.AND P1, PT, R164, UR4, PT ;  /* 0x00000004a4007c0c */ /* 0x000fc4000bf26270 */
[-C--:B---3--:R-:W-:Y:S01]  /*ef70*/  @!P3 LEA R10, P4, R170, R2.reuse, 0x2 ;  /* 0x00000002aa0ab211 */ /* 0x088fe200078810ff */
[----:B------:R2:W-:Y:S01]  /*ef80*/  @!P2 ST.E.64 desc[UR36][R8.64], R58 ;  /* 0x0000003a0800a985 */ /* 0x0005e2000c101b24 */
[----:B------:R-:W-:Y:S02]  /*ef90*/  ISETP.GE.AND P2, PT, R162, UR4, PT ;  /* 0x00000004a2007c0c */ /* 0x000fe4000bf46270 */
[-C--:B------:R-:W-:Y:S02]  /*efa0*/  @!P3 LEA.HI.X R11, R170, R3.reuse, R171, 0x2, P4 ;  /* 0x00000003aa0bb211 */ /* 0x080fe400020f14ab */
[-C--:B0-----:R-:W-:Y:S02]  /*efb0*/  @!P5 LEA R4, P4, R168, R2.reuse, 0x2 ;  /* 0x00000002a804d211 */ /* 0x081fe400078810ff */
[----:B-1----:R-:W-:Y:S01]  /*efc0*/  @!P0 LEA R6, P6, R166, R2, 0x2 ;  /* 0x00000002a6068211 */ /* 0x002fe200078c10ff */
[----:B------:R0:W-:Y:S01]  /*efd0*/  @!P3 ST.E.64 desc[UR36][R10.64], R62 ;  /* 0x0000003e0a00b985 */ /* 0x0001e2000c101b24 */
[----:B------:R-:W-:-:S02]  /*efe0*/  @!P5 LEA.HI.X R5, R168, R3, R169, 0x2, P4 ;  /* 0x00000003a805d211 */ /* 0x000fc400020f14a9 */
[----:B------:R-:W-:Y:S02]  /*eff0*/  ISETP.GE.AND P3, PT, R160, UR4, PT ;  /* 0x00000004a0007c0c */ /* 0x000fe4000bf66270 */
[-C--:B------:R-:W-:Y:S01]  /*f000*/  @!P1 LEA R12, P4, R164, R2.reuse, 0x2 ;  /* 0x00000002a40c9211 */ /* 0x080fe200078810ff */
[----:B------:R1:W-:Y:S01]  /*f010*/  @!P5 ST.E.64 desc[UR36][R4.64], R66 ;  /* 0x000000420400d985 */ /* 0x0003e2000c101b24 */
[-C--:B------:R-:W-:Y:S02]  /*f020*/  @!P0 LEA.HI.X R7, R166, R3.reuse, R167, 0x2, P6 ;  /* 0x00000003a6078211 */ /* 0x080fe400030f14a7 */
[----:B------:R-:W-:Y:S02]  /*f030*/  @!P1 LEA.HI.X R13, R164, R3, R165, 0x2, P4 ;  /* 0x00000003a40d9211 */ /* 0x000fe400020f14a5 */
[----:B------:R-:W-:Y:S01]  /*f040*/  ISETP.GE.AND P6, PT, R158, UR4, PT ;  /* 0x000000049e007c0c */ /* 0x000fe2000bfc6270 */
[----:B------:R3:W-:Y:S01]  /*f050*/  @!P0 ST.E.64 desc[UR36][R6.64], R70 ;  /* 0x0000004606008985 */ /* 0x0007e2000c101b24 */
[----:B--2---:R-:W-:-:S02]  /*f060*/  @!P2 LEA R8, P5, R162, R2, 0x2 ;  /* 0x00000002a208a211 */ /* 0x004fc400078a10ff */
[----:B------:R-:W-:Y:S01]  /*f070*/  ISETP.GE.AND P0, PT, R226, UR4, PT ;  /* 0x00000004e2007c0c */ /* 0x000fe2000bf06270 */
[----:B------:R-:W-:Y:S01]  /*f080*/  @!P1 ST.E.64 desc[UR36][R12.64], R74 ;  /* 0x0000004a0c009985 */ /* 0x000fe2000c101b24 */
[-C--:B------:R-:W-:Y:S02]  /*f090*/  @!P2 LEA.HI.X R9, R162, R3.reuse, R163, 0x2, P5 ;  /* 0x00000003a209a211 */ /* 0x080fe400028f14a3 */
[----:B------:R-:W-:Y:S02]  /*f0a0*/  ISETP.GE.AND P1, PT, R225, UR4, PT ;  /* 0x00000004e1007c0c */ /* 0x000fe4000bf26270 */
[----:B0-----:R-:W-:Y:S01]  /*f0b0*/  @!P3 LEA R10, P4, R160, R2, 0x2 ;  /* 0x00000002a00ab211 */ /* 0x001fe200078810ff */
[----:B------:R0:W-:Y:S01]  /*f0c0*/  @!P2 ST.E.64 desc[UR36][R8.64], R78 ;  /* 0x0000004e0800a985 */ /* 0x0001e2000c101b24 */
[----:B------:R-:W-:Y:S02]  /*f0d0*/  ISETP.GE.AND P2, PT, R224, UR4, PT ;  /* 0x00000004e0007c0c */ /* 0x000fe4000bf46270 */
[----:B------:R-:W-:-:S02]  /*f0e0*/  @!P3 LEA.HI.X R11, R160, R3, R161, 0x2, P4 ;  /* 0x00000003a00bb211 */ /* 0x000fc400020f14a1 */
[-C--:B-1----:R-:W-:Y:S02]  /*f0f0*/  @!P6 LEA R4, P4, R158, R2.reuse, 0x2 ;  /* 0x000000029e04e211 */ /* 0x082fe400078810ff */
[-C--:B---3--:R-:W-:Y:S01]  /*f100*/  @!P0 LEA R6, P5, R226, R2.reuse, 0x2 ;  /* 0x00000002e2068211 */ /* 0x088fe200078a10ff */
[----:B------:R1:W-:Y:S01]  /*f110*/  @!P3 ST.E.64 desc[UR36][R10.64], R82 ;  /* 0x000000520a00b985 */ /* 0x0003e2000c101b24 */
        /* <DEDUP_REMOVED lines=8> */
[C---:B0-----:R-:W-:Y:S02]  /*f1a0*/  @!P2 LEA R8, P6, R224.reuse, R2, 0x2 ;  /* 0x00000002e008a211 */ /* 0x041fe400078c10ff */
[----:B------:R-:W-:Y:S01]  /*f1b0*/  ISETP.GE.AND P0, PT, R221, UR4, PT ;  /* 0x00000004dd007c0c */ /* 0x000fe2000bf06270 */
[----:B------:R0:W-:Y:S01]  /*f1c0*/  @!P1 ST.E.64 desc[UR36][R14.64], R94 ;  /* 0x0000005e0e009985 */ /* 0x0001e2000c101b24 */
[----:B------:R-:W-:Y:S02]  /*f1d0*/  @!P2 LEA.HI.X R9, R224, R3, R155, 0x2, P6 ;  /* 0x00000003e009a211 */ /* 0x000fe400030f149b */
[----:B------:R-:W-:-:S02]  /*f1e0*/  ISETP.GE.AND P1, PT, R220, UR4, PT ;  /* 0x00000004dc007c0c */ /* 0x000fc4000bf26270 */
[-C--:B-1----:R-:W-:Y:S01]  /*f1f0*/  @!P3 LEA R10, P4, R223, R2.reuse, 0x2 ;  /* 0x00000002df0ab211 */ /* 0x082fe200078810ff */
[----:B------:R1:W-:Y:S01]  /*f200*/  @!P2 ST.E.64 desc[UR36][R8.64], R98 ;  /* 0x000000620800a985 */ /* 0x0003e2000c101b24 */
[----:B------:R-:W-:Y:S02]  /*f210*/  ISETP.GE.AND P2, PT, R219, UR4, PT ;  /* 0x00000004db007c0c */ /* 0x000fe4000bf46270 */
[-C--:B------:R-:W-:Y:S02]  /*f220*/  @!P3 LEA.HI.X R11, R223, R3.reuse, R154, 0x2, P4 ;  /* 0x00000003df0bb211 */ /* 0x080fe400020f149a */
[CC--:B--2---:R-:W-:Y:S02]  /*f230*/  @!P5 LEA R4, P4, R222.reuse, R2.reuse, 0x2 ;  /* 0x00000002de04d211 */ /* 0x0c4fe400078810ff */
[----:B---3--:R-:W-:Y:S01]  /*f240*/  @!P0 LEA R6, P6, R221, R2, 0x2 ;  /* 0x00000002dd068211 */ /* 0x008fe200078c10ff */
[----:B------:R-:W-:Y:S01]  /*f250*/  @!P3 ST.E.64 desc[UR36][R10.64], R102 ;  /* 0x000000660a00b985 */ /* 0x000fe2000c101b24 */
[----:B------:R-:W-:-:S02]  /*f260*/  @!P5 LEA.HI.X R5, R222, R3, R153, 0x2, P4 ;  /* 0x00000003de05d211 */ /* 0x000fc400020f1499 */
[-C--:B------:R-:W-:Y:S02]  /*f270*/  @!P1 LEA R12, P4, R220, R2.reuse, 0x2 ;  /* 0x00000002dc0c9211 */ /* 0x080fe400078810ff */
[----:B------:R-:W-:Y:S01]  /*f280*/  ISETP.GE.AND P3, PT, R218, UR4, PT ;  /* 0x00000004da007c0c */ /* 0x000fe2000bf66270 */
[----:B------:R-:W-:Y:S01]  /*f290*/  @!P5 ST.E.64 desc[UR36][R4.64], R106 ;  /* 0x0000006a0400d985 */ /* 0x000fe2000c101b24 */
[-C--:B------:R-:W-:Y:S02]  /*f2a0*/  @!P0 LEA.HI.X R7, R221, R3.reuse, R152, 0x2, P6 ;  /* 0x00000003dd078211 */ /* 0x080fe400030f1498 */
[----:B------:R-:W-:Y:S02]  /*f2b0*/  @!P1 LEA.HI.X R13, R220, R3, R22, 0x2, P4 ;  /* 0x00000003dc0d9211 */ /* 0x000fe400020f1416 */
[----:B0-----:R-:W-:Y:S01]  /*f2c0*/  @!P2 LEA R14, P5, R219, R2, 0x2 ;  /* 0x00000002db0ea211 */ /* 0x001fe200078a10ff */
[----:B------:R0:W-:Y:S01]  /*f2d0*/  @!P0 ST.E.64 desc[UR36][R6.64], R110 ;  /* 0x0000006e06008985 */ /* 0x0001e2000c101b24 */
[----:B------:R-:W-:-:S02]  /*f2e0*/  ISETP.GE.AND P0, PT, R214, UR4, PT ;  /* 0x00000004d6007c0c */ /* 0x000fc4000bf06270 */
[-C--:B------:R-:W-:Y:S01]  /*f2f0*/  @!P2 LEA.HI.X R15, R219, R3.reuse, R21, 0x2, P5 ;  /* 0x00000003db0fa211 */ /* 0x080fe200028f1415 */
[----:B------:R2:W-:Y:S01]  /*f300*/  @!P1 ST.E.64 desc[UR36][R12.64], R114 ;  /* 0x000000720c009985 */ /* 0x0005e2000c101b24 */
[----:B------:R-:W-:Y:S02]  /*f310*/  ISETP.GE.AND P1, PT, R217, UR4, PT ;  /* 0x00000004d9007c0c */ /* 0x000fe4000bf26270 */
[C---:B-1----:R-:W-:Y:S01]  /*f320*/  @!P3 LEA R8, P4, R218.reuse, R2, 0x2 ;  /* 0x00000002da08b211 */ /* 0x042fe200078810ff */
[----:B------:R-:W-:Y:S01]  /*f330*/  @!P2 ST.E.64 desc[UR36][R14.64], R118 ;  /* 0x000000760e00a985 */ /* 0x000fe2000c101b24 */
[----:B------:R-:W-:Y:S02]  /*f340*/  ISETP.GE.AND P2, PT, R213, UR4, PT ;  /* 0x00000004d5007c0c */ /* 0x000fe4000bf46270 */
[----:B------:R-:W-:Y:S02]  /*f350*/  @!P3 LEA.HI.X R9, R218, R3, R20, 0x2, P4 ;  /* 0x00000003da09b211 */ /* 0x000fe400020f1414 */
[----:B------:R-:W-:-:S02]  /*f360*/  ISETP.GE.AND P4, PT, R17, UR4, PT ;  /* 0x0000000411007c0c */ /* 0x000fc4000bf86270 */
[----:B0-----:R-:W-:Y:S01]  /*f370*/  SHF.R.S32.HI R7, RZ, 0x1f, R214 ;  /* 0x0000001fff077819 */ /* 0x001fe200000114d6 */
[----:B------:R0:W-:Y:S01]  /*f380*/  @!P3 ST.E.64 desc[UR36][R8.64], R122 ;  /* 0x0000007a0800b985 */ /* 0x0001e2000c101b24 */
[-C--:B------:R-:W-:Y:S01]  /*f390*/  @!P0 LEA R6, P6, R214, R2.reuse, 0x2 ;  /* 0x00000002d6068211 */ /* 0x080fe200078c10ff */
[----:B--2---:R-:W-:Y:S01]  /*f3a0*/  VIADD R13, R23, 0xe8 ;  /* 0x000000e8170d7836 */ /* 0x004fe20000000000 */
[----:B------:R-:W-:Y:S02]  /*f3b0*/  @!P1 LEA R4, P5, R217, R2, 0x2 ;  /* 0x00000002d9049211 */ /* 0x000fe400078a10ff */
[----:B------:R-:W-:Y:S02]  /*f3c0*/  SHF.R.S32.HI R11, RZ, 0x1f, R213 ;  /* 0x0000001fff0b7819 */ /* 0x000fe400000114d5 */
[----:B------:R-:W-:Y:S02]  /*f3d0*/  ISETP.GE.AND P3, PT, R13, UR4, PT ;  /* 0x000000040d007c0c */ /* 0x000fe4000bf66270 */
[----:B------:R-:W-:-:S02]  /*f3e0*/  @!P1 LEA.HI.X R5, R217, R3, R18, 0x2, P5 ;  /* 0x00000003d9059211 */ /* 0x000fc400028f1412 */
[-C--:B------:R-:W-:Y:S02]  /*f3f0*/  @!P2 LEA R10, P5, R213, R2.reuse, 0x2 ;  /* 0x00000002d50aa211 */ /* 0x080fe400078a10ff */
[-C--:B------:R-:W-:Y:S01]  /*f400*/  @!P0 LEA.HI.X R7, R214, R3.reuse, R7, 0x2, P6 ;  /* 0x00000003d6078211 */ /* 0x080fe200030f1407 */
[----:B------:R1:W-:Y:S01]  /*f410*/  @!P1 ST.E.64 desc[UR36][R4.64], R126 ;  /* 0x0000007e04009985 */ /* 0x0003e2000c101b24 */
[----:B------:R-:W-:Y:S02]  /*f420*/  ISETP.GE.AND P6, PT, R19, UR4, PT ;  /* 0x0000000413007c0c */ /* 0x000fe4000bfc6270 */
[----:B------:R-:W-:Y:S01]  /*f430*/  @!P2 LEA.HI.X R11, R213, R3, R11, 0x2, P5 ;  /* 0x00000003d50ba211 */ /* 0x000fe200028f140b */
[----:B------:R1:W-:Y:S01]  /*f440*/  @!P0 ST.E.64 desc[UR36][R6.64], R130 ;  /* 0x0000008206008985 */ /* 0x0003e2000c101b24 */
[----:B0-----:R-:W-:-:S03]  /*f450*/  @!P4 LEA R8, P5, R17, R2, 0x2 ;  /* 0x000000021108c211 */ /* 0x001fc600078a10ff */
[----:B------:R1:W-:Y:S01]  /*f460*/  @!P2 ST.E.64 desc[UR36][R10.64], R134 ;  /* 0x000000860a00a985 */ /* 0x0003e2000c101b24 */
[-C--:B------:R-:W-:Y:S01]  /*f470*/  @!P4 LEA.HI.X R9, R17, R3.reuse, R0, 0x2, P5 ;  /* 0x000000031109c211 */ /* 0x080fe200028f1400 */
[----:B------:R-:W-:Y:S01]  /*f480*/  VIADD R17, R23, 0xf8 ;  /* 0x000000f817117836 */ /* 0x000fe20000000000 */
[----:B------:R-:W-:Y:S02]  /*f490*/  SHF.R.S32.HI R0, RZ, 0x1f, R13 ;  /* 0x0000001fff007819 */ /* 0x000fe4000001140d */
[----:B------:R-:W-:Y:S01]  /*f4a0*/  @!P3 LEA R12, P5, R13, R2, 0x2 ;  /* 0x000000020d0cb211 */ /* 0x000fe200078a10ff */
[----:B------:R1:W-:Y:S01]  /*f4b0*/  @!P4 ST.E.64 desc[UR36][R8.64], R138 ;  /* 0x0000008a0800c985 */ /* 0x0003e2000c101b24 */
[----:B------:R-:W-:Y:S02]  /*f4c0*/  ISETP.GE.AND P0, PT, R17, UR4, PT ;  /* 0x0000000411007c0c */ /* 0x000fe4000bf06270 */
[----:B------:R-:W-:Y:S02]  /*f4d0*/  @!P3 LEA.HI.X R13, R13, R3, R0, 0x2, P5 ;  /* 0x000000030d0db211 */ /* 0x000fe400028f1400 */
[----:B------:R-:W-:-:S02]  /*f4e0*/  SHF.R.S32.HI R0, RZ, 0x1f, R19 ;  /* 0x0000001fff007819 */ /* 0x000fc40000011413 */
[C---:B------:R-:W-:Y:S01]  /*f4f0*/  @!P6 LEA R14, P5, R19.reuse, R2, 0x2 ;  /* 0x00000002130ee211 */ /* 0x040fe200078a10ff */
[----:B------:R1:W-:Y:S03]  /*f500*/  @!P3 ST.E.64 desc[UR36][R12.64], R142 ;  /* 0x0000008e0c00b985 */ /* 0x0003e6000c101b24 */
[----:B------:R-:W-:-:S05]  /*f510*/  @!P6 LEA.HI.X R15, R19, R3, R0, 0x2, P5 ;  /* 0x00000003130fe211 */ /* 0x000fca00028f1400 */
[----:B------:R1:W-:Y:S01]  /*f520*/  @!P6 ST.E.64 desc[UR36][R14.64], R146 ;  /* 0x000000920e00e985 */ /* 0x0003e2000c101b24 */
[----:B------:R-:W-:Y:S05]  /*f530*/  @P0 BRA `(.L_x_215) ;  /* 0x0000001000340947 */ /* 0x000fea0003800000 */
[----:B------:R-:W-:Y:S02]  /*f540*/  LEA R2, P0, R17, R2, 0x2 ;  /* 0x0000000211027211 */ /* 0x000fe400078010ff */
[----:B------:R-:W-:-:S04]  /*f550*/  SHF.R.S32.HI R0, RZ, 0x1f, R17 ;  /* 0x0000001fff007819 */ /* 0x000fc80000011411 */
[----:B------:R-:W-:-:S05]  /*f560*/  LEA.HI.X R3, R17, R3, R0, 0x2, P0 ;  /* 0x0000000311037211 */ /* 0x000fca00000f1400 */
[----:B------:R0:W-:Y:S01]  /*f570*/  ST.E.64 desc[UR36][R2.64], R150 ;  /* 0x0000009602007985 */ /* 0x0001e2000c101b24 */
[----:B------:R-:W-:Y:S05]  /*f580*/  BRA `(.L_x_215) ;  /* 0x0000001000207947 */ /* 0x000fea0003800000 */
.L_x_206:
[----:B------:R-:W2:Y:S01]  /*f590*/  LDL R9, [R1+0x30] ;  /* 0x0000300001097983 */ /* 0x000ea20000100800 */
[----:B------:R-:W-:-:S03]  /*f5a0*/  ULDC.64 UR8, c[0x0][0xc00] ;  /* 0x0003000000087ab9 */ /* 0x000fc60000000a00 */
[----:B------:R-:W3:Y:S01]  /*f5b0*/  LDL R8, [R1+0x34] ;  /* 0x0000340001087983 */ /* 0x000ee20000100800 */
[----:B------:R-:W-:Y:S01]  /*f5c0*/  UISETP.NE.U32.AND UP0, UPT, UR8, URZ, UPT ;  /* 0x0000003f0800728c */ /* 0x000fe2000bf05070 */
[----:B------:R-:W-:-:S03]  /*f5d0*/  R2UR UR10, R212 ;  /* 0x00000000d40a72ca */ /* 0x000fc600000e0000 */
[----:B------:R-:W-:-:S03]  /*f5e0*/  UISETP.NE.AND.EX UP0, UPT, UR9, URZ, UPT, UP0 ;  /* 0x0000003f0900728c */ /* 0x000fc6000bf05300 */
[----:B------:R-:W-:-:S03]  /*f5f0*/  ULDC.64 UR8, c[0x0][0xc00] ;  /* 0x0003000000087ab9 */ /* 0x000fc60000000a00 */
[----:B------:R-:W-:Y:S02]  /*f600*/  PLOP3.LUT P1, PT, PT, PT, UP0, 0x80, 0x0 ;  /* 0x000000000000781c */ /* 0x000fe40003f2f008 */
[----:B--2---:R-:W-:Y:S02]  /*f610*/  R2UR UR4, R9 ;  /* 0x00000000090472ca */ /* 0x004fe400000e0000 */
[----:B---3--:R-:W-:-:S11]  /*f620*/  R2UR UR11, R8 ;  /* 0x00000000080b72ca */ /* 0x008fd600000e0000 */
[----:B------:R-:W-:-:S06]  /*f630*/  UIMAD.WIDE UR8, UR4, 0x4, UR8 ;  /* 0x00000004040878a5 */ /* 0x000fcc000f8e0208 */
[----:B------:R-:W-:Y:S02]  /*f640*/  IMAD.U32 R2, RZ, RZ, UR8 ;  /* 0x00000008ff027e24 */ /* 0x000fe4000f8e00ff */
[----:B0-----:R-:W-:Y:S01]  /*f650*/  IMAD.U32 R3, RZ, RZ, UR9 ;  /* 0x00000009ff037e24 */ /* 0x001fe2000f8e00ff */
[----:B------:R-:W-:Y:S02]  /*f660*/  ULDC.64 UR8, c[0x0][0xc08] ;  /* 0x0003020000087ab9 */ /* 0x000fe40000000a00 */
[----:B------:R-:W-:Y:S02]  /*f670*/  UISETP.NE.U32.AND UP1, UPT, UR8, URZ, UPT ;  /* 0x0000003f0800728c */ /* 0x000fe4000bf25070 */
[----:B------:R-:W2:Y:S02]  /*f680*/  @P1 LDG.E R7, desc[UR36][R2.64] ;  /* 0x0000002402071981 */ /* 0x000ea4000c1e1900 */
[----:B------:R-:W-:-:S06]  /*f690*/  UISETP.NE.AND.EX UP1, UPT, UR9, URZ, UPT, UP1 ;  /* 0x0000003f0900728c */ /* 0x000fcc000bf25310 */
[----:B------:R-:W-:-:S05]  /*f6a0*/  PLOP3.LUT P2, PT, PT, PT, UP1, 0x80, 0x0 ;  /* 0x000000000000781c */ /* 0x000fca0003f4f018 */
[----:B------:R-:W-:-:S04]  /*f6b0*/  @UP1 ULEA UR8, UP2, UR4, UR8, 0x2 ;  /* 0x0000000804081291 */ /* 0x000fc8000f84103f */
[----:B------:R-:W-:Y:S02]  /*f6c0*/  @UP1 ULEA.HI.X UR9, UR4, UR9, UR11, 0x2, UP2 ;  /* 0x0000000904091291 */ /* 0x000fe400090f140b */
[----:B------:R-:W-:Y:S01]  /*f6d0*/  IMAD.U32 R4, RZ, RZ, UR8 ;  /* 0x00000008ff047e24 */ /* 0x000fe2000f8e00ff */
[----:B------:R-:W-:Y:S02]  /*f6e0*/  ULDC UR4, c[0x0][0xa88] ;  /* 0x0002a20000047ab9 */ /* 0x000fe40000000800 */
[----:B------:R-:W-:Y:S02]  /*f6f0*/  IMAD.U32 R0, RZ, RZ, UR4 ;  /* 0x00000004ff007e24 */ /* 0x000fe4000f8e00ff */
[----:B------:R-:W-:-:S05]  /*f700*/  IMAD.U32 R5, RZ, RZ, UR9 ;  /* 0x00000009ff057e24 */ /* 0x000fca000f8e00ff */
[----:B------:R0:W5:Y:S01]  /*f710*/  @P2 LDG.E R0, desc[UR36][R4.64] ;  /* 0x0000002404002981 */ /* 0x000162000c1e1900 */
[----:B------:R-:W-:Y:S01]  /*f720*/  UMOV UR4, URZ ;  /* 0x0000003f00047c82 */ /* 0x000fe20008000000 */
[----:B------:R-:W-:Y:S01]  /*f730*/  UISETP.NE.AND UP1, UPT, UR10, URZ, UPT ;  /* 0x0000003f0a00728c */ /* 0x000fe2000bf25270 */
[----:B------:R-:W1:Y:S10]  /*f740*/  S2R R6, SR_TID.X ;  /* 0x0000000000067919 */ /* 0x000e740000002100 */
[----:B------:R-:W-:-:S02]  /*f750*/  @!UP1 ULDC UR10, c[0x0][0xad4] ;  /* 0x0002b500000a9ab9 */ /* 0x000fc40000000800 */
[----:B------:R-:W-:Y:S02]  /*f760*/  IMAD.U32 R212, RZ, RZ, UR10 ;  /* 0x0000000affd47e24 */ /* 0x000fe4000f8e00ff */
[----:B-1----:R-:W-:-:S05]  /*f770*/  VIADD R6, R6, 0xffffff80 ;  /* 0xffffff8006067836 */ /* 0x002fca0000000000 */
[----:B------:R-:W-:Y:S02]  /*f780*/  ISETP.GT.AND P0, PT, R6, 0x7f, PT ;  /* 0x0000007f0600780c */ /* 0x000fe40003f04270 */
[----:B--2---:R-:W-:-:S13]  /*f790*/  @P1 R2UR UR4, R7 ;  /* 0x00000000070412ca */ /* 0x004fda00000e0000 */
[----:B------:R-:W-:Y:S01]  /*f7a0*/  USHF.R.S32.HI UR21, URZ, 0x1f, UR4 ;  /* 0x0000001f3f157899 */ /* 0x000fe20008011404 */
[----:B0-----:R-:W-:Y:S11]  /*f7b0*/  @P2 BRA `(.L_x_218) ;  /* 0x0000000000102947 */ /* 0x001ff60003800000 */
[----:B------:R-:W-:Y:S05]  /*f7c0*/  @!P1 BRA `(.L_x_218) ;  /* 0x00000000000c9947 */ /* 0x000fea0003800000 */
[----:B------:R-:W2:Y:S04]  /*f7d0*/  LDG.E R5, desc[UR36][R2.64] ;  /* 0x0000002402057981 */ /* 0x000ea8000c1e1900 */
[----:B-----5:R-:W2:Y:S02]  /*f7e0*/  LDG.E R0, desc[UR36][R2.64+0x4] ;  /* 0x0000042402007981 */ /* 0x020ea4000c1e1900 */
[----:B--2---:R-:W-:-:S07]  /*f7f0*/  IMAD.IADD R0, R0, 0x1, -R5 ;  /* 0x0000000100007824 */ /* 0x004fce00078e0a05 */
.L_x_218:
[----:B------:R-:W-:Y:S01]  /*f800*/  R2UR UR9, R9 ;  /* 0x00000000090972ca */ /* 0x000fe200000e0000 */
[----:B------:R-:W-:Y:S01]  /*f810*/  BSSY B1, `(.L_x_219) ;  /* 0x0000040000017945 */ /* 0x000fe20003800000 */
[----:B------:R-:W-:-:S11]  /*f820*/  R2UR UR8, R8 ;  /* 0x00000000080872ca */ /* 0x000fd600000e0000 */
[----:B------:R-:W-:Y:S02]  /*f830*/  USEL UR12, UR9, URZ, !UP0 ;  /* 0x0000003f090c7287 */ /* 0x000fe4000c000000 */
[----:B------:R-:W-:Y:S01]  /*f840*/  USEL UR13, UR8, URZ, !UP0 ;  /* 0x0000003f080d7287 */ /* 0x000fe2000c000000 */
[----:B------:R-:W-:Y:S11]  /*f850*/  @P0 BRA `(.L_x_220) ;  /* 0x0000000000ec0947 */ /* 0x000ff60003800000 */
[----:B------:R-:W2:Y:S01]  /*f860*/  LDL R2, [R1+0x2c] ;  /* 0x00002c0001027983 */ /* 0x000ea20000100800 */
[----:B------:R-:W0:Y:S01]  /*f870*/  LDC R9, c[0x0][0xbe8] ;  /* 0x0002fa00ff097b82 */ /* 0x000e220000000800 */
[----:B--2---:R-:W-:Y:S02]  /*f880*/  R2UR UR8, R2 ;  /* 0x00000000020872ca */ /* 0x004fe400000e0000 */
[----:B------:R-:W1:Y:S11]  /*f890*/  S2R R2, SR_TID.X ;  /* 0x0000000000027919 */ /* 0x000e760000002100 */
[----:B------:R-:W-:-:S05]  /*f8a0*/  MOV R3, UR8 ;  /* 0x0000000800037c02 */ /* 0x000fca0008000f00 */
[----:B-1----:R-:W-:Y:S02]  /*f8b0*/  IMAD R2, R3, 0x80, R2 ;  /* 0x0000008003027824 */ /* 0x002fe400078e0202 */
[----:B0----5:R-:W-:Y:S02]  /*f8c0*/  IMAD R3, R0, R9, RZ ;  /* 0x0000000900037224 */ /* 0x021fe400078e02ff */
[----:B------:R-:W-:-:S05]  /*f8d0*/  VIADD R4, R2, 0xffffff80 ;  /* 0xffffff8002047836 */ /* 0x000fca0000000000 */
[----:B------:R-:W-:-:S13]  /*f8e0*/  ISETP.GE.AND P0, PT, R4, R3, PT ;  /* 0x000000030400720c */ /* 0x000fda0003f06270 */
[----:B------:R-:W-:Y:S05]  /*f8f0*/  @P0 BRA `(.L_x_220) ;  /* 0x0000000000c40947 */ /* 0x000fea0003800000 */
[----:B------:R-:W-:Y:S01]  /*f900*/  ISETP.NE.AND P0, PT, R9, 0x1, PT ;  /* 0x000000010900780c */ /* 0x000fe20003f05270 */
[----:B------:R-:W-:Y:S01]  /*f910*/  UMOV UR19, 0x9b8 ;  /* 0x000009b800137882 */ /* 0x000fe20000000000 */
[----:B------:R-:W-:Y:S01]  /*f920*/  R2UR UR9, R212 ;  /* 0x00000000d40972ca */ /* 0x000fe200000e0000 */
[----:B------:R-:W-:Y:S01]  /*f930*/  IMAD.MOV.U32 R5, RZ, RZ, R4 ;  /* 0x000000ffff057224 */ /* 0x000fe200078e0004 */
[----:B------:R-:W-:Y:S02]  /*f940*/  R2UR UR8, R215 ;  /* 0x00000000d70872ca */ /* 0x000fe400000e0000 */
[----:B------:R-:W-:-:S07]  /*f950*/  R2UR UR20, R216 ;  /* 0x00000000d81472ca */ /* 0x000fce00000e0000 */
[----:B------:R-:W0:Y:S02]  /*f960*/  @P0 LDC R3, c[0x0][0xbec] ;  /* 0x0002fb00ff030b82 */ /* 0x000e240000000800 */
[----:B------:R-:W-:-:S04]  /*f970*/  UISETP.GT.AND UP0, UPT, UR9, 0x1, UPT ;  /* 0x000000010900788c */ /* 0x000fc8000bf04270 */
[----:B------:R-:W-:Y:S02]  /*f980*/  USEL UR19, UR19, 0x978, UP0 ;  /* 0x0000097813137887 */ /* 0x000fe40008000000 */
[----:B------:R-:W1:Y:S01]  /*f990*/  @P0 LDC R7, c[0x0][0xbf0] ;  /* 0x0002fc00ff070b82 */ /* 0x000e620000000800 */
[----:B------:R-:W-:-:S09]  /*f9a0*/  USEL UR18, UR8, URZ, UP0 ;  /* 0x0000003f08127287 */ /* 0x000fd20008000000 */
[----:B------:R-:W-:Y:S01]  /*f9b0*/  ULDC.64 UR8, c[0x0][UR19+0x218] ;  /* 0x0000860013087abb */ /* 0x000fe20008000a00 */
[----:B------:R-:W-:Y:S01]  /*f9c0*/  ULDC.64 UR14, c[0x0][UR19+0x220] ;  /* 0x00008800130e7abb */ /* 0x000fe20008000a00 */
[----:B------:R-:W-:Y:S01]  /*f9d0*/  ULDC.64 UR16, c[0x0][UR19+0x228] ;  /* 0x00008a0013107abb */ /* 0x000fe20008000a00 */
[----:B------:R-:W-:Y:S02]  /*f9e0*/  UIMAD.WIDE.U32 UR10, UR8, UR20, URZ ;  /* 0x00000014080a72a5 */ /* 0x000fe4000f8e003f */
[----:B------:R-:W-:Y:S01]  /*f9f0*/  UIMAD UR20, UR9, UR20, URZ ;  /* 0x00000014091472a4 */ /* 0x000fe2000f8e023f */
[----:B0-----:R-:W-:Y:S01]  /*fa00*/  @P0 IMAD.HI.U32 R2, R4, R3, RZ ;  /* 0x0000000304020227 */ /* 0x001fe200078e00ff */
[----:B------:R-:W-:Y:S02]  /*fa10*/  UIMAD UR15, UR15, UR12, URZ ;  /* 0x0000000c0f0f72a4 */ /* 0x000fe4000f8e023f */
[----:B------:R-:W-:Y:S02]  /*fa20*/  UIMAD.WIDE.U32 UR22, UR16, UR18, URZ ;  /* 0x00000012101672a5 */ /* 0x000fe4000f8e003f */
[----:B------:R-:W-:-:S02]  /*fa30*/  UIMAD.WIDE.U32 UR8, UR14, UR12, URZ ;  /* 0x0000000c0e0872a5 */ /* 0x000fc4000f8e003f */
[----:B------:R-:W-:Y:S01]  /*fa40*/  UIMAD UR16, UR17, UR18, URZ ;  /* 0x00000012111072a4 */ /* 0x000fe2000f8e023f */
[----:B-1----:R-:W-:Y:S01]  /*fa50*/  @P0 SHF.R.U32.HI R5, RZ, R7, R2 ;  /* 0x00000007ff050219 */ /* 0x002fe20000011602 */
[----:B------:R-:W-:Y:S01]  /*fa60*/  UIMAD UR15, UR14, UR13, UR15 ;  /* 0x0000000d0e0f72a4 */ /* 0x000fe2000f8e020f */
[----:B------:R-:W-:Y:S01]  /*fa70*/  IMAD.U32 R2, RZ, RZ, UR22 ;  /* 0x00000016ff027e24 */ /* 0x000fe2000f8e00ff */
[----:B------:R-:W-:Y:S01]  /*fa80*/  UIADD3 UR10, UP1, UP2, UR8, UR10, UR4 ;  /* 0x0000000a080a7290 */ /* 0x000fe2000fa3e004 */
[----:B------:R-:W-:Y:S01]  /*fa90*/  IMAD.U32 R3, RZ, RZ, UR23 ;  /* 0x00000017ff037e24 */ /* 0x000fe2000f8e00ff */
[----:B------:R-:W-:Y:S01]  /*faa0*/  UIADD3 UR16, UR23, UR16, URZ ;  /* 0x0000001017107290 */ /* 0x000fe2000fffe03f */
[--C-:B------:R-:W-:Y:S01]  /*fab0*/  IMAD.MOV R7, RZ, RZ, -R5.reuse ;  /* 0x000000ffff077224 */ /* 0x100fe200078e0a05 */
[----:B------:R-:W-:Y:S02]  /*fac0*/  UIADD3 UR20, UR11, UR20, URZ ;  /* 0x000000140b147290 */ /* 0x000fe4000fffe03f */
[----:B------:R-:W-:Y:S01]  /*fad0*/  UIADD3 UR15, UR9, UR15, URZ ;  /* 0x0000000f090f7290 */ /* 0x000fe2000fffe03f */
[----:B------:R-:W-:Y:S01]  /*fae0*/  IADD3 R2, P0, P1, R5, UR10, R2 ;  /* 0x0000000a05027c10 */ /* 0x000fe2000f91e002 */
[----:B------:R-:W-:Y:S01]  /*faf0*/  IMAD R7, R9, R7, R4 ;  /* 0x0000000709077224 */ /* 0x000fe200078e0204 */
[----:B------:R-:W-:Y:S01]  /*fb00*/  SHF.R.S32.HI R5, RZ, 0x1f, R5 ;  /* 0x0000001fff057819 */ /* 0x000fe20000011405 */
[----:B------:R-:W-:Y:S01]  /*fb10*/  UIADD3.X UR10, UR15, UR20, UR21, UP1, UP2 ;  /* 0x000000140f0a7290 */ /* 0x000fe20008fe4415 */
[----:B------:R-:W-:Y:S01]  /*fb20*/  IMAD.U32 R8, RZ, RZ, UR16 ;  /* 0x00000010ff087e24 */ /* 0x000fe2000f8e00ff */
[----:B------:R-:W-:Y:S01]  /*fb30*/  ULDC.64 UR8, c[0x0][UR19+0x210] ;  /* 0x0000840013087abb */ /* 0x000fe20008000a00 */
[----:B------:R-:W-:Y:S01]  /*fb40*/  SHF.R.S32.HI R4, RZ, 0x1f, R7 ;  /* 0x0000001fff047819 */ /* 0x000fe20000011407 */
[----:B------:R-:W-:-:S02]  /*fb50*/  IMAD R9, R7, UR9, RZ ;  /* 0x0000000907097c24 */ /* 0x000fc4000f8e02ff */
[----:B------:R-:W-:Y:S01]  /*fb60*/  IADD3.X R3, R5, UR10, R8, P0, P1 ;  /* 0x0000000a05037c10 */ /* 0x000fe200087e2408 */
[----:B------:R-:W-:Y:S01]  /*fb70*/  ULDC.64 UR10, c[0x0][0xba8] ;  /* 0x0002ea00000a7ab9 */ /* 0x000fe20000000a00 */
[----:B------:R-:W-:Y:S01]  /*fb80*/  IMAD R9, R4, UR8, R9 ;  /* 0x0000000804097c24 */ /* 0x000fe2000f8e0209 */
[----:B------:R-:W-:Y:S01]  /*fb90*/  @!UP0 ULDC UR10, c[0x0][0xb50] ;  /* 0x0002d400000a8ab9 */ /* 0x000fe20000000800 */
[----:B------:R-:W-:Y:S01]  /*fba0*/  @!UP0 ULDC UR11, c[0x0][0xb54] ;  /* 0x0002d500000b8ab9 */ /* 0x000fe20000000800 */
[----:B------:R-:W-:-:S04]  /*fbb0*/  IMAD.WIDE.U32 R2, R7, UR8, R2 ;  /* 0x0000000807027c25 */ /* 0x000fc8000f8e0002 */
[----:B------:R-:W-:Y:S01]  /*fbc0*/  IMAD.IADD R3, R3, 0x1, R9 ;  /* 0x0000000103037824 */ /* 0x000fe200078e0209 */
[----:B------:R-:W-:-:S04]  /*fbd0*/  LEA R4, P0, R2, UR10, 0x2 ;  /* 0x0000000a02047c11 */ /* 0x000fc8000f8010ff */
[----:B------:R-:W-:Y:S01]  /*fbe0*/  LEA.HI.X R5, R2, UR11, R3, 0x2, P0 ;  /* 0x0000000b02057c11 */ /* 0x000fe200080f1403 */
[----:B------:R-:W-:-:S05]  /*fbf0*/  IMAD.MOV.U32 R3, RZ, RZ, -0x800000 ;  /* 0xff800000ff037424 */ /* 0x000fca00078e00ff */
[----:B------:R0:W-:Y:S03]  /*fc00*/  STG.E desc[UR36][R4.64], R3 ;  /* 0x0000000304007986 */ /* 0x0001e6000c101924 */
.L_x_220:
[----:B------:R-:W-:Y:S05]  /*fc10*/  BSYNC B1 ;  /* 0x0000000000017941 */ /* 0x000fea0003800000 */
.L_x_219:
[----:B------:R-:W-:-:S13]  /*fc20*/  R2UR UR8, R212 ;  /* 0x00000000d40872ca */ /* 0x000fda00000e0000 */
[----:B------:R-:W-:-:S06]  /*fc30*/  UISETP.GT.AND UP0, UPT, UR8, 0x1, UPT ;  /* 0x000000010800788c */ /* 0x000fcc000bf04270 */
[----:B------:R-:W-:-:S13]  /*fc40*/  PLOP3.LUT P0, PT, PT, PT, UP0, 0x80, 0x0 ;  /* 0x000000000000781c */ /* 0x000fda0003f0f008 */
[----:B------:R-:W-:Y:S05]  /*fc50*/  @P0 BRA `(.L_x_215) ;  /* 0x00000008006c0947 */ /* 0x000fea0003800000 */
[----:B------:R-:W2:Y:S01]  /*fc60*/  LDL.LU R2, [R1+0x2c] ;  /* 0x00002c0001027983 */ /* 0x000ea20000300800 */
[----:B------:R-:W1:Y:S01]  /*fc70*/  LDC R11, c[0x0][0xbe8] ;  /* 0x0002fa00ff0b7b82 */ /* 0x000e620000000800 */
[----:B0-----:R-:W-:Y:S01]  /*fc80*/  SHF.R.S32.HI R3, RZ, 0x1f, R6 ;  /* 0x0000001fff037819 */ /* 0x001fe20000011406 */
[----:B------:R-:W-:Y:S01]  /*fc90*/  ULDC.64 UR10, c[0x0][0xaa0] ;  /* 0x0002a800000a7ab9 */ /* 0x000fe20000000a00 */
[----:B------:R-:W-:Y:S01]  /*fca0*/  R2UR UR15, R216 ;  /* 0x00000000d80f72ca */ /* 0x000fe200000e0000 */
[----:B------:R-:W-:Y:S01]  /*fcb0*/  UIMAD.WIDE.U32 UR8, UR4, UR10, URZ ;  /* 0x0000000a040872a5 */ /* 0x000fe2000f8e003f */
[----:B------:R-:W-:Y:S01]  /*fcc0*/  BSSY B1, `(.L_x_221) ;  /* 0x0000052000017945 */ /* 0x000fe20003800000 */
[----:B------:R-:W-:-:S04]  /*fcd0*/  UIMAD UR10, UR21, UR10, URZ ;  /* 0x0000000a150a72a4 */ /* 0x000fc8000f8e023f */
[----:B------:R-:W-:-:S04]  /*fce0*/  UIMAD UR10, UR4, UR11, UR10 ;  /* 0x0000000b040a72a4 */ /* 0x000fc8000f8e020a */
[----:B------:R-:W-:-:S03]  /*fcf0*/  UIADD3 UR9, UR9, UR10, URZ ;  /* 0x0000000a09097290 */ /* 0x000fc6000fffe03f */
[----:B------:R-:W-:Y:S02]  /*fd00*/  ULDC.64 UR10, c[0x0][0xae8] ;  /* 0x0002ba00000a7ab9 */ /* 0x000fe40000000a00 */
[----:B------:R-:W-:-:S04]  /*fd10*/  UIMAD.WIDE.U32 UR8, UR15, UR10, UR8 ;  /* 0x0000000a0f0872a5 */ /* 0x000fc8000f8e0008 */
[----:B------:R-:W-:Y:S01]  /*fd20*/  UIMAD UR9, UR15, UR11, UR9 ;  /* 0x0000000b0f0972a4 */ /* 0x000fe2000f8e0209 */
[----:B-1----:R-:W-:Y:S02]  /*fd30*/  ISETP.NE.AND P0, PT, R11, 0x1, PT ;  /* 0x000000010b00780c */ /* 0x002fe40003f05270 */
[----:B------:R-:W-:Y:S02]  /*fd40*/  ULDC.64 UR10, c[0x0][0xaf0] ;  /* 0x0002bc00000a7ab9 */ /* 0x000fe40000000a00 */
[----:B------:R-:W-:-:S04]  /*fd50*/  UIMAD UR13, UR13, UR10, URZ ;  /* 0x0000000a0d0d72a4 */ /* 0x000fc8000f8e023f */
[----:B------:R-:W-:Y:S02]  /*fd60*/  UIMAD UR4, UR12, UR11, UR13 ;  /* 0x0000000b0c0472a4 */ /* 0x000fe4000f8e020d */
[----:B------:R-:W-:-:S03]  /*fd70*/  UIMAD.WIDE.U32 UR12, UR12, UR10, UR8 ;  /* 0x0000000a0c0c72a5 */ /* 0x000fc6000f8e0008 */
[----:B------:R-:W0:Y:S01]  /*fd80*/  @P0 LDC R7, c[0x0][0xbf0] ;  /* 0x0002fc00ff070b82 */ /* 0x000e220000000800 */
[----:B------:R-:W-:Y:S01]  /*fd90*/  UIADD3 UR4, UR13, UR4, URZ ;  /* 0x000000040d047290 */ /* 0x000fe2000fffe03f */
[----:B------:R-:W-:Y:S01]  /*fda0*/  ULDC.64 UR8, c[0x0][0xae0] ;  /* 0x0002b80000087ab9 */ /* 0x000fe20000000a00 */
[----:B--2---:R-:W-:Y:S02]  /*fdb0*/  R2UR UR14, R2 ;  /* 0x00000000020e72ca */ /* 0x004fe400000e0000 */
[----:B------:R-:W-:-:S03]  /*fdc0*/  LEA.HI R2, R3, R6, RZ, 0x3 ;  /* 0x0000000603027211 */ /* 0x000fc600078f18ff */
[----:B------:R-:W1:Y:S01]  /*fdd0*/  @P0 LDC R3, c[0x0][0xbec] ;  /* 0x0002fb00ff030b82 */ /* 0x000e620000000800 */
[----:B------:R-:W-:Y:S02]  /*fde0*/  LOP3.LUT R5, R2, 0xfffffff8, RZ, 0xc0, !PT ;  /* 0xfffffff802057812 */ /* 0x000fe400078ec0ff */
[----:B------:R-:W-:-:S03]  /*fdf0*/  SHF.R.S32.HI R13, RZ, 0x3, R2 ;  /* 0x00000003ff0d7819 */ /* 0x000fc60000011402 */
[----:B------:R-:W-:Y:S02]  /*fe00*/  IMAD.IADD R8, R6, 0x1, -R5 ;  /* 0x0000000106087824 */ /* 0x000fe400078e0a05 */
[----:B------:R-:W-:Y:S02]  /*fe10*/  IMAD.U32 R5, RZ, RZ, UR14 ;  /* 0x0000000eff057e24 */ /* 0x000fe4000f8e00ff */
[----:B------:R-:W-:-:S04]  /*fe20*/  IMAD R2, R8, 0x20, R13 ;  /* 0x0000002008027824 */ /* 0x000fc800078e020d */
[----:B------:R-:W-:-:S04]  /*fe30*/  IMAD R6, R5, 0x80, R2 ;  /* 0x0000008005067824 */ /* 0x000fc800078e0202 */
[----:B------:R-:W-:Y:S02]  /*fe40*/  IMAD.MOV.U32 R5, RZ, RZ, R6 ;  /* 0x000000ffff057224 */ /* 0x000fe400078e0006 */
[----:B-1----:R-:W-:Y:S01]  /*fe50*/  @P0 IMAD.HI.U32 R2, R6, R3, RZ ;  /* 0x0000000306020227 */ /* 0x002fe200078e00ff */
[----:B------:R-:W-:-:S03]  /*fe60*/  MOV R3, UR13 ;  /* 0x0000000d00037c02 */ /* 0x000fc60008000f00 */
[----:B------:R-:W-:Y:S01]  /*fe70*/  IMAD.U32 R3, RZ, RZ, UR4 ;  /* 0x00000004ff037e24 */ /* 0x000fe2000f8e00ff */
[----:B0-----:R-:W-:Y:S01]  /*fe80*/  @P0 SHF.R.U32.HI R5, RZ, R7, R2 ;  /* 0x00000007ff050219 */ /* 0x001fe20000011602 */
[----:B------:R-:W-:-:S03]  /*fe90*/  IMAD.U32 R2, RZ, RZ, UR12 ;  /* 0x0000000cff027e24 */ /* 0x000fc6000f8e00ff */
[--C-:B------:R-:W-:Y:S01]  /*fea0*/  SHF.R.S32.HI R4, RZ, 0x1f, R5.reuse ;  /* 0x0000001fff047819 */ /* 0x100fe20000011405 */
[----:B------:R-:W-:Y:S02]  /*feb0*/  IMAD.MOV R7, RZ, RZ, -R5 ;  /* 0x000000ffff077224 */ /* 0x000fe400078e0a05 */
[----:B------:R-:W-:-:S04]  /*fec0*/  IMAD.WIDE.U32 R2, R5, UR8, R2 ;  /* 0x0000000805027c25 */ /* 0x000fc8000f8e0002 */
[----:B------:R-:W-:Y:S02]  /*fed0*/  IMAD R7, R11, R7, R6 ;  /* 0x000000070b077224 */ /* 0x000fe400078e0206 */
[----:B------:R-:W-:Y:S02]  /*fee0*/  IMAD R4, R4, UR8, RZ ;  /* 0x0000000804047c24 */ /* 0x000fe4000f8e02ff */
[----:B------:R-:W-:Y:S02]  /*fef0*/  IMAD.U32 R6, RZ, RZ, UR14 ;  /* 0x0000000eff067e24 */ /* 0x000fe4000f8e00ff */
[----:B------:R-:W-:Y:S01]  /*ff00*/  IMAD R9, R5, UR9, R4 ;  /* 0x0000000905097c24 */ /* 0x000fe2000f8e0204 */
[----:B------:R-:W-:Y:S01]  /*ff10*/  SHF.R.S32.HI R4, RZ, 0x1f, R7 ;  /* 0x0000001fff047819 */ /* 0x000fe20000011407 */
[----:B------:R-:W-:Y:S01]  /*ff20*/  ULDC.64 UR8, c[0x0][0xad8] ;  /* 0x0002b60000087ab9 */ /* 0x000fe20000000a00 */
[----:B------:R-:W-:Y:S02]  /*ff30*/  IMAD R6, R6, 0x80, R13 ;  /* 0x0000008006067824 */ /* 0x000fe400078e020d */
[----:B------:R-:W-:-:S02]  /*ff40*/  IMAD.IADD R3, R3, 0x1, R9 ;  /* 0x0000000103037824 */ /* 0x000fc400078e0209 */
[----:B------:R-:W-:Y:S02]  /*ff50*/  IMAD R4, R4, UR8, RZ ;  /* 0x0000000804047c24 */ /* 0x000fe4000f8e02ff */
[----:B------:R-:W-:-:S04]  /*ff60*/  IMAD.WIDE.U32 R2, R7, UR8, R2 ;  /* 0x0000000807027c25 */ /* 0x000fc8000f8e0002 */
[----:B------:R-:W-:Y:S01]  /*ff70*/  IMAD R5, R7, UR9, R4 ;  /* 0x0000000907057c24 */ /* 0x000fe2000f8e0204 */
[----:B------:R-:W-:Y:S01]  /*ff80*/  ULDC.64 UR8, c[0x0][0xa80] ;  /* 0x0002a00000087ab9 */ /* 0x000fe20000000a00 */
[----:B-----5:R-:W-:Y:S02]  /*ff90*/  IMAD R11, R0, R11, RZ ;  /* 0x0000000b000b7224 */ /* 0x020fe400078e02ff */
[----:B------:R-:W-:Y:S02]  /*ffa0*/  VIADD R4, R6, 0x40 ;  /* 0x0000004006047836 */ /* 0x000fe40000000000 */
[----:B------:R-:W-:Y:S01]  /*ffb0*/  IMAD.IADD R3, R3, 0x1, R5 ;  /* 0x0000000103037824 */ /* 0x000fe200078e0205 */
[----:B------:R-:W-:Y:S01]  /*ffc0*/  LEA R5, P2, R2, UR8, 0x1 ;  /* 0x0000000802057c11 */ /* 0x000fe2000f8408ff */
[----:B------:R-:W-:Y:S01]  /*ffd0*/  VIADD R0, R6, 0x20 ;  /* 0x0000002006007836 */ /* 0x000fe20000000000 */
[----:B------:R-:W-:Y:S01]  /*ffe0*/  ISETP.GE.AND P0, PT, R4, R11, PT ;  /* 0x0000000b0400720c */ /* 0x000fe20003f06270 */
[----:B------:R-:W-:Y:S01]  /*fff0*/  IMAD.SHL.U32 R7, R8, 0x8, RZ ;  /* 0x0000000808077824 */ /* 0x000fe200078e00ff */
[----:B------:R-:W-:-:S02]  /*10000*/  LEA.HI.X R4, R2, UR9, R3, 0x1, P2 ;  /* 0x0000000902047c11 */ /* 0x000fc400090f0c03 */
[-C--:B------:R-:W-:Y:S01]  /*10010*/  ISETP.GE.AND P2, PT, R6, R11.reuse, PT ;  /* 0x0000000b0600720c */ /* 0x080fe20003f46270 */
[C---:B------:R-:W-:Y:S01]  /*10020*/  VIADD R9, R7.reuse, 0x80 ;  /* 0x0000008007097836 */ /* 0x040fe20000000000 */
[----:B------:R-:W-:Y:S01]  /*10030*/  ISETP.GE.AND P1, PT, R0, R11, PT ;  /* 0x0000000b0000720c */ /* 0x000fe20003f26270 */
[C---:B------:R-:W-:Y:S01]  /*10040*/  VIADD R15, R7.reuse, 0xc0 ;  /* 0x000000c0070f7836 */ /* 0x040fe20000000000 */
[----:B------:R0:W1:Y:S01]  /*10050*/  SHFL.IDX PT, R2, R5, RZ, 0x181f ;  /* 0x00181fff05027589 */ /* 0x00006200000e0000 */
[----:B------:R-:W-:Y:S01]  /*10060*/  VIADD R13, R7, 0x40 ;  /* 0x00000040070d7836 */ /* 0x000fe20000000000 */
[----:B------:R-:W-:Y:S02]  /*10070*/  SHF.R.S32.HI R8, RZ, 0x1f, R7 ;  /* 0x0000001fff087819 */ /* 0x000fe40000011407 */
[----:B------:R0:W2:Y:S01]  /*10080*/  SHFL.IDX PT, R0, R4, RZ, 0x181f ;  /* 0x00181fff04007589 */ /* 0x0000a200000e0000 */
[----:B------:R-:W-:Y:S02]  /*10090*/  SHF.R.S32.HI R10, RZ, 0x1f, R9 ;  /* 0x0000001fff0a7819 */ /* 0x000fe40000011409 */
[----:B------:R-:W-:-:S02]  /*100a0*/  SHF.R.S32.HI R12, RZ, 0x1f, R15 ;  /* 0x0000001fff0c7819 */ /* 0x000fc4000001140f */
[----:B------:R-:W-:Y:S01]  /*100b0*/  SHF.R.S32.HI R14, RZ, 0x1f, R13 ;  /* 0x0000001fff0e7819 */ /* 0x000fe2000001140d */
[----:B------:R-:W-:Y:S06]  /*100c0*/  @P2 BRA `(.L_x_222) ;  /* 0x0000000000442947 */ /* 0x000fec0003800000 */
        /* <DEDUP_REMOVED lines=8> */
[----:B------:R3:W-:Y:S01]  /*10150*/  @!P5 ST.E.128 desc[UR36][R18.64], RZ ;  /* 0x000000ff1200d985 */ /* 0x0007e2000c101d24 */
[----:B------:R-:W-:Y:S02]  /*10160*/  @!P4 LEA.HI.X R21, R13, R0, R14, 0x1, P6 ;  /* 0x000000000d15c211 */ /* 0x000fe400030f0c0e */
[----:B------:R-:W-:-:S03]  /*10170*/  @!P3 LEA R24, P6, R9, R2, 0x1 ;  /* 0x000000020918b211 */ /* 0x000fc600078c08ff */
[----:B------:R3:W-:Y:S01]  /*10180*/  @!P4 ST.E.128 desc[UR36][R20.64], RZ ;  /* 0x000000ff1400c985 */ /* 0x0007e2000c101d24 */
[----:B------:R-:W-:Y:S02]  /*10190*/  @!P3 LEA.HI.X R25, R9, R0, R10, 0x1, P6 ;  /* 0x000000000919b211 */ /* 0x000fe400030f0c0a */
[----:B------:R-:W-:-:S03]  /*101a0*/  @!P2 LEA R2, P6, R15, R2, 0x1 ;  /* 0x000000020f02a211 */ /* 0x000fc600078c08ff */
[----:B------:R3:W-:Y:S01]  /*101b0*/  @!P3 ST.E.128 desc[UR36][R24.64], RZ ;  /* 0x000000ff1800b985 */ /* 0x0007e2000c101d24 */
[----:B------:R-:W-:-:S05]  /*101c0*/  @!P2 LEA.HI.X R3, R15, R0, R12, 0x1, P6 ;  /* 0x000000000f03a211 */ /* 0x000fca00030f0c0c */
[----:B------:R3:W-:Y:S04]  /*101d0*/  @!P2 ST.E.128 desc[UR36][R2.64], RZ ;  /* 0x000000ff0200a985 */ /* 0x0007e8000c101d24 */
.L_x_222:
[----:B------:R-:W-:Y:S05]  /*101e0*/  BSYNC B1 ;  /* 0x0000000000017941 */ /* 0x000fea0003800000 */
.L_x_221:
[----:B--2---:R2:W4:Y:S01]  /*101f0*/  SHFL.IDX PT, R0, R4, 0x1, 0x181f ;  /* 0x00381f0004007f89 */ /* 0x00452200000e0000 */
[----:B------:R-:W-:Y:S03]  /*10200*/  BSSY B1, `(.L_x_223) ;  /* 0x0000014000017945 */ /* 0x000fe60003800000 */
[----:B-1-3--:R2:W1:Y:S01]  /*10210*/  SHFL.IDX PT, R2, R5, 0x1, 0x181f ;  /* 0x00381f0005027f89 */ /* 0x00a46200000e0000 */
[----:B------:R-:W-:Y:S05]  /*10220*/  @P1 BRA `(.L_x_224) ;  /* 0x0000000000441947 */ /* 0x000fea0003800000 */
[----:B------:R-:W-:Y:S02]  /*10230*/  ULDC UR4, c[0x0][0xac8] ;  /* 0x0002b20000047ab9 */ /* 0x000fe40000000800 */
[----:B------:R-:W-:Y:S02]  /*10240*/  ISETP.GE.AND P4, PT, R7, UR4, PT ;  /* 0x0000000407007c0c */ /* 0x000fe4000bf86270 */
[----:B------:R-:W-:Y:S02]  /*10250*/  ISETP.GE.AND P3, PT, R13, UR4, PT ;  /* 0x000000040d007c0c */ /* 0x000fe4000bf66270 */
[----:B------:R-:W-:Y:S02]  /*10260*/  ISETP.GE.AND P2, PT, R9, UR4, PT ;  /* 0x0000000409007c0c */ /* 0x000fe4000bf46270 */
[----:B------:R-:W-:-:S07]  /*10270*/  ISETP.GE.AND P1, PT, R15, UR4, PT ;  /* 0x000000040f007c0c */ /* 0x000fce000bf26270 */
[-C--:B-1----:R-:W-:Y:S02]  /*10280*/  @!P4 LEA R18, P6, R7, R2.reuse, 0x1 ;  /* 0x000000020712c211 */ /* 0x082fe400078c08ff */
[----:B------:R-:W-:Y:S02]  /*10290*/  @!P3 LEA R20, P5, R13, R2, 0x1 ;  /* 0x000000020d14b211 */ /* 0x000fe400078a08ff */
[----:B----4-:R-:W-:Y:S02]  /*102a0*/  @!P4 LEA.HI.X R19, R7, R0, R8, 0x1, P6 ;  /* 0x000000000713c211 */ /* 0x010fe400030f0c08 */
[----:B------:R-:W-:Y:S02]  /*102b0*/  @!P2 LEA R24, P6, R9, R2, 0x1 ;  /* 0x000000020918a211 */ /* 0x000fe400078c08ff */
[----:B------:R-:W-:Y:S01]  /*102c0*/  @!P3 LEA.HI.X R21, R13, R0, R14, 0x1, P5 ;  /* 0x000000000d15b211 */ /* 0x000fe200028f0c0e */
[----:B------:R3:W-:Y:S01]  /*102d0*/  @!P4 ST.E.128 desc[UR36][R18.64], RZ ;  /* 0x000000ff1200c985 */ /* 0x0007e2000c101d24 */
[----:B------:R-:W-:-:S02]  /*102e0*/  @!P1 LEA R2, P5, R15, R2, 0x1 ;  /* 0x000000020f029211 */ /* 0x000fc400078a08ff */
[-C--:B------:R-:W-:Y:S01]  /*102f0*/  @!P2 LEA.HI.X R25, R9, R0.reuse, R10, 0x1, P6 ;  /* 0x000000000919a211 */ /* 0x080fe200030f0c0a */
[----:B------:R3:W-:Y:S01]  /*10300*/  @!P3 ST.E.128 desc[UR36][R20.64], RZ ;  /* 0x000000ff1400b985 */ /* 0x0007e2000c101d24 */
[----:B------:R-:W-:-:S03]  /*10310*/  @!P1 LEA.HI.X R3, R15, R0, R12, 0x1, P5 ;  /* 0x000000000f039211 */ /* 0x000fc600028f0c0c */
[----:B------:R3:W-:Y:S04]  /*10320*/  @!P2 ST.E.128 desc[UR36][R24.64], RZ ;  /* 0x000000ff1800a985 */ /* 0x0007e8000c101d24 */
[----:B------:R3:W-:Y:S02]  /*10330*/  @!P1 ST.E.128 desc[UR36][R2.64], RZ ;  /* 0x000000ff02009985 */ /* 0x0007e4000c101d24 */
.L_x_224:
[----:B------:R-:W-:Y:S05]  /*10340*/  BSYNC B1 ;  /* 0x0000000000017941 */ /* 0x000fea0003800000 */
.L_x_223:
[----:B----4-:R4:W0:Y:S01]  /*10350*/  SHFL.IDX PT, R0, R4, 0x2, 0x181f ;  /* 0x00581f0004007f89 */ /* 0x01082200000e0000 */
        /* <DEDUP_REMOVED lines=9> */
[-C--:B------:R-:W-:Y:S02]  /*103f0*/  @!P2 LEA R20, P5, R13, R2.reuse, 0x1 ;  /* 0x000000020d14a211 */ /* 0x080fe400078a08ff */
[----:B------:R-:W-:Y:S02]  /*10400*/  @!P1 LEA R24, P4, R9, R2, 0x1 ;  /* 0x0000000209189211 */ /* 0x000fe400078808ff */
[----:B0-----:R-:W-:Y:S02]  /*10410*/  @!P3 LEA.HI.X R19, R7, R0, R8, 0x1, P6 ;  /* 0x000000000713b211 */ /* 0x001fe400030f0c08 */
[----:B------:R-:W-:Y:S02]  /*10420*/  @!P0 LEA R2, P6, R15, R2, 0x1 ;  /* 0x000000020f028211 */ /* 0x000fe400078c08ff */
[-C--:B------:R-:W-:Y:S01]  /*10430*/  @!P2 LEA.HI.X R21, R13, R0.reuse, R14, 0x1, P5 ;  /* 0x000000000d15a211 */ /* 0x080fe200028f0c0e */
[----:B------:R3:W-:Y:S01]  /*10440*/  @!P3 ST.E.128 desc[UR36][R18.64], RZ ;  /* 0x000000ff1200b985 */ /* 0x0007e2000c101d24 */
[----:B------:R-:W-:-:S02]  /*10450*/  @!P1 LEA.HI.X R25, R9, R0, R10, 0x1, P4 ;  /* 0x0000000009199211 */ /* 0x000fc400020f0c0a */
[----:B------:R-:W-:Y:S01]  /*10460*/  @!P0 LEA.HI.X R3, R15, R0, R12, 0x1, P6 ;  /* 0x000000000f038211 */ /* 0x000fe200030f0c0c */
[----:B------:R3:W-:Y:S04]  /*10470*/  @!P2 ST.E.128 desc[UR36][R20.64], RZ ;  /* 0x000000ff1400a985 */ /* 0x0007e8000c101d24 */
[----:B------:R3:W-:Y:S04]  /*10480*/  @!P1 ST.E.128 desc[UR36][R24.64], RZ ;  /* 0x000000ff18009985 */ /* 0x0007e8000c101d24 */
[----:B------:R3:W-:Y:S02]  /*10490*/  @!P0 ST.E.128 desc[UR36][R2.64], RZ ;  /* 0x000000ff02008985 */ /* 0x0007e4000c101d24 */
.L_x_226:
[----:B------:R-:W-:Y:S05]  /*104a0*/  BSYNC B1 ;  /* 0x0000000000017941 */ /* 0x000fea0003800000 */
.L_x_225:
[----:B0-----:R-:W-:Y:S01]  /*104b0*/  VIADD R0, R6, 0x60 ;  /* 0x0000006006007836 */ /* 0x001fe20000000000 */
[----:B--2-4-:R-:W0:Y:S04]  /*104c0*/  SHFL.IDX PT, R4, R4, 0x3, 0x181f ;  /* 0x00781f0004047f89 */ /* 0x014e2800000e0000 */
[----:B------:R-:W-:Y:S01]  /*104d0*/  ISETP.GE.AND P0, PT, R0, R11, PT ;  /* 0x0000000b0000720c */ /* 0x000fe20003f06270 */
[----:B-1-3--:R1:W2:-:S12]  /*104e0*/  SHFL.IDX PT, R2, R5, 0x3, 0x181f ;  /* 0x00781f0005027f89 */ /* 0x00a29800000e0000 */
[----:B-1----:R-:W-:Y:S05]  /*104f0*/  @P0 BRA `(.L_x_215) ;  /* 0x0000000000440947 */ /* 0x002fea0003800000 */
[----:B------:R-:W-:Y:S02]  /*10500*/  ULDC UR4, c[0x0][0xac8] ;  /* 0x0002b20000047ab9 */ /* 0x000fe40000000800 */
[----:B------:R-:W-:Y:S02]  /*10510*/  ISETP.GE.AND P3, PT, R7, UR4, PT ;  /* 0x0000000407007c0c */ /* 0x000fe4000bf66270 */
[----:B------:R-:W-:Y:S02]  /*10520*/  ISETP.GE.AND P2, PT, R13, UR4, PT ;  /* 0x000000040d007c0c */ /* 0x000fe4000bf46270 */
[----:B------:R-:W-:Y:S02]  /*10530*/  ISETP.GE.AND P1, PT, R9, UR4, PT ;  /* 0x0000000409007c0c */ /* 0x000fe4000bf26270 */
[----:B------:R-:W-:-:S07]  /*10540*/  ISETP.GE.AND P0, PT, R15, UR4, PT ;  /* 0x000000040f007c0c */ /* 0x000fce000bf06270 */
[----:B--2---:R-:W-:-:S04]  /*10550*/  @!P3 LEA R6, P4, R7, R2, 0x1 ;  /* 0x000000020706b211 */ /* 0x004fc800078808ff */
[----:B0-----:R-:W-:Y:S02]  /*10560*/  @!P3 LEA.HI.X R7, R7, R4, R8, 0x1, P4 ;  /* 0x000000040707b211 */ /* 0x001fe400020f0c08 */
[-C--:B------:R-:W-:Y:S02]  /*10570*/  @!P2 LEA R18, P4, R13, R2.reuse, 0x1 ;  /* 0x000000020d12a211 */ /* 0x080fe400078808ff */
[-C--:B------:R-:W-:Y:S01]  /*10580*/  @!P1 LEA R8, P5, R9, R2.reuse, 0x1 ;  /* 0x0000000209089211 */ /* 0x080fe200078a08ff */
[----:B------:R0:W-:Y:S01]  /*10590*/  @!P3 ST.E.128 desc[UR36][R6.64], RZ ;  /* 0x000000ff0600b985 */ /* 0x0001e2000c101d24 */
[----:B------:R-:W-:Y:S02]  /*105a0*/  @!P0 LEA R2, P6, R15, R2, 0x1 ;  /* 0x000000020f028211 */ /* 0x000fe400078c08ff */
[-C--:B------:R-:W-:Y:S02]  /*105b0*/  @!P2 LEA.HI.X R19, R13, R4.reuse, R14, 0x1, P4 ;  /* 0x000000040d13a211 */ /* 0x080fe400020f0c0e */
[----:B------:R-:W-:-:S02]  /*105c0*/  @!P1 LEA.HI.X R9, R9, R4, R10, 0x1, P5 ;  /* 0x0000000409099211 */ /* 0x000fc400028f0c0a */
[----:B------:R-:W-:Y:S01]  /*105d0*/  @!P0 LEA.HI.X R3, R15, R4, R12, 0x1, P6 ;  /* 0x000000040f038211 */ /* 0x000fe200030f0c0c */
[----:B------:R0:W-:Y:S04]  /*105e0*/  @!P2 ST.E.128 desc[UR36][R18.64], RZ ;  /* 0x000000ff1200a985 */ /* 0x0001e8000c101d24 */
[----:B------:R0:W-:Y:S04]  /*105f0*/  @!P1 ST.E.128 desc[UR36][R8.64], RZ ;  /* 0x000000ff08009985 */ /* 0x0001e8000c101d24 */
[----:B------:R0:W-:Y:S02]  /*10600*/  @!P0 ST.E.128 desc[UR36][R2.64], RZ ;  /* 0x000000ff02008985 */ /* 0x0001e4000c101d24 */
.L_x_215:
[----:B------:R-:W-:Y:S05]  /*10610*/  BSYNC B0 ;  /* 0x0000000000007941 */ /* 0x000fea0003800000 */
.L_x_205:
[----:B------:R-:W-:Y:S02]  /*10620*/  ULDC UR4, c[0x0][0xc3c] ;  /* 0x00030f0000047ab9 */ /* 0x000fe40000000800 */
[----:B------:R-:W-:-:S06]  /*10630*/  UISETP.GE.AND UP0, UPT, UR7, UR4, UPT ;  /* 0x000000040700728c */ /* 0x000fcc000bf06270 */
[----:B------:R-:W-:-:S13]  /*10640*/  PLOP3.LUT P0, PT, PT, PT, UP0, 0x80, 0x0 ;  /* 0x000000000000781c */ /* 0x000fda0003f0f008 */
[----:B------:R-:W-:Y:S05]  /*10650*/  @!P0 BRA `(.L_x_227) ;  /* 0xffffff08008c8947 */ /* 0x000fea000383ffff */
[----:B------:R-:W-:Y:S05]  /*10660*/  EXIT ;  /* 0x000000000000794d */ /* 0x000fea0003800000 */
.L_x_176:
[----:B------:R-:W-:-:S08]  /*10670*/  NOP ;  /* 0x0000000000007918 */ /* 0x000fd00000000000 */
[----:B0-----:R-:W0:-:S00]  /*10680*/  USETMAXREG.DEALLOC.CTAPOOL 0x28 ;  /* 0x00000028000079c8 */ /* 0x001e0000080e0500 */
[----:B0-----:R-:W-:Y:S01]  /*10690*/  LOP3.LUT R2, R2, 0x3, RZ, 0xc0, !PT ;  /* 0x0000000302027812 */ /* 0x001fe200078ec0ff */
[----:B------:R-:W-:Y:S01]  /*106a0*/  IMAD.MOV.U32 R6, RZ, RZ, RZ ;  /* 0x000000ffff067224 */ /* 0x000fe200078e00ff */
[----:B------:R-:W-:-:S04]  /*106b0*/  LOP3.LUT R23, R23, 0xfffffeff, RZ, 0xc0, !PT ;  /* 0xfffffeff17177812 */ /* 0x000fc800078ec0ff */
[----:B------:R-:W0:Y:S02]  /*106c0*/  SHFL.IDX PT, R2, R2, RZ, 0x1f ;  /* 0x00001fff02027589 */ /* 0x000e2400000e0000 */
[----:B0-----:R-:W-:-:S13]  /*106d0*/  ISETP.NE.AND P0, PT, R2, RZ, PT ;  /* 0x000000ff0200720c */ /* 0x001fda0003f05270 */
[----:B------:R-:W-:Y:S01]  /*106e0*/  @P0 LOP3.LUT R23, R23, 0x100, RZ, 0xfc, !PT ;  /* 0x0000010017170812 */ /* 0x000fe200078efcff */
[----:B------:R-:W-:Y:S06]  /*106f0*/  @!P0 BRA `(.L_x_228) ;  /* 0x00000000001c8947 */ /* 0x000fec0003800000 */
[----:B------:R-:W0:Y:S08]  /*10700*/  S2UR UR5, SR_CgaCtaId ;  /* 0x00000000000579c3 */ /* 0x000e300000008800 */
[----:B------:R-:W-:Y:S06]  /*10710*/  BAR.SYNC.DEFER_BLOCKING 0x5, 0x180 ;  /* 0x0146000000007b1d */ /* 0x000fec0000010000 */
[----:B------:R-:W-:-:S02]  /*10720*/  UMOV UR4, 0x400 ;  /* 0x0000040000047882 */ /* 0x000fc40000000000 */
[----:B0-----:R-:W-:-:S09]  /*10730*/  ULEA UR4, UR5, UR4, 0x18 ;  /* 0x0000000405047291 */ /* 0x001fd2000f8ec03f */
[----:B------:R-:W0:Y:S01]  /*10740*/  LDS.128 R16, [UR4+0x388d0] ;  /* 0x0388d004ff107984 */ /* 0x000e220008000c00 */
[----:B------:R-:W-:Y:S06]  /*10750*/  BAR.ARV 0x4, 0x180 ;  /* 0x0106000000007b1d */ /* 0x000fec0000002000 */
[----:B------:R-:W-:Y:S05]  /*10760*/  BRA `(.L_x_229) ;  /* 0x0000000800947947 */ /* 0x000fea0003800000 */
.L_x_228:
[----:B------:R-:W-:Y:S01]  /*10770*/  LOP3.LUT R7, R0, 0x1f, RZ, 0xc0, !PT ;  /* 0x0000001f00077812 */ /* 0x000fe200078ec0ff */
[----:B------:R-:W-:Y:S01]  /*10780*/  ULDC UR4, c[0x0][0xc3c] ;  /* 0x00030f0000047ab9 */ /* 0x000fe20000000800 */
[----:B------:R-:W-:Y:S01]  /*10790*/  IMAD.MOV.U32 R9, RZ, RZ, RZ ;  /* 0x000000ffff097224 */ /* 0x000fe200078e00ff */
[----:B------:R-:W0:Y:S01]  /*107a0*/  S2UR UR6, SR_CTAID.X ;  /* 0x00000000000679c3 */ /* 0x000e220000002500 */
[----:B------:R-:W-:Y:S01]  /*107b0*/  ISETP.NE.AND P0, PT, R7, 0x1f, PT ;  /* 0x0000001f0700780c */ /* 0x000fe20003f05270 */
[----:B------:R-:W-:-:S03]  /*107c0*/  ULDC UR5, c[0x0][0xc38] ;  /* 0x00030e0000057ab9 */ /* 0x000fc60000000800 */
[----:B------:R-:W-:-:S13]  /*107d0*/  ISETP.GE.OR P1, PT, R7, UR4, !P0 ;  /* 0x0000000407007c0c */ /* 0x000fda000c726670 */
[----:B------:R-:W1:Y:S08]  /*107e0*/  @!P1 LDC.64 R4, c[0x0][0xc80] ;  /* 0x00032000ff049b82 */ /* 0x000e700000000a00 */
[----:B------:R-:W2:Y:S01]  /*107f0*/  @!P1 LDC.64 R2, c[0x0][0xc78] ;  /* 0x00031e00ff029b82 */ /* 0x000ea20000000a00 */
[----:B-1----:R-:W-:-:S05]  /*10800*/  @!P1 IMAD.WIDE.U32 R4, R7, 0x4, R4 ;  /* 0x0000000407049825 */ /* 0x002fca00078e0004 */
[----:B------:R-:W3:Y:S01]  /*10810*/  @!P1 LDG.E R6, desc[UR36][R4.64] ;  /* 0x0000002404069981 */ /* 0x000ee2000c1e1900 */
[----:B--2---:R-:W-:-:S05]  /*10820*/  @!P1 IMAD.WIDE.U32 R2, R7, 0x4, R2 ;  /* 0x0000000407029825 */ /* 0x004fca00078e0002 */
[----:B------:R-:W3:Y:S01]  /*10830*/  @!P1 LDG.E R9, desc[UR36][R2.64] ;  /* 0x0000002402099981 */ /* 0x000ee2000c1e1900 */
[C---:B------:R-:W-:Y:S02]  /*10840*/  ISETP.NE.AND P1, PT, R7.reuse, RZ, PT ;  /* 0x000000ff0700720c */ /* 0x040fe40003f25270 */
[C---:B------:R-:W-:Y:S02]  /*10850*/  ISETP.GE.U32.AND P2, PT, R7.reuse, 0x2, PT ;  /* 0x000000020700780c */ /* 0x040fe40003f46070 */
[C---:B------:R-:W-:Y:S02]  /*10860*/  ISETP.GE.U32.AND P3, PT, R7.reuse, 0x4, PT ;  /* 0x000000040700780c */ /* 0x040fe40003f66070 */
[C---:B------:R-:W-:Y:S02]  /*10870*/  ISETP.GE.U32.AND P4, PT, R7.reuse, 0x8, PT ;  /* 0x000000080700780c */ /* 0x040fe40003f86070 */
[----:B------:R-:W-:Y:S01]  /*10880*/  ISETP.GE.U32.AND P5, PT, R7, 0x10, PT ;  /* 0x000000100700780c */ /* 0x000fe20003fa6070 */
[----:B------:R-:W-:Y:S01]  /*10890*/  UMOV UR4, URZ ;  /* 0x0000003f00047c82 */ /* 0x000fe20008000000 */
[----:B---3--:R-:W-:-:S05]  /*108a0*/  IMAD R8, R6, R9, RZ ;  /* 0x0000000906087224 */ /* 0x008fca00078e02ff */
[----:B------:R-:W1:Y:S02]  /*108b0*/  SHFL.UP PT, R10, R8, 0x1, RZ ;  /* 0x04200000080a7989 */ /* 0x000e6400000e00ff */
[----:B-1----:R-:W-:-:S05]  /*108c0*/  SEL R11, R10, RZ, P1 ;  /* 0x000000ff0a0b7207 */ /* 0x002fca0000800000 */
[----:B------:R-:W-:-:S05]  /*108d0*/  IMAD.IADD R11, R8, 0x1, R11 ;  /* 0x00000001080b7824 */ /* 0x000fca00078e020b */
[----:B------:R-:W1:Y:S02]  /*108e0*/  SHFL.UP PT, R10, R11, 0x2, RZ ;  /* 0x044000000b0a7989 */ /* 0x000e6400000e00ff */
[----:B-1----:R-:W-:-:S05]  /*108f0*/  SEL R10, R10, RZ, P2 ;  /* 0x000000ff0a0a7207 */ /* 0x002fca0001000000 */
[----:B------:R-:W-:-:S05]  /*10900*/  IMAD.IADD R10, R11, 0x1, R10 ;  /* 0x000000010b0a7824 */ /* 0x000fca00078e020a */
[----:B------:R-:W1:Y:S02]  /*10910*/  SHFL.UP PT, R4, R10, 0x4, RZ ;  /* 0x048000000a047989 */ /* 0x000e6400000e00ff */
[----:B-1----:R-:W-:-:S04]  /*10920*/  SEL R3, R4, RZ, P3 ;  /* 0x000000ff04037207 */ /* 0x002fc80001800000 */
[----:B------:R-:W-:-:S05]  /*10930*/  IADD3 R3, R10, R3, RZ ;  /* 0x000000030a037210 */ /* 0x000fca0007ffe0ff */
[----:B------:R-:W1:Y:S02]  /*10940*/  SHFL.UP PT, R2, R3, 0x8, RZ ;  /* 0x0500000003027989 */ /* 0x000e6400000e00ff */
[----:B-1----:R-:W-:-:S05]  /*10950*/  SEL R2, R2, RZ, P4 ;  /* 0x000000ff02027207 */ /* 0x002fca0002000000 */
[----:B------:R-:W-:-:S05]  /*10960*/  IMAD.IADD R2, R3, 0x1, R2 ;  /* 0x0000000103027824 */ /* 0x000fca00078e0202 */
[----:B------:R-:W1:Y:S02]  /*10970*/  SHFL.UP PT, R4, R2, 0x10, RZ ;  /* 0x0600000002047989 */ /* 0x000e6400000e00ff */
[----:B-1----:R-:W-:-:S05]  /*10980*/  SEL R5, R4, RZ, P5 ;  /* 0x000000ff04057207 */ /* 0x002fca0002800000 */
[----:B------:R-:W-:-:S05]  /*10990*/  IMAD.IADD R5, R2, 0x1, R5 ;  /* 0x0000000102057824 */ /* 0x000fca00078e0205 */
[----:B------:R-:W1:Y:S02]  /*109a0*/  SHFL.IDX PT, R8, R5, 0x1f, 0x1f ;  /* 0x03e01f0005087f89 */ /* 0x000e6400000e0000 */
[----:B-1----:R-:W-:-:S05]  /*109b0*/  IMAD R8, R8, UR5, RZ ;  /* 0x0000000508087c24 */ /* 0x002fca000f8e02ff */
[----:B0-----:R-:W-:Y:S01]  /*109c0*/  ISETP.GT.AND P6, PT, R8, UR6, PT ;  /* 0x0000000608007c0c */ /* 0x001fe2000bfc4270 */
[----:B------:R-:W-:-:S12]  /*109d0*/  IMAD.MOV.U32 R3, RZ, RZ, R8 ;  /* 0x000000ffff037224 */ /* 0x000fd800078e0008 */
[----:B------:R-:W-:Y:S05]  /*109e0*/  @P6 BRA `(.L_x_230) ;  /* 0x0000000000986947 */ /* 0x000fea0003800000 */
[----:B------:R-:W-:Y:S01]  /*109f0*/  IMAD.MOV.U32 R8, RZ, RZ, R3 ;  /* 0x000000ffff087224 */ /* 0x000fe200078e0003 */
[----:B------:R-:W-:Y:S01]  /*10a00*/  UMOV UR4, URZ ;  /* 0x0000003f00047c82 */ /* 0x000fe20008000000 */
[----:B------:R-:W-:-:S05]  /*10a10*/  ULDC UR5, c[0x0][0xc38] ;  /* 0x00030e0000057ab9 */ /* 0x000fca0000000800 */
.L_x_232:
[----:B------:R-:W0:Y:S01]  /*10a20*/  LDC R2, c[0x0][0xc3c] ;  /* 0x00030f00ff027b82 */ /* 0x000e220000000800 */
[----:B------:R-:W-:-:S06]  /*10a30*/  UIADD3 UR4, UR4, 0x1f, URZ ;  /* 0x0000001f04047890 */ /* 0x000fcc000fffe03f */
[----:B0-----:R-:W-:-:S13]  /*10a40*/  ISETP.LE.AND P6, PT, R2, UR4, PT ;  /* 0x0000000402007c0c */ /* 0x001fda000bfc3270 */
[----:B------:R-:W-:Y:S05]  /*10a50*/  @P6 BRA `(.L_x_231) ;  /* 0x0000000400ac6947 */ /* 0x000fea0003800000 */
[----:B------:R-:W-:Y:S02]  /*10a60*/  VIADD R9, R7, UR4 ;  /* 0x0000000407097c36 */ /* 0x000fe40008000000 */
[----:B------:R-:W-:-:S03]  /*10a70*/  IMAD.MOV.U32 R6, RZ, RZ, RZ ;  /* 0x000000ffff067224 */ /* 0x000fc600078e00ff */
[----:B------:R-:W-:-:S13]  /*10a80*/  ISETP.GE.OR P6, PT, R9, R2, !P0 ;  /* 0x000000020900720c */ /* 0x000fda00047c6670 */
[----:B------:R-:W0:Y:S08]  /*10a90*/  @!P6 LDC.64 R4, c[0x0][0xc80] ;  /* 0x00032000ff04eb82 */ /* 0x000e300000000a00 */
[----:B------:R-:W1:Y:S01]  /*10aa0*/  @!P6 LDC.64 R2, c[0x0][0xc78] ;  /* 0x00031e00ff02eb82 */ /* 0x000e620000000a00 */
[----:B0-----:R-:W-:-:S05]  /*10ab0*/  @!P6 IMAD.WIDE R4, R9, 0x4, R4 ;  /* 0x000000040904e825 */ /* 0x001fca00078e0204 */
[----:B------:R-:W2:Y:S01]  /*10ac0*/  @!P6 LDG.E R6, desc[UR36][R4.64] ;  /* 0x000000240406e981 */ /* 0x000ea2000c1e1900 */
[----:B-1----:R-:W-:-:S04]  /*10ad0*/  @!P6 IMAD.WIDE R2, R9, 0x4, R2 ;  /* 0x000000040902e825 */ /* 0x002fc800078e0202 */
[----:B------:R-:W-:-:S06]  /*10ae0*/  IMAD.MOV.U32 R9, RZ, RZ, RZ ;  /* 0x000000ffff097224 */ /* 0x000fcc00078e00ff */
[----:B------:R-:W2:Y:S02]  /*10af0*/  @!P6 LDG.E R9, desc[UR36][R2.64] ;  /* 0x000000240209e981 */ /* 0x000ea4000c1e1900 */
[----:B--2---:R-:W-:-:S05]  /*10b00*/  IMAD R13, R6, R9, RZ ;  /* 0x00000009060d7224 */ /* 0x004fca00078e02ff */
[----:B------:R-:W0:Y:S02]  /*10b10*/  SHFL.UP PT, R10, R13, 0x1, RZ ;  /* 0x042000000d0a7989 */ /* 0x000e2400000e00ff */
[----:B0-----:R-:W-:-:S05]  /*10b20*/  SEL R10, R10, RZ, P1 ;  /* 0x000000ff0a0a7207 */ /* 0x001fca0000800000 */
[----:B------:R-:W-:-:S05]  /*10b30*/  IMAD.IADD R10, R13, 0x1, R10 ;  /* 0x000000010d0a7824 */ /* 0x000fca00078e020a */
        /* <DEDUP_REMOVED lines=12> */
[----:B------:R-:W0:Y:S02]  /*10c00*/  SHFL.IDX PT, R2, R5, 0x1f, 0x1f ;  /* 0x03e01f0005027f89 */ /* 0x000e2400000e0000 */
[----:B0-----:R-:W-:-:S04]  /*10c10*/  IMAD R3, R2, UR5, RZ ;  /* 0x0000000502037c24 */ /* 0x001fc8000f8e02ff */
[----:B------:R-:W-:-:S05]  /*10c20*/  IMAD.IADD R8, R3, 0x1, R8 ;  /* 0x0000000103087824 */ /* 0x000fca00078e0208 */
[----:B------:R-:W-:-:S13]  /*10c30*/  ISETP.GT.AND P6, PT, R8, UR6, PT ;  /* 0x0000000608007c0c */ /* 0x000fda000bfc4270 */
[----:B------:R-:W-:Y:S05]  /*10c40*/  @!P6 BRA `(.L_x_232) ;  /* 0xfffffffc0074e947 */ /* 0x000fea000383ffff */
.L_x_230:
[----:B------:R-:W-:Y:S01]  /*10c50*/  IMAD.IADD R11, R8, 0x1, -R3 ;  /* 0x00000001080b7824 */ /* 0x000fe200078e0a03 */
[----:B------:R-:W-:-:S03]  /*10c60*/  MOV R16, RZ ;  /* 0x000000ff00107202 */ /* 0x000fc60000000f00 */
[----:B------:R-:W-:-:S05]  /*10c70*/  IMAD R2, R5, UR5, R11 ;  /* 0x0000000505027c24 */ /* 0x000fca000f8e020b */
[----:B------:R-:W-:-:S13]  /*10c80*/  ISETP.GT.AND P0, PT, R2, UR6, PT ;  /* 0x0000000602007c0c */ /* 0x000fda000bf04270 */
[----:B------:R-:W-:-:S04]  /*10c90*/  VOTE.ANY R8, PT, !P0 ;  /* 0x0000000000087806 */ /* 0x000fc800040e0100 */
[----:B------:R-:W0:Y:S01]  /*10ca0*/  POPC R19, R8 ;  /* 0x0000000800137309 */ /* 0x000e220000000000 */
[----:B------:R-:W-:Y:S01]  /*10cb0*/  ISETP.NE.AND P0, PT, R8, RZ, PT ;  /* 0x000000ff0800720c */ /* 0x000fe20003f05270 */
[----:B0-----:R-:W0:Y:S04]  /*10cc0*/  SHFL.IDX PT, R6, R6, R19, 0x1f ;  /* 0x00001f1306067589 */ /* 0x001e2800000e0000 */
[----:B------:R1:W2:Y:S01]  /*10cd0*/  SHFL.IDX PT, R9, R9, R19, 0x1f ;  /* 0x00001f1309097589 */ /* 0x0002a200000e0000 */
[----:B0-----:R-:W-:-:S04]  /*10ce0*/  IABS R4, R6 ;  /* 0x0000000600047213 */ /* 0x001fc80000000000 */
[----:B------:R-:W0:Y:S08]  /*10cf0*/  I2F.RP R10, R4 ;  /* 0x00000004000a7306 */ /* 0x000e300000209400 */
[----:B0-----:R-:W0:Y:S02]  /*10d00*/  MUFU.RCP R10, R10 ;  /* 0x0000000a000a7308 */ /* 0x001e240000001000 */
[----:B0-----:R-:W-:-:S06]  /*10d10*/  VIADD R2, R10, 0xffffffe ;  /* 0x0ffffffe0a027836 */ /* 0x001fcc0000000000 */
[----:B------:R-:W0:Y:S02]  /*10d20*/  F2I.FTZ.U32.TRUNC.NTZ R3, R2 ;  /* 0x0000000200037305 */ /* 0x000e24000021f000 */
[----:B0-----:R-:W-:Y:S01]  /*10d30*/  IMAD.MOV R12, RZ, RZ, -R3 ;  /* 0x000000ffff0c7224 */ /* 0x001fe200078e0a03 */
[----:B-12---:R-:W-:Y:S06]  /*10d40*/  @!P0 BRA `(.L_x_233) ;  /* 0x0000000000088947 */ /* 0x006fec0003800000 */
[----:B------:R-:W-:-:S06]  /*10d50*/  VIADD R16, R19, 0xffffffff ;  /* 0xffffffff13107836 */ /* 0x000fcc0000000000 */
[----:B------:R0:W1:Y:S02]  /*10d60*/  SHFL.IDX PT, R16, R5, R16, 0x1f ;  /* 0x00001f1005107589 */ /* 0x00006400000e0000 */
.L_x_233:
[----:B-1----:R-:W-:Y:S01]  /*10d70*/  IMAD R16, R16, UR5, R11 ;  /* 0x0000000510107c24 */ /* 0x002fe2000f8e020b */
[----:B0-----:R-:W-:Y:S01]  /*10d80*/  IABS R5, R9 ;  /* 0x0000000900057213 */ /* 0x001fe20000000000 */
[----:B------:R-:W-:Y:S01]  /*10d90*/  IMAD.MOV.U32 R11, RZ, RZ, R12 ;  /* 0x000000ffff0b7224 */ /* 0x000fe200078e000c */
[----:B------:R-:W-:Y:S01]  /*10da0*/  IABS R12, R6 ;  /* 0x00000006000c7213 */ /* 0x000fe20000000000 */
[----:B------:R-:W-:Y:S01]  /*10db0*/  IMAD.MOV.U32 R2, RZ, RZ, RZ ;  /* 0x000000ffff027224 */ /* 0x000fe200078e00ff */
[----:B------:R-:W-:Y:S01]  /*10dc0*/  IADD3 R17, -R16, UR6, RZ ;  /* 0x0000000610117c10 */ /* 0x000fe2000fffe1ff */
[----:B------:R-:W-:Y:S01]  /*10dd0*/  IMAD R11, R11, R4, RZ ;  /* 0x000000040b0b7224 */ /* 0x000fe200078e02ff */
[----:B------:R-:W0:Y:S01]  /*10de0*/  I2F.RP R8, R5 ;  /* 0x0000000500087306 */ /* 0x000e220000209400 */
[----:B------:R-:W-:Y:S01]  /*10df0*/  IMAD.MOV R12, RZ, RZ, -R12 ;  /* 0x000000ffff0c7224 */ /* 0x000fe200078e0a0c */
[----:B------:R-:W-:Y:S01]  /*10e00*/  IABS R10, R17 ;  /* 0x00000011000a7213 */ /* 0x000fe20000000000 */
[----:B------:R-:W-:-:S04]  /*10e10*/  IMAD.HI.U32 R2, R3, R11, R2 ;  /* 0x0000000b03027227 */ /* 0x000fc800078e0002 */
[----:B------:R-:W-:Y:S02]  /*10e20*/  IMAD.MOV.U32 R3, RZ, RZ, R10 ;  /* 0x000000ffff037224 */ /* 0x000fe400078e000a */
[----:B------:R-:W-:Y:S02]  /*10e30*/  IMAD.MOV.U32 R10, RZ, RZ, R12 ;  /* 0x000000ffff0a7224 */ /* 0x000fe400078e000c */
[----:B------:R-:W-:-:S04]  /*10e40*/  IMAD.HI.U32 R2, R2, R3, RZ ;  /* 0x0000000302027227 */ /* 0x000fc800078e00ff */
[----:B------:R-:W-:Y:S01]  /*10e50*/  IMAD R3, R2, R10, R3 ;  /* 0x0000000a02037224 */ /* 0x000fe200078e0203 */
[----:B0-----:R-:W0:Y:S01]  /*10e60*/  MUFU.RCP R8, R8 ;  /* 0x0000000800087308 */ /* 0x001e220000001000 */
[----:B------:R-:W-:-:S03]  /*10e70*/  VIADD R19, R19, UR4 ;  /* 0x0000000413137c36 */ /* 0x000fc60008000000 */
[----:B------:R-:W-:-:S13]  /*10e80*/  ISETP.GT.U32.AND P1, PT, R4, R3, PT ;  /* 0x000000030400720c */ /* 0x000fda0003f24070 */
[----:B------:R-:W-:Y:S02]  /*10e90*/  @!P1 IMAD.IADD R3, R3, 0x1, -R4 ;  /* 0x0000000103039824 */ /* 0x000fe400078e0a04 */
[----:B0-----:R-:W-:Y:S02]  /*10ea0*/  VIADD R10, R8, 0xffffffe ;  /* 0x0ffffffe080a7836 */ /* 0x001fe40000000000 */
[----:B------:R-:W-:Y:S01]  /*10eb0*/  @!P1 VIADD R2, R2, 0x1 ;  /* 0x0000000102029836 */ /* 0x000fe20000000000 */
[----:B------:R-:W-:Y:S02]  /*10ec0*/  ISETP.GE.U32.AND P0, PT, R3, R4, PT ;  /* 0x000000040300720c */ /* 0x000fe40003f06070 */
[----:B------:R-:W-:Y:S01]  /*10ed0*/  LOP3.LUT R4, R17, R6, RZ, 0x3c, !PT ;  /* 0x0000000611047212 */ /* 0x000fe200078e3cff */
[----:B------:R0:W1:Y:S01]  /*10ee0*/  F2I.FTZ.U32.TRUNC.NTZ R3, R10 ;  /* 0x0000000a00037305 */ /* 0x000062000021f000 */
[----:B------:R-:W-:Y:S02]  /*10ef0*/  ISETP.NE.AND P1, PT, R6, RZ, PT ;  /* 0x000000ff0600720c */ /* 0x000fe40003f25270 */
[----:B------:R-:W-:-:S02]  /*10f00*/  ISETP.GE.AND P2, PT, R4, RZ, PT ;  /* 0x000000ff0400720c */ /* 0x000fc40003f46270 */
[----:B0-----:R-:W-:-:S05]  /*10f10*/  IABS R10, R9 ;  /* 0x00000009000a7213 */ /* 0x001fca0000000000 */
[----:B------:R-:W-:-:S04]  /*10f20*/  @P0 VIADD R2, R2, 0x1 ;  /* 0x0000000102020836 */ /* 0x000fc80000000000 */
[----:B------:R-:W-:Y:S02]  /*10f30*/  IMAD.MOV.U32 R8, RZ, RZ, R2 ;  /* 0x000000ffff087224 */ /* 0x000fe400078e0002 */
[----:B-1----:R-:W-:Y:S02]  /*10f40*/  IMAD.MOV R2, RZ, RZ, -R3 ;  /* 0x000000ffff027224 */ /* 0x002fe400078e0a03 */
[----:B------:R-:W-:Y:S01]  /*10f50*/  @!P2 IMAD.MOV R8, RZ, RZ, -R8 ;  /* 0x000000ffff08a224 */ /* 0x000fe200078e0a08 */
[----:B------:R-:W-:Y:S01]  /*10f60*/  @!P1 LOP3.LUT R8, RZ, R6, RZ, 0x33, !PT ;  /* 0x00000006ff089212 */ /* 0x000fe200078e33ff */
[----:B------:R-:W-:Y:S02]  /*10f70*/  IMAD R11, R2, R5, RZ ;  /* 0x00000005020b7224 */ /* 0x000fe400078e02ff */
[----:B------:R-:W-:Y:S01]  /*10f80*/  IMAD.MOV.U32 R2, RZ, RZ, RZ ;  /* 0x000000ffff027224 */ /* 0x000fe200078e00ff */
[----:B------:R-:W-:Y:S01]  /*10f90*/  IABS R4, R8 ;  /* 0x0000000800047213 */ /* 0x000fe20000000000 */
[----:B------:R-:W-:-:S02]  /*10fa0*/  IMAD.MOV R10, RZ, RZ, -R10 ;  /* 0x000000ffff0a7224 */ /* 0x000fc400078e0a0a */
[----:B------:R-:W-:-:S04]  /*10fb0*/  IMAD.HI.U32 R2, R3, R11, R2 ;  /* 0x0000000b03027227 */ /* 0x000fc800078e0002 */
[----:B------:R-:W-:Y:S01]  /*10fc0*/  IMAD.MOV.U32 R3, RZ, RZ, R4 ;  /* 0x000000ffff037224 */ /* 0x000fe200078e0004 */
[----:B------:R-:W-:Y:S01]  /*10fd0*/  MOV R4, R10 ;  /* 0x0000000a00047202 */ /* 0x000fe20000000f00 */
[----:B------:R-:W-:Y:S02]  /*10fe0*/  IMAD R6, R6, R8, RZ ;  /* 0x0000000806067224 */ /* 0x000fe400078e02ff */
[----:B------:R-:W-:-:S04]  /*10ff0*/  IMAD.HI.U32 R2, R2, R3, RZ ;  /* 0x0000000302027227 */ /* 0x000fc800078e00ff */
[----:B------:R-:W-:Y:S01]  /*11000*/  IMAD R4, R2, R4, R3 ;  /* 0x0000000402047224 */ /* 0x000fe200078e0203 */
[----:B------:R-:W-:Y:S01]  /*11010*/  LOP3.LUT R3, R8, R9, RZ, 0x3c, !PT ;  /* 0x0000000908037212 */ /* 0x000fe200078e3cff */
[----:B------:R-:W-:-:S03]  /*11020*/  IMAD.IADD R17, R17, 0x1, -R6 ;  /* 0x0000000111117824 */ /* 0x000fc600078e0a06 */
[----:B------:R-:W-:Y:S02]  /*11030*/  ISETP.GT.U32.AND P1, PT, R5, R4, PT ;  /* 0x000000040500720c */ /* 0x000fe40003f24070 */
[----:B------:R-:W-:-:S11]  /*11040*/  ISETP.GE.AND P2, PT, R3, RZ, PT ;  /* 0x000000ff0300720c */ /* 0x000fd60003f46270 */
[----:B------:R-:W-:Y:S02]  /*11050*/  @!P1 IMAD.IADD R4, R4, 0x1, -R5 ;  /* 0x0000000104049824 */ /* 0x000fe400078e0a05 */
[----:B------:R-:W-:Y:S01]  /*11060*/  @!P1 VIADD R2, R2, 0x1 ;  /* 0x0000000102029836 */ /* 0x000fe20000000000 */
[----:B------:R-:W-:Y:S02]  /*11070*/  ISETP.NE.AND P1, PT, R9, RZ, PT ;  /* 0x000000ff0900720c */ /* 0x000fe40003f25270 */
[----:B------:R-:W-:-:S13]  /*11080*/  ISETP.GE.U32.AND P0, PT, R4, R5, PT ;  /* 0x000000050400720c */ /* 0x000fda0003f06070 */
[----:B------:R-:W-:-:S04]  /*11090*/  @P0 VIADD R2, R2, 0x1 ;  /* 0x0000000102020836 */ /* 0x000fc80000000000 */
[----:B------:R-:W-:Y:S01]  /*110a0*/  @!P2 IMAD.MOV R2, RZ, RZ, -R2 ;  /* 0x000000ffff02a224 */ /* 0x000fe200078e0a02 */
[----:B------:R-:W-:-:S05]  /*110b0*/  @!P1 LOP3.LUT R2, RZ, R9, RZ, 0x33, !PT ;  /* 0x00000009ff029212 */ /* 0x000fca00078e33ff */
[----:B------:R-:W-:-:S04]  /*110c0*/  IMAD.MOV R18, RZ, RZ, -R2 ;  /* 0x000000ffff127224 */ /* 0x000fc800078e0a02 */
[C---:B------:R-:W-:Y:S02]  /*110d0*/  IMAD R18, R9.reuse, R18, R8 ;  /* 0x0000001209127224 */ /* 0x040fe400078e0208 */
[----:B------:R-:W-:-:S04]  /*110e0*/  IMAD R9, R9, 0x1000000, R2 ;  /* 0x0100000009097824 */ /* 0x000fc800078e0202 */
[----:B------:R-:W-:Y:S01]  /*110f0*/  IMAD R18, R18, 0x10000, R9 ;  /* 0x0001000012127824 */ /* 0x000fe200078e0209 */
[----:B------:R-:W-:Y:S06]  /*11100*/  BRA `(.L_x_234) ;  /* 0x0000000000147947 */ /* 0x000fec0003800000 */
.L_x_231:
[----:B------:R-:W-:Y:S01]  /*11110*/  ULDC UR4, c[0x0][0xc3c] ;  /* 0x00030f0000047ab9 */ /* 0x000fe20000000800 */
[----:B------:R-:W-:Y:S02]  /*11120*/  IMAD.MOV.U32 R17, RZ, RZ, RZ ;  /* 0x000000ffff117224 */ /* 0x000fe400078e00ff */
[----:B------:R-:W-:Y:S02]  /*11130*/  IMAD.U32 R16, RZ, RZ, UR6 ;  /* 0x00000006ff107e24 */ /* 0x000fe4000f8e00ff */
[----:B------:R-:W-:Y:S02]  /*11140*/  IMAD.MOV.U32 R18, RZ, RZ, RZ ;  /* 0x000000ffff127224 */ /* 0x000fe400078e00ff */
[----:B------:R-:W-:-:S07]  /*11150*/  IMAD.U32 R19, RZ, RZ, UR4 ;  /* 0x00000004ff137e24 */ /* 0x000fce000f8e00ff */
.L_x_234:
[----:B------:R-:W-:-:S13]  /*11160*/  ISETP.NE.AND P0, PT, R7, RZ, PT ;  /* 0x000000ff0700720c */ /* 0x000fda0003f05270 */
[----:B------:R-:W0:Y:S01]  /*11170*/  @!P0 S2R R3, SR_CgaCtaId ;  /* 0x0000000000038919 */ /* 0x000e220000008800 */
[----:B------:R-:W-:-:S04]  /*11180*/  @!P0 MOV R2, 0x400 ;  /* 0x0000040000028802 */ /* 0x000fc80000000f00 */
[----:B0-----:R-:W-:-:S05]  /*11190*/  @!P0 LEA R2, R3, R2, 0x18 ;  /* 0x0000000203028211 */ /* 0x001fca00078ec0ff */
[----:B------:R1:W-:Y:S01]  /*111a0*/  @!P0 STS.128 [R2+0x388d0], R16 ;  /* 0x0388d01002008388 */ /* 0x0003e20000000c00 */
[----:B------:R-:W-:Y:S06]  /*111b0*/  BAR.ARV 0x5, 0x180 ;  /* 0x0146000000007b1d */ /* 0x000fec0000002000 */
.L_x_229:
[----:B------:R2:W-:Y:S01]  /*111c0*/  STL [R1+0x28], RZ ;  /* 0x000028ff01007387 */ /* 0x0005e20000100800 */
[----:B------:R-:W-:Y:S01]  /*111d0*/  ULDC UR4, c[0x0][0xc3c] ;  /* 0x00030f0000047ab9 */ /* 0x000fe20000000800 */
[----:B------:R-:W-:Y:S01]  /*111e0*/  IMAD.MOV.U32 R28, RZ, RZ, 0x1 ;  /* 0x00000001ff1c7424 */ /* 0x000fe200078e00ff */
[----:B0-----:R-:W-:Y:S01]  /*111f0*/  ISETP.GE.AND P0, PT, R19, UR4, PT ;  /* 0x0000000413007c0c */ /* 0x001fe2000bf06270 */
[----:B------:R-:W-:-:S12]  /*11200*/  IMAD.MOV.U32 R27, RZ, RZ, RZ ;  /* 0x000000ffff1b7224 */ /* 0x000fd800078e00ff */
[----:B--2---:R-:W-:Y:S05]  /*11210*/  @P0 BRA `(.L_x_235) ;  /* 0x0000004c00140947 */ /* 0x004fea0003800000 */
[----:B-1----:R-:W2:Y:S01]  /*11220*/  LDL R2, [R1+0x50] ;  /* 0x0000500001027983 */ /* 0x002ea20000100800 */
[----:B------:R-:W0:Y:S01]  /*11230*/  S2UR UR5, SR_CgaCtaId ;  /* 0x00000000000579c3 */ /* 0x000e220000008800 */
[----:B------:R-:W-:Y:S01]  /*11240*/  SHF.L.U32 R32, R0, 0x3, RZ ;  /* 0x0000000300207819 */ /* 0x000fe200000006ff */
[----:B------:R-:W-:Y:S01]  /*11250*/  BSSY B8, `(.L_x_235) ;  /* 0x00004c1000087945 */ /* 0x000fe20003800000 */
[----:B------:R1:W-:Y:S01]  /*11260*/  STL [R1+0x28], RZ ;  /* 0x000028ff01007387 */ /* 0x0003e20000100800 */
[----:B------:R-:W-:Y:S01]  /*11270*/  IMAD.MOV.U32 R28, RZ, RZ, 0x1 ;  /* 0x00000001ff1c7424 */ /* 0x000fe200078e00ff */
[----:B------:R-:W-:Y:S01]  /*11280*/  LOP3.LUT R3, R32, 0x1f8, RZ, 0xc0, !PT ;  /* 0x000001f820037812 */ /* 0x000fe200078ec0ff */
[----:B------:R-:W-:Y:S01]  /*11290*/  IMAD.MOV.U32 R27, RZ, RZ, RZ ;  /* 0x000000ffff1b7224 */ /* 0x000fe200078e00ff */
[----:B------:R-:W-:Y:S02]  /*112a0*/  ULDC UR39, c[0x0][0xc] ;  /* 0x0000030000277ab9 */ /* 0x000fe40000000800 */
[----:B------:R-:W-:-:S04]  /*112b0*/  LOP3.LUT R3, R3, 0x38, R0, 0x78, !PT ;  /* 0x0000003803037812 */ /* 0x000fc800078e7800 */
[----:B------:R-:W-:Y:S02]  /*112c0*/  LOP3.LUT R31, R3, 0x200, R32, 0xf8, !PT ;  /* 0x00000200031f7812 */ /* 0x000fe400078ef820 */
[----:B------:R-:W-:-:S04]  /*112d0*/  LOP3.LUT R32, R32, 0x38, RZ, 0xc0, !PT ;  /* 0x0000003820207812 */ /* 0x000fc800078ec0ff */
[C---:B------:R-:W-:Y:S02]  /*112e0*/  LOP3.LUT R37, R32.reuse, 0x40, RZ, 0xfc, !PT ;  /* 0x0000004020257812 */ /* 0x040fe400078efcff */
[C---:B------:R-:W-:Y:S02]  /*112f0*/  LOP3.LUT R36, R32.reuse, 0x80, RZ, 0xfc, !PT ;  /* 0x0000008020247812 */ /* 0x040fe400078efcff */
[----:B------:R-:W-:Y:S02]  /*11300*/  LOP3.LUT R34, R32, 0xc0, RZ, 0xfc, !PT ;  /* 0x000000c020227812 */ /* 0x000fe400078efcff */
[----:B--2---:R-:W-:Y:S02]  /*11310*/  R2UR UR4, R2 ;  /* 0x00000000020472ca */ /* 0x004fe400000e0000 */
[C---:B------:R-:W-:Y:S01]  /*11320*/  LOP3.LUT R2, R0.reuse, 0x7f, RZ, 0xc0, !PT ;  /* 0x0000007f00027812 */ /* 0x040fe200078ec0ff */
[----:B------:R-:W-:-:S03]  /*11330*/  IMAD.SHL.U32 R0, R0, 0x10, RZ ;  /* 0x0000001000007824 */ /* 0x000fc600078e00ff */
[----:B------:R-:W-:-:S04]  /*11340*/  SHF.R.U32.HI R2, RZ, 0x3, R2 ;  /* 0x00000003ff027819 */ /* 0x000fc80000011602 */
[----:B------:R-:W-:-:S03]  /*11350*/  LOP3.LUT R0, R2, 0x70, R0, 0xf8, !PT ;  /* 0x0000007002007812 */ /* 0x000fc600078ef800 */
[----:B------:R-:W-:-:S03]  /*11360*/  ULOP3.LUT UR38, UR4, 0x2, URZ, 0xfc, !UPT ;  /* 0x0000000204267892 */ /* 0x000fc6000f8efc3f */
[----:B------:R-:W-:Y:S02]  /*11370*/  UMOV UR4, 0x400 ;  /* 0x0000040000047882 */ /* 0x000fe40000000000 */
[----:B0-----:R-:W-:-:S06]  /*11380*/  ULEA UR4, UR5, UR4, 0x18 ;  /* 0x0000000405047291 */ /* 0x001fcc000f8ec03f */
[----:B------:R-:W-:-:S04]  /*11390*/  IMAD.U32 R22, RZ, RZ, UR4 ;  /* 0x00000004ff167e24 */ /* 0x000fc8000f8e00ff */
[----:B-1----:R-:W-:-:S07]  /*113a0*/  IMAD R33, R31, 0x2, R22 ;  /* 0x000000021f217824 */ /* 0x002fce00078e0216 */
.L_x_300:
[----:B0-----:R-:W0:Y:S02]  /*113b0*/  LDC.64 R2, c[0x0][0xc88] ;  /* 0x00032200ff027b82 */ /* 0x001e240000000a00 */
[----:B0-----:R-:W-:-:S05]  /*113c0*/  IMAD.WIDE R2, R19, 0x4, R2 ;  /* 0x0000000413027825 */ /* 0x001fca00078e0202 */
[----:B--2---:R-:W2:Y:S01]  /*113d0*/  LDG.E R29, desc[UR36][R2.64] ;  /* 0x00000024021d7981 */ /* 0x004ea2000c1e1900 */
[----:B------:R-:W-:Y:S05]  /*113e0*/  YIELD ;  /* 0x0000000000007946 */ /* 0x000fea0003800000 */
[----:B------:R-:W-:Y:S01]  /*113f0*/  ULDC.64 UR4, c[0x0][0xa28] ;  /* 0x00028a0000047ab9 */ /* 0x000fe20000000a00 */
[----:B------:R-:W-:Y:S01]  /*11400*/  IMAD.MOV.U32 R6, RZ, RZ, RZ ;  /* 0x000000ffff067224 */ /* 0x000fe200078e00ff */
[----:B------:R-:W-:Y:S01]  /*11410*/  ISETP.NE.U32.AND P0, PT, RZ, UR4, PT ;  /* 0x00000004ff007c0c */ /* 0x000fe2000bf05070 */
[----:B------:R-:W-:-:S03]  /*11420*/  ULDC.64 UR6, c[0x0][0xa18] ;  /* 0x0002860000067ab9 */ /* 0x000fc60000000a00 */
[----:B------:R-:W-:Y:S01]  /*11430*/  ISETP.NE.AND.EX P0, PT, RZ, UR5, PT, P0 ;  /* 0x00000005ff007c0c */ /* 0x000fe2000bf05300 */
[----:B------:R-:W-:Y:S01]  /*11440*/  IMAD.MOV.U32 R35, RZ, RZ, RZ ;  /* 0x000000ffff237224 */ /* 0x000fe200078e00ff */
[----:B--2---:R-:W-:-:S11]  /*11450*/  SHF.R.S32.HI R0, RZ, 0x1f, R29 ;  /* 0x0000001fff007819 */ /* 0x004fd6000001141d */
[C---:B------:R-:W-:Y:S01]  /*11460*/  @P0 LEA R2, P1, R29.reuse, UR4, 0x2 ;  /* 0x000000041d020c11 */ /* 0x040fe2000f8210ff */
[C---:B------:R-:W-:Y:S01]  /*11470*/  IMAD.SHL.U32 R24, R29.reuse, 0x4, RZ ;  /* 0x000000041d187824 */ /* 0x040fe200078e00ff */
[C-C-:B------:R-:W-:Y:S01]  /*11480*/  SHF.L.U64.HI R25, R29.reuse, 0x2, R0.reuse ;  /* 0x000000021d197819 */ /* 0x140fe20000010200 */
[----:B------:R0:W-:Y:S01]  /*11490*/  STL [R1+0x10], R0 ;  /* 0x0000100001007387 */ /* 0x0001e20000100800 */
[----:B------:R-:W-:Y:S01]  /*114a0*/  @P0 LEA.HI.X R3, R29, UR5, R0, 0x2, P1 ;  /* 0x000000051d030c11 */ /* 0x000fe200088f1400 */
[----:B------:R-:W-:-:S04]  /*114b0*/  ULDC.64 UR4, c[0x0][0xa00] ;  /* 0x0002800000047ab9 */ /* 0x000fc80000000a00 */
[----:B------:R1:W2:Y:S01]  /*114c0*/  @P0 LDG.E R6, desc[UR36][R2.64] ;  /* 0x0000002402060981 */ /* 0x0002a2000c1e1900 */
[----:B------:R-:W-:Y:S02]  /*114d0*/  ISETP.NE.U32.AND P0, PT, RZ, UR4, PT ;  /* 0x00000004ff007c0c */ /* 0x000fe4000bf05070 */
[----:B------:R-:W-:Y:S02]  /*114e0*/  LOP3.LUT R23, R23, 0xffffff7f, RZ, 0xc0, !PT ;  /* 0xffffff7f17177812 */ /* 0x000fe400078ec0ff */
[----:B------:R-:W-:Y:S02]  /*114f0*/  ISETP.NE.AND.EX P2, PT, RZ, UR5, PT, P0 ;  /* 0x00000005ff007c0c */ /* 0x000fe4000bf45300 */
[----:B------:R-:W-:Y:S02]  /*11500*/  ISETP.NE.U32.AND P0, PT, RZ, UR6, PT ;  /* 0x00000006ff007c0c */ /* 0x000fe4000bf05070 */
[----:B-1----:R-:W-:Y:S02]  /*11510*/  IADD3 R2, P1, R24, UR4, RZ ;  /* 0x0000000418027c10 */ /* 0x002fe4000ff3e0ff */
[----:B------:R-:W-:-:S02]  /*11520*/  ISETP.NE.AND.EX P0, PT, RZ, UR7, PT, P0 ;  /* 0x00000007ff007c0c */ /* 0x000fc4000bf05300 */
[----:B------:R-:W-:Y:S01]  /*11530*/  IADD3.X R3, R25, UR5, RZ, P1, !PT ;  /* 0x0000000519037c10 */ /* 0x000fe20008ffe4ff */
[----:B------:R-:W-:-:S04]  /*11540*/  ULDC.64 UR4, c[0x0][0x418] ;  /* 0x0001060000047ab9 */ /* 0x000fc80000000a00 */
[----:B------:R-:W-:Y:S01]  /*11550*/  @P2 LOP3.LUT R23, R23, 0x80, RZ, 0xfc, !PT ;  /* 0x0000008017172812 */ /* 0x000fe200078efcff */
[----:B------:R1:W5:Y:S05]  /*11560*/  @P2 LDG.E R35, desc[UR36][R2.64] ;  /* 0x0000002402232981 */ /* 0x00036a000c1e1900 */
[----:B------:R-:W-:-:S04]  /*11570*/  @P0 IADD3 R4, P1, R24, UR6, RZ ;  /* 0x0000000618040c10 */ /* 0x000fc8000ff3e0ff */
[----:B------:R-:W-:-:S05]  /*11580*/  @P0 IADD3.X R5, R25, UR7, RZ, P1, !PT ;  /* 0x0000000719050c10 */ /* 0x000fca0008ffe4ff */
[----:B------:R-:W3:Y:S01]  /*11590*/  @P0 LDG.E R4, desc[UR36][R4.64] ;  /* 0x0000002404040981 */ /* 0x000ee2000c1e1900 */
[----:B------:R-:W-:-:S03]  /*115a0*/  UISETP.NE.U32.AND UP0, UPT, UR4, URZ, UPT ;  /* 0x0000003f0400728c */ /* 0x000fc6000bf05070 */
[----:B------:R-:W-:Y:S01]  /*115b0*/  ULDC UR4, c[0x0][0x424] ;  /* 0x0001090000047ab9 */ /* 0x000fe20000000800 */
[----:B------:R-:W-:-:S03]  /*115c0*/  UISETP.NE.AND.EX UP0, UPT, UR5, URZ, UPT, UP0 ;  /* 0x0000003f0500728c */ /* 0x000fc6000bf05300 */
[----:B------:R-:W-:Y:S01]  /*115d0*/  ULDC UR5, c[0x0][0x2f0] ;  /* 0x0000bc0000057ab9 */ /* 0x000fe20000000800 */
[----:B------:R-:W-:-:S04]  /*115e0*/  USEL UR4, UR4, 0x1, UP0 ;  /* 0x0000000104047887 */ /* 0x000fc80008000000 */
[----:B------:R-:W-:-:S06]  /*115f0*/  UIMAD UR4, UR4, UR5, URZ ;  /* 0x00000005040472a4 */ /* 0x000fcc000f8e023f */
[----:B0-----:R-:W-:Y:S01]  /*11600*/  IMAD.U32 R0, RZ, RZ, UR4 ;  /* 0x00000004ff007e24 */ /* 0x001fe2000f8e00ff */
[----:B--2---:R1:W-:Y:S04]  /*11610*/  STL [R1+0x8], R6 ;  /* 0x0000080601007387 */ /* 0x0043e80000100800 */
[----:B---3--:R1:W-:Y:S01]  /*11620*/  @P0 STL [R1+0x20], R4 ;  /* 0x0000200401000387 */ /* 0x0083e20000100800 */
[----:B------:R-:W-:Y:S05]  /*11630*/  @P0 BRA `(.L_x_236) ;  /* 0x0000000000200947 */ /* 0x000fea0003800000 */
[----:B------:R-:W-:Y:S02]  /*11640*/  ULDC UR4, c[0x0][0x288] ;  /* 0x0000a20000047ab9 */ /* 0x000fe40000000800 */
[----:B-1----:R-:W-:-:S05]  /*11650*/  IMAD.U32 R4, RZ, RZ, UR4 ;  /* 0x00000004ff047e24 */ /* 0x002fca000f8e00ff */
[----:B------:R0:W-:Y:S01]  /*11660*/  STL [R1+0x20], R4 ;  /* 0x0000200401007387 */ /* 0x0001e20000100800 */
[----:B------:R-:W-:Y:S05]  /*11670*/  @!P2 BRA `(.L_x_236) ;  /* 0x000000000010a947 */ /* 0x000fea0003800000 */
[----:B------:R-:W2:Y:S04]  /*11680*/  LDG.E R5, desc[UR36][R2.64] ;  /* 0x0000002402057981 */ /* 0x000ea8000c1e1900 */
[----:B0-----:R-:W2:Y:S02]  /*11690*/  LDG.E R4, desc[UR36][R2.64+0x4] ;  /* 0x0000042402047981 */ /* 0x001ea4000c1e1900 */
[----:B--2---:R-:W-:-:S05]  /*116a0*/  IMAD.IADD R2, R4, 0x1, -R5 ;  /* 0x0000000104027824 */ /* 0x004fca00078e0a05 */
[----:B------:R2:W-:Y:S02]  /*116b0*/  STL [R1+0x20], R2 ;  /* 0x0000200201007387 */ /* 0x0005e40000100800 */
.L_x_236:
[----:B------:R-:W-:Y:S01]  /*116c0*/  ULDC.64 UR4, c[0x0][0xa20] ;  /* 0x0002880000047ab9 */ /* 0x000fe20000000a00 */
[----:B------:R-:W-:Y:S01]  /*116d0*/  IMAD.MOV.U32 R30, RZ, RZ, R29 ;  /* 0x000000ffff1e7224 */ /* 0x000fe200078e001d */
[----:B------:R-:W-:-:S04]  /*116e0*/  ISETP.NE.U32.AND P0, PT, RZ, UR4, PT ;  /* 0x00000004ff007c0c */ /* 0x000fc8000bf05070 */
[----:B------:R-:W-:-:S13]  /*116f0*/  ISETP.NE.AND.EX P0, PT, RZ, UR5, PT, P0 ;  /* 0x00000005ff007c0c */ /* 0x000fda000bf05300 */
[----:B------:R-:W-:Y:S05]  /*11700*/  @!P0 BRA `(.L_x_237) ;  /* 0x0000000000108947 */ /* 0x000fea0003800000 */
[----:B-12---:R-:W-:-:S04]  /*11710*/  IADD3 R2, P0, R24, UR4, RZ ;  /* 0x0000000418027c10 */ /* 0x006fc8000ff1e0ff */
[----:B------:R-:W-:-:S05]  /*11720*/  IADD3.X R3, R25, UR5, RZ, P0, !PT ;  /* 0x0000000519037c10 */ /* 0x000fca00087fe4ff */
[----:B------:R1:W5:Y:S01]  /*11730*/  LDG.E R0, desc[UR36][R2.64] ;  /* 0x0000002402007981 */ /* 0x000362000c1e1900 */
[----:B------:R-:W-:Y:S05]  /*11740*/  BRA `(.L_x_238) ;  /* 0x0000000000247947 */ /* 0x000fea0003800000 */
.L_x_237:
[----:B------:R-:W-:Y:S02]  /*11750*/  ULDC.64 UR4, c[0x0][0xa08] ;  /* 0x0002820000047ab9 */ /* 0x000fe40000000a00 */
[----:B------:R-:W-:-:S04]  /*11760*/  ISETP.NE.U32.AND P0, PT, RZ, UR4, PT ;  /* 0x00000004ff007c0c */ /* 0x000fc8000bf05070 */
[----:B------:R-:W-:-:S13]  /*11770*/  ISETP.NE.AND.EX P0, PT, RZ, UR5, PT, P0 ;  /* 0x00000005ff007c0c */ /* 0x000fda000bf05300 */
[----:B------:R-:W-:Y:S05]  /*11780*/  @!P0 BRA `(.L_x_238) ;  /* 0x0000000000148947 */ /* 0x000fea0003800000 */
[----:B-12---:R-:W1:Y:S02]  /*11790*/  LDC.64 R2, c[0x0][0xa08] ;  /* 0x00028200ff027b82 */ /* 0x006e640000000a00 */
[----:B-1----:R-:W-:-:S05]  /*117a0*/  IMAD.WIDE R2, R30, 0x4, R2 ;  /* 0x000000041e027825 */ /* 0x002fca00078e0202 */
[----:B------:R-:W2:Y:S04]  /*117b0*/  LDG.E R0, desc[UR36][R2.64] ;  /* 0x0000002402007981 */ /* 0x000ea8000c1e1900 */
[----:B------:R-:W2:Y:S02]  /*117c0*/  LDG.E R5, desc[UR36][R2.64+0x4] ;  /* 0x0000042402057981 */ /* 0x000ea4000c1e1900 */
[----:B--2---:R-:W-:-:S07]  /*117d0*/  IMAD.IADD R0, R5, 0x1, -R0 ;  /* 0x0000000105007824 */ /* 0x004fce00078e0a00 */
.L_x_238:
[----:B01---5:R-:W-:Y:S01]  /*117e0*/  IMAD.IADD R4, R0, 0x1, -R6 ;  /* 0x0000000100047824 */ /* 0x023fe200078e0a06 */
[----:B------:R-:W-:Y:S01]  /*117f0*/  LOP3.LUT R0, R18, 0xff000000, RZ, 0xc0, !PT ;  /* 0xff00000012007812 */ /* 0x000fe200078ec0ff */
[----:B------:R-:W-:Y:S02]  /*11800*/  BSSY B0, `(.L_x_239) ;  /* 0x0000029000007945 */ /* 0x000fe40003800000 */
[C---:B--2---:R-:W-:Y:S01]  /*11810*/  VIADD R2, R4.reuse, 0x4f ;  /* 0x0000004f04027836 */ /* 0x044fe20000000000 */
[----:B------:R-:W-:Y:S01]  /*11820*/  ISETP.GE.AND P0, PT, R4, 0x1, PT ;  /* 0x000000010400780c */ /* 0x000fe20003f06270 */
[----:B------:R0:W-:Y:S01]  /*11830*/  STL [R1], R4 ;  /* 0x0000000401007387 */ /* 0x0001e20000100800 */
[----:B------:R-:W-:Y:S01]  /*11840*/  SHF.R.U32.HI R3, RZ, 0x8, R0 ;  /* 0x00000008ff037819 */ /* 0x000fe20000011600 */
[----:B------:R-:W-:Y:S01]  /*11850*/  IMAD.HI R2, R2, 0x66666667, RZ ;  /* 0x6666666702027827 */ /* 0x000fe200078e02ff */
[----:B------:R-:W-:-:S04]  /*11860*/  LOP3.LUT R0, R18, 0xff0000, RZ, 0xc0, !PT ;  /* 0x00ff000012007812 */ /* 0x000fc800078ec0ff */
[----:B------:R-:W-:Y:S02]  /*11870*/  LEA.HI R6, R0, R3, RZ, 0x10 ;  /* 0x0000000300067211 */ /* 0x000fe400078f80ff */
[----:B------:R-:W-:Y:S02]  /*11880*/  SHF.R.U32.HI R3, RZ, 0x1f, R2 ;  /* 0x0000001fff037819 */ /* 0x000fe40000011602 */
[----:B------:R-:W-:Y:S02]  /*11890*/  LOP3.LUT R5, R6, 0xff, RZ, 0xc0, !PT ;  /* 0x000000ff06057812 */ /* 0x000fe400078ec0ff */
[----:B0-----:R-:W-:Y:S02]  /*118a0*/  LEA.HI.SX32 R4, R2, R3, 0x1b ;  /* 0x0000000302047211 */ /* 0x001fe400078fdaff */
[----:B------:R-:W-:Y:S01]  /*118b0*/  MOV R0, RZ ;  /* 0x000000ff00007202 */ /* 0x000fe20000000f00 */
[----:B------:R-:W-:Y:S06]  /*118c0*/  @!P0 BRA `(.L_x_240) ;  /* 0x0000000000708947 */ /* 0x000fec0003800000 */
[----:B------:R-:W-:-:S04]  /*118d0*/  SHF.R.U32.HI R6, RZ, 0x10, R6 ;  /* 0x00000010ff067819 */ /* 0x000fc80000011606 */
[----:B------:R-:W-:-:S13]  /*118e0*/  ISETP.NE.AND P0, PT, R6, RZ, PT ;  /* 0x000000ff0600720c */ /* 0x000fda0003f05270 */
[----:B------:R-:W0:Y:S02]  /*118f0*/  @!P0 LDC R6, c[0x0][0x9f0] ;  /* 0x00027c00ff068b82 */ /* 0x000e240000000800 */
[-C--:B0-----:R-:W-:Y:S02]  /*11900*/  IABS R8, R6.reuse ;  /* 0x0000000600087213 */ /* 0x081fe40000000000 */
[----:B------:R-:W-:Y:S02]  /*11910*/  IADD3 R7, R6, -0x1, R4 ;  /* 0xffffffff06077810 */ /* 0x000fe40007ffe004 */
[----:B------:R-:W0:Y:S02]  /*11920*/  I2F.RP R9, R8 ;  /* 0x0000000800097306 */ /* 0x000e240000209400 */
[----:B------:R-:W-:-:S04]  /*11930*/  LOP3.LUT R0, R7, R6, RZ, 0x3c, !PT ;  /* 0x0000000607007212 */ /* 0x000fc800078e3cff */
[----:B------:R-:W-:Y:S02]  /*11940*/  ISETP.GE.AND P2, PT, R0, RZ, PT ;  /* 0x000000ff0000720c */ /* 0x000fe40003f46270 */
[----:B0-----:R-:W0:Y:S02]  /*11950*/  MUFU.RCP R9, R9 ;  /* 0x0000000900097308 */ /* 0x001e240000001000 */
[----:B0-----:R-:W-:-:S06]  /*11960*/  VIADD R2, R9, 0xffffffe ;  /* 0x0ffffffe09027836 */ /* 0x001fcc0000000000 */
[----:B------:R0:W1:Y:S02]  /*11970*/  F2I.FTZ.U32.TRUNC.NTZ R3, R2 ;  /* 0x0000000200037305 */ /* 0x000064000021f000 */
[----:B0-----:R-:W-:Y:S02]  /*11980*/  IMAD.MOV.U32 R2, RZ, RZ, RZ ;  /* 0x000000ffff027224 */ /* 0x001fe400078e00ff */
[----:B-1----:R-:W-:-:S04]  /*11990*/  IMAD.MOV R0, RZ, RZ, -R3 ;  /* 0x000000ffff007224 */ /* 0x002fc800078e0a03 */
[----:B------:R-:W-:-:S04]  /*119a0*/  IMAD R0, R0, R8, RZ ;  /* 0x0000000800007224 */ /* 0x000fc800078e02ff */
[----:B------:R-:W-:Y:S01]  /*119b0*/  IMAD.HI.U32 R0, R3, R0, R2 ;  /* 0x0000000003007227 */ /* 0x000fe200078e0002 */
[----:B------:R-:W-:Y:S02]  /*119c0*/  IABS R3, R7 ;  /* 0x0000000700037213 */ /* 0x000fe40000000000 */
[----:B------:R-:W-:-:S03]  /*119d0*/  IABS R7, R6 ;  /* 0x0000000600077213 */ /* 0x000fc60000000000 */
[----:B------:R-:W-:-:S04]  /*119e0*/  IMAD.HI.U32 R0, R0, R3, RZ ;  /* 0x0000000300007227 */ /* 0x000fc800078e00ff */
[----:B------:R-:W-:-:S04]  /*119f0*/  IMAD.MOV R2, RZ, RZ, -R7 ;  /* 0x000000ffff027224 */ /* 0x000fc800078e0a07 */
[----:B------:R-:W-:-:S05]  /*11a00*/  IMAD R3, R0, R2, R3 ;  /* 0x0000000200037224 */ /* 0x000fca00078e0203 */
[----:B------:R-:W-:-:S13]  /*11a10*/  ISETP.GT.U32.AND P1, PT, R8, R3, PT ;  /* 0x000000030800720c */ /* 0x000fda0003f24070 */
[----:B------:R-:W-:Y:S02]  /*11a20*/  @!P1 IMAD.IADD R3, R3, 0x1, -R8 ;  /* 0x0000000103039824 */ /* 0x000fe400078e0a08 */
[----:B------:R-:W-:Y:S01]  /*11a30*/  @!P1 VIADD R0, R0, 0x1 ;  /* 0x0000000100009836 */ /* 0x000fe20000000000 */
[----:B------:R-:W-:Y:S02]  /*11a40*/  ISETP.NE.AND P1, PT, R6, RZ, PT ;  /* 0x000000ff0600720c */ /* 0x000fe40003f25270 */
[----:B------:R-:W-:-:S13]  /*11a50*/  ISETP.GE.U32.AND P0, PT, R3, R8, PT ;  /* 0x000000080300720c */ /* 0x000fda0003f06070 */
[----:B------:R-:W-:-:S04]  /*11a60*/  @P0 VIADD R0, R0, 0x1 ;  /* 0x0000000100000836 */ /* 0x000fc80000000000 */
[----:B------:R-:W-:Y:S01]  /*11a70*/  @!P2 IMAD.MOV R0, RZ, RZ, -R0 ;  /* 0x000000ffff00a224 */ /* 0x000fe200078e0a00 */
[----:B------:R-:W-:-:S07]  /*11a80*/  @!P1 LOP3.LUT R0, RZ, R6, RZ, 0x33, !PT ;  /* 0x00000006ff009212 */ /* 0x000fce00078e33ff */
.L_x_240:
[----:B------:R-:W-:Y:S05]  /*11a90*/  BSYNC B0 ;  /* 0x0000000000007941 */ /* 0x000fea0003800000 */
.L_x_239:
[-C--:B------:R-:W-:Y:S01]  /*11aa0*/  IMAD R3, R5, R0.reuse, RZ ;  /* 0x0000000005037224 */ /* 0x080fe200078e02ff */
[----:B------:R-:W-:Y:S04]  /*11ab0*/  BSSY B7, `(.L_x_241) ;  /* 0x0000378000077945 */ /* 0x000fe80003800000 */
[----:B------:R-:W-:Y:S01]  /*11ac0*/  VIADDMNMX R2, R3, R0, R4, PT ;  /* 0x0000000003027246 */ /* 0x000fe20003800104 */
[----:B------:R0:W-:Y:S03]  /*11ad0*/  STL [R1+0x4], R3 ;  /* 0x0000040301007387 */ /* 0x0001e60000100800 */
[----:B------:R-:W-:Y:S01]  /*11ae0*/  ISETP.GT.AND P0, PT, R2, R3, PT ;  /* 0x000000030200720c */ /* 0x000fe20003f04270 */
[----:B------:R0:W-:-:S12]  /*11af0*/  STL [R1+0x24], R2 ;  /* 0x0000240201007387 */ /* 0x0001d80000100800 */
[----:B0-----:R-:W-:Y:S05]  /*11b00*/  @P0 BRA `(.L_x_242) ;  /* 0x0000000000440947 */ /* 0x001fea0003800000 */
[----:B------:R-:W0:Y:S02]  /*11b10*/  S2R R2, SR_TID.X ;  /* 0x0000000000027919 */ /* 0x000e240000002100 */
[----:B0-----:R-:W-:-:S04]  /*11b20*/  LOP3.LUT R2, R2, 0x7f, RZ, 0xc0, !PT ;  /* 0x0000007f02027812 */ /* 0x001fc800078ec0ff */
[----:B------:R-:W-:-:S13]  /*11b30*/  ISETP.NE.AND P0, PT, R2, RZ, PT ;  /* 0x000000ff0200720c */ /* 0x000fda0003f05270 */
[----:B------:R-:W-:Y:S05]  /*11b40*/  @P0 BRA `(.L_x_243) ;  /* 0x0000003400b80947 */ /* 0x000fea0003800000 */
[----:B------:R-:W0:Y:S01]  /*11b50*/  S2R R5, SR_LANEID ;  /* 0x0000000000057919 */ /* 0x000e220000000000 */
[----:B------:R-:W-:Y:S01]  /*11b60*/  VOTEU.ANY UR4, UPT, PT ;  /* 0x0000000000047886 */ /* 0x000fe200038e0100 */
[----:B------:R-:W1:Y:S01]  /*11b70*/  LDC.64 R2, c[0x0][0xc60] ;  /* 0x00031800ff027b82 */ /* 0x000e620000000a00 */
[----:B------:R-:W0:Y:S02]  /*11b80*/  FLO.U32 R0, UR4 ;  /* 0x0000000400007d00 */ /* 0x000e2400080e0000 */
[----:B0-----:R-:W-:-:S06]  /*11b90*/  ISETP.EQ.U32.AND P0, PT, R0, R5, PT ;  /* 0x000000050000720c */ /* 0x001fcc0003f02070 */
[----:B------:R-:W1:Y:S07]  /*11ba0*/  POPC R5, UR4 ;  /* 0x0000000400057d09 */ /* 0x000e6e0008000000 */
[----:B-1----:R-:W2:Y:S01]  /*11bb0*/  @P0 ATOMG.E.ADD.STRONG.GPU PT, R3, desc[UR36][R2.64], R5 ;  /* 0x00000005020309a8 */ /* 0x002ea200081ee1e4 */
[----:B------:R-:W0:Y:S02]  /*11bc0*/  S2R R4, SR_LTMASK ;  /* 0x0000000000047919 */ /* 0x000e240000003900 */
[----:B0-----:R-:W-:-:S04]  /*11bd0*/  LOP3.LUT R4, R4, UR4, RZ, 0xc0, !PT ;  /* 0x0000000404047c12 */ /* 0x001fc8000f8ec0ff */
[----:B------:R-:W0:Y:S01]  /*11be0*/  POPC R7, R4 ;  /* 0x0000000400077309 */ /* 0x000e220000000000 */
[----:B--2---:R-:W0:Y:S02]  /*11bf0*/  SHFL.IDX PT, R0, R3, R0, 0x1f ;  /* 0x00001f0003007589 */ /* 0x004e2400000e0000 */
[----:B0-----:R-:W-:Y:S01]  /*11c00*/  IADD3 R16, R0, UR39, R7 ;  /* 0x0000002700107c10 */ /* 0x001fe2000fffe007 */
[----:B------:R-:W-:Y:S06]  /*11c10*/  BRA `(.L_x_243) ;  /* 0x0000003400847947 */ /* 0x000fec0003800000 */
.L_x_242:
[----:B------:R-:W-:Y:S01]  /*11c20*/  VIADD R0, R22, 0x24400 ;  /* 0x0002440016007836 */ /* 0x000fe20000000000 */
[----:B------:R-:W-:Y:S04]  /*11c30*/  BSSY B6, `(.L_x_244) ;  /* 0x0000013000067945 */ /* 0x000fe80003800000 */
[----:B------:R-:W-:-:S13]  /*11c40*/  LOP3.LUT P0, RZ, R0, 0x3ff, RZ, 0xc0, !PT ;  /* 0x000003ff00ff7812 */ /* 0x000fda000780c0ff */
[----:B------:R-:W-:Y:S05]  /*11c50*/  @!P0 BRA `(.L_x_245) ;  /* 0x0000000000408947 */ /* 0x000fea0003800000 */
[----:B------:R-:W-:Y:S01]  /*11c60*/  MOV R2, 0x0 ;  /* 0x0000000000027802 */ /* 0x000fe20000000f00 */
[----:B------:R-:W-:Y:S01]  /*11c70*/  ULDC.64 UR6, c[0x4][0x138] ;  /* 0x01004e0000067ab9 */ /* 0x000fe20000000a00 */
[----:B------:R-:W-:Y:S01]  /*11c80*/  ULDC.64 UR8, c[0x4][0x140] ;  /* 0x0100500000087ab9 */ /* 0x000fe20000000a00 */
[----:B------:R-:W-:Y:S01]  /*11c90*/  ULDC.64 UR4, c[0x4][0x98] ;  /* 0x0100260000047ab9 */ /* 0x000fe20000000a00 */
[----:B------:R-:W-:Y:S01]  /*11ca0*/  IMAD.U32 R4, RZ, RZ, UR6 ;  /* 0x00000006ff047e24 */ /* 0x000fe2000f8e00ff */
[----:B------:R-:W-:Y:S01]  /*11cb0*/  MOV R8, 0x70 ;  /* 0x0000007000087802 */ /* 0x000fe20000000f00 */
[----:B------:R-:W0:Y:S01]  /*11cc0*/  LDC.64 R2, c[0x4][R2] ;  /* 0x0100000002027b82 */ /* 0x000e220000000a00 */
[----:B------:R-:W-:Y:S02]  /*11cd0*/  IMAD.U32 R5, RZ, RZ, UR7 ;  /* 0x00000007ff057e24 */ /* 0x000fe4000f8e00ff */
[----:B------:R-:W-:Y:S02]  /*11ce0*/  IMAD.U32 R6, RZ, RZ, UR8 ;  /* 0x00000008ff067e24 */ /* 0x000fe4000f8e00ff */
[----:B------:R-:W-:-:S02]  /*11cf0*/  IMAD.U32 R7, RZ, RZ, UR9 ;  /* 0x00000009ff077e24 */ /* 0x000fc4000f8e00ff */
[----:B------:R-:W-:Y:S02]  /*11d00*/  IMAD.U32 R10, RZ, RZ, UR4 ;  /* 0x00000004ff0a7e24 */ /* 0x000fe4000f8e00ff */
[----:B------:R-:W-:Y:S02]  /*11d10*/  IMAD.U32 R11, RZ, RZ, UR5 ;  /* 0x00000005ff0b7e24 */ /* 0x000fe4000f8e00ff */
[----:B------:R-:W-:Y:S02]  /*11d20*/  IMAD.MOV.U32 R12, RZ, RZ, 0x1 ;  /* 0x00000001ff0c7424 */ /* 0x000fe400078e00ff */
[----:B------:R-:W-:-:S07]  /*11d30*/  IMAD.MOV.U32 R13, RZ, RZ, RZ ;  /* 0x000000ffff0d7224 */ /* 0x000fce00078e00ff */
[----:B------:R-:W-:-:S07]  /*11d40*/  LEPC R20, `(.L_x_245) ;  /* 0x000000001014794e */ /* 0x000fce0000000000 */
[----:B0-----:R-:W-:Y:S05]  /*11d50*/  CALL.ABS.NOINC R2 ;  /* 0x0000000002007343 */ /* 0x001fea0003c00000 */
.L_x_245:
[----:B------:R-:W-:Y:S05]  /*11d60*/  BSYNC B6 ;  /* 0x0000000000067941 */ /* 0x000fea0003800000 */
.L_x_244:
        /* <DEDUP_REMOVED lines=8> */
[----:B------:R0:W1:Y:S01]  /*11df0*/  LDC.64 R2, c[0x4][R26] ;  /* 0x010000001a027b82 */ /* 0x0000620000000a00 */
[----:B------:R-:W-:Y:S02]  /*11e00*/  IMAD.U32 R4, RZ, RZ, UR6 ;  /* 0x00000006ff047e24 */ /* 0x000fe4000f8e00ff */
[----:B------:R-:W-:Y:S02]  /*11e10*/  IMAD.U32 R5, RZ, RZ, UR7 ;  /* 0x00000007ff057e24 */ /* 0x000fe4000f8e00ff */
[----:B------:R-:W-:Y:S02]  /*11e20*/  IMAD.U32 R6, RZ, RZ, UR8 ;  /* 0x00000008ff067e24 */ /* 0x000fe4000f8e00ff */
[----:B------:R-:W-:-:S02]  /*11e30*/  IMAD.U32 R7, RZ, RZ, UR9 ;  /* 0x00000009ff077e24 */ /* 0x000fc4000f8e00ff */
[----:B------:R-:W-:Y:S02]  /*11e40*/  IMAD.U32 R10, RZ, RZ, UR4 ;  /* 0x00000004ff0a7e24 */ /* 0x000fe4000f8e00ff */
[----:B------:R-:W-:Y:S02]  /*11e50*/  IMAD.U32 R11, RZ, RZ, UR5 ;  /* 0x00000005ff0b7e24 */ /* 0x000fe4000f8e00ff */
[----:B------:R-:W-:Y:S02]  /*11e60*/  IMAD.MOV.U32 R8, RZ, RZ, 0x70 ;  /* 0x00000070ff087424 */ /* 0x000fe400078e00ff */
[----:B------:R-:W-:Y:S02]  /*11e70*/  IMAD.MOV.U32 R12, RZ, RZ, 0x1 ;  /* 0x00000001ff0c7424 */ /* 0x000fe400078e00ff */
[----:B0-----:R-:W-:-:S07]  /*11e80*/  IMAD.MOV.U32 R13, RZ, RZ, RZ ;  /* 0x000000ffff0d7224 */ /* 0x001fce00078e00ff */
[----:B------:R-:W-:-:S07]  /*11e90*/  LEPC R20, `(.L_x_248) ;  /* 0x000000001014794e */ /* 0x000fce0000000000 */
[----:B-1----:R-:W-:Y:S05]  /*11ea0*/  CALL.ABS.NOINC R2 ;  /* 0x0000000002007343 */ /* 0x002fea0003c00000 */
.L_x_248:
[----:B------:R0:W1:Y:S01]  /*11eb0*/  LDC.64 R2, c[0x4][R26] ;  /* 0x010000001a027b82 */ /* 0x0000620000000a00 */
[----:B------:R-:W-:Y:S01]  /*11ec0*/  ULDC.64 UR6, c[0x4][0x138] ;  /* 0x01004e0000067ab9 */ /* 0x000fe20000000a00 */
[----:B------:R-:W-:Y:S01]  /*11ed0*/  ULDC.64 UR8, c[0x4][0x140] ;  /* 0x0100500000087ab9 */ /* 0x000fe20000000a00 */
[----:B------:R-:W-:Y:S01]  /*11ee0*/  ULDC.64 UR4, c[0x4][0xa8] ;  /* 0x01002a0000047ab9 */ /* 0x000fe20000000a00 */
[----:B------:R-:W-:Y:S01]  /*11ef0*/  IMAD.U32 R4, RZ, RZ, UR6 ;  /* 0x00000006ff047e24 */ /* 0x000fe2000f8e00ff */
[----:B------:R-:W-:Y:S01]  /*11f00*/  MOV R7, UR9 ;  /* 0x0000000900077c02 */ /* 0x000fe20008000f00 */
        /* <DEDUP_REMOVED lines=9> */
.L_x_247:
[----:B------:R-:W-:Y:S05]  /*11fa0*/  BSYNC B6 ;  /* 0x0000000000067941 */ /* 0x000fea0003800000 */
.L_x_246:
[----:B------:R-:W2:Y:S01]  /*11fb0*/  LDL R2, [R1+0x24] ;  /* 0x0000240001027983 */ /* 0x000ea20000100800 */
[----:B------:R-:W-:Y:S01]  /*11fc0*/  ULDC.64 UR4, c[0x0][0x9f8] ;  /* 0x00027e0000047ab9 */ /* 0x000fe20000000a00 */
[----:B------:R-:W0:Y:S02]  /*11fd0*/  LDC R6, c[0x0][0x430] ;  /* 0x00010c00ff067b82 */ /* 0x000e240000000800 */
[----:B------:R-:W3:Y:S01]  /*11fe0*/  LDL R4, [R1] ;  /* 0x0000000001047983 */ /* 0x000ee20000100800 */
[----:B------:R-:W-:-:S03]  /*11ff0*/  ISETP.NE.U32.AND P0, PT, RZ, UR4, PT ;  /* 0x00000004ff007c0c */ /* 0x000fc6000bf05070 */
[----:B------:R-:W4:Y:S01]  /*12000*/  LDL R21, [R1+0x8] ;  /* 0x0000080001157983 */ /* 0x000f220000100800 */
[----:B------:R-:W-:-:S13]  /*12010*/  ISETP.NE.AND.EX P0, PT, RZ, UR5, PT, P0 ;  /* 0x00000005ff007c0c */ /* 0x000fda000bf05300 */
[----:B------:R-:W-:Y:S01]  /*12020*/  @P0 IADD3 R24, P1, R24, UR4, RZ ;  /* 0x0000000418180c10 */ /* 0x000fe2000ff3e0ff */
[----:B------:R-:W1:Y:S01]  /*12030*/  S2R R20, SR_TID.X ;  /* 0x0000000000147919 */ /* 0x000e620000002100 */
[----:B------:R-:W-:Y:S02]  /*12040*/  ULDC UR4, c[0x0][0x2f4] ;  /* 0x0000bd0000047ab9 */ /* 0x000fe40000000800 */
[----:B------:R-:W-:-:S05]  /*12050*/  @P0 IADD3.X R25, R25, UR5, RZ, P1, !PT ;  /* 0x0000000519190c10 */ /* 0x000fca0008ffe4ff */
[----:B------:R1:W4:Y:S01]  /*12060*/  @P0 LDG.E R30, desc[UR36][R24.64] ;  /* 0x00000024181e0981 */ /* 0x000322000c1e1900 */
[----:B0-----:R-:W-:Y:S02]  /*12070*/  ISETP.NE.AND P2, PT, R6, 0x1, PT ;  /* 0x000000010600780c */ /* 0x001fe40003f45270 */
[----:B------:R-:W-:-:S11]  /*12080*/  LOP3.LUT R23, R23, 0xffffffbf, RZ, 0xc0, !PT ;  /* 0xffffffbf17177812 */ /* 0x000fd600078ec0ff */
[----:B------:R-:W0:Y:S01]  /*12090*/  @P2 LDC R3, c[0x0][0x434] ;  /* 0x00010d00ff032b82 */ /* 0x000e220000000800 */
[----:B------:R-:W-:Y:S02]  /*120a0*/  @P2 LOP3.LUT R23, R23, 0x40, RZ, 0xfc, !PT ;  /* 0x0000004017172812 */ /* 0x000fe400078efcff */
[----:B-1----:R-:W-:-:S04]  /*120b0*/  LOP3.LUT R20, R20, 0x7f, RZ, 0xc0, !PT ;  /* 0x0000007f14147812 */ /* 0x002fc800078ec0ff */
[----:B------:R-:W-:Y:S02]  /*120c0*/  SHF.R.U32.HI R26, RZ, 0x3, R20 ;  /* 0x00000003ff1a7819 */ /* 0x000fe40000011614 */
[----:B------:R-:W1:Y:S02]  /*120d0*/  S2R R20, SR_TID.X ;  /* 0x0000000000147919 */ /* 0x000e640000002100 */
[----:B-1----:R-:W-:-:S05]  /*120e0*/  IMAD.SHL.U32 R20, R20, 0x10, RZ ;  /* 0x0000001014147824 */ /* 0x002fca00078e00ff */
[----:B------:R-:W-:Y:S02]  /*120f0*/  LOP3.LUT R20, R26, 0x70, R20, 0xf8, !PT ;  /* 0x000000701a147812 */ /* 0x000fe400078ef814 */
[----:B------:R-:W-:Y:S01]  /*12100*/  LOP3.LUT R23, R23, 0xffffffef, RZ, 0xc0, !PT ;  /* 0xffffffef17177812 */ /* 0x000fe200078ec0ff */
[----:B------:R-:W-:Y:S01]  /*12110*/  UMOV UR5, 0xffffffff ;  /* 0xffffffff00057882 */ /* 0x000fe20000000000 */
[----:B------:R-:W-:Y:S01]  /*12120*/  LOP3.LUT R25, R18, 0xffff, RZ, 0xc0, !PT ;  /* 0x0000ffff12197812 */ /* 0x000fe200078ec0ff */
[----:B--2---:R-:W-:Y:S02]  /*12130*/  VIADD R26, R2, 0xffffffff ;  /* 0xffffffff021a7836 */ /* 0x004fe40000000000 */
[----:B------:R-:W1:Y:S02]  /*12140*/  @P2 LDC R2, c[0x0][0x438] ;  /* 0x00010e00ff022b82 */ /* 0x000e640000000800 */
[----:B------:R-:W-:-:S05]  /*12150*/  IMAD R0, R26, 0x50, R20 ;  /* 0x000000501a007824 */ /* 0x000fca00078e0214 */
[C---:B---3--:R-:W-:Y:S01]  /*12160*/  ISETP.GE.AND P0, PT, R0.reuse, R4, PT ;  /* 0x000000040000720c */ /* 0x048fe20003f06270 */
[----:B----4-:R-:W-:-:S03]  /*12170*/  IMAD.IADD R0, R0, 0x1, R21 ;  /* 0x0000000100007824 */ /* 0x010fc600078e0215 */
[----:B------:R-:W-:Y:S01]  /*12180*/  ISETP.GT.U32.OR P0, PT, R20, 0x4f, P0 ;  /* 0x0000004f1400780c */ /* 0x000fe20000704470 */
[----:B0-----:R-:W-:-:S04]  /*12190*/  @P2 IMAD.HI.U32 R3, R0, R3, RZ ;  /* 0x0000000300032227 */ /* 0x001fc800078e00ff */
[----:B------:R-:W-:Y:S01]  /*121a0*/  IMAD.MOV.U32 R4, RZ, RZ, R0 ;  /* 0x000000ffff047224 */ /* 0x000fe200078e0000 */
[----:B-1----:R-:W-:-:S07]  /*121b0*/  @P2 SHF.R.U32.HI R4, RZ, R2, R3 ;  /* 0x00000002ff042219 */ /* 0x002fce0000011603 */
[----:B------:R-:W0:Y:S01]  /*121c0*/  @!P0 LDC.64 R2, c[0x0][0x428] ;  /* 0x00010a00ff028b82 */ /* 0x000e220000000a00 */
[----:B------:R-:W-:-:S04]  /*121d0*/  IMAD.MOV R5, RZ, RZ, -R4 ;  /* 0x000000ffff057224 */ /* 0x000fc800078e0a04 */
[----:B------:R-:W-:Y:S01]  /*121e0*/  IMAD R0, R6, R5, R0 ;  /* 0x0000000506007224 */ /* 0x000fe200078e0200 */
[----:B------:R-:W-:Y:S02]  /*121f0*/  SHF.R.S32.HI R6, RZ, 0x1f, R30 ;  /* 0x0000001fff067819 */ /* 0x000fe4000001141e */
[----:B------:R-:W-:-:S03]  /*12200*/  @!P0 SHF.R.S32.HI R5, RZ, 0x1f, R4 ;  /* 0x0000001fff058819 */ /* 0x000fc60000011404 */
[----:B------:R0:W-:Y:S02]  /*12210*/  STL [R1+0xc], R6 ;  /* 0x00000c0601007387 */ /* 0x0001e40000100800 */
[-C--:B0-----:R-:W-:Y:S02]  /*12220*/  @!P0 IMAD R6, R6, R2.reuse, RZ ;  /* 0x0000000206068224 */ /* 0x081fe400078e02ff */
[----:B------:R-:W-:-:S04]  /*12230*/  @!P0 IMAD.WIDE.U32 R4, R30, R2, R4 ;  /* 0x000000021e048225 */ /* 0x000fc800078e0004 */
[----:B------:R-:W-:Y:S02]  /*12240*/  @!P0 IMAD R6, R30, R3, R6 ;  /* 0x000000031e068224 */ /* 0x000fe400078e0206 */
[----:B------:R-:W0:Y:S02]  /*12250*/  @!P0 LDC.64 R2, c[0x0][0x418] ;  /* 0x00010600ff028b82 */ /* 0x000e240000000a00 */
[----:B------:R-:W-:Y:S01]  /*12260*/  @!P0 IMAD.IADD R6, R5, 0x1, R6 ;  /* 0x0000000105068824 */ /* 0x000fe200078e0206 */
[----:B------:R-:W-:Y:S02]  /*12270*/  ISETP.GE.AND P2, PT, R37, UR4, PT ;  /* 0x0000000425007c0c */ /* 0x000fe4000bf46270 */
[----:B0-----:R-:W-:-:S04]  /*12280*/  @!P0 LEA R2, P1, R4, R2, 0x2 ;  /* 0x0000000204028211 */ /* 0x001fc800078210ff */
[----:B------:R-:W-:Y:S01]  /*12290*/  @!P0 LEA.HI.X R3, R4, R3, R6, 0x2, P1 ;  /* 0x0000000304038211 */ /* 0x000fe200008f1406 */
[----:B------:R-:W-:-:S06]  /*122a0*/  IMAD.MOV.U32 R4, RZ, RZ, RZ ;  /* 0x000000ffff047224 */ /* 0x000fcc00078e00ff */
[----:B------:R0:W5:Y:S01]  /*122b0*/  @!P0 LDG.E R4, desc[UR36][R2.64] ;  /* 0x0000002402048981 */ /* 0x000162000c1e1900 */
[----:B------:R-:W-:Y:S02]  /*122c0*/  ISETP.GE.AND P0, PT, R32, UR4, PT ;  /* 0x0000000420007c0c */ /* 0x000fe4000bf06270 */
[----:B------:R-:W-:Y:S01]  /*122d0*/  ISETP.GE.AND P1, PT, R36, UR4, PT ;  /* 0x0000000424007c0c */ /* 0x000fe2000bf26270 */
[----:B0-----:R-:W-:-:S10]  /*122e0*/  IMAD.U32 R2, RZ, RZ, UR38 ;  /* 0x00000026ff027e24 */ /* 0x001fd4000f8e00ff */
[----:B------:R-:W-:Y:S02]  /*122f0*/  @P0 LOP3.LUT R23, R23, 0x10, RZ, 0xfc, !PT ;  /* 0x0000001017170812 */ /* 0x000fe400078efcff */
[----:B------:R-:W-:Y:S02]  /*12300*/  ISETP.GE.AND P0, PT, R34, UR4, PT ;  /* 0x0000000422007c0c */ /* 0x000fe4000bf06270 */
[----:B------:R-:W-:-:S04]  /*12310*/  LOP3.LUT R23, R23, 0xfffffff7, RZ, 0xc0, !PT ;  /* 0xfffffff717177812 */ /* 0x000fc800078ec0ff */
[----:B------:R-:W-:-:S04]  /*12320*/  @P2 LOP3.LUT R23, R23, 0x8, RZ, 0xfc, !PT ;  /* 0x0000000817172812 */ /* 0x000fc800078efcff */
[----:B------:R-:W-:-:S04]  /*12330*/  LOP3.LUT R23, R23, 0xfffffffb, RZ, 0xc0, !PT ;  /* 0xfffffffb17177812 */ /* 0x000fc800078ec0ff */
[----:B------:R-:W-:-:S04]  /*12340*/  @P1 LOP3.LUT R23, R23, 0x4, RZ, 0xfc, !PT ;  /* 0x0000000417171812 */ /* 0x000fc800078efcff */
[----:B------:R-:W-:-:S04]  /*12350*/  LOP3.LUT R23, R23, 0xfffffffd, RZ, 0xc0, !PT ;  /* 0xfffffffd17177812 */ /* 0x000fc800078ec0ff */
[----:B------:R-:W-:Y:S01]  /*12360*/  @P0 LOP3.LUT R23, R23, 0x2, RZ, 0xfc, !PT ;  /* 0x0000000217170812 */ /* 0x000fe200078efcff */
[----:B------:R-:W-:Y:S06]  /*12370*/  BRA.DIV UR5, `(.L_x_249) ;  /* 0x00000042051c7947 */ /* 0x000fec000b800000 */
.L_x_317:
[----:B------:R-:W-:Y:S02]  /*12380*/  ISETP.NE.AND P0, PT, R2, 0x3, PT ;  /* 0x000000030200780c */ /* 0x000fe40003f05270 */
[----:B------:R-:W-:Y:S02]  /*12390*/  ISETP.GT.U32.AND P1, PT, R20, 0x4f, PT ;  /* 0x0000004f1400780c */ /* 0x000fe40003f24070 */
[----:B------:R-:W-:-:S09]  /*123a0*/  LOP3.LUT R23, R23, 0xffffffdf, RZ, 0xc0, !PT ;  /* 0xffffffdf17177812 */ /* 0x000fd200078ec0ff */
[----:B------:R-:W-:-:S04]  /*123b0*/  @P0 LOP3.LUT R23, R23, 0x20, RZ, 0xfc, !PT ;  /* 0x0000002017170812 */ /* 0x000fc800078efcff */
[----:B------:R-:W-:-:S04]  /*123c0*/  LOP3.LUT R23, R23, 0xfffffffe, RZ, 0xc0, !PT ;  /* 0xfffffffe17177812 */ /* 0x000fc800078ec0ff */
[----:B------:R-:W-:Y:S01]  /*123d0*/  @P1 LOP3.LUT R23, R23, 0x1, RZ, 0xfc, !PT ;  /* 0x0000000117171812 */ /* 0x000fe200078efcff */
[----:B------:R-:W-:Y:S06]  /*123e0*/  @!P0 BRA `(.L_x_250) ;  /* 0x0000000000048947 */ /* 0x000fec0003800000 */
[----:B------:R-:W-:Y:S01]  /*123f0*/  BPT.TRAP 0x1 ;  /* 0x000000040000795c */ /* 0x000fe20000300000 */
.L_x_250:
[----:B------:R-:W-:Y:S01]  /*12400*/  SHF.R.S32.HI R6, RZ, 0x1f, R0 ;  /* 0x0000001fff067819 */ /* 0x000fe20000011400 */
[----:B------:R-:W-:Y:S01]  /*12410*/  ULDC.64 UR4, c[0x0][0x328] ;  /* 0x0000ca0000047ab9 */ /* 0x000fe20000000a00 */
[----:B-----5:R-:W-:Y:S01]  /*12420*/  SHF.R.S32.HI R7, RZ, 0x1f, R4 ;  /* 0x0000001fff077819 */ /* 0x020fe20000011404 */
[----:B------:R-:W-:Y:S01]  /*12430*/  IMAD.WIDE.U32 R2, R0, UR4, RZ ;  /* 0x0000000400027c25 */ /* 0x000fe2000f8e00ff */
[----:B------:R-:W-:Y:S01]  /*12440*/  ULDC.64 UR6, c[0x0][0x318] ;  /* 0x0000c60000067ab9 */ /* 0x000fe20000000a00 */
[----:B------:R-:W-:Y:S02]  /*12450*/  BSSY B0, `(.L_x_251) ;  /* 0x0000012000007945 */ /* 0x000fe40003800000 */
[----:B------:R-:W-:-:S04]  /*12460*/  IMAD R5, R6, UR4, RZ ;  /* 0x0000000406057c24 */ /* 0x000fc8000f8e02ff */
        /* <DEDUP_REMOVED lines=8> */
[----:B------:R-:W-:Y:S01]  /*124f0*/  LEA R5, R27, R22, 0x3 ;  /* 0x000000161b057211 */ /* 0x000fe200078e18ff */
[----:B------:R-:W-:-:S04]  /*12500*/  IMAD.WIDE.U32 R2, R25, UR4, R2 ;  /* 0x0000000419027c25 */ /* 0x000fc8000f8e0002 */
[----:B------:R-:W-:Y:S01]  /*12510*/  IMAD R24, R25, UR5, R3 ;  /* 0x0000000519187c24 */ /* 0x000fe2000f8e0203 */
[----:B------:R-:W-:-:S04]  /*12520*/  LEA R18, P0, R2, UR6, 0x1 ;  /* 0x0000000602127c11 */ /* 0x000fc8000f8008ff */
[----:B------:R-:W-:Y:S02]  /*12530*/  LEA.HI.X R24, R2, UR7, R24, 0x1, P0 ;  /* 0x0000000702187c11 */ /* 0x000fe400080f0c18 */
[----:B------:R-:W-:-:S06]  /*12540*/  SHF.L.U32 R2, R28, 0x1f, RZ ;  /* 0x0000001f1c027819 */ /* 0x000fcc00000006ff */
[----:B------:R-:W0:Y:S02]  /*12550*/  SYNCS.PHASECHK.TRANS64.TRYWAIT P0, [R5+URZ+0x38840], R2 ;  /* 0x03884002050075a7 */ /* 0x000e24000800017f */
[----:B0-----:R-:W-:Y:S05]  /*12560*/  @!P0 BRA `(.L_x_252) ;  /* 0x0000003c00d48947 */ /* 0x001fea0003800000 */
.L_x_318:
[----:B------:R-:W-:Y:S05]  /*12570*/  BSYNC B0 ;  /* 0x0000000000007941 */ /* 0x000fea0003800000 */
.L_x_251:
[----:B------:R-:W2:Y:S01]  /*12580*/  LDL R9, [R1] ;  /* 0x0000000001097983 */ /* 0x000ea20000100800 */
[----:B------:R-:W-:Y:S01]  /*12590*/  ULDC.64 UR4, c[0x0][0x300] ;  /* 0x0000c00000047ab9 */ /* 0x000fe20000000a00 */
[----:B------:R-:W-:Y:S01]  /*125a0*/  ULDC.64 UR6, c[0x0][0x2e8] ;  /* 0x0000ba0000067ab9 */ /* 0x000fe20000000a00 */
[----:B------:R-:W-:Y:S01]  /*125b0*/  IMAD R6, R6, UR4, RZ ;  /* 0x0000000406067c24 */ /* 0x000fe2000f8e02ff */
[----:B------:R-:W1:Y:S01]  /*125c0*/  S2R R8, SR_TID.X ;  /* 0x0000000000087919 */ /* 0x000e620000002100 */
[----:B0-----:R-:W-:-:S04]  /*125d0*/  IMAD.WIDE.U32 R2, R0, UR4, RZ ;  /* 0x0000000400027c25 */ /* 0x001fc8000f8e00ff */
[----:B------:R-:W-:Y:S01]  /*125e0*/  IMAD R6, R0, UR5, R6 ;  /* 0x0000000500067c24 */ /* 0x000fe2000f8e0206 */
[----:B------:R-:W-:Y:S02]  /*125f0*/  ULDC.64 UR4, c[0x0][0x310] ;  /* 0x0000c40000047ab9 */ /* 0x000fe40000000a00 */
[----:B------:R-:W-:Y:S02]  /*12600*/  IMAD R7, R7, UR4, RZ ;  /* 0x0000000407077c24 */ /* 0x000fe4000f8e02ff */
[----:B------:R-:W-:Y:S02]  /*12610*/  IMAD.IADD R3, R3, 0x1, R6 ;  /* 0x0000000103037824 */ /* 0x000fe400078e0206 */
[C---:B------:R-:W-:Y:S02]  /*12620*/  IMAD R7, R4.reuse, UR5, R7 ;  /* 0x0000000504077c24 */ /* 0x040fe4000f8e0207 */
[----:B------:R-:W-:Y:S01]  /*12630*/  IMAD.WIDE.U32 R2, R4, UR4, R2 ;  /* 0x0000000404027c25 */ /* 0x000fe2000f8e0002 */
[----:B------:R-:W-:-:S03]  /*12640*/  ULDC.64 UR4, c[0x0][0x308] ;  /* 0x0000c20000047ab9 */ /* 0x000fc60000000a00 */
[----:B------:R-:W-:Y:S02]  /*12650*/  IMAD.IADD R3, R3, 0x1, R7 ;  /* 0x0000000103037824 */ /* 0x000fe400078e0207 */
[----:B------:R-:W-:Y:S02]  /*12660*/  IMAD R7, R27, 0x5000, R31 ;  /* 0x000050001b077824 */ /* 0x000fe400078e021f */
[----:B------:R-:W-:Y:S01]  /*12670*/  IMAD.WIDE.U32 R2, R25, UR4, R2 ;  /* 0x0000000419027c25 */ /* 0x000fe2000f8e0002 */
[----:B------:R-:W-:-:S03]  /*12680*/  UMOV UR4, 0xffffffff ;  /* 0xffffffff00047882 */ /* 0x000fc60000000000 */
[----:B------:R-:W-:Y:S01]  /*12690*/  IMAD R6, R25, UR5, R3 ;  /* 0x0000000519067c24 */ /* 0x000fe2000f8e0203 */
[----:B------:R-:W-:-:S04]  /*126a0*/  LEA R0, P0, R2, UR6, 0x1 ;  /* 0x0000000602007c11 */ /* 0x000fc8000f8008ff */
[----:B------:R-:W-:Y:S02]  /*126b0*/  LEA.HI.X R6, R2, UR7, R6, 0x1, P0 ;  /* 0x0000000702067c11 */ /* 0x000fe400080f0c06 */
[----:B-1----:R-:W-:-:S04]  /*126c0*/  LOP3.LUT R8, R8, 0x7f, RZ, 0xc0, !PT ;  /* 0x0000007f08087812 */ /* 0x002fc800078ec0ff */
[----:B------:R-:W-:Y:S01]  /*126d0*/  SHF.R.U32.HI R8, RZ, 0x3, R8 ;  /* 0x00000003ff087819 */ /* 0x000fe20000011608 */
[----:B--2---:R-:W-:-:S04]  /*126e0*/  IMAD R4, R26, -0x50, R9 ;  /* 0xffffffb01a047824 */ /* 0x004fc800078e0209 */
[----:B------:R-:W-:-:S05]  /*126f0*/  IMAD.IADD R4, R4, 0x1, -R8 ;  /* 0x0000000104047824 */ /* 0x000fca00078e0a08 */
[----:B------:R-:W-:Y:S01]  /*12700*/  ISETP.GE.AND P0, PT, R4, 0x1, PT ;  /* 0x000000010400780c */ /* 0x000fe20003f06270 */
[----:B------:R-:W-:-:S12]  /*12710*/  BRA.DIV UR4, `(.L_x_253) ;  /* 0x0000003e047c7947 */ /* 0x000fd8000b800000 */
[----:B------:R-:W0:Y:S01]  /*12720*/  SHFL.IDX PT, R3, R0, RZ, 0x181f ;  /* 0x00181fff00037589 */ /* 0x000e2200000e0000 */
[----:B------:R-:W-:Y:S01]  /*12730*/  LOP3.LUT P5, RZ, R23, 0x10, RZ, 0xc0, !PT ;  /* 0x0000001017ff7812 */ /* 0x000fe200078ac0ff */
[----:B------:R-:W-:Y:S01]  /*12740*/  @P0 IMAD R9, R7, 0x2, R22 ;  /* 0x0000000207090824 */ /* 0x000fe200078e0216 */
[C---:B------:R-:W-:Y:S01]  /*12750*/  LOP3.LUT P4, RZ, R23.reuse, 0x8, RZ, 0xc0, !PT ;  /* 0x0000000817ff7812 */ /* 0x040fe2000788c0ff */
[----:B------:R-:W1:Y:S01]  /*12760*/  SHFL.IDX PT, R2, R6, RZ, 0x181f ;  /* 0x00181fff06027589 */ /* 0x000e6200000e0000 */
[C---:B------:R-:W-:Y:S02]  /*12770*/  LOP3.LUT P3, RZ, R23.reuse, 0x4, RZ, 0xc0, !PT ;  /* 0x0000000417ff7812 */ /* 0x040fe4000786c0ff */
[----:B------:R-:W-:Y:S01]  /*12780*/  LOP3.LUT P2, RZ, R23, 0x2, RZ, 0xc0, !PT ;  /* 0x0000000217ff7812 */ /* 0x000fe2000784c0ff */
[----:B------:R-:W-:Y:S01]  /*12790*/  SHFL.IDX PT, R8, R6, 0x1, 0x181f ;  /* 0x00381f0006087f89 */ /* 0x000fe200000e0000 */
[----:B0-----:R-:W-:-:S05]  /*127a0*/  @P0 LEA R3, P1, R32, R3, 0x1 ;  /* 0x0000000320030211 */ /* 0x001fca00078208ff */
[----:B-1----:R-:W-:-:S05]  /*127b0*/  @P0 IMAD.X R2, RZ, RZ, R2, P1 ;  /* 0x000000ffff020224 */ /* 0x002fca00008e0602 */
[----:B------:R-:W-:-:S04]  /*127c0*/  @P0 LOP3.LUT R3, R3, R2, RZ, 0x3c, !PT ;  /* 0x0000000203030212 */ /* 0x000fc800078e3cff */
[----:B------:R-:W-:-:S04]  /*127d0*/  @P0 LOP3.LUT R2, R3, R2, RZ, 0x3c, !PT ;  /* 0x0000000203020212 */ /* 0x000fc800078e3cff */
[----:B------:R-:W-:-:S05]  /*127e0*/  @P0 LOP3.LUT R3, R3, R2, RZ, 0x3c, !PT ;  /* 0x0000000203030212 */ /* 0x000fca00078e3cff */
[----:B------:R-:W-:Y:S04]  /*127f0*/  @P0 LDGSTS.E.BYPASS.LTC128B.128 [R9+0x24400], desc[UR36][R2.64], !P5 ;  /* 0x2440000002090fae */ /* 0x000fe8000e901d64 */
[----:B------:R-:W-:Y:S04]  /*12800*/  @P0 LDGSTS.E.BYPASS.LTC128B.128 [R9+0x26c00], desc[UR36][R2.64+0x80], !P4 ;  /* 0x26c0008002090fae */ /* 0x000fe8000e101d64 */
[----:B------:R-:W-:Y:S04]  /*12810*/  @P0 LDGSTS.E.BYPASS.LTC128B.128 [R9+0x29400], desc[UR36][R2.64+0x100], !P3 ;  /* 0x2940010002090fae */ /* 0x000fe8000d901d64 */
[----:B------:R0:W-:Y:S01]  /*12820*/  @P0 LDGSTS.E.BYPASS.LTC128B.128 [R9+0x2bc00], desc[UR36][R2.64+0x180], !P2 ;  /* 0x2bc0018002090fae */ /* 0x0001e2000d101d64 */
[----:B------:R-:W-:-:S03]  /*12830*/  ISETP.GE.AND P0, PT, R4, 0x11, PT ;  /* 0x000000110400780c */ /* 0x000fc60003f06270 */
[----:B0-----:R-:W0:Y:S10]  /*12840*/  SHFL.IDX PT, R2, R0, 0x1, 0x181f ;  /* 0x00381f0000027f89 */ /* 0x001e3400000e0000 */
[----:B------:R-:W-:Y:S01]  /*12850*/  @P0 IMAD R21, R7, 0x2, R22 ;  /* 0x0000000207150824 */ /* 0x000fe200078e0216 */
[----:B0-----:R-:W-:-:S05]  /*12860*/  @P0 LEA R2, P1, R32, R2, 0x1 ;  /* 0x0000000220020211 */ /* 0x001fca00078208ff */
[----:B------:R-:W-:Y:S02]  /*12870*/  @P0 IMAD.X R3, RZ, RZ, R8, P1 ;  /* 0x000000ffff030224 */ /* 0x000fe400008e0608 */
[----:B------:R-:W-:Y:S04]  /*12880*/  SHFL.IDX PT, R8, R6, 0x2, 0x181f ;  /* 0x00581f0006087f89 */ /* 0x000fe800000e0000 */
        /* <DEDUP_REMOVED lines=17> */
[----:B------:R-:W1:Y:S01]  /*129a0*/  SHFL.IDX PT, R0, R0, 0x4, 0x181f ;  /* 0x00981f0000007f89 */ /* 0x000e6200000e0000 */
[----:B0-----:R-:W-:-:S05]  /*129b0*/  @P0 LEA R2, P1, R32, R2, 0x1 ;  /* 0x0000000220020211 */ /* 0x001fca00078208ff */
[----:B------:R-:W-:Y:S02]  /*129c0*/  @P0 IMAD.X R3, RZ, RZ, R8, P1 ;  /* 0x000000ffff030224 */ /* 0x000fe400008e0608 */
[----:B------:R0:W2:Y:S04]  /*129d0*/  SHFL.IDX PT, R8, R6, 0x4, 0x181f ;  /* 0x00981f0006087f89 */ /* 0x0000a800000e0000 */
[----:B------:R0:W-:Y:S04]  /*129e0*/  @P0 LDGSTS.E.BYPASS.LTC128B.128 [R21+0x25c00], desc[UR36][R2.64], !P5 ;  /* 0x25c0000002150fae */ /* 0x0001e8000e901d64 */
[----:B------:R0:W-:Y:S04]  /*129f0*/  @P0 LDGSTS.E.BYPASS.LTC128B.128 [R21+0x28400], desc[UR36][R2.64+0x80], !P4 ;  /* 0x2840008002150fae */ /* 0x0001e8000e101d64 */
[----:B------:R0:W-:Y:S04]  /*12a00*/  @P0 LDGSTS.E.BYPASS.LTC128B.128 [R21+0x2ac00], desc[UR36][R2.64+0x100], !P3 ;  /* 0x2ac0010002150fae */ /* 0x0001e8000d901d64 */
[----:B-1----:R0:W-:Y:S02]  /*12a10*/  @P0 LDGSTS.E.BYPASS.LTC128B.128 [R21+0x2d400], desc[UR36][R2.64+0x180], !P2 ;  /* 0x2d40018002150fae */ /* 0x0021e4000d101d64 */
.L_x_330:
[----:B------:R-:W-:Y:S01]  /*12a20*/  ISETP.GE.AND P0, PT, R4, 0x41, PT ;  /* 0x000000410400780c */ /* 0x000fe20003f06270 */
[----:B------:R-:W-:-:S12]  /*12a30*/  BSSY B0, `(.L_x_254) ;  /* 0x0000010000007945 */ /* 0x000fd80003800000 */
[----:B------:R-:W-:Y:S05]  /*12a40*/  @!P0 BRA `(.L_x_255) ;  /* 0x0000000000388947 */ /* 0x000fea0003800000 */
[----:B------:R-:W-:Y:S01]  /*12a50*/  LOP3.LUT P4, RZ, R23, 0x10, RZ, 0xc0, !PT ;  /* 0x0000001017ff7812 */ /* 0x000fe2000788c0ff */
[----:B------:R-:W-:Y:S01]  /*12a60*/  IMAD R7, R7, 0x2, R22 ;  /* 0x0000000207077824 */ /* 0x000fe200078e0216 */
[C---:B------:R-:W-:Y:S02]  /*12a70*/  LOP3.LUT P3, RZ, R23.reuse, 0x8, RZ, 0xc0, !PT ;  /* 0x0000000817ff7812 */ /* 0x040fe4000786c0ff */
[C---:B------:R-:W-:Y:S02]  /*12a80*/  LOP3.LUT P2, RZ, R23.reuse, 0x4, RZ, 0xc0, !PT ;  /* 0x0000000417ff7812 */ /* 0x040fe4000784c0ff */
[----:B------:R-:W-:Y:S02]  /*12a90*/  LOP3.LUT P1, RZ, R23, 0x2, RZ, 0xc0, !PT ;  /* 0x0000000217ff7812 */ /* 0x000fe4000782c0ff */
[----:B0-----:R-:W-:-:S05]  /*12aa0*/  LEA R2, P0, R32, R0, 0x1 ;  /* 0x0000000020027211 */ /* 0x001fca00078008ff */
[----:B--2---:R-:W-:-:S05]  /*12ab0*/  IMAD.X R3, RZ, RZ, R8, P0 ;  /* 0x000000ffff037224 */ /* 0x004fca00000e0608 */
[----:B------:R-:W-:Y:S01]  /*12ac0*/  @!PT LDS RZ, [RZ] ;  /* 0x00000000fffff984 */ /* 0x000fe20000000800 */
[----:B------:R-:W-:Y:S01]  /*12ad0*/  @!PT LDS RZ, [RZ] ;  /* 0x00000000fffff984 */ /* 0x000fe20000000800 */
[----:B------:R-:W-:Y:S01]  /*12ae0*/  @!PT LDS RZ, [RZ] ;  /* 0x00000000fffff984 */ /* 0x000fe20000000800 */
[----:B------:R1:W-:Y:S04]  /*12af0*/  LDGSTS.E.BYPASS.LTC128B.128 [R7+0x26400], desc[UR36][R2.64], !P4 ;  /* 0x2640000002077fae */ /* 0x0003e8000e101d64 */
[----:B------:R1:W-:Y:S04]  /*12b00*/  LDGSTS.E.BYPASS.LTC128B.128 [R7+0x28c00], desc[UR36][R2.64+0x80], !P3 ;  /* 0x28c0008002077fae */ /* 0x0003e8000d901d64 */
[----:B------:R1:W-:Y:S04]  /*12b10*/  LDGSTS.E.BYPASS.LTC128B.128 [R7+0x2b400], desc[UR36][R2.64+0x100], !P2 ;  /* 0x2b40010002077fae */ /* 0x0003e8000d101d64 */
[----:B------:R1:W-:Y:S02]  /*12b20*/  LDGSTS.E.BYPASS.LTC128B.128 [R7+0x2dc00], desc[UR36][R2.64+0x180], !P1 ;  /* 0x2dc0018002077fae */ /* 0x0003e4000c901d64 */
.L_x_255:
[----:B------:R-:W-:Y:S05]  /*12b30*/  BSYNC B0 ;  /* 0x0000000000007941 */ /* 0x000fea0003800000 */
.L_x_254:
[----:B------:R-:W-:Y:S01]  /*12b40*/  NOP ;  /* 0x0000000000007918 */ /* 0x000fe20000000000 */
[----:B------:R-:W-:-:S13]  /*12b50*/  PLOP3.LUT P0, PT, PT, PT, PT, 0x80, 0x0 ;  /* 0x000000000000781c */ /* 0x000fda0003f0f070 */
.L_x_256:
        /* <DEDUP_REMOVED lines=10> */
.L_x_257:
[----:B------:R3:W5:Y:S01]  /*12c00*/  LDL.LU R0, [R1+0x10] ;  /* 0x0000100001007983 */ /* 0x0007620000300800 */
[----:B------:R-:W-:Y:S01]  /*12c10*/  LOP3.LUT P0, RZ, R23, 0x80, RZ, 0xc0, !PT ;  /* 0x0000008017ff7812 */ /* 0x000fe2000780c0ff */
[----:B------:R3:W-:-:S12]  /*12c20*/  SYNCS.ARRIVE.TRANS64.A1T0 RZ, [R5+URZ+0x38830], RZ ;  /* 0x038830ff05ff79a7 */ /* 0x0007d8000810003f */
[----:B------:R-:W-:Y:S05]  /*12c30*/  WARPSYNC.ALL ;  /* 0x0000000000007948 */ /* 0x000fea0003800000 */
[----:B------:R-:W-:Y:S01]  /*12c40*/  ULDC.64 UR4, c[0x0][0x298] ;  /* 0x0000a60000047ab9 */ /* 0x000fe20000000a00 */
[----:B01----:R-:W-:Y:S01]  /*12c50*/  VIADD R2, R22, 0x14400 ;  /* 0x0001440016027836 */ /* 0x003fe20000000000 */
[----:B------:R-:W-:Y:S01]  /*12c60*/  SEL R29, R29, RZ, !P0 ;  /* 0x000000ff1d1d7207 */ /* 0x000fe20004000000 */
[----:B------:R-:W-:Y:S01]  /*12c70*/  IMAD.WIDE.U32 R6, R35, UR4, RZ ;  /* 0x0000000423067c25 */ /* 0x000fe2000f8e00ff */
[----:B------:R-:W-:Y:S01]  /*12c80*/  BSSY B6, `(.L_x_258) ;  /* 0x000001b000067945 */ /* 0x000fe20003800000 */
[----:B------:R-:W-:Y:S01]  /*12c90*/  BAR.SYNC.DEFER_BLOCKING 0x8, 0x180 ;  /* 0x0206000000007b1d */ /* 0x000fe20000010000 */
[----:B-----5:R-:W-:-:S02]  /*12ca0*/  SEL R0, R0, RZ, !P0 ;  /* 0x000000ff00007207 */ /* 0x020fc40004000000 */
[----:B------:R-:W-:-:S03]  /*12cb0*/  LOP3.LUT P0, RZ, R2, 0x3ff, RZ, 0xc0, !PT ;  /* 0x000003ff02ff7812 */ /* 0x000fc6000780c0ff */
[----:B------:R0:W-:Y:S04]  /*12cc0*/  STL [R1+0x10], R0 ;  /* 0x0000100001007387 */ /* 0x0001e80000100800 */
[----:B------:R1:W-:Y:S01]  /*12cd0*/  STL.64 [R1+0x18], R6 ;  /* 0x0000180601007387 */ /* 0x0003e20000100a00 */
[----:B0-----:R-:W-:-:S05]  /*12ce0*/  SHF.R.S32.HI R0, RZ, 0x1f, R35 ;  /* 0x0000001fff007819 */ /* 0x001fca0000011423 */
[----:B------:R-:W-:-:S04]  /*12cf0*/  IMAD R0, R0, UR4, RZ ;  /* 0x0000000400007c24 */ /* 0x000fc8000f8e02ff */
[----:B------:R-:W-:-:S04]  /*12d00*/  IMAD R0, R35, UR5, R0 ;  /* 0x0000000523007c24 */ /* 0x000fc8000f8e0200 */
[----:B------:R-:W-:Y:S01]  /*12d10*/  IMAD.IADD R35, R7, 0x1, R0 ;  /* 0x0000000107237824 */ /* 0x000fe200078e0200 */
[----:B-1----:R-:W-:Y:S06]  /*12d20*/  @!P0 BRA `(.L_x_259) ;  /* 0x0000000000408947 */ /* 0x002fec0003800000 */
[----:B------:R-:W-:Y:S01]  /*12d30*/  MOV R2, 0x0 ;  /* 0x0000000000027802 */ /* 0x000fe20000000f00 */
[----:B------:R-:W-:Y:S01]  /*12d40*/  ULDC.64 UR6, c[0x4][0x138] ;  /* 0x01004e0000067ab9 */ /* 0x000fe20000000a00 */
[----:B------:R-:W-:Y:S01]  /*12d50*/  ULDC.64 UR8, c[0x4][0x140] ;  /* 0x0100500000087ab9 */ /* 0x000fe20000000a00 */
[----:B------:R-:W-:Y:S01]  /*12d60*/  ULDC.64 UR4, c[0x4][0xb0] ;  /* 0x01002c0000047ab9 */ /* 0x000fe20000000a00 */
[----:B------:R-:W-:Y:S01]  /*12d70*/  MOV R4, UR6 ;  /* 0x0000000600047c02 */ /* 0x000fe20008000f00 */
[----:B---3--:R-:W-:Y:S01]  /*12d80*/  IMAD.U32 R5, RZ, RZ, UR7 ;  /* 0x00000007ff057e24 */ /* 0x008fe2000f8e00ff */
[----:B------:R-:W0:Y:S01]  /*12d90*/  LDC.64 R2, c[0x4][R2] ;  /* 0x0100000002027b82 */ /* 0x000e220000000a00 */
[----:B------:R-:W-:Y:S02]  /*12da0*/  IMAD.U32 R6, RZ, RZ, UR8 ;  /* 0x00000008ff067e24 */ /* 0x000fe4000f8e00ff */
[----:B------:R-:W-:Y:S02]  /*12db0*/  IMAD.U32 R7, RZ, RZ, UR9 ;  /* 0x00000009ff077e24 */ /* 0x000fe4000f8e00ff */
[----:B------:R-:W-:-:S02]  /*12dc0*/  IMAD.U32 R10, RZ, RZ, UR4 ;  /* 0x00000004ff0a7e24 */ /* 0x000fc4000f8e00ff */
[----:B------:R-:W-:Y:S02]  /*12dd0*/  IMAD.U32 R11, RZ, RZ, UR5 ;  /* 0x00000005ff0b7e24 */ /* 0x000fe4000f8e00ff */
[----:B--2---:R-:W-:Y:S02]  /*12de0*/  IMAD.MOV.U32 R8, RZ, RZ, 0x70 ;  /* 0x00000070ff087424 */ /* 0x004fe400078e00ff */
[----:B------:R-:W-:Y:S02]  /*12df0*/  IMAD.MOV.U32 R12, RZ, RZ, 0x1 ;  /* 0x00000001ff0c7424 */ /* 0x000fe400078e00ff */
[----:B------:R-:W-:-:S07]  /*12e00*/  IMAD.MOV.U32 R13, RZ, RZ, RZ ;  /* 0x000000ffff0d7224 */ /* 0x000fce00078e00ff */
[----:B------:R-:W-:-:S07]  /*12e10*/  LEPC R20, `(.L_x_259) ;  /* 0x000000001014794e */ /* 0x000fce0000000000 */
[----:B0-----:R-:W-:Y:S05]  /*12e20*/  CALL.ABS.NOINC R2 ;  /* 0x0000000002007343 */ /* 0x001fea0003c00000 */
.L_x_259:
[----:B------:R-:W-:Y:S05]  /*12e30*/  BSYNC B6 ;  /* 0x0000000000067941 */ /* 0x000fea0003800000 */
.L_x_258:
[----:B------:R-:W4:Y:S01]  /*12e40*/  LDL.LU R20, [R1+0x10] ;  /* 0x0000100001147983 */ /* 0x000f220000300800 */
[----:B------:R-:W-:Y:S01]  /*12e50*/  ULDC.64 UR4, c[0x0][0x2d8] ;  /* 0x0000b60000047ab9 */ /* 0x000fe20000000a00 */
[----:B------:R-:W0:Y:S02]  /*12e60*/  LDC R6, c[0x0][0x448] ;  /* 0x00011200ff067b82 */ /* 0x000e240000000800 */
[----:B------:R-:W2:Y:S04]  /*12e70*/  LDL.LU.64 R2, [R1+0x18] ;  /* 0x0000180001027983 */ /* 0x000ea80000300a00 */
[----:B------:R1:W5:Y:S01]  /*12e80*/  LDL R10, [R1+0x20] ;  /* 0x00002000010a7983 */ /* 0x0003620000100800 */
[----:B0-----:R-:W-:-:S13]  /*12e90*/  ISETP.NE.AND P0, PT, R6, 0x1, PT ;  /* 0x000000010600780c */ /* 0x001fda0003f05270 */
[----:B---3--:R-:W0:Y:S08]  /*12ea0*/  @P0 LDC R5, c[0x0][0x44c] ;  /* 0x00011300ff050b82 */ /* 0x008e300000000800 */
[----:B------:R-:W3:Y:S01]  /*12eb0*/  @P0 LDC R4, c[0x0][0x450] ;  /* 0x00011400ff040b82 */ /* 0x000ee20000000800 */
[----:B--2---:R-:W-:Y:S02]  /*12ec0*/  IMAD.MOV.U32 R3, RZ, RZ, R35 ;  /* 0x000000ffff037224 */ /* 0x004fe400078e0023 */
[----:B------:R-:W-:-:S04]  /*12ed0*/  IMAD.WIDE.U32 R2, R25, UR4, R2 ;  /* 0x0000000419027c25 */ /* 0x000fc8000f8e0002 */
[----:B------:R-:W-:Y:S01]  /*12ee0*/  IMAD R3, R25, UR5, R3 ;  /* 0x0000000519037c24 */ /* 0x000fe2000f8e0203 */
[----:B------:R-:W-:Y:S02]  /*12ef0*/  ULDC.64 UR4, c[0x0][0x2e0] ;  /* 0x0000b80000047ab9 */ /* 0x000fe40000000a00 */
[----:B----4-:R-:W-:Y:S02]  /*12f00*/  IMAD R0, R20, UR4, RZ ;  /* 0x0000000414007c24 */ /* 0x010fe4000f8e02ff */
[----:B------:R-:W2:Y:S01]  /*12f10*/  S2R R20, SR_TID.X ;  /* 0x0000000000147919 */ /* 0x000ea20000002100 */
[----:B------:R-:W-:-:S04]  /*12f20*/  IMAD.WIDE.U32 R2, R29, UR4, R2 ;  /* 0x000000041d027c25 */ /* 0x000fc8000f8e0002 */
[----:B------:R-:W-:Y:S01]  /*12f30*/  IMAD R0, R29, UR5, R0 ;  /* 0x000000051d007c24 */ /* 0x000fe2000f8e0200 */
[----:B------:R-:W-:-:S03]  /*12f40*/  ULDC.64 UR4, c[0x0][0x2d0] ;  /* 0x0000b40000047ab9 */ /* 0x000fc60000000a00 */
[----:B------:R-:W-:Y:S02]  /*12f50*/  IMAD.IADD R3, R3, 0x1, R0 ;  /* 0x0000000103037824 */ /* 0x000fe400078e0200 */
[----:B------:R-:W-:Y:S01]  /*12f60*/  IMAD.SHL.U32 R0, R17, 0x80, RZ ;  /* 0x0000008011007824 */ /* 0x000fe200078e00ff */
[----:B--2---:R-:W-:-:S04]  /*12f70*/  LOP3.LUT R20, R20, 0x7f, RZ, 0xc0, !PT ;  /* 0x0000007f14147812 */ /* 0x004fc800078ec0ff */
[----:B------:R-:W-:Y:S02]  /*12f80*/  SHF.R.U32.HI R21, RZ, 0x3, R20 ;  /* 0x00000003ff157819 */ /* 0x000fe40000011614 */
[----:B------:R-:W2:Y:S02]  /*12f90*/  S2R R20, SR_TID.X ;  /* 0x0000000000147919 */ /* 0x000ea40000002100 */
[----:B--2---:R-:W-:-:S05]  /*12fa0*/  IMAD.SHL.U32 R20, R20, 0x10, RZ ;  /* 0x0000001014147824 */ /* 0x004fca00078e00ff */
[----:B------:R-:W-:-:S04]  /*12fb0*/  LOP3.LUT R20, R21, 0x70, R20, 0xf8, !PT ;  /* 0x0000007015147812 */ /* 0x000fc800078ef814 */
[----:B------:R-:W-:-:S05]  /*12fc0*/  LOP3.LUT R7, R20, R0, RZ, 0xfc, !PT ;  /* 0x0000000014077212 */ /* 0x000fca00078efcff */
[----:B0-----:R-:W-:-:S04]  /*12fd0*/  @P0 IMAD.HI.U32 R8, R7, R5, RZ ;  /* 0x0000000507080227 */ /* 0x001fc800078e00ff */
[----:B------:R-:W-:Y:S01]  /*12fe0*/  IMAD.MOV.U32 R5, RZ, RZ, R7 ;  /* 0x000000ffff057224 */ /* 0x000fe200078e0007 */
[----:B---3--:R-:W-:Y:S01]  /*12ff0*/  @P0 SHF.R.U32.HI R5, RZ, R4, R8 ;  /* 0x00000004ff050219 */ /* 0x008fe20000011608 */
[----:B------:R-:W0:Y:S04]  /*13000*/  S2R R20, SR_TID.X ;  /* 0x0000000000147919 */ /* 0x000e280000002100 */
[----:B------:R-:W-:-:S04]  /*13010*/  IMAD.MOV R4, RZ, RZ, -R5 ;  /* 0x000000ffff047224 */ /* 0x000fc800078e0a05 */
[----:B------:R-:W-:Y:S01]  /*13020*/  IMAD R4, R6, R4, R7 ;  /* 0x0000000406047224 */ /* 0x000fe200078e0207 */
[----:B------:R-:W-:Y:S01]  /*13030*/  SHF.R.S32.HI R7, RZ, 0x1f, R5 ;  /* 0x0000001fff077819 */ /* 0x000fe20000011405 */
[----:B------:R-:W-:-:S04]  /*13040*/  IMAD.WIDE.U32 R2, R5, UR4, R2 ;  /* 0x0000000405027c25 */ /* 0x000fc8000f8e0002 */
[----:B------:R-:W-:-:S04]  /*13050*/  IMAD R7, R7, UR4, RZ ;  /* 0x0000000407077c24 */ /* 0x000fc8000f8e02ff */
[----:B------:R-:W-:Y:S01]  /*13060*/  IMAD R7, R5, UR5, R7 ;  /* 0x0000000505077c24 */ /* 0x000fe2000f8e0207 */
[----:B------:R-:W-:Y:S01]  /*13070*/  SHF.R.S32.HI R5, RZ, 0x1f, R4 ;  /* 0x0000001fff057819 */ /* 0x000fe20000011404 */
[----:B------:R-:W-:Y:S02]  /*13080*/  ULDC.64 UR4, c[0x0][0x2c8] ;  /* 0x0000b20000047ab9 */ /* 0x000fe40000000a00 */
[----:B------:R-:W-:Y:S02]  /*13090*/  IMAD.IADD R3, R3, 0x1, R7 ;  /* 0x0000000103037824 */ /* 0x000fe400078e0207 */
[----:B------:R-:W-:Y:S02]  /*130a0*/  IMAD R5, R5, UR4, RZ ;  /* 0x0000000405057c24 */ /* 0x000fe4000f8e02ff */
[----:B------:R-:W-:-:S04]  /*130b0*/  IMAD.WIDE.U32 R2, R4, UR4, R2 ;  /* 0x0000000404027c25 */ /* 0x000fc8000f8e0002 */
[----:B------:R-:W-:Y:S01]  /*130c0*/  IMAD R5, R4, UR5, R5 ;  /* 0x0000000504057c24 */ /* 0x000fe2000f8e0205 */
[----:B------:R-:W-:-:S04]  /*130d0*/  ULDC.64 UR4, c[0x0][0x280] ;  /* 0x0000a00000047ab9 */ /* 0x000fc80000000a00 */
[----:B------:R-:W-:Y:S02]  /*130e0*/  IADD3 R3, R3, R5, RZ ;  /* 0x0000000503037210 */ /* 0x000fe40007ffe0ff */
[----:B------:R-:W-:Y:S01]  /*130f0*/  LEA R5, P0, R2, UR4, 0x1 ;  /* 0x0000000402057c11 */ /* 0x000fe2000f8008ff */
[----:B------:R-:W-:Y:S01]  /*13100*/  ULDC UR4, c[0x0][0x2b8] ;  /* 0x0000ae0000047ab9 */ /* 0x000fe20000000800 */
[----:B0-----:R-:W-:Y:S02]  /*13110*/  LOP3.LUT R20, R20, 0x7f, RZ, 0xc0, !PT ;  /* 0x0000007f14147812 */ /* 0x001fe400078ec0ff */
[----:B------:R-:W-:Y:S01]  /*13120*/  LEA.HI.X R4, R2, UR5, R3, 0x1, P0 ;  /* 0x0000000502047c11 */ /* 0x000fe200080f0c03 */
[----:B------:R-:W-:Y:S01]  /*13130*/  UMOV UR5, 0xffffffff ;  /* 0xffffffff00057882 */ /* 0x000fe20000000000 */
[----:B------:R-:W-:Y:S02]  /*13140*/  ISETP.GE.AND P4, PT, R32, UR4, PT ;  /* 0x0000000420007c0c */ /* 0x000fe4000bf86270 */
[----:B------:R-:W-:-:S02]  /*13150*/  ISETP.GE.AND P3, PT, R37, UR4, PT ;  /* 0x0000000425007c0c */ /* 0x000fc4000bf66270 */
[----:B------:R-:W-:Y:S02]  /*13160*/  ISETP.GE.AND P2, PT, R36, UR4, PT ;  /* 0x0000000424007c0c */ /* 0x000fe4000bf46270 */
[----:B------:R-:W-:Y:S02]  /*13170*/  ISETP.GE.AND P1, PT, R34, UR4, PT ;  /* 0x0000000422007c0c */ /* 0x000fe4000bf26270 */
[----:B------:R-:W-:Y:S01]  /*13180*/  SHF.R.U32.HI R9, RZ, 0x3, R20 ;  /* 0x00000003ff097819 */ /* 0x000fe20000011614 */
[----:B-1----:R-:W-:Y:S10]  /*13190*/  BRA.DIV UR5, `(.L_x_260) ;  /* 0x0000003a05a07947 */ /* 0x002ff4000b800000 */
[----:B------:R-:W0:Y:S01]  /*131a0*/  SHFL.IDX PT, R14, R5, RZ, 0x181f ;  /* 0x00181fff050e7589 */ /* 0x000e2200000e0000 */
[----:B-----5:R-:W-:Y:S02]  /*131b0*/  IMAD R6, R10, R6, RZ ;  /* 0x000000060a067224 */ /* 0x020fe400078e02ff */
[----:B------:R-:W-:Y:S01]  /*131c0*/  IMAD.IADD R0, R9, 0x1, R0 ;  /* 0x0000000109007824 */ /* 0x000fe200078e0200 */
[----:B------:R-:W1:Y:S03]  /*131d0*/  SHFL.IDX PT, R2, R4, RZ, 0x181f ;  /* 0x00181fff04027589 */ /* 0x000e6600000e0000 */
[C---:B------:R-:W-:Y:S01]  /*131e0*/  VIADD R7, R0.reuse, 0x10 ;  /* 0x0000001000077836 */ /* 0x040fe20000000000 */
[----:B------:R-:W-:-:S13]  /*131f0*/  ISETP.GE.AND P0, PT, R0, R6, PT ;  /* 0x000000060000720c */ /* 0x000fda0003f06270 */
[----:B0-----:R-:W-:-:S05]  /*13200*/  @!P0 LEA R14, P5, R32, R14, 0x1 ;  /* 0x0000000e200e8211 */ /* 0x001fca00078a08ff */
[----:B-1----:R-:W-:Y:S02]  /*13210*/  @!P0 IMAD.X R3, RZ, RZ, R2, P5 ;  /* 0x000000ffff038224 */ /* 0x002fe400028e0602 */
[----:B------:R-:W-:Y:S02]  /*13220*/  @!P0 IMAD.MOV.U32 R2, RZ, RZ, R14 ;  /* 0x000000ffff028224 */ /* 0x000fe400078e000e */
[----:B------:R-:W0:Y:S04]  /*13230*/  SHFL.IDX PT, R14, R5, 0x1, 0x181f ;  /* 0x00381f00050e7f89 */ /* 0x000e2800000e0000 */
[----:B------:R-:W-:Y:S04]  /*13240*/  @!P0 LDGSTS.E.BYPASS.LTC128B.128 [R33+0x14400], desc[UR36][R2.64], !P4 ;  /* 0x1440000002218fae */ /* 0x000fe8000e101d64 */
[----:B------:R-:W-:Y:S04]  /*13250*/  @!P0 LDGSTS.E.BYPASS.LTC128B.128 [R33+0x18400], desc[UR36][R2.64+0x80], !P3 ;  /* 0x1840008002218fae */ /* 0x000fe8000d901d64 */
[----:B------:R-:W-:Y:S04]  /*13260*/  @!P0 LDGSTS.E.BYPASS.LTC128B.128 [R33+0x1c400], desc[UR36][R2.64+0x100], !P2 ;  /* 0x1c40010002218fae */ /* 0x000fe8000d101d64 */
[----:B------:R1:W-:Y:S01]  /*13270*/  @!P0 LDGSTS.E.BYPASS.LTC128B.128 [R33+0x20400], desc[UR36][R2.64+0x180], !P1 ;  /* 0x2040018002218fae */ /* 0x0003e2000c901d64 */
[----:B------:R-:W-:-:S03]  /*13280*/  ISETP.GE.AND P0, PT, R7, R6, PT ;  /* 0x000000060700720c */ /* 0x000fc60003f06270 */
[----:B-1----:R-:W1:Y:S10]  /*13290*/  SHFL.IDX PT, R2, R4, 0x1, 0x181f ;  /* 0x00381f0004027f89 */ /* 0x002e7400000e0000 */
[----:B0-----:R-:W-:-:S05]  /*132a0*/  @!P0 LEA R14, P5, R32, R14, 0x1 ;  /* 0x0000000e200e8211 */ /* 0x001fca00078a08ff */
[----:B-1----:R-:W-:Y:S02]  /*132b0*/  @!P0 IMAD.X R7, RZ, RZ, R2, P5 ;  /* 0x000000ffff078224 */ /* 0x002fe400028e0602 */
[----:B------:R-:W-:Y:S02]  /*132c0*/  @!P0 IMAD.MOV.U32 R2, RZ, RZ, R14 ;  /* 0x000000ffff028224 */ /* 0x000fe400078e000e */
[----:B------:R-:W-:Y:S01]  /*132d0*/  @!P0 IMAD.MOV.U32 R3, RZ, RZ, R7 ;  /* 0x000000ffff038224 */ /* 0x000fe200078e0007 */
[----:B------:R-:W0:Y:S01]  /*132e0*/  SHFL.IDX PT, R14, R5, 0x2, 0x181f ;  /* 0x00581f00050e7f89 */ /* 0x000e2200000e0000 */
[----:B------:R-:W-:-:S03]  /*132f0*/  VIADD R7, R0, 0x20 ;  /* 0x0000002000077836 */ /* 0x000fc60000000000 */
        /* <DEDUP_REMOVED lines=23> */
[----:B------:R-:W-:-:S03]  /*13470*/  IADD3 R7, R0, 0x40, RZ ;  /* 0x0000004000077810 */ /* 0x000fc60007ffe0ff */
        /* <DEDUP_REMOVED lines=34> */
[----:B------:R0:W1:Y:S04]  /*136a0*/  SHFL.IDX PT, R14, R5, 0x7, 0x181f ;  /* 0x00f81f00050e7f89 */ /* 0x00006800000e0000 */
[----:B------:R0:W-:Y:S04]  /*136b0*/  @!P0 LDGSTS.E.BYPASS.LTC128B.128 [R33+0x17400], desc[UR36][R2.64], !P4 ;  /* 0x1740000002218fae */ /* 0x0001e8000e101d64 */
[----:B------:R0:W-:Y:S04]  /*136c0*/  @!P0 LDGSTS.E.BYPASS.LTC128B.128 [R33+0x1b400], desc[UR36][R2.64+0x80], !P3 ;  /* 0x1b40008002218fae */ /* 0x0001e8000d901d64 */
[----:B------:R0:W-:Y:S04]  /*136d0*/  @!P0 LDGSTS.E.BYPASS.LTC128B.128 [R33+0x1f400], desc[UR36][R2.64+0x100], !P2 ;  /* 0x1f40010002218fae */ /* 0x0001e8000d101d64 */
[----:B------:R0:W-:Y:S04]  /*136e0*/  @!P0 LDGSTS.E.BYPASS.LTC128B.128 [R33+0x23400], desc[UR36][R2.64+0x180], !P1 ;  /* 0x2340018002218fae */ /* 0x0001e8000c901d64 */
[----:B------:R0:W2:Y:S02]  /*136f0*/  SHFL.IDX PT, R7, R4, 0x7, 0x181f ;  /* 0x00f81f0004077f89 */ /* 0x0000a400000e0000 */
.L_x_347:
[----:B0-----:R-:W-:Y:S01]  /*13700*/  VIADD R3, R0, 0x70 ;  /* 0x0000007000037836 */ /* 0x001fe20000000000 */
[----:B------:R-:W-:Y:S04]  /*13710*/  BSSY B0, `(.L_x_261) ;  /* 0x000000c000007945 */ /* 0x000fe80003800000 */
[----:B------:R-:W-:-:S13]  /*13720*/  ISETP.GE.AND P0, PT, R3, R6, PT ;  /* 0x000000060300720c */ /* 0x000fda0003f06270 */
[----:B------:R-:W-:Y:S05]  /*13730*/  @P0 BRA `(.L_x_262) ;  /* 0x0000000000240947 */ /* 0x000fea0003800000 */
[----:B-1----:R-:W-:-:S05]  /*13740*/  LEA R2, P0, R32, R14, 0x1 ;  /* 0x0000000e20027211 */ /* 0x002fca00078008ff */
        /* <DEDUP_REMOVED lines=8> */
.L_x_262:
[----:B------:R-:W-:Y:S05]  /*137d0*/  BSYNC B0 ;  /* 0x0000000000007941 */ /* 0x000fea0003800000 */
.L_x_261:
[----:B------:R-:W-:Y:S01]  /*137e0*/  NOP ;  /* 0x0000000000007918 */ /* 0x000fe20000000000 */
[----:B------:R-:W-:-:S13]  /*137f0*/  PLOP3.LUT P0, PT, PT, PT, PT, 0x80, 0x0 ;  /* 0x000000000000781c */ /* 0x000fda0003f0f070 */
.L_x_263:
[----:B------:R-:W-:Y:S02]  /*13800*/  PLOP3.LUT P1, PT, P1, P0, PT, 0xa2, 0x0 ;  /* 0x000000000000781c */ /* 0x000fe40000f21472 */
[----:B------:R-:W-:-:S08]  /*13810*/  @P0 R2UR P1, UR4, R22 ;  /* 0x00000000160402ca */ /* 0x000fd00000020000 */
[----:B------:R-:W-:-:S05]  /*13820*/  @P0 PLOP3.LUT P0, PT, P1, PT, PT, 0x80, 0x0 ;  /* 0x000000000000081c */ /* 0x000fca0000f0f070 */
[----:B------:R-:W-:Y:S01]  /*13830*/  @!P1 SYNCS.ARRIVE.TRANS64.RED.A0T1 RZ, [UR4+0x38800], RZ ;  /* 0x038800ffffff99a7 */ /* 0x000fe20008200404 */
[----:B------:R-:W-:Y:S07]  /*13840*/  @!P1 ARRIVES.LDGSTSBAR.64.TRANSCNT [UR4+0x38800] ;  /* 0x03880000ff0099b0 */ /* 0x000fee0008000a84 */
[----:B------:R-:W-:Y:S05]  /*13850*/  @P0 BRA.U.ANY `(.L_x_263) ;  /* 0xfffffffd00e80947 */ /* 0x000fea000393ffff */
[----:B0-----:R-:W3:Y:S04]  /*13860*/  LDL.LU R3, [R1+0x28] ;  /* 0x0000280001037983 */ /* 0x001ee80000300800 */
[----:B------:R-:W4:Y:S01]  /*13870*/  LDL.LU R2, [R1+0x24] ;  /* 0x0000240001027983 */ /* 0x000f220000300800 */
[----:B---3--:R-:W-:-:S05]  /*13880*/  VIADD R3, R3, 0x1 ;  /* 0x0000000103037836 */ /* 0x008fca0000000000 */
[----:B------:R-:W-:Y:S01]  /*13890*/  LEA.HI R0, R3, R3, RZ, 0x1 ;  /* 0x0000000303007211 */ /* 0x000fe200078f08ff */
[----:B------:R0:W-:Y:S03]  /*138a0*/  STL [R1+0x28], R3 ;  /* 0x0000280301007387 */ /* 0x0001e60000100800 */
[----:B------:R-:W-:-:S05]  /*138b0*/  LOP3.LUT R0, R0, 0xfffffffe, RZ, 0xc0, !PT ;  /* 0xfffffffe00007812 */ /* 0x000fca00078ec0ff */
[----:B0-----:R-:W-:Y:S01]  /*138c0*/  IMAD.IADD R3, R3, 0x1, -R0 ;  /* 0x0000000103037824 */ /* 0x001fe200078e0a00 */
[----:B----4-:R-:W-:-:S04]  /*138d0*/  IADD3 R0, R2, -0x2, RZ ;  /* 0xfffffffe02007810 */ /* 0x010fc80007ffe0ff */
[----:B------:R-:W-:Y:S01]  /*138e0*/  SHF.L.U32 R3, R3, 0x1f, RZ ;  /* 0x0000001f03037819 */ /* 0x000fe200000006ff */
[----:B------:R-:W-:Y:S01]  /*138f0*/  NOP ;  /* 0x0000000000007918 */ /* 0x000fe20000000000 */
[----:B------:R0:W-:Y:S01]  /*13900*/  SYNCS.ARRIVE.TRANS64.A1T0 RZ, [R22+URZ+0x38800], RZ ;  /* 0x038800ff16ff79a7 */ /* 0x0001e2000810003f */
[----:B------:R-:W-:Y:S01]  /*13910*/  BSSY B0, `(.L_x_264) ;  /* 0x0000003000007945 */ /* 0x000fe20003800000 */
[----:B------:R-:W3:Y:S03]  /*13920*/  SYNCS.PHASECHK.TRANS64.TRYWAIT P0, [R22+URZ+0x38820], R3 ;  /* 0x03882003160075a7 */ /* 0x000ee6000800017f */
[----:B0--3--:R-:W-:Y:S05]  /*13930*/  @!P0 BRA `(.L_x_265) ;  /* 0x0000003c00708947 */ /* 0x009fea0003800000 */
.L_x_348:
[----:B------:R-:W-:Y:S05]  /*13940*/  BSYNC B0 ;  /* 0x0000000000007941 */ /* 0x000fea0003800000 */
.L_x_264:
[----:B------:R-:W3:Y:S01]  /*13950*/  LDL R2, [R1+0x4] ;  /* 0x0000040001027983 */ /* 0x000ee20000100800 */
[----:B------:R-:W-:Y:S01]  /*13960*/  BSSY B0, `(.L_x_266) ;  /* 0x0000110000007945 */ /* 0x000fe20003800000 */
[----:B---3--:R-:W-:-:S13]  /*13970*/  ISETP.GE.AND P0, PT, R0, R2, PT ;  /* 0x000000020000720c */ /* 0x008fda0003f06270 */
[----:B------:R-:W-:Y:S05]  /*13980*/  @!P0 BRA `(.L_x_267) ;  /* 0x0000001000348947 */ /* 0x000fea0003800000 */
[----:B------:R-:W-:Y:S01]  /*13990*/  ULDC UR4, c[0x0][0x2f4] ;  /* 0x0000bd0000047ab9 */ /* 0x000fe20000000800 */
[----:B--2---:R-:W-:Y:S01]  /*139a0*/  IMAD.MOV.U32 R7, RZ, RZ, R27 ;  /* 0x000000ffff077224 */ /* 0x004fe200078e001b */
[----:B------:R-:W-:Y:S01]  /*139b0*/  ISETP.GE.AND P4, PT, R32, UR4, PT ;  /* 0x0000000420007c0c */ /* 0x000fe2000bf86270 */
[----:B------:R-:W-:Y:S01]  /*139c0*/  IMAD.MOV.U32 R17, RZ, RZ, R28 ;  /* 0x000000ffff117224 */ /* 0x000fe200078e001c */
[----:B------:R-:W-:Y:S01]  /*139d0*/  ISETP.GE.AND P3, PT, R37, UR4, PT ;  /* 0x0000000425007c0c */ /* 0x000fe2000bf66270 */
[----:B------:R-:W-:Y:S01]  /*139e0*/  IMAD.MOV.U32 R29, RZ, RZ, R26 ;  /* 0x000000ffff1d7224 */ /* 0x000fe200078e001a */
[----:B------:R-:W-:Y:S02]  /*139f0*/  ISETP.GE.AND P2, PT, R36, UR4, PT ;  /* 0x0000000424007c0c */ /* 0x000fe4000bf46270 */
[----:B------:R-:W-:-:S13]  /*13a00*/  ISETP.GE.AND P1, PT, R34, UR4, PT ;  /* 0x0000000422007c0c */ /* 0x000fda000bf26270 */
.L_x_280:
[----:B------:R-:W2:Y:S04]  /*13a10*/  LDL R6, [R1+0x8] ;  /* 0x0000080001067983 */ /* 0x000ea80000100800 */
[----:B------:R-:W3:Y:S01]  /*13a20*/  LDL R8, [R1+0xc] ;  /* 0x00000c0001087983 */ /* 0x000ee20000100800 */
[----:B------:R-:W4:Y:S01]  /*13a30*/  S2R R2, SR_TID.X ;  /* 0x0000000000027919 */ /* 0x000f220000002100 */
[----:B------:R-:W1:Y:S01]  /*13a40*/  S2R R9, SR_TID.X ;  /* 0x0000000000097919 */ /* 0x000e620000002100 */
[----:B----4-:R-:W-:-:S04]  /*13a50*/  LOP3.LUT R2, R2, 0x7f, RZ, 0xc0, !PT ;  /* 0x0000007f02027812 */ /* 0x010fc800078ec0ff */
[----:B0-----:R-:W-:Y:S02]  /*13a60*/  SHF.R.U32.HI R3, RZ, 0x3, R2 ;  /* 0x00000003ff037819 */ /* 0x001fe40000011602 */
[----:B------:R-:W0:Y:S01]  /*13a70*/  LDC R2, c[0x0][0x430] ;  /* 0x00010c00ff027b82 */ /* 0x000e220000000800 */
[----:B-1----:R-:W-:-:S05]  /*13a80*/  IMAD.SHL.U32 R9, R9, 0x10, RZ ;  /* 0x0000001009097824 */ /* 0x002fca00078e00ff */
[----:B------:R-:W-:-:S04]  /*13a90*/  LOP3.LUT R9, R3, 0x70, R9, 0xf8, !PT ;  /* 0x0000007003097812 */ /* 0x000fc800078ef809 */
[----:B------:R-:W-:-:S13]  /*13aa0*/  ISETP.GT.U32.AND P6, PT, R9, 0x4f, PT ;  /* 0x0000004f0900780c */ /* 0x000fda0003fc4070 */
[----:B------:R-:W3:Y:S01]  /*13ab0*/  @!P6 LDC.64 R4, c[0x0][0x428] ;  /* 0x00010a00ff04eb82 */ /* 0x000ee20000000a00 */
[----:B0-----:R-:W-:-:S13]  /*13ac0*/  ISETP.NE.AND P0, PT, R2, 0x1, PT ;  /* 0x000000010200780c */ /* 0x001fda0003f05270 */
[----:B------:R-:W0:Y:S08]  /*13ad0*/  @P0 LDC R3, c[0x0][0x434] ;  /* 0x00010d00ff030b82 */ /* 0x000e300000000800 */
[----:B------:R-:W1:Y:S01]  /*13ae0*/  @P0 LDC R2, c[0x0][0x438] ;  /* 0x00010e00ff020b82 */ /* 0x000e620000000800 */
[----:B--2---:R-:W-:-:S04]  /*13af0*/  IMAD R6, R0, 0x50, R6 ;  /* 0x0000005000067824 */ /* 0x004fc800078e0206 */
[----:B------:R-:W-:-:S04]  /*13b00*/  IMAD.IADD R6, R9, 0x1, R6 ;  /* 0x0000000109067824 */ /* 0x000fc800078e0206 */
[----:B0-----:R-:W-:-:S04]  /*13b10*/  @P0 IMAD.HI.U32 R3, R6, R3, RZ ;  /* 0x0000000306030227 */ /* 0x001fc800078e00ff */
[----:B------:R-:W-:Y:S01]  /*13b20*/  IMAD.MOV.U32 R10, RZ, RZ, R6 ;  /* 0x000000ffff0a7224 */ /* 0x000fe200078e0006 */
[----:B-1----:R-:W-:Y:S01]  /*13b30*/  @P0 SHF.R.U32.HI R10, RZ, R2, R3 ;  /* 0x00000002ff0a0219 */ /* 0x002fe20000011603 */
[----:B---3--:R-:W-:Y:S02]  /*13b40*/  @!P6 IMAD R2, R8, R4, RZ ;  /* 0x000000040802e224 */ /* 0x008fe400078e02ff */
[----:B------:R-:W0:Y:S01]  /*13b50*/  @!P6 LDC.64 R8, c[0x0][0x418] ;  /* 0x00010600ff08eb82 */ /* 0x000e220000000a00 */
[----:B------:R-:W-:Y:S01]  /*13b60*/  @!P6 SHF.R.S32.HI R3, RZ, 0x1f, R10 ;  /* 0x0000001fff03e819 */ /* 0x000fe2000001140a */
[----:B------:R-:W-:Y:S02]  /*13b70*/  @!P6 IMAD R5, R30, R5, R2 ;  /* 0x000000051e05e224 */ /* 0x000fe400078e0202 */
[----:B------:R-:W-:-:S04]  /*13b80*/  @!P6 IMAD.MOV.U32 R2, RZ, RZ, R10 ;  /* 0x000000ffff02e224 */ /* 0x000fc800078e000a */
[----:B------:R-:W-:-:S04]  /*13b90*/  @!P6 IMAD.WIDE.U32 R2, R30, R4, R2 ;  /* 0x000000041e02e225 */ /* 0x000fc800078e0002 */
[----:B------:R-:W-:Y:S02]  /*13ba0*/  @!P6 IMAD.IADD R5, R5, 0x1, R3 ;  /* 0x000000010505e824 */ /* 0x000fe400078e0203 */
[----:B------:R-:W-:Y:S01]  /*13bb0*/  IMAD.MOV.U32 R4, RZ, RZ, RZ ;  /* 0x000000ffff047224 */ /* 0x000fe200078e00ff */
[----:B0-----:R-:W-:-:S04]  /*13bc0*/  @!P6 LEA R8, P0, R2, R8, 0x2 ;  /* 0x000000080208e211 */ /* 0x001fc800078010ff */
[----:B------:R-:W-:-:S05]  /*13bd0*/  @!P6 LEA.HI.X R9, R2, R9, R5, 0x2, P0 ;  /* 0x000000090209e211 */ /* 0x000fca00000f1405 */
[----:B------:R0:W5:Y:S01]  /*13be0*/  @!P6 LDG.E R4, desc[UR36][R8.64] ;  /* 0x000000240804e981 */ /* 0x000162000c1e1900 */
[----:B------:R-:W-:Y:S01]  /*13bf0*/  LOP3.LUT P5, RZ, R23, 0x20, RZ, 0xc0, !PT ;  /* 0x0000002017ff7812 */ /* 0x000fe200078ac0ff */
[----:B------:R-:W-:Y:S01]  /*13c00*/  VIADD R27, R7, 0x1 ;  /* 0x00000001071b7836 */ /* 0x000fe20000000000 */
[----:B------:R-:W-:Y:S05]  /*13c10*/  YIELD ;  /* 0x0000000000007946 */ /* 0x000fea0003800000 */
[----:B------:R-:W-:Y:S01]  /*13c20*/  ISETP.NE.AND P0, PT, R27, 0x2, PT ;  /* 0x000000021b00780c */ /* 0x000fe20003f05270 */
[----:B------:R-:W-:Y:S01]  /*13c30*/  IMAD.MOV R5, RZ, RZ, -R10 ;  /* 0x000000ffff057224 */ /* 0x000fe200078e0a0a */
[----:B------:R-:W-:-:S02]  /*13c40*/  ULDC UR4, c[0x0][0x430] ;  /* 0x00010c0000047ab9 */ /* 0x000fc40000000800 */
[----:B------:R-:W-:Y:S01]  /*13c50*/  SEL R28, RZ, 0x1, P0 ;  /* 0x00000001ff1c7807 */ /* 0x000fe20000000000 */
[----:B------:R-:W-:Y:S01]  /*13c60*/  IMAD R5, R5, UR4, R6 ;  /* 0x0000000405057c24 */ /* 0x000fe2000f8e0206 */
[----:B------:R-:W-:Y:S01]  /*13c70*/  SEL R27, R27, RZ, P0 ;  /* 0x000000ff1b1b7207 */ /* 0x000fe20000000000 */
[----:B------:R-:W-:Y:S01]  /*13c80*/  IMAD.MOV.U32 R26, RZ, RZ, R0 ;  /* 0x000000ffff1a7224 */ /* 0x000fe200078e0000 */
[----:B------:R-:W-:Y:S01]  /*13c90*/  LOP3.LUT R28, R17, R28, RZ, 0x3c, !PT ;  /* 0x0000001c111c7212 */ /* 0x000fe200078e3cff */
[----:B0-----:R-:W-:Y:S06]  /*13ca0*/  @!P5 BRA `(.L_x_268) ;  /* 0x000000000004d947 */ /* 0x001fec0003800000 */
[----:B------:R-:W-:Y:S01]  /*13cb0*/  BPT.TRAP 0x1 ;  /* 0x000000040000795c */ /* 0x000fe20000300000 */
.L_x_268:
[----:B------:R-:W-:Y:S01]  /*13cc0*/  IMAD R6, R27, 0x8, R22 ;  /* 0x000000081b067824 */ /* 0x000fe200078e0216 */
[----:B------:R-:W-:Y:S01]  /*13cd0*/  SHF.L.U32 R3, R28, 0x1f, RZ ;  /* 0x0000001f1c037819 */ /* 0x000fe200000006ff */
[----:B------:R-:W-:Y:S03]  /*13ce0*/  BSSY B1, `(.L_x_269) ;  /* 0x0000003000017945 */ /* 0x000fe60003800000 */
[----:B------:R-:W0:Y:S02]  /*13cf0*/  SYNCS.PHASECHK.TRANS64.TRYWAIT P0, [R6+URZ+0x38840], R3 ;  /* 0x03884003060075a7 */ /* 0x000e24000800017f */
[----:B0-----:R-:W-:Y:S05]  /*13d00*/  @!P0 BRA `(.L_x_270) ;  /* 0x0000003800908947 */ /* 0x001fea0003800000 */
.L_x_349:
[----:B------:R-:W-:Y:S05]  /*13d10*/  BSYNC B1 ;  /* 0x0000000000017941 */ /* 0x000fea0003800000 */
.L_x_269:
[----:B------:R-:W-:Y:S01]  /*13d20*/  SHF.R.S32.HI R20, RZ, 0x1f, R5 ;  /* 0x0000001fff147819 */ /* 0x000fe20000011405 */
[----:B------:R-:W-:Y:S01]  /*13d30*/  ULDC.64 UR4, c[0x0][0x300] ;  /* 0x0000c00000047ab9 */ /* 0x000fe20000000a00 */
[----:B-----5:R-:W-:Y:S01]  /*13d40*/  SHF.R.S32.HI R21, RZ, 0x1f, R4 ;  /* 0x0000001fff157819 */ /* 0x020fe20000011404 */
[----:B0-----:R-:W-:Y:S01]  /*13d50*/  IMAD.WIDE.U32 R2, R5, UR4, RZ ;  /* 0x0000000405027c25 */ /* 0x001fe2000f8e00ff */
[----:B------:R-:W-:Y:S01]  /*13d60*/  ULDC.64 UR6, c[0x0][0x2e8] ;  /* 0x0000ba0000067ab9 */ /* 0x000fe20000000a00 */
[----:B------:R-:W-:Y:S02]  /*13d70*/  LOP3.LUT P5, RZ, R23, 0x2, RZ, 0xc0, !PT ;  /* 0x0000000217ff7812 */ /* 0x000fe400078ac0ff */
[----:B------:R-:W-:Y:S02]  /*13d80*/  IMAD R0, R20, UR4, RZ ;  /* 0x0000000414007c24 */ /* 0x000fe4000f8e02ff */
[----:B------:R-:W-:Y:S02]  /*13d90*/  IMAD R9, R27, 0x5000, R31 ;  /* 0x000050001b097824 */ /* 0x000fe400078e021f */
[----:B------:R-:W-:Y:S01]  /*13da0*/  IMAD R0, R5, UR5, R0 ;  /* 0x0000000505007c24 */ /* 0x000fe2000f8e0200 */
[----:B------:R-:W-:-:S03]  /*13db0*/  ULDC.64 UR4, c[0x0][0x310] ;  /* 0x0000c40000047ab9 */ /* 0x000fc60000000a00 */
[----:B------:R-:W-:Y:S02]  /*13dc0*/  IMAD.IADD R3, R3, 0x1, R0 ;  /* 0x0000000103037824 */ /* 0x000fe400078e0200 */
[----:B------:R-:W-:Y:S02]  /*13dd0*/  IMAD R0, R21, UR4, RZ ;  /* 0x0000000415007c24 */ /* 0x000fe4000f8e02ff */
[----:B------:R-:W-:-:S04]  /*13de0*/  IMAD.WIDE.U32 R2, R4, UR4, R2 ;  /* 0x0000000404027c25 */ /* 0x000fc8000f8e0002 */
[----:B------:R-:W-:Y:S01]  /*13df0*/  IMAD R0, R4, UR5, R0 ;  /* 0x0000000504007c24 */ /* 0x000fe2000f8e0200 */
[----:B------:R-:W-:-:S03]  /*13e00*/  ULDC.64 UR4, c[0x0][0x308] ;  /* 0x0000c20000047ab9 */ /* 0x000fc60000000a00 */
[----:B------:R-:W-:Y:S02]  /*13e10*/  IMAD.IADD R3, R3, 0x1, R0 ;  /* 0x0000000103037824 */ /* 0x000fe400078e0200 */
[----:B------:R-:W-:Y:S01]  /*13e20*/  IMAD.WIDE.U32 R2, R25, UR4, R2 ;  /* 0x0000000419027c25 */ /* 0x000fe2000f8e0002 */
[----:B------:R-:W-:-:S03]  /*13e30*/  UMOV UR4, 0xffffffff ;  /* 0xffffffff00047882 */ /* 0x000fc60000000000 */
[----:B------:R-:W-:Y:S01]  /*13e40*/  IMAD R10, R25, UR5, R3 ;  /* 0x00000005190a7c24 */ /* 0x000fe2000f8e0203 */
[----:B------:R-:W-:-:S04]  /*13e50*/  LEA R8, P0, R2, UR6, 0x1 ;  /* 0x0000000602087c11 */ /* 0x000fc8000f8008ff */
[----:B------:R-:W-:Y:S01]  /*13e60*/  LEA.HI.X R10, R2, UR7, R10, 0x1, P0 ;  /* 0x00000007020a7c11 */ /* 0x000fe200080f0c0a */
[----:B------:R-:W-:Y:S08]  /*13e70*/  BRA.DIV UR4, `(.L_x_271) ;  /* 0x0000003a04487947 */ /* 0x000ff0000b800000 */
[----:B------:R-:W0:Y:S01]  /*13e80*/  SHFL.IDX PT, R2, R8, RZ, 0x181f ;  /* 0x00181fff08027589 */ /* 0x000e2200000e0000 */
[----:B------:R-:W-:Y:S01]  /*13e90*/  LOP3.LUT R23, R23, 0xfffffbff, RZ, 0xc0, !PT ;  /* 0xfffffbff17177812 */ /* 0x000fe200078ec0ff */
[----:B------:R-:W-:Y:S01]  /*13ea0*/  IMAD R9, R9, 0x2, R22 ;  /* 0x0000000209097824 */ /* 0x000fe200078e0216 */
[----:B------:R-:W-:Y:S01]  /*13eb0*/  SHF.L.U32 R0, R32, 0x1, RZ ;  /* 0x0000000120007819 */ /* 0x000fe200000006ff */
[----:B------:R-:W1:Y:S01]  /*13ec0*/  SHFL.IDX PT, R3, R10, RZ, 0x181f ;  /* 0x00181fff0a037589 */ /* 0x000e6200000e0000 */
[----:B------:R-:W-:-:S03]  /*13ed0*/  @P2 LOP3.LUT R23, R23, 0x400, RZ, 0xfc, !PT ;  /* 0x0000040017172812 */ /* 0x000fc600078efcff */
[----:B------:R-:W-:Y:S01]  /*13ee0*/  SHFL.IDX PT, R35, R10, 0x1, 0x181f ;  /* 0x00381f000a237f89 */ /* 0x000fe200000e0000 */
[C---:B------:R-:W-:Y:S02]  /*13ef0*/  LOP3.LUT P2, RZ, R23.reuse, 0x10, RZ, 0xc0, !PT ;  /* 0x0000001017ff7812 */ /* 0x040fe4000784c0ff */
[----:B------:R-:W-:-:S04]  /*13f00*/  LOP3.LUT R23, R23, 0xfffffdff, RZ, 0xc0, !PT ;  /* 0xfffffdff17177812 */ /* 0x000fc800078ec0ff */
[----:B------:R-:W-:-:S04]  /*13f10*/  @P1 LOP3.LUT R23, R23, 0x200, RZ, 0xfc, !PT ;  /* 0x0000020017171812 */ /* 0x000fc800078efcff */
[C---:B------:R-:W-:Y:S02]  /*13f20*/  LOP3.LUT P1, RZ, R23.reuse, 0x8, RZ, 0xc0, !PT ;  /* 0x0000000817ff7812 */ /* 0x040fe4000782c0ff */
[----:B------:R-:W-:Y:S02]  /*13f30*/  LOP3.LUT P6, RZ, R23, 0x4, RZ, 0xc0, !PT ;  /* 0x0000000417ff7812 */ /* 0x000fe400078cc0ff */
[----:B0-----:R-:W-:-:S05]  /*13f40*/  IADD3 R2, P0, R2, R0, RZ ;  /* 0x0000000002027210 */ /* 0x001fca0007f1e0ff */
[----:B-1----:R-:W-:-:S05]  /*13f50*/  IMAD.X R3, RZ, RZ, R3, P0 ;  /* 0x000000ffff037224 */ /* 0x002fca00000e0603 */
[----:B------:R-:W-:Y:S04]  /*13f60*/  LDGSTS.E.BYPASS.LTC128B.128 [R9+0x24400], desc[UR36][R2.64], !P2 ;  /* 0x2440000002097fae */ /* 0x000fe8000d101d64 */
[----:B------:R-:W-:Y:S04]  /*13f70*/  LDGSTS.E.BYPASS.LTC128B.128 [R9+0x26c00], desc[UR36][R2.64+0x80], !P1 ;  /* 0x26c0008002097fae */ /* 0x000fe8000c901d64 */
[----:B------:R-:W-:Y:S04]  /*13f80*/  LDGSTS.E.BYPASS.LTC128B.128 [R9+0x29400], desc[UR36][R2.64+0x100], !P6 ;  /* 0x2940010002097fae */ /* 0x000fe8000f101d64 */
[----:B------:R0:W-:Y:S04]  /*13f90*/  LDGSTS.E.BYPASS.LTC128B.128 [R9+0x2bc00], desc[UR36][R2.64+0x180], !P5 ;  /* 0x2bc0018002097fae */ /* 0x0001e8000e901d64 */
[----:B0-----:R-:W0:Y:S02]  /*13fa0*/  SHFL.IDX PT, R2, R8, 0x1, 0x181f ;  /* 0x00381f0008027f89 */ /* 0x001e2400000e0000 */
[----:B0-----:R-:W-:-:S05]  /*13fb0*/  IADD3 R2, P0, R2, R0, RZ ;  /* 0x0000000002027210 */ /* 0x001fca0007f1e0ff */
[----:B------:R-:W-:Y:S02]  /*13fc0*/  IMAD.X R3, RZ, RZ, R35, P0 ;  /* 0x000000ffff037224 */ /* 0x000fe400000e0623 */
[----:B------:R-:W-:Y:S04]  /*13fd0*/  SHFL.IDX PT, R35, R10, 0x2, 0x181f ;  /* 0x00581f000a237f89 */ /* 0x000fe800000e0000 */
        /* <DEDUP_REMOVED lines=15> */
[----:B------:R0:W1:Y:S04]  /*140d0*/  SHFL.IDX PT, R35, R10, 0x4, 0x181f ;  /* 0x00981f000a237f89 */ /* 0x00006800000e0000 */
[----:B------:R-:W-:Y:S01]  /*140e0*/  LDGSTS.E.BYPASS.LTC128B.128 [R9+0x25c00], desc[UR36][R2.64], !P2 ;  /* 0x25c0000002097fae */ /* 0x000fe2000d101d64 */
[----:B------:R-:W-:-:S03]  /*140f0*/  LOP3.LUT P2, RZ, R23, 0x400, RZ, 0xc0, !PT ;  /* 0x0000040017ff7812 */ /* 0x000fc6000784c0ff */
[----:B------:R-:W-:Y:S01]  /*14100*/  LDGSTS.E.BYPASS.LTC128B.128 [R9+0x28400], desc[UR36][R2.64+0x80], !P1 ;  /* 0x2840008002097fae */ /* 0x000fe2000c901d64 */
[----:B------:R-:W-:-:S03]  /*14110*/  LOP3.LUT P1, RZ, R23, 0x200, RZ, 0xc0, !PT ;  /* 0x0000020017ff7812 */ /* 0x000fc6000782c0ff */
[----:B------:R-:W-:Y:S04]  /*14120*/  LDGSTS.E.BYPASS.LTC128B.128 [R9+0x2ac00], desc[UR36][R2.64+0x100], !P6 ;  /* 0x2ac0010002097fae */ /* 0x000fe8000f101d64 */
[----:B------:R2:W-:Y:S04]  /*14130*/  LDGSTS.E.BYPASS.LTC128B.128 [R9+0x2d400], desc[UR36][R2.64+0x180], !P5 ;  /* 0x2d40018002097fae */ /* 0x0005e8000e901d64 */
[----:B-12---:R0:W2:Y:S02]  /*14140*/  SHFL.IDX PT, R2, R8, 0x4, 0x181f ;  /* 0x00981f0008027f89 */ /* 0x0060a400000e0000 */
.L_x_361:
[----:B------:R-:W-:Y:S02]  /*14150*/  LOP3.LUT R23, R23, 0xfffffdff, RZ, 0xc0, !PT ;  /* 0xfffffdff17177812 */ /* 0x000fe400078ec0ff */
[----:B--2---:R-:W-:Y:S02]  /*14160*/  IADD3 R2, P0, R2, R0, RZ ;  /* 0x0000000002027210 */ /* 0x004fe40007f1e0ff */
[----:B------:R-:W-:-:S03]  /*14170*/  @P1 LOP3.LUT R23, R23, 0x200, RZ, 0xfc, !PT ;  /* 0x0000020017171812 */ /* 0x000fc600078efcff */
[----:B------:R-:W-:Y:S01]  /*14180*/  IMAD.X R3, RZ, RZ, R35, P0 ;  /* 0x000000ffff037224 */ /* 0x000fe200000e0623 */
[C---:B------:R-:W-:Y:S02]  /*14190*/  LOP3.LUT P1, RZ, R23.reuse, 0x10, RZ, 0xc0, !PT ;  /* 0x0000001017ff7812 */ /* 0x040fe4000782c0ff */
[C---:B------:R-:W-:Y:S02]  /*141a0*/  LOP3.LUT P0, RZ, R23.reuse, 0x8, RZ, 0xc0, !PT ;  /* 0x0000000817ff7812 */ /* 0x040fe4000780c0ff */
[----:B------:R-:W-:-:S09]  /*141b0*/  LOP3.LUT P6, RZ, R23, 0x4, RZ, 0xc0, !PT ;  /* 0x0000000417ff7812 */ /* 0x000fd200078cc0ff */
[----:B------:R-:W-:Y:S01]  /*141c0*/  @!PT LDS RZ, [RZ] ;  /* 0x00000000fffff984 */ /* 0x000fe20000000800 */
[----:B------:R-:W-:Y:S01]  /*141d0*/  @!PT LDS RZ, [RZ] ;  /* 0x00000000fffff984 */ /* 0x000fe20000000800 */
[----:B------:R-:W-:Y:S01]  /*141e0*/  @!PT LDS RZ, [RZ] ;  /* 0x00000000fffff984 */ /* 0x000fe20000000800 */
[----:B------:R1:W-:Y:S01]  /*141f0*/  LDGSTS.E.BYPASS.LTC128B.128 [R9+0x26400], desc[UR36][R2.64], !P1 ;  /* 0x2640000002097fae */ /* 0x0003e2000c901d64 */
[----:B------:R-:W-:-:S03]  /*14200*/  LOP3.LUT P1, RZ, R23, 0x200, RZ, 0xc0, !PT ;  /* 0x0000020017ff7812 */ /* 0x000fc6000782c0ff */
[----:B------:R1:W-:Y:S01]  /*14210*/  LDGSTS.E.BYPASS.LTC128B.128 [R9+0x28c00], desc[UR36][R2.64+0x80], !P0 ;  /* 0x28c0008002097fae */ /* 0x0003e2000c101d64 */
[----:B------:R-:W-:-:S03]  /*14220*/  PLOP3.LUT P0, PT, PT, PT, PT, 0x80, 0x0 ;  /* 0x000000000000781c */ /* 0x000fc60003f0f070 */
[----:B------:R1:W-:Y:S04]  /*14230*/  LDGSTS.E.BYPASS.LTC128B.128 [R9+0x2b400], desc[UR36][R2.64+0x100], !P6 ;  /* 0x2b40010002097fae */ /* 0x0003e8000f101d64 */
[----:B------:R1:W-:Y:S01]  /*14240*/  LDGSTS.E.BYPASS.LTC128B.128 [R9+0x2dc00], desc[UR36][R2.64+0x180], !P5 ;  /* 0x2dc0018002097fae */ /* 0x0003e2000e901d64 */
[----:B------:R-:W-:-:S05]  /*14250*/  NOP ;  /* 0x0000000000007918 */ /* 0x000fca0000000000 */
.L_x_272:
        /* <DEDUP_REMOVED lines=10> */
.L_x_273:
[----:B------:R2:W-:Y:S01]  /*14300*/  SYNCS.ARRIVE.TRANS64.A1T0 RZ, [R6+URZ+0x38830], RZ ;  /* 0x038830ff06ff79a7 */ /* 0x0005e2000810003f */
[----:B------:R-:W-:Y:S05]  /*14310*/  @!P6 BRA `(.L_x_274) ;  /* 0x000000000004e947 */ /* 0x000fea0003800000 */
[----:B------:R-:W-:Y:S01]  /*14320*/  BPT.TRAP 0x1 ;  /* 0x000000040000795c */ /* 0x000fe20000300000 */
.L_x_274:
[----:B-1----:R-:W-:Y:S01]  /*14330*/  SHF.L.U32 R2, R17, 0x1f, RZ ;  /* 0x0000001f11027819 */ /* 0x002fe200000006ff */
[----:B--2---:R-:W-:Y:S01]  /*14340*/  IMAD R6, R7, 0x8, R22 ;  /* 0x0000000807067824 */ /* 0x004fe200078e0216 */
[----:B------:R-:W-:Y:S03]  /*14350*/  BSSY B1, `(.L_x_275) ;  /* 0x0000003000017945 */ /* 0x000fe60003800000 */
[----:B------:R-:W1:Y:S02]  /*14360*/  SYNCS.PHASECHK.TRANS64.TRYWAIT P0, [R6+URZ+0x38860], R2 ;  /* 0x03886002060075a7 */ /* 0x000e64000800017f */
[----:B-1----:R-:W-:Y:S05]  /*14370*/  @!P0 BRA `(.L_x_276) ;  /* 0x0000003800cc8947 */ /* 0x002fea0003800000 */
.L_x_362:
[----:B------:R-:W-:Y:S05]  /*14380*/  BSYNC B1 ;  /* 0x0000000000017941 */ /* 0x000fea0003800000 */
.L_x_275:
[----:B0-----:R-:W2:Y:S01]  /*14390*/  LDL R8, [R1] ;  /* 0x0000000001087983 */ /* 0x001ea20000100800 */
[----:B------:R-:W0:Y:S01]  /*143a0*/  S2R R3, SR_TID.X ;  /* 0x0000000000037919 */ /* 0x000e220000002100 */
[----:B------:R-:W-:Y:S01]  /*143b0*/  UMOV UR4, 0xffffffff ;  /* 0xffffffff00047882 */ /* 0x000fe20000000000 */
[----:B------:R-:W-:Y:S01]  /*143c0*/  IMAD R7, R7, 0x5000, R31 ;  /* 0x0000500007077824 */ /* 0x000fe200078e021f */
[----:B0-----:R-:W-:-:S04]  /*143d0*/  LOP3.LUT R3, R3, 0x7f, RZ, 0xc0, !PT ;  /* 0x0000007f03037812 */ /* 0x001fc800078ec0ff */
[----:B------:R-:W-:Y:S01]  /*143e0*/  SHF.R.U32.HI R3, RZ, 0x3, R3 ;  /* 0x00000003ff037819 */ /* 0x000fe20000011603 */
[----:B--2---:R-:W-:-:S04]  /*143f0*/  IMAD R8, R29, -0x50, R8 ;  /* 0xffffffb01d087824 */ /* 0x004fc800078e0208 */
[----:B------:R-:W-:Y:S01]  /*14400*/  IMAD.IADD R8, R8, 0x1, -R3 ;  /* 0x0000000108087824 */ /* 0x000fe200078e0a03 */
[----:B------:R-:W-:Y:S06]  /*14410*/  BRA.DIV UR4, `(.L_x_277) ;  /* 0x0000003a04b87947 */ /* 0x000fec000b800000 */
[----:B-1----:R-:W0:Y:S01]  /*14420*/  SHFL.IDX PT, R2, R18, RZ, 0x181f ;  /* 0x00181fff12027589 */ /* 0x002e2200000e0000 */
[----:B------:R-:W-:-:S03]  /*14430*/  IMAD R7, R7, 0x2, R22 ;  /* 0x0000000207077824 */ /* 0x000fc600078e0216 */
[----:B------:R-:W1:Y:S04]  /*14440*/  SHFL.IDX PT, R3, R24, RZ, 0x181f ;  /* 0x00181fff18037589 */ /* 0x000e6800000e0000 */
[----:B------:R-:W-:Y:S01]  /*14450*/  SHFL.IDX PT, R14, R18, 0x4, 0x181f ;  /* 0x00981f00120e7f89 */ /* 0x000fe200000e0000 */
[----:B0-----:R-:W-:-:S05]  /*14460*/  IADD3 R2, P0, R2, R0, RZ ;  /* 0x0000000002027210 */ /* 0x001fca0007f1e0ff */
[----:B-1----:R-:W-:Y:S01]  /*14470*/  IMAD.X R3, RZ, RZ, R3, P0 ;  /* 0x000000ffff037224 */ /* 0x002fe200000e0603 */
        /* <DEDUP_REMOVED lines=8> */
[----:B0-----:R-:W0:Y:S04]  /*14500*/  SHFL.IDX PT, R2, R18, 0x1, 0x181f ;  /* 0x00381f0012027f89 */ /* 0x001e2800000e0000 */
[----:B------:R-:W1:Y:S01]  /*14510*/  SHFL.IDX PT, R3, R24, 0x1, 0x181f ;  /* 0x00381f0018037f89 */ /* 0x000e6200000e0000 */
        /* <DEDUP_REMOVED lines=23> */
[----:B------:R-:W1:Y:S04]  /*14690*/  SHFL.IDX PT, R3, R24, 0x3, 0x181f ;  /* 0x00781f0018037f89 */ /* 0x000e6800000e0000 */
[----:B------:R-:W2:Y:S01]  /*146a0*/  SHFL.IDX PT, R24, R24, 0x4, 0x181f ;  /* 0x00981f0018187f89 */ /* 0x000ea200000e0000 */
[----:B0-----:R-:W-:-:S05]  /*146b0*/  IADD3 R2, P0, R2, R0, RZ ;  /* 0x0000000002027210 */ /* 0x001fca0007f1e0ff */
[----:B-1----:R-:W-:Y:S01]  /*146c0*/  IMAD.X R3, RZ, RZ, R3, P0 ;  /* 0x000000ffff037224 */ /* 0x002fe200000e0603 */
[----:B------:R-:W-:-:S13]  /*146d0*/  ISETP.LT.OR P0, PT, R8, 0x31, P4 ;  /* 0x000000310800780c */ /* 0x000fda0002701670 */
[----:B------:R0:W-:Y:S01]  /*146e0*/  LDGSTS.E.BYPASS.LTC128B.128 [R7+0x1c00], desc[UR36][R2.64], !P0 ;  /* 0x01c0000002077fae */ /* 0x0001e2000c101d64 */
[----:B------:R-:W-:-:S13]  /*146f0*/  ISETP.LT.OR P0, PT, R8, 0x31, P3 ;  /* 0x000000310800780c */ /* 0x000fda0001f01670 */
[----:B------:R0:W-:Y:S01]  /*14700*/  LDGSTS.E.BYPASS.LTC128B.128 [R7+0x4400], desc[UR36][R2.64+0x80], !P0 ;  /* 0x0440008002077fae */ /* 0x0001e2000c101d64 */
[----:B------:R-:W-:-:S13]  /*14710*/  ISETP.LT.OR P0, PT, R8, 0x31, P2 ;  /* 0x000000310800780c */ /* 0x000fda0001701670 */
[----:B------:R0:W-:Y:S01]  /*14720*/  LDGSTS.E.BYPASS.LTC128B.128 [R7+0x6c00], desc[UR36][R2.64+0x100], !P0 ;  /* 0x06c0010002077fae */ /* 0x0001e2000c101d64 */
[----:B------:R-:W-:-:S13]  /*14730*/  ISETP.LT.OR P0, PT, R8, 0x31, P1 ;  /* 0x000000310800780c */ /* 0x000fda0000f01670 */
[----:B--2---:R0:W-:Y:S02]  /*14740*/  LDGSTS.E.BYPASS.LTC128B.128 [R7+0x9400], desc[UR36][R2.64+0x180], !P0 ;  /* 0x0940018002077fae */ /* 0x0041e4000c101d64 */
.L_x_374:
[----:B01----:R-:W-:Y:S01]  /*14750*/  IADD3 R2, P0, R14, R0, RZ ;  /* 0x000000000e027210 */ /* 0x003fe20007f1e0ff */
[----:B------:R-:W-:Y:S01]  /*14760*/  ULDC.64 UR4, c[0x0][0x328] ;  /* 0x0000ca0000047ab9 */ /* 0x000fe20000000a00 */
[----:B------:R-:W-:Y:S01]  /*14770*/  ULDC.64 UR6, c[0x0][0x318] ;  /* 0x0000c60000067ab9 */ /* 0x000fe20000000a00 */
[----:B------:R-:W-:Y:S02]  /*14780*/  IMAD R20, R20, UR4, RZ ;  /* 0x0000000414147c24 */ /* 0x000fe4000f8e02ff */
[----:B------:R-:W-:Y:S01]  /*14790*/  IMAD.X R3, RZ, RZ, R24, P0 ;  /* 0x000000ffff037224 */ /* 0x000fe200000e0618 */
[----:B------:R-:W-:Y:S01]  /*147a0*/  ISETP.LT.OR P0, PT, R8, 0x41, P4 ;  /* 0x000000410800780c */ /* 0x000fe20002701670 */
[----:B------:R-:W-:-:S12]  /*147b0*/  IMAD R9, R5, UR5, R20 ;  /* 0x0000000505097c24 */ /* 0x000fd8000f8e0214 */
        /* <DEDUP_REMOVED lines=10> */
[----:B------:R-:W-:Y:S01]  /*14860*/  NOP ;  /* 0x0000000000007918 */ /* 0x000fe20000000000 */
[----:B0-----:R-:W-:Y:S01]  /*14870*/  IMAD.WIDE.U32 R2, R5, UR4, RZ ;  /* 0x0000000405027c25 */ /* 0x001fe2000f8e00ff */
[----:B------:R-:W-:-:S03]  /*14880*/  ULDC.64 UR4, c[0x0][0x338] ;  /* 0x0000ce0000047ab9 */ /* 0x000fc60000000a00 */
[----:B------:R-:W-:Y:S02]  /*14890*/  IMAD.IADD R3, R3, 0x1, R9 ;  /* 0x0000000103037824 */ /* 0x000fe400078e0209 */
[----:B------:R-:W-:Y:S02]  /*148a0*/  IMAD R21, R21, UR4, RZ ;  /* 0x0000000415157c24 */ /* 0x000fe4000f8e02ff */
[----:B------:R-:W-:-:S04]  /*148b0*/  IMAD.WIDE.U32 R2, R4, UR4, R2 ;  /* 0x0000000404027c25 */ /* 0x000fc8000f8e0002 */
[----:B------:R-:W-:Y:S01]  /*148c0*/  IMAD R21, R4, UR5, R21 ;  /* 0x0000000504157c24 */ /* 0x000fe2000f8e0215 */
[----:B------:R-:W-:-:S04]  /*148d0*/  ULDC.64 UR4, c[0x0][0x330] ;  /* 0x0000cc0000047ab9 */ /* 0x000fc80000000a00 */
[----:B------:R-:W-:-:S03]  /*148e0*/  IADD3 R3, R3, R21, RZ ;  /* 0x0000001503037210 */ /* 0x000fc60007ffe0ff */
[----:B------:R-:W-:-:S04]  /*148f0*/  IMAD.WIDE.U32 R2, R25, UR4, R2 ;  /* 0x0000000419027c25 */ /* 0x000fc8000f8e0002 */
[----:B------:R-:W-:Y:S01]  /*14900*/  IMAD R3, R25, UR5, R3 ;  /* 0x0000000519037c24 */ /* 0x000fe2000f8e0203 */
[----:B------:R-:W-:-:S04]  /*14910*/  LEA R18, P0, R2, UR6, 0x1 ;  /* 0x0000000602127c11 */ /* 0x000fc8000f8008ff */
[----:B------:R-:W-:Y:S02]  /*14920*/  LEA.HI.X R24, R2, UR7, R3, 0x1, P0 ;  /* 0x0000000702187c11 */ /* 0x000fe400080f0c03 */
[----:B------:R-:W-:-:S13]  /*14930*/  PLOP3.LUT P0, PT, PT, PT, PT, 0x80, 0x0 ;  /* 0x000000000000781c */ /* 0x000fda0003f0f070 */
.L_x_278:
        /* <DEDUP_REMOVED lines=10> */
.L_x_279:
[----:B------:R-:W2:Y:S01]  /*149e0*/  LDL R2, [R1+0x4] ;  /* 0x0000040001027983 */ /* 0x000ea20000100800 */
[----:B------:R3:W-:Y:S01]  /*149f0*/  SYNCS.ARRIVE.TRANS64.A1T0 RZ, [R6+URZ+0x38850], RZ ;  /* 0x038850ff06ff79a7 */ /* 0x0007e2000810003f */
[C---:B------:R-:W-:Y:S02]  /*14a00*/  VIADD R0, R26.reuse, 0xffffffff ;  /* 0xffffffff1a007836 */ /* 0x040fe40000000000 */
[----:B------:R-:W-:Y:S02]  /*14a10*/  IMAD.MOV.U32 R7, RZ, RZ, R27 ;  /* 0x000000ffff077224 */ /* 0x000fe400078e001b */
[----:B------:R-:W-:Y:S02]  /*14a20*/  IMAD.MOV.U32 R17, RZ, RZ, R28 ;  /* 0x000000ffff117224 */ /* 0x000fe400078e001c */
[----:B------:R-:W-:Y:S01]  /*14a30*/  IMAD.MOV.U32 R29, RZ, RZ, R26 ;  /* 0x000000ffff1d7224 */ /* 0x000fe200078e001a */
[----:B--2---:R-:W-:-:S13]  /*14a40*/  ISETP.GT.AND P0, PT, R26, R2, PT ;  /* 0x000000021a00720c */ /* 0x004fda0003f04270 */
[----:B---3--:R-:W-:Y:S05]  /*14a50*/  @P0 BRA `(.L_x_280) ;  /* 0xffffffec00ec0947 */ /* 0x008fea000383ffff */
.L_x_267:
[----:B------:R-:W-:Y:S05]  /*14a60*/  BSYNC B0 ;  /* 0x0000000000007941 */ /* 0x000fea0003800000 */
.L_x_266:
[----:B------:R-:W3:Y:S01]  /*14a70*/  S2R R2, SR_TID.X ;  /* 0x0000000000027919 */ /* 0x000ee20000002100 */
[----:B------:R-:W-:Y:S01]  /*14a80*/  BSSY B0, `(.L_x_281) ;  /* 0x0000010000007945 */ /* 0x000fe20003800000 */
[----:B---3--:R-:W-:-:S04]  /*14a90*/  LOP3.LUT R2, R2, 0x7f, RZ, 0xc0, !PT ;  /* 0x0000007f02027812 */ /* 0x008fc800078ec0ff */
[----:B------:R-:W-:-:S13]  /*14aa0*/  ISETP.NE.AND P0, PT, R2, RZ, PT ;  /* 0x000000ff0200720c */ /* 0x000fda0003f05270 */
[----:B------:R-:W-:Y:S05]  /*14ab0*/  @P0 BRA `(.L_x_282) ;  /* 0x0000000000300947 */ /* 0x000fea0003800000 */
[----:B------:R-:W3:Y:S01]  /*14ac0*/  S2R R5, SR_LANEID ;  /* 0x0000000000057919 */ /* 0x000ee20000000000 */
[----:B------:R-:W-:Y:S01]  /*14ad0*/  VOTEU.ANY UR4, UPT, PT ;  /* 0x0000000000047886 */ /* 0x000fe200038e0100 */
[----:B0-----:R-:W0:Y:S01]  /*14ae0*/  LDC.64 R2, c[0x0][0xc60] ;  /* 0x00031800ff027b82 */ /* 0x001e220000000a00 */
[----:B------:R-:W3:Y:S02]  /*14af0*/  FLO.U32 R0, UR4 ;  /* 0x0000000400007d00 */ /* 0x000ee400080e0000 */
[----:B---3--:R-:W-:-:S06]  /*14b00*/  ISETP.EQ.U32.AND P0, PT, R0, R5, PT ;  /* 0x000000050000720c */ /* 0x008fcc0003f02070 */
[----:B------:R-:W0:Y:S07]  /*14b10*/  POPC R5, UR4 ;  /* 0x0000000400057d09 */ /* 0x000e2e0008000000 */
[----:B0-----:R-:W3:Y:S01]  /*14b20*/  @P0 ATOMG.E.ADD.STRONG.GPU PT, R3, desc[UR36][R2.64], R5 ;  /* 0x00000005020309a8 */ /* 0x001ee200081ee1e4 */
[----:B------:R-:W0:Y:S02]  /*14b30*/  S2R R4, SR_LTMASK ;  /* 0x0000000000047919 */ /* 0x000e240000003900 */
[----:B0-----:R-:W-:-:S04]  /*14b40*/  LOP3.LUT R4, R4, UR4, RZ, 0xc0, !PT ;  /* 0x0000000404047c12 */ /* 0x001fc8000f8ec0ff */
[----:B--2---:R-:W0:Y:S01]  /*14b50*/  POPC R7, R4 ;  /* 0x0000000400077309 */ /* 0x004e220000000000 */
[----:B---3--:R-:W0:Y:S02]  /*14b60*/  SHFL.IDX PT, R0, R3, R0, 0x1f ;  /* 0x00001f0003007589 */ /* 0x008e2400000e0000 */
[----:B0-----:R-:W-:-:S07]  /*14b70*/  IADD3 R16, R0, UR39, R7 ;  /* 0x0000002700107c10 */ /* 0x001fce000fffe007 */
.L_x_282:
[----:B------:R-:W-:Y:S05]  /*14b80*/  BSYNC B0 ;  /* 0x0000000000007941 */ /* 0x000fea0003800000 */
.L_x_281:
[----:B------:R-:W-:-:S13]  /*14b90*/  LOP3.LUT P0, RZ, R23, 0x20, RZ, 0xc0, !PT ;  /* 0x0000002017ff7812 */ /* 0x000fda000780c0ff */
[----:B------:R-:W-:Y:S05]  /*14ba0*/  @!P0 BRA `(.L_x_283) ;  /* 0x0000000000048947 */ /* 0x000fea0003800000 */
[----:B------:R-:W-:Y:S01]  /*14bb0*/  BPT.TRAP 0x1 ;  /* 0x000000040000795c */ /* 0x000fe20000300000 */
.L_x_283:
[----:B------:R-:W3:Y:S01]  /*14bc0*/  LDL.LU R0, [R1] ;  /* 0x0000000001007983 */ /* 0x000ee20000300800 */
[----:B------:R-:W-:Y:S01]  /*14bd0*/  IMAD R4, R27, 0x8, R22 ;  /* 0x000000081b047824 */ /* 0x000fe200078e0216 */
[----:B0-----:R-:W-:Y:S01]  /*14be0*/  SHF.L.U32 R3, R28, 0x1f, RZ ;  /* 0x0000001f1c037819 */ /* 0x001fe200000006ff */
[----:B------:R-:W-:Y:S03]  /*14bf0*/  BSSY B0, `(.L_x_284) ;  /* 0x0000004000007945 */ /* 0x000fe60003800000 */
[----:B------:R-:W0:Y:S01]  /*14c00*/  SYNCS.PHASECHK.TRANS64.TRYWAIT P0, [R4+URZ+0x38860], R3 ;  /* 0x03886003040075a7 */ /* 0x000e22000800017f */
[----:B---3--:R-:W-:Y:S01]  /*14c10*/  IMAD R5, R26, -0x50, R0 ;  /* 0xffffffb01a057824 */ /* 0x008fe200078e0200 */
[----:B0-----:R-:W-:Y:S06]  /*14c20*/  @!P0 BRA `(.L_x_285) ;  /* 0x00000038008c8947 */ /* 0x001fec0003800000 */
.L_x_375:
[----:B------:R-:W-:Y:S05]  /*14c30*/  BSYNC B0 ;  /* 0x0000000000007941 */ /* 0x000fea0003800000 */
.L_x_284:
[----:B------:R-:W3:Y:S01]  /*14c40*/  S2R R0, SR_TID.X ;  /* 0x0000000000007919 */ /* 0x000ee20000002100 */
[----:B------:R-:W-:Y:S01]  /*14c50*/  UMOV UR4, 0xffffffff ;  /* 0xffffffff00047882 */ /* 0x000fe20000000000 */
[----:B--2---:R-:W-:Y:S01]  /*14c60*/  IMAD R7, R27, 0x5000, R31 ;  /* 0x000050001b077824 */ /* 0x004fe200078e021f */
[----:B---3--:R-:W-:-:S04]  /*14c70*/  LOP3.LUT R0, R0, 0x7f, RZ, 0xc0, !PT ;  /* 0x0000007f00007812 */ /* 0x008fc800078ec0ff */
[----:B------:R-:W-:-:S05]  /*14c80*/  SHF.R.U32.HI R0, RZ, 0x3, R0 ;  /* 0x00000003ff007819 */ /* 0x000fca0000011600 */
[----:B------:R-:W-:Y:S01]  /*14c90*/  IMAD.IADD R5, R5, 0x1, -R0 ;  /* 0x0000000105057824 */ /* 0x000fe200078e0a00 */
[----:B------:R-:W-:Y:S06]  /*14ca0*/  BRA.DIV UR4, `(.L_x_286) ;  /* 0x0000003a04807947 */ /* 0x000fec000b800000 */
[----:B-1----:R-:W1:Y:S01]  /*14cb0*/  SHFL.IDX PT, R14, R18, RZ, 0x181f ;  /* 0x00181fff120e7589 */ /* 0x002e6200000e0000 */
[----:B------:R-:W-:Y:S01]  /*14cc0*/  ULDC UR4, c[0x0][0x2f4] ;  /* 0x0000bd0000047ab9 */ /* 0x000fe20000000800 */
[C---:B------:R-:W-:Y:S01]  /*14cd0*/  IMAD.SHL.U32 R8, R32.reuse, 0x2, RZ ;  /* 0x0000000220087824 */ /* 0x040fe200078e00ff */
[----:B------:R-:W-:Y:S01]  /*14ce0*/  ISETP.GE.AND P3, PT, R32, UR4, PT ;  /* 0x0000000420007c0c */ /* 0x000fe2000bf66270 */
[----:B0-----:R-:W0:Y:S01]  /*14cf0*/  SHFL.IDX PT, R3, R24, RZ, 0x181f ;  /* 0x00181fff18037589 */ /* 0x001e2200000e0000 */
[----:B------:R-:W-:Y:S01]  /*14d00*/  ISETP.GE.AND P2, PT, R37, UR4, PT ;  /* 0x0000000425007c0c */ /* 0x000fe2000bf46270 */
[----:B------:R-:W-:Y:S01]  /*14d10*/  IMAD R0, R7, 0x2, R22 ;  /* 0x0000000207007824 */ /* 0x000fe200078e0216 */
[----:B------:R-:W-:Y:S01]  /*14d20*/  ISETP.LT.OR P4, PT, R5, 0x1, P3 ;  /* 0x000000010500780c */ /* 0x000fe20001f81670 */
[----:B------:R-:W-:Y:S01]  /*14d30*/  SHFL.IDX PT, R7, R24, 0x1, 0x181f ;  /* 0x00381f0018077f89 */ /* 0x000fe200000e0000 */
[----:B------:R-:W-:-:S03]  /*14d40*/  ISETP.GE.AND P1, PT, R36, UR4, PT ;  /* 0x0000000424007c0c */ /* 0x000fc6000bf26270 */
[----:B------:R-:W-:Y:S01]  /*14d50*/  SHFL.IDX PT, R9, R24, 0x2, 0x181f ;  /* 0x00581f0018097f89 */ /* 0x000fe200000e0000 */
[----:B-1----:R-:W-:-:S03]  /*14d60*/  IADD3 R2, P0, R14, R8, RZ ;  /* 0x000000080e027210 */ /* 0x002fc60007f1e0ff */
[----:B------:R-:W1:Y:S02]  /*14d70*/  SHFL.IDX PT, R14, R18, 0x1, 0x181f ;  /* 0x00381f00120e7f89 */ /* 0x000e6400000e0000 */
[----:B0-----:R-:W-:Y:S01]  /*14d80*/  IMAD.X R3, RZ, RZ, R3, P0 ;  /* 0x000000ffff037224 */ /* 0x001fe200000e0603 */
[----:B------:R-:W-:-:S04]  /*14d90*/  ISETP.LT.OR P0, PT, R5, 0x1, P2 ;  /* 0x000000010500780c */ /* 0x000fc80001701670 */
[----:B------:R-:W-:Y:S01]  /*14da0*/  LDGSTS.E.BYPASS.LTC128B.128 [R0+0x400], desc[UR36][R2.64], !P4 ;  /* 0x0040000002007fae */ /* 0x000fe2000e101d64 */
[----:B------:R-:W-:-:S08]  /*14db0*/  ISETP.LT.OR P4, PT, R5, 0x1, P1 ;  /* 0x000000010500780c */ /* 0x000fd00000f81670 */
[----:B------:R-:W-:Y:S01]  /*14dc0*/  LDGSTS.E.BYPASS.LTC128B.128 [R0+0x2c00], desc[UR36][R2.64+0x80], !P0 ;  /* 0x02c0008002007fae */ /* 0x000fe2000c101d64 */
[----:B------:R-:W-:-:S04]  /*14dd0*/  ISETP.GE.AND P0, PT, R34, UR4, PT ;  /* 0x0000000422007c0c */ /* 0x000fc8000bf06270 */
[----:B------:R-:W-:Y:S01]  /*14de0*/  LDGSTS.E.BYPASS.LTC128B.128 [R0+0x5400], desc[UR36][R2.64+0x100], !P4 ;  /* 0x0540010002007fae */ /* 0x000fe2000e101d64 */
[----:B------:R-:W-:-:S13]  /*14df0*/  ISETP.LT.OR P4, PT, R5, 0x1, P0 ;  /* 0x000000010500780c */ /* 0x000fda0000781670 */
[----:B------:R0:W-:Y:S01]  /*14e00*/  LDGSTS.E.BYPASS.LTC128B.128 [R0+0x7c00], desc[UR36][R2.64+0x180], !P4 ;  /* 0x07c0018002007fae */ /* 0x0001e2000e101d64 */
[----:B-1----:R-:W-:-:S03]  /*14e10*/  IADD3 R6, P4, R14, R8, RZ ;  /* 0x000000080e067210 */ /* 0x002fc60007f9e0ff */
[----:B------:R-:W0:Y:S02]  /*14e20*/  SHFL.IDX PT, R14, R18, 0x2, 0x181f ;  /* 0x00581f00120e7f89 */ /* 0x000e2400000e0000 */
[----:B------:R-:W-:Y:S01]  /*14e30*/  IMAD.X R7, RZ, RZ, R7, P4 ;  /* 0x000000ffff077224 */ /* 0x000fe200020e0607 */
[----:B------:R-:W-:-:S13]  /*14e40*/  ISETP.LT.OR P4, PT, R5, 0x11, P3 ;  /* 0x000000110500780c */ /* 0x000fda0001f81670 */
[----:B------:R-:W-:Y:S01]  /*14e50*/  LDGSTS.E.BYPASS.LTC128B.128 [R0+0xc00], desc[UR36][R6.64], !P4 ;  /* 0x00c0000006007fae */ /* 0x000fe2000e101d64 */
[----:B------:R-:W-:-:S13]  /*14e60*/  ISETP.LT.OR P4, PT, R5, 0x11, P2 ;  /* 0x000000110500780c */ /* 0x000fda0001781670 */
[----:B------:R-:W-:Y:S01]  /*14e70*/  LDGSTS.E.BYPASS.LTC128B.128 [R0+0x3400], desc[UR36][R6.64+0x80], !P4 ;  /* 0x0340008006007fae */ /* 0x000fe2000e101d64 */
[----:B------:R-:W-:-:S13]  /*14e80*/  ISETP.LT.OR P4, PT, R5, 0x11, P1 ;  /* 0x000000110500780c */ /* 0x000fda0000f81670 */
[----:B------:R-:W-:Y:S01]  /*14e90*/  LDGSTS.E.BYPASS.LTC128B.128 [R0+0x5c00], desc[UR36][R6.64+0x100], !P4 ;  /* 0x05c0010006007fae */ /* 0x000fe2000e101d64 */
[----:B------:R-:W-:-:S13]  /*14ea0*/  ISETP.LT.OR P4, PT, R5, 0x11, P0 ;  /* 0x000000110500780c */ /* 0x000fda0000781670 */
[----:B------:R-:W-:Y:S01]  /*14eb0*/  LDGSTS.E.BYPASS.LTC128B.128 [R0+0x8400], desc[UR36][R6.64+0x180], !P4 ;  /* 0x0840018006007fae */ /* 0x000fe2000e101d64 */
[----:B0-----:R-:W-:-:S03]  /*14ec0*/  IADD3 R2, P4, R14, R8, RZ ;  /* 0x000000080e027210 */ /* 0x001fc60007f9e0ff */
[----:B------:R-:W0:Y:S02]  /*14ed0*/  SHFL.IDX PT, R14, R18, 0x3, 0x181f ;  /* 0x00781f00120e7f89 */ /* 0x000e2400000e0000 */
[----:B------:R-:W-:Y:S01]  /*14ee0*/  IMAD.X R3, RZ, RZ, R9, P4 ;  /* 0x000000ffff037224 */ /* 0x000fe200020e0609 */
[C---:B------:R-:W-:Y:S01]  /*14ef0*/  ISETP.LT.OR P4, PT, R5.reuse, 0x21, P3 ;  /* 0x000000210500780c */ /* 0x040fe20001f81670 */
[----:B------:R-:W1:Y:S04]  /*14f00*/  SHFL.IDX PT, R9, R24, 0x3, 0x181f ;  /* 0x00781f0018097f89 */ /* 0x000e6800000e0000 */
[----:B------:R-:W2:Y:S08]  /*14f10*/  SHFL.IDX PT, R24, R24, 0x4, 0x181f ;  /* 0x00981f0018187f89 */ /* 0x000eb000000e0000 */
[----:B------:R-:W-:Y:S01]  /*14f20*/  LDGSTS.E.BYPASS.LTC128B.128 [R0+0x1400], desc[UR36][R2.64], !P4 ;  /* 0x0140000002007fae */ /* 0x000fe2000e101d64 */
[----:B------:R-:W-:-:S13]  /*14f30*/  ISETP.LT.OR P4, PT, R5, 0x21, P2 ;  /* 0x000000210500780c */ /* 0x000fda0001781670 */
[----:B------:R-:W-:Y:S01]  /*14f40*/  LDGSTS.E.BYPASS.LTC128B.128 [R0+0x3c00], desc[UR36][R2.64+0x80], !P4 ;  /* 0x03c0008002007fae */ /* 0x000fe2000e101d64 */
[----:B------:R-:W-:-:S13]  /*14f50*/  ISETP.LT.OR P4, PT, R5, 0x21, P1 ;  /* 0x000000210500780c */ /* 0x000fda0000f81670 */
[----:B------:R-:W-:Y:S01]  /*14f60*/  LDGSTS.E.BYPASS.LTC128B.128 [R0+0x6400], desc[UR36][R2.64+0x100], !P4 ;  /* 0x0640010002007fae */ /* 0x000fe2000e101d64 */
[----:B------:R-:W-:-:S13]  /*14f70*/  ISETP.LT.OR P4, PT, R5, 0x21, P0 ;  /* 0x000000210500780c */ /* 0x000fda0000781670 */
[----:B------:R0:W-:Y:S02]  /*14f80*/  LDGSTS.E.BYPASS.LTC128B.128 [R0+0x8c00], desc[UR36][R2.64+0x180], !P4 ;  /* 0x08c0018002007fae */ /* 0x0001e4000e101d64 */
[----:B0-----:R-:W-:Y:S02]  /*14f90*/  IADD3 R2, P4, R14, R8, RZ ;  /* 0x000000080e027210 */ /* 0x001fe40007f9e0ff */
[----:B------:R3:W4:Y:S03]  /*14fa0*/  SHFL.IDX PT, R14, R18, 0x4, 0x181f ;  /* 0x00981f00120e7f89 */ /* 0x00072600000e0000 */
        /* <DEDUP_REMOVED lines=9> */
.L_x_387:
[C---:B------:R-:W-:Y:S02]  /*15040*/  ISETP.LT.OR P3, PT, R5.reuse, 0x41, P3 ;  /* 0x000000410500780c */ /* 0x040fe40001f61670 */
[C---:B------:R-:W-:Y:S02]  /*15050*/  ISETP.LT.OR P2, PT, R5.reuse, 0x41, P2 ;  /* 0x000000410500780c */ /* 0x040fe40001741670 */
[C---:B------:R-:W-:Y:S02]  /*15060*/  ISETP.LT.OR P1, PT, R5.reuse, 0x41, P1 ;  /* 0x000000410500780c */ /* 0x040fe40000f21670 */
[----:B0--3--:R-:W-:Y:S02]  /*15070*/  IADD3 R2, P4, R14, R8, RZ ;  /* 0x000000080e027210 */ /* 0x009fe40007f9e0ff */
[----:B------:R-:W-:-:S03]  /*15080*/  ISETP.LT.OR P0, PT, R5, 0x41, P0 ;  /* 0x000000410500780c */ /* 0x000fc60000701670 */
[----:B------:R-:W-:-:S05]  /*15090*/  IMAD.X R3, RZ, RZ, R24, P4 ;  /* 0x000000ffff037224 */ /* 0x000fca00020e0618 */
        /* <DEDUP_REMOVED lines=9> */
.L_x_287:
        /* <DEDUP_REMOVED lines=10> */
.L_x_288:
[----:B------:R1:W-:Y:S01]  /*151d0*/  SYNCS.ARRIVE.TRANS64.A1T0 RZ, [R4+URZ+0x38850], RZ ;  /* 0x038850ff04ff79a7 */ /* 0x0003e2000810003f */
[----:B------:R-:W-:-:S05]  /*151e0*/  VIADD R27, R27, 0x1 ;  /* 0x000000011b1b7836 */ /* 0x000fca0000000000 */
[----:B------:R-:W-:-:S04]  /*151f0*/  ISETP.NE.AND P0, PT, R27, 0x2, PT ;  /* 0x000000021b00780c */ /* 0x000fc80003f05270 */
[----:B0-----:R-:W-:Y:S02]  /*15200*/  SEL R3, RZ, 0x1, P0 ;  /* 0x00000001ff037807 */ /* 0x001fe40000000000 */
[----:B------:R-:W-:Y:S02]  /*15210*/  SEL R27, R27, RZ, P0 ;  /* 0x000000ff1b1b7207 */ /* 0x000fe40000000000 */
[----:B-1----:R-:W-:-:S07]  /*15220*/  LOP3.LUT R28, R28, R3, RZ, 0x3c, !PT ;  /* 0x000000031c1c7212 */ /* 0x002fce00078e3cff */
.L_x_243:
[----:B------:R-:W-:Y:S05]  /*15230*/  BSYNC B7 ;  /* 0x0000000000077941 */ /* 0x000fea0003800000 */
.L_x_241:
[----:B------:R-:W-:-:S13]  /*15240*/  LOP3.LUT P0, RZ, R23, 0x100, RZ, 0xc0, !PT ;  /* 0x0000010017ff7812 */ /* 0x000fda000780c0ff */
[----:B------:R-:W-:Y:S05]  /*15250*/  @!P0 BRA `(.L_x_289) ;  /* 0x0000000000248947 */ /* 0x000fea0003800000 */
[----:B------:R-:W-:Y:S05]  /*15260*/  WARPSYNC.ALL ;  /* 0x0000000000007948 */ /* 0x000fea0003800000 */
[----:B------:R-:W0:Y:S08]  /*15270*/  S2UR UR5, SR_CgaCtaId ;  /* 0x00000000000579c3 */ /* 0x000e300000008800 */
[----:B------:R-:W-:Y:S06]  /*15280*/  BAR.SYNC.DEFER_BLOCKING 0x5, 0x180 ;  /* 0x0146000000007b1d */ /* 0x000fec0000010000 */
[----:B------:R-:W-:-:S02]  /*15290*/  UMOV UR4, 0x400 ;  /* 0x0000040000047882 */ /* 0x000fc40000000000 */
[----:B0-----:R-:W-:-:S06]  /*152a0*/  ULEA UR4, UR5, UR4, 0x18 ;  /* 0x0000000405047291 */ /* 0x001fcc000f8ec03f */
[----:B------:R-:W-:-:S05]  /*152b0*/  IMAD.U32 R22, RZ, RZ, UR4 ;  /* 0x00000004ff167e24 */ /* 0x000fca000f8e00ff */
[----:B------:R0:W1:Y:S01]  /*152c0*/  LDS.128 R16, [R22+0x388d0] ;  /* 0x0388d00016107984 */ /* 0x0000620000000c00 */
[----:B------:R-:W-:Y:S06]  /*152d0*/  BAR.ARV 0x4, 0x180 ;  /* 0x0106000000007b1d */ /* 0x000fec0000002000 */
[----:B------:R-:W-:Y:S05]  /*152e0*/  BRA `(.L_x_290) ;  /* 0x0000000800d07947 */ /* 0x000fea0003800000 */
.L_x_289:
[----:B------:R-:W0:Y:S01]  /*152f0*/  S2R R9, SR_TID.X ;  /* 0x0000000000097919 */ /* 0x000e220000002100 */
[----:B------:R-:W-:Y:S01]  /*15300*/  UMOV UR4, 0xffffffff ;  /* 0xffffffff00047882 */ /* 0x000fe20000000000 */
[----:B0-----:R-:W-:-:S04]  /*15310*/  LOP3.LUT R9, R9, 0x1f, RZ, 0xc0, !PT ;  /* 0x0000001f09097812 */ /* 0x001fc800078ec0ff */
[----:B------:R-:W-:Y:S01]  /*15320*/  ISETP.NE.AND P0, PT, R9, 0x1f, PT ;  /* 0x0000001f0900780c */ /* 0x000fe20003f05270 */
[----:B------:R-:W-:-:S12]  /*15330*/  BRA.DIV UR4, `(.L_x_291) ;  /* 0x0000003a04e07947 */ /* 0x000fd8000b800000 */
[----:B------:R-:W-:Y:S01]  /*15340*/  IADD3 R7, R19, R9, RZ ;  /* 0x0000000913077210 */ /* 0x000fe20007ffe0ff */
[----:B------:R-:W-:-:S03]  /*15350*/  ULDC UR4, c[0x0][0xc3c] ;  /* 0x00030f0000047ab9 */ /* 0x000fc60000000800 */
[----:B------:R-:W-:-:S13]  /*15360*/  ISETP.GE.OR P1, PT, R7, UR4, !P0 ;  /* 0x0000000407007c0c */ /* 0x000fda000c726670 */
[----:B------:R-:W0:Y:S08]  /*15370*/  @!P1 LDC.64 R2, c[0x0][0xc80] ;  /* 0x00032000ff029b82 */ /* 0x000e300000000a00 */
[----:B------:R-:W1:Y:S01]  /*15380*/  @!P1 LDC.64 R4, c[0x0][0xc78] ;  /* 0x00031e00ff049b82 */ /* 0x000e620000000a00 */
[----:B0-----:R-:W-:-:S05]  /*15390*/  @!P1 IMAD.WIDE R2, R7, 0x4, R2 ;  /* 0x0000000407029825 */ /* 0x001fca00078e0202 */
[----:B------:R1:W2:Y:S02]  /*153a0*/  @!P1 LDG.E R6, desc[UR36][R2.64] ;  /* 0x0000002402069981 */ /* 0x0002a4000c1e1900 */
[----:B-1----:R-:W-:-:S05]  /*153b0*/  @!P1 IMAD.WIDE R2, R7, 0x4, R4 ;  /* 0x0000000407029825 */ /* 0x002fca00078e0204 */
[----:B------:R-:W3:Y:S01]  /*153c0*/  @!P1 LDG.E R5, desc[UR36][R2.64] ;  /* 0x0000002402059981 */ /* 0x000ee2000c1e1900 */
[----:B------:R-:W-:Y:S01]  /*153d0*/  IMAD.MOV.U32 R7, RZ, RZ, RZ ;  /* 0x000000ffff077224 */ /* 0x000fe200078e00ff */
[C---:B------:R-:W-:Y:S01]  /*153e0*/  ISETP.GE.U32.AND P2, PT, R9.reuse, 0x2, PT ;  /* 0x000000020900780c */ /* 0x040fe20003f46070 */
[----:B------:R-:W-:Y:S01]  /*153f0*/  IMAD.MOV.U32 R4, RZ, RZ, RZ ;  /* 0x000000ffff047224 */ /* 0x000fe200078e00ff */
[C---:B------:R-:W-:Y:S01]  /*15400*/  ISETP.GE.U32.AND P3, PT, R9.reuse, 0x4, PT ;  /* 0x000000040900780c */ /* 0x040fe20003f66070 */
[----:B------:R-:W-:Y:S01]  /*15410*/  SHFL.IDX PT, R0, R16, RZ, 0x1f ;  /* 0x00001fff10007589 */ /* 0x000fe200000e0000 */
[C---:B------:R-:W-:Y:S02]  /*15420*/  ISETP.GE.U32.AND P4, PT, R9.reuse, 0x8, PT ;  /* 0x000000080900780c */ /* 0x040fe40003f86070 */
[----:B------:R-:W-:Y:S01]  /*15430*/  ISETP.GE.U32.AND P5, PT, R9, 0x10, PT ;  /* 0x000000100900780c */ /* 0x000fe20003fa6070 */
[----:B------:R-:W-:Y:S01]  /*15440*/  SHFL.IDX PT, R8, R16, 0x1, 0x1f ;  /* 0x00201f0010087f89 */ /* 0x000fe200000e0000 */
[----:B--2---:R-:W-:-:S02]  /*15450*/  @!P1 IMAD.MOV.U32 R7, RZ, RZ, R6 ;  /* 0x000000ffff079224 */ /* 0x004fc400078e0006 */
[----:B------:R-:W-:Y:S02]  /*15460*/  IMAD.MOV.U32 R6, RZ, RZ, RZ ;  /* 0x000000ffff067224 */ /* 0x000fe400078e00ff */
[----:B---3--:R-:W-:Y:S01]  /*15470*/  @!P1 IMAD.MOV.U32 R4, RZ, RZ, R5 ;  /* 0x000000ffff049224 */ /* 0x008fe200078e0005 */
[----:B------:R-:W-:-:S03]  /*15480*/  ISETP.NE.AND P1, PT, R9, RZ, PT ;  /* 0x000000ff0900720c */ /* 0x000fc60003f25270 */
[----:B------:R-:W-:-:S05]  /*15490*/  IMAD R13, R4, R7, RZ ;  /* 0x00000007040d7224 */ /* 0x000fca00078e02ff */
        /* <DEDUP_REMOVED lines=15> */
[----:B------:R0:W1:Y:S02]  /*15590*/  SHFL.IDX PT, R14, R2, 0x1f, 0x1f ;  /* 0x03e01f00020e7f89 */ /* 0x00006400000e0000 */
.L_x_397:
[----:B------:R-:W-:Y:S02]  /*155a0*/  ULDC UR4, c[0x0][0xc38] ;  /* 0x00030e0000047ab9 */ /* 0x000fe40000000800 */
[----:B------:R-:W-:-:S04]  /*155b0*/  IMAD.U32 R5, RZ, RZ, UR4 ;  /* 0x00000004ff057e24 */ /* 0x000fc8000f8e00ff */
[----:B-1----:R-:W-:-:S04]  /*155c0*/  IMAD R14, R14, R5, RZ ;  /* 0x000000050e0e7224 */ /* 0x002fc800078e02ff */
[----:B------:R-:W-:-:S05]  /*155d0*/  IMAD.IADD R9, R8, 0x1, R14 ;  /* 0x0000000108097824 */ /* 0x000fca00078e020e */
[----:B------:R-:W-:-:S13]  /*155e0*/  ISETP.GT.AND P6, PT, R9, R0, PT ;  /* 0x000000000900720c */ /* 0x000fda0003fc4270 */
[----:B------:R-:W-:Y:S05]  /*155f0*/  @P6 BRA `(.L_x_292) ;  /* 0x0000000000a46947 */ /* 0x000fea0003800000 */
.L_x_295:
[----:B0-----:R-:W0:Y:S01]  /*15600*/  LDC R2, c[0x0][0xc3c] ;  /* 0x00030f00ff027b82 */ /* 0x001e220000000800 */
[----:B------:R-:W-:-:S05]  /*15610*/  VIADD R19, R19, 0x1f ;  /* 0x0000001f13137836 */ /* 0x000fca0000000000 */
[----:B0-----:R-:W-:-:S13]  /*15620*/  ISETP.GE.AND P6, PT, R19, R2, PT ;  /* 0x000000021300720c */ /* 0x001fda0003fc6270 */
[----:B------:R-:W-:Y:S05]  /*15630*/  @P6 BRA `(.L_x_293) ;  /* 0x0000000400b86947 */ /* 0x000fea0003800000 */
[----:B------:R-:W0:Y:S01]  /*15640*/  S2R R3, SR_TID.X ;  /* 0x0000000000037919 */ /* 0x000e220000002100 */
[----:B------:R-:W-:Y:S01]  /*15650*/  IMAD.MOV.U32 R7, RZ, RZ, RZ ;  /* 0x000000ffff077224 */ /* 0x000fe200078e00ff */
[----:B0-----:R-:W-:-:S05]  /*15660*/  LOP3.LUT R3, R3, 0x1f, RZ, 0xc0, !PT ;  /* 0x0000001f03037812 */ /* 0x001fca00078ec0ff */
[----:B------:R-:W-:-:S05]  /*15670*/  IMAD.IADD R11, R19, 0x1, R3 ;  /* 0x00000001130b7824 */ /* 0x000fca00078e0203 */
[----:B------:R-:W-:-:S13]  /*15680*/  ISETP.GE.OR P6, PT, R11, R2, !P0 ;  /* 0x000000020b00720c */ /* 0x000fda00047c6670 */
[----:B------:R-:W0:Y:S08]  /*15690*/  @!P6 LDC.64 R2, c[0x0][0xc80] ;  /* 0x00032000ff02eb82 */ /* 0x000e300000000a00 */
[----:B------:R-:W1:Y:S01]  /*156a0*/  @!P6 LDC.64 R4, c[0x0][0xc78] ;  /* 0x00031e00ff04eb82 */ /* 0x000e620000000a00 */
[----:B0-----:R-:W-:-:S05]  /*156b0*/  @!P6 IMAD.WIDE R2, R11, 0x4, R2 ;  /* 0x000000040b02e825 */ /* 0x001fca00078e0202 */
[----:B------:R1:W2:Y:S02]  /*156c0*/  @!P6 LDG.E R7, desc[UR36][R2.64] ;  /* 0x000000240207e981 */ /* 0x0002a4000c1e1900 */
[----:B-1----:R-:W-:Y:S01]  /*156d0*/  @!P6 IMAD.WIDE R2, R11, 0x4, R4 ;  /* 0x000000040b02e825 */ /* 0x002fe200078e0204 */
[----:B------:R-:W-:-:S06]  /*156e0*/  MOV R4, RZ ;  /* 0x000000ff00047202 */ /* 0x000fcc0000000f00 */
[----:B------:R-:W2:Y:S01]  /*156f0*/  @!P6 LDG.E R4, desc[UR36][R2.64] ;  /* 0x000000240204e981 */ /* 0x000ea2000c1e1900 */
[----:B------:R-:W-:Y:S01]  /*15700*/  UMOV UR4, 0xffffffff ;  /* 0xffffffff00047882 */ /* 0x000fe20000000000 */
[----:B--2---:R-:W-:Y:S02]  /*15710*/  IMAD R13, R4, R7, RZ ;  /* 0x00000007040d7224 */ /* 0x004fe400078e02ff */
[----:B------:R-:W-:Y:S05]  /*15720*/  BRA.DIV UR4, `(.L_x_294) ;  /* 0x0000003e04207947 */ /* 0x000fea000b800000 */
        /* <DEDUP_REMOVED lines=16> */
.L_x_405:
[----:B------:R-:W-:Y:S02]  /*15830*/  ULDC UR4, c[0x0][0xc38] ;  /* 0x00030e0000047ab9 */ /* 0x000fe40000000800 */
[----:B------:R-:W-:-:S04]  /*15840*/  IMAD.U32 R5, RZ, RZ, UR4 ;  /* 0x00000004ff057e24 */ /* 0x000fc8000f8e00ff */
[----:B-1----:R-:W-:-:S04]  /*15850*/  IMAD R14, R14, R5, RZ ;  /* 0x000000050e0e7224 */ /* 0x002fc800078e02ff */
[----:B------:R-:W-:-:S05]  /*15860*/  IMAD.IADD R9, R14, 0x1, R9 ;  /* 0x000000010e097824 */ /* 0x000fca00078e0209 */
[----:B------:R-:W-:-:S13]  /*15870*/  ISETP.GT.AND P6, PT, R9, R0, PT ;  /* 0x000000000900720c */ /* 0x000fda0003fc4270 */
[----:B------:R-:W-:Y:S05]  /*15880*/  @!P6 BRA `(.L_x_295) ;  /* 0xfffffffc005ce947 */ /* 0x000fea000383ffff */
.L_x_292:
[----:B------:R-:W-:Y:S01]  /*15890*/  IMAD.IADD R9, R9, 0x1, -R14 ;  /* 0x0000000109097824 */ /* 0x000fe200078e0a0e */
[----:B------:R-:W-:-:S03]  /*158a0*/  UMOV UR4, 0xffffffff ;  /* 0xffffffff00047882 */ /* 0x000fc60000000000 */
[----:B------:R-:W-:-:S05]  /*158b0*/  IMAD R3, R2, R5, R9 ;  /* 0x0000000502037224 */ /* 0x000fca00078e0209 */
[----:B------:R-:W-:Y:S01]  /*158c0*/  ISETP.GT.AND P6, PT, R3, R0, PT ;  /* 0x000000000300720c */ /* 0x000fe20003fc4270 */
[----:B------:R-:W-:-:S12]  /*158d0*/  BRA.DIV UR4, `(.L_x_296) ;  /* 0x0000003e046c7947 */ /* 0x000fd8000b800000 */
[----:B------:R-:W-:-:S04]  /*158e0*/  VOTE.ANY R3, PT, !P6 ;  /* 0x0000000000037806 */ /* 0x000fc800070e0100 */
[----:B------:R-:W1:Y:S02]  /*158f0*/  POPC R8, R3 ;  /* 0x0000000300087309 */ /* 0x000e640000000000 */
[----:B-1----:R1:W2:Y:S04]  /*15900*/  SHFL.IDX PT, R7, R7, R8, 0x1f ;  /* 0x00001f0807077589 */ /* 0x0022a800000e0000 */
[----:B------:R1:W3:Y:S02]  /*15910*/  SHFL.IDX PT, R4, R4, R8, 0x1f ;  /* 0x00001f0804047589 */ /* 0x0002e400000e0000 */
.L_x_410:
[----:B------:R-:W-:-:S13]  /*15920*/  ISETP.NE.AND P0, PT, R3, RZ, PT ;  /* 0x000000ff0300720c */ /* 0x000fda0003f05270 */
[----:B------:R-:W-:Y:S05]  /*15930*/  @!P0 BRA `(.L_x_297) ;  /* 0x0000000000108947 */ /* 0x000fea0003800000 */
[----:B------:R-:W-:Y:S01]  /*15940*/  UMOV UR4, 0xffffffff ;  /* 0xffffffff00047882 */ /* 0x000fe20000000000 */
[----:B------:R-:W-:Y:S02]  /*15950*/  VIADD R12, R8, 0xffffffff ;  /* 0xffffffff080c7836 */ /* 0x000fe40000000000 */
[----:B------:R-:W-:Y:S05]  /*15960*/  BRA.DIV UR4, `(.L_x_298) ;  /* 0x0000003e04a47947 */ /* 0x000fea000b800000 */
[----:B------:R4:W0:Y:S02]  /*15970*/  SHFL.IDX PT, R6, R2, R12, 0x1f ;  /* 0x00001f0c02067589 */ /* 0x00082400000e0000 */
.L_x_297:
[----:B--2---:R-:W-:Y:S01]  /*15980*/  IABS R10, R7 ;  /* 0x00000007000a7213 */ /* 0x004fe20000000000 */
[----:B0-----:R-:W-:Y:S01]  /*15990*/  IMAD R16, R6, R5, R9 ;  /* 0x0000000506107224 */ /* 0x001fe200078e0209 */
[----:B---3--:R-:W-:Y:S01]  /*159a0*/  IABS R5, R4 ;  /* 0x0000000400057213 */ /* 0x008fe20000000000 */
[----:B------:R-:W-:Y:S01]  /*159b0*/  IMAD.IADD R19, R8, 0x1, R19 ;  /* 0x0000000108137824 */ /* 0x000fe200078e0213 */
[----:B------:R-:W0:Y:S01]  /*159c0*/  I2F.RP R11, R10 ;  /* 0x0000000a000b7306 */ /* 0x000e220000209400 */
[----:B------:R-:W-:-:S07]  /*159d0*/  IMAD.IADD R0, R0, 0x1, -R16 ;  /* 0x0000000100007824 */ /* 0x000fce00078e0a10 */
[----:B----4-:R-:W2:Y:S08]  /*159e0*/  I2F.RP R12, R5 ;  /* 0x00000005000c7306 */ /* 0x010eb00000209400 */
[----:B0-----:R-:W0:Y:S08]  /*159f0*/  MUFU.RCP R11, R11 ;  /* 0x0000000b000b7308 */ /* 0x001e300000001000 */
[----:B--2---:R-:W-:Y:S01]  /*15a00*/  MUFU.RCP R12, R12 ;  /* 0x0000000c000c7308 */ /* 0x004fe20000001000 */
[----:B0-----:R-:W-:-:S07]  /*15a10*/  VIADD R2, R11, 0xffffffe ;  /* 0x0ffffffe0b027836 */ /* 0x001fce0000000000 */
[----:B------:R0:W2:Y:S02]  /*15a20*/  F2I.FTZ.U32.TRUNC.NTZ R3, R2 ;  /* 0x0000000200037305 */ /* 0x0000a4000021f000 */
[----:B0-----:R-:W-:Y:S02]  /*15a30*/  IMAD.MOV.U32 R2, RZ, RZ, RZ ;  /* 0x000000ffff027224 */ /* 0x001fe400078e00ff */
[----:B--2---:R-:W-:-:S04]  /*15a40*/  IMAD.MOV R9, RZ, RZ, -R3 ;  /* 0x000000ffff097224 */ /* 0x004fc800078e0a03 */
[----:B------:R-:W-:-:S04]  /*15a50*/  IMAD R9, R9, R10, RZ ;  /* 0x0000000a09097224 */ /* 0x000fc800078e02ff */
[----:B------:R-:W-:Y:S01]  /*15a60*/  IMAD.HI.U32 R3, R3, R9, R2 ;  /* 0x0000000903037227 */ /* 0x000fe200078e0002 */
[----:B------:R-:W-:Y:S02]  /*15a70*/  IABS R2, R7 ;  /* 0x0000000700027213 */ /* 0x000fe40000000000 */
[----:B------:R-:W-:-:S03]  /*15a80*/  IABS R9, R0 ;  /* 0x0000000000097213 */ /* 0x000fc60000000000 */
[----:B------:R-:W-:Y:S02]  /*15a90*/  IMAD.MOV R2, RZ, RZ, -R2 ;  /* 0x000000ffff027224 */ /* 0x000fe400078e0a02 */
[----:B------:R-:W-:-:S04]  /*15aa0*/  IMAD.HI.U32 R6, R3, R9, RZ ;  /* 0x0000000903067227 */ /* 0x000fc800078e00ff */
[----:B------:R-:W-:Y:S02]  /*15ab0*/  VIADD R3, R12, 0xffffffe ;  /* 0x0ffffffe0c037836 */ /* 0x000fe40000000000 */
[----:B------:R-:W-:-:S04]  /*15ac0*/  IMAD R9, R6, R2, R9 ;  /* 0x0000000206097224 */ /* 0x000fc800078e0209 */
[----:B------:R-:W0:Y:S01]  /*15ad0*/  F2I.FTZ.U32.TRUNC.NTZ R3, R3 ;  /* 0x0000000300037305 */ /* 0x000e22000021f000 */
[----:B------:R-:W-:-:S13]  /*15ae0*/  ISETP.GT.U32.AND P1, PT, R10, R9, PT ;  /* 0x000000090a00720c */ /* 0x000fda0003f24070 */
[-C--:B------:R-:W-:Y:S01]  /*15af0*/  @!P1 IADD3 R9, R9, -R10.reuse, RZ ;  /* 0x8000000a09099210 */ /* 0x080fe20007ffe0ff */
[----:B0-----:R-:W-:Y:S02]  /*15b00*/  IMAD.MOV R2, RZ, RZ, -R3 ;  /* 0x000000ffff027224 */ /* 0x001fe400078e0a03 */
[----:B------:R-:W-:Y:S01]  /*15b10*/  @!P1 VIADD R6, R6, 0x1 ;  /* 0x0000000106069836 */ /* 0x000fe20000000000 */
[----:B------:R-:W-:Y:S01]  /*15b20*/  ISETP.GE.U32.AND P0, PT, R9, R10, PT ;  /* 0x0000000a0900720c */ /* 0x000fe20003f06070 */
[----:B------:R-:W-:Y:S01]  /*15b30*/  IMAD R9, R2, R5, RZ ;  /* 0x0000000502097224 */ /* 0x000fe200078e02ff */
[----:B------:R-:W-:Y:S01]  /*15b40*/  ISETP.NE.AND P1, PT, R7, RZ, PT ;  /* 0x000000ff0700720c */ /* 0x000fe20003f25270 */
[----:B------:R-:W-:-:S04]  /*15b50*/  IMAD.MOV.U32 R2, RZ, RZ, RZ ;  /* 0x000000ffff027224 */ /* 0x000fc800078e00ff */
[----:B------:R-:W-:Y:S01]  /*15b60*/  IMAD.HI.U32 R9, R3, R9, R2 ;  /* 0x0000000903097227 */ /* 0x000fe200078e0002 */
[----:B------:R-:W-:Y:S02]  /*15b70*/  LOP3.LUT R2, R0, R7, RZ, 0x3c, !PT ;  /* 0x0000000700027212 */ /* 0x000fe400078e3cff */
[----:B------:R-:W-:Y:S02]  /*15b80*/  IABS R3, R4 ;  /* 0x0000000400037213 */ /* 0x000fe40000000000 */
[----:B------:R-:W-:Y:S01]  /*15b90*/  ISETP.GE.AND P2, PT, R2, RZ, PT ;  /* 0x000000ff0200720c */ /* 0x000fe20003f46270 */
[----:B------:R-:W-:Y:S02]  /*15ba0*/  @P0 VIADD R6, R6, 0x1 ;  /* 0x0000000106060836 */ /* 0x000fe40000000000 */
[----:B------:R-:W-:-:S10]  /*15bb0*/  IMAD.MOV R3, RZ, RZ, -R3 ;  /* 0x000000ffff037224 */ /* 0x000fd400078e0a03 */
[----:B------:R-:W-:Y:S01]  /*15bc0*/  @!P2 IMAD.MOV R6, RZ, RZ, -R6 ;  /* 0x000000ffff06a224 */ /* 0x000fe200078e0a06 */
[----:B------:R-:W-:-:S04]  /*15bd0*/  @!P1 LOP3.LUT R6, RZ, R7, RZ, 0x33, !PT ;  /* 0x00000007ff069212 */ /* 0x000fc800078e33ff */
[-C--:B------:R-:W-:Y:S01]  /*15be0*/  IABS R2, R6.reuse ;  /* 0x0000000600027213 */ /* 0x080fe20000000000 */
[----:B------:R-:W-:-:S04]  /*15bf0*/  IMAD R7, R7, R6, RZ ;  /* 0x0000000607077224 */ /* 0x000fc800078e02ff */
[----:B------:R-:W-:-:S04]  /*15c00*/  IMAD.HI.U32 R9, R9, R2, RZ ;  /* 0x0000000209097227 */ /* 0x000fc800078e00ff */
[----:B------:R-:W-:Y:S02]  /*15c10*/  IMAD R2, R9, R3, R2 ;  /* 0x0000000309027224 */ /* 0x000fe400078e0202 */
[----:B------:R-:W-:-:S03]  /*15c20*/  IMAD.IADD R17, R0, 0x1, -R7 ;  /* 0x0000000100117824 */ /* 0x000fc600078e0a07 */
[----:B------:R-:W-:-:S13]  /*15c30*/  ISETP.GT.U32.AND P1, PT, R5, R2, PT ;  /* 0x000000020500720c */ /* 0x000fda0003f24070 */
[----:B------:R-:W-:Y:S02]  /*15c40*/  @!P1 IMAD.IADD R2, R2, 0x1, -R5 ;  /* 0x0000000102029824 */ /* 0x000fe400078e0a05 */
[----:B------:R-:W-:Y:S01]  /*15c50*/  @!P1 VIADD R9, R9, 0x1 ;  /* 0x0000000109099836 */ /* 0x000fe20000000000 */
[----:B------:R-:W-:Y:S02]  /*15c60*/  ISETP.NE.AND P1, PT, R4, RZ, PT ;  /* 0x000000ff0400720c */ /* 0x000fe40003f25270 */
[----:B------:R-:W-:Y:S02]  /*15c70*/  ISETP.GE.U32.AND P0, PT, R2, R5, PT ;  /* 0x000000050200720c */ /* 0x000fe40003f06070 */
[----:B------:R-:W-:-:S04]  /*15c80*/  LOP3.LUT R2, R6, R4, RZ, 0x3c, !PT ;  /* 0x0000000406027212 */ /* 0x000fc800078e3cff */
[----:B------:R-:W-:-:S07]  /*15c90*/  ISETP.GE.AND P2, PT, R2, RZ, PT ;  /* 0x000000ff0200720c */ /* 0x000fce0003f46270 */
[----:B------:R-:W-:-:S06]  /*15ca0*/  @P0 VIADD R9, R9, 0x1 ;  /* 0x0000000109090836 */ /* 0x000fcc0000000000 */
[----:B------:R-:W-:Y:S01]  /*15cb0*/  @!P2 IMAD.MOV R9, RZ, RZ, -R9 ;  /* 0x000000ffff09a224 */ /* 0x000fe200078e0a09 */
[----:B------:R-:W-:-:S05]  /*15cc0*/  @!P1 LOP3.LUT R9, RZ, R4, RZ, 0x33, !PT ;  /* 0x00000004ff099212 */ /* 0x000fca00078e33ff */
[--C-:B------:R-:W-:Y:S02]  /*15cd0*/  IMAD.MOV R3, RZ, RZ, -R9.reuse ;  /* 0x000000ffff037224 */ /* 0x100fe400078e0a09 */
[C---:B------:R-:W-:Y:S02]  /*15ce0*/  IMAD R9, R4.reuse, 0x1000000, R9 ;  /* 0x0100000004097824 */ /* 0x040fe400078e0209 */
[----:B------:R-:W-:-:S04]  /*15cf0*/  IMAD R18, R4, R3, R6 ;  /* 0x0000000304127224 */ /* 0x000fc800078e0206 */
[----:B------:R-:W-:Y:S01]  /*15d00*/  IMAD R18, R18, 0x10000, R9 ;  /* 0x0001000012127824 */ /* 0x000fe200078e0209 */
[----:B------:R-:W-:Y:S06]  /*15d10*/  BRA `(.L_x_299) ;  /* 0x00000000001c7947 */ /* 0x000fec0003800000 */
.L_x_293:
[----:B------:R-:W-:Y:S01]  /*15d20*/  UMOV UR4, URZ ;  /* 0x0000003f00047c82 */ /* 0x000fe20008000000 */
[----:B------:R-:W-:Y:S01]  /*15d30*/  UMOV UR5, URZ ;  /* 0x0000003f00057c82 */ /* 0x000fe20008000000 */
[----:B------:R-:W-:Y:S01]  /*15d40*/  ULDC UR6, c[0x0][0xc3c] ;  /* 0x00030f0000067ab9 */ /* 0x000fe20000000800 */
[----:B------:R-:W-:Y:S01]  /*15d50*/  MOV R16, R0 ;  /* 0x0000000000107202 */ /* 0x000fe20000000f00 */
[----:B------:R-:W-:Y:S02]  /*15d60*/  IMAD.U32 R17, RZ, RZ, UR4 ;  /* 0x00000004ff117e24 */ /* 0x000fe4000f8e00ff */
[----:B------:R-:W-:Y:S02]  /*15d70*/  IMAD.U32 R18, RZ, RZ, UR5 ;  /* 0x00000005ff127e24 */ /* 0x000fe4000f8e00ff */
[----:B------:R-:W-:-:S07]  /*15d80*/  IMAD.U32 R19, RZ, RZ, UR6 ;  /* 0x00000006ff137e24 */ /* 0x000fce000f8e00ff */
.L_x_299:
[----:B------:R-:W0:Y:S01]  /*15d90*/  S2R R0, SR_TID.X ;  /* 0x0000000000007919 */ /* 0x000e220000002100 */
[----:B------:R-:W-:Y:S05]  /*15da0*/  WARPSYNC.ALL ;  /* 0x0000000000007948 */ /* 0x000fea0003800000 */
[----:B------:R-:W-:Y:S01]  /*15db0*/  BAR.SYNC.DEFER_BLOCKING 0x4, 0x180 ;  /* 0x0106000000007b1d */ /* 0x000fe20000010000 */
[----:B0-----:R-:W-:-:S04]  /*15dc0*/  LOP3.LUT R0, R0, 0x1f, RZ, 0xc0, !PT ;  /* 0x0000001f00007812 */ /* 0x001fc800078ec0ff */
[----:B------:R-:W-:-:S13]  /*15dd0*/  ISETP.NE.AND P0, PT, R0, RZ, PT ;  /* 0x000000ff0000720c */ /* 0x000fda0003f05270 */
[----:B------:R-:W0:Y:S01]  /*15de0*/  @!P0 S2R R3, SR_CgaCtaId ;  /* 0x0000000000038919 */ /* 0x000e220000008800 */
[----:B------:R-:W-:-:S04]  /*15df0*/  @!P0 MOV R0, 0x400 ;  /* 0x0000040000008802 */ /* 0x000fc80000000f00 */
[----:B0-----:R-:W-:-:S05]  /*15e00*/  @!P0 LEA R22, R3, R0, 0x18 ;  /* 0x0000000003168211 */ /* 0x001fca00078ec0ff */
[----:B------:R2:W-:Y:S01]  /*15e10*/  @!P0 STS.128 [R22+0x388d0], R16 ;  /* 0x0388d01016008388 */ /* 0x0005e20000000c00 */
[----:B------:R-:W-:Y:S06]  /*15e20*/  BAR.ARV 0x5, 0x180 ;  /* 0x0146000000007b1d */ /* 0x000fec0000002000 */
.L_x_290:
[----:B------:R-:W-:Y:S02]  /*15e30*/  ULDC UR4, c[0x0][0xc3c] ;  /* 0x00030f0000047ab9 */ /* 0x000fe40000000800 */
[----:B-1----:R-:W-:-:S13]  /*15e40*/  ISETP.GE.AND P0, PT, R19, UR4, PT ;  /* 0x0000000413007c0c */ /* 0x002fda000bf06270 */
[----:B------:R-:W-:Y:S05]  /*15e50*/  @!P0 BRA `(.L_x_300) ;  /* 0xffffffb400548947 */ /* 0x000fea000383ffff */
[----:B------:R-:W-:Y:S05]  /*15e60*/  BSYNC B8 ;  /* 0x0000000000087941 */ /* 0x000fea0003800000 */
.L_x_235:
[----:B------:R-:W3:Y:S01]  /*15e70*/  LDL.LU R0, [R1+0x28] ;  /* 0x0000280001007983 */ /* 0x000ee20000300800 */
[----:B------:R-:W-:Y:S01]  /*15e80*/  BSSY B0, `(.L_x_301) ;  /* 0x000000b000007945 */ /* 0x000fe20003800000 */
[----:B------:R-:W4:Y:S01]  /*15e90*/  S2R R5, SR_CgaCtaId ;  /* 0x0000000000057919 */ /* 0x000f220000008800 */
[----:B---3--:R-:W-:-:S05]  /*15ea0*/  VIADD R0, R0, 0x1 ;  /* 0x0000000100007836 */ /* 0x008fca0000000000 */
[----:B-1----:R-:W-:-:S04]  /*15eb0*/  LEA.HI R2, R0, R0, RZ, 0x1 ;  /* 0x0000000000027211 */ /* 0x002fc800078f08ff */
[----:B------:R-:W-:Y:S02]  /*15ec0*/  LOP3.LUT R3, R2, 0xfffffffe, RZ, 0xc0, !PT ;  /* 0xfffffffe02037812 */ /* 0x000fe400078ec0ff */
[----:B------:R-:W-:-:S03]  /*15ed0*/  MOV R2, 0x400 ;  /* 0x0000040000027802 */ /* 0x000fc60000000f00 */
[----:B------:R-:W-:Y:S01]  /*15ee0*/  IMAD.IADD R0, R0, 0x1, -R3 ;  /* 0x0000000100007824 */ /* 0x000fe200078e0a03 */
[----:B----4-:R-:W-:-:S04]  /*15ef0*/  LEA R4, R5, R2, 0x18 ;  /* 0x0000000205047211 */ /* 0x010fc800078ec0ff */
[----:B------:R-:W-:-:S04]  /*15f00*/  SHF.L.U32 R0, R0, 0x1f, RZ ;  /* 0x0000001f00007819 */ /* 0x000fc800000006ff */
[----:B------:R-:W1:Y:S02]  /*15f10*/  SYNCS.PHASECHK.TRANS64.TRYWAIT P0, [R4+URZ+0x38820], R0 ;  /* 0x03882000040075a7 */ /* 0x000e64000800017f */
[----:B-1----:R-:W-:Y:S05]  /*15f20*/  @!P0 BRA `(.L_x_302) ;  /* 0x00000038005c8947 */ /* 0x002fea0003800000 */
.L_x_413:
[----:B------:R-:W-:Y:S05]  /*15f30*/  BSYNC B0 ;  /* 0x0000000000007941 */ /* 0x000fea0003800000 */
.L_x_301:
[----:B------:R-:W-:-:S03]  /*15f40*/  UMOV UR4, 0xffffffff ;  /* 0xffffffff00047882 */ /* 0x000fc60000000000 */
[----:B------:R-:W-:Y:S05]  /*15f50*/  BRA.DIV UR4, `(.L_x_303) ;  /* 0x0000003a04647947 */ /* 0x000fea000b800000 */
[----:B-1----:R-:W1:Y:S02]  /*15f60*/  S2R R0, SR_TID.X ;  /* 0x0000000000007919 */ /* 0x002e640000002100 */
[----:B-1----:R-:W-:-:S04]  /*15f70*/  SHF.R.U32.HI R0, RZ, 0x5, R0 ;  /* 0x00000005ff007819 */ /* 0x002fc80000011600 */
[----:B------:R-:W-:-:S05]  /*15f80*/  LOP3.LUT R0, R0, 0x3, RZ, 0xc0, !PT ;  /* 0x0000000300007812 */ /* 0x000fca00078ec0ff */
[----:B------:R1:W3:Y:S02]  /*15f90*/  SHFL.IDX PT, R14, R0, RZ, 0x1f ;  /* 0x00001fff000e7589 */ /* 0x0002e400000e0000 */
.L_x_416:
[----:B---3--:R-:W-:Y:S01]  /*15fa0*/  ISETP.NE.AND P0, PT, R14, RZ, PT ;  /* 0x000000ff0e00720c */ /* 0x008fe20003f05270 */
[----:B------:R-:W-:-:S12]  /*15fb0*/  BSSY B0, `(.L_x_304) ;  /* 0x0000026000007945 */ /* 0x000fd80003800000 */
[----:B------:R-:W-:Y:S05]  /*15fc0*/  @P0 BRA `(.L_x_305) ;  /* 0x0000000000900947 */ /* 0x000fea0003800000 */
[----:B------:R-:W-:-:S03]  /*15fd0*/  UMOV UR4, 0xffffffff ;  /* 0xffffffff00047882 */ /* 0x000fc60000000000 */
[----:B------:R-:W-:Y:S05]  /*15fe0*/  BRA.DIV UR4, `(.L_x_306) ;  /* 0x0000003a04747947 */ /* 0x000fea000b800000 */
[----:B------:R-:W-:-:S13]  /*15ff0*/  ELECT P6, URZ, PT ;  /* 0x00000000003f782f */ /* 0x000fda00038c0000 */
.L_x_419:
[----:B------:R-:W-:Y:S05]  /*16000*/  @!P6 BRA `(.L_x_305) ;  /* 0x000000000080e947 */ /* 0x000fea0003800000 */
[----:B-1----:R-:W3:Y:S02]  /*16010*/  LDL R0, [R1+0x50] ;  /* 0x0000500001007983 */ /* 0x002ee40000100800 */
[----:B---3--:R-:W-:-:S13]  /*16020*/  R2UR UR4, R0 ;  /* 0x00000000000472ca */ /* 0x008fda00000e0000 */
[----:B------:R-:W-:-:S06]  /*16030*/  ULOP3.LUT UR4, UR4, 0x2, URZ, 0xfc, !UPT ;  /* 0x0000000204047892 */ /* 0x000fcc000f8efc3f */
[----:B------:R-:W-:-:S05]  /*16040*/  IMAD.U32 R0, RZ, RZ, UR4 ;  /* 0x00000004ff007e24 */ /* 0x000fca000f8e00ff */
[----:B------:R-:W-:-:S13]  /*16050*/  ISETP.NE.AND P0, PT, R0, 0x3, PT ;  /* 0x000000030000780c */ /* 0x000fda0003f05270 */
[----:B------:R-:W-:Y:S05]  /*16060*/  @!P0 BRA `(.L_x_307) ;  /* 0x0000000000048947 */ /* 0x000fea0003800000 */
[----:B------:R-:W-:Y:S01]  /*16070*/  BPT.TRAP 0x1 ;  /* 0x000000040000795c */ /* 0x000fe20000300000 */
.L_x_307:
[C---:B------:R-:W-:Y:S01]  /*16080*/  IMAD R5, R27.reuse, 0x8, R4 ;  /* 0x000000081b057824 */ /* 0x040fe200078e0204 */
[----:B------:R-:W-:Y:S01]  /*16090*/  SHF.L.U32 R0, R28, 0x1f, RZ ;  /* 0x0000001f1c007819 */ /* 0x000fe200000006ff */
[----:B------:R-:W-:-:S03]  /*160a0*/  VIADD R27, R27, 0x1 ;  /* 0x000000011b1b7836 */ /* 0x000fc60000000000 */
[----:B------:R-:W1:Y:S02]  /*160b0*/  SYNCS.PHASECHK.TRANS64.TRYWAIT P1, [R5+URZ+0x38840], R0 ;  /* 0x03884000050075a7 */ /* 0x000e64000802017f */
[----:B------:R-:W-:-:S04]  /*160c0*/  ISETP.NE.AND P2, PT, R27, 0x2, PT ;  /* 0x000000021b00780c */ /* 0x000fc80003f45270 */
[----:B------:R-:W-:Y:S01]  /*160d0*/  SEL R3, RZ, 0x1, P2 ;  /* 0x00000001ff037807 */ /* 0x000fe20001000000 */
[----:B-1----:R-:W-:Y:S08]  /*160e0*/  @!P1 BRA `(.L_x_308) ;  /* 0x0000003800549947 */ /* 0x002ff00003800000 */
.L_x_420:
[----:B------:R-:W-:Y:S02]  /*160f0*/  SEL R27, R27, RZ, P2 ;  /* 0x000000ff1b1b7207 */ /* 0x000fe40001000000 */
[----:B------:R-:W-:Y:S01]  /*16100*/  LOP3.LUT R2, R28, R3, RZ, 0x3c, !PT ;  /* 0x000000031c027212 */ /* 0x000fe200078e3cff */
[----:B------:R-:W-:Y:S06]  /*16110*/  @!P0 BRA `(.L_x_309) ;  /* 0x0000000000048947 */ /* 0x000fec0003800000 */
[----:B------:R-:W-:Y:S01]  /*16120*/  BPT.TRAP 0x1 ;  /* 0x000000040000795c */ /* 0x000fe20000300000 */
.L_x_309:
[----:B------:R-:W-:Y:S01]  /*16130*/  IMAD R27, R27, 0x8, R4 ;  /* 0x000000081b1b7824 */ /* 0x000fe200078e0204 */
[----:B------:R-:W-:-:S04]  /*16140*/  SHF.L.U32 R2, R2, 0x1f, RZ ;  /* 0x0000001f02027819 */ /* 0x000fc800000006ff */
[----:B------:R-:W3:Y:S02]  /*16150*/  SYNCS.PHASECHK.TRANS64.TRYWAIT P1, [R27+URZ+0x38840], R2 ;  /* 0x038840021b0075a7 */ /* 0x000ee4000802017f */
[----:B---3--:R-:W-:Y:S05]  /*16160*/  @!P1 BRA `(.L_x_310) ;  /* 0x0000003800489947 */ /* 0x008fea0003800000 */
.L_x_421:
[----:B------:R-:W-:Y:S05]  /*16170*/  @!P0 BRA `(.L_x_311) ;  /* 0x0000000000048947 */ /* 0x000fea0003800000 */
[----:B------:R-:W-:Y:S01]  /*16180*/  BPT.TRAP 0x1 ;  /* 0x000000040000795c */ /* 0x000fe20000300000 */
.L_x_311:
[----:B------:R-:W4:Y:S02]  /*16190*/  SYNCS.PHASECHK.TRANS64.TRYWAIT P1, [R5+URZ+0x38860], R0 ;  /* 0x03886000050075a7 */ /* 0x000f24000802017f */
[----:B----4-:R-:W-:Y:S05]  /*161a0*/  @!P1 BRA `(.L_x_312) ;  /* 0x00000038004c9947 */ /* 0x010fea0003800000 */
.L_x_422:
[----:B------:R-:W-:Y:S05]  /*161b0*/  @!P0 BRA `(.L_x_313) ;  /* 0x0000000000048947 */ /* 0x000fea0003800000 */
[----:B------:R-:W-:Y:S01]  /*161c0*/  BPT.TRAP 0x1 ;  /* 0x000000040000795c */ /* 0x000fe20000300000 */
.L_x_313:
[----:B------:R0:W0:Y:S02]  /*161d0*/  SYNCS.PHASECHK.TRANS64.TRYWAIT P0, [R27+URZ+0x38860], R2 ;  /* 0x038860021b0075a7 */ /* 0x000024000800017f */
[----:B0-----:R-:W-:Y:S05]  /*161e0*/  @!P0 NANOSLEEP.SYNCS 0x989680 ;  /* 0x009896800000895d */ /* 0x001fea0003900000 */
[----:B------:R-:W0:Y:S02]  /*161f0*/  @!P0 SYNCS.PHASECHK.TRANS64 P0, [R27+URZ+0x38860], R2 ;  /* 0x038860021b0085a7 */ /* 0x000e24000800007f */
[----:B0-----:R-:W-:Y:S05]  /*16200*/  @!P0 BRA `(.L_x_313) ;  /* 0xfffffffc00f08947 */ /* 0x001fea000383ffff */
.L_x_305:
[----:B------:R-:W-:Y:S05]  /*16210*/  BSYNC B0 ;  /* 0x0000000000007941 */ /* 0x000fea0003800000 */
.L_x_304:
[----:B------:R-:W-:Y:S05]  /*16220*/  EXIT ;  /* 0x000000000000794d */ /* 0x000fea0003800000 */
.L_x_182:
[----:B0-----:R0:W1:Y:S02]  /*16230*/  SYNCS.PHASECHK.TRANS64.TRYWAIT P1, [R5+URZ+0x38800], R0 ;  /* 0x03880000050075a7 */ /* 0x001064000802017f */
[----:B-1----:R-:W-:Y:S05]  /*16240*/  @!P1 NANOSLEEP.SYNCS 0x989680 ;  /* 0x009896800000995d */ /* 0x002fea0003900000 */
[----:B------:R-:W1:Y:S02]  /*16250*/  @!P1 SYNCS.PHASECHK.TRANS64 P1, [R5+URZ+0x38800], R0 ;  /* 0x03880000050095a7 */ /* 0x000e64000802007f */
[----:B-1----:R-:W-:Y:S05]  /*16260*/  @!P1 BRA `(.L_x_182) ;  /* 0xfffffffc00f09947 */ /* 0x002fea000383ffff */
[----:B------:R-:W-:Y:S05]  /*16270*/  BRA `(.L_x_314) ;  /* 0xfffffebc004c7947 */ /* 0x000fea000383ffff */
.L_x_186:
[----:B-1----:R1:W2:Y:S02]  /*16280*/  SYNCS.PHASECHK.TRANS64.TRYWAIT P1, [R0+URZ+0x38830], R3 ;  /* 0x03883003000075a7 */ /* 0x0022a4000802017f */
[----:B--2---:R-:W-:Y:S05]  /*16290*/  @!P1 NANOSLEEP.SYNCS 0x989680 ;  /* 0x009896800000995d */ /* 0x004fea0003900000 */
[----:B------:R-:W2:Y:S02]  /*162a0*/  @!P1 SYNCS.PHASECHK.TRANS64 P1, [R0+URZ+0x38830], R3 ;  /* 0x03883003000095a7 */ /* 0x000ea4000802007f */
[----:B--2---:R-:W-:Y:S05]  /*162b0*/  @!P1 BRA `(.L_x_186) ;  /* 0xfffffffc00f09947 */ /* 0x004fea000383ffff */
[----:B------:R-:W-:Y:S05]  /*162c0*/  BRA `(.L_x_185) ;  /* 0xfffffebc00707947 */ /* 0x000fea000383ffff */
.L_x_192:
[----:B------:R-:W-:-:S13]  /*162d0*/  R2UR UR4, R229 ;  /* 0x00000000e50472ca */ /* 0x000fda00000e0000 */
[----:B-1----:R-:W-:-:S04]  /*162e0*/  IMAD.U32 R4, RZ, RZ, UR4 ;  /* 0x00000004ff047e24 */ /* 0x002fc8000f8e00ff */
[----:B------:R1:W2:Y:S03]  /*162f0*/  SYNCS.PHASECHK.TRANS64.TRYWAIT P1, [R4+URZ+0x38830], R3 ;  /* 0x03883003040075a7 */ /* 0x0002a6000802017f */
[----:B--2---:R-:W-:Y:S05]  /*16300*/  @!P1 NANOSLEEP.SYNCS 0x989680 ;  /* 0x009896800000995d */ /* 0x004fea0003900000 */
[----:B------:R-:W2:Y:S02]  /*16310*/  @!P1 SYNCS.PHASECHK.TRANS64 P1, [R4+URZ+0x38830], R3 ;  /* 0x03883003040095a7 */ /* 0x000ea4000802007f */
[----:B--2---:R-:W-:Y:S05]  /*16320*/  @!P1 BRA `(.L_x_192) ;  /* 0xfffffffc00e89947 */ /* 0x004fea000383ffff */
[----:B------:R-:W-:Y:S05]  /*16330*/  BRA `(.L_x_191) ;  /* 0xffffff0400587947 */ /* 0x000fea000383ffff */
.L_x_196:
[----:B---3--:R-:W-:-:S04]  /*16340*/  IMAD.U32 R2, RZ, RZ, UR4 ;  /* 0x00000004ff027e24 */ /* 0x008fc8000f8e00ff */
[----:B------:R3:W4:Y:S03]  /*16350*/  SYNCS.PHASECHK.TRANS64.TRYWAIT P1, [R2+URZ+0x38850], R0 ;  /* 0x03885000020075a7 */ /* 0x000726000802017f */
[----:B----4-:R-:W-:Y:S05]  /*16360*/  @!P1 NANOSLEEP.SYNCS 0x989680 ;  /* 0x009896800000995d */ /* 0x010fea0003900000 */
[----:B------:R-:W4:Y:S02]  /*16370*/  @!P1 SYNCS.PHASECHK.TRANS64 P1, [R2+URZ+0x38850], R0 ;  /* 0x03885000020095a7 */ /* 0x000f24000802007f */
[----:B----4-:R-:W-:Y:S05]  /*16380*/  @!P1 BRA `(.L_x_196) ;  /* 0xfffffffc00ec9947 */ /* 0x010fea000383ffff */
[----:B------:R-:W-:Y:S05]  /*16390*/  BRA `(.L_x_195) ;  /* 0xffffff2800ac7947 */ /* 0x000fea000383ffff */
.L_x_203:
[----:B-1----:R1:W2:Y:S02]  /*163a0*/  SYNCS.PHASECHK.TRANS64.TRYWAIT P1, [R12+URZ+0x38850], R9 ;  /* 0x038850090c0075a7 */ /* 0x0022a4000802017f */
[----:B--2---:R-:W-:Y:S05]  /*163b0*/  @!P1 NANOSLEEP.SYNCS 0x989680 ;  /* 0x009896800000995d */ /* 0x004fea0003900000 */
[----:B------:R-:W2:Y:S02]  /*163c0*/  @!P1 SYNCS.PHASECHK.TRANS64 P1, [R12+URZ+0x38850], R9 ;  /* 0x038850090c0095a7 */ /* 0x000ea4000802007f */
[----:B--2---:R-:W-:Y:S05]  /*163d0*/  @!P1 BRA `(.L_x_203) ;  /* 0xfffffffc00f09947 */ /* 0x004fea000383ffff */
[----:B------:R-:W-:Y:S05]  /*163e0*/  BRA `(.L_x_202) ;  /* 0xffffff4800207947 */ /* 0x000fea000383ffff */
.L_x_249:
[----:B------:R-:W0:Y:S01]  /*163f0*/  S2R R7, SR_TID.X ;  /* 0x0000000000077919 */ /* 0x000e220000002100 */
[----:B------:R-:W-:Y:S01]  /*16400*/  BSSY B0, `(.L_x_315) ;  /* 0x000000a000007945 */ /* 0x000fe20003800000 */
[----:B------:R-:W-:Y:S02]  /*16410*/  IMAD.MOV.U32 R12, RZ, RZ, RZ ;  /* 0x000000ffff0c7224 */ /* 0x000fe400078e00ff */
[----:B------:R-:W-:Y:S02]  /*16420*/  IMAD.MOV.U32 R11, RZ, RZ, 0x1f ;  /* 0x0000001fff0b7424 */ /* 0x000fe400078e00ff */
[----:B------:R-:W-:Y:S01]  /*16430*/  IMAD.MOV.U32 R15, RZ, RZ, -0x1 ;  /* 0xffffffffff0f7424 */ /* 0x000fe200078e00ff */
[----:B0-----:R-:W-:-:S04]  /*16440*/  SHF.R.U32.HI R7, RZ, 0x5, R7 ;  /* 0x00000005ff077819 */ /* 0x001fc80000011607 */
[----:B------:R-:W-:-:S05]  /*16450*/  LOP3.LUT R7, R7, 0x3, RZ, 0xc0, !PT ;  /* 0x0000000307077812 */ /* 0x000fca00078ec0ff */
[----:B------:R-:W-:-:S07]  /*16460*/  IMAD.MOV.U32 R13, RZ, RZ, R7 ;  /* 0x000000ffff0d7224 */ /* 0x000fce00078e0007 */
[----:B-----5:R-:W-:Y:S05]  /*16470*/  WARPSYNC.COLLECTIVE R15, `(.L_x_316) ;  /* 0x000000000f087348 */ /* 0x020fea0003c00000 */
[----:B------:R0:W1:Y:S02]  /*16480*/  SHFL.IDX P6, R14, R13, R12, R11 ;  /* 0x0000000c0d0e7389 */ /* 0x00006400000c000b */
[----:B01---5:R-:W-:Y:S01]  /*16490*/  ENDCOLLECTIVE ;  /* 0x000000000000791b */ /* 0x023fe20003800000 */
.L_x_316:
[----:B------:R-:W-:Y:S05]  /*164a0*/  BSYNC B0 ;  /* 0x0000000000007941 */ /* 0x000fea0003800000 */
.L_x_315:
[----:B------:R-:W-:Y:S05]  /*164b0*/  BRA `(.L_x_317) ;  /* 0xffffffbc00b07947 */ /* 0x000fea000383ffff */
.L_x_252:
[----:B0-----:R0:W1:Y:S02]  /*164c0*/  SYNCS.PHASECHK.TRANS64.TRYWAIT P0, [R5+URZ+0x38840], R2 ;  /* 0x03884002050075a7 */ /* 0x001064000800017f */
[----:B-1----:R-:W-:Y:S05]  /*164d0*/  @!P0 NANOSLEEP.SYNCS 0x989680 ;  /* 0x009896800000895d */ /* 0x002fea0003900000 */
[----:B------:R-:W1:Y:S02]  /*164e0*/  @!P0 SYNCS.PHASECHK.TRANS64 P0, [R5+URZ+0x38840], R2 ;  /* 0x03884002050085a7 */ /* 0x000e64000800007f */
[----:B-1----:R-:W-:Y:S05]  /*164f0*/  @!P0 BRA `(.L_x_252) ;  /* 0xfffffffc00f08947 */ /* 0x002fea000383ffff */
[----:B------:R-:W-:Y:S05]  /*16500*/  BRA `(.L_x_318) ;  /* 0xffffffc000187947 */ /* 0x000fea000383ffff */
.L_x_253:
[----:B------:R-:W-:Y:S01]  /*16510*/  BSSY B0, `(.L_x_319) ;  /* 0x0000008000007945 */ /* 0x000fe20003800000 */
[----:B------:R-:W-:Y:S01]  /*16520*/  MOV R13, R6 ;  /* 0x00000006000d7202 */ /* 0x000fe20000000f00 */
[----:B------:R-:W-:Y:S02]  /*16530*/  IMAD.MOV.U32 R12, RZ, RZ, RZ ;  /* 0x000000ffff0c7224 */ /* 0x000fe400078e00ff */
[----:B------:R-:W-:Y:S02]  /*16540*/  IMAD.MOV.U32 R11, RZ, RZ, 0x181f ;  /* 0x0000181fff0b7424 */ /* 0x000fe400078e00ff */
[----:B------:R-:W-:-:S07]  /*16550*/  IMAD.MOV.U32 R15, RZ, RZ, -0x1 ;  /* 0xffffffffff0f7424 */ /* 0x000fce00078e00ff */
[----:B------:R-:W-:Y:S05]  /*16560*/  WARPSYNC.COLLECTIVE R15, `(.L_x_320) ;  /* 0x000000000f087348 */ /* 0x000fea0003c00000 */
[----:B------:R0:W1:Y:S02]  /*16570*/  SHFL.IDX P6, R14, R13, R12, R11 ;  /* 0x0000000c0d0e7389 */ /* 0x00006400000c000b */
[----:B01----:R-:W-:Y:S01]  /*16580*/  ENDCOLLECTIVE ;  /* 0x000000000000791b */ /* 0x003fe20003800000 */
.L_x_320:
[----:B------:R-:W-:Y:S05]  /*16590*/  BSYNC B0 ;  /* 0x0000000000007941 */ /* 0x000fea0003800000 */
.L_x_319:
[----:B------:R-:W-:Y:S01]  /*165a0*/  IMAD.MOV.U32 R13, RZ, RZ, R0 ;  /* 0x000000ffff0d7224 */ /* 0x000fe200078e0000 */
[C---:B------:R-:W-:Y:S01]  /*165b0*/  LOP3.LUT P5, RZ, R23.reuse, 0x10, RZ, 0xc0, !PT ;  /* 0x0000001017ff7812 */ /* 0x040fe200078ac0ff */
[----:B------:R-:W-:Y:S01]  /*165c0*/  IMAD.MOV.U32 R12, RZ, RZ, RZ ;  /* 0x000000ffff0c7224 */ /* 0x000fe200078e00ff */
[C---:B------:R-:W-:Y:S01]  /*165d0*/  LOP3.LUT P4, RZ, R23.reuse, 0x8, RZ, 0xc0, !PT ;  /* 0x0000000817ff7812 */ /* 0x040fe2000788c0ff */
[----:B------:R-:W-:Y:S01]  /*165e0*/  IMAD.MOV.U32 R11, RZ, RZ, 0x181f ;  /* 0x0000181fff0b7424 */ /* 0x000fe200078e00ff */
[C---:B------:R-:W-:Y:S01]  /*165f0*/  LOP3.LUT P3, RZ, R23.reuse, 0x4, RZ, 0xc0, !PT ;  /* 0x0000000417ff7812 */ /* 0x040fe2000786c0ff */
[----:B------:R-:W-:Y:S01]  /*16600*/  IMAD.MOV.U32 R15, RZ, RZ, -0x1 ;  /* 0xffffffffff0f7424 */ /* 0x000fe200078e00ff */
[----:B------:R-:W-:Y:S01]  /*16610*/  LOP3.LUT P2, RZ, R23, 0x2, RZ, 0xc0, !PT ;  /* 0x0000000217ff7812 */ /* 0x000fe2000784c0ff */
[----:B------:R-:W-:Y:S02]  /*16620*/  IMAD.MOV.U32 R2, RZ, RZ, R14 ;  /* 0x000000ffff027224 */ /* 0x000fe400078e000e */
[----:B------:R-:W-:-:S10]  /*16630*/  @P0 IMAD R9, R7, 0x2, R22 ;  /* 0x0000000207090824 */ /* 0x000fd400078e0216 */
[----:B------:R-:W-:Y:S05]  /*16640*/  WARPSYNC.COLLECTIVE R15, `(.L_x_321) ;  /* 0x000000000f087348 */ /* 0x000fea0003c00000 */
[----:B------:R0:W1:Y:S02]  /*16650*/  SHFL.IDX P6, R14, R13, R12, R11 ;  /* 0x0000000c0d0e7389 */ /* 0x00006400000c000b */
[----:B01----:R-:W-:Y:S01]  /*16660*/  ENDCOLLECTIVE ;  /* 0x000000000000791b */ /* 0x003fe20003800000 */
.L_x_321:
[----:B------:R-:W-:Y:S02]  /*16670*/  IMAD.MOV.U32 R13, RZ, RZ, R6 ;  /* 0x000000ffff0d7224 */ /* 0x000fe400078e0006 */
[----:B------:R-:W-:Y:S02]  /*16680*/  IMAD.MOV.U32 R12, RZ, RZ, 0x1 ;  /* 0x00000001ff0c7424 */ /* 0x000fe400078e00ff */
[----:B------:R-:W-:-:S07]  /*16690*/  IMAD.MOV.U32 R3, RZ, RZ, R14 ;  /* 0x000000ffff037224 */ /* 0x000fce00078e000e */
[----:B------:R-:W-:Y:S05]  /*166a0*/  WARPSYNC.COLLECTIVE R15, `(.L_x_322) ;  /* 0x000000000f087348 */ /* 0x000fea0003c00000 */
[----:B------:R0:W1:Y:S02]  /*166b0*/  SHFL.IDX P6, R14, R13, R12, R11 ;  /* 0x0000000c0d0e7389 */ /* 0x00006400000c000b */
[----:B01----:R-:W-:Y:S01]  /*166c0*/  ENDCOLLECTIVE ;  /* 0x000000000000791b */ /* 0x003fe20003800000 */
.L_x_322:
[----:B------:R-:W-:-:S05]  /*166d0*/  @P0 LEA R3, P1, R32, R3, 0x1 ;  /* 0x0000000320030211 */ /* 0x000fca00078208ff */
[----:B------:R-:W-:-:S05]  /*166e0*/  @P0 IMAD.X R2, RZ, RZ, R2, P1 ;  /* 0x000000ffff020224 */ /* 0x000fca00008e0602 */
[----:B------:R-:W-:Y:S01]  /*166f0*/  @P0 LOP3.LUT R3, R3, R2, RZ, 0x3c, !PT ;  /* 0x0000000203030212 */ /* 0x000fe200078e3cff */
[----:B------:R-:W-:-:S03]  /*16700*/  IMAD.MOV.U32 R13, RZ, RZ, R0 ;  /* 0x000000ffff0d7224 */ /* 0x000fc600078e0000 */
[----:B------:R-:W-:-:S04]  /*16710*/  @P0 LOP3.LUT R2, R3, R2, RZ, 0x3c, !PT ;  /* 0x0000000203020212 */ /* 0x000fc800078e3cff */
[----:B------:R-:W-:Y:S01]  /*16720*/  @P0 LOP3.LUT R3, R3, R2, RZ, 0x3c, !PT ;  /* 0x0000000203030212 */ /* 0x000fe200078e3cff */
[----:B------:R-:W-:-:S07]  /*16730*/  IMAD.MOV.U32 R8, RZ, RZ, R14 ;  /* 0x000000ffff087224 */ /* 0x000fce00078e000e */
[----:B------:R-:W-:Y:S05]  /*16740*/  WARPSYNC.COLLECTIVE R15, `(.L_x_323) ;  /* 0x000000000f087348 */ /* 0x000fea0003c00000 */
[----:B------:R0:W1:Y:S02]  /*16750*/  SHFL.IDX P6, R14, R13, R12, R11 ;  /* 0x0000000c0d0e7389 */ /* 0x00006400000c000b */
[----:B01----:R-:W-:Y:S01]  /*16760*/  ENDCOLLECTIVE ;  /* 0x000000000000791b */ /* 0x003fe20003800000 */
.L_x_323:
[----:B------:R-:W-:Y:S01]  /*16770*/  @!PT LDS RZ, [RZ] ;  /* 0x00000000fffff984 */ /* 0x000fe20000000800 */
[----:B------:R-:W-:Y:S01]  /*16780*/  @!PT LDS RZ, [RZ] ;  /* 0x00000000fffff984 */ /* 0x000fe20000000800 */
[----:B------:R-:W-:Y:S01]  /*16790*/  @!PT LDS RZ, [RZ] ;  /* 0x00000000fffff984 */ /* 0x000fe20000000800 */
[----:B------:R-:W-:Y:S04]  /*167a0*/  @P0 LDGSTS.E.BYPASS.LTC128B.128 [R9+0x24400], desc[UR36][R2.64], !P5 ;  /* 0x2440000002090fae */ /* 0x000fe8000e901d64 */
[----:B------:R-:W-:Y:S04]  /*167b0*/  @P0 LDGSTS.E.BYPASS.LTC128B.128 [R9+0x26c00], desc[UR36][R2.64+0x80], !P4 ;  /* 0x26c0008002090fae */ /* 0x000fe8000e101d64 */
[----:B------:R-:W-:Y:S01]  /*167c0*/  @P0 LDGSTS.E.BYPASS.LTC128B.128 [R9+0x29400], desc[UR36][R2.64+0x100], !P3 ;  /* 0x2940010002090fae */ /* 0x000fe2000d901d64 */
[----:B------:R-:W-:Y:S02]  /*167d0*/  IMAD.MOV.U32 R13, RZ, RZ, R6 ;  /* 0x000000ffff0d7224 */ /* 0x000fe400078e0006 */
[----:B------:R-:W-:Y:S01]  /*167e0*/  IMAD.MOV.U32 R12, RZ, RZ, 0x2 ;  /* 0x00000002ff0c7424 */ /* 0x000fe200078e00ff */
[----:B------:R0:W-:Y:S01]  /*167f0*/  @P0 LDGSTS.E.BYPASS.LTC128B.128 [R9+0x2bc00], desc[UR36][R2.64+0x180], !P2 ;  /* 0x2bc0018002090fae */ /* 0x0001e2000d101d64 */
[----:B------:R-:W-:-:S02]  /*16800*/  ISETP.GE.AND P0, PT, R4, 0x11, PT ;  /* 0x000000110400780c */ /* 0x000fc40003f06270 */
[----:B0-----:R-:W-:-:S11]  /*16810*/  MOV R2, R14 ;  /* 0x0000000e00027202 */ /* 0x001fd60000000f00 */
[----:B------:R-:W-:Y:S05]  /*16820*/  WARPSYNC.COLLECTIVE R15, `(.L_x_324) ;  /* 0x000000000f087348 */ /* 0x000fea0003c00000 */
[----:B------:R0:W1:Y:S02]  /*16830*/  SHFL.IDX P6, R14, R13, R12, R11 ;  /* 0x0000000c0d0e7389 */ /* 0x00006400000c000b */
[----:B01----:R-:W-:Y:S01]  /*16840*/  ENDCOLLECTIVE ;  /* 0x000000000000791b */ /* 0x003fe20003800000 */
.L_x_324:
[----:B------:R-:W-:Y:S01]  /*16850*/  @P0 IMAD R21, R7, 0x2, R22 ;  /* 0x0000000207150824 */ /* 0x000fe200078e0216 */
[----:B------:R-:W-:-:S05]  /*16860*/  @P0 LEA R2, P1, R32, R2, 0x1 ;  /* 0x0000000220020211 */ /* 0x000fca00078208ff */
[----:B------:R-:W-:-:S05]  /*16870*/  @P0 IMAD.X R3, RZ, RZ, R8, P1 ;  /* 0x000000ffff030224 */ /* 0x000fca00008e0608 */
[----:B------:R-:W-:Y:S01]  /*16880*/  @!PT LDS RZ, [RZ] ;  /* 0x00000000fffff984 */ /* 0x000fe20000000800 */
[----:B------:R-:W-:Y:S01]  /*16890*/  @!PT LDS RZ, [RZ] ;  /* 0x00000000fffff984 */ /* 0x000fe20000000800 */
[----:B------:R-:W-:Y:S01]  /*168a0*/  @!PT LDS RZ, [RZ] ;  /* 0x00000000fffff984 */ /* 0x000fe20000000800 */
[----:B------:R0:W-:Y:S01]  /*168b0*/  @P0 LDGSTS.E.BYPASS.LTC128B.128 [R21+0x24c00], desc[UR36][R2.64], !P5 ;  /* 0x24c0000002150fae */ /* 0x0001e2000e901d64 */
[----:B------:R-:W-:-:S03]  /*168c0*/  IMAD.MOV.U32 R13, RZ, RZ, R0 ;  /* 0x000000ffff0d7224 */ /* 0x000fc600078e0000 */
[----:B------:R0:W-:Y:S04]  /*168d0*/  @P0 LDGSTS.E.BYPASS.LTC128B.128 [R21+0x27400], desc[UR36][R2.64+0x80], !P4 ;  /* 0x2740008002150fae */ /* 0x0001e8000e101d64 */
[----:B------:R0:W-:Y:S01]  /*168e0*/  @P0 LDGSTS.E.BYPASS.LTC128B.128 [R21+0x29c00], desc[UR36][R2.64+0x100], !P3 ;  /* 0x29c0010002150fae */ /* 0x0001e2000d901d64 */
[----:B------:R-:W-:-:S03]  /*168f0*/  IMAD.MOV.U32 R8, RZ, RZ, R14 ;  /* 0x000000ffff087224 */ /* 0x000fc600078e000e */
[----:B------:R0:W-:Y:S01]  /*16900*/  @P0 LDGSTS.E.BYPASS.LTC128B.128 [R21+0x2c400], desc[UR36][R2.64+0x180], !P2 ;  /* 0x2c40018002150fae */ /* 0x0001e2000d101d64 */
[----:B------:R-:W-:-:S13]  /*16910*/  ISETP.GE.AND P0, PT, R4, 0x21, PT ;  /* 0x000000210400780c */ /* 0x000fda0003f06270 */
[----:B0-----:R-:W-:Y:S05]  /*16920*/  WARPSYNC.COLLECTIVE R15, `(.L_x_325) ;  /* 0x000000000f087348 */ /* 0x001fea0003c00000 */
[----:B------:R1:W2:Y:S02]  /*16930*/  SHFL.IDX P6, R14, R13, R12, R11 ;  /* 0x0000000c0d0e7389 */ /* 0x0002a400000c000b */
[----:B012---:R-:W-:Y:S01]  /*16940*/  ENDCOLLECTIVE ;  /* 0x000000000000791b */ /* 0x007fe20003800000 */
.L_x_325:
[----:B------:R-:W-:Y:S02]  /*16950*/  @P0 IMAD R9, R7, 0x2, R22 ;  /* 0x0000000207090824 */ /* 0x000fe400078e0216 */
[----:B------:R-:W-:Y:S02]  /*16960*/  IMAD.MOV.U32 R13, RZ, RZ, R6 ;  /* 0x000000ffff0d7224 */ /* 0x000fe400078e0006 */
[----:B------:R-:W-:Y:S02]  /*16970*/  IMAD.MOV.U32 R12, RZ, RZ, 0x3 ;  /* 0x00000003ff0c7424 */ /* 0x000fe400078e00ff */
[----:B------:R-:W-:-:S07]  /*16980*/  IMAD.MOV.U32 R2, RZ, RZ, R14 ;  /* 0x000000ffff027224 */ /* 0x000fce00078e000e */
[----:B------:R-:W-:Y:S05]  /*16990*/  WARPSYNC.COLLECTIVE R15, `(.L_x_326) ;  /* 0x000000000f087348 */ /* 0x000fea0003c00000 */
[----:B------:R0:W1:Y:S02]  /*169a0*/  SHFL.IDX P6, R14, R13, R12, R11 ;  /* 0x0000000c0d0e7389 */ /* 0x00006400000c000b */
[----:B01----:R-:W-:Y:S01]  /*169b0*/  ENDCOLLECTIVE ;  /* 0x000000000000791b */ /* 0x003fe20003800000 */
.L_x_326:
        /* <DEDUP_REMOVED lines=15> */
.L_x_327:
[----:B------:R-:W-:Y:S01]  /*16ab0*/  @P0 LEA R21, R7, R22, 0x1 ;  /* 0x0000001607150211 */ /* 0x000fe200078e08ff */
[----:B------:R-:W-:Y:S02]  /*16ac0*/  IMAD.MOV.U32 R13, RZ, RZ, R6 ;  /* 0x000000ffff0d7224 */ /* 0x000fe400078e0006 */
[----:B------:R-:W-:Y:S02]  /*16ad0*/  IMAD.MOV.U32 R12, RZ, RZ, 0x4 ;  /* 0x00000004ff0c7424 */ /* 0x000fe400078e00ff */
[----:B------:R-:W-:-:S07]  /*16ae0*/  IMAD.MOV.U32 R2, RZ, RZ, R14 ;  /* 0x000000ffff027224 */ /* 0x000fce00078e000e */
[----:B------:R-:W-:Y:S05]  /*16af0*/  WARPSYNC.COLLECTIVE R15, `(.L_x_328) ;  /* 0x000000000f087348 */ /* 0x000fea0003c00000 */
[----:B------:R0:W1:Y:S02]  /*16b00*/  SHFL.IDX P6, R14, R13, R12, R11 ;  /* 0x0000000c0d0e7389 */ /* 0x00006400000c000b */
[----:B01----:R-:W-:Y:S01]  /*16b10*/  ENDCOLLECTIVE ;  /* 0x000000000000791b */ /* 0x003fe20003800000 */
.L_x_328:
        /* <DEDUP_REMOVED lines=10> */
[----:B------:R0:W-:Y:S04]  /*16bc0*/  @P0 LDGSTS.E.BYPASS.LTC128B.128 [R21+0x2d400], desc[UR36][R2.64+0x180], !P2 ;  /* 0x2d40018002150fae */ /* 0x0001e8000d101d64 */
[----:B0-----:R-:W-:Y:S05]  /*16bd0*/  WARPSYNC.COLLECTIVE R15, `(.L_x_329) ;  /* 0x000000000f087348 */ /* 0x001fea0003c00000 */
[----:B------:R1:W2:Y:S02]  /*16be0*/  SHFL.IDX P6, R14, R13, R12, R11 ;  /* 0x0000000c0d0e7389 */ /* 0x0002a400000c000b */
[----:B012---:R-:W-:Y:S01]  /*16bf0*/  ENDCOLLECTIVE ;  /* 0x000000000000791b */ /* 0x007fe20003800000 */
.L_x_329:
[----:B------:R-:W-:Y:S01]  /*16c00*/  IMAD.MOV.U32 R0, RZ, RZ, R14 ;  /* 0x000000ffff007224 */ /* 0x000fe200078e000e */
[----:B------:R-:W-:Y:S06]  /*16c10*/  BRA `(.L_x_330) ;  /* 0xffffffbc00807947 */ /* 0x000fec000383ffff */
.L_x_260:
[----:B------:R-:W-:Y:S02]  /*16c20*/  IMAD.MOV.U32 R13, RZ, RZ, R4 ;  /* 0x000000ffff0d7224 */ /* 0x000fe400078e0004 */
[----:B------:R-:W-:Y:S02]  /*16c30*/  IMAD.MOV.U32 R12, RZ, RZ, RZ ;  /* 0x000000ffff0c7224 */ /* 0x000fe400078e00ff */
[----:B------:R-:W-:Y:S02]  /*16c40*/  IMAD.MOV.U32 R11, RZ, RZ, 0x181f ;  /* 0x0000181fff0b7424 */ /* 0x000fe400078e00ff */
[----:B------:R-:W-:Y:S02]  /*16c50*/  IMAD.MOV.U32 R15, RZ, RZ, -0x1 ;  /* 0xffffffffff0f7424 */ /* 0x000fe400078e00ff */
[----:B-----5:R-:W-:Y:S02]  /*16c60*/  IMAD R6, R10, R6, RZ ;  /* 0x000000060a067224 */ /* 0x020fe400078e02ff */
[----:B------:R-:W-:-:S07]  /*16c70*/  IMAD.IADD R0, R9, 0x1, R0 ;  /* 0x0000000109007824 */ /* 0x000fce00078e0200 */
[----:B------:R-:W-:Y:S05]  /*16c80*/  WARPSYNC.COLLECTIVE R15, `(.L_x_331) ;  /* 0x000000000f087348 */ /* 0x000fea0003c00000 */
[----:B------:R0:W1:Y:S02]  /*16c90*/  SHFL.IDX P6, R14, R13, R12, R11 ;  /* 0x0000000c0d0e7389 */ /* 0x00006400000c000b */
[----:B01----:R-:W-:Y:S01]  /*16ca0*/  ENDCOLLECTIVE ;  /* 0x000000000000791b */ /* 0x003fe20003800000 */
.L_x_331:
[C---:B------:R-:W-:Y:S01]  /*16cb0*/  VIADD R7, R0.reuse, 0x10 ;  /* 0x0000001000077836 */ /* 0x040fe20000000000 */
[----:B------:R-:W-:Y:S01]  /*16cc0*/  ISETP.GE.AND P0, PT, R0, R6, PT ;  /* 0x000000060000720c */ /* 0x000fe20003f06270 */
[----:B------:R-:W-:Y:S02]  /*16cd0*/  IMAD.MOV.U32 R13, RZ, RZ, R5 ;  /* 0x000000ffff0d7224 */ /* 0x000fe400078e0005 */
[----:B------:R-:W-:-:S10]  /*16ce0*/  IMAD.MOV.U32 R2, RZ, RZ, R14 ;  /* 0x000000ffff027224 */ /* 0x000fd400078e000e */
[----:B------:R-:W-:Y:S05]  /*16cf0*/  WARPSYNC.COLLECTIVE R15, `(.L_x_332) ;  /* 0x000000000f087348 */ /* 0x000fea0003c00000 */
[----:B------:R0:W1:Y:S02]  /*16d00*/  SHFL.IDX P6, R14, R13, R12, R11 ;  /* 0x0000000c0d0e7389 */ /* 0x00006400000c000b */
[----:B01----:R-:W-:Y:S01]  /*16d10*/  ENDCOLLECTIVE ;  /* 0x000000000000791b */ /* 0x003fe20003800000 */
.L_x_332:
[----:B------:R-:W-:Y:S01]  /*16d20*/  MOV R13, R4 ;  /* 0x00000004000d7202 */ /* 0x000fe20000000f00 */
[----:B------:R-:W-:Y:S01]  /*16d30*/  IMAD.MOV.U32 R12, RZ, RZ, 0x1 ;  /* 0x00000001ff0c7424 */ /* 0x000fe200078e00ff */
[----:B------:R-:W-:-:S05]  /*16d40*/  @!P0 LEA R14, P5, R32, R14, 0x1 ;  /* 0x0000000e200e8211 */ /* 0x000fca00078a08ff */
[----:B------:R-:W-:Y:S02]  /*16d50*/  @!P0 IMAD.X R3, RZ, RZ, R2, P5 ;  /* 0x000000ffff038224 */ /* 0x000fe400028e0602 */
[----:B------:R-:W-:-:S07]  /*16d60*/  @!P0 IMAD.MOV.U32 R2, RZ, RZ, R14 ;  /* 0x000000ffff028224 */ /* 0x000fce00078e000e */
[----:B------:R-:W-:Y:S05]  /*16d70*/  WARPSYNC.COLLECTIVE R15, `(.L_x_333) ;  /* 0x000000000f087348 */ /* 0x000fea0003c00000 */
[----:B------:R0:W1:Y:S02]  /*16d80*/  SHFL.IDX P6, R14, R13, R12, R11 ;  /* 0x0000000c0d0e7389 */ /* 0x00006400000c000b */
[----:B01----:R-:W-:Y:S01]  /*16d90*/  ENDCOLLECTIVE ;  /* 0x000000000000791b */ /* 0x003fe20003800000 */
.L_x_333:
[----:B------:R-:W-:Y:S01]  /*16da0*/  @!PT LDS RZ, [RZ] ;  /* 0x00000000fffff984 */ /* 0x000fe20000000800 */
[----:B------:R-:W-:Y:S01]  /*16db0*/  @!PT LDS RZ, [RZ] ;  /* 0x00000000fffff984 */ /* 0x000fe20000000800 */
[----:B------:R-:W-:Y:S01]  /*16dc0*/  @!PT LDS RZ, [RZ] ;  /* 0x00000000fffff984 */ /* 0x000fe20000000800 */
[----:B------:R-:W-:Y:S04]  /*16dd0*/  @!P0 LDGSTS.E.BYPASS.LTC128B.128 [R33+0x14400], desc[UR36][R2.64], !P4 ;  /* 0x1440000002218fae */ /* 0x000fe8000e101d64 */
[----:B------:R-:W-:Y:S04]  /*16de0*/  @!P0 LDGSTS.E.BYPASS.LTC128B.128 [R33+0x18400], desc[UR36][R2.64+0x80], !P3 ;  /* 0x1840008002218fae */ /* 0x000fe8000d901d64 */
[----:B------:R-:W-:Y:S01]  /*16df0*/  @!P0 LDGSTS.E.BYPASS.LTC128B.128 [R33+0x1c400], desc[UR36][R2.64+0x100], !P2 ;  /* 0x1c40010002218fae */ /* 0x000fe2000d101d64 */
[----:B------:R-:W-:-:S03]  /*16e00*/  IMAD.MOV.U32 R13, RZ, RZ, R5 ;  /* 0x000000ffff0d7224 */ /* 0x000fc600078e0005 */
[----:B------:R0:W-:Y:S01]  /*16e10*/  @!P0 LDGSTS.E.BYPASS.LTC128B.128 [R33+0x20400], desc[UR36][R2.64+0x180], !P1 ;  /* 0x2040018002218fae */ /* 0x0001e2000c901d64 */
[----:B------:R-:W-:Y:S01]  /*16e20*/  ISETP.GE.AND P0, PT, R7, R6, PT ;  /* 0x000000060700720c */ /* 0x000fe20003f06270 */
[----:B0-----:R-:W-:-:S12]  /*16e30*/  IMAD.MOV.U32 R2, RZ, RZ, R14 ;  /* 0x000000ffff027224 */ /* 0x001fd800078e000e */
[----:B------:R-:W-:Y:S05]  /*16e40*/  WARPSYNC.COLLECTIVE R15, `(.L_x_334) ;  /* 0x000000000f087348 */ /* 0x000fea0003c00000 */
[----:B------:R0:W1:Y:S02]  /*16e50*/  SHFL.IDX P6, R14, R13, R12, R11 ;  /* 0x0000000c0d0e7389 */ /* 0x00006400000c000b */
[----:B01----:R-:W-:Y:S01]  /*16e60*/  ENDCOLLECTIVE ;  /* 0x000000000000791b */ /* 0x003fe20003800000 */
.L_x_334:
[----:B------:R-:W-:Y:S02]  /*16e70*/  IMAD.MOV.U32 R13, RZ, RZ, R4 ;  /* 0x000000ffff0d7224 */ /* 0x000fe400078e0004 */
[----:B------:R-:W-:Y:S01]  /*16e80*/  IMAD.MOV.U32 R12, RZ, RZ, 0x2 ;  /* 0x00000002ff0c7424 */ /* 0x000fe200078e00ff */
[----:B------:R-:W-:-:S05]  /*16e90*/  @!P0 LEA R14, P5, R32, R14, 0x1 ;  /* 0x0000000e200e8211 */ /* 0x000fca00078a08ff */
[----:B------:R-:W-:Y:S02]  /*16ea0*/  @!P0 IMAD.X R7, RZ, RZ, R2, P5 ;  /* 0x000000ffff078224 */ /* 0x000fe400028e0602 */
[----:B------:R-:W-:-:S07]  /*16eb0*/  @!P0 IMAD.MOV.U32 R2, RZ, RZ, R14 ;  /* 0x000000ffff028224 */ /* 0x000fce00078e000e */
[----:B------:R-:W-:Y:S05]  /*16ec0*/  WARPSYNC.COLLECTIVE R15, `(.L_x_335) ;  /* 0x000000000f087348 */ /* 0x000fea0003c00000 */
[----:B------:R0:W1:Y:S02]  /*16ed0*/  SHFL.IDX P6, R14, R13, R12, R11 ;  /* 0x0000000c0d0e7389 */ /* 0x00006400000c000b */
[----:B01----:R-:W-:Y:S01]  /*16ee0*/  ENDCOLLECTIVE ;  /* 0x000000000000791b */ /* 0x003fe20003800000 */
.L_x_335:
[----:B------:R-:W-:Y:S02]  /*16ef0*/  @!P0 IMAD.MOV.U32 R3, RZ, RZ, R7 ;  /* 0x000000ffff038224 */ /* 0x000fe400078e0007 */
[----:B------:R-:W-:-:S03]  /*16f00*/  VIADD R7, R0, 0x20 ;  /* 0x0000002000077836 */ /* 0x000fc60000000000 */
[----:B------:R-:W-:Y:S01]  /*16f10*/  @!PT LDS RZ, [RZ] ;  /* 0x00000000fffff984 */ /* 0x000fe20000000800 */
[----:B------:R-:W-:Y:S01]  /*16f20*/  @!PT LDS RZ, [RZ] ;  /* 0x00000000fffff984 */ /* 0x000fe20000000800 */
[----:B------:R-:W-:Y:S01]  /*16f30*/  @!PT LDS RZ, [RZ] ;  /* 0x00000000fffff984 */ /* 0x000fe20000000800 */
[----:B------:R-:W-:Y:S04]  /*16f40*/  @!P0 LDGSTS.E.BYPASS.LTC128B.128 [R33+0x14c00], desc[UR36][R2.64], !P4 ;  /* 0x14c0000002218fae */ /* 0x000fe8000e101d64 */
[----:B------:R-:W-:Y:S01]  /*16f50*/  @!P0 LDGSTS.E.BYPASS.LTC128B.128 [R33+0x18c00], desc[UR36][R2.64+0x80], !P3 ;  /* 0x18c0008002218fae */ /* 0x000fe2000d901d64 */
[----:B------:R-:W-:-:S03]  /*16f60*/  IMAD.MOV.U32 R13, RZ, RZ, R5 ;  /* 0x000000ffff0d7224 */ /* 0x000fc600078e0005 */
[----:B------:R-:W-:Y:S04]  /*16f70*/  @!P0 LDGSTS.E.BYPASS.LTC128B.128 [R33+0x1cc00], desc[UR36][R2.64+0x100], !P2 ;  /* 0x1cc0010002218fae */ /* 0x000fe8000d101d64 */
[----:B------:R0:W-:Y:S01]  /*16f80*/  @!P0 LDGSTS.E.BYPASS.LTC128B.128 [R33+0x20c00], desc[UR36][R2.64+0x180], !P1 ;  /* 0x20c0018002218fae */ /* 0x0001e2000c901d64 */
[----:B------:R-:W-:Y:S01]  /*16f90*/  ISETP.GE.AND P0, PT, R7, R6, PT ;  /* 0x000000060700720c */ /* 0x000fe20003f06270 */
[----:B0-----:R-:W-:-:S12]  /*16fa0*/  IMAD.MOV.U32 R2, RZ, RZ, R14 ;  /* 0x000000ffff027224 */ /* 0x001fd800078e000e */
[----:B------:R-:W-:Y:S05]  /*16fb0*/  WARPSYNC.COLLECTIVE R15, `(.L_x_336) ;  /* 0x000000000f087348 */ /* 0x000fea0003c00000 */
[----:B------:R0:W1:Y:S02]  /*16fc0*/  SHFL.IDX P6, R14, R13, R12, R11 ;  /* 0x0000000c0d0e7389 */ /* 0x00006400000c000b */
[----:B01----:R-:W-:Y:S01]  /*16fd0*/  ENDCOLLECTIVE ;  /* 0x000000000000791b */ /* 0x003fe20003800000 */
.L_x_336:
        /* <DEDUP_REMOVED lines=8> */
.L_x_337:
        /* <DEDUP_REMOVED lines=15> */
.L_x_338:
        /* <DEDUP_REMOVED lines=8> */
.L_x_339:
        /* <DEDUP_REMOVED lines=15> */
.L_x_340:
        /* <DEDUP_REMOVED lines=8> */
.L_x_341:
        /* <DEDUP_REMOVED lines=15> */
.L_x_342:
        /* <DEDUP_REMOVED lines=8> */
.L_x_343:
        /* <DEDUP_REMOVED lines=15> */
.L_x_344:
[----:B------:R-:W-:Y:S01]  /*175a0*/  IMAD.MOV.U32 R13, RZ, RZ, R4 ;  /* 0x000000ffff0d7224 */ /* 0x000fe200078e0004 */
[----:B------:R-:W-:Y:S02]  /*175b0*/  MOV R12, 0x7 ;  /* 0x00000007000c7802 */ /* 0x000fe40000000f00 */
[----:B------:R-:W-:-:S05]  /*175c0*/  @!P0 LEA R14, P5, R32, R14, 0x1 ;  /* 0x0000000e200e8211 */ /* 0x000fca00078a08ff */
[----:B------:R-:W-:Y:S02]  /*175d0*/  @!P0 IMAD.X R7, RZ, RZ, R2, P5 ;  /* 0x000000ffff078224 */ /* 0x000fe400028e0602 */
[----:B------:R-:W-:-:S07]  /*175e0*/  @!P0 IMAD.MOV.U32 R2, RZ, RZ, R14 ;  /* 0x000000ffff028224 */ /* 0x000fce00078e000e */
[----:B------:R-:W-:Y:S05]  /*175f0*/  WARPSYNC.COLLECTIVE R15, `(.L_x_345) ;  /* 0x000000000f087348 */ /* 0x000fea0003c00000 */
[----:B------:R0:W1:Y:S02]  /*17600*/  SHFL.IDX P6, R14, R13, R12, R11 ;  /* 0x0000000c0d0e7389 */ /* 0x00006400000c000b */
[----:B01----:R-:W-:Y:S01]  /*17610*/  ENDCOLLECTIVE ;  /* 0x000000000000791b */ /* 0x003fe20003800000 */
.L_x_345:
[----:B------:R-:W-:-:S05]  /*17620*/  @!P0 IMAD.MOV.U32 R3, RZ, RZ, R7 ;  /* 0x000000ffff038224 */ /* 0x000fca00078e0007 */
[----:B------:R-:W-:Y:S01]  /*17630*/  @!PT LDS RZ, [RZ] ;  /* 0x00000000fffff984 */ /* 0x000fe20000000800 */
[----:B------:R-:W-:Y:S01]  /*17640*/  @!PT LDS RZ, [RZ] ;  /* 0x00000000fffff984 */ /* 0x000fe20000000800 */
[----:B------:R-:W-:Y:S01]  /*17650*/  @!PT LDS RZ, [RZ] ;  /* 0x00000000fffff984 */ /* 0x000fe20000000800 */
[----:B------:R0:W-:Y:S04]  /*17660*/  @!P0 LDGSTS.E.BYPASS.LTC128B.128 [R33+0x17400], desc[UR36][R2.64], !P4 ;  /* 0x1740000002218fae */ /* 0x0001e8000e101d64 */
[----:B------:R0:W-:Y:S01]  /*17670*/  @!P0 LDGSTS.E.BYPASS.LTC128B.128 [R33+0x1b400], desc[UR36][R2.64+0x80], !P3 ;  /* 0x1b40008002218fae */ /* 0x0001e2000d901d64 */
[----:B------:R-:W-:-:S03]  /*17680*/  IMAD.MOV.U32 R13, RZ, RZ, R5 ;  /* 0x000000ffff0d7224 */ /* 0x000fc600078e0005 */
[----:B------:R0:W-:Y:S04]  /*17690*/  @!P0 LDGSTS.E.BYPASS.LTC128B.128 [R33+0x1f400], desc[UR36][R2.64+0x100], !P2 ;  /* 0x1f40010002218fae */ /* 0x0001e8000d101d64 */
[----:B------:R0:W-:Y:S01]  /*176a0*/  @!P0 LDGSTS.E.BYPASS.LTC128B.128 [R33+0x23400], desc[UR36][R2.64+0x180], !P1 ;  /* 0x2340018002218fae */ /* 0x0001e2000c901d64 */
[----:B------:R-:W-:-:S07]  /*176b0*/  IMAD.MOV.U32 R7, RZ, RZ, R14 ;  /* 0x000000ffff077224 */ /* 0x000fce00078e000e */
[----:B0-----:R-:W-:Y:S05]  /*176c0*/  WARPSYNC.COLLECTIVE R15, `(.L_x_346) ;  /* 0x000000000f087348 */ /* 0x001fea0003c00000 */
[----:B------:R1:W2:Y:S02]  /*176d0*/  SHFL.IDX P6, R14, R13, R12, R11 ;  /* 0x0000000c0d0e7389 */ /* 0x0002a400000c000b */
[----:B012---:R-:W-:Y:S01]  /*176e0*/  ENDCOLLECTIVE ;  /* 0x000000000000791b */ /* 0x007fe20003800000 */
.L_x_346:
[----:B------:R-:W-:Y:S05]  /*176f0*/  BRA `(.L_x_347) ;  /* 0xffffffc000007947 */ /* 0x000fea000383ffff */
.L_x_265:
[----:B0-----:R0:W3:Y:S02]  /*17700*/  SYNCS.PHASECHK.TRANS64.TRYWAIT P0, [R22+URZ+0x38820], R3 ;  /* 0x03882003160075a7 */ /* 0x0010e4000800017f */
[----:B---3--:R-:W-:Y:S05]  /*17710*/  @!P0 NANOSLEEP.SYNCS 0x989680 ;  /* 0x009896800000895d */ /* 0x008fea0003900000 */
[----:B------:R-:W3:Y:S02]  /*17720*/  @!P0 SYNCS.PHASECHK.TRANS64 P0, [R22+URZ+0x38820], R3 ;  /* 0x03882003160085a7 */ /* 0x000ee4000800007f */
[----:B---3--:R-:W-:Y:S05]  /*17730*/  @!P0 BRA `(.L_x_265) ;  /* 0xfffffffc00f08947 */ /* 0x008fea000383ffff */
[----:B------:R-:W-:Y:S05]  /*17740*/  BRA `(.L_x_348) ;  /* 0xffffffc0007c7947 */ /* 0x000fea000383ffff */
.L_x_270:
[----:B0-----:R0:W1:Y:S02]  /*17750*/  SYNCS.PHASECHK.TRANS64.TRYWAIT P0, [R6+URZ+0x38840], R3 ;  /* 0x03884003060075a7 */ /* 0x001064000800017f */
[----:B-1----:R-:W-:Y:S05]  /*17760*/  @!P0 NANOSLEEP.SYNCS 0x989680 ;  /* 0x009896800000895d */ /* 0x002fea0003900000 */
[----:B------:R-:W1:Y:S02]  /*17770*/  @!P0 SYNCS.PHASECHK.TRANS64 P0, [R6+URZ+0x38840], R3 ;  /* 0x03884003060085a7 */ /* 0x000e64000800007f */
[----:B-1----:R-:W-:Y:S05]  /*17780*/  @!P0 BRA `(.L_x_270) ;  /* 0xfffffffc00f08947 */ /* 0x002fea000383ffff */
[----:B------:R-:W-:Y:S05]  /*17790*/  BRA `(.L_x_349) ;  /* 0xffffffc4005c7947 */ /* 0x000fea000383ffff */
.L_x_271:
[----:B------:R-:W-:Y:S01]  /*177a0*/  BSSY B1, `(.L_x_350) ;  /* 0x0000008000017945 */ /* 0x000fe20003800000 */
[----:B------:R-:W-:Y:S02]  /*177b0*/  IMAD.MOV.U32 R13, RZ, RZ, R10 ;  /* 0x000000ffff0d7224 */ /* 0x000fe400078e000a */
[----:B------:R-:W-:Y:S02]  /*177c0*/  IMAD.MOV.U32 R12, RZ, RZ, RZ ;  /* 0x000000ffff0c7224 */ /* 0x000fe400078e00ff */
[----:B------:R-:W-:Y:S02]  /*177d0*/  IMAD.MOV.U32 R11, RZ, RZ, 0x181f ;  /* 0x0000181fff0b7424 */ /* 0x000fe400078e00ff */
[----:B------:R-:W-:-:S07]  /*177e0*/  IMAD.MOV.U32 R15, RZ, RZ, -0x1 ;  /* 0xffffffffff0f7424 */ /* 0x000fce00078e00ff */
[----:B------:R-:W-:Y:S05]  /*177f0*/  WARPSYNC.COLLECTIVE R15, `(.L_x_351) ;  /* 0x000000000f087348 */ /* 0x000fea0003c00000 */
[----:B------:R0:W1:Y:S02]  /*17800*/  SHFL.IDX P6, R14, R13, R12, R11 ;  /* 0x0000000c0d0e7389 */ /* 0x00006400000c000b */
[----:B01----:R-:W-:Y:S01]  /*17810*/  ENDCOLLECTIVE ;  /* 0x000000000000791b */ /* 0x003fe20003800000 */
.L_x_351:
[----:B------:R-:W-:Y:S05]  /*17820*/  BSYNC B1 ;  /* 0x0000000000017941 */ /* 0x000fea0003800000 */
.L_x_350:
[----:B------:R-:W-:Y:S01]  /*17830*/  IMAD.MOV.U32 R13, RZ, RZ, R8 ;  /* 0x000000ffff0d7224 */ /* 0x000fe200078e0008 */
[----:B------:R-:W-:Y:S01]  /*17840*/  LOP3.LUT R23, R23, 0xfffff7ff, RZ, 0xc0, !PT ;  /* 0xfffff7ff17177812 */ /* 0x000fe200078ec0ff */
[----:B------:R-:W-:Y:S02]  /*17850*/  IMAD.MOV.U32 R12, RZ, RZ, RZ ;  /* 0x000000ffff0c7224 */ /* 0x000fe400078e00ff */
[----:B------:R-:W-:Y:S01]  /*17860*/  IMAD.MOV.U32 R11, RZ, RZ, 0x181f ;  /* 0x0000181fff0b7424 */ /* 0x000fe200078e00ff */
[----:B------:R-:W-:Y:S01]  /*17870*/  @P3 LOP3.LUT R23, R23, 0x800, RZ, 0xfc, !PT ;  /* 0x0000080017173812 */ /* 0x000fe200078efcff */
[----:B------:R-:W-:Y:S02]  /*17880*/  IMAD.MOV.U32 R15, RZ, RZ, -0x1 ;  /* 0xffffffffff0f7424 */ /* 0x000fe400078e00ff */
[----:B------:R-:W-:Y:S01]  /*17890*/  IMAD.MOV.U32 R3, RZ, RZ, R14 ;  /* 0x000000ffff037224 */ /* 0x000fe200078e000e */
[----:B------:R-:W-:Y:S01]  /*178a0*/  LOP3.LUT P3, RZ, R23, 0x10, RZ, 0xc0, !PT ;  /* 0x0000001017ff7812 */ /* 0x000fe2000786c0ff */
[----:B------:R-:W-:-:S12]  /*178b0*/  IMAD.SHL.U32 R0, R32, 0x2, RZ ;  /* 0x0000000220007824 */ /* 0x000fd800078e00ff */
[----:B------:R-:W-:Y:S05]  /*178c0*/  WARPSYNC.COLLECTIVE R15, `(.L_x_352) ;  /* 0x000000000f087348 */ /* 0x000fea0003c00000 */
[----:B------:R0:W1:Y:S02]  /*178d0*/  SHFL.IDX P6, R14, R13, R12, R11 ;  /* 0x0000000c0d0e7389 */ /* 0x00006400000c000b */
[----:B01----:R-:W-:Y:S01]  /*178e0*/  ENDCOLLECTIVE ;  /* 0x000000000000791b */ /* 0x003fe20003800000 */
.L_x_352:
[----:B------:R-:W-:Y:S01]  /*178f0*/  LOP3.LUT R23, R23, 0xfffffbff, RZ, 0xc0, !PT ;  /* 0xfffffbff17177812 */ /* 0x000fe200078ec0ff */
[----:B------:R-:W-:-:S03]  /*17900*/  IMAD R9, R9, 0x2, R22 ;  /* 0x0000000209097824 */ /* 0x000fc600078e0216 */
[----:B------:R-:W-:-:S04]  /*17910*/  @P2 LOP3.LUT R23, R23, 0x400, RZ, 0xfc, !PT ;  /* 0x0000040017172812 */ /* 0x000fc800078efcff */
[C---:B------:R-:W-:Y:S02]  /*17920*/  LOP3.LUT P2, RZ, R23.reuse, 0x8, RZ, 0xc0, !PT ;  /* 0x0000000817ff7812 */ /* 0x040fe4000784c0ff */
[----:B------:R-:W-:Y:S02]  /*17930*/  LOP3.LUT R23, R23, 0xfffffdff, RZ, 0xc0, !PT ;  /* 0xfffffdff17177812 */ /* 0x000fe400078ec0ff */
[----:B------:R-:W-:Y:S01]  /*17940*/  MOV R13, R10 ;  /* 0x0000000a000d7202 */ /* 0x000fe20000000f00 */
[----:B------:R-:W-:Y:S01]  /*17950*/  IMAD.MOV.U32 R12, RZ, RZ, 0x1 ;  /* 0x00000001ff0c7424 */ /* 0x000fe200078e00ff */
[----:B------:R-:W-:-:S04]  /*17960*/  @P1 LOP3.LUT R23, R23, 0x200, RZ, 0xfc, !PT ;  /* 0x0000020017171812 */ /* 0x000fc800078efcff */
[----:B------:R-:W-:Y:S01]  /*17970*/  LOP3.LUT P1, RZ, R23, 0x4, RZ, 0xc0, !PT ;  /* 0x0000000417ff7812 */ /* 0x000fe2000782c0ff */
[----:B------:R-:W-:-:S12]  /*17980*/  IMAD.MOV.U32 R2, RZ, RZ, R14 ;  /* 0x000000ffff027224 */ /* 0x000fd800078e000e */
[----:B------:R-:W-:Y:S05]  /*17990*/  WARPSYNC.COLLECTIVE R15, `(.L_x_353) ;  /* 0x000000000f087348 */ /* 0x000fea0003c00000 */
[----:B------:R0:W1:Y:S02]  /*179a0*/  SHFL.IDX P6, R14, R13, R12, R11 ;  /* 0x0000000c0d0e7389 */ /* 0x00006400000c000b */
[----:B01----:R-:W-:Y:S01]  /*179b0*/  ENDCOLLECTIVE ;  /* 0x000000000000791b */ /* 0x003fe20003800000 */
.L_x_353:
[----:B------:R-:W-:-:S05]  /*179c0*/  IADD3 R2, P0, R2, R0, RZ ;  /* 0x0000000002027210 */ /* 0x000fca0007f1e0ff */
[----:B------:R-:W-:-:S05]  /*179d0*/  IMAD.X R3, RZ, RZ, R3, P0 ;  /* 0x000000ffff037224 */ /* 0x000fca00000e0603 */
[----:B------:R-:W-:Y:S01]  /*179e0*/  @!PT LDS RZ, [RZ] ;  /* 0x00000000fffff984 */ /* 0x000fe20000000800 */
[----:B------:R-:W-:Y:S01]  /*179f0*/  @!PT LDS RZ, [RZ] ;  /* 0x00000000fffff984 */ /* 0x000fe20000000800 */
[----:B------:R-:W-:Y:S01]  /*17a00*/  @!PT LDS RZ, [RZ] ;  /* 0x00000000fffff984 */ /* 0x000fe20000000800 */
[----:B------:R0:W-:Y:S01]  /*17a10*/  LDGSTS.E.BYPASS.LTC128B.128 [R9+0x24400], desc[UR36][R2.64], !P3 ;  /* 0x2440000002097fae */ /* 0x0001e2000d901d64 */
[----:B------:R-:W-:-:S03]  /*17a20*/  IMAD.MOV.U32 R13, RZ, RZ, R8 ;  /* 0x000000ffff0d7224 */ /* 0x000fc600078e0008 */
[----:B------:R0:W-:Y:S04]  /*17a30*/  LDGSTS.E.BYPASS.LTC128B.128 [R9+0x26c00], desc[UR36][R2.64+0x80], !P2 ;  /* 0x26c0008002097fae */ /* 0x0001e8000d101d64 */
[----:B------:R0:W-:Y:S01]  /*17a40*/  LDGSTS.E.BYPASS.LTC128B.128 [R9+0x29400], desc[UR36][R2.64+0x100], !P1 ;  /* 0x2940010002097fae */ /* 0x0001e2000c901d64 */
[----:B------:R-:W-:-:S03]  /*17a50*/  IMAD.MOV.U32 R35, RZ, RZ, R14 ;  /* 0x000000ffff237224 */ /* 0x000fc600078e000e */
[----:B------:R0:W-:Y:S04]  /*17a60*/  LDGSTS.E.BYPASS.LTC128B.128 [R9+0x2bc00], desc[UR36][R2.64+0x180], !P5 ;  /* 0x2bc0018002097fae */ /* 0x0001e8000e901d64 */
[----:B0-----:R-:W-:Y:S05]  /*17a70*/  WARPSYNC.COLLECTIVE R15, `(.L_x_354) ;  /* 0x000000000f087348 */ /* 0x001fea0003c00000 */
[----:B------:R1:W2:Y:S02]  /*17a80*/  SHFL.IDX P6, R14, R13, R12, R11 ;  /* 0x0000000c0d0e7389 */ /* 0x0002a400000c000b */
[----:B012---:R-:W-:Y:S01]  /*17a90*/  ENDCOLLECTIVE ;  /* 0x000000000000791b */ /* 0x007fe20003800000 */
.L_x_354:
[----:B------:R-:W-:Y:S02]  /*17aa0*/  IMAD.MOV.U32 R13, RZ, RZ, R10 ;  /* 0x000000ffff0d7224 */ /* 0x000fe400078e000a */
[----:B------:R-:W-:Y:S02]  /*17ab0*/  IMAD.MOV.U32 R12, RZ, RZ, 0x2 ;  /* 0x00000002ff0c7424 */ /* 0x000fe400078e00ff */
[----:B------:R-:W-:-:S07]  /*17ac0*/  IMAD.MOV.U32 R2, RZ, RZ, R14 ;  /* 0x000000ffff027224 */ /* 0x000fce00078e000e */
[----:B------:R-:W-:Y:S05]  /*17ad0*/  WARPSYNC.COLLECTIVE R15, `(.L_x_355) ;  /* 0x000000000f087348 */ /* 0x000fea0003c00000 */
[----:B------:R0:W1:Y:S02]  /*17ae0*/  SHFL.IDX P6, R14, R13, R12, R11 ;  /* 0x0000000c0d0e7389 */ /* 0x00006400000c000b */
[----:B01----:R-:W-:Y:S01]  /*17af0*/  ENDCOLLECTIVE ;  /* 0x000000000000791b */ /* 0x003fe20003800000 */
.L_x_355:
        /* <DEDUP_REMOVED lines=14> */
.L_x_356:
[----:B------:R-:W-:Y:S02]  /*17be0*/  IMAD.MOV.U32 R13, RZ, RZ, R10 ;  /* 0x000000ffff0d7224 */ /* 0x000fe400078e000a */
[----:B------:R-:W-:Y:S02]  /*17bf0*/  IMAD.MOV.U32 R12, RZ, RZ, 0x3 ;  /* 0x00000003ff0c7424 */ /* 0x000fe400078e00ff */
[----:B------:R-:W-:-:S07]  /*17c00*/  IMAD.MOV.U32 R2, RZ, RZ, R14 ;  /* 0x000000ffff027224 */ /* 0x000fce00078e000e */
[----:B------:R-:W-:Y:S05]  /*17c10*/  WARPSYNC.COLLECTIVE R15, `(.L_x_357) ;  /* 0x000000000f087348 */ /* 0x000fea0003c00000 */
[----:B------:R0:W1:Y:S02]  /*17c20*/  SHFL.IDX P6, R14, R13, R12, R11 ;  /* 0x0000000c0d0e7389 */ /* 0x00006400000c000b */
[----:B01----:R-:W-:Y:S01]  /*17c30*/  ENDCOLLECTIVE ;  /* 0x000000000000791b */ /* 0x003fe20003800000 */
.L_x_357:
        /* <DEDUP_REMOVED lines=14> */
.L_x_358:
[----:B------:R-:W-:Y:S02]  /*17d20*/  IMAD.MOV.U32 R13, RZ, RZ, R10 ;  /* 0x000000ffff0d7224 */ /* 0x000fe400078e000a */
[----:B------:R-:W-:Y:S01]  /*17d30*/  IMAD.MOV.U32 R12, RZ, RZ, 0x4 ;  /* 0x00000004ff0c7424 */ /* 0x000fe200078e00ff */
[----:B------:R-:W-:-:S07]  /*17d40*/  MOV R2, R14 ;  /* 0x0000000e00027202 */ /* 0x000fce0000000f00 */
[----:B------:R-:W-:Y:S05]  /*17d50*/  WARPSYNC.COLLECTIVE R15, `(.L_x_359) ;  /* 0x000000000f087348 */ /* 0x000fea0003c00000 */
[----:B------:R0:W1:Y:S02]  /*17d60*/  SHFL.IDX P6, R14, R13, R12, R11 ;  /* 0x0000000c0d0e7389 */ /* 0x00006400000c000b */
[----:B01----:R-:W-:Y:S01]  /*17d70*/  ENDCOLLECTIVE ;  /* 0x000000000000791b */ /* 0x003fe20003800000 */
.L_x_359:
[----:B------:R-:W-:-:S05]  /*17d80*/  IADD3 R2, P0, R2, R0, RZ ;  /* 0x0000000002027210 */ /* 0x000fca0007f1e0ff */
[----:B------:R-:W-:-:S05]  /*17d90*/  IMAD.X R3, RZ, RZ, R35, P0 ;  /* 0x000000ffff037224 */ /* 0x000fca00000e0623 */
[----:B------:R-:W-:Y:S01]  /*17da0*/  @!PT LDS RZ, [RZ] ;  /* 0x00000000fffff984 */ /* 0x000fe20000000800 */
[----:B------:R-:W-:Y:S01]  /*17db0*/  @!PT LDS RZ, [RZ] ;  /* 0x00000000fffff984 */ /* 0x000fe20000000800 */
[----:B------:R-:W-:Y:S01]  /*17dc0*/  @!PT LDS RZ, [RZ] ;  /* 0x00000000fffff984 */ /* 0x000fe20000000800 */
[----:B------:R0:W-:Y:S01]  /*17dd0*/  LDGSTS.E.BYPASS.LTC128B.128 [R9+0x25c00], desc[UR36][R2.64], !P3 ;  /* 0x25c0000002097fae */ /* 0x0001e2000d901d64 */
[C---:B------:R-:W-:Y:S01]  /*17de0*/  LOP3.LUT P3, RZ, R23.reuse, 0x800, RZ, 0xc0, !PT ;  /* 0x0000080017ff7812 */ /* 0x040fe2000786c0ff */
[----:B------:R-:W-:Y:S02]  /*17df0*/  IMAD.MOV.U32 R13, RZ, RZ, R8 ;  /* 0x000000ffff0d7224 */ /* 0x000fe400078e0008 */
[----:B------:R0:W-:Y:S01]  /*17e00*/  LDGSTS.E.BYPASS.LTC128B.128 [R9+0x28400], desc[UR36][R2.64+0x80], !P2 ;  /* 0x2840008002097fae */ /* 0x0001e2000d101d64 */
[----:B------:R-:W-:-:S03]  /*17e10*/  LOP3.LUT P2, RZ, R23, 0x400, RZ, 0xc0, !PT ;  /* 0x0000040017ff7812 */ /* 0x000fc6000784c0ff */
[----:B------:R0:W-:Y:S01]  /*17e20*/  LDGSTS.E.BYPASS.LTC128B.128 [R9+0x2ac00], desc[UR36][R2.64+0x100], !P1 ;  /* 0x2ac0010002097fae */ /* 0x0001e2000c901d64 */
[----:B------:R-:W-:Y:S01]  /*17e30*/  LOP3.LUT P1, RZ, R23, 0x200, RZ, 0xc0, !PT ;  /* 0x0000020017ff7812 */ /* 0x000fe2000782c0ff */
[----:B------:R-:W-:Y:S02]  /*17e40*/  IMAD.MOV.U32 R35, RZ, RZ, R14 ;  /* 0x000000ffff237224 */ /* 0x000fe400078e000e */
[----:B------:R0:W-:Y:S10]  /*17e50*/  LDGSTS.E.BYPASS.LTC128B.128 [R9+0x2d400], desc[UR36][R2.64+0x180], !P5 ;  /* 0x2d40018002097fae */ /* 0x0001f4000e901d64 */
[----:B0-----:R-:W-:Y:S05]  /*17e60*/  WARPSYNC.COLLECTIVE R15, `(.L_x_360) ;  /* 0x000000000f087348 */ /* 0x001fea0003c00000 */
[----:B------:R1:W2:Y:S02]  /*17e70*/  SHFL.IDX P6, R14, R13, R12, R11 ;  /* 0x0000000c0d0e7389 */ /* 0x0002a400000c000b */
[----:B012---:R-:W-:Y:S01]  /*17e80*/  ENDCOLLECTIVE ;  /* 0x000000000000791b */ /* 0x007fe20003800000 */
.L_x_360:
[----:B------:R-:W-:Y:S01]  /*17e90*/  IMAD.MOV.U32 R2, RZ, RZ, R14 ;  /* 0x000000ffff027224 */ /* 0x000fe200078e000e */
[----:B------:R-:W-:Y:S06]  /*17ea0*/  BRA `(.L_x_361) ;  /* 0xffffffc000a87947 */ /* 0x000fec000383ffff */
.L_x_276:
[----:B-1----:R1:W2:Y:S02]  /*17eb0*/  SYNCS.PHASECHK.TRANS64.TRYWAIT P0, [R6+URZ+0x38860], R2 ;  /* 0x03886002060075a7 */ /* 0x0022a4000800017f */
[----:B--2---:R-:W-:Y:S05]  /*17ec0*/  @!P0 NANOSLEEP.SYNCS 0x989680 ;  /* 0x009896800000895d */ /* 0x004fea0003900000 */
[----:B------:R-:W2:Y:S02]  /*17ed0*/  @!P0 SYNCS.PHASECHK.TRANS64 P0, [R6+URZ+0x38860], R2 ;  /* 0x03886002060085a7 */ /* 0x000ea4000800007f */
[----:B--2---:R-:W-:Y:S05]  /*17ee0*/  @!P0 BRA `(.L_x_276) ;  /* 0xfffffffc00f08947 */ /* 0x004fea000383ffff */
[----:B------:R-:W-:Y:S05]  /*17ef0*/  BRA `(.L_x_362) ;  /* 0xffffffc400207947 */ /* 0x000fea000383ffff */
.L_x_277:
[----:B------:R-:W-:Y:S01]  /*17f00*/  BSSY B1, `(.L_x_363) ;  /* 0x0000008000017945 */ /* 0x000fe20003800000 */
[----:B------:R-:W-:Y:S02]  /*17f10*/  IMAD.MOV.U32 R13, RZ, RZ, R24 ;  /* 0x000000ffff0d7224 */ /* 0x000fe400078e0018 */
[----:B------:R-:W-:Y:S02]  /*17f20*/  IMAD.MOV.U32 R12, RZ, RZ, RZ ;  /* 0x000000ffff0c7224 */ /* 0x000fe400078e00ff */
[----:B------:R-:W-:Y:S02]  /*17f30*/  IMAD.MOV.U32 R11, RZ, RZ, 0x181f ;  /* 0x0000181fff0b7424 */ /* 0x000fe400078e00ff */
[----:B------:R-:W-:-:S07]  /*17f40*/  IMAD.MOV.U32 R15, RZ, RZ, -0x1 ;  /* 0xffffffffff0f7424 */ /* 0x000fce00078e00ff */
[----:B-1----:R-:W-:Y:S05]  /*17f50*/  WARPSYNC.COLLECTIVE R15, `(.L_x_364) ;  /* 0x000000000f087348 */ /* 0x002fea0003c00000 */
[----:B------:R0:W2:Y:S02]  /*17f60*/  SHFL.IDX P6, R14, R13, R12, R11 ;  /* 0x0000000c0d0e7389 */ /* 0x0000a400000c000b */
[----:B012---:R-:W-:Y:S01]  /*17f70*/  ENDCOLLECTIVE ;  /* 0x000000000000791b */ /* 0x007fe20003800000 */
.L_x_364:
[----:B------:R-:W-:Y:S05]  /*17f80*/  BSYNC B1 ;  /* 0x0000000000017941 */ /* 0x000fea0003800000 */
.L_x_363:
[----:B------:R-:W-:Y:S02]  /*17f90*/  IMAD.MOV.U32 R13, RZ, RZ, R18 ;  /* 0x000000ffff0d7224 */ /* 0x000fe400078e0012 */
[----:B------:R-:W-:Y:S02]  /*17fa0*/  IMAD.MOV.U32 R12, RZ, RZ, RZ ;  /* 0x000000ffff0c7224 */ /* 0x000fe400078e00ff */
[----:B------:R-:W-:Y:S02]  /*17fb0*/  IMAD.MOV.U32 R11, RZ, RZ, 0x181f ;  /* 0x0000181fff0b7424 */ /* 0x000fe400078e00ff */
[----:B------:R-:W-:Y:S02]  /*17fc0*/  IMAD.MOV.U32 R15, RZ, RZ, -0x1 ;  /* 0xffffffffff0f7424 */ /* 0x000fe400078e00ff */
[----:B------:R-:W-:Y:S02]  /*17fd0*/  IMAD.MOV.U32 R3, RZ, RZ, R14 ;  /* 0x000000ffff037224 */ /* 0x000fe400078e000e */
[----:B------:R-:W-:-:S07]  /*17fe0*/  IMAD R7, R7, 0x2, R22 ;  /* 0x0000000207077824 */ /* 0x000fce00078e0216 */
[----:B------:R-:W-:Y:S05]  /*17ff0*/  WARPSYNC.COLLECTIVE R15, `(.L_x_365) ;  /* 0x000000000f087348 */ /* 0x000fea0003c00000 */
[----:B------:R0:W1:Y:S02]  /*18000*/  SHFL.IDX P6, R14, R13, R12, R11 ;  /* 0x0000000c0d0e7389 */ /* 0x00006400000c000b */
[----:B01----:R-:W-:Y:S01]  /*18010*/  ENDCOLLECTIVE ;  /* 0x000000000000791b */ /* 0x003fe20003800000 */
.L_x_365:
[----:B------:R-:W-:Y:S02]  /*18020*/  IMAD.MOV.U32 R13, RZ, RZ, R24 ;  /* 0x000000ffff0d7224 */ /* 0x000fe400078e0018 */
[----:B------:R-:W-:Y:S01]  /*18030*/  IMAD.MOV.U32 R12, RZ, RZ, 0x1 ;  /* 0x00000001ff0c7424 */ /* 0x000fe200078e00ff */
[----:B------:R-:W-:-:S07]  /*18040*/  MOV R2, R14 ;  /* 0x0000000e00027202 */ /* 0x000fce0000000f00 */
[----:B------:R-:W-:Y:S05]  /*18050*/  WARPSYNC.COLLECTIVE R15, `(.L_x_366) ;  /* 0x000000000f087348 */ /* 0x000fea0003c00000 */
[----:B------:R0:W1:Y:S02]  /*18060*/  SHFL.IDX P6, R14, R13, R12, R11 ;  /* 0x0000000c0d0e7389 */ /* 0x00006400000c000b */
[----:B01----:R-:W-:Y:S01]  /*18070*/  ENDCOLLECTIVE ;  /* 0x000000000000791b */ /* 0x003fe20003800000 */
.L_x_366:
[----:B------:R-:W-:-:S05]  /*18080*/  IADD3 R2, P0, R2, R0, RZ ;  /* 0x0000000002027210 */ /* 0x000fca0007f1e0ff */
[----:B------:R-:W-:Y:S01]  /*18090*/  IMAD.X R3, RZ, RZ, R3, P0 ;  /* 0x000000ffff037224 */ /* 0x000fe200000e0603 */
[----:B------:R-:W-:Y:S01]  /*180a0*/  ISETP.LT.OR P0, PT, R8, 0x1, P4 ;  /* 0x000000010800780c */ /* 0x000fe20002701670 */
[----:B------:R-:W-:-:S12]  /*180b0*/  IMAD.MOV.U32 R13, RZ, RZ, R18 ;  /* 0x000000ffff0d7224 */ /* 0x000fd800078e0012 */
        /* <DEDUP_REMOVED lines=9> */
[----:B------:R0:W-:Y:S02]  /*18150*/  LDGSTS.E.BYPASS.LTC128B.128 [R7+0x7c00], desc[UR36][R2.64+0x180], !P0 ;  /* 0x07c0018002077fae */ /* 0x0001e4000c101d64 */
[----:B0-----:R-:W-:-:S07]  /*18160*/  IMAD.MOV.U32 R3, RZ, RZ, R14 ;  /* 0x000000ffff037224 */ /* 0x001fce00078e000e */
[----:B------:R-:W-:Y:S05]  /*18170*/  WARPSYNC.COLLECTIVE R15, `(.L_x_367) ;  /* 0x000000000f087348 */ /* 0x000fea0003c00000 */
[----:B------:R0:W1:Y:S02]  /*18180*/  SHFL.IDX P6, R14, R13, R12, R11 ;  /* 0x0000000c0d0e7389 */ /* 0x00006400000c000b */
[----:B01----:R-:W-:Y:S01]  /*18190*/  ENDCOLLECTIVE ;  /* 0x000000000000791b */ /* 0x003fe20003800000 */
.L_x_367:
[----:B------:R-:W-:Y:S02]  /*181a0*/  IMAD.MOV.U32 R13, RZ, RZ, R24 ;  /* 0x000000ffff0d7224 */ /* 0x000fe400078e0018 */
[----:B------:R-:W-:Y:S02]  /*181b0*/  IMAD.MOV.U32 R12, RZ, RZ, 0x2 ;  /* 0x00000002ff0c7424 */ /* 0x000fe400078e00ff */
[----:B------:R-:W-:-:S07]  /*181c0*/  IMAD.MOV.U32 R2, RZ, RZ, R14 ;  /* 0x000000ffff027224 */ /* 0x000fce00078e000e */
[----:B------:R-:W-:Y:S05]  /*181d0*/  WARPSYNC.COLLECTIVE R15, `(.L_x_368) ;  /* 0x000000000f087348 */ /* 0x000fea0003c00000 */
[----:B------:R0:W1:Y:S02]  /*181e0*/  SHFL.IDX P6, R14, R13, R12, R11 ;  /* 0x0000000c0d0e7389 */ /* 0x00006400000c000b */
[----:B01----:R-:W-:Y:S01]  /*181f0*/  ENDCOLLECTIVE ;  /* 0x000000000000791b */ /* 0x003fe20003800000 */
.L_x_368:
        /* <DEDUP_REMOVED lines=18> */
.L_x_369:
[----:B------:R-:W-:Y:S01]  /*18320*/  IMAD.MOV.U32 R13, RZ, RZ, R24 ;  /* 0x000000ffff0d7224 */ /* 0x000fe200078e0018 */
[----:B------:R-:W-:Y:S01]  /*18330*/  MOV R12, 0x3 ;  /* 0x00000003000c7802 */ /* 0x000fe20000000f00 */
[----:B------:R-:W-:-:S07]  /*18340*/  IMAD.MOV.U32 R2, RZ, RZ, R14 ;  /* 0x000000ffff027224 */ /* 0x000fce00078e000e */
[----:B------:R-:W-:Y:S05]  /*18350*/  WARPSYNC.COLLECTIVE R15, `(.L_x_370) ;  /* 0x000000000f087348 */ /* 0x000fea0003c00000 */
[----:B------:R0:W1:Y:S02]  /*18360*/  SHFL.IDX P6, R14, R13, R12, R11 ;  /* 0x0000000c0d0e7389 */ /* 0x00006400000c000b */
[----:B01----:R-:W-:Y:S01]  /*18370*/  ENDCOLLECTIVE ;  /* 0x000000000000791b */ /* 0x003fe20003800000 */
.L_x_370:
        /* <DEDUP_REMOVED lines=18> */
.L_x_371:
[----:B------:R-:W-:Y:S02]  /*184a0*/  IMAD.MOV.U32 R13, RZ, RZ, R24 ;  /* 0x000000ffff0d7224 */ /* 0x000fe400078e0018 */
[----:B------:R-:W-:Y:S02]  /*184b0*/  IMAD.MOV.U32 R12, RZ, RZ, 0x4 ;  /* 0x00000004ff0c7424 */ /* 0x000fe400078e00ff */
[----:B------:R-:W-:-:S07]  /*184c0*/  IMAD.MOV.U32 R2, RZ, RZ, R14 ;  /* 0x000000ffff027224 */ /* 0x000fce00078e000e */
[----:B------:R-:W-:Y:S05]  /*184d0*/  WARPSYNC.COLLECTIVE R15, `(.L_x_372) ;  /* 0x000000000f087348 */ /* 0x000fea0003c00000 */
[----:B------:R0:W1:Y:S02]  /*184e0*/  SHFL.IDX P6, R14, R13, R12, R11 ;  /* 0x0000000c0d0e7389 */ /* 0x00006400000c000b */
[----:B01----:R-:W-:Y:S01]  /*184f0*/  ENDCOLLECTIVE ;  /* 0x000000000000791b */ /* 0x003fe20003800000 */
.L_x_372:
[----:B------:R-:W-:-:S05]  /*18500*/  IADD3 R2, P0, R2, R0, RZ ;  /* 0x0000000002027210 */ /* 0x000fca0007f1e0ff */
[----:B------:R-:W-:Y:S01]  /*18510*/  IMAD.X R3, RZ, RZ, R3, P0 ;  /* 0x000000ffff037224 */ /* 0x000fe200000e0603 */
[----:B------:R-:W-:Y:S01]  /*18520*/  ISETP.LT.OR P0, PT, R8, 0x31, P4 ;  /* 0x000000310800780c */ /* 0x000fe20002701670 */
[----:B------:R-:W-:-:S12]  /*18530*/  IMAD.MOV.U32 R13, RZ, RZ, R18 ;  /* 0x000000ffff0d7224 */ /* 0x000fd800078e0012 */
[----:B------:R-:W-:Y:S01]  /*18540*/  @!PT LDS RZ, [RZ] ;  /* 0x00000000fffff984 */ /* 0x000fe20000000800 */
[----:B------:R-:W-:Y:S01]  /*18550*/  @!PT LDS RZ, [RZ] ;  /* 0x00000000fffff984 */ /* 0x000fe20000000800 */
[----:B------:R-:W-:Y:S01]  /*18560*/  @!PT LDS RZ, [RZ] ;  /* 0x00000000fffff984 */ /* 0x000fe20000000800 */
[----:B------:R0:W-:Y:S01]  /*18570*/  LDGSTS.E.BYPASS.LTC128B.128 [R7+0x1c00], desc[UR36][R2.64], !P0 ;  /* 0x01c0000002077fae */ /* 0x0001e2000c101d64 */
[----:B------:R-:W-:Y:S01]  /*18580*/  ISETP.LT.OR P0, PT, R8, 0x31, P3 ;  /* 0x000000310800780c */ /* 0x000fe20001f01670 */
[----:B------:R-:W-:-:S12]  /*18590*/  IMAD.MOV.U32 R24, RZ, RZ, R14 ;  /* 0x000000ffff187224 */ /* 0x000fd800078e000e */
[----:B0-----:R-:W-:Y:S05]  /*185a0*/  WARPSYNC.COLLECTIVE R15, `(.L_x_373) ;  /* 0x000000000f087348 */ /* 0x001fea0003c00000 */
[----:B------:R1:W2:Y:S02]  /*185b0*/  SHFL.IDX P6, R14, R13, R12, R11 ;  /* 0x0000000c0d0e7389 */ /* 0x0002a400000c000b */
[----:B012---:R-:W-:Y:S01]  /*185c0*/  ENDCOLLECTIVE ;  /* 0x000000000000791b */ /* 0x007fe20003800000 */
.L_x_373:
        /* <DEDUP_REMOVED lines=8> */
[----:B------:R-:W-:Y:S05]  /*18650*/  BRA `(.L_x_374) ;  /* 0xffffffc0003c7947 */ /* 0x000fea000383ffff */
.L_x_285:
[----:B0-----:R0:W3:Y:S02]  /*18660*/  SYNCS.PHASECHK.TRANS64.TRYWAIT P0, [R4+URZ+0x38860], R3 ;  /* 0x03886003040075a7 */ /* 0x0010e4000800017f */
[----:B---3--:R-:W-:Y:S05]  /*18670*/  @!P0 NANOSLEEP.SYNCS 0x989680 ;  /* 0x009896800000895d */ /* 0x008fea0003900000 */
[----:B------:R-:W3:Y:S02]  /*18680*/  @!P0 SYNCS.PHASECHK.TRANS64 P0, [R4+URZ+0x38860], R3 ;  /* 0x03886003040085a7 */ /* 0x000ee4000800007f */
[----:B---3--:R-:W-:Y:S05]  /*18690*/  @!P0 BRA `(.L_x_285) ;  /* 0xfffffffc00f08947 */ /* 0x008fea000383ffff */
[----:B------:R-:W-:Y:S05]  /*186a0*/  BRA `(.L_x_375) ;  /* 0xffffffc400607947 */ /* 0x000fea000383ffff */
.L_x_286:
[----:B------:R-:W-:Y:S01]  /*186b0*/  BSSY B0, `(.L_x_376) ;  /* 0x0000008000007945 */ /* 0x000fe20003800000 */
[----:B------:R-:W-:Y:S02]  /*186c0*/  IMAD.MOV.U32 R13, RZ, RZ, R24 ;  /* 0x000000ffff0d7224 */ /* 0x000fe400078e0018 */
[----:B------:R-:W-:Y:S02]  /*186d0*/  IMAD.MOV.U32 R12, RZ, RZ, RZ ;  /* 0x000000ffff0c7224 */ /* 0x000fe400078e00ff */
[----:B------:R-:W-:Y:S02]  /*186e0*/  IMAD.MOV.U32 R11, RZ, RZ, 0x181f ;  /* 0x0000181fff0b7424 */ /* 0x000fe400078e00ff */
[----:B------:R-:W-:-:S07]  /*186f0*/  IMAD.MOV.U32 R15, RZ, RZ, -0x1 ;  /* 0xffffffffff0f7424 */ /* 0x000fce00078e00ff */
[----:B01----:R-:W-:Y:S05]  /*18700*/  WARPSYNC.COLLECTIVE R15, `(.L_x_377) ;  /* 0x000000000f087348 */ /* 0x003fea0003c00000 */
[----:B-1----:R1:W2:Y:S02]  /*18710*/  SHFL.IDX P6, R14, R13, R12, R11 ;  /* 0x0000000c0d0e7389 */ /* 0x0022a400000c000b */
[----:B012---:R-:W-:Y:S01]  /*18720*/  ENDCOLLECTIVE ;  /* 0x000000000000791b */ /* 0x007fe20003800000 */
.L_x_377:
[----:B------:R-:W-:Y:S05]  /*18730*/  BSYNC B0 ;  /* 0x0000000000007941 */ /* 0x000fea0003800000 */
.L_x_376:
[----:B------:R-:W-:Y:S01]  /*18740*/  IMAD.MOV.U32 R13, RZ, RZ, R18 ;  /* 0x000000ffff0d7224 */ /* 0x000fe200078e0012 */
[----:B------:R-:W-:Y:S01]  /*18750*/  MOV R11, 0x181f ;  /* 0x0000181f000b7802 */ /* 0x000fe20000000f00 */
[----:B------:R-:W-:Y:S02]  /*18760*/  IMAD.MOV.U32 R12, RZ, RZ, RZ ;  /* 0x000000ffff0c7224 */ /* 0x000fe400078e00ff */
[----:B------:R-:W-:Y:S02]  /*18770*/  IMAD.MOV.U32 R15, RZ, RZ, -0x1 ;  /* 0xffffffffff0f7424 */ /* 0x000fe400078e00ff */
[----:B------:R-:W-:Y:S02]  /*18780*/  IMAD.MOV.U32 R3, RZ, RZ, R14 ;  /* 0x000000ffff037224 */ /* 0x000fe400078e000e */
[----:B------:R-:W-:-:S07]  /*18790*/  IMAD.SHL.U32 R8, R32, 0x2, RZ ;  /* 0x0000000220087824 */ /* 0x000fce00078e00ff */
[----:B------:R-:W-:Y:S05]  /*187a0*/  WARPSYNC.COLLECTIVE R15, `(.L_x_378) ;  /* 0x000000000f087348 */ /* 0x000fea0003c00000 */
[----:B------:R0:W1:Y:S02]  /*187b0*/  SHFL.IDX P6, R14, R13, R12, R11 ;  /* 0x0000000c0d0e7389 */ /* 0x00006400000c000b */
[----:B01----:R-:W-:Y:S01]  /*187c0*/  ENDCOLLECTIVE ;  /* 0x000000000000791b */ /* 0x003fe20003800000 */
.L_x_378:
[----:B------:R-:W-:Y:S01]  /*187d0*/  ULDC UR4, c[0x0][0x2f4] ;  /* 0x0000bd0000047ab9 */ /* 0x000fe20000000800 */
[----:B------:R-:W-:Y:S01]  /*187e0*/  IMAD R0, R7, 0x2, R22 ;  /* 0x0000000207007824 */ /* 0x000fe200078e0216 */
[----:B------:R-:W-:Y:S02]  /*187f0*/  ISETP.GE.AND P3, PT, R32, UR4, PT ;  /* 0x0000000420007c0c */ /* 0x000fe4000bf66270 */
[----:B------:R-:W-:Y:S02]  /*18800*/  ISETP.GE.AND P2, PT, R37, UR4, PT ;  /* 0x0000000425007c0c */ /* 0x000fe4000bf46270 */
[----:B------:R-:W-:Y:S02]  /*18810*/  ISETP.LT.OR P4, PT, R5, 0x1, P3 ;  /* 0x000000010500780c */ /* 0x000fe40001f81670 */
[----:B------:R-:W-:Y:S01]  /*18820*/  ISETP.GE.AND P1, PT, R36, UR4, PT ;  /* 0x0000000424007c0c */ /* 0x000fe2000bf26270 */
[----:B------:R-:W-:Y:S02]  /*18830*/  IMAD.MOV.U32 R13, RZ, RZ, R24 ;  /* 0x000000ffff0d7224 */ /* 0x000fe400078e0018 */
[----:B------:R-:W-:Y:S01]  /*18840*/  IMAD.MOV.U32 R12, RZ, RZ, 0x1 ;  /* 0x00000001ff0c7424 */ /* 0x000fe200078e00ff */
[----:B------:R-:W-:-:S05]  /*18850*/  IADD3 R2, P0, R14, R8, RZ ;  /* 0x000000080e027210 */ /* 0x000fca0007f1e0ff */
[----:B------:R-:W-:Y:S01]  /*18860*/  IMAD.X R3, RZ, RZ, R3, P0 ;  /* 0x000000ffff037224 */ /* 0x000fe200000e0603 */
[----:B------:R-:W-:-:S04]  /*18870*/  ISETP.LT.OR P0, PT, R5, 0x1, P2 ;  /* 0x000000010500780c */ /* 0x000fc80001701670 */
[----:B------:R-:W-:Y:S01]  /*18880*/  @!PT LDS RZ, [RZ] ;  /* 0x00000000fffff984 */ /* 0x000fe20000000800 */
[----:B------:R-:W-:Y:S01]  /*18890*/  @!PT LDS RZ, [RZ] ;  /* 0x00000000fffff984 */ /* 0x000fe20000000800 */
[----:B------:R-:W-:Y:S01]  /*188a0*/  @!PT LDS RZ, [RZ] ;  /* 0x00000000fffff984 */ /* 0x000fe20000000800 */
[----:B------:R0:W-:Y:S01]  /*188b0*/  LDGSTS.E.BYPASS.LTC128B.128 [R0+0x400], desc[UR36][R2.64], !P4 ;  /* 0x0040000002007fae */ /* 0x0001e2000e101d64 */
[----:B------:R-:W-:-:S08]  /*188c0*/  ISETP.LT.OR P4, PT, R5, 0x1, P1 ;  /* 0x000000010500780c */ /* 0x000fd00000f81670 */
[----:B------:R0:W-:Y:S01]  /*188d0*/  LDGSTS.E.BYPASS.LTC128B.128 [R0+0x2c00], desc[UR36][R2.64+0x80], !P0 ;  /* 0x02c0008002007fae */ /* 0x0001e2000c101d64 */
[----:B------:R-:W-:-:S13]  /*188e0*/  ISETP.GE.AND P0, PT, R34, UR4, PT ;  /* 0x0000000422007c0c */ /* 0x000fda000bf06270 */
[----:B0-----:R-:W-:Y:S05]  /*188f0*/  WARPSYNC.COLLECTIVE R15, `(.L_x_379) ;  /* 0x000000000f087348 */ /* 0x001fea0003c00000 */
[----:B------:R1:W2:Y:S02]  /*18900*/  SHFL.IDX P6, R14, R13, R12, R11 ;  /* 0x0000000c0d0e7389 */ /* 0x0002a400000c000b */
[----:B012---:R-:W-:Y:S01]  /*18910*/  ENDCOLLECTIVE ;  /* 0x000000000000791b */ /* 0x007fe20003800000 */
.L_x_379:
[----:B------:R-:W-:Y:S01]  /*18920*/  @!PT LDS RZ, [RZ] ;  /* 0x00000000fffff984 */ /* 0x000fe20000000800 */
[----:B------:R-:W-:Y:S01]  /*18930*/  @!PT LDS RZ, [RZ] ;  /* 0x00000000fffff984 */ /* 0x000fe20000000800 */
[----:B------:R-:W-:Y:S01]  /*18940*/  @!PT LDS RZ, [RZ] ;  /* 0x00000000fffff984 */ /* 0x000fe20000000800 */
[----:B------:R0:W-:Y:S01]  /*18950*/  LDGSTS.E.BYPASS.LTC128B.128 [R0+0x5400], desc[UR36][R2.64+0x100], !P4 ;  /* 0x0540010002007fae */ /* 0x0001e2000e101d64 */
[----:B------:R-:W-:Y:S01]  /*18960*/  ISETP.LT.OR P4, PT, R5, 0x1, P0 ;  /* 0x000000010500780c */ /* 0x000fe20000781670 */
[----:B------:R-:W-:-:S12]  /*18970*/  IMAD.MOV.U32 R13, RZ, RZ, R18 ;  /* 0x000000ffff0d7224 */ /* 0x000fd800078e0012 */
[----:B------:R0:W-:Y:S01]  /*18980*/  LDGSTS.E.BYPASS.LTC128B.128 [R0+0x7c00], desc[UR36][R2.64+0x180], !P4 ;  /* 0x07c0018002007fae */ /* 0x0001e2000e101d64 */
[----:B------:R-:W-:-:S07]  /*18990*/  IMAD.MOV.U32 R7, RZ, RZ, R14 ;  /* 0x000000ffff077224 */ /* 0x000fce00078e000e */
[----:B0-----:R-:W-:Y:S05]  /*189a0*/  WARPSYNC.COLLECTIVE R15, `(.L_x_380) ;  /* 0x000000000f087348 */ /* 0x001fea0003c00000 */
[----:B------:R1:W2:Y:S02]  /*189b0*/  SHFL.IDX P6, R14, R13, R12, R11 ;  /* 0x0000000c0d0e7389 */ /* 0x0002a400000c000b */
[----:B012---:R-:W-:Y:S01]  /*189c0*/  ENDCOLLECTIVE ;  /* 0x000000000000791b */ /* 0x007fe20003800000 */
.L_x_380:
[----:B------:R-:W-:Y:S02]  /*189d0*/  IMAD.MOV.U32 R13, RZ, RZ, R24 ;  /* 0x000000ffff0d7224 */ /* 0x000fe400078e0018 */
[----:B------:R-:W-:Y:S01]  /*189e0*/  IMAD.MOV.U32 R12, RZ, RZ, 0x2 ;  /* 0x00000002ff0c7424 */ /* 0x000fe200078e00ff */
[----:B------:R-:W-:-:S13]  /*189f0*/  IADD3 R2, P4, R14, R8, RZ ;  /* 0x000000080e027210 */ /* 0x000fda0007f9e0ff */
[----:B------:R-:W-:Y:S05]  /*18a00*/  WARPSYNC.COLLECTIVE R15, `(.L_x_381) ;  /* 0x000000000f087348 */ /* 0x000fea0003c00000 */
[----:B------:R0:W1:Y:S02]  /*18a10*/  SHFL.IDX P6, R14, R13, R12, R11 ;  /* 0x0000000c0d0e7389 */ /* 0x00006400000c000b */
[----:B01----:R-:W-:Y:S01]  /*18a20*/  ENDCOLLECTIVE ;  /* 0x000000000000791b */ /* 0x003fe20003800000 */
.L_x_381:
        /* <DEDUP_REMOVED lines=12> */
.L_x_382:
[----:B------:R-:W-:Y:S01]  /*18af0*/  @!PT LDS RZ, [RZ] ;  /* 0x00000000fffff984 */ /* 0x000fe20000000800 */
[----:B------:R-:W-:Y:S01]  /*18b00*/  @!PT LDS RZ, [RZ] ;  /* 0x00000000fffff984 */ /* 0x000fe20000000800 */
[----:B------:R-:W-:Y:S01]  /*18b10*/  @!PT LDS RZ, [RZ] ;  /* 0x00000000fffff984 */ /* 0x000fe20000000800 */
[----:B------:R-:W-:Y:S01]  /*18b20*/  LDGSTS.E.BYPASS.LTC128B.128 [R0+0x3400], desc[UR36][R2.64+0x80], !P4 ;  /* 0x0340008002007fae */ /* 0x000fe2000e101d64 */
[----:B------:R-:W-:Y:S01]  /*18b30*/  ISETP.LT.OR P4, PT, R5, 0x11, P1 ;  /* 0x000000110500780c */ /* 0x000fe20000f81670 */
[----:B------:R-:W-:Y:S01]  /*18b40*/  IMAD.MOV.U32 R13, RZ, RZ, R24 ;  /* 0x000000ffff0d7224 */ /* 0x000fe200078e0018 */
[----:B------:R-:W-:-:S11]  /*18b50*/  MOV R12, 0x3 ;  /* 0x00000003000c7802 */ /* 0x000fd60000000f00 */
[----:B------:R-:W-:Y:S01]  /*18b60*/  LDGSTS.E.BYPASS.LTC128B.128 [R0+0x5c00], desc[UR36][R2.64+0x100], !P4 ;  /* 0x05c0010002007fae */ /* 0x000fe2000e101d64 */
[----:B------:R-:W-:-:S13]  /*18b70*/  ISETP.LT.OR P4, PT, R5, 0x11, P0 ;  /* 0x000000110500780c */ /* 0x000fda0000781670 */
[----:B------:R0:W-:Y:S02]  /*18b80*/  LDGSTS.E.BYPASS.LTC128B.128 [R0+0x8400], desc[UR36][R2.64+0x180], !P4 ;  /* 0x0840018002007fae */ /* 0x0001e4000e101d64 */
[----:B0-----:R-:W-:-:S13]  /*18b90*/  IADD3 R2, P4, R14, R8, RZ ;  /* 0x000000080e027210 */ /* 0x001fda0007f9e0ff */
[----:B------:R-:W-:Y:S05]  /*18ba0*/  WARPSYNC.COLLECTIVE R15, `(.L_x_383) ;  /* 0x000000000f087348 */ /* 0x000fea0003c00000 */
[----:B------:R0:W1:Y:S02]  /*18bb0*/  SHFL.IDX P6, R14, R13, R12, R11 ;  /* 0x0000000c0d0e7389 */ /* 0x00006400000c000b */
[----:B01----:R-:W-:Y:S01]  /*18bc0*/  ENDCOLLECTIVE ;  /* 0x000000000000791b */ /* 0x003fe20003800000 */
.L_x_383:
        /* <DEDUP_REMOVED lines=12> */
.L_x_384:
[----:B------:R-:W-:Y:S01]  /*18c90*/  @!PT LDS RZ, [RZ] ;  /* 0x00000000fffff984 */ /* 0x000fe20000000800 */
[----:B------:R-:W-:Y:S01]  /*18ca0*/  @!PT LDS RZ, [RZ] ;  /* 0x00000000fffff984 */ /* 0x000fe20000000800 */
[----:B------:R-:W-:Y:S01]  /*18cb0*/  @!PT LDS RZ, [RZ] ;  /* 0x00000000fffff984 */ /* 0x000fe20000000800 */
[----:B------:R-:W-:Y:S01]  /*18cc0*/  LDGSTS.E.BYPASS.LTC128B.128 [R0+0x3c00], desc[UR36][R2.64+0x80], !P4 ;  /* 0x03c0008002007fae */ /* 0x000fe2000e101d64 */
[----:B------:R-:W-:Y:S01]  /*18cd0*/  ISETP.LT.OR P4, PT, R5, 0x21, P1 ;  /* 0x000000210500780c */ /* 0x000fe20000f81670 */
[----:B------:R-:W-:Y:S02]  /*18ce0*/  IMAD.MOV.U32 R13, RZ, RZ, R24 ;  /* 0x000000ffff0d7224 */ /* 0x000fe400078e0018 */
[----:B------:R-:W-:-:S10]  /*18cf0*/  IMAD.MOV.U32 R12, RZ, RZ, 0x4 ;  /* 0x00000004ff0c7424 */ /* 0x000fd400078e00ff */
[----:B------:R-:W-:Y:S01]  /*18d00*/  LDGSTS.E.BYPASS.LTC128B.128 [R0+0x6400], desc[UR36][R2.64+0x100], !P4 ;  /* 0x0640010002007fae */ /* 0x000fe2000e101d64 */
[----:B------:R-:W-:-:S13]  /*18d10*/  ISETP.LT.OR P4, PT, R5, 0x21, P0 ;  /* 0x000000210500780c */ /* 0x000fda0000781670 */
[----:B------:R0:W-:Y:S02]  /*18d20*/  LDGSTS.E.BYPASS.LTC128B.128 [R0+0x8c00], desc[UR36][R2.64+0x180], !P4 ;  /* 0x08c0018002007fae */ /* 0x0001e4000e101d64 */
[----:B0-----:R-:W-:-:S13]  /*18d30*/  IADD3 R2, P4, R14, R8, RZ ;  /* 0x000000080e027210 */ /* 0x001fda0007f9e0ff */
[----:B------:R-:W-:Y:S05]  /*18d40*/  WARPSYNC.COLLECTIVE R15, `(.L_x_385) ;  /* 0x000000000f087348 */ /* 0x000fea0003c00000 */
[----:B------:R0:W1:Y:S02]  /*18d50*/  SHFL.IDX P6, R14, R13, R12, R11 ;  /* 0x0000000c0d0e7389 */ /* 0x00006400000c000b */
[----:B01----:R-:W-:Y:S01]  /*18d60*/  ENDCOLLECTIVE ;  /* 0x000000000000791b */ /* 0x003fe20003800000 */
.L_x_385:
        /* <DEDUP_REMOVED lines=12> */
.L_x_386:
        /* <DEDUP_REMOVED lines=9> */
.L_x_291:
        /* <DEDUP_REMOVED lines=8> */
.L_x_389:
[----:B------:R-:W-:Y:S05]  /*18f40*/  BSYNC B0 ;  /* 0x0000000000007941 */ /* 0x000fea0003800000 */
.L_x_388:
[----:B------:R-:W-:Y:S01]  /*18f50*/  IMAD.MOV.U32 R13, RZ, RZ, R16 ;  /* 0x000000ffff0d7224 */ /* 0x000fe200078e0010 */
[----:B------:R-:W-:Y:S01]  /*18f60*/  MOV R15, 0xffffffff ;  /* 0xffffffff000f7802 */ /* 0x000fe20000000f00 */
[----:B------:R-:W-:Y:S02]  /*18f70*/  IMAD.MOV.U32 R12, RZ, RZ, 0x1 ;  /* 0x00000001ff0c7424 */ /* 0x000fe400078e00ff */
[----:B------:R-:W-:Y:S02]  /*18f80*/  IMAD.MOV.U32 R11, RZ, RZ, 0x1f ;  /* 0x0000001fff0b7424 */ /* 0x000fe400078e00ff */
[----:B------:R-:W-:Y:S02]  /*18f90*/  IMAD.IADD R7, R19, 0x1, R9 ;  /* 0x0000000113077824 */ /* 0x000fe400078e0209 */
[----:B------:R-:W-:-:S07]  /*18fa0*/  IMAD.MOV.U32 R0, RZ, RZ, R14 ;  /* 0x000000ffff007224 */ /* 0x000fce00078e000e */
[----:B------:R-:W-:Y:S05]  /*18fb0*/  WARPSYNC.COLLECTIVE R15, `(.L_x_390) ;  /* 0x000000000f087348 */ /* 0x000fea0003c00000 */
[----:B------:R0:W1:Y:S02]  /*18fc0*/  SHFL.IDX P6, R14, R13, R12, R11 ;  /* 0x0000000c0d0e7389 */ /* 0x00006400000c000b */
[----:B01----:R-:W-:Y:S01]  /*18fd0*/  ENDCOLLECTIVE ;  /* 0x000000000000791b */ /* 0x003fe20003800000 */
.L_x_390:
[----:B------:R-:W-:Y:S02]  /*18fe0*/  ULDC UR4, c[0x0][0xc3c] ;  /* 0x00030f0000047ab9 */ /* 0x000fe40000000800 */
[----:B------:R-:W-:-:S13]  /*18ff0*/  ISETP.GE.OR P1, PT, R7, UR4, !P0 ;  /* 0x0000000407007c0c */ /* 0x000fda000c726670 */
[----:B------:R-:W0:Y:S08]  /*19000*/  @!P1 LDC.64 R2, c[0x0][0xc80] ;  /* 0x00032000ff029b82 */ /* 0x000e300000000a00 */
[----:B------:R-:W1:Y:S01]  /*19010*/  @!P1 LDC.64 R4, c[0x0][0xc78] ;  /* 0x00031e00ff049b82 */ /* 0x000e620000000a00 */
[----:B------:R-:W-:Y:S02]  /*19020*/  IMAD.MOV.U32 R11, RZ, RZ, RZ ;  /* 0x000000ffff0b7224 */ /* 0x000fe400078e00ff */
[----:B------:R-:W-:-:S02]  /*19030*/  IMAD.MOV.U32 R8, RZ, RZ, R14 ;  /* 0x000000ffff087224 */ /* 0x000fc400078e000e */
[----:B0-----:R-:W-:-:S05]  /*19040*/  @!P1 IMAD.WIDE R2, R7, 0x4, R2 ;  /* 0x0000000407029825 */ /* 0x001fca00078e0202 */
[----:B------:R1:W2:Y:S02]  /*19050*/  @!P1 LDG.E R6, desc[UR36][R2.64] ;  /* 0x0000002402069981 */ /* 0x0002a4000c1e1900 */
[----:B-1----:R-:W-:-:S05]  /*19060*/  @!P1 IMAD.WIDE R2, R7, 0x4, R4 ;  /* 0x0000000407029825 */ /* 0x002fca00078e0204 */
[----:B------:R-:W3:Y:S01]  /*19070*/  @!P1 LDG.E R5, desc[UR36][R2.64] ;  /* 0x0000002402059981 */ /* 0x000ee2000c1e1900 */
[----:B------:R-:W-:Y:S01]  /*19080*/  IMAD.MOV.U32 R7, RZ, RZ, RZ ;  /* 0x000000ffff077224 */ /* 0x000fe200078e00ff */
[C---:B------:R-:W-:Y:S01]  /*19090*/  ISETP.GE.U32.AND P2, PT, R9.reuse, 0x2, PT ;  /* 0x000000020900780c */ /* 0x040fe20003f46070 */
[----:B------:R-:W-:Y:S01]  /*190a0*/  IMAD.MOV.U32 R4, RZ, RZ, RZ ;  /* 0x000000ffff047224 */ /* 0x000fe200078e00ff */
[C---:B------:R-:W-:Y:S02]  /*190b0*/  ISETP.GE.U32.AND P3, PT, R9.reuse, 0x4, PT ;  /* 0x000000040900780c */ /* 0x040fe40003f66070 */
[C---:B------:R-:W-:Y:S02]  /*190c0*/  ISETP.GE.U32.AND P4, PT, R9.reuse, 0x8, PT ;  /* 0x000000080900780c */ /* 0x040fe40003f86070 */
[----:B------:R-:W-:Y:S01]  /*190d0*/  ISETP.GE.U32.AND P5, PT, R9, 0x10, PT ;  /* 0x000000100900780c */ /* 0x000fe20003fa6070 */
[----:B--2---:R-:W-:Y:S02]  /*190e0*/  @!P1 IMAD.MOV.U32 R7, RZ, RZ, R6 ;  /* 0x000000ffff079224 */ /* 0x004fe400078e0006 */
[----:B------:R-:W-:-:S02]  /*190f0*/  IMAD.MOV.U32 R6, RZ, RZ, RZ ;  /* 0x000000ffff067224 */ /* 0x000fc400078e00ff */
[----:B---3--:R-:W-:Y:S01]  /*19100*/  @!P1 IMAD.MOV.U32 R4, RZ, RZ, R5 ;  /* 0x000000ffff049224 */ /* 0x008fe200078e0005 */
[----:B------:R-:W-:-:S03]  /*19110*/  ISETP.NE.AND P1, PT, R9, RZ, PT ;  /* 0x000000ff0900720c */ /* 0x000fc60003f25270 */
[----:B------:R-:W-:-:S10]  /*19120*/  IMAD R13, R4, R7, RZ ;  /* 0x00000007040d7224 */ /* 0x000fd400078e02ff */
[----:B------:R-:W-:Y:S05]  /*19130*/  WARPSYNC.COLLECTIVE R15, `(.L_x_391) ;  /* 0x000000000f087348 */ /* 0x000fea0003c00000 */
[----:B------:R0:W1:Y:S02]  /*19140*/  SHFL.UP P6, R14, R13, R12, R11 ;  /* 0x0400000c0d0e7389 */ /* 0x00006400000c000b */
[----:B01----:R-:W-:Y:S01]  /*19150*/  ENDCOLLECTIVE ;  /* 0x000000000000791b */ /* 0x003fe20003800000 */
.L_x_391:
[----:B------:R-:W-:Y:S01]  /*19160*/  IMAD.MOV.U32 R12, RZ, RZ, 0x2 ;  /* 0x00000002ff0c7424 */ /* 0x000fe200078e00ff */
[----:B------:R-:W-:-:S05]  /*19170*/  SEL R14, R14, RZ, P1 ;  /* 0x000000ff0e0e7207 */ /* 0x000fca0000800000 */
[----:B------:R-:W-:-:S04]  /*19180*/  IMAD.IADD R5, R13, 0x1, R14 ;  /* 0x000000010d057824 */ /* 0x000fc800078e020e */
[----:B------:R-:W-:-:S07]  /*19190*/  IMAD.MOV.U32 R13, RZ, RZ, R5 ;  /* 0x000000ffff0d7224 */ /* 0x000fce00078e0005 */
[----:B------:R-:W-:Y:S05]  /*191a0*/  WARPSYNC.COLLECTIVE R15, `(.L_x_392) ;  /* 0x000000000f087348 */ /* 0x000fea0003c00000 */
[----:B------:R0:W1:Y:S02]  /*191b0*/  SHFL.UP P6, R14, R13, R12, R11 ;  /* 0x0400000c0d0e7389 */ /* 0x00006400000c000b */
[----:B01----:R-:W-:Y:S01]  /*191c0*/  ENDCOLLECTIVE ;  /* 0x000000000000791b */ /* 0x003fe20003800000 */
.L_x_392:
[----:B------:R-:W-:Y:S01]  /*191d0*/  IMAD.MOV.U32 R12, RZ, RZ, 0x4 ;  /* 0x00000004ff0c7424 */ /* 0x000fe200078e00ff */
[----:B------:R-:W-:-:S05]  /*191e0*/  SEL R2, R14, RZ, P2 ;  /* 0x000000ff0e027207 */ /* 0x000fca0001000000 */
[----:B------:R-:W-:-:S04]  /*191f0*/  IMAD.IADD R2, R5, 0x1, R2 ;  /* 0x0000000105027824 */ /* 0x000fc800078e0202 */
[----:B------:R-:W-:-:S07]  /*19200*/  IMAD.MOV.U32 R13, RZ, RZ, R2 ;  /* 0x000000ffff0d7224 */ /* 0x000fce00078e0002 */
[----:B------:R-:W-:Y:S05]  /*19210*/  WARPSYNC.COLLECTIVE R15, `(.L_x_393) ;  /* 0x000000000f087348 */ /* 0x000fea0003c00000 */
[----:B------:R0:W1:Y:S02]  /*19220*/  SHFL.UP P6, R14, R13, R12, R11 ;  /* 0x0400000c0d0e7389 */ /* 0x00006400000c000b */
[----:B01----:R-:W-:Y:S01]  /*19230*/  ENDCOLLECTIVE ;  /* 0x000000000000791b */ /* 0x003fe20003800000 */
.L_x_393:
[----:B------:R-:W-:Y:S02]  /*19240*/  MOV R12, 0x8 ;  /* 0x00000008000c7802 */ /* 0x000fe40000000f00 */
[----:B------:R-:W-:-:S05]  /*19250*/  SEL R3, R14, RZ, P3 ;  /* 0x000000ff0e037207 */ /* 0x000fca0001800000 */
[----:B------:R-:W-:-:S04]  /*19260*/  IMAD.IADD R3, R2, 0x1, R3 ;  /* 0x0000000102037824 */ /* 0x000fc800078e0203 */
[----:B------:R-:W-:-:S07]  /*19270*/  IMAD.MOV.U32 R13, RZ, RZ, R3 ;  /* 0x000000ffff0d7224 */ /* 0x000fce00078e0003 */
[----:B------:R-:W-:Y:S05]  /*19280*/  WARPSYNC.COLLECTIVE R15, `(.L_x_394) ;  /* 0x000000000f087348 */ /* 0x000fea0003c00000 */
[----:B------:R0:W1:Y:S02]  /*19290*/  SHFL.UP P6, R14, R13, R12, R11 ;  /* 0x0400000c0d0e7389 */ /* 0x00006400000c000b */
[----:B01----:R-:W-:Y:S01]  /*192a0*/  ENDCOLLECTIVE ;  /* 0x000000000000791b */ /* 0x003fe20003800000 */
.L_x_394:
[----:B------:R-:W-:Y:S01]  /*192b0*/  IMAD.MOV.U32 R12, RZ, RZ, 0x10 ;  /* 0x00000010ff0c7424 */ /* 0x000fe200078e00ff */
[----:B------:R-:W-:-:S05]  /*192c0*/  SEL R14, R14, RZ, P4 ;  /* 0x000000ff0e0e7207 */ /* 0x000fca0002000000 */
[----:B------:R-:W-:-:S04]  /*192d0*/  IMAD.IADD R5, R3, 0x1, R14 ;  /* 0x0000000103057824 */ /* 0x000fc800078e020e */
[----:B------:R-:W-:-:S07]  /*192e0*/  IMAD.MOV.U32 R13, RZ, RZ, R5 ;  /* 0x000000ffff0d7224 */ /* 0x000fce00078e0005 */
[----:B------:R-:W-:Y:S05]  /*192f0*/  WARPSYNC.COLLECTIVE R15, `(.L_x_395) ;  /* 0x000000000f087348 */ /* 0x000fea0003c00000 */
[----:B------:R0:W1:Y:S02]  /*19300*/  SHFL.UP P6, R14, R13, R12, R11 ;  /* 0x0400000c0d0e7389 */ /* 0x00006400000c000b */
[----:B01----:R-:W-:Y:S01]  /*19310*/  ENDCOLLECTIVE ;  /* 0x000000000000791b */ /* 0x003fe20003800000 */
.L_x_395:
[----:B------:R-:W-:Y:S02]  /*19320*/  IMAD.MOV.U32 R12, RZ, RZ, 0x1f ;  /* 0x0000001fff0c7424 */ /* 0x000fe400078e00ff */
[----:B------:R-:W-:Y:S01]  /*19330*/  IMAD.MOV.U32 R11, RZ, RZ, 0x1f ;  /* 0x0000001fff0b7424 */ /* 0x000fe200078e00ff */
[----:B------:R-:W-:-:S05]  /*19340*/  SEL R2, R14, RZ, P5 ;  /* 0x000000ff0e027207 */ /* 0x000fca0002800000 */
[----:B------:R-:W-:-:S04]  /*19350*/  IMAD.IADD R2, R5, 0x1, R2 ;  /* 0x0000000105027824 */ /* 0x000fc800078e0202 */
[----:B------:R-:W-:-:S07]  /*19360*/  IMAD.MOV.U32 R13, RZ, RZ, R2 ;  /* 0x000000ffff0d7224 */ /* 0x000fce00078e0002 */
[----:B------:R-:W-:Y:S05]  /*19370*/  WARPSYNC.COLLECTIVE R15, `(.L_x_396) ;  /* 0x000000000f087348 */ /* 0x000fea0003c00000 */
[----:B------:R0:W1:Y:S02]  /*19380*/  SHFL.IDX P6, R14, R13, R12, R11 ;  /* 0x0000000c0d0e7389 */ /* 0x00006400000c000b */
[----:B01----:R-:W-:Y:S01]  /*19390*/  ENDCOLLECTIVE ;  /* 0x000000000000791b */ /* 0x003fe20003800000 */
.L_x_396:
[----:B------:R-:W-:Y:S05]  /*193a0*/  BRA `(.L_x_397) ;  /* 0xffffffc0007c7947 */ /* 0x000fea000383ffff */
.L_x_294:
[----:B------:R-:W-:Y:S01]  /*193b0*/  BSSY B0, `(.L_x_398) ;  /* 0x0000007000007945 */ /* 0x000fe20003800000 */
[----:B------:R-:W-:Y:S02]  /*193c0*/  IMAD.MOV.U32 R12, RZ, RZ, 0x1 ;  /* 0x00000001ff0c7424 */ /* 0x000fe400078e00ff */
[----:B------:R-:W-:Y:S02]  /*193d0*/  IMAD.MOV.U32 R11, RZ, RZ, RZ ;  /* 0x000000ffff0b7224 */ /* 0x000fe400078e00ff */
[----:B------:R-:W-:-:S07]  /*193e0*/  IMAD.MOV.U32 R15, RZ, RZ, -0x1 ;  /* 0xffffffffff0f7424 */ /* 0x000fce00078e00ff */
[----:B------:R-:W-:Y:S05]  /*193f0*/  WARPSYNC.COLLECTIVE R15, `(.L_x_399) ;  /* 0x000000000f087348 */ /* 0x000fea0003c00000 */
[----:B------:R0:W1:Y:S02]  /*19400*/  SHFL.UP P6, R14, R13, R12, R11 ;  /* 0x0400000c0d0e7389 */ /* 0x00006400000c000b */
[----:B01----:R-:W-:Y:S01]  /*19410*/  ENDCOLLECTIVE ;  /* 0x000000000000791b */ /* 0x003fe20003800000 */
.L_x_399:
[----:B------:R-:W-:Y:S05]  /*19420*/  BSYNC B0 ;  /* 0x0000000000007941 */ /* 0x000fea0003800000 */
.L_x_398:
[----:B------:R-:W-:Y:S01]  /*19430*/  SEL R14, R14, RZ, P1 ;  /* 0x000000ff0e0e7207 */ /* 0x000fe20000800000 */
[----:B------:R-:W-:Y:S02]  /*19440*/  IMAD.MOV.U32 R12, RZ, RZ, 0x2 ;  /* 0x00000002ff0c7424 */ /* 0x000fe400078e00ff */
[----:B------:R-:W-:Y:S02]  /*19450*/  IMAD.MOV.U32 R11, RZ, RZ, RZ ;  /* 0x000000ffff0b7224 */ /* 0x000fe400078e00ff */
[----:B------:R-:W-:Y:S02]  /*19460*/  IMAD.IADD R13, R13, 0x1, R14 ;  /* 0x000000010d0d7824 */ /* 0x000fe400078e020e */
[----:B------:R-:W-:-:S07]  /*19470*/  IMAD.MOV.U32 R15, RZ, RZ, -0x1 ;  /* 0xffffffffff0f7424 */ /* 0x000fce00078e00ff */
[----:B------:R-:W-:Y:S05]  /*19480*/  WARPSYNC.COLLECTIVE R15, `(.L_x_400) ;  /* 0x000000000f087348 */ /* 0x000fea0003c00000 */
[----:B------:R0:W1:Y:S02]  /*19490*/  SHFL.UP P6, R14, R13, R12, R11 ;  /* 0x0400000c0d0e7389 */ /* 0x00006400000c000b */
[----:B01----:R-:W-:Y:S01]  /*194a0*/  ENDCOLLECTIVE ;  /* 0x000000000000791b */ /* 0x003fe20003800000 */
.L_x_400:
[----:B------:R-:W-:Y:S01]  /*194b0*/  IMAD.MOV.U32 R12, RZ, RZ, 0x4 ;  /* 0x00000004ff0c7424 */ /* 0x000fe200078e00ff */
[----:B------:R-:W-:-:S04]  /*194c0*/  SEL R2, R14, RZ, P2 ;  /* 0x000000ff0e027207 */ /* 0x000fc80001000000 */
[----:B------:R-:W-:-:S05]  /*194d0*/  IADD3 R2, R13, R2, RZ ;  /* 0x000000020d027210 */ /* 0x000fca0007ffe0ff */
[----:B------:R-:W-:-:S07]  /*194e0*/  IMAD.MOV.U32 R13, RZ, RZ, R2 ;  /* 0x000000ffff0d7224 */ /* 0x000fce00078e0002 */
[----:B------:R-:W-:Y:S05]  /*194f0*/  WARPSYNC.COLLECTIVE R15, `(.L_x_401) ;  /* 0x000000000f087348 */ /* 0x000fea0003c00000 */
[----:B------:R0:W1:Y:S02]  /*19500*/  SHFL.UP P6, R14, R13, R12, R11 ;  /* 0x0400000c0d0e7389 */ /* 0x00006400000c000b */
[----:B01----:R-:W-:Y:S01]  /*19510*/  ENDCOLLECTIVE ;  /* 0x000000000000791b */ /* 0x003fe20003800000 */
.L_x_401:
[----:B------:R-:W-:Y:S01]  /*19520*/  IMAD.MOV.U32 R12, RZ, RZ, 0x8 ;  /* 0x00000008ff0c7424 */ /* 0x000fe200078e00ff */
[----:B------:R-:W-:-:S05]  /*19530*/  SEL R3, R14, RZ, P3 ;  /* 0x000000ff0e037207 */ /* 0x000fca0001800000 */
[----:B------:R-:W-:-:S04]  /*19540*/  IMAD.IADD R3, R2, 0x1, R3 ;  /* 0x0000000102037824 */ /* 0x000fc800078e0203 */
[----:B------:R-:W-:-:S07]  /*19550*/  IMAD.MOV.U32 R13, RZ, RZ, R3 ;  /* 0x000000ffff0d7224 */ /* 0x000fce00078e0003 */
[----:B------:R-:W-:Y:S05]  /*19560*/  WARPSYNC.COLLECTIVE R15, `(.L_x_402) ;  /* 0x000000000f087348 */ /* 0x000fea0003c00000 */
[----:B------:R0:W1:Y:S02]  /*19570*/  SHFL.UP P6, R14, R13, R12, R11 ;  /* 0x0400000c0d0e7389 */ /* 0x00006400000c000b */
[----:B01----:R-:W-:Y:S01]  /*19580*/  ENDCOLLECTIVE ;  /* 0x000000000000791b */ /* 0x003fe20003800000 */
.L_x_402:
[----:B------:R-:W-:Y:S01]  /*19590*/  IMAD.MOV.U32 R12, RZ, RZ, 0x10 ;  /* 0x00000010ff0c7424 */ /* 0x000fe200078e00ff */
[----:B------:R-:W-:-:S05]  /*195a0*/  SEL R14, R14, RZ, P4 ;  /* 0x000000ff0e0e7207 */ /* 0x000fca0002000000 */
[----:B------:R-:W-:-:S04]  /*195b0*/  IMAD.IADD R5, R3, 0x1, R14 ;  /* 0x0000000103057824 */ /* 0x000fc800078e020e */
[----:B------:R-:W-:-:S07]  /*195c0*/  IMAD.MOV.U32 R13, RZ, RZ, R5 ;  /* 0x000000ffff0d7224 */ /* 0x000fce00078e0005 */
[----:B------:R-:W-:Y:S05]  /*195d0*/  WARPSYNC.COLLECTIVE R15, `(.L_x_403) ;  /* 0x000000000f087348 */ /* 0x000fea0003c00000 */
[----:B------:R0:W1:Y:S02]  /*195e0*/  SHFL.UP P6, R14, R13, R12, R11 ;  /* 0x0400000c0d0e7389 */ /* 0x00006400000c000b */
[----:B01----:R-:W-:Y:S01]  /*195f0*/  ENDCOLLECTIVE ;  /* 0x000000000000791b */ /* 0x003fe20003800000 */
.L_x_403:
        /* <DEDUP_REMOVED lines=8> */
.L_x_404:
[----:B------:R-:W-:Y:S05]  /*19680*/  BRA `(.L_x_405) ;  /* 0xffffffc000687947 */ /* 0x000fea000383ffff */
.L_x_296:
[----:B------:R-:W-:Y:S01]  /*19690*/  BSSY B0, `(.L_x_406) ;  /* 0x0000006000007945 */ /* 0x000fe20003800000 */
[----:B------:R-:W-:Y:S01]  /*196a0*/  PLOP3.LUT P6, PT, P6, PT, PT, 0x8, 0x0 ;  /* 0x000000000000781c */ /* 0x000fe200037ce170 */
[----:B------:R-:W-:-:S12]  /*196b0*/  IMAD.MOV.U32 R15, RZ, RZ, -0x1 ;  /* 0xffffffffff0f7424 */ /* 0x000fd800078e00ff */
[----:B0-----:R-:W-:Y:S05]  /*196c0*/  WARPSYNC.COLLECTIVE R15, `(.L_x_407) ;  /* 0x000000000f087348 */ /* 0x001fea0003c00000 */
[----:B------:R-:W-:Y:S01]  /*196d0*/  VOTE.ANY R14, PT, P6 ;  /* 0x00000000000e7806 */ /* 0x000fe200030e0100 */
[----:B0-----:R-:W-:Y:S06]  /*196e0*/  ENDCOLLECTIVE ;  /* 0x000000000000791b */ /* 0x001fec0003800000 */
.L_x_407:
[----:B------:R-:W-:Y:S05]  /*196f0*/  BSYNC B0 ;  /* 0x0000000000007941 */ /* 0x000fea0003800000 */
.L_x_406:
[----:B------:R-:W-:Y:S02]  /*19700*/  IMAD.MOV.U32 R3, RZ, RZ, R14 ;  /* 0x000000ffff037224 */ /* 0x000fe400078e000e */
[----:B------:R-:W-:Y:S02]  /*19710*/  IMAD.MOV.U32 R13, RZ, RZ, R7 ;  /* 0x000000ffff0d7224 */ /* 0x000fe400078e0007 */
[----:B------:R-:W0:Y:S01]  /*19720*/  POPC R8, R3 ;  /* 0x0000000300087309 */ /* 0x000e220000000000 */
[----:B------:R-:W-:Y:S02]  /*19730*/  IMAD.MOV.U32 R11, RZ, RZ, 0x1f ;  /* 0x0000001fff0b7424 */ /* 0x000fe400078e00ff */
[----:B------:R-:W-:Y:S01]  /*19740*/  IMAD.MOV.U32 R15, RZ, RZ, -0x1 ;  /* 0xffffffffff0f7424 */ /* 0x000fe200078e00ff */
[----:B0-----:R-:W-:-:S07]  /*19750*/  MOV R12, R8 ;  /* 0x00000008000c7202 */ /* 0x001fce0000000f00 */
[----:B------:R-:W-:Y:S05]  /*19760*/  WARPSYNC.COLLECTIVE R15, `(.L_x_408) ;  /* 0x000000000f087348 */ /* 0x000fea0003c00000 */
[----:B------:R0:W1:Y:S02]  /*19770*/  SHFL.IDX P6, R14, R13, R12, R11 ;  /* 0x0000000c0d0e7389 */ /* 0x00006400000c000b */
[----:B01----:R-:W-:Y:S01]  /*19780*/  ENDCOLLECTIVE ;  /* 0x000000000000791b */ /* 0x003fe20003800000 */
.L_x_408:
[----:B------:R-:W-:Y:S02]  /*19790*/  IMAD.MOV.U32 R13, RZ, RZ, R4 ;  /* 0x000000ffff0d7224 */ /* 0x000fe400078e0004 */
[----:B------:R-:W-:-:S07]  /*197a0*/  IMAD.MOV.U32 R7, RZ, RZ, R14 ;  /* 0x000000ffff077224 */ /* 0x000fce00078e000e */
[----:B------:R-:W-:Y:S05]  /*197b0*/  WARPSYNC.COLLECTIVE R15, `(.L_x_409) ;  /* 0x000000000f087348 */ /* 0x000fea0003c00000 */
[----:B------:R0:W1:Y:S02]  /*197c0*/  SHFL.IDX P6, R14, R13, R12, R11 ;  /* 0x0000000c0d0e7389 */ /* 0x00006400000c000b */
[----:B01----:R-:W-:Y:S01]  /*197d0*/  ENDCOLLECTIVE ;  /* 0x000000000000791b */ /* 0x003fe20003800000 */
.L_x_409:
[----:B------:R-:W-:Y:S01]  /*197e0*/  IMAD.MOV.U32 R4, RZ, RZ, R14 ;  /* 0x000000ffff047224 */ /* 0x000fe200078e000e */
[----:B------:R-:W-:Y:S06]  /*197f0*/  BRA `(.L_x_410) ;  /* 0xffffffc000487947 */ /* 0x000fec000383ffff */
.L_x_298:
[----:B------:R-:W-:Y:S01]  /*19800*/  BSSY B0, `(.L_x_411) ;  /* 0x0000007000007945 */ /* 0x000fe20003800000 */
[----:B------:R-:W-:Y:S02]  /*19810*/  IMAD.MOV.U32 R13, RZ, RZ, R2 ;  /* 0x000000ffff0d7224 */ /* 0x000fe400078e0002 */
[----:B------:R-:W-:Y:S02]  /*19820*/  IMAD.MOV.U32 R11, RZ, RZ, 0x1f ;  /* 0x0000001fff0b7424 */ /* 0x000fe400078e00ff */
[----:B------:R-:W-:-:S07]  /*19830*/  IMAD.MOV.U32 R15, RZ, RZ, -0x1 ;  /* 0xffffffffff0f7424 */ /* 0x000fce00078e00ff */
[----:B0123--:R-:W-:Y:S05]  /*19840*/  WARPSYNC.COLLECTIVE R15, `(.L_x_412) ;  /* 0x000000000f087348 */ /* 0x00ffea0003c00000 */
[----:B------:R4:W0:Y:S02]  /*19850*/  SHFL.IDX P6, R14, R13, R12, R11 ;  /* 0x0000000c0d0e7389 */ /* 0x00082400000c000b */
[----:B01234-:R-:W-:Y:S01]  /*19860*/  ENDCOLLECTIVE ;  /* 0x000000000000791b */ /* 0x01ffe20003800000 */
.L_x_412:
[----:B------:R-:W-:Y:S05]  /*19870*/  BSYNC B0 ;  /* 0x0000000000007941 */ /* 0x000fea0003800000 */
.L_x_411:
[----:B------:R-:W-:Y:S01]  /*19880*/  IMAD.MOV.U32 R6, RZ, RZ, R14 ;  /* 0x000000ffff067224 */ /* 0x000fe200078e000e */
[----:B------:R-:W-:Y:S06]  /*19890*/  BRA `(.L_x_297) ;  /* 0xffffffc000387947 */ /* 0x000fec000383ffff */
.L_x_302:
[----:B-1----:R1:W3:Y:S02]  /*198a0*/  SYNCS.PHASECHK.TRANS64.TRYWAIT P0, [R4+URZ+0x38820], R0 ;  /* 0x03882000040075a7 */ /* 0x0022e4000800017f */
[----:B---3--:R-:W-:Y:S05]  /*198b0*/  @!P0 NANOSLEEP.SYNCS 0x989680 ;  /* 0x009896800000895d */ /* 0x008fea0003900000 */
[----:B------:R-:W3:Y:S02]  /*198c0*/  @!P0 SYNCS.PHASECHK.TRANS64 P0, [R4+URZ+0x38820], R0 ;  /* 0x03882000040085a7 */ /* 0x000ee4000800007f */
[----:B---3--:R-:W-:Y:S05]  /*198d0*/  @!P0 BRA `(.L_x_302) ;  /* 0xfffffffc00f08947 */ /* 0x008fea000383ffff */
[----:B------:R-:W-:Y:S05]  /*198e0*/  BRA `(.L_x_413) ;  /* 0xffffffc400907947 */ /* 0x000fea000383ffff */
.L_x_303:
[----:B------:R-:W3:Y:S01]  /*198f0*/  S2R R2, SR_TID.X ;  /* 0x0000000000027919 */ /* 0x000ee20000002100 */
[----:B------:R-:W-:Y:S01]  /*19900*/  BSSY B0, `(.L_x_414) ;  /* 0x000000a000007945 */ /* 0x000fe20003800000 */
[----:B------:R-:W-:Y:S02]  /*19910*/  IMAD.MOV.U32 R12, RZ, RZ, RZ ;  /* 0x000000ffff0c7224 */ /* 0x000fe400078e00ff */
[----:B------:R-:W-:Y:S02]  /*19920*/  IMAD.MOV.U32 R11, RZ, RZ, 0x1f ;  /* 0x0000001fff0b7424 */ /* 0x000fe400078e00ff */
[----:B------:R-:W-:Y:S01]  /*19930*/  IMAD.MOV.U32 R15, RZ, RZ, -0x1 ;  /* 0xffffffffff0f7424 */ /* 0x000fe200078e00ff */
[----:B---3--:R-:W-:-:S04]  /*19940*/  SHF.R.U32.HI R2, RZ, 0x5, R2 ;  /* 0x00000005ff027819 */ /* 0x008fc80000011602 */
[----:B------:R-:W-:-:S05]  /*19950*/  LOP3.LUT R2, R2, 0x3, RZ, 0xc0, !PT ;  /* 0x0000000302027812 */ /* 0x000fca00078ec0ff */
[----:B------:R-:W-:-:S07]  /*19960*/  IMAD.MOV.U32 R13, RZ, RZ, R2 ;  /* 0x000000ffff0d7224 */ /* 0x000fce00078e0002 */
[----:B012---:R-:W-:Y:S05]  /*19970*/  WARPSYNC.COLLECTIVE R15, `(.L_x_415) ;  /* 0x000000000f087348 */ /* 0x007fea0003c00000 */
[----:B------:R3:W4:Y:S02]  /*19980*/  SHFL.IDX P6, R14, R13, R12, R11 ;  /* 0x0000000c0d0e7389 */ /* 0x00072400000c000b */
[----:B01234-:R-:W-:Y:S01]  /*19990*/  ENDCOLLECTIVE ;  /* 0x000000000000791b */ /* 0x01ffe20003800000 */
.L_x_415:
[----:B------:R-:W-:Y:S05]  /*199a0*/  BSYNC B0 ;  /* 0x0000000000007941 */ /* 0x000fea0003800000 */
.L_x_414:
[----:B------:R-:W-:Y:S05]  /*199b0*/  BRA `(.L_x_416) ;  /* 0xffffffc400787947 */ /* 0x000fea000383ffff */
.L_x_306:
[----:B------:R-:W-:Y:S01]  /*199c0*/  BSSY B1, `(.L_x_417) ;  /* 0x0000006000017945 */ /* 0x000fe20003800000 */
[----:B------:R-:W-:-:S07]  /*199d0*/  IMAD.MOV.U32 R15, RZ, RZ, -0x1 ;  /* 0xffffffffff0f7424 */ /* 0x000fce00078e00ff */
[----:B012---:R-:W-:Y:S05]  /*199e0*/  WARPSYNC.COLLECTIVE R15, `(.L_x_418) ;  /* 0x000000000f0c7348 */ /* 0x007fea0003c00000 */
[----:B------:R-:W-:Y:S02]  /*199f0*/  ELECT P6, UR62, PT ;  /* 0x00000000003e782f */ /* 0x000fe400038c0000 */
[----:B------:R-:W-:Y:S01]  /*19a00*/  MOV R14, UR62 ;  /* 0x0000003e000e7c02 */ /* 0x000fe20008000f00 */
[----:B012---:R-:W-:Y:S10]  /*19a10*/  ENDCOLLECTIVE ;  /* 0x000000000000791b */ /* 0x007ff40003800000 */
.L_x_418:
[----:B------:R-:W-:Y:S05]  /*19a20*/  BSYNC B1 ;  /* 0x0000000000017941 */ /* 0x000fea0003800000 */
.L_x_417:
[----:B------:R-:W-:Y:S05]  /*19a30*/  BRA `(.L_x_419) ;  /* 0xffffffc400707947 */ /* 0x000fea000383ffff */
.L_x_308:
[----:B-1----:R1:W3:Y:S02]  /*19a40*/  SYNCS.PHASECHK.TRANS64.TRYWAIT P1, [R5+URZ+0x38840], R0 ;  /* 0x03884000050075a7 */ /* 0x0022e4000802017f */
[----:B---3--:R-:W-:Y:S05]  /*19a50*/  @!P1 NANOSLEEP.SYNCS 0x989680 ;  /* 0x009896800000995d */ /* 0x008fea0003900000 */
[----:B------:R-:W3:Y:S02]  /*19a60*/  @!P1 SYNCS.PHASECHK.TRANS64 P1, [R5+URZ+0x38840], R0 ;  /* 0x03884000050095a7 */ /* 0x000ee4000802007f */
[----:B---3--:R-:W-:Y:S05]  /*19a70*/  @!P1 BRA `(.L_x_308) ;  /* 0xfffffffc00f09947 */ /* 0x008fea000383ffff */
[----:B------:R-:W-:Y:S05]  /*19a80*/  BRA `(.L_x_420) ;  /* 0xffffffc400987947 */ /* 0x000fea000383ffff */
.L_x_310:
[----:B---3--:R3:W4:Y:S02]  /*19a90*/  SYNCS.PHASECHK.TRANS64.TRYWAIT P1, [R27+URZ+0x38840], R2 ;  /* 0x038840021b0075a7 */ /* 0x008724000802017f */
[----:B----4-:R-:W-:Y:S05]  /*19aa0*/  @!P1 NANOSLEEP.SYNCS 0x989680 ;  /* 0x009896800000995d */ /* 0x010fea0003900000 */
[----:B------:R-:W4:Y:S02]  /*19ab0*/  @!P1 SYNCS.PHASECHK.TRANS64 P1, [R27+URZ+0x38840], R2 ;  /* 0x038840021b0095a7 */ /* 0x000f24000802007f */
[----:B----4-:R-:W-:Y:S05]  /*19ac0*/  @!P1 BRA `(.L_x_310) ;  /* 0xfffffffc00f09947 */ /* 0x010fea000383ffff */
[----:B------:R-:W-:Y:S05]  /*19ad0*/  BRA `(.L_x_421) ;  /* 0xffffffc400a47947 */ /* 0x000fea000383ffff */
.L_x_312:
[----:B----4-:R4:W0:Y:S02]  /*19ae0*/  SYNCS.PHASECHK.TRANS64.TRYWAIT P1, [R5+URZ+0x38860], R0 ;  /* 0x03886000050075a7 */ /* 0x010824000802017f */
[----:B0-----:R-:W-:Y:S05]  /*19af0*/  @!P1 NANOSLEEP.SYNCS 0x989680 ;  /* 0x009896800000995d */ /* 0x001fea0003900000 */
[----:B------:R-:W0:Y:S02]  /*19b00*/  @!P1 SYNCS.PHASECHK.TRANS64 P1, [R5+URZ+0x38860], R0 ;  /* 0x03886000050095a7 */ /* 0x000e24000802007f */
[----:B0-----:R-:W-:Y:S05]  /*19b10*/  @!P1 BRA `(.L_x_312) ;  /* 0xfffffffc00f09947 */ /* 0x001fea000383ffff */
[----:B------:R-:W-:Y:S05]  /*19b20*/  BRA `(.L_x_422) ;  /* 0xffffffc400a07947 */ /* 0x000fea000383ffff */
.L_x_423:
        /* <DEDUP_REMOVED lines=13> */
.L_x_15971:


//--------------------- .text._ZN7cutlass13device_kernelIN5flash11enable_sm90INS1_16FlashAttnFwdSm90INS1_25CollectiveMainloopFwdSm90ILi2EN4cute5tupleIJNS5_1CILi1EEES8_S8_EEENS6_IJNS7_ILi128EEENS7_ILi80EEENS7_ILi256EEEEEELi256ENS_6half_tEfNS_4arch4Sm90ELb0ELb0ELb1ELb1ELb1ELb1ELb0ELb1ELb1ELb1ELb1ELb0EEENS1_21CollectiveEpilogueFwdINS6_IJSA_SC_SB_EEES9_SE_SG_Li256ELb1ELb1ELb1ELb0EEENS1_36VarlenDynamicPersistentTileSchedulerILi128ELi80ELi256ELi128ELb1ELb1ELb1ELb0ELb1ELb1EEEEEEEEEvNT_6ParamsE --------------------------
	.section	.text._ZN7cutlass13device_kernelIN5flash11enable_sm90INS1_16FlashAttnFwdSm90INS1_25CollectiveMainloopFwdSm90ILi2EN4cute5tupleIJNS5_1CILi1EEES8_S8_EEENS6_IJNS7_ILi128EEENS7_ILi80EEENS7_ILi256EEEEEELi256ENS_6half_tEfNS_4arch4Sm90ELb0ELb0ELb1ELb1ELb1ELb1ELb0ELb1ELb1ELb1ELb1ELb0EEENS1_21CollectiveEpilogueFwdINS6_IJSA_SC_SB_EEES9_SE_SG_Li256ELb1ELb1ELb1ELb0EEENS1_36VarlenDynamicPersistentTileSchedulerILi128ELi80ELi256ELi128ELb1ELb1ELb1ELb0ELb1ELb1EEEEEEEEEvNT_6ParamsE,"ax",@progbits
	.align	128
.text._ZN7cutlass13device_kernelIN5flash11enable_sm90INS1_16FlashAttnFwdSm90INS1_25CollectiveMainloopFwdSm90ILi2EN4cute5tupleIJNS5_1CILi1EEES8_S8_EEENS6_IJNS7_ILi128EEENS7_ILi80EEENS7_ILi256EEEEEELi256ENS_6half_tEfNS_4arch4Sm90ELb0ELb0ELb1ELb1ELb1ELb1ELb0ELb1ELb1ELb1ELb1ELb0EEENS1_21CollectiveEpilogueFwdINS6_IJSA_SC_SB_EEES9_SE_SG_Li256ELb1ELb1ELb1ELb0EEENS1_36VarlenDynamicPersistentTileSchedulerILi128ELi80ELi256ELi128ELb1ELb1ELb1ELb0ELb1ELb1EEEEEEEEEvNT_6ParamsE:
        .type           _ZN7cutlass13device_kernelIN5flash11enable_sm90INS1_16FlashAttnFwdSm90INS1_25CollectiveMainloopFwdSm90ILi2EN4cute5tupleIJNS5_1CILi1EEES8_S8_EEENS6_IJNS7_ILi128EEENS7_ILi80EEENS7_ILi256EEEEEELi256ENS_6half_tEfNS_4arch4Sm90ELb0ELb0ELb1ELb1ELb1ELb1ELb0ELb1ELb1ELb1ELb1ELb0EEENS1_21CollectiveEpilogueFwdINS6_IJSA_SC_SB_EEES9_SE_SG_Li256ELb1ELb1ELb1ELb0EEENS1_36VarlenDynamicPersistentTileSchedulerILi128ELi80ELi256ELi128ELb1ELb1ELb1ELb0ELb1ELb1EEEEEEEEEvNT_6ParamsE,@function
        .size           _ZN7cutlass13device_kernelIN5flash11enable_sm90INS1_16FlashAttnFwdSm90INS1_25CollectiveMainloopFwdSm90ILi2EN4cute5tupleIJNS5_1CILi1EEES8_S8_EEENS6_IJNS7_ILi128EEENS7_ILi80EEENS7_ILi256EEEEEELi256ENS_6half_tEfNS_4arch4Sm90ELb0ELb0ELb1ELb1ELb1ELb1ELb0ELb1ELb1ELb1ELb1ELb0EEENS1_21CollectiveEpilogueFwdINS6_IJSA_SC_SB_EEES9_SE_SG_Li256ELb1ELb1ELb1ELb0EEENS1_36VarlenDynamicPersistentTileSchedulerILi128ELi80ELi256ELi128ELb1ELb1ELb1ELb0ELb1ELb1EEEEEEEEEvNT_6ParamsE,(.L_x_15972 - _ZN7cutlass13device_kernelIN5flash11enable_sm90INS1_16FlashAttnFwdSm90INS1_25CollectiveMainloopFwdSm90ILi2EN4cute5tupleIJNS5_1CILi1EEES8_S8_EEENS6_IJNS7_ILi128EEENS7_ILi80EEENS7_ILi256EEEEEELi256ENS_6half_tEfNS_4arch4Sm90ELb0ELb0ELb1ELb1ELb1ELb1ELb0ELb1ELb1ELb1ELb1ELb0EEENS1_21CollectiveEpilogueFwdINS6_IJSA_SC_SB_EEES9_SE_SG_Li256ELb1ELb1ELb1ELb0EEENS1_36VarlenDynamicPersistentTileSchedulerILi128ELi80ELi256ELi128ELb1ELb1ELb1ELb0ELb1ELb1EEEEEEEEEvNT_6ParamsE)
        .other          _ZN7cutlass13device_kernelIN5flash11enable_sm90INS1_16FlashAttnFwdSm90INS1_25CollectiveMainloopFwdSm90ILi2EN4cute5tupleIJNS5_1CILi1EEES8_S8_EEENS6_IJNS7_ILi128EEENS7_ILi80EEENS7_ILi256EEEEEELi256ENS_6half_tEfNS_4arch4Sm90ELb0ELb0ELb1ELb1ELb1ELb1ELb0ELb1ELb1ELb1ELb1ELb0EEENS1_21CollectiveEpilogueFwdINS6_IJSA_SC_SB_EEES9_SE_SG_Li256ELb1ELb1ELb1ELb0EEENS1_36VarlenDynamicPersistentTileSchedulerILi128ELi80ELi256ELi128ELb1ELb1ELb1ELb0ELb1ELb1EEEEEEEEEvNT_6ParamsE,@"STO_CUDA_ENTRY STV_DEFAULT"
_ZN7cutlass13device_kernelIN5flash11enable_sm90INS1_16FlashAttnFwdSm90INS1_25CollectiveMainloopFwdSm90ILi2EN4cute5tupleIJNS5_1CILi1EEES8_S8_EEENS6_IJNS7_ILi128EEENS7_ILi80EEENS7_ILi256EEEEEELi256ENS_6half_tEfNS_4arch4Sm90ELb0ELb0ELb1ELb1ELb1ELb1ELb0ELb1ELb1ELb1ELb1ELb0EEENS1_21CollectiveEpilogueFwdINS6_IJSA_SC_SB_EEES9_SE_SG_Li256ELb1ELb1ELb1ELb0EEENS1_36VarlenDynamicPersistentTileSchedulerILi128ELi80ELi256ELi128ELb1ELb1ELb1ELb0ELb1ELb1EEEEEEEEEvNT_6ParamsE:
[----:B------:R-:W0:Y:S02]  /*0000*/  LDC R1, c[0x0][0x28] ;  /* 0x00000a00ff017b82 */ /* 0x000e240000000800 */
[----:B0-----:R-:W-:Y:S01]  /*0010*/  VIADD R1, R1, 0xfffffe38 ;  /* 0xfffffe3801017836 */ /* 0x001fe20000000000 */
[----:B------:R-:W0:Y:S01]  /*0020*/  S2R R0, SR_TID.X ;  /* 0x0000000000007919 */ /* 0x000e220000002100 */
[----:B------:R-:W-:Y:S01]  /*0030*/  ELECT P0, URZ, PT ;  /* 0x00000000003f782f */ /* 0x000fe20003800000 */
[----:B------:R-:W-:Y:S01]  /*0040*/  BSSY B0, `(.L_x_424) ;  /* 0x000000e000007945 */ /* 0x000fe20003800000 */
[----:B0-----:R-:W-:-:S05]  /*0050*/  SHF.R.U32.HI R2, RZ, 0x5, R0 ;  /* 0x00000005ff027819 */ /* 0x001fca0000011600 */
[----:B------:R-:W0:Y:S02]  /*0060*/  SHFL.IDX PT, R3, R2, RZ, 0x1f ;  /* 0x00001fff02037589 */ /* 0x000e2400000e0000 */
[----:B0-----:R-:W-:Y:S02]  /*0070*/  ISETP.EQ.AND P0, PT, R3, RZ, P0 ;  /* 0x000000ff0300720c */ /* 0x001fe40000702270 */
[----:B------:R-:W-:-:S11]  /*0080*/  SHF.R.U32.HI R3, RZ, 0x7, R0 ;  /* 0x00000007ff037819 */ /* 0x000fd60000011600 */
[----:B------:R-:W-:Y:S05]  /*0090*/  @!P0 BRA `(.L_x_425) ;  /* 0x0000000000208947 */ /* 0x000fea0003800000 */
[----:B------:R-:W-:Y:S02]  /*00a0*/  ULDC.64 UR4, c[0x0][0x198] ;  /* 0x0000660000047ab9 */ /* 0x000fe40000000a00 */
[----:B------:R-:W-:Y:S02]  /*00b0*/  UIADD3 UR6, UP0, UR4, 0x570, URZ ;  /* 0x0000057004067890 */ /* 0x000fe4000ff1e03f */
[----:B------:R-:W-:Y:S02]  /*00c0*/  UIADD3 UR4, UP1, UR4, 0x670, URZ ;  /* 0x0000067004047890 */ /* 0x000fe4000ff3e03f */
[----:B------:R-:W-:Y:S02]  /*00d0*/  UIADD3.X UR7, URZ, UR5, URZ, UP0, !UPT ;  /* 0x000000053f077290 */ /* 0x000fe400087fe43f */
[----:B------:R-:W-:-:S07]  /*00e0*/  UIADD3.X UR5, URZ, UR5, URZ, UP1, !UPT ;  /* 0x000000053f057290 */ /* 0x000fce0008ffe43f */
[----:B------:R0:W-:Y:S02]  /*00f0*/  UTMACCTL.PF [UR6] ;  /* 0x00000000060079b9 */ /* 0x0001e40008040000 */
[----:B------:R0:W-:Y:S02]  /*0100*/  UTMACCTL.PF [UR4] ;  /* 0x00000000040079b9 */ /* 0x0001e40008040000 */
[----:B0-----:R-:W-:Y:S01]  /*0110*/  NOP ;  /* 0x0000000000007918 */ /* 0x001fe20000000000 */
.L_x_425:
[----:B------:R-:W-:Y:S05]  /*0120*/  BSYNC B0 ;  /* 0x0000000000007941 */ /* 0x000fea0003800000 */
.L_x_424:
[----:B------:R-:W-:Y:S01]  /*0130*/  VOTEU.ANY UP0, P0 ;  /* 0x00000000003f7886 */ /* 0x000fe20000000100 */
[----:B------:R-:W0:Y:S01]  /*0140*/  SHFL.IDX PT, R3, R3, RZ, 0x1f ;  /* 0x00001fff03037589 */ /* 0x000e2200000e0000 */
[----:B------:R-:W-:Y:S01]  /*0150*/  UMOV UR4, 0x80 ;  /* 0x0000008000047882 */ /* 0x000fe20000000000 */
[----:B------:R-:W-:Y:S01]  /*0160*/  UMOV UR7, 0x100 ;  /* 0x0000010000077882 */ /* 0x000fe20000000000 */
[----:B------:R-:W-:Y:S01]  /*0170*/  VOTEU.ANY UP1, P0 ;  /* 0x00000000003f7886 */ /* 0x000fe20000020100 */
[----:B------:R-:W1:Y:S01]  /*0180*/  @UP0 S2UR UR8, SR_CgaCtaId ;  /* 0x00000000000809c3 */ /* 0x000e620000008800 */
[----:B------:R-:W2:Y:S01]  /*0190*/  SHFL.IDX PT, R4, R2, RZ, 0x1f ;  /* 0x00001fff02047589 */ /* 0x000ea200000e0000 */
[----:B------:R-:W-:Y:S01]  /*01a0*/  @UP0 UMOV UR6, 0x400 ;  /* 0x0000040000060882 */ /* 0x000fe20000000000 */
[----:B------:R-:W-:-:S04]  /*01b0*/  @UP0 UIADD3 UR4, -UR4, 0x100000, URZ ;  /* 0x0010000004040890 */ /* 0x000fc8000fffe13f */
[----:B------:R-:W-:Y:S02]  /*01c0*/  @UP0 USHF.L.U32 UR5, UR4, 0xb, URZ ;  /* 0x0000000b04050899 */ /* 0x000fe4000800063f */
[----:B------:R-:W-:Y:S01]  /*01d0*/  @UP0 USHF.L.U32 UR4, UR4, 0x1, URZ ;  /* 0x0000000104040899 */ /* 0x000fe2000800063f */
[----:B------:R-:W-:Y:S01]  /*01e0*/  VOTEU.ANY UP2, P0 ;  /* 0x00000000003f7886 */ /* 0x000fe20000040100 */
[----:B0-----:R-:W-:Y:S01]  /*01f0*/  R2UR UR9, R3 ;  /* 0x00000000030972ca */ /* 0x001fe200000e0000 */
[----:B-1----:R-:W-:Y:S01]  /*0200*/  @UP0 ULEA UR8, UR8, UR6, 0x18 ;  /* 0x0000000608080291 */ /* 0x002fe2000f8ec03f */
[----:B--2---:R-:W-:Y:S01]  /*0210*/  ISETP.NE.AND P1, PT, R4, RZ, PT ;  /* 0x000000ff0400720c */ /* 0x004fe20003f25270 */
[----:B------:R-:W-:-:S04]  /*0220*/  @UP0 UIADD3 UR6, -UR7, 0x100000, URZ ;  /* 0x0010000007060890 */ /* 0x000fc8000fffe13f */
[----:B------:R-:W-:Y:S02]  /*0230*/  @UP0 USHF.L.U32 UR7, UR6, 0xb, URZ ;  /* 0x0000000b06070899 */ /* 0x000fe4000800063f */
[----:B------:R-:W-:-:S04]  /*0240*/  @UP0 USHF.L.U32 UR6, UR6, 0x1, URZ ;  /* 0x0000000106060899 */ /* 0x000fc8000800063f */
[----:B------:R-:W-:Y:S01]  /*0250*/  UISETP.NE.AND UP0, UPT, UR9, URZ, UPT ;  /* 0x0000003f0900728c */ /* 0x000fe2000bf05270 */
[----:B------:R-:W0:Y:S02]  /*0260*/  FENCE.VIEW.ASYNC.S ;  /* 0x00000000000073c6 */ /* 0x000e240000000000 */
[----:B0-----:R0:W1:Y:S05]  /*0270*/  @UP1 SYNCS.EXCH.64 URZ, [UR8+0x38800], UR4 ;  /* 0x03880004083f15b2 */ /* 0x00106a0008000100 */
[----:B------:R0:W2:Y:S01]  /*0280*/  @UP2 SYNCS.EXCH.64 URZ, [UR8+0x38820], UR6 ;  /* 0x03882006083f25b2 */ /* 0x0000a20008000100 */
        /* <DEDUP_REMOVED lines=14> */
[----:B0-----:R3:W4:Y:S08]  /*0370*/  SYNCS.EXCH.64 URZ, [UR8+0x38830], UR4 ;  /* 0x03883004083f75b2 */ /* 0x0017300008000100 */
[----:B------:R3:W0:Y:S01]  /*0380*/  SYNCS.EXCH.64 URZ, [UR8+0x38840], UR6 ;  /* 0x03884006083f75b2 */ /* 0x0006220008000100 */
[----:B------:R3:W0:Y:S01]  /*0390*/  SYNCS.EXCH.64 URZ, [UR8+0x38838], UR4 ;  /* 0x03883804083f75b2 */ /* 0x0006220008000100 */
[----:B------:R3:W0:Y:S02]  /*03a0*/  SYNCS.EXCH.64 URZ, [UR8+0x38848], UR6 ;  /* 0x03884806083f75b2 */ /* 0x0006240008000100 */
[----:B---3--:R-:W-:Y:S01]  /*03b0*/  NOP ;  /* 0x0000000000007918 */ /* 0x008fe20000000000 */
.L_x_426:
[----:B------:R-:W3:Y:S01]  /*03c0*/  SHFL.IDX PT, R3, R2, RZ, 0x1f ;  /* 0x00001fff02037589 */ /* 0x000ee200000e0000 */
[----:B------:R-:W-:Y:S01]  /*03d0*/  NOP ;  /* 0x0000000000007918 */ /* 0x000fe20000000000 */
[----:B---3--:R-:W-:-:S13]  /*03e0*/  ISETP.NE.AND P0, PT, R3, RZ, PT ;  /* 0x000000ff0300720c */ /* 0x008fda0003f05270 */
        /* <DEDUP_REMOVED lines=17> */
[----:B------:R3:W0:Y:S02]  /*0500*/  SYNCS.EXCH.64 URZ, [UR8+0x38868], UR6 ;  /* 0x03886806083f75b2 */ /* 0x0006240008000100 */
[----:B---3--:R-:W-:Y:S01]  /*0510*/  NOP ;  /* 0x0000000000007918 */ /* 0x008fe20000000000 */
.L_x_427:
[----:B------:R-:W3:Y:S01]  /*0520*/  SHFL.IDX PT, R3, R2, RZ, 0x1f ;  /* 0x00001fff02037589 */ /* 0x000ee200000e0000 */
[----:B------:R-:W-:Y:S01]  /*0530*/  NOP ;  /* 0x0000000000007918 */ /* 0x000fe20000000000 */
[----:B---3--:R-:W-:-:S13]  /*0540*/  ISETP.NE.AND P0, PT, R3, RZ, PT ;  /* 0x000000ff0300720c */ /* 0x008fda0003f05270 */
        /* <DEDUP_REMOVED lines=13> */
[----:B------:R3:W0:Y:S02]  /*0620*/  SYNCS.EXCH.64 URZ, [UR6+0x38888], UR4 ;  /* 0x03888804063f75b2 */ /* 0x0006240008000100 */
[----:B---3--:R-:W-:Y:S01]  /*0630*/  NOP ;  /* 0x0000000000007918 */ /* 0x008fe20000000000 */
.L_x_428:
        /* <DEDUP_REMOVED lines=22> */
.L_x_429:
        /* <DEDUP_REMOVED lines=22> */
.L_x_430:
[----:B------:R-:W-:Y:S01]  /*0900*/  PLOP3.LUT P0, PT, PT, PT, UP0, 0x80, 0x0 ;  /* 0x000000000000781c */ /* 0x000fe20003f0f008 */
[----:B------:R-:W-:Y:S01]  /*0910*/  UMOV UR60, 0x1 ;  /* 0x00000001003c7882 */ /* 0x000fe20000000000 */
[----:B------:R-:W-:Y:S01]  /*0920*/  NOP ;  /* 0x0000000000007918 */ /* 0x000fe20000000000 */
[----:B------:R-:W-:Y:S01]  /*0930*/  USEL UR60, UR60, 0x2, !UP0 ;  /* 0x000000023c3c7887 */ /* 0x000fe2000c000000 */
[----:B------:R-:W-:Y:S01]  /*0940*/  BSSY B9, `(.L_x_431) ;  /* 0x0002a43000097945 */ /* 0x000fe20003800000 */
[----:B012-4-:R-:W-:Y:S08]  /*0950*/  BAR.SYNC.DEFER_BLOCKING 0x0 ;  /* 0x0000000000007b1d */ /* 0x017ff00000010000 */
[----:B------:R-:W-:Y:S05]  /*0960*/  @!P0 BRA `(.L_x_432) ;  /* 0x0000022800808947 */ /* 0x000fea0003800000 */
.L_x_433:
[----:B------:R-:W-:-:S08]  /*0970*/  NOP ;  /* 0x0000000000007918 */ /* 0x000fd00000000000 */
[----:B------:R-:W0:Y:S02]  /*0980*/  USETMAXREG.TRY_ALLOC.CTAPOOL UP0, 0xe8 ;  /* 0x000000e8000079c8 */ /* 0x000e240008000600 */
[----:B0-----:R-:W-:-:S13]  /*0990*/  PLOP3.LUT P0, PT, PT, PT, UP0, 0x80, 0x0 ;  /* 0x000000000000781c */ /* 0x001fda0003f0f008 */
[----:B------:R-:W-:Y:S05]  /*09a0*/  @!P0 BRA `(.L_x_433) ;  /* 0xfffffffc00f08947 */ /* 0x000fea000383ffff */
[----:B------:R-:W0:Y:S08]  /*09b0*/  S2UR UR4, SR_CgaCtaId ;  /* 0x00000000000479c3 */ /* 0x000e300000008800 */
[----:B------:R-:W-:Y:S06]  /*09c0*/  BAR.ARV 0x8, 0x180 ;  /* 0x0206000000007b1d */ /* 0x000fec0000002000 */
[----:B------:R-:W-:-:S02]  /*09d0*/  MOV R23, 0x400 ;  /* 0x0000040000177802 */ /* 0x000fc40000000f00 */
[----:B------:R-:W-:Y:S01]  /*09e0*/  BAR.SYNC.DEFER_BLOCKING 0x5, 0x180 ;  /* 0x0146000000007b1d */ /* 0x000fe20000010000 */
[----:B0-----:R-:W-:-:S05]  /*09f0*/  IMAD.U32 R2, RZ, RZ, UR4 ;  /* 0x00000004ff027e24 */ /* 0x001fca000f8e00ff */
[----:B------:R-:W-:Y:S01]  /*0a00*/  ULDC UR4, c[0x0][0xc3c] ;  /* 0x00030f0000047ab9 */ /* 0x000fe20000000800 */
[----:B------:R-:W-:Y:S01]  /*0a10*/  LEA R23, R2, R23, 0x18 ;  /* 0x0000001702177211 */ /* 0x000fe200078ec0ff */
[----:B------:R-:W-:Y:S04]  /*0a20*/  STL [R1+0x60], R2 ;  /* 0x0000600201007387 */ /* 0x000fe80000100800 */
[----:B------:R-:W0:Y:S01]  /*0a30*/  LDS.128 R128, [R23+0x388d0] ;  /* 0x0388d00017807984 */ /* 0x000e220000000c00 */
[----:B------:R-:W-:Y:S06]  /*0a40*/  BAR.ARV 0x4, 0x180 ;  /* 0x0106000000007b1d */ /* 0x000fec0000002000 */
[----:B0-----:R-:W-:-:S13]  /*0a50*/  ISETP.GE.AND P0, PT, R131, UR4, PT ;  /* 0x0000000483007c0c */ /* 0x001fda000bf06270 */
[----:B------:R-:W-:Y:S05]  /*0a60*/  @P0 BRA `(.L_x_434) ;  /* 0x000002a000c00947 */ /* 0x000fea0003800000 */
[----:B------:R-:W-:Y:S01]  /*0a70*/  VIADD R0, R0, 0xffffff80 ;  /* 0xffffff8000007836 */ /* 0x000fe20000000000 */
[----:B------:R-:W-:Y:S01]  /*0a80*/  R2UR UR4, R23 ;  /* 0x00000000170472ca */ /* 0x000fe200000e0000 */
[----:B------:R-:W-:Y:S01]  /*0a90*/  ULOP3.LUT UR5, UR60, 0x1, URZ, 0xfc, !UPT ;  /* 0x000000013c057892 */ /* 0x000fe2000f8efc3f */
[----:B------:R-:W-:Y:S01]  /*0aa0*/  IMAD.MOV.U32 R213, RZ, RZ, RZ ;  /* 0x000000ffffd57224 */ /* 0x000fe200078e00ff */
[----:B------:R-:W-:Y:S01]  /*0ab0*/  MOV R229, RZ ;  /* 0x000000ff00e57202 */ /* 0x000fe20000000f00 */
[----:B------:R-:W-:Y:S01]  /*0ac0*/  IMAD.MOV.U32 R225, RZ, RZ, RZ ;  /* 0x000000ffffe17224 */ /* 0x000fe200078e00ff */
[----:B------:R-:W-:Y:S01]  /*0ad0*/  SHF.R.S32.HI R3, RZ, 0x1f, R0 ;  /* 0x0000001fff037819 */ /* 0x000fe20000011400 */
[----:B------:R-:W-:-:S03]  /*0ae0*/  IMAD.MOV.U32 R226, RZ, RZ, RZ ;  /* 0x000000ffffe27224 */ /* 0x000fc600078e00ff */
[CC--:B------:R-:W-:Y:S02]  /*0af0*/  LEA.HI R2, R3.reuse, R0.reuse, RZ, 0x7 ;  /* 0x0000000003027211 */ /* 0x0c0fe400078f38ff */
[CC--:B------:R-:W-:Y:S02]  /*0b00*/  LEA.HI R5, R3.reuse, R0.reuse, RZ, 0x5 ;  /* 0x0000000003057211 */ /* 0x0c0fe400078f28ff */
[CC--:B------:R-:W-:Y:S01]  /*0b10*/  LEA.HI R4, R3.reuse, R0.reuse, RZ, 0x4 ;  /* 0x0000000003047211 */ /* 0x0c0fe200078f20ff */
[----:B------:R-:W-:Y:S01]  /*0b20*/  UIADD3 UR4, UR4, 0x14400, URZ ;  /* 0x0001440004047890 */ /* 0x000fe2000fffe03f */
[----:B------:R-:W-:Y:S02]  /*0b30*/  LOP3.LUT R7, R2, 0xffffff80, RZ, 0xc0, !PT ;  /* 0xffffff8002077812 */ /* 0x000fe400078ec0ff */
[CC--:B------:R-:W-:Y:S02]  /*0b40*/  LEA.HI R224, R3.reuse, R0.reuse, RZ, 0x3 ;  /* 0x0000000003e07211 */ /* 0x0c0fe400078f18ff */
[CC--:B------:R-:W-:Y:S01]  /*0b50*/  LEA.HI R6, R3.reuse, R0.reuse, RZ, 0x2 ;  /* 0x0000000003067211 */ /* 0x0c0fe200078f10ff */
[----:B------:R-:W-:Y:S01]  /*0b60*/  IMAD.IADD R20, R0, 0x1, -R7 ;  /* 0x0000000100147824 */ /* 0x000fe200078e0a07 */
[----:B------:R-:W-:-:S02]  /*0b70*/  LEA.HI R8, R3, R0, RZ, 0x6 ;  /* 0x0000000003087211 */ /* 0x000fc400078f30ff */
[----:B------:R-:W-:Y:S02]  /*0b80*/  SHF.L.U32 R5, R5, 0x5, RZ ;  /* 0x0000000505057819 */ /* 0x000fe400000006ff */
[----:B------:R-:W-:Y:S01]  /*0b90*/  LOP3.LUT R3, R4, 0x3fffff0, RZ, 0xc0, !PT ;  /* 0x03fffff004037812 */ /* 0x000fe200078ec0ff */
[----:B------:R-:W-:Y:S01]  /*0ba0*/  STL [R1+0x120], R20 ;  /* 0x0001201401007387 */ /* 0x000fe20000100800 */
[----:B------:R-:W-:Y:S02]  /*0bb0*/  LOP3.LUT R11, R6, 0xfffffffc, RZ, 0xc0, !PT ;  /* 0xfffffffc060b7812 */ /* 0x000fe400078ec0ff */
[----:B------:R-:W-:Y:S01]  /*0bc0*/  LOP3.LUT R7, R224, 0xfffffff8, RZ, 0xc0, !PT ;  /* 0xfffffff8e0077812 */ /* 0x000fe200078ec0ff */
[C---:B------:R-:W-:Y:S01]  /*0bd0*/  IMAD.IADD R3, R0.reuse, 0x1, -R3 ;  /* 0x0000000100037824 */ /* 0x040fe200078e0a03 */
[----:B------:R-:W-:Y:S02]  /*0be0*/  LOP3.LUT R6, R5, 0xfffffc00, RZ, 0xc0, !PT ;  /* 0xfffffc0005067812 */ /* 0x000fe400078ec0ff */
[----:B------:R-:W-:Y:S01]  /*0bf0*/  SHF.R.S32.HI R5, RZ, 0x4, R4 ;  /* 0x00000004ff057819 */ /* 0x000fe20000011404 */
[----:B------:R-:W-:Y:S01]  /*0c00*/  IMAD.IADD R14, R0, 0x1, -R7 ;  /* 0x00000001000e7824 */ /* 0x000fe200078e0a07 */
[----:B------:R-:W-:Y:S01]  /*0c10*/  SHF.R.S32.HI R9, RZ, 0x1f, R20 ;  /* 0x0000001fff097819 */ /* 0x000fe20000011414 */
[----:B------:R-:W-:Y:S01]  /*0c20*/  IMAD R7, R3, 0x40, R6 ;  /* 0x0000004003077824 */ /* 0x000fe200078e0206 */
[----:B------:R-:W-:Y:S01]  /*0c30*/  SHF.R.S32.HI R3, RZ, 0x7, R2 ;  /* 0x00000007ff037819 */ /* 0x000fe20000011402 */
[----:B------:R-:W-:Y:S01]  /*0c40*/  IMAD.SHL.U32 R216, R14, 0x4, RZ ;  /* 0x000000040ed87824 */ /* 0x000fe200078e00ff */
[----:B------:R-:W-:Y:S01]  /*0c50*/  LEA.HI R4, R4, R5, RZ, 0x1 ;  /* 0x0000000504047211 */ /* 0x000fe200078f08ff */
[----:B------:R-:W-:Y:S01]  /*0c60*/  STL [R1+0x70], R14 ;  /* 0x0000700e01007387 */ /* 0x000fe20000100800 */
[----:B------:R-:W-:Y:S01]  /*0c70*/  SHF.R.S32.HI R224, RZ, 0x3, R224 ;  /* 0x00000003ffe07819 */ /* 0x000fe200000114e0 */
[----:B------:R-:W-:Y:S01]  /*0c80*/  VIADD R221, R216, 0x20 ;  /* 0x00000020d8dd7836 */ /* 0x000fe20000000000 */
[----:B------:R-:W-:-:S02]  /*0c90*/  LEA.HI R10, R9, R20, RZ, 0x2 ;  /* 0x00000014090a7211 */ /* 0x000fc400078f10ff */
[----:B------:R-:W-:Y:S01]  /*0ca0*/  LEA.HI R2, R2, R3, RZ, 0x1 ;  /* 0x0000000302027211 */ /* 0x000fe200078f08ff */
[----:B------:R-:W-:Y:S01]  /*0cb0*/  VIADD R6, R224, 0x60 ;  /* 0x00000060e0067836 */ /* 0x000fe20000000000 */
[----:B------:R-:W-:Y:S02]  /*0cc0*/  LOP3.LUT R4, R4, 0x1ffffffe, RZ, 0xc0, !PT ;  /* 0x1ffffffe04047812 */ /* 0x000fe400078ec0ff */
[----:B------:R-:W-:Y:S02]  /*0cd0*/  IADD3 R12, R0, -R11, RZ ;  /* 0x8000000b000c7210 */ /* 0x000fe40007ffe0ff */
[----:B------:R-:W-:Y:S01]  /*0ce0*/  SHF.R.S32.HI R0, RZ, 0x2, R10 ;  /* 0x00000002ff007819 */ /* 0x000fe2000001140a */
[----:B------:R-:W-:Y:S01]  /*0cf0*/  IMAD.IADD R4, R5, 0x1, -R4 ;  /* 0x0000000105047824 */ /* 0x000fe200078e0a04 */
[----:B------:R-:W-:Y:S02]  /*0d00*/  SHF.R.S32.HI R11, RZ, 0x1f, R10 ;  /* 0x0000001fff0b7819 */ /* 0x000fe4000001140a */
[----:B------:R-:W-:-:S02]  /*0d10*/  LOP3.LUT R2, R2, 0x3fffffe, RZ, 0xc0, !PT ;  /* 0x03fffffe02027812 */ /* 0x000fc400078ec0ff */
[----:B------:R-:W-:Y:S02]  /*0d20*/  SHF.R.S32.HI R5, RZ, 0x1f, R6 ;  /* 0x0000001fff057819 */ /* 0x000fe40000011406 */
[----:B------:R-:W-:Y:S02]  /*0d30*/  LEA.HI R11, R11, R0, RZ, 0x3 ;  /* 0x000000000b0b7211 */ /* 0x000fe400078f18ff */
[----:B------:R-:W-:Y:S01]  /*0d40*/  IADD3 R2, R3, -R2, RZ ;  /* 0x8000000203027210 */ /* 0x000fe20007ffe0ff */
[----:B------:R-:W-:Y:S01]  /*0d50*/  IMAD R3, R4, 0x8, R7 ;  /* 0x0000000804037824 */ /* 0x000fe200078e0207 */
[----:B------:R-:W-:Y:S01]  /*0d60*/  LEA.HI R5, R5, R6, RZ, 0x3 ;  /* 0x0000000605057211 */ /* 0x000fe200078f18ff */
[----:B------:R-:W-:Y:S01]  /*0d70*/  IMAD.SHL.U32 R6, R6, 0x40, RZ ;  /* 0x0000004006067824 */ /* 0x000fe200078e00ff */
[----:B------:R-:W-:Y:S02]  /*0d80*/  LOP3.LUT R11, R11, 0xfffffff8, RZ, 0xc0, !PT ;  /* 0xfffffff80b0b7812 */ /* 0x000fe400078ec0ff */
[----:B------:R-:W-:Y:S01]  /*0d90*/  LEA.HI R9, R9, R20, RZ, 0x5 ;  /* 0x0000001409097211 */ /* 0x000fe200078f28ff */
[----:B------:R0:W-:Y:S01]  /*0da0*/  STL [R1+0x1c0], R3 ;  /* 0x0001c00301007387 */ /* 0x0001e20000100800 */
[----:B------:R-:W-:Y:S01]  /*0db0*/  IMAD.SHL.U32 R5, R5, 0x40, RZ ;  /* 0x0000004005057824 */ /* 0x000fe200078e00ff */
[----:B------:R-:W-:Y:S01]  /*0dc0*/  SHF.L.U32 R16, R14, 0x3, RZ ;  /* 0x000000030e107819 */ /* 0x000fe200000006ff */
[----:B------:R-:W-:Y:S01]  /*0dd0*/  IMAD.IADD R0, R0, 0x1, -R11 ;  /* 0x0000000100007824 */ /* 0x000fe200078e0a0b */
[----:B------:R-:W-:Y:S01]  /*0de0*/  SHF.R.S32.HI R9, RZ, 0x5, R9 ;  /* 0x00000005ff097819 */ /* 0x000fe20000011409 */
[----:B------:R-:W-:Y:S01]  /*0df0*/  VIADD R11, R224, 0x20 ;  /* 0x00000020e00b7836 */ /* 0x000fe20000000000 */
[----:B------:R-:W-:Y:S01]  /*0e00*/  LOP3.LUT R13, R6, 0x1c0, RZ, 0xc0, !PT ;  /* 0x000001c0060d7812 */ /* 0x000fe200078ec0ff */
[----:B------:R-:W-:Y:S01]  /*0e10*/  VIADD R22, R16, 0xc0 ;  /* 0x000000c010167836 */ /* 0x000fe20000000000 */
[----:B------:R-:W-:Y:S01]  /*0e20*/  LOP3.LUT R5, R5, 0xfffffe00, RZ, 0xc0, !PT ;  /* 0xfffffe0005057812 */ /* 0x000fe200078ec0ff */
[----:B------:R-:W-:Y:S01]  /*0e30*/  IMAD R9, R9, 0x10, R0 ;  /* 0x0000001009097824 */ /* 0x000fe200078e0200 */
[----:B0-----:R-:W-:Y:S01]  /*0e40*/  LEA.HI R3, R12, R12, RZ, 0x1 ;  /* 0x0000000c0c037211 */ /* 0x001fe200078f08ff */
[----:B------:R-:W-:Y:S01]  /*0e50*/  IMAD.SHL.U32 R0, R224, 0x40, RZ ;  /* 0x00000040e0007824 */ /* 0x000fe200078e00ff */
[----:B------:R-:W-:Y:S01]  /*0e60*/  SHF.R.U32.HI R4, RZ, 0x3, R13 ;  /* 0x00000003ff047819 */ /* 0x000fe2000001160d */
[----:B------:R0:W-:Y:S01]  /*0e70*/  STL [R1+0x118], R5 ;  /* 0x0001180501007387 */ /* 0x0001e20000100800 */
[----:B------:R-:W-:-:S02]  /*0e80*/  LOP3.LUT R3, R3, 0x1ffffffe, RZ, 0xc0, !PT ;  /* 0x1ffffffe03037812 */ /* 0x000fc400078ec0ff */
[----:B------:R-:W-:Y:S01]  /*0e90*/  LOP3.LUT R7, R13, 0x38, R16, 0xf8, !PT ;  /* 0x000000380d077812 */ /* 0x000fe200078ef810 */
[----:B------:R-:W-:Y:S01]  /*0ea0*/  IMAD R13, R2, 0x40, R9 ;  /* 0x00000040020d7824 */ /* 0x000fe200078e0209 */
[----:B------:R-:W-:Y:S01]  /*0eb0*/  IADD3 R6, R224, 0x40, RZ ;  /* 0x00000040e0067810 */ /* 0x000fe20007ffe0ff */
[----:B------:R-:W-:Y:S01]  /*0ec0*/  IMAD.IADD R3, R12, 0x1, -R3 ;  /* 0x000000010c037824 */ /* 0x000fe200078e0a03 */
[----:B------:R-:W-:Y:S02]  /*0ed0*/  IADD3 R220, R216, 0x40, RZ ;  /* 0x00000040d8dc7810 */ /* 0x000fe40007ffe0ff */
[----:B------:R-:W-:Y:S01]  /*0ee0*/  LOP3.LUT R12, R5, R7, R4, 0xf6, !PT ;  /* 0x00000007050c7212 */ /* 0x000fe200078ef604 */
[----:B------:R-:W-:Y:S01]  /*0ef0*/  IMAD.SHL.U32 R4, R6, 0x40, RZ ;  /* 0x0000004006047824 */ /* 0x000fe200078e00ff */
[----:B------:R-:W-:Y:S01]  /*0f00*/  SHF.R.S32.HI R2, RZ, 0x1f, R11 ;  /* 0x0000001fff027819 */ /* 0x000fe2000001140b */
[----:B------:R-:W-:Y:S01]  /*0f10*/  IMAD.IADD R214, R216, 0x1, R220 ;  /* 0x00000001d8d67824 */ /* 0x000fe200078e02dc */
[----:B0-----:R-:W-:Y:S01]  /*0f20*/  SHF.R.S32.HI R5, RZ, 0x1f, R6 ;  /* 0x0000001fff057819 */ /* 0x001fe20000011406 */
[----:B------:R-:W-:Y:S01]  /*0f30*/  STL [R1+0x1b8], R13 ;  /* 0x0001b80d01007387 */ /* 0x000fe20000100800 */
[----:B------:R-:W-:Y:S01]  /*0f40*/  LOP3.LUT R19, R0, 0x1c0, RZ, 0xc0, !PT ;  /* 0x000001c000137812 */ /* 0x000fe200078ec0ff */
[----:B------:R-:W-:Y:S01]  /*0f50*/  IMAD.SHL.U32 R0, R11, 0x40, RZ ;  /* 0x000000400b007824 */ /* 0x000fe200078e00ff */
[----:B------:R-:W-:-:S02]  /*0f60*/  LEA.HI R2, R2, R11, RZ, 0x3 ;  /* 0x0000000b02027211 */ /* 0x000fc400078f18ff */
[----:B------:R-:W-:Y:S02]  /*0f70*/  LEA.HI R6, R5, R6, RZ, 0x3 ;  /* 0x0000000605067211 */ /* 0x000fe400078f18ff */
[----:B------:R-:W-:Y:S01]  /*0f80*/  SHF.R.S32.HI R5, RZ, 0x1f, R214 ;  /* 0x0000001fff057819 */ /* 0x000fe200000114d6 */
[----:B------:R-:W-:Y:S01]  /*0f90*/  IMAD.SHL.U32 R2, R2, 0x40, RZ ;  /* 0x0000004002027824 */ /* 0x000fe200078e00ff */
[----:B------:R-:W-:Y:S01]  /*0fa0*/  SHF.L.U32 R8, R8, 0x3, RZ ;  /* 0x0000000308087819 */ /* 0x000fe200000006ff */
[----:B------:R-:W-:Y:S01]  /*0fb0*/  IMAD.SHL.U32 R6, R6, 0x40, RZ ;  /* 0x0000004006067824 */ /* 0x000fe200078e00ff */
[----:B------:R-:W-:Y:S02]  /*0fc0*/  LOP3.LUT R24, R0, 0x1c0, RZ, 0xc0, !PT ;  /* 0x000001c000187812 */ /* 0x000fe400078ec0ff */
[----:B------:R-:W-:Y:S02]  /*0fd0*/  LEA.HI R0, R5, R214, RZ, 0x6 ;  /* 0x000000d605007211 */ /* 0x000fe400078f30ff */
[----:B------:R-:W-:-:S02]  /*0fe0*/  LOP3.LUT R21, R4, 0x1c0, RZ, 0xc0, !PT ;  /* 0x000001c004157812 */ /* 0x000fc400078ec0ff */
[----:B------:R-:W-:Y:S02]  /*0ff0*/  LEA.HI R5, R5, R214, RZ, 0x3 ;  /* 0x000000d605057211 */ /* 0x000fe400078f18ff */
[----:B------:R-:W-:Y:S02]  /*1000*/  LOP3.LUT R25, R8, 0xfffffe00, RZ, 0xc0, !PT ;  /* 0xfffffe0008197812 */ /* 0x000fe400078ec0ff */
[----:B------:R-:W-:Y:S02]  /*1010*/  LOP3.LUT R15, R2, 0xfffffe00, RZ, 0xc0, !PT ;  /* 0xfffffe00020f7812 */ /* 0x000fe400078ec0ff */
[----:B------:R-:W-:Y:S01]  /*1020*/  LOP3.LUT R8, R6, 0xfffffe00, RZ, 0xc0, !PT ;  /* 0xfffffe0006087812 */ /* 0x000fe200078ec0ff */
[----:B------:R-:W-:Y:S01]  /*1030*/  STL [R1+0x5c], R25 ;  /* 0x00005c1901007387 */ /* 0x000fe20000100800 */
[----:B------:R-:W-:Y:S02]  /*1040*/  SHF.L.U32 R2, R0, 0x7, RZ ;  /* 0x0000000700027819 */ /* 0x000fe400000006ff */
[----:B------:R-:W-:Y:S01]  /*1050*/  SHF.R.U32.HI R26, RZ, 0x3, R19 ;  /* 0x00000003ff1a7819 */ /* 0x000fe20000011613 */
[----:B------:R-:W-:Y:S01]  /*1060*/  STL [R1+0x58], R15 ;  /* 0x0000580f01007387 */ /* 0x000fe20000100800 */
[----:B------:R-:W-:-:S02]  /*1070*/  SHF.R.U32.HI R18, RZ, 0x3, R24 ;  /* 0x00000003ff127819 */ /* 0x000fc40000011618 */
[----:B------:R-:W-:Y:S01]  /*1080*/  SHF.R.U32.HI R14, RZ, 0x3, R21 ;  /* 0x00000003ff0e7819 */ /* 0x000fe20000011615 */
[----:B------:R-:W-:Y:S01]  /*1090*/  STL [R1+0x54], R8 ;  /* 0x0000540801007387 */ /* 0x000fe20000100800 */
[--C-:B------:R-:W-:Y:S02]  /*10a0*/  LOP3.LUT R0, R19, 0x38, R5.reuse, 0xf8, !PT ;  /* 0x0000003813007812 */ /* 0x100fe400078ef805 */
[--C-:B------:R-:W-:Y:S01]  /*10b0*/  LOP3.LUT R4, R24, 0x38, R5.reuse, 0xf8, !PT ;  /* 0x0000003818047812 */ /* 0x100fe200078ef805 */
[----:B------:R-:W-:Y:S01]  /*10c0*/  STL [R1+0x84], RZ ;  /* 0x000084ff01007387 */ /* 0x000fe20000100800 */
[----:B------:R-:W-:Y:S02]  /*10d0*/  LOP3.LUT R6, R21, 0x38, R5, 0xf8, !PT ;  /* 0x0000003815067812 */ /* 0x000fe400078ef805 */
[----:B------:R-:W-:Y:S02]  /*10e0*/  LOP3.LUT R2, R2, 0xffffe000, RZ, 0xc0, !PT ;  /* 0xffffe00002027812 */ /* 0x000fe400078ec0ff */
[----:B------:R-:W-:Y:S01]  /*10f0*/  LOP3.LUT R7, R0, R26, RZ, 0x3c, !PT ;  /* 0x0000001a00077212 */ /* 0x000fe200078e3cff */
[----:B------:R-:W-:Y:S01]  /*1100*/  IMAD.U32 R0, RZ, RZ, UR5 ;  /* 0x00000005ff007e24 */ /* 0x000fe2000f8e00ff */
[----:B------:R-:W-:-:S02]  /*1110*/  LOP3.LUT R9, R4, R18, RZ, 0x3c, !PT ;  /* 0x0000001204097212 */ /* 0x000fc400078e3cff */
[----:B------:R-:W-:Y:S02]  /*1120*/  LOP3.LUT R11, R6, R14, RZ, 0x3c, !PT ;  /* 0x0000000e060b7212 */ /* 0x000fe400078e3cff */
[----:B------:R-:W-:Y:S01]  /*1130*/  LOP3.LUT R0, R19, 0x38, R16, 0xf8, !PT ;  /* 0x0000003813007812 */ /* 0x000fe200078ef810 */
[----:B------:R-:W-:Y:S01]  /*1140*/  VIADD R19, R16, 0x80 ;  /* 0x0000008010137836 */ /* 0x000fe20000000000 */
[-C--:B------:R-:W-:Y:S02]  /*1150*/  IADD3 R7, R7, R2.reuse, R25 ;  /* 0x0000000207077210 */ /* 0x080fe40007ffe019 */
[-C--:B------:R-:W-:Y:S02]  /*1160*/  IADD3 R9, R9, R2.reuse, R15 ;  /* 0x0000000209097210 */ /* 0x080fe40007ffe00f */
[----:B------:R-:W-:Y:S01]  /*1170*/  IADD3 R11, R11, R2, R8 ;  /* 0x000000020b0b7210 */ /* 0x000fe20007ffe008 */
[----:B------:R-:W-:Y:S01]  /*1180*/  IMAD.U32 R2, RZ, RZ, UR4 ;  /* 0x00000004ff027e24 */ /* 0x000fe2000f8e00ff */
[----:B------:R-:W-:-:S02]  /*1190*/  LOP3.LUT R4, R25, R0, R26, 0xf6, !PT ;  /* 0x0000000019047212 */ /* 0x000fc400078ef61a */
[----:B------:R-:W-:Y:S02]  /*11a0*/  LOP3.LUT R10, R10, 0x7ffffffc, RZ, 0xc0, !PT ;  /* 0x7ffffffc0a0a7812 */ /* 0x000fe400078ec0ff */
[----:B------:R0:W-:Y:S01]  /*11b0*/  STL [R1+0x11c], R2 ;  /* 0x00011c0201007387 */ /* 0x0001e20000100800 */
[----:B------:R-:W-:Y:S02]  /*11c0*/  LOP3.LUT R0, R24, 0x38, R16, 0xf8, !PT ;  /* 0x0000003818007812 */ /* 0x000fe400078ef810 */
[----:B------:R-:W-:Y:S01]  /*11d0*/  IMAD.IADD R10, R20, 0x1, -R10 ;  /* 0x00000001140a7824 */ /* 0x000fe200078e0a0a */
[----:B------:R1:W-:Y:S01]  /*11e0*/  STL [R1+0x6c], R4 ;  /* 0x00006c0401007387 */ /* 0x0003e20000100800 */
[----:B------:R-:W-:Y:S02]  /*11f0*/  LOP3.LUT R0, R15, R0, R18, 0xf6, !PT ;  /* 0x000000000f007212 */ /* 0x000fe400078ef612 */
[----:B------:R-:W-:Y:S02]  /*1200*/  LOP3.LUT R212, R5, 0xfffffff8, RZ, 0xc0, !PT ;  /* 0xfffffff805d47812 */ /* 0x000fe400078ec0ff */
[----:B------:R-:W-:-:S02]  /*1210*/  SHF.L.U32 R43, R10, 0x1, RZ ;  /* 0x000000010a2b7819 */ /* 0x000fc400000006ff */
[----:B0-----:R-:W-:Y:S02]  /*1220*/  LOP3.LUT R2, R21, 0x38, R16, 0xf8, !PT ;  /* 0x0000003815027812 */ /* 0x001fe400078ef810 */
[C---:B------:R-:W-:Y:S01]  /*1230*/  IADD3 R39, R43.reuse, 0x20, RZ ;  /* 0x000000202b277810 */ /* 0x040fe20007ffe0ff */
[C---:B------:R-:W-:Y:S01]  /*1240*/  VIADD R42, R43.reuse, 0x8 ;  /* 0x000000082b2a7836 */ /* 0x040fe20000000000 */
[----:B-1----:R-:W-:Y:S01]  /*1250*/  LEA R4, R4, UR4, 0x1 ;  /* 0x0000000404047c11 */ /* 0x002fe2000f8e08ff */
[C---:B------:R-:W-:Y:S01]  /*1260*/  VIADD R41, R43.reuse, 0x10 ;  /* 0x000000102b297836 */ /* 0x040fe20000000000 */
[----:B------:R-:W-:Y:S01]  /*1270*/  LOP3.LUT R2, R8, R2, R14, 0xf6, !PT ;  /* 0x0000000208027212 */ /* 0x000fe200078ef60e */
[C---:B------:R-:W-:Y:S01]  /*1280*/  VIADD R40, R43.reuse, 0x18 ;  /* 0x000000182b287836 */ /* 0x040fe20000000000 */
[C---:B------:R-:W-:Y:S01]  /*1290*/  IADD3 R35, R43.reuse, 0x40, RZ ;  /* 0x000000402b237810 */ /* 0x040fe20007ffe0ff */
[----:B------:R0:W-:Y:S01]  /*12a0*/  STL [R1+0x68], R4 ;  /* 0x0000680401007387 */ /* 0x0001e20000100800 */
[C---:B------:R-:W-:Y:S01]  /*12b0*/  VIADD R38, R43.reuse, 0x28 ;  /* 0x000000282b267836 */ /* 0x040fe20000000000 */
[C---:B------:R-:W-:Y:S01]  /*12c0*/  IADD3 R31, R43.reuse, 0x60, RZ ;  /* 0x000000602b1f7810 */ /* 0x040fe20007ffe0ff */
[C---:B------:R-:W-:Y:S01]  /*12d0*/  VIADD R37, R43.reuse, 0x30 ;  /* 0x000000302b257836 */ /* 0x040fe20000000000 */
[----:B------:R-:W-:Y:S01]  /*12e0*/  STL [R1+0x90], R43 ;  /* 0x0000902b01007387 */ /* 0x000fe20000100800 */
[C---:B------:R-:W-:Y:S01]  /*12f0*/  VIADD R36, R43.reuse, 0x38 ;  /* 0x000000382b247836 */ /* 0x040fe20000000000 */
[C---:B------:R-:W-:Y:S01]  /*1300*/  IADD3 R27, R43.reuse, 0x80, RZ ;  /* 0x000000802b1b7810 */ /* 0x040fe20007ffe0ff */
[C---:B------:R-:W-:Y:S01]  /*1310*/  VIADD R34, R43.reuse, 0x48 ;  /* 0x000000482b227836 */ /* 0x040fe20000000000 */
[C---:B------:R-:W-:Y:S01]  /*1320*/  IADD3 R21, R43.reuse, 0xa0, RZ ;  /* 0x000000a02b157810 */ /* 0x040fe20007ffe0ff */
[C---:B------:R-:W-:Y:S01]  /*1330*/  VIADD R33, R43.reuse, 0x50 ;  /* 0x000000502b217836 */ /* 0x040fe20000000000 */
[----:B0-----:R-:W-:Y:S01]  /*1340*/  SHF.R.S32.HI R4, RZ, 0x3, R5 ;  /* 0x00000003ff047819 */ /* 0x001fe20000011405 */
[C---:B------:R-:W-:Y:S01]  /*1350*/  VIADD R32, R43.reuse, 0x58 ;  /* 0x000000582b207836 */ /* 0x040fe20000000000 */
[----:B------:R-:W-:Y:S01]  /*1360*/  LEA R5, R12, UR4, 0x1 ;  /* 0x000000040c057c11 */ /* 0x000fe2000f8e08ff */
[C---:B------:R-:W-:Y:S01]  /*1370*/  VIADD R30, R43.reuse, 0x68 ;  /* 0x000000682b1e7836 */ /* 0x040fe20000000000 */
[C---:B------:R-:W-:Y:S01]  /*1380*/  IADD3 R14, R43.reuse, 0xc0, RZ ;  /* 0x000000c02b0e7810 */ /* 0x040fe20007ffe0ff */
[----:B------:R0:W-:Y:S01]  /*1390*/  STL [R1+0x114], R4 ;  /* 0x0001140401007387 */ /* 0x0001e20000100800 */
[C---:B------:R-:W-:Y:S01]  /*13a0*/  VIADD R29, R43.reuse, 0x70 ;  /* 0x000000702b1d7836 */ /* 0x040fe20000000000 */
[C---:B------:R-:W-:Y:S01]  /*13b0*/  IADD3 R6, R43.reuse, 0xe0, RZ ;  /* 0x000000e02b067810 */ /* 0x040fe20007ffe0ff */
[C---:B------:R-:W-:Y:S01]  /*13c0*/  VIADD R28, R43.reuse, 0x78 ;  /* 0x000000782b1c7836 */ /* 0x040fe20000000000 */
[----:B------:R1:W-:Y:S01]  /*13d0*/  STL [R1+0x1a0], R5 ;  /* 0x0001a00501007387 */ /* 0x0003e20000100800 */
[C---:B------:R-:W-:Y:S01]  /*13e0*/  VIADD R26, R43.reuse, 0x88 ;  /* 0x000000882b1a7836 */ /* 0x040fe20000000000 */
[----:B------:R-:W-:Y:S01]  /*13f0*/  SHF.R.S32.HI R17, RZ, 0x1f, R16 ;  /* 0x0000001fff117819 */ /* 0x000fe20000011410 */
[C---:B------:R-:W-:Y:S01]  /*1400*/  VIADD R25, R43.reuse, 0x90 ;  /* 0x000000902b197836 */ /* 0x040fe20000000000 */
[----:B------:R-:W-:Y:S01]  /*1410*/  IADD3 R222, R216, 0x60, RZ ;  /* 0x00000060d8de7810 */ /* 0x000fe20007ffe0ff */
[C---:B------:R-:W-:Y:S01]  /*1420*/  VIADD R24, R43.reuse, 0x98 ;  /* 0x000000982b187836 */ /* 0x040fe20000000000 */
[----:B0-----:R-:W-:Y:S01]  /*1430*/  LEA R4, R0, UR4, 0x1 ;  /* 0x0000000400047c11 */ /* 0x001fe2000f8e08ff */
[C---:B------:R-:W-:Y:S01]  /*1440*/  VIADD R20, R43.reuse, 0xa8 ;  /* 0x000000a82b147836 */ /* 0x040fe20000000000 */
[----:B------:R-:W-:Y:S01]  /*1450*/  LEA R0, R2, UR4, 0x1 ;  /* 0x0000000402007c11 */ /* 0x000fe2000f8e08ff */
[C---:B------:R-:W-:Y:S01]  /*1460*/  VIADD R18, R43.reuse, 0xb0 ;  /* 0x000000b02b127836 */ /* 0x040fe20000000000 */
[----:B------:R-:W-:Y:S01]  /*1470*/  SHF.R.S32.HI R2, RZ, 0x1f, R41 ;  /* 0x0000001fff027819 */ /* 0x000fe20000011429 */
        /* <DEDUP_REMOVED lines=9> */
[C---:B-1----:R-:W-:Y:S01]  /*1510*/  VIADD R5, R43.reuse, 0xe8 ;  /* 0x000000e82b057836 */ /* 0x042fe20000000000 */
[----:B------:R-:W-:Y:S01]  /*1520*/  SHF.R.S32.HI R215, RZ, 0x1f, R212 ;  /* 0x0000001fffd77819 */ /* 0x000fe200000114d4 */
[C---:B0-----:R-:W-:Y:S01]  /*1530*/  VIADD R4, R43.reuse, 0xf0 ;  /* 0x000000f02b047836 */ /* 0x041fe20000000000 */
[----:B------:R-:W-:Y:S01]  /*1540*/  STL [R1+0x108], R41 ;  /* 0x0001082901007387 */ /* 0x000fe20000100800 */
[----:B--2---:R-:W-:-:S03]  /*1550*/  VIADD R0, R43, 0xf8 ;  /* 0x000000f82b007836 */ /* 0x004fc60000000000 */
[----:B------:R0:W-:Y:S01]  /*1560*/  STL [R1+0x104], R40 ;  /* 0x0001042801007387 */ /* 0x0001e20000100800 */
[----:B---3--:R-:W-:-:S03]  /*1570*/  SHF.R.S32.HI R42, RZ, 0x1f, R42 ;  /* 0x0000001fff2a7819 */ /* 0x008fc6000001142a */
[----:B------:R-:W-:Y:S04]  /*1580*/  STL [R1+0x100], R39 ;  /* 0x0001002701007387 */ /* 0x000fe80000100800 */
[----:B------:R1:W-:Y:S01]  /*1590*/  STL [R1+0xfc], R38 ;  /* 0x0000fc2601007387 */ /* 0x0003e20000100800 */
[----:B0-----:R-:W-:-:S03]  /*15a0*/  SHF.R.S32.HI R40, RZ, 0x1f, R40 ;  /* 0x0000001fff287819 */ /* 0x001fc60000011428 */
[----:B------:R0:W-:Y:S04]  /*15b0*/  STL [R1+0xf8], R37 ;  /* 0x0000f82501007387 */ /* 0x0001e80000100800 */
[----:B------:R-:W-:Y:S01]  /*15c0*/  STL [R1+0xf4], R36 ;  /* 0x0000f42401007387 */ /* 0x000fe20000100800 */
[----:B-1----:R-:W-:-:S03]  /*15d0*/  SHF.R.S32.HI R38, RZ, 0x1f, R38 ;  /* 0x0000001fff267819 */ /* 0x002fc60000011426 */
        /* <DEDUP_REMOVED lines=40> */
[----:B------:R-:W-:Y:S01]  /*1860*/  STL [R1+0x94], R0 ;  /* 0x0000940001007387 */ /* 0x000fe20000100800 */
[----:B0-----:R-:W-:-:S03]  /*1870*/  SHF.R.S32.HI R4, RZ, 0x1f, R4 ;  /* 0x0000001fff047819 */ /* 0x001fc60000011404 */
[----:B------:R0:W-:Y:S04]  /*1880*/  STL [R1+0x198], R2 ;  /* 0x0001980201007387 */ /* 0x0001e80000100800 */
[----:B------:R-:W-:Y:S01]  /*1890*/  STL [R1+0x194], R40 ;  /* 0x0001942801007387 */ /* 0x000fe20000100800 */
[----:B0-----:R-:W-:-:S05]  /*18a0*/  SHF.R.S32.HI R2, RZ, 0x1f, R39 ;  /* 0x0000001fff027819 */ /* 0x001fca0000011427 */
[----:B------:R0:W-:Y:S04]  /*18b0*/  STL [R1+0x190], R2 ;  /* 0x0001900201007387 */ /* 0x0001e80000100800 */
[----:B------:R-:W-:Y:S04]  /*18c0*/  STL [R1+0x18c], R38 ;  /* 0x00018c2601007387 */ /* 0x000fe80000100800 */
        /* <DEDUP_REMOVED lines=33> */
[----:B0-----:R-:W-:Y:S02]  /*1ae0*/  SHF.R.S32.HI R2, RZ, 0x1f, R0 ;  /* 0x0000001fff027819 */ /* 0x001fe40000011400 */
[----:B------:R-:W-:-:S02]  /*1af0*/  LEA R0, R3, R13, 0x3 ;  /* 0x0000000d03007211 */ /* 0x000fc400078e18ff */
[----:B------:R-:W-:Y:S01]  /*1b00*/  LEA R3, R7, UR4, 0x1 ;  /* 0x0000000407037c11 */ /* 0x000fe2000f8e08ff */
[----:B------:R0:W-:Y:S04]  /*1b10*/  STL [R1+0x124], R2 ;  /* 0x0001240201007387 */ /* 0x0001e80000100800 */
[----:B------:R1:W-:Y:S04]  /*1b20*/  STL [R1+0x1bc], R0 ;  /* 0x0001bc0001007387 */ /* 0x0003e80000100800 */
[----:B------:R2:W-:Y:S01]  /*1b30*/  STL [R1+0x1b4], R3 ;  /* 0x0001b40301007387 */ /* 0x0005e20000100800 */
[----:B0-----:R-:W-:-:S02]  /*1b40*/  LEA R2, R9, UR4, 0x1 ;  /* 0x0000000409027c11 */ /* 0x001fc4000f8e08ff */
[----:B-1----:R-:W-:-:S05]  /*1b50*/  LEA R0, R11, UR4, 0x1 ;  /* 0x000000040b007c11 */ /* 0x002fca000f8e08ff */
[----:B------:R2:W-:Y:S04]  /*1b60*/  STL [R1+0x1a4], R0 ;  /* 0x0001a40001007387 */ /* 0x0005e80000100800 */
[----:B------:R2:W-:Y:S02]  /*1b70*/  STL [R1+0x1ac], R2 ;  /* 0x0001ac0201007387 */ /* 0x0005e40000100800 */
.L_x_679:
[----:B0-234-:R-:W0:Y:S01]  /*1b80*/  LDC.64 R2, c[0x0][0xc88] ;  /* 0x00032200ff027b82 */ /* 0x01de220000000a00 */
[----:B------:R-:W-:Y:S01]  /*1b90*/  ULDC.64 UR10, c[0x0][0x208] ;  /* 0x00008200000a7ab9 */ /* 0x000fe20000000a00 */
[----:B------:R-:W-:Y:S01]  /*1ba0*/  ULDC.64 UR4, c[0x0][0xa28] ;  /* 0x00028a0000047ab9 */ /* 0x000fe20000000a00 */
[----:B------:R-:W-:Y:S01]  /*1bb0*/  ULDC.64 UR8, c[0x0][0xa18] ;  /* 0x0002860000087ab9 */ /* 0x000fe20000000a00 */
[----:B------:R-:W-:Y:S01]  /*1bc0*/  ULDC.64 UR6, c[0x0][0xa08] ;  /* 0x0002820000067ab9 */ /* 0x000fe20000000a00 */
[----:B0-----:R-:W-:-:S05]  /*1bd0*/  IMAD.WIDE R2, R131, 0x4, R2 ;  /* 0x0000000483027825 */ /* 0x001fca00078e0202 */
[----:B------:R-:W2:Y:S01]  /*1be0*/  LDG.E R26, desc[UR10][R2.64] ;  /* 0x0000000a021a7981 */ /* 0x000ea2000c1e1900 */
[----:B------:R-:W-:Y:S01]  /*1bf0*/  ISETP.NE.U32.AND P2, PT, RZ, UR4, PT ;  /* 0x00000004ff007c0c */ /* 0x000fe2000bf45070 */
[----:B------:R-:W-:Y:S01]  /*1c00*/  IMAD.MOV.U32 R8, RZ, RZ, RZ ;  /* 0x000000ffff087224 */ /* 0x000fe200078e00ff */
[----:B------:R-:W-:Y:S01]  /*1c10*/  ISETP.NE.U32.AND P1, PT, RZ, UR8, PT ;  /* 0x00000008ff007c0c */ /* 0x000fe2000bf25070 */
[----:B------:R-:W-:Y:S01]  /*1c20*/  IMAD.MOV.U32 R114, RZ, RZ, RZ ;  /* 0x000000ffff727224 */ /* 0x000fe200078e00ff */
[----:B------:R-:W-:Y:S02]  /*1c30*/  ISETP.NE.AND.EX P2, PT, RZ, UR5, PT, P2 ;  /* 0x00000005ff007c0c */ /* 0x000fe4000bf45320 */
[----:B------:R-:W-:Y:S02]  /*1c40*/  ISETP.NE.AND.EX P1, PT, RZ, UR9, PT, P1 ;  /* 0x00000009ff007c0c */ /* 0x000fe4000bf25310 */
[----:B------:R-:W-:-:S04]  /*1c50*/  ISETP.NE.U32.AND P0, PT, RZ, UR6, PT ;  /* 0x00000006ff007c0c */ /* 0x000fc8000bf05070 */
[----:B------:R-:W-:Y:S02]  /*1c60*/  ISETP.NE.AND.EX P0, PT, RZ, UR7, PT, P0 ;  /* 0x00000007ff007c0c */ /* 0x000fe4000bf05300 */
[C---:B------:R-:W-:Y:S02]  /*1c70*/  LOP3.LUT R6, R130.reuse, 0xff000000, RZ, 0xc0, !PT ;  /* 0xff00000082067812 */ /* 0x040fe400078ec0ff */
[----:B-----5:R-:W-:Y:S02]  /*1c80*/  LOP3.LUT R223, R130, 0xffff, RZ, 0xc0, !PT ;  /* 0x0000ffff82df7812 */ /* 0x020fe400078ec0ff */
[----:B--2---:R-:W-:Y:S01]  /*1c90*/  SHF.R.S32.HI R0, RZ, 0x1f, R26 ;  /* 0x0000001fff007819 */ /* 0x004fe2000001141a */
[C---:B------:R-:W-:Y:S01]  /*1ca0*/  IMAD.SHL.U32 R28, R26.reuse, 0x4, RZ ;  /* 0x000000041a1c7824 */ /* 0x040fe200078e00ff */
[----:B------:R-:W-:Y:S01]  /*1cb0*/  STL [R1+0x78], R26 ;  /* 0x0000781a01007387 */ /* 0x000fe20000100800 */
[C---:B------:R-:W-:Y:S02]  /*1cc0*/  @P2 LEA R4, P3, R26.reuse, UR4, 0x2 ;  /* 0x000000041a042c11 */ /* 0x040fe4000f8610ff */
[C-C-:B------:R-:W-:Y:S01]  /*1cd0*/  SHF.L.U64.HI R27, R26.reuse, 0x2, R0.reuse ;  /* 0x000000021a1b7819 */ /* 0x140fe20000010200 */
[----:B------:R0:W-:Y:S01]  /*1ce0*/  STL [R1+0x110], R0 ;  /* 0x0001100001007387 */ /* 0x0001e20000100800 */
[----:B------:R-:W-:Y:S01]  /*1cf0*/  ULDC UR4, c[0x0][0x288] ;  /* 0x0000a20000047ab9 */ /* 0x000fe20000000800 */
[----:B------:R-:W-:-:S02]  /*1d00*/  @P2 LEA.HI.X R5, R26, UR5, R0, 0x2, P3 ;  /* 0x000000051a052c11 */ /* 0x000fc400098f1400 */
[----:B------:R1:W-:Y:S01]  /*1d10*/  STL [R1+0x7c], R28 ;  /* 0x00007c1c01007387 */ /* 0x0003e20000100800 */
[----:B------:R-:W-:Y:S01]  /*1d20*/  MOV R132, UR4 ;  /* 0x0000000400847c02 */ /* 0x000fe20008000f00 */
[----:B------:R-:W-:Y:S01]  /*1d30*/  ULDC.64 UR4, c[0x0][0x418] ;  /* 0x0001060000047ab9 */ /* 0x000fe20000000a00 */
[----:B------:R-:W-:Y:S01]  /*1d40*/  IADD3 R2, P4, R28, UR6, RZ ;  /* 0x000000061c027c10 */ /* 0x000fe2000ff9e0ff */
[----:B------:R1:W-:Y:S01]  /*1d50*/  STL [R1+0x80], R27 ;  /* 0x0000801b01007387 */ /* 0x0003e20000100800 */
[----:B------:R-:W-:Y:S02]  /*1d60*/  UISETP.NE.U32.AND UP0, UPT, UR4, URZ, UPT ;  /* 0x0000003f0400728c */ /* 0x000fe4000bf05070 */
[----:B------:R-:W-:Y:S01]  /*1d70*/  IADD3.X R3, R27, UR7, RZ, P4, !PT ;  /* 0x000000071b037c10 */ /* 0x000fe2000a7fe4ff */
[----:B------:R1:W-:Y:S01]  /*1d80*/  STL [R1+0x88], R129 ;  /* 0x0000888101007387 */ /* 0x0003e20000100800 */
[----:B------:R-:W-:Y:S01]  /*1d90*/  UISETP.NE.AND.EX UP0, UPT, UR5, URZ, UPT, UP0 ;  /* 0x0000003f0500728c */ /* 0x000fe2000bf05300 */
[----:B------:R-:W-:-:S02]  /*1da0*/  ULDC UR4, c[0x0][0x424] ;  /* 0x0001090000047ab9 */ /* 0x000fc40000000800 */
[----:B------:R2:W5:Y:S01]  /*1db0*/  @P2 LDG.E R8, desc[UR10][R4.64] ;  /* 0x0000000a04082981 */ /* 0x000562000c1e1900 */
[----:B------:R-:W-:Y:S01]  /*1dc0*/  ULDC.64 UR6, c[0x0][0xa20] ;  /* 0x0002880000067ab9 */ /* 0x000fe20000000a00 */
[----:B------:R-:W-:Y:S01]  /*1dd0*/  USEL UR4, UR4, 0x1, UP0 ;  /* 0x0000000104047887 */ /* 0x000fe20008000000 */
[----:B------:R-:W-:Y:S01]  /*1de0*/  ULDC UR5, c[0x0][0x2f0] ;  /* 0x0000bc0000057ab9 */ /* 0x000fe20000000800 */
[----:B0-----:R-:W-:Y:S01]  /*1df0*/  LOP3.LUT R0, R130, 0xff0000, RZ, 0xc0, !PT ;  /* 0x00ff000082007812 */ /* 0x001fe200078ec0ff */
[----:B------:R-:W5:Y:S01]  /*1e00*/  @P0 LDG.E R114, desc[UR10][R2.64] ;  /* 0x0000000a02720981 */ /* 0x000f62000c1e1900 */
[----:B--2---:R-:W-:-:S04]  /*1e10*/  @P1 IADD3 R4, P2, R28, UR8, RZ ;  /* 0x000000081c041c10 */ /* 0x004fc8000ff5e0ff */
[----:B------:R-:W-:Y:S02]  /*1e20*/  @P1 IADD3.X R5, R27, UR9, RZ, P2, !PT ;  /* 0x000000091b051c10 */ /* 0x000fe400097fe4ff */
[----:B------:R-:W-:Y:S01]  /*1e30*/  ISETP.NE.U32.AND P2, PT, RZ, UR6, PT ;  /* 0x00000006ff007c0c */ /* 0x000fe2000bf45070 */
[----:B------:R-:W-:Y:S02]  /*1e40*/  UIMAD UR4, UR4, UR5, URZ ;  /* 0x00000005040472a4 */ /* 0x000fe4000f8e023f */
[----:B------:R0:W5:Y:S01]  /*1e50*/  @P1 LDG.E R132, desc[UR10][R4.64] ;  /* 0x0000000a04841981 */ /* 0x000162000c1e1900 */
[----:B------:R-:W-:Y:S01]  /*1e60*/  ISETP.NE.AND.EX P2, PT, RZ, UR7, PT, P2 ;  /* 0x00000007ff007c0c */ /* 0x000fe2000bf45320 */
[----:B------:R-:W-:Y:S01]  /*1e70*/  ULDC UR5, c[0x0][0x348] ;  /* 0x0000d20000057ab9 */ /* 0x000fe20000000800 */
[----:B0-----:R-:W-:-:S04]  /*1e80*/  SHF.R.U32.HI R5, RZ, 0x8, R6 ;  /* 0x00000008ff057819 */ /* 0x001fc80000011606 */
[----:B------:R-:W-:Y:S01]  /*1e90*/  LEA.HI R6, R0, R5, RZ, 0x10 ;  /* 0x0000000500067211 */ /* 0x000fe200078f80ff */
[----:B-1----:R-:W-:Y:S06]  /*1ea0*/  @P1 BRA `(.L_x_435) ;  /* 0x0000000000281947 */ /* 0x002fec0003800000 */
[----:B------:R-:W-:Y:S02]  /*1eb0*/  ULDC.64 UR8, c[0x0][0xa00] ;  /* 0x0002800000087ab9 */ /* 0x000fe40000000a00 */
[----:B------:R-:W-:-:S04]  /*1ec0*/  ISETP.NE.U32.AND P1, PT, RZ, UR8, PT ;  /* 0x00000008ff007c0c */ /* 0x000fc8000bf25070 */
[----:B------:R-:W-:-:S13]  /*1ed0*/  ISETP.NE.AND.EX P1, PT, RZ, UR9, PT, P1 ;  /* 0x00000009ff007c0c */ /* 0x000fda000bf25310 */
[----:B------:R-:W-:Y:S05]  /*1ee0*/  @!P1 BRA `(.L_x_435) ;  /* 0x0000000000189947 */ /* 0x000fea0003800000 */
[----:B------:R-:W0:Y:S01]  /*1ef0*/  LDC.64 R4, c[0x0][0xa00] ;  /* 0x00028000ff047b82 */ /* 0x000e220000000a00 */
[----:B------:R-:W-:Y:S01]  /*1f00*/  ULDC.64 UR8, c[0x0][0x208] ;  /* 0x0000820000087ab9 */ /* 0x000fe20000000a00 */
[----:B0-----:R-:W-:-:S05]  /*1f10*/  IMAD.WIDE R4, R26, 0x4, R4 ;  /* 0x000000041a047825 */ /* 0x001fca00078e0204 */
[----:B-----5:R-:W2:Y:S04]  /*1f20*/  LDG.E R132, desc[UR8][R4.64] ;  /* 0x0000000804847981 */ /* 0x020ea8000c1e1900 */
[----:B------:R-:W2:Y:S02]  /*1f30*/  LDG.E R7, desc[UR8][R4.64+0x4] ;  /* 0x0000040804077981 */ /* 0x000ea4000c1e1900 */
[----:B--2---:R-:W-:-:S07]  /*1f40*/  IMAD.IADD R132, R7, 0x1, -R132 ;  /* 0x0000000107847824 */ /* 0x004fce00078e0a84 */
.L_x_435:
[----:B------:R-:W-:Y:S02]  /*1f50*/  IMAD.U32 R24, RZ, RZ, UR5 ;  /* 0x00000005ff187e24 */ /* 0x000fe4000f8e00ff */
[----:B------:R-:W-:Y:S01]  /*1f60*/  IMAD.U32 R25, RZ, RZ, UR4 ;  /* 0x00000004ff197e24 */ /* 0x000fe2000f8e00ff */
[----:B------:R-:W-:Y:S06]  /*1f70*/  @!P2 BRA `(.L_x_436) ;  /* 0x000000000014a947 */ /* 0x000fec0003800000 */
[----:B------:R-:W-:Y:S01]  /*1f80*/  IADD3 R2, P0, R28, UR6, RZ ;  /* 0x000000061c027c10 */ /* 0x000fe2000ff1e0ff */
[----:B------:R-:W-:-:S03]  /*1f90*/  ULDC.64 UR4, c[0x0][0x208] ;  /* 0x0000820000047ab9 */ /* 0x000fc60000000a00 */
[----:B------:R-:W-:-:S05]  /*1fa0*/  IADD3.X R3, R27, UR7, RZ, P0, !PT ;  /* 0x000000071b037c10 */ /* 0x000fca00087fe4ff */
[----:B------:R0:W5:Y:S01]  /*1fb0*/  LDG.E R25, desc[UR4][R2.64] ;  /* 0x0000000402197981 */ /* 0x000162000c1e1900 */
[----:B------:R-:W-:Y:S05]  /*1fc0*/  BRA `(.L_x_437) ;  /* 0x0000000000147947 */ /* 0x000fea0003800000 */
.L_x_436:
[----:B------:R-:W-:Y:S05]  /*1fd0*/  @!P0 BRA `(.L_x_437) ;  /* 0x0000000000108947 */ /* 0x000fea0003800000 */
[----:B------:R-:W-:Y:S02]  /*1fe0*/  ULDC.64 UR4, c[0x0][0x208] ;  /* 0x0000820000047ab9 */ /* 0x000fe40000000a00 */
[----:B------:R-:W2:Y:S04]  /*1ff0*/  LDG.E R0, desc[UR4][R2.64] ;  /* 0x0000000402007981 */ /* 0x000ea8000c1e1900 */
[----:B------:R-:W2:Y:S02]  /*2000*/  LDG.E R25, desc[UR4][R2.64+0x4] ;  /* 0x0000040402197981 */ /* 0x000ea4000c1e1900 */
[----:B--2---:R-:W-:-:S07]  /*2010*/  IADD3 R25, -R0, R25, RZ ;  /* 0x0000001900197210 */ /* 0x004fce0007ffe1ff */
.L_x_437:
[----:B------:R-:W-:Y:S01]  /*2020*/  ULDC.64 UR4, c[0x0][0xa10] ;  /* 0x0002840000047ab9 */ /* 0x000fe20000000a00 */
[----:B------:R-:W-:Y:S01]  /*2030*/  ULDC.64 UR6, c[0x0][0x208] ;  /* 0x0000820000067ab9 */ /* 0x000fe20000000a00 */
[----:B------:R-:W-:-:S04]  /*2040*/  ISETP.NE.U32.AND P0, PT, RZ, UR4, PT ;  /* 0x00000004ff007c0c */ /* 0x000fc8000bf05070 */
[----:B------:R-:W-:Y:S01]  /*2050*/  ISETP.NE.AND.EX P0, PT, RZ, UR5, PT, P0 ;  /* 0x00000005ff007c0c */ /* 0x000fe2000bf05300 */
[----:B------:R-:W-:-:S12]  /*2060*/  ULDC.64 UR4, c[0x0][0xa30] ;  /* 0x00028c0000047ab9 */ /* 0x000fd80000000a00 */
[----:B0-----:R-:W0:Y:S02]  /*2070*/  @P0 LDC.64 R2, c[0x0][0xa10] ;  /* 0x00028400ff020b82 */ /* 0x001e240000000a00 */
[----:B0-----:R-:W-:-:S05]  /*2080*/  @P0 IMAD.WIDE R2, R26, 0x4, R2 ;  /* 0x000000041a020825 */ /* 0x001fca00078e0202 */
[----:B------:R-:W2:Y:S04]  /*2090*/  @P0 LDG.E R0, desc[UR6][R2.64] ;  /* 0x0000000602000981 */ /* 0x000ea8000c1e1900 */
[----:B------:R0:W2:Y:S01]  /*20a0*/  @P0 LDG.E R5, desc[UR6][R2.64+0x4] ;  /* 0x0000040602050981 */ /* 0x0000a2000c1e1900 */
[----:B------:R-:W-:Y:S01]  /*20b0*/  ISETP.NE.U32.AND P1, PT, RZ, UR4, PT ;  /* 0x00000004ff007c0c */ /* 0x000fe2000bf25070 */
[----:B-----5:R-:W-:Y:S01]  /*20c0*/  IMAD.MOV.U32 R127, RZ, RZ, R25 ;  /* 0x000000ffff7f7224 */ /* 0x020fe200078e0019 */
[----:B------:R-:W-:Y:S01]  /*20d0*/  LOP3.LUT R10, R6, 0xff, RZ, 0xc0, !PT ;  /* 0x000000ff060a7812 */ /* 0x000fe200078ec0ff */
[----:B------:R-:W-:Y:S01]  /*20e0*/  IMAD.IADD R9, R25, 0x1, -R8 ;  /* 0x0000000119097824 */ /* 0x000fe200078e0a08 */
[----:B------:R-:W-:Y:S02]  /*20f0*/  ISETP.NE.AND.EX P1, PT, RZ, UR5, PT, P1 ;  /* 0x00000005ff007c0c */ /* 0x000fe4000bf25310 */
[----:B------:R-:W-:Y:S01]  /*2100*/  SHF.R.U32.HI R4, RZ, 0x10, R6 ;  /* 0x00000010ff047819 */ /* 0x000fe20000011606 */
[----:B------:R1:W-:Y:S04]  /*2110*/  STL [R1+0x8c], R10 ;  /* 0x00008c0a01007387 */ /* 0x0003e80000100800 */
[----:B------:R1:W-:Y:S06]  /*2120*/  STL [R1+0x74], R4 ;  /* 0x0000740401007387 */ /* 0x0003ec0000100800 */
[----:B0-----:R-:W-:-:S04]  /*2130*/  @P1 IADD3 R2, P2, R28, UR4, RZ ;  /* 0x000000041c021c10 */ /* 0x001fc8000ff5e0ff */
[----:B------:R-:W-:Y:S01]  /*2140*/  @P1 IADD3.X R3, R27, UR5, RZ, P2, !PT ;  /* 0x000000051b031c10 */ /* 0x000fe200097fe4ff */
[----:B------:R-:W-:Y:S01]  /*2150*/  BSSY B0, `(.L_x_438) ;  /* 0x000002a000007945 */ /* 0x000fe20003800000 */
[----:B------:R-:W-:-:S03]  /*2160*/  LOP3.LUT R18, R18, 0xfffffffd, RZ, 0xc0, !PT ;  /* 0xfffffffd12127812 */ /* 0x000fc600078ec0ff */
[----:B------:R0:W5:Y:S02]  /*2170*/  @P1 LDG.E R127, desc[UR6][R2.64] ;  /* 0x00000006027f1981 */ /* 0x000164000c1e1900 */
[----:B0-----:R-:W-:Y:S02]  /*2180*/  IMAD.MOV.U32 R3, RZ, RZ, RZ ;  /* 0x000000ffff037224 */ /* 0x001fe400078e00ff */
[----:B--2---:R-:W-:-:S05]  /*2190*/  @P0 IMAD.IADD R24, R5, 0x1, -R0 ;  /* 0x0000000105180824 */ /* 0x004fca00078e0a00 */
[----:B------:R-:W-:-:S04]  /*21a0*/  IADD3 R133, R9, R24, RZ ;  /* 0x0000001809857210 */ /* 0x000fc80007ffe0ff */
[C---:B------:R-:W-:Y:S01]  /*21b0*/  ISETP.GE.AND P3, PT, R133.reuse, 0x1, PT ;  /* 0x000000018500780c */ /* 0x040fe20003f66270 */
[----:B------:R-:W-:-:S04]  /*21c0*/  VIADD R0, R133, 0x4f ;  /* 0x0000004f85007836 */ /* 0x000fc80000000000 */
[----:B------:R-:W-:-:S05]  /*21d0*/  IMAD.HI R0, R0, 0x66666667, RZ ;  /* 0x6666666700007827 */ /* 0x000fca00078e02ff */
[----:B------:R-:W-:-:S03]  /*21e0*/  SHF.R.U32.HI R5, RZ, 0x1f, R0 ;  /* 0x0000001fff057819 */ /* 0x000fc60000011600 */
[----:B------:R-:W-:Y:S02]  /*21f0*/  @P3 LOP3.LUT R18, R18, 0x2, RZ, 0xfc, !PT ;  /* 0x0000000212123812 */ /* 0x000fe400078efcff */
[----:B------:R-:W-:Y:S01]  /*2200*/  LEA.HI.SX32 R130, R0, R5, 0x1b ;  /* 0x0000000500827211 */ /* 0x000fe200078fdaff */
[----:B-1----:R-:W-:Y:S06]  /*2210*/  @!P3 BRA `(.L_x_439) ;  /* 0x000000000074b947 */ /* 0x002fec0003800000 */
[----:B------:R-:W-:Y:S01]  /*2220*/  ISETP.NE.AND P0, PT, R4, RZ, PT ;  /* 0x000000ff0400720c */ /* 0x000fe20003f05270 */
[----:B------:R-:W-:-:S03]  /*2230*/  ULDC UR4, c[0x0][0x9f0] ;  /* 0x00027c0000047ab9 */ /* 0x000fc60000000800 */
[----:B------:R-:W-:-:S04]  /*2240*/  SEL R11, R4, UR4, P0 ;  /* 0x00000004040b7c07 */ /* 0x000fc80008000000 */
[-C--:B------:R-:W-:Y:S02]  /*2250*/  IABS R5, R11.reuse ;  /* 0x0000000b00057213 */ /* 0x080fe40000000000 */
[----:B------:R-:W-:Y:S02]  /*2260*/  IADD3 R0, R130, -0x1, R11 ;  /* 0xffffffff82007810 */ /* 0x000fe40007ffe00b */
[----:B------:R-:W0:Y:S01]  /*2270*/  I2F.RP R4, R5 ;  /* 0x0000000500047306 */ /* 0x000e220000209400 */
[----:B------:R-:W-:-:S05]  /*2280*/  IABS R8, R11 ;  /* 0x0000000b00087213 */ /* 0x000fca0000000000 */
[----:B------:R-:W-:Y:S02]  /*2290*/  IMAD.MOV R8, RZ, RZ, -R8 ;  /* 0x000000ffff087224 */ /* 0x000fe400078e0a08 */
[----:B0-----:R-:W0:Y:S02]  /*22a0*/  MUFU.RCP R4, R4 ;  /* 0x0000000400047308 */ /* 0x001e240000001000 */
[----:B0-----:R-:W-:Y:S01]  /*22b0*/  VIADD R2, R4, 0xffffffe ;  /* 0x0ffffffe04027836 */ /* 0x001fe20000000000 */
[----:B------:R-:W-:Y:S02]  /*22c0*/  IABS R4, R0 ;  /* 0x0000000000047213 */ /* 0x000fe40000000000 */
[----:B------:R-:W-:-:S03]  /*22d0*/  LOP3.LUT R0, R0, R11, RZ, 0x3c, !PT ;  /* 0x0000000b00007212 */ /* 0x000fc600078e3cff */
[----:B------:R0:W1:Y:S01]  /*22e0*/  F2I.FTZ.U32.TRUNC.NTZ R3, R2 ;  /* 0x0000000200037305 */ /* 0x000062000021f000 */
[----:B------:R-:W-:Y:S01]  /*22f0*/  ISETP.GE.AND P2, PT, R0, RZ, PT ;  /* 0x000000ff0000720c */ /* 0x000fe20003f46270 */
[----:B0-----:R-:W-:Y:S01]  /*2300*/  IMAD.MOV.U32 R2, RZ, RZ, RZ ;  /* 0x000000ffff027224 */ /* 0x001fe200078e00ff */
[----:B-1----:R-:W-:-:S05]  /*2310*/  IADD3 R6, RZ, -R3, RZ ;  /* 0x80000003ff067210 */ /* 0x002fca0007ffe0ff */
[----:B------:R-:W-:-:S04]  /*2320*/  IMAD R7, R6, R5, RZ ;  /* 0x0000000506077224 */ /* 0x000fc800078e02ff */
[----:B------:R-:W-:-:S04]  /*2330*/  IMAD.HI.U32 R3, R3, R7, R2 ;  /* 0x0000000703037227 */ /* 0x000fc800078e0002 */
[----:B------:R-:W-:Y:S02]  /*2340*/  IMAD.MOV.U32 R2, RZ, RZ, R8 ;  /* 0x000000ffff027224 */ /* 0x000fe400078e0008 */
[----:B------:R-:W-:-:S04]  /*2350*/  IMAD.HI.U32 R3, R3, R4, RZ ;  /* 0x0000000403037227 */ /* 0x000fc800078e00ff */
[----:B------:R-:W-:-:S05]  /*2360*/  IMAD R2, R3, R2, R4 ;  /* 0x0000000203027224 */ /* 0x000fca00078e0204 */
[----:B------:R-:W-:-:S13]  /*2370*/  ISETP.GT.U32.AND P1, PT, R5, R2, PT ;  /* 0x000000020500720c */ /* 0x000fda0003f24070 */
[-C--:B------:R-:W-:Y:S01]  /*2380*/  @!P1 IADD3 R2, R2, -R5.reuse, RZ ;  /* 0x8000000502029210 */ /* 0x080fe20007ffe0ff */
[----:B------:R-:W-:Y:S01]  /*2390*/  @!P1 VIADD R3, R3, 0x1 ;  /* 0x0000000103039836 */ /* 0x000fe20000000000 */
[----:B------:R-:W-:Y:S02]  /*23a0*/  ISETP.NE.AND P1, PT, R11, RZ, PT ;  /* 0x000000ff0b00720c */ /* 0x000fe40003f25270 */
[----:B------:R-:W-:-:S13]  /*23b0*/  ISETP.GE.U32.AND P0, PT, R2, R5, PT ;  /* 0x000000050200720c */ /* 0x000fda0003f06070 */
[----:B------:R-:W-:-:S04]  /*23c0*/  @P0 VIADD R3, R3, 0x1 ;  /* 0x0000000103030836 */ /* 0x000fc80000000000 */
[----:B------:R-:W-:Y:S01]  /*23d0*/  @!P2 IMAD.MOV R3, RZ, RZ, -R3 ;  /* 0x000000ffff03a224 */ /* 0x000fe200078e0a03 */
[----:B------:R-:W-:-:S07]  /*23e0*/  @!P1 LOP3.LUT R3, RZ, R11, RZ, 0x33, !PT ;  /* 0x0000000bff039212 */ /* 0x000fce00078e33ff */
.L_x_439:
[----:B------:R-:W-:Y:S05]  /*23f0*/  BSYNC B0 ;  /* 0x0000000000007941 */ /* 0x000fea0003800000 */
.L_x_438:
[----:B------:R-:W-:-:S05]  /*2400*/  IMAD R0, R10, R3, RZ ;  /* 0x000000030a007224 */ /* 0x000fca00078e02ff */
[C---:B------:R-:W-:Y:S01]  /*2410*/  VIADDMNMX R3, R0.reuse, R3, R130, PT ;  /* 0x0000000300037246 */ /* 0x040fe20003800182 */
[----:B------:R-:W-:-:S04]  /*2420*/  IMAD R0, R0, 0x50, -R9 ;  /* 0x0000005000007824 */ /* 0x000fc800078e0a09 */
[----:B------:R-:W-:Y:S01]  /*2430*/  IMAD R3, R3, 0x50, -R9 ;  /* 0x0000005003037824 */ /* 0x000fe200078e0a09 */
[----:B------:R-:W-:-:S04]  /*2440*/  VIMNMX R0, RZ, R0, !PT ;  /* 0x00000000ff007248 */ /* 0x000fc80007fe0100 */
[----:B------:R-:W-:Y:S01]  /*2450*/  VIMNMX R3, R3, R24, PT ;  /* 0x0000001803037248 */ /* 0x000fe20003fe0100 */
[----:B------:R-:W-:-:S03]  /*2460*/  IMAD.WIDE.U32 R112, R0, -0x33333333, RZ ;  /* 0xcccccccd00707825 */ /* 0x000fc600078e00ff */
[----:B------:R-:W-:Y:S02]  /*2470*/  ISETP.GT.AND P0, PT, R3, R0, PT ;  /* 0x000000000300720c */ /* 0x000fe40003f04270 */
[----:B------:R-:W-:-:S05]  /*2480*/  SHF.R.U32.HI R112, RZ, 0x6, R113 ;  /* 0x00000006ff707819 */ /* 0x000fca0000011671 */
[----:B------:R-:W-:-:S06]  /*2490*/  IMAD.MOV.U32 R2, RZ, RZ, R112 ;  /* 0x000000ffff027224 */ /* 0x000fcc00078e0070 */
[----:B------:R-:W-:-:S05]  /*24a0*/  @P0 IADD3 R0, R3, 0x4f, RZ ;  /* 0x0000004f03000810 */ /* 0x000fca0007ffe0ff */
[----:B------:R-:W-:-:S05]  /*24b0*/  @P0 IMAD.HI R0, R0, 0x66666667, RZ ;  /* 0x6666666700000827 */ /* 0x000fca00078e02ff */
[----:B------:R-:W-:-:S04]  /*24c0*/  @P0 SHF.R.U32.HI R3, RZ, 0x1f, R0 ;  /* 0x0000001fff030819 */ /* 0x000fc80000011600 */
[----:B------:R-:W-:Y:S02]  /*24d0*/  @P0 LEA.HI.SX32 R2, R0, R3, 0x1b ;  /* 0x0000000300020211 */ /* 0x000fe400078fdaff */
[----:B------:R-:W-:Y:S02]  /*24e0*/  PLOP3.LUT P0, PT, PT, PT, PT, 0x80, 0x0 ;  /* 0x000000000000781c */ /* 0x000fe40003f0f070 */
[----:B------:R-:W-:-:S13]  /*24f0*/  ISETP.GT.AND P1, PT, R2, R112, PT ;  /* 0x000000700200720c */ /* 0x000fda0003f24270 */
[----:B------:R-:W-:Y:S05]  /*2500*/  @!P1 BRA `(.L_x_440) ;  /* 0x0000009400d89947 */ /* 0x000fea0003800000 */
[----:B------:R-:W-:Y:S01]  /*2510*/  VIADD R0, R23, 0x24400 ;  /* 0x0002440017007836 */ /* 0x000fe20000000000 */
[----:B------:R-:W-:Y:S04]  /*2520*/  BSSY B6, `(.L_x_441) ;  /* 0x0000013000067945 */ /* 0x000fe80003800000 */
[----:B------:R-:W-:-:S13]  /*2530*/  LOP3.LUT P0, RZ, R0, 0x3ff, RZ, 0xc0, !PT ;  /* 0x000003ff00ff7812 */ /* 0x000fda000780c0ff */
[----:B------:R-:W-:Y:S05]  /*2540*/  @!P0 BRA `(.L_x_442) ;  /* 0x0000000000408947 */ /* 0x000fea0003800000 */
[----:B------:R-:W-:Y:S01]  /*2550*/  MOV R14, 0x0 ;  /* 0x00000000000e7802 */ /* 0x000fe20000000f00 */
[----:B------:R-:W-:Y:S01]  /*2560*/  ULDC.64 UR4, c[0x4][0x138] ;  /* 0x01004e0000047ab9 */ /* 0x000fe20000000a00 */
[----:B------:R-:W-:Y:S01]  /*2570*/  ULDC.64 UR6, c[0x4][0xa8] ;  /* 0x01002a0000067ab9 */ /* 0x000fe20000000a00 */
[----:B------:R-:W-:Y:S01]  /*2580*/  IMAD.U32 R4, RZ, RZ, UR4 ;  /* 0x00000004ff047e24 */ /* 0x000fe2000f8e00ff */
[----:B------:R-:W-:Y:S01]  /*2590*/  MOV R5, UR5 ;  /* 0x0000000500057c02 */ /* 0x000fe20008000f00 */
[----:B------:R-:W-:Y:S01]  /*25a0*/  ULDC.64 UR4, c[0x4][0x140] ;  /* 0x0100500000047ab9 */ /* 0x000fe20000000a00 */
[----:B------:R-:W0:Y:S01]  /*25b0*/  LDC.64 R14, c[0x4][R14] ;  /* 0x010000000e0e7b82 */ /* 0x000e220000000a00 */
[----:B------:R-:W-:Y:S01]  /*25c0*/  IMAD.U32 R6, RZ, RZ, UR4 ;  /* 0x00000004ff067e24 */ /* 0x000fe2000f8e00ff */
[----:B------:R-:W-:Y:S01]  /*25d0*/  MOV R11, UR7 ;  /* 0x00000007000b7c02 */ /* 0x000fe20008000f00 */
[----:B------:R-:W-:Y:S02]  /*25e0*/  IMAD.U32 R7, RZ, RZ, UR5 ;  /* 0x00000005ff077e24 */ /* 0x000fe4000f8e00ff */
[----:B------:R-:W-:-:S02]  /*25f0*/  IMAD.U32 R10, RZ, RZ, UR6 ;  /* 0x00000006ff0a7e24 */ /* 0x000fc4000f8e00ff */
[----:B------:R-:W-:Y:S02]  /*2600*/  IMAD.MOV.U32 R8, RZ, RZ, 0x70 ;  /* 0x00000070ff087424 */ /* 0x000fe400078e00ff */
[----:B------:R-:W-:Y:S02]  /*2610*/  IMAD.MOV.U32 R12, RZ, RZ, 0x1 ;  /* 0x00000001ff0c7424 */ /* 0x000fe400078e00ff */
[----:B------:R-:W-:-:S07]  /*2620*/  IMAD.MOV.U32 R13, RZ, RZ, RZ ;  /* 0x000000ffff0d7224 */ /* 0x000fce00078e00ff */
[----:B------:R-:W-:-:S07]  /*2630*/  LEPC R20, `(.L_x_442) ;  /* 0x000000001014794e */ /* 0x000fce0000000000 */
[----:B0----5:R-:W-:Y:S05]  /*2640*/  CALL.ABS.NOINC R14 ;  /* 0x000000000e007343 */ /* 0x021fea0003c00000 */
.L_x_442:
[----:B------:R-:W-:Y:S05]  /*2650*/  BSYNC B6 ;  /* 0x0000000000067941 */ /* 0x000fea0003800000 */
.L_x_441:
[----:B------:R-:W-:Y:S01]  /*2660*/  IADD3 R0, R23, 0x400, RZ ;  /* 0x0000040017007810 */ /* 0x000fe20007ffe0ff */
[----:B------:R-:W-:Y:S03]  /*2670*/  BSSY B6, `(.L_x_443) ;  /* 0x0000013000067945 */ /* 0x000fe60003800000 */
[----:B------:R-:W-:-:S13]  /*2680*/  LOP3.LUT P0, RZ, R0, 0x3ff, RZ, 0xc0, !PT ;  /* 0x000003ff00ff7812 */ /* 0x000fda000780c0ff */
[----:B------:R-:W-:Y:S05]  /*2690*/  @!P0 BRA `(.L_x_444) ;  /* 0x0000000000408947 */ /* 0x000fea0003800000 */
[----:B------:R-:W-:Y:S01]  /*26a0*/  MOV R14, 0x0 ;  /* 0x00000000000e7802 */ /* 0x000fe20000000f00 */
[----:B------:R-:W-:Y:S01]  /*26b0*/  ULDC.64 UR4, c[0x4][0x138] ;  /* 0x01004e0000047ab9 */ /* 0x000fe20000000a00 */
[----:B------:R-:W-:Y:S01]  /*26c0*/  ULDC.64 UR6, c[0x4][0xa8] ;  /* 0x01002a0000067ab9 */ /* 0x000fe20000000a00 */
[----:B------:R-:W-:Y:S01]  /*26d0*/  IMAD.U32 R4, RZ, RZ, UR4 ;  /* 0x00000004ff047e24 */ /* 0x000fe2000f8e00ff */
[----:B------:R-:W-:Y:S01]  /*26e0*/  MOV R12, 0x1 ;  /* 0x00000001000c7802 */ /* 0x000fe20000000f00 */
[----:B------:R-:W-:Y:S01]  /*26f0*/  IMAD.U32 R5, RZ, RZ, UR5 ;  /* 0x00000005ff057e24 */ /* 0x000fe2000f8e00ff */
[----:B------:R-:W0:Y:S01]  /*2700*/  LDC.64 R14, c[0x4][R14] ;  /* 0x010000000e0e7b82 */ /* 0x000e220000000a00 */
[----:B------:R-:W-:Y:S01]  /*2710*/  ULDC.64 UR4, c[0x4][0x140] ;  /* 0x0100500000047ab9 */ /* 0x000fe20000000a00 */
[----:B------:R-:W-:Y:S01]  /*2720*/  IMAD.U32 R10, RZ, RZ, UR6 ;  /* 0x00000006ff0a7e24 */ /* 0x000fe2000f8e00ff */
[----:B------:R-:W-:Y:S01]  /*2730*/  MOV R7, UR5 ;  /* 0x0000000500077c02 */ /* 0x000fe20008000f00 */
[----:B------:R-:W-:-:S02]  /*2740*/  IMAD.U32 R6, RZ, RZ, UR4 ;  /* 0x00000004ff067e24 */ /* 0x000fc4000f8e00ff */
[----:B------:R-:W-:Y:S02]  /*2750*/  IMAD.U32 R11, RZ, RZ, UR7 ;  /* 0x00000007ff0b7e24 */ /* 0x000fe4000f8e00ff */
[----:B------:R-:W-:Y:S02]  /*2760*/  IMAD.MOV.U32 R8, RZ, RZ, 0x70 ;  /* 0x00000070ff087424 */ /* 0x000fe400078e00ff */
[----:B------:R-:W-:-:S07]  /*2770*/  IMAD.MOV.U32 R13, RZ, RZ, RZ ;  /* 0x000000ffff0d7224 */ /* 0x000fce00078e00ff */
[----:B------:R-:W-:-:S07]  /*2780*/  LEPC R20, `(.L_x_444) ;  /* 0x000000001014794e */ /* 0x000fce0000000000 */
[----:B0----5:R-:W-:Y:S05]  /*2790*/  CALL.ABS.NOINC R14 ;  /* 0x000000000e007343 */ /* 0x021fea0003c00000 */
.L_x_444:
[----:B------:R-:W-:Y:S05]  /*27a0*/  BSYNC B6 ;  /* 0x0000000000067941 */ /* 0x000fea0003800000 */
.L_x_443:
[----:B------:R-:W2:Y:S01]  /*27b0*/  LDL R15, [R1+0x58] ;  /* 0x00005800010f7983 */ /* 0x000ea20000100800 */
[----:B------:R-:W-:Y:S01]  /*27c0*/  ULDC.64 UR4, c[0x0][0x9f8] ;  /* 0x00027e0000047ab9 */ /* 0x000fe20000000a00 */
[----:B------:R-:W0:Y:S01]  /*27d0*/  LDC R111, c[0x0][0x3f4] ;  /* 0x0000fd00ff6f7b82 */ /* 0x000e220000000800 */
[----:B------:R-:W-:Y:S01]  /*27e0*/  ISETP.NE.U32.AND P0, PT, RZ, UR4, PT ;  /* 0x00000004ff007c0c */ /* 0x000fe2000bf05070 */
[----:B------:R-:W-:Y:S01]  /*27f0*/  IMAD.MOV.U32 R100, RZ, RZ, R26 ;  /* 0x000000ffff647224 */ /* 0x000fe200078e001a */
[----:B------:R-:W-:Y:S01]  /*2800*/  ULDC.64 UR6, c[0x0][0x208] ;  /* 0x0000820000067ab9 */ /* 0x000fe20000000a00 */
[----:B------:R-:W3:Y:S01]  /*2810*/  LDL R20, [R1+0x5c] ;  /* 0x00005c0001147983 */ /* 0x000ee20000100800 */
[----:B------:R-:W-:-:S03]  /*2820*/  ISETP.NE.AND.EX P0, PT, RZ, UR5, PT, P0 ;  /* 0x00000005ff007c0c */ /* 0x000fc6000bf05300 */
[----:B------:R-:W1:Y:S01]  /*2830*/  LDC.64 R94, c[0x0][0x3f8] ;  /* 0x0000fe00ff5e7b82 */ /* 0x000e620000000a00 */
[----:B------:R-:W4:Y:S07]  /*2840*/  LDL R13, [R1+0x54] ;  /* 0x00005400010d7983 */ /* 0x000f2e0000100800 */
[----:B------:R-:W1:Y:S02]  /*2850*/  LDC.64 R88, c[0x0][0x408] ;  /* 0x00010200ff587b82 */ /* 0x000e640000000a00 */
[----:B------:R-:W-:Y:S01]  /*2860*/  @P0 IADD3 R4, P1, R28, UR4, RZ ;  /* 0x000000041c040c10 */ /* 0x000fe2000ff3e0ff */
[----:B------:R-:W-:-:S03]  /*2870*/  ULDC UR4, c[0x0][0x2f4] ;  /* 0x0000bd0000047ab9 */ /* 0x000fc60000000800 */
[----:B------:R-:W-:Y:S02]  /*2880*/  @P0 IADD3.X R5, R27, UR5, RZ, P1, !PT ;  /* 0x000000051b050c10 */ /* 0x000fe40008ffe4ff */
[----:B------:R-:W-:-:S03]  /*2890*/  ISETP.GE.AND P1, PT, R214, UR4, PT ;  /* 0x00000004d6007c0c */ /* 0x000fc6000bf26270 */
[----:B------:R1:W4:Y:S01]  /*28a0*/  @P0 LDG.E R100, desc[UR6][R4.64] ;  /* 0x0000000604640981 */ /* 0x000322000c1e1900 */
[----:B------:R-:W-:Y:S02]  /*28b0*/  SEL R3, RZ, 0xffffffff, P1 ;  /* 0xffffffffff037807 */ /* 0x000fe40000800000 */
[----:B------:R-:W-:-:S03]  /*28c0*/  ISETP.GE.AND P0, PT, R16, UR4, PT ;  /* 0x0000000410007c0c */ /* 0x000fc6000bf06270 */
[----:B------:R-:W-:Y:S01]  /*28d0*/  IMAD.SHL.U32 R3, R3, 0x2, RZ ;  /* 0x0000000203037824 */ /* 0x000fe200078e00ff */
[----:B------:R-:W-:Y:S02]  /*28e0*/  SEL R0, RZ, 0x1, P0 ;  /* 0x00000001ff007807 */ /* 0x000fe40000000000 */
[----:B------:R-:W-:Y:S02]  /*28f0*/  ISETP.GE.AND P2, PT, R19, UR4, PT ;  /* 0x0000000413007c0c */ /* 0x000fe4000bf46270 */
[----:B------:R-:W-:Y:S02]  /*2900*/  LOP3.LUT R0, R3, 0x2, R0, 0xe2, !PT ;  /* 0x0000000203007812 */ /* 0x000fe400078ee200 */
[----:B------:R-:W-:Y:S02]  /*2910*/  SEL R3, RZ, 0x4, P2 ;  /* 0x00000004ff037807 */ /* 0x000fe40001000000 */
[----:B------:R-:W-:Y:S02]  /*2920*/  SHF.R.S32.HI R7, RZ, 0x1f, R224 ;  /* 0x0000001fff077819 */ /* 0x000fe400000114e0 */
[----:B0-----:R-:W-:-:S02]  /*2930*/  ISETP.GE.AND P2, PT, R16, R111, PT ;  /* 0x0000006f1000720c */ /* 0x001fc40003f46270 */
[----:B------:R-:W-:Y:S01]  /*2940*/  LOP3.LUT R0, R0, R3, RZ, 0xfc, !PT ;  /* 0x0000000300007212 */ /* 0x000fe200078efcff */
[-C--:B-1----:R-:W-:Y:S01]  /*2950*/  IMAD R6, R7, R94.reuse, RZ ;  /* 0x0000005e07067224 */ /* 0x082fe200078e02ff */
[----:B------:R-:W-:Y:S02]  /*2960*/  SHF.R.S32.HI R217, RZ, 0x1f, R216 ;  /* 0x0000001fffd97819 */ /* 0x000fe400000114d8 */
[----:B------:R-:W-:Y:S01]  /*2970*/  SEL R3, R111, RZ, P2 ;  /* 0x000000ff6f037207 */ /* 0x000fe20001000000 */
[C---:B------:R-:W-:Y:S02]  /*2980*/  IMAD R5, R224.reuse, R95, R6 ;  /* 0x0000005fe0057224 */ /* 0x040fe400078e0206 */
[----:B------:R-:W-:Y:S01]  /*2990*/  IMAD.WIDE.U32 R98, R224, R94, R216 ;  /* 0x0000005ee0627225 */ /* 0x000fe200078e00d8 */
[----:B------:R-:W-:-:S03]  /*29a0*/  ISETP.GE.AND P1, PT, R214, R111, PT ;  /* 0x0000006fd600720c */ /* 0x000fc60003f26270 */
[----:B------:R-:W-:Y:S02]  /*29b0*/  IMAD.IADD R3, R16, 0x1, R3 ;  /* 0x0000000110037824 */ /* 0x000fe400078e0203 */
[----:B------:R-:W-:-:S04]  /*29c0*/  IMAD.WIDE.U32 R96, R224, R94, R16 ;  /* 0x0000005ee0607225 */ /* 0x000fc800078e0010 */
[C---:B------:R-:W-:Y:S02]  /*29d0*/  VIADD R26, R224.reuse, 0x20 ;  /* 0x00000020e01a7836 */ /* 0x040fe40000000000 */
[----:B------:R-:W-:Y:S01]  /*29e0*/  VIADD R14, R224, 0x20 ;  /* 0x00000020e00e7836 */ /* 0x000fe20000000000 */
[----:B------:R-:W-:Y:S01]  /*29f0*/  IADD3 R99, R99, R5, RZ ;  /* 0x0000000563637210 */ /* 0x000fe20007ffe0ff */
[-C--:B------:R-:W-:Y:S01]  /*2a00*/  IMAD R4, R7, R88.reuse, RZ ;  /* 0x0000005807047224 */ /* 0x080fe200078e02ff */
[----:B------:R-:W-:Y:S01]  /*2a10*/  SHF.R.S32.HI R8, RZ, 0x1f, R3 ;  /* 0x0000001fff087819 */ /* 0x000fe20000011403 */
[----:B------:R-:W-:Y:S01]  /*2a20*/  IMAD.IADD R97, R5, 0x1, R97 ;  /* 0x0000000105617824 */ /* 0x000fe200078e0261 */
[----:B------:R-:W-:Y:S02]  /*2a30*/  SEL R5, R111, RZ, P1 ;  /* 0x000000ff6f057207 */ /* 0x000fe40000800000 */
[----:B------:R-:W-:Y:S02]  /*2a40*/  SHF.L.U32 R26, R26, 0x6, RZ ;  /* 0x000000061a1a7819 */ /* 0x000fe400000006ff */
[----:B------:R-:W-:Y:S01]  /*2a50*/  SHF.L.U32 R14, R14, 0x6, RZ ;  /* 0x000000060e0e7819 */ /* 0x000fe200000006ff */
[----:B------:R-:W-:Y:S01]  /*2a60*/  IMAD.WIDE.U32 R92, R224, R88, R216 ;  /* 0x00000058e05c7225 */ /* 0x000fe200078e00d8 */
[----:B------:R-:W-:-:S03]  /*2a70*/  LOP3.LUT R26, R26, 0x1c0, RZ, 0xc0, !PT ;  /* 0x000001c01a1a7812 */ /* 0x000fc600078ec0ff */
[----:B------:R-:W-:Y:S01]  /*2a80*/  IMAD R7, R224, R89, R4 ;  /* 0x00000059e0077224 */ /* 0x000fe200078e0204 */
[-C--:B------:R-:W-:Y:S01]  /*2a90*/  LEA.HI R4, R8, R3.reuse, RZ, 0x6 ;  /* 0x0000000308047211 */ /* 0x080fe200078f30ff */
[----:B------:R-:W-:Y:S01]  /*2aa0*/  IMAD.WIDE.U32 R90, R224, R88, R16 ;  /* 0x00000058e05a7225 */ /* 0x000fe200078e0010 */
[----:B------:R-:W-:Y:S02]  /*2ab0*/  LEA.HI R8, R8, R3, RZ, 0x3 ;  /* 0x0000000308087211 */ /* 0x000fe400078f18ff */
[----:B------:R-:W-:Y:S01]  /*2ac0*/  LOP3.LUT R14, R14, 0x1c0, RZ, 0xc0, !PT ;  /* 0x000001c00e0e7812 */ /* 0x000fe200078ec0ff */
[----:B------:R-:W-:Y:S02]  /*2ad0*/  VIADD R11, R224, 0x40 ;  /* 0x00000040e00b7836 */ /* 0x000fe40000000000 */
[----:B------:R-:W-:Y:S01]  /*2ae0*/  IMAD.IADD R5, R214, 0x1, R5 ;  /* 0x00000001d6057824 */ /* 0x000fe200078e0205 */
[----:B------:R-:W-:Y:S01]  /*2af0*/  IADD3 R93, R93, R7, RZ ;  /* 0x000000075d5d7210 */ /* 0x000fe20007ffe0ff */
[----:B------:R-:W-:Y:S01]  /*2b00*/  IMAD.IADD R91, R7, 0x1, R91 ;  /* 0x00000001075b7824 */ /* 0x000fe200078e025b */
[----:B------:R-:W-:Y:S01]  /*2b10*/  SHF.R.S32.HI R4, RZ, 0x6, R4 ;  /* 0x00000006ff047819 */ /* 0x000fe20000011404 */
[----:B------:R-:W-:Y:S01]  /*2b20*/  IMAD.SHL.U32 R11, R11, 0x40, RZ ;  /* 0x000000400b0b7824 */ /* 0x000fe200078e00ff */
[----:B------:R-:W-:-:S02]  /*2b30*/  LOP3.LUT R7, R26, 0x38, R8, 0xf8, !PT ;  /* 0x000000381a077812 */ /* 0x000fc400078ef808 */
[----:B------:R-:W-:Y:S02]  /*2b40*/  SHF.R.U32.HI R14, RZ, 0x3, R14 ;  /* 0x00000003ff0e7819 */ /* 0x000fe4000001160e */
[----:B------:R-:W-:Y:S02]  /*2b50*/  SHF.R.S32.HI R6, RZ, 0x1f, R5 ;  /* 0x0000001fff067819 */ /* 0x000fe40000011405 */
[----:B------:R-:W-:Y:S02]  /*2b60*/  LOP3.LUT R7, R7, R14, RZ, 0x3c, !PT ;  /* 0x0000000e07077212 */ /* 0x000fe400078e3cff */
[----:B------:R-:W-:Y:S02]  /*2b70*/  LOP3.LUT R11, R11, 0x1c0, RZ, 0xc0, !PT ;  /* 0x000001c00b0b7812 */ /* 0x000fe400078ec0ff */
[----:B------:R-:W-:Y:S02]  /*2b80*/  LEA.HI R10, R6, R5, RZ, 0x3 ;  /* 0x00000005060a7211 */ /* 0x000fe400078f18ff */
[----:B------:R-:W-:Y:S01]  /*2b90*/  LOP3.LUT R9, R11, 0x38, R8, 0xf8, !PT ;  /* 0x000000380b097812 */ /* 0x000fe200078ef808 */
[----:B--2---:R-:W-:-:S04]  /*2ba0*/  IMAD R124, R4, 0x1400, R15 ;  /* 0x00001400047c7824 */ /* 0x004fc800078e020f */
[----:B------:R-:W-:Y:S01]  /*2bb0*/  IMAD.IADD R124, R124, 0x1, R7 ;  /* 0x000000017c7c7824 */ /* 0x000fe200078e0207 */
[----:B------:R-:W-:Y:S02]  /*2bc0*/  LOP3.LUT R7, R11, 0x38, R10, 0xf8, !PT ;  /* 0x000000380b077812 */ /* 0x000fe400078ef80a */
[----:B------:R-:W2:Y:S01]  /*2bd0*/  LDL R11, [R1+0x70] ;  /* 0x00007000010b7983 */ /* 0x000ea20000100800 */
[C---:B------:R-:W-:Y:S01]  /*2be0*/  IMAD.SHL.U32 R27, R224.reuse, 0x40, RZ ;  /* 0x00000040e01b7824 */ /* 0x040fe200078e00ff */
[C---:B------:R-:W-:Y:S01]  /*2bf0*/  SHF.L.U32 R21, R224.reuse, 0x6, RZ ;  /* 0x00000006e0157819 */ /* 0x040fe200000006ff */
[----:B------:R-:W-:-:S03]  /*2c00*/  VIADD R12, R224, 0x40 ;  /* 0x00000040e00c7836 */ /* 0x000fc60000000000 */
[----:B------:R-:W-:Y:S01]  /*2c10*/  LOP3.LUT R27, R27, 0x1c0, RZ, 0xc0, !PT ;  /* 0x000001c01b1b7812 */ /* 0x000fe200078ec0ff */
[----:B------:R-:W-:Y:S01]  /*2c20*/  IMAD.SHL.U32 R12, R12, 0x40, RZ ;  /* 0x000000400c0c7824 */ /* 0x000fe200078e00ff */
[----:B------:R-:W-:Y:S02]  /*2c30*/  LOP3.LUT R21, R21, 0x1c0, RZ, 0xc0, !PT ;  /* 0x000001c015157812 */ /* 0x000fe400078ec0ff */
[----:B------:R-:W-:Y:S02]  /*2c40*/  LOP3.LUT R3, R27, 0x38, R8, 0xf8, !PT ;  /* 0x000000381b037812 */ /* 0x000fe400078ef808 */
[----:B------:R-:W-:Y:S02]  /*2c50*/  SHF.R.U32.HI R21, RZ, 0x3, R21 ;  /* 0x00000003ff157819 */ /* 0x000fe40000011615 */
[----:B------:R-:W-:Y:S01]  /*2c60*/  LOP3.LUT R12, R12, 0x1c0, RZ, 0xc0, !PT ;  /* 0x000001c00c0c7812 */ /* 0x000fe200078ec0ff */
[----:B---3--:R-:W-:Y:S01]  /*2c70*/  IMAD R126, R4, 0x1400, R20 ;  /* 0x00001400047e7824 */ /* 0x008fe200078e0214 */
[----:B------:R-:W-:-:S02]  /*2c80*/  LOP3.LUT R3, R3, R21, RZ, 0x3c, !PT ;  /* 0x0000001503037212 */ /* 0x000fc400078e3cff */
[----:B------:R-:W-:Y:S02]  /*2c90*/  SHF.R.U32.HI R12, RZ, 0x3, R12 ;  /* 0x00000003ff0c7819 */ /* 0x000fe4000001160c */
[----:B------:R-:W-:Y:S01]  /*2ca0*/  LEA.HI R5, R6, R5, RZ, 0x6 ;  /* 0x0000000506057211 */ /* 0x000fe200078f30ff */
[----:B------:R-:W0:Y:S01]  /*2cb0*/  S2R R158, SR_TID.X ;  /* 0x00000000009e7919 */ /* 0x000e220000002100 */
[----:B------:R-:W-:Y:S01]  /*2cc0*/  LOP3.LUT R9, R9, R12, RZ, 0x3c, !PT ;  /* 0x0000000c09097212 */ /* 0x000fe200078e3cff */
[----:B----4-:R-:W-:Y:S01]  /*2cd0*/  IMAD R122, R4, 0x1400, R13 ;  /* 0x00001400047a7824 */ /* 0x010fe200078e020d */
[----:B------:R-:W-:Y:S01]  /*2ce0*/  SHF.R.S32.HI R5, RZ, 0x6, R5 ;  /* 0x00000006ff057819 */ /* 0x000fe20000011405 */
[----:B------:R-:W-:Y:S01]  /*2cf0*/  IMAD.IADD R126, R126, 0x1, R3 ;  /* 0x000000017e7e7824 */ /* 0x000fe200078e0203 */
[----:B------:R-:W-:Y:S01]  /*2d00*/  LOP3.LUT R3, R27, 0x38, R10, 0xf8, !PT ;  /* 0x000000381b037812 */ /* 0x000fe200078ef80a */
[----:B------:R-:W-:Y:S01]  /*2d10*/  IMAD.IADD R122, R122, 0x1, R9 ;  /* 0x000000017a7a7824 */ /* 0x000fe200078e0209 */
[----:B-----5:R-:W-:Y:S01]  /*2d20*/  SHF.R.S32.HI R9, RZ, 0x1f, R127 ;  /* 0x0000001fff097819 */ /* 0x020fe2000001147f */
[----:B------:R-:W-:Y:S01]  /*2d30*/  IMAD R125, R5, 0x1400, R20 ;  /* 0x00001400057d7824 */ /* 0x000fe200078e0214 */
[----:B------:R-:W-:-:S04]  /*2d40*/  LOP3.LUT R4, R3, R21, RZ, 0x3c, !PT ;  /* 0x0000001503047212 */ /* 0x000fc800078e3cff */
[----:B------:R-:W-:Y:S01]  /*2d50*/  IADD3 R125, R125, R4, RZ ;  /* 0x000000047d7d7210 */ /* 0x000fe20007ffe0ff */
[----:B------:R-:W-:Y:S01]  /*2d60*/  IMAD R4, R9, R94, RZ ;  /* 0x0000005e09047224 */ /* 0x000fe200078e02ff */
[----:B------:R-:W-:Y:S02]  /*2d70*/  LOP3.LUT R12, R7, R12, RZ, 0x3c, !PT ;  /* 0x0000000c070c7212 */ /* 0x000fe400078e3cff */
[----:B------:R-:W-:Y:S01]  /*2d80*/  LOP3.LUT R6, R26, 0x38, R10, 0xf8, !PT ;  /* 0x000000381a067812 */ /* 0x000fe200078ef80a */
[----:B------:R-:W-:Y:S01]  /*2d90*/  IMAD R7, R127, R95, R4 ;  /* 0x0000005f7f077224 */ /* 0x000fe200078e0204 */
[----:B------:R-:W-:Y:S01]  /*2da0*/  ISETP.GE.AND P0, PT, R22, UR4, PT ;  /* 0x0000000416007c0c */ /* 0x000fe2000bf06270 */
[----:B------:R-:W-:Y:S01]  /*2db0*/  IMAD R4, R9, R88, RZ ;  /* 0x0000005809047224 */ /* 0x000fe200078e02ff */
[----:B------:R-:W-:Y:S01]  /*2dc0*/  LOP3.LUT R6, R6, R14, RZ, 0x3c, !PT ;  /* 0x0000000e06067212 */ /* 0x000fe200078e3cff */
[C---:B------:R-:W-:Y:S01]  /*2dd0*/  IMAD R123, R5.reuse, 0x1400, R15 ;  /* 0x00001400057b7824 */ /* 0x040fe200078e020f */
[C---:B------:R-:W-:Y:S01]  /*2de0*/  SHF.L.U64.HI R103, R88.reuse, 0x5, R89 ;  /* 0x0000000558677819 */ /* 0x040fe20000010259 */
[----:B------:R-:W-:Y:S01]  /*2df0*/  IMAD R121, R5, 0x1400, R13 ;  /* 0x0000140005797824 */ /* 0x000fe200078e020d */
[----:B------:R-:W-:Y:S01]  /*2e00*/  SHF.L.U64.HI R107, R88, 0x6, R89 ;  /* 0x00000006586b7819 */ /* 0x000fe20000010259 */
[----:B------:R-:W-:Y:S01]  /*2e10*/  IMAD R5, R89, 0x50, RZ ;  /* 0x0000005059057824 */ /* 0x000fe200078e02ff */
[----:B------:R-:W-:Y:S01]  /*2e20*/  SEL R3, RZ, 0x8, P0 ;  /* 0x00000008ff037807 */ /* 0x000fe20000000000 */
[----:B------:R-:W-:-:S02]  /*2e30*/  IMAD R9, R127, R89, R4 ;  /* 0x000000597f097224 */ /* 0x000fc400078e0204 */
[C---:B------:R-:W-:Y:S02]  /*2e40*/  IMAD.SHL.U32 R104, R88.reuse, 0x20, RZ ;  /* 0x0000002058687824 */ /* 0x040fe400078e00ff */
[----:B------:R-:W-:Y:S02]  /*2e50*/  IMAD.SHL.U32 R108, R88, 0x40, RZ ;  /* 0x00000040586c7824 */ /* 0x000fe400078e00ff */
[----:B------:R-:W-:-:S04]  /*2e60*/  IMAD.WIDE.U32 R92, R127, R88, R92 ;  /* 0x000000587f5c7225 */ /* 0x000fc800078e005c */
[----:B------:R-:W-:-:S04]  /*2e70*/  IMAD.WIDE.U32 R90, R127, R88, R90 ;  /* 0x000000587f5a7225 */ /* 0x000fc800078e005a */
[----:B------:R-:W-:-:S04]  /*2e80*/  IMAD.WIDE.U32 R96, R127, R94, R96 ;  /* 0x0000005e7f607225 */ /* 0x000fc800078e0060 */
[----:B------:R-:W-:-:S04]  /*2e90*/  IMAD.WIDE.U32 R88, R88, 0x50, RZ ;  /* 0x0000005058587825 */ /* 0x000fc800078e00ff */
[----:B------:R-:W-:Y:S01]  /*2ea0*/  IMAD.WIDE.U32 R98, R127, R94, R98 ;  /* 0x0000005e7f627225 */ /* 0x000fe200078e0062 */
[----:B------:R-:W-:-:S03]  /*2eb0*/  IADD3 R4, R7, R97, RZ ;  /* 0x0000006107047210 */ /* 0x000fc60007ffe0ff */
[----:B------:R-:W-:Y:S01]  /*2ec0*/  IMAD.IADD R114, R114, 0x1, R25 ;  /* 0x0000000172727824 */ /* 0x000fe200078e0219 */
[----:B------:R-:W-:Y:S01]  /*2ed0*/  LOP3.LUT R25, R0, R3, RZ, 0xfc, !PT ;  /* 0x0000000300197212 */ /* 0x000fe200078efcff */
[----:B------:R-:W-:Y:S02]  /*2ee0*/  IMAD.IADD R123, R123, 0x1, R6 ;  /* 0x000000017b7b7824 */ /* 0x000fe400078e0206 */
[----:B------:R-:W-:Y:S01]  /*2ef0*/  IMAD.IADD R120, R89, 0x1, R5 ;  /* 0x0000000159787824 */ /* 0x000fe200078e0205 */
[C---:B------:R-:W-:Y:S01]  /*2f00*/  SHF.L.U64.HI R101, R94.reuse, 0x5, R95 ;  /* 0x000000055e657819 */ /* 0x040fe2000001025f */
[----:B------:R-:W-:Y:S01]  /*2f10*/  IMAD.IADD R3, R99, 0x1, R7 ;  /* 0x0000000163037824 */ /* 0x000fe200078e0207 */
[C---:B------:R-:W-:Y:S01]  /*2f20*/  SHF.L.U64.HI R105, R94.reuse, 0x6, R95 ;  /* 0x000000065e697819 */ /* 0x040fe2000001025f */
[----:B------:R-:W-:Y:S01]  /*2f30*/  IMAD.IADD R5, R93, 0x1, R9 ;  /* 0x000000015d057824 */ /* 0x000fe200078e0209 */
[C---:B------:R-:W-:Y:S01]  /*2f40*/  SHF.L.U32 R106, R94.reuse, 0x6, RZ ;  /* 0x000000065e6a7819 */ /* 0x040fe200000006ff */
[----:B------:R-:W-:Y:S01]  /*2f50*/  IMAD.IADD R6, R9, 0x1, R91 ;  /* 0x0000000109067824 */ /* 0x000fe200078e025b */
[----:B------:R-:W-:Y:S01]  /*2f60*/  SHF.R.S32.HI R7, RZ, 0x3, R8 ;  /* 0x00000003ff077819 */ /* 0x000fe20000011408 */
[----:B------:R-:W-:Y:S01]  /*2f70*/  IMAD R115, R95, 0x50, RZ ;  /* 0x000000505f737824 */ /* 0x000fe200078e02ff */
[----:B------:R-:W-:Y:S01]  /*2f80*/  SHF.R.S32.HI R9, RZ, 0x3, R10 ;  /* 0x00000003ff097819 */ /* 0x000fe2000001140a */
[----:B------:R-:W-:Y:S01]  /*2f90*/  IMAD.SHL.U32 R102, R94, 0x20, RZ ;  /* 0x000000205e667824 */ /* 0x000fe200078e00ff */
[----:B------:R-:W-:Y:S01]  /*2fa0*/  LOP3.LUT R8, R8, 0xfffffff8, RZ, 0xc0, !PT ;  /* 0xfffffff808087812 */ /* 0x000fe200078ec0ff */
[----:B------:R-:W-:Y:S01]  /*2fb0*/  IMAD.WIDE.U32 R94, R94, 0x50, RZ ;  /* 0x000000505e5e7825 */ /* 0x000fe200078e00ff */
[----:B------:R-:W-:-:S02]  /*2fc0*/  LOP3.LUT R10, R10, 0xfffffff8, RZ, 0xc0, !PT ;  /* 0xfffffff80a0a7812 */ /* 0x000fc400078ec0ff */
[----:B------:R-:W-:Y:S01]  /*2fd0*/  LOP3.LUT R20, R25, 0x2, RZ, 0xc0, !PT ;  /* 0x0000000219147812 */ /* 0x000fe200078ec0ff */
[----:B------:R-:W-:Y:S01]  /*2fe0*/  IMAD.IADD R121, R121, 0x1, R12 ;  /* 0x0000000179797824 */ /* 0x000fe200078e020c */
[----:B------:R-:W-:Y:S01]  /*2ff0*/  LOP3.LUT R21, R25, 0x4, RZ, 0xc0, !PT ;  /* 0x0000000419157812 */ /* 0x000fe200078ec0ff */
[----:B------:R-:W-:Y:S01]  /*3000*/  IMAD.IADD R115, R95, 0x1, R115 ;  /* 0x000000015f737824 */ /* 0x000fe200078e0273 */
[----:B0-----:R-:W-:Y:S02]  /*3010*/  LEA.HI R158, R158, 0x8, RZ, 0x19 ;  /* 0x000000089e9e7811 */ /* 0x001fe400078fc8ff */
[----:B------:R-:W-:Y:S02]  /*3020*/  SHF.L.U32 R111, R111, 0x1, RZ ;  /* 0x000000016f6f7819 */ /* 0x000fe400000006ff */
[----:B------:R-:W-:Y:S02]  /*3030*/  LOP3.LUT R0, R0, 0x1, RZ, 0xc0, !PT ;  /* 0x0000000100007812 */ /* 0x000fe400078ec0ff */
[----:B------:R-:W-:-:S02]  /*3040*/  LOP3.LUT R25, R25, 0x8, RZ, 0xc0, !PT ;  /* 0x0000000819197812 */ /* 0x000fc400078ec0ff */
[----:B------:R-:W-:Y:S02]  /*3050*/  SHF.R.S32.HI R113, RZ, 0x1f, R100 ;  /* 0x0000001fff717819 */ /* 0x000fe40000011464 */
[----:B------:R-:W-:Y:S02]  /*3060*/  SHF.R.S32.HI R26, RZ, 0x1f, R8 ;  /* 0x0000001fff1a7819 */ /* 0x000fe40000011408 */
[----:B------:R-:W-:Y:S01]  /*3070*/  SHF.R.S32.HI R27, RZ, 0x1f, R10 ;  /* 0x0000001fff1b7819 */ /* 0x000fe2000001140a */
[----:B--2---:R-:W-:-:S07]  /*3080*/  IMAD R109, R11, 0x20, R224 ;  /* 0x000000200b6d7824 */ /* 0x004fce00078e02e0 */
.L_x_561:
[----:B-1----:R-:W2:Y:S01]  /*3090*/  LDL R31, [R1+0x6c] ;  /* 0x00006c00011f7983 */ /* 0x002ea20000100800 */
[----:B------:R-:W0:Y:S01]  /*30a0*/  LDC R77, c[0x0][0x430] ;  /* 0x00010c00ff4d7b82 */ /* 0x000e220000000800 */
[----:B------:R-:W-:Y:S01]  /*30b0*/  IADD3 R2, R2, -0x1, RZ ;  /* 0xffffffff02027810 */ /* 0x000fe20007ffe0ff */
[----:B------:R-:W-:Y:S01]  /*30c0*/  IMAD.MOV.U32 R76, RZ, RZ, RZ ;  /* 0x000000ffff4c7224 */ /* 0x000fe200078e00ff */
[----:B------:R-:W-:-:S03]  /*30d0*/  ULDC.64 UR4, c[0x0][0x208] ;  /* 0x0000820000047ab9 */ /* 0x000fc60000000a00 */
[----:B------:R-:W-:Y:S02]  /*30e0*/  IMAD R13, R2, 0x50, R109 ;  /* 0x00000050020d7824 */ /* 0x000fe400078e026d */
[----:B------:R-:W1:Y:S02]  /*30f0*/  LDC R110, c[0x0][0x3f4] ;  /* 0x0000fd00ff6e7b82 */ /* 0x000e640000000800 */
[----:B------:R-:W-:Y:S01]  /*3100*/  IMAD.IADD R32, R114, 0x1, R13 ;  /* 0x0000000172207824 */ /* 0x000fe200078e020d */
[----:B------:R-:W-:-:S03]  /*3110*/  ISETP.GE.AND P0, PT, R13, R24, PT ;  /* 0x000000180d00720c */ /* 0x000fc60003f06270 */
[----:B------:R-:W-:Y:S01]  /*3120*/  IMAD.MOV.U32 R28, RZ, RZ, R32 ;  /* 0x000000ffff1c7224 */ /* 0x000fe200078e0020 */
[----:B------:R-:W-:Y:S02]  /*3130*/  ISETP.GT.OR P0, PT, R109, 0x4f, P0 ;  /* 0x0000004f6d00780c */ /* 0x000fe40000704670 */
[----:B0-----:R-:W-:-:S11]  /*3140*/  ISETP.NE.AND P3, PT, R77, 0x1, PT ;  /* 0x000000014d00780c */ /* 0x001fd60003f65270 */
[----:B------:R-:W0:Y:S08]  /*3150*/  @!P0 LDC.64 R14, c[0x0][0x428] ;  /* 0x00010a00ff0e8b82 */ /* 0x000e300000000a00 */
[----:B------:R-:W3:Y:S08]  /*3160*/  @!P0 LDC.64 R12, c[0x0][0x418] ;  /* 0x00010600ff0c8b82 */ /* 0x000ef00000000a00 */
[----:B------:R-:W4:Y:S08]  /*3170*/  @P3 LDC R11, c[0x0][0x434] ;  /* 0x00010d00ff0b3b82 */ /* 0x000f300000000800 */
[----:B------:R-:W1:Y:S01]  /*3180*/  @P3 LDC R30, c[0x0][0x438] ;  /* 0x00010e00ff1e3b82 */ /* 0x000e620000000800 */
[----:B----4-:R-:W-:-:S05]  /*3190*/  @P3 IMAD.HI.U32 R11, R32, R11, RZ ;  /* 0x0000000b200b3227 */ /* 0x010fca00078e00ff */
[----:B-1----:R-:W-:Y:S01]  /*31a0*/  @P3 SHF.R.U32.HI R28, RZ, R30, R11 ;  /* 0x0000001eff1c3219 */ /* 0x002fe2000001160b */
[----:B0-----:R-:W-:-:S03]  /*31b0*/  @!P0 IMAD R11, R113, R14, RZ ;  /* 0x0000000e710b8224 */ /* 0x001fc600078e02ff */
[--C-:B------:R-:W-:Y:S01]  /*31c0*/  @!P0 SHF.R.S32.HI R29, RZ, 0x1f, R28.reuse ;  /* 0x0000001fff1d8819 */ /* 0x100fe2000001141c */
[C---:B------:R-:W-:Y:S02]  /*31d0*/  @!P0 IMAD R11, R100.reuse, R15, R11 ;  /* 0x0000000f640b8224 */ /* 0x040fe400078e020b */
[----:B------:R-:W-:-:S05]  /*31e0*/  @!P0 IMAD.WIDE.U32 R14, R100, R14, R28 ;  /* 0x0000000e640e8225 */ /* 0x000fca00078e001c */
[----:B------:R-:W-:Y:S02]  /*31f0*/  @!P0 IADD3 R11, R15, R11, RZ ;  /* 0x0000000b0f0b8210 */ /* 0x000fe40007ffe0ff */
[----:B---3--:R-:W-:-:S04]  /*3200*/  @!P0 LEA R12, P3, R14, R12, 0x2 ;  /* 0x0000000c0e0c8211 */ /* 0x008fc800078610ff */
[----:B------:R-:W-:Y:S02]  /*3210*/  @!P0 LEA.HI.X R13, R14, R13, R11, 0x2, P3 ;  /* 0x0000000d0e0d8211 */ /* 0x000fe400018f140b */
[----:B------:R-:W-:-:S03]  /*3220*/  ISETP.GT.AND P3, PT, R2, R112, PT ;  /* 0x000000700200720c */ /* 0x000fc60003f64270 */
[----:B------:R0:W5:Y:S01]  /*3230*/  @!P0 LDG.E R76, desc[UR4][R12.64] ;  /* 0x000000040c4c8981 */ /* 0x000162000c1e1900 */
[----:B------:R-:W-:Y:S01]  /*3240*/  ISETP.GE.AND P0, PT, R110, 0x1, PT ;  /* 0x000000016e00780c */ /* 0x000fe20003f06270 */
[----:B------:R-:W-:Y:S01]  /*3250*/  IMAD.MOV R14, RZ, RZ, -R28 ;  /* 0x000000ffff0e7224 */ /* 0x000fe200078e0a1c */
[----:B------:R-:W-:Y:S01]  /*3260*/  LOP3.LUT R18, R18, 0xfffffffe, RZ, 0xc0, !PT ;  /* 0xfffffffe12127812 */ /* 0x000fe200078ec0ff */
[----:B------:R-:W-:Y:S05]  /*3270*/  YIELD ;  /* 0x0000000000007946 */ /* 0x000fea0003800000 */
[----:B------:R-:W-:Y:S01]  /*3280*/  BSSY B0, `(.L_x_445) ;  /* 0x0000813000007945 */ /* 0x000fe20003800000 */
[----:B------:R-:W-:Y:S01]  /*3290*/  IMAD R77, R77, R14, R32 ;  /* 0x0000000e4d4d7224 */ /* 0x000fe200078e0220 */
[----:B------:R-:W-:Y:S01]  /*32a0*/  @P3 LOP3.LUT R18, R18, 0x1, RZ, 0xfc, !PT ;  /* 0x0000000112123812 */ /* 0x000fe200078efcff */
[----:B--2---:R-:W-:-:S05]  /*32b0*/  IMAD R78, R213, 0x5000, R31 ;  /* 0x00005000d54e7824 */ /* 0x004fca00078e021f */
[----:B------:R-:W-:Y:S01]  /*32c0*/  LEA R78, R78, R23, 0x1 ;  /* 0x000000174e4e7211 */ /* 0x000fe200078e08ff */
[----:B0-----:R-:W-:Y:S06]  /*32d0*/  @!P0 BRA `(.L_x_446) ;  /* 0x0000007800548947 */ /* 0x001fec0003800000 */
[----:B------:R-:W-:Y:S01]  /*32e0*/  SHF.R.S32.HI R79, RZ, 0x1f, R77 ;  /* 0x0000001fff4f7819 */ /* 0x000fe2000001144d */
[----:B------:R-:W-:Y:S01]  /*32f0*/  ULDC.64 UR4, c[0x0][0x300] ;  /* 0x0000c00000047ab9 */ /* 0x000fe20000000a00 */
[----:B-----5:R-:W-:Y:S01]  /*3300*/  SHF.R.S32.HI R84, RZ, 0x1f, R76 ;  /* 0x0000001fff547819 */ /* 0x020fe2000001144c */
[----:B------:R-:W-:Y:S01]  /*3310*/  IMAD.WIDE.U32 R12, R77, UR4, RZ ;  /* 0x000000044d0c7c25 */ /* 0x000fe2000f8e00ff */
[----:B------:R-:W-:Y:S02]  /*3320*/  ULDC.U8 UR6, c[0x0][0x410] ;  /* 0x0001040000067ab9 */ /* 0x000fe40000000000 */
[----:B------:R-:W-:Y:S01]  /*3330*/  ISETP.NE.AND P0, PT, RZ, UR6, PT ;  /* 0x00000006ff007c0c */ /* 0x000fe2000bf05270 */
[----:B------:R-:W-:Y:S02]  /*3340*/  IMAD R14, R79, UR4, RZ ;  /* 0x000000044f0e7c24 */ /* 0x000fe4000f8e02ff */
[----:B------:R-:W-:Y:S02]  /*3350*/  IMAD R85, R2, -0x50, R24 ;  /* 0xffffffb002557824 */ /* 0x000fe400078e0218 */
[----:B------:R-:W-:Y:S01]  /*3360*/  IMAD R11, R77, UR5, R14 ;  /* 0x000000054d0b7c24 */ /* 0x000fe2000f8e020e */
[----:B------:R-:W-:Y:S01]  /*3370*/  ULDC.64 UR4, c[0x0][0x310] ;  /* 0x0000c40000047ab9 */ /* 0x000fe20000000a00 */
[----:B------:R-:W-:Y:S01]  /*3380*/  IMAD R14, R115, R2, RZ ;  /* 0x00000002730e7224 */ /* 0x000fe200078e02ff */
[----:B------:R-:W-:Y:S01]  /*3390*/  VIMNMX R85, R85, 0x50, PT ;  /* 0x0000005055557848 */ /* 0x000fe20003fe0100 */
[----:B------:R-:W-:-:S02]  /*33a0*/  IMAD R15, R84, UR4, RZ ;  /* 0x00000004540f7c24 */ /* 0x000fc4000f8e02ff */
[----:B------:R-:W-:Y:S01]  /*33b0*/  IMAD.IADD R13, R13, 0x1, R11 ;  /* 0x000000010d0d7824 */ /* 0x000fe200078e020b */
[----:B------:R-:W-:Y:S01]  /*33c0*/  SHF.R.S32.HI R11, RZ, 0x1f, R2 ;  /* 0x0000001fff0b7819 */ /* 0x000fe20000011402 */
[C---:B------:R-:W-:Y:S02]  /*33d0*/  IMAD R15, R76.reuse, UR5, R15 ;  /* 0x000000054c0f7c24 */ /* 0x040fe4000f8e020f */
[----:B------:R-:W-:Y:S01]  /*33e0*/  IMAD.WIDE.U32 R12, R76, UR4, R12 ;  /* 0x000000044c0c7c25 */ /* 0x000fe2000f8e000c */
[----:B------:R-:W-:-:S03]  /*33f0*/  ULDC.64 UR4, c[0x0][0x308] ;  /* 0x0000c20000047ab9 */ /* 0x000fc60000000a00 */
[----:B------:R-:W-:Y:S02]  /*3400*/  IMAD.IADD R13, R13, 0x1, R15 ;  /* 0x000000010d0d7824 */ /* 0x000fe400078e020f */
[----:B------:R-:W-:Y:S02]  /*3410*/  IMAD R15, R120, R2, RZ ;  /* 0x00000002780f7224 */ /* 0x000fe400078e02ff */
[----:B------:R-:W-:-:S04]  /*3420*/  IMAD.WIDE.U32 R116, R223, UR4, R12 ;  /* 0x00000004df747c25 */ /* 0x000fc8000f8e000c */
[C---:B------:R-:W-:Y:S02]  /*3430*/  IMAD R29, R11.reuse, R94, R14 ;  /* 0x0000005e0b1d7224 */ /* 0x040fe400078e020e */
[----:B------:R-:W-:Y:S02]  /*3440*/  IMAD R31, R11, R88, R15 ;  /* 0x000000580b1f7224 */ /* 0x000fe400078e020f */
[----:B------:R-:W-:Y:S01]  /*3450*/  IMAD R11, R223, UR5, R117 ;  /* 0x00000005df0b7c24 */ /* 0x000fe2000f8e0275 */
[----:B------:R-:W-:Y:S01]  /*3460*/  ULDC.64 UR4, c[0x0][0x2e8] ;  /* 0x0000ba0000047ab9 */ /* 0x000fe20000000a00 */
[----:B------:R-:W-:Y:S01]  /*3470*/  IMAD.WIDE.U32 R14, R94, R2, RZ ;  /* 0x000000025e0e7225 */ /* 0x000fe200078e00ff */
[----:B------:R-:W-:-:S03]  /*3480*/  LEA R117, P3, R116, UR4, 0x1 ;  /* 0x0000000474757c11 */ /* 0x000fc6000f8608ff */
[----:B------:R-:W-:Y:S01]  /*3490*/  IMAD.WIDE.U32 R12, R88, R2, RZ ;  /* 0x00000002580c7225 */ /* 0x000fe200078e00ff */
[----:B------:R-:W-:Y:S02]  /*34a0*/  LEA.HI.X R116, R116, UR5, R11, 0x1, P3 ;  /* 0x0000000574747c11 */ /* 0x000fe400098f0c0b */
[----:B------:R-:W-:Y:S01]  /*34b0*/  IADD3 R11, R15, R29, RZ ;  /* 0x0000001d0f0b7210 */ /* 0x000fe20007ffe0ff */
[----:B------:R-:W-:Y:S01]  /*34c0*/  IMAD.IADD R80, R13, 0x1, R31 ;  /* 0x000000010d507824 */ /* 0x000fe200078e021f */
[----:B------:R-:W-:Y:S06]  /*34d0*/  @!P0 BRA `(.L_x_447) ;  /* 0x0000003800548947 */ /* 0x000fec0003800000 */
[----:B------:R-:W-:Y:S01]  /*34e0*/  ISETP.GE.AND P3, PT, R224, R85, PT ;  /* 0x00000055e000720c */ /* 0x000fe20003f66270 */
[----:B------:R-:W-:Y:S01]  /*34f0*/  BSSY B1, `(.L_x_448) ;  /* 0x000002a000017945 */ /* 0x000fe20003800000 */
        /* <DEDUP_REMOVED lines=9> */
[----:B------:R-:W-:Y:S06]  /*3590*/  @P3 BRA `(.L_x_449) ;  /* 0x00000000007c3947 */ /* 0x000fec0003800000 */
[----:B------:R-:W-:Y:S01]  /*35a0*/  IADD3 R28, P4, R98, R14, RZ ;  /* 0x0000000e621c7210 */ /* 0x000fe20007f9e0ff */
[----:B------:R-:W-:Y:S01]  /*35b0*/  ULDC.64 UR4, c[0x0][0x3e8] ;  /* 0x0000fa0000047ab9 */ /* 0x000fe20000000a00 */
[----:B------:R-:W-:Y:S01]  /*35c0*/  IADD3 R29, P0, R92, R12, RZ ;  /* 0x0000000c5c1d7210 */ /* 0x000fe20007f1e0ff */
[----:B------:R-:W-:Y:S01]  /*35d0*/  ULDC.64 UR6, c[0x0][0x400] ;  /* 0x0001000000067ab9 */ /* 0x000fe20000000a00 */
[----:B------:R-:W-:Y:S01]  /*35e0*/  CS2R R72, SRZ ;  /* 0x0000000000487805 */ /* 0x000fe2000001ff00 */
[----:B------:R-:W-:Y:S01]  /*35f0*/  IMAD.X R31, R11, 0x1, R3, P4 ;  /* 0x000000010b1f7824 */ /* 0x000fe200020e0603 */
[----:B------:R-:W-:Y:S02]  /*3600*/  LEA R30, P4, R28, UR4, 0x1 ;  /* 0x000000041c1e7c11 */ /* 0x000fe4000f8808ff */
[----:B------:R-:W-:Y:S02]  /*3610*/  CS2R R68, SRZ ;  /* 0x0000000000447805 */ /* 0x000fe4000001ff00 */
[----:B------:R-:W-:-:S02]  /*3620*/  IADD3.X R32, R80, R5, RZ, P0, !PT ;  /* 0x0000000550207210 */ /* 0x000fc400007fe4ff */
[----:B------:R-:W-:Y:S02]  /*3630*/  CS2R R74, SRZ ;  /* 0x00000000004a7805 */ /* 0x000fe4000001ff00 */
[----:B------:R-:W-:Y:S02]  /*3640*/  LEA.HI.X R31, R28, UR5, R31, 0x1, P4 ;  /* 0x000000051c1f7c11 */ /* 0x000fe4000a0f0c1f */
[----:B------:R-:W-:Y:S02]  /*3650*/  CS2R R70, SRZ ;  /* 0x0000000000467805 */ /* 0x000fe4000001ff00 */
[C---:B------:R-:W-:Y:S01]  /*3660*/  LEA R28, P0, R29.reuse, UR6, 0x1 ;  /* 0x000000061d1c7c11 */ /* 0x040fe2000f8008ff */
[----:B------:R-:W-:Y:S01]  /*3670*/  ULDC.64 UR8, c[0x0][0x208] ;  /* 0x0000820000087ab9 */ /* 0x000fe20000000a00 */
[----:B------:R-:W-:Y:S02]  /*3680*/  ISETP.GE.AND P4, PT, R216, R110, PT ;  /* 0x0000006ed800720c */ /* 0x000fe40003f86270 */
[----:B------:R-:W-:-:S02]  /*3690*/  LEA.HI.X R29, R29, UR7, R32, 0x1, P0 ;  /* 0x000000071d1d7c11 */ /* 0x000fc400080f0c20 */
[----:B------:R-:W-:Y:S02]  /*36a0*/  ISETP.GE.AND P0, PT, R221, R110, PT ;  /* 0x0000006edd00720c */ /* 0x000fe40003f06270 */
[----:B------:R-:W-:-:S07]  /*36b0*/  CS2R R64, SRZ ;  /* 0x0000000000407805 */ /* 0x000fce000001ff00 */
[----:B------:R0:W5:Y:S04]  /*36c0*/  @!P4 LDG.E.64 R72, desc[UR8][R30.64] ;  /* 0x000000081e48c981 */ /* 0x000168000c1e1b00 */
[----:B------:R0:W5:Y:S01]  /*36d0*/  @!P4 LDG.E.64 R74, desc[UR8][R28.64] ;  /* 0x000000081c4ac981 */ /* 0x000162000c1e1b00 */
[----:B------:R-:W-:-:S03]  /*36e0*/  ISETP.GE.AND P4, PT, R220, R110, PT ;  /* 0x0000006edc00720c */ /* 0x000fc60003f86270 */
[----:B------:R0:W5:Y:S04]  /*36f0*/  @!P0 LDG.E.64 R68, desc[UR8][R30.64+0x40] ;  /* 0x000040081e448981 */ /* 0x000168000c1e1b00 */
[----:B------:R0:W5:Y:S01]  /*3700*/  @!P0 LDG.E.64 R70, desc[UR8][R28.64+0x40] ;  /* 0x000040081c468981 */ /* 0x000162000c1e1b00 */
[----:B------:R-:W-:Y:S02]  /*3710*/  ISETP.GE.AND P0, PT, R222, R110, PT ;  /* 0x0000006ede00720c */ /* 0x000fe40003f06270 */
[----:B------:R-:W-:Y:S02]  /*3720*/  CS2R R60, SRZ ;  /* 0x00000000003c7805 */ /* 0x000fe4000001ff00 */
[----:B------:R-:W-:Y:S02]  /*3730*/  CS2R R66, SRZ ;  /* 0x0000000000427805 */ /* 0x000fe4000001ff00 */
[----:B------:R-:W-:Y:S01]  /*3740*/  CS2R R62, SRZ ;  /* 0x00000000003e7805 */ /* 0x000fe2000001ff00 */
[----:B------:R0:W5:Y:S04]  /*3750*/  @!P4 LDG.E.64 R64, desc[UR8][R30.64+0x80] ;  /* 0x000080081e40c981 */ /* 0x000168000c1e1b00 */
[----:B------:R0:W5:Y:S04]  /*3760*/  @!P4 LDG.E.64 R66, desc[UR8][R28.64+0x80] ;  /* 0x000080081c42c981 */ /* 0x000168000c1e1b00 */
[----:B------:R0:W5:Y:S04]  /*3770*/  @!P0 LDG.E.64 R60, desc[UR8][R30.64+0xc0] ;  /* 0x0000c0081e3c8981 */ /* 0x000168000c1e1b00 */
[----:B------:R0:W5:Y:S02]  /*3780*/  @!P0 LDG.E.64 R62, desc[UR8][R28.64+0xc0] ;  /* 0x0000c0081c3e8981 */ /* 0x000164000c1e1b00 */
.L_x_449:
[----:B------:R-:W-:Y:S05]  /*3790*/  BSYNC B1 ;  /* 0x0000000000017941 */ /* 0x000fea0003800000 */
.L_x_448:
[----:B0----5:R-:W-:Y:S01]  /*37a0*/  IMAD.MOV.U32 R28, RZ, RZ, R60 ;  /* 0x000000ffff1c7224 */ /* 0x021fe200078e003c */
[----:B------:R-:W-:Y:S01]  /*37b0*/  MOV R29, R64 ;  /* 0x00000040001d7202 */ /* 0x000fe20000000f00 */
[----:B------:R-:W-:Y:S01]  /*37c0*/  IMAD.MOV.U32 R30, RZ, RZ, R61 ;  /* 0x000000ffff1e7224 */ /* 0x000fe200078e003d */
[----:B------:R-:W-:Y:S01]  /*37d0*/  BSSY B1, `(.L_x_450) ;  /* 0x0000045000017945 */ /* 0x000fe20003800000 */
[----:B------:R-:W-:Y:S01]  /*37e0*/  VIADD R31, R224, 0x20 ;  /* 0x00000020e01f7836 */ /* 0x000fe20000000000 */
[----:B------:R-:W-:Y:S01]  /*37f0*/  PRMT R147, R28, 0x7610, R147 ;  /* 0x000076101c937816 */ /* 0x000fe20000000093 */
[----:B------:R-:W-:Y:S01]  /*3800*/  IMAD.MOV.U32 R28, RZ, RZ, R65 ;  /* 0x000000ffff1c7224 */ /* 0x000fe200078e0041 */
[----:B------:R-:W-:Y:S01]  /*3810*/  PRMT R146, R30, 0x7610, R146 ;  /* 0x000076101e927816 */ /* 0x000fe20000000092 */
[----:B------:R-:W-:Y:S01]  /*3820*/  IMAD.MOV.U32 R30, RZ, RZ, R72 ;  /* 0x000000ffff1e7224 */ /* 0x000fe200078e0048 */
[----:B------:R-:W-:Y:S01]  /*3830*/  PRMT R149, R29, 0x7610, R149 ;  /* 0x000076101d957816 */ /* 0x000fe20000000095 */
[----:B------:R-:W-:Y:S01]  /*3840*/  IMAD.MOV.U32 R29, RZ, RZ, R68 ;  /* 0x000000ffff1d7224 */ /* 0x000fe200078e0044 */
[----:B------:R-:W-:-:S02]  /*3850*/  PRMT R148, R28, 0x7610, R148 ;  /* 0x000076101c947816 */ /* 0x000fc40000000094 */
[----:B------:R-:W-:Y:S02]  /*3860*/  CS2R R48, SRZ ;  /* 0x0000000000307805 */ /* 0x000fe4000001ff00 */
[----:B------:R-:W-:Y:S02]  /*3870*/  MOV R28, R69 ;  /* 0x00000045001c7202 */ /* 0x000fe40000000f00 */
[----:B------:R-:W-:Y:S02]  /*3880*/  CS2R R52, SRZ ;  /* 0x0000000000347805 */ /* 0x000fe4000001ff00 */
[----:B------:R-:W-:Y:S01]  /*3890*/  PRMT R119, R30, 0x7610, R119 ;  /* 0x000076101e777816 */ /* 0x000fe20000000077 */
[----:B------:R-:W-:Y:S01]  /*38a0*/  IMAD.MOV.U32 R30, RZ, RZ, R63 ;  /* 0x000000ffff1e7224 */ /* 0x000fe200078e003f */
[----:B------:R-:W-:Y:S01]  /*38b0*/  PRMT R150, R28, 0x5410, R29 ;  /* 0x000054101c967816 */ /* 0x000fe2000000001d */
[----:B------:R-:W-:Y:S01]  /*38c0*/  IMAD.MOV.U32 R29, RZ, RZ, R73 ;  /* 0x000000ffff1d7224 */ /* 0x000fe200078e0049 */
[----:B------:R-:W-:-:S02]  /*38d0*/  ISETP.GE.AND P4, PT, R31, R85, PT ;  /* 0x000000551f00720c */ /* 0x000fc40003f86270 */
[----:B------:R-:W-:Y:S02]  /*38e0*/  CS2R R56, SRZ ;  /* 0x0000000000387805 */ /* 0x000fe4000001ff00 */
[----:B------:R-:W-:Y:S02]  /*38f0*/  MOV R28, R62 ;  /* 0x0000003e001c7202 */ /* 0x000fe40000000f00 */
[----:B------:R-:W-:Y:S02]  /*3900*/  CS2R R46, SRZ ;  /* 0x00000000002e7805 */ /* 0x000fe4000001ff00 */
        /* <DEDUP_REMOVED lines=15> */
[----:B------:R-:W-:Y:S02]  /*3a00*/  PRMT R152, R29, 0x5410, R30 ;  /* 0x000054101d987816 */ /* 0x000fe4000000001e */
[----:B------:R-:W-:Y:S01]  /*3a10*/  PRMT R119, R119, 0x5410, R28 ;  /* 0x0000541077777816 */ /* 0x000fe2000000001c */
[----:B------:R-:W-:Y:S06]  /*3a20*/  @P4 BRA `(.L_x_451) ;  /* 0x00000000007c4947 */ /* 0x000fec0003800000 */
[----:B------:R-:W-:Y:S01]  /*3a30*/  IADD3 R28, P0, P5, R98, R14, R102 ;  /* 0x0000000e621c7210 */ /* 0x000fe20007d1e066 */
[----:B------:R-:W-:Y:S01]  /*3a40*/  ULDC.64 UR4, c[0x0][0x3e8] ;  /* 0x0000fa0000047ab9 */ /* 0x000fe20000000a00 */
[----:B------:R-:W-:Y:S01]  /*3a50*/  ULDC.64 UR6, c[0x0][0x400] ;  /* 0x0001000000067ab9 */ /* 0x000fe20000000a00 */
[----:B------:R-:W-:Y:S02]  /*3a60*/  CS2R R56, SRZ ;  /* 0x0000000000387805 */ /* 0x000fe4000001ff00 */
[----:B------:R-:W-:Y:S02]  /*3a70*/  IADD3.X R31, R3, R11, R101, P0, P5 ;  /* 0x0000000b031f7210 */ /* 0x000fe400007ea465 */
[----:B------:R-:W-:Y:S02]  /*3a80*/  CS2R R58, SRZ ;  /* 0x00000000003a7805 */ /* 0x000fe4000001ff00 */
[----:B------:R-:W-:Y:S01]  /*3a90*/  IADD3 R29, P0, P5, R92, R12, R104 ;  /* 0x0000000c5c1d7210 */ /* 0x000fe20007d1e068 */
[----:B------:R-:W-:-:S03]  /*3aa0*/  ULDC.64 UR8, c[0x0][0x208] ;  /* 0x0000820000087ab9 */ /* 0x000fc60000000a00 */
[----:B------:R-:W-:Y:S02]  /*3ab0*/  IADD3.X R32, R5, R80, R103, P0, P5 ;  /* 0x0000005005207210 */ /* 0x000fe400007ea467 */
[----:B------:R-:W-:-:S04]  /*3ac0*/  LEA R30, P0, R28, UR4, 0x1 ;  /* 0x000000041c1e7c11 */ /* 0x000fc8000f8008ff */
[----:B------:R-:W-:Y:S02]  /*3ad0*/  LEA.HI.X R31, R28, UR5, R31, 0x1, P0 ;  /* 0x000000051c1f7c11 */ /* 0x000fe400080f0c1f */
[----:B------:R-:W-:-:S04]  /*3ae0*/  LEA R28, P0, R29, UR6, 0x1 ;  /* 0x000000061d1c7c11 */ /* 0x000fc8000f8008ff */
[----:B------:R-:W-:Y:S02]  /*3af0*/  LEA.HI.X R29, R29, UR7, R32, 0x1, P0 ;  /* 0x000000071d1d7c11 */ /* 0x000fe400080f0c20 */
[----:B------:R-:W-:Y:S02]  /*3b00*/  ISETP.GE.AND P0, PT, R216, R110, PT ;  /* 0x0000006ed800720c */ /* 0x000fe40003f06270 */
[----:B------:R-:W-:Y:S02]  /*3b10*/  CS2R R52, SRZ ;  /* 0x0000000000347805 */ /* 0x000fe4000001ff00 */
[----:B------:R-:W-:-:S09]  /*3b20*/  CS2R R54, SRZ ;  /* 0x0000000000367805 */ /* 0x000fd2000001ff00 */
[----:B------:R0:W5:Y:S04]  /*3b30*/  @!P0 LDG.E.64 R56, desc[UR8][R30.64] ;  /* 0x000000081e388981 */ /* 0x000168000c1e1b00 */
[----:B------:R0:W5:Y:S01]  /*3b40*/  @!P0 LDG.E.64 R58, desc[UR8][R28.64] ;  /* 0x000000081c3a8981 */ /* 0x000162000c1e1b00 */
        /* <DEDUP_REMOVED lines=10> */
[----:B------:R-:W-:-:S13]  /*3bf0*/  ISETP.GE.AND P0, PT, R222, R110, PT ;  /* 0x0000006ede00720c */ /* 0x000fda0003f06270 */
[----:B------:R0:W5:Y:S04]  /*3c00*/  @!P0 LDG.E.64 R44, desc[UR8][R30.64+0xc0] ;  /* 0x0000c0081e2c8981 */ /* 0x000168000c1e1b00 */
[----:B------:R0:W5:Y:S02]  /*3c10*/  @!P0 LDG.E.64 R46, desc[UR8][R28.64+0xc0] ;  /* 0x0000c0081c2e8981 */ /* 0x000164000c1e1b00 */
.L_x_451:
[----:B------:R-:W-:Y:S05]  /*3c20*/  BSYNC B1 ;  /* 0x0000000000017941 */ /* 0x000fea0003800000 */
.L_x_450:
[----:B0----5:R-:W-:Y:S01]  /*3c30*/  IMAD.MOV.U32 R29, RZ, RZ, R48 ;  /* 0x000000ffff1d7224 */ /* 0x021fe200078e0030 */
[----:B------:R-:W-:Y:S01]  /*3c40*/  MOV R28, R49 ;  /* 0x00000031001c7202 */ /* 0x000fe20000000f00 */
[----:B------:R-:W-:Y:S01]  /*3c50*/  IMAD.MOV.U32 R30, RZ, RZ, R45 ;  /* 0x000000ffff1e7224 */ /* 0x000fe200078e002d */
[----:B------:R-:W-:Y:S01]  /*3c60*/  IADD3 R32, R224, 0x40, RZ ;  /* 0x00000040e0207810 */ /* 0x000fe20007ffe0ff */
[----:B------:R-:W-:Y:S01]  /*3c70*/  BSSY B1, `(.L_x_452) ;  /* 0x0000041000017945 */ /* 0x000fe20003800000 */
[----:B------:R-:W-:Y:S01]  /*3c80*/  PRMT R140, R28, 0x7610, R140 ;  /* 0x000076101c8c7816 */ /* 0x000fe2000000008c */
[----:B------:R-:W-:Y:S01]  /*3c90*/  IMAD.MOV.U32 R28, RZ, RZ, R57 ;  /* 0x000000ffff1c7224 */ /* 0x000fe200078e0039 */
[----:B------:R-:W-:Y:S02]  /*3ca0*/  PRMT R139, R139, 0x5410, R29 ;  /* 0x000054108b8b7816 */ /* 0x000fe4000000001d */
[----:B------:R-:W-:Y:S02]  /*3cb0*/  CS2R R36, SRZ ;  /* 0x0000000000247805 */ /* 0x000fe4000001ff00 */
[----:B------:R-:W-:-:S02]  /*3cc0*/  MOV R29, R56 ;  /* 0x00000038001d7202 */ /* 0x000fc40000000f00 */
[----:B------:R-:W-:Y:S02]  /*3cd0*/  CS2R R40, SRZ ;  /* 0x0000000000287805 */ /* 0x000fe4000001ff00 */
[----:B------:R-:W-:Y:S02]  /*3ce0*/  MOV R31, R44 ;  /* 0x0000002c001f7202 */ /* 0x000fe40000000f00 */
[----:B------:R-:W-:Y:S02]  /*3cf0*/  CS2R R34, SRZ ;  /* 0x0000000000227805 */ /* 0x000fe4000001ff00 */
[----:B------:R-:W-:Y:S01]  /*3d00*/  PRMT R144, R29, 0x5410, R28 ;  /* 0x000054101d907816 */ /* 0x000fe2000000001c */
[----:B------:R-:W-:Y:S01]  /*3d10*/  IMAD.MOV.U32 R28, RZ, RZ, R51 ;  /* 0x000000ffff1c7224 */ /* 0x000fe200078e0033 */
[----:B------:R-:W-:Y:S01]  /*3d20*/  ISETP.GE.AND P5, PT, R32, R85, PT ;  /* 0x000000552000720c */ /* 0x000fe20003fa6270 */
[----:B------:R-:W-:Y:S01]  /*3d30*/  IMAD.MOV.U32 R29, RZ, RZ, R50 ;  /* 0x000000ffff1d7224 */ /* 0x000fe200078e0032 */
[----:B------:R-:W-:Y:S01]  /*3d40*/  PRMT R136, R31, 0x5410, R30 ;  /* 0x000054101f887816 */ /* 0x000fe2000000001e */
[----:B------:R-:W-:Y:S01]  /*3d50*/  IMAD.MOV.U32 R31, RZ, RZ, R52 ;  /* 0x000000ffff1f7224 */ /* 0x000fe200078e0034 */
[----:B------:R-:W-:Y:S01]  /*3d60*/  PRMT R141, R28, 0x7610, R141 ;  /* 0x000076101c8d7816 */ /* 0x000fe2000000008d */
[----:B------:R-:W-:Y:S01]  /*3d70*/  IMAD.MOV.U32 R30, RZ, RZ, R53 ;  /* 0x000000ffff1e7224 */ /* 0x000fe200078e0035 */
[----:B------:R-:W-:Y:S01]  /*3d80*/  PRMT R140, R140, 0x5410, R29 ;  /* 0x000054108c8c7816 */ /* 0x000fe2000000001d */
[----:B------:R-:W-:Y:S01]  /*3d90*/  IMAD.MOV.U32 R28, RZ, RZ, R55 ;  /* 0x000000ffff1c7224 */ /* 0x000fe200078e0037 */
[----:B------:R-:W-:-:S02]  /*3da0*/  MOV R29, R54 ;  /* 0x00000036001d7202 */ /* 0x000fc40000000f00 */
[----:B------:R-:W-:Y:S02]  /*3db0*/  CS2R R32, SRZ ;  /* 0x0000000000207805 */ /* 0x000fe4000001ff00 */
[----:B------:R-:W-:Y:S01]  /*3dc0*/  PRMT R142, R31, 0x5410, R30 ;  /* 0x000054101f8e7816 */ /* 0x000fe2000000001e */
[----:B------:R-:W-:Y:S01]  /*3dd0*/  IMAD.MOV.U32 R31, RZ, RZ, R46 ;  /* 0x000000ffff1f7224 */ /* 0x000fe200078e002e */
[----:B------:R-:W-:Y:S01]  /*3de0*/  PRMT R143, R29, 0x5410, R28 ;  /* 0x000054101d8f7816 */ /* 0x000fe2000000001c */
[----:B------:R-:W-:Y:S01]  /*3df0*/  IMAD.MOV.U32 R29, RZ, RZ, R58 ;  /* 0x000000ffff1d7224 */ /* 0x000fe200078e003a */
[----:B------:R-:W-:Y:S01]  /*3e00*/  MOV R30, R47 ;  /* 0x0000002f001e7202 */ /* 0x000fe20000000f00 */
[----:B------:R-:W-:Y:S01]  /*3e10*/  IMAD.MOV.U32 R28, RZ, RZ, R59 ;  /* 0x000000ffff1c7224 */ /* 0x000fe200078e003b */
[----:B------:R-:W-:Y:S02]  /*3e20*/  CS2R R38, SRZ ;  /* 0x0000000000267805 */ /* 0x000fe4000001ff00 */
[----:B------:R-:W-:-:S02]  /*3e30*/  CS2R R42, SRZ ;  /* 0x00000000002a7805 */ /* 0x000fc4000001ff00 */
[----:B------:R-:W-:Y:S02]  /*3e40*/  PRMT R137, R31, 0x5410, R30 ;  /* 0x000054101f897816 */ /* 0x000fe4000000001e */
[----:B------:R-:W-:Y:S02]  /*3e50*/  CS2R R30, SRZ ;  /* 0x00000000001e7805 */ /* 0x000fe4000001ff00 */
[----:B------:R-:W-:Y:S02]  /*3e60*/  PRMT R145, R29, 0x5410, R28 ;  /* 0x000054101d917816 */ /* 0x000fe4000000001c */
[----:B------:R-:W-:Y:S01]  /*3e70*/  CS2R R28, SRZ ;  /* 0x00000000001c7805 */ /* 0x000fe2000001ff00 */
[----:B------:R-:W-:Y:S06]  /*3e80*/  @P5 BRA `(.L_x_453) ;  /* 0x00000000007c5947 */ /* 0x000fec0003800000 */
[----:B------:R-:W-:Y:S01]  /*3e90*/  IADD3 R15, P0, P6, R98, R106, R14 ;  /* 0x0000006a620f7210 */ /* 0x000fe20007e1e00e */
[----:B------:R-:W-:Y:S01]  /*3ea0*/  ULDC.64 UR4, c[0x0][0x3e8] ;  /* 0x0000fa0000047ab9 */ /* 0x000fe20000000a00 */
[----:B------:R-:W-:Y:S02]  /*3eb0*/  CS2R R40, SRZ ;  /* 0x0000000000287805 */ /* 0x000fe4000001ff00 */
[----:B------:R-:W-:Y:S02]  /*3ec0*/  CS2R R42, SRZ ;  /* 0x00000000002a7805 */ /* 0x000fe4000001ff00 */
[----:B------:R-:W-:Y:S01]  /*3ed0*/  IADD3.X R11, R3, R105, R11, P0, P6 ;  /* 0x00000069030b7210 */ /* 0x000fe200007ec40b */
[----:B------:R-:W-:Y:S01]  /*3ee0*/  ULDC.64 UR6, c[0x0][0x208] ;  /* 0x0000820000067ab9 */ /* 0x000fe20000000a00 */
[----:B------:R-:W-:-:S04]  /*3ef0*/  IADD3 R13, P0, P6, R92, R108, R12 ;  /* 0x0000006c5c0d7210 */ /* 0x000fc80007e1e00c */
[----:B------:R-:W-:Y:S02]  /*3f00*/  IADD3.X R80, R5, R107, R80, P0, P6 ;  /* 0x0000006b05507210 */ /* 0x000fe400007ec450 */
[----:B------:R-:W-:-:S04]  /*3f10*/  LEA R14, P0, R15, UR4, 0x1 ;  /* 0x000000040f0e7c11 */ /* 0x000fc8000f8008ff */
[----:B------:R-:W-:Y:S01]  /*3f20*/  LEA.HI.X R15, R15, UR5, R11, 0x1, P0 ;  /* 0x000000050f0f7c11 */ /* 0x000fe200080f0c0b */
[----:B------:R-:W-:Y:S02]  /*3f30*/  ULDC.64 UR4, c[0x0][0x400] ;  /* 0x0001000000047ab9 */ /* 0x000fe40000000a00 */
        /* <DEDUP_REMOVED lines=20> */
.L_x_453:
[----:B------:R-:W-:Y:S05]  /*4080*/  BSYNC B1 ;  /* 0x0000000000017941 */ /* 0x000fea0003800000 */
.L_x_452:
[----:B0----5:R-:W-:Y:S01]  /*4090*/  IMAD.MOV.U32 R12, RZ, RZ, R28 ;  /* 0x000000ffff0c7224 */ /* 0x021fe200078e001c */
[----:B------:R-:W-:Y:S01]  /*40a0*/  MOV R11, R29 ;  /* 0x0000001d000b7202 */ /* 0x000fe20000000f00 */
[----:B------:R-:W-:-:S03]  /*40b0*/  ULOP3.LUT UR4, UR60, 0x1, URZ, 0xfc, !UPT ;  /* 0x000000013c047892 */ /* 0x000fc6000f8efc3f */
[----:B------:R-:W-:Y:S01]  /*40c0*/  PRMT R81, R12, 0x5410, R11 ;  /* 0x000054100c517816 */ /* 0x000fe2000000000b */
[----:B------:R-:W-:Y:S01]  /*40d0*/  IMAD.MOV.U32 R12, RZ, RZ, R32 ;  /* 0x000000ffff0c7224 */ /* 0x000fe200078e0020 */
[----:B------:R-:W-:Y:S01]  /*40e0*/  UISETP.NE.AND UP0, UPT, UR4, 0x3, UPT ;  /* 0x000000030400788c */ /* 0x000fe2000bf05270 */
[----:B------:R-:W-:-:S05]  /*40f0*/  IMAD.MOV.U32 R11, RZ, RZ, R33 ;  /* 0x000000ffff0b7224 */ /* 0x000fca00078e0021 */
[----:B------:R-:W-:Y:S01]  /*4100*/  PRMT R128, R12, 0x5410, R11 ;  /* 0x000054100c807816 */ /* 0x000fe2000000000b */
[----:B------:R-:W-:Y:S01]  /*4110*/  IMAD.MOV.U32 R11, RZ, RZ, R37 ;  /* 0x000000ffff0b7224 */ /* 0x000fe200078e0025 */
[----:B------:R-:W-:Y:S02]  /*4120*/  MOV R12, R36 ;  /* 0x00000024000c7202 */ /* 0x000fe40000000f00 */
[----:B------:R-:W-:Y:S02]  /*4130*/  PLOP3.LUT P0, PT, PT, PT, UP0, 0x80, 0x0 ;  /* 0x000000000000781c */ /* 0x000fe40003f0f008 */
[----:B------:R-:W-:Y:S01]  /*4140*/  PRMT R134, R12, 0x5410, R11 ;  /* 0x000054100c867816 */ /* 0x000fe2000000000b */
[----:B------:R-:W-:Y:S01]  /*4150*/  IMAD.MOV.U32 R12, RZ, RZ, R40 ;  /* 0x000000ffff0c7224 */ /* 0x000fe200078e0028 */
[----:B------:R-:W-:-:S04]  /*4160*/  MOV R11, R41 ;  /* 0x00000029000b7202 */ /* 0x000fc80000000f00 */
[----:B------:R-:W-:Y:S01]  /*4170*/  PRMT R138, R12, 0x5410, R11 ;  /* 0x000054100c8a7816 */ /* 0x000fe2000000000b */
[----:B------:R-:W-:Y:S02]  /*4180*/  IMAD.MOV.U32 R12, RZ, RZ, R30 ;  /* 0x000000ffff0c7224 */ /* 0x000fe400078e001e */
[----:B------:R-:W-:-:S05]  /*4190*/  IMAD.MOV.U32 R11, RZ, RZ, R31 ;  /* 0x000000ffff0b7224 */ /* 0x000fca00078e001f */
[----:B------:R-:W-:Y:S02]  /*41a0*/  PRMT R82, R12, 0x5410, R11 ;  /* 0x000054100c527816 */ /* 0x000fe4000000000b */
[----:B------:R-:W-:-:S04]  /*41b0*/  MOV R11, R34 ;  /* 0x00000022000b7202 */ /* 0x000fc80000000f00 */
[----:B------:R-:W-:Y:S01]  /*41c0*/  PRMT R131, R11, 0x7610, R131 ;  /* 0x000076100b837816 */ /* 0x000fe20000000083 */
[----:B------:R-:W-:-:S05]  /*41d0*/  IMAD.MOV.U32 R11, RZ, RZ, R35 ;  /* 0x000000ffff0b7224 */ /* 0x000fca00078e0023 */
[----:B------:R-:W-:Y:S01]  /*41e0*/  PRMT R131, R131, 0x5410, R11 ;  /* 0x0000541083837816 */ /* 0x000fe2000000000b */
[----:B------:R-:W-:-:S05]  /*41f0*/  IMAD.MOV.U32 R11, RZ, RZ, R38 ;  /* 0x000000ffff0b7224 */ /* 0x000fca00078e0026 */
[----:B------:R-:W-:Y:S02]  /*4200*/  PRMT R135, R11, 0x7610, R135 ;  /* 0x000076100b877816 */ /* 0x000fe40000000087 */
[----:B------:R-:W-:-:S04]  /*4210*/  MOV R11, R39 ;  /* 0x00000027000b7202 */ /* 0x000fc80000000f00 */
[----:B------:R-:W-:Y:S01]  /*4220*/  PRMT R135, R135, 0x5410, R11 ;  /* 0x0000541087877816 */ /* 0x000fe2000000000b */
[----:B------:R-:W-:-:S05]  /*4230*/  IMAD.MOV.U32 R11, RZ, RZ, R42 ;  /* 0x000000ffff0b7224 */ /* 0x000fca00078e002a */
[----:B------:R-:W-:Y:S01]  /*4240*/  PRMT R139, R11, 0x7610, R139 ;  /* 0x000076100b8b7816 */ /* 0x000fe2000000008b */
[----:B------:R-:W-:-:S05]  /*4250*/  IMAD.MOV.U32 R11, RZ, RZ, R43 ;  /* 0x000000ffff0b7224 */ /* 0x000fca00078e002b */
[----:B------:R-:W-:Y:S01]  /*4260*/  PRMT R141, R141, 0x5410, R11 ;  /* 0x000054108d8d7816 */ /* 0x000fe2000000000b */
[----:B------:R-:W-:Y:S06]  /*4270*/  @!P0 BRA `(.L_x_454) ;  /* 0x0000000000048947 */ /* 0x000fec0003800000 */
[----:B------:R-:W-:Y:S01]  /*4280*/  BPT.TRAP 0x1 ;  /* 0x000000040000795c */ /* 0x000fe20000300000 */
.L_x_454:
[----:B------:R-:W-:Y:S01]  /*4290*/  LEA R86, R213, R23, 0x3 ;  /* 0x00000017d5567211 */ /* 0x000fe200078e18ff */
[----:B------:R-:W-:Y:S01]  /*42a0*/  BSSY B1, `(.L_x_455) ;  /* 0x0000004000017945 */ /* 0x000fe20003800000 */
[----:B------:R-:W-:-:S04]  /*42b0*/  SHF.L.U32 R87, R225, 0x1f, RZ ;  /* 0x0000001fe1577819 */ /* 0x000fc800000006ff */
[----:B------:R-:W0:Y:S02]  /*42c0*/  SYNCS.PHASECHK.TRANS64.TRYWAIT P6, [R86+URZ+0x38890], R87 ;  /* 0x03889057560075a7 */ /* 0x000e2400080c017f */
[----:B0-----:R-:W-:Y:S05]  /*42d0*/  @!P6 BRA `(.L_x_456) ;  /* 0x0000026800ace947 */ /* 0x001fea0003800000 */
.L_x_810:
[----:B------:R-:W-:Y:S05]  /*42e0*/  BSYNC B1 ;  /* 0x0000000000017941 */ /* 0x000fea0003800000 */
.L_x_455:
[----:B------:R-:W-:-:S03]  /*42f0*/  UMOV UR4, 0xffffffff ;  /* 0xffffffff00047882 */ /* 0x000fc60000000000 */
[----:B------:R-:W-:Y:S05]  /*4300*/  BRA.DIV UR4, `(.L_x_457) ;  /* 0x0000026a04b47947 */ /* 0x000fea000b800000 */
[----:B------:R1:W2:Y:S04]  /*4310*/  SHFL.IDX PT, R80, R116, RZ, 0x181f ;  /* 0x00181fff74507589 */ /* 0x0002a800000e0000 */
[----:B------:R1:W3:Y:S02]  /*4320*/  SHFL.IDX PT, R11, R117, RZ, 0x181f ;  /* 0x00181fff750b7589 */ /* 0x0002e400000e0000 */
.L_x_814:
[----:B------:R-:W-:Y:S04]  /*4330*/  BSSY B1, `(.L_x_458) ;  /* 0x00000dd000017945 */ /* 0x000fe80003800000 */
[----:B------:R-:W-:Y:S05]  /*4340*/  @P3 BRA `(.L_x_459) ;  /* 0x0000000c006c3947 */ /* 0x000fea0003800000 */
[----:B------:R-:W-:Y:S01]  /*4350*/  ISETP.NE.AND P3, PT, R0, RZ, PT ;  /* 0x000000ff0000720c */ /* 0x000fe20003f65270 */
[----:B------:R-:W-:-:S12]  /*4360*/  BSSY B2, `(.L_x_460) ;  /* 0x0000035000027945 */ /* 0x000fd80003800000 */
[----:B------:R-:W-:Y:S05]  /*4370*/  @!P3 BRA `(.L_x_461) ;  /* 0x0000000000ccb947 */ /* 0x000fea0003800000 */
[----:B------:R4:W0:Y:S01]  /*4380*/  LDS.128 R12, [R78+0x24400] ;  /* 0x024400004e0c7984 */ /* 0x0008220000000c00 */
[----:B------:R-:W-:Y:S01]  /*4390*/  ISETP.GE.AND P3, PT, R216, R110, PT ;  /* 0x0000006ed800720c */ /* 0x000fe20003f66270 */
[----:B------:R-:W-:-:S12]  /*43a0*/  BSSY B3, `(.L_x_462) ;  /* 0x000002c000037945 */ /* 0x000fd80003800000 */
[----:B----4-:R-:W-:Y:S05]  /*43b0*/  @P3 BRA `(.L_x_463) ;  /* 0x0000000000a83947 */ /* 0x010fea0003800000 */
[----:B------:R-:W-:Y:S01]  /*43c0*/  SHF.R.U64 R83, R74, 0x10, R75 ;  /* 0x000000104a537819 */ /* 0x000fe2000000124b */
[----:B0-----:R-:W-:Y:S01]  /*43d0*/  HADD2.F32 R118, -RZ, R13.H0_H0 ;  /* 0x2000000dff767230 */ /* 0x001fe20000004100 */
[----:B------:R-:W-:Y:S02]  /*43e0*/  SHF.R.U64 R72, R72, 0x10, R73 ;  /* 0x0000001048487819 */ /* 0x000fe40000001249 */
[----:B------:R-:W-:Y:S01]  /*43f0*/  SHF.R.U32.HI R74, RZ, 0x10, R75 ;  /* 0x00000010ff4a7819 */ /* 0x000fe2000001164b */
[----:B------:R-:W-:Y:S01]  /*4400*/  HADD2.F32 R83, -RZ, R83.H0_H0 ;  /* 0x20000053ff537230 */ /* 0x000fe20000004100 */
[----:B------:R-:W-:Y:S01]  /*4410*/  SHF.R.U32.HI R73, RZ, 0x10, R73 ;  /* 0x00000010ff497819 */ /* 0x000fe20000011649 */
[----:B------:R-:W-:Y:S02]  /*4420*/  HADD2.F32 R75, -RZ, R13.H1_H1 ;  /* 0x3000000dff4b7230 */ /* 0x000fe40000004100 */
[----:B------:R-:W-:Y:S02]  /*4430*/  HADD2.F32 R72, -RZ, R72.H0_H0 ;  /* 0x20000048ff487230 */ /* 0x000fe40000004100 */
[----:B------:R-:W-:-:S02]  /*4440*/  HADD2.F32 R73, -RZ, R73.H0_H0 ;  /* 0x20000049ff497230 */ /* 0x000fc40000004100 */
[-C--:B------:R-:W-:Y:S01]  /*4450*/  FMUL.FTZ R13, R75, R83.reuse ;  /* 0x000000534b0d7220 */ /* 0x080fe20000410000 */
[----:B------:R-:W-:-:S03]  /*4460*/  FMUL.FTZ R83, R118, R83 ;  /* 0x0000005376537220 */ /* 0x000fc60000410000 */
[-C--:B------:R-:W-:Y:S01]  /*4470*/  FFMA.FTZ R13, R118, R72.reuse, -R13 ;  /* 0x00000048760d7223 */ /* 0x080fe2000001080d */
[----:B------:R-:W-:Y:S01]  /*4480*/  FFMA.FTZ R72, R75, R72, R83 ;  /* 0x000000484b487223 */ /* 0x000fe20000010053 */
[----:B------:R-:W-:Y:S02]  /*4490*/  HADD2.F32 R75, -RZ, R74.H0_H0 ;  /* 0x2000004aff4b7230 */ /* 0x000fe40000004100 */
[--C-:B------:R-:W-:Y:S02]  /*44a0*/  HADD2.F32 R74, -RZ, R15.reuse.H1_H1 ;  /* 0x3000000fff4a7230 */ /* 0x100fe40000004100 */
[----:B------:R-:W-:Y:S01]  /*44b0*/  HADD2.F32 R83, -RZ, R15.H0_H0 ;  /* 0x2000000fff537230 */ /* 0x000fe20000004100 */
[----:B------:R-:W-:Y:S01]  /*44c0*/  F2FP.F16.F32.PACK_AB R13, R72, R13 ;  /* 0x0000000d480d723e */ /* 0x000fe200000000ff */
[----:B------:R-:W-:Y:S02]  /*44d0*/  HADD2.F32 R118, -RZ, R12.H0_H0 ;  /* 0x2000000cff767230 */ /* 0x000fe40000004100 */
[-C--:B------:R-:W-:Y:S01]  /*44e0*/  FMUL.FTZ R15, R74, R75.reuse ;  /* 0x0000004b4a0f7220 */ /* 0x080fe20000410000 */
[----:B------:R-:W-:-:S03]  /*44f0*/  FMUL.FTZ R75, R83, R75 ;  /* 0x0000004b534b7220 */ /* 0x000fc60000410000 */
[-C--:B------:R-:W-:Y:S01]  /*4500*/  FFMA.FTZ R15, R83, R73.reuse, -R15 ;  /* 0x00000049530f7223 */ /* 0x080fe2000001080f */
[--C-:B------:R-:W-:Y:S02]  /*4510*/  HADD2.F32 R83, -RZ, R119.reuse.H1_H1 ;  /* 0x30000077ff537230 */ /* 0x100fe40000004100 */
[----:B------:R-:W-:Y:S01]  /*4520*/  FFMA.FTZ R73, R74, R73, R75 ;  /* 0x000000494a497223 */ /* 0x000fe2000001004b */
[----:B------:R-:W-:Y:S02]  /*4530*/  HADD2.F32 R74, -RZ, R12.H1_H1 ;  /* 0x3000000cff4a7230 */ /* 0x000fe40000004100 */
[----:B------:R-:W-:Y:S02]  /*4540*/  HADD2.F32 R75, -RZ, R119.H0_H0 ;  /* 0x20000077ff4b7230 */ /* 0x000fe40000004100 */
[----:B------:R-:W-:Y:S02]  /*4550*/  HADD2.F32 R119, -RZ, R152.H1_H1 ;  /* 0x30000098ff777230 */ /* 0x000fe40000004100 */
[-C--:B------:R-:W-:Y:S01]  /*4560*/  FMUL.FTZ R12, R74, R83.reuse ;  /* 0x000000534a0c7220 */ /* 0x080fe20000410000 */
[----:B------:R-:W-:Y:S01]  /*4570*/  FMUL.FTZ R83, R118, R83 ;  /* 0x0000005376537220 */ /* 0x000fe20000410000 */
[----:B------:R-:W-:-:S02]  /*4580*/  F2FP.F16.F32.PACK_AB R15, R73, R15 ;  /* 0x0000000f490f723e */ /* 0x000fc400000000ff */
[-C--:B------:R-:W-:Y:S01]  /*4590*/  FFMA.FTZ R12, R118, R75.reuse, -R12 ;  /* 0x0000004b760c7223 */ /* 0x080fe2000001080c */
[----:B------:R-:W-:Y:S02]  /*45a0*/  IMAD.MOV.U32 R118, RZ, RZ, R14 ;  /* 0x000000ffff767224 */ /* 0x000fe400078e000e */
[----:B------:R-:W-:Y:S01]  /*45b0*/  FFMA.FTZ R14, R74, R75, R83 ;  /* 0x0000004b4a0e7223 */ /* 0x000fe20000010053 */
[----:B------:R-:W-:Y:S02]  /*45c0*/  HADD2.F32 R83, -RZ, R151.H0_H0 ;  /* 0x20000097ff537230 */ /* 0x000fe40000004100 */
[--C-:B------:R-:W-:Y:S02]  /*45d0*/  HADD2.F32 R75, -RZ, R118.reuse.H1_H1 ;  /* 0x30000076ff4b7230 */ /* 0x100fe40000004100 */
[----:B------:R-:W-:Y:S01]  /*45e0*/  F2FP.F16.F32.PACK_AB R12, R14, R12 ;  /* 0x0000000c0e0c723e */ /* 0x000fe200000000ff */
[----:B------:R-:W-:Y:S02]  /*45f0*/  HADD2.F32 R118, -RZ, R118.H0_H0 ;  /* 0x20000076ff767230 */ /* 0x000fe40000004100 */
[----:B------:R-:W-:-:S04]  /*4600*/  FMUL.FTZ R74, R75, R119 ;  /* 0x000000774b4a7220 */ /* 0x000fc80000410000 */
[C---:B------:R-:W-:Y:S01]  /*4610*/  FFMA.FTZ R74, R118.reuse, R83, -R74 ;  /* 0x00000053764a7223 */ /* 0x040fe2000001084a */
[----:B------:R-:W-:-:S04]  /*4620*/  FMUL.FTZ R118, R118, R119 ;  /* 0x0000007776767220 */ /* 0x000fc80000410000 */
[----:B------:R-:W-:-:S05]  /*4630*/  FFMA.FTZ R118, R75, R83, R118 ;  /* 0x000000534b767223 */ /* 0x000fca0000010076 */
[----:B------:R-:W-:-:S05]  /*4640*/  F2FP.F16.F32.PACK_AB R74, R118, R74 ;  /* 0x0000004a764a723e */ /* 0x000fca00000000ff */
[----:B------:R-:W-:-:S07]  /*4650*/  IMAD.MOV.U32 R14, RZ, RZ, R74 ;  /* 0x000000ffff0e7224 */ /* 0x000fce00078e004a */
.L_x_463:
[----:B------:R-:W-:Y:S05]  /*4660*/  BSYNC B3 ;  /* 0x0000000000037941 */ /* 0x000fea0003800000 */
.L_x_462:
[----:B---3--:R-:W-:Y:S01]  /*4670*/  LEA R72, P3, R16, R11, 0x1 ;  /* 0x0000000b10487211 */ /* 0x008fe200078608ff */
[----:B------:R-:W-:-:S03]  /*4680*/  ULDC.64 UR4, c[0x0][0x208] ;  /* 0x0000820000047ab9 */ /* 0x000fc60000000a00 */
[----:B--2---:R-:W-:-:S05]  /*4690*/  LEA.HI.X R73, R16, R80, R17, 0x1, P3 ;  /* 0x0000005010497211 */ /* 0x004fca00018f0c11 */
[----:B0-----:R4:W-:Y:S04]  /*46a0*/  ST.E.128 desc[UR4][R72.64], R12 ;  /* 0x0000000c48007985 */ /* 0x0019e8000c101d04 */
.L_x_461:
[----:B------:R-:W-:Y:S05]  /*46b0*/  BSYNC B2 ;  /* 0x0000000000027941 */ /* 0x000fea0003800000 */
.L_x_460:
[----:B------:R-:W-:Y:S01]  /*46c0*/  ISETP.NE.AND P3, PT, R20, RZ, PT ;  /* 0x000000ff1400720c */ /* 0x000fe20003f65270 */
[----:B------:R-:W-:-:S12]  /*46d0*/  BSSY B2, `(.L_x_464) ;  /* 0x0000034000027945 */ /* 0x000fd80003800000 */
[----:B------:R-:W-:Y:S05]  /*46e0*/  @!P3 BRA `(.L_x_465) ;  /* 0x0000000000c8b947 */ /* 0x000fea0003800000 */
[----:B----4-:R4:W0:Y:S01]  /*46f0*/  LDS.128 R12, [R78+0x26c00] ;  /* 0x026c00004e0c7984 */ /* 0x0108220000000c00 */
[----:B------:R-:W-:Y:S01]  /*4700*/  ISETP.GE.AND P3, PT, R221, R110, PT ;  /* 0x0000006edd00720c */ /* 0x000fe20003f66270 */
[----:B------:R-:W-:-:S12]  /*4710*/  BSSY B3, `(.L_x_466) ;  /* 0x000002b000037945 */ /* 0x000fd80003800000 */
[----:B----4-:R-:W-:Y:S05]  /*4720*/  @P3 BRA `(.L_x_467) ;  /* 0x0000000000a43947 */ /* 0x010fea0003800000 */
[--C-:B------:R-:W-:Y:S01]  /*4730*/  SHF.R.U64 R72, R68, 0x10, R69.reuse ;  /* 0x0000001044487819 */ /* 0x100fe20000001245 */
[--C-:B0-----:R-:W-:Y:S01]  /*4740*/  HADD2.F32 R73, -RZ, R13.reuse.H0_H0 ;  /* 0x2000000dff497230 */ /* 0x101fe20000004100 */
[----:B------:R-:W-:Y:S02]  /*4750*/  SHF.R.U32.HI R68, RZ, 0x10, R69 ;  /* 0x00000010ff447819 */ /* 0x000fe40000011645 */
[--C-:B------:R-:W-:Y:S01]  /*4760*/  SHF.R.U64 R69, R70, 0x10, R71.reuse ;  /* 0x0000001046457819 */ /* 0x100fe20000001247 */
[----:B------:R-:W-:Y:S01]  /*4770*/  HADD2.F32 R72, -RZ, R72.H0_H0 ;  /* 0x20000048ff487230 */ /* 0x000fe20000004100 */
[----:B------:R-:W-:Y:S01]  /*4780*/  SHF.R.U32.HI R70, RZ, 0x10, R71 ;  /* 0x00000010ff467819 */ /* 0x000fe20000011647 */
[----:B------:R-:W-:Y:S02]  /*4790*/  HADD2.F32 R71, -RZ, R13.H1_H1 ;  /* 0x3000000dff477230 */ /* 0x000fe40000004100 */
[----:B------:R-:W-:Y:S02]  /*47a0*/  HADD2.F32 R69, -RZ, R69.H0_H0 ;  /* 0x20000045ff457230 */ /* 0x000fe40000004100 */
[----:B------:R-:W-:-:S02]  /*47b0*/  HADD2.F32 R70, -RZ, R70.H0_H0 ;  /* 0x20000046ff467230 */ /* 0x000fc40000004100 */
[----:B------:R-:W-:Y:S02]  /*47c0*/  HADD2.F32 R68, -RZ, R68.H0_H0 ;  /* 0x20000044ff447230 */ /* 0x000fe40000004100 */
[-C--:B------:R-:W-:Y:S01]  /*47d0*/  FMUL.FTZ R13, R71, R69.reuse ;  /* 0x00000045470d7220 */ /* 0x080fe20000410000 */
[----:B------:R-:W-:-:S03]  /*47e0*/  FMUL.FTZ R69, R73, R69 ;  /* 0x0000004549457220 */ /* 0x000fc60000410000 */
[-C--:B------:R-:W-:Y:S01]  /*47f0*/  FFMA.FTZ R13, R73, R72.reuse, -R13 ;  /* 0x00000048490d7223 */ /* 0x080fe2000001080d */
[----:B------:R-:W-:Y:S01]  /*4800*/  FFMA.FTZ R69, R71, R72, R69 ;  /* 0x0000004847457223 */ /* 0x000fe20000010045 */
[--C-:B------:R-:W-:Y:S01]  /*4810*/  HADD2.F32 R71, -RZ, R15.reuse.H1_H1 ;  /* 0x3000000fff477230 */ /* 0x100fe20000004100 */
[----:B------:R-:W-:Y:S01]  /*4820*/  MOV R73, R12 ;  /* 0x0000000c00497202 */ /* 0x000fe20000000f00 */
[----:B------:R-:W-:Y:S02]  /*4830*/  HADD2.F32 R72, -RZ, R15.H0_H0 ;  /* 0x2000000fff487230 */ /* 0x000fe40000004100 */
[----:B------:R-:W-:Y:S01]  /*4840*/  F2FP.F16.F32.PACK_AB R13, R69, R13 ;  /* 0x0000000d450d723e */ /* 0x000fe200000000ff */
[-C--:B------:R-:W-:Y:S01]  /*4850*/  FMUL.FTZ R15, R71, R70.reuse ;  /* 0x00000046470f7220 */ /* 0x080fe20000410000 */
[--C-:B------:R-:W-:Y:S02]  /*4860*/  HADD2.F32 R12, -RZ, R73.reuse.H1_H1 ;  /* 0x30000049ff0c7230 */ /* 0x100fe40000004100 */
[----:B------:R-:W-:Y:S01]  /*4870*/  FMUL.FTZ R70, R72, R70 ;  /* 0x0000004648467220 */ /* 0x000fe20000410000 */
[----:B------:R-:W-:-:S02]  /*4880*/  HADD2.F32 R73, -RZ, R73.H0_H0 ;  /* 0x20000049ff497230 */ /* 0x000fc40000004100 */
[-C--:B------:R-:W-:Y:S01]  /*4890*/  FFMA.FTZ R15, R72, R68.reuse, -R15 ;  /* 0x00000044480f7223 */ /* 0x080fe2000001080f */
[----:B------:R-:W-:Y:S02]  /*48a0*/  HADD2.F32 R72, -RZ, R151.H1_H1 ;  /* 0x30000097ff487230 */ /* 0x000fe40000004100 */
[----:B------:R-:W-:Y:S01]  /*48b0*/  FFMA.FTZ R71, R71, R68, R70 ;  /* 0x0000004447477223 */ /* 0x000fe20000010046 */
[----:B------:R-:W-:Y:S02]  /*48c0*/  HADD2.F32 R68, -RZ, R150.H1_H1 ;  /* 0x30000096ff447230 */ /* 0x000fe40000004100 */
[CC--:B------:R-:W-:Y:S01]  /*48d0*/  FMUL.FTZ R70, R12.reuse, R72.reuse ;  /* 0x000000480c467220 */ /* 0x0c0fe20000410000 */
[----:B------:R-:W-:Y:S01]  /*48e0*/  FMUL.FTZ R72, R73, R72 ;  /* 0x0000004849487220 */ /* 0x000fe20000410000 */
[----:B------:R-:W-:Y:S02]  /*48f0*/  F2FP.F16.F32.PACK_AB R15, R71, R15 ;  /* 0x0000000f470f723e */ /* 0x000fe400000000ff */
[-C--:B------:R-:W-:Y:S01]  /*4900*/  FFMA.FTZ R70, R73, R68.reuse, -R70 ;  /* 0x0000004449467223 */ /* 0x080fe20000010846 */
[----:B------:R-:W-:Y:S01]  /*4910*/  FFMA.FTZ R12, R12, R68, R72 ;  /* 0x000000440c0c7223 */ /* 0x000fe20000010048 */
[----:B------:R-:W-:-:S02]  /*4920*/  HADD2.F32 R68, -RZ, R152.H0_H0 ;  /* 0x20000098ff447230 */ /* 0x000fc40000004100 */
[----:B------:R-:W-:Y:S02]  /*4930*/  HADD2.F32 R72, -RZ, R14.H1_H1 ;  /* 0x3000000eff487230 */ /* 0x000fe40000004100 */
[----:B------:R-:W-:Y:S01]  /*4940*/  HADD2.F32 R73, -RZ, R150.H0_H0 ;  /* 0x20000096ff497230 */ /* 0x000fe20000004100 */
[----:B------:R-:W-:Y:S01]  /*4950*/  F2FP.F16.F32.PACK_AB R12, R12, R70 ;  /* 0x000000460c0c723e */ /* 0x000fe200000000ff */
[----:B------:R-:W-:Y:S02]  /*4960*/  HADD2.F32 R14, -RZ, R14.H0_H0 ;  /* 0x2000000eff0e7230 */ /* 0x000fe40000004100 */
[----:B------:R-:W-:-:S04]  /*4970*/  FMUL.FTZ R74, R72, R68 ;  /* 0x00000044484a7220 */ /* 0x000fc80000410000 */
[C---:B------:R-:W-:Y:S01]  /*4980*/  FFMA.FTZ R74, R14.reuse, R73, -R74 ;  /* 0x000000490e4a7223 */ /* 0x040fe2000001084a */
[----:B------:R-:W-:-:S04]  /*4990*/  FMUL.FTZ R14, R14, R68 ;  /* 0x000000440e0e7220 */ /* 0x000fc80000410000 */
[----:B------:R-:W-:-:S05]  /*49a0*/  FFMA.FTZ R14, R72, R73, R14 ;  /* 0x00000049480e7223 */ /* 0x000fca000001000e */
[----:B------:R-:W-:-:S07]  /*49b0*/  F2FP.F16.F32.PACK_AB R14, R14, R74 ;  /* 0x0000004a0e0e723e */ /* 0x000fce00000000ff */
.L_x_467:
[----:B------:R-:W-:Y:S05]  /*49c0*/  BSYNC B3 ;  /* 0x0000000000037941 */ /* 0x000fea0003800000 */
.L_x_466:
[----:B---3--:R-:W-:Y:S01]  /*49d0*/  LEA R68, P3, R212, R11, 0x1 ;  /* 0x0000000bd4447211 */ /* 0x008fe200078608ff */
[----:B------:R-:W-:-:S03]  /*49e0*/  ULDC.64 UR4, c[0x0][0x208] ;  /* 0x0000820000047ab9 */ /* 0x000fc60000000a00 */
[----:B--2---:R-:W-:-:S05]  /*49f0*/  LEA.HI.X R69, R212, R80, R215, 0x1, P3 ;  /* 0x00000050d4457211 */ /* 0x004fca00018f0cd7 */
[----:B0-----:R0:W-:Y:S04]  /*4a00*/  ST.E.128 desc[UR4][R68.64], R12 ;  /* 0x0000000c44007985 */ /* 0x0011e8000c101d04 */
.L_x_465:
[----:B------:R-:W-:Y:S05]  /*4a10*/  BSYNC B2 ;  /* 0x0000000000027941 */ /* 0x000fea0003800000 */
.L_x_464:
[----:B------:R-:W-:Y:S01]  /*4a20*/  ISETP.NE.AND P3, PT, R21, RZ, PT ;  /* 0x000000ff1500720c */ /* 0x000fe20003f65270 */
[----:B------:R-:W-:-:S12]  /*4a30*/  BSSY B2, `(.L_x_468) ;  /* 0x0000036000027945 */ /* 0x000fd80003800000 */
[----:B------:R-:W-:Y:S05]  /*4a40*/  @!P3 BRA `(.L_x_469) ;  /* 0x0000000000d0b947 */ /* 0x000fea0003800000 */
[----:B0---4-:R0:W4:Y:S01]  /*4a50*/  LDS.128 R12, [R78+0x29400] ;  /* 0x029400004e0c7984 */ /* 0x0111220000000c00 */
[----:B------:R-:W-:Y:S01]  /*4a60*/  ISETP.GE.AND P3, PT, R220, R110, PT ;  /* 0x0000006edc00720c */ /* 0x000fe20003f66270 */
[----:B------:R-:W-:-:S12]  /*4a70*/  BSSY B3, `(.L_x_470) ;  /* 0x000002d000037945 */ /* 0x000fd80003800000 */
[----:B0-----:R-:W-:Y:S05]  /*4a80*/  @P3 BRA `(.L_x_471) ;  /* 0x0000000000ac3947 */ /* 0x001fea0003800000 */
[--C-:B------:R-:W-:Y:S02]  /*4a90*/  SHF.R.U64 R68, R64, 0x10, R65.reuse ;  /* 0x0000001040447819 */ /* 0x100fe40000001241 */
[----:B------:R-:W-:Y:S01]  /*4aa0*/  SHF.R.U32.HI R64, RZ, 0x10, R65 ;  /* 0x00000010ff407819 */ /* 0x000fe20000011641 */
[----:B----4-:R-:W-:Y:S01]  /*4ab0*/  IMAD.MOV.U32 R65, RZ, RZ, R13 ;  /* 0x000000ffff417224 */ /* 0x010fe200078e000d */
[--C-:B------:R-:W-:Y:S01]  /*4ac0*/  SHF.R.U64 R69, R66, 0x10, R67.reuse ;  /* 0x0000001042457819 */ /* 0x100fe20000001243 */
[----:B------:R-:W-:Y:S01]  /*4ad0*/  HADD2.F32 R68, -RZ, R68.H0_H0 ;  /* 0x20000044ff447230 */ /* 0x000fe20000004100 */
[----:B------:R-:W-:Y:S02]  /*4ae0*/  SHF.R.U32.HI R66, RZ, 0x10, R67 ;  /* 0x00000010ff427819 */ /* 0x000fe40000011643 */
[----:B------:R-:W-:Y:S02]  /*4af0*/  HADD2.F32 R67, -RZ, R65.H1_H1 ;  /* 0x30000041ff437230 */ /* 0x000fe40000004100 */
[----:B------:R-:W-:-:S02]  /*4b00*/  HADD2.F32 R13, -RZ, R69.H0_H0 ;  /* 0x20000045ff0d7230 */ /* 0x000fc40000004100 */
[----:B------:R-:W-:Y:S02]  /*4b10*/  HADD2.F32 R69, -RZ, R65.H0_H0 ;  /* 0x20000041ff457230 */ /* 0x000fe40000004100 */
[----:B------:R-:W-:Y:S02]  /*4b20*/  HADD2.F32 R66, -RZ, R66.H0_H0 ;  /* 0x20000042ff427230 */ /* 0x000fe40000004100 */
[-C--:B------:R-:W-:Y:S01]  /*4b30*/  FMUL.FTZ R65, R67, R13.reuse ;  /* 0x0000000d43417220 */ /* 0x080fe20000410000 */
[----:B------:R-:W-:-:S03]  /*4b40*/  FMUL.FTZ R13, R69, R13 ;  /* 0x0000000d450d7220 */ /* 0x000fc60000410000 */
[----:B------:R-:W-:Y:S01]  /*4b50*/  FFMA.FTZ R65, R69, R68, -R65 ;  /* 0x0000004445417223 */ /* 0x000fe20000010841 */
[----:B------:R-:W-:Y:S01]  /*4b60*/  MOV R69, R12 ;  /* 0x0000000c00457202 */ /* 0x000fe20000000f00 */
[----:B------:R-:W-:Y:S01]  /*4b70*/  FFMA.FTZ R13, R67, R68, R13 ;  /* 0x00000044430d7223 */ /* 0x000fe2000001000d */
[----:B------:R-:W-:Y:S02]  /*4b80*/  IMAD.MOV.U32 R67, RZ, RZ, R15 ;  /* 0x000000ffff437224 */ /* 0x000fe400078e000f */
[----:B------:R-:W-:Y:S02]  /*4b90*/  HADD2.F32 R68, -RZ, R64.H0_H0 ;  /* 0x20000040ff447230 */ /* 0x000fe40000004100 */
[----:B------:R-:W-:Y:S01]  /*4ba0*/  HADD2.F32 R12, -RZ, R69.H1_H1 ;  /* 0x30000045ff0c7230 */ /* 0x000fe20000004100 */
[----:B------:R-:W-:Y:S01]  /*4bb0*/  F2FP.F16.F32.PACK_AB R13, R13, R65 ;  /* 0x000000410d0d723e */ /* 0x000fe200000000ff */
[--C-:B------:R-:W-:Y:S02]  /*4bc0*/  HADD2.F32 R15, -RZ, R67.reuse.H1_H1 ;  /* 0x30000043ff0f7230 */ /* 0x100fe40000004100 */
[----:B------:R-:W-:-:S02]  /*4bd0*/  HADD2.F32 R67, -RZ, R67.H0_H0 ;  /* 0x20000043ff437230 */ /* 0x000fc40000004100 */
[----:B------:R-:W-:Y:S02]  /*4be0*/  HADD2.F32 R69, -RZ, R69.H0_H0 ;  /* 0x20000045ff457230 */ /* 0x000fe40000004100 */
[-C--:B------:R-:W-:Y:S01]  /*4bf0*/  FMUL.FTZ R64, R15, R66.reuse ;  /* 0x000000420f407220 */ /* 0x080fe20000410000 */
[----:B------:R-:W-:-:S03]  /*4c00*/  FMUL.FTZ R66, R67, R66 ;  /* 0x0000004243427220 */ /* 0x000fc60000410000 */
[-C--:B------:R-:W-:Y:S01]  /*4c10*/  FFMA.FTZ R64, R67, R68.reuse, -R64 ;  /* 0x0000004443407223 */ /* 0x080fe20000010840 */
[----:B------:R-:W-:Y:S01]  /*4c20*/  FFMA.FTZ R15, R15, R68, R66 ;  /* 0x000000440f0f7223 */ /* 0x000fe20000010042 */
[--C-:B------:R-:W-:Y:S02]  /*4c30*/  HADD2.F32 R68, -RZ, R149.reuse.H1_H1 ;  /* 0x30000095ff447230 */ /* 0x100fe40000004100 */
[----:B------:R-:W-:Y:S02]  /*4c40*/  HADD2.F32 R66, -RZ, R149.H0_H0 ;  /* 0x20000095ff427230 */ /* 0x000fe40000004100 */
[----:B------:R-:W-:Y:S01]  /*4c50*/  F2FP.F16.F32.PACK_AB R15, R15, R64 ;  /* 0x000000400f0f723e */ /* 0x000fe200000000ff */
[-C--:B------:R-:W-:Y:S01]  /*4c60*/  FMUL.FTZ R67, R12, R68.reuse ;  /* 0x000000440c437220 */ /* 0x080fe20000410000 */
[----:B------:R-:W-:-:S03]  /*4c70*/  FMUL.FTZ R68, R69, R68 ;  /* 0x0000004445447220 */ /* 0x000fc60000410000 */
[-C--:B------:R-:W-:Y:S01]  /*4c80*/  FFMA.FTZ R67, R69, R66.reuse, -R67 ;  /* 0x0000004245437223 */ /* 0x080fe20000010843 */
[----:B------:R-:W-:Y:S01]  /*4c90*/  FFMA.FTZ R12, R12, R66, R68 ;  /* 0x000000420c0c7223 */ /* 0x000fe20000010044 */
[----:B------:R-:W-:Y:S02]  /*4ca0*/  HADD2.F32 R66, -RZ, R148.H1_H1 ;  /* 0x30000094ff427230 */ /* 0x000fe40000004100 */
        /* <DEDUP_REMOVED lines=9> */
.L_x_471:
[----:B------:R-:W-:Y:S05]  /*4d40*/  BSYNC B3 ;  /* 0x0000000000037941 */ /* 0x000fea0003800000 */
.L_x_470:
[----:B---3--:R-:W-:Y:S01]  /*4d50*/  LEA R64, P3, R19, R11, 0x1 ;  /* 0x0000000b13407211 */ /* 0x008fe200078608ff */
[----:B------:R-:W-:-:S03]  /*4d60*/  ULDC.64 UR4, c[0x0][0x208] ;  /* 0x0000820000047ab9 */ /* 0x000fc60000000a00 */
[----:B--2---:R-:W-:-:S05]  /*4d70*/  LEA.HI.X R65, R19, R80, R219, 0x1, P3 ;  /* 0x0000005013417211 */ /* 0x004fca00018f0cdb */
[----:B----4-:R0:W-:Y:S04]  /*4d80*/  ST.E.128 desc[UR4][R64.64], R12 ;  /* 0x0000000c40007985 */ /* 0x0101e8000c101d04 */
.L_x_469:
[----:B------:R-:W-:Y:S05]  /*4d90*/  BSYNC B2 ;  /* 0x0000000000027941 */ /* 0x000fea0003800000 */
.L_x_468:
[----:B------:R-:W-:-:S13]  /*4da0*/  ISETP.NE.AND P3, PT, R25, RZ, PT ;  /* 0x000000ff1900720c */ /* 0x000fda0003f65270 */
        /* <DEDUP_REMOVED lines=48> */
.L_x_473:
[----:B------:R-:W-:Y:S05]  /*50b0*/  BSYNC B2 ;  /* 0x0000000000027941 */ /* 0x000fea0003800000 */
.L_x_472:
[----:B---3--:R-:W-:Y:S01]  /*50c0*/  LEA R60, P3, R22, R11, 0x1 ;  /* 0x0000000b163c7211 */ /* 0x008fe200078608ff */
[----:B------:R-:W-:-:S03]  /*50d0*/  ULDC.64 UR4, c[0x0][0x208] ;  /* 0x0000820000047ab9 */ /* 0x000fc60000000a00 */
[----:B--2---:R-:W-:-:S05]  /*50e0*/  LEA.HI.X R61, R22, R80, R218, 0x1, P3 ;  /* 0x00000050163d7211 */ /* 0x004fca00018f0cda */
[----:B----4-:R0:W-:Y:S04]  /*50f0*/  ST.E.128 desc[UR4][R60.64], R12 ;  /* 0x0000000c3c007985 */ /* 0x0101e8000c101d04 */
.L_x_459:
[----:B------:R-:W-:Y:S05]  /*5100*/  BSYNC B1 ;  /* 0x0000000000017941 */ /* 0x000fea0003800000 */
.L_x_458:
[----:B------:R-:W-:-:S03]  /*5110*/  UMOV UR4, 0xffffffff ;  /* 0xffffffff00047882 */ /* 0x000fc60000000000 */
[----:B------:R-:W-:Y:S05]  /*5120*/  BRA.DIV UR4, `(.L_x_474) ;  /* 0x0000025e04787947 */ /* 0x000fea000b800000 */
[----:B0-----:R0:W0:Y:S04]  /*5130*/  SHFL.IDX PT, R60, R116, 0x1, 0x181f ;  /* 0x00381f00743c7f89 */ /* 0x00102800000e0000 */
[----:B---3--:R3:W0:Y:S02]  /*5140*/  SHFL.IDX PT, R11, R117, 0x1, 0x181f ;  /* 0x00381f00750b7f89 */ /* 0x00862400000e0000 */
.L_x_818:
[----:B------:R-:W-:Y:S04]  /*5150*/  BSSY B1, `(.L_x_475) ;  /* 0x00000e5000017945 */ /* 0x000fe80003800000 */
[----:B------:R-:W-:Y:S05]  /*5160*/  @P4 BRA `(.L_x_476) ;  /* 0x0000000c008c4947 */ /* 0x000fea0003800000 */
[----:B------:R-:W-:Y:S01]  /*5170*/  ISETP.NE.AND P3, PT, R0, RZ, PT ;  /* 0x000000ff0000720c */ /* 0x000fe20003f65270 */
[----:B------:R-:W-:-:S12]  /*5180*/  BSSY B2, `(.L_x_477) ;  /* 0x0000037000027945 */ /* 0x000fd80003800000 */
[----:B------:R-:W-:Y:S05]  /*5190*/  @!P3 BRA `(.L_x_478) ;  /* 0x0000000000d4b947 */ /* 0x000fea0003800000 */
[----:B----4-:R4:W0:Y:S01]  /*51a0*/  LDS.128 R12, [R78+0x25400] ;  /* 0x025400004e0c7984 */ /* 0x0108220000000c00 */
[----:B------:R-:W-:Y:S01]  /*51b0*/  ISETP.GE.AND P3, PT, R216, R110, PT ;  /* 0x0000006ed800720c */ /* 0x000fe20003f66270 */
[----:B------:R-:W-:-:S12]  /*51c0*/  BSSY B3, `(.L_x_479) ;  /* 0x000002e000037945 */ /* 0x000fd80003800000 */
[----:B----4-:R-:W-:Y:S05]  /*51d0*/  @P3 BRA `(.L_x_480) ;  /* 0x0000000000b03947 */ /* 0x010fea0003800000 */
[----:B------:R-:W-:Y:S01]  /*51e0*/  SHF.R.U64 R62, R58, 0x10, R59 ;  /* 0x000000103a3e7819 */ /* 0x000fe2000000123b */
[----:B0-----:R-:W-:Y:S01]  /*51f0*/  IMAD.MOV.U32 R61, RZ, RZ, R13 ;  /* 0x000000ffff3d7224 */ /* 0x001fe200078e000d */
[----:B------:R-:W-:Y:S02]  /*5200*/  SHF.R.U64 R56, R56, 0x10, R57 ;  /* 0x0000001038387819 */ /* 0x000fe40000001239 */
[----:B------:R-:W-:Y:S01]  /*5210*/  SHF.R.U32.HI R58, RZ, 0x10, R59 ;  /* 0x00000010ff3a7819 */ /* 0x000fe2000001163b */
[----:B------:R-:W-:Y:S01]  /*5220*/  HADD2.F32 R13, -RZ, R62.H0_H0 ;  /* 0x2000003eff0d7230 */ /* 0x000fe20000004100 */
[----:B------:R-:W-:Y:S01]  /*5230*/  SHF.R.U32.HI R57, RZ, 0x10, R57 ;  /* 0x00000010ff397819 */ /* 0x000fe20000011639 */
[--C-:B------:R-:W-:Y:S02]  /*5240*/  HADD2.F32 R59, -RZ, R61.reuse.H1_H1 ;  /* 0x3000003dff3b7230 */ /* 0x100fe40000004100 */
[----:B------:R-:W-:Y:S02]  /*5250*/  HADD2.F32 R61, -RZ, R61.H0_H0 ;  /* 0x2000003dff3d7230 */ /* 0x000fe40000004100 */
[----:B------:R-:W-:-:S02]  /*5260*/  HADD2.F32 R56, -RZ, R56.H0_H0 ;  /* 0x20000038ff387230 */ /* 0x000fc40000004100 */
[-C--:B------:R-:W-:Y:S01]  /*5270*/  FMUL.FTZ R62, R59, R13.reuse ;  /* 0x0000000d3b3e7220 */ /* 0x080fe20000410000 */
[----:B------:R-:W-:Y:S02]  /*5280*/  HADD2.F32 R58, -RZ, R58.H0_H0 ;  /* 0x2000003aff3a7230 */ /* 0x000fe40000004100 */
[C---:B------:R-:W-:Y:S01]  /*5290*/  FMUL.FTZ R13, R61.reuse, R13 ;  /* 0x0000000d3d0d7220 */ /* 0x040fe20000410000 */
[----:B------:R-:W-:Y:S02]  /*52a0*/  HADD2.F32 R57, -RZ, R57.H0_H0 ;  /* 0x20000039ff397230 */ /* 0x000fe40000004100 */
[-C--:B------:R-:W-:Y:S01]  /*52b0*/  FFMA.FTZ R62, R61, R56.reuse, -R62 ;  /* 0x000000383d3e7223 */ /* 0x080fe2000001083e */
[----:B------:R-:W-:Y:S01]  /*52c0*/  FFMA.FTZ R56, R59, R56, R13 ;  /* 0x000000383b387223 */ /* 0x000fe2000001000d */
[----:B------:R-:W-:-:S04]  /*52d0*/  IMAD.MOV.U32 R13, RZ, RZ, R15 ;  /* 0x000000ffff0d7224 */ /* 0x000fc800078e000f */
[----:B------:R-:W-:Y:S01]  /*52e0*/  F2FP.F16.F32.PACK_AB R56, R56, R62 ;  /* 0x0000003e3838723e */ /* 0x000fe200000000ff */
[--C-:B------:R-:W-:Y:S02]  /*52f0*/  HADD2.F32 R15, -RZ, R13.reuse.H1_H1 ;  /* 0x3000000dff0f7230 */ /* 0x100fe40000004100 */
[----:B------:R-:W-:-:S03]  /*5300*/  HADD2.F32 R13, -RZ, R13.H0_H0 ;  /* 0x2000000dff0d7230 */ /* 0x000fc60000004100 */
[----:B------:R-:W-:-:S04]  /*5310*/  FMUL.FTZ R59, R15, R58 ;  /* 0x0000003a0f3b7220 */ /* 0x000fc80000410000 */
[CC--:B------:R-:W-:Y:S01]  /*5320*/  FFMA.FTZ R59, R13.reuse, R57.reuse, -R59 ;  /* 0x000000390d3b7223 */ /* 0x0c0fe2000001083b */
[----:B------:R-:W-:Y:S01]  /*5330*/  FMUL.FTZ R13, R13, R58 ;  /* 0x0000003a0d0d7220 */ /* 0x000fe20000410000 */
[--C-:B------:R-:W-:Y:S02]  /*5340*/  HADD2.F32 R58, -RZ, R144.reuse.H0_H0 ;  /* 0x20000090ff3a7230 */ /* 0x100fe40000004100 */
[----:B------:R-:W-:Y:S02]  /*5350*/  HADD2.F32 R144, -RZ, R144.H1_H1 ;  /* 0x30000090ff907230 */ /* 0x000fe40000004100 */
[----:B------:R-:W-:Y:S01]  /*5360*/  FFMA.FTZ R13, R15, R57, R13 ;  /* 0x000000390f0d7223 */ /* 0x000fe2000001000d */
[--C-:B------:R-:W-:Y:S02]  /*5370*/  HADD2.F32 R15, -RZ, R145.reuse.H0_H0 ;  /* 0x20000091ff0f7230 */ /* 0x100fe40000004100 */
[--C-:B------:R-:W-:Y:S02]  /*5380*/  HADD2.F32 R57, -RZ, R12.reuse.H1_H1 ;  /* 0x3000000cff397230 */ /* 0x100fe40000004100 */
[----:B------:R-:W-:Y:S01]  /*5390*/  HADD2.F32 R12, -RZ, R12.H0_H0 ;  /* 0x2000000cff0c7230 */ /* 0x000fe20000004100 */
[----:B------:R-:W-:Y:S01]  /*53a0*/  F2FP.F16.F32.PACK_AB R59, R13, R59 ;  /* 0x0000003b0d3b723e */ /* 0x000fe200000000ff */
[----:B------:R-:W-:-:S02]  /*53b0*/  HADD2.F32 R145, -RZ, R145.H1_H1 ;  /* 0x30000091ff917230 */ /* 0x000fc40000004100 */
[----:B------:R-:W-:Y:S01]  /*53c0*/  FMUL.FTZ R61, R57, R15 ;  /* 0x0000000f393d7220 */ /* 0x000fe20000410000 */
[----:B------:R-:W-:-:S03]  /*53d0*/  MOV R13, R56 ;  /* 0x00000038000d7202 */ /* 0x000fc60000000f00 */
[CC--:B------:R-:W-:Y:S01]  /*53e0*/  FFMA.FTZ R61, R12.reuse, R58.reuse, -R61 ;  /* 0x0000003a0c3d7223 */ /* 0x0c0fe2000001083d */
[----:B------:R-:W-:Y:S01]  /*53f0*/  FMUL.FTZ R12, R12, R15 ;  /* 0x0000000f0c0c7220 */ /* 0x000fe20000410000 */
[--C-:B------:R-:W-:Y:S02]  /*5400*/  HADD2.F32 R15, -RZ, R14.reuse.H1_H1 ;  /* 0x3000000eff0f7230 */ /* 0x100fe40000004100 */
[----:B------:R-:W-:Y:S02]  /*5410*/  HADD2.F32 R14, -RZ, R14.H0_H0 ;  /* 0x2000000eff0e7230 */ /* 0x000fe40000004100 */
[----:B------:R-:W-:Y:S01]  /*5420*/  FFMA.FTZ R12, R57, R58, R12 ;  /* 0x0000003a390c7223 */ /* 0x000fe2000001000c */
[----:B------:R-:W-:-:S04]  /*5430*/  FMUL.FTZ R57, R15, R145 ;  /* 0x000000910f397220 */ /* 0x000fc80000410000 */
[----:B------:R-:W-:Y:S01]  /*5440*/  F2FP.F16.F32.PACK_AB R12, R12, R61 ;  /* 0x0000003d0c0c723e */ /* 0x000fe200000000ff */
[C---:B------:R-:W-:Y:S01]  /*5450*/  FFMA.FTZ R57, R14.reuse, R144, -R57 ;  /* 0x000000900e397223 */ /* 0x040fe20000010839 */
[----:B------:R-:W-:-:S04]  /*5460*/  FMUL.FTZ R14, R14, R145 ;  /* 0x000000910e0e7220 */ /* 0x000fc80000410000 */
[----:B------:R-:W-:Y:S01]  /*5470*/  FFMA.FTZ R14, R15, R144, R14 ;  /* 0x000000900f0e7223 */ /* 0x000fe2000001000e */
[----:B------:R-:W-:-:S04]  /*5480*/  IMAD.MOV.U32 R15, RZ, RZ, R59 ;  /* 0x000000ffff0f7224 */ /* 0x000fc800078e003b */
[----:B------:R-:W-:-:S07]  /*5490*/  F2FP.F16.F32.PACK_AB R14, R14, R57 ;  /* 0x000000390e0e723e */ /* 0x000fce00000000ff */
.L_x_480:
[----:B------:R-:W-:Y:S05]  /*54a0*/  BSYNC B3 ;  /* 0x0000000000037941 */ /* 0x000fea0003800000 */
.L_x_479:
[----:B0-----:R-:W-:Y:S01]  /*54b0*/  LEA R56, P3, R16, R11, 0x1 ;  /* 0x0000000b10387211 */ /* 0x001fe200078608ff */
[----:B------:R-:W-:-:S03]  /*54c0*/  ULDC.64 UR4, c[0x0][0x208] ;  /* 0x0000820000047ab9 */ /* 0x000fc60000000a00 */
[----:B------:R-:W-:-:S05]  /*54d0*/  LEA.HI.X R57, R16, R60, R17, 0x1, P3 ;  /* 0x0000003c10397211 */ /* 0x000fca00018f0c11 */
[----:B------:R0:W-:Y:S04]  /*54e0*/  ST.E.128 desc[UR4][R56.64], R12 ;  /* 0x0000000c38007985 */ /* 0x0001e8000c101d04 */
.L_x_478:
[----:B------:R-:W-:Y:S05]  /*54f0*/  BSYNC B2 ;  /* 0x0000000000027941 */ /* 0x000fea0003800000 */
.L_x_477:
[----:B------:R-:W-:Y:S01]  /*5500*/  ISETP.NE.AND P3, PT, R20, RZ, PT ;  /* 0x000000ff1400720c */ /* 0x000fe20003f65270 */
[----:B------:R-:W-:-:S12]  /*5510*/  BSSY B2, `(.L_x_481) ;  /* 0x0000037000027945 */ /* 0x000fd80003800000 */
[----:B------:R-:W-:Y:S05]  /*5520*/  @!P3 BRA `(.L_x_482) ;  /* 0x0000000000d4b947 */ /* 0x000fea0003800000 */
[----:B0---4-:R0:W4:Y:S01]  /*5530*/  LDS.128 R12, [R78+0x27c00] ;  /* 0x027c00004e0c7984 */ /* 0x0111220000000c00 */
[----:B------:R-:W-:Y:S01]  /*5540*/  ISETP.GE.AND P3, PT, R221, R110, PT ;  /* 0x0000006edd00720c */ /* 0x000fe20003f66270 */
[----:B------:R-:W-:-:S12]  /*5550*/  BSSY B3, `(.L_x_483) ;  /* 0x000002e000037945 */ /* 0x000fd80003800000 */
[----:B0-----:R-:W-:Y:S05]  /*5560*/  @P3 BRA `(.L_x_484) ;  /* 0x0000000000b03947 */ /* 0x001fea0003800000 */
[----:B------:R-:W-:Y:S01]  /*5570*/  SHF.R.U64 R57, R54, 0x10, R55 ;  /* 0x0000001036397819 */ /* 0x000fe20000001237 */
[----:B----4-:R-:W-:Y:S01]  /*5580*/  IMAD.MOV.U32 R56, RZ, RZ, R13 ;  /* 0x000000ffff387224 */ /* 0x010fe200078e000d */
[----:B------:R-:W-:Y:S02]  /*5590*/  SHF.R.U64 R52, R52, 0x10, R53 ;  /* 0x0000001034347819 */ /* 0x000fe40000001235 */
[----:B------:R-:W-:Y:S01]  /*55a0*/  SHF.R.U32.HI R54, RZ, 0x10, R55 ;  /* 0x00000010ff367819 */ /* 0x000fe20000011637 */
[----:B------:R-:W-:Y:S01]  /*55b0*/  HADD2.F32 R13, -RZ, R57.H0_H0 ;  /* 0x20000039ff0d7230 */ /* 0x000fe20000004100 */
[----:B------:R-:W-:Y:S01]  /*55c0*/  SHF.R.U32.HI R53, RZ, 0x10, R53 ;  /* 0x00000010ff357819 */ /* 0x000fe20000011635 */
[--C-:B------:R-:W-:Y:S02]  /*55d0*/  HADD2.F32 R55, -RZ, R56.reuse.H1_H1 ;  /* 0x30000038ff377230 */ /* 0x100fe40000004100 */
[----:B------:R-:W-:Y:S02]  /*55e0*/  HADD2.F32 R56, -RZ, R56.H0_H0 ;  /* 0x20000038ff387230 */ /* 0x000fe40000004100 */
[----:B------:R-:W-:-:S02]  /*55f0*/  HADD2.F32 R52, -RZ, R52.H0_H0 ;  /* 0x20000034ff347230 */ /* 0x000fc40000004100 */
[CC--:B------:R-:W-:Y:S01]  /*5600*/  FMUL.FTZ R57, R55.reuse, R13.reuse ;  /* 0x0000000d37397220 */ /* 0x0c0fe20000410000 */
[----:B------:R-:W-:Y:S02]  /*5610*/  HADD2.F32 R54, -RZ, R54.H0_H0 ;  /* 0x20000036ff367230 */ /* 0x000fe40000004100 */
[C---:B------:R-:W-:Y:S01]  /*5620*/  FMUL.FTZ R13, R56.reuse, R13 ;  /* 0x0000000d380d7220 */ /* 0x040fe20000410000 */
[----:B------:R-:W-:Y:S02]  /*5630*/  HADD2.F32 R53, -RZ, R53.H0_H0 ;  /* 0x20000035ff357230 */ /* 0x000fe40000004100 */
[-C--:B------:R-:W-:Y:S01]  /*5640*/  FFMA.FTZ R57, R56, R52.reuse, -R57 ;  /* 0x0000003438397223 */ /* 0x080fe20000010839 */
[----:B------:R-:W-:Y:S01]  /*5650*/  FFMA.FTZ R52, R55, R52, R13 ;  /* 0x0000003437347223 */ /* 0x000fe2000001000d */
[----:B------:R-:W-:-:S04]  /*5660*/  MOV R13, R15 ;  /* 0x0000000f000d7202 */ /* 0x000fc80000000f00 */
        /* <DEDUP_REMOVED lines=15> */
[----:B------:R-:W-:-:S03]  /*5760*/  IMAD.MOV.U32 R13, RZ, RZ, R52 ;  /* 0x000000ffff0d7224 */ /* 0x000fc600078e0034 */
        /* <DEDUP_REMOVED lines=12> */
.L_x_484:
[----:B------:R-:W-:Y:S05]  /*5830*/  BSYNC B3 ;  /* 0x0000000000037941 */ /* 0x000fea0003800000 */
.L_x_483:
[----:B------:R-:W-:Y:S01]  /*5840*/  LEA R52, P3, R212, R11, 0x1 ;  /* 0x0000000bd4347211 */ /* 0x000fe200078608ff */
[----:B------:R-:W-:-:S03]  /*5850*/  ULDC.64 UR4, c[0x0][0x208] ;  /* 0x0000820000047ab9 */ /* 0x000fc60000000a00 */
[----:B------:R-:W-:-:S05]  /*5860*/  LEA.HI.X R53, R212, R60, R215, 0x1, P3 ;  /* 0x0000003cd4357211 */ /* 0x000fca00018f0cd7 */
[----:B----4-:R0:W-:Y:S04]  /*5870*/  ST.E.128 desc[UR4][R52.64], R12 ;  /* 0x0000000c34007985 */ /* 0x0101e8000c101d04 */
.L_x_482:
[----:B------:R-:W-:Y:S05]  /*5880*/  BSYNC B2 ;  /* 0x0000000000027941 */ /* 0x000fea0003800000 */
.L_x_481:
[----:B------:R-:W-:Y:S01]  /*5890*/  ISETP.NE.AND P3, PT, R21, RZ, PT ;  /* 0x000000ff1500720c */ /* 0x000fe20003f65270 */
[----:B------:R-:W-:-:S12]  /*58a0*/  BSSY B2, `(.L_x_485) ;  /* 0x0000037000027945 */ /* 0x000fd80003800000 */
[----:B------:R-:W-:Y:S05]  /*58b0*/  @!P3 BRA `(.L_x_486) ;  /* 0x0000000000d4b947 */ /* 0x000fea0003800000 */
[----:B0---4-:R0:W4:Y:S01]  /*58c0*/  LDS.128 R12, [R78+0x2a400] ;  /* 0x02a400004e0c7984 */ /* 0x0111220000000c00 */
[----:B------:R-:W-:Y:S01]  /*58d0*/  ISETP.GE.AND P3, PT, R220, R110, PT ;  /* 0x0000006edc00720c */ /* 0x000fe20003f66270 */
[----:B------:R-:W-:-:S12]  /*58e0*/  BSSY B3, `(.L_x_487) ;  /* 0x000002e000037945 */ /* 0x000fd80003800000 */
[----:B0-----:R-:W-:Y:S05]  /*58f0*/  @P3 BRA `(.L_x_488) ;  /* 0x0000000000b03947 */ /* 0x001fea0003800000 */
[----:B------:R-:W-:Y:S02]  /*5900*/  SHF.R.U64 R53, R50, 0x10, R51 ;  /* 0x0000001032357819 */ /* 0x000fe40000001233 */
[----:B----4-:R-:W-:Y:S02]  /*5910*/  MOV R52, R13 ;  /* 0x0000000d00347202 */ /* 0x010fe40000000f00 */
[----:B------:R-:W-:Y:S01]  /*5920*/  SHF.R.U64 R48, R48, 0x10, R49 ;  /* 0x0000001030307819 */ /* 0x000fe20000001231 */
[----:B------:R-:W-:Y:S01]  /*5930*/  HADD2.F32 R13, -RZ, R53.H0_H0 ;  /* 0x20000035ff0d7230 */ /* 0x000fe20000004100 */
[----:B------:R-:W-:Y:S01]  /*5940*/  SHF.R.U32.HI R50, RZ, 0x10, R51 ;  /* 0x00000010ff327819 */ /* 0x000fe20000011633 */
[--C-:B------:R-:W-:Y:S01]  /*5950*/  HADD2.F32 R51, -RZ, R52.reuse.H1_H1 ;  /* 0x30000034ff337230 */ /* 0x100fe20000004100 */
[----:B------:R-:W-:Y:S01]  /*5960*/  SHF.R.U32.HI R49, RZ, 0x10, R49 ;  /* 0x00000010ff317819 */ /* 0x000fe20000011631 */
        /* <DEDUP_REMOVED lines=13> */
[C---:B------:R-:W-:Y:S01]  /*5a40*/  FFMA.FTZ R51, R13.reuse, R49, -R51 ;  /* 0x000000310d337223 */ /* 0x040fe20000010833 */
[----:B------:R-:W-:Y:S01]  /*5a50*/  FMUL.FTZ R13, R13, R50 ;  /* 0x000000320d0d7220 */ /* 0x000fe20000410000 */
[----:B------:R-:W-:-:S03]  /*5a60*/  HADD2.F32 R50, -RZ, R139.H1_H1 ;  /* 0x3000008bff327230 */ /* 0x000fc60000004100 */
[----:B------:R-:W-:Y:S01]  /*5a70*/  FFMA.FTZ R13, R15, R49, R13 ;  /* 0x000000310f0d7223 */ /* 0x000fe2000001000d */
[----:B------:R-:W-:Y:S02]  /*5a80*/  HADD2.F32 R15, -RZ, R140.H1_H1 ;  /* 0x3000008cff0f7230 */ /* 0x000fe40000004100 */
[--C-:B------:R-:W-:Y:S02]  /*5a90*/  HADD2.F32 R49, -RZ, R12.reuse.H1_H1 ;  /* 0x3000000cff317230 */ /* 0x100fe40000004100 */
[----:B------:R-:W-:Y:S01]  /*5aa0*/  HADD2.F32 R12, -RZ, R12.H0_H0 ;  /* 0x2000000cff0c7230 */ /* 0x000fe20000004100 */
[----:B------:R-:W-:Y:S01]  /*5ab0*/  F2FP.F16.F32.PACK_AB R51, R13, R51 ;  /* 0x000000330d33723e */ /* 0x000fe200000000ff */
[----:B------:R-:W-:Y:S02]  /*5ac0*/  HADD2.F32 R140, -RZ, R140.H0_H0 ;  /* 0x2000008cff8c7230 */ /* 0x000fe40000004100 */
[----:B------:R-:W-:Y:S01]  /*5ad0*/  FMUL.FTZ R52, R49, R15 ;  /* 0x0000000f31347220 */ /* 0x000fe20000410000 */
[----:B------:R-:W-:-:S03]  /*5ae0*/  IMAD.MOV.U32 R13, RZ, RZ, R48 ;  /* 0x000000ffff0d7224 */ /* 0x000fc600078e0030 */
[C---:B------:R-:W-:Y:S01]  /*5af0*/  FFMA.FTZ R52, R12.reuse, R50, -R52 ;  /* 0x000000320c347223 */ /* 0x040fe20000010834 */
[----:B------:R-:W-:Y:S01]  /*5b00*/  FMUL.FTZ R12, R12, R15 ;  /* 0x0000000f0c0c7220 */ /* 0x000fe20000410000 */
[----:B------:R-:W-:-:S03]  /*5b10*/  HADD2.F32 R15, -RZ, R141.H0_H0 ;  /* 0x2000008dff0f7230 */ /* 0x000fc60000004100 */
[----:B------:R-:W-:Y:S01]  /*5b20*/  FFMA.FTZ R12, R49, R50, R12 ;  /* 0x00000032310c7223 */ /* 0x000fe2000001000c */
[--C-:B------:R-:W-:Y:S02]  /*5b30*/  HADD2.F32 R49, -RZ, R14.reuse.H1_H1 ;  /* 0x3000000eff317230 */ /* 0x100fe40000004100 */
[----:B------:R-:W-:Y:S02]  /*5b40*/  HADD2.F32 R14, -RZ, R14.H0_H0 ;  /* 0x2000000eff0e7230 */ /* 0x000fe40000004100 */
[----:B------:R-:W-:Y:S01]  /*5b50*/  F2FP.F16.F32.PACK_AB R12, R12, R52 ;  /* 0x000000340c0c723e */ /* 0x000fe200000000ff */
[----:B------:R-:W-:-:S04]  /*5b60*/  FMUL.FTZ R50, R49, R15 ;  /* 0x0000000f31327220 */ /* 0x000fc80000410000 */
[C---:B------:R-:W-:Y:S01]  /*5b70*/  FFMA.FTZ R50, R14.reuse, R140, -R50 ;  /* 0x0000008c0e327223 */ /* 0x040fe20000010832 */
[----:B------:R-:W-:Y:S01]  /*5b80*/  FMUL.FTZ R14, R14, R15 ;  /* 0x0000000f0e0e7220 */ /* 0x000fe20000410000 */
[----:B------:R-:W-:-:S03]  /*5b90*/  MOV R15, R51 ;  /* 0x00000033000f7202 */ /* 0x000fc60000000f00 */
[----:B------:R-:W-:-:S05]  /*5ba0*/  FFMA.FTZ R14, R49, R140, R14 ;  /* 0x0000008c310e7223 */ /* 0x000fca000001000e */
[----:B------:R-:W-:-:S07]  /*5bb0*/  F2FP.F16.F32.PACK_AB R14, R14, R50 ;  /* 0x000000320e0e723e */ /* 0x000fce00000000ff */
.L_x_488:
[----:B------:R-:W-:Y:S05]  /*5bc0*/  BSYNC B3 ;  /* 0x0000000000037941 */ /* 0x000fea0003800000 */
.L_x_487:
[----:B------:R-:W-:Y:S01]  /*5bd0*/  LEA R48, P3, R19, R11, 0x1 ;  /* 0x0000000b13307211 */ /* 0x000fe200078608ff */
[----:B------:R-:W-:-:S03]  /*5be0*/  ULDC.64 UR4, c[0x0][0x208] ;  /* 0x0000820000047ab9 */ /* 0x000fc60000000a00 */
[----:B------:R-:W-:-:S05]  /*5bf0*/  LEA.HI.X R49, R19, R60, R219, 0x1, P3 ;  /* 0x0000003c13317211 */ /* 0x000fca00018f0cdb */
[----:B----4-:R0:W-:Y:S04]  /*5c00*/  ST.E.128 desc[UR4][R48.64], R12 ;  /* 0x0000000c30007985 */ /* 0x0101e8000c101d04 */
.L_x_486:
[----:B------:R-:W-:Y:S05]  /*5c10*/  BSYNC B2 ;  /* 0x0000000000027941 */ /* 0x000fea0003800000 */
.L_x_485:
        /* <DEDUP_REMOVED lines=11> */
[----:B------:R-:W-:Y:S01]  /*5cd0*/  SHF.R.U32.HI R45, RZ, 0x10, R45 ;  /* 0x00000010ff2d7819 */ /* 0x000fe2000001162d */
[----:B------:R-:W-:Y:S02]  /*5ce0*/  HADD2.F32 R46, -RZ, R46.H0_H0 ;  /* 0x2000002eff2e7230 */ /* 0x000fe40000004100 */
[--C-:B------:R-:W-:Y:S02]  /*5cf0*/  HADD2.F32 R13, -RZ, R47.reuse.H1_H1 ;  /* 0x3000002fff0d7230 */ /* 0x100fe40000004100 */
[----:B------:R-:W-:-:S02]  /*5d00*/  HADD2.F32 R47, -RZ, R47.H0_H0 ;  /* 0x2000002fff2f7230 */ /* 0x000fc40000004100 */
[----:B------:R-:W-:Y:S02]  /*5d10*/  HADD2.F32 R44, -RZ, R44.H0_H0 ;  /* 0x2000002cff2c7230 */ /* 0x000fe40000004100 */
[-C--:B------:R-:W-:Y:S01]  /*5d20*/  FMUL.FTZ R49, R13, R48.reuse ;  /* 0x000000300d317220 */ /* 0x080fe20000410000 */
[----:B------:R-:W-:Y:S02]  /*5d30*/  HADD2.F32 R45, -RZ, R45.H0_H0 ;  /* 0x2000002dff2d7230 */ /* 0x000fe40000004100 */
[C---:B------:R-:W-:Y:S01]  /*5d40*/  FMUL.FTZ R48, R47.reuse, R48 ;  /* 0x000000302f307220 */ /* 0x040fe20000410000 */
[----:B------:R-:W-:-:S03]  /*5d50*/  FFMA.FTZ R49, R47, R44, -R49 ;  /* 0x0000002c2f317223 */ /* 0x000fc60000010831 */
[----:B------:R-:W-:Y:S01]  /*5d60*/  FFMA.FTZ R48, R13, R44, R48 ;  /* 0x0000002c0d307223 */ /* 0x000fe20000010030 */
[--C-:B------:R-:W-:Y:S02]  /*5d70*/  HADD2.F32 R13, -RZ, R15.reuse.H1_H1 ;  /* 0x3000000fff0d7230 */ /* 0x100fe40000004100 */
[----:B------:R-:W-:Y:S02]  /*5d80*/  HADD2.F32 R15, -RZ, R15.H0_H0 ;  /* 0x2000000fff0f7230 */ /* 0x000fe40000004100 */
[----:B------:R-:W-:Y:S01]  /*5d90*/  F2FP.F16.F32.PACK_AB R48, R48, R49 ;  /* 0x000000313030723e */ /* 0x000fe200000000ff */
[-C--:B------:R-:W-:Y:S02]  /*5da0*/  FMUL.FTZ R44, R13, R46.reuse ;  /* 0x0000002e0d2c7220 */ /* 0x080fe40000410000 */
[C---:B------:R-:W-:Y:S02]  /*5db0*/  FMUL.FTZ R46, R15.reuse, R46 ;  /* 0x0000002e0f2e7220 */ /* 0x040fe40000410000 */
[----:B------:R-:W-:Y:S01]  /*5dc0*/  FFMA.FTZ R44, R15, R45, -R44 ;  /* 0x0000002d0f2c7223 */ /* 0x000fe2000001082c */
[----:B------:R-:W-:-:S02]  /*5dd0*/  HADD2.F32 R15, -RZ, R137.H0_H0 ;  /* 0x20000089ff0f7230 */ /* 0x000fc40000004100 */
[----:B------:R-:W-:Y:S01]  /*5de0*/  FFMA.FTZ R46, R13, R45, R46 ;  /* 0x0000002d0d2e7223 */ /* 0x000fe2000001002e */
[--C-:B------:R-:W-:Y:S02]  /*5df0*/  HADD2.F32 R13, -RZ, R12.reuse.H0_H0 ;  /* 0x2000000cff0d7230 */ /* 0x100fe40000004100 */
[----:B------:R-:W-:Y:S02]  /*5e00*/  HADD2.F32 R12, -RZ, R12.H1_H1 ;  /* 0x3000000cff0c7230 */ /* 0x000fe40000004100 */
[--C-:B------:R-:W-:Y:S01]  /*5e10*/  HADD2.F32 R45, -RZ, R136.reuse.H0_H0 ;  /* 0x20000088ff2d7230 */ /* 0x100fe20000004100 */
[----:B------:R-:W-:Y:S01]  /*5e20*/  F2FP.F16.F32.PACK_AB R44, R46, R44 ;  /* 0x0000002c2e2c723e */ /* 0x000fe200000000ff */
[----:B------:R-:W-:Y:S02]  /*5e30*/  HADD2.F32 R137, -RZ, R137.H1_H1 ;  /* 0x30000089ff897230 */ /* 0x000fe40000004100 */
[-C--:B------:R-:W-:Y:S01]  /*5e40*/  FMUL.FTZ R47, R12, R15.reuse ;  /* 0x0000000f0c2f7220 */ /* 0x080fe20000410000 */
[----:B------:R-:W-:Y:S01]  /*5e50*/  FMUL.FTZ R15, R13, R15 ;  /* 0x0000000f0d0f7220 */ /* 0x000fe20000410000 */
[----:B------:R-:W-:-:S02]  /*5e60*/  HADD2.F32 R136, -RZ, R136.H1_H1 ;  /* 0x30000088ff887230 */ /* 0x000fc40000004100 */
[-C--:B------:R-:W-:Y:S01]  /*5e70*/  FFMA.FTZ R47, R13, R45.reuse, -R47 ;  /* 0x0000002d0d2f7223 */ /* 0x080fe2000001082f */
[----:B------:R-:W-:Y:S01]  /*5e80*/  FFMA.FTZ R15, R12, R45, R15 ;  /* 0x0000002d0c0f7223 */ /* 0x000fe2000001000f */
[--C-:B------:R-:W-:Y:S02]  /*5e90*/  HADD2.F32 R12, -RZ, R14.reuse.H0_H0 ;  /* 0x2000000eff0c7230 */ /* 0x100fe40000004100 */
[----:B------:R-:W-:Y:S02]  /*5ea0*/  HADD2.F32 R14, -RZ, R14.H1_H1 ;  /* 0x3000000eff0e7230 */ /* 0x000fe40000004100 */
[----:B------:R-:W-:-:S03]  /*5eb0*/  F2FP.F16.F32.PACK_AB R15, R15, R47 ;  /* 0x0000002f0f0f723e */ /* 0x000fc600000000ff */
[-C--:B------:R-:W-:Y:S01]  /*5ec0*/  FMUL.FTZ R13, R14, R137.reuse ;  /* 0x000000890e0d7220 */ /* 0x080fe20000410000 */
[----:B------:R-:W-:-:S03]  /*5ed0*/  FMUL.FTZ R137, R12, R137 ;  /* 0x000000890c897220 */ /* 0x000fc60000410000 */
[-C--:B------:R-:W-:Y:S01]  /*5ee0*/  FFMA.FTZ R13, R12, R136.reuse, -R13 ;  /* 0x000000880c0d7223 */ /* 0x080fe2000001080d */
[----:B------:R-:W-:Y:S01]  /*5ef0*/  FFMA.FTZ R137, R14, R136, R137 ;  /* 0x000000880e897223 */ /* 0x000fe20000010089 */
[----:B------:R-:W-:Y:S02]  /*5f00*/  IMAD.MOV.U32 R12, RZ, RZ, R15 ;  /* 0x000000ffff0c7224 */ /* 0x000fe400078e000f */
[----:B------:R-:W-:Y:S02]  /*5f10*/  IMAD.MOV.U32 R15, RZ, RZ, R44 ;  /* 0x000000ffff0f7224 */ /* 0x000fe400078e002c */
[----:B------:R-:W-:Y:S02]  /*5f20*/  F2FP.F16.F32.PACK_AB R137, R137, R13 ;  /* 0x0000000d8989723e */ /* 0x000fe400000000ff */
[----:B------:R-:W-:-:S03]  /*5f30*/  MOV R13, R48 ;  /* 0x00000030000d7202 */ /* 0x000fc60000000f00 */
[----:B------:R-:W-:-:S07]  /*5f40*/  IMAD.MOV.U32 R14, RZ, RZ, R137 ;  /* 0x000000ffff0e7224 */ /* 0x000fce00078e0089 */
.L_x_490:
[----:B------:R-:W-:Y:S05]  /*5f50*/  BSYNC B2 ;  /* 0x0000000000027941 */ /* 0x000fea0003800000 */
.L_x_489:
[----:B------:R-:W-:Y:S01]  /*5f60*/  LEA R44, P3, R22, R11, 0x1 ;  /* 0x0000000b162c7211 */ /* 0x000fe200078608ff */
[----:B------:R-:W-:-:S03]  /*5f70*/  ULDC.64 UR4, c[0x0][0x208] ;  /* 0x0000820000047ab9 */ /* 0x000fc60000000a00 */
[----:B------:R-:W-:-:S05]  /*5f80*/  LEA.HI.X R45, R22, R60, R218, 0x1, P3 ;  /* 0x0000003c162d7211 */ /* 0x000fca00018f0cda */
[----:B----4-:R0:W-:Y:S04]  /*5f90*/  ST.E.128 desc[UR4][R44.64], R12 ;  /* 0x0000000c2c007985 */ /* 0x0101e8000c101d04 */
.L_x_476:
[----:B------:R-:W-:Y:S05]  /*5fa0*/  BSYNC B1 ;  /* 0x0000000000017941 */ /* 0x000fea0003800000 */
.L_x_475:
[----:B------:R-:W-:-:S03]  /*5fb0*/  UMOV UR4, 0xffffffff ;  /* 0xffffffff00047882 */ /* 0x000fc60000000000 */
[----:B------:R-:W-:Y:S05]  /*5fc0*/  BRA.DIV UR4, `(.L_x_491) ;  /* 0x00000252041c7947 */ /* 0x000fea000b800000 */
[----:B01----:R-:W0:Y:S04]  /*5fd0*/  SHFL.IDX PT, R116, R116, 0x2, 0x181f ;  /* 0x00581f0074747f89 */ /* 0x003e2800000e0000 */
[----:B---3--:R-:W1:Y:S02]  /*5fe0*/  SHFL.IDX PT, R117, R117, 0x2, 0x181f ;  /* 0x00581f0075757f89 */ /* 0x008e6400000e0000 */
.L_x_822:
[----:B------:R-:W-:Y:S05]  /*5ff0*/  @P5 BRA `(.L_x_492) ;  /* 0x0000005000ec5947 */ /* 0x000fea0003800000 */
[----:B------:R-:W-:Y:S01]  /*6000*/  ISETP.NE.AND P3, PT, R0, RZ, PT ;  /* 0x000000ff0000720c */ /* 0x000fe20003f65270 */
[----:B------:R-:W-:-:S12]  /*6010*/  BSSY B1, `(.L_x_493) ;  /* 0x0000038000017945 */ /* 0x000fd80003800000 */
[----:B------:R-:W-:Y:S05]  /*6020*/  @!P3 BRA `(.L_x_494) ;  /* 0x0000000000d8b947 */ /* 0x000fea0003800000 */
[----:B----4-:R3:W4:Y:S01]  /*6030*/  LDS.128 R12, [R78+0x26400] ;  /* 0x026400004e0c7984 */ /* 0x0107220000000c00 */
[----:B------:R-:W-:Y:S01]  /*6040*/  ISETP.GE.AND P3, PT, R216, R110, PT ;  /* 0x0000006ed800720c */ /* 0x000fe20003f66270 */
[----:B------:R-:W-:-:S12]  /*6050*/  BSSY B2, `(.L_x_495) ;  /* 0x000002f000027945 */ /* 0x000fd80003800000 */
[----:B---3--:R-:W-:Y:S05]  /*6060*/  @P3 BRA `(.L_x_496) ;  /* 0x0000000000b43947 */ /* 0x008fea0003800000 */
[----:B------:R-:W-:Y:S01]  /*6070*/  SHF.R.U64 R44, R42, 0x10, R43 ;  /* 0x000000102a2c7819 */ /* 0x000fe2000000122b */
[----:B------:R-:W-:Y:S01]  /*6080*/  HADD2.F32 R139, -RZ, R139.H0_H0 ;  /* 0x2000008bff8b7230 */ /* 0x000fe20000004100 */
[----:B----4-:R-:W-:Y:S01]  /*6090*/  MOV R42, R13 ;  /* 0x0000000d002a7202 */ /* 0x010fe20000000f00 */
[----:B------:R-:W-:Y:S01]  /*60a0*/  HADD2.F32 R141, -RZ, R141.H1_H1 ;  /* 0x3000008dff8d7230 */ /* 0x000fe20000004100 */
[----:B------:R-:W-:Y:S01]  /*60b0*/  SHF.R.U64 R13, R40, 0x10, R41 ;  /* 0x00000010280d7819 */ /* 0x000fe20000001229 */
[----:B------:R-:W-:Y:S01]  /*60c0*/  HADD2.F32 R44, -RZ, R44.H0_H0 ;  /* 0x2000002cff2c7230 */ /* 0x000fe20000004100 */
[----:B------:R-:W-:Y:S01]  /*60d0*/  SHF.R.U32.HI R43, RZ, 0x10, R43 ;  /* 0x00000010ff2b7819 */ /* 0x000fe2000001162b */
[--C-:B------:R-:W-:Y:S02]  /*60e0*/  HADD2.F32 R11, -RZ, R42.reuse.H1_H1 ;  /* 0x3000002aff0b7230 */ /* 0x100fe40000004100 */
[----:B------:R-:W-:Y:S02]  /*60f0*/  HADD2.F32 R40, -RZ, R42.H0_H0 ;  /* 0x2000002aff287230 */ /* 0x000fe40000004100 */
[----:B------:R-:W-:-:S02]  /*6100*/  HADD2.F32 R13, -RZ, R13.H0_H0 ;  /* 0x2000000dff0d7230 */ /* 0x000fc40000004100 */
[-C--:B------:R-:W-:Y:S01]  /*6110*/  FMUL.FTZ R42, R11, R44.reuse ;  /* 0x0000002c0b2a7220 */ /* 0x080fe20000410000 */
[----:B------:R-:W-:-:S03]  /*6120*/  FMUL.FTZ R44, R40, R44 ;  /* 0x0000002c282c7220 */ /* 0x000fc60000410000 */
[-C--:B------:R-:W-:Y:S01]  /*6130*/  FFMA.FTZ R42, R40, R13.reuse, -R42 ;  /* 0x0000000d282a7223 */ /* 0x080fe2000001082a */
[----:B------:R-:W-:Y:S01]  /*6140*/  SHF.R.U32.HI R40, RZ, 0x10, R41 ;  /* 0x00000010ff287819 */ /* 0x000fe20000011629 */
[----:B------:R-:W-:Y:S01]  /*6150*/  FFMA.FTZ R44, R11, R13, R44 ;  /* 0x0000000d0b2c7223 */ /* 0x000fe2000001002c */
[----:B------:R-:W-:Y:S02]  /*6160*/  IMAD.MOV.U32 R13, RZ, RZ, R15 ;  /* 0x000000ffff0d7224 */ /* 0x000fe400078e000f */
[----:B------:R-:W-:Y:S02]  /*6170*/  HADD2.F32 R15, -RZ, R43.H0_H0 ;  /* 0x2000002bff0f7230 */ /* 0x000fe40000004100 */
[----:B------:R-:W-:Y:S01]  /*6180*/  HADD2.F32 R40, -RZ, R40.H0_H0 ;  /* 0x20000028ff287230 */ /* 0x000fe20000004100 */
[----:B------:R-:W-:Y:S01]  /*6190*/  F2FP.F16.F32.PACK_AB R42, R44, R42 ;  /* 0x0000002a2c2a723e */ /* 0x000fe200000000ff */
[--C-:B------:R-:W-:Y:S02]  /*61a0*/  HADD2.F32 R11, -RZ, R13.reuse.H1_H1 ;  /* 0x3000000dff0b7230 */ /* 0x100fe40000004100 */
[----:B------:R-:W-:-:S03]  /*61b0*/  HADD2.F32 R13, -RZ, R13.H0_H0 ;  /* 0x2000000dff0d7230 */ /* 0x000fc60000004100 */
[-C--:B------:R-:W-:Y:S02]  /*61c0*/  FMUL.FTZ R41, R11, R15.reuse ;  /* 0x0000000f0b297220 */ /* 0x080fe40000410000 */
[C---:B------:R-:W-:Y:S02]  /*61d0*/  FMUL.FTZ R15, R13.reuse, R15 ;  /* 0x0000000f0d0f7220 */ /* 0x040fe40000410000 */
[-C--:B------:R-:W-:Y:S01]  /*61e0*/  FFMA.FTZ R41, R13, R40.reuse, -R41 ;  /* 0x000000280d297223 */ /* 0x080fe20000010829 */
[----:B------:R-:W-:Y:S02]  /*61f0*/  HADD2.F32 R13, -RZ, R138.H0_H0 ;  /* 0x2000008aff0d7230 */ /* 0x000fe40000004100 */
[----:B------:R-:W-:Y:S01]  /*6200*/  FFMA.FTZ R15, R11, R40, R15 ;  /* 0x000000280b0f7223 */ /* 0x000fe2000001000f */
[--C-:B------:R-:W-:Y:S02]  /*6210*/  HADD2.F32 R11, -RZ, R12.reuse.H0_H0 ;  /* 0x2000000cff0b7230 */ /* 0x100fe40000004100 */
[----:B------:R-:W-:-:S02]  /*6220*/  HADD2.F32 R12, -RZ, R12.H1_H1 ;  /* 0x3000000cff0c7230 */ /* 0x000fc40000004100 */
[----:B------:R-:W-:Y:S01]  /*6230*/  HADD2.F32 R138, -RZ, R138.H1_H1 ;  /* 0x3000008aff8a7230 */ /* 0x000fe20000004100 */
[----:B------:R-:W-:Y:S02]  /*6240*/  F2FP.F16.F32.PACK_AB R15, R15, R41 ;  /* 0x000000290f0f723e */ /* 0x000fe400000000ff */
[-C--:B------:R-:W-:Y:S01]  /*6250*/  FMUL.FTZ R40, R12, R139.reuse ;  /* 0x0000008b0c287220 */ /* 0x080fe20000410000 */
[----:B------:R-:W-:-:S03]  /*6260*/  FMUL.FTZ R139, R11, R139 ;  /* 0x0000008b0b8b7220 */ /* 0x000fc60000410000 */
[-C--:B------:R-:W-:Y:S01]  /*6270*/  FFMA.FTZ R40, R11, R13.reuse, -R40 ;  /* 0x0000000d0b287223 */ /* 0x080fe20000010828 */
[--C-:B------:R-:W-:Y:S02]  /*6280*/  HADD2.F32 R11, -RZ, R14.reuse.H0_H0 ;  /* 0x2000000eff0b7230 */ /* 0x100fe40000004100 */
[----:B------:R-:W-:Y:S01]  /*6290*/  FFMA.FTZ R139, R12, R13, R139 ;  /* 0x0000000d0c8b7223 */ /* 0x000fe2000001008b */
[----:B------:R-:W-:Y:S01]  /*62a0*/  HADD2.F32 R14, -RZ, R14.H1_H1 ;  /* 0x3000000eff0e7230 */ /* 0x000fe20000004100 */
[----:B------:R-:W-:-:S03]  /*62b0*/  MOV R13, R42 ;  /* 0x0000002a000d7202 */ /* 0x000fc60000000f00 */
[----:B------:R-:W-:Y:S01]  /*62c0*/  F2FP.F16.F32.PACK_AB R40, R139, R40 ;  /* 0x000000288b28723e */ /* 0x000fe200000000ff */
[-C--:B------:R-:W-:Y:S01]  /*62d0*/  FMUL.FTZ R12, R14, R141.reuse ;  /* 0x0000008d0e0c7220 */ /* 0x080fe20000410000 */
[----:B------:R-:W-:-:S03]  /*62e0*/  FMUL.FTZ R141, R11, R141 ;  /* 0x0000008d0b8d7220 */ /* 0x000fc60000410000 */
[-C--:B------:R-:W-:Y:S01]  /*62f0*/  FFMA.FTZ R12, R11, R138.reuse, -R12 ;  /* 0x0000008a0b0c7223 */ /* 0x080fe2000001080c */
[----:B------:R-:W-:-:S05]  /*6300*/  FFMA.FTZ R141, R14, R138, R141 ;  /* 0x0000008a0e8d7223 */ /* 0x000fca000001008d */
[----:B------:R-:W-:Y:S01]  /*6310*/  F2FP.F16.F32.PACK_AB R141, R141, R12 ;  /* 0x0000000c8d8d723e */ /* 0x000fe200000000ff */
[----:B------:R-:W-:-:S04]  /*6320*/  IMAD.MOV.U32 R12, RZ, RZ, R40 ;  /* 0x000000ffff0c7224 */ /* 0x000fc800078e0028 */
[----:B------:R-:W-:-:S07]  /*6330*/  IMAD.MOV.U32 R14, RZ, RZ, R141 ;  /* 0x000000ffff0e7224 */ /* 0x000fce00078e008d */
.L_x_496:
[----:B------:R-:W-:Y:S05]  /*6340*/  BSYNC B2 ;  /* 0x0000000000027941 */ /* 0x000fea0003800000 */
.L_x_495:
[----:B-1----:R-:W-:Y:S01]  /*6350*/  LEA R40, P3, R16, R117, 0x1 ;  /* 0x0000007510287211 */ /* 0x002fe200078608ff */
[----:B------:R-:W-:-:S03]  /*6360*/  ULDC.64 UR4, c[0x0][0x208] ;  /* 0x0000820000047ab9 */ /* 0x000fc60000000a00 */
[----:B0-----:R-:W-:-:S05]  /*6370*/  LEA.HI.X R41, R16, R116, R17, 0x1, P3 ;  /* 0x0000007410297211 */ /* 0x001fca00018f0c11 */
[----:B----4-:R3:W-:Y:S04]  /*6380*/  ST.E.128 desc[UR4][R40.64], R12 ;  /* 0x0000000c28007985 */ /* 0x0107e8000c101d04 */
.L_x_494:
[----:B------:R-:W-:Y:S05]  /*6390*/  BSYNC B1 ;  /* 0x0000000000017941 */ /* 0x000fea0003800000 */
.L_x_493:
[----:B------:R-:W-:Y:S01]  /*63a0*/  ISETP.NE.AND P3, PT, R20, RZ, PT ;  /* 0x000000ff1400720c */ /* 0x000fe20003f65270 */
[----:B------:R-:W-:-:S12]  /*63b0*/  BSSY B1, `(.L_x_497) ;  /* 0x000003a000017945 */ /* 0x000fd80003800000 */
[----:B------:R-:W-:Y:S05]  /*63c0*/  @!P3 BRA `(.L_x_498) ;  /* 0x0000000000e0b947 */ /* 0x000fea0003800000 */
[----:B---34-:R3:W4:Y:S01]  /*63d0*/  LDS.128 R12, [R78+0x28c00] ;  /* 0x028c00004e0c7984 */ /* 0x0187220000000c00 */
[----:B------:R-:W-:Y:S01]  /*63e0*/  ISETP.GE.AND P4, PT, R221, R110, PT ;  /* 0x0000006edd00720c */ /* 0x000fe20003f86270 */
[----:B------:R-:W-:Y:S01]  /*63f0*/  BSSY B2, `(.L_x_499) ;  /* 0x0000033000027945 */ /* 0x000fe20003800000 */
[----:B-1----:R-:W-:-:S04]  /*6400*/  LEA R40, P3, R212, R117, 0x1 ;  /* 0x00000075d4287211 */ /* 0x002fc800078608ff */
[----:B0-----:R-:W-:-:S07]  /*6410*/  LEA.HI.X R41, R212, R116, R215, 0x1, P3 ;  /* 0x00000074d4297211 */ /* 0x001fce00018f0cd7 */
[----:B---3--:R-:W-:Y:S05]  /*6420*/  @P4 BRA `(.L_x_500) ;  /* 0x0000000000bc4947 */ /* 0x008fea0003800000 */
[----:B------:R-:W-:Y:S01]  /*6430*/  SHF.R.U64 R42, R38, 0x10, R39 ;  /* 0x00000010262a7819 */ /* 0x000fe20000001227 */
[----:B----4-:R-:W-:Y:S01]  /*6440*/  IMAD.MOV.U32 R38, RZ, RZ, R13 ;  /* 0x000000ffff267224 */ /* 0x010fe200078e000d */
[----:B------:R-:W-:Y:S02]  /*6450*/  SHF.R.U64 R13, R36, 0x10, R37 ;  /* 0x00000010240d7819 */ /* 0x000fe40000001225 */
[----:B------:R-:W-:Y:S01]  /*6460*/  SHF.R.U32.HI R39, RZ, 0x10, R39 ;  /* 0x00000010ff277819 */ /* 0x000fe20000011627 */
[----:B------:R-:W-:Y:S02]  /*6470*/  HADD2.F32 R42, -RZ, R42.H0_H0 ;  /* 0x2000002aff2a7230 */ /* 0x000fe40000004100 */
        /* <DEDUP_REMOVED lines=8> */
[----:B------:R-:W-:Y:S01]  /*6500*/  MOV R11, R15 ;  /* 0x0000000f000b7202 */ /* 0x000fe20000000f00 */
[----:B------:R-:W-:Y:S02]  /*6510*/  IMAD.MOV.U32 R13, RZ, RZ, R12 ;  /* 0x000000ffff0d7224 */ /* 0x000fe400078e000c */
[----:B------:R-:W-:Y:S01]  /*6520*/  HADD2.F32 R12, -RZ, R39.H0_H0 ;  /* 0x20000027ff0c7230 */ /* 0x000fe20000004100 */
[----:B------:R-:W-:Y:S01]  /*6530*/  F2FP.F16.F32.PACK_AB R38, R42, R38 ;  /* 0x000000262a26723e */ /* 0x000fe200000000ff */
[--C-:B------:R-:W-:Y:S02]  /*6540*/  HADD2.F32 R15, -RZ, R11.reuse.H1_H1 ;  /* 0x3000000bff0f7230 */ /* 0x100fe40000004100 */
[----:B------:R-:W-:-:S02]  /*6550*/  HADD2.F32 R11, -RZ, R11.H0_H0 ;  /* 0x2000000bff0b7230 */ /* 0x000fc40000004100 */
[----:B------:R-:W-:Y:S02]  /*6560*/  HADD2.F32 R36, -RZ, R36.H0_H0 ;  /* 0x20000024ff247230 */ /* 0x000fe40000004100 */
[-C--:B------:R-:W-:Y:S01]  /*6570*/  FMUL.FTZ R37, R15, R12.reuse ;  /* 0x0000000c0f257220 */ /* 0x080fe20000410000 */
[----:B------:R-:W-:-:S03]  /*6580*/  FMUL.FTZ R12, R11, R12 ;  /* 0x0000000c0b0c7220 */ /* 0x000fc60000410000 */
[-C--:B------:R-:W-:Y:S01]  /*6590*/  FFMA.FTZ R37, R11, R36.reuse, -R37 ;  /* 0x000000240b257223 */ /* 0x080fe20000010825 */
[----:B------:R-:W-:Y:S02]  /*65a0*/  HADD2.F32 R11, -RZ, R135.H0_H0 ;  /* 0x20000087ff0b7230 */ /* 0x000fe40000004100 */
[----:B------:R-:W-:Y:S01]  /*65b0*/  FFMA.FTZ R12, R15, R36, R12 ;  /* 0x000000240f0c7223 */ /* 0x000fe2000001000c */
[--C-:B------:R-:W-:Y:S02]  /*65c0*/  HADD2.F32 R15, -RZ, R13.reuse.H1_H1 ;  /* 0x3000000dff0f7230 */ /* 0x100fe40000004100 */
[----:B------:R-:W-:Y:S02]  /*65d0*/  HADD2.F32 R13, -RZ, R13.H0_H0 ;  /* 0x2000000dff0d7230 */ /* 0x000fe40000004100 */
[----:B------:R-:W-:Y:S02]  /*65e0*/  HADD2.F32 R36, -RZ, R134.H0_H0 ;  /* 0x20000086ff247230 */ /* 0x000fe40000004100 */
[----:B------:R-:W-:Y:S01]  /*65f0*/  FMUL.FTZ R39, R15, R11 ;  /* 0x0000000b0f277220 */ /* 0x000fe20000410000 */
[----:B------:R-:W-:-:S02]  /*6600*/  HADD2.F32 R135, -RZ, R135.H1_H1 ;  /* 0x30000087ff877230 */ /* 0x000fc40000004100 */
[C---:B------:R-:W-:Y:S01]  /*6610*/  FMUL.FTZ R11, R13.reuse, R11 ;  /* 0x0000000b0d0b7220 */ /* 0x040fe20000410000 */
[----:B------:R-:W-:Y:S02]  /*6620*/  HADD2.F32 R134, -RZ, R134.H1_H1 ;  /* 0x30000086ff867230 */ /* 0x000fe40000004100 */
[-C--:B------:R-:W-:Y:S01]  /*6630*/  FFMA.FTZ R39, R13, R36.reuse, -R39 ;  /* 0x000000240d277223 */ /* 0x080fe20000010827 */
[--C-:B------:R-:W-:Y:S02]  /*6640*/  HADD2.F32 R13, -RZ, R14.reuse.H1_H1 ;  /* 0x3000000eff0d7230 */ /* 0x100fe40000004100 */
[----:B------:R-:W-:Y:S01]  /*6650*/  FFMA.FTZ R11, R15, R36, R11 ;  /* 0x000000240f0b7223 */ /* 0x000fe2000001000b */
[----:B------:R-:W-:Y:S01]  /*6660*/  HADD2.F32 R14, -RZ, R14.H0_H0 ;  /* 0x2000000eff0e7230 */ /* 0x000fe20000004100 */
[----:B------:R-:W-:Y:S01]  /*6670*/  F2FP.F16.F32.PACK_AB R37, R12, R37 ;  /* 0x000000250c25723e */ /* 0x000fe200000000ff */
[----:B------:R-:W-:Y:S02]  /*6680*/  FMUL.FTZ R15, R13, R135 ;  /* 0x000000870d0f7220 */ /* 0x000fe40000410000 */
[----:B------:R-:W-:Y:S01]  /*6690*/  F2FP.F16.F32.PACK_AB R11, R11, R39 ;  /* 0x000000270b0b723e */ /* 0x000fe200000000ff */
[C---:B------:R-:W-:Y:S01]  /*66a0*/  FMUL.FTZ R135, R14.reuse, R135 ;  /* 0x000000870e877220 */ /* 0x040fe20000410000 */
[----:B------:R-:W-:-:S03]  /*66b0*/  FFMA.FTZ R15, R14, R134, -R15 ;  /* 0x000000860e0f7223 */ /* 0x000fc6000001080f */
[----:B------:R-:W-:Y:S01]  /*66c0*/  FFMA.FTZ R135, R13, R134, R135 ;  /* 0x000000860d877223 */ /* 0x000fe20000010087 */
[----:B------:R-:W-:Y:S01]  /*66d0*/  IMAD.MOV.U32 R12, RZ, RZ, R11 ;  /* 0x000000ffff0c7224 */ /* 0x000fe200078e000b */
[----:B------:R-:W-:-:S03]  /*66e0*/  MOV R13, R38 ;  /* 0x00000026000d7202 */ /* 0x000fc60000000f00 */
[----:B------:R-:W-:-:S05]  /*66f0*/  F2FP.F16.F32.PACK_AB R15, R135, R15 ;  /* 0x0000000f870f723e */ /* 0x000fca00000000ff */
[----:B------:R-:W-:Y:S02]  /*6700*/  IMAD.MOV.U32 R14, RZ, RZ, R15 ;  /* 0x000000ffff0e7224 */ /* 0x000fe400078e000f */
[----:B------:R-:W-:-:S07]  /*6710*/  IMAD.MOV.U32 R15, RZ, RZ, R37 ;  /* 0x000000ffff0f7224 */ /* 0x000fce00078e0025 */
.L_x_500:
[----:B------:R-:W-:Y:S05]  /*6720*/  BSYNC B2 ;  /* 0x0000000000027941 */ /* 0x000fea0003800000 */
.L_x_499:
[----:B------:R-:W-:Y:S02]  /*6730*/  ULDC.64 UR4, c[0x0][0x208] ;  /* 0x0000820000047ab9 */ /* 0x000fe40000000a00 */
[----:B----4-:R0:W-:Y:S03]  /*6740*/  ST.E.128 desc[UR4][R40.64], R12 ;  /* 0x0000000c28007985 */ /* 0x0101e6000c101d04 */
.L_x_498:
[----:B------:R-:W-:Y:S05]  /*6750*/  BSYNC B1 ;  /* 0x0000000000017941 */ /* 0x000fea0003800000 */
.L_x_497:
[----:B------:R-:W-:Y:S01]  /*6760*/  ISETP.NE.AND P3, PT, R21, RZ, PT ;  /* 0x000000ff1500720c */ /* 0x000fe20003f65270 */
[----:B------:R-:W-:-:S12]  /*6770*/  BSSY B1, `(.L_x_501) ;  /* 0x0000034000017945 */ /* 0x000fd80003800000 */
[----:B------:R-:W-:Y:S05]  /*6780*/  @!P3 BRA `(.L_x_502) ;  /* 0x0000000000c8b947 */ /* 0x000fea0003800000 */
[----:B0--34-:R0:W3:Y:S01]  /*6790*/  LDS.128 R12, [R78+0x2b400] ;  /* 0x02b400004e0c7984 */ /* 0x0190e20000000c00 */
[----:B------:R-:W-:Y:S01]  /*67a0*/  ISETP.GE.AND P4, PT, R220, R110, PT ;  /* 0x0000006edc00720c */ /* 0x000fe20003f86270 */
[----:B------:R-:W-:Y:S01]  /*67b0*/  BSSY B2, `(.L_x_503) ;  /* 0x000002d000027945 */ /* 0x000fe20003800000 */
[----:B-1----:R-:W-:-:S04]  /*67c0*/  LEA R36, P3, R19, R117, 0x1 ;  /* 0x0000007513247211 */ /* 0x002fc800078608ff */
[----:B------:R-:W-:-:S07]  /*67d0*/  LEA.HI.X R37, R19, R116, R219, 0x1, P3 ;  /* 0x0000007413257211 */ /* 0x000fce00018f0cdb */
[----:B0-----:R-:W-:Y:S05]  /*67e0*/  @P4 BRA `(.L_x_504) ;  /* 0x0000000000a44947 */ /* 0x001fea0003800000 */
[--C-:B------:R-:W-:Y:S01]  /*67f0*/  SHF.R.U64 R11, R32, 0x10, R33.reuse ;  /* 0x00000010200b7819 */ /* 0x100fe20000001221 */
[--C-:B---3--:R-:W-:Y:S01]  /*6800*/  HADD2.F32 R38, -RZ, R15.reuse.H1_H1 ;  /* 0x3000000fff267230 */ /* 0x108fe20000004100 */
[----:B------:R-:W-:Y:S01]  /*6810*/  SHF.R.U32.HI R32, RZ, 0x10, R33 ;  /* 0x00000010ff207819 */ /* 0x000fe20000011621 */
[----:B------:R-:W-:Y:S01]  /*6820*/  HADD2.F32 R15, -RZ, R15.H0_H0 ;  /* 0x2000000fff0f7230 */ /* 0x000fe20000004100 */
[--C-:B------:R-:W-:Y:S01]  /*6830*/  SHF.R.U64 R33, R34, 0x10, R35.reuse ;  /* 0x0000001022217819 */ /* 0x100fe20000001223 */
[----:B------:R-:W-:Y:S01]  /*6840*/  HADD2.F32 R11, -RZ, R11.H0_H0 ;  /* 0x2000000bff0b7230 */ /* 0x000fe20000004100 */
[----:B------:R-:W-:Y:S01]  /*6850*/  SHF.R.U32.HI R34, RZ, 0x10, R35 ;  /* 0x00000010ff227819 */ /* 0x000fe20000011623 */
[----:B------:R-:W-:Y:S02]  /*6860*/  HADD2.F32 R35, -RZ, R13.H1_H1 ;  /* 0x3000000dff237230 */ /* 0x000fe40000004100 */
[----:B------:R-:W-:Y:S02]  /*6870*/  HADD2.F32 R33, -RZ, R33.H0_H0 ;  /* 0x20000021ff217230 */ /* 0x000fe40000004100 */
[----:B------:R-:W-:-:S02]  /*6880*/  HADD2.F32 R13, -RZ, R13.H0_H0 ;  /* 0x2000000dff0d7230 */ /* 0x000fc40000004100 */
[----:B------:R-:W-:Y:S02]  /*6890*/  HADD2.F32 R34, -RZ, R34.H0_H0 ;  /* 0x20000022ff227230 */ /* 0x000fe40000004100 */
[----:B------:R-:W-:Y:S02]  /*68a0*/  HADD2.F32 R39, -RZ, R32.H0_H0 ;  /* 0x20000020ff277230 */ /* 0x000fe40000004100 */
[-C--:B------:R-:W-:Y:S01]  /*68b0*/  FMUL.FTZ R32, R35, R33.reuse ;  /* 0x0000002123207220 */ /* 0x080fe20000410000 */
[----:B------:R-:W-:Y:S01]  /*68c0*/  FMUL.FTZ R40, R13, R33 ;  /* 0x000000210d287220 */ /* 0x000fe20000410000 */
[-C--:B------:R-:W-:Y:S01]  /*68d0*/  FMUL.FTZ R33, R38, R34.reuse ;  /* 0x0000002226217220 */ /* 0x080fe20000410000 */
[----:B------:R-:W-:Y:S01]  /*68e0*/  FMUL.FTZ R34, R15, R34 ;  /* 0x000000220f227220 */ /* 0x000fe20000410000 */
[-C--:B------:R-:W-:Y:S01]  /*68f0*/  FFMA.FTZ R32, R13, R11.reuse, -R32 ;  /* 0x0000000b0d207223 */ /* 0x080fe20000010820 */
[----:B------:R-:W-:Y:S01]  /*6900*/  FFMA.FTZ R40, R35, R11, R40 ;  /* 0x0000000b23287223 */ /* 0x000fe20000010028 */
[----:B------:R-:W-:Y:S01]  /*6910*/  FFMA.FTZ R33, R15, R39, -R33 ;  /* 0x000000270f217223 */ /* 0x000fe20000010821 */
[----:B------:R-:W-:-:S02]  /*6920*/  HADD2.F32 R15, -RZ, R12.H1_H1 ;  /* 0x3000000cff0f7230 */ /* 0x000fc40000004100 */
[----:B------:R-:W-:Y:S01]  /*6930*/  FFMA.FTZ R34, R38, R39, R34 ;  /* 0x0000002726227223 */ /* 0x000fe20000010022 */
[--C-:B------:R-:W-:Y:S01]  /*6940*/  HADD2.F32 R13, -RZ, R131.reuse.H0_H0 ;  /* 0x20000083ff0d7230 */ /* 0x100fe20000004100 */
[----:B------:R-:W-:Y:S01]  /*6950*/  F2FP.F16.F32.PACK_AB R32, R40, R32 ;  /* 0x000000202820723e */ /* 0x000fe200000000ff */
[----:B------:R-:W-:Y:S02]  /*6960*/  HADD2.F32 R12, -RZ, R12.H0_H0 ;  /* 0x2000000cff0c7230 */ /* 0x000fe40000004100 */
[----:B------:R-:W-:Y:S02]  /*6970*/  HADD2.F32 R131, -RZ, R131.H1_H1 ;  /* 0x30000083ff837230 */ /* 0x000fe40000004100 */
[-C--:B------:R-:W-:Y:S01]  /*6980*/  FMUL.FTZ R38, R15, R13.reuse ;  /* 0x0000000d0f267220 */ /* 0x080fe20000410000 */
[--C-:B------:R-:W-:Y:S02]  /*6990*/  HADD2.F32 R35, -RZ, R14.reuse.H1_H1 ;  /* 0x3000000eff237230 */ /* 0x100fe40000004100 */
[----:B------:R-:W-:Y:S01]  /*69a0*/  FMUL.FTZ R39, R12, R13 ;  /* 0x0000000d0c277220 */ /* 0x000fe20000410000 */
[----:B------:R-:W-:-:S02]  /*69b0*/  HADD2.F32 R14, -RZ, R14.H0_H0 ;  /* 0x2000000eff0e7230 */ /* 0x000fc40000004100 */
[--C-:B------:R-:W-:Y:S02]  /*69c0*/  HADD2.F32 R11, -RZ, R128.reuse.H0_H0 ;  /* 0x20000080ff0b7230 */ /* 0x100fe40000004100 */
[-C--:B------:R-:W-:Y:S01]  /*69d0*/  FMUL.FTZ R13, R35, R131.reuse ;  /* 0x00000083230d7220 */ /* 0x080fe20000410000 */
[----:B------:R-:W-:Y:S02]  /*69e0*/  HADD2.F32 R128, -RZ, R128.H1_H1 ;  /* 0x30000080ff807230 */ /* 0x000fe40000004100 */
[----:B------:R-:W-:Y:S01]  /*69f0*/  FMUL.FTZ R131, R14, R131 ;  /* 0x000000830e837220 */ /* 0x000fe20000410000 */
[-C--:B------:R-:W-:Y:S01]  /*6a00*/  FFMA.FTZ R38, R12, R11.reuse, -R38 ;  /* 0x0000000b0c267223 */ /* 0x080fe20000010826 */
[----:B------:R-:W-:Y:S01]  /*6a10*/  FFMA.FTZ R39, R15, R11, R39 ;  /* 0x0000000b0f277223 */ /* 0x000fe20000010027 */
[-C--:B------:R-:W-:Y:S01]  /*6a20*/  FFMA.FTZ R13, R14, R128.reuse, -R13 ;  /* 0x000000800e0d7223 */ /* 0x080fe2000001080d */
[----:B------:R-:W-:Y:S01]  /*6a30*/  FFMA.FTZ R128, R35, R128, R131 ;  /* 0x0000008023807223 */ /* 0x000fe20000010083 */
[----:B------:R-:W-:-:S02]  /*6a40*/  F2FP.F16.F32.PACK_AB R15, R34, R33 ;  /* 0x00000021220f723e */ /* 0x000fc400000000ff */
[----:B------:R-:W-:Y:S02]  /*6a50*/  F2FP.F16.F32.PACK_AB R12, R39, R38 ;  /* 0x00000026270c723e */ /* 0x000fe400000000ff */
[----:B------:R-:W-:Y:S02]  /*6a60*/  F2FP.F16.F32.PACK_AB R14, R128, R13 ;  /* 0x0000000d800e723e */ /* 0x000fe400000000ff */
[----:B------:R-:W-:-:S07]  /*6a70*/  MOV R13, R32 ;  /* 0x00000020000d7202 */ /* 0x000fce0000000f00 */
.L_x_504:
[----:B------:R-:W-:Y:S05]  /*6a80*/  BSYNC B2 ;  /* 0x0000000000027941 */ /* 0x000fea0003800000 */
.L_x_503:
[----:B------:R-:W-:Y:S02]  /*6a90*/  ULDC.64 UR4, c[0x0][0x208] ;  /* 0x0000820000047ab9 */ /* 0x000fe40000000a00 */
[----:B---3--:R0:W-:Y:S03]  /*6aa0*/  ST.E.128 desc[UR4][R36.64], R12 ;  /* 0x0000000c24007985 */ /* 0x0081e6000c101d04 */
.L_x_502:
[----:B------:R-:W-:Y:S05]  /*6ab0*/  BSYNC B1 ;  /* 0x0000000000017941 */ /* 0x000fea0003800000 */
.L_x_501:
[----:B------:R-:W-:-:S13]  /*6ac0*/  ISETP.NE.AND P3, PT, R25, RZ, PT ;  /* 0x000000ff1900720c */ /* 0x000fda0003f65270 */
        /* <DEDUP_REMOVED lines=8> */
[--C-:B---3--:R-:W-:Y:S01]  /*6b50*/  HADD2.F32 R36, -RZ, R15.reuse.H0_H0 ;  /* 0x2000000fff247230 */ /* 0x108fe20000004100 */
[----:B------:R-:W-:Y:S01]  /*6b60*/  SHF.R.U32.HI R28, RZ, 0x10, R29 ;  /* 0x00000010ff1c7819 */ /* 0x000fe2000001161d */
[----:B------:R-:W-:Y:S01]  /*6b70*/  IMAD.MOV.U32 R29, RZ, RZ, R13 ;  /* 0x000000ffff1d7224 */ /* 0x000fe200078e000d */
[--C-:B------:R-:W-:Y:S01]  /*6b80*/  SHF.R.U64 R38, R30, 0x10, R31.reuse ;  /* 0x000000101e267819 */ /* 0x100fe2000000121f */
[----:B------:R-:W-:Y:S01]  /*6b90*/  HADD2.F32 R30, -RZ, R15.H1_H1 ;  /* 0x3000000fff1e7230 */ /* 0x000fe20000004100 */
[----:B------:R-:W-:Y:S01]  /*6ba0*/  SHF.R.U32.HI R11, RZ, 0x10, R31 ;  /* 0x00000010ff0b7819 */ /* 0x000fe2000001161f */
[----:B------:R-:W-:Y:S02]  /*6bb0*/  HADD2.F32 R34, -RZ, R34.H0_H0 ;  /* 0x20000022ff227230 */ /* 0x000fe40000004100 */
[----:B------:R-:W-:Y:S02]  /*6bc0*/  HADD2.F32 R38, -RZ, R38.H0_H0 ;  /* 0x20000026ff267230 */ /* 0x000fe40000004100 */
[----:B------:R-:W-:-:S02]  /*6bd0*/  HADD2.F32 R13, -RZ, R29.H1_H1 ;  /* 0x3000001dff0d7230 */ /* 0x000fc40000004100 */
[----:B------:R-:W-:Y:S02]  /*6be0*/  HADD2.F32 R29, -RZ, R29.H0_H0 ;  /* 0x2000001dff1d7230 */ /* 0x000fe40000004100 */
[----:B------:R-:W-:Y:S02]  /*6bf0*/  HADD2.F32 R11, -RZ, R11.H0_H0 ;  /* 0x2000000bff0b7230 */ /* 0x000fe40000004100 */
[----:B------:R-:W-:Y:S02]  /*6c00*/  HADD2.F32 R15, -RZ, R28.H0_H0 ;  /* 0x2000001cff0f7230 */ /* 0x000fe40000004100 */
[-C--:B------:R-:W-:Y:S01]  /*6c10*/  FMUL.FTZ R28, R13, R38.reuse ;  /* 0x000000260d1c7220 */ /* 0x080fe20000410000 */
[C---:B------:R-:W-:Y:S01]  /*6c20*/  FMUL.FTZ R38, R29.reuse, R38 ;  /* 0x000000261d267220 */ /* 0x040fe20000410000 */
[-C--:B------:R-:W-:Y:S01]  /*6c30*/  FMUL.FTZ R31, R30, R11.reuse ;  /* 0x0000000b1e1f7220 */ /* 0x080fe20000410000 */
[C---:B------:R-:W-:Y:S01]  /*6c40*/  FMUL.FTZ R35, R36.reuse, R11 ;  /* 0x0000000b24237220 */ /* 0x040fe20000410000 */
[-C--:B------:R-:W-:Y:S01]  /*6c50*/  FFMA.FTZ R11, R29, R34.reuse, -R28 ;  /* 0x000000221d0b7223 */ /* 0x080fe2000001081c */
[----:B------:R-:W-:Y:S01]  /*6c60*/  FFMA.FTZ R28, R13, R34, R38 ;  /* 0x000000220d1c7223 */ /* 0x000fe20000010026 */
[----:B------:R-:W-:Y:S01]  /*6c70*/  FFMA.FTZ R13, R36, R15, -R31 ;  /* 0x0000000f240d7223 */ /* 0x000fe2000001081f */
[----:B------:R-:W-:-:S02]  /*6c80*/  HADD2.F32 R29, -RZ, R82.H0_H0 ;  /* 0x20000052ff1d7230 */ /* 0x000fc40000004100 */
[----:B------:R-:W-:Y:S01]  /*6c90*/  FFMA.FTZ R30, R30, R15, R35 ;  /* 0x0000000f1e1e7223 */ /* 0x000fe20000010023 */
[--C-:B------:R-:W-:Y:S01]  /*6ca0*/  HADD2.F32 R34, -RZ, R12.reuse.H1_H1 ;  /* 0x3000000cff227230 */ /* 0x100fe20000004100 */
[----:B------:R-:W-:Y:S01]  /*6cb0*/  F2FP.F16.F32.PACK_AB R11, R28, R11 ;  /* 0x0000000b1c0b723e */ /* 0x000fe200000000ff */
[----:B------:R-:W-:Y:S02]  /*6cc0*/  HADD2.F32 R36, -RZ, R12.H0_H0 ;  /* 0x2000000cff247230 */ /* 0x000fe40000004100 */
[----:B------:R-:W-:Y:S02]  /*6cd0*/  HADD2.F32 R31, -RZ, R82.H1_H1 ;  /* 0x30000052ff1f7230 */ /* 0x000fe40000004100 */
[-C--:B------:R-:W-:Y:S01]  /*6ce0*/  FMUL.FTZ R35, R34, R29.reuse ;  /* 0x0000001d22237220 */ /* 0x080fe20000410000 */
[----:B------:R-:W-:Y:S02]  /*6cf0*/  HADD2.F32 R12, -RZ, R14.H1_H1 ;  /* 0x3000000eff0c7230 */ /* 0x000fe40000004100 */
[----:B------:R-:W-:Y:S01]  /*6d00*/  FMUL.FTZ R29, R36, R29 ;  /* 0x0000001d241d7220 */ /* 0x000fe20000410000 */
[----:B------:R-:W-:-:S02]  /*6d10*/  HADD2.F32 R15, -RZ, R81.H0_H0 ;  /* 0x20000051ff0f7230 */ /* 0x000fc40000004100 */
[----:B------:R-:W-:Y:S02]  /*6d20*/  HADD2.F32 R14, -RZ, R14.H0_H0 ;  /* 0x2000000eff0e7230 */ /* 0x000fe40000004100 */
[----:B------:R-:W-:Y:S01]  /*6d30*/  FMUL.FTZ R37, R12, R31 ;  /* 0x0000001f0c257220 */ /* 0x000fe20000410000 */
[----:B------:R-:W-:Y:S02]  /*6d40*/  HADD2.F32 R81, -RZ, R81.H1_H1 ;  /* 0x30000051ff517230 */ /* 0x000fe40000004100 */
[-C--:B------:R-:W-:Y:S01]  /*6d50*/  FFMA.FTZ R35, R36, R15.reuse, -R35 ;  /* 0x0000000f24237223 */ /* 0x080fe20000010823 */
[----:B------:R-:W-:Y:S01]  /*6d60*/  FFMA.FTZ R34, R34, R15, R29 ;  /* 0x0000000f22227223 */ /* 0x000fe2000001001d */
[----:B------:R-:W-:Y:S01]  /*6d70*/  FMUL.FTZ R31, R14, R31 ;  /* 0x0000001f0e1f7220 */ /* 0x000fe20000410000 */
[----:B------:R-:W-:Y:S01]  /*6d80*/  F2FP.F16.F32.PACK_AB R15, R30, R13 ;  /* 0x0000000d1e0f723e */ /* 0x000fe200000000ff */
[----:B------:R-:W-:Y:S01]  /*6d90*/  FFMA.FTZ R37, R14, R81, -R37 ;  /* 0x000000510e257223 */ /* 0x000fe20000010825 */
[----:B------:R-:W-:Y:S01]  /*6da0*/  MOV R13, R11 ;  /* 0x0000000b000d7202 */ /* 0x000fe20000000f00 */
[----:B------:R-:W-:Y:S01]  /*6db0*/  FFMA.FTZ R12, R12, R81, R31 ;  /* 0x000000510c0c7223 */ /* 0x000fe2000001001f */
[----:B------:R-:W-:-:S04]  /*6dc0*/  F2FP.F16.F32.PACK_AB R34, R34, R35 ;  /* 0x000000232222723e */ /* 0x000fc800000000ff */
[----:B------:R-:W-:Y:S01]  /*6dd0*/  F2FP.F16.F32.PACK_AB R14, R12, R37 ;  /* 0x000000250c0e723e */ /* 0x000fe200000000ff */
[----:B------:R-:W-:-:S07]  /*6de0*/  IMAD.MOV.U32 R12, RZ, RZ, R34 ;  /* 0x000000ffff0c7224 */ /* 0x000fce00078e0022 */
.L_x_506:
[----:B------:R-:W-:Y:S05]  /*6df0*/  BSYNC B1 ;  /* 0x0000000000017941 */ /* 0x000fea0003800000 */
.L_x_505:
[----:B------:R-:W-:Y:S02]  /*6e00*/  ULDC.64 UR4, c[0x0][0x208] ;  /* 0x0000820000047ab9 */ /* 0x000fe40000000a00 */
[----:B---3--:R0:W-:Y:S01]  /*6e10*/  ST.E.128 desc[UR4][R32.64], R12 ;  /* 0x0000000c20007985 */ /* 0x0081e2000c101d04 */
[----:B------:R-:W-:Y:S05]  /*6e20*/  BRA `(.L_x_492) ;  /* 0x0000004400607947 */ /* 0x000fea0003800000 */
.L_x_447:
        /* <DEDUP_REMOVED lines=18> */
[----:B------:R-:W-:Y:S01]  /*6f50*/  LEA R36, P4, R30, UR4, 0x1 ;  /* 0x000000041e247c11 */ /* 0x000fe2000f8808ff */
[----:B------:R-:W-:Y:S01]  /*6f60*/  IMAD.X R29, R80, 0x1, R6, P0 ;  /* 0x00000001501d7824 */ /* 0x000fe200000e0606 */
[----:B------:R-:W-:Y:S02]  /*6f70*/  ISETP.GE.AND P0, PT, R16, R110, PT ;  /* 0x0000006e1000720c */ /* 0x000fe40003f06270 */
[----:B------:R-:W-:-:S02]  /*6f80*/  CS2R R32, SRZ ;  /* 0x0000000000207805 */ /* 0x000fc4000001ff00 */
[----:B------:R-:W-:Y:S02]  /*6f90*/  LEA.HI.X R37, R30, UR5, R31, 0x1, P4 ;  /* 0x000000051e257c11 */ /* 0x000fe4000a0f0c1f */
[----:B------:R-:W-:Y:S02]  /*6fa0*/  CS2R R30, SRZ ;  /* 0x00000000001e7805 */ /* 0x000fe4000001ff00 */
[----:B------:R-:W-:Y:S01]  /*6fb0*/  LEA R44, P4, R28, UR6, 0x1 ;  /* 0x000000061c2c7c11 */ /* 0x000fe2000f8808ff */
[----:B------:R-:W-:-:S03]  /*6fc0*/  ULDC.64 UR8, c[0x0][0x208] ;  /* 0x0000820000087ab9 */ /* 0x000fc60000000a00 */
[----:B------:R-:W-:Y:S02]  /*6fd0*/  LEA.HI.X R45, R28, UR7, R29, 0x1, P4 ;  /* 0x000000071c2d7c11 */ /* 0x000fe4000a0f0c1d */
[----:B------:R-:W-:Y:S02]  /*6fe0*/  CS2R R28, SRZ ;  /* 0x00000000001c7805 */ /* 0x000fe4000001ff00 */
[----:B------:R-:W-:Y:S02]  /*6ff0*/  ISETP.GE.AND P4, PT, R214, R110, PT ;  /* 0x0000006ed600720c */ /* 0x000fe40003f86270 */
[----:B------:R-:W-:Y:S02]  /*7000*/  CS2R R42, SRZ ;  /* 0x00000000002a7805 */ /* 0x000fe4000001ff00 */
[----:B------:R-:W-:Y:S01]  /*7010*/  CS2R R40, SRZ ;  /* 0x0000000000287805 */ /* 0x000fe2000001ff00 */
[----:B------:R-:W5:Y:S01]  /*7020*/  @!P0 LDG.E.128 R32, desc[UR8][R36.64] ;  /* 0x0000000824208981 */ /* 0x000f62000c1e1d00 */
[----:B------:R-:W-:-:S04]  /*7030*/  CS2R R38, SRZ ;  /* 0x0000000000267805 */ /* 0x000fc8000001ff00 */
[----:B------:R-:W5:Y:S04]  /*7040*/  @!P0 LDG.E.128 R40, desc[UR8][R44.64] ;  /* 0x000000082c288981 */ /* 0x000f68000c1e1d00 */
[----:B------:R0:W5:Y:S02]  /*7050*/  @!P4 LDG.E.128 R28, desc[UR8][R36.64+0x80] ;  /* 0x00008008241cc981 */ /* 0x000164000c1e1d00 */
[----:B0-----:R-:W-:-:S06]  /*7060*/  CS2R R36, SRZ ;  /* 0x0000000000247805 */ /* 0x001fcc000001ff00 */
[----:B------:R0:W5:Y:S02]  /*7070*/  @!P4 LDG.E.128 R36, desc[UR8][R44.64+0x80] ;  /* 0x000080082c24c981 */ /* 0x000164000c1e1d00 */
.L_x_508:
[----:B------:R-:W-:Y:S05]  /*7080*/  BSYNC B1 ;  /* 0x0000000000017941 */ /* 0x000fea0003800000 */
.L_x_507:
[----:B0----5:R-:W-:Y:S01]  /*7090*/  MOV R44, R30 ;  /* 0x0000001e002c7202 */ /* 0x021fe20000000f00 */
[----:B------:R-:W-:Y:S01]  /*70a0*/  IMAD.MOV.U32 R45, RZ, RZ, R28 ;  /* 0x000000ffff2d7224 */ /* 0x000fe200078e001c */
[----:B------:R-:W-:Y:S01]  /*70b0*/  IADD3 R49, R224, 0x20, RZ ;  /* 0x00000020e0317810 */ /* 0x000fe20007ffe0ff */
[----:B------:R-:W-:Y:S01]  /*70c0*/  IMAD.MOV.U32 R48, RZ, RZ, R31 ;  /* 0x000000ffff307224 */ /* 0x000fe200078e001f */
[----:B------:R-:W-:Y:S01]  /*70d0*/  PRMT R156, R44, 0x7610, R156 ;  /* 0x000076102c9c7816 */ /* 0x000fe2000000009c */
[----:B------:R-:W-:Y:S01]  /*70e0*/  BSSY B1, `(.L_x_509) ;  /* 0x000003d000017945 */ /* 0x000fe20003800000 */
        /* <DEDUP_REMOVED lines=14> */
[----:B------:R-:W-:-:S02]  /*71d0*/  MOV R48, R39 ;  /* 0x0000002700307202 */ /* 0x000fc40000000f00 */
[----:B------:R-:W-:Y:S02]  /*71e0*/  CS2R R58, SRZ ;  /* 0x00000000003a7805 */ /* 0x000fe4000001ff00 */
[----:B------:R-:W-:Y:S02]  /*71f0*/  ISETP.GE.AND P4, PT, R49, R85, PT ;  /* 0x000000553100720c */ /* 0x000fe40003f86270 */
[----:B------:R-:W-:Y:S02]  /*7200*/  CS2R R56, SRZ ;  /* 0x0000000000387805 */ /* 0x000fe4000001ff00 */
[----:B------:R-:W-:Y:S01]  /*7210*/  PRMT R137, R45, 0x7610, R137 ;  /* 0x000076102d897816 */ /* 0x000fe20000000089 */
[----:B------:R-:W-:Y:S01]  /*7220*/  IMAD.MOV.U32 R45, RZ, RZ, R36 ;  /* 0x000000ffff2d7224 */ /* 0x000fe200078e0024 */
[----:B------:R-:W-:Y:S01]  /*7230*/  PRMT R156, R156, 0x5410, R44 ;  /* 0x000054109c9c7816 */ /* 0x000fe2000000002c */
[----:B------:R-:W-:Y:S01]  /*7240*/  IMAD.MOV.U32 R44, RZ, RZ, R37 ;  /* 0x000000ffff2c7224 */ /* 0x000fe200078e0025 */
[----:B------:R-:W-:-:S02]  /*7250*/  PRMT R159, R159, 0x5410, R48 ;  /* 0x000054109f9f7816 */ /* 0x000fc40000000030 */
[----:B------:R-:W-:Y:S02]  /*7260*/  MOV R48, R42 ;  /* 0x0000002a00307202 */ /* 0x000fe40000000f00 */
[----:B------:R-:W-:Y:S01]  /*7270*/  PRMT R157, R157, 0x5410, R45 ;  /* 0x000054109d9d7816 */ /* 0x000fe2000000002d */
[----:B------:R-:W-:Y:S01]  /*7280*/  IMAD.MOV.U32 R45, RZ, RZ, R43 ;  /* 0x000000ffff2d7224 */ /* 0x000fe200078e002b */
[----:B------:R-:W-:Y:S01]  /*7290*/  PRMT R160, R160, 0x5410, R44 ;  /* 0x00005410a0a07816 */ /* 0x000fe2000000002c */
[----:B------:R-:W-:Y:S01]  /*72a0*/  IMAD.MOV.U32 R44, RZ, RZ, R40 ;  /* 0x000000ffff2c7224 */ /* 0x000fe200078e0028 */
[----:B------:R-:W-:Y:S01]  /*72b0*/  PRMT R161, R161, 0x5410, R48 ;  /* 0x00005410a1a17816 */ /* 0x000fe20000000030 */
[----:B------:R-:W-:-:S03]  /*72c0*/  IMAD.MOV.U32 R48, RZ, RZ, R41 ;  /* 0x000000ffff307224 */ /* 0x000fc600078e0029 */
[----:B------:R-:W-:Y:S02]  /*72d0*/  PRMT R163, R45, 0x5410, R44 ;  /* 0x000054102da37816 */ /* 0x000fe4000000002c */
[----:B------:R-:W-:Y:S02]  /*72e0*/  CS2R R44, SRZ ;  /* 0x00000000002c7805 */ /* 0x000fe4000001ff00 */
[----:B------:R-:W-:Y:S02]  /*72f0*/  PRMT R138, R48, 0x7610, R138 ;  /* 0x00007610308a7816 */ /* 0x000fe4000000008a */
[----:B------:R-:W-:Y:S01]  /*7300*/  CS2R R48, SRZ ;  /* 0x0000000000307805 */ /* 0x000fe2000001ff00 */
[----:B------:R-:W-:Y:S06]  /*7310*/  @P4 BRA `(.L_x_510) ;  /* 0x0000000000644947 */ /* 0x000fec0003800000 */
[----:B------:R-:W-:Y:S01]  /*7320*/  IADD3 R46, P0, P5, R96, R14, R102 ;  /* 0x0000000e602e7210 */ /* 0x000fe20007d1e066 */
[----:B------:R-:W-:Y:S01]  /*7330*/  ULDC.64 UR4, c[0x0][0x3e8] ;  /* 0x0000fa0000047ab9 */ /* 0x000fe20000000a00 */
[----:B------:R-:W-:Y:S01]  /*7340*/  ULDC.64 UR6, c[0x0][0x400] ;  /* 0x0001000000067ab9 */ /* 0x000fe20000000a00 */
[----:B------:R-:W-:Y:S02]  /*7350*/  CS2R R50, SRZ ;  /* 0x0000000000327805 */ /* 0x000fe4000001ff00 */
[----:B------:R-:W-:Y:S02]  /*7360*/  IADD3.X R47, R4, R11, R101, P0, P5 ;  /* 0x0000000b042f7210 */ /* 0x000fe400007ea465 */
[----:B------:R-:W-:Y:S02]  /*7370*/  CS2R R48, SRZ ;  /* 0x0000000000307805 */ /* 0x000fe4000001ff00 */
[----:B------:R-:W-:Y:S02]  /*7380*/  IADD3 R44, P0, P5, R90, R12, R104 ;  /* 0x0000000c5a2c7210 */ /* 0x000fe40007d1e068 */
[----:B------:R-:W-:-:S02]  /*7390*/  CS2R R58, SRZ ;  /* 0x00000000003a7805 */ /* 0x000fc4000001ff00 */
[----:B------:R-:W-:Y:S01]  /*73a0*/  CS2R R56, SRZ ;  /* 0x0000000000387805 */ /* 0x000fe2000001ff00 */
[----:B------:R-:W-:Y:S01]  /*73b0*/  ULDC.64 UR8, c[0x0][0x208] ;  /* 0x0000820000087ab9 */ /* 0x000fe20000000a00 */
        /* <DEDUP_REMOVED lines=8> */
[----:B------:R-:W5:Y:S04]  /*7440*/  @!P0 LDG.E.128 R48, desc[UR8][R52.64] ;  /* 0x0000000834308981 */ /* 0x000f68000c1e1d00 */
[----:B------:R-:W5:Y:S01]  /*7450*/  @!P0 LDG.E.128 R56, desc[UR8][R60.64] ;  /* 0x000000083c388981 */ /* 0x000f62000c1e1d00 */
[----:B------:R-:W-:Y:S02]  /*7460*/  ISETP.GE.AND P0, PT, R214, R110, PT ;  /* 0x0000006ed600720c */ /* 0x000fe40003f06270 */
[----:B------:R-:W-:-:S11]  /*7470*/  CS2R R54, SRZ ;  /* 0x0000000000367805 */ /* 0x000fd6000001ff00 */
[----:B------:R0:W5:Y:S02]  /*7480*/  @!P0 LDG.E.128 R44, desc[UR8][R52.64+0x80] ;  /* 0x00008008342c8981 */ /* 0x000164000c1e1d00 */
[----:B0-----:R-:W-:-:S06]  /*7490*/  CS2R R52, SRZ ;  /* 0x0000000000347805 */ /* 0x001fcc000001ff00 */
[----:B------:R0:W5:Y:S02]  /*74a0*/  @!P0 LDG.E.128 R52, desc[UR8][R60.64+0x80] ;  /* 0x000080083c348981 */ /* 0x000164000c1e1d00 */
.L_x_510:
[----:B------:R-:W-:Y:S05]  /*74b0*/  BSYNC B1 ;  /* 0x0000000000017941 */ /* 0x000fea0003800000 */
.L_x_509:
[----:B0----5:R-:W-:Y:S01]  /*74c0*/  IMAD.MOV.U32 R61, RZ, RZ, R44 ;  /* 0x000000ffff3d7224 */ /* 0x021fe200078e002c */
[----:B------:R-:W-:Y:S01]  /*74d0*/  MOV R62, R47 ;  /* 0x0000002f003e7202 */ /* 0x000fe20000000f00 */
[----:B------:R-:W-:Y:S01]  /*74e0*/  IMAD.MOV.U32 R60, RZ, RZ, R45 ;  /* 0x000000ffff3c7224 */ /* 0x000fe200078e002d */
[----:B------:R-:W-:Y:S01]  /*74f0*/  BSSY B1, `(.L_x_511) ;  /* 0x0000036000017945 */ /* 0x000fe20003800000 */
[----:B------:R-:W-:Y:S01]  /*7500*/  VIADD R64, R224, 0x40 ;  /* 0x00000040e0407836 */ /* 0x000fe20000000000 */
[----:B------:R-:W-:Y:S01]  /*7510*/  CS2R R66, SRZ ;  /* 0x0000000000427805 */ /* 0x000fe2000001ff00 */
[----:B------:R-:W-:Y:S01]  /*7520*/  IMAD.MOV.U32 R63, RZ, RZ, R46 ;  /* 0x000000ffff3f7224 */ /* 0x000fe200078e002e */
[----:B------:R-:W-:Y:S01]  /*7530*/  PRMT R149, R61, 0x5410, R60 ;  /* 0x000054103d957816 */ /* 0x000fe2000000003c */
[----:B------:R-:W-:Y:S01]  /*7540*/  IMAD.MOV.U32 R61, RZ, RZ, R48 ;  /* 0x000000ffff3d7224 */ /* 0x000fe200078e0030 */
[----:B------:R-:W-:Y:S02]  /*7550*/  MOV R60, R49 ;  /* 0x00000031003c7202 */ /* 0x000fe40000000f00 */
[----:B------:R-:W-:-:S02]  /*7560*/  CS2R R70, SRZ ;  /* 0x0000000000467805 */ /* 0x000fc4000001ff00 */
[----:B------:R-:W-:Y:S02]  /*7570*/  ISETP.GE.AND P5, PT, R64, R85, PT ;  /* 0x000000554000720c */ /* 0x000fe40003fa6270 */
[----:B------:R-:W-:Y:S02]  /*7580*/  CS2R R64, SRZ ;  /* 0x0000000000407805 */ /* 0x000fe4000001ff00 */
[----:B------:R-:W-:Y:S01]  /*7590*/  PRMT R153, R61, 0x5410, R60 ;  /* 0x000054103d997816 */ /* 0x000fe2000000003c */
[----:B------:R-:W-:Y:S01]  /*75a0*/  IMAD.MOV.U32 R60, RZ, RZ, R53 ;  /* 0x000000ffff3c7224 */ /* 0x000fe200078e0035 */
        /* <DEDUP_REMOVED lines=8> */
[----:B------:R-:W-:Y:S02]  /*7630*/  MOV R60, R59 ;  /* 0x0000003b003c7202 */ /* 0x000fe40000000f00 */
[----:B------:R-:W-:Y:S02]  /*7640*/  CS2R R72, SRZ ;  /* 0x0000000000487805 */ /* 0x000fe4000001ff00 */
[----:B------:R-:W-:Y:S01]  /*7650*/  PRMT R152, R63, 0x5410, R62 ;  /* 0x000054103f987816 */ /* 0x000fe2000000003e */
[----:B------:R-:W-:Y:S01]  /*7660*/  IMAD.MOV.U32 R63, RZ, RZ, R54 ;  /* 0x000000ffff3f7224 */ /* 0x000fe200078e0036 */
[----:B------:R-:W-:Y:S01]  /*7670*/  PRMT R154, R61, 0x5410, R60 ;  /* 0x000054103d9a7816 */ /* 0x000fe2000000003c */
[----:B------:R-:W-:Y:S01]  /*7680*/  IMAD.MOV.U32 R62, RZ, RZ, R55 ;  /* 0x000000ffff3e7224 */ /* 0x000fe200078e0037 */
[----:B------:R-:W-:Y:S01]  /*7690*/  MOV R60, R57 ;  /* 0x00000039003c7202 */ /* 0x000fe20000000f00 */
        /* <DEDUP_REMOVED lines=8> */
[----:B------:R-:W-:Y:S02]  /*7720*/  ULDC.64 UR6, c[0x0][0x208] ;  /* 0x0000820000067ab9 */ /* 0x000fe40000000a00 */
[----:B------:R-:W-:Y:S02]  /*7730*/  IADD3.X R11, R4, R105, R11, P0, P6 ;  /* 0x00000069040b7210 */ /* 0x000fe400007ec40b */
        /* <DEDUP_REMOVED lines=9> */
[----:B------:R-:W-:Y:S02]  /*77d0*/  CS2R R60, SRZ ;  /* 0x00000000003c7805 */ /* 0x000fe4000001ff00 */
[----:B------:R-:W-:Y:S02]  /*77e0*/  CS2R R70, SRZ ;  /* 0x0000000000467805 */ /* 0x000fe4000001ff00 */
[----:B------:R-:W-:-:S05]  /*77f0*/  CS2R R68, SRZ ;  /* 0x0000000000447805 */ /* 0x000fca000001ff00 */
[----:B------:R0:W5:Y:S04]  /*7800*/  @!P0 LDG.E.128 R64, desc[UR6][R14.64] ;  /* 0x000000060e408981 */ /* 0x000168000c1e1d00 */
[----:B------:R0:W5:Y:S01]  /*7810*/  @!P0 LDG.E.128 R72, desc[UR6][R12.64] ;  /* 0x000000060c488981 */ /* 0x000162000c1e1d00 */
[----:B------:R-:W-:-:S13]  /*7820*/  ISETP.GE.AND P0, PT, R214, R110, PT ;  /* 0x0000006ed600720c */ /* 0x000fda0003f06270 */
[----:B------:R0:W5:Y:S04]  /*7830*/  @!P0 LDG.E.128 R60, desc[UR6][R14.64+0x80] ;  /* 0x000080060e3c8981 */ /* 0x000168000c1e1d00 */
[----:B------:R0:W5:Y:S02]  /*7840*/  @!P0 LDG.E.128 R68, desc[UR6][R12.64+0x80] ;  /* 0x000080060c448981 */ /* 0x000164000c1e1d00 */
.L_x_512:
[----:B------:R-:W-:Y:S05]  /*7850*/  BSYNC B1 ;  /* 0x0000000000017941 */ /* 0x000fea0003800000 */
.L_x_511:
[----:B0----5:R-:W-:Y:S01]  /*7860*/  IMAD.MOV.U32 R12, RZ, RZ, R62 ;  /* 0x000000ffff0c7224 */ /* 0x021fe200078e003e */
[----:B------:R-:W-:Y:S01]  /*7870*/  ULOP3.LUT UR4, UR60, 0x1, URZ, 0xfc, !UPT ;  /* 0x000000013c047892 */ /* 0x000fe2000f8efc3f */
[----:B------:R-:W-:-:S03]  /*7880*/  IMAD.MOV.U32 R11, RZ, RZ, R63 ;  /* 0x000000ffff0b7224 */ /* 0x000fc600078e003f */
[----:B------:R-:W-:Y:S02]  /*7890*/  UISETP.NE.AND UP0, UPT, UR4, 0x3, UPT ;  /* 0x000000030400788c */ /* 0x000fe4000bf05270 */
        /* <DEDUP_REMOVED lines=10> */
[----:B------:R-:W-:Y:S01]  /*7940*/  PRMT R145, R12, 0x5410, R11 ;  /* 0x000054100c917816 */ /* 0x000fe2000000000b */
[----:B------:R-:W-:Y:S01]  /*7950*/  IMAD.MOV.U32 R11, RZ, RZ, R71 ;  /* 0x000000ffff0b7224 */ /* 0x000fe200078e0047 */
[----:B------:R-:W-:-:S04]  /*7960*/  MOV R12, R70 ;  /* 0x00000046000c7202 */ /* 0x000fc80000000f00 */
        /* <DEDUP_REMOVED lines=13> */
[----:B------:R-:W-:Y:S06]  /*7a40*/  @!P0 BRA `(.L_x_513) ;  /* 0x0000000000048947 */ /* 0x000fec0003800000 */
[----:B------:R-:W-:Y:S01]  /*7a50*/  BPT.TRAP 0x1 ;  /* 0x000000040000795c */ /* 0x000fe20000300000 */
.L_x_513:
[----:B------:R-:W-:Y:S01]  /*7a60*/  IMAD R86, R213, 0x8, R23 ;  /* 0x00000008d5567824 */ /* 0x000fe200078e0217 */
[----:B------:R-:W-:Y:S01]  /*7a70*/  SHF.L.U32 R87, R225, 0x1f, RZ ;  /* 0x0000001fe1577819 */ /* 0x000fe200000006ff */
[----:B------:R-:W-:Y:S03]  /*7a80*/  BSSY B1, `(.L_x_514) ;  /* 0x0000003000017945 */ /* 0x000fe60003800000 */
[----:B------:R-:W0:Y:S02]  /*7a90*/  SYNCS.PHASECHK.TRANS64.TRYWAIT P6, [R86+URZ+0x38890], R87 ;  /* 0x03889057560075a7 */ /* 0x000e2400080c017f */
[----:B0-----:R-:W-:Y:S05]  /*7aa0*/  @!P6 BRA `(.L_x_515) ;  /* 0x0000023400b0e947 */ /* 0x001fea0003800000 */
.L_x_823:
[----:B------:R-:W-:Y:S05]  /*7ab0*/  BSYNC B1 ;  /* 0x0000000000017941 */ /* 0x000fea0003800000 */
.L_x_514:
[----:B------:R-:W1:Y:S01]  /*7ac0*/  LDC R128, c[0x0][0x2f4] ;  /* 0x0000bd00ff807b82 */ /* 0x000e620000000800 */
[----:B------:R-:W-:Y:S01]  /*7ad0*/  UMOV UR4, 0xffffffff ;  /* 0xffffffff00047882 */ /* 0x000fe20000000000 */
[----:B-1----:R-:W-:Y:S02]  /*7ae0*/  IADD3 R131, -R111, R128, RZ ;  /* 0x000000806f837210 */ /* 0x002fe40007ffe1ff */
[----:B------:R-:W-:Y:S05]  /*7af0*/  BRA.DIV UR4, `(.L_x_516) ;  /* 0x0000023604b07947 */ /* 0x000fea000b800000 */
[----:B------:R1:W2:Y:S04]  /*7b00*/  SHFL.IDX PT, R119, R116, RZ, 0x181f ;  /* 0x00181fff74777589 */ /* 0x0002a800000e0000 */
[----:B------:R1:W3:Y:S02]  /*7b10*/  SHFL.IDX PT, R11, R117, RZ, 0x181f ;  /* 0x00181fff750b7589 */ /* 0x0002e400000e0000 */
.L_x_827:
[----:B------:R-:W-:Y:S04]  /*7b20*/  BSSY B1, `(.L_x_517) ;  /* 0x0000101000017945 */ /* 0x000fe80003800000 */
[----:B------:R-:W-:Y:S05]  /*7b30*/  @P3 BRA `(.L_x_518) ;  /* 0x0000000c00fc3947 */ /* 0x000fea0003800000 */
[----:B------:R-:W-:Y:S01]  /*7b40*/  ISETP.NE.AND P3, PT, R0, RZ, PT ;  /* 0x000000ff0000720c */ /* 0x000fe20003f65270 */
[----:B------:R-:W-:Y:S01]  /*7b50*/  BSSY B2, `(.L_x_519) ;  /* 0x000007f000027945 */ /* 0x000fe20003800000 */
[----:B---3--:R-:W-:-:S11]  /*7b60*/  IMAD.MOV.U32 R118, RZ, RZ, R11 ;  /* 0x000000ffff767224 */ /* 0x008fd600078e000b */
[----:B------:R-:W-:Y:S05]  /*7b70*/  @!P3 BRA `(.L_x_520) ;  /* 0x0000000400f0b947 */ /* 0x000fea0003800000 */
[----:B------:R-:W3:Y:S01]  /*7b80*/  LDL R15, [R1+0x5c] ;  /* 0x00005c00010f7983 */ /* 0x000ee20000100800 */
[----:B------:R-:W-:Y:S01]  /*7b90*/  SEL R12, R111, R131, !P2 ;  /* 0x000000836f0c7207 */ /* 0x000fe20005000000 */
[C---:B------:R-:W-:Y:S01]  /*7ba0*/  IMAD.SHL.U32 R80, R224.reuse, 0x40, RZ ;  /* 0x00000040e0507824 */ /* 0x040fe200078e00ff */
[----:B------:R-:W-:Y:S01]  /*7bb0*/  SHF.L.U32 R14, R224, 0x6, RZ ;  /* 0x00000006e00e7819 */ /* 0x000fe200000006ff */
[----:B------:R-:W-:Y:S01]  /*7bc0*/  BSSY B3, `(.L_x_521) ;  /* 0x0000070000037945 */ /* 0x000fe20003800000 */
[----:B------:R-:W-:Y:S02]  /*7bd0*/  SHF.R.S32.HI R13, RZ, 0x1f, R12 ;  /* 0x0000001fff0d7819 */ /* 0x000fe4000001140c */
[----:B------:R-:W-:Y:S02]  /*7be0*/  LOP3.LUT R80, R80, 0x1c0, RZ, 0xc0, !PT ;  /* 0x000001c050507812 */ /* 0x000fe400078ec0ff */
[----:B------:R-:W-:Y:S02]  /*7bf0*/  LEA.HI R13, R13, R12, RZ, 0x4 ;  /* 0x0000000c0d0d7211 */ /* 0x000fe400078f20ff */
[----:B------:R-:W-:-:S02]  /*7c00*/  LOP3.LUT R14, R14, 0x1c0, RZ, 0xc0, !PT ;  /* 0x000001c00e0e7812 */ /* 0x000fc400078ec0ff */
[----:B------:R-:W-:Y:S02]  /*7c10*/  LEA.HI.SX32 R134, R13, R7, 0x1c ;  /* 0x000000070d867211 */ /* 0x000fe400078fe2ff */
[----:B------:R-:W-:Y:S02]  /*7c20*/  SHF.R.U32.HI R14, RZ, 0x3, R14 ;  /* 0x00000003ff0e7819 */ /* 0x000fe4000001160e */
[----:B------:R-:W-:Y:S02]  /*7c30*/  SHF.R.S32.HI R13, RZ, 0x1f, R134 ;  /* 0x0000001fff0d7819 */ /* 0x000fe40000011486 */
[----:B------:R-:W-:Y:S02]  /*7c40*/  ISETP.GE.AND P3, PT, R16, R110, PT ;  /* 0x0000006e1000720c */ /* 0x000fe40003f66270 */
[----:B------:R-:W-:Y:S01]  /*7c50*/  LEA.HI R13, R13, R134, RZ, 0x3 ;  /* 0x000000860d0d7211 */ /* 0x000fe200078f18ff */
[----:B------:R-:W-:-:S03]  /*7c60*/  IMAD.SHL.U32 R134, R134, 0x8, RZ ;  /* 0x0000000886867824 */ /* 0x000fc600078e00ff */
[----:B------:R-:W-:Y:S02]  /*7c70*/  SHF.R.S32.HI R13, RZ, 0x3, R13 ;  /* 0x00000003ff0d7819 */ /* 0x000fe4000001140d */
[----:B------:R-:W-:-:S04]  /*7c80*/  LOP3.LUT R12, R80, 0x38, R134, 0xf8, !PT ;  /* 0x00000038500c7812 */ /* 0x000fc800078ef886 */
[----:B------:R-:W-:Y:S01]  /*7c90*/  LOP3.LUT R12, R12, R14, RZ, 0x3c, !PT ;  /* 0x0000000e0c0c7212 */ /* 0x000fe200078e3cff */
[----:B---3--:R-:W-:-:S04]  /*7ca0*/  IMAD R13, R13, 0x1400, R15 ;  /* 0x000014000d0d7824 */ /* 0x008fc800078e020f */
[----:B------:R-:W-:-:S04]  /*7cb0*/  IMAD.IADD R12, R13, 0x1, R12 ;  /* 0x000000010d0c7824 */ /* 0x000fc800078e020c */
[C---:B------:R-:W-:Y:S02]  /*7cc0*/  IMAD R80, R213.reuse, 0x5000, R12 ;  /* 0x00005000d5507824 */ /* 0x040fe400078e020c */
[----:B------:R-:W-:Y:S02]  /*7cd0*/  IMAD R12, R213, 0x5000, R126 ;  /* 0x00005000d50c7824 */ /* 0x000fe400078e027e */
[----:B------:R-:W-:-:S03]  /*7ce0*/  IMAD R80, R80, 0x2, R23 ;  /* 0x0000000250507824 */ /* 0x000fc600078e0217 */
[----:B------:R-:W-:-:S03]  /*7cf0*/  LEA R12, R12, R23, 0x1 ;  /* 0x000000170c0c7211 */ /* 0x000fc600078e08ff */
[----:B------:R-:W3:Y:S04]  /*7d00*/  LDS.128 R80, [R80+0x24400] ;  /* 0x0244000050507984 */ /* 0x000ee80000000c00 */
[----:B------:R-:W4:Y:S01]  /*7d10*/  LDS.128 R12, [R12+0x24400] ;  /* 0x024400000c0c7984 */ /* 0x000f220000000c00 */
[----:B------:R-:W-:Y:S05]  /*7d20*/  @P3 BRA `(.L_x_522) ;  /* 0x0000000400643947 */ /* 0x000fea0003800000 */
[----:B---3--:R-:W-:Y:S01]  /*7d30*/  IMAD.MOV.U32 R136, RZ, RZ, R81 ;  /* 0x000000ffff887224 */ /* 0x008fe200078e0051 */
[----:B----4-:R-:W-:Y:S01]  /*7d40*/  MOV R135, R13 ;  /* 0x0000000d00877202 */ /* 0x010fe20000000f00 */
[----:B------:R-:W-:Y:S01]  /*7d50*/  HADD2.F32 R138, -RZ, R138.H0_H0 ;  /* 0x2000008aff8a7230 */ /* 0x000fe20000004100 */
[--C-:B------:R-:W-:Y:S01]  /*7d60*/  SHF.R.U64 R32, R32, 0x10, R33.reuse ;  /* 0x0000001020207819 */ /* 0x100fe20000001221 */
[----:B------:R-:W-:Y:S01]  /*7d70*/  HADD2.F32 R137, -RZ, R137.H0_H0 ;  /* 0x20000089ff897230 */ /* 0x000fe20000004100 */
[----:B------:R-:W-:Y:S01]  /*7d80*/  SHF.R.U32.HI R33, RZ, 0x10, R33 ;  /* 0x00000010ff217819 */ /* 0x000fe20000011621 */
[----:B------:R-:W-:Y:S01]  /*7d90*/  HADD2.F32 R13, -RZ, R136.H0_H0 ;  /* 0x20000088ff0d7230 */ /* 0x000fe20000004100 */
[----:B------:R-:W-:Y:S01]  /*7da0*/  SHF.R.U64 R40, R40, 0x10, R41 ;  /* 0x0000001028287819 */ /* 0x000fe20000001229 */
[--C-:B------:R-:W-:Y:S01]  /*7db0*/  HADD2.F32 R139, -RZ, R135.reuse.H0_H0 ;  /* 0x20000087ff8b7230 */ /* 0x100fe20000004100 */
[----:B------:R-:W-:Y:S01]  /*7dc0*/  SHF.R.U64 R34, R34, 0x10, R35 ;  /* 0x0000001022227819 */ /* 0x000fe20000001223 */
[----:B------:R-:W-:-:S02]  /*7dd0*/  HADD2.F32 R135, -RZ, R135.H1_H1 ;  /* 0x30000087ff877230 */ /* 0x000fc40000004100 */
[-C--:B------:R-:W-:Y:S01]  /*7de0*/  FMUL.FTZ R81, R13, R138.reuse ;  /* 0x0000008a0d517220 */ /* 0x080fe20000410000 */
[----:B------:R-:W-:Y:S02]  /*7df0*/  HADD2.F32 R40, -RZ, R40.H0_H0 ;  /* 0x20000028ff287230 */ /* 0x000fe40000004100 */
[C---:B------:R-:W-:Y:S01]  /*7e00*/  FMUL.FTZ R138, R139.reuse, R138 ;  /* 0x0000008a8b8a7220 */ /* 0x040fe20000410000 */
[----:B------:R-:W-:Y:S02]  /*7e10*/  HADD2.F32 R32, -RZ, R32.H0_H0 ;  /* 0x20000020ff207230 */ /* 0x000fe40000004100 */
[-C--:B------:R-:W-:Y:S01]  /*7e20*/  FFMA.FTZ R81, R139, R137.reuse, -R81 ;  /* 0x000000898b517223 */ /* 0x080fe20000010851 */
[----:B------:R-:W-:Y:S02]  /*7e30*/  HADD2.F32 R34, -RZ, R34.H0_H0 ;  /* 0x20000022ff227230 */ /* 0x000fe40000004100 */
[----:B------:R-:W-:Y:S01]  /*7e40*/  FFMA.FTZ R13, R13, R137, R138 ;  /* 0x000000890d0d7223 */ /* 0x000fe2000001008a */
[----:B------:R-:W-:Y:S01]  /*7e50*/  SHF.R.U32.HI R137, RZ, 0x10, R41 ;  /* 0x00000010ff897819 */ /* 0x000fe20000011629 */
[----:B------:R-:W-:-:S02]  /*7e60*/  HADD2.F32 R41, -RZ, R136.H1_H1 ;  /* 0x30000088ff297230 */ /* 0x000fc40000004100 */
[----:B------:R-:W-:Y:S02]  /*7e70*/  HADD2.F32 R136, -RZ, R33.H0_H0 ;  /* 0x20000021ff887230 */ /* 0x000fe40000004100 */
[----:B------:R-:W-:Y:S02]  /*7e80*/  HADD2.F32 R137, -RZ, R137.H0_H0 ;  /* 0x20000089ff897230 */ /* 0x000fe40000004100 */
[----:B------:R-:W-:-:S03]  /*7e90*/  HADD2.F32 R138, -RZ, R163.H0_H0 ;  /* 0x200000a3ff8a7230 */ /* 0x000fc60000004100 */
[-C--:B------:R-:W-:Y:S01]  /*7ea0*/  FMUL.FTZ R33, R41, R137.reuse ;  /* 0x0000008929217220 */ /* 0x080fe20000410000 */
[----:B------:R-:W-:-:S03]  /*7eb0*/  FMUL.FTZ R137, R135, R137 ;  /* 0x0000008987897220 */ /* 0x000fc60000410000 */
[-C--:B------:R-:W-:Y:S01]  /*7ec0*/  FFMA.FTZ R33, R135, R136.reuse, -R33 ;  /* 0x0000008887217223 */ /* 0x080fe20000010821 */
[----:B------:R-:W-:Y:S01]  /*7ed0*/  FFMA.FTZ R41, R41, R136, R137 ;  /* 0x0000008829297223 */ /* 0x000fe20000010089 */
[----:B------:R-:W-:Y:S02]  /*7ee0*/  IMAD.MOV.U32 R136, RZ, RZ, R83 ;  /* 0x000000ffff887224 */ /* 0x000fe400078e0053 */
[----:B------:R-:W-:Y:S01]  /*7ef0*/  IMAD.MOV.U32 R135, RZ, RZ, R15 ;  /* 0x000000ffff877224 */ /* 0x000fe200078e000f */
[----:B------:R-:W-:Y:S01]  /*7f00*/  F2FP.F16.F32.PACK_AB R33, R33, R81 ;  /* 0x000000512121723e */ /* 0x000fe200000000ff */
[----:B------:R-:W-:Y:S01]  /*7f10*/  HADD2.F32 R137, -RZ, R162.H0_H0 ;  /* 0x200000a2ff897230 */ /* 0x000fe20000004100 */
[----:B------:R-:W-:Y:S01]  /*7f20*/  F2FP.F16.F32.PACK_AB R41, R41, R13 ;  /* 0x0000000d2929723e */ /* 0x000fe200000000ff */
[----:B------:R-:W-:Y:S01]  /*7f30*/  HADD2.F32 R83, -RZ, R136.H0_H0 ;  /* 0x20000088ff537230 */ /* 0x000fe20000004100 */
[----:B------:R-:W-:Y:S01]  /*7f40*/  MOV R13, R33 ;  /* 0x00000021000d7202 */ /* 0x000fe20000000f00 */
[----:B------:R-:W-:-:S02]  /*7f50*/  HADD2.F32 R139, -RZ, R135.H0_H0 ;  /* 0x20000087ff8b7230 */ /* 0x000fc40000004100 */
[----:B------:R-:W-:Y:S02]  /*7f60*/  HADD2.F32 R135, -RZ, R135.H1_H1 ;  /* 0x30000087ff877230 */ /* 0x000fe40000004100 */
[-C--:B------:R-:W-:Y:S01]  /*7f70*/  FMUL.FTZ R15, R83, R138.reuse ;  /* 0x0000008a530f7220 */ /* 0x080fe20000410000 */
[----:B------:R-:W-:Y:S02]  /*7f80*/  IMAD.MOV.U32 R81, RZ, RZ, R41 ;  /* 0x000000ffff517224 */ /* 0x000fe400078e0029 */
[C---:B------:R-:W-:Y:S01]  /*7f90*/  FMUL.FTZ R138, R139.reuse, R138 ;  /* 0x0000008a8b8a7220 */ /* 0x040fe20000410000 */
[-C--:B------:R-:W-:Y:S01]  /*7fa0*/  FFMA.FTZ R15, R139, R137.reuse, -R15 ;  /* 0x000000898b0f7223 */ /* 0x080fe2000001080f */
[----:B------:R-:W-:Y:S02]  /*7fb0*/  HADD2.F32 R139, -RZ, R163.H1_H1 ;  /* 0x300000a3ff8b7230 */ /* 0x000fe40000004100 */
[----:B------:R-:W-:Y:S01]  /*7fc0*/  FFMA.FTZ R83, R83, R137, R138 ;  /* 0x0000008953537223 */ /* 0x000fe2000001008a */
[----:B------:R-:W-:-:S02]  /*7fd0*/  SHF.R.U32.HI R137, RZ, 0x10, R35 ;  /* 0x00000010ff897819 */ /* 0x000fc40000011623 */
[--C-:B------:R-:W-:Y:S02]  /*7fe0*/  SHF.R.U64 R35, R42, 0x10, R43.reuse ;  /* 0x000000102a237819 */ /* 0x100fe4000000122b */
[----:B------:R-:W-:Y:S01]  /*7ff0*/  SHF.R.U32.HI R42, RZ, 0x10, R43 ;  /* 0x00000010ff2a7819 */ /* 0x000fe2000001162b */
[----:B------:R-:W-:Y:S02]  /*8000*/  HADD2.F32 R43, -RZ, R136.H1_H1 ;  /* 0x30000088ff2b7230 */ /* 0x000fe40000004100 */
[----:B------:R-:W-:Y:S02]  /*8010*/  HADD2.F32 R137, -RZ, R137.H0_H0 ;  /* 0x20000089ff897230 */ /* 0x000fe40000004100 */
[----:B------:R-:W-:Y:S02]  /*8020*/  HADD2.F32 R136, -RZ, R42.H0_H0 ;  /* 0x2000002aff887230 */ /* 0x000fe40000004100 */
[----:B------:R-:W-:-:S03]  /*8030*/  HADD2.F32 R35, -RZ, R35.H0_H0 ;  /* 0x20000023ff237230 */ /* 0x000fc60000004100 */
[----:B------:R-:W-:-:S04]  /*8040*/  FMUL.FTZ R42, R43, R136 ;  /* 0x000000882b2a7220 */ /* 0x000fc80000410000 */
[CC--:B------:R-:W-:Y:S01]  /*8050*/  FFMA.FTZ R42, R135.reuse, R137.reuse, -R42 ;  /* 0x00000089872a7223 */ /* 0x0c0fe2000001082a */
[----:B------:R-:W-:Y:S01]  /*8060*/  FMUL.FTZ R135, R135, R136 ;  /* 0x0000008887877220 */ /* 0x000fe20000410000 */
[--C-:B------:R-:W-:Y:S02]  /*8070*/  HADD2.F32 R136, -RZ, R80.reuse.H0_H0 ;  /* 0x20000050ff887230 */ /* 0x100fe40000004100 */
[----:B------:R-:W-:Y:S02]  /*8080*/  HADD2.F32 R80, -RZ, R80.H1_H1 ;  /* 0x30000050ff507230 */ /* 0x000fe40000004100 */
[----:B------:R-:W-:Y:S01]  /*8090*/  FFMA.FTZ R43, R43, R137, R135 ;  /* 0x000000892b2b7223 */ /* 0x000fe20000010087 */
[----:B------:R-:W-:Y:S02]  /*80a0*/  HADD2.F32 R135, -RZ, R12.H0_H0 ;  /* 0x2000000cff877230 */ /* 0x000fe40000004100 */
[----:B------:R-:W-:Y:S01]  /*80b0*/  FMUL.FTZ R138, R136, R139 ;  /* 0x0000008b888a7220 */ /* 0x000fe20000410000 */
[----:B------:R-:W-:Y:S01]  /*80c0*/  HADD2.F32 R137, -RZ, R162.H1_H1 ;  /* 0x300000a2ff897230 */ /* 0x000fe20000004100 */
[----:B------:R-:W-:Y:S01]  /*80d0*/  F2FP.F16.F32.PACK_AB R15, R42, R15 ;  /* 0x0000000f2a0f723e */ /* 0x000fe200000000ff */
[----:B------:R-:W-:-:S02]  /*80e0*/  HADD2.F32 R12, -RZ, R12.H1_H1 ;  /* 0x3000000cff0c7230 */ /* 0x000fc40000004100 */
[----:B------:R-:W-:Y:S01]  /*80f0*/  FMUL.FTZ R139, R135, R139 ;  /* 0x0000008b878b7220 */ /* 0x000fe20000410000 */
[----:B------:R-:W-:Y:S01]  /*8100*/  F2FP.F16.F32.PACK_AB R83, R43, R83 ;  /* 0x000000532b53723e */ /* 0x000fe200000000ff */
[-C--:B------:R-:W-:Y:S02]  /*8110*/  FFMA.FTZ R135, R135, R137.reuse, -R138 ;  /* 0x0000008987877223 */ /* 0x080fe4000001088a */
[----:B------:R-:W-:Y:S01]  /*8120*/  FFMA.FTZ R136, R136, R137, R139 ;  /* 0x0000008988887223 */ /* 0x000fe2000001008b */
[-C--:B------:R-:W-:Y:S01]  /*8130*/  FMUL.FTZ R137, R80, R40.reuse ;  /* 0x0000002850897220 */ /* 0x080fe20000410000 */
[C---:B------:R-:W-:Y:S01]  /*8140*/  FMUL.FTZ R40, R12.reuse, R40 ;  /* 0x000000280c287220 */ /* 0x040fe20000410000 */
[----:B------:R-:W-:Y:S02]  /*8150*/  HADD2.F32 R139, -RZ, R161.H1_H1 ;  /* 0x300000a1ff8b7230 */ /* 0x000fe40000004100 */
[-C--:B------:R-:W-:Y:S01]  /*8160*/  FFMA.FTZ R12, R12, R32.reuse, -R137 ;  /* 0x000000200c0c7223 */ /* 0x080fe20000010889 */
[----:B------:R-:W-:Y:S01]  /*8170*/  FFMA.FTZ R32, R80, R32, R40 ;  /* 0x0000002050207223 */ /* 0x000fe20000010028 */
[----:B------:R-:W-:-:S02]  /*8180*/  HADD2.F32 R40, -RZ, R82.H0_H0 ;  /* 0x20000052ff287230 */ /* 0x000fc40000004100 */
[----:B------:R-:W-:Y:S01]  /*8190*/  HADD2.F32 R80, -RZ, R14.H0_H0 ;  /* 0x2000000eff507230 */ /* 0x000fe20000004100 */
[----:B------:R-:W-:Y:S01]  /*81a0*/  F2FP.F16.F32.PACK_AB R12, R12, R135 ;  /* 0x000000870c0c723e */ /* 0x000fe200000000ff */
[----:B------:R-:W-:Y:S02]  /*81b0*/  HADD2.F32 R137, -RZ, R161.H0_H0 ;  /* 0x200000a1ff897230 */ /* 0x000fe40000004100 */
[-C--:B------:R-:W-:Y:S01]  /*81c0*/  FMUL.FTZ R138, R40, R139.reuse ;  /* 0x0000008b288a7220 */ /* 0x080fe20000410000 */
[----:B------:R-:W-:Y:S02]  /*81d0*/  HADD2.F32 R82, -RZ, R82.H1_H1 ;  /* 0x30000052ff527230 */ /* 0x000fe40000004100 */
[C---:B------:R-:W-:Y:S01]  /*81e0*/  FMUL.FTZ R139, R80.reuse, R139 ;  /* 0x0000008b508b7220 */ /* 0x040fe20000410000 */
[----:B------:R-:W-:Y:S02]  /*81f0*/  HADD2.F32 R14, -RZ, R14.H1_H1 ;  /* 0x3000000eff0e7230 */ /* 0x000fe40000004100 */
[-C--:B------:R-:W-:Y:S01]  /*8200*/  FFMA.FTZ R138, R80, R137.reuse, -R138 ;  /* 0x00000089508a7223 */ /* 0x080fe2000001088a */
[----:B------:R-:W-:Y:S01]  /*8210*/  F2FP.F16.F32.PACK_AB R32, R32, R136 ;  /* 0x000000882020723e */ /* 0x000fe200000000ff */
[----:B------:R-:W-:Y:S01]  /*8220*/  FFMA.FTZ R139, R40, R137, R139 ;  /* 0x00000089288b7223 */ /* 0x000fe2000001008b */
[-C--:B------:R-:W-:Y:S01]  /*8230*/  FMUL.FTZ R40, R82, R35.reuse ;  /* 0x0000002352287220 */ /* 0x080fe20000410000 */
[----:B------:R-:W-:-:S02]  /*8240*/  FMUL.FTZ R35, R14, R35 ;  /* 0x000000230e237220 */ /* 0x000fc40000410000 */
[----:B------:R-:W-:Y:S02]  /*8250*/  IMAD.MOV.U32 R80, RZ, RZ, R32 ;  /* 0x000000ffff507224 */ /* 0x000fe400078e0020 */
[-C--:B------:R-:W-:Y:S01]  /*8260*/  FFMA.FTZ R40, R14, R34.reuse, -R40 ;  /* 0x000000220e287223 */ /* 0x080fe20000010828 */
[----:B------:R-:W-:-:S04]  /*8270*/  FFMA.FTZ R35, R82, R34, R35 ;  /* 0x0000002252237223 */ /* 0x000fc80000010023 */
[----:B------:R-:W-:Y:S02]  /*8280*/  F2FP.F16.F32.PACK_AB R40, R40, R138 ;  /* 0x0000008a2828723e */ /* 0x000fe400000000ff */
[----:B------:R-:W-:Y:S02]  /*8290*/  F2FP.F16.F32.PACK_AB R35, R35, R139 ;  /* 0x0000008b2323723e */ /* 0x000fe400000000ff */
[----:B------:R-:W-:-:S03]  /*82a0*/  MOV R14, R40 ;  /* 0x00000028000e7202 */ /* 0x000fc60000000f00 */
[----:B------:R-:W-:-:S07]  /*82b0*/  IMAD.MOV.U32 R82, RZ, RZ, R35 ;  /* 0x000000ffff527224 */ /* 0x000fce00078e0023 */
.L_x_522:
[----:B------:R-:W-:Y:S05]  /*82c0*/  BSYNC B3 ;  /* 0x0000000000037941 */ /* 0x000fea0003800000 */
.L_x_521:
[----:B------:R-:W-:Y:S01]  /*82d0*/  LEA R32, P3, R8, R11, 0x1 ;  /* 0x0000000b08207211 */ /* 0x000fe200078608ff */
[----:B------:R-:W-:-:S03]  /*82e0*/  ULDC.64 UR4, c[0x0][0x208] ;  /* 0x0000820000047ab9 */ /* 0x000fc60000000a00 */
[----:B--2---:R-:W-:Y:S02]  /*82f0*/  LEA.HI.X R33, R8, R119, R26, 0x1, P3 ;  /* 0x0000007708217211 */ /* 0x004fe400018f0c1a */
[----:B------:R-:W-:-:S03]  /*8300*/  ISETP.GE.AND P3, PT, R134, R128, PT ;  /* 0x000000808600720c */ /* 0x000fc60003f66270 */
[----:B----4-:R2:W-:Y:S10]  /*8310*/  ST.E.128 desc[UR4][R32.64], R12 ;  /* 0x0000000c20007985 */ /* 0x0105f4000c101d04 */
[----:B--2---:R-:W-:-:S05]  /*8320*/  @!P3 IMAD.WIDE R12, R134, 0x2, R118 ;  /* 0x00000002860cb825 */ /* 0x004fca00078e0276 */
[----:B---3--:R3:W-:Y:S02]  /*8330*/  @!P3 ST.E.128 desc[UR4][R12.64], R80 ;  /* 0x000000500c00b985 */ /* 0x0087e4000c101d04 */
.L_x_520:
[----:B------:R-:W-:Y:S05]  /*8340*/  BSYNC B2 ;  /* 0x0000000000027941 */ /* 0x000fea0003800000 */
.L_x_519:
[----:B------:R-:W-:-:S13]  /*8350*/  ISETP.NE.AND P3, PT, R20, RZ, PT ;  /* 0x000000ff1400720c */ /* 0x000fda0003f65270 */
[----:B------:R-:W-:Y:S05]  /*8360*/  @!P3 BRA `(.L_x_518) ;  /* 0x0000000400f0b947 */ /* 0x000fea0003800000 */
[----:B------:R-:W4:Y:S01]  /*8370*/  LDL R15, [R1+0x5c] ;  /* 0x00005c00010f7983 */ /* 0x000f220000100800 */
[----:B---3--:R-:W-:Y:S01]  /*8380*/  SEL R12, R111, R131, !P1 ;  /* 0x000000836f0c7207 */ /* 0x008fe20004800000 */
        /* <DEDUP_REMOVED lines=16> */
[----:B----4-:R-:W-:-:S04]  /*8490*/  IMAD R13, R13, 0x1400, R15 ;  /* 0x000014000d0d7824 */ /* 0x010fc800078e020f */
        /* <DEDUP_REMOVED lines=10> */
[--C-:B------:R-:W-:Y:S01]  /*8540*/  HADD2.F32 R43, -RZ, R160.reuse.H1_H1 ;  /* 0x300000a0ff2b7230 */ /* 0x100fe20000004100 */
[--C-:B------:R-:W-:Y:S01]  /*8550*/  SHF.R.U64 R28, R28, 0x10, R29.reuse ;  /* 0x000000101c1c7819 */ /* 0x100fe2000000121d */
[----:B------:R-:W-:Y:S01]  /*8560*/  HADD2.F32 R80, -RZ, R160.H0_H0 ;  /* 0x200000a0ff507230 */ /* 0x000fe20000004100 */
[----:B------:R-:W-:Y:S01]  /*8570*/  SHF.R.U32.HI R29, RZ, 0x10, R29 ;  /* 0x00000010ff1d7819 */ /* 0x000fe2000001161d */
[--C-:B------:R-:W-:Y:S01]  /*8580*/  HADD2.F32 R13, -RZ, R42.reuse.H0_H0 ;  /* 0x2000002aff0d7230 */ /* 0x100fe20000004100 */
[----:B------:R-:W-:Y:S01]  /*8590*/  SHF.R.U64 R30, R30, 0x10, R31 ;  /* 0x000000101e1e7819 */ /* 0x000fe2000000121f */
[----:B------:R-:W-:Y:S02]  /*85a0*/  HADD2.F32 R81, -RZ, R41.H0_H0 ;  /* 0x20000029ff517230 */ /* 0x000fe40000004100 */
        /* <DEDUP_REMOVED lines=8> */
[--C-:B------:R-:W-:Y:S01]  /*8630*/  SHF.R.U32.HI R43, RZ, 0x10, R37.reuse ;  /* 0x00000010ff2b7819 */ /* 0x100fe20000011625 */
[----:B------:R-:W-:Y:S01]  /*8640*/  HADD2.F32 R80, -RZ, R159.H1_H1 ;  /* 0x3000009fff507230 */ /* 0x000fe20000004100 */
[----:B------:R-:W-:Y:S01]  /*8650*/  SHF.R.U64 R37, R36, 0x10, R37 ;  /* 0x0000001024257819 */ /* 0x000fe20000001225 */
[----:B------:R-:W-:-:S02]  /*8660*/  HADD2.F32 R36, -RZ, R41.H1_H1 ;  /* 0x30000029ff247230 */ /* 0x000fc40000004100 */
[----:B------:R-:W-:Y:S02]  /*8670*/  HADD2.F32 R43, -RZ, R43.H0_H0 ;  /* 0x2000002bff2b7230 */ /* 0x000fe40000004100 */
[----:B------:R-:W-:-:S03]  /*8680*/  HADD2.F32 R37, -RZ, R37.H0_H0 ;  /* 0x20000025ff257230 */ /* 0x000fc60000004100 */
[-C--:B------:R-:W-:Y:S01]  /*8690*/  FMUL.FTZ R41, R42, R43.reuse ;  /* 0x0000002b2a297220 */ /* 0x080fe20000410000 */
[----:B------:R-:W-:-:S03]  /*86a0*/  FMUL.FTZ R43, R36, R43 ;  /* 0x0000002b242b7220 */ /* 0x000fc60000410000 */
[-C--:B------:R-:W-:Y:S01]  /*86b0*/  FFMA.FTZ R36, R36, R29.reuse, -R41 ;  /* 0x0000001d24247223 */ /* 0x080fe20000010829 */
[----:B------:R-:W-:Y:S02]  /*86c0*/  HADD2.F32 R41, -RZ, R35.H0_H0 ;  /* 0x20000023ff297230 */ /* 0x000fe40000004100 */
[----:B------:R-:W-:Y:S01]  /*86d0*/  FFMA.FTZ R29, R42, R29, R43 ;  /* 0x0000001d2a1d7223 */ /* 0x000fe2000001002b */
[----:B------:R-:W-:Y:S02]  /*86e0*/  HADD2.F32 R42, -RZ, R159.H0_H0 ;  /* 0x2000009fff2a7230 */ /* 0x000fe40000004100 */
[----:B------:R-:W-:Y:S02]  /*86f0*/  HADD2.F32 R43, -RZ, R15.H0_H0 ;  /* 0x2000000fff2b7230 */ /* 0x000fe40000004100 */
[----:B------:R-:W-:Y:S01]  /*8700*/  FMUL.FTZ R81, R41, R80 ;  /* 0x0000005029517220 */ /* 0x000fe20000410000 */
[----:B------:R-:W-:Y:S01]  /*8710*/  HADD2.F32 R35, -RZ, R35.H1_H1 ;  /* 0x30000023ff237230 */ /* 0x000fe20000004100 */
[----:B------:R-:W-:Y:S01]  /*8720*/  F2FP.F16.F32.PACK_AB R33, R36, R33 ;  /* 0x000000212421723e */ /* 0x000fe200000000ff */
[----:B------:R-:W-:-:S02]  /*8730*/  HADD2.F32 R15, -RZ, R15.H1_H1 ;  /* 0x3000000fff0f7230 */ /* 0x000fc40000004100 */
[C---:B------:R-:W-:Y:S01]  /*8740*/  FFMA.FTZ R81, R43.reuse, R42, -R81 ;  /* 0x0000002a2b517223 */ /* 0x040fe20000010851 */
[----:B------:R-:W-:Y:S01]  /*8750*/  FMUL.FTZ R43, R43, R80 ;  /* 0x000000502b2b7220 */ /* 0x000fe20000410000 */
[----:B------:R-:W-:Y:S01]  /*8760*/  HADD2.F32 R80, -RZ, R157.H1_H1 ;  /* 0x3000009dff507230 */ /* 0x000fe20000004100 */
[----:B------:R-:W-:Y:S01]  /*8770*/  F2FP.F16.F32.PACK_AB R29, R29, R13 ;  /* 0x0000000d1d1d723e */ /* 0x000fe200000000ff */
[----:B------:R-:W-:Y:S02]  /*8780*/  IMAD.MOV.U32 R13, RZ, RZ, R33 ;  /* 0x000000ffff0d7224 */ /* 0x000fe400078e0021 */
[----:B------:R-:W-:Y:S01]  /*8790*/  FFMA.FTZ R43, R41, R42, R43 ;  /* 0x0000002a292b7223 */ /* 0x000fe2000001002b */
[----:B------:R-:W-:Y:S02]  /*87a0*/  SHF.R.U32.HI R41, RZ, 0x10, R31 ;  /* 0x00000010ff297819 */ /* 0x000fe4000001161f */
[--C-:B------:R-:W-:Y:S02]  /*87b0*/  SHF.R.U64 R31, R38, 0x10, R39.reuse ;  /* 0x00000010261f7819 */ /* 0x100fe40000001227 */
[----:B------:R-:W-:Y:S01]  /*87c0*/  SHF.R.U32.HI R38, RZ, 0x10, R39 ;  /* 0x00000010ff267819 */ /* 0x000fe20000011627 */
[----:B------:R-:W-:Y:S01]  /*87d0*/  HADD2.F32 R41, -RZ, R41.H0_H0 ;  /* 0x20000029ff297230 */ /* 0x000fe20000004100 */
[----:B------:R-:W-:Y:S01]  /*87e0*/  MOV R33, R29 ;  /* 0x0000001d00217202 */ /* 0x000fe20000000f00 */
[----:B------:R-:W-:-:S02]  /*87f0*/  HADD2.F32 R31, -RZ, R31.H0_H0 ;  /* 0x2000001fff1f7230 */ /* 0x000fc40000004100 */
[----:B------:R-:W-:-:S05]  /*8800*/  HADD2.F32 R38, -RZ, R38.H0_H0 ;  /* 0x20000026ff267230 */ /* 0x000fca0000004100 */
[----:B------:R-:W-:-:S04]  /*8810*/  FMUL.FTZ R39, R35, R38 ;  /* 0x0000002623277220 */ /* 0x000fc80000410000 */
[C---:B------:R-:W-:Y:S01]  /*8820*/  FFMA.FTZ R39, R15.reuse, R41, -R39 ;  /* 0x000000290f277223 */ /* 0x040fe20000010827 */
[----:B------:R-:W-:Y:S01]  /*8830*/  FMUL.FTZ R15, R15, R38 ;  /* 0x000000260f0f7220 */ /* 0x000fe20000410000 */
[----:B------:R-:W-:-:S03]  /*8840*/  HADD2.F32 R38, -RZ, R157.H0_H0 ;  /* 0x2000009dff267230 */ /* 0x000fc60000004100 */
[----:B------:R-:W-:Y:S01]  /*8850*/  FFMA.FTZ R15, R35, R41, R15 ;  /* 0x00000029230f7223 */ /* 0x000fe2000001000f */
[----:B------:R-:W-:Y:S01]  /*8860*/  HADD2.F32 R35, -RZ, R32.H0_H0 ;  /* 0x20000020ff237230 */ /* 0x000fe20000004100 */
[----:B------:R-:W-:Y:S01]  /*8870*/  F2FP.F16.F32.PACK_AB R39, R39, R81 ;  /* 0x000000512727723e */ /* 0x000fe200000000ff */
[----:B------:R-:W-:Y:S02]  /*8880*/  HADD2.F32 R41, -RZ, R12.H0_H0 ;  /* 0x2000000cff297230 */ /* 0x000fe40000004100 */
[----:B------:R-:W-:Y:S02]  /*8890*/  HADD2.F32 R32, -RZ, R32.H1_H1 ;  /* 0x30000020ff207230 */ /* 0x000fe40000004100 */
[-C--:B------:R-:W-:Y:S01]  /*88a0*/  FMUL.FTZ R42, R35, R80.reuse ;  /* 0x00000050232a7220 */ /* 0x080fe20000410000 */
[----:B------:R-:W-:Y:S02]  /*88b0*/  HADD2.F32 R12, -RZ, R12.H1_H1 ;  /* 0x3000000cff0c7230 */ /* 0x000fe40000004100 */
[----:B------:R-:W-:Y:S01]  /*88c0*/  FMUL.FTZ R80, R41, R80 ;  /* 0x0000005029507220 */ /* 0x000fe20000410000 */
[----:B------:R-:W-:Y:S01]  /*88d0*/  F2FP.F16.F32.PACK_AB R43, R15, R43 ;  /* 0x0000002b0f2b723e */ /* 0x000fe200000000ff */
[----:B------:R-:W-:Y:S01]  /*88e0*/  FFMA.FTZ R42, R41, R38, -R42 ;  /* 0x00000026292a7223 */ /* 0x000fe2000001082a */
[----:B------:R-:W-:-:S02]  /*88f0*/  HADD2.F32 R41, -RZ, R156.H1_H1 ;  /* 0x3000009cff297230 */ /* 0x000fc40000004100 */
[----:B------:R-:W-:Y:S01]  /*8900*/  FFMA.FTZ R80, R35, R38, R80 ;  /* 0x0000002623507223 */ /* 0x000fe20000010050 */
[-C--:B------:R-:W-:Y:S01]  /*8910*/  FMUL.FTZ R35, R32, R37.reuse ;  /* 0x0000002520237220 */ /* 0x080fe20000410000 */
[C---:B------:R-:W-:Y:S01]  /*8920*/  FMUL.FTZ R37, R12.reuse, R37 ;  /* 0x000000250c257220 */ /* 0x040fe20000410000 */
[----:B------:R-:W-:Y:S02]  /*8930*/  IMAD.MOV.U32 R15, RZ, RZ, R39 ;  /* 0x000000ffff0f7224 */ /* 0x000fe400078e0027 */
[-C--:B------:R-:W-:Y:S01]  /*8940*/  FFMA.FTZ R12, R12, R28.reuse, -R35 ;  /* 0x0000001c0c0c7223 */ /* 0x080fe20000010823 */
[----:B------:R-:W-:Y:S01]  /*8950*/  FFMA.FTZ R28, R32, R28, R37 ;  /* 0x0000001c201c7223 */ /* 0x000fe20000010025 */
[----:B------:R-:W-:Y:S02]  /*8960*/  HADD2.F32 R32, -RZ, R34.H0_H0 ;  /* 0x20000022ff207230 */ /* 0x000fe40000004100 */
[----:B------:R-:W-:Y:S01]  /*8970*/  HADD2.F32 R37, -RZ, R14.H0_H0 ;  /* 0x2000000eff257230 */ /* 0x000fe20000004100 */
[----:B------:R-:W-:Y:S01]  /*8980*/  F2FP.F16.F32.PACK_AB R12, R12, R42 ;  /* 0x0000002a0c0c723e */ /* 0x000fe200000000ff */
[----:B------:R-:W-:-:S02]  /*8990*/  HADD2.F32 R35, -RZ, R156.H0_H0 ;  /* 0x2000009cff237230 */ /* 0x000fc40000004100 */
        /* <DEDUP_REMOVED lines=8> */
[----:B------:R-:W-:Y:S01]  /*8a20*/  FMUL.FTZ R31, R14, R31 ;  /* 0x0000001f0e1f7220 */ /* 0x000fe20000410000 */
[----:B------:R-:W-:-:S02]  /*8a30*/  IMAD.MOV.U32 R35, RZ, RZ, R43 ;  /* 0x000000ffff237224 */ /* 0x000fc400078e002b */
[-C--:B------:R-:W-:Y:S01]  /*8a40*/  FFMA.FTZ R32, R14, R30.reuse, -R32 ;  /* 0x0000001e0e207223 */ /* 0x080fe20000010820 */
[----:B------:R-:W-:-:S04]  /*8a50*/  FFMA.FTZ R31, R34, R30, R31 ;  /* 0x0000001e221f7223 */ /* 0x000fc8000001001f */
[----:B------:R-:W-:Y:S01]  /*8a60*/  F2FP.F16.F32.PACK_AB R38, R32, R38 ;  /* 0x000000262026723e */ /* 0x000fe200000000ff */
[----:B------:R-:W-:Y:S01]  /*8a70*/  IMAD.MOV.U32 R32, RZ, RZ, R28 ;  /* 0x000000ffff207224 */ /* 0x000fe200078e001c */
[----:B------:R-:W-:-:S03]  /*8a80*/  F2FP.F16.F32.PACK_AB R31, R31, R41 ;  /* 0x000000291f1f723e */ /* 0x000fc600000000ff */
[----:B------:R-:W-:Y:S01]  /*8a90*/  IMAD.MOV.U32 R14, RZ, RZ, R38 ;  /* 0x000000ffff0e7224 */ /* 0x000fe200078e0026 */
[----:B------:R-:W-:-:S07]  /*8aa0*/  MOV R34, R31 ;  /* 0x0000001f00227202 */ /* 0x000fce0000000f00 */
.L_x_524:
[----:B------:R-:W-:Y:S05]  /*8ab0*/  BSYNC B2 ;  /* 0x0000000000027941 */ /* 0x000fea0003800000 */
.L_x_523:
[----:B------:R-:W-:Y:S01]  /*8ac0*/  LEA R28, P3, R10, R11, 0x1 ;  /* 0x0000000b0a1c7211 */ /* 0x000fe200078608ff */
[----:B------:R-:W-:-:S03]  /*8ad0*/  ULDC.64 UR4, c[0x0][0x208] ;  /* 0x0000820000047ab9 */ /* 0x000fc60000000a00 */
[----:B--2---:R-:W-:Y:S02]  /*8ae0*/  LEA.HI.X R29, R10, R119, R27, 0x1, P3 ;  /* 0x000000770a1d7211 */ /* 0x004fe400018f0c1b */
[----:B------:R-:W-:-:S03]  /*8af0*/  ISETP.GE.AND P3, PT, R40, R128, PT ;  /* 0x000000802800720c */ /* 0x000fc60003f66270 */
[----:B----4-:R4:W-:Y:S10]  /*8b00*/  ST.E.128 desc[UR4][R28.64], R12 ;  /* 0x0000000c1c007985 */ /* 0x0109f4000c101d04 */
[----:B------:R-:W-:-:S05]  /*8b10*/  @!P3 IMAD.WIDE R118, R40, 0x2, R118 ;  /* 0x000000022876b825 */ /* 0x000fca00078e0276 */
[----:B---3--:R4:W-:Y:S02]  /*8b20*/  @!P3 ST.E.128 desc[UR4][R118.64], R32 ;  /* 0x000000207600b985 */ /* 0x0089e4000c101d04 */
.L_x_518:
[----:B------:R-:W-:Y:S05]  /*8b30*/  BSYNC B1 ;  /* 0x0000000000017941 */ /* 0x000fea0003800000 */
.L_x_517:
[----:B------:R-:W-:-:S03]  /*8b40*/  UMOV UR4, 0xffffffff ;  /* 0xffffffff00047882 */ /* 0x000fc60000000000 */
[----:B------:R-:W-:Y:S05]  /*8b50*/  BRA.DIV UR4, `(.L_x_525) ;  /* 0x0000022604e47947 */ /* 0x000fea000b800000 */
[----:B----4-:R4:W0:Y:S04]  /*8b60*/  SHFL.IDX PT, R33, R116, 0x1, 0x181f ;  /* 0x00381f0074217f89 */ /* 0x01082800000e0000 */
[----:B---3--:R4:W3:Y:S02]  /*8b70*/  SHFL.IDX PT, R11, R117, 0x1, 0x181f ;  /* 0x00381f00750b7f89 */ /* 0x0088e400000e0000 */
.L_x_831:
        /* <DEDUP_REMOVED lines=8> */
[C---:B------:R-:W-:Y:S01]  /*8c00*/  VIADD R14, R224.reuse, 0x20 ;  /* 0x00000020e00e7836 */ /* 0x040fe20000000000 */
[----:B------:R-:W-:Y:S01]  /*8c10*/  IADD3 R28, R224, 0x20, RZ ;  /* 0x00000020e01c7810 */ /* 0x000fe20007ffe0ff */
[----:B------:R-:W-:Y:S01]  /*8c20*/  BSSY B3, `(.L_x_530) ;  /* 0x0000071000037945 */ /* 0x000fe20003800000 */
[----:B------:R-:W-:Y:S01]  /*8c30*/  SHF.R.S32.HI R13, RZ, 0x1f, R12 ;  /* 0x0000001fff0d7819 */ /* 0x000fe2000001140c */
[----:B------:R-:W-:Y:S01]  /*8c40*/  IMAD.SHL.U32 R14, R14, 0x40, RZ ;  /* 0x000000400e0e7824 */ /* 0x000fe200078e00ff */
[----:B------:R-:W-:Y:S01]  /*8c50*/  ISETP.GE.AND P3, PT, R16, R110, PT ;  /* 0x0000006e1000720c */ /* 0x000fe20003f66270 */
[----:B------:R-:W-:Y:S01]  /*8c60*/  IMAD.SHL.U32 R28, R28, 0x40, RZ ;  /* 0x000000401c1c7824 */ /* 0x000fe200078e00ff */
[----:B------:R-:W-:Y:S02]  /*8c70*/  LEA.HI R13, R13, R12, RZ, 0x4 ;  /* 0x0000000c0d0d7211 */ /* 0x000fe400078f20ff */
[----:B------:R-:W-:-:S02]  /*8c80*/  LOP3.LUT R14, R14, 0x1c0, RZ, 0xc0, !PT ;  /* 0x000001c00e0e7812 */ /* 0x000fc400078ec0ff */
[----:B------:R-:W-:Y:S02]  /*8c90*/  LEA.HI.SX32 R36, R13, R7, 0x1c ;  /* 0x000000070d247211 */ /* 0x000fe400078fe2ff */
[----:B------:R-:W-:Y:S02]  /*8ca0*/  LOP3.LUT R28, R28, 0x1c0, RZ, 0xc0, !PT ;  /* 0x000001c01c1c7812 */ /* 0x000fe400078ec0ff */
[----:B------:R-:W-:Y:S02]  /*8cb0*/  SHF.R.S32.HI R13, RZ, 0x1f, R36 ;  /* 0x0000001fff0d7819 */ /* 0x000fe40000011424 */
[----:B------:R-:W-:Y:S02]  /*8cc0*/  SHF.R.U32.HI R14, RZ, 0x3, R14 ;  /* 0x00000003ff0e7819 */ /* 0x000fe4000001160e */
[----:B------:R-:W-:Y:S02]  /*8cd0*/  LEA.HI R13, R13, R36, RZ, 0x3 ;  /* 0x000000240d0d7211 */ /* 0x000fe400078f18ff */
[----:B------:R-:W-:-:S02]  /*8ce0*/  SHF.L.U32 R36, R36, 0x3, RZ ;  /* 0x0000000324247819 */ /* 0x000fc400000006ff */
        /* <DEDUP_REMOVED lines=10> */
[----:B------:R-:W0:Y:S01]  /*8d90*/  LDS.128 R12, [R12+0x24400] ;  /* 0x024400000c0c7984 */ /* 0x000e220000000c00 */
[----:B------:R-:W-:Y:S05]  /*8da0*/  @P3 BRA `(.L_x_531) ;  /* 0x0000000400603947 */ /* 0x000fea0003800000 */
[----:B------:R-:W-:Y:S01]  /*8db0*/  HADD2.F32 R35, -RZ, R155.H1_H1 ;  /* 0x3000009bff237230 */ /* 0x000fe20000004100 */
[----:B------:R-:W-:Y:S01]  /*8dc0*/  SHF.R.U64 R56, R56, 0x10, R57 ;  /* 0x0000001038387819 */ /* 0x000fe20000001239 */
[----:B---3--:R-:W-:Y:S02]  /*8dd0*/  HADD2.F32 R34, -RZ, R29.H0_H0 ;  /* 0x2000001dff227230 */ /* 0x008fe40000004100 */
[----:B0-----:R-:W-:Y:S02]  /*8de0*/  HADD2.F32 R38, -RZ, R13.H0_H0 ;  /* 0x2000000dff267230 */ /* 0x001fe40000004100 */
[----:B------:R-:W-:Y:S02]  /*8df0*/  HADD2.F32 R37, -RZ, R153.H1_H1 ;  /* 0x30000099ff257230 */ /* 0x000fe40000004100 */
[-C--:B------:R-:W-:Y:S01]  /*8e00*/  FMUL.FTZ R39, R34, R35.reuse ;  /* 0x0000002322277220 */ /* 0x080fe20000410000 */
[----:B------:R-:W-:Y:S02]  /*8e10*/  HADD2.F32 R41, -RZ, R15.H0_H0 ;  /* 0x2000000fff297230 */ /* 0x000fe40000004100 */
[----:B------:R-:W-:Y:S01]  /*8e20*/  FMUL.FTZ R35, R38, R35 ;  /* 0x0000002326237220 */ /* 0x000fe20000410000 */
[----:B------:R-:W-:-:S02]  /*8e30*/  HADD2.F32 R40, -RZ, R152.H1_H1 ;  /* 0x30000098ff287230 */ /* 0x000fc40000004100 */
[-C--:B------:R-:W-:Y:S01]  /*8e40*/  FFMA.FTZ R39, R38, R37.reuse, -R39 ;  /* 0x0000002526277223 */ /* 0x080fe20000010827 */
[----:B------:R-:W-:Y:S02]  /*8e50*/  HADD2.F32 R38, -RZ, R29.H1_H1 ;  /* 0x3000001dff267230 */ /* 0x000fe40000004100 */
[----:B------:R-:W-:Y:S01]  /*8e60*/  FFMA.FTZ R34, R34, R37, R35 ;  /* 0x0000002522227223 */ /* 0x000fe20000010023 */
[----:B------:R-:W-:Y:S01]  /*8e70*/  SHF.R.U32.HI R37, RZ, 0x10, R57 ;  /* 0x00000010ff257819 */ /* 0x000fe20000011639 */
[----:B------:R-:W-:Y:S01]  /*8e80*/  HADD2.F32 R29, -RZ, R13.H1_H1 ;  /* 0x3000000dff1d7230 */ /* 0x000fe20000004100 */
[--C-:B------:R-:W-:Y:S01]  /*8e90*/  SHF.R.U64 R35, R48, 0x10, R49.reuse ;  /* 0x0000001030237819 */ /* 0x100fe20000001231 */
[----:B------:R-:W-:Y:S01]  /*8ea0*/  HADD2.F32 R15, -RZ, R15.H1_H1 ;  /* 0x3000000fff0f7230 */ /* 0x000fe20000004100 */
[----:B------:R-:W-:Y:S01]  /*8eb0*/  SHF.R.U32.HI R48, RZ, 0x10, R49 ;  /* 0x00000010ff307819 */ /* 0x000fe20000011631 */
[----:B------:R-:W-:Y:S02]  /*8ec0*/  HADD2.F32 R37, -RZ, R37.H0_H0 ;  /* 0x20000025ff257230 */ /* 0x000fe40000004100 */
[----:B------:R-:W-:-:S02]  /*8ed0*/  HADD2.F32 R155, -RZ, R155.H0_H0 ;  /* 0x2000009bff9b7230 */ /* 0x000fc40000004100 */
[----:B------:R-:W-:Y:S02]  /*8ee0*/  HADD2.F32 R48, -RZ, R48.H0_H0 ;  /* 0x20000030ff307230 */ /* 0x000fe40000004100 */
[CC--:B------:R-:W-:Y:S01]  /*8ef0*/  FMUL.FTZ R13, R38.reuse, R37.reuse ;  /* 0x00000025260d7220 */ /* 0x0c0fe20000410000 */
[C---:B------:R-:W-:Y:S01]  /*8f00*/  FMUL.FTZ R37, R29.reuse, R37 ;  /* 0x000000251d257220 */ /* 0x040fe20000410000 */
[----:B------:R-:W-:Y:S02]  /*8f10*/  HADD2.F32 R43, -RZ, R12.H0_H0 ;  /* 0x2000000cff2b7230 */ /* 0x000fe40000004100 */
[-C--:B------:R-:W-:Y:S01]  /*8f20*/  FFMA.FTZ R29, R29, R48.reuse, -R13 ;  /* 0x000000301d1d7223 */ /* 0x080fe2000001080d */
[----:B------:R-:W-:Y:S01]  /*8f30*/  FFMA.FTZ R13, R38, R48, R37 ;  /* 0x00000030260d7223 */ /* 0x000fe20000010025 */
[----:B------:R-:W-:Y:S02]  /*8f40*/  HADD2.F32 R37, -RZ, R154.H1_H1 ;  /* 0x3000009aff257230 */ /* 0x000fe40000004100 */
[--C-:B------:R-:W-:Y:S01]  /*8f50*/  HADD2.F32 R38, -RZ, R31.reuse.H0_H0 ;  /* 0x2000001fff267230 */ /* 0x100fe20000004100 */
[----:B------:R-:W-:Y:S01]  /*8f60*/  F2FP.F16.F32.PACK_AB R29, R29, R39 ;  /* 0x000000271d1d723e */ /* 0x000fe200000000ff */
[----:B------:R-:W-:Y:S01]  /*8f70*/  HADD2.F32 R31, -RZ, R31.H1_H1 ;  /* 0x3000001fff1f7230 */ /* 0x000fe20000004100 */
[----:B------:R-:W-:Y:S01]  /*8f80*/  F2FP.F16.F32.PACK_AB R34, R13, R34 ;  /* 0x000000220d22723e */ /* 0x000fe200000000ff */
[----:B------:R-:W-:-:S02]  /*8f90*/  HADD2.F32 R153, -RZ, R153.H0_H0 ;  /* 0x20000099ff997230 */ /* 0x000fc40000004100 */
[CC--:B------:R-:W-:Y:S01]  /*8fa0*/  FMUL.FTZ R42, R38.reuse, R37.reuse ;  /* 0x00000025262a7220 */ /* 0x0c0fe20000410000 */
[C---:B------:R-:W-:Y:S01]  /*8fb0*/  FMUL.FTZ R37, R41.reuse, R37 ;  /* 0x0000002529257220 */ /* 0x040fe20000410000 */
[----:B------:R-:W-:Y:S01]  /*8fc0*/  HADD2.F32 R56, -RZ, R56.H0_H0 ;  /* 0x20000038ff387230 */ /* 0x000fe20000004100 */
[----:B------:R-:W-:Y:S01]  /*8fd0*/  MOV R13, R29 ;  /* 0x0000001d000d7202 */ /* 0x000fe20000000f00 */
[-C--:B------:R-:W-:Y:S01]  /*8fe0*/  FFMA.FTZ R42, R41, R40.reuse, -R42 ;  /* 0x00000028292a7223 */ /* 0x080fe2000001082a */
[----:B------:R-:W-:Y:S01]  /*8ff0*/  FFMA.FTZ R37, R38, R40, R37 ;  /* 0x0000002826257223 */ /* 0x000fe20000010025 */
[--C-:B------:R-:W-:Y:S01]  /*9000*/  SHF.R.U64 R40, R58, 0x10, R59.reuse ;  /* 0x000000103a287819 */ /* 0x100fe2000000123b */
[----:B------:R-:W-:Y:S01]  /*9010*/  HADD2.F32 R12, -RZ, R12.H1_H1 ;  /* 0x3000000cff0c7230 */ /* 0x000fe20000004100 */
[----:B------:R-:W-:Y:S01]  /*9020*/  SHF.R.U32.HI R58, RZ, 0x10, R59 ;  /* 0x00000010ff3a7819 */ /* 0x000fe2000001163b */
[----:B------:R-:W-:Y:S01]  /*9030*/  HADD2.F32 R35, -RZ, R35.H0_H0 ;  /* 0x20000023ff237230 */ /* 0x000fe20000004100 */
[--C-:B------:R-:W-:Y:S01]  /*9040*/  SHF.R.U64 R38, R50, 0x10, R51.reuse ;  /* 0x0000001032267819 */ /* 0x100fe20000001233 */
[----:B------:R-:W-:Y:S01]  /*9050*/  HADD2.F32 R154, -RZ, R154.H0_H0 ;  /* 0x2000009aff9a7230 */ /* 0x000fe20000004100 */
[----:B------:R-:W-:Y:S01]  /*9060*/  SHF.R.U32.HI R50, RZ, 0x10, R51 ;  /* 0x00000010ff327819 */ /* 0x000fe20000011633 */
[----:B------:R-:W-:-:S02]  /*9070*/  HADD2.F32 R58, -RZ, R58.H0_H0 ;  /* 0x2000003aff3a7230 */ /* 0x000fc40000004100 */
[----:B------:R-:W-:Y:S02]  /*9080*/  HADD2.F32 R152, -RZ, R152.H0_H0 ;  /* 0x20000098ff987230 */ /* 0x000fe40000004100 */
[----:B------:R-:W-:Y:S02]  /*9090*/  HADD2.F32 R50, -RZ, R50.H0_H0 ;  /* 0x20000032ff327230 */ /* 0x000fe40000004100 */
[----:B------:R-:W-:Y:S01]  /*90a0*/  FMUL.FTZ R41, R31, R58 ;  /* 0x0000003a1f297220 */ /* 0x000fe20000410000 */
[----:B------:R-:W-:Y:S02]  /*90b0*/  HADD2.F32 R40, -RZ, R40.H0_H0 ;  /* 0x20000028ff287230 */ /* 0x000fe40000004100 */
[----:B------:R-:W-:Y:S02]  /*90c0*/  HADD2.F32 R38, -RZ, R38.H0_H0 ;  /* 0x20000026ff267230 */ /* 0x000fe40000004100 */
[C---:B------:R-:W-:Y:S01]  /*90d0*/  FFMA.FTZ R41, R15.reuse, R50, -R41 ;  /* 0x000000320f297223 */ /* 0x040fe20000010829 */
[----:B------:R-:W-:Y:S01]  /*90e0*/  FMUL.FTZ R15, R15, R58 ;  /* 0x0000003a0f0f7220 */ /* 0x000fe20000410000 */
[----:B------:R-:W-:-:S03]  /*90f0*/  IMAD.MOV.U32 R29, RZ, RZ, R34 ;  /* 0x000000ffff1d7224 */ /* 0x000fc600078e0022 */
[----:B------:R-:W-:Y:S01]  /*9100*/  FFMA.FTZ R15, R31, R50, R15 ;  /* 0x000000321f0f7223 */ /* 0x000fe2000001000f */
[--C-:B------:R-:W-:Y:S01]  /*9110*/  HADD2.F32 R31, -RZ, R28.reuse.H0_H0 ;  /* 0x2000001cff1f7230 */ /* 0x100fe20000004100 */
[----:B------:R-:W-:Y:S01]  /*9120*/  F2FP.F16.F32.PACK_AB R41, R41, R42 ;  /* 0x0000002a2929723e */ /* 0x000fe200000000ff */
[----:B------:R-:W-:Y:S02]  /*9130*/  HADD2.F32 R28, -RZ, R28.H1_H1 ;  /* 0x3000001cff1c7230 */ /* 0x000fe40000004100 */
[----:B------:R-:W-:Y:S01]  /*9140*/  F2FP.F16.F32.PACK_AB R37, R15, R37 ;  /* 0x000000250f25723e */ /* 0x000fe200000000ff */
[-C--:B------:R-:W-:Y:S01]  /*9150*/  FMUL.FTZ R48, R31, R155.reuse ;  /* 0x0000009b1f307220 */ /* 0x080fe20000410000 */
[C---:B------:R-:W-:Y:S01]  /*9160*/  FMUL.FTZ R155, R43.reuse, R155 ;  /* 0x0000009b2b9b7220 */ /* 0x040fe20000410000 */
[----:B------:R-:W-:Y:S02]  /*9170*/  IMAD.MOV.U32 R15, RZ, RZ, R41 ;  /* 0x000000ffff0f7224 */ /* 0x000fe400078e0029 */
[-C--:B------:R-:W-:Y:S01]  /*9180*/  FFMA.FTZ R48, R43, R153.reuse, -R48 ;  /* 0x000000992b307223 */ /* 0x080fe20000010830 */
[----:B------:R-:W-:Y:S01]  /*9190*/  FFMA.FTZ R155, R31, R153, R155 ;  /* 0x000000991f9b7223 */ /* 0x000fe2000001009b */
[-C--:B------:R-:W-:Y:S01]  /*91a0*/  FMUL.FTZ R31, R28, R56.reuse ;  /* 0x000000381c1f7220 */ /* 0x080fe20000410000 */
[----:B------:R-:W-:-:S03]  /*91b0*/  FMUL.FTZ R56, R12, R56 ;  /* 0x000000380c387220 */ /* 0x000fc60000410000 */
[-C--:B------:R-:W-:Y:S01]  /*91c0*/  FFMA.FTZ R31, R12, R35.reuse, -R31 ;  /* 0x000000230c1f7223 */ /* 0x080fe2000001081f */
[----:B------:R-:W-:Y:S01]  /*91d0*/  FFMA.FTZ R56, R28, R35, R56 ;  /* 0x000000231c387223 */ /* 0x000fe20000010038 */
[----:B------:R-:W-:Y:S02]  /*91e0*/  HADD2.F32 R12, -RZ, R30.H0_H0 ;  /* 0x2000001eff0c7230 */ /* 0x000fe40000004100 */
[----:B------:R-:W-:Y:S01]  /*91f0*/  HADD2.F32 R28, -RZ, R14.H0_H0 ;  /* 0x2000000eff1c7230 */ /* 0x000fe20000004100 */
[----:B------:R-:W-:Y:S01]  /*9200*/  F2FP.F16.F32.PACK_AB R31, R31, R48 ;  /* 0x000000301f1f723e */ /* 0x000fe200000000ff */
[----:B------:R-:W-:Y:S02]  /*9210*/  HADD2.F32 R30, -RZ, R30.H1_H1 ;  /* 0x3000001eff1e7230 */ /* 0x000fe40000004100 */
[-C--:B------:R-:W-:Y:S01]  /*9220*/  FMUL.FTZ R35, R12, R154.reuse ;  /* 0x0000009a0c237220 */ /* 0x080fe20000410000 */
[----:B------:R-:W-:Y:S02]  /*9230*/  HADD2.F32 R14, -RZ, R14.H1_H1 ;  /* 0x3000000eff0e7230 */ /* 0x000fe40000004100 */
[----:B------:R-:W-:Y:S01]  /*9240*/  FMUL.FTZ R154, R28, R154 ;  /* 0x0000009a1c9a7220 */ /* 0x000fe20000410000 */
[----:B------:R-:W-:Y:S01]  /*9250*/  F2FP.F16.F32.PACK_AB R56, R56, R155 ;  /* 0x0000009b3838723e */ /* 0x000fe200000000ff */
[----:B------:R-:W-:-:S02]  /*9260*/  FFMA.FTZ R35, R28, R152, -R35 ;  /* 0x000000981c237223 */ /* 0x000fc40000010823 */
[----:B------:R-:W-:Y:S01]  /*9270*/  FFMA.FTZ R154, R12, R152, R154 ;  /* 0x000000980c9a7223 */ /* 0x000fe2000001009a */
[-C--:B------:R-:W-:Y:S01]  /*9280*/  FMUL.FTZ R12, R30, R40.reuse ;  /* 0x000000281e0c7220 */ /* 0x080fe20000410000 */
[C---:B------:R-:W-:Y:S01]  /*9290*/  FMUL.FTZ R40, R14.reuse, R40 ;  /* 0x000000280e287220 */ /* 0x040fe20000410000 */
[----:B------:R-:W-:Y:S02]  /*92a0*/  IMAD.MOV.U32 R28, RZ, RZ, R56 ;  /* 0x000000ffff1c7224 */ /* 0x000fe400078e0038 */
[-C--:B------:R-:W-:Y:S01]  /*92b0*/  FFMA.FTZ R12, R14, R38.reuse, -R12 ;  /* 0x000000260e0c7223 */ /* 0x080fe2000001080c */
[----:B------:R-:W-:-:S04]  /*92c0*/  FFMA.FTZ R40, R30, R38, R40 ;  /* 0x000000261e287223 */ /* 0x000fc80000010028 */
[----:B------:R-:W-:Y:S01]  /*92d0*/  F2FP.F16.F32.PACK_AB R35, R12, R35 ;  /* 0x000000230c23723e */ /* 0x000fe200000000ff */
[----:B------:R-:W-:Y:S01]  /*92e0*/  IMAD.MOV.U32 R12, RZ, RZ, R31 ;  /* 0x000000ffff0c7224 */ /* 0x000fe200078e001f */
[----:B------:R-:W-:Y:S02]  /*92f0*/  F2FP.F16.F32.PACK_AB R40, R40, R154 ;  /* 0x0000009a2828723e */ /* 0x000fe400000000ff */
[----:B------:R-:W-:Y:S02]  /*9300*/  MOV R14, R35 ;  /* 0x00000023000e7202 */ /* 0x000fe40000000f00 */
[----:B------:R-:W-:Y:S01]  /*9310*/  MOV R31, R37 ;  /* 0x00000025001f7202 */ /* 0x000fe20000000f00 */
[----:B------:R-:W-:-:S07]  /*9320*/  IMAD.MOV.U32 R30, RZ, RZ, R40 ;  /* 0x000000ffff1e7224 */ /* 0x000fce00078e0028 */
.L_x_531:
[----:B------:R-:W-:Y:S05]  /*9330*/  BSYNC B3 ;  /* 0x0000000000037941 */ /* 0x000fea0003800000 */
.L_x_530:
[----:B------:R-:W-:Y:S01]  /*9340*/  LEA R34, P3, R8, R11, 0x1 ;  /* 0x0000000b08227211 */ /* 0x000fe200078608ff */
[----:B------:R-:W-:-:S03]  /*9350*/  ULDC.64 UR4, c[0x0][0x208] ;  /* 0x0000820000047ab9 */ /* 0x000fc60000000a00 */
[----:B0-----:R-:W-:Y:S02]  /*9360*/  LEA.HI.X R35, R8, R33, R26, 0x1, P3 ;  /* 0x0000002108237211 */ /* 0x001fe400018f0c1a */
[----:B------:R-:W-:-:S03]  /*9370*/  ISETP.GE.AND P3, PT, R36, R128, PT ;  /* 0x000000802400720c */ /* 0x000fc60003f66270 */
[----:B------:R0:W-:Y:S10]  /*9380*/  ST.E.128 desc[UR4][R34.64], R12 ;  /* 0x0000000c22007985 */ /* 0x0001f4000c101d04 */
[----:B0-----:R-:W-:-:S05]  /*9390*/  @!P3 IMAD.WIDE R12, R36, 0x2, R32 ;  /* 0x00000002240cb825 */ /* 0x001fca00078e0220 */
[----:B---3--:R3:W-:Y:S02]  /*93a0*/  @!P3 ST.E.128 desc[UR4][R12.64], R28 ;  /* 0x0000001c0c00b985 */ /* 0x0087e4000c101d04 */
.L_x_529:
[----:B------:R-:W-:Y:S05]  /*93b0*/  BSYNC B2 ;  /* 0x0000000000027941 */ /* 0x000fea0003800000 */
.L_x_528:
[----:B------:R-:W-:-:S13]  /*93c0*/  ISETP.NE.AND P3, PT, R20, RZ, PT ;  /* 0x000000ff1400720c */ /* 0x000fda0003f65270 */
[----:B------:R-:W-:Y:S05]  /*93d0*/  @!P3 BRA `(.L_x_527) ;  /* 0x0000000400f4b947 */ /* 0x000fea0003800000 */
[----:B------:R-:W5:Y:S01]  /*93e0*/  LDL R15, [R1+0x58] ;  /* 0x00005800010f7983 */ /* 0x000f620000100800 */
[----:B---3--:R-:W-:Y:S01]  /*93f0*/  SEL R12, R111, R131, !P1 ;  /* 0x000000836f0c7207 */ /* 0x008fe20004800000 */
[----:B------:R-:W-:Y:S01]  /*9400*/  VIADD R14, R224, 0x20 ;  /* 0x00000020e00e7836 */ /* 0x000fe20000000000 */
[----:B------:R-:W-:Y:S01]  /*9410*/  ISETP.GE.AND P3, PT, R214, R110, PT ;  /* 0x0000006ed600720c */ /* 0x000fe20003f66270 */
[----:B------:R-:W-:Y:S01]  /*9420*/  VIADD R28, R224, 0x20 ;  /* 0x00000020e01c7836 */ /* 0x000fe20000000000 */
[----:B------:R-:W-:Y:S01]  /*9430*/  SHF.R.S32.HI R13, RZ, 0x1f, R12 ;  /* 0x0000001fff0d7819 */ /* 0x000fe2000001140c */
[----:B------:R-:W-:Y:S01]  /*9440*/  BSSY B2, `(.L_x_532) ;  /* 0x000006f000027945 */ /* 0x000fe20003800000 */
[----:B------:R-:W-:Y:S01]  /*9450*/  SHF.L.U32 R14, R14, 0x6, RZ ;  /* 0x000000060e0e7819 */ /* 0x000fe200000006ff */
[----:B------:R-:W-:Y:S01]  /*9460*/  IMAD.SHL.U32 R28, R28, 0x40, RZ ;  /* 0x000000401c1c7824 */ /* 0x000fe200078e00ff */
[----:B------:R-:W-:Y:S02]  /*9470*/  LEA.HI R13, R13, R12, RZ, 0x4 ;  /* 0x0000000c0d0d7211 */ /* 0x000fe400078f20ff */
[----:B------:R-:W-:-:S02]  /*9480*/  LOP3.LUT R14, R14, 0x1c0, RZ, 0xc0, !PT ;  /* 0x000001c00e0e7812 */ /* 0x000fc400078ec0ff */
[----:B------:R-:W-:Y:S02]  /*9490*/  LEA.HI.SX32 R36, R13, R9, 0x1c ;  /* 0x000000090d247211 */ /* 0x000fe400078fe2ff */
[----:B------:R-:W-:Y:S02]  /*94a0*/  LOP3.LUT R28, R28, 0x1c0, RZ, 0xc0, !PT ;  /* 0x000001c01c1c7812 */ /* 0x000fe400078ec0ff */
[----:B------:R-:W-:Y:S02]  /*94b0*/  SHF.R.S32.HI R13, RZ, 0x1f, R36 ;  /* 0x0000001fff0d7819 */ /* 0x000fe40000011424 */
[----:B------:R-:W-:Y:S02]  /*94c0*/  SHF.R.U32.HI R14, RZ, 0x3, R14 ;  /* 0x00000003ff0e7819 */ /* 0x000fe4000001160e */
[----:B------:R-:W-:Y:S01]  /*94d0*/  LEA.HI R13, R13, R36, RZ, 0x3 ;  /* 0x000000240d0d7211 */ /* 0x000fe200078f18ff */
[----:B------:R-:W-:-:S03]  /*94e0*/  IMAD.SHL.U32 R36, R36, 0x8, RZ ;  /* 0x0000000824247824 */ /* 0x000fc600078e00ff */
[----:B------:R-:W-:Y:S02]  /*94f0*/  SHF.R.S32.HI R13, RZ, 0x3, R13 ;  /* 0x00000003ff0d7819 */ /* 0x000fe4000001140d */
[----:B------:R-:W-:-:S04]  /*9500*/  LOP3.LUT R12, R28, 0x38, R36, 0xf8, !PT ;  /* 0x000000381c0c7812 */ /* 0x000fc800078ef824 */
[----:B------:R-:W-:Y:S01]  /*9510*/  LOP3.LUT R12, R12, R14, RZ, 0x3c, !PT ;  /* 0x0000000e0c0c7212 */ /* 0x000fe200078e3cff */
[----:B-----5:R-:W-:-:S05]  /*9520*/  IMAD R13, R13, 0x1400, R15 ;  /* 0x000014000d0d7824 */ /* 0x020fca00078e020f */
[----:B------:R-:W-:-:S05]  /*9530*/  IADD3 R12, R13, R12, RZ ;  /* 0x0000000c0d0c7210 */ /* 0x000fca0007ffe0ff */
[C---:B------:R-:W-:Y:S02]  /*9540*/  IMAD R28, R213.reuse, 0x5000, R12 ;  /* 0x00005000d51c7824 */ /* 0x040fe400078e020c */
[----:B------:R-:W-:Y:S02]  /*9550*/  IMAD R12, R213, 0x5000, R123 ;  /* 0x00005000d50c7824 */ /* 0x000fe400078e027b */
[--C-:B------:R-:W-:Y:S02]  /*9560*/  IMAD R28, R28, 0x2, R23.reuse ;  /* 0x000000021c1c7824 */ /* 0x100fe400078e0217 */
[----:B------:R-:W-:-:S04]  /*9570*/  IMAD R12, R12, 0x2, R23 ;  /* 0x000000020c0c7824 */ /* 0x000fc800078e0217 */
        /* <DEDUP_REMOVED lines=36> */
[----:B------:R-:W-:Y:S02]  /*97c0*/  HADD2.F32 R52, -RZ, R52.H0_H0 ;  /* 0x20000034ff347230 */ /* 0x000fe40000004100 */
        /* <DEDUP_REMOVED lines=17> */
[----:B------:R-:W-:Y:S01]  /*98e0*/  IMAD.MOV.U32 R13, RZ, RZ, R29 ;  /* 0x000000ffff0d7224 */ /* 0x000fe200078e001d */
[----:B------:R-:W-:-:S02]  /*98f0*/  MOV R29, R34 ;  /* 0x00000022001d7202 */ /* 0x000fc40000000f00 */
        /* <DEDUP_REMOVED lines=29> */
[----:B------:R-:W-:Y:S02]  /*9ad0*/  F2FP.F16.F32.PACK_AB R35, R12, R35 ;  /* 0x000000230c23723e */ /* 0x000fe400000000ff */
[----:B------:R-:W-:Y:S02]  /*9ae0*/  F2FP.F16.F32.PACK_AB R40, R40, R150 ;  /* 0x000000962828723e */ /* 0x000fe400000000ff */
[----:B------:R-:W-:Y:S01]  /*9af0*/  MOV R12, R31 ;  /* 0x0000001f000c7202 */ /* 0x000fe20000000f00 */
[----:B------:R-:W-:Y:S01]  /*9b00*/  IMAD.MOV.U32 R14, RZ, RZ, R35 ;  /* 0x000000ffff0e7224 */ /* 0x000fe200078e0023 */
[----:B------:R-:W-:Y:S01]  /*9b10*/  MOV R30, R40 ;  /* 0x00000028001e7202 */ /* 0x000fe20000000f00 */
[----:B------:R-:W-:-:S07]  /*9b20*/  IMAD.MOV.U32 R31, RZ, RZ, R37 ;  /* 0x000000ffff1f7224 */ /* 0x000fce00078e0025 */
.L_x_533:
[----:B------:R-:W-:Y:S05]  /*9b30*/  BSYNC B2 ;  /* 0x0000000000027941 */ /* 0x000fea0003800000 */
.L_x_532:
[----:B------:R-:W-:Y:S01]  /*9b40*/  LEA R34, P3, R10, R11, 0x1 ;  /* 0x0000000b0a227211 */ /* 0x000fe200078608ff */
[----:B------:R-:W-:-:S03]  /*9b50*/  ULDC.64 UR4, c[0x0][0x208] ;  /* 0x0000820000047ab9 */ /* 0x000fc60000000a00 */
[----:B0-----:R-:W-:Y:S02]  /*9b60*/  LEA.HI.X R35, R10, R33, R27, 0x1, P3 ;  /* 0x000000210a237211 */ /* 0x001fe400018f0c1b */
[----:B------:R-:W-:-:S03]  /*9b70*/  ISETP.GE.AND P3, PT, R36, R128, PT ;  /* 0x000000802400720c */ /* 0x000fc60003f66270 */
[----:B------:R0:W-:Y:S10]  /*9b80*/  ST.E.128 desc[UR4][R34.64], R12 ;  /* 0x0000000c22007985 */ /* 0x0001f4000c101d04 */
[----:B------:R-:W-:-:S05]  /*9b90*/  @!P3 IMAD.WIDE R32, R36, 0x2, R32 ;  /* 0x000000022420b825 */ /* 0x000fca00078e0220 */
[----:B---3--:R0:W-:Y:S02]  /*9ba0*/  @!P3 ST.E.128 desc[UR4][R32.64], R28 ;  /* 0x0000001c2000b985 */ /* 0x0081e4000c101d04 */
.L_x_527:
[----:B------:R-:W-:Y:S05]  /*9bb0*/  BSYNC B1 ;  /* 0x0000000000017941 */ /* 0x000fea0003800000 */
.L_x_526:
[----:B------:R-:W-:-:S03]  /*9bc0*/  UMOV UR4, 0xffffffff ;  /* 0xffffffff00047882 */ /* 0x000fc60000000000 */
[----:B------:R-:W-:Y:S05]  /*9bd0*/  BRA.DIV UR4, `(.L_x_534) ;  /* 0x0000021a04107947 */ /* 0x000fea000b800000 */
[----:B-1--4-:R-:W1:Y:S04]  /*9be0*/  SHFL.IDX PT, R116, R116, 0x2, 0x181f ;  /* 0x00581f0074747f89 */ /* 0x012e6800000e0000 */
[----:B------:R-:W4:Y:S02]  /*9bf0*/  SHFL.IDX PT, R117, R117, 0x2, 0x181f ;  /* 0x00581f0075757f89 */ /* 0x000f2400000e0000 */
.L_x_835:
[----:B------:R-:W-:Y:S05]  /*9c00*/  @P5 BRA `(.L_x_492) ;  /* 0x0000001400e85947 */ /* 0x000fea0003800000 */
[----:B------:R-:W-:Y:S01]  /*9c10*/  ISETP.NE.AND P3, PT, R0, RZ, PT ;  /* 0x000000ff0000720c */ /* 0x000fe20003f65270 */
[----:B------:R-:W-:Y:S01]  /*9c20*/  BSSY B1, `(.L_x_535) ;  /* 0x0000081000017945 */ /* 0x000fe20003800000 */
[----:B0---4-:R-:W-:Y:S01]  /*9c30*/  IMAD.MOV.U32 R32, RZ, RZ, R117 ;  /* 0x000000ffff207224 */ /* 0x011fe200078e0075 */
[----:B-1----:R-:W-:-:S10]  /*9c40*/  MOV R33, R116 ;  /* 0x0000007400217202 */ /* 0x002fd40000000f00 */
[----:B------:R-:W-:Y:S05]  /*9c50*/  @!P3 BRA `(.L_x_536) ;  /* 0x0000000400f4b947 */ /* 0x000fea0003800000 */
[----:B------:R-:W4:Y:S01]  /*9c60*/  LDL R15, [R1+0x54] ;  /* 0x00005400010f7983 */ /* 0x000f220000100800 */
        /* <DEDUP_REMOVED lines=19> */
[----:B----4-:R-:W-:-:S05]  /*9da0*/  IMAD R13, R13, 0x1400, R15 ;  /* 0x000014000d0d7824 */ /* 0x010fca00078e020f */
[----:B------:R-:W-:-:S05]  /*9db0*/  IADD3 R12, R13, R12, RZ ;  /* 0x0000000c0d0c7210 */ /* 0x000fca0007ffe0ff */
[C---:B------:R-:W-:Y:S02]  /*9dc0*/  IMAD R28, R213.reuse, 0x5000, R12 ;  /* 0x00005000d51c7824 */ /* 0x040fe400078e020c */
[----:B------:R-:W-:Y:S02]  /*9dd0*/  IMAD R12, R213, 0x5000, R122 ;  /* 0x00005000d50c7824 */ /* 0x000fe400078e027a */
[--C-:B------:R-:W-:Y:S02]  /*9de0*/  IMAD R28, R28, 0x2, R23.reuse ;  /* 0x000000021c1c7824 */ /* 0x100fe400078e0217 */
[----:B------:R-:W-:-:S04]  /*9df0*/  IMAD R12, R12, 0x2, R23 ;  /* 0x000000020c0c7824 */ /* 0x000fc800078e0217 */
[----:B------:R-:W0:Y:S04]  /*9e00*/  LDS.128 R28, [R28+0x24400] ;  /* 0x024400001c1c7984 */ /* 0x000e280000000c00 */
[----:B------:R-:W1:Y:S01]  /*9e10*/  LDS.128 R12, [R12+0x24400] ;  /* 0x024400000c0c7984 */ /* 0x000e620000000c00 */
[----:B------:R-:W-:Y:S05]  /*9e20*/  @P3 BRA `(.L_x_538) ;  /* 0x0000000400603947 */ /* 0x000fea0003800000 */
[----:B------:R-:W-:Y:S01]  /*9e30*/  HADD2.F32 R35, -RZ, R147.H1_H1 ;  /* 0x30000093ff237230 */ /* 0x000fe20000004100 */
[----:B------:R-:W-:Y:S01]  /*9e40*/  SHF.R.U64 R72, R72, 0x10, R73 ;  /* 0x0000001048487819 */ /* 0x000fe20000001249 */
[----:B0-----:R-:W-:Y:S02]  /*9e50*/  HADD2.F32 R34, -RZ, R29.H0_H0 ;  /* 0x2000001dff227230 */ /* 0x001fe40000004100 */
[----:B-1----:R-:W-:Y:S02]  /*9e60*/  HADD2.F32 R37, -RZ, R13.H0_H0 ;  /* 0x2000000dff257230 */ /* 0x002fe40000004100 */
        /* <DEDUP_REMOVED lines=16> */
[-C--:B------:R-:W-:Y:S01]  /*9f70*/  FMUL.FTZ R13, R37, R36.reuse ;  /* 0x00000024250d7220 */ /* 0x080fe20000410000 */
        /* <DEDUP_REMOVED lines=37> */
[CC--:B------:R-:W-:Y:S01]  /*a1d0*/  FMUL.FTZ R43, R31.reuse, R147.reuse ;  /* 0x000000931f2b7220 */ /* 0x0c0fe20000410000 */
        /* <DEDUP_REMOVED lines=29> */
.L_x_538:
[----:B------:R-:W-:Y:S05]  /*a3b0*/  BSYNC B2 ;  /* 0x0000000000027941 */ /* 0x000fea0003800000 */
.L_x_537:
[----:B------:R-:W-:Y:S01]  /*a3c0*/  ISETP.GE.AND P4, PT, R11, R128, PT ;  /* 0x000000800b00720c */ /* 0x000fe20003f86270 */
[----:B------:R-:W-:Y:S01]  /*a3d0*/  ULDC.64 UR4, c[0x0][0x208] ;  /* 0x0000820000047ab9 */ /* 0x000fe20000000a00 */
[----:B------:R-:W-:-:S04]  /*a3e0*/  LEA R34, P3, R8, R117, 0x1 ;  /* 0x0000007508227211 */ /* 0x000fc800078608ff */
[----:B------:R-:W-:-:S05]  /*a3f0*/  LEA.HI.X R35, R8, R116, R26, 0x1, P3 ;  /* 0x0000007408237211 */ /* 0x000fca00018f0c1a */
[----:B-1----:R1:W-:Y:S02]  /*a400*/  ST.E.128 desc[UR4][R34.64], R12 ;  /* 0x0000000c22007985 */ /* 0x0023e4000c101d04 */
[----:B-1----:R-:W-:-:S05]  /*a410*/  @!P4 IMAD.WIDE R12, R11, 0x2, R32 ;  /* 0x000000020b0cc825 */ /* 0x002fca00078e0220 */
[----:B0-----:R0:W-:Y:S02]  /*a420*/  @!P4 ST.E.128 desc[UR4][R12.64], R28 ;  /* 0x0000001c0c00c985 */ /* 0x0011e4000c101d04 */
.L_x_536:
[----:B------:R-:W-:Y:S05]  /*a430*/  BSYNC B1 ;  /* 0x0000000000017941 */ /* 0x000fea0003800000 */
.L_x_535:
[----:B------:R-:W-:-:S13]  /*a440*/  ISETP.NE.AND P3, PT, R20, RZ, PT ;  /* 0x000000ff1400720c */ /* 0x000fda0003f65270 */
[----:B------:R-:W-:Y:S05]  /*a450*/  @!P3 BRA `(.L_x_492) ;  /* 0x0000000c00d4b947 */ /* 0x000fea0003800000 */
[----:B------:R-:W4:Y:S01]  /*a460*/  LDL R15, [R1+0x54] ;  /* 0x00005400010f7983 */ /* 0x000f220000100800 */
[----:B------:R-:W-:Y:S01]  /*a470*/  SEL R131, R111, R131, !P1 ;  /* 0x000000836f837207 */ /* 0x000fe20004800000 */
[C---:B0--3--:R-:W-:Y:S01]  /*a480*/  VIADD R12, R224.reuse, 0x40 ;  /* 0x00000040e00c7836 */ /* 0x049fe20000000000 */
[----:B------:R-:W-:Y:S01]  /*a490*/  IADD3 R14, R224, 0x40, RZ ;  /* 0x00000040e00e7810 */ /* 0x000fe20007ffe0ff */
[----:B------:R-:W-:Y:S01]  /*a4a0*/  BSSY B1, `(.L_x_539) ;  /* 0x0000070000017945 */ /* 0x000fe20003800000 */
[----:B------:R-:W-:Y:S02]  /*a4b0*/  SHF.R.S32.HI R11, RZ, 0x1f, R131 ;  /* 0x0000001fff0b7819 */ /* 0x000fe40000011483 */
        /* <DEDUP_REMOVED lines=9> */
[----:B------:R-:W-:Y:S01]  /*a550*/  IMAD.SHL.U32 R11, R11, 0x8, RZ ;  /* 0x000000080b0b7824 */ /* 0x000fe200078e00ff */
[----:B------:R-:W-:-:S02]  /*a560*/  ISETP.GE.AND P4, PT, R214, R110, PT ;  /* 0x0000006ed600720c */ /* 0x000fc40003f86270 */
[----:B------:R-:W-:Y:S02]  /*a570*/  SHF.R.S32.HI R13, RZ, 0x3, R13 ;  /* 0x00000003ff0d7819 */ /* 0x000fe4000001140d */
[----:B------:R-:W-:Y:S02]  /*a580*/  LOP3.LUT R12, R12, 0x38, R11, 0xf8, !PT ;  /* 0x000000380c0c7812 */ /* 0x000fe400078ef80b */
[----:B------:R-:W-:Y:S02]  /*a590*/  LEA R34, P3, R10, R117, 0x1 ;  /* 0x000000750a227211 */ /* 0x000fe400078608ff */
[----:B------:R-:W-:Y:S02]  /*a5a0*/  LOP3.LUT R12, R12, R14, RZ, 0x3c, !PT ;  /* 0x0000000e0c0c7212 */ /* 0x000fe400078e3cff */
[----:B------:R-:W-:Y:S01]  /*a5b0*/  LEA.HI.X R35, R10, R116, R27, 0x1, P3 ;  /* 0x000000740a237211 */ /* 0x000fe200018f0c1b */
[----:B----4-:R-:W-:-:S04]  /*a5c0*/  IMAD R13, R13, 0x1400, R15 ;  /* 0x000014000d0d7824 */ /* 0x010fc800078e020f */
[----:B------:R-:W-:Y:S02]  /*a5d0*/  IMAD.IADD R13, R13, 0x1, R12 ;  /* 0x000000010d0d7824 */ /* 0x000fe400078e020c */
[C---:B------:R-:W-:Y:S02]  /*a5e0*/  IMAD R12, R213.reuse, 0x5000, R121 ;  /* 0x00005000d50c7824 */ /* 0x040fe400078e0279 */
[----:B------:R-:W-:Y:S02]  /*a5f0*/  IMAD R28, R213, 0x5000, R13 ;  /* 0x00005000d51c7824 */ /* 0x000fe400078e020d */
[----:B------:R-:W-:-:S03]  /*a600*/  IMAD R12, R12, 0x2, R23 ;  /* 0x000000020c0c7824 */ /* 0x000fc600078e0217 */
[----:B------:R-:W-:-:S03]  /*a610*/  LEA R28, R28, R23, 0x1 ;  /* 0x000000171c1c7211 */ /* 0x000fc600078e08ff */
[----:B------:R-:W0:Y:S04]  /*a620*/  LDS.128 R12, [R12+0x24400] ;  /* 0x024400000c0c7984 */ /* 0x000e280000000c00 */
[----:B------:R-:W1:Y:S01]  /*a630*/  LDS.128 R28, [R28+0x24400] ;  /* 0x024400001c1c7984 */ /* 0x000e620000000c00 */
[----:B------:R-:W-:Y:S05]  /*a640*/  @P4 BRA `(.L_x_540) ;  /* 0x0000000400544947 */ /* 0x000fea0003800000 */
[----:B------:R-:W-:Y:S01]  /*a650*/  HADD2.F32 R39, -RZ, R143.H1_H1 ;  /* 0x3000008fff277230 */ /* 0x000fe20000004100 */
[----:B------:R-:W-:Y:S01]  /*a660*/  SHF.R.U64 R68, R68, 0x10, R69 ;  /* 0x0000001044447819 */ /* 0x000fe20000001245 */
[----:B-1----:R-:W-:Y:S01]  /*a670*/  HADD2.F32 R36, -RZ, R29.H0_H0 ;  /* 0x2000001dff247230 */ /* 0x002fe20000004100 */
[----:B------:R-:W-:Y:S01]  /*a680*/  SHF.R.U64 R60, R60, 0x10, R61 ;  /* 0x000000103c3c7819 */ /* 0x000fe2000000123d */
[----:B0-----:R-:W-:Y:S01]  /*a690*/  HADD2.F32 R37, -RZ, R13.H0_H0 ;  /* 0x2000000dff257230 */ /* 0x001fe20000004100 */
[----:B------:R-:W-:Y:S01]  /*a6a0*/  SHF.R.U64 R70, R70, 0x10, R71 ;  /* 0x0000001046467819 */ /* 0x000fe20000001247 */
[----:B------:R-:W-:Y:S02]  /*a6b0*/  HADD2.F32 R38, -RZ, R141.H1_H1 ;  /* 0x3000008dff267230 */ /* 0x000fe40000004100 */
[-C--:B------:R-:W-:Y:S01]  /*a6c0*/  FMUL.FTZ R40, R36, R39.reuse ;  /* 0x0000002724287220 */ /* 0x080fe20000410000 */
[----:B------:R-:W-:Y:S02]  /*a6d0*/  HADD2.F32 R143, -RZ, R143.H0_H0 ;  /* 0x2000008fff8f7230 */ /* 0x000fe40000004100 */
[----:B------:R-:W-:Y:S01]  /*a6e0*/  FMUL.FTZ R39, R37, R39 ;  /* 0x0000002725277220 */ /* 0x000fe20000410000 */
[----:B------:R-:W-:-:S02]  /*a6f0*/  HADD2.F32 R141, -RZ, R141.H0_H0 ;  /* 0x2000008dff8d7230 */ /* 0x000fc40000004100 */
[-C--:B------:R-:W-:Y:S01]  /*a700*/  FFMA.FTZ R37, R37, R38.reuse, -R40 ;  /* 0x0000002625257223 */ /* 0x080fe20000010828 */
[----:B------:R-:W-:Y:S01]  /*a710*/  SHF.R.U32.HI R40, RZ, 0x10, R61 ;  /* 0x00000010ff287819 */ /* 0x000fe2000001163d */
[----:B------:R-:W-:Y:S01]  /*a720*/  FFMA.FTZ R36, R36, R38, R39 ;  /* 0x0000002624247223 */ /* 0x000fe20000010027 */
[----:B------:R-:W-:Y:S01]  /*a730*/  SHF.R.U32.HI R39, RZ, 0x10, R69 ;  /* 0x00000010ff277819 */ /* 0x000fe20000011645 */
[----:B------:R-:W-:Y:S01]  /*a740*/  HADD2.F32 R38, -RZ, R29.H1_H1 ;  /* 0x3000001dff267230 */ /* 0x000fe20000004100 */
[----:B------:R-:W-:Y:S01]  /*a750*/  SHF.R.U64 R62, R62, 0x10, R63 ;  /* 0x000000103e3e7819 */ /* 0x000fe2000000123f */
[----:B------:R-:W-:Y:S02]  /*a760*/  HADD2.F32 R68, -RZ, R68.H0_H0 ;  /* 0x20000044ff447230 */ /* 0x000fe40000004100 */
[----:B------:R-:W-:Y:S02]  /*a770*/  HADD2.F32 R29, -RZ, R39.H0_H0 ;  /* 0x20000027ff1d7230 */ /* 0x000fe40000004100 */
[----:B------:R-:W-:-:S02]  /*a780*/  HADD2.F32 R39, -RZ, R13.H1_H1 ;  /* 0x3000000dff277230 */ /* 0x000fc40000004100 */
[----:B------:R-:W-:Y:S02]  /*a790*/  HADD2.F32 R13, -RZ, R40.H0_H0 ;  /* 0x20000028ff0d7230 */ /* 0x000fe40000004100 */
[CC--:B------:R-:W-:Y:S01]  /*a7a0*/  FMUL.FTZ R40, R38.reuse, R29.reuse ;  /* 0x0000001d26287220 */ /* 0x0c0fe20000410000 */
[----:B------:R-:W-:Y:S02]  /*a7b0*/  HADD2.F32 R60, -RZ, R60.H0_H0 ;  /* 0x2000003cff3c7230 */ /* 0x000fe40000004100 */
[C---:B------:R-:W-:Y:S01]  /*a7c0*/  FMUL.FTZ R41, R39.reuse, R29 ;  /* 0x0000001d27297220 */ /* 0x040fe20000410000 */
[----:B------:R-:W-:Y:S02]  /*a7d0*/  HADD2.F32 R70, -RZ, R70.H0_H0 ;  /* 0x20000046ff467230 */ /* 0x000fe40000004100 */
[-C--:B------:R-:W-:Y:S01]  /*a7e0*/  FFMA.FTZ R29, R39, R13.reuse, -R40 ;  /* 0x0000000d271d7223 */ /* 0x080fe20000010828 */
[----:B------:R-:W-:Y:S02]  /*a7f0*/  HADD2.F32 R40, -RZ, R142.H1_H1 ;  /* 0x3000008eff287230 */ /* 0x000fe40000004100 */
[----:B------:R-:W-:Y:S01]  /*a800*/  FFMA.FTZ R13, R38, R13, R41 ;  /* 0x0000000d260d7223 */ /* 0x000fe20000010029 */
[----:B------:R-:W-:-:S02]  /*a810*/  HADD2.F32 R38, -RZ, R31.H0_H0 ;  /* 0x2000001fff267230 */ /* 0x000fc40000004100 */
[----:B------:R-:W-:Y:S01]  /*a820*/  HADD2.F32 R39, -RZ, R15.H0_H0 ;  /* 0x2000000fff277230 */ /* 0x000fe20000004100 */
[----:B------:R-:W-:Y:S01]  /*a830*/  F2FP.F16.F32.PACK_AB R29, R29, R37 ;  /* 0x000000251d1d723e */ /* 0x000fe200000000ff */
[----:B------:R-:W-:Y:S02]  /*a840*/  HADD2.F32 R41, -RZ, R140.H1_H1 ;  /* 0x3000008cff297230 */ /* 0x000fe40000004100 */
[-C--:B------:R-:W-:Y:S01]  /*a850*/  FMUL.FTZ R42, R38, R40.reuse ;  /* 0x00000028262a7220 */ /* 0x080fe20000410000 */
[----:B------:R-:W-:Y:S02]  /*a860*/  HADD2.F32 R31, -RZ, R31.H1_H1 ;  /* 0x3000001fff1f7230 */ /* 0x000fe40000004100 */
[C---:B------:R-:W-:Y:S01]  /*a870*/  FMUL.FTZ R40, R39.reuse, R40 ;  /* 0x0000002827287220 */ /* 0x040fe20000410000 */
[----:B------:R-:W-:Y:S02]  /*a880*/  HADD2.F32 R142, -RZ, R142.H0_H0 ;  /* 0x2000008eff8e7230 */ /* 0x000fe40000004100 */
[----:B------:R-:W-:Y:S01]  /*a890*/  FFMA.FTZ R42, R39, R41, -R42 ;  /* 0x00000029272a7223 */ /* 0x000fe2000001082a */
[----:B------:R-:W-:-:S02]  /*a8a0*/  HADD2.F32 R39, -RZ, R15.H1_H1 ;  /* 0x3000000fff277230 */ /* 0x000fc40000004100 */
[----:B------:R-:W-:Y:S01]  /*a8b0*/  FFMA.FTZ R40, R38, R41, R40 ;  /* 0x0000002926287223 */ /* 0x000fe20000010028 */
[----:B------:R-:W-:Y:S01]  /*a8c0*/  SHF.R.U32.HI R38, RZ, 0x10, R71 ;  /* 0x00000010ff267819 */ /* 0x000fe20000011647 */
[----:B------:R-:W-:Y:S01]  /*a8d0*/  HADD2.F32 R140, -RZ, R140.H0_H0 ;  /* 0x2000008cff8c7230 */ /* 0x000fe20000004100 */
[----:B------:R-:W-:Y:S01]  /*a8e0*/  SHF.R.U32.HI R41, RZ, 0x10, R63 ;  /* 0x00000010ff297819 */ /* 0x000fe2000001163f */
[----:B------:R-:W-:Y:S01]  /*a8f0*/  HADD2.F32 R62, -RZ, R62.H0_H0 ;  /* 0x2000003eff3e7230 */ /* 0x000fe20000004100 */
[----:B------:R-:W-:Y:S01]  /*a900*/  F2FP.F16.F32.PACK_AB R36, R13, R36 ;  /* 0x000000240d24723e */ /* 0x000fe200000000ff */
[----:B------:R-:W-:Y:S02]  /*a910*/  HADD2.F32 R38, -RZ, R38.H0_H0 ;  /* 0x20000026ff267230 */ /* 0x000fe40000004100 */
[----:B------:R-:W-:Y:S02]  /*a920*/  HADD2.F32 R15, -RZ, R41.H0_H0 ;  /* 0x20000029ff0f7230 */ /* 0x000fe40000004100 */
[----:B------:R-:W-:-:S02]  /*a930*/  IMAD.MOV.U32 R13, RZ, RZ, R29 ;  /* 0x000000ffff0d7224 */ /* 0x000fc400078e001d */
[-C--:B------:R-:W-:Y:S01]  /*a940*/  FMUL.FTZ R41, R31, R38.reuse ;  /* 0x000000261f297220 */ /* 0x080fe20000410000 */
[C---:B------:R-:W-:Y:S01]  /*a950*/  FMUL.FTZ R38, R39.reuse, R38 ;  /* 0x0000002627267220 */ /* 0x040fe20000410000 */
[----:B------:R-:W-:Y:S02]  /*a960*/  MOV R29, R36 ;  /* 0x00000024001d7202 */ /* 0x000fe40000000f00 */
[-C--:B------:R-:W-:Y:S01]  /*a970*/  FFMA.FTZ R41, R39, R15.reuse, -R41 ;  /* 0x0000000f27297223 */ /* 0x080fe20000010829 */
[----:B------:R-:W-:Y:S01]  /*a980*/  FFMA.FTZ R38, R31, R15, R38 ;  /* 0x0000000f1f267223 */ /* 0x000fe20000010026 */
[----:B------:R-:W-:Y:S02]  /*a990*/  HADD2.F32 R15, -RZ, R28.H0_H0 ;  /* 0x2000001cff0f7230 */ /* 0x000fe40000004100 */
[----:B------:R-:W-:Y:S01]  /*a9a0*/  HADD2.F32 R31, -RZ, R12.H0_H0 ;  /* 0x2000000cff1f7230 */ /* 0x000fe20000004100 */
[----:B------:R-:W-:Y:S01]  /*a9b0*/  F2FP.F16.F32.PACK_AB R41, R41, R42 ;  /* 0x0000002a2929723e */ /* 0x000fe200000000ff */
[----:B------:R-:W-:-:S02]  /*a9c0*/  HADD2.F32 R28, -RZ, R28.H1_H1 ;  /* 0x3000001cff1c7230 */ /* 0x000fc40000004100 */
[-C--:B------:R-:W-:Y:S01]  /*a9d0*/  FMUL.FTZ R39, R15, R143.reuse ;  /* 0x0000008f0f277220 */ /* 0x080fe20000410000 */
[----:B------:R-:W-:Y:S02]  /*a9e0*/  HADD2.F32 R12, -RZ, R12.H1_H1 ;  /* 0x3000000cff0c7230 */ /* 0x000fe40000004100 */
[C---:B------:R-:W-:Y:S01]  /*a9f0*/  FMUL.FTZ R143, R31.reuse, R143 ;  /* 0x0000008f1f8f7220 */ /* 0x040fe20000410000 */
[----:B------:R-:W-:Y:S01]  /*aa00*/  F2FP.F16.F32.PACK_AB R38, R38, R40 ;  /* 0x000000282626723e */ /* 0x000fe200000000ff */
[-C--:B------:R-:W-:Y:S02]  /*aa10*/  FFMA.FTZ R39, R31, R141.reuse, -R39 ;  /* 0x0000008d1f277223 */ /* 0x080fe40000010827 */
[----:B------:R-:W-:Y:S01]  /*aa20*/  FFMA.FTZ R143, R15, R141, R143 ;  /* 0x0000008d0f8f7223 */ /* 0x000fe2000001008f */
[-C--:B------:R-:W-:Y:S01]  /*aa30*/  FMUL.FTZ R15, R28, R68.reuse ;  /* 0x000000441c0f7220 */ /* 0x080fe20000410000 */
[----:B------:R-:W-:-:S03]  /*aa40*/  FMUL.FTZ R68, R12, R68 ;  /* 0x000000440c447220 */ /* 0x000fc60000410000 */
[-C--:B------:R-:W-:Y:S01]  /*aa50*/  FFMA.FTZ R15, R12, R60.reuse, -R15 ;  /* 0x0000003c0c0f7223 */ /* 0x080fe2000001080f */
[----:B------:R-:W-:Y:S02]  /*aa60*/  HADD2.F32 R12, -RZ, R30.H0_H0 ;  /* 0x2000001eff0c7230 */ /* 0x000fe40000004100 */
[----:B------:R-:W-:Y:S01]  /*aa70*/  FFMA.FTZ R68, R28, R60, R68 ;  /* 0x0000003c1c447223 */ /* 0x000fe20000010044 */
[----:B------:R-:W-:Y:S02]  /*aa80*/  HADD2.F32 R28, -RZ, R14.H0_H0 ;  /* 0x2000000eff1c7230 */ /* 0x000fe40000004100 */
[----:B------:R-:W-:Y:S02]  /*aa90*/  HADD2.F32 R30, -RZ, R30.H1_H1 ;  /* 0x3000001eff1e7230 */ /* 0x000fe40000004100 */
[-C--:B------:R-:W-:Y:S01]  /*aaa0*/  FMUL.FTZ R31, R12, R142.reuse ;  /* 0x0000008e0c1f7220 */ /* 0x080fe20000410000 */
[----:B------:R-:W-:Y:S02]  /*aab0*/  HADD2.F32 R14, -RZ, R14.H1_H1 ;  /* 0x3000000eff0e7230 */ /* 0x000fe40000004100 */
[----:B------:R-:W-:Y:S01]  /*aac0*/  FMUL.FTZ R142, R28, R142 ;  /* 0x0000008e1c8e7220 */ /* 0x000fe20000410000 */
[----:B------:R-:W-:Y:S01]  /*aad0*/  F2FP.F16.F32.PACK_AB R143, R68, R143 ;  /* 0x0000008f448f723e */ /* 0x000fe200000000ff */
[----:B------:R-:W-:Y:S01]  /*aae0*/  FFMA.FTZ R31, R28, R140, -R31 ;  /* 0x0000008c1c1f7223 */ /* 0x000fe2000001081f */
[-C--:B------:R-:W-:Y:S01]  /*aaf0*/  FMUL.FTZ R28, R30, R70.reuse ;  /* 0x000000461e1c7220 */ /* 0x080fe20000410000 */
[----:B------:R-:W-:Y:S01]  /*ab00*/  FMUL.FTZ R70, R14, R70 ;  /* 0x000000460e467220 */ /* 0x000fe20000410000 */
[----:B------:R-:W-:Y:S01]  /*ab10*/  FFMA.FTZ R142, R12, R140, R142 ;  /* 0x0000008c0c8e7223 */ /* 0x000fe2000001008e */
[----:B------:R-:W-:Y:S01]  /*ab20*/  F2FP.F16.F32.PACK_AB R12, R15, R39 ;  /* 0x000000270f0c723e */ /* 0x000fe200000000ff */
[-C--:B------:R-:W-:Y:S01]  /*ab30*/  FFMA.FTZ R28, R14, R62.reuse, -R28 ;  /* 0x0000003e0e1c7223 */ /* 0x080fe2000001081c */
[----:B------:R-:W-:Y:S01]  /*ab40*/  FFMA.FTZ R70, R30, R62, R70 ;  /* 0x0000003e1e467223 */ /* 0x000fe20000010046 */
[----:B------:R-:W-:-:S03]  /*ab50*/  IMAD.MOV.U32 R15, RZ, RZ, R41 ;  /* 0x000000ffff0f7224 */ /* 0x000fc600078e0029 */
[----:B------:R-:W-:Y:S01]  /*ab60*/  F2FP.F16.F32.PACK_AB R14, R28, R31 ;  /* 0x0000001f1c0e723e */ /* 0x000fe200000000ff */
[----:B------:R-:W-:Y:S01]  /*ab70*/  IMAD.MOV.U32 R28, RZ, RZ, R143 ;  /* 0x000000ffff1c7224 */ /* 0x000fe200078e008f */
[----:B------:R-:W-:Y:S01]  /*ab80*/  F2FP.F16.F32.PACK_AB R30, R70, R142 ;  /* 0x0000008e461e723e */ /* 0x000fe200000000ff */
[----:B------:R-:W-:-:S07]  /*ab90*/  IMAD.MOV.U32 R31, RZ, RZ, R38 ;  /* 0x000000ffff1f7224 */ /* 0x000fce00078e0026 */
.L_x_540:
[----:B------:R-:W-:Y:S05]  /*aba0*/  BSYNC B1 ;  /* 0x0000000000017941 */ /* 0x000fea0003800000 */
.L_x_539:
[----:B------:R-:W-:Y:S01]  /*abb0*/  ISETP.GE.AND P3, PT, R11, R128, PT ;  /* 0x000000800b00720c */ /* 0x000fe20003f66270 */
[----:B------:R-:W-:Y:S02]  /*abc0*/  ULDC.64 UR4, c[0x0][0x208] ;  /* 0x0000820000047ab9 */ /* 0x000fe40000000a00 */
[----:B0-----:R0:W-:Y:S10]  /*abd0*/  ST.E.128 desc[UR4][R34.64], R12 ;  /* 0x0000000c22007985 */ /* 0x0011f4000c101d04 */
[----:B------:R-:W-:Y:S05]  /*abe0*/  @P3 BRA `(.L_x_492) ;  /* 0x0000000400f03947 */ /* 0x000fea0003800000 */
[----:B------:R-:W-:Y:S01]  /*abf0*/  IMAD.WIDE R32, R11, 0x2, R32 ;  /* 0x000000020b207825 */ /* 0x000fe200078e0220 */
[----:B------:R-:W-:-:S04]  /*ac00*/  ULDC.64 UR4, c[0x0][0x208] ;  /* 0x0000820000047ab9 */ /* 0x000fc80000000a00 */
[----:B-1----:R1:W-:Y:S01]  /*ac10*/  ST.E.128 desc[UR4][R32.64], R28 ;  /* 0x0000001c20007985 */ /* 0x0023e2000c101d04 */
[----:B------:R-:W-:Y:S05]  /*ac20*/  BRA `(.L_x_492) ;  /* 0x0000000400e07947 */ /* 0x000fea0003800000 */
.L_x_446:
[----:B------:R-:W-:-:S04]  /*ac30*/  ULOP3.LUT UR4, UR60, 0x1, URZ, 0xfc, !UPT ;  /* 0x000000013c047892 */ /* 0x000fc8000f8efc3f */
[----:B------:R-:W-:-:S06]  /*ac40*/  UISETP.NE.AND UP0, UPT, UR4, 0x3, UPT ;  /* 0x000000030400788c */ /* 0x000fcc000bf05270 */
[----:B------:R-:W-:-:S13]  /*ac50*/  PLOP3.LUT P0, PT, PT, PT, UP0, 0x80, 0x0 ;  /* 0x000000000000781c */ /* 0x000fda0003f0f008 */
[----:B------:R-:W-:Y:S05]  /*ac60*/  @!P0 BRA `(.L_x_541) ;  /* 0x0000000000048947 */ /* 0x000fea0003800000 */
[----:B------:R-:W-:Y:S01]  /*ac70*/  BPT.TRAP 0x1 ;  /* 0x000000040000795c */ /* 0x000fe20000300000 */
.L_x_541:
[----:B------:R-:W-:Y:S01]  /*ac80*/  LEA R86, R213, R23, 0x3 ;  /* 0x00000017d5567211 */ /* 0x000fe200078e18ff */
[----:B------:R-:W-:Y:S01]  /*ac90*/  BSSY B1, `(.L_x_542) ;  /* 0x0000005000017945 */ /* 0x000fe20003800000 */
[----:B------:R-:W-:Y:S02]  /*aca0*/  SHF.L.U32 R87, R225, 0x1f, RZ ;  /* 0x0000001fe1577819 */ /* 0x000fe400000006ff */
[----:B------:R-:W-:Y:S02]  /*acb0*/  SHF.R.S32.HI R79, RZ, 0x1f, R77 ;  /* 0x0000001fff4f7819 */ /* 0x000fe4000001144d */
[----:B------:R-:W0:Y:S02]  /*acc0*/  SYNCS.PHASECHK.TRANS64.TRYWAIT P3, [R86+URZ+0x38890], R87 ;  /* 0x03889057560075a7 */ /* 0x000e24000806017f */
[----:B0-----:R-:W-:Y:S05]  /*acd0*/  @!P3 BRA `(.L_x_543) ;  /* 0x00000208001cb947 */ /* 0x001fea0003800000 */
.L_x_836:
[----:B------:R-:W-:Y:S05]  /*ace0*/  BSYNC B1 ;  /* 0x0000000000017941 */ /* 0x000fea0003800000 */
.L_x_542:
[----:B------:R-:W-:Y:S01]  /*acf0*/  ULDC.64 UR4, c[0x0][0x300] ;  /* 0x0000c00000047ab9 */ /* 0x000fe20000000a00 */
[----:B-----5:R-:W-:Y:S01]  /*ad00*/  SHF.R.S32.HI R84, RZ, 0x1f, R76 ;  /* 0x0000001fff547819 */ /* 0x020fe2000001144c */
[----:B------:R-:W-:Y:S01]  /*ad10*/  IMAD R14, R79, UR4, RZ ;  /* 0x000000044f0e7c24 */ /* 0x000fe2000f8e02ff */
[----:B------:R-:W-:Y:S01]  /*ad20*/  ULDC.64 UR6, c[0x0][0x2e8] ;  /* 0x0000ba0000067ab9 */ /* 0x000fe20000000a00 */
[----:B------:R-:W-:-:S04]  /*ad30*/  IMAD.WIDE.U32 R12, R77, UR4, RZ ;  /* 0x000000044d0c7c25 */ /* 0x000fc8000f8e00ff */
[----:B------:R-:W-:Y:S01]  /*ad40*/  IMAD R11, R77, UR5, R14 ;  /* 0x000000054d0b7c24 */ /* 0x000fe2000f8e020e */
[----:B------:R-:W-:Y:S01]  /*ad50*/  ULDC.64 UR4, c[0x0][0x310] ;  /* 0x0000c40000047ab9 */ /* 0x000fe20000000a00 */
[----:B------:R-:W-:Y:S02]  /*ad60*/  IMAD R85, R2, -0x50, R24 ;  /* 0xffffffb002557824 */ /* 0x000fe400078e0218 */
[----:B------:R-:W-:Y:S02]  /*ad70*/  IMAD R15, R84, UR4, RZ ;  /* 0x00000004540f7c24 */ /* 0x000fe4000f8e02ff */
[----:B------:R-:W-:Y:S01]  /*ad80*/  IMAD.IADD R13, R13, 0x1, R11 ;  /* 0x000000010d0d7824 */ /* 0x000fe200078e020b */
[----:B------:R-:W-:Y:S01]  /*ad90*/  VIMNMX R85, R85, 0x50, PT ;  /* 0x0000005055557848 */ /* 0x000fe20003fe0100 */
[C---:B------:R-:W-:Y:S02]  /*ada0*/  IMAD R15, R76.reuse, UR5, R15 ;  /* 0x000000054c0f7c24 */ /* 0x040fe4000f8e020f */
[----:B------:R-:W-:Y:S01]  /*adb0*/  IMAD.WIDE.U32 R12, R76, UR4, R12 ;  /* 0x000000044c0c7c25 */ /* 0x000fe2000f8e000c */
[----:B------:R-:W-:Y:S01]  /*adc0*/  ULDC.64 UR4, c[0x0][0x308] ;  /* 0x0000c20000047ab9 */ /* 0x000fe20000000a00 */
[----:B------:R-:W-:-:S02]  /*add0*/  IADD3 R32, -R224, R85, RZ ;  /* 0x00000055e0207210 */ /* 0x000fc40007ffe1ff */
[----:B------:R-:W-:Y:S02]  /*ade0*/  IMAD.IADD R13, R13, 0x1, R15 ;  /* 0x000000010d0d7824 */ /* 0x000fe400078e020f */
[----:B------:R-:W-:Y:S01]  /*adf0*/  IMAD.WIDE.U32 R12, R223, UR4, R12 ;  /* 0x00000004df0c7c25 */ /* 0x000fe2000f8e000c */
[----:B------:R-:W-:-:S03]  /*ae00*/  UMOV UR4, 0xffffffff ;  /* 0xffffffff00047882 */ /* 0x000fc60000000000 */
[----:B------:R-:W-:Y:S01]  /*ae10*/  IMAD R31, R223, UR5, R13 ;  /* 0x00000005df1f7c24 */ /* 0x000fe2000f8e020d */
[----:B------:R-:W-:-:S04]  /*ae20*/  LEA R30, P3, R12, UR6, 0x1 ;  /* 0x000000060c1e7c11 */ /* 0x000fc8000f8608ff */
[----:B------:R-:W-:Y:S02]  /*ae30*/  LEA.HI.X R31, R12, UR7, R31, 0x1, P3 ;  /* 0x000000070c1f7c11 */ /* 0x000fe400098f0c1f */
[----:B------:R-:W-:Y:S01]  /*ae40*/  ISETP.GE.AND P3, PT, R32, 0x1, PT ;  /* 0x000000012000780c */ /* 0x000fe20003f66270 */
[----:B------:R-:W-:-:S12]  /*ae50*/  BRA.DIV UR4, `(.L_x_544) ;  /* 0x0000020604d07947 */ /* 0x000fd8000b800000 */
[----:B------:R1:W2:Y:S04]  /*ae60*/  SHFL.IDX PT, R33, R31, RZ, 0x181f ;  /* 0x00181fff1f217589 */ /* 0x0002a800000e0000 */
[----:B------:R1:W3:Y:S02]  /*ae70*/  SHFL.IDX PT, R11, R30, RZ, 0x181f ;  /* 0x00181fff1e0b7589 */ /* 0x0002e400000e0000 */
.L_x_840:
[----:B------:R-:W-:Y:S04]  /*ae80*/  BSSY B1, `(.L_x_545) ;  /* 0x0000018000017945 */ /* 0x000fe80003800000 */
[----:B------:R-:W-:Y:S05]  /*ae90*/  @!P3 BRA `(.L_x_546) ;  /* 0x000000000058b947 */ /* 0x000fea0003800000 */
[----:B------:R-:W-:Y:S01]  /*aea0*/  ULDC UR4, c[0x0][0x2f4] ;  /* 0x0000bd0000047ab9 */ /* 0x000fe20000000800 */
[----:B------:R-:W-:Y:S01]  /*aeb0*/  ULDC.64 UR6, c[0x0][0x208] ;  /* 0x0000820000067ab9 */ /* 0x000fe20000000a00 */
[----:B------:R-:W-:-:S13]  /*aec0*/  ISETP.GE.AND P4, PT, R16, UR4, PT ;  /* 0x0000000410007c0c */ /* 0x000fda000bf86270 */
[----:B------:R-:W4:Y:S01]  /*aed0*/  @!P4 LDS.128 R12, [R78+0x24400] ;  /* 0x024400004e0cc984 */ /* 0x000f220000000c00 */
[----:B---3--:R-:W-:-:S04]  /*aee0*/  @!P4 LEA R28, P3, R16, R11, 0x1 ;  /* 0x0000000b101cc211 */ /* 0x008fc800078608ff */
[----:B--2---:R-:W-:Y:S02]  /*aef0*/  @!P4 LEA.HI.X R29, R16, R33, R17, 0x1, P3 ;  /* 0x00000021101dc211 */ /* 0x004fe400018f0c11 */
[----:B------:R-:W-:-:S03]  /*af00*/  ISETP.GE.AND P3, PT, R214, UR4, PT ;  /* 0x00000004d6007c0c */ /* 0x000fc6000bf66270 */
[----:B----4-:R2:W-:Y:S10]  /*af10*/  @!P4 ST.E.128 desc[UR6][R28.64], R12 ;  /* 0x0000000c1c00c985 */ /* 0x0105f4000c101d06 */
[----:B------:R-:W3:Y:S01]  /*af20*/  @!P3 LDS.128 R12, [R78+0x26c00] ;  /* 0x026c00004e0cb984 */ /* 0x000ee20000000c00 */
[----:B--2---:R-:W-:-:S04]  /*af30*/  @!P3 LEA R28, P4, R212, R11, 0x1 ;  /* 0x0000000bd41cb211 */ /* 0x004fc800078808ff */
[----:B------:R-:W-:Y:S02]  /*af40*/  @!P3 LEA.HI.X R29, R212, R33, R215, 0x1, P4 ;  /* 0x00000021d41db211 */ /* 0x000fe400020f0cd7 */
[----:B------:R-:W-:-:S03]  /*af50*/  ISETP.GE.AND P4, PT, R19, UR4, PT ;  /* 0x0000000413007c0c */ /* 0x000fc6000bf86270 */
[----:B---3--:R2:W-:Y:S10]  /*af60*/  @!P3 ST.E.128 desc[UR6][R28.64], R12 ;  /* 0x0000000c1c00b985 */ /* 0x0085f4000c101d06 */
[----:B------:R-:W3:Y:S01]  /*af70*/  @!P4 LDS.128 R12, [R78+0x29400] ;  /* 0x029400004e0cc984 */ /* 0x000ee20000000c00 */
[----:B--2---:R-:W-:-:S04]  /*af80*/  @!P4 LEA R28, P3, R19, R11, 0x1 ;  /* 0x0000000b131cc211 */ /* 0x004fc800078608ff */
[----:B------:R-:W-:Y:S02]  /*af90*/  @!P4 LEA.HI.X R29, R19, R33, R219, 0x1, P3 ;  /* 0x00000021131dc211 */ /* 0x000fe400018f0cdb */
[----:B------:R-:W-:-:S03]  /*afa0*/  ISETP.GE.AND P3, PT, R22, UR4, PT ;  /* 0x0000000416007c0c */ /* 0x000fc6000bf66270 */
[----:B---3--:R2:W-:Y:S10]  /*afb0*/  @!P4 ST.E.128 desc[UR6][R28.64], R12 ;  /* 0x0000000c1c00c985 */ /* 0x0085f4000c101d06 */
[----:B------:R-:W3:Y:S01]  /*afc0*/  @!P3 LDS.128 R12, [R78+0x2bc00] ;  /* 0x02bc00004e0cb984 */ /* 0x000ee20000000c00 */
[----:B--2---:R-:W-:-:S04]  /*afd0*/  @!P3 LEA R28, P4, R22, R11, 0x1 ;  /* 0x0000000b161cb211 */ /* 0x004fc800078808ff */
[----:B------:R-:W-:-:S05]  /*afe0*/  @!P3 LEA.HI.X R29, R22, R33, R218, 0x1, P4 ;  /* 0x00000021161db211 */ /* 0x000fca00020f0cda */
[----:B---3--:R4:W-:Y:S04]  /*aff0*/  @!P3 ST.E.128 desc[UR6][R28.64], R12 ;  /* 0x0000000c1c00b985 */ /* 0x0089e8000c101d06 */
.L_x_546:
[----:B------:R-:W-:Y:S05]  /*b000*/  BSYNC B1 ;  /* 0x0000000000017941 */ /* 0x000fea0003800000 */
.L_x_545:
[----:B------:R-:W-:-:S03]  /*b010*/  UMOV UR4, 0xffffffff ;  /* 0xffffffff00047882 */ /* 0x000fc60000000000 */
[----:B------:R-:W-:Y:S05]  /*b020*/  BRA.DIV UR4, `(.L_x_547) ;  /* 0x0000020604a87947 */ /* 0x000fea000b800000 */
[----:B--2---:R2:W0:Y:S04]  /*b030*/  SHFL.IDX PT, R33, R31, 0x1, 0x181f ;  /* 0x00381f001f217f89 */ /* 0x00442800000e0000 */
[----:B---3--:R2:W3:Y:S02]  /*b040*/  SHFL.IDX PT, R11, R30, 0x1, 0x181f ;  /* 0x00381f001e0b7f89 */ /* 0x0084e400000e0000 */
.L_x_844:
[----:B------:R-:W-:Y:S01]  /*b050*/  ISETP.GE.AND P3, PT, R32, 0x21, PT ;  /* 0x000000212000780c */ /* 0x000fe20003f66270 */
[----:B------:R-:W-:-:S12]  /*b060*/  BSSY B1, `(.L_x_548) ;  /* 0x0000018000017945 */ /* 0x000fd80003800000 */
[----:B------:R-:W-:Y:S05]  /*b070*/  @!P3 BRA `(.L_x_549) ;  /* 0x000000000058b947 */ /* 0x000fea0003800000 */
[----:B------:R-:W-:Y:S01]  /*b080*/  ULDC UR4, c[0x0][0x2f4] ;  /* 0x0000bd0000047ab9 */ /* 0x000fe20000000800 */
[----:B------:R-:W-:Y:S01]  /*b090*/  ULDC.64 UR6, c[0x0][0x208] ;  /* 0x0000820000067ab9 */ /* 0x000fe20000000a00 */
[----:B------:R-:W-:-:S13]  /*b0a0*/  ISETP.GE.AND P4, PT, R16, UR4, PT ;  /* 0x0000000410007c0c */ /* 0x000fda000bf86270 */
[----:B----4-:R-:W4:Y:S01]  /*b0b0*/  @!P4 LDS.128 R12, [R78+0x25400] ;  /* 0x025400004e0cc984 */ /* 0x010f220000000c00 */
[----:B---3--:R-:W-:-:S04]  /*b0c0*/  @!P4 LEA R28, P3, R16, R11, 0x1 ;  /* 0x0000000b101cc211 */ /* 0x008fc800078608ff */
[----:B0-----:R-:W-:Y:S02]  /*b0d0*/  @!P4 LEA.HI.X R29, R16, R33, R17, 0x1, P3 ;  /* 0x00000021101dc211 */ /* 0x001fe400018f0c11 */
[----:B------:R-:W-:-:S03]  /*b0e0*/  ISETP.GE.AND P3, PT, R214, UR4, PT ;  /* 0x00000004d6007c0c */ /* 0x000fc6000bf66270 */
[----:B----4-:R0:W-:Y:S10]  /*b0f0*/  @!P4 ST.E.128 desc[UR6][R28.64], R12 ;  /* 0x0000000c1c00c985 */ /* 0x0101f4000c101d06 */
[----:B------:R-:W3:Y:S01]  /*b100*/  @!P3 LDS.128 R12, [R78+0x27c00] ;  /* 0x027c00004e0cb984 */ /* 0x000ee20000000c00 */
[----:B0-----:R-:W-:-:S04]  /*b110*/  @!P3 LEA R28, P4, R212, R11, 0x1 ;  /* 0x0000000bd41cb211 */ /* 0x001fc800078808ff */
[----:B------:R-:W-:Y:S02]  /*b120*/  @!P3 LEA.HI.X R29, R212, R33, R215, 0x1, P4 ;  /* 0x00000021d41db211 */ /* 0x000fe400020f0cd7 */
[----:B------:R-:W-:-:S03]  /*b130*/  ISETP.GE.AND P4, PT, R19, UR4, PT ;  /* 0x0000000413007c0c */ /* 0x000fc6000bf86270 */
[----:B---3--:R0:W-:Y:S10]  /*b140*/  @!P3 ST.E.128 desc[UR6][R28.64], R12 ;  /* 0x0000000c1c00b985 */ /* 0x0081f4000c101d06 */
[----:B------:R-:W3:Y:S01]  /*b150*/  @!P4 LDS.128 R12, [R78+0x2a400] ;  /* 0x02a400004e0cc984 */ /* 0x000ee20000000c00 */
[----:B0-----:R-:W-:-:S04]  /*b160*/  @!P4 LEA R28, P3, R19, R11, 0x1 ;  /* 0x0000000b131cc211 */ /* 0x001fc800078608ff */
[----:B------:R-:W-:Y:S02]  /*b170*/  @!P4 LEA.HI.X R29, R19, R33, R219, 0x1, P3 ;  /* 0x00000021131dc211 */ /* 0x000fe400018f0cdb */
[----:B------:R-:W-:-:S03]  /*b180*/  ISETP.GE.AND P3, PT, R22, UR4, PT ;  /* 0x0000000416007c0c */ /* 0x000fc6000bf66270 */
[----:B---3--:R0:W-:Y:S10]  /*b190*/  @!P4 ST.E.128 desc[UR6][R28.64], R12 ;  /* 0x0000000c1c00c985 */ /* 0x0081f4000c101d06 */
[----:B------:R-:W3:Y:S01]  /*b1a0*/  @!P3 LDS.128 R12, [R78+0x2cc00] ;  /* 0x02cc00004e0cb984 */ /* 0x000ee20000000c00 */
[----:B0-----:R-:W-:-:S04]  /*b1b0*/  @!P3 LEA R28, P4, R22, R11, 0x1 ;  /* 0x0000000b161cb211 */ /* 0x001fc800078808ff */
[----:B------:R-:W-:-:S05]  /*b1c0*/  @!P3 LEA.HI.X R29, R22, R33, R218, 0x1, P4 ;  /* 0x00000021161db211 */ /* 0x000fca00020f0cda */
[----:B---3--:R0:W-:Y:S04]  /*b1d0*/  @!P3 ST.E.128 desc[UR6][R28.64], R12 ;  /* 0x0000000c1c00b985 */ /* 0x0081e8000c101d06 */
.L_x_549:
[----:B------:R-:W-:Y:S05]  /*b1e0*/  BSYNC B1 ;  /* 0x0000000000017941 */ /* 0x000fea0003800000 */
.L_x_548:
[----:B------:R-:W-:-:S03]  /*b1f0*/  UMOV UR4, 0xffffffff ;  /* 0xffffffff00047882 */ /* 0x000fc60000000000 */
[----:B------:R-:W-:Y:S05]  /*b200*/  BRA.DIV UR4, `(.L_x_550) ;  /* 0x00000206047c7947 */ /* 0x000fea000b800000 */
[----:B-12---:R-:W1:Y:S04]  /*b210*/  SHFL.IDX PT, R31, R31, 0x2, 0x181f ;  /* 0x00581f001f1f7f89 */ /* 0x006e6800000e0000 */
[----:B------:R-:W2:Y:S02]  /*b220*/  SHFL.IDX PT, R30, R30, 0x2, 0x181f ;  /* 0x00581f001e1e7f89 */ /* 0x000ea400000e0000 */
.L_x_848:
[----:B------:R-:W-:-:S13]  /*b230*/  ISETP.GE.AND P3, PT, R32, 0x41, PT ;  /* 0x000000412000780c */ /* 0x000fda0003f66270 */
[----:B------:R-:W-:Y:S05]  /*b240*/  @!P3 BRA `(.L_x_492) ;  /* 0x000000000058b947 */ /* 0x000fea0003800000 */
[----:B------:R-:W-:Y:S01]  /*b250*/  ULDC UR4, c[0x0][0x2f4] ;  /* 0x0000bd0000047ab9 */ /* 0x000fe20000000800 */
[----:B------:R-:W-:Y:S01]  /*b260*/  ULDC.64 UR6, c[0x0][0x208] ;  /* 0x0000820000067ab9 */ /* 0x000fe20000000a00 */
[----:B------:R-:W-:-:S13]  /*b270*/  ISETP.GE.AND P4, PT, R16, UR4, PT ;  /* 0x0000000410007c0c */ /* 0x000fda000bf86270 */
[----:B0---4-:R-:W0:Y:S01]  /*b280*/  @!P4 LDS.128 R12, [R78+0x26400] ;  /* 0x026400004e0cc984 */ /* 0x011e220000000c00 */
[----:B--2---:R-:W-:-:S04]  /*b290*/  @!P4 LEA R28, P3, R16, R30, 0x1 ;  /* 0x0000001e101cc211 */ /* 0x004fc800078608ff */
[----:B-1----:R-:W-:Y:S02]  /*b2a0*/  @!P4 LEA.HI.X R29, R16, R31, R17, 0x1, P3 ;  /* 0x0000001f101dc211 */ /* 0x002fe400018f0c11 */
[----:B------:R-:W-:-:S03]  /*b2b0*/  ISETP.GE.AND P3, PT, R214, UR4, PT ;  /* 0x00000004d6007c0c */ /* 0x000fc6000bf66270 */
[----:B0-----:R0:W-:Y:S10]  /*b2c0*/  @!P4 ST.E.128 desc[UR6][R28.64], R12 ;  /* 0x0000000c1c00c985 */ /* 0x0011f4000c101d06 */
[----:B------:R-:W1:Y:S01]  /*b2d0*/  @!P3 LDS.128 R12, [R78+0x28c00] ;  /* 0x028c00004e0cb984 */ /* 0x000e620000000c00 */
[----:B0-----:R-:W-:-:S04]  /*b2e0*/  @!P3 LEA R28, P4, R212, R30, 0x1 ;  /* 0x0000001ed41cb211 */ /* 0x001fc800078808ff */
[----:B------:R-:W-:Y:S02]  /*b2f0*/  @!P3 LEA.HI.X R29, R212, R31, R215, 0x1, P4 ;  /* 0x0000001fd41db211 */ /* 0x000fe400020f0cd7 */
[----:B------:R-:W-:-:S03]  /*b300*/  ISETP.GE.AND P4, PT, R19, UR4, PT ;  /* 0x0000000413007c0c */ /* 0x000fc6000bf86270 */
[----:B-1----:R0:W-:Y:S10]  /*b310*/  @!P3 ST.E.128 desc[UR6][R28.64], R12 ;  /* 0x0000000c1c00b985 */ /* 0x0021f4000c101d06 */
[----:B------:R-:W1:Y:S01]  /*b320*/  @!P4 LDS.128 R12, [R78+0x2b400] ;  /* 0x02b400004e0cc984 */ /* 0x000e620000000c00 */
[----:B0-----:R-:W-:-:S04]  /*b330*/  @!P4 LEA R28, P3, R19, R30, 0x1 ;  /* 0x0000001e131cc211 */ /* 0x001fc800078608ff */
[----:B------:R-:W-:Y:S02]  /*b340*/  @!P4 LEA.HI.X R29, R19, R31, R219, 0x1, P3 ;  /* 0x0000001f131dc211 */ /* 0x000fe400018f0cdb */
[----:B------:R-:W-:-:S03]  /*b350*/  ISETP.GE.AND P3, PT, R22, UR4, PT ;  /* 0x0000000416007c0c */ /* 0x000fc6000bf66270 */
[----:B-1----:R0:W-:Y:S10]  /*b360*/  @!P4 ST.E.128 desc[UR6][R28.64], R12 ;  /* 0x0000000c1c00c985 */ /* 0x0021f4000c101d06 */
[----:B------:R-:W1:Y:S01]  /*b370*/  @!P3 LDS.128 R12, [R78+0x2dc00] ;  /* 0x02dc00004e0cb984 */ /* 0x000e620000000c00 */
[----:B0-----:R-:W-:-:S04]  /*b380*/  @!P3 LEA R28, P4, R22, R30, 0x1 ;  /* 0x0000001e161cb211 */ /* 0x001fc800078808ff */
[----:B------:R-:W-:-:S05]  /*b390*/  @!P3 LEA.HI.X R29, R22, R31, R218, 0x1, P4 ;  /* 0x0000001f161db211 */ /* 0x000fca00020f0cda */
[----:B-1----:R0:W-:Y:S04]  /*b3a0*/  @!P3 ST.E.128 desc[UR6][R28.64], R12 ;  /* 0x0000000c1c00b985 */ /* 0x0021e8000c101d06 */
.L_x_492:
[----:B------:R-:W-:Y:S05]  /*b3b0*/  BSYNC B0 ;  /* 0x0000000000007941 */ /* 0x000fea0003800000 */
.L_x_445:
[----:B---3--:R-:W3:Y:S01]  /*b3c0*/  S2R R11, SR_TID.X ;  /* 0x00000000000b7919 */ /* 0x008ee20000002100 */
[----:B------:R-:W-:Y:S01]  /*b3d0*/  @!PT LDS RZ, [RZ] ;  /* 0x00000000fffff984 */ /* 0x000fe20000000800 */
[----:B------:R-:W-:Y:S01]  /*b3e0*/  @!PT LDS RZ, [RZ] ;  /* 0x00000000fffff984 */ /* 0x000fe20000000800 */
[----:B------:R-:W-:Y:S01]  /*b3f0*/  @!PT LDS RZ, [RZ] ;  /* 0x00000000fffff984 */ /* 0x000fe20000000800 */
[----:B------:R-:W-:Y:S01]  /*b400*/  @!PT LDS RZ, [RZ] ;  /* 0x00000000fffff984 */ /* 0x000fe20000000800 */
[----:B------:R5:W-:Y:S06]  /*b410*/  MEMBAR.ALL.CTA ;  /* 0x0000000000007992 */ /* 0x000bec0000008000 */
[----:B-----5:R-:W5:Y:S01]  /*b420*/  FENCE.VIEW.ASYNC.S ;  /* 0x00000000000073c6 */ /* 0x020f620000000000 */
[----:B------:R-:W-:Y:S05]  /*b430*/  WARPSYNC.ALL ;  /* 0x0000000000007948 */ /* 0x000fea0003800000 */
[----:B------:R-:W-:Y:S01]  /*b440*/  BSSY B0, `(.L_x_551) ;  /* 0x0000009000007945 */ /* 0x000fe20003800000 */
[----:B---3--:R-:W-:Y:S01]  /*b450*/  LOP3.LUT R11, R11, 0x7f, RZ, 0xc0, !PT ;  /* 0x0000007f0b0b7812 */ /* 0x008fe200078ec0ff */
[----:B-----5:R3:W-:Y:S03]  /*b460*/  BAR.SYNC.DEFER_BLOCKING R158, 0x80 ;  /* 0x0002009e0000751d */ /* 0x0207e60000010000 */
[----:B------:R-:W-:-:S13]  /*b470*/  ISETP.NE.AND P3, PT, R11, RZ, PT ;  /* 0x000000ff0b00720c */ /* 0x000fda0003f65270 */
[----:B------:R-:W-:-:S05]  /*b480*/  @!P3 VIADD R11, R86, 0x388a0 ;  /* 0x000388a0560bb836 */ /* 0x000fca0000000000 */
[----:B------:R-:W-:-:S04]  /*b490*/  @!P3 PRMT R11, RZ, 0x654, R11 ;  /* 0x00000654ff0bb816 */ /* 0x000fc8000000000b */
[----:B------:R3:W-:Y:S01]  /*b4a0*/  @!P3 SYNCS.ARRIVE.TRANS64.RED.A1T0 RZ, [R11+URZ], RZ ;  /* 0x000000ff0bffb9a7 */ /* 0x0007e2000810043f */
[----:B------:R-:W-:Y:S05]  /*b4b0*/  @!P0 BRA `(.L_x_552) ;  /* 0x0000000000048947 */ /* 0x000fea0003800000 */
[----:B------:R-:W-:Y:S01]  /*b4c0*/  BPT.TRAP 0x1 ;  /* 0x000000040000795c */ /* 0x000fe20000300000 */
.L_x_552:
[----:B------:R-:W-:Y:S05]  /*b4d0*/  BSYNC B0 ;  /* 0x0000000000007941 */ /* 0x000fea0003800000 */
.L_x_551:
[----:B------:R-:W5:Y:S01]  /*b4e0*/  SYNCS.PHASECHK.TRANS64.TRYWAIT P0, [R86+URZ+0x388b0], R87 ;  /* 0x0388b057560075a7 */ /* 0x000f62000800017f */
[----:B------:R-:W-:Y:S01]  /*b4f0*/  ULDC UR61, c[0x0][0x2f4] ;  /* 0x0000bd00003d7ab9 */ /* 0x000fe20000000800 */
[----:B------:R-:W-:Y:S04]  /*b500*/  BSSY B0, `(.L_x_553) ;  /* 0x0000002000007945 */ /* 0x000fe80003800000 */
[----:B-----5:R-:W-:Y:S05]  /*b510*/  @!P0 BRA `(.L_x_554) ;  /* 0x0000020400048947 */ /* 0x020fea0003800000 */
.L_x_849:
[----:B------:R-:W-:Y:S05]  /*b520*/  BSYNC B0 ;  /* 0x0000000000007941 */ /* 0x000fea0003800000 */
.L_x_553:
[----:B------:R-:W-:Y:S01]  /*b530*/  ULDC.64 UR4, c[0x0][0x328] ;  /* 0x0000ca0000047ab9 */ /* 0x000fe20000000a00 */
[----:B------:R-:W-:Y:S01]  /*b540*/  IMAD.IADD R85, R85, 0x1, -R224 ;  /* 0x0000000155557824 */ /* 0x000fe200078e0ae0 */
[----:B------:R-:W-:Y:S01]  /*b550*/  ULDC.64 UR6, c[0x0][0x318] ;  /* 0x0000c60000067ab9 */ /* 0x000fe20000000a00 */
[----:B0---4-:R-:W-:Y:S01]  /*b560*/  IMAD R14, R79, UR4, RZ ;  /* 0x000000044f0e7c24 */ /* 0x011fe2000f8e02ff */
[----:B------:R-:W-:Y:S01]  /*b570*/  BSSY B0, `(.L_x_555) ;  /* 0x0000027000007945 */ /* 0x000fe20003800000 */
[----:B------:R-:W-:Y:S01]  /*b580*/  IMAD.WIDE.U32 R12, R77, UR4, RZ ;  /* 0x000000044d0c7c25 */ /* 0x000fe2000f8e00ff */
[----:B------:R-:W-:-:S03]  /*b590*/  ISETP.GE.AND P0, PT, R85, 0x1, PT ;  /* 0x000000015500780c */ /* 0x000fc60003f06270 */
[----:B------:R-:W-:Y:S01]  /*b5a0*/  IMAD R77, R77, UR5, R14 ;  /* 0x000000054d4d7c24 */ /* 0x000fe2000f8e020e */
[----:B------:R-:W-:Y:S02]  /*b5b0*/  ULDC.64 UR4, c[0x0][0x338] ;  /* 0x0000ce0000047ab9 */ /* 0x000fe40000000a00 */
[----:B---3--:R-:W-:Y:S02]  /*b5c0*/  IMAD R11, R84, UR4, RZ ;  /* 0x00000004540b7c24 */ /* 0x008fe4000f8e02ff */
[----:B------:R-:W-:Y:S02]  /*b5d0*/  IMAD.IADD R13, R13, 0x1, R77 ;  /* 0x000000010d0d7824 */ /* 0x000fe400078e024d */
[C---:B------:R-:W-:Y:S02]  /*b5e0*/  IMAD R11, R76.reuse, UR5, R11 ;  /* 0x000000054c0b7c24 */ /* 0x040fe4000f8e020b */
[----:B------:R-:W-:Y:S01]  /*b5f0*/  IMAD.WIDE.U32 R12, R76, UR4, R12 ;  /* 0x000000044c0c7c25 */ /* 0x000fe2000f8e000c */
[----:B------:R-:W-:-:S04]  /*b600*/  ULDC.64 UR4, c[0x0][0x330] ;  /* 0x0000cc0000047ab9 */ /* 0x000fc80000000a00 */
[----:B------:R-:W-:-:S03]  /*b610*/  IADD3 R13, R13, R11, RZ ;  /* 0x0000000b0d0d7210 */ /* 0x000fc60007ffe0ff */
[----:B------:R-:W-:-:S04]  /*b620*/  IMAD.WIDE.U32 R12, R223, UR4, R12 ;  /* 0x00000004df0c7c25 */ /* 0x000fc8000f8e000c */
[----:B------:R-:W-:Y:S01]  /*b630*/  IMAD R13, R223, UR5, R13 ;  /* 0x00000005df0d7c24 */ /* 0x000fe2000f8e020d */
[----:B------:R-:W-:-:S04]  /*b640*/  LEA R11, P4, R12, UR6, 0x1 ;  /* 0x000000060c0b7c11 */ /* 0x000fc8000f8808ff */
[----:B-12---:R-:W-:Y:S01]  /*b650*/  LEA.HI.X R30, R12, UR7, R13, 0x1, P4 ;  /* 0x000000070c1e7c11 */ /* 0x006fe2000a0f0c0d */
[----:B------:R0:W1:Y:S04]  /*b660*/  SHFL.IDX PT, R33, R11, RZ, 0x181f ;  /* 0x00181fff0b217589 */ /* 0x00006800000e0000 */
[----:B------:R0:W2:Y:S01]  /*b670*/  SHFL.IDX PT, R31, R30, RZ, 0x181f ;  /* 0x00181fff1e1f7589 */ /* 0x0000a200000e0000 */
[----:B------:R-:W-:Y:S05]  /*b680*/  @!P0 BRA `(.L_x_556) ;  /* 0x0000000000548947 */ /* 0x000fea0003800000 */
[----:B------:R-:W-:Y:S01]  /*b690*/  ISETP.GE.AND P4, PT, R16, UR61, PT ;  /* 0x0000003d10007c0c */ /* 0x000fe2000bf86270 */
[----:B------:R-:W-:-:S12]  /*b6a0*/  ULDC.64 UR4, c[0x0][0x208] ;  /* 0x0000820000047ab9 */ /* 0x000fd80000000a00 */
[----:B------:R-:W3:Y:S01]  /*b6b0*/  @!P4 LDS.128 R12, [R78+0x400] ;  /* 0x000400004e0cc984 */ /* 0x000ee20000000c00 */
[----:B-1----:R-:W-:-:S04]  /*b6c0*/  @!P4 LEA R28, P0, R16, R33, 0x1 ;  /* 0x00000021101cc211 */ /* 0x002fc800078008ff */
[----:B--2---:R-:W-:Y:S02]  /*b6d0*/  @!P4 LEA.HI.X R29, R16, R31, R17, 0x1, P0 ;  /* 0x0000001f101dc211 */ /* 0x004fe400000f0c11 */
[----:B------:R-:W-:-:S03]  /*b6e0*/  ISETP.GE.AND P0, PT, R214, UR61, PT ;  /* 0x0000003dd6007c0c */ /* 0x000fc6000bf06270 */
[----:B---3--:R1:W-:Y:S10]  /*b6f0*/  @!P4 ST.E.128 desc[UR4][R28.64], R12 ;  /* 0x0000000c1c00c985 */ /* 0x0083f4000c101d04 */
[----:B------:R-:W2:Y:S01]  /*b700*/  @!P0 LDS.128 R12, [R78+0x2c00] ;  /* 0x002c00004e0c8984 */ /* 0x000ea20000000c00 */
[----:B-1----:R-:W-:-:S04]  /*b710*/  @!P0 LEA R28, P4, R212, R33, 0x1 ;  /* 0x00000021d41c8211 */ /* 0x002fc800078808ff */
[----:B------:R-:W-:Y:S02]  /*b720*/  @!P0 LEA.HI.X R29, R212, R31, R215, 0x1, P4 ;  /* 0x0000001fd41d8211 */ /* 0x000fe400020f0cd7 */
[----:B------:R-:W-:-:S03]  /*b730*/  ISETP.GE.AND P4, PT, R19, UR61, PT ;  /* 0x0000003d13007c0c */ /* 0x000fc6000bf86270 */
[----:B--2---:R1:W-:Y:S10]  /*b740*/  @!P0 ST.E.128 desc[UR4][R28.64], R12 ;  /* 0x0000000c1c008985 */ /* 0x0043f4000c101d04 */
[----:B------:R-:W2:Y:S01]  /*b750*/  @!P4 LDS.128 R12, [R78+0x5400] ;  /* 0x005400004e0cc984 */ /* 0x000ea20000000c00 */
[----:B-1----:R-:W-:-:S04]  /*b760*/  @!P4 LEA R28, P0, R19, R33, 0x1 ;  /* 0x00000021131cc211 */ /* 0x002fc800078008ff */
[----:B------:R-:W-:Y:S02]  /*b770*/  @!P4 LEA.HI.X R29, R19, R31, R219, 0x1, P0 ;  /* 0x0000001f131dc211 */ /* 0x000fe400000f0cdb */
[----:B------:R-:W-:-:S03]  /*b780*/  ISETP.GE.AND P0, PT, R22, UR61, PT ;  /* 0x0000003d16007c0c */ /* 0x000fc6000bf06270 */
[----:B--2---:R1:W-:Y:S10]  /*b790*/  @!P4 ST.E.128 desc[UR4][R28.64], R12 ;  /* 0x0000000c1c00c985 */ /* 0x0043f4000c101d04 */
[----:B------:R-:W2:Y:S01]  /*b7a0*/  @!P0 LDS.128 R12, [R78+0x7c00] ;  /* 0x007c00004e0c8984 */ /* 0x000ea20000000c00 */
[----:B-1----:R-:W-:-:S04]  /*b7b0*/  @!P0 LEA R28, P4, R22, R33, 0x1 ;  /* 0x00000021161c8211 */ /* 0x002fc800078808ff */
[----:B------:R-:W-:-:S05]  /*b7c0*/  @!P0 LEA.HI.X R29, R22, R31, R218, 0x1, P4 ;  /* 0x0000001f161d8211 */ /* 0x000fca00020f0cda */
[----:B--2---:R3:W-:Y:S04]  /*b7d0*/  @!P0 ST.E.128 desc[UR4][R28.64], R12 ;  /* 0x0000000c1c008985 */ /* 0x0047e8000c101d04 */
.L_x_556:
[----:B------:R-:W-:Y:S05]  /*b7e0*/  BSYNC B0 ;  /* 0x0000000000007941 */ /* 0x000fea0003800000 */
.L_x_555:
[----:B------:R-:W-:Y:S01]  /*b7f0*/  ISETP.GE.AND P0, PT, R85, 0x21, PT ;  /* 0x000000215500780c */ /* 0x000fe20003f06270 */
[----:B--2---:R2:W4:Y:S01]  /*b800*/  SHFL.IDX PT, R31, R30, 0x1, 0x181f ;  /* 0x00381f001e1f7f89 */ /* 0x00452200000e0000 */
[----:B------:R-:W-:Y:S03]  /*b810*/  BSSY B0, `(.L_x_557) ;  /* 0x0000018000007945 */ /* 0x000fe60003800000 */
[----:B-1----:R2:W1:Y:S08]  /*b820*/  SHFL.IDX PT, R33, R11, 0x1, 0x181f ;  /* 0x00381f000b217f89 */ /* 0x00247000000e0000 */
[----:B--2---:R-:W-:Y:S05]  /*b830*/  @!P0 BRA `(.L_x_558) ;  /* 0x0000000000548947 */ /* 0x004fea0003800000 */
[----:B------:R-:W-:Y:S01]  /*b840*/  ISETP.GE.AND P4, PT, R16, UR61, PT ;  /* 0x0000003d10007c0c */ /* 0x000fe2000bf86270 */
[----:B------:R-:W-:-:S12]  /*b850*/  ULDC.64 UR4, c[0x0][0x208] ;  /* 0x0000820000047ab9 */ /* 0x000fd80000000a00 */
[----:B---3--:R-:W2:Y:S01]  /*b860*/  @!P4 LDS.128 R12, [R78+0x1400] ;  /* 0x001400004e0cc984 */ /* 0x008ea20000000c00 */
[----:B-1----:R-:W-:-:S04]  /*b870*/  @!P4 LEA R28, P0, R16, R33, 0x1 ;  /* 0x00000021101cc211 */ /* 0x002fc800078008ff */
[----:B----4-:R-:W-:Y:S02]  /*b880*/  @!P4 LEA.HI.X R29, R16, R31, R17, 0x1, P0 ;  /* 0x0000001f101dc211 */ /* 0x010fe400000f0c11 */
        /* <DEDUP_REMOVED lines=16> */
.L_x_558:
[----:B------:R-:W-:Y:S05]  /*b990*/  BSYNC B0 ;  /* 0x0000000000007941 */ /* 0x000fea0003800000 */
.L_x_557:
[----:B------:R-:W-:Y:S01]  /*b9a0*/  ISETP.GE.AND P0, PT, R85, 0x41, PT ;  /* 0x000000415500780c */ /* 0x000fe20003f06270 */
[----:B----4-:R4:W1:Y:S01]  /*b9b0*/  SHFL.IDX PT, R31, R30, 0x2, 0x181f ;  /* 0x00581f001e1f7f89 */ /* 0x01086200000e0000 */
[----:B------:R-:W-:Y:S03]  /*b9c0*/  BSSY B0, `(.L_x_559) ;  /* 0x0000018000007945 */ /* 0x000fe60003800000 */
[----:B0-----:R-:W0:Y:S08]  /*b9d0*/  SHFL.IDX PT, R11, R11, 0x2, 0x181f ;  /* 0x00581f000b0b7f89 */ /* 0x001e3000000e0000 */
[----:B----4-:R-:W-:Y:S05]  /*b9e0*/  @!P0 BRA `(.L_x_560) ;  /* 0x0000000000548947 */ /* 0x010fea0003800000 */
[----:B------:R-:W-:Y:S01]  /*b9f0*/  ISETP.GE.AND P4, PT, R16, UR61, PT ;  /* 0x0000003d10007c0c */ /* 0x000fe2000bf86270 */
[----:B------:R-:W-:-:S12]  /*ba00*/  ULDC.64 UR4, c[0x0][0x208] ;  /* 0x0000820000047ab9 */ /* 0x000fd80000000a00 */
[----:B--23--:R-:W2:Y:S01]  /*ba10*/  @!P4 LDS.128 R12, [R78+0x2400] ;  /* 0x002400004e0cc984 */ /* 0x00cea20000000c00 */
[----:B0-----:R-:W-:-:S04]  /*ba20*/  @!P4 LEA R28, P0, R16, R11, 0x1 ;  /* 0x0000000b101cc211 */ /* 0x001fc800078008ff */
[----:B-1----:R-:W-:Y:S02]  /*ba30*/  @!P4 LEA.HI.X R29, R16, R31, R17, 0x1, P0 ;  /* 0x0000001f101dc211 */ /* 0x002fe400000f0c11 */
[----:B------:R-:W-:-:S03]  /*ba40*/  ISETP.GE.AND P0, PT, R214, UR61, PT ;  /* 0x0000003dd6007c0c */ /* 0x000fc6000bf06270 */
[----:B--2---:R0:W-:Y:S10]  /*ba50*/  @!P4 ST.E.128 desc[UR4][R28.64], R12 ;  /* 0x0000000c1c00c985 */ /* 0x0041f4000c101d04 */
        /* <DEDUP_REMOVED lines=14> */
.L_x_560:
[----:B------:R-:W-:Y:S05]  /*bb40*/  BSYNC B0 ;  /* 0x0000000000007941 */ /* 0x000fea0003800000 */
.L_x_559:
[----:B------:R-:W-:Y:S01]  /*bb50*/  @!PT LDS RZ, [RZ] ;  /* 0x00000000fffff984 */ /* 0x000fe20000000800 */
[----:B------:R-:W-:Y:S01]  /*bb60*/  @!PT LDS RZ, [RZ] ;  /* 0x00000000fffff984 */ /* 0x000fe20000000800 */
[----:B------:R-:W-:Y:S01]  /*bb70*/  @!PT LDS RZ, [RZ] ;  /* 0x00000000fffff984 */ /* 0x000fe20000000800 */
[----:B------:R-:W-:Y:S01]  /*bb80*/  @!PT LDS RZ, [RZ] ;  /* 0x00000000fffff984 */ /* 0x000fe20000000800 */
[----:B------:R5:W-:Y:S06]  /*bb90*/  MEMBAR.ALL.CTA ;  /* 0x0000000000007992 */ /* 0x000bec0000008000 */
[----:B-----5:R-:W5:Y:S01]  /*bba0*/  FENCE.VIEW.ASYNC.S ;  /* 0x00000000000073c6 */ /* 0x020f620000000000 */
[----:B------:R-:W-:Y:S01]  /*bbb0*/  @!P3 VIADD R86, R86, 0x388c0 ;  /* 0x000388c05656b836 */ /* 0x000fe20000000000 */
[----:B-----5:R0:W-:Y:S01]  /*bbc0*/  BAR.SYNC.DEFER_BLOCKING R158, 0x80 ;  /* 0x0002009e0000751d */ /* 0x0201e20000010000 */
[----:B------:R-:W-:-:S03]  /*bbd0*/  LOP3.LUT P4, RZ, R18, 0x1, RZ, 0xc0, !PT ;  /* 0x0000000112ff7812 */ /* 0x000fc6000788c0ff */
[----:B------:R-:W-:Y:S02]  /*bbe0*/  @!P3 PRMT R86, RZ, 0x654, R86 ;  /* 0x00000654ff56b816 */ /* 0x000fe40000000056 */
[----:B------:R-:W-:Y:S02]  /*bbf0*/  IADD3 R213, R213, 0x1, RZ ;  /* 0x00000001d5d57810 */ /* 0x000fe40007ffe0ff */
[----:B------:R-:W-:Y:S01]  /*bc00*/  PLOP3.LUT P0, PT, PT, PT, PT, 0x8, 0x0 ;  /* 0x000000000000781c */ /* 0x000fe20003f0e170 */
[----:B------:R0:W-:Y:S01]  /*bc10*/  @!P3 SYNCS.ARRIVE.TRANS64.RED.A1T0 RZ, [R86+URZ], RZ ;  /* 0x000000ff56ffb9a7 */ /* 0x0001e2000810043f */
[----:B------:R-:W-:-:S04]  /*bc20*/  ISETP.NE.AND P3, PT, R213, 0x2, PT ;  /* 0x00000002d500780c */ /* 0x000fc80003f65270 */
[----:B--234-:R-:W-:Y:S02]  /*bc30*/  SEL R12, RZ, 0x1, P3 ;  /* 0x00000001ff0c7807 */ /* 0x01cfe40001800000 */
[----:B------:R-:W-:Y:S02]  /*bc40*/  SEL R213, R213, RZ, P3 ;  /* 0x000000ffd5d57207 */ /* 0x000fe40001800000 */
[----:B------:R-:W-:Y:S01]  /*bc50*/  LOP3.LUT R225, R225, R12, RZ, 0x3c, !PT ;  /* 0x0000000ce1e17212 */ /* 0x000fe200078e3cff */
[----:B0-----:R-:W-:Y:S06]  /*bc60*/  @P4 BRA `(.L_x_561) ;  /* 0xffffff7400084947 */ /* 0x001fec000383ffff */
.L_x_440:
[----:B------:R-:W-:Y:S01]  /*bc70*/  BSSY B0, `(.L_x_562) ;  /* 0x0000005000007945 */ /* 0x000fe20003800000 */
[----:B------:R-:W-:-:S03]  /*bc80*/  IMAD.MOV.U32 R3, RZ, RZ, RZ ;  /* 0x000000ffff037224 */ /* 0x000fc600078e00ff */
[----:B------:R-:W-:Y:S05]  /*bc90*/  @P0 BRA `(.L_x_563) ;  /* 0x0000000000080947 */ /* 0x000fea0003800000 */
[----:B------:R-:W0:Y:S02]  /*bca0*/  FENCE.VIEW.ASYNC.G ;  /* 0x00000000000073c6 */ /* 0x000e240000000100 */
[----:B0-----:R-:W-:Y:S06]  /*bcb0*/  BAR.ARV 0xc, 0x180 ;  /* 0x0306000000007b1d */ /* 0x001fec0000002000 */
.L_x_563:
[----:B------:R-:W-:Y:S05]  /*bcc0*/  BSYNC B0 ;  /* 0x0000000000007941 */ /* 0x000fea0003800000 */
.L_x_562:
[----:B------:R-:W-:Y:S01]  /*bcd0*/  LOP3.LUT P0, RZ, R18, 0x2, RZ, 0xc0, !PT ;  /* 0x0000000212ff7812 */ /* 0x000fe2000780c0ff */
[----:B------:R-:W-:-:S12]  /*bce0*/  BSSY B0, `(.L_x_564) ;  /* 0x0000020000007945 */ /* 0x000fd80003800000 */
[----:B------:R-:W-:Y:S05]  /*bcf0*/  @!P0 BRA `(.L_x_565) ;  /* 0x0000000000788947 */ /* 0x000fea0003800000 */
[----:B------:R-:W2:Y:S01]  /*bd00*/  LDL R0, [R1+0x74] ;  /* 0x0000740001007983 */ /* 0x000ea20000100800 */
[----:B------:R-:W-:Y:S01]  /*bd10*/  ULDC UR4, c[0x0][0x9f0] ;  /* 0x00027c0000047ab9 */ /* 0x000fe20000000800 */
[----:B--2---:R-:W-:-:S04]  /*bd20*/  ISETP.NE.AND P0, PT, R0, RZ, PT ;  /* 0x000000ff0000720c */ /* 0x004fc80003f05270 */
[----:B------:R-:W-:-:S04]  /*bd30*/  SEL R9, R0, UR4, P0 ;  /* 0x0000000400097c07 */ /* 0x000fc80008000000 */
[-C--:B------:R-:W-:Y:S02]  /*bd40*/  IABS R5, R9.reuse ;  /* 0x0000000900057213 */ /* 0x080fe40000000000 */
[----:B------:R-:W-:Y:S02]  /*bd50*/  IABS R8, R9 ;  /* 0x0000000900087213 */ /* 0x000fe40000000000 */
[----:B------:R-:W0:Y:S01]  /*bd60*/  I2F.RP R4, R5 ;  /* 0x0000000500047306 */ /* 0x000e220000209400 */
[----:B------:R-:W-:Y:S02]  /*bd70*/  IADD3 R0, R130, -0x1, R9 ;  /* 0xffffffff82007810 */ /* 0x000fe40007ffe009 */
[----:B------:R-:W-:-:S05]  /*bd80*/  IMAD.MOV R8, RZ, RZ, -R8 ;  /* 0x000000ffff087224 */ /* 0x000fca00078e0a08 */
[----:B0-----:R-:W0:Y:S02]  /*bd90*/  MUFU.RCP R4, R4 ;  /* 0x0000000400047308 */ /* 0x001e240000001000 */
[----:B0-----:R-:W-:Y:S01]  /*bda0*/  VIADD R2, R4, 0xffffffe ;  /* 0x0ffffffe04027836 */ /* 0x001fe20000000000 */
[----:B------:R-:W-:Y:S02]  /*bdb0*/  IABS R4, R0 ;  /* 0x0000000000047213 */ /* 0x000fe40000000000 */
[----:B------:R-:W-:-:S03]  /*bdc0*/  LOP3.LUT R0, R0, R9, RZ, 0x3c, !PT ;  /* 0x0000000900007212 */ /* 0x000fc600078e3cff */
[----:B------:R0:W2:Y:S01]  /*bdd0*/  F2I.FTZ.U32.TRUNC.NTZ R3, R2 ;  /* 0x0000000200037305 */ /* 0x0000a2000021f000 */
[----:B------:R-:W-:Y:S01]  /*bde0*/  ISETP.GE.AND P2, PT, R0, RZ, PT ;  /* 0x000000ff0000720c */ /* 0x000fe20003f46270 */
[----:B0-----:R-:W-:Y:S01]  /*bdf0*/  IMAD.MOV.U32 R2, RZ, RZ, RZ ;  /* 0x000000ffff027224 */ /* 0x001fe200078e00ff */
[----:B--2---:R-:W-:-:S05]  /*be00*/  IADD3 R6, RZ, -R3, RZ ;  /* 0x80000003ff067210 */ /* 0x004fca0007ffe0ff */
[----:B------:R-:W-:-:S04]  /*be10*/  IMAD R7, R6, R5, RZ ;  /* 0x0000000506077224 */ /* 0x000fc800078e02ff */
[----:B------:R-:W-:Y:S01]  /*be20*/  IMAD.HI.U32 R3, R3, R7, R2 ;  /* 0x0000000703037227 */ /* 0x000fe200078e0002 */
[----:B------:R-:W-:-:S05]  /*be30*/  MOV R2, R8 ;  /* 0x0000000800027202 */ /* 0x000fca0000000f00 */
[----:B------:R-:W-:-:S04]  /*be40*/  IMAD.HI.U32 R3, R3, R4, RZ ;  /* 0x0000000403037227 */ /* 0x000fc800078e00ff */
[----:B------:R-:W-:-:S05]  /*be50*/  IMAD R2, R3, R2, R4 ;  /* 0x0000000203027224 */ /* 0x000fca00078e0204 */
[----:B------:R-:W-:-:S13]  /*be60*/  ISETP.GT.U32.AND P1, PT, R5, R2, PT ;  /* 0x000000020500720c */ /* 0x000fda0003f24070 */
[----:B------:R-:W-:Y:S02]  /*be70*/  @!P1 IMAD.IADD R2, R2, 0x1, -R5 ;  /* 0x0000000102029824 */ /* 0x000fe400078e0a05 */
[----:B------:R-:W-:Y:S01]  /*be80*/  @!P1 VIADD R3, R3, 0x1 ;  /* 0x0000000103039836 */ /* 0x000fe20000000000 */
[----:B------:R-:W-:Y:S02]  /*be90*/  ISETP.NE.AND P1, PT, R9, RZ, PT ;  /* 0x000000ff0900720c */ /* 0x000fe40003f25270 */
[----:B------:R-:W-:-:S13]  /*bea0*/  ISETP.GE.U32.AND P0, PT, R2, R5, PT ;  /* 0x000000050200720c */ /* 0x000fda0003f06070 */
[----:B------:R-:W-:-:S05]  /*beb0*/  @P0 IADD3 R3, R3, 0x1, RZ ;  /* 0x0000000103030810 */ /* 0x000fca0007ffe0ff */
[----:B------:R-:W-:Y:S01]  /*bec0*/  @!P2 IMAD.MOV R3, RZ, RZ, -R3 ;  /* 0x000000ffff03a224 */ /* 0x000fe200078e0a03 */
[----:B------:R-:W-:-:S07]  /*bed0*/  @!P1 LOP3.LUT R3, RZ, R9, RZ, 0x33, !PT ;  /* 0x00000009ff039212 */ /* 0x000fce00078e33ff */
.L_x_565:
[----:B------:R-:W-:Y:S05]  /*bee0*/  BSYNC B0 ;  /* 0x0000000000007941 */ /* 0x000fea0003800000 */
.L_x_564:
[----:B------:R-:W2:Y:S01]  /*bef0*/  LDL R0, [R1+0x8c] ;  /* 0x00008c0001007983 */ /* 0x000ea20000100800 */
[----:B------:R-:W-:Y:S02]  /*bf00*/  PLOP3.LUT P0, PT, PT, PT, PT, 0x80, 0x0 ;  /* 0x000000000000781c */ /* 0x000fe40003f0f070 */
        /* <DEDUP_REMOVED lines=12> */
[----:B-1----:R-:W-:Y:S02]  /*bfd0*/  CS2R R32, SRZ ;  /* 0x0000000000207805 */ /* 0x002fe4000001ff00 */
        /* <DEDUP_REMOVED lines=51> */
[----:B--2---:R-:W-:-:S05]  /*c310*/  IMAD R0, R0, R3, RZ ;  /* 0x0000000300007224 */ /* 0x004fca00078e02ff */
[----:B------:R0:W-:Y:S01]  /*c320*/  STL [R1+0x64], R0 ;  /* 0x0000640001007387 */ /* 0x0001e20000100800 */
[----:B------:R-:W-:Y:S02]  /*c330*/  VIADDMNMX R112, R0, R3, R130, PT ;  /* 0x0000000300707246 */ /* 0x000fe40003800182 */
[----:B------:R-:W-:Y:S02]  /*c340*/  CS2R R2, SRZ ;  /* 0x0000000000027805 */ /* 0x000fe4000001ff00 */
[----:B------:R-:W-:-:S13]  /*c350*/  ISETP.GT.AND P1, PT, R112, R0, PT ;  /* 0x000000007000720c */ /* 0x000fda0003f24270 */
[----:B0-----:R-:W-:Y:S05]  /*c360*/  @!P1 BRA `(.L_x_566) ;  /* 0x0000012800009947 */ /* 0x001fea0003800000 */
[----:B------:R-:W2:Y:S02]  /*c370*/  LDL R0, [R1+0x11c] ;  /* 0x00011c0001007983 */ /* 0x000ea40000100800 */
[----:B--2---:R-:W-:Y:S02]  /*c380*/  R2UR UR4, R0 ;  /* 0x00000000000472ca */ /* 0x004fe400000e0000 */
[----:B------:R-:W0:Y:S11]  /*c390*/  S2R R0, SR_TID.X ;  /* 0x0000000000007919 */ /* 0x000e360000002100 */
[----:B------:R-:W-:-:S06]  /*c3a0*/  ULOP3.LUT UP0, URZ, UR4, 0x9f, URZ, 0xc0, !UPT ;  /* 0x0000009f043f7892 */ /* 0x000fcc000f80c03f */
[----:B------:R-:W-:Y:S01]  /*c3b0*/  PLOP3.LUT P0, PT, PT, PT, UP0, 0x80, 0x0 ;  /* 0x000000000000781c */ /* 0x000fe20003f0f008 */
[----:B0-----:R-:W-:-:S05]  /*c3c0*/  VIADD R0, R0, 0xffffff80 ;  /* 0xffffff8000007836 */ /* 0x001fca0000000000 */
[----:B------:R-:W-:-:S04]  /*c3d0*/  SHF.R.S32.HI R3, RZ, 0x1f, R0 ;  /* 0x0000001fff037819 */ /* 0x000fc80000011400 */
[----:B------:R-:W-:-:S04]  /*c3e0*/  LEA.HI R3, R3, R0, RZ, 0x7 ;  /* 0x0000000003037211 */ /* 0x000fc800078f38ff */
[----:B------:R-:W-:-:S06]  /*c3f0*/  SHF.R.S32.HI R0, RZ, 0x7, R3 ;  /* 0x00000007ff007819 */ /* 0x000fcc0000011403 */
[----:B------:R-:W0:Y:S02]  /*c400*/  SHFL.IDX PT, R0, R0, RZ, 0x1f ;  /* 0x00001fff00007589 */ /* 0x000e2400000e0000 */
[----:B0-----:R-:W-:-:S04]  /*c410*/  LEA.HI R2, R0, R0, RZ, 0x1 ;  /* 0x0000000000027211 */ /* 0x001fc800078f08ff */
[----:B------:R-:W-:-:S04]  /*c420*/  LOP3.LUT R3, R2, 0x1e, RZ, 0xc0, !PT ;  /* 0x0000001e02037812 */ /* 0x000fc800078ec0ff */
[----:B------:R-:W-:-:S04]  /*c430*/  IADD3 R3, R0, -R3, RZ ;  /* 0x8000000300037210 */ /* 0x000fc80007ffe0ff */
[----:B------:R-:W-:-:S04]  /*c440*/  LEA R3, R3, UR4, 0xd ;  /* 0x0000000403037c11 */ /* 0x000fc8000f8e68ff */
[----:B------:R-:W-:-:S04]  /*c450*/  SHF.R.U32.HI R2, RZ, 0x4, R3 ;  /* 0x00000004ff027819 */ /* 0x000fc80000011603 */
[----:B------:R-:W-:Y:S01]  /*c460*/  LOP3.LUT R2, R2, 0x3fff, RZ, 0xc0, !PT ;  /* 0x00003fff02027812 */ /* 0x000fe200078ec0ff */
[----:B------:R-:W-:Y:S06]  /*c470*/  @!P0 BRA `(.L_x_567) ;  /* 0x0000000000408947 */ /* 0x000fec0003800000 */
        /* <DEDUP_REMOVED lines=16> */
.L_x_567:
[----:B------:R-:W-:Y:S02]  /*c580*/  ULDC UR4, c[0x0][0x3f4] ;  /* 0x0000fd0000047ab9 */ /* 0x000fe40000000800 */
[----:B------:R-:W-:-:S13]  /*c590*/  ISETP.LT.AND P0, PT, RZ, UR4, PT ;  /* 0x00000004ff007c0c */ /* 0x000fda000bf01270 */
[----:B------:R-:W-:Y:S05]  /*c5a0*/  @P0 BRA `(.L_x_568) ;  /* 0x0000000000400947 */ /* 0x000fea0003800000 */
[----:B------:R-:W2:Y:S02]  /*c5b0*/  LDL R20, [R1+0x84] ;  /* 0x0000840001147983 */ /* 0x000ea40000100800 */
[----:B--2---:R-:W-:-:S04]  /*c5c0*/  LEA.HI R0, R20, R20, RZ, 0x1 ;  /* 0x0000001414007211 */ /* 0x004fc800078f08ff */
[----:B------:R-:W-:-:S05]  /*c5d0*/  LOP3.LUT R0, R0, 0xfffffffe, RZ, 0xc0, !PT ;  /* 0xfffffffe00007812 */ /* 0x000fca00078ec0ff */
[----:B------:R-:W-:-:S05]  /*c5e0*/  IMAD.IADD R0, R20, 0x1, -R0 ;  /* 0x0000000114007824 */ /* 0x000fca00078e0a00 */
[----:B------:R-:W-:-:S04]  /*c5f0*/  SHF.L.U32 R0, R0, 0x1f, RZ ;  /* 0x0000001f00007819 */ /* 0x000fc800000006ff */
[----:B------:R0:W1:Y:S03]  /*c600*/  SYNCS.PHASECHK.TRANS64.TRYWAIT P0, [R23+URZ+0x38800], R0 ;  /* 0x03880000170075a7 */ /* 0x000066000800017f */
[----:B-1----:R-:W-:Y:S05]  /*c610*/  @!P0 NANOSLEEP.SYNCS 0x989680 ;  /* 0x009896800000895d */ /* 0x002fea0003900000 */
[----:B------:R-:W1:Y:S01]  /*c620*/  @!P0 SYNCS.PHASECHK.TRANS64 P0, [R23+URZ+0x38800], R0 ;  /* 0x03880000170085a7 */ /* 0x000e62000800007f */
[----:B------:R-:W-:Y:S04]  /*c630*/  BSSY B0, `(.L_x_569) ;  /* 0x0000006000007945 */ /* 0x000fe80003800000 */
[----:B-1----:R-:W-:Y:S05]  /*c640*/  @P0 BRA `(.L_x_570) ;  /* 0x0000000000100947 */ /* 0x002fea0003800000 */
.L_x_571:
[----:B-1----:R1:W2:Y:S02]  /*c650*/  SYNCS.PHASECHK.TRANS64.TRYWAIT P0, [R23+URZ+0x38800], R0 ;  /* 0x03880000170075a7 */ /* 0x0022a4000800017f */
[----:B--2---:R-:W-:Y:S05]  /*c660*/  @!P0 NANOSLEEP.SYNCS 0x989680 ;  /* 0x009896800000895d */ /* 0x004fea0003900000 */
[----:B------:R-:W2:Y:S02]  /*c670*/  @!P0 SYNCS.PHASECHK.TRANS64 P0, [R23+URZ+0x38800], R0 ;  /* 0x03880000170085a7 */ /* 0x000ea4000800007f */
[----:B--2---:R-:W-:Y:S05]  /*c680*/  @!P0 BRA `(.L_x_571) ;  /* 0xfffffffc00f08947 */ /* 0x004fea000383ffff */
.L_x_570:
[----:B------:R-:W-:Y:S05]  /*c690*/  BSYNC B0 ;  /* 0x0000000000007941 */ /* 0x000fea0003800000 */
.L_x_569:
[----:B------:R-:W-:Y:S05]  /*c6a0*/  BRA `(.L_x_572) ;  /* 0x0000006c00807947 */ /* 0x000fea0003800000 */
.L_x_568:
[----:B------:R-:W2:Y:S01]  /*c6b0*/  LDL R0, [R1+0x11c] ;  /* 0x00011c0001007983 */ /* 0x000ea20000100800 */
[----:B------:R-:W-:Y:S01]  /*c6c0*/  ULDC.64 UR4, c[0x0][0x3f8] ;  /* 0x0000fe0000047ab9 */ /* 0x000fe20000000a00 */
[----:B------:R-:W-:Y:S01]  /*c6d0*/  ULDC.64 UR6, c[0x0][0x408] ;  /* 0x0001020000067ab9 */ /* 0x000fe20000000a00 */
[----:B-----5:R-:W-:Y:S01]  /*c6e0*/  IMAD.WIDE.U32 R4, R127, UR4, RZ ;  /* 0x000000047f047c25 */ /* 0x020fe2000f8e00ff */
[----:B--2---:R-:W-:Y:S02]  /*c6f0*/  R2UR UR8, R0 ;  /* 0x00000000000872ca */ /* 0x004fe400000e0000 */
[----:B------:R-:W-:-:S05]  /*c700*/  SHF.R.S32.HI R0, RZ, 0x1f, R127 ;  /* 0x0000001fff007819 */ /* 0x000fca000001147f */
[C---:B------:R-:W-:Y:S02]  /*c710*/  IMAD R6, R0.reuse, UR4, RZ ;  /* 0x0000000400067c24 */ /* 0x040fe4000f8e02ff */
[----:B------:R-:W-:Y:S02]  /*c720*/  IMAD R0, R0, UR6, RZ ;  /* 0x0000000600007c24 */ /* 0x000fe4000f8e02ff */
[C---:B------:R-:W-:Y:S01]  /*c730*/  IMAD R3, R127.reuse, UR5, R6 ;  /* 0x000000057f037c24 */ /* 0x040fe2000f8e0206 */
[----:B------:R-:W-:Y:S01]  /*c740*/  ULDC.64 UR4, c[0x0][0x3e8] ;  /* 0x0000fa0000047ab9 */ /* 0x000fe20000000a00 */
[----:B------:R-:W-:Y:S01]  /*c750*/  ULOP3.LUT UP0, URZ, UR8, 0x3ff, URZ, 0xc0, !UPT ;  /* 0x000003ff083f7892 */ /* 0x000fe2000f80c03f */
[C---:B------:R-:W-:Y:S01]  /*c760*/  IMAD R29, R127.reuse, UR7, R0 ;  /* 0x000000077f1d7c24 */ /* 0x040fe2000f8e0200 */
[----:B------:R-:W-:Y:S01]  /*c770*/  LEA R28, P0, R4, UR4, 0x1 ;  /* 0x00000004041c7c11 */ /* 0x000fe2000f8008ff */
[----:B------:R-:W-:Y:S01]  /*c780*/  IMAD.WIDE.U32 R6, R127, UR6, RZ ;  /* 0x000000067f067c25 */ /* 0x000fe2000f8e00ff */
[----:B------:R-:W-:-:S02]  /*c790*/  ULDC.64 UR6, c[0x0][0x400] ;  /* 0x0001000000067ab9 */ /* 0x000fc40000000a00 */
[----:B------:R-:W-:Y:S01]  /*c7a0*/  PLOP3.LUT P2, PT, PT, PT, UP0, 0x80, 0x0 ;  /* 0x000000000000781c */ /* 0x000fe20003f4f008 */
[----:B------:R-:W-:Y:S01]  /*c7b0*/  IMAD.IADD R3, R3, 0x1, R5 ;  /* 0x0000000103037824 */ /* 0x000fe200078e0205 */
[----:B------:R-:W-:Y:S02]  /*c7c0*/  LEA R30, P1, R6, UR6, 0x1 ;  /* 0x00000006061e7c11 */ /* 0x000fe4000f8208ff */
[----:B------:R-:W-:Y:S02]  /*c7d0*/  IADD3 R29, R29, R7, RZ ;  /* 0x000000071d1d7210 */ /* 0x000fe40007ffe0ff */
[----:B------:R-:W-:Y:S02]  /*c7e0*/  LEA.HI.X R24, R4, UR5, R3, 0x1, P0 ;  /* 0x0000000504187c11 */ /* 0x000fe400080f0c03 */
[----:B------:R-:W-:-:S05]  /*c7f0*/  LEA.HI.X R29, R6, UR7, R29, 0x1, P1 ;  /* 0x00000007061d7c11 */ /* 0x000fca00088f0c1d */
        /* <DEDUP_REMOVED lines=16> */
[----:B0-----:R-:W-:Y:S05]  /*c900*/  CALL.ABS.NOINC R14 ;  /* 0x000000000e007343 */ /* 0x001fea0003c00000 */
.L_x_573:
[----:B------:R-:W-:Y:S01]  /*c910*/  ULDC.U8 UR4, c[0x0][0x410] ;  /* 0x0001040000047ab9 */ /* 0x000fe20000000000 */
[----:B------:R-:W-:Y:S01]  /*c920*/  BSSY B0, `(.L_x_574) ;  /* 0x00006b0000007945 */ /* 0x000fe20003800000 */
[----:B------:R-:W-:Y:S01]  /*c930*/  ISETP.NE.AND P0, PT, RZ, UR4, PT ;  /* 0x00000004ff007c0c */ /* 0x000fe2000bf05270 */
[----:B------:R-:W-:-:S12]  /*c940*/  IMAD R8, R129, 0x80, R224 ;  /* 0x0000008081087824 */ /* 0x000fd800078e02e0 */
[----:B------:R-:W-:Y:S05]  /*c950*/  @!P0 BRA `(.L_x_575) ;  /* 0x0000003000c88947 */ /* 0x000fea0003800000 */
[----:B------:R-:W-:-:S03]  /*c960*/  UMOV UR4, 0xffffffff ;  /* 0xffffffff00047882 */ /* 0x000fc60000000000 */
[----:B------:R-:W-:Y:S05]  /*c970*/  BRA.DIV UR4, `(.L_x_576) ;  /* 0x000001f204007947 */ /* 0x000fea000b800000 */
[----:B------:R0:W1:Y:S04]  /*c980*/  SHFL.IDX PT, R0, R24, RZ, 0x181f ;  /* 0x00181fff18007589 */ /* 0x00006800000e0000 */
[----:B------:R0:W2:Y:S04]  /*c990*/  SHFL.IDX PT, R3, R28, RZ, 0x181f ;  /* 0x00181fff1c037589 */ /* 0x0000a800000e0000 */
[----:B------:R-:W3:Y:S04]  /*c9a0*/  SHFL.IDX PT, R29, R29, RZ, 0x181f ;  /* 0x00181fff1d1d7589 */ /* 0x000ee800000e0000 */
[----:B------:R0:W4:Y:S02]  /*c9b0*/  SHFL.IDX PT, R32, R30, RZ, 0x181f ;  /* 0x00181fff1e207589 */ /* 0x00012400000e0000 */
.L_x_855:
[----:B------:R-:W-:Y:S01]  /*c9c0*/  ULDC UR4, c[0x0][0x448] ;  /* 0x0001120000047ab9 */ /* 0x000fe20000000800 */
[----:B------:R-:W-:Y:S01]  /*c9d0*/  BSSY B1, `(.L_x_577) ;  /* 0x000003e000017945 */ /* 0x000fe20003800000 */
[----:B------:R-:W-:Y:S01]  /*c9e0*/  IMAD R33, R132, UR4, RZ ;  /* 0x0000000484217c24 */ /* 0x000fe2000f8e02ff */
[----:B------:R-:W-:Y:S02]  /*c9f0*/  CS2R R4, SRZ ;  /* 0x0000000000047805 */ /* 0x000fe4000001ff00 */
[----:B------:R-:W-:Y:S02]  /*ca00*/  CS2R R10, SRZ ;  /* 0x00000000000a7805 */ /* 0x000fe4000001ff00 */
[----:B------:R-:W-:Y:S02]  /*ca10*/  CS2R R12, SRZ ;  /* 0x00000000000c7805 */ /* 0x000fe4000001ff00 */
[----:B------:R-:W-:Y:S02]  /*ca20*/  CS2R R20, SRZ ;  /* 0x0000000000147805 */ /* 0x000fe4000001ff00 */
[----:B------:R-:W-:Y:S01]  /*ca30*/  ISETP.GE.AND P0, PT, R8, R33, PT ;  /* 0x000000210800720c */ /* 0x000fe20003f06270 */
[----:B------:R-:W-:Y:S01]  /*ca40*/  IMAD R33, R129, -0x80, R33 ;  /* 0xffffff8081217824 */ /* 0x000fe200078e0221 */
[----:B0-----:R-:W-:-:S02]  /*ca50*/  CS2R R30, SRZ ;  /* 0x00000000001e7805 */ /* 0x001fc4000001ff00 */
[----:B------:R-:W-:Y:S02]  /*ca60*/  CS2R R6, SRZ ;  /* 0x0000000000067805 */ /* 0x000fe4000001ff00 */
[----:B------:R-:W-:Y:S02]  /*ca70*/  CS2R R8, SRZ ;  /* 0x0000000000087805 */ /* 0x000fe4000001ff00 */
[----:B------:R-:W-:-:S05]  /*ca80*/  CS2R R14, SRZ ;  /* 0x00000000000e7805 */ /* 0x000fca000001ff00 */
[----:B------:R-:W-:Y:S05]  /*ca90*/  @P0 BRA `(.L_x_578) ;  /* 0x0000000000c40947 */ /* 0x000fea0003800000 */
[----:B------:R-:W-:Y:S01]  /*caa0*/  ULDC UR4, c[0x0][0x3f4] ;  /* 0x0000fd0000047ab9 */ /* 0x000fe20000000800 */
[C---:B------:R-:W-:Y:S01]  /*cab0*/  IMAD.SHL.U32 R6, R221.reuse, 0x2, RZ ;  /* 0x00000002dd067824 */ /* 0x040fe200078e00ff */
[----:B------:R-:W-:Y:S02]  /*cac0*/  ISETP.GE.AND P3, PT, R216, UR4, PT ;  /* 0x00000004d8007c0c */ /* 0x000fe4000bf66270 */
[----:B------:R-:W-:Y:S02]  /*cad0*/  CS2R R20, SRZ ;  /* 0x0000000000147805 */ /* 0x000fe4000001ff00 */
[----:B------:R-:W-:Y:S01]  /*cae0*/  ISETP.GE.AND P2, PT, R221, UR4, PT ;  /* 0x00000004dd007c0c */ /* 0x000fe2000bf46270 */
[----:B------:R-:W-:Y:S01]  /*caf0*/  IMAD.SHL.U32 R28, R222, 0x2, RZ ;  /* 0x00000002de1c7824 */ /* 0x000fe200078e00ff */
[----:B------:R-:W-:Y:S01]  /*cb00*/  ISETP.GE.AND P1, PT, R220, UR4, PT ;  /* 0x00000004dc007c0c */ /* 0x000fe2000bf26270 */
[----:B------:R-:W-:Y:S01]  /*cb10*/  ULDC.64 UR6, c[0x0][0x208] ;  /* 0x0000820000067ab9 */ /* 0x000fe20000000a00 */
[----:B------:R-:W-:-:S02]  /*cb20*/  SHF.R.S32.HI R9, RZ, 0x1f, R220 ;  /* 0x0000001fff097819 */ /* 0x000fc400000114dc */
[----:B------:R-:W-:Y:S02]  /*cb30*/  CS2R R14, SRZ ;  /* 0x00000000000e7805 */ /* 0x000fe4000001ff00 */
[----:B------:R-:W-:Y:S02]  /*cb40*/  SHF.R.S32.HI R4, RZ, 0x1f, R221 ;  /* 0x0000001fff047819 */ /* 0x000fe400000114dd */
[----:B------:R-:W-:Y:S02]  /*cb50*/  SHF.L.U64.HI R25, R220, 0x1, R9 ;  /* 0x00000001dc197819 */ /* 0x000fe40000010209 */
[----:B------:R-:W-:Y:S01]  /*cb60*/  ISETP.GE.AND P0, PT, R222, UR4, PT ;  /* 0x00000004de007c0c */ /* 0x000fe2000bf06270 */
[----:B----4-:R-:W-:Y:S01]  /*cb70*/  @!P3 IMAD.MOV.U32 R12, RZ, RZ, R32 ;  /* 0x000000ffff0cb224 */ /* 0x010fe200078e0020 */
[----:B------:R-:W-:Y:S01]  /*cb80*/  SHF.L.U64.HI R5, R221, 0x1, R4 ;  /* 0x00000001dd057819 */ /* 0x000fe20000010204 */
[----:B---3--:R-:W-:Y:S01]  /*cb90*/  @!P3 IMAD.MOV.U32 R13, RZ, RZ, R29 ;  /* 0x000000ffff0db224 */ /* 0x008fe200078e001d */
[----:B--2---:R-:W-:Y:S01]  /*cba0*/  @!P2 IADD3 R10, P4, R3, R6, RZ ;  /* 0x00000006030aa210 */ /* 0x004fe20007f9e0ff */
[----:B------:R-:W-:Y:S01]  /*cbb0*/  @!P3 IMAD.MOV.U32 R8, RZ, RZ, R3 ;  /* 0x000000ffff08b224 */ /* 0x000fe200078e0003 */
[----:B-1----:R-:W-:Y:S01]  /*cbc0*/  @!P3 MOV R9, R0 ;  /* 0x000000000009b202 */ /* 0x002fe20000000f00 */
[----:B------:R-:W-:Y:S01]  /*cbd0*/  @!P3 IMAD.WIDE R30, R216, 0x2, R12 ;  /* 0x00000002d81eb825 */ /* 0x000fe200078e020c */
[----:B------:R-:W-:-:S02]  /*cbe0*/  SHF.L.U32 R24, R220, 0x1, RZ ;  /* 0x00000001dc187819 */ /* 0x000fc400000006ff */
[----:B------:R-:W-:Y:S02]  /*cbf0*/  CS2R R12, SRZ ;  /* 0x00000000000c7805 */ /* 0x000fe4000001ff00 */
[----:B------:R-:W-:Y:S01]  /*cc00*/  SHF.R.S32.HI R7, RZ, 0x1f, R222 ;  /* 0x0000001fff077819 */ /* 0x000fe200000114de */
[----:B------:R-:W-:Y:S01]  /*cc10*/  @!P2 IMAD.X R11, R0, 0x1, R5, P4 ;  /* 0x00000001000ba824 */ /* 0x000fe200020e0605 */
[----:B------:R-:W-:Y:S01]  /*cc20*/  @!P2 IADD3 R6, P6, R32, R6, RZ ;  /* 0x000000062006a210 */ /* 0x000fe20007fde0ff */
[----:B------:R-:W-:Y:S01]  /*cc30*/  @!P3 IMAD.WIDE R8, R216, 0x2, R8 ;  /* 0x00000002d808b825 */ /* 0x000fe200078e0208 */
[----:B------:R-:W-:Y:S01]  /*cc40*/  @!P1 IADD3 R4, P5, R3, R24, RZ ;  /* 0x0000001803049210 */ /* 0x000fe20007fbe0ff */
[----:B------:R0:W5:Y:S01]  /*cc50*/  @!P3 LD.E.64 R14, desc[UR6][R30.64] ;  /* 0x000000061e0eb980 */ /* 0x000162000c101b00 */
[----:B------:R-:W-:Y:S02]  /*cc60*/  SHF.L.U64.HI R34, R222, 0x1, R7 ;  /* 0x00000001de227819 */ /* 0x000fe40000010207 */
[----:B------:R-:W-:Y:S01]  /*cc70*/  @!P2 IADD3.X R7, R29, R5, RZ, P6, !PT ;  /* 0x000000051d07a210 */ /* 0x000fe200037fe4ff */
[----:B------:R1:W5:Y:S01]  /*cc80*/  @!P3 LD.E.64 R20, desc[UR6][R8.64] ;  /* 0x000000060814b980 */ /* 0x000362000c101b00 */
[----:B------:R-:W-:Y:S01]  /*cc90*/  @!P1 IMAD.X R5, R0, 0x1, R25, P5 ;  /* 0x0000000100059824 */ /* 0x000fe200028e0619 */
[----:B------:R-:W-:-:S02]  /*cca0*/  @!P0 IADD3 R26, P6, R3, R28, RZ ;  /* 0x0000001c031a8210 */ /* 0x000fc40007fde0ff */
[----:B------:R2:W5:Y:S01]  /*ccb0*/  @!P2 LD.E.64 R12, desc[UR6][R10.64] ;  /* 0x000000060a0ca980 */ /* 0x000562000c101b00 */
[C---:B------:R-:W-:Y:S02]  /*ccc0*/  @!P1 IADD3 R24, P4, R32.reuse, R24, RZ ;  /* 0x0000001820189210 */ /* 0x040fe40007f9e0ff */
[----:B------:R-:W-:Y:S02]  /*ccd0*/  @!P0 IADD3 R28, P5, R32, R28, RZ ;  /* 0x0000001c201c8210 */ /* 0x000fe40007fbe0ff */
[----:B0-----:R-:W-:Y:S02]  /*cce0*/  CS2R R30, SRZ ;  /* 0x00000000001e7805 */ /* 0x001fe4000001ff00 */
[----:B------:R-:W-:Y:S02]  /*ccf0*/  @!P1 IADD3.X R25, R29, R25, RZ, P4, !PT ;  /* 0x000000191d199210 */ /* 0x000fe400027fe4ff */
[----:B-1----:R-:W-:Y:S01]  /*cd00*/  CS2R R8, SRZ ;  /* 0x0000000000087805 */ /* 0x002fe2000001ff00 */
[----:B------:R-:W-:-:S02]  /*cd10*/  @!P0 IMAD.X R27, R0, 0x1, R34, P6 ;  /* 0x00000001001b8824 */ /* 0x000fc400030e0622 */
[----:B------:R-:W-:Y:S01]  /*cd20*/  @!P0 IMAD.X R29, R29, 0x1, R34, P5 ;  /* 0x000000011d1d8824 */ /* 0x000fe200028e0622 */
[----:B--2---:R-:W-:Y:S02]  /*cd30*/  CS2R R10, SRZ ;  /* 0x00000000000a7805 */ /* 0x004fe4000001ff00 */
[----:B------:R0:W5:Y:S04]  /*cd40*/  @!P2 LD.E.64 R8, desc[UR6][R6.64] ;  /* 0x000000060608a980 */ /* 0x000168000c101b00 */
[----:B------:R1:W5:Y:S04]  /*cd50*/  @!P1 LD.E.64 R10, desc[UR6][R4.64] ;  /* 0x00000006040a9980 */ /* 0x000368000c101b00 */
[----:B------:R2:W5:Y:S01]  /*cd60*/  @!P0 LD.E.64 R30, desc[UR6][R28.64] ;  /* 0x000000061c1e8980 */ /* 0x000562000c101b00 */
[----:B0-----:R-:W-:-:S02]  /*cd70*/  CS2R R6, SRZ ;  /* 0x0000000000067805 */ /* 0x001fc4000001ff00 */
[----:B-1----:R-:W-:-:S04]  /*cd80*/  CS2R R4, SRZ ;  /* 0x0000000000047805 */ /* 0x002fc8000001ff00 */
[----:B------:R2:W5:Y:S04]  /*cd90*/  @!P1 LD.E.64 R6, desc[UR6][R24.64] ;  /* 0x0000000618069980 */ /* 0x000568000c101b00 */
[----:B------:R2:W5:Y:S02]  /*cda0*/  @!P0 LD.E.64 R4, desc[UR6][R26.64] ;  /* 0x000000061a048980 */ /* 0x000564000c101b00 */
.L_x_578:
[----:B------:R-:W-:Y:S05]  /*cdb0*/  BSYNC B1 ;  /* 0x0000000000017941 */ /* 0x000fea0003800000 */
.L_x_577:
[----:B--23--:R-:W1:Y:S01]  /*cdc0*/  LDL R29, [R1+0x84] ;  /* 0x00008400011d7983 */ /* 0x00ce620000100800 */
[----:B-----5:R-:W-:Y:S01]  /*cdd0*/  MOV R3, R4 ;  /* 0x0000000400037202 */ /* 0x020fe20000000f00 */
[----:B------:R-:W-:Y:S01]  /*cde0*/  IMAD.MOV.U32 R24, RZ, RZ, R21 ;  /* 0x000000ffff187224 */ /* 0x000fe200078e0015 */
[----:B------:R-:W-:Y:S01]  /*cdf0*/  SHF.R.U64 R40, R4, 0x10, R5 ;  /* 0x0000001004287819 */ /* 0x000fe20000001205 */
[----:B------:R-:W-:Y:S01]  /*ce00*/  IMAD.MOV.U32 R27, RZ, RZ, R14 ;  /* 0x000000ffff1b7224 */ /* 0x000fe200078e000e */
[----:B------:R-:W-:Y:S01]  /*ce10*/  MOV R25, R20 ;  /* 0x0000001400197202 */ /* 0x000fe20000000f00 */
[----:B----4-:R-:W-:Y:S01]  /*ce20*/  IMAD.MOV.U32 R32, RZ, RZ, R8 ;  /* 0x000000ffff207224 */ /* 0x010fe200078e0008 */
[--C-:B------:R-:W-:Y:S01]  /*ce30*/  SHF.R.U64 R26, R20, 0x10, R21.reuse ;  /* 0x00000010141a7819 */ /* 0x100fe20000001215 */
[----:B------:R-:W-:Y:S01]  /*ce40*/  IMAD.MOV.U32 R20, RZ, RZ, R12 ;  /* 0x000000ffff147224 */ /* 0x000fe200078e000c */
[----:B------:R-:W-:Y:S01]  /*ce50*/  SHF.R.U32.HI R35, RZ, 0x10, R21 ;  /* 0x00000010ff237819 */ /* 0x000fe20000011615 */
[----:B------:R-:W-:Y:S01]  /*ce60*/  BSSY B1, `(.L_x_579) ;  /* 0x000002f000017945 */ /* 0x000fe20003800000 */
[----:B------:R-:W-:-:S02]  /*ce70*/  MOV R21, R13 ;  /* 0x0000000d00157202 */ /* 0x000fc40000000f00 */
[--C-:B------:R-:W-:Y:S01]  /*ce80*/  SHF.R.U64 R36, R12, 0x10, R13.reuse ;  /* 0x000000100c247819 */ /* 0x100fe2000000120d */
[----:B------:R-:W-:Y:S01]  /*ce90*/  IMAD.MOV.U32 R12, RZ, RZ, R10 ;  /* 0x000000ffff0c7224 */ /* 0x000fe200078e000a */
[----:B------:R-:W-:Y:S01]  /*cea0*/  SHF.R.U32.HI R37, RZ, 0x10, R13 ;  /* 0x00000010ff257819 */ /* 0x000fe2000001160d */
[--C-:B------:R-:W-:Y:S01]  /*ceb0*/  IMAD.MOV.U32 R13, RZ, RZ, R11.reuse ;  /* 0x000000ffff0d7224 */ /* 0x100fe200078e000b */
[----:B------:R-:W-:Y:S01]  /*cec0*/  SHF.R.U64 R38, R10, 0x10, R11 ;  /* 0x000000100a267819 */ /* 0x000fe2000000120b */
[----:B------:R-:W-:Y:S01]  /*ced0*/  IMAD.MOV.U32 R10, RZ, RZ, R5 ;  /* 0x000000ffff0a7224 */ /* 0x000fe200078e0005 */
[----:B------:R-:W-:Y:S01]  /*cee0*/  SHF.R.U64 R42, R14, 0x10, R15 ;  /* 0x000000100e2a7819 */ /* 0x000fe2000000120f */
[----:B------:R-:W-:Y:S01]  /*cef0*/  IMAD.MOV.U32 R14, RZ, RZ, R6 ;  /* 0x000000ffff0e7224 */ /* 0x000fe200078e0006 */
[----:B------:R-:W-:Y:S01]  /*cf00*/  SHF.R.U32.HI R41, RZ, 0x10, R5 ;  /* 0x00000010ff297819 */ /* 0x000fe20000011605 */
[----:B------:R-:W-:Y:S01]  /*cf10*/  IMAD.MOV.U32 R5, RZ, RZ, R31 ;  /* 0x000000ffff057224 */ /* 0x000fe200078e001f */
[----:B------:R-:W-:-:S02]  /*cf20*/  MOV R28, R15 ;  /* 0x0000000f001c7202 */ /* 0x000fc40000000f00 */
[----:B------:R-:W-:Y:S02]  /*cf30*/  MOV R34, R9 ;  /* 0x0000000900227202 */ /* 0x000fe40000000f00 */
[--C-:B------:R-:W-:Y:S02]  /*cf40*/  SHF.R.U64 R44, R8, 0x10, R9.reuse ;  /* 0x00000010082c7819 */ /* 0x100fe40000001209 */
[----:B------:R-:W-:Y:S02]  /*cf50*/  SHF.R.U32.HI R45, RZ, 0x10, R9 ;  /* 0x00000010ff2d7819 */ /* 0x000fe40000011609 */
[----:B------:R-:W-:Y:S02]  /*cf60*/  SHF.R.U64 R6, R6, 0x10, R7 ;  /* 0x0000001006067819 */ /* 0x000fe40000001207 */
[----:B------:R-:W-:Y:S02]  /*cf70*/  SHF.R.U32.HI R39, RZ, 0x10, R11 ;  /* 0x00000010ff277819 */ /* 0x000fe4000001160b */
[----:B------:R-:W-:-:S02]  /*cf80*/  SHF.R.U32.HI R43, RZ, 0x10, R15 ;  /* 0x00000010ff2b7819 */ /* 0x000fc4000001160f */
[----:B------:R-:W-:Y:S02]  /*cf90*/  MOV R9, R30 ;  /* 0x0000001e00097202 */ /* 0x000fe40000000f00 */
[----:B------:R-:W-:Y:S02]  /*cfa0*/  PRMT R11, R12, 0x5410, R13 ;  /* 0x000054100c0b7816 */ /* 0x000fe4000000000d */
[----:B------:R-:W-:Y:S02]  /*cfb0*/  SHF.R.U64 R30, R30, 0x10, R31 ;  /* 0x000000101e1e7819 */ /* 0x000fe4000000121f */
[----:B------:R-:W-:Y:S02]  /*cfc0*/  PRMT R25, R25, 0x5410, R24 ;  /* 0x0000541019197816 */ /* 0x000fe40000000018 */
[----:B------:R-:W-:Y:S02]  /*cfd0*/  PRMT R15, R20, 0x5410, R21 ;  /* 0x00005410140f7816 */ /* 0x000fe40000000015 */
[----:B------:R-:W-:-:S02]  /*cfe0*/  PRMT R27, R27, 0x5410, R28 ;  /* 0x000054101b1b7816 */ /* 0x000fc4000000001c */
[----:B------:R-:W-:Y:S02]  /*cff0*/  SHF.R.U32.HI R31, RZ, 0x10, R31 ;  /* 0x00000010ff1f7819 */ /* 0x000fe4000001161f */
[----:B------:R-:W-:Y:S02]  /*d000*/  PRMT R26, R26, 0x5410, R35 ;  /* 0x000054101a1a7816 */ /* 0x000fe40000000023 */
[----:B------:R-:W-:Y:S02]  /*d010*/  PRMT R20, R36, 0x5410, R37 ;  /* 0x0000541024147816 */ /* 0x000fe40000000025 */
[----:B------:R-:W-:Y:S02]  /*d020*/  PRMT R12, R38, 0x5410, R39 ;  /* 0x00005410260c7816 */ /* 0x000fe40000000027 */
[----:B------:R-:W-:Y:S02]  /*d030*/  PRMT R3, R3, 0x5410, R10 ;  /* 0x0000541003037816 */ /* 0x000fe4000000000a */
[----:B------:R-:W-:-:S02]  /*d040*/  PRMT R8, R40, 0x5410, R41 ;  /* 0x0000541028087816 */ /* 0x000fc40000000029 */
[----:B------:R-:W-:Y:S02]  /*d050*/  PRMT R28, R42, 0x5410, R43 ;  /* 0x000054102a1c7816 */ /* 0x000fe4000000002b */
[----:B------:R-:W-:Y:S02]  /*d060*/  PRMT R21, R32, 0x5410, R34 ;  /* 0x0000541020157816 */ /* 0x000fe40000000022 */
[----:B------:R-:W-:Y:S02]  /*d070*/  PRMT R24, R44, 0x5410, R45 ;  /* 0x000054102c187816 */ /* 0x000fe4000000002d */
[----:B------:R-:W-:Y:S02]  /*d080*/  PRMT R9, R9, 0x5410, R5 ;  /* 0x0000541009097816 */ /* 0x000fe40000000005 */
[----:B-1----:R-:W-:-:S04]  /*d090*/  LEA.HI R0, R29, R29, RZ, 0x1 ;  /* 0x0000001d1d007211 */ /* 0x002fc800078f08ff */
[----:B------:R-:W-:-:S05]  /*d0a0*/  LOP3.LUT R0, R0, 0xfffffffe, RZ, 0xc0, !PT ;  /* 0xfffffffe00007812 */ /* 0x000fca00078ec0ff */
[----:B------:R-:W-:Y:S02]  /*d0b0*/  IMAD.IADD R0, R29, 0x1, -R0 ;  /* 0x000000011d007824 */ /* 0x000fe400078e0a00 */
[--C-:B------:R-:W-:Y:S01]  /*d0c0*/  IMAD.MOV.U32 R29, RZ, RZ, R7.reuse ;  /* 0x000000ffff1d7224 */ /* 0x100fe200078e0007 */
[----:B------:R-:W-:Y:S02]  /*d0d0*/  SHF.R.U32.HI R7, RZ, 0x10, R7 ;  /* 0x00000010ff077819 */ /* 0x000fe40000011607 */
[----:B------:R-:W-:Y:S02]  /*d0e0*/  SHF.L.U32 R4, R0, 0x1f, RZ ;  /* 0x0000001f00047819 */ /* 0x000fe400000006ff */
[----:B------:R-:W-:Y:S02]  /*d0f0*/  VIMNMX R0, R33, 0x80, PT ;  /* 0x0000008021007848 */ /* 0x000fe40003fe0100 */
[----:B------:R-:W0:Y:S01]  /*d100*/  SYNCS.PHASECHK.TRANS64.TRYWAIT P0, [R23+URZ+0x38800], R4 ;  /* 0x03880004170075a7 */ /* 0x000e22000800017f */
[----:B------:R-:W-:-:S02]  /*d110*/  PRMT R13, R14, 0x5410, R29 ;  /* 0x000054100e0d7816 */ /* 0x000fc4000000001d */
[----:B------:R-:W-:Y:S02]  /*d120*/  ISETP.GE.AND P1, PT, R224, R0, PT ;  /* 0x00000000e000720c */ /* 0x000fe40003f26270 */
[----:B------:R-:W-:Y:S01]  /*d130*/  PRMT R14, R6, 0x5410, R7 ;  /* 0x00005410060e7816 */ /* 0x000fe20000000007 */
[----:B0-----:R-:W-:Y:S10]  /*d140*/  @!P0 BRA `(.L_x_580) ;  /* 0x000001e800808947 */ /* 0x001ff40003800000 */
.L_x_856:
[----:B------:R-:W-:Y:S05]  /*d150*/  BSYNC B1 ;  /* 0x0000000000017941 */ /* 0x000fea0003800000 */
.L_x_579:
[----:B------:R-:W-:Y:S01]  /*d160*/  BSSY B1, `(.L_x_581) ;  /* 0x00000ab000017945 */ /* 0x000fe20003800000 */
[----:B------:R-:W-:-:S03]  /*d170*/  PRMT R10, R30, 0x5410, R31 ;  /* 0x000054101e0a7816 */ /* 0x000fc6000000001f */
[----:B------:R-:W-:Y:S05]  /*d180*/  @P1 BRA `(.L_x_582) ;  /* 0x0000000800a01947 */ /* 0x000fea0003800000 */
[----:B------:R1:W5:Y:S01]  /*d190*/  LDL R41, [R1+0x68] ;  /* 0x0000680001297983 */ /* 0x0003620000100800 */
[----:B------:R-:W2:Y:S01]  /*d1a0*/  LDC R5, c[0x0][0x3f4] ;  /* 0x0000fd00ff057b82 */ /* 0x000ea20000000800 */
[----:B------:R-:W-:Y:S01]  /*d1b0*/  BSSY B2, `(.L_x_583) ;  /* 0x000002c000027945 */ /* 0x000fe20003800000 */
[-C--:B--2---:R-:W-:Y:S02]  /*d1c0*/  ISETP.GE.AND P0, PT, R216, R5.reuse, PT ;  /* 0x00000005d800720c */ /* 0x084fe40003f06270 */
[-C--:B------:R-:W-:Y:S02]  /*d1d0*/  ISETP.GE.AND P1, PT, R221, R5.reuse, PT ;  /* 0x00000005dd00720c */ /* 0x080fe40003f26270 */
[-C--:B------:R-:W-:Y:S02]  /*d1e0*/  ISETP.GE.AND P2, PT, R220, R5.reuse, PT ;  /* 0x00000005dc00720c */ /* 0x080fe40003f46270 */
[----:B------:R-:W-:-:S07]  /*d1f0*/  ISETP.GE.AND P3, PT, R222, R5, PT ;  /* 0x00000005de00720c */ /* 0x000fce0003f66270 */
[----:B-1----:R-:W-:Y:S06]  /*d200*/  @P0 BRA `(.L_x_584) ;  /* 0x0000000000980947 */ /* 0x002fec0003800000 */
[----:B0----5:R-:W0:Y:S01]  /*d210*/  LDS.128 R4, [R41] ;  /* 0x0000000029047984 */ /* 0x021e220000000c00 */
[----:B------:R-:W-:Y:S02]  /*d220*/  HADD2.F32 R35, -RZ, R27.H0_H0 ;  /* 0x2000001bff237230 */ /* 0x000fe40000004100 */
[----:B------:R-:W-:Y:S02]  /*d230*/  HADD2.F32 R33, -RZ, R25.H0_H0 ;  /* 0x20000019ff217230 */ /* 0x000fe40000004100 */
[----:B------:R-:W-:Y:S02]  /*d240*/  HADD2.F32 R34, -RZ, R26.H0_H0 ;  /* 0x2000001aff227230 */ /* 0x000fe40000004100 */
[----:B------:R-:W-:Y:S02]  /*d250*/  HADD2.F32 R36, -RZ, R28.H0_H0 ;  /* 0x2000001cff247230 */ /* 0x000fe40000004100 */
[--C-:B0-----:R-:W-:Y:S02]  /*d260*/  HADD2.F32 R29, -RZ, R4.reuse.H0_H0 ;  /* 0x20000004ff1d7230 */ /* 0x101fe40000004100 */
[----:B------:R-:W-:-:S02]  /*d270*/  HADD2.F32 R4, -RZ, R4.H1_H1 ;  /* 0x30000004ff047230 */ /* 0x000fc40000004100 */
[--C-:B------:R-:W-:Y:S02]  /*d280*/  HADD2.F32 R30, -RZ, R5.reuse.H0_H0 ;  /* 0x20000005ff1e7230 */ /* 0x100fe40000004100 */
[----:B------:R-:W-:Y:S02]  /*d290*/  HADD2.F32 R5, -RZ, R5.H1_H1 ;  /* 0x30000005ff057230 */ /* 0x000fe40000004100 */
[C---:B------:R-:W-:Y:S01]  /*d2a0*/  FMUL.FTZ R38, R4.reuse, R35 ;  /* 0x0000002304267220 */ /* 0x040fe20000410000 */
[-C--:B------:R-:W-:Y:S01]  /*d2b0*/  FMUL.FTZ R4, R4, R33.reuse ;  /* 0x0000002104047220 */ /* 0x080fe20000410000 */
[--C-:B------:R-:W-:Y:S02]  /*d2c0*/  HADD2.F32 R31, -RZ, R6.reuse.H0_H0 ;  /* 0x20000006ff1f7230 */ /* 0x100fe40000004100 */
[----:B------:R-:W-:Y:S02]  /*d2d0*/  HADD2.F32 R32, -RZ, R7.H0_H0 ;  /* 0x20000007ff207230 */ /* 0x000fe40000004100 */
[----:B------:R-:W-:Y:S01]  /*d2e0*/  FMUL.FTZ R37, R5, R36 ;  /* 0x0000002405257220 */ /* 0x000fe20000410000 */
[C---:B------:R-:W-:Y:S01]  /*d2f0*/  FFMA.FTZ R38, R29.reuse, R33, -R38 ;  /* 0x000000211d267223 */ /* 0x040fe20000010826 */
[----:B------:R-:W-:Y:S01]  /*d300*/  FFMA.FTZ R35, R29, R35, R4 ;  /* 0x000000231d237223 */ /* 0x000fe20000010004 */
[----:B------:R-:W-:Y:S01]  /*d310*/  FMUL.FTZ R39, R5, R34 ;  /* 0x0000002205277220 */ /* 0x000fe20000410000 */
[----:B------:R-:W-:-:S02]  /*d320*/  HADD2.F32 R6, -RZ, R6.H1_H1 ;  /* 0x30000006ff067230 */ /* 0x000fc40000004100 */
[C---:B------:R-:W-:Y:S01]  /*d330*/  FFMA.FTZ R37, R30.reuse, R34, -R37 ;  /* 0x000000221e257223 */ /* 0x040fe20000010825 */
[----:B------:R-:W-:Y:S02]  /*d340*/  HADD2.F32 R7, -RZ, R7.H1_H1 ;  /* 0x30000007ff077230 */ /* 0x000fe40000004100 */
[----:B------:R-:W-:Y:S01]  /*d350*/  FFMA.FTZ R30, R30, R36, R39 ;  /* 0x000000241e1e7223 */ /* 0x000fe20000010027 */
[----:B------:R-:W-:Y:S02]  /*d360*/  HADD2.F32 R29, -RZ, R27.H1_H1 ;  /* 0x3000001bff1d7230 */ /* 0x000fe40000004100 */
[----:B------:R-:W-:Y:S02]  /*d370*/  HADD2.F32 R4, -RZ, R25.H1_H1 ;  /* 0x30000019ff047230 */ /* 0x000fe40000004100 */
[----:B------:R-:W-:Y:S02]  /*d380*/  HADD2.F32 R33, -RZ, R28.H1_H1 ;  /* 0x3000001cff217230 */ /* 0x000fe40000004100 */
[----:B------:R-:W-:Y:S01]  /*d390*/  FMUL.FTZ R34, R6, R29 ;  /* 0x0000001d06227220 */ /* 0x000fe20000410000 */
[----:B------:R-:W-:-:S02]  /*d3a0*/  HADD2.F32 R5, -RZ, R26.H1_H1 ;  /* 0x3000001aff057230 */ /* 0x000fc40000004100 */
[-C--:B------:R-:W-:Y:S01]  /*d3b0*/  FMUL.FTZ R36, R6, R4.reuse ;  /* 0x0000000406247220 */ /* 0x080fe20000410000 */
[----:B------:R-:W-:Y:S01]  /*d3c0*/  FMUL.FTZ R39, R7, R33 ;  /* 0x0000002107277220 */ /* 0x000fe20000410000 */
[----:B------:R-:W-:Y:S01]  /*d3d0*/  FFMA.FTZ R6, R31, R4, -R34 ;  /* 0x000000041f067223 */ /* 0x000fe20000010822 */
[----:B------:R-:W-:Y:S01]  /*d3e0*/  FMUL.FTZ R40, R7, R5 ;  /* 0x0000000507287220 */ /* 0x000fe20000410000 */
[----:B------:R-:W-:Y:S01]  /*d3f0*/  FFMA.FTZ R29, R31, R29, R36 ;  /* 0x0000001d1f1d7223 */ /* 0x000fe20000010024 */
[C---:B------:R-:W-:Y:S01]  /*d400*/  FFMA.FTZ R7, R32.reuse, R5, -R39 ;  /* 0x0000000520077223 */ /* 0x040fe20000010827 */
[----:B------:R-:W-:Y:S01]  /*d410*/  F2FP.F16.F32.PACK_AB R4, R35, R38 ;  /* 0x000000262304723e */ /* 0x000fe200000000ff */
[----:B------:R-:W-:Y:S01]  /*d420*/  FFMA.FTZ R40, R32, R33, R40 ;  /* 0x0000002120287223 */ /* 0x000fe20000010028 */
[----:B------:R-:W-:Y:S02]  /*d430*/  F2FP.F16.F32.PACK_AB R5, R30, R37 ;  /* 0x000000251e05723e */ /* 0x000fe400000000ff */
[----:B------:R-:W-:-:S02]  /*d440*/  F2FP.F16.F32.PACK_AB R6, R29, R6 ;  /* 0x000000061d06723e */ /* 0x000fc400000000ff */
[----:B------:R-:W-:-:S05]  /*d450*/  F2FP.F16.F32.PACK_AB R7, R40, R7 ;  /* 0x000000072807723e */ /* 0x000fca00000000ff */
[----:B------:R1:W-:Y:S02]  /*d460*/  STS.128 [R41], R4 ;  /* 0x0000000429007388 */ /* 0x0003e40000000c00 */
.L_x_584:
[----:B------:R-:W-:Y:S05]  /*d470*/  BSYNC B2 ;  /* 0x0000000000027941 */ /* 0x000fea0003800000 */
.L_x_583:
[----:B------:R-:W-:Y:S04]  /*d480*/  BSSY B2, `(.L_x_585) ;  /* 0x0000028000027945 */ /* 0x000fe80003800000 */
[----:B------:R-:W-:Y:S05]  /*d490*/  @P1 BRA `(.L_x_586) ;  /* 0x0000000000981947 */ /* 0x000fea0003800000 */
[----:B01---5:R-:W0:Y:S01]  /*d4a0*/  LDS.128 R4, [R41+0x4000] ;  /* 0x0040000029047984 */ /* 0x023e220000000c00 */
        /* <DEDUP_REMOVED lines=36> */
[----:B------:R2:W-:Y:S02]  /*d6f0*/  STS.128 [R41+0x4000], R4 ;  /* 0x0040000429007388 */ /* 0x0005e40000000c00 */
.L_x_586:
[----:B------:R-:W-:Y:S05]  /*d700*/  BSYNC B2 ;  /* 0x0000000000027941 */ /* 0x000fea0003800000 */
.L_x_585:
[----:B------:R-:W-:Y:S04]  /*d710*/  BSSY B2, `(.L_x_587) ;  /* 0x0000028000027945 */ /* 0x000fe80003800000 */
[----:B------:R-:W-:Y:S05]  /*d720*/  @P2 BRA `(.L_x_588) ;  /* 0x0000000000982947 */ /* 0x000fea0003800000 */
[----:B012--5:R-:W0:Y:S01]  /*d730*/  LDS.128 R4, [R41+0x8000] ;  /* 0x0080000029047984 */ /* 0x027e220000000c00 */
        /* <DEDUP_REMOVED lines=37> */
.L_x_588:
[----:B------:R-:W-:Y:S05]  /*d990*/  BSYNC B2 ;  /* 0x0000000000027941 */ /* 0x000fea0003800000 */
.L_x_587:
[----:B------:R-:W-:Y:S05]  /*d9a0*/  @P3 BRA `(.L_x_582) ;  /* 0x0000000000983947 */ /* 0x000fea0003800000 */
[----:B0123-5:R-:W0:Y:S01]  /*d9b0*/  LDS.128 R4, [R41+0xc000] ;  /* 0x00c0000029047984 */ /* 0x02fe220000000c00 */
        /* <DEDUP_REMOVED lines=37> */
.L_x_582:
[----:B------:R-:W-:Y:S05]  /*dc10*/  BSYNC B1 ;  /* 0x0000000000017941 */ /* 0x000fea0003800000 */
.L_x_581:
[----:B01234-:R-:W-:Y:S01]  /*dc20*/  VIADD R4, R224, 0x20 ;  /* 0x00000020e0047836 */ /* 0x01ffe20000000000 */
[----:B------:R-:W-:Y:S04]  /*dc30*/  BSSY B1, `(.L_x_589) ;  /* 0x00000ab000017945 */ /* 0x000fe80003800000 */
[----:B------:R-:W-:-:S13]  /*dc40*/  ISETP.GE.AND P0, PT, R4, R0, PT ;  /* 0x000000000400720c */ /* 0x000fda0003f06270 */
[----:B------:R-:W-:Y:S05]  /*dc50*/  @P0 BRA `(.L_x_590) ;  /* 0x0000000800a00947 */ /* 0x000fea0003800000 */
[----:B-----5:R0:W5:Y:S01]  /*dc60*/  LDL R41, [R1+0x68] ;  /* 0x0000680001297983 */ /* 0x0201620000100800 */
[----:B------:R-:W1:Y:S01]  /*dc70*/  LDC R5, c[0x0][0x3f4] ;  /* 0x0000fd00ff057b82 */ /* 0x000e620000000800 */
[----:B------:R-:W-:Y:S01]  /*dc80*/  BSSY B2, `(.L_x_591) ;  /* 0x000002c000027945 */ /* 0x000fe20003800000 */
[-C--:B-1----:R-:W-:Y:S02]  /*dc90*/  ISETP.GE.AND P0, PT, R216, R5.reuse, PT ;  /* 0x00000005d800720c */ /* 0x082fe40003f06270 */
[-C--:B------:R-:W-:Y:S02]  /*dca0*/  ISETP.GE.AND P1, PT, R221, R5.reuse, PT ;  /* 0x00000005dd00720c */ /* 0x080fe40003f26270 */
[-C--:B------:R-:W-:Y:S02]  /*dcb0*/  ISETP.GE.AND P2, PT, R220, R5.reuse, PT ;  /* 0x00000005dc00720c */ /* 0x080fe40003f46270 */
[----:B------:R-:W-:-:S07]  /*dcc0*/  ISETP.GE.AND P3, PT, R222, R5, PT ;  /* 0x00000005de00720c */ /* 0x000fce0003f66270 */
[----:B0-----:R-:W-:Y:S06]  /*dcd0*/  @P0 BRA `(.L_x_592) ;  /* 0x0000000000980947 */ /* 0x001fec0003800000 */
[----:B-----5:R-:W0:Y:S01]  /*dce0*/  LDS.128 R4, [R41+0x1000] ;  /* 0x0010000029047984 */ /* 0x020e220000000c00 */
[----:B------:R-:W-:Y:S02]  /*dcf0*/  HADD2.F32 R37, -RZ, R27.H0_H0 ;  /* 0x2000001bff257230 */ /* 0x000fe40000004100 */
[----:B------:R-:W-:Y:S02]  /*dd00*/  HADD2.F32 R35, -RZ, R25.H0_H0 ;  /* 0x20000019ff237230 */ /* 0x000fe40000004100 */
[----:B------:R-:W-:Y:S02]  /*dd10*/  HADD2.F32 R40, -RZ, R28.H0_H0 ;  /* 0x2000001cff287230 */ /* 0x000fe40000004100 */
[----:B------:R-:W-:Y:S02]  /*dd20*/  HADD2.F32 R38, -RZ, R26.H0_H0 ;  /* 0x2000001aff267230 */ /* 0x000fe40000004100 */
[----:B------:R-:W-:Y:S02]  /*dd30*/  HADD2.F32 R39, -RZ, R27.H1_H1 ;  /* 0x3000001bff277230 */ /* 0x000fe40000004100 */
[----:B------:R-:W-:-:S02]  /*dd40*/  HADD2.F32 R42, -RZ, R28.H1_H1 ;  /* 0x3000001cff2a7230 */ /* 0x000fc40000004100 */
[--C-:B0-----:R-:W-:Y:S02]  /*dd50*/  HADD2.F32 R29, -RZ, R4.reuse.H0_H0 ;  /* 0x20000004ff1d7230 */ /* 0x101fe40000004100 */
[----:B------:R-:W-:Y:S02]  /*dd60*/  HADD2.F32 R4, -RZ, R4.H1_H1 ;  /* 0x30000004ff047230 */ /* 0x000fe40000004100 */
[--C-:B------:R-:W-:Y:S02]  /*dd70*/  HADD2.F32 R30, -RZ, R5.reuse.H0_H0 ;  /* 0x20000005ff1e7230 */ /* 0x100fe40000004100 */
[----:B------:R-:W-:Y:S02]  /*dd80*/  HADD2.F32 R5, -RZ, R5.H1_H1 ;  /* 0x30000005ff057230 */ /* 0x000fe40000004100 */
[-C--:B------:R-:W-:Y:S01]  /*dd90*/  FMUL.FTZ R34, R37, R4.reuse ;  /* 0x0000000425227220 */ /* 0x080fe20000410000 */
[----:B------:R-:W-:Y:S01]  /*dda0*/  FMUL.FTZ R36, R35, R4 ;  /* 0x0000000423247220 */ /* 0x000fe20000410000 */
[----:B------:R-:W-:-:S02]  /*ddb0*/  HADD2.F32 R31, -RZ, R6.H0_H0 ;  /* 0x20000006ff1f7230 */ /* 0x000fc40000004100 */
[----:B------:R-:W-:Y:S01]  /*ddc0*/  FMUL.FTZ R33, R40, R5 ;  /* 0x0000000528217220 */ /* 0x000fe20000410000 */
[----:B------:R-:W-:Y:S01]  /*ddd0*/  FFMA.FTZ R4, R35, R29, -R34 ;  /* 0x0000001d23047223 */ /* 0x000fe20000010822 */
[--C-:B------:R-:W-:Y:S02]  /*dde0*/  HADD2.F32 R32, -RZ, R7.reuse.H0_H0 ;  /* 0x20000007ff207230 */ /* 0x100fe40000004100 */
[C---:B------:R-:W-:Y:S01]  /*ddf0*/  FMUL.FTZ R35, R38.reuse, R5 ;  /* 0x0000000526237220 */ /* 0x040fe20000410000 */
[----:B------:R-:W-:Y:S02]  /*de00*/  HADD2.F32 R6, -RZ, R6.H1_H1 ;  /* 0x30000006ff067230 */ /* 0x000fe40000004100 */
[----:B------:R-:W-:Y:S01]  /*de10*/  FFMA.FTZ R29, R37, R29, R36 ;  /* 0x0000001d251d7223 */ /* 0x000fe20000010024 */
[----:B------:R-:W-:Y:S02]  /*de20*/  HADD2.F32 R7, -RZ, R7.H1_H1 ;  /* 0x30000007ff077230 */ /* 0x000fe40000004100 */
[----:B------:R-:W-:Y:S01]  /*de30*/  FFMA.FTZ R5, R38, R30, -R33 ;  /* 0x0000001e26057223 */ /* 0x000fe20000010821 */
[----:B------:R-:W-:-:S02]  /*de40*/  HADD2.F32 R37, -RZ, R25.H1_H1 ;  /* 0x30000019ff257230 */ /* 0x000fc40000004100 */
[----:B------:R-:W-:Y:S01]  /*de50*/  FFMA.FTZ R30, R40, R30, R35 ;  /* 0x0000001e281e7223 */ /* 0x000fe20000010023 */
[----:B------:R-:W-:Y:S02]  /*de60*/  HADD2.F32 R38, -RZ, R26.H1_H1 ;  /* 0x3000001aff267230 */ /* 0x000fe40000004100 */
[-C--:B------:R-:W-:Y:S01]  /*de70*/  FMUL.FTZ R34, R39, R6.reuse ;  /* 0x0000000627227220 */ /* 0x080fe20000410000 */
[-C--:B------:R-:W-:Y:S01]  /*de80*/  FMUL.FTZ R33, R42, R7.reuse ;  /* 0x000000072a217220 */ /* 0x080fe20000410000 */
[----:B------:R-:W-:Y:S01]  /*de90*/  FMUL.FTZ R36, R37, R6 ;  /* 0x0000000625247220 */ /* 0x000fe20000410000 */
[----:B------:R-:W-:Y:S01]  /*dea0*/  F2FP.F16.F32.PACK_AB R4, R29, R4 ;  /* 0x000000041d04723e */ /* 0x000fe200000000ff */
[C---:B------:R-:W-:Y:S01]  /*deb0*/  FMUL.FTZ R35, R38.reuse, R7 ;  /* 0x0000000726237220 */ /* 0x040fe20000410000 */
[-C--:B------:R-:W-:Y:S01]  /*dec0*/  FFMA.FTZ R6, R37, R31.reuse, -R34 ;  /* 0x0000001f25067223 */ /* 0x080fe20000010822 */
[-C--:B------:R-:W-:Y:S01]  /*ded0*/  FFMA.FTZ R7, R38, R32.reuse, -R33 ;  /* 0x0000002026077223 */ /* 0x080fe20000010821 */
[----:B------:R-:W-:Y:S01]  /*dee0*/  FFMA.FTZ R31, R39, R31, R36 ;  /* 0x0000001f271f7223 */ /* 0x000fe20000010024 */
[----:B------:R-:W-:Y:S01]  /*def0*/  FFMA.FTZ R32, R42, R32, R35 ;  /* 0x000000202a207223 */ /* 0x000fe20000010023 */
[----:B------:R-:W-:-:S03]  /*df00*/  F2FP.F16.F32.PACK_AB R5, R30, R5 ;  /* 0x000000051e05723e */ /* 0x000fc600000000ff */
[----:B------:R-:W-:Y:S02]  /*df10*/  F2FP.F16.F32.PACK_AB R6, R31, R6 ;  /* 0x000000061f06723e */ /* 0x000fe400000000ff */
[----:B------:R-:W-:-:S05]  /*df20*/  F2FP.F16.F32.PACK_AB R7, R32, R7 ;  /* 0x000000072007723e */ /* 0x000fca00000000ff */
[----:B------:R0:W-:Y:S02]  /*df30*/  STS.128 [R41+0x1000], R4 ;  /* 0x0010000429007388 */ /* 0x0001e40000000c00 */
.L_x_592:
[----:B------:R-:W-:Y:S05]  /*df40*/  BSYNC B2 ;  /* 0x0000000000027941 */ /* 0x000fea0003800000 */
.L_x_591:
[----:B------:R-:W-:Y:S04]  /*df50*/  BSSY B2, `(.L_x_593) ;  /* 0x0000028000027945 */ /* 0x000fe80003800000 */
[----:B------:R-:W-:Y:S05]  /*df60*/  @P1 BRA `(.L_x_594) ;  /* 0x0000000000981947 */ /* 0x000fea0003800000 */
[----:B0----5:R-:W0:Y:S01]  /*df70*/  LDS.128 R4, [R41+0x5000] ;  /* 0x0050000029047984 */ /* 0x021e220000000c00 */
        /* <DEDUP_REMOVED lines=37> */
.L_x_594:
[----:B------:R-:W-:Y:S05]  /*e1d0*/  BSYNC B2 ;  /* 0x0000000000027941 */ /* 0x000fea0003800000 */
.L_x_593:
[----:B------:R-:W-:Y:S04]  /*e1e0*/  BSSY B2, `(.L_x_595) ;  /* 0x0000028000027945 */ /* 0x000fe80003800000 */
[----:B------:R-:W-:Y:S05]  /*e1f0*/  @P2 BRA `(.L_x_596) ;  /* 0x0000000000982947 */ /* 0x000fea0003800000 */
[----:B01---5:R-:W0:Y:S01]  /*e200*/  LDS.128 R4, [R41+0x9000] ;  /* 0x0090000029047984 */ /* 0x023e220000000c00 */
        /* <DEDUP_REMOVED lines=37> */
.L_x_596:
[----:B------:R-:W-:Y:S05]  /*e460*/  BSYNC B2 ;  /* 0x0000000000027941 */ /* 0x000fea0003800000 */
.L_x_595:
[----:B------:R-:W-:Y:S05]  /*e470*/  @P3 BRA `(.L_x_590) ;  /* 0x0000000000983947 */ /* 0x000fea0003800000 */
[----:B012--5:R-:W0:Y:S01]  /*e480*/  LDS.128 R4, [R41+0xd000] ;  /* 0x00d0000029047984 */ /* 0x027e220000000c00 */
        /* <DEDUP_REMOVED lines=37> */
.L_x_590:
[----:B------:R-:W-:Y:S05]  /*e6e0*/  BSYNC B1 ;  /* 0x0000000000017941 */ /* 0x000fea0003800000 */
.L_x_589:
[----:B0123--:R-:W-:Y:S01]  /*e6f0*/  IADD3 R4, R224, 0x40, RZ ;  /* 0x00000040e0047810 */ /* 0x00ffe20007ffe0ff */
[----:B------:R-:W-:Y:S03]  /*e700*/  BSSY B1, `(.L_x_597) ;  /* 0x00000ab000017945 */ /* 0x000fe60003800000 */
        /* <DEDUP_REMOVED lines=48> */
.L_x_600:
[----:B------:R-:W-:Y:S05]  /*ea10*/  BSYNC B2 ;  /* 0x0000000000027941 */ /* 0x000fea0003800000 */
.L_x_599:
        /* <DEDUP_REMOVED lines=40> */
.L_x_602:
[----:B------:R-:W-:Y:S05]  /*eca0*/  BSYNC B2 ;  /* 0x0000000000027941 */ /* 0x000fea0003800000 */
.L_x_601:
        /* <DEDUP_REMOVED lines=40> */
.L_x_604:
[----:B------:R-:W-:Y:S05]  /*ef30*/  BSYNC B2 ;  /* 0x0000000000027941 */ /* 0x000fea0003800000 */
.L_x_603:
        /* <DEDUP_REMOVED lines=39> */
.L_x_598:
[----:B------:R-:W-:Y:S05]  /*f1b0*/  BSYNC B1 ;  /* 0x0000000000017941 */ /* 0x000fea0003800000 */
.L_x_597:
[----:B0123--:R-:W-:-:S05]  /*f1c0*/  VIADD R5, R224, 0x60 ;  /* 0x00000060e0057836 */ /* 0x00ffca0000000000 */
[----:B------:R-:W-:-:S13]  /*f1d0*/  ISETP.GE.AND P0, PT, R5, R0, PT ;  /* 0x000000000500720c */ /* 0x000fda0003f06270 */
[----:B------:R-:W-:Y:S05]  /*f1e0*/  @P0 BRA `(.L_x_605) ;  /* 0x00000040008c0947 */ /* 0x000fea0003800000 */
[----:B------:R0:W5:Y:S01]  /*f1f0*/  LDL R38, [R1+0x68] ;  /* 0x0000680001267983 */ /* 0x0001620000100800 */
        /* <DEDUP_REMOVED lines=16> */
[-C--:B------:R-:W-:Y:S01]  /*f300*/  FMUL.FTZ R33, R36, R4.reuse ;  /* 0x0000000424217220 */ /* 0x080fe20000410000 */
[C---:B------:R-:W-:Y:S01]  /*f310*/  FMUL.FTZ R35, R34.reuse, R4 ;  /* 0x0000000422237220 */ /* 0x040fe20000410000 */
[----:B------:R-:W-:Y:S02]  /*f320*/  HADD2.F32 R30, -RZ, R6.H0_H0 ;  /* 0x20000006ff1e7230 */ /* 0x000fe40000004100 */
[-C--:B------:R-:W-:Y:S01]  /*f330*/  FMUL.FTZ R32, R39, R5.reuse ;  /* 0x0000000527207220 */ /* 0x080fe20000410000 */
[-C--:B------:R-:W-:Y:S01]  /*f340*/  FFMA.FTZ R4, R34, R0.reuse, -R33 ;  /* 0x0000000022047223 */ /* 0x080fe20000010821 */
[----:B------:R-:W-:Y:S01]  /*f350*/  FFMA.FTZ R35, R36, R0, R35 ;  /* 0x0000000024237223 */ /* 0x000fe20000010023 */
[----:B------:R-:W-:Y:S01]  /*f360*/  FMUL.FTZ R0, R37, R5 ;  /* 0x0000000525007220 */ /* 0x000fe20000410000 */
[----:B------:R-:W-:-:S02]  /*f370*/  HADD2.F32 R31, -RZ, R7.H0_H0 ;  /* 0x20000007ff1f7230 */ /* 0x000fc40000004100 */
[-C--:B------:R-:W-:Y:S01]  /*f380*/  FFMA.FTZ R5, R37, R29.reuse, -R32 ;  /* 0x0000001d25057223 */ /* 0x080fe20000010820 */
[----:B------:R-:W-:Y:S02]  /*f390*/  HADD2.F32 R6, -RZ, R6.H1_H1 ;  /* 0x30000006ff067230 */ /* 0x000fe40000004100 */
[----:B------:R-:W-:Y:S01]  /*f3a0*/  FFMA.FTZ R0, R39, R29, R0 ;  /* 0x0000001d27007223 */ /* 0x000fe20000010000 */
[----:B------:R-:W-:Y:S01]  /*f3b0*/  HADD2.F32 R7, -RZ, R7.H1_H1 ;  /* 0x30000007ff077230 */ /* 0x000fe20000004100 */
[----:B------:R-:W-:Y:S01]  /*f3c0*/  F2FP.F16.F32.PACK_AB R4, R35, R4 ;  /* 0x000000042304723e */ /* 0x000fe200000000ff */
[----:B------:R-:W-:Y:S02]  /*f3d0*/  HADD2.F32 R34, -RZ, R27.H1_H1 ;  /* 0x3000001bff227230 */ /* 0x000fe40000004100 */
[----:B------:R-:W-:Y:S01]  /*f3e0*/  HADD2.F32 R32, -RZ, R25.H1_H1 ;  /* 0x30000019ff207230 */ /* 0x000fe20000004100 */
[----:B------:R-:W-:Y:S01]  /*f3f0*/  F2FP.F16.F32.PACK_AB R5, R0, R5 ;  /* 0x000000050005723e */ /* 0x000fe200000000ff */
[----:B------:R-:W-:-:S02]  /*f400*/  HADD2.F32 R37, -RZ, R28.H1_H1 ;  /* 0x3000001cff257230 */ /* 0x000fc40000004100 */
[-C--:B------:R-:W-:Y:S01]  /*f410*/  FMUL.FTZ R25, R34, R6.reuse ;  /* 0x0000000622197220 */ /* 0x080fe20000410000 */
[----:B------:R-:W-:Y:S02]  /*f420*/  HADD2.F32 R33, -RZ, R26.H1_H1 ;  /* 0x3000001aff217230 */ /* 0x000fe40000004100 */
[C---:B------:R-:W-:Y:S01]  /*f430*/  FMUL.FTZ R27, R32.reuse, R6 ;  /* 0x00000006201b7220 */ /* 0x040fe20000410000 */
[-C--:B------:R-:W-:Y:S01]  /*f440*/  FMUL.FTZ R26, R37, R7.reuse ;  /* 0x00000007251a7220 */ /* 0x080fe20000410000 */
[-C--:B------:R-:W-:Y:S01]  /*f450*/  FFMA.FTZ R6, R32, R30.reuse, -R25 ;  /* 0x0000001e20067223 */ /* 0x080fe20000010819 */
[C---:B------:R-:W-:Y:S01]  /*f460*/  FMUL.FTZ R28, R33.reuse, R7 ;  /* 0x00000007211c7220 */ /* 0x040fe20000410000 */
[----:B------:R-:W-:Y:S01]  /*f470*/  FFMA.FTZ R27, R34, R30, R27 ;  /* 0x0000001e221b7223 */ /* 0x000fe2000001001b */
[-C--:B------:R-:W-:Y:S02]  /*f480*/  FFMA.FTZ R7, R33, R31.reuse, -R26 ;  /* 0x0000001f21077223 */ /* 0x080fe4000001081a */
[----:B------:R-:W-:-:S02]  /*f490*/  FFMA.FTZ R28, R37, R31, R28 ;  /* 0x0000001f251c7223 */ /* 0x000fc4000001001c */
[----:B------:R-:W-:-:S03]  /*f4a0*/  F2FP.F16.F32.PACK_AB R6, R27, R6 ;  /* 0x000000061b06723e */ /* 0x000fc600000000ff */
[----:B------:R-:W-:-:S05]  /*f4b0*/  F2FP.F16.F32.PACK_AB R7, R28, R7 ;  /* 0x000000071c07723e */ /* 0x000fca00000000ff */
[----:B------:R0:W-:Y:S02]  /*f4c0*/  STS.128 [R38+0x3000], R4 ;  /* 0x0030000426007388 */ /* 0x0001e40000000c00 */
.L_x_607:
[----:B------:R-:W-:Y:S05]  /*f4d0*/  BSYNC B1 ;  /* 0x0000000000017941 */ /* 0x000fea0003800000 */
.L_x_606:
[----:B------:R-:W-:Y:S04]  /*f4e0*/  BSSY B1, `(.L_x_608) ;  /* 0x0000028000017945 */ /* 0x000fe80003800000 */
[----:B------:R-:W-:Y:S05]  /*f4f0*/  @P1 BRA `(.L_x_609) ;  /* 0x0000000000981947 */ /* 0x000fea0003800000 */
[----:B0----5:R-:W0:Y:S01]  /*f500*/  LDS.128 R4, [R38+0x7000] ;  /* 0x0070000026047984 */ /* 0x021e220000000c00 */
        /* <DEDUP_REMOVED lines=37> */
.L_x_609:
[----:B------:R-:W-:Y:S05]  /*f760*/  BSYNC B1 ;  /* 0x0000000000017941 */ /* 0x000fea0003800000 */
.L_x_608:
        /* <DEDUP_REMOVED lines=40> */
.L_x_611:
[----:B------:R-:W-:Y:S05]  /*f9f0*/  BSYNC B1 ;  /* 0x0000000000017941 */ /* 0x000fea0003800000 */
.L_x_610:
        /* <DEDUP_REMOVED lines=38> */
[----:B------:R3:W-:Y:S01]  /*fc60*/  STS.128 [R38+0xf000], R4 ;  /* 0x00f0000426007388 */ /* 0x0007e20000000c00 */
[----:B------:R-:W-:Y:S05]  /*fc70*/  BRA `(.L_x_605) ;  /* 0x0000003400e87947 */ /* 0x000fea0003800000 */
.L_x_575:
[----:B------:R-:W-:-:S03]  /*fc80*/  UMOV UR4, 0xffffffff ;  /* 0xffffffff00047882 */ /* 0x000fc60000000000 */
[----:B------:R-:W-:Y:S05]  /*fc90*/  BRA.DIV UR4, `(.L_x_612) ;  /* 0x000001be04c07947 */ /* 0x000fea000b800000 */
[----:B------:R0:W1:Y:S04]  /*fca0*/  SHFL.IDX PT, R0, R24, RZ, 0x181f ;  /* 0x00181fff18007589 */ /* 0x00006800000e0000 */
[----:B------:R-:W2:Y:S04]  /*fcb0*/  SHFL.IDX PT, R28, R28, RZ, 0x181f ;  /* 0x00181fff1c1c7589 */ /* 0x000ea800000e0000 */
[----:B------:R0:W3:Y:S04]  /*fcc0*/  SHFL.IDX PT, R3, R29, RZ, 0x181f ;  /* 0x00181fff1d037589 */ /* 0x0000e800000e0000 */
[----:B------:R-:W4:Y:S02]  /*fcd0*/  SHFL.IDX PT, R30, R30, RZ, 0x181f ;  /* 0x00181fff1e1e7589 */ /* 0x000f2400000e0000 */
.L_x_862:
        /* <DEDUP_REMOVED lines=9> */
[----:B------:R-:W-:-:S02]  /*fd70*/  CS2R R8, SRZ ;  /* 0x0000000000087805 */ /* 0x000fc4000001ff00 */
[----:B------:R-:W-:Y:S02]  /*fd80*/  CS2R R12, SRZ ;  /* 0x00000000000c7805 */ /* 0x000fe4000001ff00 */
[----:B------:R-:W-:Y:S02]  /*fd90*/  CS2R R26, SRZ ;  /* 0x00000000001a7805 */ /* 0x000fe4000001ff00 */
[----:B0-----:R-:W-:-:S05]  /*fda0*/  CS2R R24, SRZ ;  /* 0x0000000000187805 */ /* 0x001fca000001ff00 */
[----:B------:R-:W-:Y:S05]  /*fdb0*/  @P0 BRA `(.L_x_614) ;  /* 0x0000000000600947 */ /* 0x000fea0003800000 */
[----:B------:R-:W-:Y:S01]  /*fdc0*/  ULDC UR4, c[0x0][0x3f4] ;  /* 0x0000fd0000047ab9 */ /* 0x000fe20000000800 */
[----:B------:R-:W-:Y:S01]  /*fdd0*/  ULDC.64 UR6, c[0x0][0x208] ;  /* 0x0000820000067ab9 */ /* 0x000fe20000000a00 */
[----:B------:R-:W-:Y:S02]  /*fde0*/  ISETP.GE.AND P4, PT, R16, UR4, PT ;  /* 0x0000000410007c0c */ /* 0x000fe4000bf86270 */
[----:B------:R-:W-:-:S11]  /*fdf0*/  ISETP.GE.AND P5, PT, R214, UR4, PT ;  /* 0x00000004d6007c0c */ /* 0x000fd6000bfa6270 */
[C---:B------:R-:W-:Y:S01]  /*fe00*/  @!P4 IMAD.SHL.U32 R21, R16.reuse, 0x2, RZ ;  /* 0x000000021015c824 */ /* 0x040fe200078e00ff */
[----:B------:R-:W-:Y:S02]  /*fe10*/  @!P4 SHF.L.U64.HI R7, R16, 0x1, R17 ;  /* 0x000000011007c819 */ /* 0x000fe40000010211 */
[----:B------:R-:W-:Y:S02]  /*fe20*/  @!P5 SHF.L.U32 R31, R212, 0x1, RZ ;  /* 0x00000001d41fd819 */ /* 0x000fe400000006ff */
[-C--:B--2---:R-:W-:Y:S02]  /*fe30*/  @!P4 IADD3 R4, P0, R28, R21.reuse, RZ ;  /* 0x000000151c04c210 */ /* 0x084fe40007f1e0ff */
[C---:B----4-:R-:W-:Y:S02]  /*fe40*/  @!P4 IADD3 R20, P1, R30.reuse, R21, RZ ;  /* 0x000000151e14c210 */ /* 0x050fe40007f3e0ff */
[-C--:B------:R-:W-:Y:S01]  /*fe50*/  @!P5 IADD3 R30, P3, R30, R31.reuse, RZ ;  /* 0x0000001f1e1ed210 */ /* 0x080fe20007f7e0ff */
[----:B-1----:R-:W-:Y:S01]  /*fe60*/  @!P4 IMAD.X R5, R0, 0x1, R7, P0 ;  /* 0x000000010005c824 */ /* 0x002fe200000e0607 */
[----:B------:R-:W-:Y:S01]  /*fe70*/  @!P5 SHF.L.U64.HI R6, R212, 0x1, R215 ;  /* 0x00000001d406d819 */ /* 0x000fe200000102d7 */
[----:B---3--:R-:W-:Y:S01]  /*fe80*/  @!P4 IMAD.X R21, R3, 0x1, R7, P1 ;  /* 0x000000010315c824 */ /* 0x008fe200008e0607 */
[----:B------:R-:W-:-:S02]  /*fe90*/  @!P5 IADD3 R28, P2, R28, R31, RZ ;  /* 0x0000001f1c1cd210 */ /* 0x000fc40007f5e0ff */
[----:B------:R-:W-:Y:S01]  /*fea0*/  CS2R R14, SRZ ;  /* 0x00000000000e7805 */ /* 0x000fe2000001ff00 */
[----:B------:R0:W5:Y:S01]  /*feb0*/  @!P4 LD.E.128 R8, desc[UR6][R4.64] ;  /* 0x000000060408c980 */ /* 0x000162000c101d00 */
[----:B------:R-:W-:Y:S01]  /*fec0*/  @!P5 IMAD.X R31, R3, 0x1, R6, P3 ;  /* 0x00000001031fd824 */ /* 0x000fe200018e0606 */
[----:B------:R-:W-:Y:S02]  /*fed0*/  @!P5 IADD3.X R29, R0, R6, RZ, P2, !PT ;  /* 0x00000006001dd210 */ /* 0x000fe400017fe4ff */
[----:B------:R-:W-:Y:S02]  /*fee0*/  CS2R R6, SRZ ;  /* 0x0000000000067805 */ /* 0x000fe4000001ff00 */
[----:B------:R-:W-:Y:S01]  /*fef0*/  CS2R R12, SRZ ;  /* 0x00000000000c7805 */ /* 0x000fe2000001ff00 */
[----:B------:R1:W5:Y:S01]  /*ff00*/  @!P4 LD.E.128 R24, desc[UR6][R20.64] ;  /* 0x000000061418c980 */ /* 0x000362000c101d00 */
[----:B0-----:R-:W-:-:S04]  /*ff10*/  CS2R R4, SRZ ;  /* 0x0000000000047805 */ /* 0x001fc8000001ff00 */
[----:B------:R1:W5:Y:S04]  /*ff20*/  @!P5 LD.E.128 R12, desc[UR6][R30.64] ;  /* 0x000000061e0cd980 */ /* 0x000368000c101d00 */
[----:B------:R1:W5:Y:S02]  /*ff30*/  @!P5 LD.E.128 R4, desc[UR6][R28.64] ;  /* 0x000000061c04d980 */ /* 0x000364000c101d00 */
.L_x_614:
[----:B------:R-:W-:Y:S05]  /*ff40*/  BSYNC B1 ;  /* 0x0000000000017941 */ /* 0x000fea0003800000 */
.L_x_613:
[----:B-1----:R-:W4:Y:S01]  /*ff50*/  LDL R31, [R1+0x84] ;  /* 0x00008400011f7983 */ /* 0x002f220000100800 */
[----:B---3-5:R-:W-:Y:S01]  /*ff60*/  MOV R3, R4 ;  /* 0x0000000400037202 */ /* 0x028fe20000000f00 */
[----:B--2---:R-:W-:Y:S01]  /*ff70*/  IMAD.MOV.U32 R28, RZ, RZ, R8 ;  /* 0x000000ffff1c7224 */ /* 0x004fe200078e0008 */
[----:B------:R-:W-:Y:S01]  /*ff80*/  SHF.R.U64 R38, R4, 0x10, R5 ;  /* 0x0000001004267819 */ /* 0x000fe20000001205 */
[----:B------:R-:W-:Y:S01]  /*ff90*/  IMAD.MOV.U32 R20, RZ, RZ, R10 ;  /* 0x000000ffff147224 */ /* 0x000fe200078e000a */
[----:B------:R-:W-:Y:S01]  /*ffa0*/  MOV R29, R9 ;  /* 0x00000009001d7202 */ /* 0x000fe20000000f00 */
[----:B------:R-:W-:Y:S01]  /*ffb0*/  IMAD.MOV.U32 R21, RZ, RZ, R11 ;  /* 0x000000ffff157224 */ /* 0x000fe200078e000b */
[--C-:B------:R-:W-:Y:S01]  /*ffc0*/  SHF.R.U64 R34, R8, 0x10, R9.reuse ;  /* 0x0000001008227819 */ /* 0x100fe20000001209 */
[----:B----4-:R-:W-:Y:S01]  /*ffd0*/  IMAD.MOV.U32 R30, RZ, RZ, R24 ;  /* 0x000000ffff1e7224 */ /* 0x010fe200078e0018 */
[----:B------:R-:W-:Y:S01]  /*ffe0*/  SHF.R.U32.HI R35, RZ, 0x10, R9 ;  /* 0x00000010ff237819 */ /* 0x000fe20000011609 */
[--C-:B------:R-:W-:Y:S01]  /*fff0*/  IMAD.MOV.U32 R9, RZ, RZ, R5.reuse ;  /* 0x000000ffff097224 */ /* 0x100fe200078e0005 */
[----:B------:R-:W-:Y:S01]  /*10000*/  SHF.R.U32.HI R39, RZ, 0x10, R5 ;  /* 0x00000010ff277819 */ /* 0x000fe20000011605 */
[----:B------:R-:W-:Y:S01]  /*10010*/  IMAD.MOV.U32 R5, RZ, RZ, R6 ;  /* 0x000000ffff057224 */ /* 0x000fe200078e0006 */
[----:B------:R-:W-:Y:S01]  /*10020*/  SHF.R.U64 R36, R10, 0x10, R11 ;  /* 0x000000100a247819 */ /* 0x000fe2000000120b */
[----:B------:R-:W-:Y:S01]  /*10030*/  IMAD.MOV.U32 R33, RZ, RZ, R25 ;  /* 0x000000ffff217224 */ /* 0x000fe200078e0019 */
[----:B------:R-:W-:Y:S01]  /*10040*/  SHF.R.U32.HI R37, RZ, 0x10, R11 ;  /* 0x00000010ff257819 */ /* 0x000fe2000001160b */
[----:B------:R-:W-:Y:S01]  /*10050*/  IMAD.MOV.U32 R11, RZ, RZ, R13 ;  /* 0x000000ffff0b7224 */ /* 0x000fe200078e000d */
[----:B------:R-:W-:Y:S01]  /*10060*/  SHF.R.U64 R40, R6, 0x10, R7 ;  /* 0x0000001006287819 */ /* 0x000fe20000001207 */
[----:B------:R-:W-:Y:S01]  /*10070*/  IMAD.MOV.U32 R6, RZ, RZ, R14 ;  /* 0x000000ffff067224 */ /* 0x000fe200078e000e */
[----:B------:R-:W-:Y:S01]  /*10080*/  SHF.R.U64 R42, R24, 0x10, R25 ;  /* 0x00000010182a7819 */ /* 0x000fe20000001219 */
[----:B------:R-:W-:Y:S01]  /*10090*/  IMAD.MOV.U32 R24, RZ, RZ, R27 ;  /* 0x000000ffff187224 */ /* 0x000fe200078e001b */
[----:B------:R-:W-:Y:S01]  /*100a0*/  MOV R8, R7 ;  /* 0x0000000700087202 */ /* 0x000fe20000000f00 */
[----:B------:R-:W-:Y:S01]  /*100b0*/  BSSY B1, `(.L_x_615) ;  /* 0x0000023000017945 */ /* 0x000fe20003800000 */
[----:B------:R-:W-:-:S02]  /*100c0*/  SHF.R.U32.HI R41, RZ, 0x10, R7 ;  /* 0x00000010ff297819 */ /* 0x000fc40000011607 */
[----:B------:R-:W-:Y:S02]  /*100d0*/  SHF.R.U32.HI R43, RZ, 0x10, R25 ;  /* 0x00000010ff2b7819 */ /* 0x000fe40000011619 */
[--C-:B------:R-:W-:Y:S02]  /*100e0*/  SHF.R.U64 R44, R26, 0x10, R27.reuse ;  /* 0x000000101a2c7819 */ /* 0x100fe4000000121b */
[----:B------:R-:W-:Y:S02]  /*100f0*/  SHF.R.U32.HI R45, RZ, 0x10, R27 ;  /* 0x00000010ff2d7819 */ /* 0x000fe4000001161b */
[----:B------:R-:W-:Y:S02]  /*10100*/  MOV R10, R12 ;  /* 0x0000000c000a7202 */ /* 0x000fe40000000f00 */
[--C-:B------:R-:W-:Y:S02]  /*10110*/  SHF.R.U64 R46, R12, 0x10, R13.reuse ;  /* 0x000000100c2e7819 */ /* 0x100fe4000000120d */
[----:B------:R-:W-:-:S02]  /*10120*/  SHF.R.U32.HI R47, RZ, 0x10, R13 ;  /* 0x00000010ff2f7819 */ /* 0x000fc4000001160d */
[----:B------:R-:W-:Y:S02]  /*10130*/  MOV R7, R15 ;  /* 0x0000000f00077202 */ /* 0x000fe40000000f00 */
[----:B------:R-:W-:Y:S02]  /*10140*/  PRMT R25, R28, 0x5410, R29 ;  /* 0x000054101c197816 */ /* 0x000fe4000000001d */
[--C-:B------:R-:W-:Y:S02]  /*10150*/  SHF.R.U64 R48, R14, 0x10, R15.reuse ;  /* 0x000000100e307819 */ /* 0x100fe4000000120f */
[----:B------:R-:W-:Y:S02]  /*10160*/  SHF.R.U32.HI R49, RZ, 0x10, R15 ;  /* 0x00000010ff317819 */ /* 0x000fe4000001160f */
[----:B------:R-:W-:Y:S02]  /*10170*/  PRMT R27, R20, 0x5410, R21 ;  /* 0x00005410141b7816 */ /* 0x000fe40000000015 */
[----:B------:R-:W-:-:S02]  /*10180*/  PRMT R29, R30, 0x5410, R33 ;  /* 0x000054101e1d7816 */ /* 0x000fc40000000021 */
[----:B------:R-:W-:Y:S02]  /*10190*/  PRMT R28, R36, 0x5410, R37 ;  /* 0x00005410241c7816 */ /* 0x000fe40000000025 */
        /* <DEDUP_REMOVED lines=8> */
[----:B------:R-:W-:-:S04]  /*10220*/  LEA.HI R0, R31, R31, RZ, 0x1 ;  /* 0x0000001f1f007211 */ /* 0x000fc800078f08ff */
[----:B------:R-:W-:-:S04]  /*10230*/  LOP3.LUT R0, R0, 0xfffffffe, RZ, 0xc0, !PT ;  /* 0xfffffffe00007812 */ /* 0x000fc800078ec0ff */
[----:B------:R-:W-:Y:S01]  /*10240*/  IADD3 R0, R31, -R0, RZ ;  /* 0x800000001f007210 */ /* 0x000fe20007ffe0ff */
[----:B------:R-:W-:Y:S01]  /*10250*/  IMAD.MOV.U32 R31, RZ, RZ, R26 ;  /* 0x000000ffff1f7224 */ /* 0x000fe200078e001a */
[----:B------:R-:W-:Y:S02]  /*10260*/  PRMT R26, R34, 0x5410, R35 ;  /* 0x00005410221a7816 */ /* 0x000fe40000000023 */
[----:B------:R-:W-:Y:S02]  /*10270*/  SHF.L.U32 R4, R0, 0x1f, RZ ;  /* 0x0000001f00047819 */ /* 0x000fe400000006ff */
[----:B------:R-:W-:Y:S02]  /*10280*/  VIMNMX R0, R32, 0x80, PT ;  /* 0x0000008020007848 */ /* 0x000fe40003fe0100 */
[----:B------:R-:W0:Y:S01]  /*10290*/  SYNCS.PHASECHK.TRANS64.TRYWAIT P0, [R23+URZ+0x38800], R4 ;  /* 0x03880004170075a7 */ /* 0x000e22000800017f */
[----:B------:R-:W-:Y:S02]  /*102a0*/  PRMT R31, R31, 0x5410, R24 ;  /* 0x000054101f1f7816 */ /* 0x000fe40000000018 */
[----:B------:R-:W-:-:S02]  /*102b0*/  PRMT R32, R44, 0x5410, R45 ;  /* 0x000054102c207816 */ /* 0x000fc4000000002d */
[----:B------:R-:W-:Y:S01]  /*102c0*/  ISETP.GE.AND P1, PT, R224, R0, PT ;  /* 0x00000000e000720c */ /* 0x000fe20003f26270 */
[----:B0-----:R-:W-:-:S12]  /*102d0*/  @!P0 BRA `(.L_x_616) ;  /* 0x000001b800a48947 */ /* 0x001fd80003800000 */
.L_x_863:
[----:B------:R-:W-:Y:S05]  /*102e0*/  BSYNC B1 ;  /* 0x0000000000017941 */ /* 0x000fea0003800000 */
.L_x_615:
[----:B------:R-:W-:Y:S01]  /*102f0*/  BSSY B1, `(.L_x_617) ;  /* 0x00000c0000017945 */ /* 0x000fe20003800000 */
[----:B------:R-:W-:-:S03]  /*10300*/  PRMT R24, R48, 0x5410, R49 ;  /* 0x0000541030187816 */ /* 0x000fc60000000031 */
[----:B------:R-:W-:Y:S05]  /*10310*/  @P1 BRA `(.L_x_618) ;  /* 0x0000000800f41947 */ /* 0x000fea0003800000 */
[----:B------:R1:W5:Y:S01]  /*10320*/  LDL R51, [R1+0x5c] ;  /* 0x00005c0001337983 */ /* 0x0003620000100800 */
[----:B------:R-:W2:Y:S01]  /*10330*/  LDC R33, c[0x0][0x3f4] ;  /* 0x0000fd00ff217b82 */ /* 0x000ea20000000800 */
[C---:B------:R-:W-:Y:S01]  /*10340*/  IMAD.SHL.U32 R52, R224.reuse, 0x40, RZ ;  /* 0x00000040e0347824 */ /* 0x040fe200078e00ff */
[----:B------:R-:W-:Y:S01]  /*10350*/  BSSY B2, `(.L_x_619) ;  /* 0x0000060000027945 */ /* 0x000fe20003800000 */
[----:B------:R-:W-:-:S03]  /*10360*/  IMAD.SHL.U32 R53, R224, 0x40, RZ ;  /* 0x00000040e0357824 */ /* 0x000fc600078e00ff */
[----:B------:R-:W-:Y:S02]  /*10370*/  LOP3.LUT R52, R52, 0x1c0, RZ, 0xc0, !PT ;  /* 0x000001c034347812 */ /* 0x000fe400078ec0ff */
[----:B------:R-:W-:Y:S02]  /*10380*/  LOP3.LUT R53, R53, 0x1c0, RZ, 0xc0, !PT ;  /* 0x000001c035357812 */ /* 0x000fe400078ec0ff */
[----:B------:R-:W-:Y:S02]  /*10390*/  SHF.R.U32.HI R52, RZ, 0x3, R52 ;  /* 0x00000003ff347819 */ /* 0x000fe40000011634 */
[-C--:B--2---:R-:W-:Y:S02]  /*103a0*/  ISETP.GE.AND P0, PT, R16, R33.reuse, PT ;  /* 0x000000211000720c */ /* 0x084fe40003f06270 */
[----:B------:R-:W-:-:S11]  /*103b0*/  ISETP.GE.AND P1, PT, R214, R33, PT ;  /* 0x00000021d600720c */ /* 0x000fd60003f26270 */
[----:B-1----:R-:W-:Y:S05]  /*103c0*/  @P0 BRA `(.L_x_620) ;  /* 0x0000000400600947 */ /* 0x002fea0003800000 */
[----:B------:R-:W0:Y:S04]  /*103d0*/  LDL R5, [R1+0x70] ;  /* 0x0000700001057983 */ /* 0x000e280000100800 */
[----:B------:R-:W2:Y:S01]  /*103e0*/  LDL R54, [R1+0x68] ;  /* 0x0000680001367983 */ /* 0x000ea20000100800 */
[----:B------:R-:W-:Y:S02]  /*103f0*/  HADD2.F32 R47, -RZ, R29.H0_H0 ;  /* 0x2000001dff2f7230 */ /* 0x000fe40000004100 */
[--C-:B------:R-:W-:Y:S02]  /*10400*/  HADD2.F32 R45, -RZ, R25.reuse.H0_H0 ;  /* 0x20000019ff2d7230 */ /* 0x100fe40000004100 */
[----:B------:R-:W-:Y:S02]  /*10410*/  HADD2.F32 R46, -RZ, R30.H0_H0 ;  /* 0x2000001eff2e7230 */ /* 0x000fe40000004100 */
[----:B------:R-:W-:Y:S01]  /*10420*/  HADD2.F32 R44, -RZ, R25.H1_H1 ;  /* 0x30000019ff2c7230 */ /* 0x000fe20000004100 */
[----:B0-----:R-:W-:-:S04]  /*10430*/  LEA.HI R4, R33, R5, RZ, 0x1d ;  /* 0x0000000521047211 */ /* 0x001fc800078fe8ff */
[----:B------:R-:W-:Y:S02]  /*10440*/  SHF.R.S32.HI R7, RZ, 0x1f, R4 ;  /* 0x0000001fff077819 */ /* 0x000fe40000011404 */
[----:B------:R-:W-:Y:S02]  /*10450*/  SHF.L.U32 R5, R4, 0x3, RZ ;  /* 0x0000000304057819 */ /* 0x000fe400000006ff */
[----:B------:R-:W-:Y:S02]  /*10460*/  LEA.HI R7, R7, R4, RZ, 0x3 ;  /* 0x0000000407077211 */ /* 0x000fe400078f18ff */
[----:B------:R-:W-:-:S03]  /*10470*/  LOP3.LUT R5, R53, 0x38, R5, 0xf8, !PT ;  /* 0x0000003835057812 */ /* 0x000fc600078ef805 */
[----:B------:R-:W-:Y:S01]  /*10480*/  IMAD.SHL.U32 R7, R7, 0x400, RZ ;  /* 0x0000040007077824 */ /* 0x000fe200078e00ff */
[----:B------:R-:W-:-:S04]  /*10490*/  LOP3.LUT R9, R5, R52, RZ, 0x3c, !PT ;  /* 0x0000003405097212 */ /* 0x000fc800078e3cff */
[----:B------:R-:W-:Y:S02]  /*104a0*/  LOP3.LUT R8, R7, 0x7fffe000, RZ, 0xc0, !PT ;  /* 0x7fffe00007087812 */ /* 0x000fe400078ec0ff */
[----:B--2---:R-:W0:Y:S02]  /*104b0*/  LDS.128 R4, [R54] ;  /* 0x0000000036047984 */ /* 0x004e240000000c00 */
[----:B-----5:R-:W-:-:S05]  /*104c0*/  IADD3 R8, R9, R8, R51 ;  /* 0x0000000809087210 */ /* 0x020fca0007ffe033 */
[----:B------:R-:W-:-:S05]  /*104d0*/  IMAD R34, R8, 0x2, R23 ;  /* 0x0000000208227824 */ /* 0x000fca00078e0217 */
[----:B------:R-:W1:Y:S01]  /*104e0*/  LDS.128 R8, [R34+0x14400] ;  /* 0x0144000022087984 */ /* 0x000e620000000c00 */
[--C-:B0-----:R-:W-:Y:S02]  /*104f0*/  HADD2.F32 R36, -RZ, R4.reuse.H0_H0 ;  /* 0x20000004ff247230 */ /* 0x101fe40000004100 */
[----:B------:R-:W-:Y:S02]  /*10500*/  HADD2.F32 R37, -RZ, R4.H1_H1 ;  /* 0x30000004ff257230 */ /* 0x000fe40000004100 */
[--C-:B------:R-:W-:Y:S02]  /*10510*/  HADD2.F32 R40, -RZ, R5.reuse.H0_H0 ;  /* 0x20000005ff287230 */ /* 0x100fe40000004100 */
[----:B------:R-:W-:Y:S02]  /*10520*/  HADD2.F32 R5, -RZ, R5.H1_H1 ;  /* 0x30000005ff057230 */ /* 0x000fe40000004100 */
[--C-:B------:R-:W-:Y:S02]  /*10530*/  HADD2.F32 R35, -RZ, R6.reuse.H0_H0 ;  /* 0x20000006ff237230 */ /* 0x100fe40000004100 */
[----:B------:R-:W-:-:S02]  /*10540*/  HADD2.F32 R6, -RZ, R6.H1_H1 ;  /* 0x30000006ff067230 */ /* 0x000fc40000004100 */
[--C-:B-1----:R-:W-:Y:S02]  /*10550*/  HADD2.F32 R38, -RZ, R8.reuse.H0_H0 ;  /* 0x20000008ff267230 */ /* 0x102fe40000004100 */
[--C-:B------:R-:W-:Y:S02]  /*10560*/  HADD2.F32 R41, -RZ, R9.reuse.H0_H0 ;  /* 0x20000009ff297230 */ /* 0x100fe40000004100 */
[----:B------:R-:W-:Y:S02]  /*10570*/  HADD2.F32 R42, -RZ, R9.H1_H1 ;  /* 0x30000009ff2a7230 */ /* 0x000fe40000004100 */
[C---:B------:R-:W-:Y:S01]  /*10580*/  FMUL.FTZ R9, R38.reuse, R47 ;  /* 0x0000002f26097220 */ /* 0x040fe20000410000 */
[----:B------:R-:W-:Y:S02]  /*10590*/  HADD2.F32 R39, -RZ, R8.H1_H1 ;  /* 0x30000008ff277230 */ /* 0x000fe40000004100 */
[----:B------:R-:W-:Y:S01]  /*105a0*/  FMUL.FTZ R49, R38, R45 ;  /* 0x0000002d26317220 */ /* 0x000fe20000410000 */
[----:B------:R-:W-:-:S02]  /*105b0*/  HADD2.F32 R38, -RZ, R26.H0_H0 ;  /* 0x2000001aff267230 */ /* 0x000fc40000004100 */
[C---:B------:R-:W-:Y:S01]  /*105c0*/  FFMA.FTZ R9, R36.reuse, R45, -R9 ;  /* 0x0000002d24097223 */ /* 0x040fe20000010809 */
[----:B------:R-:W-:Y:S02]  /*105d0*/  HADD2.F32 R45, -RZ, R29.H1_H1 ;  /* 0x3000001dff2d7230 */ /* 0x000fe40000004100 */
[C---:B------:R-:W-:Y:S01]  /*105e0*/  FMUL.FTZ R48, R39.reuse, R46 ;  /* 0x0000002e27307220 */ /* 0x040fe20000410000 */
[----:B------:R-:W-:Y:S01]  /*105f0*/  FFMA.FTZ R36, R36, R47, R49 ;  /* 0x0000002f24247223 */ /* 0x000fe20000010031 */
[-C--:B------:R-:W-:Y:S01]  /*10600*/  FMUL.FTZ R50, R39, R38.reuse ;  /* 0x0000002627327220 */ /* 0x080fe20000410000 */
[----:B------:R-:W-:Y:S02]  /*10610*/  HADD2.F32 R47, -RZ, R30.H1_H1 ;  /* 0x3000001eff2f7230 */ /* 0x000fe40000004100 */
[----:B------:R-:W-:Y:S01]  /*10620*/  FFMA.FTZ R38, R37, R38, -R48 ;  /* 0x0000002625267223 */ /* 0x000fe20000010830 */
[C---:B------:R-:W-:Y:S01]  /*10630*/  FMUL.FTZ R39, R41.reuse, R45 ;  /* 0x0000002d29277220 */ /* 0x040fe20000410000 */
[----:B------:R-:W-:Y:S01]  /*10640*/  FMUL.FTZ R48, R41, R44 ;  /* 0x0000002c29307220 */ /* 0x000fe20000410000 */
[----:B------:R-:W-:-:S02]  /*10650*/  HADD2.F32 R41, -RZ, R26.H1_H1 ;  /* 0x3000001aff297230 */ /* 0x000fc40000004100 */
[----:B------:R-:W-:Y:S01]  /*10660*/  FFMA.FTZ R37, R37, R46, R50 ;  /* 0x0000002e25257223 */ /* 0x000fe20000010032 */
[C---:B------:R-:W-:Y:S01]  /*10670*/  FFMA.FTZ R39, R40.reuse, R44, -R39 ;  /* 0x0000002c28277223 */ /* 0x040fe20000010827 */
[----:B------:R-:W-:Y:S01]  /*10680*/  FFMA.FTZ R40, R40, R45, R48 ;  /* 0x0000002d28287223 */ /* 0x000fe20000010030 */
[--C-:B------:R-:W-:Y:S02]  /*10690*/  HADD2.F32 R43, -RZ, R10.reuse.H0_H0 ;  /* 0x2000000aff2b7230 */ /* 0x100fe40000004100 */
[C---:B------:R-:W-:Y:S01]  /*106a0*/  FMUL.FTZ R48, R42.reuse, R47 ;  /* 0x0000002f2a307220 */ /* 0x040fe20000410000 */
[----:B------:R-:W-:Y:S02]  /*106b0*/  HADD2.F32 R46, -RZ, R31.H0_H0 ;  /* 0x2000001fff2e7230 */ /* 0x000fe40000004100 */
[-C--:B------:R-:W-:Y:S01]  /*106c0*/  FMUL.FTZ R42, R42, R41.reuse ;  /* 0x000000292a2a7220 */ /* 0x080fe20000410000 */
[----:B------:R-:W-:Y:S02]  /*106d0*/  HADD2.F32 R44, -RZ, R27.H0_H0 ;  /* 0x2000001bff2c7230 */ /* 0x000fe40000004100 */
[----:B------:R-:W-:Y:S01]  /*106e0*/  FFMA.FTZ R48, R5, R41, -R48 ;  /* 0x0000002905307223 */ /* 0x000fe20000010830 */
[----:B------:R-:W-:-:S02]  /*106f0*/  HADD2.F32 R10, -RZ, R10.H1_H1 ;  /* 0x3000000aff0a7230 */ /* 0x000fc40000004100 */
[C---:B------:R-:W-:Y:S01]  /*10700*/  FMUL.FTZ R50, R43.reuse, R46 ;  /* 0x0000002e2b327220 */ /* 0x040fe20000410000 */
[----:B------:R-:W-:Y:S02]  /*10710*/  HADD2.F32 R45, -RZ, R32.H0_H0 ;  /* 0x20000020ff2d7230 */ /* 0x000fe40000004100 */
[-C--:B------:R-:W-:Y:S01]  /*10720*/  FMUL.FTZ R43, R43, R44.reuse ;  /* 0x0000002c2b2b7220 */ /* 0x080fe20000410000 */
[----:B------:R-:W-:Y:S02]  /*10730*/  HADD2.F32 R41, -RZ, R28.H0_H0 ;  /* 0x2000001cff297230 */ /* 0x000fe40000004100 */
[----:B------:R-:W-:Y:S01]  /*10740*/  FFMA.FTZ R47, R5, R47, R42 ;  /* 0x0000002f052f7223 */ /* 0x000fe2000001002a */
[--C-:B------:R-:W-:Y:S02]  /*10750*/  HADD2.F32 R8, -RZ, R11.reuse.H0_H0 ;  /* 0x2000000bff087230 */ /* 0x100fe40000004100 */
[C---:B------:R-:W-:Y:S01]  /*10760*/  FMUL.FTZ R5, R10.reuse, R45 ;  /* 0x0000002d0a057220 */ /* 0x040fe20000410000 */
        /* <DEDUP_REMOVED lines=9> */
[----:B------:R-:W-:Y:S01]  /*10800*/  FMUL.FTZ R45, R8, R35 ;  /* 0x00000023082d7220 */ /* 0x000fe20000410000 */
[----:B------:R-:W-:Y:S02]  /*10810*/  HADD2.F32 R10, -RZ, R28.H1_H1 ;  /* 0x3000001cff0a7230 */ /* 0x000fe40000004100 */
[----:B------:R-:W-:Y:S01]  /*10820*/  FMUL.FTZ R6, R11, R42 ;  /* 0x0000002a0b067220 */ /* 0x000fe20000410000 */
[----:B------:R-:W-:-:S02]  /*10830*/  HADD2.F32 R4, -RZ, R7.H0_H0 ;  /* 0x20000007ff047230 */ /* 0x000fc40000004100 */
[-C--:B------:R-:W-:Y:S01]  /*10840*/  FMUL.FTZ R8, R8, R5.reuse ;  /* 0x0000000508087220 */ /* 0x080fe20000410000 */
[----:B------:R-:W-:Y:S02]  /*10850*/  HADD2.F32 R7, -RZ, R7.H1_H1 ;  /* 0x30000007ff077230 */ /* 0x000fe40000004100 */
[-C--:B------:R-:W-:Y:S01]  /*10860*/  FMUL.FTZ R49, R11, R10.reuse ;  /* 0x0000000a0b317220 */ /* 0x080fe20000410000 */
[C---:B------:R-:W-:Y:S01]  /*10870*/  FFMA.FTZ R45, R4.reuse, R5, -R45 ;  /* 0x00000005042d7223 */ /* 0x040fe2000001082d */
[----:B------:R-:W-:Y:S01]  /*10880*/  FFMA.FTZ R11, R4, R35, R8 ;  /* 0x00000023040b7223 */ /* 0x000fe20000010008 */
[C---:B------:R-:W-:Y:S01]  /*10890*/  FFMA.FTZ R46, R7.reuse, R10, -R6 ;  /* 0x0000000a072e7223 */ /* 0x040fe20000010806 */
[----:B------:R-:W-:Y:S01]  /*108a0*/  FFMA.FTZ R42, R7, R42, R49 ;  /* 0x0000002a072a7223 */ /* 0x000fe20000010031 */
[----:B------:R-:W-:Y:S02]  /*108b0*/  F2FP.F16.F32.PACK_AB R4, R38, R9 ;  /* 0x000000092604723e */ /* 0x000fe400000000ff */
[----:B------:R-:W-:-:S02]  /*108c0*/  F2FP.F16.F32.PACK_AB R5, R48, R39 ;  /* 0x000000273005723e */ /* 0x000fc400000000ff */
[----:B------:R-:W-:Y:S02]  /*108d0*/  F2FP.F16.F32.PACK_AB R6, R41, R50 ;  /* 0x000000322906723e */ /* 0x000fe400000000ff */
[----:B------:R-:W-:Y:S02]  /*108e0*/  F2FP.F16.F32.PACK_AB R7, R46, R45 ;  /* 0x0000002d2e07723e */ /* 0x000fe400000000ff */
[----:B------:R-:W-:Y:S02]  /*108f0*/  F2FP.F16.F32.PACK_AB R8, R37, R36 ;  /* 0x000000242508723e */ /* 0x000fe400000000ff */
[----:B------:R-:W-:Y:S01]  /*10900*/  F2FP.F16.F32.PACK_AB R9, R47, R40 ;  /* 0x000000282f09723e */ /* 0x000fe200000000ff */
[----:B------:R1:W-:Y:S01]  /*10910*/  STS.128 [R54], R4 ;  /* 0x0000000436007388 */ /* 0x0003e20000000c00 */
[----:B------:R-:W-:Y:S02]  /*10920*/  F2FP.F16.F32.PACK_AB R10, R44, R43 ;  /* 0x0000002b2c0a723e */ /* 0x000fe400000000ff */
[----:B------:R-:W-:-:S05]  /*10930*/  F2FP.F16.F32.PACK_AB R11, R42, R11 ;  /* 0x0000000b2a0b723e */ /* 0x000fca00000000ff */
[----:B------:R1:W-:Y:S02]  /*10940*/  STS.128 [R34+0x14400], R8 ;  /* 0x0144000822007388 */ /* 0x0003e40000000c00 */
.L_x_620:
[----:B------:R-:W-:Y:S05]  /*10950*/  BSYNC B2 ;  /* 0x0000000000027941 */ /* 0x000fea0003800000 */
.L_x_619:
[----:B------:R-:W-:Y:S05]  /*10960*/  @P1 BRA `(.L_x_618) ;  /* 0x0000000400601947 */ /* 0x000fea0003800000 */
[----:B01----:R-:W2:Y:S04]  /*10970*/  LDL R4, [R1+0x114] ;  /* 0x0001140001047983 */ /* 0x003ea80000100800 */
[----:B------:R-:W3:Y:S01]  /*10980*/  LDL R50, [R1+0x1b4] ;  /* 0x0001b40001327983 */ /* 0x000ee20000100800 */
[----:B------:R-:W-:Y:S02]  /*10990*/  HADD2.F32 R44, -RZ, R15.H0_H0 ;  /* 0x2000000fff2c7230 */ /* 0x000fe40000004100 */
[----:B------:R-:W-:Y:S02]  /*109a0*/  HADD2.F32 R43, -RZ, R3.H0_H0 ;  /* 0x20000003ff2b7230 */ /* 0x000fe40000004100 */
[----:B------:R-:W-:Y:S01]  /*109b0*/  HADD2.F32 R45, -RZ, R20.H0_H0 ;  /* 0x20000014ff2d7230 */ /* 0x000fe20000004100 */
[----:B--2---:R-:W-:-:S04]  /*109c0*/  LEA.HI R33, R33, R4, RZ, 0x1d ;  /* 0x0000000421217211 */ /* 0x004fc800078fe8ff */
[----:B------:R-:W-:Y:S02]  /*109d0*/  SHF.R.S32.HI R6, RZ, 0x1f, R33 ;  /* 0x0000001fff067819 */ /* 0x000fe40000011421 */
[----:B------:R-:W-:Y:S02]  /*109e0*/  SHF.L.U32 R4, R33, 0x3, RZ ;  /* 0x0000000321047819 */ /* 0x000fe400000006ff */
[----:B------:R-:W-:Y:S02]  /*109f0*/  LEA.HI R6, R6, R33, RZ, 0x3 ;  /* 0x0000002106067211 */ /* 0x000fe400078f18ff */
[----:B------:R-:W-:-:S03]  /*10a00*/  LOP3.LUT R4, R53, 0x38, R4, 0xf8, !PT ;  /* 0x0000003835047812 */ /* 0x000fc600078ef804 */
[----:B------:R-:W-:Y:S01]  /*10a10*/  IMAD.SHL.U32 R6, R6, 0x400, RZ ;  /* 0x0000040006067824 */ /* 0x000fe200078e00ff */
[----:B------:R-:W-:-:S04]  /*10a20*/  LOP3.LUT R9, R4, R52, RZ, 0x3c, !PT ;  /* 0x0000003404097212 */ /* 0x000fc800078e3cff */
[----:B------:R-:W-:Y:S02]  /*10a30*/  LOP3.LUT R8, R6, 0x7fffe000, RZ, 0xc0, !PT ;  /* 0x7fffe00006087812 */ /* 0x000fe400078ec0ff */
[----:B---3--:R-:W0:Y:S02]  /*10a40*/  LDS.128 R4, [R50] ;  /* 0x0000000032047984 */ /* 0x008e240000000c00 */
        /* <DEDUP_REMOVED lines=10> */
[----:B------:R-:W-:Y:S02]  /*10af0*/  HADD2.F32 R37, -RZ, R8.H1_H1 ;  /* 0x30000008ff257230 */ /* 0x000fe40000004100 */
[--C-:B------:R-:W-:Y:S02]  /*10b00*/  HADD2.F32 R40, -RZ, R9.reuse.H0_H0 ;  /* 0x20000009ff287230 */ /* 0x100fe40000004100 */
[C---:B------:R-:W-:Y:S01]  /*10b10*/  FMUL.FTZ R46, R36.reuse, R44 ;  /* 0x0000002c242e7220 */ /* 0x040fe20000410000 */
[----:B------:R-:W-:Y:S01]  /*10b20*/  FMUL.FTZ R48, R36, R43 ;  /* 0x0000002b24307220 */ /* 0x000fe20000410000 */
[----:B------:R-:W-:Y:S02]  /*10b30*/  HADD2.F32 R41, -RZ, R9.H1_H1 ;  /* 0x30000009ff297230 */ /* 0x000fe40000004100 */
[----:B------:R-:W-:Y:S01]  /*10b40*/  FMUL.FTZ R47, R37, R45 ;  /* 0x0000002d252f7220 */ /* 0x000fe20000410000 */
[----:B------:R-:W-:-:S02]  /*10b50*/  HADD2.F32 R36, -RZ, R12.H0_H0 ;  /* 0x2000000cff247230 */ /* 0x000fc40000004100 */
[C---:B------:R-:W-:Y:S01]  /*10b60*/  FFMA.FTZ R9, R35.reuse, R43, -R46 ;  /* 0x0000002b23097223 */ /* 0x040fe2000001082e */
[----:B------:R-:W-:Y:S02]  /*10b70*/  HADD2.F32 R46, -RZ, R15.H1_H1 ;  /* 0x3000000fff2e7230 */ /* 0x000fe40000004100 */
[----:B------:R-:W-:Y:S01]  /*10b80*/  FFMA.FTZ R35, R35, R44, R48 ;  /* 0x0000002c23237223 */ /* 0x000fe20000010030 */
[----:B------:R-:W-:Y:S02]  /*10b90*/  HADD2.F32 R43, -RZ, R3.H1_H1 ;  /* 0x30000003ff2b7230 */ /* 0x000fe40000004100 */
[-C--:B------:R-:W-:Y:S01]  /*10ba0*/  FMUL.FTZ R37, R37, R36.reuse ;  /* 0x0000002425257220 */ /* 0x080fe20000410000 */
[----:B------:R-:W-:Y:S01]  /*10bb0*/  FFMA.FTZ R36, R38, R36, -R47 ;  /* 0x0000002426247223 */ /* 0x000fe2000001082f */
[C---:B------:R-:W-:Y:S01]  /*10bc0*/  FMUL.FTZ R48, R40.reuse, R46 ;  /* 0x0000002e28307220 */ /* 0x040fe20000410000 */
[----:B------:R-:W-:Y:S02]  /*10bd0*/  HADD2.F32 R44, -RZ, R20.H1_H1 ;  /* 0x30000014ff2c7230 */ /* 0x000fe40000004100 */
[----:B------:R-:W-:Y:S01]  /*10be0*/  FMUL.FTZ R47, R40, R43 ;  /* 0x0000002b282f7220 */ /* 0x000fe20000410000 */
[----:B------:R-:W-:-:S02]  /*10bf0*/  HADD2.F32 R40, -RZ, R12.H1_H1 ;  /* 0x3000000cff287230 */ /* 0x000fc40000004100 */
[----:B------:R-:W-:Y:S01]  /*10c00*/  FFMA.FTZ R38, R38, R45, R37 ;  /* 0x0000002d26267223 */ /* 0x000fe20000010025 */
[C---:B------:R-:W-:Y:S01]  /*10c10*/  FFMA.FTZ R37, R39.reuse, R43, -R48 ;  /* 0x0000002b27257223 */ /* 0x040fe20000010830 */
[--C-:B------:R-:W-:Y:S02]  /*10c20*/  HADD2.F32 R42, -RZ, R10.reuse.H0_H0 ;  /* 0x2000000aff2a7230 */ /* 0x100fe40000004100 */
[----:B------:R-:W-:Y:S01]  /*10c30*/  FFMA.FTZ R39, R39, R46, R47 ;  /* 0x0000002e27277223 */ /* 0x000fe2000001002f */
[----:B------:R-:W-:Y:S02]  /*10c40*/  HADD2.F32 R45, -RZ, R21.H0_H0 ;  /* 0x20000015ff2d7230 */ /* 0x000fe40000004100 */
[C---:B------:R-:W-:Y:S01]  /*10c50*/  FMUL.FTZ R46, R41.reuse, R44 ;  /* 0x0000002c292e7220 */ /* 0x040fe20000410000 */
[----:B------:R-:W-:Y:S02]  /*10c60*/  HADD2.F32 R10, -RZ, R10.H1_H1 ;  /* 0x3000000aff0a7230 */ /* 0x000fe40000004100 */
[----:B------:R-:W-:Y:S01]  /*10c70*/  FMUL.FTZ R48, R41, R40 ;  /* 0x0000002829307220 */ /* 0x000fe20000410000 */
[----:B------:R-:W-:-:S02]  /*10c80*/  HADD2.F32 R43, -RZ, R13.H0_H0 ;  /* 0x2000000dff2b7230 */ /* 0x000fc40000004100 */
[C---:B------:R-:W-:Y:S01]  /*10c90*/  FFMA.FTZ R46, R5.reuse, R40, -R46 ;  /* 0x00000028052e7223 */ /* 0x040fe2000001082e */
[----:B------:R-:W-:Y:S02]  /*10ca0*/  HADD2.F32 R47, -RZ, R24.H0_H0 ;  /* 0x20000018ff2f7230 */ /* 0x000fe40000004100 */
[C---:B------:R-:W-:Y:S01]  /*10cb0*/  FMUL.FTZ R49, R42.reuse, R45 ;  /* 0x0000002d2a317220 */ /* 0x040fe20000410000 */
[----:B------:R-:W-:Y:S02]  /*10cc0*/  HADD2.F32 R41, -RZ, R14.H0_H0 ;  /* 0x2000000eff297230 */ /* 0x000fe40000004100 */
[----:B------:R-:W-:Y:S01]  /*10cd0*/  FFMA.FTZ R48, R5, R44, R48 ;  /* 0x0000002c05307223 */ /* 0x000fe20000010030 */
[----:B------:R-:W-:Y:S01]  /*10ce0*/  FMUL.FTZ R42, R42, R43 ;  /* 0x0000002b2a2a7220 */ /* 0x000fe20000410000 */
[----:B------:R-:W-:Y:S01]  /*10cf0*/  FMUL.FTZ R5, R10, R47 ;  /* 0x0000002f0a057220 */ /* 0x000fe20000410000 */
[----:B------:R-:W-:Y:S01]  /*10d00*/  FFMA.FTZ R49, R34, R43, -R49 ;  /* 0x0000002b22317223 */ /* 0x000fe20000010831 */
[----:B------:R-:W-:-:S02]  /*10d10*/  HADD2.F32 R8, -RZ, R11.H0_H0 ;  /* 0x2000000bff087230 */ /* 0x000fc40000004100 */
[----:B------:R-:W-:Y:S01]  /*10d20*/  FFMA.FTZ R42, R34, R45, R42 ;  /* 0x0000002d222a7223 */ /* 0x000fe2000001002a */
[-C--:B------:R-:W-:Y:S01]  /*10d30*/  FMUL.FTZ R43, R10, R41.reuse ;  /* 0x000000290a2b7220 */ /* 0x080fe20000410000 */
[C---:B------:R-:W-:Y:S01]  /*10d40*/  FFMA.FTZ R40, R6.reuse, R41, -R5 ;  /* 0x0000002906287223 */ /* 0x040fe20000010805 */
[----:B------:R-:W-:Y:S02]  /*10d50*/  HADD2.F32 R11, -RZ, R11.H1_H1 ;  /* 0x3000000bff0b7230 */ /* 0x000fe40000004100 */
[----:B------:R-:W-:Y:S02]  /*10d60*/  HADD2.F32 R41, -RZ, R21.H1_H1 ;  /* 0x30000015ff297230 */ /* 0x000fe40000004100 */
[----:B------:R-:W-:Y:S01]  /*10d70*/  FFMA.FTZ R43, R6, R47, R43 ;  /* 0x0000002f062b7223 */ /* 0x000fe2000001002b */
[----:B------:R-:W-:Y:S02]  /*10d80*/  HADD2.F32 R34, -RZ, R24.H1_H1 ;  /* 0x30000018ff227230 */ /* 0x000fe40000004100 */
[----:B------:R-:W-:-:S02]  /*10d90*/  HADD2.F32 R5, -RZ, R13.H1_H1 ;  /* 0x3000000dff057230 */ /* 0x000fc40000004100 */
[C---:B------:R-:W-:Y:S01]  /*10da0*/  FMUL.FTZ R45, R8.reuse, R41 ;  /* 0x00000029082d7220 */ /* 0x040fe20000410000 */
[----:B------:R-:W-:Y:S02]  /*10db0*/  HADD2.F32 R10, -RZ, R14.H1_H1 ;  /* 0x3000000eff0a7230 */ /* 0x000fe40000004100 */
[C---:B------:R-:W-:Y:S01]  /*10dc0*/  FMUL.FTZ R6, R11.reuse, R34 ;  /* 0x000000220b067220 */ /* 0x040fe20000410000 */
[--C-:B------:R-:W-:Y:S02]  /*10dd0*/  HADD2.F32 R4, -RZ, R7.reuse.H0_H0 ;  /* 0x20000007ff047230 */ /* 0x100fe40000004100 */
[-C--:B------:R-:W-:Y:S01]  /*10de0*/  FMUL.FTZ R8, R8, R5.reuse ;  /* 0x0000000508087220 */ /* 0x080fe20000410000 */
[----:B------:R-:W-:Y:S02]  /*10df0*/  HADD2.F32 R7, -RZ, R7.H1_H1 ;  /* 0x30000007ff077230 */ /* 0x000fe40000004100 */
[-C--:B------:R-:W-:Y:S01]  /*10e00*/  FMUL.FTZ R47, R11, R10.reuse ;  /* 0x0000000a0b2f7220 */ /* 0x080fe20000410000 */
[C---:B------:R-:W-:Y:S01]  /*10e10*/  FFMA.FTZ R45, R4.reuse, R5, -R45 ;  /* 0x00000005042d7223 */ /* 0x040fe2000001082d */
[----:B------:R-:W-:Y:S01]  /*10e20*/  FFMA.FTZ R11, R4, R41, R8 ;  /* 0x00000029040b7223 */ /* 0x000fe20000010008 */
[C---:B------:R-:W-:Y:S01]  /*10e30*/  FFMA.FTZ R44, R7.reuse, R10, -R6 ;  /* 0x0000000a072c7223 */ /* 0x040fe20000010806 */
[----:B------:R-:W-:Y:S01]  /*10e40*/  FFMA.FTZ R34, R7, R34, R47 ;  /* 0x0000002207227223 */ /* 0x000fe2000001002f */
[----:B------:R-:W-:-:S02]  /*10e50*/  F2FP.F16.F32.PACK_AB R4, R36, R9 ;  /* 0x000000092404723e */ /* 0x000fc400000000ff */
[----:B------:R-:W-:Y:S02]  /*10e60*/  F2FP.F16.F32.PACK_AB R5, R46, R37 ;  /* 0x000000252e05723e */ /* 0x000fe400000000ff */
[----:B------:R-:W-:Y:S02]  /*10e70*/  F2FP.F16.F32.PACK_AB R6, R40, R49 ;  /* 0x000000312806723e */ /* 0x000fe400000000ff */
[----:B------:R-:W-:Y:S02]  /*10e80*/  F2FP.F16.F32.PACK_AB R7, R44, R45 ;  /* 0x0000002d2c07723e */ /* 0x000fe400000000ff */
[----:B------:R-:W-:Y:S02]  /*10e90*/  F2FP.F16.F32.PACK_AB R8, R38, R35 ;  /* 0x000000232608723e */ /* 0x000fe400000000ff */
[----:B------:R-:W-:Y:S01]  /*10ea0*/  F2FP.F16.F32.PACK_AB R9, R48, R39 ;  /* 0x000000273009723e */ /* 0x000fe200000000ff */
[----:B------:R2:W-:Y:S01]  /*10eb0*/  STS.128 [R50], R4 ;  /* 0x0000000432007388 */ /* 0x0005e20000000c00 */
[----:B------:R-:W-:-:S02]  /*10ec0*/  F2FP.F16.F32.PACK_AB R10, R43, R42 ;  /* 0x0000002a2b0a723e */ /* 0x000fc400000000ff */
[----:B------:R-:W-:-:S05]  /*10ed0*/  F2FP.F16.F32.PACK_AB R11, R34, R11 ;  /* 0x0000000b220b723e */ /* 0x000fca00000000ff */
[----:B------:R2:W-:Y:S02]  /*10ee0*/  STS.128 [R33+0x14400], R8 ;  /* 0x0144000821007388 */ /* 0x0005e40000000c00 */
.L_x_618:
[----:B------:R-:W-:Y:S05]  /*10ef0*/  BSYNC B1 ;  /* 0x0000000000017941 */ /* 0x000fea0003800000 */
.L_x_617:
[----:B012---:R-:W-:Y:S01]  /*10f00*/  IADD3 R4, R224, 0x20, RZ ;  /* 0x00000020e0047810 */ /* 0x007fe20007ffe0ff */
[----:B------:R-:W-:Y:S03]  /*10f10*/  BSSY B1, `(.L_x_621) ;  /* 0x00000c2000017945 */ /* 0x000fe60003800000 */
[----:B------:R-:W-:-:S13]  /*10f20*/  ISETP.GE.AND P0, PT, R4, R0, PT ;  /* 0x000000000400720c */ /* 0x000fda0003f06270 */
[----:B------:R-:W-:Y:S05]  /*10f30*/  @P0 BRA `(.L_x_622) ;  /* 0x0000000800fc0947 */ /* 0x000fea0003800000 */
[----:B-----5:R0:W5:Y:S01]  /*10f40*/  LDL R51, [R1+0x58] ;  /* 0x0000580001337983 */ /* 0x0201620000100800 */
[----:B------:R-:W1:Y:S01]  /*10f50*/  LDC R33, c[0x0][0x3f4] ;  /* 0x0000fd00ff217b82 */ /* 0x000e620000000800 */
[C---:B------:R-:W-:Y:S01]  /*10f60*/  VIADD R52, R224.reuse, 0x20 ;  /* 0x00000020e0347836 */ /* 0x040fe20000000000 */
[----:B------:R-:W-:Y:S01]  /*10f70*/  IADD3 R53, R224, 0x20, RZ ;  /* 0x00000020e0357810 */ /* 0x000fe20007ffe0ff */
[----:B------:R-:W-:Y:S02]  /*10f80*/  BSSY B2, `(.L_x_623) ;  /* 0x0000061000027945 */ /* 0x000fe40003800000 */
[----:B------:R-:W-:Y:S02]  /*10f90*/  IMAD.SHL.U32 R52, R52, 0x40, RZ ;  /* 0x0000004034347824 */ /* 0x000fe400078e00ff */
[----:B------:R-:W-:-:S03]  /*10fa0*/  IMAD.SHL.U32 R53, R53, 0x40, RZ ;  /* 0x0000004035357824 */ /* 0x000fc600078e00ff */
[----:B------:R-:W-:Y:S02]  /*10fb0*/  LOP3.LUT R52, R52, 0x1c0, RZ, 0xc0, !PT ;  /* 0x000001c034347812 */ /* 0x000fe400078ec0ff */
[----:B------:R-:W-:Y:S02]  /*10fc0*/  LOP3.LUT R53, R53, 0x1c0, RZ, 0xc0, !PT ;  /* 0x000001c035357812 */ /* 0x000fe400078ec0ff */
[----:B------:R-:W-:Y:S02]  /*10fd0*/  SHF.R.U32.HI R52, RZ, 0x3, R52 ;  /* 0x00000003ff347819 */ /* 0x000fe40000011634 */
[-C--:B-1----:R-:W-:Y:S02]  /*10fe0*/  ISETP.GE.AND P0, PT, R16, R33.reuse, PT ;  /* 0x000000211000720c */ /* 0x082fe40003f06270 */
[----:B------:R-:W-:-:S11]  /*10ff0*/  ISETP.GE.AND P1, PT, R214, R33, PT ;  /* 0x00000021d600720c */ /* 0x000fd60003f26270 */
[----:B0-----:R-:W-:Y:S05]  /*11000*/  @P0 BRA `(.L_x_624) ;  /* 0x0000000400600947 */ /* 0x001fea0003800000 */
[----:B------:R-:W2:Y:S04]  /*11010*/  LDL R4, [R1+0x70] ;  /* 0x0000700001047983 */ /* 0x000ea80000100800 */
[----:B------:R-:W3:Y:S01]  /*11020*/  LDL R54, [R1+0x1b0] ;  /* 0x0001b00001367983 */ /* 0x000ee20000100800 */
[----:B------:R-:W-:Y:S02]  /*11030*/  HADD2.F32 R48, -RZ, R29.H0_H0 ;  /* 0x2000001dff307230 */ /* 0x000fe40000004100 */
[----:B------:R-:W-:Y:S02]  /*11040*/  HADD2.F32 R46, -RZ, R25.H0_H0 ;  /* 0x20000019ff2e7230 */ /* 0x000fe40000004100 */
[----:B------:R-:W-:Y:S02]  /*11050*/  HADD2.F32 R49, -RZ, R30.H0_H0 ;  /* 0x2000001eff317230 */ /* 0x000fe40000004100 */
[----:B------:R-:W-:Y:S01]  /*11060*/  HADD2.F32 R50, -RZ, R29.H1_H1 ;  /* 0x3000001dff327230 */ /* 0x000fe20000004100 */
[----:B--2---:R-:W-:-:S04]  /*11070*/  LEA.HI R4, R33, R4, RZ, 0x1d ;  /* 0x0000000421047211 */ /* 0x004fc800078fe8ff */
[----:B------:R-:W-:Y:S01]  /*11080*/  SHF.R.S32.HI R7, RZ, 0x1f, R4 ;  /* 0x0000001fff077819 */ /* 0x000fe20000011404 */
[----:B------:R-:W-:-:S03]  /*11090*/  IMAD.SHL.U32 R5, R4, 0x8, RZ ;  /* 0x0000000804057824 */ /* 0x000fc600078e00ff */
[----:B------:R-:W-:Y:S02]  /*110a0*/  LEA.HI R7, R7, R4, RZ, 0x3 ;  /* 0x0000000407077211 */ /* 0x000fe400078f18ff */
[----:B------:R-:W-:Y:S02]  /*110b0*/  LOP3.LUT R4, R53, 0x38, R5, 0xf8, !PT ;  /* 0x0000003835047812 */ /* 0x000fe400078ef805 */
[----:B------:R-:W-:Y:S02]  /*110c0*/  SHF.L.U32 R7, R7, 0xa, RZ ;  /* 0x0000000a07077819 */ /* 0x000fe400000006ff */
[----:B------:R-:W-:Y:S02]  /*110d0*/  LOP3.LUT R8, R4, R52, RZ, 0x3c, !PT ;  /* 0x0000003404087212 */ /* 0x000fe400078e3cff */
        /* <DEDUP_REMOVED lines=13> */
[----:B------:R-:W-:Y:S02]  /*111b0*/  HADD2.F32 R42, -RZ, R9.H0_H0 ;  /* 0x20000009ff2a7230 */ /* 0x000fe40000004100 */
[-C--:B------:R-:W-:Y:S01]  /*111c0*/  FMUL.FTZ R45, R48, R5.reuse ;  /* 0x00000005302d7220 */ /* 0x080fe20000410000 */
[C---:B------:R-:W-:Y:S01]  /*111d0*/  FMUL.FTZ R47, R46.reuse, R5 ;  /* 0x000000052e2f7220 */ /* 0x040fe20000410000 */
[----:B------:R-:W-:Y:S02]  /*111e0*/  HADD2.F32 R44, -RZ, R10.H0_H0 ;  /* 0x2000000aff2c7230 */ /* 0x000fe40000004100 */
[----:B------:R-:W-:Y:S01]  /*111f0*/  FFMA.FTZ R5, R46, R38, -R45 ;  /* 0x000000262e057223 */ /* 0x000fe2000001082d */
[----:B------:R-:W-:-:S02]  /*11200*/  HADD2.F32 R45, -RZ, R26.H0_H0 ;  /* 0x2000001aff2d7230 */ /* 0x000fc40000004100 */
[----:B------:R-:W-:Y:S01]  /*11210*/  FFMA.FTZ R8, R48, R38, R47 ;  /* 0x0000002630087223 */ /* 0x000fe2000001002f */
[----:B------:R-:W-:Y:S02]  /*11220*/  HADD2.F32 R37, -RZ, R10.H1_H1 ;  /* 0x3000000aff257230 */ /* 0x000fe40000004100 */
[-C--:B------:R-:W-:Y:S01]  /*11230*/  FMUL.FTZ R10, R49, R41.reuse ;  /* 0x00000029310a7220 */ /* 0x080fe20000410000 */
[----:B------:R-:W-:Y:S02]  /*11240*/  HADD2.F32 R46, -RZ, R25.H1_H1 ;  /* 0x30000019ff2e7230 */ /* 0x000fe40000004100 */
[----:B------:R-:W-:Y:S01]  /*11250*/  FMUL.FTZ R38, R45, R41 ;  /* 0x000000292d267220 */ /* 0x000fe20000410000 */
[----:B------:R-:W-:Y:S02]  /*11260*/  HADD2.F32 R43, -RZ, R9.H1_H1 ;  /* 0x30000009ff2b7230 */ /* 0x000fe40000004100 */
[----:B------:R-:W-:Y:S01]  /*11270*/  FMUL.FTZ R41, R50, R42 ;  /* 0x0000002a32297220 */ /* 0x000fe20000410000 */
[----:B------:R-:W-:-:S02]  /*11280*/  HADD2.F32 R48, -RZ, R30.H1_H1 ;  /* 0x3000001eff307230 */ /* 0x000fc40000004100 */
[-C--:B------:R-:W-:Y:S01]  /*11290*/  FFMA.FTZ R10, R45, R39.reuse, -R10 ;  /* 0x000000272d0a7223 */ /* 0x080fe2000001080a */
[C---:B------:R-:W-:Y:S01]  /*112a0*/  FMUL.FTZ R45, R46.reuse, R42 ;  /* 0x0000002a2e2d7220 */ /* 0x040fe20000410000 */
[----:B------:R-:W-:Y:S01]  /*112b0*/  FFMA.FTZ R39, R49, R39, R38 ;  /* 0x0000002731277223 */ /* 0x000fe20000010026 */
[-C--:B------:R-:W-:Y:S01]  /*112c0*/  FFMA.FTZ R38, R46, R40.reuse, -R41 ;  /* 0x000000282e267223 */ /* 0x080fe20000010829 */
[----:B------:R-:W-:Y:S02]  /*112d0*/  HADD2.F32 R42, -RZ, R26.H1_H1 ;  /* 0x3000001aff2a7230 */ /* 0x000fe40000004100 */
[----:B------:R-:W-:Y:S01]  /*112e0*/  FMUL.FTZ R41, R48, R43 ;  /* 0x0000002b30297220 */ /* 0x000fe20000410000 */
[----:B------:R-:W-:Y:S02]  /*112f0*/  HADD2.F32 R49, -RZ, R31.H0_H0 ;  /* 0x2000001fff317230 */ /* 0x000fe40000004100 */
[----:B------:R-:W-:Y:S01]  /*11300*/  FFMA.FTZ R40, R50, R40, R45 ;  /* 0x0000002832287223 */ /* 0x000fe2000001002d */
[----:B------:R-:W-:-:S02]  /*11310*/  HADD2.F32 R47, -RZ, R27.H0_H0 ;  /* 0x2000001bff2f7230 */ /* 0x000fc40000004100 */
[C---:B------:R-:W-:Y:S01]  /*11320*/  FMUL.FTZ R43, R42.reuse, R43 ;  /* 0x0000002b2a2b7220 */ /* 0x040fe20000410000 */
[----:B------:R-:W-:Y:S01]  /*11330*/  FFMA.FTZ R41, R42, R36, -R41 ;  /* 0x000000242a297223 */ /* 0x000fe20000010829 */
[----:B------:R-:W-:Y:S02]  /*11340*/  HADD2.F32 R50, -RZ, R32.H0_H0 ;  /* 0x20000020ff327230 */ /* 0x000fe40000004100 */
[-C--:B------:R-:W-:Y:S01]  /*11350*/  FMUL.FTZ R42, R49, R44.reuse ;  /* 0x0000002c312a7220 */ /* 0x080fe20000410000 */
[----:B------:R-:W-:Y:S02]  /*11360*/  HADD2.F32 R46, -RZ, R28.H0_H0 ;  /* 0x2000001cff2e7230 */ /* 0x000fe40000004100 */
[----:B------:R-:W-:Y:S01]  /*11370*/  FMUL.FTZ R44, R47, R44 ;  /* 0x0000002c2f2c7220 */ /* 0x000fe20000410000 */
[----:B------:R-:W-:Y:S01]  /*11380*/  FFMA.FTZ R43, R48, R36, R43 ;  /* 0x00000024302b7223 */ /* 0x000fe2000001002b */
[----:B------:R-:W-:Y:S02]  /*11390*/  HADD2.F32 R9, -RZ, R11.H0_H0 ;  /* 0x2000000bff097230 */ /* 0x000fe40000004100 */
[----:B------:R-:W-:Y:S01]  /*113a0*/  FMUL.FTZ R45, R50, R37 ;  /* 0x00000025322d7220 */ /* 0x000fe20000410000 */
[----:B------:R-:W-:Y:S01]  /*113b0*/  FFMA.FTZ R44, R49, R35, R44 ;  /* 0x00000023312c7223 */ /* 0x000fe2000001002c */
[----:B------:R-:W-:-:S02]  /*113c0*/  HADD2.F32 R48, -RZ, R31.H1_H1 ;  /* 0x3000001fff307230 */ /* 0x000fc40000004100 */
[----:B------:R-:W-:Y:S01]  /*113d0*/  FFMA.FTZ R42, R47, R35, -R42 ;  /* 0x000000232f2a7223 */ /* 0x000fe2000001082a */
[----:B------:R-:W-:Y:S02]  /*113e0*/  HADD2.F32 R11, -RZ, R11.H1_H1 ;  /* 0x3000000bff0b7230 */ /* 0x000fe40000004100 */
[C---:B------:R-:W-:Y:S01]  /*113f0*/  FMUL.FTZ R37, R46.reuse, R37 ;  /* 0x000000252e257220 */ /* 0x040fe20000410000 */
[----:B------:R-:W-:Y:S02]  /*11400*/  HADD2.F32 R49, -RZ, R32.H1_H1 ;  /* 0x30000020ff317230 */ /* 0x000fe40000004100 */
[-C--:B------:R-:W-:Y:S01]  /*11410*/  FFMA.FTZ R45, R46, R6.reuse, -R45 ;  /* 0x000000062e2d7223 */ /* 0x080fe2000001082d */
[----:B------:R-:W-:Y:S02]  /*11420*/  HADD2.F32 R36, -RZ, R27.H1_H1 ;  /* 0x3000001bff247230 */ /* 0x000fe40000004100 */
[----:B------:R-:W-:Y:S01]  /*11430*/  FFMA.FTZ R37, R50, R6, R37 ;  /* 0x0000000632257223 */ /* 0x000fe20000010025 */
[----:B------:R-:W-:-:S02]  /*11440*/  HADD2.F32 R47, -RZ, R28.H1_H1 ;  /* 0x3000001cff2f7230 */ /* 0x000fc40000004100 */
[----:B------:R-:W-:Y:S01]  /*11450*/  FMUL.FTZ R35, R48, R9 ;  /* 0x0000000930237220 */ /* 0x000fe20000410000 */
[--C-:B------:R-:W-:Y:S02]  /*11460*/  HADD2.F32 R4, -RZ, R7.reuse.H0_H0 ;  /* 0x20000007ff047230 */ /* 0x100fe40000004100 */
[----:B------:R-:W-:Y:S01]  /*11470*/  FMUL.FTZ R6, R49, R11 ;  /* 0x0000000b31067220 */ /* 0x000fe20000410000 */
[----:B------:R-:W-:Y:S02]  /*11480*/  HADD2.F32 R7, -RZ, R7.H1_H1 ;  /* 0x30000007ff077230 */ /* 0x000fe40000004100 */
[C---:B------:R-:W-:Y:S01]  /*11490*/  FMUL.FTZ R9, R36.reuse, R9 ;  /* 0x0000000924097220 */ /* 0x040fe20000410000 */
[----:B------:R-:W-:Y:S01]  /*114a0*/  FMUL.FTZ R46, R47, R11 ;  /* 0x0000000b2f2e7220 */ /* 0x000fe20000410000 */
[----:B------:R-:W-:Y:S01]  /*114b0*/  FFMA.FTZ R35, R36, R4, -R35 ;  /* 0x0000000424237223 */ /* 0x000fe20000010823 */
[----:B------:R-:W-:Y:S01]  /*114c0*/  F2FP.F16.F32.PACK_AB R8, R39, R8 ;  /* 0x000000082708723e */ /* 0x000fe200000000ff */
[-C--:B------:R-:W-:Y:S01]  /*114d0*/  FFMA.FTZ R36, R47, R7.reuse, -R6 ;  /* 0x000000072f247223 */ /* 0x080fe20000010806 */
[----:B------:R-:W-:Y:S01]  /*114e0*/  FFMA.FTZ R11, R48, R4, R9 ;  /* 0x00000004300b7223 */ /* 0x000fe20000010009 */
        /* <DEDUP_REMOVED lines=8> */
[----:B------:R-:W-:-:S05]  /*11570*/  F2FP.F16.F32.PACK_AB R11, R46, R11 ;  /* 0x0000000b2e0b723e */ /* 0x000fca00000000ff */
[----:B------:R0:W-:Y:S02]  /*11580*/  STS.128 [R34+0x14400], R8 ;  /* 0x0144000822007388 */ /* 0x0001e40000000c00 */
.L_x_624:
[----:B------:R-:W-:Y:S05]  /*11590*/  BSYNC B2 ;  /* 0x0000000000027941 */ /* 0x000fea0003800000 */
.L_x_623:
[----:B------:R-:W-:Y:S05]  /*115a0*/  @P1 BRA `(.L_x_622) ;  /* 0x0000000400601947 */ /* 0x000fea0003800000 */
[----:B0-----:R-:W2:Y:S04]  /*115b0*/  LDL R4, [R1+0x114] ;  /* 0x0001140001047983 */ /* 0x001ea80000100800 */
[----:B------:R-:W3:Y:S01]  /*115c0*/  LDL R50, [R1+0x1ac] ;  /* 0x0001ac0001327983 */ /* 0x000ee20000100800 */
[----:B------:R-:W-:Y:S02]  /*115d0*/  HADD2.F32 R47, -RZ, R15.H0_H0 ;  /* 0x2000000fff2f7230 */ /* 0x000fe40000004100 */
[----:B------:R-:W-:Y:S02]  /*115e0*/  HADD2.F32 R45, -RZ, R3.H0_H0 ;  /* 0x20000003ff2d7230 */ /* 0x000fe40000004100 */
[----:B------:R-:W-:Y:S02]  /*115f0*/  HADD2.F32 R46, -RZ, R20.H0_H0 ;  /* 0x20000014ff2e7230 */ /* 0x000fe40000004100 */
[----:B------:R-:W-:-:S02]  /*11600*/  HADD2.F32 R44, -RZ, R12.H0_H0 ;  /* 0x2000000cff2c7230 */ /* 0x000fc40000004100 */
[----:B------:R-:W-:Y:S02]  /*11610*/  HADD2.F32 R49, -RZ, R15.H1_H1 ;  /* 0x3000000fff317230 */ /* 0x000fe40000004100 */
[----:B------:R-:W-:Y:S01]  /*11620*/  HADD2.F32 R48, -RZ, R24.H0_H0 ;  /* 0x20000018ff307230 */ /* 0x000fe20000004100 */
        /* <DEDUP_REMOVED lines=9> */
[----:B-----5:R-:W-:Y:S01]  /*116c0*/  IADD3 R8, R8, R9, R51 ;  /* 0x0000000908087210 */ /* 0x020fe20007ffe033 */
[----:B------:R-:W-:-:S04]  /*116d0*/  HADD2.F32 R51, -RZ, R20.H1_H1 ;  /* 0x30000014ff337230 */ /* 0x000fc80000004100 */
        /* <DEDUP_REMOVED lines=11> */
[-C--:B------:R-:W-:Y:S01]  /*11790*/  FMUL.FTZ R8, R47, R5.reuse ;  /* 0x000000052f087220 */ /* 0x080fe20000410000 */
[----:B------:R-:W-:Y:S02]  /*117a0*/  HADD2.F32 R36, -RZ, R10.H1_H1 ;  /* 0x3000000aff247230 */ /* 0x000fe40000004100 */
[----:B------:R-:W-:Y:S01]  /*117b0*/  FMUL.FTZ R10, R45, R5 ;  /* 0x000000052d0a7220 */ /* 0x000fe20000410000 */
[----:B------:R-:W-:-:S02]  /*117c0*/  HADD2.F32 R41, -RZ, R9.H0_H0 ;  /* 0x20000009ff297230 */ /* 0x000fc40000004100 */
[-C--:B------:R-:W-:Y:S01]  /*117d0*/  FFMA.FTZ R5, R45, R37.reuse, -R8 ;  /* 0x000000252d057223 */ /* 0x080fe20000010808 */
[-C--:B------:R-:W-:Y:S01]  /*117e0*/  FMUL.FTZ R45, R46, R40.reuse ;  /* 0x000000282e2d7220 */ /* 0x080fe20000410000 */
[----:B------:R-:W-:Y:S01]  /*117f0*/  FFMA.FTZ R8, R47, R37, R10 ;  /* 0x000000252f087223 */ /* 0x000fe2000001000a */
[----:B------:R-:W-:Y:S02]  /*11800*/  HADD2.F32 R47, -RZ, R3.H1_H1 ;  /* 0x30000003ff2f7230 */ /* 0x000fe40000004100 */
[C---:B------:R-:W-:Y:S01]  /*11810*/  FMUL.FTZ R37, R44.reuse, R40 ;  /* 0x000000282c257220 */ /* 0x040fe20000410000 */
[-C--:B------:R-:W-:Y:S01]  /*11820*/  FFMA.FTZ R10, R44, R38.reuse, -R45 ;  /* 0x000000262c0a7223 */ /* 0x080fe2000001082d */
[-C--:B------:R-:W-:Y:S01]  /*11830*/  FMUL.FTZ R40, R49, R41.reuse ;  /* 0x0000002931287220 */ /* 0x080fe20000410000 */
[----:B------:R-:W-:Y:S02]  /*11840*/  HADD2.F32 R42, -RZ, R9.H1_H1 ;  /* 0x30000009ff2a7230 */ /* 0x000fe40000004100 */
[----:B------:R-:W-:Y:S01]  /*11850*/  FMUL.FTZ R44, R47, R41 ;  /* 0x000000292f2c7220 */ /* 0x000fe20000410000 */
[----:B------:R-:W-:Y:S01]  /*11860*/  FFMA.FTZ R37, R46, R38, R37 ;  /* 0x000000262e257223 */ /* 0x000fe20000010025 */
[----:B------:R-:W-:-:S02]  /*11870*/  HADD2.F32 R41, -RZ, R12.H1_H1 ;  /* 0x3000000cff297230 */ /* 0x000fc40000004100 */
[-C--:B------:R-:W-:Y:S01]  /*11880*/  FFMA.FTZ R38, R47, R39.reuse, -R40 ;  /* 0x000000272f267223 */ /* 0x080fe20000010828 */
[----:B------:R-:W-:Y:S01]  /*11890*/  FFMA.FTZ R39, R49, R39, R44 ;  /* 0x0000002731277223 */ /* 0x000fe2000001002c */
[----:B------:R-:W-:Y:S02]  /*118a0*/  HADD2.F32 R46, -RZ, R21.H0_H0 ;  /* 0x20000015ff2e7230 */ /* 0x000fe40000004100 */
[-C--:B------:R-:W-:Y:S01]  /*118b0*/  FMUL.FTZ R40, R51, R42.reuse ;  /* 0x0000002a33287220 */ /* 0x080fe20000410000 */
[----:B------:R-:W-:Y:S02]  /*118c0*/  HADD2.F32 R44, -RZ, R13.H0_H0 ;  /* 0x2000000dff2c7230 */ /* 0x000fe40000004100 */
[C---:B------:R-:W-:Y:S01]  /*118d0*/  FMUL.FTZ R42, R41.reuse, R42 ;  /* 0x0000002a292a7220 */ /* 0x040fe20000410000 */
[----:B------:R-:W-:Y:S02]  /*118e0*/  HADD2.F32 R9, -RZ, R11.H0_H0 ;  /* 0x2000000bff097230 */ /* 0x000fe40000004100 */
[----:B------:R-:W-:Y:S01]  /*118f0*/  FMUL.FTZ R45, R46, R43 ;  /* 0x0000002b2e2d7220 */ /* 0x000fe20000410000 */
[----:B------:R-:W-:Y:S01]  /*11900*/  FFMA.FTZ R41, R41, R35, -R40 ;  /* 0x0000002329297223 */ /* 0x000fe20000010828 */
[----:B------:R-:W-:Y:S01]  /*11910*/  FMUL.FTZ R43, R44, R43 ;  /* 0x0000002b2c2b7220 */ /* 0x000fe20000410000 */
[----:B------:R-:W-:-:S02]  /*11920*/  HADD2.F32 R40, -RZ, R14.H0_H0 ;  /* 0x2000000eff287230 */ /* 0x000fc40000004100 */
[----:B------:R-:W-:Y:S01]  /*11930*/  FFMA.FTZ R42, R51, R35, R42 ;  /* 0x00000023332a7223 */ /* 0x000fe2000001002a */
[----:B------:R-:W-:Y:S01]  /*11940*/  FMUL.FTZ R35, R48, R36 ;  /* 0x0000002430237220 */ /* 0x000fe20000410000 */
[-C--:B------:R-:W-:Y:S01]  /*11950*/  FFMA.FTZ R43, R46, R34.reuse, R43 ;  /* 0x000000222e2b7223 */ /* 0x080fe2000001002b */
[----:B------:R-:W-:Y:S01]  /*11960*/  FFMA.FTZ R45, R44, R34, -R45 ;  /* 0x000000222c2d7223 */ /* 0x000fe2000001082d */
[----:B------:R-:W-:Y:S02]  /*11970*/  HADD2.F32 R46, -RZ, R21.H1_H1 ;  /* 0x30000015ff2e7230 */ /* 0x000fe40000004100 */
[C---:B------:R-:W-:Y:S01]  /*11980*/  FMUL.FTZ R47, R40.reuse, R36 ;  /* 0x00000024282f7220 */ /* 0x040fe20000410000 */
[----:B------:R-:W-:Y:S02]  /*11990*/  HADD2.F32 R11, -RZ, R11.H1_H1 ;  /* 0x3000000bff0b7230 */ /* 0x000fe40000004100 */
[----:B------:R-:W-:Y:S01]  /*119a0*/  FFMA.FTZ R34, R40, R6, -R35 ;  /* 0x0000000628227223 */ /* 0x000fe20000010823 */
[----:B------:R-:W-:-:S02]  /*119b0*/  HADD2.F32 R51, -RZ, R24.H1_H1 ;  /* 0x30000018ff337230 */ /* 0x000fc40000004100 */
[----:B------:R-:W-:Y:S01]  /*119c0*/  FFMA.FTZ R36, R48, R6, R47 ;  /* 0x0000000630247223 */ /* 0x000fe2000001002f */
[----:B------:R-:W-:Y:S02]  /*119d0*/  HADD2.F32 R40, -RZ, R13.H1_H1 ;  /* 0x3000000dff287230 */ /* 0x000fe40000004100 */
[----:B------:R-:W-:Y:S01]  /*119e0*/  FMUL.FTZ R35, R46, R9 ;  /* 0x000000092e237220 */ /* 0x000fe20000410000 */
[----:B------:R-:W-:Y:S02]  /*119f0*/  HADD2.F32 R49, -RZ, R14.H1_H1 ;  /* 0x3000000eff317230 */ /* 0x000fe40000004100 */
[----:B------:R-:W-:Y:S01]  /*11a00*/  FMUL.FTZ R6, R51, R11 ;  /* 0x0000000b33067220 */ /* 0x000fe20000410000 */
[--C-:B------:R-:W-:Y:S02]  /*11a10*/  HADD2.F32 R4, -RZ, R7.reuse.H0_H0 ;  /* 0x20000007ff047230 */ /* 0x100fe40000004100 */
[----:B------:R-:W-:Y:S01]  /*11a20*/  FMUL.FTZ R9, R40, R9 ;  /* 0x0000000928097220 */ /* 0x000fe20000410000 */
[----:B------:R-:W-:-:S02]  /*11a30*/  HADD2.F32 R7, -RZ, R7.H1_H1 ;  /* 0x30000007ff077230 */ /* 0x000fc40000004100 */
[----:B------:R-:W-:Y:S01]  /*11a40*/  FMUL.FTZ R44, R49, R11 ;  /* 0x0000000b312c7220 */ /* 0x000fe20000410000 */
[----:B------:R-:W-:Y:S01]  /*11a50*/  F2FP.F16.F32.PACK_AB R8, R37, R8 ;  /* 0x000000082508723e */ /* 0x000fe200000000ff */
[-C--:B------:R-:W-:Y:S01]  /*11a60*/  FFMA.FTZ R35, R40, R4.reuse, -R35 ;  /* 0x0000000428237223 */ /* 0x080fe20000010823 */
[----:B------:R-:W-:Y:S01]  /*11a70*/  FFMA.FTZ R11, R46, R4, R9 ;  /* 0x000000042e0b7223 */ /* 0x000fe20000010009 */
[-C--:B------:R-:W-:Y:S01]  /*11a80*/  FFMA.FTZ R40, R49, R7.reuse, -R6 ;  /* 0x0000000731287223 */ /* 0x080fe20000010806 */
[----:B------:R-:W-:Y:S01]  /*11a90*/  FFMA.FTZ R44, R51, R7, R44 ;  /* 0x00000007332c7223 */ /* 0x000fe2000001002c */
[----:B------:R-:W-:Y:S02]  /*11aa0*/  F2FP.F16.F32.PACK_AB R4, R10, R5 ;  /* 0x000000050a04723e */ /* 0x000fe400000000ff */
[----:B------:R-:W-:Y:S02]  /*11ab0*/  F2FP.F16.F32.PACK_AB R5, R41, R38 ;  /* 0x000000262905723e */ /* 0x000fe400000000ff */
[----:B------:R-:W-:-:S02]  /*11ac0*/  F2FP.F16.F32.PACK_AB R6, R34, R45 ;  /* 0x0000002d2206723e */ /* 0x000fc400000000ff */
[----:B------:R-:W-:Y:S02]  /*11ad0*/  F2FP.F16.F32.PACK_AB R7, R40, R35 ;  /* 0x000000232807723e */ /* 0x000fe400000000ff */
[----:B------:R-:W-:Y:S02]  /*11ae0*/  F2FP.F16.F32.PACK_AB R9, R42, R39 ;  /* 0x000000272a09723e */ /* 0x000fe400000000ff */
[----:B------:R-:W-:Y:S01]  /*11af0*/  F2FP.F16.F32.PACK_AB R10, R36, R43 ;  /* 0x0000002b240a723e */ /* 0x000fe200000000ff */
[----:B------:R1:W-:Y:S01]  /*11b00*/  STS.128 [R50], R4 ;  /* 0x0000000432007388 */ /* 0x0003e20000000c00 */
[----:B------:R-:W-:-:S05]  /*11b10*/  F2FP.F16.F32.PACK_AB R11, R44, R11 ;  /* 0x0000000b2c0b723e */ /* 0x000fca00000000ff */
[----:B------:R1:W-:Y:S02]  /*11b20*/  STS.128 [R33+0x14400], R8 ;  /* 0x0144000821007388 */ /* 0x0003e40000000c00 */
.L_x_622:
[----:B------:R-:W-:Y:S05]  /*11b30*/  BSYNC B1 ;  /* 0x0000000000017941 */ /* 0x000fea0003800000 */
.L_x_621:
[----:B01----:R-:W-:Y:S01]  /*11b40*/  VIADD R4, R224, 0x40 ;  /* 0x00000040e0047836 */ /* 0x003fe20000000000 */
[----:B------:R-:W-:Y:S04]  /*11b50*/  BSSY B1, `(.L_x_625) ;  /* 0x00000c2000017945 */ /* 0x000fe80003800000 */
[----:B------:R-:W-:-:S13]  /*11b60*/  ISETP.GE.AND P0, PT, R4, R0, PT ;  /* 0x000000000400720c */ /* 0x000fda0003f06270 */
[----:B------:R-:W-:Y:S05]  /*11b70*/  @P0 BRA `(.L_x_626) ;  /* 0x0000000800fc0947 */ /* 0x000fea0003800000 */
[----:B-----5:R0:W5:Y:S01]  /*11b80*/  LDL R51, [R1+0x54] ;  /* 0x0000540001337983 */ /* 0x0201620000100800 */
[----:B------:R-:W1:Y:S01]  /*11b90*/  LDC R33, c[0x0][0x3f4] ;  /* 0x0000fd00ff217b82 */ /* 0x000e620000000800 */
[C---:B------:R-:W-:Y:S01]  /*11ba0*/  IADD3 R52, R224.reuse, 0x40, RZ ;  /* 0x00000040e0347810 */ /* 0x040fe20007ffe0ff */
[----:B------:R-:W-:Y:S01]  /*11bb0*/  VIADD R53, R224, 0x40 ;  /* 0x00000040e0357836 */ /* 0x000fe20000000000 */
[----:B------:R-:W-:Y:S03]  /*11bc0*/  BSSY B2, `(.L_x_627) ;  /* 0x0000061000027945 */ /* 0x000fe60003800000 */
[----:B------:R-:W-:Y:S01]  /*11bd0*/  IMAD.SHL.U32 R52, R52, 0x40, RZ ;  /* 0x0000004034347824 */ /* 0x000fe200078e00ff */
[----:B------:R-:W-:-:S04]  /*11be0*/  SHF.L.U32 R53, R53, 0x6, RZ ;  /* 0x0000000635357819 */ /* 0x000fc800000006ff */
        /* <DEDUP_REMOVED lines=16> */
[----:B------:R-:W-:-:S03]  /*11cf0*/  LOP3.LUT R4, R53, 0x38, R5, 0xf8, !PT ;  /* 0x0000003835047812 */ /* 0x000fc600078ef805 */
[----:B------:R-:W-:Y:S01]  /*11d00*/  IMAD.SHL.U32 R7, R7, 0x400, RZ ;  /* 0x0000040007077824 */ /* 0x000fe200078e00ff */
[----:B------:R-:W-:-:S04]  /*11d10*/  LOP3.LUT R8, R4, R52, RZ, 0x3c, !PT ;  /* 0x0000003404087212 */ /* 0x000fc800078e3cff */
[----:B------:R-:W-:Y:S02]  /*11d20*/  LOP3.LUT R9, R7, 0x7fffe000, RZ, 0xc0, !PT ;  /* 0x7fffe00007097812 */ /* 0x000fe400078ec0ff */
[----:B---3--:R-:W0:Y:S02]  /*11d30*/  LDS.128 R4, [R54] ;  /* 0x0000000036047984 */ /* 0x008e240000000c00 */
[----:B-----5:R-:W-:-:S04]  /*11d40*/  IADD3 R8, R8, R9, R51 ;  /* 0x0000000908087210 */ /* 0x020fc80007ffe033 */
[----:B------:R-:W-:-:S05]  /*11d50*/  LEA R34, R8, R23, 0x1 ;  /* 0x0000001708227211 */ /* 0x000fca00078e08ff */
        /* <DEDUP_REMOVED lines=71> */
.L_x_628:
[----:B------:R-:W-:Y:S05]  /*121d0*/  BSYNC B2 ;  /* 0x0000000000027941 */ /* 0x000fea0003800000 */
.L_x_627:
        /* <DEDUP_REMOVED lines=18> */
[----:B-----5:R-:W-:Y:S01]  /*12300*/  IADD3 R8, R8, R9, R51 ;  /* 0x0000000908087210 */ /* 0x020fe20007ffe033 */
[----:B------:R-:W-:-:S03]  /*12310*/  HADD2.F32 R51, -RZ, R20.H1_H1 ;  /* 0x30000014ff337230 */ /* 0x000fc60000004100 */
        /* <DEDUP_REMOVED lines=69> */
.L_x_626:
[----:B------:R-:W-:Y:S05]  /*12770*/  BSYNC B1 ;  /* 0x0000000000017941 */ /* 0x000fea0003800000 */
.L_x_625:
[----:B01----:R-:W-:-:S05]  /*12780*/  VIADD R5, R224, 0x60 ;  /* 0x00000060e0057836 */ /* 0x003fca0000000000 */
[----:B------:R-:W-:-:S13]  /*12790*/  ISETP.GE.AND P0, PT, R5, R0, PT ;  /* 0x000000000500720c */ /* 0x000fda0003f06270 */
[----:B------:R-:W-:Y:S05]  /*127a0*/  @P0 BRA `(.L_x_605) ;  /* 0x0000000c001c0947 */ /* 0x000fea0003800000 */
[----:B------:R0:W5:Y:S01]  /*127b0*/  LDL R49, [R1+0x118] ;  /* 0x0001180001317983 */ /* 0x0001620000100800 */
[----:B------:R-:W1:Y:S01]  /*127c0*/  LDC R33, c[0x0][0x3f4] ;  /* 0x0000fd00ff217b82 */ /* 0x000e620000000800 */
[----:B-----5:R-:W-:Y:S01]  /*127d0*/  VIADD R51, R224, 0x60 ;  /* 0x00000060e0337836 */ /* 0x020fe20000000000 */
[----:B------:R-:W-:Y:S04]  /*127e0*/  BSSY B1, `(.L_x_629) ;  /* 0x000005f000017945 */ /* 0x000fe80003800000 */
[----:B------:R-:W-:-:S04]  /*127f0*/  SHF.L.U32 R51, R51, 0x6, RZ ;  /* 0x0000000633337819 */ /* 0x000fc800000006ff */
[----:B------:R-:W-:Y:S02]  /*12800*/  LOP3.LUT R51, R51, 0x1c0, RZ, 0xc0, !PT ;  /* 0x000001c033337812 */ /* 0x000fe400078ec0ff */
[-C--:B-1----:R-:W-:Y:S02]  /*12810*/  ISETP.GE.AND P0, PT, R16, R33.reuse, PT ;  /* 0x000000211000720c */ /* 0x082fe40003f06270 */
[----:B------:R-:W-:-:S11]  /*12820*/  ISETP.GE.AND P1, PT, R214, R33, PT ;  /* 0x00000021d600720c */ /* 0x000fd60003f26270 */
[----:B0-----:R-:W-:Y:S05]  /*12830*/  @P0 BRA `(.L_x_630) ;  /* 0x0000000400640947 */ /* 0x001fea0003800000 */
[----:B------:R-:W2:Y:S04]  /*12840*/  LDL R4, [R1+0x70] ;  /* 0x0000700001047983 */ /* 0x000ea80000100800 */
[----:B------:R-:W3:Y:S01]  /*12850*/  LDL R52, [R1+0x1a0] ;  /* 0x0001a00001347983 */ /* 0x000ee20000100800 */
[----:B------:R-:W-:Y:S01]  /*12860*/  SHF.R.U32.HI R7, RZ, 0x3, R51 ;  /* 0x00000003ff077819 */ /* 0x000fe20000011633 */
[----:B------:R-:W-:Y:S02]  /*12870*/  HADD2.F32 R46, -RZ, R29.H0_H0 ;  /* 0x2000001dff2e7230 */ /* 0x000fe40000004100 */
[----:B------:R-:W-:Y:S02]  /*12880*/  HADD2.F32 R44, -RZ, R25.H0_H0 ;  /* 0x20000019ff2c7230 */ /* 0x000fe40000004100 */
[----:B------:R-:W-:-:S02]  /*12890*/  HADD2.F32 R47, -RZ, R30.H0_H0 ;  /* 0x2000001eff2f7230 */ /* 0x000fc40000004100 */
[----:B------:R-:W-:Y:S02]  /*128a0*/  HADD2.F32 R45, -RZ, R26.H0_H0 ;  /* 0x2000001aff2d7230 */ /* 0x000fe40000004100 */
[----:B------:R-:W-:Y:S02]  /*128b0*/  HADD2.F32 R50, -RZ, R29.H1_H1 ;  /* 0x3000001dff327230 */ /* 0x000fe40000004100 */
        /* <DEDUP_REMOVED lines=10> */
[----:B------:R-:W-:-:S04]  /*12960*/  IADD3 R0, R0, R9, R49 ;  /* 0x0000000900007210 */ /* 0x000fc80007ffe031 */
        /* <DEDUP_REMOVED lines=11> */
[-C--:B------:R-:W-:Y:S01]  /*12a20*/  FMUL.FTZ R9, R46, R5.reuse ;  /* 0x000000052e097220 */ /* 0x080fe20000410000 */
[----:B------:R-:W-:Y:S02]  /*12a30*/  HADD2.F32 R39, -RZ, R8.H1_H1 ;  /* 0x30000008ff277230 */ /* 0x000fe40000004100 */
[----:B------:R-:W-:Y:S01]  /*12a40*/  FMUL.FTZ R43, R44, R5 ;  /* 0x000000052c2b7220 */ /* 0x000fe20000410000 */
[----:B------:R-:W-:Y:S01]  /*12a50*/  FMUL.FTZ R25, R50, R40 ;  /* 0x0000002832197220 */ /* 0x000fe20000410000 */
[----:B------:R-:W-:Y:S01]  /*12a60*/  FFMA.FTZ R5, R44, R36, -R9 ;  /* 0x000000242c057223 */ /* 0x000fe20000010809 */
[----:B------:R-:W-:Y:S01]  /*12a70*/  FMUL.FTZ R29, R48, R40 ;  /* 0x00000028301d7220 */ /* 0x000fe20000410000 */
[----:B------:R-:W-:Y:S01]  /*12a80*/  FFMA.FTZ R9, R46, R36, R43 ;  /* 0x000000242e097223 */ /* 0x000fe2000001002b */
[-C--:B------:R-:W-:Y:S01]  /*12a90*/  FMUL.FTZ R44, R47, R39.reuse ;  /* 0x000000272f2c7220 */ /* 0x080fe20000410000 */
[----:B------:R-:W-:Y:S01]  /*12aa0*/  FMUL.FTZ R46, R45, R39 ;  /* 0x000000272d2e7220 */ /* 0x000fe20000410000 */
[----:B------:R-:W-:-:S02]  /*12ab0*/  HADD2.F32 R43, -RZ, R30.H1_H1 ;  /* 0x3000001eff2b7230 */ /* 0x000fc40000004100 */
[-C--:B------:R-:W-:Y:S01]  /*12ac0*/  FFMA.FTZ R25, R48, R38.reuse, -R25 ;  /* 0x0000002630197223 */ /* 0x080fe20000010819 */
[-C--:B------:R-:W-:Y:S01]  /*12ad0*/  FFMA.FTZ R36, R45, R37.reuse, -R44 ;  /* 0x000000252d247223 */ /* 0x080fe2000001082c */
[----:B------:R-:W-:Y:S01]  /*12ae0*/  FFMA.FTZ R46, R47, R37, R46 ;  /* 0x000000252f2e7223 */ /* 0x000fe2000001002e */
[----:B------:R-:W-:Y:S02]  /*12af0*/  HADD2.F32 R37, -RZ, R26.H1_H1 ;  /* 0x3000001aff257230 */ /* 0x000fe40000004100 */
[----:B------:R-:W-:Y:S01]  /*12b00*/  FFMA.FTZ R29, R50, R38, R29 ;  /* 0x00000026321d7223 */ /* 0x000fe2000001001d */
[----:B------:R-:W-:Y:S02]  /*12b10*/  HADD2.F32 R42, -RZ, R10.H0_H0 ;  /* 0x2000000aff2a7230 */ /* 0x000fe40000004100 */
[-C--:B------:R-:W-:Y:S01]  /*12b20*/  FMUL.FTZ R26, R43, R41.reuse ;  /* 0x000000292b1a7220 */ /* 0x080fe20000410000 */
[----:B------:R-:W-:Y:S02]  /*12b30*/  HADD2.F32 R38, -RZ, R27.H0_H0 ;  /* 0x2000001bff267230 */ /* 0x000fe40000004100 */
[----:B------:R-:W-:Y:S01]  /*12b40*/  FMUL.FTZ R30, R37, R41 ;  /* 0x00000029251e7220 */ /* 0x000fe20000410000 */
[----:B------:R-:W-:-:S02]  /*12b50*/  HADD2.F32 R44, -RZ, R31.H0_H0 ;  /* 0x2000001fff2c7230 */ /* 0x000fc40000004100 */
[-C--:B------:R-:W-:Y:S01]  /*12b60*/  FFMA.FTZ R26, R37, R35.reuse, -R26 ;  /* 0x00000023251a7223 */ /* 0x080fe2000001081a */
[----:B------:R-:W-:Y:S02]  /*12b70*/  HADD2.F32 R10, -RZ, R10.H1_H1 ;  /* 0x3000000aff0a7230 */ /* 0x000fe40000004100 */
[-C--:B------:R-:W-:Y:S01]  /*12b80*/  FMUL.FTZ R39, R38, R42.reuse ;  /* 0x0000002a26277220 */ /* 0x080fe20000410000 */
[----:B------:R-:W-:Y:S02]  /*12b90*/  HADD2.F32 R48, -RZ, R32.H0_H0 ;  /* 0x20000020ff307230 */ /* 0x000fe40000004100 */
[----:B------:R-:W-:Y:S01]  /*12ba0*/  FMUL.FTZ R37, R44, R42 ;  /* 0x0000002a2c257220 */ /* 0x000fe20000410000 */
[----:B------:R-:W-:Y:S02]  /*12bb0*/  HADD2.F32 R40, -RZ, R28.H0_H0 ;  /* 0x2000001cff287230 */ /* 0x000fe40000004100 */
[----:B------:R-:W-:Y:S01]  /*12bc0*/  FFMA.FTZ R30, R43, R35, R30 ;  /* 0x000000232b1e7223 */ /* 0x000fe2000001001e */
[----:B------:R-:W-:-:S02]  /*12bd0*/  HADD2.F32 R8, -RZ, R11.H0_H0 ;  /* 0x2000000bff087230 */ /* 0x000fc40000004100 */
[----:B------:R-:W-:Y:S01]  /*12be0*/  FMUL.FTZ R35, R48, R10 ;  /* 0x0000000a30237220 */ /* 0x000fe20000410000 */
[-C--:B------:R-:W-:Y:S01]  /*12bf0*/  FFMA.FTZ R37, R38, R34.reuse, -R37 ;  /* 0x0000002226257223 */ /* 0x080fe20000010825 */
[----:B------:R-:W-:Y:S01]  /*12c00*/  FFMA.FTZ R39, R44, R34, R39 ;  /* 0x000000222c277223 */ /* 0x000fe20000010027 */
[C---:B------:R-:W-:Y:S01]  /*12c10*/  FMUL.FTZ R41, R40.reuse, R10 ;  /* 0x0000000a28297220 */ /* 0x040fe20000410000 */
[----:B------:R-:W-:Y:S02]  /*12c20*/  HADD2.F32 R11, -RZ, R11.H1_H1 ;  /* 0x3000000bff0b7230 */ /* 0x000fe40000004100 */
[----:B------:R-:W-:Y:S01]  /*12c30*/  FFMA.FTZ R10, R40, R6, -R35 ;  /* 0x00000006280a7223 */ /* 0x000fe20000010823 */
[----:B------:R-:W-:Y:S02]  /*12c40*/  HADD2.F32 R38, -RZ, R31.H1_H1 ;  /* 0x3000001fff267230 */ /* 0x000fe40000004100 */
[----:B------:R-:W-:Y:S02]  /*12c50*/  HADD2.F32 R34, -RZ, R27.H1_H1 ;  /* 0x3000001bff227230 */ /* 0x000fe40000004100 */
[----:B------:R-:W-:-:S02]  /*12c60*/  HADD2.F32 R43, -RZ, R32.H1_H1 ;  /* 0x30000020ff2b7230 */ /* 0x000fc40000004100 */
[----:B------:R-:W-:Y:S01]  /*12c70*/  FMUL.FTZ R27, R38, R8 ;  /* 0x00000008261b7220 */ /* 0x000fe20000410000 */
[----:B------:R-:W-:Y:S02]  /*12c80*/  HADD2.F32 R35, -RZ, R28.H1_H1 ;  /* 0x3000001cff237230 */ /* 0x000fe40000004100 */
[----:B------:R-:W-:Y:S01]  /*12c90*/  FFMA.FTZ R28, R48, R6, R41 ;  /* 0x00000006301c7223 */ /* 0x000fe20000010029 */
[--C-:B------:R-:W-:Y:S02]  /*12ca0*/  HADD2.F32 R4, -RZ, R7.reuse.H0_H0 ;  /* 0x20000007ff047230 */ /* 0x100fe40000004100 */
[C---:B------:R-:W-:Y:S01]  /*12cb0*/  FMUL.FTZ R31, R34.reuse, R8 ;  /* 0x00000008221f7220 */ /* 0x040fe20000410000 */
[----:B------:R-:W-:Y:S02]  /*12cc0*/  HADD2.F32 R7, -RZ, R7.H1_H1 ;  /* 0x30000007ff077230 */ /* 0x000fe40000004100 */
[-C--:B------:R-:W-:Y:S01]  /*12cd0*/  FMUL.FTZ R6, R43, R11.reuse ;  /* 0x0000000b2b067220 */ /* 0x080fe20000410000 */
[C---:B------:R-:W-:Y:S01]  /*12ce0*/  FMUL.FTZ R8, R35.reuse, R11 ;  /* 0x0000000b23087220 */ /* 0x040fe20000410000 */
[-C--:B------:R-:W-:Y:S01]  /*12cf0*/  FFMA.FTZ R27, R34, R4.reuse, -R27 ;  /* 0x00000004221b7223 */ /* 0x080fe2000001081b */
[----:B------:R-:W-:Y:S01]  /*12d00*/  FFMA.FTZ R11, R38, R4, R31 ;  /* 0x00000004260b7223 */ /* 0x000fe2000001001f */
[-C--:B------:R-:W-:Y:S01]  /*12d10*/  FFMA.FTZ R32, R35, R7.reuse, -R6 ;  /* 0x0000000723207223 */ /* 0x080fe20000010806 */
[----:B------:R-:W-:Y:S01]  /*12d20*/  FFMA.FTZ R34, R43, R7, R8 ;  /* 0x000000072b227223 */ /* 0x000fe20000010008 */
[----:B------:R-:W-:-:S02]  /*12d30*/  F2FP.F16.F32.PACK_AB R4, R36, R5 ;  /* 0x000000052404723e */ /* 0x000fc400000000ff */
[----:B------:R-:W-:Y:S02]  /*12d40*/  F2FP.F16.F32.PACK_AB R8, R46, R9 ;  /* 0x000000092e08723e */ /* 0x000fe400000000ff */
        /* <DEDUP_REMOVED lines=8> */
.L_x_630:
[----:B------:R-:W-:Y:S05]  /*12dd0*/  BSYNC B1 ;  /* 0x0000000000017941 */ /* 0x000fea0003800000 */
.L_x_629:
[----:B------:R-:W-:Y:S05]  /*12de0*/  @P1 BRA `(.L_x_605) ;  /* 0x00000004008c1947 */ /* 0x000fea0003800000 */
[----:B0-----:R-:W2:Y:S04]  /*12df0*/  LDL R0, [R1+0x11c] ;  /* 0x00011c0001007983 */ /* 0x001ea80000100800 */
[----:B------:R-:W3:Y:S01]  /*12e00*/  LDL R4, [R1+0x114] ;  /* 0x0001140001047983 */ /* 0x000ee20000100800 */
[----:B------:R-:W-:Y:S02]  /*12e10*/  SHF.R.S32.HI R5, RZ, 0x1f, R214 ;  /* 0x0000001fff057819 */ /* 0x000fe400000114d6 */
[----:B------:R-:W-:Y:S01]  /*12e20*/  SHF.R.U32.HI R7, RZ, 0x3, R51 ;  /* 0x00000003ff077819 */ /* 0x000fe20000011633 */
[----:B------:R-:W-:Y:S02]  /*12e30*/  HADD2.F32 R36, -RZ, R15.H0_H0 ;  /* 0x2000000fff247230 */ /* 0x000fe40000004100 */
[----:B------:R-:W-:-:S02]  /*12e40*/  HADD2.F32 R34, -RZ, R3.H0_H0 ;  /* 0x20000003ff227230 */ /* 0x000fc40000004100 */
[----:B------:R-:W-:Y:S02]  /*12e50*/  HADD2.F32 R41, -RZ, R20.H0_H0 ;  /* 0x20000014ff297230 */ /* 0x000fe40000004100 */
[----:B------:R-:W-:Y:S01]  /*12e60*/  HADD2.F32 R39, -RZ, R12.H0_H0 ;  /* 0x2000000cff277230 */ /* 0x000fe20000004100 */
[----:B--2---:R-:W-:Y:S02]  /*12e70*/  R2UR UR4, R0 ;  /* 0x00000000000472ca */ /* 0x004fe400000e0000 */
[CC--:B------:R-:W-:Y:S02]  /*12e80*/  LEA.HI R0, R5.reuse, R214.reuse, RZ, 0x6 ;  /* 0x000000d605007211 */ /* 0x0c0fe400078f30ff */
[----:B------:R-:W-:Y:S02]  /*12e90*/  LEA.HI R5, R5, R214, RZ, 0x3 ;  /* 0x000000d605057211 */ /* 0x000fe400078f18ff */
[----:B---3--:R-:W-:Y:S01]  /*12ea0*/  LEA.HI R33, R33, R4, RZ, 0x1d ;  /* 0x0000000421217211 */ /* 0x008fe200078fe8ff */
[----:B------:R-:W-:Y:S01]  /*12eb0*/  IMAD.SHL.U32 R4, R0, 0x80, RZ ;  /* 0x0000008000047824 */ /* 0x000fe200078e00ff */
[----:B------:R-:W-:-:S02]  /*12ec0*/  LOP3.LUT R6, R51, 0x38, R5, 0xf8, !PT ;  /* 0x0000003833067812 */ /* 0x000fc400078ef805 */
[----:B------:R-:W-:Y:S02]  /*12ed0*/  SHF.R.S32.HI R0, RZ, 0x1f, R33 ;  /* 0x0000001fff007819 */ /* 0x000fe40000011421 */
[----:B------:R-:W-:Y:S01]  /*12ee0*/  LOP3.LUT R5, R4, 0xffffe000, RZ, 0xc0, !PT ;  /* 0xffffe00004057812 */ /* 0x000fe200078ec0ff */
[----:B------:R-:W-:Y:S01]  /*12ef0*/  IMAD.SHL.U32 R4, R33, 0x8, RZ ;  /* 0x0000000821047824 */ /* 0x000fe200078e00ff */
[----:B------:R-:W-:Y:S02]  /*12f00*/  LOP3.LUT R6, R6, R7, RZ, 0x3c, !PT ;  /* 0x0000000706067212 */ /* 0x000fe400078e3cff */
[----:B------:R-:W-:Y:S02]  /*12f10*/  LEA.HI R0, R0, R33, RZ, 0x3 ;  /* 0x0000002100007211 */ /* 0x000fe400078f18ff */
[----:B------:R-:W-:Y:S02]  /*12f20*/  IADD3 R6, R6, R5, R49 ;  /* 0x0000000506067210 */ /* 0x000fe40007ffe031 */
[----:B------:R-:W-:-:S02]  /*12f30*/  LOP3.LUT R4, R51, 0x38, R4, 0xf8, !PT ;  /* 0x0000003833047812 */ /* 0x000fc400078ef804 */
[----:B------:R-:W-:Y:S02]  /*12f40*/  SHF.L.U32 R5, R0, 0xa, RZ ;  /* 0x0000000a00057819 */ /* 0x000fe400000006ff */
[----:B------:R-:W-:Y:S02]  /*12f50*/  LOP3.LUT R8, R4, R7, RZ, 0x3c, !PT ;  /* 0x0000000704087212 */ /* 0x000fe400078e3cff */
[----:B------:R-:W-:-:S04]  /*12f60*/  LOP3.LUT R9, R5, 0x7fffe000, RZ, 0xc0, !PT ;  /* 0x7fffe00005097812 */ /* 0x000fc800078ec0ff */
[----:B------:R-:W-:-:S05]  /*12f70*/  IADD3 R8, R8, R9, R49 ;  /* 0x0000000908087210 */ /* 0x000fca0007ffe031 */
[----:B------:R-:W-:Y:S01]  /*12f80*/  IMAD R25, R8, 0x2, R23 ;  /* 0x0000000208197824 */ /* 0x000fe200078e0217 */
[----:B------:R-:W-:-:S04]  /*12f90*/  LEA R0, R6, UR4, 0x1 ;  /* 0x0000000406007c11 */ /* 0x000fc8000f8e08ff */
[----:B------:R-:W0:Y:S04]  /*12fa0*/  LDS.128 R8, [R25+0x14400] ;  /* 0x0144000019087984 */ /* 0x000e280000000c00 */
[----:B------:R-:W1:Y:S01]  /*12fb0*/  LDS.128 R4, [R0] ;  /* 0x0000000000047984 */ /* 0x000e620000000c00 */
[--C-:B0-----:R-:W-:Y:S02]  /*12fc0*/  HADD2.F32 R30, -RZ, R8.reuse.H0_H0 ;  /* 0x20000008ff1e7230 */ /* 0x101fe40000004100 */
[----:B------:R-:W-:Y:S02]  /*12fd0*/  HADD2.F32 R8, -RZ, R8.H1_H1 ;  /* 0x30000008ff087230 */ /* 0x000fe40000004100 */
[--C-:B-1----:R-:W-:Y:S02]  /*12fe0*/  HADD2.F32 R26, -RZ, R4.reuse.H0_H0 ;  /* 0x20000004ff1a7230 */ /* 0x102fe40000004100 */
[-C--:B------:R-:W-:Y:S01]  /*12ff0*/  FMUL.FTZ R35, R36, R30.reuse ;  /* 0x0000001e24237220 */ /* 0x080fe20000410000 */
[----:B------:R-:W-:Y:S01]  /*13000*/  FMUL.FTZ R37, R34, R30 ;  /* 0x0000001e22257220 */ /* 0x000fe20000410000 */
[----:B------:R-:W-:-:S02]  /*13010*/  HADD2.F32 R27, -RZ, R4.H1_H1 ;  /* 0x30000004ff1b7230 */ /* 0x000fc40000004100 */
[-C--:B------:R-:W-:Y:S01]  /*13020*/  FFMA.FTZ R35, R34, R26.reuse, -R35 ;  /* 0x0000001a22237223 */ /* 0x080fe20000010823 */
[----:B------:R-:W-:Y:S02]  /*13030*/  HADD2.F32 R31, -RZ, R9.H0_H0 ;  /* 0x20000009ff1f7230 */ /* 0x000fe40000004100 */
[----:B------:R-:W-:Y:S01]  /*13040*/  FFMA.FTZ R37, R36, R26, R37 ;  /* 0x0000001a24257223 */ /* 0x000fe20000010025 */
[----:B------:R-:W-:Y:S02]  /*13050*/  HADD2.F32 R34, -RZ, R15.H1_H1 ;  /* 0x3000000fff227230 */ /* 0x000fe40000004100 */
[-C--:B------:R-:W-:Y:S01]  /*13060*/  FMUL.FTZ R30, R41, R8.reuse ;  /* 0x00000008291e7220 */ /* 0x080fe20000410000 */
[----:B------:R-:W-:Y:S02]  /*13070*/  HADD2.F32 R26, -RZ, R3.H1_H1 ;  /* 0x30000003ff1a7230 */ /* 0x000fe40000004100 */
[----:B------:R-:W-:Y:S01]  /*13080*/  FMUL.FTZ R8, R39, R8 ;  /* 0x0000000827087220 */ /* 0x000fe20000410000 */
[----:B------:R-:W-:-:S02]  /*13090*/  HADD2.F32 R28, -RZ, R5.H0_H0 ;  /* 0x20000005ff1c7230 */ /* 0x000fc40000004100 */
[----:B------:R-:W-:Y:S01]  /*130a0*/  FFMA.FTZ R30, R39, R27, -R30 ;  /* 0x0000001b271e7223 */ /* 0x000fe2000001081e */
[-C--:B------:R-:W-:Y:S01]  /*130b0*/  FMUL.FTZ R3, R34, R31.reuse ;  /* 0x0000001f22037220 */ /* 0x080fe20000410000 */
[----:B------:R-:W-:Y:S02]  /*130c0*/  HADD2.F32 R9, -RZ, R9.H1_H1 ;  /* 0x30000009ff097230 */ /* 0x000fe40000004100 */
[----:B------:R-:W-:Y:S01]  /*130d0*/  FMUL.FTZ R31, R26, R31 ;  /* 0x0000001f1a1f7220 */ /* 0x000fe20000410000 */
[----:B------:R-:W-:Y:S02]  /*130e0*/  HADD2.F32 R39, -RZ, R20.H1_H1 ;  /* 0x30000014ff277230 */ /* 0x000fe40000004100 */
[----:B------:R-:W-:Y:S02]  /*130f0*/  HADD2.F32 R15, -RZ, R12.H1_H1 ;  /* 0x3000000cff0f7230 */ /* 0x000fe40000004100 */
[----:B------:R-:W-:Y:S01]  /*13100*/  FFMA.FTZ R8, R41, R27, R8 ;  /* 0x0000001b29087223 */ /* 0x000fe20000010008 */
[----:B------:R-:W-:-:S02]  /*13110*/  HADD2.F32 R5, -RZ, R5.H1_H1 ;  /* 0x30000005ff057230 */ /* 0x000fc40000004100 */
[-C--:B------:R-:W-:Y:S01]  /*13120*/  FFMA.FTZ R31, R34, R28.reuse, R31 ;  /* 0x0000001c221f7223 */ /* 0x080fe2000001001f */
[--C-:B------:R-:W-:Y:S02]  /*13130*/  HADD2.F32 R32, -RZ, R10.reuse.H0_H0 ;  /* 0x2000000aff207230 */ /* 0x100fe40000004100 */
[-C--:B------:R-:W-:Y:S01]  /*13140*/  FMUL.FTZ R12, R39, R9.reuse ;  /* 0x00000009270c7220 */ /* 0x080fe20000410000 */
[----:B------:R-:W-:Y:S02]  /*13150*/  HADD2.F32 R41, -RZ, R21.H0_H0 ;  /* 0x20000015ff297230 */ /* 0x000fe40000004100 */
[----:B------:R-:W-:Y:S01]  /*13160*/  FMUL.FTZ R20, R15, R9 ;  /* 0x000000090f147220 */ /* 0x000fe20000410000 */
[----:B------:R-:W-:Y:S02]  /*13170*/  HADD2.F32 R10, -RZ, R10.H1_H1 ;  /* 0x3000000aff0a7230 */ /* 0x000fe40000004100 */
[----:B------:R-:W-:Y:S02]  /*13180*/  HADD2.F32 R34, -RZ, R24.H0_H0 ;  /* 0x20000018ff227230 */ /* 0x000fe40000004100 */
[----:B------:R-:W-:Y:S01]  /*13190*/  FFMA.FTZ R3, R26, R28, -R3 ;  /* 0x0000001c1a037223 */ /* 0x000fe20000010803 */
[----:B------:R-:W-:-:S02]  /*131a0*/  HADD2.F32 R29, -RZ, R6.H0_H0 ;  /* 0x20000006ff1d7230 */ /* 0x000fc40000004100 */
[-C--:B------:R-:W-:Y:S01]  /*131b0*/  FFMA.FTZ R12, R15, R5.reuse, -R12 ;  /* 0x000000050f0c7223 */ /* 0x080fe2000001080c */
[----:B------:R-:W-:Y:S02]  /*131c0*/  HADD2.F32 R27, -RZ, R13.H0_H0 ;  /* 0x2000000dff1b7230 */ /* 0x000fe40000004100 */
[----:B------:R-:W-:Y:S01]  /*131d0*/  FMUL.FTZ R26, R41, R32 ;  /* 0x00000020291a7220 */ /* 0x000fe20000410000 */
[----:B------:R-:W-:Y:S02]  /*131e0*/  HADD2.F32 R6, -RZ, R6.H1_H1 ;  /* 0x30000006ff067230 */ /* 0x000fe40000004100 */
[----:B------:R-:W-:Y:S01]  /*131f0*/  FFMA.FTZ R20, R39, R5, R20 ;  /* 0x0000000527147223 */ /* 0x000fe20000010014 */
[----:B------:R-:W-:Y:S02]  /*13200*/  HADD2.F32 R28, -RZ, R14.H0_H0 ;  /* 0x2000000eff1c7230 */ /* 0x000fe40000004100 */
[----:B------:R-:W-:Y:S01]  /*13210*/  FMUL.FTZ R5, R34, R10 ;  /* 0x0000000a22057220 */ /* 0x000fe20000410000 */
[----:B------:R-:W-:-:S02]  /*13220*/  HADD2.F32 R33, -RZ, R11.H0_H0 ;  /* 0x2000000bff217230 */ /* 0x000fc40000004100 */
[C---:B------:R-:W-:Y:S01]  /*13230*/  FMUL.FTZ R32, R27.reuse, R32 ;  /* 0x000000201b207220 */ /* 0x040fe20000410000 */
[----:B------:R-:W-:Y:S01]  /*13240*/  FFMA.FTZ R26, R27, R29, -R26 ;  /* 0x0000001d1b1a7223 */ /* 0x000fe2000001081a */
[----:B------:R-:W-:Y:S02]  /*13250*/  HADD2.F32 R11, -RZ, R11.H1_H1 ;  /* 0x3000000bff0b7230 */ /* 0x000fe40000004100 */
[C---:B------:R-:W-:Y:S01]  /*13260*/  FMUL.FTZ R9, R28.reuse, R10 ;  /* 0x0000000a1c097220 */ /* 0x040fe20000410000 */
[----:B------:R-:W-:Y:S01]  /*13270*/  FFMA.FTZ R15, R28, R6, -R5 ;  /* 0x000000061c0f7223 */ /* 0x000fe20000010805 */
[----:B------:R-:W-:Y:S02]  /*13280*/  HADD2.F32 R36, -RZ, R21.H1_H1 ;  /* 0x30000015ff247230 */ /* 0x000fe40000004100 */
[----:B------:R-:W-:Y:S02]  /*13290*/  HADD2.F32 R27, -RZ, R24.H1_H1 ;  /* 0x30000018ff1b7230 */ /* 0x000fe40000004100 */
[----:B------:R-:W-:-:S02]  /*132a0*/  HADD2.F32 R28, -RZ, R13.H1_H1 ;  /* 0x3000000dff1c7230 */ /* 0x000fc40000004100 */
[----:B------:R-:W-:Y:S02]  /*132b0*/  HADD2.F32 R21, -RZ, R14.H1_H1 ;  /* 0x3000000eff157230 */ /* 0x000fe40000004100 */
[----:B------:R-:W-:Y:S01]  /*132c0*/  FFMA.FTZ R13, R34, R6, R9 ;  /* 0x00000006220d7223 */ /* 0x000fe20000010009 */
[--C-:B------:R-:W-:Y:S02]  /*132d0*/  HADD2.F32 R4, -RZ, R7.reuse.H0_H0 ;  /* 0x20000007ff047230 */ /* 0x100fe40000004100 */
[----:B------:R-:W-:Y:S01]  /*132e0*/  FMUL.FTZ R5, R36, R33 ;  /* 0x0000002124057220 */ /* 0x000fe20000410000 */
[----:B------:R-:W-:Y:S02]  /*132f0*/  HADD2.F32 R7, -RZ, R7.H1_H1 ;  /* 0x30000007ff077230 */ /* 0x000fe40000004100 */
[----:B------:R-:W-:Y:S01]  /*13300*/  FMUL.FTZ R6, R27, R11 ;  /* 0x0000000b1b067220 */ /* 0x000fe20000410000 */
[C---:B------:R-:W-:Y:S01]  /*13310*/  FMUL.FTZ R33, R28.reuse, R33 ;  /* 0x000000211c217220 */ /* 0x040fe20000410000 */
[C---:B------:R-:W-:Y:S01]  /*13320*/  FMUL.FTZ R10, R21.reuse, R11 ;  /* 0x0000000b150a7220 */ /* 0x040fe20000410000 */
[-C--:B------:R-:W-:Y:S01]  /*13330*/  FFMA.FTZ R11, R28, R4.reuse, -R5 ;  /* 0x000000041c0b7223 */ /* 0x080fe20000010805 */
[----:B------:R-:W-:Y:S01]  /*13340*/  FFMA.FTZ R14, R21, R7, -R6 ;  /* 0x00000007150e7223 */ /* 0x000fe20000010806 */
[----:B------:R-:W-:Y:S01]  /*13350*/  FFMA.FTZ R32, R41, R29, R32 ;  /* 0x0000001d29207223 */ /* 0x000fe20000010020 */
[----:B------:R-:W-:Y:S01]  /*13360*/  FFMA.FTZ R33, R36, R4, R33 ;  /* 0x0000000424217223 */ /* 0x000fe20000010021 */
[----:B------:R-:W-:Y:S01]  /*13370*/  FFMA.FTZ R24, R27, R7, R10 ;  /* 0x000000071b187223 */ /* 0x000fe2000001000a */
[----:B------:R-:W-:-:S02]  /*13380*/  F2FP.F16.F32.PACK_AB R4, R30, R35 ;  /* 0x000000231e04723e */ /* 0x000fc400000000ff */
[----:B------:R-:W-:Y:S02]  /*13390*/  F2FP.F16.F32.PACK_AB R5, R12, R3 ;  /* 0x000000030c05723e */ /* 0x000fe400000000ff */
[----:B------:R-:W-:Y:S02]  /*133a0*/  F2FP.F16.F32.PACK_AB R6, R15, R26 ;  /* 0x0000001a0f06723e */ /* 0x000fe400000000ff */
[----:B------:R-:W-:Y:S02]  /*133b0*/  F2FP.F16.F32.PACK_AB R7, R14, R11 ;  /* 0x0000000b0e07723e */ /* 0x000fe400000000ff */
[----:B------:R-:W-:Y:S02]  /*133c0*/  F2FP.F16.F32.PACK_AB R8, R8, R37 ;  /* 0x000000250808723e */ /* 0x000fe400000000ff */
[----:B------:R-:W-:Y:S02]  /*133d0*/  F2FP.F16.F32.PACK_AB R9, R20, R31 ;  /* 0x0000001f1409723e */ /* 0x000fe400000000ff */
[----:B------:R-:W-:-:S02]  /*133e0*/  F2FP.F16.F32.PACK_AB R10, R13, R32 ;  /* 0x000000200d0a723e */ /* 0x000fc400000000ff */
[----:B------:R-:W-:Y:S01]  /*133f0*/  F2FP.F16.F32.PACK_AB R11, R24, R33 ;  /* 0x00000021180b723e */ /* 0x000fe200000000ff */
[----:B------:R4:W-:Y:S04]  /*13400*/  STS.128 [R0], R4 ;  /* 0x0000000400007388 */ /* 0x0009e80000000c00 */
[----:B------:R4:W-:Y:S02]  /*13410*/  STS.128 [R25+0x14400], R8 ;  /* 0x0144000819007388 */ /* 0x0009e40000000c00 */
.L_x_605:
[----:B------:R-:W-:Y:S05]  /*13420*/  BSYNC B0 ;  /* 0x0000000000007941 */ /* 0x000fea0003800000 */
.L_x_574:
[----:B------:R-:W-:Y:S01]  /*13430*/  @!PT LDS RZ, [RZ] ;  /* 0x00000000fffff984 */ /* 0x000fe20000000800 */
[----:B------:R-:W-:Y:S01]  /*13440*/  @!PT LDS RZ, [RZ] ;  /* 0x00000000fffff984 */ /* 0x000fe20000000800 */
[----:B------:R-:W-:Y:S01]  /*13450*/  @!PT LDS RZ, [RZ] ;  /* 0x00000000fffff984 */ /* 0x000fe20000000800 */
[----:B------:R-:W-:Y:S01]  /*13460*/  @!PT LDS RZ, [RZ] ;  /* 0x00000000fffff984 */ /* 0x000fe20000000800 */
[----:B------:R0:W-:Y:S06]  /*13470*/  MEMBAR.ALL.CTA ;  /* 0x0000000000007992 */ /* 0x0001ec0000008000 */
[----:B0-----:R-:W0:Y:S01]  /*13480*/  FENCE.VIEW.ASYNC.S ;  /* 0x00000000000073c6 */ /* 0x001e220000000000 */
[----:B------:R-:W-:Y:S05]  /*13490*/  WARPSYNC.ALL ;  /* 0x0000000000007948 */ /* 0x000fea0003800000 */
[----:B0-----:R-:W-:Y:S06]  /*134a0*/  BAR.SYNC.DEFER_BLOCKING 0xd, 0x100 ;  /* 0x0344000000007b1d */ /* 0x001fec0000010000 */
.L_x_572:
[----:B------:R-:W-:-:S06]  /*134b0*/  ULOP3.LUT UR4, UR60, 0x1, URZ, 0xfc, !UPT ;  /* 0x000000013c047892 */ /* 0x000fcc000f8efc3f */
[----:B01--4-:R-:W-:-:S05]  /*134c0*/  IMAD.U32 R0, RZ, RZ, UR4 ;  /* 0x00000004ff007e24 */ /* 0x013fca000f8e00ff */
[----:B------:R-:W-:-:S13]  /*134d0*/  ISETP.NE.AND P0, PT, R0, 0x3, PT ;  /* 0x000000030000780c */ /* 0x000fda0003f05270 */
[----:B------:R-:W-:Y:S05]  /*134e0*/  @!P0 BRA `(.L_x_631) ;  /* 0x0000000000048947 */ /* 0x000fea0003800000 */
[----:B------:R-:W-:Y:S01]  /*134f0*/  BPT.TRAP 0x1 ;  /* 0x000000040000795c */ /* 0x000fe20000300000 */
.L_x_631:
[----:B------:R-:W-:Y:S02]  /*13500*/  LEA R0, R226, R23, 0x3 ;  /* 0x00000017e2007211 */ /* 0x000fe400078e18ff */
[----:B------:R-:W-:-:S04]  /*13510*/  SHF.L.U32 R3, R229, 0x1f, RZ ;  /* 0x0000001fe5037819 */ /* 0x000fc800000006ff */
[----:B------:R0:W1:Y:S01]  /*13520*/  SYNCS.PHASECHK.TRANS64.TRYWAIT P1, [R0+URZ+0x38830], R3 ;  /* 0x03883003000075a7 */ /* 0x000062000802017f */
[----:B------:R-:W-:Y:S05]  /*13530*/  @!P0 BRA `(.L_x_632) ;  /* 0x0000000000048947 */ /* 0x000fea0003800000 */
[----:B------:R-:W-:Y:S01]  /*13540*/  BPT.TRAP 0x1 ;  /* 0x000000040000795c */ /* 0x000fe20000300000 */
.L_x_632:
[----:B------:R-:W-:Y:S01]  /*13550*/  IMAD.MOV.U32 R151, RZ, RZ, RZ ;  /* 0x000000ffff977224 */ /* 0x000fe200078e00ff */
[----:B-1----:R-:W-:Y:S06]  /*13560*/  @P1 BRA `(.L_x_633) ;  /* 0x0000000000081947 */ /* 0x002fec0003800000 */
[----:B------:R-:W1:Y:S02]  /*13570*/  SYNCS.PHASECHK.TRANS64.TRYWAIT P1, [R0+URZ+0x38830], R3 ;  /* 0x03883003000075a7 */ /* 0x000e64000802017f */
[----:B-1----:R-:W-:Y:S05]  /*13580*/  @!P1 BRA `(.L_x_634) ;  /* 0x00000188000c9947 */ /* 0x002fea0003800000 */
.L_x_633:
[----:B------:R-:W-:Y:S05]  /*13590*/  WARPSYNC.ALL ;  /* 0x0000000000007948 */ /* 0x000fea0003800000 */
[----:B01----:R-:W-:Y:S01]  /*135a0*/  VIADD R3, R23, 0x24400 ;  /* 0x0002440017037836 */ /* 0x003fe20000000000 */
[----:B------:R-:W-:Y:S01]  /*135b0*/  R2UR UR20, R2 ;  /* 0x00000000021472ca */ /* 0x000fe200000e0000 */
[----:B--23--:R-:W-:Y:S01]  /*135c0*/  IMAD.MOV.U32 R5, RZ, RZ, 0x40000040 ;  /* 0x40000040ff057424 */ /* 0x00cfe200078e00ff */
[----:B------:R-:W-:Y:S01]  /*135d0*/  WARPGROUP.ARRIVE ;  /* 0x00000000000079c5 */ /* 0x000fe20000000000 */
[----:B------:R-:W-:Y:S01]  /*135e0*/  UMOV UR25, 0x40000040 ;  /* 0x4000004000197882 */ /* 0x000fe20000000000 */
[----:B------:R-:W-:Y:S01]  /*135f0*/  SHF.R.U32.HI R3, RZ, 0x4, R3 ;  /* 0x00000004ff037819 */ /* 0x000fe20000011603 */
[----:B------:R-:W-:Y:S01]  /*13600*/  UMOV UR17, UR25 ;  /* 0x0000001900117c82 */ /* 0x000fe20008000000 */
[----:B------:R-:W-:Y:S01]  /*13610*/  R2UR UR27, R5 ;  /* 0x00000000051b72ca */ /* 0x000fe200000e0000 */
[----:B------:R-:W-:Y:S01]  /*13620*/  UMOV UR5, UR17 ;  /* 0x0000001100057c82 */ /* 0x000fe20008000000 */
[----:B------:R-:W-:Y:S01]  /*13630*/  LOP3.LUT R3, R3, 0x3fff, RZ, 0xc0, !PT ;  /* 0x00003fff03037812 */ /* 0x000fe200078ec0ff */
[----:B------:R-:W-:Y:S01]  /*13640*/  UMOV UR9, UR17 ;  /* 0x0000001100097c82 */ /* 0x000fe20008000000 */
[----:B------:R-:W-:Y:S01]  /*13650*/  MOV R7, 0x40000040 ;  /* 0x4000004000077802 */ /* 0x000fe20000000f00 */
[----:B------:R-:W-:Y:S01]  /*13660*/  UMOV UR13, UR17 ;  /* 0x00000011000d7c82 */ /* 0x000fe20008000000 */
[----:B------:R-:W-:Y:S01]  /*13670*/  LOP3.LUT R4, R3, 0x10000, RZ, 0xfc, !PT ;  /* 0x0001000003047812 */ /* 0x000fe200078efcff */
[----:B------:R-:W-:Y:S01]  /*13680*/  ULOP3.LUT UR20, UR20, 0x10000, URZ, 0xfc, !UPT ;  /* 0x0001000014147892 */ /* 0x000fe2000f8efc3f */
[C---:B------:R-:W-:Y:S01]  /*13690*/  R2UR UR7, R7.reuse ;  /* 0x00000000070772ca */ /* 0x040fe200000e0000 */
[----:B------:R-:W-:Y:S01]  /*136a0*/  IMAD.MOV.U32 R3, RZ, RZ, 0x40000040 ;  /* 0x40000040ff037424 */ /* 0x000fe200078e00ff */
[----:B------:R-:W-:Y:S01]  /*136b0*/  R2UR UR15, R7 ;  /* 0x00000000070f72ca */ /* 0x000fe200000e0000 */
[----:B------:R0:W-:Y:S01]  /*136c0*/  STL [R1+0x50], R4 ;  /* 0x0000500401007387 */ /* 0x0001e20000100800 */
[----:B------:R-:W-:Y:S01]  /*136d0*/  IMAD.U32 R11, RZ, RZ, UR25 ;  /* 0x00000019ff0b7e24 */ /* 0x000fe2000f8e00ff */
[----:B------:R-:W-:Y:S01]  /*136e0*/  MOV R9, 0x40000040 ;  /* 0x4000004000097802 */ /* 0x000fe20000000f00 */
[----:B------:R-:W-:Y:S01]  /*136f0*/  UMOV UR24, UR20 ;  /* 0x0000001400187c82 */ /* 0x000fe20008000000 */
[C---:B------:R-:W-:Y:S01]  /*13700*/  R2UR UR11, R3.reuse ;  /* 0x00000000030b72ca */ /* 0x040fe200000e0000 */
[----:B------:R-:W-:Y:S01]  /*13710*/  UMOV UR16, UR24 ;  /* 0x0000001800107c82 */ /* 0x000fe20008000000 */
[----:B------:R-:W-:Y:S01]  /*13720*/  R2UR UR19, R3 ;  /* 0x00000000031372ca */ /* 0x000fe200000e0000 */
[----:B------:R-:W-:Y:S01]  /*13730*/  UMOV UR4, UR16 ;  /* 0x0000001000047c82 */ /* 0x000fe20008000000 */
[----:B------:R-:W-:Y:S01]  /*13740*/  UMOV UR8, UR16 ;  /* 0x0000001000087c82 */ /* 0x000fe20008000000 */
[----:B------:R-:W-:Y:S01]  /*13750*/  UMOV UR12, UR16 ;  /* 0x00000010000c7c82 */ /* 0x000fe20008000000 */
[----:B0-----:R-:W-:Y:S01]  /*13760*/  IMAD R4, R226, 0xa00, R4 ;  /* 0x00000a00e2047824 */ /* 0x001fe200078e0204 */
[----:B------:R-:W-:Y:S01]  /*13770*/  MOV R3, 0x40000040 ;  /* 0x4000004000037802 */ /* 0x000fe20000000f00 */
[----:B------:R-:W-:Y:S01]  /*13780*/  IMAD.U32 R10, RZ, RZ, UR24 ;  /* 0x00000018ff0a7e24 */ /* 0x000fe2000f8e00ff */
[----:B------:R-:W-:Y:S01]  /*13790*/  UIADD3 UR56, UR20, 0x804, URZ ;  /* 0x0000080414387890 */ /* 0x000fe2000fffe03f */
[C---:B------:R-:W-:Y:S01]  /*137a0*/  VIADD R2, R4.reuse, 0x100 ;  /* 0x0000010004027836 */ /* 0x040fe20000000000 */
[C---:B------:R-:W-:Y:S01]  /*137b0*/  R2UR UR26, R4.reuse ;  /* 0x00000000041a72ca */ /* 0x040fe200000e0000 */
[----:B------:R-:W-:Y:S01]  /*137c0*/  IMAD.MOV.U32 R7, RZ, RZ, 0x40000040 ;  /* 0x40000040ff077424 */ /* 0x000fe200078e00ff */
[C---:B------:R-:W-:Y:S01]  /*137d0*/  IADD3 R6, R4.reuse, 0x80, RZ ;  /* 0x0000008004067810 */ /* 0x040fe20007ffe0ff */
[----:B------:R-:W-:Y:S01]  /*137e0*/  VIADD R8, R4, 0x102 ;  /* 0x0000010204087836 */ /* 0x000fe20000000000 */
[----:B------:R-:W-:Y:S01]  /*137f0*/  R2UR UR10, R2 ;  /* 0x00000000020a72ca */ /* 0x000fe200000e0000 */
[----:B------:R0:W-:Y:S01]  /*13800*/  STL.64 [R1+0x8], R10 ;  /* 0x0000080a01007387 */ /* 0x0001e20000100a00 */
[----:B------:R-:W-:Y:S01]  /*13810*/  R2UR UR6, R6 ;  /* 0x00000000060672ca */ /* 0x000fe200000e0000 */
[C---:B------:R-:W-:Y:S01]  /*13820*/  VIADD R6, R4.reuse, 0x180 ;  /* 0x0000018004067836 */ /* 0x040fe20000000000 */
[----:B------:R-:W-:Y:S01]  /*13830*/  IADD3 R2, R4, 0x200, RZ ;  /* 0x0000020004027810 */ /* 0x000fe20007ffe0ff */
[----:B------:R-:W-:Y:S01]  /*13840*/  UMOV UR57, 0x40000040 ;  /* 0x4000004000397882 */ /* 0x000fe20000000000 */
[----:B------:R-:W-:Y:S01]  /*13850*/  UIADD3 UR52, UR20, 0x806, URZ ;  /* 0x0000080614347890 */ /* 0x000fe2000fffe03f */
[----:B------:R-:W-:Y:S01]  /*13860*/  IMAD.MOV.U32 R5, RZ, RZ, 0x40000040 ;  /* 0x40000040ff057424 */ /* 0x000fe200078e00ff */
[----:B------:R-:W-:Y:S01]  /*13870*/  R2UR UR14, R6 ;  /* 0x00000000060e72ca */ /* 0x000fe200000e0000 */
[----:B------:R-:W-:Y:S01]  /*13880*/  HGMMA.64x16x16.F32 R56, gdesc[UR24], RZ, !UPT, gsb0 ;  /* 0x00200000183879f0 */ /* 0x000fe2000c0008ff */
[----:B------:R-:W-:Y:S01]  /*13890*/  R2UR UR18, R2 ;  /* 0x00000000021272ca */ /* 0x000fe200000e0000 */
[----:B------:R-:W-:Y:S01]  /*138a0*/  UMOV UR25, 0x40000040 ;  /* 0x4000004000197882 */ /* 0x000fe20000000000 */
[C---:B------:R-:W-:Y:S01]  /*138b0*/  IADD3 R2, R4.reuse, 0x2, RZ ;  /* 0x0000000204027810 */ /* 0x040fe20007ffe0ff */
[----:B------:R-:W-:Y:S01]  /*138c0*/  VIADD R6, R4, 0x82 ;  /* 0x0000008204067836 */ /* 0x000fe20000000000 */
[----:B------:R-:W-:Y:S01]  /*138d0*/  R2UR UR27, R3 ;  /* 0x00000000031b72ca */ /* 0x000fe200000e0000 */
[----:B------:R-:W-:Y:S01]  /*138e0*/  IMAD.MOV.U32 R3, RZ, RZ, 0x40000040 ;  /* 0x40000040ff037424 */ /* 0x000fe200078e00ff */
[----:B------:R-:W-:Y:S01]  /*138f0*/  R2UR UR26, R2 ;  /* 0x00000000021a72ca */ /* 0x000fe200000e0000 */
[----:B------:R-:W-:Y:S01]  /*13900*/  VIADD R2, R4, 0x182 ;  /* 0x0000018204027836 */ /* 0x000fe20000000000 */
[----:B------:R-:W-:Y:S01]  /*13910*/  UMOV UR53, 0x40000040 ;  /* 0x4000004000357882 */ /* 0x000fe20000000000 */
[----:B0-----:R-:W-:Y:S01]  /*13920*/  IMAD.U32 R11, RZ, RZ, UR25 ;  /* 0x00000019ff0b7e24 */ /* 0x001fe2000f8e00ff */
[----:B------:R-:W-:Y:S01]  /*13930*/  UIADD3 UR48, UR20, 0xc00, URZ ;  /* 0x00000c0014307890 */ /* 0x000fe2000fffe03f */
[----:B------:R-:W-:Y:S01]  /*13940*/  UMOV UR49, 0x40000040 ;  /* 0x4000004000317882 */ /* 0x000fe20000000000 */
[----:B------:R-:W-:Y:S01]  /*13950*/  UIADD3 UR44, UR20, 0xc02, URZ ;  /* 0x00000c02142c7890 */ /* 0x000fe2000fffe03f */
[----:B------:R-:W-:Y:S01]  /*13960*/  UMOV UR45, 0x40000040 ;  /* 0x40000040002d7882 */ /* 0x000fe20000000000 */
[----:B------:R-:W-:Y:S01]  /*13970*/  UIADD3 UR40, UR20, 0xc04, URZ ;  /* 0x00000c0414287890 */ /* 0x000fe2000fffe03f */
[----:B------:R-:W-:Y:S01]  /*13980*/  UMOV UR41, 0x40000040 ;  /* 0x4000004000297882 */ /* 0x000fe20000000000 */
[----:B------:R-:W-:Y:S01]  /*13990*/  UIADD3 UR36, UR20, 0xc06, URZ ;  /* 0x00000c0614247890 */ /* 0x000fe2000fffe03f */
[----:B------:R-:W-:Y:S01]  /*139a0*/  UMOV UR37, 0x40000040 ;  /* 0x4000004000257882 */ /* 0x000fe20000000000 */
[----:B------:R-:W-:-:S02]  /*139b0*/  WARPGROUP.DEPBAR.LE gsb0, 0x0 ;  /* 0x00008000000079c5 */ /* 0x000fc40000010000 */
[----:B-----5:R-:W-:-:S06]  /*139c0*/  WARPGROUP.ARRIVE ;  /* 0x00000000000079c5 */ /* 0x020fcc0000000000 */
[----:B------:R-:W-:Y:S01]  /*139d0*/  HGMMA.64x16x16.F32 R48, gdesc[UR4], RZ, !UPT, gsb0 ;  /* 0x00200000043079f0 */ /* 0x000fe2000c0008ff */
[----:B------:R-:W-:Y:S01]  /*139e0*/  UIADD3 UR4, UR20, 0x2, URZ ;  /* 0x0000000214047890 */ /* 0x000fe2000fffe03f */
[----:B------:R-:W-:Y:S01]  /*139f0*/  R2UR UR6, R6 ;  /* 0x00000000060672ca */ /* 0x000fe200000e0000 */
[----:B------:R-:W-:Y:S01]  /*13a00*/  VIADD R6, R4, 0x202 ;  /* 0x0000020204067836 */ /* 0x000fe20000000000 */
[----:B------:R-:W-:Y:S02]  /*13a10*/  R2UR UR7, R7 ;  /* 0x00000000070772ca */ /* 0x000fe400000e0000 */
[----:B------:R-:W-:Y:S02]  /*13a20*/  MOV R7, 0x40000040 ;  /* 0x4000004000077802 */ /* 0x000fe40000000f00 */
[----:B------:R-:W-:Y:S02]  /*13a30*/  UMOV UR24, UR4 ;  /* 0x0000000400187c82 */ /* 0x000fe40008000000 */
[----:B------:R-:W-:-:S05]  /*13a40*/  IMAD.U32 R10, RZ, RZ, UR24 ;  /* 0x00000018ff0a7e24 */ /* 0x000fca000f8e00ff */
[----:B------:R0:W-:Y:S01]  /*13a50*/  STL.64 [R1], R10 ;  /* 0x0000000a01007387 */ /* 0x0001e20000100a00 */
[----:B------:R-:W-:Y:S02]  /*13a60*/  WARPGROUP.DEPBAR.LE gsb0, 0x0 ;  /* 0x00008000000079c5 */ /* 0x000fe40000010000 */
[----:B------:R-:W-:-:S06]  /*13a70*/  WARPGROUP.ARRIVE ;  /* 0x00000000000079c5 */ /* 0x000fcc0000000000 */
[----:B------:R-:W-:Y:S01]  /*13a80*/  HGMMA.64x16x16.F32 R40, gdesc[UR8], RZ, !UPT, gsb0 ;  /* 0x00200000082879f0 */ /* 0x000fe2000c0008ff */
[----:B------:R-:W-:Y:S01]  /*13a90*/  R2UR UR10, R8 ;  /* 0x00000000080a72ca */ /* 0x000fe200000e0000 */
[----:B------:R-:W-:Y:S01]  /*13aa0*/  VIADD R8, R4, 0x104 ;  /* 0x0000010404087836 */ /* 0x000fe20000000000 */
[----:B------:R-:W-:Y:S02]  /*13ab0*/  R2UR UR11, R9 ;  /* 0x00000000090b72ca */ /* 0x000fe400000e0000 */
[----:B------:R-:W-:Y:S01]  /*13ac0*/  MOV R9, 0x40000040 ;  /* 0x4000004000097802 */ /* 0x000fe20000000f00 */
[----:B------:R-:W-:Y:S02]  /*13ad0*/  WARPGROUP.DEPBAR.LE gsb0, 0x0 ;  /* 0x00008000000079c5 */ /* 0x000fe40000010000 */
[----:B------:R-:W-:-:S06]  /*13ae0*/  WARPGROUP.ARRIVE ;  /* 0x00000000000079c5 */ /* 0x000fcc0000000000 */
[----:B------:R-:W-:Y:S01]  /*13af0*/  HGMMA.64x16x16.F32 R32, gdesc[UR12], RZ, !UPT, gsb0 ;  /* 0x002000000c2079f0 */ /* 0x000fe2000c0008ff */
[----:B------:R-:W-:Y:S02]  /*13b00*/  R2UR UR14, R2 ;  /* 0x00000000020e72ca */ /* 0x000fe400000e0000 */
[----:B------:R-:W-:Y:S02]  /*13b10*/  R2UR UR15, R3 ;  /* 0x00000000030f72ca */ /* 0x000fe400000e0000 */
[----:B------:R-:W-:Y:S02]  /*13b20*/  IADD3 R2, R4, 0x4, RZ ;  /* 0x0000000404027810 */ /* 0x000fe40007ffe0ff */
[----:B------:R-:W-:Y:S01]  /*13b30*/  MOV R3, 0x40000040 ;  /* 0x4000004000037802 */ /* 0x000fe20000000f00 */
[----:B------:R-:W-:Y:S02]  /*13b40*/  WARPGROUP.DEPBAR.LE gsb0, 0x0 ;  /* 0x00008000000079c5 */ /* 0x000fe40000010000 */
[----:B------:R-:W-:-:S06]  /*13b50*/  WARPGROUP.ARRIVE ;  /* 0x00000000000079c5 */ /* 0x000fcc0000000000 */
[----:B------:R-:W-:Y:S01]  /*13b60*/  HGMMA.64x16x16.F32 R24, gdesc[UR16], RZ, !UPT, gsb0 ;  /* 0x00200000101879f0 */ /* 0x000fe2000c0008ff */
[----:B------:R-:W-:Y:S01]  /*13b70*/  UMOV UR16, UR24 ;  /* 0x0000001800107c82 */ /* 0x000fe20008000000 */
[----:B------:R-:W-:Y:S01]  /*13b80*/  UMOV UR17, UR25 ;  /* 0x0000001900117c82 */ /* 0x000fe20008000000 */
[----:B------:R-:W-:Y:S01]  /*13b90*/  UMOV UR4, UR16 ;  /* 0x0000001000047c82 */ /* 0x000fe20008000000 */
[----:B------:R-:W-:Y:S01]  /*13ba0*/  UMOV UR5, UR17 ;  /* 0x0000001100057c82 */ /* 0x000fe20008000000 */
[----:B------:R-:W-:Y:S01]  /*13bb0*/  UMOV UR8, UR16 ;  /* 0x0000001000087c82 */ /* 0x000fe20008000000 */
[----:B------:R-:W-:Y:S01]  /*13bc0*/  UMOV UR9, UR17 ;  /* 0x0000001100097c82 */ /* 0x000fe20008000000 */
[----:B------:R-:W-:Y:S01]  /*13bd0*/  UMOV UR12, UR16 ;  /* 0x00000010000c7c82 */ /* 0x000fe20008000000 */
[----:B------:R-:W-:Y:S01]  /*13be0*/  UMOV UR13, UR17 ;  /* 0x00000011000d7c82 */ /* 0x000fe20008000000 */
[----:B------:R-:W-:Y:S01]  /*13bf0*/  R2UR UR18, R6 ;  /* 0x00000000061272ca */ /* 0x000fe200000e0000 */
[----:B------:R-:W-:Y:S01]  /*13c00*/  VIADD R6, R4, 0x84 ;  /* 0x0000008404067836 */ /* 0x000fe20000000000 */
[----:B------:R-:W-:Y:S01]  /*13c10*/  R2UR UR19, R7 ;  /* 0x00000000071372ca */ /* 0x000fe200000e0000 */
[----:B------:R-:W-:Y:S01]  /*13c20*/  IMAD.MOV.U32 R7, RZ, RZ, 0x40000040 ;  /* 0x40000040ff077424 */ /* 0x000fe200078e00ff */
[----:B------:R-:W-:-:S02]  /*13c30*/  WARPGROUP.DEPBAR.LE gsb0, 0x0 ;  /* 0x00008000000079c5 */ /* 0x000fc40000010000 */
[----:B------:R-:W-:-:S06]  /*13c40*/  WARPGROUP.ARRIVE ;  /* 0x00000000000079c5 */ /* 0x000fcc0000000000 */
[----:B------:R-:W-:Y:S01]  /*13c50*/  HGMMA.64x16x16.F32 R56, gdesc[UR24], R56, gsb0 ;  /* 0x00200000183879f0 */ /* 0x000fe20008000838 */
[----:B------:R-:W-:Y:S01]  /*13c60*/  R2UR UR26, R2 ;  /* 0x00000000021a72ca */ /* 0x000fe200000e0000 */
[----:B------:R-:W-:Y:S01]  /*13c70*/  UMOV UR25, 0x40000040 ;  /* 0x4000004000197882 */ /* 0x000fe20000000000 */
[----:B------:R-:W-:Y:S01]  /*13c80*/  R2UR UR27, R3 ;  /* 0x00000000031b72ca */ /* 0x000fe200000e0000 */
[----:B------:R-:W-:Y:S02]  /*13c90*/  VIADD R2, R4, 0x184 ;  /* 0x0000018404027836 */ /* 0x000fe40000000000 */
[----:B------:R-:W-:Y:S02]  /*13ca0*/  IMAD.MOV.U32 R3, RZ, RZ, 0x40000040 ;  /* 0x40000040ff037424 */ /* 0x000fe400078e00ff */
[----:B0-----:R-:W-:Y:S01]  /*13cb0*/  IMAD.U32 R11, RZ, RZ, UR25 ;  /* 0x00000019ff0b7e24 */ /* 0x001fe2000f8e00ff */
[----:B------:R-:W-:Y:S02]  /*13cc0*/  WARPGROUP.DEPBAR.LE gsb0, 0x0 ;  /* 0x00008000000079c5 */ /* 0x000fe40000010000 */
[----:B------:R-:W-:-:S06]  /*13cd0*/  WARPGROUP.ARRIVE ;  /* 0x00000000000079c5 */ /* 0x000fcc0000000000 */
[----:B------:R-:W-:Y:S01]  /*13ce0*/  HGMMA.64x16x16.F32 R48, gdesc[UR4], R48, gsb0 ;  /* 0x00200000043079f0 */ /* 0x000fe20008000830 */
[----:B------:R-:W-:Y:S01]  /*13cf0*/  UIADD3 UR4, UR20, 0x4, URZ ;  /* 0x0000000414047890 */ /* 0x000fe2000fffe03f */
[----:B------:R-:W-:Y:S01]  /*13d00*/  R2UR UR6, R6 ;  /* 0x00000000060672ca */ /* 0x000fe200000e0000 */
[----:B------:R-:W-:Y:S01]  /*13d10*/  VIADD R6, R4, 0x204 ;  /* 0x0000020404067836 */ /* 0x000fe20000000000 */
[----:B------:R-:W-:Y:S02]  /*13d20*/  R2UR UR7, R7 ;  /* 0x00000000070772ca */ /* 0x000fe400000e0000 */
[----:B------:R-:W-:Y:S02]  /*13d30*/  MOV R7, 0x40000040 ;  /* 0x4000004000077802 */ /* 0x000fe40000000f00 */
[----:B------:R-:W-:Y:S02]  /*13d40*/  UMOV UR24, UR4 ;  /* 0x0000000400187c82 */ /* 0x000fe40008000000 */
[----:B------:R-:W-:-:S05]  /*13d50*/  IMAD.U32 R10, RZ, RZ, UR24 ;  /* 0x00000018ff0a7e24 */ /* 0x000fca000f8e00ff */
[----:B------:R0:W-:Y:S01]  /*13d60*/  STL.64 [R1+0x48], R10 ;  /* 0x0000480a01007387 */ /* 0x0001e20000100a00 */
[----:B------:R-:W-:Y:S02]  /*13d70*/  WARPGROUP.DEPBAR.LE gsb0, 0x0 ;  /* 0x00008000000079c5 */ /* 0x000fe40000010000 */
[----:B------:R-:W-:-:S06]  /*13d80*/  WARPGROUP.ARRIVE ;  /* 0x00000000000079c5 */ /* 0x000fcc0000000000 */
[----:B------:R-:W-:Y:S01]  /*13d90*/  HGMMA.64x16x16.F32 R40, gdesc[UR8], R40, gsb0 ;  /* 0x00200000082879f0 */ /* 0x000fe20008000828 */
[----:B------:R-:W-:Y:S01]  /*13da0*/  R2UR UR10, R8 ;  /* 0x00000000080a72ca */ /* 0x000fe200000e0000 */
[----:B------:R-:W-:Y:S01]  /*13db0*/  VIADD R8, R4, 0x106 ;  /* 0x0000010604087836 */ /* 0x000fe20000000000 */
[----:B------:R-:W-:Y:S02]  /*13dc0*/  R2UR UR11, R9 ;  /* 0x00000000090b72ca */ /* 0x000fe400000e0000 */
[----:B------:R-:W-:Y:S01]  /*13dd0*/  MOV R9, 0x40000040 ;  /* 0x4000004000097802 */ /* 0x000fe20000000f00 */
[----:B------:R-:W-:Y:S02]  /*13de0*/  WARPGROUP.DEPBAR.LE gsb0, 0x0 ;  /* 0x00008000000079c5 */ /* 0x000fe40000010000 */
[----:B------:R-:W-:-:S06]  /*13df0*/  WARPGROUP.ARRIVE ;  /* 0x00000000000079c5 */ /* 0x000fcc0000000000 */
[----:B------:R-:W-:Y:S01]  /*13e00*/  HGMMA.64x16x16.F32 R32, gdesc[UR12], R32, gsb0 ;  /* 0x002000000c2079f0 */ /* 0x000fe20008000820 */
[----:B------:R-:W-:Y:S02]  /*13e10*/  R2UR UR14, R2 ;  /* 0x00000000020e72ca */ /* 0x000fe400000e0000 */
[----:B------:R-:W-:Y:S02]  /*13e20*/  R2UR UR15, R3 ;  /* 0x00000000030f72ca */ /* 0x000fe400000e0000 */
[----:B------:R-:W-:Y:S02]  /*13e30*/  IADD3 R2, R4, 0x6, RZ ;  /* 0x0000000604027810 */ /* 0x000fe40007ffe0ff */
[----:B------:R-:W-:Y:S01]  /*13e40*/  MOV R3, 0x40000040 ;  /* 0x4000004000037802 */ /* 0x000fe20000000f00 */
[----:B------:R-:W-:Y:S02]  /*13e50*/  WARPGROUP.DEPBAR.LE gsb0, 0x0 ;  /* 0x00008000000079c5 */ /* 0x000fe40000010000 */
[----:B------:R-:W-:-:S06]  /*13e60*/  WARPGROUP.ARRIVE ;  /* 0x00000000000079c5 */ /* 0x000fcc0000000000 */
[----:B------:R-:W-:Y:S01]  /*13e70*/  HGMMA.64x16x16.F32 R24, gdesc[UR16], R24, gsb0 ;  /* 0x00200000101879f0 */ /* 0x000fe20008000818 */
        /* <DEDUP_REMOVED lines=339> */
[----:B------:R-:W-:Y:S02]  /*153b0*/  MOV R3, 0x40000040 ;  /* 0x4000004000037802 */ /* 0x000fe40000000f00 */
[----:B------:R-:W-:Y:S01]  /*153c0*/  R2UR UR58, R2 ;  /* 0x00000000023a72ca */ /* 0x000fe200000e0000 */
[----:B------:R-:W-:Y:S01]  /*153d0*/  VIADD R2, R4, 0x684 ;  /* 0x0000068404027836 */ /* 0x000fe20000000000 */
[----:B------:R-:W-:Y:S01]  /*153e0*/  R2UR UR59, R3 ;  /* 0x00000000033b72ca */ /* 0x000fe200000e0000 */
[----:B------:R-:W-:Y:S01]  /*153f0*/  IMAD.MOV.U32 R3, RZ, RZ, 0x40000040 ;  /* 0x40000040ff037424 */ /* 0x000fe200078e00ff */
[----:B------:R-:W-:-:S02]  /*15400*/  WARPGROUP.DEPBAR.LE gsb0, 0x0 ;  /* 0x00008000000079c5 */ /* 0x000fc40000010000 */
        /* <DEDUP_REMOVED lines=16> */
[----:B------:R-:W-:Y:S03]  /*15510*/  HGMMA.64x16x16.F32 R56, gdesc[UR24], R56, gsb0 ;  /* 0x00200000183879f0 */ /* 0x000fe60008000838 */
[----:B------:R-:W-:Y:S02]  /*15520*/  WARPGROUP.DEPBAR.LE gsb0, 0x0 ;  /* 0x00008000000079c5 */ /* 0x000fe40000010000 */
[----:B------:R-:W-:-:S06]  /*15530*/  WARPGROUP.ARRIVE ;  /* 0x00000000000079c5 */ /* 0x000fcc0000000000 */
[----:B------:R-:W-:Y:S01]  /*15540*/  HGMMA.64x16x16.F32 R48, gdesc[UR4], R48, gsb0 ;  /* 0x00200000043079f0 */ /* 0x000fe20008000830 */
[----:B------:R-:W-:Y:S01]  /*15550*/  R2UR UR6, R8 ;  /* 0x00000000080672ca */ /* 0x000fe200000e0000 */
[----:B------:R-:W-:Y:S01]  /*15560*/  UMOV UR4, UR56 ;  /* 0x0000003800047c82 */ /* 0x000fe20008000000 */
[----:B------:R-:W-:Y:S01]  /*15570*/  R2UR UR7, R9 ;  /* 0x00000000090772ca */ /* 0x000fe200000e0000 */
[----:B------:R-:W-:Y:S01]  /*15580*/  UMOV UR5, UR57 ;  /* 0x0000003900057c82 */ /* 0x000fe20008000000 */
[----:B------:R-:W-:Y:S01]  /*15590*/  IMAD.MOV.U32 R9, RZ, RZ, 0x40000040 ;  /* 0x40000040ff097424 */ /* 0x000fe200078e00ff */
[----:B------:R-:W-:Y:S01]  /*155a0*/  IADD3 R8, R4, 0x606, RZ ;  /* 0x0000060604087810 */ /* 0x000fe20007ffe0ff */
[----:B------:R-:W-:Y:S02]  /*155b0*/  WARPGROUP.DEPBAR.LE gsb0, 0x0 ;  /* 0x00008000000079c5 */ /* 0x000fe40000010000 */
[----:B------:R-:W-:-:S06]  /*155c0*/  WARPGROUP.ARRIVE ;  /* 0x00000000000079c5 */ /* 0x000fcc0000000000 */
[----:B------:R-:W-:Y:S01]  /*155d0*/  HGMMA.64x16x16.F32 R40, gdesc[UR8], R40, gsb0 ;  /* 0x00200000082879f0 */ /* 0x000fe20008000828 */
[----:B------:R-:W-:Y:S01]  /*155e0*/  R2UR UR10, R2 ;  /* 0x00000000020a72ca */ /* 0x000fe200000e0000 */
[----:B------:R-:W-:Y:S01]  /*155f0*/  UMOV UR8, UR56 ;  /* 0x0000003800087c82 */ /* 0x000fe20008000000 */
[----:B------:R-:W-:Y:S01]  /*15600*/  R2UR UR11, R3 ;  /* 0x00000000030b72ca */ /* 0x000fe200000e0000 */
[----:B------:R-:W-:Y:S01]  /*15610*/  UMOV UR9, UR57 ;  /* 0x0000003900097c82 */ /* 0x000fe20008000000 */
[----:B------:R-:W-:Y:S02]  /*15620*/  VIADD R2, R4, 0x506 ;  /* 0x0000050604027836 */ /* 0x000fe40000000000 */
[----:B------:R-:W-:-:S03]  /*15630*/  IMAD.MOV.U32 R3, RZ, RZ, 0x40000040 ;  /* 0x40000040ff037424 */ /* 0x000fc600078e00ff */
        /* <DEDUP_REMOVED lines=9> */
[----:B------:R-:W-:Y:S02]  /*156d0*/  WARPGROUP.DEPBAR.LE gsb0, 0x0 ;  /* 0x00008000000079c5 */ /* 0x000fe40000010000 */
[----:B------:R-:W-:-:S06]  /*156e0*/  WARPGROUP.ARRIVE ;  /* 0x00000000000079c5 */ /* 0x000fcc0000000000 */
[----:B------:R-:W-:Y:S01]  /*156f0*/  HGMMA.64x16x16.F32 R24, gdesc[UR16], R24, gsb0 ;  /* 0x00200000101879f0 */ /* 0x000fe20008000818 */
[----:B------:R-:W-:Y:S01]  /*15700*/  R2UR UR18, R6 ;  /* 0x00000000061272ca */ /* 0x000fe200000e0000 */
[----:B------:R-:W-:Y:S01]  /*15710*/  UMOV UR16, UR56 ;  /* 0x0000003800107c82 */ /* 0x000fe20008000000 */
[----:B------:R-:W-:Y:S01]  /*15720*/  R2UR UR19, R7 ;  /* 0x00000000071372ca */ /* 0x000fe200000e0000 */
[----:B------:R-:W-:Y:S01]  /*15730*/  UMOV UR17, UR57 ;  /* 0x0000003900117c82 */ /* 0x000fe20008000000 */
[----:B------:R-:W-:Y:S01]  /*15740*/  VIADD R6, R4, 0x704 ;  /* 0x0000070404067836 */ /* 0x000fe20000000000 */
[----:B------:R-:W-:-:S04]  /*15750*/  MOV R7, 0x40000040 ;  /* 0x4000004000077802 */ /* 0x000fc80000000f00 */
[----:B------:R-:W-:Y:S01]  /*15760*/  R2UR UR14, R6 ;  /* 0x00000000060e72ca */ /* 0x000fe200000e0000 */
[----:B------:R-:W-:Y:S01]  /*15770*/  VIADD R6, R4, 0x586 ;  /* 0x0000058604067836 */ /* 0x000fe20000000000 */
[----:B------:R-:W-:Y:S01]  /*15780*/  R2UR UR15, R7 ;  /* 0x00000000070f72ca */ /* 0x000fe200000e0000 */
[----:B------:R-:W-:Y:S01]  /*15790*/  IMAD.MOV.U32 R7, RZ, RZ, 0x40000040 ;  /* 0x40000040ff077424 */ /* 0x000fe200078e00ff */
[----:B------:R-:W-:Y:S02]  /*157a0*/  WARPGROUP.DEPBAR.LE gsb0, 0x0 ;  /* 0x00008000000079c5 */ /* 0x000fe40000010000 */
        /* <DEDUP_REMOVED lines=10> */
[----:B------:R-:W-:Y:S01]  /*15850*/  IMAD.MOV.U32 R7, RZ, RZ, 0x40000040 ;  /* 0x40000040ff077424 */ /* 0x000fe200078e00ff */
        /* <DEDUP_REMOVED lines=9> */
[----:B------:R-:W-:Y:S01]  /*158f0*/  R2UR UR50, R2 ;  /* 0x00000000023272ca */ /* 0x000fe200000e0000 */
[----:B------:R-:W-:Y:S01]  /*15900*/  VIADD R2, R4, 0x900 ;  /* 0x0000090004027836 */ /* 0x000fe20000000000 */
[----:B------:R-:W-:Y:S01]  /*15910*/  R2UR UR51, R3 ;  /* 0x00000000033372ca */ /* 0x000fe200000e0000 */
        /* <DEDUP_REMOVED lines=8> */
[----:B------:R-:W-:Y:S02]  /*159a0*/  IADD3 R6, R4, 0x800, RZ ;  /* 0x0000080004067810 */ /* 0x000fe40007ffe0ff */
[----:B------:R-:W-:Y:S01]  /*159b0*/  MOV R7, 0x40000040 ;  /* 0x4000004000077802 */ /* 0x000fe20000000f00 */
        /* <DEDUP_REMOVED lines=136> */
[C---:B------:R-:W-:Y:S02]  /*16240*/  IADD3 R6, R4.reuse, 0x806, RZ ;  /* 0x0000080604067810 */ /* 0x040fe40007ffe0ff */
[----:B------:R-:W-:Y:S02]  /*16250*/  MOV R7, 0x40000040 ;  /* 0x4000004000077802 */ /* 0x000fe40000000f00 */
[----:B------:R-:W-:Y:S01]  /*16260*/  IADD3 R4, R4, 0x986, RZ ;  /* 0x0000098604047810 */ /* 0x000fe20007ffe0ff */
        /* <DEDUP_REMOVED lines=33> */
[----:B------:R-:W-:Y:S03]  /*16480*/  HGMMA.64x16x16.F32 R56, gdesc[UR36], R56, gsb0 ;  /* 0x00200000243879f0 */ /* 0x000fe60008000838 */
        /* <DEDUP_REMOVED lines=13> */
[----:B0-----:R-:W-:Y:S05]  /*16560*/  @!P0 BRA `(.L_x_635) ;  /* 0x0000000000048947 */ /* 0x001fea0003800000 */
[----:B------:R-:W-:Y:S01]  /*16570*/  BPT.TRAP 0x1 ;  /* 0x000000040000795c */ /* 0x000fe20000300000 */
.L_x_635:
[----:B------:R-:W2:Y:S01]  /*16580*/  LDL R65, [R1+0x90] ;  /* 0x0000900001417983 */ /* 0x000ea20000100800 */
[----:B------:R-:W-:Y:S01]  /*16590*/  ULDC UR4, c[0x0][0x9d8] ;  /* 0x0002760000047ab9 */ /* 0x000fe20000000800 */
[----:B------:R-:W-:Y:S01]  /*165a0*/  ULDC UR5, c[0x0][0x988] ;  /* 0x0002620000057ab9 */ /* 0x000fe20000000800 */
        /* <DEDUP_REMOVED lines=23> */
[----:B------:R-:W-:Y:S01]  /*16720*/  FMUL.FTZ R21, R43, UR4 ;  /* 0x000000042b157c20 */ /* 0x000fe20008410000 */
[----:B------:R-:W-:Y:S01]  /*16730*/  FMUL.FTZ R43, R45, UR4 ;  /* 0x000000042d2b7c20 */ /* 0x000fe20008410000 */
[----:B------:R-:W-:Y:S01]  /*16740*/  FMUL.FTZ R11, R55, UR4 ;  /* 0x00000004370b7c20 */ /* 0x000fe20008410000 */
[----:B------:R-:W-:Y:S01]  /*16750*/  FMUL.FTZ R62, R32, UR4 ;  /* 0x00000004203e7c20 */ /* 0x000fe20008410000 */
[----:B------:R-:W-:Y:S01]  /*16760*/  FMUL.FTZ R15, R42, UR4 ;  /* 0x000000042a0f7c20 */ /* 0x000fe20008410000 */
[----:B------:R-:W-:Y:S01]  /*16770*/  FMUL.FTZ R68, R36, UR4 ;  /* 0x0000000424447c20 */ /* 0x000fe20008410000 */
[----:B------:R-:W-:Y:S01]  /*16780*/  FMUL.FTZ R40, R46, UR4 ;  /* 0x000000042e287c20 */ /* 0x000fe20008410000 */
[----:B------:R-:W4:Y:S01]  /*16790*/  MUFU.TANH R6, R6 ;  /* 0x0000000600067308 */ /* 0x000f220000002400 */
[----:B------:R-:W-:Y:S01]  /*167a0*/  FMUL.FTZ R70, R37, UR4 ;  /* 0x0000000425467c20 */ /* 0x000fe20008410000 */
[----:B------:R-:W-:Y:S01]  /*167b0*/  FMUL.FTZ R72, R24, UR4 ;  /* 0x0000000418487c20 */ /* 0x000fe20008410000 */
[----:B------:R-:W-:Y:S01]  /*167c0*/  FMUL.FTZ R42, R47, UR4 ;  /* 0x000000042f2a7c20 */ /* 0x000fe20008410000 */
[----:B------:R-:W-:Y:S01]  /*167d0*/  FMUL.FTZ R78, R28, UR4 ;  /* 0x000000041c4e7c20 */ /* 0x000fe20008410000 */
[----:B------:R-:W-:Y:S01]  /*167e0*/  FMUL.FTZ R44, R34, UR4 ;  /* 0x00000004222c7c20 */ /* 0x000fe20008410000 */
[----:B------:R-:W-:Y:S01]  /*167f0*/  FMUL.FTZ R46, R35, UR4 ;  /* 0x00000004232e7c20 */ /* 0x000fe20008410000 */
[----:B------:R-:W-:Y:S01]  /*16800*/  FMUL.FTZ R76, R29, UR4 ;  /* 0x000000041d4c7c20 */ /* 0x000fe20008410000 */
[----:B------:R-:W5:Y:S01]  /*16810*/  MUFU.TANH R8, R8 ;  /* 0x0000000800087308 */ /* 0x000f620000002400 */
[----:B------:R-:W-:Y:S01]  /*16820*/  FMUL.FTZ R38, R38, UR4 ;  /* 0x0000000426267c20 */ /* 0x000fe20008410000 */
[----:B------:R-:W-:Y:S01]  /*16830*/  FMUL.FTZ R39, R39, UR4 ;  /* 0x0000000427277c20 */ /* 0x000fe20008410000 */
[----:B------:R-:W-:Y:S01]  /*16840*/  FMUL.FTZ R26, R26, UR4 ;  /* 0x000000041a1a7c20 */ /* 0x000fe20008410000 */
[----:B------:R-:W-:Y:S01]  /*16850*/  P2R R64, PR, RZ, 0x1 ;  /* 0x00000001ff407803 */ /* 0x000fe20000000000 */
[----:B------:R-:W-:Y:S01]  /*16860*/  FMUL.FTZ R27, R27, UR4 ;  /* 0x000000041b1b7c20 */ /* 0x000fe20008410000 */
[----:B------:R-:W-:Y:S01]  /*16870*/  FMUL.FTZ R30, R30, UR4 ;  /* 0x000000041e1e7c20 */ /* 0x000fe20008410000 */
[----:B------:R-:W-:Y:S01]  /*16880*/  FMUL.FTZ R31, R31, UR4 ;  /* 0x000000041f1f7c20 */ /* 0x000fe20008410000 */
[----:B------:R-:W5:Y:S01]  /*16890*/  MUFU.TANH R2, R2 ;  /* 0x0000000200027308 */ /* 0x000f620000002400 */
[----:B------:R-:W5:Y:S01]  /*168a0*/  LDL R45, [R1+0x60] ;  /* 0x00006000012d7983 */ /* 0x000f620000100800 */
[----:B------:R-:W-:Y:S01]  /*168b0*/  VIADD R0, R0, 0x38840 ;  /* 0x0003884000007836 */ /* 0x000fe20000000000 */
[----:B------:R-:W-:Y:S01]  /*168c0*/  ULDC UR39, c[0x0][0x9d8] ;  /* 0x0002760000277ab9 */ /* 0x000fe20000000800 */
[----:B------:R-:W-:-:S04]  /*168d0*/  ULDC UR38, c[0x0][0x988] ;  /* 0x0002620000267ab9 */ /* 0x000fc80000000800 */
[----:B------:R-:W5:Y:S08]  /*168e0*/  MUFU.TANH R14, R14 ;  /* 0x0000000e000e7308 */ /* 0x000f700000002400 */
        /* <DEDUP_REMOVED lines=22> */
[----:B------:R-:W5:Y:S01]  /*16a50*/  MUFU.TANH R44, R44 ;  /* 0x0000002c002c7308 */ /* 0x000f620000002400 */
[----:B--2---:R-:W-:-:S07]  /*16a60*/  IADD3 R33, R133, 0x50, -R65 ;  /* 0x0000005085217810 */ /* 0x004fce0007ffe841 */
[----:B------:R-:W2:Y:S01]  /*16a70*/  MUFU.TANH R74, R74 ;  /* 0x0000004a004a7308 */ /* 0x000ea20000002400 */
[----:B------:R-:W-:-:S07]  /*16a80*/  IMAD R33, R112, -0x50, R33 ;  /* 0xffffffb070217824 */ /* 0x000fce00078e0221 */
[----:B------:R-:W2:Y:S01]  /*16a90*/  MUFU.TANH R46, R46 ;  /* 0x0000002e002e7308 */ /* 0x000ea20000002400 */
[C---:B------:R-:W-:Y:S02]  /*16aa0*/  ISETP.GT.AND P2, PT, R33.reuse, RZ, PT ;  /* 0x000000ff2100720c */ /* 0x040fe40003f44270 */
[C---:B------:R-:W-:Y:S02]  /*16ab0*/  ISETP.GT.AND P1, PT, R33.reuse, 0x1, PT ;  /* 0x000000012100780c */ /* 0x040fe40003f24270 */
[----:B------:R-:W-:Y:S02]  /*16ac0*/  ISETP.GT.AND P6, PT, R33, 0x8, PT ;  /* 0x000000082100780c */ /* 0x000fe40003fc4270 */
[----:B0-----:R-:W-:Y:S02]  /*16ad0*/  FSEL R25, R3, -INF , P2 ;  /* 0xff80000003197808 */ /* 0x001fe40001000000 */
[----:B-1----:R-:W-:Y:S02]  /*16ae0*/  FSEL R52, R4, -INF , P1 ;  /* 0xff80000004347808 */ /* 0x002fe40000800000 */
[----:B------:R-:W-:-:S02]  /*16af0*/  ISETP.GT.AND P5, PT, R33, 0x9, PT ;  /* 0x000000092100780c */ /* 0x000fc40003fa4270 */
[----:B---3--:R-:W-:Y:S02]  /*16b00*/  FSEL R56, R5, -INF , P6 ;  /* 0xff80000005387808 */ /* 0x008fe40003000000 */
[----:B------:R-:W-:Y:S02]  /*16b10*/  FMNMX.FTZ R3, R25, R52, !PT ;  /* 0x0000003419037209 */ /* 0x000fe40007810000 */
[C---:B------:R-:W-:Y:S02]  /*16b20*/  ISETP.GT.AND P4, PT, R33.reuse, 0x10, PT ;  /* 0x000000102100780c */ /* 0x040fe40003f84270 */
[----:B----4-:R-:W-:Y:S02]  /*16b30*/  FSEL R54, R6, -INF , P5 ;  /* 0xff80000006367808 */ /* 0x010fe40002800000 */
[----:B------:R-:W-:Y:S02]  /*16b40*/  FMNMX.FTZ R3, R56, R3, !PT ;  /* 0x0000000338037209 */ /* 0x000fe40007810000 */
[----:B------:R-:W-:-:S02]  /*16b50*/  ISETP.GT.AND P3, PT, R33, 0x11, PT ;  /* 0x000000112100780c */ /* 0x000fc40003f64270 */
[----:B-----5:R-:W-:Y:S02]  /*16b60*/  FSEL R4, R8, -INF , P4 ;  /* 0xff80000008047808 */ /* 0x020fe40002000000 */
[----:B------:R-:W-:Y:S02]  /*16b70*/  FMNMX.FTZ R3, R54, R3, !PT ;  /* 0x0000000336037209 */ /* 0x000fe40007810000 */
[----:B------:R-:W-:Y:S02]  /*16b80*/  FSEL R2, R2, -INF , P2 ;  /* 0xff80000002027808 */ /* 0x000fe40001000000 */
[----:B------:R-:W-:Y:S02]  /*16b90*/  ISETP.GT.AND P2, PT, R33, 0x18, PT ;  /* 0x000000182100780c */ /* 0x000fe40003f44270 */
[----:B------:R-:W-:Y:S02]  /*16ba0*/  FSEL R6, R14, -INF , P3 ;  /* 0xff8000000e067808 */ /* 0x000fe40001800000 */
[----:B------:R-:W-:-:S02]  /*16bb0*/  FMNMX.FTZ R3, R4, R3, !PT ;  /* 0x0000000304037209 */ /* 0x000fc40007810000 */
[----:B------:R-:W-:Y:S02]  /*16bc0*/  FSEL R7, R7, -INF , P1 ;  /* 0xff80000007077808 */ /* 0x000fe40000800000 */
[----:B------:R-:W-:Y:S02]  /*16bd0*/  ISETP.GT.AND P1, PT, R33, 0x19, PT ;  /* 0x000000192100780c */ /* 0x000fe40003f24270 */
[----:B------:R-:W-:Y:S02]  /*16be0*/  FSEL R8, R49, -INF , P2 ;  /* 0xff80000031087808 */ /* 0x000fe40001000000 */
[----:B------:R-:W-:Y:S02]  /*16bf0*/  FMNMX.FTZ R3, R6, R3, !PT ;  /* 0x0000000306037209 */ /* 0x000fe40007810000 */
[----:B------:R-:W-:Y:S02]  /*16c00*/  FSEL R10, R10, -INF , P6 ;  /* 0xff8000000a0a7808 */ /* 0x000fe40003000000 */
[----:B------:R-:W-:-:S02]  /*16c10*/  ISETP.GT.AND P6, PT, R33, 0x20, PT ;  /* 0x000000202100780c */ /* 0x000fc40003fc4270 */
[----:B------:R-:W-:Y:S02]  /*16c20*/  FSEL R14, R48, -INF , P1 ;  /* 0xff800000300e7808 */ /* 0x000fe40000800000 */
        /* <DEDUP_REMOVED lines=24> */
[----:B------:R-:W-:Y:S01]  /*16db0*/  FMNMX.FTZ R3, R62, R3, !PT ;  /* 0x000000033e037209 */ /* 0x000fe20007810000 */
[----:B------:R-:W0:Y:S01]  /*16dc0*/  MUFU.TANH R78, R78 ;  /* 0x0000004e004e7308 */ /* 0x000e220000002400 */
[----:B------:R-:W-:Y:S02]  /*16dd0*/  FSEL R36, R21, -INF , P5 ;  /* 0xff80000015247808 */ /* 0x000fe40002800000 */
[----:B------:R-:W-:Y:S02]  /*16de0*/  ISETP.GT.AND P5, PT, R33, 0x39, PT ;  /* 0x000000392100780c */ /* 0x000fe40003fa4270 */
[----:B------:R-:W-:Y:S02]  /*16df0*/  FSEL R68, R68, -INF , P6 ;  /* 0xff80000044447808 */ /* 0x000fe40003000000 */
[----:B------:R-:W-:Y:S01]  /*16e00*/  FMNMX.FTZ R3, R66, R3, !PT ;  /* 0x0000000342037209 */ /* 0x000fe20007810000 */
[----:B------:R-:W1:Y:S01]  /*16e10*/  MUFU.TANH R76, R76 ;  /* 0x0000004c004c7308 */ /* 0x000e620000002400 */
[----:B------:R-:W-:-:S02]  /*16e20*/  FSEL R40, R40, -INF , P4 ;  /* 0xff80000028287808 */ /* 0x000fc40002000000 */
[C---:B------:R-:W-:Y:S02]  /*16e30*/  ISETP.GT.AND P4, PT, R33.reuse, 0x40, PT ;  /* 0x000000402100780c */ /* 0x040fe40003f84270 */
[----:B------:R-:W-:Y:S02]  /*16e40*/  FSEL R70, R70, -INF , P5 ;  /* 0xff80000046467808 */ /* 0x000fe40002800000 */
[----:B------:R-:W-:Y:S02]  /*16e50*/  FMNMX.FTZ R3, R68, R3, !PT ;  /* 0x0000000344037209 */ /* 0x000fe40007810000 */
[----:B------:R-:W-:Y:S02]  /*16e60*/  FSEL R42, R42, -INF , P3 ;  /* 0xff8000002a2a7808 */ /* 0x000fe40001800000 */
[----:B------:R-:W-:Y:S02]  /*16e70*/  ISETP.GT.AND P3, PT, R33, 0x41, PT ;  /* 0x000000412100780c */ /* 0x000fe40003f64270 */
[----:B------:R-:W-:-:S02]  /*16e80*/  FSEL R72, R72, -INF , P4 ;  /* 0xff80000048487808 */ /* 0x000fc40002000000 */
[----:B------:R-:W-:Y:S02]  /*16e90*/  FMNMX.FTZ R3, R70, R3, !PT ;  /* 0x0000000346037209 */ /* 0x000fe40007810000 */
[----:B------:R-:W-:Y:S02]  /*16ea0*/  FSEL R44, R44, -INF , P2 ;  /* 0xff8000002c2c7808 */ /* 0x000fe40001000000 */
[----:B------:R-:W-:Y:S02]  /*16eb0*/  ISETP.GT.AND P2, PT, R33, 0x48, PT ;  /* 0x000000482100780c */ /* 0x000fe40003f44270 */
[----:B--2---:R-:W-:Y:S02]  /*16ec0*/  FSEL R74, R74, -INF , P3 ;  /* 0xff8000004a4a7808 */ /* 0x004fe40001800000 */
[----:B------:R-:W-:Y:S02]  /*16ed0*/  FMNMX.FTZ R3, R72, R3, !PT ;  /* 0x0000000348037209 */ /* 0x000fe40007810000 */
[----:B------:R-:W-:-:S02]  /*16ee0*/  FSEL R46, R46, -INF , P1 ;  /* 0xff8000002e2e7808 */ /* 0x000fc40000800000 */
[----:B------:R-:W-:Y:S02]  /*16ef0*/  ISETP.GT.AND P1, PT, R33, 0x49, PT ;  /* 0x000000492100780c */ /* 0x000fe40003f24270 */
[----:B0-----:R-:W-:Y:S02]  /*16f00*/  FSEL R78, R78, -INF , P2 ;  /* 0xff8000004e4e7808 */ /* 0x001fe40001000000 */
[----:B------:R-:W-:Y:S02]  /*16f10*/  FMNMX.FTZ R3, R74, R3, !PT ;  /* 0x000000034a037209 */ /* 0x000fe40007810000 */
[----:B-1----:R-:W-:Y:S02]  /*16f20*/  FSEL R76, R76, -INF , P1 ;  /* 0xff8000004c4c7808 */ /* 0x002fe40000800000 */
[----:B------:R-:W-:-:S04]  /*16f30*/  FMNMX.FTZ R3, R78, R3, !PT ;  /* 0x000000034e037209 */ /* 0x000fc80007810000 */
[----:B------:R-:W-:-:S05]  /*16f40*/  FMNMX.FTZ R9, R76, R3, !PT ;  /* 0x000000034c097209 */ /* 0x000fca0007810000 */
[----:B------:R-:W0:Y:S02]  /*16f50*/  SHFL.BFLY PT, R80, R9, 0x2, 0x1f ;  /* 0x0c401f0009507f89 */ /* 0x000e2400000e0000 */
[----:B0-----:R-:W-:Y:S02]  /*16f60*/  FMNMX.FTZ R80, R9, R80, !PT ;  /* 0x0000005009507209 */ /* 0x001fe40007810000 */
[----:B------:R-:W-:-:S04]  /*16f70*/  FMNMX.FTZ R9, R2, R7, !PT ;  /* 0x0000000702097209 */ /* 0x000fc80007810000 */
[----:B------:R-:W-:Y:S01]  /*16f80*/  FMNMX.FTZ R9, R10, R9, !PT ;  /* 0x000000090a097209 */ /* 0x000fe20007810000 */
[----:B------:R-:W0:Y:S03]  /*16f90*/  SHFL.BFLY PT, R5, R80, 0x1, 0x1f ;  /* 0x0c201f0050057f89 */ /* 0x000e2600000e0000 */
[----:B------:R-:W-:-:S04]  /*16fa0*/  FMNMX.FTZ R9, R12, R9, !PT ;  /* 0x000000090c097209 */ /* 0x000fc80007810000 */
[----:B------:R-:W-:-:S04]  /*16fb0*/  FMNMX.FTZ R9, R20, R9, !PT ;  /* 0x0000000914097209 */ /* 0x000fc80007810000 */
[----:B------:R-:W-:-:S04]  /*16fc0*/  FMNMX.FTZ R9, R24, R9, !PT ;  /* 0x0000000918097209 */ /* 0x000fc80007810000 */
[----:B------:R-:W-:-:S04]  /*16fd0*/  FMNMX.FTZ R9, R28, R9, !PT ;  /* 0x000000091c097209 */ /* 0x000fc80007810000 */
[----:B------:R-:W-:Y:S01]  /*16fe0*/  FMNMX.FTZ R9, R32, R9, !PT ;  /* 0x0000000920097209 */ /* 0x000fe20007810000 */
[----:B------:R-:W1:Y:S03]  /*16ff0*/  MUFU.TANH R38, R38 ;  /* 0x0000002600267308 */ /* 0x000e660000002400 */
[----:B------:R-:W-:Y:S02]  /*17000*/  FMNMX.FTZ R9, R34, R9, !PT ;  /* 0x0000000922097209 */ /* 0x000fe40007810000 */
[----:B0-----:R-:W-:Y:S02]  /*17010*/  FMNMX.FTZ R5, R80, R5, !PT ;  /* 0x0000000550057209 */ /* 0x001fe40007810000 */
[----:B------:R-:W-:Y:S02]  /*17020*/  MOV R3, UR5 ;  /* 0x0000000500037c02 */ /* 0x000fe40008000f00 */
[----:B------:R-:W-:Y:S01]  /*17030*/  FMNMX.FTZ R11, R36, R9, !PT ;  /* 0x00000009240b7209 */ /* 0x000fe20007810000 */
[----:B------:R-:W0:Y:S01]  /*17040*/  MUFU.TANH R39, R39 ;  /* 0x0000002700277308 */ /* 0x000e220000002400 */
[C---:B------:R-:W-:Y:S01]  /*17050*/  FSETP.NEU.FTZ.AND P0, PT, R5.reuse, -INF , PT ;  /* 0xff8000000500780b */ /* 0x040fe20003f1d000 */
[----:B------:R-:W-:Y:S01]  /*17060*/  FMUL.FTZ R13, R5, R3 ;  /* 0x00000003050d7220 */ /* 0x000fe20000410000 */
[----:B------:R-:W-:-:S04]  /*17070*/  FMNMX.FTZ R11, R40, R11, !PT ;  /* 0x0000000b280b7209 */ /* 0x000fc80007810000 */
[----:B------:R-:W-:Y:S01]  /*17080*/  FMNMX.FTZ R11, R42, R11, !PT ;  /* 0x0000000b2a0b7209 */ /* 0x000fe20007810000 */
[----:B------:R0:W2:Y:S01]  /*17090*/  MUFU.TANH R15, R26 ;  /* 0x0000001a000f7308 */ /* 0x0000a20000002400 */
[----:B------:R-:W-:Y:S02]  /*170a0*/  FSEL R13, R13, RZ, P0 ;  /* 0x000000ff0d0d7208 */ /* 0x000fe40000000000 */
[----:B------:R-:W-:-:S05]  /*170b0*/  FMNMX.FTZ R11, R44, R11, !PT ;  /* 0x0000000b2c0b7209 */ /* 0x000fca0007810000 */
[----:B------:R-:W-:Y:S01]  /*170c0*/  MUFU.TANH R27, R27 ;  /* 0x0000001b001b7308 */ /* 0x000fe20000002400 */
[----:B------:R-:W-:Y:S01]  /*170d0*/  FFMA.FTZ R208, R25, R3, -R13 ;  /* 0x0000000319d07223 */ /* 0x000fe2000001080d */
[----:B-1----:R-:W-:Y:S02]  /*170e0*/  FSEL R38, R38, -INF , P6 ;  /* 0xff80000026267808 */ /* 0x002fe40003000000 */
[----:B------:R-:W-:-:S04]  /*170f0*/  FMNMX.FTZ R25, R46, R11, !PT ;  /* 0x0000000b2e197209 */ /* 0x000fc80007810000 */
[----:B------:R2:W1:Y:S01]  /*17100*/  MUFU.TANH R21, R30 ;  /* 0x0000001e00157308 */ /* 0x0004620000002400 */
[----:B0-----:R-:W-:Y:S02]  /*17110*/  FSEL R26, R39, -INF , P5 ;  /* 0xff800000271a7808 */ /* 0x001fe40002800000 */
[----:B------:R-:W-:Y:S01]  /*17120*/  FMNMX.FTZ R25, R38, R25, !PT ;  /* 0x0000001926197209 */ /* 0x000fe20007810000 */
[----:B------:R-:W-:-:S04]  /*17130*/  FFMA.FTZ R52, R52, R3, -R13 ;  /* 0x0000000334347223 */ /* 0x000fc8000001080d */
[----:B------:R-:W0:Y:S01]  /*17140*/  MUFU.TANH R31, R31 ;  /* 0x0000001f001f7308 */ /* 0x000e220000002400 */
[----:B--2---:R-:W-:Y:S02]  /*17150*/  FSEL R30, R15, -INF , P4 ;  /* 0xff8000000f1e7808 */ /* 0x004fe40002000000 */
[----:B------:R-:W-:Y:S01]  /*17160*/  FMNMX.FTZ R25, R26, R25, !PT ;  /* 0x000000191a197209 */ /* 0x000fe20007810000 */
[----:B------:R-:W-:-:S03]  /*17170*/  FFMA.FTZ R29, R54, R3, -R13 ;  /* 0x00000003361d7223 */ /* 0x000fc6000001080d */
[----:B------:R-:W-:Y:S01]  /*17180*/  FMNMX.FTZ R25, R30, R25, !PT ;  /* 0x000000191e197209 */ /* 0x000fe20007810000 */
[----:B------:R2:W-:Y:S01]  /*17190*/  MUFU.EX2 R9, R52 ;  /* 0x0000003400097308 */ /* 0x0005e20000000800 */
[----:B-1----:R-:W-:Y:S01]  /*171a0*/  FSEL R54, R21, -INF , P2 ;  /* 0xff80000015367808 */ /* 0x002fe20001000000 */
[----:B------:R-:W-:Y:S01]  /*171b0*/  FFMA.FTZ R15, R6, R3, -R13 ;  /* 0x00000003060f7223 */ /* 0x000fe2000001080d */
[----:B--2---:R-:W-:-:S04]  /*171c0*/  FSEL R52, R27, -INF , P3 ;  /* 0xff8000001b347808 */ /* 0x004fc80001800000 */
[----:B------:R-:W-:Y:S02]  /*171d0*/  FMNMX.FTZ R25, R52, R25, !PT ;  /* 0x0000001934197209 */ /* 0x000fe40007810000 */
[----:B0-----:R-:W-:Y:S02]  /*171e0*/  FSEL R6, R31, -INF , P1 ;  /* 0xff8000001f067808 */ /* 0x001fe40000800000 */
[----:B------:R-:W-:Y:S01]  /*171f0*/  FMNMX.FTZ R25, R54, R25, !PT ;  /* 0x0000001936197209 */ /* 0x000fe20007810000 */
[----:B------:R-:W-:-:S03]  /*17200*/  FFMA.FTZ R204, R4, R3, -R13 ;  /* 0x0000000304cc7223 */ /* 0x000fc6000001080d */
[----:B------:R-:W-:Y:S01]  /*17210*/  FMNMX.FTZ R4, R6, R25, !PT ;  /* 0x0000001906047209 */ /* 0x000fe20007810000 */
[----:B------:R0:W-:Y:S04]  /*17220*/  MUFU.EX2 R11, R29 ;  /* 0x0000001d000b7308 */ /* 0x0001e80000000800 */
[----:B0-----:R-:W0:Y:S01]  /*17230*/  SHFL.BFLY PT, R29, R4, 0x2, 0x1f ;  /* 0x0c401f00041d7f89 */ /* 0x001e2200000e0000 */
[----:B------:R-:W-:Y:S01]  /*17240*/  FFMA.FTZ R206, R8, R3, -R13 ;  /* 0x0000000308ce7223 */ /* 0x000fe2000001080d */
[----:B0-----:R-:W-:-:S05]  /*17250*/  FMNMX.FTZ R8, R4, R29, !PT ;  /* 0x0000001d04087209 */ /* 0x001fca0007810000 */
[----:B------:R-:W0:Y:S02]  /*17260*/  SHFL.BFLY PT, R33, R8, 0x1, 0x1f ;  /* 0x0c201f0008217f89 */ /* 0x000e2400000e0000 */
[----:B0-----:R-:W-:-:S04]  /*17270*/  FMNMX.FTZ R4, R8, R33, !PT ;  /* 0x0000002108047209 */ /* 0x001fc80007810000 */
[C---:B------:R-:W-:Y:S01]  /*17280*/  FSETP.NEU.FTZ.AND P1, PT, R4.reuse, -INF , PT ;  /* 0xff8000000400780b */ /* 0x040fe20003f3d000 */
[----:B------:R-:W-:-:S05]  /*17290*/  FMUL.FTZ R35, R4, R3 ;  /* 0x0000000304237220 */ /* 0x000fca0000410000 */
[----:B------:R-:W-:-:S05]  /*172a0*/  FSEL R35, R35, RZ, P1 ;  /* 0x000000ff23237208 */ /* 0x000fca0000800000 */
[-C--:B------:R-:W-:Y:S02]  /*172b0*/  FFMA.FTZ R201, R34, R3.reuse, -R35 ;  /* 0x0000000322c97223 */ /* 0x080fe40000010823 */
[----:B------:R-:W2:Y:S01]  /*172c0*/  LDL R34, [R1+0x64] ;  /* 0x0000640001227983 */ /* 0x000ea20000100800 */
[-C--:B------:R-:W-:Y:S01]  /*172d0*/  FFMA.FTZ R210, R56, R3.reuse, -R13 ;  /* 0x0000000338d27223 */ /* 0x080fe2000001080d */
[----:B------:R-:W0:Y:S01]  /*172e0*/  MUFU.EX2 R208, R208 ;  /* 0x000000d000d07308 */ /* 0x000e220000000800 */
[-CC-:B------:R-:W-:Y:S01]  /*172f0*/  FFMA.FTZ R209, R2, R3.reuse, -R35.reuse ;  /* 0x0000000302d17223 */ /* 0x180fe20000010823 */
[-CC-:B------:R-:W-:Y:S01]  /*17300*/  FFMA.FTZ R2, R7, R3.reuse, -R35.reuse ;  /* 0x0000000307027223 */ /* 0x180fe20000010823 */
[----:B------:R-:W-:-:S05]  /*17310*/  FFMA.FTZ R211, R10, R3, -R35 ;  /* 0x000000030ad37223 */ /* 0x000fca0000010823 */
[----:B------:R-:W1:Y:S01]  /*17320*/  MUFU.EX2 R210, R210 ;  /* 0x000000d200d27308 */ /* 0x000e620000000800 */
[-CC-:B------:R-:W-:Y:S01]  /*17330*/  FFMA.FTZ R8, R12, R3.reuse, -R35.reuse ;  /* 0x000000030c087223 */ /* 0x180fe20000010823 */
[----:B------:R-:W-:-:S06]  /*17340*/  FFMA.FTZ R205, R20, R3, -R35 ;  /* 0x0000000314cd7223 */ /* 0x000fcc0000010823 */
[----:B------:R-:W-:Y:S08]  /*17350*/  MUFU.EX2 R209, R209 ;  /* 0x000000d100d17308 */ /* 0x000ff00000000800 */
[----:B------:R-:W3:Y:S01]  /*17360*/  MUFU.EX2 R2, R2 ;  /* 0x0000000200027308 */ /* 0x000ee20000000800 */
[----:B0-----:R-:W-:-:S07]  /*17370*/  FADD.FTZ R7, R208, R9 ;  /* 0x00000009d0077221 */ /* 0x001fce0000010000 */
[----:B------:R-:W0:Y:S01]  /*17380*/  MUFU.EX2 R204, R204 ;  /* 0x000000cc00cc7308 */ /* 0x000e220000000800 */
[----:B------:R-:W-:-:S07]  /*17390*/  FFMA.FTZ R10, R24, R3, -R35 ;  /* 0x00000003180a7223 */ /* 0x000fce0000010823 */
[----:B------:R-:W4:Y:S01]  /*173a0*/  MUFU.EX2 R211, R211 ;  /* 0x000000d300d37308 */ /* 0x000f220000000800 */
[----:B-1----:R-:W-:Y:S01]  /*173b0*/  FADD.FTZ R24, R210, R7 ;  /* 0x00000007d2187221 */ /* 0x002fe20000010000 */
[----:B------:R-:W-:-:S06]  /*173c0*/  FFMA.FTZ R207, R28, R3, -R35 ;  /* 0x000000031ccf7223 */ /* 0x000fcc0000010823 */
[----:B------:R-:W1:Y:S01]  /*173d0*/  MUFU.EX2 R8, R8 ;  /* 0x0000000800087308 */ /* 0x000e620000000800 */
[----:B------:R-:W-:Y:S01]  /*173e0*/  FADD.FTZ R7, R11, R24 ;  /* 0x000000180b077221 */ /* 0x000fe20000010000 */
[----:B---3--:R-:W-:-:S06]  /*173f0*/  FADD.FTZ R28, R209, R2 ;  /* 0x00000002d11c7221 */ /* 0x008fcc0000010000 */
[----:B------:R-:W3:Y:S01]  /*17400*/  MUFU.EX2 R205, R205 ;  /* 0x000000cd00cd7308 */ /* 0x000ee20000000800 */
[-C--:B------:R-:W-:Y:S01]  /*17410*/  FFMA.FTZ R12, R32, R3.reuse, -R35 ;  /* 0x00000003200c7223 */ /* 0x080fe20000010823 */
[----:B------:R-:W-:Y:S01]  /*17420*/  FFMA.FTZ R21, R14, R3, -R13 ;  /* 0x000000030e157223 */ /* 0x000fe2000001080d */
[----:B0-----:R-:W-:-:S05]  /*17430*/  FADD.FTZ R24, R204, R7 ;  /* 0x00000007cc187221 */ /* 0x001fca0000010000 */
[----:B------:R-:W0:Y:S01]  /*17440*/  MUFU.EX2 R10, R10 ;  /* 0x0000000a000a7308 */ /* 0x000e220000000800 */
[----:B----4-:R-:W-:Y:S01]  /*17450*/  FADD.FTZ R7, R211, R28 ;  /* 0x0000001cd3077221 */ /* 0x010fe20000010000 */
[----:B------:R-:W-:-:S06]  /*17460*/  FFMA.FTZ R200, R50, R3, -R13 ;  /* 0x0000000332c87223 */ /* 0x000fcc000001080d */
[----:B------:R-:W4:Y:S01]  /*17470*/  MUFU.EX2 R15, R15 ;  /* 0x0000000f000f7308 */ /* 0x000f220000000800 */
[----:B-1----:R-:W-:Y:S01]  /*17480*/  FADD.FTZ R28, R8, R7 ;  /* 0x00000007081c7221 */ /* 0x002fe20000010000 */
[----:B------:R-:W-:-:S06]  /*17490*/  FFMA.FTZ R14, R36, R3, -R35 ;  /* 0x00000003240e7223 */ /* 0x000fcc0000010823 */
[----:B------:R-:W1:Y:S01]  /*174a0*/  MUFU.EX2 R207, R207 ;  /* 0x000000cf00cf7308 */ /* 0x000e620000000800 */
[----:B------:R-:W-:-:S07]  /*174b0*/  FFMA.FTZ R25, R48, R3, -R13 ;  /* 0x0000000330197223 */ /* 0x000fce000001080d */
[----:B------:R-:W5:Y:S01]  /*174c0*/  MUFU.EX2 R206, R206 ;  /* 0x000000ce00ce7308 */ /* 0x000f620000000800 */
[----:B---3--:R-:W-:Y:S01]  /*174d0*/  FADD.FTZ R7, R205, R28 ;  /* 0x0000001ccd077221 */ /* 0x008fe20000010000 */
[----:B------:R-:W-:-:S06]  /*174e0*/  FFMA.FTZ R203, R40, R3, -R35 ;  /* 0x0000000328cb7223 */ /* 0x000fcc0000010823 */
[----:B------:R-:W3:Y:S01]  /*174f0*/  MUFU.EX2 R12, R12 ;  /* 0x0000000c000c7308 */ /* 0x000ee20000000800 */
[----:B------:R-:W-:-:S07]  /*17500*/  FFMA.FTZ R202, R58, R3, -R13 ;  /* 0x000000033aca7223 */ /* 0x000fce000001080d */
[----:B------:R-:W3:Y:S01]  /*17510*/  MUFU.EX2 R21, R21 ;  /* 0x0000001500157308 */ /* 0x000ee20000000800 */
[----:B0-----:R-:W-:Y:S01]  /*17520*/  FADD.FTZ R28, R10, R7 ;  /* 0x000000070a1c7221 */ /* 0x001fe20000010000 */
[----:B------:R-:W-:-:S06]  /*17530*/  FFMA.FTZ R20, R42, R3, -R35 ;  /* 0x000000032a147223 */ /* 0x000fcc0000010823 */
[----:B------:R-:W0:Y:S01]  /*17540*/  MUFU.EX2 R201, R201 ;  /* 0x000000c900c97308 */ /* 0x000e220000000800 */
[----:B----4-:R-:W-:Y:S01]  /*17550*/  FADD.FTZ R37, R15, R24 ;  /* 0x000000180f257221 */ /* 0x010fe20000010000 */
[----:B------:R-:W-:-:S06]  /*17560*/  FFMA.FTZ R27, R60, R3, -R13 ;  /* 0x000000033c1b7223 */ /* 0x000fcc000001080d */
[----:B------:R-:W4:Y:S01]  /*17570*/  MUFU.EX2 R200, R200 ;  /* 0x000000c800c87308 */ /* 0x000f220000000800 */
[----:B-1----:R-:W-:Y:S01]  /*17580*/  FADD.FTZ R7, R207, R28 ;  /* 0x0000001ccf077221 */ /* 0x002fe20000010000 */
[----:B------:R-:W-:-:S06]  /*17590*/  FFMA.FTZ R197, R44, R3, -R35 ;  /* 0x000000032cc57223 */ /* 0x000fcc0000010823 */
[----:B------:R-:W1:Y:S01]  /*175a0*/  MUFU.EX2 R14, R14 ;  /* 0x0000000e000e7308 */ /* 0x000e620000000800 */
[----:B-----5:R-:W-:Y:S01]  /*175b0*/  FADD.FTZ R32, R206, R37 ;  /* 0x00000025ce207221 */ /* 0x020fe20000010000 */
[----:B------:R-:W-:-:S06]  /*175c0*/  FFMA.FTZ R196, R62, R3, -R13 ;  /* 0x000000033ec47223 */ /* 0x000fcc000001080d */
[----:B------:R-:W5:Y:S01]  /*175d0*/  MUFU.EX2 R25, R25 ;  /* 0x0000001900197308 */ /* 0x000f620000000800 */
[----:B---3--:R-:W-:Y:S01]  /*175e0*/  FADD.FTZ R28, R12, R7 ;  /* 0x000000070c1c7221 */ /* 0x008fe20000010000 */
[----:B------:R-:W-:-:S06]  /*175f0*/  FFMA.FTZ R24, R46, R3, -R35 ;  /* 0x000000032e187223 */ /* 0x000fcc0000010823 */
[----:B------:R-:W3:Y:S01]  /*17600*/  MUFU.EX2 R203, R203 ;  /* 0x000000cb00cb7308 */ /* 0x000ee20000000800 */
[----:B------:R-:W-:Y:S01]  /*17610*/  FADD.FTZ R37, R21, R32 ;  /* 0x0000002015257221 */ /* 0x000fe20000010000 */
[----:B------:R-:W-:-:S06]  /*17620*/  FFMA.FTZ R29, R66, R3, -R13 ;  /* 0x00000003421d7223 */ /* 0x000fcc000001080d */
[----:B------:R-:W3:Y:S01]  /*17630*/  MUFU.EX2 R202, R202 ;  /* 0x000000ca00ca7308 */ /* 0x000ee20000000800 */
[----:B0-----:R-:W-:Y:S01]  /*17640*/  FADD.FTZ R7, R201, R28 ;  /* 0x0000001cc9077221 */ /* 0x001fe20000010000 */
[----:B------:R-:W-:-:S06]  /*17650*/  FFMA.FTZ R199, R38, R3, -R35 ;  /* 0x0000000326c77223 */ /* 0x000fcc0000010823 */
[----:B------:R-:W-:Y:S01]  /*17660*/  MUFU.EX2 R20, R20 ;  /* 0x0000001400147308 */ /* 0x000fe20000000800 */
[----:B----4-:R-:W-:Y:S01]  /*17670*/  FADD.FTZ R32, R200, R37 ;  /* 0x00000025c8207221 */ /* 0x010fe20000010000 */
[----:B------:R-:W-:-:S06]  /*17680*/  FFMA.FTZ R198, R68, R3, -R13 ;  /* 0x0000000344c67223 */ /* 0x000fcc000001080d */
[----:B------:R-:W0:Y:S01]  /*17690*/  MUFU.EX2 R27, R27 ;  /* 0x0000001b001b7308 */ /* 0x000e220000000800 */
[----:B-1----:R-:W-:Y:S01]  /*176a0*/  FADD.FTZ R28, R14, R7 ;  /* 0x000000070e1c7221 */ /* 0x002fe20000010000 */
[----:B------:R-:W-:-:S06]  /*176b0*/  PRMT R0, R45, 0x654, R0 ;  /* 0x000006542d007816 */ /* 0x000fcc0000000000 */
[----:B------:R-:W-:Y:S01]  /*176c0*/  MUFU.EX2 R197, R197 ;  /* 0x000000c500c57308 */ /* 0x000fe20000000800 */
[----:B-----5:R-:W-:Y:S01]  /*176d0*/  FADD.FTZ R37, R25, R32 ;  /* 0x0000002019257221 */ /* 0x020fe20000010000 */
[----:B------:R-:W-:-:S06]  /*176e0*/  FFMA.FTZ R31, R70, R3, -R13 ;  /* 0x00000003461f7223 */ /* 0x000fcc000001080d */
[----:B------:R-:W1:Y:S01]  /*176f0*/  MUFU.EX2 R196, R196 ;  /* 0x000000c400c47308 */ /* 0x000e620000000800 */
[-CC-:B------:R-:W-:Y:S01]  /*17700*/  FFMA.FTZ R26, R26, R3.reuse, -R35.reuse ;  /* 0x000000031a1a7223 */ /* 0x180fe20000010823 */
[----:B---3--:R-:W-:Y:S01]  /*17710*/  FADD.FTZ R7, R203, R28 ;  /* 0x0000001ccb077221 */ /* 0x008fe20000010000 */
[-C--:B------:R-:W-:Y:S01]  /*17720*/  FFMA.FTZ R193, R30, R3.reuse, -R35 ;  /* 0x000000031ec17223 */ /* 0x080fe20000010823 */
[----:B------:R3:W-:Y:S04]  /*17730*/  SYNCS.ARRIVE.TRANS64.RED.A1T0 RZ, [R0+URZ], RZ ;  /* 0x000000ff00ff79a7 */ /* 0x0007e8000810043f */
[----:B------:R-:W4:Y:S01]  /*17740*/  MUFU.EX2 R24, R24 ;  /* 0x0000001800187308 */ /* 0x000f220000000800 */
[----:B------:R-:W-:Y:S01]  /*17750*/  FADD.FTZ R32, R202, R37 ;  /* 0x00000025ca207221 */ /* 0x000fe20000010000 */
[----:B------:R-:W-:-:S06]  /*17760*/  FFMA.FTZ R192, R72, R3, -R13 ;  /* 0x0000000348c07223 */ /* 0x000fcc000001080d */
[----:B------:R-:W5:Y:S01]  /*17770*/  MUFU.EX2 R29, R29 ;  /* 0x0000001d001d7308 */ /* 0x000f620000000800 */
[----:B------:R-:W-:-:S07]  /*17780*/  FFMA.FTZ R52, R52, R3, -R35 ;  /* 0x0000000334347223 */ /* 0x000fce0000010823 */
[----:B------:R-:W5:Y:S01]  /*17790*/  MUFU.EX2 R199, R199 ;  /* 0x000000c700c77308 */ /* 0x000f620000000800 */
[----:B0-----:R-:W-:-:S07]  /*177a0*/  FADD.FTZ R37, R27, R32 ;  /* 0x000000201b257221 */ /* 0x001fce0000010000 */
[----:B------:R-:W0:Y:S01]  /*177b0*/  MUFU.EX2 R198, R198 ;  /* 0x000000c600c67308 */ /* 0x000e220000000800 */
[-C--:B------:R-:W-:Y:S01]  /*177c0*/  FFMA.FTZ R74, R74, R3.reuse, -R13 ;  /* 0x000000034a4a7223 */ /* 0x080fe2000001080d */
[----:B------:R-:W-:-:S06]  /*177d0*/  FFMA.FTZ R54, R54, R3, -R35 ;  /* 0x0000000336367223 */ /* 0x000fcc0000010823 */
[----:B---3--:R3:W0:Y:S01]  /*177e0*/  MUFU.EX2 R0, R26 ;  /* 0x0000001a00007308 */ /* 0x0086220000000800 */
[----:B-1----:R-:W-:Y:S01]  /*177f0*/  FADD.FTZ R30, R196, R37 ;  /* 0x00000025c41e7221 */ /* 0x002fe20000010000 */
[----:B------:R-:W-:-:S06]  /*17800*/  FFMA.FTZ R194, R78, R3, -R13 ;  /* 0x000000034ec27223 */ /* 0x000fcc000001080d */
[----:B------:R-:W1:Y:S01]  /*17810*/  MUFU.EX2 R31, R31 ;  /* 0x0000001f001f7308 */ /* 0x000e620000000800 */
[----:B---3--:R-:W-:-:S04]  /*17820*/  FADD.FTZ R26, R20, R7 ;  /* 0x00000007141a7221 */ /* 0x008fc80000010000 */
[----:B------:R-:W-:-:S03]  /*17830*/  FADD.FTZ R7, R197, R26 ;  /* 0x0000001ac5077221 */ /* 0x000fc60000010000 */
[----:B------:R-:W3:Y:S01]  /*17840*/  MUFU.EX2 R193, R193 ;  /* 0x000000c100c17308 */ /* 0x000ee20000000800 */
[----:B----4-:R-:W-:Y:S01]  /*17850*/  FADD.FTZ R26, R24, R7 ;  /* 0x00000007181a7221 */ /* 0x010fe20000010000 */
[----:B------:R-:W-:Y:S01]  /*17860*/  FFMA.FTZ R6, R6, R3, -R35 ;  /* 0x0000000306067223 */ /* 0x000fe20000010823 */
[----:B-----5:R-:W-:-:S05]  /*17870*/  FADD.FTZ R35, R29, R30 ;  /* 0x0000001e1d237221 */ /* 0x020fca0000010000 */
[----:B------:R-:W4:Y:S01]  /*17880*/  MUFU.EX2 R192, R192 ;  /* 0x000000c000c07308 */ /* 0x000f220000000800 */
[----:B------:R-:W-:Y:S01]  /*17890*/  FFMA.FTZ R13, R76, R3, -R13 ;  /* 0x000000034c0d7223 */ /* 0x000fe2000001080d */
[----:B------:R-:W-:-:S06]  /*178a0*/  FADD.FTZ R7, R199, R26 ;  /* 0x0000001ac7077221 */ /* 0x000fcc0000010000 */
[----:B------:R-:W5:Y:S01]  /*178b0*/  MUFU.EX2 R52, R52 ;  /* 0x0000003400347308 */ /* 0x000f620000000800 */
[----:B------:R-:W-:Y:S01]  /*178c0*/  F2FP.F16.F32.PACK_AB R204, R15, R204 ;  /* 0x000000cc0fcc723e */ /* 0x000fe200000000ff */
[----:B0-----:R-:W-:Y:S01]  /*178d0*/  FADD.FTZ R28, R198, R35 ;  /* 0x00000023c61c7221 */ /* 0x001fe20000010000 */
[----:B------:R-:W-:-:S05]  /*178e0*/  VIADD R15, R112, 0xfffffffe ;  /* 0xfffffffe700f7836 */ /* 0x000fca0000000000 */
[----:B------:R-:W0:Y:S01]  /*178f0*/  MUFU.EX2 R33, R74 ;  /* 0x0000004a00217308 */ /* 0x000e220000000800 */
[----:B------:R-:W-:Y:S01]  /*17900*/  FADD.FTZ R26, R0, R7 ;  /* 0x00000007001a7221 */ /* 0x000fe20000010000 */
[----:B------:R-:W-:-:S06]  /*17910*/  F2FP.F16.F32.PACK_AB R208, R9, R208 ;  /* 0x000000d009d0723e */ /* 0x000fcc00000000ff */
[----:B------:R-:W0:Y:S01]  /*17920*/  MUFU.EX2 R54, R54 ;  /* 0x0000003600367308 */ /* 0x000e220000000800 */
[----:B-1----:R-:W-:-:S07]  /*17930*/  FADD.FTZ R9, R31, R28 ;  /* 0x0000001c1f097221 */ /* 0x002fce0000010000 */
[----:B------:R-:W1:Y:S01]  /*17940*/  MUFU.EX2 R194, R194 ;  /* 0x000000c200c27308 */ /* 0x000e620000000800 */
[----:B---3--:R-:W-:-:S07]  /*17950*/  FADD.FTZ R7, R193, R26 ;  /* 0x0000001ac1077221 */ /* 0x008fce0000010000 */
[----:B------:R-:W3:Y:S01]  /*17960*/  MUFU.EX2 R195, R6 ;  /* 0x0000000600c37308 */ /* 0x000ee20000000800 */
[----:B----4-:R-:W-:-:S07]  /*17970*/  FADD.FTZ R28, R192, R9 ;  /* 0x00000009c01c7221 */ /* 0x010fce0000010000 */
[----:B------:R-:W4:Y:S01]  /*17980*/  MUFU.EX2 R13, R13 ;  /* 0x0000000d000d7308 */ /* 0x000f220000000800 */
[----:B--2---:R-:W-:Y:S01]  /*17990*/  ISETP.GE.AND P1, PT, R15, R34, PT ;  /* 0x000000220f00720c */ /* 0x004fe20003f26270 */
[----:B-----5:R-:W-:Y:S01]  /*179a0*/  FADD.FTZ R7, R52, R7 ;  /* 0x0000000734077221 */ /* 0x020fe20000010000 */
[----:B0-----:R-:W-:Y:S01]  /*179b0*/  FADD.FTZ R9, R33, R28 ;  /* 0x0000001c21097221 */ /* 0x001fe20000010000 */
[----:B------:R-:W-:Y:S02]  /*179c0*/  F2FP.F16.F32.PACK_AB R209, R2, R209 ;  /* 0x000000d102d1723e */ /* 0x000fe400000000ff */
[----:B------:R-:W-:Y:S01]  /*179d0*/  FADD.FTZ R2, R54, R7 ;  /* 0x0000000736027221 */ /* 0x000fe20000010000 */
[----:B-1----:R-:W-:Y:S01]  /*179e0*/  FADD.FTZ R228, R194, R9 ;  /* 0x00000009c2e47221 */ /* 0x002fe20000010000 */
[----:B------:R-:W-:Y:S01]  /*179f0*/  BSSY B0, `(.L_x_636) ;  /* 0x00005b9000007945 */ /* 0x000fe20003800000 */
[----:B------:R-:W-:Y:S01]  /*17a00*/  ISETP.NE.AND P0, PT, R64, RZ, PT ;  /* 0x000000ff4000720c */ /* 0x000fe20003f05270 */
[----:B---3--:R-:W-:Y:S01]  /*17a10*/  FADD.FTZ R227, R195, R2 ;  /* 0x00000002c3e37221 */ /* 0x008fe20000010000 */
[----:B------:R-:W-:Y:S01]  /*17a20*/  F2FP.F16.F32.PACK_AB R200, R25, R200 ;  /* 0x000000c819c8723e */ /* 0x000fe200000000ff */
[--C-:B------:R-:W-:Y:S01]  /*17a30*/  IMAD.MOV.U32 R150, RZ, RZ, R151.reuse ;  /* 0x000000ffff967224 */ /* 0x100fe200078e0097 */
[----:B------:R-:W-:Y:S01]  /*17a40*/  F2FP.F16.F32.PACK_AB R202, R27, R202 ;  /* 0x000000ca1bca723e */ /* 0x000fe200000000ff */
[--C-:B------:R-:W-:Y:S01]  /*17a50*/  IMAD.MOV.U32 R148, RZ, RZ, R151.reuse ;  /* 0x000000ffff947224 */ /* 0x100fe200078e0097 */
[----:B------:R-:W-:Y:S01]  /*17a60*/  F2FP.F16.F32.PACK_AB R196, R29, R196 ;  /* 0x000000c41dc4723e */ /* 0x000fe200000000ff */
[----:B----4-:R-:W-:Y:S01]  /*17a70*/  FADD.FTZ R228, R13, R228 ;  /* 0x000000e40de47221 */ /* 0x010fe20000010000 */
[----:B------:R-:W-:Y:S01]  /*17a80*/  F2FP.F16.F32.PACK_AB R198, R31, R198 ;  /* 0x000000c61fc6723e */ /* 0x000fe200000000ff */
[--C-:B------:R-:W-:Y:S01]  /*17a90*/  IMAD.MOV.U32 R147, RZ, RZ, R151.reuse ;  /* 0x000000ffff937224 */ /* 0x100fe200078e0097 */
[----:B------:R-:W-:Y:S01]  /*17aa0*/  F2FP.F16.F32.PACK_AB R192, R33, R192 ;  /* 0x000000c021c0723e */ /* 0x000fe200000000ff */
[--C-:B------:R-:W-:Y:S01]  /*17ab0*/  IMAD.MOV.U32 R145, RZ, RZ, R151.reuse ;  /* 0x000000ffff917224 */ /* 0x100fe200078e0097 */
[----:B------:R-:W-:Y:S01]  /*17ac0*/  F2FP.F16.F32.PACK_AB R197, R24, R197 ;  /* 0x000000c518c5723e */ /* 0x000fe200000000ff */
[--C-:B------:R-:W-:Y:S01]  /*17ad0*/  IMAD.MOV.U32 R144, RZ, RZ, R151.reuse ;  /* 0x000000ffff907224 */ /* 0x100fe200078e0097 */
[----:B------:R-:W-:Y:S01]  /*17ae0*/  F2FP.F16.F32.PACK_AB R199, R0, R199 ;  /* 0x000000c700c7723e */ /* 0x000fe200000000ff */
[----:B------:R-:W-:Y:S01]  /*17af0*/  IMAD.MOV.U32 R0, RZ, RZ, 0x3f800000 ;  /* 0x3f800000ff007424 */ /* 0x000fe200078e00ff */
[----:B------:R-:W-:Y:S01]  /*17b00*/  F2FP.F16.F32.PACK_AB R193, R52, R193 ;  /* 0x000000c134c1723e */ /* 0x000fe200000000ff */
[--C-:B------:R-:W-:Y:S01]  /*17b10*/  IMAD.MOV.U32 R142, RZ, RZ, R151.reuse ;  /* 0x000000ffff8e7224 */ /* 0x100fe200078e0097 */
        /* <DEDUP_REMOVED lines=18> */
[----:B------:R-:W-:Y:S01]  /*17c40*/  MOV R2, 0x3f800000 ;  /* 0x3f80000000027802 */ /* 0x000fe20000000f00 */
[--C-:B------:R-:W-:Y:S01]  /*17c50*/  IMAD.MOV.U32 R127, RZ, RZ, R151.reuse ;  /* 0x000000ffff7f7224 */ /* 0x100fe200078e0097 */
[-C--:B------:R-:W-:Y:S01]  /*17c60*/  MOV R149, R151.reuse ;  /* 0x0000009700957202 */ /* 0x080fe20000000f00 */
        /* <DEDUP_REMOVED lines=81> */
[----:B------:R-:W-:Y:S01]  /*18180*/  MOV R26, R151 ;  /* 0x00000097001a7202 */ /* 0x000fe20000000f00 */
[----:B------:R-:W-:-:S02]  /*18190*/  IMAD.MOV.U32 R64, RZ, RZ, R151 ;  /* 0x000000ffff407224 */ /* 0x000fc400078e0097 */
[--C-:B------:R-:W-:Y:S02]  /*181a0*/  IMAD.MOV.U32 R63, RZ, RZ, R151.reuse ;  /* 0x000000ffff3f7224 */ /* 0x100fe400078e0097 */
[--C-:B------:R-:W-:Y:S02]  /*181b0*/  IMAD.MOV.U32 R61, RZ, RZ, R151.reuse ;  /* 0x000000ffff3d7224 */ /* 0x100fe400078e0097 */
[--C-:B------:R-:W-:Y:S02]  /*181c0*/  IMAD.MOV.U32 R60, RZ, RZ, R151.reuse ;  /* 0x000000ffff3c7224 */ /* 0x100fe400078e0097 */
[--C-:B------:R-:W-:Y:S02]  /*181d0*/  IMAD.MOV.U32 R58, RZ, RZ, R151.reuse ;  /* 0x000000ffff3a7224 */ /* 0x100fe400078e0097 */
[--C-:B------:R-:W-:Y:S02]  /*181e0*/  IMAD.MOV.U32 R57, RZ, RZ, R151.reuse ;  /* 0x000000ffff397224 */ /* 0x100fe400078e0097 */
        /* <DEDUP_REMOVED lines=21> */
[----:B------:R-:W-:Y:S01]  /*18340*/  IMAD.MOV.U32 R24, RZ, RZ, R151 ;  /* 0x000000ffff187224 */ /* 0x000fe200078e0097 */
[----:B------:R-:W-:Y:S06]  /*18350*/  @!P1 BRA `(.L_x_637) ;  /* 0x0000005000889947 */ /* 0x000fec0003800000 */
[----:B------:R-:W-:Y:S01]  /*18360*/  MOV R14, R4 ;  /* 0x00000004000e7202 */ /* 0x000fe20000000f00 */
[----:B------:R-:W-:Y:S01]  /*18370*/  IMAD.MOV.U32 R13, RZ, RZ, R5 ;  /* 0x000000ffff0d7224 */ /* 0x000fe200078e0005 */
[----:B------:R-:W-:Y:S01]  /*18380*/  MOV R8, R226 ;  /* 0x000000e200087202 */ /* 0x000fe20000000f00 */
        /* <DEDUP_REMOVED lines=65> */
[----:B------:R-:W-:-:S07]  /*187a0*/  CS2R R24, SRZ ;  /* 0x0000000000187805 */ /* 0x000fce000001ff00 */
.L_x_650:
[----:B------:R-:W-:-:S04]  /*187b0*/  ISETP.NE.AND P1, PT, R8, 0x1, PT ;  /* 0x000000010800780c */ /* 0x000fc80003f25270 */
[----:B------:R-:W-:-:S04]  /*187c0*/  SEL R229, RZ, 0x1, P1 ;  /* 0x00000001ffe57807 */ /* 0x000fc80000800000 */
[----:B------:R-:W-:Y:S01]  /*187d0*/  LOP3.LUT R229, R12, R229, RZ, 0x3c, !PT ;  /* 0x000000e50ce57212 */ /* 0x000fe200078e3cff */
[----:B------:R-:W-:Y:S06]  /*187e0*/  @!P0 BRA `(.L_x_638) ;  /* 0x0000000000048947 */ /* 0x000fec0003800000 */
[----:B------:R-:W-:Y:S01]  /*187f0*/  BPT.TRAP 0x1 ;  /* 0x000000040000795c */ /* 0x000fe20000300000 */
.L_x_638:
[----:B------:R-:W-:Y:S01]  /*18800*/  VIADD R226, R8, 0x1 ;  /* 0x0000000108e27836 */ /* 0x000fe20000000000 */
[----:B------:R-:W-:-:S04]  /*18810*/  SHF.L.U32 R3, R229, 0x1f, RZ ;  /* 0x0000001fe5037819 */ /* 0x000fc800000006ff */
[----:B------:R-:W-:-:S04]  /*18820*/  ISETP.NE.AND P1, PT, R226, 0x2, PT ;  /* 0x00000002e200780c */ /* 0x000fc80003f25270 */
[----:B------:R-:W-:-:S04]  /*18830*/  SEL R226, R226, RZ, P1 ;  /* 0x000000ffe2e27207 */ /* 0x000fc80000800000 */
[----:B------:R-:W-:-:S04]  /*18840*/  LEA R9, R226, R23, 0x3 ;  /* 0x00000017e2097211 */ /* 0x000fc800078e18ff */
[----:B------:R0:W1:Y:S01]  /*18850*/  SYNCS.PHASECHK.TRANS64.TRYWAIT P1, [R9+URZ+0x38830], R3 ;  /* 0x03883003090075a7 */ /* 0x000062000802017f */
[----:B------:R-:W-:Y:S05]  /*18860*/  @!P0 BRA `(.L_x_639) ;  /* 0x0000000000048947 */ /* 0x000fea0003800000 */
[----:B------:R-:W-:Y:S01]  /*18870*/  BPT.TRAP 0x1 ;  /* 0x000000040000795c */ /* 0x000fe20000300000 */
.L_x_639:
[----:B------:R-:W2:Y:S01]  /*18880*/  LDL R4, [R1+0x50] ;  /* 0x0000500001047983 */ /* 0x000ea20000100800 */
[----:B------:R-:W-:Y:S01]  /*18890*/  BSSY B1, `(.L_x_640) ;  /* 0x0000007000017945 */ /* 0x000fe20003800000 */
[----:B------:R-:W-:Y:S02]  /*188a0*/  IMAD.MOV.U32 R5, RZ, RZ, 0x40000040 ;  /* 0x40000040ff057424 */ /* 0x000fe400078e00ff */
[----:B--2---:R-:W-:-:S04]  /*188b0*/  IMAD R4, R226, 0xa00, R4 ;  /* 0x00000a00e2047824 */ /* 0x004fc800078e0204 */
[----:B------:R-:W-:Y:S01]  /*188c0*/  VIADD R6, R4, 0x80 ;  /* 0x0000008004067836 */ /* 0x000fe20000000000 */
[----:B-1----:R-:W-:Y:S06]  /*188d0*/  @P1 BRA `(.L_x_641) ;  /* 0x0000000000081947 */ /* 0x002fec0003800000 */
[----:B------:R-:W1:Y:S02]  /*188e0*/  SYNCS.PHASECHK.TRANS64.TRYWAIT P1, [R9+URZ+0x38830], R3 ;  /* 0x03883003090075a7 */ /* 0x000e64000802017f */
[----:B-1----:R-:W-:Y:S05]  /*188f0*/  @!P1 BRA `(.L_x_642) ;  /* 0x0000013400449947 */ /* 0x002fea0003800000 */
.L_x_641:
[----:B------:R-:W-:Y:S05]  /*18900*/  BSYNC B1 ;  /* 0x0000000000017941 */ /* 0x000fea0003800000 */
.L_x_640:
[----:B------:R-:W2:Y:S04]  /*18910*/  LDL.64 R154, [R1+0x8] ;  /* 0x00000800019a7983 */ /* 0x000ea80000100a00 */
[----:B------:R-:W3:Y:S01]  /*18920*/  LDL.64 R152, [R1] ;  /* 0x0000000001987983 */ /* 0x000ee20000100a00 */
[----:B------:R-:W-:Y:S02]  /*18930*/  R2UR UR10, R4 ;  /* 0x00000000040a72ca */ /* 0x000fe400000e0000 */
[----:B------:R-:W-:Y:S01]  /*18940*/  R2UR UR11, R5 ;  /* 0x00000000050b72ca */ /* 0x000fe200000e0000 */
[----:B------:R-:W-:Y:S01]  /*18950*/  WARPGROUP.ARRIVE ;  /* 0x00000000000079c5 */ /* 0x000fe20000000000 */
[----:B------:R-:W-:Y:S01]  /*18960*/  MOV R7, 0x40000040 ;  /* 0x4000004000077802 */ /* 0x000fe20000000f00 */
[----:B------:R-:W4:Y:S01]  /*18970*/  LDL.64 R20, [R1+0x48] ;  /* 0x0000480001147983 */ /* 0x000f220000100a00 */
[----:B------:R-:W-:-:S02]  /*18980*/  R2UR UR6, R6 ;  /* 0x00000000060672ca */ /* 0x000fc400000e0000 */
[----:B------:R-:W-:Y:S01]  /*18990*/  R2UR UR7, R7 ;  /* 0x00000000070772ca */ /* 0x000fe200000e0000 */
[C---:B------:R-:W-:Y:S02]  /*189a0*/  VIADD R6, R4.reuse, 0x100 ;  /* 0x0000010004067836 */ /* 0x040fe40000000000 */
[----:B------:R-:W-:Y:S02]  /*189b0*/  VIADD R10, R4, 0x180 ;  /* 0x00000180040a7836 */ /* 0x000fe40000000000 */
[----:B------:R-:W-:Y:S01]  /*189c0*/  IMAD.MOV.U32 R11, RZ, RZ, 0x40000040 ;  /* 0x40000040ff0b7424 */ /* 0x000fe200078e00ff */
[----:B--2---:R-:W-:Y:S02]  /*189d0*/  R2UR UR12, R154 ;  /* 0x000000009a0c72ca */ /* 0x004fe400000e0000 */
[----:B------:R-:W-:Y:S02]  /*189e0*/  R2UR UR13, R155 ;  /* 0x000000009b0d72ca */ /* 0x000fe400000e0000 */
[----:B---3--:R-:W-:-:S02]  /*189f0*/  R2UR UR28, R152 ;  /* 0x00000000981c72ca */ /* 0x008fc400000e0000 */
[----:B------:R-:W-:Y:S02]  /*18a00*/  R2UR UR29, R153 ;  /* 0x00000000991d72ca */ /* 0x000fe400000e0000 */
[----:B----4-:R-:W-:Y:S02]  /*18a10*/  R2UR UR46, R20 ;  /* 0x00000000142e72ca */ /* 0x010fe400000e0000 */
[----:B------:R-:W-:-:S03]  /*18a20*/  R2UR UR47, R21 ;  /* 0x00000000152f72ca */ /* 0x000fc600000e0000 */
[----:B------:R-:W-:Y:S01]  /*18a30*/  UMOV UR8, UR12 ;  /* 0x0000000c00087c82 */ /* 0x000fe20008000000 */
[----:B------:R-:W-:Y:S01]  /*18a40*/  UMOV UR4, UR12 ;  /* 0x0000000c00047c82 */ /* 0x000fe20008000000 */
[----:B------:R-:W-:Y:S01]  /*18a50*/  UMOV UR9, UR13 ;  /* 0x0000000d00097c82 */ /* 0x000fe20008000000 */
[----:B------:R-:W-:Y:S01]  /*18a60*/  UMOV UR5, UR13 ;  /* 0x0000000d00057c82 */ /* 0x000fe20008000000 */
        /* <DEDUP_REMOVED lines=9> */
[----:B------:R-:W2:Y:S01]  /*18b00*/  LDL.64 R20, [R1+0x40] ;  /* 0x0000400001147983 */ /* 0x000ea20000100a00 */
[----:B------:R-:W-:Y:S01]  /*18b10*/  R2UR UR10, R6 ;  /* 0x00000000060a72ca */ /* 0x000fe200000e0000 */
[----:B------:R-:W-:Y:S01]  /*18b20*/  UMOV UR8, UR12 ;  /* 0x0000000c00087c82 */ /* 0x000fe20008000000 */
[----:B------:R-:W-:Y:S01]  /*18b30*/  R2UR UR11, R7 ;  /* 0x00000000070b72ca */ /* 0x000fe200000e0000 */
[----:B------:R-:W-:Y:S01]  /*18b40*/  UMOV UR9, UR13 ;  /* 0x0000000d00097c82 */ /* 0x000fe20008000000 */
[----:B------:R-:W-:-:S02]  /*18b50*/  IADD3 R6, R4, 0x200, RZ ;  /* 0x0000020004067810 */ /* 0x000fc40007ffe0ff */
[----:B------:R-:W-:Y:S02]  /*18b60*/  MOV R7, 0x40000040 ;  /* 0x4000004000077802 */ /* 0x000fe40000000f00 */
[----:B------:R-:W-:Y:S01]  /*18b70*/  R2UR UR34, R6 ;  /* 0x00000000062272ca */ /* 0x000fe200000e0000 */
[----:B------:R-:W-:Y:S01]  /*18b80*/  VIADD R6, R4, 0x82 ;  /* 0x0000008204067836 */ /* 0x000fe20000000000 */
[----:B------:R-:W-:Y:S01]  /*18b90*/  R2UR UR35, R7 ;  /* 0x00000000072372ca */ /* 0x000fe200000e0000 */
[----:B------:R-:W-:-:S03]  /*18ba0*/  IMAD.MOV.U32 R7, RZ, RZ, 0x40000040 ;  /* 0x40000040ff077424 */ /* 0x000fc600078e00ff */
[----:B------:R-:W-:Y:S01]  /*18bb0*/  R2UR UR22, R6 ;  /* 0x00000000061672ca */ /* 0x000fe200000e0000 */
[----:B------:R-:W-:Y:S01]  /*18bc0*/  VIADD R6, R4, 0x182 ;  /* 0x0000018204067836 */ /* 0x000fe20000000000 */
[----:B------:R-:W-:Y:S01]  /*18bd0*/  R2UR UR23, R7 ;  /* 0x00000000071772ca */ /* 0x000fe200000e0000 */
[----:B------:R-:W-:-:S03]  /*18be0*/  IMAD.MOV.U32 R7, RZ, RZ, 0x40000040 ;  /* 0x40000040ff077424 */ /* 0x000fc600078e00ff */
[----:B------:R-:W-:Y:S02]  /*18bf0*/  R2UR UR14, R6 ;  /* 0x00000000060e72ca */ /* 0x000fe400000e0000 */
[----:B------:R-:W-:Y:S01]  /*18c00*/  R2UR UR15, R7 ;  /* 0x00000000070f72ca */ /* 0x000fe200000e0000 */
[----:B------:R-:W-:Y:S01]  /*18c10*/  IMAD.MOV.U32 R7, RZ, RZ, 0x40000040 ;  /* 0x40000040ff077424 */ /* 0x000fe200078e00ff */
[----:B------:R-:W-:Y:S01]  /*18c20*/  IADD3 R6, R4, 0x4, RZ ;  /* 0x0000000404067810 */ /* 0x000fe20007ffe0ff */
[----:B------:R-:W-:Y:S02]  /*18c30*/  WARPGROUP.DEPBAR.LE gsb0, 0x0 ;  /* 0x00008000000079c5 */ /* 0x000fe40000010000 */
[----:B------:R-:W-:-:S06]  /*18c40*/  WARPGROUP.ARRIVE ;  /* 0x00000000000079c5 */ /* 0x000fcc0000000000 */
[----:B------:R-:W-:Y:S01]  /*18c50*/  HGMMA.64x16x16.F32 R176, gdesc[UR4], RZ, !UPT, gsb0 ;  /* 0x0020000004b079f0 */ /* 0x000fe2000c0008ff */
        /* <DEDUP_REMOVED lines=9> */
[----:B------:R-:W-:Y:S02]  /*18cf0*/  MOV R11, 0x40000040 ;  /* 0x40000040000b7802 */ /* 0x000fe40000000f00 */
[----:B------:R-:W-:Y:S01]  /*18d00*/  R2UR UR18, R10 ;  /* 0x000000000a1272ca */ /* 0x000fe200000e0000 */
[----:B------:R-:W-:Y:S02]  /*18d10*/  WARPGROUP.DEPBAR.LE gsb0, 0x0 ;  /* 0x00008000000079c5 */ /* 0x000fe40000010000 */
[----:B------:R-:W-:Y:S01]  /*18d20*/  WARPGROUP.ARRIVE ;  /* 0x00000000000079c5 */ /* 0x000fe20000000000 */
[----:B------:R-:W-:Y:S01]  /*18d30*/  R2UR UR19, R11 ;  /* 0x000000000b1372ca */ /* 0x000fe200000e0000 */
[----:B------:R-:W-:Y:S01]  /*18d40*/  UMOV UR12, UR28 ;  /* 0x0000001c000c7c82 */ /* 0x000fe20008000000 */
[----:B------:R-:W-:Y:S01]  /*18d50*/  UMOV UR13, UR29 ;  /* 0x0000001d000d7c82 */ /* 0x000fe20008000000 */
[----:B------:R-:W-:-:S02]  /*18d60*/  VIADD R10, R4, 0x202 ;  /* 0x00000202040a7836 */ /* 0x000fc40000000000 */
[----:B------:R-:W-:Y:S01]  /*18d70*/  HGMMA.64x16x16.F32 R168, gdesc[UR8], RZ, !UPT, gsb0 ;  /* 0x0020000008a879f0 */ /* 0x000fe2000c0008ff */
[----:B------:R-:W-:Y:S01]  /*18d80*/  IMAD.MOV.U32 R11, RZ, RZ, 0x40000040 ;  /* 0x40000040ff0b7424 */ /* 0x000fe200078e00ff */
[----:B------:R-:W-:Y:S02]  /*18d90*/  R2UR UR10, R6 ;  /* 0x00000000060a72ca */ /* 0x000fe400000e0000 */
[----:B------:R-:W-:Y:S02]  /*18da0*/  R2UR UR30, R10 ;  /* 0x000000000a1e72ca */ /* 0x000fe400000e0000 */
[----:B------:R-:W-:Y:S02]  /*18db0*/  R2UR UR31, R11 ;  /* 0x000000000b1f72ca */ /* 0x000fe400000e0000 */
[----:B------:R-:W-:Y:S01]  /*18dc0*/  R2UR UR11, R7 ;  /* 0x00000000070b72ca */ /* 0x000fe200000e0000 */
[----:B------:R-:W-:Y:S01]  /*18dd0*/  UMOV UR8, UR46 ;  /* 0x0000002e00087c82 */ /* 0x000fe20008000000 */
[----:B------:R-:W-:Y:S01]  /*18de0*/  UMOV UR9, UR47 ;  /* 0x0000002f00097c82 */ /* 0x000fe20008000000 */
[----:B------:R-:W-:Y:S01]  /*18df0*/  IMAD.MOV.U32 R7, RZ, RZ, 0x40000040 ;  /* 0x40000040ff077424 */ /* 0x000fe200078e00ff */
[----:B------:R-:W-:Y:S01]  /*18e00*/  IADD3 R6, R4, 0x84, RZ ;  /* 0x0000008404067810 */ /* 0x000fe20007ffe0ff */
[----:B------:R-:W3:Y:S01]  /*18e10*/  LDL.64 R10, [R1+0x30] ;  /* 0x00003000010a7983 */ /* 0x000ee20000100a00 */
[----:B------:R-:W-:-:S02]  /*18e20*/  WARPGROUP.DEPBAR.LE gsb0, 0x0 ;  /* 0x00008000000079c5 */ /* 0x000fc40000010000 */
[----:B------:R-:W-:-:S06]  /*18e30*/  WARPGROUP.ARRIVE ;  /* 0x00000000000079c5 */ /* 0x000fcc0000000000 */
[----:B------:R-:W-:Y:S01]  /*18e40*/  HGMMA.64x16x16.F32 R160, gdesc[UR4], RZ, !UPT, gsb0 ;  /* 0x0020000004a079f0 */ /* 0x000fe2000c0008ff */
[----:B------:R-:W-:Y:S02]  /*18e50*/  R2UR UR6, R6 ;  /* 0x00000000060672ca */ /* 0x000fe400000e0000 */
[----:B------:R-:W-:Y:S01]  /*18e60*/  R2UR UR7, R7 ;  /* 0x00000000070772ca */ /* 0x000fe200000e0000 */
[----:B------:R-:W-:Y:S02]  /*18e70*/  WARPGROUP.DEPBAR.LE gsb0, 0x0 ;  /* 0x00008000000079c5 */ /* 0x000fe40000010000 */
[----:B------:R-:W-:-:S06]  /*18e80*/  WARPGROUP.ARRIVE ;  /* 0x00000000000079c5 */ /* 0x000fcc0000000000 */
[----:B------:R-:W-:Y:S03]  /*18e90*/  HGMMA.64x16x16.F32 R152, gdesc[UR32], RZ, !UPT, gsb0 ;  /* 0x00200000209879f0 */ /* 0x000fe6000c0008ff */
[----:B------:R-:W-:Y:S02]  /*18ea0*/  WARPGROUP.DEPBAR.LE gsb0, 0x0 ;  /* 0x00008000000079c5 */ /* 0x000fe40000010000 */
[----:B------:R-:W-:-:S06]  /*18eb0*/  WARPGROUP.ARRIVE ;  /* 0x00000000000079c5 */ /* 0x000fcc0000000000 */
[----:B------:R-:W-:Y:S01]  /*18ec0*/  HGMMA.64x16x16.F32 R184, gdesc[UR24], R184, gsb0 ;  /* 0x0020000018b879f0 */ /* 0x000fe200080008b8 */
[----:B--2---:R-:W-:Y:S02]  /*18ed0*/  R2UR UR42, R20 ;  /* 0x00000000142a72ca */ /* 0x004fe400000e0000 */
[----:B------:R-:W-:Y:S01]  /*18ee0*/  R2UR UR43, R21 ;  /* 0x00000000152b72ca */ /* 0x000fe200000e0000 */
[----:B------:R-:W-:Y:S01]  /*18ef0*/  UMOV UR4, UR46 ;  /* 0x0000002e00047c82 */ /* 0x000fe20008000000 */
[----:B------:R-:W-:Y:S01]  /*18f00*/  UMOV UR5, UR47 ;  /* 0x0000002f00057c82 */ /* 0x000fe20008000000 */
[----:B------:R-:W-:Y:S01]  /*18f10*/  VIADD R6, R4, 0x104 ;  /* 0x0000010404067836 */ /* 0x000fe20000000000 */
[----:B------:R-:W-:Y:S01]  /*18f20*/  MOV R7, 0x40000040 ;  /* 0x4000004000077802 */ /* 0x000fe20000000f00 */
[----:B------:R-:W-:Y:S01]  /*18f30*/  UMOV UR24, UR46 ;  /* 0x0000002e00187c82 */ /* 0x000fe20008000000 */
[----:B------:R-:W-:Y:S01]  /*18f40*/  UMOV UR25, UR47 ;  /* 0x0000002f00197c82 */ /* 0x000fe20008000000 */
[----:B------:R-:W-:Y:S01]  /*18f50*/  UMOV UR32, UR46 ;  /* 0x0000002e00207c82 */ /* 0x000fe20008000000 */
[----:B------:R-:W-:-:S02]  /*18f60*/  WARPGROUP.DEPBAR.LE gsb0, 0x0 ;  /* 0x00008000000079c5 */ /* 0x000fc40000010000 */
[----:B------:R-:W-:Y:S01]  /*18f70*/  WARPGROUP.ARRIVE ;  /* 0x00000000000079c5 */ /* 0x000fe20000000000 */
[----:B------:R-:W-:Y:S01]  /*18f80*/  UMOV UR33, UR47 ;  /* 0x0000002f00217c82 */ /* 0x000fe20008000000 */
[----:B------:R-:W2:Y:S04]  /*18f90*/  LDL.64 R20, [R1+0x38] ;  /* 0x0000380001147983 */ /* 0x000ea80000100a00 */
        /* <DEDUP_REMOVED lines=18> */
[----:B------:R-:W-:Y:S01]  /*190c0*/  VIADD R6, R4, 0x184 ;  /* 0x0000018404067836 */ /* 0x000fe20000000000 */
[----:B------:R-:W-:Y:S02]  /*190d0*/  WARPGROUP.DEPBAR.LE gsb0, 0x0 ;  /* 0x00008000000079c5 */ /* 0x000fe40000010000 */
[----:B------:R-:W-:-:S09]  /*190e0*/  WARPGROUP.ARRIVE ;  /* 0x00000000000079c5 */ /* 0x000fd20000000000 */
[----:B------:R-:W-:Y:S01]  /*190f0*/  HGMMA.64x16x16.F32 R168, gdesc[UR24], R168, gsb0 ;  /* 0x0020000018a879f0 */ /* 0x000fe200080008a8 */
[----:B------:R-:W-:Y:S01]  /*19100*/  IMAD.MOV.U32 R7, RZ, RZ, 0x40000040 ;  /* 0x40000040ff077424 */ /* 0x000fe200078e00ff */
[----:B------:R-:W-:-:S04]  /*19110*/  R2UR UR22, R6 ;  /* 0x00000000061672ca */ /* 0x000fc800000e0000 */
[----:B------:R-:W-:Y:S01]  /*19120*/  R2UR UR23, R7 ;  /* 0x00000000071772ca */ /* 0x000fe200000e0000 */
[----:B------:R-:W-:Y:S01]  /*19130*/  UMOV UR20, UR46 ;  /* 0x0000002e00147c82 */ /* 0x000fe20008000000 */
[----:B------:R-:W-:Y:S01]  /*19140*/  UMOV UR21, UR47 ;  /* 0x0000002f00157c82 */ /* 0x000fe20008000000 */
[----:B------:R-:W-:Y:S02]  /*19150*/  WARPGROUP.DEPBAR.LE gsb0, 0x0 ;  /* 0x00008000000079c5 */ /* 0x000fe40000010000 */
[----:B------:R-:W-:-:S08]  /*19160*/  WARPGROUP.ARRIVE ;  /* 0x00000000000079c5 */ /* 0x000fd00000000000 */
[----:B------:R-:W-:Y:S01]  /*19170*/  HGMMA.64x16x16.F32 R160, gdesc[UR20], R160, gsb0 ;  /* 0x0020000014a079f0 */ /* 0x000fe200080008a0 */
[----:B------:R-:W-:Y:S01]  /*19180*/  IMAD.MOV.U32 R7, RZ, RZ, 0x40000040 ;  /* 0x40000040ff077424 */ /* 0x000fe200078e00ff */
[----:B------:R-:W-:-:S04]  /*19190*/  IADD3 R6, R4, 0x204, RZ ;  /* 0x0000020404067810 */ /* 0x000fc80007ffe0ff */
[----:B------:R-:W-:Y:S02]  /*191a0*/  R2UR UR34, R6 ;  /* 0x00000000062272ca */ /* 0x000fe400000e0000 */
[----:B------:R-:W-:Y:S01]  /*191b0*/  R2UR UR35, R7 ;  /* 0x00000000072372ca */ /* 0x000fe200000e0000 */
[----:B------:R-:W-:Y:S02]  /*191c0*/  WARPGROUP.DEPBAR.LE gsb0, 0x0 ;  /* 0x00008000000079c5 */ /* 0x000fe40000010000 */
[----:B------:R-:W-:-:S10]  /*191d0*/  WARPGROUP.ARRIVE ;  /* 0x00000000000079c5 */ /* 0x000fd40000000000 */
[----:B------:R-:W-:Y:S01]  /*191e0*/  HGMMA.64x16x16.F32 R152, gdesc[UR32], R152, gsb0 ;  /* 0x00200000209879f0 */ /* 0x000fe20008000898 */
[----:B------:R-:W-:Y:S01]  /*191f0*/  VIADD R6, R4, 0x6 ;  /* 0x0000000604067836 */ /* 0x000fe20000000000 */
[----:B------:R-:W-:-:S04]  /*19200*/  MOV R7, 0x40000040 ;  /* 0x4000004000077802 */ /* 0x000fc80000000f00 */
[----:B------:R-:W-:Y:S02]  /*19210*/  R2UR UR18, R6 ;  /* 0x00000000061272ca */ /* 0x000fe400000e0000 */
[----:B------:R-:W-:Y:S01]  /*19220*/  R2UR UR19, R7 ;  /* 0x00000000071372ca */ /* 0x000fe200000e0000 */
[----:B------:R-:W-:Y:S01]  /*19230*/  UMOV UR16, UR42 ;  /* 0x0000002a00107c82 */ /* 0x000fe20008000000 */
[----:B------:R-:W-:Y:S01]  /*19240*/  UMOV UR17, UR43 ;  /* 0x0000002b00117c82 */ /* 0x000fe20008000000 */
[----:B------:R-:W-:Y:S02]  /*19250*/  WARPGROUP.DEPBAR.LE gsb0, 0x0 ;  /* 0x00008000000079c5 */ /* 0x000fe40000010000 */
[----:B------:R-:W-:-:S08]  /*19260*/  WARPGROUP.ARRIVE ;  /* 0x00000000000079c5 */ /* 0x000fd00000000000 */
[----:B------:R-:W-:Y:S01]  /*19270*/  HGMMA.64x16x16.F32 R184, gdesc[UR16], R184, gsb0 ;  /* 0x0020000010b879f0 */ /* 0x000fe200080008b8 */
[----:B------:R-:W-:Y:S02]  /*19280*/  VIADD R6, R4, 0x86 ;  /* 0x0000008604067836 */ /* 0x000fe40000000000 */
[----:B------:R-:W-:-:S03]  /*19290*/  IMAD.MOV.U32 R7, RZ, RZ, 0x40000040 ;  /* 0x40000040ff077424 */ /* 0x000fc600078e00ff */
[----:B------:R-:W-:Y:S02]  /*192a0*/  R2UR UR14, R6 ;  /* 0x00000000060e72ca */ /* 0x000fe400000e0000 */
        /* <DEDUP_REMOVED lines=10> */
[----:B------:R-:W-:Y:S01]  /*19350*/  UMOV UR8, UR42 ;  /* 0x0000002a00087c82 */ /* 0x000fe20008000000 */
[----:B------:R-:W-:Y:S01]  /*19360*/  UMOV UR9, UR43 ;  /* 0x0000002b00097c82 */ /* 0x000fe20008000000 */
[----:B------:R-:W-:Y:S02]  /*19370*/  WARPGROUP.DEPBAR.LE gsb0, 0x0 ;  /* 0x00008000000079c5 */ /* 0x000fe40000010000 */
[----:B------:R-:W-:-:S08]  /*19380*/  WARPGROUP.ARRIVE ;  /* 0x00000000000079c5 */ /* 0x000fd00000000000 */
        /* <DEDUP_REMOVED lines=20> */
[----:B------:R-:W-:Y:S02]  /*194d0*/  IADD3 R6, R4, 0x280, RZ ;  /* 0x0000028004067810 */ /* 0x000fe40007ffe0ff */
[----:B--2---:R-:W-:Y:S02]  /*194e0*/  R2UR UR50, R20 ;  /* 0x00000000143272ca */ /* 0x004fe400000e0000 */
[----:B------:R-:W-:Y:S02]  /*194f0*/  R2UR UR51, R21 ;  /* 0x00000000153372ca */ /* 0x000fe400000e0000 */
[----:B------:R-:W-:Y:S01]  /*19500*/  R2UR UR26, R6 ;  /* 0x00000000061a72ca */ /* 0x000fe200000e0000 */
[----:B------:R-:W2:Y:S01]  /*19510*/  LDL.64 R20, [R1+0x28] ;  /* 0x0000280001147983 */ /* 0x000ea20000100a00 */
[----:B------:R-:W-:-:S07]  /*19520*/  R2UR UR27, R7 ;  /* 0x00000000071b72ca */ /* 0x000fce00000e0000 */
[----:B------:R-:W-:Y:S02]  /*19530*/  UMOV UR24, UR50 ;  /* 0x0000003200187c82 */ /* 0x000fe40008000000 */
[----:B------:R-:W-:Y:S01]  /*19540*/  UMOV UR25, UR51 ;  /* 0x0000003300197c82 */ /* 0x000fe20008000000 */
[----:B------:R-:W-:Y:S02]  /*19550*/  WARPGROUP.DEPBAR.LE gsb0, 0x0 ;  /* 0x00008000000079c5 */ /* 0x000fe40000010000 */
[----:B------:R-:W-:-:S06]  /*19560*/  WARPGROUP.ARRIVE ;  /* 0x00000000000079c5 */ /* 0x000fcc0000000000 */
        /* <DEDUP_REMOVED lines=38> */
[----:B------:R-:W-:Y:S01]  /*197d0*/  IMAD.MOV.U32 R7, RZ, RZ, 0x40000040 ;  /* 0x40000040ff077424 */ /* 0x000fe200078e00ff */
[----:B---3--:R-:W-:Y:S02]  /*197e0*/  R2UR UR46, R10 ;  /* 0x000000000a2e72ca */ /* 0x008fe400000e0000 */
[----:B------:R-:W-:Y:S02]  /*197f0*/  R2UR UR47, R11 ;  /* 0x000000000b2f72ca */ /* 0x000fe400000e0000 */
[----:B------:R-:W-:Y:S01]  /*19800*/  R2UR UR10, R6 ;  /* 0x00000000060a72ca */ /* 0x000fe200000e0000 */
[----:B------:R-:W3:Y:S01]  /*19810*/  LDL.64 R10, [R1+0x20] ;  /* 0x00002000010a7983 */ /* 0x000ee20000100a00 */
[----:B------:R-:W-:-:S07]  /*19820*/  R2UR UR11, R7 ;  /* 0x00000000070b72ca */ /* 0x000fce00000e0000 */
[----:B------:R-:W-:Y:S02]  /*19830*/  UMOV UR8, UR46 ;  /* 0x0000002e00087c82 */ /* 0x000fe40008000000 */
[----:B------:R-:W-:Y:S01]  /*19840*/  UMOV UR9, UR47 ;  /* 0x0000002f00097c82 */ /* 0x000fe20008000000 */
[----:B------:R-:W-:Y:S02]  /*19850*/  WARPGROUP.DEPBAR.LE gsb0, 0x0 ;  /* 0x00008000000079c5 */ /* 0x000fe40000010000 */
[----:B------:R-:W-:-:S06]  /*19860*/  WARPGROUP.ARRIVE ;  /* 0x00000000000079c5 */ /* 0x000fcc0000000000 */
        /* <DEDUP_REMOVED lines=38> */
[----:B------:R-:W-:Y:S02]  /*19ad0*/  MOV R7, 0x40000040 ;  /* 0x4000004000077802 */ /* 0x000fe40000000f00 */
        /* <DEDUP_REMOVED lines=96> */
[----:B--2---:R-:W-:Y:S02]  /*1a0e0*/  R2UR UR46, R20 ;  /* 0x00000000142e72ca */ /* 0x004fe400000e0000 */
[----:B------:R-:W-:Y:S02]  /*1a0f0*/  R2UR UR47, R21 ;  /* 0x00000000152f72ca */ /* 0x000fe400000e0000 */
[----:B------:R-:W-:Y:S02]  /*1a100*/  R2UR UR10, R6 ;  /* 0x00000000060a72ca */ /* 0x000fe400000e0000 */
        /* <DEDUP_REMOVED lines=44> */
[----:B---3--:R-:W-:Y:S02]  /*1a3d0*/  R2UR UR42, R10 ;  /* 0x000000000a2a72ca */ /* 0x008fe400000e0000 */
        /* <DEDUP_REMOVED lines=445> */
.L_x_643:
[----:B------:R-:W-:Y:S02]  /*1bfb0*/  SHF.L.U32 R0, R12, 0x1f, RZ ;  /* 0x0000001f0c007819 */ /* 0x000fe400000006ff */
[----:B------:R-:W-:-:S04]  /*1bfc0*/  LEA R6, R8, R23, 0x3 ;  /* 0x0000001708067211 */ /* 0x000fc800078e18ff */
[----:B------:R2:W3:Y:S01]  /*1bfd0*/  SYNCS.PHASECHK.TRANS64.TRYWAIT P1, [R6+URZ+0x38850], R0 ;  /* 0x03885000060075a7 */ /* 0x0004e2000802017f */
[----:B------:R-:W-:Y:S05]  /*1bfe0*/  @!P0 BRA `(.L_x_644) ;  /* 0x0000000000048947 */ /* 0x000fea0003800000 */
[----:B------:R-:W-:Y:S01]  /*1bff0*/  BPT.TRAP 0x1 ;  /* 0x000000040000795c */ /* 0x000fe20000300000 */
.L_x_644:
[----:B------:R-:W-:Y:S04]  /*1c000*/  BSSY B1, `(.L_x_645) ;  /* 0x0000004000017945 */ /* 0x000fe80003800000 */
[----:B---3--:R-:W-:Y:S05]  /*1c010*/  @P1 BRA `(.L_x_646) ;  /* 0x0000000000081947 */ /* 0x008fea0003800000 */
[----:B------:R-:W3:Y:S02]  /*1c020*/  SYNCS.PHASECHK.TRANS64.TRYWAIT P1, [R6+URZ+0x38850], R0 ;  /* 0x03885000060075a7 */ /* 0x000ee4000802017f */
[----:B---3--:R-:W-:Y:S05]  /*1c030*/  @!P1 BRA `(.L_x_647) ;  /* 0x000000fc00889947 */ /* 0x008fea0003800000 */
.L_x_646:
[----:B------:R-:W-:Y:S05]  /*1c040*/  BSYNC B1 ;  /* 0x0000000000017941 */ /* 0x000fea0003800000 */
.L_x_645:
[----:B--23--:R-:W-:Y:S01]  /*1c050*/  VIADD R0, R23, 0x400 ;  /* 0x0000040017007836 */ /* 0x00cfe20000000000 */
[----:B------:R-:W-:Y:S01]  /*1c060*/  WARPGROUP.ARRIVE ;  /* 0x00000000000079c5 */ /* 0x000fe20000000000 */
[----:B01----:R-:W-:Y:S02]  /*1c070*/  IMAD.MOV.U32 R3, RZ, RZ, 0x40000040 ;  /* 0x40000040ff037424 */ /* 0x003fe400078e00ff */
[----:B------:R-:W-:Y:S01]  /*1c080*/  IMAD.MOV.U32 R5, RZ, RZ, 0x40000040 ;  /* 0x40000040ff057424 */ /* 0x000fe200078e00ff */
[----:B------:R-:W-:Y:S02]  /*1c090*/  SHF.R.U32.HI R0, RZ, 0x4, R0 ;  /* 0x00000004ff007819 */ /* 0x000fe40000011600 */
[----:B------:R-:W-:Y:S01]  /*1c0a0*/  R2UR UR7, R3 ;  /* 0x00000000030772ca */ /* 0x000fe200000e0000 */
[----:B------:R-:W-:Y:S01]  /*1c0b0*/  IMAD.MOV.U32 R3, RZ, RZ, 0x40000040 ;  /* 0x40000040ff037424 */ /* 0x000fe200078e00ff */
[----:B------:R-:W-:-:S04]  /*1c0c0*/  LOP3.LUT R0, R0, 0x3fff, RZ, 0xc0, !PT ;  /* 0x00003fff00007812 */ /* 0x000fc800078ec0ff */
[----:B------:R-:W-:-:S05]  /*1c0d0*/  LOP3.LUT R0, R0, 0x2800000, RZ, 0xfc, !PT ;  /* 0x0280000000007812 */ /* 0x000fca00078efcff */
[----:B------:R-:W-:-:S05]  /*1c0e0*/  IMAD R2, R8, 0xa00, R0 ;  /* 0x00000a0008027824 */ /* 0x000fca00078e0200 */
[C---:B------:R-:W-:Y:S02]  /*1c0f0*/  R2UR UR6, R2.reuse ;  /* 0x00000000020672ca */ /* 0x040fe400000e0000 */
[----:B------:R-:W-:-:S11]  /*1c100*/  IADD3 R4, R2, 0x80, RZ ;  /* 0x0000008002047810 */ /* 0x000fd60007ffe0ff */
[----:B------:R-:W-:Y:S01]  /*1c110*/  HGMMA.64x256x16.F32 R24, R208, gdesc[UR4].tnspB, R24, gsb0 ;  /* 0x43e00004d0187df0 */ /* 0x000fe20008000818 */
[----:B------:R-:W-:Y:S01]  /*1c120*/  R2UR UR6, R4 ;  /* 0x00000000040672ca */ /* 0x000fe200000e0000 */
[----:B------:R-:W-:Y:S01]  /*1c130*/  VIADD R4, R2, 0x100 ;  /* 0x0000010002047836 */ /* 0x000fe20000000000 */
[----:B------:R-:W-:Y:S02]  /*1c140*/  R2UR UR7, R5 ;  /* 0x00000000050772ca */ /* 0x000fe400000e0000 */
[----:B------:R-:W-:Y:S01]  /*1c150*/  MOV R5, 0x40000040 ;  /* 0x4000004000057802 */ /* 0x000fe20000000f00 */
[----:B------:R-:W-:Y:S02]  /*1c160*/  WARPGROUP.DEPBAR.LE gsb0, 0x0 ;  /* 0x00008000000079c5 */ /* 0x000fe40000010000 */
[----:B------:R-:W-:-:S15]  /*1c170*/  WARPGROUP.ARRIVE ;  /* 0x00000000000079c5 */ /* 0x000fde0000000000 */
[----:B------:R-:W-:-:S05]  /*1c180*/  NOP ;  /* 0x0000000000007918 */ /* 0x000fca0000000000 */
[----:B------:R-:W-:Y:S01]  /*1c190*/  HGMMA.64x256x16.F32 R24, R204, gdesc[UR4].tnspB, R24, gsb0 ;  /* 0x43e00004cc187df0 */ /* 0x000fe20008000818 */
[----:B------:R-:W-:Y:S01]  /*1c1a0*/  R2UR UR6, R4 ;  /* 0x00000000040672ca */ /* 0x000fe200000e0000 */
[C---:B------:R-:W-:Y:S01]  /*1c1b0*/  VIADD R4, R2.reuse, 0x180 ;  /* 0x0000018002047836 */ /* 0x040fe20000000000 */
[----:B------:R-:W-:Y:S01]  /*1c1c0*/  R2UR UR7, R5 ;  /* 0x00000000050772ca */ /* 0x000fe200000e0000 */
[----:B------:R-:W-:Y:S01]  /*1c1d0*/  IMAD.MOV.U32 R5, RZ, RZ, 0x40000040 ;  /* 0x40000040ff057424 */ /* 0x000fe200078e00ff */
[----:B------:R-:W-:Y:S01]  /*1c1e0*/  IADD3 R2, R2, 0x200, RZ ;  /* 0x0000020002027810 */ /* 0x000fe20007ffe0ff */
[----:B------:R-:W-:Y:S02]  /*1c1f0*/  WARPGROUP.DEPBAR.LE gsb0, 0x0 ;  /* 0x00008000000079c5 */ /* 0x000fe40000010000 */
[----:B------:R-:W-:-:S15]  /*1c200*/  WARPGROUP.ARRIVE ;  /* 0x00000000000079c5 */ /* 0x000fde0000000000 */
[----:B------:R-:W-:-:S05]  /*1c210*/  NOP ;  /* 0x0000000000007918 */ /* 0x000fca0000000000 */
[----:B------:R-:W-:Y:S01]  /*1c220*/  HGMMA.64x256x16.F32 R24, R200, gdesc[UR4].tnspB, R24, gsb0 ;  /* 0x43e00004c8187df0 */ /* 0x000fe20008000818 */
[----:B------:R-:W-:Y:S02]  /*1c230*/  R2UR UR6, R4 ;  /* 0x00000000040672ca */ /* 0x000fe400000e0000 */
[----:B------:R-:W-:Y:S01]  /*1c240*/  R2UR UR7, R5 ;  /* 0x00000000050772ca */ /* 0x000fe200000e0000 */
[----:B------:R-:W-:Y:S02]  /*1c250*/  WARPGROUP.DEPBAR.LE gsb0, 0x0 ;  /* 0x00008000000079c5 */ /* 0x000fe40000010000 */
[----:B------:R-:W-:-:S15]  /*1c260*/  WARPGROUP.ARRIVE ;  /* 0x00000000000079c5 */ /* 0x000fde0000000000 */
[----:B------:R-:W-:-:S07]  /*1c270*/  NOP ;  /* 0x0000000000007918 */ /* 0x000fce0000000000 */
[----:B------:R-:W-:Y:S01]  /*1c280*/  HGMMA.64x256x16.F32 R24, R196, gdesc[UR4].tnspB, R24, gsb0 ;  /* 0x43e00004c4187df0 */ /* 0x000fe20008000818 */
[----:B------:R-:W-:Y:S02]  /*1c290*/  R2UR UR6, R2 ;  /* 0x00000000020672ca */ /* 0x000fe400000e0000 */
[----:B------:R-:W-:Y:S01]  /*1c2a0*/  R2UR UR7, R3 ;  /* 0x00000000030772ca */ /* 0x000fe200000e0000 */
[----:B------:R-:W-:Y:S02]  /*1c2b0*/  WARPGROUP.DEPBAR.LE gsb0, 0x0 ;  /* 0x00008000000079c5 */ /* 0x000fe40000010000 */
[----:B------:R-:W-:-:S15]  /*1c2c0*/  WARPGROUP.ARRIVE ;  /* 0x00000000000079c5 */ /* 0x000fde0000000000 */
[----:B------:R-:W-:-:S07]  /*1c2d0*/  NOP ;  /* 0x0000000000007918 */ /* 0x000fce0000000000 */
[----:B------:R-:W-:Y:S03]  /*1c2e0*/  HGMMA.64x256x16.F32 R24, R192, gdesc[UR4].tnspB, R24, gsb0 ;  /* 0x43e00004c0187df0 */ /* 0x000fe60008000818 */
[----:B------:R-:W-:Y:S02]  /*1c2f0*/  WARPGROUP.DEPBAR.LE gsb0, 0x0 ;  /* 0x00008000000079c5 */ /* 0x000fe40000010000 */
[----:B------:R-:W-:Y:S05]  /*1c300*/  @!P0 BRA `(.L_x_648) ;  /* 0x0000000000048947 */ /* 0x000fea0003800000 */
[----:B------:R-:W-:Y:S01]  /*1c310*/  BPT.TRAP 0x1 ;  /* 0x000000040000795c */ /* 0x000fe20000300000 */
.L_x_648:
[----:B------:R-:W-:Y:S02]  /*1c320*/  FMUL.FTZ R0, R184, UR39 ;  /* 0x00000027b8007c20 */ /* 0x000fe40008410000 */
[----:B------:R-:W2:Y:S01]  /*1c330*/  LDL R184, [R1+0x60] ;  /* 0x0000600001b87983 */ /* 0x000ea20000100800 */
        /* <DEDUP_REMOVED lines=20> */
[----:B0-----:R-:W-:Y:S01]  /*1c480*/  FMNMX.FTZ R3, R0, R13, !PT ;  /* 0x0000000d00037209 */ /* 0x001fe20007810000 */
[----:B------:R-:W-:Y:S01]  /*1c490*/  FMUL.FTZ R156, R156, UR39 ;  /* 0x000000279c9c7c20 */ /* 0x000fe20008410000 */
[----:B------:R-:W-:Y:S01]  /*1c4a0*/  FMUL.FTZ R157, R157, UR39 ;  /* 0x000000279d9d7c20 */ /* 0x000fe20008410000 */
[----:B------:R-:W-:Y:S01]  /*1c4b0*/  FMUL.FTZ R165, R186, UR39 ;  /* 0x00000027baa57c20 */ /* 0x000fe20008410000 */
[----:B------:R-:W-:Y:S01]  /*1c4c0*/  FMUL.FTZ R187, R187, UR39 ;  /* 0x00000027bbbb7c20 */ /* 0x000fe20008410000 */
[----:B------:R-:W-:Y:S01]  /*1c4d0*/  FMUL.FTZ R176, R190, UR39 ;  /* 0x00000027beb07c20 */ /* 0x000fe20008410000 */
[----:B------:R-:W-:Y:S01]  /*1c4e0*/  VIADD R4, R9, 0x38840 ;  /* 0x0003884009047836 */ /* 0x000fe20000000000 */
[----:B------:R-:W0:Y:S01]  /*1c4f0*/  MUFU.TANH R8, R8 ;  /* 0x0000000800087308 */ /* 0x000e220000002400 */
        /* <DEDUP_REMOVED lines=21> */
[----:B------:R-:W-:-:S02]  /*1c650*/  FMUL.FTZ R154, R159, UR39 ;  /* 0x000000279f9a7c20 */ /* 0x000fc40008410000 */
[----:B------:R-:W0:Y:S01]  /*1c660*/  MUFU.TANH R11, R11 ;  /* 0x0000000b000b7308 */ /* 0x000e220000002400 */
[----:B-1----:R-:W-:-:S07]  /*1c670*/  FMNMX.FTZ R3, R10, R3, !PT ;  /* 0x000000030a037209 */ /* 0x002fce0007810000 */
[----:B------:R-:W1:Y:S01]  /*1c680*/  MUFU.TANH R20, R20 ;  /* 0x0000001400147308 */ /* 0x000e620000002400 */
[----:B---3--:R-:W-:-:S07]  /*1c690*/  FMNMX.FTZ R3, R12, R3, !PT ;  /* 0x000000030c037209 */ /* 0x008fce0007810000 */
[----:B------:R-:W3:Y:S01]  /*1c6a0*/  MUFU.TANH R21, R21 ;  /* 0x0000001500157308 */ /* 0x000ee20000002400 */
[----:B0-----:R-:W-:-:S07]  /*1c6b0*/  FMNMX.FTZ R3, R11, R3, !PT ;  /* 0x000000030b037209 */ /* 0x001fce0007810000 */
        /* <DEDUP_REMOVED lines=25> */
[----:B-1----:R-:W-:-:S05]  /*1c850*/  FMNMX.FTZ R5, R157, R3, !PT ;  /* 0x000000039d057209 */ /* 0x002fca0007810000 */
[----:B------:R-:W1:Y:S02]  /*1c860*/  SHFL.BFLY PT, R3, R5, 0x2, 0x1f ;  /* 0x0c401f0005037f89 */ /* 0x000e6400000e0000 */
[----:B------:R-:W4:Y:S08]  /*1c870*/  MUFU.TANH R176, R176 ;  /* 0x000000b000b07308 */ /* 0x000f300000002400 */
[----:B------:R-:W5:Y:S08]  /*1c880*/  MUFU.TANH R177, R177 ;  /* 0x000000b100b17308 */ /* 0x000f700000002400 */
[----:B------:R-:W5:Y:S01]  /*1c890*/  MUFU.TANH R178, R178 ;  /* 0x000000b200b27308 */ /* 0x000f620000002400 */
[----:B-1----:R-:W-:-:S07]  /*1c8a0*/  FMNMX.FTZ R5, R5, R3, !PT ;  /* 0x0000000305057209 */ /* 0x002fce0007810000 */
[----:B------:R-:W1:Y:S01]  /*1c8b0*/  MUFU.TANH R179, R179 ;  /* 0x000000b300b37308 */ /* 0x000e620000002400 */
[----:B------:R-:W3:Y:S07]  /*1c8c0*/  SHFL.BFLY PT, R3, R5, 0x1, 0x1f ;  /* 0x0c201f0005037f89 */ /* 0x000eee00000e0000 */
[----:B------:R-:W1:Y:S08]  /*1c8d0*/  MUFU.TANH R180, R180 ;  /* 0x000000b400b47308 */ /* 0x000e700000002400 */
[----:B------:R-:W1:Y:S08]  /*1c8e0*/  MUFU.TANH R181, R181 ;  /* 0x000000b500b57308 */ /* 0x000e700000002400 */
[----:B------:R-:W1:Y:S01]  /*1c8f0*/  MUFU.TANH R170, R170 ;  /* 0x000000aa00aa7308 */ /* 0x000e620000002400 */
[----:B---3--:R-:W-:-:S02]  /*1c900*/  FMNMX.FTZ R5, R5, R3, !PT ;  /* 0x0000000305057209 */ /* 0x008fc40007810000 */
[----:B------:R-:W-:-:S05]  /*1c910*/  FMNMX.FTZ R3, R165, R14, !PT ;  /* 0x0000000ea5037209 */ /* 0x000fca0007810000 */
[----:B------:R-:W3:Y:S01]  /*1c920*/  MUFU.TANH R171, R171 ;  /* 0x000000ab00ab7308 */ /* 0x000ee20000002400 */
[----:B0-----:R-:W-:Y:S01]  /*1c930*/  FMNMX.FTZ R3, R9, R3, !PT ;  /* 0x0000000309037209 */ /* 0x001fe20007810000 */
[----:B------:R-:W-:-:S03]  /*1c940*/  FADD.FTZ R159, -R5, R13 ;  /* 0x0000000d059f7221 */ /* 0x000fc60000010100 */
[----:B----4-:R-:W-:-:S03]  /*1c950*/  FMNMX.FTZ R3, R176, R3, !PT ;  /* 0x00000003b0037209 */ /* 0x010fc60007810000 */
[----:B------:R-:W0:Y:S01]  /*1c960*/  MUFU.TANH R174, R174 ;  /* 0x000000ae00ae7308 */ /* 0x000e220000002400 */
[----:B-----5:R-:W-:-:S04]  /*1c970*/  FMNMX.FTZ R3, R177, R3, !PT ;  /* 0x00000003b1037209 */ /* 0x020fc80007810000 */
[----:B------:R-:W-:-:S03]  /*1c980*/  FMNMX.FTZ R3, R178, R3, !PT ;  /* 0x00000003b2037209 */ /* 0x000fc60007810000 */
[----:B------:R-:W4:Y:S01]  /*1c990*/  MUFU.TANH R175, R175 ;  /* 0x000000af00af7308 */ /* 0x000f220000002400 */
[----:B-1----:R-:W-:-:S04]  /*1c9a0*/  FMNMX.FTZ R3, R179, R3, !PT ;  /* 0x00000003b3037209 */ /* 0x002fc80007810000 */
[----:B------:R-:W-:-:S03]  /*1c9b0*/  FMNMX.FTZ R3, R180, R3, !PT ;  /* 0x00000003b4037209 */ /* 0x000fc60007810000 */
[----:B------:R-:W1:Y:S01]  /*1c9c0*/  MUFU.TANH R162, R162 ;  /* 0x000000a200a27308 */ /* 0x000e620000002400 */
[----:B------:R-:W-:-:S04]  /*1c9d0*/  FMNMX.FTZ R3, R181, R3, !PT ;  /* 0x00000003b5037209 */ /* 0x000fc80007810000 */
[----:B------:R-:W-:-:S03]  /*1c9e0*/  FMNMX.FTZ R3, R170, R3, !PT ;  /* 0x00000003aa037209 */ /* 0x000fc60007810000 */
[----:B------:R-:W5:Y:S01]  /*1c9f0*/  MUFU.TANH R197, R197 ;  /* 0x000000c500c57308 */ /* 0x000f620000002400 */
[----:B---3--:R-:W-:-:S04]  /*1ca00*/  FMNMX.FTZ R3, R171, R3, !PT ;  /* 0x00000003ab037209 */ /* 0x008fc80007810000 */
[----:B0-----:R-:W-:-:S03]  /*1ca10*/  FMNMX.FTZ R3, R174, R3, !PT ;  /* 0x00000003ae037209 */ /* 0x001fc60007810000 */
[----:B------:R-:W0:Y:S01]  /*1ca20*/  MUFU.TANH R199, R199 ;  /* 0x000000c700c77308 */ /* 0x000e220000002400 */
[----:B----4-:R-:W-:-:S04]  /*1ca30*/  FMNMX.FTZ R3, R175, R3, !PT ;  /* 0x00000003af037209 */ /* 0x010fc80007810000 */
[----:B-1----:R-:W-:-:S03]  /*1ca40*/  FMNMX.FTZ R3, R162, R3, !PT ;  /* 0x00000003a2037209 */ /* 0x002fc60007810000 */
[----:B------:R-:W1:Y:S01]  /*1ca50*/  MUFU.TANH R166, R166 ;  /* 0x000000a600a67308 */ /* 0x000e620000002400 */
[----:B-----5:R-:W-:-:S07]  /*1ca60*/  FMNMX.FTZ R3, R197, R3, !PT ;  /* 0x00000003c5037209 */ /* 0x020fce0007810000 */
[----:B------:R-:W3:Y:S01]  /*1ca70*/  MUFU.TANH R193, R193 ;  /* 0x000000c100c17308 */ /* 0x000ee20000002400 */
[----:B0-----:R-:W-:-:S07]  /*1ca80*/  FMNMX.FTZ R3, R199, R3, !PT ;  /* 0x00000003c7037209 */ /* 0x001fce0007810000 */
[----:B------:R-:W0:Y:S01]  /*1ca90*/  MUFU.TANH R163, R163 ;  /* 0x000000a300a37308 */ /* 0x000e220000002400 */
[----:B-1----:R-:W-:Y:S02]  /*1caa0*/  FMNMX.FTZ R3, R166, R3, !PT ;  /* 0x00000003a6037209 */ /* 0x002fe40007810000 */
[----:B--2---:R-:W-:-:S04]  /*1cab0*/  PRMT R4, R184, 0x654, R4 ;  /* 0x00000654b8047816 */ /* 0x004fc80000000004 */
[----:B------:R1:W-:Y:S01]  /*1cac0*/  SYNCS.ARRIVE.TRANS64.RED.A1T0 RZ, [R4+URZ], RZ ;  /* 0x000000ff04ff79a7 */ /* 0x0003e2000810043f */
[----:B------:R-:W2:Y:S01]  /*1cad0*/  MUFU.TANH R195, R195 ;  /* 0x000000c300c37308 */ /* 0x000ea20000002400 */
[----:B---3--:R-:W-:-:S07]  /*1cae0*/  FMNMX.FTZ R3, R193, R3, !PT ;  /* 0x00000003c1037209 */ /* 0x008fce0007810000 */
[----:B------:R-:W3:Y:S01]  /*1caf0*/  MUFU.TANH R154, R154 ;  /* 0x0000009a009a7308 */ /* 0x000ee20000002400 */
[----:B0-----:R-:W-:-:S04]  /*1cb00*/  FMNMX.FTZ R3, R163, R3, !PT ;  /* 0x00000003a3037209 */ /* 0x001fc80007810000 */
[----:B--2---:R-:W-:-:S04]  /*1cb10*/  FMNMX.FTZ R3, R195, R3, !PT ;  /* 0x00000003c3037209 */ /* 0x004fc80007810000 */
[----:B---3--:R-:W-:-:S05]  /*1cb20*/  FMNMX.FTZ R3, R154, R3, !PT ;  /* 0x000000039a037209 */ /* 0x008fca0007810000 */
[----:B-1----:R-:W0:Y:S02]  /*1cb30*/  SHFL.BFLY PT, R4, R3, 0x2, 0x1f ;  /* 0x0c401f0003047f89 */ /* 0x002e2400000e0000 */
[----:B0-----:R-:W-:-:S05]  /*1cb40*/  FMNMX.FTZ R4, R3, R4, !PT ;  /* 0x0000000403047209 */ /* 0x001fca0007810000 */
[----:B------:R-:W0:Y:S02]  /*1cb50*/  SHFL.BFLY PT, R3, R4, 0x1, 0x1f ;  /* 0x0c201f0004037f89 */ /* 0x000e2400000e0000 */
[----:B0-----:R-:W-:Y:S02]  /*1cb60*/  FMNMX.FTZ R4, R4, R3, !PT ;  /* 0x0000000304047209 */ /* 0x001fe40007810000 */
[----:B------:R-:W-:-:S03]  /*1cb70*/  MOV R3, UR38 ;  /* 0x0000002600037c02 */ /* 0x000fc60008000f00 */
[----:B------:R-:W-:Y:S02]  /*1cb80*/  FADD.FTZ R158, -R4, R14 ;  /* 0x0000000e049e7221 */ /* 0x000fe40000010100 */
[-C--:B------:R-:W-:Y:S01]  /*1cb90*/  FMUL.FTZ R13, R5, R3.reuse ;  /* 0x00000003050d7220 */ /* 0x080fe20000410000 */
[-C--:B------:R-:W-:Y:S01]  /*1cba0*/  FMUL.FTZ R159, R159, R3.reuse ;  /* 0x000000039f9f7220 */ /* 0x080fe20000410000 */
[-C--:B------:R-:W-:Y:S02]  /*1cbb0*/  FMUL.FTZ R158, R158, R3.reuse ;  /* 0x000000039e9e7220 */ /* 0x080fe40000410000 */
[-CC-:B------:R-:W-:Y:S01]  /*1cbc0*/  FFMA.FTZ R14, R7, R3.reuse, -R13.reuse ;  /* 0x00000003070e7223 */ /* 0x180fe2000001080d */
[-CC-:B------:R-:W-:Y:S01]  /*1cbd0*/  FFMA.FTZ R192, R152, R3.reuse, -R13.reuse ;  /* 0x0000000398c07223 */ /* 0x180fe2000001080d */
[-CC-:B------:R-:W-:Y:S01]  /*1cbe0*/  FFMA.FTZ R208, R0, R3.reuse, -R13.reuse ;  /* 0x0000000300d07223 */ /* 0x180fe2000001080d */
[-CC-:B------:R-:W-:Y:S01]  /*1cbf0*/  FFMA.FTZ R210, R8, R3.reuse, -R13.reuse ;  /* 0x0000000308d27223 */ /* 0x180fe2000001080d */
[----:B------:R0:W-:Y:S01]  /*1cc00*/  MUFU.EX2 R152, R14 ;  /* 0x0000000e00987308 */ /* 0x0001e20000000800 */
[-CC-:B------:R-:W-:Y:S01]  /*1cc10*/  FFMA.FTZ R8, R161, R3.reuse, -R13.reuse ;  /* 0x00000003a1087223 */ /* 0x180fe2000001080d */
[-CC-:B------:R-:W-:Y:S01]  /*1cc20*/  FFMA.FTZ R155, R2, R3.reuse, -R13.reuse ;  /* 0x00000003029b7223 */ /* 0x180fe2000001080d */
[-CC-:B------:R-:W-:Y:S01]  /*1cc30*/  FFMA.FTZ R196, R160, R3.reuse, -R13.reuse ;  /* 0x00000003a0c47223 */ /* 0x180fe2000001080d */
[-CC-:B------:R-:W-:Y:S01]  /*1cc40*/  FFMA.FTZ R204, R12, R3.reuse, -R13.reuse ;  /* 0x000000030ccc7223 */ /* 0x180fe2000001080d */
[-CC-:B------:R-:W-:Y:S01]  /*1cc50*/  FFMA.FTZ R10, R10, R3.reuse, -R13.reuse ;  /* 0x000000030a0a7223 */ /* 0x180fe2000001080d */
[-CC-:B------:R-:W-:Y:S01]  /*1cc60*/  FFMA.FTZ R12, R21, R3.reuse, -R13.reuse ;  /* 0x00000003150c7223 */ /* 0x180fe2000001080d */
[-CC-:B------:R-:W-:Y:S01]  /*1cc70*/  FFMA.FTZ R21, R157, R3.reuse, -R13.reuse ;  /* 0x000000039d157223 */ /* 0x180fe2000001080d */
[----:B------:R1:W-:Y:S01]  /*1cc80*/  MUFU.EX2 R0, R159 ;  /* 0x0000009f00007308 */ /* 0x0003e20000000800 */
[-C--:B0-----:R-:W-:Y:S01]  /*1cc90*/  FMUL.FTZ R14, R4, R3.reuse ;  /* 0x00000003040e7220 */ /* 0x081fe20000410000 */
[-CC-:B------:R-:W-:Y:S01]  /*1cca0*/  FFMA.FTZ R206, R20, R3.reuse, -R13.reuse ;  /* 0x0000000314ce7223 */ /* 0x180fe2000001080d */
[-CC-:B------:R-:W-:Y:S01]  /*1ccb0*/  FFMA.FTZ R7, R153, R3.reuse, -R13.reuse ;  /* 0x0000000399077223 */ /* 0x180fe2000001080d */
[-CC-:B------:R-:W-:Y:S01]  /*1ccc0*/  FFMA.FTZ R194, R156, R3.reuse, -R13.reuse ;  /* 0x000000039cc27223 */ /* 0x180fe2000001080d */
[-CC-:B------:R-:W-:Y:S01]  /*1ccd0*/  FFMA.FTZ R209, R165, R3.reuse, -R14.reuse ;  /* 0x00000003a5d17223 */ /* 0x180fe2000001080e */
[-CC-:B------:R-:W-:Y:S01]  /*1cce0*/  FFMA.FTZ R161, R9, R3.reuse, -R14.reuse ;  /* 0x0000000309a17223 */ /* 0x180fe2000001080e */
[-CC-:B------:R-:W-:Y:S01]  /*1ccf0*/  FFMA.FTZ R211, R176, R3.reuse, -R14.reuse ;  /* 0x00000003b0d37223 */ /* 0x180fe2000001080e */
[----:B------:R0:W-:Y:S01]  /*1cd00*/  MUFU.EX2 R2, R158 ;  /* 0x0000009e00027308 */ /* 0x0001e20000000800 */
[-CC-:B------:R-:W-:Y:S01]  /*1cd10*/  FFMA.FTZ R160, R177, R3.reuse, -R14.reuse ;  /* 0x00000003b1a07223 */ /* 0x180fe2000001080e */
[-CC-:B------:R-:W-:Y:S01]  /*1cd20*/  FFMA.FTZ R205, R178, R3.reuse, -R14.reuse ;  /* 0x00000003b2cd7223 */ /* 0x180fe2000001080e */
[-CC-:B-1----:R-:W-:Y:S01]  /*1cd30*/  FFMA.FTZ R159, R179, R3.reuse, -R14.reuse ;  /* 0x00000003b39f7223 */ /* 0x182fe2000001080e */
[-CC-:B------:R-:W-:Y:S01]  /*1cd40*/  FFMA.FTZ R162, R162, R3.reuse, -R14.reuse ;  /* 0x00000003a2a27223 */ /* 0x180fe2000001080e */
[-CC-:B------:R-:W-:Y:S01]  /*1cd50*/  FFMA.FTZ R207, R180, R3.reuse, -R14.reuse ;  /* 0x00000003b4cf7223 */ /* 0x180fe2000001080e */
[-CC-:B------:R-:W-:Y:S01]  /*1cd60*/  FFMA.FTZ R157, R170, R3.reuse, -R14.reuse ;  /* 0x00000003aa9d7223 */ /* 0x180fe2000001080e */
[-CC-:B------:R-:W-:Y:S01]  /*1cd70*/  FFMA.FTZ R201, R171, R3.reuse, -R14.reuse ;  /* 0x00000003abc97223 */ /* 0x180fe2000001080e */
[----:B------:R-:W1:Y:S01]  /*1cd80*/  MUFU.EX2 R208, R208 ;  /* 0x000000d000d07308 */ /* 0x000e620000000800 */
[-CC-:B0-----:R-:W-:Y:S01]  /*1cd90*/  FFMA.FTZ R158, R181, R3.reuse, -R14.reuse ;  /* 0x00000003b59e7223 */ /* 0x181fe2000001080e */
[-CC-:B------:R-:W-:Y:S01]  /*1cda0*/  FFMA.FTZ R156, R174, R3.reuse, -R14.reuse ;  /* 0x00000003ae9c7223 */ /* 0x180fe2000001080e */
[-CC-:B------:R-:W-:Y:S01]  /*1cdb0*/  FFMA.FTZ R203, R175, R3.reuse, -R14.reuse ;  /* 0x00000003afcb7223 */ /* 0x180fe2000001080e */
[-CC-:B------:R-:W-:Y:S01]  /*1cdc0*/  FFMA.FTZ R197, R197, R3.reuse, -R14.reuse ;  /* 0x00000003c5c57223 */ /* 0x180fe2000001080e */
[-CC-:B------:R-:W-:Y:S01]  /*1cdd0*/  FFMA.FTZ R199, R199, R3.reuse, -R14.reuse ;  /* 0x00000003c7c77223 */ /* 0x180fe2000001080e */
[-CC-:B------:R-:W-:Y:S01]  /*1cde0*/  FFMA.FTZ R153, R166, R3.reuse, -R14.reuse ;  /* 0x00000003a6997223 */ /* 0x180fe2000001080e */
[-CC-:B------:R-:W-:Y:S01]  /*1cdf0*/  FFMA.FTZ R193, R193, R3.reuse, -R14.reuse ;  /* 0x00000003c1c17223 */ /* 0x180fe2000001080e */
[----:B------:R-:W0:Y:S01]  /*1ce00*/  MUFU.EX2 R209, R209 ;  /* 0x000000d100d17308 */ /* 0x000e220000000800 */
[-C--:B------:R-:W-:Y:S01]  /*1ce10*/  FFMA.FTZ R195, R195, R3.reuse, -R14 ;  /* 0x00000003c3c37223 */ /* 0x080fe2000001080e */
[-CC-:B------:R-:W-:Y:S01]  /*1ce20*/  FFMA.FTZ R11, R11, R3.reuse, -R13.reuse ;  /* 0x000000030b0b7223 */ /* 0x180fe2000001080d */
[-CC-:B------:R-:W-:Y:S01]  /*1ce30*/  FFMA.FTZ R200, R168, R3.reuse, -R13.reuse ;  /* 0x00000003a8c87223 */ /* 0x180fe2000001080d */
[-CC-:B------:R-:W-:Y:S01]  /*1ce40*/  FFMA.FTZ R169, R169, R3.reuse, -R13.reuse ;  /* 0x00000003a9a97223 */ /* 0x180fe2000001080d */
[-CC-:B------:R-:W-:Y:S01]  /*1ce50*/  FFMA.FTZ R202, R172, R3.reuse, -R13.reuse ;  /* 0x00000003acca7223 */ /* 0x180fe2000001080d */
[-CC-:B------:R-:W-:Y:S01]  /*1ce60*/  FFMA.FTZ R173, R173, R3.reuse, -R13.reuse ;  /* 0x00000003adad7223 */ /* 0x180fe2000001080d */
[----:B------:R-:W-:Y:S01]  /*1ce70*/  FFMA.FTZ R198, R164, R3, -R13 ;  /* 0x00000003a4c67223 */ /* 0x000fe2000001080d */
[----:B------:R-:W-:Y:S01]  /*1ce80*/  MUFU.EX2 R155, R155 ;  /* 0x0000009b009b7308 */ /* 0x000fe20000000800 */
[----:B-1----:R-:W-:-:S07]  /*1ce90*/  FFMA.FTZ R228, R0, R228, R208 ;  /* 0x000000e400e47223 */ /* 0x002fce00000100d0 */
[----:B------:R-:W1:Y:S01]  /*1cea0*/  MUFU.EX2 R161, R161 ;  /* 0x000000a100a17308 */ /* 0x000e620000000800 */
[----:B0-----:R-:W-:-:S07]  /*1ceb0*/  FFMA.FTZ R227, R2, R227, R209 ;  /* 0x000000e302e37223 */ /* 0x001fce00000100d1 */
[----:B------:R-:W0:Y:S08]  /*1cec0*/  MUFU.EX2 R211, R211 ;  /* 0x000000d300d37308 */ /* 0x000e300000000800 */
[----:B------:R-:W-:Y:S08]  /*1ced0*/  MUFU.EX2 R210, R210 ;  /* 0x000000d200d27308 */ /* 0x000ff00000000800 */
[----:B------:R-:W2:Y:S08]  /*1cee0*/  MUFU.EX2 R160, R160 ;  /* 0x000000a000a07308 */ /* 0x000eb00000000800 */
[----:B------:R-:W-:Y:S08]  /*1cef0*/  MUFU.EX2 R20, R10 ;  /* 0x0000000a00147308 */ /* 0x000ff00000000800 */
[----:B------:R-:W3:Y:S08]  /*1cf00*/  MUFU.EX2 R205, R205 ;  /* 0x000000cd00cd7308 */ /* 0x000ef00000000800 */
[----:B------:R4:W-:Y:S08]  /*1cf10*/  MUFU.EX2 R9, R21 ;  /* 0x0000001500097308 */ /* 0x0009f00000000800 */
[----:B------:R-:W-:Y:S01]  /*1cf20*/  MUFU.EX2 R204, R204 ;  /* 0x000000cc00cc7308 */ /* 0x000fe20000000800 */
[-CC-:B----4-:R-:W-:Y:S01]  /*1cf30*/  FFMA.FTZ R21, R163, R3.reuse, -R14.reuse ;  /* 0x00000003a3157223 */ /* 0x190fe2000001080e */
[----:B------:R-:W-:Y:S01]  /*1cf40*/  FFMA.FTZ R14, R154, R3, -R14 ;  /* 0x000000039a0e7223 */ /* 0x000fe2000001080e */
[----:B-1----:R-:W-:-:S04]  /*1cf50*/  FADD.FTZ R163, R161, R227 ;  /* 0x000000e3a1a37221 */ /* 0x002fc80000010000 */
[----:B0-----:R-:W-:Y:S01]  /*1cf60*/  FADD.FTZ R163, R211, R163 ;  /* 0x000000a3d3a37221 */ /* 0x001fe20000010000 */
[----:B------:R-:W0:Y:S03]  /*1cf70*/  MUFU.EX2 R159, R159 ;  /* 0x0000009f009f7308 */ /* 0x000e260000000800 */
[----:B--2---:R-:W-:-:S04]  /*1cf80*/  FADD.FTZ R163, R160, R163 ;  /* 0x000000a3a0a37221 */ /* 0x004fc80000010000 */
[----:B---3--:R-:W-:Y:S01]  /*1cf90*/  FADD.FTZ R163, R205, R163 ;  /* 0x000000a3cda37221 */ /* 0x008fe20000010000 */
[----:B------:R1:W-:Y:S08]  /*1cfa0*/  MUFU.EX2 R154, R162 ;  /* 0x000000a2009a7308 */ /* 0x0003f00000000800 */
[----:B------:R-:W2:Y:S01]  /*1cfb0*/  MUFU.EX2 R13, R11 ;  /* 0x0000000b000d7308 */ /* 0x000ea20000000800 */
[----:B-1----:R-:W-:Y:S01]  /*1cfc0*/  FADD.FTZ R162, R155, R228 ;  /* 0x000000e49ba27221 */ /* 0x002fe20000010000 */
[----:B0-----:R-:W-:-:S03]  /*1cfd0*/  FADD.FTZ R163, R159, R163 ;  /* 0x000000a39fa37221 */ /* 0x001fc60000010000 */
[----:B------:R-:W-:-:S03]  /*1cfe0*/  FADD.FTZ R162, R152, R162 ;  /* 0x000000a298a27221 */ /* 0x000fc60000010000 */
[----:B------:R-:W0:Y:S01]  /*1cff0*/  MUFU.EX2 R207, R207 ;  /* 0x000000cf00cf7308 */ /* 0x000e220000000800 */
[----:B------:R-:W-:-:S04]  /*1d000*/  FADD.FTZ R162, R210, R162 ;  /* 0x000000a2d2a27221 */ /* 0x000fc80000010000 */
[----:B------:R-:W-:-:S03]  /*1d010*/  FADD.FTZ R162, R20, R162 ;  /* 0x000000a214a27221 */ /* 0x000fc60000010000 */
[----:B------:R-:W1:Y:S01]  /*1d020*/  MUFU.EX2 R206, R206 ;  /* 0x000000ce00ce7308 */ /* 0x000e620000000800 */
[----:B------:R-:W-:-:S04]  /*1d030*/  FADD.FTZ R162, R204, R162 ;  /* 0x000000a2cca27221 */ /* 0x000fc80000010000 */
[----:B--2---:R-:W-:-:S03]  /*1d040*/  FADD.FTZ R162, R13, R162 ;  /* 0x000000a20da27221 */ /* 0x004fc60000010000 */
        /* <DEDUP_REMOVED lines=21> */
[----:B-1----:R-:W-:-:S04]  /*1d1a0*/  FADD.FTZ R163, R203, R163 ;  /* 0x000000a3cba37221 */ /* 0x002fc80000010000 */
[----:B------:R-:W-:-:S03]  /*1d1b0*/  FADD.FTZ R163, R154, R163 ;  /* 0x000000a39aa37221 */ /* 0x000fc60000010000 */
        /* <DEDUP_REMOVED lines=24> */
[----:B------:R-:W-:Y:S01]  /*1d340*/  FADD.FTZ R228, R9, R162 ;  /* 0x000000a209e47221 */ /* 0x000fe20000010000 */
[----:B--2---:R-:W-:-:S04]  /*1d350*/  FADD.FTZ R163, R195, R163 ;  /* 0x000000a3c3a37221 */ /* 0x004fc80000010000 */
[----:B0-----:R-:W-:Y:S01]  /*1d360*/  FADD.FTZ R227, R14, R163 ;  /* 0x000000a30ee37221 */ /* 0x001fe20000010000 */
[----:B------:R-:W-:Y:S06]  /*1d370*/  @!P0 BRA `(.L_x_649) ;  /* 0x0000000000048947 */ /* 0x000fec0003800000 */
[----:B------:R-:W-:Y:S01]  /*1d380*/  BPT.TRAP 0x1 ;  /* 0x000000040000795c */ /* 0x000fe20000300000 */
.L_x_649:
[----:B------:R-:W2:Y:S01]  /*1d390*/  LDL R162, [R1+0x64] ;  /* 0x0000640001a27983 */ /* 0x000ea20000100800 */
[----:B------:R-:W-:Y:S01]  /*1d3a0*/  VIADD R6, R6, 0x38860 ;  /* 0x0003886006067836 */ /* 0x000fe20000000000 */
[----:B------:R-:W-:Y:S01]  /*1d3b0*/  F2FP.F16.F32.PACK_AB R206, R206, R13 ;  /* 0x0000000dcece723e */ /* 0x000fe200000000ff */
[----:B------:R-:W-:Y:S01]  /*1d3c0*/  IMAD.MOV.U32 R13, RZ, RZ, R5 ;  /* 0x000000ffff0d7224 */ /* 0x000fe200078e0005 */
[----:B------:R-:W-:Y:S01]  /*1d3d0*/  F2FP.F16.F32.PACK_AB R200, R200, R12 ;  /* 0x0000000cc8c8723e */ /* 0x000fe200000000ff */
[----:B------:R-:W-:Y:S01]  /*1d3e0*/  IMAD.MOV.U32 R12, RZ, RZ, R229 ;  /* 0x000000ffff0c7224 */ /* 0x000fe200078e00e5 */
[----:B------:R-:W-:Y:S02]  /*1d3f0*/  PRMT R6, R184, 0x654, R6 ;  /* 0x00000654b8067816 */ /* 0x000fe40000000006 */
[----:B------:R-:W-:Y:S02]  /*1d400*/  F2FP.F16.F32.PACK_AB R198, R198, R8 ;  /* 0x00000008c6c6723e */ /* 0x000fe400000000ff */
[----:B------:R0:W-:Y:S01]  /*1d410*/  SYNCS.ARRIVE.TRANS64.RED.A1T0 RZ, [R6+URZ], RZ ;  /* 0x000000ff06ff79a7 */ /* 0x0001e2000810043f */
        /* <DEDUP_REMOVED lines=17> */
[----:B------:R-:W-:Y:S02]  /*1d530*/  MOV R14, R4 ;  /* 0x00000004000e7202 */ /* 0x000fe40000000f00 */
[----:B------:R-:W-:-:S02]  /*1d540*/  MOV R8, R226 ;  /* 0x000000e200087202 */ /* 0x000fc40000000f00 */
[C---:B--2---:R-:W-:Y:S01]  /*1d550*/  ISETP.GT.AND P1, PT, R15.reuse, R162, PT ;  /* 0x000000a20f00720c */ /* 0x044fe20003f24270 */
[----:B------:R-:W-:-:S12]  /*1d560*/  VIADD R15, R15, 0xffffffff ;  /* 0xffffffff0f0f7836 */ /* 0x000fd80000000000 */
[----:B0-----:R-:W-:Y:S05]  /*1d570*/  @P1 BRA `(.L_x_650) ;  /* 0xffffffb0008c1947 */ /* 0x001fea000383ffff */
.L_x_637:
[----:B------:R-:W-:Y:S05]  /*1d580*/  BSYNC B0 ;  /* 0x0000000000007941 */ /* 0x000fea0003800000 */
.L_x_636:
        /* <DEDUP_REMOVED lines=131> */
.L_x_651:
[----:B------:R-:W-:Y:S01]  /*1ddc0*/  IMAD R2, R226, 0x8, R23 ;  /* 0x00000008e2027824 */ /* 0x000fe200078e0217 */
[----:B------:R-:W-:-:S04]  /*1ddd0*/  SHF.L.U32 R0, R229, 0x1f, RZ ;  /* 0x0000001fe5007819 */ /* 0x000fc800000006ff */
[----:B------:R0:W1:Y:S01]  /*1dde0*/  SYNCS.PHASECHK.TRANS64.TRYWAIT P1, [R2+URZ+0x38850], R0 ;  /* 0x03885000020075a7 */ /* 0x000062000802017f */
[----:B------:R-:W-:Y:S05]  /*1ddf0*/  @!P0 BRA `(.L_x_652) ;  /* 0x0000000000048947 */ /* 0x000fea0003800000 */
[----:B------:R-:W-:Y:S01]  /*1de00*/  BPT.TRAP 0x1 ;  /* 0x000000040000795c */ /* 0x000fe20000300000 */
.L_x_652:
[----:B------:R-:W-:Y:S04]  /*1de10*/  BSSY B0, `(.L_x_653) ;  /* 0x0000004000007945 */ /* 0x000fe80003800000 */
[----:B-1----:R-:W-:Y:S05]  /*1de20*/  @P1 BRA `(.L_x_654) ;  /* 0x0000000000081947 */ /* 0x002fea0003800000 */
[----:B------:R-:W1:Y:S02]  /*1de30*/  SYNCS.PHASECHK.TRANS64.TRYWAIT P1, [R2+URZ+0x38850], R0 ;  /* 0x03885000020075a7 */ /* 0x000e64000802017f */
[----:B-1----:R-:W-:Y:S05]  /*1de40*/  @!P1 BRA `(.L_x_655) ;  /* 0x000000e000189947 */ /* 0x002fea0003800000 */
.L_x_654:
[----:B------:R-:W-:Y:S05]  /*1de50*/  BSYNC B0 ;  /* 0x0000000000007941 */ /* 0x000fea0003800000 */
.L_x_653:
[----:B------:R-:W-:Y:S01]  /*1de60*/  VIADD R23, R23, 0x400 ;  /* 0x0000040017177836 */ /* 0x000fe20000000000 */
[----:B------:R-:W-:Y:S01]  /*1de70*/  MOV R7, 0x40000040 ;  /* 0x4000004000077802 */ /* 0x000fe20000000f00 */
[----:B------:R-:W-:Y:S01]  /*1de80*/  WARPGROUP.ARRIVE ;  /* 0x00000000000079c5 */ /* 0x000fe20000000000 */
[----:B------:R-:W-:Y:S01]  /*1de90*/  IMAD.MOV.U32 R9, RZ, RZ, 0x40000040 ;  /* 0x40000040ff097424 */ /* 0x000fe200078e00ff */
[----:B01----:R-:W0:Y:S01]  /*1dea0*/  SHFL.BFLY PT, R0, R228, 0x2, 0x1f ;  /* 0x0c401f00e4007f89 */ /* 0x003e2200000e0000 */
[----:B------:R-:W-:Y:S02]  /*1deb0*/  SHF.R.U32.HI R23, RZ, 0x4, R23 ;  /* 0x00000004ff177819 */ /* 0x000fe40000011617 */
[----:B------:R-:W-:Y:S01]  /*1dec0*/  R2UR UR7, R7 ;  /* 0x00000000070772ca */ /* 0x000fe200000e0000 */
[----:B------:R-:W-:Y:S01]  /*1ded0*/  IMAD.MOV.U32 R7, RZ, RZ, 0x40000040 ;  /* 0x40000040ff077424 */ /* 0x000fe200078e00ff */
[----:B------:R-:W-:Y:S02]  /*1dee0*/  LOP3.LUT R23, R23, 0x3fff, RZ, 0xc0, !PT ;  /* 0x00003fff17177812 */ /* 0x000fe400078ec0ff */
[----:B------:R-:W-:-:S02]  /*1def0*/  MOV R184, 0xff800000 ;  /* 0xff80000000b87802 */ /* 0x000fc40000000f00 */
[----:B------:R-:W-:Y:S02]  /*1df00*/  LOP3.LUT R23, R23, 0x2800000, RZ, 0xfc, !PT ;  /* 0x0280000017177812 */ /* 0x000fe400078efcff */
[----:B------:R-:W-:-:S03]  /*1df10*/  MOV R185, 0xff800000 ;  /* 0xff80000000b97802 */ /* 0x000fc60000000f00 */
[----:B------:R-:W-:Y:S02]  /*1df20*/  IMAD R6, R226, 0xa00, R23 ;  /* 0x00000a00e2067824 */ /* 0x000fe400078e0217 */
[----:B------:R-:W-:Y:S02]  /*1df30*/  IMAD.MOV.U32 R23, RZ, RZ, RZ ;  /* 0x000000ffff177224 */ /* 0x000fe400078e00ff */
[C---:B------:R-:W-:Y:S01]  /*1df40*/  VIADD R8, R6.reuse, 0x80 ;  /* 0x0000008006087836 */ /* 0x040fe20000000000 */
[----:B------:R-:W-:Y:S01]  /*1df50*/  R2UR UR6, R6 ;  /* 0x00000000060672ca */ /* 0x000fe200000e0000 */
[----:B0-----:R-:W-:-:S12]  /*1df60*/  FADD.FTZ R0, R0, R228 ;  /* 0x000000e400007221 */ /* 0x001fd80000010000 */
[----:B------:R-:W-:Y:S01]  /*1df70*/  HGMMA.64x256x16.F32 R24, R208, gdesc[UR4].tnspB, R24, gsb0 ;  /* 0x43e00004d0187df0 */ /* 0x000fe20008000818 */
[----:B------:R-:W-:Y:S02]  /*1df80*/  R2UR UR6, R8 ;  /* 0x00000000080672ca */ /* 0x000fe400000e0000 */
[----:B------:R-:W-:Y:S01]  /*1df90*/  R2UR UR7, R9 ;  /* 0x00000000090772ca */ /* 0x000fe200000e0000 */
[----:B------:R-:W-:Y:S01]  /*1dfa0*/  IMAD.MOV.U32 R9, RZ, RZ, 0x40000040 ;  /* 0x40000040ff097424 */ /* 0x000fe200078e00ff */
[----:B------:R-:W-:Y:S01]  /*1dfb0*/  IADD3 R8, R6, 0x100, RZ ;  /* 0x0000010006087810 */ /* 0x000fe20007ffe0ff */
[----:B------:R-:W-:Y:S02]  /*1dfc0*/  WARPGROUP.DEPBAR.LE gsb0, 0x0 ;  /* 0x00008000000079c5 */ /* 0x000fe40000010000 */
[----:B------:R-:W-:-:S15]  /*1dfd0*/  WARPGROUP.ARRIVE ;  /* 0x00000000000079c5 */ /* 0x000fde0000000000 */
[----:B------:R-:W-:-:S05]  /*1dfe0*/  NOP ;  /* 0x0000000000007918 */ /* 0x000fca0000000000 */
[----:B------:R-:W-:Y:S01]  /*1dff0*/  HGMMA.64x256x16.F32 R24, R204, gdesc[UR4].tnspB, R24, gsb0 ;  /* 0x43e00004cc187df0 */ /* 0x000fe20008000818 */
[----:B------:R-:W-:Y:S01]  /*1e000*/  R2UR UR6, R8 ;  /* 0x00000000080672ca */ /* 0x000fe200000e0000 */
[C---:B------:R-:W-:Y:S01]  /*1e010*/  VIADD R8, R6.reuse, 0x180 ;  /* 0x0000018006087836 */ /* 0x040fe20000000000 */
[----:B------:R-:W-:Y:S01]  /*1e020*/  R2UR UR7, R9 ;  /* 0x00000000090772ca */ /* 0x000fe200000e0000 */
[----:B------:R-:W-:Y:S01]  /*1e030*/  VIADD R6, R6, 0x200 ;  /* 0x0000020006067836 */ /* 0x000fe20000000000 */
[----:B------:R-:W-:Y:S01]  /*1e040*/  MOV R9, 0x40000040 ;  /* 0x4000004000097802 */ /* 0x000fe20000000f00 */
        /* <DEDUP_REMOVED lines=12> */
[----:B------:R-:W0:Y:S04]  /*1e110*/  SHFL.BFLY PT, R6, R227, 0x2, 0x1f ;  /* 0x0c401f00e3067f89 */ /* 0x000e2800000e0000 */
[----:B------:R-:W1:Y:S01]  /*1e120*/  SHFL.BFLY PT, R7, R0, 0x1, 0x1f ;  /* 0x0c201f0000077f89 */ /* 0x000e6200000e0000 */
[----:B0-----:R-:W-:Y:S01]  /*1e130*/  FADD.FTZ R6, R6, R227 ;  /* 0x000000e306067221 */ /* 0x001fe20000010000 */
[----:B-1----:R-:W-:-:S04]  /*1e140*/  FADD.FTZ R0, R0, R7 ;  /* 0x0000000700007221 */ /* 0x002fc80000010000 */
[----:B------:R-:W0:Y:S01]  /*1e150*/  SHFL.BFLY PT, R8, R6, 0x1, 0x1f ;  /* 0x0c201f0006087f89 */ /* 0x000e2200000e0000 */
[----:B------:R-:W-:-:S13]  /*1e160*/  FSETP.NE.FTZ.AND P1, PT, R0, RZ, PT ;  /* 0x000000ff0000720b */ /* 0x000fda0003f35000 */
[----:B------:R-:W1:Y:S01]  /*1e170*/  @P1 MUFU.LG2 R7, R0 ;  /* 0x0000000000071308 */ /* 0x000e620000000c00 */
[----:B0-----:R-:W-:Y:S01]  /*1e180*/  FADD.FTZ R6, R6, R8 ;  /* 0x0000000806067221 */ /* 0x001fe20000010000 */
[----:B------:R-:W-:-:S06]  /*1e190*/  @P1 FMUL.FTZ R8, R3, 0.69314718246459960938 ;  /* 0x3f31721803081820 */ /* 0x000fcc0000410000 */
[----:B------:R0:W-:Y:S01]  /*1e1a0*/  @P1 MUFU.RCP R23, R0 ;  /* 0x0000000000171308 */ /* 0x0001e20000001000 */
[----:B------:R-:W-:Y:S01]  /*1e1b0*/  FSETP.NE.FTZ.AND P2, PT, R6, RZ, PT ;  /* 0x000000ff0600720b */ /* 0x000fe20003f55000 */
[----:B-1----:R-:W-:Y:S01]  /*1e1c0*/  @P1 FMUL.FTZ R7, R7, 0.69314718246459960938 ;  /* 0x3f31721807071820 */ /* 0x002fe20000410000 */
[----:B0-----:R-:W-:-:S03]  /*1e1d0*/  IMAD.MOV.U32 R0, RZ, RZ, RZ ;  /* 0x000000ffff007224 */ /* 0x001fc600078e00ff */
        /* <DEDUP_REMOVED lines=12> */
.L_x_656:
[----:B------:R-:W2:Y:S01]  /*1e2a0*/  LDL.LU R3, [R1+0x60] ;  /* 0x0000600001037983 */ /* 0x000ea20000300800 */
[----:B------:R-:W-:-:S03]  /*1e2b0*/  VIADD R2, R2, 0x38860 ;  /* 0x0003886002027836 */ /* 0x000fc60000000000 */
[----:B------:R-:W3:Y:S01]  /*1e2c0*/  LDL.LU R186, [R1+0x84] ;  /* 0x0000840001ba7983 */ /* 0x000ee20000300800 */
[----:B------:R-:W-:Y:S02]  /*1e2d0*/  VIADD R226, R226, 0x1 ;  /* 0x00000001e2e27836 */ /* 0x000fe40000000000 */
        /* <DEDUP_REMOVED lines=8> */
[----:B------:R-:W-:Y:S01]  /*1e360*/  ISETP.NE.AND P1, PT, R226, 0x2, PT ;  /* 0x00000002e200780c */ /* 0x000fe20003f25270 */
        /* <DEDUP_REMOVED lines=114> */
[----:B------:R-:W-:-:S02]  /*1ea90*/  PLOP3.LUT P0, PT, PT, PT, PT, 0x8, 0x0 ;  /* 0x000000000000781c */ /* 0x000fc40003f0e170 */
[----:B------:R-:W-:Y:S02]  /*1eaa0*/  SEL R226, R226, RZ, P1 ;  /* 0x000000ffe2e27207 */ /* 0x000fe40000800000 */
[----:B--2---:R-:W-:Y:S02]  /*1eab0*/  PRMT R2, R3, 0x654, R2 ;  /* 0x0000065403027816 */ /* 0x004fe40000000002 */
[----:B---3--:R-:W-:Y:S02]  /*1eac0*/  IADD3 R186, R186, 0x1, RZ ;  /* 0x00000001baba7810 */ /* 0x008fe40007ffe0ff */
[----:B------:R0:W-:Y:S03]  /*1ead0*/  SYNCS.ARRIVE.TRANS64.RED.A1T0 RZ, [R2+URZ], RZ ;  /* 0x000000ff02ff79a7 */ /* 0x0001e6000810043f */
[----:B------:R1:W-:Y:S01]  /*1eae0*/  STL [R1+0x84], R186 ;  /* 0x000084ba01007387 */ /* 0x0003e20000100800 */
[-C--:B------:R-:W-:Y:S01]  /*1eaf0*/  FMUL.FTZ R3, R89, R23.reuse ;  /* 0x0000001759037220 */ /* 0x080fe20000410000 */
[-C--:B------:R-:W-:Y:S01]  /*1eb00*/  FMUL.FTZ R89, R107, R0.reuse ;  /* 0x000000006b597220 */ /* 0x080fe20000410000 */
[----:B0-----:R-:W-:Y:S01]  /*1eb10*/  FMUL.FTZ R2, R88, R23 ;  /* 0x0000001758027220 */ /* 0x001fe20000410000 */
[-C--:B------:R-:W-:Y:S01]  /*1eb20*/  FMUL.FTZ R88, R106, R0.reuse ;  /* 0x000000006a587220 */ /* 0x080fe20000410000 */
[-C--:B------:R-:W-:Y:S01]  /*1eb30*/  FMUL.FTZ R106, R142, R0.reuse ;  /* 0x000000008e6a7220 */ /* 0x080fe20000410000 */
[----:B------:R-:W-:Y:S01]  /*1eb40*/  FMUL.FTZ R107, R143, R0 ;  /* 0x000000008f6b7220 */ /* 0x000fe20000410000 */
[----:B------:R-:W-:-:S04]  /*1eb50*/  SEL R0, RZ, 0x1, P1 ;  /* 0x00000001ff007807 */ /* 0x000fc80000800000 */
[----:B-1----:R-:W-:-:S07]  /*1eb60*/  LOP3.LUT R229, R229, R0, RZ, 0x3c, !PT ;  /* 0x00000000e5e57212 */ /* 0x002fce00078e3cff */
.L_x_566:
[----:B------:R-:W0:Y:S08]  /*1eb70*/  S2UR UR4, SR_CgaCtaId ;  /* 0x00000000000479c3 */ /* 0x000e300000008800 */
[----:B------:R-:W-:Y:S01]  /*1eb80*/  BAR.SYNC.DEFER_BLOCKING 0x5, 0x180 ;  /* 0x0146000000007b1d */ /* 0x000fe20000010000 */
[----:B------:R-:W-:-:S05]  /*1eb90*/  MOV R23, 0x400 ;  /* 0x0000040000177802 */ /* 0x000fca0000000f00 */
[----:B------:R-:W-:Y:S01]  /*1eba0*/  BSSY B0, `(.L_x_657) ;  /* 0x0000478000007945 */ /* 0x000fe20003800000 */
[----:B0-----:R-:W-:-:S05]  /*1ebb0*/  IMAD.U32 R0, RZ, RZ, UR4 ;  /* 0x00000004ff007e24 */ /* 0x001fca000f8e00ff */
[----:B------:R0:W-:Y:S01]  /*1ebc0*/  STL [R1+0x60], R0 ;  /* 0x0000600001007387 */ /* 0x0001e20000100800 */
[----:B------:R-:W-:-:S05]  /*1ebd0*/  LEA R23, R0, R23, 0x18 ;  /* 0x0000001700177211 */ /* 0x000fca00078ec0ff */
[----:B------:R0:W1:Y:S01]  /*1ebe0*/  LDS.128 R128, [R23+0x388d0] ;  /* 0x0388d00017807984 */ /* 0x0000620000000c00 */
[----:B------:R-:W-:Y:S06]  /*1ebf0*/  BAR.ARV 0x4, 0x180 ;  /* 0x0106000000007b1d */ /* 0x000fec0000002000 */
[----:B------:R-:W-:Y:S05]  /*1ec00*/  @P0 BRA `(.L_x_658) ;  /* 0x00000038001c0947 */ /* 0x000fea0003800000 */
[----:B------:R-:W2:Y:S01]  /*1ec10*/  LDL R56, [R1+0x1c0] ;  /* 0x0001c00001387983 */ /* 0x000ea20000100800 */
[----:B0-----:R-:W0:Y:S01]  /*1ec20*/  S2R R0, SR_SWINHI ;  /* 0x0000000000007919 */ /* 0x001e220000002f00 */
[----:B------:R-:W-:Y:S01]  /*1ec30*/  F2FP.F16.F32.PACK_AB R58, R181, R180 ;  /* 0x000000b4b53a723e */ /* 0x000fe200000000ff */
[----:B------:R-:W-:Y:S01]  /*1ec40*/  ULDC.64 UR6, c[0x0][0xc00] ;  /* 0x0003000000067ab9 */ /* 0x000fe20000000a00 */
[----:B------:R-:W-:Y:S01]  /*1ec50*/  F2FP.F16.F32.PACK_AB R59, R31, R30 ;  /* 0x0000001e1f3b723e */ /* 0x000fe200000000ff */
[----:B------:R-:W3:Y:S01]  /*1ec60*/  LDL.LU R118, [R1+0x7c] ;  /* 0x00007c0001767983 */ /* 0x000ee20000300800 */
[----:B------:R-:W-:Y:S01]  /*1ec70*/  F2FP.F16.F32.PACK_AB R60, R179, R178 ;  /* 0x000000b2b33c723e */ /* 0x000fe200000000ff */
[----:B------:R-:W-:Y:S01]  /*1ec80*/  ULDC.64 UR4, c[0x0][0xc08] ;  /* 0x0003020000047ab9 */ /* 0x000fe20000000a00 */
[----:B------:R-:W-:Y:S01]  /*1ec90*/  F2FP.F16.F32.PACK_AB R61, R35, R34 ;  /* 0x00000022233d723e */ /* 0x000fe200000000ff */
[----:B------:R-:W4:Y:S01]  /*1eca0*/  LDL.LU R117, [R1+0x80] ;  /* 0x0000800001757983 */ /* 0x000f220000300800 */
[----:B------:R-:W-:-:S02]  /*1ecb0*/  F2FP.F16.F32.PACK_AB R62, R177, R176 ;  /* 0x000000b0b13e723e */ /* 0x000fc400000000ff */
[----:B------:R-:W-:Y:S01]  /*1ecc0*/  F2FP.F16.F32.PACK_AB R63, R39, R38 ;  /* 0x00000026273f723e */ /* 0x000fe200000000ff */
[----:B------:R-:W4:Y:S01]  /*1ecd0*/  LDL.LU R116, [R1+0x74] ;  /* 0x0000740001747983 */ /* 0x000f220000300800 */
[----:B------:R-:W-:Y:S02]  /*1ece0*/  MOV R114, R23 ;  /* 0x0000001700727202 */ /* 0x000fe40000000f00 */
[----:B0-----:R-:W-:Y:S01]  /*1ecf0*/  MOV R115, R0 ;  /* 0x0000000000737202 */ /* 0x001fe20000000f00 */
[----:B------:R-:W-:Y:S02]  /*1ed00*/  BAR.SYNC.DEFER_BLOCKING 0x1, 0x100 ;  /* 0x0044000000007b1d */ /* 0x000fe40000010000 */
[----:B--2---:R-:W-:-:S03]  /*1ed10*/  IMAD.WIDE R112, R56, 0x2, R114 ;  /* 0x0000000238707825 */ /* 0x004fc600078e0272 */
[----:B------:R-:W-:Y:S01]  /*1ed20*/  LOP3.LUT R0, R112, 0x380, RZ, 0xc0, !PT ;  /* 0x0000038070007812 */ /* 0x000fe200078ec0ff */
[----:B------:R-:W-:-:S03]  /*1ed30*/  IMAD.MOV.U32 R57, RZ, RZ, R113 ;  /* 0x000000ffff397224 */ /* 0x000fc600078e0071 */
[----:B------:R-:W-:-:S04]  /*1ed40*/  SHF.R.U64 R0, R0, 0x3, RZ ;  /* 0x0000000300007819 */ /* 0x000fc800000012ff */
[----:B------:R-:W-:-:S04]  /*1ed50*/  LOP3.LUT R56, R0, R112, RZ, 0x3c, !PT ;  /* 0x0000007000387212 */ /* 0x000fc800078e3cff */
[----:B------:R-:W-:Y:S02]  /*1ed60*/  MOV R0, R56 ;  /* 0x0000003800007202 */ /* 0x000fe40000000f00 */
[----:B------:R-:W-:Y:S02]  /*1ed70*/  F2FP.F16.F32.PACK_AB R56, R183, R182 ;  /* 0x000000b6b738723e */ /* 0x000fe400000000ff */
[----:B------:R-:W-:-:S05]  /*1ed80*/  F2FP.F16.F32.PACK_AB R57, R27, R26 ;  /* 0x0000001a1b39723e */ /* 0x000fca00000000ff */
[----:B------:R0:W-:Y:S02]  /*1ed90*/  STSM.16.M88.4 [R0], R56 ;  /* 0x0000003800007844 */ /* 0x0001e40000000200 */
[----:B0-----:R-:W-:-:S04]  /*1eda0*/  IADD3 R56, P0, R112, 0x20, RZ ;  /* 0x0000002070387810 */ /* 0x001fc80007f1e0ff */
[----:B------:R-:W-:-:S04]  /*1edb0*/  LOP3.LUT R0, R56, 0x380, RZ, 0xc0, !PT ;  /* 0x0000038038007812 */ /* 0x000fc800078ec0ff */
[----:B------:R-:W-:Y:S02]  /*1edc0*/  SHF.R.U64 R0, R0, 0x3, RZ ;  /* 0x0000000300007819 */ /* 0x000fe400000012ff */
[----:B------:R-:W-:Y:S02]  /*1edd0*/  IADD3.X R57, RZ, R113, RZ, P0, !PT ;  /* 0x00000071ff397210 */ /* 0x000fe400007fe4ff */
[----:B------:R-:W-:-:S04]  /*1ede0*/  LOP3.LUT R56, R0, R56, RZ, 0x3c, !PT ;  /* 0x0000003800387212 */ /* 0x000fc800078e3cff */
[----:B------:R-:W-:-:S05]  /*1edf0*/  MOV R56, R56 ;  /* 0x0000003800387202 */ /* 0x000fca0000000f00 */
[----:B------:R0:W-:Y:S02]  /*1ee00*/  STSM.16.M88.4 [R56], R60 ;  /* 0x0000003c38007844 */ /* 0x0001e40000000200 */
[----:B0-----:R-:W-:-:S04]  /*1ee10*/  IADD3 R56, P0, R112, 0x40, RZ ;  /* 0x0000004070387810 */ /* 0x001fc80007f1e0ff */
[----:B------:R-:W-:Y:S01]  /*1ee20*/  LOP3.LUT R0, R56, 0x380, RZ, 0xc0, !PT ;  /* 0x0000038038007812 */ /* 0x000fe200078ec0ff */
[----:B------:R-:W-:-:S03]  /*1ee30*/  IMAD.X R57, RZ, RZ, R113, P0 ;  /* 0x000000ffff397224 */ /* 0x000fc600000e0671 */
[----:B------:R-:W-:-:S04]  /*1ee40*/  SHF.R.U64 R0, R0, 0x3, RZ ;  /* 0x0000000300007819 */ /* 0x000fc800000012ff */
[----:B------:R-:W-:Y:S02]  /*1ee50*/  LOP3.LUT R56, R0, R56, RZ, 0x3c, !PT ;  /* 0x0000003800387212 */ /* 0x000fe400078e3cff */
[----:B------:R-:W-:Y:S02]  /*1ee60*/  F2FP.F16.F32.PACK_AB R58, R173, R172 ;  /* 0x000000acad3a723e */ /* 0x000fe400000000ff */
[----:B------:R-:W-:Y:S02]  /*1ee70*/  MOV R0, R56 ;  /* 0x0000003800007202 */ /* 0x000fe40000000f00 */
[----:B------:R-:W-:Y:S02]  /*1ee80*/  F2FP.F16.F32.PACK_AB R56, R175, R174 ;  /* 0x000000aeaf38723e */ /* 0x000fe400000000ff */
[----:B------:R-:W-:Y:S02]  /*1ee90*/  F2FP.F16.F32.PACK_AB R57, R43, R42 ;  /* 0x0000002a2b39723e */ /* 0x000fe400000000ff */
[----:B------:R-:W-:-:S05]  /*1eea0*/  F2FP.F16.F32.PACK_AB R59, R47, R46 ;  /* 0x0000002e2f3b723e */ /* 0x000fca00000000ff */
        /* <DEDUP_REMOVED lines=13> */
[----:B------:R-:W-:-:S04]  /*1ef80*/  LOP3.LUT R0, R56, 0x380, RZ, 0xc0, !PT ;  /* 0x0000038038007812 */ /* 0x000fc800078ec0ff */
[----:B------:R-:W-:Y:S02]  /*1ef90*/  SHF.R.U64 R0, R0, 0x3, RZ ;  /* 0x0000000300007819 */ /* 0x000fe400000012ff */
[----:B------:R-:W-:Y:S02]  /*1efa0*/  IADD3.X R57, RZ, R113, RZ, P0, !PT ;  /* 0x00000071ff397210 */ /* 0x000fe400007fe4ff */
[----:B------:R-:W-:Y:S02]  /*1efb0*/  LOP3.LUT R56, R0, R56, RZ, 0x3c, !PT ;  /* 0x0000003800387212 */ /* 0x000fe400078e3cff */
[----:B------:R-:W-:Y:S02]  /*1efc0*/  F2FP.F16.F32.PACK_AB R58, R165, R164 ;  /* 0x000000a4a53a723e */ /* 0x000fe400000000ff */
[----:B------:R-:W-:Y:S02]  /*1efd0*/  MOV R0, R56 ;  /* 0x0000003800007202 */ /* 0x000fe40000000f00 */
[----:B------:R-:W-:-:S02]  /*1efe0*/  F2FP.F16.F32.PACK_AB R56, R167, R166 ;  /* 0x000000a6a738723e */ /* 0x000fc400000000ff */
        /* <DEDUP_REMOVED lines=123> */
[----:B------:R3:W-:Y:S01]  /*1f7a0*/  STSM.16.M88.4 [R112], R60 ;  /* 0x0000003c70007844 */ /* 0x0007e20000000200 */
[----:B------:R-:W-:Y:S01]  /*1f7b0*/  BAR.SYNC.DEFER_BLOCKING 0x1, 0x100 ;  /* 0x0044000000007b1d */ /* 0x000fe20000010000 */
[----:B---3--:R-:W-:-:S04]  /*1f7c0*/  IADD3 R62, P0, R118, UR6, RZ ;  /* 0x00000006763e7c10 */ /* 0x008fc8000ff1e0ff */
[----:B----4-:R-:W-:Y:S02]  /*1f7d0*/  IADD3.X R63, R117, UR7, RZ, P0, !PT ;  /* 0x00000007753f7c10 */ /* 0x010fe400087fe4ff */
[----:B------:R-:W-:-:S04]  /*1f7e0*/  ISETP.NE.U32.AND P0, PT, RZ, UR4, PT ;  /* 0x00000004ff007c0c */ /* 0x000fc8000bf05070 */
[----:B------:R-:W-:Y:S01]  /*1f7f0*/  ISETP.NE.AND.EX P0, PT, RZ, UR5, PT, P0 ;  /* 0x00000005ff007c0c */ /* 0x000fe2000bf05300 */
[----:B------:R-:W-:-:S12]  /*1f800*/  IMAD.MOV.U32 R112, RZ, RZ, 0x9b8 ;  /* 0x000009b8ff707424 */ /* 0x000fd800078e00ff */
[----:B------:R-:W-:Y:S01]  /*1f810*/  @P0 IADD3 R58, P2, R118, UR4, RZ ;  /* 0x00000004763a0c10 */ /* 0x000fe2000ff5e0ff */
[----:B------:R-:W-:-:S03]  /*1f820*/  ULDC UR4, c[0x0][0xa88] ;  /* 0x0002a20000047ab9 */ /* 0x000fc60000000800 */
[----:B------:R-:W-:Y:S01]  /*1f830*/  @P0 IADD3.X R59, R117, UR5, RZ, P2, !PT ;  /* 0x00000005753b0c10 */ /* 0x000fe200097fe4ff */
[----:B------:R-:W-:Y:S01]  /*1f840*/  IMAD.U32 R0, RZ, RZ, UR4 ;  /* 0x00000004ff007e24 */ /* 0x000fe2000f8e00ff */
[----:B------:R-:W-:Y:S01]  /*1f850*/  ISETP.NE.AND P2, PT, R116, RZ, PT ;  /* 0x000000ff7400720c */ /* 0x000fe20003f45270 */
[----:B------:R-:W-:-:S03]  /*1f860*/  ULDC UR4, c[0x0][0xad4] ;  /* 0x0002b50000047ab9 */ /* 0x000fc60000000800 */
[----:B------:R-:W-:-:S04]  /*1f870*/  SEL R56, R116, UR4, P2 ;  /* 0x0000000474387c07 */ /* 0x000fc80009000000 */
[----:B------:R-:W-:Y:S01]  /*1f880*/  ISETP.GT.AND P2, PT, R56, 0x1, PT ;  /* 0x000000013800780c */ /* 0x000fe20003f44270 */
[----:B------:R-:W-:Y:S02]  /*1f890*/  ULDC.64 UR8, c[0x0][0x208] ;  /* 0x0000820000087ab9 */ /* 0x000fe40000000a00 */
[----:B------:R0:W5:Y:S01]  /*1f8a0*/  @P0 LDG.E R0, desc[UR8][R58.64] ;  /* 0x000000083a000981 */ /* 0x000162000c1e1900 */
[----:B------:R-:W-:-:S04]  /*1f8b0*/  SEL R112, R112, 0x978, P2 ;  /* 0x0000097870707807 */ /* 0x000fc80001000000 */
[----:B------:R2:W3:Y:S08]  /*1f8c0*/  LDC.64 R60, c[0x0][R112+0x220] ;  /* 0x00008800703c7b82 */ /* 0x0004f00000000a00 */
[----:B0-----:R2:W0:Y:S01]  /*1f8d0*/  LDC.64 R58, c[0x0][R112+0x218] ;  /* 0x00008600703a7b82 */ /* 0x0014220000000a00 */
[----:B------:R-:W-:-:S04]  /*1f8e0*/  ISETP.NE.U32.AND P1, PT, RZ, UR6, PT ;  /* 0x00000006ff007c0c */ /* 0x000fc8000bf25070 */
[----:B------:R-:W-:Y:S02]  /*1f8f0*/  ISETP.NE.AND.EX P1, PT, RZ, UR7, PT, P1 ;  /* 0x00000007ff007c0c */ /* 0x000fe4000bf25310 */
[----:B------:R-:W-:-:S11]  /*1f900*/  MOV R57, RZ ;  /* 0x000000ff00397202 */ /* 0x000fd60000000f00 */
[----:B------:R2:W5:Y:S01]  /*1f910*/  @P1 LDG.E R57, desc[UR8][R62.64] ;  /* 0x000000083e391981 */ /* 0x000562000c1e1900 */
[----:B------:R-:W-:Y:S05]  /*1f920*/  @P0 BRA `(.L_x_659) ;  /* 0x0000000000140947 */ /* 0x000fea0003800000 */
[----:B------:R-:W-:Y:S05]  /*1f930*/  @!P1 BRA `(.L_x_659) ;  /* 0x0000000000109947 */ /* 0x000fea0003800000 */
[----:B------:R-:W-:Y:S02]  /*1f940*/  ULDC.64 UR4, c[0x0][0x208] ;  /* 0x0000820000047ab9 */ /* 0x000fe40000000a00 */
[----:B-----5:R-:W4:Y:S04]  /*1f950*/  LDG.E R0, desc[UR4][R62.64] ;  /* 0x000000043e007981 */ /* 0x020f28000c1e1900 */
[----:B--2---:R-:W4:Y:S02]  /*1f960*/  LDG.E R62, desc[UR4][R62.64+0x4] ;  /* 0x000004043e3e7981 */ /* 0x004f24000c1e1900 */
[----:B----4-:R-:W-:-:S07]  /*1f970*/  IADD3 R0, -R0, R62, RZ ;  /* 0x0000003e00007210 */ /* 0x010fce0007ffe1ff */
.L_x_659:
[----:B------:R-:W4:Y:S01]  /*1f980*/  LDL.LU R56, [R1+0x78] ;  /* 0x0000780001387983 */ /* 0x000f220000300800 */
[----:B------:R-:W1:Y:S03]  /*1f990*/  LDC R119, c[0x0][0xbe8] ;  /* 0x0002fa00ff777b82 */ /* 0x000e660000000800 */
[----:B------:R-:W3:Y:S04]  /*1f9a0*/  LDL.LU R113, [R1+0x110] ;  /* 0x0001100001717983 */ /* 0x000ee80000300800 */
[----:B------:R-:W3:Y:S04]  /*1f9b0*/  LDL R120, [R1+0x8c] ;  /* 0x00008c0001787983 */ /* 0x000ee80000100800 */
[----:B------:R-:W3:Y:S04]  /*1f9c0*/  LDL R124, [R1+0x1bc] ;  /* 0x0001bc00017c7983 */ /* 0x000ee80000100800 */
[----:B------:R-:W3:Y:S04]  /*1f9d0*/  LDL R121, [R1+0x88] ;  /* 0x0000880001797983 */ /* 0x000ee80000100800 */
[----:B------:R-:W3:Y:S04]  /*1f9e0*/  LDL R123, [R1+0x1b8] ;  /* 0x0001b800017b7983 */ /* 0x000ee80000100800 */
[----:B------:R-:W3:Y:S01]  /*1f9f0*/  LDL R122, [R1+0x120] ;  /* 0x00012000017a7983 */ /* 0x000ee20000100800 */
[----:B--2---:R-:W2:Y:S01]  /*1fa00*/  LDC.64 R62, c[0x0][R112+0x228] ;  /* 0x00008a00703e7b82 */ /* 0x004ea20000000a00 */
[----:B------:R-:W-:-:S02]  /*1fa10*/  ISETP.NE.U32.AND P0, PT, RZ, UR6, PT ;  /* 0x00000006ff007c0c */ /* 0x000fc4000bf05070 */
[----:B-1----:R-:W-:Y:S02]  /*1fa20*/  ISETP.NE.AND P1, PT, R119, 0x1, PT ;  /* 0x000000017700780c */ /* 0x002fe40003f25270 */
[----:B------:R-:W-:Y:S01]  /*1fa30*/  ISETP.NE.AND.EX P0, PT, RZ, UR7, PT, P0 ;  /* 0x00000007ff007c0c */ /* 0x000fe2000bf05300 */
[-C--:B0-----:R-:W-:Y:S02]  /*1fa40*/  IMAD R116, R59, R223.reuse, RZ ;  /* 0x000000df3b747224 */ /* 0x081fe400078e02ff */
[----:B------:R-:W-:-:S08]  /*1fa50*/  IMAD.WIDE.U32 R58, R58, R223, RZ ;  /* 0x000000df3a3a7225 */ /* 0x000fd000078e00ff */
[----:B------:R-:W0:Y:S01]  /*1fa60*/  @P1 LDC R118, c[0x0][0xbec] ;  /* 0x0002fb00ff761b82 */ /* 0x000e220000000800 */
[----:B------:R-:W-:Y:S02]  /*1fa70*/  IMAD.IADD R116, R59, 0x1, R116 ;  /* 0x000000013b747824 */ /* 0x000fe400078e0274 */
[----:B-----5:R-:W-:Y:S01]  /*1fa80*/  IMAD R0, R0, R119, RZ ;  /* 0x0000007700007224 */ /* 0x020fe200078e02ff */
[----:B------:R-:W-:Y:S01]  /*1fa90*/  ULDC.64 UR4, c[0x0][0x208] ;  /* 0x0000820000047ab9 */ /* 0x000fe20000000a00 */
[----:B----4-:R-:W-:Y:S02]  /*1faa0*/  SEL R56, R56, RZ, !P0 ;  /* 0x000000ff38387207 */ /* 0x010fe40004000000 */
[----:B---3--:R-:W-:-:S03]  /*1fab0*/  SEL R113, R113, RZ, !P0 ;  /* 0x000000ff71717207 */ /* 0x008fc60004000000 */
[----:B------:R-:W-:-:S04]  /*1fac0*/  IMAD R61, R61, R56, RZ ;  /* 0x000000383d3d7224 */ /* 0x000fc800078e02ff */
[C---:B------:R-:W-:Y:S02]  /*1fad0*/  IMAD R113, R60.reuse, R113, R61 ;  /* 0x000000713c717224 */ /* 0x040fe400078e023d */
[----:B------:R-:W-:-:S04]  /*1fae0*/  IMAD.WIDE.U32 R60, R60, R56, RZ ;  /* 0x000000383c3c7225 */ /* 0x000fc800078e00ff */
[----:B------:R-:W-:Y:S01]  /*1faf0*/  IMAD.IADD R61, R61, 0x1, R113 ;  /* 0x000000013d3d7824 */ /* 0x000fe200078e0271 */
[----:B------:R-:W-:Y:S02]  /*1fb00*/  IADD3 R113, P0, P3, R60, R58, R57 ;  /* 0x0000003a3c717210 */ /* 0x000fe40007b1e039 */
[----:B------:R-:W1:Y:S01]  /*1fb10*/  @P1 LDC R60, c[0x0][0xbf0] ;  /* 0x0002fc00ff3c1b82 */ /* 0x000e620000000800 */
[----:B------:R-:W-:-:S05]  /*1fb20*/  SEL R58, R120, RZ, P2 ;  /* 0x000000ff783a7207 */ /* 0x000fca0001000000 */
[-C--:B--2---:R-:W-:Y:S02]  /*1fb30*/  IMAD R59, R63, R58.reuse, RZ ;  /* 0x0000003a3f3b7224 */ /* 0x084fe400078e02ff */
[----:B------:R-:W-:Y:S01]  /*1fb40*/  IMAD.WIDE.U32 R62, R62, R58, RZ ;  /* 0x0000003a3e3e7225 */ /* 0x000fe200078e00ff */
[----:B------:R-:W-:-:S04]  /*1fb50*/  SHF.R.S32.HI R58, RZ, 0x1f, R57 ;  /* 0x0000001fff3a7819 */ /* 0x000fc80000011439 */
[----:B------:R-:W-:Y:S02]  /*1fb60*/  IADD3.X R117, R61, R116, R58, P0, P3 ;  /* 0x000000743d757210 */ /* 0x000fe400007e643a */
[----:B------:R-:W-:-:S05]  /*1fb70*/  LEA R116, R121, R124, 0x7 ;  /* 0x0000007c79747211 */ /* 0x000fca00078e38ff */
[----:B0-----:R-:W-:-:S04]  /*1fb80*/  @P1 IMAD.HI.U32 R61, R116, R118, RZ ;  /* 0x00000076743d1227 */ /* 0x001fc800078e00ff */
[----:B------:R-:W-:Y:S01]  /*1fb90*/  IMAD.MOV.U32 R118, RZ, RZ, R116 ;  /* 0x000000ffff767224 */ /* 0x000fe200078e0074 */
[----:B-1----:R-:W-:Y:S02]  /*1fba0*/  @P1 SHF.R.U32.HI R118, RZ, R60, R61 ;  /* 0x0000003cff761219 */ /* 0x002fe4000001163d */
[----:B------:R0:W1:Y:S02]  /*1fbb0*/  LDC.64 R60, c[0x0][R112+0x210] ;  /* 0x00008400703c7b82 */ /* 0x0000640000000a00 */
[----:B------:R-:W-:-:S06]  /*1fbc0*/  IADD3 R62, P0, P3, R118, R113, R62 ;  /* 0x00000071763e7210 */ /* 0x000fcc0007b1e03e */
[----:B0-----:R-:W0:Y:S01]  /*1fbd0*/  LDC.64 R112, c[0x0][0xba8] ;  /* 0x0002ea00ff707b82 */ /* 0x001e220000000a00 */
[----:B------:R-:W-:Y:S01]  /*1fbe0*/  IMAD.IADD R59, R63, 0x1, R59 ;  /* 0x000000013f3b7824 */ /* 0x000fe200078e023b */
[----:B------:R-:W-:-:S04]  /*1fbf0*/  SHF.R.S32.HI R63, RZ, 0x1f, R118 ;  /* 0x0000001fff3f7819 */ /* 0x000fc80000011476 */
[----:B------:R-:W-:Y:S02]  /*1fc00*/  IADD3.X R63, R63, R117, R59, P0, P3 ;  /* 0x000000753f3f7210 */ /* 0x000fe400007e643b */
[----:B------:R-:W-:-:S05]  /*1fc10*/  IADD3 R117, -R118, RZ, RZ ;  /* 0x000000ff76757210 */ /* 0x000fca0007ffe1ff */
[----:B------:R-:W-:Y:S01]  /*1fc20*/  IMAD R117, R119, R117, R116 ;  /* 0x0000007577757224 */ /* 0x000fe200078e0274 */
[----:B0-----:R-:W0:Y:S08]  /*1fc30*/  @!P2 LDC R112, c[0x0][0xb50] ;  /* 0x0002d400ff70ab82 */ /* 0x001e300000000800 */
[----:B------:R-:W2:Y:S01]  /*1fc40*/  @!P2 LDC R113, c[0x0][0xb54] ;  /* 0x0002d500ff71ab82 */ /* 0x000ea20000000800 */
[----:B------:R-:W-:Y:S01]  /*1fc50*/  SHF.R.S32.HI R59, RZ, 0x1f, R117 ;  /* 0x0000001fff3b7819 */ /* 0x000fe20000011475 */
[----:B-1----:R-:W-:-:S02]  /*1fc60*/  IMAD R61, R61, R117, RZ ;  /* 0x000000753d3d7224 */ /* 0x002fc400078e02ff */
[----:B------:R-:W-:-:S04]  /*1fc70*/  IMAD.WIDE.U32 R62, R60, R117, R62 ;  /* 0x000000753c3e7225 */ /* 0x000fc800078e003e */
[----:B------:R-:W-:Y:S01]  /*1fc80*/  IMAD R59, R60, R59, R61 ;  /* 0x0000003b3c3b7224 */ /* 0x000fe200078e023d */
[----:B0-----:R-:W-:-:S03]  /*1fc90*/  LEA R112, P0, R62, R112, 0x2 ;  /* 0x000000703e707211 */ /* 0x001fc600078010ff */
[----:B------:R-:W-:-:S05]  /*1fca0*/  IMAD.IADD R59, R63, 0x1, R59 ;  /* 0x000000013f3b7824 */ /* 0x000fca00078e023b */
[----:B--2---:R-:W-:Y:S01]  /*1fcb0*/  LEA.HI.X R59, R62, R113, R59, 0x2, P0 ;  /* 0x000000713e3b7211 */ /* 0x004fe200000f143b */
[----:B------:R-:W-:Y:S01]  /*1fcc0*/  SHFL.IDX PT, R60, R112, RZ, 0x1c1f ;  /* 0x001c1fff703c7589 */ /* 0x000fe200000e0000 */
[----:B------:R-:W-:-:S03]  /*1fcd0*/  IMAD R113, R121, 0x80, R123 ;  /* 0x0000008079717824 */ /* 0x000fc600078e027b */
[----:B------:R-:W0:Y:S04]  /*1fce0*/  SHFL.IDX PT, R61, R59, RZ, 0x1c1f ;  /* 0x001c1fff3b3d7589 */ /* 0x000e2800000e0000 */
[----:B------:R1:W-:Y:S04]  /*1fcf0*/  SHFL.IDX PT, R62, R112, 0x1, 0x1c1f ;  /* 0x003c1f00703e7f89 */ /* 0x0003e800000e0000 */
[----:B------:R-:W2:Y:S01]  /*1fd00*/  SHFL.IDX PT, R63, R59, 0x1, 0x1c1f ;  /* 0x003c1f003b3f7f89 */ /* 0x000ea200000e0000 */
[----:B------:R-:W-:Y:S02]  /*1fd10*/  LOP3.LUT P0, RZ, R122, 0x3, RZ, 0xc0, !PT ;  /* 0x000000037aff7812 */ /* 0x000fe4000780c0ff */
[----:B-1----:R-:W-:-:S02]  /*1fd20*/  IADD3 R112, R113, 0x8, RZ ;  /* 0x0000000871707810 */ /* 0x002fc40007ffe0ff */
[-C--:B------:R-:W-:Y:S02]  /*1fd30*/  ISETP.GE.OR P3, PT, R113, R0.reuse, P0 ;  /* 0x000000007100720c */ /* 0x080fe40000766670 */
[----:B------:R-:W-:-:S11]  /*1fd40*/  ISETP.GE.OR P0, PT, R112, R0, P0 ;  /* 0x000000007000720c */ /* 0x000fd60000706670 */
[----:B0-----:R0:W-:Y:S04]  /*1fd50*/  @!P3 ST.E desc[UR4][R60.64], R184 ;  /* 0x000000b83c00b985 */ /* 0x0011e8000c101904 */
[----:B--2---:R0:W-:Y:S01]  /*1fd60*/  @!P0 ST.E desc[UR4][R62.64], R185 ;  /* 0x000000b93e008985 */ /* 0x0041e2000c101904 */
[----:B------:R-:W-:Y:S05]  /*1fd70*/  @P2 BRA `(.L_x_660) ;  /* 0x0000000c00e02947 */ /* 0x000fea0003800000 */
[----:B------:R-:W2:Y:S01]  /*1fd80*/  LDL R122, [R1+0x70] ;  /* 0x00007000017a7983 */ /* 0x000ea20000100800 */
[----:B------:R-:W1:Y:S01]  /*1fd90*/  @P1 LDC R59, c[0x0][0xbec] ;  /* 0x0002fb00ff3b1b82 */ /* 0x000e620000000800 */
[----:B------:R-:W-:-:S07]  /*1fda0*/  ULDC.64 UR4, c[0x0][0x208] ;  /* 0x0000820000047ab9 */ /* 0x000fce0000000a00 */
[----:B------:R-:W3:Y:S01]  /*1fdb0*/  @P1 LDC R81, c[0x0][0xbf0] ;  /* 0x0002fc00ff511b82 */ /* 0x000ee20000000800 */
[----:B------:R-:W-:Y:S01]  /*1fdc0*/  IMAD R80, R121, 0x80, R224 ;  /* 0x0000008079507824 */ /* 0x000fe200078e02e0 */
[----:B------:R-:W-:Y:S01]  /*1fdd0*/  BSSY B1, `(.L_x_661) ;  /* 0x00000aa000017945 */ /* 0x000fe20003800000 */
[----:B--2---:R-:W-:-:S04]  /*1fde0*/  IMAD R3, R224, 0x8, R122 ;  /* 0x00000008e0037824 */ /* 0x004fc800078e027a */
[----:B------:R-:W-:-:S04]  /*1fdf0*/  IMAD.SHL.U32 R3, R3, 0x8, RZ ;  /* 0x0000000803037824 */ /* 0x000fc800078e00ff */
[----:B------:R-:W-:-:S03]  /*1fe00*/  IMAD.WIDE R114, R3, 0x2, R114 ;  /* 0x0000000203727825 */ /* 0x000fc600078e0272 */
        /* <DEDUP_REMOVED lines=9> */
[----:B------:R-:W-:Y:S02]  /*1fea0*/  LOP3.LUT R8, R8, R9, RZ, 0x3c, !PT ;  /* 0x0000000908087212 */ /* 0x000fe400078e3cff */
[----:B------:R-:W-:Y:S01]  /*1feb0*/  LOP3.LUT R12, R12, R13, RZ, 0x3c, !PT ;  /* 0x0000000d0c0c7212 */ /* 0x000fe200078e3cff */
[--C-:B------:R-:W-:Y:S01]  /*1fec0*/  IMAD.X R13, RZ, RZ, R115.reuse, P3 ;  /* 0x000000ffff0d7224 */ /* 0x100fe200018e0673 */
[----:B------:R-:W-:Y:S01]  /*1fed0*/  LOP3.LUT R24, R24, R25, RZ, 0x3c, !PT ;  /* 0x0000001918187212 */ /* 0x000fe200078e3cff */
[----:B------:R-:W-:Y:S01]  /*1fee0*/  IMAD.X R25, RZ, RZ, R115, P2 ;  /* 0x000000ffff197224 */ /* 0x000fe200010e0673 */
[----:B------:R-:W-:-:S02]  /*1fef0*/  IADD3.X R9, RZ, R115, RZ, P4, !PT ;  /* 0x00000073ff097210 */ /* 0x000fc400027fe4ff */
[C---:B------:R-:W-:Y:S01]  /*1ff00*/  IADD3 R29, P0, R114.reuse, 0x4000, RZ ;  /* 0x00004000721d7810 */ /* 0x040fe20007f1e0ff */
[----:B------:R-:W5:Y:S01]  /*1ff10*/  LD.E.128 R12, desc[UR4][R12.64] ;  /* 0x000000040c0c7980 */ /* 0x000f62000c101d00 */
[C---:B------:R-:W-:Y:S02]  /*1ff20*/  IADD3 R33, P6, R114.reuse, 0x5000, RZ ;  /* 0x0000500072217810 */ /* 0x040fe40007fde0ff */
[C---:B------:R-:W-:Y:S01]  /*1ff30*/  IADD3 R37, P5, R114.reuse, 0x6000, RZ ;  /* 0x0000600072257810 */ /* 0x040fe20007fbe0ff */
[----:B------:R-:W5:Y:S01]  /*1ff40*/  LD.E.128 R8, desc[UR4][R8.64] ;  /* 0x0000000408087980 */ /* 0x000f62000c101d00 */
[C---:B------:R-:W-:Y:S02]  /*1ff50*/  IADD3 R41, P4, R114.reuse, 0x7000, RZ ;  /* 0x0000700072297810 */ /* 0x040fe40007f9e0ff */
[C---:B------:R-:W-:Y:S01]  /*1ff60*/  IADD3 R45, P3, R114.reuse, 0x8000, RZ ;  /* 0x00008000722d7810 */ /* 0x040fe20007f7e0ff */
[----:B------:R-:W5:Y:S01]  /*1ff70*/  LD.E.128 R24, desc[UR4][R24.64] ;  /* 0x0000000418187980 */ /* 0x000f62000c101d00 */
[----:B------:R-:W-:-:S02]  /*1ff80*/  IADD3 R49, P2, R114, 0x9000, RZ ;  /* 0x0000900072317810 */ /* 0x000fc40007f5e0ff */
[----:B------:R-:W-:Y:S02]  /*1ff90*/  LOP3.LUT R28, R29, 0x380, RZ, 0xc0, !PT ;  /* 0x000003801d1c7812 */ /* 0x000fe400078ec0ff */
[----:B------:R-:W-:Y:S02]  /*1ffa0*/  LOP3.LUT R32, R33, 0x380, RZ, 0xc0, !PT ;  /* 0x0000038021207812 */ /* 0x000fe400078ec0ff */
[----:B------:R-:W-:Y:S02]  /*1ffb0*/  LOP3.LUT R36, R37, 0x380, RZ, 0xc0, !PT ;  /* 0x0000038025247812 */ /* 0x000fe400078ec0ff */
[----:B------:R-:W-:Y:S02]  /*1ffc0*/  LOP3.LUT R40, R41, 0x380, RZ, 0xc0, !PT ;  /* 0x0000038029287812 */ /* 0x000fe400078ec0ff */
[----:B------:R-:W-:Y:S02]  /*1ffd0*/  LOP3.LUT R44, R45, 0x380, RZ, 0xc0, !PT ;  /* 0x000003802d2c7812 */ /* 0x000fe400078ec0ff */
[----:B------:R-:W-:-:S02]  /*1ffe0*/  LOP3.LUT R48, R49, 0x380, RZ, 0xc0, !PT ;  /* 0x0000038031307812 */ /* 0x000fc400078ec0ff */
[----:B------:R-:W-:Y:S02]  /*1fff0*/  SHF.R.U64 R28, R28, 0x3, RZ ;  /* 0x000000031c1c7819 */ /* 0x000fe400000012ff */
[----:B------:R-:W-:Y:S02]  /*20000*/  SHF.R.U64 R32, R32, 0x3, RZ ;  /* 0x0000000320207819 */ /* 0x000fe400000012ff */
[----:B------:R-:W-:Y:S02]  /*20010*/  SHF.R.U64 R36, R36, 0x3, RZ ;  /* 0x0000000324247819 */ /* 0x000fe400000012ff */
[----:B------:R-:W-:Y:S02]  /*20020*/  SHF.R.U64 R40, R40, 0x3, RZ ;  /* 0x0000000328287819 */ /* 0x000fe400000012ff */
[----:B------:R-:W-:Y:S02]  /*20030*/  SHF.R.U64 R44, R44, 0x3, RZ ;  /* 0x000000032c2c7819 */ /* 0x000fe400000012ff */
[----:B------:R-:W-:-:S02]  /*20040*/  SHF.R.U64 R48, R48, 0x3, RZ ;  /* 0x0000000330307819 */ /* 0x000fc400000012ff */
[----:B------:R-:W-:Y:S02]  /*20050*/  LOP3.LUT R28, R28, R29, RZ, 0x3c, !PT ;  /* 0x0000001d1c1c7212 */ /* 0x000fe400078e3cff */
[----:B------:R-:W-:Y:S01]  /*20060*/  LOP3.LUT R32, R32, R33, RZ, 0x3c, !PT ;  /* 0x0000002120207212 */ /* 0x000fe200078e3cff */
[--C-:B------:R-:W-:Y:S01]  /*20070*/  IMAD.X R33, RZ, RZ, R115.reuse, P6 ;  /* 0x000000ffff217224 */ /* 0x100fe200030e0673 */
[----:B------:R-:W-:Y:S01]  /*20080*/  LOP3.LUT R36, R36, R37, RZ, 0x3c, !PT ;  /* 0x0000002524247212 */ /* 0x000fe200078e3cff */
[--C-:B------:R-:W-:Y:S01]  /*20090*/  IMAD.X R37, RZ, RZ, R115.reuse, P5 ;  /* 0x000000ffff257224 */ /* 0x100fe200028e0673 */
[----:B------:R-:W-:Y:S02]  /*200a0*/  LOP3.LUT R40, R40, R41, RZ, 0x3c, !PT ;  /* 0x0000002928287212 */ /* 0x000fe400078e3cff */
[----:B------:R-:W-:Y:S01]  /*200b0*/  LOP3.LUT R44, R44, R45, RZ, 0x3c, !PT ;  /* 0x0000002d2c2c7212 */ /* 0x000fe200078e3cff */
[--C-:B------:R-:W-:Y:S01]  /*200c0*/  IMAD.X R45, RZ, RZ, R115.reuse, P3 ;  /* 0x000000ffff2d7224 */ /* 0x100fe200018e0673 */
[----:B------:R-:W-:Y:S01]  /*200d0*/  IADD3.X R29, RZ, R115, RZ, P0, !PT ;  /* 0x00000073ff1d7210 */ /* 0x000fe200007fe4ff */
[----:B------:R-:W5:Y:S01]  /*200e0*/  LD.E.128 R32, desc[UR4][R32.64] ;  /* 0x0000000420207980 */ /* 0x000f62000c101d00 */
[----:B------:R-:W-:Y:S01]  /*200f0*/  LOP3.LUT R48, R48, R49, RZ, 0x3c, !PT ;  /* 0x0000003130307212 */ /* 0x000fe200078e3cff */
[----:B------:R-:W-:Y:S01]  /*20100*/  IMAD.X R49, RZ, RZ, R115, P2 ;  /* 0x000000ffff317224 */ /* 0x000fe200010e0673 */
[----:B------:R-:W-:Y:S01]  /*20110*/  IADD3.X R41, RZ, R115, RZ, P4, !PT ;  /* 0x00000073ff297210 */ /* 0x000fe200027fe4ff */
[----:B------:R-:W5:Y:S01]  /*20120*/  LD.E.128 R36, desc[UR4][R36.64] ;  /* 0x0000000424247980 */ /* 0x000f62000c101d00 */
[----:B------:R-:W-:-:S02]  /*20130*/  IADD3 R53, P0, R114, 0xa000, RZ ;  /* 0x0000a00072357810 */ /* 0x000fc40007f1e0ff */
[C---:B0-----:R-:W-:Y:S01]  /*20140*/  IADD3 R61, P6, R114.reuse, 0xb000, RZ ;  /* 0x0000b000723d7810 */ /* 0x041fe20007fde0ff */
[----:B------:R-:W5:Y:S01]  /*20150*/  LD.E.128 R28, desc[UR4][R28.64] ;  /* 0x000000041c1c7980 */ /* 0x000f62000c101d00 */
[C---:B------:R-:W-:Y:S02]  /*20160*/  IADD3 R65, P5, R114.reuse, 0xc000, RZ ;  /* 0x0000c00072417810 */ /* 0x040fe40007fbe0ff */
[C---:B------:R-:W-:Y:S01]  /*20170*/  IADD3 R69, P4, R114.reuse, 0xd000, RZ ;  /* 0x0000d00072457810 */ /* 0x040fe20007f9e0ff */
[----:B------:R-:W5:Y:S01]  /*20180*/  LD.E.128 R40, desc[UR4][R40.64] ;  /* 0x0000000428287980 */ /* 0x000f62000c101d00 */
[C---:B------:R-:W-:Y:S02]  /*20190*/  IADD3 R73, P3, R114.reuse, 0xe000, RZ ;  /* 0x0000e00072497810 */ /* 0x040fe40007f7e0ff */
[----:B------:R-:W-:Y:S01]  /*201a0*/  IADD3 R3, P2, R114, 0xf000, RZ ;  /* 0x0000f00072037810 */ /* 0x000fe20007f5e0ff */
[----:B------:R-:W5:Y:S01]  /*201b0*/  LD.E.128 R44, desc[UR4][R44.64] ;  /* 0x000000042c2c7980 */ /* 0x000f62000c101d00 */
[----:B------:R-:W-:-:S02]  /*201c0*/  LOP3.LUT R52, R53, 0x380, RZ, 0xc0, !PT ;  /* 0x0000038035347812 */ /* 0x000fc400078ec0ff */
[----:B------:R-:W-:Y:S01]  /*201d0*/  LOP3.LUT R60, R61, 0x380, RZ, 0xc0, !PT ;  /* 0x000003803d3c7812 */ /* 0x000fe200078ec0ff */
[----:B------:R-:W-:Y:S01]  /*201e0*/  IMAD.X R77, RZ, RZ, R115, P2 ;  /* 0x000000ffff4d7224 */ /* 0x000fe200010e0673 */
[----:B------:R-:W-:Y:S01]  /*201f0*/  LOP3.LUT R64, R65, 0x380, RZ, 0xc0, !PT ;  /* 0x0000038041407812 */ /* 0x000fe200078ec0ff */
[----:B------:R-:W5:Y:S01]  /*20200*/  LD.E.128 R48, desc[UR4][R48.64] ;  /* 0x0000000430307980 */ /* 0x000f62000c101d00 */
        /* <DEDUP_REMOVED lines=10> */
[----:B------:R-:W-:Y:S02]  /*202b0*/  SHF.R.U64 R2, R2, 0x3, RZ ;  /* 0x0000000302027819 */ /* 0x000fe400000012ff */
[----:B------:R-:W-:Y:S02]  /*202c0*/  LOP3.LUT R52, R52, R53, RZ, 0x3c, !PT ;  /* 0x0000003534347212 */ /* 0x000fe400078e3cff */
[----:B------:R-:W-:Y:S01]  /*202d0*/  LOP3.LUT R60, R60, R61, RZ, 0x3c, !PT ;  /* 0x0000003d3c3c7212 */ /* 0x000fe200078e3cff */
[--C-:B------:R-:W-:Y:S01]  /*202e0*/  IMAD.X R61, RZ, RZ, R115.reuse, P6 ;  /* 0x000000ffff3d7224 */ /* 0x100fe200030e0673 */
[----:B------:R-:W-:Y:S01]  /*202f0*/  LOP3.LUT R64, R64, R65, RZ, 0x3c, !PT ;  /* 0x0000004140407212 */ /* 0x000fe200078e3cff */
[--C-:B------:R-:W-:Y:S01]  /*20300*/  IMAD.X R65, RZ, RZ, R115.reuse, P5 ;  /* 0x000000ffff417224 */ /* 0x100fe200028e0673 */
[----:B------:R-:W-:Y:S02]  /*20310*/  LOP3.LUT R68, R68, R69, RZ, 0x3c, !PT ;  /* 0x0000004544447212 */ /* 0x000fe400078e3cff */
[----:B------:R-:W-:Y:S01]  /*20320*/  LOP3.LUT R72, R72, R73, RZ, 0x3c, !PT ;  /* 0x0000004948487212 */ /* 0x000fe200078e3cff */
[----:B------:R-:W-:Y:S01]  /*20330*/  IMAD.X R73, RZ, RZ, R115, P3 ;  /* 0x000000ffff497224 */ /* 0x000fe200018e0673 */
[----:B------:R-:W-:Y:S01]  /*20340*/  LOP3.LUT R4, R5, R114, RZ, 0x3c, !PT ;  /* 0x0000007205047212 */ /* 0x000fe200078e3cff */
[----:B------:R-:W5:Y:S01]  /*20350*/  LD.E.128 R60, desc[UR4][R60.64] ;  /* 0x000000043c3c7980 */ /* 0x000f62000c101d00 */
[----:B------:R-:W-:-:S02]  /*20360*/  IADD3.X R53, RZ, R115, RZ, P0, !PT ;  /* 0x00000073ff357210 */ /* 0x000fc400007fe4ff */
[-C--:B------:R-:W-:Y:S01]  /*20370*/  IADD3.X R69, RZ, R115.reuse, RZ, P4, !PT ;  /* 0x00000073ff457210 */ /* 0x080fe200027fe4ff */
[----:B------:R-:W5:Y:S01]  /*20380*/  LD.E.128 R64, desc[UR4][R64.64] ;  /* 0x0000000440407980 */ /* 0x000f62000c101d00 */
[----:B------:R-:W-:Y:S02]  /*20390*/  MOV R5, R115 ;  /* 0x0000007300057202 */ /* 0x000fe40000000f00 */
[----:B------:R-:W-:Y:S01]  /*203a0*/  LOP3.LUT R76, R2, R3, RZ, 0x3c, !PT ;  /* 0x00000003024c7212 */ /* 0x000fe200078e3cff */
[----:B------:R-:W5:Y:S04]  /*203b0*/  LD.E.128 R52, desc[UR4][R52.64] ;  /* 0x0000000434347980 */ /* 0x000f68000c101d00 */
[----:B------:R-:W5:Y:S04]  /*203c0*/  LD.E.128 R4, desc[UR4][R4.64] ;  /* 0x0000000404047980 */ /* 0x000f68000c101d00 */
[----:B------:R-:W5:Y:S04]  /*203d0*/  LD.E.128 R68, desc[UR4][R68.64] ;  /* 0x0000000444447980 */ /* 0x000f68000c101d00 */
[----:B------:R-:W5:Y:S04]  /*203e0*/  LD.E.128 R72, desc[UR4][R72.64] ;  /* 0x0000000448487980 */ /* 0x000f68000c101d00 */
[----:B------:R-:W5:Y:S01]  /*203f0*/  LD.E.128 R76, desc[UR4][R76.64] ;  /* 0x000000044c4c7980 */ /* 0x000f62000c101d00 */
[----:B------:R-:W-:-:S02]  /*20400*/  ULDC.64 UR4, c[0x0][0xaa0] ;  /* 0x0002a80000047ab9 */ /* 0x000fc40000000a00 */
[----:B------:R-:W-:Y:S01]  /*20410*/  IMAD R58, R58, UR4, RZ ;  /* 0x000000043a3a7c24 */ /* 0x000fe2000f8e02ff */
[----:B------:R-:W-:Y:S01]  /*20420*/  @!PT LDS RZ, [RZ] ;  /* 0x00000000fffff984 */ /* 0x000fe20000000800 */
[----:B------:R-:W-:Y:S01]  /*20430*/  @!PT LDS RZ, [RZ] ;  /* 0x00000000fffff984 */ /* 0x000fe20000000800 */
[----:B------:R-:W-:Y:S01]  /*20440*/  @!PT LDS RZ, [RZ] ;  /* 0x00000000fffff984 */ /* 0x000fe20000000800 */
[----:B------:R-:W-:Y:S01]  /*20450*/  @!PT LDS RZ, [RZ] ;  /* 0x00000000fffff984 */ /* 0x000fe20000000800 */
[----:B------:R0:W-:Y:S06]  /*20460*/  MEMBAR.ALL.CTA ;  /* 0x0000000000007992 */ /* 0x0001ec0000008000 */
[----:B0-----:R-:W0:Y:S01]  /*20470*/  FENCE.VIEW.ASYNC.S ;  /* 0x00000000000073c6 */ /* 0x001e220000000000 */
[----:B------:R-:W-:-:S04]  /*20480*/  IMAD.WIDE.U32 R2, R57, UR4, RZ ;  /* 0x0000000439027c25 */ /* 0x000fc8000f8e00ff */
[----:B------:R-:W-:Y:S01]  /*20490*/  IMAD R21, R57, UR5, R58 ;  /* 0x0000000539157c24 */ /* 0x000fe2000f8e023a */
[----:B------:R-:W-:Y:S01]  /*204a0*/  ULDC.64 UR4, c[0x0][0xae8] ;  /* 0x0002ba0000047ab9 */ /* 0x000fe20000000a00 */
[----:B------:R-:W-:Y:S02]  /*204b0*/  IMAD R58, R122, 0x20, R224 ;  /* 0x000000207a3a7824 */ /* 0x000fe400078e02e0 */
[----:B------:R-:W-:-:S03]  /*204c0*/  IMAD.IADD R3, R3, 0x1, R21 ;  /* 0x0000000103037824 */ /* 0x000fc600078e0215 */
[----:B------:R-:W-:Y:S01]  /*204d0*/  LEA R58, R121, R58, 0x7 ;  /* 0x0000003a793a7211 */ /* 0x000fe200078e38ff */
[----:B------:R-:W-:Y:S01]  /*204e0*/  IMAD.WIDE.U32 R2, R223, UR4, R2 ;  /* 0x00000004df027c25 */ /* 0x000fe2000f8e0002 */
[----:B------:R-:W-:-:S03]  /*204f0*/  SHF.R.S32.HI R57, RZ, 0x1f, R56 ;  /* 0x0000001fff397819 */ /* 0x000fc60000011438 */
[----:B-1----:R-:W-:-:S04]  /*20500*/  @P1 IMAD.HI.U32 R20, R58, R59, RZ ;  /* 0x0000003b3a141227 */ /* 0x002fc800078e00ff */
[----:B------:R-:W-:Y:S01]  /*20510*/  IMAD R3, R223, UR5, R3 ;  /* 0x00000005df037c24 */ /* 0x000fe2000f8e0203 */
[----:B------:R-:W-:Y:S01]  /*20520*/  ULDC.64 UR4, c[0x0][0xaf0] ;  /* 0x0002bc0000047ab9 */ /* 0x000fe20000000a00 */
[----:B------:R-:W-:Y:S01]  /*20530*/  IMAD.MOV.U32 R21, RZ, RZ, R58 ;  /* 0x000000ffff157224 */ /* 0x000fe200078e003a */
[----:B---3--:R-:W-:Y:S01]  /*20540*/  @P1 SHF.R.U32.HI R21, RZ, R81, R20 ;  /* 0x00000051ff151219 */ /* 0x008fe20000011614 */
[----:B------:R-:W-:Y:S02]  /*20550*/  IMAD R57, R57, UR4, RZ ;  /* 0x0000000439397c24 */ /* 0x000fe4000f8e02ff */
[----:B------:R-:W-:Y:S01]  /*20560*/  IMAD.WIDE.U32 R2, R56, UR4, R2 ;  /* 0x0000000438027c25 */ /* 0x000fe2000f8e0002 */
[----:B------:R-:W-:-:S03]  /*20570*/  SHF.R.S32.HI R20, RZ, 0x1f, R21 ;  /* 0x0000001fff147819 */ /* 0x000fc60000011415 */
[----:B------:R-:W-:Y:S01]  /*20580*/  IMAD R57, R56, UR5, R57 ;  /* 0x0000000538397c24 */ /* 0x000fe2000f8e0239 */
[----:B------:R-:W-:Y:S01]  /*20590*/  ULDC.64 UR4, c[0x0][0xae0] ;  /* 0x0002b80000047ab9 */ /* 0x000fe20000000a00 */
[----:B------:R-:W-:Y:S02]  /*205a0*/  IMAD.MOV R56, RZ, RZ, -R21 ;  /* 0x000000ffff387224 */ /* 0x000fe400078e0a15 */
[----:B------:R-:W-:Y:S01]  /*205b0*/  IMAD R20, R20, UR4, RZ ;  /* 0x0000000414147c24 */ /* 0x000fe2000f8e02ff */
[----:B------:R-:W-:Y:S01]  /*205c0*/  IADD3 R3, R3, R57, RZ ;  /* 0x0000003903037210 */ /* 0x000fe20007ffe0ff */
[----:B------:R-:W-:Y:S02]  /*205d0*/  IMAD R119, R119, R56, R58 ;  /* 0x0000003877777224 */ /* 0x000fe400078e023a */
[C---:B------:R-:W-:Y:S02]  /*205e0*/  IMAD R57, R21.reuse, UR5, R20 ;  /* 0x0000000515397c24 */ /* 0x040fe4000f8e0214 */
[----:B------:R-:W-:Y:S01]  /*205f0*/  IMAD.WIDE.U32 R2, R21, UR4, R2 ;  /* 0x0000000415027c25 */ /* 0x000fe2000f8e0002 */
[----:B------:R-:W-:Y:S01]  /*20600*/  SHF.R.S32.HI R20, RZ, 0x1f, R119 ;  /* 0x0000001fff147819 */ /* 0x000fe20000011477 */
[----:B------:R-:W-:-:S02]  /*20610*/  ULDC.64 UR4, c[0x0][0xad8] ;  /* 0x0002b60000047ab9 */ /* 0x000fc40000000a00 */
[----:B------:R-:W-:Y:S02]  /*20620*/  IMAD.IADD R3, R3, 0x1, R57 ;  /* 0x0000000103037824 */ /* 0x000fe400078e0239 */
[----:B------:R-:W-:Y:S02]  /*20630*/  IMAD R20, R20, UR4, RZ ;  /* 0x0000000414147c24 */ /* 0x000fe4000f8e02ff */
[----:B------:R-:W-:Y:S01]  /*20640*/  IMAD.WIDE.U32 R2, R119, UR4, R2 ;  /* 0x0000000477027c25 */ /* 0x000fe2000f8e0002 */
[----:B------:R-:W-:-:S03]  /*20650*/  ISETP.GE.AND P2, PT, R80, R0, PT ;  /* 0x000000005000720c */ /* 0x000fc60003f46270 */
[----:B------:R-:W-:Y:S01]  /*20660*/  IMAD R57, R119, UR5, R20 ;  /* 0x0000000577397c24 */ /* 0x000fe2000f8e0214 */
[----:B------:R-:W-:Y:S01]  /*20670*/  ULDC.64 UR4, c[0x0][0xa80] ;  /* 0x0002a00000047ab9 */ /* 0x000fe20000000a00 */
[----:B------:R-:W-:Y:S01]  /*20680*/  VIADD R20, R23, 0x38820 ;  /* 0x0003882017147836 */ /* 0x000fe20000000000 */
[----:B------:R-:W-:Y:S02]  /*20690*/  LEA R81, P3, R2, UR4, 0x1 ;  /* 0x0000000402517c11 */ /* 0x000fe4000f8608ff */
[----:B------:R-:W-:Y:S02]  /*206a0*/  IADD3 R3, R3, R57, RZ ;  /* 0x0000003903037210 */ /* 0x000fe40007ffe0ff */
[----:B------:R-:W-:Y:S02]  /*206b0*/  IADD3 R21, R80, 0x20, RZ ;  /* 0x0000002050157810 */ /* 0x000fe40007ffe0ff */
[----:B------:R-:W-:Y:S02]  /*206c0*/  LEA.HI.X R82, R2, UR5, R3, 0x1, P3 ;  /* 0x0000000502527c11 */ /* 0x000fe400098f0c03 */
[----:B------:R-:W-:-:S02]  /*206d0*/  PRMT R20, RZ, 0x654, R20 ;  /* 0x00000654ff147816 */ /* 0x000fc40000000014 */
[-C--:B------:R-:W-:Y:S01]  /*206e0*/  ISETP.GE.AND P1, PT, R21, R0.reuse, PT ;  /* 0x000000001500720c */ /* 0x080fe20003f26270 */
[----:B------:R-:W-:Y:S01]  /*206f0*/  VIADD R21, R80, 0x40 ;  /* 0x0000004050157836 */ /* 0x000fe20000000000 */
[----:B0-----:R0:W-:Y:S01]  /*20700*/  SYNCS.ARRIVE.TRANS64.RED.A1T0 RZ, [R20+URZ], RZ ;  /* 0x000000ff14ff79a7 */ /* 0x0011e2000810043f */
[----:B------:R0:W1:Y:S04]  /*20710*/  SHFL.IDX PT, R83, R81, RZ, 0x181f ;  /* 0x00181fff51537589 */ /* 0x00006800000e0000 */
[----:B------:R0:W2:Y:S01]  /*20720*/  SHFL.IDX PT, R59, R82, RZ, 0x181f ;  /* 0x00181fff523b7589 */ /* 0x0000a200000e0000 */
[----:B------:R-:W-:Y:S01]  /*20730*/  ISETP.GE.AND P0, PT, R21, R0, PT ;  /* 0x000000001500720c */ /* 0x000fe20003f06270 */
[----:B------:R-:W-:-:S12]  /*20740*/  @P2 BRA `(.L_x_662) ;  /* 0x0000000000482947 */ /* 0x000fd80003800000 */
[----:B------:R-:W-:Y:S01]  /*20750*/  ULDC UR4, c[0x0][0xac8] ;  /* 0x0002b20000047ab9 */ /* 0x000fe20000000800 */
[----:B------:R-:W-:Y:S01]  /*20760*/  ULDC.64 UR6, c[0x0][0x208] ;  /* 0x0000820000067ab9 */ /* 0x000fe20000000a00 */
[----:B------:R-:W-:Y:S02]  /*20770*/  ISETP.GE.AND P5, PT, R16, UR4, PT ;  /* 0x0000000410007c0c */ /* 0x000fe4000bfa6270 */
[----:B------:R-:W-:Y:S02]  /*20780*/  ISETP.GE.AND P4, PT, R214, UR4, PT ;  /* 0x00000004d6007c0c */ /* 0x000fe4000bf86270 */
[----:B------:R-:W-:Y:S02]  /*20790*/  ISETP.GE.AND P3, PT, R19, UR4, PT ;  /* 0x0000000413007c0c */ /* 0x000fe4000bf66270 */
[----:B------:R-:W-:-:S07]  /*207a0*/  ISETP.GE.AND P2, PT, R22, UR4, PT ;  /* 0x0000000416007c0c */ /* 0x000fce000bf46270 */
[----:B-1----:R-:W-:-:S04]  /*207b0*/  @!P5 LEA R2, P6, R16, R83, 0x1 ;  /* 0x000000531002d211 */ /* 0x002fc800078c08ff */
[----:B--2---:R-:W-:Y:S02]  /*207c0*/  @!P5 LEA.HI.X R3, R16, R59, R17, 0x1, P6 ;  /* 0x0000003b1003d211 */ /* 0x004fe400030f0c11 */
[----:B0-----:R-:W-:-:S03]  /*207d0*/  @!P4 LEA R20, P6, R212, R83, 0x1 ;  /* 0x00000053d414c211 */ /* 0x001fc600078c08ff */
        /* <DEDUP_REMOVED lines=9> */
.L_x_662:
[----:B------:R-:W-:Y:S05]  /*20870*/  BSYNC B1 ;  /* 0x0000000000017941 */ /* 0x000fea0003800000 */
.L_x_661:
[----:B---3--:R3:W4:Y:S01]  /*20880*/  SHFL.IDX PT, R21, R82, 0x1, 0x181f ;  /* 0x00381f0052157f89 */ /* 0x00872200000e0000 */
[----:B------:R-:W-:Y:S03]  /*20890*/  BSSY B1, `(.L_x_663) ;  /* 0x0000015000017945 */ /* 0x000fe60003800000 */
[----:B-----5:R3:W0:Y:S01]  /*208a0*/  SHFL.IDX PT, R7, R81, 0x1, 0x181f ;  /* 0x00381f0051077f89 */ /* 0x02062200000e0000 */
[----:B------:R-:W-:Y:S05]  /*208b0*/  @P1 BRA `(.L_x_664) ;  /* 0x0000000000481947 */ /* 0x000fea0003800000 */
[----:B------:R-:W-:Y:S01]  /*208c0*/  ULDC UR4, c[0x0][0xac8] ;  /* 0x0002b20000047ab9 */ /* 0x000fe20000000800 */
[----:B------:R-:W-:Y:S01]  /*208d0*/  ULDC.64 UR6, c[0x0][0x208] ;  /* 0x0000820000067ab9 */ /* 0x000fe20000000a00 */
[----:B------:R-:W-:Y:S02]  /*208e0*/  ISETP.GE.AND P4, PT, R16, UR4, PT ;  /* 0x0000000410007c0c */ /* 0x000fe4000bf86270 */
[----:B------:R-:W-:Y:S02]  /*208f0*/  ISETP.GE.AND P3, PT, R214, UR4, PT ;  /* 0x00000004d6007c0c */ /* 0x000fe4000bf66270 */
[----:B------:R-:W-:Y:S02]  /*20900*/  ISETP.GE.AND P2, PT, R19, UR4, PT ;  /* 0x0000000413007c0c */ /* 0x000fe4000bf46270 */
[----:B------:R-:W-:-:S07]  /*20910*/  ISETP.GE.AND P1, PT, R22, UR4, PT ;  /* 0x0000000416007c0c */ /* 0x000fce000bf26270 */
[-C--:B0-----:R-:W-:Y:S02]  /*20920*/  @!P4 LEA R2, P6, R16, R7.reuse, 0x1 ;  /* 0x000000071002c211 */ /* 0x081fe400078c08ff */
[----:B------:R-:W-:Y:S02]  /*20930*/  @!P3 LEA R4, P5, R212, R7, 0x1 ;  /* 0x00000007d404b211 */ /* 0x000fe400078a08ff */
[----:B----4-:R-:W-:Y:S02]  /*20940*/  @!P4 LEA.HI.X R3, R16, R21, R17, 0x1, P6 ;  /* 0x000000151003c211 */ /* 0x010fe400030f0c11 */
        /* <DEDUP_REMOVED lines=9> */
.L_x_664:
[----:B------:R-:W-:Y:S05]  /*209e0*/  BSYNC B1 ;  /* 0x0000000000017941 */ /* 0x000fea0003800000 */
.L_x_663:
[----:B0-----:R0:W0:Y:S01]  /*209f0*/  SHFL.IDX PT, R9, R82, 0x2, 0x181f ;  /* 0x00581f0052097f89 */ /* 0x00102200000e0000 */
[----:B------:R-:W-:Y:S03]  /*20a00*/  BSSY B1, `(.L_x_665) ;  /* 0x0000015000017945 */ /* 0x000fe60003800000 */
[----:B------:R0:W0:Y:S01]  /*20a10*/  SHFL.IDX PT, R5, R81, 0x2, 0x181f ;  /* 0x00581f0051057f89 */ /* 0x00002200000e0000 */
        /* <DEDUP_REMOVED lines=8> */
[-C--:B------:R-:W-:Y:S02]  /*20aa0*/  @!P2 LEA R4, P5, R212, R5.reuse, 0x1 ;  /* 0x00000005d404a211 */ /* 0x080fe400078a08ff */
[C---:B------:R-:W-:Y:S02]  /*20ab0*/  @!P1 LEA R6, P4, R19.reuse, R5, 0x1 ;  /* 0x0000000513069211 */ /* 0x040fe400078808ff */
[----:B------:R-:W-:Y:S02]  /*20ac0*/  @!P3 LEA.HI.X R3, R16, R9, R17, 0x1, P6 ;  /* 0x000000091003b211 */ /* 0x000fe400030f0c11 */
[----:B------:R-:W-:Y:S02]  /*20ad0*/  @!P0 LEA R8, P6, R22, R5, 0x1 ;  /* 0x0000000516088211 */ /* 0x000fe400078c08ff */
[-C--:B------:R-:W-:Y:S01]  /*20ae0*/  @!P2 LEA.HI.X R5, R212, R9.reuse, R215, 0x1, P5 ;  /* 0x00000009d405a211 */ /* 0x080fe200028f0cd7 */
[----:B------:R0:W-:Y:S01]  /*20af0*/  @!P3 ST.E.128 desc[UR6][R2.64], R12 ;  /* 0x0000000c0200b985 */ /* 0x0001e2000c101d06 */
[----:B------:R-:W-:-:S02]  /*20b00*/  @!P1 LEA.HI.X R7, R19, R9, R219, 0x1, P4 ;  /* 0x0000000913079211 */ /* 0x000fc400020f0cdb */
[----:B------:R-:W-:Y:S01]  /*20b10*/  @!P0 LEA.HI.X R9, R22, R9, R218, 0x1, P6 ;  /* 0x0000000916098211 */ /* 0x000fe200030f0cda */
[----:B------:R0:W-:Y:S04]  /*20b20*/  @!P2 ST.E.128 desc[UR6][R4.64], R36 ;  /* 0x000000240400a985 */ /* 0x0001e8000c101d06 */
[----:B------:R0:W-:Y:S04]  /*20b30*/  @!P1 ST.E.128 desc[UR6][R6.64], R52 ;  /* 0x0000003406009985 */ /* 0x0001e8000c101d06 */
[----:B------:R0:W-:Y:S02]  /*20b40*/  @!P0 ST.E.128 desc[UR6][R8.64], R72 ;  /* 0x0000004808008985 */ /* 0x0001e4000c101d06 */
.L_x_666:
[----:B------:R-:W-:Y:S05]  /*20b50*/  BSYNC B1 ;  /* 0x0000000000017941 */ /* 0x000fea0003800000 */
.L_x_665:
[----:B0-----:R-:W-:Y:S01]  /*20b60*/  VIADD R3, R80, 0x60 ;  /* 0x0000006050037836 */ /* 0x001fe20000000000 */
[----:B------:R0:W0:Y:S04]  /*20b70*/  SHFL.IDX PT, R9, R82, 0x3, 0x181f ;  /* 0x00781f0052097f89 */ /* 0x00002800000e0000 */
[----:B------:R-:W-:Y:S01]  /*20b80*/  ISETP.GE.AND P0, PT, R3, R0, PT ;  /* 0x000000000300720c */ /* 0x000fe20003f06270 */
[----:B---3--:R-:W3:-:S12]  /*20b90*/  SHFL.IDX PT, R81, R81, 0x3, 0x181f ;  /* 0x00781f0051517f89 */ /* 0x008ed800000e0000 */
[----:B------:R-:W-:Y:S05]  /*20ba0*/  @P0 BRA `(.L_x_667) ;  /* 0x0000002400dc0947 */ /* 0x000fea0003800000 */
[----:B------:R-:W-:Y:S01]  /*20bb0*/  ULDC UR4, c[0x0][0xac8] ;  /* 0x0002b20000047ab9 */ /* 0x000fe20000000800 */
[----:B------:R-:W-:Y:S01]  /*20bc0*/  ULDC.64 UR6, c[0x0][0x208] ;  /* 0x0000820000067ab9 */ /* 0x000fe20000000a00 */
[----:B------:R-:W-:Y:S02]  /*20bd0*/  ISETP.GE.AND P3, PT, R16, UR4, PT ;  /* 0x0000000410007c0c */ /* 0x000fe4000bf66270 */
[----:B------:R-:W-:Y:S02]  /*20be0*/  ISETP.GE.AND P4, PT, R214, UR4, PT ;  /* 0x00000004d6007c0c */ /* 0x000fe4000bf86270 */
[----:B------:R-:W-:-:S09]  /*20bf0*/  ISETP.GE.AND P5, PT, R19, UR4, PT ;  /* 0x0000000413007c0c */ /* 0x000fd2000bfa6270 */
[-C--:B---3--:R-:W-:Y:S02]  /*20c00*/  @!P3 LEA R2, P0, R16, R81.reuse, 0x1 ;  /* 0x000000511002b211 */ /* 0x088fe400078008ff */
[----:B------:R-:W-:Y:S02]  /*20c10*/  @!P4 LEA R4, P1, R212, R81, 0x1 ;  /* 0x00000051d404c211 */ /* 0x000fe400078208ff */
[----:B0-----:R-:W-:Y:S02]  /*20c20*/  @!P3 LEA.HI.X R3, R16, R9, R17, 0x1, P0 ;  /* 0x000000091003b211 */ /* 0x001fe400000f0c11 */
[----:B------:R-:W-:Y:S02]  /*20c30*/  ISETP.GE.AND P0, PT, R22, UR4, PT ;  /* 0x0000000416007c0c */ /* 0x000fe4000bf06270 */
[----:B------:R-:W-:Y:S01]  /*20c40*/  @!P5 LEA R6, P2, R19, R81, 0x1 ;  /* 0x000000511306d211 */ /* 0x000fe200078408ff */
[----:B------:R0:W-:Y:S01]  /*20c50*/  @!P3 ST.E.128 desc[UR6][R2.64], R24 ;  /* 0x000000180200b985 */ /* 0x0001e2000c101d06 */
[----:B------:R-:W-:-:S02]  /*20c60*/  @!P4 LEA.HI.X R5, R212, R9, R215, 0x1, P1 ;  /* 0x00000009d405c211 */ /* 0x000fc400008f0cd7 */
[----:B------:R-:W-:-:S03]  /*20c70*/  @!P5 LEA.HI.X R7, R19, R9, R219, 0x1, P2 ;  /* 0x000000091307d211 */ /* 0x000fc600010f0cdb */
[----:B------:R0:W-:Y:S04]  /*20c80*/  @!P4 ST.E.128 desc[UR6][R4.64], R40 ;  /* 0x000000280400c985 */ /* 0x0001e8000c101d06 */
[----:B------:R0:W-:Y:S01]  /*20c90*/  @!P5 ST.E.128 desc[UR6][R6.64], R60 ;  /* 0x0000003c0600d985 */ /* 0x0001e2000c101d06 */
[----:B------:R-:W-:Y:S05]  /*20ca0*/  @P0 BRA `(.L_x_667) ;  /* 0x00000024009c0947 */ /* 0x000fea0003800000 */
[----:B0-----:R-:W-:Y:S01]  /*20cb0*/  LEA R2, P0, R22, R81, 0x1 ;  /* 0x0000005116027211 */ /* 0x001fe200078008ff */
[----:B------:R-:W-:-:S03]  /*20cc0*/  ULDC.64 UR4, c[0x0][0x208] ;  /* 0x0000820000047ab9 */ /* 0x000fc60000000a00 */
[----:B------:R-:W-:-:S05]  /*20cd0*/  LEA.HI.X R3, R22, R9, R218, 0x1, P0 ;  /* 0x0000000916037211 */ /* 0x000fca00000f0cda */
[----:B------:R0:W-:Y:S01]  /*20ce0*/  ST.E.128 desc[UR4][R2.64], R76 ;  /* 0x0000004c02007985 */ /* 0x0001e2000c101d04 */
[----:B------:R-:W-:Y:S05]  /*20cf0*/  BRA `(.L_x_667) ;  /* 0x0000002400887947 */ /* 0x000fea0003800000 */
.L_x_660:
[----:B0-----:R-:W0:Y:S01]  /*20d00*/  @P1 LDC R61, c[0x0][0xbec] ;  /* 0x0002fb00ff3d1b82 */ /* 0x001e220000000800 */
[----:B------:R-:W-:Y:S01]  /*20d10*/  IMAD.MOV.U32 R60, RZ, RZ, R116 ;  /* 0x000000ffff3c7224 */ /* 0x000fe200078e0074 */
[----:B------:R-:W-:Y:S01]  /*20d20*/  ULDC.64 UR4, c[0x0][0xb08] ;  /* 0x0002c20000047ab9 */ /* 0x000fe20000000a00 */
[----:B------:R1:W5:Y:S04]  /*20d30*/  LDL R227, [R1+0x90] ;  /* 0x0000900001e37983 */ /* 0x0003680000100800 */
[----:B------:R1:W5:Y:S01]  /*20d40*/  LDL R211, [R1+0x10c] ;  /* 0x00010c0001d37983 */ /* 0x0003620000100800 */
[----:B------:R-:W2:Y:S03]  /*20d50*/  @P1 LDC R59, c[0x0][0xbf0] ;  /* 0x0002fc00ff3b1b82 */ /* 0x000ea60000000800 */
[----:B------:R1:W5:Y:S04]  /*20d60*/  LDL R210, [R1+0x198] ;  /* 0x0001980001d27983 */ /* 0x0003680000100800 */
[----:B------:R1:W5:Y:S04]  /*20d70*/  LDL R209, [R1+0x108] ;  /* 0x0001080001d17983 */ /* 0x0003680000100800 */
[----:B------:R1:W5:Y:S04]  /*20d80*/  LDL R208, [R1+0x194] ;  /* 0x0001940001d07983 */ /* 0x0003680000100800 */
[----:B------:R1:W5:Y:S01]  /*20d90*/  LDL R207, [R1+0x104] ;  /* 0x0001040001cf7983 */ /* 0x0003620000100800 */
[----:B0-----:R-:W-:-:S03]  /*20da0*/  @P1 IMAD.HI.U32 R61, R116, R61, RZ ;  /* 0x0000003d743d1227 */ /* 0x001fc600078e00ff */
[----:B------:R1:W5:Y:S04]  /*20db0*/  LDL R206, [R1+0x190] ;  /* 0x0001900001ce7983 */ /* 0x0003680000100800 */
[----:B------:R1:W5:Y:S01]  /*20dc0*/  LDL R205, [R1+0x100] ;  /* 0x0001000001cd7983 */ /* 0x0003620000100800 */
[----:B--2---:R-:W-:Y:S01]  /*20dd0*/  @P1 SHF.R.U32.HI R60, RZ, R59, R61 ;  /* 0x0000003bff3c1219 */ /* 0x004fe2000001163d */
[----:B------:R-:W-:Y:S02]  /*20de0*/  IMAD R61, R58, UR4, RZ ;  /* 0x000000043a3d7c24 */ /* 0x000fe4000f8e02ff */
[C---:B------:R-:W-:Y:S01]  /*20df0*/  IMAD.WIDE.U32 R58, R57.reuse, UR4, RZ ;  /* 0x00000004393a7c25 */ /* 0x040fe2000f8e00ff */
[----:B------:R1:W5:Y:S03]  /*20e00*/  LDL R204, [R1+0x18c] ;  /* 0x00018c0001cc7983 */ /* 0x0003660000100800 */
[----:B------:R-:W-:Y:S01]  /*20e10*/  IMAD R61, R57, UR5, R61 ;  /* 0x00000005393d7c24 */ /* 0x000fe2000f8e023d */
[----:B------:R-:W-:Y:S01]  /*20e20*/  ULDC.64 UR4, c[0x0][0xb38] ;  /* 0x0002ce0000047ab9 */ /* 0x000fe20000000a00 */
[----:B------:R-:W-:Y:S01]  /*20e30*/  SHF.R.S32.HI R57, RZ, 0x1f, R56 ;  /* 0x0000001fff397819 */ /* 0x000fe20000011438 */
[----:B------:R1:W5:Y:S02]  /*20e40*/  LDL R203, [R1+0xfc] ;  /* 0x0000fc0001cb7983 */ /* 0x0003640000100800 */
[----:B------:R-:W-:-:S02]  /*20e50*/  IADD3 R59, R59, R61, RZ ;  /* 0x0000003d3b3b7210 */ /* 0x000fc40007ffe0ff */
[----:B------:R1:W5:Y:S01]  /*20e60*/  LDL R202, [R1+0x188] ;  /* 0x0001880001ca7983 */ /* 0x0003620000100800 */
[----:B------:R-:W-:-:S03]  /*20e70*/  IMAD.WIDE.U32 R58, R223, UR4, R58 ;  /* 0x00000004df3a7c25 */ /* 0x000fc6000f8e003a */
[----:B------:R1:W5:Y:S01]  /*20e80*/  LDL R201, [R1+0xf8] ;  /* 0x0000f80001c97983 */ /* 0x0003620000100800 */
[----:B------:R-:W-:Y:S01]  /*20e90*/  IMAD R59, R223, UR5, R59 ;  /* 0x00000005df3b7c24 */ /* 0x000fe2000f8e023b */
[----:B------:R-:W-:Y:S02]  /*20ea0*/  ULDC.64 UR4, c[0x0][0xb40] ;  /* 0x0002d00000047ab9 */ /* 0x000fe40000000a00 */
[----:B------:R1:W5:Y:S01]  /*20eb0*/  LDL R223, [R1+0x19c] ;  /* 0x00019c0001df7983 */ /* 0x0003620000100800 */
[----:B------:R-:W-:Y:S02]  /*20ec0*/  IMAD R57, R57, UR4, RZ ;  /* 0x0000000439397c24 */ /* 0x000fe4000f8e02ff */
[C---:B------:R-:W-:Y:S01]  /*20ed0*/  IMAD.WIDE.U32 R58, R56.reuse, UR4, R58 ;  /* 0x00000004383a7c25 */ /* 0x040fe2000f8e003a */
[----:B------:R1:W5:Y:S03]  /*20ee0*/  LDL R200, [R1+0x184] ;  /* 0x0001840001c87983 */ /* 0x0003660000100800 */
[----:B------:R-:W-:Y:S01]  /*20ef0*/  IMAD R57, R56, UR5, R57 ;  /* 0x0000000538397c24 */ /* 0x000fe2000f8e0239 */
[----:B------:R-:W-:Y:S01]  /*20f00*/  ULDC.64 UR4, c[0x0][0xb48] ;  /* 0x0002d20000047ab9 */ /* 0x000fe20000000a00 */
[--C-:B------:R-:W-:Y:S01]  /*20f10*/  IMAD.MOV R56, RZ, RZ, -R60.reuse ;  /* 0x000000ffff387224 */ /* 0x100fe200078e0a3c */
[----:B------:R1:W5:Y:S01]  /*20f20*/  LDL R199, [R1+0xf4] ;  /* 0x0000f40001c77983 */ /* 0x0003620000100800 */
[----:B------:R-:W-:Y:S01]  /*20f30*/  IMAD.IADD R59, R59, 0x1, R57 ;  /* 0x000000013b3b7824 */ /* 0x000fe200078e0239 */
[----:B------:R-:W-:Y:S01]  /*20f40*/  SHF.R.S32.HI R57, RZ, 0x1f, R60 ;  /* 0x0000001fff397819 */ /* 0x000fe2000001143c */
[----:B------:R-:W-:Y:S01]  /*20f50*/  IMAD R56, R119, R56, R116 ;  /* 0x0000003877387224 */ /* 0x000fe200078e0274 */
[----:B------:R1:W5:Y:S01]  /*20f60*/  LDL R198, [R1+0x180] ;  /* 0x0001800001c67983 */ /* 0x0003620000100800 */
[----:B------:R-:W-:-:S03]  /*20f70*/  IMAD.WIDE.U32 R58, R120, UR4, R58 ;  /* 0x00000004783a7c25 */ /* 0x000fc6000f8e003a */
[----:B------:R1:W5:Y:S01]  /*20f80*/  LDL R197, [R1+0xf0] ;  /* 0x0000f00001c57983 */ /* 0x0003620000100800 */
[----:B------:R-:W-:Y:S01]  /*20f90*/  IMAD R59, R120, UR5, R59 ;  /* 0x00000005783b7c24 */ /* 0x000fe2000f8e023b */
[----:B------:R-:W-:Y:S02]  /*20fa0*/  ULDC.64 UR4, c[0x0][0xb30] ;  /* 0x0002cc0000047ab9 */ /* 0x000fe40000000a00 */
[----:B------:R1:W5:Y:S04]  /*20fb0*/  LDL R196, [R1+0x17c] ;  /* 0x00017c0001c47983 */ /* 0x0003680000100800 */
        /* <DEDUP_REMOVED lines=44> */
[----:B------:R1:W5:Y:S01]  /*21280*/  LDL R116, [R1+0x94] ;  /* 0x0000940001747983 */ /* 0x0003620000100800 */
[----:B------:R-:W-:-:S02]  /*21290*/  IMAD R57, R57, UR4, RZ ;  /* 0x0000000439397c24 */ /* 0x000fc4000f8e02ff */
        /* <DEDUP_REMOVED lines=11> */
[----:B------:R-:W-:-:S03]  /*21350*/  VIADD R56, R23, 0x38820 ;  /* 0x0003882017387836 */ /* 0x000fc60000000000 */
[----:B------:R-:W-:Y:S02]  /*21360*/  LEA.HI.X R61, R58, UR5, R61, 0x2, P0 ;  /* 0x000000053a3d7c11 */ /* 0x000fe400080f143d */
[----:B------:R-:W-:Y:S02]  /*21370*/  ISETP.GE.AND P0, PT, R113, R0, PT ;  /* 0x000000007100720c */ /* 0x000fe40003f06270 */
[----:B------:R-:W-:Y:S01]  /*21380*/  PRMT R56, RZ, 0x654, R56 ;  /* 0x00000654ff387816 */ /* 0x000fe20000000038 */
[----:B------:R1:W0:Y:S01]  /*21390*/  SHFL.IDX PT, R57, R61, RZ, 0x1c1f ;  /* 0x001c1fff3d397589 */ /* 0x00022200000e0000 */
[----:B------:R-:W-:Y:S02]  /*213a0*/  BSSY B1, `(.L_x_668) ;  /* 0x0000085000017945 */ /* 0x000fe40003800000 */
[----:B------:R2:W-:Y:S02]  /*213b0*/  SYNCS.ARRIVE.TRANS64.RED.A1T0 RZ, [R56+URZ], RZ ;  /* 0x000000ff38ff79a7 */ /* 0x0005e4000810043f */
[----:B--2---:R1:W2:Y:S05]  /*213c0*/  SHFL.IDX PT, R56, R60, RZ, 0x1c1f ;  /* 0x001c1fff3c387589 */ /* 0x0042aa00000e0000 */
[----:B------:R-:W-:Y:S05]  /*213d0*/  @P0 BRA `(.L_x_669) ;  /* 0x0000000800040947 */ /* 0x000fea0003800000 */
[----:B------:R-:W-:Y:S01]  /*213e0*/  ULDC UR4, c[0x0][0xac8] ;  /* 0x0002b20000047ab9 */ /* 0x000fe20000000800 */
[----:B------:R-:W-:Y:S01]  /*213f0*/  ULDC.64 UR6, c[0x0][0x208] ;  /* 0x0000820000067ab9 */ /* 0x000fe20000000a00 */
[----:B-----5:R-:W-:Y:S02]  /*21400*/  ISETP.GE.AND P0, PT, R227, UR4, PT ;  /* 0x00000004e3007c0c */ /* 0x020fe4000bf06270 */
[----:B------:R-:W-:Y:S02]  /*21410*/  ISETP.GE.AND P5, PT, R191, UR4, PT ;  /* 0x00000004bf007c0c */ /* 0x000fe4000bfa6270 */
[----:B------:R-:W-:Y:S02]  /*21420*/  ISETP.GE.AND P4, PT, R189, UR4, PT ;  /* 0x00000004bd007c0c */ /* 0x000fe4000bf86270 */
[----:B------:R-:W-:-:S07]  /*21430*/  ISETP.GE.AND P3, PT, R187, UR4, PT ;  /* 0x00000004bb007c0c */ /* 0x000fce000bf66270 */
[----:B0-2---:R-:W-:-:S05]  /*21440*/  @!P0 IMAD.WIDE R58, R227, 0x4, R56 ;  /* 0x00000004e33a8825 */ /* 0x005fca00078e0238 */
[----:B------:R0:W-:Y:S01]  /*21450*/  @!P0 ST.E.64 desc[UR6][R58.64], R182 ;  /* 0x000000b63a008985 */ /* 0x0001e2000c101b06 */
[----:B------:R-:W-:-:S13]  /*21460*/  ISETP.GE.AND P0, PT, R211, UR4, PT ;  /* 0x00000004d3007c0c */ /* 0x000fda000bf06270 */
[----:B0-----:R-:W-:-:S04]  /*21470*/  @!P0 LEA R58, P1, R211, R56, 0x2 ;  /* 0x00000038d33a8211 */ /* 0x001fc800078210ff */
[----:B------:R-:W-:Y:S02]  /*21480*/  @!P0 LEA.HI.X R59, R211, R57, R223, 0x2, P1 ;  /* 0x00000039d33b8211 */ /* 0x000fe400008f14df */
[----:B------:R-:W-:-:S03]  /*21490*/  ISETP.GE.AND P1, PT, R207, UR4, PT ;  /* 0x00000004cf007c0c */ /* 0x000fc6000bf26270 */
[----:B------:R0:W-:Y:S01]  /*214a0*/  @!P0 ST.E.64 desc[UR6][R58.64], R180 ;  /* 0x000000b43a008985 */ /* 0x0001e2000c101b06 */
[----:B------:R-:W-:-:S13]  /*214b0*/  ISETP.GE.AND P0, PT, R209, UR4, PT ;  /* 0x00000004d1007c0c */ /* 0x000fda000bf06270 */
[----:B0-----:R-:W-:-:S04]  /*214c0*/  @!P0 LEA R58, P2, R209, R56, 0x2 ;  /* 0x00000038d13a8211 */ /* 0x001fc800078410ff */
[----:B------:R-:W-:-:S05]  /*214d0*/  @!P0 LEA.HI.X R59, R209, R57, R210, 0x2, P2 ;  /* 0x00000039d13b8211 */ /* 0x000fca00010f14d2 */
[----:B------:R0:W-:Y:S01]  /*214e0*/  @!P0 ST.E.64 desc[UR6][R58.64], R178 ;  /* 0x000000b23a008985 */ /* 0x0001e2000c101b06 */
[----:B------:R-:W-:Y:S02]  /*214f0*/  ISETP.GE.AND P0, PT, R205, UR4, PT ;  /* 0x00000004cd007c0c */ /* 0x000fe4000bf06270 */
        /* <DEDUP_REMOVED lines=25> */
[----:B------:R-:W-:Y:S02]  /*21690*/  @!P1 LEA.HI.X R59, R195, R57, R196, 0x2, P2 ;  /* 0x00000039c33b9211 */ /* 0x000fe400010f14c4 */
[----:B------:R-:W-:-:S03]  /*216a0*/  @!P4 LEA R62, P2, R189, R56, 0x2 ;  /* 0x00000038bd3ec211 */ /* 0x000fc600078410ff */
[----:B------:R0:W-:Y:S01]  /*216b0*/  @!P1 ST.E.64 desc[UR6][R58.64], R164 ;  /* 0x000000a43a009985 */ /* 0x0001e2000c101b06 */
[----:B------:R-:W-:Y:S02]  /*216c0*/  @!P4 LEA.HI.X R63, R189, R57, R190, 0x2, P2 ;  /* 0x00000039bd3fc211 */ /* 0x000fe400010f14be */
[----:B------:R-:W-:Y:S02]  /*216d0*/  ISETP.GE.AND P2, PT, R149, UR4, PT ;  /* 0x0000000495007c0c */ /* 0x000fe4000bf46270 */
[----:B0-----:R-:W-:-:S04]  /*216e0*/  @!P0 LEA R58, P1, R193, R56, 0x2 ;  /* 0x00000038c13a8211 */ /* 0x001fc800078210ff */
[----:B------:R-:W-:Y:S02]  /*216f0*/  @!P0 LEA.HI.X R59, R193, R57, R194, 0x2, P1 ;  /* 0x00000039c13b8211 */ /* 0x000fe400008f14c2 */
[----:B------:R-:W-:-:S03]  /*21700*/  ISETP.GE.AND P1, PT, R151, UR4, PT ;  /* 0x0000000497007c0c */ /* 0x000fc6000bf26270 */
[----:B------:R0:W-:Y:S01]  /*21710*/  @!P0 ST.E.64 desc[UR6][R58.64], R162 ;  /* 0x000000a23a008985 */ /* 0x0001e2000c101b06 */
[----:B------:R-:W-:Y:S02]  /*21720*/  ISETP.GE.AND P0, PT, R185, UR4, PT ;  /* 0x00000004b9007c0c */ /* 0x000fe4000bf06270 */
[----:B0-----:R-:W-:-:S04]  /*21730*/  @!P5 LEA R58, P6, R191, R56, 0x2 ;  /* 0x00000038bf3ad211 */ /* 0x001fc800078c10ff */
[----:B------:R-:W-:Y:S02]  /*21740*/  @!P5 LEA.HI.X R59, R191, R57, R192, 0x2, P6 ;  /* 0x00000039bf3bd211 */ /* 0x000fe400030f14c0 */
[----:B------:R-:W-:-:S03]  /*21750*/  @!P3 LEA R114, P6, R187, R56, 0x2 ;  /* 0x00000038bb72b211 */ /* 0x000fc600078c10ff */
[----:B------:R0:W-:Y:S01]  /*21760*/  @!P5 ST.E.64 desc[UR6][R58.64], R160 ;  /* 0x000000a03a00d985 */ /* 0x0001e2000c101b06 */
[----:B------:R-:W-:-:S03]  /*21770*/  @!P3 LEA.HI.X R115, R187, R57, R188, 0x2, P6 ;  /* 0x00000039bb73b211 */ /* 0x000fc600030f14bc */
[----:B------:R2:W-:Y:S04]  /*21780*/  @!P4 ST.E.64 desc[UR6][R62.64], R158 ;  /* 0x0000009e3e00c985 */ /* 0x0005e8000c101b06 */
[----:B------:R3:W-:Y:S01]  /*21790*/  @!P3 ST.E.64 desc[UR6][R114.64], R156 ;  /* 0x0000009c7200b985 */ /* 0x0007e2000c101b06 */
[----:B------:R-:W-:Y:S02]  /*217a0*/  ISETP.GE.AND P3, PT, R147, UR4, PT ;  /* 0x0000000493007c0c */ /* 0x000fe4000bf66270 */
[----:B0-----:R-:W-:-:S04]  /*217b0*/  @!P0 LEA R58, P4, R185, R56, 0x2 ;  /* 0x00000038b93a8211 */ /* 0x001fc800078810ff */
[-C--:B------:R-:W-:Y:S02]  /*217c0*/  @!P0 LEA.HI.X R59, R185, R57.reuse, R186, 0x2, P4 ;  /* 0x00000039b93b8211 */ /* 0x080fe400020f14ba */
[----:B------:R-:W-:Y:S02]  /*217d0*/  ISETP.GE.AND P4, PT, R145, UR4, PT ;  /* 0x0000000491007c0c */ /* 0x000fe4000bf86270 */
[-C--:B--2---:R-:W-:Y:S01]  /*217e0*/  @!P1 LEA R62, P5, R151, R56.reuse, 0x2 ;  /* 0x00000038973e9211 */ /* 0x084fe200078a10ff */
[----:B------:R0:W-:Y:S01]  /*217f0*/  @!P0 ST.E.64 desc[UR6][R58.64], R154 ;  /* 0x0000009a3a008985 */ /* 0x0001e2000c101b06 */
[----:B---3--:R-:W-:Y:S02]  /*21800*/  @!P2 LEA R114, P6, R149, R56, 0x2 ;  /* 0x000000389572a211 */ /* 0x008fe400078c10ff */
[----:B------:R-:W-:Y:S02]  /*21810*/  @!P1 LEA.HI.X R63, R151, R57, R184, 0x2, P5 ;  /* 0x00000039973f9211 */ /* 0x000fe400028f14b8 */
[----:B------:R-:W-:-:S02]  /*21820*/  ISETP.GE.AND P5, PT, R143, UR4, PT ;  /* 0x000000048f007c0c */ /* 0x000fc4000bfa6270 */
[----:B------:R-:W-:Y:S01]  /*21830*/  @!P2 LEA.HI.X R115, R149, R57, R150, 0x2, P6 ;  /* 0x000000399573a211 */ /* 0x000fe200030f1496 */
[----:B------:R-:W-:Y:S01]  /*21840*/  @!P1 ST.E.64 desc[UR6][R62.64], R152 ;  /* 0x000000983e009985 */ /* 0x000fe2000c101b06 */
[----:B------:R-:W-:-:S03]  /*21850*/  ISETP.GE.AND P1, PT, R139, UR4, PT ;  /* 0x000000048b007c0c */ /* 0x000fc6000bf26270 */
[----:B------:R2:W-:Y:S01]  /*21860*/  @!P2 ST.E.64 desc[UR6][R114.64], R2 ;  /* 0x000000027200a985 */ /* 0x0005e2000c101b06 */
[----:B------:R-:W-:Y:S02]  /*21870*/  ISETP.GE.AND P2, PT, R141, UR4, PT ;  /* 0x000000048d007c0c */ /* 0x000fe4000bf46270 */
[----:B0-----:R-:W-:-:S04]  /*21880*/  @!P4 LEA R58, P0, R145, R56, 0x2 ;  /* 0x00000038913ac211 */ /* 0x001fc800078010ff */
[----:B------:R-:W-:Y:S02]  /*21890*/  @!P4 LEA.HI.X R59, R145, R57, R146, 0x2, P0 ;  /* 0x00000039913bc211 */ /* 0x000fe400000f1492 */
[----:B------:R-:W-:Y:S02]  /*218a0*/  ISETP.GE.AND P0, PT, R137, UR4, PT ;  /* 0x0000000489007c0c */ /* 0x000fe4000bf06270 */
[----:B--2---:R-:W-:-:S04]  /*218b0*/  @!P3 LEA R2, P6, R147, R56, 0x2 ;  /* 0x000000389302b211 */ /* 0x004fc800078c10ff */
[----:B------:R-:W-:Y:S02]  /*218c0*/  @!P3 LEA.HI.X R3, R147, R57, R148, 0x2, P6 ;  /* 0x000000399303b211 */ /* 0x000fe400030f1494 */
[----:B------:R-:W-:-:S03]  /*218d0*/  @!P5 LEA R62, P6, R143, R56, 0x2 ;  /* 0x000000388f3ed211 */ /* 0x000fc600078c10ff */
[----:B------:R0:W-:Y:S01]  /*218e0*/  @!P3 ST.E.64 desc[UR6][R2.64], R4 ;  /* 0x000000040200b985 */ /* 0x0001e2000c101b06 */
[----:B------:R-:W-:-:S03]  /*218f0*/  @!P5 LEA.HI.X R63, R143, R57, R144, 0x2, P6 ;  /* 0x000000398f3fd211 */ /* 0x000fc600030f1490 */
[----:B------:R2:W-:Y:S01]  /*21900*/  @!P4 ST.E.64 desc[UR6][R58.64], R6 ;  /* 0x000000063a00c985 */ /* 0x0005e2000c101b06 */
[----:B------:R-:W-:-:S03]  /*21910*/  ISETP.GE.AND P4, PT, R133, UR4, PT ;  /* 0x0000000485007c0c */ /* 0x000fc6000bf86270 */
[----:B------:R-:W-:Y:S01]  /*21920*/  @!P5 ST.E.64 desc[UR6][R62.64], R8 ;  /* 0x000000083e00d985 */ /* 0x000fe2000c101b06 */
[----:B------:R-:W-:Y:S02]  /*21930*/  ISETP.GE.AND P5, PT, R135, UR4, PT ;  /* 0x0000000487007c0c */ /* 0x000fe4000bfa6270 */
[-C--:B0-----:R-:W-:Y:S02]  /*21940*/  @!P2 LEA R2, P6, R141, R56.reuse, 0x2 ;  /* 0x000000388d02a211 */ /* 0x081fe400078c10ff */
[-C--:B------:R-:W-:Y:S02]  /*21950*/  @!P1 LEA R4, P3, R139, R56.reuse, 0x2 ;  /* 0x000000388b049211 */ /* 0x080fe400078610ff */
[-C--:B------:R-:W-:Y:S02]  /*21960*/  @!P2 LEA.HI.X R3, R141, R57.reuse, R142, 0x2, P6 ;  /* 0x000000398d03a211 */ /* 0x080fe400030f148e */
[----:B--2---:R-:W-:Y:S02]  /*21970*/  @!P0 LEA R6, P6, R137, R56, 0x2 ;  /* 0x0000003889068211 */ /* 0x004fe400078c10ff */
[----:B------:R-:W-:Y:S01]  /*21980*/  @!P1 LEA.HI.X R5, R139, R57, R140, 0x2, P3 ;  /* 0x000000398b059211 */ /* 0x000fe200018f148c */
[----:B------:R0:W-:Y:S01]  /*21990*/  @!P2 ST.E.64 desc[UR6][R2.64], R10 ;  /* 0x0000000a0200a985 */ /* 0x0001e2000c101b06 */
[----:B------:R-:W-:-:S02]  /*219a0*/  ISETP.GE.AND P3, PT, R128, UR4, PT ;  /* 0x0000000480007c0c */ /* 0x000fc4000bf66270 */
[----:B------:R-:W-:Y:S01]  /*219b0*/  @!P0 LEA.HI.X R7, R137, R57, R138, 0x2, P6 ;  /* 0x0000003989078211 */ /* 0x000fe200030f148a */
[----:B------:R2:W-:Y:S04]  /*219c0*/  @!P1 ST.E.64 desc[UR6][R4.64], R12 ;  /* 0x0000000c04009985 */ /* 0x0005e8000c101b06 */
[----:B------:R3:W-:Y:S01]  /*219d0*/  @!P0 ST.E.64 desc[UR6][R6.64], R14 ;  /* 0x0000000e06008985 */ /* 0x0007e2000c101b06 */
[----:B------:R-:W-:Y:S02]  /*219e0*/  ISETP.GE.AND P0, PT, R126, UR4, PT ;  /* 0x000000047e007c0c */ /* 0x000fe4000bf06270 */
[-C--:B0-----:R-:W-:Y:S02]  /*219f0*/  @!P5 LEA R2, P1, R135, R56.reuse, 0x2 ;  /* 0x000000388702d211 */ /* 0x081fe400078210ff */
[----:B--2---:R-:W-:-:S02]  /*21a00*/  @!P4 LEA R4, P2, R133, R56, 0x2 ;  /* 0x000000388504c211 */ /* 0x004fc400078410ff */
[-C--:B------:R-:W-:Y:S02]  /*21a10*/  @!P5 LEA.HI.X R3, R135, R57.reuse, R136, 0x2, P1 ;  /* 0x000000398703d211 */ /* 0x080fe400008f1488 */
[----:B---3--:R-:W-:Y:S02]  /*21a20*/  @!P3 LEA R6, P6, R128, R56, 0x2 ;  /* 0x000000388006b211 */ /* 0x008fe400078c10ff */
[----:B------:R-:W-:Y:S01]  /*21a30*/  ISETP.GE.AND P1, PT, R124, UR4, PT ;  /* 0x000000047c007c0c */ /* 0x000fe2000bf26270 */
[----:B------:R0:W-:Y:S01]  /*21a40*/  @!P5 ST.E.64 desc[UR6][R2.64], R20 ;  /* 0x000000140200d985 */ /* 0x0001e2000c101b06 */
[-C--:B------:R-:W-:Y:S02]  /*21a50*/  @!P4 LEA.HI.X R5, R133, R57.reuse, R134, 0x2, P2 ;  /* 0x000000398505c211 */ /* 0x080fe400010f1486 */
[----:B------:R-:W-:Y:S02]  /*21a60*/  @!P3 LEA.HI.X R7, R128, R57, R132, 0x2, P6 ;  /* 0x000000398007b211 */ /* 0x000fe400030f1484 */
[----:B------:R-:W-:Y:S01]  /*21a70*/  ISETP.GE.AND P2, PT, R118, UR4, PT ;  /* 0x0000000476007c0c */ /* 0x000fe2000bf46270 */
[----:B------:R2:W-:Y:S01]  /*21a80*/  @!P4 ST.E.64 desc[UR6][R4.64], R24 ;  /* 0x000000180400c985 */ /* 0x0005e2000c101b06 */
[----:B------:R-:W-:-:S03]  /*21a90*/  ISETP.GE.AND P4, PT, R122, UR4, PT ;  /* 0x000000047a007c0c */ /* 0x000fc6000bf86270 */
[----:B------:R3:W-:Y:S01]  /*21aa0*/  @!P3 ST.E.64 desc[UR6][R6.64], R28 ;  /* 0x0000001c0600b985 */ /* 0x0007e2000c101b06 */
[----:B------:R-:W-:Y:S02]  /*21ab0*/  ISETP.GE.AND P3, PT, R120, UR4, PT ;  /* 0x0000000478007c0c */ /* 0x000fe4000bf66270 */
[----:B0-----:R-:W-:-:S04]  /*21ac0*/  @!P0 LEA R2, P5, R126, R56, 0x2 ;  /* 0x000000387e028211 */ /* 0x001fc800078a10ff */
[-C--:B------:R-:W-:Y:S02]  /*21ad0*/  @!P0 LEA.HI.X R3, R126, R57.reuse, R127, 0x2, P5 ;  /* 0x000000397e038211 */ /* 0x080fe400028f147f */
[----:B------:R-:W-:Y:S02]  /*21ae0*/  ISETP.GE.AND P5, PT, R116, UR4, PT ;  /* 0x0000000474007c0c */ /* 0x000fe4000bfa6270 */
[CC--:B--2---:R-:W-:Y:S01]  /*21af0*/  @!P1 LEA R4, P6, R124.reuse, R56.reuse, 0x2 ;  /* 0x000000387c049211 */ /* 0x0c4fe200078c10ff */
[----:B------:R0:W-:Y:S03]  /*21b00*/  @!P0 ST.E.64 desc[UR6][R2.64], R32 ;  /* 0x0000002002008985 */ /* 0x0001e6000c101b06 */
[----:B------:R-:W-:Y:S02]  /*21b10*/  @!P1 LEA.HI.X R5, R124, R57, R125, 0x2, P6 ;  /* 0x000000397c059211 */ /* 0x000fe400030f147d */
[----:B---3--:R-:W-:-:S03]  /*21b20*/  @!P3 LEA R6, P6, R120, R56, 0x2 ;  /* 0x000000387806b211 */ /* 0x008fc600078c10ff */
[----:B------:R2:W-:Y:S01]  /*21b30*/  @!P1 ST.E.64 desc[UR6][R4.64], R36 ;  /* 0x0000002404009985 */ /* 0x0005e2000c101b06 */
[----:B------:R-:W-:Y:S02]  /*21b40*/  @!P3 LEA.HI.X R7, R120, R57, R121, 0x2, P6 ;  /* 0x000000397807b211 */ /* 0x000fe400030f1479 */
[----:B0-----:R-:W-:-:S04]  /*21b50*/  @!P4 LEA R2, P0, R122, R56, 0x2 ;  /* 0x000000387a02c211 */ /* 0x001fc800078010ff */
[-C--:B------:R-:W-:Y:S02]  /*21b60*/  @!P4 LEA.HI.X R3, R122, R57.reuse, R123, 0x2, P0 ;  /* 0x000000397a03c211 */ /* 0x080fe400000f147b */
[-C--:B------:R-:W-:Y:S02]  /*21b70*/  @!P5 LEA R8, P0, R116, R56.reuse, 0x2 ;  /* 0x000000387408d211 */ /* 0x080fe400078010ff */
[----:B--2---:R-:W-:Y:S01]  /*21b80*/  @!P2 LEA R4, P1, R118, R56, 0x2 ;  /* 0x000000387604a211 */ /* 0x004fe200078210ff */
[----:B------:R3:W-:Y:S01]  /*21b90*/  @!P4 ST.E.64 desc[UR6][R2.64], R40 ;  /* 0x000000280200c985 */ /* 0x0007e2000c101b06 */
[-C--:B------:R-:W-:Y:S02]  /*21ba0*/  @!P5 LEA.HI.X R9, R116, R57.reuse, R117, 0x2, P0 ;  /* 0x000000397409d211 */ /* 0x080fe400000f1475 */
[----:B------:R-:W-:Y:S01]  /*21bb0*/  @!P2 LEA.HI.X R5, R118, R57, R119, 0x2, P1 ;  /* 0x000000397605a211 */ /* 0x000fe200008f1477 */
[----:B------:R3:W-:Y:S04]  /*21bc0*/  @!P3 ST.E.64 desc[UR6][R6.64], R44 ;  /* 0x0000002c0600b985 */ /* 0x0007e8000c101b06 */
[----:B------:R3:W-:Y:S04]  /*21bd0*/  @!P2 ST.E.64 desc[UR6][R4.64], R48 ;  /* 0x000000300400a985 */ /* 0x0007e8000c101b06 */
[----:B------:R3:W-:Y:S02]  /*21be0*/  @!P5 ST.E.64 desc[UR6][R8.64], R52 ;  /* 0x000000340800d985 */ /* 0x0007e4000c101b06 */
.L_x_669:
[----:B------:R-:W-:Y:S05]  /*21bf0*/  BSYNC B1 ;  /* 0x0000000000017941 */ /* 0x000fea0003800000 */
.L_x_668:
[----:B------:R-:W-:Y:S01]  /*21c00*/  ISETP.GE.AND P0, PT, R112, R0, PT ;  /* 0x000000007000720c */ /* 0x000fe20003f06270 */
[----:B---3--:R3:W4:Y:S04]  /*21c10*/  SHFL.IDX PT, R3, R61, 0x1, 0x1c1f ;  /* 0x003c1f003d037f89 */ /* 0x00872800000e0000 */
[----:B------:R3:W0:Y:S08]  /*21c20*/  SHFL.IDX PT, R2, R60, 0x1, 0x1c1f ;  /* 0x003c1f003c027f89 */ /* 0x00063000000e0000 */
[----:B---3--:R-:W-:Y:S05]  /*21c30*/  @P0 BRA `(.L_x_667) ;  /* 0x0000001400b80947 */ /* 0x008fea0003800000 */
[----:B------:R-:W-:Y:S01]  /*21c40*/  ULDC UR4, c[0x0][0xac8] ;  /* 0x0002b20000047ab9 */ /* 0x000fe20000000800 */
[----:B------:R-:W-:Y:S01]  /*21c50*/  ULDC.64 UR6, c[0x0][0x208] ;  /* 0x0000820000067ab9 */ /* 0x000fe20000000a00 */
[----:B-----5:R-:W-:Y:S02]  /*21c60*/  ISETP.GE.AND P3, PT, R227, UR4, PT ;  /* 0x00000004e3007c0c */ /* 0x020fe4000bf66270 */
[----:B------:R-:W-:Y:S02]  /*21c70*/  ISETP.GE.AND P2, PT, R211, UR4, PT ;  /* 0x00000004d3007c0c */ /* 0x000fe4000bf46270 */
[----:B------:R-:W-:Y:S02]  /*21c80*/  ISETP.GE.AND P1, PT, R209, UR4, PT ;  /* 0x00000004d1007c0c */ /* 0x000fe4000bf26270 */
[----:B------:R-:W-:Y:S02]  /*21c90*/  ISETP.GE.AND P0, PT, R207, UR4, PT ;  /* 0x00000004cf007c0c */ /* 0x000fe4000bf06270 */
[----:B------:R-:W-:-:S05]  /*21ca0*/  ISETP.GE.AND P4, PT, R203, UR4, PT ;  /* 0x00000004cb007c0c */ /* 0x000fca000bf86270 */
[----:B0---4-:R-:W-:-:S04]  /*21cb0*/  @!P3 IMAD.WIDE R4, R227, 0x4, R2 ;  /* 0x00000004e304b825 */ /* 0x011fc800078e0202 */
[-C--:B------:R-:W-:Y:S01]  /*21cc0*/  @!P1 LEA R6, P5, R209, R2.reuse, 0x2 ;  /* 0x00000002d1069211 */ /* 0x080fe200078a10ff */
[----:B------:R0:W-:Y:S01]  /*21cd0*/  @!P3 ST.E.64 desc[UR6][R4.64], R26 ;  /* 0x0000001a0400b985 */ /* 0x0001e2000c101b06 */
[----:B------:R-:W-:Y:S02]  /*21ce0*/  ISETP.GE.AND P3, PT, R205, UR4, PT ;  /* 0x00000004cd007c0c */ /* 0x000fe4000bf66270 */
[----:B------:R-:W-:Y:S02]  /*21cf0*/  @!P1 LEA.HI.X R7, R209, R3, R210, 0x2, P5 ;  /* 0x00000003d1079211 */ /* 0x000fe400028f14d2 */
        /* <DEDUP_REMOVED lines=9> */
[-C--:B0-----:R-:W-:Y:S02]  /*21d90*/  @!P3 LEA R4, P1, R205, R2.reuse, 0x2 ;  /* 0x00000002cd04b211 */ /* 0x081fe400078210ff */
[----:B---3--:R-:W-:Y:S02]  /*21da0*/  @!P4 LEA R6, P2, R203, R2, 0x2 ;  /* 0x00000002cb06c211 */ /* 0x008fe400078410ff */
[----:B------:R-:W-:-:S02]  /*21db0*/  @!P3 LEA.HI.X R5, R205, R3, R206, 0x2, P1 ;  /* 0x00000003cd05b211 */ /* 0x000fc400008f14ce */
[----:B------:R-:W-:Y:S02]  /*21dc0*/  ISETP.GE.AND P1, PT, R197, UR4, PT ;  /* 0x00000004c5007c0c */ /* 0x000fe4000bf26270 */
[-C--:B------:R-:W-:Y:S01]  /*21dd0*/  @!P4 LEA.HI.X R7, R203, R3.reuse, R204, 0x2, P2 ;  /* 0x00000003cb07c211 */ /* 0x080fe200010f14cc */
[----:B------:R0:W-:Y:S01]  /*21de0*/  @!P3 ST.E.64 desc[UR6][R4.64], R42 ;  /* 0x0000002a0400b985 */ /* 0x0001e2000c101b06 */
[----:B------:R-:W-:Y:S02]  /*21df0*/  ISETP.GE.AND P2, PT, R195, UR4, PT ;  /* 0x00000004c3007c0c */ /* 0x000fe4000bf46270 */
[----:B----4-:R-:W-:Y:S01]  /*21e00*/  @!P5 LEA R8, P6, R201, R2, 0x2 ;  /* 0x00000002c908d211 */ /* 0x010fe200078c10ff */
[----:B------:R3:W-:Y:S01]  /*21e10*/  @!P4 ST.E.64 desc[UR6][R6.64], R46 ;  /* 0x0000002e0600c985 */ /* 0x0007e2000c101b06 */
[----:B------:R-:W-:Y:S02]  /*21e20*/  ISETP.GE.AND P3, PT, R193, UR4, PT ;  /* 0x00000004c1007c0c */ /* 0x000fe4000bf66270 */
[----:B------:R-:W-:-:S02]  /*21e30*/  @!P5 LEA.HI.X R9, R201, R3, R202, 0x2, P6 ;  /* 0x00000003c909d211 */ /* 0x000fc400030f14ca */
[----:B------:R-:W-:-:S03]  /*21e40*/  ISETP.GE.AND P4, PT, R191, UR4, PT ;  /* 0x00000004bf007c0c */ /* 0x000fc6000bf86270 */
[----:B------:R4:W-:Y:S01]  /*21e50*/  @!P5 ST.E.64 desc[UR6][R8.64], R50 ;  /* 0x000000320800d985 */ /* 0x0009e2000c101b06 */
[-C--:B0-----:R-:W-:Y:S02]  /*21e60*/  @!P0 LEA R4, P6, R199, R2.reuse, 0x2 ;  /* 0x00000002c7048211 */ /* 0x081fe400078c10ff */
[-C--:B---3--:R-:W-:Y:S02]  /*21e70*/  @!P1 LEA R6, P5, R197, R2.reuse, 0x2 ;  /* 0x00000002c5069211 */ /* 0x088fe400078a10ff */
[-C--:B------:R-:W-:Y:S02]  /*21e80*/  @!P0 LEA.HI.X R5, R199, R3.reuse, R200, 0x2, P6 ;  /* 0x00000003c7058211 */ /* 0x080fe400030f14c8 */
[----:B------:R-:W-:Y:S02]  /*21e90*/  @!P1 LEA.HI.X R7, R197, R3, R198, 0x2, P5 ;  /* 0x00000003c5079211 */ /* 0x000fe400028f14c6 */
[----:B------:R-:W-:Y:S01]  /*21ea0*/  ISETP.GE.AND P5, PT, R189, UR4, PT ;  /* 0x00000004bd007c0c */ /* 0x000fe2000bfa6270 */
[----:B------:R0:W-:Y:S01]  /*21eb0*/  @!P0 ST.E.64 desc[UR6][R4.64], R54 ;  /* 0x0000003604008985 */ /* 0x0001e2000c101b06 */
[----:B----4-:R-:W-:-:S02]  /*21ec0*/  @!P2 LEA R8, P6, R195, R2, 0x2 ;  /* 0x00000002c308a211 */ /* 0x010fc400078c10ff */
[----:B------:R-:W-:Y:S01]  /*21ed0*/  ISETP.GE.AND P0, PT, R187, UR4, PT ;  /* 0x00000004bb007c0c */ /* 0x000fe2000bf06270 */
[----:B------:R3:W-:Y:S01]  /*21ee0*/  @!P1 ST.E.64 desc[UR6][R6.64], R64 ;  /* 0x0000004006009985 */ /* 0x0007e2000c101b06 */
[----:B------:R-:W-:Y:S02]  /*21ef0*/  @!P2 LEA.HI.X R9, R195, R3, R196, 0x2, P6 ;  /* 0x00000003c309a211 */ /* 0x000fe400030f14c4 */
        /* <DEDUP_REMOVED lines=8> */
[----:B----4-:R-:W-:-:S03]  /*21f80*/  @!P5 LEA R8, P6, R189, R2, 0x2 ;  /* 0x00000002bd08d211 */ /* 0x010fc600078c10ff */
[----:B------:R3:W-:Y:S01]  /*21f90*/  @!P4 ST.E.64 desc[UR6][R6.64], R70 ;  /* 0x000000460600c985 */ /* 0x0007e2000c101b06 */
[----:B------:R-:W-:-:S05]  /*21fa0*/  @!P5 LEA.HI.X R9, R189, R3, R190, 0x2, P6 ;  /* 0x00000003bd09d211 */ /* 0x000fca00030f14be */
[----:B------:R4:W-:Y:S01]  /*21fb0*/  @!P5 ST.E.64 desc[UR6][R8.64], R74 ;  /* 0x0000004a0800d985 */ /* 0x0009e2000c101b06 */
[----:B------:R-:W-:Y:S02]  /*21fc0*/  ISETP.GE.AND P5, PT, R149, UR4, PT ;  /* 0x0000000495007c0c */ /* 0x000fe4000bfa6270 */
[----:B0-----:R-:W-:-:S04]  /*21fd0*/  @!P0 LEA R4, P4, R187, R2, 0x2 ;  /* 0x00000002bb048211 */ /* 0x001fc800078810ff */
[-C--:B------:R-:W-:Y:S02]  /*21fe0*/  @!P0 LEA.HI.X R5, R187, R3.reuse, R188, 0x2, P4 ;  /* 0x00000003bb058211 */ /* 0x080fe400020f14bc */
[----:B------:R-:W-:Y:S02]  /*21ff0*/  ISETP.GE.AND P4, PT, R147, UR4, PT ;  /* 0x0000000493007c0c */ /* 0x000fe4000bf86270 */
[-C--:B---3--:R-:W-:Y:S01]  /*22000*/  @!P1 LEA R6, P3, R185, R2.reuse, 0x2 ;  /* 0x00000002b9069211 */ /* 0x088fe200078610ff */
[----:B------:R0:W-:Y:S01]  /*22010*/  @!P0 ST.E.64 desc[UR6][R4.64], R72 ;  /* 0x0000004804008985 */ /* 0x0001e2000c101b06 */
[----:B----4-:R-:W-:Y:S02]  /*22020*/  @!P2 LEA R8, P6, R151, R2, 0x2 ;  /* 0x000000029708a211 */ /* 0x010fe400078c10ff */
[----:B------:R-:W-:Y:S02]  /*22030*/  @!P1 LEA.HI.X R7, R185, R3, R186, 0x2, P3 ;  /* 0x00000003b9079211 */ /* 0x000fe400018f14ba */
[----:B------:R-:W-:-:S02]  /*22040*/  ISETP.GE.AND P3, PT, R145, UR4, PT ;  /* 0x0000000491007c0c */ /* 0x000fc4000bf66270 */
[----:B------:R-:W-:Y:S01]  /*22050*/  @!P2 LEA.HI.X R9, R151, R3, R184, 0x2, P6 ;  /* 0x000000039709a211 */ /* 0x000fe200030f14b8 */
[----:B------:R3:W-:Y:S01]  /*22060*/  @!P1 ST.E.64 desc[UR6][R6.64], R76 ;  /* 0x0000004c06009985 */ /* 0x0007e2000c101b06 */
[----:B------:R-:W-:-:S03]  /*22070*/  ISETP.GE.AND P1, PT, R141, UR4, PT ;  /* 0x000000048d007c0c */ /* 0x000fc6000bf26270 */
[----:B------:R4:W-:Y:S01]  /*22080*/  @!P2 ST.E.64 desc[UR6][R8.64], R78 ;  /* 0x0000004e0800a985 */ /* 0x0009e2000c101b06 */
[----:B------:R-:W-:Y:S02]  /*22090*/  ISETP.GE.AND P2, PT, R143, UR4, PT ;  /* 0x000000048f007c0c */ /* 0x000fe4000bf46270 */
[----:B0-----:R-:W-:-:S04]  /*220a0*/  @!P5 LEA R4, P6, R149, R2, 0x2 ;  /* 0x000000029504d211 */ /* 0x001fc800078c10ff */
[----:B------:R-:W-:Y:S02]  /*220b0*/  @!P5 LEA.HI.X R5, R149, R3, R150, 0x2, P6 ;  /* 0x000000039505d211 */ /* 0x000fe400030f1496 */
[----:B---3--:R-:W-:-:S03]  /*220c0*/  @!P4 LEA R6, P0, R147, R2, 0x2 ;  /* 0x000000029306c211 */ /* 0x008fc600078010ff */
[----:B------:R0:W-:Y:S01]  /*220d0*/  @!P5 ST.E.64 desc[UR6][R4.64], R80 ;  /* 0x000000500400d985 */ /* 0x0001e2000c101b06 */
[----:B------:R-:W-:Y:S02]  /*220e0*/  ISETP.GE.AND P5, PT, R137, UR4, PT ;  /* 0x0000000489007c0c */ /* 0x000fe4000bfa6270 */
[-C--:B------:R-:W-:Y:S02]  /*220f0*/  @!P4 LEA.HI.X R7, R147, R3.reuse, R148, 0x2, P0 ;  /* 0x000000039307c211 */ /* 0x080fe400000f1494 */
[----:B------:R-:W-:Y:S02]  /*22100*/  ISETP.GE.AND P0, PT, R139, UR4, PT ;  /* 0x000000048b007c0c */ /* 0x000fe4000bf06270 */
[----:B----4-:R-:W-:Y:S01]  /*22110*/  @!P3 LEA R8, P6, R145, R2, 0x2 ;  /* 0x000000029108b211 */ /* 0x010fe200078c10ff */
[----:B------:R3:W-:Y:S01]  /*22120*/  @!P4 ST.E.64 desc[UR6][R6.64], R82 ;  /* 0x000000520600c985 */ /* 0x0007e2000c101b06 */
[----:B------:R-:W-:Y:S02]  /*22130*/  ISETP.GE.AND P4, PT, R135, UR4, PT ;  /* 0x0000000487007c0c */ /* 0x000fe4000bf86270 */
[----:B------:R-:W-:-:S02]  /*22140*/  @!P3 LEA.HI.X R9, R145, R3, R146, 0x2, P6 ;  /* 0x000000039109b211 */ /* 0x000fc400030f1492 */
[----:B0-----:R-:W-:-:S03]  /*22150*/  @!P2 LEA R4, P6, R143, R2, 0x2 ;  /* 0x000000028f04a211 */ /* 0x001fc600078c10ff */
[----:B------:R0:W-:Y:S01]  /*22160*/  @!P3 ST.E.64 desc[UR6][R8.64], R84 ;  /* 0x000000540800b985 */ /* 0x0001e2000c101b06 */
[----:B------:R-:W-:Y:S02]  /*22170*/  @!P2 LEA.HI.X R5, R143, R3, R144, 0x2, P6 ;  /* 0x000000038f05a211 */ /* 0x000fe400030f1490 */
[----:B---3--:R-:W-:-:S03]  /*22180*/  @!P1 LEA R6, P3, R141, R2, 0x2 ;  /* 0x000000028d069211 */ /* 0x008fc600078610ff */
[----:B------:R3:W-:Y:S01]  /*22190*/  @!P2 ST.E.64 desc[UR6][R4.64], R86 ;  /* 0x000000560400a985 */ /* 0x0007e2000c101b06 */
[-C--:B------:R-:W-:Y:S02]  /*221a0*/  @!P1 LEA.HI.X R7, R141, R3.reuse, R142, 0x2, P3 ;  /* 0x000000038d079211 */ /* 0x080fe400018f148e */
[----:B------:R-:W-:Y:S02]  /*221b0*/  ISETP.GE.AND P3, PT, R133, UR4, PT ;  /* 0x0000000485007c0c */ /* 0x000fe4000bf66270 */
[CC--:B0-----:R-:W-:Y:S01]  /*221c0*/  @!P0 LEA R8, P6, R139.reuse, R2.reuse, 0x2 ;  /* 0x000000028b088211 */ /* 0x0c1fe200078c10ff */
[----:B------:R0:W-:Y:S03]  /*221d0*/  @!P1 ST.E.64 desc[UR6][R6.64], R88 ;  /* 0x0000005806009985 */ /* 0x0001e6000c101b06 */
[----:B------:R-:W-:Y:S02]  /*221e0*/  @!P0 LEA.HI.X R9, R139, R3, R140, 0x2, P6 ;  /* 0x000000038b098211 */ /* 0x000fe400030f148c */
[----:B---3--:R-:W-:-:S03]  /*221f0*/  @!P5 LEA R4, P1, R137, R2, 0x2 ;  /* 0x000000028904d211 */ /* 0x008fc600078210ff */
[----:B------:R3:W-:Y:S01]  /*22200*/  @!P0 ST.E.64 desc[UR6][R8.64], R90 ;  /* 0x0000005a08008985 */ /* 0x0007e2000c101b06 */
[----:B------:R-:W-:Y:S02]  /*22210*/  ISETP.GE.AND P0, PT, R128, UR4, PT ;  /* 0x0000000480007c0c */ /* 0x000fe4000bf06270 */
[-C--:B------:R-:W-:Y:S02]  /*22220*/  @!P5 LEA.HI.X R5, R137, R3.reuse, R138, 0x2, P1 ;  /* 0x000000038905d211 */ /* 0x080fe400008f148a */
[----:B------:R-:W-:Y:S02]  /*22230*/  ISETP.GE.AND P1, PT, R126, UR4, PT ;  /* 0x000000047e007c0c */ /* 0x000fe4000bf26270 */
[C---:B0-----:R-:W-:Y:S01]  /*22240*/  @!P4 LEA R6, P2, R135.reuse, R2, 0x2 ;  /* 0x000000028706c211 */ /* 0x041fe200078410ff */
[----:B------:R0:W-:Y:S03]  /*22250*/  @!P5 ST.E.64 desc[UR6][R4.64], R92 ;  /* 0x0000005c0400d985 */ /* 0x0001e6000c101b06 */
[----:B------:R-:W-:-:S02]  /*22260*/  @!P4 LEA.HI.X R7, R135, R3, R136, 0x2, P2 ;  /* 0x000000038707c211 */ /* 0x000fc400010f1488 */
[----:B------:R-:W-:Y:S02]  /*22270*/  ISETP.GE.AND P2, PT, R120, UR4, PT ;  /* 0x0000000478007c0c */ /* 0x000fe4000bf46270 */
[CC--:B---3--:R-:W-:Y:S01]  /*22280*/  @!P3 LEA R8, P6, R133.reuse, R2.reuse, 0x2 ;  /* 0x000000028508b211 */ /* 0x0c8fe200078c10ff */
[----:B------:R3:W-:Y:S01]  /*22290*/  @!P4 ST.E.64 desc[UR6][R6.64], R94 ;  /* 0x0000005e0600c985 */ /* 0x0007e2000c101b06 */
[----:B------:R-:W-:Y:S02]  /*222a0*/  ISETP.GE.AND P4, PT, R124, UR4, PT ;  /* 0x000000047c007c0c */ /* 0x000fe4000bf86270 */
[----:B------:R-:W-:Y:S02]  /*222b0*/  @!P3 LEA.HI.X R9, R133, R3, R134, 0x2, P6 ;  /* 0x000000038509b211 */ /* 0x000fe400030f1486 */
[----:B0-----:R-:W-:-:S03]  /*222c0*/  @!P1 LEA R4, P6, R126, R2, 0x2 ;  /* 0x000000027e049211 */ /* 0x001fc600078c10ff */
[----:B------:R0:W-:Y:S01]  /*222d0*/  @!P3 ST.E.64 desc[UR6][R8.64], R96 ;  /* 0x000000600800b985 */ /* 0x0001e2000c101b06 */
[----:B------:R-:W-:Y:S02]  /*222e0*/  ISETP.GE.AND P3, PT, R122, UR4, PT ;  /* 0x000000047a007c0c */ /* 0x000fe4000bf66270 */
[----:B------:R-:W-:Y:S02]  /*222f0*/  @!P1 LEA.HI.X R5, R126, R3, R127, 0x2, P6 ;  /* 0x000000037e059211 */ /* 0x000fe400030f147f */
[----:B---3--:R-:W-:-:S04]  /*22300*/  @!P0 LEA R6, P5, R128, R2, 0x2 ;  /* 0x0000000280068211 */ /* 0x008fc800078a10ff */
[----:B------:R-:W-:Y:S02]  /*22310*/  @!P0 LEA.HI.X R7, R128, R3, R132, 0x2, P5 ;  /* 0x0000000380078211 */ /* 0x000fe400028f1484 */
[----:B------:R-:W-:-:S03]  /*22320*/  ISETP.GE.AND P5, PT, R118, UR4, PT ;  /* 0x0000000476007c0c */ /* 0x000fc6000bfa6270 */
[----:B------:R3:W-:Y:S04]  /*22330*/  @!P0 ST.E.64 desc[UR6][R6.64], R98 ;  /* 0x0000006206008985 */ /* 0x0007e8000c101b06 */
[----:B------:R4:W-:Y:S01]  /*22340*/  @!P1 ST.E.64 desc[UR6][R4.64], R100 ;  /* 0x0000006404009985 */ /* 0x0009e2000c101b06 */
[----:B0-----:R-:W-:-:S04]  /*22350*/  @!P2 LEA R8, P1, R120, R2, 0x2 ;  /* 0x000000027808a211 */ /* 0x001fc800078210ff */
[----:B------:R-:W-:Y:S02]  /*22360*/  @!P2 LEA.HI.X R9, R120, R3, R121, 0x2, P1 ;  /* 0x000000037809a211 */ /* 0x000fe400008f1479 */
[----:B---3--:R-:W-:-:S04]  /*22370*/  @!P4 LEA R6, P0, R124, R2, 0x2 ;  /* 0x000000027c06c211 */ /* 0x008fc800078010ff */
[-C--:B------:R-:W-:Y:S02]  /*22380*/  @!P4 LEA.HI.X R7, R124, R3.reuse, R125, 0x2, P0 ;  /* 0x000000037c07c211 */ /* 0x080fe400000f147d */
[-C--:B------:R-:W-:Y:S02]  /*22390*/  @!P5 LEA R10, P0, R118, R2.reuse, 0x2 ;  /* 0x00000002760ad211 */ /* 0x080fe400078010ff */
[----:B----4-:R-:W-:Y:S01]  /*223a0*/  @!P3 LEA R4, P6, R122, R2, 0x2 ;  /* 0x000000027a04b211 */ /* 0x010fe200078c10ff */
[----:B------:R0:W-:Y:S01]  /*223b0*/  @!P4 ST.E.64 desc[UR6][R6.64], R102 ;  /* 0x000000660600c985 */ /* 0x0001e2000c101b06 */
[-C--:B------:R-:W-:Y:S02]  /*223c0*/  @!P5 LEA.HI.X R11, R118, R3.reuse, R119, 0x2, P0 ;  /* 0x00000003760bd211 */ /* 0x080fe400000f1477 */
[----:B------:R-:W-:Y:S02]  /*223d0*/  ISETP.GE.AND P0, PT, R116, UR4, PT ;  /* 0x0000000474007c0c */ /* 0x000fe4000bf06270 */
[----:B------:R-:W-:-:S05]  /*223e0*/  @!P3 LEA.HI.X R5, R122, R3, R123, 0x2, P6 ;  /* 0x000000037a05b211 */ /* 0x000fca00030f147b */
[----:B------:R0:W-:Y:S04]  /*223f0*/  @!P3 ST.E.64 desc[UR6][R4.64], R104 ;  /* 0x000000680400b985 */ /* 0x0001e8000c101b06 */
[----:B------:R0:W-:Y:S04]  /*22400*/  @!P2 ST.E.64 desc[UR6][R8.64], R106 ;  /* 0x0000006a0800a985 */ /* 0x0001e8000c101b06 */
[----:B------:R0:W-:Y:S01]  /*22410*/  @!P5 ST.E.64 desc[UR6][R10.64], R108 ;  /* 0x0000006c0a00d985 */ /* 0x0001e2000c101b06 */
[----:B------:R-:W-:Y:S05]  /*22420*/  @P0 BRA `(.L_x_667) ;  /* 0x0000000c00bc0947 */ /* 0x000fea0003800000 */
[----:B------:R-:W-:Y:S01]  /*22430*/  LEA R2, P0, R116, R2, 0x2 ;  /* 0x0000000274027211 */ /* 0x000fe200078010ff */
[----:B------:R-:W-:-:S03]  /*22440*/  ULDC.64 UR4, c[0x0][0x208] ;  /* 0x0000820000047ab9 */ /* 0x000fc60000000a00 */
[----:B------:R-:W-:-:S05]  /*22450*/  LEA.HI.X R3, R116, R3, R117, 0x2, P0 ;  /* 0x0000000374037211 */ /* 0x000fca00000f1475 */
[----:B------:R3:W-:Y:S01]  /*22460*/  ST.E.64 desc[UR4][R2.64], R110 ;  /* 0x0000006e02007985 */ /* 0x0007e2000c101b04 */
[----:B------:R-:W-:Y:S05]  /*22470*/  BRA `(.L_x_667) ;  /* 0x0000000c00a87947 */ /* 0x000fea0003800000 */
.L_x_658:
[----:B------:R-:W2:Y:S01]  /*22480*/  LDL.LU R4, [R1+0x7c] ;  /* 0x00007c0001047983 */ /* 0x000ea20000300800 */
[----:B------:R-:W-:Y:S01]  /*22490*/  ULDC.64 UR6, c[0x0][0xc08] ;  /* 0x0003020000067ab9 */ /* 0x000fe20000000a00 */
[----:B------:R-:W-:Y:S02]  /*224a0*/  ULDC.64 UR4, c[0x0][0xc00] ;  /* 0x0003000000047ab9 */ /* 0x000fe40000000a00 */
[----:B0-----:R-:W3:Y:S04]  /*224b0*/  LDL.LU R0, [R1+0x80] ;  /* 0x0000800001007983 */ /* 0x001ee80000300800 */
[----:B------:R-:W4:Y:S01]  /*224c0*/  LDL R8, [R1+0x74] ;  /* 0x0000740001087983 */ /* 0x000f220000100800 */
[----:B------:R-:W-:Y:S01]  /*224d0*/  ISETP.NE.U32.AND P1, PT, RZ, UR6, PT ;  /* 0x00000006ff007c0c */ /* 0x000fe2000bf25070 */
[----:B------:R-:W-:Y:S01]  /*224e0*/  ULDC.64 UR8, c[0x0][0x208] ;  /* 0x0000820000087ab9 */ /* 0x000fe20000000a00 */
[----:B------:R-:W-:-:S02]  /*224f0*/  ISETP.NE.U32.AND P0, PT, RZ, UR4, PT ;  /* 0x00000004ff007c0c */ /* 0x000fc4000bf05070 */
[----:B------:R-:W-:Y:S01]  /*22500*/  ISETP.NE.AND.EX P1, PT, RZ, UR7, PT, P1 ;  /* 0x00000007ff007c0c */ /* 0x000fe2000bf25310 */
[----:B------:R-:W0:Y:S01]  /*22510*/  S2R R6, SR_TID.X ;  /* 0x0000000000067919 */ /* 0x000e220000002100 */
[----:B------:R-:W-:Y:S02]  /*22520*/  ISETP.NE.AND.EX P0, PT, RZ, UR5, PT, P0 ;  /* 0x00000005ff007c0c */ /* 0x000fe4000bf05300 */
[----:B------:R-:W-:Y:S01]  /*22530*/  MOV R15, RZ ;  /* 0x000000ff000f7202 */ /* 0x000fe20000000f00 */
[----:B0-----:R-:W-:-:S05]  /*22540*/  VIADD R7, R6, 0xffffff80 ;  /* 0xffffff8006077836 */ /* 0x001fca0000000000 */
[----:B------:R-:W-:Y:S02]  /*22550*/  ISETP.GT.AND P3, PT, R7, 0x7f, PT ;  /* 0x0000007f0700780c */ /* 0x000fe40003f64270 */
[----:B--2---:R-:W-:-:S04]  /*22560*/  IADD3 R2, P2, R4, UR4, RZ ;  /* 0x0000000404027c10 */ /* 0x004fc8000ff5e0ff */
[----:B---3--:R-:W-:Y:S02]  /*22570*/  IADD3.X R3, R0, UR5, RZ, P2, !PT ;  /* 0x0000000500037c10 */ /* 0x008fe400097fe4ff */
[----:B------:R-:W-:Y:S01]  /*22580*/  @P1 IADD3 R4, P2, R4, UR6, RZ ;  /* 0x0000000604041c10 */ /* 0x000fe2000ff5e0ff */
[----:B------:R-:W-:Y:S02]  /*22590*/  ULDC UR4, c[0x0][0xa88] ;  /* 0x0002a20000047ab9 */ /* 0x000fe40000000800 */
[----:B------:R0:W5:Y:S01]  /*225a0*/  @P0 LDG.E R15, desc[UR8][R2.64] ;  /* 0x00000008020f0981 */ /* 0x000162000c1e1900 */
[----:B------:R-:W-:Y:S01]  /*225b0*/  @P1 IADD3.X R5, R0, UR7, RZ, P2, !PT ;  /* 0x0000000700051c10 */ /* 0x000fe200097fe4ff */
[----:B------:R-:W-:Y:S01]  /*225c0*/  IMAD.U32 R0, RZ, RZ, UR4 ;  /* 0x00000004ff007e24 */ /* 0x000fe2000f8e00ff */
[----:B----4-:R-:W-:-:S05]  /*225d0*/  ISETP.NE.AND P2, PT, R8, RZ, PT ;  /* 0x000000ff0800720c */ /* 0x010fca0003f45270 */
[----:B------:R0:W5:Y:S08]  /*225e0*/  @P1 LDG.E R0, desc[UR8][R4.64] ;  /* 0x0000000804001981 */ /* 0x000170000c1e1900 */
[----:B------:R-:W2:Y:S02]  /*225f0*/  @!P2 LDC R8, c[0x0][0xad4] ;  /* 0x0002b500ff08ab82 */ /* 0x000ea40000000800 */
[----:B--2---:R0:W-:Y:S01]  /*22600*/  @!P2 STL [R1+0x74], R8 ;  /* 0x000074080100a387 */ /* 0x0041e20000100800 */
[----:B------:R-:W-:Y:S01]  /*22610*/  ISETP.GT.AND P2, PT, R8, 0x1, PT ;  /* 0x000000010800780c */ /* 0x000fe20003f44270 */
[----:B------:R-:W-:-:S12]  /*22620*/  @P1 BRA `(.L_x_670) ;  /* 0x0000000000141947 */ /* 0x000fd80003800000 */
[----:B------:R-:W-:Y:S05]  /*22630*/  @!P0 BRA `(.L_x_670) ;  /* 0x0000000000108947 */ /* 0x000fea0003800000 */
[----:B------:R-:W-:Y:S02]  /*22640*/  ULDC.64 UR4, c[0x0][0x208] ;  /* 0x0000820000047ab9 */ /* 0x000fe40000000a00 */
[----:B0-----:R-:W2:Y:S04]  /*22650*/  LDG.E R5, desc[UR4][R2.64] ;  /* 0x0000000402057981 */ /* 0x001ea8000c1e1900 */
[----:B-----5:R-:W2:Y:S02]  /*22660*/  LDG.E R0, desc[UR4][R2.64+0x4] ;  /* 0x0000040402007981 */ /* 0x020ea4000c1e1900 */
[----:B--2---:R-:W-:-:S07]  /*22670*/  IADD3 R0, -R5, R0, RZ ;  /* 0x0000000005007210 */ /* 0x004fce0007ffe1ff */
.L_x_670:
[----:B0-----:R-:W2:Y:S04]  /*22680*/  LDL.LU R3, [R1+0x78] ;  /* 0x0000780001037983 */ /* 0x001ea80000300800 */
[----:B------:R-:W3:Y:S01]  /*22690*/  LDL.LU R2, [R1+0x110] ;  /* 0x0001100001027983 */ /* 0x000ee20000300800 */
[----:B------:R-:W-:Y:S01]  /*226a0*/  BSSY B1, `(.L_x_671) ;  /* 0x0000039000017945 */ /* 0x000fe20003800000 */
[----:B-----5:R-:W-:Y:S02]  /*226b0*/  SHF.R.S32.HI R24, RZ, 0x1f, R15 ;  /* 0x0000001fff187819 */ /* 0x020fe4000001140f */
[----:B--2---:R-:W-:Y:S02]  /*226c0*/  SEL R29, R3, RZ, !P0 ;  /* 0x000000ff031d7207 */ /* 0x004fe40004000000 */
[----:B---3--:R-:W-:Y:S01]  /*226d0*/  SEL R26, R2, RZ, !P0 ;  /* 0x000000ff021a7207 */ /* 0x008fe20004000000 */
[----:B------:R-:W-:Y:S06]  /*226e0*/  @P3 BRA `(.L_x_672) ;  /* 0x0000000000d03947 */ /* 0x000fec0003800000 */
[----:B------:R-:W2:Y:S01]  /*226f0*/  LDL R2, [R1+0x88] ;  /* 0x0000880001027983 */ /* 0x000ea20000100800 */
[----:B------:R-:W0:Y:S02]  /*22700*/  LDC R31, c[0x0][0xbe8] ;  /* 0x0002fa00ff1f7b82 */ /* 0x000e240000000800 */
[----:B0-----:R-:W-:Y:S02]  /*22710*/  IMAD R3, R0, R31, RZ ;  /* 0x0000001f00037224 */ /* 0x001fe400078e02ff */
[----:B--2---:R-:W-:-:S04]  /*22720*/  IMAD R2, R2, 0x80, R6 ;  /* 0x0000008002027824 */ /* 0x004fc800078e0206 */
[----:B------:R-:W-:-:S05]  /*22730*/  VIADD R28, R2, 0xffffff80 ;  /* 0xffffff80021c7836 */ /* 0x000fca0000000000 */
[----:B------:R-:W-:-:S13]  /*22740*/  ISETP.GE.AND P0, PT, R28, R3, PT ;  /* 0x000000031c00720c */ /* 0x000fda0003f06270 */
[----:B------:R-:W-:Y:S05]  /*22750*/  @P0 BRA `(.L_x_672) ;  /* 0x0000000000b40947 */ /* 0x000fea0003800000 */
[----:B------:R-:W2:Y:S01]  /*22760*/  LDL.LU R30, [R1+0x8c] ;  /* 0x00008c00011e7983 */ /* 0x000ea20000300800 */
[----:B------:R-:W-:Y:S01]  /*22770*/  ISETP.GT.AND P0, PT, R8, 0x1, PT ;  /* 0x000000010800780c */ /* 0x000fe20003f04270 */
[----:B------:R-:W-:Y:S01]  /*22780*/  IMAD.MOV.U32 R21, RZ, RZ, R28 ;  /* 0x000000ffff157224 */ /* 0x000fe200078e001c */
[----:B------:R-:W-:Y:S01]  /*22790*/  MOV R20, 0x9b8 ;  /* 0x000009b800147802 */ /* 0x000fe20000000f00 */
[----:B------:R-:W0:Y:S01]  /*227a0*/  LDC.64 R8, c[0x0][0xba8] ;  /* 0x0002ea00ff087b82 */ /* 0x000e220000000a00 */
[----:B------:R-:W-:Y:S01]  /*227b0*/  ISETP.NE.AND P1, PT, R31, 0x1, PT ;  /* 0x000000011f00780c */ /* 0x000fe20003f25270 */
[----:B------:R-:W-:Y:S01]  /*227c0*/  ULDC.64 UR4, c[0x0][0x208] ;  /* 0x0000820000047ab9 */ /* 0x000fe20000000a00 */
[----:B------:R-:W-:-:S05]  /*227d0*/  SEL R20, R20, 0x978, P0 ;  /* 0x0000097814147807 */ /* 0x000fca0000000000 */
[----:B------:R-:W3:Y:S08]  /*227e0*/  LDC.64 R2, c[0x0][R20+0x220] ;  /* 0x0000880014027b82 */ /* 0x000ef00000000a00 */
[----:B------:R-:W4:Y:S08]  /*227f0*/  LDC.64 R10, c[0x0][R20+0x218] ;  /* 0x00008600140a7b82 */ /* 0x000f300000000a00 */
[----:B------:R-:W5:Y:S08]  /*22800*/  LDC.64 R4, c[0x0][R20+0x228] ;  /* 0x00008a0014047b82 */ /* 0x000f700000000a00 */
[----:B------:R-:W1:Y:S08]  /*22810*/  @P1 LDC R13, c[0x0][0xbec] ;  /* 0x0002fb00ff0d1b82 */ /* 0x000e700000000800 */
[----:B------:R-:W5:Y:S08]  /*22820*/  LDC.64 R6, c[0x0][R20+0x210] ;  /* 0x0000840014067b82 */ /* 0x000f700000000a00 */
[----:B------:R-:W5:Y:S01]  /*22830*/  @P1 LDC R27, c[0x0][0xbf0] ;  /* 0x0002fc00ff1b1b82 */ /* 0x000f620000000800 */
[----:B-1----:R-:W-:-:S07]  /*22840*/  @P1 IMAD.HI.U32 R14, R28, R13, RZ ;  /* 0x0000000d1c0e1227 */ /* 0x002fce00078e00ff */
[----:B0-----:R-:W0:Y:S01]  /*22850*/  @!P0 LDC R8, c[0x0][0xb50] ;  /* 0x0002d400ff088b82 */ /* 0x001e220000000800 */
[-C--:B---3--:R-:W-:Y:S02]  /*22860*/  IMAD R3, R3, R29.reuse, RZ ;  /* 0x0000001d03037224 */ /* 0x088fe400078e02ff */
[----:B------:R-:W-:-:S05]  /*22870*/  IMAD.WIDE.U32 R12, R2, R29, RZ ;  /* 0x0000001d020c7225 */ /* 0x000fca00078e00ff */
[----:B------:R-:W1:Y:S01]  /*22880*/  @!P0 LDC R9, c[0x0][0xb54] ;  /* 0x0002d500ff098b82 */ /* 0x000e620000000800 */
[-C--:B----4-:R-:W-:Y:S02]  /*22890*/  IMAD R25, R11, R223.reuse, RZ ;  /* 0x000000df0b197224 */ /* 0x090fe400078e02ff */
[----:B------:R-:W-:Y:S01]  /*228a0*/  IMAD.WIDE.U32 R10, R10, R223, RZ ;  /* 0x000000df0a0a7225 */ /* 0x000fe200078e00ff */
[----:B-----5:R-:W-:-:S03]  /*228b0*/  @P1 SHF.R.U32.HI R21, RZ, R27, R14 ;  /* 0x0000001bff151219 */ /* 0x020fc6000001160e */
[----:B------:R-:W-:Y:S01]  /*228c0*/  IMAD R27, R2, R26, R3 ;  /* 0x0000001a021b7224 */ /* 0x000fe200078e0203 */
[----:B------:R-:W-:Y:S01]  /*228d0*/  IADD3 R10, P1, P3, R12, R10, R15 ;  /* 0x0000000a0c0a7210 */ /* 0x000fe20007b3e00f */
[----:B------:R-:W-:Y:S01]  /*228e0*/  IMAD.IADD R25, R11, 0x1, R25 ;  /* 0x000000010b197824 */ /* 0x000fe200078e0219 */
[----:B------:R-:W-:Y:S01]  /*228f0*/  IADD3 R2, -R21, RZ, RZ ;  /* 0x000000ff15027210 */ /* 0x000fe20007ffe1ff */
[----:B------:R-:W-:Y:S01]  /*22900*/  IMAD.IADD R27, R13, 0x1, R27 ;  /* 0x000000010d1b7824 */ /* 0x000fe200078e021b */
[----:B--2---:R-:W-:-:S05]  /*22910*/  SEL R3, R30, RZ, P0 ;  /* 0x000000ff1e037207 */ /* 0x004fca0000000000 */
[-C--:B------:R-:W-:Y:S02]  /*22920*/  IMAD R11, R5, R3.reuse, RZ ;  /* 0x00000003050b7224 */ /* 0x080fe400078e02ff */
[----:B------:R-:W-:-:S04]  /*22930*/  IMAD.WIDE.U32 R4, R4, R3, RZ ;  /* 0x0000000304047225 */ /* 0x000fc800078e00ff */
[----:B------:R-:W-:Y:S01]  /*22940*/  IMAD R3, R31, R2, R28 ;  /* 0x000000021f037224 */ /* 0x000fe200078e021c */
[----:B------:R-:W-:Y:S01]  /*22950*/  IADD3.X R2, R27, R25, R24, P1, P3 ;  /* 0x000000191b027210 */ /* 0x000fe20000fe6418 */
[----:B------:R-:W-:Y:S01]  /*22960*/  IMAD.IADD R11, R5, 0x1, R11 ;  /* 0x00000001050b7824 */ /* 0x000fe200078e020b */
[----:B------:R-:W-:Y:S02]  /*22970*/  IADD3 R4, P0, P1, R21, R10, R4 ;  /* 0x0000000a15047210 */ /* 0x000fe4000791e004 */
[----:B------:R-:W-:-:S04]  /*22980*/  SHF.R.S32.HI R21, RZ, 0x1f, R21 ;  /* 0x0000001fff157819 */ /* 0x000fc80000011415 */
[----:B------:R-:W-:Y:S01]  /*22990*/  IADD3.X R5, R21, R2, R11, P0, P1 ;  /* 0x0000000215057210 */ /* 0x000fe200007e240b */
[-C--:B------:R-:W-:Y:S01]  /*229a0*/  IMAD R2, R7, R3.reuse, RZ ;  /* 0x0000000307027224 */ /* 0x080fe200078e02ff */
[----:B------:R-:W-:Y:S01]  /*229b0*/  SHF.R.S32.HI R11, RZ, 0x1f, R3 ;  /* 0x0000001fff0b7819 */ /* 0x000fe20000011403 */
[----:B------:R-:W-:-:S04]  /*229c0*/  IMAD.WIDE.U32 R4, R6, R3, R4 ;  /* 0x0000000306047225 */ /* 0x000fc800078e0004 */
[----:B------:R-:W-:Y:S01]  /*229d0*/  IMAD R11, R6, R11, R2 ;  /* 0x0000000b060b7224 */ /* 0x000fe200078e0202 */
[----:B0-----:R-:W-:Y:S01]  /*229e0*/  LEA R8, P0, R4, R8, 0x2 ;  /* 0x0000000804087211 */ /* 0x001fe200078010ff */
[----:B------:R-:W-:-:S03]  /*229f0*/  IMAD.MOV.U32 R3, RZ, RZ, -0x800000 ;  /* 0xff800000ff037424 */ /* 0x000fc600078e00ff */
[----:B------:R-:W-:-:S04]  /*22a00*/  IADD3 R2, R5, R11, RZ ;  /* 0x0000000b05027210 */ /* 0x000fc80007ffe0ff */
[----:B-1----:R-:W-:-:S05]  /*22a10*/  LEA.HI.X R9, R4, R9, R2, 0x2, P0 ;  /* 0x0000000904097211 */ /* 0x002fca00000f1402 */
[----:B------:R0:W-:Y:S02]  /*22a20*/  STG.E desc[UR4][R8.64], R3 ;  /* 0x0000000308007986 */ /* 0x0001e4000c101904 */
.L_x_672:
[----:B------:R-:W-:Y:S05]  /*22a30*/  BSYNC B1 ;  /* 0x0000000000017941 */ /* 0x000fea0003800000 */
.L_x_671:
[----:B------:R-:W-:Y:S05]  /*22a40*/  @P2 BRA `(.L_x_667) ;  /* 0x0000000800342947 */ /* 0x000fea0003800000 */
[----:B------:R-:W0:Y:S01]  /*22a50*/  LDL.LU R2, [R1+0x88] ;  /* 0x0000880001027983 */ /* 0x000e220000300800 */
[----:B------:R-:W2:Y:S01]  /*22a60*/  LDC R11, c[0x0][0xbe8] ;  /* 0x0002fa00ff0b7b82 */ /* 0x000ea20000000800 */
[----:B------:R-:W-:Y:S01]  /*22a70*/  ULDC.64 UR4, c[0x0][0xaa0] ;  /* 0x0002a80000047ab9 */ /* 0x000fe20000000a00 */
[----:B------:R-:W-:Y:S01]  /*22a80*/  ULDC.64 UR6, c[0x0][0xaf0] ;  /* 0x0002bc0000067ab9 */ /* 0x000fe20000000a00 */
[----:B------:R-:W3:Y:S01]  /*22a90*/  LDL R4, [R1+0x70] ;  /* 0x0000700001047983 */ /* 0x000ee20000100800 */
[----:B------:R-:W-:Y:S01]  /*22aa0*/  BSSY B1, `(.L_x_673) ;  /* 0x0000042000017945 */ /* 0x000fe20003800000 */
[----:B--2---:R-:W-:-:S13]  /*22ab0*/  ISETP.NE.AND P0, PT, R11, 0x1, PT ;  /* 0x000000010b00780c */ /* 0x004fda0003f05270 */
[----:B------:R-:W2:Y:S08]  /*22ac0*/  @P0 LDC R6, c[0x0][0xbec] ;  /* 0x0002fb00ff060b82 */ /* 0x000eb00000000800 */
[----:B------:R-:W4:Y:S01]  /*22ad0*/  @P0 LDC R7, c[0x0][0xbf0] ;  /* 0x0002fc00ff070b82 */ /* 0x000f220000000800 */
[----:B0-----:R-:W-:Y:S02]  /*22ae0*/  IMAD.MOV.U32 R8, RZ, RZ, R2 ;  /* 0x000000ffff087224 */ /* 0x001fe400078e0002 */
[----:B------:R-:W-:Y:S01]  /*22af0*/  IMAD R2, R24, UR4, RZ ;  /* 0x0000000418027c24 */ /* 0x000fe2000f8e02ff */
[----:B---3--:R-:W-:Y:S01]  /*22b00*/  LEA R4, R4, R224, 0x5 ;  /* 0x000000e004047211 */ /* 0x008fe200078e28ff */
[----:B------:R-:W-:-:S02]  /*22b10*/  IMAD R12, R8, 0x80, R224 ;  /* 0x00000080080c7824 */ /* 0x000fc400078e02e0 */
[C---:B------:R-:W-:Y:S02]  /*22b20*/  IMAD R5, R15.reuse, UR5, R2 ;  /* 0x000000050f057c24 */ /* 0x040fe4000f8e0202 */
[----:B------:R-:W-:Y:S01]  /*22b30*/  IMAD.WIDE.U32 R2, R15, UR4, RZ ;  /* 0x000000040f027c25 */ /* 0x000fe2000f8e00ff */
[----:B------:R-:W-:-:S03]  /*22b40*/  ULDC.64 UR4, c[0x0][0xae8] ;  /* 0x0002ba0000047ab9 */ /* 0x000fc60000000a00 */
[----:B------:R-:W-:Y:S02]  /*22b50*/  IMAD R9, R8, 0x80, R4 ;  /* 0x0000008008097824 */ /* 0x000fe400078e0204 */
[----:B------:R-:W-:Y:S02]  /*22b60*/  IMAD.IADD R3, R3, 0x1, R5 ;  /* 0x0000000103037824 */ /* 0x000fe400078e0205 */
[----:B--2---:R-:W-:Y:S01]  /*22b70*/  @P0 IMAD.HI.U32 R4, R9, R6, RZ ;  /* 0x0000000609040227 */ /* 0x004fe200078e00ff */
[----:B------:R-:W-:-:S03]  /*22b80*/  MOV R5, R9 ;  /* 0x0000000900057202 */ /* 0x000fc60000000f00 */
[----:B------:R-:W-:Y:S01]  /*22b90*/  IMAD.WIDE.U32 R2, R223, UR4, R2 ;  /* 0x00000004df027c25 */ /* 0x000fe2000f8e0002 */
[----:B----4-:R-:W-:-:S03]  /*22ba0*/  @P0 SHF.R.U32.HI R5, RZ, R7, R4 ;  /* 0x00000007ff050219 */ /* 0x010fc60000011604 */
[----:B------:R-:W-:Y:S01]  /*22bb0*/  IMAD R6, R26, UR6, RZ ;  /* 0x000000061a067c24 */ /* 0x000fe2000f8e02ff */
[----:B------:R-:W-:Y:S01]  /*22bc0*/  SHF.R.S32.HI R4, RZ, 0x1f, R5 ;  /* 0x0000001fff047819 */ /* 0x000fe20000011405 */
[----:B------:R-:W-:Y:S01]  /*22bd0*/  IMAD R3, R223, UR5, R3 ;  /* 0x00000005df037c24 */ /* 0x000fe2000f8e0203 */
[----:B------:R-:W-:Y:S01]  /*22be0*/  ULDC.64 UR4, c[0x0][0xae0] ;  /* 0x0002b80000047ab9 */ /* 0x000fe20000000a00 */
[C---:B------:R-:W-:Y:S02]  /*22bf0*/  IMAD R7, R29.reuse, UR7, R6 ;  /* 0x000000071d077c24 */ /* 0x040fe4000f8e0206 */
[----:B------:R-:W-:-:S04]  /*22c00*/  IMAD.WIDE.U32 R2, R29, UR6, R2 ;  /* 0x000000061d027c25 */ /* 0x000fc8000f8e0002 */
[----:B------:R-:W-:Y:S02]  /*22c10*/  IMAD.MOV R6, RZ, RZ, -R5 ;  /* 0x000000ffff067224 */ /* 0x000fe400078e0a05 */
[----:B------:R-:W-:Y:S02]  /*22c20*/  IMAD.IADD R3, R3, 0x1, R7 ;  /* 0x0000000103037824 */ /* 0x000fe400078e0207 */
[----:B------:R-:W-:Y:S02]  /*22c30*/  IMAD R4, R4, UR4, RZ ;  /* 0x0000000404047c24 */ /* 0x000fe4000f8e02ff */
[----:B------:R-:W-:Y:S02]  /*22c40*/  IMAD R7, R11, R6, R9 ;  /* 0x000000060b077224 */ /* 0x000fe400078e0209 */
[C---:B------:R-:W-:Y:S02]  /*22c50*/  IMAD R9, R5.reuse, UR5, R4 ;  /* 0x0000000505097c24 */ /* 0x040fe4000f8e0204 */
[----:B------:R-:W-:Y:S01]  /*22c60*/  IMAD.WIDE.U32 R2, R5, UR4, R2 ;  /* 0x0000000405027c25 */ /* 0x000fe2000f8e0002 */
[----:B------:R-:W-:Y:S01]  /*22c70*/  SHF.R.S32.HI R4, RZ, 0x1f, R7 ;  /* 0x0000001fff047819 */ /* 0x000fe20000011407 */
[----:B------:R-:W-:-:S02]  /*22c80*/  ULDC.64 UR4, c[0x0][0xad8] ;  /* 0x0002b60000047ab9 */ /* 0x000fc40000000a00 */
[----:B------:R-:W-:Y:S01]  /*22c90*/  IMAD R15, R0, R11, RZ ;  /* 0x0000000b000f7224 */ /* 0x000fe200078e02ff */
[----:B------:R-:W-:Y:S01]  /*22ca0*/  IADD3 R3, R3, R9, RZ ;  /* 0x0000000903037210 */ /* 0x000fe20007ffe0ff */
[----:B------:R-:W-:Y:S02]  /*22cb0*/  IMAD R4, R4, UR4, RZ ;  /* 0x0000000404047c24 */ /* 0x000fe4000f8e02ff */
[C---:B------:R-:W-:Y:S01]  /*22cc0*/  VIADD R0, R12.reuse, 0x20 ;  /* 0x000000200c007836 */ /* 0x040fe20000000000 */
[-C--:B------:R-:W-:Y:S01]  /*22cd0*/  ISETP.GE.AND P2, PT, R12, R15.reuse, PT ;  /* 0x0000000f0c00720c */ /* 0x080fe20003f46270 */
[C---:B------:R-:W-:Y:S02]  /*22ce0*/  IMAD R5, R7.reuse, UR5, R4 ;  /* 0x0000000507057c24 */ /* 0x040fe4000f8e0204 */
[----:B------:R-:W-:Y:S01]  /*22cf0*/  IMAD.WIDE.U32 R2, R7, UR4, R2 ;  /* 0x0000000407027c25 */ /* 0x000fe2000f8e0002 */
[----:B------:R-:W-:Y:S01]  /*22d00*/  ULDC.64 UR4, c[0x0][0xa80] ;  /* 0x0002a00000047ab9 */ /* 0x000fe20000000a00 */
[----:B------:R-:W-:-:S02]  /*22d10*/  ISETP.GE.AND P1, PT, R0, R15, PT ;  /* 0x0000000f0000720c */ /* 0x000fc40003f26270 */
[----:B------:R-:W-:Y:S01]  /*22d20*/  IMAD.IADD R3, R3, 0x1, R5 ;  /* 0x0000000103037824 */ /* 0x000fe200078e0205 */
[----:B------:R-:W-:Y:S02]  /*22d30*/  LEA R10, P3, R2, UR4, 0x1 ;  /* 0x00000004020a7c11 */ /* 0x000fe4000f8608ff */
[----:B------:R-:W-:Y:S02]  /*22d40*/  IADD3 R0, R12, 0x40, RZ ;  /* 0x000000400c007810 */ /* 0x000fe40007ffe0ff */
[----:B------:R-:W-:Y:S01]  /*22d50*/  LEA.HI.X R11, R2, UR5, R3, 0x1, P3 ;  /* 0x00000005020b7c11 */ /* 0x000fe200098f0c03 */
[----:B------:R0:W2:Y:S01]  /*22d60*/  SHFL.IDX PT, R13, R10, RZ, 0x181f ;  /* 0x00181fff0a0d7589 */ /* 0x0000a200000e0000 */
[----:B------:R-:W-:-:S03]  /*22d70*/  ISETP.GE.AND P0, PT, R0, R15, PT ;  /* 0x0000000f0000720c */ /* 0x000fc60003f06270 */
[----:B------:R0:W3:Y:S01]  /*22d80*/  SHFL.IDX PT, R9, R11, RZ, 0x181f ;  /* 0x00181fff0b097589 */ /* 0x0000e200000e0000 */
[----:B------:R-:W-:Y:S09]  /*22d90*/  @P2 BRA `(.L_x_674) ;  /* 0x0000000000482947 */ /* 0x000ff20003800000 */
[----:B------:R-:W-:Y:S01]  /*22da0*/  ULDC UR4, c[0x0][0xac8] ;  /* 0x0002b20000047ab9 */ /* 0x000fe20000000800 */
[----:B------:R-:W-:Y:S01]  /*22db0*/  ULDC.64 UR6, c[0x0][0x208] ;  /* 0x0000820000067ab9 */ /* 0x000fe20000000a00 */
[----:B------:R-:W-:Y:S02]  /*22dc0*/  ISETP.GE.AND P5, PT, R16, UR4, PT ;  /* 0x0000000410007c0c */ /* 0x000fe4000bfa6270 */
[----:B------:R-:W-:Y:S02]  /*22dd0*/  ISETP.GE.AND P4, PT, R214, UR4, PT ;  /* 0x00000004d6007c0c */ /* 0x000fe4000bf86270 */
[----:B------:R-:W-:Y:S02]  /*22de0*/  ISETP.GE.AND P3, PT, R19, UR4, PT ;  /* 0x0000000413007c0c */ /* 0x000fe4000bf66270 */
[----:B------:R-:W-:-:S07]  /*22df0*/  ISETP.GE.AND P2, PT, R22, UR4, PT ;  /* 0x0000000416007c0c */ /* 0x000fce000bf46270 */
[----:B--2---:R-:W-:-:S04]  /*22e00*/  @!P5 LEA R2, P6, R16, R13, 0x1 ;  /* 0x0000000d1002d211 */ /* 0x004fc800078c08ff */
[----:B---3--:R-:W-:Y:S02]  /*22e10*/  @!P5 LEA.HI.X R3, R16, R9, R17, 0x1, P6 ;  /* 0x000000091003d211 */ /* 0x008fe400030f0c11 */
        /* <DEDUP_REMOVED lines=10> */
.L_x_674:
[----:B------:R-:W-:Y:S05]  /*22ec0*/  BSYNC B1 ;  /* 0x0000000000017941 */ /* 0x000fea0003800000 */
.L_x_673:
[----:B---34-:R3:W4:Y:S01]  /*22ed0*/  SHFL.IDX PT, R9, R11, 0x1, 0x181f ;  /* 0x00381f000b097f89 */ /* 0x01872200000e0000 */
        /* <DEDUP_REMOVED lines=21> */
.L_x_676:
[----:B------:R-:W-:Y:S05]  /*23030*/  BSYNC B1 ;  /* 0x0000000000017941 */ /* 0x000fea0003800000 */
.L_x_675:
[----:B0---4-:R0:W4:Y:S01]  /*23040*/  SHFL.IDX PT, R9, R11, 0x2, 0x181f ;  /* 0x00581f000b097f89 */ /* 0x01112200000e0000 */
        /* <DEDUP_REMOVED lines=12> */
[----:B----4-:R-:W-:Y:S02]  /*23110*/  @!P3 LEA.HI.X R3, R16, R9, R17, 0x1, P6 ;  /* 0x000000091003b211 */ /* 0x010fe400030f0c11 */
        /* <DEDUP_REMOVED lines=8> */
.L_x_678:
[----:B------:R-:W-:Y:S05]  /*231a0*/  BSYNC B1 ;  /* 0x0000000000017941 */ /* 0x000fea0003800000 */
.L_x_677:
[----:B------:R-:W-:Y:S01]  /*231b0*/  VIADD R0, R12, 0x60 ;  /* 0x000000600c007836 */ /* 0x000fe20000000000 */
[----:B0--3--:R-:W0:Y:S04]  /*231c0*/  SHFL.IDX PT, R11, R11, 0x3, 0x181f ;  /* 0x00781f000b0b7f89 */ /* 0x009e2800000e0000 */
[----:B------:R-:W-:Y:S01]  /*231d0*/  ISETP.GE.AND P0, PT, R0, R15, PT ;  /* 0x0000000f0000720c */ /* 0x000fe20003f06270 */
[----:B----4-:R3:W4:-:S12]  /*231e0*/  SHFL.IDX PT, R9, R10, 0x3, 0x181f ;  /* 0x00781f000a097f89 */ /* 0x01071800000e0000 */
[----:B---3--:R-:W-:Y:S05]  /*231f0*/  @P0 BRA `(.L_x_667) ;  /* 0x0000000000480947 */ /* 0x008fea0003800000 */
[----:B------:R-:W-:Y:S01]  /*23200*/  ULDC UR4, c[0x0][0xac8] ;  /* 0x0002b20000047ab9 */ /* 0x000fe20000000800 */
[----:B------:R-:W-:Y:S01]  /*23210*/  ULDC.64 UR6, c[0x0][0x208] ;  /* 0x0000820000067ab9 */ /* 0x000fe20000000a00 */
[----:B------:R-:W-:Y:S02]  /*23220*/  ISETP.GE.AND P3, PT, R16, UR4, PT ;  /* 0x0000000410007c0c */ /* 0x000fe4000bf66270 */
[----:B------:R-:W-:Y:S02]  /*23230*/  ISETP.GE.AND P2, PT, R214, UR4, PT ;  /* 0x00000004d6007c0c */ /* 0x000fe4000bf46270 */
[----:B------:R-:W-:Y:S02]  /*23240*/  ISETP.GE.AND P1, PT, R19, UR4, PT ;  /* 0x0000000413007c0c */ /* 0x000fe4000bf26270 */
[----:B------:R-:W-:-:S07]  /*23250*/  ISETP.GE.AND P0, PT, R22, UR4, PT ;  /* 0x0000000416007c0c */ /* 0x000fce000bf06270 */
[-C--:B----4-:R-:W-:Y:S02]  /*23260*/  @!P3 LEA R2, P6, R16, R9.reuse, 0x1 ;  /* 0x000000091002b211 */ /* 0x090fe400078c08ff */
[-C--:B------:R-:W-:Y:S02]  /*23270*/  @!P2 LEA R4, P5, R212, R9.reuse, 0x1 ;  /* 0x00000009d404a211 */ /* 0x080fe400078a08ff */
[C---:B------:R-:W-:Y:S02]  /*23280*/  @!P1 LEA R6, P4, R19.reuse, R9, 0x1 ;  /* 0x0000000913069211 */ /* 0x040fe400078808ff */
        /* <DEDUP_REMOVED lines=9> */
.L_x_667:
[----:B------:R-:W-:Y:S05]  /*23320*/  BSYNC B0 ;  /* 0x0000000000007941 */ /* 0x000fea0003800000 */
.L_x_657:
[----:B------:R-:W-:Y:S02]  /*23330*/  ULDC UR4, c[0x0][0xc3c] ;  /* 0x00030f0000047ab9 */ /* 0x000fe40000000800 */
[----:B-1----:R-:W-:-:S13]  /*23340*/  ISETP.GE.AND P0, PT, R131, UR4, PT ;  /* 0x0000000483007c0c */ /* 0x002fda000bf06270 */
[----:B------:R-:W-:Y:S05]  /*23350*/  @!P0 BRA `(.L_x_679) ;  /* 0xfffffde800088947 */ /* 0x000fea000383ffff */
[----:B------:R-:W-:Y:S05]  /*23360*/  BRA `(.L_x_434) ;  /* 0x0000007800807947 */ /* 0x000fea0003800000 */
.L_x_432:
[----:B------:R-:W-:-:S08]  /*23370*/  NOP ;  /* 0x0000000000007918 */ /* 0x000fd00000000000 */
[----:B------:R-:W0:-:S00]  /*23380*/  USETMAXREG.DEALLOC.CTAPOOL 0x28 ;  /* 0x00000028000079c8 */ /* 0x000e0000080e0500 */
[----:B0-----:R-:W-:Y:S02]  /*23390*/  LOP3.LUT R2, R2, 0x3, RZ, 0xc0, !PT ;  /* 0x0000000302027812 */ /* 0x001fe400078ec0ff */
[----:B------:R-:W-:Y:S02]  /*233a0*/  LOP3.LUT R18, R18, 0xffffffbf, RZ, 0xc0, !PT ;  /* 0xffffffbf12127812 */ /* 0x000fe400078ec0ff */
[----:B------:R-:W-:Y:S02]  /*233b0*/  MOV R6, RZ ;  /* 0x000000ff00067202 */ /* 0x000fe40000000f00 */
        /* <DEDUP_REMOVED lines=11> */
.L_x_680:
[----:B------:R-:W-:Y:S01]  /*23470*/  LOP3.LUT R7, R0, 0x1f, RZ, 0xc0, !PT ;  /* 0x0000001f00077812 */ /* 0x000fe200078ec0ff */
[----:B------:R-:W-:Y:S01]  /*23480*/  ULDC UR4, c[0x0][0xc3c] ;  /* 0x00030f0000047ab9 */ /* 0x000fe20000000800 */
[----:B------:R-:W-:Y:S01]  /*23490*/  IMAD.MOV.U32 R9, RZ, RZ, RZ ;  /* 0x000000ffff097224 */ /* 0x000fe200078e00ff */
[----:B------:R-:W-:Y:S01]  /*234a0*/  ULDC.64 UR6, c[0x0][0x208] ;  /* 0x0000820000067ab9 */ /* 0x000fe20000000a00 */
[----:B------:R-:W-:Y:S01]  /*234b0*/  ISETP.NE.AND P0, PT, R7, 0x1f, PT ;  /* 0x0000001f0700780c */ /* 0x000fe20003f05270 */
[----:B------:R-:W-:-:S03]  /*234c0*/  ULDC UR5, c[0x0][0xc38] ;  /* 0x00030e0000057ab9 */ /* 0x000fc60000000800 */
[----:B------:R-:W-:-:S13]  /*234d0*/  ISETP.GE.OR P1, PT, R7, UR4, !P0 ;  /* 0x0000000407007c0c */ /* 0x000fda000c726670 */
[----:B------:R-:W0:Y:S08]  /*234e0*/  @!P1 LDC.64 R4, c[0x0][0xc80] ;  /* 0x00032000ff049b82 */ /* 0x000e300000000a00 */
[----:B------:R-:W1:Y:S01]  /*234f0*/  @!P1 LDC.64 R2, c[0x0][0xc78] ;  /* 0x00031e00ff029b82 */ /* 0x000e620000000a00 */
[----:B0-----:R-:W-:-:S05]  /*23500*/  @!P1 IMAD.WIDE.U32 R4, R7, 0x4, R4 ;  /* 0x0000000407049825 */ /* 0x001fca00078e0004 */
[----:B------:R-:W2:Y:S01]  /*23510*/  @!P1 LDG.E R6, desc[UR6][R4.64] ;  /* 0x0000000604069981 */ /* 0x000ea2000c1e1900 */
[----:B-1----:R-:W-:-:S05]  /*23520*/  @!P1 IMAD.WIDE.U32 R2, R7, 0x4, R2 ;  /* 0x0000000407029825 */ /* 0x002fca00078e0002 */
[----:B------:R-:W2:Y:S01]  /*23530*/  @!P1 LDG.E R9, desc[UR6][R2.64] ;  /* 0x0000000602099981 */ /* 0x000ea2000c1e1900 */
[C---:B------:R-:W-:Y:S02]  /*23540*/  ISETP.NE.AND P1, PT, R7.reuse, RZ, PT ;  /* 0x000000ff0700720c */ /* 0x040fe40003f25270 */
[C---:B------:R-:W-:Y:S02]  /*23550*/  ISETP.GE.U32.AND P2, PT, R7.reuse, 0x2, PT ;  /* 0x000000020700780c */ /* 0x040fe40003f46070 */
[C---:B------:R-:W-:Y:S02]  /*23560*/  ISETP.GE.U32.AND P3, PT, R7.reuse, 0x4, PT ;  /* 0x000000040700780c */ /* 0x040fe40003f66070 */
[C---:B------:R-:W-:Y:S02]  /*23570*/  ISETP.GE.U32.AND P4, PT, R7.reuse, 0x8, PT ;  /* 0x000000080700780c */ /* 0x040fe40003f86070 */
[----:B------:R-:W-:Y:S01]  /*23580*/  ISETP.GE.U32.AND P5, PT, R7, 0x10, PT ;  /* 0x000000100700780c */ /* 0x000fe20003fa6070 */
[----:B------:R-:W0:Y:S01]  /*23590*/  S2UR UR6, SR_CTAID.X ;  /* 0x00000000000679c3 */ /* 0x000e220000002500 */
[----:B------:R-:W-:Y:S01]  /*235a0*/  UMOV UR4, URZ ;  /* 0x0000003f00047c82 */ /* 0x000fe20008000000 */
[----:B--2---:R-:W-:-:S05]  /*235b0*/  IMAD R8, R6, R9, RZ ;  /* 0x0000000906087224 */ /* 0x004fca00078e02ff */
        /* <DEDUP_REMOVED lines=23> */
.L_x_684:
[----:B------:R-:W0:Y:S01]  /*23730*/  LDC R2, c[0x0][0xc3c] ;  /* 0x00030f00ff027b82 */ /* 0x000e220000000800 */
[----:B------:R-:W-:Y:S01]  /*23740*/  UIADD3 UR4, UR4, 0x1f, URZ ;  /* 0x0000001f04047890 */ /* 0x000fe2000fffe03f */
[----:B------:R-:W-:Y:S02]  /*23750*/  ULDC UR7, c[0x0][0xc3c] ;  /* 0x00030f0000077ab9 */ /* 0x000fe40000000800 */
[----:B------:R-:W-:-:S03]  /*23760*/  MOV R27, UR7 ;  /* 0x00000007001b7c02 */ /* 0x000fc60008000f00 */
[----:B0-----:R-:W-:-:S13]  /*23770*/  ISETP.LE.AND P6, PT, R2, UR4, PT ;  /* 0x0000000402007c0c */ /* 0x001fda000bfc3270 */
[----:B------:R-:W-:Y:S05]  /*23780*/  @P6 BRA `(.L_x_683) ;  /* 0x0000000400b06947 */ /* 0x000fea0003800000 */
[----:B------:R-:W-:Y:S01]  /*23790*/  VIADD R9, R7, UR4 ;  /* 0x0000000407097c36 */ /* 0x000fe20008000000 */
[----:B------:R-:W-:Y:S01]  /*237a0*/  ULDC.64 UR8, c[0x0][0x208] ;  /* 0x0000820000087ab9 */ /* 0x000fe20000000a00 */
[----:B------:R-:W-:-:S03]  /*237b0*/  IMAD.MOV.U32 R6, RZ, RZ, RZ ;  /* 0x000000ffff067224 */ /* 0x000fc600078e00ff */
[----:B------:R-:W-:-:S13]  /*237c0*/  ISETP.GE.OR P6, PT, R9, R2, !P0 ;  /* 0x000000020900720c */ /* 0x000fda00047c6670 */
[----:B------:R-:W0:Y:S08]  /*237d0*/  @!P6 LDC.64 R4, c[0x0][0xc80] ;  /* 0x00032000ff04eb82 */ /* 0x000e300000000a00 */
[----:B------:R-:W1:Y:S01]  /*237e0*/  @!P6 LDC.64 R2, c[0x0][0xc78] ;  /* 0x00031e00ff02eb82 */ /* 0x000e620000000a00 */
[----:B0-----:R-:W-:-:S05]  /*237f0*/  @!P6 IMAD.WIDE R4, R9, 0x4, R4 ;  /* 0x000000040904e825 */ /* 0x001fca00078e0204 */
[----:B------:R-:W2:Y:S01]  /*23800*/  @!P6 LDG.E R6, desc[UR8][R4.64] ;  /* 0x000000080406e981 */ /* 0x000ea2000c1e1900 */
[----:B-1----:R-:W-:Y:S01]  /*23810*/  @!P6 IMAD.WIDE R2, R9, 0x4, R2 ;  /* 0x000000040902e825 */ /* 0x002fe200078e0202 */
[----:B------:R-:W-:-:S06]  /*23820*/  MOV R9, RZ ;  /* 0x000000ff00097202 */ /* 0x000fcc0000000f00 */
        /* <DEDUP_REMOVED lines=9> */
[----:B0-----:R-:W-:-:S04]  /*238c0*/  SEL R12, R12, RZ, P3 ;  /* 0x000000ff0c0c7207 */ /* 0x001fc80001800000 */
[----:B------:R-:W-:-:S05]  /*238d0*/  IADD3 R12, R11, R12, RZ ;  /* 0x0000000c0b0c7210 */ /* 0x000fca0007ffe0ff */
[----:B------:R-:W0:Y:S02]  /*238e0*/  SHFL.UP PT, R2, R12, 0x8, RZ ;  /* 0x050000000c027989 */ /* 0x000e2400000e00ff */
[----:B0-----:R-:W-:-:S05]  /*238f0*/  SEL R3, R2, RZ, P4 ;  /* 0x000000ff02037207 */ /* 0x001fca0002000000 */
[----:B------:R-:W-:-:S05]  /*23900*/  IMAD.IADD R3, R12, 0x1, R3 ;  /* 0x000000010c037824 */ /* 0x000fca00078e0203 */
[----:B------:R-:W0:Y:S02]  /*23910*/  SHFL.UP PT, R2, R3, 0x10, RZ ;  /* 0x0600000003027989 */ /* 0x000e2400000e00ff */
[----:B0-----:R-:W-:-:S05]  /*23920*/  SEL R2, R2, RZ, P5 ;  /* 0x000000ff02027207 */ /* 0x001fca0002800000 */
[----:B------:R-:W-:-:S05]  /*23930*/  IMAD.IADD R5, R3, 0x1, R2 ;  /* 0x0000000103057824 */ /* 0x000fca00078e0202 */
[----:B------:R-:W0:Y:S02]  /*23940*/  SHFL.IDX PT, R2, R5, 0x1f, 0x1f ;  /* 0x03e01f0005027f89 */ /* 0x000e2400000e0000 */
[----:B0-----:R-:W-:-:S05]  /*23950*/  IMAD R3, R2, UR5, RZ ;  /* 0x0000000502037c24 */ /* 0x001fca000f8e02ff */
[----:B------:R-:W-:-:S04]  /*23960*/  IADD3 R8, R3, R8, RZ ;  /* 0x0000000803087210 */ /* 0x000fc80007ffe0ff */
[----:B------:R-:W-:-:S13]  /*23970*/  ISETP.GT.AND P6, PT, R8, UR6, PT ;  /* 0x0000000608007c0c */ /* 0x000fda000bfc4270 */
[----:B------:R-:W-:Y:S05]  /*23980*/  @!P6 BRA `(.L_x_684) ;  /* 0xfffffffc0068e947 */ /* 0x000fea000383ffff */
.L_x_682:
[----:B------:R-:W-:Y:S02]  /*23990*/  IMAD.IADD R11, R8, 0x1, -R3 ;  /* 0x00000001080b7824 */ /* 0x000fe400078e0a03 */
[----:B------:R-:W-:Y:S02]  /*239a0*/  IMAD.MOV.U32 R24, RZ, RZ, RZ ;  /* 0x000000ffff187224 */ /* 0x000fe400078e00ff */
        /* <DEDUP_REMOVED lines=12> */
[----:B0-----:R-:W-:Y:S01]  /*23a70*/  IADD3 R12, RZ, -R3, RZ ;  /* 0x80000003ff0c7210 */ /* 0x001fe20007ffe0ff */
[----:B-12---:R-:W-:Y:S06]  /*23a80*/  @!P0 BRA `(.L_x_685) ;  /* 0x0000000000088947 */ /* 0x006fec0003800000 */
[----:B------:R-:W-:-:S06]  /*23a90*/  VIADD R24, R27, 0xffffffff ;  /* 0xffffffff1b187836 */ /* 0x000fcc0000000000 */
[----:B------:R0:W1:Y:S02]  /*23aa0*/  SHFL.IDX PT, R24, R5, R24, 0x1f ;  /* 0x00001f1805187589 */ /* 0x00006400000e0000 */
.L_x_685:
[----:B-1----:R-:W-:Y:S01]  /*23ab0*/  IMAD R24, R24, UR5, R11 ;  /* 0x0000000518187c24 */ /* 0x002fe2000f8e020b */
[----:B------:R-:W-:Y:S01]  /*23ac0*/  MOV R11, R12 ;  /* 0x0000000c000b7202 */ /* 0x000fe20000000f00 */
[----:B------:R-:W-:Y:S01]  /*23ad0*/  IMAD.MOV.U32 R2, RZ, RZ, RZ ;  /* 0x000000ffff027224 */ /* 0x000fe200078e00ff */
[----:B------:R-:W-:Y:S01]  /*23ae0*/  IABS R12, R6 ;  /* 0x00000006000c7213 */ /* 0x000fe20000000000 */
[----:B------:R-:W-:Y:S01]  /*23af0*/  VIADD R27, R27, UR4 ;  /* 0x000000041b1b7c36 */ /* 0x000fe20008000000 */
[----:B------:R-:W-:Y:S01]  /*23b00*/  IADD3 R25, -R24, UR6, RZ ;  /* 0x0000000618197c10 */ /* 0x000fe2000fffe1ff */
[----:B------:R-:W-:Y:S01]  /*23b10*/  IMAD R11, R11, R4, RZ ;  /* 0x000000040b0b7224 */ /* 0x000fe200078e02ff */
[----:B0-----:R-:W-:Y:S01]  /*23b20*/  IABS R5, R9 ;  /* 0x0000000900057213 */ /* 0x001fe20000000000 */
[----:B------:R-:W-:Y:S01]  /*23b30*/  IMAD.MOV R12, RZ, RZ, -R12 ;  /* 0x000000ffff0c7224 */ /* 0x000fe200078e0a0c */
[----:B------:R-:W-:Y:S01]  /*23b40*/  IABS R10, R25 ;  /* 0x00000019000a7213 */ /* 0x000fe20000000000 */
[----:B------:R-:W-:Y:S01]  /*23b50*/  IMAD.HI.U32 R2, R3, R11, R2 ;  /* 0x0000000b03027227 */ /* 0x000fe200078e0002 */
[----:B------:R-:W0:Y:S02]  /*23b60*/  I2F.RP R8, R5 ;  /* 0x0000000500087306 */ /* 0x000e240000209400 */
[----:B------:R-:W-:Y:S01]  /*23b70*/  MOV R3, R10 ;  /* 0x0000000a00037202 */ /* 0x000fe20000000f00 */
[----:B------:R-:W-:-:S04]  /*23b80*/  IMAD.MOV.U32 R10, RZ, RZ, R12 ;  /* 0x000000ffff0a7224 */ /* 0x000fc800078e000c */
[----:B------:R-:W-:-:S04]  /*23b90*/  IMAD.HI.U32 R2, R2, R3, RZ ;  /* 0x0000000302027227 */ /* 0x000fc800078e00ff */
[----:B------:R-:W-:Y:S01]  /*23ba0*/  IMAD R3, R2, R10, R3 ;  /* 0x0000000a02037224 */ /* 0x000fe200078e0203 */
[----:B0-----:R-:W0:Y:S04]  /*23bb0*/  MUFU.RCP R8, R8 ;  /* 0x0000000800087308 */ /* 0x001e280000001000 */
[----:B------:R-:W-:-:S13]  /*23bc0*/  ISETP.GT.U32.AND P1, PT, R4, R3, PT ;  /* 0x000000030400720c */ /* 0x000fda0003f24070 */
[----:B------:R-:W-:Y:S02]  /*23bd0*/  @!P1 IMAD.IADD R3, R3, 0x1, -R4 ;  /* 0x0000000103039824 */ /* 0x000fe400078e0a04 */
[----:B------:R-:W-:Y:S01]  /*23be0*/  @!P1 VIADD R2, R2, 0x1 ;  /* 0x0000000102029836 */ /* 0x000fe20000000000 */
[----:B0-----:R-:W-:Y:S02]  /*23bf0*/  IADD3 R10, R8, 0xffffffe, RZ ;  /* 0x0ffffffe080a7810 */ /* 0x001fe40007ffe0ff */
[----:B------:R-:W-:Y:S02]  /*23c00*/  ISETP.GE.U32.AND P0, PT, R3, R4, PT ;  /* 0x000000040300720c */ /* 0x000fe40003f06070 */
[----:B------:R-:W-:Y:S01]  /*23c10*/  LOP3.LUT R4, R25, R6, RZ, 0x3c, !PT ;  /* 0x0000000619047212 */ /* 0x000fe200078e3cff */
[----:B------:R0:W1:Y:S01]  /*23c20*/  F2I.FTZ.U32.TRUNC.NTZ R3, R10 ;  /* 0x0000000a00037305 */ /* 0x000062000021f000 */
[----:B------:R-:W-:Y:S02]  /*23c30*/  ISETP.NE.AND P1, PT, R6, RZ, PT ;  /* 0x000000ff0600720c */ /* 0x000fe40003f25270 */
[----:B------:R-:W-:-:S02]  /*23c40*/  ISETP.GE.AND P2, PT, R4, RZ, PT ;  /* 0x000000ff0400720c */ /* 0x000fc40003f46270 */
[----:B0-----:R-:W-:-:S05]  /*23c50*/  IABS R10, R9 ;  /* 0x00000009000a7213 */ /* 0x001fca0000000000 */
[----:B------:R-:W-:Y:S01]  /*23c60*/  @P0 VIADD R2, R2, 0x1 ;  /* 0x0000000102020836 */ /* 0x000fe20000000000 */
[----:B------:R-:W-:-:S04]  /*23c70*/  IADD3 R10, RZ, -R10, RZ ;  /* 0x8000000aff0a7210 */ /* 0x000fc80007ffe0ff */
[----:B------:R-:W-:Y:S01]  /*23c80*/  MOV R8, R2 ;  /* 0x0000000200087202 */ /* 0x000fe20000000f00 */
[----:B-1----:R-:W-:-:S04]  /*23c90*/  IMAD.MOV R2, RZ, RZ, -R3 ;  /* 0x000000ffff027224 */ /* 0x002fc800078e0a03 */
[----:B------:R-:W-:Y:S01]  /*23ca0*/  @!P2 IMAD.MOV R8, RZ, RZ, -R8 ;  /* 0x000000ffff08a224 */ /* 0x000fe200078e0a08 */
[----:B------:R-:W-:Y:S01]  /*23cb0*/  @!P1 LOP3.LUT R8, RZ, R6, RZ, 0x33, !PT ;  /* 0x00000006ff089212 */ /* 0x000fe200078e33ff */
[----:B------:R-:W-:Y:S02]  /*23cc0*/  IMAD R11, R2, R5, RZ ;  /* 0x00000005020b7224 */ /* 0x000fe400078e02ff */
[----:B------:R-:W-:Y:S01]  /*23cd0*/  IMAD.MOV.U32 R2, RZ, RZ, RZ ;  /* 0x000000ffff027224 */ /* 0x000fe200078e00ff */
[-C--:B------:R-:W-:Y:S01]  /*23ce0*/  IABS R4, R8.reuse ;  /* 0x0000000800047213 */ /* 0x080fe20000000000 */
[----:B------:R-:W-:Y:S02]  /*23cf0*/  IMAD R6, R6, R8, RZ ;  /* 0x0000000806067224 */ /* 0x000fe400078e02ff */
[----:B------:R-:W-:-:S04]  /*23d00*/  IMAD.HI.U32 R2, R3, R11, R2 ;  /* 0x0000000b03027227 */ /* 0x000fc800078e0002 */
[----:B------:R-:W-:Y:S01]  /*23d10*/  IMAD.MOV.U32 R3, RZ, RZ, R4 ;  /* 0x000000ffff037224 */ /* 0x000fe200078e0004 */
[----:B------:R-:W-:Y:S01]  /*23d20*/  MOV R4, R10 ;  /* 0x0000000a00047202 */ /* 0x000fe20000000f00 */
[----:B------:R-:W-:Y:S02]  /*23d30*/  IMAD.IADD R25, R25, 0x1, -R6 ;  /* 0x0000000119197824 */ /* 0x000fe400078e0a06 */
[----:B------:R-:W-:-:S04]  /*23d40*/  IMAD.HI.U32 R2, R2, R3, RZ ;  /* 0x0000000302027227 */ /* 0x000fc800078e00ff */
[----:B------:R-:W-:Y:S01]  /*23d50*/  IMAD R4, R2, R4, R3 ;  /* 0x0000000402047224 */ /* 0x000fe200078e0203 */
[----:B------:R-:W-:-:S04]  /*23d60*/  LOP3.LUT R3, R8, R9, RZ, 0x3c, !PT ;  /* 0x0000000908037212 */ /* 0x000fc800078e3cff */
[----:B------:R-:W-:Y:S02]  /*23d70*/  ISETP.GT.U32.AND P1, PT, R5, R4, PT ;  /* 0x000000040500720c */ /* 0x000fe40003f24070 */
[----:B------:R-:W-:-:S11]  /*23d80*/  ISETP.GE.AND P2, PT, R3, RZ, PT ;  /* 0x000000ff0300720c */ /* 0x000fd60003f46270 */
[----:B------:R-:W-:Y:S02]  /*23d90*/  @!P1 IMAD.IADD R4, R4, 0x1, -R5 ;  /* 0x0000000104049824 */ /* 0x000fe400078e0a05 */
[----:B------:R-:W-:Y:S01]  /*23da0*/  @!P1 VIADD R2, R2, 0x1 ;  /* 0x0000000102029836 */ /* 0x000fe20000000000 */
[----:B------:R-:W-:Y:S02]  /*23db0*/  ISETP.NE.AND P1, PT, R9, RZ, PT ;  /* 0x000000ff0900720c */ /* 0x000fe40003f25270 */
[----:B------:R-:W-:-:S13]  /*23dc0*/  ISETP.GE.U32.AND P0, PT, R4, R5, PT ;  /* 0x000000050400720c */ /* 0x000fda0003f06070 */
[----:B------:R-:W-:-:S05]  /*23dd0*/  @P0 IADD3 R2, R2, 0x1, RZ ;  /* 0x0000000102020810 */ /* 0x000fca0007ffe0ff */
[----:B------:R-:W-:Y:S01]  /*23de0*/  @!P2 IMAD.MOV R2, RZ, RZ, -R2 ;  /* 0x000000ffff02a224 */ /* 0x000fe200078e0a02 */
[----:B------:R-:W-:-:S05]  /*23df0*/  @!P1 LOP3.LUT R2, RZ, R9, RZ, 0x33, !PT ;  /* 0x00000009ff029212 */ /* 0x000fca00078e33ff */
[----:B------:R-:W-:-:S04]  /*23e00*/  IMAD.MOV R26, RZ, RZ, -R2 ;  /* 0x000000ffff1a7224 */ /* 0x000fc800078e0a02 */
[C---:B------:R-:W-:Y:S01]  /*23e10*/  IMAD R26, R9.reuse, R26, R8 ;  /* 0x0000001a091a7224 */ /* 0x040fe200078e0208 */
[----:B------:R-:W-:-:S04]  /*23e20*/  LEA R9, R9, R2, 0x18 ;  /* 0x0000000209097211 */ /* 0x000fc800078ec0ff */
[----:B------:R-:W-:Y:S01]  /*23e30*/  LEA R26, R26, R9, 0x10 ;  /* 0x000000091a1a7211 */ /* 0x000fe200078e80ff */
[----:B------:R-:W-:Y:S06]  /*23e40*/  BRA `(.L_x_686) ;  /* 0x00000000000c7947 */ /* 0x000fec0003800000 */
.L_x_683:
[----:B------:R-:W-:Y:S01]  /*23e50*/  IMAD.MOV.U32 R25, RZ, RZ, RZ ;  /* 0x000000ffff197224 */ /* 0x000fe200078e00ff */
[----:B------:R-:W-:Y:S01]  /*23e60*/  MOV R26, RZ ;  /* 0x000000ff001a7202 */ /* 0x000fe20000000f00 */
[----:B------:R-:W-:-:S07]  /*23e70*/  IMAD.U32 R24, RZ, RZ, UR6 ;  /* 0x00000006ff187e24 */ /* 0x000fce000f8e00ff */
.L_x_686:
[----:B------:R-:W-:-:S13]  /*23e80*/  ISETP.NE.AND P0, PT, R7, RZ, PT ;  /* 0x000000ff0700720c */ /* 0x000fda0003f05270 */
[----:B------:R-:W0:Y:S01]  /*23e90*/  @!P0 S2R R3, SR_CgaCtaId ;  /* 0x0000000000038919 */ /* 0x000e220000008800 */
[----:B------:R-:W-:-:S04]  /*23ea0*/  @!P0 MOV R2, 0x400 ;  /* 0x0000040000028802 */ /* 0x000fc80000000f00 */
[----:B0-----:R-:W-:-:S05]  /*23eb0*/  @!P0 LEA R2, R3, R2, 0x18 ;  /* 0x0000000203028211 */ /* 0x001fca00078ec0ff */
[----:B------:R1:W-:Y:S01]  /*23ec0*/  @!P0 STS.128 [R2+0x388d0], R24 ;  /* 0x0388d01802008388 */ /* 0x0003e20000000c00 */
[----:B------:R-:W-:Y:S06]  /*23ed0*/  BAR.ARV 0x5, 0x180 ;  /* 0x0146000000007b1d */ /* 0x000fec0000002000 */
.L_x_681:
[----:B------:R2:W-:Y:S01]  /*23ee0*/  STL [R1+0x2c], RZ ;  /* 0x00002cff01007387 */ /* 0x0005e20000100800 */
[----:B------:R-:W-:Y:S01]  /*23ef0*/  ULDC UR4, c[0x0][0xc3c] ;  /* 0x00030f0000047ab9 */ /* 0x000fe20000000800 */
[----:B------:R-:W-:Y:S01]  /*23f00*/  IMAD.MOV.U32 R29, RZ, RZ, 0x1 ;  /* 0x00000001ff1d7424 */ /* 0x000fe200078e00ff */
[----:B0-----:R-:W-:Y:S01]  /*23f10*/  ISETP.GE.AND P0, PT, R27, UR4, PT ;  /* 0x000000041b007c0c */ /* 0x001fe2000bf06270 */
[----:B------:R-:W-:-:S12]  /*23f20*/  IMAD.MOV.U32 R23, RZ, RZ, RZ ;  /* 0x000000ffff177224 */ /* 0x000fd800078e00ff */
[----:B--2---:R-:W-:Y:S05]  /*23f30*/  @P0 BRA `(.L_x_687) ;  /* 0x0000006800b00947 */ /* 0x004fea0003800000 */
[----:B------:R-:W0:Y:S01]  /*23f40*/  S2UR UR5, SR_CgaCtaId ;  /* 0x00000000000579c3 */ /* 0x000e220000008800 */
[----:B------:R2:W-:Y:S01]  /*23f50*/  STL [R1+0x2c], RZ ;  /* 0x00002cff01007387 */ /* 0x0005e20000100800 */
[C---:B------:R-:W-:Y:S01]  /*23f60*/  SHF.L.U32 R34, R0.reuse, 0x3, RZ ;  /* 0x0000000300227819 */ /* 0x040fe200000006ff */
[----:B------:R-:W-:Y:S01]  /*23f70*/  UMOV UR4, 0x400 ;  /* 0x0000040000047882 */ /* 0x000fe20000000000 */
[----:B------:R-:W-:Y:S01]  /*23f80*/  LOP3.LUT R4, R0, 0x7f, RZ, 0xc0, !PT ;  /* 0x0000007f00047812 */ /* 0x000fe200078ec0ff */
[----:B------:R-:W-:Y:S01]  /*23f90*/  BSSY B8, `(.L_x_687) ;  /* 0x00006a6000087945 */ /* 0x000fe20003800000 */
[C---:B------:R-:W-:Y:S01]  /*23fa0*/  LOP3.LUT R3, R34.reuse, 0x1f8, RZ, 0xc0, !PT ;  /* 0x000001f822037812 */ /* 0x040fe200078ec0ff */
[----:B------:R-:W-:Y:S01]  /*23fb0*/  IMAD.MOV.U32 R28, RZ, RZ, RZ ;  /* 0x000000ffff1c7224 */ /* 0x000fe200078e00ff */
[----:B------:R-:W-:Y:S01]  /*23fc0*/  LOP3.LUT R34, R34, 0x38, RZ, 0xc0, !PT ;  /* 0x0000003822227812 */ /* 0x000fe200078ec0ff */
[----:B------:R-:W-:Y:S01]  /*23fd0*/  IMAD.SHL.U32 R33, R4, 0x8, RZ ;  /* 0x0000000804217824 */ /* 0x000fe200078e00ff */
[----:B-1----:R-:W-:Y:S01]  /*23fe0*/  LOP3.LUT R2, R3, 0x38, R0, 0x78, !PT ;  /* 0x0000003803027812 */ /* 0x002fe200078e7800 */
[----:B------:R-:W-:Y:S01]  /*23ff0*/  IMAD.SHL.U32 R0, R0, 0x10, RZ ;  /* 0x0000001000007824 */ /* 0x000fe200078e00ff */
[----:B------:R-:W-:Y:S01]  /*24000*/  MOV R30, 0x1 ;  /* 0x00000001001e7802 */ /* 0x000fe20000000f00 */
[----:B------:R-:W-:Y:S01]  /*24010*/  IMAD.MOV.U32 R23, RZ, RZ, RZ ;  /* 0x000000ffff177224 */ /* 0x000fe200078e00ff */
[----:B------:R-:W-:Y:S01]  /*24020*/  LOP3.LUT R33, R2, 0x200, R33, 0xf8, !PT ;  /* 0x0000020002217812 */ /* 0x000fe200078ef821 */
[----:B------:R-:W-:Y:S01]  /*24030*/  ULDC.64 UR38, c[0x0][0x198] ;  /* 0x0000660000267ab9 */ /* 0x000fe20000000a00 */
[----:B------:R-:W-:Y:S01]  /*24040*/  SHF.R.U32.HI R2, RZ, 0x3, R4 ;  /* 0x00000003ff027819 */ /* 0x000fe20000011604 */
[----:B------:R-:W-:Y:S01]  /*24050*/  ULOP3.LUT UR37, UR60, 0x2, URZ, 0xfc, !UPT ;  /* 0x000000023c257892 */ /* 0x000fe2000f8efc3f */
[----:B------:R-:W-:Y:S01]  /*24060*/  MOV R29, 0x1 ;  /* 0x00000001001d7802 */ /* 0x000fe20000000f00 */
[----:B------:R-:W-:Y:S01]  /*24070*/  ULDC UR36, c[0x0][0xc] ;  /* 0x0000030000247ab9 */ /* 0x000fe20000000800 */
[----:B------:R-:W-:-:S02]  /*24080*/  LOP3.LUT R0, R2, 0x70, R0, 0xf8, !PT ;  /* 0x0000007002007812 */ /* 0x000fc400078ef800 */
[C---:B------:R-:W-:Y:S01]  /*24090*/  LOP3.LUT R2, R34.reuse, 0x40, RZ, 0xfc, !PT ;  /* 0x0000004022027812 */ /* 0x040fe200078efcff */
[----:B0-----:R-:W-:Y:S01]  /*240a0*/  ULEA UR4, UR5, UR4, 0x18 ;  /* 0x0000000405047291 */ /* 0x001fe2000f8ec03f */
[C---:B------:R-:W-:Y:S02]  /*240b0*/  LOP3.LUT R0, R34.reuse, 0x80, RZ, 0xfc, !PT ;  /* 0x0000008022007812 */ /* 0x040fe400078efcff */
[----:B------:R-:W-:-:S03]  /*240c0*/  LOP3.LUT R37, R34, 0xc0, RZ, 0xfc, !PT ;  /* 0x000000c022257812 */ /* 0x000fc600078efcff */
[----:B------:R-:W-:-:S04]  /*240d0*/  IMAD.U32 R16, RZ, RZ, UR4 ;  /* 0x00000004ff107e24 */ /* 0x000fc8000f8e00ff */
[----:B--2---:R-:W-:-:S07]  /*240e0*/  IMAD R36, R33, 0x2, R16 ;  /* 0x0000000221247824 */ /* 0x004fce00078e0210 */
.L_x_798:
[----:B0-----:R-:W0:Y:S01]  /*240f0*/  LDC.64 R2, c[0x0][0xc88] ;  /* 0x00032200ff027b82 */ /* 0x001e220000000a00 */
[----:B------:R-:W-:Y:S01]  /*24100*/  ULDC.64 UR4, c[0x0][0x208] ;  /* 0x0000820000047ab9 */ /* 0x000fe20000000a00 */
[----:B0-----:R-:W-:-:S05]  /*24110*/  IMAD.WIDE R2, R27, 0x4, R2 ;  /* 0x000000041b027825 */ /* 0x001fca00078e0202 */
[----:B--2---:R-:W2:Y:S01]  /*24120*/  LDG.E R31, desc[UR4][R2.64] ;  /* 0x00000004021f7981 */ /* 0x004ea2000c1e1900 */
[----:B------:R-:W-:Y:S05]  /*24130*/  YIELD ;  /* 0x0000000000007946 */ /* 0x000fea0003800000 */
[----:B------:R-:W-:Y:S01]  /*24140*/  ULDC.64 UR4, c[0x0][0xa28] ;  /* 0x00028a0000047ab9 */ /* 0x000fe20000000a00 */
[----:B------:R-:W-:Y:S01]  /*24150*/  ULDC.64 UR8, c[0x0][0xa18] ;  /* 0x0002860000087ab9 */ /* 0x000fe20000000a00 */
[----:B------:R-:W-:Y:S01]  /*24160*/  ISETP.NE.U32.AND P0, PT, RZ, UR4, PT ;  /* 0x00000004ff007c0c */ /* 0x000fe2000bf05070 */
[----:B------:R-:W-:Y:S01]  /*24170*/  ULDC.64 UR10, c[0x0][0x208] ;  /* 0x00008200000a7ab9 */ /* 0x000fe20000000a00 */
[----:B------:R-:W-:Y:S01]  /*24180*/  MOV R11, RZ ;  /* 0x000000ff000b7202 */ /* 0x000fe20000000f00 */
[----:B------:R-:W-:Y:S01]  /*24190*/  ULDC.64 UR6, c[0x0][0xa10] ;  /* 0x0002840000067ab9 */ /* 0x000fe20000000a00 */
[----:B------:R-:W-:-:S02]  /*241a0*/  ISETP.NE.AND.EX P0, PT, RZ, UR5, PT, P0 ;  /* 0x00000005ff007c0c */ /* 0x000fc4000bf05300 */
[----:B--2---:R-:W-:-:S11]  /*241b0*/  SHF.R.S32.HI R0, RZ, 0x1f, R31 ;  /* 0x0000001fff007819 */ /* 0x004fd6000001141f */
[C---:B------:R-:W-:Y:S01]  /*241c0*/  @P0 LEA R2, P1, R31.reuse, UR4, 0x2 ;  /* 0x000000041f020c11 */ /* 0x040fe2000f8210ff */
[C---:B------:R-:W-:Y:S01]  /*241d0*/  IMAD.SHL.U32 R17, R31.reuse, 0x4, RZ ;  /* 0x000000041f117824 */ /* 0x040fe200078e00ff */
[C-C-:B------:R-:W-:Y:S01]  /*241e0*/  SHF.L.U64.HI R19, R31.reuse, 0x2, R0.reuse ;  /* 0x000000021f137819 */ /* 0x140fe20000010200 */
[----:B------:R0:W-:Y:S01]  /*241f0*/  STL [R1+0x20], R0 ;  /* 0x0000200001007387 */ /* 0x0001e20000100800 */
[----:B------:R-:W-:Y:S01]  /*24200*/  @P0 LEA.HI.X R3, R31, UR5, R0, 0x2, P1 ;  /* 0x000000051f030c11 */ /* 0x000fe200088f1400 */
[----:B------:R-:W-:Y:S01]  /*24210*/  ULDC.64 UR4, c[0x0][0xa00] ;  /* 0x0002800000047ab9 */ /* 0x000fe20000000a00 */
[----:B------:R-:W-:-:S03]  /*24220*/  ISETP.NE.U32.AND P1, PT, RZ, UR8, PT ;  /* 0x00000008ff007c0c */ /* 0x000fc6000bf25070 */
[----:B------:R1:W2:Y:S01]  /*24230*/  @P0 LDG.E R11, desc[UR10][R2.64] ;  /* 0x0000000a020b0981 */ /* 0x0002a2000c1e1900 */
[----:B------:R-:W-:Y:S01]  /*24240*/  ISETP.NE.AND.EX P1, PT, RZ, UR9, PT, P1 ;  /* 0x00000009ff007c0c */ /* 0x000fe2000bf25310 */
[----:B------:R-:W-:Y:S01]  /*24250*/  IMAD.MOV.U32 R35, RZ, RZ, RZ ;  /* 0x000000ffff237224 */ /* 0x000fe200078e00ff */
[----:B------:R-:W-:Y:S02]  /*24260*/  ISETP.NE.U32.AND P0, PT, RZ, UR4, PT ;  /* 0x00000004ff007c0c */ /* 0x000fe4000bf05070 */
[----:B------:R-:W-:Y:S02]  /*24270*/  ISETP.NE.U32.AND P2, PT, RZ, UR6, PT ;  /* 0x00000006ff007c0c */ /* 0x000fe4000bf45070 */
[----:B------:R-:W-:Y:S02]  /*24280*/  ISETP.NE.AND.EX P0, PT, RZ, UR5, PT, P0 ;  /* 0x00000005ff007c0c */ /* 0x000fe4000bf05300 */
[----:B------:R-:W-:Y:S02]  /*24290*/  ISETP.NE.AND.EX P2, PT, RZ, UR7, PT, P2 ;  /* 0x00000007ff007c0c */ /* 0x000fe4000bf45320 */
[C---:B-1----:R-:W-:Y:S01]  /*242a0*/  IADD3 R2, P3, R17.reuse, UR4, RZ ;  /* 0x0000000411027c10 */ /* 0x042fe2000ff7e0ff */
[----:B------:R-:W-:Y:S01]  /*242b0*/  ULDC UR4, c[0x0][0x288] ;  /* 0x0000a20000047ab9 */ /* 0x000fe20000000800 */
[----:B------:R-:W-:-:S02]  /*242c0*/  IADD3 R4, P4, R17, UR6, RZ ;  /* 0x0000000611047c10 */ /* 0x000fc4000ff9e0ff */
[----:B------:R-:W-:Y:S02]  /*242d0*/  IADD3.X R3, R19, UR5, RZ, P3, !PT ;  /* 0x0000000513037c10 */ /* 0x000fe40009ffe4ff */
[----:B------:R-:W-:Y:S01]  /*242e0*/  @P1 IADD3 R6, P3, R17, UR8, RZ ;  /* 0x0000000811061c10 */ /* 0x000fe2000ff7e0ff */
[----:B------:R-:W-:Y:S01]  /*242f0*/  IMAD.U32 R8, RZ, RZ, UR4 ;  /* 0x00000004ff087e24 */ /* 0x000fe2000f8e00ff */
[----:B------:R-:W-:Y:S01]  /*24300*/  ULDC.64 UR4, c[0x0][0x418] ;  /* 0x0001060000047ab9 */ /* 0x000fe20000000a00 */
[----:B0-----:R-:W-:Y:S01]  /*24310*/  MOV R0, RZ ;  /* 0x000000ff00007202 */ /* 0x001fe20000000f00 */
[----:B------:R-:W5:Y:S01]  /*24320*/  @P0 LDG.E R35, desc[UR10][R2.64] ;  /* 0x0000000a02230981 */ /* 0x000f62000c1e1900 */
[C---:B------:R-:W-:Y:S02]  /*24330*/  @P1 IADD3.X R7, R19.reuse, UR9, RZ, P3, !PT ;  /* 0x0000000913071c10 */ /* 0x040fe40009ffe4ff */
[----:B------:R-:W-:-:S03]  /*24340*/  IADD3.X R5, R19, UR7, RZ, P4, !PT ;  /* 0x0000000713057c10 */ /* 0x000fc6000a7fe4ff */
[----:B------:R0:W3:Y:S01]  /*24350*/  @P1 LDG.E R8, desc[UR10][R6.64] ;  /* 0x0000000a06081981 */ /* 0x0000e2000c1e1900 */
[----:B------:R-:W-:-:S03]  /*24360*/  UISETP.NE.U32.AND UP0, UPT, UR4, URZ, UPT ;  /* 0x0000003f0400728c */ /* 0x000fc6000bf05070 */
[----:B------:R-:W-:Y:S01]  /*24370*/  ULDC UR4, c[0x0][0x424] ;  /* 0x0001090000047ab9 */ /* 0x000fe20000000800 */
[----:B------:R-:W-:Y:S01]  /*24380*/  UISETP.NE.AND.EX UP0, UPT, UR5, URZ, UPT, UP0 ;  /* 0x0000003f0500728c */ /* 0x000fe2000bf05300 */
[----:B------:R1:W5:Y:S02]  /*24390*/  @P2 LDG.E R0, desc[UR10][R4.64] ;  /* 0x0000000a04002981 */ /* 0x000364000c1e1900 */
[----:B------:R-:W-:Y:S01]  /*243a0*/  ULDC UR5, c[0x0][0x2f0] ;  /* 0x0000bc0000057ab9 */ /* 0x000fe20000000800 */
[----:B------:R-:W-:-:S04]  /*243b0*/  USEL UR4, UR4, 0x1, UP0 ;  /* 0x0000000104047887 */ /* 0x000fc80008000000 */
[----:B------:R-:W-:-:S03]  /*243c0*/  UIMAD UR4, UR4, UR5, URZ ;  /* 0x00000005040472a4 */ /* 0x000fc6000f8e023f */
[----:B------:R-:W-:Y:S02]  /*243d0*/  ULDC UR5, c[0x0][0x348] ;  /* 0x0000d20000057ab9 */ /* 0x000fe40000000800 */
[----:B0-----:R-:W-:Y:S01]  /*243e0*/  IMAD.U32 R6, RZ, RZ, UR5 ;  /* 0x00000005ff067e24 */ /* 0x001fe2000f8e00ff */
[----:B------:R-:W-:Y:S01]  /*243f0*/  MOV R9, UR4 ;  /* 0x0000000400097c02 */ /* 0x000fe20008000f00 */
[----:B--2---:R1:W-:Y:S04]  /*24400*/  STL [R1+0x10], R11 ;  /* 0x0000100b01007387 */ /* 0x0043e80000100800 */
[----:B---3--:R1:W-:Y:S01]  /*24410*/  STL [R1+0x28], R8 ;  /* 0x0000280801007387 */ /* 0x0083e20000100800 */
[----:B------:R-:W-:Y:S05]  /*24420*/  @P1 BRA `(.L_x_688) ;  /* 0x0000000000181947 */ /* 0x000fea0003800000 */
[----:B------:R-:W-:Y:S05]  /*24430*/  @!P0 BRA `(.L_x_688) ;  /* 0x0000000000148947 */ /* 0x000fea0003800000 */
[----:B------:R-:W-:Y:S02]  /*24440*/  ULDC.64 UR4, c[0x0][0x208] ;  /* 0x0000820000047ab9 */ /* 0x000fe40000000a00 */
[----:B-1----:R-:W2:Y:S04]  /*24450*/  LDG.E R8, desc[UR4][R2.64] ;  /* 0x0000000402087981 */ /* 0x002ea8000c1e1900 */
[----:B------:R-:W2:Y:S02]  /*24460*/  LDG.E R7, desc[UR4][R2.64+0x4] ;  /* 0x0000040402077981 */ /* 0x000ea4000c1e1900 */
[----:B--2---:R-:W-:-:S05]  /*24470*/  IMAD.IADD R2, R7, 0x1, -R8 ;  /* 0x0000000107027824 */ /* 0x004fca00078e0a08 */
[----:B------:R0:W-:Y:S02]  /*24480*/  STL [R1+0x28], R2 ;  /* 0x0000280201007387 */ /* 0x0001e40000100800 */
.L_x_688:
[----:B------:R-:W-:Y:S01]  /*24490*/  ULDC.64 UR4, c[0x0][0xa20] ;  /* 0x0002880000047ab9 */ /* 0x000fe20000000a00 */
[C---:B0-----:R-:W-:Y:S01]  /*244a0*/  LOP3.LUT R2, R26.reuse, 0xff000000, RZ, 0xc0, !PT ;  /* 0xff0000001a027812 */ /* 0x041fe200078ec0ff */
[----:B------:R-:W-:Y:S01]  /*244b0*/  IMAD.MOV.U32 R32, RZ, RZ, R31 ;  /* 0x000000ffff207224 */ /* 0x000fe200078e001f */
[----:B------:R-:W-:Y:S02]  /*244c0*/  ISETP.NE.U32.AND P0, PT, RZ, UR4, PT ;  /* 0x00000004ff007c0c */ /* 0x000fe4000bf05070 */
[----:B------:R-:W-:Y:S02]  /*244d0*/  SHF.R.U32.HI R3, RZ, 0x8, R2 ;  /* 0x00000008ff037819 */ /* 0x000fe40000011602 */
[----:B------:R-:W-:Y:S02]  /*244e0*/  ISETP.NE.AND.EX P0, PT, RZ, UR5, PT, P0 ;  /* 0x00000005ff007c0c */ /* 0x000fe4000bf05300 */
[C---:B-1----:R-:W-:Y:S02]  /*244f0*/  LOP3.LUT R8, R26.reuse, 0xff0000, RZ, 0xc0, !PT ;  /* 0x00ff00001a087812 */ /* 0x042fe400078ec0ff */
[----:B------:R-:W-:-:S02]  /*24500*/  LOP3.LUT R26, R26, 0xffff, RZ, 0xc0, !PT ;  /* 0x0000ffff1a1a7812 */ /* 0x000fc400078ec0ff */
[----:B------:R-:W-:-:S07]  /*24510*/  LEA.HI R8, R8, R3, RZ, 0x10 ;  /* 0x0000000308087211 */ /* 0x000fce00078f80ff */
[----:B------:R-:W-:Y:S05]  /*24520*/  @!P0 BRA `(.L_x_689) ;  /* 0x0000000000148947 */ /* 0x000fea0003800000 */
[----:B------:R-:W-:Y:S01]  /*24530*/  IADD3 R2, P0, R17, UR4, RZ ;  /* 0x0000000411027c10 */ /* 0x000fe2000ff1e0ff */
[----:B------:R-:W-:-:S03]  /*24540*/  ULDC.64 UR6, c[0x0][0x208] ;  /* 0x0000820000067ab9 */ /* 0x000fc60000000a00 */
[----:B------:R-:W-:-:S05]  /*24550*/  IADD3.X R3, R19, UR5, RZ, P0, !PT ;  /* 0x0000000513037c10 */ /* 0x000fca00087fe4ff */
[----:B------:R0:W5:Y:S01]  /*24560*/  LDG.E R9, desc[UR6][R2.64] ;  /* 0x0000000602097981 */ /* 0x000162000c1e1900 */
[----:B------:R-:W-:Y:S05]  /*24570*/  BRA `(.L_x_690) ;  /* 0x0000000000287947 */ /* 0x000fea0003800000 */
.L_x_689:
[----:B------:R-:W-:Y:S02]  /*24580*/  ULDC.64 UR4, c[0x0][0xa08] ;  /* 0x0002820000047ab9 */ /* 0x000fe40000000a00 */
[----:B------:R-:W-:-:S04]  /*24590*/  ISETP.NE.U32.AND P0, PT, RZ, UR4, PT ;  /* 0x00000004ff007c0c */ /* 0x000fc8000bf05070 */
[----:B------:R-:W-:-:S13]  /*245a0*/  ISETP.NE.AND.EX P0, PT, RZ, UR5, PT, P0 ;  /* 0x00000005ff007c0c */ /* 0x000fda000bf05300 */
[----:B------:R-:W-:Y:S05]  /*245b0*/  @!P0 BRA `(.L_x_690) ;  /* 0x0000000000188947 */ /* 0x000fea0003800000 */
[----:B------:R-:W0:Y:S01]  /*245c0*/  LDC.64 R2, c[0x0][0xa08] ;  /* 0x00028200ff027b82 */ /* 0x000e220000000a00 */
[----:B------:R-:W-:Y:S01]  /*245d0*/  ULDC.64 UR4, c[0x0][0x208] ;  /* 0x0000820000047ab9 */ /* 0x000fe20000000a00 */
[----:B0-----:R-:W-:-:S05]  /*245e0*/  IMAD.WIDE R2, R32, 0x4, R2 ;  /* 0x0000000420027825 */ /* 0x001fca00078e0202 */
[----:B------:R-:W2:Y:S04]  /*245f0*/  LDG.E R9, desc[UR4][R2.64] ;  /* 0x0000000402097981 */ /* 0x000ea8000c1e1900 */
[----:B------:R-:W2:Y:S02]  /*24600*/  LDG.E R10, desc[UR4][R2.64+0x4] ;  /* 0x00000404020a7981 */ /* 0x000ea4000c1e1900 */
[----:B--2---:R-:W-:-:S07]  /*24610*/  IADD3 R9, -R9, R10, RZ ;  /* 0x0000000a09097210 */ /* 0x004fce0007ffe1ff */
.L_x_690:
[----:B------:R-:W-:Y:S02]  /*24620*/  ULDC.64 UR4, c[0x0][0x208] ;  /* 0x0000820000047ab9 */ /* 0x000fe40000000a00 */
[----:B0-----:R-:W2:Y:S04]  /*24630*/  @P2 LDG.E R2, desc[UR4][R4.64] ;  /* 0x0000000404022981 */ /* 0x001ea8000c1e1900 */
[----:B------:R0:W2:Y:S01]  /*24640*/  @P2 LDG.E R3, desc[UR4][R4.64+0x4] ;  /* 0x0000040404032981 */ /* 0x0000a2000c1e1900 */
[----:B-----5:R-:W-:Y:S01]  /*24650*/  IMAD.IADD R9, R9, 0x1, -R11 ;  /* 0x0000000109097824 */ /* 0x020fe200078e0a0b */
[----:B------:R-:W-:Y:S01]  /*24660*/  BSSY B0, `(.L_x_691) ;  /* 0x000002a000007945 */ /* 0x000fe20003800000 */
[----:B------:R-:W-:Y:S02]  /*24670*/  LOP3.LUT R7, R8, 0xff, RZ, 0xc0, !PT ;  /* 0x000000ff08077812 */ /* 0x000fe400078ec0ff */
[----:B0-----:R-:W-:Y:S01]  /*24680*/  SHF.R.U32.HI R5, RZ, 0x10, R8 ;  /* 0x00000010ff057819 */ /* 0x001fe20000011608 */
[----:B--2---:R-:W-:-:S05]  /*24690*/  @P2 IMAD.IADD R6, R3, 0x1, -R2 ;  /* 0x0000000103062824 */ /* 0x004fca00078e0a02 */
[----:B------:R-:W-:-:S04]  /*246a0*/  IADD3 R3, R9, R6, RZ ;  /* 0x0000000609037210 */ /* 0x000fc80007ffe0ff */
[C---:B------:R-:W-:Y:S01]  /*246b0*/  ISETP.GE.AND P1, PT, R3.reuse, 0x1, PT ;  /* 0x000000010300780c */ /* 0x040fe20003f26270 */
[----:B------:R-:W-:Y:S01]  /*246c0*/  VIADD R2, R3, 0x4f ;  /* 0x0000004f03027836 */ /* 0x000fe20000000000 */
[----:B------:R0:W-:Y:S03]  /*246d0*/  STL [R1+0x8], R3 ;  /* 0x0000080301007387 */ /* 0x0001e60000100800 */
[----:B------:R-:W-:-:S05]  /*246e0*/  IMAD.HI R2, R2, 0x66666667, RZ ;  /* 0x6666666702027827 */ /* 0x000fca00078e02ff */
[----:B0-----:R-:W-:-:S04]  /*246f0*/  SHF.R.U32.HI R3, RZ, 0x1f, R2 ;  /* 0x0000001fff037819 */ /* 0x001fc80000011602 */
[----:B------:R-:W-:Y:S01]  /*24700*/  LEA.HI.SX32 R4, R2, R3, 0x1b ;  /* 0x0000000302047211 */ /* 0x000fe200078fdaff */
[----:B------:R-:W-:Y:S01]  /*24710*/  IMAD.MOV.U32 R3, RZ, RZ, RZ ;  /* 0x000000ffff037224 */ /* 0x000fe200078e00ff */
[----:B------:R-:W-:Y:S06]  /*24720*/  @!P1 BRA `(.L_x_692) ;  /* 0x0000000000749947 */ /* 0x000fec0003800000 */
[----:B------:R-:W-:Y:S01]  /*24730*/  ISETP.NE.AND P0, PT, R5, RZ, PT ;  /* 0x000000ff0500720c */ /* 0x000fe20003f05270 */
[----:B------:R-:W-:-:S03]  /*24740*/  ULDC UR4, c[0x0][0x9f0] ;  /* 0x00027c0000047ab9 */ /* 0x000fc60000000800 */
[----:B------:R-:W-:-:S04]  /*24750*/  SEL R8, R5, UR4, P0 ;  /* 0x0000000405087c07 */ /* 0x000fc80008000000 */
[----:B------:R-:W-:Y:S02]  /*24760*/  IABS R10, R8 ;  /* 0x00000008000a7213 */ /* 0x000fe40000000000 */
[----:B------:R-:W-:Y:S02]  /*24770*/  IADD3 R11, R8, -0x1, R4 ;  /* 0xffffffff080b7810 */ /* 0x000fe40007ffe004 */
[----:B------:R-:W0:Y:S08]  /*24780*/  I2F.RP R2, R10 ;  /* 0x0000000a00027306 */ /* 0x000e300000209400 */
[----:B0-----:R-:W0:Y:S02]  /*24790*/  MUFU.RCP R2, R2 ;  /* 0x0000000200027308 */ /* 0x001e240000001000 */
[----:B0-----:R-:W-:-:S06]  /*247a0*/  IADD3 R2, R2, 0xffffffe, RZ ;  /* 0x0ffffffe02027810 */ /* 0x001fcc0007ffe0ff */
[----:B------:R0:W1:Y:S02]  /*247b0*/  F2I.FTZ.U32.TRUNC.NTZ R3, R2 ;  /* 0x0000000200037305 */ /* 0x000064000021f000 */
[----:B0-----:R-:W-:-:S04]  /*247c0*/  LOP3.LUT R2, R11, R8, RZ, 0x3c, !PT ;  /* 0x000000080b027212 */ /* 0x001fc800078e3cff */
[----:B------:R-:W-:Y:S01]  /*247d0*/  ISETP.GE.AND P4, PT, R2, RZ, PT ;  /* 0x000000ff0200720c */ /* 0x000fe20003f86270 */
[----:B-1----:R-:W-:-:S04]  /*247e0*/  IMAD.MOV R2, RZ, RZ, -R3 ;  /* 0x000000ffff027224 */ /* 0x002fc800078e0a03 */
[----:B------:R-:W-:Y:S02]  /*247f0*/  IMAD R12, R2, R10, RZ ;  /* 0x0000000a020c7224 */ /* 0x000fe400078e02ff */
[----:B------:R-:W-:-:S04]  /*24800*/  IMAD.MOV.U32 R2, RZ, RZ, RZ ;  /* 0x000000ffff027224 */ /* 0x000fc800078e00ff */
[----:B------:R-:W-:Y:S01]  /*24810*/  IMAD.HI.U32 R2, R3, R12, R2 ;  /* 0x0000000c03027227 */ /* 0x000fe200078e0002 */
[----:B------:R-:W-:Y:S02]  /*24820*/  IABS R3, R11 ;  /* 0x0000000b00037213 */ /* 0x000fe40000000000 */
[----:B------:R-:W-:-:S03]  /*24830*/  IABS R11, R8 ;  /* 0x00000008000b7213 */ /* 0x000fc60000000000 */
[----:B------:R-:W-:Y:S01]  /*24840*/  IMAD.HI.U32 R2, R2, R3, RZ ;  /* 0x0000000302027227 */ /* 0x000fe200078e00ff */
[----:B------:R-:W-:-:S05]  /*24850*/  IADD3 R11, RZ, -R11, RZ ;  /* 0x8000000bff0b7210 */ /* 0x000fca0007ffe0ff */
        /* <DEDUP_REMOVED lines=8> */
[----:B------:R-:W-:-:S05]  /*248e0*/  @!P3 LOP3.LUT R2, RZ, R8, RZ, 0x33, !PT ;  /* 0x00000008ff02b212 */ /* 0x000fca00078e33ff */
[----:B------:R-:W-:-:S07]  /*248f0*/  IMAD.MOV.U32 R3, RZ, RZ, R2 ;  /* 0x000000ffff037224 */ /* 0x000fce00078e0002 */
.L_x_692:
[----:B------:R-:W-:Y:S05]  /*24900*/  BSYNC B0 ;  /* 0x0000000000007941 */ /* 0x000fea0003800000 */
.L_x_691:
[-C--:B------:R-:W-:Y:S01]  /*24910*/  IMAD R2, R7, R3.reuse, RZ ;  /* 0x0000000307027224 */ /* 0x080fe200078e02ff */
[----:B------:R-:W-:Y:S04]  /*24920*/  BSSY B0, `(.L_x_693) ;  /* 0x0000191000007945 */ /* 0x000fe80003800000 */
[C---:B------:R-:W-:Y:S01]  /*24930*/  VIADDMNMX R3, R2.reuse, R3, R4, PT ;  /* 0x0000000302037246 */ /* 0x040fe20003800104 */
[----:B------:R-:W-:-:S04]  /*24940*/  IMAD R2, R2, 0x50, -R9 ;  /* 0x0000005002027824 */ /* 0x000fc800078e0a09 */
[----:B------:R-:W-:Y:S01]  /*24950*/  IMAD R3, R3, 0x50, -R9 ;  /* 0x0000005003037824 */ /* 0x000fe200078e0a09 */
[----:B------:R-:W-:-:S04]  /*24960*/  VIMNMX R2, RZ, R2, !PT ;  /* 0x00000002ff027248 */ /* 0x000fc80007fe0100 */
[----:B------:R-:W-:-:S04]  /*24970*/  VIMNMX R3, R3, R6, PT ;  /* 0x0000000603037248 */ /* 0x000fc80003fe0100 */
[----:B------:R-:W-:-:S13]  /*24980*/  ISETP.GT.AND P0, PT, R3, R2, PT ;  /* 0x000000020300720c */ /* 0x000fda0003f04270 */
[----:B------:R-:W-:Y:S01]  /*24990*/  @P0 IADD3 R8, R3, 0x4f, RZ ;  /* 0x0000004f03080810 */ /* 0x000fe20007ffe0ff */
[----:B------:R-:W-:-:S04]  /*249a0*/  IMAD.WIDE.U32 R2, R2, -0x33333333, RZ ;  /* 0xcccccccd02027825 */ /* 0x000fc800078e00ff */
[----:B------:R-:W-:Y:S01]  /*249b0*/  @P0 IMAD.HI R8, R8, 0x66666667, RZ ;  /* 0x6666666708080827 */ /* 0x000fe200078e02ff */
[----:B------:R-:W-:-:S04]  /*249c0*/  SHF.R.U32.HI R6, RZ, 0x6, R3 ;  /* 0x00000006ff067819 */ /* 0x000fc80000011603 */
[----:B------:R-:W-:Y:S01]  /*249d0*/  @P0 SHF.R.U32.HI R2, RZ, 0x1f, R8 ;  /* 0x0000001fff020819 */ /* 0x000fe20000011608 */
[----:B------:R-:W-:-:S03]  /*249e0*/  IMAD.MOV.U32 R3, RZ, RZ, R6 ;  /* 0x000000ffff037224 */ /* 0x000fc600078e0006 */
[----:B------:R-:W-:Y:S02]  /*249f0*/  @P0 LEA.HI.SX32 R3, R8, R2, 0x1b ;  /* 0x0000000208030211 */ /* 0x000fe400078fdaff */
[----:B------:R-:W-:Y:S02]  /*24a00*/  PLOP3.LUT P0, PT, PT, PT, PT, 0x80, 0x0 ;  /* 0x000000000000781c */ /* 0x000fe40003f0f070 */
[----:B------:R-:W-:-:S13]  /*24a10*/  ISETP.GT.AND P3, PT, R3, R6, PT ;  /* 0x000000060300720c */ /* 0x000fda0003f64270 */
[----:B------:R-:W-:Y:S05]  /*24a20*/  @!P3 BRA `(.L_x_694) ;  /* 0x000000180000b947 */ /* 0x000fea0003800000 */
[----:B------:R-:W-:Y:S01]  /*24a30*/  UMOV UR4, 0xffffffff ;  /* 0xffffffff00047882 */ /* 0x000fe20000000000 */
[----:B------:R-:W-:Y:S02]  /*24a40*/  SEL R2, R32, RZ, !P2 ;  /* 0x000000ff20027207 */ /* 0x000fe40005000000 */
[----:B------:R-:W-:Y:S05]  /*24a50*/  BRA.DIV UR4, `(.L_x_695) ;  /* 0x0000007604287947 */ /* 0x000fea000b800000 */
[----:B------:R-:W0:Y:S02]  /*24a60*/  S2R R8, SR_TID.X ;  /* 0x0000000000087919 */ /* 0x000e240000002100 */
[----:B0-----:R-:W-:-:S04]  /*24a70*/  SHF.R.U32.HI R8, RZ, 0x5, R8 ;  /* 0x00000005ff087819 */ /* 0x001fc80000011608 */
[----:B------:R-:W-:-:S05]  /*24a80*/  LOP3.LUT R8, R8, 0x3, RZ, 0xc0, !PT ;  /* 0x0000000308087812 */ /* 0x000fca00078ec0ff */
[----:B------:R0:W1:Y:S02]  /*24a90*/  SHFL.IDX PT, R14, R8, RZ, 0x1f ;  /* 0x00001fff080e7589 */ /* 0x00006400000e0000 */
.L_x_866:
[----:B-1----:R-:W-:Y:S02]  /*24aa0*/  ISETP.NE.AND P0, PT, R14, RZ, PT ;  /* 0x000000ff0e00720c */ /* 0x002fe40003f05270 */
[----:B------:R-:W-:-:S11]  /*24ab0*/  PLOP3.LUT P6, PT, PT, PT, PT, 0x8, 0x0 ;  /* 0x000000000000781c */ /* 0x000fd60003fce170 */
[----:B------:R-:W-:Y:S05]  /*24ac0*/  @P0 BRA `(.L_x_696) ;  /* 0x00000000000c0947 */ /* 0x000fea0003800000 */
[----:B------:R-:W-:-:S03]  /*24ad0*/  UMOV UR4, 0xffffffff ;  /* 0xffffffff00047882 */ /* 0x000fc60000000000 */
[----:B------:R-:W-:Y:S05]  /*24ae0*/  BRA.DIV UR4, `(.L_x_697) ;  /* 0x0000007604387947 */ /* 0x000fea000b800000 */
[----:B------:R-:W-:-:S13]  /*24af0*/  ELECT P6, URZ, PT ;  /* 0x00000000003f782f */ /* 0x000fda00038c0000 */
.L_x_696:
[----:B0-----:R-:W2:Y:S01]  /*24b00*/  LDL R8, [R1+0x2c] ;  /* 0x00002c0001087983 */ /* 0x001ea20000100800 */
[----:B------:R-:W-:Y:S01]  /*24b10*/  BSSY B1, `(.L_x_698) ;  /* 0x0000008000017945 */ /* 0x000fe20003800000 */
[----:B--2---:R-:W-:-:S05]  /*24b20*/  VIADD R8, R8, 0x1 ;  /* 0x0000000108087836 */ /* 0x004fca0000000000 */
[----:B------:R-:W-:-:S04]  /*24b30*/  LEA.HI R9, R8, R8, RZ, 0x1 ;  /* 0x0000000808097211 */ /* 0x000fc800078f08ff */
[----:B------:R-:W-:-:S04]  /*24b40*/  LOP3.LUT R9, R9, 0xfffffffe, RZ, 0xc0, !PT ;  /* 0xfffffffe09097812 */ /* 0x000fc800078ec0ff */
[----:B------:R-:W-:-:S04]  /*24b50*/  IADD3 R8, R8, -R9, RZ ;  /* 0x8000000908087210 */ /* 0x000fc80007ffe0ff */
[----:B------:R-:W-:-:S04]  /*24b60*/  SHF.L.U32 R8, R8, 0x1f, RZ ;  /* 0x0000001f08087819 */ /* 0x000fc800000006ff */
[----:B------:R-:W0:Y:S02]  /*24b70*/  SYNCS.PHASECHK.TRANS64.TRYWAIT P0, [R16+URZ+0x38820], R8 ;  /* 0x03882008100075a7 */ /* 0x000e24000800017f */
[----:B0-----:R-:W-:Y:S05]  /*24b80*/  @!P0 BRA `(.L_x_699) ;  /* 0x0000007400308947 */ /* 0x001fea0003800000 */
.L_x_869:
[----:B------:R-:W-:Y:S05]  /*24b90*/  BSYNC B1 ;  /* 0x0000000000017941 */ /* 0x000fea0003800000 */
.L_x_698:
[----:B------:R-:W-:Y:S04]  /*24ba0*/  BSSY B1, `(.L_x_700) ;  /* 0x00000ab000017945 */ /* 0x000fe80003800000 */
[----:B------:R-:W-:Y:S05]  /*24bb0*/  @!P6 BRA `(.L_x_701) ;  /* 0x0000000800a4e947 */ /* 0x000fea0003800000 */
[----:B------:R-:W-:Y:S01]  /*24bc0*/  IMAD R12, R28, 0x8, R16 ;  /* 0x000000081c0c7824 */ /* 0x000fe200078e0210 */
[----:B------:R-:W-:Y:S01]  /*24bd0*/  SHF.L.U32 R11, R30, 0x1f, RZ ;  /* 0x0000001f1e0b7819 */ /* 0x000fe200000006ff */
[----:B------:R-:W1:Y:S01]  /*24be0*/  S2R R9, SR_TID.X ;  /* 0x0000000000097919 */ /* 0x000e620000002100 */
[----:B------:R-:W-:Y:S02]  /*24bf0*/  BSSY B2, `(.L_x_702) ;  /* 0x0000005000027945 */ /* 0x000fe40003800000 */
[----:B------:R-:W2:Y:S01]  /*24c00*/  SYNCS.PHASECHK.TRANS64.TRYWAIT P0, [R12+URZ+0x388a0], R11 ;  /* 0x0388a00b0c0075a7 */ /* 0x000ea2000800017f */
[----:B-1----:R-:W-:-:S04]  /*24c10*/  LOP3.LUT R9, R9, 0x7f, RZ, 0xc0, !PT ;  /* 0x0000007f09097812 */ /* 0x002fc800078ec0ff */
[----:B------:R-:W-:Y:S01]  /*24c20*/  ISETP.NE.AND P2, PT, R9, RZ, PT ;  /* 0x000000ff0900720c */ /* 0x000fe20003f45270 */
[----:B--2---:R-:W-:-:S12]  /*24c30*/  @!P0 BRA `(.L_x_703) ;  /* 0x0000007400188947 */ /* 0x004fd80003800000 */
.L_x_870:
[----:B------:R-:W-:Y:S05]  /*24c40*/  BSYNC B2 ;  /* 0x0000000000027941 */ /* 0x000fea0003800000 */
.L_x_702:
[----:B------:R-:W-:Y:S04]  /*24c50*/  BSSY B2, `(.L_x_704) ;  /* 0x0000009000027945 */ /* 0x000fe80003800000 */
[----:B------:R-:W-:Y:S05]  /*24c60*/  @P2 BRA `(.L_x_705) ;  /* 0x00000000001c2947 */ /* 0x000fea0003800000 */
[----:B------:R-:W2:Y:S01]  /*24c70*/  S2R R9, SR_TID.X ;  /* 0x0000000000097919 */ /* 0x000ea20000002100 */
[----:B0-----:R-:W-:-:S04]  /*24c80*/  IMAD.MOV.U32 R8, RZ, RZ, 0xa000 ;  /* 0x0000a000ff087424 */ /* 0x001fc800078e00ff */
[----:B------:R3:W-:Y:S01]  /*24c90*/  SYNCS.ARRIVE.TRANS64 RZ, [R12+URZ+0x38890], R8 ;  /* 0x038890080cff79a7 */ /* 0x0007e2000800003f */
[----:B--2---:R-:W-:-:S04]  /*24ca0*/  LOP3.LUT R9, R9, 0x1f, RZ, 0xc0, !PT ;  /* 0x0000001f09097812 */ /* 0x004fc800078ec0ff */
[----:B------:R-:W-:-:S13]  /*24cb0*/  ISETP.NE.AND P0, PT, R9, RZ, PT ;  /* 0x000000ff0900720c */ /* 0x000fda0003f05270 */
[----:B---3--:R-:W-:Y:S05]  /*24cc0*/  @!P0 BRA `(.L_x_705) ;  /* 0x0000000000048947 */ /* 0x008fea0003800000 */
[----:B------:R-:W-:Y:S01]  /*24cd0*/  BPT.TRAP 0x1 ;  /* 0x000000040000795c */ /* 0x000fe20000300000 */
.L_x_705:
[----:B------:R-:W-:Y:S05]  /*24ce0*/  BSYNC B2 ;  /* 0x0000000000027941 */ /* 0x000fea0003800000 */
.L_x_704:
[----:B0-----:R-:W-:Y:S01]  /*24cf0*/  MOV R8, RZ ;  /* 0x000000ff00087202 */ /* 0x001fe20000000f00 */
[----:B------:R-:W-:Y:S01]  /*24d00*/  IMAD R10, R28, 0xa000, R16 ;  /* 0x0000a0001c0a7824 */ /* 0x000fe200078e0210 */
[----:B------:R-:W-:Y:S01]  /*24d10*/  UIADD3 UR4, UP0, UR38, 0x570, URZ ;  /* 0x0000057026047890 */ /* 0x000fe2000ff1e03f */
[----:B------:R-:W-:Y:S01]  /*24d20*/  IMAD R9, R3, 0x50, R0 ;  /* 0x0000005003097824 */ /* 0x000fe200078e0200 */
[----:B------:R-:W-:Y:S01]  /*24d30*/  R2UR UR10, R8 ;  /* 0x00000000080a72ca */ /* 0x000fe200000e0000 */
[----:B------:R-:W-:Y:S01]  /*24d40*/  VIADD R8, R12, 0x38890 ;  /* 0x000388900c087836 */ /* 0x000fe20000000000 */
[----:B------:R-:W-:Y:S01]  /*24d50*/  PLOP3.LUT P0, PT, PT, PT, PT, 0x80, 0x0 ;  /* 0x000000000000781c */ /* 0x000fe20003f0f070 */
[----:B------:R-:W-:Y:S01]  /*24d60*/  VIADD R9, R9, 0xffffffb0 ;  /* 0xffffffb009097836 */ /* 0x000fe20000000000 */
[----:B------:R-:W-:Y:S01]  /*24d70*/  IADD3 R13, R10, 0x24400, RZ ;  /* 0x000244000a0d7810 */ /* 0x000fe20007ffe0ff */
[----:B------:R-:W-:Y:S01]  /*24d80*/  UIADD3.X UR5, URZ, UR39, URZ, UP0, !UPT ;  /* 0x000000273f057290 */ /* 0x000fe200087fe43f */
[----:B------:R-:W-:Y:S01]  /*24d90*/  UMOV UR6, 0x0 ;  /* 0x0000000000067882 */ /* 0x000fe20000000000 */
[----:B------:R-:W-:-:S10]  /*24da0*/  UMOV UR7, 0x12f00000 ;  /* 0x12f0000000077882 */ /* 0x000fd40000000000 */
.L_x_706:
[----:B------:R-:W-:-:S13]  /*24db0*/  @P0 ELECT P3, URZ, PT ;  /* 0x00000000003f082f */ /* 0x000fda0003860000 */
[----:B------:R-:W-:Y:S02]  /*24dc0*/  @P3 R2UR UR13, R2 ;  /* 0x00000000020d32ca */ /* 0x000fe400000e0000 */
[----:B------:R-:W-:Y:S02]  /*24dd0*/  @P3 R2UR UR12, R26 ;  /* 0x000000001a0c32ca */ /* 0x000fe400000e0000 */
[----:B------:R-:W-:Y:S02]  /*24de0*/  @P3 R2UR UR11, R9 ;  /* 0x00000000090b32ca */ /* 0x000fe400000e0000 */
[----:B------:R-:W-:Y:S02]  /*24df0*/  @P3 R2UR UR9, R8 ;  /* 0x00000000080932ca */ /* 0x000fe400000e0000 */
[----:B------:R-:W-:Y:S02]  /*24e00*/  @P3 R2UR UR8, R13 ;  /* 0x000000000d0832ca */ /* 0x000fe400000e0000 */
[----:B------:R-:W-:-:S02]  /*24e10*/  @P3 PLOP3.LUT P0, PT, P3, PT, PT, 0x8, 0x0 ;  /* 0x000000000000381c */ /* 0x000fc40001f0e170 */
[----:B------:R-:W-:-:S09]  /*24e20*/  PLOP3.LUT P3, PT, PT, PT, PT, 0x8, 0x0 ;  /* 0x000000000000781c */ /* 0x000fd20003f6e170 */
[----:B------:R0:W-:Y:S02]  /*24e30*/  UTMALDG.4D [UR8], [UR4], desc[UR6] ;  /* 0x00000608040075b4 */ /* 0x0001e40008019000 */
[----:B0-----:R-:W-:Y:S05]  /*24e40*/  @P0 BRA.U.ANY `(.L_x_706) ;  /* 0xfffffffd00d80947 */ /* 0x001fea000393ffff */
[----:B------:R-:W-:Y:S01]  /*24e50*/  IMAD.MOV.U32 R22, RZ, RZ, 0x40 ;  /* 0x00000040ff167424 */ /* 0x000fe200078e00ff */
[----:B------:R-:W-:Y:S01]  /*24e60*/  PLOP3.LUT P0, PT, PT, PT, PT, 0x80, 0x0 ;  /* 0x000000000000781c */ /* 0x000fe20003f0f070 */
[----:B------:R-:W-:Y:S01]  /*24e70*/  VIADD R13, R10, 0x26c00 ;  /* 0x00026c000a0d7836 */ /* 0x000fe20000000000 */
[----:B------:R-:W-:Y:S01]  /*24e80*/  UMOV UR6, 0x0 ;  /* 0x0000000000067882 */ /* 0x000fe20000000000 */
[----:B------:R-:W-:Y:S01]  /*24e90*/  UMOV UR7, 0x12f00000 ;  /* 0x12f0000000077882 */ /* 0x000fe20000000000 */
[----:B------:R-:W-:-:S15]  /*24ea0*/  R2UR UR10, R22 ;  /* 0x00000000160a72ca */ /* 0x000fde00000e0000 */
.L_x_707:
        /* <DEDUP_REMOVED lines=10> */
[----:B------:R-:W-:Y:S01]  /*24f50*/  MOV R21, 0x80 ;  /* 0x0000008000157802 */ /* 0x000fe20000000f00 */
[----:B------:R-:W-:Y:S01]  /*24f60*/  VIADD R13, R10, 0x29400 ;  /* 0x000294000a0d7836 */ /* 0x000fe20000000000 */
[----:B------:R-:W-:Y:S01]  /*24f70*/  PLOP3.LUT P0, PT, PT, PT, PT, 0x80, 0x0 ;  /* 0x000000000000781c */ /* 0x000fe20003f0f070 */
[----:B------:R-:W-:Y:S01]  /*24f80*/  UMOV UR6, 0x0 ;  /* 0x0000000000067882 */ /* 0x000fe20000000000 */
[----:B------:R-:W-:Y:S01]  /*24f90*/  R2UR UR10, R21 ;  /* 0x00000000150a72ca */ /* 0x000fe200000e0000 */
[----:B------:R-:W-:-:S14]  /*24fa0*/  UMOV UR7, 0x12f00000 ;  /* 0x12f0000000077882 */ /* 0x000fdc0000000000 */
.L_x_708:
        /* <DEDUP_REMOVED lines=12> */
[----:B------:R-:W-:Y:S01]  /*25070*/  UMOV UR6, 0x0 ;  /* 0x0000000000067882 */ /* 0x000fe20000000000 */
[----:B------:R-:W-:Y:S01]  /*25080*/  IADD3 R13, R10, 0x2bc00, RZ ;  /* 0x0002bc000a0d7810 */ /* 0x000fe20007ffe0ff */
[----:B------:R-:W-:Y:S01]  /*25090*/  UMOV UR7, 0x12f00000 ;  /* 0x12f0000000077882 */ /* 0x000fe20000000000 */
[----:B------:R-:W-:-:S15]  /*250a0*/  R2UR UR10, R20 ;  /* 0x00000000140a72ca */ /* 0x000fde00000e0000 */
.L_x_709:
        /* <DEDUP_REMOVED lines=10> */
[----:B------:R-:W0:Y:S01]  /*25150*/  SYNCS.PHASECHK.TRANS64.TRYWAIT P0, [R12+URZ+0x388c0], R11 ;  /* 0x0388c00b0c0075a7 */ /* 0x000e22000800017f */
[----:B------:R-:W-:Y:S04]  /*25160*/  BSSY B2, `(.L_x_710) ;  /* 0x0000002000027945 */ /* 0x000fe80003800000 */
[----:B0-----:R-:W-:Y:S05]  /*25170*/  @!P0 BRA `(.L_x_711) ;  /* 0x0000006c00dc8947 */ /* 0x001fea0003800000 */
.L_x_871:
[----:B------:R-:W-:Y:S05]  /*25180*/  BSYNC B2 ;  /* 0x0000000000027941 */ /* 0x000fea0003800000 */
.L_x_710:
[----:B------:R-:W-:Y:S01]  /*25190*/  BSSY B2, `(.L_x_712) ;  /* 0x000000b000027945 */ /* 0x000fe20003800000 */
[----:B------:R-:W-:Y:S02]  /*251a0*/  IMAD.MOV.U32 R14, RZ, RZ, 0x0 ;  /* 0x00000000ff0e7424 */ /* 0x000fe400078e00ff */
[----:B------:R-:W-:Y:S01]  /*251b0*/  IMAD.MOV.U32 R15, RZ, RZ, 0x12f00000 ;  /* 0x12f00000ff0f7424 */ /* 0x000fe200078e00ff */
[----:B------:R-:W-:Y:S06]  /*251c0*/  @P2 BRA `(.L_x_713) ;  /* 0x00000000001c2947 */ /* 0x000fec0003800000 */
[----:B------:R-:W2:Y:S01]  /*251d0*/  S2R R13, SR_TID.X ;  /* 0x00000000000d7919 */ /* 0x000ea20000002100 */
[----:B------:R-:W-:-:S04]  /*251e0*/  MOV R8, 0xa000 ;  /* 0x0000a00000087802 */ /* 0x000fc80000000f00 */
[----:B------:R3:W-:Y:S01]  /*251f0*/  SYNCS.ARRIVE.TRANS64 RZ, [R12+URZ+0x388b0], R8 ;  /* 0x0388b0080cff79a7 */ /* 0x0007e2000800003f */
[----:B--2---:R-:W-:-:S04]  /*25200*/  LOP3.LUT R13, R13, 0x1f, RZ, 0xc0, !PT ;  /* 0x0000001f0d0d7812 */ /* 0x004fc800078ec0ff */
[----:B------:R-:W-:-:S13]  /*25210*/  ISETP.NE.AND P0, PT, R13, RZ, PT ;  /* 0x000000ff0d00720c */ /* 0x000fda0003f05270 */
[----:B---3--:R-:W-:Y:S05]  /*25220*/  @!P0 BRA `(.L_x_713) ;  /* 0x0000000000048947 */ /* 0x008fea0003800000 */
[----:B------:R-:W-:Y:S01]  /*25230*/  BPT.TRAP 0x1 ;  /* 0x000000040000795c */ /* 0x000fe20000300000 */
.L_x_713:
[----:B------:R-:W-:Y:S05]  /*25240*/  BSYNC B2 ;  /* 0x0000000000027941 */ /* 0x000fea0003800000 */
.L_x_712:
[----:B------:R-:W-:Y:S01]  /*25250*/  R2UR UR6, R14 ;  /* 0x000000000e0672ca */ /* 0x000fe200000e0000 */
[----:B------:R-:W-:Y:S01]  /*25260*/  IMAD.MOV.U32 R8, RZ, RZ, RZ ;  /* 0x000000ffff087224 */ /* 0x000fe200078e00ff */
[----:B------:R-:W-:Y:S01]  /*25270*/  R2UR UR7, R15 ;  /* 0x000000000f0772ca */ /* 0x000fe200000e0000 */
[----:B------:R-:W-:Y:S01]  /*25280*/  UIADD3 UR4, UP0, UR38, 0x670, URZ ;  /* 0x0000067026047890 */ /* 0x000fe2000ff1e03f */
[----:B------:R-:W-:Y:S01]  /*25290*/  PLOP3.LUT P0, PT, PT, PT, PT, 0x80, 0x0 ;  /* 0x000000000000781c */ /* 0x000fe20003f0f070 */
[----:B01----:R-:W-:Y:S01]  /*252a0*/  VIADD R12, R12, 0x388b0 ;  /* 0x000388b00c0c7836 */ /* 0x003fe20000000000 */
[----:B------:R-:W-:Y:S01]  /*252b0*/  R2UR UR10, R8 ;  /* 0x00000000080a72ca */ /* 0x000fe200000e0000 */
[----:B------:R-:W-:Y:S01]  /*252c0*/  UIADD3.X UR5, URZ, UR39, URZ, UP0, !UPT ;  /* 0x000000273f057290 */ /* 0x000fe200087fe43f */
[----:B------:R-:W-:-:S13]  /*252d0*/  IADD3 R8, R10, 0x400, RZ ;  /* 0x000004000a087810 */ /* 0x000fda0007ffe0ff */
.L_x_714:
        /* <DEDUP_REMOVED lines=10> */
[----:B------:R-:W-:Y:S01]  /*25380*/  R2UR UR10, R22 ;  /* 0x00000000160a72ca */ /* 0x000fe200000e0000 */
[----:B------:R-:W-:Y:S01]  /*25390*/  VIADD R8, R10, 0x2c00 ;  /* 0x00002c000a087836 */ /* 0x000fe20000000000 */
[----:B------:R-:W-:Y:S02]  /*253a0*/  R2UR UR6, R14 ;  /* 0x000000000e0672ca */ /* 0x000fe400000e0000 */
[----:B------:R-:W-:Y:S02]  /*253b0*/  R2UR UR7, R15 ;  /* 0x000000000f0772ca */ /* 0x000fe400000e0000 */
[----:B------:R-:W-:-:S13]  /*253c0*/  PLOP3.LUT P0, PT, PT, PT, PT, 0x80, 0x0 ;  /* 0x000000000000781c */ /* 0x000fda0003f0f070 */
.L_x_715:
        /* <DEDUP_REMOVED lines=15> */
.L_x_716:
        /* <DEDUP_REMOVED lines=10> */
[----:B------:R-:W-:Y:S02]  /*25560*/  R2UR UR10, R20 ;  /* 0x00000000140a72ca */ /* 0x000fe400000e0000 */
[----:B------:R-:W-:Y:S02]  /*25570*/  R2UR UR6, R14 ;  /* 0x000000000e0672ca */ /* 0x000fe400000e0000 */
[----:B------:R-:W-:Y:S02]  /*25580*/  R2UR UR7, R15 ;  /* 0x000000000f0772ca */ /* 0x000fe400000e0000 */
[----:B------:R-:W-:Y:S02]  /*25590*/  PLOP3.LUT P0, PT, PT, PT, PT, 0x80, 0x0 ;  /* 0x000000000000781c */ /* 0x000fe40003f0f070 */
[----:B------:R-:W-:-:S11]  /*255a0*/  IADD3 R10, R10, 0x7c00, RZ ;  /* 0x00007c000a0a7810 */ /* 0x000fd60007ffe0ff */
.L_x_717:
        /* <DEDUP_REMOVED lines=9> */
[----:B-1----:R-:W-:Y:S05]  /*25640*/  @P0 BRA.U.ANY `(.L_x_717) ;  /* 0xfffffffd00d80947 */ /* 0x002fea000393ffff */
.L_x_701:
[----:B------:R-:W-:Y:S05]  /*25650*/  BSYNC B1 ;  /* 0x0000000000017941 */ /* 0x000fea0003800000 */
.L_x_700:
[----:B------:R-:W-:Y:S01]  /*25660*/  VIADD R12, R3, 0xfffffffe ;  /* 0xfffffffe030c7836 */ /* 0x000fe20000000000 */
[----:B------:R-:W-:Y:S01]  /*25670*/  PLOP3.LUT P0, PT, PT, PT, PT, 0x8, 0x0 ;  /* 0x000000000000781c */ /* 0x000fe20003f0e170 */
[----:B------:R-:W-:-:S03]  /*25680*/  VIADD R28, R28, 0x1 ;  /* 0x000000011c1c7836 */ /* 0x000fc60000000000 */
[----:B------:R-:W-:Y:S02]  /*25690*/  ISETP.GE.AND P3, PT, R12, R6, PT ;  /* 0x000000060c00720c */ /* 0x000fe40003f66270 */
[----:B------:R-:W-:-:S04]  /*256a0*/  ISETP.NE.AND P2, PT, R28, 0x2, PT ;  /* 0x000000021c00780c */ /* 0x000fc80003f45270 */
[----:B------:R-:W-:Y:S02]  /*256b0*/  SEL R3, RZ, 0x1, P2 ;  /* 0x00000001ff037807 */ /* 0x000fe40001000000 */
[----:B------:R-:W-:Y:S02]  /*256c0*/  SEL R28, R28, RZ, P2 ;  /* 0x000000ff1c1c7207 */ /* 0x000fe40001000000 */
[----:B------:R-:W-:-:S03]  /*256d0*/  LOP3.LUT R30, R30, R3, RZ, 0x3c, !PT ;  /* 0x000000031e1e7212 */ /* 0x000fc600078e3cff */
[----:B------:R-:W-:Y:S05]  /*256e0*/  @!P3 BRA `(.L_x_694) ;  /* 0x0000000800d0b947 */ /* 0x000fea0003800000 */
.L_x_736:
[----:B------:R-:W-:Y:S05]  /*256f0*/  YIELD ;  /* 0x0000000000007946 */ /* 0x000fea0003800000 */
[----:B------:R-:W-:Y:S04]  /*25700*/  BSSY B1, `(.L_x_718) ;  /* 0x00000aa000017945 */ /* 0x000fe80003800000 */
[----:B------:R-:W-:Y:S05]  /*25710*/  @!P6 BRA `(.L_x_719) ;  /* 0x0000000800a0e947 */ /* 0x000fea0003800000 */
[----:B------:R-:W-:Y:S01]  /*25720*/  LEA R11, R28, R16, 0x3 ;  /* 0x000000101c0b7211 */ /* 0x000fe200078e18ff */
[----:B------:R-:W1:Y:S01]  /*25730*/  S2R R3, SR_TID.X ;  /* 0x0000000000037919 */ /* 0x000e620000002100 */
[----:B------:R-:W-:Y:S01]  /*25740*/  SHF.L.U32 R10, R30, 0x1f, RZ ;  /* 0x0000001f1e0a7819 */ /* 0x000fe200000006ff */
[----:B------:R-:W-:Y:S03]  /*25750*/  BSSY B2, `(.L_x_720) ;  /* 0x0000005000027945 */ /* 0x000fe60003800000 */
[----:B------:R-:W2:Y:S01]  /*25760*/  SYNCS.PHASECHK.TRANS64.TRYWAIT P2, [R11+URZ+0x388a0], R10 ;  /* 0x0388a00a0b0075a7 */ /* 0x000ea2000804017f */
[----:B-1----:R-:W-:-:S04]  /*25770*/  LOP3.LUT R3, R3, 0x7f, RZ, 0xc0, !PT ;  /* 0x0000007f03037812 */ /* 0x002fc800078ec0ff */
[----:B------:R-:W-:Y:S01]  /*25780*/  ISETP.NE.AND P3, PT, R3, RZ, PT ;  /* 0x000000ff0300720c */ /* 0x000fe20003f65270 */
[----:B--2---:R-:W-:-:S12]  /*25790*/  @!P2 BRA `(.L_x_721) ;  /* 0x000000680068a947 */ /* 0x004fd80003800000 */
.L_x_872:
[----:B------:R-:W-:Y:S05]  /*257a0*/  BSYNC B2 ;  /* 0x0000000000027941 */ /* 0x000fea0003800000 */
.L_x_720:
[----:B------:R-:W-:Y:S04]  /*257b0*/  BSSY B2, `(.L_x_722) ;  /* 0x0000009000027945 */ /* 0x000fe80003800000 */
[----:B------:R-:W-:Y:S05]  /*257c0*/  @P3 BRA `(.L_x_723) ;  /* 0x00000000001c3947 */ /* 0x000fea0003800000 */
[----:B0-----:R-:W0:Y:S01]  /*257d0*/  S2R R8, SR_TID.X ;  /* 0x0000000000087919 */ /* 0x001e220000002100 */
[----:B------:R-:W-:-:S04]  /*257e0*/  IMAD.MOV.U32 R3, RZ, RZ, 0xa000 ;  /* 0x0000a000ff037424 */ /* 0x000fc800078e00ff */
[----:B------:R2:W-:Y:S01]  /*257f0*/  SYNCS.ARRIVE.TRANS64 RZ, [R11+URZ+0x38890], R3 ;  /* 0x038890030bff79a7 */ /* 0x0005e2000800003f */
[----:B0-----:R-:W-:-:S04]  /*25800*/  LOP3.LUT R8, R8, 0x1f, RZ, 0xc0, !PT ;  /* 0x0000001f08087812 */ /* 0x001fc800078ec0ff */
[----:B------:R-:W-:-:S13]  /*25810*/  ISETP.NE.AND P2, PT, R8, RZ, PT ;  /* 0x000000ff0800720c */ /* 0x000fda0003f45270 */
[----:B--2---:R-:W-:Y:S05]  /*25820*/  @!P2 BRA `(.L_x_723) ;  /* 0x000000000004a947 */ /* 0x004fea0003800000 */
[----:B------:R-:W-:Y:S01]  /*25830*/  BPT.TRAP 0x1 ;  /* 0x000000040000795c */ /* 0x000fe20000300000 */
.L_x_723:
[----:B------:R-:W-:Y:S05]  /*25840*/  BSYNC B2 ;  /* 0x0000000000027941 */ /* 0x000fea0003800000 */
.L_x_722:
[----:B------:R-:W-:Y:S01]  /*25850*/  IMAD.MOV.U32 R20, RZ, RZ, RZ ;  /* 0x000000ffff147224 */ /* 0x000fe200078e00ff */
[----:B------:R-:W-:Y:S01]  /*25860*/  UIADD3 UR4, UP0, UR38, 0x570, URZ ;  /* 0x0000057026047890 */ /* 0x000fe2000ff1e03f */
[----:B------:R-:W-:Y:S01]  /*25870*/  IMAD R9, R28, 0xa000, R16 ;  /* 0x0000a0001c097824 */ /* 0x000fe200078e0210 */
[----:B------:R-:W-:Y:S01]  /*25880*/  PLOP3.LUT P2, PT, PT, PT, PT, 0x80, 0x0 ;  /* 0x000000000000781c */ /* 0x000fe20003f4f070 */
[----:B0-----:R-:W-:Y:S01]  /*25890*/  IMAD R8, R12, 0x50, R0 ;  /* 0x000000500c087824 */ /* 0x001fe200078e0200 */
[----:B------:R-:W-:Y:S01]  /*258a0*/  R2UR UR10, R20 ;  /* 0x00000000140a72ca */ /* 0x000fe200000e0000 */
[----:B------:R-:W-:Y:S01]  /*258b0*/  VIADD R13, R9, 0x24400 ;  /* 0x00024400090d7836 */ /* 0x000fe20000000000 */
[----:B------:R-:W-:Y:S01]  /*258c0*/  IADD3 R3, R11, 0x38890, RZ ;  /* 0x000388900b037810 */ /* 0x000fe20007ffe0ff */
[----:B------:R-:W-:Y:S01]  /*258d0*/  UIADD3.X UR5, URZ, UR39, URZ, UP0, !UPT ;  /* 0x000000273f057290 */ /* 0x000fe200087fe43f */
[----:B------:R-:W-:Y:S01]  /*258e0*/  UMOV UR6, 0x0 ;  /* 0x0000000000067882 */ /* 0x000fe20000000000 */
[----:B------:R-:W-:-:S10]  /*258f0*/  UMOV UR7, 0x12f00000 ;  /* 0x12f0000000077882 */ /* 0x000fd40000000000 */
.L_x_724:
        /* <DEDUP_REMOVED lines=13> */
[----:B------:R-:W-:Y:S02]  /*259d0*/  UMOV UR7, 0x12f00000 ;  /* 0x12f0000000077882 */ /* 0x000fe40000000000 */
[----:B------:R-:W-:Y:S02]  /*259e0*/  R2UR UR10, R13 ;  /* 0x000000000d0a72ca */ /* 0x000fe400000e0000 */
[----:B------:R-:W-:-:S13]  /*259f0*/  IADD3 R13, R9, 0x26c00, RZ ;  /* 0x00026c00090d7810 */ /* 0x000fda0007ffe0ff */
.L_x_725:
        /* <DEDUP_REMOVED lines=16> */
.L_x_726:
        /* <DEDUP_REMOVED lines=16> */
.L_x_727:
        /* <DEDUP_REMOVED lines=13> */
.L_x_873:
[----:B------:R-:W-:Y:S05]  /*25cd0*/  BSYNC B2 ;  /* 0x0000000000027941 */ /* 0x000fea0003800000 */
.L_x_728:
[----:B------:R-:W-:Y:S01]  /*25ce0*/  BSSY B2, `(.L_x_730) ;  /* 0x000000b000027945 */ /* 0x000fe20003800000 */
[----:B------:R-:W-:Y:S01]  /*25cf0*/  IMAD.MOV.U32 R14, RZ, RZ, 0x0 ;  /* 0x00000000ff0e7424 */ /* 0x000fe200078e00ff */
[----:B------:R-:W-:Y:S02]  /*25d00*/  MOV R15, 0x12f00000 ;  /* 0x12f00000000f7802 */ /* 0x000fe40000000f00 */
[----:B------:R-:W-:Y:S05]  /*25d10*/  @P3 BRA `(.L_x_731) ;  /* 0x00000000001c3947 */ /* 0x000fea0003800000 */
[----:B------:R-:W2:Y:S01]  /*25d20*/  S2R R13, SR_TID.X ;  /* 0x00000000000d7919 */ /* 0x000ea20000002100 */
[----:B------:R-:W-:-:S04]  /*25d30*/  IMAD.MOV.U32 R3, RZ, RZ, 0xa000 ;  /* 0x0000a000ff037424 */ /* 0x000fc800078e00ff */
[----:B------:R3:W-:Y:S01]  /*25d40*/  SYNCS.ARRIVE.TRANS64 RZ, [R11+URZ+0x388b0], R3 ;  /* 0x0388b0030bff79a7 */ /* 0x0007e2000800003f */
[----:B--2---:R-:W-:-:S04]  /*25d50*/  LOP3.LUT R13, R13, 0x1f, RZ, 0xc0, !PT ;  /* 0x0000001f0d0d7812 */ /* 0x004fc800078ec0ff */
[----:B------:R-:W-:-:S13]  /*25d60*/  ISETP.NE.AND P2, PT, R13, RZ, PT ;  /* 0x000000ff0d00720c */ /* 0x000fda0003f45270 */
[----:B---3--:R-:W-:Y:S05]  /*25d70*/  @!P2 BRA `(.L_x_731) ;  /* 0x000000000004a947 */ /* 0x008fea0003800000 */
[----:B------:R-:W-:Y:S01]  /*25d80*/  BPT.TRAP 0x1 ;  /* 0x000000040000795c */ /* 0x000fe20000300000 */
.L_x_731:
[----:B------:R-:W-:Y:S05]  /*25d90*/  BSYNC B2 ;  /* 0x0000000000027941 */ /* 0x000fea0003800000 */
.L_x_730:
[----:B------:R-:W-:Y:S01]  /*25da0*/  R2UR UR10, R20 ;  /* 0x00000000140a72ca */ /* 0x000fe200000e0000 */
[----:B------:R-:W-:Y:S01]  /*25db0*/  UIADD3 UR4, UP0, UR38, 0x670, URZ ;  /* 0x0000067026047890 */ /* 0x000fe2000ff1e03f */
[----:B------:R-:W-:Y:S01]  /*25dc0*/  R2UR UR6, R14 ;  /* 0x000000000e0672ca */ /* 0x000fe200000e0000 */
[----:B01----:R-:W-:Y:S01]  /*25dd0*/  VIADD R11, R11, 0x388b0 ;  /* 0x000388b00b0b7836 */ /* 0x003fe20000000000 */
[----:B------:R-:W-:Y:S01]  /*25de0*/  R2UR UR7, R15 ;  /* 0x000000000f0772ca */ /* 0x000fe200000e0000 */
[----:B------:R-:W-:Y:S01]  /*25df0*/  UIADD3.X UR5, URZ, UR39, URZ, UP0, !UPT ;  /* 0x000000273f057290 */ /* 0x000fe200087fe43f */
[----:B------:R-:W-:Y:S02]  /*25e00*/  PLOP3.LUT P2, PT, PT, PT, PT, 0x80, 0x0 ;  /* 0x000000000000781c */ /* 0x000fe40003f4f070 */
[----:B------:R-:W-:-:S11]  /*25e10*/  IADD3 R3, R9, 0x400, RZ ;  /* 0x0000040009037810 */ /* 0x000fd60007ffe0ff */
.L_x_732:
        /* <DEDUP_REMOVED lines=11> */
[----:B------:R-:W-:Y:S01]  /*25ed0*/  R2UR UR6, R14 ;  /* 0x000000000e0672ca */ /* 0x000fe200000e0000 */
[----:B------:R-:W-:Y:S01]  /*25ee0*/  VIADD R3, R9, 0x2c00 ;  /* 0x00002c0009037836 */ /* 0x000fe20000000000 */
[----:B------:R-:W-:Y:S02]  /*25ef0*/  R2UR UR7, R15 ;  /* 0x000000000f0772ca */ /* 0x000fe400000e0000 */
[----:B------:R-:W-:Y:S02]  /*25f00*/  R2UR UR10, R10 ;  /* 0x000000000a0a72ca */ /* 0x000fe400000e0000 */
[----:B------:R-:W-:-:S13]  /*25f10*/  PLOP3.LUT P2, PT, PT, PT, PT, 0x80, 0x0 ;  /* 0x000000000000781c */ /* 0x000fda0003f4f070 */
.L_x_733:
        /* <DEDUP_REMOVED lines=15> */
.L_x_734:
        /* <DEDUP_REMOVED lines=15> */
.L_x_735:
        /* <DEDUP_REMOVED lines=10> */
.L_x_719:
[----:B------:R-:W-:Y:S05]  /*261a0*/  BSYNC B1 ;  /* 0x0000000000017941 */ /* 0x000fea0003800000 */
.L_x_718:
[----:B------:R-:W-:Y:S01]  /*261b0*/  ISETP.GT.AND P3, PT, R12, R6, PT ;  /* 0x000000060c00720c */ /* 0x000fe20003f64270 */
[----:B------:R-:W-:Y:S01]  /*261c0*/  VIADD R28, R28, 0x1 ;  /* 0x000000011c1c7836 */ /* 0x000fe20000000000 */
[----:B------:R-:W-:-:S04]  /*261d0*/  IADD3 R12, R12, -0x1, RZ ;  /* 0xffffffff0c0c7810 */ /* 0x000fc80007ffe0ff */
[----:B------:R-:W-:-:S04]  /*261e0*/  ISETP.NE.AND P2, PT, R28, 0x2, PT ;  /* 0x000000021c00780c */ /* 0x000fc80003f45270 */
[----:B------:R-:W-:Y:S02]  /*261f0*/  SEL R3, RZ, 0x1, P2 ;  /* 0x00000001ff037807 */ /* 0x000fe40001000000 */
[----:B------:R-:W-:Y:S02]  /*26200*/  SEL R28, R28, RZ, P2 ;  /* 0x000000ff1c1c7207 */ /* 0x000fe40001000000 */
[----:B------:R-:W-:Y:S01]  /*26210*/  LOP3.LUT R30, R30, R3, RZ, 0x3c, !PT ;  /* 0x000000031e1e7212 */ /* 0x000fe200078e3cff */
[----:B------:R-:W-:Y:S06]  /*26220*/  @P3 BRA `(.L_x_736) ;  /* 0xfffffff400303947 */ /* 0x000fec000383ffff */
.L_x_694:
[----:B------:R-:W-:Y:S05]  /*26230*/  BSYNC B0 ;  /* 0x0000000000007941 */ /* 0x000fea0003800000 */
.L_x_693:
[----:B------:R-:W-:Y:S05]  /*26240*/  @!P0 WARPSYNC.ALL ;  /* 0x0000000000008948 */ /* 0x000fea0003800000 */
[----:B------:R-:W-:Y:S01]  /*26250*/  @!P0 BAR.SYNC.DEFER_BLOCKING 0xc, 0x180 ;  /* 0x0306000000008b1d */ /* 0x000fe20000010000 */
[----:B------:R-:W-:-:S05]  /*26260*/  IMAD.MOV.U32 R0, RZ, RZ, RZ ;  /* 0x000000ffff007224 */ /* 0x000fca00078e00ff */
[----:B------:R-:W-:Y:S04]  /*26270*/  BSSY B0, `(.L_x_737) ;  /* 0x000001e000007945 */ /* 0x000fe80003800000 */
[----:B------:R-:W-:Y:S05]  /*26280*/  @!P1 BRA `(.L_x_738) ;  /* 0x0000000000709947 */ /* 0x000fea0003800000 */
[----:B------:R-:W-:-:S13]  /*26290*/  ISETP.NE.AND P0, PT, R5, RZ, PT ;  /* 0x000000ff0500720c */ /* 0x000fda0003f05270 */
[----:B------:R-:W1:Y:S02]  /*262a0*/  @!P0 LDC R5, c[0x0][0x9f0] ;  /* 0x00027c00ff058b82 */ /* 0x000e640000000800 */
[-C--:B-1----:R-:W-:Y:S02]  /*262b0*/  IABS R0, R5.reuse ;  /* 0x0000000500007213 */ /* 0x082fe40000000000 */
[----:B0-----:R-:W-:Y:S02]  /*262c0*/  IABS R8, R5 ;  /* 0x0000000500087213 */ /* 0x001fe40000000000 */
[----:B------:R-:W0:Y:S03]  /*262d0*/  I2F.RP R9, R0 ;  /* 0x0000000000097306 */ /* 0x000e260000209400 */
[----:B------:R-:W-:-:S05]  /*262e0*/  IMAD.MOV R8, RZ, RZ, -R8 ;  /* 0x000000ffff087224 */ /* 0x000fca00078e0a08 */
[----:B0-----:R-:W0:Y:S02]  /*262f0*/  MUFU.RCP R9, R9 ;  /* 0x0000000900097308 */ /* 0x001e240000001000 */
[----:B0-----:R-:W-:-:S06]  /*26300*/  VIADD R10, R9, 0xffffffe ;  /* 0x0ffffffe090a7836 */ /* 0x001fcc0000000000 */
[----:B------:R-:W0:Y:S02]  /*26310*/  F2I.FTZ.U32.TRUNC.NTZ R3, R10 ;  /* 0x0000000a00037305 */ /* 0x000e24000021f000 */
[----:B0-----:R-:W-:-:S05]  /*26320*/  IADD3 R2, RZ, -R3, RZ ;  /* 0x80000003ff027210 */ /* 0x001fca0007ffe0ff */
[----:B------:R-:W-:Y:S02]  /*26330*/  IMAD R6, R2, R0, RZ ;  /* 0x0000000002067224 */ /* 0x000fe400078e02ff */
[----:B------:R-:W-:-:S04]  /*26340*/  IMAD.MOV.U32 R2, RZ, RZ, RZ ;  /* 0x000000ffff027224 */ /* 0x000fc800078e00ff */
[----:B------:R-:W-:Y:S01]  /*26350*/  IMAD.HI.U32 R6, R3, R6, R2 ;  /* 0x0000000603067227 */ /* 0x000fe200078e0002 */
[----:B------:R-:W-:-:S04]  /*26360*/  IADD3 R3, R4, -0x1, R5 ;  /* 0xffffffff04037810 */ /* 0x000fc80007ffe005 */
[----:B------:R-:W-:Y:S02]  /*26370*/  IABS R2, R3 ;  /* 0x0000000300027213 */ /* 0x000fe40000000000 */
[----:B------:R-:W-:-:S03]  /*26380*/  LOP3.LUT R3, R3, R5, RZ, 0x3c, !PT ;  /* 0x0000000503037212 */ /* 0x000fc600078e3cff */
[----:B------:R-:W-:Y:S01]  /*26390*/  IMAD.HI.U32 R6, R6, R2, RZ ;  /* 0x0000000206067227 */ /* 0x000fe200078e00ff */
[----:B------:R-:W-:-:S03]  /*263a0*/  ISETP.GE.AND P2, PT, R3, RZ, PT ;  /* 0x000000ff0300720c */ /* 0x000fc60003f46270 */
[----:B------:R-:W-:-:S05]  /*263b0*/  IMAD R2, R6, R8, R2 ;  /* 0x0000000806027224 */ /* 0x000fca00078e0202 */
[----:B------:R-:W-:-:S13]  /*263c0*/  ISETP.GT.U32.AND P1, PT, R0, R2, PT ;  /* 0x000000020000720c */ /* 0x000fda0003f24070 */
[-C--:B------:R-:W-:Y:S01]  /*263d0*/  @!P1 IADD3 R2, R2, -R0.reuse, RZ ;  /* 0x8000000002029210 */ /* 0x080fe20007ffe0ff */
[----:B------:R-:W-:Y:S01]  /*263e0*/  @!P1 VIADD R6, R6, 0x1 ;  /* 0x0000000106069836 */ /* 0x000fe20000000000 */
[----:B------:R-:W-:Y:S02]  /*263f0*/  ISETP.NE.AND P1, PT, R5, RZ, PT ;  /* 0x000000ff0500720c */ /* 0x000fe40003f25270 */
[----:B------:R-:W-:-:S13]  /*26400*/  ISETP.GE.U32.AND P0, PT, R2, R0, PT ;  /* 0x000000000200720c */ /* 0x000fda0003f06070 */
[----:B------:R-:W-:-:S05]  /*26410*/  @P0 VIADD R6, R6, 0x1 ;  /* 0x0000000106060836 */ /* 0x000fca0000000000 */
[----:B------:R-:W-:-:S05]  /*26420*/  MOV R0, R6 ;  /* 0x0000000600007202 */ /* 0x000fca0000000f00 */
[----:B------:R-:W-:Y:S01]  /*26430*/  @!P2 IMAD.MOV R0, RZ, RZ, -R0 ;  /* 0x000000ffff00a224 */ /* 0x000fe200078e0a00 */
[----:B------:R-:W-:-:S07]  /*26440*/  @!P1 LOP3.LUT R0, RZ, R5, RZ, 0x33, !PT ;  /* 0x00000005ff009212 */ /* 0x000fce00078e33ff */
.L_x_738:
[----:B------:R-:W-:Y:S05]  /*26450*/  BSYNC B0 ;  /* 0x0000000000007941 */ /* 0x000fea0003800000 */
.L_x_737:
[-C--:B------:R-:W-:Y:S01]  /*26460*/  IMAD R3, R7, R0.reuse, RZ ;  /* 0x0000000007037224 */ /* 0x080fe200078e02ff */
[----:B------:R-:W-:Y:S04]  /*26470*/  BSSY B7, `(.L_x_739) ;  /* 0x0000393000077945 */ /* 0x000fe80003800000 */
[----:B------:R-:W-:Y:S01]  /*26480*/  VIADDMNMX R2, R3, R0, R4, PT ;  /* 0x0000000003027246 */ /* 0x000fe20003800104 */
[----:B------:R1:W-:Y:S03]  /*26490*/  STL [R1+0xc], R3 ;  /* 0x00000c0301007387 */ /* 0x0003e60000100800 */
[----:B------:R-:W-:Y:S01]  /*264a0*/  ISETP.GT.AND P0, PT, R2, R3, PT ;  /* 0x000000030200720c */ /* 0x000fe20003f04270 */
[----:B------:R1:W-:-:S12]  /*264b0*/  STL [R1+0x1c], R2 ;  /* 0x00001c0201007387 */ /* 0x0003d80000100800 */
[----:B-1----:R-:W-:Y:S05]  /*264c0*/  @P0 BRA `(.L_x_740) ;  /* 0x0000000000480947 */ /* 0x002fea0003800000 */
[----:B------:R-:W1:Y:S02]  /*264d0*/  S2R R2, SR_TID.X ;  /* 0x0000000000027919 */ /* 0x000e640000002100 */
[----:B-1----:R-:W-:-:S04]  /*264e0*/  LOP3.LUT R2, R2, 0x7f, RZ, 0xc0, !PT ;  /* 0x0000007f02027812 */ /* 0x002fc800078ec0ff */
[----:B------:R-:W-:-:S13]  /*264f0*/  ISETP.NE.AND P0, PT, R2, RZ, PT ;  /* 0x000000ff0200720c */ /* 0x000fda0003f05270 */
[----:B------:R-:W-:Y:S05]  /*26500*/  @P0 BRA `(.L_x_741) ;  /* 0x0000003800240947 */ /* 0x000fea0003800000 */
[----:B------:R-:W1:Y:S01]  /*26510*/  S2R R5, SR_LANEID ;  /* 0x0000000000057919 */ /* 0x000e620000000000 */
[----:B------:R-:W-:Y:S01]  /*26520*/  VOTEU.ANY UR4, UPT, PT ;  /* 0x0000000000047886 */ /* 0x000fe200038e0100 */
[----:B------:R-:W2:Y:S01]  /*26530*/  LDC.64 R2, c[0x0][0xc60] ;  /* 0x00031800ff027b82 */ /* 0x000ea20000000a00 */
[----:B------:R-:W1:Y:S01]  /*26540*/  FLO.U32 R0, UR4 ;  /* 0x0000000400007d00 */ /* 0x000e6200080e0000 */
[----:B------:R-:W-:Y:S01]  /*26550*/  ULDC.64 UR6, c[0x0][0x208] ;  /* 0x0000820000067ab9 */ /* 0x000fe20000000a00 */
[----:B-1----:R-:W-:-:S06]  /*26560*/  ISETP.EQ.U32.AND P0, PT, R0, R5, PT ;  /* 0x000000050000720c */ /* 0x002fcc0003f02070 */
[----:B------:R-:W2:Y:S07]  /*26570*/  POPC R5, UR4 ;  /* 0x0000000400057d09 */ /* 0x000eae0008000000 */
[----:B--2---:R-:W2:Y:S01]  /*26580*/  @P0 ATOMG.E.ADD.STRONG.GPU PT, R3, desc[UR6][R2.64], R5 ;  /* 0x00000005020309a8 */ /* 0x004ea200081ee1c6 */
[----:B------:R-:W1:Y:S02]  /*26590*/  S2R R4, SR_LTMASK ;  /* 0x0000000000047919 */ /* 0x000e640000003900 */
[----:B-1----:R-:W-:-:S04]  /*265a0*/  LOP3.LUT R4, R4, UR4, RZ, 0xc0, !PT ;  /* 0x0000000404047c12 */ /* 0x002fc8000f8ec0ff */
[----:B------:R-:W1:Y:S01]  /*265b0*/  POPC R7, R4 ;  /* 0x0000000400077309 */ /* 0x000e620000000000 */
[----:B--2---:R-:W1:Y:S02]  /*265c0*/  SHFL.IDX PT, R0, R3, R0, 0x1f ;  /* 0x00001f0003007589 */ /* 0x004e6400000e0000 */
[----:B-1----:R-:W-:Y:S01]  /*265d0*/  IADD3 R24, R0, UR36, R7 ;  /* 0x0000002400187c10 */ /* 0x002fe2000fffe007 */
[----:B------:R-:W-:Y:S06]  /*265e0*/  BRA `(.L_x_741) ;  /* 0x0000003400ec7947 */ /* 0x000fec0003800000 */
.L_x_740:
        /* <DEDUP_REMOVED lines=8> */
[----:B------:R-:W-:Y:S01]  /*26670*/  MOV R4, UR6 ;  /* 0x0000000600047c02 */ /* 0x000fe20008000f00 */
[----:B------:R-:W-:Y:S01]  /*26680*/  IMAD.U32 R5, RZ, RZ, UR7 ;  /* 0x00000007ff057e24 */ /* 0x000fe2000f8e00ff */
[----:B------:R-:W1:Y:S01]  /*26690*/  LDC.64 R2, c[0x4][R2] ;  /* 0x0100000002027b82 */ /* 0x000e620000000a00 */
[----:B------:R-:W-:Y:S01]  /*266a0*/  IMAD.U32 R6, RZ, RZ, UR8 ;  /* 0x00000008ff067e24 */ /* 0x000fe2000f8e00ff */
[----:B------:R-:W-:Y:S01]  /*266b0*/  MOV R7, UR9 ;  /* 0x0000000900077c02 */ /* 0x000fe20008000f00 */
[----:B------:R-:W-:Y:S01]  /*266c0*/  IMAD.U32 R10, RZ, RZ, UR4 ;  /* 0x00000004ff0a7e24 */ /* 0x000fe2000f8e00ff */
[----:B0-----:R-:W-:Y:S01]  /*266d0*/  MOV R8, 0x70 ;  /* 0x0000007000087802 */ /* 0x001fe20000000f00 */
[----:B------:R-:W-:-:S02]  /*266e0*/  IMAD.U32 R11, RZ, RZ, UR5 ;  /* 0x00000005ff0b7e24 */ /* 0x000fc4000f8e00ff */
[----:B------:R-:W-:Y:S02]  /*266f0*/  IMAD.MOV.U32 R12, RZ, RZ, 0x1 ;  /* 0x00000001ff0c7424 */ /* 0x000fe400078e00ff */
[----:B------:R-:W-:-:S07]  /*26700*/  IMAD.MOV.U32 R13, RZ, RZ, RZ ;  /* 0x000000ffff0d7224 */ /* 0x000fce00078e00ff */
[----:B------:R-:W-:-:S07]  /*26710*/  LEPC R20, `(.L_x_743) ;  /* 0x000000001014794e */ /* 0x000fce0000000000 */
[----:B-1----:R-:W-:Y:S05]  /*26720*/  CALL.ABS.NOINC R2 ;  /* 0x0000000002007343 */ /* 0x002fea0003c00000 */
.L_x_743:
[----:B------:R-:W-:Y:S05]  /*26730*/  BSYNC B6 ;  /* 0x0000000000067941 */ /* 0x000fea0003800000 */
.L_x_742:
[----:B------:R-:W-:Y:S01]  /*26740*/  IADD3 R0, R16, 0x400, RZ ;  /* 0x0000040010007810 */ /* 0x000fe20007ffe0ff */
[----:B------:R-:W-:Y:S03]  /*26750*/  BSSY B6, `(.L_x_744) ;  /* 0x0000022000067945 */ /* 0x000fe60003800000 */
[----:B------:R-:W-:-:S13]  /*26760*/  LOP3.LUT P0, RZ, R0, 0x3ff, RZ, 0xc0, !PT ;  /* 0x000003ff00ff7812 */ /* 0x000fda000780c0ff */
[----:B------:R-:W-:Y:S05]  /*26770*/  @!P0 BRA `(.L_x_745) ;  /* 0x00000000007c8947 */ /* 0x000fea0003800000 */
[----:B------:R-:W-:Y:S01]  /*26780*/  MOV R22, 0x0 ;  /* 0x0000000000167802 */ /* 0x000fe20000000f00 */
[----:B------:R-:W-:Y:S01]  /*26790*/  ULDC.64 UR6, c[0x4][0x138] ;  /* 0x01004e0000067ab9 */ /* 0x000fe20000000a00 */
[----:B------:R-:W-:Y:S01]  /*267a0*/  ULDC.64 UR8, c[0x4][0x140] ;  /* 0x0100500000087ab9 */ /* 0x000fe20000000a00 */
[----:B------:R-:W-:Y:S01]  /*267b0*/  ULDC.64 UR4, c[0x4][0xa0] ;  /* 0x0100280000047ab9 */ /* 0x000fe20000000a00 */
[----:B------:R1:W2:Y:S01]  /*267c0*/  LDC.64 R2, c[0x4][R22] ;  /* 0x0100000016027b82 */ /* 0x0002a20000000a00 */
[----:B------:R-:W-:Y:S01]  /*267d0*/  IMAD.U32 R4, RZ, RZ, UR6 ;  /* 0x00000006ff047e24 */ /* 0x000fe2000f8e00ff */
[----:B------:R-:W-:Y:S01]  /*267e0*/  MOV R6, UR8 ;  /* 0x0000000800067c02 */ /* 0x000fe20008000f00 */
[----:B------:R-:W-:Y:S01]  /*267f0*/  IMAD.U32 R5, RZ, RZ, UR7 ;  /* 0x00000007ff057e24 */ /* 0x000fe2000f8e00ff */
[----:B------:R-:W-:Y:S01]  /*26800*/  MOV R11, UR5 ;  /* 0x00000005000b7c02 */ /* 0x000fe20008000f00 */
[----:B------:R-:W-:Y:S01]  /*26810*/  IMAD.U32 R7, RZ, RZ, UR9 ;  /* 0x00000009ff077e24 */ /* 0x000fe2000f8e00ff */
[----:B------:R-:W-:Y:S01]  /*26820*/  MOV R13, RZ ;  /* 0x000000ff000d7202 */ /* 0x000fe20000000f00 */
[----:B------:R-:W-:-:S02]  /*26830*/  IMAD.U32 R10, RZ, RZ, UR4 ;  /* 0x00000004ff0a7e24 */ /* 0x000fc4000f8e00ff */
[----:B0-----:R-:W-:Y:S02]  /*26840*/  IMAD.MOV.U32 R8, RZ, RZ, 0x70 ;  /* 0x00000070ff087424 */ /* 0x001fe400078e00ff */
[----:B-1----:R-:W-:-:S07]  /*26850*/  IMAD.MOV.U32 R12, RZ, RZ, 0x1 ;  /* 0x00000001ff0c7424 */ /* 0x002fce00078e00ff */
[----:B------:R-:W-:-:S07]  /*26860*/  LEPC R20, `(.L_x_746) ;  /* 0x000000001014794e */ /* 0x000fce0000000000 */
[----:B--2---:R-:W-:Y:S05]  /*26870*/  CALL.ABS.NOINC R2 ;  /* 0x0000000002007343 */ /* 0x004fea0003c00000 */
.L_x_746:
[----:B------:R0:W1:Y:S01]  /*26880*/  LDC.64 R2, c[0x4][R22] ;  /* 0x0100000016027b82 */ /* 0x0000620000000a00 */
[----:B------:R-:W-:Y:S01]  /*26890*/  ULDC.64 UR4, c[0x4][0x138] ;  /* 0x01004e0000047ab9 */ /* 0x000fe20000000a00 */
[----:B------:R-:W-:Y:S01]  /*268a0*/  ULDC.64 UR6, c[0x4][0x140] ;  /* 0x0100500000067ab9 */ /* 0x000fe20000000a00 */
[----:B------:R-:W-:Y:S01]  /*268b0*/  ULDC.64 UR8, c[0x4][0xa8] ;  /* 0x01002a0000087ab9 */ /* 0x000fe20000000a00 */
[----:B------:R-:W-:Y:S01]  /*268c0*/  IMAD.U32 R4, RZ, RZ, UR4 ;  /* 0x00000004ff047e24 */ /* 0x000fe2000f8e00ff */
[----:B------:R-:W-:Y:S01]  /*268d0*/  MOV R6, UR6 ;  /* 0x0000000600067c02 */ /* 0x000fe20008000f00 */
[----:B------:R-:W-:Y:S01]  /*268e0*/  IMAD.U32 R5, RZ, RZ, UR5 ;  /* 0x00000005ff057e24 */ /* 0x000fe2000f8e00ff */
[----:B------:R-:W-:Y:S01]  /*268f0*/  MOV R11, UR9 ;  /* 0x00000009000b7c02 */ /* 0x000fe20008000f00 */
[----:B------:R-:W-:Y:S01]  /*26900*/  IMAD.U32 R7, RZ, RZ, UR7 ;  /* 0x00000007ff077e24 */ /* 0x000fe2000f8e00ff */
[----:B------:R-:W-:Y:S01]  /*26910*/  MOV R13, RZ ;  /* 0x000000ff000d7202 */ /* 0x000fe20000000f00 */
[----:B------:R-:W-:-:S02]  /*26920*/  IMAD.U32 R10, RZ, RZ, UR8 ;  /* 0x00000008ff0a7e24 */ /* 0x000fc4000f8e00ff */
[----:B------:R-:W-:Y:S02]  /*26930*/  IMAD.MOV.U32 R8, RZ, RZ, 0x70 ;  /* 0x00000070ff087424 */ /* 0x000fe400078e00ff */
[----:B0-----:R-:W-:-:S07]  /*26940*/  IMAD.MOV.U32 R12, RZ, RZ, 0x1 ;  /* 0x00000001ff0c7424 */ /* 0x001fce00078e00ff */
[----:B------:R-:W-:-:S07]  /*26950*/  LEPC R20, `(.L_x_745) ;  /* 0x000000001014794e */ /* 0x000fce0000000000 */
[----:B-1----:R-:W-:Y:S05]  /*26960*/  CALL.ABS.NOINC R2 ;  /* 0x0000000002007343 */ /* 0x002fea0003c00000 */
.L_x_745:
[----:B------:R-:W-:Y:S05]  /*26970*/  BSYNC B6 ;  /* 0x0000000000067941 */ /* 0x000fea0003800000 */
.L_x_744:
[----:B------:R-:W2:Y:S01]  /*26980*/  LDL R22, [R1+0x1c] ;  /* 0x00001c0001167983 */ /* 0x000ea20000100800 */
[----:B------:R-:W-:-:S03]  /*26990*/  ULDC.64 UR4, c[0x0][0x9f8] ;  /* 0x00027e0000047ab9 */ /* 0x000fc60000000a00 */
[----:B------:R-:W3:Y:S01]  /*269a0*/  LDL R7, [R1+0x8] ;  /* 0x0000080001077983 */ /* 0x000ee20000100800 */
[----:B------:R-:W-:-:S03]  /*269b0*/  ISETP.NE.U32.AND P0, PT, RZ, UR4, PT ;  /* 0x00000004ff007c0c */ /* 0x000fc6000bf05070 */
[----:B------:R-:W4:Y:S01]  /*269c0*/  LDL R21, [R1+0x10] ;  /* 0x0000100001157983 */ /* 0x000f220000100800 */
[----:B------:R-:W-:Y:S01]  /*269d0*/  ISETP.NE.AND.EX P0, PT, RZ, UR5, PT, P0 ;  /* 0x00000005ff007c0c */ /* 0x000fe2000bf05300 */
[----:B------:R-:W-:Y:S01]  /*269e0*/  ULDC.64 UR6, c[0x0][0x208] ;  /* 0x0000820000067ab9 */ /* 0x000fe20000000a00 */
[----:B------:R-:W1:Y:S01]  /*269f0*/  LDC R0, c[0x0][0x430] ;  /* 0x00010c00ff007b82 */ /* 0x000e620000000800 */
[----:B------:R-:W0:Y:S10]  /*26a00*/  S2R R20, SR_TID.X ;  /* 0x0000000000147919 */ /* 0x000e340000002100 */
[----:B------:R-:W-:Y:S01]  /*26a10*/  @P0 IADD3 R2, P1, R17, UR4, RZ ;  /* 0x0000000411020c10 */ /* 0x000fe2000ff3e0ff */
[----:B------:R-:W-:-:S03]  /*26a20*/  ULDC UR4, c[0x0][0x2f4] ;  /* 0x0000bd0000047ab9 */ /* 0x000fc60000000800 */
[----:B------:R-:W-:-:S05]  /*26a30*/  @P0 IADD3.X R3, R19, UR5, RZ, P1, !PT ;  /* 0x0000000513030c10 */ /* 0x000fca0008ffe4ff */
[----:B------:R4:W4:Y:S01]  /*26a40*/  @P0 LDG.E R32, desc[UR6][R2.64] ;  /* 0x0000000602200981 */ /* 0x000922000c1e1900 */
[----:B0-----:R-:W-:-:S04]  /*26a50*/  LOP3.LUT R20, R20, 0x7f, RZ, 0xc0, !PT ;  /* 0x0000007f14147812 */ /* 0x001fc800078ec0ff */
[----:B------:R-:W-:Y:S02]  /*26a60*/  SHF.R.U32.HI R4, RZ, 0x3, R20 ;  /* 0x00000003ff047819 */ /* 0x000fe40000011614 */
[----:B------:R-:W0:Y:S01]  /*26a70*/  S2R R20, SR_TID.X ;  /* 0x0000000000147919 */ /* 0x000e220000002100 */
[----:B-1----:R-:W-:-:S13]  /*26a80*/  ISETP.NE.AND P1, PT, R0, 0x1, PT ;  /* 0x000000010000780c */ /* 0x002fda0003f25270 */
[----:B------:R-:W1:Y:S01]  /*26a90*/  @P1 LDC R6, c[0x0][0x438] ;  /* 0x00010e00ff061b82 */ /* 0x000e620000000800 */
[----:B0-----:R-:W-:-:S05]  /*26aa0*/  IMAD.SHL.U32 R20, R20, 0x10, RZ ;  /* 0x0000001014147824 */ /* 0x001fca00078e00ff */
[----:B------:R-:W-:Y:S02]  /*26ab0*/  LOP3.LUT R20, R4, 0x70, R20, 0xf8, !PT ;  /* 0x0000007004147812 */ /* 0x000fe400078ef814 */
[----:B------:R-:W0:Y:S01]  /*26ac0*/  @P1 LDC R4, c[0x0][0x434] ;  /* 0x00010d00ff041b82 */ /* 0x000e220000000800 */
[----:B------:R-:W-:Y:S02]  /*26ad0*/  LOP3.LUT R18, R18, 0xfffffffe, RZ, 0xc0, !PT ;  /* 0xfffffffe12127812 */ /* 0x000fe400078ec0ff */
[----:B------:R-:W-:-:S04]  /*26ae0*/  LOP3.LUT R9, R34, 0x40, RZ, 0xfc, !PT ;  /* 0x0000004022097812 */ /* 0x000fc800078efcff */
[----:B------:R-:W-:Y:S01]  /*26af0*/  ISETP.GE.AND P3, PT, R9, UR4, PT ;  /* 0x0000000409007c0c */ /* 0x000fe2000bf66270 */
[----:B------:R-:W-:Y:S01]  /*26b00*/  UMOV UR5, 0xffffffff ;  /* 0xffffffff00057882 */ /* 0x000fe20000000000 */
[----:B--2---:R-:W-:-:S04]  /*26b10*/  VIADD R22, R22, 0xffffffff ;  /* 0xffffffff16167836 */ /* 0x004fc80000000000 */
[----:B------:R-:W-:-:S05]  /*26b20*/  IMAD R5, R22, 0x50, R20 ;  /* 0x0000005016057824 */ /* 0x000fca00078e0214 */
[----:B---3--:R-:W-:-:S04]  /*26b30*/  ISETP.GE.AND P0, PT, R5, R7, PT ;  /* 0x000000070500720c */ /* 0x008fc80003f06270 */
[----:B------:R-:W-:Y:S02]  /*26b40*/  ISETP.GT.U32.OR P0, PT, R20, 0x4f, P0 ;  /* 0x0000004f1400780c */ /* 0x000fe40000704470 */
[----:B----4-:R-:W-:-:S11]  /*26b50*/  IADD3 R5, R5, R21, RZ ;  /* 0x0000001505057210 */ /* 0x010fd60007ffe0ff */
[----:B------:R-:W2:Y:S01]  /*26b60*/  @!P0 LDC.64 R2, c[0x0][0x428] ;  /* 0x00010a00ff028b82 */ /* 0x000ea20000000a00 */
[----:B0-----:R-:W-:-:S04]  /*26b70*/  @P1 IMAD.HI.U32 R7, R5, R4, RZ ;  /* 0x0000000405071227 */ /* 0x001fc800078e00ff */
[----:B------:R-:W-:Y:S01]  /*26b80*/  IMAD.MOV.U32 R4, RZ, RZ, R5 ;  /* 0x000000ffff047224 */ /* 0x000fe200078e0005 */
[----:B-1----:R-:W-:Y:S02]  /*26b90*/  @P1 SHF.R.U32.HI R4, RZ, R6, R7 ;  /* 0x00000006ff041219 */ /* 0x002fe40000011607 */
[----:B------:R-:W-:-:S03]  /*26ba0*/  SHF.R.S32.HI R8, RZ, 0x1f, R32 ;  /* 0x0000001fff087819 */ /* 0x000fc60000011420 */
[----:B------:R-:W-:-:S04]  /*26bb0*/  IMAD.MOV R6, RZ, RZ, -R4 ;  /* 0x000000ffff067224 */ /* 0x000fc800078e0a04 */
[----:B------:R-:W-:Y:S01]  /*26bc0*/  IMAD R0, R0, R6, R5 ;  /* 0x0000000600007224 */ /* 0x000fe200078e0205 */
[--C-:B------:R-:W-:Y:S01]  /*26bd0*/  @!P0 SHF.R.S32.HI R5, RZ, 0x1f, R4.reuse ;  /* 0x0000001fff058819 */ /* 0x100fe20000011404 */
[-C--:B--2---:R-:W-:Y:S02]  /*26be0*/  @!P0 IMAD R6, R8, R2.reuse, RZ ;  /* 0x0000000208068224 */ /* 0x084fe400078e02ff */
[----:B------:R-:W-:-:S04]  /*26bf0*/  @!P0 IMAD.WIDE.U32 R4, R32, R2, R4 ;  /* 0x0000000220048225 */ /* 0x000fc800078e0004 */
[----:B------:R-:W-:Y:S02]  /*26c00*/  @!P0 IMAD R6, R32, R3, R6 ;  /* 0x0000000320068224 */ /* 0x000fe400078e0206 */
[----:B------:R-:W0:Y:S03]  /*26c10*/  @!P0 LDC.64 R2, c[0x0][0x418] ;  /* 0x00010600ff028b82 */ /* 0x000e260000000a00 */
[----:B------:R-:W-:Y:S01]  /*26c20*/  @!P0 IADD3 R6, R5, R6, RZ ;  /* 0x0000000605068210 */ /* 0x000fe20007ffe0ff */
[----:B------:R-:W-:Y:S01]  /*26c30*/  IMAD.U32 R7, RZ, RZ, UR37 ;  /* 0x00000025ff077e24 */ /* 0x000fe2000f8e00ff */
[----:B0-----:R-:W-:-:S04]  /*26c40*/  @!P0 LEA R2, P1, R4, R2, 0x2 ;  /* 0x0000000204028211 */ /* 0x001fc800078210ff */
[----:B------:R-:W-:Y:S01]  /*26c50*/  @!P0 LEA.HI.X R3, R4, R3, R6, 0x2, P1 ;  /* 0x0000000304038211 */ /* 0x000fe200008f1406 */
[----:B------:R-:W-:-:S06]  /*26c60*/  IMAD.MOV.U32 R4, RZ, RZ, RZ ;  /* 0x000000ffff047224 */ /* 0x000fcc00078e00ff */
[----:B------:R0:W5:Y:S01]  /*26c70*/  @!P0 LDG.E R4, desc[UR6][R2.64] ;  /* 0x0000000602048981 */ /* 0x000162000c1e1900 */
[----:B------:R-:W-:Y:S02]  /*26c80*/  ISETP.GT.U32.AND P0, PT, R20, 0x4f, PT ;  /* 0x0000004f1400780c */ /* 0x000fe40003f04070 */
[----:B------:R-:W-:-:S11]  /*26c90*/  ISETP.NE.AND P2, PT, R7, 0x3, PT ;  /* 0x000000030700780c */ /* 0x000fd60003f45270 */
[----:B------:R-:W-:Y:S02]  /*26ca0*/  @P0 LOP3.LUT R18, R18, 0x1, RZ, 0xfc, !PT ;  /* 0x0000000112120812 */ /* 0x000fe400078efcff */
[----:B------:R-:W-:Y:S02]  /*26cb0*/  ISETP.GE.AND P0, PT, R34, UR4, PT ;  /* 0x0000000422007c0c */ /* 0x000fe4000bf06270 */
[----:B------:R-:W-:-:S04]  /*26cc0*/  LOP3.LUT R18, R18, 0xffffffdf, RZ, 0xc0, !PT ;  /* 0xffffffdf12127812 */ /* 0x000fc800078ec0ff */
[----:B------:R-:W-:-:S04]  /*26cd0*/  @P2 LOP3.LUT R18, R18, 0x20, RZ, 0xfc, !PT ;  /* 0x0000002012122812 */ /* 0x000fc800078efcff */
[----:B------:R-:W-:Y:S01]  /*26ce0*/  LOP3.LUT R18, R18, 0xffffffef, RZ, 0xc0, !PT ;  /* 0xffffffef12127812 */ /* 0x000fe200078ec0ff */
[----:B------:R1:W-:Y:S03]  /*26cf0*/  STL [R1+0x14], R8 ;  /* 0x0000140801007387 */ /* 0x0003e60000100800 */
[----:B------:R-:W-:-:S04]  /*26d00*/  @P0 LOP3.LUT R18, R18, 0x10, RZ, 0xfc, !PT ;  /* 0x0000001012120812 */ /* 0x000fc800078efcff */
[----:B------:R-:W-:Y:S02]  /*26d10*/  LOP3.LUT R18, R18, 0xfffffff7, RZ, 0xc0, !PT ;  /* 0xfffffff712127812 */ /* 0x000fe400078ec0ff */
[----:B-1----:R-:W-:Y:S02]  /*26d20*/  LOP3.LUT R8, R34, 0x80, RZ, 0xfc, !PT ;  /* 0x0000008022087812 */ /* 0x002fe400078efcff */
[----:B------:R-:W-:Y:S02]  /*26d30*/  @P3 LOP3.LUT R18, R18, 0x8, RZ, 0xfc, !PT ;  /* 0x0000000812123812 */ /* 0x000fe400078efcff */
[----:B------:R-:W-:Y:S02]  /*26d40*/  ISETP.GE.AND P1, PT, R8, UR4, PT ;  /* 0x0000000408007c0c */ /* 0x000fe4000bf26270 */
[----:B------:R-:W-:Y:S02]  /*26d50*/  ISETP.GE.AND P0, PT, R37, UR4, PT ;  /* 0x0000000425007c0c */ /* 0x000fe4000bf06270 */
[----:B------:R-:W-:-:S04]  /*26d60*/  LOP3.LUT R18, R18, 0xfffffffd, RZ, 0xc0, !PT ;  /* 0xfffffffd12127812 */ /* 0x000fc800078ec0ff */
[----:B------:R-:W-:-:S05]  /*26d70*/  LOP3.LUT R18, R18, 0xfffffffb, RZ, 0xc0, !PT ;  /* 0xfffffffb12127812 */ /* 0x000fca00078ec0ff */
[----:B------:R-:W-:-:S04]  /*26d80*/  @P1 LOP3.LUT R18, R18, 0x4, RZ, 0xfc, !PT ;  /* 0x0000000412121812 */ /* 0x000fc800078efcff */
[----:B------:R-:W-:Y:S01]  /*26d90*/  @P0 LOP3.LUT R18, R18, 0x2, RZ, 0xfc, !PT ;  /* 0x0000000212120812 */ /* 0x000fe200078efcff */
[----:B0-----:R-:W-:Y:S06]  /*26da0*/  BRA.DIV UR5, `(.L_x_747) ;  /* 0x00000056050c7947 */ /* 0x001fec000b800000 */
.L_x_876:
[----:B------:R-:W-:Y:S05]  /*26db0*/  @!P2 BRA `(.L_x_748) ;  /* 0x000000000004a947 */ /* 0x000fea0003800000 */
[----:B------:R-:W-:Y:S01]  /*26dc0*/  BPT.TRAP 0x1 ;  /* 0x000000040000795c */ /* 0x000fe20000300000 */
.L_x_748:
        /* <DEDUP_REMOVED lines=8> */
[----:B------:R-:W-:-:S04]  /*26e50*/  ULDC.64 UR4, c[0x0][0x338] ;  /* 0x0000ce0000047ab9 */ /* 0x000fc80000000a00 */
[----:B------:R-:W-:Y:S01]  /*26e60*/  IADD3 R3, R3, R5, RZ ;  /* 0x0000000503037210 */ /* 0x000fe20007ffe0ff */
[----:B------:R-:W-:-:S04]  /*26e70*/  IMAD R5, R7, UR4, RZ ;  /* 0x0000000407057c24 */ /* 0x000fc8000f8e02ff */
[C---:B------:R-:W-:Y:S02]  /*26e80*/  IMAD R5, R4.reuse, UR5, R5 ;  /* 0x0000000504057c24 */ /* 0x040fe4000f8e0205 */
[----:B------:R-:W-:Y:S01]  /*26e90*/  IMAD.WIDE.U32 R2, R4, UR4, R2 ;  /* 0x0000000404027c25 */ /* 0x000fe2000f8e0002 */
[----:B------:R-:W-:-:S03]  /*26ea0*/  ULDC.64 UR4, c[0x0][0x330] ;  /* 0x0000cc0000047ab9 */ /* 0x000fc60000000a00 */
[----:B------:R-:W-:Y:S02]  /*26eb0*/  IMAD.IADD R3, R3, 0x1, R5 ;  /* 0x0000000103037824 */ /* 0x000fe400078e0205 */
[----:B------:R-:W-:Y:S02]  /*26ec0*/  IMAD R5, R23, 0x8, R16 ;  /* 0x0000000817057824 */ /* 0x000fe400078e0210 */
[----:B------:R-:W-:-:S04]  /*26ed0*/  IMAD.WIDE.U32 R2, R26, UR4, R2 ;  /* 0x000000041a027c25 */ /* 0x000fc8000f8e0002 */
[----:B------:R-:W-:Y:S01]  /*26ee0*/  IMAD R19, R26, UR5, R3 ;  /* 0x000000051a137c24 */ /* 0x000fe2000f8e0203 */
[----:B------:R-:W-:-:S04]  /*26ef0*/  LEA R17, P0, R2, UR6, 0x1 ;  /* 0x0000000602117c11 */ /* 0x000fc8000f8008ff */
[----:B------:R-:W-:Y:S02]  /*26f00*/  LEA.HI.X R19, R2, UR7, R19, 0x1, P0 ;  /* 0x0000000702137c11 */ /* 0x000fe400080f0c13 */
[----:B------:R-:W-:-:S06]  /*26f10*/  SHF.L.U32 R2, R29, 0x1f, RZ ;  /* 0x0000001f1d027819 */ /* 0x000fcc00000006ff */
[----:B------:R-:W0:Y:S02]  /*26f20*/  SYNCS.PHASECHK.TRANS64.TRYWAIT P0, [R5+URZ+0x38840], R2 ;  /* 0x03884002050075a7 */ /* 0x000e24000800017f */
[----:B0-----:R-:W-:Y:S05]  /*26f30*/  @!P0 BRA `(.L_x_750) ;  /* 0x0000005000dc8947 */ /* 0x001fea0003800000 */
.L_x_877:
[----:B------:R-:W-:Y:S05]  /*26f40*/  BSYNC B0 ;  /* 0x0000000000007941 */ /* 0x000fea0003800000 */
.L_x_749:
[----:B------:R-:W2:Y:S01]  /*26f50*/  LDL R9, [R1+0x8] ;  /* 0x0000080001097983 */ /* 0x000ea20000100800 */
        /* <DEDUP_REMOVED lines=8> */
[----:B------:R-:W-:Y:S02]  /*26fe0*/  IADD3 R3, R3, R6, RZ ;  /* 0x0000000603037210 */ /* 0x000fe40007ffe0ff */
        /* <DEDUP_REMOVED lines=8> */
[----:B------:R-:W-:Y:S02]  /*27070*/  LEA R0, P0, R2, UR6, 0x1 ;  /* 0x0000000602007c11 */ /* 0x000fe4000f8008ff */
[----:B-1----:R-:W-:Y:S02]  /*27080*/  LOP3.LUT R8, R8, 0x7f, RZ, 0xc0, !PT ;  /* 0x0000007f08087812 */ /* 0x002fe400078ec0ff */
[----:B------:R-:W-:Y:S02]  /*27090*/  LEA.HI.X R6, R2, UR7, R6, 0x1, P0 ;  /* 0x0000000702067c11 */ /* 0x000fe400080f0c06 */
[----:B------:R-:W-:Y:S01]  /*270a0*/  SHF.R.U32.HI R8, RZ, 0x3, R8 ;  /* 0x00000003ff087819 */ /* 0x000fe20000011608 */
[----:B--2---:R-:W-:-:S04]  /*270b0*/  IMAD R4, R22, -0x50, R9 ;  /* 0xffffffb016047824 */ /* 0x004fc800078e0209 */
[----:B------:R-:W-:-:S05]  /*270c0*/  IMAD.IADD R4, R4, 0x1, -R8 ;  /* 0x0000000104047824 */ /* 0x000fca00078e0a08 */
[----:B------:R-:W-:Y:S01]  /*270d0*/  ISETP.GE.AND P0, PT, R4, 0x1, PT ;  /* 0x000000010400780c */ /* 0x000fe20003f06270 */
[----:B------:R-:W-:-:S12]  /*270e0*/  BRA.DIV UR4, `(.L_x_751) ;  /* 0x0000005204847947 */ /* 0x000fd8000b800000 */
[----:B------:R-:W0:Y:S01]  /*270f0*/  SHFL.IDX PT, R3, R0, RZ, 0x181f ;  /* 0x00181fff00037589 */ /* 0x000e2200000e0000 */
[C---:B------:R-:W-:Y:S01]  /*27100*/  LOP3.LUT P5, RZ, R18.reuse, 0x10, RZ, 0xc0, !PT ;  /* 0x0000001012ff7812 */ /* 0x040fe200078ac0ff */
[----:B------:R-:W-:Y:S01]  /*27110*/  @P0 IMAD R9, R7, 0x2, R16 ;  /* 0x0000000207090824 */ /* 0x000fe200078e0210 */
[C---:B------:R-:W-:Y:S01]  /*27120*/  LOP3.LUT P4, RZ, R18.reuse, 0x8, RZ, 0xc0, !PT ;  /* 0x0000000812ff7812 */ /* 0x040fe2000788c0ff */
[----:B------:R-:W1:Y:S01]  /*27130*/  SHFL.IDX PT, R2, R6, RZ, 0x181f ;  /* 0x00181fff06027589 */ /* 0x000e6200000e0000 */
[C---:B------:R-:W-:Y:S01]  /*27140*/  LOP3.LUT P3, RZ, R18.reuse, 0x4, RZ, 0xc0, !PT ;  /* 0x0000000412ff7812 */ /* 0x040fe2000786c0ff */
[----:B------:R-:W-:Y:S01]  /*27150*/  ULDC.64 UR4, c[0x0][0x208] ;  /* 0x0000820000047ab9 */ /* 0x000fe20000000a00 */
[----:B------:R-:W-:Y:S01]  /*27160*/  LOP3.LUT P2, RZ, R18, 0x2, RZ, 0xc0, !PT ;  /* 0x0000000212ff7812 */ /* 0x000fe2000784c0ff */
[----:B------:R-:W-:Y:S01]  /*27170*/  SHFL.IDX PT, R8, R6, 0x1, 0x181f ;  /* 0x00381f0006087f89 */ /* 0x000fe200000e0000 */
[----:B0-----:R-:W-:-:S04]  /*27180*/  @P0 LEA R3, P1, R34, R3, 0x1 ;  /* 0x0000000322030211 */ /* 0x001fc800078208ff */
[----:B-1----:R-:W-:Y:S02]  /*27190*/  @P0 IADD3.X R2, RZ, R2, RZ, P1, !PT ;  /* 0x00000002ff020210 */ /* 0x002fe40000ffe4ff */
[----:B------:R-:W-:Y:S02]  /*271a0*/  ISETP.GE.AND P1, PT, R4, 0x11, PT ;  /* 0x000000110400780c */ /* 0x000fe40003f26270 */
[----:B------:R-:W-:-:S04]  /*271b0*/  @P0 LOP3.LUT R3, R3, R2, RZ, 0x3c, !PT ;  /* 0x0000000203030212 */ /* 0x000fc800078e3cff */
[----:B------:R-:W-:-:S04]  /*271c0*/  @P0 LOP3.LUT R2, R3, R2, RZ, 0x3c, !PT ;  /* 0x0000000203020212 */ /* 0x000fc800078e3cff */
[----:B------:R-:W-:-:S03]  /*271d0*/  @P0 LOP3.LUT R3, R3, R2, RZ, 0x3c, !PT ;  /* 0x0000000203030212 */ /* 0x000fc600078e3cff */
[----:B------:R-:W-:Y:S02]  /*271e0*/  @P1 LEA R21, R7, R16, 0x1 ;  /* 0x0000001007151211 */ /* 0x000fe400078e08ff */
[----:B------:R-:W-:Y:S04]  /*271f0*/  @P0 LDGSTS.E.BYPASS.LTC128B.128 [R9+0x24400], desc[UR4][R2.64], !P5 ;  /* 0x2440000002090fae */ /* 0x000fe8000e901d44 */
[----:B------:R-:W-:Y:S04]  /*27200*/  @P0 LDGSTS.E.BYPASS.LTC128B.128 [R9+0x26c00], desc[UR4][R2.64+0x80], !P4 ;  /* 0x26c0008002090fae */ /* 0x000fe8000e101d44 */
[----:B------:R-:W-:Y:S04]  /*27210*/  @P0 LDGSTS.E.BYPASS.LTC128B.128 [R9+0x29400], desc[UR4][R2.64+0x100], !P3 ;  /* 0x2940010002090fae */ /* 0x000fe8000d901d44 */
[----:B------:R0:W-:Y:S04]  /*27220*/  @P0 LDGSTS.E.BYPASS.LTC128B.128 [R9+0x2bc00], desc[UR4][R2.64+0x180], !P2 ;  /* 0x2bc0018002090fae */ /* 0x0001e8000d101d44 */
[----:B0-----:R-:W0:Y:S02]  /*27230*/  SHFL.IDX PT, R2, R0, 0x1, 0x181f ;  /* 0x00381f0000027f89 */ /* 0x001e2400000e0000 */
        /* <DEDUP_REMOVED lines=21> */
[----:B0-----:R-:W-:-:S04]  /*27390*/  @P1 LEA R2, P0, R34, R2, 0x1 ;  /* 0x0000000222021211 */ /* 0x001fc800078008ff */
[----:B------:R-:W-:Y:S02]  /*273a0*/  @P1 IADD3.X R3, RZ, R8, RZ, P0, !PT ;  /* 0x00000008ff031210 */ /* 0x000fe400007fe4ff */
[----:B------:R0:W2:Y:S04]  /*273b0*/  SHFL.IDX PT, R8, R6, 0x4, 0x181f ;  /* 0x00981f0006087f89 */ /* 0x0000a800000e0000 */
[----:B------:R0:W-:Y:S04]  /*273c0*/  @P1 LDGSTS.E.BYPASS.LTC128B.128 [R21+0x25c00], desc[UR4][R2.64], !P5 ;  /* 0x25c0000002151fae */ /* 0x0001e8000e901d44 */
[----:B------:R0:W-:Y:S04]  /*273d0*/  @P1 LDGSTS.E.BYPASS.LTC128B.128 [R21+0x28400], desc[UR4][R2.64+0x80], !P4 ;  /* 0x2840008002151fae */ /* 0x0001e8000e101d44 */
[----:B------:R0:W-:Y:S04]  /*273e0*/  @P1 LDGSTS.E.BYPASS.LTC128B.128 [R21+0x2ac00], desc[UR4][R2.64+0x100], !P3 ;  /* 0x2ac0010002151fae */ /* 0x0001e8000d901d44 */
[----:B-1----:R0:W-:Y:S02]  /*273f0*/  @P1 LDGSTS.E.BYPASS.LTC128B.128 [R21+0x2d400], desc[UR4][R2.64+0x180], !P2 ;  /* 0x2d40018002151fae */ /* 0x0021e4000d101d44 */
.L_x_889:
[----:B------:R-:W-:Y:S01]  /*27400*/  ISETP.GE.AND P0, PT, R4, 0x41, PT ;  /* 0x000000410400780c */ /* 0x000fe20003f06270 */
[----:B------:R-:W-:-:S12]  /*27410*/  BSSY B0, `(.L_x_752) ;  /* 0x0000011000007945 */ /* 0x000fd80003800000 */
[----:B------:R-:W-:Y:S05]  /*27420*/  @!P0 BRA `(.L_x_753) ;  /* 0x00000000003c8947 */ /* 0x000fea0003800000 */
[C---:B------:R-:W-:Y:S01]  /*27430*/  LOP3.LUT P4, RZ, R18.reuse, 0x10, RZ, 0xc0, !PT ;  /* 0x0000001012ff7812 */ /* 0x040fe2000788c0ff */
[----:B------:R-:W-:Y:S01]  /*27440*/  ULDC.64 UR4, c[0x0][0x208] ;  /* 0x0000820000047ab9 */ /* 0x000fe20000000a00 */
[C---:B------:R-:W-:Y:S02]  /*27450*/  LOP3.LUT P3, RZ, R18.reuse, 0x8, RZ, 0xc0, !PT ;  /* 0x0000000812ff7812 */ /* 0x040fe4000786c0ff */
[C---:B------:R-:W-:Y:S02]  /*27460*/  LOP3.LUT P2, RZ, R18.reuse, 0x4, RZ, 0xc0, !PT ;  /* 0x0000000412ff7812 */ /* 0x040fe4000784c0ff */
[----:B------:R-:W-:Y:S02]  /*27470*/  LOP3.LUT P1, RZ, R18, 0x2, RZ, 0xc0, !PT ;  /* 0x0000000212ff7812 */ /* 0x000fe4000782c0ff */
[----:B0-----:R-:W-:Y:S02]  /*27480*/  LEA R2, P0, R34, R0, 0x1 ;  /* 0x0000000022027211 */ /* 0x001fe400078008ff */
[----:B------:R-:W-:-:S03]  /*27490*/  LEA R7, R7, R16, 0x1 ;  /* 0x0000001007077211 */ /* 0x000fc600078e08ff */
        /* <DEDUP_REMOVED lines=8> */
.L_x_753:
[----:B------:R-:W-:Y:S05]  /*27520*/  BSYNC B0 ;  /* 0x0000000000007941 */ /* 0x000fea0003800000 */
.L_x_752:
[----:B------:R-:W-:Y:S01]  /*27530*/  NOP ;  /* 0x0000000000007918 */ /* 0x000fe20000000000 */
[----:B------:R-:W-:-:S13]  /*27540*/  PLOP3.LUT P0, PT, PT, PT, PT, 0x80, 0x0 ;  /* 0x000000000000781c */ /* 0x000fda0003f0f070 */
.L_x_754:
[----:B------:R-:W-:Y:S02]  /*27550*/  PLOP3.LUT P1, PT, P1, P0, PT, 0xa2, 0x0 ;  /* 0x000000000000781c */ /* 0x000fe40000f21472 */
[----:B------:R-:W-:-:S08]  /*27560*/  @P0 R2UR P1, UR4, R5 ;  /* 0x00000000050402ca */ /* 0x000fd00000020000 */
[----:B------:R-:W-:-:S05]  /*27570*/  @P0 PLOP3.LUT P0, PT, P1, PT, PT, 0x80, 0x0 ;  /* 0x000000000000081c */ /* 0x000fca0000f0f070 */
[----:B------:R-:W-:Y:S01]  /*27580*/  @!P1 SYNCS.ARRIVE.TRANS64.RED.A0T1 RZ, [UR4+0x38830], RZ ;  /* 0x038830ffffff99a7 */ /* 0x000fe20008200404 */
[----:B------:R-:W-:Y:S07]  /*27590*/  @!P1 ARRIVES.LDGSTSBAR.64.TRANSCNT [UR4+0x38830] ;  /* 0x03883000ff0099b0 */ /* 0x000fee0008000a84 */
[----:B------:R-:W-:Y:S05]  /*275a0*/  @P0 BRA.U.ANY `(.L_x_754) ;  /* 0xfffffffd00e80947 */ /* 0x000fea000393ffff */
[----:B------:R-:W-:Y:S01]  /*275b0*/  NOP ;  /* 0x0000000000007918 */ /* 0x000fe20000000000 */
[----:B------:R-:W-:-:S05]  /*275c0*/  IMAD.U32 R0, RZ, RZ, UR37 ;  /* 0x00000025ff007e24 */ /* 0x000fca000f8e00ff */
[----:B------:R-:W-:-:S13]  /*275d0*/  ISETP.NE.AND P2, PT, R0, 0x3, PT ;  /* 0x000000030000780c */ /* 0x000fda0003f45270 */
[----:B------:R-:W-:Y:S05]  /*275e0*/  @!P2 BRA `(.L_x_755) ;  /* 0x000000000004a947 */ /* 0x000fea0003800000 */
[----:B------:R-:W-:Y:S01]  /*275f0*/  BPT.TRAP 0x1 ;  /* 0x000000040000795c */ /* 0x000fe20000300000 */
.L_x_755:
[----:B------:R3:W5:Y:S01]  /*27600*/  LDL.LU R0, [R1+0x20] ;  /* 0x0000200001007983 */ /* 0x0007620000300800 */
[----:B------:R3:W-:Y:S02]  /*27610*/  SYNCS.ARRIVE.TRANS64.A1T0 RZ, [R5+URZ+0x38830], RZ ;  /* 0x038830ff05ff79a7 */ /* 0x0007e4000810003f */
[----:B------:R-:W-:Y:S05]  /*27620*/  WARPSYNC.ALL ;  /* 0x0000000000007948 */ /* 0x000fea0003800000 */
[----:B------:R-:W-:Y:S01]  /*27630*/  ULDC.64 UR4, c[0x0][0xa00] ;  /* 0x0002800000047ab9 */ /* 0x000fe20000000a00 */
[----:B------:R-:W-:Y:S01]  /*27640*/  BSSY B6, `(.L_x_756) ;  /* 0x0000021000067945 */ /* 0x000fe20003800000 */
[----:B------:R-:W-:Y:S01]  /*27650*/  BAR.SYNC.DEFER_BLOCKING 0x8, 0x180 ;  /* 0x0206000000007b1d */ /* 0x000fe20000010000 */
[----:B------:R-:W-:-:S04]  /*27660*/  ISETP.NE.U32.AND P0, PT, RZ, UR4, PT ;  /* 0x00000004ff007c0c */ /* 0x000fc8000bf05070 */
[----:B------:R-:W-:Y:S01]  /*27670*/  ISETP.NE.AND.EX P0, PT, RZ, UR5, PT, P0 ;  /* 0x00000005ff007c0c */ /* 0x000fe2000bf05300 */
[----:B------:R-:W-:Y:S02]  /*27680*/  ULDC.64 UR4, c[0x0][0x298] ;  /* 0x0000a60000047ab9 */ /* 0x000fe40000000a00 */
[----:B---3--:R-:W-:Y:S01]  /*27690*/  IMAD.WIDE.U32 R4, R35, UR4, RZ ;  /* 0x0000000423047c25 */ /* 0x008fe2000f8e00ff */
[----:B------:R-:W-:Y:S02]  /*276a0*/  SEL R31, R31, RZ, !P0 ;  /* 0x000000ff1f1f7207 */ /* 0x000fe40004000000 */
[----:B01---5:R-:W-:Y:S02]  /*276b0*/  SEL R2, R0, RZ, !P0 ;  /* 0x000000ff00027207 */ /* 0x023fe40004000000 */
[----:B------:R-:W-:-:S03]  /*276c0*/  SHF.R.S32.HI R0, RZ, 0x1f, R35 ;  /* 0x0000001fff007819 */ /* 0x000fc60000011423 */
[----:B------:R0:W-:Y:S02]  /*276d0*/  STL [R1+0x30], R2 ;  /* 0x0000300201007387 */ /* 0x0001e40000100800 */
[----:B------:R-:W-:Y:S02]  /*276e0*/  IMAD R0, R0, UR4, RZ ;  /* 0x0000000400007c24 */ /* 0x000fe4000f8e02ff */
[----:B------:R1:W-:Y:S02]  /*276f0*/  STL.64 [R1+0x20], R4 ;  /* 0x0000200401007387 */ /* 0x0003e40000100a00 */
[----:B------:R-:W-:Y:S02]  /*27700*/  IMAD R0, R35, UR5, R0 ;  /* 0x0000000523007c24 */ /* 0x000fe4000f8e0200 */
[----:B0-----:R-:W-:-:S03]  /*27710*/  VIADD R2, R16, 0x14400 ;  /* 0x0001440010027836 */ /* 0x001fc60000000000 */
[----:B------:R-:W-:Y:S02]  /*27720*/  IADD3 R35, R5, R0, RZ ;  /* 0x0000000005237210 */ /* 0x000fe40007ffe0ff */
[----:B------:R-:W-:-:S13]  /*27730*/  LOP3.LUT P0, RZ, R2, 0x3ff, RZ, 0xc0, !PT ;  /* 0x000003ff02ff7812 */ /* 0x000fda000780c0ff */
[----:B-1----:R-:W-:Y:S05]  /*27740*/  @!P0 BRA `(.L_x_757) ;  /* 0x0000000000408947 */ /* 0x002fea0003800000 */
[----:B------:R-:W-:Y:S01]  /*27750*/  MOV R2, 0x0 ;  /* 0x0000000000027802 */ /* 0x000fe20000000f00 */
        /* <DEDUP_REMOVED lines=11> */
[----:B--2---:R-:W-:Y:S02]  /*27810*/  IMAD.MOV.U32 R8, RZ, RZ, 0x70 ;  /* 0x00000070ff087424 */ /* 0x004fe400078e00ff */
[----:B------:R-:W-:-:S07]  /*27820*/  IMAD.MOV.U32 R12, RZ, RZ, 0x1 ;  /* 0x00000001ff0c7424 */ /* 0x000fce00078e00ff */
[----:B------:R-:W-:-:S07]  /*27830*/  LEPC R20, `(.L_x_757) ;  /* 0x000000001014794e */ /* 0x000fce0000000000 */
[----:B0-----:R-:W-:Y:S05]  /*27840*/  CALL.ABS.NOINC R2 ;  /* 0x0000000002007343 */ /* 0x001fea0003c00000 */
.L_x_757:
[----:B------:R-:W-:Y:S05]  /*27850*/  BSYNC B6 ;  /* 0x0000000000067941 */ /* 0x000fea0003800000 */
.L_x_756:
[----:B------:R-:W3:Y:S01]  /*27860*/  LDL.LU R20, [R1+0x30] ;  /* 0x0000300001147983 */ /* 0x000ee20000300800 */
[----:B------:R-:W-:Y:S01]  /*27870*/  ULDC.64 UR4, c[0x0][0x2d8] ;  /* 0x0000b60000047ab9 */ /* 0x000fe20000000a00 */
[----:B--2---:R-:W0:Y:S02]  /*27880*/  LDC R8, c[0x0][0x448] ;  /* 0x00011200ff087b82 */ /* 0x004e240000000800 */
[----:B------:R-:W2:Y:S04]  /*27890*/  LDL.LU.64 R2, [R1+0x20] ;  /* 0x0000200001027983 */ /* 0x000ea80000300a00 */
[----:B------:R1:W5:Y:S01]  /*278a0*/  LDL R10, [R1+0x28] ;  /* 0x00002800010a7983 */ /* 0x0003620000100800 */
[----:B0-----:R-:W-:-:S13]  /*278b0*/  ISETP.NE.AND P0, PT, R8, 0x1, PT ;  /* 0x000000010800780c */ /* 0x001fda0003f05270 */
[----:B------:R-:W0:Y:S08]  /*278c0*/  @P0 LDC R5, c[0x0][0x44c] ;  /* 0x00011300ff050b82 */ /* 0x000e300000000800 */
[----:B------:R-:W4:Y:S01]  /*278d0*/  @P0 LDC R4, c[0x0][0x450] ;  /* 0x00011400ff040b82 */ /* 0x000f220000000800 */
[C---:B------:R-:W-:Y:S02]  /*278e0*/  LOP3.LUT R11, R34.reuse, 0x40, RZ, 0xfc, !PT ;  /* 0x00000040220b7812 */ /* 0x040fe400078efcff */
[----:B------:R-:W-:Y:S01]  /*278f0*/  LOP3.LUT R9, R34, 0x80, RZ, 0xfc, !PT ;  /* 0x0000008022097812 */ /* 0x000fe200078efcff */
[----:B--2---:R-:W-:-:S02]  /*27900*/  IMAD.MOV.U32 R3, RZ, RZ, R35 ;  /* 0x000000ffff037224 */ /* 0x004fc400078e0023 */
[----:B------:R-:W-:-:S04]  /*27910*/  IMAD.WIDE.U32 R2, R26, UR4, R2 ;  /* 0x000000041a027c25 */ /* 0x000fc8000f8e0002 */
[----:B------:R-:W-:Y:S01]  /*27920*/  IMAD R3, R26, UR5, R3 ;  /* 0x000000051a037c24 */ /* 0x000fe2000f8e0203 */
[----:B------:R-:W-:Y:S02]  /*27930*/  ULDC.64 UR4, c[0x0][0x2e0] ;  /* 0x0000b80000047ab9 */ /* 0x000fe40000000a00 */
[----:B---3--:R-:W-:Y:S02]  /*27940*/  IMAD R0, R20, UR4, RZ ;  /* 0x0000000414007c24 */ /* 0x008fe4000f8e02ff */
        /* <DEDUP_REMOVED lines=9> */
[----:B--2---:R-:W-:-:S04]  /*279e0*/  SHF.L.U32 R20, R20, 0x4, RZ ;  /* 0x0000000414147819 */ /* 0x004fc800000006ff */
[----:B------:R-:W-:-:S04]  /*279f0*/  LOP3.LUT R20, R21, 0x70, R20, 0xf8, !PT ;  /* 0x0000007015147812 */ /* 0x000fc800078ef814 */
[----:B------:R-:W-:-:S05]  /*27a00*/  LOP3.LUT R6, R20, R0, RZ, 0xfc, !PT ;  /* 0x0000000014067212 */ /* 0x000fca00078efcff */
[----:B0-----:R-:W-:-:S04]  /*27a10*/  @P0 IMAD.HI.U32 R7, R6, R5, RZ ;  /* 0x0000000506070227 */ /* 0x001fc800078e00ff */
[----:B------:R-:W-:Y:S01]  /*27a20*/  IMAD.MOV.U32 R5, RZ, RZ, R6 ;  /* 0x000000ffff057224 */ /* 0x000fe200078e0006 */
[----:B----4-:R-:W-:-:S04]  /*27a30*/  @P0 SHF.R.U32.HI R5, RZ, R4, R7 ;  /* 0x00000004ff050219 */ /* 0x010fc80000011607 */
[C---:B------:R-:W-:Y:S01]  /*27a40*/  IADD3 R4, -R5.reuse, RZ, RZ ;  /* 0x000000ff05047210 */ /* 0x040fe20007ffe1ff */
[----:B------:R-:W0:Y:S04]  /*27a50*/  S2R R20, SR_TID.X ;  /* 0x0000000000147919 */ /* 0x000e280000002100 */
        /* <DEDUP_REMOVED lines=14> */
[----:B------:R-:W-:Y:S01]  /*27b40*/  ULDC UR4, c[0x0][0x2b8] ;  /* 0x0000ae0000047ab9 */ /* 0x000fe20000000800 */
[----:B0-----:R-:W-:Y:S02]  /*27b50*/  LOP3.LUT R20, R20, 0x7f, RZ, 0xc0, !PT ;  /* 0x0000007f14147812 */ /* 0x001fe400078ec0ff */
[----:B------:R-:W-:Y:S01]  /*27b60*/  LEA.HI.X R4, R2, UR5, R4, 0x1, P0 ;  /* 0x0000000502047c11 */ /* 0x000fe200080f0c04 */
[----:B------:R-:W-:Y:S01]  /*27b70*/  UMOV UR5, 0xffffffff ;  /* 0xffffffff00057882 */ /* 0x000fe20000000000 */
[----:B------:R-:W-:Y:S02]  /*27b80*/  ISETP.GE.AND P4, PT, R34, UR4, PT ;  /* 0x0000000422007c0c */ /* 0x000fe4000bf86270 */
[----:B------:R-:W-:Y:S02]  /*27b90*/  ISETP.GE.AND P3, PT, R11, UR4, PT ;  /* 0x000000040b007c0c */ /* 0x000fe4000bf66270 */
[----:B------:R-:W-:-:S02]  /*27ba0*/  ISETP.GE.AND P2, PT, R9, UR4, PT ;  /* 0x0000000409007c0c */ /* 0x000fc4000bf46270 */
[----:B------:R-:W-:Y:S02]  /*27bb0*/  ISETP.GE.AND P0, PT, R37, UR4, PT ;  /* 0x0000000425007c0c */ /* 0x000fe4000bf06270 */
[----:B------:R-:W-:Y:S01]  /*27bc0*/  SHF.R.U32.HI R9, RZ, 0x3, R20 ;  /* 0x00000003ff097819 */ /* 0x000fe20000011614 */
[----:B-1----:R-:W-:Y:S10]  /*27bd0*/  BRA.DIV UR5, `(.L_x_758) ;  /* 0x0000004e059c7947 */ /* 0x002ff4000b800000 */
[----:B------:R-:W0:Y:S01]  /*27be0*/  SHFL.IDX PT, R3, R5, RZ, 0x181f ;  /* 0x00181fff05037589 */ /* 0x000e2200000e0000 */
[----:B-----5:R-:W-:Y:S01]  /*27bf0*/  IMAD R6, R10, R8, RZ ;  /* 0x000000080a067224 */ /* 0x020fe200078e02ff */
[----:B------:R-:W-:Y:S01]  /*27c00*/  IADD3 R0, R9, R0, RZ ;  /* 0x0000000009007210 */ /* 0x000fe20007ffe0ff */
[----:B------:R-:W-:Y:S01]  /*27c10*/  ULDC.64 UR4, c[0x0][0x208] ;  /* 0x0000820000047ab9 */ /* 0x000fe20000000a00 */
[----:B------:R-:W1:Y:S02]  /*27c20*/  SHFL.IDX PT, R2, R4, RZ, 0x181f ;  /* 0x00181fff04027589 */ /* 0x000e6400000e0000 */
[----:B------:R-:W-:Y:S02]  /*27c30*/  ISETP.GE.AND P1, PT, R0, R6, PT ;  /* 0x000000060000720c */ /* 0x000fe40003f26270 */
[----:B------:R-:W-:Y:S11]  /*27c40*/  SHFL.IDX PT, R14, R5, 0x7, 0x181f ;  /* 0x00f81f00050e7f89 */ /* 0x000ff600000e0000 */
[----:B0-----:R-:W-:-:S05]  /*27c50*/  @!P1 LEA R7, P5, R34, R3, 0x1 ;  /* 0x0000000322079211 */ /* 0x001fca00078a08ff */
[----:B-1----:R-:W-:Y:S02]  /*27c60*/  @!P1 IMAD.X R3, RZ, RZ, R2, P5 ;  /* 0x000000ffff039224 */ /* 0x002fe400028e0602 */
[----:B------:R-:W-:Y:S01]  /*27c70*/  @!P1 IMAD.MOV.U32 R2, RZ, RZ, R7 ;  /* 0x000000ffff029224 */ /* 0x000fe200078e0007 */
[----:B------:R-:W-:-:S04]  /*27c80*/  IADD3 R7, R0, 0x10, RZ ;  /* 0x0000001000077810 */ /* 0x000fc80007ffe0ff */
[----:B------:R-:W-:Y:S04]  /*27c90*/  @!P1 LDGSTS.E.BYPASS.LTC128B.128 [R36+0x14400], desc[UR4][R2.64], !P4 ;  /* 0x1440000002249fae */ /* 0x000fe8000e101d44 */
[----:B------:R-:W-:Y:S04]  /*27ca0*/  @!P1 LDGSTS.E.BYPASS.LTC128B.128 [R36+0x18400], desc[UR4][R2.64+0x80], !P3 ;  /* 0x1840008002249fae */ /* 0x000fe8000d901d44 */
[----:B------:R-:W-:Y:S04]  /*27cb0*/  @!P1 LDGSTS.E.BYPASS.LTC128B.128 [R36+0x1c400], desc[UR4][R2.64+0x100], !P2 ;  /* 0x1c40010002249fae */ /* 0x000fe8000d101d44 */
[----:B------:R0:W-:Y:S01]  /*27cc0*/  @!P1 LDGSTS.E.BYPASS.LTC128B.128 [R36+0x20400], desc[UR4][R2.64+0x180], !P0 ;  /* 0x2040018002249fae */ /* 0x0001e2000c101d44 */
[----:B------:R-:W-:-:S03]  /*27cd0*/  ISETP.GE.AND P1, PT, R7, R6, PT ;  /* 0x000000060700720c */ /* 0x000fc60003f26270 */
[----:B0-----:R-:W0:Y:S04]  /*27ce0*/  SHFL.IDX PT, R3, R5, 0x1, 0x181f ;  /* 0x00381f0005037f89 */ /* 0x001e2800000e0000 */
[----:B------:R-:W1:Y:S06]  /*27cf0*/  SHFL.IDX PT, R2, R4, 0x1, 0x181f ;  /* 0x00381f0004027f89 */ /* 0x000e6c00000e0000 */
[----:B0-----:R-:W-:-:S05]  /*27d00*/  @!P1 LEA R7, P5, R34, R3, 0x1 ;  /* 0x0000000322079211 */ /* 0x001fca00078a08ff */
[----:B-1----:R-:W-:Y:S02]  /*27d10*/  @!P1 IMAD.X R8, RZ, RZ, R2, P5 ;  /* 0x000000ffff089224 */ /* 0x002fe400028e0602 */
[----:B------:R-:W-:Y:S02]  /*27d20*/  @!P1 IMAD.MOV.U32 R2, RZ, RZ, R7 ;  /* 0x000000ffff029224 */ /* 0x000fe400078e0007 */
[----:B------:R-:W-:Y:S01]  /*27d30*/  VIADD R7, R0, 0x20 ;  /* 0x0000002000077836 */ /* 0x000fe20000000000 */
[----:B------:R-:W-:-:S05]  /*27d40*/  @!P1 MOV R3, R8 ;  /* 0x0000000800039202 */ /* 0x000fca0000000f00 */
        /* <DEDUP_REMOVED lines=8> */
[----:B-1----:R-:W-:Y:S01]  /*27dd0*/  @!P1 IMAD.X R8, RZ, RZ, R2, P5 ;  /* 0x000000ffff089224 */ /* 0x002fe200028e0602 */
[----:B------:R-:W-:Y:S01]  /*27de0*/  @!P1 MOV R2, R7 ;  /* 0x0000000700029202 */ /* 0x000fe20000000f00 */
[----:B------:R-:W-:Y:S02]  /*27df0*/  VIADD R7, R0, 0x30 ;  /* 0x0000003000077836 */ /* 0x000fe40000000000 */
[----:B------:R-:W-:-:S05]  /*27e00*/  @!P1 IMAD.MOV.U32 R3, RZ, RZ, R8 ;  /* 0x000000ffff039224 */ /* 0x000fca00078e0008 */
[----:B------:R-:W-:Y:S04]  /*27e10*/  @!P1 LDGSTS.E.BYPASS.LTC128B.128 [R36+0x15400], desc[UR4][R2.64], !P4 ;  /* 0x1540000002249fae */ /* 0x000fe8000e101d44 */
[----:B------:R-:W-:Y:S04]  /*27e20*/  @!P1 LDGSTS.E.BYPASS.LTC128B.128 [R36+0x19400], desc[UR4][R2.64+0x80], !P3 ;  /* 0x1940008002249fae */ /* 0x000fe8000d901d44 */
[----:B------:R-:W-:Y:S04]  /*27e30*/  @!P1 LDGSTS.E.BYPASS.LTC128B.128 [R36+0x1d400], desc[UR4][R2.64+0x100], !P2 ;  /* 0x1d40010002249fae */ /* 0x000fe8000d101d44 */
[----:B------:R0:W-:Y:S01]  /*27e40*/  @!P1 LDGSTS.E.BYPASS.LTC128B.128 [R36+0x21400], desc[UR4][R2.64+0x180], !P0 ;  /* 0x2140018002249fae */ /* 0x0001e2000c101d44 */
[----:B------:R-:W-:-:S03]  /*27e50*/  ISETP.GE.AND P1, PT, R7, R6, PT ;  /* 0x000000060700720c */ /* 0x000fc60003f26270 */
[----:B0-----:R-:W0:Y:S04]  /*27e60*/  SHFL.IDX PT, R3, R5, 0x3, 0x181f ;  /* 0x00781f0005037f89 */ /* 0x001e2800000e0000 */
[----:B------:R-:W1:Y:S06]  /*27e70*/  SHFL.IDX PT, R2, R4, 0x3, 0x181f ;  /* 0x00781f0004027f89 */ /* 0x000e6c00000e0000 */
[----:B0-----:R-:W-:-:S04]  /*27e80*/  @!P1 LEA R7, P5, R34, R3, 0x1 ;  /* 0x0000000322079211 */ /* 0x001fc800078a08ff */
[----:B-1----:R-:W-:Y:S01]  /*27e90*/  @!P1 IADD3.X R8, RZ, R2, RZ, P5, !PT ;  /* 0x00000002ff089210 */ /* 0x002fe20002ffe4ff */
[----:B------:R-:W-:Y:S01]  /*27ea0*/  @!P1 IMAD.MOV.U32 R2, RZ, RZ, R7 ;  /* 0x000000ffff029224 */ /* 0x000fe200078e0007 */
[----:B------:R-:W-:-:S03]  /*27eb0*/  IADD3 R7, R0, 0x40, RZ ;  /* 0x0000004000077810 */ /* 0x000fc60007ffe0ff */
        /* <DEDUP_REMOVED lines=34> */
[----:B------:R-:W-:Y:S02]  /*280e0*/  @!P1 IMAD.MOV.U32 R2, RZ, RZ, R7 ;  /* 0x000000ffff029224 */ /* 0x000fe400078e0007 */
[----:B------:R0:W1:Y:S02]  /*280f0*/  SHFL.IDX PT, R7, R4, 0x7, 0x181f ;  /* 0x00f81f0004077f89 */ /* 0x00006400000e0000 */
[----:B------:R-:W-:-:S05]  /*28100*/  @!P1 IMAD.MOV.U32 R3, RZ, RZ, R8 ;  /* 0x000000ffff039224 */ /* 0x000fca00078e0008 */
[----:B------:R0:W-:Y:S04]  /*28110*/  @!P1 LDGSTS.E.BYPASS.LTC128B.128 [R36+0x17400], desc[UR4][R2.64], !P4 ;  /* 0x1740000002249fae */ /* 0x0001e8000e101d44 */
[----:B------:R0:W-:Y:S04]  /*28120*/  @!P1 LDGSTS.E.BYPASS.LTC128B.128 [R36+0x1b400], desc[UR4][R2.64+0x80], !P3 ;  /* 0x1b40008002249fae */ /* 0x0001e8000d901d44 */
[----:B------:R0:W-:Y:S04]  /*28130*/  @!P1 LDGSTS.E.BYPASS.LTC128B.128 [R36+0x1f400], desc[UR4][R2.64+0x100], !P2 ;  /* 0x1f40010002249fae */ /* 0x0001e8000d101d44 */
[----:B------:R0:W-:Y:S02]  /*28140*/  @!P1 LDGSTS.E.BYPASS.LTC128B.128 [R36+0x23400], desc[UR4][R2.64+0x180], !P0 ;  /* 0x2340018002249fae */ /* 0x0001e4000c101d44 */
.L_x_906:
[----:B0-----:R-:W-:Y:S01]  /*28150*/  IADD3 R3, R0, 0x70, RZ ;  /* 0x0000007000037810 */ /* 0x001fe20007ffe0ff */
[----:B------:R-:W-:Y:S03]  /*28160*/  BSSY B0, `(.L_x_759) ;  /* 0x000000d000007945 */ /* 0x000fe60003800000 */
[----:B------:R-:W-:-:S13]  /*28170*/  ISETP.GE.AND P1, PT, R3, R6, PT ;  /* 0x000000060300720c */ /* 0x000fda0003f26270 */
[----:B------:R-:W-:Y:S05]  /*28180*/  @P1 BRA `(.L_x_760) ;  /* 0x0000000000281947 */ /* 0x000fea0003800000 */
[----:B------:R-:W-:Y:S01]  /*28190*/  LEA R2, P1, R34, R14, 0x1 ;  /* 0x0000000e22027211 */ /* 0x000fe200078208ff */
[----:B------:R-:W-:-:S04]  /*281a0*/  ULDC.64 UR4, c[0x0][0x208] ;  /* 0x0000820000047ab9 */ /* 0x000fc80000000a00 */
[----:B-1----:R-:W-:-:S05]  /*281b0*/  IMAD.X R3, RZ, RZ, R7, P1 ;  /* 0x000000ffff037224 */ /* 0x002fca00008e0607 */
[----:B------:R-:W-:Y:S01]  /*281c0*/  @!PT LDS RZ, [RZ] ;  /* 0x00000000fffff984 */ /* 0x000fe20000000800 */
[----:B------:R-:W-:Y:S01]  /*281d0*/  @!PT LDS RZ, [RZ] ;  /* 0x00000000fffff984 */ /* 0x000fe20000000800 */
[----:B------:R-:W-:Y:S01]  /*281e0*/  @!PT LDS RZ, [RZ] ;  /* 0x00000000fffff984 */ /* 0x000fe20000000800 */
[----:B------:R0:W-:Y:S04]  /*281f0*/  LDGSTS.E.BYPASS.LTC128B.128 [R36+0x17c00], desc[UR4][R2.64], !P4 ;  /* 0x17c0000002247fae */ /* 0x0001e8000e101d44 */
[----:B------:R0:W-:Y:S04]  /*28200*/  LDGSTS.E.BYPASS.LTC128B.128 [R36+0x1bc00], desc[UR4][R2.64+0x80], !P3 ;  /* 0x1bc0008002247fae */ /* 0x0001e8000d901d44 */
[----:B------:R0:W-:Y:S04]  /*28210*/  LDGSTS.E.BYPASS.LTC128B.128 [R36+0x1fc00], desc[UR4][R2.64+0x100], !P2 ;  /* 0x1fc0010002247fae */ /* 0x0001e8000d101d44 */
[----:B------:R0:W-:Y:S02]  /*28220*/  LDGSTS.E.BYPASS.LTC128B.128 [R36+0x23c00], desc[UR4][R2.64+0x180], !P0 ;  /* 0x23c0018002247fae */ /* 0x0001e4000c101d44 */
.L_x_760:
[----:B------:R-:W-:Y:S05]  /*28230*/  BSYNC B0 ;  /* 0x0000000000007941 */ /* 0x000fea0003800000 */
.L_x_759:
[----:B------:R-:W-:Y:S01]  /*28240*/  NOP ;  /* 0x0000000000007918 */ /* 0x000fe20000000000 */
[----:B------:R-:W-:-:S13]  /*28250*/  PLOP3.LUT P0, PT, PT, PT, PT, 0x80, 0x0 ;  /* 0x000000000000781c */ /* 0x000fda0003f0f070 */
.L_x_761:
[----:B------:R-:W-:Y:S02]  /*28260*/  PLOP3.LUT P1, PT, P1, P0, PT, 0xa2, 0x0 ;  /* 0x000000000000781c */ /* 0x000fe40000f21472 */
[----:B------:R-:W-:-:S08]  /*28270*/  @P0 R2UR P1, UR4, R16 ;  /* 0x00000000100402ca */ /* 0x000fd00000020000 */
[----:B------:R-:W-:-:S05]  /*28280*/  @P0 PLOP3.LUT P0, PT, P1, PT, PT, 0x80, 0x0 ;  /* 0x000000000000081c */ /* 0x000fca0000f0f070 */
[----:B------:R-:W-:Y:S01]  /*28290*/  @!P1 SYNCS.ARRIVE.TRANS64.RED.A0T1 RZ, [UR4+0x38800], RZ ;  /* 0x038800ffffff99a7 */ /* 0x000fe20008200404 */
[----:B------:R-:W-:Y:S07]  /*282a0*/  @!P1 ARRIVES.LDGSTSBAR.64.TRANSCNT [UR4+0x38800] ;  /* 0x03880000ff0099b0 */ /* 0x000fee0008000a84 */
[----:B------:R-:W-:Y:S05]  /*282b0*/  @P0 BRA.U.ANY `(.L_x_761) ;  /* 0xfffffffd00e80947 */ /* 0x000fea000393ffff */
[----:B0-----:R-:W2:Y:S04]  /*282c0*/  LDL.LU R3, [R1+0x2c] ;  /* 0x00002c0001037983 */ /* 0x001ea80000300800 */
[----:B------:R-:W3:Y:S01]  /*282d0*/  LDL.LU R2, [R1+0x1c] ;  /* 0x00001c0001027983 */ /* 0x000ee20000300800 */
[----:B--2---:R-:W-:-:S05]  /*282e0*/  VIADD R3, R3, 0x1 ;  /* 0x0000000103037836 */ /* 0x004fca0000000000 */
[----:B------:R-:W-:Y:S01]  /*282f0*/  LEA.HI R0, R3, R3, RZ, 0x1 ;  /* 0x0000000303007211 */ /* 0x000fe200078f08ff */
[----:B------:R0:W-:Y:S03]  /*28300*/  STL [R1+0x2c], R3 ;  /* 0x00002c0301007387 */ /* 0x0001e60000100800 */
[----:B------:R-:W-:-:S04]  /*28310*/  LOP3.LUT R0, R0, 0xfffffffe, RZ, 0xc0, !PT ;  /* 0xfffffffe00007812 */ /* 0x000fc800078ec0ff */
[----:B0-----:R-:W-:Y:S01]  /*28320*/  IADD3 R3, R3, -R0, RZ ;  /* 0x8000000003037210 */ /* 0x001fe20007ffe0ff */
[----:B---3--:R-:W-:-:S03]  /*28330*/  VIADD R0, R2, 0xfffffffe ;  /* 0xfffffffe02007836 */ /* 0x008fc60000000000 */
[----:B------:R-:W-:Y:S01]  /*28340*/  SHF.L.U32 R3, R3, 0x1f, RZ ;  /* 0x0000001f03037819 */ /* 0x000fe200000006ff */
[----:B------:R-:W-:Y:S01]  /*28350*/  NOP ;  /* 0x0000000000007918 */ /* 0x000fe20000000000 */
[----:B------:R0:W-:Y:S01]  /*28360*/  SYNCS.ARRIVE.TRANS64.A1T0 RZ, [R16+URZ+0x38800], RZ ;  /* 0x038800ff10ff79a7 */ /* 0x0001e2000810003f */
[----:B------:R-:W-:Y:S01]  /*28370*/  BSSY B0, `(.L_x_762) ;  /* 0x0000003000007945 */ /* 0x000fe20003800000 */
[----:B------:R-:W2:Y:S03]  /*28380*/  SYNCS.PHASECHK.TRANS64.TRYWAIT P0, [R16+URZ+0x38820], R3 ;  /* 0x03882003100075a7 */ /* 0x000ea6000800017f */
[----:B0-2---:R-:W-:Y:S05]  /*28390*/  @!P0 BRA `(.L_x_763) ;  /* 0x00000050009c8947 */ /* 0x005fea0003800000 */
.L_x_907:
[----:B------:R-:W-:Y:S05]  /*283a0*/  BSYNC B0 ;  /* 0x0000000000007941 */ /* 0x000fea0003800000 */
.L_x_762:
[----:B------:R-:W2:Y:S01]  /*283b0*/  LDL R2, [R1+0xc] ;  /* 0x00000c0001027983 */ /* 0x000ea20000100800 */
[----:B------:R-:W-:Y:S01]  /*283c0*/  BSSY B0, `(.L_x_764) ;  /* 0x000011a000007945 */ /* 0x000fe20003800000 */
[----:B--2---:R-:W-:-:S13]  /*283d0*/  ISETP.GE.AND P0, PT, R0, R2, PT ;  /* 0x000000020000720c */ /* 0x004fda0003f06270 */
[----:B------:R-:W-:Y:S05]  /*283e0*/  @!P0 BRA `(.L_x_765) ;  /* 0x00000010005c8947 */ /* 0x000fea0003800000 */
[C---:B------:R-:W-:Y:S01]  /*283f0*/  LOP3.LUT R4, R34.reuse, 0x40, RZ, 0xfc, !PT ;  /* 0x0000004022047812 */ /* 0x040fe200078efcff */
[----:B------:R-:W-:Y:S01]  /*28400*/  ULDC UR4, c[0x0][0x2f4] ;  /* 0x0000bd0000047ab9 */ /* 0x000fe20000000800 */
[C---:B------:R-:W-:Y:S01]  /*28410*/  LOP3.LUT R2, R34.reuse, 0x80, RZ, 0xfc, !PT ;  /* 0x0000008022027812 */ /* 0x040fe200078efcff */
[----:B-1----:R-:W-:Y:S01]  /*28420*/  IMAD.MOV.U32 R7, RZ, RZ, R23 ;  /* 0x000000ffff077224 */ /* 0x002fe200078e0017 */
[----:B------:R-:W-:Y:S01]  /*28430*/  MOV R20, R29 ;  /* 0x0000001d00147202 */ /* 0x000fe20000000f00 */
[----:B------:R-:W-:Y:S01]  /*28440*/  IMAD.MOV.U32 R31, RZ, RZ, R22 ;  /* 0x000000ffff1f7224 */ /* 0x000fe200078e0016 */
[----:B------:R-:W-:Y:S02]  /*28450*/  ISETP.GE.AND P4, PT, R34, UR4, PT ;  /* 0x0000000422007c0c */ /* 0x000fe4000bf86270 */
[----:B------:R-:W-:Y:S02]  /*28460*/  ISETP.GE.AND P3, PT, R4, UR4, PT ;  /* 0x0000000404007c0c */ /* 0x000fe4000bf66270 */
[----:B------:R-:W-:-:S02]  /*28470*/  ISETP.GE.AND P2, PT, R2, UR4, PT ;  /* 0x0000000402007c0c */ /* 0x000fc4000bf46270 */
[----:B------:R-:W-:-:S13]  /*28480*/  ISETP.GE.AND P1, PT, R37, UR4, PT ;  /* 0x0000000425007c0c */ /* 0x000fda000bf26270 */
.L_x_778:
[----:B------:R-:W2:Y:S01]  /*28490*/  LDL R5, [R1+0x10] ;  /* 0x0000100001057983 */ /* 0x000ea20000100800 */
[----:B------:R-:W1:Y:S03]  /*284a0*/  LDC R11, c[0x0][0x430] ;  /* 0x00010c00ff0b7b82 */ /* 0x000e660000000800 */
[----:B------:R-:W3:Y:S01]  /*284b0*/  LDL R8, [R1+0x14] ;  /* 0x0000140001087983 */ /* 0x000ee20000100800 */
[----:B------:R-:W4:Y:S01]  /*284c0*/  S2R R2, SR_TID.X ;  /* 0x0000000000027919 */ /* 0x000f220000002100 */
[----:B------:R-:W4:Y:S01]  /*284d0*/  S2R R4, SR_TID.X ;  /* 0x0000000000047919 */ /* 0x000f220000002100 */
[----:B-1----:R-:W-:-:S13]  /*284e0*/  ISETP.NE.AND P0, PT, R11, 0x1, PT ;  /* 0x000000010b00780c */ /* 0x002fda0003f05270 */
[----:B0-----:R-:W0:Y:S01]  /*284f0*/  @P0 LDC R3, c[0x0][0x434] ;  /* 0x00010d00ff030b82 */ /* 0x001e220000000800 */
[----:B----4-:R-:W-:Y:S01]  /*28500*/  LOP3.LUT R2, R2, 0x7f, RZ, 0xc0, !PT ;  /* 0x0000007f02027812 */ /* 0x010fe200078ec0ff */
[----:B------:R-:W-:-:S03]  /*28510*/  IMAD.SHL.U32 R4, R4, 0x10, RZ ;  /* 0x0000001004047824 */ /* 0x000fc600078e00ff */
[----:B------:R-:W-:-:S04]  /*28520*/  SHF.R.U32.HI R2, RZ, 0x3, R2 ;  /* 0x00000003ff027819 */ /* 0x000fc80000011602 */
[----:B------:R-:W-:Y:S02]  /*28530*/  LOP3.LUT R4, R2, 0x70, R4, 0xf8, !PT ;  /* 0x0000007002047812 */ /* 0x000fe400078ef804 */
[----:B------:R-:W1:Y:S02]  /*28540*/  @P0 LDC R2, c[0x0][0x438] ;  /* 0x00010e00ff020b82 */ /* 0x000e640000000800 */
[----:B------:R-:W-:Y:S01]  /*28550*/  ISETP.GT.U32.AND P5, PT, R4, 0x4f, PT ;  /* 0x0000004f0400780c */ /* 0x000fe20003fa4070 */
[----:B------:R-:W-:Y:S01]  /*28560*/  ULDC.64 UR4, c[0x0][0x208] ;  /* 0x0000820000047ab9 */ /* 0x000fe20000000a00 */
[----:B------:R-:W-:Y:S01]  /*28570*/  MOV R12, UR37 ;  /* 0x00000025000c7c02 */ /* 0x000fe20008000f00 */
[----:B------:R-:W-:Y:S02]  /*28580*/  VIADD R23, R7, 0x1 ;  /* 0x0000000107177836 */ /* 0x000fe40000000000 */
[----:B------:R-:W-:Y:S02]  /*28590*/  IMAD.MOV.U32 R22, RZ, RZ, R0 ;  /* 0x000000ffff167224 */ /* 0x000fe400078e0000 */
[----:B--2---:R-:W-:-:S05]  /*285a0*/  IMAD R6, R0, 0x50, R5 ;  /* 0x0000005000067824 */ /* 0x004fca00078e0205 */
[----:B------:R-:W-:Y:S02]  /*285b0*/  IADD3 R6, R4, R6, RZ ;  /* 0x0000000604067210 */ /* 0x000fe40007ffe0ff */
[----:B------:R-:W2:Y:S03]  /*285c0*/  @!P5 LDC.64 R4, c[0x0][0x428] ;  /* 0x00010a00ff04db82 */ /* 0x000ea60000000a00 */
[----:B0-----:R-:W-:-:S04]  /*285d0*/  @P0 IMAD.HI.U32 R3, R6, R3, RZ ;  /* 0x0000000306030227 */ /* 0x001fc800078e00ff */
[----:B------:R-:W-:Y:S01]  /*285e0*/  IMAD.MOV.U32 R10, RZ, RZ, R6 ;  /* 0x000000ffff0a7224 */ /* 0x000fe200078e0006 */
[----:B-1----:R-:W-:-:S04]  /*285f0*/  @P0 SHF.R.U32.HI R10, RZ, R2, R3 ;  /* 0x00000002ff0a0219 */ /* 0x002fc80000011603 */
[--C-:B------:R-:W-:Y:S01]  /*28600*/  @!P5 SHF.R.S32.HI R3, RZ, 0x1f, R10.reuse ;  /* 0x0000001fff03d819 */ /* 0x100fe2000001140a */
[----:B------:R-:W-:-:S04]  /*28610*/  @!P5 IMAD.MOV.U32 R2, RZ, RZ, R10 ;  /* 0x000000ffff02d224 */ /* 0x000fc800078e000a */
[----:B--2---:R-:W-:-:S04]  /*28620*/  @!P5 IMAD.WIDE.U32 R2, R32, R4, R2 ;  /* 0x000000042002d225 */ /* 0x004fc800078e0002 */
[----:B---3--:R-:W-:Y:S02]  /*28630*/  @!P5 IMAD R4, R8, R4, RZ ;  /* 0x000000040804d224 */ /* 0x008fe400078e02ff */
[----:B------:R-:W0:Y:S02]  /*28640*/  @!P5 LDC.64 R8, c[0x0][0x418] ;  /* 0x00010600ff08db82 */ /* 0x000e240000000a00 */
[----:B------:R-:W-:Y:S02]  /*28650*/  @!P5 IMAD R5, R32, R5, R4 ;  /* 0x000000052005d224 */ /* 0x000fe400078e0204 */
[----:B------:R-:W-:-:S03]  /*28660*/  IMAD.MOV.U32 R4, RZ, RZ, RZ ;  /* 0x000000ffff047224 */ /* 0x000fc600078e00ff */
[----:B------:R-:W-:Y:S02]  /*28670*/  @!P5 IADD3 R3, R5, R3, RZ ;  /* 0x000000030503d210 */ /* 0x000fe40007ffe0ff */
[----:B0-----:R-:W-:-:S04]  /*28680*/  @!P5 LEA R8, P0, R2, R8, 0x2 ;  /* 0x000000080208d211 */ /* 0x001fc800078010ff */
[----:B------:R-:W-:-:S05]  /*28690*/  @!P5 LEA.HI.X R9, R2, R9, R3, 0x2, P0 ;  /* 0x000000090209d211 */ /* 0x000fca00000f1403 */
[----:B------:R0:W5:Y:S01]  /*286a0*/  @!P5 LDG.E R4, desc[UR4][R8.64] ;  /* 0x000000040804d981 */ /* 0x000162000c1e1900 */
[----:B------:R-:W-:Y:S02]  /*286b0*/  ISETP.NE.AND P5, PT, R12, 0x3, PT ;  /* 0x000000030c00780c */ /* 0x000fe40003fa5270 */
[----:B------:R-:W-:Y:S01]  /*286c0*/  ISETP.NE.AND P0, PT, R23, 0x2, PT ;  /* 0x000000021700780c */ /* 0x000fe20003f05270 */
[----:B------:R-:W-:Y:S01]  /*286d0*/  IMAD.MOV R5, RZ, RZ, -R10 ;  /* 0x000000ffff057224 */ /* 0x000fe200078e0a0a */
[----:B------:R-:W-:Y:S05]  /*286e0*/  YIELD ;  /* 0x0000000000007946 */ /* 0x000fea0003800000 */
[----:B------:R-:W-:Y:S01]  /*286f0*/  SEL R29, RZ, 0x1, P0 ;  /* 0x00000001ff1d7807 */ /* 0x000fe20000000000 */
[----:B------:R-:W-:Y:S01]  /*28700*/  IMAD R5, R11, R5, R6 ;  /* 0x000000050b057224 */ /* 0x000fe200078e0206 */
[----:B------:R-:W-:-:S02]  /*28710*/  SEL R23, R23, RZ, P0 ;  /* 0x000000ff17177207 */ /* 0x000fc40000000000 */
[----:B------:R-:W-:Y:S01]  /*28720*/  LOP3.LUT R29, R20, R29, RZ, 0x3c, !PT ;  /* 0x0000001d141d7212 */ /* 0x000fe200078e3cff */
[----:B0-----:R-:W-:Y:S06]  /*28730*/  @!P5 BRA `(.L_x_766) ;  /* 0x000000000004d947 */ /* 0x001fec0003800000 */
[----:B------:R-:W-:Y:S01]  /*28740*/  BPT.TRAP 0x1 ;  /* 0x000000040000795c */ /* 0x000fe20000300000 */
.L_x_766:
[----:B------:R-:W-:Y:S01]  /*28750*/  LEA R6, R23, R16, 0x3 ;  /* 0x0000001017067211 */ /* 0x000fe200078e18ff */
[----:B------:R-:W-:Y:S01]  /*28760*/  BSSY B1, `(.L_x_767) ;  /* 0x0000004000017945 */ /* 0x000fe20003800000 */
[----:B------:R-:W-:-:S04]  /*28770*/  SHF.L.U32 R3, R29, 0x1f, RZ ;  /* 0x0000001f1d037819 */ /* 0x000fc800000006ff */
[----:B------:R-:W0:Y:S02]  /*28780*/  SYNCS.PHASECHK.TRANS64.TRYWAIT P0, [R6+URZ+0x38840], R3 ;  /* 0x03884003060075a7 */ /* 0x000e24000800017f */
[----:B0-----:R-:W-:Y:S05]  /*28790*/  @!P0 BRA `(.L_x_768) ;  /* 0x0000004c00b08947 */ /* 0x001fea0003800000 */
.L_x_908:
[----:B------:R-:W-:Y:S05]  /*287a0*/  BSYNC B1 ;  /* 0x0000000000017941 */ /* 0x000fea0003800000 */
.L_x_767:
        /* <DEDUP_REMOVED lines=27> */
[----:B------:R-:W-:Y:S01]  /*28960*/  @P2 LOP3.LUT R18, R18, 0x100, RZ, 0xfc, !PT ;  /* 0x0000010012122812 */ /* 0x000fe200078efcff */
[----:B------:R-:W-:Y:S02]  /*28970*/  ULDC.64 UR4, c[0x0][0x208] ;  /* 0x0000820000047ab9 */ /* 0x000fe40000000a00 */
        /* <DEDUP_REMOVED lines=13> */
[----:B0-----:R-:W-:-:S04]  /*28a50*/  IADD3 R2, P0, R2, R0, RZ ;  /* 0x0000000002027210 */ /* 0x001fc80007f1e0ff */
[----:B------:R-:W-:Y:S02]  /*28a60*/  IADD3.X R3, RZ, R35, RZ, P0, !PT ;  /* 0x00000023ff037210 */ /* 0x000fe400007fe4ff */
        /* <DEDUP_REMOVED lines=24> */
.L_x_920:
[----:B------:R-:W-:Y:S01]  /*28bf0*/  LOP3.LUT R18, R18, 0xffffff7f, RZ, 0xc0, !PT ;  /* 0xffffff7f12127812 */ /* 0x000fe200078ec0ff */
[----:B------:R-:W-:Y:S01]  /*28c00*/  ULDC.64 UR4, c[0x0][0x208] ;  /* 0x0000820000047ab9 */ /* 0x000fe20000000a00 */
[----:B--2---:R-:W-:Y:S02]  /*28c10*/  IADD3 R2, P0, R2, R0, RZ ;  /* 0x0000000002027210 */ /* 0x004fe40007f1e0ff */
[----:B------:R-:W-:Y:S02]  /*28c20*/  @P1 LOP3.LUT R18, R18, 0x80, RZ, 0xfc, !PT ;  /* 0x0000008012121812 */ /* 0x000fe400078efcff */
[----:B------:R-:W-:Y:S02]  /*28c30*/  IADD3.X R3, RZ, R35, RZ, P0, !PT ;  /* 0x00000023ff037210 */ /* 0x000fe400007fe4ff */
[C---:B------:R-:W-:Y:S02]  /*28c40*/  LOP3.LUT P1, RZ, R18.reuse, 0x10, RZ, 0xc0, !PT ;  /* 0x0000001012ff7812 */ /* 0x040fe4000782c0ff */
[----:B------:R-:W-:-:S02]  /*28c50*/  LOP3.LUT P0, RZ, R18, 0x8, RZ, 0xc0, !PT ;  /* 0x0000000812ff7812 */ /* 0x000fc4000780c0ff */
        /* <DEDUP_REMOVED lines=11> */
.L_x_770:
[----:B------:R-:W-:Y:S02]  /*28d10*/  PLOP3.LUT P5, PT, P5, P0, PT, 0xa2, 0x0 ;  /* 0x000000000000781c */ /* 0x000fe40002fa1472 */
[----:B------:R-:W-:-:S08]  /*28d20*/  @P0 R2UR P5, UR4, R6 ;  /* 0x00000000060402ca */ /* 0x000fd000000a0000 */
[----:B------:R-:W-:-:S05]  /*28d30*/  @P0 PLOP3.LUT P0, PT, P5, PT, PT, 0x80, 0x0 ;  /* 0x000000000000081c */ /* 0x000fca0002f0f070 */
[----:B------:R-:W-:Y:S01]  /*28d40*/  @!P5 SYNCS.ARRIVE.TRANS64.RED.A0T1 RZ, [UR4+0x38830], RZ ;  /* 0x038830ffffffd9a7 */ /* 0x000fe20008200404 */
[----:B------:R-:W-:Y:S07]  /*28d50*/  @!P5 ARRIVES.LDGSTSBAR.64.TRANSCNT [UR4+0x38830] ;  /* 0x03883000ff00d9b0 */ /* 0x000fee0008000a84 */
[----:B------:R-:W-:Y:S05]  /*28d60*/  @P0 BRA.U.ANY `(.L_x_770) ;  /* 0xfffffffd00e80947 */ /* 0x000fea000393ffff */
[----:B------:R-:W-:Y:S01]  /*28d70*/  NOP ;  /* 0x0000000000007918 */ /* 0x000fe20000000000 */
[----:B-1----:R-:W-:-:S05]  /*28d80*/  IMAD.U32 R2, RZ, RZ, UR37 ;  /* 0x00000025ff027e24 */ /* 0x002fca000f8e00ff */
[----:B------:R-:W-:-:S13]  /*28d90*/  ISETP.NE.AND P6, PT, R2, 0x3, PT ;  /* 0x000000030200780c */ /* 0x000fda0003fc5270 */
[----:B------:R-:W-:Y:S05]  /*28da0*/  @!P6 BRA `(.L_x_771) ;  /* 0x000000000004e947 */ /* 0x000fea0003800000 */
[----:B------:R-:W-:Y:S01]  /*28db0*/  BPT.TRAP 0x1 ;  /* 0x000000040000795c */ /* 0x000fe20000300000 */
.L_x_771:
[----:B------:R1:W-:Y:S01]  /*28dc0*/  SYNCS.ARRIVE.TRANS64.A1T0 RZ, [R6+URZ+0x38830], RZ ;  /* 0x038830ff06ff79a7 */ /* 0x0003e2000810003f */
[----:B------:R-:W-:Y:S05]  /*28dd0*/  @!P6 BRA `(.L_x_772) ;  /* 0x000000000004e947 */ /* 0x000fea0003800000 */
[----:B------:R-:W-:Y:S01]  /*28de0*/  BPT.TRAP 0x1 ;  /* 0x000000040000795c */ /* 0x000fe20000300000 */
.L_x_772:
[----:B------:R-:W-:Y:S01]  /*28df0*/  SHF.L.U32 R2, R20, 0x1f, RZ ;  /* 0x0000001f14027819 */ /* 0x000fe200000006ff */
[----:B-1----:R-:W-:Y:S01]  /*28e00*/  IMAD R6, R7, 0x8, R16 ;  /* 0x0000000807067824 */ /* 0x002fe200078e0210 */
[----:B------:R-:W-:Y:S03]  /*28e10*/  BSSY B1, `(.L_x_773) ;  /* 0x0000003000017945 */ /* 0x000fe60003800000 */
[----:B------:R-:W1:Y:S02]  /*28e20*/  SYNCS.PHASECHK.TRANS64.TRYWAIT P0, [R6+URZ+0x38860], R2 ;  /* 0x03886002060075a7 */ /* 0x000e64000800017f */
[----:B-1----:R-:W-:Y:S05]  /*28e30*/  @!P0 BRA `(.L_x_774) ;  /* 0x0000004c00f08947 */ /* 0x002fea0003800000 */
.L_x_921:
[----:B------:R-:W-:Y:S05]  /*28e40*/  BSYNC B1 ;  /* 0x0000000000017941 */ /* 0x000fea0003800000 */
.L_x_773:
[----:B0-----:R-:W2:Y:S01]  /*28e50*/  LDL R8, [R1+0x8] ;  /* 0x0000080001087983 */ /* 0x001ea20000100800 */
[----:B------:R-:W0:Y:S01]  /*28e60*/  S2R R3, SR_TID.X ;  /* 0x0000000000037919 */ /* 0x000e220000002100 */
[----:B------:R-:W-:Y:S01]  /*28e70*/  UMOV UR4, 0xffffffff ;  /* 0xffffffff00047882 */ /* 0x000fe20000000000 */
[----:B------:R-:W-:Y:S01]  /*28e80*/  IMAD R7, R7, 0x5000, R33 ;  /* 0x0000500007077824 */ /* 0x000fe200078e0221 */
[----:B0-----:R-:W-:-:S04]  /*28e90*/  LOP3.LUT R3, R3, 0x7f, RZ, 0xc0, !PT ;  /* 0x0000007f03037812 */ /* 0x001fc800078ec0ff */
[----:B------:R-:W-:Y:S01]  /*28ea0*/  SHF.R.U32.HI R3, RZ, 0x3, R3 ;  /* 0x00000003ff037819 */ /* 0x000fe20000011603 */
[----:B--2---:R-:W-:-:S05]  /*28eb0*/  IMAD R8, R31, -0x50, R8 ;  /* 0xffffffb01f087824 */ /* 0x004fca00078e0208 */
[----:B------:R-:W-:Y:S01]  /*28ec0*/  IADD3 R8, -R3, R8, RZ ;  /* 0x0000000803087210 */ /* 0x000fe20007ffe1ff */
[----:B------:R-:W-:Y:S06]  /*28ed0*/  BRA.DIV UR4, `(.L_x_775) ;  /* 0x0000004e04dc7947 */ /* 0x000fec000b800000 */
[----:B-1----:R-:W0:Y:S01]  /*28ee0*/  SHFL.IDX PT, R2, R17, RZ, 0x181f ;  /* 0x00181fff11027589 */ /* 0x002e2200000e0000 */
[----:B------:R-:W-:Y:S01]  /*28ef0*/  IMAD R7, R7, 0x2, R16 ;  /* 0x0000000207077824 */ /* 0x000fe200078e0210 */
[----:B------:R-:W-:Y:S02]  /*28f00*/  ULDC.64 UR4, c[0x0][0x208] ;  /* 0x0000820000047ab9 */ /* 0x000fe40000000a00 */
[----:B------:R-:W1:Y:S01]  /*28f10*/  SHFL.IDX PT, R3, R19, RZ, 0x181f ;  /* 0x00181fff13037589 */ /* 0x000e6200000e0000 */
[----:B0-----:R-:W-:-:S05]  /*28f20*/  IADD3 R2, P0, R2, R0, RZ ;  /* 0x0000000002027210 */ /* 0x001fca0007f1e0ff */
[----:B-1----:R-:W-:Y:S01]  /*28f30*/  IMAD.X R3, RZ, RZ, R3, P0 ;  /* 0x000000ffff037224 */ /* 0x002fe200000e0603 */
[----:B------:R-:W-:-:S13]  /*28f40*/  ISETP.LT.OR P0, PT, R8, 0x1, P4 ;  /* 0x000000010800780c */ /* 0x000fda0002701670 */
[----:B------:R-:W-:Y:S01]  /*28f50*/  @!PT LDS RZ, [RZ] ;  /* 0x00000000fffff984 */ /* 0x000fe20000000800 */
        /* <DEDUP_REMOVED lines=9> */
[----:B0-----:R-:W-:-:S04]  /*28ff0*/  IADD3 R2, P0, R2, R0, RZ ;  /* 0x0000000002027210 */ /* 0x001fc80007f1e0ff */
[----:B-1----:R-:W-:Y:S02]  /*29000*/  IADD3.X R3, RZ, R3, RZ, P0, !PT ;  /* 0x00000003ff037210 */ /* 0x002fe400007fe4ff */
        /* <DEDUP_REMOVED lines=33> */
[----:B0-2---:R0:W1:Y:S02]  /*29220*/  SHFL.IDX PT, R2, R17, 0x4, 0x181f ;  /* 0x00981f0011027f89 */ /* 0x00506400000e0000 */
.L_x_933:
[----:B-1----:R-:W-:Y:S01]  /*29230*/  IADD3 R2, P0, R2, R0, RZ ;  /* 0x0000000002027210 */ /* 0x002fe20007f1e0ff */
[----:B------:R-:W-:Y:S01]  /*29240*/  ULDC.64 UR4, c[0x0][0x208] ;  /* 0x0000820000047ab9 */ /* 0x000fe20000000a00 */
[----:B------:R-:W-:Y:S02]  /*29250*/  ULDC.64 UR6, c[0x0][0x318] ;  /* 0x0000c60000067ab9 */ /* 0x000fe40000000a00 */
        /* <DEDUP_REMOVED lines=12> */
[----:B------:R-:W-:Y:S02]  /*29320*/  ULDC.64 UR4, c[0x0][0x328] ;  /* 0x0000ca0000047ab9 */ /* 0x000fe40000000a00 */
[----:B------:R-:W-:-:S04]  /*29330*/  IMAD R0, R21, UR4, RZ ;  /* 0x0000000415007c24 */ /* 0x000fc8000f8e02ff */
[C---:B------:R-:W-:Y:S01]  /*29340*/  IMAD R9, R5.reuse, UR5, R0 ;  /* 0x0000000505097c24 */ /* 0x040fe2000f8e0200 */
[----:B------:R-:W-:Y:S01]  /*29350*/  NOP ;  /* 0x0000000000007918 */ /* 0x000fe20000000000 */
[----:B-1----:R-:W-:Y:S01]  /*29360*/  IMAD.WIDE.U32 R2, R5, UR4, RZ ;  /* 0x0000000405027c25 */ /* 0x002fe2000f8e00ff */
[----:B------:R-:W-:-:S03]  /*29370*/  ULDC.64 UR4, c[0x0][0x338] ;  /* 0x0000ce0000047ab9 */ /* 0x000fc60000000a00 */
[----:B------:R-:W-:Y:S02]  /*29380*/  IMAD.IADD R3, R3, 0x1, R9 ;  /* 0x0000000103037824 */ /* 0x000fe400078e0209 */
[----:B------:R-:W-:Y:S02]  /*29390*/  IMAD R25, R25, UR4, RZ ;  /* 0x0000000419197c24 */ /* 0x000fe4000f8e02ff */
[----:B------:R-:W-:-:S04]  /*293a0*/  IMAD.WIDE.U32 R2, R4, UR4, R2 ;  /* 0x0000000404027c25 */ /* 0x000fc8000f8e0002 */
[----:B------:R-:W-:Y:S01]  /*293b0*/  IMAD R25, R4, UR5, R25 ;  /* 0x0000000504197c24 */ /* 0x000fe2000f8e0219 */
[----:B------:R-:W-:-:S03]  /*293c0*/  ULDC.64 UR4, c[0x0][0x330] ;  /* 0x0000cc0000047ab9 */ /* 0x000fc60000000a00 */
[----:B------:R-:W-:Y:S02]  /*293d0*/  IMAD.IADD R3, R3, 0x1, R25 ;  /* 0x0000000103037824 */ /* 0x000fe400078e0219 */
[----:B------:R-:W-:-:S04]  /*293e0*/  IMAD.WIDE.U32 R2, R26, UR4, R2 ;  /* 0x000000041a027c25 */ /* 0x000fc8000f8e0002 */
[----:B------:R-:W-:Y:S01]  /*293f0*/  IMAD R3, R26, UR5, R3 ;  /* 0x000000051a037c24 */ /* 0x000fe2000f8e0203 */
[----:B0-----:R-:W-:-:S04]  /*29400*/  LEA R17, P0, R2, UR6, 0x1 ;  /* 0x0000000602117c11 */ /* 0x001fc8000f8008ff */
[----:B------:R-:W-:Y:S02]  /*29410*/  LEA.HI.X R19, R2, UR7, R3, 0x1, P0 ;  /* 0x0000000702137c11 */ /* 0x000fe400080f0c03 */
[----:B------:R-:W-:-:S13]  /*29420*/  PLOP3.LUT P0, PT, PT, PT, PT, 0x80, 0x0 ;  /* 0x000000000000781c */ /* 0x000fda0003f0f070 */
.L_x_776:
[----:B------:R-:W-:Y:S02]  /*29430*/  PLOP3.LUT P5, PT, P5, P0, PT, 0xa2, 0x0 ;  /* 0x000000000000781c */ /* 0x000fe40002fa1472 */
[----:B------:R-:W-:-:S08]  /*29440*/  @P0 R2UR P5, UR4, R6 ;  /* 0x00000000060402ca */ /* 0x000fd000000a0000 */
[----:B------:R-:W-:-:S05]  /*29450*/  @P0 PLOP3.LUT P0, PT, P5, PT, PT, 0x80, 0x0 ;  /* 0x000000000000081c */ /* 0x000fca0002f0f070 */
[----:B------:R-:W-:Y:S01]  /*29460*/  @!P5 SYNCS.ARRIVE.TRANS64.RED.A0T1 RZ, [UR4+0x38850], RZ ;  /* 0x038850ffffffd9a7 */ /* 0x000fe20008200404 */
[----:B------:R-:W-:Y:S07]  /*29470*/  @!P5 ARRIVES.LDGSTSBAR.64.TRANSCNT [UR4+0x38850] ;  /* 0x03885000ff00d9b0 */ /* 0x000fee0008000a84 */
[----:B------:R-:W-:Y:S05]  /*29480*/  @P0 BRA.U.ANY `(.L_x_776) ;  /* 0xfffffffd00e80947 */ /* 0x000fea000393ffff */
[----:B------:R-:W-:Y:S01]  /*29490*/  NOP ;  /* 0x0000000000007918 */ /* 0x000fe20000000000 */
[----:B------:R-:W-:-:S04]  /*294a0*/  MOV R0, UR37 ;  /* 0x0000002500007c02 */ /* 0x000fc80008000f00 */
[----:B------:R-:W-:-:S13]  /*294b0*/  ISETP.NE.AND P6, PT, R0, 0x3, PT ;  /* 0x000000030000780c */ /* 0x000fda0003fc5270 */
[----:B------:R-:W-:Y:S05]  /*294c0*/  @!P6 BRA `(.L_x_777) ;  /* 0x000000000004e947 */ /* 0x000fea0003800000 */
[----:B------:R-:W-:Y:S01]  /*294d0*/  BPT.TRAP 0x1 ;  /* 0x000000040000795c */ /* 0x000fe20000300000 */
.L_x_777:
[----:B------:R-:W2:Y:S01]  /*294e0*/  LDL R2, [R1+0xc] ;  /* 0x00000c0001027983 */ /* 0x000ea20000100800 */
[----:B------:R3:W-:Y:S01]  /*294f0*/  SYNCS.ARRIVE.TRANS64.A1T0 RZ, [R6+URZ+0x38850], RZ ;  /* 0x038850ff06ff79a7 */ /* 0x0007e2000810003f */
[C---:B------:R-:W-:Y:S01]  /*29500*/  VIADD R0, R22.reuse, 0xffffffff ;  /* 0xffffffff16007836 */ /* 0x040fe20000000000 */
[----:B------:R-:W-:Y:S01]  /*29510*/  MOV R20, R29 ;  /* 0x0000001d00147202 */ /* 0x000fe20000000f00 */
[----:B------:R-:W-:Y:S02]  /*29520*/  IMAD.MOV.U32 R7, RZ, RZ, R23 ;  /* 0x000000ffff077224 */ /* 0x000fe400078e0017 */
[----:B------:R-:W-:Y:S01]  /*29530*/  IMAD.MOV.U32 R31, RZ, RZ, R22 ;  /* 0x000000ffff1f7224 */ /* 0x000fe200078e0016 */
[----:B--2---:R-:W-:-:S13]  /*29540*/  ISETP.GT.AND P0, PT, R22, R2, PT ;  /* 0x000000021600720c */ /* 0x004fda0003f04270 */
[----:B---3--:R-:W-:Y:S05]  /*29550*/  @P0 BRA `(.L_x_778) ;  /* 0xffffffec00cc0947 */ /* 0x008fea000383ffff */
.L_x_765:
[----:B------:R-:W-:Y:S05]  /*29560*/  BSYNC B0 ;  /* 0x0000000000007941 */ /* 0x000fea0003800000 */
.L_x_764:
[----:B------:R-:W2:Y:S01]  /*29570*/  S2R R2, SR_TID.X ;  /* 0x0000000000027919 */ /* 0x000ea20000002100 */
[----:B------:R-:W-:Y:S01]  /*29580*/  BSSY B0, `(.L_x_779) ;  /* 0x0000011000007945 */ /* 0x000fe20003800000 */
[----:B--2---:R-:W-:-:S04]  /*29590*/  LOP3.LUT R2, R2, 0x7f, RZ, 0xc0, !PT ;  /* 0x0000007f02027812 */ /* 0x004fc800078ec0ff */
[----:B------:R-:W-:-:S13]  /*295a0*/  ISETP.NE.AND P0, PT, R2, RZ, PT ;  /* 0x000000ff0200720c */ /* 0x000fda0003f05270 */
[----:B------:R-:W-:Y:S05]  /*295b0*/  @P0 BRA `(.L_x_780) ;  /* 0x0000000000340947 */ /* 0x000fea0003800000 */
[----:B------:R-:W2:Y:S01]  /*295c0*/  S2R R5, SR_LANEID ;  /* 0x0000000000057919 */ /* 0x000ea20000000000 */
[----:B------:R-:W-:Y:S01]  /*295d0*/  VOTEU.ANY UR4, UPT, PT ;  /* 0x0000000000047886 */ /* 0x000fe200038e0100 */
[----:B0-----:R-:W0:Y:S01]  /*295e0*/  LDC.64 R2, c[0x0][0xc60] ;  /* 0x00031800ff027b82 */ /* 0x001e220000000a00 */
[----:B------:R-:W2:Y:S01]  /*295f0*/  FLO.U32 R0, UR4 ;  /* 0x0000000400007d00 */ /* 0x000ea200080e0000 */
[----:B------:R-:W-:Y:S01]  /*29600*/  ULDC.64 UR6, c[0x0][0x208] ;  /* 0x0000820000067ab9 */ /* 0x000fe20000000a00 */
[----:B--2---:R-:W-:-:S06]  /*29610*/  ISETP.EQ.U32.AND P0, PT, R0, R5, PT ;  /* 0x000000050000720c */ /* 0x004fcc0003f02070 */
[----:B------:R-:W0:Y:S07]  /*29620*/  POPC R5, UR4 ;  /* 0x0000000400057d09 */ /* 0x000e2e0008000000 */
[----:B0-----:R-:W2:Y:S01]  /*29630*/  @P0 ATOMG.E.ADD.STRONG.GPU PT, R3, desc[UR6][R2.64], R5 ;  /* 0x00000005020309a8 */ /* 0x001ea200081ee1c6 */
[----:B------:R-:W0:Y:S02]  /*29640*/  S2R R4, SR_LTMASK ;  /* 0x0000000000047919 */ /* 0x000e240000003900 */
[----:B0-----:R-:W-:-:S04]  /*29650*/  LOP3.LUT R4, R4, UR4, RZ, 0xc0, !PT ;  /* 0x0000000404047c12 */ /* 0x001fc8000f8ec0ff */
[----:B-1----:R-:W0:Y:S01]  /*29660*/  POPC R7, R4 ;  /* 0x0000000400077309 */ /* 0x002e220000000000 */
[----:B--2---:R-:W0:Y:S02]  /*29670*/  SHFL.IDX PT, R0, R3, R0, 0x1f ;  /* 0x00001f0003007589 */ /* 0x004e2400000e0000 */
[----:B0-----:R-:W-:-:S07]  /*29680*/  IADD3 R24, R0, UR36, R7 ;  /* 0x0000002400187c10 */ /* 0x001fce000fffe007 */
.L_x_780:
[----:B------:R-:W-:Y:S05]  /*29690*/  BSYNC B0 ;  /* 0x0000000000007941 */ /* 0x000fea0003800000 */
.L_x_779:
[----:B------:R-:W-:-:S05]  /*296a0*/  IMAD.U32 R0, RZ, RZ, UR37 ;  /* 0x00000025ff007e24 */ /* 0x000fca000f8e00ff */
[----:B------:R-:W-:-:S13]  /*296b0*/  ISETP.NE.AND P0, PT, R0, 0x3, PT ;  /* 0x000000030000780c */ /* 0x000fda0003f05270 */
[----:B------:R-:W-:Y:S05]  /*296c0*/  @!P0 BRA `(.L_x_781) ;  /* 0x0000000000048947 */ /* 0x000fea0003800000 */
[----:B------:R-:W-:Y:S01]  /*296d0*/  BPT.TRAP 0x1 ;  /* 0x000000040000795c */ /* 0x000fe20000300000 */
.L_x_781:
[----:B------:R-:W2:Y:S01]  /*296e0*/  LDL.LU R0, [R1+0x8] ;  /* 0x0000080001007983 */ /* 0x000ea20000300800 */
[----:B------:R-:W-:Y:S01]  /*296f0*/  LEA R4, R23, R16, 0x3 ;  /* 0x0000001017047211 */ /* 0x000fe200078e18ff */
[----:B------:R-:W-:Y:S01]  /*29700*/  BSSY B0, `(.L_x_782) ;  /* 0x0000005000007945 */ /* 0x000fe20003800000 */
[----:B0-----:R-:W-:-:S04]  /*29710*/  SHF.L.U32 R3, R29, 0x1f, RZ ;  /* 0x0000001f1d037819 */ /* 0x001fc800000006ff */
[----:B------:R-:W0:Y:S01]  /*29720*/  SYNCS.PHASECHK.TRANS64.TRYWAIT P0, [R4+URZ+0x38860], R3 ;  /* 0x03886003040075a7 */ /* 0x000e22000800017f */
[----:B--2---:R-:W-:Y:S01]  /*29730*/  IMAD R5, R22, -0x50, R0 ;  /* 0xffffffb016057824 */ /* 0x004fe200078e0200 */
[----:B0-----:R-:W-:Y:S06]  /*29740*/  @!P0 BRA `(.L_x_783) ;  /* 0x0000004c00a08947 */ /* 0x001fec0003800000 */
.L_x_934:
[----:B------:R-:W-:Y:S05]  /*29750*/  BSYNC B0 ;  /* 0x0000000000007941 */ /* 0x000fea0003800000 */
.L_x_782:
[----:B------:R-:W2:Y:S01]  /*29760*/  S2R R0, SR_TID.X ;  /* 0x0000000000007919 */ /* 0x000ea20000002100 */
[----:B------:R-:W-:Y:S01]  /*29770*/  UMOV UR4, 0xffffffff ;  /* 0xffffffff00047882 */ /* 0x000fe20000000000 */
[----:B-1----:R-:W-:Y:S01]  /*29780*/  IMAD R7, R23, 0x5000, R33 ;  /* 0x0000500017077824 */ /* 0x002fe200078e0221 */
[----:B--2---:R-:W-:-:S04]  /*29790*/  LOP3.LUT R0, R0, 0x7f, RZ, 0xc0, !PT ;  /* 0x0000007f00007812 */ /* 0x004fc800078ec0ff */
[----:B------:R-:W-:-:S05]  /*297a0*/  SHF.R.U32.HI R0, RZ, 0x3, R0 ;  /* 0x00000003ff007819 */ /* 0x000fca0000011600 */
[----:B------:R-:W-:Y:S01]  /*297b0*/  IMAD.IADD R5, R5, 0x1, -R0 ;  /* 0x0000000105057824 */ /* 0x000fe200078e0a00 */
[----:B------:R-:W-:Y:S06]  /*297c0*/  BRA.DIV UR4, `(.L_x_784) ;  /* 0x0000004e04947947 */ /* 0x000fec000b800000 */
[----:B------:R-:W1:Y:S01]  /*297d0*/  SHFL.IDX PT, R14, R17, RZ, 0x181f ;  /* 0x00181fff110e7589 */ /* 0x000e6200000e0000 */
[----:B------:R-:W-:Y:S01]  /*297e0*/  ULDC UR4, c[0x0][0x2f4] ;  /* 0x0000bd0000047ab9 */ /* 0x000fe20000000800 */
[C---:B------:R-:W-:Y:S01]  /*297f0*/  IMAD.SHL.U32 R8, R34.reuse, 0x2, RZ ;  /* 0x0000000222087824 */ /* 0x040fe200078e00ff */
[C---:B------:R-:W-:Y:S01]  /*29800*/  ISETP.GE.AND P3, PT, R34.reuse, UR4, PT ;  /* 0x0000000422007c0c */ /* 0x040fe2000bf66270 */
[----:B0-----:R-:W0:Y:S01]  /*29810*/  SHFL.IDX PT, R3, R19, RZ, 0x181f ;  /* 0x00181fff13037589 */ /* 0x001e2200000e0000 */
[----:B------:R-:W-:Y:S01]  /*29820*/  LOP3.LUT R2, R34, 0x40, RZ, 0xfc, !PT ;  /* 0x0000004022027812 */ /* 0x000fe200078efcff */
[----:B------:R-:W-:Y:S01]  /*29830*/  ULDC.64 UR6, c[0x0][0x208] ;  /* 0x0000820000067ab9 */ /* 0x000fe20000000a00 */
[----:B------:R-:W-:Y:S02]  /*29840*/  ISETP.LT.OR P4, PT, R5, 0x1, P3 ;  /* 0x000000010500780c */ /* 0x000fe40001f81670 */
[----:B------:R-:W-:Y:S02]  /*29850*/  ISETP.GE.AND P2, PT, R2, UR4, PT ;  /* 0x0000000402007c0c */ /* 0x000fe4000bf46270 */
[----:B------:R-:W-:-:S02]  /*29860*/  LOP3.LUT R2, R34, 0x80, RZ, 0xfc, !PT ;  /* 0x0000008022027812 */ /* 0x000fc400078efcff */
[----:B------:R-:W-:Y:S02]  /*29870*/  LEA R0, R7, R16, 0x1 ;  /* 0x0000001007007211 */ /* 0x000fe400078e08ff */
[----:B------:R-:W-:Y:S02]  /*29880*/  ISETP.GE.AND P1, PT, R2, UR4, PT ;  /* 0x0000000402007c0c */ /* 0x000fe4000bf26270 */
[----:B-1----:R-:W-:Y:S02]  /*29890*/  IADD3 R6, P0, R14, R8, RZ ;  /* 0x000000080e067210 */ /* 0x002fe40007f1e0ff */
[----:B------:R-:W1:Y:S03]  /*298a0*/  SHFL.IDX PT, R14, R17, 0x1, 0x181f ;  /* 0x00381f00110e7f89 */ /* 0x000e6600000e0000 */
[----:B0-----:R-:W-:Y:S01]  /*298b0*/  IMAD.X R7, RZ, RZ, R3, P0 ;  /* 0x000000ffff077224 */ /* 0x001fe200000e0603 */
[C---:B------:R-:W-:Y:S01]  /*298c0*/  ISETP.LT.OR P0, PT, R5.reuse, 0x1, P2 ;  /* 0x000000010500780c */ /* 0x040fe20001701670 */
[----:B------:R-:W0:Y:S04]  /*298d0*/  SHFL.IDX PT, R3, R19, 0x1, 0x181f ;  /* 0x00381f0013037f89 */ /* 0x000e2800000e0000 */
[----:B------:R-:W-:Y:S01]  /*298e0*/  LDGSTS.E.BYPASS.LTC128B.128 [R0+0x400], desc[UR6][R6.64], !P4 ;  /* 0x0040000006007fae */ /* 0x000fe2000e101d46 */
[----:B------:R-:W-:-:S07]  /*298f0*/  ISETP.LT.OR P4, PT, R5, 0x1, P1 ;  /* 0x000000010500780c */ /* 0x000fce0000f81670 */
[----:B------:R-:W-:Y:S01]  /*29900*/  LDGSTS.E.BYPASS.LTC128B.128 [R0+0x2c00], desc[UR6][R6.64+0x80], !P0 ;  /* 0x02c0008006007fae */ /* 0x000fe2000c101d46 */
[----:B------:R-:W-:-:S05]  /*29910*/  ISETP.GE.AND P0, PT, R37, UR4, PT ;  /* 0x0000000425007c0c */ /* 0x000fca000bf06270 */
[----:B------:R-:W-:Y:S01]  /*29920*/  LDGSTS.E.BYPASS.LTC128B.128 [R0+0x5400], desc[UR6][R6.64+0x100], !P4 ;  /* 0x0540010006007fae */ /* 0x000fe2000e101d46 */
[----:B------:R-:W-:-:S13]  /*29930*/  ISETP.LT.OR P4, PT, R5, 0x1, P0 ;  /* 0x000000010500780c */ /* 0x000fda0000781670 */
[----:B------:R2:W-:Y:S01]  /*29940*/  LDGSTS.E.BYPASS.LTC128B.128 [R0+0x7c00], desc[UR6][R6.64+0x180], !P4 ;  /* 0x07c0018006007fae */ /* 0x0005e2000e101d46 */
[----:B-1----:R-:W-:-:S03]  /*29950*/  IADD3 R2, P4, R14, R8, RZ ;  /* 0x000000080e027210 */ /* 0x002fc60007f9e0ff */
[----:B------:R-:W1:Y:S02]  /*29960*/  SHFL.IDX PT, R14, R17, 0x2, 0x181f ;  /* 0x00581f00110e7f89 */ /* 0x000e6400000e0000 */
[----:B0-----:R-:W-:Y:S01]  /*29970*/  IMAD.X R3, RZ, RZ, R3, P4 ;  /* 0x000000ffff037224 */ /* 0x001fe200020e0603 */
[----:B------:R-:W-:Y:S01]  /*29980*/  ISETP.LT.OR P4, PT, R5, 0x11, P3 ;  /* 0x000000110500780c */ /* 0x000fe20001f81670 */
[----:B--2---:R-:W0:-:S12]  /*29990*/  SHFL.IDX PT, R7, R19, 0x2, 0x181f ;  /* 0x00581f0013077f89 */ /* 0x004e1800000e0000 */
[----:B------:R-:W-:Y:S01]  /*299a0*/  LDGSTS.E.BYPASS.LTC128B.128 [R0+0xc00], desc[UR6][R2.64], !P4 ;  /* 0x00c0000002007fae */ /* 0x000fe2000e101d46 */
[----:B------:R-:W-:-:S13]  /*299b0*/  ISETP.LT.OR P4, PT, R5, 0x11, P2 ;  /* 0x000000110500780c */ /* 0x000fda0001781670 */
[----:B------:R-:W-:Y:S01]  /*299c0*/  LDGSTS.E.BYPASS.LTC128B.128 [R0+0x3400], desc[UR6][R2.64+0x80], !P4 ;  /* 0x0340008002007fae */ /* 0x000fe2000e101d46 */
[----:B------:R-:W-:-:S13]  /*299d0*/  ISETP.LT.OR P4, PT, R5, 0x11, P1 ;  /* 0x000000110500780c */ /* 0x000fda0000f81670 */
[----:B------:R-:W-:Y:S01]  /*299e0*/  LDGSTS.E.BYPASS.LTC128B.128 [R0+0x5c00], desc[UR6][R2.64+0x100], !P4 ;  /* 0x05c0010002007fae */ /* 0x000fe2000e101d46 */
[----:B------:R-:W-:-:S13]  /*299f0*/  ISETP.LT.OR P4, PT, R5, 0x11, P0 ;  /* 0x000000110500780c */ /* 0x000fda0000781670 */
[----:B------:R2:W-:Y:S01]  /*29a00*/  LDGSTS.E.BYPASS.LTC128B.128 [R0+0x8400], desc[UR6][R2.64+0x180], !P4 ;  /* 0x0840018002007fae */ /* 0x0005e2000e101d46 */
[----:B-1----:R-:W-:-:S03]  /*29a10*/  IADD3 R6, P4, R14, R8, RZ ;  /* 0x000000080e067210 */ /* 0x002fc60007f9e0ff */
[----:B------:R-:W1:Y:S01]  /*29a20*/  SHFL.IDX PT, R14, R17, 0x3, 0x181f ;  /* 0x00781f00110e7f89 */ /* 0x000e6200000e0000 */
[----:B0-----:R-:W-:Y:S02]  /*29a30*/  IADD3.X R7, RZ, R7, RZ, P4, !PT ;  /* 0x00000007ff077210 */ /* 0x001fe400027fe4ff */
[C---:B------:R-:W-:Y:S01]  /*29a40*/  ISETP.LT.OR P4, PT, R5.reuse, 0x21, P3 ;  /* 0x000000210500780c */ /* 0x040fe20001f81670 */
[----:B--2---:R-:W0:Y:S04]  /*29a50*/  SHFL.IDX PT, R3, R19, 0x3, 0x181f ;  /* 0x00781f0013037f89 */ /* 0x004e2800000e0000 */
[----:B------:R-:W2:Y:S08]  /*29a60*/  SHFL.IDX PT, R19, R19, 0x4, 0x181f ;  /* 0x00981f0013137f89 */ /* 0x000eb000000e0000 */
[----:B------:R3:W-:Y:S01]  /*29a70*/  LDGSTS.E.BYPASS.LTC128B.128 [R0+0x1400], desc[UR6][R6.64], !P4 ;  /* 0x0140000006007fae */ /* 0x0007e2000e101d46 */
[----:B------:R-:W-:-:S13]  /*29a80*/  ISETP.LT.OR P4, PT, R5, 0x21, P2 ;  /* 0x000000210500780c */ /* 0x000fda0001781670 */
[----:B------:R3:W-:Y:S01]  /*29a90*/  LDGSTS.E.BYPASS.LTC128B.128 [R0+0x3c00], desc[UR6][R6.64+0x80], !P4 ;  /* 0x03c0008006007fae */ /* 0x0007e2000e101d46 */
[----:B------:R-:W-:-:S13]  /*29aa0*/  ISETP.LT.OR P4, PT, R5, 0x21, P1 ;  /* 0x000000210500780c */ /* 0x000fda0000f81670 */
[----:B------:R3:W-:Y:S01]  /*29ab0*/  LDGSTS.E.BYPASS.LTC128B.128 [R0+0x6400], desc[UR6][R6.64+0x100], !P4 ;  /* 0x0640010006007fae */ /* 0x0007e2000e101d46 */
[----:B------:R-:W-:-:S13]  /*29ac0*/  ISETP.LT.OR P4, PT, R5, 0x21, P0 ;  /* 0x000000210500780c */ /* 0x000fda0000781670 */
[----:B------:R3:W-:Y:S01]  /*29ad0*/  LDGSTS.E.BYPASS.LTC128B.128 [R0+0x8c00], desc[UR6][R6.64+0x180], !P4 ;  /* 0x08c0018006007fae */ /* 0x0007e2000e101d46 */
[----:B-1----:R-:W-:-:S03]  /*29ae0*/  IADD3 R2, P4, R14, R8, RZ ;  /* 0x000000080e027210 */ /* 0x002fc60007f9e0ff */
[----:B------:R3:W1:Y:S02]  /*29af0*/  SHFL.IDX PT, R14, R17, 0x4, 0x181f ;  /* 0x00981f00110e7f89 */ /* 0x00066400000e0000 */
        /* <DEDUP_REMOVED lines=8> */
[----:B-12---:R3:W-:Y:S02]  /*29b80*/  LDGSTS.E.BYPASS.LTC128B.128 [R0+0x9400], desc[UR6][R2.64+0x180], !P4 ;  /* 0x0940018002007fae */ /* 0x0067e4000e101d46 */
.L_x_946:
[C---:B------:R-:W-:Y:S01]  /*29b90*/  ISETP.LT.OR P3, PT, R5.reuse, 0x41, P3 ;  /* 0x000000410500780c */ /* 0x040fe20001f61670 */
[----:B------:R-:W-:Y:S01]  /*29ba0*/  ULDC.64 UR4, c[0x0][0x208] ;  /* 0x0000820000047ab9 */ /* 0x000fe20000000a00 */
[C---:B------:R-:W-:Y:S02]  /*29bb0*/  ISETP.LT.OR P2, PT, R5.reuse, 0x41, P2 ;  /* 0x000000410500780c */ /* 0x040fe40001741670 */
[C---:B------:R-:W-:Y:S02]  /*29bc0*/  ISETP.LT.OR P1, PT, R5.reuse, 0x41, P1 ;  /* 0x000000410500780c */ /* 0x040fe40000f21670 */
[----:B---3--:R-:W-:Y:S02]  /*29bd0*/  IADD3 R2, P4, R14, R8, RZ ;  /* 0x000000080e027210 */ /* 0x008fe40007f9e0ff */
        /* <DEDUP_REMOVED lines=11> */
.L_x_785:
[----:B------:R-:W-:Y:S02]  /*29c90*/  PLOP3.LUT P1, PT, P1, P0, PT, 0xa2, 0x0 ;  /* 0x000000000000781c */ /* 0x000fe40000f21472 */
[----:B------:R-:W-:-:S08]  /*29ca0*/  @P0 R2UR P1, UR4, R4 ;  /* 0x00000000040402ca */ /* 0x000fd00000020000 */
[----:B------:R-:W-:-:S05]  /*29cb0*/  @P0 PLOP3.LUT P0, PT, P1, PT, PT, 0x80, 0x0 ;  /* 0x000000000000081c */ /* 0x000fca0000f0f070 */
[----:B------:R-:W-:Y:S01]  /*29cc0*/  @!P1 SYNCS.ARRIVE.TRANS64.RED.A0T1 RZ, [UR4+0x38850], RZ ;  /* 0x038850ffffff99a7 */ /* 0x000fe20008200404 */
[----:B------:R-:W-:Y:S07]  /*29cd0*/  @!P1 ARRIVES.LDGSTSBAR.64.TRANSCNT [UR4+0x38850] ;  /* 0x03885000ff0099b0 */ /* 0x000fee0008000a84 */
[----:B------:R-:W-:Y:S05]  /*29ce0*/  @P0 BRA.U.ANY `(.L_x_785) ;  /* 0xfffffffd00e80947 */ /* 0x000fea000393ffff */
[----:B------:R-:W-:Y:S01]  /*29cf0*/  NOP ;  /* 0x0000000000007918 */ /* 0x000fe20000000000 */
[----:B0-----:R-:W-:-:S04]  /*29d00*/  MOV R0, UR37 ;  /* 0x0000002500007c02 */ /* 0x001fc80008000f00 */
[----:B------:R-:W-:-:S13]  /*29d10*/  ISETP.NE.AND P2, PT, R0, 0x3, PT ;  /* 0x000000030000780c */ /* 0x000fda0003f45270 */
[----:B------:R-:W-:Y:S05]  /*29d20*/  @!P2 BRA `(.L_x_786) ;  /* 0x000000000004a947 */ /* 0x000fea0003800000 */
[----:B------:R-:W-:Y:S01]  /*29d30*/  BPT.TRAP 0x1 ;  /* 0x000000040000795c */ /* 0x000fe20000300000 */
.L_x_786:
[----:B------:R0:W-:Y:S01]  /*29d40*/  SYNCS.ARRIVE.TRANS64.A1T0 RZ, [R4+URZ+0x38850], RZ ;  /* 0x038850ff04ff79a7 */ /* 0x0001e2000810003f */
[----:B------:R-:W-:-:S05]  /*29d50*/  VIADD R23, R23, 0x1 ;  /* 0x0000000117177836 */ /* 0x000fca0000000000 */
[----:B------:R-:W-:-:S04]  /*29d60*/  ISETP.NE.AND P0, PT, R23, 0x2, PT ;  /* 0x000000021700780c */ /* 0x000fc80003f05270 */
[----:B------:R-:W-:Y:S02]  /*29d70*/  SEL R0, RZ, 0x1, P0 ;  /* 0x00000001ff007807 */ /* 0x000fe40000000000 */
[----:B------:R-:W-:Y:S02]  /*29d80*/  SEL R23, R23, RZ, P0 ;  /* 0x000000ff17177207 */ /* 0x000fe40000000000 */
[----:B0-----:R-:W-:-:S07]  /*29d90*/  LOP3.LUT R29, R29, R0, RZ, 0x3c, !PT ;  /* 0x000000001d1d7212 */ /* 0x001fce00078e3cff */
.L_x_741:
[----:B------:R-:W-:Y:S05]  /*29da0*/  BSYNC B7 ;  /* 0x0000000000077941 */ /* 0x000fea0003800000 */
.L_x_739:
[----:B------:R-:W-:-:S13]  /*29db0*/  LOP3.LUT P0, RZ, R18, 0x40, RZ, 0xc0, !PT ;  /* 0x0000004012ff7812 */ /* 0x000fda000780c0ff */
[----:B------:R-:W-:Y:S05]  /*29dc0*/  @!P0 BRA `(.L_x_787) ;  /* 0x0000000000248947 */ /* 0x000fea0003800000 */
[----:B------:R-:W-:Y:S05]  /*29dd0*/  WARPSYNC.ALL ;  /* 0x0000000000007948 */ /* 0x000fea0003800000 */
[----:B------:R-:W1:Y:S08]  /*29de0*/  S2UR UR5, SR_CgaCtaId ;  /* 0x00000000000579c3 */ /* 0x000e700000008800 */
[----:B------:R-:W-:Y:S06]  /*29df0*/  BAR.SYNC.DEFER_BLOCKING 0x5, 0x180 ;  /* 0x0146000000007b1d */ /* 0x000fec0000010000 */
[----:B------:R-:W-:-:S02]  /*29e00*/  UMOV UR4, 0x400 ;  /* 0x0000040000047882 */ /* 0x000fc40000000000 */
[----:B-1----:R-:W-:-:S06]  /*29e10*/  ULEA UR4, UR5, UR4, 0x18 ;  /* 0x0000000405047291 */ /* 0x002fcc000f8ec03f */
[----:B0-----:R-:W-:-:S05]  /*29e20*/  IMAD.U32 R16, RZ, RZ, UR4 ;  /* 0x00000004ff107e24 */ /* 0x001fca000f8e00ff */
[----:B------:R0:W1:Y:S01]  /*29e30*/  LDS.128 R24, [R16+0x388d0] ;  /* 0x0388d00010187984 */ /* 0x0000620000000c00 */
[----:B------:R-:W-:Y:S06]  /*29e40*/  BAR.ARV 0x4, 0x180 ;  /* 0x0106000000007b1d */ /* 0x000fec0000002000 */
[----:B------:R-:W-:Y:S05]  /*29e50*/  BRA `(.L_x_788) ;  /* 0x0000000800d87947 */ /* 0x000fea0003800000 */
.L_x_787:
[----:B------:R-:W1:Y:S01]  /*29e60*/  S2R R9, SR_TID.X ;  /* 0x0000000000097919 */ /* 0x000e620000002100 */
[----:B------:R-:W-:Y:S01]  /*29e70*/  UMOV UR4, 0xffffffff ;  /* 0xffffffff00047882 */ /* 0x000fe20000000000 */
[----:B-1----:R-:W-:-:S04]  /*29e80*/  LOP3.LUT R9, R9, 0x1f, RZ, 0xc0, !PT ;  /* 0x0000001f09097812 */ /* 0x002fc800078ec0ff */
[----:B------:R-:W-:Y:S01]  /*29e90*/  ISETP.NE.AND P0, PT, R9, 0x1f, PT ;  /* 0x0000001f0900780c */ /* 0x000fe20003f05270 */
[----:B------:R-:W-:-:S12]  /*29ea0*/  BRA.DIV UR4, `(.L_x_789) ;  /* 0x0000004e04c87947 */ /* 0x000fd8000b800000 */
[----:B------:R-:W-:Y:S01]  /*29eb0*/  IADD3 R7, R27, R9, RZ ;  /* 0x000000091b077210 */ /* 0x000fe20007ffe0ff */
[----:B------:R-:W-:Y:S01]  /*29ec0*/  ULDC UR4, c[0x0][0xc3c] ;  /* 0x00030f0000047ab9 */ /* 0x000fe20000000800 */
[----:B------:R-:W-:Y:S02]  /*29ed0*/  ULDC.64 UR6, c[0x0][0x208] ;  /* 0x0000820000067ab9 */ /* 0x000fe40000000a00 */
[----:B------:R-:W-:-:S13]  /*29ee0*/  ISETP.GE.OR P1, PT, R7, UR4, !P0 ;  /* 0x0000000407007c0c */ /* 0x000fda000c726670 */
[----:B------:R-:W1:Y:S08]  /*29ef0*/  @!P1 LDC.64 R2, c[0x0][0xc80] ;  /* 0x00032000ff029b82 */ /* 0x000e700000000a00 */
[----:B------:R-:W2:Y:S01]  /*29f00*/  @!P1 LDC.64 R4, c[0x0][0xc78] ;  /* 0x00031e00ff049b82 */ /* 0x000ea20000000a00 */
[----:B-1----:R-:W-:-:S05]  /*29f10*/  @!P1 IMAD.WIDE R2, R7, 0x4, R2 ;  /* 0x0000000407029825 */ /* 0x002fca00078e0202 */
[----:B------:R2:W3:Y:S02]  /*29f20*/  @!P1 LDG.E R6, desc[UR6][R2.64] ;  /* 0x0000000602069981 */ /* 0x0004e4000c1e1900 */
[----:B--2---:R-:W-:-:S05]  /*29f30*/  @!P1 IMAD.WIDE R2, R7, 0x4, R4 ;  /* 0x0000000407029825 */ /* 0x004fca00078e0204 */
[----:B------:R-:W2:Y:S01]  /*29f40*/  @!P1 LDG.E R5, desc[UR6][R2.64] ;  /* 0x0000000602059981 */ /* 0x000ea2000c1e1900 */
[----:B------:R-:W-:Y:S01]  /*29f50*/  IMAD.MOV.U32 R7, RZ, RZ, RZ ;  /* 0x000000ffff077224 */ /* 0x000fe200078e00ff */
[----:B------:R-:W-:Y:S02]  /*29f60*/  MOV R4, RZ ;  /* 0x000000ff00047202 */ /* 0x000fe40000000f00 */
[C---:B------:R-:W-:Y:S01]  /*29f70*/  ISETP.GE.U32.AND P2, PT, R9.reuse, 0x2, PT ;  /* 0x000000020900780c */ /* 0x040fe20003f46070 */
[----:B------:R-:W-:Y:S01]  /*29f80*/  SHFL.IDX PT, R0, R24, RZ, 0x1f ;  /* 0x00001fff18007589 */ /* 0x000fe200000e0000 */
[C---:B------:R-:W-:Y:S02]  /*29f90*/  ISETP.GE.U32.AND P3, PT, R9.reuse, 0x4, PT ;  /* 0x000000040900780c */ /* 0x040fe40003f66070 */
[C---:B------:R-:W-:Y:S01]  /*29fa0*/  ISETP.GE.U32.AND P4, PT, R9.reuse, 0x8, PT ;  /* 0x000000080900780c */ /* 0x040fe20003f86070 */
[----:B0-----:R-:W-:Y:S01]  /*29fb0*/  SHFL.IDX PT, R8, R24, 0x1, 0x1f ;  /* 0x00201f0018087f89 */ /* 0x001fe200000e0000 */
[----:B------:R-:W-:Y:S01]  /*29fc0*/  ISETP.GE.U32.AND P5, PT, R9, 0x10, PT ;  /* 0x000000100900780c */ /* 0x000fe20003fa6070 */
[----:B---3--:R-:W-:-:S02]  /*29fd0*/  @!P1 IMAD.MOV.U32 R7, RZ, RZ, R6 ;  /* 0x000000ffff079224 */ /* 0x008fc400078e0006 */
[----:B------:R-:W-:Y:S02]  /*29fe0*/  IMAD.MOV.U32 R6, RZ, RZ, RZ ;  /* 0x000000ffff067224 */ /* 0x000fe400078e00ff */
[----:B--2---:R-:W-:Y:S01]  /*29ff0*/  @!P1 IMAD.MOV.U32 R4, RZ, RZ, R5 ;  /* 0x000000ffff049224 */ /* 0x004fe200078e0005 */
[----:B------:R-:W-:-:S03]  /*2a000*/  ISETP.NE.AND P1, PT, R9, RZ, PT ;  /* 0x000000ff0900720c */ /* 0x000fc60003f25270 */
[----:B------:R-:W-:-:S05]  /*2a010*/  IMAD R13, R4, R7, RZ ;  /* 0x00000007040d7224 */ /* 0x000fca00078e02ff */
        /* <DEDUP_REMOVED lines=15> */
[----:B------:R0:W1:Y:S02]  /*2a110*/  SHFL.IDX PT, R14, R2, 0x1f, 0x1f ;  /* 0x03e01f00020e7f89 */ /* 0x00006400000e0000 */
.L_x_956:
[----:B------:R-:W-:Y:S02]  /*2a120*/  ULDC UR4, c[0x0][0xc38] ;  /* 0x00030e0000047ab9 */ /* 0x000fe40000000800 */
[----:B------:R-:W-:-:S04]  /*2a130*/  IMAD.U32 R5, RZ, RZ, UR4 ;  /* 0x00000004ff057e24 */ /* 0x000fc8000f8e00ff */
[----:B-1----:R-:W-:-:S05]  /*2a140*/  IMAD R14, R14, R5, RZ ;  /* 0x000000050e0e7224 */ /* 0x002fca00078e02ff */
[----:B------:R-:W-:-:S04]  /*2a150*/  IADD3 R9, R8, R14, RZ ;  /* 0x0000000e08097210 */ /* 0x000fc80007ffe0ff */
[----:B------:R-:W-:-:S13]  /*2a160*/  ISETP.GT.AND P6, PT, R9, R0, PT ;  /* 0x000000000900720c */ /* 0x000fda0003fc4270 */
[----:B------:R-:W-:Y:S05]  /*2a170*/  @P6 BRA `(.L_x_790) ;  /* 0x0000000000a86947 */ /* 0x000fea0003800000 */
.L_x_793:
[----:B0-----:R-:W0:Y:S01]  /*2a180*/  LDC R2, c[0x0][0xc3c] ;  /* 0x00030f00ff027b82 */ /* 0x001e220000000800 */
[----:B------:R-:W-:-:S05]  /*2a190*/  VIADD R27, R27, 0x1f ;  /* 0x0000001f1b1b7836 */ /* 0x000fca0000000000 */
[----:B0-----:R-:W-:-:S13]  /*2a1a0*/  ISETP.GE.AND P6, PT, R27, R2, PT ;  /* 0x000000021b00720c */ /* 0x001fda0003fc6270 */
[----:B------:R-:W-:Y:S05]  /*2a1b0*/  @P6 BRA `(.L_x_791) ;  /* 0x0000000400bc6947 */ /* 0x000fea0003800000 */
[----:B------:R-:W0:Y:S01]  /*2a1c0*/  S2R R3, SR_TID.X ;  /* 0x0000000000037919 */ /* 0x000e220000002100 */
[----:B------:R-:W-:Y:S01]  /*2a1d0*/  MOV R7, RZ ;  /* 0x000000ff00077202 */ /* 0x000fe20000000f00 */
[----:B------:R-:W-:Y:S01]  /*2a1e0*/  ULDC.64 UR4, c[0x0][0x208] ;  /* 0x0000820000047ab9 */ /* 0x000fe20000000a00 */
[----:B0-----:R-:W-:-:S05]  /*2a1f0*/  LOP3.LUT R3, R3, 0x1f, RZ, 0xc0, !PT ;  /* 0x0000001f03037812 */ /* 0x001fca00078ec0ff */
[----:B------:R-:W-:-:S05]  /*2a200*/  IMAD.IADD R11, R27, 0x1, R3 ;  /* 0x000000011b0b7824 */ /* 0x000fca00078e0203 */
[----:B------:R-:W-:-:S13]  /*2a210*/  ISETP.GE.OR P6, PT, R11, R2, !P0 ;  /* 0x000000020b00720c */ /* 0x000fda00047c6670 */
[----:B------:R-:W0:Y:S08]  /*2a220*/  @!P6 LDC.64 R2, c[0x0][0xc80] ;  /* 0x00032000ff02eb82 */ /* 0x000e300000000a00 */
[----:B------:R-:W1:Y:S01]  /*2a230*/  @!P6 LDC.64 R4, c[0x0][0xc78] ;  /* 0x00031e00ff04eb82 */ /* 0x000e620000000a00 */
[----:B0-----:R-:W-:-:S05]  /*2a240*/  @!P6 IMAD.WIDE R2, R11, 0x4, R2 ;  /* 0x000000040b02e825 */ /* 0x001fca00078e0202 */
[----:B------:R1:W2:Y:S02]  /*2a250*/  @!P6 LDG.E R7, desc[UR4][R2.64] ;  /* 0x000000040207e981 */ /* 0x0002a4000c1e1900 */
[----:B-1----:R-:W-:-:S04]  /*2a260*/  @!P6 IMAD.WIDE R2, R11, 0x4, R4 ;  /* 0x000000040b02e825 */ /* 0x002fc800078e0204 */
[----:B------:R-:W-:-:S06]  /*2a270*/  IMAD.MOV.U32 R4, RZ, RZ, RZ ;  /* 0x000000ffff047224 */ /* 0x000fcc00078e00ff */
        /* <DEDUP_REMOVED lines=20> */
.L_x_964:
[----:B------:R-:W-:Y:S02]  /*2a3c0*/  ULDC UR4, c[0x0][0xc38] ;  /* 0x00030e0000047ab9 */ /* 0x000fe40000000800 */
[----:B------:R-:W-:-:S04]  /*2a3d0*/  IMAD.U32 R5, RZ, RZ, UR4 ;  /* 0x00000004ff057e24 */ /* 0x000fc8000f8e00ff */
[----:B-1----:R-:W-:-:S04]  /*2a3e0*/  IMAD R14, R14, R5, RZ ;  /* 0x000000050e0e7224 */ /* 0x002fc800078e02ff */
[----:B------:R-:W-:-:S05]  /*2a3f0*/  IMAD.IADD R9, R14, 0x1, R9 ;  /* 0x000000010e097824 */ /* 0x000fca00078e0209 */
[----:B------:R-:W-:-:S13]  /*2a400*/  ISETP.GT.AND P6, PT, R9, R0, PT ;  /* 0x000000000900720c */ /* 0x000fda0003fc4270 */
[----:B------:R-:W-:Y:S05]  /*2a410*/  @!P6 BRA `(.L_x_793) ;  /* 0xfffffffc0058e947 */ /* 0x000fea000383ffff */
.L_x_790:
[----:B------:R-:W-:Y:S01]  /*2a420*/  IADD3 R9, -R14, R9, RZ ;  /* 0x000000090e097210 */ /* 0x000fe20007ffe1ff */
[----:B------:R-:W-:-:S04]  /*2a430*/  UMOV UR4, 0xffffffff ;  /* 0xffffffff00047882 */ /* 0x000fc80000000000 */
[----:B------:R-:W-:-:S05]  /*2a440*/  IMAD R3, R2, R5, R9 ;  /* 0x0000000502037224 */ /* 0x000fca00078e0209 */
[----:B------:R-:W-:Y:S01]  /*2a450*/  ISETP.GT.AND P6, PT, R3, R0, PT ;  /* 0x000000000300720c */ /* 0x000fe20003fc4270 */
[----:B------:R-:W-:-:S12]  /*2a460*/  BRA.DIV UR4, `(.L_x_794) ;  /* 0x0000005204507947 */ /* 0x000fd8000b800000 */
[----:B------:R-:W-:-:S04]  /*2a470*/  VOTE.ANY R3, PT, !P6 ;  /* 0x0000000000037806 */ /* 0x000fc800070e0100 */
[----:B------:R-:W1:Y:S02]  /*2a480*/  POPC R8, R3 ;  /* 0x0000000300087309 */ /* 0x000e640000000000 */
[----:B-1----:R1:W2:Y:S04]  /*2a490*/  SHFL.IDX PT, R7, R7, R8, 0x1f ;  /* 0x00001f0807077589 */ /* 0x0022a800000e0000 */
[----:B------:R1:W3:Y:S02]  /*2a4a0*/  SHFL.IDX PT, R4, R4, R8, 0x1f ;  /* 0x00001f0804047589 */ /* 0x0002e400000e0000 */
.L_x_969:
[----:B------:R-:W-:-:S13]  /*2a4b0*/  ISETP.NE.AND P0, PT, R3, RZ, PT ;  /* 0x000000ff0300720c */ /* 0x000fda0003f05270 */
[----:B------:R-:W-:Y:S05]  /*2a4c0*/  @!P0 BRA `(.L_x_795) ;  /* 0x0000000000108947 */ /* 0x000fea0003800000 */
[----:B------:R-:W-:Y:S01]  /*2a4d0*/  UMOV UR4, 0xffffffff ;  /* 0xffffffff00047882 */ /* 0x000fe20000000000 */
[----:B------:R-:W-:Y:S02]  /*2a4e0*/  VIADD R12, R8, 0xffffffff ;  /* 0xffffffff080c7836 */ /* 0x000fe40000000000 */
[----:B------:R-:W-:Y:S05]  /*2a4f0*/  BRA.DIV UR4, `(.L_x_796) ;  /* 0x0000005204887947 */ /* 0x000fea000b800000 */
[----:B------:R4:W0:Y:S02]  /*2a500*/  SHFL.IDX PT, R6, R2, R12, 0x1f ;  /* 0x00001f0c02067589 */ /* 0x00082400000e0000 */
.L_x_795:
[----:B--2---:R-:W-:Y:S01]  /*2a510*/  IABS R10, R7 ;  /* 0x00000007000a7213 */ /* 0x004fe20000000000 */
[----:B0-----:R-:W-:Y:S01]  /*2a520*/  IMAD R24, R6, R5, R9 ;  /* 0x0000000506187224 */ /* 0x001fe200078e0209 */
[----:B---3--:R-:W-:Y:S02]  /*2a530*/  IABS R5, R4 ;  /* 0x0000000400057213 */ /* 0x008fe40000000000 */
[----:B------:R-:W0:Y:S01]  /*2a540*/  I2F.RP R11, R10 ;  /* 0x0000000a000b7306 */ /* 0x000e220000209400 */
[----:B------:R-:W-:Y:S01]  /*2a550*/  IMAD.IADD R0, R0, 0x1, -R24 ;  /* 0x0000000100007824 */ /* 0x000fe200078e0a18 */
[----:B------:R-:W-:-:S06]  /*2a560*/  IADD3 R27, R8, R27, RZ ;  /* 0x0000001b081b7210 */ /* 0x000fcc0007ffe0ff */
[----:B----4-:R-:W2:Y:S08]  /*2a570*/  I2F.RP R12, R5 ;  /* 0x00000005000c7306 */ /* 0x010eb00000209400 */
[----:B0-----:R-:W0:Y:S08]  /*2a580*/  MUFU.RCP R11, R11 ;  /* 0x0000000b000b7308 */ /* 0x001e300000001000 */
[----:B--2---:R-:W-:Y:S01]  /*2a590*/  MUFU.RCP R12, R12 ;  /* 0x0000000c000c7308 */ /* 0x004fe20000001000 */
[----:B0-----:R-:W-:-:S07]  /*2a5a0*/  VIADD R2, R11, 0xffffffe ;  /* 0x0ffffffe0b027836 */ /* 0x001fce0000000000 */
[----:B------:R0:W2:Y:S02]  /*2a5b0*/  F2I.FTZ.U32.TRUNC.NTZ R3, R2 ;  /* 0x0000000200037305 */ /* 0x0000a4000021f000 */
[----:B0-----:R-:W-:Y:S01]  /*2a5c0*/  IMAD.MOV.U32 R2, RZ, RZ, RZ ;  /* 0x000000ffff027224 */ /* 0x001fe200078e00ff */
[----:B--2---:R-:W-:-:S05]  /*2a5d0*/  IADD3 R9, RZ, -R3, RZ ;  /* 0x80000003ff097210 */ /* 0x004fca0007ffe0ff */
[----:B------:R-:W-:-:S04]  /*2a5e0*/  IMAD R9, R9, R10, RZ ;  /* 0x0000000a09097224 */ /* 0x000fc800078e02ff */
[----:B------:R-:W-:Y:S01]  /*2a5f0*/  IMAD.HI.U32 R3, R3, R9, R2 ;  /* 0x0000000903037227 */ /* 0x000fe200078e0002 */
[----:B------:R-:W-:Y:S02]  /*2a600*/  IABS R2, R7 ;  /* 0x0000000700027213 */ /* 0x000fe40000000000 */
[----:B------:R-:W-:Y:S02]  /*2a610*/  IABS R9, R0 ;  /* 0x0000000000097213 */ /* 0x000fe40000000000 */
[----:B------:R-:W-:-:S03]  /*2a620*/  IADD3 R2, RZ, -R2, RZ ;  /* 0x80000002ff027210 */ /* 0x000fc60007ffe0ff */
[----:B------:R-:W-:-:S04]  /*2a630*/  IMAD.HI.U32 R6, R3, R9, RZ ;  /* 0x0000000903067227 */ /* 0x000fc800078e00ff */
[----:B------:R-:W-:Y:S02]  /*2a640*/  VIADD R3, R12, 0xffffffe ;  /* 0x0ffffffe0c037836 */ /* 0x000fe40000000000 */
[----:B------:R-:W-:-:S04]  /*2a650*/  IMAD R9, R6, R2, R9 ;  /* 0x0000000206097224 */ /* 0x000fc800078e0209 */
[----:B------:R-:W0:Y:S01]  /*2a660*/  F2I.FTZ.U32.TRUNC.NTZ R3, R3 ;  /* 0x0000000300037305 */ /* 0x000e22000021f000 */
[----:B------:R-:W-:-:S13]  /*2a670*/  ISETP.GT.U32.AND P1, PT, R10, R9, PT ;  /* 0x000000090a00720c */ /* 0x000fda0003f24070 */
[----:B------:R-:W-:Y:S01]  /*2a680*/  @!P1 IMAD.IADD R9, R9, 0x1, -R10 ;  /* 0x0000000109099824 */ /* 0x000fe200078e0a0a */
[----:B0-----:R-:W-:Y:S01]  /*2a690*/  IADD3 R2, RZ, -R3, RZ ;  /* 0x80000003ff027210 */ /* 0x001fe20007ffe0ff */
[----:B------:R-:W-:Y:S01]  /*2a6a0*/  @!P1 VIADD R6, R6, 0x1 ;  /* 0x0000000106069836 */ /* 0x000fe20000000000 */
[----:B------:R-:W-:Y:S02]  /*2a6b0*/  ISETP.NE.AND P1, PT, R7, RZ, PT ;  /* 0x000000ff0700720c */ /* 0x000fe40003f25270 */
[----:B------:R-:W-:Y:S01]  /*2a6c0*/  ISETP.GE.U32.AND P0, PT, R9, R10, PT ;  /* 0x0000000a0900720c */ /* 0x000fe20003f06070 */
[----:B------:R-:W-:Y:S02]  /*2a6d0*/  IMAD R9, R2, R5, RZ ;  /* 0x0000000502097224 */ /* 0x000fe400078e02ff */
[----:B------:R-:W-:-:S04]  /*2a6e0*/  IMAD.MOV.U32 R2, RZ, RZ, RZ ;  /* 0x000000ffff027224 */ /* 0x000fc800078e00ff */
[----:B------:R-:W-:Y:S01]  /*2a6f0*/  IMAD.HI.U32 R9, R3, R9, R2 ;  /* 0x0000000903097227 */ /* 0x000fe200078e0002 */
[----:B------:R-:W-:Y:S02]  /*2a700*/  LOP3.LUT R2, R0, R7, RZ, 0x3c, !PT ;  /* 0x0000000700027212 */ /* 0x000fe400078e3cff */
[----:B------:R-:W-:Y:S02]  /*2a710*/  IABS R3, R4 ;  /* 0x0000000400037213 */ /* 0x000fe40000000000 */
[----:B------:R-:W-:Y:S02]  /*2a720*/  ISETP.GE.AND P2, PT, R2, RZ, PT ;  /* 0x000000ff0200720c */ /* 0x000fe40003f46270 */
[----:B------:R-:W-:Y:S01]  /*2a730*/  @P0 IADD3 R6, R6, 0x1, RZ ;  /* 0x0000000106060810 */ /* 0x000fe20007ffe0ff */
        /* <DEDUP_REMOVED lines=9> */
[-C--:B------:R-:W-:Y:S01]  /*2a7d0*/  @!P1 IADD3 R2, R2, -R5.reuse, RZ ;  /* 0x8000000502029210 */ /* 0x080fe20007ffe0ff */
[----:B------:R-:W-:Y:S01]  /*2a7e0*/  @!P1 VIADD R9, R9, 0x1 ;  /* 0x0000000109099836 */ /* 0x000fe20000000000 */
[----:B------:R-:W-:Y:S02]  /*2a7f0*/  ISETP.NE.AND P1, PT, R4, RZ, PT ;  /* 0x000000ff0400720c */ /* 0x000fe40003f25270 */
[----:B------:R-:W-:Y:S02]  /*2a800*/  ISETP.GE.U32.AND P0, PT, R2, R5, PT ;  /* 0x000000050200720c */ /* 0x000fe40003f06070 */
[----:B------:R-:W-:-:S04]  /*2a810*/  LOP3.LUT R2, R6, R4, RZ, 0x3c, !PT ;  /* 0x0000000406027212 */ /* 0x000fc800078e3cff */
[----:B------:R-:W-:-:S07]  /*2a820*/  ISETP.GE.AND P2, PT, R2, RZ, PT ;  /* 0x000000ff0200720c */ /* 0x000fce0003f46270 */
[----:B------:R-:W-:-:S06]  /*2a830*/  @P0 VIADD R9, R9, 0x1 ;  /* 0x0000000109090836 */ /* 0x000fcc0000000000 */
[----:B------:R-:W-:Y:S02]  /*2a840*/  @!P2 IADD3 R9, -R9, RZ, RZ ;  /* 0x000000ff0909a210 */ /* 0x000fe40007ffe1ff */
[----:B------:R-:W-:-:S05]  /*2a850*/  @!P1 LOP3.LUT R9, RZ, R4, RZ, 0x33, !PT ;  /* 0x00000004ff099212 */ /* 0x000fca00078e33ff */
[--C-:B------:R-:W-:Y:S02]  /*2a860*/  IMAD.MOV R3, RZ, RZ, -R9.reuse ;  /* 0x000000ffff037224 */ /* 0x100fe400078e0a09 */
[C---:B------:R-:W-:Y:S02]  /*2a870*/  IMAD R9, R4.reuse, 0x1000000, R9 ;  /* 0x0100000004097824 */ /* 0x040fe400078e0209 */
[----:B------:R-:W-:-:S04]  /*2a880*/  IMAD R6, R4, R3, R6 ;  /* 0x0000000304067224 */ /* 0x000fc800078e0206 */
[----:B------:R-:W-:Y:S01]  /*2a890*/  IMAD R26, R6, 0x10000, R9 ;  /* 0x00010000061a7824 */ /* 0x000fe200078e0209 */
[----:B------:R-:W-:Y:S06]  /*2a8a0*/  BRA `(.L_x_797) ;  /* 0x00000000001c7947 */ /* 0x000fec0003800000 */
.L_x_791:
[----:B------:R-:W-:Y:S01]  /*2a8b0*/  UMOV UR4, URZ ;  /* 0x0000003f00047c82 */ /* 0x000fe20008000000 */
[----:B------:R-:W-:Y:S01]  /*2a8c0*/  UMOV UR5, URZ ;  /* 0x0000003f00057c82 */ /* 0x000fe20008000000 */
[----:B------:R-:W-:Y:S01]  /*2a8d0*/  ULDC UR6, c[0x0][0xc3c] ;  /* 0x00030f0000067ab9 */ /* 0x000fe20000000800 */
[----:B------:R-:W-:Y:S01]  /*2a8e0*/  MOV R24, R0 ;  /* 0x0000000000187202 */ /* 0x000fe20000000f00 */
[----:B------:R-:W-:Y:S01]  /*2a8f0*/  IMAD.U32 R25, RZ, RZ, UR4 ;  /* 0x00000004ff197e24 */ /* 0x000fe2000f8e00ff */
[----:B------:R-:W-:Y:S01]  /*2a900*/  MOV R27, UR6 ;  /* 0x00000006001b7c02 */ /* 0x000fe20008000f00 */
[----:B------:R-:W-:-:S07]  /*2a910*/  IMAD.U32 R26, RZ, RZ, UR5 ;  /* 0x00000005ff1a7e24 */ /* 0x000fce000f8e00ff */
.L_x_797:
        /* <DEDUP_REMOVED lines=10> */
.L_x_788:
[----:B------:R-:W-:Y:S02]  /*2a9c0*/  ULDC UR4, c[0x0][0xc3c] ;  /* 0x00030f0000047ab9 */ /* 0x000fe40000000800 */
[----:B-1----:R-:W-:-:S13]  /*2a9d0*/  ISETP.GE.AND P0, PT, R27, UR4, PT ;  /* 0x000000041b007c0c */ /* 0x002fda000bf06270 */
[----:B------:R-:W-:Y:S05]  /*2a9e0*/  @!P0 BRA `(.L_x_798) ;  /* 0xffffff9400c08947 */ /* 0x000fea000383ffff */
[----:B------:R-:W-:Y:S05]  /*2a9f0*/  BSYNC B8 ;  /* 0x0000000000087941 */ /* 0x000fea0003800000 */
.L_x_687:
        /* <DEDUP_REMOVED lines=12> */
.L_x_972:
[----:B------:R-:W-:Y:S05]  /*2aac0*/  BSYNC B0 ;  /* 0x0000000000007941 */ /* 0x000fea0003800000 */
.L_x_799:
[----:B------:R-:W-:-:S03]  /*2aad0*/  UMOV UR4, 0xffffffff ;  /* 0xffffffff00047882 */ /* 0x000fc60000000000 */
[----:B------:R-:W-:Y:S05]  /*2aae0*/  BRA.DIV UR4, `(.L_x_801) ;  /* 0x0000004e04487947 */ /* 0x000fea000b800000 */
[----:B-1----:R-:W1:Y:S02]  /*2aaf0*/  S2R R0, SR_TID.X ;  /* 0x0000000000007919 */ /* 0x002e640000002100 */
[----:B-1----:R-:W-:-:S04]  /*2ab00*/  SHF.R.U32.HI R0, RZ, 0x5, R0 ;  /* 0x00000005ff007819 */ /* 0x002fc80000011600 */
[----:B------:R-:W-:-:S05]  /*2ab10*/  LOP3.LUT R0, R0, 0x3, RZ, 0xc0, !PT ;  /* 0x0000000300007812 */ /* 0x000fca00078ec0ff */
[----:B------:R1:W3:Y:S02]  /*2ab20*/  SHFL.IDX PT, R14, R0, RZ, 0x1f ;  /* 0x00001fff000e7589 */ /* 0x0002e400000e0000 */
.L_x_975:
[----:B---3--:R-:W-:-:S13]  /*2ab30*/  ISETP.NE.AND P0, PT, R14, RZ, PT ;  /* 0x000000ff0e00720c */ /* 0x008fda0003f05270 */
[----:B------:R-:W-:Y:S05]  /*2ab40*/  @P0 BRA `(.L_x_434) ;  /* 0x0000000000880947 */ /* 0x000fea0003800000 */
[----:B------:R-:W-:-:S03]  /*2ab50*/  UMOV UR4, 0xffffffff ;  /* 0xffffffff00047882 */ /* 0x000fc60000000000 */
[----:B------:R-:W-:Y:S05]  /*2ab60*/  BRA.DIV UR4, `(.L_x_802) ;  /* 0x0000004e045c7947 */ /* 0x000fea000b800000 */
[----:B------:R-:W-:-:S13]  /*2ab70*/  ELECT P6, URZ, PT ;  /* 0x00000000003f782f */ /* 0x000fda00038c0000 */
.L_x_978:
[----:B------:R-:W-:Y:S05]  /*2ab80*/  @!P6 BRA `(.L_x_434) ;  /* 0x000000000078e947 */ /* 0x000fea0003800000 */
[----:B------:R-:W-:-:S06]  /*2ab90*/  ULOP3.LUT UR4, UR60, 0x2, URZ, 0xfc, !UPT ;  /* 0x000000023c047892 */ /* 0x000fcc000f8efc3f */
[----:B-1----:R-:W-:-:S04]  /*2aba0*/  MOV R0, UR4 ;  /* 0x0000000400007c02 */ /* 0x002fc80008000f00 */
[----:B------:R-:W-:-:S13]  /*2abb0*/  ISETP.NE.AND P0, PT, R0, 0x3, PT ;  /* 0x000000030000780c */ /* 0x000fda0003f05270 */
[----:B------:R-:W-:Y:S05]  /*2abc0*/  @!P0 BRA `(.L_x_803) ;  /* 0x0000000000048947 */ /* 0x000fea0003800000 */
[----:B------:R-:W-:Y:S01]  /*2abd0*/  BPT.TRAP 0x1 ;  /* 0x000000040000795c */ /* 0x000fe20000300000 */
.L_x_803:
[----:B------:R-:W-:Y:S01]  /*2abe0*/  IMAD R3, R23, 0x8, R5 ;  /* 0x0000000817037824 */ /* 0x000fe200078e0205 */
[----:B------:R-:W-:Y:S01]  /*2abf0*/  SHF.L.U32 R2, R29, 0x1f, RZ ;  /* 0x0000001f1d027819 */ /* 0x000fe200000006ff */
[----:B------:R-:W-:-:S03]  /*2ac00*/  VIADD R23, R23, 0x1 ;  /* 0x0000000117177836 */ /* 0x000fc60000000000 */
[----:B------:R-:W1:Y:S02]  /*2ac10*/  SYNCS.PHASECHK.TRANS64.TRYWAIT P1, [R3+URZ+0x38840], R2 ;  /* 0x03884002030075a7 */ /* 0x000e64000802017f */
[----:B------:R-:W-:-:S04]  /*2ac20*/  ISETP.NE.AND P2, PT, R23, 0x2, PT ;  /* 0x000000021700780c */ /* 0x000fc80003f45270 */
[----:B------:R-:W-:Y:S01]  /*2ac30*/  SEL R0, RZ, 0x1, P2 ;  /* 0x00000001ff007807 */ /* 0x000fe20001000000 */
[----:B-1----:R-:W-:Y:S08]  /*2ac40*/  @!P1 BRA `(.L_x_804) ;  /* 0x0000004c00449947 */ /* 0x002ff00003800000 */
.L_x_979:
[----:B------:R-:W-:Y:S02]  /*2ac50*/  SEL R23, R23, RZ, P2 ;  /* 0x000000ff17177207 */ /* 0x000fe40001000000 */
[----:B------:R-:W-:Y:S01]  /*2ac60*/  LOP3.LUT R0, R29, R0, RZ, 0x3c, !PT ;  /* 0x000000001d007212 */ /* 0x000fe200078e3cff */
[----:B------:R-:W-:Y:S06]  /*2ac70*/  @!P0 BRA `(.L_x_805) ;  /* 0x0000000000048947 */ /* 0x000fec0003800000 */
[----:B------:R-:W-:Y:S01]  /*2ac80*/  BPT.TRAP 0x1 ;  /* 0x000000040000795c */ /* 0x000fe20000300000 */
.L_x_805:
[----:B------:R-:W-:Y:S02]  /*2ac90*/  LEA R23, R23, R5, 0x3 ;  /* 0x0000000517177211 */ /* 0x000fe400078e18ff */
[----:B------:R-:W-:-:S04]  /*2aca0*/  SHF.L.U32 R0, R0, 0x1f, RZ ;  /* 0x0000001f00007819 */ /* 0x000fc800000006ff */
[----:B------:R-:W3:Y:S02]  /*2acb0*/  SYNCS.PHASECHK.TRANS64.TRYWAIT P1, [R23+URZ+0x38840], R0 ;  /* 0x03884000170075a7 */ /* 0x000ee4000802017f */
[----:B---3--:R-:W-:Y:S05]  /*2acc0*/  @!P1 BRA `(.L_x_806) ;  /* 0x0000004c00389947 */ /* 0x008fea0003800000 */
.L_x_980:
[----:B------:R-:W-:Y:S05]  /*2acd0*/  @!P0 BRA `(.L_x_807) ;  /* 0x0000000000048947 */ /* 0x000fea0003800000 */
[----:B------:R-:W-:Y:S01]  /*2ace0*/  BPT.TRAP 0x1 ;  /* 0x000000040000795c */ /* 0x000fe20000300000 */
.L_x_807:
[----:B------:R-:W4:Y:S02]  /*2acf0*/  SYNCS.PHASECHK.TRANS64.TRYWAIT P1, [R3+URZ+0x38860], R2 ;  /* 0x03886002030075a7 */ /* 0x000f24000802017f */
[----:B----4-:R-:W-:Y:S05]  /*2ad00*/  @!P1 BRA `(.L_x_808) ;  /* 0x0000004c003c9947 */ /* 0x010fea0003800000 */
.L_x_981:
[----:B------:R-:W-:Y:S05]  /*2ad10*/  @!P0 BRA `(.L_x_809) ;  /* 0x0000000000048947 */ /* 0x000fea0003800000 */
[----:B------:R-:W-:Y:S01]  /*2ad20*/  BPT.TRAP 0x1 ;  /* 0x000000040000795c */ /* 0x000fe20000300000 */
.L_x_809:
[----:B------:R0:W0:Y:S02]  /*2ad30*/  SYNCS.PHASECHK.TRANS64.TRYWAIT P0, [R23+URZ+0x38860], R0 ;  /* 0x03886000170075a7 */ /* 0x000024000800017f */
[----:B0-----:R-:W-:Y:S05]  /*2ad40*/  @!P0 NANOSLEEP.SYNCS 0x989680 ;  /* 0x009896800000895d */ /* 0x001fea0003900000 */
[----:B------:R-:W0:Y:S02]  /*2ad50*/  @!P0 SYNCS.PHASECHK.TRANS64 P0, [R23+URZ+0x38860], R0 ;  /* 0x03886000170085a7 */ /* 0x000e24000800007f */
[----:B0-----:R-:W-:Y:S05]  /*2ad60*/  @!P0 BRA `(.L_x_809) ;  /* 0xfffffffc00f08947 */ /* 0x001fea000383ffff */
.L_x_434:
[----:B------:R-:W-:Y:S05]  /*2ad70*/  BSYNC B9 ;  /* 0x0000000000097941 */ /* 0x000fea0003800000 */
.L_x_431:
[----:B------:R-:W-:Y:S05]  /*2ad80*/  EXIT ;  /* 0x000000000000794d */ /* 0x000fea0003800000 */
.L_x_456:
[----:B0-----:R0:W1:Y:S02]  /*2ad90*/  SYNCS.PHASECHK.TRANS64.TRYWAIT P6, [R86+URZ+0x38890], R87 ;  /* 0x03889057560075a7 */ /* 0x00106400080c017f */
[----:B-1----:R-:W-:Y:S05]  /*2ada0*/  @!P6 NANOSLEEP.SYNCS 0x989680 ;  /* 0x009896800000e95d */ /* 0x002fea0003900000 */
[----:B------:R-:W1:Y:S02]  /*2adb0*/  @!P6 SYNCS.PHASECHK.TRANS64 P6, [R86+URZ+0x38890], R87 ;  /* 0x038890575600e5a7 */ /* 0x000e6400080c007f */
[----:B-1----:R-:W-:Y:S05]  /*2adc0*/  @!P6 BRA `(.L_x_456) ;  /* 0xfffffffc00f0e947 */ /* 0x002fea000383ffff */
[----:B------:R-:W-:Y:S05]  /*2add0*/  BRA `(.L_x_810) ;  /* 0xfffffd9400407947 */ /* 0x000fea000383ffff */
.L_x_457:
[----:B------:R-:W-:Y:S01]  /*2ade0*/  BSSY B1, `(.L_x_811) ;  /* 0x0000008000017945 */ /* 0x000fe20003800000 */
[----:B------:R-:W-:Y:S01]  /*2adf0*/  IMAD.MOV.U32 R13, RZ, RZ, R116 ;  /* 0x000000ffff0d7224 */ /* 0x000fe200078e0074 */
[----:B------:R-:W-:Y:S01]  /*2ae00*/  MOV R11, 0x181f ;  /* 0x0000181f000b7802 */ /* 0x000fe20000000f00 */
[----:B------:R-:W-:Y:S02]  /*2ae10*/  IMAD.MOV.U32 R12, RZ, RZ, RZ ;  /* 0x000000ffff0c7224 */ /* 0x000fe400078e00ff */
[----:B------:R-:W-:-:S07]  /*2ae20*/  IMAD.MOV.U32 R15, RZ, RZ, -0x1 ;  /* 0xffffffffff0f7424 */ /* 0x000fce00078e00ff */
[----:B0-----:R-:W-:Y:S05]  /*2ae30*/  WARPSYNC.COLLECTIVE R15, `(.L_x_812) ;  /* 0x000000000f087348 */ /* 0x001fea0003c00000 */
[----:B------:R1:W2:Y:S02]  /*2ae40*/  SHFL.IDX P6, R14, R13, R12, R11 ;  /* 0x0000000c0d0e7389 */ /* 0x0002a400000c000b */
[----:B012---:R-:W-:Y:S01]  /*2ae50*/  ENDCOLLECTIVE ;  /* 0x000000000000791b */ /* 0x007fe20003800000 */
.L_x_812:
[----:B------:R-:W-:Y:S05]  /*2ae60*/  BSYNC B1 ;  /* 0x0000000000017941 */ /* 0x000fea0003800000 */
.L_x_811:
[----:B------:R-:W-:Y:S01]  /*2ae70*/  MOV R13, R117 ;  /* 0x00000075000d7202 */ /* 0x000fe20000000f00 */
[----:B------:R-:W-:Y:S01]  /*2ae80*/  IMAD.MOV.U32 R12, RZ, RZ, RZ ;  /* 0x000000ffff0c7224 */ /* 0x000fe200078e00ff */
[----:B------:R-:W-:Y:S01]  /*2ae90*/  MOV R15, 0xffffffff ;  /* 0xffffffff000f7802 */ /* 0x000fe20000000f00 */
[----:B------:R-:W-:Y:S02]  /*2aea0*/  IMAD.MOV.U32 R11, RZ, RZ, 0x181f ;  /* 0x0000181fff0b7424 */ /* 0x000fe400078e00ff */
[----:B------:R-:W-:-:S07]  /*2aeb0*/  IMAD.MOV.U32 R80, RZ, RZ, R14 ;  /* 0x000000ffff507224 */ /* 0x000fce00078e000e */
[----:B------:R-:W-:Y:S05]  /*2aec0*/  WARPSYNC.COLLECTIVE R15, `(.L_x_813) ;  /* 0x000000000f087348 */ /* 0x000fea0003c00000 */
[----:B------:R0:W1:Y:S02]  /*2aed0*/  SHFL.IDX P6, R14, R13, R12, R11 ;  /* 0x0000000c0d0e7389 */ /* 0x00006400000c000b */
[----:B01----:R-:W-:Y:S01]  /*2aee0*/  ENDCOLLECTIVE ;  /* 0x000000000000791b */ /* 0x003fe20003800000 */
.L_x_813:
[----:B------:R-:W-:Y:S01]  /*2aef0*/  IMAD.MOV.U32 R11, RZ, RZ, R14 ;  /* 0x000000ffff0b7224 */ /* 0x000fe200078e000e */
[----:B------:R-:W-:Y:S06]  /*2af00*/  BRA `(.L_x_814) ;  /* 0xfffffd9400087947 */ /* 0x000fec000383ffff */
.L_x_474:
[----:B------:R-:W-:Y:S01]  /*2af10*/  BSSY B1, `(.L_x_815) ;  /* 0x0000008000017945 */ /* 0x000fe20003800000 */
[----:B0---4-:R-:W-:Y:S01]  /*2af20*/  IMAD.MOV.U32 R13, RZ, RZ, R116 ;  /* 0x000000ffff0d7224 */ /* 0x011fe200078e0074 */
[----:B------:R-:W-:Y:S01]  /*2af30*/  MOV R12, 0x1 ;  /* 0x00000001000c7802 */ /* 0x000fe20000000f00 */
[----:B---3--:R-:W-:Y:S02]  /*2af40*/  IMAD.MOV.U32 R11, RZ, RZ, 0x181f ;  /* 0x0000181fff0b7424 */ /* 0x008fe400078e00ff */
[----:B------:R-:W-:-:S07]  /*2af50*/  IMAD.MOV.U32 R15, RZ, RZ, -0x1 ;  /* 0xffffffffff0f7424 */ /* 0x000fce00078e00ff */
[----:B-12---:R-:W-:Y:S05]  /*2af60*/  WARPSYNC.COLLECTIVE R15, `(.L_x_816) ;  /* 0x000000000f087348 */ /* 0x006fea0003c00000 */
[----:B------:R0:W3:Y:S02]  /*2af70*/  SHFL.IDX P6, R14, R13, R12, R11 ;  /* 0x0000000c0d0e7389 */ /* 0x0000e400000c000b */
[----:B0123--:R-:W-:Y:S01]  /*2af80*/  ENDCOLLECTIVE ;  /* 0x000000000000791b */ /* 0x00ffe20003800000 */
.L_x_816:
[----:B------:R-:W-:Y:S05]  /*2af90*/  BSYNC B1 ;  /* 0x0000000000017941 */ /* 0x000fea0003800000 */
.L_x_815:
[----:B------:R-:W-:Y:S01]  /*2afa0*/  IMAD.MOV.U32 R13, RZ, RZ, R117 ;  /* 0x000000ffff0d7224 */ /* 0x000fe200078e0075 */
[----:B------:R-:W-:Y:S01]  /*2afb0*/  MOV R11, 0x181f ;  /* 0x0000181f000b7802 */ /* 0x000fe20000000f00 */
[----:B------:R-:W-:Y:S01]  /*2afc0*/  IMAD.MOV.U32 R12, RZ, RZ, 0x1 ;  /* 0x00000001ff0c7424 */ /* 0x000fe200078e00ff */
[----:B------:R-:W-:Y:S01]  /*2afd0*/  MOV R60, R14 ;  /* 0x0000000e003c7202 */ /* 0x000fe20000000f00 */
[----:B------:R-:W-:-:S07]  /*2afe0*/  IMAD.MOV.U32 R15, RZ, RZ, -0x1 ;  /* 0xffffffffff0f7424 */ /* 0x000fce00078e00ff */
[----:B------:R-:W-:Y:S05]  /*2aff0*/  WARPSYNC.COLLECTIVE R15, `(.L_x_817) ;  /* 0x000000000f087348 */ /* 0x000fea0003c00000 */
[----:B------:R0:W1:Y:S02]  /*2b000*/  SHFL.IDX P6, R14, R13, R12, R11 ;  /* 0x0000000c0d0e7389 */ /* 0x00006400000c000b */
[----:B01----:R-:W-:Y:S01]  /*2b010*/  ENDCOLLECTIVE ;  /* 0x000000000000791b */ /* 0x003fe20003800000 */
.L_x_817:
[----:B------:R-:W-:Y:S01]  /*2b020*/  IMAD.MOV.U32 R11, RZ, RZ, R14 ;  /* 0x000000ffff0b7224 */ /* 0x000fe200078e000e */
[----:B------:R-:W-:Y:S06]  /*2b030*/  BRA `(.L_x_818) ;  /* 0xfffffda000447947 */ /* 0x000fec000383ffff */
.L_x_491:
[----:B------:R-:W-:Y:S01]  /*2b040*/  BSSY B1, `(.L_x_819) ;  /* 0x0000008000017945 */ /* 0x000fe20003800000 */
[----:B0---4-:R-:W-:Y:S01]  /*2b050*/  MOV R13, R116 ;  /* 0x00000074000d7202 */ /* 0x011fe20000000f00 */
[----:B------:R-:W-:Y:S01]  /*2b060*/  IMAD.MOV.U32 R12, RZ, RZ, 0x2 ;  /* 0x00000002ff0c7424 */ /* 0x000fe200078e00ff */
[----:B------:R-:W-:Y:S01]  /*2b070*/  MOV R15, 0xffffffff ;  /* 0xffffffff000f7802 */ /* 0x000fe20000000f00 */
[----:B------:R-:W-:-:S07]  /*2b080*/  IMAD.MOV.U32 R11, RZ, RZ, 0x181f ;  /* 0x0000181fff0b7424 */ /* 0x000fce00078e00ff */
[----:B-123--:R-:W-:Y:S05]  /*2b090*/  WARPSYNC.COLLECTIVE R15, `(.L_x_820) ;  /* 0x000000000f087348 */ /* 0x00efea0003c00000 */
[----:B------:R0:W4:Y:S02]  /*2b0a0*/  SHFL.IDX P6, R14, R13, R12, R11 ;  /* 0x0000000c0d0e7389 */ /* 0x00012400000c000b */
[----:B01234-:R-:W-:Y:S01]  /*2b0b0*/  ENDCOLLECTIVE ;  /* 0x000000000000791b */ /* 0x01ffe20003800000 */
.L_x_820:
[----:B------:R-:W-:Y:S05]  /*2b0c0*/  BSYNC B1 ;  /* 0x0000000000017941 */ /* 0x000fea0003800000 */
.L_x_819:
[----:B------:R-:W-:Y:S01]  /*2b0d0*/  IMAD.MOV.U32 R13, RZ, RZ, R117 ;  /* 0x000000ffff0d7224 */ /* 0x000fe200078e0075 */
[----:B------:R-:W-:Y:S01]  /*2b0e0*/  MOV R12, 0x2 ;  /* 0x00000002000c7802 */ /* 0x000fe20000000f00 */
[----:B------:R-:W-:Y:S02]  /*2b0f0*/  IMAD.MOV.U32 R11, RZ, RZ, 0x181f ;  /* 0x0000181fff0b7424 */ /* 0x000fe400078e00ff */
[----:B------:R-:W-:Y:S02]  /*2b100*/  IMAD.MOV.U32 R15, RZ, RZ, -0x1 ;  /* 0xffffffffff0f7424 */ /* 0x000fe400078e00ff */
[----:B------:R-:W-:-:S07]  /*2b110*/  IMAD.MOV.U32 R116, RZ, RZ, R14 ;  /* 0x000000ffff747224 */ /* 0x000fce00078e000e */
[----:B------:R-:W-:Y:S05]  /*2b120*/  WARPSYNC.COLLECTIVE R15, `(.L_x_821) ;  /* 0x000000000f087348 */ /* 0x000fea0003c00000 */
[----:B------:R0:W1:Y:S02]  /*2b130*/  SHFL.IDX P6, R14, R13, R12, R11 ;  /* 0x0000000c0d0e7389 */ /* 0x00006400000c000b */
[----:B01----:R-:W-:Y:S01]  /*2b140*/  ENDCOLLECTIVE ;  /* 0x000000000000791b */ /* 0x003fe20003800000 */
.L_x_821:
[----:B------:R-:W-:Y:S01]  /*2b150*/  MOV R117, R14 ;  /* 0x0000000e00757202 */ /* 0x000fe20000000f00 */
[----:B------:R-:W-:Y:S06]  /*2b160*/  BRA `(.L_x_822) ;  /* 0xfffffdac00a07947 */ /* 0x000fec000383ffff */
.L_x_515:
[----:B0-----:R0:W1:Y:S02]  /*2b170*/  SYNCS.PHASECHK.TRANS64.TRYWAIT P6, [R86+URZ+0x38890], R87 ;  /* 0x03889057560075a7 */ /* 0x00106400080c017f */
[----:B-1----:R-:W-:Y:S05]  /*2b180*/  @!P6 NANOSLEEP.SYNCS 0x989680 ;  /* 0x009896800000e95d */ /* 0x002fea0003900000 */
[----:B------:R-:W1:Y:S02]  /*2b190*/  @!P6 SYNCS.PHASECHK.TRANS64 P6, [R86+URZ+0x38890], R87 ;  /* 0x038890575600e5a7 */ /* 0x000e6400080c007f */
[----:B-1----:R-:W-:Y:S05]  /*2b1a0*/  @!P6 BRA `(.L_x_515) ;  /* 0xfffffffc00f0e947 */ /* 0x002fea000383ffff */
[----:B------:R-:W-:Y:S05]  /*2b1b0*/  BRA `(.L_x_823) ;  /* 0xfffffdc8003c7947 */ /* 0x000fea000383ffff */
.L_x_516:
        /* <DEDUP_REMOVED lines=8> */
.L_x_825:
[----:B------:R-:W-:Y:S05]  /*2b240*/  BSYNC B1 ;  /* 0x0000000000017941 */ /* 0x000fea0003800000 */
.L_x_824:
        /* <DEDUP_REMOVED lines=8> */
.L_x_826:
[----:B------:R-:W-:Y:S01]  /*2b2d0*/  IMAD.MOV.U32 R11, RZ, RZ, R14 ;  /* 0x000000ffff0b7224 */ /* 0x000fe200078e000e */
[----:B------:R-:W-:Y:S06]  /*2b2e0*/  BRA `(.L_x_827) ;  /* 0xfffffdc8000c7947 */ /* 0x000fec000383ffff */
.L_x_525:
[----:B------:R-:W-:Y:S01]  /*2b2f0*/  BSSY B1, `(.L_x_828) ;  /* 0x0000008000017945 */ /* 0x000fe20003800000 */
[----:B---34-:R-:W-:Y:S01]  /*2b300*/  IMAD.MOV.U32 R13, RZ, RZ, R116 ;  /* 0x000000ffff0d7224 */ /* 0x018fe200078e0074 */
[----:B------:R-:W-:Y:S01]  /*2b310*/  MOV R12, 0x1 ;  /* 0x00000001000c7802 */ /* 0x000fe20000000f00 */
[----:B------:R-:W-:Y:S02]  /*2b320*/  IMAD.MOV.U32 R11, RZ, RZ, 0x181f ;  /* 0x0000181fff0b7424 */ /* 0x000fe400078e00ff */
[----:B------:R-:W-:-:S07]  /*2b330*/  IMAD.MOV.U32 R15, RZ, RZ, -0x1 ;  /* 0xffffffffff0f7424 */ /* 0x000fce00078e00ff */
[----:B012---:R-:W-:Y:S05]  /*2b340*/  WARPSYNC.COLLECTIVE R15, `(.L_x_829) ;  /* 0x000000000f087348 */ /* 0x007fea0003c00000 */
[----:B------:R3:W4:Y:S02]  /*2b350*/  SHFL.IDX P6, R14, R13, R12, R11 ;  /* 0x0000000c0d0e7389 */ /* 0x00072400000c000b */
[----:B01234-:R-:W-:Y:S01]  /*2b360*/  ENDCOLLECTIVE ;  /* 0x000000000000791b */ /* 0x01ffe20003800000 */
.L_x_829:
[----:B------:R-:W-:Y:S05]  /*2b370*/  BSYNC B1 ;  /* 0x0000000000017941 */ /* 0x000fea0003800000 */
.L_x_828:
        /* <DEDUP_REMOVED lines=8> */
.L_x_830:
[----:B------:R-:W-:Y:S01]  /*2b400*/  IMAD.MOV.U32 R11, RZ, RZ, R14 ;  /* 0x000000ffff0b7224 */ /* 0x000fe200078e000e */
[----:B------:R-:W-:Y:S06]  /*2b410*/  BRA `(.L_x_831) ;  /* 0xfffffdd400d87947 */ /* 0x000fec000383ffff */
.L_x_534:
[----:B------:R-:W-:Y:S01]  /*2b420*/  BSSY B1, `(.L_x_832) ;  /* 0x0000008000017945 */ /* 0x000fe20003800000 */
[----:B0--3--:R-:W-:Y:S01]  /*2b430*/  MOV R13, R116 ;  /* 0x00000074000d7202 */ /* 0x009fe20000000f00 */
[----:B------:R-:W-:Y:S01]  /*2b440*/  IMAD.MOV.U32 R12, RZ, RZ, 0x2 ;  /* 0x00000002ff0c7424 */ /* 0x000fe200078e00ff */
[----:B------:R-:W-:Y:S01]  /*2b450*/  MOV R15, 0xffffffff ;  /* 0xffffffff000f7802 */ /* 0x000fe20000000f00 */
[----:B------:R-:W-:-:S07]  /*2b460*/  IMAD.MOV.U32 R11, RZ, RZ, 0x181f ;  /* 0x0000181fff0b7424 */ /* 0x000fce00078e00ff */
[----:B-12-4-:R-:W-:Y:S05]  /*2b470*/  WARPSYNC.COLLECTIVE R15, `(.L_x_833) ;  /* 0x000000000f087348 */ /* 0x016fea0003c00000 */
[----:B------:R0:W3:Y:S02]  /*2b480*/  SHFL.IDX P6, R14, R13, R12, R11 ;  /* 0x0000000c0d0e7389 */ /* 0x0000e400000c000b */
[----:B01234-:R-:W-:Y:S01]  /*2b490*/  ENDCOLLECTIVE ;  /* 0x000000000000791b */ /* 0x01ffe20003800000 */
.L_x_833:
[----:B------:R-:W-:Y:S05]  /*2b4a0*/  BSYNC B1 ;  /* 0x0000000000017941 */ /* 0x000fea0003800000 */
.L_x_832:
        /* <DEDUP_REMOVED lines=8> */
.L_x_834:
[----:B------:R-:W-:Y:S01]  /*2b530*/  MOV R117, R14 ;  /* 0x0000000e00757202 */ /* 0x000fe20000000f00 */
[----:B------:R-:W-:Y:S06]  /*2b540*/  BRA `(.L_x_835) ;  /* 0xfffffde400ac7947 */ /* 0x000fec000383ffff */
.L_x_543:
[----:B0-----:R0:W1:Y:S02]  /*2b550*/  SYNCS.PHASECHK.TRANS64.TRYWAIT P3, [R86+URZ+0x38890], R87 ;  /* 0x03889057560075a7 */ /* 0x001064000806017f */
[----:B-1----:R-:W-:Y:S05]  /*2b560*/  @!P3 NANOSLEEP.SYNCS 0x989680 ;  /* 0x009896800000b95d */ /* 0x002fea0003900000 */
[----:B------:R-:W1:Y:S02]  /*2b570*/  @!P3 SYNCS.PHASECHK.TRANS64 P3, [R86+URZ+0x38890], R87 ;  /* 0x038890575600b5a7 */ /* 0x000e64000806007f */
[----:B-1----:R-:W-:Y:S05]  /*2b580*/  @!P3 BRA `(.L_x_543) ;  /* 0xfffffffc00f0b947 */ /* 0x002fea000383ffff */
[----:B------:R-:W-:Y:S05]  /*2b590*/  BRA `(.L_x_836) ;  /* 0xfffffdf400d07947 */ /* 0x000fea000383ffff */
.L_x_544:
        /* <DEDUP_REMOVED lines=8> */
.L_x_838:
[----:B------:R-:W-:Y:S05]  /*2b620*/  BSYNC B1 ;  /* 0x0000000000017941 */ /* 0x000fea0003800000 */
.L_x_837:
        /* <DEDUP_REMOVED lines=8> */
.L_x_839:
[----:B------:R-:W-:Y:S01]  /*2b6b0*/  IMAD.MOV.U32 R11, RZ, RZ, R14 ;  /* 0x000000ffff0b7224 */ /* 0x000fe200078e000e */
[----:B------:R-:W-:Y:S06]  /*2b6c0*/  BRA `(.L_x_840) ;  /* 0xfffffdf400ec7947 */ /* 0x000fec000383ffff */
.L_x_547:
[----:B------:R-:W-:Y:S01]  /*2b6d0*/  BSSY B1, `(.L_x_841) ;  /* 0x0000008000017945 */ /* 0x000fe20003800000 */
[----:B----4-:R-:W-:Y:S01]  /*2b6e0*/  IMAD.MOV.U32 R13, RZ, RZ, R31 ;  /* 0x000000ffff0d7224 */ /* 0x010fe200078e001f */
[----:B------:R-:W-:Y:S01]  /*2b6f0*/  MOV R12, 0x1 ;  /* 0x00000001000c7802 */ /* 0x000fe20000000f00 */
[----:B---3--:R-:W-:Y:S02]  /*2b700*/  IMAD.MOV.U32 R11, RZ, RZ, 0x181f ;  /* 0x0000181fff0b7424 */ /* 0x008fe400078e00ff */
[----:B------:R-:W-:-:S07]  /*2b710*/  IMAD.MOV.U32 R15, RZ, RZ, -0x1 ;  /* 0xffffffffff0f7424 */ /* 0x000fce00078e00ff */
[----:B012---:R-:W-:Y:S05]  /*2b720*/  WARPSYNC.COLLECTIVE R15, `(.L_x_842) ;  /* 0x000000000f087348 */ /* 0x007fea0003c00000 */
[----:B------:R3:W4:Y:S02]  /*2b730*/  SHFL.IDX P6, R14, R13, R12, R11 ;  /* 0x0000000c0d0e7389 */ /* 0x00072400000c000b */
[----:B01234-:R-:W-:Y:S01]  /*2b740*/  ENDCOLLECTIVE ;  /* 0x000000000000791b */ /* 0x01ffe20003800000 */
.L_x_842:
[----:B------:R-:W-:Y:S05]  /*2b750*/  BSYNC B1 ;  /* 0x0000000000017941 */ /* 0x000fea0003800000 */
.L_x_841:
        /* <DEDUP_REMOVED lines=8> */
.L_x_843:
[----:B------:R-:W-:Y:S01]  /*2b7e0*/  IMAD.MOV.U32 R11, RZ, RZ, R14 ;  /* 0x000000ffff0b7224 */ /* 0x000fe200078e000e */
[----:B------:R-:W-:Y:S06]  /*2b7f0*/  BRA `(.L_x_844) ;  /* 0xfffffdf800147947 */ /* 0x000fec000383ffff */
.L_x_550:
[----:B------:R-:W-:Y:S01]  /*2b800*/  BSSY B1, `(.L_x_845) ;  /* 0x0000008000017945 */ /* 0x000fe20003800000 */
[----:B0---4-:R-:W-:Y:S01]  /*2b810*/  MOV R13, R31 ;  /* 0x0000001f000d7202 */ /* 0x011fe20000000f00 */
[----:B------:R-:W-:Y:S01]  /*2b820*/  IMAD.MOV.U32 R12, RZ, RZ, 0x2 ;  /* 0x00000002ff0c7424 */ /* 0x000fe200078e00ff */
[----:B------:R-:W-:Y:S01]  /*2b830*/  MOV R15, 0xffffffff ;  /* 0xffffffff000f7802 */ /* 0x000fe20000000f00 */
[----:B---3--:R-:W-:-:S07]  /*2b840*/  IMAD.MOV.U32 R11, RZ, RZ, 0x181f ;  /* 0x0000181fff0b7424 */ /* 0x008fce00078e00ff */
[----:B-12---:R-:W-:Y:S05]  /*2b850*/  WARPSYNC.COLLECTIVE R15, `(.L_x_846) ;  /* 0x000000000f087348 */ /* 0x006fea0003c00000 */
[----:B------:R0:W3:Y:S02]  /*2b860*/  SHFL.IDX P6, R14, R13, R12, R11 ;  /* 0x0000000c0d0e7389 */ /* 0x0000e400000c000b */
[----:B0123--:R-:W-:Y:S01]  /*2b870*/  ENDCOLLECTIVE ;  /* 0x000000000000791b */ /* 0x00ffe20003800000 */
.L_x_846:
[----:B------:R-:W-:Y:S05]  /*2b880*/  BSYNC B1 ;  /* 0x0000000000017941 */ /* 0x000fea0003800000 */
.L_x_845:
        /* <DEDUP_REMOVED lines=8> */
.L_x_847:
[----:B------:R-:W-:Y:S01]  /*2b910*/  MOV R30, R14 ;  /* 0x0000000e001e7202 */ /* 0x000fe20000000f00 */
[----:B------:R-:W-:Y:S06]  /*2b920*/  BRA `(.L_x_848) ;  /* 0xfffffdf800407947 */ /* 0x000fec000383ffff */
.L_x_554:
[----:B------:R0:W0:Y:S02]  /*2b930*/  SYNCS.PHASECHK.TRANS64.TRYWAIT P0, [R86+URZ+0x388b0], R87 ;  /* 0x0388b057560075a7 */ /* 0x000024000800017f */
[----:B0-----:R-:W-:Y:S05]  /*2b940*/  @!P0 NANOSLEEP.SYNCS 0x989680 ;  /* 0x009896800000895d */ /* 0x001fea0003900000 */
[----:B------:R-:W0:Y:S02]  /*2b950*/  @!P0 SYNCS.PHASECHK.TRANS64 P0, [R86+URZ+0x388b0], R87 ;  /* 0x0388b057560085a7 */ /* 0x000e24000800007f */
[----:B0-----:R-:W-:Y:S05]  /*2b960*/  @!P0 BRA `(.L_x_554) ;  /* 0xfffffffc00f08947 */ /* 0x001fea000383ffff */
[----:B------:R-:W-:Y:S05]  /*2b970*/  BRA `(.L_x_849) ;  /* 0xfffffdf800e87947 */ /* 0x000fea000383ffff */
.L_x_576:
        /* <DEDUP_REMOVED lines=8> */
.L_x_851:
[----:B------:R-:W-:Y:S05]  /*2ba00*/  BSYNC B1 ;  /* 0x0000000000017941 */ /* 0x000fea0003800000 */
.L_x_850:
        /* <DEDUP_REMOVED lines=8> */
.L_x_852:
[----:B------:R-:W-:Y:S02]  /*2ba90*/  IMAD.MOV.U32 R13, RZ, RZ, R29 ;  /* 0x000000ffff0d7224 */ /* 0x000fe400078e001d */
[----:B------:R-:W-:-:S07]  /*2baa0*/  IMAD.MOV.U32 R3, RZ, RZ, R14 ;  /* 0x000000ffff037224 */ /* 0x000fce00078e000e */
[----:B------:R-:W-:Y:S05]  /*2bab0*/  WARPSYNC.COLLECTIVE R15, `(.L_x_853) ;  /* 0x000000000f087348 */ /* 0x000fea0003c00000 */
[----:B------:R0:W1:Y:S02]  /*2bac0*/  SHFL.IDX P6, R14, R13, R12, R11 ;  /* 0x0000000c0d0e7389 */ /* 0x00006400000c000b */
[----:B01----:R-:W-:Y:S01]  /*2bad0*/  ENDCOLLECTIVE ;  /* 0x000000000000791b */ /* 0x003fe20003800000 */
.L_x_853:
[----:B------:R-:W-:Y:S01]  /*2bae0*/  IMAD.MOV.U32 R13, RZ, RZ, R30 ;  /* 0x000000ffff0d7224 */ /* 0x000fe200078e001e */
[----:B------:R-:W-:-:S07]  /*2baf0*/  MOV R29, R14 ;  /* 0x0000000e001d7202 */ /* 0x000fce0000000f00 */
[----:B------:R-:W-:Y:S05]  /*2bb00*/  WARPSYNC.COLLECTIVE R15, `(.L_x_854) ;  /* 0x000000000f087348 */ /* 0x000fea0003c00000 */
[----:B------:R0:W1:Y:S02]  /*2bb10*/  SHFL.IDX P6, R14, R13, R12, R11 ;  /* 0x0000000c0d0e7389 */ /* 0x00006400000c000b */
[----:B01----:R-:W-:Y:S01]  /*2bb20*/  ENDCOLLECTIVE ;  /* 0x000000000000791b */ /* 0x003fe20003800000 */
.L_x_854:
[----:B------:R-:W-:Y:S01]  /*2bb30*/  IMAD.MOV.U32 R32, RZ, RZ, R14 ;  /* 0x000000ffff207224 */ /* 0x000fe200078e000e */
[----:B------:R-:W-:Y:S06]  /*2bb40*/  BRA `(.L_x_855) ;  /* 0xfffffe0c009c7947 */ /* 0x000fec000383ffff */
.L_x_580:
[----:B0-----:R0:W1:Y:S02]  /*2bb50*/  SYNCS.PHASECHK.TRANS64.TRYWAIT P0, [R23+URZ+0x38800], R4 ;  /* 0x03880004170075a7 */ /* 0x001064000800017f */
[----:B-1----:R-:W-:Y:S05]  /*2bb60*/  @!P0 NANOSLEEP.SYNCS 0x989680 ;  /* 0x009896800000895d */ /* 0x002fea0003900000 */
[----:B------:R-:W1:Y:S02]  /*2bb70*/  @!P0 SYNCS.PHASECHK.TRANS64 P0, [R23+URZ+0x38800], R4 ;  /* 0x03880004170085a7 */ /* 0x000e64000800007f */
[----:B-1----:R-:W-:Y:S05]  /*2bb80*/  @!P0 BRA `(.L_x_580) ;  /* 0xfffffffc00f08947 */ /* 0x002fea000383ffff */
[----:B------:R-:W-:Y:S05]  /*2bb90*/  BRA `(.L_x_856) ;  /* 0xfffffe14006c7947 */ /* 0x000fea000383ffff */
.L_x_612:
[----:B------:R-:W-:Y:S01]  /*2bba0*/  BSSY B1, `(.L_x_857) ;  /* 0x0000008000017945 */ /* 0x000fe20003800000 */
[----:B------:R-:W-:Y:S01]  /*2bbb0*/  MOV R13, R24 ;  /* 0x00000018000d7202 */ /* 0x000fe20000000f00 */
[----:B------:R-:W-:Y:S01]  /*2bbc0*/  IMAD.MOV.U32 R12, RZ, RZ, RZ ;  /* 0x000000ffff0c7224 */ /* 0x000fe200078e00ff */
[----:B------:R-:W-:Y:S01]  /*2bbd0*/  MOV R15, 0xffffffff ;  /* 0xffffffff000f7802 */ /* 0x000fe20000000f00 */
[----:B------:R-:W-:-:S07]  /*2bbe0*/  IMAD.MOV.U32 R11, RZ, RZ, 0x181f ;  /* 0x0000181fff0b7424 */ /* 0x000fce00078e00ff */
[----:B------:R-:W-:Y:S05]  /*2bbf0*/  WARPSYNC.COLLECTIVE R15, `(.L_x_858) ;  /* 0x000000000f087348 */ /* 0x000fea0003c00000 */
[----:B------:R0:W1:Y:S02]  /*2bc00*/  SHFL.IDX P6, R14, R13, R12, R11 ;  /* 0x0000000c0d0e7389 */ /* 0x00006400000c000b */
[----:B01----:R-:W-:Y:S01]  /*2bc10*/  ENDCOLLECTIVE ;  /* 0x000000000000791b */ /* 0x003fe20003800000 */
.L_x_858:
[----:B------:R-:W-:Y:S05]  /*2bc20*/  BSYNC B1 ;  /* 0x0000000000017941 */ /* 0x000fea0003800000 */
.L_x_857:
[----:B------:R-:W-:Y:S01]  /*2bc30*/  IMAD.MOV.U32 R13, RZ, RZ, R28 ;  /* 0x000000ffff0d7224 */ /* 0x000fe200078e001c */
[----:B------:R-:W-:Y:S01]  /*2bc40*/  MOV R12, RZ ;  /* 0x000000ff000c7202 */ /* 0x000fe20000000f00 */
[----:B------:R-:W-:Y:S02]  /*2bc50*/  IMAD.MOV.U32 R11, RZ, RZ, 0x181f ;  /* 0x0000181fff0b7424 */ /* 0x000fe400078e00ff */
[----:B------:R-:W-:Y:S02]  /*2bc60*/  IMAD.MOV.U32 R15, RZ, RZ, -0x1 ;  /* 0xffffffffff0f7424 */ /* 0x000fe400078e00ff */
[----:B------:R-:W-:-:S07]  /*2bc70*/  IMAD.MOV.U32 R0, RZ, RZ, R14 ;  /* 0x000000ffff007224 */ /* 0x000fce00078e000e */
[----:B------:R-:W-:Y:S05]  /*2bc80*/  WARPSYNC.COLLECTIVE R15, `(.L_x_859) ;  /* 0x000000000f087348 */ /* 0x000fea0003c00000 */
[----:B------:R0:W1:Y:S02]  /*2bc90*/  SHFL.IDX P6, R14, R13, R12, R11 ;  /* 0x0000000c0d0e7389 */ /* 0x00006400000c000b */
[----:B01----:R-:W-:Y:S01]  /*2bca0*/  ENDCOLLECTIVE ;  /* 0x000000000000791b */ /* 0x003fe20003800000 */
.L_x_859:
[----:B------:R-:W-:Y:S01]  /*2bcb0*/  IMAD.MOV.U32 R13, RZ, RZ, R29 ;  /* 0x000000ffff0d7224 */ /* 0x000fe200078e001d */
[----:B------:R-:W-:-:S07]  /*2bcc0*/  MOV R28, R14 ;  /* 0x0000000e001c7202 */ /* 0x000fce0000000f00 */
[----:B------:R-:W-:Y:S05]  /*2bcd0*/  WARPSYNC.COLLECTIVE R15, `(.L_x_860) ;  /* 0x000000000f087348 */ /* 0x000fea0003c00000 */
[----:B------:R0:W1:Y:S02]  /*2bce0*/  SHFL.IDX P6, R14, R13, R12, R11 ;  /* 0x0000000c0d0e7389 */ /* 0x00006400000c000b */
[----:B01----:R-:W-:Y:S01]  /*2bcf0*/  ENDCOLLECTIVE ;  /* 0x000000000000791b */ /* 0x003fe20003800000 */
.L_x_860:
[----:B------:R-:W-:Y:S01]  /*2bd00*/  MOV R13, R30 ;  /* 0x0000001e000d7202 */ /* 0x000fe20000000f00 */
[----:B------:R-:W-:-:S07]  /*2bd10*/  IMAD.MOV.U32 R3, RZ, RZ, R14 ;  /* 0x000000ffff037224 */ /* 0x000fce00078e000e */
[----:B------:R-:W-:Y:S05]  /*2bd20*/  WARPSYNC.COLLECTIVE R15, `(.L_x_861) ;  /* 0x000000000f087348 */ /* 0x000fea0003c00000 */
[----:B------:R0:W1:Y:S02]  /*2bd30*/  SHFL.IDX P6, R14, R13, R12, R11 ;  /* 0x0000000c0d0e7389 */ /* 0x00006400000c000b */
[----:B01----:R-:W-:Y:S01]  /*2bd40*/  ENDCOLLECTIVE ;  /* 0x000000000000791b */ /* 0x003fe20003800000 */
.L_x_861:
[----:B------:R-:W-:Y:S01]  /*2bd50*/  IMAD.MOV.U32 R30, RZ, RZ, R14 ;  /* 0x000000ffff1e7224 */ /* 0x000fe200078e000e */
[----:B------:R-:W-:Y:S06]  /*2bd60*/  BRA `(.L_x_862) ;  /* 0xfffffe3c00dc7947 */ /* 0x000fec000383ffff */
.L_x_616:
[----:B0-----:R0:W1:Y:S02]  /*2bd70*/  SYNCS.PHASECHK.TRANS64.TRYWAIT P0, [R23+URZ+0x38800], R4 ;  /* 0x03880004170075a7 */ /* 0x001064000800017f */
[----:B-1----:R-:W-:Y:S05]  /*2bd80*/  @!P0 NANOSLEEP.SYNCS 0x989680 ;  /* 0x009896800000895d */ /* 0x002fea0003900000 */
[----:B------:R-:W1:Y:S02]  /*2bd90*/  @!P0 SYNCS.PHASECHK.TRANS64 P0, [R23+URZ+0x38800], R4 ;  /* 0x03880004170085a7 */ /* 0x000e64000800007f */
[----:B-1----:R-:W-:Y:S05]  /*2bda0*/  @!P0 BRA `(.L_x_616) ;  /* 0xfffffffc00f08947 */ /* 0x002fea000383ffff */
[----:B------:R-:W-:Y:S05]  /*2bdb0*/  BRA `(.L_x_863) ;  /* 0xfffffe4400487947 */ /* 0x000fea000383ffff */
.L_x_634:
[----:B-1----:R1:W4:Y:S02]  /*2bdc0*/  SYNCS.PHASECHK.TRANS64.TRYWAIT P1, [R0+URZ+0x38830], R3 ;  /* 0x03883003000075a7 */ /* 0x002324000802017f */
[----:B----4-:R-:W-:Y:S05]  /*2bdd0*/  @!P1 NANOSLEEP.SYNCS 0x989680 ;  /* 0x009896800000995d */ /* 0x010fea0003900000 */
[----:B------:R-:W4:Y:S02]  /*2bde0*/  @!P1 SYNCS.PHASECHK.TRANS64 P1, [R0+URZ+0x38830], R3 ;  /* 0x03883003000095a7 */ /* 0x000f24000802007f */
[----:B----4-:R-:W-:Y:S05]  /*2bdf0*/  @!P1 BRA `(.L_x_634) ;  /* 0xfffffffc00f09947 */ /* 0x010fea000383ffff */
[----:B------:R-:W-:Y:S05]  /*2be00*/  BRA `(.L_x_633) ;  /* 0xfffffe7400e07947 */ /* 0x000fea000383ffff */
.L_x_642:
[----:B-1----:R1:W2:Y:S02]  /*2be10*/  SYNCS.PHASECHK.TRANS64.TRYWAIT P1, [R9+URZ+0x38830], R3 ;  /* 0x03883003090075a7 */ /* 0x0022a4000802017f */
[----:B--2---:R-:W-:Y:S05]  /*2be20*/  @!P1 NANOSLEEP.SYNCS 0x989680 ;  /* 0x009896800000995d */ /* 0x004fea0003900000 */
[----:B------:R-:W2:Y:S02]  /*2be30*/  @!P1 SYNCS.PHASECHK.TRANS64 P1, [R9+URZ+0x38830], R3 ;  /* 0x03883003090095a7 */ /* 0x000ea4000802007f */
[----:B--2---:R-:W-:Y:S05]  /*2be40*/  @!P1 BRA `(.L_x_642) ;  /* 0xfffffffc00f09947 */ /* 0x004fea000383ffff */
[----:B------:R-:W-:Y:S05]  /*2be50*/  BRA `(.L_x_641) ;  /* 0xfffffec800a87947 */ /* 0x000fea000383ffff */
.L_x_647:
[----:B---3--:R3:W4:Y:S02]  /*2be60*/  SYNCS.PHASECHK.TRANS64.TRYWAIT P1, [R6+URZ+0x38850], R0 ;  /* 0x03885000060075a7 */ /* 0x008724000802017f */
[----:B----4-:R-:W-:Y:S05]  /*2be70*/  @!P1 NANOSLEEP.SYNCS 0x989680 ;  /* 0x009896800000995d */ /* 0x010fea0003900000 */
[----:B------:R-:W4:Y:S02]  /*2be80*/  @!P1 SYNCS.PHASECHK.TRANS64 P1, [R6+URZ+0x38850], R0 ;  /* 0x03885000060095a7 */ /* 0x000f24000802007f */
[----:B----4-:R-:W-:Y:S05]  /*2be90*/  @!P1 BRA `(.L_x_647) ;  /* 0xfffffffc00f09947 */ /* 0x010fea000383ffff */
[----:B------:R-:W-:Y:S05]  /*2bea0*/  BRA `(.L_x_646) ;  /* 0xffffff0000647947 */ /* 0x000fea000383ffff */
.L_x_655:
[----:B-1----:R1:W2:Y:S02]  /*2beb0*/  SYNCS.PHASECHK.TRANS64.TRYWAIT P1, [R2+URZ+0x38850], R0 ;  /* 0x03885000020075a7 */ /* 0x0022a4000802017f */
[----:B--2---:R-:W-:Y:S05]  /*2bec0*/  @!P1 NANOSLEEP.SYNCS 0x989680 ;  /* 0x009896800000995d */ /* 0x004fea0003900000 */
[----:B------:R-:W2:Y:S02]  /*2bed0*/  @!P1 SYNCS.PHASECHK.TRANS64 P1, [R2+URZ+0x38850], R0 ;  /* 0x03885000020095a7 */ /* 0x000ea4000802007f */
[----:B--2---:R-:W-:Y:S05]  /*2bee0*/  @!P1 BRA `(.L_x_655) ;  /* 0xfffffffc00f09947 */ /* 0x004fea000383ffff */
[----:B------:R-:W-:Y:S05]  /*2bef0*/  BRA `(.L_x_654) ;  /* 0xffffff1c00d47947 */ /* 0x000fea000383ffff */
.L_x_695:
[----:B------:R-:W0:Y:S01]  /*2bf00*/  S2R R10, SR_TID.X ;  /* 0x00000000000a7919 */ /* 0x000e220000002100 */
[----:B------:R-:W-:Y:S01]  /*2bf10*/  BSSY B1, `(.L_x_864) ;  /* 0x000000a000017945 */ /* 0x000fe20003800000 */
[----:B------:R-:W-:Y:S01]  /*2bf20*/  MOV R12, RZ ;  /* 0x000000ff000c7202 */ /* 0x000fe20000000f00 */
[----:B------:R-:W-:Y:S02]  /*2bf30*/  IMAD.MOV.U32 R11, RZ, RZ, 0x1f ;  /* 0x0000001fff0b7424 */ /* 0x000fe400078e00ff */
[----:B------:R-:W-:Y:S01]  /*2bf40*/  IMAD.MOV.U32 R15, RZ, RZ, -0x1 ;  /* 0xffffffffff0f7424 */ /* 0x000fe200078e00ff */
[----:B0-----:R-:W-:-:S04]  /*2bf50*/  SHF.R.U32.HI R10, RZ, 0x5, R10 ;  /* 0x00000005ff0a7819 */ /* 0x001fc8000001160a */
[----:B------:R-:W-:-:S05]  /*2bf60*/  LOP3.LUT R10, R10, 0x3, RZ, 0xc0, !PT ;  /* 0x000000030a0a7812 */ /* 0x000fca00078ec0ff */
[----:B------:R-:W-:-:S07]  /*2bf70*/  IMAD.MOV.U32 R13, RZ, RZ, R10 ;  /* 0x000000ffff0d7224 */ /* 0x000fce00078e000a */
[----:B------:R-:W-:Y:S05]  /*2bf80*/  WARPSYNC.COLLECTIVE R15, `(.L_x_865) ;  /* 0x000000000f087348 */ /* 0x000fea0003c00000 */
[----:B------:R0:W1:Y:S02]  /*2bf90*/  SHFL.IDX P6, R14, R13, R12, R11 ;  /* 0x0000000c0d0e7389 */ /* 0x00006400000c000b */
[----:B01----:R-:W-:Y:S01]  /*2bfa0*/  ENDCOLLECTIVE ;  /* 0x000000000000791b */ /* 0x003fe20003800000 */
.L_x_865:
[----:B------:R-:W-:Y:S05]  /*2bfb0*/  BSYNC B1 ;  /* 0x0000000000017941 */ /* 0x000fea0003800000 */
.L_x_864:
[----:B------:R-:W-:Y:S05]  /*2bfc0*/  BRA `(.L_x_866) ;  /* 0xffffff8800b47947 */ /* 0x000fea000383ffff */
.L_x_697:
[----:B------:R-:W-:Y:S01]  /*2bfd0*/  BSSY B1, `(.L_x_867) ;  /* 0x0000006000017945 */ /* 0x000fe20003800000 */
[----:B------:R-:W-:-:S07]  /*2bfe0*/  MOV R15, 0xffffffff ;  /* 0xffffffff000f7802 */ /* 0x000fce0000000f00 */
[----:B0-----:R-:W-:Y:S05]  /*2bff0*/  WARPSYNC.COLLECTIVE R15, `(.L_x_868) ;  /* 0x000000000f0c7348 */ /* 0x001fea0003c00000 */
[----:B------:R-:W-:Y:S02]  /*2c000*/  ELECT P6, UR62, PT ;  /* 0x00000000003e782f */ /* 0x000fe400038c0000 */
[----:B------:R-:W-:Y:S01]  /*2c010*/  MOV R14, UR62 ;  /* 0x0000003e000e7c02 */ /* 0x000fe20008000f00 */
[----:B0-----:R-:W-:Y:S10]  /*2c020*/  ENDCOLLECTIVE ;  /* 0x000000000000791b */ /* 0x001ff40003800000 */
.L_x_868:
[----:B------:R-:W-:Y:S05]  /*2c030*/  BSYNC B1 ;  /* 0x0000000000017941 */ /* 0x000fea0003800000 */
.L_x_867:
[----:B------:R-:W-:Y:S05]  /*2c040*/  BRA `(.L_x_696) ;  /* 0xffffff8800ac7947 */ /* 0x000fea000383ffff */
.L_x_699:
[----:B0-----:R0:W1:Y:S02]  /*2c050*/  SYNCS.PHASECHK.TRANS64.TRYWAIT P0, [R16+URZ+0x38820], R8 ;  /* 0x03882008100075a7 */ /* 0x001064000800017f */
[----:B-1----:R-:W-:Y:S05]  /*2c060*/  @!P0 NANOSLEEP.SYNCS 0x989680 ;  /* 0x009896800000895d */ /* 0x002fea0003900000 */
[----:B------:R-:W1:Y:S02]  /*2c070*/  @!P0 SYNCS.PHASECHK.TRANS64 P0, [R16+URZ+0x38820], R8 ;  /* 0x03882008100085a7 */ /* 0x000e64000800007f */
[----:B-1----:R-:W-:Y:S05]  /*2c080*/  @!P0 BRA `(.L_x_699) ;  /* 0xfffffffc00f08947 */ /* 0x002fea000383ffff */
[----:B------:R-:W-:Y:S05]  /*2c090*/  BRA `(.L_x_869) ;  /* 0xffffff8800bc7947 */ /* 0x000fea000383ffff */
.L_x_703:
[----:B-1----:R1:W2:Y:S02]  /*2c0a0*/  SYNCS.PHASECHK.TRANS64.TRYWAIT P0, [R12+URZ+0x388a0], R11 ;  /* 0x0388a00b0c0075a7 */ /* 0x0022a4000800017f */
[----:B--2---:R-:W-:Y:S05]  /*2c0b0*/  @!P0 NANOSLEEP.SYNCS 0x989680 ;  /* 0x009896800000895d */ /* 0x004fea0003900000 */
[----:B------:R-:W2:Y:S02]  /*2c0c0*/  @!P0 SYNCS.PHASECHK.TRANS64 P0, [R12+URZ+0x388a0], R11 ;  /* 0x0388a00b0c0085a7 */ /* 0x000ea4000800007f */
[----:B--2---:R-:W-:Y:S05]  /*2c0d0*/  @!P0 BRA `(.L_x_703) ;  /* 0xfffffffc00f08947 */ /* 0x004fea000383ffff */
[----:B------:R-:W-:Y:S05]  /*2c0e0*/  BRA `(.L_x_870) ;  /* 0xffffff8800d47947 */ /* 0x000fea000383ffff */
.L_x_711:
[----:B0-----:R0:W2:Y:S02]  /*2c0f0*/  SYNCS.PHASECHK.TRANS64.TRYWAIT P0, [R12+URZ+0x388c0], R11 ;  /* 0x0388c00b0c0075a7 */ /* 0x0010a4000800017f */
[----:B--2---:R-:W-:Y:S05]  /*2c100*/  @!P0 NANOSLEEP.SYNCS 0x989680 ;  /* 0x009896800000895d */ /* 0x004fea0003900000 */
[----:B------:R-:W2:Y:S02]  /*2c110*/  @!P0 SYNCS.PHASECHK.TRANS64 P0, [R12+URZ+0x388c0], R11 ;  /* 0x0388c00b0c0085a7 */ /* 0x000ea4000800007f */
[----:B--2---:R-:W-:Y:S05]  /*2c120*/  @!P0 BRA `(.L_x_711) ;  /* 0xfffffffc00f08947 */ /* 0x004fea000383ffff */
[----:B------:R-:W-:Y:S05]  /*2c130*/  BRA `(.L_x_871) ;  /* 0xffffff9000107947 */ /* 0x000fea000383ffff */
.L_x_721:
[----:B-1----:R1:W2:Y:S02]  /*2c140*/  SYNCS.PHASECHK.TRANS64.TRYWAIT P2, [R11+URZ+0x388a0], R10 ;  /* 0x0388a00a0b0075a7 */ /* 0x0022a4000804017f */
[----:B--2---:R-:W-:Y:S05]  /*2c150*/  @!P2 NANOSLEEP.SYNCS 0x989680 ;  /* 0x009896800000a95d */ /* 0x004fea0003900000 */
[----:B------:R-:W2:Y:S02]  /*2c160*/  @!P2 SYNCS.PHASECHK.TRANS64 P2, [R11+URZ+0x388a0], R10 ;  /* 0x0388a00a0b00a5a7 */ /* 0x000ea4000804007f */
[----:B--2---:R-:W-:Y:S05]  /*2c170*/  @!P2 BRA `(.L_x_721) ;  /* 0xfffffffc00f0a947 */ /* 0x004fea000383ffff */
[----:B------:R-:W-:Y:S05]  /*2c180*/  BRA `(.L_x_872) ;  /* 0xffffff9400847947 */ /* 0x000fea000383ffff */
.L_x_729:
[----:B0-----:R0:W2:Y:S02]  /*2c190*/  SYNCS.PHASECHK.TRANS64.TRYWAIT P2, [R11+URZ+0x388c0], R10 ;  /* 0x0388c00a0b0075a7 */ /* 0x0010a4000804017f */
[----:B--2---:R-:W-:Y:S05]  /*2c1a0*/  @!P2 NANOSLEEP.SYNCS 0x989680 ;  /* 0x009896800000a95d */ /* 0x004fea0003900000 */
[----:B------:R-:W2:Y:S02]  /*2c1b0*/  @!P2 SYNCS.PHASECHK.TRANS64 P2, [R11+URZ+0x388c0], R10 ;  /* 0x0388c00a0b00a5a7 */ /* 0x000ea4000804007f */
[----:B--2---:R-:W-:Y:S05]  /*2c1c0*/  @!P2 BRA `(.L_x_729) ;  /* 0xfffffffc00f0a947 */ /* 0x004fea000383ffff */
[----:B------:R-:W-:Y:S05]  /*2c1d0*/  BRA `(.L_x_873) ;  /* 0xffffff9800bc7947 */ /* 0x000fea000383ffff */
.L_x_747:
[----:B------:R-:W0:Y:S01]  /*2c1e0*/  S2R R8, SR_TID.X ;  /* 0x0000000000087919 */ /* 0x000e220000002100 */
[----:B------:R-:W-:Y:S01]  /*2c1f0*/  BSSY B0, `(.L_x_874) ;  /* 0x000000a000007945 */ /* 0x000fe20003800000 */
[----:B------:R-:W-:Y:S01]  /*2c200*/  IMAD.MOV.U32 R12, RZ, RZ, RZ ;  /* 0x000000ffff0c7224 */ /* 0x000fe200078e00ff */
[----:B------:R-:W-:Y:S01]  /*2c210*/  MOV R11, 0x1f ;  /* 0x0000001f000b7802 */ /* 0x000fe20000000f00 */
[----:B------:R-:W-:Y:S01]  /*2c220*/  IMAD.MOV.U32 R15, RZ, RZ, -0x1 ;  /* 0xffffffffff0f7424 */ /* 0x000fe200078e00ff */
[----:B0-----:R-:W-:-:S04]  /*2c230*/  SHF.R.U32.HI R8, RZ, 0x5, R8 ;  /* 0x00000005ff087819 */ /* 0x001fc80000011608 */
[----:B------:R-:W-:-:S05]  /*2c240*/  LOP3.LUT R8, R8, 0x3, RZ, 0xc0, !PT ;  /* 0x0000000308087812 */ /* 0x000fca00078ec0ff */
[----:B------:R-:W-:-:S07]  /*2c250*/  IMAD.MOV.U32 R13, RZ, RZ, R8 ;  /* 0x000000ffff0d7224 */ /* 0x000fce00078e0008 */
[----:B-----5:R-:W-:Y:S05]  /*2c260*/  WARPSYNC.COLLECTIVE R15, `(.L_x_875) ;  /* 0x000000000f087348 */ /* 0x020fea0003c00000 */
[----:B------:R0:W1:Y:S02]  /*2c270*/  SHFL.IDX P6, R14, R13, R12, R11 ;  /* 0x0000000c0d0e7389 */ /* 0x00006400000c000b */
[----:B01---5:R-:W-:Y:S01]  /*2c280*/  ENDCOLLECTIVE ;  /* 0x000000000000791b */ /* 0x023fe20003800000 */
.L_x_875:
[----:B------:R-:W-:Y:S05]  /*2c290*/  BSYNC B0 ;  /* 0x0000000000007941 */ /* 0x000fea0003800000 */
.L_x_874:
[----:B------:R-:W-:Y:S05]  /*2c2a0*/  BRA `(.L_x_876) ;  /* 0xffffffa800c07947 */ /* 0x000fea000383ffff */
.L_x_750:
[----:B0-----:R0:W1:Y:S02]  /*2c2b0*/  SYNCS.PHASECHK.TRANS64.TRYWAIT P0, [R5+URZ+0x38840], R2 ;  /* 0x03884002050075a7 */ /* 0x001064000800017f */
[----:B-1----:R-:W-:Y:S05]  /*2c2c0*/  @!P0 NANOSLEEP.SYNCS 0x989680 ;  /* 0x009896800000895d */ /* 0x002fea0003900000 */
[----:B------:R-:W1:Y:S02]  /*2c2d0*/  @!P0 SYNCS.PHASECHK.TRANS64 P0, [R5+URZ+0x38840], R2 ;  /* 0x03884002050085a7 */ /* 0x000e64000800007f */
[----:B-1----:R-:W-:Y:S05]  /*2c2e0*/  @!P0 BRA `(.L_x_750) ;  /* 0xfffffffc00f08947 */ /* 0x002fea000383ffff */
[----:B------:R-:W-:Y:S05]  /*2c2f0*/  BRA `(.L_x_877) ;  /* 0xffffffac00107947 */ /* 0x000fea000383ffff */
.L_x_751:
[----:B------:R-:W-:Y:S01]  /*2c300*/  BSSY B0, `(.L_x_878) ;  /* 0x0000008000007945 */ /* 0x000fe20003800000 */
[----:B------:R-:W-:Y:S01]  /*2c310*/  IMAD.MOV.U32 R13, RZ, RZ, R6 ;  /* 0x000000ffff0d7224 */ /* 0x000fe200078e0006 */
[----:B------:R-:W-:Y:S01]  /*2c320*/  MOV R12, RZ ;  /* 0x000000ff000c7202 */ /* 0x000fe20000000f00 */
[----:B------:R-:W-:Y:S02]  /*2c330*/  IMAD.MOV.U32 R11, RZ, RZ, 0x181f ;  /* 0x0000181fff0b7424 */ /* 0x000fe400078e00ff */
[----:B------:R-:W-:-:S07]  /*2c340*/  IMAD.MOV.U32 R15, RZ, RZ, -0x1 ;  /* 0xffffffffff0f7424 */ /* 0x000fce00078e00ff */
[----:B------:R-:W-:Y:S05]  /*2c350*/  WARPSYNC.COLLECTIVE R15, `(.L_x_879) ;  /* 0x000000000f087348 */ /* 0x000fea0003c00000 */
[----:B------:R0:W1:Y:S02]  /*2c360*/  SHFL.IDX P6, R14, R13, R12, R11 ;  /* 0x0000000c0d0e7389 */ /* 0x00006400000c000b */
[----:B01----:R-:W-:Y:S01]  /*2c370*/  ENDCOLLECTIVE ;  /* 0x000000000000791b */ /* 0x003fe20003800000 */
.L_x_879:
[----:B------:R-:W-:Y:S05]  /*2c380*/  BSYNC B0 ;  /* 0x0000000000007941 */ /* 0x000fea0003800000 */
.L_x_878:
[----:B------:R-:W-:Y:S01]  /*2c390*/  IMAD.MOV.U32 R13, RZ, RZ, R0 ;  /* 0x000000ffff0d7224 */ /* 0x000fe200078e0000 */
[----:B------:R-:W-:Y:S01]  /*2c3a0*/  MOV R11, 0x181f ;  /* 0x0000181f000b7802 */ /* 0x000fe20000000f00 */
[----:B------:R-:W-:Y:S01]  /*2c3b0*/  IMAD.MOV.U32 R12, RZ, RZ, RZ ;  /* 0x000000ffff0c7224 */ /* 0x000fe200078e00ff */
[----:B------:R-:W-:Y:S01]  /*2c3c0*/  MOV R2, R14 ;  /* 0x0000000e00027202 */ /* 0x000fe20000000f00 */
[----:B------:R-:W-:Y:S01]  /*2c3d0*/  IMAD.MOV.U32 R15, RZ, RZ, -0x1 ;  /* 0xffffffffff0f7424 */ /* 0x000fe200078e00ff */
[C---:B------:R-:W-:Y:S01]  /*2c3e0*/  LOP3.LUT P5, RZ, R18.reuse, 0x10, RZ, 0xc0, !PT ;  /* 0x0000001012ff7812 */ /* 0x040fe200078ac0ff */
[----:B------:R-:W-:Y:S01]  /*2c3f0*/  @P0 IMAD R9, R7, 0x2, R16 ;  /* 0x0000000207090824 */ /* 0x000fe200078e0210 */
[----:B------:R-:W-:-:S13]  /*2c400*/  LOP3.LUT P4, RZ, R18, 0x8, RZ, 0xc0, !PT ;  /* 0x0000000812ff7812 */ /* 0x000fda000788c0ff */
[----:B------:R-:W-:Y:S05]  /*2c410*/  WARPSYNC.COLLECTIVE R15, `(.L_x_880) ;  /* 0x000000000f087348 */ /* 0x000fea0003c00000 */
[----:B------:R0:W1:Y:S02]  /*2c420*/  SHFL.IDX P6, R14, R13, R12, R11 ;  /* 0x0000000c0d0e7389 */ /* 0x00006400000c000b */
[----:B01----:R-:W-:Y:S01]  /*2c430*/  ENDCOLLECTIVE ;  /* 0x000000000000791b */ /* 0x003fe20003800000 */
.L_x_880:
[C---:B------:R-:W-:Y:S01]  /*2c440*/  LOP3.LUT P3, RZ, R18.reuse, 0x4, RZ, 0xc0, !PT ;  /* 0x0000000412ff7812 */ /* 0x040fe2000786c0ff */
[----:B------:R-:W-:Y:S01]  /*2c450*/  ULDC.64 UR4, c[0x0][0x208] ;  /* 0x0000820000047ab9 */ /* 0x000fe20000000a00 */
[----:B------:R-:W-:Y:S01]  /*2c460*/  LOP3.LUT P2, RZ, R18, 0x2, RZ, 0xc0, !PT ;  /* 0x0000000212ff7812 */ /* 0x000fe2000784c0ff */
[----:B------:R-:W-:Y:S01]  /*2c470*/  IMAD.MOV.U32 R13, RZ, RZ, R6 ;  /* 0x000000ffff0d7224 */ /* 0x000fe200078e0006 */
[----:B------:R-:W-:Y:S01]  /*2c480*/  MOV R12, 0x1 ;  /* 0x00000001000c7802 */ /* 0x000fe20000000f00 */
[----:B------:R-:W-:-:S05]  /*2c490*/  IMAD.MOV.U32 R3, RZ, RZ, R14 ;  /* 0x000000ffff037224 */ /* 0x000fca00078e000e */
[----:B------:R-:W-:-:S04]  /*2c4a0*/  @P0 LEA R3, P1, R34, R3, 0x1 ;  /* 0x0000000322030211 */ /* 0x000fc800078208ff */
[----:B------:R-:W-:Y:S02]  /*2c4b0*/  @P0 IADD3.X R2, RZ, R2, RZ, P1, !PT ;  /* 0x00000002ff020210 */ /* 0x000fe40000ffe4ff */
[----:B------:R-:W-:Y:S02]  /*2c4c0*/  ISETP.GE.AND P1, PT, R4, 0x11, PT ;  /* 0x000000110400780c */ /* 0x000fe40003f26270 */
[----:B------:R-:W-:-:S04]  /*2c4d0*/  @P0 LOP3.LUT R3, R3, R2, RZ, 0x3c, !PT ;  /* 0x0000000203030212 */ /* 0x000fc800078e3cff */
[----:B------:R-:W-:-:S04]  /*2c4e0*/  @P0 LOP3.LUT R2, R3, R2, RZ, 0x3c, !PT ;  /* 0x0000000203020212 */ /* 0x000fc800078e3cff */
[----:B------:R-:W-:-:S03]  /*2c4f0*/  @P0 LOP3.LUT R3, R3, R2, RZ, 0x3c, !PT ;  /* 0x0000000203030212 */ /* 0x000fc600078e3cff */
[----:B------:R-:W-:Y:S02]  /*2c500*/  @P1 IMAD R21, R7, 0x2, R16 ;  /* 0x0000000207151824 */ /* 0x000fe400078e0210 */
        /* <DEDUP_REMOVED lines=10> */
.L_x_881:
[----:B------:R-:W-:Y:S02]  /*2c5b0*/  IMAD.MOV.U32 R13, RZ, RZ, R0 ;  /* 0x000000ffff0d7224 */ /* 0x000fe400078e0000 */
[----:B------:R-:W-:-:S07]  /*2c5c0*/  IMAD.MOV.U32 R8, RZ, RZ, R14 ;  /* 0x000000ffff087224 */ /* 0x000fce00078e000e */
[----:B------:R-:W-:Y:S05]  /*2c5d0*/  WARPSYNC.COLLECTIVE R15, `(.L_x_882) ;  /* 0x000000000f087348 */ /* 0x000fea0003c00000 */
[----:B------:R0:W1:Y:S02]  /*2c5e0*/  SHFL.IDX P6, R14, R13, R12, R11 ;  /* 0x0000000c0d0e7389 */ /* 0x00006400000c000b */
[----:B01----:R-:W-:Y:S01]  /*2c5f0*/  ENDCOLLECTIVE ;  /* 0x000000000000791b */ /* 0x003fe20003800000 */
.L_x_882:
[----:B------:R-:W-:Y:S01]  /*2c600*/  ULDC.64 UR4, c[0x0][0x208] ;  /* 0x0000820000047ab9 */ /* 0x000fe20000000a00 */
[----:B------:R-:W-:Y:S01]  /*2c610*/  MOV R13, R6 ;  /* 0x00000006000d7202 */ /* 0x000fe20000000f00 */
[----:B------:R-:W-:Y:S01]  /*2c620*/  IMAD.MOV.U32 R12, RZ, RZ, 0x2 ;  /* 0x00000002ff0c7424 */ /* 0x000fe200078e00ff */
[----:B------:R-:W-:-:S04]  /*2c630*/  MOV R2, R14 ;  /* 0x0000000e00027202 */ /* 0x000fc80000000f00 */
[----:B------:R-:W-:-:S05]  /*2c640*/  @P1 LEA R2, P0, R34, R2, 0x1 ;  /* 0x0000000222021211 */ /* 0x000fca00078008ff */
[----:B------:R-:W-:-:S05]  /*2c650*/  @P1 IMAD.X R3, RZ, RZ, R8, P0 ;  /* 0x000000ffff031224 */ /* 0x000fca00000e0608 */
        /* <DEDUP_REMOVED lines=11> */
.L_x_883:
[----:B------:R-:W-:Y:S02]  /*2c710*/  @P1 LEA R9, R7, R16, 0x1 ;  /* 0x0000001007091211 */ /* 0x000fe400078e08ff */
[----:B------:R-:W-:Y:S01]  /*2c720*/  MOV R13, R0 ;  /* 0x00000000000d7202 */ /* 0x000fe20000000f00 */
[----:B------:R-:W-:-:S07]  /*2c730*/  IMAD.MOV.U32 R8, RZ, RZ, R14 ;  /* 0x000000ffff087224 */ /* 0x000fce00078e000e */
[----:B------:R-:W-:Y:S05]  /*2c740*/  WARPSYNC.COLLECTIVE R15, `(.L_x_884) ;  /* 0x000000000f087348 */ /* 0x000fea0003c00000 */
[----:B------:R0:W1:Y:S02]  /*2c750*/  SHFL.IDX P6, R14, R13, R12, R11 ;  /* 0x0000000c0d0e7389 */ /* 0x00006400000c000b */
[----:B01----:R-:W-:Y:S01]  /*2c760*/  ENDCOLLECTIVE ;  /* 0x000000000000791b */ /* 0x003fe20003800000 */
.L_x_884:
[----:B------:R-:W-:Y:S01]  /*2c770*/  ULDC.64 UR4, c[0x0][0x208] ;  /* 0x0000820000047ab9 */ /* 0x000fe20000000a00 */
[----:B------:R-:W-:Y:S02]  /*2c780*/  IMAD.MOV.U32 R13, RZ, RZ, R6 ;  /* 0x000000ffff0d7224 */ /* 0x000fe400078e0006 */
[----:B------:R-:W-:Y:S02]  /*2c790*/  IMAD.MOV.U32 R12, RZ, RZ, 0x3 ;  /* 0x00000003ff0c7424 */ /* 0x000fe400078e00ff */
[----:B------:R-:W-:-:S05]  /*2c7a0*/  IMAD.MOV.U32 R2, RZ, RZ, R14 ;  /* 0x000000ffff027224 */ /* 0x000fca00078e000e */
        /* <DEDUP_REMOVED lines=13> */
.L_x_885:
[----:B------:R-:W-:Y:S02]  /*2c880*/  @P1 IMAD R21, R7, 0x2, R16 ;  /* 0x0000000207151824 */ /* 0x000fe400078e0210 */
[----:B------:R-:W-:Y:S01]  /*2c890*/  IMAD.MOV.U32 R13, RZ, RZ, R0 ;  /* 0x000000ffff0d7224 */ /* 0x000fe200078e0000 */
[----:B------:R-:W-:-:S07]  /*2c8a0*/  MOV R8, R14 ;  /* 0x0000000e00087202 */ /* 0x000fce0000000f00 */
[----:B------:R-:W-:Y:S05]  /*2c8b0*/  WARPSYNC.COLLECTIVE R15, `(.L_x_886) ;  /* 0x000000000f087348 */ /* 0x000fea0003c00000 */
[----:B------:R0:W1:Y:S02]  /*2c8c0*/  SHFL.IDX P6, R14, R13, R12, R11 ;  /* 0x0000000c0d0e7389 */ /* 0x00006400000c000b */
[----:B01----:R-:W-:Y:S01]  /*2c8d0*/  ENDCOLLECTIVE ;  /* 0x000000000000791b */ /* 0x003fe20003800000 */
.L_x_886:
[----:B------:R-:W-:Y:S01]  /*2c8e0*/  ULDC.64 UR4, c[0x0][0x208] ;  /* 0x0000820000047ab9 */ /* 0x000fe20000000a00 */
[----:B------:R-:W-:Y:S01]  /*2c8f0*/  IMAD.MOV.U32 R13, RZ, RZ, R6 ;  /* 0x000000ffff0d7224 */ /* 0x000fe200078e0006 */
[----:B------:R-:W-:Y:S01]  /*2c900*/  MOV R12, 0x4 ;  /* 0x00000004000c7802 */ /* 0x000fe20000000f00 */
[----:B------:R-:W-:-:S05]  /*2c910*/  IMAD.MOV.U32 R2, RZ, RZ, R14 ;  /* 0x000000ffff027224 */ /* 0x000fca00078e000e */
[----:B------:R-:W-:-:S04]  /*2c920*/  @P1 LEA R2, P0, R34, R2, 0x1 ;  /* 0x0000000222021211 */ /* 0x000fc800078008ff */
[----:B------:R-:W-:-:S05]  /*2c930*/  @P1 IADD3.X R3, RZ, R8, RZ, P0, !PT ;  /* 0x00000008ff031210 */ /* 0x000fca00007fe4ff */
        /* <DEDUP_REMOVED lines=10> */
.L_x_887:
[----:B------:R-:W-:Y:S02]  /*2c9e0*/  IMAD.MOV.U32 R13, RZ, RZ, R0 ;  /* 0x000000ffff0d7224 */ /* 0x000fe400078e0000 */
[----:B------:R-:W-:-:S07]  /*2c9f0*/  IMAD.MOV.U32 R8, RZ, RZ, R14 ;  /* 0x000000ffff087224 */ /* 0x000fce00078e000e */
[----:B------:R-:W-:Y:S05]  /*2ca00*/  WARPSYNC.COLLECTIVE R15, `(.L_x_888) ;  /* 0x000000000f087348 */ /* 0x000fea0003c00000 */
[----:B------:R0:W1:Y:S02]  /*2ca10*/  SHFL.IDX P6, R14, R13, R12, R11 ;  /* 0x0000000c0d0e7389 */ /* 0x00006400000c000b */
[----:B01----:R-:W-:Y:S01]  /*2ca20*/  ENDCOLLECTIVE ;  /* 0x000000000000791b */ /* 0x003fe20003800000 */
.L_x_888:
[----:B------:R-:W-:Y:S01]  /*2ca30*/  MOV R0, R14 ;  /* 0x0000000e00007202 */ /* 0x000fe20000000f00 */
[----:B------:R-:W-:Y:S06]  /*2ca40*/  BRA `(.L_x_889) ;  /* 0xffffffa8006c7947 */ /* 0x000fec000383ffff */
.L_x_758:
[----:B------:R-:W-:Y:S01]  /*2ca50*/  IMAD.MOV.U32 R13, RZ, RZ, R4 ;  /* 0x000000ffff0d7224 */ /* 0x000fe200078e0004 */
[----:B------:R-:W-:Y:S01]  /*2ca60*/  MOV R11, 0x181f ;  /* 0x0000181f000b7802 */ /* 0x000fe20000000f00 */
[----:B------:R-:W-:Y:S02]  /*2ca70*/  IMAD.MOV.U32 R12, RZ, RZ, RZ ;  /* 0x000000ffff0c7224 */ /* 0x000fe400078e00ff */
[----:B------:R-:W-:Y:S02]  /*2ca80*/  IMAD.MOV.U32 R15, RZ, RZ, -0x1 ;  /* 0xffffffffff0f7424 */ /* 0x000fe400078e00ff */
[----:B-----5:R-:W-:Y:S02]  /*2ca90*/  IMAD R6, R10, R8, RZ ;  /* 0x000000080a067224 */ /* 0x020fe400078e02ff */
[----:B------:R-:W-:-:S07]  /*2caa0*/  IMAD.IADD R0, R9, 0x1, R0 ;  /* 0x0000000109007824 */ /* 0x000fce00078e0200 */
[----:B------:R-:W-:Y:S05]  /*2cab0*/  WARPSYNC.COLLECTIVE R15, `(.L_x_890) ;  /* 0x000000000f087348 */ /* 0x000fea0003c00000 */
[----:B------:R0:W1:Y:S02]  /*2cac0*/  SHFL.IDX P6, R14, R13, R12, R11 ;  /* 0x0000000c0d0e7389 */ /* 0x00006400000c000b */
[----:B01----:R-:W-:Y:S01]  /*2cad0*/  ENDCOLLECTIVE ;  /* 0x000000000000791b */ /* 0x003fe20003800000 */
.L_x_890:
[----:B------:R-:W-:Y:S02]  /*2cae0*/  ISETP.GE.AND P1, PT, R0, R6, PT ;  /* 0x000000060000720c */ /* 0x000fe40003f26270 */
[----:B------:R-:W-:Y:S01]  /*2caf0*/  MOV R13, R5 ;  /* 0x00000005000d7202 */ /* 0x000fe20000000f00 */
[----:B------:R-:W-:-:S10]  /*2cb00*/  IMAD.MOV.U32 R2, RZ, RZ, R14 ;  /* 0x000000ffff027224 */ /* 0x000fd400078e000e */
[----:B------:R-:W-:Y:S05]  /*2cb10*/  WARPSYNC.COLLECTIVE R15, `(.L_x_891) ;  /* 0x000000000f087348 */ /* 0x000fea0003c00000 */
[----:B------:R0:W1:Y:S02]  /*2cb20*/  SHFL.IDX P6, R14, R13, R12, R11 ;  /* 0x0000000c0d0e7389 */ /* 0x00006400000c000b */
[----:B01----:R-:W-:Y:S01]  /*2cb30*/  ENDCOLLECTIVE ;  /* 0x000000000000791b */ /* 0x003fe20003800000 */
.L_x_891:
[----:B------:R-:W-:Y:S01]  /*2cb40*/  ULDC.64 UR4, c[0x0][0x208] ;  /* 0x0000820000047ab9 */ /* 0x000fe20000000a00 */
[----:B------:R-:W-:Y:S01]  /*2cb50*/  MOV R13, R4 ;  /* 0x00000004000d7202 */ /* 0x000fe20000000f00 */
[----:B------:R-:W-:Y:S02]  /*2cb60*/  IMAD.MOV.U32 R12, RZ, RZ, 0x1 ;  /* 0x00000001ff0c7424 */ /* 0x000fe400078e00ff */
[----:B------:R-:W-:-:S05]  /*2cb70*/  IMAD.MOV.U32 R3, RZ, RZ, R14 ;  /* 0x000000ffff037224 */ /* 0x000fca00078e000e */
[----:B------:R-:W-:-:S04]  /*2cb80*/  @!P1 LEA R7, P5, R34, R3, 0x1 ;  /* 0x0000000322079211 */ /* 0x000fc800078a08ff */
[----:B------:R-:W-:Y:S01]  /*2cb90*/  @!P1 IADD3.X R3, RZ, R2, RZ, P5, !PT ;  /* 0x00000002ff039210 */ /* 0x000fe20002ffe4ff */
[----:B------:R-:W-:Y:S02]  /*2cba0*/  @!P1 IMAD.MOV.U32 R2, RZ, RZ, R7 ;  /* 0x000000ffff029224 */ /* 0x000fe400078e0007 */
[----:B------:R-:W-:-:S03]  /*2cbb0*/  VIADD R7, R0, 0x10 ;  /* 0x0000001000077836 */ /* 0x000fc60000000000 */
        /* <DEDUP_REMOVED lines=11> */
.L_x_892:
[----:B------:R-:W-:Y:S01]  /*2cc70*/  MOV R13, R5 ;  /* 0x00000005000d7202 */ /* 0x000fe20000000f00 */
[----:B------:R-:W-:-:S07]  /*2cc80*/  IMAD.MOV.U32 R2, RZ, RZ, R14 ;  /* 0x000000ffff027224 */ /* 0x000fce00078e000e */
[----:B------:R-:W-:Y:S05]  /*2cc90*/  WARPSYNC.COLLECTIVE R15, `(.L_x_893) ;  /* 0x000000000f087348 */ /* 0x000fea0003c00000 */
[----:B------:R0:W1:Y:S02]  /*2cca0*/  SHFL.IDX P6, R14, R13, R12, R11 ;  /* 0x0000000c0d0e7389 */ /* 0x00006400000c000b */
[----:B01----:R-:W-:Y:S01]  /*2ccb0*/  ENDCOLLECTIVE ;  /* 0x000000000000791b */ /* 0x003fe20003800000 */
.L_x_893:
[----:B------:R-:W-:Y:S01]  /*2ccc0*/  ULDC.64 UR4, c[0x0][0x208] ;  /* 0x0000820000047ab9 */ /* 0x000fe20000000a00 */
[----:B------:R-:W-:Y:S01]  /*2ccd0*/  MOV R13, R4 ;  /* 0x00000004000d7202 */ /* 0x000fe20000000f00 */
[----:B------:R-:W-:Y:S02]  /*2cce0*/  IMAD.MOV.U32 R12, RZ, RZ, 0x2 ;  /* 0x00000002ff0c7424 */ /* 0x000fe400078e00ff */
[----:B------:R-:W-:-:S05]  /*2ccf0*/  IMAD.MOV.U32 R3, RZ, RZ, R14 ;  /* 0x000000ffff037224 */ /* 0x000fca00078e000e */
[----:B------:R-:W-:-:S05]  /*2cd00*/  @!P1 LEA R7, P5, R34, R3, 0x1 ;  /* 0x0000000322079211 */ /* 0x000fca00078a08ff */
[----:B------:R-:W-:Y:S01]  /*2cd10*/  @!P1 IMAD.X R8, RZ, RZ, R2, P5 ;  /* 0x000000ffff089224 */ /* 0x000fe200028e0602 */
[----:B------:R-:W-:Y:S01]  /*2cd20*/  @!P1 MOV R2, R7 ;  /* 0x0000000700029202 */ /* 0x000fe20000000f00 */
[----:B------:R-:W-:Y:S02]  /*2cd30*/  VIADD R7, R0, 0x20 ;  /* 0x0000002000077836 */ /* 0x000fe40000000000 */
[----:B------:R-:W-:-:S05]  /*2cd40*/  @!P1 IMAD.MOV.U32 R3, RZ, RZ, R8 ;  /* 0x000000ffff039224 */ /* 0x000fca00078e0008 */
        /* <DEDUP_REMOVED lines=11> */
.L_x_894:
[----:B------:R-:W-:Y:S01]  /*2ce00*/  MOV R13, R5 ;  /* 0x00000005000d7202 */ /* 0x000fe20000000f00 */
[----:B------:R-:W-:-:S07]  /*2ce10*/  IMAD.MOV.U32 R2, RZ, RZ, R14 ;  /* 0x000000ffff027224 */ /* 0x000fce00078e000e */
[----:B------:R-:W-:Y:S05]  /*2ce20*/  WARPSYNC.COLLECTIVE R15, `(.L_x_895) ;  /* 0x000000000f087348 */ /* 0x000fea0003c00000 */
[----:B------:R0:W1:Y:S02]  /*2ce30*/  SHFL.IDX P6, R14, R13, R12, R11 ;  /* 0x0000000c0d0e7389 */ /* 0x00006400000c000b */
[----:B01----:R-:W-:Y:S01]  /*2ce40*/  ENDCOLLECTIVE ;  /* 0x000000000000791b */ /* 0x003fe20003800000 */
.L_x_895:
        /* <DEDUP_REMOVED lines=20> */
.L_x_896:
[----:B------:R-:W-:Y:S01]  /*2cf90*/  MOV R13, R5 ;  /* 0x00000005000d7202 */ /* 0x000fe20000000f00 */
[----:B------:R-:W-:-:S07]  /*2cfa0*/  IMAD.MOV.U32 R2, RZ, RZ, R14 ;  /* 0x000000ffff027224 */ /* 0x000fce00078e000e */
[----:B------:R-:W-:Y:S05]  /*2cfb0*/  WARPSYNC.COLLECTIVE R15, `(.L_x_897) ;  /* 0x000000000f087348 */ /* 0x000fea0003c00000 */
[----:B------:R0:W1:Y:S02]  /*2cfc0*/  SHFL.IDX P6, R14, R13, R12, R11 ;  /* 0x0000000c0d0e7389 */ /* 0x00006400000c000b */
[----:B01----:R-:W-:Y:S01]  /*2cfd0*/  ENDCOLLECTIVE ;  /* 0x000000000000791b */ /* 0x003fe20003800000 */
.L_x_897:
        /* <DEDUP_REMOVED lines=20> */
.L_x_898:
[----:B------:R-:W-:Y:S01]  /*2d120*/  MOV R13, R5 ;  /* 0x00000005000d7202 */ /* 0x000fe20000000f00 */
[----:B------:R-:W-:-:S07]  /*2d130*/  IMAD.MOV.U32 R2, RZ, RZ, R14 ;  /* 0x000000ffff027224 */ /* 0x000fce00078e000e */
[----:B------:R-:W-:Y:S05]  /*2d140*/  WARPSYNC.COLLECTIVE R15, `(.L_x_899) ;  /* 0x000000000f087348 */ /* 0x000fea0003c00000 */
[----:B------:R0:W1:Y:S02]  /*2d150*/  SHFL.IDX P6, R14, R13, R12, R11 ;  /* 0x0000000c0d0e7389 */ /* 0x00006400000c000b */
[----:B01----:R-:W-:Y:S01]  /*2d160*/  ENDCOLLECTIVE ;  /* 0x000000000000791b */ /* 0x003fe20003800000 */
.L_x_899:
        /* <DEDUP_REMOVED lines=20> */
.L_x_900:
[----:B------:R-:W-:Y:S01]  /*2d2b0*/  MOV R13, R5 ;  /* 0x00000005000d7202 */ /* 0x000fe20000000f00 */
[----:B------:R-:W-:-:S07]  /*2d2c0*/  IMAD.MOV.U32 R2, RZ, RZ, R14 ;  /* 0x000000ffff027224 */ /* 0x000fce00078e000e */
[----:B------:R-:W-:Y:S05]  /*2d2d0*/  WARPSYNC.COLLECTIVE R15, `(.L_x_901) ;  /* 0x000000000f087348 */ /* 0x000fea0003c00000 */
[----:B------:R0:W1:Y:S02]  /*2d2e0*/  SHFL.IDX P6, R14, R13, R12, R11 ;  /* 0x0000000c0d0e7389 */ /* 0x00006400000c000b */
[----:B01----:R-:W-:Y:S01]  /*2d2f0*/  ENDCOLLECTIVE ;  /* 0x000000000000791b */ /* 0x003fe20003800000 */
.L_x_901:
        /* <DEDUP_REMOVED lines=20> */
.L_x_902:
[----:B------:R-:W-:Y:S01]  /*2d440*/  MOV R13, R5 ;  /* 0x00000005000d7202 */ /* 0x000fe20000000f00 */
[----:B------:R-:W-:-:S07]  /*2d450*/  IMAD.MOV.U32 R2, RZ, RZ, R14 ;  /* 0x000000ffff027224 */ /* 0x000fce00078e000e */
[----:B------:R-:W-:Y:S05]  /*2d460*/  WARPSYNC.COLLECTIVE R15, `(.L_x_903) ;  /* 0x000000000f087348 */ /* 0x000fea0003c00000 */
[----:B------:R0:W1:Y:S02]  /*2d470*/  SHFL.IDX P6, R14, R13, R12, R11 ;  /* 0x0000000c0d0e7389 */ /* 0x00006400000c000b */
[----:B01----:R-:W-:Y:S01]  /*2d480*/  ENDCOLLECTIVE ;  /* 0x000000000000791b */ /* 0x003fe20003800000 */
.L_x_903:
[----:B------:R-:W-:Y:S01]  /*2d490*/  ULDC.64 UR4, c[0x0][0x208] ;  /* 0x0000820000047ab9 */ /* 0x000fe20000000a00 */
[----:B------:R-:W-:Y:S01]  /*2d4a0*/  IMAD.MOV.U32 R13, RZ, RZ, R4 ;  /* 0x000000ffff0d7224 */ /* 0x000fe200078e0004 */
[----:B------:R-:W-:Y:S01]  /*2d4b0*/  MOV R12, 0x7 ;  /* 0x00000007000c7802 */ /* 0x000fe20000000f00 */
[----:B------:R-:W-:-:S05]  /*2d4c0*/  IMAD.MOV.U32 R3, RZ, RZ, R14 ;  /* 0x000000ffff037224 */ /* 0x000fca00078e000e */
[----:B------:R-:W-:-:S05]  /*2d4d0*/  @!P1 LEA R7, P5, R34, R3, 0x1 ;  /* 0x0000000322079211 */ /* 0x000fca00078a08ff */
[----:B------:R-:W-:Y:S01]  /*2d4e0*/  @!P1 IMAD.X R8, RZ, RZ, R2, P5 ;  /* 0x000000ffff089224 */ /* 0x000fe200028e0602 */
[----:B------:R-:W-:-:S03]  /*2d4f0*/  @!P1 MOV R2, R7 ;  /* 0x0000000700029202 */ /* 0x000fc60000000f00 */
[----:B------:R-:W-:-:S05]  /*2d500*/  @!P1 IMAD.MOV.U32 R3, RZ, RZ, R8 ;  /* 0x000000ffff039224 */ /* 0x000fca00078e0008 */
        /* <DEDUP_REMOVED lines=10> */
.L_x_904:
[----:B------:R-:W-:Y:S02]  /*2d5b0*/  IMAD.MOV.U32 R13, RZ, RZ, R5 ;  /* 0x000000ffff0d7224 */ /* 0x000fe400078e0005 */
[----:B------:R-:W-:-:S07]  /*2d5c0*/  IMAD.MOV.U32 R7, RZ, RZ, R14 ;  /* 0x000000ffff077224 */ /* 0x000fce00078e000e */
[----:B------:R-:W-:Y:S05]  /*2d5d0*/  WARPSYNC.COLLECTIVE R15, `(.L_x_905) ;  /* 0x000000000f087348 */ /* 0x000fea0003c00000 */
[----:B------:R0:W1:Y:S02]  /*2d5e0*/  SHFL.IDX P6, R14, R13, R12, R11 ;  /* 0x0000000c0d0e7389 */ /* 0x00006400000c000b */
[----:B01----:R-:W-:Y:S01]  /*2d5f0*/  ENDCOLLECTIVE ;  /* 0x000000000000791b */ /* 0x003fe20003800000 */
.L_x_905:
[----:B------:R-:W-:Y:S05]  /*2d600*/  BRA `(.L_x_906) ;  /* 0xffffffa800d07947 */ /* 0x000fea000383ffff */
.L_x_763:
[----:B0-----:R0:W2:Y:S02]  /*2d610*/  SYNCS.PHASECHK.TRANS64.TRYWAIT P0, [R16+URZ+0x38820], R3 ;  /* 0x03882003100075a7 */ /* 0x0010a4000800017f */
[----:B--2---:R-:W-:Y:S05]  /*2d620*/  @!P0 NANOSLEEP.SYNCS 0x989680 ;  /* 0x009896800000895d */ /* 0x004fea0003900000 */
[----:B------:R-:W2:Y:S02]  /*2d630*/  @!P0 SYNCS.PHASECHK.TRANS64 P0, [R16+URZ+0x38820], R3 ;  /* 0x03882003100085a7 */ /* 0x000ea4000800007f */
[----:B--2---:R-:W-:Y:S05]  /*2d640*/  @!P0 BRA `(.L_x_763) ;  /* 0xfffffffc00f08947 */ /* 0x004fea000383ffff */
[----:B------:R-:W-:Y:S05]  /*2d650*/  BRA `(.L_x_907) ;  /* 0xffffffac00507947 */ /* 0x000fea000383ffff */
.L_x_768:
[----:B0-----:R0:W1:Y:S02]  /*2d660*/  SYNCS.PHASECHK.TRANS64.TRYWAIT P0, [R6+URZ+0x38840], R3 ;  /* 0x03884003060075a7 */ /* 0x001064000800017f */
[----:B-1----:R-:W-:Y:S05]  /*2d670*/  @!P0 NANOSLEEP.SYNCS 0x989680 ;  /* 0x009896800000895d */ /* 0x002fea0003900000 */
[----:B------:R-:W1:Y:S02]  /*2d680*/  @!P0 SYNCS.PHASECHK.TRANS64 P0, [R6+URZ+0x38840], R3 ;  /* 0x03884003060085a7 */ /* 0x000e64000800007f */
[----:B-1----:R-:W-:Y:S05]  /*2d690*/  @!P0 BRA `(.L_x_768) ;  /* 0xfffffffc00f08947 */ /* 0x002fea000383ffff */
[----:B------:R-:W-:Y:S05]  /*2d6a0*/  BRA `(.L_x_908) ;  /* 0xffffffb0003c7947 */ /* 0x000fea000383ffff */
.L_x_769:
        /* <DEDUP_REMOVED lines=8> */
.L_x_910:
[----:B------:R-:W-:Y:S05]  /*2d730*/  BSYNC B1 ;  /* 0x0000000000017941 */ /* 0x000fea0003800000 */
.L_x_909:
[----:B------:R-:W-:Y:S01]  /*2d740*/  IMAD.MOV.U32 R13, RZ, RZ, R8 ;  /* 0x000000ffff0d7224 */ /* 0x000fe200078e0008 */
[----:B------:R-:W-:Y:S01]  /*2d750*/  MOV R12, RZ ;  /* 0x000000ff000c7202 */ /* 0x000fe20000000f00 */
[----:B------:R-:W-:Y:S01]  /*2d760*/  IMAD.MOV.U32 R11, RZ, RZ, 0x181f ;  /* 0x0000181fff0b7424 */ /* 0x000fe200078e00ff */
[----:B------:R-:W-:Y:S01]  /*2d770*/  LOP3.LUT R18, R18, 0xfffffdff, RZ, 0xc0, !PT ;  /* 0xfffffdff12127812 */ /* 0x000fe200078ec0ff */
[----:B------:R-:W-:Y:S01]  /*2d780*/  IMAD.MOV.U32 R15, RZ, RZ, -0x1 ;  /* 0xffffffffff0f7424 */ /* 0x000fe200078e00ff */
[----:B------:R-:W-:Y:S01]  /*2d790*/  LEA R9, R9, R16, 0x1 ;  /* 0x0000001009097211 */ /* 0x000fe200078e08ff */
[----:B------:R-:W-:Y:S01]  /*2d7a0*/  IMAD.MOV.U32 R3, RZ, RZ, R14 ;  /* 0x000000ffff037224 */ /* 0x000fe200078e000e */
[----:B------:R-:W-:Y:S01]  /*2d7b0*/  @P3 LOP3.LUT R18, R18, 0x200, RZ, 0xfc, !PT ;  /* 0x0000020012123812 */ /* 0x000fe200078efcff */
[----:B------:R-:W-:-:S07]  /*2d7c0*/  IMAD.SHL.U32 R0, R34, 0x2, RZ ;  /* 0x0000000222007824 */ /* 0x000fce00078e00ff */
[----:B------:R-:W-:Y:S05]  /*2d7d0*/  WARPSYNC.COLLECTIVE R15, `(.L_x_911) ;  /* 0x000000000f087348 */ /* 0x000fea0003c00000 */
[----:B------:R0:W1:Y:S02]  /*2d7e0*/  SHFL.IDX P6, R14, R13, R12, R11 ;  /* 0x0000000c0d0e7389 */ /* 0x00006400000c000b */
[----:B01----:R-:W-:Y:S01]  /*2d7f0*/  ENDCOLLECTIVE ;  /* 0x000000000000791b */ /* 0x003fe20003800000 */
.L_x_911:
[----:B------:R-:W-:Y:S01]  /*2d800*/  ULDC.64 UR4, c[0x0][0x208] ;  /* 0x0000820000047ab9 */ /* 0x000fe20000000a00 */
[C---:B------:R-:W-:Y:S02]  /*2d810*/  LOP3.LUT P3, RZ, R18.reuse, 0x10, RZ, 0xc0, !PT ;  /* 0x0000001012ff7812 */ /* 0x040fe4000786c0ff */
[----:B------:R-:W-:-:S04]  /*2d820*/  LOP3.LUT R18, R18, 0xfffffeff, RZ, 0xc0, !PT ;  /* 0xfffffeff12127812 */ /* 0x000fc800078ec0ff */
[----:B------:R-:W-:-:S04]  /*2d830*/  @P2 LOP3.LUT R18, R18, 0x100, RZ, 0xfc, !PT ;  /* 0x0000010012122812 */ /* 0x000fc800078efcff */
[C---:B------:R-:W-:Y:S02]  /*2d840*/  LOP3.LUT P2, RZ, R18.reuse, 0x8, RZ, 0xc0, !PT ;  /* 0x0000000812ff7812 */ /* 0x040fe4000784c0ff */
[----:B------:R-:W-:Y:S01]  /*2d850*/  LOP3.LUT R18, R18, 0xffffff7f, RZ, 0xc0, !PT ;  /* 0xffffff7f12127812 */ /* 0x000fe200078ec0ff */
[----:B------:R-:W-:Y:S02]  /*2d860*/  IMAD.MOV.U32 R13, RZ, RZ, R10 ;  /* 0x000000ffff0d7224 */ /* 0x000fe400078e000a */
[----:B------:R-:W-:Y:S01]  /*2d870*/  IMAD.MOV.U32 R12, RZ, RZ, 0x1 ;  /* 0x00000001ff0c7424 */ /* 0x000fe200078e00ff */
[----:B------:R-:W-:-:S04]  /*2d880*/  @P1 LOP3.LUT R18, R18, 0x80, RZ, 0xfc, !PT ;  /* 0x0000008012121812 */ /* 0x000fc800078efcff */
[----:B------:R-:W-:Y:S02]  /*2d890*/  LOP3.LUT P1, RZ, R18, 0x4, RZ, 0xc0, !PT ;  /* 0x0000000412ff7812 */ /* 0x000fe4000782c0ff */
[----:B------:R-:W-:-:S04]  /*2d8a0*/  MOV R2, R14 ;  /* 0x0000000e00027202 */ /* 0x000fc80000000f00 */
        /* <DEDUP_REMOVED lines=12> */
.L_x_912:
[----:B------:R-:W-:Y:S01]  /*2d970*/  IMAD.MOV.U32 R13, RZ, RZ, R8 ;  /* 0x000000ffff0d7224 */ /* 0x000fe200078e0008 */
[----:B------:R-:W-:-:S07]  /*2d980*/  MOV R35, R14 ;  /* 0x0000000e00237202 */ /* 0x000fce0000000f00 */
[----:B------:R-:W-:Y:S05]  /*2d990*/  WARPSYNC.COLLECTIVE R15, `(.L_x_913) ;  /* 0x000000000f087348 */ /* 0x000fea0003c00000 */
[----:B------:R0:W1:Y:S02]  /*2d9a0*/  SHFL.IDX P6, R14, R13, R12, R11 ;  /* 0x0000000c0d0e7389 */ /* 0x00006400000c000b */
[----:B01----:R-:W-:Y:S01]  /*2d9b0*/  ENDCOLLECTIVE ;  /* 0x000000000000791b */ /* 0x003fe20003800000 */
.L_x_913:
[----:B------:R-:W-:Y:S01]  /*2d9c0*/  ULDC.64 UR4, c[0x0][0x208] ;  /* 0x0000820000047ab9 */ /* 0x000fe20000000a00 */
[----:B------:R-:W-:Y:S02]  /*2d9d0*/  IMAD.MOV.U32 R13, RZ, RZ, R10 ;  /* 0x000000ffff0d7224 */ /* 0x000fe400078e000a */
[----:B------:R-:W-:Y:S02]  /*2d9e0*/  IMAD.MOV.U32 R12, RZ, RZ, 0x2 ;  /* 0x00000002ff0c7424 */ /* 0x000fe400078e00ff */
[----:B------:R-:W-:-:S05]  /*2d9f0*/  IMAD.MOV.U32 R2, RZ, RZ, R14 ;  /* 0x000000ffff027224 */ /* 0x000fca00078e000e */
[----:B------:R-:W-:-:S04]  /*2da00*/  IADD3 R2, P0, R2, R0, RZ ;  /* 0x0000000002027210 */ /* 0x000fc80007f1e0ff */
[----:B------:R-:W-:-:S05]  /*2da10*/  IADD3.X R3, RZ, R35, RZ, P0, !PT ;  /* 0x00000023ff037210 */ /* 0x000fca00007fe4ff */
        /* <DEDUP_REMOVED lines=10> */
.L_x_914:
[----:B------:R-:W-:Y:S01]  /*2dac0*/  IMAD.MOV.U32 R13, RZ, RZ, R8 ;  /* 0x000000ffff0d7224 */ /* 0x000fe200078e0008 */
[----:B------:R-:W-:-:S07]  /*2dad0*/  MOV R35, R14 ;  /* 0x0000000e00237202 */ /* 0x000fce0000000f00 */
[----:B------:R-:W-:Y:S05]  /*2dae0*/  WARPSYNC.COLLECTIVE R15, `(.L_x_915) ;  /* 0x000000000f087348 */ /* 0x000fea0003c00000 */
[----:B------:R0:W1:Y:S02]  /*2daf0*/  SHFL.IDX P6, R14, R13, R12, R11 ;  /* 0x0000000c0d0e7389 */ /* 0x00006400000c000b */
[----:B01----:R-:W-:Y:S01]  /*2db00*/  ENDCOLLECTIVE ;  /* 0x000000000000791b */ /* 0x003fe20003800000 */
.L_x_915:
        /* <DEDUP_REMOVED lines=16> */
.L_x_916:
[----:B------:R-:W-:Y:S01]  /*2dc10*/  IMAD.MOV.U32 R13, RZ, RZ, R8 ;  /* 0x000000ffff0d7224 */ /* 0x000fe200078e0008 */
[----:B------:R-:W-:-:S07]  /*2dc20*/  MOV R35, R14 ;  /* 0x0000000e00237202 */ /* 0x000fce0000000f00 */
[----:B------:R-:W-:Y:S05]  /*2dc30*/  WARPSYNC.COLLECTIVE R15, `(.L_x_917) ;  /* 0x000000000f087348 */ /* 0x000fea0003c00000 */
[----:B------:R0:W1:Y:S02]  /*2dc40*/  SHFL.IDX P6, R14, R13, R12, R11 ;  /* 0x0000000c0d0e7389 */ /* 0x00006400000c000b */
[----:B01----:R-:W-:Y:S01]  /*2dc50*/  ENDCOLLECTIVE ;  /* 0x000000000000791b */ /* 0x003fe20003800000 */
.L_x_917:
        /* <DEDUP_REMOVED lines=9> */
[----:B------:R0:W-:Y:S01]  /*2dcf0*/  LDGSTS.E.BYPASS.LTC128B.128 [R9+0x25c00], desc[UR4][R2.64], !P3 ;  /* 0x25c0000002097fae */ /* 0x0001e2000d901d44 */
[----:B------:R-:W-:-:S03]  /*2dd00*/  LOP3.LUT P3, RZ, R18, 0x200, RZ, 0xc0, !PT ;  /* 0x0000020012ff7812 */ /* 0x000fc6000786c0ff */
[----:B------:R0:W-:Y:S01]  /*2dd10*/  LDGSTS.E.BYPASS.LTC128B.128 [R9+0x28400], desc[UR4][R2.64+0x80], !P2 ;  /* 0x2840008002097fae */ /* 0x0001e2000d101d44 */
[----:B------:R-:W-:-:S03]  /*2dd20*/  LOP3.LUT P2, RZ, R18, 0x100, RZ, 0xc0, !PT ;  /* 0x0000010012ff7812 */ /* 0x000fc6000784c0ff */
[----:B------:R0:W-:Y:S01]  /*2dd30*/  LDGSTS.E.BYPASS.LTC128B.128 [R9+0x2ac00], desc[UR4][R2.64+0x100], !P1 ;  /* 0x2ac0010002097fae */ /* 0x0001e2000c901d44 */
[----:B------:R-:W-:-:S03]  /*2dd40*/  LOP3.LUT P1, RZ, R18, 0x80, RZ, 0xc0, !PT ;  /* 0x0000008012ff7812 */ /* 0x000fc6000782c0ff */
[----:B------:R0:W-:Y:S10]  /*2dd50*/  LDGSTS.E.BYPASS.LTC128B.128 [R9+0x2d400], desc[UR4][R2.64+0x180], !P5 ;  /* 0x2d40018002097fae */ /* 0x0001f4000e901d44 */
[----:B0-----:R-:W-:Y:S05]  /*2dd60*/  WARPSYNC.COLLECTIVE R15, `(.L_x_918) ;  /* 0x000000000f087348 */ /* 0x001fea0003c00000 */
[----:B------:R1:W2:Y:S02]  /*2dd70*/  SHFL.IDX P6, R14, R13, R12, R11 ;  /* 0x0000000c0d0e7389 */ /* 0x0002a400000c000b */
[----:B012---:R-:W-:Y:S01]  /*2dd80*/  ENDCOLLECTIVE ;  /* 0x000000000000791b */ /* 0x007fe20003800000 */
.L_x_918:
[----:B------:R-:W-:Y:S01]  /*2dd90*/  IMAD.MOV.U32 R13, RZ, RZ, R8 ;  /* 0x000000ffff0d7224 */ /* 0x000fe200078e0008 */
[----:B------:R-:W-:-:S07]  /*2dda0*/  MOV R35, R14 ;  /* 0x0000000e00237202 */ /* 0x000fce0000000f00 */
[----:B------:R-:W-:Y:S05]  /*2ddb0*/  WARPSYNC.COLLECTIVE R15, `(.L_x_919) ;  /* 0x000000000f087348 */ /* 0x000fea0003c00000 */
[----:B------:R0:W1:Y:S02]  /*2ddc0*/  SHFL.IDX P6, R14, R13, R12, R11 ;  /* 0x0000000c0d0e7389 */ /* 0x00006400000c000b */
[----:B01----:R-:W-:Y:S01]  /*2ddd0*/  ENDCOLLECTIVE ;  /* 0x000000000000791b */ /* 0x003fe20003800000 */
.L_x_919:
[----:B------:R-:W-:Y:S01]  /*2dde0*/  IMAD.MOV.U32 R2, RZ, RZ, R14 ;  /* 0x000000ffff027224 */ /* 0x000fe200078e000e */
[----:B------:R-:W-:Y:S06]  /*2ddf0*/  BRA `(.L_x_920) ;  /* 0xffffffac007c7947 */ /* 0x000fec000383ffff */
.L_x_774:
[----:B-1----:R1:W2:Y:S02]  /*2de00*/  SYNCS.PHASECHK.TRANS64.TRYWAIT P0, [R6+URZ+0x38860], R2 ;  /* 0x03886002060075a7 */ /* 0x0022a4000800017f */
[----:B--2---:R-:W-:Y:S05]  /*2de10*/  @!P0 NANOSLEEP.SYNCS 0x989680 ;  /* 0x009896800000895d */ /* 0x004fea0003900000 */
[----:B------:R-:W2:Y:S02]  /*2de20*/  @!P0 SYNCS.PHASECHK.TRANS64 P0, [R6+URZ+0x38860], R2 ;  /* 0x03886002060085a7 */ /* 0x000ea4000800007f */
[----:B--2---:R-:W-:Y:S05]  /*2de30*/  @!P0 BRA `(.L_x_774) ;  /* 0xfffffffc00f08947 */ /* 0x004fea000383ffff */
[----:B------:R-:W-:Y:S05]  /*2de40*/  BRA `(.L_x_921) ;  /* 0xffffffac00fc7947 */ /* 0x000fea000383ffff */
.L_x_775:
[----:B------:R-:W-:Y:S01]  /*2de50*/  BSSY B1, `(.L_x_922) ;  /* 0x0000008000017945 */ /* 0x000fe20003800000 */
[----:B------:R-:W-:Y:S01]  /*2de60*/  MOV R13, R19 ;  /* 0x00000013000d7202 */ /* 0x000fe20000000f00 */
[----:B------:R-:W-:Y:S01]  /*2de70*/  IMAD.MOV.U32 R12, RZ, RZ, RZ ;  /* 0x000000ffff0c7224 */ /* 0x000fe200078e00ff */
[----:B------:R-:W-:Y:S01]  /*2de80*/  MOV R15, 0xffffffff ;  /* 0xffffffff000f7802 */ /* 0x000fe20000000f00 */
[----:B------:R-:W-:-:S07]  /*2de90*/  IMAD.MOV.U32 R11, RZ, RZ, 0x181f ;  /* 0x0000181fff0b7424 */ /* 0x000fce00078e00ff */
[----:B-1----:R-:W-:Y:S05]  /*2dea0*/  WARPSYNC.COLLECTIVE R15, `(.L_x_923) ;  /* 0x000000000f087348 */ /* 0x002fea0003c00000 */
[----:B------:R0:W2:Y:S02]  /*2deb0*/  SHFL.IDX P6, R14, R13, R12, R11 ;  /* 0x0000000c0d0e7389 */ /* 0x0000a400000c000b */
[----:B012---:R-:W-:Y:S01]  /*2dec0*/  ENDCOLLECTIVE ;  /* 0x000000000000791b */ /* 0x007fe20003800000 */
.L_x_923:
[----:B------:R-:W-:Y:S05]  /*2ded0*/  BSYNC B1 ;  /* 0x0000000000017941 */ /* 0x000fea0003800000 */
.L_x_922:
[----:B------:R-:W-:Y:S01]  /*2dee0*/  IMAD.MOV.U32 R13, RZ, RZ, R17 ;  /* 0x000000ffff0d7224 */ /* 0x000fe200078e0011 */
[----:B------:R-:W-:Y:S01]  /*2def0*/  MOV R12, RZ ;  /* 0x000000ff000c7202 */ /* 0x000fe20000000f00 */
[----:B------:R-:W-:Y:S02]  /*2df00*/  IMAD.MOV.U32 R11, RZ, RZ, 0x181f ;  /* 0x0000181fff0b7424 */ /* 0x000fe400078e00ff */
[----:B------:R-:W-:Y:S02]  /*2df10*/  IMAD.MOV.U32 R15, RZ, RZ, -0x1 ;  /* 0xffffffffff0f7424 */ /* 0x000fe400078e00ff */
[----:B------:R-:W-:Y:S02]  /*2df20*/  IMAD.MOV.U32 R3, RZ, RZ, R14 ;  /* 0x000000ffff037224 */ /* 0x000fe400078e000e */
[----:B------:R-:W-:-:S07]  /*2df30*/  IMAD R7, R7, 0x2, R16 ;  /* 0x0000000207077824 */ /* 0x000fce00078e0210 */
[----:B------:R-:W-:Y:S05]  /*2df40*/  WARPSYNC.COLLECTIVE R15, `(.L_x_924) ;  /* 0x000000000f087348 */ /* 0x000fea0003c00000 */
[----:B------:R0:W1:Y:S02]  /*2df50*/  SHFL.IDX P6, R14, R13, R12, R11 ;  /* 0x0000000c0d0e7389 */ /* 0x00006400000c000b */
[----:B01----:R-:W-:Y:S01]  /*2df60*/  ENDCOLLECTIVE ;  /* 0x000000000000791b */ /* 0x003fe20003800000 */
.L_x_924:
[----:B------:R-:W-:Y:S01]  /*2df70*/  ULDC.64 UR4, c[0x0][0x208] ;  /* 0x0000820000047ab9 */ /* 0x000fe20000000a00 */
[----:B------:R-:W-:Y:S01]  /*2df80*/  MOV R13, R19 ;  /* 0x00000013000d7202 */ /* 0x000fe20000000f00 */
[----:B------:R-:W-:Y:S01]  /*2df90*/  IMAD.MOV.U32 R12, RZ, RZ, 0x1 ;  /* 0x00000001ff0c7424 */ /* 0x000fe200078e00ff */
[----:B------:R-:W-:-:S04]  /*2dfa0*/  MOV R2, R14 ;  /* 0x0000000e00027202 */ /* 0x000fc80000000f00 */
        /* <DEDUP_REMOVED lines=16> */
.L_x_925:
[----:B------:R-:W-:Y:S01]  /*2e0b0*/  MOV R13, R17 ;  /* 0x00000011000d7202 */ /* 0x000fe20000000f00 */
[----:B------:R-:W-:-:S07]  /*2e0c0*/  IMAD.MOV.U32 R3, RZ, RZ, R14 ;  /* 0x000000ffff037224 */ /* 0x000fce00078e000e */
[----:B------:R-:W-:Y:S05]  /*2e0d0*/  WARPSYNC.COLLECTIVE R15, `(.L_x_926) ;  /* 0x000000000f087348 */ /* 0x000fea0003c00000 */
[----:B------:R0:W1:Y:S02]  /*2e0e0*/  SHFL.IDX P6, R14, R13, R12, R11 ;  /* 0x0000000c0d0e7389 */ /* 0x00006400000c000b */
[----:B01----:R-:W-:Y:S01]  /*2e0f0*/  ENDCOLLECTIVE ;  /* 0x000000000000791b */ /* 0x003fe20003800000 */
.L_x_926:
[----:B------:R-:W-:Y:S01]  /*2e100*/  ULDC.64 UR4, c[0x0][0x208] ;  /* 0x0000820000047ab9 */ /* 0x000fe20000000a00 */
[----:B------:R-:W-:Y:S01]  /*2e110*/  MOV R13, R19 ;  /* 0x00000013000d7202 */ /* 0x000fe20000000f00 */
[----:B------:R-:W-:Y:S02]  /*2e120*/  IMAD.MOV.U32 R12, RZ, RZ, 0x2 ;  /* 0x00000002ff0c7424 */ /* 0x000fe400078e00ff */
[----:B------:R-:W-:-:S05]  /*2e130*/  IMAD.MOV.U32 R2, RZ, RZ, R14 ;  /* 0x000000ffff027224 */ /* 0x000fca00078e000e */
        /* <DEDUP_REMOVED lines=16> */
.L_x_927:
[----:B------:R-:W-:Y:S01]  /*2e240*/  MOV R13, R17 ;  /* 0x00000011000d7202 */ /* 0x000fe20000000f00 */
[----:B------:R-:W-:-:S07]  /*2e250*/  IMAD.MOV.U32 R3, RZ, RZ, R14 ;  /* 0x000000ffff037224 */ /* 0x000fce00078e000e */
[----:B------:R-:W-:Y:S05]  /*2e260*/  WARPSYNC.COLLECTIVE R15, `(.L_x_928) ;  /* 0x000000000f087348 */ /* 0x000fea0003c00000 */
[----:B------:R0:W1:Y:S02]  /*2e270*/  SHFL.IDX P6, R14, R13, R12, R11 ;  /* 0x0000000c0d0e7389 */ /* 0x00006400000c000b */
[----:B01----:R-:W-:Y:S01]  /*2e280*/  ENDCOLLECTIVE ;  /* 0x000000000000791b */ /* 0x003fe20003800000 */
.L_x_928:
        /* <DEDUP_REMOVED lines=20> */
.L_x_929:
[----:B------:R-:W-:Y:S01]  /*2e3d0*/  MOV R13, R17 ;  /* 0x00000011000d7202 */ /* 0x000fe20000000f00 */
[----:B------:R-:W-:-:S07]  /*2e3e0*/  IMAD.MOV.U32 R3, RZ, RZ, R14 ;  /* 0x000000ffff037224 */ /* 0x000fce00078e000e */
[----:B------:R-:W-:Y:S05]  /*2e3f0*/  WARPSYNC.COLLECTIVE R15, `(.L_x_930) ;  /* 0x000000000f087348 */ /* 0x000fea0003c00000 */
[----:B------:R0:W1:Y:S02]  /*2e400*/  SHFL.IDX P6, R14, R13, R12, R11 ;  /* 0x0000000c0d0e7389 */ /* 0x00006400000c000b */
[----:B01----:R-:W-:Y:S01]  /*2e410*/  ENDCOLLECTIVE ;  /* 0x000000000000791b */ /* 0x003fe20003800000 */
.L_x_930:
        /* <DEDUP_REMOVED lines=20> */
.L_x_931:
[----:B------:R-:W-:Y:S01]  /*2e560*/  MOV R13, R17 ;  /* 0x00000011000d7202 */ /* 0x000fe20000000f00 */
[----:B------:R-:W-:-:S07]  /*2e570*/  IMAD.MOV.U32 R19, RZ, RZ, R14 ;  /* 0x000000ffff137224 */ /* 0x000fce00078e000e */
[----:B------:R-:W-:Y:S05]  /*2e580*/  WARPSYNC.COLLECTIVE R15, `(.L_x_932) ;  /* 0x000000000f087348 */ /* 0x000fea0003c00000 */
[----:B------:R0:W1:Y:S02]  /*2e590*/  SHFL.IDX P6, R14, R13, R12, R11 ;  /* 0x0000000c0d0e7389 */ /* 0x00006400000c000b */
[----:B01----:R-:W-:Y:S01]  /*2e5a0*/  ENDCOLLECTIVE ;  /* 0x000000000000791b */ /* 0x003fe20003800000 */
.L_x_932:
[----:B------:R-:W-:Y:S01]  /*2e5b0*/  IMAD.MOV.U32 R2, RZ, RZ, R14 ;  /* 0x000000ffff027224 */ /* 0x000fe200078e000e */
[----:B------:R-:W-:Y:S06]  /*2e5c0*/  BRA `(.L_x_933) ;  /* 0xffffffac00187947 */ /* 0x000fec000383ffff */
.L_x_783:
[----:B0-----:R0:W2:Y:S02]  /*2e5d0*/  SYNCS.PHASECHK.TRANS64.TRYWAIT P0, [R4+URZ+0x38860], R3 ;  /* 0x03886003040075a7 */ /* 0x0010a4000800017f */
[----:B--2---:R-:W-:Y:S05]  /*2e5e0*/  @!P0 NANOSLEEP.SYNCS 0x989680 ;  /* 0x009896800000895d */ /* 0x004fea0003900000 */
[----:B------:R-:W2:Y:S02]  /*2e5f0*/  @!P0 SYNCS.PHASECHK.TRANS64 P0, [R4+URZ+0x38860], R3 ;  /* 0x03886003040085a7 */ /* 0x000ea4000800007f */
[----:B--2---:R-:W-:Y:S05]  /*2e600*/  @!P0 BRA `(.L_x_783) ;  /* 0xfffffffc00f08947 */ /* 0x004fea000383ffff */
[----:B------:R-:W-:Y:S05]  /*2e610*/  BRA `(.L_x_934) ;  /* 0xffffffb0004c7947 */ /* 0x000fea000383ffff */
.L_x_784:
[----:B------:R-:W-:Y:S01]  /*2e620*/  BSSY B0, `(.L_x_935) ;  /* 0x0000008000007945 */ /* 0x000fe20003800000 */
[----:B------:R-:W-:Y:S01]  /*2e630*/  IMAD.MOV.U32 R13, RZ, RZ, R19 ;  /* 0x000000ffff0d7224 */ /* 0x000fe200078e0013 */
[----:B------:R-:W-:Y:S01]  /*2e640*/  MOV R12, RZ ;  /* 0x000000ff000c7202 */ /* 0x000fe20000000f00 */
[----:B------:R-:W-:Y:S02]  /*2e650*/  IMAD.MOV.U32 R11, RZ, RZ, 0x181f ;  /* 0x0000181fff0b7424 */ /* 0x000fe400078e00ff */
[----:B------:R-:W-:-:S07]  /*2e660*/  IMAD.MOV.U32 R15, RZ, RZ, -0x1 ;  /* 0xffffffffff0f7424 */ /* 0x000fce00078e00ff */
[----:B0-----:R-:W-:Y:S05]  /*2e670*/  WARPSYNC.COLLECTIVE R15, `(.L_x_936) ;  /* 0x000000000f087348 */ /* 0x001fea0003c00000 */
[----:B------:R1:W2:Y:S02]  /*2e680*/  SHFL.IDX P6, R14, R13, R12, R11 ;  /* 0x0000000c0d0e7389 */ /* 0x0002a400000c000b */
[----:B012---:R-:W-:Y:S01]  /*2e690*/  ENDCOLLECTIVE ;  /* 0x000000000000791b */ /* 0x007fe20003800000 */
.L_x_936:
[----:B------:R-:W-:Y:S05]  /*2e6a0*/  BSYNC B0 ;  /* 0x0000000000007941 */ /* 0x000fea0003800000 */
.L_x_935:
[----:B------:R-:W-:Y:S01]  /*2e6b0*/  IMAD.MOV.U32 R13, RZ, RZ, R17 ;  /* 0x000000ffff0d7224 */ /* 0x000fe200078e0011 */
[----:B------:R-:W-:Y:S01]  /*2e6c0*/  MOV R11, 0x181f ;  /* 0x0000181f000b7802 */ /* 0x000fe20000000f00 */
[----:B------:R-:W-:Y:S01]  /*2e6d0*/  IMAD.MOV.U32 R12, RZ, RZ, RZ ;  /* 0x000000ffff0c7224 */ /* 0x000fe200078e00ff */
[----:B------:R-:W-:Y:S01]  /*2e6e0*/  MOV R3, R14 ;  /* 0x0000000e00037202 */ /* 0x000fe20000000f00 */
[----:B------:R-:W-:Y:S01]  /*2e6f0*/  IMAD.MOV.U32 R15, RZ, RZ, -0x1 ;  /* 0xffffffffff0f7424 */ /* 0x000fe200078e00ff */
[C---:B------:R-:W-:Y:S01]  /*2e700*/  LOP3.LUT R0, R34.reuse, 0x40, RZ, 0xfc, !PT ;  /* 0x0000004022007812 */ /* 0x040fe200078efcff */
[C---:B------:R-:W-:Y:S01]  /*2e710*/  IMAD.SHL.U32 R8, R34.reuse, 0x2, RZ ;  /* 0x0000000222087824 */ /* 0x040fe200078e00ff */
[----:B------:R-:W-:-:S07]  /*2e720*/  LOP3.LUT R6, R34, 0x80, RZ, 0xfc, !PT ;  /* 0x0000008022067812 */ /* 0x000fce00078efcff */
[----:B------:R-:W-:Y:S05]  /*2e730*/  WARPSYNC.COLLECTIVE R15, `(.L_x_937) ;  /* 0x000000000f087348 */ /* 0x000fea0003c00000 */
[----:B------:R0:W1:Y:S02]  /*2e740*/  SHFL.IDX P6, R14, R13, R12, R11 ;  /* 0x0000000c0d0e7389 */ /* 0x00006400000c000b */
[----:B01----:R-:W-:Y:S01]  /*2e750*/  ENDCOLLECTIVE ;  /* 0x000000000000791b */ /* 0x003fe20003800000 */
.L_x_937:
[----:B------:R-:W-:Y:S01]  /*2e760*/  ULDC UR4, c[0x0][0x2f4] ;  /* 0x0000bd0000047ab9 */ /* 0x000fe20000000800 */
[----:B------:R-:W-:Y:S01]  /*2e770*/  ULDC.64 UR6, c[0x0][0x208] ;  /* 0x0000820000067ab9 */ /* 0x000fe20000000a00 */
[----:B------:R-:W-:Y:S02]  /*2e780*/  ISETP.GE.AND P3, PT, R34, UR4, PT ;  /* 0x0000000422007c0c */ /* 0x000fe4000bf66270 */
[----:B------:R-:W-:Y:S01]  /*2e790*/  ISETP.GE.AND P2, PT, R0, UR4, PT ;  /* 0x0000000400007c0c */ /* 0x000fe2000bf46270 */
[----:B------:R-:W-:Y:S01]  /*2e7a0*/  IMAD R0, R7, 0x2, R16 ;  /* 0x0000000207007824 */ /* 0x000fe200078e0210 */
[----:B------:R-:W-:Y:S02]  /*2e7b0*/  ISETP.LT.OR P4, PT, R5, 0x1, P3 ;  /* 0x000000010500780c */ /* 0x000fe40001f81670 */
[----:B------:R-:W-:Y:S01]  /*2e7c0*/  ISETP.GE.AND P1, PT, R6, UR4, PT ;  /* 0x0000000406007c0c */ /* 0x000fe2000bf26270 */
[----:B------:R-:W-:Y:S01]  /*2e7d0*/  IMAD.MOV.U32 R13, RZ, RZ, R19 ;  /* 0x000000ffff0d7224 */ /* 0x000fe200078e0013 */
[----:B------:R-:W-:-:S02]  /*2e7e0*/  MOV R12, 0x1 ;  /* 0x00000001000c7802 */ /* 0x000fc40000000f00 */
[----:B------:R-:W-:-:S04]  /*2e7f0*/  IADD3 R2, P0, R14, R8, RZ ;  /* 0x000000080e027210 */ /* 0x000fc80007f1e0ff */
[----:B------:R-:W-:Y:S02]  /*2e800*/  IADD3.X R3, RZ, R3, RZ, P0, !PT ;  /* 0x00000003ff037210 */ /* 0x000fe400007fe4ff */
[----:B------:R-:W-:-:S03]  /*2e810*/  ISETP.LT.OR P0, PT, R5, 0x1, P2 ;  /* 0x000000010500780c */ /* 0x000fc60001701670 */
[----:B------:R-:W-:Y:S01]  /*2e820*/  @!PT LDS RZ, [RZ] ;  /* 0x00000000fffff984 */ /* 0x000fe20000000800 */
[----:B------:R-:W-:Y:S01]  /*2e830*/  @!PT LDS RZ, [RZ] ;  /* 0x00000000fffff984 */ /* 0x000fe20000000800 */
[----:B------:R-:W-:Y:S01]  /*2e840*/  @!PT LDS RZ, [RZ] ;  /* 0x00000000fffff984 */ /* 0x000fe20000000800 */
[----:B------:R0:W-:Y:S01]  /*2e850*/  LDGSTS.E.BYPASS.LTC128B.128 [R0+0x400], desc[UR6][R2.64], !P4 ;  /* 0x0040000002007fae */ /* 0x0001e2000e101d46 */
[----:B------:R-:W-:-:S09]  /*2e860*/  ISETP.LT.OR P4, PT, R5, 0x1, P1 ;  /* 0x000000010500780c */ /* 0x000fd20000f81670 */
[----:B------:R0:W-:Y:S01]  /*2e870*/  LDGSTS.E.BYPASS.LTC128B.128 [R0+0x2c00], desc[UR6][R2.64+0x80], !P0 ;  /* 0x02c0008002007fae */ /* 0x0001e2000c101d46 */
[----:B------:R-:W-:-:S03]  /*2e880*/  ISETP.GE.AND P0, PT, R37, UR4, PT ;  /* 0x0000000425007c0c */ /* 0x000fc6000bf06270 */
[----:B------:R0:W-:Y:S01]  /*2e890*/  LDGSTS.E.BYPASS.LTC128B.128 [R0+0x5400], desc[UR6][R2.64+0x100], !P4 ;  /* 0x0540010002007fae */ /* 0x0001e2000e101d46 */
[----:B------:R-:W-:-:S13]  /*2e8a0*/  ISETP.LT.OR P4, PT, R5, 0x1, P0 ;  /* 0x000000010500780c */ /* 0x000fda0000781670 */
[----:B------:R0:W-:Y:S02]  /*2e8b0*/  LDGSTS.E.BYPASS.LTC128B.128 [R0+0x7c00], desc[UR6][R2.64+0x180], !P4 ;  /* 0x07c0018002007fae */ /* 0x0001e4000e101d46 */
[----:B0-----:R-:W-:Y:S05]  /*2e8c0*/  WARPSYNC.COLLECTIVE R15, `(.L_x_938) ;  /* 0x000000000f087348 */ /* 0x001fea0003c00000 */
[----:B------:R1:W2:Y:S02]  /*2e8d0*/  SHFL.IDX P6, R14, R13, R12, R11 ;  /* 0x0000000c0d0e7389 */ /* 0x0002a400000c000b */
[----:B012---:R-:W-:Y:S01]  /*2e8e0*/  ENDCOLLECTIVE ;  /* 0x000000000000791b */ /* 0x007fe20003800000 */
.L_x_938:
[----:B------:R-:W-:Y:S02]  /*2e8f0*/  IMAD.MOV.U32 R13, RZ, RZ, R17 ;  /* 0x000000ffff0d7224 */ /* 0x000fe400078e0011 */
[----:B------:R-:W-:-:S07]  /*2e900*/  IMAD.MOV.U32 R3, RZ, RZ, R14 ;  /* 0x000000ffff037224 */ /* 0x000fce00078e000e */
[----:B------:R-:W-:Y:S05]  /*2e910*/  WARPSYNC.COLLECTIVE R15, `(.L_x_939) ;  /* 0x000000000f087348 */ /* 0x000fea0003c00000 */
[----:B------:R0:W1:Y:S02]  /*2e920*/  SHFL.IDX P6, R14, R13, R12, R11 ;  /* 0x0000000c0d0e7389 */ /* 0x00006400000c000b */
[----:B01----:R-:W-:Y:S01]  /*2e930*/  ENDCOLLECTIVE ;  /* 0x000000000000791b */ /* 0x003fe20003800000 */
.L_x_939:
        /* <DEDUP_REMOVED lines=19> */
.L_x_940:
[----:B------:R-:W-:Y:S01]  /*2ea70*/  IMAD.MOV.U32 R13, RZ, RZ, R17 ;  /* 0x000000ffff0d7224 */ /* 0x000fe200078e0011 */
[----:B------:R-:W-:-:S07]  /*2ea80*/  MOV R7, R14 ;  /* 0x0000000e00077202 */ /* 0x000fce0000000f00 */
[----:B------:R-:W-:Y:S05]  /*2ea90*/  WARPSYNC.COLLECTIVE R15, `(.L_x_941) ;  /* 0x000000000f087348 */ /* 0x000fea0003c00000 */
[----:B------:R0:W1:Y:S02]  /*2eaa0*/  SHFL.IDX P6, R14, R13, R12, R11 ;  /* 0x0000000c0d0e7389 */ /* 0x00006400000c000b */
[----:B01----:R-:W-:Y:S01]  /*2eab0*/  ENDCOLLECTIVE ;  /* 0x000000000000791b */ /* 0x003fe20003800000 */
.L_x_941:
        /* <DEDUP_REMOVED lines=19> */
.L_x_942:
[----:B------:R-:W-:Y:S01]  /*2ebf0*/  MOV R13, R17 ;  /* 0x00000011000d7202 */ /* 0x000fe20000000f00 */
[----:B------:R-:W-:-:S07]  /*2ec00*/  IMAD.MOV.U32 R3, RZ, RZ, R14 ;  /* 0x000000ffff037224 */ /* 0x000fce00078e000e */
[----:B------:R-:W-:Y:S05]  /*2ec10*/  WARPSYNC.COLLECTIVE R15, `(.L_x_943) ;  /* 0x000000000f087348 */ /* 0x000fea0003c00000 */
[----:B------:R0:W1:Y:S02]  /*2ec20*/  SHFL.IDX P6, R14, R13, R12, R11 ;  /* 0x0000000c0d0e7389 */ /* 0x00006400000c000b */
[----:B01----:R-:W-:Y:S01]  /*2ec30*/  ENDCOLLECTIVE ;  /* 0x000000000000791b */ /* 0x003fe20003800000 */
.L_x_943:
        /* <DEDUP_REMOVED lines=19> */
.L_x_944:
[----:B------:R-:W-:Y:S02]  /*2ed70*/  IMAD.MOV.U32 R13, RZ, RZ, R17 ;  /* 0x000000ffff0d7224 */ /* 0x000fe400078e0011 */
[----:B------:R-:W-:-:S07]  /*2ed80*/  IMAD.MOV.U32 R19, RZ, RZ, R14 ;  /* 0x000000ffff137224 */ /* 0x000fce00078e000e */
[----:B------:R-:W-:Y:S05]  /*2ed90*/  WARPSYNC.COLLECTIVE R15, `(.L_x_945) ;  /* 0x000000000f087348 */ /* 0x000fea0003c00000 */
[----:B------:R0:W1:Y:S02]  /*2eda0*/  SHFL.IDX P6, R14, R13, R12, R11 ;  /* 0x0000000c0d0e7389 */ /* 0x00006400000c000b */
[----:B01----:R-:W-:Y:S01]  /*2edb0*/  ENDCOLLECTIVE ;  /* 0x000000000000791b */ /* 0x003fe20003800000 */
.L_x_945:
[----:B------:R-:W-:Y:S05]  /*2edc0*/  BRA `(.L_x_946) ;  /* 0xffffffac00707947 */ /* 0x000fea000383ffff */
.L_x_789:
        /* <DEDUP_REMOVED lines=8> */
.L_x_948:
[----:B------:R-:W-:Y:S05]  /*2ee50*/  BSYNC B0 ;  /* 0x0000000000007941 */ /* 0x000fea0003800000 */
.L_x_947:
[----:B------:R-:W-:Y:S01]  /*2ee60*/  IMAD.MOV.U32 R13, RZ, RZ, R24 ;  /* 0x000000ffff0d7224 */ /* 0x000fe200078e0018 */
[----:B------:R-:W-:Y:S01]  /*2ee70*/  MOV R12, 0x1 ;  /* 0x00000001000c7802 */ /* 0x000fe20000000f00 */
[----:B------:R-:W-:Y:S02]  /*2ee80*/  IMAD.MOV.U32 R11, RZ, RZ, 0x1f ;  /* 0x0000001fff0b7424 */ /* 0x000fe400078e00ff */
[----:B------:R-:W-:Y:S02]  /*2ee90*/  IMAD.MOV.U32 R15, RZ, RZ, -0x1 ;  /* 0xffffffffff0f7424 */ /* 0x000fe400078e00ff */
[----:B------:R-:W-:Y:S02]  /*2eea0*/  IMAD.IADD R7, R27, 0x1, R9 ;  /* 0x000000011b077824 */ /* 0x000fe400078e0209 */
[----:B------:R-:W-:-:S07]  /*2eeb0*/  IMAD.MOV.U32 R0, RZ, RZ, R14 ;  /* 0x000000ffff007224 */ /* 0x000fce00078e000e */
[----:B------:R-:W-:Y:S05]  /*2eec0*/  WARPSYNC.COLLECTIVE R15, `(.L_x_949) ;  /* 0x000000000f087348 */ /* 0x000fea0003c00000 */
[----:B------:R0:W1:Y:S02]  /*2eed0*/  SHFL.IDX P6, R14, R13, R12, R11 ;  /* 0x0000000c0d0e7389 */ /* 0x00006400000c000b */
[----:B01----:R-:W-:Y:S01]  /*2eee0*/  ENDCOLLECTIVE ;  /* 0x000000000000791b */ /* 0x003fe20003800000 */
.L_x_949:
[----:B------:R-:W-:Y:S01]  /*2eef0*/  ULDC UR4, c[0x0][0xc3c] ;  /* 0x00030f0000047ab9 */ /* 0x000fe20000000800 */
[----:B------:R-:W-:Y:S01]  /*2ef00*/  ULDC.64 UR6, c[0x0][0x208] ;  /* 0x0000820000067ab9 */ /* 0x000fe20000000a00 */
[----:B------:R-:W-:-:S13]  /*2ef10*/  ISETP.GE.OR P1, PT, R7, UR4, !P0 ;  /* 0x0000000407007c0c */ /* 0x000fda000c726670 */
[----:B------:R-:W0:Y:S08]  /*2ef20*/  @!P1 LDC.64 R2, c[0x0][0xc80] ;  /* 0x00032000ff029b82 */ /* 0x000e300000000a00 */
[----:B------:R-:W1:Y:S01]  /*2ef30*/  @!P1 LDC.64 R4, c[0x0][0xc78] ;  /* 0x00031e00ff049b82 */ /* 0x000e620000000a00 */
[----:B------:R-:W-:Y:S02]  /*2ef40*/  MOV R11, RZ ;  /* 0x000000ff000b7202 */ /* 0x000fe40000000f00 */
[----:B------:R-:W-:Y:S01]  /*2ef50*/  MOV R8, R14 ;  /* 0x0000000e00087202 */ /* 0x000fe20000000f00 */
        /* <DEDUP_REMOVED lines=9> */
[----:B------:R-:W-:Y:S02]  /*2eff0*/  ISETP.GE.U32.AND P5, PT, R9, 0x10, PT ;  /* 0x000000100900780c */ /* 0x000fe40003fa6070 */
[----:B--2---:R-:W-:Y:S01]  /*2f000*/  @!P1 MOV R7, R6 ;  /* 0x0000000600079202 */ /* 0x004fe20000000f00 */
[----:B------:R-:W-:-:S02]  /*2f010*/  IMAD.MOV.U32 R6, RZ, RZ, RZ ;  /* 0x000000ffff067224 */ /* 0x000fc400078e00ff */
[----:B---3--:R-:W-:Y:S01]  /*2f020*/  @!P1 IMAD.MOV.U32 R4, RZ, RZ, R5 ;  /* 0x000000ffff049224 */ /* 0x008fe200078e0005 */
[----:B------:R-:W-:-:S03]  /*2f030*/  ISETP.NE.AND P1, PT, R9, RZ, PT ;  /* 0x000000ff0900720c */ /* 0x000fc60003f25270 */
[----:B------:R-:W-:-:S10]  /*2f040*/  IMAD R13, R4, R7, RZ ;  /* 0x00000007040d7224 */ /* 0x000fd400078e02ff */
[----:B------:R-:W-:Y:S05]  /*2f050*/  WARPSYNC.COLLECTIVE R15, `(.L_x_950) ;  /* 0x000000000f087348 */ /* 0x000fea0003c00000 */
[----:B------:R0:W1:Y:S02]  /*2f060*/  SHFL.UP P6, R14, R13, R12, R11 ;  /* 0x0400000c0d0e7389 */ /* 0x00006400000c000b */
[----:B01----:R-:W-:Y:S01]  /*2f070*/  ENDCOLLECTIVE ;  /* 0x000000000000791b */ /* 0x003fe20003800000 */
.L_x_950:
[----:B------:R-:W-:Y:S02]  /*2f080*/  MOV R12, 0x2 ;  /* 0x00000002000c7802 */ /* 0x000fe40000000f00 */
[----:B------:R-:W-:-:S05]  /*2f090*/  SEL R14, R14, RZ, P1 ;  /* 0x000000ff0e0e7207 */ /* 0x000fca0000800000 */
[----:B------:R-:W-:-:S04]  /*2f0a0*/  IMAD.IADD R5, R13, 0x1, R14 ;  /* 0x000000010d057824 */ /* 0x000fc800078e020e */
[----:B------:R-:W-:-:S07]  /*2f0b0*/  IMAD.MOV.U32 R13, RZ, RZ, R5 ;  /* 0x000000ffff0d7224 */ /* 0x000fce00078e0005 */
[----:B------:R-:W-:Y:S05]  /*2f0c0*/  WARPSYNC.COLLECTIVE R15, `(.L_x_951) ;  /* 0x000000000f087348 */ /* 0x000fea0003c00000 */
[----:B------:R0:W1:Y:S02]  /*2f0d0*/  SHFL.UP P6, R14, R13, R12, R11 ;  /* 0x0400000c0d0e7389 */ /* 0x00006400000c000b */
[----:B01----:R-:W-:Y:S01]  /*2f0e0*/  ENDCOLLECTIVE ;  /* 0x000000000000791b */ /* 0x003fe20003800000 */
.L_x_951:
[----:B------:R-:W-:Y:S02]  /*2f0f0*/  MOV R12, 0x4 ;  /* 0x00000004000c7802 */ /* 0x000fe40000000f00 */
[----:B------:R-:W-:-:S05]  /*2f100*/  SEL R2, R14, RZ, P2 ;  /* 0x000000ff0e027207 */ /* 0x000fca0001000000 */
[----:B------:R-:W-:-:S04]  /*2f110*/  IMAD.IADD R2, R5, 0x1, R2 ;  /* 0x0000000105027824 */ /* 0x000fc800078e0202 */
[----:B------:R-:W-:-:S07]  /*2f120*/  IMAD.MOV.U32 R13, RZ, RZ, R2 ;  /* 0x000000ffff0d7224 */ /* 0x000fce00078e0002 */
[----:B------:R-:W-:Y:S05]  /*2f130*/  WARPSYNC.COLLECTIVE R15, `(.L_x_952) ;  /* 0x000000000f087348 */ /* 0x000fea0003c00000 */
[----:B------:R0:W1:Y:S02]  /*2f140*/  SHFL.UP P6, R14, R13, R12, R11 ;  /* 0x0400000c0d0e7389 */ /* 0x00006400000c000b */
[----:B01----:R-:W-:Y:S01]  /*2f150*/  ENDCOLLECTIVE ;  /* 0x000000000000791b */ /* 0x003fe20003800000 */
.L_x_952:
[----:B------:R-:W-:Y:S02]  /*2f160*/  MOV R12, 0x8 ;  /* 0x00000008000c7802 */ /* 0x000fe40000000f00 */
[----:B------:R-:W-:-:S05]  /*2f170*/  SEL R3, R14, RZ, P3 ;  /* 0x000000ff0e037207 */ /* 0x000fca0001800000 */
[----:B------:R-:W-:-:S04]  /*2f180*/  IMAD.IADD R3, R2, 0x1, R3 ;  /* 0x0000000102037824 */ /* 0x000fc800078e0203 */
[----:B------:R-:W-:-:S07]  /*2f190*/  IMAD.MOV.U32 R13, RZ, RZ, R3 ;  /* 0x000000ffff0d7224 */ /* 0x000fce00078e0003 */
[----:B------:R-:W-:Y:S05]  /*2f1a0*/  WARPSYNC.COLLECTIVE R15, `(.L_x_953) ;  /* 0x000000000f087348 */ /* 0x000fea0003c00000 */
[----:B------:R0:W1:Y:S02]  /*2f1b0*/  SHFL.UP P6, R14, R13, R12, R11 ;  /* 0x0400000c0d0e7389 */ /* 0x00006400000c000b */
[----:B01----:R-:W-:Y:S01]  /*2f1c0*/  ENDCOLLECTIVE ;  /* 0x000000000000791b */ /* 0x003fe20003800000 */
.L_x_953:
[----:B------:R-:W-:Y:S02]  /*2f1d0*/  MOV R12, 0x10 ;  /* 0x00000010000c7802 */ /* 0x000fe40000000f00 */
[----:B------:R-:W-:-:S05]  /*2f1e0*/  SEL R14, R14, RZ, P4 ;  /* 0x000000ff0e0e7207 */ /* 0x000fca0002000000 */
[----:B------:R-:W-:-:S04]  /*2f1f0*/  IMAD.IADD R5, R3, 0x1, R14 ;  /* 0x0000000103057824 */ /* 0x000fc800078e020e */
[----:B------:R-:W-:-:S07]  /*2f200*/  IMAD.MOV.U32 R13, RZ, RZ, R5 ;  /* 0x000000ffff0d7224 */ /* 0x000fce00078e0005 */
[----:B------:R-:W-:Y:S05]  /*2f210*/  WARPSYNC.COLLECTIVE R15, `(.L_x_954) ;  /* 0x000000000f087348 */ /* 0x000fea0003c00000 */
[----:B------:R0:W1:Y:S02]  /*2f220*/  SHFL.UP P6, R14, R13, R12, R11 ;  /* 0x0400000c0d0e7389 */ /* 0x00006400000c000b */
[----:B01----:R-:W-:Y:S01]  /*2f230*/  ENDCOLLECTIVE ;  /* 0x000000000000791b */ /* 0x003fe20003800000 */
.L_x_954:
[----:B------:R-:W-:Y:S01]  /*2f240*/  MOV R12, 0x1f ;  /* 0x0000001f000c7802 */ /* 0x000fe20000000f00 */
[----:B------:R-:W-:Y:S01]  /*2f250*/  IMAD.MOV.U32 R11, RZ, RZ, 0x1f ;  /* 0x0000001fff0b7424 */ /* 0x000fe200078e00ff */
[----:B------:R-:W-:-:S05]  /*2f260*/  SEL R2, R14, RZ, P5 ;  /* 0x000000ff0e027207 */ /* 0x000fca0002800000 */
[----:B------:R-:W-:-:S04]  /*2f270*/  IMAD.IADD R2, R5, 0x1, R2 ;  /* 0x0000000105027824 */ /* 0x000fc800078e0202 */
[----:B------:R-:W-:-:S07]  /*2f280*/  IMAD.MOV.U32 R13, RZ, RZ, R2 ;  /* 0x000000ffff0d7224 */ /* 0x000fce00078e0002 */
[----:B------:R-:W-:Y:S05]  /*2f290*/  WARPSYNC.COLLECTIVE R15, `(.L_x_955) ;  /* 0x000000000f087348 */ /* 0x000fea0003c00000 */
[----:B------:R0:W1:Y:S02]  /*2f2a0*/  SHFL.IDX P6, R14, R13, R12, R11 ;  /* 0x0000000c0d0e7389 */ /* 0x00006400000c000b */
[----:B01----:R-:W-:Y:S01]  /*2f2b0*/  ENDCOLLECTIVE ;  /* 0x000000000000791b */ /* 0x003fe20003800000 */
.L_x_955:
[----:B------:R-:W-:Y:S05]  /*2f2c0*/  BRA `(.L_x_956) ;  /* 0xffffffac00947947 */ /* 0x000fea000383ffff */
.L_x_792:
[----:B------:R-:W-:Y:S01]  /*2f2d0*/  BSSY B0, `(.L_x_957) ;  /* 0x0000007000007945 */ /* 0x000fe20003800000 */
[----:B------:R-:W-:Y:S01]  /*2f2e0*/  MOV R12, 0x1 ;  /* 0x00000001000c7802 */ /* 0x000fe20000000f00 */
[----:B------:R-:W-:Y:S02]  /*2f2f0*/  IMAD.MOV.U32 R11, RZ, RZ, RZ ;  /* 0x000000ffff0b7224 */ /* 0x000fe400078e00ff */
[----:B------:R-:W-:-:S07]  /*2f300*/  IMAD.MOV.U32 R15, RZ, RZ, -0x1 ;  /* 0xffffffffff0f7424 */ /* 0x000fce00078e00ff */
[----:B------:R-:W-:Y:S05]  /*2f310*/  WARPSYNC.COLLECTIVE R15, `(.L_x_958) ;  /* 0x000000000f087348 */ /* 0x000fea0003c00000 */
[----:B------:R0:W1:Y:S02]  /*2f320*/  SHFL.UP P6, R14, R13, R12, R11 ;  /* 0x0400000c0d0e7389 */ /* 0x00006400000c000b */
[----:B01----:R-:W-:Y:S01]  /*2f330*/  ENDCOLLECTIVE ;  /* 0x000000000000791b */ /* 0x003fe20003800000 */
.L_x_958:
[----:B------:R-:W-:Y:S05]  /*2f340*/  BSYNC B0 ;  /* 0x0000000000007941 */ /* 0x000fea0003800000 */
.L_x_957:
[----:B------:R-:W-:Y:S01]  /*2f350*/  SEL R14, R14, RZ, P1 ;  /* 0x000000ff0e0e7207 */ /* 0x000fe20000800000 */
[----:B------:R-:W-:Y:S01]  /*2f360*/  IMAD.MOV.U32 R12, RZ, RZ, 0x2 ;  /* 0x00000002ff0c7424 */ /* 0x000fe200078e00ff */
[----:B------:R-:W-:Y:S01]  /*2f370*/  MOV R15, 0xffffffff ;  /* 0xffffffff000f7802 */ /* 0x000fe20000000f00 */
[----:B------:R-:W-:Y:S01]  /*2f380*/  IMAD.MOV.U32 R11, RZ, RZ, RZ ;  /* 0x000000ffff0b7224 */ /* 0x000fe200078e00ff */
[----:B------:R-:W-:-:S07]  /*2f390*/  IADD3 R13, R13, R14, RZ ;  /* 0x0000000e0d0d7210 */ /* 0x000fce0007ffe0ff */
[----:B------:R-:W-:Y:S05]  /*2f3a0*/  WARPSYNC.COLLECTIVE R15, `(.L_x_959) ;  /* 0x000000000f087348 */ /* 0x000fea0003c00000 */
[----:B------:R0:W1:Y:S02]  /*2f3b0*/  SHFL.UP P6, R14, R13, R12, R11 ;  /* 0x0400000c0d0e7389 */ /* 0x00006400000c000b */
[----:B01----:R-:W-:Y:S01]  /*2f3c0*/  ENDCOLLECTIVE ;  /* 0x000000000000791b */ /* 0x003fe20003800000 */
.L_x_959:
[----:B------:R-:W-:Y:S02]  /*2f3d0*/  MOV R12, 0x4 ;  /* 0x00000004000c7802 */ /* 0x000fe40000000f00 */
[----:B------:R-:W-:-:S05]  /*2f3e0*/  SEL R2, R14, RZ, P2 ;  /* 0x000000ff0e027207 */ /* 0x000fca0001000000 */
[----:B------:R-:W-:-:S04]  /*2f3f0*/  IMAD.IADD R2, R13, 0x1, R2 ;  /* 0x000000010d027824 */ /* 0x000fc800078e0202 */
[----:B------:R-:W-:-:S07]  /*2f400*/  IMAD.MOV.U32 R13, RZ, RZ, R2 ;  /* 0x000000ffff0d7224 */ /* 0x000fce00078e0002 */
[----:B------:R-:W-:Y:S05]  /*2f410*/  WARPSYNC.COLLECTIVE R15, `(.L_x_960) ;  /* 0x000000000f087348 */ /* 0x000fea0003c00000 */
[----:B------:R0:W1:Y:S02]  /*2f420*/  SHFL.UP P6, R14, R13, R12, R11 ;  /* 0x0400000c0d0e7389 */ /* 0x00006400000c000b */
[----:B01----:R-:W-:Y:S01]  /*2f430*/  ENDCOLLECTIVE ;  /* 0x000000000000791b */ /* 0x003fe20003800000 */
.L_x_960:
[----:B------:R-:W-:Y:S02]  /*2f440*/  MOV R12, 0x8 ;  /* 0x00000008000c7802 */ /* 0x000fe40000000f00 */
[----:B------:R-:W-:-:S05]  /*2f450*/  SEL R3, R14, RZ, P3 ;  /* 0x000000ff0e037207 */ /* 0x000fca0001800000 */
[----:B------:R-:W-:-:S04]  /*2f460*/  IMAD.IADD R3, R2, 0x1, R3 ;  /* 0x0000000102037824 */ /* 0x000fc800078e0203 */
[----:B------:R-:W-:-:S07]  /*2f470*/  IMAD.MOV.U32 R13, RZ, RZ, R3 ;  /* 0x000000ffff0d7224 */ /* 0x000fce00078e0003 */
[----:B------:R-:W-:Y:S05]  /*2f480*/  WARPSYNC.COLLECTIVE R15, `(.L_x_961) ;  /* 0x000000000f087348 */ /* 0x000fea0003c00000 */
[----:B------:R0:W1:Y:S02]  /*2f490*/  SHFL.UP P6, R14, R13, R12, R11 ;  /* 0x0400000c0d0e7389 */ /* 0x00006400000c000b */
[----:B01----:R-:W-:Y:S01]  /*2f4a0*/  ENDCOLLECTIVE ;  /* 0x000000000000791b */ /* 0x003fe20003800000 */
.L_x_961:
[----:B------:R-:W-:Y:S02]  /*2f4b0*/  MOV R12, 0x10 ;  /* 0x00000010000c7802 */ /* 0x000fe40000000f00 */
[----:B------:R-:W-:-:S05]  /*2f4c0*/  SEL R14, R14, RZ, P4 ;  /* 0x000000ff0e0e7207 */ /* 0x000fca0002000000 */
[----:B------:R-:W-:-:S04]  /*2f4d0*/  IMAD.IADD R5, R3, 0x1, R14 ;  /* 0x0000000103057824 */ /* 0x000fc800078e020e */
[----:B------:R-:W-:-:S07]  /*2f4e0*/  IMAD.MOV.U32 R13, RZ, RZ, R5 ;  /* 0x000000ffff0d7224 */ /* 0x000fce00078e0005 */
[----:B------:R-:W-:Y:S05]  /*2f4f0*/  WARPSYNC.COLLECTIVE R15, `(.L_x_962) ;  /* 0x000000000f087348 */ /* 0x000fea0003c00000 */
[----:B------:R0:W1:Y:S02]  /*2f500*/  SHFL.UP P6, R14, R13, R12, R11 ;  /* 0x0400000c0d0e7389 */ /* 0x00006400000c000b */
[----:B01----:R-:W-:Y:S01]  /*2f510*/  ENDCOLLECTIVE ;  /* 0x000000000000791b */ /* 0x003fe20003800000 */
.L_x_962:
        /* <DEDUP_REMOVED lines=8> */
.L_x_963:
[----:B------:R-:W-:Y:S05]  /*2f5a0*/  BRA `(.L_x_964) ;  /* 0xffffffac00847947 */ /* 0x000fea000383ffff */
.L_x_794:
[----:B------:R-:W-:Y:S01]  /*2f5b0*/  BSSY B0, `(.L_x_965) ;  /* 0x0000006000007945 */ /* 0x000fe20003800000 */
[----:B------:R-:W-:Y:S01]  /*2f5c0*/  PLOP3.LUT P6, PT, P6, PT, PT, 0x8, 0x0 ;  /* 0x000000000000781c */ /* 0x000fe200037ce170 */
[----:B------:R-:W-:-:S12]  /*2f5d0*/  IMAD.MOV.U32 R15, RZ, RZ, -0x1 ;  /* 0xffffffffff0f7424 */ /* 0x000fd800078e00ff */
[----:B0-----:R-:W-:Y:S05]  /*2f5e0*/  WARPSYNC.COLLECTIVE R15, `(.L_x_966) ;  /* 0x000000000f087348 */ /* 0x001fea0003c00000 */
[----:B------:R-:W-:Y:S01]  /*2f5f0*/  VOTE.ANY R14, PT, P6 ;  /* 0x00000000000e7806 */ /* 0x000fe200030e0100 */
[----:B0-----:R-:W-:Y:S06]  /*2f600*/  ENDCOLLECTIVE ;  /* 0x000000000000791b */ /* 0x001fec0003800000 */
.L_x_966:
[----:B------:R-:W-:Y:S05]  /*2f610*/  BSYNC B0 ;  /* 0x0000000000007941 */ /* 0x000fea0003800000 */
.L_x_965:
[----:B------:R-:W-:Y:S01]  /*2f620*/  MOV R3, R14 ;  /* 0x0000000e00037202 */ /* 0x000fe20000000f00 */
[----:B------:R-:W-:Y:S01]  /*2f630*/  IMAD.MOV.U32 R13, RZ, RZ, R7 ;  /* 0x000000ffff0d7224 */ /* 0x000fe200078e0007 */
[----:B------:R-:W-:Y:S01]  /*2f640*/  MOV R11, 0x1f ;  /* 0x0000001f000b7802 */ /* 0x000fe20000000f00 */
[----:B------:R-:W-:Y:S01]  /*2f650*/  IMAD.MOV.U32 R15, RZ, RZ, -0x1 ;  /* 0xffffffffff0f7424 */ /* 0x000fe200078e00ff */
[----:B------:R-:W0:Y:S02]  /*2f660*/  POPC R8, R3 ;  /* 0x0000000300087309 */ /* 0x000e240000000000 */
[----:B0-----:R-:W-:-:S07]  /*2f670*/  IMAD.MOV.U32 R12, RZ, RZ, R8 ;  /* 0x000000ffff0c7224 */ /* 0x001fce00078e0008 */
[----:B------:R-:W-:Y:S05]  /*2f680*/  WARPSYNC.COLLECTIVE R15, `(.L_x_967) ;  /* 0x000000000f087348 */ /* 0x000fea0003c00000 */
[----:B------:R0:W1:Y:S02]  /*2f690*/  SHFL.IDX P6, R14, R13, R12, R11 ;  /* 0x0000000c0d0e7389 */ /* 0x00006400000c000b */
[----:B01----:R-:W-:Y:S01]  /*2f6a0*/  ENDCOLLECTIVE ;  /* 0x000000000000791b */ /* 0x003fe20003800000 */
.L_x_967:
[----:B------:R-:W-:Y:S01]  /*2f6b0*/  MOV R13, R4 ;  /* 0x00000004000d7202 */ /* 0x000fe20000000f00 */
[----:B------:R-:W-:-:S07]  /*2f6c0*/  IMAD.MOV.U32 R7, RZ, RZ, R14 ;  /* 0x000000ffff077224 */ /* 0x000fce00078e000e */
[----:B------:R-:W-:Y:S05]  /*2f6d0*/  WARPSYNC.COLLECTIVE R15, `(.L_x_968) ;  /* 0x000000000f087348 */ /* 0x000fea0003c00000 */
[----:B------:R0:W1:Y:S02]  /*2f6e0*/  SHFL.IDX P6, R14, R13, R12, R11 ;  /* 0x0000000c0d0e7389 */ /* 0x00006400000c000b */
[----:B01----:R-:W-:Y:S01]  /*2f6f0*/  ENDCOLLECTIVE ;  /* 0x000000000000791b */ /* 0x003fe20003800000 */
.L_x_968:
[----:B------:R-:W-:Y:S01]  /*2f700*/  IMAD.MOV.U32 R4, RZ, RZ, R14 ;  /* 0x000000ffff047224 */ /* 0x000fe200078e000e */
[----:B------:R-:W-:Y:S06]  /*2f710*/  BRA `(.L_x_969) ;  /* 0xffffffac00647947 */ /* 0x000fec000383ffff */
.L_x_796:
[----:B------:R-:W-:Y:S01]  /*2f720*/  BSSY B0, `(.L_x_970) ;  /* 0x0000007000007945 */ /* 0x000fe20003800000 */
[----:B------:R-:W-:Y:S01]  /*2f730*/  IMAD.MOV.U32 R13, RZ, RZ, R2 ;  /* 0x000000ffff0d7224 */ /* 0x000fe200078e0002 */
[----:B------:R-:W-:Y:S01]  /*2f740*/  MOV R11, 0x1f ;  /* 0x0000001f000b7802 */ /* 0x000fe20000000f00 */
[----:B------:R-:W-:-:S07]  /*2f750*/  IMAD.MOV.U32 R15, RZ, RZ, -0x1 ;  /* 0xffffffffff0f7424 */ /* 0x000fce00078e00ff */
[----:B0123--:R-:W-:Y:S05]  /*2f760*/  WARPSYNC.COLLECTIVE R15, `(.L_x_971) ;  /* 0x000000000f087348 */ /* 0x00ffea0003c00000 */
[----:B------:R4:W0:Y:S02]  /*2f770*/  SHFL.IDX P6, R14, R13, R12, R11 ;  /* 0x0000000c0d0e7389 */ /* 0x00082400000c000b */
[----:B01234-:R-:W-:Y:S01]  /*2f780*/  ENDCOLLECTIVE ;  /* 0x000000000000791b */ /* 0x01ffe20003800000 */
.L_x_971:
[----:B------:R-:W-:Y:S05]  /*2f790*/  BSYNC B0 ;  /* 0x0000000000007941 */ /* 0x000fea0003800000 */
.L_x_970:
[----:B------:R-:W-:Y:S01]  /*2f7a0*/  IMAD.MOV.U32 R6, RZ, RZ, R14 ;  /* 0x000000ffff067224 */ /* 0x000fe200078e000e */
[----:B------:R-:W-:Y:S06]  /*2f7b0*/  BRA `(.L_x_795) ;  /* 0xffffffac00547947 */ /* 0x000fec000383ffff */
.L_x_800:
[----:B-1----:R1:W3:Y:S02]  /*2f7c0*/  SYNCS.PHASECHK.TRANS64.TRYWAIT P0, [R5+URZ+0x38820], R0 ;  /* 0x03882000050075a7 */ /* 0x0022e4000800017f */
[----:B---3--:R-:W-:Y:S05]  /*2f7d0*/  @!P0 NANOSLEEP.SYNCS 0x989680 ;  /* 0x009896800000895d */ /* 0x008fea0003900000 */
[----:B------:R-:W3:Y:S02]  /*2f7e0*/  @!P0 SYNCS.PHASECHK.TRANS64 P0, [R5+URZ+0x38820], R0 ;  /* 0x03882000050085a7 */ /* 0x000ee4000800007f */
[----:B---3--:R-:W-:Y:S05]  /*2f7f0*/  @!P0 BRA `(.L_x_800) ;  /* 0xfffffffc00f08947 */ /* 0x008fea000383ffff */
[----:B------:R-:W-:Y:S05]  /*2f800*/  BRA `(.L_x_972) ;  /* 0xffffffb000ac7947 */ /* 0x000fea000383ffff */
.L_x_801:
[----:B------:R-:W3:Y:S01]  /*2f810*/  S2R R2, SR_TID.X ;  /* 0x0000000000027919 */ /* 0x000ee20000002100 */
[----:B------:R-:W-:Y:S01]  /*2f820*/  BSSY B0, `(.L_x_973) ;  /* 0x000000a000007945 */ /* 0x000fe20003800000 */
[----:B------:R-:W-:Y:S01]  /*2f830*/  IMAD.MOV.U32 R12, RZ, RZ, RZ ;  /* 0x000000ffff0c7224 */ /* 0x000fe200078e00ff */
[----:B------:R-:W-:Y:S01]  /*2f840*/  MOV R15, 0xffffffff ;  /* 0xffffffff000f7802 */ /* 0x000fe20000000f00 */
[----:B------:R-:W-:Y:S01]  /*2f850*/  IMAD.MOV.U32 R11, RZ, RZ, 0x1f ;  /* 0x0000001fff0b7424 */ /* 0x000fe200078e00ff */
[----:B---3--:R-:W-:-:S04]  /*2f860*/  SHF.R.U32.HI R2, RZ, 0x5, R2 ;  /* 0x00000005ff027819 */ /* 0x008fc80000011602 */
[----:B------:R-:W-:-:S04]  /*2f870*/  LOP3.LUT R2, R2, 0x3, RZ, 0xc0, !PT ;  /* 0x0000000302027812 */ /* 0x000fc800078ec0ff */
[----:B------:R-:W-:-:S07]  /*2f880*/  MOV R13, R2 ;  /* 0x00000002000d7202 */ /* 0x000fce0000000f00 */
[----:B012---:R-:W-:Y:S05]  /*2f890*/  WARPSYNC.COLLECTIVE R15, `(.L_x_974) ;  /* 0x000000000f087348 */ /* 0x007fea0003c00000 */
[----:B------:R3:W4:Y:S02]  /*2f8a0*/  SHFL.IDX P6, R14, R13, R12, R11 ;  /* 0x0000000c0d0e7389 */ /* 0x00072400000c000b */
[----:B01234-:R-:W-:Y:S01]  /*2f8b0*/  ENDCOLLECTIVE ;  /* 0x000000000000791b */ /* 0x01ffe20003800000 */
.L_x_974:
[----:B------:R-:W-:Y:S05]  /*2f8c0*/  BSYNC B0 ;  /* 0x0000000000007941 */ /* 0x000fea0003800000 */
.L_x_973:
[----:B------:R-:W-:Y:S05]  /*2f8d0*/  BRA `(.L_x_975) ;  /* 0xffffffb000947947 */ /* 0x000fea000383ffff */
.L_x_802:
[----:B------:R-:W-:Y:S01]  /*2f8e0*/  BSSY B0, `(.L_x_976) ;  /* 0x0000006000007945 */ /* 0x000fe20003800000 */
[----:B------:R-:W-:-:S07]  /*2f8f0*/  IMAD.MOV.U32 R15, RZ, RZ, -0x1 ;  /* 0xffffffffff0f7424 */ /* 0x000fce00078e00ff */
[----:B012---:R-:W-:Y:S05]  /*2f900*/  WARPSYNC.COLLECTIVE R15, `(.L_x_977) ;  /* 0x000000000f0c7348 */ /* 0x007fea0003c00000 */
[----:B------:R-:W-:Y:S02]  /*2f910*/  ELECT P6, UR62, PT ;  /* 0x00000000003e782f */ /* 0x000fe400038c0000 */
[----:B------:R-:W-:Y:S01]  /*2f920*/  MOV R14, UR62 ;  /* 0x0000003e000e7c02 */ /* 0x000fe20008000f00 */
[----:B012---:R-:W-:Y:S10]  /*2f930*/  ENDCOLLECTIVE ;  /* 0x000000000000791b */ /* 0x007ff40003800000 */
.L_x_977:
[----:B------:R-:W-:Y:S05]  /*2f940*/  BSYNC B0 ;  /* 0x0000000000007941 */ /* 0x000fea0003800000 */
.L_x_976:
[----:B------:R-:W-:Y:S05]  /*2f950*/  BRA `(.L_x_978) ;  /* 0xffffffb000887947 */ /* 0x000fea000383ffff */
.L_x_804:
[----:B-1----:R1:W3:Y:S02]  /*2f960*/  SYNCS.PHASECHK.TRANS64.TRYWAIT P1, [R3+URZ+0x38840], R2 ;  /* 0x03884002030075a7 */ /* 0x0022e4000802017f */
[----:B---3--:R-:W-:Y:S05]  /*2f970*/  @!P1 NANOSLEEP.SYNCS 0x989680 ;  /* 0x009896800000995d */ /* 0x008fea0003900000 */
[----:B------:R-:W3:Y:S02]  /*2f980*/  @!P1 SYNCS.PHASECHK.TRANS64 P1, [R3+URZ+0x38840], R2 ;  /* 0x03884002030095a7 */ /* 0x000ee4000802007f */
[----:B---3--:R-:W-:Y:S05]  /*2f990*/  @!P1 BRA `(.L_x_804) ;  /* 0xfffffffc00f09947 */ /* 0x008fea000383ffff */
[----:B------:R-:W-:Y:S05]  /*2f9a0*/  BRA `(.L_x_979) ;  /* 0xffffffb000a87947 */ /* 0x000fea000383ffff */
.L_x_806:
[----:B---3--:R3:W4:Y:S02]  /*2f9b0*/  SYNCS.PHASECHK.TRANS64.TRYWAIT P1, [R23+URZ+0x38840], R0 ;  /* 0x03884000170075a7 */ /* 0x008724000802017f */
[----:B----4-:R-:W-:Y:S05]  /*2f9c0*/  @!P1 NANOSLEEP.SYNCS 0x989680 ;  /* 0x009896800000995d */ /* 0x010fea0003900000 */
[----:B------:R-:W4:Y:S02]  /*2f9d0*/  @!P1 SYNCS.PHASECHK.TRANS64 P1, [R23+URZ+0x38840], R0 ;  /* 0x03884000170095a7 */ /* 0x000f24000802007f */
[----:B----4-:R-:W-:Y:S05]  /*2f9e0*/  @!P1 BRA `(.L_x_806) ;  /* 0xfffffffc00f09947 */ /* 0x010fea000383ffff */
[----:B------:R-:W-:Y:S05]  /*2f9f0*/  BRA `(.L_x_980) ;  /* 0xffffffb000b47947 */ /* 0x000fea000383ffff */
.L_x_808:
[----:B----4-:R4:W0:Y:S02]  /*2fa00*/  SYNCS.PHASECHK.TRANS64.TRYWAIT P1, [R3+URZ+0x38860], R2 ;  /* 0x03886002030075a7 */ /* 0x010824000802017f */
[----:B0-----:R-:W-:Y:S05]  /*2fa10*/  @!P1 NANOSLEEP.SYNCS 0x989680 ;  /* 0x009896800000995d */ /* 0x001fea0003900000 */
[----:B------:R-:W0:Y:S02]  /*2fa20*/  @!P1 SYNCS.PHASECHK.TRANS64 P1, [R3+URZ+0x38860], R2 ;  /* 0x03886002030095a7 */ /* 0x000e24000802007f */
[----:B0-----:R-:W-:Y:S05]  /*2fa30*/  @!P1 BRA `(.L_x_808) ;  /* 0xfffffffc00f09947 */ /* 0x001fea000383ffff */
[----:B------:R-:W-:Y:S05]  /*2fa40*/  BRA `(.L_x_981) ;  /* 0xffffffb000b07947 */ /* 0x000fea000383ffff */
.L_x_982:
        /* <DEDUP_REMOVED lines=11> */
.L_x_15972:


//--------------------- .text._ZN7cutlass13device_kernelIN5flash11enable_sm90INS1_16FlashAttnFwdSm90INS1_25CollectiveMainloopFwdSm90ILi2EN4cute5tupleIJNS5_1CILi1EEES8_S8_EEENS6_IJNS7_ILi128EEENS7_ILi64EEENS7_ILi256EEEEEELi256ENS_6half_tEfNS_4arch4Sm90ELb0ELb1ELb1ELb0ELb1ELb0ELb0ELb1ELb1ELb1ELb1ELb0EEENS1_21CollectiveEpilogueFwdINS6_IJSA_SC_SB_EEES9_SE_SG_Li256ELb0ELb1ELb1ELb0EEENS1_19SingleTileSchedulerILb0ELb1ELb1ELi128EEEEEEEEEvNT_6ParamsE --------------------------
	.section	.text._ZN7cutlass13device_kernelIN5flash11enable_sm90INS1_16FlashAttnFwdSm90INS1_25CollectiveMainloopFwdSm90ILi2EN4cute5tupleIJNS5_1CILi1EEES8_S8_EEENS6_IJNS7_ILi128EEENS7_ILi64EEENS7_ILi256EEEEEELi256ENS_6half_tEfNS_4arch4Sm90ELb0ELb1ELb1ELb0ELb1ELb0ELb0ELb1ELb1ELb1ELb1ELb0EEENS1_21CollectiveEpilogueFwdINS6_IJSA_SC_SB_EEES9_SE_SG_Li256ELb0ELb1ELb1ELb0EEENS1_19SingleTileSchedulerILb0ELb1ELb1ELi128EEEEEEEEEvNT_6ParamsE,"ax",@progbits
	.align	128
.text._ZN7cutlass13device_kernelIN5flash11enable_sm90INS1_16FlashAttnFwdSm90INS1_25CollectiveMainloopFwdSm90ILi2EN4cute5tupleIJNS5_1CILi1EEES8_S8_EEENS6_IJNS7_ILi128EEENS7_ILi64EEENS7_ILi256EEEEEELi256ENS_6half_tEfNS_4arch4Sm90ELb0ELb1ELb1ELb0ELb1ELb0ELb0ELb1ELb1ELb1ELb1ELb0EEENS1_21CollectiveEpilogueFwdINS6_IJSA_SC_SB_EEES9_SE_SG_Li256ELb0ELb1ELb1ELb0EEENS1_19SingleTileSchedulerILb0ELb1ELb1ELi128EEEEEEEEEvNT_6ParamsE:
        .type           _ZN7cutlass13device_kernelIN5flash11enable_sm90INS1_16FlashAttnFwdSm90INS1_25CollectiveMainloopFwdSm90ILi2EN4cute5tupleIJNS5_1CILi1EEES8_S8_EEENS6_IJNS7_ILi128EEENS7_ILi64EEENS7_ILi256EEEEEELi256ENS_6half_tEfNS_4arch4Sm90ELb0ELb1ELb1ELb0ELb1ELb0ELb0ELb1ELb1ELb1ELb1ELb0EEENS1_21CollectiveEpilogueFwdINS6_IJSA_SC_SB_EEES9_SE_SG_Li256ELb0ELb1ELb1ELb0EEENS1_19SingleTileSchedulerILb0ELb1ELb1ELi128EEEEEEEEEvNT_6ParamsE,@function
        .size           _ZN7cutlass13device_kernelIN5flash11enable_sm90INS1_16FlashAttnFwdSm90INS1_25CollectiveMainloopFwdSm90ILi2EN4cute5tupleIJNS5_1CILi1EEES8_S8_EEENS6_IJNS7_ILi128EEENS7_ILi64EEENS7_ILi256EEEEEELi256ENS_6half_tEfNS_4arch4Sm90ELb0ELb1ELb1ELb0ELb1ELb0ELb0ELb1ELb1ELb1ELb1ELb0EEENS1_21CollectiveEpilogueFwdINS6_IJSA_SC_SB_EEES9_SE_SG_Li256ELb0ELb1ELb1ELb0EEENS1_19SingleTileSchedulerILb0ELb1ELb1ELi128EEEEEEEEEvNT_6ParamsE,(.L_x_15973 - _ZN7cutlass13device_kernelIN5flash11enable_sm90INS1_16FlashAttnFwdSm90INS1_25CollectiveMainloopFwdSm90ILi2EN4cute5tupleIJNS5_1CILi1EEES8_S8_EEENS6_IJNS7_ILi128EEENS7_ILi64EEENS7_ILi256EEEEEELi256ENS_6half_tEfNS_4arch4Sm90ELb0ELb1ELb1ELb0ELb1ELb0ELb0ELb1ELb1ELb1ELb1ELb0EEENS1_21CollectiveEpilogueFwdINS6_IJSA_SC_SB_EEES9_SE_SG_Li256ELb0ELb1ELb1ELb0EEENS1_19SingleTileSchedulerILb0ELb1ELb1ELi128EEEEEEEEEvNT_6ParamsE)
        .other          _ZN7cutlass13device_kernelIN5flash11enable_sm90INS1_16FlashAttnFwdSm90INS1_25CollectiveMainloopFwdSm90ILi2EN4cute5tupleIJNS5_1CILi1EEES8_S8_EEENS6_IJNS7_ILi128EEENS7_ILi64EEENS7_ILi256EEEEEELi256ENS_6half_tEfNS_4arch4Sm90ELb0ELb1ELb1ELb0ELb1ELb0ELb0ELb1ELb1ELb1ELb1ELb0EEENS1_21CollectiveEpilogueFwdINS6_IJSA_SC_SB_EEES9_SE_SG_Li256ELb0ELb1ELb1ELb0EEENS1_19SingleTileSchedulerILb0ELb1ELb1ELi128EEEEEEEEEvNT_6ParamsE,@"STO_CUDA_ENTRY STV_DEFAULT"
_ZN7cutlass13device_kernelIN5flash11enable_sm90INS1_16FlashAttnFwdSm90INS1_25CollectiveMainloopFwdSm90ILi2EN4cute5tupleIJNS5_1CILi1EEES8_S8_EEENS6_IJNS7_ILi128EEENS7_ILi64EEENS7_ILi256EEEEEELi256ENS_6half_tEfNS_4arch4Sm90ELb0ELb1ELb1ELb0ELb1ELb0ELb0ELb1ELb1ELb1ELb1ELb0EEENS1_21CollectiveEpilogueFwdINS6_IJSA_SC_SB_EEES9_SE_SG_Li256ELb0ELb1ELb1ELb0EEENS1_19SingleTileSchedulerILb0ELb1ELb1ELi128EEEEEEEEEvNT_6ParamsE:
        /* <DEDUP_REMOVED lines=45> */
.L_x_983:
        /* <DEDUP_REMOVED lines=22> */
.L_x_984:
        /* <DEDUP_REMOVED lines=18> */
.L_x_985:
        /* <DEDUP_REMOVED lines=22> */
.L_x_986:
        /* <DEDUP_REMOVED lines=23> */
.L_x_987:
[----:B------:R-:W-:Y:S01]  /*0820*/  UISETP.NE.AND UP0, UPT, UR9, URZ, UPT ;  /* 0x0000003f0900728c */ /* 0x000fe2000bf05270 */
[----:B------:R-:W-:Y:S01]  /*0830*/  NOP ;  /* 0x0000000000007918 */ /* 0x000fe20000000000 */
[----:B0-----:R-:W-:Y:S01]  /*0840*/  UMOV UR4, 0x1 ;  /* 0x0000000100047882 */ /* 0x001fe20000000000 */
[----:B------:R-:W-:Y:S01]  /*0850*/  ULDC.64 UR60, c[0x0][0x208] ;  /* 0x00008200003c7ab9 */ /* 0x000fe20000000a00 */
[----:B------:R-:W-:Y:S01]  /*0860*/  USEL UR4, UR4, 0x2, !UP0 ;  /* 0x0000000204047887 */ /* 0x000fe2000c000000 */
[----:B------:R-:W-:Y:S01]  /*0870*/  BSSY B6, `(.L_x_988) ;  /* 0x000138e000067945 */ /* 0x000fe20003800000 */
[----:B-1234-:R-:W-:Y:S01]  /*0880*/  BAR.SYNC.DEFER_BLOCKING 0x0 ;  /* 0x0000000000007b1d */ /* 0x01efe20000010000 */
[----:B------:R-:W-:-:S03]  /*0890*/  PLOP3.LUT P0, PT, PT, PT, UP0, 0x80, 0x0 ;  /* 0x000000000000781c */ /* 0x000fc60003f0f008 */
[----:B------:R-:W-:-:S05]  /*08a0*/  IMAD.U32 R2, RZ, RZ, UR4 ;  /* 0x00000004ff027e24 */ /* 0x000fca000f8e00ff */
[----:B------:R0:W-:Y:S05]  /*08b0*/  STL [R1+0x4], R2 ;  /* 0x0000040201007387 */ /* 0x0001ea0000100800 */
[----:B------:R-:W-:Y:S05]  /*08c0*/  @!P0 BRA `(.L_x_989) ;  /* 0x000000f800908947 */ /* 0x000fea0003800000 */
.L_x_990:
        /* <DEDUP_REMOVED lines=14> */
[----:B------:R-:W-:Y:S01]  /*09b0*/  IMAD.U32 R0, RZ, RZ, UR10 ;  /* 0x0000000aff007e24 */ /* 0x000fe2000f8e00ff */
[----:B--2---:R-:W-:Y:S01]  /*09c0*/  ISETP.LE.AND P0, PT, RZ, UR8, PT ;  /* 0x00000008ff007c0c */ /* 0x004fe2000bf03270 */
[----:B------:R-:W-:-:S03]  /*09d0*/  UIADD3 UR4, -UR10, URZ, URZ ;  /* 0x0000003f0a047290 */ /* 0x000fc6000fffe13f */
[----:B------:R1:W-:Y:S01]  /*09e0*/  STL [R1], R0 ;  /* 0x0000000001007387 */ /* 0x0003e20000100800 */
[----:B------:R-:W-:-:S08]  /*09f0*/  UIMAD UR6, UR7, UR4, UR6 ;  /* 0x00000004070672a4 */ /* 0x000fd0000f8e0206 */
[----:B------:R-:W-:Y:S05]  /*0a00*/  @!P0 BRA `(.L_x_991) ;  /* 0x0000013400d08947 */ /* 0x000fea0003800000 */
[----:B0-----:R-:W0:Y:S01]  /*0a10*/  LDC.64 R2, c[0x0][0x418] ;  /* 0x00010600ff027b82 */ /* 0x001e220000000a00 */
[----:B------:R-:W-:Y:S01]  /*0a20*/  ULDC UR4, c[0x0][0x448] ;  /* 0x0001120000047ab9 */ /* 0x000fe20000000800 */
[----:B------:R-:W-:Y:S01]  /*0a30*/  VIADD R19, R26, 0xffffff80 ;  /* 0xffffff801a137836 */ /* 0x000fe20000000000 */
[----:B------:R-:W-:-:S04]  /*0a40*/  UISETP.NE.AND UP0, UPT, UR4, 0x1, UPT ;  /* 0x000000010400788c */ /* 0x000fc8000bf05270 */
[----:B------:R-:W-:Y:S01]  /*0a50*/  UP2UR UR4, UPR, URZ, 0x1 ;  /* 0x000000013f047883 */ /* 0x000fe20008000000 */
[----:B------:R-:W1:Y:S05]  /*0a60*/  LDC R18, c[0x0][0x288] ;  /* 0x0000a200ff127b82 */ /* 0x000e6a0000000800 */
[----:B------:R-:W-:Y:S01]  /*0a70*/  MOV R23, UR4 ;  /* 0x0000000400177c02 */ /* 0x000fe20008000f00 */
[----:B------:R-:W-:Y:S01]  /*0a80*/  @UP0 ULDC UR9, c[0x0][0x44c] ;  /* 0x0001130000090ab9 */ /* 0x000fe20000000800 */
[----:B------:R-:W-:Y:S01]  /*0a90*/  @UP0 ULDC UR11, c[0x0][0x450] ;  /* 0x00011400000b0ab9 */ /* 0x000fe20000000800 */
[----:B------:R-:W2:Y:S01]  /*0aa0*/  LDC R17, c[0x0][0x424] ;  /* 0x00010900ff117b82 */ /* 0x000ea20000000800 */
[----:B------:R-:W-:-:S07]  /*0ab0*/  ULDC.64 UR4, c[0x0][0x9e0] ;  /* 0x0002780000047ab9 */ /* 0x000fce0000000a00 */
[----:B------:R-:W3:Y:S01]  /*0ac0*/  S2UR UR38, SR_CTAID.X ;  /* 0x00000000002679c3 */ /* 0x000ee20000002500 */
[----:B0-----:R-:W-:-:S04]  /*0ad0*/  ISETP.NE.U32.AND P0, PT, R2, RZ, PT ;  /* 0x000000ff0200720c */ /* 0x001fc80003f05070 */
[----:B------:R-:W-:-:S03]  /*0ae0*/  ISETP.NE.AND.EX P0, PT, R3, RZ, PT, P0 ;  /* 0x000000ff0300720c */ /* 0x000fc60003f05300 */
[----:B------:R-:W0:Y:S01]  /*0af0*/  LDC R4, c[0x0][0x2f0] ;  /* 0x0000bc00ff047b82 */ /* 0x000e220000000800 */
[----:B-1----:R-:W-:Y:S02]  /*0b00*/  IADD3 R0, -R18, 0x1, RZ ;  /* 0x0000000112007810 */ /* 0x002fe40007ffe1ff */
[----:B--2---:R-:W-:Y:S01]  /*0b10*/  SEL R17, R17, 0x1, P0 ;  /* 0x0000000111117807 */ /* 0x004fe20000000000 */
[----:B---3--:R-:W-:-:S04]  /*0b20*/  USHF.L.U32 UR38, UR38, 0x7, URZ ;  /* 0x0000000726267899 */ /* 0x008fc8000800063f */
[----:B------:R-:W-:Y:S02]  /*0b30*/  @UP0 UIADD3 UR8, UR38, 0x7f, URZ ;  /* 0x0000007f26080890 */ /* 0x000fe4000fffe03f */
[----:B------:R-:W-:Y:S01]  /*0b40*/  UIADD3 UR7, UR38, 0x7f, URZ ;  /* 0x0000007f26077890 */ /* 0x000fe2000fffe03f */
[----:B0-----:R-:W-:Y:S01]  /*0b50*/  IMAD R0, R17, R4, R0 ;  /* 0x0000000411007224 */ /* 0x001fe200078e0200 */
[----:B------:R-:W-:-:S04]  /*0b60*/  UIMAD.WIDE.U32 UR8, UR8, UR9, URZ ;  /* 0x00000009080872a5 */ /* 0x000fc8000f8e003f */
[----:B------:R-:W-:Y:S01]  /*0b70*/  R2UR UR10, R0 ;  /* 0x00000000000a72ca */ /* 0x000fe200000e0000 */
[----:B------:R-:W-:Y:S02]  /*0b80*/  @UP0 USHF.R.U32.HI UR7, URZ, UR11, UR9 ;  /* 0x0000000b3f070299 */ /* 0x000fe40008011609 */
[----:B------:R-:W-:-:S04]  /*0b90*/  UISETP.GE.AND UP0, UPT, UR5, 0x1, UPT ;  /* 0x000000010500788c */ /* 0x000fc8000bf06270 */
[----:B------:R-:W-:Y:S02]  /*0ba0*/  UP2UR UR8, UPR, URZ, 0x1 ;  /* 0x000000013f087883 */ /* 0x000fe40008000000 */
[----:B------:R-:W-:-:S04]  /*0bb0*/  PLOP3.LUT P0, PT, PT, PT, UP0, 0x40, 0x0 ;  /* 0x000000000000781c */ /* 0x000fc80003f0e808 */
[----:B------:R-:W-:Y:S01]  /*0bc0*/  UIADD3 UR7, UR10, UR7, URZ ;  /* 0x000000070a077290 */ /* 0x000fe2000fffe03f */
[----:B------:R-:W-:-:S03]  /*0bd0*/  IMAD.U32 R22, RZ, RZ, UR8 ;  /* 0x00000008ff167e24 */ /* 0x000fc6000f8e00ff */
[----:B------:R-:W-:-:S06]  /*0be0*/  UIADD3 UR4, UR7, UR4, URZ ;  /* 0x0000000407047290 */ /* 0x000fcc000fffe03f */
[----:B------:R-:W-:Y:S01]  /*0bf0*/  IMAD.U32 R0, RZ, RZ, UR4 ;  /* 0x00000004ff007e24 */ /* 0x000fe2000f8e00ff */
[----:B------:R-:W-:Y:S06]  /*0c00*/  @P0 BRA `(.L_x_992) ;  /* 0x0000000000400947 */ /* 0x000fec0003800000 */
[----:B------:R-:W-:Y:S01]  /*0c10*/  ISETP.LT.AND P0, PT, RZ, UR7, PT ;  /* 0x00000007ff007c0c */ /* 0x000fe2000bf01270 */
[----:B------:R-:W-:-:S12]  /*0c20*/  UIADD3 UR4, UR7, -0x1, URZ ;  /* 0xffffffff07047890 */ /* 0x000fd8000fffe03f */
[----:B------:R-:W-:Y:S05]  /*0c30*/  @P0 BRA `(.L_x_993) ;  /* 0x00000000001c0947 */ /* 0x000fea0003800000 */
[----:B------:R-:W-:Y:S02]  /*0c40*/  UISETP.NE.AND UP0, UPT, UR5, 0x1, UPT ;  /* 0x000000010500788c */ /* 0x000fe4000bf05270 */
[----:B------:R-:W-:-:S09]  /*0c50*/  UIADD3 UR4, -UR7, URZ, URZ ;  /* 0x0000003f07047290 */ /* 0x000fd2000fffe13f */
[----:B------:R-:W-:Y:S02]  /*0c60*/  @UP0 ULDC.64 UR10, c[0x0][0x9e8] ;  /* 0x00027a00000a0ab9 */ /* 0x000fe40000000a00 */
[----:B------:R-:W-:-:S04]  /*0c70*/  UIMAD.WIDE.U32 UR8, UR4, UR10, URZ ;  /* 0x0000000a040872a5 */ /* 0x000fc8000f8e003f */
[----:B------:R-:W-:-:S04]  /*0c80*/  @UP0 USHF.R.U32.HI UR4, URZ, UR11, UR9 ;  /* 0x0000000b3f040299 */ /* 0x000fc80008011609 */
[----:B------:R-:W-:Y:S01]  /*0c90*/  ULOP3.LUT UR4, URZ, UR4, URZ, 0x33, !UPT ;  /* 0x000000043f047292 */ /* 0x000fe2000f8e333f */
[----:B------:R-:W-:Y:S11]  /*0ca0*/  BRA `(.L_x_994) ;  /* 0x0000000000107947 */ /* 0x000ff60003800000 */
.L_x_993:
[----:B------:R-:W-:-:S11]  /*0cb0*/  UISETP.NE.AND UP0, UPT, UR5, 0x1, UPT ;  /* 0x000000010500788c */ /* 0x000fd6000bf05270 */
[----:B------:R-:W-:Y:S02]  /*0cc0*/  @UP0 ULDC.64 UR10, c[0x0][0x9e8] ;  /* 0x00027a00000a0ab9 */ /* 0x000fe40000000a00 */
[----:B------:R-:W-:-:S04]  /*0cd0*/  UIMAD.WIDE.U32 UR8, UR4, UR10, URZ ;  /* 0x0000000a040872a5 */ /* 0x000fc8000f8e003f */
[----:B------:R-:W-:-:S12]  /*0ce0*/  @UP0 USHF.R.U32.HI UR4, URZ, UR11, UR9 ;  /* 0x0000000b3f040299 */ /* 0x000fd80008011609 */
.L_x_994:
[----:B------:R-:W-:-:S06]  /*0cf0*/  UIMAD UR4, UR4, UR5, UR5 ;  /* 0x00000005040472a4 */ /* 0x000fcc000f8e0205 */
[----:B------:R-:W-:-:S07]  /*0d00*/  VIMNMX R0, R0, UR4, PT ;  /* 0x0000000400007c48 */ /* 0x000fce000bfe0100 */
.L_x_992:
[----:B------:R-:W-:Y:S01]  /*0d10*/  R2UR UR4, R23 ;  /* 0x00000000170472ca */ /* 0x000fe200000e0000 */
[CC--:B------:R-:W-:Y:S01]  /*0d20*/  IMAD R18, R17.reuse, R4.reuse, -R18 ;  /* 0x0000000411127224 */ /* 0x0c0fe200078e0a12 */
[----:B------:R-:W-:Y:S01]  /*0d30*/  IADD3 R2, R0, 0x3f, RZ ;  /* 0x0000003f00027810 */ /* 0x000fe20007ffe0ff */
[----:B------:R-:W-:-:S03]  /*0d40*/  IMAD R0, R17, R4, 0x3f ;  /* 0x0000003f11007424 */ /* 0x000fc600078e0204 */
[----:B------:R-:W-:Y:S02]  /*0d50*/  R2UR UR7, R18 ;  /* 0x00000000120772ca */ /* 0x000fe400000e0000 */
[----:B------:R-:W-:Y:S02]  /*0d60*/  SHF.R.S32.HI R5, RZ, 0x1f, R2 ;  /* 0x0000001fff057819 */ /* 0x000fe40000011402 */
[----:B------:R-:W-:Y:S02]  /*0d70*/  SHF.R.S32.HI R3, RZ, 0x1f, R0 ;  /* 0x0000001fff037819 */ /* 0x000fe40000011400 */
[----:B------:R-:W-:Y:S01]  /*0d80*/  LEA.HI R5, R5, R2, RZ, 0x6 ;  /* 0x0000000205057211 */ /* 0x000fe200078f30ff */
[----:B------:R-:W-:Y:S01]  /*0d90*/  UISETP.NE.AND UP0, UPT, UR4, URZ, UPT ;  /* 0x0000003f0400728c */ /* 0x000fe2000bf05270 */
[----:B------:R-:W-:Y:S02]  /*0da0*/  LEA.HI R3, R3, R0, RZ, 0x6 ;  /* 0x0000000003037211 */ /* 0x000fe400078f30ff */
[----:B------:R-:W-:Y:S01]  /*0db0*/  UMOV UR4, UR38 ;  /* 0x0000002600047c82 */ /* 0x000fe20008000000 */
[----:B------:R-:W-:-:S02]  /*0dc0*/  SHF.R.S32.HI R0, RZ, 0x6, R5 ;  /* 0x00000006ff007819 */ /* 0x000fc40000011405 */
[----:B------:R-:W-:-:S04]  /*0dd0*/  SHF.R.S32.HI R3, RZ, 0x6, R3 ;  /* 0x00000006ff037819 */ /* 0x000fc80000011403 */
[----:B------:R-:W-:Y:S01]  /*0de0*/  VIMNMX R203, R3, R0, PT ;  /* 0x0000000003cb7248 */ /* 0x000fe20003fe0100 */
[----:B------:R-:W-:Y:S01]  /*0df0*/  @UP0 ULDC UR8, c[0x0][0x44c] ;  /* 0x0001130000080ab9 */ /* 0x000fe20000000800 */
[----:B------:R-:W-:Y:S01]  /*0e00*/  @UP0 ULDC UR10, c[0x0][0x450] ;  /* 0x00011400000a0ab9 */ /* 0x000fe20000000800 */
[----:B------:R-:W-:-:S04]  /*0e10*/  UIMAD.WIDE.U32 UR8, UR38, UR8, URZ ;  /* 0x00000008260872a5 */ /* 0x000fc8000f8e003f */
[----:B------:R-:W-:Y:S02]  /*0e20*/  @UP0 USHF.R.U32.HI UR4, URZ, UR10, UR9 ;  /* 0x0000000a3f040299 */ /* 0x000fe40008011609 */
[----:B------:R-:W-:Y:S02]  /*0e30*/  UISETP.GE.AND UP0, UPT, UR5, 0x1, UPT ;  /* 0x000000010500788c */ /* 0x000fe4000bf06270 */
[----:B------:R-:W-:-:S03]  /*0e40*/  UIADD3 UR4, UR7, UR4, URZ ;  /* 0x0000000407047290 */ /* 0x000fc6000fffe03f */
[----:B------:R-:W-:Y:S01]  /*0e50*/  ULDC UR7, c[0x0][0x9dc] ;  /* 0x0002770000077ab9 */ /* 0x000fe20000000800 */
[----:B------:R-:W-:Y:S01]  /*0e60*/  PLOP3.LUT P0, PT, PT, PT, UP0, 0x40, 0x0 ;  /* 0x000000000000781c */ /* 0x000fe20003f0e808 */
[----:B------:R-:W-:-:S12]  /*0e70*/  UIADD3 UR7, UR4, -UR7, URZ ;  /* 0x8000000704077290 */ /* 0x000fd8000fffe03f */
[----:B------:R-:W-:Y:S05]  /*0e80*/  @P0 BRA `(.L_x_995) ;  /* 0x0000000000440947 */ /* 0x000fea0003800000 */
[----:B------:R-:W-:-:S06]  /*0e90*/  UISETP.GT.AND UP0, UPT, UR4, -0x1, UPT ;  /* 0xffffffff0400788c */ /* 0x000fcc000bf04270 */
[----:B------:R-:W-:-:S13]  /*0ea0*/  PLOP3.LUT P0, PT, PT, PT, UP0, 0x80, 0x0 ;  /* 0x000000000000781c */ /* 0x000fda0003f0f008 */
[----:B------:R-:W-:Y:S05]  /*0eb0*/  @P0 BRA `(.L_x_996) ;  /* 0x00000000001c0947 */ /* 0x000fea0003800000 */
[----:B------:R-:W-:Y:S02]  /*0ec0*/  UISETP.NE.AND UP0, UPT, UR5, 0x1, UPT ;  /* 0x000000010500788c */ /* 0x000fe4000bf05270 */
[----:B------:R-:W-:-:S09]  /*0ed0*/  ULOP3.LUT UR4, URZ, UR4, URZ, 0x33, !UPT ;  /* 0x000000043f047292 */ /* 0x000fd2000f8e333f */
[----:B------:R-:W-:Y:S02]  /*0ee0*/  @UP0 ULDC.64 UR10, c[0x0][0x9e8] ;  /* 0x00027a00000a0ab9 */ /* 0x000fe40000000a00 */
[----:B------:R-:W-:-:S04]  /*0ef0*/  UIMAD.WIDE.U32 UR8, UR4, UR10, URZ ;  /* 0x0000000a040872a5 */ /* 0x000fc8000f8e003f */
[----:B------:R-:W-:-:S04]  /*0f00*/  @UP0 USHF.R.U32.HI UR4, URZ, UR11, UR9 ;  /* 0x0000000b3f040299 */ /* 0x000fc80008011609 */
[----:B------:R-:W-:Y:S01]  /*0f10*/  ULOP3.LUT UR4, URZ, UR4, URZ, 0x33, !UPT ;  /* 0x000000043f047292 */ /* 0x000fe2000f8e333f */
[----:B------:R-:W-:Y:S11]  /*0f20*/  BRA `(.L_x_997) ;  /* 0x0000000000107947 */ /* 0x000ff60003800000 */
.L_x_996:
[----:B------:R-:W-:-:S11]  /*0f30*/  UISETP.NE.AND UP0, UPT, UR5, 0x1, UPT ;  /* 0x000000010500788c */ /* 0x000fd6000bf05270 */
[----:B------:R-:W-:Y:S02]  /*0f40*/  @UP0 ULDC.64 UR10, c[0x0][0x9e8] ;  /* 0x00027a00000a0ab9 */ /* 0x000fe40000000a00 */
[----:B------:R-:W-:-:S04]  /*0f50*/  UIMAD.WIDE.U32 UR8, UR4, UR10, URZ ;  /* 0x0000000a040872a5 */ /* 0x000fc8000f8e003f */
[----:B------:R-:W-:-:S12]  /*0f60*/  @UP0 USHF.R.U32.HI UR4, URZ, UR11, UR9 ;  /* 0x0000000b3f040299 */ /* 0x000fd80008011609 */
.L_x_997:
[----:B------:R-:W-:-:S04]  /*0f70*/  UIMAD UR4, UR4, UR5, URZ ;  /* 0x00000005040472a4 */ /* 0x000fc8000f8e023f */
[----:B------:R-:W-:-:S04]  /*0f80*/  UISETP.LT.AND UP0, UPT, UR7, UR4, UPT ;  /* 0x000000040700728c */ /* 0x000fc8000bf01270 */
[----:B------:R-:W-:-:S12]  /*0f90*/  USEL UR7, UR7, UR4, !UP0 ;  /* 0x0000000407077287 */ /* 0x000fd8000c000000 */
.L_x_995:
[----:B------:R-:W-:Y:S02]  /*0fa0*/  USHF.R.S32.HI UR4, URZ, 0x1f, UR7 ;  /* 0x0000001f3f047899 */ /* 0x000fe40008011407 */
[----:B------:R-:W-:Y:S02]  /*0fb0*/  USHF.R.U32.HI UR11, URZ, 0x10, UR6 ;  /* 0x000000103f0b7899 */ /* 0x000fe40008011606 */
[----:B------:R-:W-:Y:S02]  /*0fc0*/  ULEA.HI UR4, UR4, UR7, URZ, 0x6 ;  /* 0x0000000704047291 */ /* 0x000fe4000f8f303f */
[----:B------:R-:W-:Y:S02]  /*0fd0*/  ULOP3.LUT UR7, UR6, 0xffff, URZ, 0xc0, !UPT ;  /* 0x0000ffff06077892 */ /* 0x000fe4000f8ec03f */
[----:B------:R-:W-:-:S04]  /*0fe0*/  USHF.R.S32.HI UR4, URZ, 0x6, UR4 ;  /* 0x000000063f047899 */ /* 0x000fc80008011404 */
[----:B------:R-:W-:-:S04]  /*0ff0*/  UISETP.LT.AND UP0, UPT, URZ, UR4, UPT ;  /* 0x000000043f00728c */ /* 0x000fc8000bf01270 */
[----:B------:R-:W-:Y:S02]  /*1000*/  USEL UR10, URZ, UR4, !UP0 ;  /* 0x000000043f0a7287 */ /* 0x000fe4000c000000 */
[----:B------:R-:W-:Y:S01]  /*1010*/  UISETP.NE.AND UP0, UPT, UR11, URZ, UPT ;  /* 0x0000003f0b00728c */ /* 0x000fe2000bf05270 */
[----:B------:R-:W-:-:S03]  /*1020*/  UMOV UR4, URZ ;  /* 0x0000003f00047c82 */ /* 0x000fc60008000000 */
[----:B------:R-:W-:-:S07]  /*1030*/  ISETP.GT.AND P0, PT, R203, UR10, PT ;  /* 0x0000000acb007c0c */ /* 0x000fce000bf04270 */
[----:B------:R-:W-:-:S06]  /*1040*/  @!UP0 ULDC UR11, c[0x0][0x9f0] ;  /* 0x00027c00000b8ab9 */ /* 0x000fcc0000000800 */
[----:B------:R-:W-:Y:S05]  /*1050*/  @!P0 BRA `(.L_x_998) ;  /* 0x00000000008c8947 */ /* 0x000fea0003800000 */
[----:B------:R-:W-:Y:S01]  /*1060*/  IMAD.U32 R4, RZ, RZ, UR11 ;  /* 0x0000000bff047e24 */ /* 0x000fe2000f8e00ff */
[----:B------:R-:W-:-:S04]  /*1070*/  UMOV UR4, URZ ;  /* 0x0000003f00047c82 */ /* 0x000fc80008000000 */
[----:B------:R-:W-:-:S04]  /*1080*/  IABS R0, R4 ;  /* 0x0000000400007213 */ /* 0x000fc80000000000 */
[----:B------:R-:W-:Y:S02]  /*1090*/  R2UR UR12, R0 ;  /* 0x00000000000c72ca */ /* 0x000fe400000e0000 */
[----:B------:R-:W-:Y:S02]  /*10a0*/  IADD3 R0, R4, -0x1, R203 ;  /* 0xffffffff04007810 */ /* 0x000fe40007ffe0cb */
[----:B------:R-:W-:Y:S02]  /*10b0*/  IABS R4, R4 ;  /* 0x0000000400047213 */ /* 0x000fe40000000000 */
[----:B------:R-:W-:Y:S02]  /*10c0*/  R2UR UR6, R0 ;  /* 0x00000000000672ca */ /* 0x000fe400000e0000 */
[----:B------:R-:W-:-:S05]  /*10d0*/  IADD3 R4, RZ, -R4, RZ ;  /* 0x80000004ff047210 */ /* 0x000fca0007ffe0ff */
[----:B------:R-:W0:Y:S06]  /*10e0*/  I2F.RP R2, UR12 ;  /* 0x0000000c00027d06 */ /* 0x000e2c0008209400 */
[----:B------:R-:W-:-:S06]  /*10f0*/  UIADD3 UR6, -UR10, UR6, URZ ;  /* 0x000000060a067290 */ /* 0x000fcc000fffe13f */
[----:B------:R-:W-:Y:S01]  /*1100*/  IMAD.U32 R0, RZ, RZ, UR6 ;  /* 0x00000006ff007e24 */ /* 0x000fe2000f8e00ff */
[----:B------:R-:W-:Y:S01]  /*1110*/  ULOP3.LUT UR6, UR6, UR11, URZ, 0x3c, !UPT ;  /* 0x0000000b06067292 */ /* 0x000fe2000f8e3c3f */
[----:B0-----:R-:W0:Y:S03]  /*1120*/  MUFU.RCP R2, R2 ;  /* 0x0000000200027308 */ /* 0x001e260000001000 */
[----:B------:R-:W-:-:S04]  /*1130*/  IABS R0, R0 ;  /* 0x0000000000007213 */ /* 0x000fc80000000000 */
[----:B------:R-:W-:Y:S01]  /*1140*/  R2UR UR9, R0 ;  /* 0x00000000000972ca */ /* 0x000fe200000e0000 */
[----:B------:R-:W-:Y:S02]  /*1150*/  IMAD.MOV.U32 R0, RZ, RZ, R4 ;  /* 0x000000ffff007224 */ /* 0x000fe400078e0004 */
[----:B0-----:R-:W-:-:S06]  /*1160*/  VIADD R3, R2, 0xffffffe ;  /* 0x0ffffffe02037836 */ /* 0x001fcc0000000000 */
        /* <DEDUP_REMOVED lines=18> */
.L_x_998:
[----:B------:R-:W-:Y:S02]  /*1290*/  UIMAD UR5, UR7, UR4, UR10 ;  /* 0x00000004070572a4 */ /* 0x000fe4000f8e020a */
[----:B------:R-:W-:Y:S01]  /*12a0*/  IMAD.U32 R0, RZ, RZ, UR4 ;  /* 0x00000004ff007e24 */ /* 0x000fe2000f8e00ff */
[----:B------:R-:W-:Y:S01]  /*12b0*/  PLOP3.LUT P0, PT, PT, PT, PT, 0x80, 0x0 ;  /* 0x000000000000781c */ /* 0x000fe20003f0f070 */
[----:B------:R-:W-:Y:S01]  /*12c0*/  IMAD.MOV.U32 R2, RZ, RZ, RZ ;  /* 0x000000ffff027224 */ /* 0x000fe200078e00ff */
[----:B------:R-:W-:Y:S02]  /*12d0*/  CS2R R150, SRZ ;  /* 0x0000000000967805 */ /* 0x000fe4000001ff00 */
[----:B------:R-:W-:Y:S02]  /*12e0*/  CS2R R148, SRZ ;  /* 0x0000000000947805 */ /* 0x000fe4000001ff00 */
[----:B------:R-:W-:Y:S01]  /*12f0*/  VIADDMNMX R203, R0, UR5, R203, PT ;  /* 0x0000000500cb7c46 */ /* 0x000fe2000b8001cb */
[----:B------:R-:W-:Y:S01]  /*1300*/  IMAD.MOV.U32 R0, RZ, RZ, RZ ;  /* 0x000000ffff007224 */ /* 0x000fe200078e00ff */
[----:B------:R-:W-:-:S02]  /*1310*/  MOV R200, UR5 ;  /* 0x0000000500c87c02 */ /* 0x000fc40008000f00 */
[----:B------:R-:W-:Y:S02]  /*1320*/  CS2R R146, SRZ ;  /* 0x0000000000927805 */ /* 0x000fe4000001ff00 */
[----:B------:R-:W-:Y:S02]  /*1330*/  ISETP.GT.AND P1, PT, R203, UR5, PT ;  /* 0x00000005cb007c0c */ /* 0x000fe4000bf24270 */
        /* <DEDUP_REMOVED lines=66> */
[----:B------:R-:W-:-:S05]  /*1760*/  SHF.R.S32.HI R58, RZ, 0x7, R57 ;  /* 0x00000007ff3a7819 */ /* 0x000fca0000011439 */
        /* <DEDUP_REMOVED lines=19> */
[----:B------:R-:W-:Y:S01]  /*18a0*/  MOV R5, UR5 ;  /* 0x0000000500057c02 */ /* 0x000fe20008000f00 */
[----:B------:R-:W-:Y:S01]  /*18b0*/  ULDC.64 UR4, c[0x4][0x140] ;  /* 0x0100500000047ab9 */ /* 0x000fe20000000a00 */
[----:B------:R-:W-:Y:S01]  /*18c0*/  IMAD.U32 R10, RZ, RZ, UR6 ;  /* 0x00000006ff0a7e24 */ /* 0x000fe2000f8e00ff */
[----:B------:R-:W-:Y:S01]  /*18d0*/  MOV R11, UR7 ;  /* 0x00000007000b7c02 */ /* 0x000fe20008000f00 */
[----:B------:R-:W-:Y:S02]  /*18e0*/  IMAD.U32 R6, RZ, RZ, UR4 ;  /* 0x00000004ff067e24 */ /* 0x000fe4000f8e00ff */
[----:B------:R-:W-:-:S02]  /*18f0*/  IMAD.U32 R7, RZ, RZ, UR5 ;  /* 0x00000005ff077e24 */ /* 0x000fc4000f8e00ff */
[----:B------:R-:W-:Y:S02]  /*1900*/  IMAD.MOV.U32 R8, RZ, RZ, 0x70 ;  /* 0x00000070ff087424 */ /* 0x000fe400078e00ff */
[----:B------:R-:W-:Y:S02]  /*1910*/  IMAD.MOV.U32 R12, RZ, RZ, 0x1 ;  /* 0x00000001ff0c7424 */ /* 0x000fe400078e00ff */
[----:B0-----:R-:W-:-:S07]  /*1920*/  IMAD.MOV.U32 R13, RZ, RZ, RZ ;  /* 0x000000ffff0d7224 */ /* 0x001fce00078e00ff */
[----:B------:R-:W-:-:S07]  /*1930*/  LEPC R20, `(.L_x_1000) ;  /* 0x000000001014794e */ /* 0x000fce0000000000 */
[----:B-1----:R-:W-:Y:S05]  /*1940*/  CALL.ABS.NOINC R2 ;  /* 0x0000000002007343 */ /* 0x002fea0003c00000 */
.L_x_1000:
[----:B------:R-:W-:Y:S02]  /*1950*/  R2UR UR4, R16 ;  /* 0x00000000100472ca */ /* 0x000fe400000e0000 */
[----:B------:R-:W-:-:S11]  /*1960*/  SHF.L.U32 R0, RZ, 0x1f, RZ ;  /* 0x0000001fff007819 */ /* 0x000fd600000006ff */
[----:B------:R-:W0:Y:S02]  /*1970*/  SYNCS.PHASECHK.TRANS64.TRYWAIT P0, [UR4+0x30800], R0 ;  /* 0x03080000ff0075a7 */ /* 0x000e240008000144 */
[----:B0-----:R-:W-:Y:S05]  /*1980*/  @!P0 BRA `(.L_x_1001) ;  /* 0x0000012400f88947 */ /* 0x001fea0003800000 */
.L_x_1134:
[----:B------:R-:W2:Y:S02]  /*1990*/  LDL R2, [R1+0x4] ;  /* 0x0000040001027983 */ /* 0x000ea40000100800 */
[----:B--2---:R-:W-:-:S13]  /*19a0*/  R2UR UR4, R2 ;  /* 0x00000000020472ca */ /* 0x004fda00000e0000 */
[----:B------:R-:W-:-:S06]  /*19b0*/  ULOP3.LUT UR4, UR4, 0x1, URZ, 0xfc, !UPT ;  /* 0x0000000104047892 */ /* 0x000fcc000f8efc3f */
[----:B------:R-:W-:-:S04]  /*19c0*/  MOV R2, UR4 ;  /* 0x0000000400027c02 */ /* 0x000fc80008000f00 */
[----:B------:R-:W-:-:S13]  /*19d0*/  ISETP.NE.AND P0, PT, R2, 0x3, PT ;  /* 0x000000030200780c */ /* 0x000fda0003f05270 */
[----:B------:R-:W-:Y:S05]  /*19e0*/  @!P0 BRA `(.L_x_1002) ;  /* 0x0000000000048947 */ /* 0x000fea0003800000 */
[----:B------:R-:W-:Y:S01]  /*19f0*/  BPT.TRAP 0x1 ;  /* 0x000000040000795c */ /* 0x000fe20000300000 */
.L_x_1002:
[----:B------:R-:W-:-:S13]  /*1a00*/  R2UR UR4, R16 ;  /* 0x00000000100472ca */ /* 0x000fda00000e0000 */
[----:B------:R1:W2:Y:S01]  /*1a10*/  SYNCS.PHASECHK.TRANS64.TRYWAIT P1, [UR4+0x30830], R0 ;  /* 0x03083000ff0075a7 */ /* 0x0002a20008020144 */
[----:B------:R-:W-:Y:S05]  /*1a20*/  @!P0 BRA `(.L_x_1003) ;  /* 0x0000000000048947 */ /* 0x000fea0003800000 */
[----:B------:R-:W-:Y:S01]  /*1a30*/  BPT.TRAP 0x1 ;  /* 0x000000040000795c */ /* 0x000fe20000300000 */
.L_x_1003:
[----:B------:R-:W-:-:S05]  /*1a40*/  IMAD.U32 R6, RZ, RZ, UR36 ;  /* 0x00000024ff067e24 */ /* 0x000fca000f8e00ff */
[----:B------:R-:W-:Y:S01]  /*1a50*/  LOP3.LUT R6, R6, 0x10000, RZ, 0xfc, !PT ;  /* 0x0001000006067812 */ /* 0x000fe200078efcff */
[----:B--2---:R-:W-:Y:S06]  /*1a60*/  @P1 BRA `(.L_x_1004) ;  /* 0x00000000000c1947 */ /* 0x004fec0003800000 */
[----:B------:R-:W-:-:S13]  /*1a70*/  R2UR UR4, R16 ;  /* 0x00000000100472ca */ /* 0x000fda00000e0000 */
[----:B------:R-:W2:Y:S02]  /*1a80*/  SYNCS.PHASECHK.TRANS64.TRYWAIT P1, [UR4+0x30830], R0 ;  /* 0x03083000ff0075a7 */ /* 0x000ea40008020144 */
[----:B--2---:R-:W-:Y:S05]  /*1a90*/  @!P1 BRA `(.L_x_1005) ;  /* 0x0000012400d09947 */ /* 0x004fea0003800000 */
.L_x_1004:
[----:B------:R-:W-:Y:S05]  /*1aa0*/  WARPSYNC.ALL ;  /* 0x0000000000007948 */ /* 0x000fea0003800000 */
[----:B------:R-:W-:Y:S01]  /*1ab0*/  IMAD.MOV.U32 R7, RZ, RZ, 0x40000040 ;  /* 0x40000040ff077424 */ /* 0x000fe200078e00ff */
[----:B------:R-:W-:Y:S01]  /*1ac0*/  R2UR UR4, R16 ;  /* 0x00000000100472ca */ /* 0x000fe200000e0000 */
[----:B------:R-:W-:Y:S01]  /*1ad0*/  WARPGROUP.ARRIVE ;  /* 0x00000000000079c5 */ /* 0x000fe20000000000 */
[----:B------:R-:W-:Y:S01]  /*1ae0*/  R2UR UR8, R6 ;  /* 0x00000000060872ca */ /* 0x000fe200000e0000 */
[----:B------:R-:W-:Y:S01]  /*1af0*/  UMOV UR11, 0x40000040 ;  /* 0x40000040000b7882 */ /* 0x000fe20000000000 */
[----:B------:R-:W-:Y:S01]  /*1b00*/  R2UR UR9, R7 ;  /* 0x00000000070972ca */ /* 0x000fe200000e0000 */
[----:B------:R-:W-:Y:S01]  /*1b10*/  UMOV UR13, 0x40000040 ;  /* 0x40000040000d7882 */ /* 0x000fe20000000000 */
[----:B------:R-:W-:Y:S01]  /*1b20*/  UMOV UR7, 0x40000040 ;  /* 0x4000004000077882 */ /* 0x000fe20000000000 */
[----:B------:R-:W-:Y:S01]  /*1b30*/  UMOV UR5, UR13 ;  /* 0x0000000d00057c82 */ /* 0x000fe20008000000 */
[----:B------:R-:W-:Y:S01]  /*1b40*/  IMAD.U32 R11, RZ, RZ, UR13 ;  /* 0x0000000dff0b7e24 */ /* 0x000fe2000f8e00ff */
[----:B------:R-:W-:Y:S01]  /*1b50*/  UMOV UR13, 0x40000040 ;  /* 0x40000040000d7882 */ /* 0x000fe20000000000 */
[----:B------:R-:W-:Y:S01]  /*1b60*/  UMOV UR15, 0x40000040 ;  /* 0x40000040000f7882 */ /* 0x000fe20000000000 */
[----:B------:R-:W-:Y:S01]  /*1b70*/  UMOV UR17, 0x40000040 ;  /* 0x4000004000117882 */ /* 0x000fe20000000000 */
[----:B------:R-:W-:Y:S01]  /*1b80*/  UMOV UR21, 0x40000040 ;  /* 0x4000004000157882 */ /* 0x000fe20000000000 */
[----:B------:R-:W-:Y:S01]  /*1b90*/  UIADD3 UR4, UR4, 0x20400, URZ ;  /* 0x0002040004047890 */ /* 0x000fe2000fffe03f */
[----:B------:R-:W-:Y:S01]  /*1ba0*/  UMOV UR25, 0x40000040 ;  /* 0x4000004000197882 */ /* 0x000fe20000000000 */
[----:B------:R-:W-:-:S02]  /*1bb0*/  UMOV UR29, 0x40000040 ;  /* 0x40000040001d7882 */ /* 0x000fc40000000000 */
[----:B------:R-:W-:Y:S01]  /*1bc0*/  USHF.R.U32.HI UR4, URZ, 0x4, UR4 ;  /* 0x000000043f047899 */ /* 0x000fe20008011604 */
[----:B------:R-:W-:Y:S01]  /*1bd0*/  UMOV UR33, 0x40000040 ;  /* 0x4000004000217882 */ /* 0x000fe20000000000 */
[----:B------:R-:W-:Y:S02]  /*1be0*/  UMOV UR37, 0x40000040 ;  /* 0x4000004000257882 */ /* 0x000fe40000000000 */
[----:B------:R-:W-:Y:S01]  /*1bf0*/  ULOP3.LUT UR4, UR4, 0x3fff, URZ, 0xc0, !UPT ;  /* 0x00003fff04047892 */ /* 0x000fe2000f8ec03f */
[----:B------:R-:W-:Y:S01]  /*1c00*/  UMOV UR41, 0x40000040 ;  /* 0x4000004000297882 */ /* 0x000fe20000000000 */
[----:B------:R-:W-:Y:S02]  /*1c10*/  UMOV UR45, 0x40000040 ;  /* 0x40000040002d7882 */ /* 0x000fe40000000000 */
[----:B------:R-:W-:Y:S01]  /*1c20*/  ULOP3.LUT UR18, UR4, 0x10000, URZ, 0xfc, !UPT ;  /* 0x0001000004127892 */ /* 0x000fe2000f8efc3f */
[----:B------:R-:W-:Y:S01]  /*1c30*/  UMOV UR49, 0x40000040 ;  /* 0x4000004000317882 */ /* 0x000fe20000000000 */
[----:B------:R-:W-:-:S02]  /*1c40*/  UMOV UR53, 0x40000040 ;  /* 0x4000004000357882 */ /* 0x000fc40000000000 */
[----:B------:R-:W-:Y:S02]  /*1c50*/  UIADD3 UR6, UR18, 0x2, URZ ;  /* 0x0000000212067890 */ /* 0x000fe4000fffe03f */
[----:B------:R-:W-:Y:S02]  /*1c60*/  UIADD3 UR14, UR18, 0x200, URZ ;  /* 0x00000200120e7890 */ /* 0x000fe4000fffe03f */
[----:B------:R-:W-:Y:S01]  /*1c70*/  IMAD.U32 R20, RZ, RZ, UR18 ;  /* 0x00000012ff147e24 */ /* 0x000fe2000f8e00ff */
[----:B------:R-:W-:Y:S02]  /*1c80*/  UMOV UR10, UR18 ;  /* 0x00000012000a7c82 */ /* 0x000fe40008000000 */
[----:B------:R-:W-:Y:S01]  /*1c90*/  HGMMA.64x64x16.F32 R24, gdesc[UR8], RZ, !UPT, gsb0 ;  /* 0x00e00000081879f0 */ /* 0x000fe2000c0008ff */
[----:B------:R-:W-:Y:S01]  /*1ca0*/  R2UR UR10, R6 ;  /* 0x00000000060a72ca */ /* 0x000fe200000e0000 */
[----:B------:R-:W-:Y:S02]  /*1cb0*/  UMOV UR9, 0x40000040 ;  /* 0x4000004000097882 */ /* 0x000fe40000000000 */
[----:B------:R-:W-:-:S10]  /*1cc0*/  IMAD.U32 R15, RZ, RZ, UR9 ;  /* 0x00000009ff0f7e24 */ /* 0x000fd4000f8e00ff */
[----:B------:R-:W-:Y:S02]  /*1cd0*/  UIADD3 UR4, UR10, 0x2, URZ ;  /* 0x000000020a047890 */ /* 0x000fe4000fffe03f */
[----:B------:R-:W-:Y:S02]  /*1ce0*/  UIADD3 UR16, UR10, 0x402, URZ ;  /* 0x000004020a107890 */ /* 0x000fe4000fffe03f */
[----:B------:R-:W-:Y:S02]  /*1cf0*/  UIADD3 UR20, UR10, 0x404, URZ ;  /* 0x000004040a147890 */ /* 0x000fe4000fffe03f */
[----:B------:R-:W-:Y:S01]  /*1d00*/  UIADD3 UR24, UR10, 0x406, URZ ;  /* 0x000004060a187890 */ /* 0x000fe2000fffe03f */
[----:B------:R-:W-:Y:S01]  /*1d10*/  UMOV UR12, UR4 ;  /* 0x00000004000c7c82 */ /* 0x000fe20008000000 */
[----:B------:R-:W-:Y:S01]  /*1d20*/  UIADD3 UR28, UR10, 0x800, URZ ;  /* 0x000008000a1c7890 */ /* 0x000fe2000fffe03f */
[----:B------:R-:W-:Y:S01]  /*1d30*/  MOV R10, UR12 ;  /* 0x0000000c000a7c02 */ /* 0x000fe20008000f00 */
[----:B------:R-:W-:Y:S01]  /*1d40*/  UMOV UR4, UR12 ;  /* 0x0000000c00047c82 */ /* 0x000fe20008000000 */
[----:B------:R-:W-:-:S02]  /*1d50*/  UIADD3 UR12, UR10, 0x400, URZ ;  /* 0x000004000a0c7890 */ /* 0x000fc4000fffe03f */
[----:B------:R-:W-:Y:S02]  /*1d60*/  UIADD3 UR32, UR10, 0x802, URZ ;  /* 0x000008020a207890 */ /* 0x000fe4000fffe03f */
[----:B------:R-:W-:Y:S02]  /*1d70*/  UIADD3 UR36, UR10, 0x804, URZ ;  /* 0x000008040a247890 */ /* 0x000fe4000fffe03f */
[----:B------:R-:W-:Y:S02]  /*1d80*/  UIADD3 UR40, UR10, 0x806, URZ ;  /* 0x000008060a287890 */ /* 0x000fe4000fffe03f */
[----:B------:R-:W-:Y:S02]  /*1d90*/  UIADD3 UR44, UR10, 0xc00, URZ ;  /* 0x00000c000a2c7890 */ /* 0x000fe4000fffe03f */
[----:B------:R-:W-:Y:S02]  /*1da0*/  UIADD3 UR48, UR10, 0xc02, URZ ;  /* 0x00000c020a307890 */ /* 0x000fe4000fffe03f */
[----:B------:R-:W-:Y:S01]  /*1db0*/  UIADD3 UR52, UR10, 0xc04, URZ ;  /* 0x00000c040a347890 */ /* 0x000fe2000fffe03f */
[----:B------:R-:W-:-:S02]  /*1dc0*/  WARPGROUP.DEPBAR.LE gsb0, 0x0 ;  /* 0x00008000000079c5 */ /* 0x000fc40000010000 */
[----:B------:R-:W-:-:S06]  /*1dd0*/  WARPGROUP.ARRIVE ;  /* 0x00000000000079c5 */ /* 0x000fcc0000000000 */
[----:B------:R-:W-:Y:S01]  /*1de0*/  HGMMA.64x64x16.F32 R24, gdesc[UR4], R24, gsb0 ;  /* 0x00e00000041879f0 */ /* 0x000fe20008000818 */
[----:B------:R-:W-:Y:S02]  /*1df0*/  UIADD3 UR4, UR10, 0x4, URZ ;  /* 0x000000040a047890 */ /* 0x000fe4000fffe03f */
[----:B------:R-:W-:Y:S01]  /*1e00*/  UIADD3 UR6, UR18, 0x4, URZ ;  /* 0x0000000412067890 */ /* 0x000fe2000fffe03f */
[----:B------:R-:W-:Y:S01]  /*1e10*/  UMOV UR5, UR9 ;  /* 0x0000000900057c82 */ /* 0x000fe20008000000 */
[----:B------:R-:W-:Y:S01]  /*1e20*/  UMOV UR7, 0x40000040 ;  /* 0x4000004000077882 */ /* 0x000fe20000000000 */
[----:B------:R-:W-:Y:S02]  /*1e30*/  UMOV UR9, 0x40000040 ;  /* 0x4000004000097882 */ /* 0x000fe40000000000 */
[----:B------:R-:W-:Y:S02]  /*1e40*/  UMOV UR8, UR4 ;  /* 0x0000000400087c82 */ /* 0x000fe40008000000 */
[----:B------:R-:W-:Y:S01]  /*1e50*/  UMOV UR4, UR8 ;  /* 0x0000000800047c82 */ /* 0x000fe20008000000 */
[----:B------:R-:W-:Y:S01]  /*1e60*/  IMAD.U32 R14, RZ, RZ, UR8 ;  /* 0x00000008ff0e7e24 */ /* 0x000fe2000f8e00ff */
[----:B------:R-:W-:-:S02]  /*1e70*/  UIADD3 UR8, UR10, 0x6, URZ ;  /* 0x000000060a087890 */ /* 0x000fc4000fffe03f */
[----:B------:R-:W-:Y:S01]  /*1e80*/  UIADD3 UR10, UR10, 0xc06, URZ ;  /* 0x00000c060a0a7890 */ /* 0x000fe2000fffe03f */
[----:B------:R-:W-:Y:S02]  /*1e90*/  WARPGROUP.DEPBAR.LE gsb0, 0x0 ;  /* 0x00008000000079c5 */ /* 0x000fe40000010000 */
[----:B------:R-:W-:-:S06]  /*1ea0*/  WARPGROUP.ARRIVE ;  /* 0x00000000000079c5 */ /* 0x000fcc0000000000 */
[----:B------:R-:W-:Y:S01]  /*1eb0*/  HGMMA.64x64x16.F32 R24, gdesc[UR4], R24, gsb0 ;  /* 0x00e00000041879f0 */ /* 0x000fe20008000818 */
[----:B------:R-:W-:Y:S01]  /*1ec0*/  UIADD3 UR6, UR18, 0x6, URZ ;  /* 0x0000000612067890 */ /* 0x000fe2000fffe03f */
[----:B------:R-:W-:Y:S01]  /*1ed0*/  UMOV UR4, UR8 ;  /* 0x0000000800047c82 */ /* 0x000fe20008000000 */
[----:B------:R-:W-:Y:S01]  /*1ee0*/  UMOV UR5, UR9 ;  /* 0x0000000900057c82 */ /* 0x000fe20008000000 */
[----:B------:R-:W-:Y:S01]  /*1ef0*/  UMOV UR7, 0x40000040 ;  /* 0x4000004000077882 */ /* 0x000fe20000000000 */
        /* <DEDUP_REMOVED lines=9> */
[----:B------:R-:W-:Y:S03]  /*1f90*/  HGMMA.64x64x16.F32 R24, gdesc[UR12], R24, gsb0 ;  /* 0x00e000000c1879f0 */ /* 0x000fe60008000818 */
        /* <DEDUP_REMOVED lines=68> */
[----:B------:R-:W-:Y:S01]  /*23e0*/  UMOV UR5, 0x40000040 ;  /* 0x4000004000057882 */ /* 0x000fe20000000000 */
[----:B------:R-:W-:Y:S01]  /*23f0*/  UMOV UR7, 0x40000040 ;  /* 0x4000004000077882 */ /* 0x000fe20000000000 */
[----:B------:R-:W-:Y:S01]  /*2400*/  MOV R12, UR4 ;  /* 0x00000004000c7c02 */ /* 0x000fe20008000f00 */
[----:B------:R-:W-:Y:S01]  /*2410*/  IMAD.U32 R13, RZ, RZ, UR5 ;  /* 0x00000005ff0d7e24 */ /* 0x000fe2000f8e00ff */
[----:B------:R-:W-:Y:S02]  /*2420*/  WARPGROUP.DEPBAR.LE gsb0, 0x0 ;  /* 0x00008000000079c5 */ /* 0x000fe40000010000 */
[----:B------:R-:W-:-:S06]  /*2430*/  WARPGROUP.ARRIVE ;  /* 0x00000000000079c5 */ /* 0x000fcc0000000000 */
[----:B------:R-:W-:Y:S03]  /*2440*/  HGMMA.64x64x16.F32 R24, gdesc[UR4], R24, gsb0 ;  /* 0x00e00000041879f0 */ /* 0x000fe60008000818 */
[----:B------:R-:W-:Y:S02]  /*2450*/  WARPGROUP.DEPBAR.LE gsb0, 0x0 ;  /* 0x00008000000079c5 */ /* 0x000fe40000010000 */
[----:B------:R-:W-:Y:S05]  /*2460*/  @!P0 BRA `(.L_x_1006) ;  /* 0x0000000000048947 */ /* 0x000fea0003800000 */
[----:B------:R-:W-:Y:S01]  /*2470*/  BPT.TRAP 0x1 ;  /* 0x000000040000795c */ /* 0x000fe20000300000 */
.L_x_1006:
[----:B01----:R-:W-:Y:S01]  /*2480*/  LOP3.LUT R0, R57, 0xffffff80, RZ, 0xc0, !PT ;  /* 0xffffff8039007812 */ /* 0x003fe200078ec0ff */
[----:B------:R-:W-:Y:S01]  /*2490*/  ULDC UR11, c[0x0][0x2f0] ;  /* 0x0000bc00000b7ab9 */ /* 0x000fe20000000800 */
[----:B------:R-:W-:Y:S01]  /*24a0*/  R2UR UR5, R23 ;  /* 0x00000000170572ca */ /* 0x000fe200000e0000 */
[----:B------:R-:W-:Y:S01]  /*24b0*/  ULDC UR14, c[0x0][0x9e0] ;  /* 0x00027800000e7ab9 */ /* 0x000fe20000000800 */
[----:B------:R-:W-:Y:S01]  /*24c0*/  LEA.HI R56, R56, R19, RZ, 0x2 ;  /* 0x0000001338387211 */ /* 0x000fe200078f10ff */
[----:B------:R-:W-:Y:S01]  /*24d0*/  IMAD.IADD R0, R19, 0x1, -R0 ;  /* 0x0000000113007824 */ /* 0x000fe200078e0a00 */
[----:B------:R-:W-:Y:S02]  /*24e0*/  LEA.HI R5, R58, R58, RZ, 0x1 ;  /* 0x0000003a3a057211 */ /* 0x000fe400078f08ff */
[----:B------:R-:W-:Y:S02]  /*24f0*/  LOP3.LUT R56, R56, 0xfffffffc, RZ, 0xc0, !PT ;  /* 0xfffffffc38387812 */ /* 0x000fe400078ec0ff */
[----:B------:R-:W-:-:S02]  /*2500*/  SHF.R.S32.HI R3, RZ, 0x1f, R0 ;  /* 0x0000001fff037819 */ /* 0x000fc40000011400 */
[----:B------:R-:W-:Y:S01]  /*2510*/  LOP3.LUT R5, R5, 0x3fffffe, RZ, 0xc0, !PT ;  /* 0x03fffffe05057812 */ /* 0x000fe200078ec0ff */
[----:B------:R-:W-:Y:S01]  /*2520*/  IMAD.IADD R56, R19, 0x1, -R56 ;  /* 0x0000000113387824 */ /* 0x000fe200078e0a38 */
[CC--:B------:R-:W-:Y:S01]  /*2530*/  LEA.HI R2, R3.reuse, R0.reuse, RZ, 0x2 ;  /* 0x0000000003027211 */ /* 0x0c0fe200078f10ff */
[----:B------:R-:W-:Y:S01]  /*2540*/  UISETP.NE.AND UP1, UPT, UR5, URZ, UPT ;  /* 0x0000003f0500728c */ /* 0x000fe2000bf25270 */
[----:B------:R-:W-:Y:S02]  /*2550*/  LEA.HI R4, R3, R0, RZ, 0x5 ;  /* 0x0000000003047211 */ /* 0x000fe400078f28ff */
[--C-:B------:R-:W-:Y:S01]  /*2560*/  SHF.R.S32.HI R3, RZ, 0x2, R2.reuse ;  /* 0x00000002ff037819 */ /* 0x100fe20000011402 */
[----:B------:R-:W-:Y:S01]  /*2570*/  ULDC UR5, c[0x0][0x9d8] ;  /* 0x0002760000057ab9 */ /* 0x000fe20000000800 */
[----:B------:R-:W-:Y:S01]  /*2580*/  SHF.R.S32.HI R8, RZ, 0x1f, R2 ;  /* 0x0000001fff087819 */ /* 0x000fe20000011402 */
[----:B------:R-:W-:Y:S01]  /*2590*/  FMUL.FTZ R26, R26, UR5 ;  /* 0x000000051a1a7c20 */ /* 0x000fe20008410000 */
[----:B------:R-:W-:Y:S01]  /*25a0*/  SHF.R.S32.HI R4, RZ, 0x5, R4 ;  /* 0x00000005ff047819 */ /* 0x000fe20000011404 */
[----:B------:R-:W-:Y:S01]  /*25b0*/  FMUL.FTZ R34, R34, UR5 ;  /* 0x0000000522227c20 */ /* 0x000fe20008410000 */
[-C--:B------:R-:W-:Y:S01]  /*25c0*/  LEA.HI R8, R8, R3.reuse, RZ, 0x3 ;  /* 0x0000000308087211 */ /* 0x080fe200078f18ff */
[----:B------:R-:W0:Y:S01]  /*25d0*/  MUFU.TANH R59, R26 ;  /* 0x0000001a003b7308 */ /* 0x000e220000002400 */
[----:B------:R-:W-:Y:S01]  /*25e0*/  LEA R9, R4, UR38, 0x4 ;  /* 0x0000002604097c11 */ /* 0x000fe2000f8e20ff */
[----:B------:R-:W-:Y:S01]  /*25f0*/  @UP1 ULDC UR6, c[0x0][0x450] ;  /* 0x0001140000061ab9 */ /* 0x000fe20000000800 */
[----:B------:R-:W-:Y:S01]  /*2600*/  LOP3.LUT R8, R8, 0xfffffff8, RZ, 0xc0, !PT ;  /* 0xfffffff808087812 */ /* 0x000fe200078ec0ff */
[----:B------:R-:W-:Y:S01]  /*2610*/  FMUL.FTZ R24, R24, UR5 ;  /* 0x0000000518187c20 */ /* 0x000fe20008410000 */
[----:B------:R-:W-:Y:S01]  /*2620*/  LEA.HI R4, R56, R56, RZ, 0x1 ;  /* 0x0000003838047211 */ /* 0x000fe200078f08ff */
[----:B------:R-:W-:Y:S01]  /*2630*/  FMUL.FTZ R25, R25, UR5 ;  /* 0x0000000519197c20 */ /* 0x000fe20008410000 */
[----:B------:R-:W-:Y:S01]  /*2640*/  R2UR UR4, R22 ;  /* 0x00000000160472ca */ /* 0x000fe200000e0000 */
[----:B------:R1:W2:Y:S01]  /*2650*/  MUFU.TANH R26, R34 ;  /* 0x00000022001a7308 */ /* 0x0002a20000002400 */
[----:B------:R-:W-:Y:S01]  /*2660*/  IADD3 R8, R9, R3, -R8 ;  /* 0x0000000309087210 */ /* 0x000fe20007ffe808 */
[----:B------:R-:W-:Y:S01]  /*2670*/  FMUL.FTZ R27, R27, UR5 ;  /* 0x000000051b1b7c20 */ /* 0x000fe20008410000 */
[----:B------:R-:W-:Y:S01]  /*2680*/  IADD3 R5, R58, -R5, RZ ;  /* 0x800000053a057210 */ /* 0x000fe20007ffe0ff */
[----:B------:R-:W-:Y:S01]  /*2690*/  FMUL.FTZ R28, R28, UR5 ;  /* 0x000000051c1c7c20 */ /* 0x000fe20008410000 */
[----:B------:R-:W-:Y:S01]  /*26a0*/  LOP3.LUT R3, R4, 0x1ffffffe, RZ, 0xc0, !PT ;  /* 0x1ffffffe04037812 */ /* 0x000fe200078ec0ff */
[----:B------:R-:W-:Y:S01]  /*26b0*/  FMUL.FTZ R29, R29, UR5 ;  /* 0x000000051d1d7c20 */ /* 0x000fe20008410000 */
[----:B------:R-:W-:Y:S01]  /*26c0*/  PLOP3.LUT P1, PT, PT, PT, UP1, 0x80, 0x0 ;  /* 0x000000000000781c */ /* 0x000fe20003f2f018 */
[----:B------:R-:W-:Y:S01]  /*26d0*/  IMAD R8, R5, 0x40, R8 ;  /* 0x0000004005087824 */ /* 0x000fe200078e0208 */
[----:B------:R-:W-:Y:S01]  /*26e0*/  R2UR UR7, R16 ;  /* 0x00000000100772ca */ /* 0x000fe200000e0000 */
[----:B------:R-:W-:Y:S01]  /*26f0*/  IMAD.IADD R3, R56, 0x1, -R3 ;  /* 0x0000000138037824 */ /* 0x000fe200078e0a03 */
[----:B------:R-:W-:Y:S01]  /*2700*/  PLOP3.LUT P2, PT, PT, PT, UP1, 0x80, 0x0 ;  /* 0x000000000000781c */ /* 0x000fe20003f4f018 */
[----:B------:R-:W-:Y:S01]  /*2710*/  UISETP.NE.AND UP0, UPT, UR4, URZ, UPT ;  /* 0x0000003f0400728c */ /* 0x000fe2000bf05270 */
[----:B------:R-:W-:Y:S01]  /*2720*/  LOP3.LUT R5, R2, 0x7ffffffc, RZ, 0xc0, !PT ;  /* 0x7ffffffc02057812 */ /* 0x000fe200078ec0ff */
[----:B------:R-:W-:Y:S01]  /*2730*/  IMAD R19, R3, 0x8, R8 ;  /* 0x0000000803137824 */ /* 0x000fe200078e0208 */
[----:B------:R-:W-:Y:S01]  /*2740*/  @UP1 ULDC UR4, c[0x0][0x44c] ;  /* 0x0001130000041ab9 */ /* 0x000fe20000000800 */
[----:B------:R-:W-:-:S02]  /*2750*/  IMAD.MOV.U32 R8, RZ, RZ, -0x40 ;  /* 0xffffffc0ff087424 */ /* 0x000fc400078e00ff */
[----:B------:R-:W-:Y:S01]  /*2760*/  FMUL.FTZ R30, R30, UR5 ;  /* 0x000000051e1e7c20 */ /* 0x000fe20008410000 */
[----:B------:R-:W-:Y:S01]  /*2770*/  IMAD.IADD R5, R0, 0x1, -R5 ;  /* 0x0000000100057824 */ /* 0x000fe200078e0a05 */
[----:B------:R-:W-:Y:S01]  /*2780*/  MOV R3, R19 ;  /* 0x0000001300037202 */ /* 0x000fe20000000f00 */
[----:B------:R-:W-:-:S04]  /*2790*/  @P1 IMAD.HI.U32 R4, R19, UR4, RZ ;  /* 0x0000000413041c27 */ /* 0x000fc8000f8e00ff */
[----:B------:R-:W-:Y:S01]  /*27a0*/  FMUL.FTZ R31, R31, UR5 ;  /* 0x000000051f1f7c20 */ /* 0x000fe20008410000 */
[----:B------:R-:W-:Y:S01]  /*27b0*/  UIADD3 UR4, UR7, 0x30840, URZ ;  /* 0x0003084007047890 */ /* 0x000fe2000fffe03f */
[----:B------:R-:W3:Y:S01]  /*27c0*/  S2UR UR7, SR_CgaCtaId ;  /* 0x00000000000779c3 */ /* 0x000ee20000008800 */
[----:B-1----:R-:W-:Y:S01]  /*27d0*/  IMAD R34, R203, R8, 0x40 ;  /* 0x00000040cb227424 */ /* 0x002fe200078e0208 */
[----:B------:R-:W-:Y:S01]  /*27e0*/  @P2 SHF.R.U32.HI R3, RZ, UR6, R4 ;  /* 0x00000006ff032c19 */ /* 0x000fe20008011604 */
[----:B------:R-:W-:Y:S01]  /*27f0*/  FMUL.FTZ R32, R32, UR5 ;  /* 0x0000000520207c20 */ /* 0x000fe20008410000 */
[----:B------:R-:W-:Y:S01]  /*2800*/  FMUL.FTZ R33, R33, UR5 ;  /* 0x0000000521217c20 */ /* 0x000fe20008410000 */
[----:B------:R-:W-:Y:S02]  /*2810*/  VIADD R0, R34, 0x1 ;  /* 0x0000000122007836 */ /* 0x000fe40000000000 */
[----:B------:R-:W-:Y:S01]  /*2820*/  FMUL.FTZ R35, R35, UR5 ;  /* 0x0000000523237c20 */ /* 0x000fe20008410000 */
[----:B------:R-:W1:Y:S01]  /*2830*/  SHFL.IDX PT, R4, R3, RZ, 0x1c1f ;  /* 0x001c1fff03047589 */ /* 0x000e6200000e0000 */
[----:B------:R-:W-:Y:S01]  /*2840*/  FMUL.FTZ R36, R36, UR5 ;  /* 0x0000000524247c20 */ /* 0x000fe20008410000 */
        /* <DEDUP_REMOVED lines=15> */
[----:B---3--:R-:W-:Y:S01]  /*2940*/  UPRMT UR4, UR7, 0x654, UR4 ;  /* 0x0000065407047896 */ /* 0x008fe20008000004 */
[----:B------:R-:W-:Y:S01]  /*2950*/  FMUL.FTZ R52, R52, UR5 ;  /* 0x0000000534347c20 */ /* 0x000fe20008410000 */
[----:B------:R-:W-:Y:S01]  /*2960*/  FMUL.FTZ R53, R53, UR5 ;  /* 0x0000000535357c20 */ /* 0x000fe20008410000 */
[----:B------:R-:W-:Y:S01]  /*2970*/  FMUL.FTZ R54, R54, UR5 ;  /* 0x0000000536367c20 */ /* 0x000fe20008410000 */
[----:B------:R-:W-:Y:S01]  /*2980*/  FMUL.FTZ R55, R55, UR5 ;  /* 0x0000000537377c20 */ /* 0x000fe20008410000 */
[----:B------:R-:W-:Y:S01]  /*2990*/  IMAD R0, R5, -0x2, R0 ;  /* 0xfffffffe05007824 */ /* 0x000fe200078e0200 */
[----:B------:R-:W-:Y:S01]  /*29a0*/  ULDC UR5, c[0x0][0x288] ;  /* 0x0000a20000057ab9 */ /* 0x000fe20000000800 */
[----:B------:R-:W-:Y:S01]  /*29b0*/  PLOP3.LUT P1, PT, PT, PT, UP0, 0x40, 0x0 ;  /* 0x000000000000781c */ /* 0x000fe20003f2e808 */
[----:B------:R-:W3:Y:S01]  /*29c0*/  MUFU.TANH R24, R24 ;  /* 0x0000001800187308 */ /* 0x000ee20000002400 */
[----:B------:R-:W-:Y:S01]  /*29d0*/  MOV R154, UR5 ;  /* 0x00000005009a7c02 */ /* 0x000fe20008000f00 */
[----:B------:R-:W-:Y:S01]  /*29e0*/  SYNCS.ARRIVE.TRANS64.RED.A1T0 RZ, [UR4], RZ ;  /* 0x000000ffffff79a7 */ /* 0x000fe20008100404 */
[C---:B------:R-:W-:Y:S01]  /*29f0*/  IMAD R9, R17.reuse, UR11, R0 ;  /* 0x0000000b11097c24 */ /* 0x040fe2000f8e0200 */
[----:B------:R-:W-:Y:S01]  /*2a00*/  ULDC UR4, c[0x0][0x9dc] ;  /* 0x0002770000047ab9 */ /* 0x000fe20000000800 */
[----:B------:R-:W-:Y:S01]  /*2a10*/  IMAD R0, R17, UR11, R34 ;  /* 0x0000000b11007c24 */ /* 0x000fe2000f8e0222 */
[----:B------:R-:W-:Y:S01]  /*2a20*/  ULOP3.LUT UR6, URZ, UR4, URZ, 0x33, !UPT ;  /* 0x000000043f067292 */ /* 0x000fe2000f8e333f */
[----:B------:R-:W-:Y:S01]  /*2a30*/  IMAD.IADD R9, R9, 0x1, -R154 ;  /* 0x0000000109097824 */ /* 0x000fe200078e0a9a */
[----:B------:R-:W4:Y:S01]  /*2a40*/  MUFU.TANH R25, R25 ;  /* 0x0000001900197308 */ /* 0x000f220000002400 */
[----:B------:R-:W-:Y:S01]  /*2a50*/  IMAD R56, R5, -0x2, R0 ;  /* 0xfffffffe05387824 */ /* 0x000fe200078e0200 */
[----:B------:R-:W-:Y:S01]  /*2a60*/  LEA R8, R203, 0xffffffc0, 0x6 ;  /* 0xffffffc0cb087811 */ /* 0x000fe200078e30ff */
[C---:B------:R-:W-:Y:S01]  /*2a70*/  VIADD R57, R9.reuse, UR14 ;  /* 0x0000000e09397c36 */ /* 0x040fe20008000000 */
[----:B------:R-:W-:Y:S01]  /*2a80*/  IADD3 R58, R9, UR6, RZ ;  /* 0x00000006093a7c10 */ /* 0x000fe2000fffe0ff */
[----:B------:R-:W-:-:S03]  /*2a90*/  IMAD.U32 R21, RZ, RZ, UR6 ;  /* 0x00000006ff157e24 */ /* 0x000fc6000f8e00ff */
[----:B------:R-:W0:Y:S01]  /*2aa0*/  MUFU.TANH R27, R27 ;  /* 0x0000001b001b7308 */ /* 0x000e220000002400 */
[----:B-1----:R-:W-:Y:S01]  /*2ab0*/  VIADDMNMX R0, R4, R57, R56, PT ;  /* 0x0000003904007246 */ /* 0x002fe20003800138 */
[----:B------:R-:W-:-:S06]  /*2ac0*/  IMAD.IADD R2, R58, 0x1, R4 ;  /* 0x000000013a027824 */ /* 0x000fcc00078e0204 */
[----:B------:R-:W1:Y:S08]  /*2ad0*/  MUFU.TANH R28, R28 ;  /* 0x0000001c001c7308 */ /* 0x000e700000002400 */
[----:B------:R-:W0:Y:S08]  /*2ae0*/  MUFU.TANH R29, R29 ;  /* 0x0000001d001d7308 */ /* 0x000e300000002400 */
        /* <DEDUP_REMOVED lines=24> */
[----:B------:R-:W0:Y:S01]  /*2c70*/  MUFU.TANH R55, R55 ;  /* 0x0000003700377308 */ /* 0x000e220000002400 */
[----:B-1234-:R-:W-:Y:S05]  /*2c80*/  @P1 BRA `(.L_x_1007) ;  /* 0x0000000000641947 */ /* 0x01efea0003800000 */
[----:B------:R-:W-:Y:S01]  /*2c90*/  IMAD R9, R17, UR11, R4 ;  /* 0x0000000b11097c24 */ /* 0x000fe2000f8e0204 */
[----:B------:R-:W-:Y:S03]  /*2ca0*/  BSSY B0, `(.L_x_1008) ;  /* 0x0000013000007945 */ /* 0x000fe60003800000 */
[----:B------:R-:W-:-:S05]  /*2cb0*/  IMAD.IADD R9, R9, 0x1, -R154 ;  /* 0x0000000109097824 */ /* 0x000fca00078e0a9a */
[----:B------:R-:W-:-:S13]  /*2cc0*/  ISETP.GT.AND P1, PT, R9, -0x1, PT ;  /* 0xffffffff0900780c */ /* 0x000fda0003f24270 */
[----:B------:R-:W-:Y:S05]  /*2cd0*/  @P1 BRA `(.L_x_1009) ;  /* 0x0000000000241947 */ /* 0x000fea0003800000 */
[----:B------:R-:W-:Y:S01]  /*2ce0*/  ULDC UR4, c[0x0][0x9e4] ;  /* 0x0002790000047ab9 */ /* 0x000fe20000000800 */
[----:B------:R-:W-:Y:S01]  /*2cf0*/  LOP3.LUT R9, RZ, R9, RZ, 0x33, !PT ;  /* 0x00000009ff097212 */ /* 0x000fe200078e33ff */
[----:B------:R-:W-:-:S05]  /*2d00*/  IMAD.U32 R60, RZ, RZ, UR4 ;  /* 0x00000004ff3c7e24 */ /* 0x000fca000f8e00ff */
[----:B------:R-:W-:-:S13]  /*2d10*/  ISETP.NE.AND P1, PT, R60, 0x1, PT ;  /* 0x000000013c00780c */ /* 0x000fda0003f25270 */
[----:B------:R-:W1:Y:S02]  /*2d20*/  @P1 LDC.64 R62, c[0x0][0x9e8] ;  /* 0x00027a00ff3e1b82 */ /* 0x000e640000000a00 */
[----:B-1----:R-:W-:-:S05]  /*2d30*/  @P1 IMAD.HI.U32 R4, R9, R62, RZ ;  /* 0x0000003e09041227 */ /* 0x002fca00078e00ff */
[----:B------:R-:W-:-:S04]  /*2d40*/  @P1 SHF.R.U32.HI R9, RZ, R63, R4 ;  /* 0x0000003fff091219 */ /* 0x000fc80000011604 */
[----:B------:R-:W-:Y:S01]  /*2d50*/  LOP3.LUT R9, RZ, R9, RZ, 0x33, !PT ;  /* 0x00000009ff097212 */ /* 0x000fe200078e33ff */
[----:B------:R-:W-:Y:S06]  /*2d60*/  BRA `(.L_x_1010) ;  /* 0x0000000000187947 */ /* 0x000fec0003800000 */
.L_x_1009:
[----:B------:R-:W-:Y:S02]  /*2d70*/  ULDC UR4, c[0x0][0x9e4] ;  /* 0x0002790000047ab9 */ /* 0x000fe40000000800 */
[----:B------:R-:W-:-:S04]  /*2d80*/  MOV R60, UR4 ;  /* 0x00000004003c7c02 */ /* 0x000fc80008000f00 */
[----:B------:R-:W-:-:S13]  /*2d90*/  ISETP.NE.AND P1, PT, R60, 0x1, PT ;  /* 0x000000013c00780c */ /* 0x000fda0003f25270 */
[----:B------:R-:W1:Y:S02]  /*2da0*/  @P1 LDC.64 R62, c[0x0][0x9e8] ;  /* 0x00027a00ff3e1b82 */ /* 0x000e640000000a00 */
[----:B-1----:R-:W-:-:S05]  /*2db0*/  @P1 IMAD.HI.U32 R4, R9, R62, RZ ;  /* 0x0000003e09041227 */ /* 0x002fca00078e00ff */
[----:B------:R-:W-:-:S07]  /*2dc0*/  @P1 SHF.R.U32.HI R9, RZ, R63, R4 ;  /* 0x0000003fff091219 */ /* 0x000fce0000011604 */
.L_x_1010:
[----:B------:R-:W-:Y:S05]  /*2dd0*/  BSYNC B0 ;  /* 0x0000000000007941 */ /* 0x000fea0003800000 */
.L_x_1008:
[----:B------:R-:W-:-:S04]  /*2de0*/  IMAD R4, R9, R60, -R8 ;  /* 0x0000003c09047224 */ /* 0x000fc800078e0a08 */
[----:B------:R-:W-:-:S05]  /*2df0*/  IMAD R9, R5, -0x2, R4 ;  /* 0xfffffffe05097824 */ /* 0x000fca00078e0204 */
[----:B------:R-:W-:Y:S02]  /*2e00*/  VIADDMNMX R0, R9, R60, R0, PT ;  /* 0x0000003c09007246 */ /* 0x000fe40003800100 */
[----:B------:R-:W-:-:S07]  /*2e10*/  VIMNMX R2, R2, R9, !PT ;  /* 0x0000000902027248 */ /* 0x000fce0007fe0100 */
.L_x_1007:
[C---:B------:R-:W-:Y:S01]  /*2e20*/  ISETP.GE.AND P2, PT, R34.reuse, 0x9, PT ;  /* 0x000000092200780c */ /* 0x040fe20003f46270 */
[----:B------:R-:W1:Y:S01]  /*2e30*/  SHFL.IDX PT, R3, R3, 0x1, 0x1c1f ;  /* 0x003c1f0003037f89 */ /* 0x000e6200000e0000 */
[----:B------:R-:W-:Y:S02]  /*2e40*/  ISETP.GE.AND P1, PT, R34, 0x2, PT ;  /* 0x000000022200780c */ /* 0x000fe40003f26270 */
[C---:B------:R-:W-:Y:S02]  /*2e50*/  ISETP.GT.AND P3, PT, R2.reuse, 0x8, !P2 ;  /* 0x000000080200780c */ /* 0x040fe40005764270 */
[----:B------:R-:W-:Y:S02]  /*2e60*/  ISETP.GT.AND P4, PT, R2, 0x1, !P1 ;  /* 0x000000010200780c */ /* 0x000fe40004f84270 */
[----:B------:R-:W-:Y:S02]  /*2e70*/  ISETP.LT.OR P3, PT, R0, 0x9, P3 ;  /* 0x000000090000780c */ /* 0x000fe40001f61670 */
[----:B------:R-:W-:-:S02]  /*2e80*/  ISETP.GE.AND P5, PT, R34, 0x11, PT ;  /* 0x000000112200780c */ /* 0x000fc40003fa6270 */
[----:B------:R-:W-:Y:S02]  /*2e90*/  FSEL R63, R28, -INF , !P3 ;  /* 0xff8000001c3f7808 */ /* 0x000fe40005800000 */
[----:B------:R-:W-:Y:S02]  /*2ea0*/  ISETP.LT.OR P4, PT, R0, 0x2, P4 ;  /* 0x000000020000780c */ /* 0x000fe40002781670 */
[----:B------:R-:W-:Y:S02]  /*2eb0*/  ISETP.GT.AND P3, PT, R2, 0x10, !P5 ;  /* 0x000000100200780c */ /* 0x000fe40006f64270 */
[----:B------:R-:W-:Y:S02]  /*2ec0*/  ISETP.GE.AND P6, PT, R34, 0xa, PT ;  /* 0x0000000a2200780c */ /* 0x000fe40003fc6270 */
[----:B------:R-:W-:Y:S02]  /*2ed0*/  FSEL R61, R25, -INF , !P4 ;  /* 0xff800000193d7808 */ /* 0x000fe40006000000 */
[----:B------:R-:W-:-:S02]  /*2ee0*/  P2R R62, PR, RZ, 0x20 ;  /* 0x00000020ff3e7803 */ /* 0x000fc40000000000 */
[----:B------:R-:W-:Y:S02]  /*2ef0*/  ISETP.LT.OR P3, PT, R0, 0x11, P3 ;  /* 0x000000110000780c */ /* 0x000fe40001f61670 */
[----:B------:R-:W-:Y:S02]  /*2f00*/  ISETP.GT.AND P4, PT, R2, 0x9, !P6 ;  /* 0x000000090200780c */ /* 0x000fe40007784270 */
[----:B------:R-:W-:Y:S02]  /*2f10*/  ISETP.GE.AND P5, PT, R34, 0x12, PT ;  /* 0x000000122200780c */ /* 0x000fe40003fa6270 */
[----:B0-----:R-:W-:Y:S02]  /*2f20*/  FSEL R67, R32, -INF , !P3 ;  /* 0xff80000020437808 */ /* 0x001fe40005800000 */
[----:B------:R-:W-:Y:S02]  /*2f30*/  ISETP.LT.OR P4, PT, R0, 0xa, P4 ;  /* 0x0000000a0000780c */ /* 0x000fe40002781670 */
[----:B------:R-:W-:-:S02]  /*2f40*/  ISETP.GT.AND P3, PT, R2, 0x11, !P5 ;  /* 0x000000110200780c */ /* 0x000fc40006f64270 */
[----:B------:R-:W-:Y:S02]  /*2f50*/  FSEL R65, R29, -INF , !P4 ;  /* 0xff8000001d417808 */ /* 0x000fe40006000000 */
[----:B------:R-:W-:Y:S02]  /*2f60*/  ISETP.LT.OR P3, PT, R0, 0x12, P3 ;  /* 0x000000120000780c */ /* 0x000fe40001f61670 */
[----:B------:R-:W-:Y:S02]  /*2f70*/  ISETP.GE.AND P4, PT, R34, 0x19, PT ;  /* 0x000000192200780c */ /* 0x000fe40003f86270 */
[----:B------:R-:W-:Y:S02]  /*2f80*/  FSEL R69, R33, -INF , !P3 ;  /* 0xff80000021457808 */ /* 0x000fe40005800000 */
[----:B------:R-:W-:Y:S02]  /*2f90*/  ISETP.GT.AND P3, PT, R2, 0x18, !P4 ;  /* 0x000000180200780c */ /* 0x000fe40006764270 */
[----:B------:R-:W-:-:S02]  /*2fa0*/  P2R R32, PR, RZ, 0x10 ;  /* 0x00000010ff207803 */ /* 0x000fc40000000000 */
[----:B------:R-:W-:Y:S02]  /*2fb0*/  ISETP.LT.OR P3, PT, R0, 0x19, P3 ;  /* 0x000000190000780c */ /* 0x000fe40001f61670 */
[----:B------:R-:W-:Y:S02]  /*2fc0*/  ISETP.GE.AND P4, PT, R34, 0x1a, PT ;  /* 0x0000001a2200780c */ /* 0x000fe40003f86270 */
[----:B------:R-:W-:Y:S02]  /*2fd0*/  FSEL R71, R36, -INF , !P3 ;  /* 0xff80000024477808 */ /* 0x000fe40005800000 */
[----:B------:R-:W-:Y:S02]  /*2fe0*/  ISETP.GT.AND P3, PT, R2, 0x19, !P4 ;  /* 0x000000190200780c */ /* 0x000fe40006764270 */
[----:B------:R-:W-:Y:S02]  /*2ff0*/  P2R R33, PR, RZ, 0x10 ;  /* 0x00000010ff217803 */ /* 0x000fe40000000000 */
[----:B------:R-:W-:-:S02]  /*3000*/  ISETP.LT.OR P3, PT, R0, 0x1a, P3 ;  /* 0x0000001a0000780c */ /* 0x000fc40001f61670 */
[----:B------:R-:W-:Y:S02]  /*3010*/  ISETP.GE.AND P4, PT, R34, 0x21, PT ;  /* 0x000000212200780c */ /* 0x000fe40003f86270 */
[----:B------:R-:W-:Y:S02]  /*3020*/  FSEL R73, R37, -INF , !P3 ;  /* 0xff80000025497808 */ /* 0x000fe40005800000 */
[----:B------:R-:W-:Y:S02]  /*3030*/  ISETP.GT.AND P3, PT, R2, 0x20, !P4 ;  /* 0x000000200200780c */ /* 0x000fe40006764270 */
[----:B------:R-:W-:Y:S02]  /*3040*/  P2R R36, PR, RZ, 0x10 ;  /* 0x00000010ff247803 */ /* 0x000fe40000000000 */
[----:B------:R-:W-:Y:S02]  /*3050*/  ISETP.LT.OR P3, PT, R0, 0x21, P3 ;  /* 0x000000210000780c */ /* 0x000fe40001f61670 */
[----:B------:R-:W-:-:S02]  /*3060*/  ISETP.GE.AND P4, PT, R34, 0x22, PT ;  /* 0x000000222200780c */ /* 0x000fc40003f86270 */
[----:B------:R-:W-:Y:S02]  /*3070*/  FSEL R75, R40, -INF , !P3 ;  /* 0xff800000284b7808 */ /* 0x000fe40005800000 */
[----:B------:R-:W-:Y:S02]  /*3080*/  ISETP.GT.AND P3, PT, R2, 0x21, !P4 ;  /* 0x000000210200780c */ /* 0x000fe40006764270 */
[----:B------:R-:W-:Y:S02]  /*3090*/  P2R R40, PR, RZ, 0x10 ;  /* 0x00000010ff287803 */ /* 0x000fe40000000000 */
[----:B------:R-:W-:Y:S02]  /*30a0*/  ISETP.LT.OR P3, PT, R0, 0x22, P3 ;  /* 0x000000220000780c */ /* 0x000fe40001f61670 */
[----:B------:R-:W-:Y:S02]  /*30b0*/  ISETP.GE.AND P4, PT, R34, 0x29, PT ;  /* 0x000000292200780c */ /* 0x000fe40003f86270 */
[----:B------:R-:W-:-:S02]  /*30c0*/  FSEL R77, R41, -INF , !P3 ;  /* 0xff800000294d7808 */ /* 0x000fc40005800000 */
[----:B------:R-:W-:Y:S02]  /*30d0*/  ISETP.GT.AND P3, PT, R2, 0x28, !P4 ;  /* 0x000000280200780c */ /* 0x000fe40006764270 */
[----:B------:R-:W-:Y:S02]  /*30e0*/  P2R R41, PR, RZ, 0x10 ;  /* 0x00000010ff297803 */ /* 0x000fe40000000000 */
[----:B------:R-:W-:Y:S02]  /*30f0*/  ISETP.LT.OR P3, PT, R0, 0x29, P3 ;  /* 0x000000290000780c */ /* 0x000fe40001f61670 */
[----:B------:R-:W-:Y:S02]  /*3100*/  ISETP.GE.AND P4, PT, R34, 0x2a, PT ;  /* 0x0000002a2200780c */ /* 0x000fe40003f86270 */
[----:B------:R-:W-:Y:S02]  /*3110*/  FSEL R79, R44, -INF , !P3 ;  /* 0xff8000002c4f7808 */ /* 0x000fe40005800000 */
[----:B------:R-:W-:-:S02]  /*3120*/  ISETP.GT.AND P3, PT, R2, 0x29, !P4 ;  /* 0x000000290200780c */ /* 0x000fc40006764270 */
[----:B------:R-:W-:Y:S02]  /*3130*/  P2R R44, PR, RZ, 0x10 ;  /* 0x00000010ff2c7803 */ /* 0x000fe40000000000 */
[----:B------:R-:W-:Y:S02]  /*3140*/  ISETP.LT.OR P3, PT, R0, 0x2a, P3 ;  /* 0x0000002a0000780c */ /* 0x000fe40001f61670 */
[----:B------:R-:W-:Y:S02]  /*3150*/  P2R R29, PR, RZ, 0x20 ;  /* 0x00000020ff1d7803 */ /* 0x000fe40000000000 */
[----:B------:R-:W-:Y:S02]  /*3160*/  FSEL R81, R45, -INF , !P3 ;  /* 0xff8000002d517808 */ /* 0x000fe40005800000 */
[----:B------:R-:W-:Y:S02]  /*3170*/  ISETP.GE.AND P3, PT, R34, 0x31, PT ;  /* 0x000000312200780c */ /* 0x000fe40003f66270 */
[----:B------:R-:W-:-:S02]  /*3180*/  P2R R60, PR, RZ, 0x40 ;  /* 0x00000040ff3c7803 */ /* 0x000fc40000000000 */
[----:B------:R-:W-:Y:S02]  /*3190*/  ISETP.GT.AND P4, PT, R2, 0x30, !P3 ;  /* 0x000000300200780c */ /* 0x000fe40005f84270 */
[----:B------:R-:W-:Y:S02]  /*31a0*/  R2UR UR4, R22 ;  /* 0x00000000160472ca */ /* 0x000fe400000e0000 */
[----:B------:R-:W-:-:S04]  /*31b0*/  ISETP.LT.OR P4, PT, R0, 0x31, P4 ;  /* 0x000000310000780c */ /* 0x000fc80002781670 */
[----:B------:R-:W-:Y:S02]  /*31c0*/  FSEL R83, R48, -INF , !P4 ;  /* 0xff80000030537808 */ /* 0x000fe40006000000 */
[----:B------:R-:W-:-:S04]  /*31d0*/  ISETP.GE.AND P4, PT, R34, 0x32, PT ;  /* 0x000000322200780c */ /* 0x000fc80003f86270 */
[----:B------:R-:W-:Y:S01]  /*31e0*/  ISETP.GT.AND P5, PT, R2, 0x31, !P4 ;  /* 0x000000310200780c */ /* 0x000fe200067a4270 */
[----:B------:R-:W-:-:S03]  /*31f0*/  UISETP.NE.AND UP0, UPT, UR4, URZ, UPT ;  /* 0x0000003f0400728c */ /* 0x000fc6000bf05270 */
[----:B------:R-:W-:-:S04]  /*3200*/  ISETP.LT.OR P5, PT, R0, 0x32, P5 ;  /* 0x000000320000780c */ /* 0x000fc80002fa1670 */
[----:B------:R-:W-:Y:S02]  /*3210*/  FSEL R85, R49, -INF , !P5 ;  /* 0xff80000031557808 */ /* 0x000fe40006800000 */
[----:B------:R-:W-:-:S04]  /*3220*/  ISETP.GE.AND P5, PT, R34, 0x39, PT ;  /* 0x000000392200780c */ /* 0x000fc80003fa6270 */
[----:B------:R-:W-:-:S04]  /*3230*/  ISETP.GT.AND P6, PT, R2, 0x38, !P5 ;  /* 0x000000380200780c */ /* 0x000fc80006fc4270 */
[----:B------:R-:W-:-:S04]  /*3240*/  ISETP.LT.OR P6, PT, R0, 0x39, P6 ;  /* 0x000000390000780c */ /* 0x000fc800037c1670 */
[----:B------:R-:W-:Y:S02]  /*3250*/  FSEL R87, R52, -INF , !P6 ;  /* 0xff80000034577808 */ /* 0x000fe40007000000 */
[----:B------:R-:W-:-:S04]  /*3260*/  ISETP.GE.AND P6, PT, R34, 0x1, PT ;  /* 0x000000012200780c */ /* 0x000fc80003fc6270 */
[----:B------:R-:W-:Y:S02]  /*3270*/  P2R R28, PR, RZ, 0x40 ;  /* 0x00000040ff1c7803 */ /* 0x000fe40000000000 */
[----:B------:R-:W-:-:S04]  /*3280*/  ISETP.GT.AND P6, PT, R2, RZ, !P6 ;  /* 0x000000ff0200720c */ /* 0x000fc800077c4270 */
[----:B------:R-:W-:-:S04]  /*3290*/  ISETP.LT.OR P6, PT, R0, 0x1, P6 ;  /* 0x000000010000780c */ /* 0x000fc800037c1670 */
[----:B------:R-:W-:Y:S02]  /*32a0*/  FSEL R37, R24, -INF , !P6 ;  /* 0xff80000018257808 */ /* 0x000fe40007000000 */
[----:B------:R-:W-:-:S04]  /*32b0*/  ISETP.GE.AND P6, PT, R34, 0x3a, PT ;  /* 0x0000003a2200780c */ /* 0x000fc80003fc6270 */
[----:B------:R-:W-:Y:S02]  /*32c0*/  P2R R34, PR, RZ, 0x40 ;  /* 0x00000040ff227803 */ /* 0x000fe40000000000 */
[----:B------:R-:W-:Y:S01]  /*32d0*/  ISETP.GT.AND P6, PT, R2, 0x39, !P6 ;  /* 0x000000390200780c */ /* 0x000fe200077c4270 */
[----:B-1----:R-:W-:-:S03]  /*32e0*/  IMAD.IADD R2, R58, 0x1, R3 ;  /* 0x000000013a027824 */ /* 0x002fc600078e0203 */
[----:B------:R-:W-:Y:S02]  /*32f0*/  ISETP.LT.OR P6, PT, R0, 0x3a, P6 ;  /* 0x0000003a0000780c */ /* 0x000fe400037c1670 */
[----:B------:R-:W-:Y:S02]  /*3300*/  VIADDMNMX R0, R3, R57, R56, PT ;  /* 0x0000003903007246 */ /* 0x000fe40003800138 */
[----:B------:R-:W-:Y:S02]  /*3310*/  FSEL R53, R53, -INF , !P6 ;  /* 0xff80000035357808 */ /* 0x000fe40007000000 */
[----:B------:R-:W-:-:S13]  /*3320*/  PLOP3.LUT P6, PT, PT, PT, UP0, 0x40, 0x0 ;  /* 0x000000000000781c */ /* 0x000fda0003fce808 */
[----:B------:R-:W-:Y:S05]  /*3330*/  @P6 BRA `(.L_x_1011) ;  /* 0x0000000000646947 */ /* 0x000fea0003800000 */
        /* <DEDUP_REMOVED lines=9> */
[----:B------:R-:W0:Y:S02]  /*33d0*/  @P6 LDC.64 R24, c[0x0][0x9e8] ;  /* 0x00027a00ff186b82 */ /* 0x000e240000000a00 */
[----:B0-----:R-:W-:-:S05]  /*33e0*/  @P6 IMAD.HI.U32 R4, R3, R24, RZ ;  /* 0x0000001803046227 */ /* 0x001fca00078e00ff */
[----:B------:R-:W-:-:S04]  /*33f0*/  @P6 SHF.R.U32.HI R3, RZ, R25, R4 ;  /* 0x00000019ff036219 */ /* 0x000fc80000011604 */
[----:B------:R-:W-:Y:S01]  /*3400*/  LOP3.LUT R3, RZ, R3, RZ, 0x33, !PT ;  /* 0x00000003ff037212 */ /* 0x000fe200078e33ff */
[----:B------:R-:W-:Y:S06]  /*3410*/  BRA `(.L_x_1014) ;  /* 0x0000000000187947 */ /* 0x000fec0003800000 */
.L_x_1013:
[----:B------:R-:W-:Y:S02]  /*3420*/  ULDC UR4, c[0x0][0x9e4] ;  /* 0x0002790000047ab9 */ /* 0x000fe40000000800 */
[----:B------:R-:W-:-:S04]  /*3430*/  MOV R9, UR4 ;  /* 0x0000000400097c02 */ /* 0x000fc80008000f00 */
[----:B------:R-:W-:-:S13]  /*3440*/  ISETP.NE.AND P6, PT, R9, 0x1, PT ;  /* 0x000000010900780c */ /* 0x000fda0003fc5270 */
[----:B------:R-:W0:Y:S02]  /*3450*/  @P6 LDC.64 R24, c[0x0][0x9e8] ;  /* 0x00027a00ff186b82 */ /* 0x000e240000000a00 */
[----:B0-----:R-:W-:-:S05]  /*3460*/  @P6 IMAD.HI.U32 R4, R3, R24, RZ ;  /* 0x0000001803046227 */ /* 0x001fca00078e00ff */
[----:B------:R-:W-:-:S07]  /*3470*/  @P6 SHF.R.U32.HI R3, RZ, R25, R4 ;  /* 0x00000019ff036219 */ /* 0x000fce0000011604 */
.L_x_1014:
[----:B------:R-:W-:Y:S05]  /*3480*/  BSYNC B0 ;  /* 0x0000000000007941 */ /* 0x000fea0003800000 */
.L_x_1012:
[----:B------:R-:W-:-:S04]  /*3490*/  IMAD R4, R3, R9, -R8 ;  /* 0x0000000903047224 */ /* 0x000fc800078e0a08 */
[----:B------:R-:W-:-:S05]  /*34a0*/  IMAD R3, R5, -0x2, R4 ;  /* 0xfffffffe05037824 */ /* 0x000fca00078e0204 */
[----:B------:R-:W-:Y:S02]  /*34b0*/  VIADDMNMX R0, R3, R9, R0, PT ;  /* 0x0000000903007246 */ /* 0x000fe40003800100 */
[----:B------:R-:W-:-:S07]  /*34c0*/  VIMNMX R2, R2, R3, !PT ;  /* 0x0000000302027248 */ /* 0x000fce0007fe0100 */
.L_x_1011:
[----:B------:R-:W-:Y:S01]  /*34d0*/  ISETP.GT.AND P1, PT, R2, 0x1, !P1 ;  /* 0x000000010200780c */ /* 0x000fe20004f24270 */
[----:B------:R-:W-:Y:S01]  /*34e0*/  ULDC UR10, c[0x0][0x988] ;  /* 0x00026200000a7ab9 */ /* 0x000fe20000000800 */
[----:B------:R-:W-:Y:S01]  /*34f0*/  FMNMX.FTZ R3, R37, R61, !PT ;  /* 0x0000003d25037209 */ /* 0x000fe20007810000 */
[----:B------:R-:W-:Y:S01]  /*3500*/  VIADD R203, R203, 0xfffffffe ;  /* 0xfffffffecbcb7836 */ /* 0x000fe20000000000 */
[----:B------:R-:W-:Y:S02]  /*3510*/  ISETP.LT.OR P1, PT, R0, 0x2, P1 ;  /* 0x000000020000780c */ /* 0x000fe40000f21670 */
[----:B------:R-:W-:Y:S02]  /*3520*/  FMNMX.FTZ R3, R63, R3, !PT ;  /* 0x000000033f037209 */ /* 0x000fe40007810000 */
[----:B------:R-:W-:Y:S02]  /*3530*/  FSEL R9, R27, -INF , !P1 ;  /* 0xff8000001b097808 */ /* 0x000fe40004800000 */
[----:B------:R-:W-:-:S02]  /*3540*/  ISETP.NE.AND P1, PT, R60, RZ, PT ;  /* 0x000000ff3c00720c */ /* 0x000fc40003f25270 */
[----:B------:R-:W-:Y:S02]  /*3550*/  FMNMX.FTZ R3, R65, R3, !PT ;  /* 0x0000000341037209 */ /* 0x000fe40007810000 */
[----:B------:R-:W-:Y:S02]  /*3560*/  ISETP.GT.AND P1, PT, R2, 0x9, !P1 ;  /* 0x000000090200780c */ /* 0x000fe40004f24270 */
[----:B------:R-:W-:Y:S02]  /*3570*/  FMNMX.FTZ R3, R67, R3, !PT ;  /* 0x0000000343037209 */ /* 0x000fe40007810000 */
[----:B------:R-:W-:Y:S02]  /*3580*/  ISETP.LT.OR P1, PT, R0, 0xa, P1 ;  /* 0x0000000a0000780c */ /* 0x000fe40000f21670 */
[----:B------:R-:W-:Y:S02]  /*3590*/  FMNMX.FTZ R3, R69, R3, !PT ;  /* 0x0000000345037209 */ /* 0x000fe40007810000 */
[----:B------:R-:W-:-:S02]  /*35a0*/  FSEL R25, R31, -INF , !P1 ;  /* 0xff8000001f197808 */ /* 0x000fc40004800000 */
[----:B------:R-:W-:Y:S02]  /*35b0*/  ISETP.NE.AND P1, PT, R62, RZ, PT ;  /* 0x000000ff3e00720c */ /* 0x000fe40003f25270 */
[----:B------:R-:W-:Y:S02]  /*35c0*/  FMNMX.FTZ R3, R71, R3, !PT ;  /* 0x0000000347037209 */ /* 0x000fe40007810000 */
[----:B------:R-:W-:Y:S02]  /*35d0*/  ISETP.GT.AND P1, PT, R2, 0x10, !P1 ;  /* 0x000000100200780c */ /* 0x000fe40004f24270 */
[----:B------:R-:W-:Y:S02]  /*35e0*/  FMNMX.FTZ R3, R73, R3, !PT ;  /* 0x0000000349037209 */ /* 0x000fe40007810000 */
[----:B------:R-:W-:Y:S02]  /*35f0*/  ISETP.LT.OR P1, PT, R0, 0x11, P1 ;  /* 0x000000110000780c */ /* 0x000fe40000f21670 */
[----:B------:R-:W-:-:S02]  /*3600*/  FMNMX.FTZ R3, R75, R3, !PT ;  /* 0x000000034b037209 */ /* 0x000fc40007810000 */
[----:B------:R-:W-:Y:S02]  /*3610*/  FSEL R26, R26, -INF , !P1 ;  /* 0xff8000001a1a7808 */ /* 0x000fe40004800000 */
[----:B------:R-:W-:Y:S02]  /*3620*/  ISETP.NE.AND P1, PT, R29, RZ, PT ;  /* 0x000000ff1d00720c */ /* 0x000fe40003f25270 */
[----:B------:R-:W-:Y:S02]  /*3630*/  FMNMX.FTZ R3, R77, R3, !PT ;  /* 0x000000034d037209 */ /* 0x000fe40007810000 */
[----:B------:R-:W-:Y:S02]  /*3640*/  ISETP.GT.AND P1, PT, R2, 0x11, !P1 ;  /* 0x000000110200780c */ /* 0x000fe40004f24270 */
[----:B------:R-:W-:Y:S02]  /*3650*/  FMNMX.FTZ R3, R79, R3, !PT ;  /* 0x000000034f037209 */ /* 0x000fe40007810000 */
[----:B------:R-:W-:-:S02]  /*3660*/  ISETP.LT.OR P1, PT, R0, 0x12, P1 ;  /* 0x000000120000780c */ /* 0x000fc40000f21670 */
[----:B------:R-:W-:Y:S02]  /*3670*/  FMNMX.FTZ R3, R81, R3, !PT ;  /* 0x0000000351037209 */ /* 0x000fe40007810000 */
[----:B------:R-:W-:Y:S02]  /*3680*/  FSEL R27, R35, -INF , !P1 ;  /* 0xff800000231b7808 */ /* 0x000fe40004800000 */
[----:B------:R-:W-:Y:S02]  /*3690*/  ISETP.NE.AND P1, PT, R32, RZ, PT ;  /* 0x000000ff2000720c */ /* 0x000fe40003f25270 */
[----:B------:R-:W-:Y:S02]  /*36a0*/  FMNMX.FTZ R3, R83, R3, !PT ;  /* 0x0000000353037209 */ /* 0x000fe40007810000 */
[----:B------:R-:W-:Y:S02]  /*36b0*/  ISETP.GT.AND P1, PT, R2, 0x18, !P1 ;  /* 0x000000180200780c */ /* 0x000fe40004f24270 */
[----:B------:R-:W-:-:S02]  /*36c0*/  ISETP.NE.AND P6, PT, R28, RZ, PT ;  /* 0x000000ff1c00720c */ /* 0x000fc40003fc5270 */
[----:B------:R-:W-:Y:S02]  /*36d0*/  ISETP.LT.OR P1, PT, R0, 0x19, P1 ;  /* 0x000000190000780c */ /* 0x000fe40000f21670 */
[----:B------:R-:W-:Y:S02]  /*36e0*/  FMNMX.FTZ R3, R85, R3, !PT ;  /* 0x0000000355037209 */ /* 0x000fe40007810000 */
[----:B------:R-:W-:Y:S02]  /*36f0*/  FSEL R28, R38, -INF , !P1 ;  /* 0xff800000261c7808 */ /* 0x000fe40004800000 */
[----:B------:R-:W-:Y:S02]  /*3700*/  ISETP.NE.AND P1, PT, R33, RZ, PT ;  /* 0x000000ff2100720c */ /* 0x000fe40003f25270 */
[----:B------:R-:W-:Y:S02]  /*3710*/  FMNMX.FTZ R3, R87, R3, !PT ;  /* 0x0000000357037209 */ /* 0x000fe40007810000 */
[----:B------:R-:W-:-:S02]  /*3720*/  ISETP.GT.AND P1, PT, R2, 0x19, !P1 ;  /* 0x000000190200780c */ /* 0x000fc40004f24270 */
[----:B------:R-:W-:Y:S02]  /*3730*/  FMNMX.FTZ R33, R53, R3, !PT ;  /* 0x0000000335217209 */ /* 0x000fe40007810000 */
[----:B------:R-:W-:Y:S02]  /*3740*/  ISETP.LT.OR P1, PT, R0, 0x1a, P1 ;  /* 0x0000001a0000780c */ /* 0x000fe40000f21670 */
[----:B------:R-:W-:Y:S01]  /*3750*/  ISETP.GT.AND P2, PT, R2, 0x8, !P2 ;  /* 0x000000080200780c */ /* 0x000fe20005744270 */
[----:B------:R-:W0:Y:S01]  /*3760*/  SHFL.BFLY PT, R4, R33, 0x2, 0x1f ;  /* 0x0c401f0021047f89 */ /* 0x000e2200000e0000 */
[----:B------:R-:W-:Y:S02]  /*3770*/  FSEL R29, R39, -INF , !P1 ;  /* 0xff800000271d7808 */ /* 0x000fe40004800000 */
[----:B------:R-:W-:Y:S02]  /*3780*/  ISETP.NE.AND P1, PT, R36, RZ, PT ;  /* 0x000000ff2400720c */ /* 0x000fe40003f25270 */
[----:B------:R-:W-:-:S02]  /*3790*/  ISETP.LT.OR P2, PT, R0, 0x9, P2 ;  /* 0x000000090000780c */ /* 0x000fc40001741670 */
[----:B------:R-:W-:Y:S02]  /*37a0*/  ISETP.GT.AND P1, PT, R2, 0x20, !P1 ;  /* 0x000000200200780c */ /* 0x000fe40004f24270 */
[----:B------:R-:W-:Y:S02]  /*37b0*/  FSEL R24, R30, -INF , !P2 ;  /* 0xff8000001e187808 */ /* 0x000fe40005000000 */
[----:B------:R-:W-:Y:S02]  /*37c0*/  ISETP.LT.OR P1, PT, R0, 0x21, P1 ;  /* 0x000000210000780c */ /* 0x000fe40000f21670 */
[----:B------:R-:W-:Y:S02]  /*37d0*/  ISETP.NE.AND P2, PT, R40, RZ, PT ;  /* 0x000000ff2800720c */ /* 0x000fe40003f45270 */
[----:B------:R-:W-:Y:S02]  /*37e0*/  FSEL R30, R42, -INF , !P1 ;  /* 0xff8000002a1e7808 */ /* 0x000fe40004800000 */
[----:B------:R-:W-:-:S02]  /*37f0*/  ISETP.GT.AND P1, PT, R2, 0x21, !P2 ;  /* 0x000000210200780c */ /* 0x000fc40005724270 */
[----:B------:R-:W-:Y:S02]  /*3800*/  ISETP.NE.AND P2, PT, R44, RZ, PT ;  /* 0x000000ff2c00720c */ /* 0x000fe40003f45270 */
[----:B------:R-:W-:Y:S02]  /*3810*/  ISETP.LT.OR P1, PT, R0, 0x22, P1 ;  /* 0x000000220000780c */ /* 0x000fe40000f21670 */
[C---:B------:R-:W-:Y:S02]  /*3820*/  ISETP.GT.AND P2, PT, R2.reuse, 0x29, !P2 ;  /* 0x000000290200780c */ /* 0x040fe40005744270 */
[----:B------:R-:W-:Y:S02]  /*3830*/  FSEL R31, R43, -INF , !P1 ;  /* 0xff8000002b1f7808 */ /* 0x000fe40004800000 */
[----:B------:R-:W-:Y:S02]  /*3840*/  ISETP.GT.AND P1, PT, R2, RZ, !P6 ;  /* 0x000000ff0200720c */ /* 0x000fe40007724270 */
[----:B------:R-:W-:-:S02]  /*3850*/  ISETP.NE.AND P6, PT, R34, RZ, PT ;  /* 0x000000ff2200720c */ /* 0x000fc40003fc5270 */
[----:B0-----:R-:W-:Y:S02]  /*3860*/  FMNMX.FTZ R34, R33, R4, !PT ;  /* 0x0000000421227209 */ /* 0x001fe40007810000 */
[----:B------:R-:W-:Y:S02]  /*3870*/  ISETP.LT.OR P1, PT, R0, 0x1, P1 ;  /* 0x000000010000780c */ /* 0x000fe40000f21670 */
[----:B------:R-:W-:Y:S01]  /*3880*/  ISETP.GT.AND P3, PT, R2, 0x30, !P3 ;  /* 0x000000300200780c */ /* 0x000fe20005f64270 */
[----:B------:R-:W0:Y:S01]  /*3890*/  SHFL.BFLY PT, R35, R34, 0x1, 0x1f ;  /* 0x0c201f0022237f89 */ /* 0x000e2200000e0000 */
[----:B------:R-:W-:Y:S02]  /*38a0*/  FSEL R8, R59, -INF , !P1 ;  /* 0xff8000003b087808 */ /* 0x000fe40004800000 */
[----:B------:R-:W-:Y:S02]  /*38b0*/  ISETP.NE.AND P1, PT, R41, RZ, PT ;  /* 0x000000ff2900720c */ /* 0x000fe40003f25270 */
[----:B------:R-:W-:-:S02]  /*38c0*/  FMNMX.FTZ R3, R8, R9, !PT ;  /* 0x0000000908037209 */ /* 0x000fc40007810000 */
[----:B------:R-:W-:Y:S02]  /*38d0*/  ISETP.GT.AND P1, PT, R2, 0x28, !P1 ;  /* 0x000000280200780c */ /* 0x000fe40004f24270 */
[----:B------:R-:W-:Y:S02]  /*38e0*/  FMNMX.FTZ R4, R24, R3, !PT ;  /* 0x0000000318047209 */ /* 0x000fe40007810000 */
[C---:B------:R-:W-:Y:S02]  /*38f0*/  ISETP.LT.OR P1, PT, R0.reuse, 0x29, P1 ;  /* 0x000000290000780c */ /* 0x040fe40000f21670 */
[----:B------:R-:W-:Y:S02]  /*3900*/  FMNMX.FTZ R3, R25, R4, !PT ;  /* 0x0000000419037209 */ /* 0x000fe40007810000 */
[----:B------:R-:W-:Y:S02]  /*3910*/  ISETP.LT.OR P2, PT, R0, 0x2a, P2 ;  /* 0x0000002a0000780c */ /* 0x000fe40001741670 */
[----:B------:R-:W-:-:S02]  /*3920*/  FMNMX.FTZ R32, R26, R3, !PT ;  /* 0x000000031a207209 */ /* 0x000fc40007810000 */
[----:B------:R-:W-:Y:S02]  /*3930*/  ISETP.GT.AND P4, PT, R2, 0x31, !P4 ;  /* 0x000000310200780c */ /* 0x000fe40006784270 */
[----:B------:R-:W-:Y:S02]  /*3940*/  FMNMX.FTZ R3, R27, R32, !PT ;  /* 0x000000201b037209 */ /* 0x000fe40007810000 */
[----:B------:R-:W-:Y:S02]  /*3950*/  FSEL R32, R46, -INF , !P1 ;  /* 0xff8000002e207808 */ /* 0x000fe40004800000 */
[----:B0-----:R-:W-:Y:S02]  /*3960*/  FMNMX.FTZ R4, R34, R35, !PT ;  /* 0x0000002322047209 */ /* 0x001fe40007810000 */
[----:B------:R-:W-:Y:S02]  /*3970*/  FMNMX.FTZ R34, R28, R3, !PT ;  /* 0x000000031c227209 */ /* 0x000fe40007810000 */
[C---:B------:R-:W-:Y:S01]  /*3980*/  FSETP.NEU.FTZ.AND P1, PT, R4.reuse, -INF , PT ;  /* 0xff8000000400780b */ /* 0x040fe20003f3d000 */
[----:B------:R-:W-:Y:S01]  /*3990*/  FMUL.FTZ R33, R4, UR10 ;  /* 0x0000000a04217c20 */ /* 0x000fe20008410000 */
[----:B------:R-:W-:-:S02]  /*39a0*/  FMNMX.FTZ R3, R29, R34, !PT ;  /* 0x000000221d037209 */ /* 0x000fc40007810000 */
[----:B------:R-:W-:Y:S02]  /*39b0*/  ISETP.GT.AND P5, PT, R2, 0x38, !P5 ;  /* 0x000000380200780c */ /* 0x000fe40006fa4270 */
[----:B------:R-:W-:Y:S02]  /*39c0*/  FMNMX.FTZ R34, R30, R3, !PT ;  /* 0x000000031e227209 */ /* 0x000fe40007810000 */
[----:B------:R-:W-:Y:S02]  /*39d0*/  FSEL R38, R33, RZ, P1 ;  /* 0x000000ff21267208 */ /* 0x000fe40000800000 */
[----:B------:R-:W-:Y:S02]  /*39e0*/  FMNMX.FTZ R3, R31, R34, !PT ;  /* 0x000000221f037209 */ /* 0x000fe40007810000 */
[----:B------:R-:W-:Y:S01]  /*39f0*/  ISETP.GT.AND P1, PT, R2, 0x39, !P6 ;  /* 0x000000390200780c */ /* 0x000fe20007724270 */
[--C-:B------:R-:W-:Y:S01]  /*3a00*/  FFMA.FTZ R37, R37, UR10, -R38.reuse ;  /* 0x0000000a25257c23 */ /* 0x100fe20008010826 */
[----:B------:R-:W-:Y:S01]  /*3a10*/  ISETP.LT.OR P3, PT, R0, 0x31, P3 ;  /* 0x000000310000780c */ /* 0x000fe20001f61670 */
[--C-:B------:R-:W-:Y:S01]  /*3a20*/  FFMA.FTZ R39, R61, UR10, -R38.reuse ;  /* 0x0000000a3d277c23 */ /* 0x100fe20008010826 */
[----:B------:R-:W-:Y:S01]  /*3a30*/  FSEL R2, R47, -INF , !P2 ;  /* 0xff8000002f027808 */ /* 0x000fe20005000000 */
[----:B------:R0:W-:Y:S01]  /*3a40*/  MUFU.EX2 R196, R37 ;  /* 0x0000002500c47308 */ /* 0x0001e20000000800 */
[----:B------:R-:W-:Y:S01]  /*3a50*/  FMNMX.FTZ R3, R32, R3, !PT ;  /* 0x0000000320037209 */ /* 0x000fe20007810000 */
[--C-:B------:R-:W-:Y:S01]  /*3a60*/  FFMA.FTZ R40, R65, UR10, -R38.reuse ;  /* 0x0000000a41287c23 */ /* 0x100fe20008010826 */
[----:B------:R-:W-:Y:S01]  /*3a70*/  ISETP.LT.OR P4, PT, R0, 0x32, P4 ;  /* 0x000000320000780c */ /* 0x000fe20002781670 */
[--C-:B------:R-:W-:Y:S01]  /*3a80*/  FFMA.FTZ R42, R67, UR10, -R38.reuse ;  /* 0x0000000a432a7c23 */ /* 0x100fe20008010826 */
[----:B------:R-:W-:Y:S01]  /*3a90*/  FSEL R33, R50, -INF , !P3 ;  /* 0xff80000032217808 */ /* 0x000fe20005800000 */
[--C-:B------:R-:W-:Y:S01]  /*3aa0*/  FFMA.FTZ R43, R69, UR10, -R38.reuse ;  /* 0x0000000a452b7c23 */ /* 0x100fe20008010826 */
[----:B------:R-:W-:Y:S01]  /*3ab0*/  FMNMX.FTZ R36, R2, R3, !PT ;  /* 0x0000000302247209 */ /* 0x000fe20007810000 */
[----:B------:R-:W1:Y:S01]  /*3ac0*/  MUFU.EX2 R39, R39 ;  /* 0x0000002700277308 */ /* 0x000e620000000800 */
[C---:B------:R-:W-:Y:S01]  /*3ad0*/  ISETP.LT.OR P5, PT, R0.reuse, 0x39, P5 ;  /* 0x000000390000780c */ /* 0x040fe20002fa1670 */
[--C-:B0-----:R-:W-:Y:S01]  /*3ae0*/  FFMA.FTZ R37, R63, UR10, -R38.reuse ;  /* 0x0000000a3f257c23 */ /* 0x101fe20008010826 */
[----:B------:R-:W-:Y:S01]  /*3af0*/  FSEL R34, R51, -INF , !P4 ;  /* 0xff80000033227808 */ /* 0x000fe20006000000 */
[--C-:B------:R-:W-:Y:S01]  /*3b00*/  FFMA.FTZ R44, R71, UR10, -R38.reuse ;  /* 0x0000000a472c7c23 */ /* 0x100fe20008010826 */
[----:B------:R-:W-:Y:S01]  /*3b10*/  FMNMX.FTZ R3, R33, R36, !PT ;  /* 0x0000002421037209 */ /* 0x000fe20007810000 */
[--C-:B------:R-:W-:Y:S01]  /*3b20*/  FFMA.FTZ R45, R73, UR10, -R38.reuse ;  /* 0x0000000a492d7c23 */ /* 0x100fe20008010826 */
[----:B------:R-:W-:Y:S01]  /*3b30*/  ISETP.LT.OR P1, PT, R0, 0x3a, P1 ;  /* 0x0000003a0000780c */ /* 0x000fe20000f21670 */
[----:B------:R-:W-:Y:S01]  /*3b40*/  MUFU.EX2 R198, R37 ;  /* 0x0000002500c67308 */ /* 0x000fe20000000800 */
[----:B------:R-:W-:Y:S01]  /*3b50*/  FSEL R0, R54, -INF , !P5 ;  /* 0xff80000036007808 */ /* 0x000fe20006800000 */
[--C-:B------:R-:W-:Y:S01]  /*3b60*/  FFMA.FTZ R46, R75, UR10, -R38.reuse ;  /* 0x0000000a4b2e7c23 */ /* 0x100fe20008010826 */
[----:B------:R-:W-:Y:S01]  /*3b70*/  FMNMX.FTZ R3, R34, R3, !PT ;  /* 0x0000000322037209 */ /* 0x000fe20007810000 */
[--C-:B------:R-:W-:Y:S01]  /*3b80*/  FFMA.FTZ R48, R79, UR10, -R38.reuse ;  /* 0x0000000a4f307c23 */ /* 0x100fe20008010826 */
[----:B------:R-:W-:Y:S01]  /*3b90*/  FSEL R35, R55, -INF , !P1 ;  /* 0xff80000037237808 */ /* 0x000fe20004800000 */
[--C-:B------:R-:W-:Y:S01]  /*3ba0*/  FFMA.FTZ R49, R81, UR10, -R38.reuse ;  /* 0x0000000a51317c23 */ /* 0x100fe20008010826 */
[----:B------:R-:W-:Y:S01]  /*3bb0*/  FMNMX.FTZ R36, R0, R3, !PT ;  /* 0x0000000300247209 */ /* 0x000fe20007810000 */
[----:B------:R0:W-:Y:S01]  /*3bc0*/  MUFU.EX2 R41, R40 ;  /* 0x0000002800297308 */ /* 0x0001e20000000800 */
[--C-:B------:R-:W-:Y:S01]  /*3bd0*/  FFMA.FTZ R50, R83, UR10, -R38.reuse ;  /* 0x0000000a53327c23 */ /* 0x100fe20008010826 */
[----:B------:R-:W-:Y:S01]  /*3be0*/  FFMA.FTZ R51, R85, UR10, -R38 ;  /* 0x0000000a55337c23 */ /* 0x000fe20008010826 */
[----:B------:R-:W-:Y:S01]  /*3bf0*/  FMNMX.FTZ R36, R35, R36, !PT ;  /* 0x0000002423247209 */ /* 0x000fe20007810000 */
[----:B-1----:R-:W-:Y:S01]  /*3c00*/  FADD.FTZ R55, R196, R39 ;  /* 0x00000027c4377221 */ /* 0x002fe20000010000 */
[----:B------:R-:W-:-:S02]  /*3c10*/  R2UR UR6, R18 ;  /* 0x00000000120672ca */ /* 0x000fc400000e0000 */
[----:B------:R-:W-:Y:S01]  /*3c20*/  R2UR UR5, R23 ;  /* 0x00000000170572ca */ /* 0x000fe200000e0000 */
[----:B------:R-:W1:Y:S01]  /*3c30*/  SHFL.BFLY PT, R3, R36, 0x2, 0x1f ;  /* 0x0c401f0024037f89 */ /* 0x000e6200000e0000 */
[----:B0-----:R-:W-:Y:S01]  /*3c40*/  FFMA.FTZ R40, R77, UR10, -R38 ;  /* 0x0000000a4d287c23 */ /* 0x001fe20008010826 */
[----:B------:R-:W-:Y:S01]  /*3c50*/  MUFU.EX2 R42, R42 ;  /* 0x0000002a002a7308 */ /* 0x000fe20000000800 */
[----:B------:R-:W-:Y:S02]  /*3c60*/  F2FP.F16.F32.PACK_AB R196, R39, R196 ;  /* 0x000000c427c4723e */ /* 0x000fe400000000ff */
[----:B------:R-:W-:-:S05]  /*3c70*/  R2UR UR4, R22 ;  /* 0x00000000160472ca */ /* 0x000fca00000e0000 */
[----:B------:R-:W0:Y:S02]  /*3c80*/  MUFU.EX2 R43, R43 ;  /* 0x0000002b002b7308 */ /* 0x000e240000000800 */
[----:B------:R-:W-:-:S06]  /*3c90*/  UISETP.NE.AND UP1, UPT, UR5, URZ, UPT ;  /* 0x0000003f0500728c */ /* 0x000fcc000bf25270 */
[----:B------:R-:W-:Y:S01]  /*3ca0*/  MUFU.EX2 R44, R44 ;  /* 0x0000002c002c7308 */ /* 0x000fe20000000800 */
[----:B------:R-:W-:-:S04]  /*3cb0*/  UISETP.NE.AND UP0, UPT, UR4, URZ, UPT ;  /* 0x0000003f0400728c */ /* 0x000fc8000bf05270 */
[----:B------:R-:W-:Y:S01]  /*3cc0*/  @UP1 ULDC UR4, c[0x0][0x44c] ;  /* 0x0001130000041ab9 */ /* 0x000fe20000000800 */
[----:B-1----:R-:W-:Y:S01]  /*3cd0*/  FMNMX.FTZ R37, R36, R3, !PT ;  /* 0x0000000324257209 */ /* 0x002fe20007810000 */
[----:B------:R-:W-:Y:S01]  /*3ce0*/  UIMAD.WIDE.U32 UR4, UR38, UR4, URZ ;  /* 0x00000004260472a5 */ /* 0x000fe2000f8e003f */
[----:B------:R-:W1:Y:S01]  /*3cf0*/  MUFU.EX2 R45, R45 ;  /* 0x0000002d002d7308 */ /* 0x000e620000000800 */
[----:B------:R-:W-:Y:S01]  /*3d00*/  @UP1 ULDC UR7, c[0x0][0x450] ;  /* 0x0001140000071ab9 */ /* 0x000fe20000000800 */
[----:B0-----:R-:W-:Y:S01]  /*3d10*/  F2FP.F16.F32.PACK_AB R192, R43, R42 ;  /* 0x0000002a2bc0723e */ /* 0x001fe200000000ff */
[----:B------:R-:W0:Y:S01]  /*3d20*/  SHFL.BFLY PT, R36, R37, 0x1, 0x1f ;  /* 0x0c201f0025247f89 */ /* 0x000e2200000e0000 */
[----:B------:R-:W-:-:S04]  /*3d30*/  @UP1 USHF.R.U32.HI UR38, URZ, UR7, UR5 ;  /* 0x000000073f261299 */ /* 0x000fc80008011605 */
[----:B------:R-:W-:Y:S01]  /*3d40*/  MUFU.EX2 R46, R46 ;  /* 0x0000002e002e7308 */ /* 0x000fe20000000800 */
[----:B------:R-:W-:-:S04]  /*3d50*/  UIADD3 UR38, UR6, UR38, URZ ;  /* 0x0000002606267290 */ /* 0x000fc8000fffe03f */
[----:B------:R-:W-:-:S03]  /*3d60*/  UIADD3 UR14, UR38, UR14, URZ ;  /* 0x0000000e260e7290 */ /* 0x000fc6000fffe03f */
[----:B------:R-:W2:Y:S01]  /*3d70*/  MUFU.EX2 R47, R40 ;  /* 0x00000028002f7308 */ /* 0x000ea20000000800 */
[----:B-1----:R-:W-:-:S07]  /*3d80*/  F2FP.F16.F32.PACK_AB R194, R45, R44 ;  /* 0x0000002c2dc2723e */ /* 0x002fce00000000ff */
[----:B------:R-:W-:Y:S01]  /*3d90*/  MUFU.EX2 R48, R48 ;  /* 0x0000003000307308 */ /* 0x000fe20000000800 */
[----:B0-----:R-:W-:Y:S01]  /*3da0*/  FMNMX.FTZ R3, R37, R36, !PT ;  /* 0x0000002425037209 */ /* 0x001fe20007810000 */
[--C-:B------:R-:W-:Y:S01]  /*3db0*/  FFMA.FTZ R36, R87, UR10, -R38.reuse ;  /* 0x0000000a57247c23 */ /* 0x100fe20008010826 */
[----:B------:R-:W-:Y:S02]  /*3dc0*/  FFMA.FTZ R38, R53, UR10, -R38 ;  /* 0x0000000a35267c23 */ /* 0x000fe40008010826 */
[C---:B------:R-:W-:Y:S01]  /*3dd0*/  FSETP.NEU.FTZ.AND P1, PT, R3.reuse, -INF , PT ;  /* 0xff8000000300780b */ /* 0x040fe20003f3d000 */
[----:B------:R-:W-:Y:S02]  /*3de0*/  FMUL.FTZ R37, R3, UR10 ;  /* 0x0000000a03257c20 */ /* 0x000fe40008410000 */
[----:B------:R-:W0:Y:S01]  /*3df0*/  MUFU.EX2 R49, R49 ;  /* 0x0000003100317308 */ /* 0x000e220000000800 */
[----:B--2---:R-:W-:Y:S02]  /*3e00*/  F2FP.F16.F32.PACK_AB R188, R47, R46 ;  /* 0x0000002e2fbc723e */ /* 0x004fe400000000ff */
[----:B------:R-:W-:-:S02]  /*3e10*/  FSEL R53, R37, RZ, P1 ;  /* 0x000000ff25357208 */ /* 0x000fc40000800000 */
[----:B------:R-:W-:-:S03]  /*3e20*/  PLOP3.LUT P1, PT, PT, PT, UP0, 0x40, 0x0 ;  /* 0x000000000000781c */ /* 0x000fc60003f2e808 */
[----:B------:R1:W-:Y:S01]  /*3e30*/  MUFU.EX2 R37, R38 ;  /* 0x0000002600257308 */ /* 0x0003e20000000800 */
[--C-:B------:R-:W-:Y:S01]  /*3e40*/  FFMA.FTZ R8, R8, UR10, -R53.reuse ;  /* 0x0000000a08087c23 */ /* 0x100fe20008010835 */
[--C-:B------:R-:W-:Y:S01]  /*3e50*/  FFMA.FTZ R9, R9, UR10, -R53.reuse ;  /* 0x0000000a09097c23 */ /* 0x100fe20008010835 */
[--C-:B------:R-:W-:Y:S01]  /*3e60*/  FFMA.FTZ R24, R24, UR10, -R53.reuse ;  /* 0x0000000a18187c23 */ /* 0x100fe20008010835 */
[--C-:B------:R-:W-:Y:S01]  /*3e70*/  FFMA.FTZ R25, R25, UR10, -R53.reuse ;  /* 0x0000000a19197c23 */ /* 0x100fe20008010835 */
[--C-:B------:R-:W-:Y:S01]  /*3e80*/  FFMA.FTZ R26, R26, UR10, -R53.reuse ;  /* 0x0000000a1a1a7c23 */ /* 0x100fe20008010835 */
[--C-:B------:R-:W-:Y:S01]  /*3e90*/  FFMA.FTZ R27, R27, UR10, -R53.reuse ;  /* 0x0000000a1b1b7c23 */ /* 0x100fe20008010835 */
[----:B------:R-:W-:Y:S01]  /*3ea0*/  FFMA.FTZ R28, R28, UR10, -R53 ;  /* 0x0000000a1c1c7c23 */ /* 0x000fe20008010835 */
[----:B------:R-:W-:Y:S01]  /*3eb0*/  MUFU.EX2 R8, R8 ;  /* 0x0000000800087308 */ /* 0x000fe20000000800 */
[----:B-1----:R-:W-:Y:S01]  /*3ec0*/  FADD.FTZ R38, R198, R55 ;  /* 0x00000037c6267221 */ /* 0x002fe20000010000 */
[--C-:B------:R-:W-:Y:S01]  /*3ed0*/  FFMA.FTZ R29, R29, UR10, -R53.reuse ;  /* 0x0000000a1d1d7c23 */ /* 0x100fe20008010835 */
[--C-:B------:R-:W-:Y:S01]  /*3ee0*/  FFMA.FTZ R30, R30, UR10, -R53.reuse ;  /* 0x0000000a1e1e7c23 */ /* 0x100fe20008010835 */
[--C-:B------:R-:W-:Y:S01]  /*3ef0*/  FFMA.FTZ R31, R31, UR10, -R53.reuse ;  /* 0x0000000a1f1f7c23 */ /* 0x100fe20008010835 */
[----:B------:R-:W-:Y:S01]  /*3f00*/  FADD.FTZ R55, R41, R38 ;  /* 0x0000002629377221 */ /* 0x000fe20000010000 */
[--C-:B------:R-:W-:Y:S01]  /*3f10*/  FFMA.FTZ R32, R32, UR10, -R53.reuse ;  /* 0x0000000a20207c23 */ /* 0x100fe20008010835 */
[----:B------:R-:W-:Y:S01]  /*3f20*/  FFMA.FTZ R2, R2, UR10, -R53 ;  /* 0x0000000a02027c23 */ /* 0x000fe20008010835 */
[----:B------:R-:W1:Y:S01]  /*3f30*/  MUFU.EX2 R9, R9 ;  /* 0x0000000900097308 */ /* 0x000e620000000800 */
[----:B------:R-:W-:Y:S01]  /*3f40*/  FADD.FTZ R38, R42, R55 ;  /* 0x000000372a267221 */ /* 0x000fe20000010000 */
[--C-:B------:R-:W-:Y:S01]  /*3f50*/  FFMA.FTZ R33, R33, UR10, -R53.reuse ;  /* 0x0000000a21217c23 */ /* 0x100fe20008010835 */
[--C-:B------:R-:W-:Y:S01]  /*3f60*/  FFMA.FTZ R34, R34, UR10, -R53.reuse ;  /* 0x0000000a22227c23 */ /* 0x100fe20008010835 */
[--C-:B------:R-:W-:Y:S01]  /*3f70*/  FFMA.FTZ R0, R0, UR10, -R53.reuse ;  /* 0x0000000a00007c23 */ /* 0x100fe20008010835 */
[----:B------:R-:W-:Y:S01]  /*3f80*/  FADD.FTZ R55, R43, R38 ;  /* 0x000000262b377221 */ /* 0x000fe20000010000 */
[----:B------:R-:W-:Y:S01]  /*3f90*/  FFMA.FTZ R35, R35, UR10, -R53 ;  /* 0x0000000a23237c23 */ /* 0x000fe20008010835 */
[----:B------:R-:W-:Y:S01]  /*3fa0*/  F2FP.F16.F32.PACK_AB R198, R41, R198 ;  /* 0x000000c629c6723e */ /* 0x000fe200000000ff */
[----:B------:R-:W2:Y:S01]  /*3fb0*/  MUFU.EX2 R24, R24 ;  /* 0x0000001800187308 */ /* 0x000ea20000000800 */
[----:B------:R-:W-:Y:S01]  /*3fc0*/  FADD.FTZ R38, R44, R55 ;  /* 0x000000372c267221 */ /* 0x000fe20000010000 */
[----:B0-----:R-:W-:-:S03]  /*3fd0*/  F2FP.F16.F32.PACK_AB R190, R49, R48 ;  /* 0x0000003031be723e */ /* 0x001fc600000000ff */
[----:B------:R-:W-:-:S03]  /*3fe0*/  FADD.FTZ R57, R45, R38 ;  /* 0x000000262d397221 */ /* 0x000fc60000010000 */
[----:B------:R-:W0:Y:S01]  /*3ff0*/  MUFU.EX2 R25, R25 ;  /* 0x0000001900197308 */ /* 0x000e220000000800 */
[----:B-1----:R-:W-:Y:S01]  /*4000*/  FADD.FTZ R55, R8, R9 ;  /* 0x0000000908377221 */ /* 0x002fe20000010000 */
[----:B------:R-:W-:Y:S01]  /*4010*/  FADD.FTZ R38, R46, R57 ;  /* 0x000000392e267221 */ /* 0x000fe20000010000 */
[----:B------:R-:W-:-:S03]  /*4020*/  F2FP.F16.F32.PACK_AB R197, R9, R8 ;  /* 0x0000000809c5723e */ /* 0x000fc600000000ff */
[----:B------:R-:W-:Y:S02]  /*4030*/  FADD.FTZ R57, R47, R38 ;  /* 0x000000262f397221 */ /* 0x000fe40000010000 */
[----:B------:R-:W1:Y:S01]  /*4040*/  MUFU.EX2 R26, R26 ;  /* 0x0000001a001a7308 */ /* 0x000e620000000800 */
[----:B--2---:R-:W-:Y:S01]  /*4050*/  FADD.FTZ R18, R24, R55 ;  /* 0x0000003718127221 */ /* 0x004fe20000010000 */
[----:B------:R-:W-:-:S04]  /*4060*/  FADD.FTZ R38, R48, R57 ;  /* 0x0000003930267221 */ /* 0x000fc80000010000 */
[----:B------:R-:W-:Y:S02]  /*4070*/  FADD.FTZ R53, R49, R38 ;  /* 0x0000002631357221 */ /* 0x000fe40000010000 */
[----:B------:R-:W2:Y:S01]  /*4080*/  MUFU.EX2 R27, R27 ;  /* 0x0000001b001b7308 */ /* 0x000ea20000000800 */
[C---:B0-----:R-:W-:Y:S01]  /*4090*/  FADD.FTZ R55, R25.reuse, R18 ;  /* 0x0000001219377221 */ /* 0x041fe20000010000 */
[----:B------:R-:W-:-:S06]  /*40a0*/  F2FP.F16.F32.PACK_AB R199, R25, R24 ;  /* 0x0000001819c7723e */ /* 0x000fcc00000000ff */
[----:B------:R-:W-:Y:S01]  /*40b0*/  MUFU.EX2 R28, R28 ;  /* 0x0000001c001c7308 */ /* 0x000fe20000000800 */
[----:B-1----:R-:W-:-:S07]  /*40c0*/  FADD.FTZ R18, R26, R55 ;  /* 0x000000371a127221 */ /* 0x002fce0000010000 */
[----:B------:R-:W0:Y:S01]  /*40d0*/  MUFU.EX2 R29, R29 ;  /* 0x0000001d001d7308 */ /* 0x000e220000000800 */
[C---:B--2---:R-:W-:Y:S01]  /*40e0*/  FADD.FTZ R39, R27.reuse, R18 ;  /* 0x000000121b277221 */ /* 0x044fe20000010000 */
[----:B------:R-:W-:-:S06]  /*40f0*/  F2FP.F16.F32.PACK_AB R193, R27, R26 ;  /* 0x0000001a1bc1723e */ /* 0x000fcc00000000ff */
[----:B------:R-:W-:Y:S08]  /*4100*/  MUFU.EX2 R30, R30 ;  /* 0x0000001e001e7308 */ /* 0x000ff00000000800 */
[----:B------:R-:W1:Y:S01]  /*4110*/  MUFU.EX2 R31, R31 ;  /* 0x0000001f001f7308 */ /* 0x000e620000000800 */
[----:B0-----:R-:W-:-:S07]  /*4120*/  F2FP.F16.F32.PACK_AB R195, R29, R28 ;  /* 0x0000001c1dc3723e */ /* 0x001fce00000000ff */
[----:B------:R-:W0:Y:S08]  /*4130*/  MUFU.EX2 R32, R32 ;  /* 0x0000002000207308 */ /* 0x000e300000000800 */
[----:B------:R2:W-:Y:S01]  /*4140*/  MUFU.EX2 R191, R2 ;  /* 0x0000000200bf7308 */ /* 0x0005e20000000800 */
[----:B-1----:R-:W-:-:S07]  /*4150*/  F2FP.F16.F32.PACK_AB R189, R31, R30 ;  /* 0x0000001e1fbd723e */ /* 0x002fce00000000ff */
[----:B------:R-:W1:Y:S01]  /*4160*/  MUFU.EX2 R50, R50 ;  /* 0x0000003200327308 */ /* 0x000e620000000800 */
[----:B--2---:R-:W-:-:S04]  /*4170*/  FADD.FTZ R2, R28, R39 ;  /* 0x000000271c027221 */ /* 0x004fc80000010000 */
[----:B------:R-:W-:-:S03]  /*4180*/  FADD.FTZ R39, R29, R2 ;  /* 0x000000021d277221 */ /* 0x000fc60000010000 */
[----:B------:R-:W2:Y:S01]  /*4190*/  MUFU.EX2 R33, R33 ;  /* 0x0000002100217308 */ /* 0x000ea20000000800 */
[----:B------:R-:W-:-:S04]  /*41a0*/  FADD.FTZ R2, R30, R39 ;  /* 0x000000271e027221 */ /* 0x000fc80000010000 */
[----:B------:R-:W-:-:S03]  /*41b0*/  FADD.FTZ R39, R31, R2 ;  /* 0x000000021f277221 */ /* 0x000fc60000010000 */
[----:B------:R-:W3:Y:S01]  /*41c0*/  MUFU.EX2 R51, R51 ;  /* 0x0000003300337308 */ /* 0x000ee20000000800 */
[----:B0-----:R-:W-:Y:S01]  /*41d0*/  FADD.FTZ R2, R32, R39 ;  /* 0x0000002720027221 */ /* 0x001fe20000010000 */
[----:B-1----:R-:W-:-:S03]  /*41e0*/  FADD.FTZ R18, R50, R53 ;  /* 0x0000003532127221 */ /* 0x002fc60000010000 */
[C---:B------:R-:W-:Y:S01]  /*41f0*/  FADD.FTZ R2, R191.reuse, R2 ;  /* 0x00000002bf027221 */ /* 0x040fe20000010000 */
[----:B------:R-:W-:Y:S02]  /*4200*/  F2FP.F16.F32.PACK_AB R191, R191, R32 ;  /* 0x00000020bfbf723e */ /* 0x000fe400000000ff */
[----:B------:R-:W0:Y:S01]  /*4210*/  MUFU.EX2 R34, R34 ;  /* 0x0000002200227308 */ /* 0x000e220000000800 */
[----:B--2---:R-:W-:-:S07]  /*4220*/  FADD.FTZ R9, R33, R2 ;  /* 0x0000000221097221 */ /* 0x004fce0000010000 */
[----:B------:R-:W1:Y:S01]  /*4230*/  MUFU.EX2 R36, R36 ;  /* 0x0000002400247308 */ /* 0x000e620000000800 */
[C---:B---3--:R-:W-:Y:S01]  /*4240*/  FADD.FTZ R41, R51.reuse, R18 ;  /* 0x0000001233297221 */ /* 0x048fe20000010000 */
[----:B------:R-:W-:-:S06]  /*4250*/  F2FP.F16.F32.PACK_AB R184, R51, R50 ;  /* 0x0000003233b8723e */ /* 0x000fcc00000000ff */
[----:B------:R-:W2:Y:S01]  /*4260*/  MUFU.EX2 R0, R0 ;  /* 0x0000000000007308 */ /* 0x000ea20000000800 */
[C---:B0-----:R-:W-:Y:S01]  /*4270*/  FADD.FTZ R9, R34.reuse, R9 ;  /* 0x0000000922097221 */ /* 0x041fe20000010000 */
[----:B------:R-:W-:-:S06]  /*4280*/  F2FP.F16.F32.PACK_AB R185, R34, R33 ;  /* 0x0000002122b9723e */ /* 0x000fcc00000000ff */
[----:B------:R-:W0:Y:S01]  /*4290*/  MUFU.EX2 R35, R35 ;  /* 0x0000002300237308 */ /* 0x000e220000000800 */
[----:B-1----:R-:W-:Y:S01]  /*42a0*/  FADD.FTZ R18, R36, R41 ;  /* 0x0000002924127221 */ /* 0x002fe20000010000 */
[----:B------:R-:W-:-:S03]  /*42b0*/  F2FP.F16.F32.PACK_AB R186, R37, R36 ;  /* 0x0000002425ba723e */ /* 0x000fc600000000ff */
[----:B------:R-:W-:Y:S01]  /*42c0*/  FADD.FTZ R18, R37, R18 ;  /* 0x0000001225127221 */ /* 0x000fe20000010000 */
[----:B--2---:R-:W-:-:S04]  /*42d0*/  FADD.FTZ R2, R0, R9 ;  /* 0x0000000900027221 */ /* 0x004fc80000010000 */
[C---:B0-----:R-:W-:Y:S01]  /*42e0*/  FADD.FTZ R9, R35.reuse, R2 ;  /* 0x0000000223097221 */ /* 0x041fe20000010000 */
[----:B------:R-:W-:Y:S01]  /*42f0*/  F2FP.F16.F32.PACK_AB R187, R35, R0 ;  /* 0x0000000023bb723e */ /* 0x000fe200000000ff */
[----:B------:R-:W-:Y:S06]  /*4300*/  @P1 BRA `(.L_x_1015) ;  /* 0x00000000004c1947 */ /* 0x000fec0003800000 */
[----:B------:R-:W-:Y:S01]  /*4310*/  ISETP.LT.AND P1, PT, RZ, UR38, PT ;  /* 0x00000026ff007c0c */ /* 0x000fe2000bf21270 */
[----:B------:R-:W-:-:S12]  /*4320*/  UIADD3 UR15, UR38, -0x1, URZ ;  /* 0xffffffff260f7890 */ /* 0x000fd8000fffe03f */
[----:B------:R-:W-:Y:S05]  /*4330*/  @P1 BRA `(.L_x_1016) ;  /* 0x0000000000201947 */ /* 0x000fea0003800000 */
[----:B------:R-:W-:Y:S01]  /*4340*/  ULDC UR18, c[0x0][0x9e4] ;  /* 0x0002790000127ab9 */ /* 0x000fe20000000800 */
[----:B------:R-:W-:Y:S02]  /*4350*/  UIADD3 UR15, -UR38, URZ, URZ ;  /* 0x0000003f260f7290 */ /* 0x000fe4000fffe13f */
[----:B------:R-:W-:-:S11]  /*4360*/  UISETP.NE.AND UP0, UPT, UR18, 0x1, UPT ;  /* 0x000000011200788c */ /* 0x000fd6000bf05270 */
[----:B------:R-:W-:Y:S02]  /*4370*/  @UP0 ULDC.64 UR4, c[0x0][0x9e8] ;  /* 0x00027a0000040ab9 */ /* 0x000fe40000000a00 */
[----:B------:R-:W-:-:S04]  /*4380*/  UIMAD.WIDE.U32 UR6, UR15, UR4, URZ ;  /* 0x000000040f0672a5 */ /* 0x000fc8000f8e003f */
[----:B------:R-:W-:-:S04]  /*4390*/  @UP0 USHF.R.U32.HI UR15, URZ, UR5, UR7 ;  /* 0x000000053f0f0299 */ /* 0x000fc80008011607 */
[----:B------:R-:W-:Y:S01]  /*43a0*/  ULOP3.LUT UR15, URZ, UR15, URZ, 0x33, !UPT ;  /* 0x0000000f3f0f7292 */ /* 0x000fe2000f8e333f */
[----:B------:R-:W-:Y:S11]  /*43b0*/  BRA `(.L_x_1017) ;  /* 0x0000000000147947 */ /* 0x000ff60003800000 */
.L_x_1016:
[----:B------:R-:W-:Y:S02]  /*43c0*/  ULDC UR18, c[0x0][0x9e4] ;  /* 0x0002790000127ab9 */ /* 0x000fe40000000800 */
[----:B------:R-:W-:-:S11]  /*43d0*/  UISETP.NE.AND UP0, UPT, UR18, 0x1, UPT ;  /* 0x000000011200788c */ /* 0x000fd6000bf05270 */
[----:B------:R-:W-:Y:S02]  /*43e0*/  @UP0 ULDC.64 UR4, c[0x0][0x9e8] ;  /* 0x00027a0000040ab9 */ /* 0x000fe40000000a00 */
[----:B------:R-:W-:-:S04]  /*43f0*/  UIMAD.WIDE.U32 UR6, UR15, UR4, URZ ;  /* 0x000000040f0672a5 */ /* 0x000fc8000f8e003f */
[----:B------:R-:W-:-:S12]  /*4400*/  @UP0 USHF.R.U32.HI UR15, URZ, UR5, UR7 ;  /* 0x000000053f0f0299 */ /* 0x000fd80008011607 */
.L_x_1017:
[----:B------:R-:W-:-:S04]  /*4410*/  UIMAD UR15, UR15, UR18, UR18 ;  /* 0x000000120f0f72a4 */ /* 0x000fc8000f8e0212 */
[----:B------:R-:W-:-:S04]  /*4420*/  UISETP.LT.AND UP0, UPT, UR14, UR15, UPT ;  /* 0x0000000f0e00728c */ /* 0x000fc8000bf01270 */
[----:B------:R-:W-:-:S12]  /*4430*/  USEL UR14, UR14, UR15, UP0 ;  /* 0x0000000f0e0e7287 */ /* 0x000fd80008000000 */
.L_x_1015:
[----:B------:R-:W-:Y:S01]  /*4440*/  R2UR UR5, R200 ;  /* 0x00000000c80572ca */ /* 0x000fe200000e0000 */
[----:B------:R-:W-:Y:S01]  /*4450*/  USHF.R.S32.HI UR4, URZ, 0x1f, UR14 ;  /* 0x0000001f3f047899 */ /* 0x000fe2000801140e */
[----:B------:R-:W-:Y:S01]  /*4460*/  IMAD.MOV.U32 R0, RZ, RZ, 0x3f800000 ;  /* 0x3f800000ff007424 */ /* 0x000fe200078e00ff */
[----:B------:R-:W-:Y:S01]  /*4470*/  CS2R R150, SRZ ;  /* 0x0000000000967805 */ /* 0x000fe2000001ff00 */
[----:B------:R-:W-:Y:S01]  /*4480*/  IMAD.MOV.U32 R2, RZ, RZ, 0x3f800000 ;  /* 0x3f800000ff027424 */ /* 0x000fe200078e00ff */
[----:B------:R-:W-:Y:S01]  /*4490*/  ULEA.HI UR4, UR4, UR14, URZ, 0x6 ;  /* 0x0000000e04047291 */ /* 0x000fe2000f8f303f */
[----:B------:R-:W-:Y:S02]  /*44a0*/  CS2R R148, SRZ ;  /* 0x0000000000947805 */ /* 0x000fe4000001ff00 */
[----:B------:R-:W-:Y:S02]  /*44b0*/  CS2R R146, SRZ ;  /* 0x0000000000927805 */ /* 0x000fe4000001ff00 */
[----:B------:R-:W-:Y:S01]  /*44c0*/  CS2R R144, SRZ ;  /* 0x0000000000907805 */ /* 0x000fe2000001ff00 */
[----:B------:R-:W-:Y:S01]  /*44d0*/  USHF.R.S32.HI UR4, URZ, 0x6, UR4 ;  /* 0x000000063f047899 */ /* 0x000fe20008011404 */
[----:B------:R-:W-:-:S02]  /*44e0*/  CS2R R142, SRZ ;  /* 0x00000000008e7805 */ /* 0x000fc4000001ff00 */
[----:B------:R-:W-:Y:S02]  /*44f0*/  CS2R R140, SRZ ;  /* 0x00000000008c7805 */ /* 0x000fe4000001ff00 */
[----:B------:R-:W-:Y:S01]  /*4500*/  CS2R R138, SRZ ;  /* 0x00000000008a7805 */ /* 0x000fe2000001ff00 */
[----:B------:R-:W-:Y:S01]  /*4510*/  UISETP.LT.AND UP0, UPT, UR5, UR4, UPT ;  /* 0x000000040500728c */ /* 0x000fe2000bf01270 */
[----:B------:R-:W-:Y:S02]  /*4520*/  CS2R R136, SRZ ;  /* 0x0000000000887805 */ /* 0x000fe4000001ff00 */
[----:B------:R-:W-:Y:S02]  /*4530*/  CS2R R134, SRZ ;  /* 0x0000000000867805 */ /* 0x000fe4000001ff00 */
[----:B------:R-:W-:Y:S01]  /*4540*/  CS2R R132, SRZ ;  /* 0x0000000000847805 */ /* 0x000fe2000001ff00 */
[----:B------:R-:W-:Y:S01]  /*4550*/  USEL UR5, UR5, UR4, !UP0 ;  /* 0x0000000405057287 */ /* 0x000fe2000c000000 */
[----:B------:R-:W-:-:S02]  /*4560*/  CS2R R130, SRZ ;  /* 0x0000000000827805 */ /* 0x000fc4000001ff00 */
[----:B------:R-:W-:Y:S01]  /*4570*/  CS2R R128, SRZ ;  /* 0x0000000000807805 */ /* 0x000fe2000001ff00 */
[----:B------:R-:W-:Y:S01]  /*4580*/  UMOV UR4, URZ ;  /* 0x0000003f00047c82 */ /* 0x000fe20008000000 */
[----:B------:R-:W-:Y:S02]  /*4590*/  CS2R R126, SRZ ;  /* 0x00000000007e7805 */ /* 0x000fe4000001ff00 */
[----:B------:R-:W-:Y:S02]  /*45a0*/  CS2R R124, SRZ ;  /* 0x00000000007c7805 */ /* 0x000fe4000001ff00 */
[----:B------:R-:W-:Y:S02]  /*45b0*/  ISETP.GE.AND P1, PT, R203, UR5, PT ;  /* 0x00000005cb007c0c */ /* 0x000fe4000bf26270 */
[----:B------:R-:W-:Y:S02]  /*45c0*/  CS2R R122, SRZ ;  /* 0x00000000007a7805 */ /* 0x000fe4000001ff00 */
[----:B------:R-:W-:Y:S01]  /*45d0*/  MOV R204, UR5 ;  /* 0x0000000500cc7c02 */ /* 0x000fe20008000f00 */
[----:B------:R-:W-:Y:S01]  /*45e0*/  UMOV UR5, URZ ;  /* 0x0000003f00057c82 */ /* 0x000fe20008000000 */
[----:B------:R-:W-:Y:S01]  /*45f0*/  CS2R R120, SRZ ;  /* 0x0000000000787805 */ /* 0x000fe2000001ff00 */
[----:B------:R-:W-:Y:S01]  /*4600*/  IMAD.U32 R8, RZ, RZ, UR5 ;  /* 0x00000005ff087e24 */ /* 0x000fe2000f8e00ff */
        /* <DEDUP_REMOVED lines=48> */
[----:B------:R-:W-:Y:S06]  /*4910*/  @!P1 BRA `(.L_x_1018) ;  /* 0x0000002c00789947 */ /* 0x000fec0003800000 */
[----:B------:R-:W-:Y:S01]  /*4920*/  UMOV UR4, URZ ;  /* 0x0000003f00047c82 */ /* 0x000fe20008000000 */
[----:B------:R-:W-:Y:S01]  /*4930*/  IMAD.MOV.U32 R202, RZ, RZ, R3 ;  /* 0x000000ffffca7224 */ /* 0x000fe200078e0003 */
[----:B------:R-:W-:Y:S01]  /*4940*/  MOV R205, UR4 ;  /* 0x0000000400cd7c02 */ /* 0x000fe20008000f00 */
[----:B------:R-:W-:Y:S01]  /*4950*/  IMAD.MOV.U32 R201, RZ, RZ, R4 ;  /* 0x000000ffffc97224 */ /* 0x000fe200078e0004 */
[----:B------:R-:W-:Y:S01]  /*4960*/  UMOV UR5, URZ ;  /* 0x0000003f00057c82 */ /* 0x000fe20008000000 */
[----:B------:R-:W-:Y:S01]  /*4970*/  IMAD.MOV.U32 R2, RZ, RZ, 0x3f800000 ;  /* 0x3f800000ff027424 */ /* 0x000fe200078e00ff */
[----:B------:R-:W-:Y:S01]  /*4980*/  ULDC UR7, c[0x0][0x9d8] ;  /* 0x0002760000077ab9 */ /* 0x000fe20000000800 */
[----:B------:R-:W-:Y:S02]  /*4990*/  IMAD.MOV.U32 R0, RZ, RZ, 0x3f800000 ;  /* 0x3f800000ff007424 */ /* 0x000fe400078e00ff */
[----:B------:R-:W-:-:S07]  /*49a0*/  IMAD.MOV.U32 R151, RZ, RZ, RZ ;  /* 0x000000ffff977224 */ /* 0x000fce00078e00ff */
.L_x_1037:
[----:B------:R-:W-:Y:S01]  /*49b0*/  R2UR UR6, R205 ;  /* 0x00000000cd0672ca */ /* 0x000fe200000e0000 */
[----:B------:R-:W-:-:S04]  /*49c0*/  UISETP.NE.AND UP0, UPT, UR5, 0x1, UPT ;  /* 0x000000010500788c */ /* 0x000fc8000bf05270 */
[----:B------:R-:W-:-:S08]  /*49d0*/  USEL UR4, URZ, 0x1, UP0 ;  /* 0x000000013f047887 */ /* 0x000fd00008000000 */
[----:B------:R-:W-:-:S06]  /*49e0*/  ULOP3.LUT UR4, UR6, UR4, URZ, 0x3c, !UPT ;  /* 0x0000000406047292 */ /* 0x000fcc000f8e3c3f */
[----:B------:R-:W-:Y:S01]  /*49f0*/  MOV R8, UR4 ;  /* 0x0000000400087c02 */ /* 0x000fe20008000f00 */
[----:B------:R-:W-:Y:S06]  /*4a00*/  @!P0 BRA `(.L_x_1019) ;  /* 0x0000000000048947 */ /* 0x000fec0003800000 */
[----:B------:R-:W-:Y:S01]  /*4a10*/  BPT.TRAP 0x1 ;  /* 0x000000040000795c */ /* 0x000fe20000300000 */
.L_x_1019:
[----:B------:R-:W-:Y:S01]  /*4a20*/  R2UR UR6, R16 ;  /* 0x00000000100672ca */ /* 0x000fe200000e0000 */
[----:B------:R-:W-:Y:S01]  /*4a30*/  UIADD3 UR4, UR5, 0x1, URZ ;  /* 0x0000000105047890 */ /* 0x000fe2000fffe03f */
[----:B------:R-:W-:-:S03]  /*4a40*/  R2UR UR10, R8 ;  /* 0x00000000080a72ca */ /* 0x000fc600000e0000 */
[----:B------:R-:W-:-:S04]  /*4a50*/  UISETP.NE.AND UP0, UPT, UR4, 0x2, UPT ;  /* 0x000000020400788c */ /* 0x000fc8000bf05270 */
[----:B------:R-:W-:-:S04]  /*4a60*/  USEL UR4, UR4, URZ, UP0 ;  /* 0x0000003f04047287 */ /* 0x000fc80008000000 */
[----:B------:R-:W-:Y:S02]  /*4a70*/  ULEA UR6, UR4, UR6, 0x3 ;  /* 0x0000000604067291 */ /* 0x000fe4000f8e183f */
[----:B------:R-:W-:-:S04]  /*4a80*/  IMAD.U32 R3, RZ, RZ, UR10 ;  /* 0x0000000aff037e24 */ /* 0x000fc8000f8e00ff */
[----:B------:R-:W-:Y:S01]  /*4a90*/  IMAD.U32 R206, RZ, RZ, UR6 ;  /* 0x00000006ffce7e24 */ /* 0x000fe2000f8e00ff */
[----:B------:R-:W-:-:S04]  /*4aa0*/  SHF.L.U32 R3, R3, 0x1f, RZ ;  /* 0x0000001f03037819 */ /* 0x000fc800000006ff */
[----:B------:R0:W1:Y:S01]  /*4ab0*/  SYNCS.PHASECHK.TRANS64.TRYWAIT P1, [UR6+0x30830], R3 ;  /* 0x03083003ff0075a7 */ /* 0x0000620008020146 */
[----:B------:R-:W-:Y:S05]  /*4ac0*/  @!P0 BRA `(.L_x_1020) ;  /* 0x0000000000048947 */ /* 0x000fea0003800000 */
[----:B------:R-:W-:Y:S01]  /*4ad0*/  BPT.TRAP 0x1 ;  /* 0x000000040000795c */ /* 0x000fe20000300000 */
.L_x_1020:
[----:B-1----:R-:W-:Y:S05]  /*4ae0*/  @P1 BRA `(.L_x_1021) ;  /* 0x00000000000c1947 */ /* 0x002fea0003800000 */
[----:B------:R-:W-:-:S13]  /*4af0*/  R2UR UR6, R206 ;  /* 0x00000000ce0672ca */ /* 0x000fda00000e0000 */
[----:B------:R-:W1:Y:S02]  /*4b00*/  SYNCS.PHASECHK.TRANS64.TRYWAIT P1, [UR6+0x30830], R3 ;  /* 0x03083003ff0075a7 */ /* 0x000e640008020146 */
[----:B-1----:R-:W-:Y:S05]  /*4b10*/  @!P1 BRA `(.L_x_1022) ;  /* 0x000000f400cc9947 */ /* 0x002fea0003800000 */
.L_x_1021:
[----:B------:R-:W-:Y:S01]  /*4b20*/  R2UR UR6, R20 ;  /* 0x00000000140672ca */ /* 0x000fe200000e0000 */
[----:B------:R-:W-:Y:S01]  /*4b30*/  WARPGROUP.ARRIVE ;  /* 0x00000000000079c5 */ /* 0x000fe20000000000 */
[----:B------:R-:W-:Y:S01]  /*4b40*/  R2UR UR56, R6 ;  /* 0x00000000063872ca */ /* 0x000fe200000e0000 */
[----:B------:R-:W-:Y:S01]  /*4b50*/  UMOV UR59, 0x40000040 ;  /* 0x40000040003b7882 */ /* 0x000fe20000000000 */
[----:B------:R-:W-:Y:S01]  /*4b60*/  R2UR UR57, R7 ;  /* 0x00000000073972ca */ /* 0x000fe200000e0000 */
[----:B------:R-:W-:Y:S01]  /*4b70*/  UMOV UR55, 0x40000040 ;  /* 0x4000004000377882 */ /* 0x000fe20000000000 */
[----:B01----:R-:W-:Y:S01]  /*4b80*/  MOV R3, UR53 ;  /* 0x0000003500037c02 */ /* 0x003fe20008000f00 */
[----:B------:R-:W-:Y:S01]  /*4b90*/  UMOV UR11, 0x40000040 ;  /* 0x40000040000b7882 */ /* 0x000fe20000000000 */
[----:B------:R-:W-:Y:S01]  /*4ba0*/  MOV R4, UR52 ;  /* 0x0000003400047c02 */ /* 0x000fe20008000f00 */
[----:B------:R-:W-:Y:S01]  /*4bb0*/  UMOV UR15, 0x40000040 ;  /* 0x40000040000f7882 */ /* 0x000fe20000000000 */
[----:B------:R-:W-:Y:S01]  /*4bc0*/  R2UR UR52, R10 ;  /* 0x000000000a3472ca */ /* 0x000fe200000e0000 */
[----:B------:R-:W-:Y:S01]  /*4bd0*/  UMOV UR19, 0x40000040 ;  /* 0x4000004000137882 */ /* 0x000fe20000000000 */
[----:B------:R-:W-:Y:S01]  /*4be0*/  R2UR UR53, R11 ;  /* 0x000000000b3572ca */ /* 0x000fe200000e0000 */
[----:B------:R-:W-:Y:S01]  /*4bf0*/  ULEA UR6, UR4, UR6, 0xb ;  /* 0x0000000604067291 */ /* 0x000fe2000f8e583f */
[-C--:B------:R-:W-:Y:S01]  /*4c00*/  FMUL.FTZ R24, R24, R0.reuse ;  /* 0x0000000018187220 */ /* 0x080fe20000410000 */
[----:B------:R-:W-:Y:S01]  /*4c10*/  UMOV UR23, 0x40000040 ;  /* 0x4000004000177882 */ /* 0x000fe20000000000 */
[----:B------:R-:W-:Y:S01]  /*4c20*/  UMOV UR27, 0x40000040 ;  /* 0x40000040001b7882 */ /* 0x000fe20000000000 */
[----:B------:R-:W-:Y:S01]  /*4c30*/  UIADD3 UR10, UR6, 0x2, URZ ;  /* 0x00000002060a7890 */ /* 0x000fe2000fffe03f */
[-C--:B------:R-:W-:Y:S01]  /*4c40*/  FMUL.FTZ R25, R25, R0.reuse ;  /* 0x0000000019197220 */ /* 0x080fe20000410000 */
[----:B------:R-:W-:Y:S01]  /*4c50*/  UIADD3 UR14, UR6, 0x200, URZ ;  /* 0x00000200060e7890 */ /* 0x000fe2000fffe03f */
[-C--:B------:R-:W-:Y:S01]  /*4c60*/  FMUL.FTZ R28, R28, R0.reuse ;  /* 0x000000001c1c7220 */ /* 0x080fe20000410000 */
[----:B------:R-:W-:Y:S01]  /*4c70*/  UMOV UR58, UR6 ;  /* 0x00000006003a7c82 */ /* 0x000fe20008000000 */
[----:B------:R-:W-:Y:S01]  /*4c80*/  UIADD3 UR18, UR6, 0x202, URZ ;  /* 0x0000020206127890 */ /* 0x000fe2000fffe03f */
[----:B------:R-:W-:Y:S01]  /*4c90*/  HGMMA.64x64x16.F32 R152, gdesc[UR56], RZ, !UPT, gsb0 ;  /* 0x00e00000389879f0 */ /* 0x000fe2000c0008ff */
[----:B------:R-:W-:Y:S01]  /*4ca0*/  UMOV UR54, UR10 ;  /* 0x0000000a00367c82 */ /* 0x000fe20008000000 */
[----:B------:R-:W-:Y:S01]  /*4cb0*/  R2UR UR56, R14 ;  /* 0x000000000e3872ca */ /* 0x000fe200000e0000 */
[----:B------:R-:W-:Y:S01]  /*4cc0*/  UIADD3 UR10, UR6, 0x4, URZ ;  /* 0x00000004060a7890 */ /* 0x000fe2000fffe03f */
[----:B------:R-:W-:Y:S01]  /*4cd0*/  R2UR UR57, R15 ;  /* 0x000000000f3972ca */ /* 0x000fe200000e0000 */
[----:B------:R-:W-:Y:S01]  /*4ce0*/  UMOV UR59, 0x40000040 ;  /* 0x40000040003b7882 */ /* 0x000fe20000000000 */
[----:B------:R-:W-:Y:S01]  /*4cf0*/  UIADD3 UR22, UR6, 0x204, URZ ;  /* 0x0000020406167890 */ /* 0x000fe2000fffe03f */
[-C--:B------:R-:W-:Y:S01]  /*4d00*/  FMUL.FTZ R29, R29, R0.reuse ;  /* 0x000000001d1d7220 */ /* 0x080fe20000410000 */
[----:B------:R-:W-:Y:S01]  /*4d10*/  UIADD3 UR26, UR6, 0x206, URZ ;  /* 0x00000206061a7890 */ /* 0x000fe2000fffe03f */
[-C--:B------:R-:W-:Y:S01]  /*4d20*/  FMUL.FTZ R32, R32, R0.reuse ;  /* 0x0000000020207220 */ /* 0x080fe20000410000 */
[----:B------:R-:W-:Y:S01]  /*4d30*/  UMOV UR58, UR10 ;  /* 0x0000000a003a7c82 */ /* 0x000fe20008000000 */
[----:B------:R-:W-:Y:S01]  /*4d40*/  UIADD3 UR10, UR6, 0x6, URZ ;  /* 0x00000006060a7890 */ /* 0x000fe2000fffe03f */
[-C--:B------:R-:W-:Y:S01]  /*4d50*/  FMUL.FTZ R33, R33, R0.reuse ;  /* 0x0000000021217220 */ /* 0x080fe20000410000 */
        /* <DEDUP_REMOVED lines=70> */
[----:B------:R-:W-:Y:S01]  /*51c0*/  HGMMA.64x64x16.F32 R152, gdesc[UR52], R152, gsb0 ;  /* 0x00e00000349879f0 */ /* 0x000fe20008000898 */
[----:B------:R-:W-:Y:S01]  /*51d0*/  R2UR UR53, R3 ;  /* 0x00000000033572ca */ /* 0x000fe200000e0000 */
[----:B------:R-:W-:Y:S01]  /*51e0*/  UIADD3 UR54, UR6, 0x604, URZ ;  /* 0x0000060406367890 */ /* 0x000fe2000fffe03f */
[----:B------:R-:W-:Y:S01]  /*51f0*/  R2UR UR52, R4 ;  /* 0x00000000043472ca */ /* 0x000fe200000e0000 */
[----:B------:R-:W-:Y:S01]  /*5200*/  UMOV UR55, 0x40000040 ;  /* 0x4000004000377882 */ /* 0x000fe20000000000 */
[----:B------:R-:W-:Y:S01]  /*5210*/  UIADD3 UR6, UR6, 0x606, URZ ;  /* 0x0000060606067890 */ /* 0x000fe2000fffe03f */
        /* <DEDUP_REMOVED lines=68> */
[----:B------:R-:W-:Y:S01]  /*5660*/  HGMMA.64x64x16.F32 R152, gdesc[UR56], R152, gsb0 ;  /* 0x00e00000389879f0 */ /* 0x000fe20008000898 */
[----:B------:R-:W-:Y:S01]  /*5670*/  R2UR UR56, R12 ;  /* 0x000000000c3872ca */ /* 0x000fe200000e0000 */
[----:B------:R-:W-:Y:S01]  /*5680*/  UMOV UR58, UR6 ;  /* 0x00000006003a7c82 */ /* 0x000fe20008000000 */
[----:B------:R-:W-:Y:S01]  /*5690*/  R2UR UR57, R13 ;  /* 0x000000000d3972ca */ /* 0x000fe200000e0000 */
[----:B------:R-:W-:Y:S01]  /*56a0*/  UMOV UR59, 0x40000040 ;  /* 0x40000040003b7882 */ /* 0x000fe20000000000 */
[----:B------:R-:W-:Y:S02]  /*56b0*/  WARPGROUP.DEPBAR.LE gsb0, 0x0 ;  /* 0x00008000000079c5 */ /* 0x000fe40000010000 */
[----:B------:R-:W-:-:S06]  /*56c0*/  WARPGROUP.ARRIVE ;  /* 0x00000000000079c5 */ /* 0x000fcc0000000000 */
[----:B------:R-:W-:Y:S03]  /*56d0*/  HGMMA.64x64x16.F32 R152, gdesc[UR8], R152, gsb0 ;  /* 0x00e00000089879f0 */ /* 0x000fe60008000898 */
        /* <DEDUP_REMOVED lines=37> */
[----:B------:R-:W-:Y:S05]  /*5930*/  @!P0 BRA `(.L_x_1023) ;  /* 0x0000000000048947 */ /* 0x000fea0003800000 */
[----:B------:R-:W-:Y:S01]  /*5940*/  BPT.TRAP 0x1 ;  /* 0x000000040000795c */ /* 0x000fe20000300000 */
.L_x_1023:
        /* <DEDUP_REMOVED lines=8> */
.L_x_1024:
[----:B-1----:R-:W-:Y:S05]  /*59d0*/  @P1 BRA `(.L_x_1025) ;  /* 0x0000000000081947 */ /* 0x002fea0003800000 */
[----:B------:R-:W1:Y:S02]  /*59e0*/  SYNCS.PHASECHK.TRANS64.TRYWAIT P1, [UR6+0x30850], R0 ;  /* 0x03085000ff0075a7 */ /* 0x000e640008020146 */
[----:B-1----:R-:W-:Y:S05]  /*59f0*/  @!P1 BRA `(.L_x_1026) ;  /* 0x000000e800309947 */ /* 0x002fea0003800000 */
.L_x_1025:
[----:B------:R-:W-:Y:S01]  /*5a00*/  R2UR UR10, R16 ;  /* 0x00000000100a72ca */ /* 0x000fe200000e0000 */
[----:B------:R-:W-:Y:S01]  /*5a10*/  WARPGROUP.ARRIVE ;  /* 0x00000000000079c5 */ /* 0x000fe20000000000 */
[----:B------:R-:W-:-:S11]  /*5a20*/  UMOV UR11, 0x40000040 ;  /* 0x40000040000b7882 */ /* 0x000fd60000000000 */
[----:B------:R-:W-:-:S04]  /*5a30*/  UIADD3 UR10, UR10, 0x400, URZ ;  /* 0x000004000a0a7890 */ /* 0x000fc8000fffe03f */
[----:B------:R-:W-:-:S04]  /*5a40*/  USHF.R.U32.HI UR10, URZ, 0x4, UR10 ;  /* 0x000000043f0a7899 */ /* 0x000fc8000801160a */
[----:B------:R-:W-:-:S04]  /*5a50*/  ULOP3.LUT UR10, UR10, 0x3fff, URZ, 0xc0, !UPT ;  /* 0x00003fff0a0a7892 */ /* 0x000fc8000f8ec03f */
[----:B------:R-:W-:-:S04]  /*5a60*/  ULOP3.LUT UR10, UR10, 0x2000000, URZ, 0xfc, !UPT ;  /* 0x020000000a0a7892 */ /* 0x000fc8000f8efc3f */
[----:B------:R-:W-:-:S07]  /*5a70*/  ULEA UR5, UR5, UR10, 0xb ;  /* 0x0000000a05057291 */ /* 0x000fce000f8e583f */
        /* <DEDUP_REMOVED lines=23> */
.L_x_1027:
[----:B------:R-:W-:Y:S01]  /*5bf0*/  R2UR UR10, R23 ;  /* 0x00000000170a72ca */ /* 0x000fe200000e0000 */
[----:B------:R-:W2:Y:S01]  /*5c00*/  S2UR UR11, SR_CgaCtaId ;  /* 0x00000000000b79c3 */ /* 0x000ea20000008800 */
[----:B------:R-:W-:Y:S01]  /*5c10*/  R2UR UR5, R22 ;  /* 0x00000000160572ca */ /* 0x000fe200000e0000 */
[----:B01----:R-:W-:Y:S01]  /*5c20*/  FMUL.FTZ R0, R154, UR7 ;  /* 0x000000079a007c20 */ /* 0x003fe20008410000 */
[----:B------:R-:W-:Y:S01]  /*5c30*/  R2UR UR14, R206 ;  /* 0x00000000ce0e72ca */ /* 0x000fe200000e0000 */
[----:B------:R-:W-:Y:S01]  /*5c40*/  FMUL.FTZ R188, R161, UR7 ;  /* 0x00000007a1bc7c20 */ /* 0x000fe20008410000 */
[----:B------:R-:W-:Y:S01]  /*5c50*/  FMUL.FTZ R161, R171, UR7 ;  /* 0x00000007aba17c20 */ /* 0x000fe20008410000 */
[----:B------:R-:W-:Y:S01]  /*5c60*/  FMUL.FTZ R171, R173, UR7 ;  /* 0x00000007adab7c20 */ /* 0x000fe20008410000 */
[----:B------:R-:W-:Y:S01]  /*5c70*/  FMUL.FTZ R185, R156, UR7 ;  /* 0x000000079cb97c20 */ /* 0x000fe20008410000 */
[----:B------:R-:W0:Y:S01]  /*5c80*/  LDC R154, c[0x0][0x288] ;  /* 0x0000a200ff9a7b82 */ /* 0x000e220000000800 */
[----:B------:R-:W-:Y:S01]  /*5c90*/  FMUL.FTZ R173, R177, UR7 ;  /* 0x00000007b1ad7c20 */ /* 0x000fe20008410000 */
[----:B------:R-:W-:Y:S01]  /*5ca0*/  FMUL.FTZ R156, R162, UR7 ;  /* 0x00000007a29c7c20 */ /* 0x000fe20008410000 */
[----:B------:R-:W-:Y:S01]  /*5cb0*/  MOV R177, R19 ;  /* 0x0000001300b17202 */ /* 0x000fe20000000f00 */
[----:B------:R-:W-:Y:S01]  /*5cc0*/  UISETP.NE.AND UP1, UPT, UR10, URZ, UPT ;  /* 0x0000003f0a00728c */ /* 0x000fe2000bf25270 */
[----:B------:R-:W-:Y:S01]  /*5cd0*/  FMUL.FTZ R162, R174, UR7 ;  /* 0x00000007aea27c20 */ /* 0x000fe20008410000 */
[----:B------:R-:W-:Y:S01]  /*5ce0*/  UISETP.NE.AND UP0, UPT, UR5, URZ, UPT ;  /* 0x0000003f0500728c */ /* 0x000fe2000bf05270 */
[----:B------:R-:W-:-:S02]  /*5cf0*/  IMAD.SHL.U32 R174, R203, 0x40, RZ ;  /* 0x00000040cbae7824 */ /* 0x000fc400078e00ff */
[----:B------:R-:W-:Y:S01]  /*5d00*/  FMUL.FTZ R189, R164, UR7 ;  /* 0x00000007a4bd7c20 */ /* 0x000fe20008410000 */
[----:B------:R-:W-:Y:S01]  /*5d10*/  FMUL.FTZ R164, R178, UR7 ;  /* 0x00000007b2a47c20 */ /* 0x000fe20008410000 */
[----:B------:R-:W-:Y:S01]  /*5d20*/  PLOP3.LUT P1, PT, PT, PT, UP1, 0x80, 0x0 ;  /* 0x000000000000781c */ /* 0x000fe20003f2f018 */
[----:B------:R-:W-:Y:S01]  /*5d30*/  FMUL.FTZ R4, R152, UR7 ;  /* 0x0000000798047c20 */ /* 0x000fe20008410000 */
[----:B------:R-:W-:Y:S01]  /*5d40*/  PLOP3.LUT P2, PT, PT, PT, UP1, 0x80, 0x0 ;  /* 0x000000000000781c */ /* 0x000fe20003f4f018 */
[----:B------:R-:W-:Y:S01]  /*5d50*/  FMUL.FTZ R187, R160, UR7 ;  /* 0x00000007a0bb7c20 */ /* 0x000fe20008410000 */
[----:B------:R-:W-:Y:S01]  /*5d60*/  FMUL.FTZ R184, R153, UR7 ;  /* 0x0000000799b87c20 */ /* 0x000fe20008410000 */
[----:B------:R-:W-:Y:S01]  /*5d70*/  @UP1 ULDC UR5, c[0x0][0x44c] ;  /* 0x0001130000051ab9 */ /* 0x000fe20000000800 */
[----:B------:R-:W-:Y:S01]  /*5d80*/  FMUL.FTZ R152, R155, UR7 ;  /* 0x000000079b987c20 */ /* 0x000fe20008410000 */
[----:B------:R-:W-:Y:S01]  /*5d90*/  FMUL.FTZ R186, R157, UR7 ;  /* 0x000000079dba7c20 */ /* 0x000fe20008410000 */
[----:B------:R-:W-:Y:S01]  /*5da0*/  FMUL.FTZ R160, R170, UR7 ;  /* 0x00000007aaa07c20 */ /* 0x000fe20008410000 */
[----:B------:R-:W-:Y:S01]  /*5db0*/  FMUL.FTZ R153, R158, UR7 ;  /* 0x000000079e997c20 */ /* 0x000fe20008410000 */
[----:B------:R-:W-:Y:S01]  /*5dc0*/  FMUL.FTZ R155, R159, UR7 ;  /* 0x000000079f9b7c20 */ /* 0x000fe20008410000 */
[----:B------:R-:W-:Y:S01]  /*5dd0*/  FMUL.FTZ R157, R163, UR7 ;  /* 0x00000007a39d7c20 */ /* 0x000fe20008410000 */
[----:B------:R-:W-:Y:S01]  /*5de0*/  FMUL.FTZ R170, R172, UR7 ;  /* 0x00000007acaa7c20 */ /* 0x000fe20008410000 */
[----:B------:R-:W-:Y:S01]  /*5df0*/  @P1 IMAD.HI.U32 R2, R19, UR5, RZ ;  /* 0x0000000513021c27 */ /* 0x000fe2000f8e00ff */
[----:B------:R-:W-:-:S03]  /*5e00*/  @UP1 ULDC UR5, c[0x0][0x450] ;  /* 0x0001140000051ab9 */ /* 0x000fc60000000800 */
[----:B------:R-:W-:Y:S01]  /*5e10*/  FMUL.FTZ R190, R165, UR7 ;  /* 0x00000007a5be7c20 */ /* 0x000fe20008410000 */
[----:B------:R-:W-:Y:S01]  /*5e20*/  FMUL.FTZ R158, R166, UR7 ;  /* 0x00000007a69e7c20 */ /* 0x000fe20008410000 */
[----:B------:R-:W-:Y:S01]  /*5e30*/  FMUL.FTZ R159, R167, UR7 ;  /* 0x00000007a79f7c20 */ /* 0x000fe20008410000 */
[----:B------:R-:W-:Y:S01]  /*5e40*/  @P2 SHF.R.U32.HI R177, RZ, UR5, R2 ;  /* 0x00000005ffb12c19 */ /* 0x000fe20008011602 */
[----:B------:R-:W-:Y:S01]  /*5e50*/  UIADD3 UR5, UR14, 0x30840, URZ ;  /* 0x000308400e057890 */ /* 0x000fe2000fffe03f */
[----:B------:R-:W-:Y:S01]  /*5e60*/  IADD3 R2, -R174, 0x1, RZ ;  /* 0x00000001ae027810 */ /* 0x000fe20007ffe1ff */
[----:B------:R-:W-:Y:S01]  /*5e70*/  FMUL.FTZ R163, R175, UR7 ;  /* 0x00000007afa37c20 */ /* 0x000fe20008410000 */
[----:B------:R-:W-:Y:S01]  /*5e80*/  FMUL.FTZ R172, R176, UR7 ;  /* 0x00000007b0ac7c20 */ /* 0x000fe20008410000 */
[----:B------:R-:W1:Y:S01]  /*5e90*/  SHFL.IDX PT, R178, R177, RZ, 0x1c1f ;  /* 0x001c1fffb1b27589 */ /* 0x000e6200000e0000 */
[----:B------:R-:W-:Y:S01]  /*5ea0*/  R2UR UR10, R21 ;  /* 0x00000000150a72ca */ /* 0x000fe200000e0000 */
[----:B------:R-:W-:Y:S01]  /*5eb0*/  FMUL.FTZ R168, R168, UR7 ;  /* 0x00000007a8a87c20 */ /* 0x000fe20008410000 */
[----:B------:R-:W-:Y:S01]  /*5ec0*/  FMUL.FTZ R169, R169, UR7 ;  /* 0x00000007a9a97c20 */ /* 0x000fe20008410000 */
[----:B------:R-:W-:Y:S01]  /*5ed0*/  FMUL.FTZ R165, R179, UR7 ;  /* 0x00000007b3a57c20 */ /* 0x000fe20008410000 */
[----:B------:R-:W-:Y:S01]  /*5ee0*/  FMUL.FTZ R175, R180, UR7 ;  /* 0x00000007b4af7c20 */ /* 0x000fe20008410000 */
[----:B------:R-:W-:Y:S01]  /*5ef0*/  FMUL.FTZ R176, R181, UR7 ;  /* 0x00000007b5b07c20 */ /* 0x000fe20008410000 */
[----:B------:R-:W-:Y:S01]  /*5f00*/  FMUL.FTZ R166, R182, UR7 ;  /* 0x00000007b6a67c20 */ /* 0x000fe20008410000 */
[----:B------:R-:W-:-:S02]  /*5f10*/  IMAD R2, R5, -0x2, R2 ;  /* 0xfffffffe05027824 */ /* 0x000fc400078e0202 */
[----:B------:R-:W-:Y:S01]  /*5f20*/  FMUL.FTZ R167, R183, UR7 ;  /* 0x00000007b7a77c20 */ /* 0x000fe20008410000 */
[----:B--2---:R-:W-:Y:S01]  /*5f30*/  UPRMT UR5, UR11, 0x654, UR5 ;  /* 0x000006540b057896 */ /* 0x004fe20008000005 */
[----:B------:R-:W-:Y:S01]  /*5f40*/  PLOP3.LUT P1, PT, PT, PT, UP0, 0x40, 0x0 ;  /* 0x000000000000781c */ /* 0x000fe20003f2e808 */
[----:B------:R-:W2:Y:S01]  /*5f50*/  MUFU.TANH R4, R4 ;  /* 0x0000000400047308 */ /* 0x000ea20000002400 */
[----:B------:R-:W-:Y:S01]  /*5f60*/  ULDC UR11, c[0x0][0x2f0] ;  /* 0x0000bc00000b7ab9 */ /* 0x000fe20000000800 */
[----:B------:R-:W-:Y:S01]  /*5f70*/  ULDC UR14, c[0x0][0x9e0] ;  /* 0x00027800000e7ab9 */ /* 0x000fe20000000800 */
[----:B------:R-:W-:-:S04]  /*5f80*/  IMAD R3, R17, UR11, R2 ;  /* 0x0000000b11037c24 */ /* 0x000fc8000f8e0202 */
[----:B0-----:R-:W-:Y:S01]  /*5f90*/  IMAD.IADD R3, R3, 0x1, -R154 ;  /* 0x0000000103037824 */ /* 0x001fe200078e0a9a */
[----:B------:R-:W0:Y:S01]  /*5fa0*/  MUFU.TANH R184, R184 ;  /* 0x000000b800b87308 */ /* 0x000e220000002400 */
[----:B------:R-:W-:Y:S02]  /*5fb0*/  SYNCS.ARRIVE.TRANS64.RED.A1T0 RZ, [UR5], RZ ;  /* 0x000000ffffff79a7 */ /* 0x000fe40008100405 */
[C---:B------:R-:W-:Y:S01]  /*5fc0*/  VIADD R182, R3.reuse, UR14 ;  /* 0x0000000e03b67c36 */ /* 0x040fe20008000000 */
[----:B------:R-:W-:-:S03]  /*5fd0*/  IADD3 R183, R3, UR10, RZ ;  /* 0x0000000a03b77c10 */ /* 0x000fc6000fffe0ff */
[--C-:B-1----:R-:W-:Y:S01]  /*5fe0*/  IMAD.IADD R179, R182, 0x1, R178.reuse ;  /* 0x00000001b6b37824 */ /* 0x102fe200078e02b2 */
[----:B------:R-:W1:Y:S01]  /*5ff0*/  MUFU.TANH R0, R0 ;  /* 0x0000000000007308 */ /* 0x000e620000002400 */
[----:B------:R-:W-:-:S07]  /*6000*/  IMAD.IADD R180, R183, 0x1, R178 ;  /* 0x00000001b7b47824 */ /* 0x000fce00078e02b2 */
[----:B------:R-:W3:Y:S08]  /*6010*/  MUFU.TANH R152, R152 ;  /* 0x0000009800987308 */ /* 0x000ef00000002400 */
[----:B------:R-:W4:Y:S08]  /*6020*/  MUFU.TANH R185, R185 ;  /* 0x000000b900b97308 */ /* 0x000f300000002400 */
        /* <DEDUP_REMOVED lines=34> */
[----:B------:R-:W-:Y:S02]  /*6250*/  LOP3.LUT R181, RZ, R181, RZ, 0x33, !PT ;  /* 0x000000b5ffb57212 */ /* 0x000fe400078e33ff */
[----:B------:R-:W-:-:S04]  /*6260*/  MOV R178, UR5 ;  /* 0x0000000500b27c02 */ /* 0x000fc80008000f00 */
[----:B------:R-:W-:-:S13]  /*6270*/  ISETP.NE.AND P1, PT, R178, 0x1, PT ;  /* 0x00000001b200780c */ /* 0x000fda0003f25270 */
[----:B------:R-:W1:Y:S02]  /*6280*/  @P1 LDC.64 R2, c[0x0][0x9e8] ;  /* 0x00027a00ff021b82 */ /* 0x000e640000000a00 */
[----:B-1----:R-:W-:-:S05]  /*6290*/  @P1 IMAD.HI.U32 R2, R181, R2, RZ ;  /* 0x00000002b5021227 */ /* 0x002fca00078e00ff */
[----:B------:R-:W-:-:S04]  /*62a0*/  @P1 SHF.R.U32.HI R181, RZ, R3, R2 ;  /* 0x00000003ffb51219 */ /* 0x000fc80000011602 */
[----:B------:R-:W-:Y:S01]  /*62b0*/  LOP3.LUT R181, RZ, R181, RZ, 0x33, !PT ;  /* 0x000000b5ffb57212 */ /* 0x000fe200078e33ff */
[----:B------:R-:W-:Y:S06]  /*62c0*/  BRA `(.L_x_1031) ;  /* 0x0000000000187947 */ /* 0x000fec0003800000 */
.L_x_1030:
[----:B------:R-:W-:Y:S02]  /*62d0*/  ULDC UR5, c[0x0][0x9e4] ;  /* 0x0002790000057ab9 */ /* 0x000fe40000000800 */
[----:B------:R-:W-:-:S05]  /*62e0*/  IMAD.U32 R178, RZ, RZ, UR5 ;  /* 0x00000005ffb27e24 */ /* 0x000fca000f8e00ff */
[----:B------:R-:W-:-:S13]  /*62f0*/  ISETP.NE.AND P1, PT, R178, 0x1, PT ;  /* 0x00000001b200780c */ /* 0x000fda0003f25270 */
[----:B------:R-:W1:Y:S02]  /*6300*/  @P1 LDC.64 R2, c[0x0][0x9e8] ;  /* 0x00027a00ff021b82 */ /* 0x000e640000000a00 */
[----:B-1----:R-:W-:-:S05]  /*6310*/  @P1 IMAD.HI.U32 R2, R181, R2, RZ ;  /* 0x00000002b5021227 */ /* 0x002fca00078e00ff */
[----:B------:R-:W-:-:S07]  /*6320*/  @P1 SHF.R.U32.HI R181, RZ, R3, R2 ;  /* 0x00000003ffb51219 */ /* 0x000fce0000011602 */
.L_x_1031:
[----:B------:R-:W-:Y:S05]  /*6330*/  BSYNC B0 ;  /* 0x0000000000007941 */ /* 0x000fea0003800000 */
.L_x_1029:
[----:B------:R-:W-:-:S04]  /*6340*/  IMAD R2, R181, R178, -R174 ;  /* 0x000000b2b5027224 */ /* 0x000fc800078e0aae */
[----:B------:R-:W-:-:S05]  /*6350*/  IMAD R2, R5, -0x2, R2 ;  /* 0xfffffffe05027824 */ /* 0x000fca00078e0202 */
[----:B------:R-:W-:Y:S02]  /*6360*/  VIADDMNMX R179, R2, R178, R179, PT ;  /* 0x000000b202b37246 */ /* 0x000fe400038001b3 */
[----:B------:R-:W-:-:S07]  /*6370*/  VIMNMX R180, R180, R2, !PT ;  /* 0x00000002b4b47248 */ /* 0x000fce0007fe0100 */
.L_x_1028:
[----:B------:R-:W-:Y:S01]  /*6380*/  ISETP.GT.AND P1, PT, R203, -0x1, PT ;  /* 0xffffffffcb00780c */ /* 0x000fe20003f24270 */
[----:B------:R-:W1:Y:S01]  /*6390*/  SHFL.IDX PT, R2, R177, 0x1, 0x1c1f ;  /* 0x003c1f00b1027f89 */ /* 0x000e6200000e0000 */
[----:B------:R-:W-:Y:S02]  /*63a0*/  R2UR UR5, R22 ;  /* 0x00000000160572ca */ /* 0x000fe400000e0000 */
[C---:B------:R-:W-:Y:S02]  /*63b0*/  ISETP.GT.AND P4, PT, R180.reuse, 0x1, P1 ;  /* 0x00000001b400780c */ /* 0x040fe40000f84270 */
[----:B------:R-:W-:Y:S02]  /*63c0*/  ISETP.GT.AND P5, PT, R180, RZ, P1 ;  /* 0x000000ffb400720c */ /* 0x000fe40000fa4270 */
[C---:B------:R-:W-:Y:S02]  /*63d0*/  ISETP.LT.OR P4, PT, R179.reuse, 0x2, P4 ;  /* 0x00000002b300780c */ /* 0x040fe40002781670 */
[----:B------:R-:W-:-:S02]  /*63e0*/  ISETP.LT.OR P5, PT, R179, 0x1, P5 ;  /* 0x00000001b300780c */ /* 0x000fc40002fa1670 */
[----:B0-----:R-:W-:Y:S02]  /*63f0*/  FSEL R184, R184, -INF , !P4 ;  /* 0xff800000b8b87808 */ /* 0x001fe40006000000 */
[----:B------:R-:W-:Y:S01]  /*6400*/  ISETP.GT.AND P4, PT, R180, 0x18, P1 ;  /* 0x00000018b400780c */ /* 0x000fe20000f84270 */
[----:B------:R-:W-:Y:S01]  /*6410*/  UISETP.NE.AND UP0, UPT, UR5, URZ, UPT ;  /* 0x0000003f0500728c */ /* 0x000fe2000bf05270 */
[----:B------:R-:W-:Y:S02]  /*6420*/  FSEL R178, R4, -INF , !P5 ;  /* 0xff80000004b27808 */ /* 0x000fe40006800000 */
[----:B------:R-:W-:Y:S02]  /*6430*/  ISETP.LT.OR P4, PT, R179, 0x19, P4 ;  /* 0x00000019b300780c */ /* 0x000fe40002781670 */
[C---:B------:R-:W-:Y:S02]  /*6440*/  ISETP.GT.AND P6, PT, R180.reuse, 0x8, P1 ;  /* 0x00000008b400780c */ /* 0x040fe40000fc4270 */
[----:B------:R-:W-:-:S02]  /*6450*/  ISETP.GT.AND P2, PT, R180, 0x9, P1 ;  /* 0x00000009b400780c */ /* 0x000fc40000f44270 */
[----:B------:R-:W-:Y:S01]  /*6460*/  ISETP.GT.AND P3, PT, R180, 0x10, P1 ;  /* 0x00000010b400780c */ /* 0x000fe20000f64270 */
[----:B-1----:R-:W-:Y:S01]  /*6470*/  IMAD.IADD R177, R182, 0x1, R2 ;  /* 0x00000001b6b17824 */ /* 0x002fe200078e0202 */
[C---:B------:R-:W-:Y:S02]  /*6480*/  ISETP.GT.AND P5, PT, R180.reuse, 0x11, P1 ;  /* 0x00000011b400780c */ /* 0x040fe40000fa4270 */
[----:B------:R-:W-:Y:S02]  /*6490*/  FSEL R189, R189, -INF , !P4 ;  /* 0xff800000bdbd7808 */ /* 0x000fe40006000000 */
[----:B------:R-:W-:Y:S02]  /*64a0*/  ISETP.GT.AND P4, PT, R180, 0x29, P1 ;  /* 0x00000029b400780c */ /* 0x000fe40000f84270 */
[C---:B------:R-:W-:Y:S02]  /*64b0*/  ISETP.LT.OR P6, PT, R179.reuse, 0x9, P6 ;  /* 0x00000009b300780c */ /* 0x040fe400037c1670 */
[----:B------:R-:W-:-:S02]  /*64c0*/  ISETP.LT.OR P2, PT, R179, 0xa, P2 ;  /* 0x0000000ab300780c */ /* 0x000fc40001741670 */
[C---:B------:R-:W-:Y:S02]  /*64d0*/  ISETP.LT.OR P3, PT, R179.reuse, 0x11, P3 ;  /* 0x00000011b300780c */ /* 0x040fe40001f61670 */
[C---:B------:R-:W-:Y:S02]  /*64e0*/  ISETP.LT.OR P5, PT, R179.reuse, 0x12, P5 ;  /* 0x00000012b300780c */ /* 0x040fe40002fa1670 */
[----:B------:R-:W-:Y:S02]  /*64f0*/  ISETP.LT.OR P4, PT, R179, 0x2a, P4 ;  /* 0x0000002ab300780c */ /* 0x000fe40002781670 */
[----:B------:R-:W-:Y:S02]  /*6500*/  FSEL R185, R185, -INF , !P6 ;  /* 0xff800000b9b97808 */ /* 0x000fe40007000000 */
[----:B------:R-:W-:Y:S02]  /*6510*/  FSEL R186, R186, -INF , !P2 ;  /* 0xff800000baba7808 */ /* 0x000fe40005000000 */
[----:B------:R-:W-:-:S02]  /*6520*/  FSEL R187, R187, -INF , !P3 ;  /* 0xff800000bbbb7808 */ /* 0x000fc40005800000 */
[----:B------:R-:W-:Y:S02]  /*6530*/  FSEL R188, R188, -INF , !P5 ;  /* 0xff800000bcbc7808 */ /* 0x000fe40006800000 */
[C---:B------:R-:W-:Y:S02]  /*6540*/  ISETP.GT.AND P6, PT, R180.reuse, 0x19, P1 ;  /* 0x00000019b400780c */ /* 0x040fe40000fc4270 */
[C---:B------:R-:W-:Y:S02]  /*6550*/  ISETP.GT.AND P2, PT, R180.reuse, 0x20, P1 ;  /* 0x00000020b400780c */ /* 0x040fe40000f44270 */
[C---:B------:R-:W-:Y:S02]  /*6560*/  ISETP.GT.AND P3, PT, R180.reuse, 0x21, P1 ;  /* 0x00000021b400780c */ /* 0x040fe40000f64270 */
[----:B------:R-:W-:Y:S02]  /*6570*/  ISETP.GT.AND P5, PT, R180, 0x28, P1 ;  /* 0x00000028b400780c */ /* 0x000fe40000fa4270 */
[----:B------:R-:W-:-:S02]  /*6580*/  FSEL R171, R171, -INF , !P4 ;  /* 0xff800000abab7808 */ /* 0x000fc40006000000 */
[----:B------:R-:W-:Y:S02]  /*6590*/  PLOP3.LUT P4, PT, PT, PT, UP0, 0x40, 0x0 ;  /* 0x000000000000781c */ /* 0x000fe40003f8e808 */
[C---:B------:R-:W-:Y:S02]  /*65a0*/  ISETP.LT.OR P6, PT, R179.reuse, 0x1a, P6 ;  /* 0x0000001ab300780c */ /* 0x040fe400037c1670 */
[C---:B------:R-:W-:Y:S02]  /*65b0*/  ISETP.LT.OR P2, PT, R179.reuse, 0x21, P2 ;  /* 0x00000021b300780c */ /* 0x040fe40001741670 */
[C---:B------:R-:W-:Y:S02]  /*65c0*/  ISETP.LT.OR P3, PT, R179.reuse, 0x22, P3 ;  /* 0x00000022b300780c */ /* 0x040fe40001f61670 */
[----:B------:R-:W-:Y:S02]  /*65d0*/  ISETP.LT.OR P5, PT, R179, 0x29, P5 ;  /* 0x00000029b300780c */ /* 0x000fe40002fa1670 */
[----:B------:R-:W-:-:S02]  /*65e0*/  FSEL R190, R190, -INF , !P6 ;  /* 0xff800000bebe7808 */ /* 0x000fc40007000000 */
[----:B------:R-:W-:Y:S02]  /*65f0*/  FSEL R168, R168, -INF , !P2 ;  /* 0xff800000a8a87808 */ /* 0x000fe40005000000 */
[----:B------:R-:W-:Y:S02]  /*6600*/  FSEL R169, R169, -INF , !P3 ;  /* 0xff800000a9a97808 */ /* 0x000fe40005800000 */
[----:B------:R-:W-:Y:S02]  /*6610*/  FSEL R170, R170, -INF , !P5 ;  /* 0xff800000aaaa7808 */ /* 0x000fe40006800000 */
[C---:B------:R-:W-:Y:S02]  /*6620*/  ISETP.GT.AND P6, PT, R180.reuse, 0x30, P1 ;  /* 0x00000030b400780c */ /* 0x040fe40000fc4270 */
[C---:B------:R-:W-:Y:S02]  /*6630*/  ISETP.GT.AND P2, PT, R180.reuse, 0x31, P1 ;  /* 0x00000031b400780c */ /* 0x040fe40000f44270 */
[----:B------:R-:W-:-:S02]  /*6640*/  ISETP.GT.AND P3, PT, R180, 0x38, P1 ;  /* 0x00000038b400780c */ /* 0x000fc40000f64270 */
[----:B------:R-:W-:Y:S02]  /*6650*/  ISETP.GT.AND P5, PT, R180, 0x39, P1 ;  /* 0x00000039b400780c */ /* 0x000fe40000fa4270 */
[C---:B------:R-:W-:Y:S02]  /*6660*/  ISETP.LT.OR P6, PT, R179.reuse, 0x31, P6 ;  /* 0x00000031b300780c */ /* 0x040fe400037c1670 */
[C---:B------:R-:W-:Y:S02]  /*6670*/  ISETP.LT.OR P2, PT, R179.reuse, 0x32, P2 ;  /* 0x00000032b300780c */ /* 0x040fe40001741670 */
[C---:B------:R-:W-:Y:S02]  /*6680*/  ISETP.LT.OR P3, PT, R179.reuse, 0x39, P3 ;  /* 0x00000039b300780c */ /* 0x040fe40001f61670 */
[----:B------:R-:W-:Y:S01]  /*6690*/  ISETP.LT.OR P5, PT, R179, 0x3a, P5 ;  /* 0x0000003ab300780c */ /* 0x000fe20002fa1670 */
[----:B------:R-:W-:Y:S01]  /*66a0*/  IMAD.IADD R179, R183, 0x1, R2 ;  /* 0x00000001b7b37824 */ /* 0x000fe200078e0202 */
[----:B------:R-:W-:-:S02]  /*66b0*/  FSEL R172, R172, -INF , !P6 ;  /* 0xff800000acac7808 */ /* 0x000fc40007000000 */
[----:B------:R-:W-:Y:S02]  /*66c0*/  FSEL R173, R173, -INF , !P2 ;  /* 0xff800000adad7808 */ /* 0x000fe40005000000 */
[----:B------:R-:W-:Y:S02]  /*66d0*/  FSEL R175, R175, -INF , !P3 ;  /* 0xff800000afaf7808 */ /* 0x000fe40005800000 */
[----:B------:R-:W-:Y:S01]  /*66e0*/  FSEL R176, R176, -INF , !P5 ;  /* 0xff800000b0b07808 */ /* 0x000fe20006800000 */
[----:B------:R-:W-:Y:S06]  /*66f0*/  @P4 BRA `(.L_x_1032) ;  /* 0x0000000000644947 */ /* 0x000fec0003800000 */
[----:B------:R-:W-:Y:S01]  /*6700*/  IMAD R3, R17, UR11, R2 ;  /* 0x0000000b11037c24 */ /* 0x000fe2000f8e0202 */
[----:B------:R-:W-:Y:S04]  /*6710*/  BSSY B0, `(.L_x_1033) ;  /* 0x0000013000007945 */ /* 0x000fe80003800000 */
[----:B------:R-:W-:-:S04]  /*6720*/  IADD3 R181, R3, -R154, RZ ;  /* 0x8000009a03b57210 */ /* 0x000fc80007ffe0ff */
        /* <DEDUP_REMOVED lines=11> */
.L_x_1034:
[----:B------:R-:W-:Y:S02]  /*67e0*/  ULDC UR5, c[0x0][0x9e4] ;  /* 0x0002790000057ab9 */ /* 0x000fe40000000800 */
[----:B------:R-:W-:-:S05]  /*67f0*/  IMAD.U32 R4, RZ, RZ, UR5 ;  /* 0x00000005ff047e24 */ /* 0x000fca000f8e00ff */
[----:B------:R-:W-:-:S13]  /*6800*/  ISETP.NE.AND P2, PT, R4, 0x1, PT ;  /* 0x000000010400780c */ /* 0x000fda0003f45270 */
[----:B------:R-:W0:Y:S02]  /*6810*/  @P2 LDC.64 R2, c[0x0][0x9e8] ;  /* 0x00027a00ff022b82 */ /* 0x000e240000000a00 */
[----:B0-----:R-:W-:-:S05]  /*6820*/  @P2 IMAD.HI.U32 R2, R181, R2, RZ ;  /* 0x00000002b5022227 */ /* 0x001fca00078e00ff */
[----:B------:R-:W-:-:S07]  /*6830*/  @P2 SHF.R.U32.HI R181, RZ, R3, R2 ;  /* 0x00000003ffb52219 */ /* 0x000fce0000011602 */
.L_x_1035:
[----:B------:R-:W-:Y:S05]  /*6840*/  BSYNC B0 ;  /* 0x0000000000007941 */ /* 0x000fea0003800000 */
.L_x_1033:
[----:B------:R-:W-:-:S04]  /*6850*/  IMAD R174, R181, R4, -R174 ;  /* 0x00000004b5ae7224 */ /* 0x000fc800078e0aae */
[----:B------:R-:W-:-:S05]  /*6860*/  IMAD R174, R5, -0x2, R174 ;  /* 0xfffffffe05ae7824 */ /* 0x000fca00078e02ae */
[----:B------:R-:W-:Y:S02]  /*6870*/  VIADDMNMX R177, R174, R4, R177, PT ;  /* 0x00000004aeb17246 */ /* 0x000fe400038001b1 */
[----:B------:R-:W-:-:S07]  /*6880*/  VIMNMX R179, R179, R174, !PT ;  /* 0x000000aeb3b37248 */ /* 0x000fce0007fe0100 */
.L_x_1032:
[----:B------:R-:W-:Y:S01]  /*6890*/  FMNMX.FTZ R3, R178, R201, !PT ;  /* 0x000000c9b2037209 */ /* 0x000fe20007810000 */
[----:B------:R-:W-:Y:S01]  /*68a0*/  ULDC UR5, c[0x0][0x988] ;  /* 0x0002620000057ab9 */ /* 0x000fe20000000800 */
[C---:B------:R-:W-:Y:S01]  /*68b0*/  ISETP.GT.AND P3, PT, R179.reuse, RZ, P1 ;  /* 0x000000ffb300720c */ /* 0x040fe20000f64270 */
[----:B------:R-:W-:Y:S01]  /*68c0*/  UMOV UR10, UR5 ;  /* 0x00000005000a7c82 */ /* 0x000fe20008000000 */
[----:B------:R-:W-:Y:S02]  /*68d0*/  FMNMX.FTZ R2, R184, R3, !PT ;  /* 0x00000003b8027209 */ /* 0x000fe40007810000 */
[----:B------:R-:W-:Y:S02]  /*68e0*/  ISETP.GT.AND P4, PT, R179, 0x1, P1 ;  /* 0x00000001b300780c */ /* 0x000fe40000f84270 */
[----:B------:R-:W-:Y:S02]  /*68f0*/  FMNMX.FTZ R3, R185, R2, !PT ;  /* 0x00000002b9037209 */ /* 0x000fe40007810000 */
[----:B------:R-:W-:-:S02]  /*6900*/  ISETP.LT.OR P3, PT, R177, 0x1, P3 ;  /* 0x00000001b100780c */ /* 0x000fc40001f61670 */
[----:B------:R-:W-:Y:S02]  /*6910*/  FMNMX.FTZ R2, R186, R3, !PT ;  /* 0x00000003ba027209 */ /* 0x000fe40007810000 */
[----:B------:R-:W-:Y:S02]  /*6920*/  ISETP.GT.AND P6, PT, R179, 0x8, P1 ;  /* 0x00000008b300780c */ /* 0x000fe40000fc4270 */
[----:B------:R-:W-:Y:S02]  /*6930*/  FMNMX.FTZ R3, R187, R2, !PT ;  /* 0x00000002bb037209 */ /* 0x000fe40007810000 */
[----:B------:R-:W-:Y:S02]  /*6940*/  ISETP.LT.OR P4, PT, R177, 0x2, P4 ;  /* 0x00000002b100780c */ /* 0x000fe40002781670 */
[----:B------:R-:W-:Y:S02]  /*6950*/  FMNMX.FTZ R2, R188, R3, !PT ;  /* 0x00000003bc027209 */ /* 0x000fe40007810000 */
[----:B------:R-:W-:-:S02]  /*6960*/  ISETP.GT.AND P2, PT, R179, 0x9, P1 ;  /* 0x00000009b300780c */ /* 0x000fc40000f44270 */
[----:B------:R-:W-:Y:S02]  /*6970*/  FMNMX.FTZ R3, R189, R2, !PT ;  /* 0x00000002bd037209 */ /* 0x000fe40007810000 */
[----:B------:R-:W-:Y:S02]  /*6980*/  ISETP.LT.OR P6, PT, R177, 0x9, P6 ;  /* 0x00000009b100780c */ /* 0x000fe400037c1670 */
[----:B------:R-:W-:Y:S02]  /*6990*/  FMNMX.FTZ R3, R190, R3, !PT ;  /* 0x00000003be037209 */ /* 0x000fe40007810000 */
[----:B------:R-:W-:Y:S02]  /*69a0*/  FSEL R152, R152, -INF , !P4 ;  /* 0xff80000098987808 */ /* 0x000fe40006000000 */
        /* <DEDUP_REMOVED lines=9> */
[----:B------:R-:W-:Y:S02]  /*6a40*/  FSEL R155, R155, -INF , !P2 ;  /* 0xff8000009b9b7808 */ /* 0x000fe40005000000 */
[----:B------:R-:W-:Y:S02]  /*6a50*/  FMNMX.FTZ R2, R173, R2, !PT ;  /* 0x00000002ad027209 */ /* 0x000fe40007810000 */
[----:B------:R-:W-:Y:S02]  /*6a60*/  ISETP.LT.OR P5, PT, R177, 0x11, P5 ;  /* 0x00000011b100780c */ /* 0x000fe40002fa1670 */
[----:B------:R-:W-:Y:S02]  /*6a70*/  FMNMX.FTZ R3, R175, R2, !PT ;  /* 0x00000002af037209 */ /* 0x000fe40007810000 */
[----:B------:R-:W-:-:S02]  /*6a80*/  ISETP.GT.AND P6, PT, R179, 0x18, P1 ;  /* 0x00000018b300780c */ /* 0x000fc40000fc4270 */
[----:B------:R-:W-:Y:S02]  /*6a90*/  FMNMX.FTZ R3, R176, R3, !PT ;  /* 0x00000003b0037209 */ /* 0x000fe40007810000 */
[----:B------:R-:W-:Y:S02]  /*6aa0*/  ISETP.LT.OR P4, PT, R177, 0x12, P4 ;  /* 0x00000012b100780c */ /* 0x000fe40002781670 */
[----:B------:R-:W-:Y:S01]  /*6ab0*/  FSEL R156, R156, -INF , !P5 ;  /* 0xff8000009c9c7808 */ /* 0x000fe20006800000 */
[----:B------:R-:W0:Y:S01]  /*6ac0*/  SHFL.BFLY PT, R2, R3, 0x2, 0x1f ;  /* 0x0c401f0003027f89 */ /* 0x000e2200000e0000 */
[----:B------:R-:W-:Y:S02]  /*6ad0*/  ISETP.GT.AND P2, PT, R179, 0x19, P1 ;  /* 0x00000019b300780c */ /* 0x000fe40000f44270 */
[----:B------:R-:W-:Y:S02]  /*6ae0*/  ISETP.LT.OR P6, PT, R177, 0x19, P6 ;  /* 0x00000019b100780c */ /* 0x000fe400037c1670 */
[----:B------:R-:W-:-:S02]  /*6af0*/  FSEL R157, R157, -INF , !P4 ;  /* 0xff8000009d9d7808 */ /* 0x000fc40006000000 */
[----:B------:R-:W-:Y:S02]  /*6b00*/  FSEL R158, R158, -INF , !P6 ;  /* 0xff8000009e9e7808 */ /* 0x000fe40007000000 */
[----:B------:R-:W-:Y:S02]  /*6b10*/  ISETP.LT.OR P2, PT, R177, 0x1a, P2 ;  /* 0x0000001ab100780c */ /* 0x000fe40001741670 */
[----:B------:R-:W-:Y:S02]  /*6b20*/  ISETP.GT.AND P5, PT, R179, 0x21, P1 ;  /* 0x00000021b300780c */ /* 0x000fe40000fa4270 */
[----:B------:R-:W-:Y:S02]  /*6b30*/  FSEL R159, R159, -INF , !P2 ;  /* 0xff8000009f9f7808 */ /* 0x000fe40005000000 */
[----:B------:R-:W-:Y:S02]  /*6b40*/  ISETP.GT.AND P4, PT, R179, 0x28, P1 ;  /* 0x00000028b300780c */ /* 0x000fe40000f84270 */
[----:B------:R-:W-:-:S02]  /*6b50*/  ISETP.LT.OR P5, PT, R177, 0x22, P5 ;  /* 0x00000022b100780c */ /* 0x000fc40002fa1670 */
[----:B------:R-:W-:Y:S02]  /*6b60*/  ISETP.GT.AND P6, PT, R179, 0x29, P1 ;  /* 0x00000029b300780c */ /* 0x000fe40000fc4270 */
[----:B------:R-:W-:Y:S02]  /*6b70*/  ISETP.LT.OR P4, PT, R177, 0x29, P4 ;  /* 0x00000029b100780c */ /* 0x000fe40002781670 */
[----:B------:R-:W-:Y:S02]  /*6b80*/  FSEL R174, R161, -INF , !P5 ;  /* 0xff800000a1ae7808 */ /* 0x000fe40006800000 */
[----:B0-----:R-:W-:Y:S02]  /*6b90*/  FMNMX.FTZ R2, R3, R2, !PT ;  /* 0x0000000203027209 */ /* 0x001fe40007810000 */
[----:B------:R-:W-:Y:S02]  /*6ba0*/  ISETP.GT.AND P2, PT, R179, 0x30, P1 ;  /* 0x00000030b300780c */ /* 0x000fe40000f44270 */
[----:B------:R-:W-:Y:S01]  /*6bb0*/  FSEL R162, R162, -INF , !P4 ;  /* 0xff800000a2a27808 */ /* 0x000fe20006000000 */
[----:B------:R-:W0:Y:S01]  /*6bc0*/  SHFL.BFLY PT, R181, R2, 0x1, 0x1f ;  /* 0x0c201f0002b57f89 */ /* 0x000e2200000e0000 */
[----:B------:R-:W-:-:S02]  /*6bd0*/  ISETP.LT.OR P6, PT, R177, 0x2a, P6 ;  /* 0x0000002ab100780c */ /* 0x000fc400037c1670 */
[----:B------:R-:W-:Y:S02]  /*6be0*/  ISETP.GT.AND P5, PT, R179, 0x31, P1 ;  /* 0x00000031b300780c */ /* 0x000fe40000fa4270 */
[----:B------:R-:W-:Y:S02]  /*6bf0*/  ISETP.LT.OR P2, PT, R177, 0x31, P2 ;  /* 0x00000031b100780c */ /* 0x000fe40001741670 */
[----:B------:R-:W-:Y:S02]  /*6c00*/  FSEL R163, R163, -INF , !P6 ;  /* 0xff800000a3a37808 */ /* 0x000fe40007000000 */
[----:B------:R-:W-:Y:S02]  /*6c10*/  ISETP.GT.AND P4, PT, R179, 0x38, P1 ;  /* 0x00000038b300780c */ /* 0x000fe40000f84270 */
[----:B------:R-:W-:Y:S02]  /*6c20*/  ISETP.LT.OR P5, PT, R177, 0x32, P5 ;  /* 0x00000032b100780c */ /* 0x000fe40002fa1670 */
[----:B------:R-:W-:-:S02]  /*6c30*/  FSEL R164, R164, -INF , !P2 ;  /* 0xff800000a4a47808 */ /* 0x000fc40005000000 */
[----:B------:R-:W-:Y:S02]  /*6c40*/  ISETP.LT.OR P4, PT, R177, 0x39, P4 ;  /* 0x00000039b100780c */ /* 0x000fe40002781670 */
[----:B------:R-:W-:Y:S02]  /*6c50*/  FSEL R165, R165, -INF , !P5 ;  /* 0xff800000a5a57808 */ /* 0x000fe40006800000 */
[----:B------:R-:W-:Y:S02]  /*6c60*/  FSEL R166, R166, -INF , !P4 ;  /* 0xff800000a6a67808 */ /* 0x000fe40006000000 */
[----:B0-----:R-:W-:Y:S02]  /*6c70*/  FMNMX.FTZ R4, R2, R181, !PT ;  /* 0x000000b502047209 */ /* 0x001fe40007810000 */
[----:B------:R-:W-:Y:S02]  /*6c80*/  FSEL R181, R0, -INF , !P3 ;  /* 0xff80000000b57808 */ /* 0x000fe40005800000 */
        /* <DEDUP_REMOVED lines=8> */
[----:B------:R-:W-:Y:S02]  /*6d10*/  FSETP.NEU.FTZ.AND P3, PT, R4, -INF , PT ;  /* 0xff8000000400780b */ /* 0x000fe40003f7d000 */
[----:B------:R-:W-:Y:S01]  /*6d20*/  FMNMX.FTZ R0, R156, R3, !PT ;  /* 0x000000039c007209 */ /* 0x000fe20007810000 */
[----:B------:R-:W-:Y:S01]  /*6d30*/  FMUL.FTZ R3, R4, UR10 ;  /* 0x0000000a04037c20 */ /* 0x000fe20008410000 */
[----:B------:R-:W-:Y:S02]  /*6d40*/  ISETP.LT.OR P1, PT, R177, 0x3a, P1 ;  /* 0x0000003ab100780c */ /* 0x000fe40000f21670 */
[----:B------:R-:W-:Y:S02]  /*6d50*/  FMNMX.FTZ R183, R157, R0, !PT ;  /* 0x000000009db77209 */ /* 0x000fe40007810000 */
[----:B------:R-:W-:-:S02]  /*6d60*/  FSEL R3, R3, RZ, P3 ;  /* 0x000000ff03037208 */ /* 0x000fc40001800000 */
[----:B------:R-:W-:Y:S02]  /*6d70*/  FMNMX.FTZ R0, R158, R183, !PT ;  /* 0x000000b79e007209 */ /* 0x000fe40007810000 */
[----:B------:R-:W-:Y:S01]  /*6d80*/  FSEL R2, R4, RZ, P3 ;  /* 0x000000ff04027208 */ /* 0x000fe20001800000 */
        /* <DEDUP_REMOVED lines=8> */
[--C-:B------:R-:W-:Y:S01]  /*6e10*/  FFMA.FTZ R192, R187, UR10, -R3.reuse ;  /* 0x0000000abbc07c23 */ /* 0x100fe20008010803 */
[----:B------:R-:W-:Y:S01]  /*6e20*/  FMNMX.FTZ R183, R174, R183, !PT ;  /* 0x000000b7aeb77209 */ /* 0x000fe20007810000 */
[--C-:B------:R-:W-:Y:S01]  /*6e30*/  FFMA.FTZ R194, R189, UR10, -R3.reuse ;  /* 0x0000000abdc27c23 */ /* 0x100fe20008010803 */
[--C-:B------:R-:W-:Y:S01]  /*6e40*/  FFMA.FTZ R169, R169, UR10, -R3.reuse ;  /* 0x0000000aa9a97c23 */ /* 0x100fe20008010803 */
[--C-:B------:R-:W-:Y:S01]  /*6e50*/  FFMA.FTZ R171, R171, UR10, -R3.reuse ;  /* 0x0000000aabab7c23 */ /* 0x100fe20008010803 */
[----:B------:R-:W-:Y:S01]  /*6e60*/  FMNMX.FTZ R0, R162, R183, !PT ;  /* 0x000000b7a2007209 */ /* 0x000fe20007810000 */
[--C-:B------:R-:W-:Y:S01]  /*6e70*/  FFMA.FTZ R184, R172, UR10, -R3.reuse ;  /* 0x0000000aacb87c23 */ /* 0x100fe20008010803 */
[--C-:B0-----:R-:W-:Y:S01]  /*6e80*/  FFMA.FTZ R186, R175, UR10, -R3.reuse ;  /* 0x0000000aafba7c23 */ /* 0x101fe20008010803 */
[--C-:B------:R-:W-:Y:S01]  /*6e90*/  FFMA.FTZ R173, R173, UR10, -R3.reuse ;  /* 0x0000000aadad7c23 */ /* 0x100fe20008010803 */
[----:B------:R-:W-:Y:S01]  /*6ea0*/  FMNMX.FTZ R179, R163, R0, !PT ;  /* 0x00000000a3b37209 */ /* 0x000fe20007810000 */
[----:B------:R-:W-:Y:S01]  /*6eb0*/  FFMA.FTZ R175, R176, UR10, -R3 ;  /* 0x0000000ab0af7c23 */ /* 0x000fe20008010803 */
[----:B------:R-:W-:Y:S01]  /*6ec0*/  FADD.FTZ R2, -R2, R201 ;  /* 0x000000c902027221 */ /* 0x000fe20000010100 */
[----:B------:R-:W-:Y:S01]  /*6ed0*/  MUFU.EX2 R161, R161 ;  /* 0x000000a100a17308 */ /* 0x000fe20000000800 */
[----:B------:R-:W-:Y:S01]  /*6ee0*/  FMNMX.FTZ R0, R164, R179, !PT ;  /* 0x000000b3a4007209 */ /* 0x000fe20007810000 */
[--C-:B------:R-:W-:Y:S01]  /*6ef0*/  FFMA.FTZ R179, R190, UR10, -R3.reuse ;  /* 0x0000000abeb37c23 */ /* 0x100fe20008010803 */
[----:B------:R-:W-:Y:S01]  /*6f00*/  FFMA.FTZ R190, R170, UR10, -R3 ;  /* 0x0000000aaabe7c23 */ /* 0x000fe20008010803 */
[----:B------:R-:W-:Y:S01]  /*6f10*/  FMUL.FTZ R2, R2, UR10 ;  /* 0x0000000a02027c20 */ /* 0x000fe20008410000 */
[----:B------:R-:W-:-:S03]  /*6f20*/  FMNMX.FTZ R177, R165, R0, !PT ;  /* 0x00000000a5b17209 */ /* 0x000fc60007810000 */
[----:B------:R-:W-:Y:S01]  /*6f30*/  MUFU.EX2 R196, R196 ;  /* 0x000000c400c47308 */ /* 0x000fe20000000800 */
[----:B------:R-:W-:-:S04]  /*6f40*/  FMNMX.FTZ R177, R166, R177, !PT ;  /* 0x000000b1a6b17209 */ /* 0x000fc80007810000 */
[----:B------:R-:W-:Y:S01]  /*6f50*/  FMNMX.FTZ R0, R178, R177, !PT ;  /* 0x000000b1b2007209 */ /* 0x000fe20007810000 */
[--C-:B------:R-:W-:Y:S01]  /*6f60*/  FFMA.FTZ R177, R188, UR10, -R3.reuse ;  /* 0x0000000abcb17c23 */ /* 0x100fe20008010803 */
[----:B------:R-:W-:Y:S01]  /*6f70*/  FFMA.FTZ R188, R168, UR10, -R3 ;  /* 0x0000000aa8bc7c23 */ /* 0x000fe20008010803 */
[----:B------:R-:W-:Y:S02]  /*6f80*/  MUFU.EX2 R198, R198 ;  /* 0x000000c600c67308 */ /* 0x000fe40000000800 */
[----:B------:R-:W0:Y:S06]  /*6f90*/  SHFL.BFLY PT, R183, R0, 0x2, 0x1f ;  /* 0x0c401f0000b77f89 */ /* 0x000e2c00000e0000 */
[----:B------:R-:W-:Y:S08]  /*6fa0*/  MUFU.EX2 R192, R192 ;  /* 0x000000c000c07308 */ /* 0x000ff00000000800 */
[----:B------:R-:W-:Y:S08]  /*6fb0*/  MUFU.EX2 R177, R177 ;  /* 0x000000b100b17308 */ /* 0x000ff00000000800 */
[----:B------:R-:W-:Y:S01]  /*6fc0*/  MUFU.EX2 R194, R194 ;  /* 0x000000c200c27308 */ /* 0x000fe20000000800 */
[----:B0-----:R-:W-:-:S05]  /*6fd0*/  FMNMX.FTZ R183, R0, R183, !PT ;  /* 0x000000b700b77209 */ /* 0x001fca0007810000 */
[----:B------:R-:W0:Y:S02]  /*6fe0*/  SHFL.BFLY PT, R0, R183, 0x1, 0x1f ;  /* 0x0c201f00b7007f89 */ /* 0x000e2400000e0000 */
[----:B------:R-:W-:Y:S08]  /*6ff0*/  MUFU.EX2 R179, R179 ;  /* 0x000000b300b37308 */ /* 0x000ff00000000800 */
[----:B------:R-:W-:Y:S08]  /*7000*/  MUFU.EX2 R188, R188 ;  /* 0x000000bc00bc7308 */ /* 0x000ff00000000800 */
[----:B------:R-:W-:Y:S01]  /*7010*/  MUFU.EX2 R169, R169 ;  /* 0x000000a900a97308 */ /* 0x000fe20000000800 */
[----:B0-----:R-:W-:-:S07]  /*7020*/  FMNMX.FTZ R3, R183, R0, !PT ;  /* 0x00000000b7037209 */ /* 0x001fce0007810000 */
[----:B------:R-:W-:Y:S01]  /*7030*/  MUFU.EX2 R190, R190 ;  /* 0x000000be00be7308 */ /* 0x000fe20000000800 */
[C---:B------:R-:W-:Y:S01]  /*7040*/  FSETP.NEU.FTZ.AND P1, PT, R3.reuse, -INF , PT ;  /* 0xff8000000300780b */ /* 0x040fe20003f3d000 */
[----:B------:R-:W-:-:S06]  /*7050*/  FMUL.FTZ R183, R3, UR10 ;  /* 0x0000000a03b77c20 */ /* 0x000fcc0008410000 */
[----:B------:R-:W0:Y:S01]  /*7060*/  MUFU.EX2 R0, R2 ;  /* 0x0000000200007308 */ /* 0x000e220000000800 */
[----:B------:R-:W-:-:S05]  /*7070*/  FSEL R183, R183, RZ, P1 ;  /* 0x000000ffb7b77208 */ /* 0x000fca0000800000 */
[--C-:B------:R-:W-:Y:S01]  /*7080*/  FFMA.FTZ R199, R153, UR10, -R183.reuse ;  /* 0x0000000a99c77c23 */ /* 0x100fe200080108b7 */
[----:B------:R-:W-:Y:S01]  /*7090*/  FSEL R153, R3, RZ, P1 ;  /* 0x000000ff03997208 */ /* 0x000fe20000800000 */
[--C-:B------:R-:W-:Y:S01]  /*70a0*/  FFMA.FTZ R197, R181, UR10, -R183.reuse ;  /* 0x0000000ab5c57c23 */ /* 0x100fe200080108b7 */
[--C-:B------:R-:W-:Y:S01]  /*70b0*/  FFMA.FTZ R152, R152, UR10, -R183.reuse ;  /* 0x0000000a98987c23 */ /* 0x100fe200080108b7 */
[--C-:B------:R-:W-:Y:S01]  /*70c0*/  FFMA.FTZ R168, R155, UR10, -R183.reuse ;  /* 0x0000000a9ba87c23 */ /* 0x100fe200080108b7 */
[--C-:B------:R-:W-:Y:S01]  /*70d0*/  FFMA.FTZ R193, R156, UR10, -R183.reuse ;  /* 0x0000000a9cc17c23 */ /* 0x100fe200080108b7 */
[----:B------:R-:W-:Y:S01]  /*70e0*/  FADD.FTZ R153, -R153, R202 ;  /* 0x000000ca99997221 */ /* 0x000fe20000010100 */
[----:B------:R-:W-:Y:S01]  /*70f0*/  MUFU.EX2 R199, R199 ;  /* 0x000000c700c77308 */ /* 0x000fe20000000800 */
[--C-:B------:R-:W-:Y:S01]  /*7100*/  FFMA.FTZ R156, R157, UR10, -R183.reuse ;  /* 0x0000000a9d9c7c23 */ /* 0x100fe200080108b7 */
[----:B------:R-:W-:Y:S01]  /*7110*/  FFMA.FTZ R195, R158, UR10, -R183 ;  /* 0x0000000a9ec37c23 */ /* 0x000fe200080108b7 */
[----:B------:R-:W-:Y:S01]  /*7120*/  FMUL.FTZ R153, R153, UR10 ;  /* 0x0000000a99997c20 */ /* 0x000fe20008410000 */
[----:B0-----:R-:W-:Y:S01]  /*7130*/  FFMA.FTZ R155, R0, R18, R161 ;  /* 0x00000012009b7223 */ /* 0x001fe200000100a1 */
[--C-:B------:R-:W-:Y:S01]  /*7140*/  FFMA.FTZ R158, R159, UR10, -R183.reuse ;  /* 0x0000000a9f9e7c23 */ /* 0x100fe200080108b7 */
[--C-:B------:R-:W-:Y:S01]  /*7150*/  FFMA.FTZ R189, R160, UR10, -R183.reuse ;  /* 0x0000000aa0bd7c23 */ /* 0x100fe200080108b7 */
[----:B------:R-:W-:Y:S01]  /*7160*/  FFMA.FTZ R160, R174, UR10, -R183 ;  /* 0x0000000aaea07c23 */ /* 0x000fe200080108b7 */
[----:B------:R-:W-:Y:S01]  /*7170*/  MUFU.EX2 R197, R197 ;  /* 0x000000c500c57308 */ /* 0x000fe20000000800 */
[----:B------:R-:W-:Y:S01]  /*7180*/  FADD.FTZ R155, R196, R155 ;  /* 0x0000009bc49b7221 */ /* 0x000fe20000010000 */
[--C-:B------:R-:W-:Y:S01]  /*7190*/  FFMA.FTZ R185, R164, UR10, -R183.reuse ;  /* 0x0000000aa4b97c23 */ /* 0x100fe200080108b7 */
[--C-:B------:R-:W-:Y:S01]  /*71a0*/  FFMA.FTZ R191, R162, UR10, -R183.reuse ;  /* 0x0000000aa2bf7c23 */ /* 0x100fe200080108b7 */
[----:B------:R-:W-:Y:S01]  /*71b0*/  FFMA.FTZ R162, R163, UR10, -R183 ;  /* 0x0000000aa3a27c23 */ /* 0x000fe200080108b7 */
[----:B------:R-:W-:Y:S01]  /*71c0*/  FADD.FTZ R170, R198, R155 ;  /* 0x0000009bc6aa7221 */ /* 0x000fe20000010000 */
[--C-:B------:R-:W-:Y:S01]  /*71d0*/  FFMA.FTZ R165, R165, UR10, -R183.reuse ;  /* 0x0000000aa5a57c23 */ /* 0x100fe200080108b7 */
[--C-:B------:R-:W-:Y:S01]  /*71e0*/  FFMA.FTZ R166, R166, UR10, -R183.reuse ;  /* 0x0000000aa6a67c23 */ /* 0x100fe200080108b7 */
[----:B------:R0:W1:Y:S01]  /*71f0*/  MUFU.EX2 R2, R153 ;  /* 0x0000009900027308 */ /* 0x0000620000000800 */
[----:B------:R-:W-:-:S07]  /*7200*/  FFMA.FTZ R178, R178, UR10, -R183 ;  /* 0x0000000ab2b27c23 */ /* 0x000fce00080108b7 */
[----:B------:R-:W2:Y:S01]  /*7210*/  MUFU.EX2 R152, R152 ;  /* 0x0000009800987308 */ /* 0x000ea20000000800 */
[----:B0-----:R-:W-:-:S04]  /*7220*/  FADD.FTZ R153, R167, R170 ;  /* 0x000000aaa7997221 */ /* 0x001fc80000010000 */
[----:B------:R-:W-:-:S03]  /*7230*/  FADD.FTZ R164, R192, R153 ;  /* 0x00000099c0a47221 */ /* 0x000fc60000010000 */
[----:B------:R-:W0:Y:S01]  /*7240*/  MUFU.EX2 R168, R168 ;  /* 0x000000a800a87308 */ /* 0x000e220000000800 */
[----:B-1----:R-:W-:Y:S01]  /*7250*/  FFMA.FTZ R9, R2, R9, R197 ;  /* 0x0000000902097223 */ /* 0x002fe200000100c5 */
[----:B------:R-:W-:-:S04]  /*7260*/  FADD.FTZ R153, R177, R164 ;  /* 0x000000a4b1997221 */ /* 0x000fc80000010000 */
[----:B------:R-:W-:Y:S02]  /*7270*/  FADD.FTZ R164, R194, R153 ;  /* 0x00000099c2a47221 */ /* 0x000fe40000010000 */
[----:B------:R-:W1:Y:S01]  /*7280*/  MUFU.EX2 R193, R193 ;  /* 0x000000c100c17308 */ /* 0x000e620000000800 */
[----:B--2---:R-:W-:Y:S01]  /*7290*/  FADD.FTZ R18, R152, R9 ;  /* 0x0000000998127221 */ /* 0x004fe20000010000 */
[----:B------:R-:W-:-:S03]  /*72a0*/  FADD.FTZ R153, R179, R164 ;  /* 0x000000a4b3997221 */ /* 0x000fc60000010000 */
[----:B------:R-:W-:Y:S01]  /*72b0*/  FADD.FTZ R9, R199, R18 ;  /* 0x00000012c7097221 */ /* 0x000fe20000010000 */
[----:B------:R-:W-:Y:S02]  /*72c0*/  FADD.FTZ R164, R188, R153 ;  /* 0x00000099bca47221 */ /* 0x000fe40000010000 */
[----:B------:R-:W2:Y:S01]  /*72d0*/  MUFU.EX2 R156, R156 ;  /* 0x0000009c009c7308 */ /* 0x000ea20000000800 */
[----:B0-----:R-:W-:Y:S01]  /*72e0*/  FADD.FTZ R18, R168, R9 ;  /* 0x00000009a8127221 */ /* 0x001fe20000010000 */
[----:B------:R-:W-:-:S04]  /*72f0*/  FADD.FTZ R153, R169, R164 ;  /* 0x000000a4a9997221 */ /* 0x000fc80000010000 */
[----:B------:R-:W-:Y:S02]  /*7300*/  FADD.FTZ R164, R190, R153 ;  /* 0x00000099bea47221 */ /* 0x000fe40000010000 */
        /* <DEDUP_REMOVED lines=34> */
.L_x_1036:
[----:B------:R-:W0:Y:S01]  /*7530*/  S2UR UR14, SR_CgaCtaId ;  /* 0x00000000000e79c3 */ /* 0x000e220000008800 */
[----:B------:R-:W-:Y:S01]  /*7540*/  UIADD3 UR6, UR6, 0x30860, URZ ;  /* 0x0003086006067890 */ /* 0x000fe2000fffe03f */
[----:B------:R-:W-:Y:S01]  /*7550*/  R2UR UR5, R204 ;  /* 0x00000000cc0572ca */ /* 0x000fe200000e0000 */
[----:B------:R-:W-:Y:S01]  /*7560*/  IMAD.MOV.U32 R201, RZ, RZ, R4 ;  /* 0x000000ffffc97224 */ /* 0x000fe200078e0004 */
[----:B------:R-:W-:Y:S02]  /*7570*/  F2FP.F16.F32.PACK_AB R196, R196, R161 ;  /* 0x000000a1c4c4723e */ /* 0x000fe400000000ff */
[----:B------:R-:W-:Y:S02]  /*7580*/  F2FP.F16.F32.PACK_AB R197, R152, R197 ;  /* 0x000000c598c5723e */ /* 0x000fe400000000ff */
[----:B------:R-:W-:Y:S02]  /*7590*/  F2FP.F16.F32.PACK_AB R198, R167, R198 ;  /* 0x000000c6a7c6723e */ /* 0x000fe400000000ff */
[----:B------:R-:W-:-:S02]  /*75a0*/  F2FP.F16.F32.PACK_AB R199, R168, R199 ;  /* 0x000000c7a8c7723e */ /* 0x000fc400000000ff */
[----:B------:R-:W-:Y:S02]  /*75b0*/  F2FP.F16.F32.PACK_AB R192, R177, R192 ;  /* 0x000000c0b1c0723e */ /* 0x000fe400000000ff */
[----:B------:R-:W-:Y:S02]  /*75c0*/  F2FP.F16.F32.PACK_AB R193, R156, R193 ;  /* 0x000000c19cc1723e */ /* 0x000fe400000000ff */
[----:B------:R-:W-:Y:S01]  /*75d0*/  ISETP.GT.AND P1, PT, R203, UR5, PT ;  /* 0x00000005cb007c0c */ /* 0x000fe2000bf24270 */
[----:B------:R-:W-:Y:S01]  /*75e0*/  UMOV UR5, UR4 ;  /* 0x0000000400057c82 */ /* 0x000fe20008000000 */
[----:B------:R-:W-:Y:S01]  /*75f0*/  F2FP.F16.F32.PACK_AB R194, R179, R194 ;  /* 0x000000c2b3c2723e */ /* 0x000fe200000000ff */
[----:B------:R-:W-:Y:S01]  /*7600*/  VIADD R203, R203, 0xffffffff ;  /* 0xffffffffcbcb7836 */ /* 0x000fe20000000000 */
[----:B------:R-:W-:Y:S02]  /*7610*/  F2FP.F16.F32.PACK_AB R195, R158, R195 ;  /* 0x000000c39ec3723e */ /* 0x000fe400000000ff */
[----:B------:R-:W-:Y:S01]  /*7620*/  F2FP.F16.F32.PACK_AB R188, R169, R188 ;  /* 0x000000bca9bc723e */ /* 0x000fe200000000ff */
[----:B0-----:R-:W-:Y:S01]  /*7630*/  UPRMT UR6, UR14, 0x654, UR6 ;  /* 0x000006540e067896 */ /* 0x001fe20008000006 */
[----:B------:R-:W-:-:S02]  /*7640*/  F2FP.F16.F32.PACK_AB R189, R160, R189 ;  /* 0x000000bda0bd723e */ /* 0x000fc400000000ff */
        /* <DEDUP_REMOVED lines=8> */
[----:B------:R-:W-:-:S05]  /*76d0*/  MOV R202, R3 ;  /* 0x0000000300ca7202 */ /* 0x000fca0000000f00 */
[----:B------:R-:W-:Y:S01]  /*76e0*/  IMAD.U32 R205, RZ, RZ, UR6 ;  /* 0x00000006ffcd7e24 */ /* 0x000fe2000f8e00ff */
[----:B------:R-:W-:Y:S06]  /*76f0*/  @P1 BRA `(.L_x_1037) ;  /* 0xffffffd000ac1947 */ /* 0x000fec000383ffff */
.L_x_1018:
[----:B------:R-:W-:Y:S02]  /*7700*/  R2UR UR5, R22 ;  /* 0x00000000160572ca */ /* 0x000fe400000e0000 */
[----:B------:R-:W-:Y:S02]  /*7710*/  R2UR UR6, R23 ;  /* 0x00000000170672ca */ /* 0x000fe400000e0000 */
[----:B------:R-:W-:-:S05]  /*7720*/  IADD3 R154, -R154, 0x1, RZ ;  /* 0x000000019a9a7810 */ /* 0x000fca0007ffe1ff */
[----:B------:R-:W-:-:S04]  /*7730*/  IMAD R154, R17, UR11, R154 ;  /* 0x0000000b119a7c24 */ /* 0x000fc8000f8e029a */
[----:B------:R-:W-:Y:S01]  /*7740*/  UISETP.NE.AND UP0, UPT, UR5, URZ, UPT ;  /* 0x0000003f0500728c */ /* 0x000fe2000bf05270 */
[----:B------:R-:W0:Y:S01]  /*7750*/  S2UR UR5, SR_CTAID.X ;  /* 0x00000000000579c3 */ /* 0x000e220000002500 */
[----:B------:R-:W-:Y:S01]  /*7760*/  UISETP.NE.AND UP1, UPT, UR6, URZ, UPT ;  /* 0x0000003f0600728c */ /* 0x000fe2000bf25270 */
[----:B------:R-:W-:-:S03]  /*7770*/  R2UR UR11, R154 ;  /* 0x000000009a0b72ca */ /* 0x000fc600000e0000 */
[----:B------:R-:W-:-:S07]  /*7780*/  PLOP3.LUT P1, PT, PT, PT, UP0, 0x40, 0x0 ;  /* 0x000000000000781c */ /* 0x000fce0003f2e808 */
[----:B------:R-:W-:Y:S01]  /*7790*/  @UP1 ULDC UR6, c[0x0][0x44c] ;  /* 0x0001130000061ab9 */ /* 0x000fe20000000800 */
[----:B------:R-:W-:Y:S01]  /*77a0*/  @UP1 ULDC UR14, c[0x0][0x450] ;  /* 0x00011400000e1ab9 */ /* 0x000fe20000000800 */
[----:B0-----:R-:W-:-:S04]  /*77b0*/  ULEA UR5, UR5, 0x7f, 0x7 ;  /* 0x0000007f05057891 */ /* 0x001fc8000f8e383f */
[----:B------:R-:W-:-:S04]  /*77c0*/  UIMAD.WIDE.U32 UR6, UR5, UR6, URZ ;  /* 0x00000006050672a5 */ /* 0x000fc8000f8e003f */
[----:B------:R-:W-:-:S04]  /*77d0*/  @UP1 USHF.R.U32.HI UR5, URZ, UR14, UR7 ;  /* 0x0000000e3f051299 */ /* 0x000fc80008011607 */
[----:B------:R-:W-:-:S03]  /*77e0*/  UIADD3 UR6, UR11, UR5, URZ ;  /* 0x000000050b067290 */ /* 0x000fc6000fffe03f */
[----:B------:R-:W-:Y:S02]  /*77f0*/  ULDC UR5, c[0x0][0x9dc] ;  /* 0x0002770000057ab9 */ /* 0x000fe40000000800 */
[----:B------:R-:W-:Y:S01]  /*7800*/  UIADD3 UR5, UR6, -UR5, URZ ;  /* 0x8000000506057290 */ /* 0x000fe2000fffe03f */
[----:B------:R-:W-:Y:S11]  /*7810*/  @P1 BRA `(.L_x_1038) ;  /* 0x0000000000501947 */ /* 0x000ff60003800000 */
[----:B------:R-:W-:Y:S02]  /*7820*/  UMOV UR11, UR6 ;  /* 0x00000006000b7c82 */ /* 0x000fe40008000000 */
[----:B------:R-:W-:-:S06]  /*7830*/  UISETP.GT.AND UP0, UPT, UR11, -0x1, UPT ;  /* 0xffffffff0b00788c */ /* 0x000fcc000bf04270 */
[----:B------:R-:W-:-:S13]  /*7840*/  PLOP3.LUT P1, PT, PT, PT, UP0, 0x80, 0x0 ;  /* 0x000000000000781c */ /* 0x000fda0003f2f008 */
[----:B------:R-:W-:Y:S05]  /*7850*/  @P1 BRA `(.L_x_1039) ;  /* 0x0000000000201947 */ /* 0x000fea0003800000 */
[----:B------:R-:W-:Y:S01]  /*7860*/  ULDC UR18, c[0x0][0x9e4] ;  /* 0x0002790000127ab9 */ /* 0x000fe20000000800 */
[----:B------:R-:W-:Y:S02]  /*7870*/  ULOP3.LUT UR11, URZ, UR11, URZ, 0x33, !UPT ;  /* 0x0000000b3f0b7292 */ /* 0x000fe4000f8e333f */
[----:B------:R-:W-:-:S11]  /*7880*/  UISETP.NE.AND UP0, UPT, UR18, 0x1, UPT ;  /* 0x000000011200788c */ /* 0x000fd6000bf05270 */
[----:B------:R-:W-:Y:S02]  /*7890*/  @UP0 ULDC.64 UR6, c[0x0][0x9e8] ;  /* 0x00027a0000060ab9 */ /* 0x000fe40000000a00 */
[----:B------:R-:W-:-:S04]  /*78a0*/  UIMAD.WIDE.U32 UR14, UR11, UR6, URZ ;  /* 0x000000060b0e72a5 */ /* 0x000fc8000f8e003f */
[----:B------:R-:W-:-:S04]  /*78b0*/  @UP0 USHF.R.U32.HI UR11, URZ, UR7, UR15 ;  /* 0x000000073f0b0299 */ /* 0x000fc8000801160f */
[----:B------:R-:W-:Y:S01]  /*78c0*/  ULOP3.LUT UR11, URZ, UR11, URZ, 0x33, !UPT ;  /* 0x0000000b3f0b7292 */ /* 0x000fe2000f8e333f */
[----:B------:R-:W-:Y:S11]  /*78d0*/  BRA `(.L_x_1040) ;  /* 0x0000000000147947 */ /* 0x000ff60003800000 */
.L_x_1039:
[----:B------:R-:W-:Y:S02]  /*78e0*/  ULDC UR18, c[0x0][0x9e4] ;  /* 0x0002790000127ab9 */ /* 0x000fe40000000800 */
[----:B------:R-:W-:-:S11]  /*78f0*/  UISETP.NE.AND UP0, UPT, UR18, 0x1, UPT ;  /* 0x000000011200788c */ /* 0x000fd6000bf05270 */
[----:B------:R-:W-:Y:S02]  /*7900*/  @UP0 ULDC.64 UR6, c[0x0][0x9e8] ;  /* 0x00027a0000060ab9 */ /* 0x000fe40000000a00 */
[----:B------:R-:W-:-:S04]  /*7910*/  UIMAD.WIDE.U32 UR14, UR11, UR6, URZ ;  /* 0x000000060b0e72a5 */ /* 0x000fc8000f8e003f */
[----:B------:R-:W-:-:S12]  /*7920*/  @UP0 USHF.R.U32.HI UR11, URZ, UR7, UR15 ;  /* 0x000000073f0b0299 */ /* 0x000fd8000801160f */
.L_x_1040:
[----:B------:R-:W-:-:S04]  /*7930*/  UIMAD UR11, UR11, UR18, URZ ;  /* 0x000000120b0b72a4 */ /* 0x000fc8000f8e023f */
[----:B------:R-:W-:-:S04]  /*7940*/  UISETP.LT.AND UP0, UPT, UR5, UR11, UPT ;  /* 0x0000000b0500728c */ /* 0x000fc8000bf01270 */
[----:B------:R-:W-:-:S12]  /*7950*/  USEL UR5, UR5, UR11, !UP0 ;  /* 0x0000000b05057287 */ /* 0x000fd8000c000000 */
.L_x_1038:
[----:B------:R-:W-:Y:S01]  /*7960*/  UIADD3 UR5, UR5, 0x3f, URZ ;  /* 0x0000003f05057890 */ /* 0x000fe2000fffe03f */
[----:B------:R-:W-:-:S03]  /*7970*/  R2UR UR7, R200 ;  /* 0x00000000c80772ca */ /* 0x000fc600000e0000 */
[----:B------:R-:W-:-:S04]  /*7980*/  USHF.R.S32.HI UR6, URZ, 0x1f, UR5 ;  /* 0x0000001f3f067899 */ /* 0x000fc80008011405 */
[----:B------:R-:W-:-:S04]  /*7990*/  ULEA.HI UR6, UR6, UR5, URZ, 0x6 ;  /* 0x0000000506067291 */ /* 0x000fc8000f8f303f */
[----:B------:R-:W-:-:S04]  /*79a0*/  USHF.R.S32.HI UR6, URZ, 0x6, UR6 ;  /* 0x000000063f067899 */ /* 0x000fc80008011406 */
[----:B------:R-:W-:-:S04]  /*79b0*/  UISETP.LT.AND UP0, UPT, UR7, UR6, UPT ;  /* 0x000000060700728c */ /* 0x000fc8000bf01270 */
[----:B------:R-:W-:-:S06]  /*79c0*/  USEL UR5, UR7, UR6, !UP0 ;  /* 0x0000000607057287 */ /* 0x000fcc000c000000 */
[----:B------:R-:W-:Y:S01]  /*79d0*/  ISETP.GE.AND P1, PT, R203, UR5, PT ;  /* 0x00000005cb007c0c */ /* 0x000fe2000bf26270 */
[----:B------:R-:W-:-:S12]  /*79e0*/  IMAD.U32 R204, RZ, RZ, UR5 ;  /* 0x00000005ffcc7e24 */ /* 0x000fd8000f8e00ff */
[----:B------:R-:W-:Y:S05]  /*79f0*/  @!P1 BRA `(.L_x_1041) ;  /* 0x00000020005c9947 */ /* 0x000fea0003800000 */
[----:B------:R-:W-:Y:S01]  /*7a00*/  R2UR UR5, R8 ;  /* 0x00000000080572ca */ /* 0x000fe200000e0000 */
[----:B------:R-:W-:Y:S01]  /*7a10*/  IMAD.MOV.U32 R201, RZ, RZ, R4 ;  /* 0x000000ffffc97224 */ /* 0x000fe200078e0004 */
[----:B------:R-:W-:Y:S01]  /*7a20*/  MOV R202, R3 ;  /* 0x0000000300ca7202 */ /* 0x000fe20000000f00 */
[----:B------:R-:W-:Y:S01]  /*7a30*/  UMOV UR7, UR4 ;  /* 0x0000000400077c82 */ /* 0x000fe20008000000 */
[----:B------:R-:W-:-:S09]  /*7a40*/  ULDC UR6, c[0x0][0x9d8] ;  /* 0x0002760000067ab9 */ /* 0x000fd20000000800 */
[----:B------:R-:W-:-:S07]  /*7a50*/  IMAD.U32 R205, RZ, RZ, UR5 ;  /* 0x00000005ffcd7e24 */ /* 0x000fce000f8e00ff */
.L_x_1052:
[----:B------:R-:W-:Y:S01]  /*7a60*/  R2UR UR10, R205 ;  /* 0x00000000cd0a72ca */ /* 0x000fe200000e0000 */
[----:B------:R-:W-:-:S04]  /*7a70*/  UIADD3 UR4, UR7, 0x1, URZ ;  /* 0x0000000107047890 */ /* 0x000fc8000fffe03f */
[----:B------:R-:W-:-:S04]  /*7a80*/  UISETP.NE.AND UP0, UPT, UR4, 0x2, UPT ;  /* 0x000000020400788c */ /* 0x000fc8000bf05270 */
[----:B------:R-:W-:Y:S02]  /*7a90*/  USEL UR5, URZ, 0x1, UP0 ;  /* 0x000000013f057887 */ /* 0x000fe40008000000 */
[----:B------:R-:W-:Y:S02]  /*7aa0*/  USEL UR4, UR4, URZ, UP0 ;  /* 0x0000003f04047287 */ /* 0x000fe40008000000 */
[----:B------:R-:W-:-:S06]  /*7ab0*/  ULOP3.LUT UR5, UR10, UR5, URZ, 0x3c, !UPT ;  /* 0x000000050a057292 */ /* 0x000fcc000f8e3c3f */
[----:B------:R-:W-:Y:S01]  /*7ac0*/  IMAD.U32 R8, RZ, RZ, UR5 ;  /* 0x00000005ff087e24 */ /* 0x000fe2000f8e00ff */
[----:B------:R-:W-:Y:S06]  /*7ad0*/  @!P0 BRA `(.L_x_1042) ;  /* 0x0000000000048947 */ /* 0x000fec0003800000 */
[----:B------:R-:W-:Y:S01]  /*7ae0*/  BPT.TRAP 0x1 ;  /* 0x000000040000795c */ /* 0x000fe20000300000 */
.L_x_1042:
[----:B------:R-:W-:Y:S02]  /*7af0*/  R2UR UR5, R16 ;  /* 0x00000000100572ca */ /* 0x000fe400000e0000 */
[----:B------:R-:W-:-:S11]  /*7b00*/  R2UR UR10, R8 ;  /* 0x00000000080a72ca */ /* 0x000fd600000e0000 */
[----:B------:R-:W-:Y:S02]  /*7b10*/  ULEA UR5, UR4, UR5, 0x3 ;  /* 0x0000000504057291 */ /* 0x000fe4000f8e183f */
[----:B------:R-:W-:-:S04]  /*7b20*/  MOV R3, UR10 ;  /* 0x0000000a00037c02 */ /* 0x000fc80008000f00 */
[----:B------:R-:W-:-:S04]  /*7b30*/  SHF.L.U32 R3, R3, 0x1f, RZ ;  /* 0x0000001f03037819 */ /* 0x000fc800000006ff */
[----:B------:R0:W1:Y:S01]  /*7b40*/  SYNCS.PHASECHK.TRANS64.TRYWAIT P1, [UR5+0x30830], R3 ;  /* 0x03083003ff0075a7 */ /* 0x0000620008020145 */
[----:B------:R-:W-:Y:S05]  /*7b50*/  @!P0 BRA `(.L_x_1043) ;  /* 0x0000000000048947 */ /* 0x000fea0003800000 */
[----:B------:R-:W-:Y:S01]  /*7b60*/  BPT.TRAP 0x1 ;  /* 0x000000040000795c */ /* 0x000fe20000300000 */
.L_x_1043:
[----:B-1----:R-:W-:Y:S05]  /*7b70*/  @P1 BRA `(.L_x_1044) ;  /* 0x0000000000081947 */ /* 0x002fea0003800000 */
[----:B------:R-:W1:Y:S02]  /*7b80*/  SYNCS.PHASECHK.TRANS64.TRYWAIT P1, [UR5+0x30830], R3 ;  /* 0x03083003ff0075a7 */ /* 0x000e640008020145 */
[----:B-1----:R-:W-:Y:S05]  /*7b90*/  @!P1 BRA `(.L_x_1045) ;  /* 0x000000c400e09947 */ /* 0x002fea0003800000 */
.L_x_1044:
[----:B------:R-:W-:Y:S01]  /*7ba0*/  R2UR UR5, R20 ;  /* 0x00000000140572ca */ /* 0x000fe200000e0000 */
[----:B------:R-:W-:Y:S01]  /*7bb0*/  WARPGROUP.ARRIVE ;  /* 0x00000000000079c5 */ /* 0x000fe20000000000 */
[----:B------:R-:W-:Y:S01]  /*7bc0*/  R2UR UR56, R6 ;  /* 0x00000000063872ca */ /* 0x000fe200000e0000 */
[----:B------:R-:W-:Y:S01]  /*7bd0*/  UMOV UR59, 0x40000040 ;  /* 0x40000040003b7882 */ /* 0x000fe20000000000 */
[----:B------:R-:W-:Y:S01]  /*7be0*/  R2UR UR57, R7 ;  /* 0x00000000073972ca */ /* 0x000fe200000e0000 */
[----:B------:R-:W-:Y:S01]  /*7bf0*/  UMOV UR11, 0x40000040 ;  /* 0x40000040000b7882 */ /* 0x000fe20000000000 */
[----:B------:R-:W-:Y:S01]  /*7c00*/  UMOV UR15, 0x40000040 ;  /* 0x40000040000f7882 */ /* 0x000fe20000000000 */
[----:B------:R-:W-:Y:S01]  /*7c10*/  UMOV UR19, 0x40000040 ;  /* 0x4000004000137882 */ /* 0x000fe20000000000 */
[----:B------:R-:W-:Y:S01]  /*7c20*/  UMOV UR23, 0x40000040 ;  /* 0x4000004000177882 */ /* 0x000fe20000000000 */
[----:B------:R-:W-:Y:S01]  /*7c30*/  UMOV UR27, 0x40000040 ;  /* 0x40000040001b7882 */ /* 0x000fe20000000000 */
[----:B------:R-:W-:Y:S01]  /*7c40*/  UMOV UR31, 0x40000040 ;  /* 0x40000040001f7882 */ /* 0x000fe20000000000 */
[----:B------:R-:W-:Y:S01]  /*7c50*/  UMOV UR35, 0x40000040 ;  /* 0x4000004000237882 */ /* 0x000fe20000000000 */
[----:B------:R-:W-:Y:S01]  /*7c60*/  UMOV UR39, 0x40000040 ;  /* 0x4000004000277882 */ /* 0x000fe20000000000 */
        /* <DEDUP_REMOVED lines=88> */
[----:B------:R-:W-:Y:S01]  /*81f0*/  FMUL.FTZ R149, R149, R0 ;  /* 0x0000000095957220 */ /* 0x000fe20000410000 */
        /* <DEDUP_REMOVED lines=73> */
[----:B------:R-:W-:Y:S01]  /*8690*/  UIADD3 UR58, UR5, 0x606, URZ ;  /* 0x00000606053a7890 */ /* 0x000fe2000fffe03f */
        /* <DEDUP_REMOVED lines=44> */
.L_x_1046:
[----:B------:R-:W-:Y:S02]  /*8960*/  R2UR UR5, R16 ;  /* 0x00000000100572ca */ /* 0x000fe400000e0000 */
[----:B------:R-:W-:-:S11]  /*8970*/  R2UR UR10, R205 ;  /* 0x00000000cd0a72ca */ /* 0x000fd600000e0000 */
[----:B------:R-:W-:Y:S02]  /*8980*/  ULEA UR5, UR7, UR5, 0x3 ;  /* 0x0000000507057291 */ /* 0x000fe4000f8e183f */
[----:B------:R-:W-:-:S05]  /*8990*/  IMAD.U32 R0, RZ, RZ, UR10 ;  /* 0x0000000aff007e24 */ /* 0x000fca000f8e00ff */
[----:B------:R-:W-:-:S04]  /*89a0*/  SHF.L.U32 R0, R0, 0x1f, RZ ;  /* 0x0000001f00007819 */ /* 0x000fc800000006ff */
[----:B------:R2:W3:Y:S01]  /*89b0*/  SYNCS.PHASECHK.TRANS64.TRYWAIT P1, [UR5+0x30850], R0 ;  /* 0x03085000ff0075a7 */ /* 0x0004e20008020145 */
[----:B------:R-:W-:Y:S05]  /*89c0*/  @!P0 BRA `(.L_x_1047) ;  /* 0x0000000000048947 */ /* 0x000fea0003800000 */
[----:B------:R-:W-:Y:S01]  /*89d0*/  BPT.TRAP 0x1 ;  /* 0x000000040000795c */ /* 0x000fe20000300000 */
.L_x_1047:
[----:B---3--:R-:W-:Y:S05]  /*89e0*/  @P1 BRA `(.L_x_1048) ;  /* 0x0000000000081947 */ /* 0x008fea0003800000 */
[----:B------:R-:W3:Y:S02]  /*89f0*/  SYNCS.PHASECHK.TRANS64.TRYWAIT P1, [UR5+0x30850], R0 ;  /* 0x03085000ff0075a7 */ /* 0x000ee40008020145 */
[----:B---3--:R-:W-:Y:S05]  /*8a00*/  @!P1 BRA `(.L_x_1049) ;  /* 0x000000b8005c9947 */ /* 0x008fea0003800000 */
.L_x_1048:
        /* <DEDUP_REMOVED lines=31> */
.L_x_1050:
        /* <DEDUP_REMOVED lines=23> */
[----:B0-2---:R-:W-:Y:S01]  /*8d70*/  FMNMX.FTZ R0, R184, R201, !PT ;  /* 0x000000c9b8007209 */ /* 0x005fe20007810000 */
[----:B------:R-:W-:Y:S01]  /*8d80*/  FMUL.FTZ R171, R173, UR6 ;  /* 0x00000006adab7c20 */ /* 0x000fe20008410000 */
[----:B------:R-:W-:Y:S01]  /*8d90*/  FMUL.FTZ R173, R177, UR6 ;  /* 0x00000006b1ad7c20 */ /* 0x000fe20008410000 */
[----:B------:R-:W-:Y:S01]  /*8da0*/  FMUL.FTZ R170, R172, UR6 ;  /* 0x00000006acaa7c20 */ /* 0x000fe20008410000 */
[----:B------:R-:W-:Y:S01]  /*8db0*/  FMUL.FTZ R162, R174, UR6 ;  /* 0x00000006aea27c20 */ /* 0x000fe20008410000 */
[----:B------:R-:W-:Y:S01]  /*8dc0*/  FMUL.FTZ R164, R175, UR6 ;  /* 0x00000006afa47c20 */ /* 0x000fe20008410000 */
[----:B------:R-:W-:Y:S01]  /*8dd0*/  FMUL.FTZ R172, R176, UR6 ;  /* 0x00000006b0ac7c20 */ /* 0x000fe20008410000 */
[----:B------:R-:W0:Y:S01]  /*8de0*/  MUFU.TANH R152, R152 ;  /* 0x0000009800987308 */ /* 0x000e220000002400 */
[----:B-1----:R-:W-:Y:S01]  /*8df0*/  FMNMX.FTZ R3, R153, R202, !PT ;  /* 0x000000ca99037209 */ /* 0x002fe20007810000 */
[----:B------:R-:W-:Y:S01]  /*8e00*/  FMUL.FTZ R167, R178, UR6 ;  /* 0x00000006b2a77c20 */ /* 0x000fe20008410000 */
[----:B------:R-:W-:Y:S01]  /*8e10*/  FMUL.FTZ R175, R180, UR6 ;  /* 0x00000006b4af7c20 */ /* 0x000fe20008410000 */
[----:B------:R-:W-:Y:S01]  /*8e20*/  FMUL.FTZ R174, R182, UR6 ;  /* 0x00000006b6ae7c20 */ /* 0x000fe20008410000 */
[----:B------:R-:W-:Y:S01]  /*8e30*/  FMUL.FTZ R176, R183, UR6 ;  /* 0x00000006b7b07c20 */ /* 0x000fe20008410000 */
[----:B------:R-:W-:Y:S01]  /*8e40*/  ULDC UR7, c[0x0][0x988] ;  /* 0x0002620000077ab9 */ /* 0x000fe20000000800 */
[----:B------:R-:W1:Y:S01]  /*8e50*/  S2UR UR11, SR_CgaCtaId ;  /* 0x00000000000b79c3 */ /* 0x000e620000008800 */
[----:B------:R-:W2:Y:S01]  /*8e60*/  MUFU.TANH R186, R186 ;  /* 0x000000ba00ba7308 */ /* 0x000ea20000002400 */
[----:B---3--:R-:W-:Y:S01]  /*8e70*/  FMNMX.FTZ R169, R185, R0, !PT ;  /* 0x00000000b9a97209 */ /* 0x008fe20007810000 */
[----:B------:R-:W-:Y:S01]  /*8e80*/  UMOV UR10, UR7 ;  /* 0x00000007000a7c82 */ /* 0x000fe20008000000 */
[----:B------:R-:W-:-:S05]  /*8e90*/  R2UR UR7, R16 ;  /* 0x00000000100772ca */ /* 0x000fca00000e0000 */
[----:B------:R-:W3:Y:S01]  /*8ea0*/  MUFU.TANH R154, R154 ;  /* 0x0000009a009a7308 */ /* 0x000ee20000002400 */
[----:B0-----:R-:W-:-:S07]  /*8eb0*/  FMNMX.FTZ R3, R152, R3, !PT ;  /* 0x0000000398037209 */ /* 0x001fce0007810000 */
[----:B------:R-:W0:Y:S01]  /*8ec0*/  MUFU.TANH R187, R187 ;  /* 0x000000bb00bb7308 */ /* 0x000e220000002400 */
[----:B--2---:R-:W-:Y:S01]  /*8ed0*/  FMNMX.FTZ R0, R186, R169, !PT ;  /* 0x000000a9ba007209 */ /* 0x004fe20007810000 */
[----:B------:R-:W-:Y:S01]  /*8ee0*/  FMUL.FTZ R169, R179, UR6 ;  /* 0x00000006b3a97c20 */ /* 0x000fe20008410000 */
[----:B------:R-:W-:-:S04]  /*8ef0*/  ULEA UR7, UR4, UR7, 0x3 ;  /* 0x0000000704077291 */ /* 0x000fc8000f8e183f */
[----:B------:R-:W-:Y:S01]  /*8f00*/  UIADD3 UR7, UR7, 0x30840, URZ ;  /* 0x0003084007077890 */ /* 0x000fe2000fffe03f */
[----:B------:R-:W2:Y:S01]  /*8f10*/  MUFU.TANH R155, R155 ;  /* 0x0000009b009b7308 */ /* 0x000ea20000002400 */
[----:B---3--:R-:W-:Y:S02]  /*8f20*/  FMNMX.FTZ R2, R154, R3, !PT ;  /* 0x000000039a027209 */ /* 0x008fe40007810000 */
[----:B-1----:R-:W-:-:S05]  /*8f30*/  UPRMT UR7, UR11, 0x654, UR7 ;  /* 0x000006540b077896 */ /* 0x002fca0008000007 */
[----:B------:R-:W1:Y:S01]  /*8f40*/  MUFU.TANH R188, R188 ;  /* 0x000000bc00bc7308 */ /* 0x000e620000002400 */
[----:B0-----:R-:W-:-:S03]  /*8f50*/  FMNMX.FTZ R3, R187, R0, !PT ;  /* 0x00000000bb037209 */ /* 0x001fc60007810000 */
[----:B------:R-:W-:Y:S04]  /*8f60*/  SYNCS.ARRIVE.TRANS64.RED.A1T0 RZ, [UR7], RZ ;  /* 0x000000ffffff79a7 */ /* 0x000fe80008100407 */
[----:B------:R-:W0:Y:S01]  /*8f70*/  MUFU.TANH R156, R156 ;  /* 0x0000009c009c7308 */ /* 0x000e220000002400 */
[----:B--2---:R-:W-:-:S07]  /*8f80*/  FMNMX.FTZ R177, R155, R2, !PT ;  /* 0x000000029bb17209 */ /* 0x004fce0007810000 */
[----:B------:R-:W2:Y:S01]  /*8f90*/  MUFU.TANH R189, R189 ;  /* 0x000000bd00bd7308 */ /* 0x000ea20000002400 */
[----:B-1----:R-:W-:-:S07]  /*8fa0*/  FMNMX.FTZ R0, R188, R3, !PT ;  /* 0x00000003bc007209 */ /* 0x002fce0007810000 */
[----:B------:R-:W1:Y:S01]  /*8fb0*/  MUFU.TANH R157, R157 ;  /* 0x0000009d009d7308 */ /* 0x000e620000002400 */
[----:B0-----:R-:W-:Y:S01]  /*8fc0*/  FMNMX.FTZ R2, R156, R177, !PT ;  /* 0x000000b19c027209 */ /* 0x001fe20007810000 */
[----:B------:R-:W-:-:S06]  /*8fd0*/  FMUL.FTZ R177, R181, UR6 ;  /* 0x00000006b5b17c20 */ /* 0x000fcc0008410000 */
        /* <DEDUP_REMOVED lines=39> */
[----:B-1----:R-:W-:Y:S02]  /*9250*/  FMNMX.FTZ R3, R174, R3, !PT ;  /* 0x00000003ae037209 */ /* 0x002fe40007810000 */
[----:B0-----:R-:W-:Y:S02]  /*9260*/  FMNMX.FTZ R2, R177, R2, !PT ;  /* 0x00000002b1027209 */ /* 0x001fe40007810000 */
[----:B--2---:R-:W-:-:S03]  /*9270*/  FMNMX.FTZ R0, R176, R3, !PT ;  /* 0x00000003b0007209 */ /* 0x004fc60007810000 */
[----:B------:R-:W0:Y:S04]  /*9280*/  SHFL.BFLY PT, R3, R2, 0x2, 0x1f ;  /* 0x0c401f0002037f89 */ /* 0x000e2800000e0000 */
[----:B------:R-:W1:Y:S01]  /*9290*/  SHFL.BFLY PT, R179, R0, 0x2, 0x1f ;  /* 0x0c401f0000b37f89 */ /* 0x000e6200000e0000 */
[----:B0-----:R-:W-:Y:S02]  /*92a0*/  FMNMX.FTZ R178, R2, R3, !PT ;  /* 0x0000000302b27209 */ /* 0x001fe40007810000 */
[----:B-1----:R-:W-:-:S03]  /*92b0*/  FMNMX.FTZ R179, R0, R179, !PT ;  /* 0x000000b300b37209 */ /* 0x002fc60007810000 */
[----:B------:R-:W0:Y:S04]  /*92c0*/  SHFL.BFLY PT, R3, R178, 0x1, 0x1f ;  /* 0x0c201f00b2037f89 */ /* 0x000e2800000e0000 */
[----:B------:R-:W1:Y:S01]  /*92d0*/  SHFL.BFLY PT, R180, R179, 0x1, 0x1f ;  /* 0x0c201f00b3b47f89 */ /* 0x000e6200000e0000 */
[----:B0-----:R-:W-:Y:S02]  /*92e0*/  FMNMX.FTZ R4, R178, R3, !PT ;  /* 0x00000003b2047209 */ /* 0x001fe40007810000 */
[----:B-1----:R-:W-:-:S03]  /*92f0*/  FMNMX.FTZ R3, R179, R180, !PT ;  /* 0x000000b4b3037209 */ /* 0x002fc60007810000 */
[C---:B------:R-:W-:Y:S01]  /*9300*/  FMUL.FTZ R182, R4.reuse, UR10 ;  /* 0x0000000a04b67c20 */ /* 0x040fe20008410000 */
[----:B------:R-:W-:-:S03]  /*9310*/  FADD.FTZ R180, -R4, R201 ;  /* 0x000000c904b47221 */ /* 0x000fc60000010100 */
[--C-:B------:R-:W-:Y:S01]  /*9320*/  FFMA.FTZ R198, R186, UR10, -R182.reuse ;  /* 0x0000000abac67c23 */ /* 0x100fe200080108b6 */
[--C-:B------:R-:W-:Y:S01]  /*9330*/  FFMA.FTZ R186, R175, UR10, -R182.reuse ;  /* 0x0000000aafba7c23 */ /* 0x100fe200080108b6 */
[----:B------:R-:W-:Y:S01]  /*9340*/  FFMA.FTZ R175, R177, UR10, -R182 ;  /* 0x0000000ab1af7c23 */ /* 0x000fe200080108b6 */
[C---:B------:R-:W-:Y:S01]  /*9350*/  FADD.FTZ R2, -R3.reuse, R202 ;  /* 0x000000ca03027221 */ /* 0x040fe20000010100 */
[----:B------:R-:W-:Y:S01]  /*9360*/  FMUL.FTZ R177, R3, UR10 ;  /* 0x0000000a03b17c20 */ /* 0x000fe20008410000 */
[--C-:B------:R-:W-:Y:S01]  /*9370*/  FFMA.FTZ R179, R184, UR10, -R182.reuse ;  /* 0x0000000ab8b37c23 */ /* 0x100fe200080108b6 */
[----:B------:R-:W-:Y:S01]  /*9380*/  FMUL.FTZ R180, R180, UR10 ;  /* 0x0000000ab4b47c20 */ /* 0x000fe20008410000 */
[----:B------:R-:W-:Y:S01]  /*9390*/  FMUL.FTZ R2, R2, UR10 ;  /* 0x0000000a02027c20 */ /* 0x000fe20008410000 */
        /* <DEDUP_REMOVED lines=26> */
[----:B------:R-:W-:Y:S01]  /*9540*/  FFMA.FTZ R185, R167, UR10, -R177 ;  /* 0x0000000aa7b97c23 */ /* 0x000fe200080108b1 */
[----:B------:R-:W1:Y:S01]  /*9550*/  MUFU.EX2 R197, R197 ;  /* 0x000000c500c57308 */ /* 0x000e620000000800 */
[----:B0-----:R-:W-:Y:S01]  /*9560*/  FFMA.FTZ R153, R0, R18, R179 ;  /* 0x0000001200997223 */ /* 0x001fe200000100b3 */
[----:B------:R-:W-:Y:S01]  /*9570*/  FFMA.FTZ R173, R173, UR10, -R182 ;  /* 0x0000000aadad7c23 */ /* 0x000fe200080108b6 */
[--C-:B------:R-:W-:Y:S01]  /*9580*/  FFMA.FTZ R169, R169, UR10, -R177.reuse ;  /* 0x0000000aa9a97c23 */ /* 0x100fe200080108b1 */
[--C-:B------:R-:W-:Y:S01]  /*9590*/  FFMA.FTZ R174, R174, UR10, -R177.reuse ;  /* 0x0000000aaeae7c23 */ /* 0x100fe200080108b1 */
[----:B------:R-:W-:-:S03]  /*95a0*/  FFMA.FTZ R176, R176, UR10, -R177 ;  /* 0x0000000ab0b07c23 */ /* 0x000fc600080108b1 */
        /* <DEDUP_REMOVED lines=58> */
[----:B0-----:R-:W-:Y:S01]  /*9950*/  FADD.FTZ R9, R187, R18 ;  /* 0x00000012bb097221 */ /* 0x001fe20000010000 */
[----:B--2---:R-:W-:-:S03]  /*9960*/  FADD.FTZ R18, R175, R164 ;  /* 0x000000a4af127221 */ /* 0x004fc60000010000 */
[----:B-1----:R-:W-:Y:S01]  /*9970*/  FADD.FTZ R9, R176, R9 ;  /* 0x00000009b0097221 */ /* 0x002fe20000010000 */
[----:B------:R-:W-:Y:S06]  /*9980*/  @!P0 BRA `(.L_x_1051) ;  /* 0x0000000000048947 */ /* 0x000fec0003800000 */
[----:B------:R-:W-:Y:S01]  /*9990*/  BPT.TRAP 0x1 ;  /* 0x000000040000795c */ /* 0x000fe20000300000 */
.L_x_1051:
        /* <DEDUP_REMOVED lines=29> */
.L_x_1041:
[----:B------:R-:W-:-:S13]  /*9b70*/  R2UR UR5, R200 ;  /* 0x00000000c80572ca */ /* 0x000fda00000e0000 */
[----:B------:R-:W-:-:S13]  /*9b80*/  ISETP.GE.AND P1, PT, R203, UR5, PT ;  /* 0x00000005cb007c0c */ /* 0x000fda000bf26270 */
[----:B------:R-:W-:Y:S05]  /*9b90*/  @!P1 BRA `(.L_x_1053) ;  /* 0x0000002c005c9947 */ /* 0x000fea0003800000 */
[----:B------:R-:W-:Y:S01]  /*9ba0*/  R2UR UR5, R8 ;  /* 0x00000000080572ca */ /* 0x000fe200000e0000 */
[----:B------:R-:W-:Y:S01]  /*9bb0*/  IMAD.MOV.U32 R202, RZ, RZ, R3 ;  /* 0x000000ffffca7224 */ /* 0x000fe200078e0003 */
[----:B------:R-:W-:Y:S01]  /*9bc0*/  UMOV UR7, UR4 ;  /* 0x0000000400077c82 */ /* 0x000fe20008000000 */
[----:B------:R-:W-:Y:S01]  /*9bd0*/  IMAD.MOV.U32 R201, RZ, RZ, R4 ;  /* 0x000000ffffc97224 */ /* 0x000fe200078e0004 */
[----:B------:R-:W-:-:S09]  /*9be0*/  ULDC UR6, c[0x0][0x9d8] ;  /* 0x0002760000067ab9 */ /* 0x000fd20000000800 */
[----:B------:R-:W-:-:S07]  /*9bf0*/  MOV R204, UR5 ;  /* 0x0000000500cc7c02 */ /* 0x000fce0008000f00 */
.L_x_1072:
        /* <DEDUP_REMOVED lines=9> */
.L_x_1054:
[----:B------:R-:W-:Y:S02]  /*9c90*/  R2UR UR5, R16 ;  /* 0x00000000100572ca */ /* 0x000fe400000e0000 */
[----:B------:R-:W-:-:S11]  /*9ca0*/  R2UR UR10, R8 ;  /* 0x00000000080a72ca */ /* 0x000fd600000e0000 */
[----:B------:R-:W-:Y:S02]  /*9cb0*/  ULEA UR5, UR4, UR5, 0x3 ;  /* 0x0000000504057291 */ /* 0x000fe4000f8e183f */
[----:B------:R-:W-:-:S04]  /*9cc0*/  IMAD.U32 R3, RZ, RZ, UR10 ;  /* 0x0000000aff037e24 */ /* 0x000fc8000f8e00ff */
[----:B------:R-:W-:Y:S01]  /*9cd0*/  IMAD.U32 R205, RZ, RZ, UR5 ;  /* 0x00000005ffcd7e24 */ /* 0x000fe2000f8e00ff */
[----:B------:R-:W-:-:S04]  /*9ce0*/  SHF.L.U32 R3, R3, 0x1f, RZ ;  /* 0x0000001f03037819 */ /* 0x000fc800000006ff */
[----:B------:R0:W1:Y:S01]  /*9cf0*/  SYNCS.PHASECHK.TRANS64.TRYWAIT P1, [UR5+0x30830], R3 ;  /* 0x03083003ff0075a7 */ /* 0x0000620008020145 */
[----:B------:R-:W-:Y:S05]  /*9d00*/  @!P0 BRA `(.L_x_1055) ;  /* 0x0000000000048947 */ /* 0x000fea0003800000 */
[----:B------:R-:W-:Y:S01]  /*9d10*/  BPT.TRAP 0x1 ;  /* 0x000000040000795c */ /* 0x000fe20000300000 */
.L_x_1055:
[----:B-1----:R-:W-:Y:S05]  /*9d20*/  @P1 BRA `(.L_x_1056) ;  /* 0x00000000000c1947 */ /* 0x002fea0003800000 */
[----:B------:R-:W-:-:S13]  /*9d30*/  R2UR UR5, R205 ;  /* 0x00000000cd0572ca */ /* 0x000fda00000e0000 */
[----:B------:R-:W1:Y:S02]  /*9d40*/  SYNCS.PHASECHK.TRANS64.TRYWAIT P1, [UR5+0x30830], R3 ;  /* 0x03083003ff0075a7 */ /* 0x000e640008020145 */
[----:B-1----:R-:W-:Y:S05]  /*9d50*/  @!P1 BRA `(.L_x_1057) ;  /* 0x000000a400a09947 */ /* 0x002fea0003800000 */
.L_x_1056:
        /* <DEDUP_REMOVED lines=220> */
.L_x_1058:
[----:B------:R-:W-:Y:S02]  /*ab20*/  R2UR UR5, R16 ;  /* 0x00000000100572ca */ /* 0x000fe400000e0000 */
[----:B------:R-:W-:-:S11]  /*ab30*/  R2UR UR10, R204 ;  /* 0x00000000cc0a72ca */ /* 0x000fd600000e0000 */
[----:B------:R-:W-:Y:S02]  /*ab40*/  ULEA UR5, UR7, UR5, 0x3 ;  /* 0x0000000507057291 */ /* 0x000fe4000f8e183f */
[----:B------:R-:W-:-:S04]  /*ab50*/  MOV R0, UR10 ;  /* 0x0000000a00007c02 */ /* 0x000fc80008000f00 */
[----:B------:R-:W-:-:S04]  /*ab60*/  SHF.L.U32 R0, R0, 0x1f, RZ ;  /* 0x0000001f00007819 */ /* 0x000fc800000006ff */
[----:B------:R2:W3:Y:S01]  /*ab70*/  SYNCS.PHASECHK.TRANS64.TRYWAIT P1, [UR5+0x30850], R0 ;  /* 0x03085000ff0075a7 */ /* 0x0004e20008020145 */
[----:B------:R-:W-:Y:S05]  /*ab80*/  @!P0 BRA `(.L_x_1059) ;  /* 0x0000000000048947 */ /* 0x000fea0003800000 */
[----:B------:R-:W-:Y:S01]  /*ab90*/  BPT.TRAP 0x1 ;  /* 0x000000040000795c */ /* 0x000fe20000300000 */
.L_x_1059:
[----:B---3--:R-:W-:Y:S05]  /*aba0*/  @P1 BRA `(.L_x_1060) ;  /* 0x0000000000081947 */ /* 0x008fea0003800000 */
[----:B------:R-:W3:Y:S02]  /*abb0*/  SYNCS.PHASECHK.TRANS64.TRYWAIT P1, [UR5+0x30850], R0 ;  /* 0x03085000ff0075a7 */ /* 0x000ee40008020145 */
[----:B---3--:R-:W-:Y:S05]  /*abc0*/  @!P1 BRA `(.L_x_1061) ;  /* 0x0000009800209947 */ /* 0x008fea0003800000 */
.L_x_1060:
        /* <DEDUP_REMOVED lines=31> */
.L_x_1062:
[----:B------:R-:W-:Y:S01]  /*adc0*/  R2UR UR10, R23 ;  /* 0x00000000170a72ca */ /* 0x000fe200000e0000 */
[----:B------:R-:W3:Y:S01]  /*add0*/  S2UR UR11, SR_CgaCtaId ;  /* 0x00000000000b79c3 */ /* 0x000ee20000008800 */
[----:B------:R-:W-:Y:S01]  /*ade0*/  R2UR UR7, R22 ;  /* 0x00000000160772ca */ /* 0x000fe200000e0000 */
[----:B------:R-:W-:Y:S01]  /*adf0*/  FMUL.FTZ R184, R153, UR6 ;  /* 0x0000000699b87c20 */ /* 0x000fe20008410000 */
[----:B------:R-:W-:Y:S01]  /*ae00*/  FMUL.FTZ R153, R158, UR6 ;  /* 0x000000069e997c20 */ /* 0x000fe20008410000 */
[----:B------:R-:W-:Y:S01]  /*ae10*/  FMUL.FTZ R158, R167, UR6 ;  /* 0x00000006a79e7c20 */ /* 0x000fe20008410000 */
[----:B------:R-:W-:Y:S01]  /*ae20*/  R2UR UR14, R205 ;  /* 0x00000000cd0e72ca */ /* 0x000fe200000e0000 */
[----:B------:R-:W-:Y:S01]  /*ae30*/  FMUL.FTZ R167, R168, UR6 ;  /* 0x00000006a8a77c20 */ /* 0x000fe20008410000 */
[----:B------:R-:W-:Y:S01]  /*ae40*/  FMUL.FTZ R168, R169, UR6 ;  /* 0x00000006a9a87c20 */ /* 0x000fe20008410000 */
[----:B0-2---:R-:W-:Y:S01]  /*ae50*/  FMUL.FTZ R0, R154, UR6 ;  /* 0x000000069a007c20 */ /* 0x005fe20008410000 */
[----:B------:R-:W-:Y:S01]  /*ae60*/  FMUL.FTZ R169, R172, UR6 ;  /* 0x00000006aca97c20 */ /* 0x000fe20008410000 */
[----:B------:R-:W-:Y:S01]  /*ae70*/  FMUL.FTZ R154, R159, UR6 ;  /* 0x000000069f9a7c20 */ /* 0x000fe20008410000 */
[----:B------:R-:W-:Y:S01]  /*ae80*/  FMUL.FTZ R172, R177, UR6 ;  /* 0x00000006b1ac7c20 */ /* 0x000fe20008410000 */
[----:B------:R-:W-:Y:S01]  /*ae90*/  UISETP.NE.AND UP1, UPT, UR10, URZ, UPT ;  /* 0x0000003f0a00728c */ /* 0x000fe2000bf25270 */
[----:B------:R-:W-:Y:S01]  /*aea0*/  FMUL.FTZ R159, R170, UR6 ;  /* 0x00000006aa9f7c20 */ /* 0x000fe20008410000 */
[----:B------:R-:W-:Y:S01]  /*aeb0*/  UISETP.NE.AND UP0, UPT, UR7, URZ, UPT ;  /* 0x0000003f0700728c */ /* 0x000fe2000bf05270 */
[----:B------:R-:W-:-:S02]  /*aec0*/  IMAD.MOV.U32 R177, RZ, RZ, R19 ;  /* 0x000000ffffb17224 */ /* 0x000fc400078e0013 */
[----:B------:R-:W-:Y:S01]  /*aed0*/  FMUL.FTZ R170, R173, UR6 ;  /* 0x00000006adaa7c20 */ /* 0x000fe20008410000 */
[----:B------:R-:W-:Y:S01]  /*aee0*/  IMAD.SHL.U32 R173, R203, 0x40, RZ ;  /* 0x00000040cbad7824 */ /* 0x000fe200078e00ff */
[----:B------:R-:W-:Y:S01]  /*aef0*/  PLOP3.LUT P1, PT, PT, PT, UP1, 0x80, 0x0 ;  /* 0x000000000000781c */ /* 0x000fe20003f2f018 */
[----:B-1----:R-:W-:Y:S01]  /*af00*/  FMUL.FTZ R4, R152, UR6 ;  /* 0x0000000698047c20 */ /* 0x002fe20008410000 */
        /* <DEDUP_REMOVED lines=21> */
[----:B------:R-:W0:Y:S01]  /*b060*/  SHFL.IDX PT, R3, R177, RZ, 0x1c1f ;  /* 0x001c1fffb1037589 */ /* 0x000e2200000e0000 */
[----:B------:R-:W-:Y:S01]  /*b070*/  FMUL.FTZ R163, R178, UR6 ;  /* 0x00000006b2a37c20 */ /* 0x000fe20008410000 */
[----:B------:R-:W-:Y:S01]  /*b080*/  FMUL.FTZ R164, R179, UR6 ;  /* 0x00000006b3a47c20 */ /* 0x000fe20008410000 */
[----:B------:R-:W-:Y:S01]  /*b090*/  FMUL.FTZ R174, R180, UR6 ;  /* 0x00000006b4ae7c20 */ /* 0x000fe20008410000 */
[----:B------:R-:W-:Y:S01]  /*b0a0*/  FMUL.FTZ R175, R181, UR6 ;  /* 0x00000006b5af7c20 */ /* 0x000fe20008410000 */
[----:B------:R-:W-:Y:S01]  /*b0b0*/  FMUL.FTZ R166, R182, UR6 ;  /* 0x00000006b6a67c20 */ /* 0x000fe20008410000 */
[----:B------:R-:W-:-:S02]  /*b0c0*/  IMAD R2, R5, -0x2, R2 ;  /* 0xfffffffe05027824 */ /* 0x000fc400078e0202 */
[----:B------:R-:W-:Y:S01]  /*b0d0*/  FMUL.FTZ R165, R183, UR6 ;  /* 0x00000006b7a57c20 */ /* 0x000fe20008410000 */
[----:B------:R-:W-:Y:S01]  /*b0e0*/  R2UR UR10, R21 ;  /* 0x00000000150a72ca */ /* 0x000fe200000e0000 */
[----:B---3--:R-:W-:Y:S01]  /*b0f0*/  UPRMT UR7, UR11, 0x654, UR7 ;  /* 0x000006540b077896 */ /* 0x008fe20008000007 */
[----:B------:R-:W-:Y:S01]  /*b100*/  PLOP3.LUT P1, PT, PT, PT, UP0, 0x40, 0x0 ;  /* 0x000000000000781c */ /* 0x000fe20003f2e808 */
[----:B------:R-:W1:Y:S01]  /*b110*/  MUFU.TANH R4, R4 ;  /* 0x0000000400047308 */ /* 0x000e620000002400 */
[----:B------:R-:W-:Y:S01]  /*b120*/  ULDC UR11, c[0x0][0x2f0] ;  /* 0x0000bc00000b7ab9 */ /* 0x000fe20000000800 */
[----:B------:R-:W-:Y:S01]  /*b130*/  ULDC UR14, c[0x0][0x288] ;  /* 0x0000a200000e7ab9 */ /* 0x000fe20000000800 */
[----:B------:R-:W-:Y:S01]  /*b140*/  IMAD R2, R17, UR11, R2 ;  /* 0x0000000b11027c24 */ /* 0x000fe2000f8e0202 */
[----:B------:R-:W-:-:S03]  /*b150*/  ULDC UR11, c[0x0][0x9e0] ;  /* 0x00027800000b7ab9 */ /* 0x000fc60000000800 */
[----:B------:R-:W-:Y:S01]  /*b160*/  VIADD R2, R2, -UR14 ;  /* 0x8000000e02027c36 */ /* 0x000fe20008000000 */
[----:B------:R-:W2:Y:S01]  /*b170*/  MUFU.TANH R184, R184 ;  /* 0x000000b800b87308 */ /* 0x000ea20000002400 */
[----:B------:R-:W-:Y:S02]  /*b180*/  SYNCS.ARRIVE.TRANS64.RED.A1T0 RZ, [UR7], RZ ;  /* 0x000000ffffff79a7 */ /* 0x000fe40008100407 */
[C---:B------:R-:W-:Y:S01]  /*b190*/  VIADD R182, R2.reuse, UR10 ;  /* 0x0000000a02b67c36 */ /* 0x040fe20008000000 */
[----:B------:R-:W-:-:S03]  /*b1a0*/  IADD3 R180, R2, UR11, RZ ;  /* 0x0000000b02b47c10 */ /* 0x000fc6000fffe0ff */
[--C-:B0-----:R-:W-:Y:S01]  /*b1b0*/  IMAD.IADD R179, R182, 0x1, R3.reuse ;  /* 0x00000001b6b37824 */ /* 0x101fe200078e0203 */
[----:B------:R-:W0:Y:S01]  /*b1c0*/  MUFU.TANH R0, R0 ;  /* 0x0000000000007308 */ /* 0x000e220000002400 */
        /* <DEDUP_REMOVED lines=31> */
[----:B------:R-:W-:Y:S01]  /*b3c0*/  ULDC UR10, c[0x0][0x2f0] ;  /* 0x0000bc00000a7ab9 */ /* 0x000fe20000000800 */
[----:B------:R-:W-:Y:S01]  /*b3d0*/  ULDC UR7, c[0x0][0x288] ;  /* 0x0000a20000077ab9 */ /* 0x000fe20000000800 */
[----:B------:R-:W-:Y:S01]  /*b3e0*/  IMAD R2, R17, UR10, R3 ;  /* 0x0000000a11027c24 */ /* 0x000fe2000f8e0203 */
[----:B------:R-:W-:Y:S04]  /*b3f0*/  BSSY B0, `(.L_x_1064) ;  /* 0x0000013000007945 */ /* 0x000fe80003800000 */
[----:B------:R-:W-:-:S04]  /*b400*/  IADD3 R176, R2, -UR7, RZ ;  /* 0x8000000702b07c10 */ /* 0x000fc8000fffe0ff */
        /* <DEDUP_REMOVED lines=11> */
.L_x_1065:
[----:B------:R-:W-:Y:S02]  /*b4c0*/  ULDC UR7, c[0x0][0x9e4] ;  /* 0x0002790000077ab9 */ /* 0x000fe40000000800 */
[----:B------:R-:W-:-:S05]  /*b4d0*/  IMAD.U32 R183, RZ, RZ, UR7 ;  /* 0x00000007ffb77e24 */ /* 0x000fca000f8e00ff */
[----:B------:R-:W-:-:S13]  /*b4e0*/  ISETP.NE.AND P1, PT, R183, 0x1, PT ;  /* 0x00000001b700780c */ /* 0x000fda0003f25270 */
[----:B------:R-:W1:Y:S02]  /*b4f0*/  @P1 LDC.64 R2, c[0x0][0x9e8] ;  /* 0x00027a00ff021b82 */ /* 0x000e640000000a00 */
[----:B-1----:R-:W-:-:S05]  /*b500*/  @P1 IMAD.HI.U32 R2, R176, R2, RZ ;  /* 0x00000002b0021227 */ /* 0x002fca00078e00ff */
[----:B------:R-:W-:-:S07]  /*b510*/  @P1 SHF.R.U32.HI R176, RZ, R3, R2 ;  /* 0x00000003ffb01219 */ /* 0x000fce0000011602 */
.L_x_1066:
[----:B------:R-:W-:Y:S05]  /*b520*/  BSYNC B0 ;  /* 0x0000000000007941 */ /* 0x000fea0003800000 */
.L_x_1064:
[----:B------:R-:W-:-:S04]  /*b530*/  IMAD R176, R176, R183, -R173 ;  /* 0x000000b7b0b07224 */ /* 0x000fc800078e0aad */
[----:B------:R-:W-:-:S05]  /*b540*/  IMAD R176, R5, -0x2, R176 ;  /* 0xfffffffe05b07824 */ /* 0x000fca00078e02b0 */
[----:B------:R-:W-:Y:S02]  /*b550*/  VIADDMNMX R178, R176, R183, R178, PT ;  /* 0x000000b7b0b27246 */ /* 0x000fe400038001b2 */
[----:B------:R-:W-:-:S07]  /*b560*/  VIMNMX R179, R179, R176, !PT ;  /* 0x000000b0b3b37248 */ /* 0x000fce0007fe0100 */
.L_x_1063:
[----:B------:R-:W-:Y:S01]  /*b570*/  ISETP.GT.AND P1, PT, R203, -0x1, PT ;  /* 0xffffffffcb00780c */ /* 0x000fe20003f24270 */
[----:B------:R-:W1:Y:S01]  /*b580*/  SHFL.IDX PT, R3, R177, 0x1, 0x1c1f ;  /* 0x003c1f00b1037f89 */ /* 0x000e6200000e0000 */
[----:B------:R-:W-:Y:S02]  /*b590*/  R2UR UR7, R22 ;  /* 0x00000000160772ca */ /* 0x000fe400000e0000 */
[C---:B------:R-:W-:Y:S02]  /*b5a0*/  ISETP.GT.AND P4, PT, R179.reuse, 0x1, P1 ;  /* 0x00000001b300780c */ /* 0x040fe40000f84270 */
[----:B------:R-:W-:Y:S02]  /*b5b0*/  ISETP.GT.AND P5, PT, R179, RZ, P1 ;  /* 0x000000ffb300720c */ /* 0x000fe40000fa4270 */
[C---:B------:R-:W-:Y:S02]  /*b5c0*/  ISETP.LT.OR P4, PT, R178.reuse, 0x2, P4 ;  /* 0x00000002b200780c */ /* 0x040fe40002781670 */
[----:B------:R-:W-:-:S02]  /*b5d0*/  ISETP.LT.OR P5, PT, R178, 0x1, P5 ;  /* 0x00000001b200780c */ /* 0x000fc40002fa1670 */
[----:B------:R-:W-:Y:S02]  /*b5e0*/  FSEL R184, R184, -INF , !P4 ;  /* 0xff800000b8b87808 */ /* 0x000fe40006000000 */
[C---:B------:R-:W-:Y:S01]  /*b5f0*/  ISETP.GT.AND P4, PT, R179.reuse, 0x18, P1 ;  /* 0x00000018b300780c */ /* 0x040fe20000f84270 */
[----:B------:R-:W-:Y:S01]  /*b600*/  UISETP.NE.AND UP0, UPT, UR7, URZ, UPT ;  /* 0x0000003f0700728c */ /* 0x000fe2000bf05270 */
[----:B------:R-:W-:Y:S02]  /*b610*/  FSEL R176, R4, -INF , !P5 ;  /* 0xff80000004b07808 */ /* 0x000fe40006800000 */
[----:B------:R-:W-:Y:S02]  /*b620*/  ISETP.LT.OR P4, PT, R178, 0x19, P4 ;  /* 0x00000019b200780c */ /* 0x000fe40002781670 */
[C---:B------:R-:W-:Y:S02]  /*b630*/  ISETP.GT.AND P6, PT, R179.reuse, 0x8, P1 ;  /* 0x00000008b300780c */ /* 0x040fe40000fc4270 */
[----:B------:R-:W-:-:S02]  /*b640*/  ISETP.GT.AND P2, PT, R179, 0x9, P1 ;  /* 0x00000009b300780c */ /* 0x000fc40000f44270 */
[C---:B------:R-:W-:Y:S01]  /*b650*/  ISETP.GT.AND P3, PT, R179.reuse, 0x10, P1 ;  /* 0x00000010b300780c */ /* 0x040fe20000f64270 */
[----:B-1----:R-:W-:Y:S01]  /*b660*/  IMAD.IADD R177, R180, 0x1, R3 ;  /* 0x00000001b4b17824 */ /* 0x002fe200078e0203 */
[----:B------:R-:W-:Y:S02]  /*b670*/  ISETP.GT.AND P5, PT, R179, 0x11, P1 ;  /* 0x00000011b300780c */ /* 0x000fe40000fa4270 */
[----:B0-----:R-:W-:Y:S02]  /*b680*/  FSEL R189, R189, -INF , !P4 ;  /* 0xff800000bdbd7808 */ /* 0x001fe40006000000 */
        /* <DEDUP_REMOVED lines=31> */
[----:B------:R-:W-:Y:S02]  /*b880*/  ISETP.LT.OR P5, PT, R178, 0x3a, P5 ;  /* 0x0000003ab200780c */ /* 0x000fe40002fa1670 */
[----:B------:R-:W-:-:S02]  /*b890*/  IADD3 R178, R182, R3, RZ ;  /* 0x00000003b6b27210 */ /* 0x000fc40007ffe0ff */
[----:B------:R-:W-:Y:S02]  /*b8a0*/  FSEL R171, R171, -INF , !P6 ;  /* 0xff800000abab7808 */ /* 0x000fe40007000000 */
[----:B------:R-:W-:Y:S02]  /*b8b0*/  FSEL R172, R172, -INF , !P2 ;  /* 0xff800000acac7808 */ /* 0x000fe40005000000 */
[----:B------:R-:W-:Y:S02]  /*b8c0*/  FSEL R174, R174, -INF , !P3 ;  /* 0xff800000aeae7808 */ /* 0x000fe40005800000 */
[----:B------:R-:W-:Y:S01]  /*b8d0*/  FSEL R175, R175, -INF , !P5 ;  /* 0xff800000afaf7808 */ /* 0x000fe20006800000 */
[----:B------:R-:W-:Y:S06]  /*b8e0*/  @P4 BRA `(.L_x_1067) ;  /* 0x00000000006c4947 */ /* 0x000fec0003800000 */
[----:B------:R-:W-:Y:S01]  /*b8f0*/  ULDC UR10, c[0x0][0x2f0] ;  /* 0x0000bc00000a7ab9 */ /* 0x000fe20000000800 */
[----:B------:R-:W-:Y:S01]  /*b900*/  ULDC UR7, c[0x0][0x288] ;  /* 0x0000a20000077ab9 */ /* 0x000fe20000000800 */
[----:B------:R-:W-:Y:S01]  /*b910*/  IMAD R2, R17, UR10, R3 ;  /* 0x0000000a11027c24 */ /* 0x000fe2000f8e0203 */
[----:B------:R-:W-:Y:S03]  /*b920*/  BSSY B0, `(.L_x_1068) ;  /* 0x0000013000007945 */ /* 0x000fe60003800000 */
[----:B------:R-:W-:-:S05]  /*b930*/  VIADD R4, R2, -UR7 ;  /* 0x8000000702047c36 */ /* 0x000fca0008000000 */
        /* <DEDUP_REMOVED lines=11> */
.L_x_1069:
[----:B------:R-:W-:Y:S02]  /*b9f0*/  ULDC UR7, c[0x0][0x9e4] ;  /* 0x0002790000077ab9 */ /* 0x000fe40000000800 */
[----:B------:R-:W-:-:S05]  /*ba00*/  IMAD.U32 R180, RZ, RZ, UR7 ;  /* 0x00000007ffb47e24 */ /* 0x000fca000f8e00ff */
[----:B------:R-:W-:-:S13]  /*ba10*/  ISETP.NE.AND P2, PT, R180, 0x1, PT ;  /* 0x00000001b400780c */ /* 0x000fda0003f45270 */
[----:B------:R-:W0:Y:S02]  /*ba20*/  @P2 LDC.64 R2, c[0x0][0x9e8] ;  /* 0x00027a00ff022b82 */ /* 0x000e240000000a00 */
[----:B0-----:R-:W-:-:S05]  /*ba30*/  @P2 IMAD.HI.U32 R2, R4, R2, RZ ;  /* 0x0000000204022227 */ /* 0x001fca00078e00ff */
[----:B------:R-:W-:-:S07]  /*ba40*/  @P2 SHF.R.U32.HI R4, RZ, R3, R2 ;  /* 0x00000003ff042219 */ /* 0x000fce0000011602 */
.L_x_1070:
[----:B------:R-:W-:Y:S05]  /*ba50*/  BSYNC B0 ;  /* 0x0000000000007941 */ /* 0x000fea0003800000 */
.L_x_1068:
[----:B------:R-:W-:-:S04]  /*ba60*/  IMAD R4, R4, R180, -R173 ;  /* 0x000000b404047224 */ /* 0x000fc800078e0aad */
[----:B------:R-:W-:-:S05]  /*ba70*/  IMAD R4, R5, -0x2, R4 ;  /* 0xfffffffe05047824 */ /* 0x000fca00078e0204 */
[----:B------:R-:W-:Y:S02]  /*ba80*/  VIADDMNMX R177, R4, R180, R177, PT ;  /* 0x000000b404b17246 */ /* 0x000fe400038001b1 */
[----:B------:R-:W-:-:S07]  /*ba90*/  VIMNMX R178, R178, R4, !PT ;  /* 0x00000004b2b27248 */ /* 0x000fce0007fe0100 */
.L_x_1067:
[----:B------:R-:W-:Y:S01]  /*baa0*/  FMNMX.FTZ R3, R176, R201, !PT ;  /* 0x000000c9b0037209 */ /* 0x000fe20007810000 */
[----:B------:R-:W-:Y:S01]  /*bab0*/  ULDC UR7, c[0x0][0x988] ;  /* 0x0002620000077ab9 */ /* 0x000fe20000000800 */
[----:B------:R-:W-:Y:S01]  /*bac0*/  ISETP.GT.AND P3, PT, R178, RZ, P1 ;  /* 0x000000ffb200720c */ /* 0x000fe20000f64270 */
        /* <DEDUP_REMOVED lines=10> */
[----:B------:R-:W-:-:S02]  /*bb70*/  FSEL R173, R0, -INF , !P3 ;  /* 0xff80000000ad7808 */ /* 0x000fc40005800000 */
        /* <DEDUP_REMOVED lines=15> */
[----:B------:R-:W-:Y:S02]  /*bc70*/  FSEL R154, R154, -INF , !P2 ;  /* 0xff8000009a9a7808 */ /* 0x000fe40005000000 */
[----:B------:R-:W-:Y:S02]  /*bc80*/  FMNMX.FTZ R2, R174, R3, !PT ;  /* 0x00000003ae027209 */ /* 0x000fe40007810000 */
[----:B------:R-:W-:-:S02]  /*bc90*/  ISETP.LT.OR P5, PT, R177, 0x11, P5 ;  /* 0x00000011b100780c */ /* 0x000fc40002fa1670 */
[----:B------:R-:W-:Y:S02]  /*bca0*/  FMNMX.FTZ R2, R175, R2, !PT ;  /* 0x00000002af027209 */ /* 0x000fe40007810000 */
[C---:B------:R-:W-:Y:S02]  /*bcb0*/  ISETP.GT.AND P6, PT, R178.reuse, 0x18, P1 ;  /* 0x00000018b200780c */ /* 0x040fe40000fc4270 */
[----:B------:R-:W-:Y:S01]  /*bcc0*/  ISETP.LT.OR P4, PT, R177, 0x12, P4 ;  /* 0x00000012b100780c */ /* 0x000fe20002781670 */
[----:B------:R-:W0:Y:S01]  /*bcd0*/  SHFL.BFLY PT, R3, R2, 0x2, 0x1f ;  /* 0x0c401f0002037f89 */ /* 0x000e2200000e0000 */
[----:B------:R-:W-:Y:S02]  /*bce0*/  FSEL R155, R155, -INF , !P5 ;  /* 0xff8000009b9b7808 */ /* 0x000fe40006800000 */
[----:B------:R-:W-:Y:S02]  /*bcf0*/  ISETP.GT.AND P2, PT, R178, 0x19, P1 ;  /* 0x00000019b200780c */ /* 0x000fe40000f44270 */
[----:B------:R-:W-:-:S02]  /*bd00*/  ISETP.LT.OR P6, PT, R177, 0x19, P6 ;  /* 0x00000019b100780c */ /* 0x000fc400037c1670 */
[----:B------:R-:W-:Y:S02]  /*bd10*/  FSEL R156, R156, -INF , !P4 ;  /* 0xff8000009c9c7808 */ /* 0x000fe40006000000 */
[C---:B------:R-:W-:Y:S02]  /*bd20*/  ISETP.GT.AND P3, PT, R178.reuse, 0x20, P1 ;  /* 0x00000020b200780c */ /* 0x040fe40000f64270 */
[----:B------:R-:W-:Y:S02]  /*bd30*/  FSEL R157, R157, -INF , !P6 ;  /* 0xff8000009d9d7808 */ /* 0x000fe40007000000 */
[C---:B------:R-:W-:Y:S02]  /*bd40*/  ISETP.LT.OR P2, PT, R177.reuse, 0x1a, P2 ;  /* 0x0000001ab100780c */ /* 0x040fe40001741670 */
[----:B------:R-:W-:Y:S02]  /*bd50*/  ISETP.LT.OR P3, PT, R177, 0x21, P3 ;  /* 0x00000021b100780c */ /* 0x000fe40001f61670 */
[----:B------:R-:W-:-:S02]  /*bd60*/  ISETP.GT.AND P5, PT, R178, 0x21, P1 ;  /* 0x00000021b200780c */ /* 0x000fc40000fa4270 */
[----:B------:R-:W-:Y:S02]  /*bd70*/  FSEL R158, R158, -INF , !P2 ;  /* 0xff8000009e9e7808 */ /* 0x000fe40005000000 */
[----:B------:R-:W-:Y:S02]  /*bd80*/  FSEL R159, R159, -INF , !P3 ;  /* 0xff8000009f9f7808 */ /* 0x000fe40005800000 */
[----:B------:R-:W-:Y:S02]  /*bd90*/  ISETP.GT.AND P4, PT, R178, 0x28, P1 ;  /* 0x00000028b200780c */ /* 0x000fe40000f84270 */
[----:B0-----:R-:W-:Y:S02]  /*bda0*/  FMNMX.FTZ R3, R2, R3, !PT ;  /* 0x0000000302037209 */ /* 0x001fe40007810000 */
[C---:B------:R-:W-:Y:S02]  /*bdb0*/  ISETP.LT.OR P5, PT, R177.reuse, 0x22, P5 ;  /* 0x00000022b100780c */ /* 0x040fe40002fa1670 */
[----:B------:R-:W-:Y:S01]  /*bdc0*/  ISETP.GT.AND P6, PT, R178, 0x29, P1 ;  /* 0x00000029b200780c */ /* 0x000fe20000fc4270 */
[----:B------:R-:W0:Y:S01]  /*bdd0*/  SHFL.BFLY PT, R4, R3, 0x1, 0x1f ;  /* 0x0c201f0003047f89 */ /* 0x000e2200000e0000 */
[----:B------:R-:W-:-:S02]  /*bde0*/  ISETP.LT.OR P4, PT, R177, 0x29, P4 ;  /* 0x00000029b100780c */ /* 0x000fc40002781670 */
[----:B------:R-:W-:Y:S02]  /*bdf0*/  FSEL R160, R160, -INF , !P5 ;  /* 0xff800000a0a07808 */ /* 0x000fe40006800000 */
[C---:B------:R-:W-:Y:S02]  /*be00*/  ISETP.GT.AND P2, PT, R178.reuse, 0x30, P1 ;  /* 0x00000030b200780c */ /* 0x040fe40000f44270 */
[C---:B------:R-:W-:Y:S02]  /*be10*/  ISETP.LT.OR P6, PT, R177.reuse, 0x2a, P6 ;  /* 0x0000002ab100780c */ /* 0x040fe400037c1670 */
[----:B------:R-:W-:Y:S02]  /*be20*/  ISETP.GT.AND P5, PT, R178, 0x31, P1 ;  /* 0x00000031b200780c */ /* 0x000fe40000fa4270 */
[----:B------:R-:W-:Y:S02]  /*be30*/  ISETP.LT.OR P2, PT, R177, 0x31, P2 ;  /* 0x00000031b100780c */ /* 0x000fe40001741670 */
[----:B------:R-:W-:-:S02]  /*be40*/  FSEL R162, R162, -INF , !P6 ;  /* 0xff800000a2a27808 */ /* 0x000fc40007000000 */
[----:B------:R-:W-:Y:S02]  /*be50*/  ISETP.LT.OR P5, PT, R177, 0x32, P5 ;  /* 0x00000032b100780c */ /* 0x000fe40002fa1670 */
[----:B------:R-:W-:Y:S02]  /*be60*/  FSEL R163, R163, -INF , !P2 ;  /* 0xff800000a3a37808 */ /* 0x000fe40005000000 */
[----:B------:R-:W-:Y:S02]  /*be70*/  FSEL R164, R164, -INF , !P5 ;  /* 0xff800000a4a47808 */ /* 0x000fe40006800000 */
[----:B0-----:R-:W-:Y:S02]  /*be80*/  FMNMX.FTZ R4, R3, R4, !PT ;  /* 0x0000000403047209 */ /* 0x001fe40007810000 */
[----:B------:R-:W-:Y:S02]  /*be90*/  FMNMX.FTZ R3, R173, R202, !PT ;  /* 0x000000caad037209 */ /* 0x000fe40007810000 */
[C---:B------:R-:W-:Y:S01]  /*bea0*/  FSETP.NEU.FTZ.AND P3, PT, R4.reuse, -INF , PT ;  /* 0xff8000000400780b */ /* 0x040fe20003f7d000 */
[----:B------:R-:W-:Y:S01]  /*beb0*/  FMUL.FTZ R2, R4, UR10 ;  /* 0x0000000a04027c20 */ /* 0x000fe20008410000 */
[----:B------:R-:W-:-:S04]  /*bec0*/  FMNMX.FTZ R0, R152, R3, !PT ;  /* 0x0000000398007209 */ /* 0x000fc80007810000 */
[----:B------:R-:W-:-:S04]  /*bed0*/  FMNMX.FTZ R3, R153, R0, !PT ;  /* 0x0000000099037209 */ /* 0x000fc80007810000 */
[----:B------:R-:W-:-:S04]  /*bee0*/  FMNMX.FTZ R0, R154, R3, !PT ;  /* 0x000000039a007209 */ /* 0x000fc80007810000 */
[----:B------:R-:W-:-:S04]  /*bef0*/  FMNMX.FTZ R3, R155, R0, !PT ;  /* 0x000000009b037209 */ /* 0x000fc80007810000 */
[----:B------:R-:W-:Y:S02]  /*bf00*/  FMNMX.FTZ R0, R156, R3, !PT ;  /* 0x000000039c007209 */ /* 0x000fe40007810000 */
[----:B------:R-:W-:Y:S02]  /*bf10*/  FSEL R3, R2, RZ, P3 ;  /* 0x000000ff02037208 */ /* 0x000fe40001800000 */
[----:B------:R-:W-:-:S03]  /*bf20*/  FMNMX.FTZ R179, R157, R0, !PT ;  /* 0x000000009db37209 */ /* 0x000fc60007810000 */
[--C-:B------:R-:W-:Y:S01]  /*bf30*/  FFMA.FTZ R2, R176, UR10, -R3.reuse ;  /* 0x0000000ab0027c23 */ /* 0x100fe20008010803 */
[----:B------:R-:W-:Y:S01]  /*bf40*/  FMNMX.FTZ R0, R158, R179, !PT ;  /* 0x000000b39e007209 */ /* 0x000fe20007810000 */
[--C-:B------:R-:W-:Y:S01]  /*bf50*/  FFMA.FTZ R186, R186, UR10, -R3.reuse ;  /* 0x0000000ababa7c23 */ /* 0x100fe20008010803 */
[----:B------:R-:W-:Y:S01]  /*bf60*/  FSEL R176, R161, -INF , !P4 ;  /* 0xff800000a1b07808 */ /* 0x000fe20006000000 */
[--C-:B------:R-:W-:Y:S01]  /*bf70*/  FFMA.FTZ R196, R184, UR10, -R3.reuse ;  /* 0x0000000ab8c47c23 */ /* 0x100fe20008010803 */
[----:B------:R-:W-:Y:S01]  /*bf80*/  FMNMX.FTZ R179, R159, R0, !PT ;  /* 0x000000009fb37209 */ /* 0x000fe20007810000 */
[--C-:B------:R-:W-:Y:S01]  /*bf90*/  FFMA.FTZ R181, R190, UR10, -R3.reuse ;  /* 0x0000000abeb57c23 */ /* 0x100fe20008010803 */
[----:B------:R-:W-:Y:S01]  /*bfa0*/  ISETP.GT.AND P4, PT, R178, 0x38, P1 ;  /* 0x00000038b200780c */ /* 0x000fe20000f84270 */
[--C-:B------:R-:W-:Y:S01]  /*bfb0*/  FFMA.FTZ R190, R169, UR10, -R3.reuse ;  /* 0x0000000aa9be7c23 */ /* 0x100fe20008010803 */
[----:B------:R-:W-:Y:S01]  /*bfc0*/  FMNMX.FTZ R179, R160, R179, !PT ;  /* 0x000000b3a0b37209 */ /* 0x000fe20007810000 */
[--C-:B------:R-:W-:Y:S01]  /*bfd0*/  FFMA.FTZ R184, R171, UR10, -R3.reuse ;  /* 0x0000000aabb87c23 */ /* 0x100fe20008010803 */
[----:B------:R-:W-:Y:S01]  /*bfe0*/  ISETP.GT.AND P1, PT, R178, 0x39, P1 ;  /* 0x00000039b200780c */ /* 0x000fe20000f24270 */
[--C-:B------:R-:W-:Y:S01]  /*bff0*/  FFMA.FTZ R198, R185, UR10, -R3.reuse ;  /* 0x0000000ab9c67c23 */ /* 0x100fe20008010803 */
[----:B------:R-:W-:Y:S01]  /*c000*/  FMNMX.FTZ R179, R176, R179, !PT ;  /* 0x000000b3b0b37209 */ /* 0x000fe20007810000 */
[--C-:B------:R-:W-:Y:S01]  /*c010*/  FFMA.FTZ R192, R187, UR10, -R3.reuse ;  /* 0x0000000abbc07c23 */ /* 0x100fe20008010803 */
[----:B------:R-:W-:Y:S01]  /*c020*/  ISETP.LT.OR P4, PT, R177, 0x39, P4 ;  /* 0x00000039b100780c */ /* 0x000fe20002781670 */
[--C-:B------:R-:W-:Y:S01]  /*c030*/  FFMA.FTZ R194, R189, UR10, -R3.reuse ;  /* 0x0000000abdc27c23 */ /* 0x100fe20008010803 */
[----:B------:R-:W-:Y:S01]  /*c040*/  FMNMX.FTZ R0, R162, R179, !PT ;  /* 0x000000b3a2007209 */ /* 0x000fe20007810000 */
[--C-:B------:R-:W-:Y:S01]  /*c050*/  FFMA.FTZ R169, R170, UR10, -R3.reuse ;  /* 0x0000000aaaa97c23 */ /* 0x100fe20008010803 */
[----:B------:R-:W-:Y:S01]  /*c060*/  ISETP.LT.OR P1, PT, R177, 0x3a, P1 ;  /* 0x0000003ab100780c */ /* 0x000fe20000f21670 */
[--C-:B------:R-:W-:Y:S01]  /*c070*/  FFMA.FTZ R171, R172, UR10, -R3.reuse ;  /* 0x0000000aacab7c23 */ /* 0x100fe20008010803 */
[----:B------:R-:W-:Y:S01]  /*c080*/  FMNMX.FTZ R179, R163, R0, !PT ;  /* 0x00000000a3b37209 */ /* 0x000fe20007810000 */
[----:B------:R-:W-:Y:S01]  /*c090*/  FFMA.FTZ R175, R175, UR10, -R3 ;  /* 0x0000000aafaf7c23 */ /* 0x000fe20008010803 */
[----:B------:R-:W-:Y:S01]  /*c0a0*/  FSEL R166, R166, -INF , !P4 ;  /* 0xff800000a6a67808 */ /* 0x000fe20006000000 */
[----:B------:R0:W-:Y:S01]  /*c0b0*/  MUFU.EX2 R161, R2 ;  /* 0x0000000200a17308 */ /* 0x0001e20000000800 */
[----:B------:R-:W-:-:S02]  /*c0c0*/  FMNMX.FTZ R179, R164, R179, !PT ;  /* 0x000000b3a4b37209 */ /* 0x000fc40007810000 */
[----:B------:R-:W-:Y:S02]  /*c0d0*/  FSEL R177, R165, -INF , !P1 ;  /* 0xff800000a5b17808 */ /* 0x000fe40004800000 */
[----:B------:R-:W-:Y:S01]  /*c0e0*/  FMNMX.FTZ R0, R166, R179, !PT ;  /* 0x000000b3a6007209 */ /* 0x000fe20007810000 */
[--C-:B------:R-:W-:Y:S01]  /*c0f0*/  FFMA.FTZ R179, R188, UR10, -R3.reuse ;  /* 0x0000000abcb37c23 */ /* 0x100fe20008010803 */
[--C-:B------:R-:W-:Y:S01]  /*c100*/  FFMA.FTZ R188, R167, UR10, -R3.reuse ;  /* 0x0000000aa7bc7c23 */ /* 0x100fe20008010803 */
[----:B------:R1:W-:Y:S01]  /*c110*/  MUFU.EX2 R165, R186 ;  /* 0x000000ba00a57308 */ /* 0x0003e20000000800 */
[----:B------:R-:W-:Y:S01]  /*c120*/  FMNMX.FTZ R0, R177, R0, !PT ;  /* 0x00000000b1007209 */ /* 0x000fe20007810000 */
[----:B------:R-:W-:Y:S01]  /*c130*/  FFMA.FTZ R167, R168, UR10, -R3 ;  /* 0x0000000aa8a77c23 */ /* 0x000fe20008010803 */
[----:B0-----:R-:W-:-:S03]  /*c140*/  FSEL R2, R4, RZ, P3 ;  /* 0x000000ff04027208 */ /* 0x001fc60001800000 */
[----:B------:R-:W0:Y:S02]  /*c150*/  SHFL.BFLY PT, R183, R0, 0x2, 0x1f ;  /* 0x0c401f0000b77f89 */ /* 0x000e2400000e0000 */
[----:B------:R-:W-:Y:S01]  /*c160*/  FADD.FTZ R2, -R2, R201 ;  /* 0x000000c902027221 */ /* 0x000fe20000010100 */
[----:B-1----:R-:W-:Y:S01]  /*c170*/  FFMA.FTZ R186, R174, UR10, -R3 ;  /* 0x0000000aaeba7c23 */ /* 0x002fe20008010803 */
[----:B------:R-:W-:Y:S02]  /*c180*/  MUFU.EX2 R196, R196 ;  /* 0x000000c400c47308 */ /* 0x000fe40000000800 */
[----:B------:R-:W-:-:S06]  /*c190*/  FMUL.FTZ R2, R2, UR10 ;  /* 0x0000000a02027c20 */ /* 0x000fcc0008410000 */
[----:B------:R-:W-:Y:S08]  /*c1a0*/  MUFU.EX2 R198, R198 ;  /* 0x000000c600c67308 */ /* 0x000ff00000000800 */
[----:B------:R-:W-:Y:S01]  /*c1b0*/  MUFU.EX2 R192, R192 ;  /* 0x000000c000c07308 */ /* 0x000fe20000000800 */
[----:B0-----:R-:W-:-:S07]  /*c1c0*/  FMNMX.FTZ R183, R0, R183, !PT ;  /* 0x000000b700b77209 */ /* 0x001fce0007810000 */
[----:B------:R-:W-:Y:S01]  /*c1d0*/  MUFU.EX2 R179, R179 ;  /* 0x000000b300b37308 */ /* 0x000fe20000000800 */
[----:B------:R-:W0:Y:S07]  /*c1e0*/  SHFL.BFLY PT, R0, R183, 0x1, 0x1f ;  /* 0x0c201f00b7007f89 */ /* 0x000e2e00000e0000 */
[----:B------:R-:W-:Y:S08]  /*c1f0*/  MUFU.EX2 R194, R194 ;  /* 0x000000c200c27308 */ /* 0x000ff00000000800 */
[----:B------:R-:W-:Y:S08]  /*c200*/  MUFU.EX2 R181, R181 ;  /* 0x000000b500b57308 */ /* 0x000ff00000000800 */
[----:B------:R-:W-:Y:S01]  /*c210*/  MUFU.EX2 R188, R188 ;  /* 0x000000bc00bc7308 */ /* 0x000fe20000000800 */
[----:B0-----:R-:W-:-:S04]  /*c220*/  FMNMX.FTZ R3, R183, R0, !PT ;  /* 0x00000000b7037209 */ /* 0x001fc80007810000 */
[C---:B------:R-:W-:Y:S01]  /*c230*/  FSETP.NEU.FTZ.AND P1, PT, R3.reuse, -INF , PT ;  /* 0xff8000000300780b */ /* 0x040fe20003f3d000 */
[----:B------:R-:W-:Y:S02]  /*c240*/  FMUL.FTZ R183, R3, UR10 ;  /* 0x0000000a03b77c20 */ /* 0x000fe40008410000 */
[----:B------:R-:W0:Y:S03]  /*c250*/  MUFU.EX2 R0, R2 ;  /* 0x0000000200007308 */ /* 0x000e260000000800 */
        /* <DEDUP_REMOVED lines=9> */
[----:B------:R-:W-:Y:S01]  /*c2f0*/  FFMA.FTZ R156, R156, UR10, -R183 ;  /* 0x0000000a9c9c7c23 */ /* 0x000fe200080108b7 */
[----:B0-----:R-:W-:Y:S01]  /*c300*/  FFMA.FTZ R155, R0, R18, R161 ;  /* 0x00000012009b7223 */ /* 0x001fe200000100a1 */
[----:B------:R-:W-:Y:S01]  /*c310*/  FMUL.FTZ R153, R153, UR10 ;  /* 0x0000000a99997c20 */ /* 0x000fe20008410000 */
[--C-:B------:R-:W-:Y:S01]  /*c320*/  FFMA.FTZ R195, R157, UR10, -R183.reuse ;  /* 0x0000000a9dc37c23 */ /* 0x100fe200080108b7 */
[----:B------:R-:W-:Y:S01]  /*c330*/  FFMA.FTZ R158, R158, UR10, -R183 ;  /* 0x0000000a9e9e7c23 */ /* 0x000fe200080108b7 */
[----:B------:R-:W-:Y:S01]  /*c340*/  FADD.FTZ R155, R196, R155 ;  /* 0x0000009bc49b7221 */ /* 0x000fe20000010000 */
[--C-:B------:R-:W-:Y:S01]  /*c350*/  FFMA.FTZ R189, R159, UR10, -R183.reuse ;  /* 0x0000000a9fbd7c23 */ /* 0x100fe200080108b7 */
[----:B------:R-:W-:Y:S01]  /*c360*/  MUFU.EX2 R197, R197 ;  /* 0x000000c500c57308 */ /* 0x000fe20000000800 */
[----:B------:R-:W-:Y:S01]  /*c370*/  FFMA.FTZ R160, R160, UR10, -R183 ;  /* 0x0000000aa0a07c23 */ /* 0x000fe200080108b7 */
[----:B------:R-:W-:Y:S01]  /*c380*/  FADD.FTZ R168, R198, R155 ;  /* 0x0000009bc6a87221 */ /* 0x000fe20000010000 */
[--C-:B------:R-:W-:Y:S01]  /*c390*/  FFMA.FTZ R191, R176, UR10, -R183.reuse ;  /* 0x0000000ab0bf7c23 */ /* 0x100fe200080108b7 */
[--C-:B------:R-:W-:Y:S01]  /*c3a0*/  FFMA.FTZ R162, R162, UR10, -R183.reuse ;  /* 0x0000000aa2a27c23 */ /* 0x100fe200080108b7 */
[--C-:B------:R-:W-:Y:S01]  /*c3b0*/  FFMA.FTZ R163, R163, UR10, -R183.reuse ;  /* 0x0000000aa3a37c23 */ /* 0x100fe200080108b7 */
        /* <DEDUP_REMOVED lines=51> */
[----:B--2---:R-:W-:Y:S01]  /*c6f0*/  FADD.FTZ R9, R166, R9 ;  /* 0x00000009a6097221 */ /* 0x004fe20000010000 */
[----:B0-----:R-:W-:-:S03]  /*c700*/  FADD.FTZ R18, R175, R18 ;  /* 0x00000012af127221 */ /* 0x001fc60000010000 */
[----:B-1----:R-:W-:Y:S01]  /*c710*/  FADD.FTZ R9, R177, R9 ;  /* 0x00000009b1097221 */ /* 0x002fe20000010000 */
[----:B------:R-:W-:Y:S06]  /*c720*/  @!P0 BRA `(.L_x_1071) ;  /* 0x0000000000048947 */ /* 0x000fec0003800000 */
[----:B------:R-:W-:Y:S01]  /*c730*/  BPT.TRAP 0x1 ;  /* 0x000000040000795c */ /* 0x000fe20000300000 */
.L_x_1071:
[----:B------:R-:W0:Y:S01]  /*c740*/  S2UR UR11, SR_CgaCtaId ;  /* 0x00000000000b79c3 */ /* 0x000e220000008800 */
[----:B------:R-:W-:Y:S01]  /*c750*/  UIADD3 UR5, UR5, 0x30860, URZ ;  /* 0x0003086005057890 */ /* 0x000fe2000fffe03f */
[----:B------:R-:W-:Y:S01]  /*c760*/  R2UR UR7, R200 ;  /* 0x00000000c80772ca */ /* 0x000fe200000e0000 */
[----:B------:R-:W-:Y:S01]  /*c770*/  IMAD.MOV.U32 R202, RZ, RZ, R3 ;  /* 0x000000ffffca7224 */ /* 0x000fe200078e0003 */
[----:B------:R-:W-:Y:S01]  /*c780*/  F2FP.F16.F32.PACK_AB R196, R196, R161 ;  /* 0x000000a1c4c4723e */ /* 0x000fe200000000ff */
[----:B------:R-:W-:Y:S01]  /*c790*/  IMAD.MOV.U32 R201, RZ, RZ, R4 ;  /* 0x000000ffffc97224 */ /* 0x000fe200078e0004 */
[----:B------:R-:W-:Y:S02]  /*c7a0*/  F2FP.F16.F32.PACK_AB R197, R152, R197 ;  /* 0x000000c598c5723e */ /* 0x000fe400000000ff */
[----:B------:R-:W-:Y:S02]  /*c7b0*/  F2FP.F16.F32.PACK_AB R198, R165, R198 ;  /* 0x000000c6a5c6723e */ /* 0x000fe400000000ff */
[----:B------:R-:W-:-:S02]  /*c7c0*/  F2FP.F16.F32.PACK_AB R199, R154, R199 ;  /* 0x000000c79ac7723e */ /* 0x000fc400000000ff */
[----:B------:R-:W-:Y:S02]  /*c7d0*/  F2FP.F16.F32.PACK_AB R192, R179, R192 ;  /* 0x000000c0b3c0723e */ /* 0x000fe400000000ff */
[----:B------:R-:W-:Y:S02]  /*c7e0*/  F2FP.F16.F32.PACK_AB R193, R156, R193 ;  /* 0x000000c19cc1723e */ /* 0x000fe400000000ff */
[----:B------:R-:W-:Y:S01]  /*c7f0*/  ISETP.GT.AND P1, PT, R203, UR7, PT ;  /* 0x00000007cb007c0c */ /* 0x000fe2000bf24270 */
[----:B------:R-:W-:Y:S01]  /*c800*/  UMOV UR7, UR4 ;  /* 0x0000000400077c82 */ /* 0x000fe20008000000 */
[----:B------:R-:W-:Y:S02]  /*c810*/  F2FP.F16.F32.PACK_AB R194, R181, R194 ;  /* 0x000000c2b5c2723e */ /* 0x000fe400000000ff */
        /* <DEDUP_REMOVED lines=11> */
[----:B------:R-:W-:Y:S02]  /*c8d0*/  IADD3 R203, R203, -0x1, RZ ;  /* 0xffffffffcbcb7810 */ /* 0x000fe40007ffe0ff */
[----:B------:R-:W-:-:S05]  /*c8e0*/  F2FP.F16.F32.PACK_AB R187, R177, R166 ;  /* 0x000000a6b1bb723e */ /* 0x000fca00000000ff */
[----:B------:R-:W-:Y:S01]  /*c8f0*/  IMAD.U32 R204, RZ, RZ, UR5 ;  /* 0x00000005ffcc7e24 */ /* 0x000fe2000f8e00ff */
[----:B------:R-:W-:Y:S06]  /*c900*/  @P1 BRA `(.L_x_1072) ;  /* 0xffffffd000bc1947 */ /* 0x000fec000383ffff */
.L_x_1053:
        /* <DEDUP_REMOVED lines=131> */
.L_x_1073:
        /* <DEDUP_REMOVED lines=8> */
.L_x_1074:
[----:B-1----:R-:W-:Y:S05]  /*d1c0*/  @P1 BRA `(.L_x_1075) ;  /* 0x0000000000081947 */ /* 0x002fea0003800000 */
[----:B------:R-:W1:Y:S02]  /*d1d0*/  SYNCS.PHASECHK.TRANS64.TRYWAIT P1, [UR5+0x30850], R0 ;  /* 0x03085000ff0075a7 */ /* 0x000e640008020145 */
[----:B-1----:R-:W-:Y:S05]  /*d1e0*/  @!P1 BRA `(.L_x_1076) ;  /* 0x0000007000b09947 */ /* 0x002fea0003800000 */
.L_x_1075:
[----:B------:R-:W-:Y:S01]  /*d1f0*/  R2UR UR6, R16 ;  /* 0x00000000100672ca */ /* 0x000fe200000e0000 */
[----:B------:R-:W-:Y:S01]  /*d200*/  WARPGROUP.ARRIVE ;  /* 0x00000000000079c5 */ /* 0x000fe20000000000 */
[----:B------:R-:W-:Y:S01]  /*d210*/  UMOV UR7, 0x40000040 ;  /* 0x4000004000077882 */ /* 0x000fe20000000000 */
[----:B-1----:R-:W0:Y:S01]  /*d220*/  SHFL.BFLY PT, R5, R18, 0x2, 0x1f ;  /* 0x0c401f0012057f89 */ /* 0x002e2200000e0000 */
[----:B------:R-:W-:-:S03]  /*d230*/  IMAD.MOV.U32 R6, RZ, RZ, RZ ;  /* 0x000000ffff067224 */ /* 0x000fc600078e00ff */
[----:B------:R-:W1:Y:S06]  /*d240*/  SHFL.BFLY PT, R2, R9, 0x2, 0x1f ;  /* 0x0c401f0009027f89 */ /* 0x000e6c00000e0000 */
[----:B------:R-:W-:-:S04]  /*d250*/  UIADD3 UR6, UR6, 0x400, URZ ;  /* 0x0000040006067890 */ /* 0x000fc8000fffe03f */
[----:B------:R-:W-:-:S04]  /*d260*/  USHF.R.U32.HI UR6, URZ, 0x4, UR6 ;  /* 0x000000043f067899 */ /* 0x000fc80008011606 */
[----:B------:R-:W-:-:S04]  /*d270*/  ULOP3.LUT UR6, UR6, 0x3fff, URZ, 0xc0, !UPT ;  /* 0x00003fff06067892 */ /* 0x000fc8000f8ec03f */
[----:B------:R-:W-:Y:S01]  /*d280*/  ULOP3.LUT UR6, UR6, 0x2000000, URZ, 0xfc, !UPT ;  /* 0x0200000006067892 */ /* 0x000fe2000f8efc3f */
[----:B0-----:R-:W-:-:S03]  /*d290*/  FADD.FTZ R0, R5, R18 ;  /* 0x0000001205007221 */ /* 0x001fc60000010000 */
[----:B------:R-:W-:Y:S01]  /*d2a0*/  ULEA UR4, UR4, UR6, 0xb ;  /* 0x0000000604047291 */ /* 0x000fe2000f8e583f */
[----:B-1----:R-:W-:Y:S01]  /*d2b0*/  FADD.FTZ R2, R2, R9 ;  /* 0x0000000902027221 */ /* 0x002fe20000010000 */
[----:B------:R-:W0:Y:S01]  /*d2c0*/  SHFL.BFLY PT, R5, R0, 0x1, 0x1f ;  /* 0x0c201f0000057f89 */ /* 0x000e2200000e0000 */
[----:B------:R-:W-:-:S04]  /*d2d0*/  MOV R9, UR10 ;  /* 0x0000000a00097c02 */ /* 0x000fc80008000f00 */
[----:B------:R-:W-:Y:S01]  /*d2e0*/  UMOV UR6, UR4 ;  /* 0x0000000400067c82 */ /* 0x000fe20008000000 */
[----:B------:R-:W1:Y:S01]  /*d2f0*/  SHFL.BFLY PT, R7, R2, 0x1, 0x1f ;  /* 0x0c201f0002077f89 */ /* 0x000e6200000e0000 */
[----:B------:R-:W-:Y:S01]  /*d300*/  HGMMA.64x256x16.F32 R24, R196, gdesc[UR4].tnspB, R24, gsb0 ;  /* 0x43e00004c4187df0 */ /* 0x000fe20008000818 */
[----:B------:R-:W-:Y:S01]  /*d310*/  UIADD3 UR6, UR4, 0x80, URZ ;  /* 0x0000008004067890 */ /* 0x000fe2000fffe03f */
[----:B------:R-:W-:Y:S01]  /*d320*/  UMOV UR7, 0x40000040 ;  /* 0x4000004000077882 */ /* 0x000fe20000000000 */
[----:B0-----:R-:W-:Y:S01]  /*d330*/  FADD.FTZ R11, R0, R5 ;  /* 0x00000005000b7221 */ /* 0x001fe20000010000 */
[----:B------:R-:W-:Y:S02]  /*d340*/  IMAD.MOV.U32 R5, RZ, RZ, RZ ;  /* 0x000000ffff057224 */ /* 0x000fe400078e00ff */
[----:B------:R-:W-:Y:S02]  /*d350*/  IMAD.MOV.U32 R0, RZ, RZ, -0x800000 ;  /* 0xff800000ff007424 */ /* 0x000fe400078e00ff */
[----:B-1----:R-:W-:Y:S01]  /*d360*/  FADD.FTZ R12, R2, R7 ;  /* 0x00000007020c7221 */ /* 0x002fe20000010000 */
[----:B------:R-:W-:Y:S01]  /*d370*/  FSETP.NE.FTZ.AND P1, PT, R11, RZ, PT ;  /* 0x000000ff0b00720b */ /* 0x000fe20003f35000 */
[----:B------:R-:W-:-:S02]  /*d380*/  IMAD.U32 R7, RZ, RZ, UR10 ;  /* 0x0000000aff077e24 */ /* 0x000fc4000f8e00ff */
[----:B------:R-:W-:Y:S01]  /*d390*/  IMAD.MOV.U32 R2, RZ, RZ, -0x800000 ;  /* 0xff800000ff027424 */ /* 0x000fe200078e00ff */
[----:B------:R-:W-:-:S09]  /*d3a0*/  FSETP.NE.FTZ.AND P2, PT, R12, RZ, PT ;  /* 0x000000ff0c00720b */ /* 0x000fd20003f55000 */
[----:B------:R-:W0:Y:S01]  /*d3b0*/  @P1 MUFU.LG2 R8, R11 ;  /* 0x0000000b00081308 */ /* 0x000e220000000c00 */
[----:B------:R-:W-:-:S03]  /*d3c0*/  @P1 FMUL.FTZ R7, R7, 0.69314718246459960938 ;  /* 0x3f31721807071820 */ /* 0x000fc60000410000 */
[----:B------:R-:W-:-:S04]  /*d3d0*/  @P2 FMUL.FTZ R9, R9, 0.69314718246459960938 ;  /* 0x3f31721809092820 */ /* 0x000fc80000410000 */
[----:B------:R-:W1:Y:S08]  /*d3e0*/  @P2 MUFU.LG2 R10, R12 ;  /* 0x0000000c000a2308 */ /* 0x000e700000000c00 */
        /* <DEDUP_REMOVED lines=9> */
[----:B------:R-:W-:Y:S01]  /*d480*/  UIADD3 UR6, UR4, 0x100, URZ ;  /* 0x0000010004067890 */ /* 0x000fe2000fffe03f */
[----:B------:R-:W-:Y:S01]  /*d490*/  UMOV UR7, 0x40000040 ;  /* 0x4000004000077882 */ /* 0x000fe20000000000 */
[----:B------:R-:W-:Y:S01]  /*d4a0*/  UIADD3 UR4, UR4, 0x180, URZ ;  /* 0x0000018004047890 */ /* 0x000fe2000fffe03f */
[----:B------:R-:W-:Y:S02]  /*d4b0*/  WARPGROUP.DEPBAR.LE gsb0, 0x0 ;  /* 0x00008000000079c5 */ /* 0x000fe40000010000 */
[----:B------:R-:W-:-:S15]  /*d4c0*/  WARPGROUP.ARRIVE ;  /* 0x00000000000079c5 */ /* 0x000fde0000000000 */
[----:B------:R-:W-:-:S07]  /*d4d0*/  NOP ;  /* 0x0000000000007918 */ /* 0x000fce0000000000 */
        /* <DEDUP_REMOVED lines=10> */
.L_x_1077:
        /* <DEDUP_REMOVED lines=133> */
.L_x_999:
[----:B------:R-:W-:Y:S05]  /*ddd0*/  @P0 BRA `(.L_x_1078) ;  /* 0x0000002000540947 */ /* 0x000fea0003800000 */
[----:B------:R-:W2:Y:S01]  /*dde0*/  LDL R3, [R1] ;  /* 0x0000000001037983 */ /* 0x000ea20000100800 */
[----:B------:R-:W0:Y:S01]  /*ddf0*/  S2UR UR12, SR_CTAID.Z ;  /* 0x00000000000c79c3 */ /* 0x000e220000002700 */
[----:B------:R-:W-:Y:S01]  /*de00*/  ULDC.64 UR8, c[0x0][0xbd0] ;  /* 0x0002f40000087ab9 */ /* 0x000fe20000000a00 */
[----:B------:R-:W-:Y:S06]  /*de10*/  BSSY B0, `(.L_x_1079) ;  /* 0x000014d000007945 */ /* 0x000fec0003800000 */
[----:B------:R-:W1:Y:S08]  /*de20*/  LDC.64 R18, c[0x0][0xbd8] ;  /* 0x0002f600ff127b82 */ /* 0x000e700000000a00 */
[----:B------:R-:W3:Y:S08]  /*de30*/  S2UR UR11, SR_CTAID.Y ;  /* 0x00000000000b79c3 */ /* 0x000ef00000002600 */
[----:B------:R-:W3:Y:S01]  /*de40*/  LDC R23, c[0x0][0xc50] ;  /* 0x00031400ff177b82 */ /* 0x000ee20000000800 */
[----:B0-----:R-:W-:-:S07]  /*de50*/  USHF.R.S32.HI UR10, URZ, 0x1f, UR12 ;  /* 0x0000001f3f0a7899 */ /* 0x001fce000801140c */
[----:B------:R-:W0:Y:S08]  /*de60*/  LDC.64 R20, c[0x0][0xb40] ;  /* 0x0002d000ff147b82 */ /* 0x000e300000000a00 */
[----:B------:R-:W-:Y:S01]  /*de70*/  BAR.SYNC.DEFER_BLOCKING 0x1, 0x100 ;  /* 0x0044000000007b1d */ /* 0x000fe20000010000 */
[----:B--2---:R-:W-:-:S05]  /*de80*/  R2UR UR13, R3 ;  /* 0x00000000030d72ca */ /* 0x004fca00000e0000 */
[----:B------:R-:W2:Y:S08]  /*de90*/  S2R R3, SR_TID.X ;  /* 0x0000000000037919 */ /* 0x000eb00000002100 */
[----:B------:R-:W-:Y:S02]  /*dea0*/  USHF.R.S32.HI UR7, URZ, 0x1f, UR13 ;  /* 0x0000001f3f077899 */ /* 0x000fe4000801140d */
[----:B------:R-:W-:-:S02]  /*deb0*/  UIMAD.WIDE.U32 UR4, UR13, UR8, URZ ;  /* 0x000000080d0472a5 */ /* 0x000fc4000f8e003f */
[----:B------:R-:W-:-:S04]  /*dec0*/  UIMAD UR6, UR7, UR8, URZ ;  /* 0x00000008070672a4 */ /* 0x000fc8000f8e023f */
[----:B------:R-:W-:-:S03]  /*ded0*/  UIMAD UR6, UR13, UR9, UR6 ;  /* 0x000000090d0672a4 */ /* 0x000fc6000f8e0206 */
[----:B------:R-:W-:Y:S01]  /*dee0*/  ULDC.64 UR8, c[0x0][0xb38] ;  /* 0x0002ce0000087ab9 */ /* 0x000fe20000000a00 */
[----:B------:R-:W-:Y:S02]  /*def0*/  UIADD3 UR6, UR5, UR6, URZ ;  /* 0x0000000605067290 */ /* 0x000fe4000fffe03f */
[----:B------:R-:W-:Y:S01]  /*df00*/  UIMAD UR7, UR7, UR8, URZ ;  /* 0x00000008070772a4 */ /* 0x000fe2000f8e023f */
[----:B--2---:R-:W-:-:S05]  /*df10*/  VIADD R5, R3, 0xffffff80 ;  /* 0xffffff8003057836 */ /* 0x004fca0000000000 */
[----:B------:R-:W-:-:S04]  /*df20*/  SHF.R.S32.HI R4, RZ, 0x1f, R5 ;  /* 0x0000001fff047819 */ /* 0x000fc80000011405 */
[CC--:B------:R-:W-:Y:S02]  /*df30*/  LEA.HI R6, R4.reuse, R5.reuse, RZ, 0x7 ;  /* 0x0000000504067211 */ /* 0x0c0fe400078f38ff */
[----:B------:R-:W-:Y:S02]  /*df40*/  LEA.HI R11, R4, R5, RZ, 0x2 ;  /* 0x00000005040b7211 */ /* 0x000fe400078f10ff */
[C---:B------:R-:W-:Y:S02]  /*df50*/  LOP3.LUT R8, R6.reuse, 0xffffff80, RZ, 0xc0, !PT ;  /* 0xffffff8006087812 */ /* 0x040fe400078ec0ff */
[----:B------:R-:W-:Y:S02]  /*df60*/  SHF.R.S32.HI R7, RZ, 0x7, R6 ;  /* 0x00000007ff077819 */ /* 0x000fe40000011406 */
[----:B------:R-:W-:Y:S02]  /*df70*/  IADD3 R3, R5, -R8, RZ ;  /* 0x8000000805037210 */ /* 0x000fe40007ffe0ff */
[----:B------:R-:W2:Y:S01]  /*df80*/  LDC R8, c[0x0][0xbe8] ;  /* 0x0002fa00ff087b82 */ /* 0x000ea20000000800 */
[----:B------:R-:W-:-:S02]  /*df90*/  LEA.HI R4, R6, R7, RZ, 0x1 ;  /* 0x0000000706047211 */ /* 0x000fc400078f08ff */
[----:B------:R-:W-:Y:S02]  /*dfa0*/  SHF.R.S32.HI R12, RZ, 0x1f, R3 ;  /* 0x0000001fff0c7819 */ /* 0x000fe40000011403 */
[----:B------:R-:W-:Y:S02]  /*dfb0*/  LOP3.LUT R6, R11, 0xfffffffc, RZ, 0xc0, !PT ;  /* 0xfffffffc0b067812 */ /* 0x000fe400078ec0ff */
[----:B------:R-:W-:Y:S02]  /*dfc0*/  LEA.HI R10, R12, R3, RZ, 0x2 ;  /* 0x000000030c0a7211 */ /* 0x000fe400078f10ff */
[----:B------:R-:W-:Y:S01]  /*dfd0*/  LOP3.LUT R4, R4, 0x3fffffe, RZ, 0xc0, !PT ;  /* 0x03fffffe04047812 */ /* 0x000fe200078ec0ff */
[----:B------:R-:W-:Y:S01]  /*dfe0*/  IMAD.IADD R5, R5, 0x1, -R6 ;  /* 0x0000000105057824 */ /* 0x000fe200078e0a06 */
[--C-:B------:R-:W-:Y:S02]  /*dff0*/  SHF.R.S32.HI R9, RZ, 0x2, R10.reuse ;  /* 0x00000002ff097819 */ /* 0x100fe4000001140a */
[----:B------:R-:W-:Y:S01]  /*e000*/  SHF.R.S32.HI R14, RZ, 0x1f, R10 ;  /* 0x0000001fff0e7819 */ /* 0x000fe2000001140a */
[----:B------:R-:W-:Y:S01]  /*e010*/  IMAD.IADD R6, R7, 0x1, -R4 ;  /* 0x0000000107067824 */ /* 0x000fe200078e0a04 */
[----:B------:R-:W-:-:S02]  /*e020*/  LEA.HI R7, R5, R5, RZ, 0x1 ;  /* 0x0000000505077211 */ /* 0x000fc400078f08ff */
[----:B------:R-:W-:Y:S02]  /*e030*/  LEA.HI R14, R14, R9, RZ, 0x3 ;  /* 0x000000090e0e7211 */ /* 0x000fe400078f18ff */
[----:B------:R-:W-:Y:S02]  /*e040*/  LEA.HI R12, R12, R3, RZ, 0x5 ;  /* 0x000000030c0c7211 */ /* 0x000fe400078f28ff */
[----:B------:R-:W-:Y:S02]  /*e050*/  LOP3.LUT R14, R14, 0xfffffff8, RZ, 0xc0, !PT ;  /* 0xfffffff80e0e7812 */ /* 0x000fe400078ec0ff */
[----:B------:R-:W-:Y:S02]  /*e060*/  LOP3.LUT R10, R10, 0x7ffffffc, RZ, 0xc0, !PT ;  /* 0x7ffffffc0a0a7812 */ /* 0x000fe400078ec0ff */
[----:B--2---:R-:W-:Y:S01]  /*e070*/  ISETP.NE.AND P0, PT, R8, 0x1, PT ;  /* 0x000000010800780c */ /* 0x004fe20003f05270 */
[----:B------:R-:W-:Y:S01]  /*e080*/  IMAD.IADD R4, R9, 0x1, -R14 ;  /* 0x0000000109047824 */ /* 0x000fe200078e0a0e */
[----:B------:R-:W-:Y:S01]  /*e090*/  LOP3.LUT R14, R7, 0x1ffffffe, RZ, 0xc0, !PT ;  /* 0x1ffffffe070e7812 */ /* 0x000fe200078ec0ff */
[----:B------:R-:W2:Y:S01]  /*e0a0*/  S2R R9, SR_CTAID.X ;  /* 0x0000000000097919 */ /* 0x000ea20000002500 */
[----:B------:R-:W-:Y:S01]  /*e0b0*/  SHF.R.S32.HI R7, RZ, 0x5, R12 ;  /* 0x00000005ff077819 */ /* 0x000fe2000001140c */
[----:B-1----:R-:W-:Y:S01]  /*e0c0*/  IMAD R12, R18, UR10, RZ ;  /* 0x0000000a120c7c24 */ /* 0x002fe2000f8e02ff */
[----:B------:R-:W-:Y:S01]  /*e0d0*/  IADD3 R11, R5, -R14, RZ ;  /* 0x8000000e050b7210 */ /* 0x000fe20007ffe0ff */
[----:B------:R-:W-:Y:S01]  /*e0e0*/  IMAD.U32 R5, RZ, RZ, UR5 ;  /* 0x00000005ff057e24 */ /* 0x000fe2000f8e00ff */
[----:B------:R-:W-:Y:S01]  /*e0f0*/  MOV R5, UR6 ;  /* 0x0000000600057c02 */ /* 0x000fe20008000f00 */
[----:B------:R-:W-:Y:S01]  /*e100*/  IMAD R7, R7, 0x10, R4 ;  /* 0x0000001007077824 */ /* 0x000fe200078e0204 */
[----:B------:R-:W-:Y:S01]  /*e110*/  UIMAD UR6, UR13, UR9, UR7 ;  /* 0x000000090d0672a4 */ /* 0x000fe2000f8e0207 */
[----:B------:R-:W-:Y:S01]  /*e120*/  IMAD.U32 R4, RZ, RZ, UR4 ;  /* 0x00000004ff047e24 */ /* 0x000fe2000f8e00ff */
[----:B------:R-:W-:Y:S01]  /*e130*/  UIMAD.WIDE.U32 UR4, UR13, UR8, URZ ;  /* 0x000000080d0472a5 */ /* 0x000fe2000f8e003f */
[----:B------:R-:W1:Y:S01]  /*e140*/  @P0 LDC R14, c[0x0][0xbec] ;  /* 0x0002fb00ff0e0b82 */ /* 0x000e620000000800 */
[----:B------:R-:W-:Y:S01]  /*e150*/  IMAD R16, R6, 0x40, R7 ;  /* 0x0000004006107824 */ /* 0x000fe200078e0207 */
[----:B------:R-:W-:Y:S01]  /*e160*/  ULDC.64 UR8, c[0x0][0xb28] ;  /* 0x0002ca0000087ab9 */ /* 0x000fe20000000a00 */
[----:B------:R-:W-:Y:S01]  /*e170*/  UIADD3 UR6, UR5, UR6, URZ ;  /* 0x0000000605067290 */ /* 0x000fe2000fffe03f */
[----:B------:R-:W-:-:S04]  /*e180*/  IMAD.WIDE.U32 R4, R18, UR12, R4 ;  /* 0x0000000c12047c25 */ /* 0x000fc8000f8e0004 */
[----:B------:R-:W4:Y:S01]  /*e190*/  @P0 LDC R17, c[0x0][0xbf0] ;  /* 0x0002fc00ff110b82 */ /* 0x000f220000000800 */
[----:B------:R-:W-:Y:S02]  /*e1a0*/  IMAD R6, R11, 0x8, R16 ;  /* 0x000000080b067824 */ /* 0x000fe400078e0210 */
[----:B------:R-:W-:Y:S02]  /*e1b0*/  IMAD R18, RZ, RZ, -UR13 ;  /* 0x8000000dff127e24 */ /* 0x000fe4000f8e02ff */
[----:B------:R-:W-:Y:S02]  /*e1c0*/  IMAD R15, R19, UR12, R12 ;  /* 0x0000000c130f7c24 */ /* 0x000fe4000f8e020c */
[----:B------:R-:W-:Y:S01]  /*e1d0*/  IMAD.U32 R7, RZ, RZ, UR5 ;  /* 0x00000005ff077e24 */ /* 0x000fe2000f8e00ff */
[----:B------:R-:W5:Y:S01]  /*e1e0*/  @P0 LDC R22, c[0x0][0xbec] ;  /* 0x0002fb00ff160b82 */ /* 0x000f620000000800 */
[----:B---3--:R-:W-:Y:S02]  /*e1f0*/  IMAD R23, R23, R18, UR11 ;  /* 0x0000000b17177e24 */ /* 0x008fe4000f8e0212 */
[----:B------:R-:W-:Y:S01]  /*e200*/  IMAD.U32 R7, RZ, RZ, UR6 ;  /* 0x00000006ff077e24 */ /* 0x000fe2000f8e00ff */
[----:B------:R-:W-:Y:S01]  /*e210*/  ULDC.64 UR6, c[0x0][0xb48] ;  /* 0x0002d20000067ab9 */ /* 0x000fe20000000a00 */
[----:B------:R-:W-:-:S02]  /*e220*/  IMAD.IADD R5, R5, 0x1, R15 ;  /* 0x0000000105057824 */ /* 0x000fc400078e020f */
[----:B--2---:R-:W-:Y:S01]  /*e230*/  IMAD R11, R9, 0x80, R6 ;  /* 0x00000080090b7824 */ /* 0x004fe200078e0206 */
[----:B------:R-:W2:Y:S01]  /*e240*/  @P0 LDC R153, c[0x0][0xbf0] ;  /* 0x0002fc00ff990b82 */ /* 0x000ea20000000800 */
[----:B------:R-:W-:Y:S01]  /*e250*/  MOV R6, UR4 ;  /* 0x0000000400067c02 */ /* 0x000fe20008000f00 */
[----:B------:R-:W-:Y:S01]  /*e260*/  ULDC.64 UR4, c[0x0][0xbe0] ;  /* 0x0002f80000047ab9 */ /* 0x000fe20000000a00 */
[----:B-1----:R-:W-:Y:S01]  /*e270*/  @P0 IMAD.HI.U32 R12, R11, R14, RZ ;  /* 0x0000000e0b0c0227 */ /* 0x002fe200078e00ff */
[----:B------:R-:W-:-:S03]  /*e280*/  MOV R13, R11 ;  /* 0x0000000b000d7202 */ /* 0x000fc60000000f00 */
[C---:B0-----:R-:W-:Y:S01]  /*e290*/  IMAD R14, R20.reuse, UR10, RZ ;  /* 0x0000000a140e7c24 */ /* 0x041fe2000f8e02ff */
[----:B----4-:R-:W-:Y:S01]  /*e2a0*/  @P0 SHF.R.U32.HI R13, RZ, R17, R12 ;  /* 0x00000011ff0d0219 */ /* 0x010fe2000001160c */
[----:B------:R-:W-:-:S04]  /*e2b0*/  IMAD.WIDE.U32 R6, R20, UR12, R6 ;  /* 0x0000000c14067c25 */ /* 0x000fc8000f8e0006 */
[----:B------:R-:W-:Y:S01]  /*e2c0*/  IMAD R17, R21, UR12, R14 ;  /* 0x0000000c15117c24 */ /* 0x000fe2000f8e020e */
[----:B------:R-:W-:Y:S01]  /*e2d0*/  SHF.R.S32.HI R14, RZ, 0x1f, R23 ;  /* 0x0000001fff0e7819 */ /* 0x000fe20000011417 */
[----:B------:R-:W-:-:S04]  /*e2e0*/  IMAD.WIDE.U32 R4, R23, UR4, R4 ;  /* 0x0000000417047c25 */ /* 0x000fc8000f8e0004 */
[----:B-----5:R-:W-:-:S04]  /*e2f0*/  @P0 IMAD.HI.U32 R22, R11, R22, RZ ;  /* 0x000000160b160227 */ /* 0x020fc800078e00ff */
[----:B------:R-:W-:Y:S02]  /*e300*/  IMAD.IADD R7, R7, 0x1, R17 ;  /* 0x0000000107077824 */ /* 0x000fe400078e0211 */
[C---:B------:R-:W-:Y:S02]  /*e310*/  IMAD R17, R14.reuse, UR6, RZ ;  /* 0x000000060e117c24 */ /* 0x040fe4000f8e02ff */
[----:B------:R-:W-:Y:S01]  /*e320*/  IMAD.MOV.U32 R15, RZ, RZ, R11 ;  /* 0x000000ffff0f7224 */ /* 0x000fe200078e000b */
[----:B--2---:R-:W-:Y:S01]  /*e330*/  @P0 SHF.R.U32.HI R15, RZ, R153, R22 ;  /* 0x00000099ff0f0219 */ /* 0x004fe20000011616 */
[----:B------:R-:W-:Y:S01]  /*e340*/  IMAD R12, R14, UR4, RZ ;  /* 0x000000040e0c7c24 */ /* 0x000fe2000f8e02ff */
[----:B------:R-:W-:Y:S01]  /*e350*/  IADD3 R4, P0, R13, R4, RZ ;  /* 0x000000040d047210 */ /* 0x000fe20007f1e0ff */
[C---:B------:R-:W-:Y:S01]  /*e360*/  IMAD R19, R23.reuse, UR7, R17 ;  /* 0x0000000717137c24 */ /* 0x040fe2000f8e0211 */
[----:B------:R-:W-:Y:S01]  /*e370*/  SHF.R.S32.HI R17, RZ, 0x1f, R13 ;  /* 0x0000001fff117819 */ /* 0x000fe2000001140d */
[----:B------:R-:W-:Y:S01]  /*e380*/  IMAD R14, R23, UR5, R12 ;  /* 0x00000005170e7c24 */ /* 0x000fe2000f8e020c */
[--C-:B------:R-:W-:Y:S01]  /*e390*/  SHF.R.S32.HI R12, RZ, 0x1f, R15.reuse ;  /* 0x0000001fff0c7819 */ /* 0x100fe2000001140f */
[----:B------:R-:W-:Y:S01]  /*e3a0*/  ULDC.64 UR4, c[0x0][0xb30] ;  /* 0x0002cc0000047ab9 */ /* 0x000fe20000000a00 */
[----:B------:R-:W-:Y:S01]  /*e3b0*/  IADD3 R13, -R13, RZ, RZ ;  /* 0x000000ff0d0d7210 */ /* 0x000fe20007ffe1ff */
[----:B------:R-:W-:Y:S01]  /*e3c0*/  IMAD.MOV R18, RZ, RZ, -R15 ;  /* 0x000000ffff127224 */ /* 0x000fe200078e0a0f */
[----:B------:R-:W-:Y:S01]  /*e3d0*/  IADD3.X R5, R17, R5, R14, P0, !PT ;  /* 0x0000000511057210 */ /* 0x000fe200007fe40e */
[----:B------:R-:W-:-:S02]  /*e3e0*/  IMAD R12, R12, UR4, RZ ;  /* 0x000000040c0c7c24 */ /* 0x000fc4000f8e02ff */
[----:B------:R-:W-:Y:S02]  /*e3f0*/  IMAD R13, R8, R13, R11 ;  /* 0x0000000d080d7224 */ /* 0x000fe400078e020b */
[----:B------:R-:W-:Y:S01]  /*e400*/  IMAD.WIDE.U32 R6, R23, UR6, R6 ;  /* 0x0000000617067c25 */ /* 0x000fe2000f8e0006 */
[----:B------:R-:W-:-:S03]  /*e410*/  ULDC.64 UR6, c[0x0][0xbc8] ;  /* 0x0002f20000067ab9 */ /* 0x000fc60000000a00 */
[----:B------:R-:W-:Y:S02]  /*e420*/  IMAD R11, R8, R18, R11 ;  /* 0x00000012080b7224 */ /* 0x000fe400078e020b */
[----:B------:R-:W-:Y:S01]  /*e430*/  IMAD R17, R15, UR5, R12 ;  /* 0x000000050f117c24 */ /* 0x000fe2000f8e020c */
[----:B------:R-:W-:Y:S01]  /*e440*/  SHF.R.S32.HI R12, RZ, 0x1f, R13 ;  /* 0x0000001fff0c7819 */ /* 0x000fe2000001140d */
[----:B------:R-:W-:Y:S01]  /*e450*/  IMAD.IADD R7, R7, 0x1, R19 ;  /* 0x0000000107077824 */ /* 0x000fe200078e0213 */
[----:B------:R-:W-:Y:S01]  /*e460*/  SHF.R.S32.HI R14, RZ, 0x1f, R11 ;  /* 0x0000001fff0e7819 */ /* 0x000fe2000001140b */
[----:B------:R-:W0:Y:S01]  /*e470*/  S2UR UR5, SR_CgaCtaId ;  /* 0x00000000000579c3 */ /* 0x000e220000008800 */
[----:B------:R-:W-:-:S04]  /*e480*/  IMAD.WIDE.U32 R4, R13, UR6, R4 ;  /* 0x000000060d047c25 */ /* 0x000fc8000f8e0004 */
[----:B------:R-:W-:Y:S01]  /*e490*/  IMAD.WIDE.U32 R6, R15, UR4, R6 ;  /* 0x000000040f067c25 */ /* 0x000fe2000f8e0006 */
[----:B------:R-:W-:-:S03]  /*e4a0*/  UMOV UR4, 0x400 ;  /* 0x0000040000047882 */ /* 0x000fc60000000000 */
[----:B------:R-:W-:Y:S02]  /*e4b0*/  IMAD R12, R12, UR6, RZ ;  /* 0x000000060c0c7c24 */ /* 0x000fe4000f8e02ff */
[----:B------:R-:W-:Y:S02]  /*e4c0*/  IMAD.IADD R7, R7, 0x1, R17 ;  /* 0x0000000107077824 */ /* 0x000fe400078e0211 */
[----:B------:R-:W-:Y:S02]  /*e4d0*/  IMAD R14, R14, UR8, RZ ;  /* 0x000000080e0e7c24 */ /* 0x000fe4000f8e02ff */
[----:B------:R-:W-:Y:S01]  /*e4e0*/  IMAD R15, R13, UR7, R12 ;  /* 0x000000070d0f7c24 */ /* 0x000fe2000f8e020c */
[----:B------:R-:W-:Y:S01]  /*e4f0*/  ULDC.64 UR6, c[0x0][0xba8] ;  /* 0x0002ea0000067ab9 */ /* 0x000fe20000000a00 */
[C---:B------:R-:W-:Y:S01]  /*e500*/  IMAD R17, R11.reuse, UR9, R14 ;  /* 0x000000090b117c24 */ /* 0x040fe2000f8e020e */
[----:B------:R-:W-:Y:S01]  /*e510*/  LEA R18, P0, R4, UR6, 0x2 ;  /* 0x0000000604127c11 */ /* 0x000fe2000f8010ff */
[----:B------:R-:W-:Y:S01]  /*e520*/  IMAD.WIDE.U32 R12, R11, UR8, R6 ;  /* 0x000000080b0c7c25 */ /* 0x000fe2000f8e0006 */
[----:B------:R-:W-:Y:S01]  /*e530*/  IADD3 R5, R5, R15, RZ ;  /* 0x0000000f05057210 */ /* 0x000fe20007ffe0ff */
[----:B------:R-:W-:Y:S01]  /*e540*/  ULDC.64 UR8, c[0x0][0xb00] ;  /* 0x0002c00000087ab9 */ /* 0x000fe20000000a00 */
[----:B------:R-:W-:Y:S01]  /*e550*/  ULDC UR6, c[0x0][0xa88] ;  /* 0x0002a20000067ab9 */ /* 0x000fe20000000800 */
[----:B------:R-:W-:Y:S01]  /*e560*/  IMAD.IADD R7, R13, 0x1, R17 ;  /* 0x000000010d077824 */ /* 0x000fe200078e0211 */
[----:B------:R-:W-:Y:S01]  /*e570*/  LEA R6, P1, R12, UR8, 0x2 ;  /* 0x000000080c067c11 */ /* 0x000fe2000f8210ff */
[----:B------:R-:W-:Y:S01]  /*e580*/  SHFL.IDX PT, R14, R18, 0x1, 0x1c1f ;  /* 0x003c1f00120e7f89 */ /* 0x000fe200000e0000 */
[----:B------:R-:W-:Y:S01]  /*e590*/  LEA.HI.X R17, R4, UR7, R5, 0x2, P0 ;  /* 0x0000000704117c11 */ /* 0x000fe200080f1405 */
[----:B------:R-:W-:Y:S01]  /*e5a0*/  IMAD R11, R9, 0x80, R16 ;  /* 0x00000080090b7824 */ /* 0x000fe200078e0210 */
[----:B------:R-:W-:Y:S01]  /*e5b0*/  LEA.HI.X R7, R12, UR9, R7, 0x2, P1 ;  /* 0x000000090c077c11 */ /* 0x000fe200088f1407 */
[----:B0-----:R-:W-:Y:S01]  /*e5c0*/  ULEA UR4, UR5, UR4, 0x18 ;  /* 0x0000000405047291 */ /* 0x001fe2000f8ec03f */
[----:B------:R-:W-:Y:S01]  /*e5d0*/  SHFL.IDX PT, R12, R18, RZ, 0x1c1f ;  /* 0x001c1fff120c7589 */ /* 0x000fe200000e0000 */
[----:B------:R-:W-:Y:S01]  /*e5e0*/  IMAD R8, R8, UR6, RZ ;  /* 0x0000000608087c24 */ /* 0x000fe2000f8e02ff */
[----:B------:R-:W-:Y:S01]  /*e5f0*/  LOP3.LUT P0, RZ, R3, 0x3, RZ, 0xc0, !PT ;  /* 0x0000000303ff7812 */ /* 0x000fe2000780c0ff */
[C---:B------:R-:W-:Y:S01]  /*e600*/  VIADD R9, R11.reuse, 0x8 ;  /* 0x000000080b097836 */ /* 0x040fe20000000000 */
[----:B------:R-:W0:Y:S01]  /*e610*/  SHFL.IDX PT, R13, R17, RZ, 0x1c1f ;  /* 0x001c1fff110d7589 */ /* 0x000e2200000e0000 */
[----:B------:R-:W-:Y:S01]  /*e620*/  UIADD3 UR4, UR4, 0x30820, URZ ;  /* 0x0003082004047890 */ /* 0x000fe2000fffe03f */
[----:B------:R-:W-:-:S02]  /*e630*/  ISETP.GE.OR P1, PT, R11, R8, P0 ;  /* 0x000000080b00720c */ /* 0x000fc40000726670 */
[----:B------:R-:W1:Y:S01]  /*e640*/  SHFL.IDX PT, R15, R17, 0x1, 0x1c1f ;  /* 0x003c1f00110f7f89 */ /* 0x000e6200000e0000 */
[-C--:B------:R-:W-:Y:S01]  /*e650*/  ISETP.GE.OR P0, PT, R9, R8.reuse, P0 ;  /* 0x000000080900720c */ /* 0x080fe20000706670 */
[----:B------:R-:W-:Y:S01]  /*e660*/  UPRMT UR4, URZ, 0x654, UR4 ;  /* 0x000006543f047896 */ /* 0x000fe20008000004 */
[----:B------:R-:W-:Y:S01]  /*e670*/  ISETP.GE.AND P2, PT, R11, R8, PT ;  /* 0x000000080b00720c */ /* 0x000fe20003f46270 */
[----:B------:R2:W3:Y:S01]  /*e680*/  SHFL.IDX PT, R4, R6, RZ, 0x1c1f ;  /* 0x001c1fff06047589 */ /* 0x0004e200000e0000 */
[----:B------:R-:W-:-:S03]  /*e690*/  IADD3 R3, R3, -R10, RZ ;  /* 0x8000000a03037210 */ /* 0x000fc60007ffe0ff */
[----:B------:R2:W4:Y:S02]  /*e6a0*/  SHFL.IDX PT, R5, R7, RZ, 0x1c1f ;  /* 0x001c1fff07057589 */ /* 0x00052400000e0000 */
[----:B------:R-:W-:Y:S01]  /*e6b0*/  IMAD.SHL.U32 R3, R3, 0x2, RZ ;  /* 0x0000000203037824 */ /* 0x000fe200078e00ff */
[----:B------:R-:W-:Y:S01]  /*e6c0*/  SYNCS.ARRIVE.TRANS64.RED.A1T0 RZ, [UR4], RZ ;  /* 0x000000ffffff79a7 */ /* 0x000fe20008100404 */
        /* <DEDUP_REMOVED lines=11> */
[C---:B------:R-:W-:Y:S01]  /*e780*/  VIADD R20, R3.reuse, 0x40 ;  /* 0x0000004003147836 */ /* 0x040fe20000000000 */
[----:B------:R-:W-:Y:S01]  /*e790*/  ISETP.GE.AND P5, PT, R10, UR4, PT ;  /* 0x000000040a007c0c */ /* 0x000fe2000bfa6270 */
[C---:B------:R-:W-:Y:S01]  /*e7a0*/  VIADD R21, R3.reuse, 0x48 ;  /* 0x0000004803157836 */ /* 0x040fe20000000000 */
[C---:B------:R-:W-:Y:S01]  /*e7b0*/  ISETP.GE.AND P2, PT, R3.reuse, UR4, PT ;  /* 0x0000000403007c0c */ /* 0x040fe2000bf46270 */
[----:B------:R-:W-:Y:S01]  /*e7c0*/  VIADD R22, R3, 0x50 ;  /* 0x0000005003167836 */ /* 0x000fe20000000000 */
[----:B------:R-:W-:-:S02]  /*e7d0*/  ISETP.GE.AND P0, PT, R18, UR4, PT ;  /* 0x0000000412007c0c */ /* 0x000fc4000bf06270 */
[----:B------:R-:W-:Y:S02]  /*e7e0*/  ISETP.GE.AND P1, PT, R19, UR4, PT ;  /* 0x0000000413007c0c */ /* 0x000fe4000bf26270 */
[----:B------:R-:W-:Y:S02]  /*e7f0*/  ISETP.GE.AND P6, PT, R22, UR4, PT ;  /* 0x0000000416007c0c */ /* 0x000fe4000bfc6270 */
[----:B------:R-:W-:Y:S02]  /*e800*/  @!P3 LEA.HI R0, R0, R0, RZ, 0x1 ;  /* 0x000000000000b211 */ /* 0x000fe400078f08ff */
[----:B------:R-:W-:Y:S02]  /*e810*/  @!P4 LEA.HI R2, R2, R2, RZ, 0x1 ;  /* 0x000000020202c211 */ /* 0x000fe400078f08ff */
[----:B------:R-:W-:Y:S02]  /*e820*/  @!P5 LEA.HI R10, R10, R10, RZ, 0x1 ;  /* 0x0000000a0a0ad211 */ /* 0x000fe400078f08ff */
[----:B------:R-:W-:Y:S01]  /*e830*/  @!P3 LOP3.LUT R13, R0, 0xfffffffe, RZ, 0xc0, !PT ;  /* 0xfffffffe000db812 */ /* 0x000fe200078ec0ff */
[----:B------:R-:W-:Y:S01]  /*e840*/  VIADD R0, R3, 0x30 ;  /* 0x0000003003007836 */ /* 0x000fe20000000000 */
[----:B------:R-:W-:-:S02]  /*e850*/  @!P4 LOP3.LUT R15, R2, 0xfffffffe, RZ, 0xc0, !PT ;  /* 0xfffffffe020fc812 */ /* 0x000fc400078ec0ff */
[----:B------:R-:W-:Y:S01]  /*e860*/  @!P5 LOP3.LUT R17, R10, 0xfffffffe, RZ, 0xc0, !PT ;  /* 0xfffffffe0a11d812 */ /* 0x000fe200078ec0ff */
[C-C-:B---34-:R-:W-:Y:S01]  /*e870*/  @!P2 IMAD.WIDE R10, R3.reuse, 0x4, R4.reuse ;  /* 0x00000004030aa825 */ /* 0x158fe200078e0204 */
[----:B------:R-:W-:Y:S02]  /*e880*/  IADD3 R2, R3, 0x38, RZ ;  /* 0x0000003803027810 */ /* 0x000fe40007ffe0ff */
[----:B------:R-:W-:Y:S01]  /*e890*/  @!P0 LEA.HI R18, R18, R18, RZ, 0x1 ;  /* 0x0000001212128211 */ /* 0x000fe200078f08ff */
        /* <DEDUP_REMOVED lines=13> */
[----:B------:R-:W-:Y:S02]  /*e970*/  @!P0 LOP3.LUT R11, R18, 0xfffffffe, RZ, 0xc0, !PT ;  /* 0xfffffffe120b8812 */ /* 0x000fe400078ec0ff */
[----:B------:R-:W-:-:S02]  /*e980*/  @!P2 LEA.HI R0, R0, R0, RZ, 0x1 ;  /* 0x000000000000a211 */ /* 0x000fc400078f08ff */
[----:B-1----:R-:W-:Y:S01]  /*e990*/  @!P1 LOP3.LUT R13, R19, 0xfffffffe, RZ, 0xc0, !PT ;  /* 0xfffffffe130d9812 */ /* 0x002fe200078ec0ff */
[--C-:B------:R-:W-:Y:S01]  /*e9a0*/  @!P0 IMAD.WIDE R10, R11, 0x4, R4.reuse ;  /* 0x000000040b0a8825 */ /* 0x100fe200078e0204 */
[----:B------:R-:W-:Y:S02]  /*e9b0*/  @!P3 LEA.HI R2, R2, R2, RZ, 0x1 ;  /* 0x000000020202b211 */ /* 0x000fe400078f08ff */
        /* <DEDUP_REMOVED lines=9> */
[----:B------:R-:W-:Y:S01]  /*ea50*/  @!P4 LOP3.LUT R19, R20, 0xfffffffe, RZ, 0xc0, !PT ;  /* 0xfffffffe1413c812 */ /* 0x000fe200078ec0ff */
        /* <DEDUP_REMOVED lines=23> */
[----:B------:R-:W-:Y:S02]  /*ebd0*/  ISETP.GE.AND P4, PT, R21, UR4, PT ;  /* 0x0000000415007c0c */ /* 0x000fe4000bf86270 */
[----:B------:R-:W-:Y:S02]  /*ebe0*/  ISETP.GE.AND P3, PT, R22, UR4, PT ;  /* 0x0000000416007c0c */ /* 0x000fe4000bf66270 */
[----:B------:R-:W-:Y:S02]  /*ebf0*/  @!P0 LEA.HI R25, R25, R25, RZ, 0x1 ;  /* 0x0000001919198211 */ /* 0x000fe400078f08ff */
[----:B0-----:R-:W-:Y:S01]  /*ec00*/  @!P1 LOP3.LUT R11, R24, 0xfffffffe, RZ, 0xc0, !PT ;  /* 0xfffffffe180b9812 */ /* 0x001fe200078ec0ff */
[----:B------:R-:W-:Y:S01]  /*ec10*/  VIADD R24, R3, 0x90 ;  /* 0x0000009003187836 */ /* 0x000fe20000000000 */
[----:B-1----:R-:W-:Y:S02]  /*ec20*/  @!P0 LOP3.LUT R13, R25, 0xfffffffe, RZ, 0xc0, !PT ;  /* 0xfffffffe190d8812 */ /* 0x002fe400078ec0ff */
[----:B------:R-:W-:Y:S01]  /*ec30*/  @!P2 LEA.HI R0, R0, R0, RZ, 0x1 ;  /* 0x000000000000a211 */ /* 0x000fe200078f08ff */
[----:B------:R-:W-:Y:S01]  /*ec40*/  @!P1 IMAD.WIDE R10, R11, 0x4, R4 ;  /* 0x000000040b0a9825 */ /* 0x000fe200078e0204 */
[----:B------:R-:W-:-:S02]  /*ec50*/  @!P6 LEA.HI R2, R2, R2, RZ, 0x1 ;  /* 0x000000020202e211 */ /* 0x000fc400078f08ff */
[----:B------:R-:W-:Y:S01]  /*ec60*/  @!P5 LEA.HI R20, R20, R20, RZ, 0x1 ;  /* 0x000000141414d211 */ /* 0x000fe200078f08ff */
[--C-:B------:R-:W-:Y:S01]  /*ec70*/  @!P0 IMAD.WIDE R12, R13, 0x4, R4.reuse ;  /* 0x000000040d0c8825 */ /* 0x100fe200078e0204 */
        /* <DEDUP_REMOVED lines=9> */
[----:B------:R-:W-:Y:S01]  /*ed10*/  @!P4 LOP3.LUT R21, R21, 0xfffffffe, RZ, 0xc0, !PT ;  /* 0xfffffffe1515c812 */ /* 0x000fe200078ec0ff */
[C---:B------:R-:W-:Y:S01]  /*ed20*/  VIADD R20, R3.reuse, 0xb0 ;  /* 0x000000b003147836 */ /* 0x040fe20000000000 */
[----:B------:R-:W-:Y:S01]  /*ed30*/  @!P3 LOP3.LUT R23, R22, 0xfffffffe, RZ, 0xc0, !PT ;  /* 0xfffffffe1617b812 */ /* 0x000fe200078ec0ff */
[C---:B------:R-:W-:Y:S01]  /*ed40*/  VIADD R22, R3.reuse, 0xc0 ;  /* 0x000000c003167836 */ /* 0x040fe20000000000 */
        /* <DEDUP_REMOVED lines=13> */
[----:B------:R-:W-:Y:S01]  /*ee20*/  @!P3 IMAD.WIDE R18, R23, 0x4, R4 ;  /* 0x000000041712b825 */ /* 0x000fe200078e0204 */
[----:B------:R3:W-:Y:S01]  /*ee30*/  @!P4 ST.E.64 desc[UR60][R16.64], R88 ;  /* 0x000000581000c985 */ /* 0x0007e2000c101b3c */
[----:B------:R-:W-:Y:S02]  /*ee40*/  ISETP.GE.AND P4, PT, R20, UR4, PT ;  /* 0x0000000414007c0c */ /* 0x000fe4000bf86270 */
[----:B------:R-:W-:Y:S01]  /*ee50*/  ISETP.GE.AND P5, PT, R21, UR4, PT ;  /* 0x0000000415007c0c */ /* 0x000fe2000bfa6270 */
[----:B------:R4:W-:Y:S01]  /*ee60*/  @!P3 ST.E.64 desc[UR60][R18.64], R92 ;  /* 0x0000005c1200b985 */ /* 0x0009e2000c101b3c */
[----:B------:R-:W-:Y:S02]  /*ee70*/  ISETP.GE.AND P3, PT, R2, UR4, PT ;  /* 0x0000000402007c0c */ /* 0x000fe4000bf66270 */
[----:B------:R-:W-:Y:S02]  /*ee80*/  @!P0 LEA.HI R24, R24, R24, RZ, 0x1 ;  /* 0x0000001818188211 */ /* 0x000fe400078f08ff */
[----:B------:R-:W-:-:S02]  /*ee90*/  @!P1 LEA.HI R25, R25, R25, RZ, 0x1 ;  /* 0x0000001919199211 */ /* 0x000fc400078f08ff */
[----:B0-----:R-:W-:Y:S02]  /*eea0*/  @!P0 LOP3.LUT R11, R24, 0xfffffffe, RZ, 0xc0, !PT ;  /* 0xfffffffe180b8812 */ /* 0x001fe400078ec0ff */
[----:B------:R-:W-:Y:S02]  /*eeb0*/  @!P2 LEA.HI R0, R0, R0, RZ, 0x1 ;  /* 0x000000000000a211 */ /* 0x000fe400078f08ff */
[----:B-1----:R-:W-:Y:S01]  /*eec0*/  @!P1 LOP3.LUT R13, R25, 0xfffffffe, RZ, 0xc0, !PT ;  /* 0xfffffffe190d9812 */ /* 0x002fe200078ec0ff */
[--C-:B------:R-:W-:Y:S01]  /*eed0*/  @!P0 IMAD.WIDE R10, R11, 0x4, R4.reuse ;  /* 0x000000040b0a8825 */ /* 0x100fe200078e0204 */
[----:B------:R-:W-:Y:S02]  /*eee0*/  @!P4 LEA.HI R20, R20, R20, RZ, 0x1 ;  /* 0x000000141414c211 */ /* 0x000fe400078f08ff */
[----:B------:R-:W-:Y:S01]  /*eef0*/  @!P3 LEA.HI R2, R2, R2, RZ, 0x1 ;  /* 0x000000020202b211 */ /* 0x000fe200078f08ff */
[--C-:B------:R-:W-:Y:S01]  /*ef00*/  @!P1 IMAD.WIDE R12, R13, 0x4, R4.reuse ;  /* 0x000000040d0c9825 */ /* 0x100fe200078e0204 */
[----:B--2---:R-:W-:Y:S01]  /*ef10*/  @!P2 LOP3.LUT R15, R0, 0xfffffffe, RZ, 0xc0, !PT ;  /* 0xfffffffe000fa812 */ /* 0x004fe200078ec0ff */
[----:B------:R0:W-:Y:S01]  /*ef20*/  @!P0 ST.E.64 desc[UR60][R10.64], R96 ;  /* 0x000000600a008985 */ /* 0x0001e2000c101b3c */
[----:B------:R-:W-:Y:S01]  /*ef30*/  @!P5 LEA.HI R21, R21, R21, RZ, 0x1 ;  /* 0x000000151515d211 */ /* 0x000fe200078f08ff */
[----:B------:R-:W-:Y:S01]  /*ef40*/  VIADD R0, R3, 0xc8 ;  /* 0x000000c803007836 */ /* 0x000fe20000000000 */
[----:B---3--:R-:W-:Y:S01]  /*ef50*/  @!P3 LOP3.LUT R17, R2, 0xfffffffe, RZ, 0xc0, !PT ;  /* 0xfffffffe0211b812 */ /* 0x008fe200078ec0ff */
[----:B------:R-:W-:Y:S01]  /*ef60*/  @!P2 IMAD.WIDE R14, R15, 0x4, R4 ;  /* 0x000000040f0ea825 */ /* 0x000fe200078e0204 */
[----:B------:R-:W-:Y:S01]  /*ef70*/  @!P6 LEA.HI R22, R22, R22, RZ, 0x1 ;  /* 0x000000161616e211 */ /* 0x000fe200078f08ff */
[----:B------:R1:W-:Y:S01]  /*ef80*/  @!P1 ST.E.64 desc[UR60][R12.64], R100 ;  /* 0x000000640c009985 */ /* 0x0003e2000c101b3c */
[----:B----4-:R-:W-:Y:S01]  /*ef90*/  @!P4 LOP3.LUT R19, R20, 0xfffffffe, RZ, 0xc0, !PT ;  /* 0xfffffffe1413c812 */ /* 0x010fe200078ec0ff */
[----:B------:R-:W-:Y:S01]  /*efa0*/  VIADD R2, R3, 0xd0 ;  /* 0x000000d003027836 */ /* 0x000fe20000000000 */
[----:B------:R-:W-:Y:S01]  /*efb0*/  @!P5 LOP3.LUT R21, R21, 0xfffffffe, RZ, 0xc0, !PT ;  /* 0xfffffffe1515d812 */ /* 0x000fe200078ec0ff */
[----:B------:R2:W-:Y:S01]  /*efc0*/  @!P2 ST.E.64 desc[UR60][R14.64], R104 ;  /* 0x000000680e00a985 */ /* 0x0005e2000c101b3c */
[----:B------:R-:W-:-:S02]  /*efd0*/  @!P6 LOP3.LUT R23, R22, 0xfffffffe, RZ, 0xc0, !PT ;  /* 0xfffffffe1617e812 */ /* 0x000fc400078ec0ff */
[----:B------:R-:W-:Y:S01]  /*efe0*/  IADD3 R20, R3, 0xd8, RZ ;  /* 0x000000d803147810 */ /* 0x000fe20007ffe0ff */
[--C-:B0-----:R-:W-:Y:S01]  /*eff0*/  @!P3 IMAD.WIDE R10, R17, 0x4, R4.reuse ;  /* 0x00000004110ab825 */ /* 0x101fe200078e0204 */
[----:B------:R-:W-:Y:S02]  /*f000*/  ISETP.GE.AND P0, PT, R0, UR4, PT ;  /* 0x0000000400007c0c */ /* 0x000fe4000bf06270 */
[----:B------:R-:W-:Y:S01]  /*f010*/  ISETP.GE.AND P1, PT, R2, UR4, PT ;  /* 0x0000000402007c0c */ /* 0x000fe2000bf26270 */
[--C-:B------:R-:W-:Y:S01]  /*f020*/  @!P5 IMAD.WIDE R16, R21, 0x4, R4.reuse ;  /* 0x000000041510d825 */ /* 0x100fe200078e0204 */
[----:B------:R0:W-:Y:S01]  /*f030*/  @!P3 ST.E.64 desc[UR60][R10.64], R108 ;  /* 0x0000006c0a00b985 */ /* 0x0001e2000c101b3c */
[----:B------:R-:W-:Y:S02]  /*f040*/  ISETP.GE.AND P2, PT, R20, UR4, PT ;  /* 0x0000000414007c0c */ /* 0x000fe4000bf46270 */
[----:B-1----:R-:W-:-:S04]  /*f050*/  @!P4 IMAD.WIDE R12, R19, 0x4, R4 ;  /* 0x00000004130cc825 */ /* 0x002fc800078e0204 */
[----:B------:R-:W-:Y:S01]  /*f060*/  @!P6 IMAD.WIDE R18, R23, 0x4, R4 ;  /* 0x000000041712e825 */ /* 0x000fe200078e0204 */
[----:B------:R1:W-:Y:S01]  /*f070*/  @!P4 ST.E.64 desc[UR60][R12.64], R112 ;  /* 0x000000700c00c985 */ /* 0x0003e2000c101b3c */
[----:B------:R-:W-:Y:S02]  /*f080*/  @!P0 LEA.HI R0, R0, R0, RZ, 0x1 ;  /* 0x0000000000008211 */ /* 0x000fe400078f08ff */
[C---:B------:R-:W-:Y:S01]  /*f090*/  VIADD R21, R3.reuse, 0xe0 ;  /* 0x000000e003157836 */ /* 0x040fe20000000000 */
[----:B------:R3:W-:Y:S01]  /*f0a0*/  @!P5 ST.E.64 desc[UR60][R16.64], R116 ;  /* 0x000000741000d985 */ /* 0x0007e2000c101b3c */
[C---:B--2---:R-:W-:Y:S01]  /*f0b0*/  VIADD R14, R3.reuse, 0xe8 ;  /* 0x000000e8030e7836 */ /* 0x044fe20000000000 */
[C---:B0-----:R-:W-:Y:S01]  /*f0c0*/  IADD3 R11, R3.reuse, 0xf8, RZ ;  /* 0x000000f8030b7810 */ /* 0x041fe20007ffe0ff */
[----:B------:R-:W-:Y:S01]  /*f0d0*/  VIADD R15, R3, 0xf0 ;  /* 0x000000f0030f7836 */ /* 0x000fe20000000000 */
[----:B------:R0:W-:Y:S01]  /*f0e0*/  @!P6 ST.E.64 desc[UR60][R18.64], R120 ;  /* 0x000000781200e985 */ /* 0x0001e2000c101b3c */
[----:B------:R-:W-:-:S02]  /*f0f0*/  ISETP.GE.AND P3, PT, R21, UR4, PT ;  /* 0x0000000415007c0c */ /* 0x000fc4000bf66270 */
[----:B------:R-:W-:Y:S02]  /*f100*/  ISETP.GE.AND P6, PT, R11, UR4, PT ;  /* 0x000000040b007c0c */ /* 0x000fe4000bfc6270 */
[----:B------:R-:W-:Y:S02]  /*f110*/  ISETP.GE.AND P4, PT, R14, UR4, PT ;  /* 0x000000040e007c0c */ /* 0x000fe4000bf86270 */
[----:B------:R-:W-:Y:S02]  /*f120*/  ISETP.GE.AND P5, PT, R15, UR4, PT ;  /* 0x000000040f007c0c */ /* 0x000fe4000bfa6270 */
[----:B------:R-:W-:Y:S02]  /*f130*/  @!P1 LEA.HI R2, R2, R2, RZ, 0x1 ;  /* 0x0000000202029211 */ /* 0x000fe400078f08ff */
[----:B------:R-:W-:Y:S02]  /*f140*/  @!P2 LEA.HI R20, R20, R20, RZ, 0x1 ;  /* 0x000000141414a211 */ /* 0x000fe400078f08ff */
[----:B-1----:R-:W-:-:S02]  /*f150*/  @!P1 LOP3.LUT R13, R2, 0xfffffffe, RZ, 0xc0, !PT ;  /* 0xfffffffe020d9812 */ /* 0x002fc400078ec0ff */
[----:B------:R-:W-:Y:S02]  /*f160*/  @!P3 LEA.HI R21, R21, R21, RZ, 0x1 ;  /* 0x000000151515b211 */ /* 0x000fe400078f08ff */
[----:B------:R-:W-:Y:S02]  /*f170*/  @!P6 LEA.HI R12, R11, R11, RZ, 0x1 ;  /* 0x0000000b0b0ce211 */ /* 0x000fe400078f08ff */
[----:B------:R-:W-:Y:S02]  /*f180*/  @!P4 LEA.HI R14, R14, R14, RZ, 0x1 ;  /* 0x0000000e0e0ec211 */ /* 0x000fe400078f08ff */
[----:B------:R-:W-:Y:S02]  /*f190*/  @!P5 LEA.HI R10, R15, R15, RZ, 0x1 ;  /* 0x0000000f0f0ad211 */ /* 0x000fe400078f08ff */
[----:B------:R-:W-:Y:S02]  /*f1a0*/  @!P0 LOP3.LUT R11, R0, 0xfffffffe, RZ, 0xc0, !PT ;  /* 0xfffffffe000b8812 */ /* 0x000fe400078ec0ff */
[----:B------:R-:W-:-:S02]  /*f1b0*/  @!P2 LOP3.LUT R15, R20, 0xfffffffe, RZ, 0xc0, !PT ;  /* 0xfffffffe140fa812 */ /* 0x000fc400078ec0ff */
[----:B---3--:R-:W-:Y:S02]  /*f1c0*/  @!P3 LOP3.LUT R17, R21, 0xfffffffe, RZ, 0xc0, !PT ;  /* 0xfffffffe1511b812 */ /* 0x008fe400078ec0ff */
[----:B0-----:R-:W-:Y:S01]  /*f1d0*/  @!P4 LOP3.LUT R19, R14, 0xfffffffe, RZ, 0xc0, !PT ;  /* 0xfffffffe0e13c812 */ /* 0x001fe200078ec0ff */
[--C-:B------:R-:W-:Y:S01]  /*f1e0*/  @!P2 IMAD.WIDE R14, R15, 0x4, R4.reuse ;  /* 0x000000040f0ea825 */ /* 0x100fe200078e0204 */
[----:B------:R-:W-:Y:S02]  /*f1f0*/  @!P5 LOP3.LUT R21, R10, 0xfffffffe, RZ, 0xc0, !PT ;  /* 0xfffffffe0a15d812 */ /* 0x000fe400078ec0ff */
        /* <DEDUP_REMOVED lines=14> */
.L_x_1080:
[----:B------:R-:W-:Y:S05]  /*f2e0*/  BSYNC B0 ;  /* 0x0000000000007941 */ /* 0x000fea0003800000 */
.L_x_1079:
[----:B------:R-:W-:Y:S01]  /*f2f0*/  ISETP.GE.AND P0, PT, R9, R8, PT ;  /* 0x000000080900720c */ /* 0x000fe20003f06270 */
[----:B0---4-:R4:W0:Y:S04]  /*f300*/  SHFL.IDX PT, R5, R7, 0x1, 0x1c1f ;  /* 0x003c1f0007057f89 */ /* 0x01182800000e0000 */
[----:B---3--:R4:W3:Y:S08]  /*f310*/  SHFL.IDX PT, R4, R6, 0x1, 0x1c1f ;  /* 0x003c1f0006047f89 */ /* 0x0088f000000e0000 */
[----:B----4-:R-:W-:Y:S05]  /*f320*/  @P0 BRA `(.L_x_991) ;  /* 0x0000004c00880947 */ /* 0x010fea0003800000 */
[C---:B--2---:R-:W-:Y:S01]  /*f330*/  VIADD R0, R3.reuse, 0x8 ;  /* 0x0000000803007836 */ /* 0x044fe20000000000 */
[----:B------:R-:W-:Y:S01]  /*f340*/  ULDC UR4, c[0x0][0xac8] ;  /* 0x0002b20000047ab9 */ /* 0x000fe20000000800 */
[C---:B------:R-:W-:Y:S01]  /*f350*/  VIADD R2, R3.reuse, 0x10 ;  /* 0x0000001003027836 */ /* 0x040fe20000000000 */
[C---:B------:R-:W-:Y:S01]  /*f360*/  ISETP.GE.AND P0, PT, R3.reuse, UR4, PT ;  /* 0x0000000403007c0c */ /* 0x040fe2000bf06270 */
[C---:B------:R-:W-:Y:S01]  /*f370*/  VIADD R12, R3.reuse, 0x18 ;  /* 0x00000018030c7836 */ /* 0x040fe20000000000 */
[----:B------:R-:W-:Y:S01]  /*f380*/  ISETP.GE.AND P1, PT, R0, UR4, PT ;  /* 0x0000000400007c0c */ /* 0x000fe2000bf26270 */
[C---:B------:R-:W-:Y:S01]  /*f390*/  VIADD R14, R3.reuse, 0x38 ;  /* 0x00000038030e7836 */ /* 0x040fe20000000000 */
[----:B------:R-:W-:Y:S01]  /*f3a0*/  ISETP.GE.AND P2, PT, R2, UR4, PT ;  /* 0x0000000402007c0c */ /* 0x000fe2000bf46270 */
[C---:B------:R-:W-:Y:S01]  /*f3b0*/  VIADD R16, R3.reuse, 0x48 ;  /* 0x0000004803107836 */ /* 0x040fe20000000000 */
[C---:B------:R-:W-:Y:S01]  /*f3c0*/  IADD3 R13, R3.reuse, 0x20, RZ ;  /* 0x00000020030d7810 */ /* 0x040fe20007ffe0ff */
[C---:B------:R-:W-:Y:S01]  /*f3d0*/  VIADD R18, R3.reuse, 0x50 ;  /* 0x0000005003127836 */ /* 0x040fe20000000000 */
[----:B------:R-:W-:Y:S01]  /*f3e0*/  ISETP.GE.AND P5, PT, R12, UR4, PT ;  /* 0x000000040c007c0c */ /* 0x000fe2000bfa6270 */
[----:B------:R-:W-:Y:S01]  /*f3f0*/  VIADD R20, R3, 0x58 ;  /* 0x0000005803147836 */ /* 0x000fe20000000000 */
[----:B------:R-:W-:-:S02]  /*f400*/  ISETP.GE.AND P6, PT, R13, UR4, PT ;  /* 0x000000040d007c0c */ /* 0x000fc4000bfc6270 */
[C---:B------:R-:W-:Y:S01]  /*f410*/  IADD3 R15, R3.reuse, 0x40, RZ ;  /* 0x00000040030f7810 */ /* 0x040fe20007ffe0ff */
[C-C-:B0--3--:R-:W-:Y:S01]  /*f420*/  @!P0 IMAD.WIDE R6, R3.reuse, 0x4, R4.reuse ;  /* 0x0000000403068825 */ /* 0x149fe200078e0204 */
[----:B------:R-:W-:Y:S02]  /*f430*/  ISETP.GE.AND P4, PT, R16, UR4, PT ;  /* 0x0000000410007c0c */ /* 0x000fe4000bf86270 */
[----:B------:R-:W-:Y:S02]  /*f440*/  @!P1 LEA.HI R0, R0, R0, RZ, 0x1 ;  /* 0x0000000000009211 */ /* 0x000fe400078f08ff */
[----:B------:R-:W-:Y:S01]  /*f450*/  @!P2 LEA.HI R2, R2, R2, RZ, 0x1 ;  /* 0x000000020202a211 */ /* 0x000fe200078f08ff */
[----:B------:R0:W-:Y:S01]  /*f460*/  @!P0 ST.E.64 desc[UR60][R6.64], R26 ;  /* 0x0000001a06008985 */ /* 0x0001e2000c101b3c */
[----:B------:R-:W-:Y:S01]  /*f470*/  @!P1 LOP3.LUT R9, R0, 0xfffffffe, RZ, 0xc0, !PT ;  /* 0xfffffffe00099812 */ /* 0x000fe200078ec0ff */
[C---:B------:R-:W-:Y:S01]  /*f480*/  VIADD R0, R3.reuse, 0x28 ;  /* 0x0000002803007836 */ /* 0x040fe20000000000 */
[----:B------:R-:W-:Y:S01]  /*f490*/  @!P2 LOP3.LUT R11, R2, 0xfffffffe, RZ, 0xc0, !PT ;  /* 0xfffffffe020ba812 */ /* 0x000fe200078ec0ff */
[----:B------:R-:W-:Y:S01]  /*f4a0*/  VIADD R2, R3, 0x30 ;  /* 0x0000003003027836 */ /* 0x000fe20000000000 */
[----:B------:R-:W-:Y:S01]  /*f4b0*/  ISETP.GE.AND P3, PT, R15, UR4, PT ;  /* 0x000000040f007c0c */ /* 0x000fe2000bf66270 */
[----:B------:R-:W-:Y:S01]  /*f4c0*/  @!P1 IMAD.WIDE R8, R9, 0x4, R4 ;  /* 0x0000000409089825 */ /* 0x000fe200078e0204 */
[----:B------:R-:W-:-:S02]  /*f4d0*/  ISETP.GE.AND P0, PT, R0, UR4, PT ;  /* 0x0000000400007c0c */ /* 0x000fc4000bf06270 */
[----:B------:R-:W-:Y:S01]  /*f4e0*/  @!P5 LEA.HI R12, R12, R12, RZ, 0x1 ;  /* 0x0000000c0c0cd211 */ /* 0x000fe200078f08ff */
        /* <DEDUP_REMOVED lines=10> */
[----:B-1----:R-:W-:Y:S02]  /*f590*/  @!P6 LOP3.LUT R9, R13, 0xfffffffe, RZ, 0xc0, !PT ;  /* 0xfffffffe0d09e812 */ /* 0x002fe400078ec0ff */
[----:B------:R-:W-:Y:S02]  /*f5a0*/  @!P1 LEA.HI R2, R2, R2, RZ, 0x1 ;  /* 0x0000000202029211 */ /* 0x000fe400078f08ff */
[----:B------:R0:W-:Y:S01]  /*f5b0*/  @!P5 ST.E.64 desc[UR60][R6.64], R38 ;  /* 0x000000260600d985 */ /* 0x0001e2000c101b3c */
[----:B------:R-:W-:Y:S01]  /*f5c0*/  @!P2 LEA.HI R14, R14, R14, RZ, 0x1 ;  /* 0x0000000e0e0ea211 */ /* 0x000fe200078f08ff */
[----:B------:R-:W-:Y:S01]  /*f5d0*/  @!P6 IMAD.WIDE R8, R9, 0x4, R4 ;  /* 0x000000040908e825 */ /* 0x000fe200078e0204 */
[----:B--2---:R-:W-:Y:S02]  /*f5e0*/  @!P3 LEA.HI R10, R15, R15, RZ, 0x1 ;  /* 0x0000000f0f0ab211 */ /* 0x004fe400078f08ff */
[----:B------:R-:W-:-:S02]  /*f5f0*/  @!P0 LOP3.LUT R11, R0, 0xfffffffe, RZ, 0xc0, !PT ;  /* 0xfffffffe000b8812 */ /* 0x000fc400078ec0ff */
[----:B------:R-:W-:Y:S01]  /*f600*/  @!P1 LOP3.LUT R13, R2, 0xfffffffe, RZ, 0xc0, !PT ;  /* 0xfffffffe020d9812 */ /* 0x000fe200078ec0ff */
[----:B------:R1:W-:Y:S01]  /*f610*/  @!P6 ST.E.64 desc[UR60][R8.64], R42 ;  /* 0x0000002a0800e985 */ /* 0x0003e2000c101b3c */
[----:B------:R-:W-:Y:S01]  /*f620*/  @!P2 LOP3.LUT R15, R14, 0xfffffffe, RZ, 0xc0, !PT ;  /* 0xfffffffe0e0fa812 */ /* 0x000fe200078ec0ff */
[----:B------:R-:W-:Y:S01]  /*f630*/  VIADD R2, R3, 0x68 ;  /* 0x0000006803027836 */ /* 0x000fe20000000000 */
[----:B------:R-:W-:Y:S02]  /*f640*/  @!P3 LOP3.LUT R17, R10, 0xfffffffe, RZ, 0xc0, !PT ;  /* 0xfffffffe0a11b812 */ /* 0x000fe400078ec0ff */
[----:B------:R-:W-:Y:S01]  /*f650*/  @!P4 LOP3.LUT R19, R16, 0xfffffffe, RZ, 0xc0, !PT ;  /* 0xfffffffe1013c812 */ /* 0x000fe200078ec0ff */
[--C-:B0-----:R-:W-:Y:S01]  /*f660*/  @!P0 IMAD.WIDE R6, R11, 0x4, R4.reuse ;  /* 0x000000040b068825 */ /* 0x101fe200078e0204 */
[----:B------:R-:W-:Y:S02]  /*f670*/  ISETP.GE.AND P5, PT, R18, UR4, PT ;  /* 0x0000000412007c0c */ /* 0x000fe4000bfa6270 */
[----:B------:R-:W-:Y:S01]  /*f680*/  ISETP.GE.AND P6, PT, R20, UR4, PT ;  /* 0x0000000414007c0c */ /* 0x000fe2000bfc6270 */
[----:B------:R-:W-:Y:S01]  /*f690*/  @!P2 IMAD.WIDE R10, R15, 0x4, R4 ;  /* 0x000000040f0aa825 */ /* 0x000fe200078e0204 */
[----:B------:R0:W-:Y:S01]  /*f6a0*/  @!P0 ST.E.64 desc[UR60][R6.64], R46 ;  /* 0x0000002e06008985 */ /* 0x0001e2000c101b3c */
[----:B------:R-:W-:-:S02]  /*f6b0*/  IADD3 R0, R3, 0x60, RZ ;  /* 0x0000006003007810 */ /* 0x000fc40007ffe0ff */
[----:B-1----:R-:W-:-:S04]  /*f6c0*/  @!P1 IMAD.WIDE R8, R13, 0x4, R4 ;  /* 0x000000040d089825 */ /* 0x002fc800078e0204 */
[--C-:B------:R-:W-:Y:S01]  /*f6d0*/  @!P3 IMAD.WIDE R12, R17, 0x4, R4.reuse ;  /* 0x00000004110cb825 */ /* 0x100fe200078e0204 */
[----:B------:R1:W-:Y:S01]  /*f6e0*/  @!P1 ST.E.64 desc[UR60][R8.64], R50 ;  /* 0x0000003208009985 */ /* 0x0003e2000c101b3c */
[----:B------:R-:W-:Y:S02]  /*f6f0*/  @!P5 LEA.HI R18, R18, R18, RZ, 0x1 ;  /* 0x000000121212d211 */ /* 0x000fe400078f08ff */
[----:B------:R-:W-:Y:S01]  /*f700*/  @!P4 IMAD.WIDE R14, R19, 0x4, R4 ;  /* 0x00000004130ec825 */ /* 0x000fe200078e0204 */
[----:B------:R2:W-:Y:S01]  /*f710*/  @!P2 ST.E.64 desc[UR60][R10.64], R54 ;  /* 0x000000360a00a985 */ /* 0x0005e2000c101b3c */
[C---:B------:R-:W-:Y:S02]  /*f720*/  IADD3 R19, R3.reuse, 0x80, RZ ;  /* 0x0000008003137810 */ /* 0x040fe40007ffe0ff */
        /* <DEDUP_REMOVED lines=8> */
[----:B------:R-:W-:Y:S02]  /*f7b0*/  ISETP.GE.AND P0, PT, R19, UR4, PT ;  /* 0x0000000413007c0c */ /* 0x000fe4000bf06270 */
[----:B------:R-:W-:Y:S02]  /*f7c0*/  @!P6 LEA.HI R20, R20, R20, RZ, 0x1 ;  /* 0x000000141414e211 */ /* 0x000fe400078f08ff */
[----:B0-----:R-:W-:Y:S01]  /*f7d0*/  @!P5 LOP3.LUT R7, R18, 0xfffffffe, RZ, 0xc0, !PT ;  /* 0xfffffffe1207d812 */ /* 0x001fe200078ec0ff */
[C---:B------:R-:W-:Y:S01]  /*f7e0*/  VIADD R18, R3.reuse, 0x88 ;  /* 0x0000008803127836 */ /* 0x040fe20000000000 */
        /* <DEDUP_REMOVED lines=17> */
[----:B------:R-:W-:Y:S02]  /*f900*/  @!P0 LOP3.LUT R19, R19, 0xfffffffe, RZ, 0xc0, !PT ;  /* 0xfffffffe13138812 */ /* 0x000fe400078ec0ff */
[----:B------:R-:W-:Y:S01]  /*f910*/  ISETP.GE.AND P6, PT, R18, UR4, PT ;  /* 0x0000000412007c0c */ /* 0x000fe2000bfc6270 */
[--C-:B0-----:R-:W-:Y:S01]  /*f920*/  @!P4 IMAD.WIDE R6, R11, 0x4, R4.reuse ;  /* 0x000000040b06c825 */ /* 0x101fe200078e0204 */
[----:B------:R-:W-:Y:S02]  /*f930*/  ISETP.GE.AND P5, PT, R20, UR4, PT ;  /* 0x0000000414007c0c */ /* 0x000fe4000bfa6270 */
[----:B------:R-:W-:Y:S01]  /*f940*/  IADD3 R2, R3, 0xa0, RZ ;  /* 0x000000a003027810 */ /* 0x000fe20007ffe0ff */
[--C-:B-1----:R-:W-:Y:S01]  /*f950*/  @!P3 IMAD.WIDE R8, R13, 0x4, R4.reuse ;  /* 0x000000040d08b825 */ /* 0x102fe200078e0204 */
[----:B------:R0:W-:Y:S02]  /*f960*/  @!P4 ST.E.64 desc[UR60][R6.64], R74 ;  /* 0x0000004a0600c985 */ /* 0x0001e4000c101b3c */
[----:B------:R-:W-:Y:S01]  /*f970*/  ISETP.GE.AND P4, PT, R2, UR4, PT ;  /* 0x0000000402007c0c */ /* 0x000fe2000bf86270 */
        /* <DEDUP_REMOVED lines=8> */
[----:B------:R-:W-:Y:S02]  /*fa00*/  @!P5 LEA.HI R20, R20, R20, RZ, 0x1 ;  /* 0x000000141414d211 */ /* 0x000fe400078f08ff */
[C---:B------:R-:W-:Y:S01]  /*fa10*/  VIADD R17, R3.reuse, 0xb0 ;  /* 0x000000b003117836 */ /* 0x040fe20000000000 */
[----:B------:R4:W-:Y:S01]  /*fa20*/  @!P0 ST.E.64 desc[UR60][R14.64], R90 ;  /* 0x0000005a0e008985 */ /* 0x0009e2000c101b3c */
[----:B------:R-:W-:Y:S01]  /*fa30*/  VIADD R19, R3, 0xb8 ;  /* 0x000000b803137836 */ /* 0x000fe20000000000 */
[----:B------:R-:W-:-:S02]  /*fa40*/  ISETP.GE.AND P0, PT, R0, UR4, PT ;  /* 0x0000000400007c0c */ /* 0x000fc4000bf06270 */
[----:B------:R-:W-:Y:S02]  /*fa50*/  ISETP.GE.AND P2, PT, R17, UR4, PT ;  /* 0x0000000411007c0c */ /* 0x000fe4000bf46270 */
[----:B------:R-:W-:Y:S02]  /*fa60*/  ISETP.GE.AND P1, PT, R19, UR4, PT ;  /* 0x0000000413007c0c */ /* 0x000fe4000bf26270 */
        /* <DEDUP_REMOVED lines=42> */
[----:B0-----:R-:W-:Y:S02]  /*fd10*/  @!P5 LOP3.LUT R7, R18, 0xfffffffe, RZ, 0xc0, !PT ;  /* 0xfffffffe1207d812 */ /* 0x001fe400078ec0ff */
[----:B-1----:R-:W-:Y:S02]  /*fd20*/  @!P6 LOP3.LUT R9, R20, 0xfffffffe, RZ, 0xc0, !PT ;  /* 0xfffffffe1409e812 */ /* 0x002fe400078ec0ff */
        /* <DEDUP_REMOVED lines=10> */
[----:B---3--:R-:W-:Y:S02]  /*fdd0*/  @!P1 LOP3.LUT R13, R2, 0xfffffffe, RZ, 0xc0, !PT ;  /* 0xfffffffe020d9812 */ /* 0x008fe400078ec0ff */
[----:B----4-:R-:W-:-:S02]  /*fde0*/  @!P2 LOP3.LUT R15, R16, 0xfffffffe, RZ, 0xc0, !PT ;  /* 0xfffffffe100fa812 */ /* 0x010fc400078ec0ff */
[----:B------:R-:W-:Y:S02]  /*fdf0*/  @!P3 LOP3.LUT R17, R17, 0xfffffffe, RZ, 0xc0, !PT ;  /* 0xfffffffe1111b812 */ /* 0x000fe400078ec0ff */
[----:B------:R-:W-:Y:S02]  /*fe00*/  @!P4 LOP3.LUT R19, R19, 0xfffffffe, RZ, 0xc0, !PT ;  /* 0xfffffffe1313c812 */ /* 0x000fe400078ec0ff */
[----:B------:R-:W-:Y:S01]  /*fe10*/  IADD3 R3, R3, 0xf8, RZ ;  /* 0x000000f803037810 */ /* 0x000fe20007ffe0ff */
[----:B0-----:R-:W-:-:S04]  /*fe20*/  @!P0 IMAD.WIDE R6, R11, 0x4, R4 ;  /* 0x000000040b068825 */ /* 0x001fc800078e0204 */
[--C-:B-1----:R-:W-:Y:S01]  /*fe30*/  @!P1 IMAD.WIDE R8, R13, 0x4, R4.reuse ;  /* 0x000000040d089825 */ /* 0x102fe200078e0204 */
[----:B------:R4:W-:Y:S01]  /*fe40*/  @!P0 ST.E.64 desc[UR60][R6.64], R130 ;  /* 0x0000008206008985 */ /* 0x0009e2000c101b3c */
[----:B------:R-:W-:Y:S02]  /*fe50*/  ISETP.GE.AND P0, PT, R3, UR4, PT ;  /* 0x0000000403007c0c */ /* 0x000fe4000bf06270 */
[--C-:B------:R-:W-:Y:S01]  /*fe60*/  @!P2 IMAD.WIDE R10, R15, 0x4, R4.reuse ;  /* 0x000000040f0aa825 */ /* 0x100fe200078e0204 */
[----:B------:R4:W-:Y:S03]  /*fe70*/  @!P1 ST.E.64 desc[UR60][R8.64], R134 ;  /* 0x0000008608009985 */ /* 0x0009e6000c101b3c */
[--C-:B------:R-:W-:Y:S01]  /*fe80*/  @!P3 IMAD.WIDE R12, R17, 0x4, R4.reuse ;  /* 0x00000004110cb825 */ /* 0x100fe200078e0204 */
[----:B------:R4:W-:Y:S03]  /*fe90*/  @!P2 ST.E.64 desc[UR60][R10.64], R138 ;  /* 0x0000008a0a00a985 */ /* 0x0009e6000c101b3c */
[----:B------:R-:W-:Y:S01]  /*fea0*/  @!P4 IMAD.WIDE R14, R19, 0x4, R4 ;  /* 0x00000004130ec825 */ /* 0x000fe200078e0204 */
[----:B------:R4:W-:Y:S04]  /*feb0*/  @!P3 ST.E.64 desc[UR60][R12.64], R142 ;  /* 0x0000008e0c00b985 */ /* 0x0009e8000c101b3c */
[----:B------:R4:W-:Y:S01]  /*fec0*/  @!P4 ST.E.64 desc[UR60][R14.64], R146 ;  /* 0x000000920e00c985 */ /* 0x0009e2000c101b3c */
[----:B------:R-:W-:Y:S05]  /*fed0*/  @P0 BRA `(.L_x_991) ;  /* 0x00000040009c0947 */ /* 0x000fea0003800000 */
[----:B------:R-:W-:-:S04]  /*fee0*/  LEA.HI R3, R3, R3, RZ, 0x1 ;  /* 0x0000000303037211 */ /* 0x000fc800078f08ff */
[----:B------:R-:W-:-:S05]  /*fef0*/  LOP3.LUT R3, R3, 0xfffffffe, RZ, 0xc0, !PT ;  /* 0xfffffffe03037812 */ /* 0x000fca00078ec0ff */
[----:B------:R-:W-:-:S05]  /*ff00*/  IMAD.WIDE R4, R3, 0x4, R4 ;  /* 0x0000000403047825 */ /* 0x000fca00078e0204 */
[----:B------:R0:W-:Y:S01]  /*ff10*/  ST.E.64 desc[UR60][R4.64], R150 ;  /* 0x0000009604007985 */ /* 0x0001e2000c101b3c */
[----:B------:R-:W-:Y:S05]  /*ff20*/  BRA `(.L_x_991) ;  /* 0x0000004000887947 */ /* 0x000fea0003800000 */
.L_x_1078:
[----:B------:R-:W0:Y:S02]  /*ff30*/  S2R R0, SR_TID.X ;  /* 0x0000000000007919 */ /* 0x000e240000002100 */
[----:B0-----:R-:W-:-:S05]  /*ff40*/  VIADD R2, R0, 0xffffff80 ;  /* 0xffffff8000027836 */ /* 0x001fca0000000000 */
[----:B------:R-:W-:-:S13]  /*ff50*/  ISETP.GT.AND P0, PT, R2, 0x7f, PT ;  /* 0x0000007f0200780c */ /* 0x000fda0003f04270 */
[----:B------:R-:W-:Y:S05]  /*ff60*/  @P0 BRA `(.L_x_991) ;  /* 0x0000004000780947 */ /* 0x000fea0003800000 */
[----:B------:R-:W0:Y:S01]  /*ff70*/  S2R R3, SR_CTAID.X ;  /* 0x0000000000037919 */ /* 0x000e220000002500 */
[----:B------:R-:W1:Y:S01]  /*ff80*/  LDC R6, c[0x0][0xbe8] ;  /* 0x0002fa00ff067b82 */ /* 0x000e620000000800 */
[----:B------:R-:W-:Y:S01]  /*ff90*/  ULDC UR4, c[0x0][0xa88] ;  /* 0x0002a20000047ab9 */ /* 0x000fe20000000800 */
[----:B0-----:R-:W-:Y:S02]  /*ffa0*/  IMAD R0, R3, 0x80, R0 ;  /* 0x0000008003007824 */ /* 0x001fe400078e0200 */
[----:B-1----:R-:W-:-:S03]  /*ffb0*/  IMAD R3, R6, UR4, RZ ;  /* 0x0000000406037c24 */ /* 0x002fc6000f8e02ff */
[----:B------:R-:W-:-:S04]  /*ffc0*/  IADD3 R0, R0, -0x80, RZ ;  /* 0xffffff8000007810 */ /* 0x000fc80007ffe0ff */
[----:B------:R-:W-:-:S13]  /*ffd0*/  ISETP.GE.AND P0, PT, R0, R3, PT ;  /* 0x000000030000720c */ /* 0x000fda0003f06270 */
[----:B------:R-:W-:Y:S05]  /*ffe0*/  @P0 BRA `(.L_x_991) ;  /* 0x0000004000580947 */ /* 0x000fea0003800000 */
[----:B------:R-:W2:Y:S01]  /*fff0*/  LDL R4, [R1] ;  /* 0x0000000001047983 */ /* 0x000ea20000100800 */
[----:B------:R-:W-:Y:S01]  /*10000*/  ISETP.NE.AND P0, PT, R6, 0x1, PT ;  /* 0x000000010600780c */ /* 0x000fe20003f05270 */
[----:B------:R-:W-:Y:S01]  /*10010*/  S2UR UR7, SR_CTAID.Z ;  /* 0x00000000000779c3 */ /* 0x000fe20000002700 */
[----:B------:R-:W-:Y:S01]  /*10020*/  ULDC.64 UR8, c[0x0][0xbd0] ;  /* 0x0002f40000087ab9 */ /* 0x000fe20000000a00 */
[----:B------:R-:W-:-:S06]  /*10030*/  IMAD.MOV.U32 R5, RZ, RZ, R0 ;  /* 0x000000ffff057224 */ /* 0x000fcc00078e0000 */
[----:B------:R-:W0:Y:S08]  /*10040*/  LDC.64 R10, c[0x0][0xbd8] ;  /* 0x0002f600ff0a7b82 */ /* 0x000e300000000a00 */
[----:B------:R-:W1:Y:S08]  /*10050*/  @P0 LDC R7, c[0x0][0xbec] ;  /* 0x0002fb00ff070b82 */ /* 0x000e700000000800 */
[----:B------:R-:W3:Y:S08]  /*10060*/  @P0 LDC R9, c[0x0][0xbf0] ;  /* 0x0002fc00ff090b82 */ /* 0x000ef00000000800 */
[----:B------:R-:W4:Y:S08]  /*10070*/  S2UR UR10, SR_CTAID.Y ;  /* 0x00000000000a79c3 */ /* 0x000f300000002600 */
[----:B------:R-:W4:Y:S01]  /*10080*/  LDC R8, c[0x0][0xc50] ;  /* 0x00031400ff087b82 */ /* 0x000f220000000800 */
[----:B--2---:R-:W-:Y:S01]  /*10090*/  R2UR UR11, R4 ;  /* 0x00000000040b72ca */ /* 0x004fe200000e0000 */
[----:B-1----:R-:W-:-:S05]  /*100a0*/  @P0 IMAD.HI.U32 R4, R0, R7, RZ ;  /* 0x0000000700040227 */ /* 0x002fca00078e00ff */
[----:B---3--:R-:W-:-:S07]  /*100b0*/  @P0 SHF.R.U32.HI R5, RZ, R9, R4 ;  /* 0x00000009ff050219 */ /* 0x008fce0000011604 */
[----:B------:R-:W-:Y:S02]  /*100c0*/  USHF.R.S32.HI UR6, URZ, 0x1f, UR11 ;  /* 0x0000001f3f067899 */ /* 0x000fe4000801140b */
[----:B------:R-:W-:Y:S01]  /*100d0*/  IMAD R7, RZ, RZ, -UR11 ;  /* 0x8000000bff077e24 */ /* 0x000fe2000f8e02ff */
[----:B------:R-:W-:Y:S02]  /*100e0*/  UIMAD.WIDE.U32 UR4, UR11, UR8, URZ ;  /* 0x000000080b0472a5 */ /* 0x000fe4000f8e003f */
[----:B------:R-:W-:Y:S01]  /*100f0*/  UIMAD UR6, UR6, UR8, URZ ;  /* 0x00000008060672a4 */ /* 0x000fe2000f8e023f */
[----:B----4-:R-:W-:Y:S01]  /*10100*/  IMAD R9, R8, R7, UR10 ;  /* 0x0000000a08097e24 */ /* 0x010fe2000f8e0207 */
[----:B------:R-:W-:Y:S01]  /*10110*/  USHF.R.S32.HI UR8, URZ, 0x1f, UR7 ;  /* 0x0000001f3f087899 */ /* 0x000fe20008011407 */
[----:B------:R-:W-:Y:S01]  /*10120*/  IADD3 R7, -R5, RZ, RZ ;  /* 0x000000ff05077210 */ /* 0x000fe20007ffe1ff */
[----:B------:R-:W-:Y:S01]  /*10130*/  UIMAD UR6, UR11, UR9, UR6 ;  /* 0x000000090b0672a4 */ /* 0x000fe2000f8e0206 */
[----:B------:R-:W-:Y:S01]  /*10140*/  MOV R3, UR5 ;  /* 0x0000000500037c02 */ /* 0x000fe20008000f00 */
[----:B------:R-:W-:Y:S01]  /*10150*/  IMAD.U32 R2, RZ, RZ, UR4 ;  /* 0x00000004ff027e24 */ /* 0x000fe2000f8e00ff */
[----:B------:R-:W-:Y:S01]  /*10160*/  SHF.R.S32.HI R4, RZ, 0x1f, R9 ;  /* 0x0000001fff047819 */ /* 0x000fe20000011409 */
[----:B------:R-:W-:Y:S01]  /*10170*/  UIADD3 UR6, UR5, UR6, URZ ;  /* 0x0000000605067290 */ /* 0x000fe2000fffe03f */
[----:B0-----:R-:W-:-:S02]  /*10180*/  IMAD R12, R10, UR8, RZ ;  /* 0x000000080a0c7c24 */ /* 0x001fc4000f8e02ff */
[----:B------:R-:W-:Y:S01]  /*10190*/  ULDC.64 UR4, c[0x0][0xbe0] ;  /* 0x0002f80000047ab9 */ /* 0x000fe20000000a00 */
[----:B------:R-:W-:Y:S02]  /*101a0*/  IMAD R7, R6, R7, R0 ;  /* 0x0000000706077224 */ /* 0x000fe400078e0200 */
[----:B------:R-:W-:Y:S02]  /*101b0*/  IMAD.U32 R3, RZ, RZ, UR6 ;  /* 0x00000006ff037e24 */ /* 0x000fe4000f8e00ff */
[----:B------:R-:W-:Y:S01]  /*101c0*/  IMAD R11, R11, UR7, R12 ;  /* 0x000000070b0b7c24 */ /* 0x000fe2000f8e020c */
[----:B------:R-:W-:Y:S01]  /*101d0*/  SHF.R.S32.HI R0, RZ, 0x1f, R7 ;  /* 0x0000001fff007819 */ /* 0x000fe20000011407 */
[----:B------:R-:W-:-:S04]  /*101e0*/  IMAD.WIDE.U32 R2, R10, UR7, R2 ;  /* 0x000000070a027c25 */ /* 0x000fc8000f8e0002 */
[----:B------:R-:W-:Y:S02]  /*101f0*/  IMAD.IADD R3, R11, 0x1, R3 ;  /* 0x000000010b037824 */ /* 0x000fe400078e0203 */
[----:B------:R-:W-:Y:S02]  /*10200*/  IMAD R4, R4, UR4, RZ ;  /* 0x0000000404047c24 */ /* 0x000fe4000f8e02ff */
[----:B------:R-:W-:-:S04]  /*10210*/  IMAD.WIDE.U32 R2, R9, UR4, R2 ;  /* 0x0000000409027c25 */ /* 0x000fc8000f8e0002 */
[----:B------:R-:W-:Y:S01]  /*10220*/  IMAD R4, R9, UR5, R4 ;  /* 0x0000000509047c24 */ /* 0x000fe2000f8e0204 */
[----:B------:R-:W-:Y:S01]  /*10230*/  SHF.R.S32.HI R9, RZ, 0x1f, R5 ;  /* 0x0000001fff097819 */ /* 0x000fe20000011405 */
[----:B------:R-:W-:Y:S01]  /*10240*/  ULDC.64 UR4, c[0x0][0xbc8] ;  /* 0x0002f20000047ab9 */ /* 0x000fe20000000a00 */
[----:B------:R-:W-:Y:S01]  /*10250*/  IADD3 R2, P0, R5, R2, RZ ;  /* 0x0000000205027210 */ /* 0x000fe20007f1e0ff */
[----:B------:R-:W-:-:S03]  /*10260*/  IMAD R0, R0, UR4, RZ ;  /* 0x0000000400007c24 */ /* 0x000fc6000f8e02ff */
[----:B------:R-:W-:Y:S01]  /*10270*/  IADD3.X R3, R9, R3, R4, P0, !PT ;  /* 0x0000000309037210 */ /* 0x000fe200007fe404 */
[C---:B------:R-:W-:Y:S02]  /*10280*/  IMAD R5, R7.reuse, UR5, R0 ;  /* 0x0000000507057c24 */ /* 0x040fe4000f8e0200 */
[----:B------:R-:W-:Y:S01]  /*10290*/  IMAD.WIDE.U32 R2, R7, UR4, R2 ;  /* 0x0000000407027c25 */ /* 0x000fe2000f8e0002 */
[----:B------:R-:W-:-:S03]  /*102a0*/  ULDC.64 UR4, c[0x0][0xba8] ;  /* 0x0002ea0000047ab9 */ /* 0x000fc60000000a00 */
[----:B------:R-:W-:Y:S01]  /*102b0*/  IMAD.IADD R3, R3, 0x1, R5 ;  /* 0x0000000103037824 */ /* 0x000fe200078e0205 */
[----:B------:R-:W-:-:S04]  /*102c0*/  LEA R4, P0, R2, UR4, 0x2 ;  /* 0x0000000402047c11 */ /* 0x000fc8000f8010ff */
[----:B------:R-:W-:Y:S02]  /*102d0*/  LEA.HI.X R5, R2, UR5, R3, 0x2, P0 ;  /* 0x0000000502057c11 */ /* 0x000fe400080f1403 */
[----:B------:R-:W-:-:S05]  /*102e0*/  MOV R3, 0xff800000 ;  /* 0xff80000000037802 */ /* 0x000fca0000000f00 */
[----:B------:R0:W-:Y:S01]  /*102f0*/  STG.E desc[UR60][R4.64], R3 ;  /* 0x0000000304007986 */ /* 0x0001e2000c10193c */
[----:B------:R-:W-:Y:S05]  /*10300*/  BRA `(.L_x_991) ;  /* 0x0000003c00907947 */ /* 0x000fea0003800000 */
.L_x_989:
        /* <DEDUP_REMOVED lines=18> */
.L_x_1081:
[----:B------:R-:W-:Y:S01]  /*10430*/  ULDC UR7, c[0x0][0xc50] ;  /* 0x0003140000077ab9 */ /* 0x000fe20000000800 */
[----:B------:R-:W-:Y:S01]  /*10440*/  UMOV UR39, UR6 ;  /* 0x0000000600277c82 */ /* 0x000fe20008000000 */
[----:B------:R-:W-:-:S11]  /*10450*/  UISETP.NE.AND UP0, UPT, UR7, 0x1, UPT ;  /* 0x000000010700788c */ /* 0x000fd6000bf05270 */
[----:B------:R-:W-:Y:S01]  /*10460*/  @UP0 ULDC UR4, c[0x0][0xc54] ;  /* 0x0003150000040ab9 */ /* 0x000fe20000000800 */
[----:B------:R-:W-:Y:S01]  /*10470*/  @UP0 ULDC UR8, c[0x0][0xc58] ;  /* 0x0003160000080ab9 */ /* 0x000fe20000000800 */
[----:B------:R-:W-:-:S04]  /*10480*/  UIMAD.WIDE.U32 UR4, UR6, UR4, URZ ;  /* 0x00000004060472a5 */ /* 0x000fc8000f8e003f */
[----:B------:R-:W-:-:S12]  /*10490*/  @UP0 USHF.R.U32.HI UR39, URZ, UR8, UR5 ;  /* 0x000000083f270299 */ /* 0x000fd80008011605 */
.L_x_1082:
[----:B------:R-:W-:Y:S01]  /*104a0*/  ISETP.GE.AND P0, PT, R23, RZ, PT ;  /* 0x000000ff1700720c */ /* 0x000fe20003f06270 */
[----:B------:R-:W-:Y:S01]  /*104b0*/  UIADD3 UR44, -UR39, URZ, URZ ;  /* 0x0000003f272c7290 */ /* 0x000fe2000fffe13f */
[----:B------:R-:W-:Y:S01]  /*104c0*/  IMAD.MOV.U32 R0, RZ, RZ, 0x1 ;  /* 0x00000001ff007424 */ /* 0x000fe200078e00ff */
[----:B------:R-:W-:Y:S01]  /*104d0*/  MOV R6, 0x1 ;  /* 0x0000000100067802 */ /* 0x000fe20000000f00 */
[----:B------:R-:W-:Y:S01]  /*104e0*/  IMAD.MOV.U32 R2, RZ, RZ, RZ ;  /* 0x000000ffff027224 */ /* 0x000fe200078e00ff */
[----:B------:R-:W-:-:S08]  /*104f0*/  UIMAD UR44, UR7, UR44, UR6 ;  /* 0x0000002c072c72a4 */ /* 0x000fd0000f8e0206 */
[----:B------:R-:W-:Y:S05]  /*10500*/  @!P0 BRA `(.L_x_1083) ;  /* 0x0000003800488947 */ /* 0x000fea0003800000 */
[----:B------:R-:W0:Y:S01]  /*10510*/  LDC.64 R2, c[0x0][0xa28] ;  /* 0x00028a00ff027b82 */ /* 0x000e220000000a00 */
[----:B------:R-:W-:Y:S01]  /*10520*/  IMAD.MOV.U32 R22, RZ, RZ, RZ ;  /* 0x000000ffff167224 */ /* 0x000fe200078e00ff */
[----:B------:R-:W-:Y:S01]  /*10530*/  ULDC.64 UR4, c[0x0][0x418] ;  /* 0x0001060000047ab9 */ /* 0x000fe20000000a00 */
[----:B------:R-:W-:Y:S01]  /*10540*/  ULDC UR6, c[0x0][0x448] ;  /* 0x0001120000067ab9 */ /* 0x000fe20000000800 */
[----:B------:R-:W-:Y:S01]  /*10550*/  ULDC UR10, c[0x0][0x2f0] ;  /* 0x0000bc00000a7ab9 */ /* 0x000fe20000000800 */
[----:B------:R-:W-:Y:S01]  /*10560*/  ULDC UR11, c[0x0][0x288] ;  /* 0x0000a200000b7ab9 */ /* 0x000fe20000000800 */
[----:B0-----:R-:W-:-:S04]  /*10570*/  ISETP.NE.U32.AND P0, PT, R2, RZ, PT ;  /* 0x000000ff0200720c */ /* 0x001fc80003f05070 */
[----:B------:R-:W-:-:S13]  /*10580*/  ISETP.NE.AND.EX P0, PT, R3, RZ, PT, P0 ;  /* 0x000000ff0300720c */ /* 0x000fda0003f05300 */
[----:B------:R-:W0:Y:S02]  /*10590*/  @P0 LDC.64 R2, c[0x0][0xa28] ;  /* 0x00028a00ff020b82 */ /* 0x000e240000000a00 */
[----:B0-----:R-:W-:-:S05]  /*105a0*/  @P0 IMAD.WIDE R2, R23, 0x4, R2 ;  /* 0x0000000417020825 */ /* 0x001fca00078e0202 */
[----:B------:R0:W5:Y:S01]  /*105b0*/  @P0 LDG.E R22, desc[UR60][R2.64] ;  /* 0x0000003c02160981 */ /* 0x000162000c1e1900 */
[----:B------:R-:W1:Y:S01]  /*105c0*/  S2UR UR40, SR_CTAID.X ;  /* 0x00000000002879c3 */ /* 0x000e620000002500 */
[----:B------:R-:W-:Y:S02]  /*105d0*/  UISETP.NE.U32.AND UP0, UPT, UR4, URZ, UPT ;  /* 0x0000003f0400728c */ /* 0x000fe4000bf05070 */
[----:B------:R-:W-:Y:S02]  /*105e0*/  UISETP.NE.AND UP1, UPT, UR6, 0x1, UPT ;  /* 0x000000010600788c */ /* 0x000fe4000bf25270 */
[----:B------:R-:W-:Y:S01]  /*105f0*/  UISETP.NE.AND.EX UP0, UPT, UR5, URZ, UPT, UP0 ;  /* 0x0000003f0500728c */ /* 0x000fe2000bf05300 */
[----:B------:R-:W-:Y:S02]  /*10600*/  ULDC UR6, c[0x0][0x424] ;  /* 0x0001090000067ab9 */ /* 0x000fe40000000800 */
[----:B------:R-:W-:Y:S01]  /*10610*/  ULDC.64 UR4, c[0x0][0x9e0] ;  /* 0x0002780000047ab9 */ /* 0x000fe20000000a00 */
[----:B------:R-:W-:-:S02]  /*10620*/  USEL UR9, UR6, 0x1, UP0 ;  /* 0x0000000106097887 */ /* 0x000fc40008000000 */
[----:B------:R-:W-:Y:S02]  /*10630*/  UISETP.GE.AND UP0, UPT, UR5, 0x1, UPT ;  /* 0x000000010500788c */ /* 0x000fe4000bf06270 */
[----:B------:R-:W-:Y:S01]  /*10640*/  UIMAD UR47, UR9, UR10, URZ ;  /* 0x0000000a092f72a4 */ /* 0x000fe2000f8e023f */
[----:B------:R-:W-:Y:S01]  /*10650*/  @UP1 ULDC UR7, c[0x0][0x44c] ;  /* 0x0001130000071ab9 */ /* 0x000fe20000000800 */
[----:B------:R-:W-:Y:S02]  /*10660*/  UIMAD UR9, UR9, UR10, 0x3f ;  /* 0x0000003f090974a4 */ /* 0x000fe4000f8e020a */
[----:B------:R-:W-:Y:S01]  /*10670*/  PLOP3.LUT P1, PT, PT, PT, UP0, 0x80, 0x0 ;  /* 0x000000000000781c */ /* 0x000fe20003f2f008 */
[----:B------:R-:W-:Y:S01]  /*10680*/  @UP1 ULDC UR12, c[0x0][0x450] ;  /* 0x00011400000c1ab9 */ /* 0x000fe20000000800 */
[----:B------:R-:W-:Y:S02]  /*10690*/  UP2UR UR48, UPR, URZ, 0x2 ;  /* 0x000000023f307883 */ /* 0x000fe40008000000 */
[----:B-1----:R-:W-:-:S04]  /*106a0*/  USHF.L.U32 UR40, UR40, 0x7, URZ ;  /* 0x0000000728287899 */ /* 0x002fc8000800063f */
[----:B------:R-:W-:-:S04]  /*106b0*/  UIADD3 UR8, UR40, 0x7f, URZ ;  /* 0x0000007f28087890 */ /* 0x000fc8000fffe03f */
[----:B------:R-:W-:Y:S02]  /*106c0*/  UIMAD.WIDE.U32 UR6, UR8, UR7, URZ ;  /* 0x00000007080672a5 */ /* 0x000fe4000f8e003f */
[----:B------:R-:W-:Y:S02]  /*106d0*/  UIADD3 UR6, UR47, 0x1, -UR11 ;  /* 0x000000012f067890 */ /* 0x000fe4000fffe80b */
[----:B------:R-:W-:Y:S02]  /*106e0*/  @UP1 USHF.R.U32.HI UR8, URZ, UR12, UR7 ;  /* 0x0000000c3f081299 */ /* 0x000fe40008011607 */
[----:B------:R-:W-:Y:S02]  /*106f0*/  USHF.R.S32.HI UR7, URZ, 0x1f, UR9 ;  /* 0x0000001f3f077899 */ /* 0x000fe40008011409 */
[----:B------:R-:W-:Y:S02]  /*10700*/  UIADD3 UR6, UR6, UR8, URZ ;  /* 0x0000000806067290 */ /* 0x000fe4000fffe03f */
[----:B------:R-:W-:-:S02]  /*10710*/  ULEA.HI UR7, UR7, UR9, URZ, 0x6 ;  /* 0x0000000907077291 */ /* 0x000fc4000f8f303f */
[----:B------:R-:W-:Y:S02]  /*10720*/  UIADD3 UR4, UR6, UR4, URZ ;  /* 0x0000000406047290 */ /* 0x000fe4000fffe03f */
[----:B------:R-:W-:Y:S01]  /*10730*/  USHF.R.S32.HI UR41, URZ, 0x6, UR7 ;  /* 0x000000063f297899 */ /* 0x000fe20008011407 */
[----:B0-----:R-:W-:Y:S11]  /*10740*/  @!P1 BRA `(.L_x_1084) ;  /* 0x0000000000449947 */ /* 0x001ff60003800000 */
        /* <DEDUP_REMOVED lines=10> */
.L_x_1085:
[----:B------:R-:W-:-:S11]  /*107f0*/  UISETP.NE.AND UP0, UPT, UR5, 0x1, UPT ;  /* 0x000000010500788c */ /* 0x000fd6000bf05270 */
[----:B------:R-:W-:Y:S02]  /*10800*/  @UP0 ULDC.64 UR12, c[0x0][0x9e8] ;  /* 0x00027a00000c0ab9 */ /* 0x000fe40000000a00 */
[----:B------:R-:W-:-:S04]  /*10810*/  UIMAD.WIDE.U32 UR6, UR8, UR12, URZ ;  /* 0x0000000c080672a5 */ /* 0x000fc8000f8e003f */
[----:B------:R-:W-:-:S12]  /*10820*/  @UP0 USHF.R.U32.HI UR8, URZ, UR13, UR7 ;  /* 0x0000000d3f080299 */ /* 0x000fd80008011607 */
.L_x_1086:
[----:B------:R-:W-:-:S04]  /*10830*/  UIMAD UR8, UR8, UR5, UR5 ;  /* 0x00000005080872a4 */ /* 0x000fc8000f8e0205 */
[----:B------:R-:W-:-:S04]  /*10840*/  UISETP.LT.AND UP0, UPT, UR4, UR8, UPT ;  /* 0x000000080400728c */ /* 0x000fc8000bf01270 */
[----:B------:R-:W-:-:S12]  /*10850*/  USEL UR4, UR4, UR8, UP0 ;  /* 0x0000000804047287 */ /* 0x000fd80008000000 */
.L_x_1084:
[----:B------:R-:W-:Y:S02]  /*10860*/  UISETP.NE.AND UP0, UPT, UR48, URZ, UPT ;  /* 0x0000003f3000728c */ /* 0x000fe4000bf05270 */
[----:B------:R-:W-:-:S04]  /*10870*/  UIADD3 UR4, UR4, 0x3f, URZ ;  /* 0x0000003f04047890 */ /* 0x000fc8000fffe03f */
[----:B------:R-:W-:-:S04]  /*10880*/  USHF.R.S32.HI UR8, URZ, 0x1f, UR4 ;  /* 0x0000001f3f087899 */ /* 0x000fc80008011404 */
[----:B------:R-:W-:Y:S01]  /*10890*/  ULEA.HI UR8, UR8, UR4, URZ, 0x6 ;  /* 0x0000000408087291 */ /* 0x000fe2000f8f303f */
[----:B------:R-:W-:Y:S01]  /*108a0*/  @UP0 ULDC UR6, c[0x0][0x44c] ;  /* 0x0001130000060ab9 */ /* 0x000fe20000000800 */
[----:B------:R-:W-:Y:S01]  /*108b0*/  @UP0 ULDC UR9, c[0x0][0x450] ;  /* 0x0001140000090ab9 */ /* 0x000fe20000000800 */
[----:B------:R-:W-:Y:S02]  /*108c0*/  UIMAD.WIDE.U32 UR6, UR40, UR6, URZ ;  /* 0x00000006280672a5 */ /* 0x000fe4000f8e003f */
[----:B------:R-:W-:Y:S01]  /*108d0*/  UMOV UR4, UR40 ;  /* 0x0000002800047c82 */ /* 0x000fe20008000000 */
[----:B------:R-:W-:Y:S02]  /*108e0*/  USHF.R.S32.HI UR42, URZ, 0x6, UR8 ;  /* 0x000000063f2a7899 */ /* 0x000fe40008011408 */
[----:B------:R-:W-:Y:S02]  /*108f0*/  @UP0 USHF.R.U32.HI UR4, URZ, UR9, UR7 ;  /* 0x000000093f040299 */ /* 0x000fe40008011607 */
[----:B------:R-:W-:-:S02]  /*10900*/  UISETP.LT.AND UP0, UPT, UR41, UR42, UPT ;  /* 0x0000002a2900728c */ /* 0x000fc4000bf01270 */
[----:B------:R-:W-:Y:S01]  /*10910*/  UIADD3 UR4, UR4, -UR11, UR47 ;  /* 0x8000000b04047290 */ /* 0x000fe2000fffe02f */
[----:B------:R-:W-:Y:S01]  /*10920*/  ULDC UR8, c[0x0][0x9dc] ;  /* 0x0002770000087ab9 */ /* 0x000fe20000000800 */
[----:B------:R-:W-:Y:S02]  /*10930*/  USEL UR12, UR41, UR42, UP0 ;  /* 0x0000002a290c7287 */ /* 0x000fe40008000000 */
[----:B------:R-:W-:Y:S01]  /*10940*/  UIADD3 UR8, UR4, -UR8, URZ ;  /* 0x8000000804087290 */ /* 0x000fe2000fffe03f */
[----:B------:R-:W-:Y:S11]  /*10950*/  @!P1 BRA `(.L_x_1087) ;  /* 0x0000000000449947 */ /* 0x000ff60003800000 */
        /* <DEDUP_REMOVED lines=10> */
.L_x_1088:
[----:B------:R-:W-:-:S11]  /*10a00*/  UISETP.NE.AND UP0, UPT, UR5, 0x1, UPT ;  /* 0x000000010500788c */ /* 0x000fd6000bf05270 */
[----:B------:R-:W-:Y:S02]  /*10a10*/  @UP0 ULDC.64 UR10, c[0x0][0x9e8] ;  /* 0x00027a00000a0ab9 */ /* 0x000fe40000000a00 */
[----:B------:R-:W-:-:S04]  /*10a20*/  UIMAD.WIDE.U32 UR6, UR4, UR10, URZ ;  /* 0x0000000a040672a5 */ /* 0x000fc8000f8e003f */
[----:B------:R-:W-:-:S12]  /*10a30*/  @UP0 USHF.R.U32.HI UR4, URZ, UR11, UR7 ;  /* 0x0000000b3f040299 */ /* 0x000fd80008011607 */
.L_x_1089:
[----:B------:R-:W-:-:S04]  /*10a40*/  UIMAD UR4, UR4, UR5, URZ ;  /* 0x00000005040472a4 */ /* 0x000fc8000f8e023f */
[----:B------:R-:W-:-:S04]  /*10a50*/  UISETP.LT.AND UP0, UPT, UR8, UR4, UPT ;  /* 0x000000040800728c */ /* 0x000fc8000bf01270 */
[----:B------:R-:W-:-:S12]  /*10a60*/  USEL UR8, UR8, UR4, !UP0 ;  /* 0x0000000408087287 */ /* 0x000fd8000c000000 */
.L_x_1087:
[----:B------:R-:W-:Y:S02]  /*10a70*/  USHF.R.S32.HI UR4, URZ, 0x1f, UR8 ;  /* 0x0000001f3f047899 */ /* 0x000fe40008011408 */
[----:B------:R-:W-:Y:S02]  /*10a80*/  USHF.R.U32.HI UR9, URZ, 0x10, UR44 ;  /* 0x000000103f097899 */ /* 0x000fe4000801162c */
[----:B------:R-:W-:Y:S02]  /*10a90*/  ULEA.HI UR4, UR4, UR8, URZ, 0x6 ;  /* 0x0000000804047291 */ /* 0x000fe4000f8f303f */
[----:B------:R-:W-:Y:S02]  /*10aa0*/  ULOP3.LUT UR44, UR44, 0xffff, URZ, 0xc0, !UPT ;  /* 0x0000ffff2c2c7892 */ /* 0x000fe4000f8ec03f */
[----:B------:R-:W-:Y:S01]  /*10ab0*/  USHF.R.S32.HI UR4, URZ, 0x6, UR4 ;  /* 0x000000063f047899 */ /* 0x000fe20008011404 */
[----:B------:R-:W-:-:S03]  /*10ac0*/  UMOV UR38, URZ ;  /* 0x0000003f00267c82 */ /* 0x000fc60008000000 */
[----:B------:R-:W-:-:S04]  /*10ad0*/  UISETP.LT.AND UP0, UPT, URZ, UR4, UPT ;  /* 0x000000043f00728c */ /* 0x000fc8000bf01270 */
[----:B------:R-:W-:Y:S02]  /*10ae0*/  USEL UR43, URZ, UR4, !UP0 ;  /* 0x000000043f2b7287 */ /* 0x000fe4000c000000 */
[----:B------:R-:W-:Y:S02]  /*10af0*/  UISETP.NE.AND UP0, UPT, UR9, URZ, UPT ;  /* 0x0000003f0900728c */ /* 0x000fe4000bf05270 */
[----:B------:R-:W-:-:S06]  /*10b00*/  UISETP.GT.AND UP1, UPT, UR12, UR43, UPT ;  /* 0x0000002b0c00728c */ /* 0x000fcc000bf24270 */
[----:B------:R-:W-:-:S03]  /*10b10*/  PLOP3.LUT P0, PT, PT, PT, UP1, 0x80, 0x0 ;  /* 0x000000000000781c */ /* 0x000fc60003f0f018 */
[----:B------:R-:W-:-:S10]  /*10b20*/  @!UP0 ULDC UR9, c[0x0][0x9f0] ;  /* 0x00027c0000098ab9 */ /* 0x000fd40000000800 */
[----:B------:R-:W-:Y:S05]  /*10b30*/  @!P0 BRA `(.L_x_1090) ;  /* 0x00000000007c8947 */ /* 0x000fea0003800000 */
[----:B------:R-:W-:Y:S01]  /*10b40*/  IABS R0, UR9 ;  /* 0x0000000900007c13 */ /* 0x000fe20008000000 */
[----:B------:R-:W-:Y:S02]  /*10b50*/  UIADD3 UR4, UR9, -0x1, UR12 ;  /* 0xffffffff09047890 */ /* 0x000fe4000fffe00c */
[----:B------:R-:W-:Y:S02]  /*10b60*/  IABS R4, UR9 ;  /* 0x0000000900047c13 */ /* 0x000fe40008000000 */
[----:B------:R-:W-:Y:S01]  /*10b70*/  R2UR UR10, R0 ;  /* 0x00000000000a72ca */ /* 0x000fe200000e0000 */
[----:B------:R-:W-:-:S03]  /*10b80*/  UIADD3 UR6, -UR43, UR4, URZ ;  /* 0x000000042b067290 */ /* 0x000fc6000fffe13f */
[----:B------:R-:W-:-:S03]  /*10b90*/  UMOV UR4, URZ ;  /* 0x0000003f00047c82 */ /* 0x000fc60008000000 */
[----:B------:R-:W-:Y:S01]  /*10ba0*/  IABS R3, UR6 ;  /* 0x0000000600037c13 */ /* 0x000fe20008000000 */
[----:B------:R-:W-:-:S03]  /*10bb0*/  ULOP3.LUT UR6, UR6, UR9, URZ, 0x3c, !UPT ;  /* 0x0000000906067292 */ /* 0x000fc6000f8e3c3f */
[----:B------:R-:W-:Y:S02]  /*10bc0*/  R2UR UR8, R3 ;  /* 0x00000000030872ca */ /* 0x000fe400000e0000 */
[----:B------:R-:W0:Y:S08]  /*10bd0*/  I2F.RP R0, UR10 ;  /* 0x0000000a00007d06 */ /* 0x000e300008209400 */
[----:B0-----:R-:W0:Y:S02]  /*10be0*/  MUFU.RCP R0, R0 ;  /* 0x0000000000007308 */ /* 0x001e240000001000 */
        /* <DEDUP_REMOVED lines=20> */
.L_x_1090:
[----:B------:R-:W-:Y:S02]  /*10d30*/  UIMAD UR49, UR44, UR38, UR43 ;  /* 0x000000262c3172a4 */ /* 0x000fe4000f8e022b */
[----:B------:R-:W-:Y:S01]  /*10d40*/  IMAD.U32 R0, RZ, RZ, UR38 ;  /* 0x00000026ff007e24 */ /* 0x000fe2000f8e00ff */
[----:B------:R-:W-:Y:S01]  /*10d50*/  MOV R2, RZ ;  /* 0x000000ff00027202 */ /* 0x000fe20000000f00 */
[----:B------:R-:W-:Y:S02]  /*10d60*/  IMAD.MOV.U32 R6, RZ, RZ, 0x1 ;  /* 0x00000001ff067424 */ /* 0x000fe400078e00ff */
[----:B------:R-:W-:-:S05]  /*10d70*/  IMAD.U32 R19, RZ, RZ, UR49 ;  /* 0x00000031ff137e24 */ /* 0x000fca000f8e00ff */
[----:B------:R-:W-:Y:S01]  /*10d80*/  VIADDMNMX R19, R19, R0, UR12, PT ;  /* 0x0000000c13137e46 */ /* 0x000fe2000b800100 */
[----:B------:R-:W-:-:S03]  /*10d90*/  IMAD.MOV.U32 R0, RZ, RZ, 0x1 ;  /* 0x00000001ff007424 */ /* 0x000fc600078e00ff */
[----:B------:R-:W-:-:S13]  /*10da0*/  ISETP.GT.AND P0, PT, R19, UR49, PT ;  /* 0x0000003113007c0c */ /* 0x000fda000bf04270 */
        /* <DEDUP_REMOVED lines=11> */
[----:B------:R-:W-:Y:S01]  /*10e60*/  MOV R4, UR4 ;  /* 0x0000000400047c02 */ /* 0x000fe20008000f00 */
[----:B------:R-:W-:Y:S01]  /*10e70*/  IMAD.U32 R5, RZ, RZ, UR5 ;  /* 0x00000005ff057e24 */ /* 0x000fe2000f8e00ff */
[----:B------:R-:W-:Y:S01]  /*10e80*/  ULDC.64 UR4, c[0x4][0xc0] ;  /* 0x0100300000047ab9 */ /* 0x000fe20000000a00 */
[----:B------:R-:W0:Y:S01]  /*10e90*/  LDC.64 R2, c[0x4][R2] ;  /* 0x0100000002027b82 */ /* 0x000e220000000a00 */
[----:B------:R-:W-:Y:S01]  /*10ea0*/  IMAD.U32 R6, RZ, RZ, UR6 ;  /* 0x00000006ff067e24 */ /* 0x000fe2000f8e00ff */
[----:B------:R-:W-:Y:S01]  /*10eb0*/  MOV R7, UR7 ;  /* 0x0000000700077c02 */ /* 0x000fe20008000f00 */
[----:B------:R-:W-:Y:S01]  /*10ec0*/  IMAD.U32 R10, RZ, RZ, UR4 ;  /* 0x00000004ff0a7e24 */ /* 0x000fe2000f8e00ff */
[----:B------:R-:W-:Y:S01]  /*10ed0*/  MOV R8, 0x70 ;  /* 0x0000007000087802 */ /* 0x000fe20000000f00 */
[----:B------:R-:W-:-:S02]  /*10ee0*/  IMAD.U32 R11, RZ, RZ, UR5 ;  /* 0x00000005ff0b7e24 */ /* 0x000fc4000f8e00ff */
[----:B------:R-:W-:Y:S02]  /*10ef0*/  IMAD.MOV.U32 R12, RZ, RZ, 0x1 ;  /* 0x00000001ff0c7424 */ /* 0x000fe400078e00ff */
[----:B------:R-:W-:-:S07]  /*10f00*/  IMAD.MOV.U32 R13, RZ, RZ, RZ ;  /* 0x000000ffff0d7224 */ /* 0x000fce00078e00ff */
[----:B------:R-:W-:-:S07]  /*10f10*/  LEPC R20, `(.L_x_1091) ;  /* 0x000000001014794e */ /* 0x000fce0000000000 */
[----:B0----5:R-:W-:Y:S05]  /*10f20*/  CALL.ABS.NOINC R2 ;  /* 0x0000000002007343 */ /* 0x021fea0003c00000 */
.L_x_1091:
        /* <DEDUP_REMOVED lines=8> */
[----:B------:R0:W1:Y:S01]  /*10fb0*/  LDC.64 R2, c[0x4][R16] ;  /* 0x0100000010027b82 */ /* 0x0000620000000a00 */
[----:B------:R-:W-:Y:S01]  /*10fc0*/  IMAD.U32 R5, RZ, RZ, UR5 ;  /* 0x00000005ff057e24 */ /* 0x000fe2000f8e00ff */
[----:B------:R-:W-:Y:S01]  /*10fd0*/  ULDC.64 UR4, c[0x4][0xc8] ;  /* 0x0100320000047ab9 */ /* 0x000fe20000000a00 */
[----:B------:R-:W-:Y:S01]  /*10fe0*/  IMAD.U32 R6, RZ, RZ, UR6 ;  /* 0x00000006ff067e24 */ /* 0x000fe2000f8e00ff */
[----:B------:R-:W-:Y:S01]  /*10ff0*/  MOV R7, UR7 ;  /* 0x0000000700077c02 */ /* 0x000fe20008000f00 */
[----:B------:R-:W-:Y:S01]  /*11000*/  IMAD.U32 R10, RZ, RZ, UR4 ;  /* 0x00000004ff0a7e24 */ /* 0x000fe2000f8e00ff */
[----:B------:R-:W-:Y:S01]  /*11010*/  MOV R8, 0x70 ;  /* 0x0000007000087802 */ /* 0x000fe20000000f00 */
[----:B------:R-:W-:-:S02]  /*11020*/  IMAD.U32 R11, RZ, RZ, UR5 ;  /* 0x00000005ff0b7e24 */ /* 0x000fc4000f8e00ff */
[----:B------:R-:W-:Y:S02]  /*11030*/  IMAD.MOV.U32 R12, RZ, RZ, 0x1 ;  /* 0x00000001ff0c7424 */ /* 0x000fe400078e00ff */
[----:B0-----:R-:W-:-:S07]  /*11040*/  IMAD.MOV.U32 R13, RZ, RZ, RZ ;  /* 0x000000ffff0d7224 */ /* 0x001fce00078e00ff */
[----:B------:R-:W-:-:S07]  /*11050*/  LEPC R20, `(.L_x_1093) ;  /* 0x000000001014794e */ /* 0x000fce0000000000 */
[----:B-1---5:R-:W-:Y:S05]  /*11060*/  CALL.ABS.NOINC R2 ;  /* 0x0000000002007343 */ /* 0x022fea0003c00000 */
.L_x_1093:
[----:B------:R0:W1:Y:S01]  /*11070*/  LDC.64 R2, c[0x4][R16] ;  /* 0x0100000010027b82 */ /* 0x0000620000000a00 */
[----:B------:R-:W-:Y:S01]  /*11080*/  ULDC.64 UR4, c[0x4][0x138] ;  /* 0x01004e0000047ab9 */ /* 0x000fe20000000a00 */
[----:B------:R-:W-:Y:S01]  /*11090*/  ULDC.64 UR6, c[0x4][0x140] ;  /* 0x0100500000067ab9 */ /* 0x000fe20000000a00 */
[----:B------:R-:W-:Y:S01]  /*110a0*/  MOV R4, UR4 ;  /* 0x0000000400047c02 */ /* 0x000fe20008000f00 */
        /* <DEDUP_REMOVED lines=10> */
[----:B-1----:R-:W-:Y:S05]  /*11150*/  CALL.ABS.NOINC R2 ;  /* 0x0000000002007343 */ /* 0x002fea0003c00000 */
.L_x_1092:
[----:B------:R-:W0:Y:S01]  /*11160*/  LDC.64 R2, c[0x0][0x9f8] ;  /* 0x00027e00ff027b82 */ /* 0x000e220000000a00 */
[----:B------:R-:W-:-:S07]  /*11170*/  MOV R33, R23 ;  /* 0x0000001700217202 */ /* 0x000fce0000000f00 */
[----:B------:R-:W1:Y:S01]  /*11180*/  LDC R17, c[0x0][0x430] ;  /* 0x00010c00ff117b82 */ /* 0x000e620000000800 */
[C---:B------:R-:W-:Y:S01]  /*11190*/  IMAD.SHL.U32 R24, R26.reuse, 0x10, RZ ;  /* 0x000000101a187824 */ /* 0x040fe200078e00ff */
[----:B------:R-:W-:Y:S01]  /*111a0*/  LOP3.LUT R8, R26, 0x7f, RZ, 0xc0, !PT ;  /* 0x0000007f1a087812 */ /* 0x000fe200078ec0ff */
[----:B------:R-:W-:Y:S01]  /*111b0*/  VIADD R0, R19, 0xffffffff ;  /* 0xffffffff13007836 */ /* 0x000fe20000000000 */
[----:B------:R-:W-:Y:S01]  /*111c0*/  LOP3.LUT R16, R16, 0xffffffbf, RZ, 0xc0, !PT ;  /* 0xffffffbf10107812 */ /* 0x000fe200078ec0ff */
[----:B------:R-:W-:Y:S01]  /*111d0*/  ULDC UR4, c[0x0][0x2f4] ;  /* 0x0000bd0000047ab9 */ /* 0x000fe20000000800 */
[----:B0-----:R-:W-:-:S04]  /*111e0*/  ISETP.NE.U32.AND P0, PT, R2, RZ, PT ;  /* 0x000000ff0200720c */ /* 0x001fc80003f05070 */
[----:B------:R-:W-:-:S13]  /*111f0*/  ISETP.NE.AND.EX P0, PT, R3, RZ, PT, P0 ;  /* 0x000000ff0300720c */ /* 0x000fda0003f05300 */
[----:B------:R-:W0:Y:S02]  /*11200*/  @P0 LDC.64 R2, c[0x0][0x9f8] ;  /* 0x00027e00ff020b82 */ /* 0x000e240000000a00 */
[----:B0-----:R-:W-:-:S05]  /*11210*/  @P0 IMAD.WIDE R2, R23, 0x4, R2 ;  /* 0x0000000417020825 */ /* 0x001fca00078e0202 */
[----:B------:R0:W2:Y:S01]  /*11220*/  @P0 LDG.E R33, desc[UR60][R2.64] ;  /* 0x0000003c02210981 */ /* 0x0000a2000c1e1900 */
[----:B------:R-:W-:Y:S02]  /*11230*/  LOP3.LUT R24, R24, 0x70, RZ, 0xc0, !PT ;  /* 0x0000007018187812 */ /* 0x000fe400078ec0ff */
[----:B------:R-:W-:Y:S02]  /*11240*/  SHF.R.U32.HI R4, RZ, 0x3, R8 ;  /* 0x00000003ff047819 */ /* 0x000fe40000011608 */
[----:B-1----:R-:W-:Y:S02]  /*11250*/  ISETP.NE.AND P1, PT, R17, 0x1, PT ;  /* 0x000000011100780c */ /* 0x002fe40003f25270 */
[----:B------:R-:W-:-:S04]  /*11260*/  LOP3.LUT R37, R24, R4, RZ, 0xfc, !PT ;  /* 0x0000000418257212 */ /* 0x000fc800078efcff */
[----:B------:R-:W-:-:S04]  /*11270*/  LEA R7, R0, R37, 0x6 ;  /* 0x0000002500077211 */ /* 0x000fc800078e30ff */
[C---:B------:R-:W-:Y:S01]  /*11280*/  ISETP.GE.AND P0, PT, R7.reuse, UR47, PT ;  /* 0x0000002f07007c0c */ /* 0x040fe2000bf06270 */
[----:B-----5:R-:W-:Y:S02]  /*11290*/  IMAD.IADD R7, R7, 0x1, R22 ;  /* 0x0000000107077824 */ /* 0x020fe400078e0216 */
[----:B0-----:R-:W0:Y:S01]  /*112a0*/  @P1 LDC R2, c[0x0][0x434] ;  /* 0x00010d00ff021b82 */ /* 0x001e220000000800 */
[----:B------:R-:W-:Y:S01]  /*112b0*/  ISETP.GT.U32.OR P0, PT, R37, 0x3f, P0 ;  /* 0x0000003f2500780c */ /* 0x000fe20000704470 */
[----:B------:R-:W-:Y:S01]  /*112c0*/  IMAD.MOV.U32 R9, RZ, RZ, R7 ;  /* 0x000000ffff097224 */ /* 0x000fe200078e0007 */
[----:B------:R-:W-:-:S05]  /*112d0*/  @P1 LOP3.LUT R16, R16, 0x40, RZ, 0xfc, !PT ;  /* 0x0000004010101812 */ /* 0x000fca00078efcff */
[----:B------:R-:W1:Y:S08]  /*112e0*/  @P1 LDC R3, c[0x0][0x438] ;  /* 0x00010e00ff031b82 */ /* 0x000e700000000800 */
[----:B------:R-:W3:Y:S08]  /*112f0*/  @!P0 LDC.64 R10, c[0x0][0x428] ;  /* 0x00010a00ff0a8b82 */ /* 0x000ef00000000a00 */
[----:B------:R-:W4:Y:S01]  /*11300*/  @!P0 LDC.64 R4, c[0x0][0x418] ;  /* 0x00010600ff048b82 */ /* 0x000f220000000a00 */
[----:B0-----:R-:W-:-:S05]  /*11310*/  @P1 IMAD.HI.U32 R2, R7, R2, RZ ;  /* 0x0000000207021227 */ /* 0x001fca00078e00ff */
[----:B-1----:R-:W-:-:S04]  /*11320*/  @P1 SHF.R.U32.HI R9, RZ, R3, R2 ;  /* 0x00000003ff091219 */ /* 0x002fc80000011602 */
[----:B------:R-:W-:Y:S02]  /*11330*/  @!P0 SHF.R.S32.HI R3, RZ, 0x1f, R9 ;  /* 0x0000001fff038819 */ /* 0x000fe40000011409 */
[----:B------:R-:W-:Y:S01]  /*11340*/  LOP3.LUT R16, R16, 0xffffffef, RZ, 0xc0, !PT ;  /* 0xffffffef10107812 */ /* 0x000fe200078ec0ff */
[----:B------:R-:W-:Y:S01]  /*11350*/  UMOV UR5, 0xffffffff ;  /* 0xffffffff00057882 */ /* 0x000fe20000000000 */
[----:B--2---:R-:W-:-:S05]  /*11360*/  SHF.R.S32.HI R6, RZ, 0x1f, R33 ;  /* 0x0000001fff067819 */ /* 0x004fca0000011421 */
[----:B---3--:R-:W-:Y:S01]  /*11370*/  @!P0 IMAD R2, R6, R10, RZ ;  /* 0x0000000a06028224 */ /* 0x008fe200078e02ff */
[----:B------:R0:W-:Y:S03]  /*11380*/  STL [R1], R6 ;  /* 0x0000000601007387 */ /* 0x0001e60000100800 */
[----:B------:R-:W-:Y:S01]  /*11390*/  @!P0 IMAD R11, R33, R11, R2 ;  /* 0x0000000b210b8224 */ /* 0x000fe200078e0202 */
[----:B------:R-:W-:-:S05]  /*113a0*/  @!P0 MOV R2, R9 ;  /* 0x0000000900028202 */ /* 0x000fca0000000f00 */
[----:B------:R-:W-:-:S04]  /*113b0*/  @!P0 IMAD.WIDE.U32 R2, R33, R10, R2 ;  /* 0x0000000a21028225 */ /* 0x000fc800078e0002 */
[----:B------:R-:W-:Y:S01]  /*113c0*/  @!P0 IMAD.IADD R3, R3, 0x1, R11 ;  /* 0x0000000103038824 */ /* 0x000fe200078e020b */
[----:B----4-:R-:W-:Y:S01]  /*113d0*/  @!P0 LEA R4, P1, R2, R4, 0x2 ;  /* 0x0000000402048211 */ /* 0x010fe200078210ff */
[----:B0-----:R-:W-:-:S03]  /*113e0*/  IMAD.MOV.U32 R6, RZ, RZ, RZ ;  /* 0x000000ffff067224 */ /* 0x001fc600078e00ff */
[----:B------:R-:W-:-:S05]  /*113f0*/  @!P0 LEA.HI.X R5, R2, R5, R3, 0x2, P1 ;  /* 0x0000000502058211 */ /* 0x000fca00008f1403 */
[----:B------:R0:W5:Y:S02]  /*11400*/  @!P0 LDG.E R6, desc[UR60][R4.64] ;  /* 0x0000003c04068981 */ /* 0x000164000c1e1900 */
[----:B0-----:R-:W-:-:S04]  /*11410*/  SHF.L.U32 R4, R26, 0x3, RZ ;  /* 0x000000031a047819 */ /* 0x001fc800000006ff */
[----:B------:R-:W-:-:S04]  /*11420*/  LOP3.LUT R25, R4, 0x38, RZ, 0xc0, !PT ;  /* 0x0000003804197812 */ /* 0x000fc800078ec0ff */
[C---:B------:R-:W-:Y:S02]  /*11430*/  ISETP.GE.AND P0, PT, R25.reuse, UR4, PT ;  /* 0x0000000419007c0c */ /* 0x040fe4000bf06270 */
[C---:B------:R-:W-:Y:S02]  /*11440*/  LOP3.LUT R36, R25.reuse, 0x40, RZ, 0xfc, !PT ;  /* 0x0000004019247812 */ /* 0x040fe400078efcff */
[C---:B------:R-:W-:Y:S02]  /*11450*/  LOP3.LUT R35, R25.reuse, 0x80, RZ, 0xfc, !PT ;  /* 0x0000008019237812 */ /* 0x040fe400078efcff */
[----:B------:R-:W-:Y:S02]  /*11460*/  ISETP.GE.AND P2, PT, R36, UR4, PT ;  /* 0x0000000424007c0c */ /* 0x000fe4000bf46270 */
[----:B------:R-:W-:Y:S02]  /*11470*/  LOP3.LUT R34, R25, 0xc0, RZ, 0xfc, !PT ;  /* 0x000000c019227812 */ /* 0x000fe400078efcff */
[----:B------:R-:W-:-:S03]  /*11480*/  ISETP.GE.AND P1, PT, R35, UR4, PT ;  /* 0x0000000423007c0c */ /* 0x000fc6000bf26270 */
[----:B------:R-:W-:Y:S02]  /*11490*/  @P0 LOP3.LUT R16, R16, 0x10, RZ, 0xfc, !PT ;  /* 0x0000001010100812 */ /* 0x000fe400078efcff */
[----:B------:R-:W-:Y:S02]  /*114a0*/  ISETP.GE.AND P0, PT, R34, UR4, PT ;  /* 0x0000000422007c0c */ /* 0x000fe4000bf06270 */
[----:B------:R-:W-:-:S04]  /*114b0*/  LOP3.LUT R16, R16, 0xfffffff7, RZ, 0xc0, !PT ;  /* 0xfffffff710107812 */ /* 0x000fc800078ec0ff */
[----:B------:R-:W-:-:S04]  /*114c0*/  @P2 LOP3.LUT R16, R16, 0x8, RZ, 0xfc, !PT ;  /* 0x0000000810102812 */ /* 0x000fc800078efcff */
[----:B------:R-:W-:-:S04]  /*114d0*/  LOP3.LUT R16, R16, 0xfffffffd, RZ, 0xc0, !PT ;  /* 0xfffffffd10107812 */ /* 0x000fc800078ec0ff */
[----:B------:R-:W-:-:S04]  /*114e0*/  LOP3.LUT R16, R16, 0xfffffffb, RZ, 0xc0, !PT ;  /* 0xfffffffb10107812 */ /* 0x000fc800078ec0ff */
[----:B------:R-:W-:-:S04]  /*114f0*/  @P1 LOP3.LUT R16, R16, 0x4, RZ, 0xfc, !PT ;  /* 0x0000000410101812 */ /* 0x000fc800078efcff */
[----:B------:R-:W-:Y:S01]  /*11500*/  @P0 LOP3.LUT R16, R16, 0x2, RZ, 0xfc, !PT ;  /* 0x0000000210100812 */ /* 0x000fe200078efcff */
[----:B------:R-:W-:Y:S06]  /*11510*/  BRA.DIV UR5, `(.L_x_1094) ;  /* 0x0000002e05fc7947 */ /* 0x000fec000b800000 */
.L_x_1136:
[----:B------:R-:W2:Y:S01]  /*11520*/  LDL R2, [R1+0x4] ;  /* 0x0000040001027983 */ /* 0x000ea20000100800 */
[----:B------:R-:W-:Y:S01]  /*11530*/  ISETP.GT.U32.AND P1, PT, R37, 0x3f, PT ;  /* 0x0000003f2500780c */ /* 0x000fe20003f24070 */
[----:B------:R-:W-:Y:S01]  /*11540*/  IMAD.MOV.U32 R27, RZ, RZ, R0 ;  /* 0x000000ffff1b7224 */ /* 0x000fe200078e0000 */
[----:B------:R-:W-:Y:S02]  /*11550*/  LOP3.LUT R16, R16, 0xfffffffe, RZ, 0xc0, !PT ;  /* 0xfffffffe10107812 */ /* 0x000fe400078ec0ff */
[----:B------:R-:W-:-:S04]  /*11560*/  MOV R32, UR39 ;  /* 0x0000002700207c02 */ /* 0x000fc80008000f00 */
[----:B------:R-:W-:-:S05]  /*11570*/  SHF.R.S32.HI R32, RZ, 0x1f, R32 ;  /* 0x0000001fff207819 */ /* 0x000fca0000011420 */
[----:B------:R-:W-:-:S04]  /*11580*/  @P1 LOP3.LUT R16, R16, 0x1, RZ, 0xfc, !PT ;  /* 0x0000000110101812 */ /* 0x000fc800078efcff */
[----:B------:R-:W-:Y:S02]  /*11590*/  LOP3.LUT R16, R16, 0xffffffdf, RZ, 0xc0, !PT ;  /* 0xffffffdf10107812 */ /* 0x000fe400078ec0ff */
[----:B--2---:R-:W-:Y:S01]  /*115a0*/  R2UR UR4, R2 ;  /* 0x00000000020472ca */ /* 0x004fe200000e0000 */
[----:B------:R-:W-:-:S04]  /*115b0*/  IMAD.MOV R2, RZ, RZ, -R9 ;  /* 0x000000ffff027224 */ /* 0x000fc800078e0a09 */
[----:B------:R-:W-:-:S08]  /*115c0*/  IMAD R7, R17, R2, R7 ;  /* 0x0000000211077224 */ /* 0x000fd000078e0207 */
[----:B------:R-:W-:-:S06]  /*115d0*/  ULOP3.LUT UR4, UR4, 0x2, URZ, 0xfc, !UPT ;  /* 0x0000000204047892 */ /* 0x000fcc000f8efc3f */
[----:B------:R-:W-:-:S05]  /*115e0*/  IMAD.U32 R2, RZ, RZ, UR4 ;  /* 0x00000004ff027e24 */ /* 0x000fca000f8e00ff */
[----:B------:R-:W-:-:S13]  /*115f0*/  ISETP.NE.AND P0, PT, R2, 0x3, PT ;  /* 0x000000030200780c */ /* 0x000fda0003f05270 */
[----:B------:R-:W-:Y:S01]  /*11600*/  @P0 LOP3.LUT R16, R16, 0x20, RZ, 0xfc, !PT ;  /* 0x0000002010100812 */ /* 0x000fe200078efcff */
[----:B------:R-:W-:Y:S06]  /*11610*/  @!P0 BRA `(.L_x_1095) ;  /* 0x0000000000048947 */ /* 0x000fec0003800000 */
[----:B------:R-:W-:Y:S01]  /*11620*/  BPT.TRAP 0x1 ;  /* 0x000000040000795c */ /* 0x000fe20000300000 */
.L_x_1095:
[----:B------:R-:W-:Y:S01]  /*11630*/  SHF.R.S32.HI R9, RZ, 0x1f, R7 ;  /* 0x0000001fff097819 */ /* 0x000fe20000011407 */
[----:B------:R-:W-:Y:S01]  /*11640*/  ULDC.64 UR4, c[0x0][0x328] ;  /* 0x0000ca0000047ab9 */ /* 0x000fe20000000a00 */
[----:B------:R-:W-:-:S03]  /*11650*/  R2UR UR6, R32 ;  /* 0x00000000200672ca */ /* 0x000fc600000e0000 */
[----:B------:R-:W-:-:S04]  /*11660*/  IMAD R2, R9, UR4, RZ ;  /* 0x0000000409027c24 */ /* 0x000fc8000f8e02ff */
[C---:B------:R-:W-:Y:S02]  /*11670*/  IMAD R5, R7.reuse, UR5, R2 ;  /* 0x0000000507057c24 */ /* 0x040fe4000f8e0202 */
[----:B------:R-:W-:Y:S01]  /*11680*/  IMAD.WIDE.U32 R2, R7, UR4, RZ ;  /* 0x0000000407027c25 */ /* 0x000fe2000f8e00ff */
[----:B------:R-:W-:-:S03]  /*11690*/  ULDC.64 UR4, c[0x0][0x338] ;  /* 0x0000ce0000047ab9 */ /* 0x000fc60000000a00 */
[----:B------:R-:W-:Y:S01]  /*116a0*/  IMAD.IADD R3, R3, 0x1, R5 ;  /* 0x0000000103037824 */ /* 0x000fe200078e0205 */
[----:B-----5:R-:W-:Y:S01]  /*116b0*/  SHF.R.S32.HI R5, RZ, 0x1f, R6 ;  /* 0x0000001fff057819 */ /* 0x020fe20000011406 */
[----:B------:R-:W-:-:S04]  /*116c0*/  IMAD.WIDE.U32 R2, R6, UR4, R2 ;  /* 0x0000000406027c25 */ /* 0x000fc8000f8e0002 */
[----:B------:R-:W-:-:S04]  /*116d0*/  IMAD R11, R5, UR4, RZ ;  /* 0x00000004050b7c24 */ /* 0x000fc8000f8e02ff */
        /* <DEDUP_REMOVED lines=15> */
.L_x_1137:
[----:B------:R-:W-:Y:S01]  /*117d0*/  ULDC.64 UR4, c[0x0][0x300] ;  /* 0x0000c00000047ab9 */ /* 0x000fe20000000a00 */
[----:B------:R-:W-:Y:S01]  /*117e0*/  R2UR UR6, R32 ;  /* 0x00000000200672ca */ /* 0x000fe200000e0000 */
[----:B0-----:R-:W-:Y:S01]  /*117f0*/  IMAD R2, R9, UR4, RZ ;  /* 0x0000000409027c24 */ /* 0x001fe2000f8e02ff */
[----:B------:R-:W-:Y:S02]  /*11800*/  SHF.R.U32.HI R28, RZ, 0x3, R8 ;  /* 0x00000003ff1c7819 */ /* 0x000fe40000011608 */
[----:B------:R-:W-:Y:S01]  /*11810*/  SHF.L.U32 R30, R8, 0x3, RZ ;  /* 0x00000003081e7819 */ /* 0x000fe200000006ff */
[C---:B------:R-:W-:Y:S01]  /*11820*/  IMAD R9, R7.reuse, UR5, R2 ;  /* 0x0000000507097c24 */ /* 0x040fe2000f8e0202 */
[C---:B------:R-:W-:Y:S01]  /*11830*/  LOP3.LUT P4, RZ, R16.reuse, 0x10, RZ, 0xc0, !PT ;  /* 0x0000001010ff7812 */ /* 0x040fe2000788c0ff */
[----:B------:R-:W-:Y:S01]  /*11840*/  IMAD.WIDE.U32 R2, R7, UR4, RZ ;  /* 0x0000000407027c25 */ /* 0x000fe2000f8e00ff */
[----:B------:R-:W-:Y:S01]  /*11850*/  ULDC.64 UR4, c[0x0][0x310] ;  /* 0x0000c40000047ab9 */ /* 0x000fe20000000a00 */
[----:B------:R-:W-:-:S02]  /*11860*/  LOP3.LUT P3, RZ, R16, 0x8, RZ, 0xc0, !PT ;  /* 0x0000000810ff7812 */ /* 0x000fc4000786c0ff */
[----:B------:R-:W-:Y:S01]  /*11870*/  IMAD.IADD R3, R3, 0x1, R9 ;  /* 0x0000000103037824 */ /* 0x000fe200078e0209 */
[C---:B------:R-:W-:Y:S01]  /*11880*/  LOP3.LUT P2, RZ, R16.reuse, 0x4, RZ, 0xc0, !PT ;  /* 0x0000000410ff7812 */ /* 0x040fe2000784c0ff */
[----:B------:R-:W-:Y:S01]  /*11890*/  IMAD R5, R5, UR4, RZ ;  /* 0x0000000405057c24 */ /* 0x000fe2000f8e02ff */
[----:B------:R-:W-:Y:S01]  /*118a0*/  LOP3.LUT P1, RZ, R16, 0x2, RZ, 0xc0, !PT ;  /* 0x0000000210ff7812 */ /* 0x000fe2000782c0ff */
        /* <DEDUP_REMOVED lines=9> */
[----:B------:R-:W-:Y:S01]  /*11940*/  IMAD.MOV.U32 R5, RZ, RZ, -0x40 ;  /* 0xffffffc0ff057424 */ /* 0x000fe200078e00ff */
[----:B------:R-:W-:Y:S01]  /*11950*/  LEA R6, P0, R2, UR6, 0x1 ;  /* 0x0000000602067c11 */ /* 0x000fe2000f8008ff */
[----:B------:R-:W-:Y:S01]  /*11960*/  VIADD R7, R3, UR4 ;  /* 0x0000000403077c36 */ /* 0x000fe20008000000 */
[----:B------:R-:W-:Y:S01]  /*11970*/  LOP3.LUT R3, R4, 0x1c0, RZ, 0xc0, !PT ;  /* 0x000001c004037812 */ /* 0x000fe200078ec0ff */
[----:B------:R-:W-:Y:S01]  /*11980*/  IMAD R0, R0, R5, UR47 ;  /* 0x0000002f00007e24 */ /* 0x000fe2000f8e0205 */
[----:B------:R-:W-:Y:S02]  /*11990*/  UMOV UR4, 0xffffffff ;  /* 0xffffffff00047882 */ /* 0x000fe40000000000 */
[----:B------:R-:W-:Y:S01]  /*119a0*/  LOP3.LUT R3, R3, 0x38, R4, 0xf8, !PT ;  /* 0x0000003803037812 */ /* 0x000fe200078ef804 */
[----:B------:R-:W-:Y:S01]  /*119b0*/  IMAD.IADD R0, R0, 0x1, -R28 ;  /* 0x0000000100007824 */ /* 0x000fe200078e0a1c */
[----:B------:R-:W-:Y:S02]  /*119c0*/  LEA.HI.X R7, R2, UR7, R7, 0x1, P0 ;  /* 0x0000000702077c11 */ /* 0x000fe400080f0c07 */
[----:B------:R-:W-:-:S02]  /*119d0*/  LOP3.LUT R3, R3, 0x38, R26, 0x78, !PT ;  /* 0x0000003803037812 */ /* 0x000fc400078e781a */
[----:B------:R-:W-:Y:S02]  /*119e0*/  ISETP.GE.AND P0, PT, R0, 0x1, PT ;  /* 0x000000010000780c */ /* 0x000fe40003f06270 */
[----:B------:R-:W-:Y:S01]  /*119f0*/  LOP3.LUT R30, R3, 0x200, R30, 0xf8, !PT ;  /* 0x00000200031e7812 */ /* 0x000fe200078ef81e */
[----:B------:R-:W-:Y:S10]  /*11a00*/  BRA.DIV UR4, `(.L_x_1097) ;  /* 0x0000002a04f87947 */ /* 0x000ff4000b800000 */
[----:B------:R-:W-:Y:S01]  /*11a10*/  SHFL.IDX PT, R3, R7, RZ, 0x181f ;  /* 0x00181fff07037589 */ /* 0x000fe200000e0000 */
[----:B------:R-:W-:-:S03]  /*11a20*/  @P0 LEA R9, R30, UR45, 0x1 ;  /* 0x0000002d1e090c11 */ /* 0x000fc6000f8e08ff */
[----:B------:R-:W0:Y:S04]  /*11a30*/  SHFL.IDX PT, R2, R6, RZ, 0x181f ;  /* 0x00181fff06027589 */ /* 0x000e2800000e0000 */
[----:B------:R-:W-:Y:S04]  /*11a40*/  SHFL.IDX PT, R5, R7, 0x1, 0x181f ;  /* 0x00381f0007057f89 */ /* 0x000fe800000e0000 */
        /* <DEDUP_REMOVED lines=24> */
.L_x_1147:
[----:B------:R-:W-:Y:S01]  /*11bd0*/  ISETP.GE.AND P0, PT, R0, 0x31, PT ;  /* 0x000000310000780c */ /* 0x000fe20003f06270 */
[----:B-1----:R-:W-:Y:S01]  /*11be0*/  IMAD.MOV.U32 R2, RZ, RZ, R14 ;  /* 0x000000ffff027224 */ /* 0x002fe200078e000e */
[----:B--2---:R-:W-:-:S11]  /*11bf0*/  MOV R3, R4 ;  /* 0x0000000400037202 */ /* 0x004fd60000000f00 */
[----:B------:R-:W-:Y:S01]  /*11c00*/  @P0 IMAD.WIDE.U32 R2, R25, 0x2, R2 ;  /* 0x0000000219020825 */ /* 0x000fe200078e0002 */
[----:B------:R-:W-:-:S05]  /*11c10*/  @P0 LEA R5, R30, UR45, 0x1 ;  /* 0x0000002d1e050c11 */ /* 0x000fca000f8e08ff */
[----:B------:R-:W-:Y:S01]  /*11c20*/  @!PT LDS RZ, [RZ] ;  /* 0x00000000fffff984 */ /* 0x000fe20000000800 */
[----:B------:R-:W-:Y:S01]  /*11c30*/  @!PT LDS RZ, [RZ] ;  /* 0x00000000fffff984 */ /* 0x000fe20000000800 */
[----:B------:R-:W-:Y:S01]  /*11c40*/  @!PT LDS RZ, [RZ] ;  /* 0x00000000fffff984 */ /* 0x000fe20000000800 */
[----:B------:R0:W-:Y:S04]  /*11c50*/  @P0 LDGSTS.E.BYPASS.LTC128B.128 [R5+0x21c00], desc[UR60][R2.64], !P4 ;  /* 0x21c0000002050fae */ /* 0x0001e8000e101d7c */
[----:B------:R0:W-:Y:S04]  /*11c60*/  @P0 LDGSTS.E.BYPASS.LTC128B.128 [R5+0x23c00], desc[UR60][R2.64+0x80], !P3 ;  /* 0x23c0008002050fae */ /* 0x0001e8000d901d7c */
[----:B------:R0:W-:Y:S04]  /*11c70*/  @P0 LDGSTS.E.BYPASS.LTC128B.128 [R5+0x25c00], desc[UR60][R2.64+0x100], !P2 ;  /* 0x25c0010002050fae */ /* 0x0001e8000d101d7c */
[----:B------:R0:W-:Y:S01]  /*11c80*/  @P0 LDGSTS.E.BYPASS.LTC128B.128 [R5+0x27c00], desc[UR60][R2.64+0x180], !P1 ;  /* 0x27c0018002050fae */ /* 0x0001e2000c901d7c */
[----:B------:R-:W-:Y:S01]  /*11c90*/  NOP ;  /* 0x0000000000007918 */ /* 0x000fe20000000000 */
[----:B------:R-:W-:Y:S02]  /*11ca0*/  SYNCS.ARRIVE.TRANS64.RED.A0T1 RZ, [UR45+0x30830], RZ ;  /* 0x030830ffffff79a7 */ /* 0x000fe4000820042d */
[----:B------:R-:W-:Y:S01]  /*11cb0*/  ARRIVES.LDGSTSBAR.64.TRANSCNT [UR45+0x30830] ;  /* 0x03083000ff0079b0 */ /* 0x000fe20008000aad */
[----:B------:R-:W-:Y:S01]  /*11cc0*/  NOP ;  /* 0x0000000000007918 */ /* 0x000fe20000000000 */
[----:B------:R-:W-:-:S13]  /*11cd0*/  LOP3.LUT P1, RZ, R16, 0x20, RZ, 0xc0, !PT ;  /* 0x0000002010ff7812 */ /* 0x000fda000782c0ff */
[----:B0-----:R-:W-:Y:S05]  /*11ce0*/  @!P1 BRA `(.L_x_1098) ;  /* 0x0000000000049947 */ /* 0x001fea0003800000 */
[----:B------:R-:W-:Y:S01]  /*11cf0*/  BPT.TRAP 0x1 ;  /* 0x000000040000795c */ /* 0x000fe20000300000 */
.L_x_1098:
        /* <DEDUP_REMOVED lines=30> */
.L_x_1099:
[----:B------:R-:W-:Y:S01]  /*11ee0*/  UISETP.NE.AND UP0, UPT, UR48, URZ, UPT ;  /* 0x0000003f3000728c */ /* 0x000fe2000bf05270 */
[----:B------:R-:W-:Y:S01]  /*11ef0*/  VIADD R0, R37, UR40 ;  /* 0x0000002825007c36 */ /* 0x000fe20008000000 */
[----:B------:R-:W0:Y:S01]  /*11f00*/  LDC R7, c[0x0][0x448] ;  /* 0x00011200ff077b82 */ /* 0x000e220000000800 */
[----:B------:R-:W-:Y:S01]  /*11f10*/  IMAD.U32 R4, RZ, RZ, UR36 ;  /* 0x00000024ff047e24 */ /* 0x000fe2000f8e00ff */
[----:B------:R-:W-:Y:S01]  /*11f20*/  MOV R3, UR46 ;  /* 0x0000002e00037c02 */ /* 0x000fe20008000f00 */
[----:B------:R-:W-:Y:S01]  /*11f30*/  IMAD.MOV.U32 R9, RZ, RZ, R0 ;  /* 0x000000ffff097224 */ /* 0x000fe200078e0000 */
[----:B------:R-:W-:Y:S01]  /*11f40*/  PLOP3.LUT P0, PT, PT, PT, UP0, 0x80, 0x0 ;  /* 0x000000000000781c */ /* 0x000fe20003f0f008 */
[----:B------:R-:W-:-:S04]  /*11f50*/  IMAD.U32 R5, RZ, RZ, UR37 ;  /* 0x00000025ff057e24 */ /* 0x000fc8000f8e00ff */
[----:B------:R-:W-:-:S08]  /*11f60*/  @UP0 ULDC UR4, c[0x0][0x44c] ;  /* 0x0001130000040ab9 */ /* 0x000fd00000000800 */
[----:B------:R-:W-:Y:S01]  /*11f70*/  @P0 IMAD.HI.U32 R2, R0, UR4, RZ ;  /* 0x0000000400020c27 */ /* 0x000fe2000f8e00ff */
[----:B------:R-:W-:Y:S01]  /*11f80*/  PLOP3.LUT P0, PT, PT, PT, UP0, 0x80, 0x0 ;  /* 0x000000000000781c */ /* 0x000fe20003f0f008 */
[----:B------:R-:W-:-:S12]  /*11f90*/  @UP0 ULDC UR4, c[0x0][0x450] ;  /* 0x0001140000040ab9 */ /* 0x000fd80000000800 */
[----:B------:R-:W-:Y:S01]  /*11fa0*/  @P0 SHF.R.U32.HI R9, RZ, UR4, R2 ;  /* 0x00000004ff090c19 */ /* 0x000fe20008011602 */
[----:B------:R-:W-:Y:S01]  /*11fb0*/  ULDC.64 UR4, c[0x0][0x2e0] ;  /* 0x0000b80000047ab9 */ /* 0x000fe20000000a00 */
[----:B------:R-:W-:Y:S01]  /*11fc0*/  MOV R2, R4 ;  /* 0x0000000400027202 */ /* 0x000fe20000000f00 */
[----:B------:R-:W-:-:S04]  /*11fd0*/  IMAD R26, R26, UR4, RZ ;  /* 0x000000041a1a7c24 */ /* 0x000fc8000f8e02ff */
[----:B------:R-:W-:-:S04]  /*11fe0*/  IMAD.WIDE.U32 R2, R23, UR4, R2 ;  /* 0x0000000417027c25 */ /* 0x000fc8000f8e0002 */
[----:B------:R-:W-:Y:S01]  /*11ff0*/  IMAD R5, R23, UR5, R26 ;  /* 0x0000000517057c24 */ /* 0x000fe2000f8e021a */
[----:B------:R-:W-:-:S03]  /*12000*/  ULDC.64 UR4, c[0x0][0x2d0] ;  /* 0x0000b40000047ab9 */ /* 0x000fc60000000a00 */
[----:B------:R-:W-:Y:S02]  /*12010*/  IMAD.IADD R3, R3, 0x1, R5 ;  /* 0x0000000103037824 */ /* 0x000fe400078e0205 */
[----:B------:R-:W-:Y:S02]  /*12020*/  IMAD.MOV R5, RZ, RZ, -R9 ;  /* 0x000000ffff057224 */ /* 0x000fe400078e0a09 */
[----:B------:R-:W-:-:S04]  /*12030*/  IMAD.WIDE.U32 R2, R9, UR4, R2 ;  /* 0x0000000409027c25 */ /* 0x000fc8000f8e0002 */
[----:B0-----:R-:W-:Y:S01]  /*12040*/  IMAD R5, R7, R5, R0 ;  /* 0x0000000507057224 */ /* 0x001fe200078e0200 */
[----:B------:R-:W-:-:S05]  /*12050*/  SHF.R.S32.HI R0, RZ, 0x1f, R9 ;  /* 0x0000001fff007819 */ /* 0x000fca0000011409 */
[----:B------:R-:W-:-:S04]  /*12060*/  IMAD R0, R0, UR4, RZ ;  /* 0x0000000400007c24 */ /* 0x000fc8000f8e02ff */
        /* <DEDUP_REMOVED lines=9> */
[C---:B------:R-:W-:Y:S01]  /*12100*/  LEA R0, P0, R2.reuse, UR4, 0x1 ;  /* 0x0000000402007c11 */ /* 0x040fe2000f8008ff */
        /* <DEDUP_REMOVED lines=10> */
[----:B------:R-:W-:Y:S02]  /*121b0*/  VIADD R8, R28, UR40 ;  /* 0x000000281c087c36 */ /* 0x000fe40008000000 */
        /* <DEDUP_REMOVED lines=15> */
[----:B0-----:R-:W-:Y:S10]  /*122b0*/  SHFL.IDX PT, R3, R6, 0x2, 0x181f ;  /* 0x00581f0006037f89 */ /* 0x001ff400000e0000 */
[----:B-1----:R-:W-:Y:S01]  /*122c0*/  @!P0 IMAD.WIDE.U32 R4, R25, 0x2, R4 ;  /* 0x0000000219048825 */ /* 0x002fe200078e0004 */
        /* <DEDUP_REMOVED lines=16> */
[----:B------:R-:W-:-:S02]  /*123d0*/  ISETP.GE.AND P0, PT, R10, R7, PT ;  /* 0x000000070a00720c */ /* 0x000fc40003f06270 */
[----:B------:R-:W-:Y:S01]  /*123e0*/  IADD3 R10, R8, 0x40, RZ ;  /* 0x00000040080a7810 */ /* 0x000fe20007ffe0ff */
        /* <DEDUP_REMOVED lines=36> */
.L_x_1164:
[----:B------:R-:W-:Y:S01]  /*12630*/  IADD3 R8, R8, 0x70, RZ ;  /* 0x0000007008087810 */ /* 0x000fe20007ffe0ff */
[----:B------:R-:W-:Y:S01]  /*12640*/  BSSY B0, `(.L_x_1101) ;  /* 0x000000e000007945 */ /* 0x000fe20003800000 */
[----:B-1----:R-:W-:Y:S02]  /*12650*/  IMAD.MOV.U32 R2, RZ, RZ, R14 ;  /* 0x000000ffff027224 */ /* 0x002fe400078e000e */
[----:B------:R-:W-:Y:S01]  /*12660*/  ISETP.GE.AND P0, PT, R8, R7, PT ;  /* 0x000000070800720c */ /* 0x000fe20003f06270 */
[----:B------:R-:W-:-:S12]  /*12670*/  IMAD.MOV.U32 R3, RZ, RZ, R6 ;  /* 0x000000ffff037224 */ /* 0x000fd800078e0006 */
[----:B------:R-:W-:Y:S05]  /*12680*/  @P0 BRA `(.L_x_1102) ;  /* 0x0000000000240947 */ /* 0x000fea0003800000 */
[----:B------:R-:W-:Y:S01]  /*12690*/  IMAD.WIDE.U32 R2, R25, 0x2, R2 ;  /* 0x0000000219027825 */ /* 0x000fe200078e0002 */
        /* <DEDUP_REMOVED lines=8> */
.L_x_1102:
[----:B------:R-:W-:Y:S05]  /*12720*/  BSYNC B0 ;  /* 0x0000000000007941 */ /* 0x000fea0003800000 */
.L_x_1101:
[----:B------:R-:W-:Y:S01]  /*12730*/  NOP ;  /* 0x0000000000007918 */ /* 0x000fe20000000000 */
[----:B------:R-:W-:Y:S01]  /*12740*/  SYNCS.ARRIVE.TRANS64.RED.A0T1 RZ, [UR45+0x30800], RZ ;  /* 0x030800ffffff79a7 */ /* 0x000fe2000820042d */
[----:B------:R-:W-:Y:S01]  /*12750*/  MOV R0, 0x1 ;  /* 0x0000000100007802 */ /* 0x000fe20000000f00 */
[----:B------:R-:W-:Y:S01]  /*12760*/  VIADD R19, R19, 0xfffffffe ;  /* 0xfffffffe13137836 */ /* 0x000fe20000000000 */
[----:B------:R-:W-:Y:S01]  /*12770*/  ARRIVES.LDGSTSBAR.64.TRANSCNT [UR45+0x30800] ;  /* 0x03080000ff0079b0 */ /* 0x000fe20008000aad */
[----:B------:R-:W-:Y:S01]  /*12780*/  IMAD.MOV.U32 R23, RZ, RZ, 0x1 ;  /* 0x00000001ff177424 */ /* 0x000fe200078e00ff */
[----:B------:R-:W-:Y:S01]  /*12790*/  SHF.L.U32 R0, R0, 0x1f, RZ ;  /* 0x0000001f00007819 */ /* 0x000fe200000006ff */
[----:B------:R-:W-:Y:S01]  /*127a0*/  NOP ;  /* 0x0000000000007918 */ /* 0x000fe20000000000 */
[----:B------:R-:W-:Y:S02]  /*127b0*/  SYNCS.ARRIVE.TRANS64.A1T0 RZ, [UR45+0x30800], RZ ;  /* 0x030800ffffff79a7 */ /* 0x000fe4000810002d */
[----:B------:R-:W1:Y:S02]  /*127c0*/  SYNCS.PHASECHK.TRANS64.TRYWAIT P0, [UR45+0x30820], R0 ;  /* 0x03082000ff0075a7 */ /* 0x000e64000800016d */
[----:B-1----:R-:W-:Y:S05]  /*127d0*/  @!P0 BRA `(.L_x_1103) ;  /* 0x0000002c00688947 */ /* 0x002fea0003800000 */
.L_x_1165:
[----:B------:R-:W-:Y:S02]  /*127e0*/  ISETP.GE.AND P0, PT, R19, UR49, PT ;  /* 0x0000003113007c0c */ /* 0x000fe4000bf06270 */
[----:B------:R-:W-:-:S11]  /*127f0*/  MOV R20, RZ ;  /* 0x000000ff00147202 */ /* 0x000fd60000000f00 */
[----:B------:R-:W-:Y:S05]  /*12800*/  @!P0 BRA `(.L_x_1104) ;  /* 0x0000001000088947 */ /* 0x000fea0003800000 */
[----:B0-----:R-:W0:Y:S01]  /*12810*/  S2R R2, SR_TID.X ;  /* 0x0000000000027919 */ /* 0x001e220000002100 */
[----:B------:R-:W-:Y:S01]  /*12820*/  UIADD3 UR4, UR44, 0x1, URZ ;  /* 0x000000012c047890 */ /* 0x000fe2000fffe03f */
[----:B------:R-:W-:Y:S01]  /*12830*/  LOP3.LUT R3, RZ, UR42, RZ, 0x33, !PT ;  /* 0x0000002aff037c12 */ /* 0x000fe2000f8e33ff */
[----:B------:R-:W-:Y:S01]  /*12840*/  BSSY B0, `(.L_x_1104) ;  /* 0x00000fe000007945 */ /* 0x000fe20003800000 */
[----:B------:R-:W-:Y:S01]  /*12850*/  LOP3.LUT R5, RZ, UR41, RZ, 0x33, !PT ;  /* 0x00000029ff057c12 */ /* 0x000fe2000f8e33ff */
[----:B------:R-:W-:Y:S01]  /*12860*/  UIMAD UR4, UR4, UR38, URZ ;  /* 0x00000026040472a4 */ /* 0x000fe2000f8e023f */
[----:B------:R-:W-:-:S05]  /*12870*/  IMAD.MOV.U32 R19, RZ, RZ, RZ ;  /* 0x000000ffff137224 */ /* 0x000fca00078e00ff */
[----:B------:R-:W-:Y:S01]  /*12880*/  LOP3.LUT R0, RZ, UR4, RZ, 0x33, !PT ;  /* 0x00000004ff007c12 */ /* 0x000fe2000f8e33ff */
[----:B------:R-:W-:Y:S02]  /*12890*/  ULDC UR4, c[0x0][0x2f4] ;  /* 0x0000bd0000047ab9 */ /* 0x000fe40000000800 */
[----:B------:R-:W-:Y:S02]  /*128a0*/  ISETP.GE.AND P4, PT, R25, UR4, PT ;  /* 0x0000000419007c0c */ /* 0x000fe4000bf86270 */
[----:B------:R-:W-:Y:S02]  /*128b0*/  VIADDMNMX R0, R0, -UR43, R3, !PT ;  /* 0x8000002b00007c46 */ /* 0x000fe4000f800103 */
[----:B------:R-:W-:Y:S02]  /*128c0*/  ISETP.GE.AND P3, PT, R36, UR4, PT ;  /* 0x0000000424007c0c */ /* 0x000fe4000bf66270 */
[----:B------:R-:W-:Y:S02]  /*128d0*/  VIMNMX R0, R0, R5, !PT ;  /* 0x0000000500007248 */ /* 0x000fe40007fe0100 */
[----:B------:R-:W-:-:S02]  /*128e0*/  ISETP.GE.AND P2, PT, R35, UR4, PT ;  /* 0x0000000423007c0c */ /* 0x000fc4000bf46270 */
[----:B------:R-:W-:Y:S02]  /*128f0*/  IADD3 R27, -R0, -0x2, RZ ;  /* 0xfffffffe001b7810 */ /* 0x000fe40007ffe1ff */
[----:B------:R-:W-:Y:S02]  /*12900*/  ISETP.GE.AND P1, PT, R34, UR4, PT ;  /* 0x0000000422007c0c */ /* 0x000fe4000bf26270 */
[----:B0-----:R-:W-:-:S04]  /*12910*/  LOP3.LUT R2, R2, 0x7f, RZ, 0xc0, !PT ;  /* 0x0000007f02027812 */ /* 0x001fc800078ec0ff */
[----:B------:R-:W-:-:S04]  /*12920*/  SHF.R.U32.HI R2, RZ, 0x3, R2 ;  /* 0x00000003ff027819 */ /* 0x000fc80000011602 */
[----:B------:R-:W-:Y:S02]  /*12930*/  IADD3 R22, R24, R22, R2 ;  /* 0x0000001618167210 */ /* 0x000fe40007ffe002 */
[----:B------:R-:W-:Y:S01]  /*12940*/  IADD3 R3, -R2, UR47, RZ ;  /* 0x0000002f02037c10 */ /* 0x000fe2000fffe1ff */
[----:B------:R-:W-:Y:S02]  /*12950*/  IMAD.SHL.U32 R2, R25, 0x2, RZ ;  /* 0x0000000219027824 */ /* 0x000fe400078e00ff */
[----:B------:R-:W-:Y:S01]  /*12960*/  VIADD R5, R22, 0xffffff40 ;  /* 0xffffff4016057836 */ /* 0x000fe20000000000 */
[----:B------:R-:W-:Y:S01]  /*12970*/  MOV R22, 0x1 ;  /* 0x0000000100167802 */ /* 0x000fe20000000f00 */
[C---:B------:R-:W-:Y:S02]  /*12980*/  IMAD R3, R0.reuse, 0x40, R3 ;  /* 0x0000004000037824 */ /* 0x040fe400078e0203 */
[----:B------:R-:W-:-:S03]  /*12990*/  IMAD R10, R0, -0x40, R5 ;  /* 0xffffffc0000a7824 */ /* 0x000fc600078e0205 */
[----:B------:R-:W-:-:S07]  /*129a0*/  IADD3 R0, R3, 0x80, RZ ;  /* 0x0000008003007810 */ /* 0x000fce0007ffe0ff */
.L_x_1117:
[----:B------:R-:W2:Y:S01]  /*129b0*/  LDL R8, [R1] ;  /* 0x0000000001087983 */ /* 0x000ea20000100800 */
[----:B------:R-:W0:Y:S01]  /*129c0*/  LDC R2, c[0x0][0x430] ;  /* 0x00010c00ff027b82 */ /* 0x000e220000000800 */
[----:B------:R-:W-:Y:S01]  /*129d0*/  ISETP.GT.U32.AND P6, PT, R37, 0x3f, PT ;  /* 0x0000003f2500780c */ /* 0x000fe20003fc4070 */
[----:B------:R-:W-:-:S12]  /*129e0*/  IMAD.MOV.U32 R9, RZ, RZ, R10 ;  /* 0x000000ffff097224 */ /* 0x000fd800078e000a */
[----:B------:R-:W2:Y:S01]  /*129f0*/  @!P6 LDC.64 R6, c[0x0][0x428] ;  /* 0x00010a00ff06eb82 */ /* 0x000ea20000000a00 */
[----:B0-----:R-:W-:-:S13]  /*12a00*/  ISETP.NE.AND P0, PT, R2, 0x1, PT ;  /* 0x000000010200780c */ /* 0x001fda0003f05270 */
[----:B------:R-:W0:Y:S08]  /*12a10*/  @P0 LDC R3, c[0x0][0x434] ;  /* 0x00010d00ff030b82 */ /* 0x000e300000000800 */
[----:B-1----:R-:W1:Y:S01]  /*12a20*/  @P0 LDC R5, c[0x0][0x438] ;  /* 0x00010e00ff050b82 */ /* 0x002e620000000800 */
[----:B0-----:R-:W-:-:S05]  /*12a30*/  @P0 IMAD.HI.U32 R2, R10, R3, RZ ;  /* 0x000000030a020227 */ /* 0x001fca00078e00ff */
[----:B-1----:R-:W-:Y:S02]  /*12a40*/  @P0 SHF.R.U32.HI R9, RZ, R5, R2 ;  /* 0x00000005ff090219 */ /* 0x002fe40000011602 */
[----:B------:R-:W0:Y:S02]  /*12a50*/  @!P6 LDC.64 R4, c[0x0][0x418] ;  /* 0x00010600ff04eb82 */ /* 0x000e240000000a00 */
[----:B------:R-:W-:Y:S01]  /*12a60*/  @!P6 SHF.R.S32.HI R3, RZ, 0x1f, R9 ;  /* 0x0000001fff03e819 */ /* 0x000fe20000011409 */
[----:B--2---:R-:W-:-:S04]  /*12a70*/  @!P6 IMAD R2, R8, R6, RZ ;  /* 0x000000060802e224 */ /* 0x004fc800078e02ff */
[----:B------:R-:W-:Y:S02]  /*12a80*/  @!P6 IMAD R7, R33, R7, R2 ;  /* 0x000000072107e224 */ /* 0x000fe400078e0202 */
[----:B------:R-:W-:-:S04]  /*12a90*/  @!P6 IMAD.MOV.U32 R2, RZ, RZ, R9 ;  /* 0x000000ffff02e224 */ /* 0x000fc800078e0009 */
[----:B------:R-:W-:-:S05]  /*12aa0*/  @!P6 IMAD.WIDE.U32 R2, R33, R6, R2 ;  /* 0x000000062102e225 */ /* 0x000fca00078e0002 */
[----:B------:R-:W-:Y:S02]  /*12ab0*/  @!P6 IADD3 R3, R7, R3, RZ ;  /* 0x000000030703e210 */ /* 0x000fe40007ffe0ff */
[----:B0-----:R-:W-:Y:S01]  /*12ac0*/  @!P6 LEA R4, P0, R2, R4, 0x2 ;  /* 0x000000040204e211 */ /* 0x001fe200078010ff */
[----:B------:R-:W-:-:S03]  /*12ad0*/  IMAD.MOV.U32 R6, RZ, RZ, RZ ;  /* 0x000000ffff067224 */ /* 0x000fc600078e00ff */
[----:B------:R-:W-:-:S05]  /*12ae0*/  @!P6 LEA.HI.X R5, R2, R5, R3, 0x2, P0 ;  /* 0x000000050205e211 */ /* 0x000fca00000f1403 */
[----:B------:R0:W5:Y:S01]  /*12af0*/  @!P6 LDG.E R6, desc[UR60][R4.64] ;  /* 0x0000003c0406e981 */ /* 0x000162000c1e1900 */
[----:B------:R-:W-:Y:S01]  /*12b00*/  LOP3.LUT P5, RZ, R16, 0x20, RZ, 0xc0, !PT ;  /* 0x0000002010ff7812 */ /* 0x000fe200078ac0ff */
[----:B------:R-:W-:-:S05]  /*12b10*/  VIADD R20, R19, 0x1 ;  /* 0x0000000113147836 */ /* 0x000fca0000000000 */
[----:B------:R-:W-:-:S04]  /*12b20*/  ISETP.NE.AND P0, PT, R20, 0x2, PT ;  /* 0x000000021400780c */ /* 0x000fc80003f05270 */
[----:B------:R-:W-:Y:S02]  /*12b30*/  SEL R23, RZ, 0x1, P0 ;  /* 0x00000001ff177807 */ /* 0x000fe40000000000 */
[----:B------:R-:W-:Y:S02]  /*12b40*/  SEL R20, R20, RZ, P0 ;  /* 0x000000ff14147207 */ /* 0x000fe40000000000 */
[----:B------:R-:W-:Y:S01]  /*12b50*/  LOP3.LUT R23, R22, R23, RZ, 0x3c, !PT ;  /* 0x0000001716177212 */ /* 0x000fe200078e3cff */
[----:B0-----:R-:W-:Y:S06]  /*12b60*/  @!P5 BRA `(.L_x_1105) ;  /* 0x000000000004d947 */ /* 0x001fec0003800000 */
[----:B------:R-:W-:Y:S01]  /*12b70*/  BPT.TRAP 0x1 ;  /* 0x000000040000795c */ /* 0x000fe20000300000 */
.L_x_1105:
[----:B------:R-:W-:Y:S01]  /*12b80*/  LEA R21, R20, UR45, 0x3 ;  /* 0x0000002d14157c11 */ /* 0x000fe2000f8e18ff */
[----:B------:R-:W-:Y:S01]  /*12b90*/  BSSY B1, `(.L_x_1106) ;  /* 0x0000004000017945 */ /* 0x000fe20003800000 */
[----:B------:R-:W-:-:S04]  /*12ba0*/  SHF.L.U32 R2, R23, 0x1f, RZ ;  /* 0x0000001f17027819 */ /* 0x000fc800000006ff */
[----:B------:R-:W0:Y:S02]  /*12bb0*/  SYNCS.PHASECHK.TRANS64.TRYWAIT P0, [R21+URZ+0x30840], R2 ;  /* 0x03084002150075a7 */ /* 0x000e24000800017f */
[----:B0-----:R-:W-:Y:S05]  /*12bc0*/  @!P0 BRA `(.L_x_1107) ;  /* 0x0000002800848947 */ /* 0x001fea0003800000 */
.L_x_1166:
[----:B------:R-:W-:Y:S05]  /*12bd0*/  BSYNC B1 ;  /* 0x0000000000017941 */ /* 0x000fea0003800000 */
.L_x_1106:
        /* <DEDUP_REMOVED lines=9> */
[----:B0-----:R-:W-:-:S04]  /*12c70*/  IMAD R2, R24, UR4, RZ ;  /* 0x0000000418027c24 */ /* 0x001fc8000f8e02ff */
[C---:B------:R-:W-:Y:S02]  /*12c80*/  IMAD R5, R7.reuse, UR5, R2 ;  /* 0x0000000507057c24 */ /* 0x040fe4000f8e0202 */
[----:B------:R-:W-:Y:S01]  /*12c90*/  IMAD.WIDE.U32 R2, R7, UR4, RZ ;  /* 0x0000000407027c25 */ /* 0x000fe2000f8e00ff */
[----:B------:R-:W-:-:S04]  /*12ca0*/  ULDC.64 UR4, c[0x0][0x310] ;  /* 0x0000c40000047ab9 */ /* 0x000fc80000000a00 */
[----:B------:R-:W-:Y:S01]  /*12cb0*/  IADD3 R3, R3, R5, RZ ;  /* 0x0000000503037210 */ /* 0x000fe20007ffe0ff */
[----:B------:R-:W-:-:S04]  /*12cc0*/  IMAD R5, R26, UR4, RZ ;  /* 0x000000041a057c24 */ /* 0x000fc8000f8e02ff */
[C---:B------:R-:W-:Y:S02]  /*12cd0*/  IMAD R5, R6.reuse, UR5, R5 ;  /* 0x0000000506057c24 */ /* 0x040fe4000f8e0205 */
[----:B------:R-:W-:Y:S01]  /*12ce0*/  IMAD.WIDE.U32 R2, R6, UR4, R2 ;  /* 0x0000000406027c25 */ /* 0x000fe2000f8e0002 */
[----:B------:R-:W-:-:S03]  /*12cf0*/  ULDC.64 UR4, c[0x0][0x308] ;  /* 0x0000c20000047ab9 */ /* 0x000fc60000000a00 */
[----:B------:R-:W-:Y:S02]  /*12d00*/  IMAD.IADD R3, R3, 0x1, R5 ;  /* 0x0000000103037824 */ /* 0x000fe400078e0205 */
[----:B------:R-:W-:Y:S01]  /*12d10*/  IMAD.U32 R5, RZ, RZ, UR4 ;  /* 0x00000004ff057e24 */ /* 0x000fe2000f8e00ff */
[----:B------:R-:W-:-:S03]  /*12d20*/  UIMAD UR4, UR6, UR4, URZ ;  /* 0x00000004060472a4 */ /* 0x000fc6000f8e023f */
[----:B------:R-:W-:Y:S01]  /*12d30*/  IMAD.WIDE.U32 R2, R5, UR39, R2 ;  /* 0x0000002705027c25 */ /* 0x000fe2000f8e0002 */
[----:B------:R-:W-:Y:S01]  /*12d40*/  UIMAD UR4, UR39, UR5, UR4 ;  /* 0x00000005270472a4 */ /* 0x000fe2000f8e0204 */
[----:B------:R-:W-:Y:S02]  /*12d50*/  ULDC.64 UR6, c[0x0][0x2e8] ;  /* 0x0000ba0000067ab9 */ /* 0x000fe40000000a00 */
[----:B------:R-:W-:-:S03]  /*12d60*/  LEA R28, P0, R2, UR6, 0x1 ;  /* 0x00000006021c7c11 */ /* 0x000fc6000f8008ff */
[----:B------:R-:W-:Y:S01]  /*12d70*/  IADD3 R31, R3, UR4, RZ ;  /* 0x00000004031f7c10 */ /* 0x000fe2000fffe0ff */
[----:B------:R-:W-:-:S03]  /*12d80*/  UMOV UR4, 0xffffffff ;  /* 0xffffffff00047882 */ /* 0x000fc60000000000 */
[----:B------:R-:W-:Y:S01]  /*12d90*/  LEA.HI.X R31, R2, UR7, R31, 0x1, P0 ;  /* 0x00000007021f7c11 */ /* 0x000fe200080f0c1f */
[----:B------:R-:W-:Y:S06]  /*12da0*/  BRA.DIV UR4, `(.L_x_1108) ;  /* 0x0000002a04207947 */ /* 0x000fec000b800000 */
[----:B------:R-:W0:Y:S01]  /*12db0*/  SHFL.IDX PT, R14, R28, RZ, 0x181f ;  /* 0x00181fff1c0e7589 */ /* 0x000e2200000e0000 */
[----:B------:R-:W-:Y:S01]  /*12dc0*/  IMAD.SHL.U32 R11, R25, 0x2, RZ ;  /* 0x00000002190b7824 */ /* 0x000fe200078e00ff */
[----:B------:R-:W-:Y:S02]  /*12dd0*/  LOP3.LUT R16, R16, 0xfffff7ff, RZ, 0xc0, !PT ;  /* 0xfffff7ff10107812 */ /* 0x000fe400078ec0ff */
[----:B------:R-:W1:Y:S01]  /*12de0*/  SHFL.IDX PT, R3, R31, RZ, 0x181f ;  /* 0x00181fff1f037589 */ /* 0x000e6200000e0000 */
[----:B------:R-:W-:Y:S02]  /*12df0*/  LEA R29, R29, UR45, 0x1 ;  /* 0x0000002d1d1d7c11 */ /* 0x000fe4000f8e08ff */
[----:B------:R-:W-:Y:S01]  /*12e00*/  @P1 LOP3.LUT R16, R16, 0x800, RZ, 0xfc, !PT ;  /* 0x0000080010101812 */ /* 0x000fe200078efcff */
[----:B------:R-:W2:Y:S03]  /*12e10*/  SHFL.IDX PT, R2, R28, 0x1, 0x181f ;  /* 0x00381f001c027f89 */ /* 0x000ea600000e0000 */
[----:B------:R-:W-:-:S02]  /*12e20*/  LOP3.LUT P1, RZ, R16, 0x10, RZ, 0xc0, !PT ;  /* 0x0000001010ff7812 */ /* 0x000fc4000782c0ff */
[----:B------:R-:W-:Y:S02]  /*12e30*/  LOP3.LUT P6, RZ, R16, 0x4, RZ, 0xc0, !PT ;  /* 0x0000000410ff7812 */ /* 0x000fe400078cc0ff */
[----:B0-----:R-:W-:Y:S02]  /*12e40*/  IADD3 R8, P0, R14, R11, RZ ;  /* 0x0000000b0e087210 */ /* 0x001fe40007f1e0ff */
[----:B------:R-:W-:Y:S02]  /*12e50*/  SHFL.IDX PT, R14, R28, 0x3, 0x181f ;  /* 0x00781f001c0e7f89 */ /* 0x000fe400000e0000 */
[----:B-1----:R-:W-:Y:S02]  /*12e60*/  IADD3.X R9, RZ, R3, RZ, P0, !PT ;  /* 0x00000003ff097210 */ /* 0x002fe400007fe4ff */
[----:B------:R-:W0:Y:S01]  /*12e70*/  SHFL.IDX PT, R3, R31, 0x1, 0x181f ;  /* 0x00381f001f037f89 */ /* 0x000e2200000e0000 */
[----:B--2---:R-:W-:-:S03]  /*12e80*/  IADD3 R4, P0, R2, R11, RZ ;  /* 0x0000000b02047210 */ /* 0x004fc60007f1e0ff */
[----:B------:R-:W1:Y:S04]  /*12e90*/  SHFL.IDX PT, R2, R28, 0x2, 0x181f ;  /* 0x00581f001c027f89 */ /* 0x000e6800000e0000 */
[----:B------:R2:W-:Y:S01]  /*12ea0*/  LDGSTS.E.BYPASS.LTC128B.128 [R29+0x20400], desc[UR60][R8.64], !P1 ;  /* 0x20400000081d7fae */ /* 0x0005e2000c901d7c */
[----:B0-----:R-:W-:-:S03]  /*12eb0*/  IMAD.X R5, RZ, RZ, R3, P0 ;  /* 0x000000ffff057224 */ /* 0x001fc600000e0603 */
[----:B------:R-:W0:Y:S01]  /*12ec0*/  SHFL.IDX PT, R3, R31, 0x2, 0x181f ;  /* 0x00581f001f037f89 */ /* 0x000e2200000e0000 */
[----:B-1----:R-:W-:-:S03]  /*12ed0*/  IADD3 R2, P0, R2, R11, RZ ;  /* 0x0000000b02027210 */ /* 0x002fc60007f1e0ff */
[----:B------:R-:W1:Y:S02]  /*12ee0*/  SHFL.IDX PT, R31, R31, 0x3, 0x181f ;  /* 0x00781f001f1f7f89 */ /* 0x000e6400000e0000 */
[----:B0-----:R-:W-:Y:S01]  /*12ef0*/  IMAD.X R3, RZ, RZ, R3, P0 ;  /* 0x000000ffff037224 */ /* 0x001fe200000e0603 */
        /* <DEDUP_REMOVED lines=11> */
[----:B------:R2:W-:Y:S04]  /*12fb0*/  LDGSTS.E.BYPASS.LTC128B.128 [R29+0x25400], desc[UR60][R2.64+0x100], !P6 ;  /* 0x25400100021d7fae */ /* 0x0005e8000f101d7c */
[----:B-1----:R2:W-:Y:S02]  /*12fc0*/  LDGSTS.E.BYPASS.LTC128B.128 [R29+0x27400], desc[UR60][R2.64+0x180], !P5 ;  /* 0x27400180021d7fae */ /* 0x0025e4000e901d7c */
.L_x_1176:
[----:B--2---:R-:W-:Y:S02]  /*12fd0*/  SHF.L.U32 R2, R25, 0x1, RZ ;  /* 0x0000000119027819 */ /* 0x004fe400000006ff */
[----:B------:R-:W-:Y:S02]  /*12fe0*/  P2R R4, PR, RZ, 0x2 ;  /* 0x00000002ff047803 */ /* 0x000fe40000000000 */
[----:B------:R-:W-:Y:S02]  /*12ff0*/  IADD3 R2, P0, R14, R2, RZ ;  /* 0x000000020e027210 */ /* 0x000fe40007f1e0ff */
[C---:B------:R-:W-:Y:S02]  /*13000*/  LOP3.LUT P1, RZ, R16.reuse, 0x10, RZ, 0xc0, !PT ;  /* 0x0000001010ff7812 */ /* 0x040fe4000782c0ff */
[C---:B------:R-:W-:Y:S01]  /*13010*/  LOP3.LUT P6, RZ, R16.reuse, 0x4, RZ, 0xc0, !PT ;  /* 0x0000000410ff7812 */ /* 0x040fe200078cc0ff */
[----:B------:R-:W-:Y:S01]  /*13020*/  IMAD.X R3, RZ, RZ, R31, P0 ;  /* 0x000000ffff037224 */ /* 0x000fe200000e061f */
[----:B------:R-:W-:-:S09]  /*13030*/  LOP3.LUT P0, RZ, R16, 0x8, RZ, 0xc0, !PT ;  /* 0x0000000810ff7812 */ /* 0x000fd2000780c0ff */
[----:B------:R-:W-:Y:S01]  /*13040*/  @!PT LDS RZ, [RZ] ;  /* 0x00000000fffff984 */ /* 0x000fe20000000800 */
[----:B------:R-:W-:Y:S01]  /*13050*/  @!PT LDS RZ, [RZ] ;  /* 0x00000000fffff984 */ /* 0x000fe20000000800 */
[----:B------:R-:W-:Y:S01]  /*13060*/  @!PT LDS RZ, [RZ] ;  /* 0x00000000fffff984 */ /* 0x000fe20000000800 */
[----:B------:R0:W-:Y:S01]  /*13070*/  LDGSTS.E.BYPASS.LTC128B.128 [R29+0x21c00], desc[UR60][R2.64], !P1 ;  /* 0x21c00000021d7fae */ /* 0x0001e2000c901d7c */
[----:B------:R-:W-:-:S03]  /*13080*/  ISETP.NE.AND P1, PT, R4, RZ, PT ;  /* 0x000000ff0400720c */ /* 0x000fc60003f25270 */
[----:B------:R0:W-:Y:S01]  /*13090*/  LDGSTS.E.BYPASS.LTC128B.128 [R29+0x23c00], desc[UR60][R2.64+0x80], !P0 ;  /* 0x23c00080021d7fae */ /* 0x0001e2000c101d7c */
[----:B------:R-:W-:-:S03]  /*130a0*/  PLOP3.LUT P0, PT, PT, PT, PT, 0x80, 0x0 ;  /* 0x000000000000781c */ /* 0x000fc60003f0f070 */
[----:B------:R0:W-:Y:S04]  /*130b0*/  LDGSTS.E.BYPASS.LTC128B.128 [R29+0x25c00], desc[UR60][R2.64+0x100], !P6 ;  /* 0x25c00100021d7fae */ /* 0x0001e8000f101d7c */
[----:B------:R0:W-:Y:S01]  /*130c0*/  LDGSTS.E.BYPASS.LTC128B.128 [R29+0x27c00], desc[UR60][R2.64+0x180], !P5 ;  /* 0x27c00180021d7fae */ /* 0x0001e2000e901d7c */
[----:B------:R-:W-:-:S05]  /*130d0*/  NOP ;  /* 0x0000000000007918 */ /* 0x000fca0000000000 */
.L_x_1109:
        /* <DEDUP_REMOVED lines=10> */
.L_x_1110:
[----:B------:R1:W-:Y:S01]  /*13180*/  SYNCS.ARRIVE.TRANS64.A1T0 RZ, [R21+URZ+0x30830], RZ ;  /* 0x030830ff15ff79a7 */ /* 0x0003e2000810003f */
[----:B------:R-:W-:Y:S05]  /*13190*/  @!P6 BRA `(.L_x_1111) ;  /* 0x000000000004e947 */ /* 0x000fea0003800000 */
[----:B------:R-:W-:Y:S01]  /*131a0*/  BPT.TRAP 0x1 ;  /* 0x000000040000795c */ /* 0x000fe20000300000 */
.L_x_1111:
[----:B0-----:R-:W-:Y:S01]  /*131b0*/  SHF.L.U32 R3, R22, 0x1f, RZ ;  /* 0x0000001f16037819 */ /* 0x001fe200000006ff */
[----:B------:R-:W-:Y:S01]  /*131c0*/  BSSY B1, `(.L_x_1112) ;  /* 0x0000004000017945 */ /* 0x000fe20003800000 */
[----:B------:R-:W-:-:S04]  /*131d0*/  LEA R4, R19, UR45, 0x3 ;  /* 0x0000002d13047c11 */ /* 0x000fc8000f8e18ff */
[----:B------:R-:W0:Y:S02]  /*131e0*/  SYNCS.PHASECHK.TRANS64.TRYWAIT P0, [R4+URZ+0x30860], R3 ;  /* 0x03086003040075a7 */ /* 0x000e24000800017f */
[----:B0-----:R-:W-:Y:S05]  /*131f0*/  @!P0 BRA `(.L_x_1113) ;  /* 0x00000028006c8947 */ /* 0x001fea0003800000 */
.L_x_1177:
[----:B------:R-:W-:Y:S05]  /*13200*/  BSYNC B1 ;  /* 0x0000000000017941 */ /* 0x000fea0003800000 */
.L_x_1112:
[----:B------:R-:W-:Y:S01]  /*13210*/  UMOV UR4, 0xffffffff ;  /* 0xffffffff00047882 */ /* 0x000fe20000000000 */
[----:B------:R-:W-:Y:S01]  /*13220*/  IMAD R5, R19, 0x4000, R30 ;  /* 0x0000400013057824 */ /* 0x000fe200078e021e */
[----:B------:R-:W-:Y:S01]  /*13230*/  SHF.L.U32 R8, R25, 0x1, RZ ;  /* 0x0000000119087819 */ /* 0x000fe200000006ff */
[----:B------:R-:W-:Y:S06]  /*13240*/  BRA.DIV UR4, `(.L_x_1114) ;  /* 0x0000002a046c7947 */ /* 0x000fec000b800000 */
[----:B------:R-:W2:Y:S01]  /*13250*/  SHFL.IDX PT, R14, R17, RZ, 0x181f ;  /* 0x00181fff110e7589 */ /* 0x000ea200000e0000 */
[----:B------:R-:W-:-:S03]  /*13260*/  LEA R5, R5, UR45, 0x1 ;  /* 0x0000002d05057c11 */ /* 0x000fc6000f8e08ff */
        /* <DEDUP_REMOVED lines=28> */
[----:B0-----:R-:W-:Y:S02]  /*13430*/  IADD3.X R3, RZ, R3, RZ, P0, !PT ;  /* 0x00000003ff037210 */ /* 0x001fe400007fe4ff */
        /* <DEDUP_REMOVED lines=8> */
.L_x_1187:
[----:B0--3--:R-:W-:Y:S01]  /*134c0*/  IADD3 R2, P0, R14, R8, RZ ;  /* 0x000000080e027210 */ /* 0x009fe20007f1e0ff */
[----:B------:R-:W-:Y:S02]  /*134d0*/  ULDC.64 UR4, c[0x0][0x328] ;  /* 0x0000ca0000047ab9 */ /* 0x000fe40000000a00 */
        /* <DEDUP_REMOVED lines=14> */
[----:B------:R-:W-:Y:S01]  /*135c0*/  PLOP3.LUT P0, PT, PT, PT, PT, 0x80, 0x0 ;  /* 0x000000000000781c */ /* 0x000fe20003f0f070 */
[----:B------:R-:W-:Y:S01]  /*135d0*/  NOP ;  /* 0x0000000000007918 */ /* 0x000fe20000000000 */
[----:B0-----:R-:W-:Y:S01]  /*135e0*/  IMAD.WIDE.U32 R2, R7, UR4, RZ ;  /* 0x0000000407027c25 */ /* 0x001fe2000f8e00ff */
[----:B------:R-:W-:-:S03]  /*135f0*/  ULDC.64 UR4, c[0x0][0x338] ;  /* 0x0000ce0000047ab9 */ /* 0x000fc60000000a00 */
[----:B------:R-:W-:Y:S02]  /*13600*/  IMAD.IADD R3, R3, 0x1, R9 ;  /* 0x0000000103037824 */ /* 0x000fe400078e0209 */
[----:B------:R-:W-:Y:S02]  /*13610*/  IMAD R7, R26, UR4, RZ ;  /* 0x000000041a077c24 */ /* 0x000fe4000f8e02ff */
[----:B------:R-:W-:-:S04]  /*13620*/  IMAD.WIDE.U32 R2, R6, UR4, R2 ;  /* 0x0000000406027c25 */ /* 0x000fc8000f8e0002 */
[----:B------:R-:W-:-:S05]  /*13630*/  IMAD R7, R6, UR5, R7 ;  /* 0x0000000506077c24 */ /* 0x000fca000f8e0207 */
[----:B------:R-:W-:-:S07]  /*13640*/  IADD3 R19, R3, R7, RZ ;  /* 0x0000000703137210 */ /* 0x000fce0007ffe0ff */
.L_x_1115:
        /* <DEDUP_REMOVED lines=10> */
.L_x_1116:
[----:B------:R-:W-:Y:S01]  /*136f0*/  R2UR UR4, R32 ;  /* 0x00000000200472ca */ /* 0x000fe200000e0000 */
[----:B------:R-:W-:Y:S01]  /*13700*/  ULDC.64 UR6, c[0x0][0x330] ;  /* 0x0000cc0000067ab9 */ /* 0x000fe20000000a00 */
[----:B------:R-:W-:Y:S01]  /*13710*/  IMAD.MOV.U32 R18, RZ, RZ, R2 ;  /* 0x000000ffff127224 */ /* 0x000fe200078e0002 */
[----:B------:R0:W-:Y:S01]  /*13720*/  SYNCS.ARRIVE.TRANS64.A1T0 RZ, [R4+URZ+0x30850], RZ ;  /* 0x030850ff04ff79a7 */ /* 0x0001e2000810003f */
[----:B------:R-:W-:Y:S01]  /*13730*/  IMAD.U32 R3, RZ, RZ, UR6 ;  /* 0x00000006ff037e24 */ /* 0x000fe2000f8e00ff */
[----:B------:R-:W-:Y:S01]  /*13740*/  IADD3 R10, R10, -0x40, RZ ;  /* 0xffffffc00a0a7810 */ /* 0x000fe20007ffe0ff */
[----:B------:R-:W-:Y:S02]  /*13750*/  VIADD R27, R27, 0xffffffff ;  /* 0xffffffff1b1b7836 */ /* 0x000fe40000000000 */
[----:B------:R-:W-:-:S04]  /*13760*/  IMAD.WIDE.U32 R18, R3, UR39, R18 ;  /* 0x0000002703127c25 */ /* 0x000fc8000f8e0012 */
[----:B------:R-:W-:Y:S01]  /*13770*/  VIADD R0, R0, 0x40 ;  /* 0x0000004000007836 */ /* 0x000fe20000000000 */
[----:B------:R-:W-:Y:S01]  /*13780*/  UIMAD UR4, UR4, UR6, URZ ;  /* 0x00000006040472a4 */ /* 0x000fe2000f8e023f */
[----:B------:R-:W-:-:S03]  /*13790*/  IMAD.MOV.U32 R22, RZ, RZ, R23 ;  /* 0x000000ffff167224 */ /* 0x000fc600078e0017 */
[----:B------:R-:W-:-:S03]  /*137a0*/  UIMAD UR4, UR39, UR7, UR4 ;  /* 0x00000007270472a4 */ /* 0x000fc6000f8e0204 */
[----:B------:R-:W-:Y:S02]  /*137b0*/  ULDC.64 UR6, c[0x0][0x318] ;  /* 0x0000c60000067ab9 */ /* 0x000fe40000000a00 */
[----:B------:R-:W-:Y:S02]  /*137c0*/  LEA R17, P0, R18, UR6, 0x1 ;  /* 0x0000000612117c11 */ /* 0x000fe4000f8008ff */
[----:B------:R-:W-:Y:S01]  /*137d0*/  IADD3 R3, R19, UR4, RZ ;  /* 0x0000000413037c10 */ /* 0x000fe2000fffe0ff */
[----:B------:R-:W-:-:S03]  /*137e0*/  IMAD.MOV.U32 R19, RZ, RZ, R20 ;  /* 0x000000ffff137224 */ /* 0x000fc600078e0014 */
[----:B------:R-:W-:Y:S02]  /*137f0*/  LEA.HI.X R18, R18, UR7, R3, 0x1, P0 ;  /* 0x0000000712127c11 */ /* 0x000fe400080f0c03 */
[----:B------:R-:W-:-:S13]  /*13800*/  ISETP.GT.AND P0, PT, R27, UR49, PT ;  /* 0x000000311b007c0c */ /* 0x000fda000bf04270 */
[----:B0-----:R-:W-:Y:S05]  /*13810*/  @P0 BRA `(.L_x_1117) ;  /* 0xfffffff000640947 */ /* 0x001fea000383ffff */
[----:B------:R-:W-:Y:S05]  /*13820*/  BSYNC B0 ;  /* 0x0000000000007941 */ /* 0x000fea0003800000 */
.L_x_1104:
[----:B------:R-:W-:-:S13]  /*13830*/  LOP3.LUT P0, RZ, R16, 0x20, RZ, 0xc0, !PT ;  /* 0x0000002010ff7812 */ /* 0x000fda000780c0ff */
[----:B------:R-:W-:Y:S05]  /*13840*/  @!P0 BRA `(.L_x_1118) ;  /* 0x0000000000048947 */ /* 0x000fea0003800000 */
[----:B------:R-:W-:Y:S01]  /*13850*/  BPT.TRAP 0x1 ;  /* 0x000000040000795c */ /* 0x000fe20000300000 */
.L_x_1118:
[C---:B0-----:R-:W-:Y:S01]  /*13860*/  LEA R0, R20.reuse, UR45, 0x3 ;  /* 0x0000002d14007c11 */ /* 0x041fe2000f8e18ff */
[----:B------:R-:W0:Y:S01]  /*13870*/  S2R R6, SR_TID.X ;  /* 0x0000000000067919 */ /* 0x000e220000002100 */
[----:B------:R-:W-:Y:S01]  /*13880*/  SHF.L.U32 R3, R23, 0x1f, RZ ;  /* 0x0000001f17037819 */ /* 0x000fe200000006ff */
[----:B------:R-:W-:Y:S01]  /*13890*/  BSSY B0, `(.L_x_1119) ;  /* 0x0000009000007945 */ /* 0x000fe20003800000 */
[----:B------:R-:W-:Y:S01]  /*138a0*/  MOV R2, 0xffffffc0 ;  /* 0xffffffc000027802 */ /* 0x000fe20000000f00 */
[----:B------:R-:W-:Y:S01]  /*138b0*/  IMAD R4, R20, 0x4000, R30 ;  /* 0x0000400014047824 */ /* 0x000fe200078e021e */
[----:B------:R-:W2:Y:S03]  /*138c0*/  SYNCS.PHASECHK.TRANS64.TRYWAIT P0, [R0+URZ+0x30860], R3 ;  /* 0x03086003000075a7 */ /* 0x000ea6000800017f */
[----:B------:R-:W-:Y:S01]  /*138d0*/  IMAD R5, R27, R2, UR47 ;  /* 0x0000002f1b057e24 */ /* 0x000fe2000f8e0202 */
[----:B0-----:R-:W-:-:S04]  /*138e0*/  LOP3.LUT R6, R6, 0x7f, RZ, 0xc0, !PT ;  /* 0x0000007f06067812 */ /* 0x001fc800078ec0ff */
[----:B------:R-:W-:-:S05]  /*138f0*/  SHF.R.U32.HI R6, RZ, 0x3, R6 ;  /* 0x00000003ff067819 */ /* 0x000fca0000011606 */
[----:B------:R-:W-:Y:S01]  /*13900*/  IMAD.IADD R5, R5, 0x1, -R6 ;  /* 0x0000000105057824 */ /* 0x000fe200078e0a06 */
[----:B--2---:R-:W-:Y:S06]  /*13910*/  @!P0 BRA `(.L_x_1120) ;  /* 0x0000002800248947 */ /* 0x004fec0003800000 */
.L_x_1188:
[----:B------:R-:W-:Y:S05]  /*13920*/  BSYNC B0 ;  /* 0x0000000000007941 */ /* 0x000fea0003800000 */
.L_x_1119:
[----:B------:R-:W-:-:S03]  /*13930*/  UMOV UR4, 0xffffffff ;  /* 0xffffffff00047882 */ /* 0x000fc60000000000 */
[----:B------:R-:W-:Y:S05]  /*13940*/  BRA.DIV UR4, `(.L_x_1121) ;  /* 0x0000002a042c7947 */ /* 0x000fea000b800000 */
[----:B0-----:R-:W-:Y:S01]  /*13950*/  SHFL.IDX PT, R3, R18, RZ, 0x181f ;  /* 0x00181fff12037589 */ /* 0x001fe200000e0000 */
[----:B------:R-:W-:Y:S01]  /*13960*/  ULDC UR4, c[0x0][0x2f4] ;  /* 0x0000bd0000047ab9 */ /* 0x000fe20000000800 */
[----:B------:R-:W-:Y:S02]  /*13970*/  LEA R4, R4, UR45, 0x1 ;  /* 0x0000002d04047c11 */ /* 0x000fe4000f8e08ff */
[----:B------:R-:W0:Y:S01]  /*13980*/  SHFL.IDX PT, R2, R17, RZ, 0x181f ;  /* 0x00181fff11027589 */ /* 0x000e2200000e0000 */
[----:B------:R-:W-:Y:S02]  /*13990*/  ISETP.GE.AND P2, PT, R25, UR4, PT ;  /* 0x0000000419007c0c */ /* 0x000fe4000bf46270 */
[----:B------:R-:W-:Y:S01]  /*139a0*/  ISETP.GE.AND P3, PT, R36, UR4, PT ;  /* 0x0000000424007c0c */ /* 0x000fe2000bf66270 */
[----:B------:R-:W2:Y:S01]  /*139b0*/  SHFL.IDX PT, R14, R17, 0x1, 0x181f ;  /* 0x00381f00110e7f89 */ /* 0x000ea200000e0000 */
[C---:B------:R-:W-:Y:S02]  /*139c0*/  ISETP.LT.OR P5, PT, R5.reuse, 0x1, P2 ;  /* 0x000000010500780c */ /* 0x040fe400017a1670 */
[----:B------:R-:W-:Y:S01]  /*139d0*/  ISETP.LT.OR P4, PT, R5, 0x1, P3 ;  /* 0x000000010500780c */ /* 0x000fe20001f81670 */
[----:B------:R-:W3:Y:S01]  /*139e0*/  SHFL.IDX PT, R6, R18, 0x1, 0x181f ;  /* 0x00381f0012067f89 */ /* 0x000ee200000e0000 */
        /* <DEDUP_REMOVED lines=10> */
[----:B------:R-:W-:Y:S02]  /*13a90*/  ISETP.LT.OR P4, PT, R5, 0x11, P3 ;  /* 0x000000110500780c */ /* 0x000fe40001f81670 */
[----:B--2---:R-:W-:Y:S01]  /*13aa0*/  MOV R2, R14 ;  /* 0x0000000e00027202 */ /* 0x004fe20000000f00 */
[----:B---3--:R-:W-:Y:S01]  /*13ab0*/  IMAD.MOV.U32 R3, RZ, RZ, R6 ;  /* 0x000000ffff037224 */ /* 0x008fe200078e0006 */
[----:B------:R-:W-:Y:S03]  /*13ac0*/  SHFL.IDX PT, R14, R17, 0x2, 0x181f ;  /* 0x00581f00110e7f89 */ /* 0x000fe600000e0000 */
[----:B------:R-:W-:Y:S01]  /*13ad0*/  IMAD.WIDE.U32 R2, R25, 0x2, R2 ;  /* 0x0000000219027825 */ /* 0x000fe200078e0002 */
[----:B------:R-:W0:Y:S04]  /*13ae0*/  SHFL.IDX PT, R6, R18, 0x2, 0x181f ;  /* 0x00581f0012067f89 */ /* 0x000e2800000e0000 */
[----:B------:R-:W-:Y:S01]  /*13af0*/  LDGSTS.E.BYPASS.LTC128B.128 [R4+0xc00], desc[UR60][R2.64], !P5 ;  /* 0x00c0000002047fae */ /* 0x000fe2000e901d7c */
[----:B------:R-:W-:-:S03]  /*13b00*/  ISETP.LT.OR P5, PT, R5, 0x11, P1 ;  /* 0x000000110500780c */ /* 0x000fc60000fa1670 */
[----:B------:R-:W-:Y:S01]  /*13b10*/  LDGSTS.E.BYPASS.LTC128B.128 [R4+0x2c00], desc[UR60][R2.64+0x80], !P4 ;  /* 0x02c0008002047fae */ /* 0x000fe2000e101d7c */
[----:B------:R-:W-:-:S03]  /*13b20*/  ISETP.LT.OR P4, PT, R5, 0x11, P0 ;  /* 0x000000110500780c */ /* 0x000fc60000781670 */
[----:B------:R-:W2:Y:S06]  /*13b30*/  SHFL.IDX PT, R18, R18, 0x3, 0x181f ;  /* 0x00781f0012127f89 */ /* 0x000eac00000e0000 */
[----:B------:R-:W-:Y:S01]  /*13b40*/  LDGSTS.E.BYPASS.LTC128B.128 [R4+0x4c00], desc[UR60][R2.64+0x100], !P5 ;  /* 0x04c0010002047fae */ /* 0x000fe2000e901d7c */
[----:B------:R-:W-:-:S03]  /*13b50*/  ISETP.LT.OR P5, PT, R5, 0x21, P2 ;  /* 0x000000210500780c */ /* 0x000fc600017a1670 */
[----:B------:R0:W-:Y:S01]  /*13b60*/  LDGSTS.E.BYPASS.LTC128B.128 [R4+0x6c00], desc[UR60][R2.64+0x180], !P4 ;  /* 0x06c0018002047fae */ /* 0x0001e2000e101d7c */
[----:B------:R-:W-:Y:S02]  /*13b70*/  ISETP.LT.OR P4, PT, R5, 0x21, P3 ;  /* 0x000000210500780c */ /* 0x000fe40001f81670 */
[----:B0-----:R-:W-:Y:S01]  /*13b80*/  MOV R3, R6 ;  /* 0x0000000600037202 */ /* 0x001fe20000000f00 */
[----:B------:R-:W-:Y:S02]  /*13b90*/  IMAD.MOV.U32 R2, RZ, RZ, R14 ;  /* 0x000000ffff027224 */ /* 0x000fe400078e000e */
[----:B------:R0:W3:Y:S01]  /*13ba0*/  SHFL.IDX PT, R14, R17, 0x3, 0x181f ;  /* 0x00781f00110e7f89 */ /* 0x0000e200000e0000 */
[----:B------:R-:W-:Y:S02]  /*13bb0*/  IMAD.MOV.U32 R6, RZ, RZ, RZ ;  /* 0x000000ffff067224 */ /* 0x000fe400078e00ff */
[----:B------:R-:W-:-:S05]  /*13bc0*/  IMAD.WIDE.U32 R2, R25, 0x2, R2 ;  /* 0x0000000219027825 */ /* 0x000fca00078e0002 */
[----:B------:R0:W-:Y:S01]  /*13bd0*/  LDGSTS.E.BYPASS.LTC128B.128 [R4+0x1400], desc[UR60][R2.64], !P5 ;  /* 0x0140000002047fae */ /* 0x0001e2000e901d7c */
[----:B------:R-:W-:-:S03]  /*13be0*/  ISETP.LT.OR P5, PT, R5, 0x21, P1 ;  /* 0x000000210500780c */ /* 0x000fc60000fa1670 */
[----:B------:R0:W-:Y:S01]  /*13bf0*/  LDGSTS.E.BYPASS.LTC128B.128 [R4+0x3400], desc[UR60][R2.64+0x80], !P4 ;  /* 0x0340008002047fae */ /* 0x0001e2000e101d7c */
[----:B------:R-:W-:-:S09]  /*13c00*/  ISETP.LT.OR P4, PT, R5, 0x21, P0 ;  /* 0x000000210500780c */ /* 0x000fd20000781670 */
[----:B------:R0:W-:Y:S04]  /*13c10*/  LDGSTS.E.BYPASS.LTC128B.128 [R4+0x5400], desc[UR60][R2.64+0x100], !P5 ;  /* 0x0540010002047fae */ /* 0x0001e8000e901d7c */
[----:B--23--:R0:W-:Y:S02]  /*13c20*/  LDGSTS.E.BYPASS.LTC128B.128 [R4+0x7400], desc[UR60][R2.64+0x180], !P4 ;  /* 0x0740018002047fae */ /* 0x00c1e4000e101d7c */
.L_x_1198:
[C---:B------:R-:W-:Y:S01]  /*13c30*/  ISETP.LT.OR P2, PT, R5.reuse, 0x31, P2 ;  /* 0x000000310500780c */ /* 0x040fe20001741670 */
[----:B0-----:R-:W-:Y:S01]  /*13c40*/  IMAD.MOV.U32 R2, RZ, RZ, R14 ;  /* 0x000000ffff027224 */ /* 0x001fe200078e000e */
[C---:B------:R-:W-:Y:S02]  /*13c50*/  ISETP.LT.OR P3, PT, R5.reuse, 0x31, P3 ;  /* 0x000000310500780c */ /* 0x040fe40001f61670 */
        /* <DEDUP_REMOVED lines=13> */
.L_x_1122:
        /* <DEDUP_REMOVED lines=10> */
.L_x_1123:
[----:B0-----:R-:W-:Y:S01]  /*13dd0*/  VIADD R2, R20, 0x1 ;  /* 0x0000000114027836 */ /* 0x001fe20000000000 */
[----:B------:R0:W-:Y:S04]  /*13de0*/  SYNCS.ARRIVE.TRANS64.A1T0 RZ, [R0+URZ+0x30850], RZ ;  /* 0x030850ff00ff79a7 */ /* 0x0001e8000810003f */
[----:B------:R-:W-:-:S04]  /*13df0*/  ISETP.NE.AND P0, PT, R2, 0x2, PT ;  /* 0x000000020200780c */ /* 0x000fc80003f05270 */
[----:B0-----:R-:W-:Y:S02]  /*13e00*/  SEL R0, RZ, 0x1, P0 ;  /* 0x00000001ff007807 */ /* 0x001fe40000000000 */
[----:B------:R-:W-:Y:S02]  /*13e10*/  SEL R2, R2, RZ, P0 ;  /* 0x000000ff02027207 */ /* 0x000fe40000000000 */
[----:B------:R-:W-:-:S07]  /*13e20*/  LOP3.LUT R0, R23, R0, RZ, 0x3c, !PT ;  /* 0x0000000017007212 */ /* 0x000fce00078e3cff */
.L_x_1083:
[----:B------:R-:W0:Y:S01]  /*13e30*/  S2R R4, SR_CgaCtaId ;  /* 0x0000000000047919 */ /* 0x000e220000008800 */
[----:B------:R-:W-:Y:S02]  /*13e40*/  MOV R3, 0x400 ;  /* 0x0000040000037802 */ /* 0x000fe40000000f00 */
[----:B------:R-:W-:Y:S02]  /*13e50*/  SHF.L.U32 R6, R6, 0x1f, RZ ;  /* 0x0000001f06067819 */ /* 0x000fe400000006ff */
[----:B0-----:R-:W-:-:S04]  /*13e60*/  LEA R7, R4, R3, 0x18 ;  /* 0x0000000304077211 */ /* 0x001fc800078ec0ff */
[----:B------:R-:W0:Y:S02]  /*13e70*/  SYNCS.PHASECHK.TRANS64.TRYWAIT P0, [R7+URZ+0x30820], R6 ;  /* 0x03082006070075a7 */ /* 0x000e24000800017f */
[----:B0-----:R-:W-:Y:S05]  /*13e80*/  @!P0 BRA `(.L_x_1124) ;  /* 0x00000028005c8947 */ /* 0x001fea0003800000 */
.L_x_1199:
[----:B------:R-:W-:-:S03]  /*13e90*/  UMOV UR4, 0xffffffff ;  /* 0xffffffff00047882 */ /* 0x000fc60000000000 */
[----:B------:R-:W-:Y:S05]  /*13ea0*/  BRA.DIV UR4, `(.L_x_1125) ;  /* 0x0000002a04687947 */ /* 0x000fea000b800000 */
[----:B------:R-:W2:Y:S02]  /*13eb0*/  S2R R3, SR_TID.X ;  /* 0x0000000000037919 */ /* 0x000ea40000002100 */
[----:B--2---:R-:W-:-:S04]  /*13ec0*/  SHF.R.U32.HI R3, RZ, 0x5, R3 ;  /* 0x00000005ff037819 */ /* 0x004fc80000011603 */
[----:B------:R-:W-:-:S05]  /*13ed0*/  LOP3.LUT R3, R3, 0x3, RZ, 0xc0, !PT ;  /* 0x0000000303037812 */ /* 0x000fca00078ec0ff */
[----:B------:R2:W3:Y:S02]  /*13ee0*/  SHFL.IDX PT, R14, R3, RZ, 0x1f ;  /* 0x00001fff030e7589 */ /* 0x0004e400000e0000 */
.L_x_1202:
[----:B---3--:R-:W-:-:S13]  /*13ef0*/  ISETP.NE.AND P0, PT, R14, RZ, PT ;  /* 0x000000ff0e00720c */ /* 0x008fda0003f05270 */
[----:B------:R-:W-:Y:S05]  /*13f00*/  @P0 BRA `(.L_x_991) ;  /* 0x0000000000900947 */ /* 0x000fea0003800000 */
[----:B------:R-:W-:-:S03]  /*13f10*/  UMOV UR4, 0xffffffff ;  /* 0xffffffff00047882 */ /* 0x000fc60000000000 */
[----:B------:R-:W-:Y:S05]  /*13f20*/  BRA.DIV UR4, `(.L_x_1126) ;  /* 0x0000002a047c7947 */ /* 0x000fea000b800000 */
[----:B------:R-:W-:-:S13]  /*13f30*/  ELECT P6, URZ, PT ;  /* 0x00000000003f782f */ /* 0x000fda00038c0000 */
.L_x_1205:
[----:B------:R-:W-:Y:S05]  /*13f40*/  @!P6 BRA `(.L_x_991) ;  /* 0x000000000080e947 */ /* 0x000fea0003800000 */
[----:B--2---:R-:W2:Y:S02]  /*13f50*/  LDL R3, [R1+0x4] ;  /* 0x0000040001037983 */ /* 0x004ea40000100800 */
[----:B--2---:R-:W-:-:S13]  /*13f60*/  R2UR UR4, R3 ;  /* 0x00000000030472ca */ /* 0x004fda00000e0000 */
[----:B------:R-:W-:-:S06]  /*13f70*/  ULOP3.LUT UR4, UR4, 0x2, URZ, 0xfc, !UPT ;  /* 0x0000000204047892 */ /* 0x000fcc000f8efc3f */
[----:B------:R-:W-:-:S05]  /*13f80*/  IMAD.U32 R3, RZ, RZ, UR4 ;  /* 0x00000004ff037e24 */ /* 0x000fca000f8e00ff */
[----:B------:R-:W-:-:S13]  /*13f90*/  ISETP.NE.AND P0, PT, R3, 0x3, PT ;  /* 0x000000030300780c */ /* 0x000fda0003f05270 */
[----:B------:R-:W-:Y:S05]  /*13fa0*/  @!P0 BRA `(.L_x_1127) ;  /* 0x0000000000048947 */ /* 0x000fea0003800000 */
[----:B------:R-:W-:Y:S01]  /*13fb0*/  BPT.TRAP 0x1 ;  /* 0x000000040000795c */ /* 0x000fe20000300000 */
.L_x_1127:
[C---:B------:R-:W-:Y:S01]  /*13fc0*/  LEA R5, R2.reuse, R7, 0x3 ;  /* 0x0000000702057211 */ /* 0x040fe200078e18ff */
[----:B------:R-:W-:Y:S01]  /*13fd0*/  VIADD R2, R2, 0x1 ;  /* 0x0000000102027836 */ /* 0x000fe20000000000 */
[----:B------:R-:W-:-:S04]  /*13fe0*/  SHF.L.U32 R4, R0, 0x1f, RZ ;  /* 0x0000001f00047819 */ /* 0x000fc800000006ff */
[----:B------:R-:W2:Y:S01]  /*13ff0*/  SYNCS.PHASECHK.TRANS64.TRYWAIT P1, [R5+URZ+0x30840], R4 ;  /* 0x03084004050075a7 */ /* 0x000ea2000802017f */
[----:B------:R-:W-:-:S04]  /*14000*/  ISETP.NE.AND P2, PT, R2, 0x2, PT ;  /* 0x000000020200780c */ /* 0x000fc80003f45270 */
[----:B------:R-:W-:Y:S01]  /*14010*/  SEL R3, RZ, 0x1, P2 ;  /* 0x00000001ff037807 */ /* 0x000fe20001000000 */
[----:B--2---:R-:W-:Y:S08]  /*14020*/  @!P1 BRA `(.L_x_1128) ;  /* 0x00000028005c9947 */ /* 0x004ff00003800000 */
.L_x_1206:
[----:B------:R-:W-:Y:S02]  /*14030*/  SEL R2, R2, RZ, P2 ;  /* 0x000000ff02027207 */ /* 0x000fe40001000000 */
[----:B------:R-:W-:Y:S01]  /*14040*/  LOP3.LUT R0, R0, R3, RZ, 0x3c, !PT ;  /* 0x0000000300007212 */ /* 0x000fe200078e3cff */
[----:B------:R-:W-:Y:S06]  /*14050*/  @!P0 BRA `(.L_x_1129) ;  /* 0x0000000000048947 */ /* 0x000fec0003800000 */
[----:B------:R-:W-:Y:S01]  /*14060*/  BPT.TRAP 0x1 ;  /* 0x000000040000795c */ /* 0x000fe20000300000 */
.L_x_1129:
[----:B------:R-:W-:Y:S01]  /*14070*/  IMAD R3, R2, 0x8, R7 ;  /* 0x0000000802037824 */ /* 0x000fe200078e0207 */
[----:B------:R-:W-:-:S04]  /*14080*/  SHF.L.U32 R0, R0, 0x1f, RZ ;  /* 0x0000001f00007819 */ /* 0x000fc800000006ff */
[----:B------:R-:W3:Y:S02]  /*14090*/  SYNCS.PHASECHK.TRANS64.TRYWAIT P1, [R3+URZ+0x30840], R0 ;  /* 0x03084000030075a7 */ /* 0x000ee4000802017f */
[----:B---3--:R-:W-:Y:S05]  /*140a0*/  @!P1 BRA `(.L_x_1130) ;  /* 0x0000002800509947 */ /* 0x008fea0003800000 */
.L_x_1207:
[----:B------:R-:W-:Y:S05]  /*140b0*/  @!P0 BRA `(.L_x_1131) ;  /* 0x0000000000048947 */ /* 0x000fea0003800000 */
[----:B------:R-:W-:Y:S01]  /*140c0*/  BPT.TRAP 0x1 ;  /* 0x000000040000795c */ /* 0x000fe20000300000 */
.L_x_1131:
[----:B------:R-:W4:Y:S02]  /*140d0*/  SYNCS.PHASECHK.TRANS64.TRYWAIT P1, [R5+URZ+0x30860], R4 ;  /* 0x03086004050075a7 */ /* 0x000f24000802017f */
[----:B----4-:R-:W-:Y:S05]  /*140e0*/  @!P1 BRA `(.L_x_1132) ;  /* 0x0000002800549947 */ /* 0x010fea0003800000 */
.L_x_1208:
[----:B------:R-:W-:Y:S05]  /*140f0*/  @!P0 BRA `(.L_x_1133) ;  /* 0x0000000000048947 */ /* 0x000fea0003800000 */
[----:B------:R-:W-:Y:S01]  /*14100*/  BPT.TRAP 0x1 ;  /* 0x000000040000795c */ /* 0x000fe20000300000 */
.L_x_1133:
[----:B------:R0:W0:Y:S02]  /*14110*/  SYNCS.PHASECHK.TRANS64.TRYWAIT P0, [R3+URZ+0x30860], R0 ;  /* 0x03086000030075a7 */ /* 0x000024000800017f */
[----:B0-----:R-:W-:Y:S05]  /*14120*/  @!P0 NANOSLEEP.SYNCS 0x989680 ;  /* 0x009896800000895d */ /* 0x001fea0003900000 */
[----:B------:R-:W0:Y:S02]  /*14130*/  @!P0 SYNCS.PHASECHK.TRANS64 P0, [R3+URZ+0x30860], R0 ;  /* 0x03086000030085a7 */ /* 0x000e24000800007f */
[----:B0-----:R-:W-:Y:S05]  /*14140*/  @!P0 BRA `(.L_x_1133) ;  /* 0xfffffffc00f08947 */ /* 0x001fea000383ffff */
.L_x_991:
[----:B------:R-:W-:Y:S05]  /*14150*/  BSYNC B6 ;  /* 0x0000000000067941 */ /* 0x000fea0003800000 */
.L_x_988:
[----:B------:R-:W-:Y:S05]  /*14160*/  EXIT ;  /* 0x000000000000794d */ /* 0x000fea0003800000 */
.L_x_1001:
[----:B------:R-:W-:-:S13]  /*14170*/  R2UR UR4, R16 ;  /* 0x00000000100472ca */ /* 0x000fda00000e0000 */
[----:B0-----:R-:W-:-:S04]  /*14180*/  MOV R3, UR4 ;  /* 0x0000000400037c02 */ /* 0x001fc80008000f00 */
[----:B------:R0:W1:Y:S03]  /*14190*/  SYNCS.PHASECHK.TRANS64.TRYWAIT P0, [R3+URZ+0x30800], R0 ;  /* 0x03080000030075a7 */ /* 0x000066000800017f */
[----:B-1----:R-:W-:Y:S05]  /*141a0*/  @!P0 NANOSLEEP.SYNCS 0x989680 ;  /* 0x009896800000895d */ /* 0x002fea0003900000 */
[----:B------:R-:W1:Y:S02]  /*141b0*/  @!P0 SYNCS.PHASECHK.TRANS64 P0, [R3+URZ+0x30800], R0 ;  /* 0x03080000030085a7 */ /* 0x000e64000800007f */
[----:B-1----:R-:W-:Y:S05]  /*141c0*/  @!P0 BRA `(.L_x_1001) ;  /* 0xfffffffc00e88947 */ /* 0x002fea000383ffff */
[----:B------:R-:W-:Y:S05]  /*141d0*/  BRA `(.L_x_1134) ;  /* 0xfffffed400ec7947 */ /* 0x000fea000383ffff */
.L_x_1005:
[----:B------:R-:W-:-:S13]  /*141e0*/  R2UR UR4, R16 ;  /* 0x00000000100472ca */ /* 0x000fda00000e0000 */
[----:B0-----:R-:W-:-:S04]  /*141f0*/  IMAD.U32 R3, RZ, RZ, UR4 ;  /* 0x00000004ff037e24 */ /* 0x001fc8000f8e00ff */
[----:B------:R0:W2:Y:S03]  /*14200*/  SYNCS.PHASECHK.TRANS64.TRYWAIT P1, [R3+URZ+0x30830], R0 ;  /* 0x03083000030075a7 */ /* 0x0000a6000802017f */
[----:B--2---:R-:W-:Y:S05]  /*14210*/  @!P1 NANOSLEEP.SYNCS 0x989680 ;  /* 0x009896800000995d */ /* 0x004fea0003900000 */
[----:B------:R-:W2:Y:S02]  /*14220*/  @!P1 SYNCS.PHASECHK.TRANS64 P1, [R3+URZ+0x30830], R0 ;  /* 0x03083000030095a7 */ /* 0x000ea4000802007f */
[----:B--2---:R-:W-:Y:S05]  /*14230*/  @!P1 BRA `(.L_x_1005) ;  /* 0xfffffffc00e89947 */ /* 0x004fea000383ffff */
[----:B------:R-:W-:Y:S05]  /*14240*/  BRA `(.L_x_1004) ;  /* 0xfffffed800147947 */ /* 0x000fea000383ffff */
.L_x_1022:
[----:B------:R-:W-:-:S13]  /*14250*/  R2UR UR6, R206 ;  /* 0x00000000ce0672ca */ /* 0x000fda00000e0000 */
[----:B-1----:R-:W-:-:S04]  /*14260*/  IMAD.U32 R4, RZ, RZ, UR6 ;  /* 0x00000006ff047e24 */ /* 0x002fc8000f8e00ff */
[----:B------:R1:W2:Y:S03]  /*14270*/  SYNCS.PHASECHK.TRANS64.TRYWAIT P1, [R4+URZ+0x30830], R3 ;  /* 0x03083003040075a7 */ /* 0x0002a6000802017f */
[----:B--2---:R-:W-:Y:S05]  /*14280*/  @!P1 NANOSLEEP.SYNCS 0x989680 ;  /* 0x009896800000995d */ /* 0x004fea0003900000 */
[----:B------:R-:W2:Y:S02]  /*14290*/  @!P1 SYNCS.PHASECHK.TRANS64 P1, [R4+URZ+0x30830], R3 ;  /* 0x03083003040095a7 */ /* 0x000ea4000802007f */
[----:B--2---:R-:W-:Y:S05]  /*142a0*/  @!P1 BRA `(.L_x_1022) ;  /* 0xfffffffc00e89947 */ /* 0x004fea000383ffff */
[----:B------:R-:W-:Y:S05]  /*142b0*/  BRA `(.L_x_1021) ;  /* 0xffffff0800187947 */ /* 0x000fea000383ffff */
.L_x_1026:
[----:B-1----:R-:W-:-:S04]  /*142c0*/  MOV R3, UR6 ;  /* 0x0000000600037c02 */ /* 0x002fc80008000f00 */
[----:B------:R1:W2:Y:S03]  /*142d0*/  SYNCS.PHASECHK.TRANS64.TRYWAIT P1, [R3+URZ+0x30850], R0 ;  /* 0x03085000030075a7 */ /* 0x0002a6000802017f */
[----:B--2---:R-:W-:Y:S05]  /*142e0*/  @!P1 NANOSLEEP.SYNCS 0x989680 ;  /* 0x009896800000995d */ /* 0x004fea0003900000 */
[----:B------:R-:W2:Y:S02]  /*142f0*/  @!P1 SYNCS.PHASECHK.TRANS64 P1, [R3+URZ+0x30850], R0 ;  /* 0x03085000030095a7 */ /* 0x000ea4000802007f */
[----:B--2---:R-:W-:Y:S05]  /*14300*/  @!P1 BRA `(.L_x_1026) ;  /* 0xfffffffc00ec9947 */ /* 0x004fea000383ffff */
[----:B------:R-:W-:Y:S05]  /*14310*/  BRA `(.L_x_1025) ;  /* 0xffffff1400b87947 */ /* 0x000fea000383ffff */
.L_x_1045:
[----:B-1----:R-:W-:-:S04]  /*14320*/  IMAD.U32 R4, RZ, RZ, UR5 ;  /* 0x00000005ff047e24 */ /* 0x002fc8000f8e00ff */
[----:B------:R1:W2:Y:S03]  /*14330*/  SYNCS.PHASECHK.TRANS64.TRYWAIT P1, [R4+URZ+0x30830], R3 ;  /* 0x03083003040075a7 */ /* 0x0002a6000802017f */
[----:B--2---:R-:W-:Y:S05]  /*14340*/  @!P1 NANOSLEEP.SYNCS 0x989680 ;  /* 0x009896800000995d */ /* 0x004fea0003900000 */
[----:B------:R-:W2:Y:S02]  /*14350*/  @!P1 SYNCS.PHASECHK.TRANS64 P1, [R4+URZ+0x30830], R3 ;  /* 0x03083003040095a7 */ /* 0x000ea4000802007f */
[----:B--2---:R-:W-:Y:S05]  /*14360*/  @!P1 BRA `(.L_x_1045) ;  /* 0xfffffffc00ec9947 */ /* 0x004fea000383ffff */
[----:B------:R-:W-:Y:S05]  /*14370*/  BRA `(.L_x_1044) ;  /* 0xffffff3800087947 */ /* 0x000fea000383ffff */
.L_x_1049:
[----:B01----:R-:W-:-:S04]  /*14380*/  IMAD.U32 R3, RZ, RZ, UR5 ;  /* 0x00000005ff037e24 */ /* 0x003fc8000f8e00ff */
[----:B------:R0:W1:Y:S03]  /*14390*/  SYNCS.PHASECHK.TRANS64.TRYWAIT P1, [R3+URZ+0x30850], R0 ;  /* 0x03085000030075a7 */ /* 0x000066000802017f */
[----:B-1----:R-:W-:Y:S05]  /*143a0*/  @!P1 NANOSLEEP.SYNCS 0x989680 ;  /* 0x009896800000995d */ /* 0x002fea0003900000 */
[----:B------:R-:W1:Y:S02]  /*143b0*/  @!P1 SYNCS.PHASECHK.TRANS64 P1, [R3+URZ+0x30850], R0 ;  /* 0x03085000030095a7 */ /* 0x000e64000802007f */
[----:B-1----:R-:W-:Y:S05]  /*143c0*/  @!P1 BRA `(.L_x_1049) ;  /* 0xfffffffc00ec9947 */ /* 0x002fea000383ffff */
[----:B------:R-:W-:Y:S05]  /*143d0*/  BRA `(.L_x_1048) ;  /* 0xffffff44008c7947 */ /* 0x000fea000383ffff */
.L_x_1057:
[----:B------:R-:W-:-:S13]  /*143e0*/  R2UR UR5, R205 ;  /* 0x00000000cd0572ca */ /* 0x000fda00000e0000 */
[----:B-1----:R-:W-:-:S04]  /*143f0*/  MOV R4, UR5 ;  /* 0x0000000500047c02 */ /* 0x002fc80008000f00 */
[----:B------:R1:W2:Y:S03]  /*14400*/  SYNCS.PHASECHK.TRANS64.TRYWAIT P1, [R4+URZ+0x30830], R3 ;  /* 0x03083003040075a7 */ /* 0x0002a6000802017f */
[----:B--2---:R-:W-:Y:S05]  /*14410*/  @!P1 NANOSLEEP.SYNCS 0x989680 ;  /* 0x009896800000995d */ /* 0x004fea0003900000 */
[----:B------:R-:W2:Y:S02]  /*14420*/  @!P1 SYNCS.PHASECHK.TRANS64 P1, [R4+URZ+0x30830], R3 ;  /* 0x03083003040095a7 */ /* 0x000ea4000802007f */
[----:B--2---:R-:W-:Y:S05]  /*14430*/  @!P1 BRA `(.L_x_1057) ;  /* 0xfffffffc00e89947 */ /* 0x004fea000383ffff */
[----:B------:R-:W-:Y:S05]  /*14440*/  BRA `(.L_x_1056) ;  /* 0xffffff5800447947 */ /* 0x000fea000383ffff */
.L_x_1061:
[----:B01----:R-:W-:-:S04]  /*14450*/  IMAD.U32 R3, RZ, RZ, UR5 ;  /* 0x00000005ff037e24 */ /* 0x003fc8000f8e00ff */
[----:B------:R0:W1:Y:S03]  /*14460*/  SYNCS.PHASECHK.TRANS64.TRYWAIT P1, [R3+URZ+0x30850], R0 ;  /* 0x03085000030075a7 */ /* 0x000066000802017f */
[----:B-1----:R-:W-:Y:S05]  /*14470*/  @!P1 NANOSLEEP.SYNCS 0x989680 ;  /* 0x009896800000995d */ /* 0x002fea0003900000 */
[----:B------:R-:W1:Y:S02]  /*14480*/  @!P1 SYNCS.PHASECHK.TRANS64 P1, [R3+URZ+0x30850], R0 ;  /* 0x03085000030095a7 */ /* 0x000e64000802007f */
[----:B-1----:R-:W-:Y:S05]  /*14490*/  @!P1 BRA `(.L_x_1061) ;  /* 0xfffffffc00ec9947 */ /* 0x002fea000383ffff */
[----:B------:R-:W-:Y:S05]  /*144a0*/  BRA `(.L_x_1060) ;  /* 0xffffff6400c87947 */ /* 0x000fea000383ffff */
.L_x_1076:
[----:B-1----:R-:W-:-:S04]  /*144b0*/  IMAD.U32 R5, RZ, RZ, UR5 ;  /* 0x00000005ff057e24 */ /* 0x002fc8000f8e00ff */
[----:B------:R1:W2:Y:S03]  /*144c0*/  SYNCS.PHASECHK.TRANS64.TRYWAIT P1, [R5+URZ+0x30850], R0 ;  /* 0x03085000050075a7 */ /* 0x0002a6000802017f */
[----:B--2---:R-:W-:Y:S05]  /*144d0*/  @!P1 NANOSLEEP.SYNCS 0x989680 ;  /* 0x009896800000995d */ /* 0x004fea0003900000 */
[----:B------:R-:W2:Y:S02]  /*144e0*/  @!P1 SYNCS.PHASECHK.TRANS64 P1, [R5+URZ+0x30850], R0 ;  /* 0x03085000050095a7 */ /* 0x000ea4000802007f */
[----:B--2---:R-:W-:Y:S05]  /*144f0*/  @!P1 BRA `(.L_x_1076) ;  /* 0xfffffffc00ec9947 */ /* 0x004fea000383ffff */
[----:B------:R-:W-:Y:S05]  /*14500*/  BRA `(.L_x_1075) ;  /* 0xffffff8c00387947 */ /* 0x000fea000383ffff */
.L_x_1094:
[----:B------:R-:W-:Y:S01]  /*14510*/  MOV R13, R18 ;  /* 0x00000012000d7202 */ /* 0x000fe20000000f00 */
[----:B------:R-:W-:Y:S01]  /*14520*/  IMAD.MOV.U32 R12, RZ, RZ, RZ ;  /* 0x000000ffff0c7224 */ /* 0x000fe200078e00ff */
[----:B------:R-:W-:Y:S01]  /*14530*/  MOV R15, 0xffffffff ;  /* 0xffffffff000f7802 */ /* 0x000fe20000000f00 */
[----:B------:R-:W-:-:S07]  /*14540*/  IMAD.MOV.U32 R11, RZ, RZ, 0x1f ;  /* 0x0000001fff0b7424 */ /* 0x000fce00078e00ff */
[----:B-----5:R-:W-:Y:S05]  /*14550*/  WARPSYNC.COLLECTIVE R15, `(.L_x_1135) ;  /* 0x000000000f087348 */ /* 0x020fea0003c00000 */
[----:B------:R0:W1:Y:S02]  /*14560*/  SHFL.IDX P6, R14, R13, R12, R11 ;  /* 0x0000000c0d0e7389 */ /* 0x00006400000c000b */
[----:B01---5:R-:W-:Y:S01]  /*14570*/  ENDCOLLECTIVE ;  /* 0x000000000000791b */ /* 0x023fe20003800000 */
.L_x_1135:
[----:B------:R-:W-:Y:S05]  /*14580*/  BRA `(.L_x_1136) ;  /* 0xffffffcc00e47947 */ /* 0x000fea000383ffff */
.L_x_1096:
[----:B0-----:R-:W-:-:S04]  /*14590*/  IMAD.U32 R3, RZ, RZ, UR45 ;  /* 0x0000002dff037e24 */ /* 0x001fc8000f8e00ff */
[----:B------:R0:W1:Y:S03]  /*145a0*/  SYNCS.PHASECHK.TRANS64.TRYWAIT P0, [R3+URZ+0x30840], R2 ;  /* 0x03084002030075a7 */ /* 0x000066000800017f */
[----:B-1----:R-:W-:Y:S05]  /*145b0*/  @!P0 NANOSLEEP.SYNCS 0x989680 ;  /* 0x009896800000895d */ /* 0x002fea0003900000 */
[----:B------:R-:W1:Y:S02]  /*145c0*/  @!P0 SYNCS.PHASECHK.TRANS64 P0, [R3+URZ+0x30840], R2 ;  /* 0x03084002030085a7 */ /* 0x000e64000800007f */
[----:B-1----:R-:W-:Y:S05]  /*145d0*/  @!P0 BRA `(.L_x_1096) ;  /* 0xfffffffc00ec8947 */ /* 0x002fea000383ffff */
[----:B------:R-:W-:Y:S05]  /*145e0*/  BRA `(.L_x_1137) ;  /* 0xffffffd000787947 */ /* 0x000fea000383ffff */
.L_x_1097:
        /* <DEDUP_REMOVED lines=8> */
.L_x_1139:
[----:B------:R-:W-:Y:S05]  /*14670*/  BSYNC B0 ;  /* 0x0000000000007941 */ /* 0x000fea0003800000 */
.L_x_1138:
[----:B------:R-:W-:Y:S01]  /*14680*/  IMAD.MOV.U32 R13, RZ, RZ, R6 ;  /* 0x000000ffff0d7224 */ /* 0x000fe200078e0006 */
[----:B------:R-:W-:Y:S01]  /*14690*/  MOV R11, 0x181f ;  /* 0x0000181f000b7802 */ /* 0x000fe20000000f00 */
[----:B------:R-:W-:Y:S01]  /*146a0*/  IMAD.MOV.U32 R12, RZ, RZ, RZ ;  /* 0x000000ffff0c7224 */ /* 0x000fe200078e00ff */
[----:B------:R-:W-:Y:S01]  /*146b0*/  MOV R3, R14 ;  /* 0x0000000e00037202 */ /* 0x000fe20000000f00 */
[----:B------:R-:W-:Y:S01]  /*146c0*/  IMAD.MOV.U32 R15, RZ, RZ, -0x1 ;  /* 0xffffffffff0f7424 */ /* 0x000fe200078e00ff */
[----:B------:R-:W-:-:S07]  /*146d0*/  @P0 LEA R9, R30, UR45, 0x1 ;  /* 0x0000002d1e090c11 */ /* 0x000fce000f8e08ff */
[----:B------:R-:W-:Y:S05]  /*146e0*/  WARPSYNC.COLLECTIVE R15, `(.L_x_1140) ;  /* 0x000000000f087348 */ /* 0x000fea0003c00000 */
[----:B------:R0:W1:Y:S02]  /*146f0*/  SHFL.IDX P6, R14, R13, R12, R11 ;  /* 0x0000000c0d0e7389 */ /* 0x00006400000c000b */
[----:B01----:R-:W-:Y:S01]  /*14700*/  ENDCOLLECTIVE ;  /* 0x000000000000791b */ /* 0x003fe20003800000 */
.L_x_1140:
[----:B------:R-:W-:Y:S01]  /*14710*/  MOV R13, R7 ;  /* 0x00000007000d7202 */ /* 0x000fe20000000f00 */
[----:B------:R-:W-:Y:S02]  /*14720*/  IMAD.MOV.U32 R12, RZ, RZ, 0x1 ;  /* 0x00000001ff0c7424 */ /* 0x000fe400078e00ff */
[----:B------:R-:W-:-:S07]  /*14730*/  IMAD.MOV.U32 R2, RZ, RZ, R14 ;  /* 0x000000ffff027224 */ /* 0x000fce00078e000e */
[----:B------:R-:W-:Y:S05]  /*14740*/  WARPSYNC.COLLECTIVE R15, `(.L_x_1141) ;  /* 0x000000000f087348 */ /* 0x000fea0003c00000 */
[----:B------:R0:W1:Y:S02]  /*14750*/  SHFL.IDX P6, R14, R13, R12, R11 ;  /* 0x0000000c0d0e7389 */ /* 0x00006400000c000b */
[----:B01----:R-:W-:Y:S01]  /*14760*/  ENDCOLLECTIVE ;  /* 0x000000000000791b */ /* 0x003fe20003800000 */
.L_x_1141:
[----:B------:R-:W-:-:S05]  /*14770*/  @P0 IMAD.WIDE.U32 R2, R25, 0x2, R2 ;  /* 0x0000000219020825 */ /* 0x000fca00078e0002 */
[----:B------:R-:W-:Y:S01]  /*14780*/  @!PT LDS RZ, [RZ] ;  /* 0x00000000fffff984 */ /* 0x000fe20000000800 */
[----:B------:R-:W-:Y:S01]  /*14790*/  @!PT LDS RZ, [RZ] ;  /* 0x00000000fffff984 */ /* 0x000fe20000000800 */
[----:B------:R-:W-:Y:S01]  /*147a0*/  @!PT LDS RZ, [RZ] ;  /* 0x00000000fffff984 */ /* 0x000fe20000000800 */
[----:B------:R0:W-:Y:S04]  /*147b0*/  @P0 LDGSTS.E.BYPASS.LTC128B.128 [R9+0x20400], desc[UR60][R2.64], !P4 ;  /* 0x2040000002090fae */ /* 0x0001e8000e101d7c */
[----:B------:R0:W-:Y:S01]  /*147c0*/  @P0 LDGSTS.E.BYPASS.LTC128B.128 [R9+0x22400], desc[UR60][R2.64+0x80], !P3 ;  /* 0x2240008002090fae */ /* 0x0001e2000d901d7c */
[----:B------:R-:W-:-:S03]  /*147d0*/  MOV R13, R6 ;  /* 0x00000006000d7202 */ /* 0x000fc60000000f00 */
[----:B------:R0:W-:Y:S04]  /*147e0*/  @P0 LDGSTS.E.BYPASS.LTC128B.128 [R9+0x24400], desc[UR60][R2.64+0x100], !P2 ;  /* 0x2440010002090fae */ /* 0x0001e8000d101d7c */
[----:B------:R0:W-:Y:S01]  /*147f0*/  @P0 LDGSTS.E.BYPASS.LTC128B.128 [R9+0x26400], desc[UR60][R2.64+0x180], !P1 ;  /* 0x2640018002090fae */ /* 0x0001e2000c901d7c */
[----:B------:R-:W-:Y:S01]  /*14800*/  ISETP.GE.AND P0, PT, R0, 0x11, PT ;  /* 0x000000110000780c */ /* 0x000fe20003f06270 */
[----:B------:R-:W-:-:S12]  /*14810*/  IMAD.MOV.U32 R5, RZ, RZ, R14 ;  /* 0x000000ffff057224 */ /* 0x000fd800078e000e */
[----:B0-----:R-:W-:Y:S05]  /*14820*/  WARPSYNC.COLLECTIVE R15, `(.L_x_1142) ;  /* 0x000000000f087348 */ /* 0x001fea0003c00000 */
[----:B------:R1:W2:Y:S02]  /*14830*/  SHFL.IDX P6, R14, R13, R12, R11 ;  /* 0x0000000c0d0e7389 */ /* 0x0002a400000c000b */
[----:B012---:R-:W-:Y:S01]  /*14840*/  ENDCOLLECTIVE ;  /* 0x000000000000791b */ /* 0x007fe20003800000 */
.L_x_1142:
[----:B------:R-:W-:Y:S01]  /*14850*/  @P0 LEA R21, R30, UR45, 0x1 ;  /* 0x0000002d1e150c11 */ /* 0x000fe2000f8e08ff */
[----:B------:R-:W-:Y:S01]  /*14860*/  IMAD.MOV.U32 R13, RZ, RZ, R7 ;  /* 0x000000ffff0d7224 */ /* 0x000fe200078e0007 */
[----:B------:R-:W-:Y:S01]  /*14870*/  MOV R12, 0x2 ;  /* 0x00000002000c7802 */ /* 0x000fe20000000f00 */
[----:B------:R-:W-:-:S07]  /*14880*/  IMAD.MOV.U32 R4, RZ, RZ, R14 ;  /* 0x000000ffff047224 */ /* 0x000fce00078e000e */
[----:B------:R-:W-:Y:S05]  /*14890*/  WARPSYNC.COLLECTIVE R15, `(.L_x_1143) ;  /* 0x000000000f087348 */ /* 0x000fea0003c00000 */
[----:B------:R0:W1:Y:S02]  /*148a0*/  SHFL.IDX P6, R14, R13, R12, R11 ;  /* 0x0000000c0d0e7389 */ /* 0x00006400000c000b */
[----:B01----:R-:W-:Y:S01]  /*148b0*/  ENDCOLLECTIVE ;  /* 0x000000000000791b */ /* 0x003fe20003800000 */
.L_x_1143:
[----:B------:R-:W-:-:S05]  /*148c0*/  @P0 IMAD.WIDE.U32 R4, R25, 0x2, R4 ;  /* 0x0000000219040825 */ /* 0x000fca00078e0004 */
[----:B------:R-:W-:Y:S01]  /*148d0*/  @!PT LDS RZ, [RZ] ;  /* 0x00000000fffff984 */ /* 0x000fe20000000800 */
[----:B------:R-:W-:Y:S01]  /*148e0*/  @!PT LDS RZ, [RZ] ;  /* 0x00000000fffff984 */ /* 0x000fe20000000800 */
[----:B------:R-:W-:Y:S01]  /*148f0*/  @!PT LDS RZ, [RZ] ;  /* 0x00000000fffff984 */ /* 0x000fe20000000800 */
[----:B------:R0:W-:Y:S04]  /*14900*/  @P0 LDGSTS.E.BYPASS.LTC128B.128 [R21+0x20c00], desc[UR60][R4.64], !P4 ;  /* 0x20c0000004150fae */ /* 0x0001e8000e101d7c */
[----:B------:R0:W-:Y:S01]  /*14910*/  @P0 LDGSTS.E.BYPASS.LTC128B.128 [R21+0x22c00], desc[UR60][R4.64+0x80], !P3 ;  /* 0x22c0008004150fae */ /* 0x0001e2000d901d7c */
[----:B------:R-:W-:-:S03]  /*14920*/  IMAD.MOV.U32 R13, RZ, RZ, R6 ;  /* 0x000000ffff0d7224 */ /* 0x000fc600078e0006 */
[----:B------:R0:W-:Y:S04]  /*14930*/  @P0 LDGSTS.E.BYPASS.LTC128B.128 [R21+0x24c00], desc[UR60][R4.64+0x100], !P2 ;  /* 0x24c0010004150fae */ /* 0x0001e8000d101d7c */
[----:B------:R0:W-:Y:S01]  /*14940*/  @P0 LDGSTS.E.BYPASS.LTC128B.128 [R21+0x26c00], desc[UR60][R4.64+0x180], !P1 ;  /* 0x26c0018004150fae */ /* 0x0001e2000c901d7c */
[----:B------:R-:W-:Y:S01]  /*14950*/  ISETP.GE.AND P0, PT, R0, 0x21, PT ;  /* 0x000000210000780c */ /* 0x000fe20003f06270 */
[----:B------:R-:W-:-:S12]  /*14960*/  IMAD.MOV.U32 R3, RZ, RZ, R14 ;  /* 0x000000ffff037224 */ /* 0x000fd800078e000e */
[----:B0-----:R-:W-:Y:S05]  /*14970*/  WARPSYNC.COLLECTIVE R15, `(.L_x_1144) ;  /* 0x000000000f087348 */ /* 0x001fea0003c00000 */
[----:B------:R1:W2:Y:S02]  /*14980*/  SHFL.IDX P6, R14, R13, R12, R11 ;  /* 0x0000000c0d0e7389 */ /* 0x0002a400000c000b */
[----:B012---:R-:W-:Y:S01]  /*14990*/  ENDCOLLECTIVE ;  /* 0x000000000000791b */ /* 0x007fe20003800000 */
.L_x_1144:
[----:B------:R-:W-:Y:S01]  /*149a0*/  @P0 LEA R9, R30, UR45, 0x1 ;  /* 0x0000002d1e090c11 */ /* 0x000fe2000f8e08ff */
[----:B------:R-:W-:Y:S02]  /*149b0*/  IMAD.MOV.U32 R13, RZ, RZ, R7 ;  /* 0x000000ffff0d7224 */ /* 0x000fe400078e0007 */
[----:B------:R-:W-:Y:S01]  /*149c0*/  IMAD.MOV.U32 R12, RZ, RZ, 0x3 ;  /* 0x00000003ff0c7424 */ /* 0x000fe200078e00ff */
[----:B------:R-:W-:-:S07]  /*149d0*/  MOV R2, R14 ;  /* 0x0000000e00027202 */ /* 0x000fce0000000f00 */
[----:B------:R-:W-:Y:S05]  /*149e0*/  WARPSYNC.COLLECTIVE R15, `(.L_x_1145) ;  /* 0x000000000f087348 */ /* 0x000fea0003c00000 */
[----:B------:R0:W1:Y:S02]  /*149f0*/  SHFL.IDX P6, R14, R13, R12, R11 ;  /* 0x0000000c0d0e7389 */ /* 0x00006400000c000b */
[----:B01----:R-:W-:Y:S01]  /*14a00*/  ENDCOLLECTIVE ;  /* 0x000000000000791b */ /* 0x003fe20003800000 */
.L_x_1145:
        /* <DEDUP_REMOVED lines=9> */
[----:B------:R-:W-:-:S07]  /*14aa0*/  MOV R4, R14 ;  /* 0x0000000e00047202 */ /* 0x000fce0000000f00 */
[----:B0-----:R-:W-:Y:S05]  /*14ab0*/  WARPSYNC.COLLECTIVE R15, `(.L_x_1146) ;  /* 0x000000000f087348 */ /* 0x001fea0003c00000 */
[----:B------:R1:W2:Y:S02]  /*14ac0*/  SHFL.IDX P6, R14, R13, R12, R11 ;  /* 0x0000000c0d0e7389 */ /* 0x0002a400000c000b */
[----:B012---:R-:W-:Y:S01]  /*14ad0*/  ENDCOLLECTIVE ;  /* 0x000000000000791b */ /* 0x007fe20003800000 */
.L_x_1146:
[----:B------:R-:W-:Y:S05]  /*14ae0*/  BRA `(.L_x_1147) ;  /* 0xffffffd000387947 */ /* 0x000fea000383ffff */
.L_x_1100:
[----:B------:R-:W-:Y:S01]  /*14af0*/  IMAD.MOV.U32 R13, RZ, RZ, R6 ;  /* 0x000000ffff0d7224 */ /* 0x000fe200078e0006 */
[----:B------:R-:W-:Y:S01]  /*14b00*/  MOV R12, RZ ;  /* 0x000000ff000c7202 */ /* 0x000fe20000000f00 */
[----:B------:R-:W-:Y:S01]  /*14b10*/  IMAD.MOV.U32 R11, RZ, RZ, 0x181f ;  /* 0x0000181fff0b7424 */ /* 0x000fe200078e00ff */
[----:B------:R-:W-:Y:S01]  /*14b20*/  IADD3 R8, R28, UR40, RZ ;  /* 0x000000281c087c10 */ /* 0x000fe2000fffe0ff */
[----:B------:R-:W-:-:S04]  /*14b30*/  IMAD.MOV.U32 R15, RZ, RZ, -0x1 ;  /* 0xffffffffff0f7424 */ /* 0x000fc800078e00ff */
[----:B------:R-:W-:-:S07]  /*14b40*/  VIADD R4, R8, 0x10 ;  /* 0x0000001008047836 */ /* 0x000fce0000000000 */
[----:B------:R-:W-:Y:S05]  /*14b50*/  WARPSYNC.COLLECTIVE R15, `(.L_x_1148) ;  /* 0x000000000f087348 */ /* 0x000fea0003c00000 */
[----:B------:R0:W1:Y:S02]  /*14b60*/  SHFL.IDX P6, R14, R13, R12, R11 ;  /* 0x0000000c0d0e7389 */ /* 0x00006400000c000b */
[----:B01----:R-:W-:Y:S01]  /*14b70*/  ENDCOLLECTIVE ;  /* 0x000000000000791b */ /* 0x003fe20003800000 */
.L_x_1148:
[----:B------:R-:W-:Y:S01]  /*14b80*/  IMAD.MOV.U32 R13, RZ, RZ, R0 ;  /* 0x000000ffff0d7224 */ /* 0x000fe200078e0000 */
[----:B------:R-:W-:-:S07]  /*14b90*/  MOV R3, R14 ;  /* 0x0000000e00037202 */ /* 0x000fce0000000f00 */
[----:B------:R-:W-:Y:S05]  /*14ba0*/  WARPSYNC.COLLECTIVE R15, `(.L_x_1149) ;  /* 0x000000000f087348 */ /* 0x000fea0003c00000 */
[----:B------:R0:W1:Y:S02]  /*14bb0*/  SHFL.IDX P6, R14, R13, R12, R11 ;  /* 0x0000000c0d0e7389 */ /* 0x00006400000c000b */
[----:B01----:R-:W-:Y:S01]  /*14bc0*/  ENDCOLLECTIVE ;  /* 0x000000000000791b */ /* 0x003fe20003800000 */
.L_x_1149:
[----:B------:R-:W-:Y:S02]  /*14bd0*/  ULDC UR4, c[0x0][0x288] ;  /* 0x0000a20000047ab9 */ /* 0x000fe40000000800 */
[----:B------:R-:W-:-:S05]  /*14be0*/  IMAD R7, R7, UR4, RZ ;  /* 0x0000000407077c24 */ /* 0x000fca000f8e02ff */
[----:B------:R-:W-:Y:S01]  /*14bf0*/  ISETP.GE.AND P0, PT, R8, R7, PT ;  /* 0x000000070800720c */ /* 0x000fe20003f06270 */
[----:B------:R-:W-:Y:S01]  /*14c00*/  IMAD.MOV.U32 R13, RZ, RZ, R6 ;  /* 0x000000ffff0d7224 */ /* 0x000fe200078e0006 */
[----:B------:R-:W-:-:S11]  /*14c10*/  MOV R12, 0x1 ;  /* 0x00000001000c7802 */ /* 0x000fd60000000f00 */
[----:B------:R-:W-:Y:S01]  /*14c20*/  @!P0 LEA R9, R30, UR45, 0x1 ;  /* 0x0000002d1e098c11 */ /* 0x000fe2000f8e08ff */
[----:B------:R-:W-:-:S07]  /*14c30*/  IMAD.MOV.U32 R2, RZ, RZ, R14 ;  /* 0x000000ffff027224 */ /* 0x000fce00078e000e */
[----:B------:R-:W-:Y:S05]  /*14c40*/  WARPSYNC.COLLECTIVE R15, `(.L_x_1150) ;  /* 0x000000000f087348 */ /* 0x000fea0003c00000 */
[----:B------:R0:W1:Y:S02]  /*14c50*/  SHFL.IDX P6, R14, R13, R12, R11 ;  /* 0x0000000c0d0e7389 */ /* 0x00006400000c000b */
[----:B01----:R-:W-:Y:S01]  /*14c60*/  ENDCOLLECTIVE ;  /* 0x000000000000791b */ /* 0x003fe20003800000 */
.L_x_1150:
[----:B------:R-:W-:-:S05]  /*14c70*/  @!P0 IMAD.WIDE.U32 R2, R25, 0x2, R2 ;  /* 0x0000000219028825 */ /* 0x000fca00078e0002 */
        /* <DEDUP_REMOVED lines=8> */
[----:B------:R-:W-:Y:S01]  /*14d00*/  ISETP.GE.AND P0, PT, R4, R7, PT ;  /* 0x000000070400720c */ /* 0x000fe20003f06270 */
[----:B------:R-:W-:-:S12]  /*14d10*/  IMAD.MOV.U32 R5, RZ, RZ, R14 ;  /* 0x000000ffff057224 */ /* 0x000fd800078e000e */
[----:B0-----:R-:W-:Y:S05]  /*14d20*/  WARPSYNC.COLLECTIVE R15, `(.L_x_1151) ;  /* 0x000000000f087348 */ /* 0x001fea0003c00000 */
[----:B------:R1:W2:Y:S02]  /*14d30*/  SHFL.IDX P6, R14, R13, R12, R11 ;  /* 0x0000000c0d0e7389 */ /* 0x0002a400000c000b */
[----:B012---:R-:W-:Y:S01]  /*14d40*/  ENDCOLLECTIVE ;  /* 0x000000000000791b */ /* 0x007fe20003800000 */
.L_x_1151:
[----:B------:R-:W-:Y:S01]  /*14d50*/  VIADD R2, R8, 0x20 ;  /* 0x0000002008027836 */ /* 0x000fe20000000000 */
[----:B------:R-:W-:Y:S01]  /*14d60*/  @!P0 LEA R21, R30, UR45, 0x1 ;  /* 0x0000002d1e158c11 */ /* 0x000fe2000f8e08ff */
[----:B------:R-:W-:Y:S01]  /*14d70*/  IMAD.MOV.U32 R13, RZ, RZ, R6 ;  /* 0x000000ffff0d7224 */ /* 0x000fe200078e0006 */
[----:B------:R-:W-:Y:S02]  /*14d80*/  MOV R12, 0x2 ;  /* 0x00000002000c7802 */ /* 0x000fe40000000f00 */
[----:B------:R-:W-:-:S07]  /*14d90*/  MOV R4, R14 ;  /* 0x0000000e00047202 */ /* 0x000fce0000000f00 */
[----:B------:R-:W-:Y:S05]  /*14da0*/  WARPSYNC.COLLECTIVE R15, `(.L_x_1152) ;  /* 0x000000000f087348 */ /* 0x000fea0003c00000 */
[----:B------:R0:W1:Y:S02]  /*14db0*/  SHFL.IDX P6, R14, R13, R12, R11 ;  /* 0x0000000c0d0e7389 */ /* 0x00006400000c000b */
[----:B01----:R-:W-:Y:S01]  /*14dc0*/  ENDCOLLECTIVE ;  /* 0x000000000000791b */ /* 0x003fe20003800000 */
.L_x_1152:
        /* <DEDUP_REMOVED lines=14> */
.L_x_1153:
        /* <DEDUP_REMOVED lines=8> */
.L_x_1154:
        /* <DEDUP_REMOVED lines=14> */
.L_x_1155:
        /* <DEDUP_REMOVED lines=8> */
.L_x_1156:
        /* <DEDUP_REMOVED lines=14> */
.L_x_1157:
        /* <DEDUP_REMOVED lines=8> */
.L_x_1158:
        /* <DEDUP_REMOVED lines=14> */
.L_x_1159:
        /* <DEDUP_REMOVED lines=8> */
.L_x_1160:
        /* <DEDUP_REMOVED lines=14> */
.L_x_1161:
[----:B------:R-:W-:Y:S01]  /*15430*/  @!P0 LEA R9, R30, UR45, 0x1 ;  /* 0x0000002d1e098c11 */ /* 0x000fe2000f8e08ff */
[----:B------:R-:W-:Y:S02]  /*15440*/  IMAD.MOV.U32 R13, RZ, RZ, R6 ;  /* 0x000000ffff0d7224 */ /* 0x000fe400078e0006 */
[----:B------:R-:W-:Y:S01]  /*15450*/  IMAD.MOV.U32 R12, RZ, RZ, 0x7 ;  /* 0x00000007ff0c7424 */ /* 0x000fe200078e00ff */
[----:B------:R-:W-:-:S07]  /*15460*/  MOV R2, R14 ;  /* 0x0000000e00027202 */ /* 0x000fce0000000f00 */
[----:B------:R-:W-:Y:S05]  /*15470*/  WARPSYNC.COLLECTIVE R15, `(.L_x_1162) ;  /* 0x000000000f087348 */ /* 0x000fea0003c00000 */
[----:B------:R0:W1:Y:S02]  /*15480*/  SHFL.IDX P6, R14, R13, R12, R11 ;  /* 0x0000000c0d0e7389 */ /* 0x00006400000c000b */
[----:B01----:R-:W-:Y:S01]  /*15490*/  ENDCOLLECTIVE ;  /* 0x000000000000791b */ /* 0x003fe20003800000 */
.L_x_1162:
        /* <DEDUP_REMOVED lines=9> */
[----:B------:R-:W-:-:S07]  /*15530*/  MOV R6, R14 ;  /* 0x0000000e00067202 */ /* 0x000fce0000000f00 */
[----:B0-----:R-:W-:Y:S05]  /*15540*/  WARPSYNC.COLLECTIVE R15, `(.L_x_1163) ;  /* 0x000000000f087348 */ /* 0x001fea0003c00000 */
[----:B------:R1:W2:Y:S02]  /*15550*/  SHFL.IDX P6, R14, R13, R12, R11 ;  /* 0x0000000c0d0e7389 */ /* 0x0002a400000c000b */
[----:B012---:R-:W-:Y:S01]  /*15560*/  ENDCOLLECTIVE ;  /* 0x000000000000791b */ /* 0x007fe20003800000 */
.L_x_1163:
[----:B------:R-:W-:Y:S05]  /*15570*/  BRA `(.L_x_1164) ;  /* 0xffffffd0002c7947 */ /* 0x000fea000383ffff */
.L_x_1103:
[----:B0-----:R-:W-:-:S04]  /*15580*/  IMAD.U32 R3, RZ, RZ, UR45 ;  /* 0x0000002dff037e24 */ /* 0x001fc8000f8e00ff */
[----:B------:R0:W1:Y:S03]  /*15590*/  SYNCS.PHASECHK.TRANS64.TRYWAIT P0, [R3+URZ+0x30820], R0 ;  /* 0x03082000030075a7 */ /* 0x000066000800017f */
[----:B-1----:R-:W-:Y:S05]  /*155a0*/  @!P0 NANOSLEEP.SYNCS 0x989680 ;  /* 0x009896800000895d */ /* 0x002fea0003900000 */
[----:B------:R-:W1:Y:S02]  /*155b0*/  @!P0 SYNCS.PHASECHK.TRANS64 P0, [R3+URZ+0x30820], R0 ;  /* 0x03082000030085a7 */ /* 0x000e64000800007f */
[----:B-1----:R-:W-:Y:S05]  /*155c0*/  @!P0 BRA `(.L_x_1103) ;  /* 0xfffffffc00ec8947 */ /* 0x002fea000383ffff */
[----:B------:R-:W-:Y:S05]  /*155d0*/  BRA `(.L_x_1165) ;  /* 0xffffffd000807947 */ /* 0x000fea000383ffff */
.L_x_1107:
[----:B0-----:R0:W1:Y:S02]  /*155e0*/  SYNCS.PHASECHK.TRANS64.TRYWAIT P0, [R21+URZ+0x30840], R2 ;  /* 0x03084002150075a7 */ /* 0x001064000800017f */
[----:B-1----:R-:W-:Y:S05]  /*155f0*/  @!P0 NANOSLEEP.SYNCS 0x989680 ;  /* 0x009896800000895d */ /* 0x002fea0003900000 */
[----:B------:R-:W1:Y:S02]  /*15600*/  @!P0 SYNCS.PHASECHK.TRANS64 P0, [R21+URZ+0x30840], R2 ;  /* 0x03084002150085a7 */ /* 0x000e64000800007f */
[----:B-1----:R-:W-:Y:S05]  /*15610*/  @!P0 BRA `(.L_x_1107) ;  /* 0xfffffffc00f08947 */ /* 0x002fea000383ffff */
[----:B------:R-:W-:Y:S05]  /*15620*/  BRA `(.L_x_1166) ;  /* 0xffffffd400687947 */ /* 0x000fea000383ffff */
.L_x_1108:
        /* <DEDUP_REMOVED lines=8> */
.L_x_1168:
[----:B------:R-:W-:Y:S05]  /*156b0*/  BSYNC B1 ;  /* 0x0000000000017941 */ /* 0x000fea0003800000 */
.L_x_1167:
[----:B------:R-:W-:Y:S01]  /*156c0*/  IMAD.MOV.U32 R13, RZ, RZ, R28 ;  /* 0x000000ffff0d7224 */ /* 0x000fe200078e001c */
[----:B------:R-:W-:Y:S01]  /*156d0*/  MOV R12, RZ ;  /* 0x000000ff000c7202 */ /* 0x000fe20000000f00 */
[----:B------:R-:W-:Y:S01]  /*156e0*/  IMAD.MOV.U32 R11, RZ, RZ, 0x181f ;  /* 0x0000181fff0b7424 */ /* 0x000fe200078e00ff */
[----:B------:R-:W-:Y:S01]  /*156f0*/  MOV R15, 0xffffffff ;  /* 0xffffffff000f7802 */ /* 0x000fe20000000f00 */
[----:B------:R-:W-:Y:S01]  /*15700*/  IMAD.MOV.U32 R3, RZ, RZ, R14 ;  /* 0x000000ffff037224 */ /* 0x000fe200078e000e */
[----:B------:R-:W-:Y:S01]  /*15710*/  P2R R4, PR, RZ, 0x8 ;  /* 0x00000008ff047803 */ /* 0x000fe20000000000 */
[----:B------:R-:W-:Y:S01]  /*15720*/  IMAD.SHL.U32 R9, R25, 0x2, RZ ;  /* 0x0000000219097824 */ /* 0x000fe200078e00ff */
[----:B------:R-:W-:-:S13]  /*15730*/  LOP3.LUT P3, RZ, R16, 0x10, RZ, 0xc0, !PT ;  /* 0x0000001010ff7812 */ /* 0x000fda000786c0ff */
[----:B------:R-:W-:Y:S05]  /*15740*/  WARPSYNC.COLLECTIVE R15, `(.L_x_1169) ;  /* 0x000000000f087348 */ /* 0x000fea0003c00000 */
[----:B------:R0:W1:Y:S02]  /*15750*/  SHFL.IDX P6, R14, R13, R12, R11 ;  /* 0x0000000c0d0e7389 */ /* 0x00006400000c000b */
[----:B01----:R-:W-:Y:S01]  /*15760*/  ENDCOLLECTIVE ;  /* 0x000000000000791b */ /* 0x003fe20003800000 */
.L_x_1169:
[----:B------:R-:W-:Y:S02]  /*15770*/  P2R R5, PR, RZ, 0x4 ;  /* 0x00000004ff057803 */ /* 0x000fe40000000000 */
[C---:B------:R-:W-:Y:S02]  /*15780*/  LOP3.LUT P2, RZ, R16.reuse, 0x8, RZ, 0xc0, !PT ;  /* 0x0000000810ff7812 */ /* 0x040fe4000784c0ff */
[----:B------:R-:W-:Y:S02]  /*15790*/  P2R R8, PR, RZ, 0x2 ;  /* 0x00000002ff087803 */ /* 0x000fe40000000000 */
[----:B------:R-:W-:Y:S02]  /*157a0*/  LOP3.LUT P1, RZ, R16, 0x4, RZ, 0xc0, !PT ;  /* 0x0000000410ff7812 */ /* 0x000fe4000782c0ff */
[----:B------:R-:W-:Y:S01]  /*157b0*/  LEA R29, R29, UR45, 0x1 ;  /* 0x0000002d1d1d7c11 */ /* 0x000fe2000f8e08ff */
[----:B------:R-:W-:Y:S01]  /*157c0*/  IMAD.MOV.U32 R13, RZ, RZ, R31 ;  /* 0x000000ffff0d7224 */ /* 0x000fe200078e001f */
[----:B------:R-:W-:-:S02]  /*157d0*/  MOV R12, 0x1 ;  /* 0x00000001000c7802 */ /* 0x000fc40000000f00 */
[----:B------:R-:W-:-:S13]  /*157e0*/  IADD3 R2, P0, R14, R9, RZ ;  /* 0x000000090e027210 */ /* 0x000fda0007f1e0ff */
[----:B------:R-:W-:Y:S05]  /*157f0*/  WARPSYNC.COLLECTIVE R15, `(.L_x_1170) ;  /* 0x000000000f087348 */ /* 0x000fea0003c00000 */
[----:B------:R0:W1:Y:S02]  /*15800*/  SHFL.IDX P6, R14, R13, R12, R11 ;  /* 0x0000000c0d0e7389 */ /* 0x00006400000c000b */
[----:B01----:R-:W-:Y:S01]  /*15810*/  ENDCOLLECTIVE ;  /* 0x000000000000791b */ /* 0x003fe20003800000 */
.L_x_1170:
[----:B------:R-:W-:-:S05]  /*15820*/  IMAD.X R3, RZ, RZ, R3, P0 ;  /* 0x000000ffff037224 */ /* 0x000fca00000e0603 */
[----:B------:R-:W-:Y:S01]  /*15830*/  @!PT LDS RZ, [RZ] ;  /* 0x00000000fffff984 */ /* 0x000fe20000000800 */
[----:B------:R-:W-:Y:S01]  /*15840*/  @!PT LDS RZ, [RZ] ;  /* 0x00000000fffff984 */ /* 0x000fe20000000800 */
[----:B------:R-:W-:Y:S01]  /*15850*/  @!PT LDS RZ, [RZ] ;  /* 0x00000000fffff984 */ /* 0x000fe20000000800 */
[----:B------:R-:W-:Y:S04]  /*15860*/  LDGSTS.E.BYPASS.LTC128B.128 [R29+0x20400], desc[UR60][R2.64], !P3 ;  /* 0x20400000021d7fae */ /* 0x000fe8000d901d7c */
[----:B------:R-:W-:Y:S01]  /*15870*/  LDGSTS.E.BYPASS.LTC128B.128 [R29+0x22400], desc[UR60][R2.64+0x80], !P2 ;  /* 0x22400080021d7fae */ /* 0x000fe2000d101d7c */
[----:B------:R-:W-:-:S03]  /*15880*/  IMAD.MOV.U32 R13, RZ, RZ, R28 ;  /* 0x000000ffff0d7224 */ /* 0x000fc600078e001c */
[----:B------:R-:W-:Y:S04]  /*15890*/  LDGSTS.E.BYPASS.LTC128B.128 [R29+0x24400], desc[UR60][R2.64+0x100], !P1 ;  /* 0x24400100021d7fae */ /* 0x000fe8000c901d7c */
[----:B------:R0:W-:Y:S02]  /*158a0*/  LDGSTS.E.BYPASS.LTC128B.128 [R29+0x26400], desc[UR60][R2.64+0x180], !P5 ;  /* 0x26400180021d7fae */ /* 0x0001e4000e901d7c */
[----:B0-----:R-:W-:-:S07]  /*158b0*/  IMAD.MOV.U32 R3, RZ, RZ, R14 ;  /* 0x000000ffff037224 */ /* 0x001fce00078e000e */
[----:B------:R-:W-:Y:S05]  /*158c0*/  WARPSYNC.COLLECTIVE R15, `(.L_x_1171) ;  /* 0x000000000f087348 */ /* 0x000fea0003c00000 */
[----:B------:R0:W1:Y:S02]  /*158d0*/  SHFL.IDX P6, R14, R13, R12, R11 ;  /* 0x0000000c0d0e7389 */ /* 0x00006400000c000b */
[----:B01----:R-:W-:Y:S01]  /*158e0*/  ENDCOLLECTIVE ;  /* 0x000000000000791b */ /* 0x003fe20003800000 */
.L_x_1171:
[----:B------:R-:W-:Y:S01]  /*158f0*/  IMAD.MOV.U32 R13, RZ, RZ, R31 ;  /* 0x000000ffff0d7224 */ /* 0x000fe200078e001f */
[----:B------:R-:W-:Y:S02]  /*15900*/  MOV R12, 0x2 ;  /* 0x00000002000c7802 */ /* 0x000fe40000000f00 */
[----:B------:R-:W-:-:S07]  /*15910*/  MOV R2, R14 ;  /* 0x0000000e00027202 */ /* 0x000fce0000000f00 */
[----:B------:R-:W-:Y:S05]  /*15920*/  WARPSYNC.COLLECTIVE R15, `(.L_x_1172) ;  /* 0x000000000f087348 */ /* 0x000fea0003c00000 */
[----:B------:R0:W1:Y:S02]  /*15930*/  SHFL.IDX P6, R14, R13, R12, R11 ;  /* 0x0000000c0d0e7389 */ /* 0x00006400000c000b */
[----:B01----:R-:W-:Y:S01]  /*15940*/  ENDCOLLECTIVE ;  /* 0x000000000000791b */ /* 0x003fe20003800000 */
.L_x_1172:
[----:B------:R-:W-:-:S05]  /*15950*/  IADD3 R2, P0, R2, R9, RZ ;  /* 0x0000000902027210 */ /* 0x000fca0007f1e0ff */
[----:B------:R-:W-:-:S05]  /*15960*/  IMAD.X R3, RZ, RZ, R3, P0 ;  /* 0x000000ffff037224 */ /* 0x000fca00000e0603 */
[----:B------:R-:W-:Y:S01]  /*15970*/  @!PT LDS RZ, [RZ] ;  /* 0x00000000fffff984 */ /* 0x000fe20000000800 */
[----:B------:R-:W-:Y:S01]  /*15980*/  @!PT LDS RZ, [RZ] ;  /* 0x00000000fffff984 */ /* 0x000fe20000000800 */
[----:B------:R-:W-:Y:S01]  /*15990*/  @!PT LDS RZ, [RZ] ;  /* 0x00000000fffff984 */ /* 0x000fe20000000800 */
[----:B------:R-:W-:Y:S01]  /*159a0*/  LDGSTS.E.BYPASS.LTC128B.128 [R29+0x20c00], desc[UR60][R2.64], !P3 ;  /* 0x20c00000021d7fae */ /* 0x000fe2000d901d7c */
[----:B------:R-:W-:-:S03]  /*159b0*/  IMAD.MOV.U32 R13, RZ, RZ, R28 ;  /* 0x000000ffff0d7224 */ /* 0x000fc600078e001c */
[----:B------:R-:W-:Y:S04]  /*159c0*/  LDGSTS.E.BYPASS.LTC128B.128 [R29+0x22c00], desc[UR60][R2.64+0x80], !P2 ;  /* 0x22c00080021d7fae */ /* 0x000fe8000d101d7c */
[----:B------:R-:W-:Y:S04]  /*159d0*/  LDGSTS.E.BYPASS.LTC128B.128 [R29+0x24c00], desc[UR60][R2.64+0x100], !P1 ;  /* 0x24c00100021d7fae */ /* 0x000fe8000c901d7c */
[----:B------:R0:W-:Y:S02]  /*159e0*/  LDGSTS.E.BYPASS.LTC128B.128 [R29+0x26c00], desc[UR60][R2.64+0x180], !P5 ;  /* 0x26c00180021d7fae */ /* 0x0001e4000e901d7c */
[----:B0-----:R-:W-:-:S07]  /*159f0*/  IMAD.MOV.U32 R3, RZ, RZ, R14 ;  /* 0x000000ffff037224 */ /* 0x001fce00078e000e */
[----:B------:R-:W-:Y:S05]  /*15a00*/  WARPSYNC.COLLECTIVE R15, `(.L_x_1173) ;  /* 0x000000000f087348 */ /* 0x000fea0003c00000 */
[----:B------:R0:W1:Y:S02]  /*15a10*/  SHFL.IDX P6, R14, R13, R12, R11 ;  /* 0x0000000c0d0e7389 */ /* 0x00006400000c000b */
[----:B01----:R-:W-:Y:S01]  /*15a20*/  ENDCOLLECTIVE ;  /* 0x000000000000791b */ /* 0x003fe20003800000 */
.L_x_1173:
[----:B------:R-:W-:Y:S01]  /*15a30*/  IMAD.MOV.U32 R13, RZ, RZ, R31 ;  /* 0x000000ffff0d7224 */ /* 0x000fe200078e001f */
[----:B------:R-:W-:Y:S02]  /*15a40*/  MOV R12, 0x3 ;  /* 0x00000003000c7802 */ /* 0x000fe40000000f00 */
[----:B------:R-:W-:-:S07]  /*15a50*/  MOV R2, R14 ;  /* 0x0000000e00027202 */ /* 0x000fce0000000f00 */
[----:B------:R-:W-:Y:S05]  /*15a60*/  WARPSYNC.COLLECTIVE R15, `(.L_x_1174) ;  /* 0x000000000f087348 */ /* 0x000fea0003c00000 */
[----:B------:R0:W1:Y:S02]  /*15a70*/  SHFL.IDX P6, R14, R13, R12, R11 ;  /* 0x0000000c0d0e7389 */ /* 0x00006400000c000b */
[----:B01----:R-:W-:Y:S01]  /*15a80*/  ENDCOLLECTIVE ;  /* 0x000000000000791b */ /* 0x003fe20003800000 */
.L_x_1174:
[----:B------:R-:W-:-:S05]  /*15a90*/  IADD3 R2, P0, R2, R9, RZ ;  /* 0x0000000902027210 */ /* 0x000fca0007f1e0ff */
[----:B------:R-:W-:-:S05]  /*15aa0*/  IMAD.X R3, RZ, RZ, R3, P0 ;  /* 0x000000ffff037224 */ /* 0x000fca00000e0603 */
[----:B------:R-:W-:Y:S01]  /*15ab0*/  @!PT LDS RZ, [RZ] ;  /* 0x00000000fffff984 */ /* 0x000fe20000000800 */
[----:B------:R-:W-:Y:S01]  /*15ac0*/  @!PT LDS RZ, [RZ] ;  /* 0x00000000fffff984 */ /* 0x000fe20000000800 */
[----:B------:R-:W-:Y:S01]  /*15ad0*/  @!PT LDS RZ, [RZ] ;  /* 0x00000000fffff984 */ /* 0x000fe20000000800 */
[----:B------:R0:W-:Y:S01]  /*15ae0*/  LDGSTS.E.BYPASS.LTC128B.128 [R29+0x21400], desc[UR60][R2.64], !P3 ;  /* 0x21400000021d7fae */ /* 0x0001e2000d901d7c */
[----:B------:R-:W-:Y:S01]  /*15af0*/  ISETP.NE.AND P3, PT, R4, RZ, PT ;  /* 0x000000ff0400720c */ /* 0x000fe20003f65270 */
[----:B------:R-:W-:Y:S02]  /*15b00*/  IMAD.MOV.U32 R13, RZ, RZ, R28 ;  /* 0x000000ffff0d7224 */ /* 0x000fe400078e001c */
[----:B------:R0:W-:Y:S01]  /*15b10*/  LDGSTS.E.BYPASS.LTC128B.128 [R29+0x23400], desc[UR60][R2.64+0x80], !P2 ;  /* 0x23400080021d7fae */ /* 0x0001e2000d101d7c */
[----:B------:R-:W-:-:S03]  /*15b20*/  ISETP.NE.AND P2, PT, R5, RZ, PT ;  /* 0x000000ff0500720c */ /* 0x000fc60003f45270 */
[----:B------:R0:W-:Y:S01]  /*15b30*/  LDGSTS.E.BYPASS.LTC128B.128 [R29+0x25400], desc[UR60][R2.64+0x100], !P1 ;  /* 0x25400100021d7fae */ /* 0x0001e2000c901d7c */
[----:B------:R-:W-:Y:S01]  /*15b40*/  ISETP.NE.AND P1, PT, R8, RZ, PT ;  /* 0x000000ff0800720c */ /* 0x000fe20003f25270 */
[----:B------:R-:W-:Y:S02]  /*15b50*/  IMAD.MOV.U32 R31, RZ, RZ, R14 ;  /* 0x000000ffff1f7224 */ /* 0x000fe400078e000e */
[----:B------:R0:W-:Y:S10]  /*15b60*/  LDGSTS.E.BYPASS.LTC128B.128 [R29+0x27400], desc[UR60][R2.64+0x180], !P5 ;  /* 0x27400180021d7fae */ /* 0x0001f4000e901d7c */
[----:B0-----:R-:W-:Y:S05]  /*15b70*/  WARPSYNC.COLLECTIVE R15, `(.L_x_1175) ;  /* 0x000000000f087348 */ /* 0x001fea0003c00000 */
[----:B------:R1:W2:Y:S02]  /*15b80*/  SHFL.IDX P6, R14, R13, R12, R11 ;  /* 0x0000000c0d0e7389 */ /* 0x0002a400000c000b */
[----:B012---:R-:W-:Y:S01]  /*15b90*/  ENDCOLLECTIVE ;  /* 0x000000000000791b */ /* 0x007fe20003800000 */
.L_x_1175:
[----:B------:R-:W-:Y:S05]  /*15ba0*/  BRA `(.L_x_1176) ;  /* 0xffffffd400087947 */ /* 0x000fea000383ffff */
.L_x_1113:
[----:B0-----:R0:W2:Y:S02]  /*15bb0*/  SYNCS.PHASECHK.TRANS64.TRYWAIT P0, [R4+URZ+0x30860], R3 ;  /* 0x03086003040075a7 */ /* 0x0010a4000800017f */
[----:B--2---:R-:W-:Y:S05]  /*15bc0*/  @!P0 NANOSLEEP.SYNCS 0x989680 ;  /* 0x009896800000895d */ /* 0x004fea0003900000 */
[----:B------:R-:W2:Y:S02]  /*15bd0*/  @!P0 SYNCS.PHASECHK.TRANS64 P0, [R4+URZ+0x30860], R3 ;  /* 0x03086003040085a7 */ /* 0x000ea4000800007f */
[----:B--2---:R-:W-:Y:S05]  /*15be0*/  @!P0 BRA `(.L_x_1113) ;  /* 0xfffffffc00f08947 */ /* 0x004fea000383ffff */
[----:B------:R-:W-:Y:S05]  /*15bf0*/  BRA `(.L_x_1177) ;  /* 0xffffffd400807947 */ /* 0x000fea000383ffff */
.L_x_1114:
[----:B------:R-:W-:Y:S01]  /*15c00*/  BSSY B1, `(.L_x_1178) ;  /* 0x0000008000017945 */ /* 0x000fe20003800000 */
[----:B------:R-:W-:Y:S01]  /*15c10*/  MOV R13, R18 ;  /* 0x00000012000d7202 */ /* 0x000fe20000000f00 */
[----:B------:R-:W-:Y:S01]  /*15c20*/  IMAD.MOV.U32 R12, RZ, RZ, RZ ;  /* 0x000000ffff0c7224 */ /* 0x000fe200078e00ff */
[----:B------:R-:W-:Y:S01]  /*15c30*/  MOV R15, 0xffffffff ;  /* 0xffffffff000f7802 */ /* 0x000fe20000000f00 */
[----:B------:R-:W-:-:S07]  /*15c40*/  IMAD.MOV.U32 R11, RZ, RZ, 0x181f ;  /* 0x0000181fff0b7424 */ /* 0x000fce00078e00ff */
[----:B01----:R-:W-:Y:S05]  /*15c50*/  WARPSYNC.COLLECTIVE R15, `(.L_x_1179) ;  /* 0x000000000f087348 */ /* 0x003fea0003c00000 */
[----:B------:R2:W3:Y:S02]  /*15c60*/  SHFL.IDX P6, R14, R13, R12, R11 ;  /* 0x0000000c0d0e7389 */ /* 0x0004e400000c000b */
[----:B0123--:R-:W-:Y:S01]  /*15c70*/  ENDCOLLECTIVE ;  /* 0x000000000000791b */ /* 0x00ffe20003800000 */
.L_x_1179:
[----:B------:R-:W-:Y:S05]  /*15c80*/  BSYNC B1 ;  /* 0x0000000000017941 */ /* 0x000fea0003800000 */
.L_x_1178:
        /* <DEDUP_REMOVED lines=9> */
.L_x_1180:
[----:B------:R-:W-:Y:S02]  /*15d20*/  IMAD.MOV.U32 R13, RZ, RZ, R18 ;  /* 0x000000ffff0d7224 */ /* 0x000fe400078e0012 */
[----:B------:R-:W-:Y:S01]  /*15d30*/  IMAD.MOV.U32 R12, RZ, RZ, 0x1 ;  /* 0x00000001ff0c7424 */ /* 0x000fe200078e00ff */
[----:B------:R-:W-:-:S13]  /*15d40*/  IADD3 R2, P0, R14, R8, RZ ;  /* 0x000000080e027210 */ /* 0x000fda0007f1e0ff */
[----:B------:R-:W-:Y:S05]  /*15d50*/  WARPSYNC.COLLECTIVE R15, `(.L_x_1181) ;  /* 0x000000000f087348 */ /* 0x000fea0003c00000 */
[----:B------:R0:W1:Y:S02]  /*15d60*/  SHFL.IDX P6, R14, R13, R12, R11 ;  /* 0x0000000c0d0e7389 */ /* 0x00006400000c000b */
[----:B01----:R-:W-:Y:S01]  /*15d70*/  ENDCOLLECTIVE ;  /* 0x000000000000791b */ /* 0x003fe20003800000 */
.L_x_1181:
[----:B------:R-:W-:Y:S02]  /*15d80*/  IADD3.X R3, RZ, R3, RZ, P0, !PT ;  /* 0x00000003ff037210 */ /* 0x000fe400007fe4ff */
        /* <DEDUP_REMOVED lines=12> */
[----:B0-----:R-:W-:-:S07]  /*15e50*/  MOV R3, R14 ;  /* 0x0000000e00037202 */ /* 0x001fce0000000f00 */
[----:B------:R-:W-:Y:S05]  /*15e60*/  WARPSYNC.COLLECTIVE R15, `(.L_x_1182) ;  /* 0x000000000f087348 */ /* 0x000fea0003c00000 */
[----:B------:R0:W1:Y:S02]  /*15e70*/  SHFL.IDX P6, R14, R13, R12, R11 ;  /* 0x0000000c0d0e7389 */ /* 0x00006400000c000b */
[----:B01----:R-:W-:Y:S01]  /*15e80*/  ENDCOLLECTIVE ;  /* 0x000000000000791b */ /* 0x003fe20003800000 */
.L_x_1182:
[----:B------:R-:W-:Y:S01]  /*15e90*/  MOV R13, R18 ;  /* 0x00000012000d7202 */ /* 0x000fe20000000f00 */
[----:B------:R-:W-:Y:S01]  /*15ea0*/  IMAD.MOV.U32 R12, RZ, RZ, 0x2 ;  /* 0x00000002ff0c7424 */ /* 0x000fe200078e00ff */
[----:B------:R-:W-:-:S13]  /*15eb0*/  IADD3 R2, P0, R14, R8, RZ ;  /* 0x000000080e027210 */ /* 0x000fda0007f1e0ff */
[----:B------:R-:W-:Y:S05]  /*15ec0*/  WARPSYNC.COLLECTIVE R15, `(.L_x_1183) ;  /* 0x000000000f087348 */ /* 0x000fea0003c00000 */
[----:B------:R0:W1:Y:S02]  /*15ed0*/  SHFL.IDX P6, R14, R13, R12, R11 ;  /* 0x0000000c0d0e7389 */ /* 0x00006400000c000b */
[----:B01----:R-:W-:Y:S01]  /*15ee0*/  ENDCOLLECTIVE ;  /* 0x000000000000791b */ /* 0x003fe20003800000 */
.L_x_1183:
[----:B------:R-:W-:Y:S01]  /*15ef0*/  IMAD.X R3, RZ, RZ, R3, P0 ;  /* 0x000000ffff037224 */ /* 0x000fe200000e0603 */
[----:B------:R-:W-:Y:S02]  /*15f00*/  ISETP.LT.OR P0, PT, R0, 0x11, P4 ;  /* 0x000000110000780c */ /* 0x000fe40002701670 */
[----:B------:R-:W-:-:S11]  /*15f10*/  MOV R13, R17 ;  /* 0x00000011000d7202 */ /* 0x000fd60000000f00 */
        /* <DEDUP_REMOVED lines=14> */
.L_x_1184:
[----:B------:R-:W-:Y:S01]  /*16000*/  IMAD.MOV.U32 R13, RZ, RZ, R18 ;  /* 0x000000ffff0d7224 */ /* 0x000fe200078e0012 */
[----:B------:R-:W-:Y:S02]  /*16010*/  MOV R12, 0x3 ;  /* 0x00000003000c7802 */ /* 0x000fe40000000f00 */
[----:B------:R-:W-:-:S13]  /*16020*/  IADD3 R2, P0, R14, R8, RZ ;  /* 0x000000080e027210 */ /* 0x000fda0007f1e0ff */
[----:B------:R-:W-:Y:S05]  /*16030*/  WARPSYNC.COLLECTIVE R15, `(.L_x_1185) ;  /* 0x000000000f087348 */ /* 0x000fea0003c00000 */
[----:B------:R0:W1:Y:S02]  /*16040*/  SHFL.IDX P6, R14, R13, R12, R11 ;  /* 0x0000000c0d0e7389 */ /* 0x00006400000c000b */
[----:B01----:R-:W-:Y:S01]  /*16050*/  ENDCOLLECTIVE ;  /* 0x000000000000791b */ /* 0x003fe20003800000 */
.L_x_1185:
        /* <DEDUP_REMOVED lines=12> */
.L_x_1186:
        /* <DEDUP_REMOVED lines=9> */
.L_x_1120:
[----:B0-----:R0:W2:Y:S02]  /*161b0*/  SYNCS.PHASECHK.TRANS64.TRYWAIT P0, [R0+URZ+0x30860], R3 ;  /* 0x03086003000075a7 */ /* 0x0010a4000800017f */
[----:B--2---:R-:W-:Y:S05]  /*161c0*/  @!P0 NANOSLEEP.SYNCS 0x989680 ;  /* 0x009896800000895d */ /* 0x004fea0003900000 */
[----:B------:R-:W2:Y:S02]  /*161d0*/  @!P0 SYNCS.PHASECHK.TRANS64 P0, [R0+URZ+0x30860], R3 ;  /* 0x03086003000085a7 */ /* 0x000ea4000800007f */
[----:B--2---:R-:W-:Y:S05]  /*161e0*/  @!P0 BRA `(.L_x_1120) ;  /* 0xfffffffc00f08947 */ /* 0x004fea000383ffff */
[----:B------:R-:W-:Y:S05]  /*161f0*/  BRA `(.L_x_1188) ;  /* 0xffffffd400c87947 */ /* 0x000fea000383ffff */
.L_x_1121:
        /* <DEDUP_REMOVED lines=8> */
.L_x_1190:
[----:B------:R-:W-:Y:S05]  /*16280*/  BSYNC B0 ;  /* 0x0000000000007941 */ /* 0x000fea0003800000 */
.L_x_1189:
        /* <DEDUP_REMOVED lines=9> */
.L_x_1191:
[----:B------:R-:W-:Y:S02]  /*16320*/  ULDC UR4, c[0x0][0x2f4] ;  /* 0x0000bd0000047ab9 */ /* 0x000fe40000000800 */
[----:B------:R-:W-:Y:S02]  /*16330*/  ISETP.GE.AND P3, PT, R36, UR4, PT ;  /* 0x0000000424007c0c */ /* 0x000fe4000bf66270 */
[----:B------:R-:W-:Y:S02]  /*16340*/  ISETP.GE.AND P1, PT, R35, UR4, PT ;  /* 0x0000000423007c0c */ /* 0x000fe4000bf26270 */
[----:B------:R-:W-:Y:S02]  /*16350*/  ISETP.GE.AND P0, PT, R34, UR4, PT ;  /* 0x0000000422007c0c */ /* 0x000fe4000bf06270 */
[----:B------:R-:W-:Y:S02]  /*16360*/  ISETP.GE.AND P2, PT, R25, UR4, PT ;  /* 0x0000000419007c0c */ /* 0x000fe4000bf46270 */
[----:B------:R-:W-:-:S02]  /*16370*/  ISETP.LT.OR P4, PT, R5, 0x1, P3 ;  /* 0x000000010500780c */ /* 0x000fc40001f81670 */
[----:B------:R-:W-:Y:S01]  /*16380*/  ISETP.LT.OR P5, PT, R5, 0x1, P2 ;  /* 0x000000010500780c */ /* 0x000fe200017a1670 */
[----:B------:R-:W-:Y:S02]  /*16390*/  IMAD.MOV.U32 R13, RZ, RZ, R18 ;  /* 0x000000ffff0d7224 */ /* 0x000fe400078e0012 */
[----:B------:R-:W-:Y:S01]  /*163a0*/  IMAD.MOV.U32 R12, RZ, RZ, 0x1 ;  /* 0x00000001ff0c7424 */ /* 0x000fe200078e00ff */
[----:B------:R-:W-:-:S09]  /*163b0*/  MOV R2, R14 ;  /* 0x0000000e00027202 */ /* 0x000fd20000000f00 */
[----:B------:R-:W-:Y:S05]  /*163c0*/  WARPSYNC.COLLECTIVE R15, `(.L_x_1192) ;  /* 0x000000000f087348 */ /* 0x000fea0003c00000 */
[----:B------:R0:W1:Y:S02]  /*163d0*/  SHFL.IDX P6, R14, R13, R12, R11 ;  /* 0x0000000c0d0e7389 */ /* 0x00006400000c000b */
[----:B01----:R-:W-:Y:S01]  /*163e0*/  ENDCOLLECTIVE ;  /* 0x000000000000791b */ /* 0x003fe20003800000 */
.L_x_1192:
[----:B------:R-:W-:-:S05]  /*163f0*/  IMAD.WIDE.U32 R2, R25, 0x2, R2 ;  /* 0x0000000219027825 */ /* 0x000fca00078e0002 */
[----:B------:R-:W-:Y:S01]  /*16400*/  @!PT LDS RZ, [RZ] ;  /* 0x00000000fffff984 */ /* 0x000fe20000000800 */
[----:B------:R-:W-:Y:S01]  /*16410*/  @!PT LDS RZ, [RZ] ;  /* 0x00000000fffff984 */ /* 0x000fe20000000800 */
[----:B------:R-:W-:Y:S01]  /*16420*/  @!PT LDS RZ, [RZ] ;  /* 0x00000000fffff984 */ /* 0x000fe20000000800 */
[----:B------:R0:W-:Y:S01]  /*16430*/  LDGSTS.E.BYPASS.LTC128B.128 [R4+0x400], desc[UR60][R2.64], !P5 ;  /* 0x0040000002047fae */ /* 0x0001e2000e901d7c */
[----:B------:R-:W-:-:S03]  /*16440*/  ISETP.LT.OR P5, PT, R5, 0x1, P1 ;  /* 0x000000010500780c */ /* 0x000fc60000fa1670 */
[----:B------:R0:W-:Y:S01]  /*16450*/  LDGSTS.E.BYPASS.LTC128B.128 [R4+0x2400], desc[UR60][R2.64+0x80], !P4 ;  /* 0x0240008002047fae */ /* 0x0001e2000e101d7c */
[----:B------:R-:W-:Y:S01]  /*16460*/  ISETP.LT.OR P4, PT, R5, 0x1, P0 ;  /* 0x000000010500780c */ /* 0x000fe20000781670 */
[----:B------:R-:W-:-:S08]  /*16470*/  IMAD.MOV.U32 R13, RZ, RZ, R17 ;  /* 0x000000ffff0d7224 */ /* 0x000fd000078e0011 */
[----:B------:R0:W-:Y:S01]  /*16480*/  LDGSTS.E.BYPASS.LTC128B.128 [R4+0x4400], desc[UR60][R2.64+0x100], !P5 ;  /* 0x0440010002047fae */ /* 0x0001e2000e901d7c */
[C---:B------:R-:W-:Y:S02]  /*16490*/  ISETP.LT.OR P5, PT, R5.reuse, 0x11, P2 ;  /* 0x000000110500780c */ /* 0x040fe400017a1670 */
[----:B------:R-:W-:Y:S01]  /*164a0*/  MOV R6, R14 ;  /* 0x0000000e00067202 */ /* 0x000fe20000000f00 */
[----:B------:R0:W-:Y:S01]  /*164b0*/  LDGSTS.E.BYPASS.LTC128B.128 [R4+0x6400], desc[UR60][R2.64+0x180], !P4 ;  /* 0x0640018002047fae */ /* 0x0001e2000e101d7c */
[----:B------:R-:W-:-:S13]  /*164c0*/  ISETP.LT.OR P4, PT, R5, 0x11, P3 ;  /* 0x000000110500780c */ /* 0x000fda0001f81670 */
[----:B0-----:R-:W-:Y:S05]  /*164d0*/  WARPSYNC.COLLECTIVE R15, `(.L_x_1193) ;  /* 0x000000000f087348 */ /* 0x001fea0003c00000 */
[----:B------:R1:W2:Y:S02]  /*164e0*/  SHFL.IDX P6, R14, R13, R12, R11 ;  /* 0x0000000c0d0e7389 */ /* 0x0002a400000c000b */
[----:B012---:R-:W-:Y:S01]  /*164f0*/  ENDCOLLECTIVE ;  /* 0x000000000000791b */ /* 0x007fe20003800000 */
.L_x_1193:
[----:B------:R-:W-:Y:S01]  /*16500*/  MOV R3, R6 ;  /* 0x0000000600037202 */ /* 0x000fe20000000f00 */
[----:B------:R-:W-:Y:S02]  /*16510*/  IMAD.MOV.U32 R13, RZ, RZ, R18 ;  /* 0x000000ffff0d7224 */ /* 0x000fe400078e0012 */
[----:B------:R-:W-:Y:S02]  /*16520*/  IMAD.MOV.U32 R12, RZ, RZ, 0x2 ;  /* 0x00000002ff0c7424 */ /* 0x000fe400078e00ff */
[----:B------:R-:W-:-:S07]  /*16530*/  IMAD.MOV.U32 R2, RZ, RZ, R14 ;  /* 0x000000ffff027224 */ /* 0x000fce00078e000e */
[----:B------:R-:W-:Y:S05]  /*16540*/  WARPSYNC.COLLECTIVE R15, `(.L_x_1194) ;  /* 0x000000000f087348 */ /* 0x000fea0003c00000 */
[----:B------:R0:W1:Y:S02]  /*16550*/  SHFL.IDX P6, R14, R13, R12, R11 ;  /* 0x0000000c0d0e7389 */ /* 0x00006400000c000b */
[----:B01----:R-:W-:Y:S01]  /*16560*/  ENDCOLLECTIVE ;  /* 0x000000000000791b */ /* 0x003fe20003800000 */
.L_x_1194:
        /* <DEDUP_REMOVED lines=17> */
.L_x_1195:
[----:B------:R-:W-:Y:S01]  /*16680*/  MOV R3, R6 ;  /* 0x0000000600037202 */ /* 0x000fe20000000f00 */
[----:B------:R-:W-:Y:S02]  /*16690*/  IMAD.MOV.U32 R6, RZ, RZ, RZ ;  /* 0x000000ffff067224 */ /* 0x000fe400078e00ff */
[----:B------:R-:W-:Y:S02]  /*166a0*/  IMAD.MOV.U32 R13, RZ, RZ, R18 ;  /* 0x000000ffff0d7224 */ /* 0x000fe400078e0012 */
[----:B------:R-:W-:Y:S02]  /*166b0*/  IMAD.MOV.U32 R12, RZ, RZ, 0x3 ;  /* 0x00000003ff0c7424 */ /* 0x000fe400078e00ff */
[----:B------:R-:W-:-:S07]  /*166c0*/  IMAD.MOV.U32 R2, RZ, RZ, R14 ;  /* 0x000000ffff027224 */ /* 0x000fce00078e000e */
[----:B------:R-:W-:Y:S05]  /*166d0*/  WARPSYNC.COLLECTIVE R15, `(.L_x_1196) ;  /* 0x000000000f087348 */ /* 0x000fea0003c00000 */
[----:B------:R0:W1:Y:S02]  /*166e0*/  SHFL.IDX P6, R14, R13, R12, R11 ;  /* 0x0000000c0d0e7389 */ /* 0x00006400000c000b */
[----:B01----:R-:W-:Y:S01]  /*166f0*/  ENDCOLLECTIVE ;  /* 0x000000000000791b */ /* 0x003fe20003800000 */
.L_x_1196:
        /* <DEDUP_REMOVED lines=10> */
[----:B------:R-:W-:-:S03]  /*167a0*/  MOV R18, R14 ;  /* 0x0000000e00127202 */ /* 0x000fc60000000f00 */
[----:B------:R0:W-:Y:S04]  /*167b0*/  LDGSTS.E.BYPASS.LTC128B.128 [R4+0x7400], desc[UR60][R2.64+0x180], !P4 ;  /* 0x0740018002047fae */ /* 0x0001e8000e101d7c */
[----:B0-----:R-:W-:Y:S05]  /*167c0*/  WARPSYNC.COLLECTIVE R15, `(.L_x_1197) ;  /* 0x000000000f087348 */ /* 0x001fea0003c00000 */
[----:B------:R1:W2:Y:S02]  /*167d0*/  SHFL.IDX P6, R14, R13, R12, R11 ;  /* 0x0000000c0d0e7389 */ /* 0x0002a400000c000b */
[----:B012---:R-:W-:Y:S01]  /*167e0*/  ENDCOLLECTIVE ;  /* 0x000000000000791b */ /* 0x007fe20003800000 */
.L_x_1197:
[----:B------:R-:W-:Y:S05]  /*167f0*/  BRA `(.L_x_1198) ;  /* 0xffffffd4000c7947 */ /* 0x000fea000383ffff */
.L_x_1124:
[----:B0-----:R0:W2:Y:S02]  /*16800*/  SYNCS.PHASECHK.TRANS64.TRYWAIT P0, [R7+URZ+0x30820], R6 ;  /* 0x03082006070075a7 */ /* 0x0010a4000800017f */
[----:B--2---:R-:W-:Y:S05]  /*16810*/  @!P0 NANOSLEEP.SYNCS 0x989680 ;  /* 0x009896800000895d */ /* 0x004fea0003900000 */
[----:B------:R-:W2:Y:S02]  /*16820*/  @!P0 SYNCS.PHASECHK.TRANS64 P0, [R7+URZ+0x30820], R6 ;  /* 0x03082006070085a7 */ /* 0x000ea4000800007f */
[----:B--2---:R-:W-:Y:S05]  /*16830*/  @!P0 BRA `(.L_x_1124) ;  /* 0xfffffffc00f08947 */ /* 0x004fea000383ffff */
[----:B------:R-:W-:Y:S05]  /*16840*/  BRA `(.L_x_1199) ;  /* 0xffffffd400907947 */ /* 0x000fea000383ffff */
.L_x_1125:
[----:B------:R-:W2:Y:S01]  /*16850*/  S2R R3, SR_TID.X ;  /* 0x0000000000037919 */ /* 0x000ea20000002100 */
[----:B------:R-:W-:Y:S01]  /*16860*/  BSSY B0, `(.L_x_1200) ;  /* 0x000000a000007945 */ /* 0x000fe20003800000 */
[----:B------:R-:W-:Y:S01]  /*16870*/  IMAD.MOV.U32 R12, RZ, RZ, RZ ;  /* 0x000000ffff0c7224 */ /* 0x000fe200078e00ff */
[----:B------:R-:W-:Y:S01]  /*16880*/  MOV R15, 0xffffffff ;  /* 0xffffffff000f7802 */ /* 0x000fe20000000f00 */
[----:B------:R-:W-:Y:S01]  /*16890*/  IMAD.MOV.U32 R11, RZ, RZ, 0x1f ;  /* 0x0000001fff0b7424 */ /* 0x000fe200078e00ff */
[----:B--2---:R-:W-:-:S04]  /*168a0*/  SHF.R.U32.HI R3, RZ, 0x5, R3 ;  /* 0x00000005ff037819 */ /* 0x004fc80000011603 */
[----:B------:R-:W-:-:S04]  /*168b0*/  LOP3.LUT R3, R3, 0x3, RZ, 0xc0, !PT ;  /* 0x0000000303037812 */ /* 0x000fc800078ec0ff */
[----:B------:R-:W-:-:S07]  /*168c0*/  MOV R13, R3 ;  /* 0x00000003000d7202 */ /* 0x000fce0000000f00 */
[----:B01---5:R-:W-:Y:S05]  /*168d0*/  WARPSYNC.COLLECTIVE R15, `(.L_x_1201) ;  /* 0x000000000f087348 */ /* 0x023fea0003c00000 */
[----:B------:R2:W3:Y:S02]  /*168e0*/  SHFL.IDX P6, R14, R13, R12, R11 ;  /* 0x0000000c0d0e7389 */ /* 0x0004e400000c000b */
[----:B0123-5:R-:W-:Y:S01]  /*168f0*/  ENDCOLLECTIVE ;  /* 0x000000000000791b */ /* 0x02ffe20003800000 */
.L_x_1201:
[----:B------:R-:W-:Y:S05]  /*16900*/  BSYNC B0 ;  /* 0x0000000000007941 */ /* 0x000fea0003800000 */
.L_x_1200:
[----:B------:R-:W-:Y:S05]  /*16910*/  BRA `(.L_x_1202) ;  /* 0xffffffd400747947 */ /* 0x000fea000383ffff */
.L_x_1126:
[----:B------:R-:W-:Y:S01]  /*16920*/  BSSY B0, `(.L_x_1203) ;  /* 0x0000006000007945 */ /* 0x000fe20003800000 */
[----:B------:R-:W-:-:S07]  /*16930*/  IMAD.MOV.U32 R15, RZ, RZ, -0x1 ;  /* 0xffffffffff0f7424 */ /* 0x000fce00078e00ff */
[----:B012--5:R-:W-:Y:S05]  /*16940*/  WARPSYNC.COLLECTIVE R15, `(.L_x_1204) ;  /* 0x000000000f0c7348 */ /* 0x027fea0003c00000 */
[----:B------:R-:W-:Y:S02]  /*16950*/  ELECT P6, UR62, PT ;  /* 0x00000000003e782f */ /* 0x000fe400038c0000 */
[----:B------:R-:W-:Y:S01]  /*16960*/  MOV R14, UR62 ;  /* 0x0000003e000e7c02 */ /* 0x000fe20008000f00 */
[----:B012--5:R-:W-:Y:S10]  /*16970*/  ENDCOLLECTIVE ;  /* 0x000000000000791b */ /* 0x027ff40003800000 */
.L_x_1204:
[----:B------:R-:W-:Y:S05]  /*16980*/  BSYNC B0 ;  /* 0x0000000000007941 */ /* 0x000fea0003800000 */
.L_x_1203:
[----:B------:R-:W-:Y:S05]  /*16990*/  BRA `(.L_x_1205) ;  /* 0xffffffd400687947 */ /* 0x000fea000383ffff */
.L_x_1128:
[----:B--2---:R2:W3:Y:S02]  /*169a0*/  SYNCS.PHASECHK.TRANS64.TRYWAIT P1, [R5+URZ+0x30840], R4 ;  /* 0x03084004050075a7 */ /* 0x0044e4000802017f */
[----:B---3--:R-:W-:Y:S05]  /*169b0*/  @!P1 NANOSLEEP.SYNCS 0x989680 ;  /* 0x009896800000995d */ /* 0x008fea0003900000 */
[----:B------:R-:W3:Y:S02]  /*169c0*/  @!P1 SYNCS.PHASECHK.TRANS64 P1, [R5+URZ+0x30840], R4 ;  /* 0x03084004050095a7 */ /* 0x000ee4000802007f */
[----:B---3--:R-:W-:Y:S05]  /*169d0*/  @!P1 BRA `(.L_x_1128) ;  /* 0xfffffffc00f09947 */ /* 0x008fea000383ffff */
[----:B------:R-:W-:Y:S05]  /*169e0*/  BRA `(.L_x_1206) ;  /* 0xffffffd400907947 */ /* 0x000fea000383ffff */
.L_x_1130:
[----:B---3--:R3:W4:Y:S02]  /*169f0*/  SYNCS.PHASECHK.TRANS64.TRYWAIT P1, [R3+URZ+0x30840], R0 ;  /* 0x03084000030075a7 */ /* 0x008724000802017f */
[----:B----4-:R-:W-:Y:S05]  /*16a00*/  @!P1 NANOSLEEP.SYNCS 0x989680 ;  /* 0x009896800000995d */ /* 0x010fea0003900000 */
[----:B------:R-:W4:Y:S02]  /*16a10*/  @!P1 SYNCS.PHASECHK.TRANS64 P1, [R3+URZ+0x30840], R0 ;  /* 0x03084000030095a7 */ /* 0x000f24000802007f */
[----:B----4-:R-:W-:Y:S05]  /*16a20*/  @!P1 BRA `(.L_x_1130) ;  /* 0xfffffffc00f09947 */ /* 0x010fea000383ffff */
[----:B------:R-:W-:Y:S05]  /*16a30*/  BRA `(.L_x_1207) ;  /* 0xffffffd4009c7947 */ /* 0x000fea000383ffff */
.L_x_1132:
[----:B----4-:R4:W0:Y:S02]  /*16a40*/  SYNCS.PHASECHK.TRANS64.TRYWAIT P1, [R5+URZ+0x30860], R4 ;  /* 0x03086004050075a7 */ /* 0x010824000802017f */
[----:B0-----:R-:W-:Y:S05]  /*16a50*/  @!P1 NANOSLEEP.SYNCS 0x989680 ;  /* 0x009896800000995d */ /* 0x001fea0003900000 */
[----:B------:R-:W0:Y:S02]  /*16a60*/  @!P1 SYNCS.PHASECHK.TRANS64 P1, [R5+URZ+0x30860], R4 ;  /* 0x03086004050095a7 */ /* 0x000e24000802007f */
[----:B0-----:R-:W-:Y:S05]  /*16a70*/  @!P1 BRA `(.L_x_1132) ;  /* 0xfffffffc00f09947 */ /* 0x001fea000383ffff */
[----:B------:R-:W-:Y:S05]  /*16a80*/  BRA `(.L_x_1208) ;  /* 0xffffffd400987947 */ /* 0x000fea000383ffff */
.L_x_1209:
        /* <DEDUP_REMOVED lines=15> */
.L_x_15973:


//--------------------- .text._ZN7cutlass13device_kernelIN5flash11enable_sm90INS1_16FlashAttnFwdSm90INS1_25CollectiveMainloopFwdSm90ILi2EN4cute5tupleIJNS5_1CILi1EEES8_S8_EEENS6_IJNS7_ILi128EEENS7_ILi64EEENS7_ILi256EEEEEELi256ENS_6half_tEfNS_4arch4Sm90ELb0ELb1ELb1ELb1ELb1ELb0ELb0ELb1ELb1ELb1ELb1ELb0EEENS1_21CollectiveEpilogueFwdINS6_IJSA_SC_SB_EEES9_SE_SG_Li256ELb1ELb1ELb1ELb0EEENS1_36VarlenDynamicPersistentTileSchedulerILi128ELi64ELi256ELi128ELb1ELb1ELb1ELb1ELb0ELb1EEEEEEEEEvNT_6ParamsE --------------------------
	.section	.text._ZN7cutlass13device_kernelIN5flash11enable_sm90INS1_16FlashAttnFwdSm90INS1_25CollectiveMainloopFwdSm90ILi2EN4cute5tupleIJNS5_1CILi1EEES8_S8_EEENS6_IJNS7_ILi128EEENS7_ILi64EEENS7_ILi256EEEEEELi256ENS_6half_tEfNS_4arch4Sm90ELb0ELb1ELb1ELb1ELb1ELb0ELb0ELb1ELb1ELb1ELb1ELb0EEENS1_21CollectiveEpilogueFwdINS6_IJSA_SC_SB_EEES9_SE_SG_Li256ELb1ELb1ELb1ELb0EEENS1_36VarlenDynamicPersistentTileSchedulerILi128ELi64ELi256ELi128ELb1ELb1ELb1ELb1ELb0ELb1EEEEEEEEEvNT_6ParamsE,"ax",@progbits
	.align	128
.text._ZN7cutlass13device_kernelIN5flash11enable_sm90INS1_16FlashAttnFwdSm90INS1_25CollectiveMainloopFwdSm90ILi2EN4cute5tupleIJNS5_1CILi1EEES8_S8_EEENS6_IJNS7_ILi128EEENS7_ILi64EEENS7_ILi256EEEEEELi256ENS_6half_tEfNS_4arch4Sm90ELb0ELb1ELb1ELb1ELb1ELb0ELb0ELb1ELb1ELb1ELb1ELb0EEENS1_21CollectiveEpilogueFwdINS6_IJSA_SC_SB_EEES9_SE_SG_Li256ELb1ELb1ELb1ELb0EEENS1_36VarlenDynamicPersistentTileSchedulerILi128ELi64ELi256ELi128ELb1ELb1ELb1ELb1ELb0ELb1EEEEEEEEEvNT_6ParamsE:
        .type           _ZN7cutlass13device_kernelIN5flash11enable_sm90INS1_16FlashAttnFwdSm90INS1_25CollectiveMainloopFwdSm90ILi2EN4cute5tupleIJNS5_1CILi1EEES8_S8_EEENS6_IJNS7_ILi128EEENS7_ILi64EEENS7_ILi256EEEEEELi256ENS_6half_tEfNS_4arch4Sm90ELb0ELb1ELb1ELb1ELb1ELb0ELb0ELb1ELb1ELb1ELb1ELb0EEENS1_21CollectiveEpilogueFwdINS6_IJSA_SC_SB_EEES9_SE_SG_Li256ELb1ELb1ELb1ELb0EEENS1_36VarlenDynamicPersistentTileSchedulerILi128ELi64ELi256ELi128ELb1ELb1ELb1ELb1ELb0ELb1EEEEEEEEEvNT_6ParamsE,@function
        .size           _ZN7cutlass13device_kernelIN5flash11enable_sm90INS1_16FlashAttnFwdSm90INS1_25CollectiveMainloopFwdSm90ILi2EN4cute5tupleIJNS5_1CILi1EEES8_S8_EEENS6_IJNS7_ILi128EEENS7_ILi64EEENS7_ILi256EEEEEELi256ENS_6half_tEfNS_4arch4Sm90ELb0ELb1ELb1ELb1ELb1ELb0ELb0ELb1ELb1ELb1ELb1ELb0EEENS1_21CollectiveEpilogueFwdINS6_IJSA_SC_SB_EEES9_SE_SG_Li256ELb1ELb1ELb1ELb0EEENS1_36VarlenDynamicPersistentTileSchedulerILi128ELi64ELi256ELi128ELb1ELb1ELb1ELb1ELb0ELb1EEEEEEEEEvNT_6ParamsE,(.L_x_15974 - _ZN7cutlass13device_kernelIN5flash11enable_sm90INS1_16FlashAttnFwdSm90INS1_25CollectiveMainloopFwdSm90ILi2EN4cute5tupleIJNS5_1CILi1EEES8_S8_EEENS6_IJNS7_ILi128EEENS7_ILi64EEENS7_ILi256EEEEEELi256ENS_6half_tEfNS_4arch4Sm90ELb0ELb1ELb1ELb1ELb1ELb0ELb0ELb1ELb1ELb1ELb1ELb0EEENS1_21CollectiveEpilogueFwdINS6_IJSA_SC_SB_EEES9_SE_SG_Li256ELb1ELb1ELb1ELb0EEENS1_36VarlenDynamicPersistentTileSchedulerILi128ELi64ELi256ELi128ELb1ELb1ELb1ELb1ELb0ELb1EEEEEEEEEvNT_6ParamsE)
        .other          _ZN7cutlass13device_kernelIN5flash11enable_sm90INS1_16FlashAttnFwdSm90INS1_25CollectiveMainloopFwdSm90ILi2EN4cute5tupleIJNS5_1CILi1EEES8_S8_EEENS6_IJNS7_ILi128EEENS7_ILi64EEENS7_ILi256EEEEEELi256ENS_6half_tEfNS_4arch4Sm90ELb0ELb1ELb1ELb1ELb1ELb0ELb0ELb1ELb1ELb1ELb1ELb0EEENS1_21CollectiveEpilogueFwdINS6_IJSA_SC_SB_EEES9_SE_SG_Li256ELb1ELb1ELb1ELb0EEENS1_36VarlenDynamicPersistentTileSchedulerILi128ELi64ELi256ELi128ELb1ELb1ELb1ELb1ELb0ELb1EEEEEEEEEvNT_6ParamsE,@"STO_CUDA_ENTRY STV_DEFAULT"
_ZN7cutlass13device_kernelIN5flash11enable_sm90INS1_16FlashAttnFwdSm90INS1_25CollectiveMainloopFwdSm90ILi2EN4cute5tupleIJNS5_1CILi1EEES8_S8_EEENS6_IJNS7_ILi128EEENS7_ILi64EEENS7_ILi256EEEEEELi256ENS_6half_tEfNS_4arch4Sm90ELb0ELb1ELb1ELb1ELb1ELb0ELb0ELb1ELb1ELb1ELb1ELb0EEENS1_21CollectiveEpilogueFwdINS6_IJSA_SC_SB_EEES9_SE_SG_Li256ELb1ELb1ELb1ELb0EEENS1_36VarlenDynamicPersistentTileSchedulerILi128ELi64ELi256ELi128ELb1ELb1ELb1ELb1ELb0ELb1EEEEEEEEEvNT_6ParamsE:
        /* <DEDUP_REMOVED lines=45> */
.L_x_1210:
        /* <DEDUP_REMOVED lines=22> */
.L_x_1211:
        /* <DEDUP_REMOVED lines=18> */
.L_x_1212:
        /* <DEDUP_REMOVED lines=22> */
.L_x_1213:
        /* <DEDUP_REMOVED lines=23> */
.L_x_1214:
        /* <DEDUP_REMOVED lines=10> */
.L_x_1216:
        /* <DEDUP_REMOVED lines=18> */
[----:B------:R-:W-:Y:S01]  /*09e0*/  R2UR UR5, R10 ;  /* 0x000000000a0572ca */ /* 0x000fe200000e0000 */
[----:B------:R-:W-:Y:S01]  /*09f0*/  UMOV UR39, URZ ;  /* 0x0000003f00277c82 */ /* 0x000fe20008000000 */
[----:B0-----:R-:W-:Y:S02]  /*0a00*/  SHF.R.S32.HI R3, RZ, 0x1f, R0 ;  /* 0x0000001fff037819 */ /* 0x001fe40000011400 */
[----:B------:R-:W-:Y:S02]  /*0a10*/  R2UR UR7, R11 ;  /* 0x000000000b0772ca */ /* 0x000fe400000e0000 */
[----:B------:R-:W-:-:S02]  /*0a20*/  LEA.HI R4, R3, R0, RZ, 0x4 ;  /* 0x0000000003047211 */ /* 0x000fc400078f20ff */
[CC--:B------:R-:W-:Y:S02]  /*0a30*/  LEA.HI R5, R3.reuse, R0.reuse, RZ, 0x5 ;  /* 0x0000000003057211 */ /* 0x0c0fe400078f28ff */
[----:B------:R-:W-:-:S03]  /*0a40*/  LEA.HI R8, R3, R0, RZ, 0x3 ;  /* 0x0000000003087211 */ /* 0x000fc600078f18ff */
[----:B------:R-:W-:Y:S01]  /*0a50*/  IMAD.SHL.U32 R6, R5, 0x20, RZ ;  /* 0x0000002005067824 */ /* 0x000fe200078e00ff */
[----:B------:R-:W-:-:S04]  /*0a60*/  LOP3.LUT R201, R8, 0xfffffff8, RZ, 0xc0, !PT ;  /* 0xfffffff808c97812 */ /* 0x000fc800078ec0ff */
[----:B------:R-:W-:Y:S01]  /*0a70*/  LOP3.LUT R6, R6, 0xfffffc00, RZ, 0xc0, !PT ;  /* 0xfffffc0006067812 */ /* 0x000fe200078ec0ff */
[----:B------:R-:W-:Y:S01]  /*0a80*/  IMAD.IADD R201, R0, 0x1, -R201 ;  /* 0x0000000100c97824 */ /* 0x000fe200078e0ac9 */
[----:B--2---:R-:W-:Y:S02]  /*0a90*/  R2UR UR4, R2 ;  /* 0x00000000020472ca */ /* 0x004fe400000e0000 */
[----:B------:R-:W-:-:S04]  /*0aa0*/  LEA.HI R2, R3, R0, RZ, 0x7 ;  /* 0x0000000003027211 */ /* 0x000fc800078f38ff */
[----:B------:R-:W-:-:S05]  /*0ab0*/  LOP3.LUT R7, R2, 0xffffff80, RZ, 0xc0, !PT ;  /* 0xffffff8002077812 */ /* 0x000fca00078ec0ff */
[----:B------:R-:W-:Y:S01]  /*0ac0*/  IMAD.IADD R14, R0, 0x1, -R7 ;  /* 0x00000001000e7824 */ /* 0x000fe200078e0a07 */
[----:B------:R-:W-:Y:S01]  /*0ad0*/  LEA.HI R7, R3, R0, RZ, 0x2 ;  /* 0x0000000003077211 */ /* 0x000fe200078f10ff */
[----:B------:R-:W-:Y:S01]  /*0ae0*/  ULOP3.LUT UR8, UR4, 0x1, URZ, 0xfc, !UPT ;  /* 0x0000000104087892 */ /* 0x000fe2000f8efc3f */
[----:B------:R-:W-:Y:S02]  /*0af0*/  LOP3.LUT R3, R4, 0x3fffff0, RZ, 0xc0, !PT ;  /* 0x03fffff004037812 */ /* 0x000fe400078ec0ff */
[----:B------:R-:W-:Y:S01]  /*0b00*/  SHF.R.S32.HI R9, RZ, 0x1f, R14 ;  /* 0x0000001fff097819 */ /* 0x000fe2000001140e */
[----:B------:R-:W-:Y:S01]  /*0b10*/  STL [R1+0x18], R14 ;  /* 0x0000180e01007387 */ /* 0x000fe20000100800 */
[----:B------:R-:W-:Y:S01]  /*0b20*/  LOP3.LUT R13, R7, 0xfffffffc, RZ, 0xc0, !PT ;  /* 0xfffffffc070d7812 */ /* 0x000fe200078ec0ff */
[C---:B------:R-:W-:Y:S01]  /*0b30*/  IMAD.IADD R5, R0.reuse, 0x1, -R3 ;  /* 0x0000000100057824 */ /* 0x040fe200078e0a03 */
[----:B------:R-:W-:Y:S01]  /*0b40*/  LEA.HI R10, R9, R14, RZ, 0x2 ;  /* 0x0000000e090a7211 */ /* 0x000fe200078f10ff */
[----:B------:R-:W-:Y:S01]  /*0b50*/  UMOV UR4, URZ ;  /* 0x0000003f00047c82 */ /* 0x000fe20008000000 */
[----:B------:R-:W-:Y:S01]  /*0b60*/  SHF.R.S32.HI R7, RZ, 0x4, R4 ;  /* 0x00000004ff077819 */ /* 0x000fe20000011404 */
[----:B------:R-:W-:Y:S01]  /*0b70*/  IMAD R5, R5, 0x40, R6 ;  /* 0x0000004005057824 */ /* 0x000fe200078e0206 */
[--C-:B------:R-:W-:Y:S01]  /*0b80*/  SHF.R.S32.HI R11, RZ, 0x2, R10.reuse ;  /* 0x00000002ff0b7819 */ /* 0x100fe2000001140a */
[----:B------:R-:W-:Y:S01]  /*0b90*/  IMAD.IADD R13, R0, 0x1, -R13 ;  /* 0x00000001000d7824 */ /* 0x000fe200078e0a0d */
[----:B------:R-:W-:-:S02]  /*0ba0*/  SHF.R.S32.HI R12, RZ, 0x1f, R10 ;  /* 0x0000001fff0c7819 */ /* 0x000fc4000001140a */
[----:B------:R-:W-:Y:S02]  /*0bb0*/  SHF.R.S32.HI R3, RZ, 0x7, R2 ;  /* 0x00000007ff037819 */ /* 0x000fe40000011402 */
[----:B------:R-:W-:Y:S02]  /*0bc0*/  LEA.HI R4, R4, R7, RZ, 0x1 ;  /* 0x0000000704047211 */ /* 0x000fe400078f08ff */
[----:B------:R-:W-:Y:S02]  /*0bd0*/  LEA.HI R12, R12, R11, RZ, 0x3 ;  /* 0x0000000b0c0c7211 */ /* 0x000fe400078f18ff */
[----:B------:R-:W-:Y:S02]  /*0be0*/  LEA.HI R2, R2, R3, RZ, 0x1 ;  /* 0x0000000302027211 */ /* 0x000fe400078f08ff */
[----:B------:R-:W-:Y:S02]  /*0bf0*/  LOP3.LUT R4, R4, 0x1ffffffe, RZ, 0xc0, !PT ;  /* 0x1ffffffe04047812 */ /* 0x000fe400078ec0ff */
[----:B------:R-:W-:-:S02]  /*0c00*/  LOP3.LUT R12, R12, 0xfffffff8, RZ, 0xc0, !PT ;  /* 0xfffffff80c0c7812 */ /* 0x000fc400078ec0ff */
[----:B------:R-:W-:Y:S01]  /*0c10*/  LEA.HI R9, R9, R14, RZ, 0x5 ;  /* 0x0000000e09097211 */ /* 0x000fe200078f28ff */
[----:B------:R-:W-:Y:S01]  /*0c20*/  IMAD.IADD R4, R7, 0x1, -R4 ;  /* 0x0000000107047824 */ /* 0x000fe200078e0a04 */
[----:B------:R-:W-:Y:S01]  /*0c30*/  LOP3.LUT R2, R2, 0x3fffffe, RZ, 0xc0, !PT ;  /* 0x03fffffe02027812 */ /* 0x000fe200078ec0ff */
[----:B------:R-:W-:Y:S01]  /*0c40*/  IMAD.IADD R12, R11, 0x1, -R12 ;  /* 0x000000010b0c7824 */ /* 0x000fe200078e0a0c */
[----:B------:R-:W-:Y:S02]  /*0c50*/  SHF.R.S32.HI R9, RZ, 0x5, R9 ;  /* 0x00000005ff097819 */ /* 0x000fe40000011409 */
[----:B------:R-:W-:Y:S01]  /*0c60*/  LOP3.LUT R10, R10, 0x7ffffffc, RZ, 0xc0, !PT ;  /* 0x7ffffffc0a0a7812 */ /* 0x000fe200078ec0ff */
[----:B------:R-:W-:Y:S01]  /*0c70*/  IMAD.IADD R2, R3, 0x1, -R2 ;  /* 0x0000000103027824 */ /* 0x000fe200078e0a02 */
[----:B------:R-:W-:Y:S01]  /*0c80*/  LEA.HI R0, R13, R13, RZ, 0x1 ;  /* 0x0000000d0d007211 */ /* 0x000fe200078f08ff */
[----:B------:R-:W-:Y:S02]  /*0c90*/  IMAD R3, R4, 0x8, R5 ;  /* 0x0000000804037824 */ /* 0x000fe400078e0205 */
[----:B------:R-:W-:Y:S01]  /*0ca0*/  IMAD R9, R9, 0x10, R12 ;  /* 0x0000001009097824 */ /* 0x000fe200078e020c */
[----:B------:R-:W-:Y:S01]  /*0cb0*/  LOP3.LUT R0, R0, 0x1ffffffe, RZ, 0xc0, !PT ;  /* 0x1ffffffe00007812 */ /* 0x000fe200078ec0ff */
[----:B------:R-:W-:Y:S01]  /*0cc0*/  IMAD.IADD R10, R14, 0x1, -R10 ;  /* 0x000000010e0a7824 */ /* 0x000fe200078e0a0a */
[----:B------:R0:W-:Y:S01]  /*0cd0*/  STL [R1+0x28], R3 ;  /* 0x0000280301007387 */ /* 0x0001e20000100800 */
[----:B------:R-:W-:-:S02]  /*0ce0*/  IMAD R2, R2, 0x40, R9 ;  /* 0x0000004002027824 */ /* 0x000fc400078e0209 */
[----:B------:R-:W-:Y:S02]  /*0cf0*/  IMAD.U32 R5, RZ, RZ, UR8 ;  /* 0x00000008ff057e24 */ /* 0x000fe4000f8e00ff */
[----:B------:R-:W-:Y:S01]  /*0d00*/  IMAD.SHL.U32 R17, R10, 0x2, RZ ;  /* 0x000000020a117824 */ /* 0x000fe200078e00ff */
[----:B------:R-:W-:Y:S01]  /*0d10*/  STL [R1+0x24], R2 ;  /* 0x0000240201007387 */ /* 0x000fe20000100800 */
[----:B------:R-:W-:Y:S02]  /*0d20*/  IMAD.IADD R0, R13, 0x1, -R0 ;  /* 0x000000010d007824 */ /* 0x000fe400078e0a00 */
[C---:B------:R-:W-:Y:S01]  /*0d30*/  VIADD R229, R17.reuse, 0x20 ;  /* 0x0000002011e57836 */ /* 0x040fe20000000000 */
[----:B0-----:R-:W-:Y:S01]  /*0d40*/  SHF.R.S32.HI R3, RZ, 0x3, R8 ;  /* 0x00000003ff037819 */ /* 0x001fe20000011408 */
[C---:B------:R-:W-:Y:S01]  /*0d50*/  VIADD R226, R17.reuse, 0x28 ;  /* 0x0000002811e27836 */ /* 0x040fe20000000000 */
[----:B------:R-:W-:Y:S01]  /*0d60*/  SHF.R.S32.HI R4, RZ, 0x1f, R17 ;  /* 0x0000001fff047819 */ /* 0x000fe20000011411 */
[----:B------:R-:W-:-:S02]  /*0d70*/  VIADD R4, R17, 0x10 ;  /* 0x0000001011047836 */ /* 0x000fc40000000000 */
[----:B------:R0:W-:Y:S01]  /*0d80*/  STL [R1+0xc], R3 ;  /* 0x00000c0301007387 */ /* 0x0001e20000100800 */
[C---:B------:R-:W-:Y:S02]  /*0d90*/  VIADD R225, R17.reuse, 0x30 ;  /* 0x0000003011e17836 */ /* 0x040fe40000000000 */
[C---:B------:R-:W-:Y:S01]  /*0da0*/  VIADD R224, R17.reuse, 0x38 ;  /* 0x0000003811e07836 */ /* 0x040fe20000000000 */
[----:B------:R1:W-:Y:S01]  /*0db0*/  STL [R1+0x2c], R5 ;  /* 0x00002c0501007387 */ /* 0x0003e20000100800 */
[C---:B------:R-:W-:Y:S02]  /*0dc0*/  VIADD R223, R17.reuse, 0x40 ;  /* 0x0000004011df7836 */ /* 0x040fe40000000000 */
[C---:B------:R-:W-:Y:S02]  /*0dd0*/  VIADD R222, R17.reuse, 0x48 ;  /* 0x0000004811de7836 */ /* 0x040fe40000000000 */
[----:B------:R-:W-:Y:S02]  /*0de0*/  VIADD R221, R17, 0x50 ;  /* 0x0000005011dd7836 */ /* 0x000fe40000000000 */
[----:B0-----:R-:W-:-:S02]  /*0df0*/  IMAD.U32 R3, RZ, RZ, UR4 ;  /* 0x00000004ff037e24 */ /* 0x001fc4000f8e00ff */
[C---:B------:R-:W-:Y:S02]  /*0e00*/  VIADD R220, R17.reuse, 0x58 ;  /* 0x0000005811dc7836 */ /* 0x040fe40000000000 */
[C---:B-1----:R-:W-:Y:S01]  /*0e10*/  VIADD R5, R17.reuse, 0x8 ;  /* 0x0000000811057836 */ /* 0x042fe20000000000 */
[----:B------:R0:W-:Y:S01]  /*0e20*/  STL [R1+0x14], R3 ;  /* 0x0000140301007387 */ /* 0x0001e20000100800 */
[C---:B------:R-:W-:Y:S02]  /*0e30*/  VIADD R219, R17.reuse, 0x60 ;  /* 0x0000006011db7836 */ /* 0x040fe40000000000 */
        /* <DEDUP_REMOVED lines=8> */
[C---:B0-----:R-:W-:Y:S01]  /*0ec0*/  VIADD R3, R17.reuse, 0x18 ;  /* 0x0000001811037836 */ /* 0x041fe20000000000 */
        /* <DEDUP_REMOVED lines=21> */
[----:B------:R-:W-:Y:S01]  /*1020*/  IMAD R23, R0, 0x8, R2 ;  /* 0x0000000800177824 */ /* 0x000fe200078e0202 */
[----:B------:R-:W-:-:S02]  /*1030*/  SHF.R.S32.HI R3, RZ, 0x1f, R215 ;  /* 0x0000001fff037819 */ /* 0x000fc400000114d7 */
[----:B------:R-:W-:Y:S02]  /*1040*/  SHF.R.S32.HI R5, RZ, 0x1f, R214 ;  /* 0x0000001fff057819 */ /* 0x000fe400000114d6 */
[----:B------:R-:W-:Y:S02]  /*1050*/  SHF.R.S32.HI R4, RZ, 0x1f, R213 ;  /* 0x0000001fff047819 */ /* 0x000fe400000114d5 */
[----:B------:R-:W-:Y:S02]  /*1060*/  SHF.R.S32.HI R3, RZ, 0x1f, R212 ;  /* 0x0000001fff037819 */ /* 0x000fe400000114d4 */
[----:B------:R-:W-:Y:S02]  /*1070*/  SHF.R.S32.HI R5, RZ, 0x1f, R211 ;  /* 0x0000001fff057819 */ /* 0x000fe400000114d3 */
[----:B------:R-:W-:Y:S02]  /*1080*/  SHF.R.S32.HI R4, RZ, 0x1f, R210 ;  /* 0x0000001fff047819 */ /* 0x000fe400000114d2 */
[----:B------:R-:W-:-:S02]  /*1090*/  SHF.R.S32.HI R3, RZ, 0x1f, R209 ;  /* 0x0000001fff037819 */ /* 0x000fc400000114d1 */
[----:B------:R-:W-:Y:S02]  /*10a0*/  SHF.R.S32.HI R5, RZ, 0x1f, R208 ;  /* 0x0000001fff057819 */ /* 0x000fe400000114d0 */
[----:B------:R-:W-:Y:S02]  /*10b0*/  SHF.R.S32.HI R4, RZ, 0x1f, R207 ;  /* 0x0000001fff047819 */ /* 0x000fe400000114cf */
[----:B------:R-:W-:-:S07]  /*10c0*/  SHF.R.S32.HI R3, RZ, 0x1f, R206 ;  /* 0x0000001fff037819 */ /* 0x000fce00000114ce */
.L_x_1328:
[----:B------:R-:W-:Y:S01]  /*10d0*/  ULDC.64 UR8, c[0x0][0xa28] ;  /* 0x00028a0000087ab9 */ /* 0x000fe20000000a00 */
[----:B------:R-:W-:Y:S01]  /*10e0*/  ULDC UR4, c[0x0][0x424] ;  /* 0x0001090000047ab9 */ /* 0x000fe20000000800 */
[----:B------:R-:W-:-:S04]  /*10f0*/  UISETP.NE.U32.AND UP0, UPT, UR8, URZ, UPT ;  /* 0x0000003f0800728c */ /* 0x000fc8000bf05070 */
[----:B------:R-:W-:-:S03]  /*1100*/  UISETP.NE.AND.EX UP0, UPT, UR9, URZ, UPT, UP0 ;  /* 0x0000003f0900728c */ /* 0x000fc6000bf05300 */
[----:B------:R-:W-:Y:S02]  /*1110*/  ULDC.64 UR8, c[0x0][0xa18] ;  /* 0x0002860000087ab9 */ /* 0x000fe40000000a00 */
[----:B------:R-:W-:Y:S01]  /*1120*/  UISETP.NE.U32.AND UP1, UPT, UR8, URZ, UPT ;  /* 0x0000003f0800728c */ /* 0x000fe2000bf25070 */
[----:B------:R-:W-:-:S03]  /*1130*/  PLOP3.LUT P0, PT, PT, PT, UP0, 0x80, 0x0 ;  /* 0x000000000000781c */ /* 0x000fc60003f0f008 */
[----:B------:R-:W-:-:S03]  /*1140*/  UISETP.NE.AND.EX UP1, UPT, UR9, URZ, UPT, UP1 ;  /* 0x0000003f0900728c */ /* 0x000fc6000bf25310 */
[----:B------:R-:W-:Y:S02]  /*1150*/  @UP0 ULDC.64 UR8, c[0x0][0xa28] ;  /* 0x00028a0000080ab9 */ /* 0x000fe40000000a00 */
[----:B------:R-:W-:Y:S01]  /*1160*/  @UP0 UIMAD.WIDE UR8, UR7, 0x4, UR8 ;  /* 0x00000004070808a5 */ /* 0x000fe2000f8e0208 */
[----:B------:R-:W-:-:S05]  /*1170*/  PLOP3.LUT P2, PT, PT, PT, UP1, 0x80, 0x0 ;  /* 0x000000000000781c */ /* 0x000fca0003f4f018 */
[----:B012---:R-:W-:Y:S02]  /*1180*/  IMAD.U32 R2, RZ, RZ, UR8 ;  /* 0x00000008ff027e24 */ /* 0x007fe4000f8e00ff */
[----:B------:R-:W-:Y:S01]  /*1190*/  IMAD.U32 R3, RZ, RZ, UR9 ;  /* 0x00000009ff037e24 */ /* 0x000fe2000f8e00ff */
[----:B------:R-:W-:Y:S02]  /*11a0*/  @UP1 ULDC.64 UR8, c[0x0][0xa18] ;  /* 0x0002860000081ab9 */ /* 0x000fe40000000a00 */
[----:B------:R-:W-:Y:S02]  /*11b0*/  @UP1 UIMAD.WIDE UR8, UR7, 0x4, UR8 ;  /* 0x00000004070818a5 */ /* 0x000fe4000f8e0208 */
[----:B------:R-:W2:Y:S04]  /*11c0*/  @P0 LDG.E R2, desc[UR36][R2.64] ;  /* 0x0000002402020981 */ /* 0x000ea8000c1e1900 */
[----:B------:R-:W-:-:S02]  /*11d0*/  IMAD.U32 R4, RZ, RZ, UR8 ;  /* 0x00000008ff047e24 */ /* 0x000fc4000f8e00ff */
[----:B------:R-:W-:Y:S01]  /*11e0*/  IMAD.U32 R5, RZ, RZ, UR9 ;  /* 0x00000009ff057e24 */ /* 0x000fe2000f8e00ff */
[----:B------:R-:W-:-:S04]  /*11f0*/  ULDC.64 UR8, c[0x0][0x418] ;  /* 0x0001060000087ab9 */ /* 0x000fc80000000a00 */
[----:B---3--:R-:W3:Y:S01]  /*1200*/  @P2 LDG.E R4, desc[UR36][R4.64] ;  /* 0x0000002404042981 */ /* 0x008ee2000c1e1900 */
[----:B------:R-:W-:Y:S02]  /*1210*/  UISETP.NE.U32.AND UP0, UPT, UR8, URZ, UPT ;  /* 0x0000003f0800728c */ /* 0x000fe4000bf05070 */
[----:B------:R-:W-:Y:S02]  /*1220*/  ULOP3.LUT UR10, UR5, 0xffff, URZ, 0xc0, !UPT ;  /* 0x0000ffff050a7892 */ /* 0x000fe4000f8ec03f */
[----:B------:R-:W-:Y:S01]  /*1230*/  UISETP.NE.AND.EX UP0, UPT, UR9, URZ, UPT, UP0 ;  /* 0x0000003f0900728c */ /* 0x000fe2000bf05300 */
[----:B------:R-:W-:Y:S02]  /*1240*/  UMOV UR43, URZ ;  /* 0x0000003f002b7c82 */ /* 0x000fe40008000000 */
[----:B------:R-:W-:Y:S01]  /*1250*/  ULDC.64 UR8, c[0x0][0xa20] ;  /* 0x0002880000087ab9 */ /* 0x000fe20000000a00 */
[----:B------:R-:W-:Y:S01]  /*1260*/  USEL UR4, UR4, 0x1, UP0 ;  /* 0x0000000104047887 */ /* 0x000fe20008000000 */
[----:B------:R-:W-:Y:S01]  /*1270*/  ISETP.NE.U32.AND P1, PT, RZ, UR8, PT ;  /* 0x00000008ff007c0c */ /* 0x000fe2000bf25070 */
[----:B------:R-:W-:Y:S01]  /*1280*/  ULDC UR8, c[0x0][0x2f0] ;  /* 0x0000bc0000087ab9 */ /* 0x000fe20000000800 */
[----:B------:R-:W-:Y:S01]  /*1290*/  IMAD.U32 R205, RZ, RZ, UR10 ;  /* 0x0000000affcd7e24 */ /* 0x000fe2000f8e00ff */
[----:B------:R-:W-:Y:S01]  /*12a0*/  UIMAD UR4, UR4, UR8, URZ ;  /* 0x00000008040472a4 */ /* 0x000fe2000f8e023f */
[----:B------:R-:W-:-:S02]  /*12b0*/  ISETP.NE.AND.EX P1, PT, RZ, UR9, PT, P1 ;  /* 0x00000009ff007c0c */ /* 0x000fc4000bf25310 */
[----:B--2---:R-:W-:Y:S02]  /*12c0*/  @P0 R2UR UR43, R2 ;  /* 0x00000000022b02ca */ /* 0x004fe400000e0000 */
[----:B---3--:R-:W-:Y:S01]  /*12d0*/  @P2 R2UR UR42, R4 ;  /* 0x00000000042a22ca */ /* 0x008fe200000e0000 */
[----:B----45:R-:W-:-:S14]  /*12e0*/  @P2 BRA `(.L_x_1217) ;  /* 0x0000000000382947 */ /* 0x030fdc0003800000 */
[----:B------:R-:W-:Y:S01]  /*12f0*/  ULDC.64 UR8, c[0x0][0xa00] ;  /* 0x0002800000087ab9 */ /* 0x000fe20000000a00 */
[----:B------:R-:W-:Y:S01]  /*1300*/  ULDC UR42, c[0x0][0x288] ;  /* 0x0000a200002a7ab9 */ /* 0x000fe20000000800 */
[----:B------:R-:W-:-:S04]  /*1310*/  ISETP.NE.U32.AND P0, PT, RZ, UR8, PT ;  /* 0x00000008ff007c0c */ /* 0x000fc8000bf05070 */
[----:B------:R-:W-:-:S13]  /*1320*/  ISETP.NE.AND.EX P0, PT, RZ, UR9, PT, P0 ;  /* 0x00000009ff007c0c */ /* 0x000fda000bf05300 */
[----:B------:R-:W-:Y:S05]  /*1330*/  @!P0 BRA `(.L_x_1217) ;  /* 0x0000000000248947 */ /* 0x000fea0003800000 */
[----:B------:R-:W-:Y:S02]  /*1340*/  ULDC.64 UR8, c[0x0][0xa00] ;  /* 0x0002800000087ab9 */ /* 0x000fe40000000a00 */
[----:B------:R-:W-:-:S06]  /*1350*/  UIMAD.WIDE UR8, UR7, 0x4, UR8 ;  /* 0x00000004070878a5 */ /* 0x000fcc000f8e0208 */
[----:B------:R-:W-:Y:S02]  /*1360*/  IMAD.U32 R2, RZ, RZ, UR8 ;  /* 0x00000008ff027e24 */ /* 0x000fe4000f8e00ff */
[----:B------:R-:W-:-:S05]  /*1370*/  IMAD.U32 R3, RZ, RZ, UR9 ;  /* 0x00000009ff037e24 */ /* 0x000fca000f8e00ff */
[----:B------:R-:W2:Y:S04]  /*1380*/  LDG.E R4, desc[UR36][R2.64] ;  /* 0x0000002402047981 */ /* 0x000ea8000c1e1900 */
[----:B------:R-:W3:Y:S01]  /*1390*/  LDG.E R0, desc[UR36][R2.64+0x4] ;  /* 0x0000042402007981 */ /* 0x000ee2000c1e1900 */
[----:B--2---:R-:W-:Y:S02]  /*13a0*/  R2UR UR42, R4 ;  /* 0x00000000042a72ca */ /* 0x004fe400000e0000 */
[----:B---3--:R-:W-:-:S13]  /*13b0*/  R2UR UR8, R0 ;  /* 0x00000000000872ca */ /* 0x008fda00000e0000 */
[----:B------:R-:W-:-:S12]  /*13c0*/  UIADD3 UR42, -UR42, UR8, URZ ;  /* 0x000000082a2a7290 */ /* 0x000fd8000fffe13f */
.L_x_1217:
[----:B------:R-:W-:-:S05]  /*13d0*/  IMAD.U32 R0, RZ, RZ, UR7 ;  /* 0x00000007ff007e24 */ /* 0x000fca000f8e00ff */
[----:B------:R0:W-:Y:S01]  /*13e0*/  STL [R1+0x10], R0 ;  /* 0x0000100001007387 */ /* 0x0001e20000100800 */
[----:B------:R-:W-:Y:S05]  /*13f0*/  @!P1 BRA `(.L_x_1218) ;  /* 0x00000000001c9947 */ /* 0x000fea0003800000 */
[----:B------:R-:W-:Y:S02]  /*1400*/  ULDC.64 UR8, c[0x0][0xa20] ;  /* 0x0002880000087ab9 */ /* 0x000fe40000000a00 */
[----:B------:R-:W-:-:S06]  /*1410*/  UIMAD.WIDE UR8, UR7, 0x4, UR8 ;  /* 0x00000004070878a5 */ /* 0x000fcc000f8e0208 */
[----:B------:R-:W-:Y:S02]  /*1420*/  IMAD.U32 R2, RZ, RZ, UR8 ;  /* 0x00000008ff027e24 */ /* 0x000fe4000f8e00ff */
[----:B------:R-:W-:-:S05]  /*1430*/  IMAD.U32 R3, RZ, RZ, UR9 ;  /* 0x00000009ff037e24 */ /* 0x000fca000f8e00ff */
[----:B------:R-:W2:Y:S02]  /*1440*/  LDG.E R2, desc[UR36][R2.64] ;  /* 0x0000002402027981 */ /* 0x000ea4000c1e1900 */
[----:B--2---:R-:W-:Y:S01]  /*1450*/  R2UR UR4, R2 ;  /* 0x00000000020472ca */ /* 0x004fe200000e0000 */
[----:B------:R-:W-:-:S14]  /*1460*/  BRA `(.L_x_1219) ;  /* 0x0000000000347947 */ /* 0x000fdc0003800000 */
.L_x_1218:
[----:B------:R-:W-:Y:S02]  /*1470*/  ULDC.64 UR8, c[0x0][0xa08] ;  /* 0x0002820000087ab9 */ /* 0x000fe40000000a00 */
        /* <DEDUP_REMOVED lines=8> */
[----:B0-----:R-:W3:Y:S01]  /*1500*/  LDG.E R0, desc[UR36][R2.64+0x4] ;  /* 0x0000042402007981 */ /* 0x001ee2000c1e1900 */
[----:B--2---:R-:W-:Y:S02]  /*1510*/  R2UR UR4, R4 ;  /* 0x00000000040472ca */ /* 0x004fe400000e0000 */
[----:B---3--:R-:W-:-:S13]  /*1520*/  R2UR UR7, R0 ;  /* 0x00000000000772ca */ /* 0x008fda00000e0000 */
[----:B------:R-:W-:-:S12]  /*1530*/  UIADD3 UR4, -UR4, UR7, URZ ;  /* 0x0000000704047290 */ /* 0x000fd8000fffe13f */
.L_x_1219:
[----:B------:R-:W-:Y:S01]  /*1540*/  ULDC UR7, c[0x0][0x448] ;  /* 0x0001120000077ab9 */ /* 0x000fe20000000800 */
[----:B------:R-:W-:Y:S02]  /*1550*/  USHF.L.U32 UR61, UR6, 0x7, URZ ;  /* 0x00000007063d7899 */ /* 0x000fe4000800063f */
[----:B------:R-:W-:Y:S02]  /*1560*/  UISETP.NE.AND UP0, UPT, UR7, 0x1, UPT ;  /* 0x000000010700788c */ /* 0x000fe4000bf05270 */
[----:B------:R-:W-:Y:S02]  /*1570*/  UIADD3 UR10, UR61, 0x7f, URZ ;  /* 0x0000007f3d0a7890 */ /* 0x000fe4000fffe03f */
[----:B------:R-:W-:Y:S01]  /*1580*/  UIADD3 UR43, UR4, -UR43, URZ ;  /* 0x8000002b042b7290 */ /* 0x000fe2000fffe03f */
[----:B------:R-:W-:Y:S01]  /*1590*/  ULDC.64 UR6, c[0x0][0x9e0] ;  /* 0x0002780000067ab9 */ /* 0x000fe20000000a00 */
[----:B------:R-:W-:-:S05]  /*15a0*/  UP2UR UR4, UPR, URZ, 0x1 ;  /* 0x000000013f047883 */ /* 0x000fca0008000000 */
[----:B------:R-:W-:Y:S01]  /*15b0*/  @UP0 ULDC UR8, c[0x0][0x44c] ;  /* 0x0001130000080ab9 */ /* 0x000fe20000000800 */
[----:B------:R-:W-:Y:S01]  /*15c0*/  @UP0 ULDC UR11, c[0x0][0x450] ;  /* 0x00011400000b0ab9 */ /* 0x000fe20000000800 */
[----:B------:R-:W-:Y:S01]  /*15d0*/  UIMAD.WIDE.U32 UR8, UR10, UR8, URZ ;  /* 0x000000080a0872a5 */ /* 0x000fe2000f8e003f */
[----:B------:R-:W-:Y:S01]  /*15e0*/  IMAD.U32 R22, RZ, RZ, UR4 ;  /* 0x00000004ff167e24 */ /* 0x000fe2000f8e00ff */
[----:B------:R-:W-:Y:S02]  /*15f0*/  UIADD3 UR4, UR43, 0x1, -UR42 ;  /* 0x000000012b047890 */ /* 0x000fe4000fffe82a */
[----:B------:R-:W-:Y:S02]  /*1600*/  @UP0 USHF.R.U32.HI UR10, URZ, UR11, UR9 ;  /* 0x0000000b3f0a0299 */ /* 0x000fe40008011609 */
[----:B------:R-:W-:Y:S02]  /*1610*/  UISETP.GE.AND UP0, UPT, UR7, 0x1, UPT ;  /* 0x000000010700788c */ /* 0x000fe4000bf06270 */
[----:B------:R-:W-:-:S02]  /*1620*/  UIADD3 UR10, UR4, UR10, URZ ;  /* 0x0000000a040a7290 */ /* 0x000fc4000fffe03f */
[----:B------:R-:W-:Y:S02]  /*1630*/  UP2UR UR60, UPR, URZ, 0x1 ;  /* 0x000000013f3c7883 */ /* 0x000fe40008000000 */
[----:B------:R-:W-:Y:S01]  /*1640*/  PLOP3.LUT P0, PT, PT, PT, UP0, 0x40, 0x0 ;  /* 0x000000000000781c */ /* 0x000fe20003f0e808 */
[----:B------:R-:W-:-:S12]  /*1650*/  UIADD3 UR6, UR10, UR6, URZ ;  /* 0x000000060a067290 */ /* 0x000fd8000fffe03f */
[----:B------:R-:W-:Y:S05]  /*1660*/  @P0 BRA `(.L_x_1220) ;  /* 0x0000000000440947 */ /* 0x000fea0003800000 */
        /* <DEDUP_REMOVED lines=10> */
.L_x_1221:
[----:B------:R-:W-:-:S11]  /*1710*/  UISETP.NE.AND UP0, UPT, UR7, 0x1, UPT ;  /* 0x000000010700788c */ /* 0x000fd6000bf05270 */
[----:B------:R-:W-:Y:S02]  /*1720*/  @UP0 ULDC.64 UR10, c[0x0][0x9e8] ;  /* 0x00027a00000a0ab9 */ /* 0x000fe40000000a00 */
[----:B------:R-:W-:-:S04]  /*1730*/  UIMAD.WIDE.U32 UR8, UR4, UR10, URZ ;  /* 0x0000000a040872a5 */ /* 0x000fc8000f8e003f */
[----:B------:R-:W-:-:S12]  /*1740*/  @UP0 USHF.R.U32.HI UR4, URZ, UR11, UR9 ;  /* 0x0000000b3f040299 */ /* 0x000fd80008011609 */
.L_x_1222:
[----:B------:R-:W-:-:S04]  /*1750*/  UIMAD UR4, UR4, UR7, UR7 ;  /* 0x00000007040472a4 */ /* 0x000fc8000f8e0207 */
[----:B------:R-:W-:-:S04]  /*1760*/  UISETP.LT.AND UP0, UPT, UR6, UR4, UPT ;  /* 0x000000040600728c */ /* 0x000fc8000bf01270 */
[----:B------:R-:W-:-:S12]  /*1770*/  USEL UR6, UR6, UR4, UP0 ;  /* 0x0000000406067287 */ /* 0x000fd80008000000 */
.L_x_1220:
[----:B------:R-:W-:Y:S01]  /*1780*/  R2UR UR4, R22 ;  /* 0x00000000160472ca */ /* 0x000fe200000e0000 */
[----:B------:R-:W-:Y:S02]  /*1790*/  UIADD3 UR10, UR6, 0x3f, URZ ;  /* 0x0000003f060a7890 */ /* 0x000fe4000fffe03f */
[----:B------:R-:W-:Y:S02]  /*17a0*/  UISETP.GE.AND UP1, UPT, UR7, 0x1, UPT ;  /* 0x000000010700788c */ /* 0x000fe4000bf26270 */
[----:B------:R-:W-:Y:S01]  /*17b0*/  USHF.R.S32.HI UR11, URZ, 0x1f, UR10 ;  /* 0x0000001f3f0b7899 */ /* 0x000fe2000801140a */
[----:B------:R-:W-:Y:S01]  /*17c0*/  UMOV UR12, UR61 ;  /* 0x0000003d000c7c82 */ /* 0x000fe20008000000 */
[----:B------:R-:W-:Y:S02]  /*17d0*/  UIADD3 UR41, UR43, -UR42, URZ ;  /* 0x8000002a2b297290 */ /* 0x000fe4000fffe03f */
[----:B------:R-:W-:Y:S01]  /*17e0*/  PLOP3.LUT P0, PT, PT, PT, UP1, 0x40, 0x0 ;  /* 0x000000000000781c */ /* 0x000fe20003f0e818 */
[----:B------:R-:W-:-:S03]  /*17f0*/  ULEA.HI UR11, UR11, UR10, URZ, 0x6 ;  /* 0x0000000a0b0b7291 */ /* 0x000fc6000f8f303f */
[----:B------:R-:W-:Y:S02]  /*1800*/  UISETP.NE.AND UP0, UPT, UR4, URZ, UPT ;  /* 0x0000003f0400728c */ /* 0x000fe4000bf05270 */
[----:B------:R-:W-:Y:S02]  /*1810*/  UIADD3 UR4, UR43, 0x3f, URZ ;  /* 0x0000003f2b047890 */ /* 0x000fe4000fffe03f */
[----:B------:R-:W-:Y:S02]  /*1820*/  USHF.R.S32.HI UR11, URZ, 0x6, UR11 ;  /* 0x000000063f0b7899 */ /* 0x000fe4000801140b */
[----:B------:R-:W-:Y:S01]  /*1830*/  USHF.R.S32.HI UR6, URZ, 0x1f, UR4 ;  /* 0x0000001f3f067899 */ /* 0x000fe20008011404 */
[----:B------:R-:W-:-:S03]  /*1840*/  ULDC UR10, c[0x0][0x9dc] ;  /* 0x00027700000a7ab9 */ /* 0x000fc60000000800 */
[----:B------:R-:W-:Y:S01]  /*1850*/  ULEA.HI UR6, UR6, UR4, URZ, 0x6 ;  /* 0x0000000406067291 */ /* 0x000fe2000f8f303f */
[----:B------:R-:W-:Y:S01]  /*1860*/  @UP0 ULDC UR8, c[0x0][0x44c] ;  /* 0x0001130000080ab9 */ /* 0x000fe20000000800 */
[----:B------:R-:W-:Y:S01]  /*1870*/  @UP0 ULDC UR13, c[0x0][0x450] ;  /* 0x00011400000d0ab9 */ /* 0x000fe20000000800 */
[----:B------:R-:W-:Y:S02]  /*1880*/  UIMAD.WIDE.U32 UR8, UR61, UR8, URZ ;  /* 0x000000083d0872a5 */ /* 0x000fe4000f8e003f */
[----:B------:R-:W-:Y:S02]  /*1890*/  USHF.R.S32.HI UR6, URZ, 0x6, UR6 ;  /* 0x000000063f067899 */ /* 0x000fe40008011406 */
[----:B------:R-:W-:Y:S02]  /*18a0*/  @UP0 USHF.R.U32.HI UR12, URZ, UR13, UR9 ;  /* 0x0000000d3f0c0299 */ /* 0x000fe40008011609 */
[----:B------:R-:W-:Y:S02]  /*18b0*/  UISETP.LT.AND UP0, UPT, UR6, UR11, UPT ;  /* 0x0000000b0600728c */ /* 0x000fe4000bf01270 */
[----:B------:R-:W-:-:S02]  /*18c0*/  UIADD3 UR4, UR41, UR12, URZ ;  /* 0x0000000c29047290 */ /* 0x000fc4000fffe03f */
[----:B------:R-:W-:Y:S02]  /*18d0*/  USEL UR6, UR6, UR11, UP0 ;  /* 0x0000000b06067287 */ /* 0x000fe40008000000 */
[----:B------:R-:W-:Y:S01]  /*18e0*/  UIADD3 UR10, UR4, -UR10, URZ ;  /* 0x8000000a040a7290 */ /* 0x000fe2000fffe03f */
[----:B------:R-:W-:Y:S11]  /*18f0*/  @P0 BRA `(.L_x_1223) ;  /* 0x0000000000440947 */ /* 0x000ff60003800000 */
        /* <DEDUP_REMOVED lines=10> */
.L_x_1224:
[----:B------:R-:W-:-:S11]  /*19a0*/  UISETP.NE.AND UP0, UPT, UR7, 0x1, UPT ;  /* 0x000000010700788c */ /* 0x000fd6000bf05270 */
[----:B------:R-:W-:Y:S02]  /*19b0*/  @UP0 ULDC.64 UR12, c[0x0][0x9e8] ;  /* 0x00027a00000c0ab9 */ /* 0x000fe40000000a00 */
[----:B------:R-:W-:-:S04]  /*19c0*/  UIMAD.WIDE.U32 UR8, UR4, UR12, URZ ;  /* 0x0000000c040872a5 */ /* 0x000fc8000f8e003f */
[----:B------:R-:W-:-:S12]  /*19d0*/  @UP0 USHF.R.U32.HI UR4, URZ, UR13, UR9 ;  /* 0x0000000d3f040299 */ /* 0x000fd80008011609 */
.L_x_1225:
[----:B------:R-:W-:-:S04]  /*19e0*/  UIMAD UR4, UR4, UR7, URZ ;  /* 0x00000007040472a4 */ /* 0x000fc8000f8e023f */
[----:B------:R-:W-:-:S04]  /*19f0*/  UISETP.LT.AND UP0, UPT, UR10, UR4, UPT ;  /* 0x000000040a00728c */ /* 0x000fc8000bf01270 */
[----:B------:R-:W-:-:S12]  /*1a00*/  USEL UR10, UR10, UR4, !UP0 ;  /* 0x000000040a0a7287 */ /* 0x000fd8000c000000 */
.L_x_1223:
[----:B------:R-:W-:-:S04]  /*1a10*/  USHF.R.S32.HI UR4, URZ, 0x1f, UR10 ;  /* 0x0000001f3f047899 */ /* 0x000fc8000801140a */
[----:B------:R-:W-:-:S04]  /*1a20*/  ULEA.HI UR4, UR4, UR10, URZ, 0x6 ;  /* 0x0000000a04047291 */ /* 0x000fc8000f8f303f */
[----:B------:R-:W-:Y:S02]  /*1a30*/  USHF.R.S32.HI UR7, URZ, 0x6, UR4 ;  /* 0x000000063f077899 */ /* 0x000fe40008011404 */
[----:B------:R-:W-:Y:S02]  /*1a40*/  ULOP3.LUT UR4, UR5, 0xff000000, URZ, 0xc0, !UPT ;  /* 0xff00000005047892 */ /* 0x000fe4000f8ec03f */
[----:B------:R-:W-:Y:S02]  /*1a50*/  UISETP.LT.AND UP0, UPT, URZ, UR7, UPT ;  /* 0x000000073f00728c */ /* 0x000fe4000bf01270 */
[----:B------:R-:W-:Y:S02]  /*1a60*/  ULOP3.LUT UR5, UR5, 0xff0000, URZ, 0xc0, !UPT ;  /* 0x00ff000005057892 */ /* 0x000fe4000f8ec03f */
[----:B------:R-:W-:Y:S02]  /*1a70*/  USEL UR10, URZ, UR7, !UP0 ;  /* 0x000000073f0a7287 */ /* 0x000fe4000c000000 */
[----:B------:R-:W-:-:S02]  /*1a80*/  USHF.R.U32.HI UR4, URZ, 0x8, UR4 ;  /* 0x000000083f047899 */ /* 0x000fc40008011604 */
[----:B------:R-:W-:Y:S02]  /*1a90*/  UISETP.GT.AND UP0, UPT, UR6, UR10, UPT ;  /* 0x0000000a0600728c */ /* 0x000fe4000bf04270 */
[----:B------:R-:W-:-:S03]  /*1aa0*/  ULEA.HI UR5, UR5, UR4, URZ, 0x10 ;  /* 0x0000000405057291 */ /* 0x000fc6000f8f803f */
[----:B------:R-:W-:Y:S01]  /*1ab0*/  UMOV UR4, URZ ;  /* 0x0000003f00047c82 */ /* 0x000fe20008000000 */
[----:B------:R-:W-:Y:S01]  /*1ac0*/  PLOP3.LUT P0, PT, PT, PT, UP0, 0x80, 0x0 ;  /* 0x000000000000781c */ /* 0x000fe20003f0f008 */
[----:B------:R-:W-:Y:S02]  /*1ad0*/  ULOP3.LUT UR7, UR5, 0xff, URZ, 0xc0, !UPT ;  /* 0x000000ff05077892 */ /* 0x000fe4000f8ec03f */
[----:B------:R-:W-:-:S04]  /*1ae0*/  USHF.R.U32.HI UR5, URZ, 0x10, UR5 ;  /* 0x000000103f057899 */ /* 0x000fc80008011605 */
[----:B------:R-:W-:Y:S02]  /*1af0*/  IMAD.U32 R204, RZ, RZ, UR7 ;  /* 0x00000007ffcc7e24 */ /* 0x000fe4000f8e00ff */
[----:B------:R-:W-:-:S04]  /*1b00*/  IMAD.U32 R202, RZ, RZ, UR5 ;  /* 0x00000005ffca7e24 */ /* 0x000fc8000f8e00ff */
[----:B------:R-:W-:Y:S05]  /*1b10*/  @!P0 BRA `(.L_x_1226) ;  /* 0x0000000000988947 */ /* 0x000fea0003800000 */
[----:B------:R-:W-:Y:S01]  /*1b20*/  R2UR UR5, R202 ;  /* 0x00000000ca0572ca */ /* 0x000fe200000e0000 */
[----:B------:R-:W-:-:S12]  /*1b30*/  ULDC UR4, c[0x0][0x9f0] ;  /* 0x00027c0000047ab9 */ /* 0x000fd80000000800 */
[----:B------:R-:W-:-:S04]  /*1b40*/  UISETP.NE.AND UP0, UPT, UR5, URZ, UPT ;  /* 0x0000003f0500728c */ /* 0x000fc8000bf05270 */
[----:B------:R-:W-:-:S04]  /*1b50*/  USEL UR11, UR5, UR4, UP0 ;  /* 0x00000004050b7287 */ /* 0x000fc80008000000 */
[----:B------:R-:W-:Y:S02]  /*1b60*/  UIADD3 UR4, UR11, -0x1, UR6 ;  /* 0xffffffff0b047890 */ /* 0x000fe4000fffe006 */
[----:B------:R-:W-:Y:S02]  /*1b70*/  IMAD.U32 R3, RZ, RZ, UR11 ;  /* 0x0000000bff037e24 */ /* 0x000fe4000f8e00ff */
[----:B------:R-:W-:-:S03]  /*1b80*/  UIADD3 UR7, -UR10, UR4, URZ ;  /* 0x000000040a077290 */ /* 0x000fc6000fffe13f */
[-C--:B0-----:R-:W-:Y:S01]  /*1b90*/  IABS R0, R3.reuse ;  /* 0x0000000300007213 */ /* 0x081fe20000000000 */
[----:B------:R-:W-:Y:S01]  /*1ba0*/  UMOV UR4, URZ ;  /* 0x0000003f00047c82 */ /* 0x000fe20008000000 */
[----:B------:R-:W-:Y:S01]  /*1bb0*/  IABS R5, R3 ;  /* 0x0000000300057213 */ /* 0x000fe20000000000 */
[----:B------:R-:W-:Y:S01]  /*1bc0*/  IMAD.U32 R4, RZ, RZ, UR7 ;  /* 0x00000007ff047e24 */ /* 0x000fe2000f8e00ff */
[----:B------:R-:W-:Y:S01]  /*1bd0*/  R2UR UR12, R0 ;  /* 0x00000000000c72ca */ /* 0x000fe200000e0000 */
[----:B------:R-:W-:-:S03]  /*1be0*/  ULOP3.LUT UR7, UR7, UR11, URZ, 0x3c, !UPT ;  /* 0x0000000b07077292 */ /* 0x000fc6000f8e3c3f */
[----:B------:R-:W-:-:S05]  /*1bf0*/  IABS R4, R4 ;  /* 0x0000000400047213 */ /* 0x000fca0000000000 */
[----:B------:R-:W-:-:S04]  /*1c00*/  IMAD.MOV.U32 R3, RZ, RZ, R4 ;  /* 0x000000ffff037224 */ /* 0x000fc800078e0004 */
[----:B------:R-:W0:Y:S01]  /*1c10*/  I2F.RP R0, UR12 ;  /* 0x0000000c00007d06 */ /* 0x000e220008209400 */
[----:B------:R-:W-:-:S07]  /*1c20*/  R2UR UR9, R3 ;  /* 0x00000000030972ca */ /* 0x000fce00000e0000 */
[----:B0-----:R-:W0:Y:S02]  /*1c30*/  MUFU.RCP R0, R0 ;  /* 0x0000000000007308 */ /* 0x001e240000001000 */
[----:B0-----:R-:W-:Y:S02]  /*1c40*/  VIADD R2, R0, 0xffffffe ;  /* 0x0ffffffe00027836 */ /* 0x001fe40000000000 */
        /* <DEDUP_REMOVED lines=19> */
.L_x_1226:
[----:B------:R-:W-:Y:S01]  /*1d80*/  R2UR UR5, R204 ;  /* 0x00000000cc0572ca */ /* 0x000fe200000e0000 */
[----:B------:R-:W-:Y:S01]  /*1d90*/  IMAD.U32 R152, RZ, RZ, UR6 ;  /* 0x00000006ff987e24 */ /* 0x000fe2000f8e00ff */
[----:B------:R-:W-:Y:S01]  /*1da0*/  PLOP3.LUT P0, PT, PT, PT, PT, 0x80, 0x0 ;  /* 0x000000000000781c */ /* 0x000fe20003f0f070 */
[----:B------:R-:W-:Y:S01]  /*1db0*/  IMAD.U32 R3, RZ, RZ, UR4 ;  /* 0x00000004ff037e24 */ /* 0x000fe2000f8e00ff */
[----:B------:R-:W-:Y:S01]  /*1dc0*/  CS2R R150, SRZ ;  /* 0x0000000000967805 */ /* 0x000fe2000001ff00 */
[----:B0-----:R-:W-:Y:S01]  /*1dd0*/  IMAD.MOV.U32 R0, RZ, RZ, RZ ;  /* 0x000000ffff007224 */ /* 0x001fe200078e00ff */
[----:B------:R-:W-:Y:S01]  /*1de0*/  CS2R R148, SRZ ;  /* 0x0000000000947805 */ /* 0x000fe2000001ff00 */
[----:B------:R-:W-:Y:S01]  /*1df0*/  IMAD.MOV.U32 R4, RZ, RZ, RZ ;  /* 0x000000ffff047224 */ /* 0x000fe200078e00ff */
[----:B------:R-:W-:Y:S02]  /*1e00*/  CS2R R146, SRZ ;  /* 0x0000000000927805 */ /* 0x000fe4000001ff00 */
[----:B------:R-:W-:-:S02]  /*1e10*/  CS2R R144, SRZ ;  /* 0x0000000000907805 */ /* 0x000fc4000001ff00 */
[----:B------:R-:W-:Y:S02]  /*1e20*/  CS2R R142, SRZ ;  /* 0x00000000008e7805 */ /* 0x000fe4000001ff00 */
[----:B------:R-:W-:Y:S02]  /*1e30*/  CS2R R140, SRZ ;  /* 0x00000000008c7805 */ /* 0x000fe4000001ff00 */
[----:B------:R-:W-:Y:S01]  /*1e40*/  CS2R R138, SRZ ;  /* 0x00000000008a7805 */ /* 0x000fe2000001ff00 */
[----:B------:R-:W-:Y:S01]  /*1e50*/  UIMAD UR5, UR5, UR4, UR10 ;  /* 0x00000004050572a4 */ /* 0x000fe2000f8e020a */
[----:B------:R-:W-:Y:S02]  /*1e60*/  CS2R R136, SRZ ;  /* 0x0000000000887805 */ /* 0x000fe4000001ff00 */
[----:B------:R-:W-:Y:S02]  /*1e70*/  CS2R R134, SRZ ;  /* 0x0000000000867805 */ /* 0x000fe4000001ff00 */
[----:B------:R-:W-:-:S02]  /*1e80*/  CS2R R132, SRZ ;  /* 0x0000000000847805 */ /* 0x000fc4000001ff00 */
[----:B------:R-:W-:Y:S02]  /*1e90*/  CS2R R130, SRZ ;  /* 0x0000000000827805 */ /* 0x000fe4000001ff00 */
[----:B------:R-:W-:Y:S02]  /*1ea0*/  CS2R R128, SRZ ;  /* 0x0000000000807805 */ /* 0x000fe4000001ff00 */
[----:B------:R-:W-:Y:S01]  /*1eb0*/  VIADDMNMX R152, R3, UR5, R152, PT ;  /* 0x0000000503987c46 */ /* 0x000fe2000b800198 */
[----:B------:R-:W-:Y:S01]  /*1ec0*/  IMAD.U32 R200, RZ, RZ, UR5 ;  /* 0x00000005ffc87e24 */ /* 0x000fe2000f8e00ff */
[----:B------:R-:W-:Y:S02]  /*1ed0*/  CS2R R126, SRZ ;  /* 0x00000000007e7805 */ /* 0x000fe4000001ff00 */
[----:B------:R-:W-:Y:S02]  /*1ee0*/  CS2R R124, SRZ ;  /* 0x00000000007c7805 */ /* 0x000fe4000001ff00 */
[----:B------:R-:W-:-:S02]  /*1ef0*/  ISETP.GT.AND P1, PT, R152, UR5, PT ;  /* 0x0000000598007c0c */ /* 0x000fc4000bf24270 */
        /* <DEDUP_REMOVED lines=87> */
.L_x_1228:
[----:B------:R-:W2:Y:S04]  /*2470*/  LDL R18, [R1+0x14] ;  /* 0x0000140001127983 */ /* 0x000ea80000100800 */
[----:B------:R-:W3:Y:S01]  /*2480*/  LDL R2, [R1+0x2c] ;  /* 0x00002c0001027983 */ /* 0x000ee20000100800 */
[----:B--2---:R-:W-:Y:S02]  /*2490*/  R2UR UR6, R18 ;  /* 0x00000000120672ca */ /* 0x004fe400000e0000 */
[----:B---3--:R-:W-:-:S11]  /*24a0*/  R2UR UR5, R2 ;  /* 0x00000000020572ca */ /* 0x008fd600000e0000 */
[----:B------:R-:W-:-:S04]  /*24b0*/  ULEA.HI UR4, UR6, UR6, URZ, 0x1 ;  /* 0x0000000606047291 */ /* 0x000fc8000f8f083f */
[----:B------:R-:W-:Y:S01]  /*24c0*/  ULOP3.LUT UR4, UR4, 0xfffffffe, URZ, 0xc0, !UPT ;  /* 0xfffffffe04047892 */ /* 0x000fe2000f8ec03f */
[----:B------:R-:W-:-:S03]  /*24d0*/  IMAD.U32 R2, RZ, RZ, UR5 ;  /* 0x00000005ff027e24 */ /* 0x000fc6000f8e00ff */
[----:B------:R-:W-:Y:S02]  /*24e0*/  UIADD3 UR4, UR6, -UR4, URZ ;  /* 0x8000000406047290 */ /* 0x000fe4000fffe03f */
[----:B------:R-:W-:-:S04]  /*24f0*/  ISETP.NE.AND P0, PT, R2, 0x3, PT ;  /* 0x000000030200780c */ /* 0x000fc80003f05270 */
[----:B------:R-:W-:-:S05]  /*2500*/  IMAD.U32 R0, RZ, RZ, UR4 ;  /* 0x00000004ff007e24 */ /* 0x000fca000f8e00ff */
[----:B------:R-:W-:-:S04]  /*2510*/  SHF.L.U32 R0, R0, 0x1f, RZ ;  /* 0x0000001f00007819 */ /* 0x000fc800000006ff */
[----:B------:R-:W0:Y:S02]  /*2520*/  SYNCS.PHASECHK.TRANS64.TRYWAIT P1, [UR40+0x30800], R0 ;  /* 0x03080000ff0075a7 */ /* 0x000e240008020168 */
[----:B0-----:R-:W-:Y:S05]  /*2530*/  @!P1 BRA `(.L_x_1229) ;  /* 0x00000170006c9947 */ /* 0x001fea0003800000 */
.L_x_1425:
[----:B------:R-:W-:Y:S05]  /*2540*/  @!P0 BRA `(.L_x_1230) ;  /* 0x0000000000048947 */ /* 0x000fea0003800000 */
[----:B------:R-:W-:Y:S01]  /*2550*/  BPT.TRAP 0x1 ;  /* 0x000000040000795c */ /* 0x000fe20000300000 */
.L_x_1230:
[----:B0-----:R-:W-:Y:S02]  /*2560*/  IMAD.U32 R3, RZ, RZ, UR39 ;  /* 0x00000027ff037e24 */ /* 0x001fe4000f8e00ff */
[----:B------:R-:W-:-:S03]  /*2570*/  IMAD.U32 R0, RZ, RZ, UR38 ;  /* 0x00000026ff007e24 */ /* 0x000fc6000f8e00ff */
[----:B------:R-:W-:Y:S02]  /*2580*/  LEA R3, R3, UR40, 0x3 ;  /* 0x0000002803037c11 */ /* 0x000fe4000f8e18ff */
[----:B------:R-:W-:-:S04]  /*2590*/  SHF.L.U32 R0, R0, 0x1f, RZ ;  /* 0x0000001f00007819 */ /* 0x000fc800000006ff */
[----:B------:R0:W1:Y:S01]  /*25a0*/  SYNCS.PHASECHK.TRANS64.TRYWAIT P1, [R3+URZ+0x30830], R0 ;  /* 0x03083000030075a7 */ /* 0x000062000802017f */
[----:B------:R-:W-:Y:S05]  /*25b0*/  @!P0 BRA `(.L_x_1231) ;  /* 0x0000000000048947 */ /* 0x000fea0003800000 */
[----:B------:R-:W-:Y:S01]  /*25c0*/  BPT.TRAP 0x1 ;  /* 0x000000040000795c */ /* 0x000fe20000300000 */
.L_x_1231:
[----:B-1----:R-:W-:Y:S05]  /*25d0*/  @P1 BRA `(.L_x_1232) ;  /* 0x0000000000081947 */ /* 0x002fea0003800000 */
[----:B------:R-:W1:Y:S02]  /*25e0*/  SYNCS.PHASECHK.TRANS64.TRYWAIT P1, [R3+URZ+0x30830], R0 ;  /* 0x03083000030075a7 */ /* 0x000e64000802017f */
[----:B-1----:R-:W-:Y:S05]  /*25f0*/  @!P1 BRA `(.L_x_1233) ;  /* 0x0000017000549947 */ /* 0x002fea0003800000 */
.L_x_1232:
[----:B------:R-:W-:Y:S05]  /*2600*/  WARPSYNC.ALL ;  /* 0x0000000000007948 */ /* 0x000fea0003800000 */
[----:B------:R-:W-:Y:S01]  /*2610*/  UIADD3 UR4, UR40, 0x20400, URZ ;  /* 0x0002040028047890 */ /* 0x000fe2000fffe03f */
[----:B------:R-:W-:Y:S01]  /*2620*/  WARPGROUP.ARRIVE ;  /* 0x00000000000079c5 */ /* 0x000fe20000000000 */
[----:B------:R-:W-:Y:S01]  /*2630*/  UMOV UR9, 0x40000040 ;  /* 0x4000004000097882 */ /* 0x000fe20000000000 */
[----:B------:R-:W-:Y:S01]  /*2640*/  UMOV UR11, 0x40000040 ;  /* 0x40000040000b7882 */ /* 0x000fe20000000000 */
[----:B------:R-:W-:Y:S01]  /*2650*/  USHF.R.U32.HI UR4, URZ, 0x4, UR4 ;  /* 0x000000043f047899 */ /* 0x000fe20008011604 */
[----:B------:R-:W-:Y:S01]  /*2660*/  IMAD.U32 R15, RZ, RZ, UR9 ;  /* 0x00000009ff0f7e24 */ /* 0x000fe2000f8e00ff */
[----:B------:R-:W-:Y:S01]  /*2670*/  UMOV UR57, 0x40000040 ;  /* 0x4000004000397882 */ /* 0x000fe20000000000 */
[----:B------:R-:W-:Y:S01]  /*2680*/  UMOV UR59, 0x40000040 ;  /* 0x40000040003b7882 */ /* 0x000fe20000000000 */
[----:B------:R-:W-:Y:S01]  /*2690*/  ULOP3.LUT UR4, UR4, 0x3fff, URZ, 0xc0, !UPT ;  /* 0x00003fff04047892 */ /* 0x000fe2000f8ec03f */
[----:B------:R-:W-:Y:S01]  /*26a0*/  UMOV UR13, 0x40000040 ;  /* 0x40000040000d7882 */ /* 0x000fe20000000000 */
[----:B------:R-:W-:-:S02]  /*26b0*/  UMOV UR15, 0x40000040 ;  /* 0x40000040000f7882 */ /* 0x000fc40000000000 */
[----:B------:R-:W-:Y:S02]  /*26c0*/  ULOP3.LUT UR5, UR4, 0x10000, URZ, 0xfc, !UPT ;  /* 0x0001000004057892 */ /* 0x000fe4000f8efc3f */
[----:B------:R-:W-:Y:S01]  /*26d0*/  ULOP3.LUT UR4, UR44, 0x10000, URZ, 0xfc, !UPT ;  /* 0x000100002c047892 */ /* 0x000fe2000f8efc3f */
[----:B------:R-:W-:Y:S01]  /*26e0*/  UMOV UR17, 0x40000040 ;  /* 0x4000004000117882 */ /* 0x000fe20000000000 */
[----:B------:R-:W-:Y:S02]  /*26f0*/  UMOV UR19, 0x40000040 ;  /* 0x4000004000137882 */ /* 0x000fe40000000000 */
[----:B------:R-:W-:Y:S01]  /*2700*/  IMAD.U32 R20, RZ, RZ, UR5 ;  /* 0x00000005ff147e24 */ /* 0x000fe2000f8e00ff */
[----:B------:R-:W-:Y:S02]  /*2710*/  ULEA UR5, UR39, UR5, 0xb ;  /* 0x0000000527057291 */ /* 0x000fe4000f8e583f */
[----:B------:R-:W-:Y:S01]  /*2720*/  UMOV UR8, UR4 ;  /* 0x0000000400087c82 */ /* 0x000fe20008000000 */
[----:B------:R-:W-:Y:S01]  /*2730*/  UIADD3 UR6, UR4, 0x2, URZ ;  /* 0x0000000204067890 */ /* 0x000fe2000fffe03f */
[----:B------:R-:W-:Y:S01]  /*2740*/  IMAD.U32 R14, RZ, RZ, UR8 ;  /* 0x00000008ff0e7e24 */ /* 0x000fe2000f8e00ff */
[----:B------:R-:W-:-:S02]  /*2750*/  UIADD3 UR7, UR5, 0x2, URZ ;  /* 0x0000000205077890 */ /* 0x000fc4000fffe03f */
[----:B------:R-:W-:Y:S01]  /*2760*/  UMOV UR10, UR5 ;  /* 0x00000005000a7c82 */ /* 0x000fe20008000000 */
[----:B------:R-:W-:Y:S01]  /*2770*/  UIADD3 UR56, UR4, 0x404, URZ ;  /* 0x0000040404387890 */ /* 0x000fe2000fffe03f */
[----:B------:R-:W-:Y:S01]  /*2780*/  HGMMA.64x64x16.F32 R24, gdesc[UR8], RZ, !UPT, gsb0 ;  /* 0x00e00000081879f0 */ /* 0x000fe2000c0008ff */
[----:B------:R-:W-:Y:S01]  /*2790*/  UMOV UR8, UR6 ;  /* 0x0000000600087c82 */ /* 0x000fe20008000000 */
[----:B------:R-:W-:Y:S01]  /*27a0*/  UMOV UR9, 0x40000040 ;  /* 0x4000004000097882 */ /* 0x000fe20000000000 */
[----:B------:R-:W-:Y:S01]  /*27b0*/  UMOV UR10, UR7 ;  /* 0x00000007000a7c82 */ /* 0x000fe20008000000 */
[----:B------:R-:W-:Y:S01]  /*27c0*/  UMOV UR11, 0x40000040 ;  /* 0x40000040000b7882 */ /* 0x000fe20000000000 */
[----:B------:R-:W-:Y:S01]  /*27d0*/  UIADD3 UR6, UR4, 0x4, URZ ;  /* 0x0000000404067890 */ /* 0x000fe2000fffe03f */
[----:B------:R-:W-:Y:S01]  /*27e0*/  IMAD.U32 R12, RZ, RZ, UR8 ;  /* 0x00000008ff0c7e24 */ /* 0x000fe2000f8e00ff */
[----:B------:R-:W-:Y:S01]  /*27f0*/  UIADD3 UR7, UR5, 0x4, URZ ;  /* 0x0000000405077890 */ /* 0x000fe2000fffe03f */
[----:B------:R-:W-:Y:S01]  /*2800*/  IMAD.U32 R13, RZ, RZ, UR9 ;  /* 0x00000009ff0d7e24 */ /* 0x000fe2000f8e00ff */
[----:B------:R-:W-:-:S02]  /*2810*/  UIADD3 UR58, UR5, 0x204, URZ ;  /* 0x00000204053a7890 */ /* 0x000fc4000fffe03f */
[----:B------:R-:W-:Y:S02]  /*2820*/  UIADD3 UR12, UR4, 0x800, URZ ;  /* 0x00000800040c7890 */ /* 0x000fe4000fffe03f */
[----:B------:R-:W-:Y:S02]  /*2830*/  UIADD3 UR14, UR5, 0x400, URZ ;  /* 0x00000400050e7890 */ /* 0x000fe4000fffe03f */
[----:B------:R-:W-:Y:S02]  /*2840*/  UIADD3 UR16, UR4, 0x802, URZ ;  /* 0x0000080204107890 */ /* 0x000fe4000fffe03f */
[----:B------:R-:W-:Y:S02]  /*2850*/  UIADD3 UR18, UR5, 0x402, URZ ;  /* 0x0000040205127890 */ /* 0x000fe4000fffe03f */
[----:B------:R-:W-:Y:S02]  /*2860*/  UIADD3 UR20, UR4, 0x804, URZ ;  /* 0x0000080404147890 */ /* 0x000fe4000fffe03f */
[----:B------:R-:W-:Y:S01]  /*2870*/  UIADD3 UR22, UR5, 0x404, URZ ;  /* 0x0000040405167890 */ /* 0x000fe2000fffe03f */
[----:B------:R-:W-:Y:S01]  /*2880*/  UMOV UR21, 0x40000040 ;  /* 0x4000004000157882 */ /* 0x000fe20000000000 */
[----:B------:R-:W-:Y:S01]  /*2890*/  UMOV UR23, 0x40000040 ;  /* 0x4000004000177882 */ /* 0x000fe20000000000 */
[----:B------:R-:W-:-:S02]  /*28a0*/  UIADD3 UR24, UR4, 0x806, URZ ;  /* 0x0000080604187890 */ /* 0x000fc4000fffe03f */
[----:B------:R-:W-:Y:S01]  /*28b0*/  UIADD3 UR26, UR5, 0x406, URZ ;  /* 0x00000406051a7890 */ /* 0x000fe2000fffe03f */
[----:B------:R-:W-:Y:S01]  /*28c0*/  UMOV UR25, 0x40000040 ;  /* 0x4000004000197882 */ /* 0x000fe20000000000 */
[----:B------:R-:W-:Y:S01]  /*28d0*/  UMOV UR27, 0x40000040 ;  /* 0x40000040001b7882 */ /* 0x000fe20000000000 */
[----:B------:R-:W-:Y:S02]  /*28e0*/  UIADD3 UR28, UR4, 0xc00, URZ ;  /* 0x00000c00041c7890 */ /* 0x000fe4000fffe03f */
[----:B------:R-:W-:Y:S01]  /*28f0*/  UIADD3 UR30, UR5, 0x600, URZ ;  /* 0x00000600051e7890 */ /* 0x000fe2000fffe03f */
[----:B------:R-:W-:Y:S01]  /*2900*/  UMOV UR29, 0x40000040 ;  /* 0x40000040001d7882 */ /* 0x000fe20000000000 */
[----:B------:R-:W-:Y:S01]  /*2910*/  UMOV UR31, 0x40000040 ;  /* 0x40000040001f7882 */ /* 0x000fe20000000000 */
        /* <DEDUP_REMOVED lines=12> */
[----:B------:R-:W-:Y:S02]  /*29e0*/  WARPGROUP.DEPBAR.LE gsb0, 0x0 ;  /* 0x00008000000079c5 */ /* 0x000fe40000010000 */
[----:B------:R-:W-:-:S06]  /*29f0*/  WARPGROUP.ARRIVE ;  /* 0x00000000000079c5 */ /* 0x000fcc0000000000 */
[----:B------:R-:W-:Y:S01]  /*2a00*/  HGMMA.64x64x16.F32 R24, gdesc[UR8], R24, gsb0 ;  /* 0x00e00000081879f0 */ /* 0x000fe20008000818 */
        /* <DEDUP_REMOVED lines=37> */
[----:B------:R-:W-:Y:S02]  /*2c60*/  IMAD.U32 R4, RZ, RZ, UR8 ;  /* 0x00000008ff047e24 */ /* 0x000fe4000f8e00ff */
[----:B------:R-:W-:Y:S01]  /*2c70*/  IMAD.U32 R5, RZ, RZ, UR9 ;  /* 0x00000009ff057e24 */ /* 0x000fe2000f8e00ff */
[----:B------:R-:W-:Y:S02]  /*2c80*/  WARPGROUP.DEPBAR.LE gsb0, 0x0 ;  /* 0x00008000000079c5 */ /* 0x000fe40000010000 */
[----:B------:R-:W-:-:S06]  /*2c90*/  WARPGROUP.ARRIVE ;  /* 0x00000000000079c5 */ /* 0x000fcc0000000000 */
[----:B------:R-:W-:Y:S01]  /*2ca0*/  HGMMA.64x64x16.F32 R24, gdesc[UR8], R24, gsb0 ;  /* 0x00e00000081879f0 */ /* 0x000fe20008000818 */
[----:B------:R-:W-:Y:S02]  /*2cb0*/  UIADD3 UR8, UR4, 0x406, URZ ;  /* 0x0000040604087890 */ /* 0x000fe4000fffe03f */
[----:B------:R-:W-:Y:S01]  /*2cc0*/  UIADD3 UR10, UR5, 0x206, URZ ;  /* 0x00000206050a7890 */ /* 0x000fe2000fffe03f */
[----:B------:R-:W-:Y:S01]  /*2cd0*/  UMOV UR9, 0x40000040 ;  /* 0x4000004000097882 */ /* 0x000fe20000000000 */
        /* <DEDUP_REMOVED lines=34> */
.L_x_1234:
[----:B------:R-:W-:Y:S01]  /*2f00*/  R2UR UR4, R22 ;  /* 0x00000000160472ca */ /* 0x000fe200000e0000 */
[----:B------:R-:W-:Y:S01]  /*2f10*/  ULDC UR5, c[0x0][0x9d8] ;  /* 0x0002760000057ab9 */ /* 0x000fe20000000800 */
[----:B------:R-:W2:Y:S01]  /*2f20*/  S2UR UR7, SR_CgaCtaId ;  /* 0x00000000000779c3 */ /* 0x000ea20000008800 */
[----:B------:R-:W-:Y:S01]  /*2f30*/  FMUL.FTZ R2, R28, UR5 ;  /* 0x000000051c027c20 */ /* 0x000fe20008410000 */
[----:B------:R-:W-:Y:S01]  /*2f40*/  FMUL.FTZ R36, R36, UR5 ;  /* 0x0000000524247c20 */ /* 0x000fe20008410000 */
[----:B------:R-:W-:Y:S01]  /*2f50*/  FMUL.FTZ R56, R34, UR5 ;  /* 0x0000000522387c20 */ /* 0x000fe20008410000 */
[----:B------:R-:W-:Y:S01]  /*2f60*/  FMUL.FTZ R24, R24, UR5 ;  /* 0x0000000518187c20 */ /* 0x000fe20008410000 */
[----:B------:R3:W4:Y:S01]  /*2f70*/  MUFU.TANH R59, R2 ;  /* 0x00000002003b7308 */ /* 0x0007220000002400 */
[----:B------:R-:W-:Y:S01]  /*2f80*/  FMUL.FTZ R38, R38, UR5 ;  /* 0x0000000526267c20 */ /* 0x000fe20008410000 */
[----:B------:R-:W-:Y:S01]  /*2f90*/  FMUL.FTZ R25, R25, UR5 ;  /* 0x0000000519197c20 */ /* 0x000fe20008410000 */
[----:B------:R-:W-:Y:S01]  /*2fa0*/  FMUL.FTZ R29, R29, UR5 ;  /* 0x000000051d1d7c20 */ /* 0x000fe20008410000 */
[----:B------:R-:W-:Y:S01]  /*2fb0*/  FMUL.FTZ R32, R32, UR5 ;  /* 0x0000000520207c20 */ /* 0x000fe20008410000 */
[----:B------:R-:W-:Y:S01]  /*2fc0*/  UISETP.NE.AND UP0, UPT, UR60, URZ, UPT ;  /* 0x0000003f3c00728c */ /* 0x000fe2000bf05270 */
[----:B------:R-:W-:Y:S01]  /*2fd0*/  FMUL.FTZ R28, R31, UR5 ;  /* 0x000000051f1c7c20 */ /* 0x000fe20008410000 */
[----:B------:R-:W-:Y:S01]  /*2fe0*/  UISETP.NE.AND UP1, UPT, UR4, URZ, UPT ;  /* 0x0000003f0400728c */ /* 0x000fe2000bf25270 */
[----:B------:R-:W-:Y:S01]  /*2ff0*/  R2UR UR4, R3 ;  /* 0x00000000030472ca */ /* 0x000fe200000e0000 */
[----:B---3--:R-:W-:Y:S01]  /*3000*/  VIADD R2, R23, UR61 ;  /* 0x0000003d17027c36 */ /* 0x008fe20008000000 */
[----:B------:R3:W4:Y:S01]  /*3010*/  MUFU.TANH R34, R36 ;  /* 0x0000002400227308 */ /* 0x0007220000002400 */
[----:B01----:R-:W-:Y:S01]  /*3020*/  FMUL.FTZ R0, R26, UR5 ;  /* 0x000000051a007c20 */ /* 0x003fe20008410000 */
[----:B------:R-:W-:Y:S01]  /*3030*/  FMUL.FTZ R19, R27, UR5 ;  /* 0x000000051b137c20 */ /* 0x000fe20008410000 */
[----:B------:R-:W-:Y:S01]  /*3040*/  PLOP3.LUT P1, PT, PT, PT, UP1, 0x80, 0x0 ;  /* 0x000000000000781c */ /* 0x000fe20003f2f018 */
[----:B------:R-:W-:Y:S01]  /*3050*/  FMUL.FTZ R26, R30, UR5 ;  /* 0x000000051e1a7c20 */ /* 0x000fe20008410000 */
[----:B------:R-:W-:Y:S01]  /*3060*/  PLOP3.LUT P2, PT, PT, PT, UP1, 0x80, 0x0 ;  /* 0x000000000000781c */ /* 0x000fe20003f4f018 */
[----:B------:R-:W-:Y:S01]  /*3070*/  FMUL.FTZ R33, R33, UR5 ;  /* 0x0000000521217c20 */ /* 0x000fe20008410000 */
[----:B------:R-:W-:Y:S01]  /*3080*/  FMUL.FTZ R40, R40, UR5 ;  /* 0x0000000528287c20 */ /* 0x000fe20008410000 */
[----:B------:R-:W-:Y:S01]  /*3090*/  @UP1 ULDC UR6, c[0x0][0x44c] ;  /* 0x0001130000061ab9 */ /* 0x000fe20000000800 */
[----:B---3--:R-:W-:Y:S01]  /*30a0*/  IMAD.MOV.U32 R36, RZ, RZ, R2 ;  /* 0x000000ffff247224 */ /* 0x008fe200078e0002 */
[----:B------:R0:W1:Y:S01]  /*30b0*/  MUFU.TANH R57, R24 ;  /* 0x0000001800397308 */ /* 0x0000620000002400 */
[----:B------:R-:W-:Y:S01]  /*30c0*/  UIADD3 UR4, UR4, 0x30840, URZ ;  /* 0x0003084004047890 */ /* 0x000fe2000fffe03f */
[----:B------:R-:W-:Y:S01]  /*30d0*/  FMUL.FTZ R41, R41, UR5 ;  /* 0x0000000529297c20 */ /* 0x000fe20008410000 */
[----:B------:R-:W-:Y:S01]  /*30e0*/  FMUL.FTZ R42, R42, UR5 ;  /* 0x000000052a2a7c20 */ /* 0x000fe20008410000 */
[----:B------:R-:W-:Y:S01]  /*30f0*/  FMUL.FTZ R43, R43, UR5 ;  /* 0x000000052b2b7c20 */ /* 0x000fe20008410000 */
[----:B--2---:R-:W-:Y:S01]  /*3100*/  UPRMT UR4, UR7, 0x654, UR4 ;  /* 0x0000065407047896 */ /* 0x004fe20008000004 */
[----:B------:R-:W-:Y:S01]  /*3110*/  @P1 IMAD.HI.U32 R3, R2, UR6, RZ ;  /* 0x0000000602031c27 */ /* 0x000fe2000f8e00ff */
[----:B------:R-:W-:Y:S01]  /*3120*/  @UP1 ULDC UR6, c[0x0][0x450] ;  /* 0x0001140000061ab9 */ /* 0x000fe20000000800 */
[----:B------:R2:W3:Y:S02]  /*3130*/  MUFU.TANH R63, R38 ;  /* 0x00000026003f7308 */ /* 0x0004e40000002400 */
[----:B0-----:R-:W-:Y:S01]  /*3140*/  FMUL.FTZ R24, R50, UR5 ;  /* 0x0000000532187c20 */ /* 0x001fe20008410000 */
[----:B------:R-:W-:Y:S01]  /*3150*/  FMUL.FTZ R45, R45, UR5 ;  /* 0x000000052d2d7c20 */ /* 0x000fe20008410000 */
[----:B------:R-:W-:Y:S01]  /*3160*/  @P2 SHF.R.U32.HI R36, RZ, UR6, R3 ;  /* 0x00000006ff242c19 */ /* 0x000fe20008011603 */
[----:B------:R-:W-:-:S02]  /*3170*/  IMAD.MOV.U32 R3, RZ, RZ, -0x40 ;  /* 0xffffffc0ff037424 */ /* 0x000fc400078e00ff */
[----:B------:R-:W-:Y:S01]  /*3180*/  FMUL.FTZ R18, R47, UR5 ;  /* 0x000000052f127c20 */ /* 0x000fe20008410000 */
[----:B------:R-:W-:Y:S01]  /*3190*/  FMUL.FTZ R48, R48, UR5 ;  /* 0x0000000530307c20 */ /* 0x000fe20008410000 */
[----:B------:R-:W-:Y:S01]  /*31a0*/  FMUL.FTZ R49, R49, UR5 ;  /* 0x0000000531317c20 */ /* 0x000fe20008410000 */
[----:B------:R-:W0:Y:S01]  /*31b0*/  SHFL.IDX PT, R50, R36, RZ, 0x1c1f ;  /* 0x001c1fff24327589 */ /* 0x000e2200000e0000 */
[----:B------:R5:W0:Y:S01]  /*31c0*/  MUFU.TANH R58, R25 ;  /* 0x00000019003a7308 */ /* 0x000a220000002400 */
[----:B--2---:R-:W-:Y:S02]  /*31d0*/  IMAD R38, R152, R3, 0x40 ;  /* 0x0000004098267424 */ /* 0x004fe400078e0203 */
[----:B------:R-:W-:Y:S01]  /*31e0*/  FMUL.FTZ R21, R51, UR5 ;  /* 0x0000000533157c20 */ /* 0x000fe20008410000 */
[----:B------:R-:W-:Y:S01]  /*31f0*/  FMUL.FTZ R52, R52, UR5 ;  /* 0x0000000534347c20 */ /* 0x000fe20008410000 */
[----:B------:R-:W-:Y:S01]  /*3200*/  FMUL.FTZ R53, R53, UR5 ;  /* 0x0000000535357c20 */ /* 0x000fe20008410000 */
[----:B------:R-:W-:Y:S01]  /*3210*/  IMAD.U32 R3, RZ, RZ, UR42 ;  /* 0x0000002aff037e24 */ /* 0x000fe2000f8e00ff */
[----:B------:R-:W-:Y:S01]  /*3220*/  PLOP3.LUT P1, PT, PT, PT, UP0, 0x40, 0x0 ;  /* 0x000000000000781c */ /* 0x000fe20003f2e808 */
[----:B------:R-:W-:Y:S01]  /*3230*/  ULDC UR6, c[0x0][0x9dc] ;  /* 0x0002770000067ab9 */ /* 0x000fe20000000800 */
[----:B------:R2:W0:Y:S01]  /*3240*/  MUFU.TANH R60, R29 ;  /* 0x0000001d003c7308 */ /* 0x0004220000002400 */
[----:B-----5:R-:W-:Y:S01]  /*3250*/  FMUL.FTZ R25, R46, UR5 ;  /* 0x000000052e197c20 */ /* 0x020fe20008410000 */
[----:B------:R-:W-:Y:S01]  /*3260*/  IADD3 R2, -R17, 0x1, R38 ;  /* 0x0000000111027810 */ /* 0x000fe20007ffe126 */
[----:B------:R-:W-:Y:S01]  /*3270*/  SYNCS.ARRIVE.TRANS64.RED.A1T0 RZ, [UR4], RZ ;  /* 0x000000ffffff79a7 */ /* 0x000fe20008100404 */
[----:B------:R-:W-:Y:S01]  /*3280*/  ULOP3.LUT UR4, URZ, UR6, URZ, 0x33, !UPT ;  /* 0x000000063f047292 */ /* 0x000fe2000f8e333f */
[----:B------:R-:W-:Y:S01]  /*3290*/  FMUL.FTZ R39, R39, UR5 ;  /* 0x0000000527277c20 */ /* 0x000fe20008410000 */
[----:B------:R-:W-:Y:S01]  /*32a0*/  IADD3 R2, -R3, UR43, R2 ;  /* 0x0000002b03027c10 */ /* 0x000fe2000fffe102 */
[----:B------:R-:W-:Y:S01]  /*32b0*/  FMUL.FTZ R35, R35, UR5 ;  /* 0x0000000523237c20 */ /* 0x000fe20008410000 */
[----:B------:R5:W0:Y:S01]  /*32c0*/  MUFU.TANH R31, R32 ;  /* 0x00000020001f7308 */ /* 0x000a220000002400 */
[----:B--2---:R-:W-:Y:S01]  /*32d0*/  FMUL.FTZ R29, R55, UR5 ;  /* 0x00000005371d7c20 */ /* 0x004fe20008410000 */
[----:B------:R-:W-:Y:S01]  /*32e0*/  ULDC UR7, c[0x0][0x9e0] ;  /* 0x0002780000077ab9 */ /* 0x000fe20000000800 */
[----:B------:R-:W-:Y:S01]  /*32f0*/  FMUL.FTZ R37, R37, UR5 ;  /* 0x0000000525257c20 */ /* 0x000fe20008410000 */
[----:B------:R-:W-:Y:S01]  /*3300*/  FMUL.FTZ R44, R44, UR5 ;  /* 0x000000052c2c7c20 */ /* 0x000fe20008410000 */
[----:B------:R-:W-:-:S02]  /*3310*/  VIADD R46, R2, UR7 ;  /* 0x00000007022e7c36 */ /* 0x000fc40008000000 */
[----:B------:R-:W-:Y:S01]  /*3320*/  VIADD R47, R2, UR4 ;  /* 0x00000004022f7c36 */ /* 0x000fe20008000000 */
[----:B------:R-:W2:Y:S01]  /*3330*/  MUFU.TANH R0, R0 ;  /* 0x0000000000007308 */ /* 0x000ea20000002400 */
[----:B-----5:R-:W-:-:S07]  /*3340*/  FMUL.FTZ R32, R54, UR5 ;  /* 0x0000000536207c20 */ /* 0x020fce0008410000 */
        /* <DEDUP_REMOVED lines=20> */
[----:B------:R5:W1:Y:S08]  /*3490*/  MUFU.TANH R64, R39 ;  /* 0x0000002700407308 */ /* 0x000a700000002400 */
[----:B------:R-:W1:Y:S01]  /*34a0*/  MUFU.TANH R61, R35 ;  /* 0x00000023003d7308 */ /* 0x000e620000002400 */
[----:B-----5:R-:W-:-:S04]  /*34b0*/  IADD3 R39, -R17, UR43, R38 ;  /* 0x0000002b11277c10 */ /* 0x020fc8000fffe126 */
[----:B0-----:R-:W-:-:S03]  /*34c0*/  VIADDMNMX R30, R50, R46, R39, PT ;  /* 0x0000002e321e7246 */ /* 0x001fc60003800127 */
[----:B------:R0:W1:Y:S08]  /*34d0*/  MUFU.TANH R62, R37 ;  /* 0x00000025003e7308 */ /* 0x0000700000002400 */
[----:B------:R5:W1:Y:S01]  /*34e0*/  MUFU.TANH R35, R44 ;  /* 0x0000002c00237308 */ /* 0x000a620000002400 */
[----:B0-----:R-:W-:Y:S01]  /*34f0*/  IMAD.IADD R37, R47, 0x1, R50 ;  /* 0x000000012f257824 */ /* 0x001fe200078e0232 */
[----:B-----5:R-:W-:Y:S01]  /*3500*/  LEA R44, R152, 0xffffffc0, 0x6 ;  /* 0xffffffc0982c7811 */ /* 0x020fe200078e30ff */
[----:B--234-:R-:W-:Y:S06]  /*3510*/  @P1 BRA `(.L_x_1235) ;  /* 0x0000000000641947 */ /* 0x01cfec0003800000 */
[----:B------:R-:W-:Y:S01]  /*3520*/  IMAD.U32 R27, RZ, RZ, UR42 ;  /* 0x0000002aff1b7e24 */ /* 0x000fe2000f8e00ff */
[----:B------:R-:W-:Y:S04]  /*3530*/  BSSY B0, `(.L_x_1236) ;  /* 0x0000013000007945 */ /* 0x000fe80003800000 */
[----:B------:R-:W-:-:S04]  /*3540*/  IADD3 R27, -R27, UR43, R50 ;  /* 0x0000002b1b1b7c10 */ /* 0x000fc8000fffe132 */
        /* <DEDUP_REMOVED lines=11> */
.L_x_1237:
[----:B------:R-:W-:Y:S02]  /*3600*/  ULDC UR4, c[0x0][0x9e4] ;  /* 0x0002790000047ab9 */ /* 0x000fe40000000800 */
[----:B------:R-:W-:-:S05]  /*3610*/  IMAD.U32 R51, RZ, RZ, UR4 ;  /* 0x00000004ff337e24 */ /* 0x000fca000f8e00ff */
[----:B------:R-:W-:-:S13]  /*3620*/  ISETP.NE.AND P1, PT, R51, 0x1, PT ;  /* 0x000000013300780c */ /* 0x000fda0003f25270 */
[----:B------:R-:W0:Y:S02]  /*3630*/  @P1 LDC.64 R2, c[0x0][0x9e8] ;  /* 0x00027a00ff021b82 */ /* 0x000e240000000a00 */
[----:B0-----:R-:W-:-:S05]  /*3640*/  @P1 IMAD.HI.U32 R2, R27, R2, RZ ;  /* 0x000000021b021227 */ /* 0x001fca00078e00ff */
[----:B------:R-:W-:-:S07]  /*3650*/  @P1 SHF.R.U32.HI R27, RZ, R3, R2 ;  /* 0x00000003ff1b1219 */ /* 0x000fce0000011602 */
.L_x_1238:
[----:B------:R-:W-:Y:S05]  /*3660*/  BSYNC B0 ;  /* 0x0000000000007941 */ /* 0x000fea0003800000 */
.L_x_1236:
[----:B------:R-:W-:-:S04]  /*3670*/  IMAD R2, R27, R51, -R44 ;  /* 0x000000331b027224 */ /* 0x000fc800078e0a2c */
[----:B------:R-:W-:-:S05]  /*3680*/  IMAD.IADD R2, R2, 0x1, -R17 ;  /* 0x0000000102027824 */ /* 0x000fca00078e0a11 */
[----:B------:R-:W-:Y:S02]  /*3690*/  VIADDMNMX R30, R2, R51, R30, PT ;  /* 0x00000033021e7246 */ /* 0x000fe4000380011e */
[----:B------:R-:W-:-:S07]  /*36a0*/  VIMNMX R37, R37, R2, !PT ;  /* 0x0000000225257248 */ /* 0x000fce0007fe0100 */
.L_x_1235:
[C---:B------:R-:W-:Y:S01]  /*36b0*/  ISETP.GE.AND P2, PT, R38.reuse, 0x9, PT ;  /* 0x000000092600780c */ /* 0x040fe20003f46270 */
[----:B------:R-:W0:Y:S01]  /*36c0*/  SHFL.IDX PT, R36, R36, 0x1, 0x1c1f ;  /* 0x003c1f0024247f89 */ /* 0x000e2200000e0000 */
[----:B------:R-:W-:Y:S01]  /*36d0*/  ISETP.GE.AND P1, PT, R38, 0x2, PT ;  /* 0x000000022600780c */ /* 0x000fe20003f26270 */
[----:B------:R-:W-:Y:S01]  /*36e0*/  UISETP.NE.AND UP0, UPT, UR60, URZ, UPT ;  /* 0x0000003f3c00728c */ /* 0x000fe2000bf05270 */
        /* <DEDUP_REMOVED lines=13> */
[----:B------:R-:W-:Y:S02]  /*37c0*/  FSEL R65, R31, -INF , !P3 ;  /* 0xff8000001f417808 */ /* 0x000fe40005800000 */
        /* <DEDUP_REMOVED lines=15> */
[----:B-1----:R-:W-:Y:S02]  /*38c0*/  FSEL R71, R62, -INF , !P3 ;  /* 0xff8000003e477808 */ /* 0x002fe40005800000 */
        /* <DEDUP_REMOVED lines=22> */
[----:B------:R-:W-:-:S04]  /*3a30*/  ISETP.GT.AND P4, PT, R37, 0x30, !P3 ;  /* 0x000000302500780c */ /* 0x000fc80005f84270 */
[----:B------:R-:W-:-:S04]  /*3a40*/  ISETP.LT.OR P4, PT, R30, 0x31, P4 ;  /* 0x000000311e00780c */ /* 0x000fc80002781670 */
[----:B------:R-:W-:Y:S02]  /*3a50*/  FSEL R33, R48, -INF , !P4 ;  /* 0xff80000030217808 */ /* 0x000fe40006000000 */
[----:B------:R-:W-:-:S04]  /*3a60*/  ISETP.GE.AND P4, PT, R38, 0x32, PT ;  /* 0x000000322600780c */ /* 0x000fc80003f86270 */
        /* <DEDUP_REMOVED lines=12> */
[----:B------:R-:W-:Y:S01]  /*3b30*/  ISETP.GE.AND P6, PT, R38, 0x3a, PT ;  /* 0x0000003a2600780c */ /* 0x000fe20003fc6270 */
[----:B0-----:R-:W-:-:S03]  /*3b40*/  IMAD.IADD R38, R47, 0x1, R36 ;  /* 0x000000012f267824 */ /* 0x001fc600078e0224 */
[----:B------:R-:W-:Y:S02]  /*3b50*/  P2R R45, PR, RZ, 0x40 ;  /* 0x00000040ff2d7803 */ /* 0x000fe40000000000 */
[----:B------:R-:W-:Y:S02]  /*3b60*/  ISETP.GT.AND P6, PT, R37, 0x39, !P6 ;  /* 0x000000392500780c */ /* 0x000fe400077c4270 */
[----:B------:R-:W-:Y:S02]  /*3b70*/  VIADDMNMX R37, R36, R46, R39, PT ;  /* 0x0000002e24257246 */ /* 0x000fe40003800127 */
[----:B------:R-:W-:-:S04]  /*3b80*/  ISETP.LT.OR P6, PT, R30, 0x3a, P6 ;  /* 0x0000003a1e00780c */ /* 0x000fc800037c1670 */
[----:B------:R-:W-:Y:S02]  /*3b90*/  FSEL R30, R53, -INF , !P6 ;  /* 0xff800000351e7808 */ /* 0x000fe40007000000 */
[----:B------:R-:W-:-:S13]  /*3ba0*/  PLOP3.LUT P6, PT, PT, PT, UP0, 0x40, 0x0 ;  /* 0x000000000000781c */ /* 0x000fda0003fce808 */
[----:B------:R-:W-:Y:S05]  /*3bb0*/  @P6 BRA `(.L_x_1239) ;  /* 0x0000000000646947 */ /* 0x000fea0003800000 */
        /* <DEDUP_REMOVED lines=14> */
.L_x_1241:
[----:B------:R-:W-:Y:S02]  /*3ca0*/  ULDC UR4, c[0x0][0x9e4] ;  /* 0x0002790000047ab9 */ /* 0x000fe40000000800 */
[----:B------:R-:W-:-:S05]  /*3cb0*/  IMAD.U32 R36, RZ, RZ, UR4 ;  /* 0x00000004ff247e24 */ /* 0x000fca000f8e00ff */
[----:B------:R-:W-:-:S13]  /*3cc0*/  ISETP.NE.AND P6, PT, R36, 0x1, PT ;  /* 0x000000012400780c */ /* 0x000fda0003fc5270 */
[----:B------:R-:W0:Y:S02]  /*3cd0*/  @P6 LDC.64 R2, c[0x0][0x9e8] ;  /* 0x00027a00ff026b82 */ /* 0x000e240000000a00 */
[----:B0-----:R-:W-:-:S05]  /*3ce0*/  @P6 IMAD.HI.U32 R2, R39, R2, RZ ;  /* 0x0000000227026227 */ /* 0x001fca00078e00ff */
[----:B------:R-:W-:-:S07]  /*3cf0*/  @P6 SHF.R.U32.HI R39, RZ, R3, R2 ;  /* 0x00000003ff276219 */ /* 0x000fce0000011602 */
.L_x_1242:
[----:B------:R-:W-:Y:S05]  /*3d00*/  BSYNC B0 ;  /* 0x0000000000007941 */ /* 0x000fea0003800000 */
.L_x_1240:
[----:B------:R-:W-:-:S04]  /*3d10*/  IMAD R2, R39, R36, -R44 ;  /* 0x0000002427027224 */ /* 0x000fc800078e0a2c */
[----:B------:R-:W-:-:S05]  /*3d20*/  IMAD.IADD R2, R2, 0x1, -R17 ;  /* 0x0000000102027824 */ /* 0x000fca00078e0a11 */
[----:B------:R-:W-:Y:S02]  /*3d30*/  VIADDMNMX R37, R2, R36, R37, PT ;  /* 0x0000002402257246 */ /* 0x000fe40003800125 */
[----:B------:R-:W-:-:S07]  /*3d40*/  VIMNMX R38, R38, R2, !PT ;  /* 0x0000000226267248 */ /* 0x000fce0007fe0100 */
.L_x_1239:
[----:B------:R-:W-:Y:S01]  /*3d50*/  ISETP.GT.AND P1, PT, R38, 0x1, !P1 ;  /* 0x000000012600780c */ /* 0x000fe20004f24270 */
[----:B------:R-:W-:Y:S01]  /*3d60*/  ULDC UR10, c[0x0][0x988] ;  /* 0x00026200000a7ab9 */ /* 0x000fe20000000800 */
[----:B------:R-:W-:Y:S01]  /*3d70*/  FMNMX.FTZ R2, R57, R51, !PT ;  /* 0x0000003339027209 */ /* 0x000fe20007810000 */
[----:B------:R-:W-:Y:S01]  /*3d80*/  UISETP.NE.AND UP0, UPT, UR60, URZ, UPT ;  /* 0x0000003f3c00728c */ /* 0x000fe2000bf05270 */
[----:B------:R-:W-:Y:S01]  /*3d90*/  ISETP.LT.OR P1, PT, R37, 0x2, P1 ;  /* 0x000000022500780c */ /* 0x000fe20000f21670 */
[----:B------:R-:W-:Y:S01]  /*3da0*/  UMOV UR11, UR61 ;  /* 0x0000003d000b7c82 */ /* 0x000fe20008000000 */
        /* <DEDUP_REMOVED lines=26> */
[----:B------:R-:W-:-:S02]  /*3f50*/  FMNMX.FTZ R2, R31, R2, !PT ;  /* 0x000000021f027209 */ /* 0x000fc40007810000 */
[----:B------:R-:W-:Y:S02]  /*3f60*/  ISETP.LT.OR P1, PT, R37, 0x19, P1 ;  /* 0x000000192500780c */ /* 0x000fe40000f21670 */
[----:B------:R-:W-:Y:S02]  /*3f70*/  FMNMX.FTZ R3, R27, R2, !PT ;  /* 0x000000021b037209 */ /* 0x000fe40007810000 */
[----:B------:R-:W-:Y:S02]  /*3f80*/  FSEL R39, R63, -INF , !P1 ;  /* 0xff8000003f277808 */ /* 0x000fe40004800000 */
[----:B------:R-:W-:Y:S02]  /*3f90*/  ISETP.NE.AND P1, PT, R66, RZ, PT ;  /* 0x000000ff4200720c */ /* 0x000fe40003f25270 */
[----:B------:R-:W-:Y:S02]  /*3fa0*/  FMNMX.FTZ R44, R30, R3, !PT ;  /* 0x000000031e2c7209 */ /* 0x000fe40007810000 */
[----:B------:R-:W-:-:S02]  /*3fb0*/  ISETP.GT.AND P1, PT, R38, 0x19, !P1 ;  /* 0x000000192600780c */ /* 0x000fc40004f24270 */
[----:B------:R-:W-:Y:S01]  /*3fc0*/  ISETP.NE.AND P6, PT, R40, RZ, PT ;  /* 0x000000ff2800720c */ /* 0x000fe20003fc5270 */
[----:B------:R-:W0:Y:S01]  /*3fd0*/  SHFL.BFLY PT, R3, R44, 0x2, 0x1f ;  /* 0x0c401f002c037f89 */ /* 0x000e2200000e0000 */
[C---:B------:R-:W-:Y:S02]  /*3fe0*/  ISETP.LT.OR P1, PT, R37.reuse, 0x1a, P1 ;  /* 0x0000001a2500780c */ /* 0x040fe40000f21670 */
[----:B------:R-:W-:Y:S02]  /*3ff0*/  ISETP.GT.AND P2, PT, R38, 0x8, !P2 ;  /* 0x000000082600780c */ /* 0x000fe40005744270 */
        /* <DEDUP_REMOVED lines=24> */
[----:B------:R-:W-:Y:S02]  /*4180*/  ISETP.LT.OR P1, PT, R37, 0x29, P1 ;  /* 0x000000292500780c */ /* 0x000fe40000f21670 */
[----:B------:R-:W-:Y:S02]  /*4190*/  FMNMX.FTZ R3, R28, R3, !PT ;  /* 0x000000031c037209 */ /* 0x000fe40007810000 */
[----:B------:R-:W-:Y:S02]  /*41a0*/  FSEL R25, R25, -INF , !P1 ;  /* 0xff80000019197808 */ /* 0x000fe40004800000 */
[----:B------:R-:W-:-:S02]  /*41b0*/  FMNMX.FTZ R43, R56, R3, !PT ;  /* 0x00000003382b7209 */ /* 0x000fc40007810000 */
[C---:B------:R-:W-:Y:S02]  /*41c0*/  ISETP.LT.OR P2, PT, R37.reuse, 0x2a, P2 ;  /* 0x0000002a2500780c */ /* 0x040fe40001741670 */
[----:B------:R-:W-:Y:S02]  /*41d0*/  ISETP.GT.AND P4, PT, R38, 0x31, !P4 ;  /* 0x000000312600780c */ /* 0x000fe40006784270 */
[----:B------:R-:W-:Y:S02]  /*41e0*/  ISETP.LT.OR P3, PT, R37, 0x31, P3 ;  /* 0x000000312500780c */ /* 0x000fe40001f61670 */
[----:B0-----:R-:W-:Y:S02]  /*41f0*/  FMNMX.FTZ R3, R45, R2, !PT ;  /* 0x000000022d037209 */ /* 0x001fe40007810000 */
[----:B------:R-:W-:Y:S02]  /*4200*/  FMNMX.FTZ R2, R36, R43, !PT ;  /* 0x0000002b24027209 */ /* 0x000fe40007810000 */
[----:B------:R-:W-:Y:S01]  /*4210*/  FSEL R18, R18, -INF , !P2 ;  /* 0xff80000012127808 */ /* 0x000fe20005000000 */
[----:B------:R-:W-:Y:S01]  /*4220*/  FMUL.FTZ R44, R3, UR10 ;  /* 0x0000000a032c7c20 */ /* 0x000fe20008410000 */
[----:B------:R-:W-:-:S02]  /*4230*/  FMNMX.FTZ R43, R39, R2, !PT ;  /* 0x00000002272b7209 */ /* 0x000fc40007810000 */
[----:B------:R-:W-:Y:S02]  /*4240*/  FSETP.NEU.FTZ.AND P1, PT, R3, -INF , PT ;  /* 0xff8000000300780b */ /* 0x000fe40003f3d000 */
[----:B------:R-:W-:Y:S02]  /*4250*/  FMNMX.FTZ R2, R40, R43, !PT ;  /* 0x0000002b28027209 */ /* 0x000fe40007810000 */
[----:B------:R-:W-:Y:S02]  /*4260*/  ISETP.GT.AND P5, PT, R38, 0x38, !P5 ;  /* 0x000000382600780c */ /* 0x000fe40006fa4270 */
[----:B------:R-:W-:Y:S02]  /*4270*/  FMNMX.FTZ R43, R41, R2, !PT ;  /* 0x00000002292b7209 */ /* 0x000fe40007810000 */
[----:B------:R-:W-:Y:S02]  /*4280*/  ISETP.LT.OR P4, PT, R37, 0x32, P4 ;  /* 0x000000322500780c */ /* 0x000fe40002781670 */
[----:B------:R-:W-:-:S02]  /*4290*/  FMNMX.FTZ R2, R42, R43, !PT ;  /* 0x0000002b2a027209 */ /* 0x000fc40007810000 */
[----:B------:R-:W-:Y:S02]  /*42a0*/  FSEL R24, R24, -INF , !P3 ;  /* 0xff80000018187808 */ /* 0x000fe40005800000 */
        /* <DEDUP_REMOVED lines=27> */
[--C-:B------:R-:W-:Y:S01]  /*4460*/  FFMA.FTZ R33, R33, UR10, -R44.reuse ;  /* 0x0000000a21217c23 */ /* 0x100fe2000801082c */
[----:B------:R-:W1:Y:S01]  /*4470*/  SHFL.BFLY PT, R37, R2, 0x2, 0x1f ;  /* 0x0c401f0002257f89 */ /* 0x000e6200000e0000 */
[----:B------:R-:W-:Y:S01]  /*4480*/  MUFU.EX2 R43, R43 ;  /* 0x0000002b002b7308 */ /* 0x000fe20000000800 */
[--C-:B------:R-:W-:Y:S01]  /*4490*/  FFMA.FTZ R31, R31, UR10, -R44.reuse ;  /* 0x0000000a1f1f7c23 */ /* 0x100fe2000801082c */
[--C-:B------:R-:W-:Y:S01]  /*44a0*/  FFMA.FTZ R27, R27, UR10, -R44.reuse ;  /* 0x0000000a1b1b7c23 */ /* 0x100fe2000801082c */
[----:B------:R-:W-:Y:S01]  /*44b0*/  FFMA.FTZ R30, R30, UR10, -R44 ;  /* 0x0000000a1e1e7c23 */ /* 0x000fe2000801082c */
[----:B------:R-:W-:-:S04]  /*44c0*/  R2UR UR4, R22 ;  /* 0x00000000160472ca */ /* 0x000fc800000e0000 */
[----:B------:R-:W2:Y:S01]  /*44d0*/  MUFU.EX2 R46, R46 ;  /* 0x0000002e002e7308 */ /* 0x000ea20000000800 */
[----:B0-----:R-:W-:Y:S01]  /*44e0*/  FADD.FTZ R44, R38, R45 ;  /* 0x0000002d262c7221 */ /* 0x001fe20000010000 */
[----:B------:R-:W-:-:S06]  /*44f0*/  F2FP.F16.F32.PACK_AB R196, R45, R38 ;  /* 0x000000262dc4723e */ /* 0x000fcc00000000ff */
[----:B------:R-:W-:Y:S01]  /*4500*/  MUFU.EX2 R47, R47 ;  /* 0x0000002f002f7308 */ /* 0x000fe20000000800 */
[----:B------:R-:W-:Y:S01]  /*4510*/  UISETP.NE.AND UP1, UPT, UR4, URZ, UPT ;  /* 0x0000003f0400728c */ /* 0x000fe2000bf25270 */
[----:B-1----:R-:W-:-:S06]  /*4520*/  FMNMX.FTZ R37, R2, R37, !PT ;  /* 0x0000002502257209 */ /* 0x002fcc0007810000 */
[----:B------:R-:W0:Y:S01]  /*4530*/  MUFU.EX2 R48, R48 ;  /* 0x0000003000307308 */ /* 0x000e220000000800 */
[----:B--2---:R-:W-:Y:S01]  /*4540*/  F2FP.F16.F32.PACK_AB R198, R46, R43 ;  /* 0x0000002b2ec6723e */ /* 0x004fe200000000ff */
[----:B------:R-:W1:Y:S02]  /*4550*/  SHFL.BFLY PT, R2, R37, 0x1, 0x1f ;  /* 0x0c201f0025027f89 */ /* 0x000e6400000e0000 */
[----:B------:R-:W-:Y:S01]  /*4560*/  @UP1 ULDC UR4, c[0x0][0x44c] ;  /* 0x0001130000041ab9 */ /* 0x000fe20000000800 */
[----:B------:R-:W-:Y:S01]  /*4570*/  @UP1 ULDC UR14, c[0x0][0x450] ;  /* 0x00011400000e1ab9 */ /* 0x000fe20000000800 */
[----:B------:R-:W-:Y:S02]  /*4580*/  UIMAD.WIDE.U32 UR4, UR61, UR4, URZ ;  /* 0x000000043d0472a5 */ /* 0x000fe4000f8e003f */
[----:B------:R-:W-:Y:S05]  /*4590*/  MUFU.EX2 R49, R49 ;  /* 0x0000003100317308 */ /* 0x000fea0000000800 */
[----:B------:R-:W-:-:S03]  /*45a0*/  @UP1 UMOV UR4, UR5 ;  /* 0x0000000500041c82 */ /* 0x000fc60008000000 */
[----:B------:R-:W2:Y:S01]  /*45b0*/  MUFU.EX2 R50, R50 ;  /* 0x0000003200327308 */ /* 0x000ea20000000800 */
[----:B------:R-:W-:Y:S01]  /*45c0*/  @UP1 USHF.R.U32.HI UR11, URZ, UR14, UR4 ;  /* 0x0000000e3f0b1299 */ /* 0x000fe20008011604 */
[----:B0-----:R-:W-:-:S03]  /*45d0*/  F2FP.F16.F32.PACK_AB R192, R48, R47 ;  /* 0x0000002f30c0723e */ /* 0x001fc600000000ff */
[----:B------:R-:W-:-:S03]  /*45e0*/  UIADD3 UR41, UR41, UR11, URZ ;  /* 0x0000000b29297290 */ /* 0x000fc6000fffe03f */
[----:B------:R-:W-:Y:S01]  /*45f0*/  MUFU.EX2 R51, R51 ;  /* 0x0000003300337308 */ /* 0x000fe20000000800 */
[----:B------:R-:W-:Y:S01]  /*4600*/  UIADD3 UR7, UR41, UR7, URZ ;  /* 0x0000000729077290 */ /* 0x000fe2000fffe03f */
[----:B-1----:R-:W-:-:S04]  /*4610*/  FMNMX.FTZ R2, R37, R2, !PT ;  /* 0x0000000225027209 */ /* 0x002fc80007810000 */
[C---:B------:R-:W-:Y:S01]  /*4620*/  FSETP.NEU.FTZ.AND P1, PT, R2.reuse, -INF , PT ;  /* 0xff8000000200780b */ /* 0x040fe20003f3d000 */
[----:B------:R-:W-:Y:S01]  /*4630*/  FMUL.FTZ R37, R2, UR10 ;  /* 0x0000000a02257c20 */ /* 0x000fe20008410000 */
[----:B------:R-:W0:Y:S01]  /*4640*/  MUFU.EX2 R52, R52 ;  /* 0x0000003400347308 */ /* 0x000e220000000800 */
[----:B--2---:R-:W-:-:S03]  /*4650*/  F2FP.F16.F32.PACK_AB R194, R50, R49 ;  /* 0x0000003132c2723e */ /* 0x004fc600000000ff */
[----:B------:R-:W-:Y:S02]  /*4660*/  FSEL R37, R37, RZ, P1 ;  /* 0x000000ff25257208 */ /* 0x000fe40000800000 */
[----:B------:R-:W-:Y:S02]  /*4670*/  PLOP3.LUT P1, PT, PT, PT, UP0, 0x40, 0x0 ;  /* 0x000000000000781c */ /* 0x000fe40003f2e808 */
        /* <DEDUP_REMOVED lines=16> */
[----:B------:R-:W2:Y:S01]  /*4780*/  MUFU.EX2 R0, R0 ;  /* 0x0000000000007308 */ /* 0x000ea20000000800 */
[----:B-1----:R-:W-:Y:S01]  /*4790*/  FADD.FTZ R19, R43, R44 ;  /* 0x0000002c2b137221 */ /* 0x002fe20000010000 */
[--C-:B------:R-:W-:Y:S01]  /*47a0*/  FFMA.FTZ R32, R32, UR10, -R37.reuse ;  /* 0x0000000a20207c23 */ /* 0x100fe20008010825 */
[----:B------:R-:W-:Y:S01]  /*47b0*/  FFMA.FTZ R29, R29, UR10, -R37 ;  /* 0x0000000a1d1d7c23 */ /* 0x000fe20008010825 */
[----:B0-----:R-:W-:-:S04]  /*47c0*/  F2FP.F16.F32.PACK_AB R188, R52, R51 ;  /* 0x0000003334bc723e */ /* 0x001fc800000000ff */
[----:B------:R0:W-:Y:S08]  /*47d0*/  MUFU.EX2 R199, R28 ;  /* 0x0000001c00c77308 */ /* 0x0001f00000000800 */
[----:B------:R-:W1:Y:S01]  /*47e0*/  MUFU.EX2 R26, R26 ;  /* 0x0000001a001a7308 */ /* 0x000e620000000800 */
[----:B0-----:R-:W-:-:S04]  /*47f0*/  FADD.FTZ R28, R46, R19 ;  /* 0x000000132e1c7221 */ /* 0x001fc80000010000 */
[----:B------:R-:W-:-:S03]  /*4800*/  FADD.FTZ R19, R47, R28 ;  /* 0x0000001c2f137221 */ /* 0x000fc60000010000 */
[----:B------:R-:W0:Y:S01]  /*4810*/  MUFU.EX2 R56, R56 ;  /* 0x0000003800387308 */ /* 0x000e220000000800 */
[----:B------:R-:W-:Y:S01]  /*4820*/  FADD.FTZ R28, R48, R19 ;  /* 0x00000013301c7221 */ /* 0x000fe20000010000 */
[----:B--2---:R-:W-:Y:S01]  /*4830*/  FADD.FTZ R19, R0, R197 ;  /* 0x000000c500137221 */ /* 0x004fe20000010000 */
[----:B------:R-:W-:-:S05]  /*4840*/  F2FP.F16.F32.PACK_AB R197, R197, R0 ;  /* 0x00000000c5c5723e */ /* 0x000fca00000000ff */
[----:B------:R2:W-:Y:S08]  /*4850*/  MUFU.EX2 R184, R31 ;  /* 0x0000001f00b87308 */ /* 0x0005f00000000800 */
[----:B------:R3:W4:Y:S01]  /*4860*/  MUFU.EX2 R193, R36 ;  /* 0x0000002400c17308 */ /* 0x0007220000000800 */
[----:B--2---:R-:W-:Y:S01]  /*4870*/  FADD.FTZ R31, R49, R28 ;  /* 0x0000001c311f7221 */ /* 0x004fe20000010000 */
[----:B-1----:R-:W-:-:S04]  /*4880*/  FADD.FTZ R28, R26, R19 ;  /* 0x000000131a1c7221 */ /* 0x002fc80000010000 */
[C---:B------:R-:W-:Y:S01]  /*4890*/  FADD.FTZ R19, R199.reuse, R28 ;  /* 0x0000001cc7137221 */ /* 0x040fe20000010000 */
[----:B------:R-:W-:Y:S01]  /*48a0*/  F2FP.F16.F32.PACK_AB R199, R199, R26 ;  /* 0x0000001ac7c7723e */ /* 0x000fe200000000ff */
[----:B------:R-:W1:Y:S01]  /*48b0*/  MUFU.EX2 R34, R34 ;  /* 0x0000002200227308 */ /* 0x000e620000000800 */
[----:B---3--:R-:W-:Y:S01]  /*48c0*/  FADD.FTZ R36, R50, R31 ;  /* 0x0000001f32247221 */ /* 0x008fe20000010000 */
[----:B0-----:R-:W-:-:S03]  /*48d0*/  FADD.FTZ R28, R56, R19 ;  /* 0x00000013381c7221 */ /* 0x001fc60000010000 */
[----:B------:R-:W-:-:S03]  /*48e0*/  FADD.FTZ R31, R51, R36 ;  /* 0x00000024331f7221 */ /* 0x000fc60000010000 */
[----:B------:R-:W0:Y:S01]  /*48f0*/  MUFU.EX2 R39, R39 ;  /* 0x0000002700277308 */ /* 0x000e220000000800 */
[----:B------:R-:W-:Y:S01]  /*4900*/  FADD.FTZ R36, R52, R31 ;  /* 0x0000001f34247221 */ /* 0x000fe20000010000 */
[C---:B----4-:R-:W-:Y:S01]  /*4910*/  FADD.FTZ R28, R193.reuse, R28 ;  /* 0x0000001cc11c7221 */ /* 0x050fe20000010000 */
[----:B------:R-:W-:Y:S02]  /*4920*/  F2FP.F16.F32.PACK_AB R193, R193, R56 ;  /* 0x00000038c1c1723e */ /* 0x000fe400000000ff */
[----:B------:R-:W-:-:S03]  /*4930*/  FADD.FTZ R19, R35, R36 ;  /* 0x0000002423137221 */ /* 0x000fc60000010000 */
[----:B------:R-:W2:Y:S01]  /*4940*/  MUFU.EX2 R40, R40 ;  /* 0x0000002800287308 */ /* 0x000ea20000000800 */
[C---:B-1----:R-:W-:Y:S01]  /*4950*/  FADD.FTZ R36, R34.reuse, R19 ;  /* 0x0000001322247221 */ /* 0x042fe20000010000 */
[----:B------:R-:W-:-:S06]  /*4960*/  F2FP.F16.F32.PACK_AB R190, R34, R35 ;  /* 0x0000002322be723e */ /* 0x000fcc00000000ff */
[----:B------:R-:W1:Y:S01]  /*4970*/  MUFU.EX2 R33, R33 ;  /* 0x0000002100217308 */ /* 0x000e620000000800 */
[----:B0-----:R-:W-:-:S07]  /*4980*/  FADD.FTZ R19, R39, R28 ;  /* 0x0000001c27137221 */ /* 0x001fce0000010000 */
[----:B------:R-:W0:Y:S01]  /*4990*/  MUFU.EX2 R41, R41 ;  /* 0x0000002900297308 */ /* 0x000e220000000800 */
[C---:B--2---:R-:W-:Y:S01]  /*49a0*/  FADD.FTZ R28, R40.reuse, R19 ;  /* 0x00000013281c7221 */ /* 0x044fe20000010000 */
[----:B------:R-:W-:-:S06]  /*49b0*/  F2FP.F16.F32.PACK_AB R195, R40, R39 ;  /* 0x0000002728c3723e */ /* 0x000fcc00000000ff */
[----:B------:R-:W2:Y:S01]  /*49c0*/  MUFU.EX2 R42, R42 ;  /* 0x0000002a002a7308 */ /* 0x000ea20000000800 */
[----:B-1----:R-:W-:-:S04]  /*49d0*/  FADD.FTZ R31, R33, R36 ;  /* 0x00000024211f7221 */ /* 0x002fc80000010000 */
[C---:B------:R-:W-:Y:S01]  /*49e0*/  FADD.FTZ R36, R184.reuse, R31 ;  /* 0x0000001fb8247221 */ /* 0x040fe20000010000 */
[----:B------:R-:W-:Y:S02]  /*49f0*/  F2FP.F16.F32.PACK_AB R184, R184, R33 ;  /* 0x00000021b8b8723e */ /* 0x000fe400000000ff */
[----:B------:R-:W1:Y:S01]  /*4a00*/  MUFU.EX2 R27, R27 ;  /* 0x0000001b001b7308 */ /* 0x000e620000000800 */
[----:B0-----:R-:W-:-:S07]  /*4a10*/  FADD.FTZ R19, R41, R28 ;  /* 0x0000001c29137221 */ /* 0x001fce0000010000 */
[----:B------:R-:W0:Y:S01]  /*4a20*/  MUFU.EX2 R30, R30 ;  /* 0x0000001e001e7308 */ /* 0x000e220000000800 */
[C---:B--2---:R-:W-:Y:S01]  /*4a30*/  FADD.FTZ R28, R42.reuse, R19 ;  /* 0x000000132a1c7221 */ /* 0x044fe20000010000 */
[----:B------:R-:W-:-:S06]  /*4a40*/  F2FP.F16.F32.PACK_AB R189, R42, R41 ;  /* 0x000000292abd723e */ /* 0x000fcc00000000ff */
[----:B------:R-:W2:Y:S01]  /*4a50*/  MUFU.EX2 R25, R25 ;  /* 0x0000001900197308 */ /* 0x000ea20000000800 */
[----:B-1----:R-:W-:-:S07]  /*4a60*/  FADD.FTZ R31, R27, R36 ;  /* 0x000000241b1f7221 */ /* 0x002fce0000010000 */
[----:B------:R-:W1:Y:S01]  /*4a70*/  MUFU.EX2 R18, R18 ;  /* 0x0000001200127308 */ /* 0x000e620000000800 */
[C---:B0-----:R-:W-:Y:S01]  /*4a80*/  F2FP.F16.F32.PACK_AB R186, R30.reuse, R27 ;  /* 0x0000001b1eba723e */ /* 0x041fe200000000ff */
[----:B------:R-:W-:-:S06]  /*4a90*/  FADD.FTZ R19, R30, R31 ;  /* 0x0000001f1e137221 */ /* 0x000fcc0000010000 */
[----:B------:R-:W0:Y:S01]  /*4aa0*/  MUFU.EX2 R24, R24 ;  /* 0x0000001800187308 */ /* 0x000e220000000800 */
[----:B--2---:R-:W-:-:S07]  /*4ab0*/  FADD.FTZ R27, R25, R28 ;  /* 0x0000001c191b7221 */ /* 0x004fce0000010000 */
[----:B------:R-:W2:Y:S01]  /*4ac0*/  MUFU.EX2 R21, R21 ;  /* 0x0000001500157308 */ /* 0x000ea20000000800 */
[C---:B-1----:R-:W-:Y:S01]  /*4ad0*/  FADD.FTZ R27, R18.reuse, R27 ;  /* 0x0000001b121b7221 */ /* 0x042fe20000010000 */
[----:B------:R-:W-:-:S06]  /*4ae0*/  F2FP.F16.F32.PACK_AB R191, R18, R25 ;  /* 0x0000001912bf723e */ /* 0x000fcc00000000ff */
[----:B------:R-:W1:Y:S01]  /*4af0*/  MUFU.EX2 R32, R32 ;  /* 0x0000002000207308 */ /* 0x000e620000000800 */
[----:B0-----:R-:W-:-:S07]  /*4b00*/  FADD.FTZ R0, R24, R27 ;  /* 0x0000001b18007221 */ /* 0x001fce0000010000 */
[----:B------:R-:W0:Y:S01]  /*4b10*/  MUFU.EX2 R29, R29 ;  /* 0x0000001d001d7308 */ /* 0x000e220000000800 */
[C---:B--2---:R-:W-:Y:S01]  /*4b20*/  FADD.FTZ R27, R21.reuse, R0 ;  /* 0x00000000151b7221 */ /* 0x044fe20000010000 */
[----:B------:R-:W-:Y:S01]  /*4b30*/  F2FP.F16.F32.PACK_AB R185, R21, R24 ;  /* 0x0000001815b9723e */ /* 0x000fe200000000ff */
[----:B------:R-:W-:Y:S02]  /*4b40*/  VIADD R21, R152, 0xfffffffe ;  /* 0xfffffffe98157836 */ /* 0x000fe40000000000 */
[----:B-1----:R-:W-:-:S04]  /*4b50*/  FADD.FTZ R0, R32, R27 ;  /* 0x0000001b20007221 */ /* 0x002fc80000010000 */
        /* <DEDUP_REMOVED lines=10> */
[----:B------:R-:W-:-:S07]  /*4c00*/  UIMAD.WIDE.U32 UR14, UR18, UR4, URZ ;  /* 0x00000004120e72a5 */ /* 0x000fce000f8e003f */
[----:B------:R-:W-:Y:S02]  /*4c10*/  @UP0 UMOV UR14, UR15 ;  /* 0x0000000f000e0c82 */ /* 0x000fe40008000000 */
[----:B------:R-:W-:-:S04]  /*4c20*/  @UP0 USHF.R.U32.HI UR18, URZ, UR5, UR14 ;  /* 0x000000053f120299 */ /* 0x000fc8000801160e */
[----:B------:R-:W-:Y:S01]  /*4c30*/  ULOP3.LUT UR18, URZ, UR18, URZ, 0x33, !UPT ;  /* 0x000000123f127292 */ /* 0x000fe2000f8e333f */
[----:B------:R-:W-:Y:S11]  /*4c40*/  BRA `(.L_x_1245) ;  /* 0x0000000000187947 */ /* 0x000ff60003800000 */
.L_x_1244:
[----:B------:R-:W-:Y:S02]  /*4c50*/  ULDC UR11, c[0x0][0x9e4] ;  /* 0x00027900000b7ab9 */ /* 0x000fe40000000800 */
[----:B------:R-:W-:-:S11]  /*4c60*/  UISETP.NE.AND UP0, UPT, UR11, 0x1, UPT ;  /* 0x000000010b00788c */ /* 0x000fd6000bf05270 */
[----:B------:R-:W-:Y:S02]  /*4c70*/  @UP0 ULDC.64 UR4, c[0x0][0x9e8] ;  /* 0x00027a0000040ab9 */ /* 0x000fe40000000a00 */
[----:B------:R-:W-:-:S07]  /*4c80*/  UIMAD.WIDE.U32 UR14, UR18, UR4, URZ ;  /* 0x00000004120e72a5 */ /* 0x000fce000f8e003f */
[----:B------:R-:W-:Y:S02]  /*4c90*/  @UP0 UMOV UR14, UR15 ;  /* 0x0000000f000e0c82 */ /* 0x000fe40008000000 */
[----:B------:R-:W-:-:S12]  /*4ca0*/  @UP0 USHF.R.U32.HI UR18, URZ, UR5, UR14 ;  /* 0x000000053f120299 */ /* 0x000fd8000801160e */
.L_x_1245:
[----:B------:R-:W-:-:S04]  /*4cb0*/  UIMAD UR11, UR18, UR11, UR11 ;  /* 0x0000000b120b72a4 */ /* 0x000fc8000f8e020b */
[----:B------:R-:W-:-:S04]  /*4cc0*/  UISETP.LT.AND UP0, UPT, UR7, UR11, UPT ;  /* 0x0000000b0700728c */ /* 0x000fc8000bf01270 */
[----:B------:R-:W-:-:S12]  /*4cd0*/  USEL UR7, UR7, UR11, UP0 ;  /* 0x0000000b07077287 */ /* 0x000fd80008000000 */
.L_x_1243:
        /* <DEDUP_REMOVED lines=19> */
[----:B------:R-:W-:Y:S02]  /*4e10*/  CS2R R128, SRZ ;  /* 0x0000000000807805 */ /* 0x000fe4000001ff00 */
[----:B------:R-:W-:Y:S02]  /*4e20*/  CS2R R126, SRZ ;  /* 0x00000000007e7805 */ /* 0x000fe4000001ff00 */
[----:B------:R-:W-:Y:S02]  /*4e30*/  CS2R R124, SRZ ;  /* 0x00000000007c7805 */ /* 0x000fe4000001ff00 */
[----:B------:R-:W-:Y:S02]  /*4e40*/  CS2R R122, SRZ ;  /* 0x00000000007a7805 */ /* 0x000fe4000001ff00 */
[----:B------:R-:W-:Y:S02]  /*4e50*/  ISETP.GE.AND P1, PT, R21, UR41, PT ;  /* 0x0000002915007c0c */ /* 0x000fe4000bf26270 */
        /* <DEDUP_REMOVED lines=49> */
[----:B------:R-:W-:Y:S06]  /*5170*/  @!P1 BRA `(.L_x_1246) ;  /* 0x0000002c00c09947 */ /* 0x000fec0003800000 */
[----:B------:R-:W-:Y:S01]  /*5180*/  IMAD.MOV.U32 R228, RZ, RZ, R2 ;  /* 0x000000ffffe47224 */ /* 0x000fe200078e0002 */
[----:B------:R-:W-:Y:S01]  /*5190*/  UMOV UR7, UR38 ;  /* 0x0000002600077c82 */ /* 0x000fe20008000000 */
[----:B------:R-:W-:Y:S01]  /*51a0*/  IMAD.MOV.U32 R227, RZ, RZ, R3 ;  /* 0x000000ffffe37224 */ /* 0x000fe200078e0003 */
[----:B------:R-:W-:Y:S01]  /*51b0*/  UMOV UR4, UR39 ;  /* 0x0000002700047c82 */ /* 0x000fe20008000000 */
[----:B------:R-:W-:Y:S01]  /*51c0*/  IMAD.MOV.U32 R0, RZ, RZ, 0x3f800000 ;  /* 0x3f800000ff007424 */ /* 0x000fe200078e00ff */
[----:B------:R-:W-:Y:S01]  /*51d0*/  ULDC UR54, c[0x0][0x9e4] ;  /* 0x0002790000367ab9 */ /* 0x000fe20000000800 */
[----:B------:R-:W-:-:S07]  /*51e0*/  IMAD.MOV.U32 R151, RZ, RZ, RZ ;  /* 0x000000ffff977224 */ /* 0x000fce00078e00ff */
.L_x_1265:
[----:B------:R-:W-:-:S04]  /*51f0*/  UISETP.NE.AND UP0, UPT, UR4, 0x1, UPT ;  /* 0x000000010400788c */ /* 0x000fc8000bf05270 */
[----:B------:R-:W-:-:S04]  /*5200*/  USEL UR38, URZ, 0x1, UP0 ;  /* 0x000000013f267887 */ /* 0x000fc80008000000 */
[----:B------:R-:W-:Y:S01]  /*5210*/  ULOP3.LUT UR38, UR7, UR38, URZ, 0x3c, !UPT ;  /* 0x0000002607267292 */ /* 0x000fe2000f8e3c3f */
[----:B------:R-:W-:Y:S11]  /*5220*/  @!P0 BRA `(.L_x_1247) ;  /* 0x0000000000048947 */ /* 0x000ff60003800000 */
[----:B------:R-:W-:Y:S01]  /*5230*/  BPT.TRAP 0x1 ;  /* 0x000000040000795c */ /* 0x000fe20000300000 */
.L_x_1247:
[----:B------:R-:W-:Y:S01]  /*5240*/  UIADD3 UR39, UR4, 0x1, URZ ;  /* 0x0000000104277890 */ /* 0x000fe2000fffe03f */
[----:B------:R-:W-:-:S03]  /*5250*/  IMAD.U32 R2, RZ, RZ, UR38 ;  /* 0x00000026ff027e24 */ /* 0x000fc6000f8e00ff */
[----:B------:R-:W-:Y:S02]  /*5260*/  UISETP.NE.AND UP0, UPT, UR39, 0x2, UPT ;  /* 0x000000022700788c */ /* 0x000fe4000bf05270 */
[----:B------:R-:W-:Y:S02]  /*5270*/  SHF.L.U32 R2, R2, 0x1f, RZ ;  /* 0x0000001f02027819 */ /* 0x000fe400000006ff */
[----:B------:R-:W-:-:S04]  /*5280*/  USEL UR39, UR39, URZ, UP0 ;  /* 0x0000003f27277287 */ /* 0x000fc80008000000 */
[----:B------:R-:W-:-:S09]  /*5290*/  ULEA UR6, UR39, UR40, 0x3 ;  /* 0x0000002827067291 */ /* 0x000fd2000f8e183f */
[----:B------:R0:W1:Y:S01]  /*52a0*/  SYNCS.PHASECHK.TRANS64.TRYWAIT P1, [UR6+0x30830], R2 ;  /* 0x03083002ff0075a7 */ /* 0x0000620008020146 */
[----:B------:R-:W-:Y:S05]  /*52b0*/  @!P0 BRA `(.L_x_1248) ;  /* 0x0000000000048947 */ /* 0x000fea0003800000 */
[----:B------:R-:W-:Y:S01]  /*52c0*/  BPT.TRAP 0x1 ;  /* 0x000000040000795c */ /* 0x000fe20000300000 */
.L_x_1248:
[-C--:B------:R-:W-:Y:S01]  /*52d0*/  FMUL.FTZ R24, R24, R152.reuse ;  /* 0x0000009818187220 */ /* 0x080fe20000410000 */
[----:B------:R-:W-:Y:S01]  /*52e0*/  FMUL.FTZ R25, R25, R152 ;  /* 0x0000009819197220 */ /* 0x000fe20000410000 */
[----:B-1----:R-:W-:Y:S06]  /*52f0*/  @P1 BRA `(.L_x_1249) ;  /* 0x0000000000081947 */ /* 0x002fec0003800000 */
[----:B------:R-:W1:Y:S02]  /*5300*/  SYNCS.PHASECHK.TRANS64.TRYWAIT P1, [UR6+0x30830], R2 ;  /* 0x03083002ff0075a7 */ /* 0x000e640008020146 */
[----:B-1----:R-:W-:Y:S05]  /*5310*/  @!P1 BRA `(.L_x_1250) ;  /* 0x0000014400209947 */ /* 0x002fea0003800000 */
.L_x_1249:
[----:B------:R-:W-:Y:S01]  /*5320*/  R2UR UR5, R20 ;  /* 0x00000000140572ca */ /* 0x000fe200000e0000 */
[-C--:B------:R-:W-:Y:S01]  /*5330*/  FMUL.FTZ R28, R28, R152.reuse ;  /* 0x000000981c1c7220 */ /* 0x080fe20000410000 */
[----:B------:R-:W-:Y:S01]  /*5340*/  R2UR UR48, R14 ;  /* 0x000000000e3072ca */ /* 0x000fe200000e0000 */
[-C--:B------:R-:W-:Y:S01]  /*5350*/  FMUL.FTZ R29, R29, R152.reuse ;  /* 0x000000981d1d7220 */ /* 0x080fe20000410000 */
[----:B------:R-:W-:Y:S01]  /*5360*/  R2UR UR49, R15 ;  /* 0x000000000f3172ca */ /* 0x000fe200000e0000 */
        /* <DEDUP_REMOVED lines=8> */
[----:B------:R-:W-:Y:S01]  /*53f0*/  ULEA UR5, UR39, UR5, 0xb ;  /* 0x0000000527057291 */ /* 0x000fe2000f8e583f */
        /* <DEDUP_REMOVED lines=52> */
[----:B------:R-:W-:Y:S01]  /*5740*/  UMOV UR50, UR5 ;  /* 0x0000000500327c82 */ /* 0x000fe20008000000 */
[----:B------:R-:W-:Y:S01]  /*5750*/  WARPGROUP.ARRIVE ;  /* 0x00000000000079c5 */ /* 0x000fe20000000000 */
[----:B------:R-:W-:Y:S01]  /*5760*/  UMOV UR51, 0x40000040 ;  /* 0x4000004000337882 */ /* 0x000fe20000000000 */
[----:B------:R-:W-:Y:S01]  /*5770*/  UIADD3 UR10, UR5, 0x206, URZ ;  /* 0x00000206050a7890 */ /* 0x000fe2000fffe03f */
[-C--:B------:R-:W-:Y:S01]  /*5780*/  FMUL.FTZ R26, R26, R0.reuse ;  /* 0x000000001a1a7220 */ /* 0x080fe20000410000 */
[----:B------:R-:W-:Y:S01]  /*5790*/  UMOV UR11, 0x40000040 ;  /* 0x40000040000b7882 */ /* 0x000fe20000000000 */
[----:B------:R-:W-:Y:S01]  /*57a0*/  UIADD3 UR14, UR5, 0x400, URZ ;  /* 0x00000400050e7890 */ /* 0x000fe2000fffe03f */
[----:B------:R-:W-:Y:S01]  /*57b0*/  HGMMA.64x64x16.F32 R152, gdesc[UR48], RZ, !UPT, gsb0 ;  /* 0x00e00000309879f0 */ /* 0x000fe2000c0008ff */
[----:B------:R-:W-:Y:S01]  /*57c0*/  R2UR UR48, R12 ;  /* 0x000000000c3072ca */ /* 0x000fe200000e0000 */
[----:B------:R-:W-:Y:S01]  /*57d0*/  UIADD3 UR50, UR5, 0x2, URZ ;  /* 0x0000000205327890 */ /* 0x000fe2000fffe03f */
[----:B------:R-:W-:Y:S01]  /*57e0*/  R2UR UR49, R13 ;  /* 0x000000000d3172ca */ /* 0x000fe200000e0000 */
[----:B------:R-:W-:Y:S01]  /*57f0*/  UMOV UR51, 0x40000040 ;  /* 0x4000004000337882 */ /* 0x000fe20000000000 */
        /* <DEDUP_REMOVED lines=77> */
[----:B------:R-:W-:Y:S01]  /*5cd0*/  FMUL.FTZ R151, R151, R0 ;  /* 0x0000000097977220 */ /* 0x000fe20000410000 */
[----:B------:R-:W-:Y:S01]  /*5ce0*/  HGMMA.64x64x16.F32 R152, gdesc[UR48], R152, gsb0 ;  /* 0x00e00000309879f0 */ /* 0x000fe20008000898 */
[----:B------:R-:W-:Y:S01]  /*5cf0*/  R2UR UR48, R10 ;  /* 0x000000000a3072ca */ /* 0x000fe200000e0000 */
[----:B------:R-:W-:Y:S01]  /*5d00*/  UIADD3 UR50, UR5, 0x4, URZ ;  /* 0x0000000405327890 */ /* 0x000fe2000fffe03f */
[----:B------:R-:W-:Y:S01]  /*5d10*/  R2UR UR49, R11 ;  /* 0x000000000b3172ca */ /* 0x000fe200000e0000 */
[----:B------:R-:W-:Y:S01]  /*5d20*/  UMOV UR51, 0x40000040 ;  /* 0x4000004000337882 */ /* 0x000fe20000000000 */
[----:B------:R-:W-:-:S02]  /*5d30*/  WARPGROUP.DEPBAR.LE gsb0, 0x0 ;  /* 0x00008000000079c5 */ /* 0x000fc40000010000 */
[----:B------:R-:W-:-:S09]  /*5d40*/  WARPGROUP.ARRIVE ;  /* 0x00000000000079c5 */ /* 0x000fd20000000000 */
[----:B------:R-:W-:Y:S01]  /*5d50*/  HGMMA.64x64x16.F32 R152, gdesc[UR48], R152, gsb0 ;  /* 0x00e00000309879f0 */ /* 0x000fe20008000898 */
[----:B------:R-:W-:Y:S01]  /*5d60*/  R2UR UR48, R8 ;  /* 0x00000000083072ca */ /* 0x000fe200000e0000 */
[----:B------:R-:W-:Y:S01]  /*5d70*/  UIADD3 UR50, UR5, 0x6, URZ ;  /* 0x0000000605327890 */ /* 0x000fe2000fffe03f */
[----:B------:R-:W-:Y:S01]  /*5d80*/  R2UR UR49, R9 ;  /* 0x00000000093172ca */ /* 0x000fe200000e0000 */
[----:B------:R-:W-:Y:S01]  /*5d90*/  UMOV UR51, 0x40000040 ;  /* 0x4000004000337882 */ /* 0x000fe20000000000 */
[----:B------:R-:W-:Y:S02]  /*5da0*/  WARPGROUP.DEPBAR.LE gsb0, 0x0 ;  /* 0x00008000000079c5 */ /* 0x000fe40000010000 */
        /* <DEDUP_REMOVED lines=16> */
[----:B------:R-:W-:Y:S01]  /*5eb0*/  UIADD3 UR50, UR5, 0x204, URZ ;  /* 0x0000020405327890 */ /* 0x000fe2000fffe03f */
[----:B------:R-:W-:Y:S01]  /*5ec0*/  UMOV UR51, 0x40000040 ;  /* 0x4000004000337882 */ /* 0x000fe20000000000 */
[----:B------:R-:W-:Y:S01]  /*5ed0*/  UMOV UR48, UR56 ;  /* 0x0000003800307c82 */ /* 0x000fe20008000000 */
[----:B------:R-:W-:Y:S01]  /*5ee0*/  UMOV UR49, UR57 ;  /* 0x0000003900317c82 */ /* 0x000fe20008000000 */
        /* <DEDUP_REMOVED lines=37> */
.L_x_1251:
[----:B------:R-:W-:Y:S01]  /*6140*/  ULEA UR5, UR4, UR40, 0x3 ;  /* 0x0000002804057291 */ /* 0x000fe2000f8e183f */
[----:B------:R-:W-:-:S05]  /*6150*/  IMAD.U32 R0, RZ, RZ, UR7 ;  /* 0x00000007ff007e24 */ /* 0x000fca000f8e00ff */
[----:B------:R-:W-:-:S04]  /*6160*/  SHF.L.U32 R0, R0, 0x1f, RZ ;  /* 0x0000001f00007819 */ /* 0x000fc800000006ff */
[----:B------:R2:W3:Y:S01]  /*6170*/  SYNCS.PHASECHK.TRANS64.TRYWAIT P1, [UR5+0x30850], R0 ;  /* 0x03085000ff0075a7 */ /* 0x0004e20008020145 */
[----:B------:R-:W-:Y:S05]  /*6180*/  @!P0 BRA `(.L_x_1252) ;  /* 0x0000000000048947 */ /* 0x000fea0003800000 */
[----:B------:R-:W-:Y:S01]  /*6190*/  BPT.TRAP 0x1 ;  /* 0x000000040000795c */ /* 0x000fe20000300000 */
.L_x_1252:
[----:B---3--:R-:W-:Y:S05]  /*61a0*/  @P1 BRA `(.L_x_1253) ;  /* 0x0000000000081947 */ /* 0x008fea0003800000 */
[----:B------:R-:W3:Y:S02]  /*61b0*/  SYNCS.PHASECHK.TRANS64.TRYWAIT P1, [UR5+0x30850], R0 ;  /* 0x03085000ff0075a7 */ /* 0x000ee40008020145 */
[----:B---3--:R-:W-:Y:S05]  /*61c0*/  @!P1 BRA `(.L_x_1254) ;  /* 0x00000134008c9947 */ /* 0x008fea0003800000 */
.L_x_1253:
[----:B------:R-:W-:Y:S01]  /*61d0*/  UIADD3 UR7, UR40, 0x400, URZ ;  /* 0x0000040028077890 */ /* 0x000fe2000fffe03f */
[----:B------:R-:W-:Y:S01]  /*61e0*/  WARPGROUP.ARRIVE ;  /* 0x00000000000079c5 */ /* 0x000fe20000000000 */
[----:B------:R-:W-:Y:S02]  /*61f0*/  UMOV UR11, 0x40000040 ;  /* 0x40000040000b7882 */ /* 0x000fe40000000000 */
        /* <DEDUP_REMOVED lines=27> */
.L_x_1255:
[----:B------:R-:W-:Y:S01]  /*63b0*/  R2UR UR4, R22 ;  /* 0x00000000160472ca */ /* 0x000fe200000e0000 */
[----:B------:R-:W3:Y:S01]  /*63c0*/  S2UR UR10, SR_CgaCtaId ;  /* 0x00000000000a79c3 */ /* 0x000ee20000008800 */
[----:B------:R-:W-:Y:S01]  /*63d0*/  VIADD R188, R23, UR61 ;  /* 0x0000003d17bc7c36 */ /* 0x000fe20008000000 */
[----:B------:R-:W-:Y:S02]  /*63e0*/  UIADD3 UR6, UR6, 0x30840, URZ ;  /* 0x0003084006067890 */ /* 0x000fe4000fffe03f */
[----:B------:R-:W-:-:S08]  /*63f0*/  UISETP.NE.AND UP0, UPT, UR60, URZ, UPT ;  /* 0x0000003f3c00728c */ /* 0x000fd0000bf05270 */
[----:B------:R-:W-:-:S03]  /*6400*/  UISETP.NE.AND UP1, UPT, UR4, URZ, UPT ;  /* 0x0000003f0400728c */ /* 0x000fc6000bf25270 */
[----:B------:R-:W-:Y:S02]  /*6410*/  ULDC UR4, c[0x0][0x9d8] ;  /* 0x0002760000047ab9 */ /* 0x000fe40000000800 */
[----:B0-2---:R-:W-:Y:S01]  /*6420*/  FMUL.FTZ R0, R152, UR4 ;  /* 0x0000000498007c20 */ /* 0x005fe20008410000 */
        /* <DEDUP_REMOVED lines=14> */
[----:B------:R-:W-:Y:S01]  /*6510*/  @UP1 ULDC UR7, c[0x0][0x450] ;  /* 0x0001140000071ab9 */ /* 0x000fe20000000800 */
[----:B---3--:R-:W-:-:S02]  /*6520*/  UPRMT UR6, UR10, 0x654, UR6 ;  /* 0x000006540a067896 */ /* 0x008fc40008000006 */
[----:B------:R-:W-:Y:S01]  /*6530*/  FMUL.FTZ R185, R165, UR4 ;  /* 0x00000004a5b97c20 */ /* 0x000fe20008410000 */
[----:B------:R-:W-:Y:S01]  /*6540*/  FMUL.FTZ R166, R171, UR4 ;  /* 0x00000004aba67c20 */ /* 0x000fe20008410000 */
[----:B------:R-:W-:Y:S01]  /*6550*/  @P2 SHF.R.U32.HI R188, RZ, UR7, R152 ;  /* 0x00000007ffbc2c19 */ /* 0x000fe20008011698 */
[----:B------:R-:W-:Y:S01]  /*6560*/  FMUL.FTZ R168, R174, UR4 ;  /* 0x00000004aea87c20 */ /* 0x000fe20008410000 */
[----:B------:R-:W-:Y:S01]  /*6570*/  FMUL.FTZ R165, R170, UR4 ;  /* 0x00000004aaa57c20 */ /* 0x000fe20008410000 */
        /* <DEDUP_REMOVED lines=15> */
[----:B------:R-:W-:-:S02]  /*6670*/  IMAD.SHL.U32 R175, R21, 0x40, RZ ;  /* 0x0000004015af7824 */ /* 0x000fc400078e00ff */
[----:B------:R-:W-:Y:S01]  /*6680*/  FMUL.FTZ R180, R181, UR4 ;  /* 0x00000004b5b47c20 */ /* 0x000fe20008410000 */
[----:B------:R-:W-:Y:S01]  /*6690*/  FMUL.FTZ R177, R182, UR4 ;  /* 0x00000004b6b17c20 */ /* 0x000fe20008410000 */
[----:B------:R-:W-:Y:S01]  /*66a0*/  FMUL.FTZ R178, R183, UR4 ;  /* 0x00000004b7b27c20 */ /* 0x000fe20008410000 */
[----:B------:R-:W-:Y:S01]  /*66b0*/  PLOP3.LUT P1, PT, PT, PT, UP0, 0x40, 0x0 ;  /* 0x000000000000781c */ /* 0x000fe20003f2e808 */
[----:B------:R-:W-:Y:S01]  /*66c0*/  IMAD.U32 R152, RZ, RZ, UR42 ;  /* 0x0000002aff987e24 */ /* 0x000fe2000f8e00ff */
[----:B------:R-:W-:Y:S01]  /*66d0*/  IADD3 R153, -R17, 0x1, -R175 ;  /* 0x0000000111997810 */ /* 0x000fe20007ffe9af */
[----:B------:R-:W-:Y:S01]  /*66e0*/  SYNCS.ARRIVE.TRANS64.RED.A1T0 RZ, [UR6], RZ ;  /* 0x000000ffffff79a7 */ /* 0x000fe20008100406 */
[----:B------:R-:W1:Y:S01]  /*66f0*/  MUFU.TANH R0, R0 ;  /* 0x0000000000007308 */ /* 0x000e620000002400 */
[----:B------:R-:W-:Y:S01]  /*6700*/  ULDC UR6, c[0x0][0x9dc] ;  /* 0x0002770000067ab9 */ /* 0x000fe20000000800 */
[----:B------:R-:W-:Y:S01]  /*6710*/  IADD3 R152, -R152, UR43, R153 ;  /* 0x0000002b98987c10 */ /* 0x000fe2000fffe199 */
[----:B------:R-:W-:Y:S01]  /*6720*/  ULOP3.LUT UR4, URZ, UR6, URZ, 0x33, !UPT ;  /* 0x000000063f047292 */ /* 0x000fe2000f8e333f */
[----:B------:R-:W-:-:S03]  /*6730*/  ULDC UR7, c[0x0][0x9e0] ;  /* 0x0002780000077ab9 */ /* 0x000fc60000000800 */
[C---:B------:R-:W-:Y:S01]  /*6740*/  VIADD R187, R152.reuse, UR7 ;  /* 0x0000000798bb7c36 */ /* 0x040fe20008000000 */
[----:B------:R-:W2:Y:S01]  /*6750*/  MUFU.TANH R3, R3 ;  /* 0x0000000300037308 */ /* 0x000ea20000002400 */
[----:B------:R-:W-:Y:S02]  /*6760*/  VIADD R183, R152, UR4 ;  /* 0x0000000498b77c36 */ /* 0x000fe40008000000 */
[--C-:B0-----:R-:W-:Y:S02]  /*6770*/  IMAD.IADD R182, R187, 0x1, R189.reuse ;  /* 0x00000001bbb67824 */ /* 0x101fe400078e02bd */
[----:B------:R-:W-:-:S03]  /*6780*/  IMAD.IADD R181, R183, 0x1, R189 ;  /* 0x00000001b7b57824 */ /* 0x000fc600078e02bd */
[----:B------:R-:W0:Y:S08]  /*6790*/  MUFU.TANH R2, R2 ;  /* 0x0000000200027308 */ /* 0x000e300000002400 */
        /* <DEDUP_REMOVED lines=30> */
[----:B------:R-:W-:Y:S01]  /*6980*/  IMAD.U32 R152, RZ, RZ, UR42 ;  /* 0x0000002aff987e24 */ /* 0x000fe2000f8e00ff */
[----:B------:R-:W-:Y:S04]  /*6990*/  BSSY B0, `(.L_x_1257) ;  /* 0x0000011000007945 */ /* 0x000fe80003800000 */
[----:B------:R-:W-:-:S04]  /*69a0*/  IADD3 R189, -R152, UR43, R189 ;  /* 0x0000002b98bd7c10 */ /* 0x000fc8000fffe1bd */
[----:B------:R-:W-:-:S13]  /*69b0*/  ISETP.GT.AND P1, PT, R189, -0x1, PT ;  /* 0xffffffffbd00780c */ /* 0x000fda0003f24270 */
[----:B------:R-:W-:Y:S05]  /*69c0*/  @P1 BRA `(.L_x_1258) ;  /* 0x0000000000201947 */ /* 0x000fea0003800000 */
[----:B------:R-:W-:Y:S01]  /*69d0*/  IMAD.U32 R190, RZ, RZ, UR54 ;  /* 0x00000036ffbe7e24 */ /* 0x000fe2000f8e00ff */
[----:B------:R-:W-:-:S04]  /*69e0*/  LOP3.LUT R189, RZ, R189, RZ, 0x33, !PT ;  /* 0x000000bdffbd7212 */ /* 0x000fc800078e33ff */
[----:B------:R-:W-:-:S13]  /*69f0*/  ISETP.NE.AND P1, PT, R190, 0x1, PT ;  /* 0x00000001be00780c */ /* 0x000fda0003f25270 */
[----:B------:R-:W1:Y:S02]  /*6a00*/  @P1 LDC.64 R152, c[0x0][0x9e8] ;  /* 0x00027a00ff981b82 */ /* 0x000e640000000a00 */
[----:B-1----:R-:W-:-:S05]  /*6a10*/  @P1 IMAD.HI.U32 R152, R189, R152, RZ ;  /* 0x00000098bd981227 */ /* 0x002fca00078e00ff */
[----:B------:R-:W-:-:S04]  /*6a20*/  @P1 SHF.R.U32.HI R189, RZ, R153, R152 ;  /* 0x00000099ffbd1219 */ /* 0x000fc80000011698 */
[----:B------:R-:W-:Y:S01]  /*6a30*/  LOP3.LUT R189, RZ, R189, RZ, 0x33, !PT ;  /* 0x000000bdffbd7212 */ /* 0x000fe200078e33ff */
[----:B------:R-:W-:Y:S06]  /*6a40*/  BRA `(.L_x_1259) ;  /* 0x0000000000147947 */ /* 0x000fec0003800000 */
.L_x_1258:
[----:B------:R-:W-:-:S05]  /*6a50*/  IMAD.U32 R190, RZ, RZ, UR54 ;  /* 0x00000036ffbe7e24 */ /* 0x000fca000f8e00ff */
[----:B------:R-:W-:-:S13]  /*6a60*/  ISETP.NE.AND P1, PT, R190, 0x1, PT ;  /* 0x00000001be00780c */ /* 0x000fda0003f25270 */
[----:B------:R-:W1:Y:S02]  /*6a70*/  @P1 LDC.64 R152, c[0x0][0x9e8] ;  /* 0x00027a00ff981b82 */ /* 0x000e640000000a00 */
[----:B-1----:R-:W-:-:S05]  /*6a80*/  @P1 IMAD.HI.U32 R152, R189, R152, RZ ;  /* 0x00000098bd981227 */ /* 0x002fca00078e00ff */
[----:B------:R-:W-:-:S07]  /*6a90*/  @P1 SHF.R.U32.HI R189, RZ, R153, R152 ;  /* 0x00000099ffbd1219 */ /* 0x000fce0000011698 */
.L_x_1259:
[----:B------:R-:W-:Y:S05]  /*6aa0*/  BSYNC B0 ;  /* 0x0000000000007941 */ /* 0x000fea0003800000 */
.L_x_1257:
[----:B------:R-:W-:-:S04]  /*6ab0*/  IMAD R189, R189, R190, -R175 ;  /* 0x000000bebdbd7224 */ /* 0x000fc800078e0aaf */
[----:B------:R-:W-:-:S05]  /*6ac0*/  IMAD.IADD R189, R189, 0x1, -R17 ;  /* 0x00000001bdbd7824 */ /* 0x000fca00078e0a11 */
[----:B------:R-:W-:Y:S02]  /*6ad0*/  VIMNMX R181, R181, R189, !PT ;  /* 0x000000bdb5b57248 */ /* 0x000fe40007fe0100 */
[----:B------:R-:W-:-:S07]  /*6ae0*/  VIADDMNMX R182, R189, R190, R182, PT ;  /* 0x000000bebdb67246 */ /* 0x000fce00038001b6 */
.L_x_1256:
[----:B------:R-:W-:Y:S01]  /*6af0*/  ISETP.GT.AND P1, PT, R21, -0x1, PT ;  /* 0xffffffff1500780c */ /* 0x000fe20003f24270 */
[----:B------:R1:W2:Y:S01]  /*6b00*/  SHFL.IDX PT, R152, R188, 0x1, 0x1c1f ;  /* 0x003c1f00bc987f89 */ /* 0x0002a200000e0000 */
[----:B------:R-:W-:Y:S02]  /*6b10*/  UISETP.NE.AND UP0, UPT, UR60, URZ, UPT ;  /* 0x0000003f3c00728c */ /* 0x000fe4000bf05270 */
[C---:B------:R-:W-:Y:S02]  /*6b20*/  ISETP.GT.AND P4, PT, R181.reuse, 0x1, P1 ;  /* 0x00000001b500780c */ /* 0x040fe40000f84270 */
[----:B------:R-:W-:Y:S02]  /*6b30*/  ISETP.GT.AND P5, PT, R181, RZ, P1 ;  /* 0x000000ffb500720c */ /* 0x000fe40000fa4270 */
[C---:B------:R-:W-:Y:S02]  /*6b40*/  ISETP.LT.OR P4, PT, R182.reuse, 0x2, P4 ;  /* 0x00000002b600780c */ /* 0x040fe40002781670 */
[----:B------:R-:W-:-:S02]  /*6b50*/  ISETP.LT.OR P5, PT, R182, 0x1, P5 ;  /* 0x00000001b600780c */ /* 0x000fc40002fa1670 */
[----:B-1----:R-:W-:Y:S02]  /*6b60*/  FSEL R188, R3, -INF , !P4 ;  /* 0xff80000003bc7808 */ /* 0x002fe40006000000 */
[C---:B------:R-:W-:Y:S02]  /*6b70*/  ISETP.GT.AND P4, PT, R181.reuse, 0x18, P1 ;  /* 0x00000018b500780c */ /* 0x040fe40000f84270 */
[----:B------:R-:W-:Y:S02]  /*6b80*/  FSEL R0, R0, -INF , !P5 ;  /* 0xff80000000007808 */ /* 0x000fe40006800000 */
[----:B------:R-:W-:Y:S02]  /*6b90*/  ISETP.LT.OR P4, PT, R182, 0x19, P4 ;  /* 0x00000019b600780c */ /* 0x000fe40002781670 */
[C---:B------:R-:W-:Y:S02]  /*6ba0*/  ISETP.GT.AND P6, PT, R181.reuse, 0x8, P1 ;  /* 0x00000008b500780c */ /* 0x040fe40000fc4270 */
[----:B------:R-:W-:-:S02]  /*6bb0*/  ISETP.GT.AND P2, PT, R181, 0x9, P1 ;  /* 0x00000009b500780c */ /* 0x000fc40000f44270 */
[----:B------:R-:W-:Y:S01]  /*6bc0*/  ISETP.GT.AND P3, PT, R181, 0x10, P1 ;  /* 0x00000010b500780c */ /* 0x000fe20000f64270 */
[--C-:B--2---:R-:W-:Y:S01]  /*6bd0*/  IMAD.IADD R187, R187, 0x1, R152.reuse ;  /* 0x00000001bbbb7824 */ /* 0x104fe200078e0298 */
[----:B------:R-:W-:Y:S01]  /*6be0*/  ISETP.GT.AND P5, PT, R181, 0x11, P1 ;  /* 0x00000011b500780c */ /* 0x000fe20000fa4270 */
[----:B------:R-:W-:Y:S01]  /*6bf0*/  IMAD.IADD R183, R183, 0x1, R152 ;  /* 0x00000001b7b77824 */ /* 0x000fe200078e0298 */
        /* <DEDUP_REMOVED lines=33> */
[----:B------:R-:W-:-:S02]  /*6e10*/  FSEL R176, R176, -INF , !P6 ;  /* 0xff800000b0b07808 */ /* 0x000fc40007000000 */
[----:B------:R-:W-:Y:S02]  /*6e20*/  FSEL R186, R186, -INF , !P2 ;  /* 0xff800000baba7808 */ /* 0x000fe40005000000 */
[----:B------:R-:W-:Y:S02]  /*6e30*/  FSEL R179, R179, -INF , !P3 ;  /* 0xff800000b3b37808 */ /* 0x000fe40005800000 */
[----:B------:R-:W-:Y:S01]  /*6e40*/  FSEL R180, R180, -INF , !P5 ;  /* 0xff800000b4b47808 */ /* 0x000fe20006800000 */
[----:B------:R-:W-:Y:S06]  /*6e50*/  @P4 BRA `(.L_x_1260) ;  /* 0x00000000005c4947 */ /* 0x000fec0003800000 */
        /* <DEDUP_REMOVED lines=8> */
[----:B------:R-:W0:Y:S02]  /*6ee0*/  @P2 LDC.64 R152, c[0x0][0x9e8] ;  /* 0x00027a00ff982b82 */ /* 0x000e240000000a00 */
[----:B0-----:R-:W-:-:S05]  /*6ef0*/  @P2 IMAD.HI.U32 R152, R3, R152, RZ ;  /* 0x0000009803982227 */ /* 0x001fca00078e00ff */
[----:B------:R-:W-:-:S04]  /*6f00*/  @P2 SHF.R.U32.HI R3, RZ, R153, R152 ;  /* 0x00000099ff032219 */ /* 0x000fc80000011698 */
[----:B------:R-:W-:Y:S01]  /*6f10*/  LOP3.LUT R3, RZ, R3, RZ, 0x33, !PT ;  /* 0x00000003ff037212 */ /* 0x000fe200078e33ff */
[----:B------:R-:W-:Y:S06]  /*6f20*/  BRA `(.L_x_1263) ;  /* 0x0000000000147947 */ /* 0x000fec0003800000 */
.L_x_1262:
[----:B------:R-:W-:-:S05]  /*6f30*/  IMAD.U32 R181, RZ, RZ, UR54 ;  /* 0x00000036ffb57e24 */ /* 0x000fca000f8e00ff */
[----:B------:R-:W-:-:S13]  /*6f40*/  ISETP.NE.AND P2, PT, R181, 0x1, PT ;  /* 0x00000001b500780c */ /* 0x000fda0003f45270 */
[----:B------:R-:W0:Y:S02]  /*6f50*/  @P2 LDC.64 R152, c[0x0][0x9e8] ;  /* 0x00027a00ff982b82 */ /* 0x000e240000000a00 */
[----:B0-----:R-:W-:-:S05]  /*6f60*/  @P2 IMAD.HI.U32 R152, R3, R152, RZ ;  /* 0x0000009803982227 */ /* 0x001fca00078e00ff */
[----:B------:R-:W-:-:S07]  /*6f70*/  @P2 SHF.R.U32.HI R3, RZ, R153, R152 ;  /* 0x00000099ff032219 */ /* 0x000fce0000011698 */
.L_x_1263:
[----:B------:R-:W-:Y:S05]  /*6f80*/  BSYNC B0 ;  /* 0x0000000000007941 */ /* 0x000fea0003800000 */
.L_x_1261:
[----:B------:R-:W-:-:S04]  /*6f90*/  IMAD R3, R3, R181, -R175 ;  /* 0x000000b503037224 */ /* 0x000fc800078e0aaf */
[----:B------:R-:W-:-:S05]  /*6fa0*/  IMAD.IADD R3, R3, 0x1, -R17 ;  /* 0x0000000103037824 */ /* 0x000fca00078e0a11 */
[----:B------:R-:W-:Y:S02]  /*6fb0*/  VIMNMX R183, R183, R3, !PT ;  /* 0x00000003b7b77248 */ /* 0x000fe40007fe0100 */
[----:B------:R-:W-:-:S07]  /*6fc0*/  VIADDMNMX R187, R3, R181, R187, PT ;  /* 0x000000b503bb7246 */ /* 0x000fce00038001bb */
.L_x_1260:
[----:B------:R-:W-:Y:S01]  /*6fd0*/  LOP3.LUT R16, R16, 0xfffff7ff, RZ, 0xc0, !PT ;  /* 0xfffff7ff10107812 */ /* 0x000fe200078ec0ff */
[----:B------:R-:W-:Y:S01]  /*6fe0*/  ULDC UR10, c[0x0][0x988] ;  /* 0x00026200000a7ab9 */ /* 0x000fe20000000800 */
[C---:B------:R-:W-:Y:S02]  /*6ff0*/  ISETP.GT.AND P5, PT, R183.reuse, 0x1, P1 ;  /* 0x00000001b700780c */ /* 0x040fe40000fa4270 */
[----:B------:R-:W-:Y:S02]  /*7000*/  @P0 LOP3.LUT R16, R16, 0x800, RZ, 0xfc, !PT ;  /* 0x0000080010100812 */ /* 0x000fe400078efcff */
[----:B------:R-:W-:Y:S02]  /*7010*/  ISETP.GT.AND P0, PT, R183, 0x19, P1 ;  /* 0x00000019b700780c */ /* 0x000fe40000f04270 */
[----:B------:R-:W-:Y:S02]  /*7020*/  LOP3.LUT R16, R16, 0xffff7fff, RZ, 0xc0, !PT ;  /* 0xffff7fff10107812 */ /* 0x000fe400078ec0ff */
[----:B------:R-:W-:-:S02]  /*7030*/  ISETP.LT.OR P5, PT, R187, 0x2, P5 ;  /* 0x00000002bb00780c */ /* 0x000fc40002fa1670 */
[C---:B------:R-:W-:Y:S02]  /*7040*/  ISETP.GT.AND P6, PT, R183.reuse, 0x8, P1 ;  /* 0x00000008b700780c */ /* 0x040fe40000fc4270 */
[----:B------:R-:W-:Y:S02]  /*7050*/  FSEL R154, R154, -INF , !P5 ;  /* 0xff8000009a9a7808 */ /* 0x000fe40006800000 */
[C---:B------:R-:W-:Y:S02]  /*7060*/  ISETP.GT.AND P2, PT, R183.reuse, 0x9, P1 ;  /* 0x00000009b700780c */ /* 0x040fe40000f44270 */
[C---:B------:R-:W-:Y:S02]  /*7070*/  ISETP.GT.AND P3, PT, R183.reuse, 0x10, P1 ;  /* 0x00000010b700780c */ /* 0x040fe40000f64270 */
[----:B------:R-:W-:Y:S02]  /*7080*/  @P0 LOP3.LUT R16, R16, 0x8000, RZ, 0xfc, !PT ;  /* 0x0000800010100812 */ /* 0x000fe400078efcff */
[----:B------:R-:W-:-:S02]  /*7090*/  ISETP.GT.AND P0, PT, R183, 0x31, P1 ;  /* 0x00000031b700780c */ /* 0x000fc40000f04270 */
[----:B------:R-:W-:Y:S02]  /*70a0*/  LOP3.LUT R16, R16, 0xfffffffd, RZ, 0xc0, !PT ;  /* 0xfffffffd10107812 */ /* 0x000fe400078ec0ff */
[C---:B------:R-:W-:Y:S02]  /*70b0*/  ISETP.GT.AND P4, PT, R183.reuse, 0x11, P1 ;  /* 0x00000011b700780c */ /* 0x040fe40000f84270 */
[----:B------:R-:W-:Y:S02]  /*70c0*/  ISETP.GT.AND P5, PT, R183, 0x18, P1 ;  /* 0x00000018b700780c */ /* 0x000fe40000fa4270 */
[C---:B------:R-:W-:Y:S02]  /*70d0*/  ISETP.LT.OR P6, PT, R187.reuse, 0x9, P6 ;  /* 0x00000009bb00780c */ /* 0x040fe400037c1670 */
[C---:B------:R-:W-:Y:S02]  /*70e0*/  ISETP.LT.OR P2, PT, R187.reuse, 0xa, P2 ;  /* 0x0000000abb00780c */ /* 0x040fe40001741670 */
[----:B------:R-:W-:-:S02]  /*70f0*/  ISETP.LT.OR P3, PT, R187, 0x11, P3 ;  /* 0x00000011bb00780c */ /* 0x000fc40001f61670 */
[----:B------:R-:W-:Y:S02]  /*7100*/  @P0 LOP3.LUT R16, R16, 0x2, RZ, 0xfc, !PT ;  /* 0x0000000210100812 */ /* 0x000fe400078efcff */
[----:B------:R-:W-:Y:S02]  /*7110*/  ISETP.GT.AND P0, PT, R183, 0x38, P1 ;  /* 0x00000038b700780c */ /* 0x000fe40000f04270 */
[----:B------:R-:W-:Y:S02]  /*7120*/  LOP3.LUT R16, R16, 0xfffffff7, RZ, 0xc0, !PT ;  /* 0xfffffff710107812 */ /* 0x000fe400078ec0ff */
[C---:B------:R-:W-:Y:S02]  /*7130*/  ISETP.LT.OR P4, PT, R187.reuse, 0x12, P4 ;  /* 0x00000012bb00780c */ /* 0x040fe40002781670 */
[----:B------:R-:W-:Y:S02]  /*7140*/  ISETP.LT.OR P5, PT, R187, 0x19, P5 ;  /* 0x00000019bb00780c */ /* 0x000fe40002fa1670 */
[----:B------:R-:W-:-:S02]  /*7150*/  FSEL R155, R155, -INF , !P6 ;  /* 0xff8000009b9b7808 */ /* 0x000fc40007000000 */
[----:B------:R-:W-:Y:S02]  /*7160*/  FSEL R156, R156, -INF , !P2 ;  /* 0xff8000009c9c7808 */ /* 0x000fe40005000000 */
[----:B------:R-:W-:Y:S02]  /*7170*/  FSEL R158, R158, -INF , !P3 ;  /* 0xff8000009e9e7808 */ /* 0x000fe40005800000 */
[----:B------:R-:W-:Y:S02]  /*7180*/  @P0 LOP3.LUT R16, R16, 0x8, RZ, 0xfc, !PT ;  /* 0x0000000810100812 */ /* 0x000fe400078efcff */
[----:B------:R-:W-:Y:S02]  /*7190*/  ISETP.GT.AND P0, PT, R183, RZ, P1 ;  /* 0x000000ffb700720c */ /* 0x000fe40000f04270 */
[----:B------:R-:W-:Y:S02]  /*71a0*/  LOP3.LUT R16, R16, 0xffffff7f, RZ, 0xc0, !PT ;  /* 0xffffff7f10107812 */ /* 0x000fe400078ec0ff */
[----:B------:R-:W-:-:S02]  /*71b0*/  FSEL R159, R159, -INF , !P4 ;  /* 0xff8000009f9f7808 */ /* 0x000fc40006000000 */
[----:B------:R-:W-:Y:S02]  /*71c0*/  FSEL R163, R163, -INF , !P5 ;  /* 0xff800000a3a37808 */ /* 0x000fe40006800000 */
[C---:B------:R-:W-:Y:S02]  /*71d0*/  ISETP.GT.AND P2, PT, R183.reuse, 0x20, P1 ;  /* 0x00000020b700780c */ /* 0x040fe40000f44270 */
[C---:B------:R-:W-:Y:S02]  /*71e0*/  ISETP.GT.AND P3, PT, R183.reuse, 0x21, P1 ;  /* 0x00000021b700780c */ /* 0x040fe40000f64270 */
[C---:B------:R-:W-:Y:S02]  /*71f0*/  ISETP.GT.AND P4, PT, R183.reuse, 0x28, P1 ;  /* 0x00000028b700780c */ /* 0x040fe40000f84270 */
[C---:B------:R-:W-:Y:S02]  /*7200*/  ISETP.GT.AND P5, PT, R183.reuse, 0x29, P1 ;  /* 0x00000029b700780c */ /* 0x040fe40000fa4270 */
[----:B------:R-:W-:-:S02]  /*7210*/  ISETP.GT.AND P6, PT, R183, 0x30, P1 ;  /* 0x00000030b700780c */ /* 0x000fc40000fc4270 */
[----:B------:R-:W-:Y:S02]  /*7220*/  ISETP.GT.AND P1, PT, R183, 0x39, P1 ;  /* 0x00000039b700780c */ /* 0x000fe40000f24270 */
[----:B------:R-:W-:Y:S02]  /*7230*/  @P0 LOP3.LUT R16, R16, 0x80, RZ, 0xfc, !PT ;  /* 0x0000008010100812 */ /* 0x000fe400078efcff */
[----:B------:R-:W-:Y:S02]  /*7240*/  FMNMX.FTZ R3, R0, R227, !PT ;  /* 0x000000e300037209 */ /* 0x000fe40007810000 */
[----:B------:R-:W-:Y:S02]  /*7250*/  LOP3.LUT P0, RZ, R16, 0x8000, RZ, 0xc0, !PT ;  /* 0x0000800010ff7812 */ /* 0x000fe4000780c0ff */
[----:B------:R-:W-:Y:S02]  /*7260*/  FMNMX.FTZ R3, R188, R3, !PT ;  /* 0x00000003bc037209 */ /* 0x000fe40007810000 */
[----:B------:R-:W-:-:S02]  /*7270*/  LOP3.LUT R16, R16, 0xffffffdf, RZ, 0xc0, !PT ;  /* 0xffffffdf10107812 */ /* 0x000fc400078ec0ff */
[----:B------:R-:W-:Y:S02]  /*7280*/  FMNMX.FTZ R3, R184, R3, !PT ;  /* 0x00000003b8037209 */ /* 0x000fe40007810000 */
[----:B------:R-:W-:Y:S02]  /*7290*/  ISETP.LT.OR P0, PT, R187, 0x1a, P0 ;  /* 0x0000001abb00780c */ /* 0x000fe40000701670 */
[----:B------:R-:W-:Y:S02]  /*72a0*/  @P1 LOP3.LUT R16, R16, 0x20, RZ, 0xfc, !PT ;  /* 0x0000002010101812 */ /* 0x000fe400078efcff */
[----:B------:R-:W-:Y:S02]  /*72b0*/  FMNMX.FTZ R3, R157, R3, !PT ;  /* 0x000000039d037209 */ /* 0x000fe40007810000 */
[----:B------:R-:W-:Y:S02]  /*72c0*/  LOP3.LUT P1, RZ, R16, 0x2, RZ, 0xc0, !PT ;  /* 0x0000000210ff7812 */ /* 0x000fe4000782c0ff */
[----:B------:R-:W-:-:S02]  /*72d0*/  FMNMX.FTZ R3, R160, R3, !PT ;  /* 0x00000003a0037209 */ /* 0x000fc40007810000 */
[----:B------:R-:W-:Y:S02]  /*72e0*/  LOP3.LUT R16, R16, 0xfffffeff, RZ, 0xc0, !PT ;  /* 0xfffffeff10107812 */ /* 0x000fe400078ec0ff */
[----:B------:R-:W-:Y:S02]  /*72f0*/  FMNMX.FTZ R3, R161, R3, !PT ;  /* 0x00000003a1037209 */ /* 0x000fe40007810000 */
[----:B------:R-:W-:Y:S02]  /*7300*/  @P0 LOP3.LUT R16, R16, 0x100, RZ, 0xfc, !PT ;  /* 0x0000010010100812 */ /* 0x000fe400078efcff */
[----:B------:R-:W-:Y:S02]  /*7310*/  ISETP.LT.OR P0, PT, R187, 0x21, P2 ;  /* 0x00000021bb00780c */ /* 0x000fe40001701670 */
[----:B------:R-:W-:Y:S02]  /*7320*/  FMNMX.FTZ R3, R164, R3, !PT ;  /* 0x00000003a4037209 */ /* 0x000fe40007810000 */
[----:B------:R-:W-:-:S02]  /*7330*/  LOP3.LUT P2, RZ, R16, 0x8, RZ, 0xc0, !PT ;  /* 0x0000000810ff7812 */ /* 0x000fc4000784c0ff */
[----:B------:R-:W-:Y:S02]  /*7340*/  FMNMX.FTZ R3, R185, R3, !PT ;  /* 0x00000003b9037209 */ /* 0x000fe40007810000 */
[----:B------:R-:W-:Y:S02]  /*7350*/  LOP3.LUT R16, R16, 0xffffffbf, RZ, 0xc0, !PT ;  /* 0xffffffbf10107812 */ /* 0x000fe400078ec0ff */
[----:B------:R-:W-:Y:S02]  /*7360*/  FMNMX.FTZ R3, R167, R3, !PT ;  /* 0x00000003a7037209 */ /* 0x000fe40007810000 */
[----:B------:R-:W-:Y:S02]  /*7370*/  ISETP.LT.OR P6, PT, R187, 0x31, P6 ;  /* 0x00000031bb00780c */ /* 0x000fe400037c1670 */
[----:B------:R-:W-:Y:S02]  /*7380*/  @P0 LOP3.LUT R16, R16, 0x40, RZ, 0xfc, !PT ;  /* 0x0000004010100812 */ /* 0x000fe400078efcff */
[----:B------:R-:W-:-:S02]  /*7390*/  FMNMX.FTZ R3, R169, R3, !PT ;  /* 0x00000003a9037209 */ /* 0x000fc40007810000 */
[----:B------:R-:W-:Y:S02]  /*73a0*/  ISETP.LT.OR P0, PT, R187, 0x22, P3 ;  /* 0x00000022bb00780c */ /* 0x000fe40001f01670 */
[----:B------:R-:W-:Y:S02]  /*73b0*/  FMNMX.FTZ R3, R171, R3, !PT ;  /* 0x00000003ab037209 */ /* 0x000fe40007810000 */
[C---:B------:R-:W-:Y:S02]  /*73c0*/  LOP3.LUT P3, RZ, R16.reuse, 0x80, RZ, 0xc0, !PT ;  /* 0x0000008010ff7812 */ /* 0x040fe4000786c0ff */
[----:B------:R-:W-:Y:S02]  /*73d0*/  FMNMX.FTZ R3, R173, R3, !PT ;  /* 0x00000003ad037209 */ /* 0x000fe40007810000 */
[----:B------:R-:W-:Y:S02]  /*73e0*/  LOP3.LUT R16, R16, 0xffffffef, RZ, 0xc0, !PT ;  /* 0xffffffef10107812 */ /* 0x000fe400078ec0ff */
[----:B------:R-:W-:-:S02]  /*73f0*/  FMNMX.FTZ R3, R176, R3, !PT ;  /* 0x00000003b0037209 */ /* 0x000fc40007810000 */
[C---:B------:R-:W-:Y:S02]  /*7400*/  ISETP.LT.OR P3, PT, R187.reuse, 0x1, P3 ;  /* 0x00000001bb00780c */ /* 0x040fe40001f61670 */
[----:B------:R-:W-:Y:S02]  /*7410*/  @P0 LOP3.LUT R16, R16, 0x10, RZ, 0xfc, !PT ;  /* 0x0000001010100812 */ /* 0x000fe400078efcff */
[----:B------:R-:W-:Y:S02]  /*7420*/  ISETP.LT.OR P0, PT, R187, 0x29, P4 ;  /* 0x00000029bb00780c */ /* 0x000fe40002701670 */
[----:B------:R-:W-:Y:S02]  /*7430*/  FMNMX.FTZ R3, R186, R3, !PT ;  /* 0x00000003ba037209 */ /* 0x000fe40007810000 */
[----:B------:R-:W-:Y:S02]  /*7440*/  LOP3.LUT P4, RZ, R16, 0x20, RZ, 0xc0, !PT ;  /* 0x0000002010ff7812 */ /* 0x000fe4000788c0ff */
[----:B------:R-:W-:-:S02]  /*7450*/  FMNMX.FTZ R3, R179, R3, !PT ;  /* 0x00000003b3037209 */ /* 0x000fc40007810000 */
[----:B------:R-:W-:Y:S02]  /*7460*/  LOP3.LUT R16, R16, 0xfffffffb, RZ, 0xc0, !PT ;  /* 0xfffffffb10107812 */ /* 0x000fe400078ec0ff */
[----:B------:R-:W-:Y:S02]  /*7470*/  FMNMX.FTZ R3, R180, R3, !PT ;  /* 0x00000003b4037209 */ /* 0x000fe40007810000 */
[----:B------:R-:W-:Y:S02]  /*7480*/  FSEL R175, R2, -INF , !P3 ;  /* 0xff80000002af7808 */ /* 0x000fe40005800000 */
[----:B------:R-:W-:Y:S01]  /*7490*/  @P0 LOP3.LUT R16, R16, 0x4, RZ, 0xfc, !PT ;  /* 0x0000000410100812 */ /* 0x000fe200078efcff */
[----:B------:R-:W0:Y:S01]  /*74a0*/  SHFL.BFLY PT, R152, R3, 0x2, 0x1f ;  /* 0x0c401f0003987f89 */ /* 0x000e2200000e0000 */
[----:B------:R-:W-:Y:S02]  /*74b0*/  ISETP.LT.OR P0, PT, R187, 0x2a, P5 ;  /* 0x0000002abb00780c */ /* 0x000fe40002f01670 */
[----:B------:R-:W-:-:S02]  /*74c0*/  LOP3.LUT R16, R16, 0xffffefff, RZ, 0xc0, !PT ;  /* 0xffffefff10107812 */ /* 0x000fc400078ec0ff */
[----:B------:R-:W-:Y:S02]  /*74d0*/  FMNMX.FTZ R2, R175, R228, !PT ;  /* 0x000000e4af027209 */ /* 0x000fe40007810000 */
[----:B------:R-:W-:Y:S02]  /*74e0*/  ISETP.LT.OR P1, PT, R187, 0x32, P1 ;  /* 0x00000032bb00780c */ /* 0x000fe40000f21670 */
[----:B------:R-:W-:Y:S02]  /*74f0*/  FMNMX.FTZ R2, R154, R2, !PT ;  /* 0x000000029a027209 */ /* 0x000fe40007810000 */
[----:B------:R-:W-:Y:S02]  /*7500*/  FSEL R172, R172, -INF , !P6 ;  /* 0xff800000acac7808 */ /* 0x000fe40007000000 */
[----:B------:R-:W-:Y:S02]  /*7510*/  FMNMX.FTZ R2, R155, R2, !PT ;  /* 0x000000029b027209 */ /* 0x000fe40007810000 */
[----:B------:R-:W-:-:S02]  /*7520*/  @P0 LOP3.LUT R16, R16, 0x1000, RZ, 0xfc, !PT ;  /* 0x0000100010100812 */ /* 0x000fc400078efcff */
[----:B------:R-:W-:Y:S02]  /*7530*/  FMNMX.FTZ R2, R156, R2, !PT ;  /* 0x000000029c027209 */ /* 0x000fe40007810000 */
[C---:B------:R-:W-:Y:S02]  /*7540*/  LOP3.LUT P0, RZ, R16.reuse, 0x10, RZ, 0xc0, !PT ;  /* 0x0000001010ff7812 */ /* 0x040fe4000780c0ff */
[----:B------:R-:W-:Y:S02]  /*7550*/  LOP3.LUT R16, R16, 0xffffdfff, RZ, 0xc0, !PT ;  /* 0xffffdfff10107812 */ /* 0x000fe400078ec0ff */
[----:B------:R-:W-:Y:S02]  /*7560*/  FMNMX.FTZ R2, R158, R2, !PT ;  /* 0x000000029e027209 */ /* 0x000fe40007810000 */
[----:B0-----:R-:W-:Y:S02]  /*7570*/  FMNMX.FTZ R3, R3, R152, !PT ;  /* 0x0000009803037209 */ /* 0x001fe40007810000 */
[----:B------:R-:W-:-:S02]  /*7580*/  FMNMX.FTZ R2, R159, R2, !PT ;  /* 0x000000029f027209 */ /* 0x000fc40007810000 */
[----:B------:R-:W-:Y:S01]  /*7590*/  ISETP.LT.OR P2, PT, R187, 0x39, P2 ;  /* 0x00000039bb00780c */ /* 0x000fe20001741670 */
[----:B------:R-:W0:Y:S01]  /*75a0*/  SHFL.BFLY PT, R152, R3, 0x1, 0x1f ;  /* 0x0c201f0003987f89 */ /* 0x000e2200000e0000 */
[----:B------:R-:W-:Y:S02]  /*75b0*/  FMNMX.FTZ R2, R163, R2, !PT ;  /* 0x00000002a3027209 */ /* 0x000fe40007810000 */
[----:B------:R-:W-:Y:S02]  /*75c0*/  @P0 LOP3.LUT R16, R16, 0x2000, RZ, 0xfc, !PT ;  /* 0x0000200010100812 */ /* 0x000fe400078efcff */
[----:B------:R-:W-:Y:S02]  /*75d0*/  FSEL R174, R174, -INF , !P1 ;  /* 0xff800000aeae7808 */ /* 0x000fe40004800000 */
[C---:B------:R-:W-:Y:S02]  /*75e0*/  LOP3.LUT P0, RZ, R16.reuse, 0x40, RZ, 0xc0, !PT ;  /* 0x0000004010ff7812 */ /* 0x040fe4000780c0ff */
[----:B------:R-:W-:-:S02]  /*75f0*/  LOP3.LUT R16, R16, 0xffffbfff, RZ, 0xc0, !PT ;  /* 0xffffbfff10107812 */ /* 0x000fc400078ec0ff */
[----:B------:R-:W-:Y:S02]  /*7600*/  ISETP.LT.OR P4, PT, R187, 0x3a, P4 ;  /* 0x0000003abb00780c */ /* 0x000fe40002781670 */
[----:B------:R-:W-:Y:S02]  /*7610*/  FSEL R177, R177, -INF , !P2 ;  /* 0xff800000b1b17808 */ /* 0x000fe40005000000 */
[----:B------:R-:W-:-:S05]  /*7620*/  FSEL R178, R178, -INF , !P4 ;  /* 0xff800000b2b27808 */ /* 0x000fca0006000000 */
[----:B------:R-:W-:-:S04]  /*7630*/  @P0 LOP3.LUT R16, R16, 0x4000, RZ, 0xfc, !PT ;  /* 0x0000400010100812 */ /* 0x000fc800078efcff */
[----:B------:R-:W-:Y:S02]  /*7640*/  LOP3.LUT P0, RZ, R16, 0x100, RZ, 0xc0, !PT ;  /* 0x0000010010ff7812 */ /* 0x000fe4000780c0ff */
[----:B0-----:R-:W-:Y:S02]  /*7650*/  FMNMX.FTZ R3, R3, R152, !PT ;  /* 0x0000009803037209 */ /* 0x001fe40007810000 */
[----:B------:R-:W-:Y:S02]  /*7660*/  FSEL R162, R162, -INF , !P0 ;  /* 0xff800000a2a27808 */ /* 0x000fe40004000000 */
[----:B------:R-:W-:Y:S01]  /*7670*/  LOP3.LUT P0, RZ, R16, 0x4000, RZ, 0xc0, !PT ;  /* 0x0000400010ff7812 */ /* 0x000fe2000780c0ff */
[C---:B------:R-:W-:Y:S01]  /*7680*/  FMUL.FTZ R153, R3.reuse, UR10 ;  /* 0x0000000a03997c20 */ /* 0x040fe20008410000 */
[----:B------:R-:W-:Y:S02]  /*7690*/  FSETP.NEU.FTZ.AND P5, PT, R3, -INF , PT ;  /* 0xff8000000300780b */ /* 0x000fe40003fbd000 */
[----:B------:R-:W-:-:S02]  /*76a0*/  FSEL R165, R165, -INF , !P0 ;  /* 0xff800000a5a57808 */ /* 0x000fc40004000000 */
[----:B------:R-:W-:Y:S02]  /*76b0*/  LOP3.LUT P0, RZ, R16, 0x2000, RZ, 0xc0, !PT ;  /* 0x0000200010ff7812 */ /* 0x000fe4000780c0ff */
[----:B------:R-:W-:Y:S02]  /*76c0*/  FMNMX.FTZ R2, R162, R2, !PT ;  /* 0x00000002a2027209 */ /* 0x000fe40007810000 */
[----:B------:R-:W-:Y:S02]  /*76d0*/  FSEL R152, R3, RZ, P5 ;  /* 0x000000ff03987208 */ /* 0x000fe40002800000 */
[----:B------:R-:W-:Y:S02]  /*76e0*/  FSEL R153, R153, RZ, P5 ;  /* 0x000000ff99997208 */ /* 0x000fe40002800000 */
[----:B------:R-:W-:Y:S01]  /*76f0*/  LOP3.LUT P5, RZ, R16, 0x4, RZ, 0xc0, !PT ;  /* 0x0000000410ff7812 */ /* 0x000fe200078ac0ff */
[----:B------:R-:W-:Y:S01]  /*7700*/  FADD.FTZ R152, -R152, R227 ;  /* 0x000000e398987221 */ /* 0x000fe20000010100 */
[----:B------:R-:W-:Y:S01]  /*7710*/  FSEL R166, R166, -INF , !P0 ;  /* 0xff800000a6a67808 */ /* 0x000fe20004000000 */
[--C-:B------:R-:W-:Y:S01]  /*7720*/  FFMA.FTZ R0, R0, UR10, -R153.reuse ;  /* 0x0000000a00007c23 */ /* 0x100fe20008010899 */
[----:B------:R-:W-:Y:S01]  /*7730*/  FMNMX.FTZ R2, R165, R2, !PT ;  /* 0x00000002a5027209 */ /* 0x000fe20007810000 */
[--C-:B------:R-:W-:Y:S01]  /*7740*/  FFMA.FTZ R188, R188, UR10, -R153.reuse ;  /* 0x0000000abcbc7c23 */ /* 0x100fe20008010899 */
[----:B------:R-:W-:Y:S01]  /*7750*/  LOP3.LUT P0, RZ, R16, 0x1000, RZ, 0xc0, !PT ;  /* 0x0000100010ff7812 */ /* 0x000fe2000780c0ff */
[--C-:B------:R-:W-:Y:S01]  /*7760*/  FFMA.FTZ R184, R184, UR10, -R153.reuse ;  /* 0x0000000ab8b87c23 */ /* 0x100fe20008010899 */
[----:B------:R-:W-:Y:S01]  /*7770*/  FSEL R168, R168, -INF , !P5 ;  /* 0xff800000a8a87808 */ /* 0x000fe20006800000 */
[--C-:B------:R-:W-:Y:S01]  /*7780*/  FFMA.FTZ R157, R157, UR10, -R153.reuse ;  /* 0x0000000a9d9d7c23 */ /* 0x100fe20008010899 */
[----:B------:R-:W-:Y:S01]  /*7790*/  FMNMX.FTZ R2, R166, R2, !PT ;  /* 0x00000002a6027209 */ /* 0x000fe20007810000 */
[--C-:B------:R-:W-:Y:S01]  /*77a0*/  FFMA.FTZ R160, R160, UR10, -R153.reuse ;  /* 0x0000000aa0a07c23 */ /* 0x100fe20008010899 */
[----:B------:R-:W-:Y:S01]  /*77b0*/  FSEL R170, R170, -INF , !P0 ;  /* 0xff800000aaaa7808 */ /* 0x000fe20004000000 */
        /* <DEDUP_REMOVED lines=14> */
[----:B------:R-:W-:Y:S01]  /*78a0*/  FFMA.FTZ R153, R180, UR10, -R153 ;  /* 0x0000000ab4997c23 */ /* 0x000fe20008010899 */
[----:B------:R-:W-:Y:S01]  /*78b0*/  MUFU.EX2 R196, R0 ;  /* 0x0000000000c47308 */ /* 0x000fe20000000800 */
[----:B------:R-:W-:Y:S01]  /*78c0*/  FMUL.FTZ R152, R152, UR10 ;  /* 0x0000000a98987c20 */ /* 0x000fe20008410000 */
[----:B------:R-:W-:-:S02]  /*78d0*/  FMNMX.FTZ R2, R177, R2, !PT ;  /* 0x00000002b1027209 */ /* 0x000fc40007810000 */
[----:B------:R-:W-:Y:S02]  /*78e0*/  LOP3.LUT P0, RZ, R16, 0x800, RZ, 0xc0, !PT ;  /* 0x0000080010ff7812 */ /* 0x000fe4000780c0ff */
[----:B------:R-:W-:Y:S02]  /*78f0*/  FMNMX.FTZ R2, R178, R2, !PT ;  /* 0x00000002b2027209 */ /* 0x000fe40007810000 */
[----:B------:R-:W0:Y:S03]  /*7900*/  MUFU.EX2 R152, R152 ;  /* 0x0000009800987308 */ /* 0x000e260000000800 */
[----:B------:R-:W1:Y:S05]  /*7910*/  SHFL.BFLY PT, R180, R2, 0x2, 0x1f ;  /* 0x0c401f0002b47f89 */ /* 0x000e6a00000e0000 */
[----:B------:R-:W2:Y:S08]  /*7920*/  MUFU.EX2 R188, R188 ;  /* 0x000000bc00bc7308 */ /* 0x000eb00000000800 */
[----:B------:R-:W-:Y:S01]  /*7930*/  MUFU.EX2 R184, R184 ;  /* 0x000000b800b87308 */ /* 0x000fe20000000800 */
[----:B0-----:R-:W-:-:S07]  /*7940*/  FFMA.FTZ R19, R152, R19, R196 ;  /* 0x0000001398137223 */ /* 0x001fce00000100c4 */
[----:B------:R-:W-:Y:S01]  /*7950*/  MUFU.EX2 R157, R157 ;  /* 0x0000009d009d7308 */ /* 0x000fe20000000800 */
[----:B--2---:R-:W-:Y:S01]  /*7960*/  FADD.FTZ R19, R188, R19 ;  /* 0x00000013bc137221 */ /* 0x004fe20000010000 */
[----:B-1----:R-:W-:-:S05]  /*7970*/  FMNMX.FTZ R2, R2, R180, !PT ;  /* 0x000000b402027209 */ /* 0x002fca0007810000 */
[----:B------:R-:W0:Y:S01]  /*7980*/  SHFL.BFLY PT, R180, R2, 0x1, 0x1f ;  /* 0x0c201f0002b47f89 */ /* 0x000e2200000e0000 */
[----:B------:R-:W-:Y:S08]  /*7990*/  MUFU.EX2 R160, R160 ;  /* 0x000000a000a07308 */ /* 0x000ff00000000800 */
[----:B------:R-:W-:Y:S08]  /*79a0*/  MUFU.EX2 R161, R161 ;  /* 0x000000a100a17308 */ /* 0x000ff00000000800 */
[----:B------:R-:W-:Y:S01]  /*79b0*/  MUFU.EX2 R164, R164 ;  /* 0x000000a400a47308 */ /* 0x000fe20000000800 */
[----:B0-----:R-:W-:-:S07]  /*79c0*/  FMNMX.FTZ R2, R2, R180, !PT ;  /* 0x000000b402027209 */ /* 0x001fce0007810000 */
[----:B------:R-:W-:Y:S01]  /*79d0*/  MUFU.EX2 R185, R185 ;  /* 0x000000b900b97308 */ /* 0x000fe20000000800 */
[C---:B------:R-:W-:Y:S01]  /*79e0*/  FSETP.NEU.FTZ.AND P1, PT, R2.reuse, -INF , PT ;  /* 0xff8000000200780b */ /* 0x040fe20003f3d000 */
[----:B------:R-:W-:-:S03]  /*79f0*/  FMUL.FTZ R180, R2, UR10 ;  /* 0x0000000a02b47c20 */ /* 0x000fc60008410000 */
[----:B------:R-:W-:-:S03]  /*7a00*/  FSEL R0, R2, RZ, P1 ;  /* 0x000000ff02007208 */ /* 0x000fc60000800000 */
[----:B------:R-:W-:Y:S01]  /*7a10*/  MUFU.EX2 R167, R167 ;  /* 0x000000a700a77308 */ /* 0x000fe20000000800 */
[----:B------:R-:W-:Y:S01]  /*7a20*/  FSEL R180, R180, RZ, P1 ;  /* 0x000000ffb4b47208 */ /* 0x000fe20000800000 */
[----:B------:R-:W-:-:S04]  /*7a30*/  FADD.FTZ R0, -R0, R228 ;  /* 0x000000e400007221 */ /* 0x000fc80000010100 */
[--C-:B------:R-:W-:Y:S01]  /*7a40*/  FFMA.FTZ R175, R175, UR10, -R180.reuse ;  /* 0x0000000aafaf7c23 */ /* 0x100fe200080108b4 */
[--C-:B------:R-:W-:Y:S01]  /*7a50*/  FFMA.FTZ R154, R154, UR10, -R180.reuse ;  /* 0x0000000a9a9a7c23 */ /* 0x100fe200080108b4 */
        /* <DEDUP_REMOVED lines=16> */
[----:B------:R-:W-:-:S04]  /*7b60*/  FFMA.FTZ R178, R178, UR10, -R180 ;  /* 0x0000000ab2b27c23 */ /* 0x000fc800080108b4 */
[----:B------:R-:W1:Y:S08]  /*7b70*/  MUFU.EX2 R154, R154 ;  /* 0x0000009a009a7308 */ /* 0x000e700000000800 */
[----:B------:R-:W2:Y:S01]  /*7b80*/  MUFU.EX2 R155, R155 ;  /* 0x0000009b009b7308 */ /* 0x000ea20000000800 */
[----:B0-----:R-:W-:-:S07]  /*7b90*/  FFMA.FTZ R18, R0, R18, R175 ;  /* 0x0000001200127223 */ /* 0x001fce00000100af */
[----:B------:R-:W0:Y:S01]  /*7ba0*/  MUFU.EX2 R156, R156 ;  /* 0x0000009c009c7308 */ /* 0x000e220000000800 */
[----:B-1----:R-:W-:Y:S01]  /*7bb0*/  FADD.FTZ R180, R154, R18 ;  /* 0x000000129ab47221 */ /* 0x002fe20000010000 */
[----:B------:R-:W-:-:S04]  /*7bc0*/  FADD.FTZ R18, R184, R19 ;  /* 0x00000013b8127221 */ /* 0x000fc80000010000 */
[----:B------:R-:W-:Y:S02]  /*7bd0*/  FADD.FTZ R18, R157, R18 ;  /* 0x000000129d127221 */ /* 0x000fe40000010000 */
[----:B------:R-:W1:Y:S01]  /*7be0*/  MUFU.EX2 R158, R158 ;  /* 0x0000009e009e7308 */ /* 0x000e620000000800 */
[----:B--2---:R-:W-:Y:S01]  /*7bf0*/  FADD.FTZ R19, R155, R180 ;  /* 0x000000b49b137221 */ /* 0x004fe20000010000 */
[----:B------:R-:W-:-:S04]  /*7c00*/  FADD.FTZ R18, R160, R18 ;  /* 0x00000012a0127221 */ /* 0x000fc80000010000 */
[----:B------:R-:W-:Y:S02]  /*7c10*/  FADD.FTZ R18, R161, R18 ;  /* 0x00000012a1127221 */ /* 0x000fe40000010000 */
[----:B------:R-:W2:Y:S01]  /*7c20*/  MUFU.EX2 R159, R159 ;  /* 0x0000009f009f7308 */ /* 0x000ea20000000800 */
[----:B0-----:R-:W-:Y:S01]  /*7c30*/  FADD.FTZ R19, R156, R19 ;  /* 0x000000139c137221 */ /* 0x001fe20000010000 */
[----:B------:R-:W-:-:S04]  /*7c40*/  FADD.FTZ R18, R164, R18 ;  /* 0x00000012a4127221 */ /* 0x000fc80000010000 */
[----:B------:R-:W-:Y:S02]  /*7c50*/  FADD.FTZ R18, R185, R18 ;  /* 0x00000012b9127221 */ /* 0x000fe40000010000 */
[----:B------:R-:W0:Y:S01]  /*7c60*/  MUFU.EX2 R163, R163 ;  /* 0x000000a300a37308 */ /* 0x000e220000000800 */
[----:B-1----:R-:W-:Y:S01]  /*7c70*/  FADD.FTZ R19, R158, R19 ;  /* 0x000000139e137221 */ /* 0x002fe20000010000 */
[----:B------:R-:W-:-:S06]  /*7c80*/  FADD.FTZ R18, R167, R18 ;  /* 0x00000012a7127221 */ /* 0x000fcc0000010000 */
        /* <DEDUP_REMOVED lines=36> */
.L_x_1264:
[----:B------:R-:W0:Y:S01]  /*7ed0*/  S2UR UR4, SR_CgaCtaId ;  /* 0x00000000000479c3 */ /* 0x000e220000008800 */
[----:B------:R-:W-:Y:S01]  /*7ee0*/  UIADD3 UR5, UR5, 0x30860, URZ ;  /* 0x0003086005057890 */ /* 0x000fe2000fffe03f */
[----:B------:R-:W-:Y:S01]  /*7ef0*/  ISETP.GT.AND P1, PT, R21, UR41, PT ;  /* 0x0000002915007c0c */ /* 0x000fe2000bf24270 */
[----:B------:R-:W-:Y:S01]  /*7f00*/  UMOV UR7, UR38 ;  /* 0x0000002600077c82 */ /* 0x000fe20008000000 */
[----:B------:R-:W-:Y:S01]  /*7f10*/  F2FP.F16.F32.PACK_AB R198, R157, R184 ;  /* 0x000000b89dc6723e */ /* 0x000fe200000000ff */
[----:B------:R-:W-:Y:S01]  /*7f20*/  VIADD R21, R21, 0xffffffff ;  /* 0xffffffff15157836 */ /* 0x000fe20000000000 */
[----:B------:R-:W-:Y:S01]  /*7f30*/  F2FP.F16.F32.PACK_AB R196, R188, R196 ;  /* 0x000000c4bcc4723e */ /* 0x000fe200000000ff */
[----:B------:R-:W-:Y:S01]  /*7f40*/  IMAD.MOV.U32 R228, RZ, RZ, R2 ;  /* 0x000000ffffe47224 */ /* 0x000fe200078e0002 */
[----:B------:R-:W-:Y:S01]  /*7f50*/  F2FP.F16.F32.PACK_AB R194, R185, R164 ;  /* 0x000000a4b9c2723e */ /* 0x000fe200000000ff */
[----:B------:R-:W-:Y:S01]  /*7f60*/  IMAD.MOV.U32 R227, RZ, RZ, R3 ;  /* 0x000000ffffe37224 */ /* 0x000fe200078e0003 */
[----:B------:R-:W-:-:S02]  /*7f70*/  F2FP.F16.F32.PACK_AB R184, R186, R176 ;  /* 0x000000b0bab8723e */ /* 0x000fc400000000ff */
[----:B------:R-:W-:Y:S02]  /*7f80*/  F2FP.F16.F32.PACK_AB R197, R154, R175 ;  /* 0x000000af9ac5723e */ /* 0x000fe400000000ff */
[----:B------:R-:W-:Y:S02]  /*7f90*/  F2FP.F16.F32.PACK_AB R199, R156, R155 ;  /* 0x0000009b9cc7723e */ /* 0x000fe400000000ff */
[----:B------:R-:W-:Y:S02]  /*7fa0*/  F2FP.F16.F32.PACK_AB R192, R161, R160 ;  /* 0x000000a0a1c0723e */ /* 0x000fe400000000ff */
[----:B------:R-:W-:Y:S02]  /*7fb0*/  F2FP.F16.F32.PACK_AB R193, R159, R158 ;  /* 0x0000009e9fc1723e */ /* 0x000fe400000000ff */
[----:B------:R-:W-:Y:S02]  /*7fc0*/  F2FP.F16.F32.PACK_AB R195, R162, R163 ;  /* 0x000000a3a2c3723e */ /* 0x000fe400000000ff */
[----:B------:R-:W-:Y:S01]  /*7fd0*/  F2FP.F16.F32.PACK_AB R188, R169, R167 ;  /* 0x000000a7a9bc723e */ /* 0x000fe200000000ff */
[----:B0-----:R-:W-:Y:S01]  /*7fe0*/  UPRMT UR5, UR4, 0x654, UR5 ;  /* 0x0000065404057896 */ /* 0x001fe20008000005 */
[----:B------:R-:W-:-:S02]  /*7ff0*/  F2FP.F16.F32.PACK_AB R189, R166, R165 ;  /* 0x000000a5a6bd723e */ /* 0x000fc400000000ff */
[----:B------:R-:W-:Y:S01]  /*8000*/  UMOV UR4, UR39 ;  /* 0x0000002700047c82 */ /* 0x000fe20008000000 */
[----:B------:R-:W-:Y:S02]  /*8010*/  F2FP.F16.F32.PACK_AB R190, R173, R171 ;  /* 0x000000abadbe723e */ /* 0x000fe400000000ff */
[----:B------:R-:W-:Y:S02]  /*8020*/  F2FP.F16.F32.PACK_AB R191, R170, R168 ;  /* 0x000000a8aabf723e */ /* 0x000fe400000000ff */
[----:B------:R-:W-:Y:S01]  /*8030*/  F2FP.F16.F32.PACK_AB R185, R174, R172 ;  /* 0x000000acaeb9723e */ /* 0x000fe200000000ff */
[----:B------:R-:W-:Y:S01]  /*8040*/  SYNCS.ARRIVE.TRANS64.RED.A1T0 RZ, [UR5], RZ ;  /* 0x000000ffffff79a7 */ /* 0x000fe20008100405 */
[----:B------:R-:W-:Y:S02]  /*8050*/  F2FP.F16.F32.PACK_AB R186, R153, R179 ;  /* 0x000000b399ba723e */ /* 0x000fe400000000ff */
[----:B------:R-:W-:Y:S01]  /*8060*/  F2FP.F16.F32.PACK_AB R187, R178, R177 ;  /* 0x000000b1b2bb723e */ /* 0x000fe200000000ff */
[----:B------:R-:W-:Y:S06]  /*8070*/  @P1 BRA `(.L_x_1265) ;  /* 0xffffffd0005c1947 */ /* 0x000fec000383ffff */
.L_x_1246:
[----:B------:R-:W-:Y:S01]  /*8080*/  R2UR UR4, R22 ;  /* 0x00000000160472ca */ /* 0x000fe200000e0000 */
[----:B------:R-:W-:Y:S02]  /*8090*/  UISETP.NE.AND UP0, UPT, UR60, URZ, UPT ;  /* 0x0000003f3c00728c */ /* 0x000fe4000bf05270 */
[----:B------:R-:W-:Y:S02]  /*80a0*/  UIADD3 UR7, UR61, 0x7f, URZ ;  /* 0x0000007f3d077890 */ /* 0x000fe4000fffe03f */
[----:B------:R-:W-:Y:S02]  /*80b0*/  UIADD3 UR11, UR43, 0x1, -UR42 ;  /* 0x000000012b0b7890 */ /* 0x000fe4000fffe82a */
[----:B------:R-:W-:-:S06]  /*80c0*/  PLOP3.LUT P1, PT, PT, PT, UP0, 0x40, 0x0 ;  /* 0x000000000000781c */ /* 0x000fcc0003f2e808 */
[----:B------:R-:W-:-:S11]  /*80d0*/  UISETP.NE.AND UP1, UPT, UR4, URZ, UPT ;  /* 0x0000003f0400728c */ /* 0x000fd6000bf25270 */
[----:B------:R-:W-:Y:S01]  /*80e0*/  @UP1 ULDC UR4, c[0x0][0x44c] ;  /* 0x0001130000041ab9 */ /* 0x000fe20000000800 */
[----:B------:R-:W-:Y:S01]  /*80f0*/  @UP1 ULDC UR14, c[0x0][0x450] ;  /* 0x00011400000e1ab9 */ /* 0x000fe20000000800 */
[----:B------:R-:W-:-:S04]  /*8100*/  UIMAD.WIDE.U32 UR4, UR7, UR4, URZ ;  /* 0x00000004070472a5 */ /* 0x000fc8000f8e003f */
[----:B------:R-:W-:-:S04]  /*8110*/  @UP1 USHF.R.U32.HI UR7, URZ, UR14, UR5 ;  /* 0x0000000e3f071299 */ /* 0x000fc80008011605 */
[----:B------:R-:W-:-:S04]  /*8120*/  UIADD3 UR15, UR11, UR7, URZ ;  /* 0x000000070b0f7290 */ /* 0x000fc8000fffe03f */
[----:B------:R-:W-:Y:S01]  /*8130*/  UIADD3 UR11, UR15, -UR6, URZ ;  /* 0x800000060f0b7290 */ /* 0x000fe2000fffe03f */
[----:B------:R-:W-:Y:S11]  /*8140*/  @P1 BRA `(.L_x_1266) ;  /* 0x00000000004c1947 */ /* 0x000ff60003800000 */
        /* <DEDUP_REMOVED lines=11> */
.L_x_1267:
[----:B------:R-:W-:Y:S02]  /*8200*/  ULDC UR14, c[0x0][0x9e4] ;  /* 0x00027900000e7ab9 */ /* 0x000fe40000000800 */
[----:B------:R-:W-:-:S11]  /*8210*/  UISETP.NE.AND UP0, UPT, UR14, 0x1, UPT ;  /* 0x000000010e00788c */ /* 0x000fd6000bf05270 */
[----:B------:R-:W-:Y:S02]  /*8220*/  @UP0 ULDC.64 UR4, c[0x0][0x9e8] ;  /* 0x00027a0000040ab9 */ /* 0x000fe40000000a00 */
[----:B------:R-:W-:-:S04]  /*8230*/  UIMAD.WIDE.U32 UR6, UR15, UR4, URZ ;  /* 0x000000040f0672a5 */ /* 0x000fc8000f8e003f */
[----:B------:R-:W-:-:S12]  /*8240*/  @UP0 USHF.R.U32.HI UR15, URZ, UR5, UR7 ;  /* 0x000000053f0f0299 */ /* 0x000fd80008011607 */
.L_x_1268:
[----:B------:R-:W-:-:S04]  /*8250*/  UIMAD UR14, UR15, UR14, URZ ;  /* 0x0000000e0f0e72a4 */ /* 0x000fc8000f8e023f */
[----:B------:R-:W-:-:S04]  /*8260*/  UISETP.LT.AND UP0, UPT, UR11, UR14, UPT ;  /* 0x0000000e0b00728c */ /* 0x000fc8000bf01270 */
[----:B------:R-:W-:-:S12]  /*8270*/  USEL UR11, UR11, UR14, !UP0 ;  /* 0x0000000e0b0b7287 */ /* 0x000fd8000c000000 */
.L_x_1266:
[----:B------:R-:W-:Y:S01]  /*8280*/  UIADD3 UR11, UR11, 0x3f, URZ ;  /* 0x0000003f0b0b7890 */ /* 0x000fe2000fffe03f */
[----:B------:R-:W-:-:S03]  /*8290*/  R2UR UR5, R200 ;  /* 0x00000000c80572ca */ /* 0x000fc600000e0000 */
[----:B------:R-:W-:-:S04]  /*82a0*/  USHF.R.S32.HI UR4, URZ, 0x1f, UR11 ;  /* 0x0000001f3f047899 */ /* 0x000fc8000801140b */
[----:B------:R-:W-:-:S04]  /*82b0*/  ULEA.HI UR4, UR4, UR11, URZ, 0x6 ;  /* 0x0000000b04047291 */ /* 0x000fc8000f8f303f */
[----:B------:R-:W-:-:S04]  /*82c0*/  USHF.R.S32.HI UR4, URZ, 0x6, UR4 ;  /* 0x000000063f047899 */ /* 0x000fc80008011404 */
[----:B------:R-:W-:-:S04]  /*82d0*/  UISETP.LT.AND UP0, UPT, UR5, UR4, UPT ;  /* 0x000000040500728c */ /* 0x000fc8000bf01270 */
[----:B------:R-:W-:-:S06]  /*82e0*/  USEL UR54, UR5, UR4, !UP0 ;  /* 0x0000000405367287 */ /* 0x000fcc000c000000 */
[----:B------:R-:W-:-:S13]  /*82f0*/  ISETP.GE.AND P1, PT, R21, UR54, PT ;  /* 0x0000003615007c0c */ /* 0x000fda000bf26270 */
[----:B------:R-:W-:Y:S05]  /*8300*/  @!P1 BRA `(.L_x_1269) ;  /* 0x00000020004c9947 */ /* 0x000fea0003800000 */
[----:B------:R-:W-:Y:S01]  /*8310*/  IMAD.MOV.U32 R228, RZ, RZ, R2 ;  /* 0x000000ffffe47224 */ /* 0x000fe200078e0002 */
[----:B------:R-:W-:Y:S01]  /*8320*/  UMOV UR41, UR38 ;  /* 0x0000002600297c82 */ /* 0x000fe20008000000 */
[----:B------:R-:W-:Y:S01]  /*8330*/  IMAD.MOV.U32 R227, RZ, RZ, R3 ;  /* 0x000000ffffe37224 */ /* 0x000fe200078e0003 */
[----:B------:R-:W-:Y:S01]  /*8340*/  UMOV UR4, UR39 ;  /* 0x0000002700047c82 */ /* 0x000fe20008000000 */
[----:B------:R-:W-:-:S05]  /*8350*/  ULDC UR6, c[0x0][0x9d8] ;  /* 0x0002760000067ab9 */ /* 0x000fca0000000800 */
.L_x_1280:
[----:B------:R-:W-:-:S04]  /*8360*/  UISETP.NE.AND UP0, UPT, UR4, 0x1, UPT ;  /* 0x000000010400788c */ /* 0x000fc8000bf05270 */
[----:B------:R-:W-:-:S04]  /*8370*/  USEL UR38, URZ, 0x1, UP0 ;  /* 0x000000013f267887 */ /* 0x000fc80008000000 */
[----:B------:R-:W-:Y:S01]  /*8380*/  ULOP3.LUT UR38, UR41, UR38, URZ, 0x3c, !UPT ;  /* 0x0000002629267292 */ /* 0x000fe2000f8e3c3f */
[----:B------:R-:W-:Y:S11]  /*8390*/  @!P0 BRA `(.L_x_1270) ;  /* 0x0000000000048947 */ /* 0x000ff60003800000 */
[----:B------:R-:W-:Y:S01]  /*83a0*/  BPT.TRAP 0x1 ;  /* 0x000000040000795c */ /* 0x000fe20000300000 */
.L_x_1270:
        /* <DEDUP_REMOVED lines=9> */
.L_x_1271:
[-C--:B------:R-:W-:Y:S01]  /*8440*/  FMUL.FTZ R24, R24, R152.reuse ;  /* 0x0000009818187220 */ /* 0x080fe20000410000 */
[----:B------:R-:W-:Y:S01]  /*8450*/  FMUL.FTZ R25, R25, R152 ;  /* 0x0000009819197220 */ /* 0x000fe20000410000 */
[----:B-1----:R-:W-:Y:S06]  /*8460*/  @P1 BRA `(.L_x_1272) ;  /* 0x0000000000081947 */ /* 0x002fec0003800000 */
[----:B------:R-:W1:Y:S02]  /*8470*/  SYNCS.PHASECHK.TRANS64.TRYWAIT P1, [UR7+0x30830], R2 ;  /* 0x03083002ff0075a7 */ /* 0x000e640008020147 */
[----:B-1----:R-:W-:Y:S05]  /*8480*/  @!P1 BRA `(.L_x_1273) ;  /* 0x0000011000f49947 */ /* 0x002fea0003800000 */
.L_x_1272:
        /* <DEDUP_REMOVED lines=226> */
.L_x_1274:
[----:B------:R-:W-:Y:S01]  /*92b0*/  ULEA UR5, UR4, UR40, 0x3 ;  /* 0x0000002804057291 */ /* 0x000fe2000f8e183f */
[----:B------:R-:W-:-:S05]  /*92c0*/  IMAD.U32 R0, RZ, RZ, UR41 ;  /* 0x00000029ff007e24 */ /* 0x000fca000f8e00ff */
[----:B------:R-:W-:-:S04]  /*92d0*/  SHF.L.U32 R0, R0, 0x1f, RZ ;  /* 0x0000001f00007819 */ /* 0x000fc800000006ff */
[----:B------:R2:W3:Y:S01]  /*92e0*/  SYNCS.PHASECHK.TRANS64.TRYWAIT P1, [UR5+0x30850], R0 ;  /* 0x03085000ff0075a7 */ /* 0x0004e20008020145 */
[----:B------:R-:W-:Y:S05]  /*92f0*/  @!P0 BRA `(.L_x_1275) ;  /* 0x0000000000048947 */ /* 0x000fea0003800000 */
[----:B------:R-:W-:Y:S01]  /*9300*/  BPT.TRAP 0x1 ;  /* 0x000000040000795c */ /* 0x000fe20000300000 */
.L_x_1275:
[----:B---3--:R-:W-:Y:S05]  /*9310*/  @P1 BRA `(.L_x_1276) ;  /* 0x0000000000081947 */ /* 0x008fea0003800000 */
[----:B------:R-:W3:Y:S02]  /*9320*/  SYNCS.PHASECHK.TRANS64.TRYWAIT P1, [UR5+0x30850], R0 ;  /* 0x03085000ff0075a7 */ /* 0x000ee40008020145 */
[----:B---3--:R-:W-:Y:S05]  /*9330*/  @!P1 BRA `(.L_x_1277) ;  /* 0x0000010400609947 */ /* 0x008fea0003800000 */
.L_x_1276:
        /* <DEDUP_REMOVED lines=30> */
.L_x_1278:
[----:B0-2---:R-:W-:Y:S01]  /*9520*/  FMUL.FTZ R0, R152, UR6 ;  /* 0x0000000698007c20 */ /* 0x005fe20008410000 */
        /* <DEDUP_REMOVED lines=39> */
[----:B------:R-:W-:Y:S01]  /*97a0*/  ULDC UR10, c[0x0][0x988] ;  /* 0x00026200000a7ab9 */ /* 0x000fe20000000800 */
[----:B------:R-:W2:Y:S01]  /*97b0*/  S2UR UR4, SR_CgaCtaId ;  /* 0x00000000000479c3 */ /* 0x000ea20000008800 */
[----:B------:R-:W-:-:S04]  /*97c0*/  UIADD3 UR7, UR7, 0x30840, URZ ;  /* 0x0003084007077890 */ /* 0x000fc8000fffe03f */
[----:B------:R-:W3:Y:S01]  /*97d0*/  MUFU.TANH R160, R160 ;  /* 0x000000a000a07308 */ /* 0x000ee20000002400 */
[----:B-1----:R-:W-:-:S07]  /*97e0*/  FMNMX.FTZ R2, R156, R2, !PT ;  /* 0x000000029c027209 */ /* 0x002fce0007810000 */
[----:B------:R-:W1:Y:S01]  /*97f0*/  MUFU.TANH R161, R161 ;  /* 0x000000a100a17308 */ /* 0x000e620000002400 */
[----:B0-----:R-:W-:-:S07]  /*9800*/  FMNMX.FTZ R2, R157, R2, !PT ;  /* 0x000000029d027209 */ /* 0x001fce0007810000 */
[----:B------:R-:W0:Y:S01]  /*9810*/  MUFU.TANH R164, R164 ;  /* 0x000000a400a47308 */ /* 0x000e220000002400 */
[----:B---3--:R-:W-:Y:S01]  /*9820*/  FMNMX.FTZ R2, R160, R2, !PT ;  /* 0x00000002a0027209 */ /* 0x008fe20007810000 */
[----:B--2---:R-:W-:-:S06]  /*9830*/  UPRMT UR7, UR4, 0x654, UR7 ;  /* 0x0000065404077896 */ /* 0x004fcc0008000007 */
[----:B------:R-:W2:Y:S01]  /*9840*/  MUFU.TANH R168, R168 ;  /* 0x000000a800a87308 */ /* 0x000ea20000002400 */
[----:B-1----:R-:W-:Y:S02]  /*9850*/  FMNMX.FTZ R2, R161, R2, !PT ;  /* 0x00000002a1027209 */ /* 0x002fe40007810000 */
[----:B------:R-:W-:Y:S05]  /*9860*/  SYNCS.ARRIVE.TRANS64.RED.A1T0 RZ, [UR7], RZ ;  /* 0x000000ffffff79a7 */ /* 0x000fea0008100407 */
        /* <DEDUP_REMOVED lines=17> */
[----:B-1----:R-:W-:-:S05]  /*9980*/  FMNMX.FTZ R3, R180, R3, !PT ;  /* 0x00000003b4037209 */ /* 0x002fca0007810000 */
[----:B------:R-:W1:Y:S02]  /*9990*/  SHFL.BFLY PT, R2, R3, 0x2, 0x1f ;  /* 0x0c401f0003027f89 */ /* 0x000e6400000e0000 */
[----:B------:R-:W3:Y:S08]  /*99a0*/  MUFU.TANH R158, R158 ;  /* 0x0000009e009e7308 */ /* 0x000ef00000002400 */
[----:B------:R-:W4:Y:S08]  /*99b0*/  MUFU.TANH R159, R159 ;  /* 0x0000009f009f7308 */ /* 0x000f300000002400 */
[----:B------:R-:W5:Y:S01]  /*99c0*/  MUFU.TANH R162, R162 ;  /* 0x000000a200a27308 */ /* 0x000f620000002400 */
[----:B-1----:R-:W-:-:S07]  /*99d0*/  FMNMX.FTZ R3, R3, R2, !PT ;  /* 0x0000000203037209 */ /* 0x002fce0007810000 */
[----:B------:R-:W1:Y:S01]  /*99e0*/  MUFU.TANH R163, R163 ;  /* 0x000000a300a37308 */ /* 0x000e620000002400 */
[----:B------:R-:W0:Y:S07]  /*99f0*/  SHFL.BFLY PT, R2, R3, 0x1, 0x1f ;  /* 0x0c201f0003027f89 */ /* 0x000e2e00000e0000 */
[----:B------:R-:W1:Y:S08]  /*9a00*/  MUFU.TANH R166, R166 ;  /* 0x000000a600a67308 */ /* 0x000e700000002400 */
[----:B------:R-:W1:Y:S08]  /*9a10*/  MUFU.TANH R167, R167 ;  /* 0x000000a700a77308 */ /* 0x000e700000002400 */
[----:B------:R-:W1:Y:S01]  /*9a20*/  MUFU.TANH R170, R170 ;  /* 0x000000aa00aa7308 */ /* 0x000e620000002400 */
[----:B0-----:R-:W-:-:S02]  /*9a30*/  FMNMX.FTZ R3, R3, R2, !PT ;  /* 0x0000000203037209 */ /* 0x001fc40007810000 */
[----:B------:R-:W-:-:S05]  /*9a40*/  FMNMX.FTZ R2, R154, R228, !PT ;  /* 0x000000e49a027209 */ /* 0x000fca0007810000 */
[----:B------:R-:W0:Y:S01]  /*9a50*/  MUFU.TANH R171, R171 ;  /* 0x000000ab00ab7308 */ /* 0x000e220000002400 */
[----:B--2---:R-:W-:Y:S01]  /*9a60*/  FMNMX.FTZ R2, R155, R2, !PT ;  /* 0x000000029b027209 */ /* 0x004fe20007810000 */
[----:B------:R-:W-:-:S03]  /*9a70*/  FADD.FTZ R187, -R3, R227 ;  /* 0x000000e303bb7221 */ /* 0x000fc60000010100 */
[----:B---3--:R-:W-:Y:S01]  /*9a80*/  FMNMX.FTZ R2, R158, R2, !PT ;  /* 0x000000029e027209 */ /* 0x008fe20007810000 */
[----:B------:R-:W-:Y:S02]  /*9a90*/  FMUL.FTZ R187, R187, UR10 ;  /* 0x0000000abbbb7c20 */ /* 0x000fe40008410000 */
[----:B------:R-:W2:Y:S01]  /*9aa0*/  MUFU.TANH R174, R174 ;  /* 0x000000ae00ae7308 */ /* 0x000ea20000002400 */
        /* <DEDUP_REMOVED lines=9> */
[----:B0-----:R-:W-:-:S04]  /*9b40*/  FMNMX.FTZ R2, R171, R2, !PT ;  /* 0x00000002ab027209 */ /* 0x001fc80007810000 */
[----:B--2---:R-:W-:-:S03]  /*9b50*/  FMNMX.FTZ R2, R174, R2, !PT ;  /* 0x00000002ae027209 */ /* 0x004fc60007810000 */
[----:B------:R-:W0:Y:S01]  /*9b60*/  MUFU.TANH R181, R181 ;  /* 0x000000b500b57308 */ /* 0x000e220000002400 */
[----:B---3--:R-:W-:-:S04]  /*9b70*/  FMNMX.FTZ R2, R175, R2, !PT ;  /* 0x00000002af027209 */ /* 0x008fc80007810000 */
[----:B-1----:R-:W-:-:S03]  /*9b80*/  FMNMX.FTZ R2, R178, R2, !PT ;  /* 0x00000002b2027209 */ /* 0x002fc60007810000 */
[----:B------:R-:W1:Y:S01]  /*9b90*/  MUFU.TANH R182, R182 ;  /* 0x000000b600b67308 */ /* 0x000e620000002400 */
[----:B----4-:R-:W-:-:S04]  /*9ba0*/  FMNMX.FTZ R2, R179, R2, !PT ;  /* 0x00000002b3027209 */ /* 0x010fc80007810000 */
[----:B0-----:R-:W-:-:S04]  /*9bb0*/  FMNMX.FTZ R2, R181, R2, !PT ;  /* 0x00000002b5027209 */ /* 0x001fc80007810000 */
[----:B-1----:R-:W-:-:S05]  /*9bc0*/  FMNMX.FTZ R2, R182, R2, !PT ;  /* 0x00000002b6027209 */ /* 0x002fca0007810000 */
[----:B------:R-:W0:Y:S02]  /*9bd0*/  SHFL.BFLY PT, R183, R2, 0x2, 0x1f ;  /* 0x0c401f0002b77f89 */ /* 0x000e2400000e0000 */
[----:B0-----:R-:W-:-:S05]  /*9be0*/  FMNMX.FTZ R2, R2, R183, !PT ;  /* 0x000000b702027209 */ /* 0x001fca0007810000 */
[----:B------:R-:W0:Y:S02]  /*9bf0*/  SHFL.BFLY PT, R183, R2, 0x1, 0x1f ;  /* 0x0c201f0002b77f89 */ /* 0x000e2400000e0000 */
[----:B0-----:R-:W-:Y:S01]  /*9c00*/  FMNMX.FTZ R2, R2, R183, !PT ;  /* 0x000000b702027209 */ /* 0x001fe20007810000 */
[----:B------:R-:W-:-:S04]  /*9c10*/  FMUL.FTZ R183, R3, UR10 ;  /* 0x0000000a03b77c20 */ /* 0x000fc80008410000 */
        /* <DEDUP_REMOVED lines=16> */
[C---:B------:R-:W-:Y:S01]  /*9d20*/  FMUL.FTZ R183, R2.reuse, UR10 ;  /* 0x0000000a02b77c20 */ /* 0x040fe20008410000 */
[----:B------:R-:W-:Y:S01]  /*9d30*/  FADD.FTZ R186, -R2, R228 ;  /* 0x000000e402ba7221 */ /* 0x000fe20000010100 */
[----:B------:R0:W-:Y:S02]  /*9d40*/  MUFU.EX2 R152, R187 ;  /* 0x000000bb00987308 */ /* 0x0001e40000000800 */
[--C-:B------:R-:W-:Y:S01]  /*9d50*/  FFMA.FTZ R154, R154, UR10, -R183.reuse ;  /* 0x0000000a9a9a7c23 */ /* 0x100fe200080108b7 */
[----:B------:R-:W-:Y:S01]  /*9d60*/  FMUL.FTZ R186, R186, UR10 ;  /* 0x0000000ababa7c20 */ /* 0x000fe20008410000 */
[--C-:B------:R-:W-:Y:S01]  /*9d70*/  FFMA.FTZ R155, R155, UR10, -R183.reuse ;  /* 0x0000000a9b9b7c23 */ /* 0x100fe200080108b7 */
[--C-:B------:R-:W-:Y:S01]  /*9d80*/  FFMA.FTZ R158, R158, UR10, -R183.reuse ;  /* 0x0000000a9e9e7c23 */ /* 0x100fe200080108b7 */
[--C-:B------:R-:W-:Y:S01]  /*9d90*/  FFMA.FTZ R159, R159, UR10, -R183.reuse ;  /* 0x0000000a9f9f7c23 */ /* 0x100fe200080108b7 */
[--C-:B------:R-:W-:Y:S01]  /*9da0*/  FFMA.FTZ R162, R162, UR10, -R183.reuse ;  /* 0x0000000aa2a27c23 */ /* 0x100fe200080108b7 */
[----:B------:R-:W1:Y:S01]  /*9db0*/  MUFU.EX2 R184, R184 ;  /* 0x000000b800b87308 */ /* 0x000e620000000800 */
[--C-:B------:R-:W-:Y:S01]  /*9dc0*/  FFMA.FTZ R163, R163, UR10, -R183.reuse ;  /* 0x0000000aa3a37c23 */ /* 0x100fe200080108b7 */
[--C-:B------:R-:W-:Y:S01]  /*9dd0*/  FFMA.FTZ R166, R166, UR10, -R183.reuse ;  /* 0x0000000aa6a67c23 */ /* 0x100fe200080108b7 */
[--C-:B0-----:R-:W-:Y:S01]  /*9de0*/  FFMA.FTZ R187, R182, UR10, -R183.reuse ;  /* 0x0000000ab6bb7c23 */ /* 0x101fe200080108b7 */
        /* <DEDUP_REMOVED lines=8> */
[----:B------:R-:W-:-:S04]  /*9e70*/  FFMA.FTZ R181, R181, UR10, -R183 ;  /* 0x0000000ab5b57c23 */ /* 0x000fc800080108b7 */
[----:B------:R-:W0:Y:S01]  /*9e80*/  MUFU.EX2 R154, R154 ;  /* 0x0000009a009a7308 */ /* 0x000e220000000800 */
[----:B-1----:R-:W-:-:S07]  /*9e90*/  FFMA.FTZ R19, R152, R19, R184 ;  /* 0x0000001398137223 */ /* 0x002fce00000100b8 */
[----:B------:R-:W1:Y:S08]  /*9ea0*/  MUFU.EX2 R185, R185 ;  /* 0x000000b900b97308 */ /* 0x000e700000000800 */
[----:B------:R-:W2:Y:S01]  /*9eb0*/  MUFU.EX2 R155, R155 ;  /* 0x0000009b009b7308 */ /* 0x000ea20000000800 */
[----:B0-----:R-:W-:-:S07]  /*9ec0*/  FFMA.FTZ R18, R0, R18, R154 ;  /* 0x0000001200127223 */ /* 0x001fce000001009a */
        /* <DEDUP_REMOVED lines=55> */
[----:B-1----:R-:W-:Y:S01]  /*a240*/  FADD.FTZ R182, R181, R19 ;  /* 0x00000013b5b67221 */ /* 0x002fe20000010000 */
[----:B--2---:R-:W-:-:S03]  /*a250*/  FADD.FTZ R19, R180, R18 ;  /* 0x00000012b4137221 */ /* 0x004fc60000010000 */
[----:B0-----:R-:W-:Y:S01]  /*a260*/  FADD.FTZ R18, R187, R182 ;  /* 0x000000b6bb127221 */ /* 0x001fe20000010000 */
[----:B------:R-:W-:Y:S06]  /*a270*/  @!P0 BRA `(.L_x_1279) ;  /* 0x0000000000048947 */ /* 0x000fec0003800000 */
[----:B------:R-:W-:Y:S01]  /*a280*/  BPT.TRAP 0x1 ;  /* 0x000000040000795c */ /* 0x000fe20000300000 */
.L_x_1279:
        /* <DEDUP_REMOVED lines=27> */
.L_x_1269:
[----:B------:R-:W-:-:S13]  /*a440*/  R2UR UR4, R200 ;  /* 0x00000000c80472ca */ /* 0x000fda00000e0000 */
[----:B------:R-:W-:-:S13]  /*a450*/  ISETP.GE.AND P1, PT, R21, UR4, PT ;  /* 0x0000000415007c0c */ /* 0x000fda000bf26270 */
[----:B------:R-:W-:Y:S05]  /*a460*/  @!P1 BRA `(.L_x_1281) ;  /* 0x0000002c00c09947 */ /* 0x000fea0003800000 */
[----:B------:R-:W-:Y:S01]  /*a470*/  IMAD.MOV.U32 R227, RZ, RZ, R2 ;  /* 0x000000ffffe37224 */ /* 0x000fe200078e0002 */
[----:B------:R-:W-:Y:S01]  /*a480*/  UMOV UR6, UR38 ;  /* 0x0000002600067c82 */ /* 0x000fe20008000000 */
[----:B------:R-:W-:Y:S01]  /*a490*/  IMAD.MOV.U32 R228, RZ, RZ, R3 ;  /* 0x000000ffffe47224 */ /* 0x000fe200078e0003 */
[----:B------:R-:W-:Y:S01]  /*a4a0*/  UMOV UR4, UR39 ;  /* 0x0000002700047c82 */ /* 0x000fe20008000000 */
[----:B------:R-:W-:Y:S01]  /*a4b0*/  ULDC UR41, c[0x0][0x9e4] ;  /* 0x0002790000297ab9 */ /* 0x000fe20000000800 */
[----:B------:R-:W-:-:S05]  /*a4c0*/  ULDC UR54, c[0x0][0x9dc] ;  /* 0x0002770000367ab9 */ /* 0x000fca0000000800 */
.L_x_1300:
[----:B------:R-:W-:-:S04]  /*a4d0*/  UIADD3 UR7, UR4, 0x1, URZ ;  /* 0x0000000104077890 */ /* 0x000fc8000fffe03f */
[----:B------:R-:W-:-:S04]  /*a4e0*/  UISETP.NE.AND UP0, UPT, UR7, 0x2, UPT ;  /* 0x000000020700788c */ /* 0x000fc8000bf05270 */
[----:B------:R-:W-:Y:S02]  /*a4f0*/  USEL UR7, UR7, URZ, UP0 ;  /* 0x0000003f07077287 */ /* 0x000fe40008000000 */
[----:B------:R-:W-:-:S04]  /*a500*/  USEL UR38, URZ, 0x1, UP0 ;  /* 0x000000013f267887 */ /* 0x000fc80008000000 */
[----:B------:R-:W-:Y:S01]  /*a510*/  ULOP3.LUT UR38, UR6, UR38, URZ, 0x3c, !UPT ;  /* 0x0000002606267292 */ /* 0x000fe2000f8e3c3f */
[----:B------:R-:W-:Y:S01]  /*a520*/  UMOV UR39, UR7 ;  /* 0x0000000700277c82 */ /* 0x000fe20008000000 */
[----:B------:R-:W-:Y:S10]  /*a530*/  @!P0 BRA `(.L_x_1282) ;  /* 0x0000000000048947 */ /* 0x000ff40003800000 */
[----:B------:R-:W-:Y:S01]  /*a540*/  BPT.TRAP 0x1 ;  /* 0x000000040000795c */ /* 0x000fe20000300000 */
.L_x_1282:
[----:B------:R-:W-:Y:S01]  /*a550*/  ULEA UR5, UR39, UR40, 0x3 ;  /* 0x0000002827057291 */ /* 0x000fe2000f8e183f */
[----:B------:R-:W-:-:S05]  /*a560*/  IMAD.U32 R2, RZ, RZ, UR38 ;  /* 0x00000026ff027e24 */ /* 0x000fca000f8e00ff */
[----:B------:R-:W-:-:S04]  /*a570*/  SHF.L.U32 R2, R2, 0x1f, RZ ;  /* 0x0000001f02027819 */ /* 0x000fc800000006ff */
[----:B------:R0:W1:Y:S01]  /*a580*/  SYNCS.PHASECHK.TRANS64.TRYWAIT P1, [UR5+0x30830], R2 ;  /* 0x03083002ff0075a7 */ /* 0x0000620008020145 */
[----:B------:R-:W-:Y:S05]  /*a590*/  @!P0 BRA `(.L_x_1283) ;  /* 0x0000000000048947 */ /* 0x000fea0003800000 */
[----:B------:R-:W-:Y:S01]  /*a5a0*/  BPT.TRAP 0x1 ;  /* 0x000000040000795c */ /* 0x000fe20000300000 */
.L_x_1283:
[-C--:B------:R-:W-:Y:S01]  /*a5b0*/  FMUL.FTZ R24, R24, R152.reuse ;  /* 0x0000009818187220 */ /* 0x080fe20000410000 */
[----:B------:R-:W-:Y:S01]  /*a5c0*/  FMUL.FTZ R25, R25, R152 ;  /* 0x0000009819197220 */ /* 0x000fe20000410000 */
[----:B-1----:R-:W-:Y:S06]  /*a5d0*/  @P1 BRA `(.L_x_1284) ;  /* 0x0000000000081947 */ /* 0x002fec0003800000 */
[----:B------:R-:W1:Y:S02]  /*a5e0*/  SYNCS.PHASECHK.TRANS64.TRYWAIT P1, [UR5+0x30830], R2 ;  /* 0x03083002ff0075a7 */ /* 0x000e640008020145 */
[----:B-1----:R-:W-:Y:S05]  /*a5f0*/  @!P1 BRA `(.L_x_1285) ;  /* 0x000000f000c89947 */ /* 0x002fea0003800000 */
.L_x_1284:
        /* <DEDUP_REMOVED lines=226> */
.L_x_1286:
[----:B------:R-:W-:Y:S01]  /*b420*/  ULEA UR5, UR4, UR40, 0x3 ;  /* 0x0000002804057291 */ /* 0x000fe2000f8e183f */
[----:B------:R-:W-:-:S05]  /*b430*/  IMAD.U32 R0, RZ, RZ, UR6 ;  /* 0x00000006ff007e24 */ /* 0x000fca000f8e00ff */
[----:B------:R-:W-:-:S04]  /*b440*/  SHF.L.U32 R0, R0, 0x1f, RZ ;  /* 0x0000001f00007819 */ /* 0x000fc800000006ff */
[----:B------:R2:W3:Y:S01]  /*b450*/  SYNCS.PHASECHK.TRANS64.TRYWAIT P1, [UR5+0x30850], R0 ;  /* 0x03085000ff0075a7 */ /* 0x0004e20008020145 */
[----:B------:R-:W-:Y:S05]  /*b460*/  @!P0 BRA `(.L_x_1287) ;  /* 0x0000000000048947 */ /* 0x000fea0003800000 */
[----:B------:R-:W-:Y:S01]  /*b470*/  BPT.TRAP 0x1 ;  /* 0x000000040000795c */ /* 0x000fe20000300000 */
.L_x_1287:
[----:B---3--:R-:W-:Y:S05]  /*b480*/  @P1 BRA `(.L_x_1288) ;  /* 0x0000000000081947 */ /* 0x008fea0003800000 */
[----:B------:R-:W3:Y:S02]  /*b490*/  SYNCS.PHASECHK.TRANS64.TRYWAIT P1, [UR5+0x30850], R0 ;  /* 0x03085000ff0075a7 */ /* 0x000ee40008020145 */
[----:B---3--:R-:W-:Y:S05]  /*b4a0*/  @!P1 BRA `(.L_x_1289) ;  /* 0x000000e400349947 */ /* 0x008fea0003800000 */
.L_x_1288:
        /* <DEDUP_REMOVED lines=30> */
.L_x_1290:
[----:B------:R-:W-:Y:S01]  /*b690*/  R2UR UR4, R22 ;  /* 0x00000000160472ca */ /* 0x000fe200000e0000 */
[----:B------:R-:W3:Y:S01]  /*b6a0*/  S2UR UR10, SR_CgaCtaId ;  /* 0x00000000000a79c3 */ /* 0x000ee20000008800 */
[----:B------:R-:W-:Y:S01]  /*b6b0*/  VIADD R188, R23, UR61 ;  /* 0x0000003d17bc7c36 */ /* 0x000fe20008000000 */
[----:B------:R-:W-:Y:S01]  /*b6c0*/  ULDC UR6, c[0x0][0x9d8] ;  /* 0x0002760000067ab9 */ /* 0x000fe20000000800 */
[----:B------:R-:W-:Y:S01]  /*b6d0*/  UISETP.NE.AND UP0, UPT, UR60, URZ, UPT ;  /* 0x0000003f3c00728c */ /* 0x000fe2000bf05270 */
[----:B0-2---:R-:W-:Y:S01]  /*b6e0*/  FMUL.FTZ R0, R152, UR6 ;  /* 0x0000000698007c20 */ /* 0x005fe20008410000 */
[----:B-1----:R-:W-:Y:S01]  /*b6f0*/  FMUL.FTZ R2, R154, UR6 ;  /* 0x000000069a027c20 */ /* 0x002fe20008410000 */
[----:B------:R-:W-:Y:S01]  /*b700*/  FMUL.FTZ R154, R155, UR6 ;  /* 0x000000069b9a7c20 */ /* 0x000fe20008410000 */
[----:B------:R-:W-:Y:S01]  /*b710*/  FMUL.FTZ R184, R156, UR6 ;  /* 0x000000069cb87c20 */ /* 0x000fe20008410000 */
[----:B------:R-:W-:Y:S01]  /*b720*/  FMUL.FTZ R155, R158, UR6 ;  /* 0x000000069e9b7c20 */ /* 0x000fe20008410000 */
[----:B------:R-:W-:Y:S01]  /*b730*/  FMUL.FTZ R156, R159, UR6 ;  /* 0x000000069f9c7c20 */ /* 0x000fe20008410000 */
[----:B------:R-:W-:Y:S01]  /*b740*/  FMUL.FTZ R158, R162, UR6 ;  /* 0x00000006a29e7c20 */ /* 0x000fe20008410000 */
[----:B------:R-:W-:Y:S01]  /*b750*/  FMUL.FTZ R159, R163, UR6 ;  /* 0x00000006a39f7c20 */ /* 0x000fe20008410000 */
[----:B------:R-:W-:Y:S01]  /*b760*/  UISETP.NE.AND UP1, UPT, UR4, URZ, UPT ;  /* 0x0000003f0400728c */ /* 0x000fe2000bf25270 */
[----:B------:R-:W-:Y:S01]  /*b770*/  FMUL.FTZ R162, R167, UR6 ;  /* 0x00000006a7a27c20 */ /* 0x000fe20008410000 */
[----:B------:R-:W-:Y:S01]  /*b780*/  FMUL.FTZ R163, R166, UR6 ;  /* 0x00000006a6a37c20 */ /* 0x000fe20008410000 */
[----:B------:R-:W-:Y:S01]  /*b790*/  FMUL.FTZ R167, R168, UR6 ;  /* 0x00000006a8a77c20 */ /* 0x000fe20008410000 */
        /* <DEDUP_REMOVED lines=21> */
[----:B------:R-:W-:Y:S01]  /*b8f0*/  ULEA UR4, UR7, UR40, 0x3 ;  /* 0x0000002807047291 */ /* 0x000fe2000f8e183f */
[----:B------:R-:W-:Y:S01]  /*b900*/  FMUL.FTZ R169, R169, UR6 ;  /* 0x00000006a9a97c20 */ /* 0x000fe20008410000 */
[----:B------:R-:W-:Y:S01]  /*b910*/  FMUL.FTZ R173, R173, UR6 ;  /* 0x00000006adad7c20 */ /* 0x000fe20008410000 */
[----:B------:R-:W-:Y:S01]  /*b920*/  FMUL.FTZ R176, R176, UR6 ;  /* 0x00000006b0b07c20 */ /* 0x000fe20008410000 */
[----:B------:R-:W-:Y:S01]  /*b930*/  UIADD3 UR4, UR4, 0x30840, URZ ;  /* 0x0003084004047890 */ /* 0x000fe2000fffe03f */
[----:B------:R-:W0:Y:S01]  /*b940*/  SHFL.IDX PT, R189, R188, RZ, 0x1c1f ;  /* 0x001c1fffbcbd7589 */ /* 0x000e2200000e0000 */
[----:B------:R-:W-:-:S02]  /*b950*/  IMAD.SHL.U32 R175, R21, 0x40, RZ ;  /* 0x0000004015af7824 */ /* 0x000fc400078e00ff */
[----:B------:R-:W-:Y:S01]  /*b960*/  FMUL.FTZ R180, R181, UR6 ;  /* 0x00000006b5b47c20 */ /* 0x000fe20008410000 */
[----:B---3--:R-:W-:Y:S01]  /*b970*/  UPRMT UR4, UR10, 0x654, UR4 ;  /* 0x000006540a047896 */ /* 0x008fe20008000004 */
[----:B------:R-:W-:Y:S01]  /*b980*/  FMUL.FTZ R177, R182, UR6 ;  /* 0x00000006b6b17c20 */ /* 0x000fe20008410000 */
[----:B------:R-:W-:Y:S01]  /*b990*/  FMUL.FTZ R178, R183, UR6 ;  /* 0x00000006b7b27c20 */ /* 0x000fe20008410000 */
[----:B------:R-:W-:Y:S01]  /*b9a0*/  PLOP3.LUT P1, PT, PT, PT, UP0, 0x40, 0x0 ;  /* 0x000000000000781c */ /* 0x000fe20003f2e808 */
[----:B------:R-:W-:Y:S01]  /*b9b0*/  IMAD.U32 R152, RZ, RZ, UR42 ;  /* 0x0000002aff987e24 */ /* 0x000fe2000f8e00ff */
[----:B------:R-:W-:Y:S01]  /*b9c0*/  IADD3 R153, -R17, 0x1, -R175 ;  /* 0x0000000111997810 */ /* 0x000fe20007ffe9af */
[----:B------:R-:W1:Y:S01]  /*b9d0*/  MUFU.TANH R0, R0 ;  /* 0x0000000000007308 */ /* 0x000e620000002400 */
[----:B------:R-:W-:Y:S02]  /*b9e0*/  ULDC UR6, c[0x0][0x9e0] ;  /* 0x0002780000067ab9 */ /* 0x000fe40000000800 */
[----:B------:R-:W-:Y:S01]  /*b9f0*/  SYNCS.ARRIVE.TRANS64.RED.A1T0 RZ, [UR4], RZ ;  /* 0x000000ffffff79a7 */ /* 0x000fe20008100404 */
[----:B------:R-:W-:Y:S01]  /*ba00*/  ULOP3.LUT UR4, URZ, UR54, URZ, 0x33, !UPT ;  /* 0x000000363f047292 */ /* 0x000fe2000f8e333f */
[----:B------:R-:W-:-:S03]  /*ba10*/  IADD3 R152, -R152, UR43, R153 ;  /* 0x0000002b98987c10 */ /* 0x000fc6000fffe199 */
[----:B------:R-:W2:Y:S02]  /*ba20*/  MUFU.TANH R3, R3 ;  /* 0x0000000300037308 */ /* 0x000ea40000002400 */
[C---:B------:R-:W-:Y:S02]  /*ba30*/  VIADD R187, R152.reuse, UR6 ;  /* 0x0000000698bb7c36 */ /* 0x040fe40008000000 */
[----:B------:R-:W-:Y:S02]  /*ba40*/  VIADD R183, R152, UR4 ;  /* 0x0000000498b77c36 */ /* 0x000fe40008000000 */
[--C-:B0-----:R-:W-:Y:S02]  /*ba50*/  IMAD.IADD R182, R187, 0x1, R189.reuse ;  /* 0x00000001bbb67824 */ /* 0x101fe400078e02bd */
        /* <DEDUP_REMOVED lines=45> */
.L_x_1293:
[----:B------:R-:W-:-:S05]  /*bd30*/  IMAD.U32 R190, RZ, RZ, UR41 ;  /* 0x00000029ffbe7e24 */ /* 0x000fca000f8e00ff */
[----:B------:R-:W-:-:S13]  /*bd40*/  ISETP.NE.AND P1, PT, R190, 0x1, PT ;  /* 0x00000001be00780c */ /* 0x000fda0003f25270 */
[----:B------:R-:W1:Y:S02]  /*bd50*/  @P1 LDC.64 R152, c[0x0][0x9e8] ;  /* 0x00027a00ff981b82 */ /* 0x000e640000000a00 */
[----:B-1----:R-:W-:-:S05]  /*bd60*/  @P1 IMAD.HI.U32 R152, R189, R152, RZ ;  /* 0x00000098bd981227 */ /* 0x002fca00078e00ff */
[----:B------:R-:W-:-:S07]  /*bd70*/  @P1 SHF.R.U32.HI R189, RZ, R153, R152 ;  /* 0x00000099ffbd1219 */ /* 0x000fce0000011698 */
.L_x_1294:
[----:B------:R-:W-:Y:S05]  /*bd80*/  BSYNC B0 ;  /* 0x0000000000007941 */ /* 0x000fea0003800000 */
.L_x_1292:
[----:B------:R-:W-:-:S04]  /*bd90*/  IMAD R189, R189, R190, -R175 ;  /* 0x000000bebdbd7224 */ /* 0x000fc800078e0aaf */
[----:B------:R-:W-:-:S05]  /*bda0*/  IMAD.IADD R189, R189, 0x1, -R17 ;  /* 0x00000001bdbd7824 */ /* 0x000fca00078e0a11 */
[----:B------:R-:W-:Y:S02]  /*bdb0*/  VIMNMX R181, R181, R189, !PT ;  /* 0x000000bdb5b57248 */ /* 0x000fe40007fe0100 */
[----:B------:R-:W-:-:S07]  /*bdc0*/  VIADDMNMX R182, R189, R190, R182, PT ;  /* 0x000000bebdb67246 */ /* 0x000fce00038001b6 */
.L_x_1291:
        /* <DEDUP_REMOVED lines=68> */
.L_x_1297:
[----:B------:R-:W-:-:S05]  /*c210*/  IMAD.U32 R181, RZ, RZ, UR41 ;  /* 0x00000029ffb57e24 */ /* 0x000fca000f8e00ff */
[----:B------:R-:W-:-:S13]  /*c220*/  ISETP.NE.AND P2, PT, R181, 0x1, PT ;  /* 0x00000001b500780c */ /* 0x000fda0003f45270 */
[----:B------:R-:W0:Y:S02]  /*c230*/  @P2 LDC.64 R152, c[0x0][0x9e8] ;  /* 0x00027a00ff982b82 */ /* 0x000e240000000a00 */
[----:B0-----:R-:W-:-:S05]  /*c240*/  @P2 IMAD.HI.U32 R152, R3, R152, RZ ;  /* 0x0000009803982227 */ /* 0x001fca00078e00ff */
[----:B------:R-:W-:-:S07]  /*c250*/  @P2 SHF.R.U32.HI R3, RZ, R153, R152 ;  /* 0x00000099ff032219 */ /* 0x000fce0000011698 */
.L_x_1298:
[----:B------:R-:W-:Y:S05]  /*c260*/  BSYNC B0 ;  /* 0x0000000000007941 */ /* 0x000fea0003800000 */
.L_x_1296:
[----:B------:R-:W-:-:S04]  /*c270*/  IMAD R3, R3, R181, -R175 ;  /* 0x000000b503037224 */ /* 0x000fc800078e0aaf */
[----:B------:R-:W-:-:S05]  /*c280*/  IMAD.IADD R3, R3, 0x1, -R17 ;  /* 0x0000000103037824 */ /* 0x000fca00078e0a11 */
[----:B------:R-:W-:Y:S02]  /*c290*/  VIMNMX R183, R183, R3, !PT ;  /* 0x00000003b7b77248 */ /* 0x000fe40007fe0100 */
[----:B------:R-:W-:-:S07]  /*c2a0*/  VIADDMNMX R187, R3, R181, R187, PT ;  /* 0x000000b503bb7246 */ /* 0x000fce00038001bb */
.L_x_1295:
        /* <DEDUP_REMOVED lines=240> */
.L_x_1299:
[----:B------:R-:W0:Y:S01]  /*d1b0*/  S2UR UR6, SR_CgaCtaId ;  /* 0x00000000000679c3 */ /* 0x000e220000008800 */
[----:B------:R-:W-:Y:S01]  /*d1c0*/  R2UR UR4, R200 ;  /* 0x00000000c80472ca */ /* 0x000fe200000e0000 */
[----:B------:R-:W-:Y:S01]  /*d1d0*/  UIADD3 UR5, UR5, 0x30860, URZ ;  /* 0x0003086005057890 */ /* 0x000fe2000fffe03f */
[----:B------:R-:W-:Y:S01]  /*d1e0*/  F2FP.F16.F32.PACK_AB R198, R157, R184 ;  /* 0x000000b89dc6723e */ /* 0x000fe200000000ff */
[----:B------:R-:W-:Y:S01]  /*d1f0*/  IMAD.MOV.U32 R227, RZ, RZ, R2 ;  /* 0x000000ffffe37224 */ /* 0x000fe200078e0002 */
[----:B------:R-:W-:Y:S01]  /*d200*/  F2FP.F16.F32.PACK_AB R196, R188, R196 ;  /* 0x000000c4bcc4723e */ /* 0x000fe200000000ff */
[----:B------:R-:W-:Y:S01]  /*d210*/  IMAD.MOV.U32 R228, RZ, RZ, R3 ;  /* 0x000000ffffe47224 */ /* 0x000fe200078e0003 */
[----:B------:R-:W-:Y:S02]  /*d220*/  F2FP.F16.F32.PACK_AB R194, R185, R164 ;  /* 0x000000a4b9c2723e */ /* 0x000fe400000000ff */
[----:B------:R-:W-:Y:S02]  /*d230*/  F2FP.F16.F32.PACK_AB R184, R186, R176 ;  /* 0x000000b0bab8723e */ /* 0x000fe400000000ff */
[----:B------:R-:W-:-:S02]  /*d240*/  F2FP.F16.F32.PACK_AB R197, R154, R175 ;  /* 0x000000af9ac5723e */ /* 0x000fc400000000ff */
[----:B------:R-:W-:Y:S02]  /*d250*/  F2FP.F16.F32.PACK_AB R199, R156, R155 ;  /* 0x0000009b9cc7723e */ /* 0x000fe400000000ff */
[----:B------:R-:W-:Y:S01]  /*d260*/  ISETP.GT.AND P1, PT, R21, UR4, PT ;  /* 0x0000000415007c0c */ /* 0x000fe2000bf24270 */
[----:B------:R-:W-:Y:S01]  /*d270*/  UMOV UR4, UR39 ;  /* 0x0000002700047c82 */ /* 0x000fe20008000000 */
[----:B------:R-:W-:Y:S01]  /*d280*/  F2FP.F16.F32.PACK_AB R192, R161, R160 ;  /* 0x000000a0a1c0723e */ /* 0x000fe200000000ff */
[----:B------:R-:W-:Y:S01]  /*d290*/  VIADD R21, R21, 0xffffffff ;  /* 0xffffffff15157836 */ /* 0x000fe20000000000 */
        /* <DEDUP_REMOVED lines=13> */
.L_x_1281:
        /* <DEDUP_REMOVED lines=131> */
.L_x_1301:
[----:B------:R-:W-:Y:S01]  /*dba0*/  ULEA UR5, UR39, UR40, 0x3 ;  /* 0x0000002827057291 */ /* 0x000fe2000f8e183f */
[----:B------:R-:W-:-:S05]  /*dbb0*/  IMAD.U32 R0, RZ, RZ, UR38 ;  /* 0x00000026ff007e24 */ /* 0x000fca000f8e00ff */
[----:B------:R-:W-:-:S04]  /*dbc0*/  SHF.L.U32 R0, R0, 0x1f, RZ ;  /* 0x0000001f00007819 */ /* 0x000fc800000006ff */
[----:B------:R0:W1:Y:S01]  /*dbd0*/  SYNCS.PHASECHK.TRANS64.TRYWAIT P1, [UR5+0x30850], R0 ;  /* 0x03085000ff0075a7 */ /* 0x0000620008020145 */
[----:B------:R-:W-:Y:S05]  /*dbe0*/  @!P0 BRA `(.L_x_1302) ;  /* 0x0000000000048947 */ /* 0x000fea0003800000 */
[----:B------:R-:W-:Y:S01]  /*dbf0*/  BPT.TRAP 0x1 ;  /* 0x000000040000795c */ /* 0x000fe20000300000 */
.L_x_1302:
[----:B-1----:R-:W-:Y:S05]  /*dc00*/  @P1 BRA `(.L_x_1303) ;  /* 0x0000000000081947 */ /* 0x002fea0003800000 */
[----:B------:R-:W1:Y:S02]  /*dc10*/  SYNCS.PHASECHK.TRANS64.TRYWAIT P1, [UR5+0x30850], R0 ;  /* 0x03085000ff0075a7 */ /* 0x000e640008020145 */
[----:B-1----:R-:W-:Y:S05]  /*dc20*/  @!P1 BRA `(.L_x_1304) ;  /* 0x000000bc006c9947 */ /* 0x002fea0003800000 */
.L_x_1303:
[----:B------:R-:W-:Y:S01]  /*dc30*/  UIADD3 UR40, UR40, 0x400, URZ ;  /* 0x0000040028287890 */ /* 0x000fe2000fffe03f */
[----:B------:R-:W-:Y:S01]  /*dc40*/  WARPGROUP.ARRIVE ;  /* 0x00000000000079c5 */ /* 0x000fe20000000000 */
[----:B------:R-:W-:Y:S01]  /*dc50*/  UMOV UR7, 0x40000040 ;  /* 0x4000004000077882 */ /* 0x000fe20000000000 */
[----:B01----:R-:W0:Y:S01]  /*dc60*/  SHFL.BFLY PT, R0, R19, 0x2, 0x1f ;  /* 0x0c401f0013007f89 */ /* 0x003e2200000e0000 */
[----:B------:R-:W-:Y:S01]  /*dc70*/  USHF.R.U32.HI UR40, URZ, 0x4, UR40 ;  /* 0x000000043f287899 */ /* 0x000fe20008011628 */
[----:B------:R-:W-:Y:S02]  /*dc80*/  IMAD.MOV.U32 R6, RZ, RZ, RZ ;  /* 0x000000ffff067224 */ /* 0x000fe400078e00ff */
[----:B------:R-:W1:Y:S01]  /*dc90*/  SHFL.BFLY PT, R5, R18, 0x2, 0x1f ;  /* 0x0c401f0012057f89 */ /* 0x000e6200000e0000 */
[----:B------:R-:W-:Y:S01]  /*dca0*/  ULOP3.LUT UR40, UR40, 0x3fff, URZ, 0xc0, !UPT ;  /* 0x00003fff28287892 */ /* 0x000fe2000f8ec03f */
[----:B------:R-:W-:Y:S02]  /*dcb0*/  IMAD.U32 R8, RZ, RZ, UR10 ;  /* 0x0000000aff087e24 */ /* 0x000fe4000f8e00ff */
[----:B------:R-:W-:Y:S01]  /*dcc0*/  IMAD.U32 R12, RZ, RZ, UR10 ;  /* 0x0000000aff0c7e24 */ /* 0x000fe2000f8e00ff */
[----:B------:R-:W-:-:S04]  /*dcd0*/  ULOP3.LUT UR4, UR40, 0x2000000, URZ, 0xfc, !UPT ;  /* 0x0200000028047892 */ /* 0x000fc8000f8efc3f */
[----:B------:R-:W-:-:S07]  /*dce0*/  ULEA UR4, UR39, UR4, 0xb ;  /* 0x0000000427047291 */ /* 0x000fce000f8e583f */
[----:B------:R-:W-:Y:S02]  /*dcf0*/  UMOV UR6, UR4 ;  /* 0x0000000400067c82 */ /* 0x000fe40008000000 */
[----:B------:R-:W-:Y:S01]  /*dd00*/  HGMMA.64x256x16.F32 R24, R196, gdesc[UR4].tnspB, R24, gsb0 ;  /* 0x43e00004c4187df0 */ /* 0x000fe20008000818 */
[----:B------:R-:W-:Y:S01]  /*dd10*/  UIADD3 UR6, UR4, 0x80, URZ ;  /* 0x0000008004067890 */ /* 0x000fe2000fffe03f */
[----:B0-----:R-:W-:Y:S01]  /*dd20*/  FADD.FTZ R0, R0, R19 ;  /* 0x0000001300007221 */ /* 0x001fe20000010000 */
[----:B------:R-:W-:Y:S01]  /*dd30*/  UMOV UR7, 0x40000040 ;  /* 0x4000004000077882 */ /* 0x000fe20000000000 */
[----:B-1----:R-:W-:-:S03]  /*dd40*/  FADD.FTZ R4, R5, R18 ;  /* 0x0000001205047221 */ /* 0x002fc60000010000 */
[----:B------:R-:W0:Y:S04]  /*dd50*/  SHFL.BFLY PT, R5, R0, 0x1, 0x1f ;  /* 0x0c201f0000057f89 */ /* 0x000e2800000e0000 */
[----:B------:R-:W1:Y:S01]  /*dd60*/  SHFL.BFLY PT, R7, R4, 0x1, 0x1f ;  /* 0x0c201f0004077f89 */ /* 0x000e6200000e0000 */
[----:B0-----:R-:W-:Y:S01]  /*dd70*/  FADD.FTZ R10, R0, R5 ;  /* 0x00000005000a7221 */ /* 0x001fe20000010000 */
[----:B------:R-:W-:Y:S02]  /*dd80*/  IMAD.MOV.U32 R5, RZ, RZ, RZ ;  /* 0x000000ffff057224 */ /* 0x000fe400078e00ff */
[----:B------:R-:W-:Y:S02]  /*dd90*/  IMAD.MOV.U32 R0, RZ, RZ, -0x800000 ;  /* 0xff800000ff007424 */ /* 0x000fe400078e00ff */
[----:B-1----:R-:W-:Y:S01]  /*dda0*/  FADD.FTZ R11, R4, R7 ;  /* 0x00000007040b7221 */ /* 0x002fe20000010000 */
[----:B------:R-:W-:Y:S01]  /*ddb0*/  FSETP.NE.FTZ.AND P1, PT, R10, RZ, PT ;  /* 0x000000ff0a00720b */ /* 0x000fe20003f35000 */
[----:B------:R-:W-:-:S03]  /*ddc0*/  IMAD.MOV.U32 R4, RZ, RZ, -0x800000 ;  /* 0xff800000ff047424 */ /* 0x000fc600078e00ff */
        /* <DEDUP_REMOVED lines=30> */
.L_x_1305:
[----:B------:R-:W2:Y:S01]  /*dfb0*/  LDL.LU R2, [R1+0x14] ;  /* 0x0000140001027983 */ /* 0x000ea20000300800 */
[----:B------:R-:W-:Y:S01]  /*dfc0*/  UIADD3 UR4, UR5, 0x30860, URZ ;  /* 0x0003086005047890 */ /* 0x000fe2000fffe03f */
[----:B------:R-:W0:Y:S01]  /*dfd0*/  S2UR UR5, SR_CgaCtaId ;  /* 0x00000000000579c3 */ /* 0x000e220000008800 */
        /* <DEDUP_REMOVED lines=33> */
[----:B------:R-:W-:Y:S01]  /*e1f0*/  USEL UR4, URZ, 0x1, UP0 ;  /* 0x000000013f047887 */ /* 0x000fe20008000000 */
        /* <DEDUP_REMOVED lines=100> */
[----:B------:R-:W-:-:S02]  /*e840*/  USEL UR39, UR39, URZ, UP0 ;  /* 0x0000003f27277287 */ /* 0x000fc40008000000 */
[----:B------:R-:W-:Y:S01]  /*e850*/  ULOP3.LUT UR38, UR38, UR4, URZ, 0x3c, !UPT ;  /* 0x0000000426267292 */ /* 0x000fe2000f8e3c3f */
[----:B--2---:R-:W-:-:S13]  /*e860*/  R2UR UR6, R2 ;  /* 0x00000000020672ca */ /* 0x004fda00000e0000 */
[----:B------:R-:W-:-:S06]  /*e870*/  UIADD3 UR6, UR6, 0x1, URZ ;  /* 0x0000000106067890 */ /* 0x000fcc000fffe03f */
[----:B------:R-:W-:-:S05]  /*e880*/  IMAD.U32 R2, RZ, RZ, UR6 ;  /* 0x00000006ff027e24 */ /* 0x000fca000f8e00ff */
[----:B------:R0:W-:Y:S02]  /*e890*/  STL [R1+0x14], R2 ;  /* 0x0000140201007387 */ /* 0x0001e40000100800 */
.L_x_1227:
        /* <DEDUP_REMOVED lines=11> */
[----:B0-----:R-:W2:Y:S01]  /*e950*/  LDL.LU R2, [R1+0x10] ;  /* 0x0000100001027983 */ /* 0x001ea20000300800 */
[----:B------:R-:W0:Y:S01]  /*e960*/  S2UR UR4, SR_SWINHI ;  /* 0x00000000000479c3 */ /* 0x000e220000002f00 */
[----:B------:R-:W-:Y:S01]  /*e970*/  F2FP.F16.F32.PACK_AB R10, R29, R28 ;  /* 0x0000001c1d0a723e */ /* 0x000fe200000000ff */
[----:B------:R-:W-:Y:S01]  /*e980*/  ULDC.64 UR16, c[0x0][0xc00] ;  /* 0x0003000000107ab9 */ /* 0x000fe20000000a00 */
[----:B------:R-:W3:Y:S01]  /*e990*/  LDL R3, [R1+0x28] ;  /* 0x0000280001037983 */ /* 0x000ee20000100800 */
[----:B------:R-:W-:Y:S01]  /*e9a0*/  F2FP.F16.F32.PACK_AB R11, R31, R30 ;  /* 0x0000001e1f0b723e */ /* 0x000fe200000000ff */
[----:B------:R-:W-:Y:S01]  /*e9b0*/  ULDC.64 UR12, c[0x0][0xc00] ;  /* 0x00030000000c7ab9 */ /* 0x000fe20000000a00 */
[----:B------:R-:W-:Y:S01]  /*e9c0*/  F2FP.F16.F32.PACK_AB R12, R33, R32 ;  /* 0x00000020210c723e */ /* 0x000fe200000000ff */
[----:B------:R-:W-:Y:S01]  /*e9d0*/  ULDC.64 UR14, c[0x0][0xc08] ;  /* 0x00030200000e7ab9 */ /* 0x000fe20000000a00 */
[----:B------:R-:W-:Y:S01]  /*e9e0*/  F2FP.F16.F32.PACK_AB R13, R35, R34 ;  /* 0x00000022230d723e */ /* 0x000fe200000000ff */
[----:B------:R-:W-:Y:S01]  /*e9f0*/  ULDC UR22, c[0x0][0xbe8] ;  /* 0x0002fa0000167ab9 */ /* 0x000fe20000000800 */
[----:B------:R-:W-:-:S02]  /*ea00*/  F2FP.F16.F32.PACK_AB R14, R37, R36 ;  /* 0x00000024250e723e */ /* 0x000fc400000000ff */
[----:B------:R-:W-:Y:S02]  /*ea10*/  F2FP.F16.F32.PACK_AB R15, R39, R38 ;  /* 0x00000026270f723e */ /* 0x000fe400000000ff */
[----:B------:R-:W-:Y:S02]  /*ea20*/  R2UR UR19, R202 ;  /* 0x00000000ca1372ca */ /* 0x000fe400000e0000 */
[----:B------:R-:W-:Y:S02]  /*ea30*/  R2UR UR18, R204 ;  /* 0x00000000cc1272ca */ /* 0x000fe400000e0000 */
[----:B------:R-:W-:Y:S01]  /*ea40*/  R2UR UR26, R205 ;  /* 0x00000000cd1a72ca */ /* 0x000fe200000e0000 */
[----:B------:R-:W-:Y:S01]  /*ea50*/  UMOV UR10, UR8 ;  /* 0x00000008000a7c82 */ /* 0x000fe20008000000 */
[----:B0-----:R-:W-:Y:S01]  /*ea60*/  UMOV UR11, UR4 ;  /* 0x00000004000b7c82 */ /* 0x001fe20008000000 */
[----:B------:R-:W-:Y:S01]  /*ea70*/  UISETP.NE.U32.AND UP0, UPT, UR14, URZ, UPT ;  /* 0x0000003f0e00728c */ /* 0x000fe2000bf05070 */
[----:B------:R-:W-:-:S03]  /*ea80*/  ULDC UR4, c[0x0][0xad4] ;  /* 0x0002b50000047ab9 */ /* 0x000fc60000000800 */
[----:B------:R-:W-:-:S11]  /*ea90*/  UISETP.NE.AND.EX UP0, UPT, UR15, URZ, UPT, UP0 ;  /* 0x0000003f0f00728c */ /* 0x000fd6000bf05300 */
[----:B------:R-:W-:Y:S01]  /*eaa0*/  @UP0 ULDC.64 UR14, c[0x0][0xc08] ;  /* 0x00030200000e0ab9 */ /* 0x000fe20000000a00 */
[----:B------:R-:W-:Y:S01]  /*eab0*/  BAR.SYNC.DEFER_BLOCKING 0x1, 0x100 ;  /* 0x0044000000007b1d */ /* 0x000fe20000010000 */
[----:B--2---:R-:W-:Y:S01]  /*eac0*/  R2UR UR9, R2 ;  /* 0x00000000020972ca */ /* 0x004fe200000e0000 */
[----:B------:R-:W-:-:S04]  /*ead0*/  IMAD.MOV.U32 R2, RZ, RZ, 0x2 ;  /* 0x00000002ff027424 */ /* 0x000fc800078e00ff */
[----:B---3--:R-:W-:-:S03]  /*eae0*/  IMAD.WIDE R2, R3, R2, UR10 ;  /* 0x0000000a03027e25 */ /* 0x008fc6000f8e0202 */
[C---:B------:R-:W-:Y:S02]  /*eaf0*/  IADD3 R155, P0, R2.reuse, 0x40, RZ ;  /* 0x00000040029b7810 */ /* 0x040fe40007f1e0ff */
[----:B------:R-:W-:-:S03]  /*eb00*/  IADD3 R7, P1, R2, 0x20, RZ ;  /* 0x0000002002077810 */ /* 0x000fc60007f3e0ff */
[----:B------:R-:W-:Y:S01]  /*eb10*/  UIMAD.WIDE UR12, UR9, 0x4, UR12 ;  /* 0x00000004090c78a5 */ /* 0x000fe2000f8e020c */
[----:B------:R-:W-:Y:S02]  /*eb20*/  LOP3.LUT R154, R155, 0x380, RZ, 0xc0, !PT ;  /* 0x000003809b9a7812 */ /* 0x000fe400078ec0ff */
[----:B------:R-:W-:Y:S02]  /*eb30*/  LOP3.LUT R9, R2, 0x380, RZ, 0xc0, !PT ;  /* 0x0000038002097812 */ /* 0x000fe400078ec0ff */
[----:B------:R-:W-:Y:S02]  /*eb40*/  LOP3.LUT R6, R7, 0x380, RZ, 0xc0, !PT ;  /* 0x0000038007067812 */ /* 0x000fe400078ec0ff */
[----:B------:R-:W-:Y:S02]  /*eb50*/  SHF.R.U64 R154, R154, 0x3, RZ ;  /* 0x000000039a9a7819 */ /* 0x000fe400000012ff */
[----:B------:R-:W-:Y:S02]  /*eb60*/  IADD3 R161, P4, R2, 0x60, RZ ;  /* 0x0000006002a17810 */ /* 0x000fe40007f9e0ff */
[----:B------:R-:W-:-:S02]  /*eb70*/  SHF.R.U64 R9, R9, 0x3, RZ ;  /* 0x0000000309097819 */ /* 0x000fc400000012ff */
[----:B------:R-:W-:Y:S02]  /*eb80*/  SHF.R.U64 R6, R6, 0x3, RZ ;  /* 0x0000000306067819 */ /* 0x000fe400000012ff */
[----:B------:R-:W-:Y:S01]  /*eb90*/  LOP3.LUT R154, R154, R155, RZ, 0x3c, !PT ;  /* 0x0000009b9a9a7212 */ /* 0x000fe200078e3cff */
[----:B------:R-:W-:Y:S01]  /*eba0*/  IMAD.X R155, RZ, RZ, R3, P0 ;  /* 0x000000ffff9b7224 */ /* 0x000fe200000e0603 */
[C---:B------:R-:W-:Y:S02]  /*ebb0*/  IADD3 R163, P3, R2.reuse, 0x4000, RZ ;  /* 0x0000400002a37810 */ /* 0x040fe40007f7e0ff */
[C---:B------:R-:W-:Y:S02]  /*ebc0*/  IADD3 R165, P6, R2.reuse, 0x4020, RZ ;  /* 0x0000402002a57810 */ /* 0x040fe40007fde0ff */
[----:B------:R-:W-:Y:S02]  /*ebd0*/  LOP3.LUT R160, R161, 0x380, RZ, 0xc0, !PT ;  /* 0x00000380a1a07812 */ /* 0x000fe400078ec0ff */
[----:B------:R-:W-:-:S02]  /*ebe0*/  IADD3 R21, P2, R2, 0x4060, RZ ;  /* 0x0000406002157810 */ /* 0x000fc40007f5e0ff */
[----:B------:R-:W-:Y:S01]  /*ebf0*/  LOP3.LUT R8, R9, R2, RZ, 0x3c, !PT ;  /* 0x0000000209087212 */ /* 0x000fe200078e3cff */
[--C-:B------:R-:W-:Y:S01]  /*ec00*/  IMAD.MOV.U32 R9, RZ, RZ, R3.reuse ;  /* 0x000000ffff097224 */ /* 0x100fe200078e0003 */
[----:B------:R-:W-:Y:S02]  /*ec10*/  IADD3 R153, P0, R2, 0x8020, RZ ;  /* 0x0000802002997810 */ /* 0x000fe40007f1e0ff */
[----:B------:R-:W-:Y:S01]  /*ec20*/  LOP3.LUT R6, R6, R7, RZ, 0x3c, !PT ;  /* 0x0000000706067212 */ /* 0x000fe200078e3cff */
[----:B------:R-:W-:Y:S01]  /*ec30*/  IMAD.X R7, RZ, RZ, R3, P1 ;  /* 0x000000ffff077224 */ /* 0x000fe200008e0603 */
[----:B------:R-:W-:Y:S02]  /*ec40*/  LOP3.LUT R162, R163, 0x380, RZ, 0xc0, !PT ;  /* 0x00000380a3a27812 */ /* 0x000fe400078ec0ff */
[----:B------:R-:W-:Y:S02]  /*ec50*/  LOP3.LUT R164, R165, 0x380, RZ, 0xc0, !PT ;  /* 0x00000380a5a47812 */ /* 0x000fe400078ec0ff */
[----:B------:R-:W-:-:S02]  /*ec60*/  SHF.R.U64 R160, R160, 0x3, RZ ;  /* 0x00000003a0a07819 */ /* 0x000fc400000012ff */
[C---:B------:R-:W-:Y:S02]  /*ec70*/  IADD3 R167, P5, R2.reuse, 0x4040, RZ ;  /* 0x0000404002a77810 */ /* 0x040fe40007fbe0ff */
[----:B------:R-:W-:Y:S02]  /*ec80*/  LOP3.LUT R20, R21, 0x380, RZ, 0xc0, !PT ;  /* 0x0000038015147812 */ /* 0x000fe400078ec0ff */
[----:B------:R-:W-:Y:S02]  /*ec90*/  IADD3 R169, P1, R2, 0x8000, RZ ;  /* 0x0000800002a97810 */ /* 0x000fe40007f3e0ff */
[----:B------:R-:W-:Y:S02]  /*eca0*/  LOP3.LUT R152, R153, 0x380, RZ, 0xc0, !PT ;  /* 0x0000038099987812 */ /* 0x000fe400078ec0ff */
[----:B------:R-:W-:Y:S02]  /*ecb0*/  MOV R5, R8 ;  /* 0x0000000800057202 */ /* 0x000fe40000000f00 */
[----:B------:R-:W-:-:S02]  /*ecc0*/  SHF.R.U64 R162, R162, 0x3, RZ ;  /* 0x00000003a2a27819 */ /* 0x000fc400000012ff */
[----:B------:R-:W-:Y:S02]  /*ecd0*/  SHF.R.U64 R164, R164, 0x3, RZ ;  /* 0x00000003a4a47819 */ /* 0x000fe400000012ff */
[----:B------:R-:W-:Y:S01]  /*ece0*/  LOP3.LUT R160, R160, R161, RZ, 0x3c, !PT ;  /* 0x000000a1a0a07212 */ /* 0x000fe200078e3cff */
[----:B------:R-:W-:Y:S01]  /*ecf0*/  IMAD.X R161, RZ, RZ, R3, P4 ;  /* 0x000000ffffa17224 */ /* 0x000fe200020e0603 */
[----:B------:R-:W-:Y:S02]  /*ed00*/  F2FP.F16.F32.PACK_AB R8, R25, R24 ;  /* 0x000000181908723e */ /* 0x000fe400000000ff */
[----:B------:R-:W-:Y:S02]  /*ed10*/  LOP3.LUT R166, R167, 0x380, RZ, 0xc0, !PT ;  /* 0x00000380a7a67812 */ /* 0x000fe400078ec0ff */
[----:B------:R-:W-:Y:S02]  /*ed20*/  F2FP.F16.F32.PACK_AB R9, R27, R26 ;  /* 0x0000001a1b09723e */ /* 0x000fe400000000ff */
[----:B------:R-:W-:-:S02]  /*ed30*/  SHF.R.U64 R20, R20, 0x3, RZ ;  /* 0x0000000314147819 */ /* 0x000fc400000012ff */
[----:B------:R-:W-:Y:S01]  /*ed40*/  LOP3.LUT R168, R169, 0x380, RZ, 0xc0, !PT ;  /* 0x00000380a9a87812 */ /* 0x000fe200078ec0ff */
[----:B------:R0:W-:Y:S01]  /*ed50*/  STSM.16.M88.4 [R5], R8 ;  /* 0x0000000805007844 */ /* 0x0001e20000000200 */
[----:B------:R-:W-:Y:S02]  /*ed60*/  SHF.R.U64 R152, R152, 0x3, RZ ;  /* 0x0000000398987819 */ /* 0x000fe400000012ff */
[----:B------:R-:W-:Y:S02]  /*ed70*/  MOV R7, R6 ;  /* 0x0000000600077202 */ /* 0x000fe40000000f00 */
[----:B------:R-:W-:Y:S02]  /*ed80*/  IADD3 R171, P4, R2, 0x8040, RZ ;  /* 0x0000804002ab7810 */ /* 0x000fe40007f9e0ff */
[----:B------:R-:W-:Y:S01]  /*ed90*/  LOP3.LUT R162, R162, R163, RZ, 0x3c, !PT ;  /* 0x000000a3a2a27212 */ /* 0x000fe200078e3cff */
[--C-:B------:R-:W-:Y:S01]  /*eda0*/  IMAD.X R163, RZ, RZ, R3.reuse, P3 ;  /* 0x000000ffffa37224 */ /* 0x100fe200018e0603 */
[----:B------:R-:W-:Y:S01]  /*edb0*/  LOP3.LUT R164, R164, R165, RZ, 0x3c, !PT ;  /* 0x000000a5a4a47212 */ /* 0x000fe200078e3cff */
[--C-:B------:R-:W-:Y:S01]  /*edc0*/  IMAD.X R165, RZ, RZ, R3.reuse, P6 ;  /* 0x000000ffffa57224 */ /* 0x100fe200030e0603 */
[----:B------:R-:W-:Y:S01]  /*edd0*/  SHF.R.U64 R166, R166, 0x3, RZ ;  /* 0x00000003a6a67819 */ /* 0x000fe200000012ff */
[----:B------:R1:W-:Y:S01]  /*ede0*/  STSM.16.M88.4 [R7], R12 ;  /* 0x0000000c07007844 */ /* 0x0003e20000000200 */
[----:B------:R-:W-:Y:S01]  /*edf0*/  LOP3.LUT R20, R20, R21, RZ, 0x3c, !PT ;  /* 0x0000001514147212 */ /* 0x000fe200078e3cff */
[----:B------:R-:W-:Y:S01]  /*ee00*/  IMAD.X R21, RZ, RZ, R3, P2 ;  /* 0x000000ffff157224 */ /* 0x000fe200010e0603 */
[----:B------:R-:W-:-:S02]  /*ee10*/  SHF.R.U64 R168, R168, 0x3, RZ ;  /* 0x00000003a8a87819 */ /* 0x000fc400000012ff */
[----:B------:R-:W-:Y:S01]  /*ee20*/  LOP3.LUT R152, R152, R153, RZ, 0x3c, !PT ;  /* 0x0000009998987212 */ /* 0x000fe200078e3cff */
[----:B------:R-:W-:Y:S01]  /*ee30*/  IMAD.X R153, RZ, RZ, R3, P0 ;  /* 0x000000ffff997224 */ /* 0x000fe200000e0603 */
[----:B------:R-:W-:Y:S02]  /*ee40*/  LOP3.LUT R170, R171, 0x380, RZ, 0xc0, !PT ;  /* 0x00000380abaa7812 */ /* 0x000fe400078ec0ff */
[C---:B------:R-:W-:Y:S02]  /*ee50*/  IADD3 R157, P3, R2.reuse, 0x8060, RZ ;  /* 0x00008060029d7810 */ /* 0x040fe40007f7e0ff */
[----:B------:R-:W-:Y:S02]  /*ee60*/  IADD3 R159, P6, R2, 0xc000, RZ ;  /* 0x0000c000029f7810 */ /* 0x000fe40007fde0ff */
[----:B------:R-:W-:Y:S02]  /*ee70*/  MOV R154, R154 ;  /* 0x0000009a009a7202 */ /* 0x000fe40000000f00 */
[----:B0-----:R-:W-:-:S02]  /*ee80*/  F2FP.F16.F32.PACK_AB R8, R41, R40 ;  /* 0x000000282908723e */ /* 0x001fc400000000ff */
[----:B------:R-:W-:Y:S02]  /*ee90*/  F2FP.F16.F32.PACK_AB R9, R43, R42 ;  /* 0x0000002a2b09723e */ /* 0x000fe400000000ff */
[----:B------:R-:W-:Y:S02]  /*eea0*/  F2FP.F16.F32.PACK_AB R10, R45, R44 ;  /* 0x0000002c2d0a723e */ /* 0x000fe400000000ff */
[----:B------:R-:W-:Y:S02]  /*eeb0*/  F2FP.F16.F32.PACK_AB R11, R47, R46 ;  /* 0x0000002e2f0b723e */ /* 0x000fe400000000ff */
[----:B------:R-:W-:Y:S01]  /*eec0*/  LOP3.LUT R166, R166, R167, RZ, 0x3c, !PT ;  /* 0x000000a7a6a67212 */ /* 0x000fe200078e3cff */
[----:B------:R-:W-:Y:S01]  /*eed0*/  IMAD.X R167, RZ, RZ, R3, P5 ;  /* 0x000000ffffa77224 */ /* 0x000fe200028e0603 */
[----:B------:R-:W-:Y:S01]  /*eee0*/  MOV R161, R160 ;  /* 0x000000a000a17202 */ /* 0x000fe20000000f00 */
[----:B------:R0:W-:Y:S01]  /*eef0*/  STSM.16.M88.4 [R154], R8 ;  /* 0x000000089a007844 */ /* 0x0001e20000000200 */
[----:B-1----:R-:W-:-:S02]  /*ef00*/  F2FP.F16.F32.PACK_AB R12, R49, R48 ;  /* 0x00000030310c723e */ /* 0x002fc400000000ff */
[----:B------:R-:W-:Y:S02]  /*ef10*/  F2FP.F16.F32.PACK_AB R13, R51, R50 ;  /* 0x00000032330d723e */ /* 0x000fe400000000ff */
[----:B------:R-:W-:Y:S02]  /*ef20*/  F2FP.F16.F32.PACK_AB R14, R53, R52 ;  /* 0x00000034350e723e */ /* 0x000fe400000000ff */
[----:B------:R-:W-:Y:S02]  /*ef30*/  F2FP.F16.F32.PACK_AB R15, R55, R54 ;  /* 0x00000036370f723e */ /* 0x000fe400000000ff */
[----:B------:R-:W-:Y:S01]  /*ef40*/  LOP3.LUT R168, R168, R169, RZ, 0x3c, !PT ;  /* 0x000000a9a8a87212 */ /* 0x000fe200078e3cff */
[----:B------:R-:W-:Y:S01]  /*ef50*/  IMAD.X R169, RZ, RZ, R3, P1 ;  /* 0x000000ffffa97224 */ /* 0x000fe200008e0603 */
[----:B------:R-:W-:Y:S01]  /*ef60*/  SHF.R.U64 R170, R170, 0x3, RZ ;  /* 0x00000003aaaa7819 */ /* 0x000fe200000012ff */
[----:B------:R1:W-:Y:S01]  /*ef70*/  STSM.16.M88.4 [R161], R12 ;  /* 0x0000000ca1007844 */ /* 0x0003e20000000200 */
[----:B------:R-:W-:-:S02]  /*ef80*/  LOP3.LUT R156, R157, 0x380, RZ, 0xc0, !PT ;  /* 0x000003809d9c7812 */ /* 0x000fc400078ec0ff */
[----:B------:R-:W-:Y:S02]  /*ef90*/  LOP3.LUT R158, R159, 0x380, RZ, 0xc0, !PT ;  /* 0x000003809f9e7812 */ /* 0x000fe400078ec0ff */
[----:B------:R-:W-:Y:S02]  /*efa0*/  MOV R22, R20 ;  /* 0x0000001400167202 */ /* 0x000fe40000000f00 */
[C---:B------:R-:W-:Y:S02]  /*efb0*/  IADD3 R6, P5, R2.reuse, 0xc020, RZ ;  /* 0x0000c02002067810 */ /* 0x040fe40007fbe0ff */
[C---:B------:R-:W-:Y:S02]  /*efc0*/  IADD3 R5, P1, R2.reuse, 0xc060, RZ ;  /* 0x0000c06002057810 */ /* 0x040fe40007f3e0ff */
[----:B------:R-:W-:Y:S02]  /*efd0*/  MOV R20, R152 ;  /* 0x0000009800147202 */ /* 0x000fe40000000f00 */
[----:B------:R-:W-:-:S02]  /*efe0*/  IADD3 R19, P2, R2, 0xc040, RZ ;  /* 0x0000c04002137810 */ /* 0x000fc40007f5e0ff */
[----:B------:R-:W-:Y:S02]  /*eff0*/  MOV R162, R162 ;  /* 0x000000a200a27202 */ /* 0x000fe40000000f00 */
[----:B------:R-:W-:Y:S02]  /*f000*/  F2FP.F16.F32.PACK_AB R152, R57, R56 ;  /* 0x000000383998723e */ /* 0x000fe400000000ff */
[----:B------:R-:W-:Y:S02]  /*f010*/  F2FP.F16.F32.PACK_AB R153, R59, R58 ;  /* 0x0000003a3b99723e */ /* 0x000fe400000000ff */
[----:B0-----:R-:W-:Y:S02]  /*f020*/  F2FP.F16.F32.PACK_AB R154, R61, R60 ;  /* 0x0000003c3d9a723e */ /* 0x001fe400000000ff */
[----:B------:R-:W-:Y:S02]  /*f030*/  F2FP.F16.F32.PACK_AB R155, R63, R62 ;  /* 0x0000003e3f9b723e */ /* 0x000fe400000000ff */
[----:B------:R-:W-:-:S02]  /*f040*/  MOV R164, R164 ;  /* 0x000000a400a47202 */ /* 0x000fc40000000f00 */
[----:B------:R-:W-:Y:S01]  /*f050*/  F2FP.F16.F32.PACK_AB R8, R65, R64 ;  /* 0x000000404108723e */ /* 0x000fe200000000ff */
[----:B------:R-:W-:Y:S01]  /*f060*/  STSM.16.M88.4 [R162], R152 ;  /* 0x00000098a2007844 */ /* 0x000fe20000000200 */
[----:B------:R-:W-:Y:S02]  /*f070*/  F2FP.F16.F32.PACK_AB R9, R67, R66 ;  /* 0x000000424309723e */ /* 0x000fe400000000ff */
[----:B------:R-:W-:Y:S02]  /*f080*/  F2FP.F16.F32.PACK_AB R10, R69, R68 ;  /* 0x00000044450a723e */ /* 0x000fe400000000ff */
[----:B------:R-:W-:Y:S02]  /*f090*/  F2FP.F16.F32.PACK_AB R11, R71, R70 ;  /* 0x00000046470b723e */ /* 0x000fe400000000ff */
[----:B------:R-:W-:Y:S01]  /*f0a0*/  LOP3.LUT R170, R170, R171, RZ, 0x3c, !PT ;  /* 0x000000abaaaa7212 */ /* 0x000fe200078e3cff */
[----:B------:R-:W-:Y:S01]  /*f0b0*/  IMAD.X R171, RZ, RZ, R3, P4 ;  /* 0x000000ffffab7224 */ /* 0x000fe200020e0603 */
[----:B------:R-:W-:Y:S01]  /*f0c0*/  SHF.R.U64 R156, R156, 0x3, RZ ;  /* 0x000000039c9c7819 */ /* 0x000fe200000012ff */
[----:B------:R0:W-:Y:S01]  /*f0d0*/  STSM.16.M88.4 [R164], R8 ;  /* 0x00000008a4007844 */ /* 0x0001e20000000200 */
[----:B------:R-:W-:-:S02]  /*f0e0*/  SHF.R.U64 R158, R158, 0x3, RZ ;  /* 0x000000039e9e7819 */ /* 0x000fc400000012ff */
[----:B------:R-:W-:Y:S02]  /*f0f0*/  MOV R166, R166 ;  /* 0x000000a600a67202 */ /* 0x000fe40000000f00 */
[----:B-1----:R-:W-:Y:S02]  /*f100*/  F2FP.F16.F32.PACK_AB R12, R73, R72 ;  /* 0x00000048490c723e */ /* 0x002fe400000000ff */
[----:B------:R-:W-:Y:S02]  /*f110*/  F2FP.F16.F32.PACK_AB R13, R75, R74 ;  /* 0x0000004a4b0d723e */ /* 0x000fe400000000ff */
[----:B------:R-:W-:Y:S02]  /*f120*/  F2FP.F16.F32.PACK_AB R14, R77, R76 ;  /* 0x0000004c4d0e723e */ /* 0x000fe400000000ff */
[----:B------:R-:W-:Y:S02]  /*f130*/  F2FP.F16.F32.PACK_AB R15, R79, R78 ;  /* 0x0000004e4f0f723e */ /* 0x000fe400000000ff */
[----:B------:R-:W-:-:S02]  /*f140*/  LOP3.LUT R7, R6, 0x380, RZ, 0xc0, !PT ;  /* 0x0000038006077812 */ /* 0x000fc400078ec0ff */
[----:B------:R-:W-:Y:S01]  /*f150*/  LOP3.LUT R2, R5, 0x380, RZ, 0xc0, !PT ;  /* 0x0000038005027812 */ /* 0x000fe200078ec0ff */
[----:B------:R1:W-:Y:S01]  /*f160*/  STSM.16.M88.4 [R166], R12 ;  /* 0x0000000ca6007844 */ /* 0x0003e20000000200 */
[----:B------:R-:W-:Y:S02]  /*f170*/  LOP3.LUT R18, R19, 0x380, RZ, 0xc0, !PT ;  /* 0x0000038013127812 */ /* 0x000fe400078ec0ff */
[----:B------:R-:W-:Y:S01]  /*f180*/  LOP3.LUT R156, R156, R157, RZ, 0x3c, !PT ;  /* 0x0000009d9c9c7212 */ /* 0x000fe200078e3cff */
[--C-:B------:R-:W-:Y:S01]  /*f190*/  IMAD.X R157, RZ, RZ, R3.reuse, P3 ;  /* 0x000000ffff9d7224 */ /* 0x100fe200018e0603 */
[----:B------:R-:W-:Y:S01]  /*f1a0*/  LOP3.LUT R158, R158, R159, RZ, 0x3c, !PT ;  /* 0x0000009f9e9e7212 */ /* 0x000fe200078e3cff */
[----:B------:R-:W-:Y:S01]  /*f1b0*/  IMAD.X R159, RZ, RZ, R3, P6 ;  /* 0x000000ffff9f7224 */ /* 0x000fe200030e0603 */
[----:B------:R-:W-:Y:S02]  /*f1c0*/  SHF.R.U64 R7, R7, 0x3, RZ ;  /* 0x0000000307077819 */ /* 0x000fe400000012ff */
[----:B------:R-:W-:-:S02]  /*f1d0*/  SHF.R.U64 R2, R2, 0x3, RZ ;  /* 0x0000000302027819 */ /* 0x000fc400000012ff */
[----:B------:R-:W-:Y:S02]  /*f1e0*/  SHF.R.U64 R18, R18, 0x3, RZ ;  /* 0x0000000312127819 */ /* 0x000fe400000012ff */
[----:B------:R-:W-:Y:S02]  /*f1f0*/  MOV R160, R168 ;  /* 0x000000a800a07202 */ /* 0x000fe40000000f00 */
[----:B------:R-:W-:Y:S02]  /*f200*/  MOV R21, R170 ;  /* 0x000000aa00157202 */ /* 0x000fe40000000f00 */
[----:B0-----:R-:W-:Y:S02]  /*f210*/  F2FP.F16.F32.PACK_AB R164, R81, R80 ;  /* 0x0000005051a4723e */ /* 0x001fe400000000ff */
[----:B------:R-:W-:Y:S02]  /*f220*/  F2FP.F16.F32.PACK_AB R165, R83, R82 ;  /* 0x0000005253a5723e */ /* 0x000fe400000000ff */
[----:B-1----:R-:W-:-:S02]  /*f230*/  F2FP.F16.F32.PACK_AB R166, R85, R84 ;  /* 0x0000005455a6723e */ /* 0x002fc400000000ff */
[----:B------:R-:W-:Y:S02]  /*f240*/  F2FP.F16.F32.PACK_AB R167, R87, R86 ;  /* 0x0000005657a7723e */ /* 0x000fe400000000ff */
[----:B------:R-:W-:Y:S02]  /*f250*/  F2FP.F16.F32.PACK_AB R168, R89, R88 ;  /* 0x0000005859a8723e */ /* 0x000fe400000000ff */
[----:B------:R-:W-:Y:S01]  /*f260*/  F2FP.F16.F32.PACK_AB R169, R91, R90 ;  /* 0x0000005a5ba9723e */ /* 0x000fe200000000ff */
[----:B------:R-:W-:Y:S01]  /*f270*/  STSM.16.M88.4 [R22], R164 ;  /* 0x000000a416007844 */ /* 0x000fe20000000200 */
[----:B------:R-:W-:Y:S02]  /*f280*/  F2FP.F16.F32.PACK_AB R170, R93, R92 ;  /* 0x0000005c5daa723e */ /* 0x000fe400000000ff */
[----:B------:R-:W-:Y:S02]  /*f290*/  F2FP.F16.F32.PACK_AB R171, R95, R94 ;  /* 0x0000005e5fab723e */ /* 0x000fe400000000ff */
[----:B------:R-:W-:Y:S01]  /*f2a0*/  LOP3.LUT R6, R7, R6, RZ, 0x3c, !PT ;  /* 0x0000000607067212 */ /* 0x000fe200078e3cff */
[--C-:B------:R-:W-:Y:S01]  /*f2b0*/  IMAD.X R7, RZ, RZ, R3.reuse, P5 ;  /* 0x000000ffff077224 */ /* 0x100fe200028e0603 */
[----:B------:R-:W-:Y:S01]  /*f2c0*/  LOP3.LUT R2, R2, R5, RZ, 0x3c, !PT ;  /* 0x0000000502027212 */ /* 0x000fe200078e3cff */
[----:B------:R0:W-:Y:S01]  /*f2d0*/  STSM.16.M88.4 [R160], R168 ;  /* 0x000000a8a0007844 */ /* 0x0001e20000000200 */
[----:B------:R-:W-:Y:S01]  /*f2e0*/  LOP3.LUT R18, R18, R19, RZ, 0x3c, !PT ;  /* 0x0000001312127212 */ /* 0x000fe200078e3cff */
[--C-:B------:R-:W-:Y:S01]  /*f2f0*/  IMAD.X R19, RZ, RZ, R3.reuse, P2 ;  /* 0x000000ffff137224 */ /* 0x100fe200010e0603 */
[----:B------:R-:W-:Y:S01]  /*f300*/  MOV R172, R156 ;  /* 0x0000009c00ac7202 */ /* 0x000fe20000000f00 */
[----:B------:R-:W-:Y:S01]  /*f310*/  IMAD.X R3, RZ, RZ, R3, P1 ;  /* 0x000000ffff037224 */ /* 0x000fe200008e0603 */
[----:B------:R-:W-:-:S02]  /*f320*/  MOV R5, R158 ;  /* 0x0000009e00057202 */ /* 0x000fc40000000f00 */
[----:B------:R-:W-:Y:S02]  /*f330*/  F2FP.F16.F32.PACK_AB R152, R97, R96 ;  /* 0x000000606198723e */ /* 0x000fe400000000ff */
[----:B------:R-:W-:Y:S02]  /*f340*/  F2FP.F16.F32.PACK_AB R153, R99, R98 ;  /* 0x000000626399723e */ /* 0x000fe400000000ff */
[----:B------:R-:W-:Y:S02]  /*f350*/  F2FP.F16.F32.PACK_AB R154, R101, R100 ;  /* 0x00000064659a723e */ /* 0x000fe400000000ff */
[----:B------:R-:W-:Y:S02]  /*f360*/  F2FP.F16.F32.PACK_AB R155, R103, R102 ;  /* 0x00000066679b723e */ /* 0x000fe400000000ff */
[----:B------:R-:W-:Y:S02]  /*f370*/  F2FP.F16.F32.PACK_AB R156, R105, R104 ;  /* 0x00000068699c723e */ /* 0x000fe400000000ff */
[----:B------:R-:W-:Y:S01]  /*f380*/  F2FP.F16.F32.PACK_AB R157, R107, R106 ;  /* 0x0000006a6b9d723e */ /* 0x000fe200000000ff */
[----:B------:R1:W-:Y:S01]  /*f390*/  STSM.16.M88.4 [R20], R152 ;  /* 0x0000009814007844 */ /* 0x0003e20000000200 */
[----:B------:R-:W-:-:S02]  /*f3a0*/  F2FP.F16.F32.PACK_AB R158, R109, R108 ;  /* 0x0000006c6d9e723e */ /* 0x000fc400000000ff */
[----:B------:R-:W-:Y:S02]  /*f3b0*/  F2FP.F16.F32.PACK_AB R159, R111, R110 ;  /* 0x0000006e6f9f723e */ /* 0x000fe400000000ff */
[----:B0-----:R-:W-:Y:S02]  /*f3c0*/  F2FP.F16.F32.PACK_AB R160, R113, R112 ;  /* 0x0000007071a0723e */ /* 0x001fe400000000ff */
[----:B------:R-:W-:Y:S01]  /*f3d0*/  F2FP.F16.F32.PACK_AB R161, R115, R114 ;  /* 0x0000007273a1723e */ /* 0x000fe200000000ff */
[----:B------:R0:W-:Y:S01]  /*f3e0*/  STSM.16.M88.4 [R21], R156 ;  /* 0x0000009c15007844 */ /* 0x0001e20000000200 */
[----:B------:R-:W-:Y:S02]  /*f3f0*/  F2FP.F16.F32.PACK_AB R162, R117, R116 ;  /* 0x0000007475a2723e */ /* 0x000fe400000000ff */
[----:B------:R-:W-:Y:S02]  /*f400*/  F2FP.F16.F32.PACK_AB R163, R119, R118 ;  /* 0x0000007677a3723e */ /* 0x000fe400000000ff */
[----:B------:R-:W-:-:S02]  /*f410*/  F2FP.F16.F32.PACK_AB R8, R121, R120 ;  /* 0x000000787908723e */ /* 0x000fc400000000ff */
[----:B------:R-:W-:Y:S01]  /*f420*/  F2FP.F16.F32.PACK_AB R9, R123, R122 ;  /* 0x0000007a7b09723e */ /* 0x000fe200000000ff */
[----:B------:R-:W-:Y:S01]  /*f430*/  STSM.16.M88.4 [R172], R160 ;  /* 0x000000a0ac007844 */ /* 0x000fe20000000200 */
[----:B------:R-:W-:Y:S02]  /*f440*/  F2FP.F16.F32.PACK_AB R10, R125, R124 ;  /* 0x0000007c7d0a723e */ /* 0x000fe400000000ff */
[----:B------:R-:W-:Y:S02]  /*f450*/  F2FP.F16.F32.PACK_AB R11, R127, R126 ;  /* 0x0000007e7f0b723e */ /* 0x000fe400000000ff */
[----:B------:R-:W-:Y:S02]  /*f460*/  MOV R6, R6 ;  /* 0x0000000600067202 */ /* 0x000fe40000000f00 */
[----:B------:R-:W-:Y:S01]  /*f470*/  F2FP.F16.F32.PACK_AB R12, R129, R128 ;  /* 0x00000080810c723e */ /* 0x000fe200000000ff */
[----:B------:R-:W-:Y:S01]  /*f480*/  STSM.16.M88.4 [R5], R8 ;  /* 0x0000000805007844 */ /* 0x000fe20000000200 */
[----:B------:R-:W-:-:S02]  /*f490*/  F2FP.F16.F32.PACK_AB R13, R131, R130 ;  /* 0x00000082830d723e */ /* 0x000fc400000000ff */
[----:B------:R-:W-:Y:S02]  /*f4a0*/  F2FP.F16.F32.PACK_AB R14, R133, R132 ;  /* 0x00000084850e723e */ /* 0x000fe400000000ff */
[----:B------:R-:W-:Y:S02]  /*f4b0*/  F2FP.F16.F32.PACK_AB R15, R135, R134 ;  /* 0x00000086870f723e */ /* 0x000fe400000000ff */
[----:B------:R-:W-:Y:S02]  /*f4c0*/  MOV R18, R18 ;  /* 0x0000001200127202 */ /* 0x000fe40000000f00 */
[----:B-1----:R-:W-:Y:S01]  /*f4d0*/  F2FP.F16.F32.PACK_AB R152, R137, R136 ;  /* 0x000000888998723e */ /* 0x002fe200000000ff */
[----:B------:R1:W-:Y:S01]  /*f4e0*/  STSM.16.M88.4 [R6], R12 ;  /* 0x0000000c06007844 */ /* 0x0003e20000000200 */
[----:B------:R-:W-:Y:S02]  /*f4f0*/  F2FP.F16.F32.PACK_AB R153, R139, R138 ;  /* 0x0000008a8b99723e */ /* 0x000fe400000000ff */
[----:B------:R-:W-:-:S02]  /*f500*/  F2FP.F16.F32.PACK_AB R154, R141, R140 ;  /* 0x0000008c8d9a723e */ /* 0x000fc400000000ff */
[----:B------:R-:W-:Y:S02]  /*f510*/  F2FP.F16.F32.PACK_AB R155, R143, R142 ;  /* 0x0000008e8f9b723e */ /* 0x000fe400000000ff */
[----:B------:R-:W-:Y:S01]  /*f520*/  MOV R7, R2 ;  /* 0x0000000200077202 */ /* 0x000fe20000000f00 */
[----:B------:R-:W-:Y:S01]  /*f530*/  IMAD.U32 R2, RZ, RZ, UR12 ;  /* 0x0000000cff027e24 */ /* 0x000fe2000f8e00ff */
[----:B0-----:R-:W-:Y:S01]  /*f540*/  F2FP.F16.F32.PACK_AB R156, R145, R144 ;  /* 0x00000090919c723e */ /* 0x001fe200000000ff */
[----:B------:R-:W-:Y:S01]  /*f550*/  STSM.16.M88.4 [R18], R152 ;  /* 0x0000009812007844 */ /* 0x000fe20000000200 */
[----:B------:R-:W-:Y:S01]  /*f560*/  F2FP.F16.F32.PACK_AB R157, R147, R146 ;  /* 0x00000092939d723e */ /* 0x000fe200000000ff */
[----:B------:R-:W-:Y:S01]  /*f570*/  IMAD.U32 R3, RZ, RZ, UR13 ;  /* 0x0000000dff037e24 */ /* 0x000fe2000f8e00ff */
[----:B------:R-:W-:Y:S02]  /*f580*/  F2FP.F16.F32.PACK_AB R158, R149, R148 ;  /* 0x00000094959e723e */ /* 0x000fe400000000ff */
[----:B------:R-:W-:-:S02]  /*f590*/  F2FP.F16.F32.PACK_AB R159, R151, R150 ;  /* 0x00000096979f723e */ /* 0x000fc400000000ff */
[----:B------:R-:W-:-:S03]  /*f5a0*/  ISETP.NE.U32.AND P0, PT, RZ, UR16, PT ;  /* 0x00000010ff007c0c */ /* 0x000fc6000bf05070 */
[----:B------:R0:W-:Y:S01]  /*f5b0*/  STSM.16.M88.4 [R7], R156 ;  /* 0x0000009c07007844 */ /* 0x0001e20000000200 */
[----:B------:R-:W-:Y:S01]  /*f5c0*/  BAR.SYNC.DEFER_BLOCKING 0x1, 0x100 ;  /* 0x0044000000007b1d */ /* 0x000fe20000010000 */
[----:B------:R-:W-:-:S13]  /*f5d0*/  ISETP.NE.AND.EX P0, PT, RZ, UR17, PT, P0 ;  /* 0x00000011ff007c0c */ /* 0x000fda000bf05300 */
[----:B------:R2:W3:Y:S01]  /*f5e0*/  @P0 LDG.E R19, desc[UR36][R2.64] ;  /* 0x0000002402130981 */ /* 0x0004e2000c1e1900 */
[----:B------:R-:W-:Y:S01]  /*f5f0*/  PLOP3.LUT P4, PT, PT, PT, UP0, 0x80, 0x0 ;  /* 0x000000000000781c */ /* 0x000fe20003f8f008 */
[----:B------:R-:W-:-:S06]  /*f600*/  @UP0 UIMAD.WIDE UR14, UR9, 0x4, UR14 ;  /* 0x00000004090e08a5 */ /* 0x000fcc000f8e020e */
[----:B--2---:R-:W-:Y:S02]  /*f610*/  IMAD.U32 R2, RZ, RZ, UR14 ;  /* 0x0000000eff027e24 */ /* 0x004fe4000f8e00ff */
[----:B------:R-:W-:-:S05]  /*f620*/  IMAD.U32 R3, RZ, RZ, UR15 ;  /* 0x0000000fff037e24 */ /* 0x000fca000f8e00ff */
[----:B-1----:R1:W2:Y:S01]  /*f630*/  @P4 LDG.E R6, desc[UR36][R2.64] ;  /* 0x0000002402064981 */ /* 0x0022a2000c1e1900 */
[----:B------:R-:W-:Y:S01]  /*f640*/  UISETP.NE.AND UP0, UPT, UR19, URZ, UPT ;  /* 0x0000003f1300728c */ /* 0x000fe2000bf05270 */
[----:B------:R-:W-:Y:S01]  /*f650*/  VIADD R5, R23, UR61 ;  /* 0x0000003d17057c36 */ /* 0x000fe20008000000 */
[----:B------:R-:W-:Y:S02]  /*f660*/  UISETP.NE.AND UP1, UPT, UR22, 0x1, UPT ;  /* 0x000000011600788c */ /* 0x000fe4000bf25270 */
[----:B------:R-:W-:Y:S01]  /*f670*/  USEL UR4, UR19, UR4, UP0 ;  /* 0x0000000413047287 */ /* 0x000fe20008000000 */
[----:B------:R-:W-:Y:S01]  /*f680*/  UMOV UR25, 0x9b8 ;  /* 0x000009b800197882 */ /* 0x000fe20000000000 */
[----:B------:R-:W-:Y:S02]  /*f690*/  UISETP.NE.U32.AND UP0, UPT, UR16, URZ, UPT ;  /* 0x0000003f1000728c */ /* 0x000fe4000bf05070 */
[----:B------:R-:W-:Y:S01]  /*f6a0*/  PLOP3.LUT P1, PT, PT, PT, UP1, 0x80, 0x0 ;  /* 0x000000000000781c */ /* 0x000fe20003f2f018 */
[----:B------:R-:W-:Y:S01]  /*f6b0*/  UISETP.GT.AND UP2, UPT, UR4, 0x1, UPT ;  /* 0x000000010400788c */ /* 0x000fe2000bf44270 */
[----:B-1----:R-:W-:Y:S01]  /*f6c0*/  IMAD.MOV.U32 R3, RZ, RZ, R5 ;  /* 0x000000ffff037224 */ /* 0x002fe200078e0005 */
[----:B------:R-:W-:-:S02]  /*f6d0*/  UISETP.NE.AND.EX UP0, UPT, UR17, URZ, UPT, UP0 ;  /* 0x0000003f1100728c */ /* 0x000fc4000bf05300 */
[----:B------:R-:W-:Y:S01]  /*f6e0*/  USEL UR25, UR25, 0x978, UP2 ;  /* 0x0000097819197887 */ /* 0x000fe20009000000 */
[----:B------:R-:W-:Y:S01]  /*f6f0*/  UMOV UR4, URZ ;  /* 0x0000003f00047c82 */ /* 0x000fe20008000000 */
[----:B------:R-:W-:Y:S02]  /*f700*/  USHF.R.S32.HI UR14, URZ, 0x1f, UR9 ;  /* 0x0000001f3f0e7899 */ /* 0x000fe40008011409 */
[----:B------:R-:W-:Y:S01]  /*f710*/  USEL UR9, UR9, URZ, !UP0 ;  /* 0x0000003f09097287 */ /* 0x000fe2000c000000 */
[----:B------:R-:W-:Y:S01]  /*f720*/  @UP1 ULDC UR27, c[0x0][0xbec] ;  /* 0x0002fb00001b1ab9 */ /* 0x000fe20000000800 */
[----:B------:R-:W-:Y:S02]  /*f730*/  USEL UR23, UR18, URZ, UP2 ;  /* 0x0000003f12177287 */ /* 0x000fe40009000000 */
[----:B------:R-:W-:Y:S01]  /*f740*/  @P1 IMAD.HI.U32 R2, R5, UR27, RZ ;  /* 0x0000001b05021c27 */ /* 0x000fe2000f8e00ff */
[----:B------:R-:W-:-:S03]  /*f750*/  USEL UR24, UR14, URZ, !UP0 ;  /* 0x0000003f0e187287 */ /* 0x000fc6000c000000 */
[----:B------:R-:W-:Y:S01]  /*f760*/  ULDC.64 UR18, c[0x0][UR25+0x220] ;  /* 0x0000880019127abb */ /* 0x000fe20008000a00 */
[----:B------:R-:W-:Y:S01]  /*f770*/  ULDC.64 UR16, c[0x0][UR25+0x218] ;  /* 0x0000860019107abb */ /* 0x000fe20008000a00 */
[----:B------:R-:W-:Y:S01]  /*f780*/  UIMAD UR19, UR19, UR9, URZ ;  /* 0x00000009131372a4 */ /* 0x000fe2000f8e023f */
[----:B------:R-:W-:Y:S01]  /*f790*/  ULDC.64 UR20, c[0x0][UR25+0x228] ;  /* 0x00008a0019147abb */ /* 0x000fe20008000a00 */
[----:B------:R-:W-:Y:S01]  /*f7a0*/  @UP1 ULDC UR30, c[0x0][0xbf0] ;  /* 0x0002fc00001e1ab9 */ /* 0x000fe20000000800 */
[----:B------:R-:W-:Y:S01]  /*f7b0*/  UIMAD.WIDE.U32 UR14, UR16, UR26, URZ ;  /* 0x0000001a100e72a5 */ /* 0x000fe2000f8e003f */
[----:B------:R-:W-:Y:S01]  /*f7c0*/  @P1 SHF.R.U32.HI R3, RZ, UR30, R2 ;  /* 0x0000001eff031c19 */ /* 0x000fe20008011602 */
[----:B------:R-:W-:Y:S02]  /*f7d0*/  UIMAD UR26, UR17, UR26, URZ ;  /* 0x0000001a111a72a4 */ /* 0x000fe4000f8e023f */
[----:B------:R-:W-:Y:S02]  /*f7e0*/  UIMAD.WIDE.U32 UR28, UR20, UR23, URZ ;  /* 0x00000017141c72a5 */ /* 0x000fe4000f8e003f */
[----:B------:R-:W-:Y:S01]  /*f7f0*/  UIMAD.WIDE.U32 UR16, UR18, UR9, URZ ;  /* 0x00000009121072a5 */ /* 0x000fe2000f8e003f */
[----:B------:R-:W-:Y:S01]  /*f800*/  IMAD.MOV R2, RZ, RZ, -R3 ;  /* 0x000000ffff027224 */ /* 0x000fe200078e0a03 */
[----:B------:R-:W-:-:S02]  /*f810*/  UIMAD UR20, UR21, UR23, URZ ;  /* 0x00000017151472a4 */ /* 0x000fc4000f8e023f */
[----:B------:R-:W-:Y:S01]  /*f820*/  UIMAD UR19, UR18, UR24, UR19 ;  /* 0x00000018121372a4 */ /* 0x000fe2000f8e0213 */
[----:B------:R-:W-:Y:S01]  /*f830*/  IMAD.U32 R8, RZ, RZ, UR28 ;  /* 0x0000001cff087e24 */ /* 0x000fe2000f8e00ff */
[----:B------:R-:W-:Y:S01]  /*f840*/  UIADD3 UR20, UR29, UR20, URZ ;  /* 0x000000141d147290 */ /* 0x000fe2000fffe03f */
[----:B0-----:R-:W-:Y:S01]  /*f850*/  IMAD R7, R2, UR22, R5 ;  /* 0x0000001602077c24 */ /* 0x001fe2000f8e0205 */
[----:B------:R-:W-:Y:S02]  /*f860*/  UIADD3 UR19, UR17, UR19, URZ ;  /* 0x0000001311137290 */ /* 0x000fe4000fffe03f */
[----:B------:R-:W-:Y:S02]  /*f870*/  UIADD3 UR26, UR15, UR26, URZ ;  /* 0x0000001a0f1a7290 */ /* 0x000fe4000fffe03f */
[----:B------:R-:W-:Y:S01]  /*f880*/  IMAD.U32 R10, RZ, RZ, UR20 ;  /* 0x00000014ff0a7e24 */ /* 0x000fe2000f8e00ff */
[----:B---3--:R-:W-:-:S13]  /*f890*/  @P0 R2UR UR4, R19 ;  /* 0x00000000130402ca */ /* 0x008fda00000e0000 */
[----:B------:R-:W-:Y:S02]  /*f8a0*/  UIADD3 UR14, UP0, UP3, UR16, UR14, UR4 ;  /* 0x0000000e100e7290 */ /* 0x000fe4000fb1e004 */
[----:B------:R-:W-:-:S04]  /*f8b0*/  USHF.R.S32.HI UR17, URZ, 0x1f, UR4 ;  /* 0x0000001f3f117899 */ /* 0x000fc80008011404 */
[----:B------:R-:W-:Y:S01]  /*f8c0*/  UIADD3.X UR16, UR19, UR26, UR17, UP0, UP3 ;  /* 0x0000001a13107290 */ /* 0x000fe200087e6411 */
[----:B------:R-:W-:Y:S01]  /*f8d0*/  IADD3 R2, P2, P3, R3, UR14, R8 ;  /* 0x0000000e03027c10 */ /* 0x000fe2000fb5e008 */
[----:B------:R-:W-:Y:S01]  /*f8e0*/  ULDC.64 UR14, c[0x0][UR25+0x210] ;  /* 0x00008400190e7abb */ /* 0x000fe20008000a00 */
[----:B------:R-:W-:Y:S01]  /*f8f0*/  SHF.R.S32.HI R3, RZ, 0x1f, R3 ;  /* 0x0000001fff037819 */ /* 0x000fe20000011403 */
[----:B------:R-:W-:Y:S01]  /*f900*/  IMAD R9, R7, UR15, RZ ;  /* 0x0000000f07097c24 */ /* 0x000fe2000f8e02ff */
[----:B------:R-:W-:Y:S01]  /*f910*/  SHF.R.S32.HI R8, RZ, 0x1f, R7 ;  /* 0x0000001fff087819 */ /* 0x000fe20000011407 */
[----:B------:R-:W-:Y:S01]  /*f920*/  ULDC.64 UR18, c[0x0][0xba8] ;  /* 0x0002ea0000127ab9 */ /* 0x000fe20000000a00 */
[----:B------:R-:W-:Y:S01]  /*f930*/  IADD3.X R3, R3, UR16, R10, P2, P3 ;  /* 0x0000001003037c10 */ /* 0x000fe200097e640a */
[----:B------:R-:W-:Y:S01]  /*f940*/  @!UP2 ULDC UR18, c[0x0][0xb50] ;  /* 0x0002d4000012aab9 */ /* 0x000fe20000000800 */
[----:B------:R-:W-:Y:S01]  /*f950*/  @!UP2 ULDC UR19, c[0x0][0xb54] ;  /* 0x0002d5000013aab9 */ /* 0x000fe20000000800 */
[----:B------:R-:W-:-:S02]  /*f960*/  IMAD R9, R8, UR14, R9 ;  /* 0x0000000e08097c24 */ /* 0x000fc4000f8e0209 */
[----:B------:R-:W-:Y:S01]  /*f970*/  IMAD.WIDE.U32 R2, R7, UR14, R2 ;  /* 0x0000000e07027c25 */ /* 0x000fe2000f8e0002 */
[----:B------:R-:W-:Y:S01]  /*f980*/  ULDC UR14, c[0x0][0xa88] ;  /* 0x0002a200000e7ab9 */ /* 0x000fe20000000800 */
[----:B--2---:R-:W-:Y:S02]  /*f990*/  @P4 R2UR UR14, R6 ;  /* 0x00000000060e42ca */ /* 0x004fe400000e0000 */
[----:B------:R-:W-:Y:S01]  /*f9a0*/  IMAD.IADD R3, R3, 0x1, R9 ;  /* 0x0000000103037824 */ /* 0x000fe200078e0209 */
[----:B------:R-:W-:-:S04]  /*f9b0*/  LEA R9, P2, R2, UR18, 0x2 ;  /* 0x0000001202097c11 */ /* 0x000fc8000f8410ff */
[----:B------:R-:W-:Y:S01]  /*f9c0*/  LEA.HI.X R10, R2, UR19, R3, 0x2, P2 ;  /* 0x00000013020a7c11 */ /* 0x000fe200090f1403 */
[----:B------:R-:W-:Y:S08]  /*f9d0*/  @P4 BRA `(.L_x_1308) ;  /* 0x0000000000284947 */ /* 0x000ff00003800000 */
[----:B------:R-:W-:Y:S05]  /*f9e0*/  @!P0 BRA `(.L_x_1308) ;  /* 0x0000000000248947 */ /* 0x000fea0003800000 */
[----:B------:R-:W-:Y:S02]  /*f9f0*/  IMAD.U32 R2, RZ, RZ, UR12 ;  /* 0x0000000cff027e24 */ /* 0x000fe4000f8e00ff */
[----:B------:R-:W-:Y:S02]  /*fa00*/  IMAD.U32 R6, RZ, RZ, UR12 ;  /* 0x0000000cff067e24 */ /* 0x000fe4000f8e00ff */
[----:B------:R-:W-:Y:S02]  /*fa10*/  IMAD.U32 R3, RZ, RZ, UR13 ;  /* 0x0000000dff037e24 */ /* 0x000fe4000f8e00ff */
[----:B------:R-:W-:-:S03]  /*fa20*/  IMAD.U32 R7, RZ, RZ, UR13 ;  /* 0x0000000dff077e24 */ /* 0x000fc6000f8e00ff */
[----:B------:R-:W2:Y:S04]  /*fa30*/  LDG.E R2, desc[UR36][R2.64] ;  /* 0x0000002402027981 */ /* 0x000ea8000c1e1900 */
[----:B------:R-:W3:Y:S01]  /*fa40*/  LDG.E R6, desc[UR36][R6.64+0x4] ;  /* 0x0000042406067981 */ /* 0x000ee2000c1e1900 */
[----:B--2---:R-:W-:Y:S02]  /*fa50*/  R2UR UR12, R2 ;  /* 0x00000000020c72ca */ /* 0x004fe400000e0000 */
[----:B---3--:R-:W-:-:S13]  /*fa60*/  R2UR UR14, R6 ;  /* 0x00000000060e72ca */ /* 0x008fda00000e0000 */
[----:B------:R-:W-:-:S12]  /*fa70*/  UIADD3 UR14, -UR12, UR14, URZ ;  /* 0x0000000e0c0e7290 */ /* 0x000fd8000fffe13f */
.L_x_1308:
[----:B------:R-:W2:Y:S04]  /*fa80*/  LDL R11, [R1+0x24] ;  /* 0x00002400010b7983 */ /* 0x000ea80000100800 */
[----:B------:R-:W3:Y:S01]  /*fa90*/  LDL R8, [R1+0x18] ;  /* 0x0000180001087983 */ /* 0x000ee20000100800 */
[----:B------:R-:W-:Y:S01]  /*faa0*/  UIMAD UR16, UR14, UR22, URZ ;  /* 0x000000160e1072a4 */ /* 0x000fe2000f8e023f */
[----:B------:R-:W-:Y:S02]  /*fab0*/  PLOP3.LUT P3, PT, PT, PT, UP2, 0x80, 0x0 ;  /* 0x000000000000781c */ /* 0x000fe40003f6f028 */
[----:B------:R-:W-:Y:S04]  /*fac0*/  SHFL.IDX PT, R2, R9, RZ, 0x1c1f ;  /* 0x001c1fff09027589 */ /* 0x000fe800000e0000 */
[----:B------:R-:W0:Y:S04]  /*fad0*/  SHFL.IDX PT, R3, R10, RZ, 0x1c1f ;  /* 0x001c1fff0a037589 */ /* 0x000e2800000e0000 */
[----:B------:R-:W-:Y:S04]  /*fae0*/  SHFL.IDX PT, R6, R9, 0x1, 0x1c1f ;  /* 0x003c1f0009067f89 */ /* 0x000fe800000e0000 */
[----:B------:R-:W1:Y:S01]  /*faf0*/  SHFL.IDX PT, R7, R10, 0x1, 0x1c1f ;  /* 0x003c1f000a077f89 */ /* 0x000e6200000e0000 */
[----:B--2---:R-:W-:Y:S01]  /*fb00*/  VIADD R11, R11, UR61 ;  /* 0x0000003d0b0b7c36 */ /* 0x004fe20008000000 */
        /* <DEDUP_REMOVED lines=9> */
[----:B------:R-:W2:Y:S01]  /*fba0*/  LDL R22, [R1+0xc] ;  /* 0x00000c0001167983 */ /* 0x000ea20000100800 */
[----:B0-----:R-:W-:Y:S01]  /*fbb0*/  IMAD.SHL.U32 R0, R201, 0x8, RZ ;  /* 0x00000008c9007824 */ /* 0x001fe200078e00ff */
[----:B------:R-:W-:Y:S01]  /*fbc0*/  ULDC.64 UR14, c[0x0][0xaa0] ;  /* 0x0002a800000e7ab9 */ /* 0x000fe20000000a00 */
[----:B------:R-:W-:Y:S01]  /*fbd0*/  IMAD.MOV.U32 R3, RZ, RZ, 0x2 ;  /* 0x00000002ff037424 */ /* 0x000fe200078e00ff */
[----:B------:R-:W-:Y:S01]  /*fbe0*/  R2UR UR18, R205 ;  /* 0x00000000cd1272ca */ /* 0x000fe200000e0000 */
[----:B------:R-:W-:-:S04]  /*fbf0*/  UIMAD UR12, UR17, UR14, URZ ;  /* 0x0000000e110c72a4 */ /* 0x000fc8000f8e023f */
[----:B------:R-:W-:Y:S02]  /*fc00*/  UIMAD UR12, UR4, UR15, UR12 ;  /* 0x0000000f040c72a4 */ /* 0x000fe4000f8e020c */
[----:B------:R-:W-:-:S04]  /*fc10*/  UIADD3 UR8, UR8, 0x30820, URZ ;  /* 0x0003082008087890 */ /* 0x000fc8000fffe03f */
[----:B------:R-:W-:Y:S01]  /*fc20*/  UPRMT UR8, URZ, 0x654, UR8 ;  /* 0x000006543f087896 */ /* 0x000fe20008000008 */
[C---:B------:R-:W-:Y:S02]  /*fc30*/  VIADD R82, R0.reuse, 0x40 ;  /* 0x0000004000527836 */ /* 0x040fe40000000000 */
[C---:B------:R-:W-:Y:S02]  /*fc40*/  VIADD R84, R0.reuse, 0x80 ;  /* 0x0000008000547836 */ /* 0x040fe40000000000 */
[----:B------:R-:W-:Y:S01]  /*fc50*/  VIADD R86, R0, 0xc0 ;  /* 0x000000c000567836 */ /* 0x000fe20000000000 */
[----:B------:R-:W-:Y:S01]  /*fc60*/  BSSY B1, `(.L_x_1310) ;  /* 0x00000ac000017945 */ /* 0x000fe20003800000 */
[----:B------:R-:W-:Y:S02]  /*fc70*/  SHF.R.S32.HI R87, RZ, 0x1f, R0 ;  /* 0x0000001fff577819 */ /* 0x000fe40000011400 */
[----:B------:R-:W-:Y:S02]  /*fc80*/  SHF.R.S32.HI R81, RZ, 0x1f, R82 ;  /* 0x0000001fff517819 */ /* 0x000fe40000011452 */
[----:B------:R-:W-:-:S02]  /*fc90*/  SHF.R.S32.HI R83, RZ, 0x1f, R84 ;  /* 0x0000001fff537819 */ /* 0x000fc40000011454 */
[----:B------:R-:W-:Y:S01]  /*fca0*/  SHF.R.S32.HI R85, RZ, 0x1f, R86 ;  /* 0x0000001fff557819 */ /* 0x000fe20000011456 */
[----:B--2---:R-:W-:-:S04]  /*fcb0*/  IMAD R2, R22, 0x40, R0 ;  /* 0x0000004016027824 */ /* 0x004fc800078e0200 */
[----:B------:R-:W-:-:S03]  /*fcc0*/  IMAD.WIDE R2, R2, R3, UR10 ;  /* 0x0000000a02027e25 */ /* 0x000fc6000f8e0203 */
[C---:B------:R-:W-:Y:S02]  /*fcd0*/  IADD3 R25, P2, R2.reuse, 0x3000, RZ ;  /* 0x0000300002197810 */ /* 0x040fe40007f5e0ff */
[C---:B------:R-:W-:Y:S02]  /*fce0*/  IADD3 R9, P4, R2.reuse, 0x1000, RZ ;  /* 0x0000100002097810 */ /* 0x040fe40007f9e0ff */
[----:B------:R-:W-:Y:S02]  /*fcf0*/  LOP3.LUT R24, R25, 0x380, RZ, 0xc0, !PT ;  /* 0x0000038019187812 */ /* 0x000fe400078ec0ff */
[----:B------:R-:W-:Y:S02]  /*fd00*/  IADD3 R13, P3, R2, 0x2000, RZ ;  /* 0x00002000020d7810 */ /* 0x000fe40007f7e0ff */
[----:B------:R-:W-:Y:S02]  /*fd10*/  SHF.R.U64 R24, R24, 0x3, RZ ;  /* 0x0000000318187819 */ /* 0x000fe400000012ff */
[----:B------:R-:W-:-:S02]  /*fd20*/  LOP3.LUT R8, R9, 0x380, RZ, 0xc0, !PT ;  /* 0x0000038009087812 */ /* 0x000fc400078ec0ff */
[----:B------:R-:W-:Y:S02]  /*fd30*/  LOP3.LUT R12, R13, 0x380, RZ, 0xc0, !PT ;  /* 0x000003800d0c7812 */ /* 0x000fe400078ec0ff */
[----:B------:R-:W-:Y:S01]  /*fd40*/  LOP3.LUT R24, R24, R25, RZ, 0x3c, !PT ;  /* 0x0000001918187212 */ /* 0x000fe200078e3cff */
[--C-:B------:R-:W-:Y:S01]  /*fd50*/  IMAD.X R25, RZ, RZ, R3.reuse, P2 ;  /* 0x000000ffff197224 */ /* 0x100fe200010e0603 */
[----:B------:R-:W-:Y:S02]  /*fd60*/  IADD3 R49, P2, R2, 0x9000, RZ ;  /* 0x0000900002317810 */ /* 0x000fe40007f5e0ff */
[----:B------:R-:W-:Y:S02]  /*fd70*/  SHF.R.U64 R8, R8, 0x3, RZ ;  /* 0x0000000308087819 */ /* 0x000fe400000012ff */
[----:B------:R-:W-:Y:S01]  /*fd80*/  SHF.R.U64 R12, R12, 0x3, RZ ;  /* 0x000000030c0c7819 */ /* 0x000fe200000012ff */
[----:B------:R-:W-:Y:S01]  /*fd90*/  UIMAD.WIDE.U32 UR10, UR4, UR14, URZ ;  /* 0x0000000e040a72a5 */ /* 0x000fe2000f8e003f */
[----:B------:R-:W-:Y:S01]  /*fda0*/  LOP3.LUT R48, R49, 0x380, RZ, 0xc0, !PT ;  /* 0x0000038031307812 */ /* 0x000fe200078ec0ff */
[----:B------:R-:W5:Y:S01]  /*fdb0*/  LD.E.128 R24, desc[UR36][R24.64] ;  /* 0x0000002418187980 */ /* 0x000f62000c101d00 */
[----:B------:R-:W-:Y:S01]  /*fdc0*/  LOP3.LUT R8, R8, R9, RZ, 0x3c, !PT ;  /* 0x0000000908087212 */ /* 0x000fe200078e3cff */
[--C-:B------:R-:W-:Y:S01]  /*fdd0*/  IMAD.X R9, RZ, RZ, R3.reuse, P4 ;  /* 0x000000ffff097224 */ /* 0x100fe200020e0603 */
[----:B------:R-:W-:Y:S01]  /*fde0*/  LOP3.LUT R12, R12, R13, RZ, 0x3c, !PT ;  /* 0x0000000d0c0c7212 */ /* 0x000fe200078e3cff */
[----:B------:R-:W-:Y:S01]  /*fdf0*/  IMAD.X R13, RZ, RZ, R3, P3 ;  /* 0x000000ffff0d7224 */ /* 0x000fe200018e0603 */
[----:B------:R-:W-:-:S02]  /*fe00*/  IADD3 R29, P0, R2, 0x4000, RZ ;  /* 0x00004000021d7810 */ /* 0x000fc40007f1e0ff */
[C---:B------:R-:W-:Y:S02]  /*fe10*/  IADD3 R33, P6, R2.reuse, 0x5000, RZ ;  /* 0x0000500002217810 */ /* 0x040fe40007fde0ff */
[C---:B------:R-:W-:Y:S02]  /*fe20*/  IADD3 R37, P5, R2.reuse, 0x6000, RZ ;  /* 0x0000600002257810 */ /* 0x040fe40007fbe0ff */
[C---:B------:R-:W-:Y:S01]  /*fe30*/  LOP3.LUT R7, R2.reuse, 0x380, RZ, 0xc0, !PT ;  /* 0x0000038002077812 */ /* 0x040fe200078ec0ff */
[----:B------:R-:W-:Y:S01]  /*fe40*/  UIADD3 UR11, UR11, UR12, URZ ;  /* 0x0000000c0b0b7290 */ /* 0x000fe2000fffe03f */
[C---:B------:R-:W-:Y:S01]  /*fe50*/  IADD3 R41, P4, R2.reuse, 0x7000, RZ ;  /* 0x0000700002297810 */ /* 0x040fe20007f9e0ff */
[----:B------:R-:W-:Y:S01]  /*fe60*/  USHF.R.S32.HI UR4, URZ, 0x1f, UR9 ;  /* 0x0000001f3f047899 */ /* 0x000fe20008011409 */
[----:B------:R-:W-:Y:S01]  /*fe70*/  IADD3 R45, P3, R2, 0x8000, RZ ;  /* 0x00008000022d7810 */ /* 0x000fe20007f7e0ff */
[----:B------:R-:W-:Y:S01]  /*fe80*/  ULDC.64 UR12, c[0x0][0xae8] ;  /* 0x0002ba00000c7ab9 */ /* 0x000fe20000000a00 */
[----:B------:R-:W-:Y:S01]  /*fe90*/  SHF.R.U64 R48, R48, 0x3, RZ ;  /* 0x0000000330307819 */ /* 0x000fe200000012ff */
[----:B------:R-:W-:Y:S01]  /*fea0*/  @UP1 ULDC UR14, c[0x0][0xbec] ;  /* 0x0002fb00000e1ab9 */ /* 0x000fe20000000800 */
[----:B------:R-:W-:Y:S01]  /*feb0*/  LOP3.LUT R28, R29, 0x380, RZ, 0xc0, !PT ;  /* 0x000003801d1c7812 */ /* 0x000fe200078ec0ff */
[----:B------:R-:W5:Y:S01]  /*fec0*/  LD.E.128 R8, desc[UR36][R8.64] ;  /* 0x0000002408087980 */ /* 0x000f62000c101d00 */
[----:B------:R-:W-:-:S02]  /*fed0*/  LOP3.LUT R32, R33, 0x380, RZ, 0xc0, !PT ;  /* 0x0000038021207812 */ /* 0x000fc400078ec0ff */
[----:B------:R-:W-:Y:S01]  /*fee0*/  LOP3.LUT R36, R37, 0x380, RZ, 0xc0, !PT ;  /* 0x0000038025247812 */ /* 0x000fe200078ec0ff */
[----:B------:R-:W5:Y:S01]  /*fef0*/  LD.E.128 R12, desc[UR36][R12.64] ;  /* 0x000000240c0c7980 */ /* 0x000f62000c101d00 */
[----:B------:R-:W-:Y:S02]  /*ff00*/  LOP3.LUT R40, R41, 0x380, RZ, 0xc0, !PT ;  /* 0x0000038029287812 */ /* 0x000fe400078ec0ff */
[----:B------:R-:W-:Y:S02]  /*ff10*/  LOP3.LUT R44, R45, 0x380, RZ, 0xc0, !PT ;  /* 0x000003802d2c7812 */ /* 0x000fe400078ec0ff */
[----:B------:R-:W-:Y:S01]  /*ff20*/  LOP3.LUT R48, R48, R49, RZ, 0x3c, !PT ;  /* 0x0000003130307212 */ /* 0x000fe200078e3cff */
[----:B------:R-:W-:Y:S01]  /*ff30*/  IMAD.X R49, RZ, RZ, R3, P2 ;  /* 0x000000ffff317224 */ /* 0x000fe200010e0603 */
[----:B------:R-:W-:Y:S02]  /*ff40*/  IADD3 R5, P2, R2, 0xf000, RZ ;  /* 0x0000f00002057810 */ /* 0x000fe40007f5e0ff */
[----:B------:R-:W-:-:S02]  /*ff50*/  SHF.R.U64 R28, R28, 0x3, RZ ;  /* 0x000000031c1c7819 */ /* 0x000fc400000012ff */
[----:B------:R-:W-:Y:S02]  /*ff60*/  SHF.R.U64 R32, R32, 0x3, RZ ;  /* 0x0000000320207819 */ /* 0x000fe400000012ff */
[----:B------:R-:W-:Y:S01]  /*ff70*/  SHF.R.U64 R7, R7, 0x3, RZ ;  /* 0x0000000307077819 */ /* 0x000fe200000012ff */
[----:B------:R-:W-:Y:S01]  /*ff80*/  UIMAD.WIDE.U32 UR10, UR18, UR12, UR10 ;  /* 0x0000000c120a72a5 */ /* 0x000fe2000f8e000a */
[----:B------:R-:W-:Y:S01]  /*ff90*/  SHF.R.U64 R36, R36, 0x3, RZ ;  /* 0x0000000324247819 */ /* 0x000fe200000012ff */
[----:B------:R-:W-:Y:S01]  /*ffa0*/  IMAD.X R73, RZ, RZ, R3, P2 ;  /* 0x000000ffff497224 */ /* 0x000fe200010e0603 */
[----:B------:R-:W-:Y:S01]  /*ffb0*/  SHF.R.U64 R40, R40, 0x3, RZ ;  /* 0x0000000328287819 */ /* 0x000fe200000012ff */
[----:B------:R-:W5:Y:S01]  /*ffc0*/  LD.E.128 R48, desc[UR36][R48.64] ;  /* 0x0000002430307980 */ /* 0x000f62000c101d00 */
[----:B------:R-:W-:Y:S02]  /*ffd0*/  SHF.R.U64 R44, R44, 0x3, RZ ;  /* 0x000000032c2c7819 */ /* 0x000fe400000012ff */
[----:B------:R-:W-:-:S02]  /*ffe0*/  LOP3.LUT R4, R5, 0x380, RZ, 0xc0, !PT ;  /* 0x0000038005047812 */ /* 0x000fc400078ec0ff */
        /* <DEDUP_REMOVED lines=10> */
[C---:B------:R-:W-:Y:S01]  /*10090*/  IADD3 R53, P0, R2.reuse, 0xa000, RZ ;  /* 0x0000a00002357810 */ /* 0x040fe20007f1e0ff */
[----:B------:R-:W-:Y:S01]  /*100a0*/  UIMAD UR11, UR18, UR13, UR11 ;  /* 0x0000000d120b72a4 */ /* 0x000fe2000f8e020b */
[C---:B------:R-:W-:Y:S01]  /*100b0*/  IADD3 R57, P6, R2.reuse, 0xb000, RZ ;  /* 0x0000b00002397810 */ /* 0x040fe20007fde0ff */
[----:B------:R-:W5:Y:S01]  /*100c0*/  LD.E.128 R28, desc[UR36][R28.64] ;  /* 0x000000241c1c7980 */ /* 0x000f62000c101d00 */
[C---:B------:R-:W-:Y:S01]  /*100d0*/  IADD3 R61, P5, R2.reuse, 0xc000, RZ ;  /* 0x0000c000023d7810 */ /* 0x040fe20007fbe0ff */
[----:B------:R-:W-:Y:S01]  /*100e0*/  ULDC.64 UR12, c[0x0][0xaf0] ;  /* 0x0002bc00000c7ab9 */ /* 0x000fe20000000a00 */
[C---:B------:R-:W-:Y:S01]  /*100f0*/  IADD3 R65, P4, R2.reuse, 0xd000, RZ ;  /* 0x0000d00002417810 */ /* 0x040fe20007f9e0ff */
[----:B------:R-:W5:Y:S01]  /*10100*/  LD.E.128 R32, desc[UR36][R32.64] ;  /* 0x0000002420207980 */ /* 0x000f62000c101d00 */
[----:B------:R-:W-:-:S02]  /*10110*/  IADD3 R69, P3, R2, 0xe000, RZ ;  /* 0x0000e00002457810 */ /* 0x000fc40007f7e0ff */
[----:B------:R-:W-:Y:S01]  /*10120*/  SHF.R.U64 R4, R4, 0x3, RZ ;  /* 0x0000000304047819 */ /* 0x000fe200000012ff */
[----:B------:R-:W5:Y:S01]  /*10130*/  LD.E.128 R36, desc[UR36][R36.64] ;  /* 0x0000002424247980 */ /* 0x000f62000c101d00 */
[----:B------:R-:W-:Y:S02]  /*10140*/  LOP3.LUT R2, R7, R2, RZ, 0x3c, !PT ;  /* 0x0000000207027212 */ /* 0x000fe400078e3cff */
[----:B------:R-:W-:Y:S01]  /*10150*/  LOP3.LUT R72, R4, R5, RZ, 0x3c, !PT ;  /* 0x0000000504487212 */ /* 0x000fe200078e3cff */
[----:B------:R-:W-:Y:S01]  /*10160*/  UIMAD UR4, UR4, UR12, URZ ;  /* 0x0000000c040472a4 */ /* 0x000fe2000f8e023f */
[----:B------:R-:W-:Y:S01]  /*10170*/  LOP3.LUT R52, R53, 0x380, RZ, 0xc0, !PT ;  /* 0x0000038035347812 */ /* 0x000fe200078ec0ff */
[----:B------:R0:W5:Y:S01]  /*10180*/  LD.E.128 R4, desc[UR36][R2.64] ;  /* 0x0000002402047980 */ /* 0x000162000c101d00 */
[----:B------:R-:W-:Y:S01]  /*10190*/  UIMAD.WIDE.U32 UR10, UR9, UR12, UR10 ;  /* 0x0000000c090a72a5 */ /* 0x000fe2000f8e000a */
[----:B------:R-:W-:Y:S01]  /*101a0*/  LOP3.LUT R56, R57, 0x380, RZ, 0xc0, !PT ;  /* 0x0000038039387812 */ /* 0x000fe200078ec0ff */
[----:B------:R-:W-:Y:S01]  /*101b0*/  UIMAD UR4, UR9, UR13, UR4 ;  /* 0x0000000d090472a4 */ /* 0x000fe2000f8e0204 */
[----:B------:R-:W-:Y:S01]  /*101c0*/  LOP3.LUT R60, R61, 0x380, RZ, 0xc0, !PT ;  /* 0x000003803d3c7812 */ /* 0x000fe200078ec0ff */
[----:B------:R-:W5:Y:S01]  /*101d0*/  LD.E.128 R40, desc[UR36][R40.64] ;  /* 0x0000002428287980 */ /* 0x000f62000c101d00 */
[----:B------:R-:W-:Y:S01]  /*101e0*/  @UP1 ULDC UR9, c[0x0][0xbf0] ;  /* 0x0002fc0000091ab9 */ /* 0x000fe20000000800 */
[----:B------:R-:W-:-:S02]  /*101f0*/  LOP3.LUT R64, R65, 0x380, RZ, 0xc0, !PT ;  /* 0x0000038041407812 */ /* 0x000fc400078ec0ff */
[----:B------:R-:W-:Y:S01]  /*10200*/  LOP3.LUT R68, R69, 0x380, RZ, 0xc0, !PT ;  /* 0x0000038045447812 */ /* 0x000fe200078ec0ff */
[----:B0-----:R-:W-:Y:S01]  /*10210*/  IMAD R2, R201, 0x20, R22 ;  /* 0x00000020c9027824 */ /* 0x001fe200078e0216 */
[----:B------:R-:W-:Y:S01]  /*10220*/  SHF.R.U64 R52, R52, 0x3, RZ ;  /* 0x0000000334347819 */ /* 0x000fe200000012ff */
[----:B------:R-:W-:Y:S01]  /*10230*/  UIADD3 UR4, UR11, UR4, URZ ;  /* 0x000000040b047290 */ /* 0x000fe2000fffe03f */
[----:B------:R-:W-:Y:S01]  /*10240*/  SHF.R.U64 R56, R56, 0x3, RZ ;  /* 0x0000000338387819 */ /* 0x000fe200000012ff */
[----:B------:R-:W-:Y:S01]  /*10250*/  VIADD R20, R2, UR61 ;  /* 0x0000003d02147c36 */ /* 0x000fe20008000000 */
[----:B------:R-:W-:Y:S01]  /*10260*/  SHF.R.U64 R60, R60, 0x3, RZ ;  /* 0x000000033c3c7819 */ /* 0x000fe200000012ff */
[----:B------:R-:W-:Y:S01]  /*10270*/  ULDC.64 UR12, c[0x0][0xae0] ;  /* 0x0002b800000c7ab9 */ /* 0x000fe20000000a00 */
[----:B------:R-:W-:Y:S01]  /*10280*/  SHF.R.U64 R64, R64, 0x3, RZ ;  /* 0x0000000340407819 */ /* 0x000fe200000012ff */
[----:B------:R-:W-:Y:S01]  /*10290*/  @P1 IMAD.HI.U32 R2, R20, UR14, RZ ;  /* 0x0000000e14021c27 */ /* 0x000fe2000f8e00ff */
[----:B------:R-:W-:Y:S01]  /*102a0*/  SHF.R.U64 R68, R68, 0x3, RZ ;  /* 0x0000000344447819 */ /* 0x000fe200000012ff */
[----:B------:R-:W5:Y:S01]  /*102b0*/  LD.E.128 R44, desc[UR36][R44.64] ;  /* 0x000000242c2c7980 */ /* 0x000f62000c101d00 */
[----:B------:R-:W-:Y:S01]  /*102c0*/  LOP3.LUT R52, R52, R53, RZ, 0x3c, !PT ;  /* 0x0000003534347212 */ /* 0x000fe200078e3cff */
[----:B------:R-:W-:Y:S01]  /*102d0*/  IMAD.MOV.U32 R19, RZ, RZ, R20 ;  /* 0x000000ffff137224 */ /* 0x000fe200078e0014 */
[----:B------:R-:W-:Y:S01]  /*102e0*/  @P1 SHF.R.U32.HI R19, RZ, UR9, R2 ;  /* 0x00000009ff131c19 */ /* 0x000fe20008011602 */
[--C-:B------:R-:W-:Y:S01]  /*102f0*/  IMAD.X R53, RZ, RZ, R3.reuse, P0 ;  /* 0x000000ffff357224 */ /* 0x100fe200000e0603 */
[----:B------:R-:W-:Y:S01]  /*10300*/  LOP3.LUT R56, R56, R57, RZ, 0x3c, !PT ;  /* 0x0000003938387212 */ /* 0x000fe200078e3cff */
[----:B------:R-:W-:Y:S01]  /*10310*/  IMAD.X R57, RZ, RZ, R3, P6 ;  /* 0x000000ffff397224 */ /* 0x000fe200030e0603 */
[--C-:B------:R-:W-:Y:S01]  /*10320*/  SHF.R.S32.HI R18, RZ, 0x1f, R19.reuse ;  /* 0x0000001fff127819 */ /* 0x100fe20000011413 */
[----:B------:R-:W-:Y:S01]  /*10330*/  IMAD.MOV R21, RZ, RZ, -R19 ;  /* 0x000000ffff157224 */ /* 0x000fe200078e0a13 */
[----:B------:R-:W-:Y:S01]  /*10340*/  LOP3.LUT R60, R60, R61, RZ, 0x3c, !PT ;  /* 0x0000003d3c3c7212 */ /* 0x000fe200078e3cff */
[--C-:B------:R-:W-:Y:S01]  /*10350*/  IMAD.X R61, RZ, RZ, R3.reuse, P5 ;  /* 0x000000ffff3d7224 */ /* 0x100fe200028e0603 */
[----:B------:R-:W-:Y:S01]  /*10360*/  LOP3.LUT R64, R64, R65, RZ, 0x3c, !PT ;  /* 0x0000004140407212 */ /* 0x000fe200078e3cff */
[--C-:B------:R-:W-:Y:S01]  /*10370*/  IMAD.X R65, RZ, RZ, R3.reuse, P4 ;  /* 0x000000ffff417224 */ /* 0x100fe200020e0603 */
[----:B------:R-:W-:Y:S01]  /*10380*/  LOP3.LUT R68, R68, R69, RZ, 0x3c, !PT ;  /* 0x0000004544447212 */ /* 0x000fe200078e3cff */
[----:B------:R-:W-:Y:S01]  /*10390*/  IMAD.X R69, RZ, RZ, R3, P3 ;  /* 0x000000ffff457224 */ /* 0x000fe200018e0603 */
[----:B------:R-:W5:Y:S01]  /*103a0*/  LD.E.128 R52, desc[UR36][R52.64] ;  /* 0x0000002434347980 */ /* 0x000f62000c101d00 */
[----:B------:R-:W-:-:S02]  /*103b0*/  IMAD R18, R18, UR12, RZ ;  /* 0x0000000c12127c24 */ /* 0x000fc4000f8e02ff */
[----:B------:R-:W-:Y:S01]  /*103c0*/  IMAD R21, R21, UR22, R20 ;  /* 0x0000001615157c24 */ /* 0x000fe2000f8e0214 */
[----:B------:R-:W5:Y:S01]  /*103d0*/  LD.E.128 R56, desc[UR36][R56.64] ;  /* 0x0000002438387980 */ /* 0x000f62000c101d00 */
[----:B------:R-:W-:Y:S02]  /*103e0*/  IMAD.U32 R3, RZ, RZ, UR11 ;  /* 0x0000000bff037e24 */ /* 0x000fe4000f8e00ff */
[----:B------:R-:W-:Y:S01]  /*103f0*/  IMAD.U32 R2, RZ, RZ, UR10 ;  /* 0x0000000aff027e24 */ /* 0x000fe2000f8e00ff */
[----:B------:R-:W-:Y:S01]  /*10400*/  ULDC.64 UR10, c[0x0][0xad8] ;  /* 0x0002b600000a7ab9 */ /* 0x000fe20000000a00 */
[----:B------:R-:W-:Y:S01]  /*10410*/  IMAD.U32 R3, RZ, RZ, UR4 ;  /* 0x00000004ff037e24 */ /* 0x000fe2000f8e00ff */
[----:B------:R-:W5:Y:S01]  /*10420*/  LD.E.128 R60, desc[UR36][R60.64] ;  /* 0x000000243c3c7980 */ /* 0x000f62000c101d00 */
[C---:B------:R-:W-:Y:S01]  /*10430*/  IMAD R77, R19.reuse, UR13, R18 ;  /* 0x0000000d134d7c24 */ /* 0x040fe2000f8e0212 */
[----:B------:R-:W-:Y:S01]  /*10440*/  SHF.R.S32.HI R18, RZ, 0x1f, R21 ;  /* 0x0000001fff127819 */ /* 0x000fe20000011415 */
[----:B------:R-:W-:Y:S01]  /*10450*/  IMAD.WIDE.U32 R2, R19, UR12, R2 ;  /* 0x0000000c13027c25 */ /* 0x000fe2000f8e0002 */
[----:B------:R-:W5:Y:S03]  /*10460*/  LD.E.128 R64, desc[UR36][R64.64] ;  /* 0x0000002440407980 */ /* 0x000f66000c101d00 */
[----:B------:R-:W-:Y:S01]  /*10470*/  IMAD.IADD R3, R3, 0x1, R77 ;  /* 0x0000000103037824 */ /* 0x000fe200078e024d */
[----:B------:R-:W5:Y:S01]  /*10480*/  LD.E.128 R68, desc[UR36][R68.64] ;  /* 0x0000002444447980 */ /* 0x000f62000c101d00 */
[----:B------:R-:W-:-:S03]  /*10490*/  IMAD R18, R18, UR10, RZ ;  /* 0x0000000a12127c24 */ /* 0x000fc6000f8e02ff */
[----:B------:R-:W5:Y:S01]  /*104a0*/  LD.E.128 R72, desc[UR36][R72.64] ;  /* 0x0000002448487980 */ /* 0x000f62000c101d00 */
[C---:B------:R-:W-:Y:S01]  /*104b0*/  IMAD R19, R21.reuse, UR11, R18 ;  /* 0x0000000b15137c24 */ /* 0x040fe2000f8e0212 */
[----:B------:R-:W-:Y:S01]  /*104c0*/  @!PT LDS RZ, [RZ] ;  /* 0x00000000fffff984 */ /* 0x000fe20000000800 */
[----:B------:R-:W-:Y:S01]  /*104d0*/  @!PT LDS RZ, [RZ] ;  /* 0x00000000fffff984 */ /* 0x000fe20000000800 */
[----:B------:R-:W-:Y:S01]  /*104e0*/  @!PT LDS RZ, [RZ] ;  /* 0x00000000fffff984 */ /* 0x000fe20000000800 */
[----:B------:R-:W-:Y:S01]  /*104f0*/  @!PT LDS RZ, [RZ] ;  /* 0x00000000fffff984 */ /* 0x000fe20000000800 */
[----:B------:R0:W-:Y:S06]  /*10500*/  MEMBAR.ALL.CTA ;  /* 0x0000000000007992 */ /* 0x0001ec0000008000 */
[----:B0-----:R-:W0:Y:S01]  /*10510*/  FENCE.VIEW.ASYNC.S ;  /* 0x00000000000073c6 */ /* 0x001e220000000000 */
[----:B------:R-:W-:Y:S01]  /*10520*/  IMAD.WIDE.U32 R2, R21, UR10, R2 ;  /* 0x0000000a15027c25 */ /* 0x000fe2000f8e0002 */
[----:B------:R-:W-:-:S03]  /*10530*/  ULDC.64 UR10, c[0x0][0xa80] ;  /* 0x0002a000000a7ab9 */ /* 0x000fc60000000a00 */
[----:B------:R-:W-:Y:S01]  /*10540*/  VIADD R80, R22, UR61 ;  /* 0x0000003d16507c36 */ /* 0x000fe20008000000 */
[----:B------:R-:W-:Y:S01]  /*10550*/  LEA R22, P2, R2, UR10, 0x1 ;  /* 0x0000000a02167c11 */ /* 0x000fe2000f8408ff */
[----:B------:R-:W-:-:S05]  /*10560*/  IMAD.IADD R3, R3, 0x1, R19 ;  /* 0x0000000103037824 */ /* 0x000fca00078e0213 */
[----:B------:R-:W-:Y:S02]  /*10570*/  LEA.HI.X R78, R2, UR11, R3, 0x1, P2 ;  /* 0x0000000b024e7c11 */ /* 0x000fe400090f0c03 */
[C---:B------:R-:W-:Y:S01]  /*10580*/  ISETP.GE.AND P2, PT, R80.reuse, UR16, PT ;  /* 0x0000001050007c0c */ /* 0x040fe2000bf46270 */
[C---:B------:R-:W-:Y:S02]  /*10590*/  VIADD R18, R80.reuse, 0x20 ;  /* 0x0000002050127836 */ /* 0x040fe40000000000 */
[----:B------:R-:W-:Y:S01]  /*105a0*/  VIADD R20, R80, 0x40 ;  /* 0x0000004050147836 */ /* 0x000fe20000000000 */
[----:B0-----:R0:W1:Y:S04]  /*105b0*/  SHFL.IDX PT, R79, R22, RZ, 0x181f ;  /* 0x00181fff164f7589 */ /* 0x00106800000e0000 */
[----:B------:R0:W2:Y:S01]  /*105c0*/  SHFL.IDX PT, R77, R78, RZ, 0x181f ;  /* 0x00181fff4e4d7589 */ /* 0x0000a200000e0000 */
[----:B------:R-:W-:Y:S01]  /*105d0*/  SYNCS.ARRIVE.TRANS64.RED.A1T0 RZ, [UR8], RZ ;  /* 0x000000ffffff79a7 */ /* 0x000fe20008100408 */
[----:B------:R-:W-:-:S02]  /*105e0*/  ISETP.GE.AND P1, PT, R18, UR16, PT ;  /* 0x0000001012007c0c */ /* 0x000fc4000bf26270 */
[----:B------:R-:W-:Y:S01]  /*105f0*/  ISETP.GE.AND P0, PT, R20, UR16, PT ;  /* 0x0000001014007c0c */ /* 0x000fe2000bf06270 */
[----:B------:R-:W-:-:S12]  /*10600*/  @P2 BRA `(.L_x_1311) ;  /* 0x0000000000442947 */ /* 0x000fd80003800000 */
        /* <DEDUP_REMOVED lines=17> */
.L_x_1311:
[----:B------:R-:W-:Y:S05]  /*10720*/  BSYNC B1 ;  /* 0x0000000000017941 */ /* 0x000fea0003800000 */
.L_x_1310:
[----:B---3--:R3:W4:Y:S01]  /*10730*/  SHFL.IDX PT, R19, R78, 0x1, 0x181f ;  /* 0x00381f004e137f89 */ /* 0x00872200000e0000 */
[----:B------:R-:W-:Y:S03]  /*10740*/  BSSY B1, `(.L_x_1312) ;  /* 0x0000014000017945 */ /* 0x000fe60003800000 */
[----:B-----5:R3:W0:Y:S01]  /*10750*/  SHFL.IDX PT, R7, R22, 0x1, 0x181f ;  /* 0x00381f0016077f89 */ /* 0x02062200000e0000 */
[----:B------:R-:W-:Y:S05]  /*10760*/  @P1 BRA `(.L_x_1313) ;  /* 0x0000000000441947 */ /* 0x000fea0003800000 */
[----:B------:R-:W-:Y:S02]  /*10770*/  ULDC UR4, c[0x0][0xac8] ;  /* 0x0002b20000047ab9 */ /* 0x000fe40000000800 */
        /* <DEDUP_REMOVED lines=16> */
.L_x_1313:
[----:B------:R-:W-:Y:S05]  /*10880*/  BSYNC B1 ;  /* 0x0000000000017941 */ /* 0x000fea0003800000 */
.L_x_1312:
[----:B0-----:R0:W0:Y:S01]  /*10890*/  SHFL.IDX PT, R9, R78, 0x2, 0x181f ;  /* 0x00581f004e097f89 */ /* 0x00102200000e0000 */
        /* <DEDUP_REMOVED lines=20> */
.L_x_1315:
[----:B------:R-:W-:Y:S05]  /*109e0*/  BSYNC B1 ;  /* 0x0000000000017941 */ /* 0x000fea0003800000 */
.L_x_1314:
[----:B0-----:R-:W-:Y:S01]  /*109f0*/  VIADD R2, R80, 0x60 ;  /* 0x0000006050027836 */ /* 0x001fe20000000000 */
[----:B------:R0:W0:Y:S04]  /*10a00*/  SHFL.IDX PT, R9, R78, 0x3, 0x181f ;  /* 0x00781f004e097f89 */ /* 0x00002800000e0000 */
[----:B------:R-:W-:Y:S01]  /*10a10*/  ISETP.GE.AND P0, PT, R2, UR16, PT ;  /* 0x0000001002007c0c */ /* 0x000fe2000bf06270 */
[----:B------:R0:W0:-:S12]  /*10a20*/  SHFL.IDX PT, R11, R22, 0x3, 0x181f ;  /* 0x00781f00160b7f89 */ /* 0x00001800000e0000 */
[----:B------:R-:W-:Y:S05]  /*10a30*/  @P0 BRA `(.L_x_1316) ;  /* 0x0000002400f80947 */ /* 0x000fea0003800000 */
[----:B------:R-:W-:Y:S02]  /*10a40*/  ULDC UR4, c[0x0][0xac8] ;  /* 0x0002b20000047ab9 */ /* 0x000fe40000000800 */
[----:B------:R-:W-:Y:S02]  /*10a50*/  ISETP.GE.AND P3, PT, R0, UR4, PT ;  /* 0x0000000400007c0c */ /* 0x000fe4000bf66270 */
[----:B------:R-:W-:Y:S02]  /*10a60*/  ISETP.GE.AND P4, PT, R82, UR4, PT ;  /* 0x0000000452007c0c */ /* 0x000fe4000bf86270 */
[----:B------:R-:W-:-:S09]  /*10a70*/  ISETP.GE.AND P5, PT, R84, UR4, PT ;  /* 0x0000000454007c0c */ /* 0x000fd2000bfa6270 */
[-C--:B0-----:R-:W-:Y:S02]  /*10a80*/  @!P3 LEA R2, P0, R0, R11.reuse, 0x1 ;  /* 0x0000000b0002b211 */ /* 0x081fe400078008ff */
[-C--:B------:R-:W-:Y:S02]  /*10a90*/  @!P4 LEA R4, P1, R82, R11.reuse, 0x1 ;  /* 0x0000000b5204c211 */ /* 0x080fe400078208ff */
[----:B------:R-:W-:Y:S02]  /*10aa0*/  @!P5 LEA R6, P2, R84, R11, 0x1 ;  /* 0x0000000b5406d211 */ /* 0x000fe400078408ff */
[-C--:B------:R-:W-:Y:S02]  /*10ab0*/  @!P3 LEA.HI.X R3, R0, R9.reuse, R87, 0x1, P0 ;  /* 0x000000090003b211 */ /* 0x080fe400000f0c57 */
[-C--:B------:R-:W-:Y:S02]  /*10ac0*/  @!P4 LEA.HI.X R5, R82, R9.reuse, R81, 0x1, P1 ;  /* 0x000000095205c211 */ /* 0x080fe400008f0c51 */
[----:B------:R-:W-:Y:S01]  /*10ad0*/  @!P5 LEA.HI.X R7, R84, R9, R83, 0x1, P2 ;  /* 0x000000095407d211 */ /* 0x000fe200010f0c53 */
        /* <DEDUP_REMOVED lines=9> */
.L_x_1309:
        /* <DEDUP_REMOVED lines=11> */
[----:B------:R-:W-:Y:S01]  /*10c20*/  VIADD R177, R17, 0x8 ;  /* 0x0000000811b17836 */ /* 0x000fe20000000000 */
[----:B------:R-:W-:Y:S01]  /*10c30*/  ULDC.64 UR14, c[0x0][0xb40] ;  /* 0x0002d000000e7ab9 */ /* 0x000fe20000000a00 */
[----:B------:R-:W-:Y:S01]  /*10c40*/  ULDC.64 UR12, c[0x0][0xb38] ;  /* 0x0002ce00000c7ab9 */ /* 0x000fe20000000a00 */
[----:B------:R-:W-:Y:S01]  /*10c50*/  UIMAD UR4, UR4, UR14, URZ ;  /* 0x0000000e040472a4 */ /* 0x000fe2000f8e023f */
[----:B------:R-:W-:Y:S01]  /*10c60*/  BSSY B1, `(.L_x_1317) ;  /* 0x00000d0000017945 */ /* 0x000fe20003800000 */
[----:B------:R-:W-:Y:S01]  /*10c70*/  UIMAD.WIDE.U32 UR10, UR18, UR12, UR10 ;  /* 0x0000000c120a72a5 */ /* 0x000fe2000f8e000a */
[----:B------:R-:W-:Y:S01]  /*10c80*/  SHF.R.S32.HI R22, RZ, 0x1f, R206 ;  /* 0x0000001fff167819 */ /* 0x000fe200000114ce */
[----:B------:R-:W-:Y:S01]  /*10c90*/  UIMAD UR4, UR9, UR15, UR4 ;  /* 0x0000000f090472a4 */ /* 0x000fe2000f8e0204 */
[----:B------:R-:W-:Y:S01]  /*10ca0*/  SHF.R.S32.HI R152, RZ, 0x1f, R207 ;  /* 0x0000001fff987819 */ /* 0x000fe200000114cf */
[----:B------:R-:W-:Y:S01]  /*10cb0*/  UIMAD UR11, UR18, UR13, UR11 ;  /* 0x0000000d120b72a4 */ /* 0x000fe2000f8e020b */
[----:B------:R-:W-:Y:S01]  /*10cc0*/  SHF.R.S32.HI R153, RZ, 0x1f, R208 ;  /* 0x0000001fff997819 */ /* 0x000fe200000114d0 */
[----:B------:R-:W-:Y:S01]  /*10cd0*/  UIADD3 UR8, UR8, 0x30820, URZ ;  /* 0x0003082008087890 */ /* 0x000fe2000fffe03f */
[----:B------:R-:W-:Y:S01]  /*10ce0*/  SHF.R.S32.HI R21, RZ, 0x1f, R209 ;  /* 0x0000001fff157819 */ /* 0x000fe200000114d1 */
[----:B------:R-:W-:Y:S01]  /*10cf0*/  UIMAD.WIDE.U32 UR10, UR9, UR14, UR10 ;  /* 0x0000000e090a72a5 */ /* 0x000fe2000f8e000a */
[----:B------:R-:W-:Y:S01]  /*10d00*/  SHF.R.S32.HI R154, RZ, 0x1f, R210 ;  /* 0x0000001fff9a7819 */ /* 0x000fe200000114d2 */
[----:B------:R-:W-:Y:S01]  /*10d10*/  ULDC.64 UR12, c[0x0][0xb48] ;  /* 0x0002d200000c7ab9 */ /* 0x000fe20000000a00 */
[----:B------:R-:W-:Y:S01]  /*10d20*/  @UP1 ULDC UR9, c[0x0][0xbec] ;  /* 0x0002fb0000091ab9 */ /* 0x000fe20000000800 */
[----:B------:R-:W-:Y:S01]  /*10d30*/  UIADD3 UR11, UR11, UR4, URZ ;  /* 0x000000040b0b7290 */ /* 0x000fe2000fffe03f */
[----:B------:R-:W-:Y:S01]  /*10d40*/  @P1 IMAD.HI.U32 R0, R5, UR9, RZ ;  /* 0x0000000905001c27 */ /* 0x000fe2000f8e00ff */
[----:B------:R-:W-:Y:S01]  /*10d50*/  UPRMT UR8, URZ, 0x654, UR8 ;  /* 0x000006543f087896 */ /* 0x000fe20008000008 */
[----:B------:R-:W-:Y:S01]  /*10d60*/  SHF.R.S32.HI R155, RZ, 0x1f, R211 ;  /* 0x0000001fff9b7819 */ /* 0x000fe200000114d3 */
[----:B------:R-:W-:Y:S01]  /*10d70*/  @UP1 ULDC UR4, c[0x0][0xbf0] ;  /* 0x0002fc0000041ab9 */ /* 0x000fe20000000800 */
[----:B------:R-:W-:Y:S01]  /*10d80*/  UIMAD.WIDE.U32 UR10, UR16, UR12, UR10 ;  /* 0x0000000c100a72a5 */ /* 0x000fe2000f8e000a */
[----:B------:R-:W-:Y:S01]  /*10d90*/  @P1 SHF.R.U32.HI R7, RZ, UR4, R0 ;  /* 0x00000004ff071c19 */ /* 0x000fe20008011600 */
[----:B------:R-:W-:Y:S01]  /*10da0*/  VIADD R172, R17, 0x18 ;  /* 0x0000001811ac7836 */ /* 0x000fe20000000000 */
[----:B------:R-:W-:Y:S01]  /*10db0*/  SHF.R.S32.HI R156, RZ, 0x1f, R212 ;  /* 0x0000001fff9c7819 */ /* 0x000fe200000114d4 */
[----:B------:R-:W-:Y:S01]  /*10dc0*/  UIMAD UR4, UR16, UR13, UR11 ;  /* 0x0000000d100472a4 */ /* 0x000fe2000f8e020b */
[--C-:B------:R-:W-:Y:S01]  /*10dd0*/  SHF.R.S32.HI R0, RZ, 0x1f, R7.reuse ;  /* 0x0000001fff007819 */ /* 0x100fe20000011407 */
[----:B------:R-:W-:Y:S01]  /*10de0*/  IMAD.MOV R2, RZ, RZ, -R7 ;  /* 0x000000ffff027224 */ /* 0x000fe200078e0a07 */
[----:B------:R-:W-:Y:S01]  /*10df0*/  ULDC.64 UR12, c[0x0][0xb30] ;  /* 0x0002cc00000c7ab9 */ /* 0x000fe20000000a00 */
[----:B------:R-:W-:Y:S01]  /*10e00*/  IMAD.U32 R3, RZ, RZ, UR11 ;  /* 0x0000000bff037e24 */ /* 0x000fe2000f8e00ff */
[----:B------:R-:W-:Y:S01]  /*10e10*/  SYNCS.ARRIVE.TRANS64.RED.A1T0 RZ, [UR8], RZ ;  /* 0x000000ffffff79a7 */ /* 0x000fe20008100408 */
[----:B------:R-:W-:Y:S01]  /*10e20*/  IMAD R5, R2, UR22, R5 ;  /* 0x0000001602057c24 */ /* 0x000fe2000f8e0205 */
[----:B------:R-:W-:Y:S01]  /*10e30*/  SHF.R.S32.HI R157, RZ, 0x1f, R213 ;  /* 0x0000001fff9d7819 */ /* 0x000fe200000114d5 */
[----:B------:R-:W-:Y:S01]  /*10e40*/  IMAD R0, R0, UR12, RZ ;  /* 0x0000000c00007c24 */ /* 0x000fe2000f8e02ff */
[----:B------:R-:W-:Y:S01]  /*10e50*/  SHF.R.S32.HI R158, RZ, 0x1f, R214 ;  /* 0x0000001fff9e7819 */ /* 0x000fe200000114d6 */
[----:B------:R-:W-:Y:S01]  /*10e60*/  IMAD.U32 R2, RZ, RZ, UR10 ;  /* 0x0000000aff027e24 */ /* 0x000fe2000f8e00ff */
[----:B------:R-:W-:Y:S01]  /*10e70*/  ULDC.64 UR10, c[0x0][0xb28] ;  /* 0x0002ca00000a7ab9 */ /* 0x000fe20000000a00 */
        /* <DEDUP_REMOVED lines=20> */
[----:B------:R-:W-:Y:S01]  /*10fc0*/  VIADD R176, R17, 0x8 ;  /* 0x0000000811b07836 */ /* 0x000fe20000000000 */
[----:B------:R-:W-:Y:S01]  /*10fd0*/  LEA.HI.X R6, R2, UR11, R3, 0x2, P1 ;  /* 0x0000000b02067c11 */ /* 0x000fe200088f1403 */
[----:B------:R0:W1:Y:S01]  /*10fe0*/  SHFL.IDX PT, R7, R0, RZ, 0x1c1f ;  /* 0x001c1fff00077589 */ /* 0x00006200000e0000 */
[----:B------:R-:W-:-:S02]  /*10ff0*/  SHF.R.S32.HI R167, RZ, 0x1f, R223 ;  /* 0x0000001fffa77819 */ /* 0x000fc400000114df */
[----:B------:R-:W-:Y:S01]  /*11000*/  SHF.R.S32.HI R168, RZ, 0x1f, R224 ;  /* 0x0000001fffa87819 */ /* 0x000fe200000114e0 */
[----:B------:R0:W2:Y:S01]  /*11010*/  SHFL.IDX PT, R8, R6, RZ, 0x1c1f ;  /* 0x001c1fff06087589 */ /* 0x0000a200000e0000 */
[----:B------:R-:W-:Y:S02]  /*11020*/  SHF.R.S32.HI R169, RZ, 0x1f, R225 ;  /* 0x0000001fffa97819 */ /* 0x000fe400000114e1 */
[----:B------:R-:W-:Y:S02]  /*11030*/  SHF.R.S32.HI R170, RZ, 0x1f, R226 ;  /* 0x0000001fffaa7819 */ /* 0x000fe400000114e2 */
[----:B------:R-:W-:Y:S02]  /*11040*/  SHF.R.S32.HI R171, RZ, 0x1f, R229 ;  /* 0x0000001fffab7819 */ /* 0x000fe400000114e5 */
[----:B------:R-:W-:Y:S02]  /*11050*/  SHF.R.S32.HI R173, RZ, 0x1f, R173 ;  /* 0x0000001fffad7819 */ /* 0x000fe400000114ad */
[----:B------:R-:W-:-:S02]  /*11060*/  SHF.R.S32.HI R175, RZ, 0x1f, R175 ;  /* 0x0000001fffaf7819 */ /* 0x000fc400000114af */
[----:B------:R-:W-:Y:S02]  /*11070*/  SHF.R.S32.HI R177, RZ, 0x1f, R177 ;  /* 0x0000001fffb17819 */ /* 0x000fe400000114b1 */
[----:B------:R-:W-:Y:S01]  /*11080*/  SHF.R.S32.HI R178, RZ, 0x1f, R17 ;  /* 0x0000001fffb27819 */ /* 0x000fe20000011411 */
[----:B0-----:R-:W-:Y:S06]  /*11090*/  @P2 BRA `(.L_x_1318) ;  /* 0x0000000800302947 */ /* 0x001fec0003800000 */
[----:B------:R-:W-:Y:S01]  /*110a0*/  ULDC UR4, c[0x0][0xac8] ;  /* 0x0002b20000047ab9 */ /* 0x000fe20000000800 */
[C---:B------:R-:W-:Y:S01]  /*110b0*/  VIADD R9, R17.reuse, 0xd8 ;  /* 0x000000d811097836 */ /* 0x040fe20000000000 */
[C---:B------:R-:W-:Y:S01]  /*110c0*/  ISETP.GE.AND P4, PT, R17.reuse, UR4, PT ;  /* 0x0000000411007c0c */ /* 0x040fe2000bf86270 */
[----:B------:R-:W-:Y:S01]  /*110d0*/  VIADD R20, R17, 0xe0 ;  /* 0x000000e011147836 */ /* 0x000fe20000000000 */
[----:B------:R-:W-:Y:S02]  /*110e0*/  ISETP.GE.AND P2, PT, R176, UR4, PT ;  /* 0x00000004b0007c0c */ /* 0x000fe4000bf46270 */
[----:B------:R-:W-:-:S09]  /*110f0*/  ISETP.GE.AND P1, PT, R174, UR4, PT ;  /* 0x00000004ae007c0c */ /* 0x000fd2000bf26270 */
[CC--:B-1----:R-:W-:Y:S02]  /*11100*/  @!P4 LEA R2, P3, R17.reuse, R7.reuse, 0x2 ;  /* 0x000000071102c211 */ /* 0x0c2fe400078610ff */
[----:B------:R-:W-:Y:S02]  /*11110*/  @!P2 LEA R4, P5, R176, R7, 0x2 ;  /* 0x00000007b004a211 */ /* 0x000fe400078a10ff */
[-C--:B--2---:R-:W-:Y:S02]  /*11120*/  @!P4 LEA.HI.X R3, R17, R8.reuse, R178, 0x2, P3 ;  /* 0x000000081103c211 */ /* 0x084fe400018f14b2 */
[----:B------:R-:W-:Y:S02]  /*11130*/  ISETP.GE.AND P3, PT, R172, UR4, PT ;  /* 0x00000004ac007c0c */ /* 0x000fe4000bf66270 */
[----:B------:R-:W-:Y:S01]  /*11140*/  @!P2 LEA.HI.X R5, R176, R8, R177, 0x2, P5 ;  /* 0x00000008b005a211 */ /* 0x000fe200028f14b1 */
[----:B------:R0:W-:Y:S01]  /*11150*/  @!P4 ST.E.64 desc[UR36][R2.64], R24 ;  /* 0x000000180200c985 */ /* 0x0001e2000c101b24 */
[----:B------:R-:W-:-:S03]  /*11160*/  ISETP.GE.AND P4, PT, R229, UR4, PT ;  /* 0x00000004e5007c0c */ /* 0x000fc6000bf86270 */
        /* <DEDUP_REMOVED lines=67> */
[-C--:B------:R-:W-:Y:S02]  /*115a0*/  @!P1 LEA.HI.X R3, R213, R8.reuse, R157, 0x2, P6 ;  /* 0x00000008d5039211 */ /* 0x080fe400030f149d */
[CC--:B------:R-:W-:Y:S02]  /*115b0*/  @!P4 LEA R10, P6, R211.reuse, R7.reuse, 0x2 ;  /* 0x00000007d30ac211 */ /* 0x0c0fe400078c10ff */
[C---:B-1----:R-:W-:Y:S01]  /*115c0*/  @!P3 LEA R4, P5, R212.reuse, R7, 0x2 ;  /* 0x00000007d404b211 */ /* 0x042fe200078a10ff */
[----:B------:R0:W-:Y:S01]  /*115d0*/  @!P1 ST.E.64 desc[UR36][R2.64], R96 ;  /* 0x0000006002009985 */ /* 0x0001e2000c101b24 */
[-C--:B------:R-:W-:Y:S02]  /*115e0*/  @!P4 LEA.HI.X R11, R211, R8.reuse, R155, 0x2, P6 ;  /* 0x00000008d30bc211 */ /* 0x080fe400030f149b */
[----:B------:R-:W-:Y:S02]  /*115f0*/  @!P3 LEA.HI.X R5, R212, R8, R156, 0x2, P5 ;  /* 0x00000008d405b211 */ /* 0x000fe400028f149c */
[----:B------:R-:W-:-:S02]  /*11600*/  ISETP.GE.AND P1, PT, R209, UR4, PT ;  /* 0x00000004d1007c0c */ /* 0x000fc4000bf26270 */
[-C--:B------:R-:W-:Y:S01]  /*11610*/  @!P2 LEA R12, P5, R210, R7.reuse, 0x2 ;  /* 0x00000007d20ca211 */ /* 0x080fe200078a10ff */
[----:B------:R1:W-:Y:S01]  /*11620*/  @!P3 ST.E.64 desc[UR36][R4.64], R100 ;  /* 0x000000640400b985 */ /* 0x0003e2000c101b24 */
[----:B------:R-:W-:Y:S02]  /*11630*/  ISETP.GE.AND P3, PT, R208, UR4, PT ;  /* 0x00000004d0007c0c */ /* 0x000fe4000bf66270 */
[----:B------:R-:W-:Y:S01]  /*11640*/  @!P2 LEA.HI.X R13, R210, R8, R154, 0x2, P5 ;  /* 0x00000008d20da211 */ /* 0x000fe200028f149a */
[----:B------:R2:W-:Y:S01]  /*11650*/  @!P4 ST.E.64 desc[UR36][R10.64], R104 ;  /* 0x000000680a00c985 */ /* 0x0005e2000c101b24 */
[----:B------:R-:W-:Y:S02]  /*11660*/  ISETP.GE.AND P4, PT, R207, UR4, PT ;  /* 0x00000004cf007c0c */ /* 0x000fe4000bf86270 */
[----:B------:R-:W-:Y:S01]  /*11670*/  ISETP.GE.AND P5, PT, R206, UR4, PT ;  /* 0x00000004ce007c0c */ /* 0x000fe2000bfa6270 */
[----:B------:R-:W-:Y:S02]  /*11680*/  @!P2 ST.E.64 desc[UR36][R12.64], R108 ;  /* 0x0000006c0c00a985 */ /* 0x000fe4000c101b24 */
[----:B------:R-:W-:-:S04]  /*11690*/  @!P1 LEA R14, P6, R209, R7, 0x2 ;  /* 0x00000007d10e9211 */ /* 0x000fc800078c10ff */
[-C--:B------:R-:W-:Y:S02]  /*116a0*/  @!P1 LEA.HI.X R15, R209, R8.reuse, R21, 0x2, P6 ;  /* 0x00000008d10f9211 */ /* 0x080fe400030f1415 */
[-C--:B0-----:R-:W-:Y:S02]  /*116b0*/  @!P3 LEA R2, P6, R208, R7.reuse, 0x2 ;  /* 0x00000007d002b211 */ /* 0x081fe400078c10ff */
[----:B-1----:R-:W-:Y:S01]  /*116c0*/  @!P4 LEA R4, P2, R207, R7, 0x2 ;  /* 0x00000007cf04c211 */ /* 0x002fe200078410ff */
[----:B------:R0:W-:Y:S01]  /*116d0*/  @!P1 ST.E.64 desc[UR36][R14.64], R112 ;  /* 0x000000700e009985 */ /* 0x0001e2000c101b24 */
[----:B------:R-:W-:Y:S02]  /*116e0*/  ISETP.GE.AND P1, PT, R203, UR4, PT ;  /* 0x00000004cb007c0c */ /* 0x000fe4000bf26270 */
[----:B------:R-:W-:Y:S02]  /*116f0*/  @!P4 LEA.HI.X R5, R207, R8, R152, 0x2, P2 ;  /* 0x00000008cf05c211 */ /* 0x000fe400010f1498 */
[----:B------:R-:W-:-:S02]  /*11700*/  ISETP.GE.AND P2, PT, R9, UR4, PT ;  /* 0x0000000409007c0c */ /* 0x000fc4000bf46270 */
[-C--:B------:R-:W-:Y:S02]  /*11710*/  @!P3 LEA.HI.X R3, R208, R8.reuse, R153, 0x2, P6 ;  /* 0x00000008d003b211 */ /* 0x080fe400030f1499 */
[C---:B------:R-:W-:Y:S02]  /*11720*/  @!P5 LEA R18, P6, R206.reuse, R7, 0x2 ;  /* 0x00000007ce12d211 */ /* 0x040fe400078c10ff */
[----:B--2---:R-:W-:Y:S01]  /*11730*/  SHF.R.S32.HI R11, RZ, 0x1f, R203 ;  /* 0x0000001fff0b7819 */ /* 0x004fe200000114cb */
[----:B------:R1:W-:Y:S01]  /*11740*/  @!P3 ST.E.64 desc[UR36][R2.64], R116 ;  /* 0x000000740200b985 */ /* 0x0003e2000c101b24 */
[----:B------:R-:W-:Y:S01]  /*11750*/  @!P5 LEA.HI.X R19, R206, R8, R22, 0x2, P6 ;  /* 0x00000008ce13d211 */ /* 0x000fe200030f1416 */
[C---:B0-----:R-:W-:Y:S01]  /*11760*/  VIADD R14, R17.reuse, 0xe8 ;  /* 0x000000e8110e7836 */ /* 0x041fe20000000000 */
[----:B------:R-:W-:Y:S01]  /*11770*/  ISETP.GE.AND P3, PT, R20, UR4, PT ;  /* 0x0000000414007c0c */ /* 0x000fe2000bf66270 */
[----:B------:R0:W-:Y:S01]  /*11780*/  @!P4 ST.E.64 desc[UR36][R4.64], R120 ;  /* 0x000000780400c985 */ /* 0x0001e2000c101b24 */
[----:B------:R-:W-:Y:S01]  /*11790*/  VIADD R15, R17, 0xf0 ;  /* 0x000000f0110f7836 */ /* 0x000fe20000000000 */
[----:B------:R-:W-:-:S02]  /*117a0*/  SHF.R.S32.HI R13, RZ, 0x1f, R20 ;  /* 0x0000001fff0d7819 */ /* 0x000fc40000011414 */
[----:B------:R2:W-:Y:S01]  /*117b0*/  @!P5 ST.E.64 desc[UR36][R18.64], R124 ;  /* 0x0000007c1200d985 */ /* 0x0005e2000c101b24 */
[----:B------:R-:W-:Y:S02]  /*117c0*/  ISETP.GE.AND P4, PT, R14, UR4, PT ;  /* 0x000000040e007c0c */ /* 0x000fe4000bf86270 */
[-C--:B------:R-:W-:Y:S02]  /*117d0*/  @!P1 LEA R10, P5, R203, R7.reuse, 0x2 ;  /* 0x00000007cb0a9211 */ /* 0x080fe400078a10ff */
[----:B-1----:R-:W-:Y:S02]  /*117e0*/  SHF.R.S32.HI R3, RZ, 0x1f, R9 ;  /* 0x0000001fff037819 */ /* 0x002fe40000011409 */
[-C--:B------:R-:W-:Y:S02]  /*117f0*/  @!P2 LEA R2, P6, R9, R7.reuse, 0x2 ;  /* 0x000000070902a211 */ /* 0x080fe400078c10ff */
[-C--:B------:R-:W-:Y:S02]  /*11800*/  @!P1 LEA.HI.X R11, R203, R8.reuse, R11, 0x2, P5 ;  /* 0x00000008cb0b9211 */ /* 0x080fe400028f140b */
[----:B------:R-:W-:Y:S01]  /*11810*/  @!P2 LEA.HI.X R3, R9, R8, R3, 0x2, P6 ;  /* 0x000000080903a211 */ /* 0x000fe200030f1403 */
[----:B------:R-:W-:Y:S01]  /*11820*/  VIADD R9, R17, 0xf8 ;  /* 0x000000f811097836 */ /* 0x000fe20000000000 */
[----:B------:R-:W-:Y:S01]  /*11830*/  ISETP.GE.AND P6, PT, R15, UR4, PT ;  /* 0x000000040f007c0c */ /* 0x000fe2000bfc6270 */
[----:B------:R3:W-:Y:S01]  /*11840*/  @!P1 ST.E.64 desc[UR36][R10.64], R128 ;  /* 0x000000800a009985 */ /* 0x0007e2000c101b24 */
[----:B0-----:R-:W-:-:S02]  /*11850*/  @!P3 LEA R4, P5, R20, R7, 0x2 ;  /* 0x000000071404b211 */ /* 0x001fc400078a10ff */
[----:B------:R-:W-:Y:S01]  /*11860*/  ISETP.GE.AND P1, PT, R9, UR4, PT ;  /* 0x0000000409007c0c */ /* 0x000fe2000bf26270 */
[----:B------:R3:W-:Y:S01]  /*11870*/  @!P2 ST.E.64 desc[UR36][R2.64], R132 ;  /* 0x000000840200a985 */ /* 0x0007e2000c101b24 */
[-C--:B------:R-:W-:Y:S02]  /*11880*/  @!P3 LEA.HI.X R5, R20, R8.reuse, R13, 0x2, P5 ;  /* 0x000000081405b211 */ /* 0x080fe400028f140d */
[----:B------:R-:W-:Y:S02]  /*11890*/  SHF.R.S32.HI R13, RZ, 0x1f, R14 ;  /* 0x0000001fff0d7819 */ /* 0x000fe4000001140e */
[C---:B------:R-:W-:Y:S01]  /*118a0*/  @!P4 LEA R12, P5, R14.reuse, R7, 0x2 ;  /* 0x000000070e0cc211 */ /* 0x040fe200078a10ff */
[----:B------:R3:W-:Y:S01]  /*118b0*/  @!P3 ST.E.64 desc[UR36][R4.64], R136 ;  /* 0x000000880400b985 */ /* 0x0007e2000c101b24 */
[----:B--2---:R-:W-:Y:S02]  /*118c0*/  SHF.R.S32.HI R18, RZ, 0x1f, R15 ;  /* 0x0000001fff127819 */ /* 0x004fe4000001140f */
[----:B------:R-:W-:-:S02]  /*118d0*/  @!P4 LEA.HI.X R13, R14, R8, R13, 0x2, P5 ;  /* 0x000000080e0dc211 */ /* 0x000fc400028f140d */
        /* <DEDUP_REMOVED lines=8> */
.L_x_1318:
[----:B------:R-:W-:Y:S05]  /*11960*/  BSYNC B1 ;  /* 0x0000000000017941 */ /* 0x000fea0003800000 */
.L_x_1317:
[----:B---3--:R0:W3:Y:S04]  /*11970*/  SHFL.IDX PT, R14, R6, 0x1, 0x1c1f ;  /* 0x003c1f00060e7f89 */ /* 0x0080e800000e0000 */
[----:B------:R-:W4:Y:S01]  /*11980*/  SHFL.IDX PT, R0, R0, 0x1, 0x1c1f ;  /* 0x003c1f0000007f89 */ /* 0x000f2200000e0000 */
[----:B------:R-:W-:Y:S05]  /*11990*/  @P0 BRA `(.L_x_1316) ;  /* 0x0000001800200947 */ /* 0x000fea0003800000 */
[----:B------:R-:W-:Y:S01]  /*119a0*/  ULDC UR4, c[0x0][0xac8] ;  /* 0x0002b20000047ab9 */ /* 0x000fe20000000800 */
[C---:B------:R-:W-:Y:S01]  /*119b0*/  VIADD R15, R17.reuse, 0xe8 ;  /* 0x000000e8110f7836 */ /* 0x040fe20000000000 */
[C---:B------:R-:W-:Y:S01]  /*119c0*/  ISETP.GE.AND P4, PT, R17.reuse, UR4, PT ;  /* 0x0000000411007c0c */ /* 0x040fe2000bf86270 */
[----:B------:R-:W-:Y:S01]  /*119d0*/  VIADD R19, R17, 0xf0 ;  /* 0x000000f011137836 */ /* 0x000fe20000000000 */
[----:B------:R-:W-:Y:S02]  /*119e0*/  ISETP.GE.AND P2, PT, R176, UR4, PT ;  /* 0x00000004b0007c0c */ /* 0x000fe4000bf46270 */
[----:B------:R-:W-:Y:S02]  /*119f0*/  ISETP.GE.AND P1, PT, R174, UR4, PT ;  /* 0x00000004ae007c0c */ /* 0x000fe4000bf26270 */
[----:B------:R-:W-:-:S07]  /*11a00*/  ISETP.GE.AND P0, PT, R172, UR4, PT ;  /* 0x00000004ac007c0c */ /* 0x000fce000bf06270 */
[CC--:B----4-:R-:W-:Y:S02]  /*11a10*/  @!P4 LEA R2, P3, R17.reuse, R0.reuse, 0x2 ;  /* 0x000000001102c211 */ /* 0x0d0fe400078610ff */
[----:B------:R-:W-:Y:S02]  /*11a20*/  @!P2 LEA R4, P6, R176, R0, 0x2 ;  /* 0x00000000b004a211 */ /* 0x000fe400078c10ff */
[----:B---3--:R-:W-:Y:S02]  /*11a30*/  @!P4 LEA.HI.X R3, R17, R14, R178, 0x2, P3 ;  /* 0x0000000e1103c211 */ /* 0x008fe400018f14b2 */
[----:B------:R-:W-:Y:S02]  /*11a40*/  ISETP.GE.AND P3, PT, R229, UR4, PT ;  /* 0x00000004e5007c0c */ /* 0x000fe4000bf66270 */
[----:B0-----:R-:W-:Y:S01]  /*11a50*/  @!P1 LEA R6, P5, R174, R0, 0x2 ;  /* 0x00000000ae069211 */ /* 0x001fe200078a10ff */
[----:B------:R0:W-:Y:S01]  /*11a60*/  @!P4 ST.E.64 desc[UR36][R2.64], R26 ;  /* 0x0000001a0200c985 */ /* 0x0001e2000c101b24 */
[----:B------:R-:W-:-:S02]  /*11a70*/  @!P2 LEA.HI.X R5, R176, R14, R177, 0x2, P6 ;  /* 0x0000000eb005a211 */ /* 0x000fc400030f14b1 */
[----:B------:R-:W-:Y:S02]  /*11a80*/  ISETP.GE.AND P4, PT, R226, UR4, PT ;  /* 0x00000004e2007c0c */ /* 0x000fe4000bf86270 */
[----:B--2---:R-:W-:Y:S01]  /*11a90*/  @!P0 LEA R8, P6, R172, R0, 0x2 ;  /* 0x00000000ac088211 */ /* 0x004fe200078c10ff */
[----:B------:R2:W-:Y:S01]  /*11aa0*/  @!P2 ST.E.64 desc[UR36][R4.64], R30 ;  /* 0x0000001e0400a985 */ /* 0x0005e2000c101b24 */
[-C--:B-1----:R-:W-:Y:S02]  /*11ab0*/  @!P1 LEA.HI.X R7, R174, R14.reuse, R175, 0x2, P5 ;  /* 0x0000000eae079211 */ /* 0x082fe400028f14af */
[----:B------:R-:W-:Y:S02]  /*11ac0*/  ISETP.GE.AND P5, PT, R225, UR4, PT ;  /* 0x00000004e1007c0c */ /* 0x000fe4000bfa6270 */
[----:B------:R-:W-:Y:S01]  /*11ad0*/  @!P0 LEA.HI.X R9, R172, R14, R173, 0x2, P6 ;  /* 0x0000000eac098211 */ /* 0x000fe200030f14ad */
[----:B------:R1:W-:Y:S01]  /*11ae0*/  @!P1 ST.E.64 desc[UR36][R6.64], R34 ;  /* 0x0000002206009985 */ /* 0x0003e2000c101b24 */
[----:B------:R-:W-:-:S02]  /*11af0*/  ISETP.GE.AND P1, PT, R223, UR4, PT ;  /* 0x00000004df007c0c */ /* 0x000fc4000bf26270 */
[CC--:B0-----:R-:W-:Y:S01]  /*11b00*/  @!P3 LEA R2, P6, R229.reuse, R0.reuse, 0x2 ;  /* 0x00000000e502b211 */ /* 0x0c1fe200078c10ff */
[----:B------:R0:W-:Y:S01]  /*11b10*/  @!P0 ST.E.64 desc[UR36][R8.64], R38 ;  /* 0x0000002608008985 */ /* 0x0001e2000c101b24 */
[----:B------:R-:W-:Y:S02]  /*11b20*/  ISETP.GE.AND P0, PT, R224, UR4, PT ;  /* 0x00000004e0007c0c */ /* 0x000fe4000bf06270 */
[C---:B------:R-:W-:Y:S02]  /*11b30*/  @!P4 LEA R10, P2, R226.reuse, R0, 0x2 ;  /* 0x00000000e20ac211 */ /* 0x040fe400078410ff */
[----:B------:R-:W-:Y:S02]  /*11b40*/  @!P3 LEA.HI.X R3, R229, R14, R171, 0x2, P6 ;  /* 0x0000000ee503b211 */ /* 0x000fe400030f14ab */
[----:B------:R-:W-:Y:S02]  /*11b50*/  @!P5 LEA R12, P6, R225, R0, 0x2 ;  /* 0x00000000e10cd211 */ /* 0x000fe400078c10ff */
[----:B------:R-:W-:Y:S01]  /*11b60*/  @!P4 LEA.HI.X R11, R226, R14, R170, 0x2, P2 ;  /* 0x0000000ee20bc211 */ /* 0x000fe200010f14aa */
[----:B------:R3:W-:Y:S01]  /*11b70*/  @!P3 ST.E.64 desc[UR36][R2.64], R42 ;  /* 0x0000002a0200b985 */ /* 0x0007e2000c101b24 */
[----:B------:R-:W-:-:S02]  /*11b80*/  ISETP.GE.AND P2, PT, R222, UR4, PT ;  /* 0x00000004de007c0c */ /* 0x000fc4000bf46270 */
[----:B------:R-:W-:Y:S01]  /*11b90*/  @!P5 LEA.HI.X R13, R225, R14, R169, 0x2, P6 ;  /* 0x0000000ee10dd211 */ /* 0x000fe200030f14a9 */
[----:B------:R4:W-:Y:S01]  /*11ba0*/  @!P4 ST.E.64 desc[UR36][R10.64], R46 ;  /* 0x0000002e0a00c985 */ /* 0x0009e2000c101b24 */
[CC--:B--2---:R-:W-:Y:S02]  /*11bb0*/  @!P0 LEA R4, P4, R224.reuse, R0.reuse, 0x2 ;  /* 0x00000000e0048211 */ /* 0x0c4fe400078810ff */
[----:B------:R-:W-:Y:S01]  /*11bc0*/  ISETP.GE.AND P3, PT, R221, UR4, PT ;  /* 0x00000004dd007c0c */ /* 0x000fe2000bf66270 */
[----:B------:R2:W-:Y:S01]  /*11bd0*/  @!P5 ST.E.64 desc[UR36][R12.64], R50 ;  /* 0x000000320c00d985 */ /* 0x0005e2000c101b24 */
[----:B-1----:R-:W-:Y:S02]  /*11be0*/  @!P1 LEA R6, P5, R223, R0, 0x2 ;  /* 0x00000000df069211 */ /* 0x002fe400078a10ff */
[----:B------:R-:W-:Y:S02]  /*11bf0*/  @!P0 LEA.HI.X R5, R224, R14, R168, 0x2, P4 ;  /* 0x0000000ee0058211 */ /* 0x000fe400020f14a8 */
[----:B------:R-:W-:-:S02]  /*11c00*/  ISETP.GE.AND P4, PT, R220, UR4, PT ;  /* 0x00000004dc007c0c */ /* 0x000fc4000bf86270 */
[----:B------:R-:W-:Y:S01]  /*11c10*/  @!P1 LEA.HI.X R7, R223, R14, R167, 0x2, P5 ;  /* 0x0000000edf079211 */ /* 0x000fe200028f14a7 */
[----:B------:R-:W-:Y:S01]  /*11c20*/  @!P0 ST.E.64 desc[UR36][R4.64], R54 ;  /* 0x0000003604008985 */ /* 0x000fe2000c101b24 */
[----:B------:R-:W-:Y:S02]  /*11c30*/  ISETP.GE.AND P5, PT, R219, UR4, PT ;  /* 0x00000004db007c0c */ /* 0x000fe4000bfa6270 */
[C---:B0-----:R-:W-:Y:S01]  /*11c40*/  @!P2 LEA R8, P6, R222.reuse, R0, 0x2 ;  /* 0x00000000de08a211 */ /* 0x041fe200078c10ff */
[----:B------:R0:W-:Y:S01]  /*11c50*/  @!P1 ST.E.64 desc[UR36][R6.64], R58 ;  /* 0x0000003a06009985 */ /* 0x0001e2000c101b24 */
[----:B------:R-:W-:Y:S02]  /*11c60*/  ISETP.GE.AND P1, PT, R217, UR4, PT ;  /* 0x00000004d9007c0c */ /* 0x000fe4000bf26270 */
[----:B------:R-:W-:Y:S02]  /*11c70*/  @!P2 LEA.HI.X R9, R222, R14, R166, 0x2, P6 ;  /* 0x0000000ede09a211 */ /* 0x000fe400030f14a6 */
[----:B---3--:R-:W-:-:S02]  /*11c80*/  @!P3 LEA R2, P6, R221, R0, 0x2 ;  /* 0x00000000dd02b211 */ /* 0x008fc400078c10ff */
[----:B----4-:R-:W-:Y:S01]  /*11c90*/  @!P4 LEA R10, P0, R220, R0, 0x2 ;  /* 0x00000000dc0ac211 */ /* 0x010fe200078010ff */
[----:B------:R1:W-:Y:S01]  /*11ca0*/  @!P2 ST.E.64 desc[UR36][R8.64], R62 ;  /* 0x0000003e0800a985 */ /* 0x0003e2000c101b24 */
[----:B------:R-:W-:Y:S02]  /*11cb0*/  ISETP.GE.AND P2, PT, R218, UR4, PT ;  /* 0x00000004da007c0c */ /* 0x000fe4000bf46270 */
[----:B------:R-:W-:Y:S02]  /*11cc0*/  @!P3 LEA.HI.X R3, R221, R14, R165, 0x2, P6 ;  /* 0x0000000edd03b211 */ /* 0x000fe400030f14a5 */
[C---:B--2---:R-:W-:Y:S02]  /*11cd0*/  @!P5 LEA R12, P6, R219.reuse, R0, 0x2 ;  /* 0x00000000db0cd211 */ /* 0x044fe400078c10ff */
[-C--:B------:R-:W-:Y:S01]  /*11ce0*/  @!P4 LEA.HI.X R11, R220, R14.reuse, R164, 0x2, P0 ;  /* 0x0000000edc0bc211 */ /* 0x080fe200000f14a4 */
[----:B------:R2:W-:Y:S01]  /*11cf0*/  @!P3 ST.E.64 desc[UR36][R2.64], R66 ;  /* 0x000000420200b985 */ /* 0x0005e2000c101b24 */
[----:B------:R-:W-:-:S02]  /*11d00*/  @!P5 LEA.HI.X R13, R219, R14, R163, 0x2, P6 ;  /* 0x0000000edb0dd211 */ /* 0x000fc400030f14a3 */
[----:B------:R-:W-:Y:S01]  /*11d10*/  ISETP.GE.AND P0, PT, R216, UR4, PT ;  /* 0x00000004d8007c0c */ /* 0x000fe2000bf06270 */
[----:B------:R3:W-:Y:S01]  /*11d20*/  @!P4 ST.E.64 desc[UR36][R10.64], R70 ;  /* 0x000000460a00c985 */ /* 0x0007e2000c101b24 */
[-C--:B0-----:R-:W-:Y:S02]  /*11d30*/  @!P1 LEA R6, P3, R217, R0.reuse, 0x2 ;  /* 0x00000000d9069211 */ /* 0x081fe400078610ff */
[C---:B------:R-:W-:Y:S01]  /*11d40*/  @!P2 LEA R4, P6, R218.reuse, R0, 0x2 ;  /* 0x00000000da04a211 */ /* 0x040fe200078c10ff */
[----:B------:R0:W-:Y:S01]  /*11d50*/  @!P5 ST.E.64 desc[UR36][R12.64], R74 ;  /* 0x0000004a0c00d985 */ /* 0x0001e2000c101b24 */
[----:B------:R-:W-:Y:S02]  /*11d60*/  ISETP.GE.AND P5, PT, R215, UR4, PT ;  /* 0x00000004d7007c0c */ /* 0x000fe4000bfa6270 */
[-C--:B------:R-:W-:Y:S02]  /*11d70*/  @!P2 LEA.HI.X R5, R218, R14.reuse, R162, 0x2, P6 ;  /* 0x0000000eda05a211 */ /* 0x080fe400030f14a2 */
[----:B------:R-:W-:-:S02]  /*11d80*/  @!P1 LEA.HI.X R7, R217, R14, R161, 0x2, P3 ;  /* 0x0000000ed9079211 */ /* 0x000fc400018f14a1 */
[----:B------:R-:W-:Y:S01]  /*11d90*/  ISETP.GE.AND P4, PT, R214, UR4, PT ;  /* 0x00000004d6007c0c */ /* 0x000fe2000bf86270 */
[----:B------:R4:W-:Y:S01]  /*11da0*/  @!P2 ST.E.64 desc[UR36][R4.64], R78 ;  /* 0x0000004e0400a985 */ /* 0x0009e2000c101b24 */
[----:B------:R-:W-:Y:S02]  /*11db0*/  ISETP.GE.AND P3, PT, R213, UR4, PT ;  /* 0x00000004d5007c0c */ /* 0x000fe4000bf66270 */
[-C--:B-1----:R-:W-:Y:S01]  /*11dc0*/  @!P0 LEA R8, P6, R216, R0.reuse, 0x2 ;  /* 0x00000000d8088211 */ /* 0x082fe200078c10ff */
[----:B------:R1:W-:Y:S01]  /*11dd0*/  @!P1 ST.E.64 desc[UR36][R6.64], R82 ;  /* 0x0000005206009985 */ /* 0x0003e2000c101b24 */
[----:B------:R-:W-:Y:S02]  /*11de0*/  ISETP.GE.AND P2, PT, R212, UR4, PT ;  /* 0x00000004d4007c0c */ /* 0x000fe4000bf46270 */
[----:B--2---:R-:W-:Y:S02]  /*11df0*/  @!P5 LEA R2, P1, R215, R0, 0x2 ;  /* 0x00000000d702d211 */ /* 0x004fe400078210ff */
[----:B------:R-:W-:-:S02]  /*11e00*/  @!P0 LEA.HI.X R9, R216, R14, R160, 0x2, P6 ;  /* 0x0000000ed8098211 */ /* 0x000fc400030f14a0 */
[----:B------:R-:W-:Y:S02]  /*11e10*/  @!P5 LEA.HI.X R3, R215, R14, R159, 0x2, P1 ;  /* 0x0000000ed703d211 */ /* 0x000fe400008f149f */
[----:B------:R-:W-:Y:S01]  /*11e20*/  ISETP.GE.AND P1, PT, R211, UR4, PT ;  /* 0x00000004d3007c0c */ /* 0x000fe2000bf26270 */
[----:B------:R2:W-:Y:S01]  /*11e30*/  @!P0 ST.E.64 desc[UR36][R8.64], R86 ;  /* 0x0000005608008985 */ /* 0x0005e2000c101b24 */
[CC--:B---3--:R-:W-:Y:S02]  /*11e40*/  @!P4 LEA R10, P0, R214.reuse, R0.reuse, 0x2 ;  /* 0x00000000d60ac211 */ /* 0x0c8fe400078010ff */
[----:B0-----:R-:W-:Y:S01]  /*11e50*/  @!P3 LEA R12, P6, R213, R0, 0x2 ;  /* 0x00000000d50cb211 */ /* 0x001fe200078c10ff */
[----:B------:R0:W-:Y:S01]  /*11e60*/  @!P5 ST.E.64 desc[UR36][R2.64], R90 ;  /* 0x0000005a0200d985 */ /* 0x0001e2000c101b24 */
[----:B------:R-:W-:Y:S02]  /*11e70*/  @!P4 LEA.HI.X R11, R214, R14, R158, 0x2, P0 ;  /* 0x0000000ed60bc211 */ /* 0x000fe400000f149e */
[----:B------:R-:W-:-:S02]  /*11e80*/  ISETP.GE.AND P0, PT, R210, UR4, PT ;  /* 0x00000004d2007c0c */ /* 0x000fc4000bf06270 */
[----:B------:R-:W-:Y:S01]  /*11e90*/  @!P3 LEA.HI.X R13, R213, R14, R157, 0x2, P6 ;  /* 0x0000000ed50db211 */ /* 0x000fe200030f149d */
[----:B------:R3:W-:Y:S01]  /*11ea0*/  @!P4 ST.E.64 desc[UR36][R10.64], R94 ;  /* 0x0000005e0a00c985 */ /* 0x0007e2000c101b24 */
[----:B------:R-:W-:Y:S02]  /*11eb0*/  ISETP.GE.AND P5, PT, R209, UR4, PT ;  /* 0x00000004d1007c0c */ /* 0x000fe4000bfa6270 */
[-C--:B----4-:R-:W-:Y:S01]  /*11ec0*/  @!P2 LEA R4, P6, R212, R0.reuse, 0x2 ;  /* 0x00000000d404a211 */ /* 0x090fe200078c10ff */
[----:B------:R4:W-:Y:S01]  /*11ed0*/  @!P3 ST.E.64 desc[UR36][R12.64], R98 ;  /* 0x000000620c00b985 */ /* 0x0009e2000c101b24 */
[----:B-1----:R-:W-:Y:S02]  /*11ee0*/  @!P1 LEA R6, P4, R211, R0, 0x2 ;  /* 0x00000000d3069211 */ /* 0x002fe400078810ff */
[----:B------:R-:W-:Y:S02]  /*11ef0*/  ISETP.GE.AND P3, PT, R208, UR4, PT ;  /* 0x00000004d0007c0c */ /* 0x000fe4000bf66270 */
[----:B------:R-:W-:-:S02]  /*11f00*/  @!P2 LEA.HI.X R5, R212, R14, R156, 0x2, P6 ;  /* 0x0000000ed405a211 */ /* 0x000fc400030f149c */
[----:B------:R-:W-:Y:S02]  /*11f10*/  @!P1 LEA.HI.X R7, R211, R14, R155, 0x2, P4 ;  /* 0x0000000ed3079211 */ /* 0x000fe400020f149b */
[----:B------:R-:W-:Y:S01]  /*11f20*/  ISETP.GE.AND P4, PT, R207, UR4, PT ;  /* 0x00000004cf007c0c */ /* 0x000fe2000bf86270 */
[----:B------:R1:W-:Y:S01]  /*11f30*/  @!P2 ST.E.64 desc[UR36][R4.64], R102 ;  /* 0x000000660400a985 */ /* 0x0003e2000c101b24 */
[----:B--2---:R-:W-:-:S03]  /*11f40*/  @!P0 LEA R8, P6, R210, R0, 0x2 ;  /* 0x00000000d2088211 */ /* 0x004fc600078c10ff */
[----:B------:R-:W-:Y:S01]  /*11f50*/  @!P1 ST.E.64 desc[UR36][R6.64], R106 ;  /* 0x0000006a06009985 */ /* 0x000fe2000c101b24 */
[C---:B0-----:R-:W-:Y:S02]  /*11f60*/  @!P5 LEA R2, P1, R209.reuse, R0, 0x2 ;  /* 0x00000000d102d211 */ /* 0x041fe400078210ff */
[-C--:B------:R-:W-:Y:S02]  /*11f70*/  @!P0 LEA.HI.X R9, R210, R14.reuse, R154, 0x2, P6 ;  /* 0x0000000ed2098211 */ /* 0x080fe400030f149a */
[----:B------:R-:W-:Y:S01]  /*11f80*/  @!P5 LEA.HI.X R3, R209, R14, R21, 0x2, P1 ;  /* 0x0000000ed103d211 */ /* 0x000fe200008f1415 */
[----:B------:R-:W-:Y:S01]  /*11f90*/  VIADD R21, R17, 0xd8 ;  /* 0x000000d811157836 */ /* 0x000fe20000000000 */
[CC--:B---3--:R-:W-:Y:S01]  /*11fa0*/  @!P3 LEA R10, P2, R208.reuse, R0.reuse, 0x2 ;  /* 0x00000000d00ab211 */ /* 0x0c8fe200078410ff */
[----:B------:R0:W-:Y:S01]  /*11fb0*/  @!P0 ST.E.64 desc[UR36][R8.64], R110 ;  /* 0x0000006e08008985 */ /* 0x0001e2000c101b24 */
[----:B------:R-:W-:Y:S02]  /*11fc0*/  ISETP.GE.AND P0, PT, R203, UR4, PT ;  /* 0x00000004cb007c0c */ /* 0x000fe4000bf06270 */
[----:B----4-:R-:W-:Y:S01]  /*11fd0*/  @!P4 LEA R12, P1, R207, R0, 0x2 ;  /* 0x00000000cf0cc211 */ /* 0x010fe200078210ff */
[----:B------:R2:W-:Y:S01]  /*11fe0*/  @!P5 ST.E.64 desc[UR36][R2.64], R114 ;  /* 0x000000720200d985 */ /* 0x0005e2000c101b24 */
[----:B------:R-:W-:-:S02]  /*11ff0*/  @!P3 LEA.HI.X R11, R208, R14, R153, 0x2, P2 ;  /* 0x0000000ed00bb211 */ /* 0x000fc400010f1499 */
[----:B------:R-:W-:Y:S02]  /*12000*/  ISETP.GE.AND P2, PT, R21, UR4, PT ;  /* 0x0000000415007c0c */ /* 0x000fe4000bf46270 */
[----:B------:R-:W-:Y:S01]  /*12010*/  @!P4 LEA.HI.X R13, R207, R14, R152, 0x2, P1 ;  /* 0x0000000ecf0dc211 */ /* 0x000fe200008f1498 */
[----:B------:R3:W-:Y:S01]  /*12020*/  @!P3 ST.E.64 desc[UR36][R10.64], R118 ;  /* 0x000000760a00b985 */ /* 0x0007e2000c101b24 */
[----:B------:R-:W-:Y:S02]  /*12030*/  ISETP.GE.AND P1, PT, R206, UR4, PT ;  /* 0x00000004ce007c0c */ /* 0x000fe4000bf26270 */
[----:B-1----:R-:W-:Y:S01]  /*12040*/  SHF.R.S32.HI R5, RZ, 0x1f, R203 ;  /* 0x0000001fff057819 */ /* 0x002fe200000114cb */
[----:B0-----:R-:W-:Y:S01]  /*12050*/  VIADD R9, R17, 0xe0 ;  /* 0x000000e011097836 */ /* 0x001fe20000000000 */
[----:B------:R0:W-:Y:S01]  /*12060*/  @!P4 ST.E.64 desc[UR36][R12.64], R122 ;  /* 0x0000007a0c00c985 */ /* 0x0001e2000c101b24 */
[----:B------:R-:W-:Y:S02]  /*12070*/  @!P0 LEA R4, P6, R203, R0, 0x2 ;  /* 0x00000000cb048211 */ /* 0x000fe400078c10ff */
[----:B------:R-:W-:-:S02]  /*12080*/  ISETP.GE.AND P3, PT, R15, UR4, PT ;  /* 0x000000040f007c0c */ /* 0x000fc4000bf66270 */
[----:B------:R-:W-:Y:S02]  /*12090*/  ISETP.GE.AND P4, PT, R9, UR4, PT ;  /* 0x0000000409007c0c */ /* 0x000fe4000bf86270 */
[----:B--2---:R-:W-:Y:S02]  /*120a0*/  SHF.R.S32.HI R3, RZ, 0x1f, R21 ;  /* 0x0000001fff037819 */ /* 0x004fe40000011415 */
[----:B------:R-:W-:Y:S02]  /*120b0*/  @!P2 LEA R6, P5, R21, R0, 0x2 ;  /* 0x000000001506a211 */ /* 0x000fe400078a10ff */
[----:B------:R-:W-:Y:S02]  /*120c0*/  @!P0 LEA.HI.X R5, R203, R14, R5, 0x2, P6 ;  /* 0x0000000ecb058211 */ /* 0x000fe400030f1405 */
[----:B------:R-:W-:Y:S02]  /*120d0*/  @!P1 LEA R2, P6, R206, R0, 0x2 ;  /* 0x00000000ce029211 */ /* 0x000fe400078c10ff */
[----:B------:R-:W-:-:S02]  /*120e0*/  @!P2 LEA.HI.X R7, R21, R14, R3, 0x2, P5 ;  /* 0x0000000e1507a211 */ /* 0x000fc400028f1403 */
[----:B------:R-:W-:Y:S02]  /*120f0*/  ISETP.GE.AND P5, PT, R19, UR4, PT ;  /* 0x0000000413007c0c */ /* 0x000fe4000bfa6270 */
[----:B------:R-:W-:Y:S02]  /*12100*/  @!P1 LEA.HI.X R3, R206, R14, R22, 0x2, P6 ;  /* 0x0000000ece039211 */ /* 0x000fe400030f1416 */
[----:B---3--:R-:W-:Y:S02]  /*12110*/  SHF.R.S32.HI R10, RZ, 0x1f, R9 ;  /* 0x0000001fff0a7819 */ /* 0x008fe40000011409 */
[C---:B------:R-:W-:Y:S01]  /*12120*/  @!P4 LEA R8, P6, R9.reuse, R0, 0x2 ;  /* 0x000000000908c211 */ /* 0x040fe200078c10ff */
[----:B------:R1:W-:Y:S01]  /*12130*/  @!P1 ST.E.64 desc[UR36][R2.64], R126 ;  /* 0x0000007e02009985 */ /* 0x0003e2000c101b24 */
[----:B------:R-:W-:Y:S02]  /*12140*/  SHF.R.S32.HI R11, RZ, 0x1f, R15 ;  /* 0x0000001fff0b7819 */ /* 0x000fe4000001140f */
[----:B------:R-:W-:Y:S01]  /*12150*/  @!P4 LEA.HI.X R9, R9, R14, R10, 0x2, P6 ;  /* 0x0000000e0909c211 */ /* 0x000fe200030f140a */
[----:B------:R1:W-:Y:S01]  /*12160*/  @!P0 ST.E.64 desc[UR36][R4.64], R130 ;  /* 0x0000008204008985 */ /* 0x0003e2000c101b24 */
[----:B------:R-:W-:-:S02]  /*12170*/  @!P3 LEA R10, P6, R15, R0, 0x2 ;  /* 0x000000000f0ab211 */ /* 0x000fc400078c10ff */
[----:B0-----:R-:W-:Y:S01]  /*12180*/  SHF.R.S32.HI R13, RZ, 0x1f, R19 ;  /* 0x0000001fff0d7819 */ /* 0x001fe20000011413 */
[----:B------:R1:W-:Y:S01]  /*12190*/  @!P2 ST.E.64 desc[UR36][R6.64], R134 ;  /* 0x000000860600a985 */ /* 0x0003e2000c101b24 */
[----:B------:R-:W-:Y:S01]  /*121a0*/  @!P3 LEA.HI.X R11, R15, R14, R11, 0x2, P6 ;  /* 0x0000000e0f0bb211 */ /* 0x000fe200030f140b */
[----:B------:R-:W-:Y:S01]  /*121b0*/  VIADD R15, R17, 0xf8 ;  /* 0x000000f8110f7836 */ /* 0x000fe20000000000 */
[C---:B------:R-:W-:Y:S01]  /*121c0*/  @!P5 LEA R12, P6, R19.reuse, R0, 0x2 ;  /* 0x00000000130cd211 */ /* 0x040fe200078c10ff */
[----:B------:R1:W-:Y:S03]  /*121d0*/  @!P4 ST.E.64 desc[UR36][R8.64], R138 ;  /* 0x0000008a0800c985 */ /* 0x0003e6000c101b24 */
[----:B------:R-:W-:Y:S01]  /*121e0*/  @!P5 LEA.HI.X R13, R19, R14, R13, 0x2, P6 ;  /* 0x0000000e130dd211 */ /* 0x000fe200030f140d */
[----:B------:R1:W-:Y:S01]  /*121f0*/  @!P3 ST.E.64 desc[UR36][R10.64], R142 ;  /* 0x0000008e0a00b985 */ /* 0x0003e2000c101b24 */
[----:B------:R-:W-:-:S03]  /*12200*/  ISETP.GE.AND P0, PT, R15, UR4, PT ;  /* 0x000000040f007c0c */ /* 0x000fc6000bf06270 */
[----:B------:R1:W-:Y:S10]  /*12210*/  @!P5 ST.E.64 desc[UR36][R12.64], R146 ;  /* 0x000000920c00d985 */ /* 0x0003f4000c101b24 */
[----:B------:R-:W-:Y:S05]  /*12220*/  @P0 BRA `(.L_x_1316) ;  /* 0x0000000c00fc0947 */ /* 0x000fea0003800000 */
[----:B-1----:R-:W-:Y:S02]  /*12230*/  LEA R2, P0, R15, R0, 0x2 ;  /* 0x000000000f027211 */ /* 0x002fe400078010ff */
[----:B------:R-:W-:-:S04]  /*12240*/  SHF.R.S32.HI R0, RZ, 0x1f, R15 ;  /* 0x0000001fff007819 */ /* 0x000fc8000001140f */
[----:B------:R-:W-:-:S05]  /*12250*/  LEA.HI.X R3, R15, R14, R0, 0x2, P0 ;  /* 0x0000000e0f037211 */ /* 0x000fca00000f1400 */
[----:B------:R0:W-:Y:S01]  /*12260*/  ST.E.64 desc[UR36][R2.64], R150 ;  /* 0x0000009602007985 */ /* 0x0001e2000c101b24 */
[----:B------:R-:W-:Y:S05]  /*12270*/  BRA `(.L_x_1316) ;  /* 0x0000000c00e87947 */ /* 0x000fea0003800000 */
.L_x_1307:
[----:B------:R-:W2:Y:S01]  /*12280*/  LDL R9, [R1+0x10] ;  /* 0x0000100001097983 */ /* 0x000ea20000100800 */
[----:B------:R-:W-:Y:S01]  /*12290*/  ULDC.64 UR8, c[0x0][0xc00] ;  /* 0x0003000000087ab9 */ /* 0x000fe20000000a00 */
[----:B------:R-:W-:Y:S01]  /*122a0*/  R2UR UR10, R202 ;  /* 0x00000000ca0a72ca */ /* 0x000fe200000e0000 */
[----:B------:R-:W-:-:S04]  /*122b0*/  UISETP.NE.U32.AND UP0, UPT, UR8, URZ, UPT ;  /* 0x0000003f0800728c */ /* 0x000fc8000bf05070 */
[----:B------:R-:W-:-:S03]  /*122c0*/  UISETP.NE.AND.EX UP0, UPT, UR9, URZ, UPT, UP0 ;  /* 0x0000003f0900728c */ /* 0x000fc6000bf05300 */
[----:B------:R-:W-:-:S03]  /*122d0*/  ULDC.64 UR8, c[0x0][0xc00] ;  /* 0x0003000000087ab9 */ /* 0x000fc60000000a00 */
[----:B------:R-:W-:Y:S02]  /*122e0*/  PLOP3.LUT P1, PT, PT, PT, UP0, 0x80, 0x0 ;  /* 0x000000000000781c */ /* 0x000fe40003f2f008 */
[----:B--2---:R-:W-:-:S13]  /*122f0*/  R2UR UR4, R9 ;  /* 0x00000000090472ca */ /* 0x004fda00000e0000 */
[----:B------:R-:W-:-:S06]  /*12300*/  UIMAD.WIDE UR8, UR4, 0x4, UR8 ;  /* 0x00000004040878a5 */ /* 0x000fcc000f8e0208 */
[----:B0-----:R-:W-:Y:S02]  /*12310*/  IMAD.U32 R2, RZ, RZ, UR8 ;  /* 0x00000008ff027e24 */ /* 0x001fe4000f8e00ff */
[----:B------:R-:W-:Y:S01]  /*12320*/  IMAD.U32 R3, RZ, RZ, UR9 ;  /* 0x00000009ff037e24 */ /* 0x000fe2000f8e00ff */
[----:B------:R-:W-:Y:S02]  /*12330*/  ULDC.64 UR8, c[0x0][0xc08] ;  /* 0x0003020000087ab9 */ /* 0x000fe40000000a00 */
[----:B------:R-:W-:Y:S02]  /*12340*/  UISETP.NE.U32.AND UP1, UPT, UR8, URZ, UPT ;  /* 0x0000003f0800728c */ /* 0x000fe4000bf25070 */
[----:B------:R-:W2:Y:S02]  /*12350*/  @P1 LDG.E R8, desc[UR36][R2.64] ;  /* 0x0000002402081981 */ /* 0x000ea4000c1e1900 */
[----:B------:R-:W-:-:S06]  /*12360*/  UISETP.NE.AND.EX UP1, UPT, UR9, URZ, UPT, UP1 ;  /* 0x0000003f0900728c */ /* 0x000fcc000bf25310 */
[----:B------:R-:W-:-:S05]  /*12370*/  PLOP3.LUT P2, PT, PT, PT, UP1, 0x80, 0x0 ;  /* 0x000000000000781c */ /* 0x000fca0003f4f018 */
[----:B------:R-:W-:Y:S02]  /*12380*/  @UP1 ULDC.64 UR8, c[0x0][0xc08] ;  /* 0x0003020000081ab9 */ /* 0x000fe40000000a00 */
[----:B------:R-:W-:-:S03]  /*12390*/  @UP1 UIMAD.WIDE UR8, UR4, 0x4, UR8 ;  /* 0x00000004040818a5 */ /* 0x000fc6000f8e0208 */
[----:B------:R-:W-:Y:S02]  /*123a0*/  ULDC UR4, c[0x0][0xa88] ;  /* 0x0002a20000047ab9 */ /* 0x000fe40000000800 */
[----:B------:R-:W-:Y:S02]  /*123b0*/  IMAD.U32 R0, RZ, RZ, UR4 ;  /* 0x00000004ff007e24 */ /* 0x000fe4000f8e00ff */
[----:B------:R-:W-:Y:S02]  /*123c0*/  IMAD.U32 R4, RZ, RZ, UR8 ;  /* 0x00000008ff047e24 */ /* 0x000fe4000f8e00ff */
[----:B------:R-:W-:-:S05]  /*123d0*/  IMAD.U32 R5, RZ, RZ, UR9 ;  /* 0x00000009ff057e24 */ /* 0x000fca000f8e00ff */
[----:B------:R0:W5:Y:S01]  /*123e0*/  @P2 LDG.E R0, desc[UR36][R4.64] ;  /* 0x0000002404002981 */ /* 0x000162000c1e1900 */
[----:B------:R-:W-:Y:S01]  /*123f0*/  UISETP.NE.AND UP1, UPT, UR10, URZ, UPT ;  /* 0x0000003f0a00728c */ /* 0x000fe2000bf25270 */
[----:B------:R-:W-:Y:S01]  /*12400*/  UMOV UR4, URZ ;  /* 0x0000003f00047c82 */ /* 0x000fe20008000000 */
[----:B------:R-:W1:Y:S09]  /*12410*/  S2R R6, SR_TID.X ;  /* 0x0000000000067919 */ /* 0x000e720000002100 */
[----:B------:R-:W-:-:S02]  /*12420*/  @!UP1 ULDC UR10, c[0x0][0xad4] ;  /* 0x0002b500000a9ab9 */ /* 0x000fc40000000800 */
[----:B------:R-:W-:Y:S02]  /*12430*/  IMAD.U32 R202, RZ, RZ, UR10 ;  /* 0x0000000affca7e24 */ /* 0x000fe4000f8e00ff */
[----:B-1----:R-:W-:-:S05]  /*12440*/  VIADD R7, R6, 0xffffff80 ;  /* 0xffffff8006077836 */ /* 0x002fca0000000000 */
[----:B------:R-:W-:Y:S02]  /*12450*/  ISETP.GT.AND P0, PT, R7, 0x7f, PT ;  /* 0x0000007f0700780c */ /* 0x000fe40003f04270 */
[----:B--2---:R-:W-:Y:S01]  /*12460*/  @P1 R2UR UR4, R8 ;  /* 0x00000000080412ca */ /* 0x004fe200000e0000 */
[----:B0-----:R-:W-:-:S14]  /*12470*/  @P2 BRA `(.L_x_1319) ;  /* 0x0000000000102947 */ /* 0x001fdc0003800000 */
[----:B------:R-:W-:Y:S05]  /*12480*/  @!P1 BRA `(.L_x_1319) ;  /* 0x00000000000c9947 */ /* 0x000fea0003800000 */
[----:B------:R-:W2:Y:S04]  /*12490*/  LDG.E R5, desc[UR36][R2.64] ;  /* 0x0000002402057981 */ /* 0x000ea8000c1e1900 */
[----:B-----5:R-:W2:Y:S02]  /*124a0*/  LDG.E R0, desc[UR36][R2.64+0x4] ;  /* 0x0000042402007981 */ /* 0x020ea4000c1e1900 */
[----:B--2---:R-:W-:-:S07]  /*124b0*/  IMAD.IADD R0, R0, 0x1, -R5 ;  /* 0x0000000100007824 */ /* 0x004fce00078e0a05 */
.L_x_1319:
[----:B------:R-:W-:Y:S01]  /*124c0*/  R2UR UR8, R9 ;  /* 0x00000000090872ca */ /* 0x000fe200000e0000 */
[----:B------:R-:W-:Y:S01]  /*124d0*/  USHF.R.S32.HI UR21, URZ, 0x1f, UR4 ;  /* 0x0000001f3f157899 */ /* 0x000fe20008011404 */
[----:B------:R-:W-:Y:S11]  /*124e0*/  BSSY B1, `(.L_x_1320) ;  /* 0x000003c000017945 */ /* 0x000ff60003800000 */
[----:B------:R-:W-:-:S02]  /*124f0*/  USHF.R.S32.HI UR13, URZ, 0x1f, UR8 ;  /* 0x0000001f3f0d7899 */ /* 0x000fc40008011408 */
[----:B------:R-:W-:Y:S02]  /*12500*/  USEL UR12, UR8, URZ, !UP0 ;  /* 0x0000003f080c7287 */ /* 0x000fe4000c000000 */
[----:B------:R-:W-:Y:S01]  /*12510*/  USEL UR13, UR13, URZ, !UP0 ;  /* 0x0000003f0d0d7287 */ /* 0x000fe2000c000000 */
[----:B------:R-:W-:Y:S11]  /*12520*/  @P0 BRA `(.L_x_1321) ;  /* 0x0000000000dc0947 */ /* 0x000ff60003800000 */
[----:B------:R-:W0:Y:S01]  /*12530*/  LDC R9, c[0x0][0xbe8] ;  /* 0x0002fa00ff097b82 */ /* 0x000e220000000800 */
[----:B------:R-:W-:-:S05]  /*12540*/  IMAD.U32 R3, RZ, RZ, UR61 ;  /* 0x0000003dff037e24 */ /* 0x000fca000f8e00ff */
[----:B------:R-:W-:Y:S01]  /*12550*/  IADD3 R4, R3, -0x80, R6 ;  /* 0xffffff8003047810 */ /* 0x000fe20007ffe006 */
[----:B0----5:R-:W-:-:S05]  /*12560*/  IMAD R2, R0, R9, RZ ;  /* 0x0000000900027224 */ /* 0x021fca00078e02ff */
        /* <DEDUP_REMOVED lines=51> */
.L_x_1321:
[----:B------:R-:W-:Y:S05]  /*128a0*/  BSYNC B1 ;  /* 0x0000000000017941 */ /* 0x000fea0003800000 */
.L_x_1320:
[----:B------:R-:W-:-:S13]  /*128b0*/  R2UR UR8, R202 ;  /* 0x00000000ca0872ca */ /* 0x000fda00000e0000 */
[----:B------:R-:W-:-:S06]  /*128c0*/  UISETP.GT.AND UP0, UPT, UR8, 0x1, UPT ;  /* 0x000000010800788c */ /* 0x000fcc000bf04270 */
[----:B------:R-:W-:-:S13]  /*128d0*/  PLOP3.LUT P0, PT, PT, PT, UP0, 0x80, 0x0 ;  /* 0x000000000000781c */ /* 0x000fda0003f0f008 */
[----:B------:R-:W-:Y:S05]  /*128e0*/  @P0 BRA `(.L_x_1316) ;  /* 0x00000008004c0947 */ /* 0x000fea0003800000 */
[----:B------:R-:W2:Y:S01]  /*128f0*/  LDL R6, [R1+0xc] ;  /* 0x00000c0001067983 */ /* 0x000ea20000100800 */
[----:B------:R-:W1:Y:S01]  /*12900*/  LDC R11, c[0x0][0xbe8] ;  /* 0x0002fa00ff0b7b82 */ /* 0x000e620000000800 */
[----:B------:R-:W-:Y:S01]  /*12910*/  ULDC.64 UR14, c[0x0][0xaa0] ;  /* 0x0002a800000e7ab9 */ /* 0x000fe20000000a00 */
[----:B------:R-:W-:Y:S01]  /*12920*/  R2UR UR16, R205 ;  /* 0x00000000cd1072ca */ /* 0x000fe200000e0000 */
[----:B------:R-:W-:Y:S01]  /*12930*/  UIMAD UR10, UR21, UR14, URZ ;  /* 0x0000000e150a72a4 */ /* 0x000fe2000f8e023f */
[----:B------:R-:W-:Y:S01]  /*12940*/  BSSY B1, `(.L_x_1322) ;  /* 0x000004b000017945 */ /* 0x000fe20003800000 */
[----:B------:R-:W-:Y:S02]  /*12950*/  UIMAD.WIDE.U32 UR8, UR4, UR14, URZ ;  /* 0x0000000e040872a5 */ /* 0x000fe4000f8e003f */
[----:B------:R-:W-:-:S04]  /*12960*/  UIMAD UR10, UR4, UR15, UR10 ;  /* 0x0000000f040a72a4 */ /* 0x000fc8000f8e020a */
[----:B------:R-:W-:-:S03]  /*12970*/  UIADD3 UR9, UR9, UR10, URZ ;  /* 0x0000000a09097290 */ /* 0x000fc6000fffe03f */
[----:B------:R-:W-:Y:S02]  /*12980*/  ULDC.64 UR10, c[0x0][0xae8] ;  /* 0x0002ba00000a7ab9 */ /* 0x000fe40000000a00 */
[----:B------:R-:W-:-:S04]  /*12990*/  UIMAD.WIDE.U32 UR8, UR16, UR10, UR8 ;  /* 0x0000000a100872a5 */ /* 0x000fc8000f8e0008 */
[----:B------:R-:W-:-:S03]  /*129a0*/  UIMAD UR9, UR16, UR11, UR9 ;  /* 0x0000000b100972a4 */ /* 0x000fc6000f8e0209 */
[----:B------:R-:W-:Y:S01]  /*129b0*/  ULDC.64 UR10, c[0x0][0xaf0] ;  /* 0x0002bc00000a7ab9 */ /* 0x000fe20000000a00 */
[----:B-1----:R-:W-:Y:S01]  /*129c0*/  ISETP.NE.AND P0, PT, R11, 0x1, PT ;  /* 0x000000010b00780c */ /* 0x002fe20003f05270 */
[----:B------:R-:W-:-:S04]  /*129d0*/  UIMAD UR13, UR13, UR10, URZ ;  /* 0x0000000a0d0d72a4 */ /* 0x000fc8000f8e023f */
[----:B------:R-:W-:Y:S02]  /*129e0*/  UIMAD UR4, UR12, UR11, UR13 ;  /* 0x0000000b0c0472a4 */ /* 0x000fe4000f8e020d */
[----:B------:R-:W-:-:S03]  /*129f0*/  UIMAD.WIDE.U32 UR12, UR12, UR10, UR8 ;  /* 0x0000000a0c0c72a5 */ /* 0x000fc6000f8e0008 */
[----:B------:R-:W-:Y:S01]  /*12a00*/  ULDC.64 UR8, c[0x0][0xae0] ;  /* 0x0002b80000087ab9 */ /* 0x000fe20000000a00 */
[----:B------:R-:W-:Y:S02]  /*12a10*/  UIADD3 UR4, UR13, UR4, URZ ;  /* 0x000000040d047290 */ /* 0x000fe4000fffe03f */
[----:B0-----:R-:W0:Y:S08]  /*12a20*/  @P0 LDC R3, c[0x0][0xbec] ;  /* 0x0002fb00ff030b82 */ /* 0x001e300000000800 */
[----:B------:R-:W1:Y:S01]  /*12a30*/  @P0 LDC R7, c[0x0][0xbf0] ;  /* 0x0002fc00ff070b82 */ /* 0x000e620000000800 */
[----:B--2---:R-:W-:-:S02]  /*12a40*/  IMAD R2, R201, 0x20, R6 ;  /* 0x00000020c9027824 */ /* 0x004fc400078e0206 */
[----:B------:R-:W-:Y:S02]  /*12a50*/  VIADD R6, R6, UR61 ;  /* 0x0000003d06067c36 */ /* 0x000fe40008000000 */
[----:B------:R-:W-:-:S04]  /*12a60*/  VIADD R4, R2, UR61 ;  /* 0x0000003d02047c36 */ /* 0x000fc80008000000 */
[----:B0-----:R-:W-:-:S04]  /*12a70*/  @P0 IMAD.HI.U32 R2, R4, R3, RZ ;  /* 0x0000000304020227 */ /* 0x001fc800078e00ff */
[----:B------:R-:W-:Y:S01]  /*12a80*/  IMAD.MOV.U32 R5, RZ, RZ, R4 ;  /* 0x000000ffff057224 */ /* 0x000fe200078e0004 */
[----:B-1----:R-:W-:Y:S01]  /*12a90*/  @P0 SHF.R.U32.HI R5, RZ, R7, R2 ;  /* 0x00000007ff050219 */ /* 0x002fe20000011602 */
[----:B------:R-:W-:Y:S02]  /*12aa0*/  IMAD.U32 R3, RZ, RZ, UR13 ;  /* 0x0000000dff037e24 */ /* 0x000fe4000f8e00ff */
[----:B------:R-:W-:Y:S01]  /*12ab0*/  IMAD.U32 R3, RZ, RZ, UR4 ;  /* 0x00000004ff037e24 */ /* 0x000fe2000f8e00ff */
[--C-:B------:R-:W-:Y:S01]  /*12ac0*/  SHF.R.S32.HI R2, RZ, 0x1f, R5.reuse ;  /* 0x0000001fff027819 */ /* 0x100fe20000011405 */
[----:B------:R-:W-:-:S04]  /*12ad0*/  IMAD.MOV R7, RZ, RZ, -R5 ;  /* 0x000000ffff077224 */ /* 0x000fc800078e0a05 */
[----:B------:R-:W-:Y:S02]  /*12ae0*/  IMAD R7, R11, R7, R4 ;  /* 0x000000070b077224 */ /* 0x000fe400078e0204 */
[----:B------:R-:W-:Y:S02]  /*12af0*/  IMAD R4, R2, UR8, RZ ;  /* 0x0000000802047c24 */ /* 0x000fe4000f8e02ff */
[----:B------:R-:W-:Y:S02]  /*12b00*/  IMAD.U32 R2, RZ, RZ, UR12 ;  /* 0x0000000cff027e24 */ /* 0x000fe4000f8e00ff */
[C---:B------:R-:W-:Y:S01]  /*12b10*/  IMAD R9, R5.reuse, UR9, R4 ;  /* 0x0000000905097c24 */ /* 0x040fe2000f8e0204 */
[----:B------:R-:W-:Y:S01]  /*12b20*/  SHF.R.S32.HI R4, RZ, 0x1f, R7 ;  /* 0x0000001fff047819 */ /* 0x000fe20000011407 */
[----:B------:R-:W-:Y:S01]  /*12b30*/  IMAD.WIDE.U32 R2, R5, UR8, R2 ;  /* 0x0000000805027c25 */ /* 0x000fe2000f8e0002 */
[----:B------:R-:W-:-:S03]  /*12b40*/  ULDC.64 UR8, c[0x0][0xad8] ;  /* 0x0002b60000087ab9 */ /* 0x000fc60000000a00 */
[----:B------:R-:W-:Y:S02]  /*12b50*/  IMAD R4, R4, UR8, RZ ;  /* 0x0000000804047c24 */ /* 0x000fe4000f8e02ff */
[----:B------:R-:W-:Y:S02]  /*12b60*/  IMAD.IADD R3, R3, 0x1, R9 ;  /* 0x0000000103037824 */ /* 0x000fe400078e0209 */
[C---:B------:R-:W-:Y:S02]  /*12b70*/  IMAD R5, R7.reuse, UR9, R4 ;  /* 0x0000000907057c24 */ /* 0x040fe4000f8e0204 */
[----:B------:R-:W-:Y:S01]  /*12b80*/  IMAD.WIDE.U32 R2, R7, UR8, R2 ;  /* 0x0000000807027c25 */ /* 0x000fe2000f8e0002 */
[----:B------:R-:W-:-:S03]  /*12b90*/  ULDC.64 UR8, c[0x0][0xa80] ;  /* 0x0002a00000087ab9 */ /* 0x000fc60000000a00 */
[----:B-----5:R-:W-:Y:S02]  /*12ba0*/  IMAD R11, R0, R11, RZ ;  /* 0x0000000b000b7224 */ /* 0x020fe400078e02ff */
[----:B------:R-:W-:Y:S02]  /*12bb0*/  VIADD R4, R6, 0x40 ;  /* 0x0000004006047836 */ /* 0x000fe40000000000 */
[----:B------:R-:W-:Y:S01]  /*12bc0*/  IMAD.IADD R3, R3, 0x1, R5 ;  /* 0x0000000103037824 */ /* 0x000fe200078e0205 */
[----:B------:R-:W-:Y:S01]  /*12bd0*/  LEA R5, P2, R2, UR8, 0x1 ;  /* 0x0000000802057c11 */ /* 0x000fe2000f8408ff */
[----:B------:R-:W-:Y:S01]  /*12be0*/  VIADD R0, R6, 0x20 ;  /* 0x0000002006007836 */ /* 0x000fe20000000000 */
[-C--:B------:R-:W-:Y:S01]  /*12bf0*/  ISETP.GE.AND P0, PT, R4, R11.reuse, PT ;  /* 0x0000000b0400720c */ /* 0x080fe20003f06270 */
[----:B------:R-:W-:Y:S01]  /*12c00*/  IMAD.SHL.U32 R7, R201, 0x8, RZ ;  /* 0x00000008c9077824 */ /* 0x000fe200078e00ff */
[----:B------:R-:W-:Y:S02]  /*12c10*/  LEA.HI.X R4, R2, UR9, R3, 0x1, P2 ;  /* 0x0000000902047c11 */ /* 0x000fe400090f0c03 */
[-C--:B------:R-:W-:Y:S01]  /*12c20*/  ISETP.GE.AND P2, PT, R6, R11.reuse, PT ;  /* 0x0000000b0600720c */ /* 0x080fe20003f46270 */
[C---:B------:R-:W-:Y:S01]  /*12c30*/  VIADD R9, R7.reuse, 0x40 ;  /* 0x0000004007097836 */ /* 0x040fe20000000000 */
[----:B------:R-:W-:Y:S01]  /*12c40*/  ISETP.GE.AND P1, PT, R0, R11, PT ;  /* 0x0000000b0000720c */ /* 0x000fe20003f26270 */
[C---:B------:R-:W-:Y:S01]  /*12c50*/  VIADD R13, R7.reuse, 0xc0 ;  /* 0x000000c0070d7836 */ /* 0x040fe20000000000 */
[----:B------:R0:W1:Y:S01]  /*12c60*/  SHFL.IDX PT, R2, R5, RZ, 0x181f ;  /* 0x00181fff05027589 */ /* 0x00006200000e0000 */
[----:B------:R-:W-:Y:S01]  /*12c70*/  VIADD R15, R7, 0x80 ;  /* 0x00000080070f7836 */ /* 0x000fe20000000000 */
[----:B------:R-:W-:-:S02]  /*12c80*/  SHF.R.S32.HI R10, RZ, 0x1f, R7 ;  /* 0x0000001fff0a7819 */ /* 0x000fc40000011407 */
[----:B------:R0:W2:Y:S01]  /*12c90*/  SHFL.IDX PT, R0, R4, RZ, 0x181f ;  /* 0x00181fff04007589 */ /* 0x0000a200000e0000 */
[----:B------:R-:W-:Y:S02]  /*12ca0*/  SHF.R.S32.HI R8, RZ, 0x1f, R9 ;  /* 0x0000001fff087819 */ /* 0x000fe40000011409 */
[----:B------:R-:W-:Y:S02]  /*12cb0*/  SHF.R.S32.HI R12, RZ, 0x1f, R13 ;  /* 0x0000001fff0c7819 */ /* 0x000fe4000001140d */
        /* <DEDUP_REMOVED lines=19> */
.L_x_1323:
[----:B------:R-:W-:Y:S05]  /*12df0*/  BSYNC B1 ;  /* 0x0000000000017941 */ /* 0x000fea0003800000 */
.L_x_1322:
        /* <DEDUP_REMOVED lines=21> */
.L_x_1325:
[----:B------:R-:W-:Y:S05]  /*12f50*/  BSYNC B1 ;  /* 0x0000000000017941 */ /* 0x000fea0003800000 */
.L_x_1324:
        /* <DEDUP_REMOVED lines=21> */
.L_x_1327:
[----:B------:R-:W-:Y:S05]  /*130b0*/  BSYNC B1 ;  /* 0x0000000000017941 */ /* 0x000fea0003800000 */
.L_x_1326:
        /* <DEDUP_REMOVED lines=22> */
.L_x_1316:
[----:B------:R-:W-:Y:S05]  /*13220*/  BSYNC B0 ;  /* 0x0000000000007941 */ /* 0x000fea0003800000 */
.L_x_1306:
[----:B------:R-:W-:Y:S02]  /*13230*/  ULDC UR4, c[0x0][0xc3c] ;  /* 0x00030f0000047ab9 */ /* 0x000fe40000000800 */
[----:B------:R-:W-:-:S06]  /*13240*/  UISETP.GE.AND UP0, UPT, UR7, UR4, UPT ;  /* 0x000000040700728c */ /* 0x000fcc000bf06270 */
[----:B------:R-:W-:-:S13]  /*13250*/  PLOP3.LUT P0, PT, PT, PT, UP0, 0x80, 0x0 ;  /* 0x000000000000781c */ /* 0x000fda0003f0f008 */
[----:B------:R-:W-:Y:S05]  /*13260*/  @!P0 BRA `(.L_x_1328) ;  /* 0xfffffedc00988947 */ /* 0x000fea000383ffff */
[----:B------:R-:W-:Y:S05]  /*13270*/  EXIT ;  /* 0x000000000000794d */ /* 0x000fea0003800000 */
.L_x_1215:
        /* <DEDUP_REMOVED lines=13> */
[----:B------:R-:W1:Y:S01]  /*13350*/  LDS.128 R24, [UR4+0x308d0] ;  /* 0x0308d004ff187984 */ /* 0x000e620008000c00 */
[----:B------:R-:W-:Y:S06]  /*13360*/  BAR.ARV 0x4, 0x180 ;  /* 0x0106000000007b1d */ /* 0x000fec0000002000 */
[----:B------:R-:W-:Y:S05]  /*13370*/  BRA `(.L_x_1330) ;  /* 0x0000000c00907947 */ /* 0x000fea0003800000 */
.L_x_1329:
        /* <DEDUP_REMOVED lines=43> */
.L_x_1333:
        /* <DEDUP_REMOVED lines=35> */
.L_x_1331:
        /* <DEDUP_REMOVED lines=9> */
[----:B0-----:R-:W-:-:S07]  /*138f0*/  ISETP.NE.AND P1, PT, R9, 0x1, PT ;  /* 0x000000010900780c */ /* 0x001fce0003f25270 */
[----:B-1----:R-:W-:Y:S06]  /*13900*/  @!P0 BRA `(.L_x_1334) ;  /* 0x0000000000088947 */ /* 0x002fec0003800000 */
[----:B------:R-:W-:-:S06]  /*13910*/  VIADD R24, R27, 0xffffffff ;  /* 0xffffffff1b187836 */ /* 0x000fcc0000000000 */
[----:B------:R0:W1:Y:S02]  /*13920*/  SHFL.IDX PT, R24, R5, R24, 0x1f ;  /* 0x00001f1805187589 */ /* 0x00006400000e0000 */
.L_x_1334:
[----:B-1----:R-:W-:Y:S02]  /*13930*/  IMAD R24, R24, UR5, R3 ;  /* 0x0000000518187c24 */ /* 0x002fe4000f8e0203 */
[----:B------:R-:W-:-:S03]  /*13940*/  VIADD R27, R27, UR4 ;  /* 0x000000041b1b7c36 */ /* 0x000fc60008000000 */
[----:B0-----:R-:W-:Y:S01]  /*13950*/  IADD3 R5, -R24, UR6, RZ ;  /* 0x0000000618057c10 */ /* 0x001fe2000fffe1ff */
[----:B------:R-:W-:Y:S06]  /*13960*/  @!P1 BRA `(.L_x_1335) ;  /* 0x0000000000e89947 */ /* 0x000fec0003800000 */
[-C--:B--2---:R-:W-:Y:S02]  /*13970*/  IABS R12, R6.reuse ;  /* 0x00000006000c7213 */ /* 0x084fe40000000000 */
[----:B------:R-:W-:Y:S02]  /*13980*/  IABS R4, R9 ;  /* 0x0000000900047213 */ /* 0x000fe40000000000 */
[----:B------:R-:W0:Y:S01]  /*13990*/  I2F.RP R8, R12 ;  /* 0x0000000c00087306 */ /* 0x000e220000209400 */
[----:B------:R-:W-:-:S07]  /*139a0*/  IABS R13, R6 ;  /* 0x00000006000d7213 */ /* 0x000fce0000000000 */
[----:B------:R-:W1:Y:S08]  /*139b0*/  I2F.RP R10, R4 ;  /* 0x00000004000a7306 */ /* 0x000e700000209400 */
[----:B0-----:R-:W0:Y:S08]  /*139c0*/  MUFU.RCP R8, R8 ;  /* 0x0000000800087308 */ /* 0x001e300000001000 */
[----:B-1----:R-:W-:Y:S01]  /*139d0*/  MUFU.RCP R10, R10 ;  /* 0x0000000a000a7308 */ /* 0x002fe20000001000 */
[----:B0-----:R-:W-:Y:S01]  /*139e0*/  VIADD R2, R8, 0xffffffe ;  /* 0x0ffffffe08027836 */ /* 0x001fe20000000000 */
[----:B------:R-:W-:-:S06]  /*139f0*/  IABS R8, R5 ;  /* 0x0000000500087213 */ /* 0x000fcc0000000000 */
[----:B------:R0:W1:Y:S02]  /*13a00*/  F2I.FTZ.U32.TRUNC.NTZ R3, R2 ;  /* 0x0000000200037305 */ /* 0x000064000021f000 */
[----:B0-----:R-:W-:Y:S02]  /*13a10*/  IMAD.MOV.U32 R2, RZ, RZ, RZ ;  /* 0x000000ffff027224 */ /* 0x001fe400078e00ff */
[----:B-1----:R-:W-:-:S04]  /*13a20*/  IMAD.MOV R11, RZ, RZ, -R3 ;  /* 0x000000ffff0b7224 */ /* 0x002fc800078e0a03 */
[----:B------:R-:W-:-:S04]  /*13a30*/  IMAD R11, R11, R12, RZ ;  /* 0x0000000c0b0b7224 */ /* 0x000fc800078e02ff */
[----:B------:R-:W-:-:S04]  /*13a40*/  IMAD.HI.U32 R3, R3, R11, R2 ;  /* 0x0000000b03037227 */ /* 0x000fc800078e0002 */
[----:B------:R-:W-:Y:S02]  /*13a50*/  IMAD.MOV R11, RZ, RZ, -R13 ;  /* 0x000000ffff0b7224 */ /* 0x000fe400078e0a0d */
[----:B------:R-:W-:-:S04]  /*13a60*/  IMAD.HI.U32 R2, R3, R8, RZ ;  /* 0x0000000803027227 */ /* 0x000fc800078e00ff */
[----:B------:R-:W-:Y:S01]  /*13a70*/  IMAD R3, R2, R11, R8 ;  /* 0x0000000b02037224 */ /* 0x000fe200078e0208 */
[----:B------:R-:W-:Y:S01]  /*13a80*/  LOP3.LUT R8, R5, R6, RZ, 0x3c, !PT ;  /* 0x0000000605087212 */ /* 0x000fe200078e3cff */
[----:B------:R-:W-:-:S03]  /*13a90*/  VIADD R11, R10, 0xffffffe ;  /* 0x0ffffffe0a0b7836 */ /* 0x000fc60000000000 */
[----:B------:R-:W-:Y:S02]  /*13aa0*/  ISETP.GT.U32.AND P1, PT, R12, R3, PT ;  /* 0x000000030c00720c */ /* 0x000fe40003f24070 */
[----:B------:R-:W-:-:S11]  /*13ab0*/  ISETP.GE.AND P2, PT, R8, RZ, PT ;  /* 0x000000ff0800720c */ /* 0x000fd60003f46270 */
[----:B------:R-:W-:Y:S02]  /*13ac0*/  @!P1 IMAD.IADD R3, R3, 0x1, -R12 ;  /* 0x0000000103039824 */ /* 0x000fe400078e0a0c */
[----:B------:R-:W-:Y:S01]  /*13ad0*/  @!P1 VIADD R2, R2, 0x1 ;  /* 0x0000000102029836 */ /* 0x000fe20000000000 */
[----:B------:R-:W-:Y:S02]  /*13ae0*/  ISETP.NE.AND P1, PT, R6, RZ, PT ;  /* 0x000000ff0600720c */ /* 0x000fe40003f25270 */
[----:B------:R-:W-:Y:S02]  /*13af0*/  ISETP.GE.U32.AND P0, PT, R3, R12, PT ;  /* 0x0000000c0300720c */ /* 0x000fe40003f06070 */
[----:B------:R-:W0:Y:S11]  /*13b00*/  F2I.FTZ.U32.TRUNC.NTZ R3, R11 ;  /* 0x0000000b00037305 */ /* 0x000e36000021f000 */
[----:B------:R-:W-:-:S04]  /*13b10*/  @P0 VIADD R2, R2, 0x1 ;  /* 0x0000000102020836 */ /* 0x000fc80000000000 */
[----:B------:R-:W-:Y:S01]  /*13b20*/  IMAD.MOV.U32 R10, RZ, RZ, R2 ;  /* 0x000000ffff0a7224 */ /* 0x000fe200078e0002 */
[----:B------:R-:W-:Y:S01]  /*13b30*/  IABS R2, R9 ;  /* 0x0000000900027213 */ /* 0x000fe20000000000 */
[----:B0-----:R-:W-:Y:S02]  /*13b40*/  IMAD.MOV R13, RZ, RZ, -R3 ;  /* 0x000000ffff0d7224 */ /* 0x001fe400078e0a03 */
[----:B------:R-:W-:Y:S01]  /*13b50*/  @!P2 IMAD.MOV R10, RZ, RZ, -R10 ;  /* 0x000000ffff0aa224 */ /* 0x000fe200078e0a0a */
[----:B------:R-:W-:Y:S01]  /*13b60*/  @!P1 LOP3.LUT R10, RZ, R6, RZ, 0x33, !PT ;  /* 0x00000006ff0a9212 */ /* 0x000fe200078e33ff */
[----:B------:R-:W-:Y:S02]  /*13b70*/  IMAD.MOV R12, RZ, RZ, -R2 ;  /* 0x000000ffff0c7224 */ /* 0x000fe400078e0a02 */
[----:B------:R-:W-:Y:S01]  /*13b80*/  IMAD R11, R13, R4, RZ ;  /* 0x000000040d0b7224 */ /* 0x000fe200078e02ff */
[----:B------:R-:W-:Y:S01]  /*13b90*/  IABS R8, R10 ;  /* 0x0000000a00087213 */ /* 0x000fe20000000000 */
[----:B------:R-:W-:-:S04]  /*13ba0*/  IMAD.MOV.U32 R2, RZ, RZ, RZ ;  /* 0x000000ffff027224 */ /* 0x000fc800078e00ff */
[----:B------:R-:W-:-:S04]  /*13bb0*/  IMAD.HI.U32 R2, R3, R11, R2 ;  /* 0x0000000b03027227 */ /* 0x000fc800078e0002 */
[----:B------:R-:W-:Y:S02]  /*13bc0*/  IMAD.MOV.U32 R3, RZ, RZ, R8 ;  /* 0x000000ffff037224 */ /* 0x000fe400078e0008 */
[----:B------:R-:W-:Y:S02]  /*13bd0*/  IMAD.MOV.U32 R8, RZ, RZ, R12 ;  /* 0x000000ffff087224 */ /* 0x000fe400078e000c */
[----:B------:R-:W-:-:S04]  /*13be0*/  IMAD.HI.U32 R2, R2, R3, RZ ;  /* 0x0000000302027227 */ /* 0x000fc800078e00ff */
[----:B------:R-:W-:-:S05]  /*13bf0*/  IMAD R3, R2, R8, R3 ;  /* 0x0000000802037224 */ /* 0x000fca00078e0203 */
[----:B------:R-:W-:-:S13]  /*13c00*/  ISETP.GT.U32.AND P1, PT, R4, R3, PT ;  /* 0x000000030400720c */ /* 0x000fda0003f24070 */
[----:B------:R-:W-:Y:S02]  /*13c10*/  @!P1 IMAD.IADD R3, R3, 0x1, -R4 ;  /* 0x0000000103039824 */ /* 0x000fe400078e0a04 */
[----:B------:R-:W-:Y:S01]  /*13c20*/  @!P1 VIADD R2, R2, 0x1 ;  /* 0x0000000102029836 */ /* 0x000fe20000000000 */
[----:B------:R-:W-:Y:S02]  /*13c30*/  ISETP.NE.AND P1, PT, R9, RZ, PT ;  /* 0x000000ff0900720c */ /* 0x000fe40003f25270 */
[----:B------:R-:W-:Y:S02]  /*13c40*/  ISETP.GE.U32.AND P0, PT, R3, R4, PT ;  /* 0x000000040300720c */ /* 0x000fe40003f06070 */
[----:B------:R-:W-:-:S04]  /*13c50*/  LOP3.LUT R3, R10, R9, RZ, 0x3c, !PT ;  /* 0x000000090a037212 */ /* 0x000fc800078e3cff */
[----:B------:R-:W-:Y:S01]  /*13c60*/  ISETP.GE.AND P2, PT, R3, RZ, PT ;  /* 0x000000ff0300720c */ /* 0x000fe20003f46270 */
[----:B------:R-:W-:-:S06]  /*13c70*/  IMAD.MOV R3, RZ, RZ, -R10 ;  /* 0x000000ffff037224 */ /* 0x000fcc00078e0a0a */
[----:B------:R-:W-:-:S06]  /*13c80*/  @P0 VIADD R2, R2, 0x1 ;  /* 0x0000000102020836 */ /* 0x000fcc0000000000 */
[----:B------:R-:W-:Y:S01]  /*13c90*/  @!P2 IMAD.MOV R2, RZ, RZ, -R2 ;  /* 0x000000ffff02a224 */ /* 0x000fe200078e0a02 */
[----:B------:R-:W-:-:S05]  /*13ca0*/  @!P1 LOP3.LUT R2, RZ, R9, RZ, 0x33, !PT ;  /* 0x00000009ff029212 */ /* 0x000fca00078e33ff */
[----:B------:R-:W-:-:S04]  /*13cb0*/  IMAD.MOV R26, RZ, RZ, -R2 ;  /* 0x000000ffff1a7224 */ /* 0x000fc800078e0a02 */
[C---:B------:R-:W-:Y:S02]  /*13cc0*/  IMAD R26, R9.reuse, R26, R10 ;  /* 0x0000001a091a7224 */ /* 0x040fe400078e020a */
[----:B------:R-:W-:Y:S02]  /*13cd0*/  IMAD R9, R9, 0x1000000, R2 ;  /* 0x0100000009097824 */ /* 0x000fe400078e0202 */
[----:B------:R-:W-:Y:S02]  /*13ce0*/  IMAD R2, R6, R3, R5 ;  /* 0x0000000306027224 */ /* 0x000fe400078e0205 */
[----:B------:R-:W-:Y:S01]  /*13cf0*/  IMAD R26, R26, 0x10000, R9 ;  /* 0x000100001a1a7824 */ /* 0x000fe200078e0209 */
[----:B------:R-:W-:Y:S06]  /*13d00*/  BRA `(.L_x_1336) ;  /* 0x0000000000f47947 */ /* 0x000fec0003800000 */
.L_x_1335:
[----:B------:R-:W0:Y:S02]  /*13d10*/  LDC.64 R2, c[0x0][0xc90] ;  /* 0x00032400ff027b82 */ /* 0x000e240000000a00 */
[----:B0-----:R-:W-:-:S05]  /*13d20*/  IMAD.WIDE R2, R27, 0x4, R2 ;  /* 0x000000041b027825 */ /* 0x001fca00078e0202 */
[----:B------:R0:W2:Y:S01]  /*13d30*/  LDG.E R13, desc[UR36][R2.64] ;  /* 0x00000024020d7981 */ /* 0x0000a2000c1e1900 */
[----:B------:R-:W-:Y:S01]  /*13d40*/  IABS R15, R5 ;  /* 0x00000005000f7213 */ /* 0x000fe20000000000 */
[----:B0-----:R-:W-:Y:S02]  /*13d50*/  IMAD.MOV.U32 R2, RZ, RZ, RZ ;  /* 0x000000ffff027224 */ /* 0x001fe400078e00ff */
[----:B--2---:R-:W-:-:S05]  /*13d60*/  IMAD R4, R6, R13, RZ ;  /* 0x0000000d06047224 */ /* 0x004fca00078e02ff */
[-C--:B------:R-:W-:Y:S02]  /*13d70*/  IABS R10, R4.reuse ;  /* 0x00000004000a7213 */ /* 0x080fe40000000000 */
[----:B------:R-:W-:Y:S02]  /*13d80*/  IABS R12, R4 ;  /* 0x00000004000c7213 */ /* 0x000fe40000000000 */
[----:B------:R-:W0:Y:S08]  /*13d90*/  I2F.RP R8, R10 ;  /* 0x0000000a00087306 */ /* 0x000e300000209400 */
[----:B0-----:R-:W0:Y:S02]  /*13da0*/  MUFU.RCP R8, R8 ;  /* 0x0000000800087308 */ /* 0x001e240000001000 */
[----:B0-----:R-:W-:-:S06]  /*13db0*/  VIADD R9, R8, 0xffffffe ;  /* 0x0ffffffe08097836 */ /* 0x001fcc0000000000 */
[----:B------:R-:W0:Y:S02]  /*13dc0*/  F2I.FTZ.U32.TRUNC.NTZ R3, R9 ;  /* 0x0000000900037305 */ /* 0x000e24000021f000 */
[----:B0-----:R-:W-:-:S04]  /*13dd0*/  IMAD.MOV R11, RZ, RZ, -R3 ;  /* 0x000000ffff0b7224 */ /* 0x001fc800078e0a03 */
[----:B------:R-:W-:-:S04]  /*13de0*/  IMAD R11, R11, R10, RZ ;  /* 0x0000000a0b0b7224 */ /* 0x000fc800078e02ff */
[----:B------:R-:W-:-:S04]  /*13df0*/  IMAD.HI.U32 R2, R3, R11, R2 ;  /* 0x0000000b03027227 */ /* 0x000fc800078e0002 */
[----:B------:R-:W-:Y:S02]  /*13e00*/  IMAD.MOV R3, RZ, RZ, -R12 ;  /* 0x000000ffff037224 */ /* 0x000fe400078e0a0c */
        /* <DEDUP_REMOVED lines=12> */
[----:B------:R-:W-:Y:S02]  /*13ed0*/  IMAD R11, R13, R2, RZ ;  /* 0x000000020d0b7224 */ /* 0x000fe400078e02ff */
[----:B------:R-:W-:Y:S02]  /*13ee0*/  IMAD.MOV R2, RZ, RZ, -R2 ;  /* 0x000000ffff027224 */ /* 0x000fe400078e0a02 */
[----:B------:R-:W-:Y:S02]  /*13ef0*/  IMAD.MOV R3, RZ, RZ, -R11 ;  /* 0x000000ffff037224 */ /* 0x000fe400078e0a0b */
[----:B------:R-:W-:Y:S02]  /*13f00*/  IMAD R4, R4, R2, R5 ;  /* 0x0000000204047224 */ /* 0x000fe400078e0205 */
[----:B------:R-:W-:Y:S01]  /*13f10*/  IMAD.MOV.U32 R2, RZ, RZ, RZ ;  /* 0x000000ffff027224 */ /* 0x000fe200078e00ff */
[----:B------:R-:W-:-:S04]  /*13f20*/  VIADDMNMX R13, R3, UR5, R13, PT ;  /* 0x00000005030d7c46 */ /* 0x000fc8000b80010d */
[-C--:B------:R-:W-:Y:S01]  /*13f30*/  IABS R10, R13.reuse ;  /* 0x0000000d000a7213 */ /* 0x080fe20000000000 */
[----:B------:R-:W-:Y:S01]  /*13f40*/  IMAD.MOV R26, RZ, RZ, -R13 ;  /* 0x000000ffff1a7224 */ /* 0x000fe200078e0a0d */
[----:B------:R-:W-:Y:S02]  /*13f50*/  IABS R12, R13 ;  /* 0x0000000d000c7213 */ /* 0x000fe40000000000 */
[----:B------:R-:W0:Y:S08]  /*13f60*/  I2F.RP R8, R10 ;  /* 0x0000000a00087306 */ /* 0x000e300000209400 */
[----:B0-----:R-:W0:Y:S02]  /*13f70*/  MUFU.RCP R8, R8 ;  /* 0x0000000800087308 */ /* 0x001e240000001000 */
[----:B0-----:R-:W-:-:S06]  /*13f80*/  VIADD R3, R8, 0xffffffe ;  /* 0x0ffffffe08037836 */ /* 0x001fcc0000000000 */
[----:B------:R-:W0:Y:S02]  /*13f90*/  F2I.FTZ.U32.TRUNC.NTZ R3, R3 ;  /* 0x0000000300037305 */ /* 0x000e24000021f000 */
[----:B0-----:R-:W-:-:S04]  /*13fa0*/  IMAD.MOV R9, RZ, RZ, -R3 ;  /* 0x000000ffff097224 */ /* 0x001fc800078e0a03 */
[----:B------:R-:W-:Y:S01]  /*13fb0*/  IMAD.MOV.U32 R5, RZ, RZ, R9 ;  /* 0x000000ffff057224 */ /* 0x000fe200078e0009 */
[----:B------:R-:W-:-:S03]  /*13fc0*/  IABS R9, R4 ;  /* 0x0000000400097213 */ /* 0x000fc60000000000 */
        /* <DEDUP_REMOVED lines=11> */
[----:B------:R-:W-:Y:S02]  /*14080*/  ISETP.GE.AND P2, PT, R3, RZ, PT ;  /* 0x000000ff0300720c */ /* 0x000fe40003f46270 */
[----:B------:R-:W-:-:S05]  /*14090*/  IADD3 R3, R11, 0x1000000, R4 ;  /* 0x010000000b037810 */ /* 0x000fca0007ffe004 */
[----:B------:R-:W-:-:S06]  /*140a0*/  @P0 VIADD R2, R2, 0x1 ;  /* 0x0000000102020836 */ /* 0x000fcc0000000000 */
[----:B------:R-:W-:Y:S01]  /*140b0*/  @!P2 IMAD.MOV R2, RZ, RZ, -R2 ;  /* 0x000000ffff02a224 */ /* 0x000fe200078e0a02 */
[----:B------:R-:W-:-:S05]  /*140c0*/  @!P1 LOP3.LUT R2, RZ, R13, RZ, 0x33, !PT ;  /* 0x0000000dff029212 */ /* 0x000fca00078e33ff */
[----:B------:R-:W-:-:S07]  /*140d0*/  IMAD R26, R2, R26, R3 ;  /* 0x0000001a021a7224 */ /* 0x000fce00078e0203 */
.L_x_1336:
[----:B------:R-:W-:-:S05]  /*140e0*/  LOP3.LUT R25, RZ, R2, RZ, 0x33, !PT ;  /* 0x00000002ff197212 */ /* 0x000fca00078e33ff */
[----:B------:R-:W-:Y:S01]  /*140f0*/  IMAD.IADD R25, R6, 0x1, R25 ;  /* 0x0000000106197824 */ /* 0x000fe200078e0219 */
[----:B------:R-:W-:Y:S06]  /*14100*/  BRA `(.L_x_1337) ;  /* 0x0000000000147947 */ /* 0x000fec0003800000 */
.L_x_1332:
[----:B------:R-:W-:Y:S01]  /*14110*/  ULDC UR4, c[0x0][0xc3c] ;  /* 0x00030f0000047ab9 */ /* 0x000fe20000000800 */
[----:B------:R-:W-:Y:S02]  /*14120*/  IMAD.MOV.U32 R25, RZ, RZ, RZ ;  /* 0x000000ffff197224 */ /* 0x000fe400078e00ff */
[----:B------:R-:W-:Y:S02]  /*14130*/  IMAD.U32 R24, RZ, RZ, UR6 ;  /* 0x00000006ff187e24 */ /* 0x000fe4000f8e00ff */
[----:B------:R-:W-:Y:S02]  /*14140*/  IMAD.MOV.U32 R26, RZ, RZ, RZ ;  /* 0x000000ffff1a7224 */ /* 0x000fe400078e00ff */
[----:B------:R-:W-:-:S07]  /*14150*/  IMAD.U32 R27, RZ, RZ, UR4 ;  /* 0x00000004ff1b7e24 */ /* 0x000fce000f8e00ff */
.L_x_1337:
[----:B------:R-:W-:-:S13]  /*14160*/  ISETP.NE.AND P0, PT, R7, RZ, PT ;  /* 0x000000ff0700720c */ /* 0x000fda0003f05270 */
[----:B------:R-:W0:Y:S01]  /*14170*/  @!P0 S2R R3, SR_CgaCtaId ;  /* 0x0000000000038919 */ /* 0x000e220000008800 */
[----:B------:R-:W-:-:S04]  /*14180*/  @!P0 MOV R2, 0x400 ;  /* 0x0000040000028802 */ /* 0x000fc80000000f00 */
[----:B0-----:R-:W-:-:S05]  /*14190*/  @!P0 LEA R2, R3, R2, 0x18 ;  /* 0x0000000203028211 */ /* 0x001fca00078ec0ff */
[----:B------:R0:W-:Y:S01]  /*141a0*/  @!P0 STS.128 [R2+0x308d0], R24 ;  /* 0x0308d01802008388 */ /* 0x0001e20000000c00 */
[----:B------:R-:W-:Y:S06]  /*141b0*/  BAR.ARV 0x5, 0x180 ;  /* 0x0146000000007b1d */ /* 0x000fec0000002000 */
.L_x_1330:
[----:B------:R2:W-:Y:S01]  /*141c0*/  STL [R1+0x20], RZ ;  /* 0x000020ff01007387 */ /* 0x0005e20000100800 */
[----:B------:R-:W-:Y:S01]  /*141d0*/  ULDC UR4, c[0x0][0xc3c] ;  /* 0x00030f0000047ab9 */ /* 0x000fe20000000800 */
[----:B------:R-:W-:Y:S01]  /*141e0*/  IMAD.MOV.U32 R28, RZ, RZ, 0x1 ;  /* 0x00000001ff1c7424 */ /* 0x000fe200078e00ff */
[----:B-1----:R-:W-:Y:S01]  /*141f0*/  ISETP.GE.AND P0, PT, R27, UR4, PT ;  /* 0x000000041b007c0c */ /* 0x002fe2000bf06270 */
[----:B------:R-:W-:-:S12]  /*14200*/  IMAD.MOV.U32 R22, RZ, RZ, RZ ;  /* 0x000000ffff167224 */ /* 0x000fd800078e00ff */
[----:B--2---:R-:W-:Y:S05]  /*14210*/  @P0 BRA `(.L_x_1338) ;  /* 0x0000005000440947 */ /* 0x004fea0003800000 */
[----:B0-----:R-:W2:Y:S01]  /*14220*/  LDL R2, [R1+0x30] ;  /* 0x0000300001027983 */ /* 0x001ea20000100800 */
[----:B------:R-:W0:Y:S01]  /*14230*/  S2UR UR5, SR_CgaCtaId ;  /* 0x00000000000579c3 */ /* 0x000e220000008800 */
[C---:B------:R-:W-:Y:S01]  /*14240*/  IMAD.SHL.U32 R33, R0.reuse, 0x8, RZ ;  /* 0x0000000800217824 */ /* 0x040fe200078e00ff */
[----:B------:R-:W-:Y:S01]  /*14250*/  LOP3.LUT R4, R0, 0x7f, RZ, 0xc0, !PT ;  /* 0x0000007f00047812 */ /* 0x000fe200078ec0ff */
[----:B------:R1:W-:Y:S01]  /*14260*/  STL [R1+0x20], RZ ;  /* 0x000020ff01007387 */ /* 0x0003e20000100800 */
[----:B------:R-:W-:Y:S01]  /*14270*/  BSSY B8, `(.L_x_1338) ;  /* 0x000050b000087945 */ /* 0x000fe20003800000 */
[----:B------:R-:W-:Y:S01]  /*14280*/  IMAD.MOV.U32 R28, RZ, RZ, 0x1 ;  /* 0x00000001ff1c7424 */ /* 0x000fe200078e00ff */
[----:B------:R-:W-:Y:S01]  /*14290*/  LOP3.LUT R3, R33, 0x1f8, RZ, 0xc0, !PT ;  /* 0x000001f821037812 */ /* 0x000fe200078ec0ff */
[----:B------:R-:W-:Y:S01]  /*142a0*/  IMAD.MOV.U32 R22, RZ, RZ, RZ ;  /* 0x000000ffff167224 */ /* 0x000fe200078e00ff */
[----:B------:R-:W-:Y:S01]  /*142b0*/  ULDC UR39, c[0x0][0xc] ;  /* 0x0000030000277ab9 */ /* 0x000fe20000000800 */
[----:B--2---:R-:W-:-:S02]  /*142c0*/  R2UR UR4, R2 ;  /* 0x00000000020472ca */ /* 0x004fc400000e0000 */
[----:B------:R-:W-:Y:S01]  /*142d0*/  LOP3.LUT R2, R3, 0x38, R0, 0x78, !PT ;  /* 0x0000003803027812 */ /* 0x000fe200078e7800 */
[----:B------:R-:W-:Y:S01]  /*142e0*/  IMAD.SHL.U32 R0, R0, 0x10, RZ ;  /* 0x0000001000007824 */ /* 0x000fe200078e00ff */
[----:B------:R-:W-:Y:S02]  /*142f0*/  SHF.R.U32.HI R3, RZ, 0x3, R4 ;  /* 0x00000003ff037819 */ /* 0x000fe40000011604 */
[----:B------:R-:W-:Y:S02]  /*14300*/  LOP3.LUT R31, R2, 0x200, R33, 0xf8, !PT ;  /* 0x00000200021f7812 */ /* 0x000fe400078ef821 */
[----:B------:R-:W-:Y:S02]  /*14310*/  LOP3.LUT R33, R33, 0x38, RZ, 0xc0, !PT ;  /* 0x0000003821217812 */ /* 0x000fe400078ec0ff */
[----:B------:R-:W-:Y:S02]  /*14320*/  LOP3.LUT R0, R3, 0x70, R0, 0xf8, !PT ;  /* 0x0000007003007812 */ /* 0x000fe400078ef800 */
[C---:B------:R-:W-:Y:S01]  /*14330*/  LOP3.LUT R37, R33.reuse, 0x40, RZ, 0xfc, !PT ;  /* 0x0000004021257812 */ /* 0x040fe200078efcff */
[----:B------:R-:W-:Y:S01]  /*14340*/  ULOP3.LUT UR38, UR4, 0x2, URZ, 0xfc, !UPT ;  /* 0x0000000204267892 */ /* 0x000fe2000f8efc3f */
[----:B------:R-:W-:-:S02]  /*14350*/  LOP3.LUT R36, R33, 0x80, RZ, 0xfc, !PT ;  /* 0x0000008021247812 */ /* 0x000fc400078efcff */
[----:B------:R-:W-:Y:S01]  /*14360*/  UMOV UR4, 0x400 ;  /* 0x0000040000047882 */ /* 0x000fe20000000000 */
[----:B------:R-:W-:Y:S01]  /*14370*/  LOP3.LUT R34, R33, 0xc0, RZ, 0xfc, !PT ;  /* 0x000000c021227812 */ /* 0x000fe200078efcff */
[----:B0-----:R-:W-:-:S06]  /*14380*/  ULEA UR4, UR5, UR4, 0x18 ;  /* 0x0000000405047291 */ /* 0x001fcc000f8ec03f */
[----:B------:R-:W-:-:S04]  /*14390*/  IMAD.U32 R17, RZ, RZ, UR4 ;  /* 0x00000004ff117e24 */ /* 0x000fc8000f8e00ff */
[----:B-1----:R-:W-:-:S07]  /*143a0*/  IMAD R32, R31, 0x2, R17 ;  /* 0x000000021f207824 */ /* 0x002fce00078e0211 */
.L_x_1411:
[----:B------:R-:W-:Y:S05]  /*143b0*/  YIELD ;  /* 0x0000000000007946 */ /* 0x000fea0003800000 */
[----:B------:R-:W-:Y:S01]  /*143c0*/  ULDC.64 UR4, c[0x0][0xa28] ;  /* 0x00028a0000047ab9 */ /* 0x000fe20000000a00 */
[----:B------:R-:W-:Y:S01]  /*143d0*/  IMAD.MOV.U32 R19, RZ, RZ, RZ ;  /* 0x000000ffff137224 */ /* 0x000fe200078e00ff */
[----:B------:R-:W-:-:S04]  /*143e0*/  ISETP.NE.U32.AND P0, PT, RZ, UR4, PT ;  /* 0x00000004ff007c0c */ /* 0x000fc8000bf05070 */
[----:B------:R-:W-:Y:S01]  /*143f0*/  ISETP.NE.AND.EX P0, PT, RZ, UR5, PT, P0 ;  /* 0x00000005ff007c0c */ /* 0x000fe2000bf05300 */
[----:B------:R-:W-:-:S12]  /*14400*/  ULDC.64 UR4, c[0x0][0xa18] ;  /* 0x0002860000047ab9 */ /* 0x000fd80000000a00 */
[----:B0-----:R-:W0:Y:S02]  /*14410*/  @P0 LDC.64 R2, c[0x0][0xa28] ;  /* 0x00028a00ff020b82 */ /* 0x001e240000000a00 */
[----:B0-----:R-:W-:-:S05]  /*14420*/  @P0 IMAD.WIDE R2, R27, 0x4, R2 ;  /* 0x000000041b020825 */ /* 0x001fca00078e0202 */
[----:B--2---:R0:W2:Y:S01]  /*14430*/  @P0 LDG.E R19, desc[UR36][R2.64] ;  /* 0x0000002402130981 */ /* 0x0040a2000c1e1900 */
[----:B------:R-:W-:Y:S01]  /*14440*/  ISETP.NE.U32.AND P0, PT, RZ, UR4, PT ;  /* 0x00000004ff007c0c */ /* 0x000fe2000bf05070 */
[----:B------:R-:W-:Y:S01]  /*14450*/  IMAD.MOV.U32 R35, RZ, RZ, RZ ;  /* 0x000000ffff237224 */ /* 0x000fe200078e00ff */
[----:B------:R-:W-:Y:S02]  /*14460*/  LOP3.LUT R16, R16, 0xfffffeff, RZ, 0xc0, !PT ;  /* 0xfffffeff10107812 */ /* 0x000fe400078ec0ff */
[----:B------:R-:W-:Y:S01]  /*14470*/  ISETP.NE.AND.EX P1, PT, RZ, UR5, PT, P0 ;  /* 0x00000005ff007c0c */ /* 0x000fe2000bf25300 */
[----:B------:R-:W-:Y:S02]  /*14480*/  ULDC.64 UR4, c[0x0][0xa00] ;  /* 0x0002800000047ab9 */ /* 0x000fe40000000a00 */
[----:B------:R-:W-:Y:S01]  /*14490*/  ISETP.NE.U32.AND P0, PT, RZ, UR4, PT ;  /* 0x00000004ff007c0c */ /* 0x000fe2000bf05070 */
[----:B0-----:R-:W0:Y:S03]  /*144a0*/  LDC.64 R2, c[0x0][0xa00] ;  /* 0x00028000ff027b82 */ /* 0x001e260000000a00 */
[----:B------:R-:W-:Y:S01]  /*144b0*/  ISETP.NE.AND.EX P2, PT, RZ, UR5, PT, P0 ;  /* 0x00000005ff007c0c */ /* 0x000fe2000bf45300 */
[----:B------:R-:W-:-:S05]  /*144c0*/  ULDC.64 UR4, c[0x0][0x418] ;  /* 0x0001060000047ab9 */ /* 0x000fca0000000a00 */
[----:B------:R-:W1:Y:S07]  /*144d0*/  @P1 LDC.64 R4, c[0x0][0xa18] ;  /* 0x00028600ff041b82 */ /* 0x000e6e0000000a00 */
[----:B------:R-:W-:Y:S01]  /*144e0*/  @P2 LOP3.LUT R16, R16, 0x100, RZ, 0xfc, !PT ;  /* 0x0000010010102812 */ /* 0x000fe200078efcff */
[----:B0-----:R-:W-:-:S05]  /*144f0*/  IMAD.WIDE R2, R27, 0x4, R2 ;  /* 0x000000041b027825 */ /* 0x001fca00078e0202 */
[----:B------:R0:W5:Y:S01]  /*14500*/  @P2 LDG.E R35, desc[UR36][R2.64] ;  /* 0x0000002402232981 */ /* 0x000162000c1e1900 */
[----:B-1----:R-:W-:-:S05]  /*14510*/  @P1 IMAD.WIDE R4, R27, 0x4, R4 ;  /* 0x000000041b041825 */ /* 0x002fca00078e0204 */
[----:B------:R0:W5:Y:S01]  /*14520*/  @P1 LDG.E R29, desc[UR36][R4.64] ;  /* 0x00000024041d1981 */ /* 0x000162000c1e1900 */
[----:B------:R-:W-:-:S03]  /*14530*/  UISETP.NE.U32.AND UP0, UPT, UR4, URZ, UPT ;  /* 0x0000003f0400728c */ /* 0x000fc6000bf05070 */
[----:B------:R-:W-:Y:S01]  /*14540*/  ULDC UR4, c[0x0][0x424] ;  /* 0x0001090000047ab9 */ /* 0x000fe20000000800 */
[----:B------:R-:W-:-:S03]  /*14550*/  UISETP.NE.AND.EX UP0, UPT, UR5, URZ, UPT, UP0 ;  /* 0x0000003f0500728c */ /* 0x000fc6000bf05300 */
[----:B------:R-:W-:Y:S01]  /*14560*/  ULDC UR5, c[0x0][0x2f0] ;  /* 0x0000bc0000057ab9 */ /* 0x000fe20000000800 */
[----:B------:R-:W-:-:S04]  /*14570*/  USEL UR4, UR4, 0x1, UP0 ;  /* 0x0000000104047887 */ /* 0x000fc80008000000 */
[----:B------:R-:W-:-:S06]  /*14580*/  UIMAD UR4, UR4, UR5, URZ ;  /* 0x00000005040472a4 */ /* 0x000fcc000f8e023f */
[----:B------:R-:W-:Y:S01]  /*14590*/  IMAD.U32 R0, RZ, RZ, UR4 ;  /* 0x00000004ff007e24 */ /* 0x000fe2000f8e00ff */
[----:B--2---:R0:W-:Y:S01]  /*145a0*/  STL [R1+0x8], R19 ;  /* 0x0000081301007387 */ /* 0x0041e20000100800 */
[----:B------:R-:W-:Y:S05]  /*145b0*/  @P1 BRA `(.L_x_1339) ;  /* 0x0000000000181947 */ /* 0x000fea0003800000 */
[----:B------:R-:W-:Y:S02]  /*145c0*/  ULDC UR4, c[0x0][0x288] ;  /* 0x0000a20000047ab9 */ /* 0x000fe40000000800 */
[----:B-----5:R-:W-:Y:S01]  /*145d0*/  IMAD.U32 R29, RZ, RZ, UR4 ;  /* 0x00000004ff1d7e24 */ /* 0x020fe2000f8e00ff */
[----:B------:R-:W-:Y:S06]  /*145e0*/  @!P2 BRA `(.L_x_1339) ;  /* 0x00000000000ca947 */ /* 0x000fec0003800000 */
[----:B0-----:R-:W2:Y:S04]  /*145f0*/  LDG.E R4, desc[UR36][R2.64] ;  /* 0x0000002402047981 */ /* 0x001ea8000c1e1900 */
[----:B------:R-:W2:Y:S02]  /*14600*/  LDG.E R29, desc[UR36][R2.64+0x4] ;  /* 0x00000424021d7981 */ /* 0x000ea4000c1e1900 */
[----:B--2---:R-:W-:-:S07]  /*14610*/  IMAD.IADD R29, R29, 0x1, -R4 ;  /* 0x000000011d1d7824 */ /* 0x004fce00078e0a04 */
.L_x_1339:
[----:B------:R-:W-:Y:S02]  /*14620*/  ULDC.64 UR4, c[0x0][0xa20] ;  /* 0x0002880000047ab9 */ /* 0x000fe40000000a00 */
[----:B------:R-:W-:-:S04]  /*14630*/  ISETP.NE.U32.AND P0, PT, RZ, UR4, PT ;  /* 0x00000004ff007c0c */ /* 0x000fc8000bf05070 */
[----:B------:R-:W-:-:S13]  /*14640*/  ISETP.NE.AND.EX P0, PT, RZ, UR5, PT, P0 ;  /* 0x00000005ff007c0c */ /* 0x000fda000bf05300 */
[----:B------:R-:W-:Y:S05]  /*14650*/  @!P0 BRA `(.L_x_1340) ;  /* 0x0000000000108947 */ /* 0x000fea0003800000 */
[----:B0-----:R-:W0:Y:S02]  /*14660*/  LDC.64 R2, c[0x0][0xa20] ;  /* 0x00028800ff027b82 */ /* 0x001e240000000a00 */
[----:B0-----:R-:W-:-:S05]  /*14670*/  IMAD.WIDE R2, R27, 0x4, R2 ;  /* 0x000000041b027825 */ /* 0x001fca00078e0202 */
[----:B------:R0:W5:Y:S01]  /*14680*/  LDG.E R0, desc[UR36][R2.64] ;  /* 0x0000002402007981 */ /* 0x000162000c1e1900 */
[----:B------:R-:W-:Y:S05]  /*14690*/  BRA `(.L_x_1341) ;  /* 0x0000000000247947 */ /* 0x000fea0003800000 */
.L_x_1340:
[----:B------:R-:W-:Y:S02]  /*146a0*/  ULDC.64 UR4, c[0x0][0xa08] ;  /* 0x0002820000047ab9 */ /* 0x000fe40000000a00 */
[----:B------:R-:W-:-:S04]  /*146b0*/  ISETP.NE.U32.AND P0, PT, RZ, UR4, PT ;  /* 0x00000004ff007c0c */ /* 0x000fc8000bf05070 */
[----:B------:R-:W-:-:S13]  /*146c0*/  ISETP.NE.AND.EX P0, PT, RZ, UR5, PT, P0 ;  /* 0x00000005ff007c0c */ /* 0x000fda000bf05300 */
[----:B------:R-:W-:Y:S05]  /*146d0*/  @!P0 BRA `(.L_x_1341) ;  /* 0x0000000000148947 */ /* 0x000fea0003800000 */
[----:B0-----:R-:W0:Y:S02]  /*146e0*/  LDC.64 R2, c[0x0][0xa08] ;  /* 0x00028200ff027b82 */ /* 0x001e240000000a00 */
[----:B0-----:R-:W-:-:S05]  /*146f0*/  IMAD.WIDE R2, R27, 0x4, R2 ;  /* 0x000000041b027825 */ /* 0x001fca00078e0202 */
[----:B------:R-:W2:Y:S04]  /*14700*/  LDG.E R0, desc[UR36][R2.64] ;  /* 0x0000002402007981 */ /* 0x000ea8000c1e1900 */
[----:B------:R-:W2:Y:S02]  /*14710*/  LDG.E R5, desc[UR36][R2.64+0x4] ;  /* 0x0000042402057981 */ /* 0x000ea4000c1e1900 */
[----:B--2---:R-:W-:-:S07]  /*14720*/  IMAD.IADD R0, R5, 0x1, -R0 ;  /* 0x0000000105007824 */ /* 0x004fce00078e0a00 */
.L_x_1341:
[----:B0-----:R-:W0:Y:S01]  /*14730*/  LDC R2, c[0x0][0x448] ;  /* 0x00011200ff027b82 */ /* 0x001e220000000800 */
[----:B-----5:R-:W-:Y:S01]  /*14740*/  IMAD.IADD R23, R0, 0x1, -R19 ;  /* 0x0000000100177824 */ /* 0x020fe200078e0a13 */
[----:B------:R-:W-:Y:S01]  /*14750*/  LOP3.LUT R16, R16, 0xffffff7f, RZ, 0xc0, !PT ;  /* 0xffffff7f10107812 */ /* 0x000fe200078ec0ff */
[----:B------:R-:W-:-:S03]  /*14760*/  IMAD.SHL.U32 R25, R25, 0x80, RZ ;  /* 0x0000008019197824 */ /* 0x000fc600078e00ff */
[----:B------:R1:W-:Y:S01]  /*14770*/  STL [R1], R23 ;  /* 0x0000001701007387 */ /* 0x0003e20000100800 */
[----:B------:R-:W-:Y:S01]  /*14780*/  VIADD R4, R25, 0x7f ;  /* 0x0000007f19047836 */ /* 0x000fe20000000000 */
[----:B0-----:R-:W-:Y:S02]  /*14790*/  ISETP.NE.AND P2, PT, R2, 0x1, PT ;  /* 0x000000010200780c */ /* 0x001fe40003f45270 */
[----:B------:R-:W0:Y:S11]  /*147a0*/  LDC.64 R2, c[0x0][0x9e0] ;  /* 0x00027800ff027b82 */ /* 0x000e360000000a00 */
[----:B------:R-:W2:Y:S01]  /*147b0*/  @P2 LDC R5, c[0x0][0x44c] ;  /* 0x00011300ff052b82 */ /* 0x000ea20000000800 */
[----:B------:R-:W-:-:S07]  /*147c0*/  @P2 LOP3.LUT R16, R16, 0x80, RZ, 0xfc, !PT ;  /* 0x0000008010102812 */ /* 0x000fce00078efcff */
[----:B------:R-:W3:Y:S01]  /*147d0*/  @P2 LDC R6, c[0x0][0x450] ;  /* 0x00011400ff062b82 */ /* 0x000ee20000000800 */
[----:B0-----:R-:W-:Y:S01]  /*147e0*/  ISETP.GE.AND P1, PT, R3, 0x1, PT ;  /* 0x000000010300780c */ /* 0x001fe20003f26270 */
[----:B--2---:R-:W-:-:S05]  /*147f0*/  @P2 IMAD.HI.U32 R5, R4, R5, RZ ;  /* 0x0000000504052227 */ /* 0x004fca00078e00ff */
[----:B---3--:R-:W-:Y:S02]  /*14800*/  @P2 SHF.R.U32.HI R4, RZ, R6, R5 ;  /* 0x00000006ff042219 */ /* 0x008fe40000011605 */
[----:B------:R-:W-:-:S05]  /*14810*/  IADD3 R5, R23, 0x1, -R29 ;  /* 0x0000000117057810 */ /* 0x000fca0007ffe81d */
[----:B------:R-:W-:-:S04]  /*14820*/  IMAD.IADD R7, R5, 0x1, R4 ;  /* 0x0000000105077824 */ /* 0x000fc800078e0204 */
[----:B------:R-:W-:Y:S01]  /*14830*/  IMAD.IADD R2, R7, 0x1, R2 ;  /* 0x0000000107027824 */ /* 0x000fe200078e0202 */
[----:B-1----:R-:W-:Y:S06]  /*14840*/  @!P1 BRA `(.L_x_1342) ;  /* 0x0000000000489947 */ /* 0x002fec0003800000 */
[C---:B------:R-:W-:Y:S01]  /*14850*/  ISETP.GT.AND P0, PT, R7.reuse, RZ, PT ;  /* 0x000000ff0700720c */ /* 0x040fe20003f04270 */
[----:B------:R-:W-:Y:S01]  /*14860*/  BSSY B0, `(.L_x_1343) ;  /* 0x000000e000007945 */ /* 0x000fe20003800000 */
[----:B------:R-:W-:-:S11]  /*14870*/  VIADD R0, R7, 0xffffffff ;  /* 0xffffffff07007836 */ /* 0x000fd60000000000 */
[----:B------:R-:W-:Y:S05]  /*14880*/  @P0 BRA `(.L_x_1344) ;  /* 0x00000000001c0947 */ /* 0x000fea0003800000 */
[----:B------:R-:W-:Y:S01]  /*14890*/  ISETP.NE.AND P0, PT, R3, 0x1, PT ;  /* 0x000000010300780c */ /* 0x000fe20003f05270 */
[----:B------:R-:W-:-:S12]  /*148a0*/  IMAD.MOV R7, RZ, RZ, -R7 ;  /* 0x000000ffff077224 */ /* 0x000fd800078e0a07 */
[----:B------:R-:W0:Y:S02]  /*148b0*/  @P0 LDC.64 R4, c[0x0][0x9e8] ;  /* 0x00027a00ff040b82 */ /* 0x000e240000000a00 */
[----:B0-----:R-:W-:-:S05]  /*148c0*/  @P0 IMAD.HI.U32 R4, R7, R4, RZ ;  /* 0x0000000407040227 */ /* 0x001fca00078e00ff */
[----:B------:R-:W-:-:S04]  /*148d0*/  @P0 SHF.R.U32.HI R7, RZ, R5, R4 ;  /* 0x00000005ff070219 */ /* 0x000fc80000011604 */
[----:B------:R-:W-:Y:S01]  /*148e0*/  LOP3.LUT R0, RZ, R7, RZ, 0x33, !PT ;  /* 0x00000007ff007212 */ /* 0x000fe200078e33ff */
[----:B------:R-:W-:Y:S06]  /*148f0*/  BRA `(.L_x_1345) ;  /* 0x0000000000107947 */ /* 0x000fec0003800000 */
.L_x_1344:
[----:B------:R-:W-:-:S13]  /*14900*/  ISETP.NE.AND P0, PT, R3, 0x1, PT ;  /* 0x000000010300780c */ /* 0x000fda0003f05270 */
[----:B------:R-:W0:Y:S02]  /*14910*/  @P0 LDC.64 R4, c[0x0][0x9e8] ;  /* 0x00027a00ff040b82 */ /* 0x000e240000000a00 */
[----:B0-----:R-:W-:-:S05]  /*14920*/  @P0 IMAD.HI.U32 R4, R0, R4, RZ ;  /* 0x0000000400040227 */ /* 0x001fca00078e00ff */
[----:B------:R-:W-:-:S07]  /*14930*/  @P0 SHF.R.U32.HI R0, RZ, R5, R4 ;  /* 0x00000005ff000219 */ /* 0x000fce0000011604 */
.L_x_1345:
[----:B------:R-:W-:Y:S05]  /*14940*/  BSYNC B0 ;  /* 0x0000000000007941 */ /* 0x000fea0003800000 */
.L_x_1343:
[----:B------:R-:W-:-:S05]  /*14950*/  IMAD R5, R0, R3, R3 ;  /* 0x0000000300057224 */ /* 0x000fca00078e0203 */
[----:B------:R-:W-:-:S07]  /*14960*/  VIMNMX R2, R2, R5, PT ;  /* 0x0000000502027248 */ /* 0x000fce0003fe0100 */
.L_x_1342:
[----:B------:R-:W0:Y:S01]  /*14970*/  @P2 LDC R0, c[0x0][0x44c] ;  /* 0x00011300ff002b82 */ /* 0x000e220000000800 */
[----:B------:R-:W-:Y:S01]  /*14980*/  VIADD R2, R2, 0x3f ;  /* 0x0000003f02027836 */ /* 0x000fe20000000000 */
[----:B------:R-:W-:Y:S01]  /*14990*/  ULDC UR4, c[0x0][0x9dc] ;  /* 0x0002770000047ab9 */ /* 0x000fe20000000800 */
[----:B------:R-:W-:-:S05]  /*149a0*/  IMAD.MOV.U32 R4, RZ, RZ, R25 ;  /* 0x000000ffff047224 */ /* 0x000fca00078e0019 */
[----:B------:R-:W1:Y:S01]  /*149b0*/  @P2 LDC R5, c[0x0][0x450] ;  /* 0x00011400ff052b82 */ /* 0x000e620000000800 */
[----:B0-----:R-:W-:-:S05]  /*149c0*/  @P2 IMAD.HI.U32 R0, R25, R0, RZ ;  /* 0x0000000019002227 */ /* 0x001fca00078e00ff */
[----:B-1----:R-:W-:Y:S01]  /*149d0*/  @P2 SHF.R.U32.HI R4, RZ, R5, R0 ;  /* 0x00000005ff042219 */ /* 0x002fe20000011600 */
[----:B------:R-:W-:Y:S01]  /*149e0*/  VIADD R0, R23, 0x3f ;  /* 0x0000003f17007836 */ /* 0x000fe20000000000 */
[----:B------:R-:W-:Y:S02]  /*149f0*/  SHF.R.S32.HI R5, RZ, 0x1f, R2 ;  /* 0x0000001fff057819 */ /* 0x000fe40000011402 */
[----:B------:R-:W-:Y:S02]  /*14a00*/  IADD3 R4, R4, R23, -R29 ;  /* 0x0000001704047210 */ /* 0x000fe40007ffe81d */
[----:B------:R-:W-:Y:S02]  /*14a10*/  LEA.HI R2, R5, R2, RZ, 0x6 ;  /* 0x0000000205027211 */ /* 0x000fe400078f30ff */
[----:B------:R-:W-:Y:S02]  /*14a20*/  SHF.R.S32.HI R5, RZ, 0x1f, R0 ;  /* 0x0000001fff057819 */ /* 0x000fe40000011400 */
[----:B------:R-:W-:Y:S01]  /*14a30*/  SHF.R.S32.HI R7, RZ, 0x6, R2 ;  /* 0x00000006ff077819 */ /* 0x000fe20000011402 */
[----:B------:R-:W-:Y:S01]  /*14a40*/  VIADD R2, R4, -UR4 ;  /* 0x8000000404027c36 */ /* 0x000fe20008000000 */
[----:B------:R-:W-:-:S04]  /*14a50*/  LEA.HI R5, R5, R0, RZ, 0x6 ;  /* 0x0000000005057211 */ /* 0x000fc800078f30ff */
[----:B------:R-:W-:-:S04]  /*14a60*/  SHF.R.S32.HI R0, RZ, 0x6, R5 ;  /* 0x00000006ff007819 */ /* 0x000fc80000011405 */
[----:B------:R-:W-:Y:S01]  /*14a70*/  VIMNMX R0, R0, R7, PT ;  /* 0x0000000700007248 */ /* 0x000fe20003fe0100 */
[----:B------:R-:W-:Y:S06]  /*14a80*/  @!P1 BRA `(.L_x_1346) ;  /* 0x0000000000489947 */ /* 0x000fec0003800000 */
[----:B------:R-:W-:Y:S01]  /*14a90*/  IMAD.MOV.U32 R6, RZ, RZ, R4 ;  /* 0x000000ffff067224 */ /* 0x000fe200078e0004 */
[----:B------:R-:W-:Y:S04]  /*14aa0*/  BSSY B0, `(.L_x_1347) ;  /* 0x000000e000007945 */ /* 0x000fe80003800000 */
[----:B------:R-:W-:-:S13]  /*14ab0*/  ISETP.GT.AND P0, PT, R6, -0x1, PT ;  /* 0xffffffff0600780c */ /* 0x000fda0003f04270 */
[----:B------:R-:W-:Y:S05]  /*14ac0*/  @P0 BRA `(.L_x_1348) ;  /* 0x00000000001c0947 */ /* 0x000fea0003800000 */
[----:B------:R-:W-:Y:S02]  /*14ad0*/  ISETP.NE.AND P0, PT, R3, 0x1, PT ;  /* 0x000000010300780c */ /* 0x000fe40003f05270 */
[----:B------:R-:W-:-:S11]  /*14ae0*/  LOP3.LUT R7, RZ, R6, RZ, 0x33, !PT ;  /* 0x00000006ff077212 */ /* 0x000fd600078e33ff */
[----:B------:R-:W0:Y:S02]  /*14af0*/  @P0 LDC.64 R4, c[0x0][0x9e8] ;  /* 0x00027a00ff040b82 */ /* 0x000e240000000a00 */
[----:B0-----:R-:W-:-:S05]  /*14b00*/  @P0 IMAD.HI.U32 R4, R7, R4, RZ ;  /* 0x0000000407040227 */ /* 0x001fca00078e00ff */
[----:B------:R-:W-:-:S04]  /*14b10*/  @P0 SHF.R.U32.HI R7, RZ, R5, R4 ;  /* 0x00000005ff070219 */ /* 0x000fc80000011604 */
[----:B------:R-:W-:Y:S01]  /*14b20*/  LOP3.LUT R6, RZ, R7, RZ, 0x33, !PT ;  /* 0x00000007ff067212 */ /* 0x000fe200078e33ff */
[----:B------:R-:W-:Y:S06]  /*14b30*/  BRA `(.L_x_1349) ;  /* 0x0000000000107947 */ /* 0x000fec0003800000 */
.L_x_1348:
[----:B------:R-:W-:-:S13]  /*14b40*/  ISETP.NE.AND P0, PT, R3, 0x1, PT ;  /* 0x000000010300780c */ /* 0x000fda0003f05270 */
[----:B------:R-:W0:Y:S02]  /*14b50*/  @P0 LDC.64 R4, c[0x0][0x9e8] ;  /* 0x00027a00ff040b82 */ /* 0x000e240000000a00 */
[----:B0-----:R-:W-:-:S05]  /*14b60*/  @P0 IMAD.HI.U32 R4, R6, R4, RZ ;  /* 0x0000000406040227 */ /* 0x001fca00078e00ff */
[----:B------:R-:W-:-:S07]  /*14b70*/  @P0 SHF.R.U32.HI R6, RZ, R5, R4 ;  /* 0x00000005ff060219 */ /* 0x000fce0000011604 */
.L_x_1349:
[----:B------:R-:W-:Y:S05]  /*14b80*/  BSYNC B0 ;  /* 0x0000000000007941 */ /* 0x000fea0003800000 */
.L_x_1347:
[----:B------:R-:W-:-:S05]  /*14b90*/  IMAD R3, R6, R3, RZ ;  /* 0x0000000306037224 */ /* 0x000fca00078e02ff */
[----:B------:R-:W-:-:S07]  /*14ba0*/  VIMNMX R2, R2, R3, !PT ;  /* 0x0000000302027248 */ /* 0x000fce0007fe0100 */
.L_x_1346:
[----:B------:R-:W-:Y:S01]  /*14bb0*/  SHF.R.S32.HI R3, RZ, 0x1f, R2 ;  /* 0x0000001fff037819 */ /* 0x000fe20000011402 */
[----:B------:R-:W-:Y:S03]  /*14bc0*/  BSSY B0, `(.L_x_1350) ;  /* 0x000002a000007945 */ /* 0x000fe60003800000 */
[----:B------:R-:W-:Y:S02]  /*14bd0*/  LEA.HI R3, R3, R2, RZ, 0x6 ;  /* 0x0000000203037211 */ /* 0x000fe400078f30ff */
[----:B------:R-:W-:Y:S02]  /*14be0*/  LOP3.LUT R2, R26, 0xff000000, RZ, 0xc0, !PT ;  /* 0xff0000001a027812 */ /* 0x000fe400078ec0ff */
[----:B------:R-:W-:-:S04]  /*14bf0*/  SHF.R.S32.HI R3, RZ, 0x6, R3 ;  /* 0x00000006ff037819 */ /* 0x000fc80000011403 */
[----:B------:R-:W-:Y:S02]  /*14c00*/  VIMNMX R5, RZ, R3, !PT ;  /* 0x00000003ff057248 */ /* 0x000fe40007fe0100 */
[----:B------:R-:W-:Y:S02]  /*14c10*/  SHF.R.U32.HI R3, RZ, 0x8, R2 ;  /* 0x00000008ff037819 */ /* 0x000fe40000011602 */
[----:B------:R-:W-:Y:S02]  /*14c20*/  ISETP.GT.AND P0, PT, R0, R5, PT ;  /* 0x000000050000720c */ /* 0x000fe40003f04270 */
[----:B------:R-:W-:-:S04]  /*14c30*/  LOP3.LUT R2, R26, 0xff0000, RZ, 0xc0, !PT ;  /* 0x00ff00001a027812 */ /* 0x000fc800078ec0ff */
[----:B------:R-:W-:Y:S01]  /*14c40*/  LEA.HI R2, R2, R3, RZ, 0x10 ;  /* 0x0000000302027211 */ /* 0x000fe200078f80ff */
[----:B------:R-:W-:-:S03]  /*14c50*/  IMAD.MOV.U32 R3, RZ, RZ, RZ ;  /* 0x000000ffff037224 */ /* 0x000fc600078e00ff */
[----:B------:R-:W-:-:S03]  /*14c60*/  LOP3.LUT R4, R2, 0xff, RZ, 0xc0, !PT ;  /* 0x000000ff02047812 */ /* 0x000fc600078ec0ff */
[----:B------:R-:W-:Y:S05]  /*14c70*/  @!P0 BRA `(.L_x_1351) ;  /* 0x0000000000788947 */ /* 0x000fea0003800000 */
[----:B------:R-:W-:Y:S01]  /*14c80*/  SHF.R.U32.HI R7, RZ, 0x10, R2 ;  /* 0x00000010ff077819 */ /* 0x000fe20000011602 */
[----:B------:R-:W-:-:S03]  /*14c90*/  IMAD.MOV.U32 R2, RZ, RZ, RZ ;  /* 0x000000ffff027224 */ /* 0x000fc600078e00ff */
[----:B------:R-:W-:-:S13]  /*14ca0*/  ISETP.NE.AND P0, PT, R7, RZ, PT ;  /* 0x000000ff0700720c */ /* 0x000fda0003f05270 */
[----:B------:R-:W0:Y:S02]  /*14cb0*/  @!P0 LDC R7, c[0x0][0x9f0] ;  /* 0x00027c00ff078b82 */ /* 0x000e240000000800 */
[----:B0-----:R-:W-:Y:S02]  /*14cc0*/  IABS R6, R7 ;  /* 0x0000000700067213 */ /* 0x001fe40000000000 */
[----:B------:R-:W-:Y:S02]  /*14cd0*/  IADD3 R8, R7, -0x1, R0 ;  /* 0xffffffff07087810 */ /* 0x000fe40007ffe000 */
[----:B------:R-:W0:Y:S03]  /*14ce0*/  I2F.RP R9, R6 ;  /* 0x0000000600097306 */ /* 0x000e260000209400 */
[----:B------:R-:W-:-:S05]  /*14cf0*/  IMAD.IADD R8, R8, 0x1, -R5 ;  /* 0x0000000108087824 */ /* 0x000fca00078e0a05 */
[----:B------:R-:W-:-:S04]  /*14d00*/  LOP3.LUT R10, R8, R7, RZ, 0x3c, !PT ;  /* 0x00000007080a7212 */ /* 0x000fc800078e3cff */
[----:B------:R-:W-:Y:S01]  /*14d10*/  ISETP.GE.AND P2, PT, R10, RZ, PT ;  /* 0x000000ff0a00720c */ /* 0x000fe20003f46270 */
[----:B0-----:R-:W0:Y:S02]  /*14d20*/  MUFU.RCP R9, R9 ;  /* 0x0000000900097308 */ /* 0x001e240000001000 */
[----:B0-----:R-:W-:-:S06]  /*14d30*/  VIADD R3, R9, 0xffffffe ;  /* 0x0ffffffe09037836 */ /* 0x001fcc0000000000 */
[----:B------:R-:W0:Y:S02]  /*14d40*/  F2I.FTZ.U32.TRUNC.NTZ R3, R3 ;  /* 0x0000000300037305 */ /* 0x000e24000021f000 */
[----:B0-----:R-:W-:-:S04]  /*14d50*/  IMAD.MOV R11, RZ, RZ, -R3 ;  /* 0x000000ffff0b7224 */ /* 0x001fc800078e0a03 */
        /* <DEDUP_REMOVED lines=14> */
[----:B------:R-:W-:-:S05]  /*14e40*/  @!P1 LOP3.LUT R2, RZ, R7, RZ, 0x33, !PT ;  /* 0x00000007ff029212 */ /* 0x000fca00078e33ff */
[----:B------:R-:W-:-:S07]  /*14e50*/  IMAD.MOV.U32 R3, RZ, RZ, R2 ;  /* 0x000000ffff037224 */ /* 0x000fce00078e0002 */
.L_x_1351:
[----:B------:R-:W-:Y:S05]  /*14e60*/  BSYNC B0 ;  /* 0x0000000000007941 */ /* 0x000fea0003800000 */
.L_x_1350:
[-C--:B------:R-:W-:Y:S01]  /*14e70*/  IMAD R2, R4, R3.reuse, R5 ;  /* 0x0000000304027224 */ /* 0x080fe200078e0205 */
        /* <DEDUP_REMOVED lines=23> */
.L_x_1353:
        /* <DEDUP_REMOVED lines=8> */
[----:B------:R-:W-:Y:S02]  /*15070*/  IMAD.U32 R4, RZ, RZ, UR6 ;  /* 0x00000006ff047e24 */ /* 0x000fe4000f8e00ff */
[----:B------:R-:W0:Y:S01]  /*15080*/  LDC.64 R2, c[0x4][R2] ;  /* 0x0100000002027b82 */ /* 0x000e220000000a00 */
[----:B------:R-:W-:Y:S02]  /*15090*/  IMAD.U32 R5, RZ, RZ, UR7 ;  /* 0x00000007ff057e24 */ /* 0x000fe4000f8e00ff */
[----:B------:R-:W-:Y:S02]  /*150a0*/  IMAD.U32 R6, RZ, RZ, UR8 ;  /* 0x00000008ff067e24 */ /* 0x000fe4000f8e00ff */
[----:B------:R-:W-:-:S02]  /*150b0*/  IMAD.U32 R7, RZ, RZ, UR9 ;  /* 0x00000009ff077e24 */ /* 0x000fc4000f8e00ff */
[----:B------:R-:W-:Y:S02]  /*150c0*/  IMAD.U32 R10, RZ, RZ, UR4 ;  /* 0x00000004ff0a7e24 */ /* 0x000fe4000f8e00ff */
[----:B------:R-:W-:Y:S02]  /*150d0*/  IMAD.U32 R11, RZ, RZ, UR5 ;  /* 0x00000005ff0b7e24 */ /* 0x000fe4000f8e00ff */
[----:B------:R-:W-:Y:S02]  /*150e0*/  IMAD.MOV.U32 R8, RZ, RZ, 0x70 ;  /* 0x00000070ff087424 */ /* 0x000fe400078e00ff */
[----:B------:R-:W-:Y:S02]  /*150f0*/  IMAD.MOV.U32 R12, RZ, RZ, 0x1 ;  /* 0x00000001ff0c7424 */ /* 0x000fe400078e00ff */
[----:B------:R-:W-:-:S07]  /*15100*/  IMAD.MOV.U32 R13, RZ, RZ, RZ ;  /* 0x000000ffff0d7224 */ /* 0x000fce00078e00ff */
[----:B------:R-:W-:-:S07]  /*15110*/  LEPC R20, `(.L_x_1356) ;  /* 0x000000001014794e */ /* 0x000fce0000000000 */
[----:B0-----:R-:W-:Y:S05]  /*15120*/  CALL.ABS.NOINC R2 ;  /* 0x0000000002007343 */ /* 0x001fea0003c00000 */
.L_x_1356:
[----:B------:R-:W-:Y:S05]  /*15130*/  BSYNC B6 ;  /* 0x0000000000067941 */ /* 0x000fea0003800000 */
.L_x_1355:
        /* <DEDUP_REMOVED lines=20> */
.L_x_1359:
[----:B------:R0:W1:Y:S01]  /*15280*/  LDC.64 R2, c[0x4][R18] ;  /* 0x0100000012027b82 */ /* 0x0000620000000a00 */
[----:B------:R-:W-:Y:S01]  /*15290*/  ULDC.64 UR6, c[0x4][0x138] ;  /* 0x01004e0000067ab9 */ /* 0x000fe20000000a00 */
[----:B------:R-:W-:Y:S01]  /*152a0*/  ULDC.64 UR8, c[0x4][0x140] ;  /* 0x0100500000087ab9 */ /* 0x000fe20000000a00 */
[----:B------:R-:W-:Y:S01]  /*152b0*/  ULDC.64 UR4, c[0x4][0xd0] ;  /* 0x0100340000047ab9 */ /* 0x000fe20000000a00 */
        /* <DEDUP_REMOVED lines=11> */
.L_x_1358:
[----:B------:R-:W-:Y:S05]  /*15370*/  BSYNC B6 ;  /* 0x0000000000067941 */ /* 0x000fea0003800000 */
.L_x_1357:
[----:B------:R-:W-:Y:S01]  /*15380*/  ULDC.64 UR4, c[0x0][0x9f8] ;  /* 0x00027e0000047ab9 */ /* 0x000fe20000000a00 */
[----:B------:R-:W-:Y:S01]  /*15390*/  IMAD.MOV.U32 R18, RZ, RZ, R30 ;  /* 0x000000ffff127224 */ /* 0x000fe200078e001e */
[----:B------:R-:W-:Y:S01]  /*153a0*/  ISETP.NE.U32.AND P0, PT, RZ, UR4, PT ;  /* 0x00000004ff007c0c */ /* 0x000fe2000bf05070 */
[----:B------:R-:W-:Y:S01]  /*153b0*/  IMAD.MOV.U32 R30, RZ, RZ, R27 ;  /* 0x000000ffff1e7224 */ /* 0x000fe200078e001b */
[----:B------:R-:W-:Y:S01]  /*153c0*/  ULDC UR4, c[0x0][0x2f4] ;  /* 0x0000bd0000047ab9 */ /* 0x000fe20000000800 */
[----:B------:R-:W0:Y:S01]  /*153d0*/  LDC R10, c[0x0][0x430] ;  /* 0x00010c00ff0a7b82 */ /* 0x000e220000000800 */
[----:B------:R-:W-:-:S13]  /*153e0*/  ISETP.NE.AND.EX P0, PT, RZ, UR5, PT, P0 ;  /* 0x00000005ff007c0c */ /* 0x000fda000bf05300 */
[----:B------:R-:W1:Y:S01]  /*153f0*/  @P0 LDC.64 R2, c[0x0][0x9f8] ;  /* 0x00027e00ff020b82 */ /* 0x000e620000000a00 */
[----:B------:R-:W-:Y:S02]  /*15400*/  ISETP.GE.AND P2, PT, R37, UR4, PT ;  /* 0x0000000425007c0c */ /* 0x000fe4000bf46270 */
[----:B------:R-:W-:Y:S01]  /*15410*/  LOP3.LUT R16, R16, 0xffffffef, RZ, 0xc0, !PT ;  /* 0xffffffef10107812 */ /* 0x000fe200078ec0ff */
[----:B-1----:R-:W-:-:S05]  /*15420*/  @P0 IMAD.WIDE R2, R27, 0x4, R2 ;  /* 0x000000041b020825 */ /* 0x002fca00078e0202 */
[----:B------:R1:W5:Y:S01]  /*15430*/  @P0 LDG.E R30, desc[UR36][R2.64] ;  /* 0x00000024021e0981 */ /* 0x000362000c1e1900 */
[----:B------:R-:W-:Y:S01]  /*15440*/  ISETP.GE.AND P0, PT, R33, UR4, PT ;  /* 0x0000000421007c0c */ /* 0x000fe2000bf06270 */
[----:B------:R-:W-:Y:S01]  /*15450*/  UMOV UR5, 0xffffffff ;  /* 0xffffffff00057882 */ /* 0x000fe20000000000 */
[----:B------:R-:W-:Y:S01]  /*15460*/  ISETP.GE.AND P1, PT, R36, UR4, PT ;  /* 0x0000000424007c0c */ /* 0x000fe2000bf26270 */
[----:B------:R-:W-:-:S10]  /*15470*/  VIADD R7, R18, 0xffffffff ;  /* 0xffffffff12077836 */ /* 0x000fd40000000000 */
        /* <DEDUP_REMOVED lines=8> */
[----:B01----:R-:W-:Y:S06]  /*15500*/  BRA.DIV UR5, `(.L_x_1360) ;  /* 0x00000046054c7947 */ /* 0x003fec000b800000 */
.L_x_1428:
[----:B------:R-:W0:Y:S01]  /*15510*/  S2R R0, SR_TID.X ;  /* 0x0000000000007919 */ /* 0x000e220000002100 */
[----:B------:R-:W-:Y:S02]  /*15520*/  ISETP.NE.AND P1, PT, R10, 0x1, PT ;  /* 0x000000010a00780c */ /* 0x000fe40003f25270 */
[----:B-----5:R-:W-:Y:S01]  /*15530*/  SHF.R.S32.HI R11, RZ, 0x1f, R30 ;  /* 0x0000001fff0b7819 */ /* 0x020fe2000001141e */
[----:B------:R-:W1:Y:S01]  /*15540*/  S2R R9, SR_TID.X ;  /* 0x0000000000097919 */ /* 0x000e620000002100 */
[----:B------:R-:W-:-:S03]  /*15550*/  LOP3.LUT R16, R16, 0xffffffbf, RZ, 0xc0, !PT ;  /* 0xffffffbf10107812 */ /* 0x000fc600078ec0ff */
[----:B------:R2:W-:Y:S06]  /*15560*/  STL [R1+0xc], R11 ;  /* 0x00000c0b01007387 */ /* 0x0005ec0000100800 */
[----:B------:R-:W3:Y:S01]  /*15570*/  @P1 LDC R5, c[0x0][0x434] ;  /* 0x00010d00ff051b82 */ /* 0x000ee20000000800 */
[----:B------:R-:W-:Y:S02]  /*15580*/  @P1 LOP3.LUT R16, R16, 0x40, RZ, 0xfc, !PT ;  /* 0x0000004010101812 */ /* 0x000fe400078efcff */
[----:B0-----:R-:W-:Y:S01]  /*15590*/  LOP3.LUT R0, R0, 0x7f, RZ, 0xc0, !PT ;  /* 0x0000007f00007812 */ /* 0x001fe200078ec0ff */
[----:B-1----:R-:W-:-:S03]  /*155a0*/  IMAD.SHL.U32 R9, R9, 0x10, RZ ;  /* 0x0000001009097824 */ /* 0x002fc600078e00ff */
[----:B------:R-:W-:-:S04]  /*155b0*/  SHF.R.U32.HI R0, RZ, 0x3, R0 ;  /* 0x00000003ff007819 */ /* 0x000fc80000011600 */
[----:B------:R-:W-:Y:S02]  /*155c0*/  LOP3.LUT R9, R0, 0x70, R9, 0xf8, !PT ;  /* 0x0000007000097812 */ /* 0x000fe400078ef809 */
[----:B------:R-:W0:Y:S03]  /*155d0*/  @P1 LDC R0, c[0x0][0x438] ;  /* 0x00010e00ff001b82 */ /* 0x000e260000000800 */
[----:B------:R-:W-:-:S05]  /*155e0*/  IMAD R6, R7, 0x40, R9 ;  /* 0x0000004007067824 */ /* 0x000fca00078e0209 */
[C---:B------:R-:W-:Y:S01]  /*155f0*/  ISETP.GE.AND P0, PT, R6.reuse, R23, PT ;  /* 0x000000170600720c */ /* 0x040fe20003f06270 */
[----:B------:R-:W-:-:S03]  /*15600*/  IMAD.IADD R6, R6, 0x1, R19 ;  /* 0x0000000106067824 */ /* 0x000fc600078e0213 */
[----:B------:R-:W-:Y:S01]  /*15610*/  ISETP.GT.U32.OR P0, PT, R9, 0x3f, P0 ;  /* 0x0000003f0900780c */ /* 0x000fe20000704470 */
[----:B---3--:R-:W-:-:S04]  /*15620*/  @P1 IMAD.HI.U32 R5, R6, R5, RZ ;  /* 0x0000000506051227 */ /* 0x008fc800078e00ff */
[----:B------:R-:W-:Y:S01]  /*15630*/  IMAD.MOV.U32 R8, RZ, RZ, R6 ;  /* 0x000000ffff087224 */ /* 0x000fe200078e0006 */
[----:B0-----:R-:W-:-:S07]  /*15640*/  @P1 SHF.R.U32.HI R8, RZ, R0, R5 ;  /* 0x00000000ff081219 */ /* 0x001fce0000011605 */
[----:B------:R-:W0:Y:S01]  /*15650*/  @!P0 LDC.64 R2, c[0x0][0x428] ;  /* 0x00010a00ff028b82 */ /* 0x000e220000000a00 */
[--C-:B------:R-:W-:Y:S01]  /*15660*/  @!P0 SHF.R.S32.HI R5, RZ, 0x1f, R8.reuse ;  /* 0x0000001fff058819 */ /* 0x100fe20000011408 */
[----:B------:R-:W-:Y:S02]  /*15670*/  @!P0 IMAD.MOV.U32 R4, RZ, RZ, R8 ;  /* 0x000000ffff048224 */ /* 0x000fe400078e0008 */
[-C--:B0-----:R-:W-:Y:S02]  /*15680*/  @!P0 IMAD R0, R11, R2.reuse, RZ ;  /* 0x000000020b008224 */ /* 0x081fe400078e02ff */
[----:B------:R-:W-:-:S04]  /*15690*/  @!P0 IMAD.WIDE.U32 R4, R30, R2, R4 ;  /* 0x000000021e048225 */ /* 0x000fc800078e0004 */
[----:B------:R-:W-:Y:S02]  /*156a0*/  @!P0 IMAD R0, R30, R3, R0 ;  /* 0x000000031e008224 */ /* 0x000fe400078e0200 */
[----:B------:R-:W0:Y:S02]  /*156b0*/  @!P0 LDC.64 R2, c[0x0][0x418] ;  /* 0x00010600ff028b82 */ /* 0x000e240000000a00 */
[----:B------:R-:W-:Y:S01]  /*156c0*/  @!P0 IMAD.IADD R0, R5, 0x1, R0 ;  /* 0x0000000105008824 */ /* 0x000fe200078e0200 */
[----:B------:R-:W-:Y:S02]  /*156d0*/  LOP3.LUT R16, R16, 0xffffffdf, RZ, 0xc0, !PT ;  /* 0xffffffdf10107812 */ /* 0x000fe400078ec0ff */
[----:B0-----:R-:W-:-:S04]  /*156e0*/  @!P0 LEA R2, P1, R4, R2, 0x2 ;  /* 0x0000000204028211 */ /* 0x001fc800078210ff */
[----:B------:R-:W-:Y:S01]  /*156f0*/  @!P0 LEA.HI.X R3, R4, R3, R0, 0x2, P1 ;  /* 0x0000000304038211 */ /* 0x000fe200008f1400 */
[----:B------:R-:W-:Y:S02]  /*15700*/  IMAD.U32 R4, RZ, RZ, UR38 ;  /* 0x00000026ff047e24 */ /* 0x000fe4000f8e00ff */
[----:B------:R-:W-:-:S03]  /*15710*/  IMAD.MOV.U32 R0, RZ, RZ, RZ ;  /* 0x000000ffff007224 */ /* 0x000fc600078e00ff */
[----:B------:R-:W-:-:S03]  /*15720*/  ISETP.NE.AND P2, PT, R4, 0x3, PT ;  /* 0x000000030400780c */ /* 0x000fc60003f45270 */
[----:B------:R2:W5:Y:S01]  /*15730*/  @!P0 LDG.E R0, desc[UR36][R2.64] ;  /* 0x0000002402008981 */ /* 0x000562000c1e1900 */
[----:B------:R-:W-:Y:S01]  /*15740*/  ISETP.GT.U32.AND P0, PT, R9, 0x3f, PT ;  /* 0x0000003f0900780c */ /* 0x000fe20003f04070 */
[----:B------:R-:W-:Y:S01]  /*15750*/  IMAD.MOV R5, RZ, RZ, -R8 ;  /* 0x000000ffff057224 */ /* 0x000fe200078e0a08 */
[----:B------:R-:W-:Y:S01]  /*15760*/  LOP3.LUT R26, R26, 0xffff, RZ, 0xc0, !PT ;  /* 0x0000ffff1a1a7812 */ /* 0x000fe200078ec0ff */
[----:B------:R-:W-:Y:S02]  /*15770*/  IMAD.MOV.U32 R23, RZ, RZ, R7 ;  /* 0x000000ffff177224 */ /* 0x000fe400078e0007 */
[----:B------:R-:W-:-:S04]  /*15780*/  IMAD R5, R10, R5, R6 ;  /* 0x000000050a057224 */ /* 0x000fc800078e0206 */
[----:B------:R-:W-:-:S04]  /*15790*/  @P2 LOP3.LUT R16, R16, 0x20, RZ, 0xfc, !PT ;  /* 0x0000002010102812 */ /* 0x000fc800078efcff */
[----:B------:R-:W-:-:S04]  /*157a0*/  LOP3.LUT R16, R16, 0xfffffffe, RZ, 0xc0, !PT ;  /* 0xfffffffe10107812 */ /* 0x000fc800078ec0ff */
[----:B------:R-:W-:Y:S01]  /*157b0*/  @P0 LOP3.LUT R16, R16, 0x1, RZ, 0xfc, !PT ;  /* 0x0000000110100812 */ /* 0x000fe200078efcff */
[----:B--2---:R-:W-:Y:S06]  /*157c0*/  @!P2 BRA `(.L_x_1361) ;  /* 0x000000000004a947 */ /* 0x004fec0003800000 */
[----:B------:R-:W-:Y:S01]  /*157d0*/  BPT.TRAP 0x1 ;  /* 0x000000040000795c */ /* 0x000fe20000300000 */
.L_x_1361:
        /* <DEDUP_REMOVED lines=23> */
.L_x_1429:
[----:B------:R-:W-:Y:S05]  /*15950*/  BSYNC B0 ;  /* 0x0000000000007941 */ /* 0x000fea0003800000 */
.L_x_1362:
[----:B------:R-:W2:Y:S01]  /*15960*/  LDL R10, [R1] ;  /* 0x00000000010a7983 */ /* 0x000ea20000100800 */
[----:B------:R-:W-:Y:S01]  /*15970*/  ULDC.64 UR4, c[0x0][0x300] ;  /* 0x0000c00000047ab9 */ /* 0x000fe20000000a00 */
[----:B------:R-:W-:Y:S01]  /*15980*/  ULDC.64 UR6, c[0x0][0x2e8] ;  /* 0x0000ba0000067ab9 */ /* 0x000fe20000000a00 */
[----:B------:R-:W-:Y:S01]  /*15990*/  IMAD R6, R6, UR4, RZ ;  /* 0x0000000406067c24 */ /* 0x000fe2000f8e02ff */
[----:B------:R-:W1:Y:S01]  /*159a0*/  S2R R9, SR_TID.X ;  /* 0x0000000000097919 */ /* 0x000e620000002100 */
[C---:B0-----:R-:W-:Y:S01]  /*159b0*/  IMAD.WIDE.U32 R2, R5.reuse, UR4, RZ ;  /* 0x0000000405027c25 */ /* 0x041fe2000f8e00ff */
[C---:B------:R-:W-:Y:S02]  /*159c0*/  LOP3.LUT P5, RZ, R16.reuse, 0x10, RZ, 0xc0, !PT ;  /* 0x0000001010ff7812 */ /* 0x040fe400078ac0ff */
[C---:B------:R-:W-:Y:S01]  /*159d0*/  LOP3.LUT P4, RZ, R16.reuse, 0x8, RZ, 0xc0, !PT ;  /* 0x0000000810ff7812 */ /* 0x040fe2000788c0ff */
[----:B------:R-:W-:Y:S01]  /*159e0*/  IMAD R6, R5, UR5, R6 ;  /* 0x0000000505067c24 */ /* 0x000fe2000f8e0206 */
[----:B------:R-:W-:Y:S01]  /*159f0*/  ULDC.64 UR4, c[0x0][0x310] ;  /* 0x0000c40000047ab9 */ /* 0x000fe20000000a00 */
[----:B------:R-:W-:Y:S01]  /*15a00*/  LOP3.LUT P3, RZ, R16, 0x4, RZ, 0xc0, !PT ;  /* 0x0000000410ff7812 */ /* 0x000fe2000786c0ff */
[----:B------:R-:W-:Y:S01]  /*15a10*/  IMAD R8, R8, UR4, RZ ;  /* 0x0000000408087c24 */ /* 0x000fe2000f8e02ff */
[----:B------:R-:W-:Y:S01]  /*15a20*/  LOP3.LUT P2, RZ, R16, 0x2, RZ, 0xc0, !PT ;  /* 0x0000000210ff7812 */ /* 0x000fe2000784c0ff */
[----:B------:R-:W-:-:S02]  /*15a30*/  IMAD.IADD R3, R3, 0x1, R6 ;  /* 0x0000000103037824 */ /* 0x000fc400078e0206 */
        /* <DEDUP_REMOVED lines=17> */
[----:B------:R-:W-:-:S03]  /*15b50*/  @P0 IMAD R9, R5, 0x2, R17 ;  /* 0x0000000205090824 */ /* 0x000fc600078e0211 */
[----:B------:R-:W1:Y:S04]  /*15b60*/  SHFL.IDX PT, R2, R6, RZ, 0x181f ;  /* 0x00181fff06027589 */ /* 0x000e6800000e0000 */
        /* <DEDUP_REMOVED lines=31> */
.L_x_1439:
[----:B------:R-:W-:-:S13]  /*15d60*/  ISETP.GE.AND P0, PT, R7, 0x31, PT ;  /* 0x000000310700780c */ /* 0x000fda0003f06270 */
[----:B0-----:R-:W-:Y:S01]  /*15d70*/  @P0 LEA R2, P1, R33, R0, 0x1 ;  /* 0x0000000021020211 */ /* 0x001fe200078208ff */
[----:B------:R-:W-:-:S04]  /*15d80*/  @P0 IMAD R5, R5, 0x2, R17 ;  /* 0x0000000205050824 */ /* 0x000fc800078e0211 */
[----:B--2---:R-:W-:-:S05]  /*15d90*/  @P0 IMAD.X R3, RZ, RZ, R8, P1 ;  /* 0x000000ffff030224 */ /* 0x004fca00008e0608 */
[----:B------:R-:W-:Y:S01]  /*15da0*/  @!PT LDS RZ, [RZ] ;  /* 0x00000000fffff984 */ /* 0x000fe20000000800 */
[----:B------:R-:W-:Y:S01]  /*15db0*/  @!PT LDS RZ, [RZ] ;  /* 0x00000000fffff984 */ /* 0x000fe20000000800 */
[----:B------:R-:W-:Y:S01]  /*15dc0*/  @!PT LDS RZ, [RZ] ;  /* 0x00000000fffff984 */ /* 0x000fe20000000800 */
[----:B------:R0:W-:Y:S04]  /*15dd0*/  @P0 LDGSTS.E.BYPASS.LTC128B.128 [R5+0x21c00], desc[UR36][R2.64], !P5 ;  /* 0x21c0000002050fae */ /* 0x0001e8000e901d64 */
[----:B------:R0:W-:Y:S04]  /*15de0*/  @P0 LDGSTS.E.BYPASS.LTC128B.128 [R5+0x23c00], desc[UR36][R2.64+0x80], !P4 ;  /* 0x23c0008002050fae */ /* 0x0001e8000e101d64 */
[----:B------:R0:W-:Y:S04]  /*15df0*/  @P0 LDGSTS.E.BYPASS.LTC128B.128 [R5+0x25c00], desc[UR36][R2.64+0x100], !P3 ;  /* 0x25c0010002050fae */ /* 0x0001e8000d901d64 */
[----:B------:R0:W-:Y:S01]  /*15e00*/  @P0 LDGSTS.E.BYPASS.LTC128B.128 [R5+0x27c00], desc[UR36][R2.64+0x180], !P2 ;  /* 0x27c0018002050fae */ /* 0x0001e2000d101d64 */
[----:B------:R-:W-:Y:S01]  /*15e10*/  PLOP3.LUT P0, PT, PT, PT, PT, 0x80, 0x0 ;  /* 0x000000000000781c */ /* 0x000fe20003f0f070 */
[----:B------:R-:W-:-:S12]  /*15e20*/  NOP ;  /* 0x0000000000007918 */ /* 0x000fd80000000000 */
.L_x_1365:
        /* <DEDUP_REMOVED lines=10> */
.L_x_1366:
[----:B------:R1:W-:Y:S02]  /*15ed0*/  SYNCS.ARRIVE.TRANS64.A1T0 RZ, [R4+URZ+0x30830], RZ ;  /* 0x030830ff04ff79a7 */ /* 0x0003e4000810003f */
[----:B------:R-:W-:Y:S05]  /*15ee0*/  WARPSYNC.ALL ;  /* 0x0000000000007948 */ /* 0x000fea0003800000 */
[----:B------:R-:W-:Y:S01]  /*15ef0*/  ULDC.64 UR4, c[0x0][0x298] ;  /* 0x0000a60000047ab9 */ /* 0x000fe20000000a00 */
[----:B0-----:R-:W-:Y:S01]  /*15f00*/  VIADD R2, R17, 0x10400 ;  /* 0x0001040011027836 */ /* 0x001fe20000000000 */
[----:B------:R-:W-:Y:S01]  /*15f10*/  SHF.R.S32.HI R0, RZ, 0x1f, R35 ;  /* 0x0000001fff007819 */ /* 0x000fe20000011423 */
[----:B------:R-:W-:Y:S01]  /*15f20*/  IMAD.WIDE.U32 R6, R35, UR4, RZ ;  /* 0x0000000423067c25 */ /* 0x000fe2000f8e00ff */
[----:B------:R-:W-:Y:S01]  /*15f30*/  BSSY B6, `(.L_x_1367) ;  /* 0x0000018000067945 */ /* 0x000fe20003800000 */
[----:B------:R-:W-:Y:S01]  /*15f40*/  BAR.SYNC.DEFER_BLOCKING 0x8, 0x180 ;  /* 0x0206000000007b1d */ /* 0x000fe20000010000 */
[----:B------:R-:W-:Y:S01]  /*15f50*/  LOP3.LUT P0, RZ, R2, 0x3ff, RZ, 0xc0, !PT ;  /* 0x000003ff02ff7812 */ /* 0x000fe2000780c0ff */
[----:B------:R-:W-:-:S04]  /*15f60*/  IMAD R0, R0, UR4, RZ ;  /* 0x0000000400007c24 */ /* 0x000fc8000f8e02ff */
[----:B------:R-:W-:Y:S01]  /*15f70*/  IMAD R0, R35, UR5, R0 ;  /* 0x0000000523007c24 */ /* 0x000fe2000f8e0200 */
[----:B------:R0:W-:Y:S03]  /*15f80*/  STL.64 [R1+0x18], R6 ;  /* 0x0000180601007387 */ /* 0x0001e60000100a00 */
[----:B------:R-:W-:-:S04]  /*15f90*/  IMAD.IADD R35, R7, 0x1, R0 ;  /* 0x0000000107237824 */ /* 0x000fc800078e0200 */
[----:B------:R-:W-:Y:S05]  /*15fa0*/  @!P0 BRA `(.L_x_1368) ;  /* 0x0000000000408947 */ /* 0x000fea0003800000 */
[----:B------:R-:W-:Y:S01]  /*15fb0*/  MOV R2, 0x0 ;  /* 0x0000000000027802 */ /* 0x000fe20000000f00 */
[----:B------:R-:W-:Y:S01]  /*15fc0*/  ULDC.64 UR6, c[0x4][0x138] ;  /* 0x01004e0000067ab9 */ /* 0x000fe20000000a00 */
[----:B------:R-:W-:Y:S01]  /*15fd0*/  ULDC.64 UR8, c[0x4][0x140] ;  /* 0x0100500000087ab9 */ /* 0x000fe20000000a00 */
[----:B------:R-:W-:Y:S01]  /*15fe0*/  ULDC.64 UR4, c[0x4][0xb0] ;  /* 0x01002c0000047ab9 */ /* 0x000fe20000000a00 */
[----:B-1----:R-:W-:Y:S02]  /*15ff0*/  IMAD.U32 R4, RZ, RZ, UR6 ;  /* 0x00000006ff047e24 */ /* 0x002fe4000f8e00ff */
[----:B------:R-:W1:Y:S01]  /*16000*/  LDC.64 R2, c[0x4][R2] ;  /* 0x0100000002027b82 */ /* 0x000e620000000a00 */
[----:B------:R-:W-:Y:S02]  /*16010*/  IMAD.U32 R5, RZ, RZ, UR7 ;  /* 0x00000007ff057e24 */ /* 0x000fe4000f8e00ff */
[----:B0-----:R-:W-:Y:S02]  /*16020*/  IMAD.U32 R6, RZ, RZ, UR8 ;  /* 0x00000008ff067e24 */ /* 0x001fe4000f8e00ff */
[----:B------:R-:W-:-:S02]  /*16030*/  IMAD.U32 R7, RZ, RZ, UR9 ;  /* 0x00000009ff077e24 */ /* 0x000fc4000f8e00ff */
[----:B------:R-:W-:Y:S02]  /*16040*/  IMAD.U32 R10, RZ, RZ, UR4 ;  /* 0x00000004ff0a7e24 */ /* 0x000fe4000f8e00ff */
[----:B------:R-:W-:Y:S02]  /*16050*/  IMAD.U32 R11, RZ, RZ, UR5 ;  /* 0x00000005ff0b7e24 */ /* 0x000fe4000f8e00ff */
[----:B------:R-:W-:Y:S02]  /*16060*/  IMAD.MOV.U32 R8, RZ, RZ, 0x70 ;  /* 0x00000070ff087424 */ /* 0x000fe400078e00ff */
[----:B------:R-:W-:Y:S02]  /*16070*/  IMAD.MOV.U32 R12, RZ, RZ, 0x1 ;  /* 0x00000001ff0c7424 */ /* 0x000fe400078e00ff */
[----:B------:R-:W-:-:S07]  /*16080*/  IMAD.MOV.U32 R13, RZ, RZ, RZ ;  /* 0x000000ffff0d7224 */ /* 0x000fce00078e00ff */
[----:B------:R-:W-:-:S07]  /*16090*/  LEPC R20, `(.L_x_1368) ;  /* 0x000000001014794e */ /* 0x000fce0000000000 */
[----:B-1----:R-:W-:Y:S05]  /*160a0*/  CALL.ABS.NOINC R2 ;  /* 0x0000000002007343 */ /* 0x002fea0003c00000 */
.L_x_1368:
[----:B------:R-:W-:Y:S05]  /*160b0*/  BSYNC B6 ;  /* 0x0000000000067941 */ /* 0x000fea0003800000 */
.L_x_1367:
[----:B------:R-:W2:Y:S01]  /*160c0*/  LDL.LU.64 R20, [R1+0x18] ;  /* 0x0000180001147983 */ /* 0x000ea20000300a00 */
[----:B------:R-:W-:Y:S01]  /*160d0*/  LOP3.LUT P6, RZ, R16, 0x100, RZ, 0xc0, !PT ;  /* 0x0000010010ff7812 */ /* 0x000fe200078cc0ff */
[----:B------:R-:W-:Y:S01]  /*160e0*/  IMAD.MOV.U32 R3, RZ, RZ, R35 ;  /* 0x000000ffff037224 */ /* 0x000fe200078e0023 */
[----:B------:R-:W-:Y:S01]  /*160f0*/  SHF.R.S32.HI R0, RZ, 0x1f, R27 ;  /* 0x0000001fff007819 */ /* 0x000fe2000001141b */
[----:B------:R-:W-:Y:S01]  /*16100*/  ULDC.64 UR4, c[0x0][0x2d8] ;  /* 0x0000b60000047ab9 */ /* 0x000fe20000000a00 */
[----:B-1----:R-:W-:Y:S01]  /*16110*/  SEL R4, R27, RZ, !P6 ;  /* 0x000000ff1b047207 */ /* 0x002fe20007000000 */
[----:B------:R-:W-:Y:S01]  /*16120*/  ULDC.64 UR6, c[0x0][0x2e0] ;  /* 0x0000b80000067ab9 */ /* 0x000fe20000000a00 */
[----:B------:R-:W-:-:S05]  /*16130*/  SEL R0, R0, RZ, !P6 ;  /* 0x000000ff00007207 */ /* 0x000fca0007000000 */
[----:B------:R-:W-:-:S04]  /*16140*/  IMAD R0, R0, UR6, RZ ;  /* 0x0000000600007c24 */ /* 0x000fc8000f8e02ff */
[----:B------:R-:W-:Y:S02]  /*16150*/  IMAD R5, R4, UR7, R0 ;  /* 0x0000000704057c24 */ /* 0x000fe4000f8e0200 */
[----:B--2---:R-:W-:Y:S01]  /*16160*/  IMAD.MOV.U32 R2, RZ, RZ, R20 ;  /* 0x000000ffff027224 */ /* 0x004fe200078e0014 */
[----:B------:R-:W1:Y:S01]  /*16170*/  LDC R21, c[0x0][0x448] ;  /* 0x00011200ff157b82 */ /* 0x000e620000000800 */
[----:B------:R-:W2:Y:S02]  /*16180*/  S2R R20, SR_TID.X ;  /* 0x0000000000147919 */ /* 0x000ea40000002100 */
[----:B------:R-:W-:-:S04]  /*16190*/  IMAD.WIDE.U32 R2, R26, UR4, R2 ;  /* 0x000000041a027c25 */ /* 0x000fc8000f8e0002 */
[----:B------:R-:W-:Y:S01]  /*161a0*/  IMAD R3, R26, UR5, R3 ;  /* 0x000000051a037c24 */ /* 0x000fe2000f8e0203 */
[----:B------:R-:W-:Y:S01]  /*161b0*/  ULDC.64 UR4, c[0x0][0x2d0] ;  /* 0x0000b40000047ab9 */ /* 0x000fe20000000a00 */
[----:B------:R-:W-:-:S04]  /*161c0*/  IMAD.WIDE.U32 R2, R4, UR6, R2 ;  /* 0x0000000604027c25 */ /* 0x000fc8000f8e0002 */
[----:B------:R-:W-:Y:S02]  /*161d0*/  IMAD.IADD R3, R3, 0x1, R5 ;  /* 0x0000000103037824 */ /* 0x000fe400078e0205 */
[----:B------:R-:W3:Y:S01]  /*161e0*/  LDC R5, c[0x0][0x448] ;  /* 0x00011200ff057b82 */ /* 0x000ee20000000800 */
[----:B-1----:R-:W-:Y:S02]  /*161f0*/  ISETP.NE.AND P6, PT, R21, 0x1, PT ;  /* 0x000000011500780c */ /* 0x002fe40003fc5270 */
[----:B--2---:R-:W-:-:S04]  /*16200*/  LOP3.LUT R20, R20, 0x7f, RZ, 0xc0, !PT ;  /* 0x0000007f14147812 */ /* 0x004fc800078ec0ff */
[----:B------:R-:W-:-:S07]  /*16210*/  SHF.R.U32.HI R21, RZ, 0x3, R20 ;  /* 0x00000003ff157819 */ /* 0x000fce0000011614 */
[----:B0-----:R-:W0:Y:S01]  /*16220*/  @P6 LDC R7, c[0x0][0x44c] ;  /* 0x00011300ff076b82 */ /* 0x001e220000000800 */
[----:B------:R-:W1:Y:S07]  /*16230*/  S2R R20, SR_TID.X ;  /* 0x0000000000147919 */ /* 0x000e6e0000002100 */
[----:B------:R-:W2:Y:S01]  /*16240*/  @P6 LDC R6, c[0x0][0x450] ;  /* 0x00011400ff066b82 */ /* 0x000ea20000000800 */
[----:B-1----:R-:W-:-:S05]  /*16250*/  IMAD.SHL.U32 R20, R20, 0x10, RZ ;  /* 0x0000001014147824 */ /* 0x002fca00078e00ff */
[----:B------:R-:W-:-:S05]  /*16260*/  LOP3.LUT R20, R21, 0x70, R20, 0xf8, !PT ;  /* 0x0000007015147812 */ /* 0x000fca00078ef814 */
[----:B------:R-:W-:Y:S02]  /*16270*/  IMAD.IADD R4, R20, 0x1, R25 ;  /* 0x0000000114047824 */ /* 0x000fe400078e0219 */
[----:B------:R-:W1:Y:S02]  /*16280*/  S2R R20, SR_TID.X ;  /* 0x0000000000147919 */ /* 0x000e640000002100 */
[----:B0-----:R-:W-:-:S04]  /*16290*/  @P6 IMAD.HI.U32 R7, R4, R7, RZ ;  /* 0x0000000704076227 */ /* 0x001fc800078e00ff */
[----:B------:R-:W-:Y:S01]  /*162a0*/  IMAD.MOV.U32 R0, RZ, RZ, R4 ;  /* 0x000000ffff007224 */ /* 0x000fe200078e0004 */
[----:B--2---:R-:W-:-:S05]  /*162b0*/  @P6 SHF.R.U32.HI R0, RZ, R6, R7 ;  /* 0x00000006ff006219 */ /* 0x004fca0000011607 */
[----:B------:R-:W-:Y:S02]  /*162c0*/  IMAD.MOV R6, RZ, RZ, -R0 ;  /* 0x000000ffff067224 */ /* 0x000fe400078e0a00 */
[----:B------:R-:W-:-:S04]  /*162d0*/  IMAD.WIDE.U32 R2, R0, UR4, R2 ;  /* 0x0000000400027c25 */ /* 0x000fc8000f8e0002 */
[----:B---3--:R-:W-:Y:S01]  /*162e0*/  IMAD R4, R5, R6, R4 ;  /* 0x0000000605047224 */ /* 0x008fe200078e0204 */
[----:B------:R-:W-:-:S05]  /*162f0*/  SHF.R.S32.HI R6, RZ, 0x1f, R0 ;  /* 0x0000001fff067819 */ /* 0x000fca0000011400 */
[----:B------:R-:W-:-:S04]  /*16300*/  IMAD R6, R6, UR4, RZ ;  /* 0x0000000406067c24 */ /* 0x000fc8000f8e02ff */
[----:B------:R-:W-:Y:S01]  /*16310*/  IMAD R7, R0, UR5, R6 ;  /* 0x0000000500077c24 */ /* 0x000fe2000f8e0206 */
[----:B------:R-:W-:Y:S01]  /*16320*/  SHF.R.S32.HI R0, RZ, 0x1f, R4 ;  /* 0x0000001fff007819 */ /* 0x000fe20000011404 */
[----:B------:R-:W-:Y:S02]  /*16330*/  ULDC.64 UR4, c[0x0][0x2c8] ;  /* 0x0000b20000047ab9 */ /* 0x000fe40000000a00 */
[----:B------:R-:W-:Y:S01]  /*16340*/  IMAD.IADD R3, R3, 0x1, R7 ;  /* 0x0000000103037824 */ /* 0x000fe200078e0207 */
[----:B-1----:R-:W-:Y:S01]  /*16350*/  LOP3.LUT R20, R20, 0x7f, RZ, 0xc0, !PT ;  /* 0x0000007f14147812 */ /* 0x002fe200078ec0ff */
[----:B------:R-:W-:Y:S02]  /*16360*/  IMAD R7, R0, UR4, RZ ;  /* 0x0000000400077c24 */ /* 0x000fe4000f8e02ff */
[----:B------:R-:W-:Y:S01]  /*16370*/  IMAD.WIDE.U32 R2, R4, UR4, R2 ;  /* 0x0000000404027c25 */ /* 0x000fe2000f8e0002 */
[----:B------:R-:W-:-:S03]  /*16380*/  SHF.R.U32.HI R8, RZ, 0x3, R20 ;  /* 0x00000003ff087819 */ /* 0x000fc60000011614 */
[----:B------:R-:W-:Y:S01]  /*16390*/  IMAD R0, R4, UR5, R7 ;  /* 0x0000000504007c24 */ /* 0x000fe2000f8e0207 */
[----:B------:R-:W-:Y:S02]  /*163a0*/  ULDC.64 UR4, c[0x0][0x280] ;  /* 0x0000a00000047ab9 */ /* 0x000fe40000000a00 */
[C---:B------:R-:W-:Y:S01]  /*163b0*/  LEA R4, P0, R2.reuse, UR4, 0x1 ;  /* 0x0000000402047c11 */ /* 0x040fe2000f8008ff */
[----:B------:R-:W-:Y:S01]  /*163c0*/  IMAD.IADD R3, R3, 0x1, R0 ;  /* 0x0000000103037824 */ /* 0x000fe200078e0200 */
[----:B------:R-:W-:Y:S02]  /*163d0*/  ULDC UR4, c[0x0][0x2b8] ;  /* 0x0000ae0000047ab9 */ /* 0x000fe40000000800 */
[----:B------:R-:W-:Y:S02]  /*163e0*/  ISETP.GE.AND P4, PT, R33, UR4, PT ;  /* 0x0000000421007c0c */ /* 0x000fe4000bf86270 */
[----:B------:R-:W-:Y:S01]  /*163f0*/  LEA.HI.X R0, R2, UR5, R3, 0x1, P0 ;  /* 0x0000000502007c11 */ /* 0x000fe200080f0c03 */
[----:B------:R-:W-:Y:S01]  /*16400*/  UMOV UR5, 0xffffffff ;  /* 0xffffffff00057882 */ /* 0x000fe20000000000 */
[----:B------:R-:W-:-:S02]  /*16410*/  ISETP.GE.AND P3, PT, R37, UR4, PT ;  /* 0x0000000425007c0c */ /* 0x000fc4000bf66270 */
[----:B------:R-:W-:Y:S02]  /*16420*/  ISETP.GE.AND P2, PT, R36, UR4, PT ;  /* 0x0000000424007c0c */ /* 0x000fe4000bf46270 */
[----:B------:R-:W-:Y:S01]  /*16430*/  ISETP.GE.AND P1, PT, R34, UR4, PT ;  /* 0x0000000422007c0c */ /* 0x000fe2000bf26270 */
[----:B------:R-:W-:-:S12]  /*16440*/  BRA.DIV UR5, `(.L_x_1369) ;  /* 0x0000003e05207947 */ /* 0x000fd8000b800000 */
[----:B------:R-:W0:Y:S01]  /*16450*/  SHFL.IDX PT, R14, R4, RZ, 0x181f ;  /* 0x00181fff040e7589 */ /* 0x000e2200000e0000 */
[----:B------:R-:W-:Y:S02]  /*16460*/  IMAD R5, R29, R5, RZ ;  /* 0x000000051d057224 */ /* 0x000fe400078e02ff */
        /* <DEDUP_REMOVED lines=12> */
[----:B------:R-:W-:Y:S01]  /*16530*/  ISETP.GE.AND P0, PT, R6, R5, PT ;  /* 0x000000050600720c */ /* 0x000fe20003f06270 */
[----:B------:R-:W-:-:S02]  /*16540*/  VIADD R6, R25, 0x20 ;  /* 0x0000002019067836 */ /* 0x000fc40000000000 */
[----:B-1----:R-:W1:Y:S10]  /*16550*/  SHFL.IDX PT, R2, R0, 0x1, 0x181f ;  /* 0x00381f0000027f89 */ /* 0x002e7400000e0000 */
[----:B0-----:R-:W-:-:S05]  /*16560*/  @!P0 LEA R14, P5, R33, R14, 0x1 ;  /* 0x0000000e210e8211 */ /* 0x001fca00078a08ff */
[----:B-1----:R-:W-:Y:S02]  /*16570*/  @!P0 IMAD.X R7, RZ, RZ, R2, P5 ;  /* 0x000000ffff078224 */ /* 0x002fe400028e0602 */
[----:B------:R-:W-:Y:S02]  /*16580*/  @!P0 IMAD.MOV.U32 R2, RZ, RZ, R14 ;  /* 0x000000ffff028224 */ /* 0x000fe400078e000e */
[----:B------:R-:W-:Y:S01]  /*16590*/  @!P0 IMAD.MOV.U32 R3, RZ, RZ, R7 ;  /* 0x000000ffff038224 */ /* 0x000fe200078e0007 */
        /* <DEDUP_REMOVED lines=53> */
[----:B------:R-:W-:-:S03]  /*168f0*/  ISETP.GE.AND P0, PT, R6, R5, PT ;  /* 0x000000050600720c */ /* 0x000fc60003f06270 */
[----:B------:R-:W-:Y:S04]  /*16900*/  SHFL.IDX PT, R6, R0, 0x7, 0x181f ;  /* 0x00f81f0000067f89 */ /* 0x000fe800000e0000 */
[----:B-1----:R-:W1:Y:S06]  /*16910*/  SHFL.IDX PT, R2, R0, 0x6, 0x181f ;  /* 0x00d81f0000027f89 */ /* 0x002e6c00000e0000 */
        /* <DEDUP_REMOVED lines=8> */
[----:B------:R0:W-:Y:S02]  /*169a0*/  @!P0 LDGSTS.E.BYPASS.LTC128B.128 [R32+0x1f400], desc[UR36][R2.64+0x180], !P1 ;  /* 0x1f40018002208fae */ /* 0x0001e4000c901d64 */
.L_x_1456:
[----:B------:R-:W-:Y:S01]  /*169b0*/  VIADD R0, R25, 0x70 ;  /* 0x0000007019007836 */ /* 0x000fe20000000000 */
[----:B------:R-:W-:Y:S04]  /*169c0*/  BSSY B0, `(.L_x_1370) ;  /* 0x000000c000007945 */ /* 0x000fe80003800000 */
[----:B------:R-:W-:-:S13]  /*169d0*/  ISETP.GE.AND P0, PT, R0, R5, PT ;  /* 0x000000050000720c */ /* 0x000fda0003f06270 */
[----:B------:R-:W-:Y:S05]  /*169e0*/  @P0 BRA `(.L_x_1371) ;  /* 0x0000000000240947 */ /* 0x000fea0003800000 */
[----:B01----:R-:W-:-:S05]  /*169f0*/  LEA R2, P0, R33, R14, 0x1 ;  /* 0x0000000e21027211 */ /* 0x003fca00078008ff */
        /* <DEDUP_REMOVED lines=8> */
.L_x_1371:
[----:B------:R-:W-:Y:S05]  /*16a80*/  BSYNC B0 ;  /* 0x0000000000007941 */ /* 0x000fea0003800000 */
.L_x_1370:
[----:B------:R-:W-:Y:S01]  /*16a90*/  NOP ;  /* 0x0000000000007918 */ /* 0x000fe20000000000 */
[----:B------:R-:W-:-:S13]  /*16aa0*/  PLOP3.LUT P0, PT, PT, PT, PT, 0x80, 0x0 ;  /* 0x000000000000781c */ /* 0x000fda0003f0f070 */
.L_x_1372:
[----:B------:R-:W-:Y:S02]  /*16ab0*/  PLOP3.LUT P1, PT, P1, P0, PT, 0xa2, 0x0 ;  /* 0x000000000000781c */ /* 0x000fe40000f21472 */
[----:B------:R-:W-:-:S08]  /*16ac0*/  @P0 R2UR P1, UR4, R17 ;  /* 0x00000000110402ca */ /* 0x000fd00000020000 */
[----:B------:R-:W-:-:S05]  /*16ad0*/  @P0 PLOP3.LUT P0, PT, P1, PT, PT, 0x80, 0x0 ;  /* 0x000000000000081c */ /* 0x000fca0000f0f070 */
[----:B------:R-:W-:Y:S01]  /*16ae0*/  @!P1 SYNCS.ARRIVE.TRANS64.RED.A0T1 RZ, [UR4+0x30800], RZ ;  /* 0x030800ffffff99a7 */ /* 0x000fe20008200404 */
[----:B------:R-:W-:Y:S07]  /*16af0*/  @!P1 ARRIVES.LDGSTSBAR.64.TRANSCNT [UR4+0x30800] ;  /* 0x03080000ff0099b0 */ /* 0x000fee0008000a84 */
[----:B------:R-:W-:Y:S05]  /*16b00*/  @P0 BRA.U.ANY `(.L_x_1372) ;  /* 0xfffffffd00e80947 */ /* 0x000fea000393ffff */
[----:B0-2---:R-:W2:Y:S04]  /*16b10*/  LDL.LU R3, [R1+0x20] ;  /* 0x0000200001037983 */ /* 0x005ea80000300800 */
[----:B------:R-:W3:Y:S01]  /*16b20*/  LDL.LU R2, [R1+0x14] ;  /* 0x0000140001027983 */ /* 0x000ee20000300800 */
[----:B--2---:R-:W-:Y:S02]  /*16b30*/  VIADD R3, R3, 0x1 ;  /* 0x0000000103037836 */ /* 0x004fe40000000000 */
[----:B---3--:R-:W-:-:S03]  /*16b40*/  VIADD R7, R2, 0xfffffffe ;  /* 0xfffffffe02077836 */ /* 0x008fc60000000000 */
[----:B------:R0:W-:Y:S01]  /*16b50*/  STL [R1+0x20], R3 ;  /* 0x0000200301007387 */ /* 0x0001e20000100800 */
[----:B------:R-:W-:-:S04]  /*16b60*/  LEA.HI R0, R3, R3, RZ, 0x1 ;  /* 0x0000000303007211 */ /* 0x000fc800078f08ff */
[----:B------:R-:W-:-:S05]  /*16b70*/  LOP3.LUT R0, R0, 0xfffffffe, RZ, 0xc0, !PT ;  /* 0xfffffffe00007812 */ /* 0x000fca00078ec0ff */
[----:B------:R-:W-:-:S05]  /*16b80*/  IMAD.IADD R0, R3, 0x1, -R0 ;  /* 0x0000000103007824 */ /* 0x000fca00078e0a00 */
[----:B------:R-:W-:Y:S01]  /*16b90*/  SHF.L.U32 R0, R0, 0x1f, RZ ;  /* 0x0000001f00007819 */ /* 0x000fe200000006ff */
[----:B------:R-:W-:Y:S01]  /*16ba0*/  NOP ;  /* 0x0000000000007918 */ /* 0x000fe20000000000 */
[----:B------:R0:W-:Y:S01]  /*16bb0*/  SYNCS.ARRIVE.TRANS64.A1T0 RZ, [R17+URZ+0x30800], RZ ;  /* 0x030800ff11ff79a7 */ /* 0x0001e2000810003f */
[----:B------:R-:W-:Y:S01]  /*16bc0*/  BSSY B0, `(.L_x_1373) ;  /* 0x0000003000007945 */ /* 0x000fe20003800000 */
[----:B------:R-:W2:Y:S03]  /*16bd0*/  SYNCS.PHASECHK.TRANS64.TRYWAIT P0, [R17+URZ+0x30820], R0 ;  /* 0x03082000110075a7 */ /* 0x000ea6000800017f */
[----:B0-2---:R-:W-:Y:S05]  /*16be0*/  @!P0 BRA `(.L_x_1374) ;  /* 0x0000003c00f08947 */ /* 0x005fea0003800000 */
.L_x_1457:
[----:B------:R-:W-:Y:S05]  /*16bf0*/  BSYNC B0 ;  /* 0x0000000000007941 */ /* 0x000fea0003800000 */
.L_x_1373:
[----:B------:R-:W2:Y:S01]  /*16c00*/  LDL R2, [R1+0x4] ;  /* 0x0000040001027983 */ /* 0x000ea20000100800 */
[----:B------:R-:W-:Y:S01]  /*16c10*/  BSSY B0, `(.L_x_1375) ;  /* 0x00000fc000007945 */ /* 0x000fe20003800000 */
[----:B--2---:R-:W-:-:S13]  /*16c20*/  ISETP.GE.AND P0, PT, R7, R2, PT ;  /* 0x000000020700720c */ /* 0x004fda0003f06270 */
[----:B------:R-:W-:Y:S05]  /*16c30*/  @!P0 BRA `(.L_x_1376) ;  /* 0x0000000c00e48947 */ /* 0x000fea0003800000 */
[----:B------:R-:W-:Y:S01]  /*16c40*/  ULDC UR4, c[0x0][0x2f4] ;  /* 0x0000bd0000047ab9 */ /* 0x000fe20000000800 */
[----:B------:R-:W-:Y:S01]  /*16c50*/  IMAD.MOV.U32 R6, RZ, RZ, R22 ;  /* 0x000000ffff067224 */ /* 0x000fe200078e0016 */
[----:B------:R-:W-:Y:S01]  /*16c60*/  ISETP.GE.AND P4, PT, R33, UR4, PT ;  /* 0x0000000421007c0c */ /* 0x000fe2000bf86270 */
[----:B------:R-:W-:Y:S01]  /*16c70*/  IMAD.MOV.U32 R8, RZ, RZ, R28 ;  /* 0x000000ffff087224 */ /* 0x000fe200078e001c */
[----:B------:R-:W-:Y:S01]  /*16c80*/  ISETP.GE.AND P3, PT, R37, UR4, PT ;  /* 0x0000000425007c0c */ /* 0x000fe2000bf66270 */
[----:B------:R-:W-:Y:S01]  /*16c90*/  IMAD.MOV.U32 R29, RZ, RZ, R23 ;  /* 0x000000ffff1d7224 */ /* 0x000fe200078e0017 */
[----:B------:R-:W-:Y:S02]  /*16ca0*/  ISETP.GE.AND P2, PT, R36, UR4, PT ;  /* 0x0000000424007c0c */ /* 0x000fe4000bf46270 */
[----:B------:R-:W-:-:S13]  /*16cb0*/  ISETP.GE.AND P1, PT, R34, UR4, PT ;  /* 0x0000000422007c0c */ /* 0x000fda000bf26270 */
.L_x_1389:
[----:B------:R-:W2:Y:S04]  /*16cc0*/  LDL R9, [R1+0x8] ;  /* 0x0000080001097983 */ /* 0x000ea80000100800 */
[----:B------:R-:W3:Y:S01]  /*16cd0*/  LDL R11, [R1+0xc] ;  /* 0x00000c00010b7983 */ /* 0x000ee20000100800 */
[----:B0-----:R-:W0:Y:S01]  /*16ce0*/  S2R R0, SR_TID.X ;  /* 0x0000000000007919 */ /* 0x001e220000002100 */
[----:B------:R-:W4:Y:S01]  /*16cf0*/  S2R R3, SR_TID.X ;  /* 0x0000000000037919 */ /* 0x000f220000002100 */
[----:B0-----:R-:W-:-:S04]  /*16d00*/  LOP3.LUT R0, R0, 0x7f, RZ, 0xc0, !PT ;  /* 0x0000007f00007812 */ /* 0x001fc800078ec0ff */
[----:B------:R-:W-:Y:S02]  /*16d10*/  SHF.R.U32.HI R2, RZ, 0x3, R0 ;  /* 0x00000003ff027819 */ /* 0x000fe40000011600 */
[----:B------:R-:W0:Y:S01]  /*16d20*/  LDC R0, c[0x0][0x430] ;  /* 0x00010c00ff007b82 */ /* 0x000e220000000800 */
[----:B----4-:R-:W-:-:S05]  /*16d30*/  IMAD.SHL.U32 R3, R3, 0x10, RZ ;  /* 0x0000001003037824 */ /* 0x010fca00078e00ff */
[----:B------:R-:W-:-:S04]  /*16d40*/  LOP3.LUT R3, R2, 0x70, R3, 0xf8, !PT ;  /* 0x0000007002037812 */ /* 0x000fc800078ef803 */
[----:B------:R-:W-:-:S13]  /*16d50*/  ISETP.GT.U32.AND P6, PT, R3, 0x3f, PT ;  /* 0x0000003f0300780c */ /* 0x000fda0003fc4070 */
[----:B------:R-:W3:Y:S01]  /*16d60*/  @!P6 LDC.64 R4, c[0x0][0x428] ;  /* 0x00010a00ff04eb82 */ /* 0x000ee20000000a00 */
[----:B0-----:R-:W-:-:S13]  /*16d70*/  ISETP.NE.AND P0, PT, R0, 0x1, PT ;  /* 0x000000010000780c */ /* 0x001fda0003f05270 */
[----:B------:R-:W0:Y:S08]  /*16d80*/  @P0 LDC R2, c[0x0][0x434] ;  /* 0x00010d00ff020b82 */ /* 0x000e300000000800 */
[----:B------:R-:W4:Y:S01]  /*16d90*/  @P0 LDC R0, c[0x0][0x438] ;  /* 0x00010e00ff000b82 */ /* 0x000f220000000800 */
[----:B------:R-:W-:Y:S01]  /*16da0*/  LOP3.LUT P5, RZ, R16, 0x20, RZ, 0xc0, !PT ;  /* 0x0000002010ff7812 */ /* 0x000fe200078ac0ff */
[----:B------:R-:W-:Y:S01]  /*16db0*/  VIADD R22, R6, 0x1 ;  /* 0x0000000106167836 */ /* 0x000fe20000000000 */
[----:B------:R-:W-:Y:S05]  /*16dc0*/  YIELD ;  /* 0x0000000000007946 */ /* 0x000fea0003800000 */
[----:B------:R-:W-:Y:S01]  /*16dd0*/  ULDC UR4, c[0x0][0x430] ;  /* 0x00010c0000047ab9 */ /* 0x000fe20000000800 */
[----:B------:R-:W-:-:S02]  /*16de0*/  IMAD.MOV.U32 R23, RZ, RZ, R7 ;  /* 0x000000ffff177224 */ /* 0x000fc400078e0007 */
[----:B--2---:R-:W-:-:S04]  /*16df0*/  IMAD R9, R7, 0x40, R9 ;  /* 0x0000004007097824 */ /* 0x004fc800078e0209 */
[----:B------:R-:W-:-:S04]  /*16e00*/  IMAD.IADD R9, R3, 0x1, R9 ;  /* 0x0000000103097824 */ /* 0x000fc800078e0209 */
[----:B0-----:R-:W-:-:S04]  /*16e10*/  @P0 IMAD.HI.U32 R3, R9, R2, RZ ;  /* 0x0000000209030227 */ /* 0x001fc800078e00ff */
[----:B------:R-:W-:Y:S01]  /*16e20*/  IMAD.MOV.U32 R10, RZ, RZ, R9 ;  /* 0x000000ffff0a7224 */ /* 0x000fe200078e0009 */
[----:B----4-:R-:W-:Y:S01]  /*16e30*/  @P0 SHF.R.U32.HI R10, RZ, R0, R3 ;  /* 0x00000000ff0a0219 */ /* 0x010fe20000011603 */
[----:B---3--:R-:W-:-:S03]  /*16e40*/  @!P6 IMAD R0, R11, R4, RZ ;  /* 0x000000040b00e224 */ /* 0x008fc600078e02ff */
[--C-:B------:R-:W-:Y:S01]  /*16e50*/  @!P6 SHF.R.S32.HI R3, RZ, 0x1f, R10.reuse ;  /* 0x0000001fff03e819 */ /* 0x100fe2000001140a */
[----:B------:R-:W-:Y:S02]  /*16e60*/  @!P6 IMAD.MOV.U32 R2, RZ, RZ, R10 ;  /* 0x000000ffff02e224 */ /* 0x000fe400078e000a */
[C---:B------:R-:W-:Y:S02]  /*16e70*/  @!P6 IMAD R0, R30.reuse, R5, R0 ;  /* 0x000000051e00e224 */ /* 0x040fe400078e0200 */
[----:B------:R-:W-:Y:S02]  /*16e80*/  @!P6 IMAD.WIDE.U32 R2, R30, R4, R2 ;  /* 0x000000041e02e225 */ /* 0x000fe400078e0002 */
[----:B------:R-:W0:Y:S02]  /*16e90*/  @!P6 LDC.64 R4, c[0x0][0x418] ;  /* 0x00010600ff04eb82 */ /* 0x000e240000000a00 */
[----:B------:R-:W-:Y:S01]  /*16ea0*/  @!P6 IMAD.IADD R0, R0, 0x1, R3 ;  /* 0x000000010000e824 */ /* 0x000fe200078e0203 */
[----:B0-----:R-:W-:-:S04]  /*16eb0*/  @!P6 LEA R4, P0, R2, R4, 0x2 ;  /* 0x000000040204e211 */ /* 0x001fc800078010ff */
[----:B------:R-:W-:Y:S01]  /*16ec0*/  @!P6 LEA.HI.X R5, R2, R5, R0, 0x2, P0 ;  /* 0x000000050205e211 */ /* 0x000fe200000f1400 */
[----:B------:R-:W-:Y:S01]  /*16ed0*/  IMAD.MOV.U32 R0, RZ, RZ, RZ ;  /* 0x000000ffff007224 */ /* 0x000fe200078e00ff */
[----:B------:R-:W-:Y:S01]  /*16ee0*/  ISETP.NE.AND P0, PT, R22, 0x2, PT ;  /* 0x000000021600780c */ /* 0x000fe20003f05270 */
[----:B------:R-:W-:-:S03]  /*16ef0*/  IMAD.MOV R2, RZ, RZ, -R10 ;  /* 0x000000ffff027224 */ /* 0x000fc600078e0a0a */
[----:B------:R-:W-:Y:S01]  /*16f00*/  SEL R28, RZ, 0x1, P0 ;  /* 0x00000001ff1c7807 */ /* 0x000fe20000000000 */
[----:B------:R0:W5:Y:S01]  /*16f10*/  @!P6 LDG.E R0, desc[UR36][R4.64] ;  /* 0x000000240400e981 */ /* 0x000162000c1e1900 */
[----:B------:R-:W-:Y:S02]  /*16f20*/  SEL R22, R22, RZ, P0 ;  /* 0x000000ff16167207 */ /* 0x000fe40000000000 */
[----:B------:R-:W-:Y:S01]  /*16f30*/  LOP3.LUT R28, R8, R28, RZ, 0x3c, !PT ;  /* 0x0000001c081c7212 */ /* 0x000fe200078e3cff */
[----:B0-----:R-:W-:Y:S01]  /*16f40*/  IMAD R5, R2, UR4, R9 ;  /* 0x0000000402057c24 */ /* 0x001fe2000f8e0209 */
[----:B------:R-:W-:Y:S06]  /*16f50*/  @!P5 BRA `(.L_x_1377) ;  /* 0x000000000004d947 */ /* 0x000fec0003800000 */
[----:B------:R-:W-:Y:S01]  /*16f60*/  BPT.TRAP 0x1 ;  /* 0x000000040000795c */ /* 0x000fe20000300000 */
.L_x_1377:
[----:B------:R-:W-:Y:S01]  /*16f70*/  IMAD R7, R22, 0x8, R17 ;  /* 0x0000000816077824 */ /* 0x000fe200078e0211 */
[----:B------:R-:W-:Y:S01]  /*16f80*/  SHF.L.U32 R2, R28, 0x1f, RZ ;  /* 0x0000001f1c027819 */ /* 0x000fe200000006ff */
[----:B------:R-:W-:Y:S03]  /*16f90*/  BSSY B1, `(.L_x_1378) ;  /* 0x0000003000017945 */ /* 0x000fe60003800000 */
[----:B------:R-:W0:Y:S02]  /*16fa0*/  SYNCS.PHASECHK.TRANS64.TRYWAIT P0, [R7+URZ+0x30840], R2 ;  /* 0x03084002070075a7 */ /* 0x000e24000800017f */
[----:B0-----:R-:W-:Y:S05]  /*16fb0*/  @!P0 BRA `(.L_x_1379) ;  /* 0x0000003c00108947 */ /* 0x001fea0003800000 */
.L_x_1458:
[----:B------:R-:W-:Y:S05]  /*16fc0*/  BSYNC B1 ;  /* 0x0000000000017941 */ /* 0x000fea0003800000 */
.L_x_1378:
        /* <DEDUP_REMOVED lines=24> */
[----:B------:R-:W-:Y:S02]  /*17150*/  IMAD.SHL.U32 R4, R33, 0x2, RZ ;  /* 0x0000000221047824 */ /* 0x000fe400078e00ff */
[----:B------:R-:W2:Y:S01]  /*17160*/  SHFL.IDX PT, R3, R25, RZ, 0x181f ;  /* 0x00181fff19037589 */ /* 0x000ea200000e0000 */
[----:B------:R-:W-:Y:S01]  /*17170*/  @P2 LOP3.LUT R16, R16, 0x1000, RZ, 0xfc, !PT ;  /* 0x0000100010102812 */ /* 0x000fe200078efcff */
[----:B------:R-:W-:Y:S02]  /*17180*/  IMAD R20, R20, 0x2, R17 ;  /* 0x0000000214147824 */ /* 0x000fe400078e0211 */
[----:B------:R-:W-:Y:S01]  /*17190*/  SHFL.IDX PT, R35, R25, 0x1, 0x181f ;  /* 0x00381f0019237f89 */ /* 0x000fe200000e0000 */
[C---:B------:R-:W-:Y:S02]  /*171a0*/  LOP3.LUT P2, RZ, R16.reuse, 0x10, RZ, 0xc0, !PT ;  /* 0x0000001010ff7812 */ /* 0x040fe4000784c0ff */
[----:B------:R-:W-:-:S04]  /*171b0*/  LOP3.LUT R16, R16, 0xfffff7ff, RZ, 0xc0, !PT ;  /* 0xfffff7ff10107812 */ /* 0x000fc800078ec0ff */
[----:B------:R-:W-:-:S04]  /*171c0*/  @P1 LOP3.LUT R16, R16, 0x800, RZ, 0xfc, !PT ;  /* 0x0000080010101812 */ /* 0x000fc800078efcff */
[C---:B------:R-:W-:Y:S02]  /*171d0*/  LOP3.LUT P1, RZ, R16.reuse, 0x8, RZ, 0xc0, !PT ;  /* 0x0000000810ff7812 */ /* 0x040fe4000782c0ff */
[----:B------:R-:W-:Y:S02]  /*171e0*/  LOP3.LUT P6, RZ, R16, 0x4, RZ, 0xc0, !PT ;  /* 0x0000000410ff7812 */ /* 0x000fe400078cc0ff */
[----:B0-----:R-:W-:-:S05]  /*171f0*/  IADD3 R2, P0, R2, R4, RZ ;  /* 0x0000000402027210 */ /* 0x001fca0007f1e0ff */
[----:B--2---:R-:W-:-:S05]  /*17200*/  IMAD.X R3, RZ, RZ, R3, P0 ;  /* 0x000000ffff037224 */ /* 0x004fca00000e0603 */
        /* <DEDUP_REMOVED lines=15> */
[----:B------:R0:W2:Y:S04]  /*17300*/  SHFL.IDX PT, R35, R25, 0x3, 0x181f ;  /* 0x00781f0019237f89 */ /* 0x0000a800000e0000 */
[----:B------:R-:W-:Y:S01]  /*17310*/  LDGSTS.E.BYPASS.LTC128B.128 [R20+0x21400], desc[UR36][R2.64], !P2 ;  /* 0x2140000002147fae */ /* 0x000fe2000d101d64 */
[----:B------:R-:W-:-:S03]  /*17320*/  LOP3.LUT P2, RZ, R16, 0x1000, RZ, 0xc0, !PT ;  /* 0x0000100010ff7812 */ /* 0x000fc6000784c0ff */
[----:B------:R-:W-:Y:S01]  /*17330*/  LDGSTS.E.BYPASS.LTC128B.128 [R20+0x23400], desc[UR36][R2.64+0x80], !P1 ;  /* 0x2340008002147fae */ /* 0x000fe2000c901d64 */
[----:B------:R-:W-:-:S03]  /*17340*/  LOP3.LUT P1, RZ, R16, 0x800, RZ, 0xc0, !PT ;  /* 0x0000080010ff7812 */ /* 0x000fc6000782c0ff */
[----:B------:R-:W-:Y:S04]  /*17350*/  LDGSTS.E.BYPASS.LTC128B.128 [R20+0x25400], desc[UR36][R2.64+0x100], !P6 ;  /* 0x2540010002147fae */ /* 0x000fe8000f101d64 */
[----:B------:R3:W-:Y:S04]  /*17360*/  LDGSTS.E.BYPASS.LTC128B.128 [R20+0x27400], desc[UR36][R2.64+0x180], !P5 ;  /* 0x2740018002147fae */ /* 0x0007e8000e901d64 */
[----:B--23--:R0:W3:Y:S02]  /*17370*/  SHFL.IDX PT, R2, R10, 0x3, 0x181f ;  /* 0x00781f000a027f89 */ /* 0x00c0e400000e0000 */
.L_x_1468:
[----:B------:R-:W-:Y:S02]  /*17380*/  LOP3.LUT R16, R16, 0xfffff7ff, RZ, 0xc0, !PT ;  /* 0xfffff7ff10107812 */ /* 0x000fe400078ec0ff */
[----:B---3--:R-:W-:Y:S02]  /*17390*/  IADD3 R2, P0, R2, R4, RZ ;  /* 0x0000000402027210 */ /* 0x008fe40007f1e0ff */
        /* <DEDUP_REMOVED lines=15> */
.L_x_1381:
        /* <DEDUP_REMOVED lines=10> */
.L_x_1382:
[----:B------:R3:W-:Y:S01]  /*17530*/  SYNCS.ARRIVE.TRANS64.A1T0 RZ, [R7+URZ+0x30830], RZ ;  /* 0x030830ff07ff79a7 */ /* 0x0007e2000810003f */
[----:B------:R-:W-:Y:S05]  /*17540*/  @!P6 BRA `(.L_x_1383) ;  /* 0x000000000004e947 */ /* 0x000fea0003800000 */
[----:B------:R-:W-:Y:S01]  /*17550*/  BPT.TRAP 0x1 ;  /* 0x000000040000795c */ /* 0x000fe20000300000 */
.L_x_1383:
[----:B--2---:R-:W-:Y:S01]  /*17560*/  SHF.L.U32 R2, R8, 0x1f, RZ ;  /* 0x0000001f08027819 */ /* 0x004fe200000006ff */
[----:B---3--:R-:W-:Y:S01]  /*17570*/  IMAD R7, R6, 0x8, R17 ;  /* 0x0000000806077824 */ /* 0x008fe200078e0211 */
[----:B------:R-:W-:Y:S03]  /*17580*/  BSSY B1, `(.L_x_1384) ;  /* 0x0000003000017945 */ /* 0x000fe60003800000 */
[----:B------:R-:W2:Y:S02]  /*17590*/  SYNCS.PHASECHK.TRANS64.TRYWAIT P0, [R7+URZ+0x30860], R2 ;  /* 0x03086002070075a7 */ /* 0x000ea4000800017f */
[----:B--2---:R-:W-:Y:S05]  /*175a0*/  @!P0 BRA `(.L_x_1385) ;  /* 0x0000003c001c8947 */ /* 0x004fea0003800000 */
.L_x_1469:
[----:B------:R-:W-:Y:S05]  /*175b0*/  BSYNC B1 ;  /* 0x0000000000017941 */ /* 0x000fea0003800000 */
.L_x_1384:
[----:B------:R-:W3:Y:S01]  /*175c0*/  LDL R8, [R1] ;  /* 0x0000000001087983 */ /* 0x000ee20000100800 */
[----:B------:R-:W4:Y:S01]  /*175d0*/  S2R R3, SR_TID.X ;  /* 0x0000000000037919 */ /* 0x000f220000002100 */
[----:B------:R-:W-:Y:S01]  /*175e0*/  UMOV UR4, 0xffffffff ;  /* 0xffffffff00047882 */ /* 0x000fe20000000000 */
[----:B------:R-:W-:Y:S01]  /*175f0*/  IMAD R6, R6, 0x4000, R31 ;  /* 0x0000400006067824 */ /* 0x000fe200078e021f */
[----:B----4-:R-:W-:-:S04]  /*17600*/  LOP3.LUT R3, R3, 0x7f, RZ, 0xc0, !PT ;  /* 0x0000007f03037812 */ /* 0x010fc800078ec0ff */
[----:B------:R-:W-:Y:S01]  /*17610*/  SHF.R.U32.HI R3, RZ, 0x3, R3 ;  /* 0x00000003ff037819 */ /* 0x000fe20000011603 */
[----:B---3--:R-:W-:-:S04]  /*17620*/  IMAD R8, R29, -0x40, R8 ;  /* 0xffffffc01d087824 */ /* 0x008fc800078e0208 */
[----:B------:R-:W-:Y:S01]  /*17630*/  IMAD.IADD R8, R8, 0x1, -R3 ;  /* 0x0000000108087824 */ /* 0x000fe200078e0a03 */
[----:B------:R-:W-:Y:S06]  /*17640*/  BRA.DIV UR4, `(.L_x_1386) ;  /* 0x0000003e04087947 */ /* 0x000fec000b800000 */
[----:B--2---:R-:W2:Y:S01]  /*17650*/  SHFL.IDX PT, R2, R18, RZ, 0x181f ;  /* 0x00181fff12027589 */ /* 0x004ea200000e0000 */
[----:B------:R-:W-:-:S03]  /*17660*/  IMAD R6, R6, 0x2, R17 ;  /* 0x0000000206067824 */ /* 0x000fc600078e0211 */
[----:B------:R-:W3:Y:S04]  /*17670*/  SHFL.IDX PT, R3, R19, RZ, 0x181f ;  /* 0x00181fff13037589 */ /* 0x000ee800000e0000 */
[----:B-1----:R-:W-:Y:S01]  /*17680*/  SHFL.IDX PT, R14, R18, 0x3, 0x181f ;  /* 0x00781f00120e7f89 */ /* 0x002fe200000e0000 */
[----:B--2---:R-:W-:-:S05]  /*17690*/  IADD3 R2, P0, R2, R4, RZ ;  /* 0x0000000402027210 */ /* 0x004fca0007f1e0ff */
[----:B---3--:R-:W-:Y:S01]  /*176a0*/  IMAD.X R3, RZ, RZ, R3, P0 ;  /* 0x000000ffff037224 */ /* 0x008fe200000e0603 */
        /* <DEDUP_REMOVED lines=8> */
[----:B-1----:R-:W1:Y:S04]  /*17730*/  SHFL.IDX PT, R2, R18, 0x1, 0x181f ;  /* 0x00381f0012027f89 */ /* 0x002e6800000e0000 */
[----:B------:R-:W2:Y:S01]  /*17740*/  SHFL.IDX PT, R3, R19, 0x1, 0x181f ;  /* 0x00381f0013037f89 */ /* 0x000ea200000e0000 */
[----:B-1----:R-:W-:-:S05]  /*17750*/  IADD3 R2, P0, R2, R4, RZ ;  /* 0x0000000402027210 */ /* 0x002fca0007f1e0ff */
[----:B--2---:R-:W-:Y:S01]  /*17760*/  IMAD.X R3, RZ, RZ, R3, P0 ;  /* 0x000000ffff037224 */ /* 0x004fe200000e0603 */
        /* <DEDUP_REMOVED lines=9> */
[----:B------:R-:W2:Y:S04]  /*17800*/  SHFL.IDX PT, R3, R19, 0x2, 0x181f ;  /* 0x00581f0013037f89 */ /* 0x000ea800000e0000 */
[----:B------:R-:W3:Y:S01]  /*17810*/  SHFL.IDX PT, R19, R19, 0x3, 0x181f ;  /* 0x00781f0013137f89 */ /* 0x000ee200000e0000 */
[----:B-1----:R-:W-:-:S05]  /*17820*/  IADD3 R2, P0, R2, R4, RZ ;  /* 0x0000000402027210 */ /* 0x002fca0007f1e0ff */
[----:B--2---:R-:W-:Y:S01]  /*17830*/  IMAD.X R3, RZ, RZ, R3, P0 ;  /* 0x000000ffff037224 */ /* 0x004fe200000e0603 */
[----:B------:R-:W-:-:S13]  /*17840*/  ISETP.LT.OR P0, PT, R8, 0x21, P4 ;  /* 0x000000210800780c */ /* 0x000fda0002701670 */
[----:B------:R1:W-:Y:S01]  /*17850*/  LDGSTS.E.BYPASS.LTC128B.128 [R6+0x1400], desc[UR36][R2.64], !P0 ;  /* 0x0140000002067fae */ /* 0x0003e2000c101d64 */
[----:B------:R-:W-:-:S13]  /*17860*/  ISETP.LT.OR P0, PT, R8, 0x21, P3 ;  /* 0x000000210800780c */ /* 0x000fda0001f01670 */
[----:B------:R1:W-:Y:S01]  /*17870*/  LDGSTS.E.BYPASS.LTC128B.128 [R6+0x3400], desc[UR36][R2.64+0x80], !P0 ;  /* 0x0340008002067fae */ /* 0x0003e2000c101d64 */
[----:B------:R-:W-:-:S13]  /*17880*/  ISETP.LT.OR P0, PT, R8, 0x21, P2 ;  /* 0x000000210800780c */ /* 0x000fda0001701670 */
[----:B------:R1:W-:Y:S01]  /*17890*/  LDGSTS.E.BYPASS.LTC128B.128 [R6+0x5400], desc[UR36][R2.64+0x100], !P0 ;  /* 0x0540010002067fae */ /* 0x0003e2000c101d64 */
[----:B------:R-:W-:-:S13]  /*178a0*/  ISETP.LT.OR P0, PT, R8, 0x21, P1 ;  /* 0x000000210800780c */ /* 0x000fda0000f01670 */
[----:B---3--:R1:W-:Y:S02]  /*178b0*/  LDGSTS.E.BYPASS.LTC128B.128 [R6+0x7400], desc[UR36][R2.64+0x180], !P0 ;  /* 0x0740018002067fae */ /* 0x0083e4000c101d64 */
.L_x_1479:
[----:B-12---:R-:W-:Y:S01]  /*178c0*/  IADD3 R2, P0, R14, R4, RZ ;  /* 0x000000040e027210 */ /* 0x006fe20007f1e0ff */
        /* <DEDUP_REMOVED lines=16> */
[----:B-1----:R-:W-:Y:S01]  /*179d0*/  IMAD.WIDE.U32 R2, R5, UR4, RZ ;  /* 0x0000000405027c25 */ /* 0x002fe2000f8e00ff */
[----:B------:R-:W-:-:S03]  /*179e0*/  ULDC.64 UR4, c[0x0][0x338] ;  /* 0x0000ce0000047ab9 */ /* 0x000fc60000000a00 */
[----:B------:R-:W-:Y:S02]  /*179f0*/  IMAD.IADD R3, R3, 0x1, R9 ;  /* 0x0000000103037824 */ /* 0x000fe400078e0209 */
[----:B------:R-:W-:Y:S02]  /*17a00*/  IMAD R21, R21, UR4, RZ ;  /* 0x0000000415157c24 */ /* 0x000fe4000f8e02ff */
[----:B------:R-:W-:-:S04]  /*17a10*/  IMAD.WIDE.U32 R2, R0, UR4, R2 ;  /* 0x0000000400027c25 */ /* 0x000fc8000f8e0002 */
[----:B------:R-:W-:Y:S01]  /*17a20*/  IMAD R21, R0, UR5, R21 ;  /* 0x0000000500157c24 */ /* 0x000fe2000f8e0215 */
[----:B------:R-:W-:Y:S01]  /*17a30*/  ULDC.64 UR4, c[0x0][0x330] ;  /* 0x0000cc0000047ab9 */ /* 0x000fe20000000a00 */
[----:B------:R-:W-:Y:S02]  /*17a40*/  NOP ;  /* 0x0000000000007918 */ /* 0x000fe40000000000 */
[----:B------:R-:W-:Y:S02]  /*17a50*/  IMAD.IADD R3, R3, 0x1, R21 ;  /* 0x0000000103037824 */ /* 0x000fe400078e0215 */
[----:B------:R-:W-:-:S04]  /*17a60*/  IMAD.WIDE.U32 R2, R26, UR4, R2 ;  /* 0x000000041a027c25 */ /* 0x000fc8000f8e0002 */
[----:B------:R-:W-:Y:S01]  /*17a70*/  IMAD R3, R26, UR5, R3 ;  /* 0x000000051a037c24 */ /* 0x000fe2000f8e0203 */
[----:B------:R-:W-:-:S04]  /*17a80*/  LEA R18, P0, R2, UR6, 0x1 ;  /* 0x0000000602127c11 */ /* 0x000fc8000f8008ff */
[----:B------:R-:W-:Y:S02]  /*17a90*/  LEA.HI.X R19, R2, UR7, R3, 0x1, P0 ;  /* 0x0000000702137c11 */ /* 0x000fe400080f0c03 */
[----:B------:R-:W-:-:S13]  /*17aa0*/  PLOP3.LUT P0, PT, PT, PT, PT, 0x80, 0x0 ;  /* 0x000000000000781c */ /* 0x000fda0003f0f070 */
.L_x_1387:
        /* <DEDUP_REMOVED lines=10> */
.L_x_1388:
[----:B------:R-:W2:Y:S01]  /*17b50*/  LDL R0, [R1+0x4] ;  /* 0x0000040001007983 */ /* 0x000ea20000100800 */
[----:B------:R1:W-:Y:S01]  /*17b60*/  SYNCS.ARRIVE.TRANS64.A1T0 RZ, [R7+URZ+0x30850], RZ ;  /* 0x030850ff07ff79a7 */ /* 0x0003e2000810003f */
[----:B------:R-:W-:Y:S02]  /*17b70*/  IMAD.MOV.U32 R6, RZ, RZ, R22 ;  /* 0x000000ffff067224 */ /* 0x000fe400078e0016 */
[----:B------:R-:W-:Y:S02]  /*17b80*/  IMAD.MOV.U32 R8, RZ, RZ, R28 ;  /* 0x000000ffff087224 */ /* 0x000fe400078e001c */
[----:B------:R-:W-:Y:S02]  /*17b90*/  IMAD.MOV.U32 R29, RZ, RZ, R23 ;  /* 0x000000ffff1d7224 */ /* 0x000fe400078e0017 */
[C---:B-1----:R-:W-:Y:S01]  /*17ba0*/  VIADD R7, R23.reuse, 0xffffffff ;  /* 0xffffffff17077836 */ /* 0x042fe20000000000 */
[----:B--2---:R-:W-:-:S13]  /*17bb0*/  ISETP.GT.AND P0, PT, R23, R0, PT ;  /* 0x000000001700720c */ /* 0x004fda0003f04270 */
[----:B------:R-:W-:Y:S05]  /*17bc0*/  @P0 BRA `(.L_x_1389) ;  /* 0xfffffff0003c0947 */ /* 0x000fea000383ffff */
.L_x_1376:
[----:B------:R-:W-:Y:S05]  /*17bd0*/  BSYNC B0 ;  /* 0x0000000000007941 */ /* 0x000fea0003800000 */
.L_x_1375:
[----:B0-----:R-:W0:Y:S01]  /*17be0*/  S2R R0, SR_TID.X ;  /* 0x0000000000007919 */ /* 0x001e220000002100 */
[----:B------:R-:W-:Y:S01]  /*17bf0*/  BSSY B0, `(.L_x_1390) ;  /* 0x0000010000007945 */ /* 0x000fe20003800000 */
[----:B0-----:R-:W-:-:S04]  /*17c00*/  LOP3.LUT R0, R0, 0x7f, RZ, 0xc0, !PT ;  /* 0x0000007f00007812 */ /* 0x001fc800078ec0ff */
[----:B------:R-:W-:-:S13]  /*17c10*/  ISETP.NE.AND P0, PT, R0, RZ, PT ;  /* 0x000000ff0000720c */ /* 0x000fda0003f05270 */
[----:B------:R-:W-:Y:S05]  /*17c20*/  @P0 BRA `(.L_x_1391) ;  /* 0x0000000000300947 */ /* 0x000fea0003800000 */
[----:B------:R-:W0:Y:S01]  /*17c30*/  S2R R5, SR_LANEID ;  /* 0x0000000000057919 */ /* 0x000e220000000000 */
[----:B------:R-:W-:Y:S01]  /*17c40*/  VOTEU.ANY UR4, UPT, PT ;  /* 0x0000000000047886 */ /* 0x000fe200038e0100 */
[----:B------:R-:W2:Y:S01]  /*17c50*/  LDC.64 R2, c[0x0][0xc60] ;  /* 0x00031800ff027b82 */ /* 0x000ea20000000a00 */
[----:B------:R-:W0:Y:S02]  /*17c60*/  FLO.U32 R0, UR4 ;  /* 0x0000000400007d00 */ /* 0x000e2400080e0000 */
[----:B0-----:R-:W-:-:S06]  /*17c70*/  ISETP.EQ.U32.AND P0, PT, R0, R5, PT ;  /* 0x000000050000720c */ /* 0x001fcc0003f02070 */
[----:B------:R-:W2:Y:S07]  /*17c80*/  POPC R5, UR4 ;  /* 0x0000000400057d09 */ /* 0x000eae0008000000 */
[----:B--2---:R-:W2:Y:S01]  /*17c90*/  @P0 ATOMG.E.ADD.STRONG.GPU PT, R3, desc[UR36][R2.64], R5 ;  /* 0x00000005020309a8 */ /* 0x004ea200081ee1e4 */
[----:B------:R-:W0:Y:S02]  /*17ca0*/  S2R R4, SR_LTMASK ;  /* 0x0000000000047919 */ /* 0x000e240000003900 */
[----:B0-----:R-:W-:-:S04]  /*17cb0*/  LOP3.LUT R4, R4, UR4, RZ, 0xc0, !PT ;  /* 0x0000000404047c12 */ /* 0x001fc8000f8ec0ff */
[----:B------:R-:W0:Y:S01]  /*17cc0*/  POPC R7, R4 ;  /* 0x0000000400077309 */ /* 0x000e220000000000 */
[----:B--2---:R-:W0:Y:S02]  /*17cd0*/  SHFL.IDX PT, R0, R3, R0, 0x1f ;  /* 0x00001f0003007589 */ /* 0x004e2400000e0000 */
[----:B0-----:R-:W-:-:S07]  /*17ce0*/  IADD3 R24, R0, UR39, R7 ;  /* 0x0000002700187c10 */ /* 0x001fce000fffe007 */
.L_x_1391:
[----:B------:R-:W-:Y:S05]  /*17cf0*/  BSYNC B0 ;  /* 0x0000000000007941 */ /* 0x000fea0003800000 */
.L_x_1390:
[----:B------:R-:W-:-:S13]  /*17d00*/  LOP3.LUT P0, RZ, R16, 0x20, RZ, 0xc0, !PT ;  /* 0x0000002010ff7812 */ /* 0x000fda000780c0ff */
[----:B------:R-:W-:Y:S05]  /*17d10*/  @!P0 BRA `(.L_x_1392) ;  /* 0x0000000000048947 */ /* 0x000fea0003800000 */
[----:B------:R-:W-:Y:S01]  /*17d20*/  BPT.TRAP 0x1 ;  /* 0x000000040000795c */ /* 0x000fe20000300000 */
.L_x_1392:
[----:B------:R-:W2:Y:S01]  /*17d30*/  LDL.LU R2, [R1] ;  /* 0x0000000001027983 */ /* 0x000ea20000300800 */
[----:B------:R-:W-:Y:S01]  /*17d40*/  IMAD R0, R22, 0x8, R17 ;  /* 0x0000000816007824 */ /* 0x000fe200078e0211 */
[----:B------:R-:W-:Y:S01]  /*17d50*/  SHF.L.U32 R3, R28, 0x1f, RZ ;  /* 0x0000001f1c037819 */ /* 0x000fe200000006ff */
[----:B------:R-:W-:Y:S03]  /*17d60*/  BSSY B0, `(.L_x_1393) ;  /* 0x0000004000007945 */ /* 0x000fe60003800000 */
[----:B------:R-:W0:Y:S01]  /*17d70*/  SYNCS.PHASECHK.TRANS64.TRYWAIT P0, [R0+URZ+0x30860], R3 ;  /* 0x03086003000075a7 */ /* 0x000e22000800017f */
[----:B--2---:R-:W-:Y:S01]  /*17d80*/  IMAD R5, R23, -0x40, R2 ;  /* 0xffffffc017057824 */ /* 0x004fe200078e0202 */
[----:B0-----:R-:W-:Y:S06]  /*17d90*/  @!P0 BRA `(.L_x_1394) ;  /* 0x0000003800ac8947 */ /* 0x001fec0003800000 */
.L_x_1480:
[----:B------:R-:W-:Y:S05]  /*17da0*/  BSYNC B0 ;  /* 0x0000000000007941 */ /* 0x000fea0003800000 */
.L_x_1393:
[----:B------:R-:W2:Y:S01]  /*17db0*/  S2R R2, SR_TID.X ;  /* 0x0000000000027919 */ /* 0x000ea20000002100 */
[----:B------:R-:W-:Y:S01]  /*17dc0*/  UMOV UR4, 0xffffffff ;  /* 0xffffffff00047882 */ /* 0x000fe20000000000 */
[----:B------:R-:W-:Y:S01]  /*17dd0*/  IMAD R4, R22, 0x4000, R31 ;  /* 0x0000400016047824 */ /* 0x000fe200078e021f */
[----:B--2---:R-:W-:-:S04]  /*17de0*/  LOP3.LUT R2, R2, 0x7f, RZ, 0xc0, !PT ;  /* 0x0000007f02027812 */ /* 0x004fc800078ec0ff */
        /* <DEDUP_REMOVED lines=12> */
[----:B------:R-:W-:Y:S02]  /*17eb0*/  ISETP.GE.AND P1, PT, R36, UR4, PT ;  /* 0x0000000424007c0c */ /* 0x000fe4000bf26270 */
[----:B-1----:R-:W-:-:S02]  /*17ec0*/  IADD3 R2, P0, R14, R6, RZ ;  /* 0x000000060e027210 */ /* 0x002fc40007f1e0ff */
[----:B------:R-:W1:Y:S03]  /*17ed0*/  SHFL.IDX PT, R14, R18, 0x1, 0x181f ;  /* 0x00381f00120e7f89 */ /* 0x000e6600000e0000 */
        /* <DEDUP_REMOVED lines=8> */
[----:B------:R1:W-:Y:S02]  /*17f60*/  LDGSTS.E.BYPASS.LTC128B.128 [R4+0x6400], desc[UR36][R2.64+0x180], !P4 ;  /* 0x0640018002047fae */ /* 0x0003e4000e101d64 */
[----:B-1----:R-:W-:Y:S02]  /*17f70*/  IADD3 R2, P4, R14, R6, RZ ;  /* 0x000000060e027210 */ /* 0x002fe40007f9e0ff */
[----:B------:R-:W0:Y:S03]  /*17f80*/  SHFL.IDX PT, R14, R18, 0x2, 0x181f ;  /* 0x00581f00120e7f89 */ /* 0x000e2600000e0000 */
        /* <DEDUP_REMOVED lines=12> */
[----:B------:R0:W3:Y:S03]  /*18050*/  SHFL.IDX PT, R14, R18, 0x3, 0x181f ;  /* 0x00781f00120e7f89 */ /* 0x0000e600000e0000 */
        /* <DEDUP_REMOVED lines=8> */
[----:B--23--:R0:W-:Y:S02]  /*180e0*/  LDGSTS.E.BYPASS.LTC128B.128 [R4+0x7400], desc[UR36][R2.64+0x180], !P4 ;  /* 0x0740018002047fae */ /* 0x00c1e4000e101d64 */
.L_x_1490:
[C---:B------:R-:W-:Y:S02]  /*180f0*/  ISETP.LT.OR P3, PT, R5.reuse, 0x31, P3 ;  /* 0x000000310500780c */ /* 0x040fe40001f61670 */
[C---:B------:R-:W-:Y:S02]  /*18100*/  ISETP.LT.OR P2, PT, R5.reuse, 0x31, P2 ;  /* 0x000000310500780c */ /* 0x040fe40001741670 */
[C---:B------:R-:W-:Y:S02]  /*18110*/  ISETP.LT.OR P1, PT, R5.reuse, 0x31, P1 ;  /* 0x000000310500780c */ /* 0x040fe40000f21670 */
[----:B01----:R-:W-:Y:S02]  /*18120*/  IADD3 R2, P4, R14, R6, RZ ;  /* 0x000000060e027210 */ /* 0x003fe40007f9e0ff */
        /* <DEDUP_REMOVED lines=11> */
.L_x_1396:
        /* <DEDUP_REMOVED lines=10> */
.L_x_1397:
[----:B------:R1:W-:Y:S01]  /*18280*/  SYNCS.ARRIVE.TRANS64.A1T0 RZ, [R0+URZ+0x30850], RZ ;  /* 0x030850ff00ff79a7 */ /* 0x0003e2000810003f */
[----:B------:R-:W-:-:S05]  /*18290*/  VIADD R22, R22, 0x1 ;  /* 0x0000000116167836 */ /* 0x000fca0000000000 */
[----:B------:R-:W-:-:S04]  /*182a0*/  ISETP.NE.AND P0, PT, R22, 0x2, PT ;  /* 0x000000021600780c */ /* 0x000fc80003f05270 */
[----:B0-----:R-:W-:Y:S02]  /*182b0*/  SEL R3, RZ, 0x1, P0 ;  /* 0x00000001ff037807 */ /* 0x001fe40000000000 */
[----:B------:R-:W-:Y:S02]  /*182c0*/  SEL R22, R22, RZ, P0 ;  /* 0x000000ff16167207 */ /* 0x000fe40000000000 */
[----:B-1----:R-:W-:-:S07]  /*182d0*/  LOP3.LUT R28, R28, R3, RZ, 0x3c, !PT ;  /* 0x000000031c1c7212 */ /* 0x002fce00078e3cff */
.L_x_1354:
[----:B------:R-:W-:Y:S05]  /*182e0*/  BSYNC B7 ;  /* 0x0000000000077941 */ /* 0x000fea0003800000 */
.L_x_1352:
        /* <DEDUP_REMOVED lines=11> */
.L_x_1398:
[----:B------:R-:W0:Y:S01]  /*183a0*/  S2R R8, SR_TID.X ;  /* 0x0000000000087919 */ /* 0x000e220000002100 */
[----:B------:R-:W-:Y:S01]  /*183b0*/  UMOV UR4, 0xffffffff ;  /* 0xffffffff00047882 */ /* 0x000fe20000000000 */
[----:B0-----:R-:W-:-:S04]  /*183c0*/  LOP3.LUT R8, R8, 0x1f, RZ, 0xc0, !PT ;  /* 0x0000001f08087812 */ /* 0x001fc800078ec0ff */
[----:B------:R-:W-:Y:S01]  /*183d0*/  ISETP.NE.AND P0, PT, R8, 0x1f, PT ;  /* 0x0000001f0800780c */ /* 0x000fe20003f05270 */
[----:B------:R-:W-:-:S12]  /*183e0*/  BRA.DIV UR4, `(.L_x_1400) ;  /* 0x0000003a04c87947 */ /* 0x000fd8000b800000 */
[----:B------:R-:W-:Y:S01]  /*183f0*/  IMAD.IADD R7, R27, 0x1, R8 ;  /* 0x000000011b077824 */ /* 0x000fe200078e0208 */
[----:B------:R-:W-:-:S04]  /*18400*/  ULDC UR4, c[0x0][0xc3c] ;  /* 0x00030f0000047ab9 */ /* 0x000fc80000000800 */
        /* <DEDUP_REMOVED lines=36> */
.L_x_1500:
[----:B------:R-:W-:Y:S02]  /*18650*/  ULDC UR4, c[0x0][0xc38] ;  /* 0x00030e0000047ab9 */ /* 0x000fe40000000800 */
[----:B------:R-:W-:-:S04]  /*18660*/  IMAD.U32 R5, RZ, RZ, UR4 ;  /* 0x00000004ff057e24 */ /* 0x000fc8000f8e00ff */
[----:B-1----:R-:W-:-:S04]  /*18670*/  IMAD R14, R14, R5, RZ ;  /* 0x000000050e0e7224 */ /* 0x002fc800078e02ff */
[----:B------:R-:W-:-:S05]  /*18680*/  IMAD.IADD R7, R7, 0x1, R14 ;  /* 0x0000000107077824 */ /* 0x000fca00078e020e */
[----:B------:R-:W-:-:S13]  /*18690*/  ISETP.GT.AND P6, PT, R7, R0, PT ;  /* 0x000000000700720c */ /* 0x000fda0003fc4270 */
[----:B------:R-:W-:Y:S05]  /*186a0*/  @P6 BRA `(.L_x_1401) ;  /* 0x0000000000a46947 */ /* 0x000fea0003800000 */
.L_x_1404:
        /* <DEDUP_REMOVED lines=35> */
.L_x_1508:
[----:B------:R-:W-:Y:S02]  /*188e0*/  ULDC UR4, c[0x0][0xc38] ;  /* 0x00030e0000047ab9 */ /* 0x000fe40000000800 */
[----:B------:R-:W-:-:S04]  /*188f0*/  IMAD.U32 R5, RZ, RZ, UR4 ;  /* 0x00000004ff057e24 */ /* 0x000fc8000f8e00ff */
[----:B-1----:R-:W-:-:S04]  /*18900*/  IMAD R14, R14, R5, RZ ;  /* 0x000000050e0e7224 */ /* 0x002fc800078e02ff */
[----:B------:R-:W-:-:S05]  /*18910*/  IMAD.IADD R7, R14, 0x1, R7 ;  /* 0x000000010e077824 */ /* 0x000fca00078e0207 */
[----:B------:R-:W-:-:S13]  /*18920*/  ISETP.GT.AND P6, PT, R7, R0, PT ;  /* 0x000000000700720c */ /* 0x000fda0003fc4270 */
[----:B------:R-:W-:Y:S05]  /*18930*/  @!P6 BRA `(.L_x_1404) ;  /* 0xfffffffc005ce947 */ /* 0x000fea000383ffff */
.L_x_1401:
[----:B------:R-:W-:Y:S01]  /*18940*/  IMAD.IADD R7, R7, 0x1, -R14 ;  /* 0x0000000107077824 */ /* 0x000fe200078e0a0e */
[----:B------:R-:W-:-:S03]  /*18950*/  UMOV UR4, 0xffffffff ;  /* 0xffffffff00047882 */ /* 0x000fc60000000000 */
[----:B------:R-:W-:-:S05]  /*18960*/  IMAD R3, R2, R5, R7 ;  /* 0x0000000502037224 */ /* 0x000fca00078e0207 */
[----:B------:R-:W-:Y:S01]  /*18970*/  ISETP.GT.AND P6, PT, R3, R0, PT ;  /* 0x000000000300720c */ /* 0x000fe20003fc4270 */
[----:B------:R-:W-:-:S12]  /*18980*/  BRA.DIV UR4, `(.L_x_1405) ;  /* 0x0000003e04547947 */ /* 0x000fd8000b800000 */
[----:B------:R-:W-:-:S04]  /*18990*/  VOTE.ANY R3, PT, !P6 ;  /* 0x0000000000037806 */ /* 0x000fc800070e0100 */
[----:B------:R-:W1:Y:S02]  /*189a0*/  POPC R12, R3 ;  /* 0x00000003000c7309 */ /* 0x000e640000000000 */
[----:B-1----:R1:W2:Y:S01]  /*189b0*/  SHFL.IDX PT, R25, R25, R12, 0x1f ;  /* 0x00001f0c19197589 */ /* 0x0022a200000e0000 */
[----:B------:R-:W-:-:S03]  /*189c0*/  IMAD.IADD R27, R12, 0x1, R27 ;  /* 0x000000010c1b7824 */ /* 0x000fc600078e021b */
[----:B------:R1:W3:Y:S04]  /*189d0*/  SHFL.IDX PT, R4, R4, R12, 0x1f ;  /* 0x00001f0c04047589 */ /* 0x0002e800000e0000 */
.L_x_1513:
[----:B------:R-:W-:-:S13]  /*189e0*/  ISETP.NE.AND P0, PT, R3, RZ, PT ;  /* 0x000000ff0300720c */ /* 0x000fda0003f05270 */
[----:B------:R-:W-:Y:S05]  /*189f0*/  @!P0 BRA `(.L_x_1406) ;  /* 0x0000000000108947 */ /* 0x000fea0003800000 */
[----:B------:R-:W-:Y:S01]  /*18a00*/  UMOV UR4, 0xffffffff ;  /* 0xffffffff00047882 */ /* 0x000fe20000000000 */
[----:B-1----:R-:W-:Y:S02]  /*18a10*/  VIADD R12, R12, 0xffffffff ;  /* 0xffffffff0c0c7836 */ /* 0x002fe40000000000 */
[----:B------:R-:W-:Y:S05]  /*18a20*/  BRA.DIV UR4, `(.L_x_1407) ;  /* 0x0000003e04887947 */ /* 0x000fea000b800000 */
[----:B------:R4:W1:Y:S02]  /*18a30*/  SHFL.IDX PT, R6, R2, R12, 0x1f ;  /* 0x00001f0c02067589 */ /* 0x00086400000e0000 */
.L_x_1406:
[----:B---3--:R-:W-:Y:S01]  /*18a40*/  ISETP.NE.AND P0, PT, R4, 0x1, PT ;  /* 0x000000010400780c */ /* 0x008fe20003f05270 */
[----:B-1----:R-:W-:-:S04]  /*18a50*/  IMAD R24, R6, R5, R7 ;  /* 0x0000000506187224 */ /* 0x002fc800078e0207 */
[----:B------:R-:W-:-:S08]  /*18a60*/  IMAD.IADD R0, R0, 0x1, -R24 ;  /* 0x0000000100007824 */ /* 0x000fd000078e0a18 */
[----:B------:R-:W-:Y:S05]  /*18a70*/  @!P0 BRA `(.L_x_1408) ;  /* 0x0000000000dc8947 */ /* 0x000fea0003800000 */
[-C--:B--2---:R-:W-:Y:S02]  /*18a80*/  IABS R6, R25.reuse ;  /* 0x0000001900067213 */ /* 0x084fe40000000000 */
[----:B------:R-:W-:Y:S02]  /*18a90*/  IABS R5, R4 ;  /* 0x0000000400057213 */ /* 0x000fe40000000000 */
[----:B------:R-:W1:Y:S08]  /*18aa0*/  I2F.RP R7, R6 ;  /* 0x0000000600077306 */ /* 0x000e700000209400 */
[----:B------:R-:W2:Y:S08]  /*18ab0*/  I2F.RP R8, R5 ;  /* 0x0000000500087306 */ /* 0x000eb00000209400 */
[----:B-1----:R-:W0:Y:S08]  /*18ac0*/  MUFU.RCP R7, R7 ;  /* 0x0000000700077308 */ /* 0x002e300000001000 */
[----:B--2---:R-:W-:Y:S01]  /*18ad0*/  MUFU.RCP R8, R8 ;  /* 0x0000000800087308 */ /* 0x004fe20000001000 */
[----:B0---4-:R-:W-:Y:S01]  /*18ae0*/  VIADD R2, R7, 0xffffffe ;  /* 0x0ffffffe07027836 */ /* 0x011fe20000000000 */
[----:B------:R-:W-:-:S06]  /*18af0*/  IABS R7, R25 ;  /* 0x0000001900077213 */ /* 0x000fcc0000000000 */
[----:B------:R0:W1:Y:S02]  /*18b00*/  F2I.FTZ.U32.TRUNC.NTZ R3, R2 ;  /* 0x0000000200037305 */ /* 0x000064000021f000 */
[----:B0-----:R-:W-:Y:S02]  /*18b10*/  IMAD.MOV.U32 R2, RZ, RZ, RZ ;  /* 0x000000ffff027224 */ /* 0x001fe400078e00ff */
[----:B-1----:R-:W-:-:S04]  /*18b20*/  IMAD.MOV R9, RZ, RZ, -R3 ;  /* 0x000000ffff097224 */ /* 0x002fc800078e0a03 */
[----:B------:R-:W-:-:S04]  /*18b30*/  IMAD R9, R9, R6, RZ ;  /* 0x0000000609097224 */ /* 0x000fc800078e02ff */
[----:B------:R-:W-:Y:S01]  /*18b40*/  IMAD.HI.U32 R3, R3, R9, R2 ;  /* 0x0000000903037227 */ /* 0x000fe200078e0002 */
[----:B------:R-:W-:-:S03]  /*18b50*/  IABS R2, R0 ;  /* 0x0000000000027213 */ /* 0x000fc60000000000 */
[----:B------:R-:W-:Y:S02]  /*18b60*/  IMAD.MOV R9, RZ, RZ, -R7 ;  /* 0x000000ffff097224 */ /* 0x000fe400078e0a07 */
[----:B------:R-:W-:-:S04]  /*18b70*/  IMAD.HI.U32 R7, R3, R2, RZ ;  /* 0x0000000203077227 */ /* 0x000fc800078e00ff */
[----:B------:R-:W-:Y:S02]  /*18b80*/  VIADD R3, R8, 0xffffffe ;  /* 0x0ffffffe08037836 */ /* 0x000fe40000000000 */
[----:B------:R-:W-:-:S04]  /*18b90*/  IMAD R9, R7, R9, R2 ;  /* 0x0000000907097224 */ /* 0x000fc800078e0202 */
[----:B------:R-:W0:Y:S01]  /*18ba0*/  F2I.FTZ.U32.TRUNC.NTZ R3, R3 ;  /* 0x0000000300037305 */ /* 0x000e22000021f000 */
[----:B------:R-:W-:-:S13]  /*18bb0*/  ISETP.GT.U32.AND P1, PT, R6, R9, PT ;  /* 0x000000090600720c */ /* 0x000fda0003f24070 */
[----:B------:R-:W-:Y:S02]  /*18bc0*/  @!P1 IMAD.IADD R9, R9, 0x1, -R6 ;  /* 0x0000000109099824 */ /* 0x000fe400078e0a06 */
[----:B0-----:R-:W-:Y:S02]  /*18bd0*/  IMAD.MOV R2, RZ, RZ, -R3 ;  /* 0x000000ffff027224 */ /* 0x001fe400078e0a03 */
[----:B------:R-:W-:Y:S01]  /*18be0*/  @!P1 VIADD R7, R7, 0x1 ;  /* 0x0000000107079836 */ /* 0x000fe20000000000 */
[----:B------:R-:W-:Y:S01]  /*18bf0*/  ISETP.GE.U32.AND P0, PT, R9, R6, PT ;  /* 0x000000060900720c */ /* 0x000fe20003f06070 */
[----:B------:R-:W-:Y:S01]  /*18c00*/  IMAD R9, R2, R5, RZ ;  /* 0x0000000502097224 */ /* 0x000fe200078e02ff */
[----:B------:R-:W-:Y:S01]  /*18c10*/  ISETP.NE.AND P1, PT, R25, RZ, PT ;  /* 0x000000ff1900720c */ /* 0x000fe20003f25270 */
[----:B------:R-:W-:-:S04]  /*18c20*/  IMAD.MOV.U32 R2, RZ, RZ, RZ ;  /* 0x000000ffff027224 */ /* 0x000fc800078e00ff */
[----:B------:R-:W-:Y:S01]  /*18c30*/  IMAD.HI.U32 R6, R3, R9, R2 ;  /* 0x0000000903067227 */ /* 0x000fe200078e0002 */
[----:B------:R-:W-:-:S04]  /*18c40*/  LOP3.LUT R2, R0, R25, RZ, 0x3c, !PT ;  /* 0x0000001900027212 */ /* 0x000fc800078e3cff */
[----:B------:R-:W-:Y:S01]  /*18c50*/  ISETP.GE.AND P2, PT, R2, RZ, PT ;  /* 0x000000ff0200720c */ /* 0x000fe20003f46270 */
[----:B------:R-:W-:Y:S01]  /*18c60*/  @P0 VIADD R7, R7, 0x1 ;  /* 0x0000000107070836 */ /* 0x000fe20000000000 */
[----:B------:R-:W-:-:S05]  /*18c70*/  IABS R2, R4 ;  /* 0x0000000400027213 */ /* 0x000fca0000000000 */
[----:B------:R-:W-:-:S06]  /*18c80*/  IMAD.MOV R2, RZ, RZ, -R2 ;  /* 0x000000ffff027224 */ /* 0x000fcc00078e0a02 */
[----:B------:R-:W-:Y:S01]  /*18c90*/  @!P2 IMAD.MOV R7, RZ, RZ, -R7 ;  /* 0x000000ffff07a224 */ /* 0x000fe200078e0a07 */
[----:B------:R-:W-:-:S04]  /*18ca0*/  @!P1 LOP3.LUT R7, RZ, R25, RZ, 0x33, !PT ;  /* 0x00000019ff079212 */ /* 0x000fc800078e33ff */
[----:B------:R-:W-:-:S05]  /*18cb0*/  IABS R3, R7 ;  /* 0x0000000700037213 */ /* 0x000fca0000000000 */
        /* <DEDUP_REMOVED lines=9> */
[----:B------:R-:W-:-:S04]  /*18d50*/  IMAD.MOV R2, RZ, RZ, -R7 ;  /* 0x000000ffff027224 */ /* 0x000fc800078e0a07 */
[----:B------:R-:W-:Y:S02]  /*18d60*/  IMAD R2, R25, R2, R0 ;  /* 0x0000000219027224 */ /* 0x000fe400078e0200 */
        /* <DEDUP_REMOVED lines=8> */
.L_x_1408:
[----:B0---4-:R-:W0:Y:S02]  /*18df0*/  LDC.64 R2, c[0x0][0xc90] ;  /* 0x00032400ff027b82 */ /* 0x011e240000000a00 */
[----:B0-----:R-:W-:-:S05]  /*18e00*/  IMAD.WIDE R2, R27, 0x4, R2 ;  /* 0x000000041b027825 */ /* 0x001fca00078e0202 */
[----:B------:R0:W2:Y:S02]  /*18e10*/  LDG.E R6, desc[UR36][R2.64] ;  /* 0x0000002402067981 */ /* 0x0000a4000c1e1900 */
[----:B0-----:R-:W-:Y:S02]  /*18e20*/  IMAD.MOV.U32 R2, RZ, RZ, RZ ;  /* 0x000000ffff027224 */ /* 0x001fe400078e00ff */
[----:B--2---:R-:W-:-:S05]  /*18e30*/  IMAD R7, R25, R6, RZ ;  /* 0x0000000619077224 */ /* 0x004fca00078e02ff */
[----:B------:R-:W-:-:S04]  /*18e40*/  IABS R4, R7 ;  /* 0x0000000700047213 */ /* 0x000fc80000000000 */
[----:B------:R-:W0:Y:S08]  /*18e50*/  I2F.RP R8, R4 ;  /* 0x0000000400087306 */ /* 0x000e300000209400 */
        /* <DEDUP_REMOVED lines=26> */
[----:B------:R-:W-:-:S04]  /*19000*/  VIADDMNMX R5, R3, R5, R6, PT ;  /* 0x0000000503057246 */ /* 0x000fc80003800106 */
[----:B------:R-:W-:-:S04]  /*19010*/  IABS R6, R5 ;  /* 0x0000000500067213 */ /* 0x000fc80000000000 */
[----:B------:R-:W0:Y:S08]  /*19020*/  I2F.RP R8, R6 ;  /* 0x0000000600087306 */ /* 0x000e300000209400 */
[----:B0-----:R-:W0:Y:S02]  /*19030*/  MUFU.RCP R8, R8 ;  /* 0x0000000800087308 */ /* 0x001e240000001000 */
[----:B0-----:R-:W-:Y:S01]  /*19040*/  VIADD R3, R8, 0xffffffe ;  /* 0x0ffffffe08037836 */ /* 0x001fe20000000000 */
[----:B------:R-:W-:-:S05]  /*19050*/  IABS R8, R5 ;  /* 0x0000000500087213 */ /* 0x000fca0000000000 */
[----:B------:R-:W0:Y:S02]  /*19060*/  F2I.FTZ.U32.TRUNC.NTZ R3, R3 ;  /* 0x0000000300037305 */ /* 0x000e24000021f000 */
[----:B0-----:R-:W-:-:S04]  /*19070*/  IMAD.MOV R7, RZ, RZ, -R3 ;  /* 0x000000ffff077224 */ /* 0x001fc800078e0a03 */
[----:B------:R-:W-:-:S04]  /*19080*/  IMAD R7, R7, R6, RZ ;  /* 0x0000000607077224 */ /* 0x000fc800078e02ff */
[----:B------:R-:W-:Y:S01]  /*19090*/  IMAD.HI.U32 R2, R3, R7, R2 ;  /* 0x0000000703027227 */ /* 0x000fe200078e0002 */
[----:B------:R-:W-:-:S03]  /*190a0*/  IABS R7, R0 ;  /* 0x0000000000077213 */ /* 0x000fc60000000000 */
        /* <DEDUP_REMOVED lines=13> */
[----:B------:R-:W-:Y:S01]  /*19180*/  @!P1 LOP3.LUT R2, RZ, R5, RZ, 0x33, !PT ;  /* 0x00000005ff029212 */ /* 0x000fe200078e33ff */
[----:B------:R-:W-:-:S04]  /*19190*/  IMAD.MOV R5, RZ, RZ, -R5 ;  /* 0x000000ffff057224 */ /* 0x000fc800078e0a05 */
[----:B------:R-:W-:-:S07]  /*191a0*/  IMAD R26, R2, R5, R3 ;  /* 0x00000005021a7224 */ /* 0x000fce00078e0203 */
.L_x_1409:
[----:B------:R-:W-:-:S05]  /*191b0*/  LOP3.LUT R2, RZ, R2, RZ, 0x33, !PT ;  /* 0x00000002ff027212 */ /* 0x000fca00078e33ff */
[----:B------:R-:W-:Y:S01]  /*191c0*/  IMAD.IADD R25, R25, 0x1, R2 ;  /* 0x0000000119197824 */ /* 0x000fe200078e0202 */
[----:B------:R-:W-:Y:S06]  /*191d0*/  BRA `(.L_x_1410) ;  /* 0x00000000001c7947 */ /* 0x000fec0003800000 */
.L_x_1402:
[----:B------:R-:W-:Y:S01]  /*191e0*/  UMOV UR4, URZ ;  /* 0x0000003f00047c82 */ /* 0x000fe20008000000 */
[----:B------:R-:W-:Y:S01]  /*191f0*/  UMOV UR5, URZ ;  /* 0x0000003f00057c82 */ /* 0x000fe20008000000 */
[----:B------:R-:W-:Y:S01]  /*19200*/  ULDC UR6, c[0x0][0xc3c] ;  /* 0x00030f0000067ab9 */ /* 0x000fe20000000800 */
[----:B------:R-:W-:Y:S02]  /*19210*/  IMAD.MOV.U32 R24, RZ, RZ, R0 ;  /* 0x000000ffff187224 */ /* 0x000fe400078e0000 */
[----:B------:R-:W-:Y:S02]  /*19220*/  IMAD.U32 R25, RZ, RZ, UR4 ;  /* 0x00000004ff197e24 */ /* 0x000fe4000f8e00ff */
[----:B------:R-:W-:Y:S02]  /*19230*/  IMAD.U32 R26, RZ, RZ, UR5 ;  /* 0x00000005ff1a7e24 */ /* 0x000fe4000f8e00ff */
[----:B------:R-:W-:-:S07]  /*19240*/  IMAD.U32 R27, RZ, RZ, UR6 ;  /* 0x00000006ff1b7e24 */ /* 0x000fce000f8e00ff */
.L_x_1410:
        /* <DEDUP_REMOVED lines=10> */
.L_x_1399:
[----:B------:R-:W-:Y:S02]  /*192f0*/  ULDC UR4, c[0x0][0xc3c] ;  /* 0x00030f0000047ab9 */ /* 0x000fe40000000800 */
[----:B-1----:R-:W-:-:S13]  /*19300*/  ISETP.GE.AND P0, PT, R27, UR4, PT ;  /* 0x000000041b007c0c */ /* 0x002fda000bf06270 */
[----:B------:R-:W-:Y:S05]  /*19310*/  @!P0 BRA `(.L_x_1411) ;  /* 0xffffffb000248947 */ /* 0x000fea000383ffff */
[----:B------:R-:W-:Y:S05]  /*19320*/  BSYNC B8 ;  /* 0x0000000000087941 */ /* 0x000fea0003800000 */
.L_x_1338:
[----:B------:R-:W3:Y:S01]  /*19330*/  LDL.LU R0, [R1+0x20] ;  /* 0x0000200001007983 */ /* 0x000ee20000300800 */
[----:B------:R-:W-:Y:S01]  /*19340*/  BSSY B0, `(.L_x_1412) ;  /* 0x000000b000007945 */ /* 0x000fe20003800000 */
[----:B------:R-:W1:Y:S01]  /*19350*/  S2R R5, SR_CgaCtaId ;  /* 0x0000000000057919 */ /* 0x000e620000008800 */
[----:B---3--:R-:W-:-:S05]  /*19360*/  VIADD R0, R0, 0x1 ;  /* 0x0000000100007836 */ /* 0x008fca0000000000 */
[----:B0-----:R-:W-:-:S04]  /*19370*/  LEA.HI R2, R0, R0, RZ, 0x1 ;  /* 0x0000000000027211 */ /* 0x001fc800078f08ff */
[----:B------:R-:W-:Y:S02]  /*19380*/  LOP3.LUT R3, R2, 0xfffffffe, RZ, 0xc0, !PT ;  /* 0xfffffffe02037812 */ /* 0x000fe400078ec0ff */
[----:B------:R-:W-:-:S03]  /*19390*/  MOV R2, 0x400 ;  /* 0x0000040000027802 */ /* 0x000fc60000000f00 */
[----:B------:R-:W-:Y:S01]  /*193a0*/  IMAD.IADD R0, R0, 0x1, -R3 ;  /* 0x0000000100007824 */ /* 0x000fe200078e0a03 */
[----:B-1----:R-:W-:-:S04]  /*193b0*/  LEA R7, R5, R2, 0x18 ;  /* 0x0000000205077211 */ /* 0x002fc800078ec0ff */
[----:B------:R-:W-:-:S04]  /*193c0*/  SHF.L.U32 R0, R0, 0x1f, RZ ;  /* 0x0000001f00007819 */ /* 0x000fc800000006ff */
[----:B------:R-:W0:Y:S02]  /*193d0*/  SYNCS.PHASECHK.TRANS64.TRYWAIT P0, [R7+URZ+0x30820], R0 ;  /* 0x03082000070075a7 */ /* 0x000e24000800017f */
[----:B0-----:R-:W-:Y:S05]  /*193e0*/  @!P0 BRA `(.L_x_1413) ;  /* 0x0000003400408947 */ /* 0x001fea0003800000 */
.L_x_1516:
[----:B------:R-:W-:Y:S05]  /*193f0*/  BSYNC B0 ;  /* 0x0000000000007941 */ /* 0x000fea0003800000 */
.L_x_1412:
[----:B------:R-:W-:-:S03]  /*19400*/  UMOV UR4, 0xffffffff ;  /* 0xffffffff00047882 */ /* 0x000fc60000000000 */
[----:B------:R-:W-:Y:S05]  /*19410*/  BRA.DIV UR4, `(.L_x_1414) ;  /* 0x0000003604487947 */ /* 0x000fea000b800000 */
[----:B0-----:R-:W0:Y:S02]  /*19420*/  S2R R0, SR_TID.X ;  /* 0x0000000000007919 */ /* 0x001e240000002100 */
[----:B0-----:R-:W-:-:S04]  /*19430*/  SHF.R.U32.HI R0, RZ, 0x5, R0 ;  /* 0x00000005ff007819 */ /* 0x001fc80000011600 */
[----:B------:R-:W-:-:S05]  /*19440*/  LOP3.LUT R0, R0, 0x3, RZ, 0xc0, !PT ;  /* 0x0000000300007812 */ /* 0x000fca00078ec0ff */
[----:B------:R0:W1:Y:S02]  /*19450*/  SHFL.IDX PT, R14, R0, RZ, 0x1f ;  /* 0x00001fff000e7589 */ /* 0x00006400000e0000 */
.L_x_1519:
[----:B-1----:R-:W-:Y:S01]  /*19460*/  ISETP.NE.AND P0, PT, R14, RZ, PT ;  /* 0x000000ff0e00720c */ /* 0x002fe20003f05270 */
[----:B------:R-:W-:-:S12]  /*19470*/  BSSY B0, `(.L_x_1415) ;  /* 0x0000026000007945 */ /* 0x000fd80003800000 */
[----:B------:R-:W-:Y:S05]  /*19480*/  @P0 BRA `(.L_x_1416) ;  /* 0x0000000000900947 */ /* 0x000fea0003800000 */
[----:B------:R-:W-:-:S03]  /*19490*/  UMOV UR4, 0xffffffff ;  /* 0xffffffff00047882 */ /* 0x000fc60000000000 */
[----:B------:R-:W-:Y:S05]  /*194a0*/  BRA.DIV UR4, `(.L_x_1417) ;  /* 0x0000003604587947 */ /* 0x000fea000b800000 */
[----:B------:R-:W-:-:S13]  /*194b0*/  ELECT P6, URZ, PT ;  /* 0x00000000003f782f */ /* 0x000fda00038c0000 */
.L_x_1522:
[----:B------:R-:W-:Y:S05]  /*194c0*/  @!P6 BRA `(.L_x_1416) ;  /* 0x000000000080e947 */ /* 0x000fea0003800000 */
[----:B0-----:R-:W3:Y:S02]  /*194d0*/  LDL R0, [R1+0x30] ;  /* 0x0000300001007983 */ /* 0x001ee40000100800 */
[----:B---3--:R-:W-:-:S13]  /*194e0*/  R2UR UR4, R0 ;  /* 0x00000000000472ca */ /* 0x008fda00000e0000 */
[----:B------:R-:W-:-:S06]  /*194f0*/  ULOP3.LUT UR4, UR4, 0x2, URZ, 0xfc, !UPT ;  /* 0x0000000204047892 */ /* 0x000fcc000f8efc3f */
[----:B------:R-:W-:-:S05]  /*19500*/  IMAD.U32 R0, RZ, RZ, UR4 ;  /* 0x00000004ff007e24 */ /* 0x000fca000f8e00ff */
[----:B------:R-:W-:-:S13]  /*19510*/  ISETP.NE.AND P0, PT, R0, 0x3, PT ;  /* 0x000000030000780c */ /* 0x000fda0003f05270 */
[----:B------:R-:W-:Y:S05]  /*19520*/  @!P0 BRA `(.L_x_1418) ;  /* 0x0000000000048947 */ /* 0x000fea0003800000 */
[----:B------:R-:W-:Y:S01]  /*19530*/  BPT.TRAP 0x1 ;  /* 0x000000040000795c */ /* 0x000fe20000300000 */
.L_x_1418:
[----:B------:R-:W-:Y:S01]  /*19540*/  IMAD R5, R22, 0x8, R7 ;  /* 0x0000000816057824 */ /* 0x000fe200078e0207 */
[----:B------:R-:W-:Y:S01]  /*19550*/  SHF.L.U32 R0, R28, 0x1f, RZ ;  /* 0x0000001f1c007819 */ /* 0x000fe200000006ff */
[----:B------:R-:W-:-:S03]  /*19560*/  VIADD R22, R22, 0x1 ;  /* 0x0000000116167836 */ /* 0x000fc60000000000 */
[----:B------:R-:W0:Y:S02]  /*19570*/  SYNCS.PHASECHK.TRANS64.TRYWAIT P1, [R5+URZ+0x30840], R0 ;  /* 0x03084000050075a7 */ /* 0x000e24000802017f */
[----:B------:R-:W-:-:S04]  /*19580*/  ISETP.NE.AND P2, PT, R22, 0x2, PT ;  /* 0x000000021600780c */ /* 0x000fc80003f45270 */
[----:B------:R-:W-:Y:S01]  /*19590*/  SEL R3, RZ, 0x1, P2 ;  /* 0x00000001ff037807 */ /* 0x000fe20001000000 */
[----:B0-----:R-:W-:Y:S08]  /*195a0*/  @!P1 BRA `(.L_x_1419) ;  /* 0x0000003400389947 */ /* 0x001ff00003800000 */
.L_x_1523:
[----:B------:R-:W-:Y:S02]  /*195b0*/  SEL R22, R22, RZ, P2 ;  /* 0x000000ff16167207 */ /* 0x000fe40001000000 */
[----:B------:R-:W-:Y:S01]  /*195c0*/  LOP3.LUT R2, R28, R3, RZ, 0x3c, !PT ;  /* 0x000000031c027212 */ /* 0x000fe200078e3cff */
[----:B------:R-:W-:Y:S06]  /*195d0*/  @!P0 BRA `(.L_x_1420) ;  /* 0x0000000000048947 */ /* 0x000fec0003800000 */
[----:B------:R-:W-:Y:S01]  /*195e0*/  BPT.TRAP 0x1 ;  /* 0x000000040000795c */ /* 0x000fe20000300000 */
.L_x_1420:
[----:B------:R-:W-:Y:S01]  /*195f0*/  IMAD R3, R22, 0x8, R7 ;  /* 0x0000000816037824 */ /* 0x000fe200078e0207 */
[----:B------:R-:W-:-:S04]  /*19600*/  SHF.L.U32 R2, R2, 0x1f, RZ ;  /* 0x0000001f02027819 */ /* 0x000fc800000006ff */
[----:B------:R-:W1:Y:S02]  /*19610*/  SYNCS.PHASECHK.TRANS64.TRYWAIT P1, [R3+URZ+0x30840], R2 ;  /* 0x03084002030075a7 */ /* 0x000e64000802017f */
[----:B-1----:R-:W-:Y:S05]  /*19620*/  @!P1 BRA `(.L_x_1421) ;  /* 0x00000034002c9947 */ /* 0x002fea0003800000 */
.L_x_1524:
[----:B------:R-:W-:Y:S05]  /*19630*/  @!P0 BRA `(.L_x_1422) ;  /* 0x0000000000048947 */ /* 0x000fea0003800000 */
[----:B------:R-:W-:Y:S01]  /*19640*/  BPT.TRAP 0x1 ;  /* 0x000000040000795c */ /* 0x000fe20000300000 */
.L_x_1422:
[----:B------:R-:W3:Y:S02]  /*19650*/  SYNCS.PHASECHK.TRANS64.TRYWAIT P1, [R5+URZ+0x30860], R0 ;  /* 0x03086000050075a7 */ /* 0x000ee4000802017f */
[----:B---3--:R-:W-:Y:S05]  /*19660*/  @!P1 BRA `(.L_x_1423) ;  /* 0x0000003400309947 */ /* 0x008fea0003800000 */
.L_x_1525:
[----:B------:R-:W-:Y:S05]  /*19670*/  @!P0 BRA `(.L_x_1424) ;  /* 0x0000000000048947 */ /* 0x000fea0003800000 */
[----:B------:R-:W-:Y:S01]  /*19680*/  BPT.TRAP 0x1 ;  /* 0x000000040000795c */ /* 0x000fe20000300000 */
.L_x_1424:
[----:B----4-:R4:W0:Y:S02]  /*19690*/  SYNCS.PHASECHK.TRANS64.TRYWAIT P0, [R3+URZ+0x30860], R2 ;  /* 0x03086002030075a7 */ /* 0x010824000800017f */
[----:B0-----:R-:W-:Y:S05]  /*196a0*/  @!P0 NANOSLEEP.SYNCS 0x989680 ;  /* 0x009896800000895d */ /* 0x001fea0003900000 */
[----:B------:R-:W0:Y:S02]  /*196b0*/  @!P0 SYNCS.PHASECHK.TRANS64 P0, [R3+URZ+0x30860], R2 ;  /* 0x03086002030085a7 */ /* 0x000e24000800007f */
[----:B0-----:R-:W-:Y:S05]  /*196c0*/  @!P0 BRA `(.L_x_1424) ;  /* 0xfffffffc00f08947 */ /* 0x001fea000383ffff */
.L_x_1416:
[----:B------:R-:W-:Y:S05]  /*196d0*/  BSYNC B0 ;  /* 0x0000000000007941 */ /* 0x000fea0003800000 */
.L_x_1415:
[----:B------:R-:W-:Y:S05]  /*196e0*/  EXIT ;  /* 0x000000000000794d */ /* 0x000fea0003800000 */
.L_x_1229:
[----:B0-----:R-:W-:-:S04]  /*196f0*/  IMAD.U32 R3, RZ, RZ, UR40 ;  /* 0x00000028ff037e24 */ /* 0x001fc8000f8e00ff */
[----:B------:R0:W1:Y:S03]  /*19700*/  SYNCS.PHASECHK.TRANS64.TRYWAIT P1, [R3+URZ+0x30800], R0 ;  /* 0x03080000030075a7 */ /* 0x000066000802017f */
[----:B-1----:R-:W-:Y:S05]  /*19710*/  @!P1 NANOSLEEP.SYNCS 0x989680 ;  /* 0x009896800000995d */ /* 0x002fea0003900000 */
[----:B------:R-:W1:Y:S02]  /*19720*/  @!P1 SYNCS.PHASECHK.TRANS64 P1, [R3+URZ+0x30800], R0 ;  /* 0x03080000030095a7 */ /* 0x000e64000802007f */
[----:B-1----:R-:W-:Y:S05]  /*19730*/  @!P1 BRA `(.L_x_1229) ;  /* 0xfffffffc00ec9947 */ /* 0x002fea000383ffff */
[----:B------:R-:W-:Y:S05]  /*19740*/  BRA `(.L_x_1425) ;  /* 0xfffffe8c007c7947 */ /* 0x000fea000383ffff */
.L_x_1233:
[----:B-1----:R1:W2:Y:S02]  /*19750*/  SYNCS.PHASECHK.TRANS64.TRYWAIT P1, [R3+URZ+0x30830], R0 ;  /* 0x03083000030075a7 */ /* 0x0022a4000802017f */
[----:B--2---:R-:W-:Y:S05]  /*19760*/  @!P1 NANOSLEEP.SYNCS 0x989680 ;  /* 0x009896800000995d */ /* 0x004fea0003900000 */
[----:B------:R-:W2:Y:S02]  /*19770*/  @!P1 SYNCS.PHASECHK.TRANS64 P1, [R3+URZ+0x30830], R0 ;  /* 0x03083000030095a7 */ /* 0x000ea4000802007f */
[----:B--2---:R-:W-:Y:S05]  /*19780*/  @!P1 BRA `(.L_x_1233) ;  /* 0xfffffffc00f09947 */ /* 0x004fea000383ffff */
[----:B------:R-:W-:Y:S05]  /*19790*/  BRA `(.L_x_1232) ;  /* 0xfffffe8c00987947 */ /* 0x000fea000383ffff */
.L_x_1250:
[----:B-1----:R-:W-:-:S04]  /*197a0*/  IMAD.U32 R3, RZ, RZ, UR6 ;  /* 0x00000006ff037e24 */ /* 0x002fc8000f8e00ff */
[----:B------:R1:W2:Y:S03]  /*197b0*/  SYNCS.PHASECHK.TRANS64.TRYWAIT P1, [R3+URZ+0x30830], R2 ;  /* 0x03083002030075a7 */ /* 0x0002a6000802017f */
[----:B--2---:R-:W-:Y:S05]  /*197c0*/  @!P1 NANOSLEEP.SYNCS 0x989680 ;  /* 0x009896800000995d */ /* 0x004fea0003900000 */
[----:B------:R-:W2:Y:S02]  /*197d0*/  @!P1 SYNCS.PHASECHK.TRANS64 P1, [R3+URZ+0x30830], R2 ;  /* 0x03083002030095a7 */ /* 0x000ea4000802007f */
[----:B--2---:R-:W-:Y:S05]  /*197e0*/  @!P1 BRA `(.L_x_1250) ;  /* 0xfffffffc00ec9947 */ /* 0x004fea000383ffff */
[----:B------:R-:W-:Y:S05]  /*197f0*/  BRA `(.L_x_1249) ;  /* 0xfffffeb800c87947 */ /* 0x000fea000383ffff */
.L_x_1254:
[----:B01----:R-:W-:-:S04]  /*19800*/  IMAD.U32 R2, RZ, RZ, UR5 ;  /* 0x00000005ff027e24 */ /* 0x003fc8000f8e00ff */
[----:B------:R0:W1:Y:S03]  /*19810*/  SYNCS.PHASECHK.TRANS64.TRYWAIT P1, [R2+URZ+0x30850], R0 ;  /* 0x03085000020075a7 */ /* 0x000066000802017f */
[----:B-1----:R-:W-:Y:S05]  /*19820*/  @!P1 NANOSLEEP.SYNCS 0x989680 ;  /* 0x009896800000995d */ /* 0x002fea0003900000 */
[----:B------:R-:W1:Y:S02]  /*19830*/  @!P1 SYNCS.PHASECHK.TRANS64 P1, [R2+URZ+0x30850], R0 ;  /* 0x03085000020095a7 */ /* 0x000e64000802007f */
[----:B-1----:R-:W-:Y:S05]  /*19840*/  @!P1 BRA `(.L_x_1254) ;  /* 0xfffffffc00ec9947 */ /* 0x002fea000383ffff */
[----:B------:R-:W-:Y:S05]  /*19850*/  BRA `(.L_x_1253) ;  /* 0xfffffec8005c7947 */ /* 0x000fea000383ffff */
.L_x_1273:
[----:B-1----:R-:W-:-:S04]  /*19860*/  IMAD.U32 R3, RZ, RZ, UR7 ;  /* 0x00000007ff037e24 */ /* 0x002fc8000f8e00ff */
[----:B------:R1:W2:Y:S03]  /*19870*/  SYNCS.PHASECHK.TRANS64.TRYWAIT P1, [R3+URZ+0x30830], R2 ;  /* 0x03083002030075a7 */ /* 0x0002a6000802017f */
[----:B--2---:R-:W-:Y:S05]  /*19880*/  @!P1 NANOSLEEP.SYNCS 0x989680 ;  /* 0x009896800000995d */ /* 0x004fea0003900000 */
[----:B------:R-:W2:Y:S02]  /*19890*/  @!P1 SYNCS.PHASECHK.TRANS64 P1, [R3+URZ+0x30830], R2 ;  /* 0x03083002030095a7 */ /* 0x000ea4000802007f */
[----:B--2---:R-:W-:Y:S05]  /*198a0*/  @!P1 BRA `(.L_x_1273) ;  /* 0xfffffffc00ec9947 */ /* 0x004fea000383ffff */
[----:B------:R-:W-:Y:S05]  /*198b0*/  BRA `(.L_x_1272) ;  /* 0xfffffee800f47947 */ /* 0x000fea000383ffff */
.L_x_1277:
[----:B01----:R-:W-:-:S04]  /*198c0*/  IMAD.U32 R2, RZ, RZ, UR5 ;  /* 0x00000005ff027e24 */ /* 0x003fc8000f8e00ff */
[----:B------:R0:W1:Y:S03]  /*198d0*/  SYNCS.PHASECHK.TRANS64.TRYWAIT P1, [R2+URZ+0x30850], R0 ;  /* 0x03085000020075a7 */ /* 0x000066000802017f */
[----:B-1----:R-:W-:Y:S05]  /*198e0*/  @!P1 NANOSLEEP.SYNCS 0x989680 ;  /* 0x009896800000995d */ /* 0x002fea0003900000 */
[----:B------:R-:W1:Y:S02]  /*198f0*/  @!P1 SYNCS.PHASECHK.TRANS64 P1, [R2+URZ+0x30850], R0 ;  /* 0x03085000020095a7 */ /* 0x000e64000802007f */
[----:B-1----:R-:W-:Y:S05]  /*19900*/  @!P1 BRA `(.L_x_1277) ;  /* 0xfffffffc00ec9947 */ /* 0x002fea000383ffff */
[----:B------:R-:W-:Y:S05]  /*19910*/  BRA `(.L_x_1276) ;  /* 0xfffffef800887947 */ /* 0x000fea000383ffff */
.L_x_1285:
[----:B-1----:R-:W-:-:S04]  /*19920*/  IMAD.U32 R3, RZ, RZ, UR5 ;  /* 0x00000005ff037e24 */ /* 0x002fc8000f8e00ff */
[----:B------:R1:W2:Y:S03]  /*19930*/  SYNCS.PHASECHK.TRANS64.TRYWAIT P1, [R3+URZ+0x30830], R2 ;  /* 0x03083002030075a7 */ /* 0x0002a6000802017f */
[----:B--2---:R-:W-:Y:S05]  /*19940*/  @!P1 NANOSLEEP.SYNCS 0x989680 ;  /* 0x009896800000995d */ /* 0x004fea0003900000 */
[----:B------:R-:W2:Y:S02]  /*19950*/  @!P1 SYNCS.PHASECHK.TRANS64 P1, [R3+URZ+0x30830], R2 ;  /* 0x03083002030095a7 */ /* 0x000ea4000802007f */
[----:B--2---:R-:W-:Y:S05]  /*19960*/  @!P1 BRA `(.L_x_1285) ;  /* 0xfffffffc00ec9947 */ /* 0x004fea000383ffff */
[----:B------:R-:W-:Y:S05]  /*19970*/  BRA `(.L_x_1284) ;  /* 0xffffff0c00207947 */ /* 0x000fea000383ffff */
.L_x_1289:
[----:B01----:R-:W-:-:S04]  /*19980*/  IMAD.U32 R2, RZ, RZ, UR5 ;  /* 0x00000005ff027e24 */ /* 0x003fc8000f8e00ff */
[----:B------:R0:W1:Y:S03]  /*19990*/  SYNCS.PHASECHK.TRANS64.TRYWAIT P1, [R2+URZ+0x30850], R0 ;  /* 0x03085000020075a7 */ /* 0x000066000802017f */
[----:B-1----:R-:W-:Y:S05]  /*199a0*/  @!P1 NANOSLEEP.SYNCS 0x989680 ;  /* 0x009896800000995d */ /* 0x002fea0003900000 */
[----:B------:R-:W1:Y:S02]  /*199b0*/  @!P1 SYNCS.PHASECHK.TRANS64 P1, [R2+URZ+0x30850], R0 ;  /* 0x03085000020095a7 */ /* 0x000e64000802007f */
[----:B-1----:R-:W-:Y:S05]  /*199c0*/  @!P1 BRA `(.L_x_1289) ;  /* 0xfffffffc00ec9947 */ /* 0x002fea000383ffff */
[----:B------:R-:W-:Y:S05]  /*199d0*/  BRA `(.L_x_1288) ;  /* 0xffffff1800b47947 */ /* 0x000fea000383ffff */
.L_x_1304:
[----:B-1----:R-:W-:-:S04]  /*199e0*/  IMAD.U32 R5, RZ, RZ, UR5 ;  /* 0x00000005ff057e24 */ /* 0x002fc8000f8e00ff */
[----:B------:R1:W2:Y:S03]  /*199f0*/  SYNCS.PHASECHK.TRANS64.TRYWAIT P1, [R5+URZ+0x30850], R0 ;  /* 0x03085000050075a7 */ /* 0x0002a6000802017f */
[----:B--2---:R-:W-:Y:S05]  /*19a00*/  @!P1 NANOSLEEP.SYNCS 0x989680 ;  /* 0x009896800000995d */ /* 0x004fea0003900000 */
[----:B------:R-:W2:Y:S02]  /*19a10*/  @!P1 SYNCS.PHASECHK.TRANS64 P1, [R5+URZ+0x30850], R0 ;  /* 0x03085000050095a7 */ /* 0x000ea4000802007f */
[----:B--2---:R-:W-:Y:S05]  /*19a20*/  @!P1 BRA `(.L_x_1304) ;  /* 0xfffffffc00ec9947 */ /* 0x004fea000383ffff */
[----:B------:R-:W-:Y:S05]  /*19a30*/  BRA `(.L_x_1303) ;  /* 0xffffff40007c7947 */ /* 0x000fea000383ffff */
.L_x_1360:
        /* <DEDUP_REMOVED lines=11> */
.L_x_1427:
[----:B------:R-:W-:Y:S05]  /*19af0*/  BSYNC B0 ;  /* 0x0000000000007941 */ /* 0x000fea0003800000 */
.L_x_1426:
[----:B------:R-:W-:Y:S05]  /*19b00*/  BRA `(.L_x_1428) ;  /* 0xffffffb800807947 */ /* 0x000fea000383ffff */
.L_x_1363:
[----:B0-----:R0:W1:Y:S02]  /*19b10*/  SYNCS.PHASECHK.TRANS64.TRYWAIT P0, [R4+URZ+0x30840], R2 ;  /* 0x03084002040075a7 */ /* 0x001064000800017f */
[----:B-1----:R-:W-:Y:S05]  /*19b20*/  @!P0 NANOSLEEP.SYNCS 0x989680 ;  /* 0x009896800000895d */ /* 0x002fea0003900000 */
[----:B------:R-:W1:Y:S02]  /*19b30*/  @!P0 SYNCS.PHASECHK.TRANS64 P0, [R4+URZ+0x30840], R2 ;  /* 0x03084002040085a7 */ /* 0x000e64000800007f */
[----:B-1----:R-:W-:Y:S05]  /*19b40*/  @!P0 BRA `(.L_x_1363) ;  /* 0xfffffffc00f08947 */ /* 0x002fea000383ffff */
[----:B------:R-:W-:Y:S05]  /*19b50*/  BRA `(.L_x_1429) ;  /* 0xffffffbc007c7947 */ /* 0x000fea000383ffff */
.L_x_1364:
        /* <DEDUP_REMOVED lines=8> */
.L_x_1431:
[----:B------:R-:W-:Y:S05]  /*19be0*/  BSYNC B0 ;  /* 0x0000000000007941 */ /* 0x000fea0003800000 */
.L_x_1430:
[----:B------:R-:W-:Y:S02]  /*19bf0*/  IMAD.MOV.U32 R13, RZ, RZ, R0 ;  /* 0x000000ffff0d7224 */ /* 0x000fe400078e0000 */
[----:B------:R-:W-:Y:S02]  /*19c00*/  IMAD.MOV.U32 R12, RZ, RZ, RZ ;  /* 0x000000ffff0c7224 */ /* 0x000fe400078e00ff */
[----:B------:R-:W-:Y:S02]  /*19c10*/  IMAD.MOV.U32 R11, RZ, RZ, 0x181f ;  /* 0x0000181fff0b7424 */ /* 0x000fe400078e00ff */
[----:B------:R-:W-:Y:S02]  /*19c20*/  IMAD.MOV.U32 R15, RZ, RZ, -0x1 ;  /* 0xffffffffff0f7424 */ /* 0x000fe400078e00ff */
[----:B------:R-:W-:Y:S02]  /*19c30*/  IMAD.MOV.U32 R2, RZ, RZ, R14 ;  /* 0x000000ffff027224 */ /* 0x000fe400078e000e */
[----:B------:R-:W-:-:S07]  /*19c40*/  @P0 IMAD R9, R5, 0x2, R17 ;  /* 0x0000000205090824 */ /* 0x000fce00078e0211 */
[----:B------:R-:W-:Y:S05]  /*19c50*/  WARPSYNC.COLLECTIVE R15, `(.L_x_1432) ;  /* 0x000000000f087348 */ /* 0x000fea0003c00000 */
[----:B------:R0:W1:Y:S02]  /*19c60*/  SHFL.IDX P6, R14, R13, R12, R11 ;  /* 0x0000000c0d0e7389 */ /* 0x00006400000c000b */
[----:B01----:R-:W-:Y:S01]  /*19c70*/  ENDCOLLECTIVE ;  /* 0x000000000000791b */ /* 0x003fe20003800000 */
.L_x_1432:
[----:B------:R-:W-:Y:S02]  /*19c80*/  IMAD.MOV.U32 R13, RZ, RZ, R6 ;  /* 0x000000ffff0d7224 */ /* 0x000fe400078e0006 */
[----:B------:R-:W-:Y:S02]  /*19c90*/  IMAD.MOV.U32 R12, RZ, RZ, 0x1 ;  /* 0x00000001ff0c7424 */ /* 0x000fe400078e00ff */
[----:B------:R-:W-:-:S07]  /*19ca0*/  IMAD.MOV.U32 R3, RZ, RZ, R14 ;  /* 0x000000ffff037224 */ /* 0x000fce00078e000e */
[----:B------:R-:W-:Y:S05]  /*19cb0*/  WARPSYNC.COLLECTIVE R15, `(.L_x_1433) ;  /* 0x000000000f087348 */ /* 0x000fea0003c00000 */
[----:B------:R0:W1:Y:S02]  /*19cc0*/  SHFL.IDX P6, R14, R13, R12, R11 ;  /* 0x0000000c0d0e7389 */ /* 0x00006400000c000b */
[----:B01----:R-:W-:Y:S01]  /*19cd0*/  ENDCOLLECTIVE ;  /* 0x000000000000791b */ /* 0x003fe20003800000 */
.L_x_1433:
        /* <DEDUP_REMOVED lines=10> */
.L_x_1434:
        /* <DEDUP_REMOVED lines=9> */
[----:B------:R-:W-:Y:S01]  /*19e10*/  ISETP.GE.AND P0, PT, R7, 0x11, PT ;  /* 0x000000110700780c */ /* 0x000fe20003f06270 */
[----:B0-----:R-:W-:-:S12]  /*19e20*/  IMAD.MOV.U32 R2, RZ, RZ, R14 ;  /* 0x000000ffff027224 */ /* 0x001fd800078e000e */
[----:B------:R-:W-:Y:S05]  /*19e30*/  WARPSYNC.COLLECTIVE R15, `(.L_x_1435) ;  /* 0x000000000f087348 */ /* 0x000fea0003c00000 */
[----:B------:R0:W1:Y:S02]  /*19e40*/  SHFL.IDX P6, R14, R13, R12, R11 ;  /* 0x0000000c0d0e7389 */ /* 0x00006400000c000b */
[----:B01----:R-:W-:Y:S01]  /*19e50*/  ENDCOLLECTIVE ;  /* 0x000000000000791b */ /* 0x003fe20003800000 */
.L_x_1435:
        /* <DEDUP_REMOVED lines=16> */
.L_x_1436:
[----:B------:R-:W-:Y:S02]  /*19f60*/  @P0 IMAD R9, R5, 0x2, R17 ;  /* 0x0000000205090824 */ /* 0x000fe400078e0211 */
[----:B------:R-:W-:Y:S02]  /*19f70*/  IMAD.MOV.U32 R13, RZ, RZ, R6 ;  /* 0x000000ffff0d7224 */ /* 0x000fe400078e0006 */
[----:B------:R-:W-:Y:S02]  /*19f80*/  IMAD.MOV.U32 R12, RZ, RZ, 0x3 ;  /* 0x00000003ff0c7424 */ /* 0x000fe400078e00ff */
[----:B------:R-:W-:-:S07]  /*19f90*/  IMAD.MOV.U32 R2, RZ, RZ, R14 ;  /* 0x000000ffff027224 */ /* 0x000fce00078e000e */
[----:B------:R-:W-:Y:S05]  /*19fa0*/  WARPSYNC.COLLECTIVE R15, `(.L_x_1437) ;  /* 0x000000000f087348 */ /* 0x000fea0003c00000 */
[----:B------:R0:W1:Y:S02]  /*19fb0*/  SHFL.IDX P6, R14, R13, R12, R11 ;  /* 0x0000000c0d0e7389 */ /* 0x00006400000c000b */
[----:B01----:R-:W-:Y:S01]  /*19fc0*/  ENDCOLLECTIVE ;  /* 0x000000000000791b */ /* 0x003fe20003800000 */
.L_x_1437:
        /* <DEDUP_REMOVED lines=14> */
.L_x_1438:
[----:B------:R-:W-:Y:S01]  /*1a0b0*/  IMAD.MOV.U32 R0, RZ, RZ, R14 ;  /* 0x000000ffff007224 */ /* 0x000fe200078e000e */
[----:B------:R-:W-:Y:S06]  /*1a0c0*/  BRA `(.L_x_1439) ;  /* 0xffffffbc00247947 */ /* 0x000fec000383ffff */
.L_x_1369:
[----:B------:R-:W-:Y:S02]  /*1a0d0*/  IMAD.MOV.U32 R13, RZ, RZ, R0 ;  /* 0x000000ffff0d7224 */ /* 0x000fe400078e0000 */
[----:B------:R-:W-:Y:S02]  /*1a0e0*/  IMAD.MOV.U32 R12, RZ, RZ, RZ ;  /* 0x000000ffff0c7224 */ /* 0x000fe400078e00ff */
[----:B------:R-:W-:Y:S02]  /*1a0f0*/  IMAD.MOV.U32 R11, RZ, RZ, 0x181f ;  /* 0x0000181fff0b7424 */ /* 0x000fe400078e00ff */
[----:B------:R-:W-:Y:S02]  /*1a100*/  IMAD.MOV.U32 R15, RZ, RZ, -0x1 ;  /* 0xffffffffff0f7424 */ /* 0x000fe400078e00ff */
[----:B------:R-:W-:Y:S02]  /*1a110*/  IMAD R5, R29, R5, RZ ;  /* 0x000000051d057224 */ /* 0x000fe400078e02ff */
[----:B------:R-:W-:-:S07]  /*1a120*/  IMAD.IADD R25, R8, 0x1, R25 ;  /* 0x0000000108197824 */ /* 0x000fce00078e0219 */
[----:B------:R-:W-:Y:S05]  /*1a130*/  WARPSYNC.COLLECTIVE R15, `(.L_x_1440) ;  /* 0x000000000f087348 */ /* 0x000fea0003c00000 */
[----:B------:R0:W1:Y:S02]  /*1a140*/  SHFL.IDX P6, R14, R13, R12, R11 ;  /* 0x0000000c0d0e7389 */ /* 0x00006400000c000b */
[----:B01----:R-:W-:Y:S01]  /*1a150*/  ENDCOLLECTIVE ;  /* 0x000000000000791b */ /* 0x003fe20003800000 */
.L_x_1440:
[C---:B------:R-:W-:Y:S01]  /*1a160*/  VIADD R6, R25.reuse, 0x10 ;  /* 0x0000001019067836 */ /* 0x040fe20000000000 */
[----:B------:R-:W-:Y:S01]  /*1a170*/  ISETP.GE.AND P0, PT, R25, R5, PT ;  /* 0x000000051900720c */ /* 0x000fe20003f06270 */
[----:B------:R-:W-:Y:S02]  /*1a180*/  IMAD.MOV.U32 R13, RZ, RZ, R4 ;  /* 0x000000ffff0d7224 */ /* 0x000fe400078e0004 */
[----:B------:R-:W-:-:S10]  /*1a190*/  IMAD.MOV.U32 R2, RZ, RZ, R14 ;  /* 0x000000ffff027224 */ /* 0x000fd400078e000e */
[----:B------:R-:W-:Y:S05]  /*1a1a0*/  WARPSYNC.COLLECTIVE R15, `(.L_x_1441) ;  /* 0x000000000f087348 */ /* 0x000fea0003c00000 */
[----:B------:R0:W1:Y:S02]  /*1a1b0*/  SHFL.IDX P6, R14, R13, R12, R11 ;  /* 0x0000000c0d0e7389 */ /* 0x00006400000c000b */
[----:B01----:R-:W-:Y:S01]  /*1a1c0*/  ENDCOLLECTIVE ;  /* 0x000000000000791b */ /* 0x003fe20003800000 */
.L_x_1441:
        /* <DEDUP_REMOVED lines=8> */
.L_x_1442:
        /* <DEDUP_REMOVED lines=9> */
[----:B------:R-:W-:Y:S02]  /*1a2e0*/  VIADD R6, R25, 0x20 ;  /* 0x0000002019067836 */ /* 0x000fe40000000000 */
[----:B0-----:R-:W-:-:S10]  /*1a2f0*/  IMAD.MOV.U32 R2, RZ, RZ, R14 ;  /* 0x000000ffff027224 */ /* 0x001fd400078e000e */
[----:B------:R-:W-:Y:S05]  /*1a300*/  WARPSYNC.COLLECTIVE R15, `(.L_x_1443) ;  /* 0x000000000f087348 */ /* 0x000fea0003c00000 */
[----:B------:R0:W1:Y:S02]  /*1a310*/  SHFL.IDX P6, R14, R13, R12, R11 ;  /* 0x0000000c0d0e7389 */ /* 0x00006400000c000b */
[----:B01----:R-:W-:Y:S01]  /*1a320*/  ENDCOLLECTIVE ;  /* 0x000000000000791b */ /* 0x003fe20003800000 */
.L_x_1443:
        /* <DEDUP_REMOVED lines=8> */
.L_x_1444:
[----:B------:R-:W-:-:S05]  /*1a3b0*/  @!P0 IMAD.MOV.U32 R3, RZ, RZ, R7 ;  /* 0x000000ffff038224 */ /* 0x000fca00078e0007 */
        /* <DEDUP_REMOVED lines=9> */
[----:B------:R-:W-:Y:S02]  /*1a450*/  VIADD R6, R25, 0x30 ;  /* 0x0000003019067836 */ /* 0x000fe40000000000 */
[----:B0-----:R-:W-:-:S10]  /*1a460*/  IMAD.MOV.U32 R2, RZ, RZ, R14 ;  /* 0x000000ffff027224 */ /* 0x001fd400078e000e */
[----:B------:R-:W-:Y:S05]  /*1a470*/  WARPSYNC.COLLECTIVE R15, `(.L_x_1445) ;  /* 0x000000000f087348 */ /* 0x000fea0003c00000 */
[----:B------:R0:W1:Y:S02]  /*1a480*/  SHFL.IDX P6, R14, R13, R12, R11 ;  /* 0x0000000c0d0e7389 */ /* 0x00006400000c000b */
[----:B01----:R-:W-:Y:S01]  /*1a490*/  ENDCOLLECTIVE ;  /* 0x000000000000791b */ /* 0x003fe20003800000 */
.L_x_1445:
        /* <DEDUP_REMOVED lines=8> */
.L_x_1446:
        /* <DEDUP_REMOVED lines=15> */
.L_x_1447:
        /* <DEDUP_REMOVED lines=8> */
.L_x_1448:
        /* <DEDUP_REMOVED lines=15> */
.L_x_1449:
        /* <DEDUP_REMOVED lines=8> */
.L_x_1450:
        /* <DEDUP_REMOVED lines=15> */
.L_x_1451:
        /* <DEDUP_REMOVED lines=8> */
.L_x_1452:
        /* <DEDUP_REMOVED lines=14> */
.L_x_1453:
        /* <DEDUP_REMOVED lines=8> */
.L_x_1454:
        /* <DEDUP_REMOVED lines=13> */
.L_x_1455:
[----:B------:R-:W-:Y:S05]  /*1aba0*/  BRA `(.L_x_1456) ;  /* 0xffffffbc00807947 */ /* 0x000fea000383ffff */
.L_x_1374:
[----:B0-----:R0:W2:Y:S02]  /*1abb0*/  SYNCS.PHASECHK.TRANS64.TRYWAIT P0, [R17+URZ+0x30820], R0 ;  /* 0x03082000110075a7 */ /* 0x0010a4000800017f */
[----:B--2---:R-:W-:Y:S05]  /*1abc0*/  @!P0 NANOSLEEP.SYNCS 0x989680 ;  /* 0x009896800000895d */ /* 0x004fea0003900000 */
[----:B------:R-:W2:Y:S02]  /*1abd0*/  @!P0 SYNCS.PHASECHK.TRANS64 P0, [R17+URZ+0x30820], R0 ;  /* 0x03082000110085a7 */ /* 0x000ea4000800007f */
[----:B--2---:R-:W-:Y:S05]  /*1abe0*/  @!P0 BRA `(.L_x_1374) ;  /* 0xfffffffc00f08947 */ /* 0x004fea000383ffff */
[----:B------:R-:W-:Y:S05]  /*1abf0*/  BRA `(.L_x_1457) ;  /* 0xffffffbc00fc7947 */ /* 0x000fea000383ffff */
.L_x_1379:
[----:B0-----:R0:W2:Y:S02]  /*1ac00*/  SYNCS.PHASECHK.TRANS64.TRYWAIT P0, [R7+URZ+0x30840], R2 ;  /* 0x03084002070075a7 */ /* 0x0010a4000800017f */
[----:B--2---:R-:W-:Y:S05]  /*1ac10*/  @!P0 NANOSLEEP.SYNCS 0x989680 ;  /* 0x009896800000895d */ /* 0x004fea0003900000 */
[----:B------:R-:W2:Y:S02]  /*1ac20*/  @!P0 SYNCS.PHASECHK.TRANS64 P0, [R7+URZ+0x30840], R2 ;  /* 0x03084002070085a7 */ /* 0x000ea4000800007f */
[----:B--2---:R-:W-:Y:S05]  /*1ac30*/  @!P0 BRA `(.L_x_1379) ;  /* 0xfffffffc00f08947 */ /* 0x004fea000383ffff */
[----:B------:R-:W-:Y:S05]  /*1ac40*/  BRA `(.L_x_1458) ;  /* 0xffffffc000dc7947 */ /* 0x000fea000383ffff */
.L_x_1380:
[----:B------:R-:W-:Y:S01]  /*1ac50*/  BSSY B1, `(.L_x_1459) ;  /* 0x0000008000017945 */ /* 0x000fe20003800000 */
[----:B------:R-:W-:Y:S02]  /*1ac60*/  IMAD.MOV.U32 R13, RZ, RZ, R25 ;  /* 0x000000ffff0d7224 */ /* 0x000fe400078e0019 */
[----:B------:R-:W-:Y:S02]  /*1ac70*/  IMAD.MOV.U32 R12, RZ, RZ, RZ ;  /* 0x000000ffff0c7224 */ /* 0x000fe400078e00ff */
[----:B------:R-:W-:Y:S02]  /*1ac80*/  IMAD.MOV.U32 R11, RZ, RZ, 0x181f ;  /* 0x0000181fff0b7424 */ /* 0x000fe400078e00ff */
[----:B------:R-:W-:-:S07]  /*1ac90*/  IMAD.MOV.U32 R15, RZ, RZ, -0x1 ;  /* 0xffffffffff0f7424 */ /* 0x000fce00078e00ff */
[----:B-1----:R-:W-:Y:S05]  /*1aca0*/  WARPSYNC.COLLECTIVE R15, `(.L_x_1460) ;  /* 0x000000000f087348 */ /* 0x002fea0003c00000 */
[----:B-1----:R0:W1:Y:S02]  /*1acb0*/  SHFL.IDX P6, R14, R13, R12, R11 ;  /* 0x0000000c0d0e7389 */ /* 0x00206400000c000b */
[----:B01----:R-:W-:Y:S01]  /*1acc0*/  ENDCOLLECTIVE ;  /* 0x000000000000791b */ /* 0x003fe20003800000 */
.L_x_1460:
[----:B------:R-:W-:Y:S05]  /*1acd0*/  BSYNC B1 ;  /* 0x0000000000017941 */ /* 0x000fea0003800000 */
.L_x_1459:
        /* <DEDUP_REMOVED lines=12> */
.L_x_1461:
[----:B------:R-:W-:Y:S01]  /*1ada0*/  LOP3.LUT R16, R16, 0xffffefff, RZ, 0xc0, !PT ;  /* 0xffffefff10107812 */ /* 0x000fe200078ec0ff */
[----:B------:R-:W-:-:S03]  /*1adb0*/  IMAD R20, R20, 0x2, R17 ;  /* 0x0000000214147824 */ /* 0x000fc600078e0211 */
[----:B------:R-:W-:-:S04]  /*1adc0*/  @P2 LOP3.LUT R16, R16, 0x1000, RZ, 0xfc, !PT ;  /* 0x0000100010102812 */ /* 0x000fc800078efcff */
[C---:B------:R-:W-:Y:S02]  /*1add0*/  LOP3.LUT P2, RZ, R16.reuse, 0x8, RZ, 0xc0, !PT ;  /* 0x0000000810ff7812 */ /* 0x040fe4000784c0ff */
[----:B------:R-:W-:Y:S01]  /*1ade0*/  LOP3.LUT R16, R16, 0xfffff7ff, RZ, 0xc0, !PT ;  /* 0xfffff7ff10107812 */ /* 0x000fe200078ec0ff */
[----:B------:R-:W-:-:S03]  /*1adf0*/  IMAD.MOV.U32 R13, RZ, RZ, R25 ;  /* 0x000000ffff0d7224 */ /* 0x000fc600078e0019 */
[----:B------:R-:W-:Y:S01]  /*1ae00*/  @P1 LOP3.LUT R16, R16, 0x800, RZ, 0xfc, !PT ;  /* 0x0000080010101812 */ /* 0x000fe200078efcff */
[----:B------:R-:W-:-:S03]  /*1ae10*/  IMAD.MOV.U32 R12, RZ, RZ, 0x1 ;  /* 0x00000001ff0c7424 */ /* 0x000fc600078e00ff */
[----:B------:R-:W-:Y:S01]  /*1ae20*/  LOP3.LUT P1, RZ, R16, 0x4, RZ, 0xc0, !PT ;  /* 0x0000000410ff7812 */ /* 0x000fe2000782c0ff */
[----:B------:R-:W-:-:S12]  /*1ae30*/  IMAD.MOV.U32 R2, RZ, RZ, R14 ;  /* 0x000000ffff027224 */ /* 0x000fd800078e000e */
[----:B------:R-:W-:Y:S05]  /*1ae40*/  WARPSYNC.COLLECTIVE R15, `(.L_x_1462) ;  /* 0x000000000f087348 */ /* 0x000fea0003c00000 */
[----:B------:R0:W1:Y:S02]  /*1ae50*/  SHFL.IDX P6, R14, R13, R12, R11 ;  /* 0x0000000c0d0e7389 */ /* 0x00006400000c000b */
[----:B01----:R-:W-:Y:S01]  /*1ae60*/  ENDCOLLECTIVE ;  /* 0x000000000000791b */ /* 0x003fe20003800000 */
.L_x_1462:
        /* <DEDUP_REMOVED lines=14> */
.L_x_1463:
[----:B------:R-:W-:Y:S02]  /*1af50*/  IMAD.MOV.U32 R13, RZ, RZ, R25 ;  /* 0x000000ffff0d7224 */ /* 0x000fe400078e0019 */
[----:B------:R-:W-:Y:S02]  /*1af60*/  IMAD.MOV.U32 R12, RZ, RZ, 0x2 ;  /* 0x00000002ff0c7424 */ /* 0x000fe400078e00ff */
[----:B------:R-:W-:-:S07]  /*1af70*/  IMAD.MOV.U32 R2, RZ, RZ, R14 ;  /* 0x000000ffff027224 */ /* 0x000fce00078e000e */
[----:B------:R-:W-:Y:S05]  /*1af80*/  WARPSYNC.COLLECTIVE R15, `(.L_x_1464) ;  /* 0x000000000f087348 */ /* 0x000fea0003c00000 */
[----:B------:R0:W1:Y:S02]  /*1af90*/  SHFL.IDX P6, R14, R13, R12, R11 ;  /* 0x0000000c0d0e7389 */ /* 0x00006400000c000b */
[----:B01----:R-:W-:Y:S01]  /*1afa0*/  ENDCOLLECTIVE ;  /* 0x000000000000791b */ /* 0x003fe20003800000 */
.L_x_1464:
        /* <DEDUP_REMOVED lines=14> */
.L_x_1465:
[----:B------:R-:W-:Y:S02]  /*1b090*/  IMAD.MOV.U32 R13, RZ, RZ, R25 ;  /* 0x000000ffff0d7224 */ /* 0x000fe400078e0019 */
[----:B------:R-:W-:Y:S02]  /*1b0a0*/  IMAD.MOV.U32 R12, RZ, RZ, 0x3 ;  /* 0x00000003ff0c7424 */ /* 0x000fe400078e00ff */
[----:B------:R-:W-:-:S07]  /*1b0b0*/  IMAD.MOV.U32 R2, RZ, RZ, R14 ;  /* 0x000000ffff027224 */ /* 0x000fce00078e000e */
[----:B------:R-:W-:Y:S05]  /*1b0c0*/  WARPSYNC.COLLECTIVE R15, `(.L_x_1466) ;  /* 0x000000000f087348 */ /* 0x000fea0003c00000 */
[----:B------:R0:W1:Y:S02]  /*1b0d0*/  SHFL.IDX P6, R14, R13, R12, R11 ;  /* 0x0000000c0d0e7389 */ /* 0x00006400000c000b */
[----:B01----:R-:W-:Y:S01]  /*1b0e0*/  ENDCOLLECTIVE ;  /* 0x000000000000791b */ /* 0x003fe20003800000 */
.L_x_1466:
[----:B------:R-:W-:-:S05]  /*1b0f0*/  IADD3 R2, P0, R2, R4, RZ ;  /* 0x0000000402027210 */ /* 0x000fca0007f1e0ff */
[----:B------:R-:W-:-:S05]  /*1b100*/  IMAD.X R3, RZ, RZ, R35, P0 ;  /* 0x000000ffff037224 */ /* 0x000fca00000e0623 */
[----:B------:R-:W-:Y:S01]  /*1b110*/  @!PT LDS RZ, [RZ] ;  /* 0x00000000fffff984 */ /* 0x000fe20000000800 */
[----:B------:R-:W-:Y:S01]  /*1b120*/  @!PT LDS RZ, [RZ] ;  /* 0x00000000fffff984 */ /* 0x000fe20000000800 */
[----:B------:R-:W-:Y:S01]  /*1b130*/  @!PT LDS RZ, [RZ] ;  /* 0x00000000fffff984 */ /* 0x000fe20000000800 */
[----:B------:R0:W-:Y:S01]  /*1b140*/  LDGSTS.E.BYPASS.LTC128B.128 [R20+0x21400], desc[UR36][R2.64], !P3 ;  /* 0x2140000002147fae */ /* 0x0001e2000d901d64 */
[----:B------:R-:W-:Y:S01]  /*1b150*/  IMAD.MOV.U32 R13, RZ, RZ, R10 ;  /* 0x000000ffff0d7224 */ /* 0x000fe200078e000a */
[C---:B------:R-:W-:Y:S02]  /*1b160*/  LOP3.LUT P3, RZ, R16.reuse, 0x2000, RZ, 0xc0, !PT ;  /* 0x0000200010ff7812 */ /* 0x040fe4000786c0ff */
        /* <DEDUP_REMOVED lines=9> */
.L_x_1467:
[----:B------:R-:W-:Y:S01]  /*1b200*/  IMAD.MOV.U32 R2, RZ, RZ, R14 ;  /* 0x000000ffff027224 */ /* 0x000fe200078e000e */
[----:B------:R-:W-:Y:S06]  /*1b210*/  BRA `(.L_x_1468) ;  /* 0xffffffc000587947 */ /* 0x000fec000383ffff */
.L_x_1385:
[----:B--2---:R2:W3:Y:S02]  /*1b220*/  SYNCS.PHASECHK.TRANS64.TRYWAIT P0, [R7+URZ+0x30860], R2 ;  /* 0x03086002070075a7 */ /* 0x0044e4000800017f */
[----:B---3--:R-:W-:Y:S05]  /*1b230*/  @!P0 NANOSLEEP.SYNCS 0x989680 ;  /* 0x009896800000895d */ /* 0x008fea0003900000 */
[----:B------:R-:W3:Y:S02]  /*1b240*/  @!P0 SYNCS.PHASECHK.TRANS64 P0, [R7+URZ+0x30860], R2 ;  /* 0x03086002070085a7 */ /* 0x000ee4000800007f */
[----:B---3--:R-:W-:Y:S05]  /*1b250*/  @!P0 BRA `(.L_x_1385) ;  /* 0xfffffffc00f08947 */ /* 0x008fea000383ffff */
[----:B------:R-:W-:Y:S05]  /*1b260*/  BRA `(.L_x_1469) ;  /* 0xffffffc000d07947 */ /* 0x000fea000383ffff */
.L_x_1386:
[----:B------:R-:W-:Y:S01]  /*1b270*/  BSSY B1, `(.L_x_1470) ;  /* 0x0000008000017945 */ /* 0x000fe20003800000 */
[----:B------:R-:W-:Y:S02]  /*1b280*/  IMAD.MOV.U32 R13, RZ, RZ, R19 ;  /* 0x000000ffff0d7224 */ /* 0x000fe400078e0013 */
[----:B------:R-:W-:Y:S02]  /*1b290*/  IMAD.MOV.U32 R12, RZ, RZ, RZ ;  /* 0x000000ffff0c7224 */ /* 0x000fe400078e00ff */
[----:B------:R-:W-:Y:S02]  /*1b2a0*/  IMAD.MOV.U32 R11, RZ, RZ, 0x181f ;  /* 0x0000181fff0b7424 */ /* 0x000fe400078e00ff */
[----:B------:R-:W-:-:S07]  /*1b2b0*/  IMAD.MOV.U32 R15, RZ, RZ, -0x1 ;  /* 0xffffffffff0f7424 */ /* 0x000fce00078e00ff */
[----:B012---:R-:W-:Y:S05]  /*1b2c0*/  WARPSYNC.COLLECTIVE R15, `(.L_x_1471) ;  /* 0x000000000f087348 */ /* 0x007fea0003c00000 */
[----:B-1----:R1:W3:Y:S02]  /*1b2d0*/  SHFL.IDX P6, R14, R13, R12, R11 ;  /* 0x0000000c0d0e7389 */ /* 0x0022e400000c000b */
[----:B0123--:R-:W-:Y:S01]  /*1b2e0*/  ENDCOLLECTIVE ;  /* 0x000000000000791b */ /* 0x00ffe20003800000 */
.L_x_1471:
[----:B------:R-:W-:Y:S05]  /*1b2f0*/  BSYNC B1 ;  /* 0x0000000000017941 */ /* 0x000fea0003800000 */
.L_x_1470:
        /* <DEDUP_REMOVED lines=9> */
.L_x_1472:
[----:B------:R-:W-:Y:S02]  /*1b390*/  IMAD.MOV.U32 R13, RZ, RZ, R19 ;  /* 0x000000ffff0d7224 */ /* 0x000fe400078e0013 */
[----:B------:R-:W-:Y:S02]  /*1b3a0*/  IMAD.MOV.U32 R12, RZ, RZ, 0x1 ;  /* 0x00000001ff0c7424 */ /* 0x000fe400078e00ff */
[----:B------:R-:W-:-:S07]  /*1b3b0*/  IMAD.MOV.U32 R2, RZ, RZ, R14 ;  /* 0x000000ffff027224 */ /* 0x000fce00078e000e */
[----:B------:R-:W-:Y:S05]  /*1b3c0*/  WARPSYNC.COLLECTIVE R15, `(.L_x_1473) ;  /* 0x000000000f087348 */ /* 0x000fea0003c00000 */
[----:B------:R0:W1:Y:S02]  /*1b3d0*/  SHFL.IDX P6, R14, R13, R12, R11 ;  /* 0x0000000c0d0e7389 */ /* 0x00006400000c000b */
[----:B01----:R-:W-:Y:S01]  /*1b3e0*/  ENDCOLLECTIVE ;  /* 0x000000000000791b */ /* 0x003fe20003800000 */
.L_x_1473:
        /* <DEDUP_REMOVED lines=18> */
.L_x_1474:
[----:B------:R-:W-:Y:S02]  /*1b510*/  IMAD.MOV.U32 R13, RZ, RZ, R19 ;  /* 0x000000ffff0d7224 */ /* 0x000fe400078e0013 */
[----:B------:R-:W-:Y:S02]  /*1b520*/  IMAD.MOV.U32 R12, RZ, RZ, 0x2 ;  /* 0x00000002ff0c7424 */ /* 0x000fe400078e00ff */
[----:B------:R-:W-:-:S07]  /*1b530*/  IMAD.MOV.U32 R2, RZ, RZ, R14 ;  /* 0x000000ffff027224 */ /* 0x000fce00078e000e */
[----:B------:R-:W-:Y:S05]  /*1b540*/  WARPSYNC.COLLECTIVE R15, `(.L_x_1475) ;  /* 0x000000000f087348 */ /* 0x000fea0003c00000 */
[----:B------:R0:W1:Y:S02]  /*1b550*/  SHFL.IDX P6, R14, R13, R12, R11 ;  /* 0x0000000c0d0e7389 */ /* 0x00006400000c000b */
[----:B01----:R-:W-:Y:S01]  /*1b560*/  ENDCOLLECTIVE ;  /* 0x000000000000791b */ /* 0x003fe20003800000 */
.L_x_1475:
        /* <DEDUP_REMOVED lines=18> */
.L_x_1476:
[----:B------:R-:W-:Y:S02]  /*1b690*/  IMAD.MOV.U32 R13, RZ, RZ, R19 ;  /* 0x000000ffff0d7224 */ /* 0x000fe400078e0013 */
[----:B------:R-:W-:Y:S02]  /*1b6a0*/  IMAD.MOV.U32 R12, RZ, RZ, 0x3 ;  /* 0x00000003ff0c7424 */ /* 0x000fe400078e00ff */
[----:B------:R-:W-:-:S07]  /*1b6b0*/  IMAD.MOV.U32 R2, RZ, RZ, R14 ;  /* 0x000000ffff027224 */ /* 0x000fce00078e000e */
[----:B------:R-:W-:Y:S05]  /*1b6c0*/  WARPSYNC.COLLECTIVE R15, `(.L_x_1477) ;  /* 0x000000000f087348 */ /* 0x000fea0003c00000 */
[----:B------:R0:W1:Y:S02]  /*1b6d0*/  SHFL.IDX P6, R14, R13, R12, R11 ;  /* 0x0000000c0d0e7389 */ /* 0x00006400000c000b */
[----:B01----:R-:W-:Y:S01]  /*1b6e0*/  ENDCOLLECTIVE ;  /* 0x000000000000791b */ /* 0x003fe20003800000 */
.L_x_1477:
        /* <DEDUP_REMOVED lines=13> */
.L_x_1478:
        /* <DEDUP_REMOVED lines=9> */
.L_x_1394:
[----:B0-----:R0:W2:Y:S02]  /*1b850*/  SYNCS.PHASECHK.TRANS64.TRYWAIT P0, [R0+URZ+0x30860], R3 ;  /* 0x03086003000075a7 */ /* 0x0010a4000800017f */
[----:B--2---:R-:W-:Y:S05]  /*1b860*/  @!P0 NANOSLEEP.SYNCS 0x989680 ;  /* 0x009896800000895d */ /* 0x004fea0003900000 */
[----:B------:R-:W2:Y:S02]  /*1b870*/  @!P0 SYNCS.PHASECHK.TRANS64 P0, [R0+URZ+0x30860], R3 ;  /* 0x03086003000085a7 */ /* 0x000ea4000800007f */
[----:B--2---:R-:W-:Y:S05]  /*1b880*/  @!P0 BRA `(.L_x_1394) ;  /* 0xfffffffc00f08947 */ /* 0x004fea000383ffff */
[----:B------:R-:W-:Y:S05]  /*1b890*/  BRA `(.L_x_1480) ;  /* 0xffffffc400407947 */ /* 0x000fea000383ffff */
.L_x_1395:
        /* <DEDUP_REMOVED lines=8> */
.L_x_1482:
[----:B------:R-:W-:Y:S05]  /*1b920*/  BSYNC B0 ;  /* 0x0000000000007941 */ /* 0x000fea0003800000 */
.L_x_1481:
[----:B------:R-:W-:Y:S02]  /*1b930*/  IMAD.MOV.U32 R13, RZ, RZ, R18 ;  /* 0x000000ffff0d7224 */ /* 0x000fe400078e0012 */
[----:B------:R-:W-:Y:S02]  /*1b940*/  IMAD.MOV.U32 R12, RZ, RZ, RZ ;  /* 0x000000ffff0c7224 */ /* 0x000fe400078e00ff */
[----:B------:R-:W-:Y:S02]  /*1b950*/  IMAD.MOV.U32 R11, RZ, RZ, 0x181f ;  /* 0x0000181fff0b7424 */ /* 0x000fe400078e00ff */
[----:B------:R-:W-:Y:S02]  /*1b960*/  IMAD.MOV.U32 R15, RZ, RZ, -0x1 ;  /* 0xffffffffff0f7424 */ /* 0x000fe400078e00ff */
[----:B------:R-:W-:Y:S02]  /*1b970*/  IMAD.MOV.U32 R3, RZ, RZ, R14 ;  /* 0x000000ffff037224 */ /* 0x000fe400078e000e */
[----:B------:R-:W-:-:S07]  /*1b980*/  IMAD.SHL.U32 R6, R33, 0x2, RZ ;  /* 0x0000000221067824 */ /* 0x000fce00078e00ff */
[----:B------:R-:W-:Y:S05]  /*1b990*/  WARPSYNC.COLLECTIVE R15, `(.L_x_1483) ;  /* 0x000000000f087348 */ /* 0x000fea0003c00000 */
[----:B------:R0:W1:Y:S02]  /*1b9a0*/  SHFL.IDX P6, R14, R13, R12, R11 ;  /* 0x0000000c0d0e7389 */ /* 0x00006400000c000b */
[----:B01----:R-:W-:Y:S01]  /*1b9b0*/  ENDCOLLECTIVE ;  /* 0x000000000000791b */ /* 0x003fe20003800000 */
.L_x_1483:
        /* <DEDUP_REMOVED lines=21> */
.L_x_1484:
        /* <DEDUP_REMOVED lines=11> */
.L_x_1485:
[----:B------:R-:W-:Y:S02]  /*1bbc0*/  IMAD.MOV.U32 R13, RZ, RZ, R19 ;  /* 0x000000ffff0d7224 */ /* 0x000fe400078e0013 */
[----:B------:R-:W-:Y:S01]  /*1bbd0*/  IMAD.MOV.U32 R12, RZ, RZ, 0x2 ;  /* 0x00000002ff0c7424 */ /* 0x000fe200078e00ff */
[----:B------:R-:W-:-:S13]  /*1bbe0*/  IADD3 R2, P4, R14, R6, RZ ;  /* 0x000000060e027210 */ /* 0x000fda0007f9e0ff */
[----:B------:R-:W-:Y:S05]  /*1bbf0*/  WARPSYNC.COLLECTIVE R15, `(.L_x_1486) ;  /* 0x000000000f087348 */ /* 0x000fea0003c00000 */
[----:B------:R0:W1:Y:S02]  /*1bc00*/  SHFL.IDX P6, R14, R13, R12, R11 ;  /* 0x0000000c0d0e7389 */ /* 0x00006400000c000b */
[----:B01----:R-:W-:Y:S01]  /*1bc10*/  ENDCOLLECTIVE ;  /* 0x000000000000791b */ /* 0x003fe20003800000 */
.L_x_1486:
        /* <DEDUP_REMOVED lines=12> */
.L_x_1487:
        /* <DEDUP_REMOVED lines=14> */
.L_x_1488:
        /* <DEDUP_REMOVED lines=12> */
.L_x_1489:
        /* <DEDUP_REMOVED lines=9> */
.L_x_1400:
        /* <DEDUP_REMOVED lines=8> */
.L_x_1492:
[----:B------:R-:W-:Y:S05]  /*1bf90*/  BSYNC B0 ;  /* 0x0000000000007941 */ /* 0x000fea0003800000 */
.L_x_1491:
[----:B------:R-:W-:Y:S02]  /*1bfa0*/  IMAD.MOV.U32 R13, RZ, RZ, R24 ;  /* 0x000000ffff0d7224 */ /* 0x000fe400078e0018 */
[----:B------:R-:W-:Y:S02]  /*1bfb0*/  IMAD.MOV.U32 R12, RZ, RZ, 0x1 ;  /* 0x00000001ff0c7424 */ /* 0x000fe400078e00ff */
[----:B------:R-:W-:Y:S02]  /*1bfc0*/  IMAD.MOV.U32 R11, RZ, RZ, 0x1f ;  /* 0x0000001fff0b7424 */ /* 0x000fe400078e00ff */
[----:B------:R-:W-:Y:S02]  /*1bfd0*/  IMAD.MOV.U32 R15, RZ, RZ, -0x1 ;  /* 0xffffffffff0f7424 */ /* 0x000fe400078e00ff */
[----:B------:R-:W-:Y:S02]  /*1bfe0*/  IMAD.IADD R9, R27, 0x1, R8 ;  /* 0x000000011b097824 */ /* 0x000fe400078e0208 */
[----:B------:R-:W-:-:S07]  /*1bff0*/  IMAD.MOV.U32 R0, RZ, RZ, R14 ;  /* 0x000000ffff007224 */ /* 0x000fce00078e000e */
[----:B------:R-:W-:Y:S05]  /*1c000*/  WARPSYNC.COLLECTIVE R15, `(.L_x_1493) ;  /* 0x000000000f087348 */ /* 0x000fea0003c00000 */
[----:B------:R0:W1:Y:S02]  /*1c010*/  SHFL.IDX P6, R14, R13, R12, R11 ;  /* 0x0000000c0d0e7389 */ /* 0x00006400000c000b */
[----:B01----:R-:W-:Y:S01]  /*1c020*/  ENDCOLLECTIVE ;  /* 0x000000000000791b */ /* 0x003fe20003800000 */
.L_x_1493:
[----:B------:R-:W-:Y:S02]  /*1c030*/  ULDC UR4, c[0x0][0xc3c] ;  /* 0x00030f0000047ab9 */ /* 0x000fe40000000800 */
[----:B------:R-:W-:-:S13]  /*1c040*/  ISETP.GE.OR P1, PT, R9, UR4, !P0 ;  /* 0x0000000409007c0c */ /* 0x000fda000c726670 */
[----:B------:R-:W0:Y:S08]  /*1c050*/  @!P1 LDC.64 R2, c[0x0][0xc80] ;  /* 0x00032000ff029b82 */ /* 0x000e300000000a00 */
[----:B------:R-:W1:Y:S01]  /*1c060*/  @!P1 LDC.64 R4, c[0x0][0xc78] ;  /* 0x00031e00ff049b82 */ /* 0x000e620000000a00 */
[----:B------:R-:W-:Y:S02]  /*1c070*/  IMAD.MOV.U32 R25, RZ, RZ, RZ ;  /* 0x000000ffff197224 */ /* 0x000fe400078e00ff */
[----:B------:R-:W-:-:S02]  /*1c080*/  IMAD.MOV.U32 R11, RZ, RZ, RZ ;  /* 0x000000ffff0b7224 */ /* 0x000fc400078e00ff */
[----:B------:R-:W-:Y:S02]  /*1c090*/  IMAD.MOV.U32 R7, RZ, RZ, R14 ;  /* 0x000000ffff077224 */ /* 0x000fe400078e000e */
[----:B0-----:R-:W-:-:S05]  /*1c0a0*/  @!P1 IMAD.WIDE R2, R9, 0x4, R2 ;  /* 0x0000000409029825 */ /* 0x001fca00078e0202 */
[----:B------:R1:W2:Y:S02]  /*1c0b0*/  @!P1 LDG.E R6, desc[UR36][R2.64] ;  /* 0x0000002402069981 */ /* 0x0002a4000c1e1900 */
[----:B-1----:R-:W-:-:S05]  /*1c0c0*/  @!P1 IMAD.WIDE R2, R9, 0x4, R4 ;  /* 0x0000000409029825 */ /* 0x002fca00078e0204 */
[----:B------:R-:W3:Y:S01]  /*1c0d0*/  @!P1 LDG.E R5, desc[UR36][R2.64] ;  /* 0x0000002402059981 */ /* 0x000ee2000c1e1900 */
[----:B------:R-:W-:Y:S01]  /*1c0e0*/  IMAD.MOV.U32 R4, RZ, RZ, RZ ;  /* 0x000000ffff047224 */ /* 0x000fe200078e00ff */
[C---:B------:R-:W-:Y:S02]  /*1c0f0*/  ISETP.GE.U32.AND P2, PT, R8.reuse, 0x2, PT ;  /* 0x000000020800780c */ /* 0x040fe40003f46070 */
        /* <DEDUP_REMOVED lines=11> */
.L_x_1494:
[----:B------:R-:W-:Y:S01]  /*1c1b0*/  IMAD.MOV.U32 R12, RZ, RZ, 0x2 ;  /* 0x00000002ff0c7424 */ /* 0x000fe200078e00ff */
[----:B------:R-:W-:-:S05]  /*1c1c0*/  SEL R14, R14, RZ, P1 ;  /* 0x000000ff0e0e7207 */ /* 0x000fca0000800000 */
[----:B------:R-:W-:-:S04]  /*1c1d0*/  IMAD.IADD R5, R13, 0x1, R14 ;  /* 0x000000010d057824 */ /* 0x000fc800078e020e */
[----:B------:R-:W-:-:S07]  /*1c1e0*/  IMAD.MOV.U32 R13, RZ, RZ, R5 ;  /* 0x000000ffff0d7224 */ /* 0x000fce00078e0005 */
[----:B------:R-:W-:Y:S05]  /*1c1f0*/  WARPSYNC.COLLECTIVE R15, `(.L_x_1495) ;  /* 0x000000000f087348 */ /* 0x000fea0003c00000 */
[----:B------:R0:W1:Y:S02]  /*1c200*/  SHFL.UP P6, R14, R13, R12, R11 ;  /* 0x0400000c0d0e7389 */ /* 0x00006400000c000b */
[----:B01----:R-:W-:Y:S01]  /*1c210*/  ENDCOLLECTIVE ;  /* 0x000000000000791b */ /* 0x003fe20003800000 */
.L_x_1495:
[----:B------:R-:W-:Y:S01]  /*1c220*/  IMAD.MOV.U32 R12, RZ, RZ, 0x4 ;  /* 0x00000004ff0c7424 */ /* 0x000fe200078e00ff */
[----:B------:R-:W-:-:S05]  /*1c230*/  SEL R2, R14, RZ, P2 ;  /* 0x000000ff0e027207 */ /* 0x000fca0001000000 */
[----:B------:R-:W-:-:S04]  /*1c240*/  IMAD.IADD R2, R5, 0x1, R2 ;  /* 0x0000000105027824 */ /* 0x000fc800078e0202 */
[----:B------:R-:W-:-:S07]  /*1c250*/  IMAD.MOV.U32 R13, RZ, RZ, R2 ;  /* 0x000000ffff0d7224 */ /* 0x000fce00078e0002 */
[----:B------:R-:W-:Y:S05]  /*1c260*/  WARPSYNC.COLLECTIVE R15, `(.L_x_1496) ;  /* 0x000000000f087348 */ /* 0x000fea0003c00000 */
[----:B------:R0:W1:Y:S02]  /*1c270*/  SHFL.UP P6, R14, R13, R12, R11 ;  /* 0x0400000c0d0e7389 */ /* 0x00006400000c000b */
[----:B01----:R-:W-:Y:S01]  /*1c280*/  ENDCOLLECTIVE ;  /* 0x000000000000791b */ /* 0x003fe20003800000 */
.L_x_1496:
[----:B------:R-:W-:Y:S01]  /*1c290*/  IMAD.MOV.U32 R12, RZ, RZ, 0x8 ;  /* 0x00000008ff0c7424 */ /* 0x000fe200078e00ff */
[----:B------:R-:W-:-:S05]  /*1c2a0*/  SEL R3, R14, RZ, P3 ;  /* 0x000000ff0e037207 */ /* 0x000fca0001800000 */
[----:B------:R-:W-:-:S04]  /*1c2b0*/  IMAD.IADD R3, R2, 0x1, R3 ;  /* 0x0000000102037824 */ /* 0x000fc800078e0203 */
[----:B------:R-:W-:-:S07]  /*1c2c0*/  IMAD.MOV.U32 R13, RZ, RZ, R3 ;  /* 0x000000ffff0d7224 */ /* 0x000fce00078e0003 */
[----:B------:R-:W-:Y:S05]  /*1c2d0*/  WARPSYNC.COLLECTIVE R15, `(.L_x_1497) ;  /* 0x000000000f087348 */ /* 0x000fea0003c00000 */
[----:B------:R0:W1:Y:S02]  /*1c2e0*/  SHFL.UP P6, R14, R13, R12, R11 ;  /* 0x0400000c0d0e7389 */ /* 0x00006400000c000b */
[----:B01----:R-:W-:Y:S01]  /*1c2f0*/  ENDCOLLECTIVE ;  /* 0x000000000000791b */ /* 0x003fe20003800000 */
.L_x_1497:
[----:B------:R-:W-:Y:S01]  /*1c300*/  IMAD.MOV.U32 R12, RZ, RZ, 0x10 ;  /* 0x00000010ff0c7424 */ /* 0x000fe200078e00ff */
[----:B------:R-:W-:-:S05]  /*1c310*/  SEL R14, R14, RZ, P4 ;  /* 0x000000ff0e0e7207 */ /* 0x000fca0002000000 */
[----:B------:R-:W-:-:S04]  /*1c320*/  IMAD.IADD R5, R3, 0x1, R14 ;  /* 0x0000000103057824 */ /* 0x000fc800078e020e */
[----:B------:R-:W-:-:S07]  /*1c330*/  IMAD.MOV.U32 R13, RZ, RZ, R5 ;  /* 0x000000ffff0d7224 */ /* 0x000fce00078e0005 */
[----:B------:R-:W-:Y:S05]  /*1c340*/  WARPSYNC.COLLECTIVE R15, `(.L_x_1498) ;  /* 0x000000000f087348 */ /* 0x000fea0003c00000 */
[----:B------:R0:W1:Y:S02]  /*1c350*/  SHFL.UP P6, R14, R13, R12, R11 ;  /* 0x0400000c0d0e7389 */ /* 0x00006400000c000b */
[----:B01----:R-:W-:Y:S01]  /*1c360*/  ENDCOLLECTIVE ;  /* 0x000000000000791b */ /* 0x003fe20003800000 */
.L_x_1498:
        /* <DEDUP_REMOVED lines=8> */
.L_x_1499:
[----:B------:R-:W-:Y:S05]  /*1c3f0*/  BRA `(.L_x_1500) ;  /* 0xffffffc000947947 */ /* 0x000fea000383ffff */
.L_x_1403:
[----:B------:R-:W-:Y:S01]  /*1c400*/  BSSY B0, `(.L_x_1501) ;  /* 0x0000007000007945 */ /* 0x000fe20003800000 */
[----:B------:R-:W-:Y:S02]  /*1c410*/  IMAD.MOV.U32 R12, RZ, RZ, 0x1 ;  /* 0x00000001ff0c7424 */ /* 0x000fe400078e00ff */
[----:B------:R-:W-:Y:S02]  /*1c420*/  IMAD.MOV.U32 R11, RZ, RZ, RZ ;  /* 0x000000ffff0b7224 */ /* 0x000fe400078e00ff */
[----:B------:R-:W-:-:S07]  /*1c430*/  IMAD.MOV.U32 R15, RZ, RZ, -0x1 ;  /* 0xffffffffff0f7424 */ /* 0x000fce00078e00ff */
[----:B------:R-:W-:Y:S05]  /*1c440*/  WARPSYNC.COLLECTIVE R15, `(.L_x_1502) ;  /* 0x000000000f087348 */ /* 0x000fea0003c00000 */
[----:B------:R0:W1:Y:S02]  /*1c450*/  SHFL.UP P6, R14, R13, R12, R11 ;  /* 0x0400000c0d0e7389 */ /* 0x00006400000c000b */
[----:B01----:R-:W-:Y:S01]  /*1c460*/  ENDCOLLECTIVE ;  /* 0x000000000000791b */ /* 0x003fe20003800000 */
.L_x_1502:
[----:B------:R-:W-:Y:S05]  /*1c470*/  BSYNC B0 ;  /* 0x0000000000007941 */ /* 0x000fea0003800000 */
.L_x_1501:
        /* <DEDUP_REMOVED lines=8> */
.L_x_1503:
[----:B------:R-:W-:Y:S01]  /*1c500*/  IMAD.MOV.U32 R12, RZ, RZ, 0x4 ;  /* 0x00000004ff0c7424 */ /* 0x000fe200078e00ff */
[----:B------:R-:W-:-:S05]  /*1c510*/  SEL R2, R14, RZ, P2 ;  /* 0x000000ff0e027207 */ /* 0x000fca0001000000 */
[----:B------:R-:W-:-:S04]  /*1c520*/  IMAD.IADD R2, R13, 0x1, R2 ;  /* 0x000000010d027824 */ /* 0x000fc800078e0202 */
[----:B------:R-:W-:-:S07]  /*1c530*/  IMAD.MOV.U32 R13, RZ, RZ, R2 ;  /* 0x000000ffff0d7224 */ /* 0x000fce00078e0002 */
[----:B------:R-:W-:Y:S05]  /*1c540*/  WARPSYNC.COLLECTIVE R15, `(.L_x_1504) ;  /* 0x000000000f087348 */ /* 0x000fea0003c00000 */
[----:B------:R0:W1:Y:S02]  /*1c550*/  SHFL.UP P6, R14, R13, R12, R11 ;  /* 0x0400000c0d0e7389 */ /* 0x00006400000c000b */
[----:B01----:R-:W-:Y:S01]  /*1c560*/  ENDCOLLECTIVE ;  /* 0x000000000000791b */ /* 0x003fe20003800000 */
.L_x_1504:
[----:B------:R-:W-:Y:S01]  /*1c570*/  IMAD.MOV.U32 R12, RZ, RZ, 0x8 ;  /* 0x00000008ff0c7424 */ /* 0x000fe200078e00ff */
[----:B------:R-:W-:-:S05]  /*1c580*/  SEL R3, R14, RZ, P3 ;  /* 0x000000ff0e037207 */ /* 0x000fca0001800000 */
[----:B------:R-:W-:-:S04]  /*1c590*/  IMAD.IADD R3, R2, 0x1, R3 ;  /* 0x0000000102037824 */ /* 0x000fc800078e0203 */
[----:B------:R-:W-:-:S07]  /*1c5a0*/  IMAD.MOV.U32 R13, RZ, RZ, R3 ;  /* 0x000000ffff0d7224 */ /* 0x000fce00078e0003 */
[----:B------:R-:W-:Y:S05]  /*1c5b0*/  WARPSYNC.COLLECTIVE R15, `(.L_x_1505) ;  /* 0x000000000f087348 */ /* 0x000fea0003c00000 */
[----:B------:R0:W1:Y:S02]  /*1c5c0*/  SHFL.UP P6, R14, R13, R12, R11 ;  /* 0x0400000c0d0e7389 */ /* 0x00006400000c000b */
[----:B01----:R-:W-:Y:S01]  /*1c5d0*/  ENDCOLLECTIVE ;  /* 0x000000000000791b */ /* 0x003fe20003800000 */
.L_x_1505:
[----:B------:R-:W-:Y:S01]  /*1c5e0*/  IMAD.MOV.U32 R12, RZ, RZ, 0x10 ;  /* 0x00000010ff0c7424 */ /* 0x000fe200078e00ff */
[----:B------:R-:W-:-:S05]  /*1c5f0*/  SEL R14, R14, RZ, P4 ;  /* 0x000000ff0e0e7207 */ /* 0x000fca0002000000 */
[----:B------:R-:W-:-:S04]  /*1c600*/  IMAD.IADD R5, R3, 0x1, R14 ;  /* 0x0000000103057824 */ /* 0x000fc800078e020e */
[----:B------:R-:W-:-:S07]  /*1c610*/  IMAD.MOV.U32 R13, RZ, RZ, R5 ;  /* 0x000000ffff0d7224 */ /* 0x000fce00078e0005 */
[----:B------:R-:W-:Y:S05]  /*1c620*/  WARPSYNC.COLLECTIVE R15, `(.L_x_1506) ;  /* 0x000000000f087348 */ /* 0x000fea0003c00000 */
[----:B------:R0:W1:Y:S02]  /*1c630*/  SHFL.UP P6, R14, R13, R12, R11 ;  /* 0x0400000c0d0e7389 */ /* 0x00006400000c000b */
[----:B01----:R-:W-:Y:S01]  /*1c640*/  ENDCOLLECTIVE ;  /* 0x000000000000791b */ /* 0x003fe20003800000 */
.L_x_1506:
        /* <DEDUP_REMOVED lines=8> */
.L_x_1507:
[----:B------:R-:W-:Y:S05]  /*1c6d0*/  BRA `(.L_x_1508) ;  /* 0xffffffc000807947 */ /* 0x000fea000383ffff */
.L_x_1405:
[----:B------:R-:W-:Y:S01]  /*1c6e0*/  BSSY B0, `(.L_x_1509) ;  /* 0x0000006000007945 */ /* 0x000fe20003800000 */
[----:B------:R-:W-:Y:S01]  /*1c6f0*/  PLOP3.LUT P6, PT, P6, PT, PT, 0x8, 0x0 ;  /* 0x000000000000781c */ /* 0x000fe200037ce170 */
[----:B------:R-:W-:-:S12]  /*1c700*/  IMAD.MOV.U32 R15, RZ, RZ, -0x1 ;  /* 0xffffffffff0f7424 */ /* 0x000fd800078e00ff */
[----:B0-----:R-:W-:Y:S05]  /*1c710*/  WARPSYNC.COLLECTIVE R15, `(.L_x_1510) ;  /* 0x000000000f087348 */ /* 0x001fea0003c00000 */
[----:B------:R-:W-:Y:S01]  /*1c720*/  VOTE.ANY R14, PT, P6 ;  /* 0x00000000000e7806 */ /* 0x000fe200030e0100 */
[----:B0-----:R-:W-:Y:S06]  /*1c730*/  ENDCOLLECTIVE ;  /* 0x000000000000791b */ /* 0x001fec0003800000 */
.L_x_1510:
[----:B------:R-:W-:Y:S05]  /*1c740*/  BSYNC B0 ;  /* 0x0000000000007941 */ /* 0x000fea0003800000 */
.L_x_1509:
[----:B------:R-:W-:Y:S02]  /*1c750*/  IMAD.MOV.U32 R3, RZ, RZ, R14 ;  /* 0x000000ffff037224 */ /* 0x000fe400078e000e */
[----:B------:R-:W-:Y:S02]  /*1c760*/  IMAD.MOV.U32 R13, RZ, RZ, R25 ;  /* 0x000000ffff0d7224 */ /* 0x000fe400078e0019 */
[----:B------:R0:W1:Y:S01]  /*1c770*/  POPC R12, R3 ;  /* 0x00000003000c7309 */ /* 0x0000620000000000 */
[----:B------:R-:W-:Y:S02]  /*1c780*/  IMAD.MOV.U32 R11, RZ, RZ, 0x1f ;  /* 0x0000001fff0b7424 */ /* 0x000fe400078e00ff */
[----:B------:R-:W-:-:S07]  /*1c790*/  IMAD.MOV.U32 R15, RZ, RZ, -0x1 ;  /* 0xffffffffff0f7424 */ /* 0x000fce00078e00ff */
[----:B01----:R-:W-:Y:S05]  /*1c7a0*/  WARPSYNC.COLLECTIVE R15, `(.L_x_1511) ;  /* 0x000000000f087348 */ /* 0x003fea0003c00000 */
[----:B-1----:R1:W2:Y:S02]  /*1c7b0*/  SHFL.IDX P6, R14, R13, R12, R11 ;  /* 0x0000000c0d0e7389 */ /* 0x0022a400000c000b */
[----:B012---:R-:W-:Y:S01]  /*1c7c0*/  ENDCOLLECTIVE ;  /* 0x000000000000791b */ /* 0x007fe20003800000 */
.L_x_1511:
[----:B------:R-:W-:Y:S02]  /*1c7d0*/  IMAD.IADD R27, R12, 0x1, R27 ;  /* 0x000000010c1b7824 */ /* 0x000fe400078e021b */
[----:B------:R-:W-:Y:S02]  /*1c7e0*/  IMAD.MOV.U32 R13, RZ, RZ, R4 ;  /* 0x000000ffff0d7224 */ /* 0x000fe400078e0004 */
[----:B------:R-:W-:-:S07]  /*1c7f0*/  IMAD.MOV.U32 R25, RZ, RZ, R14 ;  /* 0x000000ffff197224 */ /* 0x000fce00078e000e */
[----:B------:R-:W-:Y:S05]  /*1c800*/  WARPSYNC.COLLECTIVE R15, `(.L_x_1512) ;  /* 0x000000000f087348 */ /* 0x000fea0003c00000 */
[----:B------:R0:W1:Y:S02]  /*1c810*/  SHFL.IDX P6, R14, R13, R12, R11 ;  /* 0x0000000c0d0e7389 */ /* 0x00006400000c000b */
[----:B01----:R-:W-:Y:S01]  /*1c820*/  ENDCOLLECTIVE ;  /* 0x000000000000791b */ /* 0x003fe20003800000 */
.L_x_1512:
[----:B------:R-:W-:Y:S01]  /*1c830*/  IMAD.MOV.U32 R4, RZ, RZ, R14 ;  /* 0x000000ffff047224 */ /* 0x000fe200078e000e */
[----:B------:R-:W-:Y:S06]  /*1c840*/  BRA `(.L_x_1513) ;  /* 0xffffffc000647947 */ /* 0x000fec000383ffff */
.L_x_1407:
[----:B------:R-:W-:Y:S01]  /*1c850*/  BSSY B0, `(.L_x_1514) ;  /* 0x0000007000007945 */ /* 0x000fe20003800000 */
[----:B------:R-:W-:Y:S02]  /*1c860*/  IMAD.MOV.U32 R13, RZ, RZ, R2 ;  /* 0x000000ffff0d7224 */ /* 0x000fe400078e0002 */
[----:B------:R-:W-:Y:S02]  /*1c870*/  IMAD.MOV.U32 R11, RZ, RZ, 0x1f ;  /* 0x0000001fff0b7424 */ /* 0x000fe400078e00ff */
[----:B------:R-:W-:-:S07]  /*1c880*/  IMAD.MOV.U32 R15, RZ, RZ, -0x1 ;  /* 0xffffffffff0f7424 */ /* 0x000fce00078e00ff */
[----:B0-23--:R-:W-:Y:S05]  /*1c890*/  WARPSYNC.COLLECTIVE R15, `(.L_x_1515) ;  /* 0x000000000f087348 */ /* 0x00dfea0003c00000 */
[----:B------:R1:W4:Y:S02]  /*1c8a0*/  SHFL.IDX P6, R14, R13, R12, R11 ;  /* 0x0000000c0d0e7389 */ /* 0x00032400000c000b */
[----:B01234-:R-:W-:Y:S01]  /*1c8b0*/  ENDCOLLECTIVE ;  /* 0x000000000000791b */ /* 0x01ffe20003800000 */
.L_x_1515:
[----:B------:R-:W-:Y:S05]  /*1c8c0*/  BSYNC B0 ;  /* 0x0000000000007941 */ /* 0x000fea0003800000 */
.L_x_1514:
[----:B------:R-:W-:Y:S01]  /*1c8d0*/  IMAD.MOV.U32 R6, RZ, RZ, R14 ;  /* 0x000000ffff067224 */ /* 0x000fe200078e000e */
[----:B------:R-:W-:Y:S06]  /*1c8e0*/  BRA `(.L_x_1406) ;  /* 0xffffffc000547947 */ /* 0x000fec000383ffff */
.L_x_1413:
[----:B0-----:R0:W1:Y:S02]  /*1c8f0*/  SYNCS.PHASECHK.TRANS64.TRYWAIT P0, [R7+URZ+0x30820], R0 ;  /* 0x03082000070075a7 */ /* 0x001064000800017f */
[----:B-1----:R-:W-:Y:S05]  /*1c900*/  @!P0 NANOSLEEP.SYNCS 0x989680 ;  /* 0x009896800000895d */ /* 0x002fea0003900000 */
[----:B------:R-:W1:Y:S02]  /*1c910*/  @!P0 SYNCS.PHASECHK.TRANS64 P0, [R7+URZ+0x30820], R0 ;  /* 0x03082000070085a7 */ /* 0x000e64000800007f */
[----:B-1----:R-:W-:Y:S05]  /*1c920*/  @!P0 BRA `(.L_x_1413) ;  /* 0xfffffffc00f08947 */ /* 0x002fea000383ffff */
[----:B------:R-:W-:Y:S05]  /*1c930*/  BRA `(.L_x_1516) ;  /* 0xffffffc800ac7947 */ /* 0x000fea000383ffff */
.L_x_1414:
[----:B------:R-:W1:Y:S01]  /*1c940*/  S2R R2, SR_TID.X ;  /* 0x0000000000027919 */ /* 0x000e620000002100 */
[----:B------:R-:W-:Y:S01]  /*1c950*/  BSSY B0, `(.L_x_1517) ;  /* 0x000000a000007945 */ /* 0x000fe20003800000 */
[----:B------:R-:W-:Y:S02]  /*1c960*/  IMAD.MOV.U32 R12, RZ, RZ, RZ ;  /* 0x000000ffff0c7224 */ /* 0x000fe400078e00ff */
[----:B------:R-:W-:Y:S02]  /*1c970*/  IMAD.MOV.U32 R11, RZ, RZ, 0x1f ;  /* 0x0000001fff0b7424 */ /* 0x000fe400078e00ff */
[----:B------:R-:W-:Y:S01]  /*1c980*/  IMAD.MOV.U32 R15, RZ, RZ, -0x1 ;  /* 0xffffffffff0f7424 */ /* 0x000fe200078e00ff */
[----:B-1----:R-:W-:-:S04]  /*1c990*/  SHF.R.U32.HI R2, RZ, 0x5, R2 ;  /* 0x00000005ff027819 */ /* 0x002fc80000011602 */
[----:B------:R-:W-:-:S05]  /*1c9a0*/  LOP3.LUT R2, R2, 0x3, RZ, 0xc0, !PT ;  /* 0x0000000302027812 */ /* 0x000fca00078ec0ff */
[----:B------:R-:W-:-:S07]  /*1c9b0*/  IMAD.MOV.U32 R13, RZ, RZ, R2 ;  /* 0x000000ffff0d7224 */ /* 0x000fce00078e0002 */
[----:B0-2---:R-:W-:Y:S05]  /*1c9c0*/  WARPSYNC.COLLECTIVE R15, `(.L_x_1518) ;  /* 0x000000000f087348 */ /* 0x005fea0003c00000 */
[----:B------:R1:W3:Y:S02]  /*1c9d0*/  SHFL.IDX P6, R14, R13, R12, R11 ;  /* 0x0000000c0d0e7389 */ /* 0x0002e400000c000b */
[----:B0123--:R-:W-:Y:S01]  /*1c9e0*/  ENDCOLLECTIVE ;  /* 0x000000000000791b */ /* 0x00ffe20003800000 */
.L_x_1518:
[----:B------:R-:W-:Y:S05]  /*1c9f0*/  BSYNC B0 ;  /* 0x0000000000007941 */ /* 0x000fea0003800000 */
.L_x_1517:
[----:B------:R-:W-:Y:S05]  /*1ca00*/  BRA `(.L_x_1519) ;  /* 0xffffffc800947947 */ /* 0x000fea000383ffff */
.L_x_1417:
[----:B------:R-:W-:Y:S01]  /*1ca10*/  BSSY B1, `(.L_x_1520) ;  /* 0x0000006000017945 */ /* 0x000fe20003800000 */
[----:B------:R-:W-:-:S07]  /*1ca20*/  IMAD.MOV.U32 R15, RZ, RZ, -0x1 ;  /* 0xffffffffff0f7424 */ /* 0x000fce00078e00ff */
[----:B0-2---:R-:W-:Y:S05]  /*1ca30*/  WARPSYNC.COLLECTIVE R15, `(.L_x_1521) ;  /* 0x000000000f0c7348 */ /* 0x005fea0003c00000 */
[----:B------:R-:W-:Y:S02]  /*1ca40*/  ELECT P6, UR62, PT ;  /* 0x00000000003e782f */ /* 0x000fe400038c0000 */
[----:B------:R-:W-:Y:S01]  /*1ca50*/  MOV R14, UR62 ;  /* 0x0000003e000e7c02 */ /* 0x000fe20008000f00 */
[----:B0-2---:R-:W-:Y:S10]  /*1ca60*/  ENDCOLLECTIVE ;  /* 0x000000000000791b */ /* 0x005ff40003800000 */
.L_x_1521:
[----:B------:R-:W-:Y:S05]  /*1ca70*/  BSYNC B1 ;  /* 0x0000000000017941 */ /* 0x000fea0003800000 */
.L_x_1520:
[----:B------:R-:W-:Y:S05]  /*1ca80*/  BRA `(.L_x_1522) ;  /* 0xffffffc8008c7947 */ /* 0x000fea000383ffff */
.L_x_1419:
[----:B0-----:R0:W1:Y:S02]  /*1ca90*/  SYNCS.PHASECHK.TRANS64.TRYWAIT P1, [R5+URZ+0x30840], R0 ;  /* 0x03084000050075a7 */ /* 0x001064000802017f */
[----:B-1----:R-:W-:Y:S05]  /*1caa0*/  @!P1 NANOSLEEP.SYNCS 0x989680 ;  /* 0x009896800000995d */ /* 0x002fea0003900000 */
[----:B------:R-:W1:Y:S02]  /*1cab0*/  @!P1 SYNCS.PHASECHK.TRANS64 P1, [R5+URZ+0x30840], R0 ;  /* 0x03084000050095a7 */ /* 0x000e64000802007f */
[----:B-1----:R-:W-:Y:S05]  /*1cac0*/  @!P1 BRA `(.L_x_1419) ;  /* 0xfffffffc00f09947 */ /* 0x002fea000383ffff */
[----:B------:R-:W-:Y:S05]  /*1cad0*/  BRA `(.L_x_1523) ;  /* 0xffffffc800b47947 */ /* 0x000fea000383ffff */
.L_x_1421:
[----:B-1----:R1:W3:Y:S02]  /*1cae0*/  SYNCS.PHASECHK.TRANS64.TRYWAIT P1, [R3+URZ+0x30840], R2 ;  /* 0x03084002030075a7 */ /* 0x0022e4000802017f */
[----:B---3--:R-:W-:Y:S05]  /*1caf0*/  @!P1 NANOSLEEP.SYNCS 0x989680 ;  /* 0x009896800000995d */ /* 0x008fea0003900000 */
[----:B------:R-:W3:Y:S02]  /*1cb00*/  @!P1 SYNCS.PHASECHK.TRANS64 P1, [R3+URZ+0x30840], R2 ;  /* 0x03084002030095a7 */ /* 0x000ee4000802007f */
[----:B---3--:R-:W-:Y:S05]  /*1cb10*/  @!P1 BRA `(.L_x_1421) ;  /* 0xfffffffc00f09947 */ /* 0x008fea000383ffff */
[----:B------:R-:W-:Y:S05]  /*1cb20*/  BRA `(.L_x_1524) ;  /* 0xffffffc800c07947 */ /* 0x000fea000383ffff */
.L_x_1423:
[----:B---3--:R3:W4:Y:S02]  /*1cb30*/  SYNCS.PHASECHK.TRANS64.TRYWAIT P1, [R5+URZ+0x30860], R0 ;  /* 0x03086000050075a7 */ /* 0x008724000802017f */
[----:B----4-:R-:W-:Y:S05]  /*1cb40*/  @!P1 NANOSLEEP.SYNCS 0x989680 ;  /* 0x009896800000995d */ /* 0x010fea0003900000 */
[----:B------:R-:W4:Y:S02]  /*1cb50*/  @!P1 SYNCS.PHASECHK.TRANS64 P1, [R5+URZ+0x30860], R0 ;  /* 0x03086000050095a7 */ /* 0x000f24000802007f */
[----:B----4-:R-:W-:Y:S05]  /*1cb60*/  @!P1 BRA `(.L_x_1423) ;  /* 0xfffffffc00f09947 */ /* 0x010fea000383ffff */
[----:B------:R-:W-:Y:S05]  /*1cb70*/  BRA `(.L_x_1525) ;  /* 0xffffffc800bc7947 */ /* 0x000fea000383ffff */
.L_x_1526:
        /* <DEDUP_REMOVED lines=16> */
.L_x_15974:


//--------------------- .text._ZN7cutlass13device_kernelIN5flash11enable_sm90INS1_16FlashAttnFwdSm90INS1_25CollectiveMainloopFwdSm90ILi2EN4cute5tupleIJNS5_1CILi1EEES8_S8_EEENS6_IJNS7_ILi128EEENS7_ILi64EEENS7_ILi256EEEEEELi256ENS_6half_tEfNS_4arch4Sm90ELb0ELb1ELb1ELb1ELb1ELb1ELb0ELb1ELb1ELb1ELb1ELb0EEENS1_21CollectiveEpilogueFwdINS6_IJSA_SC_SB_EEES9_SE_SG_Li256ELb1ELb1ELb1ELb0EEENS1_36VarlenDynamicPersistentTileSchedulerILi128ELi64ELi256ELi128ELb1ELb1ELb1ELb1ELb0ELb1EEEEEEEEEvNT_6ParamsE --------------------------
	.section	.text._ZN7cutlass13device_kernelIN5flash11enable_sm90INS1_16FlashAttnFwdSm90INS1_25CollectiveMainloopFwdSm90ILi2EN4cute5tupleIJNS5_1CILi1EEES8_S8_EEENS6_IJNS7_ILi128EEENS7_ILi64EEENS7_ILi256EEEEEELi256ENS_6half_tEfNS_4arch4Sm90ELb0ELb1ELb1ELb1ELb1ELb1ELb0ELb1ELb1ELb1ELb1ELb0EEENS1_21CollectiveEpilogueFwdINS6_IJSA_SC_SB_EEES9_SE_SG_Li256ELb1ELb1ELb1ELb0EEENS1_36VarlenDynamicPersistentTileSchedulerILi128ELi64ELi256ELi128ELb1ELb1ELb1ELb1ELb0ELb1EEEEEEEEEvNT_6ParamsE,"ax",@progbits
	.align	128
.text._ZN7cutlass13device_kernelIN5flash11enable_sm90INS1_16FlashAttnFwdSm90INS1_25CollectiveMainloopFwdSm90ILi2EN4cute5tupleIJNS5_1CILi1EEES8_S8_EEENS6_IJNS7_ILi128EEENS7_ILi64EEENS7_ILi256EEEEEELi256ENS_6half_tEfNS_4arch4Sm90ELb0ELb1ELb1ELb1ELb1ELb1ELb0ELb1ELb1ELb1ELb1ELb0EEENS1_21CollectiveEpilogueFwdINS6_IJSA_SC_SB_EEES9_SE_SG_Li256ELb1ELb1ELb1ELb0EEENS1_36VarlenDynamicPersistentTileSchedulerILi128ELi64ELi256ELi128ELb1ELb1ELb1ELb1ELb0ELb1EEEEEEEEEvNT_6ParamsE:
        .type           _ZN7cutlass13device_kernelIN5flash11enable_sm90INS1_16FlashAttnFwdSm90INS1_25CollectiveMainloopFwdSm90ILi2EN4cute5tupleIJNS5_1CILi1EEES8_S8_EEENS6_IJNS7_ILi128EEENS7_ILi64EEENS7_ILi256EEEEEELi256ENS_6half_tEfNS_4arch4Sm90ELb0ELb1ELb1ELb1ELb1ELb1ELb0ELb1ELb1ELb1ELb1ELb0EEENS1_21CollectiveEpilogueFwdINS6_IJSA_SC_SB_EEES9_SE_SG_Li256ELb1ELb1ELb1ELb0EEENS1_36VarlenDynamicPersistentTileSchedulerILi128ELi64ELi256ELi128ELb1ELb1ELb1ELb1ELb0ELb1EEEEEEEEEvNT_6ParamsE,@function
        .size           _ZN7cutlass13device_kernelIN5flash11enable_sm90INS1_16FlashAttnFwdSm90INS1_25CollectiveMainloopFwdSm90ILi2EN4cute5tupleIJNS5_1CILi1EEES8_S8_EEENS6_IJNS7_ILi128EEENS7_ILi64EEENS7_ILi256EEEEEELi256ENS_6half_tEfNS_4arch4Sm90ELb0ELb1ELb1ELb1ELb1ELb1ELb0ELb1ELb1ELb1ELb1ELb0EEENS1_21CollectiveEpilogueFwdINS6_IJSA_SC_SB_EEES9_SE_SG_Li256ELb1ELb1ELb1ELb0EEENS1_36VarlenDynamicPersistentTileSchedulerILi128ELi64ELi256ELi128ELb1ELb1ELb1ELb1ELb0ELb1EEEEEEEEEvNT_6ParamsE,(.L_x_15975 - _ZN7cutlass13device_kernelIN5flash11enable_sm90INS1_16FlashAttnFwdSm90INS1_25CollectiveMainloopFwdSm90ILi2EN4cute5tupleIJNS5_1CILi1EEES8_S8_EEENS6_IJNS7_ILi128EEENS7_ILi64EEENS7_ILi256EEEEEELi256ENS_6half_tEfNS_4arch4Sm90ELb0ELb1ELb1ELb1ELb1ELb1ELb0ELb1ELb1ELb1ELb1ELb0EEENS1_21CollectiveEpilogueFwdINS6_IJSA_SC_SB_EEES9_SE_SG_Li256ELb1ELb1ELb1ELb0EEENS1_36VarlenDynamicPersistentTileSchedulerILi128ELi64ELi256ELi128ELb1ELb1ELb1ELb1ELb0ELb1EEEEEEEEEvNT_6ParamsE)
        .other          _ZN7cutlass13device_kernelIN5flash11enable_sm90INS1_16FlashAttnFwdSm90INS1_25CollectiveMainloopFwdSm90ILi2EN4cute5tupleIJNS5_1CILi1EEES8_S8_EEENS6_IJNS7_ILi128EEENS7_ILi64EEENS7_ILi256EEEEEELi256ENS_6half_tEfNS_4arch4Sm90ELb0ELb1ELb1ELb1ELb1ELb1ELb0ELb1ELb1ELb1ELb1ELb0EEENS1_21CollectiveEpilogueFwdINS6_IJSA_SC_SB_EEES9_SE_SG_Li256ELb1ELb1ELb1ELb0EEENS1_36VarlenDynamicPersistentTileSchedulerILi128ELi64ELi256ELi128ELb1ELb1ELb1ELb1ELb0ELb1EEEEEEEEEvNT_6ParamsE,@"STO_CUDA_ENTRY STV_DEFAULT"
_ZN7cutlass13device_kernelIN5flash11enable_sm90INS1_16FlashAttnFwdSm90INS1_25CollectiveMainloopFwdSm90ILi2EN4cute5tupleIJNS5_1CILi1EEES8_S8_EEENS6_IJNS7_ILi128EEENS7_ILi64EEENS7_ILi256EEEEEELi256ENS_6half_tEfNS_4arch4Sm90ELb0ELb1ELb1ELb1ELb1ELb1ELb0ELb1ELb1ELb1ELb1ELb0EEENS1_21CollectiveEpilogueFwdINS6_IJSA_SC_SB_EEES9_SE_SG_Li256ELb1ELb1ELb1ELb0EEENS1_36VarlenDynamicPersistentTileSchedulerILi128ELi64ELi256ELi128ELb1ELb1ELb1ELb1ELb0ELb1EEEEEEEEEvNT_6ParamsE:
        /* <DEDUP_REMOVED lines=18> */
.L_x_1528:
[----:B------:R-:W-:Y:S05]  /*0120*/  BSYNC B0 ;  /* 0x0000000000007941 */ /* 0x000fea0003800000 */
.L_x_1527:
        /* <DEDUP_REMOVED lines=41> */
.L_x_1529:
        /* <DEDUP_REMOVED lines=22> */
.L_x_1530:
        /* <DEDUP_REMOVED lines=18> */
.L_x_1531:
        /* <DEDUP_REMOVED lines=22> */
.L_x_1532:
        /* <DEDUP_REMOVED lines=22> */
.L_x_1533:
[----:B0-----:R-:W-:Y:S01]  /*0900*/  UMOV UR4, 0x1 ;  /* 0x0000000100047882 */ /* 0x001fe20000000000 */
[----:B------:R-:W-:Y:S01]  /*0910*/  PLOP3.LUT P0, PT, PT, PT, UP0, 0x80, 0x0 ;  /* 0x000000000000781c */ /* 0x000fe20003f0f008 */
[----:B------:R-:W-:Y:S01]  /*0920*/  USEL UR4, UR4, 0x2, !UP0 ;  /* 0x0000000204047887 */ /* 0x000fe2000c000000 */
[----:B------:R-:W-:Y:S01]  /*0930*/  NOP ;  /* 0x0000000000007918 */ /* 0x000fe20000000000 */
[----:B------:R-:W-:Y:S01]  /*0940*/  ULDC.64 UR60, c[0x0][0x208] ;  /* 0x00008200003c7ab9 */ /* 0x000fe20000000a00 */
[----:B------:R-:W-:Y:S03]  /*0950*/  BSSY B9, `(.L_x_1534) ;  /* 0x0002c96000097945 */ /* 0x000fe60003800000 */
[----:B------:R-:W-:-:S05]  /*0960*/  IMAD.U32 R3, RZ, RZ, UR4 ;  /* 0x00000004ff037e24 */ /* 0x000fca000f8e00ff */
[----:B------:R0:W-:Y:S01]  /*0970*/  STL [R1+0xdc], R3 ;  /* 0x0000dc0301007387 */ /* 0x0001e20000100800 */
[----:B-12-4-:R-:W-:Y:S06]  /*0980*/  BAR.SYNC.DEFER_BLOCKING 0x0 ;  /* 0x0000000000007b1d */ /* 0x016fec0000010000 */
[----:B------:R-:W-:Y:S05]  /*0990*/  @!P0 BRA `(.L_x_1535) ;  /* 0x0000024000fc8947 */ /* 0x000fea0003800000 */
.L_x_1536:
[----:B------:R-:W-:-:S08]  /*09a0*/  NOP ;  /* 0x0000000000007918 */ /* 0x000fd00000000000 */
[----:B------:R-:W1:Y:S02]  /*09b0*/  USETMAXREG.TRY_ALLOC.CTAPOOL UP0, 0xe8 ;  /* 0x000000e8000079c8 */ /* 0x000e640008000600 */
[----:B-1----:R-:W-:-:S13]  /*09c0*/  PLOP3.LUT P0, PT, PT, PT, UP0, 0x80, 0x0 ;  /* 0x000000000000781c */ /* 0x002fda0003f0f008 */
[----:B------:R-:W-:Y:S05]  /*09d0*/  @!P0 BRA `(.L_x_1536) ;  /* 0xfffffffc00f08947 */ /* 0x000fea000383ffff */
[----:B------:R-:W1:Y:S08]  /*09e0*/  S2UR UR4, SR_CgaCtaId ;  /* 0x00000000000479c3 */ /* 0x000e700000008800 */
[----:B------:R-:W-:Y:S06]  /*09f0*/  BAR.ARV 0x8, 0x180 ;  /* 0x0206000000007b1d */ /* 0x000fec0000002000 */
[----:B------:R-:W-:-:S02]  /*0a00*/  MOV R17, 0x400 ;  /* 0x0000040000117802 */ /* 0x000fc40000000f00 */
[----:B------:R-:W-:Y:S01]  /*0a10*/  BAR.SYNC.DEFER_BLOCKING 0x5, 0x180 ;  /* 0x0146000000007b1d */ /* 0x000fe20000010000 */
[----:B-1----:R-:W-:-:S05]  /*0a20*/  IMAD.U32 R2, RZ, RZ, UR4 ;  /* 0x00000004ff027e24 */ /* 0x002fca000f8e00ff */
[----:B------:R-:W-:Y:S01]  /*0a30*/  ULDC UR4, c[0x0][0xc3c] ;  /* 0x00030f0000047ab9 */ /* 0x000fe20000000800 */
[----:B------:R-:W-:Y:S01]  /*0a40*/  LEA R17, R2, R17, 0x18 ;  /* 0x0000001102117211 */ /* 0x000fe200078ec0ff */
[----:B------:R-:W-:Y:S04]  /*0a50*/  STL [R1+0xc], R2 ;  /* 0x00000c0201007387 */ /* 0x000fe80000100800 */
[----:B------:R-:W1:Y:S01]  /*0a60*/  LDS.128 R24, [R17+0x308d0] ;  /* 0x0308d00011187984 */ /* 0x000e620000000c00 */
[----:B------:R-:W-:Y:S06]  /*0a70*/  BAR.ARV 0x4, 0x180 ;  /* 0x0106000000007b1d */ /* 0x000fec0000002000 */
[----:B-1----:R-:W-:-:S13]  /*0a80*/  ISETP.GE.AND P0, PT, R27, UR4, PT ;  /* 0x000000041b007c0c */ /* 0x002fda000bf06270 */
[----:B------:R-:W-:Y:S05]  /*0a90*/  @P0 BRA `(.L_x_1537) ;  /* 0x000002c800040947 */ /* 0x000fea0003800000 */
[----:B------:R-:W2:Y:S01]  /*0aa0*/  LDL R2, [R1+0xdc] ;  /* 0x0000dc0001027983 */ /* 0x000ea20000100800 */
[----:B------:R-:W-:Y:S01]  /*0ab0*/  VIADD R0, R0, 0xffffff80 ;  /* 0xffffff8000007836 */ /* 0x000fe20000000000 */
[----:B------:R-:W-:Y:S01]  /*0ac0*/  MOV R200, RZ ;  /* 0x000000ff00c87202 */ /* 0x000fe20000000f00 */
[----:B------:R-:W-:Y:S02]  /*0ad0*/  IMAD.MOV.U32 R218, RZ, RZ, RZ ;  /* 0x000000ffffda7224 */ /* 0x000fe400078e00ff */
[----:B------:R-:W-:Y:S01]  /*0ae0*/  IMAD.MOV.U32 R202, RZ, RZ, RZ ;  /* 0x000000ffffca7224 */ /* 0x000fe200078e00ff */
[----:B0-----:R-:W-:-:S04]  /*0af0*/  SHF.R.S32.HI R3, RZ, 0x1f, R0 ;  /* 0x0000001fff037819 */ /* 0x001fc80000011400 */
[CC--:B------:R-:W-:Y:S02]  /*0b00*/  LEA.HI R5, R3.reuse, R0.reuse, RZ, 0x2 ;  /* 0x0000000003057211 */ /* 0x0c0fe400078f10ff */
[CC--:B------:R-:W-:Y:S02]  /*0b10*/  LEA.HI R4, R3.reuse, R0.reuse, RZ, 0x5 ;  /* 0x0000000003047211 */ /* 0x0c0fe400078f28ff */
[CC--:B------:R-:W-:Y:S02]  /*0b20*/  LEA.HI R6, R3.reuse, R0.reuse, RZ, 0x3 ;  /* 0x0000000003067211 */ /* 0x0c0fe400078f18ff */
[----:B------:R-:W-:Y:S01]  /*0b30*/  LEA.HI R8, R3, R0, RZ, 0x6 ;  /* 0x0000000003087211 */ /* 0x000fe200078f30ff */
[----:B------:R-:W-:Y:S01]  /*0b40*/  IMAD.SHL.U32 R4, R4, 0x20, RZ ;  /* 0x0000002004047824 */ /* 0x000fe200078e00ff */
[----:B------:R-:W-:Y:S02]  /*0b50*/  LOP3.LUT R13, R5, 0xfffffffc, RZ, 0xc0, !PT ;  /* 0xfffffffc050d7812 */ /* 0x000fe400078ec0ff */
[----:B------:R-:W-:Y:S01]  /*0b60*/  LOP3.LUT R9, R6, 0xfffffff8, RZ, 0xc0, !PT ;  /* 0xfffffff806097812 */ /* 0x000fe200078ec0ff */
[----:B------:R-:W-:Y:S01]  /*0b70*/  IMAD.SHL.U32 R8, R8, 0x8, RZ ;  /* 0x0000000808087824 */ /* 0x000fe200078e00ff */
[----:B------:R-:W-:Y:S01]  /*0b80*/  LOP3.LUT R4, R4, 0xfffffc00, RZ, 0xc0, !PT ;  /* 0xfffffc0004047812 */ /* 0x000fe200078ec0ff */
[C---:B------:R-:W-:Y:S01]  /*0b90*/  IMAD.IADD R13, R0.reuse, 0x1, -R13 ;  /* 0x00000001000d7824 */ /* 0x040fe200078e0a0d */
[----:B------:R-:W-:Y:S01]  /*0ba0*/  SHF.R.S32.HI R22, RZ, 0x3, R6 ;  /* 0x00000003ff167819 */ /* 0x000fe20000011406 */
[----:B------:R-:W-:Y:S01]  /*0bb0*/  IMAD.IADD R12, R0, 0x1, -R9 ;  /* 0x00000001000c7824 */ /* 0x000fe200078e0a09 */
[----:B------:R-:W-:-:S03]  /*0bc0*/  LOP3.LUT R29, R8, 0xfffffe00, RZ, 0xc0, !PT ;  /* 0xfffffe00081d7812 */ /* 0x000fc600078ec0ff */
[----:B------:R-:W-:Y:S01]  /*0bd0*/  VIADD R6, R22, 0x60 ;  /* 0x0000006016067836 */ /* 0x000fe20000000000 */
[----:B------:R-:W-:Y:S01]  /*0be0*/  STL [R1+0x84], R12 ;  /* 0x0000840c01007387 */ /* 0x000fe20000100800 */
[C---:B------:R-:W-:Y:S01]  /*0bf0*/  SHF.L.U32 R204, R12.reuse, 0x2, RZ ;  /* 0x000000020ccc7819 */ /* 0x040fe200000006ff */
[----:B------:R-:W-:Y:S02]  /*0c00*/  IMAD.SHL.U32 R18, R12, 0x8, RZ ;  /* 0x000000080c127824 */ /* 0x000fe400078e00ff */
[----:B------:R-:W-:Y:S02]  /*0c10*/  VIADD R28, R22, 0x20 ;  /* 0x00000020161c7836 */ /* 0x000fe40000000000 */
[----:B------:R-:W-:-:S04]  /*0c20*/  VIADD R20, R204, 0x40 ;  /* 0x00000040cc147836 */ /* 0x000fc80000000000 */
[----:B------:R-:W-:Y:S01]  /*0c30*/  IMAD.IADD R203, R204, 0x1, R20 ;  /* 0x00000001cccb7824 */ /* 0x000fe200078e0214 */
[----:B--2---:R-:W-:Y:S02]  /*0c40*/  R2UR UR4, R2 ;  /* 0x00000000020472ca */ /* 0x004fe400000e0000 */
[CC--:B------:R-:W-:Y:S02]  /*0c50*/  LEA.HI R2, R3.reuse, R0.reuse, RZ, 0x4 ;  /* 0x0000000003027211 */ /* 0x0c0fe400078f20ff */
[----:B------:R-:W-:Y:S02]  /*0c60*/  LEA.HI R3, R3, R0, RZ, 0x7 ;  /* 0x0000000003037211 */ /* 0x000fe400078f38ff */
[----:B------:R-:W-:Y:S02]  /*0c70*/  SHF.R.S32.HI R7, RZ, 0x4, R2 ;  /* 0x00000004ff077819 */ /* 0x000fe40000011402 */
[----:B------:R-:W-:Y:S02]  /*0c80*/  LOP3.LUT R5, R2, 0x3fffff0, RZ, 0xc0, !PT ;  /* 0x03fffff002057812 */ /* 0x000fe400078ec0ff */
[----:B------:R-:W-:-:S02]  /*0c90*/  LOP3.LUT R11, R3, 0xffffff80, RZ, 0xc0, !PT ;  /* 0xffffff80030b7812 */ /* 0x000fc400078ec0ff */
[----:B------:R-:W-:Y:S01]  /*0ca0*/  LEA.HI R2, R2, R7, RZ, 0x1 ;  /* 0x0000000702027211 */ /* 0x000fe200078f08ff */
[----:B------:R-:W-:Y:S01]  /*0cb0*/  ULOP3.LUT UR4, UR4, 0x1, URZ, 0xfc, !UPT ;  /* 0x0000000104047892 */ /* 0x000fe2000f8efc3f */
[C---:B------:R-:W-:Y:S01]  /*0cc0*/  IADD3 R5, R0.reuse, -R5, RZ ;  /* 0x8000000500057210 */ /* 0x040fe20007ffe0ff */
[----:B------:R-:W-:Y:S01]  /*0cd0*/  IMAD.IADD R24, R0, 0x1, -R11 ;  /* 0x0000000100187824 */ /* 0x000fe200078e0a0b */
[----:B------:R-:W-:Y:S02]  /*0ce0*/  LOP3.LUT R2, R2, 0x1ffffffe, RZ, 0xc0, !PT ;  /* 0x1ffffffe02027812 */ /* 0x000fe400078ec0ff */
[----:B------:R-:W-:Y:S01]  /*0cf0*/  SHF.R.S32.HI R0, RZ, 0x7, R3 ;  /* 0x00000007ff007819 */ /* 0x000fe20000011403 */
[----:B------:R-:W-:Y:S01]  /*0d00*/  IMAD R5, R5, 0x40, R4 ;  /* 0x0000004005057824 */ /* 0x000fe200078e0204 */
[----:B------:R-:W-:Y:S01]  /*0d10*/  SHF.R.S32.HI R9, RZ, 0x1f, R24 ;  /* 0x0000001fff097819 */ /* 0x000fe20000011418 */
[----:B------:R-:W-:Y:S01]  /*0d20*/  IMAD.IADD R2, R7, 0x1, -R2 ;  /* 0x0000000107027824 */ /* 0x000fe200078e0a02 */
[----:B------:R-:W-:Y:S01]  /*0d30*/  LEA.HI R3, R3, R0, RZ, 0x1 ;  /* 0x0000000003037211 */ /* 0x000fe200078f08ff */
[----:B------:R-:W-:Y:S01]  /*0d40*/  STL [R1+0xa8], R24 ;  /* 0x0000a81801007387 */ /* 0x000fe20000100800 */
[----:B------:R-:W-:Y:S01]  /*0d50*/  LEA.HI R10, R9, R24, RZ, 0x2 ;  /* 0x00000018090a7211 */ /* 0x000fe200078f10ff */
[----:B------:R-:W-:Y:S01]  /*0d60*/  IMAD R2, R2, 0x8, R5 ;  /* 0x0000000802027824 */ /* 0x000fe200078e0205 */
[----:B------:R-:W-:Y:S01]  /*0d70*/  LOP3.LUT R3, R3, 0x3fffffe, RZ, 0xc0, !PT ;  /* 0x03fffffe03037812 */ /* 0x000fe200078ec0ff */
[----:B------:R-:W-:Y:S01]  /*0d80*/  STL [R1+0x10], R22 ;  /* 0x0000101601007387 */ /* 0x000fe20000100800 */
[----:B------:R-:W-:-:S02]  /*0d90*/  SHF.R.S32.HI R4, RZ, 0x2, R10 ;  /* 0x00000002ff047819 */ /* 0x000fc4000001140a */
[----:B------:R-:W-:Y:S01]  /*0da0*/  SHF.R.S32.HI R7, RZ, 0x1f, R10 ;  /* 0x0000001fff077819 */ /* 0x000fe2000001140a */
[----:B------:R0:W-:Y:S01]  /*0db0*/  STL [R1+0xd8], R2 ;  /* 0x0000d80201007387 */ /* 0x0001e20000100800 */
[----:B------:R-:W-:Y:S02]  /*0dc0*/  IADD3 R3, R0, -R3, RZ ;  /* 0x8000000300037210 */ /* 0x000fe40007ffe0ff */
[----:B------:R-:W-:Y:S01]  /*0dd0*/  LEA.HI R7, R7, R4, RZ, 0x3 ;  /* 0x0000000407077211 */ /* 0x000fe200078f18ff */
[----:B------:R-:W-:Y:S01]  /*0de0*/  STL [R1+0x48], R20 ;  /* 0x0000481401007387 */ /* 0x000fe20000100800 */
[----:B------:R-:W-:Y:S02]  /*0df0*/  LEA.HI R0, R13, R13, RZ, 0x1 ;  /* 0x0000000d0d007211 */ /* 0x000fe400078f08ff */
[----:B------:R-:W-:Y:S01]  /*0e00*/  LOP3.LUT R7, R7, 0xfffffff8, RZ, 0xc0, !PT ;  /* 0xfffffff807077812 */ /* 0x000fe200078ec0ff */
[----:B------:R1:W-:Y:S01]  /*0e10*/  STL [R1+0xc8], R28 ;  /* 0x0000c81c01007387 */ /* 0x0003e20000100800 */
[----:B------:R-:W-:Y:S01]  /*0e20*/  LOP3.LUT R0, R0, 0x1ffffffe, RZ, 0xc0, !PT ;  /* 0x1ffffffe00007812 */ /* 0x000fe200078ec0ff */
[----:B0-----:R-:W-:Y:S01]  /*0e30*/  VIADD R2, R22, 0x40 ;  /* 0x0000004016027836 */ /* 0x001fe20000000000 */
[----:B------:R-:W-:Y:S01]  /*0e40*/  LEA.HI R9, R9, R24, RZ, 0x5 ;  /* 0x0000001809097211 */ /* 0x000fe200078f28ff */
[----:B------:R-:W-:Y:S01]  /*0e50*/  IMAD.IADD R4, R4, 0x1, -R7 ;  /* 0x0000000104047824 */ /* 0x000fe200078e0a07 */
[----:B------:R-:W-:Y:S01]  /*0e60*/  SHF.R.S32.HI R7, RZ, 0x1f, R6 ;  /* 0x0000001fff077819 */ /* 0x000fe20000011406 */
[----:B------:R-:W-:Y:S01]  /*0e70*/  IMAD.IADD R13, R13, 0x1, -R0 ;  /* 0x000000010d0d7824 */ /* 0x000fe200078e0a00 */
[----:B------:R-:W-:Y:S01]  /*0e80*/  SHF.R.S32.HI R5, RZ, 0x1f, R2 ;  /* 0x0000001fff057819 */ /* 0x000fe20000011402 */
[----:B------:R-:W-:Y:S01]  /*0e90*/  STL [R1+0x70], R29 ;  /* 0x0000701d01007387 */ /* 0x000fe20000100800 */
[----:B------:R-:W-:Y:S01]  /*0ea0*/  LEA.HI R7, R7, R6, RZ, 0x3 ;  /* 0x0000000607077211 */ /* 0x000fe200078f18ff */
[----:B------:R-:W-:Y:S01]  /*0eb0*/  IMAD.SHL.U32 R6, R6, 0x40, RZ ;  /* 0x0000004006067824 */ /* 0x000fe200078e00ff */
[----:B------:R-:W-:Y:S01]  /*0ec0*/  LEA.HI R5, R5, R2, RZ, 0x3 ;  /* 0x0000000205057211 */ /* 0x000fe200078f18ff */
[----:B------:R-:W-:Y:S01]  /*0ed0*/  IMAD.SHL.U32 R2, R2, 0x40, RZ ;  /* 0x0000004002027824 */ /* 0x000fe200078e00ff */
[----:B------:R-:W-:Y:S01]  /*0ee0*/  SHF.R.S32.HI R9, RZ, 0x5, R9 ;  /* 0x00000005ff097819 */ /* 0x000fe20000011409 */
[----:B------:R-:W-:Y:S01]  /*0ef0*/  IMAD.SHL.U32 R14, R7, 0x40, RZ ;  /* 0x00000040070e7824 */ /* 0x000fe200078e00ff */
[----:B------:R-:W-:-:S02]  /*0f00*/  SHF.L.U32 R5, R5, 0x6, RZ ;  /* 0x0000000605057819 */ /* 0x000fc400000006ff */
[----:B------:R-:W-:Y:S01]  /*0f10*/  LOP3.LUT R0, R2, 0x1c0, RZ, 0xc0, !PT ;  /* 0x000001c002007812 */ /* 0x000fe200078ec0ff */
[----:B------:R-:W-:Y:S01]  /*0f20*/  IMAD R4, R9, 0x10, R4 ;  /* 0x0000001009047824 */ /* 0x000fe200078e0204 */
[----:B------:R-:W-:Y:S02]  /*0f30*/  SHF.R.S32.HI R2, RZ, 0x1f, R203 ;  /* 0x0000001fff027819 */ /* 0x000fe400000114cb */
[----:B------:R-:W-:Y:S01]  /*0f40*/  LOP3.LUT R12, R6, 0x1c0, RZ, 0xc0, !PT ;  /* 0x000001c0060c7812 */ /* 0x000fe200078ec0ff */
[----:B------:R-:W-:Y:S01]  /*0f50*/  IMAD R4, R3, 0x40, R4 ;  /* 0x0000004003047824 */ /* 0x000fe200078e0204 */
[----:B------:R-:W-:Y:S01]  /*0f60*/  LEA.HI R201, R2, R203, RZ, 0x3 ;  /* 0x000000cb02c97211 */ /* 0x000fe200078f18ff */
[----:B------:R-:W-:Y:S01]  /*0f70*/  VIADD R3, R204, 0x60 ;  /* 0x00000060cc037836 */ /* 0x000fe20000000000 */
[----:B------:R-:W-:Y:S02]  /*0f80*/  LOP3.LUT R7, R5, 0xfffffe00, RZ, 0xc0, !PT ;  /* 0xfffffe0005077812 */ /* 0x000fe400078ec0ff */
[----:B------:R-:W-:-:S02]  /*0f90*/  SHF.R.U32.HI R6, RZ, 0x3, R0 ;  /* 0x00000003ff067819 */ /* 0x000fc40000011600 */
[C---:B------:R-:W-:Y:S02]  /*0fa0*/  LOP3.LUT R11, R0.reuse, 0x38, R18, 0xf8, !PT ;  /* 0x00000038000b7812 */ /* 0x040fe400078ef812 */
[--C-:B------:R-:W-:Y:S01]  /*0fb0*/  LOP3.LUT R5, R0, 0x38, R201.reuse, 0xf8, !PT ;  /* 0x0000003800057812 */ /* 0x100fe200078ef8c9 */
[----:B------:R-:W-:Y:S01]  /*0fc0*/  IMAD.SHL.U32 R0, R22, 0x40, RZ ;  /* 0x0000004016007824 */ /* 0x000fe200078e00ff */
[----:B------:R-:W-:Y:S02]  /*0fd0*/  SHF.R.U32.HI R16, RZ, 0x3, R12 ;  /* 0x00000003ff107819 */ /* 0x000fe4000001160c */
[C---:B------:R-:W-:Y:S02]  /*0fe0*/  LOP3.LUT R19, R12.reuse, 0x38, R18, 0xf8, !PT ;  /* 0x000000380c137812 */ /* 0x040fe400078ef812 */
[----:B------:R-:W-:Y:S02]  /*0ff0*/  LOP3.LUT R23, R12, 0x38, R201, 0xf8, !PT ;  /* 0x000000380c177812 */ /* 0x000fe400078ef8c9 */
[----:B------:R-:W-:-:S02]  /*1000*/  LOP3.LUT R11, R7, R11, R6, 0xf6, !PT ;  /* 0x0000000b070b7212 */ /* 0x000fc400078ef606 */
[----:B------:R-:W-:Y:S02]  /*1010*/  LOP3.LUT R12, R5, R6, RZ, 0x3c, !PT ;  /* 0x00000006050c7212 */ /* 0x000fe400078e3cff */
[----:B------:R-:W-:Y:S02]  /*1020*/  SHF.R.S32.HI R6, RZ, 0x1f, R28 ;  /* 0x0000001fff067819 */ /* 0x000fe4000001141c */
[----:B------:R-:W-:Y:S02]  /*1030*/  SHF.L.U32 R5, R28, 0x6, RZ ;  /* 0x000000061c057819 */ /* 0x000fe400000006ff */
[----:B------:R-:W-:Y:S02]  /*1040*/  LEA.HI R6, R6, R28, RZ, 0x3 ;  /* 0x0000001c06067211 */ /* 0x000fe400078f18ff */
[----:B------:R-:W-:Y:S02]  /*1050*/  LOP3.LUT R15, R14, 0xfffffe00, RZ, 0xc0, !PT ;  /* 0xfffffe000e0f7812 */ /* 0x000fe400078ec0ff */
[----:B------:R-:W-:Y:S01]  /*1060*/  LOP3.LUT R22, R0, 0x1c0, RZ, 0xc0, !PT ;  /* 0x000001c000167812 */ /* 0x000fe200078ec0ff */
[----:B------:R-:W-:Y:S01]  /*1070*/  IMAD.SHL.U32 R6, R6, 0x40, RZ ;  /* 0x0000004006067824 */ /* 0x000fe200078e00ff */
[----:B-1----:R-:W-:-:S02]  /*1080*/  LOP3.LUT R28, R5, 0x1c0, RZ, 0xc0, !PT ;  /* 0x000001c0051c7812 */ /* 0x002fc400078ec0ff */
[----:B------:R-:W-:Y:S01]  /*1090*/  LOP3.LUT R21, R15, R19, R16, 0xf6, !PT ;  /* 0x000000130f157212 */ /* 0x000fe200078ef610 */
[----:B------:R-:W-:Y:S01]  /*10a0*/  STL [R1+0x64], R22 ;  /* 0x0000641601007387 */ /* 0x000fe20000100800 */
[----:B------:R-:W-:Y:S02]  /*10b0*/  LOP3.LUT R23, R23, R16, RZ, 0x3c, !PT ;  /* 0x0000001017177212 */ /* 0x000fe400078e3cff */
[----:B------:R-:W-:Y:S01]  /*10c0*/  SHF.R.U32.HI R30, RZ, 0x3, R22 ;  /* 0x00000003ff1e7819 */ /* 0x000fe20000011616 */
[----:B------:R-:W-:Y:S01]  /*10d0*/  STL [R1+0x60], R28 ;  /* 0x0000601c01007387 */ /* 0x000fe20000100800 */
[----:B------:R-:W-:Y:S02]  /*10e0*/  LOP3.LUT R0, R22, 0x38, R201, 0xf8, !PT ;  /* 0x0000003816007812 */ /* 0x000fe400078ef8c9 */
[----:B------:R-:W-:Y:S01]  /*10f0*/  SHF.R.U32.HI R16, RZ, 0x3, R28 ;  /* 0x00000003ff107819 */ /* 0x000fe2000001161c */
[----:B------:R-:W-:Y:S01]  /*1100*/  STL [R1+0xd0], R30 ;  /* 0x0000d01e01007387 */ /* 0x000fe20000100800 */
[----:B------:R-:W-:-:S02]  /*1110*/  LEA.HI R2, R2, R203, RZ, 0x6 ;  /* 0x000000cb02027211 */ /* 0x000fc400078f30ff */
[----:B------:R-:W-:Y:S01]  /*1120*/  LOP3.LUT R14, R6, 0xfffffe00, RZ, 0xc0, !PT ;  /* 0xfffffe00060e7812 */ /* 0x000fe200078ec0ff */
[----:B------:R-:W-:Y:S01]  /*1130*/  STL [R1+0xcc], R16 ;  /* 0x0000cc1001007387 */ /* 0x000fe20000100800 */
[----:B------:R-:W-:Y:S01]  /*1140*/  LOP3.LUT R5, R0, R30, RZ, 0x3c, !PT ;  /* 0x0000001e00057212 */ /* 0x000fe200078e3cff */
[----:B------:R-:W-:Y:S01]  /*1150*/  IMAD.U32 R0, RZ, RZ, UR4 ;  /* 0x00000004ff007e24 */ /* 0x000fe2000f8e00ff */
[----:B------:R-:W-:Y:S01]  /*1160*/  LOP3.LUT R8, R28, 0x38, R201, 0xf8, !PT ;  /* 0x000000381c087812 */ /* 0x000fe200078ef8c9 */
[----:B------:R-:W-:Y:S01]  /*1170*/  IMAD.SHL.U32 R2, R2, 0x80, RZ ;  /* 0x0000008002027824 */ /* 0x000fe200078e00ff */
[----:B------:R-:W-:Y:S01]  /*1180*/  STL [R1+0x6c], R14 ;  /* 0x00006c0e01007387 */ /* 0x000fe20000100800 */
[----:B------:R-:W-:Y:S02]  /*1190*/  LOP3.LUT R10, R10, 0x7ffffffc, RZ, 0xc0, !PT ;  /* 0x7ffffffc0a0a7812 */ /* 0x000fe400078ec0ff */
[----:B------:R-:W-:Y:S01]  /*11a0*/  LOP3.LUT R9, R8, R16, RZ, 0x3c, !PT ;  /* 0x0000001008097212 */ /* 0x000fe200078e3cff */
[----:B------:R-:W-:Y:S01]  /*11b0*/  STL [R1+0xd4], R4 ;  /* 0x0000d40401007387 */ /* 0x000fe20000100800 */
[----:B------:R-:W-:Y:S01]  /*11c0*/  LOP3.LUT R2, R2, 0xffffe000, RZ, 0xc0, !PT ;  /* 0xffffe00002027812 */ /* 0x000fe200078ec0ff */
[----:B------:R-:W-:Y:S01]  /*11d0*/  VIADD R8, R204, 0x20 ;  /* 0x00000020cc087836 */ /* 0x000fe20000000000 */
[----:B------:R-:W-:Y:S01]  /*11e0*/  SHF.R.S32.HI R19, RZ, 0x1f, R18 ;  /* 0x0000001fff137819 */ /* 0x000fe20000011412 */
[----:B------:R-:W-:Y:S01]  /*11f0*/  STL [R1+0x90], RZ ;  /* 0x000090ff01007387 */ /* 0x000fe20000100800 */
[----:B------:R-:W-:Y:S01]  /*1200*/  IMAD.IADD R10, R24, 0x1, -R10 ;  /* 0x00000001180a7824 */ /* 0x000fe200078e0a0a */
[----:B------:R-:W-:-:S02]  /*1210*/  IADD3 R7, R12, R2, R7 ;  /* 0x000000020c077210 */ /* 0x000fc40007ffe007 */
[----:B------:R0:W-:Y:S01]  /*1220*/  STL [R1+0x68], R0 ;  /* 0x0000680001007387 */ /* 0x0001e20000100800 */
[----:B------:R-:W-:Y:S01]  /*1230*/  IMAD.SHL.U32 R225, R10, 0x2, RZ ;  /* 0x000000020ae17824 */ /* 0x000fe200078e00ff */
[-C--:B------:R-:W-:Y:S02]  /*1240*/  IADD3 R15, R23, R2.reuse, R15 ;  /* 0x00000002170f7210 */ /* 0x080fe40007ffe00f */
[----:B------:R-:W-:Y:S01]  /*1250*/  STL [R1+0x50], RZ ;  /* 0x000050ff01007387 */ /* 0x000fe20000100800 */
[C---:B------:R-:W-:Y:S01]  /*1260*/  VIADD R41, R225.reuse, 0x8 ;  /* 0x00000008e1297836 */ /* 0x040fe20000000000 */
[C---:B------:R-:W-:Y:S01]  /*1270*/  IADD3 R40, R225.reuse, 0x10, RZ ;  /* 0x00000010e1287810 */ /* 0x040fe20007ffe0ff */
[----:B------:R-:W-:Y:S01]  /*1280*/  VIADD R39, R225, 0x18 ;  /* 0x00000018e1277836 */ /* 0x000fe20000000000 */
[----:B------:R1:W-:Y:S01]  /*1290*/  STL [R1+0x18], R8 ;  /* 0x0000180801007387 */ /* 0x0003e20000100800 */
[-C--:B------:R-:W-:Y:S01]  /*12a0*/  IADD3 R5, R5, R2.reuse, R29 ;  /* 0x0000000205057210 */ /* 0x080fe20007ffe01d */
[----:B------:R-:W-:Y:S01]  /*12b0*/  VIADD R38, R225, 0x20 ;  /* 0x00000020e1267836 */ /* 0x000fe20000000000 */
[----:B0-----:R-:W-:Y:S01]  /*12c0*/  LOP3.LUT R0, R22, 0x38, R18, 0xf8, !PT ;  /* 0x0000003816007812 */ /* 0x001fe200078ef812 */
[----:B------:R-:W-:Y:S01]  /*12d0*/  VIADD R22, R18, 0x80 ;  /* 0x0000008012167836 */ /* 0x000fe20000000000 */
[----:B------:R-:W-:Y:S01]  /*12e0*/  STL [R1+0x4c], R3 ;  /* 0x00004c0301007387 */ /* 0x000fe20000100800 */
[----:B------:R-:W-:Y:S01]  /*12f0*/  IADD3 R9, R9, R2, R14 ;  /* 0x0000000209097210 */ /* 0x000fe20007ffe00e */
[----:B------:R-:W-:Y:S01]  /*1300*/  VIADD R2, R17, 0x10400 ;  /* 0x0001040011027836 */ /* 0x000fe20000000000 */
[----:B------:R-:W-:Y:S01]  /*1310*/  LOP3.LUT R6, R29, R0, R30, 0xf6, !PT ;  /* 0x000000001d067212 */ /* 0x000fe200078ef61e */
[C---:B------:R-:W-:Y:S01]  /*1320*/  VIADD R37, R225.reuse, 0x28 ;  /* 0x00000028e1257836 */ /* 0x040fe20000000000 */
[----:B------:R-:W-:Y:S01]  /*1330*/  SHF.R.S32.HI R12, RZ, 0x1f, R22 ;  /* 0x0000001fff0c7819 */ /* 0x000fe20000011416 */
[C---:B------:R-:W-:Y:S01]  /*1340*/  VIADD R36, R225.reuse, 0x30 ;  /* 0x00000030e1247836 */ /* 0x040fe20000000000 */
[----:B-1----:R-:W-:Y:S01]  /*1350*/  SHF.R.S32.HI R8, RZ, 0x1f, R8 ;  /* 0x0000001fff087819 */ /* 0x002fe20000011408 */
[----:B------:R-:W-:Y:S01]  /*1360*/  STL [R1+0x80], R6 ;  /* 0x0000800601007387 */ /* 0x000fe20000100800 */
[----:B------:R-:W-:Y:S01]  /*1370*/  LOP3.LUT R0, R28, 0x38, R18, 0xf8, !PT ;  /* 0x000000381c007812 */ /* 0x000fe200078ef812 */
[----:B------:R-:W-:Y:S01]  /*1380*/  VIADD R35, R225, 0x38 ;  /* 0x00000038e1237836 */ /* 0x000fe20000000000 */
[----:B------:R-:W-:Y:S01]  /*1390*/  SHF.R.S32.HI R42, RZ, 0x1f, R41 ;  /* 0x0000001fff2a7819 */ /* 0x000fe20000011429 */
[----:B------:R0:W-:Y:S01]  /*13a0*/  STL [R1+0x8], R12 ;  /* 0x0000080c01007387 */ /* 0x0001e20000100800 */
[----:B------:R-:W-:Y:S01]  /*13b0*/  SHF.R.S32.HI R41, RZ, 0x1f, R40 ;  /* 0x0000001fff297819 */ /* 0x000fe20000011428 */
[----:B------:R-:W-:Y:S01]  /*13c0*/  IMAD R10, R11, 0x2, R2 ;  /* 0x000000020b0a7824 */ /* 0x000fe200078e0202 */
[----:B------:R-:W-:Y:S01]  /*13d0*/  SHF.R.S32.HI R40, RZ, 0x1f, R39 ;  /* 0x0000001fff287819 */ /* 0x000fe20000011427 */
[----:B------:R1:W-:Y:S01]  /*13e0*/  STL [R1+0xa0], R8 ;  /* 0x0000a00801007387 */ /* 0x0003e20000100800 */
[C---:B------:R-:W-:Y:S01]  /*13f0*/  IADD3 R34, R225.reuse, 0x40, RZ ;  /* 0x00000040e1227810 */ /* 0x040fe20007ffe0ff */
[C---:B------:R-:W-:Y:S01]  /*1400*/  VIADD R33, R225.reuse, 0x48 ;  /* 0x00000048e1217836 */ /* 0x040fe20000000000 */
[----:B------:R-:W-:Y:S01]  /*1410*/  SHF.R.S32.HI R39, RZ, 0x1f, R38 ;  /* 0x0000001fff277819 */ /* 0x000fe20000011426 */
[C---:B------:R-:W-:Y:S01]  /*1420*/  VIADD R32, R225.reuse, 0x50 ;  /* 0x00000050e1207836 */ /* 0x040fe20000000000 */
[----:B------:R-:W-:Y:S01]  /*1430*/  SHF.R.S32.HI R38, RZ, 0x1f, R37 ;  /* 0x0000001fff267819 */ /* 0x000fe20000011425 */
[C---:B------:R-:W-:Y:S01]  /*1440*/  VIADD R31, R225.reuse, 0x58 ;  /* 0x00000058e11f7836 */ /* 0x040fe20000000000 */
[----:B0-----:R-:W-:Y:S01]  /*1450*/  SHF.R.S32.HI R12, RZ, 0x1f, R20 ;  /* 0x0000001fff0c7819 */ /* 0x001fe20000011414 */
[C---:B------:R-:W-:Y:S01]  /*1460*/  VIADD R30, R225.reuse, 0x60 ;  /* 0x00000060e11e7836 */ /* 0x040fe20000000000 */
[----:B------:R-:W-:Y:S01]  /*1470*/  SHF.R.S32.HI R37, RZ, 0x1f, R36 ;  /* 0x0000001fff257819 */ /* 0x000fe20000011424 */
[----:B------:R-:W-:Y:S01]  /*1480*/  VIADD R29, R225, 0x68 ;  /* 0x00000068e11d7836 */ /* 0x000fe20000000000 */
[----:B-1----:R-:W-:Y:S01]  /*1490*/  SHF.R.S32.HI R8, RZ, 0x1f, R3 ;  /* 0x0000001fff087819 */ /* 0x002fe20000011403 */
[----:B------:R-:W-:Y:S01]  /*14a0*/  STL [R1+0x9c], R12 ;  /* 0x00009c0c01007387 */ /* 0x000fe20000100800 */
[----:B------:R-:W-:Y:S01]  /*14b0*/  LOP3.LUT R3, R14, R0, R16, 0xf6, !PT ;  /* 0x000000000e037212 */ /* 0x000fe200078ef610 */
[----:B------:R-:W-:Y:S01]  /*14c0*/  IMAD R0, R21, 0x2, R2 ;  /* 0x0000000215007824 */ /* 0x000fe200078e0202 */
[----:B------:R-:W-:Y:S01]  /*14d0*/  SHF.R.S32.HI R36, RZ, 0x1f, R35 ;  /* 0x0000001fff247819 */ /* 0x000fe20000011423 */
[----:B------:R0:W-:Y:S01]  /*14e0*/  STL [R1+0x98], R8 ;  /* 0x0000980801007387 */ /* 0x0001e20000100800 */
[----:B------:R-:W-:Y:S01]  /*14f0*/  SHF.R.S32.HI R35, RZ, 0x1f, R34 ;  /* 0x0000001fff237819 */ /* 0x000fe20000011422 */
[C---:B------:R-:W-:Y:S01]  /*1500*/  VIADD R24, R225.reuse, 0x78 ;  /* 0x00000078e1187836 */ /* 0x040fe20000000000 */
[----:B------:R-:W-:Y:S01]  /*1510*/  SHF.R.S32.HI R34, RZ, 0x1f, R33 ;  /* 0x0000001fff227819 */ /* 0x000fe20000011421 */
[----:B------:R-:W-:Y:S01]  /*1520*/  STL [R1+0xb8], R10 ;  /* 0x0000b80a01007387 */ /* 0x000fe20000100800 */
[C---:B------:R-:W-:Y:S01]  /*1530*/  IADD3 R28, R225.reuse, 0x70, RZ ;  /* 0x00000070e11c7810 */ /* 0x040fe20007ffe0ff */
[----:B------:R-:W-:Y:S01]  /*1540*/  VIADD R21, R225, 0x80 ;  /* 0x00000080e1157836 */ /* 0x000fe20000000000 */
[----:B------:R-:W-:Y:S01]  /*1550*/  SHF.R.S32.HI R33, RZ, 0x1f, R32 ;  /* 0x0000001fff217819 */ /* 0x000fe20000011420 */
[----:B------:R1:W-:Y:S01]  /*1560*/  STL [R1+0xb0], R0 ;  /* 0x0000b00001007387 */ /* 0x0003e20000100800 */
[----:B------:R-:W-:Y:S01]  /*1570*/  SHF.R.S32.HI R32, RZ, 0x1f, R31 ;  /* 0x0000001fff207819 */ /* 0x000fe2000001141f */
[----:B0-----:R-:W-:Y:S01]  /*1580*/  IMAD R8, R3, 0x2, R2 ;  /* 0x0000000203087824 */ /* 0x001fe200078e0202 */
[----:B------:R-:W-:Y:S01]  /*1590*/  LEA R3, R5, R2, 0x1 ;  /* 0x0000000205037211 */ /* 0x000fe200078e08ff */
[C---:B------:R-:W-:Y:S01]  /*15a0*/  VIADD R20, R225.reuse, 0x88 ;  /* 0x00000088e1147836 */ /* 0x040fe20000000000 */
[----:B------:R-:W-:Y:S01]  /*15b0*/  SHF.R.S32.HI R31, RZ, 0x1f, R30 ;  /* 0x0000001fff1f7819 */ /* 0x000fe2000001141e */
[----:B------:R-:W-:Y:S01]  /*15c0*/  VIADD R16, R225, 0x90 ;  /* 0x00000090e1107836 */ /* 0x000fe20000000000 */
[----:B------:R-:W-:Y:S01]  /*15d0*/  STL [R1+0xc0], R8 ;  /* 0x0000c00801007387 */ /* 0x000fe20000100800 */
[----:B------:R-:W-:Y:S01]  /*15e0*/  SHF.R.S32.HI R30, RZ, 0x1f, R29 ;  /* 0x0000001fff1e7819 */ /* 0x000fe2000001141d */
[----:B------:R-:W-:Y:S01]  /*15f0*/  IMAD R5, R7, 0x2, R2 ;  /* 0x0000000207057824 */ /* 0x000fe200078e0202 */
[----:B------:R-:W-:Y:S01]  /*1600*/  SHF.R.S32.HI R29, RZ, 0x1f, R28 ;  /* 0x0000001fff1d7819 */ /* 0x000fe2000001141c */
[----:B-1----:R-:W-:Y:S01]  /*1610*/  IMAD R0, R9, 0x2, R2 ;  /* 0x0000000209007824 */ /* 0x002fe200078e0202 */
[----:B------:R0:W-:Y:S01]  /*1620*/  STL [R1+0xc4], R3 ;  /* 0x0000c40301007387 */ /* 0x0001e20000100800 */
[----:B------:R-:W-:Y:S01]  /*1630*/  SHF.R.S32.HI R28, RZ, 0x1f, R24 ;  /* 0x0000001fff1c7819 */ /* 0x000fe20000011418 */
[C---:B------:R-:W-:Y:S01]  /*1640*/  VIADD R12, R225.reuse, 0xa8 ;  /* 0x000000a8e10c7836 */ /* 0x040fe20000000000 */
[C---:B------:R-:W-:Y:S01]  /*1650*/  IADD3 R14, R225.reuse, 0xa0, RZ ;  /* 0x000000a0e10e7810 */ /* 0x040fe20007ffe0ff */
[----:B------:R1:W-:Y:S01]  /*1660*/  STL [R1+0xbc], R0 ;  /* 0x0000bc0001007387 */ /* 0x0003e20000100800 */
[----:B------:R-:W-:Y:S01]  /*1670*/  SHF.R.S32.HI R24, RZ, 0x1f, R21 ;  /* 0x0000001fff187819 */ /* 0x000fe20000011415 */
[C---:B------:R-:W-:Y:S01]  /*1680*/  VIADD R11, R225.reuse, 0xb0 ;  /* 0x000000b0e10b7836 */ /* 0x040fe20000000000 */
[----:B------:R-:W-:Y:S01]  /*1690*/  SHF.R.S32.HI R21, RZ, 0x1f, R20 ;  /* 0x0000001fff157819 */ /* 0x000fe20000011414 */
[----:B------:R-:W-:Y:S01]  /*16a0*/  VIADD R10, R225, 0xb8 ;  /* 0x000000b8e10a7836 */ /* 0x000fe20000000000 */
[----:B------:R-:W-:Y:S01]  /*16b0*/  SHF.R.S32.HI R20, RZ, 0x1f, R16 ;  /* 0x0000001fff147819 */ /* 0x000fe20000011410 */
[--C-:B0-----:R-:W-:Y:S01]  /*16c0*/  IMAD R3, R15, 0x2, R2.reuse ;  /* 0x000000020f037824 */ /* 0x101fe200078e0202 */
[----:B------:R0:W-:Y:S01]  /*16d0*/  STL [R1+0xb4], R5 ;  /* 0x0000b40501007387 */ /* 0x0001e20000100800 */
[C---:B------:R-:W-:Y:S01]  /*16e0*/  VIADD R15, R225.reuse, 0x98 ;  /* 0x00000098e10f7836 */ /* 0x040fe20000000000 */
[C---:B------:R-:W-:Y:S01]  /*16f0*/  IADD3 R7, R225.reuse, 0xd0, RZ ;  /* 0x000000d0e1077810 */ /* 0x040fe20007ffe0ff */
[----:B-1----:R-:W-:Y:S01]  /*1700*/  IMAD R0, R6, 0x2, R2 ;  /* 0x0000000206007824 */ /* 0x002fe200078e0202 */
[----:B------:R-:W-:Y:S01]  /*1710*/  SHF.R.S32.HI R2, RZ, 0x3, R201 ;  /* 0x00000003ff027819 */ /* 0x000fe200000114c9 */
[C---:B------:R-:W-:Y:S01]  /*1720*/  VIADD R9, R225.reuse, 0xc0 ;  /* 0x000000c0e1097836 */ /* 0x040fe20000000000 */
[----:B------:R-:W-:Y:S01]  /*1730*/  SHF.R.S32.HI R16, RZ, 0x1f, R15 ;  /* 0x0000001fff107819 */ /* 0x000fe2000001140f */
[C---:B------:R-:W-:Y:S01]  /*1740*/  VIADD R8, R225.reuse, 0xc8 ;  /* 0x000000c8e1087836 */ /* 0x040fe20000000000 */
[----:B------:R-:W-:Y:S01]  /*1750*/  SHF.R.S32.HI R15, RZ, 0x1f, R14 ;  /* 0x0000001fff0f7819 */ /* 0x000fe2000001140e */
[----:B------:R1:W-:Y:S01]  /*1760*/  STL [R1+0xac], R3 ;  /* 0x0000ac0301007387 */ /* 0x0003e20000100800 */
[----:B------:R-:W-:Y:S01]  /*1770*/  SHF.R.S32.HI R14, RZ, 0x1f, R12 ;  /* 0x0000001fff0e7819 */ /* 0x000fe2000001140c */
[C---:B------:R-:W-:Y:S01]  /*1780*/  VIADD R6, R225.reuse, 0xd8 ;  /* 0x000000d8e1067836 */ /* 0x040fe20000000000 */
[----:B------:R-:W-:Y:S01]  /*1790*/  SHF.R.S32.HI R12, RZ, 0x1f, R11 ;  /* 0x0000001fff0c7819 */ /* 0x000fe2000001140b */
[----:B------:R2:W-:Y:S01]  /*17a0*/  STL [R1+0x74], R0 ;  /* 0x0000740001007387 */ /* 0x0005e20000100800 */
[----:B0-----:R-:W-:Y:S01]  /*17b0*/  VIADD R5, R225, 0xe0 ;  /* 0x000000e0e1057836 */ /* 0x001fe20000000000 */
[----:B------:R-:W-:-:S02]  /*17c0*/  SHF.R.S32.HI R11, RZ, 0x1f, R10 ;  /* 0x0000001fff0b7819 */ /* 0x000fc4000001140a */
[----:B------:R0:W-:Y:S01]  /*17d0*/  STL [R1+0xa4], R2 ;  /* 0x0000a40201007387 */ /* 0x0001e20000100800 */
[----:B------:R-:W-:Y:S01]  /*17e0*/  SHF.R.S32.HI R10, RZ, 0x1f, R9 ;  /* 0x0000001fff0a7819 */ /* 0x000fe20000011409 */
[C---:B-1----:R-:W-:Y:S01]  /*17f0*/  VIADD R3, R225.reuse, 0xe8 ;  /* 0x000000e8e1037836 */ /* 0x042fe20000000000 */
[----:B------:R-:W-:Y:S02]  /*1800*/  SHF.R.S32.HI R9, RZ, 0x1f, R8 ;  /* 0x0000001fff097819 */ /* 0x000fe40000011408 */
[----:B------:R-:W-:Y:S02]  /*1810*/  SHF.R.S32.HI R8, RZ, 0x1f, R7 ;  /* 0x0000001fff087819 */ /* 0x000fe40000011407 */
[----:B--2---:R-:W-:Y:S01]  /*1820*/  SHF.R.S32.HI R0, RZ, 0x1f, R225 ;  /* 0x0000001fff007819 */ /* 0x004fe200000114e1 */
[C---:B------:R-:W-:Y:S01]  /*1830*/  VIADD R0, R225.reuse, 0xf8 ;  /* 0x000000f8e1007836 */ /* 0x040fe20000000000 */
[----:B------:R-:W-:Y:S01]  /*1840*/  SHF.R.S32.HI R7, RZ, 0x1f, R6 ;  /* 0x0000001fff077819 */ /* 0x000fe20000011406 */
[----:B0-----:R-:W-:Y:S01]  /*1850*/  VIADD R2, R225, 0xf0 ;  /* 0x000000f0e1027836 */ /* 0x001fe20000000000 */
[----:B------:R-:W-:-:S02]  /*1860*/  SHF.R.S32.HI R6, RZ, 0x1f, R5 ;  /* 0x0000001fff067819 */ /* 0x000fc40000011405 */
[----:B------:R-:W-:Y:S02]  /*1870*/  SHF.R.S32.HI R5, RZ, 0x1f, R3 ;  /* 0x0000001fff057819 */ /* 0x000fe40000011403 */
[----:B------:R-:W-:Y:S02]  /*1880*/  SHF.R.S32.HI R3, RZ, 0x1f, R2 ;  /* 0x0000001fff037819 */ /* 0x000fe40000011402 */
[----:B------:R-:W-:Y:S02]  /*1890*/  SHF.R.S32.HI R2, RZ, 0x1f, R0 ;  /* 0x0000001fff027819 */ /* 0x000fe40000011400 */
[----:B------:R-:W-:Y:S02]  /*18a0*/  LEA R0, R13, R4, 0x3 ;  /* 0x000000040d007211 */ /* 0x000fe400078e18ff */
[----:B------:R-:W-:Y:S02]  /*18b0*/  IADD3 R23, R18, 0xc0, RZ ;  /* 0x000000c012177810 */ /* 0x000fe40007ffe0ff */
[----:B------:R-:W-:Y:S01]  /*18c0*/  LOP3.LUT R201, R201, 0xfffffff8, RZ, 0xc0, !PT ;  /* 0xfffffff8c9c97812 */ /* 0x000fe200078ec0ff */
[----:B------:R0:W-:Y:S01]  /*18d0*/  STL [R1+0x78], R0 ;  /* 0x0000780001007387 */ /* 0x0001e20000100800 */
[----:B------:R-:W-:-:S02]  /*18e0*/  SHF.R.S32.HI R229, RZ, 0x1f, R23 ;  /* 0x0000001fffe57819 */ /* 0x000fc40000011417 */
[----:B------:R-:W-:-:S07]  /*18f0*/  SHF.R.S32.HI R224, RZ, 0x1f, R201 ;  /* 0x0000001fffe07819 */ /* 0x000fce00000114c9 */
.L_x_1847:
[----:B------:R-:W-:Y:S01]  /*1900*/  ULDC.64 UR4, c[0x0][0xa28] ;  /* 0x00028a0000047ab9 */ /* 0x000fe20000000a00 */
[----:B01--45:R-:W1:Y:S01]  /*1910*/  LDC.64 R4, c[0x0][0xa08] ;  /* 0x00028200ff047b82 */ /* 0x033e620000000a00 */
[----:B------:R-:W-:Y:S01]  /*1920*/  ISETP.NE.U32.AND P0, PT, RZ, UR4, PT ;  /* 0x00000004ff007c0c */ /* 0x000fe2000bf05070 */
[----:B------:R-:W-:Y:S01]  /*1930*/  IMAD.MOV.U32 R28, RZ, RZ, RZ ;  /* 0x000000ffff1c7224 */ /* 0x000fe200078e00ff */
[----:B------:R-:W-:Y:S01]  /*1940*/  ULDC.64 UR6, c[0x0][0xa20] ;  /* 0x0002880000067ab9 */ /* 0x000fe20000000a00 */
[----:B--2---:R-:W-:Y:S01]  /*1950*/  IMAD.MOV.U32 R8, RZ, RZ, RZ ;  /* 0x000000ffff087224 */ /* 0x004fe200078e00ff */
[----:B------:R-:W-:Y:S01]  /*1960*/  ISETP.NE.AND.EX P0, PT, RZ, UR5, PT, P0 ;  /* 0x00000005ff007c0c */ /* 0x000fe2000bf05300 */
[----:B------:R-:W-:Y:S02]  /*1970*/  ULDC.64 UR4, c[0x0][0xa18] ;  /* 0x0002860000047ab9 */ /* 0x000fe40000000a00 */
[----:B------:R-:W-:-:S04]  /*1980*/  ISETP.NE.U32.AND P1, PT, RZ, UR4, PT ;  /* 0x00000004ff007c0c */ /* 0x000fc8000bf25070 */
[----:B------:R-:W-:Y:S01]  /*1990*/  ISETP.NE.AND.EX P1, PT, RZ, UR5, PT, P1 ;  /* 0x00000005ff007c0c */ /* 0x000fe2000bf25310 */
[----:B------:R-:W-:Y:S02]  /*19a0*/  ULDC.64 UR4, c[0x0][0xa08] ;  /* 0x0002820000047ab9 */ /* 0x000fe40000000a00 */
[----:B------:R-:W-:-:S03]  /*19b0*/  ISETP.NE.U32.AND P3, PT, RZ, UR4, PT ;  /* 0x00000004ff007c0c */ /* 0x000fc6000bf65070 */
[----:B------:R-:W2:Y:S01]  /*19c0*/  @P0 LDC.64 R6, c[0x0][0xa28] ;  /* 0x00028a00ff060b82 */ /* 0x000ea20000000a00 */
[----:B------:R-:W-:Y:S01]  /*19d0*/  ISETP.NE.AND.EX P3, PT, RZ, UR5, PT, P3 ;  /* 0x00000005ff007c0c */ /* 0x000fe2000bf65330 */
[----:B-1----:R-:W-:-:S06]  /*19e0*/  IMAD.WIDE R4, R27, 0x4, R4 ;  /* 0x000000041b047825 */ /* 0x002fcc00078e0204 */
[----:B------:R-:W1:Y:S06]  /*19f0*/  @P1 LDC.64 R2, c[0x0][0xa18] ;  /* 0x00028600ff021b82 */ /* 0x000e6c0000000a00 */
[----:B------:R-:W5:Y:S01]  /*1a00*/  @P3 LDG.E R28, desc[UR60][R4.64] ;  /* 0x0000003c041c3981 */ /* 0x000f62000c1e1900 */
[----:B------:R-:W-:Y:S02]  /*1a10*/  ULDC UR4, c[0x0][0x288] ;  /* 0x0000a20000047ab9 */ /* 0x000fe40000000800 */
[----:B------:R-:W-:Y:S01]  /*1a20*/  IMAD.U32 R219, RZ, RZ, UR4 ;  /* 0x00000004ffdb7e24 */ /* 0x000fe2000f8e00ff */
[----:B---3--:R3:W-:Y:S01]  /*1a30*/  STL [R1+0x8c], R27 ;  /* 0x00008c1b01007387 */ /* 0x0087e20000100800 */
[----:B------:R-:W-:-:S02]  /*1a40*/  ULDC.64 UR4, c[0x0][0x418] ;  /* 0x0001060000047ab9 */ /* 0x000fc40000000a00 */
[----:B------:R-:W-:Y:S01]  /*1a50*/  UISETP.NE.U32.AND UP0, UPT, UR4, URZ, UPT ;  /* 0x0000003f0400728c */ /* 0x000fe2000bf05070 */
[----:B--2---:R-:W-:-:S03]  /*1a60*/  @P0 IMAD.WIDE R6, R27, 0x4, R6 ;  /* 0x000000041b060825 */ /* 0x004fc600078e0206 */
[----:B------:R-:W-:Y:S01]  /*1a70*/  UISETP.NE.AND.EX UP0, UPT, UR5, URZ, UPT, UP0 ;  /* 0x0000003f0500728c */ /* 0x000fe2000bf05300 */
[----:B------:R-:W-:Y:S01]  /*1a80*/  ULDC UR4, c[0x0][0x424] ;  /* 0x0001090000047ab9 */ /* 0x000fe20000000800 */
[----:B------:R-:W-:Y:S01]  /*1a90*/  ISETP.NE.U32.AND P2, PT, RZ, UR6, PT ;  /* 0x00000006ff007c0c */ /* 0x000fe2000bf45070 */
[----:B------:R2:W5:Y:S01]  /*1aa0*/  @P0 LDG.E R8, desc[UR60][R6.64] ;  /* 0x0000003c06080981 */ /* 0x000562000c1e1900 */
[----:B------:R-:W-:Y:S01]  /*1ab0*/  USEL UR4, UR4, 0x1, UP0 ;  /* 0x0000000104047887 */ /* 0x000fe20008000000 */
[----:B-1----:R-:W-:Y:S01]  /*1ac0*/  @P1 IMAD.WIDE R2, R27, 0x4, R2 ;  /* 0x000000041b021825 */ /* 0x002fe200078e0202 */
[----:B------:R-:W-:Y:S01]  /*1ad0*/  ULDC UR5, c[0x0][0x2f0] ;  /* 0x0000bc0000057ab9 */ /* 0x000fe20000000800 */
[C---:B0-----:R-:W-:Y:S01]  /*1ae0*/  LOP3.LUT R0, R26.reuse, 0xff0000, RZ, 0xc0, !PT ;  /* 0x00ff00001a007812 */ /* 0x041fe200078ec0ff */
[----:B------:R-:W-:Y:S02]  /*1af0*/  UIMAD UR4, UR4, UR5, URZ ;  /* 0x00000005040472a4 */ /* 0x000fe4000f8e023f */
[----:B------:R0:W5:Y:S01]  /*1b00*/  @P1 LDG.E R219, desc[UR60][R2.64] ;  /* 0x0000003c02db1981 */ /* 0x000162000c1e1900 */
[----:B--2---:R-:W-:Y:S01]  /*1b10*/  LOP3.LUT R6, R26, 0xff000000, RZ, 0xc0, !PT ;  /* 0xff0000001a067812 */ /* 0x004fe200078ec0ff */
[----:B------:R-:W-:Y:S01]  /*1b20*/  ULDC UR5, c[0x0][0x348] ;  /* 0x0000d20000057ab9 */ /* 0x000fe20000000800 */
[----:B------:R-:W-:-:S02]  /*1b30*/  ISETP.NE.AND.EX P2, PT, RZ, UR7, PT, P2 ;  /* 0x00000007ff007c0c */ /* 0x000fc4000bf45320 */
[----:B------:R-:W-:Y:S02]  /*1b40*/  LOP3.LUT R226, R26, 0xffff, RZ, 0xc0, !PT ;  /* 0x0000ffff1ae27812 */ /* 0x000fe400078ec0ff */
[----:B0-----:R-:W-:-:S04]  /*1b50*/  SHF.R.U32.HI R3, RZ, 0x8, R6 ;  /* 0x00000008ff037819 */ /* 0x001fc80000011606 */
[----:B------:R-:W-:Y:S01]  /*1b60*/  LEA.HI R11, R0, R3, RZ, 0x10 ;  /* 0x00000003000b7211 */ /* 0x000fe200078f80ff */
[----:B---3--:R-:W-:Y:S06]  /*1b70*/  @P1 BRA `(.L_x_1538) ;  /* 0x0000000000241947 */ /* 0x008fec0003800000 */
[----:B------:R-:W-:Y:S02]  /*1b80*/  ULDC.64 UR6, c[0x0][0xa00] ;  /* 0x0002800000067ab9 */ /* 0x000fe40000000a00 */
[----:B------:R-:W-:-:S04]  /*1b90*/  ISETP.NE.U32.AND P0, PT, RZ, UR6, PT ;  /* 0x00000006ff007c0c */ /* 0x000fc8000bf05070 */
[----:B------:R-:W-:-:S13]  /*1ba0*/  ISETP.NE.AND.EX P0, PT, RZ, UR7, PT, P0 ;  /* 0x00000007ff007c0c */ /* 0x000fda000bf05300 */
[----:B------:R-:W-:Y:S05]  /*1bb0*/  @!P0 BRA `(.L_x_1538) ;  /* 0x0000000000148947 */ /* 0x000fea0003800000 */
[----:B------:R-:W0:Y:S02]  /*1bc0*/  LDC.64 R2, c[0x0][0xa00] ;  /* 0x00028000ff027b82 */ /* 0x000e240000000a00 */
[----:B0-----:R-:W-:-:S05]  /*1bd0*/  IMAD.WIDE R2, R27, 0x4, R2 ;  /* 0x000000041b027825 */ /* 0x001fca00078e0202 */
[----:B-----5:R-:W2:Y:S04]  /*1be0*/  LDG.E R219, desc[UR60][R2.64] ;  /* 0x0000003c02db7981 */ /* 0x020ea8000c1e1900 */
[----:B------:R-:W2:Y:S02]  /*1bf0*/  LDG.E R0, desc[UR60][R2.64+0x4] ;  /* 0x0000043c02007981 */ /* 0x000ea4000c1e1900 */
[----:B--2---:R-:W-:-:S07]  /*1c00*/  IMAD.IADD R219, R0, 0x1, -R219 ;  /* 0x0000000100db7824 */ /* 0x004fce00078e0adb */
.L_x_1538:
[----:B------:R-:W-:Y:S01]  /*1c10*/  MOV R2, UR5 ;  /* 0x0000000500027c02 */ /* 0x000fe20008000f00 */
[----:B------:R-:W-:Y:S01]  /*1c20*/  IMAD.U32 R29, RZ, RZ, UR4 ;  /* 0x00000004ff1d7e24 */ /* 0x000fe2000f8e00ff */
[----:B------:R-:W-:Y:S06]  /*1c30*/  @!P2 BRA `(.L_x_1539) ;  /* 0x000000000010a947 */ /* 0x000fec0003800000 */
[----:B------:R-:W0:Y:S02]  /*1c40*/  LDC.64 R4, c[0x0][0xa20] ;  /* 0x00028800ff047b82 */ /* 0x000e240000000a00 */
[----:B0-----:R-:W-:-:S05]  /*1c50*/  IMAD.WIDE R4, R27, 0x4, R4 ;  /* 0x000000041b047825 */ /* 0x001fca00078e0204 */
[----:B------:R0:W5:Y:S01]  /*1c60*/  LDG.E R29, desc[UR60][R4.64] ;  /* 0x0000003c041d7981 */ /* 0x000162000c1e1900 */
[----:B------:R-:W-:Y:S05]  /*1c70*/  BRA `(.L_x_1540) ;  /* 0x0000000000107947 */ /* 0x000fea0003800000 */
.L_x_1539:
[----:B------:R-:W-:Y:S05]  /*1c80*/  @!P3 BRA `(.L_x_1540) ;  /* 0x00000000000cb947 */ /* 0x000fea0003800000 */
[----:B------:R-:W2:Y:S04]  /*1c90*/  LDG.E R0, desc[UR60][R4.64] ;  /* 0x0000003c04007981 */ /* 0x000ea8000c1e1900 */
[----:B------:R-:W2:Y:S02]  /*1ca0*/  LDG.E R29, desc[UR60][R4.64+0x4] ;  /* 0x0000043c041d7981 */ /* 0x000ea4000c1e1900 */
[----:B--2---:R-:W-:-:S07]  /*1cb0*/  IMAD.IADD R29, R29, 0x1, -R0 ;  /* 0x000000011d1d7824 */ /* 0x004fce00078e0a00 */
.L_x_1540:
[----:B------:R-:W-:Y:S01]  /*1cc0*/  ULDC.64 UR4, c[0x0][0xa10] ;  /* 0x0002840000047ab9 */ /* 0x000fe20000000a00 */
[----:B------:R-:W1:Y:S01]  /*1cd0*/  LDC R9, c[0x0][0x448] ;  /* 0x00011200ff097b82 */ /* 0x000e620000000800 */
[----:B------:R-:W-:-:S04]  /*1ce0*/  ISETP.NE.U32.AND P0, PT, RZ, UR4, PT ;  /* 0x00000004ff007c0c */ /* 0x000fc8000bf05070 */
[----:B------:R-:W-:Y:S01]  /*1cf0*/  ISETP.NE.AND.EX P0, PT, RZ, UR5, PT, P0 ;  /* 0x00000005ff007c0c */ /* 0x000fe2000bf05300 */
[----:B------:R-:W-:Y:S02]  /*1d00*/  ULDC.64 UR4, c[0x0][0xa30] ;  /* 0x00028c0000047ab9 */ /* 0x000fe40000000a00 */
[----:B------:R-:W-:-:S04]  /*1d10*/  ISETP.NE.U32.AND P1, PT, RZ, UR4, PT ;  /* 0x00000004ff007c0c */ /* 0x000fc8000bf25070 */
[----:B------:R-:W-:-:S06]  /*1d20*/  ISETP.NE.AND.EX P1, PT, RZ, UR5, PT, P1 ;  /* 0x00000005ff007c0c */ /* 0x000fcc000bf25310 */
[----:B------:R-:W2:Y:S08]  /*1d30*/  @P0 LDC.64 R6, c[0x0][0xa10] ;  /* 0x00028400ff060b82 */ /* 0x000eb00000000a00 */
[----:B0-----:R-:W0:Y:S01]  /*1d40*/  @P1 LDC.64 R4, c[0x0][0xa30] ;  /* 0x00028c00ff041b82 */ /* 0x001e220000000a00 */
[----:B--2---:R-:W-:-:S05]  /*1d50*/  @P0 IMAD.WIDE R6, R27, 0x4, R6 ;  /* 0x000000041b060825 */ /* 0x004fca00078e0206 */
[----:B------:R-:W2:Y:S04]  /*1d60*/  @P0 LDG.E R0, desc[UR60][R6.64] ;  /* 0x0000003c06000981 */ /* 0x000ea8000c1e1900 */
[----:B------:R-:W2:Y:S01]  /*1d70*/  @P0 LDG.E R3, desc[UR60][R6.64+0x4] ;  /* 0x0000043c06030981 */ /* 0x000ea2000c1e1900 */
[----:B-----5:R-:W-:Y:S02]  /*1d80*/  IMAD.MOV.U32 R92, RZ, RZ, R29 ;  /* 0x000000ffff5c7224 */ /* 0x020fe400078e001d */
[----:B0-----:R-:W-:-:S05]  /*1d90*/  @P1 IMAD.WIDE R4, R27, 0x4, R4 ;  /* 0x000000041b041825 */ /* 0x001fca00078e0204 */
[----:B------:R0:W5:Y:S01]  /*1da0*/  @P1 LDG.E R92, desc[UR60][R4.64] ;  /* 0x0000003c045c1981 */ /* 0x000162000c1e1900 */
[----:B-1----:R-:W-:Y:S01]  /*1db0*/  ISETP.NE.AND P1, PT, R9, 0x1, PT ;  /* 0x000000010900780c */ /* 0x002fe20003f25270 */
[----:B------:R-:W-:Y:S02]  /*1dc0*/  IMAD.SHL.U32 R12, R25, 0x80, RZ ;  /* 0x00000080190c7824 */ /* 0x000fe400078e00ff */
[----:B------:R-:W-:-:S03]  /*1dd0*/  IMAD.IADD R13, R29, 0x1, -R8 ;  /* 0x000000011d0d7824 */ /* 0x000fc600078e0a08 */
[----:B------:R1:W-:Y:S01]  /*1de0*/  STL [R1+0x5c], R12 ;  /* 0x00005c0c01007387 */ /* 0x0003e20000100800 */
[----:B0-----:R-:W0:Y:S08]  /*1df0*/  LDC.64 R4, c[0x0][0x9e0] ;  /* 0x00027800ff047b82 */ /* 0x001e300000000a00 */
[----:B------:R-:W3:Y:S08]  /*1e00*/  @P1 LDC R9, c[0x0][0x44c] ;  /* 0x00011300ff091b82 */ /* 0x000ef00000000800 */
[----:B------:R-:W4:Y:S01]  /*1e10*/  @P1 LDC R10, c[0x0][0x450] ;  /* 0x00011400ff0a1b82 */ /* 0x000f220000000800 */
[----:B0-----:R-:W-:-:S02]  /*1e20*/  ISETP.GE.AND P2, PT, R5, 0x1, PT ;  /* 0x000000010500780c */ /* 0x001fc40003f46270 */
[----:B--2---:R-:W-:Y:S01]  /*1e30*/  @P0 IADD3 R2, -R0, R3, RZ ;  /* 0x0000000300020210 */ /* 0x004fe20007ffe1ff */
[----:B------:R-:W-:-:S04]  /*1e40*/  VIADD R0, R12, 0x7f ;  /* 0x0000007f0c007836 */ /* 0x000fc80000000000 */
[----:B------:R-:W-:Y:S02]  /*1e50*/  IMAD.IADD R220, R13, 0x1, R2 ;  /* 0x000000010ddc7824 */ /* 0x000fe400078e0202 */
[----:B---3--:R-:W-:-:S03]  /*1e60*/  @P1 IMAD.HI.U32 R3, R0, R9, RZ ;  /* 0x0000000900031227 */ /* 0x008fc600078e00ff */
[C---:B------:R-:W-:Y:S01]  /*1e70*/  IADD3 R7, R220.reuse, 0x1, -R219 ;  /* 0x00000001dc077810 */ /* 0x040fe20007ffe8db */
[----:B------:R-:W-:Y:S01]  /*1e80*/  IMAD.MOV.U32 R6, RZ, RZ, R0 ;  /* 0x000000ffff067224 */ /* 0x000fe200078e0000 */
[----:B------:R-:W-:Y:S02]  /*1e90*/  IADD3 R0, R220, 0x3f, RZ ;  /* 0x0000003fdc007810 */ /* 0x000fe40007ffe0ff */
[----:B----4-:R-:W-:Y:S02]  /*1ea0*/  @P1 SHF.R.U32.HI R6, RZ, R10, R3 ;  /* 0x0000000aff061219 */ /* 0x010fe40000011603 */
[----:B------:R-:W-:-:S03]  /*1eb0*/  SHF.R.S32.HI R3, RZ, 0x1f, R0 ;  /* 0x0000001fff037819 */ /* 0x000fc60000011400 */
[----:B------:R-:W-:Y:S01]  /*1ec0*/  IMAD.IADD R9, R7, 0x1, R6 ;  /* 0x0000000107097824 */ /* 0x000fe200078e0206 */
[----:B------:R-:W-:-:S03]  /*1ed0*/  LEA.HI R3, R3, R0, RZ, 0x6 ;  /* 0x0000000003037211 */ /* 0x000fc600078f30ff */
[----:B------:R-:W-:Y:S01]  /*1ee0*/  IMAD.IADD R4, R9, 0x1, R4 ;  /* 0x0000000109047824 */ /* 0x000fe200078e0204 */
[----:B------:R-:W-:Y:S01]  /*1ef0*/  SHF.R.S32.HI R93, RZ, 0x6, R3 ;  /* 0x00000006ff5d7819 */ /* 0x000fe20000011403 */
        /* <DEDUP_REMOVED lines=12> */
.L_x_1543:
[----:B------:R-:W-:-:S13]  /*1fc0*/  ISETP.NE.AND P0, PT, R5, 0x1, PT ;  /* 0x000000010500780c */ /* 0x000fda0003f05270 */
[----:B------:R-:W0:Y:S02]  /*1fd0*/  @P0 LDC.64 R6, c[0x0][0x9e8] ;  /* 0x00027a00ff060b82 */ /* 0x000e240000000a00 */
[----:B0-----:R-:W-:-:S05]  /*1fe0*/  @P0 IMAD.HI.U32 R6, R0, R6, RZ ;  /* 0x0000000600060227 */ /* 0x001fca00078e00ff */
[----:B------:R-:W-:-:S07]  /*1ff0*/  @P0 SHF.R.U32.HI R0, RZ, R7, R6 ;  /* 0x00000007ff000219 */ /* 0x000fce0000011606 */
.L_x_1544:
[----:B------:R-:W-:Y:S05]  /*2000*/  BSYNC B0 ;  /* 0x0000000000007941 */ /* 0x000fea0003800000 */
.L_x_1542:
[----:B------:R-:W-:-:S05]  /*2010*/  IMAD R3, R0, R5, R5 ;  /* 0x0000000500037224 */ /* 0x000fca00078e0205 */
[----:B------:R-:W-:-:S07]  /*2020*/  VIMNMX R4, R4, R3, PT ;  /* 0x0000000304047248 */ /* 0x000fce0003fe0100 */
.L_x_1541:
[----:B------:R-:W0:Y:S01]  /*2030*/  @P1 LDC R0, c[0x0][0x44c] ;  /* 0x00011300ff001b82 */ /* 0x000e220000000800 */
[----:B------:R-:W-:Y:S01]  /*2040*/  IADD3 R4, R4, 0x3f, RZ ;  /* 0x0000003f04047810 */ /* 0x000fe20007ffe0ff */
[----:B------:R-:W-:Y:S01]  /*2050*/  IMAD.MOV.U32 R7, RZ, RZ, R12 ;  /* 0x000000ffff077224 */ /* 0x000fe200078e000c */
[----:B------:R-:W-:Y:S01]  /*2060*/  ULDC UR4, c[0x0][0x9dc] ;  /* 0x0002770000047ab9 */ /* 0x000fe20000000800 */
[----:B------:R-:W-:Y:S01]  /*2070*/  IMAD.IADD R156, R220, 0x1, -R219 ;  /* 0x00000001dc9c7824 */ /* 0x000fe200078e0adb */
[----:B------:R-:W-:-:S03]  /*2080*/  SHF.R.S32.HI R3, RZ, 0x1f, R4 ;  /* 0x0000001fff037819 */ /* 0x000fc60000011404 */
[----:B------:R-:W1:Y:S01]  /*2090*/  @P1 LDC R9, c[0x0][0x450] ;  /* 0x00011400ff091b82 */ /* 0x000e620000000800 */
[----:B------:R-:W-:Y:S01]  /*20a0*/  LEA.HI R3, R3, R4, RZ, 0x6 ;  /* 0x0000000403037211 */ /* 0x000fe200078f30ff */
[----:B0-----:R-:W-:-:S05]  /*20b0*/  @P1 IMAD.HI.U32 R0, R12, R0, RZ ;  /* 0x000000000c001227 */ /* 0x001fca00078e00ff */
[----:B-1----:R-:W-:Y:S02]  /*20c0*/  @P1 SHF.R.U32.HI R7, RZ, R9, R0 ;  /* 0x00000009ff071219 */ /* 0x002fe40000011600 */
[----:B------:R-:W-:-:S03]  /*20d0*/  SHF.R.S32.HI R0, RZ, 0x6, R3 ;  /* 0x00000006ff007819 */ /* 0x000fc60000011403 */
[----:B------:R-:W-:Y:S01]  /*20e0*/  IMAD.IADD R3, R156, 0x1, R7 ;  /* 0x000000019c037824 */ /* 0x000fe200078e0207 */
[----:B------:R-:W-:-:S03]  /*20f0*/  VIMNMX R8, R93, R0, PT ;  /* 0x000000005d087248 */ /* 0x000fc60003fe0100 */
[----:B------:R-:W-:Y:S01]  /*2100*/  VIADD R0, R3, -UR4 ;  /* 0x8000000403007c36 */ /* 0x000fe20008000000 */
[----:B------:R-:W-:Y:S06]  /*2110*/  @!P2 BRA `(.L_x_1545) ;  /* 0x000000000044a947 */ /* 0x000fec0003800000 */
[----:B------:R-:W-:Y:S01]  /*2120*/  ISETP.GT.AND P0, PT, R3, -0x1, PT ;  /* 0xffffffff0300780c */ /* 0x000fe20003f04270 */
[----:B------:R-:W-:-:S12]  /*2130*/  BSSY B0, `(.L_x_1546) ;  /* 0x000000d000007945 */ /* 0x000fd80003800000 */
        /* <DEDUP_REMOVED lines=8> */
.L_x_1547:
[----:B------:R-:W-:-:S13]  /*21c0*/  ISETP.NE.AND P0, PT, R5, 0x1, PT ;  /* 0x000000010500780c */ /* 0x000fda0003f05270 */
[----:B------:R-:W0:Y:S02]  /*21d0*/  @P0 LDC.64 R6, c[0x0][0x9e8] ;  /* 0x00027a00ff060b82 */ /* 0x000e240000000a00 */
[----:B0-----:R-:W-:-:S05]  /*21e0*/  @P0 IMAD.HI.U32 R6, R3, R6, RZ ;  /* 0x0000000603060227 */ /* 0x001fca00078e00ff */
[----:B------:R-:W-:-:S07]  /*21f0*/  @P0 SHF.R.U32.HI R3, RZ, R7, R6 ;  /* 0x00000007ff030219 */ /* 0x000fce0000011606 */
.L_x_1548:
[----:B------:R-:W-:Y:S05]  /*2200*/  BSYNC B0 ;  /* 0x0000000000007941 */ /* 0x000fea0003800000 */
.L_x_1546:
[----:B------:R-:W-:-:S05]  /*2210*/  IMAD R3, R3, R5, RZ ;  /* 0x0000000503037224 */ /* 0x000fca00078e02ff */
[----:B------:R-:W-:-:S07]  /*2220*/  VIMNMX R0, R0, R3, !PT ;  /* 0x0000000300007248 */ /* 0x000fce0007fe0100 */
.L_x_1545:
[----:B------:R-:W-:Y:S01]  /*2230*/  SHF.R.S32.HI R3, RZ, 0x1f, R0 ;  /* 0x0000001fff037819 */ /* 0x000fe20000011400 */
[----:B------:R-:W-:Y:S01]  /*2240*/  BSSY B0, `(.L_x_1549) ;  /* 0x000002a000007945 */ /* 0x000fe20003800000 */
[----:B------:R-:W-:Y:S02]  /*2250*/  LOP3.LUT R14, R11, 0xff, RZ, 0xc0, !PT ;  /* 0x000000ff0b0e7812 */ /* 0x000fe400078ec0ff */
[----:B------:R-:W-:Y:S02]  /*2260*/  LEA.HI R3, R3, R0, RZ, 0x6 ;  /* 0x0000000003037211 */ /* 0x000fe400078f30ff */
[----:B------:R-:W-:Y:S01]  /*2270*/  SHF.R.U32.HI R4, RZ, 0x10, R11 ;  /* 0x00000010ff047819 */ /* 0x000fe2000001160b */
[----:B------:R0:W-:Y:S01]  /*2280*/  STL [R1+0x94], R14 ;  /* 0x0000940e01007387 */ /* 0x0001e20000100800 */
[----:B------:R-:W-:Y:S02]  /*2290*/  SHF.R.S32.HI R3, RZ, 0x6, R3 ;  /* 0x00000006ff037819 */ /* 0x000fe40000011403 */
[----:B------:R-:W-:Y:S01]  /*22a0*/  MOV R0, RZ ;  /* 0x000000ff00007202 */ /* 0x000fe20000000f00 */
[----:B------:R0:W-:Y:S01]  /*22b0*/  STL [R1+0x88], R4 ;  /* 0x0000880401007387 */ /* 0x0001e20000100800 */
[----:B------:R-:W-:-:S04]  /*22c0*/  VIMNMX R9, RZ, R3, !PT ;  /* 0x00000003ff097248 */ /* 0x000fc80007fe0100 */
[----:B------:R-:W-:-:S13]  /*22d0*/  ISETP.GT.AND P0, PT, R8, R9, PT ;  /* 0x000000090800720c */ /* 0x000fda0003f04270 */
[----:B0-----:R-:W-:Y:S05]  /*22e0*/  @!P0 BRA `(.L_x_1550) ;  /* 0x00000000007c8947 */ /* 0x001fea0003800000 */
[----:B------:R-:W-:Y:S01]  /*22f0*/  ISETP.NE.AND P0, PT, R4, RZ, PT ;  /* 0x000000ff0400720c */ /* 0x000fe20003f05270 */
[----:B------:R-:W-:-:S03]  /*2300*/  ULDC UR4, c[0x0][0x9f0] ;  /* 0x00027c0000047ab9 */ /* 0x000fc60000000800 */
[----:B------:R-:W-:-:S04]  /*2310*/  SEL R11, R4, UR4, P0 ;  /* 0x00000004040b7c07 */ /* 0x000fc80008000000 */
[-C--:B------:R-:W-:Y:S02]  /*2320*/  IABS R6, R11.reuse ;  /* 0x0000000b00067213 */ /* 0x080fe40000000000 */
[----:B------:R-:W-:Y:S02]  /*2330*/  IADD3 R0, R11, -0x1, R8 ;  /* 0xffffffff0b007810 */ /* 0x000fe40007ffe008 */
[----:B------:R-:W0:Y:S01]  /*2340*/  I2F.RP R3, R6 ;  /* 0x0000000600037306 */ /* 0x000e220000209400 */
[----:B------:R-:W-:Y:S02]  /*2350*/  IABS R12, R11 ;  /* 0x0000000b000c7213 */ /* 0x000fe40000000000 */
[----:B------:R-:W-:-:S05]  /*2360*/  IMAD.IADD R0, R0, 0x1, -R9 ;  /* 0x0000000100007824 */ /* 0x000fca00078e0a09 */
[----:B------:R-:W-:Y:S02]  /*2370*/  IABS R10, R0 ;  /* 0x00000000000a7213 */ /* 0x000fe40000000000 */
[----:B------:R-:W-:-:S04]  /*2380*/  LOP3.LUT R0, R0, R11, RZ, 0x3c, !PT ;  /* 0x0000000b00007212 */ /* 0x000fc800078e3cff */
[----:B------:R-:W-:Y:S01]  /*2390*/  ISETP.GE.AND P2, PT, R0, RZ, PT ;  /* 0x000000ff0000720c */ /* 0x000fe20003f46270 */
[----:B0-----:R-:W0:Y:S02]  /*23a0*/  MUFU.RCP R3, R3 ;  /* 0x0000000300037308 */ /* 0x001e240000001000 */
[----:B0-----:R-:W-:Y:S02]  /*23b0*/  VIADD R4, R3, 0xffffffe ;  /* 0x0ffffffe03047836 */ /* 0x001fe40000000000 */
[----:B------:R-:W-:-:S04]  /*23c0*/  IMAD.MOV R3, RZ, RZ, -R12 ;  /* 0x000000ffff037224 */ /* 0x000fc800078e0a0c */
[----:B------:R0:W1:Y:S02]  /*23d0*/  F2I.FTZ.U32.TRUNC.NTZ R5, R4 ;  /* 0x0000000400057305 */ /* 0x000064000021f000 */
[----:B0-----:R-:W-:Y:S01]  /*23e0*/  MOV R4, RZ ;  /* 0x000000ff00047202 */ /* 0x001fe20000000f00 */
[----:B-1----:R-:W-:-:S04]  /*23f0*/  IMAD.MOV R7, RZ, RZ, -R5 ;  /* 0x000000ffff077224 */ /* 0x002fc800078e0a05 */
[----:B------:R-:W-:-:S04]  /*2400*/  IMAD R7, R7, R6, RZ ;  /* 0x0000000607077224 */ /* 0x000fc800078e02ff */
[----:B------:R-:W-:-:S04]  /*2410*/  IMAD.HI.U32 R5, R5, R7, R4 ;  /* 0x0000000705057227 */ /* 0x000fc800078e0004 */
[----:B------:R-:W-:-:S04]  /*2420*/  IMAD.MOV.U32 R4, RZ, RZ, R10 ;  /* 0x000000ffff047224 */ /* 0x000fc800078e000a */
[----:B------:R-:W-:-:S04]  /*2430*/  IMAD.HI.U32 R5, R5, R4, RZ ;  /* 0x0000000405057227 */ /* 0x000fc800078e00ff */
[----:B------:R-:W-:-:S05]  /*2440*/  IMAD R3, R5, R3, R4 ;  /* 0x0000000305037224 */ /* 0x000fca00078e0204 */
[----:B------:R-:W-:-:S13]  /*2450*/  ISETP.GT.U32.AND P1, PT, R6, R3, PT ;  /* 0x000000030600720c */ /* 0x000fda0003f24070 */
[----:B------:R-:W-:Y:S02]  /*2460*/  @!P1 IMAD.IADD R3, R3, 0x1, -R6 ;  /* 0x0000000103039824 */ /* 0x000fe400078e0a06 */
[----:B------:R-:W-:Y:S01]  /*2470*/  @!P1 VIADD R5, R5, 0x1 ;  /* 0x0000000105059836 */ /* 0x000fe20000000000 */
[----:B------:R-:W-:Y:S02]  /*2480*/  ISETP.NE.AND P1, PT, R11, RZ, PT ;  /* 0x000000ff0b00720c */ /* 0x000fe40003f25270 */
[----:B------:R-:W-:-:S13]  /*2490*/  ISETP.GE.U32.AND P0, PT, R3, R6, PT ;  /* 0x000000060300720c */ /* 0x000fda0003f06070 */
[----:B------:R-:W-:-:S05]  /*24a0*/  @P0 VIADD R5, R5, 0x1 ;  /* 0x0000000105050836 */ /* 0x000fca0000000000 */
[----:B------:R-:W-:-:S05]  /*24b0*/  MOV R0, R5 ;  /* 0x0000000500007202 */ /* 0x000fca0000000f00 */
[----:B------:R-:W-:Y:S01]  /*24c0*/  @!P2 IMAD.MOV R0, RZ, RZ, -R0 ;  /* 0x000000ffff00a224 */ /* 0x000fe200078e0a00 */
[----:B------:R-:W-:-:S07]  /*24d0*/  @!P1 LOP3.LUT R0, RZ, R11, RZ, 0x33, !PT ;  /* 0x0000000bff009212 */ /* 0x000fce00078e33ff */
.L_x_1550:
[----:B------:R-:W-:Y:S05]  /*24e0*/  BSYNC B0 ;  /* 0x0000000000007941 */ /* 0x000fea0003800000 */
.L_x_1549:
[----:B------:R-:W-:-:S05]  /*24f0*/  IMAD R3, R14, R0, R9 ;  /* 0x000000000e037224 */ /* 0x000fca00078e0209 */
[C---:B------:R-:W-:Y:S01]  /*2500*/  VIADDMNMX R0, R3.reuse, R0, R8, PT ;  /* 0x0000000003007246 */ /* 0x040fe20003800108 */
[----:B------:R-:W-:-:S04]  /*2510*/  IMAD R3, R3, 0x40, -R13 ;  /* 0x0000004003037824 */ /* 0x000fc800078e0a0d */
[----:B------:R-:W-:Y:S01]  /*2520*/  IMAD R5, R0, 0x40, -R13 ;  /* 0x0000004000057824 */ /* 0x000fe200078e0a0d */
[----:B------:R-:W-:-:S04]  /*2530*/  VIMNMX R3, RZ, R3, !PT ;  /* 0x00000003ff037248 */ /* 0x000fc80007fe0100 */
[----:B------:R-:W-:Y:S02]  /*2540*/  VIMNMX R0, R5, R2, PT ;  /* 0x0000000205007248 */ /* 0x000fe40003fe0100 */
[----:B------:R-:W-:Y:S02]  /*2550*/  SHF.R.U32.HI R24, RZ, 0x6, R3 ;  /* 0x00000006ff187819 */ /* 0x000fe40000011603 */
[----:B------:R-:W-:Y:S02]  /*2560*/  ISETP.GT.AND P0, PT, R0, R3, PT ;  /* 0x000000030000720c */ /* 0x000fe40003f04270 */
[----:B------:R-:W-:-:S11]  /*2570*/  MOV R25, R24 ;  /* 0x0000001800197202 */ /* 0x000fd60000000f00 */
[----:B------:R-:W-:-:S05]  /*2580*/  @P0 VIADD R0, R0, 0x3f ;  /* 0x0000003f00000836 */ /* 0x000fca0000000000 */
[----:B------:R-:W-:-:S04]  /*2590*/  @P0 SHF.R.S32.HI R3, RZ, 0x1f, R0 ;  /* 0x0000001fff030819 */ /* 0x000fc80000011400 */
[----:B------:R-:W-:-:S04]  /*25a0*/  @P0 LEA.HI R3, R3, R0, RZ, 0x6 ;  /* 0x0000000003030211 */ /* 0x000fc800078f30ff */
[----:B------:R-:W-:Y:S02]  /*25b0*/  @P0 SHF.R.S32.HI R25, RZ, 0x6, R3 ;  /* 0x00000006ff190819 */ /* 0x000fe40000011403 */
        /* <DEDUP_REMOVED lines=11> */
[----:B------:R-:W-:Y:S01]  /*2670*/  MOV R13, RZ ;  /* 0x000000ff000d7202 */ /* 0x000fe20000000f00 */
        /* <DEDUP_REMOVED lines=8> */
[----:B------:R-:W-:-:S07]  /*2700*/  IMAD.MOV.U32 R12, RZ, RZ, 0x1 ;  /* 0x00000001ff0c7424 */ /* 0x000fce00078e00ff */
[----:B------:R-:W-:-:S07]  /*2710*/  LEPC R20, `(.L_x_1553) ;  /* 0x000000001014794e */ /* 0x000fce0000000000 */
[----:B0----5:R-:W-:Y:S05]  /*2720*/  CALL.ABS.NOINC R14 ;  /* 0x000000000e007343 */ /* 0x021fea0003c00000 */
.L_x_1553:
[----:B------:R-:W-:Y:S05]  /*2730*/  BSYNC B6 ;  /* 0x0000000000067941 */ /* 0x000fea0003800000 */
.L_x_1552:
        /* <DEDUP_REMOVED lines=20> */
.L_x_1555:
[----:B------:R-:W-:Y:S05]  /*2880*/  BSYNC B6 ;  /* 0x0000000000067941 */ /* 0x000fea0003800000 */
.L_x_1554:
[----:B------:R-:W-:Y:S01]  /*2890*/  ULDC.64 UR4, c[0x0][0x9f8] ;  /* 0x00027e0000047ab9 */ /* 0x000fe20000000a00 */
[----:B------:R-:W2:Y:S01]  /*28a0*/  LDL R30, [R1+0x10] ;  /* 0x00001000011e7983 */ /* 0x000ea20000100800 */
[----:B------:R-:W-:-:S03]  /*28b0*/  ISETP.NE.U32.AND P0, PT, RZ, UR4, PT ;  /* 0x00000004ff007c0c */ /* 0x000fc6000bf05070 */
[----:B------:R-:W3:Y:S01]  /*28c0*/  LDL R33, [R1+0x64] ;  /* 0x0000640001217983 */ /* 0x000ee20000100800 */
[----:B------:R-:W-:-:S03]  /*28d0*/  ISETP.NE.AND.EX P0, PT, RZ, UR5, PT, P0 ;  /* 0x00000005ff007c0c */ /* 0x000fc6000bf05300 */
[----:B------:R-:W4:Y:S01]  /*28e0*/  LDL R32, [R1+0x60] ;  /* 0x0000600001207983 */ /* 0x000f220000100800 */
[----:B------:R-:W-:Y:S01]  /*28f0*/  IMAD.MOV.U32 R3, RZ, RZ, R27 ;  /* 0x000000ffff037224 */ /* 0x000fe200078e001b */
[----:B------:R-:W-:Y:S01]  /*2900*/  ULDC UR4, c[0x0][0x2f4] ;  /* 0x0000bd0000047ab9 */ /* 0x000fe20000000800 */
[----:B------:R-:W0:Y:S01]  /*2910*/  LDC R91, c[0x0][0x3f4] ;  /* 0x0000fd00ff5b7b82 */ /* 0x000e220000000800 */
[----:B------:R-:W4:Y:S04]  /*2920*/  LDL R31, [R1+0xd0] ;  /* 0x0000d000011f7983 */ /* 0x000f280000100800 */
[----:B------:R-:W4:Y:S03]  /*2930*/  LDL R20, [R1+0xcc] ;  /* 0x0000cc0001147983 */ /* 0x000f260000100800 */
[----:B------:R-:W1:Y:S01]  /*2940*/  @P0 LDC.64 R4, c[0x0][0x9f8] ;  /* 0x00027e00ff040b82 */ /* 0x000e620000000a00 */
[----:B------:R-:W-:Y:S01]  /*2950*/  ISETP.GE.AND P1, PT, R203, UR4, PT ;  /* 0x00000004cb007c0c */ /* 0x000fe2000bf26270 */
[----:B------:R-:W4:Y:S04]  /*2960*/  LDL R26, [R1+0x70] ;  /* 0x00007000011a7983 */ /* 0x000f280000100800 */
[----:B------:R-:W4:Y:S02]  /*2970*/  LDL R21, [R1+0x6c] ;  /* 0x00006c0001157983 */ /* 0x000f240000100800 */
[----:B------:R-:W0:Y:S08]  /*2980*/  LDC.64 R12, c[0x0][0x408] ;  /* 0x00010200ff0c7b82 */ /* 0x000e300000000a00 */
[----:B------:R-:W2:Y:S01]  /*2990*/  LDC.64 R10, c[0x0][0x3f8] ;  /* 0x0000fe00ff0a7b82 */ /* 0x000ea20000000a00 */
[----:B-1----:R-:W-:-:S05]  /*29a0*/  @P0 IMAD.WIDE R4, R27, 0x4, R4 ;  /* 0x000000041b040825 */ /* 0x002fca00078e0204 */
[----:B------:R1:W4:Y:S01]  /*29b0*/  @P0 LDG.E R3, desc[UR60][R4.64] ;  /* 0x0000003c04030981 */ /* 0x000322000c1e1900 */
[----:B------:R-:W-:Y:S02]  /*29c0*/  ISETP.GE.AND P0, PT, R18, UR4, PT ;  /* 0x0000000412007c0c */ /* 0x000fe4000bf06270 */
[----:B-1----:R-:W-:Y:S02]  /*29d0*/  SEL R4, RZ, 0xffffffff, P1 ;  /* 0xffffffffff047807 */ /* 0x002fe40000800000 */
[----:B------:R-:W-:-:S03]  /*29e0*/  SEL R0, RZ, 0x1, P0 ;  /* 0x00000001ff007807 */ /* 0x000fc60000000000 */
[----:B------:R-:W-:-:S05]  /*29f0*/  IMAD.SHL.U32 R5, R4, 0x2, RZ ;  /* 0x0000000204057824 */ /* 0x000fca00078e00ff */
[----:B------:R-:W-:Y:S01]  /*2a00*/  LOP3.LUT R4, R5, 0x2, R0, 0xe2, !PT ;  /* 0x0000000205047812 */ /* 0x000fe200078ee200 */
[----:B------:R-:W-:Y:S02]  /*2a10*/  IMAD.IADD R0, R28, 0x1, R29 ;  /* 0x000000011c007824 */ /* 0x000fe400078e021d */
[----:B------:R-:W4:Y:S01]  /*2a20*/  LDL R28, [R1+0x84] ;  /* 0x00008400011c7983 */ /* 0x000f220000100800 */
[----:B------:R-:W-:-:S04]  /*2a30*/  ISETP.GE.AND P2, PT, R22, UR4, PT ;  /* 0x0000000416007c0c */ /* 0x000fc8000bf46270 */
[----:B------:R-:W-:Y:S02]  /*2a40*/  SEL R5, RZ, 0x4, P2 ;  /* 0x00000004ff057807 */ /* 0x000fe40001000000 */
[----:B0-----:R-:W-:Y:S02]  /*2a50*/  ISETP.GE.AND P2, PT, R18, R91, PT ;  /* 0x0000005b1200720c */ /* 0x001fe40003f46270 */
[----:B------:R-:W-:Y:S02]  /*2a60*/  LOP3.LUT R14, R4, R5, RZ, 0xfc, !PT ;  /* 0x00000005040e7212 */ /* 0x000fe400078efcff */
[----:B------:R-:W-:Y:S02]  /*2a70*/  ISETP.GE.AND P1, PT, R203, R91, PT ;  /* 0x0000005bcb00720c */ /* 0x000fe40003f26270 */
[----:B------:R-:W-:Y:S02]  /*2a80*/  SEL R5, R91, RZ, P2 ;  /* 0x000000ff5b057207 */ /* 0x000fe40001000000 */
[----:B------:R-:W-:-:S03]  /*2a90*/  SHF.R.S32.HI R205, RZ, 0x1f, R204 ;  /* 0x0000001fffcd7819 */ /* 0x000fc600000114cc */
[----:B------:R-:W-:Y:S01]  /*2aa0*/  IMAD.IADD R5, R18, 0x1, R5 ;  /* 0x0000000112057824 */ /* 0x000fe200078e0205 */
[----:B------:R-:W0:Y:S01]  /*2ab0*/  S2R R94, SR_TID.X ;  /* 0x00000000005e7919 */ /* 0x000e220000002100 */
[----:B-----5:R-:W-:Y:S02]  /*2ac0*/  SHF.R.S32.HI R15, RZ, 0x1f, R92 ;  /* 0x0000001fff0f7819 */ /* 0x020fe4000001145c */
[----:B------:R-:W-:Y:S02]  /*2ad0*/  ISETP.GE.AND P0, PT, R23, UR4, PT ;  /* 0x0000000417007c0c */ /* 0x000fe4000bf06270 */
[----:B------:R-:W-:Y:S02]  /*2ae0*/  SHF.L.U32 R27, R12, 0x5, RZ ;  /* 0x000000050c1b7819 */ /* 0x000fe400000006ff */
[----:B------:R-:W-:Y:S02]  /*2af0*/  LOP3.LUT R29, R14, 0x1, RZ, 0xc0, !PT ;  /* 0x000000010e1d7812 */ /* 0x000fe400078ec0ff */
[----:B0-----:R-:W-:-:S02]  /*2b00*/  LEA.HI R94, R94, 0x8, RZ, 0x19 ;  /* 0x000000085e5e7811 */ /* 0x001fc400078fc8ff */
[----:B--2---:R-:W-:-:S05]  /*2b10*/  SHF.R.S32.HI R9, RZ, 0x1f, R30 ;  /* 0x0000001fff097819 */ /* 0x004fca000001141e */
[C---:B------:R-:W-:Y:S02]  /*2b20*/  IMAD R4, R9.reuse, R12, RZ ;  /* 0x0000000c09047224 */ /* 0x040fe400078e02ff */
[-C--:B------:R-:W-:Y:S02]  /*2b30*/  IMAD R6, R9, R10.reuse, RZ ;  /* 0x0000000a09067224 */ /* 0x080fe400078e02ff */
[C---:B------:R-:W-:Y:S01]  /*2b40*/  IMAD R9, R30.reuse, R13, R4 ;  /* 0x0000000d1e097224 */ /* 0x040fe200078e0204 */
[----:B------:R-:W-:Y:S01]  /*2b50*/  SEL R4, R91, RZ, P1 ;  /* 0x000000ff5b047207 */ /* 0x000fe20000800000 */
[C---:B------:R-:W-:Y:S02]  /*2b60*/  IMAD R7, R30.reuse, R11, R6 ;  /* 0x0000000b1e077224 */ /* 0x040fe400078e0206 */
[----:B------:R-:W-:-:S04]  /*2b70*/  IMAD.WIDE.U32 R80, R30, R10, R18 ;  /* 0x0000000a1e507225 */ /* 0x000fc800078e0012 */
[----:B------:R-:W-:-:S04]  /*2b80*/  IMAD.WIDE.U32 R78, R30, R10, R204 ;  /* 0x0000000a1e4e7225 */ /* 0x000fc800078e00cc */
[----:B------:R-:W-:Y:S01]  /*2b90*/  IMAD.IADD R6, R203, 0x1, R4 ;  /* 0x00000001cb067824 */ /* 0x000fe200078e0204 */
[----:B------:R-:W-:Y:S01]  /*2ba0*/  SHF.R.S32.HI R4, RZ, 0x1f, R5 ;  /* 0x0000001fff047819 */ /* 0x000fe20000011405 */
[----:B------:R-:W-:Y:S01]  /*2bb0*/  IMAD.IADD R79, R79, 0x1, R7 ;  /* 0x000000014f4f7824 */ /* 0x000fe200078e0207 */
[----:B------:R-:W-:Y:S02]  /*2bc0*/  IADD3 R81, R7, R81, RZ ;  /* 0x0000005107517210 */ /* 0x000fe40007ffe0ff */
[----:B------:R-:W-:Y:S02]  /*2bd0*/  SHF.R.S32.HI R7, RZ, 0x1f, R6 ;  /* 0x0000001fff077819 */ /* 0x000fe40000011406 */
[CC--:B------:R-:W-:Y:S02]  /*2be0*/  LEA.HI R68, R4.reuse, R5.reuse, RZ, 0x3 ;  /* 0x0000000504447211 */ /* 0x0c0fe400078f18ff */
[----:B------:R-:W-:Y:S02]  /*2bf0*/  LEA.HI R4, R4, R5, RZ, 0x6 ;  /* 0x0000000504047211 */ /* 0x000fe400078f30ff */
[----:B------:R-:W-:-:S02]  /*2c00*/  LEA.HI R70, R7, R6, RZ, 0x3 ;  /* 0x0000000607467211 */ /* 0x000fc400078f18ff */
[----:B------:R-:W-:Y:S02]  /*2c10*/  LEA.HI R6, R7, R6, RZ, 0x6 ;  /* 0x0000000607067211 */ /* 0x000fe400078f30ff */
[----:B------:R-:W-:Y:S01]  /*2c20*/  SHF.L.U32 R5, R4, 0x6, RZ ;  /* 0x0000000604057819 */ /* 0x000fe200000006ff */
[-C--:B------:R-:W-:Y:S01]  /*2c30*/  IMAD.WIDE.U32 R82, R30, R12.reuse, R204 ;  /* 0x0000000c1e527225 */ /* 0x080fe200078e00cc */
[--C-:B---3--:R-:W-:Y:S02]  /*2c40*/  LOP3.LUT R4, R33, 0x38, R68.reuse, 0xf8, !PT ;  /* 0x0000003821047812 */ /* 0x108fe400078ef844 */
[----:B----4-:R-:W-:Y:S01]  /*2c50*/  LOP3.LUT R8, R32, 0x38, R68, 0xf8, !PT ;  /* 0x0000003820087812 */ /* 0x010fe200078ef844 */
[----:B------:R-:W-:Y:S01]  /*2c60*/  IMAD.WIDE.U32 R84, R30, R12, R18 ;  /* 0x0000000c1e547225 */ /* 0x000fe200078e0012 */
[----:B------:R-:W-:Y:S02]  /*2c70*/  LOP3.LUT R5, R5, 0xfffff000, RZ, 0xc0, !PT ;  /* 0xfffff00005057812 */ /* 0x000fe400078ec0ff */
[----:B------:R-:W-:Y:S01]  /*2c80*/  LOP3.LUT R4, R4, R31, RZ, 0x3c, !PT ;  /* 0x0000001f04047212 */ /* 0x000fe200078e3cff */
[----:B------:R-:W-:Y:S01]  /*2c90*/  IMAD.SHL.U32 R7, R6, 0x40, RZ ;  /* 0x0000004006077824 */ /* 0x000fe200078e00ff */
[--C-:B------:R-:W-:Y:S01]  /*2ca0*/  LOP3.LUT R6, R33, 0x38, R70.reuse, 0xf8, !PT ;  /* 0x0000003821067812 */ /* 0x100fe200078ef846 */
[----:B------:R-:W-:Y:S01]  /*2cb0*/  IMAD.IADD R83, R83, 0x1, R9 ;  /* 0x0000000153537824 */ /* 0x000fe200078e0209 */
[----:B------:R-:W-:Y:S01]  /*2cc0*/  LOP3.LUT R8, R8, R20, RZ, 0x3c, !PT ;  /* 0x0000001408087212 */ /* 0x000fe200078e3cff */
[----:B------:R-:W-:Y:S01]  /*2cd0*/  IMAD.IADD R85, R9, 0x1, R85 ;  /* 0x0000000109557824 */ /* 0x000fe200078e0255 */
[----:B------:R-:W-:-:S02]  /*2ce0*/  LOP3.LUT R9, R32, 0x38, R70, 0xf8, !PT ;  /* 0x0000003820097812 */ /* 0x000fc400078ef846 */
[--C-:B------:R-:W-:Y:S02]  /*2cf0*/  IADD3 R89, R4, R5, R26.reuse ;  /* 0x0000000504597210 */ /* 0x100fe40007ffe01a */
[----:B------:R-:W-:Y:S02]  /*2d00*/  LOP3.LUT R7, R7, 0xfffff000, RZ, 0xc0, !PT ;  /* 0xfffff00007077812 */ /* 0x000fe400078ec0ff */
[----:B------:R-:W-:Y:S02]  /*2d10*/  LOP3.LUT R6, R6, R31, RZ, 0x3c, !PT ;  /* 0x0000001f06067212 */ /* 0x000fe400078e3cff */
[--C-:B------:R-:W-:Y:S01]  /*2d20*/  IADD3 R4, R8, R5, R21.reuse ;  /* 0x0000000508047210 */ /* 0x100fe20007ffe015 */
[----:B------:R-:W-:Y:S01]  /*2d30*/  IMAD R8, R15, R10, RZ ;  /* 0x0000000a0f087224 */ /* 0x000fe200078e02ff */
[----:B------:R-:W-:Y:S02]  /*2d40*/  LOP3.LUT R20, R9, R20, RZ, 0x3c, !PT ;  /* 0x0000001409147212 */ /* 0x000fe400078e3cff */
[----:B------:R-:W-:Y:S01]  /*2d50*/  IADD3 R5, R6, R7, R26 ;  /* 0x0000000706057210 */ /* 0x000fe20007ffe01a */
[----:B------:R-:W-:Y:S01]  /*2d60*/  IMAD R33, R92, R11, R8 ;  /* 0x0000000b5c217224 */ /* 0x000fe200078e0208 */
[----:B------:R-:W-:Y:S01]  /*2d70*/  IADD3 R6, R20, R7, R21 ;  /* 0x0000000714067210 */ /* 0x000fe20007ffe015 */
[----:B------:R-:W-:Y:S01]  /*2d80*/  IMAD R15, R15, R12, RZ ;  /* 0x0000000c0f0f7224 */ /* 0x000fe200078e02ff */
[----:B------:R-:W-:-:S02]  /*2d90*/  SHF.L.U64.HI R7, R10, 0x6, R11 ;  /* 0x000000060a077819 */ /* 0x000fc4000001020b */
[----:B------:R-:W-:Y:S02]  /*2da0*/  SHF.L.U64.HI R8, R10, 0x5, R11 ;  /* 0x000000050a087819 */ /* 0x000fe4000001020b */
[----:B------:R-:W-:Y:S01]  /*2db0*/  SEL R11, RZ, 0x8, P0 ;  /* 0x00000008ff0b7807 */ /* 0x000fe20000000000 */
[CC--:B------:R-:W-:Y:S01]  /*2dc0*/  IMAD.WIDE.U32 R78, R92.reuse, R10.reuse, R78 ;  /* 0x0000000a5c4e7225 */ /* 0x0c0fe200078e004e */
[----:B------:R-:W-:Y:S02]  /*2dd0*/  SHF.R.S32.HI R35, RZ, 0x3, R68 ;  /* 0x00000003ff237819 */ /* 0x000fe40000011444 */
[----:B------:R-:W-:Y:S01]  /*2de0*/  SHF.R.S32.HI R69, RZ, 0x3, R70 ;  /* 0x00000003ff457819 */ /* 0x000fe20000011446 */
[----:B------:R-:W-:Y:S01]  /*2df0*/  IMAD.WIDE.U32 R80, R92, R10, R80 ;  /* 0x0000000a5c507225 */ /* 0x000fe200078e0050 */
[----:B------:R-:W-:Y:S02]  /*2e00*/  LOP3.LUT R11, R14, R11, RZ, 0xfc, !PT ;  /* 0x0000000b0e0b7212 */ /* 0x000fe400078efcff */
[----:B------:R-:W-:Y:S01]  /*2e10*/  LOP3.LUT R68, R68, 0xfffffff8, RZ, 0xc0, !PT ;  /* 0xfffffff844447812 */ /* 0x000fe200078ec0ff */
[----:B------:R-:W-:Y:S01]  /*2e20*/  IMAD R15, R92, R13, R15 ;  /* 0x0000000d5c0f7224 */ /* 0x000fe200078e020f */
[----:B------:R-:W-:Y:S01]  /*2e30*/  LOP3.LUT R70, R70, 0xfffffff8, RZ, 0xc0, !PT ;  /* 0xfffffff846467812 */ /* 0x000fe200078ec0ff */
[----:B------:R-:W-:-:S04]  /*2e40*/  IMAD.WIDE.U32 R82, R92, R12, R82 ;  /* 0x0000000c5c527225 */ /* 0x000fc800078e0052 */
[----:B------:R-:W-:Y:S01]  /*2e50*/  IMAD.WIDE.U32 R84, R92, R12, R84 ;  /* 0x0000000c5c547225 */ /* 0x000fe200078e0054 */
[C-C-:B------:R-:W-:Y:S02]  /*2e60*/  SHF.L.U64.HI R20, R12.reuse, 0x6, R13.reuse ;  /* 0x000000060c147819 */ /* 0x140fe4000001020d */
[----:B------:R-:W-:Y:S01]  /*2e70*/  SHF.L.U64.HI R21, R12, 0x5, R13 ;  /* 0x000000050c157819 */ /* 0x000fe2000001020d */
[----:B------:R-:W-:Y:S01]  /*2e80*/  IMAD.SHL.U32 R9, R10, 0x40, RZ ;  /* 0x000000400a097824 */ /* 0x000fe200078e00ff */
[----:B------:R-:W-:Y:S01]  /*2e90*/  LOP3.LUT R71, R11, 0x2, RZ, 0xc0, !PT ;  /* 0x000000020b477812 */ /* 0x000fe200078ec0ff */
[----:B------:R-:W-:Y:S01]  /*2ea0*/  IMAD R28, R28, 0x20, R30 ;  /* 0x000000201c1c7824 */ /* 0x000fe200078e021e */
[----:B------:R-:W-:Y:S01]  /*2eb0*/  SHF.R.S32.HI R30, RZ, 0x1f, R3 ;  /* 0x0000001fff1e7819 */ /* 0x000fe20000011403 */
[----:B------:R-:W-:Y:S01]  /*2ec0*/  IMAD.IADD R31, R79, 0x1, R33 ;  /* 0x000000014f1f7824 */ /* 0x000fe200078e0221 */
[----:B------:R-:W-:Y:S01]  /*2ed0*/  LOP3.LUT R76, R11, 0x4, RZ, 0xc0, !PT ;  /* 0x000000040b4c7812 */ /* 0x000fe200078ec0ff */
[----:B------:R-:W-:Y:S01]  /*2ee0*/  IMAD.IADD R32, R33, 0x1, R81 ;  /* 0x0000000121207824 */ /* 0x000fe200078e0251 */
[----:B------:R-:W-:Y:S01]  /*2ef0*/  IADD3 R33, R83, R15, RZ ;  /* 0x0000000f53217210 */ /* 0x000fe20007ffe0ff */
[----:B------:R-:W-:Y:S01]  /*2f00*/  IMAD.SHL.U32 R10, R10, 0x20, RZ ;  /* 0x000000200a0a7824 */ /* 0x000fe200078e00ff */
[----:B------:R-:W-:Y:S01]  /*2f10*/  LOP3.LUT R77, R11, 0x8, RZ, 0xc0, !PT ;  /* 0x000000080b4d7812 */ /* 0x000fe200078ec0ff */
[----:B------:R-:W-:Y:S01]  /*2f20*/  IMAD.SHL.U32 R26, R12, 0x40, RZ ;  /* 0x000000400c1a7824 */ /* 0x000fe200078e00ff */
[----:B------:R-:W-:Y:S01]  /*2f30*/  SHF.R.S32.HI R86, RZ, 0x1f, R68 ;  /* 0x0000001fff567819 */ /* 0x000fe20000011444 */
[----:B------:R-:W-:Y:S01]  /*2f40*/  IMAD.SHL.U32 R91, R91, 0x2, RZ ;  /* 0x000000025b5b7824 */ /* 0x000fe200078e00ff */
[----:B------:R-:W-:Y:S01]  /*2f50*/  SHF.R.S32.HI R87, RZ, 0x1f, R70 ;  /* 0x0000001fff577819 */ /* 0x000fe20000011446 */
[----:B------:R-:W-:-:S07]  /*2f60*/  IMAD.IADD R34, R15, 0x1, R85 ;  /* 0x000000010f227824 */ /* 0x000fce00078e0255 */
.L_x_1637:
[----:B--2---:R-:W2:Y:S01]  /*2f70*/  LDL R39, [R1+0x80] ;  /* 0x0000800001277983 */ /* 0x004ea20000100800 */
[----:B0-----:R-:W0:Y:S01]  /*2f80*/  LDC R98, c[0x0][0x430] ;  /* 0x00010c00ff627b82 */ /* 0x001e220000000800 */
[----:B------:R-:W-:Y:S02]  /*2f90*/  VIADD R25, R25, 0xffffffff ;  /* 0xffffffff19197836 */ /* 0x000fe40000000000 */
[----:B------:R-:W-:Y:S02]  /*2fa0*/  IMAD.MOV.U32 R99, RZ, RZ, RZ ;  /* 0x000000ffff637224 */ /* 0x000fe400078e00ff */
[----:B------:R-:W-:-:S03]  /*2fb0*/  IMAD R13, R25, 0x40, R28 ;  /* 0x00000040190d7824 */ /* 0x000fc600078e021c */
[----:B------:R-:W1:Y:S01]  /*2fc0*/  LDC R101, c[0x0][0x3f4] ;  /* 0x0000fd00ff657b82 */ /* 0x000e620000000800 */
[----:B------:R-:W-:Y:S01]  /*2fd0*/  IMAD.IADD R40, R0, 0x1, R13 ;  /* 0x0000000100287824 */ /* 0x000fe200078e020d */
[----:B------:R-:W-:-:S04]  /*2fe0*/  ISETP.GE.AND P0, PT, R13, R2, PT ;  /* 0x000000020d00720c */ /* 0x000fc80003f06270 */
[----:B------:R-:W-:Y:S02]  /*2ff0*/  ISETP.GT.OR P0, PT, R28, 0x3f, P0 ;  /* 0x0000003f1c00780c */ /* 0x000fe40000704670 */
[----:B------:R-:W-:Y:S02]  /*3000*/  MOV R36, R40 ;  /* 0x0000002800247202 */ /* 0x000fe40000000f00 */
[----:B0-----:R-:W-:-:S09]  /*3010*/  ISETP.NE.AND P3, PT, R98, 0x1, PT ;  /* 0x000000016200780c */ /* 0x001fd20003f65270 */
[----:B------:R-:W0:Y:S08]  /*3020*/  @!P0 LDC.64 R14, c[0x0][0x428] ;  /* 0x00010a00ff0e8b82 */ /* 0x000e300000000a00 */
[----:B------:R-:W3:Y:S08]  /*3030*/  @!P0 LDC.64 R12, c[0x0][0x418] ;  /* 0x00010600ff0c8b82 */ /* 0x000ef00000000a00 */
[----:B------:R-:W4:Y:S08]  /*3040*/  @P3 LDC R11, c[0x0][0x434] ;  /* 0x00010d00ff0b3b82 */ /* 0x000f300000000800 */
[----:B------:R-:W1:Y:S01]  /*3050*/  @P3 LDC R38, c[0x0][0x438] ;  /* 0x00010e00ff263b82 */ /* 0x000e620000000800 */
[----:B----4-:R-:W-:-:S05]  /*3060*/  @P3 IMAD.HI.U32 R11, R40, R11, RZ ;  /* 0x0000000b280b3227 */ /* 0x010fca00078e00ff */
[----:B-1----:R-:W-:Y:S01]  /*3070*/  @P3 SHF.R.U32.HI R36, RZ, R38, R11 ;  /* 0x00000026ff243219 */ /* 0x002fe2000001160b */
[----:B0-----:R-:W-:-:S03]  /*3080*/  @!P0 IMAD R38, R30, R14, RZ ;  /* 0x0000000e1e268224 */ /* 0x001fc600078e02ff */
[----:B------:R-:W-:Y:S01]  /*3090*/  @!P0 SHF.R.S32.HI R37, RZ, 0x1f, R36 ;  /* 0x0000001fff258819 */ /* 0x000fe20000011424 */
[C---:B------:R-:W-:Y:S02]  /*30a0*/  @!P0 IMAD R11, R3.reuse, R15, R38 ;  /* 0x0000000f030b8224 */ /* 0x040fe400078e0226 */
[----:B------:R-:W-:-:S04]  /*30b0*/  @!P0 IMAD.WIDE.U32 R14, R3, R14, R36 ;  /* 0x0000000e030e8225 */ /* 0x000fc800078e0024 */
[----:B------:R-:W-:Y:S01]  /*30c0*/  @!P0 IMAD.IADD R11, R15, 0x1, R11 ;  /* 0x000000010f0b8824 */ /* 0x000fe200078e020b */
[----:B---3--:R-:W-:-:S04]  /*30d0*/  @!P0 LEA R12, P3, R14, R12, 0x2 ;  /* 0x0000000c0e0c8211 */ /* 0x008fc800078610ff */
[----:B------:R-:W-:-:S05]  /*30e0*/  @!P0 LEA.HI.X R13, R14, R13, R11, 0x2, P3 ;  /* 0x0000000d0e0d8211 */ /* 0x000fca00018f140b */
[----:B-----5:R0:W5:Y:S01]  /*30f0*/  @!P0 LDG.E R99, desc[UR60][R12.64] ;  /* 0x0000003c0c638981 */ /* 0x020162000c1e1900 */
[----:B------:R-:W-:Y:S01]  /*3100*/  ISETP.GE.AND P0, PT, R101, 0x1, PT ;  /* 0x000000016500780c */ /* 0x000fe20003f06270 */
[----:B------:R-:W-:Y:S01]  /*3110*/  IMAD.MOV R11, RZ, RZ, -R36 ;  /* 0x000000ffff0b7224 */ /* 0x000fe200078e0a24 */
[----:B------:R-:W-:Y:S05]  /*3120*/  YIELD ;  /* 0x0000000000007946 */ /* 0x000fea0003800000 */
[----:B------:R-:W-:Y:S01]  /*3130*/  BSSY B0, `(.L_x_1556) ;  /* 0x0000564000007945 */ /* 0x000fe20003800000 */
[----:B------:R-:W-:Y:S01]  /*3140*/  IMAD R98, R98, R11, R40 ;  /* 0x0000000b62627224 */ /* 0x000fe200078e0228 */
[----:B------:R-:W-:Y:S01]  /*3150*/  ISETP.GT.AND P3, PT, R25, R24, PT ;  /* 0x000000181900720c */ /* 0x000fe20003f64270 */
        /* <DEDUP_REMOVED lines=10> */
[----:B------:R-:W-:Y:S02]  /*3200*/  IMAD R15, R20, R25, RZ ;  /* 0x00000019140f7224 */ /* 0x000fe400078e02ff */
[----:B------:R-:W-:Y:S01]  /*3210*/  IMAD R11, R98, UR5, R11 ;  /* 0x00000005620b7c24 */ /* 0x000fe2000f8e020b */
[----:B------:R-:W-:Y:S01]  /*3220*/  ULDC.64 UR4, c[0x0][0x310] ;  /* 0x0000c40000047ab9 */ /* 0x000fe20000000a00 */
[----:B------:R-:W-:-:S02]  /*3230*/  IMAD R95, R25, -0x40, R2 ;  /* 0xffffffc0195f7824 */ /* 0x000fc400078e0202 */
[----:B------:R-:W-:Y:S02]  /*3240*/  IMAD R14, R96, UR4, RZ ;  /* 0x00000004600e7c24 */ /* 0x000fe4000f8e02ff */
[----:B------:R-:W-:Y:S01]  /*3250*/  IMAD.IADD R13, R13, 0x1, R11 ;  /* 0x000000010d0d7824 */ /* 0x000fe200078e020b */
[----:B------:R-:W-:Y:S01]  /*3260*/  VIMNMX R95, R95, 0x40, PT ;  /* 0x000000405f5f7848 */ /* 0x000fe20003fe0100 */
[C---:B------:R-:W-:Y:S02]  /*3270*/  IMAD R11, R99.reuse, UR5, R14 ;  /* 0x00000005630b7c24 */ /* 0x040fe4000f8e020e */
[----:B------:R-:W-:Y:S01]  /*3280*/  IMAD.WIDE.U32 R12, R99, UR4, R12 ;  /* 0x00000004630c7c25 */ /* 0x000fe2000f8e000c */
[----:B------:R-:W-:-:S03]  /*3290*/  ULDC.64 UR4, c[0x0][0x308] ;  /* 0x0000c20000047ab9 */ /* 0x000fc60000000a00 */
[----:B------:R-:W-:Y:S01]  /*32a0*/  IMAD.IADD R13, R13, 0x1, R11 ;  /* 0x000000010d0d7824 */ /* 0x000fe200078e020b */
[----:B------:R-:W-:Y:S01]  /*32b0*/  SHF.R.S32.HI R11, RZ, 0x1f, R25 ;  /* 0x0000001fff0b7819 */ /* 0x000fe20000011419 */
[----:B------:R-:W-:Y:S02]  /*32c0*/  IMAD R14, R7, R25, RZ ;  /* 0x00000019070e7224 */ /* 0x000fe400078e02ff */
[----:B------:R-:W-:-:S04]  /*32d0*/  IMAD.WIDE.U32 R36, R226, UR4, R12 ;  /* 0x00000004e2247c25 */ /* 0x000fc8000f8e000c */
[----:B------:R-:W-:Y:S01]  /*32e0*/  IMAD R105, R226, UR5, R37 ;  /* 0x00000005e2697c24 */ /* 0x000fe2000f8e0225 */
[----:B------:R-:W-:Y:S01]  /*32f0*/  ULDC.64 UR4, c[0x0][0x2e8] ;  /* 0x0000ba0000047ab9 */ /* 0x000fe20000000a00 */
[C---:B------:R-:W-:Y:S01]  /*3300*/  IMAD R39, R11.reuse, R9, R14 ;  /* 0x000000090b277224 */ /* 0x040fe200078e020e */
[C---:B------:R-:W-:Y:S01]  /*3310*/  LEA R104, P4, R36.reuse, UR4, 0x1 ;  /* 0x0000000424687c11 */ /* 0x040fe2000f8808ff */
[----:B------:R-:W-:Y:S02]  /*3320*/  IMAD R41, R11, R26, R15 ;  /* 0x0000001a0b297224 */ /* 0x000fe400078e020f */
[----:B------:R-:W-:Y:S01]  /*3330*/  IMAD.WIDE.U32 R14, R9, R25, RZ ;  /* 0x00000019090e7225 */ /* 0x000fe200078e00ff */
[----:B------:R-:W-:-:S03]  /*3340*/  LEA.HI.X R105, R36, UR5, R105, 0x1, P4 ;  /* 0x0000000524697c11 */ /* 0x000fc6000a0f0c69 */
[----:B------:R-:W-:-:S04]  /*3350*/  IMAD.WIDE.U32 R12, R26, R25, RZ ;  /* 0x000000191a0c7225 */ /* 0x000fc800078e00ff */
[----:B------:R-:W-:Y:S02]  /*3360*/  IMAD.IADD R11, R15, 0x1, R39 ;  /* 0x000000010f0b7824 */ /* 0x000fe400078e0227 */
[----:B------:R-:W-:Y:S01]  /*3370*/  IMAD.IADD R72, R13, 0x1, R41 ;  /* 0x000000010d487824 */ /* 0x000fe200078e0229 */
[----:B------:R-:W-:Y:S06]  /*3380*/  @!P0 BRA `(.L_x_1558) ;  /* 0x0000002400648947 */ /* 0x000fec0003800000 */
[----:B------:R-:W2:Y:S04]  /*3390*/  LDL R38, [R1+0x10] ;  /* 0x0000100001267983 */ /* 0x000ea80000100800 */
[----:B------:R0:W5:Y:S04]  /*33a0*/  LDL R75, [R1+0x18] ;  /* 0x00001800014b7983 */ /* 0x0001680000100800 */
[----:B------:R0:W5:Y:S04]  /*33b0*/  LDL R74, [R1+0x48] ;  /* 0x00004800014a7983 */ /* 0x0001680000100800 */
[----:B------:R0:W5:Y:S01]  /*33c0*/  LDL R73, [R1+0x4c] ;  /* 0x00004c0001497983 */ /* 0x0001620000100800 */
[----:B------:R-:W-:Y:S01]  /*33d0*/  BSSY B1, `(.L_x_1559) ;  /* 0x000002a000017945 */ /* 0x000fe20003800000 */
        /* <DEDUP_REMOVED lines=9> */
[----:B--2---:R-:W-:-:S13]  /*3470*/  ISETP.GE.AND P0, PT, R38, R95, PT ;  /* 0x0000005f2600720c */ /* 0x004fda0003f06270 */
[----:B0-----:R-:W-:Y:S05]  /*3480*/  @P0 BRA `(.L_x_1560) ;  /* 0x0000000000780947 */ /* 0x001fea0003800000 */
[----:B------:R-:W-:Y:S01]  /*3490*/  IADD3 R39, P4, R78, R14, RZ ;  /* 0x0000000e4e277210 */ /* 0x000fe20007f9e0ff */
[----:B------:R-:W-:Y:S01]  /*34a0*/  ULDC.64 UR4, c[0x0][0x3e8] ;  /* 0x0000fa0000047ab9 */ /* 0x000fe20000000a00 */
[----:B------:R-:W-:Y:S02]  /*34b0*/  IADD3 R41, P5, R82, R12, RZ ;  /* 0x0000000c52297210 */ /* 0x000fe40007fbe0ff */
[----:B------:R-:W-:Y:S02]  /*34c0*/  CS2R R64, SRZ ;  /* 0x0000000000407805 */ /* 0x000fe4000001ff00 */
[----:B------:R-:W-:Y:S02]  /*34d0*/  IADD3.X R40, R11, R31, RZ, P4, !PT ;  /* 0x0000001f0b287210 */ /* 0x000fe400027fe4ff */
[----:B------:R-:W-:Y:S02]  /*34e0*/  CS2R R66, SRZ ;  /* 0x0000000000427805 */ /* 0x000fe4000001ff00 */
[----:B------:R-:W-:Y:S01]  /*34f0*/  LEA R38, P4, R39, UR4, 0x1 ;  /* 0x0000000427267c11 */ /* 0x000fe2000f8808ff */
[----:B------:R-:W-:Y:S01]  /*3500*/  IMAD.X R42, R72, 0x1, R33, P5 ;  /* 0x00000001482a7824 */ /* 0x000fe200028e0621 */
[----:B------:R-:W-:-:S02]  /*3510*/  ISETP.GE.AND P6, PT, R204, R101, PT ;  /* 0x00000065cc00720c */ /* 0x000fc40003fc6270 */
[----:B------:R-:W-:Y:S01]  /*3520*/  LEA.HI.X R39, R39, UR5, R40, 0x1, P4 ;  /* 0x0000000527277c11 */ /* 0x000fe2000a0f0c28 */
[----:B------:R-:W-:Y:S01]  /*3530*/  ULDC.64 UR4, c[0x0][0x400] ;  /* 0x0001000000047ab9 */ /* 0x000fe20000000a00 */
[----:B-----5:R-:W-:Y:S02]  /*3540*/  ISETP.GE.AND P5, PT, R75, R101, PT ;  /* 0x000000654b00720c */ /* 0x020fe40003fa6270 */
[----:B------:R-:W-:-:S04]  /*3550*/  LEA R40, P4, R41, UR4, 0x1 ;  /* 0x0000000429287c11 */ /* 0x000fc8000f8808ff */
[----:B------:R-:W-:Y:S02]  /*3560*/  LEA.HI.X R41, R41, UR5, R42, 0x1, P4 ;  /* 0x0000000529297c11 */ /* 0x000fe4000a0f0c2a */
[-C--:B------:R-:W-:Y:S01]  /*3570*/  ISETP.GE.AND P4, PT, R74, R101.reuse, PT ;  /* 0x000000654a00720c */ /* 0x080fe20003f86270 */
[----:B------:R0:W5:Y:S04]  /*3580*/  @!P6 LDG.E.64 R64, desc[UR60][R38.64] ;  /* 0x0000003c2640e981 */ /* 0x000168000c1e1b00 */
[----:B------:R0:W5:Y:S01]  /*3590*/  @!P6 LDG.E.64 R66, desc[UR60][R40.64] ;  /* 0x0000003c2842e981 */ /* 0x000162000c1e1b00 */
[----:B------:R-:W-:Y:S02]  /*35a0*/  ISETP.GE.AND P6, PT, R73, R101, PT ;  /* 0x000000654900720c */ /* 0x000fe40003fc6270 */
[----:B------:R-:W-:-:S02]  /*35b0*/  CS2R R60, SRZ ;  /* 0x00000000003c7805 */ /* 0x000fc4000001ff00 */
[----:B------:R-:W-:Y:S02]  /*35c0*/  CS2R R56, SRZ ;  /* 0x0000000000387805 */ /* 0x000fe4000001ff00 */
[----:B------:R-:W-:Y:S02]  /*35d0*/  CS2R R52, SRZ ;  /* 0x0000000000347805 */ /* 0x000fe4000001ff00 */
[----:B------:R-:W-:Y:S02]  /*35e0*/  CS2R R62, SRZ ;  /* 0x00000000003e7805 */ /* 0x000fe4000001ff00 */
[----:B------:R-:W-:Y:S02]  /*35f0*/  CS2R R58, SRZ ;  /* 0x00000000003a7805 */ /* 0x000fe4000001ff00 */
[----:B------:R-:W-:Y:S01]  /*3600*/  CS2R R54, SRZ ;  /* 0x0000000000367805 */ /* 0x000fe2000001ff00 */
[----:B------:R0:W5:Y:S04]  /*3610*/  @!P5 LDG.E.64 R60, desc[UR60][R38.64+0x40] ;  /* 0x0000403c263cd981 */ /* 0x000168000c1e1b00 */
[----:B------:R0:W5:Y:S04]  /*3620*/  @!P4 LDG.E.64 R56, desc[UR60][R38.64+0x80] ;  /* 0x0000803c2638c981 */ /* 0x000168000c1e1b00 */
[----:B------:R0:W5:Y:S04]  /*3630*/  @!P6 LDG.E.64 R52, desc[UR60][R38.64+0xc0] ;  /* 0x0000c03c2634e981 */ /* 0x000168000c1e1b00 */
[----:B------:R0:W5:Y:S04]  /*3640*/  @!P5 LDG.E.64 R62, desc[UR60][R40.64+0x40] ;  /* 0x0000403c283ed981 */ /* 0x000168000c1e1b00 */
[----:B------:R0:W5:Y:S04]  /*3650*/  @!P4 LDG.E.64 R58, desc[UR60][R40.64+0x80] ;  /* 0x0000803c283ac981 */ /* 0x000168000c1e1b00 */
[----:B------:R0:W5:Y:S02]  /*3660*/  @!P6 LDG.E.64 R54, desc[UR60][R40.64+0xc0] ;  /* 0x0000c03c2836e981 */ /* 0x000164000c1e1b00 */
.L_x_1560:
[----:B------:R-:W-:Y:S05]  /*3670*/  BSYNC B1 ;  /* 0x0000000000017941 */ /* 0x000fea0003800000 */
.L_x_1559:
[----:B0-----:R-:W2:Y:S01]  /*3680*/  LDL R38, [R1+0xc8] ;  /* 0x0000c80001267983 */ /* 0x001ea20000100800 */
[----:B------:R-:W-:Y:S01]  /*3690*/  BSSY B1, `(.L_x_1561) ;  /* 0x0000028000017945 */ /* 0x000fe20003800000 */
[----:B------:R-:W-:Y:S02]  /*36a0*/  CS2R R40, SRZ ;  /* 0x0000000000287805 */ /* 0x000fe4000001ff00 */
[----:B------:R-:W-:Y:S02]  /*36b0*/  CS2R R44, SRZ ;  /* 0x00000000002c7805 */ /* 0x000fe4000001ff00 */
[----:B------:R-:W-:Y:S02]  /*36c0*/  CS2R R48, SRZ ;  /* 0x0000000000307805 */ /* 0x000fe4000001ff00 */
[----:B------:R-:W-:Y:S02]  /*36d0*/  CS2R R42, SRZ ;  /* 0x00000000002a7805 */ /* 0x000fe4000001ff00 */
[----:B------:R-:W-:-:S02]  /*36e0*/  CS2R R46, SRZ ;  /* 0x00000000002e7805 */ /* 0x000fc4000001ff00 */
[----:B------:R-:W-:Y:S02]  /*36f0*/  CS2R R50, SRZ ;  /* 0x0000000000327805 */ /* 0x000fe4000001ff00 */
[----:B--2---:R-:W-:Y:S02]  /*3700*/  ISETP.GE.AND P4, PT, R38, R95, PT ;  /* 0x0000005f2600720c */ /* 0x004fe40003f86270 */
[----:B------:R-:W-:-:S11]  /*3710*/  CS2R R38, SRZ ;  /* 0x0000000000267805 */ /* 0x000fd6000001ff00 */
[----:B------:R-:W-:Y:S05]  /*3720*/  @P4 BRA `(.L_x_1562) ;  /* 0x0000000000784947 */ /* 0x000fea0003800000 */
        /* <DEDUP_REMOVED lines=8> */
[----:B------:R-:W-:Y:S02]  /*37b0*/  CS2R R46, SRZ ;  /* 0x00000000002e7805 */ /* 0x000fe4000001ff00 */
[----:B------:R-:W-:Y:S02]  /*37c0*/  IADD3.X R72, R33, R72, R21, P5, P6 ;  /* 0x0000004821487210 */ /* 0x000fe40002fec415 */
[----:B------:R-:W-:Y:S02]  /*37d0*/  LEA R12, P5, R15, UR4, 0x1 ;  /* 0x000000040f0c7c11 */ /* 0x000fe4000f8a08ff */
[----:B------:R-:W-:Y:S02]  /*37e0*/  LEA R14, P6, R11, UR6, 0x1 ;  /* 0x000000060b0e7c11 */ /* 0x000fe4000f8c08ff */
[----:B------:R-:W-:Y:S02]  /*37f0*/  LEA.HI.X R13, R15, UR5, R36, 0x1, P5 ;  /* 0x000000050f0d7c11 */ /* 0x000fe4000a8f0c24 */
[----:B------:R-:W-:-:S02]  /*3800*/  LEA.HI.X R15, R11, UR7, R72, 0x1, P6 ;  /* 0x000000070b0f7c11 */ /* 0x000fc4000b0f0c48 */
[-C--:B------:R-:W-:Y:S02]  /*3810*/  ISETP.GE.AND P5, PT, R204, R101.reuse, PT ;  /* 0x00000065cc00720c */ /* 0x080fe40003fa6270 */
[----:B-----5:R-:W-:Y:S02]  /*3820*/  ISETP.GE.AND P6, PT, R75, R101, PT ;  /* 0x000000654b00720c */ /* 0x020fe40003fc6270 */
[----:B------:R-:W-:Y:S02]  /*3830*/  CS2R R40, SRZ ;  /* 0x0000000000287805 */ /* 0x000fe4000001ff00 */
[----:B------:R-:W-:Y:S02]  /*3840*/  CS2R R36, SRZ ;  /* 0x0000000000247805 */ /* 0x000fe4000001ff00 */
[----:B------:R-:W-:-:S05]  /*3850*/  CS2R R42, SRZ ;  /* 0x00000000002a7805 */ /* 0x000fca000001ff00 */
[----:B------:R0:W5:Y:S04]  /*3860*/  @!P5 LDG.E.64 R48, desc[UR60][R12.64] ;  /* 0x0000003c0c30d981 */ /* 0x000168000c1e1b00 */
[----:B------:R0:W5:Y:S01]  /*3870*/  @!P5 LDG.E.64 R50, desc[UR60][R14.64] ;  /* 0x0000003c0e32d981 */ /* 0x000162000c1e1b00 */
[----:B------:R-:W-:-:S03]  /*3880*/  ISETP.GE.AND P5, PT, R74, R101, PT ;  /* 0x000000654a00720c */ /* 0x000fc60003fa6270 */
[----:B------:R0:W5:Y:S04]  /*3890*/  @!P6 LDG.E.64 R44, desc[UR60][R12.64+0x40] ;  /* 0x0000403c0c2ce981 */ /* 0x000168000c1e1b00 */
[----:B------:R0:W5:Y:S01]  /*38a0*/  @!P6 LDG.E.64 R46, desc[UR60][R14.64+0x40] ;  /* 0x0000403c0e2ee981 */ /* 0x000162000c1e1b00 */
[----:B------:R-:W-:Y:S02]  /*38b0*/  ISETP.GE.AND P6, PT, R73, R101, PT ;  /* 0x000000654900720c */ /* 0x000fe40003fc6270 */
[----:B------:R-:W-:-:S03]  /*38c0*/  CS2R R38, SRZ ;  /* 0x0000000000267805 */ /* 0x000fc6000001ff00 */
[----:B------:R0:W5:Y:S04]  /*38d0*/  @!P5 LDG.E.64 R40, desc[UR60][R12.64+0x80] ;  /* 0x0000803c0c28d981 */ /* 0x000168000c1e1b00 */
[----:B------:R0:W5:Y:S04]  /*38e0*/  @!P5 LDG.E.64 R42, desc[UR60][R14.64+0x80] ;  /* 0x0000803c0e2ad981 */ /* 0x000168000c1e1b00 */
[----:B------:R0:W5:Y:S04]  /*38f0*/  @!P6 LDG.E.64 R36, desc[UR60][R12.64+0xc0] ;  /* 0x0000c03c0c24e981 */ /* 0x000168000c1e1b00 */
[----:B------:R0:W5:Y:S02]  /*3900*/  @!P6 LDG.E.64 R38, desc[UR60][R14.64+0xc0] ;  /* 0x0000c03c0e26e981 */ /* 0x000164000c1e1b00 */
.L_x_1562:
[----:B------:R-:W-:Y:S05]  /*3910*/  BSYNC B1 ;  /* 0x0000000000017941 */ /* 0x000fea0003800000 */
.L_x_1561:
[----:B------:R-:W2:Y:S01]  /*3920*/  LDL R11, [R1+0x68] ;  /* 0x00006800010b7983 */ /* 0x000ea20000100800 */
[----:B0----5:R-:W-:Y:S02]  /*3930*/  IMAD.MOV.U32 R12, RZ, RZ, R53 ;  /* 0x000000ffff0c7224 */ /* 0x021fe400078e0035 */
[----:B------:R-:W-:Y:S02]  /*3940*/  IMAD.MOV.U32 R13, RZ, RZ, R60 ;  /* 0x000000ffff0d7224 */ /* 0x000fe400078e003c */
[----:B------:R-:W-:-:S03]  /*3950*/  IMAD.MOV.U32 R14, RZ, RZ, R61 ;  /* 0x000000ffff0e7224 */ /* 0x000fc600078e003d */
[----:B------:R-:W-:Y:S02]  /*3960*/  PRMT R117, R13, 0x7610, R117 ;  /* 0x000076100d757816 */ /* 0x000fe40000000075 */
[----:B------:R-:W-:Y:S01]  /*3970*/  PRMT R116, R14, 0x7610, R116 ;  /* 0x000076100e747816 */ /* 0x000fe20000000074 */
[----:B------:R-:W-:Y:S01]  /*3980*/  IMAD.MOV.U32 R14, RZ, RZ, R55 ;  /* 0x000000ffff0e7224 */ /* 0x000fe200078e0037 */
[----:B------:R-:W-:Y:S02]  /*3990*/  MOV R13, R54 ;  /* 0x00000036000d7202 */ /* 0x000fe40000000f00 */
[----:B--2---:R-:W-:Y:S01]  /*39a0*/  R2UR UR4, R11 ;  /* 0x000000000b0472ca */ /* 0x004fe200000e0000 */
[----:B------:R-:W-:-:S05]  /*39b0*/  IMAD.MOV.U32 R11, RZ, RZ, R52 ;  /* 0x000000ffff0b7224 */ /* 0x000fca00078e0034 */
[----:B------:R-:W-:Y:S01]  /*39c0*/  PRMT R112, R12, 0x5410, R11 ;  /* 0x000054100c707816 */ /* 0x000fe2000000000b */
[----:B------:R-:W-:Y:S01]  /*39d0*/  IMAD.MOV.U32 R11, RZ, RZ, R56 ;  /* 0x000000ffff0b7224 */ /* 0x000fe200078e0038 */
[----:B------:R-:W-:-:S04]  /*39e0*/  MOV R12, R57 ;  /* 0x00000039000c7202 */ /* 0x000fc80000000f00 */
[----:B------:R-:W-:Y:S01]  /*39f0*/  PRMT R113, R113, 0x5410, R11 ;  /* 0x0000541071717816 */ /* 0x000fe2000000000b */
[----:B------:R-:W-:Y:S01]  /*3a00*/  IMAD.MOV.U32 R11, RZ, RZ, R64 ;  /* 0x000000ffff0b7224 */ /* 0x000fe200078e0040 */
[----:B------:R-:W-:Y:S01]  /*3a10*/  PRMT R114, R12, 0x7610, R114 ;  /* 0x000076100c727816 */ /* 0x000fe20000000072 */
[----:B------:R-:W-:Y:S01]  /*3a20*/  IMAD.MOV.U32 R12, RZ, RZ, R65 ;  /* 0x000000ffff0c7224 */ /* 0x000fe200078e0041 */
[----:B------:R-:W-:Y:S01]  /*3a30*/  UISETP.NE.AND UP0, UPT, UR4, 0x3, UPT ;  /* 0x000000030400788c */ /* 0x000fe2000bf05270 */
[----:B------:R-:W-:Y:S02]  /*3a40*/  PRMT R113, R14, 0x7610, R113 ;  /* 0x000076100e717816 */ /* 0x000fe40000000071 */
[----:B------:R-:W-:Y:S02]  /*3a50*/  PRMT R114, R114, 0x5410, R13 ;  /* 0x0000541072727816 */ /* 0x000fe4000000000d */
[----:B------:R-:W-:Y:S01]  /*3a60*/  PRMT R118, R11, 0x5410, R12 ;  /* 0x000054100b767816 */ /* 0x000fe2000000000c */
[----:B------:R-:W-:Y:S01]  /*3a70*/  IMAD.MOV.U32 R11, RZ, RZ, R58 ;  /* 0x000000ffff0b7224 */ /* 0x000fe200078e003a */
[----:B------:R-:W-:Y:S01]  /*3a80*/  PLOP3.LUT P5, PT, PT, PT, UP0, 0x80, 0x0 ;  /* 0x000000000000781c */ /* 0x000fe20003faf008 */
[----:B------:R-:W-:-:S05]  /*3a90*/  IMAD.MOV.U32 R12, RZ, RZ, R59 ;  /* 0x000000ffff0c7224 */ /* 0x000fca00078e003b */
[----:B------:R-:W-:Y:S01]  /*3aa0*/  PRMT R115, R11, 0x5410, R12 ;  /* 0x000054100b737816 */ /* 0x000fe2000000000c */
[----:B------:R-:W-:Y:S01]  /*3ab0*/  IMAD.MOV.U32 R11, RZ, RZ, R62 ;  /* 0x000000ffff0b7224 */ /* 0x000fe200078e003e */
[----:B------:R-:W-:-:S04]  /*3ac0*/  MOV R12, R63 ;  /* 0x0000003f000c7202 */ /* 0x000fc80000000f00 */
[----:B------:R-:W-:Y:S01]  /*3ad0*/  PRMT R117, R117, 0x5410, R11 ;  /* 0x0000541075757816 */ /* 0x000fe2000000000b */
[----:B------:R-:W-:Y:S01]  /*3ae0*/  IMAD.MOV.U32 R11, RZ, RZ, R66 ;  /* 0x000000ffff0b7224 */ /* 0x000fe200078e0042 */
[----:B------:R-:W-:Y:S01]  /*3af0*/  PRMT R116, R116, 0x5410, R12 ;  /* 0x0000541074747816 */ /* 0x000fe2000000000c */
[----:B------:R-:W-:-:S05]  /*3b00*/  IMAD.MOV.U32 R12, RZ, RZ, R67 ;  /* 0x000000ffff0c7224 */ /* 0x000fca00078e0043 */
[----:B------:R-:W-:Y:S01]  /*3b10*/  PRMT R119, R11, 0x5410, R12 ;  /* 0x000054100b777816 */ /* 0x000fe2000000000c */
[----:B------:R-:W-:Y:S02]  /*3b20*/  IMAD.MOV.U32 R11, RZ, RZ, R36 ;  /* 0x000000ffff0b7224 */ /* 0x000fe400078e0024 */
[----:B------:R-:W-:-:S05]  /*3b30*/  IMAD.MOV.U32 R12, RZ, RZ, R37 ;  /* 0x000000ffff0c7224 */ /* 0x000fca00078e0025 */
        /* <DEDUP_REMOVED lines=22> */
[----:B------:R-:W-:Y:S06]  /*3ca0*/  @!P5 BRA `(.L_x_1563) ;  /* 0x000000000004d947 */ /* 0x000fec0003800000 */
[----:B------:R-:W-:Y:S01]  /*3cb0*/  BPT.TRAP 0x1 ;  /* 0x000000040000795c */ /* 0x000fe20000300000 */
.L_x_1563:
[----:B------:R-:W2:Y:S01]  /*3cc0*/  LDL R11, [R1+0x50] ;  /* 0x00005000010b7983 */ /* 0x000ea20000100800 */
[----:B------:R-:W-:Y:S01]  /*3cd0*/  IMAD R88, R200, 0x8, R17 ;  /* 0x00000008c8587824 */ /* 0x000fe200078e0211 */
[----:B------:R-:W-:Y:S01]  /*3ce0*/  BSSY B1, `(.L_x_1564) ;  /* 0x0000004000017945 */ /* 0x000fe20003800000 */
[----:B--2---:R-:W-:-:S04]  /*3cf0*/  SHF.L.U32 R100, R11, 0x1f, RZ ;  /* 0x0000001f0b647819 */ /* 0x004fc800000006ff */
[----:B------:R-:W0:Y:S02]  /*3d00*/  SYNCS.PHASECHK.TRANS64.TRYWAIT P6, [R88+URZ+0x30890], R100 ;  /* 0x03089064580075a7 */ /* 0x000e2400080c017f */
[----:B0-----:R-:W-:Y:S05]  /*3d10*/  @!P6 BRA `(.L_x_1565) ;  /* 0x00000294006ce947 */ /* 0x001fea0003800000 */
.L_x_1996:
[----:B------:R-:W-:Y:S05]  /*3d20*/  BSYNC B1 ;  /* 0x0000000000017941 */ /* 0x000fea0003800000 */
.L_x_1564:
[----:B------:R-:W-:-:S03]  /*3d30*/  UMOV UR4, 0xffffffff ;  /* 0xffffffff00047882 */ /* 0x000fc60000000000 */
[----:B------:R-:W-:Y:S05]  /*3d40*/  BRA.DIV UR4, `(.L_x_1566) ;  /* 0x0000029604747947 */ /* 0x000fea000b800000 */
[----:B------:R1:W2:Y:S04]  /*3d50*/  SHFL.IDX PT, R72, R105, RZ, 0x181f ;  /* 0x00181fff69487589 */ /* 0x0002a800000e0000 */
[----:B------:R1:W3:Y:S02]  /*3d60*/  SHFL.IDX PT, R11, R104, RZ, 0x181f ;  /* 0x00181fff680b7589 */ /* 0x0002e400000e0000 */
.L_x_2000:
        /* <DEDUP_REMOVED lines=10> */
[--C-:B0-----:R-:W-:Y:S01]  /*3e10*/  HADD2.F32 R73, -RZ, R13.reuse.H0_H0 ;  /* 0x2000000dff497230 */ /* 0x101fe20000004100 */
        /* <DEDUP_REMOVED lines=16> */
[----:B------:R-:W-:Y:S01]  /*3f20*/  FMUL.FTZ R15, R66, R67 ;  /* 0x00000043420f7220 */ /* 0x000fe20000410000 */
[----:B------:R-:W-:-:S02]  /*3f30*/  HADD2.F32 R73, -RZ, R14.H0_H0 ;  /* 0x2000000eff497230 */ /* 0x000fc40000004100 */
[C---:B------:R-:W-:Y:S01]  /*3f40*/  FMUL.FTZ R67, R74.reuse, R67 ;  /* 0x000000434a437220 */ /* 0x040fe20000410000 */
[-C--:B------:R-:W-:Y:S01]  /*3f50*/  FFMA.FTZ R15, R74, R65.reuse, -R15 ;  /* 0x000000414a0f7223 */ /* 0x080fe2000001080f */
[----:B------:R-:W-:Y:S02]  /*3f60*/  HADD2.F32 R74, -RZ, R118.H0_H0 ;  /* 0x20000076ff4a7230 */ /* 0x000fe40000004100 */
[----:B------:R-:W-:Y:S01]  /*3f70*/  FFMA.FTZ R66, R66, R65, R67 ;  /* 0x0000004142427223 */ /* 0x000fe20000010043 */
[--C-:B------:R-:W-:Y:S02]  /*3f80*/  HADD2.F32 R65, -RZ, R12.reuse.H1_H1 ;  /* 0x3000000cff417230 */ /* 0x100fe40000004100 */
[----:B------:R-:W-:Y:S02]  /*3f90*/  HADD2.F32 R67, -RZ, R12.H0_H0 ;  /* 0x2000000cff437230 */ /* 0x000fe40000004100 */
[----:B------:R-:W-:Y:S01]  /*3fa0*/  F2FP.F16.F32.PACK_AB R15, R66, R15 ;  /* 0x0000000f420f723e */ /* 0x000fe200000000ff */
[----:B------:R-:W-:-:S02]  /*3fb0*/  FMUL.FTZ R12, R65, R102 ;  /* 0x00000066410c7220 */ /* 0x000fc40000410000 */
[C---:B------:R-:W-:Y:S02]  /*3fc0*/  FMUL.FTZ R102, R67.reuse, R102 ;  /* 0x0000006643667220 */ /* 0x040fe40000410000 */
[-C--:B------:R-:W-:Y:S01]  /*3fd0*/  FFMA.FTZ R12, R67, R74.reuse, -R12 ;  /* 0x0000004a430c7223 */ /* 0x080fe2000001080c */
[----:B------:R-:W-:Y:S02]  /*3fe0*/  HADD2.F32 R67, -RZ, R14.H1_H1 ;  /* 0x3000000eff437230 */ /* 0x000fe40000004100 */
[----:B------:R-:W-:Y:S01]  /*3ff0*/  FFMA.FTZ R65, R65, R74, R102 ;  /* 0x0000004a41417223 */ /* 0x000fe20000010066 */
[----:B------:R-:W-:Y:S02]  /*4000*/  HADD2.F32 R102, -RZ, R119.H1_H1 ;  /* 0x30000077ff667230 */ /* 0x000fe40000004100 */
[----:B------:R-:W-:Y:S02]  /*4010*/  HADD2.F32 R74, -RZ, R118.H1_H1 ;  /* 0x30000076ff4a7230 */ /* 0x000fe40000004100 */
[----:B------:R-:W-:Y:S01]  /*4020*/  F2FP.F16.F32.PACK_AB R12, R65, R12 ;  /* 0x0000000c410c723e */ /* 0x000fe200000000ff */
[-C--:B------:R-:W-:Y:S01]  /*4030*/  FMUL.FTZ R14, R67, R102.reuse ;  /* 0x00000066430e7220 */ /* 0x080fe20000410000 */
[----:B------:R-:W-:-:S03]  /*4040*/  FMUL.FTZ R102, R73, R102 ;  /* 0x0000006649667220 */ /* 0x000fc60000410000 */
[-C--:B------:R-:W-:Y:S01]  /*4050*/  FFMA.FTZ R14, R73, R74.reuse, -R14 ;  /* 0x0000004a490e7223 */ /* 0x080fe2000001080e */
[----:B------:R-:W-:-:S05]  /*4060*/  FFMA.FTZ R67, R67, R74, R102 ;  /* 0x0000004a43437223 */ /* 0x000fca0000010066 */
[----:B------:R-:W-:-:S07]  /*4070*/  F2FP.F16.F32.PACK_AB R14, R67, R14 ;  /* 0x0000000e430e723e */ /* 0x000fce00000000ff */
.L_x_1572:
[----:B------:R-:W-:Y:S05]  /*4080*/  BSYNC B3 ;  /* 0x0000000000037941 */ /* 0x000fea0003800000 */
.L_x_1571:
[----:B---3--:R-:W-:-:S04]  /*4090*/  LEA R64, P0, R18, R11, 0x1 ;  /* 0x0000000b12407211 */ /* 0x008fc800078008ff */
[----:B--2---:R-:W-:-:S05]  /*40a0*/  LEA.HI.X R65, R18, R72, R19, 0x1, P0 ;  /* 0x0000004812417211 */ /* 0x004fca00000f0c13 */
[----:B0-----:R4:W-:Y:S04]  /*40b0*/  ST.E.128 desc[UR60][R64.64], R12 ;  /* 0x0000000c40007985 */ /* 0x0019e8000c101d3c */
.L_x_1570:
[----:B------:R-:W-:Y:S05]  /*40c0*/  BSYNC B2 ;  /* 0x0000000000027941 */ /* 0x000fea0003800000 */
.L_x_1569:
[----:B------:R-:W-:Y:S01]  /*40d0*/  ISETP.NE.AND P0, PT, R71, RZ, PT ;  /* 0x000000ff4700720c */ /* 0x000fe20003f05270 */
[----:B------:R-:W-:-:S12]  /*40e0*/  BSSY B2, `(.L_x_1573) ;  /* 0x0000036000027945 */ /* 0x000fd80003800000 */
[----:B------:R-:W-:Y:S05]  /*40f0*/  @!P0 BRA `(.L_x_1574) ;  /* 0x0000000000d08947 */ /* 0x000fea0003800000 */
[----:B----4-:R-:W4:Y:S01]  /*4100*/  LDL R12, [R1+0x18] ;  /* 0x00001800010c7983 */ /* 0x010f220000100800 */
[----:B------:R-:W-:Y:S01]  /*4110*/  BSSY B3, `(.L_x_1575) ;  /* 0x000002f000037945 */ /* 0x000fe20003800000 */
[----:B----4-:R-:W-:Y:S02]  /*4120*/  ISETP.GE.AND P0, PT, R12, R101, PT ;  /* 0x000000650c00720c */ /* 0x010fe40003f06270 */
[----:B------:R4:W0:Y:S11]  /*4130*/  LDS.128 R12, [R90+0x22400] ;  /* 0x022400005a0c7984 */ /* 0x0008360000000c00 */
[----:B----4-:R-:W-:Y:S05]  /*4140*/  @P0 BRA `(.L_x_1576) ;  /* 0x0000000000ac0947 */ /* 0x010fea0003800000 */
[----:B------:R-:W-:Y:S01]  /*4150*/  SHF.R.U64 R66, R62, 0x10, R63 ;  /* 0x000000103e427819 */ /* 0x000fe2000000123f */
[----:B------:R-:W-:Y:S01]  /*4160*/  HADD2.F32 R67, -RZ, R116.H1_H1 ;  /* 0x30000074ff437230 */ /* 0x000fe20000004100 */
[--C-:B------:R-:W-:Y:S02]  /*4170*/  SHF.R.U64 R64, R60, 0x10, R61.reuse ;  /* 0x000000103c407819 */ /* 0x100fe4000000123d */
[----:B------:R-:W-:Y:S01]  /*4180*/  SHF.R.U32.HI R60, RZ, 0x10, R61 ;  /* 0x00000010ff3c7819 */ /* 0x000fe2000001163d */
[----:B------:R-:W-:Y:S01]  /*4190*/  HADD2.F32 R66, -RZ, R66.H0_H0 ;  /* 0x20000042ff427230 */ /* 0x000fe20000004100 */
[----:B------:R-:W-:Y:S01]  /*41a0*/  SHF.R.U32.HI R62, RZ, 0x10, R63 ;  /* 0x00000010ff3e7819 */ /* 0x000fe2000001163f */
[--C-:B0-----:R-:W-:Y:S02]  /*41b0*/  HADD2.F32 R61, -RZ, R13.reuse.H1_H1 ;  /* 0x3000000dff3d7230 */ /* 0x101fe40000004100 */
        /* <DEDUP_REMOVED lines=8> */
[----:B------:R-:W-:Y:S01]  /*4240*/  MOV R61, R12 ;  /* 0x0000000c003d7202 */ /* 0x000fe20000000f00 */
[----:B------:R-:W-:Y:S02]  /*4250*/  IMAD.MOV.U32 R12, RZ, RZ, R15 ;  /* 0x000000ffff0c7224 */ /* 0x000fe400078e000f */
[----:B------:R-:W-:Y:S01]  /*4260*/  HADD2.F32 R66, -RZ, R117.H1_H1 ;  /* 0x30000075ff427230 */ /* 0x000fe20000004100 */
[----:B------:R-:W-:-:S02]  /*4270*/  F2FP.F16.F32.PACK_AB R13, R64, R13 ;  /* 0x0000000d400d723e */ /* 0x000fc400000000ff */
[--C-:B------:R-:W-:Y:S02]  /*4280*/  HADD2.F32 R15, -RZ, R12.reuse.H1_H1 ;  /* 0x3000000cff0f7230 */ /* 0x100fe40000004100 */
[----:B------:R-:W-:-:S03]  /*4290*/  HADD2.F32 R63, -RZ, R12.H0_H0 ;  /* 0x2000000cff3f7230 */ /* 0x000fc60000004100 */
[-C--:B------:R-:W-:Y:S02]  /*42a0*/  FMUL.FTZ R12, R15, R62.reuse ;  /* 0x0000003e0f0c7220 */ /* 0x080fe40000410000 */
[C---:B------:R-:W-:Y:S02]  /*42b0*/  FMUL.FTZ R62, R63.reuse, R62 ;  /* 0x0000003e3f3e7220 */ /* 0x040fe40000410000 */
[-C--:B------:R-:W-:Y:S02]  /*42c0*/  FFMA.FTZ R12, R63, R60.reuse, -R12 ;  /* 0x0000003c3f0c7223 */ /* 0x080fe4000001080c */
[----:B------:R-:W-:Y:S01]  /*42d0*/  FFMA.FTZ R15, R15, R60, R62 ;  /* 0x0000003c0f0f7223 */ /* 0x000fe2000001003e */
[----:B------:R-:W-:Y:S02]  /*42e0*/  IMAD.MOV.U32 R60, RZ, RZ, R14 ;  /* 0x000000ffff3c7224 */ /* 0x000fe400078e000e */
[--C-:B------:R-:W-:Y:S02]  /*42f0*/  HADD2.F32 R14, -RZ, R61.reuse.H0_H0 ;  /* 0x2000003dff0e7230 */ /* 0x100fe40000004100 */
[----:B------:R-:W-:Y:S01]  /*4300*/  HADD2.F32 R61, -RZ, R61.H1_H1 ;  /* 0x3000003dff3d7230 */ /* 0x000fe20000004100 */
[----:B------:R-:W-:Y:S01]  /*4310*/  F2FP.F16.F32.PACK_AB R15, R15, R12 ;  /* 0x0000000c0f0f723e */ /* 0x000fe200000000ff */
[----:B------:R-:W-:-:S03]  /*4320*/  HADD2.F32 R62, -RZ, R117.H0_H0 ;  /* 0x20000075ff3e7230 */ /* 0x000fc60000004100 */
[-C--:B------:R-:W-:Y:S01]  /*4330*/  FMUL.FTZ R63, R61, R66.reuse ;  /* 0x000000423d3f7220 */ /* 0x080fe20000410000 */
[----:B------:R-:W-:-:S03]  /*4340*/  FMUL.FTZ R66, R14, R66 ;  /* 0x000000420e427220 */ /* 0x000fc60000410000 */
[-C--:B------:R-:W-:Y:S01]  /*4350*/  FFMA.FTZ R14, R14, R62.reuse, -R63 ;  /* 0x0000003e0e0e7223 */ /* 0x080fe2000001083f */
[----:B------:R-:W-:Y:S01]  /*4360*/  FFMA.FTZ R61, R61, R62, R66 ;  /* 0x0000003e3d3d7223 */ /* 0x000fe20000010042 */
[--C-:B------:R-:W-:Y:S02]  /*4370*/  HADD2.F32 R62, -RZ, R60.reuse.H0_H0 ;  /* 0x2000003cff3e7230 */ /* 0x100fe40000004100 */
[----:B------:R-:W-:Y:S02]  /*4380*/  HADD2.F32 R60, -RZ, R60.H1_H1 ;  /* 0x3000003cff3c7230 */ /* 0x000fe40000004100 */
[----:B------:R-:W-:Y:S01]  /*4390*/  HADD2.F32 R63, -RZ, R116.H0_H0 ;  /* 0x20000074ff3f7230 */ /* 0x000fe20000004100 */
[----:B------:R-:W-:Y:S02]  /*43a0*/  F2FP.F16.F32.PACK_AB R12, R61, R14 ;  /* 0x0000000e3d0c723e */ /* 0x000fe400000000ff */
[-C--:B------:R-:W-:Y:S01]  /*43b0*/  FMUL.FTZ R65, R60, R67.reuse ;  /* 0x000000433c417220 */ /* 0x080fe20000410000 */
[----:B------:R-:W-:-:S03]  /*43c0*/  FMUL.FTZ R67, R62, R67 ;  /* 0x000000433e437220 */ /* 0x000fc60000410000 */
[-C--:B------:R-:W-:Y:S01]  /*43d0*/  FFMA.FTZ R65, R62, R63.reuse, -R65 ;  /* 0x0000003f3e417223 */ /* 0x080fe20000010841 */
[----:B------:R-:W-:-:S05]  /*43e0*/  FFMA.FTZ R60, R60, R63, R67 ;  /* 0x0000003f3c3c7223 */ /* 0x000fca0000010043 */
[----:B------:R-:W-:-:S07]  /*43f0*/  F2FP.F16.F32.PACK_AB R14, R60, R65 ;  /* 0x000000413c0e723e */ /* 0x000fce00000000ff */
.L_x_1576:
[----:B------:R-:W-:Y:S05]  /*4400*/  BSYNC B3 ;  /* 0x0000000000037941 */ /* 0x000fea0003800000 */
.L_x_1575:
[----:B---3--:R-:W-:-:S04]  /*4410*/  LEA R60, P0, R201, R11, 0x1 ;  /* 0x0000000bc93c7211 */ /* 0x008fc800078008ff */
[----:B--2---:R-:W-:-:S05]  /*4420*/  LEA.HI.X R61, R201, R72, R224, 0x1, P0 ;  /* 0x00000048c93d7211 */ /* 0x004fca00000f0ce0 */
[----:B0-----:R0:W-:Y:S04]  /*4430*/  ST.E.128 desc[UR60][R60.64], R12 ;  /* 0x0000000c3c007985 */ /* 0x0011e8000c101d3c */
.L_x_1574:
[----:B------:R-:W-:Y:S05]  /*4440*/  BSYNC B2 ;  /* 0x0000000000027941 */ /* 0x000fea0003800000 */
.L_x_1573:
[----:B------:R-:W-:Y:S01]  /*4450*/  ISETP.NE.AND P0, PT, R76, RZ, PT ;  /* 0x000000ff4c00720c */ /* 0x000fe20003f05270 */
[----:B------:R-:W-:-:S12]  /*4460*/  BSSY B2, `(.L_x_1577) ;  /* 0x0000038000027945 */ /* 0x000fd80003800000 */
[----:B------:R-:W-:Y:S05]  /*4470*/  @!P0 BRA `(.L_x_1578) ;  /* 0x0000000000d88947 */ /* 0x000fea0003800000 */
[----:B0---4-:R-:W4:Y:S01]  /*4480*/  LDL R12, [R1+0x48] ;  /* 0x00004800010c7983 */ /* 0x011f220000100800 */
[----:B------:R-:W-:Y:S01]  /*4490*/  BSSY B3, `(.L_x_1579) ;  /* 0x0000030000037945 */ /* 0x000fe20003800000 */
[----:B----4-:R-:W-:Y:S02]  /*44a0*/  ISETP.GE.AND P0, PT, R12, R101, PT ;  /* 0x000000650c00720c */ /* 0x010fe40003f06270 */
[----:B------:R0:W4:Y:S11]  /*44b0*/  LDS.128 R12, [R90+0x24400] ;  /* 0x024400005a0c7984 */ /* 0x0001360000000c00 */
[----:B0-----:R-:W-:Y:S05]  /*44c0*/  @P0 BRA `(.L_x_1580) ;  /* 0x0000000000b00947 */ /* 0x001fea0003800000 */
[----:B------:R-:W-:Y:S01]  /*44d0*/  SHF.R.U64 R60, R58, 0x10, R59 ;  /* 0x000000103a3c7819 */ /* 0x000fe2000000123b */
[----:B----4-:R-:W-:Y:S01]  /*44e0*/  IMAD.MOV.U32 R58, RZ, RZ, R13 ;  /* 0x000000ffff3a7224 */ /* 0x010fe200078e000d */
[----:B------:R-:W-:Y:S01]  /*44f0*/  SHF.R.U64 R56, R56, 0x10, R57 ;  /* 0x0000001038387819 */ /* 0x000fe20000001239 */
[----:B------:R-:W-:Y:S01]  /*4500*/  HADD2.F32 R63, -RZ, R115.H1_H1 ;  /* 0x30000073ff3f7230 */ /* 0x000fe20000004100 */
        /* <DEDUP_REMOVED lines=8> */
[----:B------:R-:W-:Y:S02]  /*4590*/  HADD2.F32 R61, -RZ, R115.H0_H0 ;  /* 0x20000073ff3d7230 */ /* 0x000fe40000004100 */
[----:B------:R-:W-:Y:S01]  /*45a0*/  FFMA.FTZ R13, R13, R56, R60 ;  /* 0x000000380d0d7223 */ /* 0x000fe2000001003c */
[----:B------:R-:W-:Y:S02]  /*45b0*/  MOV R60, R15 ;  /* 0x0000000f003c7202 */ /* 0x000fe40000000f00 */
[----:B------:R-:W-:Y:S01]  /*45c0*/  SHF.R.U32.HI R56, RZ, 0x10, R57 ;  /* 0x00000010ff387819 */ /* 0x000fe20000011639 */
[----:B------:R-:W-:Y:S01]  /*45d0*/  IMAD.MOV.U32 R57, RZ, RZ, R12 ;  /* 0x000000ffff397224 */ /* 0x000fe200078e000c */
[----:B------:R-:W-:Y:S01]  /*45e0*/  F2FP.F16.F32.PACK_AB R13, R13, R58 ;  /* 0x0000003a0d0d723e */ /* 0x000fe200000000ff */
[----:B------:R-:W-:Y:S02]  /*45f0*/  HADD2.F32 R12, -RZ, R59.H0_H0 ;  /* 0x2000003bff0c7230 */ /* 0x000fe40000004100 */
[----:B------:R-:W-:-:S02]  /*4600*/  HADD2.F32 R15, -RZ, R60.H1_H1 ;  /* 0x3000003cff0f7230 */ /* 0x000fc40000004100 */
[----:B------:R-:W-:Y:S02]  /*4610*/  HADD2.F32 R59, -RZ, R60.H0_H0 ;  /* 0x2000003cff3b7230 */ /* 0x000fe40000004100 */
[----:B------:R-:W-:Y:S02]  /*4620*/  HADD2.F32 R56, -RZ, R56.H0_H0 ;  /* 0x20000038ff387230 */ /* 0x000fe40000004100 */
[-C--:B------:R-:W-:Y:S01]  /*4630*/  FMUL.FTZ R60, R15, R12.reuse ;  /* 0x0000000c0f3c7220 */ /* 0x080fe20000410000 */
[----:B------:R-:W-:-:S03]  /*4640*/  FMUL.FTZ R62, R59, R12 ;  /* 0x0000000c3b3e7220 */ /* 0x000fc60000410000 */
[-C--:B------:R-:W-:Y:S01]  /*4650*/  FFMA.FTZ R12, R59, R56.reuse, -R60 ;  /* 0x000000383b0c7223 */ /* 0x080fe2000001083c */
[--C-:B------:R-:W-:Y:S02]  /*4660*/  HADD2.F32 R60, -RZ, R57.reuse.H0_H0 ;  /* 0x20000039ff3c7230 */ /* 0x100fe40000004100 */
[----:B------:R-:W-:Y:S01]  /*4670*/  FFMA.FTZ R15, R15, R56, R62 ;  /* 0x000000380f0f7223 */ /* 0x000fe2000001003e */
[----:B------:R-:W-:Y:S02]  /*4680*/  IMAD.MOV.U32 R56, RZ, RZ, R14 ;  /* 0x000000ffff387224 */ /* 0x000fe400078e000e */
[----:B------:R-:W-:Y:S02]  /*4690*/  HADD2.F32 R14, -RZ, R57.H1_H1 ;  /* 0x30000039ff0e7230 */ /* 0x000fe40000004100 */
[----:B------:R-:W-:Y:S01]  /*46a0*/  HADD2.F32 R59, -RZ, R113.H1_H1 ;  /* 0x30000071ff3b7230 */ /* 0x000fe20000004100 */
[----:B------:R-:W-:Y:S02]  /*46b0*/  F2FP.F16.F32.PACK_AB R15, R15, R12 ;  /* 0x0000000c0f0f723e */ /* 0x000fe400000000ff */
[-C--:B------:R-:W-:Y:S01]  /*46c0*/  FMUL.FTZ R57, R14, R61.reuse ;  /* 0x0000003d0e397220 */ /* 0x080fe20000410000 */
[----:B------:R-:W-:-:S03]  /*46d0*/  FMUL.FTZ R61, R60, R61 ;  /* 0x0000003d3c3d7220 */ /* 0x000fc60000410000 */
[-C--:B------:R-:W-:Y:S01]  /*46e0*/  FFMA.FTZ R57, R60, R59.reuse, -R57 ;  /* 0x0000003b3c397223 */ /* 0x080fe20000010839 */
[--C-:B------:R-:W-:Y:S02]  /*46f0*/  HADD2.F32 R60, -RZ, R56.reuse.H0_H0 ;  /* 0x20000038ff3c7230 */ /* 0x100fe40000004100 */
[----:B------:R-:W-:Y:S01]  /*4700*/  FFMA.FTZ R14, R14, R59, R61 ;  /* 0x0000003b0e0e7223 */ /* 0x000fe2000001003d */
[----:B------:R-:W-:Y:S02]  /*4710*/  HADD2.F32 R56, -RZ, R56.H1_H1 ;  /* 0x30000038ff387230 */ /* 0x000fe40000004100 */
[----:B------:R-:W-:Y:S02]  /*4720*/  HADD2.F32 R59, -RZ, R114.H0_H0 ;  /* 0x20000072ff3b7230 */ /* 0x000fe40000004100 */
[----:B------:R-:W-:Y:S01]  /*4730*/  F2FP.F16.F32.PACK_AB R12, R14, R57 ;  /* 0x000000390e0c723e */ /* 0x000fe200000000ff */
[-C--:B------:R-:W-:Y:S01]  /*4740*/  FMUL.FTZ R61, R56, R63.reuse ;  /* 0x0000003f383d7220 */ /* 0x080fe20000410000 */
[----:B------:R-:W-:-:S03]  /*4750*/  FMUL.FTZ R63, R60, R63 ;  /* 0x0000003f3c3f7220 */ /* 0x000fc60000410000 */
[-C--:B------:R-:W-:Y:S01]  /*4760*/  FFMA.FTZ R61, R60, R59.reuse, -R61 ;  /* 0x0000003b3c3d7223 */ /* 0x080fe2000001083d */
[----:B------:R-:W-:-:S05]  /*4770*/  FFMA.FTZ R56, R56, R59, R63 ;  /* 0x0000003b38387223 */ /* 0x000fca000001003f */
[----:B------:R-:W-:-:S07]  /*4780*/  F2FP.F16.F32.PACK_AB R14, R56, R61 ;  /* 0x0000003d380e723e */ /* 0x000fce00000000ff */
.L_x_1580:
[----:B------:R-:W-:Y:S05]  /*4790*/  BSYNC B3 ;  /* 0x0000000000037941 */ /* 0x000fea0003800000 */
.L_x_1579:
[----:B------:R-:W2:Y:S01]  /*47a0*/  LDL R58, [R1+0x8] ;  /* 0x00000800013a7983 */ /* 0x000ea20000100800 */
[----:B---3--:R-:W-:-:S04]  /*47b0*/  LEA R56, P0, R22, R11, 0x1 ;  /* 0x0000000b16387211 */ /* 0x008fc800078008ff */
[----:B--2---:R-:W-:-:S05]  /*47c0*/  LEA.HI.X R57, R22, R72, R58, 0x1, P0 ;  /* 0x0000004816397211 */ /* 0x004fca00000f0c3a */
[----:B----4-:R0:W-:Y:S04]  /*47d0*/  ST.E.128 desc[UR60][R56.64], R12 ;  /* 0x0000000c38007985 */ /* 0x0101e8000c101d3c */
.L_x_1578:
[----:B------:R-:W-:Y:S05]  /*47e0*/  BSYNC B2 ;  /* 0x0000000000027941 */ /* 0x000fea0003800000 */
.L_x_1577:
[----:B------:R-:W-:-:S13]  /*47f0*/  ISETP.NE.AND P0, PT, R77, RZ, PT ;  /* 0x000000ff4d00720c */ /* 0x000fda0003f05270 */
[----:B------:R-:W-:Y:S05]  /*4800*/  @!P0 BRA `(.L_x_1568) ;  /* 0x0000000000d48947 */ /* 0x000fea0003800000 */
[----:B------:R-:W5:Y:S01]  /*4810*/  LDL R58, [R1+0x4c] ;  /* 0x00004c00013a7983 */ /* 0x000f620000100800 */
[C---:B0--3--:R-:W-:Y:S01]  /*4820*/  LEA R56, P0, R23.reuse, R11, 0x1 ;  /* 0x0000000b17387211 */ /* 0x049fe200078008ff */
[----:B------:R-:W-:Y:S02]  /*4830*/  BSSY B2, `(.L_x_1581) ;  /* 0x0000031000027945 */ /* 0x000fe40003800000 */
[----:B----4-:R0:W3:Y:S01]  /*4840*/  LDS.128 R12, [R90+0x26400] ;  /* 0x026400005a0c7984 */ /* 0x0100e20000000c00 */
[----:B--2---:R-:W-:Y:S02]  /*4850*/  LEA.HI.X R57, R23, R72, R229, 0x1, P0 ;  /* 0x0000004817397211 */ /* 0x004fe400000f0ce5 */
[----:B-----5:R-:W-:-:S13]  /*4860*/  ISETP.GE.AND P6, PT, R58, R101, PT ;  /* 0x000000653a00720c */ /* 0x020fda0003fc6270 */
[----:B0--3--:R-:W-:Y:S05]  /*4870*/  @P6 BRA `(.L_x_1582) ;  /* 0x0000000000b06947 */ /* 0x009fea0003800000 */
[----:B------:R-:W-:Y:S01]  /*4880*/  SHF.R.U64 R58, R54, 0x10, R55 ;  /* 0x00000010363a7819 */ /* 0x000fe20000001237 */
[--C-:B------:R-:W-:Y:S01]  /*4890*/  HADD2.F32 R11, -RZ, R13.reuse.H1_H1 ;  /* 0x3000000dff0b7230 */ /* 0x100fe20000004100 */
[----:B------:R-:W-:Y:S01]  /*48a0*/  SHF.R.U64 R52, R52, 0x10, R53 ;  /* 0x0000001034347819 */ /* 0x000fe20000001235 */
[----:B------:R-:W-:Y:S01]  /*48b0*/  HADD2.F32 R13, -RZ, R13.H0_H0 ;  /* 0x2000000dff0d7230 */ /* 0x000fe20000004100 */
[----:B------:R-:W-:Y:S01]  /*48c0*/  SHF.R.U32.HI R55, RZ, 0x10, R55 ;  /* 0x00000010ff377819 */ /* 0x000fe20000011637 */
[----:B------:R-:W-:Y:S02]  /*48d0*/  HADD2.F32 R58, -RZ, R58.H0_H0 ;  /* 0x2000003aff3a7230 */ /* 0x000fe40000004100 */
[----:B------:R-:W-:Y:S02]  /*48e0*/  HADD2.F32 R52, -RZ, R52.H0_H0 ;  /* 0x20000034ff347230 */ /* 0x000fe40000004100 */
[----:B------:R-:W-:Y:S02]  /*48f0*/  HADD2.F32 R113, -RZ, R113.H0_H0 ;  /* 0x20000071ff717230 */ /* 0x000fe40000004100 */
[-C--:B------:R-:W-:Y:S01]  /*4900*/  FMUL.FTZ R54, R11, R58.reuse ;  /* 0x0000003a0b367220 */ /* 0x080fe20000410000 */
[----:B------:R-:W-:-:S03]  /*4910*/  FMUL.FTZ R58, R13, R58 ;  /* 0x0000003a0d3a7220 */ /* 0x000fc60000410000 */
[-C--:B------:R-:W-:Y:S01]  /*4920*/  FFMA.FTZ R54, R13, R52.reuse, -R54 ;  /* 0x000000340d367223 */ /* 0x080fe20000010836 */
[----:B------:R-:W-:Y:S01]  /*4930*/  FFMA.FTZ R11, R11, R52, R58 ;  /* 0x000000340b0b7223 */ /* 0x000fe2000001003a */
[----:B------:R-:W-:Y:S01]  /*4940*/  SHF.R.U32.HI R52, RZ, 0x10, R53 ;  /* 0x00000010ff347819 */ /* 0x000fe20000011635 */
[----:B------:R-:W-:Y:S02]  /*4950*/  IMAD.MOV.U32 R53, RZ, RZ, R15 ;  /* 0x000000ffff357224 */ /* 0x000fe400078e000f */
[----:B------:R-:W-:Y:S01]  /*4960*/  IMAD.MOV.U32 R15, RZ, RZ, R12 ;  /* 0x000000ffff0f7224 */ /* 0x000fe200078e000c */
[----:B------:R-:W-:Y:S01]  /*4970*/  F2FP.F16.F32.PACK_AB R11, R11, R54 ;  /* 0x000000360b0b723e */ /* 0x000fe200000000ff */
[----:B------:R-:W-:Y:S02]  /*4980*/  HADD2.F32 R12, -RZ, R55.H0_H0 ;  /* 0x20000037ff0c7230 */ /* 0x000fe40000004100 */
[--C-:B------:R-:W-:Y:S02]  /*4990*/  HADD2.F32 R13, -RZ, R53.reuse.H1_H1 ;  /* 0x30000035ff0d7230 */ /* 0x100fe40000004100 */
[----:B------:R-:W-:-:S02]  /*49a0*/  HADD2.F32 R53, -RZ, R53.H0_H0 ;  /* 0x20000035ff357230 */ /* 0x000fc40000004100 */
[----:B------:R-:W-:Y:S02]  /*49b0*/  HADD2.F32 R52, -RZ, R52.H0_H0 ;  /* 0x20000034ff347230 */ /* 0x000fe40000004100 */
[-C--:B------:R-:W-:Y:S01]  /*49c0*/  FMUL.FTZ R58, R13, R12.reuse ;  /* 0x0000000c0d3a7220 */ /* 0x080fe20000410000 */
[----:B------:R-:W-:-:S03]  /*49d0*/  FMUL.FTZ R60, R53, R12 ;  /* 0x0000000c353c7220 */ /* 0x000fc60000410000 */
[-C--:B------:R-:W-:Y:S01]  /*49e0*/  FFMA.FTZ R12, R53, R52.reuse, -R58 ;  /* 0x00000034350c7223 */ /* 0x080fe2000001083a */
[----:B------:R-:W-:Y:S02]  /*49f0*/  HADD2.F32 R53, -RZ, R114.H1_H1 ;  /* 0x30000072ff357230 */ /* 0x000fe40000004100 */
[----:B------:R-:W-:Y:S01]  /*4a00*/  FFMA.FTZ R13, R13, R52, R60 ;  /* 0x000000340d0d7223 */ /* 0x000fe2000001003c */
[--C-:B------:R-:W-:Y:S02]  /*4a10*/  HADD2.F32 R52, -RZ, R15.reuse.H1_H1 ;  /* 0x3000000fff347230 */ /* 0x100fe40000004100 */
[----:B------:R-:W-:Y:S02]  /*4a20*/  HADD2.F32 R58, -RZ, R15.H0_H0 ;  /* 0x2000000fff3a7230 */ /* 0x000fe40000004100 */
[----:B------:R-:W-:Y:S02]  /*4a30*/  HADD2.F32 R15, -RZ, R112.H1_H1 ;  /* 0x30000070ff0f7230 */ /* 0x000fe40000004100 */
[-C--:B------:R-:W-:Y:S01]  /*4a40*/  FMUL.FTZ R55, R52, R53.reuse ;  /* 0x0000003534377220 */ /* 0x080fe20000410000 */
[----:B------:R-:W-:-:S03]  /*4a50*/  FMUL.FTZ R53, R58, R53 ;  /* 0x000000353a357220 */ /* 0x000fc60000410000 */
[-C--:B------:R-:W-:Y:S01]  /*4a60*/  FFMA.FTZ R58, R58, R15.reuse, -R55 ;  /* 0x0000000f3a3a7223 */ /* 0x080fe20000010837 */
[----:B------:R-:W-:Y:S01]  /*4a70*/  FFMA.FTZ R15, R52, R15, R53 ;  /* 0x0000000f340f7223 */ /* 0x000fe20000010035 */
[--C-:B------:R-:W-:Y:S02]  /*4a80*/  HADD2.F32 R52, -RZ, R14.reuse.H1_H1 ;  /* 0x3000000eff347230 */ /* 0x100fe40000004100 */
[----:B------:R-:W-:Y:S02]  /*4a90*/  HADD2.F32 R14, -RZ, R14.H0_H0 ;  /* 0x2000000eff0e7230 */ /* 0x000fe40000004100 */
[----:B------:R-:W-:Y:S02]  /*4aa0*/  HADD2.F32 R53, -RZ, R112.H0_H0 ;  /* 0x20000070ff357230 */ /* 0x000fe40000004100 */
[-C--:B------:R-:W-:Y:S01]  /*4ab0*/  FMUL.FTZ R55, R52, R113.reuse ;  /* 0x0000007134377220 */ /* 0x080fe20000410000 */
[----:B------:R-:W-:-:S03]  /*4ac0*/  FMUL.FTZ R113, R14, R113 ;  /* 0x000000710e717220 */ /* 0x000fc60000410000 */
[-C--:B------:R-:W-:Y:S01]  /*4ad0*/  FFMA.FTZ R55, R14, R53.reuse, -R55 ;  /* 0x000000350e377223 */ /* 0x080fe20000010837 */
[----:B------:R-:W-:Y:S01]  /*4ae0*/  FFMA.FTZ R52, R52, R53, R113 ;  /* 0x0000003534347223 */ /* 0x000fe20000010071 */
[----:B------:R-:W-:Y:S01]  /*4af0*/  F2FP.F16.F32.PACK_AB R53, R13, R12 ;  /* 0x0000000c0d35723e */ /* 0x000fe200000000ff */
[----:B------:R-:W-:Y:S01]  /*4b00*/  IMAD.MOV.U32 R13, RZ, RZ, R11 ;  /* 0x000000ffff0d7224 */ /* 0x000fe200078e000b */
[----:B------:R-:W-:Y:S02]  /*4b10*/  F2FP.F16.F32.PACK_AB R12, R15, R58 ;  /* 0x0000003a0f0c723e */ /* 0x000fe400000000ff */
[----:B------:R-:W-:Y:S02]  /*4b20*/  F2FP.F16.F32.PACK_AB R14, R52, R55 ;  /* 0x00000037340e723e */ /* 0x000fe400000000ff */
[----:B------:R-:W-:-:S07]  /*4b30*/  MOV R15, R53 ;  /* 0x00000035000f7202 */ /* 0x000fce0000000f00 */
.L_x_1582:
[----:B------:R-:W-:Y:S05]  /*4b40*/  BSYNC B2 ;  /* 0x0000000000027941 */ /* 0x000fea0003800000 */
.L_x_1581:
[----:B------:R0:W-:Y:S02]  /*4b50*/  ST.E.128 desc[UR60][R56.64], R12 ;  /* 0x0000000c38007985 */ /* 0x0001e4000c101d3c */
.L_x_1568:
[----:B------:R-:W-:Y:S05]  /*4b60*/  BSYNC B1 ;  /* 0x0000000000017941 */ /* 0x000fea0003800000 */
.L_x_1567:
[----:B------:R-:W-:-:S03]  /*4b70*/  UMOV UR4, 0xffffffff ;  /* 0xffffffff00047882 */ /* 0x000fc60000000000 */
[----:B------:R-:W-:Y:S05]  /*4b80*/  BRA.DIV UR4, `(.L_x_1583) ;  /* 0x0000028a04307947 */ /* 0x000fea000b800000 */
[----:B-1----:R-:W1:Y:S04]  /*4b90*/  SHFL.IDX PT, R105, R105, 0x1, 0x181f ;  /* 0x00381f0069697f89 */ /* 0x002e6800000e0000 */
[----:B------:R-:W0:Y:S02]  /*4ba0*/  SHFL.IDX PT, R104, R104, 0x1, 0x181f ;  /* 0x00381f0068687f89 */ /* 0x000e2400000e0000 */
.L_x_2004:
[----:B------:R-:W-:Y:S05]  /*4bb0*/  @P4 BRA `(.L_x_1584) ;  /* 0x0000003800ec4947 */ /* 0x000fea0003800000 */
[----:B------:R-:W-:Y:S01]  /*4bc0*/  ISETP.NE.AND P0, PT, R29, RZ, PT ;  /* 0x000000ff1d00720c */ /* 0x000fe20003f05270 */
[----:B------:R-:W-:-:S12]  /*4bd0*/  BSSY B1, `(.L_x_1585) ;  /* 0x0000034000017945 */ /* 0x000fd80003800000 */
[----:B------:R-:W-:Y:S05]  /*4be0*/  @!P0 BRA `(.L_x_1586) ;  /* 0x0000000000c88947 */ /* 0x000fea0003800000 */
[----:B0---4-:R0:W4:Y:S01]  /*4bf0*/  LDS.128 R12, [R90+0x21400] ;  /* 0x021400005a0c7984 */ /* 0x0111220000000c00 */
[----:B------:R-:W-:Y:S01]  /*4c00*/  ISETP.GE.AND P4, PT, R204, R101, PT ;  /* 0x00000065cc00720c */ /* 0x000fe20003f86270 */
[----:B------:R-:W-:Y:S01]  /*4c10*/  BSSY B2, `(.L_x_1587) ;  /* 0x000002e000027945 */ /* 0x000fe20003800000 */
[----:B------:R-:W-:-:S04]  /*4c20*/  LEA R52, P0, R18, R104, 0x1 ;  /* 0x0000006812347211 */ /* 0x000fc800078008ff */
[----:B-1----:R-:W-:-:S07]  /*4c30*/  LEA.HI.X R53, R18, R105, R19, 0x1, P0 ;  /* 0x0000006912357211 */ /* 0x002fce00000f0c13 */
[----:B0-----:R-:W-:Y:S05]  /*4c40*/  @P4 BRA `(.L_x_1588) ;  /* 0x0000000000a84947 */ /* 0x001fea0003800000 */
[----:B------:R-:W-:Y:S01]  /*4c50*/  SHF.R.U64 R54, R48, 0x10, R49 ;  /* 0x0000001030367819 */ /* 0x000fe20000001231 */
[----:B---34-:R-:W-:Y:S01]  /*4c60*/  IMAD.MOV.U32 R11, RZ, RZ, R13 ;  /* 0x000000ffff0b7224 */ /* 0x018fe200078e000d */
        /* <DEDUP_REMOVED lines=9> */
[--C-:B------:R-:W-:Y:S02]  /*4d00*/  HADD2.F32 R49, -RZ, R15.reuse.H1_H1 ;  /* 0x3000000fff317230 */ /* 0x100fe40000004100 */
[----:B------:R-:W-:Y:S02]  /*4d10*/  HADD2.F32 R15, -RZ, R15.H0_H0 ;  /* 0x2000000fff0f7230 */ /* 0x000fe40000004100 */
[C---:B------:R-:W-:Y:S01]  /*4d20*/  FMUL.FTZ R51, R50.reuse, R51 ;  /* 0x0000003332337220 */ /* 0x040fe20000410000 */
[----:B------:R-:W-:Y:S02]  /*4d30*/  HADD2.F32 R56, -RZ, R48.H0_H0 ;  /* 0x20000030ff387230 */ /* 0x000fe40000004100 */
[-C--:B------:R-:W-:Y:S01]  /*4d40*/  FMUL.FTZ R60, R49, R58.reuse ;  /* 0x0000003a313c7220 */ /* 0x080fe20000410000 */
[-C--:B------:R-:W-:Y:S01]  /*4d50*/  FFMA.FTZ R11, R50, R13.reuse, -R11 ;  /* 0x0000000d320b7223 */ /* 0x080fe2000001080b */
[C---:B------:R-:W-:Y:S01]  /*4d60*/  FMUL.FTZ R58, R15.reuse, R58 ;  /* 0x0000003a0f3a7220 */ /* 0x040fe20000410000 */
[----:B------:R-:W-:Y:S01]  /*4d70*/  FFMA.FTZ R48, R54, R13, R51 ;  /* 0x0000000d36307223 */ /* 0x000fe20000010033 */
[----:B------:R-:W-:Y:S01]  /*4d80*/  FFMA.FTZ R13, R15, R56, -R60 ;  /* 0x000000380f0d7223 */ /* 0x000fe2000001083c */
[----:B------:R-:W-:-:S02]  /*4d90*/  HADD2.F32 R54, -RZ, R111.H0_H0 ;  /* 0x2000006fff367230 */ /* 0x000fc40000004100 */
[----:B------:R-:W-:Y:S01]  /*4da0*/  FFMA.FTZ R50, R49, R56, R58 ;  /* 0x0000003831327223 */ /* 0x000fe2000001003a */
[----:B------:R-:W-:Y:S01]  /*4db0*/  HADD2.F32 R15, -RZ, R12.H1_H1 ;  /* 0x3000000cff0f7230 */ /* 0x000fe20000004100 */
[----:B------:R-:W-:Y:S01]  /*4dc0*/  F2FP.F16.F32.PACK_AB R11, R48, R11 ;  /* 0x0000000b300b723e */ /* 0x000fe200000000ff */
[----:B------:R-:W-:Y:S02]  /*4dd0*/  HADD2.F32 R49, -RZ, R14.H1_H1 ;  /* 0x3000000eff317230 */ /* 0x000fe40000004100 */
[----:B------:R-:W-:Y:S02]  /*4de0*/  HADD2.F32 R111, -RZ, R111.H1_H1 ;  /* 0x3000006fff6f7230 */ /* 0x000fe40000004100 */
[----:B------:R-:W-:Y:S01]  /*4df0*/  FMUL.FTZ R55, R15, R54 ;  /* 0x000000360f377220 */ /* 0x000fe20000410000 */
[----:B------:R-:W-:Y:S02]  /*4e00*/  HADD2.F32 R12, -RZ, R12.H0_H0 ;  /* 0x2000000cff0c7230 */ /* 0x000fe40000004100 */
[----:B------:R-:W-:-:S02]  /*4e10*/  HADD2.F32 R14, -RZ, R14.H0_H0 ;  /* 0x2000000eff0e7230 */ /* 0x000fc40000004100 */
[-C--:B------:R-:W-:Y:S01]  /*4e20*/  FMUL.FTZ R57, R49, R111.reuse ;  /* 0x0000006f31397220 */ /* 0x080fe20000410000 */
[--C-:B------:R-:W-:Y:S02]  /*4e30*/  HADD2.F32 R51, -RZ, R110.reuse.H0_H0 ;  /* 0x2000006eff337230 */ /* 0x100fe40000004100 */
[----:B------:R-:W-:Y:S01]  /*4e40*/  FMUL.FTZ R54, R12, R54 ;  /* 0x000000360c367220 */ /* 0x000fe20000410000 */
[----:B------:R-:W-:Y:S02]  /*4e50*/  HADD2.F32 R110, -RZ, R110.H1_H1 ;  /* 0x3000006eff6e7230 */ /* 0x000fe40000004100 */
[----:B------:R-:W-:Y:S01]  /*4e60*/  FMUL.FTZ R56, R14, R111 ;  /* 0x0000006f0e387220 */ /* 0x000fe20000410000 */
[-C--:B------:R-:W-:Y:S01]  /*4e70*/  FFMA.FTZ R55, R12, R51.reuse, -R55 ;  /* 0x000000330c377223 */ /* 0x080fe20000010837 */
[----:B------:R-:W-:Y:S01]  /*4e80*/  FFMA.FTZ R54, R15, R51, R54 ;  /* 0x000000330f367223 */ /* 0x000fe20000010036 */
[-C--:B------:R-:W-:Y:S01]  /*4e90*/  FFMA.FTZ R57, R14, R110.reuse, -R57 ;  /* 0x0000006e0e397223 */ /* 0x080fe20000010839 */
[----:B------:R-:W-:Y:S01]  /*4ea0*/  FFMA.FTZ R56, R49, R110, R56 ;  /* 0x0000006e31387223 */ /* 0x000fe20000010038 */
[----:B------:R-:W-:Y:S01]  /*4eb0*/  F2FP.F16.F32.PACK_AB R15, R50, R13 ;  /* 0x0000000d320f723e */ /* 0x000fe200000000ff */
[----:B------:R-:W-:Y:S01]  /*4ec0*/  IMAD.MOV.U32 R13, RZ, RZ, R11 ;  /* 0x000000ffff0d7224 */ /* 0x000fe200078e000b */
[----:B------:R-:W-:-:S02]  /*4ed0*/  F2FP.F16.F32.PACK_AB R12, R54, R55 ;  /* 0x00000037360c723e */ /* 0x000fc400000000ff */
[----:B------:R-:W-:-:S07]  /*4ee0*/  F2FP.F16.F32.PACK_AB R14, R56, R57 ;  /* 0x00000039380e723e */ /* 0x000fce00000000ff */
.L_x_1588:
[----:B------:R-:W-:Y:S05]  /*4ef0*/  BSYNC B2 ;  /* 0x0000000000027941 */ /* 0x000fea0003800000 */
.L_x_1587:
[----:B----4-:R0:W-:Y:S02]  /*4f00*/  ST.E.128 desc[UR60][R52.64], R12 ;  /* 0x0000000c34007985 */ /* 0x0101e4000c101d3c */
.L_x_1586:
[----:B------:R-:W-:Y:S05]  /*4f10*/  BSYNC B1 ;  /* 0x0000000000017941 */ /* 0x000fea0003800000 */
.L_x_1585:
[----:B------:R-:W-:Y:S01]  /*4f20*/  ISETP.NE.AND P0, PT, R71, RZ, PT ;  /* 0x000000ff4700720c */ /* 0x000fe20003f05270 */
[----:B------:R-:W-:-:S12]  /*4f30*/  BSSY B1, `(.L_x_1589) ;  /* 0x0000034000017945 */ /* 0x000fd80003800000 */
[----:B------:R-:W-:Y:S05]  /*4f40*/  @!P0 BRA `(.L_x_1590) ;  /* 0x0000000000c88947 */ /* 0x000fea0003800000 */
[----:B---3--:R-:W3:Y:S01]  /*4f50*/  LDL R11, [R1+0x18] ;  /* 0x00001800010b7983 */ /* 0x008ee20000100800 */
[C---:B0-----:R-:W-:Y:S01]  /*4f60*/  LEA R48, P0, R201.reuse, R104, 0x1 ;  /* 0x00000068c9307211 */ /* 0x041fe200078008ff */
[----:B------:R-:W-:Y:S02]  /*4f70*/  BSSY B2, `(.L_x_1591) ;  /* 0x000002e000027945 */ /* 0x000fe40003800000 */
[----:B----4-:R0:W4:Y:S01]  /*4f80*/  LDS.128 R12, [R90+0x23400] ;  /* 0x023400005a0c7984 */ /* 0x0101220000000c00 */
[----:B-1----:R-:W-:Y:S02]  /*4f90*/  LEA.HI.X R49, R201, R105, R224, 0x1, P0 ;  /* 0x00000069c9317211 */ /* 0x002fe400000f0ce0 */
[----:B---3--:R-:W-:-:S13]  /*4fa0*/  ISETP.GE.AND P4, PT, R11, R101, PT ;  /* 0x000000650b00720c */ /* 0x008fda0003f86270 */
[----:B0---4-:R-:W-:Y:S05]  /*4fb0*/  @P4 BRA `(.L_x_1592) ;  /* 0x0000000000a44947 */ /* 0x011fea0003800000 */
[----:B------:R-:W-:Y:S01]  /*4fc0*/  SHF.R.U64 R11, R44, 0x10, R45 ;  /* 0x000000102c0b7819 */ /* 0x000fe2000000122d */
[----:B------:R-:W-:Y:S01]  /*4fd0*/  IMAD.MOV.U32 R44, RZ, RZ, R15 ;  /* 0x000000ffff2c7224 */ /* 0x000fe200078e000f */
[--C-:B------:R-:W-:Y:S01]  /*4fe0*/  SHF.R.U64 R50, R46, 0x10, R47.reuse ;  /* 0x000000102e327819 */ /* 0x100fe2000000122f */
[----:B------:R-:W-:Y:S01]  /*4ff0*/  HADD2.F32 R15, -RZ, R13.H1_H1 ;  /* 0x3000000dff0f7230 */ /* 0x000fe20000004100 */
[----:B------:R-:W-:Y:S01]  /*5000*/  SHF.R.U32.HI R47, RZ, 0x10, R47 ;  /* 0x00000010ff2f7819 */ /* 0x000fe2000001162f */
[----:B------:R-:W-:Y:S01]  /*5010*/  HADD2.F32 R46, -RZ, R11.H0_H0 ;  /* 0x2000000bff2e7230 */ /* 0x000fe20000004100 */
[----:B------:R-:W-:Y:S01]  /*5020*/  SHF.R.U32.HI R45, RZ, 0x10, R45 ;  /* 0x00000010ff2d7819 */ /* 0x000fe2000001162d */
[----:B------:R-:W-:Y:S02]  /*5030*/  HADD2.F32 R11, -RZ, R13.H0_H0 ;  /* 0x2000000dff0b7230 */ /* 0x000fe40000004100 */
[----:B------:R-:W-:Y:S02]  /*5040*/  HADD2.F32 R13, -RZ, R44.H1_H1 ;  /* 0x3000002cff0d7230 */ /* 0x000fe40000004100 */
[----:B------:R-:W-:-:S02]  /*5050*/  HADD2.F32 R50, -RZ, R50.H0_H0 ;  /* 0x20000032ff327230 */ /* 0x000fc40000004100 */
[----:B------:R-:W-:Y:S02]  /*5060*/  HADD2.F32 R47, -RZ, R47.H0_H0 ;  /* 0x2000002fff2f7230 */ /* 0x000fe40000004100 */
[----:B------:R-:W-:Y:S02]  /*5070*/  HADD2.F32 R44, -RZ, R44.H0_H0 ;  /* 0x2000002cff2c7230 */ /* 0x000fe40000004100 */
[-C--:B------:R-:W-:Y:S01]  /*5080*/  FMUL.FTZ R52, R15, R50.reuse ;  /* 0x000000320f347220 */ /* 0x080fe20000410000 */
[----:B------:R-:W-:Y:S02]  /*5090*/  HADD2.F32 R45, -RZ, R45.H0_H0 ;  /* 0x2000002dff2d7230 */ /* 0x000fe40000004100 */
[----:B------:R-:W-:Y:S01]  /*50a0*/  FMUL.FTZ R50, R11, R50 ;  /* 0x000000320b327220 */ /* 0x000fe20000410000 */
[-C--:B------:R-:W-:Y:S01]  /*50b0*/  FMUL.FTZ R51, R13, R47.reuse ;  /* 0x0000002f0d337220 */ /* 0x080fe20000410000 */
[C---:B------:R-:W-:Y:S01]  /*50c0*/  FMUL.FTZ R54, R44.reuse, R47 ;  /* 0x0000002f2c367220 */ /* 0x040fe20000410000 */
[-C--:B------:R-:W-:Y:S01]  /*50d0*/  FFMA.FTZ R11, R11, R46.reuse, -R52 ;  /* 0x0000002e0b0b7223 */ /* 0x080fe20000010834 */
[----:B------:R-:W-:Y:S01]  /*50e0*/  FFMA.FTZ R50, R15, R46, R50 ;  /* 0x0000002e0f327223 */ /* 0x000fe20000010032 */
[-C--:B------:R-:W-:Y:S01]  /*50f0*/  FFMA.FTZ R51, R44, R45.reuse, -R51 ;  /* 0x0000002d2c337223 */ /* 0x080fe20000010833 */
[----:B------:R-:W-:Y:S01]  /*5100*/  FFMA.FTZ R54, R13, R45, R54 ;  /* 0x0000002d0d367223 */ /* 0x000fe20000010036 */
[----:B------:R-:W-:-:S02]  /*5110*/  HADD2.F32 R13, -RZ, R12.H1_H1 ;  /* 0x3000000cff0d7230 */ /* 0x000fc40000004100 */
[--C-:B------:R-:W-:Y:S02]  /*5120*/  HADD2.F32 R45, -RZ, R109.reuse.H0_H0 ;  /* 0x2000006dff2d7230 */ /* 0x100fe40000004100 */
[----:B------:R-:W-:Y:S02]  /*5130*/  HADD2.F32 R12, -RZ, R12.H0_H0 ;  /* 0x2000000cff0c7230 */ /* 0x000fe40000004100 */
[--C-:B------:R-:W-:Y:S02]  /*5140*/  HADD2.F32 R15, -RZ, R14.reuse.H1_H1 ;  /* 0x3000000eff0f7230 */ /* 0x100fe40000004100 */
[-C--:B------:R-:W-:Y:S01]  /*5150*/  FMUL.FTZ R47, R13, R45.reuse ;  /* 0x0000002d0d2f7220 */ /* 0x080fe20000410000 */
[----:B------:R-:W-:Y:S02]  /*5160*/  HADD2.F32 R109, -RZ, R109.H1_H1 ;  /* 0x3000006dff6d7230 */ /* 0x000fe40000004100 */
[----:B------:R-:W-:Y:S01]  /*5170*/  FMUL.FTZ R46, R12, R45 ;  /* 0x0000002d0c2e7220 */ /* 0x000fe20000410000 */
[----:B------:R-:W-:-:S02]  /*5180*/  HADD2.F32 R14, -RZ, R14.H0_H0 ;  /* 0x2000000eff0e7230 */ /* 0x000fc40000004100 */
[--C-:B------:R-:W-:Y:S02]  /*5190*/  HADD2.F32 R44, -RZ, R108.reuse.H1_H1 ;  /* 0x3000006cff2c7230 */ /* 0x100fe40000004100 */
[-C--:B------:R-:W-:Y:S01]  /*51a0*/  FMUL.FTZ R45, R15, R109.reuse ;  /* 0x0000006d0f2d7220 */ /* 0x080fe20000410000 */
[----:B------:R-:W-:Y:S02]  /*51b0*/  HADD2.F32 R108, -RZ, R108.H0_H0 ;  /* 0x2000006cff6c7230 */ /* 0x000fe40000004100 */
        /* <DEDUP_REMOVED lines=8> */
[----:B------:R-:W-:-:S07]  /*5240*/  F2FP.F16.F32.PACK_AB R14, R52, R45 ;  /* 0x0000002d340e723e */ /* 0x000fce00000000ff */
.L_x_1592:
[----:B------:R-:W-:Y:S05]  /*5250*/  BSYNC B2 ;  /* 0x0000000000027941 */ /* 0x000fea0003800000 */
.L_x_1591:
[----:B------:R0:W-:Y:S02]  /*5260*/  ST.E.128 desc[UR60][R48.64], R12 ;  /* 0x0000000c30007985 */ /* 0x0001e4000c101d3c */
.L_x_1590:
[----:B------:R-:W-:Y:S05]  /*5270*/  BSYNC B1 ;  /* 0x0000000000017941 */ /* 0x000fea0003800000 */
.L_x_1589:
[----:B------:R-:W-:Y:S01]  /*5280*/  ISETP.NE.AND P0, PT, R76, RZ, PT ;  /* 0x000000ff4c00720c */ /* 0x000fe20003f05270 */
[----:B------:R-:W-:-:S12]  /*5290*/  BSSY B1, `(.L_x_1593) ;  /* 0x0000034000017945 */ /* 0x000fd80003800000 */
[----:B------:R-:W-:Y:S05]  /*52a0*/  @!P0 BRA `(.L_x_1594) ;  /* 0x0000000000c88947 */ /* 0x000fea0003800000 */
[----:B------:R-:W5:Y:S04]  /*52b0*/  LDL R46, [R1+0x48] ;  /* 0x00004800012e7983 */ /* 0x000f680000100800 */
[----:B---3--:R-:W1:Y:S01]  /*52c0*/  LDL R11, [R1+0x8] ;  /* 0x00000800010b7983 */ /* 0x008e620000100800 */
[----:B0-----:R-:W-:Y:S01]  /*52d0*/  LEA R44, P0, R22, R104, 0x1 ;  /* 0x00000068162c7211 */ /* 0x001fe200078008ff */
[----:B------:R-:W-:Y:S02]  /*52e0*/  BSSY B2, `(.L_x_1595) ;  /* 0x000002d000027945 */ /* 0x000fe40003800000 */
[----:B----4-:R0:W3:Y:S01]  /*52f0*/  LDS.128 R12, [R90+0x25400] ;  /* 0x025400005a0c7984 */ /* 0x0100e20000000c00 */
[----:B-----5:R-:W-:Y:S02]  /*5300*/  ISETP.GE.AND P4, PT, R46, R101, PT ;  /* 0x000000652e00720c */ /* 0x020fe40003f86270 */
[----:B-1----:R-:W-:-:S11]  /*5310*/  LEA.HI.X R45, R22, R105, R11, 0x1, P0 ;  /* 0x00000069162d7211 */ /* 0x002fd600000f0c0b */
[----:B0--3--:R-:W-:Y:S05]  /*5320*/  @P4 BRA `(.L_x_1596) ;  /* 0x0000000000a04947 */ /* 0x009fea0003800000 */
[----:B------:R-:W-:Y:S01]  /*5330*/  SHF.R.U64 R11, R40, 0x10, R41 ;  /* 0x00000010280b7819 */ /* 0x000fe20000001229 */
[--C-:B------:R-:W-:Y:S01]  /*5340*/  HADD2.F32 R40, -RZ, R15.reuse.H1_H1 ;  /* 0x3000000fff287230 */ /* 0x100fe20000004100 */
[--C-:B------:R-:W-:Y:S01]  /*5350*/  SHF.R.U64 R46, R42, 0x10, R43.reuse ;  /* 0x000000102a2e7819 */ /* 0x100fe2000000122b */
[----:B------:R-:W-:Y:S01]  /*5360*/  HADD2.F32 R15, -RZ, R15.H0_H0 ;  /* 0x2000000fff0f7230 */ /* 0x000fe20000004100 */
[----:B------:R-:W-:Y:S01]  /*5370*/  SHF.R.U32.HI R43, RZ, 0x10, R43 ;  /* 0x00000010ff2b7819 */ /* 0x000fe2000001162b */
[----:B------:R-:W-:Y:S01]  /*5380*/  HADD2.F32 R42, -RZ, R11.H0_H0 ;  /* 0x2000000bff2a7230 */ /* 0x000fe20000004100 */
[----:B------:R-:W-:Y:S01]  /*5390*/  SHF.R.U32.HI R41, RZ, 0x10, R41 ;  /* 0x00000010ff297819 */ /* 0x000fe20000011629 */
[----:B------:R-:W-:Y:S02]  /*53a0*/  HADD2.F32 R46, -RZ, R46.H0_H0 ;  /* 0x2000002eff2e7230 */ /* 0x000fe40000004100 */
[----:B------:R-:W-:Y:S02]  /*53b0*/  HADD2.F32 R11, -RZ, R13.H1_H1 ;  /* 0x3000000dff0b7230 */ /* 0x000fe40000004100 */
[----:B------:R-:W-:-:S02]  /*53c0*/  HADD2.F32 R43, -RZ, R43.H0_H0 ;  /* 0x2000002bff2b7230 */ /* 0x000fc40000004100 */
[----:B------:R-:W-:Y:S02]  /*53d0*/  HADD2.F32 R13, -RZ, R13.H0_H0 ;  /* 0x2000000dff0d7230 */ /* 0x000fe40000004100 */
[-C--:B------:R-:W-:Y:S01]  /*53e0*/  FMUL.FTZ R48, R11, R46.reuse ;  /* 0x0000002e0b307220 */ /* 0x080fe20000410000 */
[----:B------:R-:W-:Y:S02]  /*53f0*/  HADD2.F32 R41, -RZ, R41.H0_H0 ;  /* 0x20000029ff297230 */ /* 0x000fe40000004100 */
[-C--:B------:R-:W-:Y:S01]  /*5400*/  FMUL.FTZ R47, R15, R43.reuse ;  /* 0x0000002b0f2f7220 */ /* 0x080fe20000410000 */
[C---:B------:R-:W-:Y:S01]  /*5410*/  FMUL.FTZ R50, R40.reuse, R43 ;  /* 0x0000002b28327220 */ /* 0x040fe20000410000 */
[C---:B------:R-:W-:Y:S01]  /*5420*/  FMUL.FTZ R46, R13.reuse, R46 ;  /* 0x0000002e0d2e7220 */ /* 0x040fe20000410000 */
[----:B------:R-:W-:Y:S01]  /*5430*/  FFMA.FTZ R48, R13, R42, -R48 ;  /* 0x0000002a0d307223 */ /* 0x000fe20000010830 */
[----:B------:R-:W-:Y:S01]  /*5440*/  FFMA.FTZ R49, R40, R41, R47 ;  /* 0x0000002928317223 */ /* 0x000fe2000001002f */
[----:B------:R-:W-:-:S02]  /*5450*/  HADD2.F32 R40, -RZ, R107.H0_H0 ;  /* 0x2000006bff287230 */ /* 0x000fc40000004100 */
[----:B------:R-:W-:Y:S01]  /*5460*/  FFMA.FTZ R43, R11, R42, R46 ;  /* 0x0000002a0b2b7223 */ /* 0x000fe2000001002e */
[----:B------:R-:W-:Y:S02]  /*5470*/  HADD2.F32 R11, -RZ, R12.H1_H1 ;  /* 0x3000000cff0b7230 */ /* 0x000fe40000004100 */
[----:B------:R-:W-:Y:S01]  /*5480*/  FFMA.FTZ R50, R15, R41, -R50 ;  /* 0x000000290f327223 */ /* 0x000fe20000010832 */
        /* <DEDUP_REMOVED lines=18> */
.L_x_1596:
[----:B------:R-:W-:Y:S05]  /*55b0*/  BSYNC B2 ;  /* 0x0000000000027941 */ /* 0x000fea0003800000 */
.L_x_1595:
[----:B------:R0:W-:Y:S02]  /*55c0*/  ST.E.128 desc[UR60][R44.64], R12 ;  /* 0x0000000c2c007985 */ /* 0x0001e4000c101d3c */
.L_x_1594:
[----:B------:R-:W-:Y:S05]  /*55d0*/  BSYNC B1 ;  /* 0x0000000000017941 */ /* 0x000fea0003800000 */
.L_x_1593:
[----:B------:R-:W-:-:S13]  /*55e0*/  ISETP.NE.AND P0, PT, R77, RZ, PT ;  /* 0x000000ff4d00720c */ /* 0x000fda0003f05270 */
        /* <DEDUP_REMOVED lines=48> */
.L_x_1598:
[----:B------:R-:W-:Y:S05]  /*58f0*/  BSYNC B1 ;  /* 0x0000000000017941 */ /* 0x000fea0003800000 */
.L_x_1597:
[----:B------:R0:W-:Y:S01]  /*5900*/  ST.E.128 desc[UR60][R40.64], R12 ;  /* 0x0000000c28007985 */ /* 0x0001e2000c101d3c */
[----:B------:R-:W-:Y:S05]  /*5910*/  BRA `(.L_x_1584) ;  /* 0x0000002c00947947 */ /* 0x000fea0003800000 */
.L_x_1558:
[----:B------:R-:W2:Y:S01]  /*5920*/  LDL R36, [R1+0x10] ;  /* 0x0000100001247983 */ /* 0x000ea20000100800 */
        /* <DEDUP_REMOVED lines=9> */
[----:B--2---:R-:W-:Y:S02]  /*59c0*/  ISETP.GE.AND P0, PT, R36, R95, PT ;  /* 0x0000005f2400720c */ /* 0x004fe40003f06270 */
[----:B------:R-:W-:-:S11]  /*59d0*/  CS2R R36, SRZ ;  /* 0x0000000000247805 */ /* 0x000fd6000001ff00 */
[----:B------:R-:W-:Y:S05]  /*59e0*/  @P0 BRA `(.L_x_1600) ;  /* 0x0000000000600947 */ /* 0x000fea0003800000 */
[----:B------:R-:W-:Y:S01]  /*59f0*/  IADD3 R38, P4, R80, R14, RZ ;  /* 0x0000000e50267210 */ /* 0x000fe20007f9e0ff */
[----:B------:R-:W-:Y:S01]  /*5a00*/  ULDC.64 UR4, c[0x0][0x3e8] ;  /* 0x0000fa0000047ab9 */ /* 0x000fe20000000a00 */
[----:B------:R-:W-:Y:S01]  /*5a10*/  IADD3 R36, P6, R84, R12, RZ ;  /* 0x0000000c54247210 */ /* 0x000fe20007fde0ff */
[----:B------:R-:W-:Y:S01]  /*5a20*/  ULDC.64 UR6, c[0x0][0x400] ;  /* 0x0001000000067ab9 */ /* 0x000fe20000000a00 */
[----:B------:R-:W-:Y:S01]  /*5a30*/  LEA R52, P5, R38, UR4, 0x1 ;  /* 0x0000000426347c11 */ /* 0x000fe2000f8a08ff */
[----:B------:R-:W-:Y:S01]  /*5a40*/  IMAD.X R39, R11, 0x1, R32, P4 ;  /* 0x000000010b277824 */ /* 0x000fe200020e0620 */
[----:B------:R-:W-:Y:S02]  /*5a50*/  IADD3.X R37, R72, R34, RZ, P6, !PT ;  /* 0x0000002248257210 */ /* 0x000fe400037fe4ff */
[----:B------:R-:W-:Y:S02]  /*5a60*/  CS2R R42, SRZ ;  /* 0x00000000002a7805 */ /* 0x000fe4000001ff00 */
[----:B------:R-:W-:-:S02]  /*5a70*/  ISETP.GE.AND P6, PT, R203, R101, PT ;  /* 0x00000065cb00720c */ /* 0x000fc40003fc6270 */
[----:B------:R-:W-:Y:S02]  /*5a80*/  CS2R R40, SRZ ;  /* 0x0000000000287805 */ /* 0x000fe4000001ff00 */
[----:B------:R-:W-:Y:S02]  /*5a90*/  LEA.HI.X R53, R38, UR5, R39, 0x1, P5 ;  /* 0x0000000526357c11 */ /* 0x000fe4000a8f0c27 */
[----:B------:R-:W-:Y:S02]  /*5aa0*/  CS2R R38, SRZ ;  /* 0x0000000000267805 */ /* 0x000fe4000001ff00 */
[----:B------:R-:W-:Y:S02]  /*5ab0*/  ISETP.GE.AND P5, PT, R18, R101, PT ;  /* 0x000000651200720c */ /* 0x000fe40003fa6270 */
[----:B------:R-:W-:Y:S02]  /*5ac0*/  CS2R R50, SRZ ;  /* 0x0000000000327805 */ /* 0x000fe4000001ff00 */
[----:B------:R-:W-:-:S02]  /*5ad0*/  LEA R56, P4, R36, UR6, 0x1 ;  /* 0x0000000624387c11 */ /* 0x000fc4000f8808ff */
[----:B------:R-:W-:Y:S02]  /*5ae0*/  CS2R R48, SRZ ;  /* 0x0000000000307805 */ /* 0x000fe4000001ff00 */
[----:B------:R-:W-:Y:S02]  /*5af0*/  CS2R R46, SRZ ;  /* 0x00000000002e7805 */ /* 0x000fe4000001ff00 */
[----:B------:R-:W-:Y:S02]  /*5b00*/  CS2R R44, SRZ ;  /* 0x00000000002c7805 */ /* 0x000fe4000001ff00 */
[----:B------:R-:W-:Y:S02]  /*5b10*/  LEA.HI.X R57, R36, UR7, R37, 0x1, P4 ;  /* 0x0000000724397c11 */ /* 0x000fe4000a0f0c25 */
[----:B------:R-:W-:-:S03]  /*5b20*/  CS2R R36, SRZ ;  /* 0x0000000000247805 */ /* 0x000fc6000001ff00 */
[----:B------:R0:W5:Y:S04]  /*5b30*/  @!P6 LDG.E.128 R44, desc[UR60][R56.64+0x80] ;  /* 0x0000803c382ce981 */ /* 0x000168000c1e1d00 */
[----:B------:R0:W5:Y:S04]  /*5b40*/  @!P5 LDG.E.128 R40, desc[UR60][R52.64] ;  /* 0x0000003c3428d981 */ /* 0x000168000c1e1d00 */
[----:B------:R0:W5:Y:S04]  /*5b50*/  @!P6 LDG.E.128 R36, desc[UR60][R52.64+0x80] ;  /* 0x0000803c3424e981 */ /* 0x000168000c1e1d00 */
[----:B------:R0:W5:Y:S02]  /*5b60*/  @!P5 LDG.E.128 R48, desc[UR60][R56.64] ;  /* 0x0000003c3830d981 */ /* 0x000164000c1e1d00 */
.L_x_1600:
[----:B------:R-:W-:Y:S05]  /*5b70*/  BSYNC B1 ;  /* 0x0000000000017941 */ /* 0x000fea0003800000 */
.L_x_1599:
        /* <DEDUP_REMOVED lines=20> */
[----:B------:R-:W-:Y:S02]  /*5cc0*/  CS2R R64, SRZ ;  /* 0x0000000000407805 */ /* 0x000fe4000001ff00 */
[----:B------:R-:W-:Y:S02]  /*5cd0*/  IADD3.X R72, R34, R72, R21, P5, P6 ;  /* 0x0000004822487210 */ /* 0x000fe40002fec415 */
[----:B------:R-:W-:Y:S02]  /*5ce0*/  CS2R R62, SRZ ;  /* 0x00000000003e7805 */ /* 0x000fe4000001ff00 */
[----:B------:R-:W-:Y:S02]  /*5cf0*/  LEA R12, P6, R15, UR4, 0x1 ;  /* 0x000000040f0c7c11 */ /* 0x000fe4000f8c08ff */
[----:B------:R-:W-:-:S02]  /*5d00*/  CS2R R60, SRZ ;  /* 0x00000000003c7805 */ /* 0x000fc4000001ff00 */
[----:B------:R-:W-:Y:S02]  /*5d10*/  LEA R14, P5, R11, UR6, 0x1 ;  /* 0x000000060b0e7c11 */ /* 0x000fe4000f8a08ff */
[----:B------:R-:W-:Y:S02]  /*5d20*/  LEA.HI.X R13, R15, UR5, R52, 0x1, P6 ;  /* 0x000000050f0d7c11 */ /* 0x000fe4000b0f0c34 */
[----:B------:R-:W-:Y:S02]  /*5d30*/  CS2R R52, SRZ ;  /* 0x0000000000347805 */ /* 0x000fe4000001ff00 */
[----:B------:R-:W-:Y:S02]  /*5d40*/  LEA.HI.X R15, R11, UR7, R72, 0x1, P5 ;  /* 0x000000070b0f7c11 */ /* 0x000fe4000a8f0c48 */
[-C--:B------:R-:W-:Y:S02]  /*5d50*/  ISETP.GE.AND P6, PT, R18, R101.reuse, PT ;  /* 0x000000651200720c */ /* 0x080fe40003fc6270 */
[----:B------:R-:W-:-:S11]  /*5d60*/  ISETP.GE.AND P5, PT, R203, R101, PT ;  /* 0x00000065cb00720c */ /* 0x000fd60003fa6270 */
[----:B------:R0:W5:Y:S04]  /*5d70*/  @!P6 LDG.E.128 R56, desc[UR60][R12.64] ;  /* 0x0000003c0c38e981 */ /* 0x000168000c1e1d00 */
[----:B------:R0:W5:Y:S04]  /*5d80*/  @!P5 LDG.E.128 R52, desc[UR60][R12.64+0x80] ;  /* 0x0000803c0c34d981 */ /* 0x000168000c1e1d00 */
[----:B------:R0:W5:Y:S04]  /*5d90*/  @!P6 LDG.E.128 R64, desc[UR60][R14.64] ;  /* 0x0000003c0e40e981 */ /* 0x000168000c1e1d00 */
[----:B------:R0:W5:Y:S02]  /*5da0*/  @!P5 LDG.E.128 R60, desc[UR60][R14.64+0x80] ;  /* 0x0000803c0e3cd981 */ /* 0x000164000c1e1d00 */
.L_x_1602:
[----:B------:R-:W-:Y:S05]  /*5db0*/  BSYNC B1 ;  /* 0x0000000000017941 */ /* 0x000fea0003800000 */
.L_x_1601:
[----:B------:R-:W2:Y:S01]  /*5dc0*/  LDL R11, [R1+0x68] ;  /* 0x00006800010b7983 */ /* 0x000ea20000100800 */
[----:B0----5:R-:W-:Y:S01]  /*5dd0*/  IMAD.MOV.U32 R12, RZ, RZ, R39 ;  /* 0x000000ffff0c7224 */ /* 0x021fe200078e0027 */
[----:B------:R-:W-:Y:S01]  /*5de0*/  MOV R13, R42 ;  /* 0x0000002a000d7202 */ /* 0x000fe20000000f00 */
[----:B------:R-:W-:-:S03]  /*5df0*/  IMAD.MOV.U32 R14, RZ, RZ, R43 ;  /* 0x000000ffff0e7224 */ /* 0x000fc600078e002b */
[----:B------:R-:W-:Y:S01]  /*5e00*/  PRMT R124, R12, 0x7610, R124 ;  /* 0x000076100c7c7816 */ /* 0x000fe2000000007c */
[----:B------:R-:W-:Y:S01]  /*5e10*/  IMAD.MOV.U32 R12, RZ, RZ, R37 ;  /* 0x000000ffff0c7224 */ /* 0x000fe200078e0025 */
[----:B------:R-:W-:Y:S02]  /*5e20*/  PRMT R127, R127, 0x5410, R14 ;  /* 0x000054107f7f7816 */ /* 0x000fe4000000000e */
[----:B------:R-:W-:Y:S02]  /*5e30*/  MOV R14, R47 ;  /* 0x0000002f000e7202 */ /* 0x000fe40000000f00 */
[----:B------:R-:W-:Y:S01]  /*5e40*/  PRMT R124, R124, 0x5410, R12 ;  /* 0x000054107c7c7816 */ /* 0x000fe2000000000c */
[----:B------:R-:W-:Y:S01]  /*5e50*/  IMAD.MOV.U32 R12, RZ, RZ, R41 ;  /* 0x000000ffff0c7224 */ /* 0x000fe200078e0029 */
[----:B------:R-:W-:Y:S02]  /*5e60*/  PRMT R125, R14, 0x7610, R125 ;  /* 0x000076100e7d7816 */ /* 0x000fe4000000007d */
[----:B------:R-:W-:Y:S01]  /*5e70*/  PRMT R126, R13, 0x7610, R126 ;  /* 0x000076100d7e7816 */ /* 0x000fe2000000007e */
[----:B------:R-:W-:Y:S01]  /*5e80*/  IMAD.MOV.U32 R13, RZ, RZ, R46 ;  /* 0x000000ffff0d7224 */ /* 0x000fe200078e002e */
[----:B------:R-:W-:Y:S01]  /*5e90*/  PRMT R112, R12, 0x7610, R112 ;  /* 0x000076100c707816 */ /* 0x000fe20000000070 */
[----:B------:R-:W-:-:S05]  /*5ea0*/  IMAD.MOV.U32 R12, RZ, RZ, R45 ;  /* 0x000000ffff0c7224 */ /* 0x000fca00078e002d */
[----:B------:R-:W-:Y:S01]  /*5eb0*/  PRMT R125, R125, 0x5410, R12 ;  /* 0x000054107d7d7816 */ /* 0x000fe2000000000c */
[----:B------:R-:W-:-:S05]  /*5ec0*/  IMAD.MOV.U32 R12, RZ, RZ, R51 ;  /* 0x000000ffff0c7224 */ /* 0x000fca00078e0033 */
[----:B------:R-:W-:Y:S01]  /*5ed0*/  PRMT R128, R12, 0x7610, R128 ;  /* 0x000076100c807816 */ /* 0x000fe20000000080 */
[----:B------:R-:W-:-:S05]  /*5ee0*/  IMAD.MOV.U32 R12, RZ, RZ, R49 ;  /* 0x000000ffff0c7224 */ /* 0x000fca00078e0031 */
[----:B------:R-:W-:Y:S01]  /*5ef0*/  PRMT R111, R12, 0x7610, R111 ;  /* 0x000076100c6f7816 */ /* 0x000fe2000000006f */
[----:B------:R-:W-:Y:S01]  /*5f00*/  IMAD.MOV.U32 R12, RZ, RZ, R55 ;  /* 0x000000ffff0c7224 */ /* 0x000fe200078e0037 */
[----:B--2---:R-:W-:Y:S01]  /*5f10*/  R2UR UR4, R11 ;  /* 0x000000000b0472ca */ /* 0x004fe200000e0000 */
[----:B------:R-:W-:-:S05]  /*5f20*/  IMAD.MOV.U32 R11, RZ, RZ, R38 ;  /* 0x000000ffff0b7224 */ /* 0x000fca00078e0026 */
[----:B------:R-:W-:Y:S01]  /*5f30*/  PRMT R122, R11, 0x7610, R122 ;  /* 0x000076100b7a7816 */ /* 0x000fe2000000007a */
[----:B------:R-:W-:-:S03]  /*5f40*/  IMAD.MOV.U32 R11, RZ, RZ, R36 ;  /* 0x000000ffff0b7224 */ /* 0x000fc600078e0024 */
[----:B------:R-:W-:Y:S02]  /*5f50*/  PRMT R122, R122, 0x5410, R13 ;  /* 0x000054107a7a7816 */ /* 0x000fe4000000000d */
[----:B------:R-:W-:Y:S01]  /*5f60*/  PRMT R123, R11, 0x7610, R123 ;  /* 0x000076100b7b7816 */ /* 0x000fe2000000007b */
[----:B------:R-:W-:Y:S01]  /*5f70*/  IMAD.MOV.U32 R11, RZ, RZ, R40 ;  /* 0x000000ffff0b7224 */ /* 0x000fe200078e0028 */
[----:B------:R-:W-:-:S04]  /*5f80*/  UISETP.NE.AND UP0, UPT, UR4, 0x3, UPT ;  /* 0x000000030400788c */ /* 0x000fc8000bf05270 */
[----:B------:R-:W-:Y:S01]  /*5f90*/  PRMT R127, R11, 0x7610, R127 ;  /* 0x000076100b7f7816 */ /* 0x000fe2000000007f */
[----:B------:R-:W-:Y:S01]  /*5fa0*/  IMAD.MOV.U32 R11, RZ, RZ, R44 ;  /* 0x000000ffff0b7224 */ /* 0x000fe200078e002c */
[----:B------:R-:W-:-:S04]  /*5fb0*/  PLOP3.LUT P5, PT, PT, PT, UP0, 0x80, 0x0 ;  /* 0x000000000000781c */ /* 0x000fc80003faf008 */
[----:B------:R-:W-:Y:S01]  /*5fc0*/  PRMT R123, R123, 0x5410, R11 ;  /* 0x000054107b7b7816 */ /* 0x000fe2000000000b */
[----:B------:R-:W-:-:S05]  /*5fd0*/  IMAD.MOV.U32 R11, RZ, RZ, R50 ;  /* 0x000000ffff0b7224 */ /* 0x000fca00078e0032 */
[----:B------:R-:W-:Y:S02]  /*5fe0*/  PRMT R126, R126, 0x5410, R11 ;  /* 0x000054107e7e7816 */ /* 0x000fe4000000000b */
[----:B------:R-:W-:-:S04]  /*5ff0*/  MOV R11, R48 ;  /* 0x00000030000b7202 */ /* 0x000fc80000000f00 */
[----:B------:R-:W-:Y:S01]  /*6000*/  PRMT R128, R128, 0x5410, R11 ;  /* 0x0000541080807816 */ /* 0x000fe2000000000b */
        /* <DEDUP_REMOVED lines=25> */
.L_x_1603:
[----:B------:R-:W2:Y:S01]  /*61a0*/  LDL R11, [R1+0x50] ;  /* 0x00005000010b7983 */ /* 0x000ea20000100800 */
[----:B------:R-:W-:Y:S01]  /*61b0*/  IMAD R88, R200, 0x8, R17 ;  /* 0x00000008c8587824 */ /* 0x000fe200078e0211 */
[----:B------:R-:W0:Y:S01]  /*61c0*/  LDC R106, c[0x0][0x2f4] ;  /* 0x0000bd00ff6a7b82 */ /* 0x000e220000000800 */
[----:B------:R-:W-:Y:S01]  /*61d0*/  BSSY B1, `(.L_x_1604) ;  /* 0x0000004000017945 */ /* 0x000fe20003800000 */
[----:B--2---:R-:W-:-:S04]  /*61e0*/  SHF.L.U32 R100, R11, 0x1f, RZ ;  /* 0x0000001f0b647819 */ /* 0x004fc800000006ff */
[----:B------:R-:W1:Y:S02]  /*61f0*/  SYNCS.PHASECHK.TRANS64.TRYWAIT P6, [R88+URZ+0x30890], R100 ;  /* 0x03089064580075a7 */ /* 0x000e6400080c017f */
[----:B01----:R-:W-:Y:S05]  /*6200*/  @!P6 BRA `(.L_x_1605) ;  /* 0x0000027000dce947 */ /* 0x003fea0003800000 */
.L_x_2005:
[----:B------:R-:W-:Y:S05]  /*6210*/  BSYNC B1 ;  /* 0x0000000000017941 */ /* 0x000fea0003800000 */
.L_x_1604:
[----:B------:R-:W-:Y:S01]  /*6220*/  UMOV UR4, 0xffffffff ;  /* 0xffffffff00047882 */ /* 0x000fe20000000000 */
[----:B------:R-:W-:Y:S02]  /*6230*/  IMAD.IADD R107, R106, 0x1, -R91 ;  /* 0x000000016a6b7824 */ /* 0x000fe400078e0a5b */
[----:B------:R-:W-:Y:S05]  /*6240*/  BRA.DIV UR4, `(.L_x_1606) ;  /* 0x0000027204e07947 */ /* 0x000fea000b800000 */
[----:B------:R1:W2:Y:S04]  /*6250*/  SHFL.IDX PT, R103, R105, RZ, 0x181f ;  /* 0x00181fff69677589 */ /* 0x0002a800000e0000 */
[----:B------:R1:W3:Y:S02]  /*6260*/  SHFL.IDX PT, R11, R104, RZ, 0x181f ;  /* 0x00181fff680b7589 */ /* 0x0002e400000e0000 */
.L_x_2009:
[----:B------:R-:W-:Y:S04]  /*6270*/  BSSY B1, `(.L_x_1607) ;  /* 0x00000f9000017945 */ /* 0x000fe80003800000 */
[----:B------:R-:W-:Y:S05]  /*6280*/  @P0 BRA `(.L_x_1608) ;  /* 0x0000000c00dc0947 */ /* 0x000fea0003800000 */
[----:B------:R-:W-:Y:S01]  /*6290*/  ISETP.NE.AND P0, PT, R29, RZ, PT ;  /* 0x000000ff1d00720c */ /* 0x000fe20003f05270 */
[----:B------:R-:W-:Y:S01]  /*62a0*/  BSSY B2, `(.L_x_1609) ;  /* 0x000007b000027945 */ /* 0x000fe20003800000 */
[----:B---3--:R-:W-:-:S11]  /*62b0*/  MOV R102, R11 ;  /* 0x0000000b00667202 */ /* 0x008fd60000000f00 */
[----:B------:R-:W-:Y:S05]  /*62c0*/  @!P0 BRA `(.L_x_1610) ;  /* 0x0000000400e08947 */ /* 0x000fea0003800000 */
[----:B------:R-:W3:Y:S04]  /*62d0*/  LDL R72, [R1+0x64] ;  /* 0x0000640001487983 */ /* 0x000ee80000100800 */
[----:B------:R-:W4:Y:S04]  /*62e0*/  LDL R15, [R1+0xd0] ;  /* 0x0000d000010f7983 */ /* 0x000f280000100800 */
[----:B------:R-:W5:Y:S01]  /*62f0*/  LDL R14, [R1+0x70] ;  /* 0x00007000010e7983 */ /* 0x000f620000100800 */
[----:B------:R-:W-:Y:S01]  /*6300*/  SEL R12, R91, R107, !P2 ;  /* 0x0000006b5b0c7207 */ /* 0x000fe20005000000 */
[----:B------:R-:W-:Y:S01]  /*6310*/  BSSY B3, `(.L_x_1611) ;  /* 0x000006d000037945 */ /* 0x000fe20003800000 */
[----:B------:R-:W-:-:S02]  /*6320*/  ISETP.GE.AND P0, PT, R18, R101, PT ;  /* 0x000000651200720c */ /* 0x000fc40003f06270 */
[----:B------:R-:W-:-:S04]  /*6330*/  SHF.R.S32.HI R13, RZ, 0x1f, R12 ;  /* 0x0000001fff0d7819 */ /* 0x000fc8000001140c */
[----:B------:R-:W-:-:S04]  /*6340*/  LEA.HI R13, R13, R12, RZ, 0x4 ;  /* 0x0000000c0d0d7211 */ /* 0x000fc800078f20ff */
[----:B------:R-:W-:-:S04]  /*6350*/  LEA.HI.SX32 R108, R13, R35, 0x1c ;  /* 0x000000230d6c7211 */ /* 0x000fc800078fe2ff */
[----:B------:R-:W-:-:S04]  /*6360*/  SHF.R.S32.HI R12, RZ, 0x1f, R108 ;  /* 0x0000001fff0c7819 */ /* 0x000fc8000001146c */
[----:B------:R-:W-:Y:S01]  /*6370*/  LEA.HI R12, R12, R108, RZ, 0x3 ;  /* 0x0000006c0c0c7211 */ /* 0x000fe200078f18ff */
[----:B------:R-:W-:-:S04]  /*6380*/  IMAD.SHL.U32 R108, R108, 0x8, RZ ;  /* 0x000000086c6c7824 */ /* 0x000fc800078e00ff */
[----:B------:R-:W-:-:S05]  /*6390*/  IMAD.SHL.U32 R12, R12, 0x200, RZ ;  /* 0x000002000c0c7824 */ /* 0x000fca00078e00ff */
[----:B------:R-:W-:Y:S02]  /*63a0*/  LOP3.LUT R12, R12, 0x7ffff000, RZ, 0xc0, !PT ;  /* 0x7ffff0000c0c7812 */ /* 0x000fe400078ec0ff */
[----:B---3--:R-:W-:-:S04]  /*63b0*/  LOP3.LUT R13, R72, 0x38, R108, 0xf8, !PT ;  /* 0x00000038480d7812 */ /* 0x008fc800078ef86c */
[----:B----4-:R-:W-:-:S04]  /*63c0*/  LOP3.LUT R13, R13, R15, RZ, 0x3c, !PT ;  /* 0x0000000f0d0d7212 */ /* 0x010fc800078e3cff */
[----:B-----5:R-:W-:-:S05]  /*63d0*/  IADD3 R12, R13, R12, R14 ;  /* 0x0000000c0d0c7210 */ /* 0x020fca0007ffe00e */
        /* <DEDUP_REMOVED lines=8> */
[----:B------:R-:W-:Y:S01]  /*6460*/  SHF.R.U64 R40, R40, 0x10, R41 ;  /* 0x0000001028287819 */ /* 0x000fe20000001229 */
[----:B----4-:R-:W-:Y:S01]  /*6470*/  IMAD.MOV.U32 R109, RZ, RZ, R13 ;  /* 0x000000ffff6d7224 */ /* 0x010fe200078e000d */
[----:B------:R-:W-:Y:S01]  /*6480*/  SHF.R.U32.HI R41, RZ, 0x10, R41 ;  /* 0x00000010ff297819 */ /* 0x000fe20000011629 */
[----:B------:R-:W-:Y:S01]  /*6490*/  HADD2.F32 R111, -RZ, R111.H0_H0 ;  /* 0x2000006fff6f7230 */ /* 0x000fe20000004100 */
[----:B------:R-:W-:Y:S01]  /*64a0*/  SHF.R.U64 R42, R42, 0x10, R43 ;  /* 0x000000102a2a7819 */ /* 0x000fe2000000122b */
[----:B------:R-:W-:Y:S02]  /*64b0*/  HADD2.F32 R13, -RZ, R110.H0_H0 ;  /* 0x2000006eff0d7230 */ /* 0x000fe40000004100 */
[----:B------:R-:W-:Y:S02]  /*64c0*/  HADD2.F32 R113, -RZ, R109.H0_H0 ;  /* 0x2000006dff717230 */ /* 0x000fe40000004100 */
[----:B------:R-:W-:-:S02]  /*64d0*/  HADD2.F32 R112, -RZ, R112.H0_H0 ;  /* 0x20000070ff707230 */ /* 0x000fc40000004100 */
[-C--:B------:R-:W-:Y:S01]  /*64e0*/  FMUL.FTZ R73, R13, R111.reuse ;  /* 0x0000006f0d497220 */ /* 0x080fe20000410000 */
[----:B------:R-:W-:Y:S02]  /*64f0*/  HADD2.F32 R110, -RZ, R110.H1_H1 ;  /* 0x3000006eff6e7230 */ /* 0x000fe40000004100 */
[C---:B------:R-:W-:Y:S01]  /*6500*/  FMUL.FTZ R111, R113.reuse, R111 ;  /* 0x0000006f716f7220 */ /* 0x040fe20000410000 */
[----:B------:R-:W-:Y:S02]  /*6510*/  HADD2.F32 R41, -RZ, R41.H0_H0 ;  /* 0x20000029ff297230 */ /* 0x000fe40000004100 */
[-C--:B------:R-:W-:Y:S01]  /*6520*/  FFMA.FTZ R73, R113, R112.reuse, -R73 ;  /* 0x0000007071497223 */ /* 0x080fe20000010849 */
[----:B------:R-:W-:Y:S02]  /*6530*/  HADD2.F32 R40, -RZ, R40.H0_H0 ;  /* 0x20000028ff287230 */ /* 0x000fe40000004100 */
[----:B------:R-:W-:Y:S01]  /*6540*/  FFMA.FTZ R13, R13, R112, R111 ;  /* 0x000000700d0d7223 */ /* 0x000fe2000001006f */
[--C-:B------:R-:W-:Y:S01]  /*6550*/  SHF.R.U32.HI R111, RZ, 0x10, R49.reuse ;  /* 0x00000010ff6f7819 */ /* 0x100fe20000011631 */
[----:B------:R-:W-:Y:S01]  /*6560*/  HADD2.F32 R112, -RZ, R128.H0_H0 ;  /* 0x20000080ff707230 */ /* 0x000fe20000004100 */
[----:B------:R-:W-:Y:S01]  /*6570*/  SHF.R.U64 R49, R48, 0x10, R49 ;  /* 0x0000001030317819 */ /* 0x000fe20000001231 */
[----:B------:R-:W-:-:S02]  /*6580*/  HADD2.F32 R48, -RZ, R109.H1_H1 ;  /* 0x3000006dff307230 */ /* 0x000fc40000004100 */
[----:B------:R-:W-:Y:S02]  /*6590*/  HADD2.F32 R111, -RZ, R111.H0_H0 ;  /* 0x2000006fff6f7230 */ /* 0x000fe40000004100 */
[----:B------:R-:W-:Y:S02]  /*65a0*/  HADD2.F32 R49, -RZ, R49.H0_H0 ;  /* 0x20000031ff317230 */ /* 0x000fe40000004100 */
[----:B------:R-:W-:Y:S02]  /*65b0*/  HADD2.F32 R42, -RZ, R42.H0_H0 ;  /* 0x2000002aff2a7230 */ /* 0x000fe40000004100 */
[-C--:B------:R-:W-:Y:S01]  /*65c0*/  FMUL.FTZ R109, R110, R111.reuse ;  /* 0x0000006f6e6d7220 */ /* 0x080fe20000410000 */
[----:B------:R-:W-:-:S03]  /*65d0*/  FMUL.FTZ R111, R48, R111 ;  /* 0x0000006f306f7220 */ /* 0x000fc60000410000 */
[-C--:B------:R-:W-:Y:S01]  /*65e0*/  FFMA.FTZ R48, R48, R41.reuse, -R109 ;  /* 0x0000002930307223 */ /* 0x080fe2000001086d */
[----:B------:R-:W-:Y:S02]  /*65f0*/  HADD2.F32 R109, -RZ, R75.H0_H0 ;  /* 0x2000004bff6d7230 */ /* 0x000fe40000004100 */
[----:B------:R-:W-:Y:S01]  /*6600*/  FFMA.FTZ R41, R110, R41, R111 ;  /* 0x000000296e297223 */ /* 0x000fe2000001006f */
[----:B------:R-:W-:Y:S02]  /*6610*/  HADD2.F32 R110, -RZ, R127.H1_H1 ;  /* 0x3000007fff6e7230 */ /* 0x000fe40000004100 */
[--C-:B------:R-:W-:Y:S02]  /*6620*/  HADD2.F32 R111, -RZ, R15.reuse.H0_H0 ;  /* 0x2000000fff6f7230 */ /* 0x100fe40000004100 */
[----:B------:R-:W-:Y:S01]  /*6630*/  FMUL.FTZ R113, R109, R112 ;  /* 0x000000706d717220 */ /* 0x000fe20000410000 */
[----:B------:R-:W-:Y:S01]  /*6640*/  HADD2.F32 R15, -RZ, R15.H1_H1 ;  /* 0x3000000fff0f7230 */ /* 0x000fe20000004100 */
[----:B------:R-:W-:-:S02]  /*6650*/  F2FP.F16.F32.PACK_AB R48, R48, R73 ;  /* 0x000000493030723e */ /* 0x000fc400000000ff */
[C---:B------:R-:W-:Y:S01]  /*6660*/  FFMA.FTZ R113, R111.reuse, R110, -R113 ;  /* 0x0000006e6f717223 */ /* 0x040fe20000010871 */
[----:B------:R-:W-:Y:S01]  /*6670*/  FMUL.FTZ R111, R111, R112 ;  /* 0x000000706f6f7220 */ /* 0x000fe20000410000 */
[----:B------:R-:W-:Y:S01]  /*6680*/  HADD2.F32 R112, -RZ, R128.H1_H1 ;  /* 0x30000080ff707230 */ /* 0x000fe20000004100 */
[----:B------:R-:W-:Y:S01]  /*6690*/  F2FP.F16.F32.PACK_AB R41, R41, R13 ;  /* 0x0000000d2929723e */ /* 0x000fe200000000ff */
[----:B------:R-:W-:Y:S02]  /*66a0*/  IMAD.MOV.U32 R13, RZ, RZ, R48 ;  /* 0x000000ffff0d7224 */ /* 0x000fe400078e0030 */
[----:B------:R-:W-:Y:S01]  /*66b0*/  FFMA.FTZ R111, R109, R110, R111 ;  /* 0x0000006e6d6f7223 */ /* 0x000fe2000001006f */
[----:B------:R-:W-:Y:S02]  /*66c0*/  SHF.R.U32.HI R109, RZ, 0x10, R43 ;  /* 0x00000010ff6d7819 */ /* 0x000fe4000001162b */
[----:B------:R-:W-:Y:S01]  /*66d0*/  SHF.R.U64 R43, R50, 0x10, R51 ;  /* 0x00000010322b7819 */ /* 0x000fe20000001233 */
[----:B------:R-:W-:Y:S01]  /*66e0*/  IMAD.MOV.U32 R73, RZ, RZ, R41 ;  /* 0x000000ffff497224 */ /* 0x000fe200078e0029 */
[----:B------:R-:W-:Y:S01]  /*66f0*/  SHF.R.U32.HI R50, RZ, 0x10, R51 ;  /* 0x00000010ff327819 */ /* 0x000fe20000011633 */
[----:B------:R-:W-:-:S02]  /*6700*/  HADD2.F32 R51, -RZ, R75.H1_H1 ;  /* 0x3000004bff337230 */ /* 0x000fc40000004100 */
        /* <DEDUP_REMOVED lines=10> */
[----:B------:R-:W-:Y:S01]  /*67b0*/  FMUL.FTZ R110, R50, R112 ;  /* 0x00000070326e7220 */ /* 0x000fe20000410000 */
[----:B------:R-:W-:Y:S01]  /*67c0*/  HADD2.F32 R51, -RZ, R127.H0_H0 ;  /* 0x2000007fff337230 */ /* 0x000fe20000004100 */
[----:B------:R-:W-:Y:S01]  /*67d0*/  F2FP.F16.F32.PACK_AB R75, R75, R113 ;  /* 0x000000714b4b723e */ /* 0x000fe200000000ff */
[----:B------:R-:W-:-:S02]  /*67e0*/  HADD2.F32 R12, -RZ, R12.H1_H1 ;  /* 0x3000000cff0c7230 */ /* 0x000fc40000004100 */
[----:B------:R-:W-:Y:S01]  /*67f0*/  FMUL.FTZ R112, R109, R112 ;  /* 0x000000706d707220 */ /* 0x000fe20000410000 */
[----:B------:R-:W-:Y:S01]  /*6800*/  F2FP.F16.F32.PACK_AB R111, R15, R111 ;  /* 0x0000006f0f6f723e */ /* 0x000fe200000000ff */
[-C--:B------:R-:W-:Y:S01]  /*6810*/  FFMA.FTZ R110, R109, R51.reuse, -R110 ;  /* 0x000000336d6e7223 */ /* 0x080fe2000001086e */
[----:B------:R-:W-:Y:S02]  /*6820*/  HADD2.F32 R109, -RZ, R126.H1_H1 ;  /* 0x3000007eff6d7230 */ /* 0x000fe40000004100 */
[----:B------:R-:W-:Y:S01]  /*6830*/  FFMA.FTZ R112, R50, R51, R112 ;  /* 0x0000003332707223 */ /* 0x000fe20000010070 */
[-C--:B------:R-:W-:Y:S01]  /*6840*/  FMUL.FTZ R50, R72, R49.reuse ;  /* 0x0000003148327220 */ /* 0x080fe20000410000 */
[C---:B------:R-:W-:Y:S01]  /*6850*/  FMUL.FTZ R49, R12.reuse, R49 ;  /* 0x000000310c317220 */ /* 0x040fe20000410000 */
[----:B------:R-:W-:Y:S02]  /*6860*/  HADD2.F32 R51, -RZ, R14.H0_H0 ;  /* 0x2000000eff337230 */ /* 0x000fe40000004100 */
[-C--:B------:R-:W-:Y:S01]  /*6870*/  FFMA.FTZ R12, R12, R40.reuse, -R50 ;  /* 0x000000280c0c7223 */ /* 0x080fe20000010832 */
[----:B------:R-:W-:Y:S01]  /*6880*/  FFMA.FTZ R40, R72, R40, R49 ;  /* 0x0000002848287223 */ /* 0x000fe20000010031 */
[----:B------:R-:W-:-:S02]  /*6890*/  HADD2.F32 R49, -RZ, R74.H0_H0 ;  /* 0x2000004aff317230 */ /* 0x000fc40000004100 */
[----:B------:R-:W-:Y:S01]  /*68a0*/  HADD2.F32 R50, -RZ, R126.H0_H0 ;  /* 0x2000007eff327230 */ /* 0x000fe20000004100 */
[----:B------:R-:W-:Y:S01]  /*68b0*/  F2FP.F16.F32.PACK_AB R12, R12, R110 ;  /* 0x0000006e0c0c723e */ /* 0x000fe200000000ff */
[----:B------:R-:W-:Y:S02]  /*68c0*/  HADD2.F32 R74, -RZ, R74.H1_H1 ;  /* 0x3000004aff4a7230 */ /* 0x000fe40000004100 */
[-C--:B------:R-:W-:Y:S01]  /*68d0*/  FMUL.FTZ R72, R49, R109.reuse ;  /* 0x0000006d31487220 */ /* 0x080fe20000410000 */
[C---:B------:R-:W-:Y:S01]  /*68e0*/  FMUL.FTZ R109, R51.reuse, R109 ;  /* 0x0000006d336d7220 */ /* 0x040fe20000410000 */
[----:B------:R-:W-:Y:S01]  /*68f0*/  HADD2.F32 R14, -RZ, R14.H1_H1 ;  /* 0x3000000eff0e7230 */ /* 0x000fe20000004100 */
[----:B------:R-:W-:Y:S01]  /*6900*/  F2FP.F16.F32.PACK_AB R40, R40, R112 ;  /* 0x000000702828723e */ /* 0x000fe200000000ff */
[-C--:B------:R-:W-:Y:S01]  /*6910*/  FFMA.FTZ R72, R51, R50.reuse, -R72 ;  /* 0x0000003233487223 */ /* 0x080fe20000010848 */
[----:B------:R-:W-:Y:S01]  /*6920*/  FFMA.FTZ R109, R49, R50, R109 ;  /* 0x00000032316d7223 */ /* 0x000fe2000001006d */
[-C--:B------:R-:W-:Y:S01]  /*6930*/  FMUL.FTZ R49, R74, R43.reuse ;  /* 0x0000002b4a317220 */ /* 0x080fe20000410000 */
[C---:B------:R-:W-:Y:S01]  /*6940*/  FMUL.FTZ R43, R14.reuse, R43 ;  /* 0x0000002b0e2b7220 */ /* 0x040fe20000410000 */
[----:B------:R-:W-:Y:S01]  /*6950*/  IMAD.MOV.U32 R15, RZ, RZ, R75 ;  /* 0x000000ffff0f7224 */ /* 0x000fe200078e004b */
[----:B------:R-:W-:Y:S01]  /*6960*/  MOV R75, R111 ;  /* 0x0000006f004b7202 */ /* 0x000fe20000000f00 */
[-C--:B------:R-:W-:Y:S01]  /*6970*/  FFMA.FTZ R49, R14, R42.reuse, -R49 ;  /* 0x0000002a0e317223 */ /* 0x080fe20000010831 */
[----:B------:R-:W-:-:S04]  /*6980*/  FFMA.FTZ R43, R74, R42, R43 ;  /* 0x0000002a4a2b7223 */ /* 0x000fc8000001002b */
[----:B------:R-:W-:Y:S02]  /*6990*/  F2FP.F16.F32.PACK_AB R49, R49, R72 ;  /* 0x000000483131723e */ /* 0x000fe400000000ff */
[----:B------:R-:W-:Y:S02]  /*69a0*/  F2FP.F16.F32.PACK_AB R43, R43, R109 ;  /* 0x0000006d2b2b723e */ /* 0x000fe400000000ff */
[----:B------:R-:W-:Y:S01]  /*69b0*/  MOV R72, R40 ;  /* 0x0000002800487202 */ /* 0x000fe20000000f00 */
[----:B------:R-:W-:Y:S02]  /*69c0*/  IMAD.MOV.U32 R14, RZ, RZ, R49 ;  /* 0x000000ffff0e7224 */ /* 0x000fe400078e0031 */
[----:B------:R-:W-:-:S07]  /*69d0*/  IMAD.MOV.U32 R74, RZ, RZ, R43 ;  /* 0x000000ffff4a7224 */ /* 0x000fce00078e002b */
.L_x_1612:
[----:B------:R-:W-:Y:S05]  /*69e0*/  BSYNC B3 ;  /* 0x0000000000037941 */ /* 0x000fea0003800000 */
.L_x_1611:
[----:B------:R-:W-:-:S04]  /*69f0*/  LEA R40, P0, R68, R11, 0x1 ;  /* 0x0000000b44287211 */ /* 0x000fc800078008ff */
[----:B--2---:R-:W-:Y:S02]  /*6a00*/  LEA.HI.X R41, R68, R103, R86, 0x1, P0 ;  /* 0x0000006744297211 */ /* 0x004fe400000f0c56 */
[----:B------:R-:W-:-:S03]  /*6a10*/  ISETP.GE.AND P0, PT, R108, R106, PT ;  /* 0x0000006a6c00720c */ /* 0x000fc60003f06270 */
[----:B----4-:R2:W-:Y:S10]  /*6a20*/  ST.E.128 desc[UR60][R40.64], R12 ;  /* 0x0000000c28007985 */ /* 0x0105f4000c101d3c */
[----:B--2---:R-:W-:-:S05]  /*6a30*/  @!P0 IMAD.WIDE R12, R108, 0x2, R102 ;  /* 0x000000026c0c8825 */ /* 0x004fca00078e0266 */
[----:B---3--:R3:W-:Y:S02]  /*6a40*/  @!P0 ST.E.128 desc[UR60][R12.64], R72 ;  /* 0x000000480c008985 */ /* 0x0087e4000c101d3c */
.L_x_1610:
[----:B------:R-:W-:Y:S05]  /*6a50*/  BSYNC B2 ;  /* 0x0000000000027941 */ /* 0x000fea0003800000 */
.L_x_1609:
[----:B------:R-:W-:-:S13]  /*6a60*/  ISETP.NE.AND P0, PT, R71, RZ, PT ;  /* 0x000000ff4700720c */ /* 0x000fda0003f05270 */
[----:B------:R-:W-:Y:S05]  /*6a70*/  @!P0 BRA `(.L_x_1608) ;  /* 0x0000000400e08947 */ /* 0x000fea0003800000 */
[----:B------:R-:W4:Y:S04]  /*6a80*/  LDL R40, [R1+0x64] ;  /* 0x0000640001287983 */ /* 0x000f280000100800 */
[----:B------:R-:W5:Y:S04]  /*6a90*/  LDL R15, [R1+0xd0] ;  /* 0x0000d000010f7983 */ /* 0x000f680000100800 */
[----:B------:R-:W2:Y:S01]  /*6aa0*/  LDL R14, [R1+0x70] ;  /* 0x00007000010e7983 */ /* 0x000ea20000100800 */
[----:B---3--:R-:W-:Y:S01]  /*6ab0*/  SEL R12, R91, R107, !P1 ;  /* 0x0000006b5b0c7207 */ /* 0x008fe20004800000 */
        /* <DEDUP_REMOVED lines=10> */
[----:B----4-:R-:W-:-:S04]  /*6b60*/  LOP3.LUT R13, R40, 0x38, R48, 0xf8, !PT ;  /* 0x00000038280d7812 */ /* 0x010fc800078ef830 */
[----:B-----5:R-:W-:-:S04]  /*6b70*/  LOP3.LUT R13, R13, R15, RZ, 0x3c, !PT ;  /* 0x0000000f0d0d7212 */ /* 0x020fc800078e3cff */
[----:B--2---:R-:W-:Y:S01]  /*6b80*/  IADD3 R13, R13, R12, R14 ;  /* 0x0000000c0d0d7210 */ /* 0x004fe20007ffe00e */
[----:B------:R-:W-:-:S04]  /*6b90*/  IMAD R12, R200, 0x4000, R5 ;  /* 0x00004000c80c7824 */ /* 0x000fc800078e0205 */
[----:B------:R-:W-:Y:S01]  /*6ba0*/  IMAD R40, R200, 0x4000, R13 ;  /* 0x00004000c8287824 */ /* 0x000fe200078e020d */
[----:B------:R-:W-:-:S03]  /*6bb0*/  LEA R12, R12, R17, 0x1 ;  /* 0x000000110c0c7211 */ /* 0x000fc600078e08ff */
[----:B------:R-:W-:-:S03]  /*6bc0*/  IMAD R40, R40, 0x2, R17 ;  /* 0x0000000228287824 */ /* 0x000fc600078e0211 */
[----:B------:R-:W2:Y:S04]  /*6bd0*/  LDS.128 R12, [R12+0x20400] ;  /* 0x020400000c0c7984 */ /* 0x000ea80000000c00 */
[----:B------:R-:W3:Y:S01]  /*6be0*/  LDS.128 R40, [R40+0x20400] ;  /* 0x0204000028287984 */ /* 0x000ee20000000c00 */
[----:B------:R-:W-:Y:S05]  /*6bf0*/  @P0 BRA `(.L_x_1614) ;  /* 0x0000000400640947 */ /* 0x000fea0003800000 */
[----:B---3--:R-:W-:Y:S01]  /*6c00*/  IMAD.MOV.U32 R50, RZ, RZ, R41 ;  /* 0x000000ffff327224 */ /* 0x008fe200078e0029 */
[----:B------:R-:W-:Y:S01]  /*6c10*/  SHF.R.U64 R36, R36, 0x10, R37 ;  /* 0x0000001024247819 */ /* 0x000fe20000001225 */
[----:B--2---:R-:W-:Y:S01]  /*6c20*/  IMAD.MOV.U32 R49, RZ, RZ, R13 ;  /* 0x000000ffff317224 */ /* 0x004fe200078e000d */
[----:B------:R-:W-:Y:S01]  /*6c30*/  SHF.R.U32.HI R37, RZ, 0x10, R37 ;  /* 0x00000010ff257819 */ /* 0x000fe20000011625 */
[----:B------:R-:W-:Y:S01]  /*6c40*/  HADD2.F32 R51, -RZ, R125.H1_H1 ;  /* 0x3000007dff337230 */ /* 0x000fe20000004100 */
[----:B------:R-:W-:Y:S01]  /*6c50*/  SHF.R.U64 R38, R38, 0x10, R39 ;  /* 0x0000001026267819 */ /* 0x000fe20000001227 */
[----:B------:R-:W-:Y:S02]  /*6c60*/  HADD2.F32 R13, -RZ, R50.H0_H0 ;  /* 0x20000032ff0d7230 */ /* 0x000fe40000004100 */
[----:B------:R-:W-:Y:S02]  /*6c70*/  HADD2.F32 R73, -RZ, R49.H0_H0 ;  /* 0x20000031ff497230 */ /* 0x000fe40000004100 */
[----:B------:R-:W-:-:S02]  /*6c80*/  HADD2.F32 R72, -RZ, R124.H1_H1 ;  /* 0x3000007cff487230 */ /* 0x000fc40000004100 */
        /* <DEDUP_REMOVED lines=35> */
[----:B------:R-:W-:-:S02]  /*6ec0*/  HADD2.F32 R49, -RZ, R49.H0_H0 ;  /* 0x20000031ff317230 */ /* 0x000fc40000004100 */
[----:B------:R-:W-:Y:S02]  /*6ed0*/  HADD2.F32 R39, -RZ, R39.H0_H0 ;  /* 0x20000027ff277230 */ /* 0x000fe40000004100 */
        /* <DEDUP_REMOVED lines=35> */
[----:B------:R-:W-:-:S02]  /*7110*/  MOV R43, R51 ;  /* 0x00000033002b7202 */ /* 0x000fc40000000f00 */
[-C--:B------:R-:W-:Y:S01]  /*7120*/  FFMA.FTZ R40, R14, R38.reuse, -R40 ;  /* 0x000000260e287223 */ /* 0x080fe20000010828 */
[----:B------:R-:W-:-:S04]  /*7130*/  FFMA.FTZ R39, R42, R38, R39 ;  /* 0x000000262a277223 */ /* 0x000fc80000010027 */
[----:B------:R-:W-:Y:S02]  /*7140*/  F2FP.F16.F32.PACK_AB R46, R40, R46 ;  /* 0x0000002e282e723e */ /* 0x000fe400000000ff */
[----:B------:R-:W-:Y:S02]  /*7150*/  F2FP.F16.F32.PACK_AB R39, R39, R49 ;  /* 0x000000312727723e */ /* 0x000fe400000000ff */
[----:B------:R-:W-:Y:S01]  /*7160*/  MOV R40, R36 ;  /* 0x0000002400287202 */ /* 0x000fe20000000f00 */
[----:B------:R-:W-:Y:S02]  /*7170*/  IMAD.MOV.U32 R14, RZ, RZ, R46 ;  /* 0x000000ffff0e7224 */ /* 0x000fe400078e002e */
[----:B------:R-:W-:-:S07]  /*7180*/  IMAD.MOV.U32 R42, RZ, RZ, R39 ;  /* 0x000000ffff2a7224 */ /* 0x000fce00078e0027 */
.L_x_1614:
[----:B------:R-:W-:Y:S05]  /*7190*/  BSYNC B2 ;  /* 0x0000000000027941 */ /* 0x000fea0003800000 */
.L_x_1613:
[----:B------:R-:W-:Y:S02]  /*71a0*/  ISETP.GE.AND P0, PT, R48, R106, PT ;  /* 0x0000006a3000720c */ /* 0x000fe40003f06270 */
[----:B------:R-:W-:-:S04]  /*71b0*/  LEA R36, P6, R70, R11, 0x1 ;  /* 0x0000000b46247211 */ /* 0x000fc800078c08ff */
[----:B------:R-:W-:-:S05]  /*71c0*/  LEA.HI.X R37, R70, R103, R87, 0x1, P6 ;  /* 0x0000006746257211 */ /* 0x000fca00030f0c57 */
[----:B--2---:R4:W-:Y:S02]  /*71d0*/  ST.E.128 desc[UR60][R36.64], R12 ;  /* 0x0000000c24007985 */ /* 0x0049e4000c101d3c */
[----:B------:R-:W-:-:S05]  /*71e0*/  @!P0 IMAD.WIDE R38, R48, 0x2, R102 ;  /* 0x0000000230268825 */ /* 0x000fca00078e0266 */
[----:B---3--:R4:W-:Y:S02]  /*71f0*/  @!P0 ST.E.128 desc[UR60][R38.64], R40 ;  /* 0x0000002826008985 */ /* 0x0089e4000c101d3c */
.L_x_1608:
[----:B------:R-:W-:Y:S05]  /*7200*/  BSYNC B1 ;  /* 0x0000000000017941 */ /* 0x000fea0003800000 */
.L_x_1607:
[----:B------:R-:W-:-:S03]  /*7210*/  UMOV UR4, 0xffffffff ;  /* 0xffffffff00047882 */ /* 0x000fc60000000000 */
[----:B------:R-:W-:Y:S05]  /*7220*/  BRA.DIV UR4, `(.L_x_1615) ;  /* 0x0000026604347947 */ /* 0x000fea000b800000 */
[----:B-1----:R-:W1:Y:S04]  /*7230*/  SHFL.IDX PT, R105, R105, 0x1, 0x181f ;  /* 0x00381f0069697f89 */ /* 0x002e6800000e0000 */
[----:B------:R-:W0:Y:S02]  /*7240*/  SHFL.IDX PT, R104, R104, 0x1, 0x181f ;  /* 0x00381f0068687f89 */ /* 0x000e2400000e0000 */
.L_x_2013:
[----:B------:R-:W-:Y:S05]  /*7250*/  @P4 BRA `(.L_x_1584) ;  /* 0x0000001400444947 */ /* 0x000fea0003800000 */
[----:B------:R-:W-:Y:S01]  /*7260*/  ISETP.NE.AND P0, PT, R29, RZ, PT ;  /* 0x000000ff1d00720c */ /* 0x000fe20003f05270 */
[----:B------:R-:W-:Y:S01]  /*7270*/  BSSY B1, `(.L_x_1616) ;  /* 0x000007b000017945 */ /* 0x000fe20003800000 */
[----:B0---4-:R-:W-:Y:S02]  /*7280*/  IMAD.MOV.U32 R40, RZ, RZ, R104 ;  /* 0x000000ffff287224 */ /* 0x011fe400078e0068 */
[----:B-1----:R-:W-:-:S09]  /*7290*/  IMAD.MOV.U32 R41, RZ, RZ, R105 ;  /* 0x000000ffff297224 */ /* 0x002fd200078e0069 */
[----:B------:R-:W-:Y:S05]  /*72a0*/  @!P0 BRA `(.L_x_1617) ;  /* 0x0000000400dc8947 */ /* 0x000fea0003800000 */
[----:B------:R-:W4:Y:S04]  /*72b0*/  LDL R15, [R1+0x60] ;  /* 0x00006000010f7983 */ /* 0x000f280000100800 */
[----:B------:R-:W5:Y:S04]  /*72c0*/  LDL R14, [R1+0xcc] ;  /* 0x0000cc00010e7983 */ /* 0x000f680000100800 */
[----:B---3--:R-:W3:Y:S01]  /*72d0*/  LDL R13, [R1+0x6c] ;  /* 0x00006c00010d7983 */ /* 0x008ee20000100800 */
[----:B------:R-:W-:Y:S01]  /*72e0*/  SEL R11, R91, R107, !P2 ;  /* 0x0000006b5b0b7207 */ /* 0x000fe20005000000 */
[----:B------:R-:W-:Y:S01]  /*72f0*/  BSSY B2, `(.L_x_1618) ;  /* 0x000006d000027945 */ /* 0x000fe20003800000 */
[----:B------:R-:W-:-:S02]  /*7300*/  ISETP.GE.AND P0, PT, R18, R101, PT ;  /* 0x000000651200720c */ /* 0x000fc40003f06270 */
[----:B------:R-:W-:-:S04]  /*7310*/  SHF.R.S32.HI R12, RZ, 0x1f, R11 ;  /* 0x0000001fff0c7819 */ /* 0x000fc8000001140b */
[----:B------:R-:W-:-:S04]  /*7320*/  LEA.HI R12, R12, R11, RZ, 0x4 ;  /* 0x0000000b0c0c7211 */ /* 0x000fc800078f20ff */
[----:B------:R-:W-:-:S04]  /*7330*/  LEA.HI.SX32 R12, R12, R35, 0x1c ;  /* 0x000000230c0c7211 */ /* 0x000fc800078fe2ff */
[----:B------:R-:W-:Y:S01]  /*7340*/  SHF.R.S32.HI R11, RZ, 0x1f, R12 ;  /* 0x0000001fff0b7819 */ /* 0x000fe2000001140c */
[----:B------:R-:W-:-:S03]  /*7350*/  IMAD.SHL.U32 R44, R12, 0x8, RZ ;  /* 0x000000080c2c7824 */ /* 0x000fc600078e00ff */
[----:B------:R-:W-:Y:S02]  /*7360*/  LEA.HI R12, R11, R12, RZ, 0x3 ;  /* 0x0000000c0b0c7211 */ /* 0x000fe400078f18ff */
[----:B------:R-:W-:-:S03]  /*7370*/  ISETP.GE.AND P4, PT, R44, R106, PT ;  /* 0x0000006a2c00720c */ /* 0x000fc60003f86270 */
[----:B------:R-:W-:-:S05]  /*7380*/  IMAD.SHL.U32 R12, R12, 0x200, RZ ;  /* 0x000002000c0c7824 */ /* 0x000fca00078e00ff */
[----:B------:R-:W-:Y:S02]  /*7390*/  LOP3.LUT R12, R12, 0x7ffff000, RZ, 0xc0, !PT ;  /* 0x7ffff0000c0c7812 */ /* 0x000fe400078ec0ff */
[----:B----4-:R-:W-:-:S04]  /*73a0*/  LOP3.LUT R11, R15, 0x38, R44, 0xf8, !PT ;  /* 0x000000380f0b7812 */ /* 0x010fc800078ef82c */
[----:B-----5:R-:W-:-:S04]  /*73b0*/  LOP3.LUT R11, R11, R14, RZ, 0x3c, !PT ;  /* 0x0000000e0b0b7212 */ /* 0x020fc800078e3cff */
[----:B---3--:R-:W-:Y:S02]  /*73c0*/  IADD3 R11, R11, R12, R13 ;  /* 0x0000000c0b0b7210 */ /* 0x008fe40007ffe00d */
[----:B------:R-:W-:-:S03]  /*73d0*/  LEA R12, R200, R4, 0xe ;  /* 0x00000004c80c7211 */ /* 0x000fc600078e70ff */
[----:B------:R-:W-:Y:S02]  /*73e0*/  IMAD R14, R200, 0x4000, R11 ;  /* 0x00004000c80e7824 */ /* 0x000fe400078e020b */
[--C-:B------:R-:W-:Y:S02]  /*73f0*/  IMAD R12, R12, 0x2, R17.reuse ;  /* 0x000000020c0c7824 */ /* 0x100fe400078e0211 */
[----:B------:R-:W-:-:S04]  /*7400*/  IMAD R36, R14, 0x2, R17 ;  /* 0x000000020e247824 */ /* 0x000fc800078e0211 */
[----:B------:R-:W0:Y:S04]  /*7410*/  LDS.128 R12, [R12+0x20400] ;  /* 0x020400000c0c7984 */ /* 0x000e280000000c00 */
[----:B------:R-:W1:Y:S01]  /*7420*/  LDS.128 R36, [R36+0x20400] ;  /* 0x0204000024247984 */ /* 0x000e620000000c00 */
[----:B------:R-:W-:Y:S05]  /*7430*/  @P0 BRA `(.L_x_1619) ;  /* 0x0000000400600947 */ /* 0x000fea0003800000 */
[----:B0-----:R-:W-:Y:S01]  /*7440*/  IMAD.MOV.U32 R11, RZ, RZ, R13 ;  /* 0x000000ffff0b7224 */ /* 0x001fe200078e000d */
[----:B------:R-:W-:Y:S01]  /*7450*/  SHF.R.U64 R64, R64, 0x10, R65 ;  /* 0x0000001040407819 */ /* 0x000fe20000001241 */
[----:B------:R-:W-:Y:S01]  /*7460*/  HADD2.F32 R45, -RZ, R121.H1_H1 ;  /* 0x30000079ff2d7230 */ /* 0x000fe20000004100 */
[----:B------:R-:W-:Y:S01]  /*7470*/  SHF.R.U64 R56, R56, 0x10, R57 ;  /* 0x0000001038387819 */ /* 0x000fe20000001239 */
[----:B-1----:R-:W-:Y:S01]  /*7480*/  HADD2.F32 R42, -RZ, R37.H0_H0 ;  /* 0x20000025ff2a7230 */ /* 0x002fe20000004100 */
[----:B------:R-:W-:Y:S01]  /*7490*/  SHF.R.U64 R66, R66, 0x10, R67 ;  /* 0x0000001042427819 */ /* 0x000fe20000001243 */
[----:B------:R-:W-:Y:S01]  /*74a0*/  HADD2.F32 R43, -RZ, R11.H0_H0 ;  /* 0x2000000bff2b7230 */ /* 0x000fe20000004100 */
[----:B------:R-:W-:Y:S01]  /*74b0*/  SHF.R.U64 R58, R58, 0x10, R59 ;  /* 0x000000103a3a7819 */ /* 0x000fe2000000123b */
[----:B------:R-:W-:Y:S02]  /*74c0*/  HADD2.F32 R13, -RZ, R119.H1_H1 ;  /* 0x30000077ff0d7230 */ /* 0x000fe40000004100 */
[----:B------:R-:W-:Y:S01]  /*74d0*/  FMUL.FTZ R46, R42, R45 ;  /* 0x0000002d2a2e7220 */ /* 0x000fe20000410000 */
[----:B------:R-:W-:-:S02]  /*74e0*/  HADD2.F32 R50, -RZ, R121.H0_H0 ;  /* 0x20000079ff327230 */ /* 0x000fc40000004100 */
[C---:B------:R-:W-:Y:S01]  /*74f0*/  FMUL.FTZ R45, R43.reuse, R45 ;  /* 0x0000002d2b2d7220 */ /* 0x040fe20000410000 */
[----:B------:R-:W-:Y:S02]  /*7500*/  HADD2.F32 R72, -RZ, R119.H0_H0 ;  /* 0x20000077ff487230 */ /* 0x000fe40000004100 */
[-C--:B------:R-:W-:Y:S01]  /*7510*/  FFMA.FTZ R43, R43, R13.reuse, -R46 ;  /* 0x0000000d2b2b7223 */ /* 0x080fe2000001082e */
[----:B------:R-:W-:Y:S01]  /*7520*/  SHF.R.U32.HI R46, RZ, 0x10, R57 ;  /* 0x00000010ff2e7819 */ /* 0x000fe20000011639 */
[----:B------:R-:W-:Y:S01]  /*7530*/  FFMA.FTZ R42, R42, R13, R45 ;  /* 0x0000000d2a2a7223 */ /* 0x000fe2000001002d */
[----:B------:R-:W-:Y:S01]  /*7540*/  SHF.R.U32.HI R45, RZ, 0x10, R65 ;  /* 0x00000010ff2d7819 */ /* 0x000fe20000011641 */
[----:B------:R-:W-:Y:S02]  /*7550*/  HADD2.F32 R13, -RZ, R37.H1_H1 ;  /* 0x30000025ff0d7230 */ /* 0x000fe40000004100 */
[----:B------:R-:W-:Y:S02]  /*7560*/  HADD2.F32 R64, -RZ, R64.H0_H0 ;  /* 0x20000040ff407230 */ /* 0x000fe40000004100 */
[----:B------:R-:W-:-:S02]  /*7570*/  HADD2.F32 R37, -RZ, R45.H0_H0 ;  /* 0x2000002dff257230 */ /* 0x000fc40000004100 */
[----:B------:R-:W-:Y:S02]  /*7580*/  HADD2.F32 R45, -RZ, R11.H1_H1 ;  /* 0x3000000bff2d7230 */ /* 0x000fe40000004100 */
[----:B------:R-:W-:Y:S02]  /*7590*/  HADD2.F32 R11, -RZ, R46.H0_H0 ;  /* 0x2000002eff0b7230 */ /* 0x000fe40000004100 */
[-C--:B------:R-:W-:Y:S01]  /*75a0*/  FMUL.FTZ R46, R13, R37.reuse ;  /* 0x000000250d2e7220 */ /* 0x080fe20000410000 */
[----:B------:R-:W-:Y:S02]  /*75b0*/  HADD2.F32 R49, -RZ, R118.H0_H0 ;  /* 0x20000076ff317230 */ /* 0x000fe40000004100 */
[C---:B------:R-:W-:Y:S01]  /*75c0*/  FMUL.FTZ R47, R45.reuse, R37 ;  /* 0x000000252d2f7220 */ /* 0x040fe20000410000 */
[----:B------:R-:W-:Y:S02]  /*75d0*/  HADD2.F32 R58, -RZ, R58.H0_H0 ;  /* 0x2000003aff3a7230 */ /* 0x000fe40000004100 */
[----:B------:R-:W-:Y:S01]  /*75e0*/  FFMA.FTZ R37, R45, R11, -R46 ;  /* 0x0000000b2d257223 */ /* 0x000fe2000001082e */
[----:B------:R-:W-:-:S02]  /*75f0*/  HADD2.F32 R46, -RZ, R120.H1_H1 ;  /* 0x30000078ff2e7230 */ /* 0x000fc40000004100 */
[----:B------:R-:W-:Y:S01]  /*7600*/  FFMA.FTZ R11, R13, R11, R47 ;  /* 0x0000000b0d0b7223 */ /* 0x000fe2000001002f */
[----:B------:R-:W-:Y:S01]  /*7610*/  MOV R13, R15 ;  /* 0x0000000f000d7202 */ /* 0x000fe20000000f00 */
[----:B------:R-:W-:Y:S01]  /*7620*/  HADD2.F32 R15, -RZ, R39.H0_H0 ;  /* 0x20000027ff0f7230 */ /* 0x000fe20000004100 */
[----:B------:R-:W-:Y:S01]  /*7630*/  F2FP.F16.F32.PACK_AB R37, R37, R43 ;  /* 0x0000002b2525723e */ /* 0x000fe200000000ff */
[----:B------:R-:W-:Y:S01]  /*7640*/  HADD2.F32 R47, -RZ, R118.H1_H1 ;  /* 0x30000076ff2f7230 */ /* 0x000fe20000004100 */
[----:B------:R-:W-:Y:S01]  /*7650*/  F2FP.F16.F32.PACK_AB R11, R11, R42 ;  /* 0x0000002a0b0b723e */ /* 0x000fe200000000ff */
[--C-:B------:R-:W-:Y:S02]  /*7660*/  HADD2.F32 R45, -RZ, R13.reuse.H0_H0 ;  /* 0x2000000dff2d7230 */ /* 0x100fe40000004100 */
[-C--:B------:R-:W-:Y:S01]  /*7670*/  FMUL.FTZ R48, R15, R46.reuse ;  /* 0x0000002e0f307220 */ /* 0x080fe20000410000 */
[----:B------:R-:W-:Y:S02]  /*7680*/  HADD2.F32 R13, -RZ, R13.H1_H1 ;  /* 0x3000000dff0d7230 */ /* 0x000fe40000004100 */
[C---:B------:R-:W-:Y:S01]  /*7690*/  FMUL.FTZ R46, R45.reuse, R46 ;  /* 0x0000002e2d2e7220 */ /* 0x040fe20000410000 */
[----:B------:R-:W-:Y:S01]  /*76a0*/  FFMA.FTZ R48, R45, R47, -R48 ;  /* 0x0000002f2d307223 */ /* 0x000fe20000010830 */
[----:B------:R-:W-:-:S02]  /*76b0*/  SHF.R.U32.HI R45, RZ, 0x10, R67 ;  /* 0x00000010ff2d7819 */ /* 0x000fc40000011643 */
[----:B------:R-:W-:Y:S01]  /*76c0*/  FFMA.FTZ R46, R15, R47, R46 ;  /* 0x0000002f0f2e7223 */ /* 0x000fe2000001002e */
[----:B------:R-:W-:Y:S02]  /*76d0*/  HADD2.F32 R15, -RZ, R39.H1_H1 ;  /* 0x30000027ff0f7230 */ /* 0x000fe40000004100 */
[----:B------:R-:W-:Y:S01]  /*76e0*/  HADD2.F32 R39, -RZ, R45.H0_H0 ;  /* 0x2000002dff277230 */ /* 0x000fe20000004100 */
[----:B------:R-:W-:-:S04]  /*76f0*/  SHF.R.U32.HI R45, RZ, 0x10, R59 ;  /* 0x00000010ff2d7819 */ /* 0x000fc8000001163b */
[-C--:B------:R-:W-:Y:S01]  /*7700*/  FMUL.FTZ R47, R15, R39.reuse ;  /* 0x000000270f2f7220 */ /* 0x080fe20000410000 */
[----:B------:R-:W-:Y:S02]  /*7710*/  HADD2.F32 R45, -RZ, R45.H0_H0 ;  /* 0x2000002dff2d7230 */ /* 0x000fe40000004100 */
[----:B------:R-:W-:-:S03]  /*7720*/  FMUL.FTZ R39, R13, R39 ;  /* 0x000000270d277220 */ /* 0x000fc60000410000 */
[-C--:B------:R-:W-:Y:S01]  /*7730*/  FFMA.FTZ R47, R13, R45.reuse, -R47 ;  /* 0x0000002d0d2f7223 */ /* 0x080fe2000001082f */
[----:B------:R-:W-:Y:S02]  /*7740*/  HADD2.F32 R13, -RZ, R36.H0_H0 ;  /* 0x20000024ff0d7230 */ /* 0x000fe40000004100 */
[----:B------:R-:W-:Y:S01]  /*7750*/  FFMA.FTZ R39, R15, R45, R39 ;  /* 0x0000002d0f277223 */ /* 0x000fe20000010027 */
[--C-:B------:R-:W-:Y:S02]  /*7760*/  HADD2.F32 R15, -RZ, R12.reuse.H0_H0 ;  /* 0x2000000cff0f7230 */ /* 0x100fe40000004100 */
[----:B------:R-:W-:Y:S02]  /*7770*/  HADD2.F32 R12, -RZ, R12.H1_H1 ;  /* 0x3000000cff0c7230 */ /* 0x000fe40000004100 */
[-C--:B------:R-:W-:Y:S01]  /*7780*/  FMUL.FTZ R74, R13, R50.reuse ;  /* 0x000000320d4a7220 */ /* 0x080fe20000410000 */
[----:B------:R-:W-:Y:S02]  /*7790*/  HADD2.F32 R45, -RZ, R120.H0_H0 ;  /* 0x20000078ff2d7230 */ /* 0x000fe40000004100 */
[----:B------:R-:W-:Y:S01]  /*77a0*/  FMUL.FTZ R50, R15, R50 ;  /* 0x000000320f327220 */ /* 0x000fe20000410000 */
[----:B------:R-:W-:Y:S01]  /*77b0*/  F2FP.F16.F32.PACK_AB R47, R47, R48 ;  /* 0x000000302f2f723e */ /* 0x000fe200000000ff */
[----:B------:R-:W-:Y:S01]  /*77c0*/  FFMA.FTZ R74, R15, R72, -R74 ;  /* 0x000000480f4a7223 */ /* 0x000fe2000001084a */
[----:B------:R-:W-:-:S02]  /*77d0*/  HADD2.F32 R15, -RZ, R36.H1_H1 ;  /* 0x30000024ff0f7230 */ /* 0x000fc40000004100 */
[----:B------:R-:W-:Y:S01]  /*77e0*/  FFMA.FTZ R50, R13, R72, R50 ;  /* 0x000000480d327223 */ /* 0x000fe20000010032 */
[----:B------:R-:W-:Y:S01]  /*77f0*/  HADD2.F32 R36, -RZ, R56.H0_H0 ;  /* 0x20000038ff247230 */ /* 0x000fe20000004100 */
[----:B------:R-:W-:Y:S01]  /*7800*/  F2FP.F16.F32.PACK_AB R39, R39, R46 ;  /* 0x0000002e2727723e */ /* 0x000fe200000000ff */
[-C--:B------:R-:W-:Y:S01]  /*7810*/  FMUL.FTZ R13, R15, R64.reuse ;  /* 0x000000400f0d7220 */ /* 0x080fe20000410000 */
[----:B------:R-:W-:-:S03]  /*7820*/  FMUL.FTZ R64, R12, R64 ;  /* 0x000000400c407220 */ /* 0x000fc60000410000 */
[-C--:B------:R-:W-:Y:S01]  /*7830*/  FFMA.FTZ R13, R12, R36.reuse, -R13 ;  /* 0x000000240c0d7223 */ /* 0x080fe2000001080d */
[----:B------:R-:W-:Y:S01]  /*7840*/  FFMA.FTZ R15, R15, R36, R64 ;  /* 0x000000240f0f7223 */ /* 0x000fe20000010040 */
[----:B------:R-:W-:Y:S02]  /*7850*/  HADD2.F32 R36, -RZ, R38.H0_H0 ;  /* 0x20000026ff247230 */ /* 0x000fe40000004100 */
[----:B------:R-:W-:Y:S02]  /*7860*/  HADD2.F32 R12, -RZ, R14.H0_H0 ;  /* 0x2000000eff0c7230 */ /* 0x000fe40000004100 */
[----:B------:R-:W-:Y:S01]  /*7870*/  F2FP.F16.F32.PACK_AB R50, R15, R50 ;  /* 0x000000320f32723e */ /* 0x000fe200000000ff */
[-C--:B------:R-:W-:Y:S01]  /*7880*/  FMUL.FTZ R51, R36, R45.reuse ;  /* 0x0000002d24337220 */ /* 0x080fe20000410000 */
[----:B------:R-:W-:Y:S02]  /*7890*/  IMAD.MOV.U32 R15, RZ, RZ, R47 ;  /* 0x000000ffff0f7224 */ /* 0x000fe400078e002f */
[----:B------:R-:W-:Y:S01]  /*78a0*/  FMUL.FTZ R57, R12, R45 ;  /* 0x0000002d0c397220 */ /* 0x000fe20000410000 */
[----:B------:R-:W-:-:S02]  /*78b0*/  HADD2.F32 R45, -RZ, R38.H1_H1 ;  /* 0x30000026ff2d7230 */ /* 0x000fc40000004100 */
[-C--:B------:R-:W-:Y:S01]  /*78c0*/  FFMA.FTZ R12, R12, R49.reuse, -R51 ;  /* 0x000000310c0c7223 */ /* 0x080fe20000010833 */
[----:B------:R-:W-:Y:S02]  /*78d0*/  HADD2.F32 R51, -RZ, R66.H0_H0 ;  /* 0x20000042ff337230 */ /* 0x000fe40000004100 */
[----:B------:R-:W-:Y:S02]  /*78e0*/  HADD2.F32 R38, -RZ, R14.H1_H1 ;  /* 0x3000000eff267230 */ /* 0x000fe40000004100 */
[----:B------:R-:W-:Y:S01]  /*78f0*/  FFMA.FTZ R14, R36, R49, R57 ;  /* 0x00000031240e7223 */ /* 0x000fe20000010039 */
[-C--:B------:R-:W-:Y:S02]  /*7900*/  FMUL.FTZ R49, R45, R51.reuse ;  /* 0x000000332d317220 */ /* 0x080fe40000410000 */
[C---:B------:R-:W-:Y:S02]  /*7910*/  FMUL.FTZ R36, R38.reuse, R51 ;  /* 0x0000003326247220 */ /* 0x040fe40000410000 */
[----:B------:R-:W-:-:S02]  /*7920*/  FFMA.FTZ R49, R38, R58, -R49 ;  /* 0x0000003a26317223 */ /* 0x000fc40000010831 */
[----:B------:R-:W-:Y:S01]  /*7930*/  FFMA.FTZ R45, R45, R58, R36 ;  /* 0x0000003a2d2d7223 */ /* 0x000fe20000010024 */
[----:B------:R-:W-:Y:S01]  /*7940*/  F2FP.F16.F32.PACK_AB R36, R13, R74 ;  /* 0x0000004a0d24723e */ /* 0x000fe200000000ff */
[----:B------:R-:W-:Y:S01]  /*7950*/  IMAD.MOV.U32 R13, RZ, RZ, R37 ;  /* 0x000000ffff0d7224 */ /* 0x000fe200078e0025 */
[----:B------:R-:W-:Y:S01]  /*7960*/  F2FP.F16.F32.PACK_AB R46, R49, R12 ;  /* 0x0000000c312e723e */ /* 0x000fe200000000ff */
[----:B------:R-:W-:Y:S01]  /*7970*/  IMAD.MOV.U32 R37, RZ, RZ, R11 ;  /* 0x000000ffff257224 */ /* 0x000fe200078e000b */
[----:B------:R-:W-:Y:S01]  /*7980*/  F2FP.F16.F32.PACK_AB R38, R45, R14 ;  /* 0x0000000e2d26723e */ /* 0x000fe200000000ff */
[----:B------:R-:W-:Y:S01]  /*7990*/  IMAD.MOV.U32 R12, RZ, RZ, R36 ;  /* 0x000000ffff0c7224 */ /* 0x000fe200078e0024 */
[----:B------:R-:W-:Y:S01]  /*79a0*/  MOV R14, R46 ;  /* 0x0000002e000e7202 */ /* 0x000fe20000000f00 */
[----:B------:R-:W-:-:S07]  /*79b0*/  IMAD.MOV.U32 R36, RZ, RZ, R50 ;  /* 0x000000ffff247224 */ /* 0x000fce00078e0032 */
.L_x_1619:
[----:B------:R-:W-:Y:S05]  /*79c0*/  BSYNC B2 ;  /* 0x0000000000027941 */ /* 0x000fea0003800000 */
.L_x_1618:
[----:B------:R-:W-:Y:S01]  /*79d0*/  LEA R42, P0, R68, R104, 0x1 ;  /* 0x00000068442a7211 */ /* 0x000fe200078008ff */
[----:B------:R-:W-:-:S03]  /*79e0*/  @!P4 IMAD.WIDE R44, R44, 0x2, R40 ;  /* 0x000000022c2cc825 */ /* 0x000fc600078e0228 */
[----:B------:R-:W-:-:S05]  /*79f0*/  LEA.HI.X R43, R68, R105, R86, 0x1, P0 ;  /* 0x00000069442b7211 */ /* 0x000fca00000f0c56 */
[----:B0-----:R0:W-:Y:S04]  /*7a00*/  ST.E.128 desc[UR60][R42.64], R12 ;  /* 0x0000000c2a007985 */ /* 0x0011e8000c101d3c */
[----:B-1----:R0:W-:Y:S02]  /*7a10*/  @!P4 ST.E.128 desc[UR60][R44.64], R36 ;  /* 0x000000242c00c985 */ /* 0x0021e4000c101d3c */
.L_x_1617:
[----:B------:R-:W-:Y:S05]  /*7a20*/  BSYNC B1 ;  /* 0x0000000000017941 */ /* 0x000fea0003800000 */
.L_x_1616:
[----:B------:R-:W-:-:S13]  /*7a30*/  ISETP.NE.AND P0, PT, R71, RZ, PT ;  /* 0x000000ff4700720c */ /* 0x000fda0003f05270 */
[----:B------:R-:W-:Y:S05]  /*7a40*/  @!P0 BRA `(.L_x_1584) ;  /* 0x0000000c00488947 */ /* 0x000fea0003800000 */
[----:B0-----:R-:W4:Y:S04]  /*7a50*/  LDL R36, [R1+0x60] ;  /* 0x0000600001247983 */ /* 0x001f280000100800 */
[----:B------:R-:W5:Y:S04]  /*7a60*/  LDL R15, [R1+0xcc] ;  /* 0x0000cc00010f7983 */ /* 0x000f680000100800 */
[----:B------:R-:W2:Y:S01]  /*7a70*/  LDL R14, [R1+0x6c] ;  /* 0x00006c00010e7983 */ /* 0x000ea20000100800 */
[----:B------:R-:W-:Y:S01]  /*7a80*/  SEL R107, R91, R107, !P1 ;  /* 0x0000006b5b6b7207 */ /* 0x000fe20004800000 */
[----:B------:R-:W-:Y:S01]  /*7a90*/  BSSY B1, `(.L_x_1620) ;  /* 0x000006a000017945 */ /* 0x000fe20003800000 */
[----:B------:R-:W-:-:S02]  /*7aa0*/  ISETP.GE.AND P4, PT, R203, R101, PT ;  /* 0x00000065cb00720c */ /* 0x000fc40003f86270 */
[----:B---3--:R-:W-:Y:S02]  /*7ab0*/  SHF.R.S32.HI R12, RZ, 0x1f, R107 ;  /* 0x0000001fff0c7819 */ /* 0x008fe4000001146b */
[----:B------:R-:W-:Y:S02]  /*7ac0*/  LEA R42, P0, R70, R104, 0x1 ;  /* 0x00000068462a7211 */ /* 0x000fe400078008ff */
[----:B------:R-:W-:Y:S02]  /*7ad0*/  LEA.HI R12, R12, R107, RZ, 0x4 ;  /* 0x0000006b0c0c7211 */ /* 0x000fe400078f20ff */
[----:B------:R-:W-:Y:S02]  /*7ae0*/  LEA.HI.X R43, R70, R105, R87, 0x1, P0 ;  /* 0x00000069462b7211 */ /* 0x000fe400000f0c57 */
[----:B------:R-:W-:-:S04]  /*7af0*/  LEA.HI.SX32 R12, R12, R69, 0x1c ;  /* 0x000000450c0c7211 */ /* 0x000fc800078fe2ff */
[----:B------:R-:W-:Y:S01]  /*7b00*/  SHF.R.S32.HI R13, RZ, 0x1f, R12 ;  /* 0x0000001fff0d7819 */ /* 0x000fe2000001140c */
[----:B------:R-:W-:-:S03]  /*7b10*/  IMAD.SHL.U32 R11, R12, 0x8, RZ ;  /* 0x000000080c0b7824 */ /* 0x000fc600078e00ff */
[----:B------:R-:W-:-:S05]  /*7b20*/  LEA.HI R13, R13, R12, RZ, 0x3 ;  /* 0x0000000c0d0d7211 */ /* 0x000fca00078f18ff */
[----:B------:R-:W-:-:S05]  /*7b30*/  IMAD.SHL.U32 R13, R13, 0x200, RZ ;  /* 0x000002000d0d7824 */ /* 0x000fca00078e00ff */
[----:B------:R-:W-:Y:S02]  /*7b40*/  LOP3.LUT R13, R13, 0x7ffff000, RZ, 0xc0, !PT ;  /* 0x7ffff0000d0d7812 */ /* 0x000fe400078ec0ff */
[----:B----4-:R-:W-:-:S04]  /*7b50*/  LOP3.LUT R12, R36, 0x38, R11, 0xf8, !PT ;  /* 0x00000038240c7812 */ /* 0x010fc800078ef80b */
[----:B-----5:R-:W-:-:S04]  /*7b60*/  LOP3.LUT R12, R12, R15, RZ, 0x3c, !PT ;  /* 0x0000000f0c0c7212 */ /* 0x020fc800078e3cff */
[----:B--2---:R-:W-:Y:S01]  /*7b70*/  IADD3 R13, R12, R13, R14 ;  /* 0x0000000d0c0d7210 */ /* 0x004fe20007ffe00e */
[----:B------:R-:W-:-:S03]  /*7b80*/  IMAD R12, R200, 0x4000, R6 ;  /* 0x00004000c80c7824 */ /* 0x000fc600078e0206 */
[----:B------:R-:W-:Y:S01]  /*7b90*/  LEA R14, R200, R13, 0xe ;  /* 0x0000000dc80e7211 */ /* 0x000fe200078e70ff */
[----:B------:R-:W-:-:S04]  /*7ba0*/  IMAD R12, R12, 0x2, R17 ;  /* 0x000000020c0c7824 */ /* 0x000fc800078e0211 */
[----:B------:R-:W-:Y:S02]  /*7bb0*/  IMAD R36, R14, 0x2, R17 ;  /* 0x000000020e247824 */ /* 0x000fe400078e0211 */
[----:B------:R-:W0:Y:S04]  /*7bc0*/  LDS.128 R12, [R12+0x20400] ;  /* 0x020400000c0c7984 */ /* 0x000e280000000c00 */
[----:B------:R-:W1:Y:S01]  /*7bd0*/  LDS.128 R36, [R36+0x20400] ;  /* 0x0204000024247984 */ /* 0x000e620000000c00 */
[----:B------:R-:W-:Y:S05]  /*7be0*/  @P4 BRA `(.L_x_1621) ;  /* 0x0000000400504947 */ /* 0x000fea0003800000 */
[----:B------:R-:W-:Y:S01]  /*7bf0*/  SHF.R.U64 R44, R52, 0x10, R53 ;  /* 0x00000010342c7819 */ /* 0x000fe20000001235 */
[----:B-1----:R-:W-:Y:S01]  /*7c00*/  IMAD.MOV.U32 R48, RZ, RZ, R37 ;  /* 0x000000ffff307224 */ /* 0x002fe200078e0025 */
[----:B------:R-:W-:Y:S01]  /*7c10*/  SHF.R.U32.HI R51, RZ, 0x10, R53 ;  /* 0x00000010ff337819 */ /* 0x000fe20000011635 */
[----:B0-----:R-:W-:Y:S01]  /*7c20*/  IMAD.MOV.U32 R37, RZ, RZ, R15 ;  /* 0x000000ffff257224 */ /* 0x001fe200078e000f */
[----:B------:R-:W-:Y:S01]  /*7c30*/  SHF.R.U32.HI R53, RZ, 0x10, R61 ;  /* 0x00000010ff357819 */ /* 0x000fe2000001163d */
[----:B------:R-:W-:Y:S01]  /*7c40*/  HADD2.F32 R56, -RZ, R117.H1_H1 ;  /* 0x30000075ff387230 */ /* 0x000fe20000004100 */
[----:B------:R-:W-:Y:S01]  /*7c50*/  MOV R49, R39 ;  /* 0x0000002700317202 */ /* 0x000fe20000000f00 */
[--C-:B------:R-:W-:Y:S01]  /*7c60*/  HADD2.F32 R39, -RZ, R48.reuse.H0_H0 ;  /* 0x20000030ff277230 */ /* 0x100fe20000004100 */
[--C-:B------:R-:W-:Y:S01]  /*7c70*/  SHF.R.U64 R45, R54, 0x10, R55.reuse ;  /* 0x00000010362d7819 */ /* 0x100fe20000001237 */
[----:B------:R-:W-:Y:S01]  /*7c80*/  HADD2.F32 R50, -RZ, R48.H1_H1 ;  /* 0x30000030ff327230 */ /* 0x000fe20000004100 */
[----:B------:R-:W-:Y:S01]  /*7c90*/  SHF.R.U32.HI R54, RZ, 0x10, R55 ;  /* 0x00000010ff367819 */ /* 0x000fe20000011637 */
[----:B------:R-:W-:Y:S01]  /*7ca0*/  HADD2.F32 R53, -RZ, R53.H0_H0 ;  /* 0x20000035ff357230 */ /* 0x000fe20000004100 */
[--C-:B------:R-:W-:Y:S01]  /*7cb0*/  SHF.R.U64 R47, R62, 0x10, R63.reuse ;  /* 0x000000103e2f7819 */ /* 0x100fe2000000123f */
[--C-:B------:R-:W-:Y:S01]  /*7cc0*/  HADD2.F32 R48, -RZ, R13.reuse.H1_H1 ;  /* 0x3000000dff307230 */ /* 0x100fe20000004100 */
[----:B------:R-:W-:Y:S01]  /*7cd0*/  SHF.R.U32.HI R62, RZ, 0x10, R63 ;  /* 0x00000010ff3e7819 */ /* 0x000fe2000001163f */
[----:B------:R-:W-:-:S02]  /*7ce0*/  HADD2.F32 R15, -RZ, R13.H0_H0 ;  /* 0x2000000dff0f7230 */ /* 0x000fc40000004100 */
[-C--:B------:R-:W-:Y:S01]  /*7cf0*/  FMUL.FTZ R55, R50, R53.reuse ;  /* 0x0000003532377220 */ /* 0x080fe20000410000 */
[----:B------:R-:W-:Y:S02]  /*7d00*/  HADD2.F32 R51, -RZ, R51.H0_H0 ;  /* 0x20000033ff337230 */ /* 0x000fe40000004100 */
[C---:B------:R-:W-:Y:S01]  /*7d10*/  FMUL.FTZ R53, R48.reuse, R53 ;  /* 0x0000003530357220 */ /* 0x040fe20000410000 */
[----:B------:R-:W-:Y:S02]  /*7d20*/  HADD2.F32 R52, -RZ, R115.H1_H1 ;  /* 0x30000073ff347230 */ /* 0x000fe40000004100 */
[-C--:B------:R-:W-:Y:S01]  /*7d30*/  FMUL.FTZ R58, R39, R56.reuse ;  /* 0x00000038273a7220 */ /* 0x080fe20000410000 */
[C---:B------:R-:W-:Y:S01]  /*7d40*/  FMUL.FTZ R56, R15.reuse, R56 ;  /* 0x000000380f387220 */ /* 0x040fe20000410000 */
[-C--:B------:R-:W-:Y:S01]  /*7d50*/  FFMA.FTZ R48, R48, R51.reuse, -R55 ;  /* 0x0000003330307223 */ /* 0x080fe20000010837 */
[----:B------:R-:W-:Y:S01]  /*7d60*/  FFMA.FTZ R50, R50, R51, R53 ;  /* 0x0000003332327223 */ /* 0x000fe20000010035 */
[----:B------:R-:W-:Y:S01]  /*7d70*/  FFMA.FTZ R13, R15, R52, -R58 ;  /* 0x000000340f0d7223 */ /* 0x000fe2000001083a */
[----:B------:R-:W-:-:S02]  /*7d80*/  HADD2.F32 R51, -RZ, R49.H0_H0 ;  /* 0x20000031ff337230 */ /* 0x000fc40000004100 */
[----:B------:R-:W-:Y:S01]  /*7d90*/  FFMA.FTZ R15, R39, R52, R56 ;  /* 0x00000034270f7223 */ /* 0x000fe20000010038 */
[----:B------:R-:W-:Y:S01]  /*7da0*/  HADD2.F32 R49, -RZ, R49.H1_H1 ;  /* 0x30000031ff317230 */ /* 0x000fe20000004100 */
[----:B------:R-:W-:Y:S01]  /*7db0*/  SHF.R.U64 R46, R60, 0x10, R61 ;  /* 0x000000103c2e7819 */ /* 0x000fe2000000123d */
[----:B------:R-:W-:Y:S01]  /*7dc0*/  HADD2.F32 R62, -RZ, R62.H0_H0 ;  /* 0x2000003eff3e7230 */ /* 0x000fe20000004100 */
[----:B------:R-:W-:Y:S01]  /*7dd0*/  F2FP.F16.F32.PACK_AB R13, R48, R13 ;  /* 0x0000000d300d723e */ /* 0x000fe200000000ff */
[----:B------:R-:W-:Y:S02]  /*7de0*/  HADD2.F32 R52, -RZ, R37.H1_H1 ;  /* 0x30000025ff347230 */ /* 0x000fe40000004100 */
[----:B------:R-:W-:Y:S02]  /*7df0*/  HADD2.F32 R54, -RZ, R54.H0_H0 ;  /* 0x20000036ff367230 */ /* 0x000fe40000004100 */
[----:B------:R-:W-:Y:S01]  /*7e00*/  FMUL.FTZ R53, R49, R62 ;  /* 0x0000003e31357220 */ /* 0x000fe20000410000 */
[----:B------:R-:W-:-:S02]  /*7e10*/  HADD2.F32 R58, -RZ, R116.H1_H1 ;  /* 0x30000074ff3a7230 */ /* 0x000fc40000004100 */
[C---:B------:R-:W-:Y:S01]  /*7e20*/  FMUL.FTZ R62, R52.reuse, R62 ;  /* 0x0000003e343e7220 */ /* 0x040fe20000410000 */
[----:B------:R-:W-:Y:S02]  /*7e30*/  HADD2.F32 R39, -RZ, R37.H0_H0 ;  /* 0x20000025ff277230 */ /* 0x000fe40000004100 */
[-C--:B------:R-:W-:Y:S01]  /*7e40*/  FFMA.FTZ R52, R52, R54.reuse, -R53 ;  /* 0x0000003634347223 */ /* 0x080fe20000010835 */
[----:B------:R-:W-:Y:S02]  /*7e50*/  HADD2.F32 R56, -RZ, R114.H1_H1 ;  /* 0x30000072ff387230 */ /* 0x000fe40000004100 */
[----:B------:R-:W-:Y:S01]  /*7e60*/  FFMA.FTZ R54, R49, R54, R62 ;  /* 0x0000003631367223 */ /* 0x000fe2000001003e */
[-C--:B------:R-:W-:Y:S01]  /*7e70*/  FMUL.FTZ R60, R51, R58.reuse ;  /* 0x0000003a333c7220 */ /* 0x080fe20000410000 */
[----:B------:R-:W-:Y:S02]  /*7e80*/  HADD2.F32 R53, -RZ, R46.H0_H0 ;  /* 0x2000002eff357230 */ /* 0x000fe40000004100 */
[----:B------:R-:W-:Y:S01]  /*7e90*/  FMUL.FTZ R58, R39, R58 ;  /* 0x0000003a273a7220 */ /* 0x000fe20000410000 */
[----:B------:R-:W-:-:S02]  /*7ea0*/  HADD2.F32 R49, -RZ, R36.H0_H0 ;  /* 0x20000024ff317230 */ /* 0x000fc40000004100 */
[-C--:B------:R-:W-:Y:S01]  /*7eb0*/  FFMA.FTZ R37, R39, R56.reuse, -R60 ;  /* 0x0000003827257223 */ /* 0x080fe2000001083c */
[----:B------:R-:W-:Y:S02]  /*7ec0*/  HADD2.F32 R46, -RZ, R12.H0_H0 ;  /* 0x2000000cff2e7230 */ /* 0x000fe40000004100 */
[----:B------:R-:W-:Y:S01]  /*7ed0*/  FFMA.FTZ R39, R51, R56, R58 ;  /* 0x0000003833277223 */ /* 0x000fe2000001003a */
[----:B------:R-:W-:Y:S02]  /*7ee0*/  HADD2.F32 R36, -RZ, R36.H1_H1 ;  /* 0x30000024ff247230 */ /* 0x000fe40000004100 */
[----:B------:R-:W-:Y:S01]  /*7ef0*/  HADD2.F32 R117, -RZ, R117.H0_H0 ;  /* 0x20000075ff757230 */ /* 0x000fe20000004100 */
[----:B------:R-:W-:Y:S01]  /*7f00*/  F2FP.F16.F32.PACK_AB R52, R52, R37 ;  /* 0x000000253434723e */ /* 0x000fe200000000ff */
[----:B------:R-:W-:Y:S02]  /*7f10*/  HADD2.F32 R12, -RZ, R12.H1_H1 ;  /* 0x3000000cff0c7230 */ /* 0x000fe40000004100 */
[----:B------:R-:W-:Y:S01]  /*7f20*/  FMUL.FTZ R57, R36, R53 ;  /* 0x0000003524397220 */ /* 0x000fe20000410000 */
[----:B------:R-:W-:-:S02]  /*7f30*/  HADD2.F32 R115, -RZ, R115.H0_H0 ;  /* 0x20000073ff737230 */ /* 0x000fc40000004100 */
[----:B------:R-:W-:Y:S01]  /*7f40*/  FMUL.FTZ R55, R49, R117 ;  /* 0x0000007531377220 */ /* 0x000fe20000410000 */
[----:B------:R-:W-:Y:S02]  /*7f50*/  HADD2.F32 R51, -RZ, R44.H0_H0 ;  /* 0x2000002cff337230 */ /* 0x000fe40000004100 */
[----:B------:R-:W-:Y:S01]  /*7f60*/  FMUL.FTZ R53, R12, R53 ;  /* 0x000000350c357220 */ /* 0x000fe20000410000 */
[C---:B------:R-:W-:Y:S01]  /*7f70*/  FMUL.FTZ R44, R46.reuse, R117 ;  /* 0x000000752e2c7220 */ /* 0x040fe20000410000 */
[----:B------:R-:W-:Y:S01]  /*7f80*/  FFMA.FTZ R55, R46, R115, -R55 ;  /* 0x000000732e377223 */ /* 0x000fe20000010837 */
[----:B------:R-:W-:Y:S02]  /*7f90*/  HADD2.F32 R47, -RZ, R47.H0_H0 ;  /* 0x2000002fff2f7230 */ /* 0x000fe40000004100 */
[-C--:B------:R-:W-:Y:S01]  /*7fa0*/  FFMA.FTZ R53, R36, R51.reuse, R53 ;  /* 0x0000003324357223 */ /* 0x080fe20000010035 */
[----:B------:R-:W-:Y:S01]  /*7fb0*/  FFMA.FTZ R46, R12, R51, -R57 ;  /* 0x000000330c2e7223 */ /* 0x000fe20000010839 */
[----:B------:R-:W-:-:S02]  /*7fc0*/  HADD2.F32 R36, -RZ, R38.H0_H0 ;  /* 0x20000026ff247230 */ /* 0x000fc40000004100 */
[----:B------:R-:W-:Y:S01]  /*7fd0*/  FFMA.FTZ R44, R49, R115, R44 ;  /* 0x00000073312c7223 */ /* 0x000fe2000001002c */
[----:B------:R-:W-:Y:S01]  /*7fe0*/  HADD2.F32 R51, -RZ, R116.H0_H0 ;  /* 0x20000074ff337230 */ /* 0x000fe20000004100 */
[----:B------:R-:W-:Y:S01]  /*7ff0*/  F2FP.F16.F32.PACK_AB R37, R50, R15 ;  /* 0x0000000f3225723e */ /* 0x000fe200000000ff */
[----:B------:R-:W-:Y:S01]  /*8000*/  HADD2.F32 R12, -RZ, R14.H0_H0 ;  /* 0x2000000eff0c7230 */ /* 0x000fe20000004100 */
[----:B------:R-:W-:Y:S01]  /*8010*/  F2FP.F16.F32.PACK_AB R39, R54, R39 ;  /* 0x000000273627723e */ /* 0x000fe200000000ff */
[----:B------:R-:W-:Y:S02]  /*8020*/  HADD2.F32 R38, -RZ, R38.H1_H1 ;  /* 0x30000026ff267230 */ /* 0x000fe40000004100 */
[-C--:B------:R-:W-:Y:S01]  /*8030*/  FMUL.FTZ R57, R36, R51.reuse ;  /* 0x0000003324397220 */ /* 0x080fe20000410000 */
[----:B------:R-:W-:Y:S02]  /*8040*/  HADD2.F32 R14, -RZ, R14.H1_H1 ;  /* 0x3000000eff0e7230 */ /* 0x000fe40000004100 */
[----:B------:R-:W-:Y:S01]  /*8050*/  FMUL.FTZ R51, R12, R51 ;  /* 0x000000330c337220 */ /* 0x000fe20000410000 */
[----:B------:R-:W-:-:S02]  /*8060*/  HADD2.F32 R49, -RZ, R114.H0_H0 ;  /* 0x20000072ff317230 */ /* 0x000fc40000004100 */
[-C--:B------:R-:W-:Y:S01]  /*8070*/  FMUL.FTZ R59, R38, R47.reuse ;  /* 0x0000002f263b7220 */ /* 0x080fe20000410000 */
[----:B------:R-:W-:Y:S02]  /*8080*/  HADD2.F32 R45, -RZ, R45.H0_H0 ;  /* 0x2000002dff2d7230 */ /* 0x000fe40000004100 */
[----:B------:R-:W-:Y:S01]  /*8090*/  FMUL.FTZ R47, R14, R47 ;  /* 0x0000002f0e2f7220 */ /* 0x000fe20000410000 */
[----:B------:R-:W-:Y:S02]  /*80a0*/  IMAD.MOV.U32 R15, RZ, RZ, R52 ;  /* 0x000000ffff0f7224 */ /* 0x000fe400078e0034 */
        /* <DEDUP_REMOVED lines=8> */
.L_x_1621:
[----:B------:R-:W-:Y:S05]  /*8130*/  BSYNC B1 ;  /* 0x0000000000017941 */ /* 0x000fea0003800000 */
.L_x_1620:
[----:B0-----:R0:W-:Y:S01]  /*8140*/  ST.E.128 desc[UR60][R42.64], R12 ;  /* 0x0000000c2a007985 */ /* 0x0011e2000c101d3c */
[----:B------:R-:W-:-:S13]  /*8150*/  ISETP.GE.AND P0, PT, R11, R106, PT ;  /* 0x0000006a0b00720c */ /* 0x000fda0003f06270 */
[----:B------:R-:W-:Y:S05]  /*8160*/  @P0 BRA `(.L_x_1584) ;  /* 0x0000000400800947 */ /* 0x000fea0003800000 */
[----:B------:R-:W-:-:S05]  /*8170*/  IMAD.WIDE R40, R11, 0x2, R40 ;  /* 0x000000020b287825 */ /* 0x000fca00078e0228 */
[----:B-1----:R1:W-:Y:S01]  /*8180*/  ST.E.128 desc[UR60][R40.64], R36 ;  /* 0x0000002428007985 */ /* 0x0023e2000c101d3c */
[----:B------:R-:W-:Y:S05]  /*8190*/  BRA `(.L_x_1584) ;  /* 0x0000000400747947 */ /* 0x000fea0003800000 */
.L_x_1557:
[----:B------:R-:W2:Y:S02]  /*81a0*/  LDL R11, [R1+0x68] ;  /* 0x00006800010b7983 */ /* 0x000ea40000100800 */
[----:B--2---:R-:W-:-:S13]  /*81b0*/  R2UR UR4, R11 ;  /* 0x000000000b0472ca */ /* 0x004fda00000e0000 */
[----:B------:R-:W-:-:S06]  /*81c0*/  UISETP.NE.AND UP0, UPT, UR4, 0x3, UPT ;  /* 0x000000030400788c */ /* 0x000fcc000bf05270 */
[----:B------:R-:W-:-:S13]  /*81d0*/  PLOP3.LUT P5, PT, PT, PT, UP0, 0x80, 0x0 ;  /* 0x000000000000781c */ /* 0x000fda0003faf008 */
[----:B------:R-:W-:Y:S05]  /*81e0*/  @!P5 BRA `(.L_x_1622) ;  /* 0x000000000004d947 */ /* 0x000fea0003800000 */
[----:B------:R-:W-:Y:S01]  /*81f0*/  BPT.TRAP 0x1 ;  /* 0x000000040000795c */ /* 0x000fe20000300000 */
.L_x_1622:
[----:B------:R-:W2:Y:S01]  /*8200*/  LDL R11, [R1+0x50] ;  /* 0x00005000010b7983 */ /* 0x000ea20000100800 */
[----:B------:R-:W-:Y:S01]  /*8210*/  IMAD R88, R200, 0x8, R17 ;  /* 0x00000008c8587824 */ /* 0x000fe200078e0211 */
[----:B------:R-:W-:Y:S01]  /*8220*/  BSSY B1, `(.L_x_1623) ;  /* 0x0000005000017945 */ /* 0x000fe20003800000 */
[----:B------:R-:W-:Y:S02]  /*8230*/  SHF.R.S32.HI R97, RZ, 0x1f, R98 ;  /* 0x0000001fff617819 */ /* 0x000fe40000011462 */
[----:B--2---:R-:W-:-:S04]  /*8240*/  SHF.L.U32 R100, R11, 0x1f, RZ ;  /* 0x0000001f0b647819 */ /* 0x004fc800000006ff */
[----:B------:R-:W0:Y:S02]  /*8250*/  SYNCS.PHASECHK.TRANS64.TRYWAIT P0, [R88+URZ+0x30890], R100 ;  /* 0x03089064580075a7 */ /* 0x000e24000800017f */
[----:B0-----:R-:W-:Y:S05]  /*8260*/  @!P0 BRA `(.L_x_1624) ;  /* 0x0000025400708947 */ /* 0x001fea0003800000 */
.L_x_2014:
[----:B------:R-:W-:Y:S05]  /*8270*/  BSYNC B1 ;  /* 0x0000000000017941 */ /* 0x000fea0003800000 */
.L_x_1623:
[----:B------:R-:W2:Y:S01]  /*8280*/  LDL R15, [R1+0x10] ;  /* 0x00001000010f7983 */ /* 0x000ea20000100800 */
        /* <DEDUP_REMOVED lines=13> */
[----:B------:R-:W-:-:S03]  /*8360*/  ULDC.64 UR4, c[0x0][0x308] ;  /* 0x0000c20000047ab9 */ /* 0x000fc60000000a00 */
[----:B------:R-:W-:Y:S02]  /*8370*/  IMAD.IADD R13, R13, 0x1, R11 ;  /* 0x000000010d0d7824 */ /* 0x000fe400078e020b */
[----:B------:R-:W-:Y:S01]  /*8380*/  IMAD.WIDE.U32 R12, R226, UR4, R12 ;  /* 0x00000004e20c7c25 */ /* 0x000fe2000f8e000c */
[----:B------:R-:W-:-:S03]  /*8390*/  UMOV UR4, 0xffffffff ;  /* 0xffffffff00047882 */ /* 0x000fc60000000000 */
[----:B------:R-:W-:Y:S01]  /*83a0*/  IMAD R41, R226, UR5, R13 ;  /* 0x00000005e2297c24 */ /* 0x000fe2000f8e020d */
[----:B------:R-:W-:-:S04]  /*83b0*/  LEA R40, P0, R12, UR6, 0x1 ;  /* 0x000000060c287c11 */ /* 0x000fc8000f8008ff */
[----:B------:R-:W-:Y:S02]  /*83c0*/  LEA.HI.X R41, R12, UR7, R41, 0x1, P0 ;  /* 0x000000070c297c11 */ /* 0x000fe400080f0c29 */
[----:B--2---:R-:W-:-:S04]  /*83d0*/  IADD3 R42, -R15, R95, RZ ;  /* 0x0000005f0f2a7210 */ /* 0x004fc80007ffe1ff */
[----:B------:R-:W-:Y:S01]  /*83e0*/  ISETP.GE.AND P0, PT, R42, 0x1, PT ;  /* 0x000000012a00780c */ /* 0x000fe20003f06270 */
[----:B------:R-:W-:-:S12]  /*83f0*/  BRA.DIV UR4, `(.L_x_1625) ;  /* 0x0000025604207947 */ /* 0x000fd8000b800000 */
[----:B------:R1:W2:Y:S04]  /*8400*/  SHFL.IDX PT, R38, R41, RZ, 0x181f ;  /* 0x00181fff29267589 */ /* 0x0002a800000e0000 */
[----:B------:R1:W3:Y:S02]  /*8410*/  SHFL.IDX PT, R39, R40, RZ, 0x181f ;  /* 0x00181fff28277589 */ /* 0x0002e400000e0000 */
.L_x_2018:
[----:B------:R-:W-:Y:S04]  /*8420*/  BSSY B1, `(.L_x_1626) ;  /* 0x0000018000017945 */ /* 0x000fe80003800000 */
[----:B------:R-:W-:Y:S05]  /*8430*/  @!P0 BRA `(.L_x_1627) ;  /* 0x0000000000588947 */ /* 0x000fea0003800000 */
[----:B------:R-:W4:Y:S01]  /*8440*/  LDL R11, [R1+0x8] ;  /* 0x00000800010b7983 */ /* 0x000f220000100800 */
[----:B------:R-:W-:Y:S02]  /*8450*/  ULDC UR4, c[0x0][0x2f4] ;  /* 0x0000bd0000047ab9 */ /* 0x000fe40000000800 */
[----:B------:R-:W-:Y:S02]  /*8460*/  ISETP.GE.AND P4, PT, R18, UR4, PT ;  /* 0x0000000412007c0c */ /* 0x000fe4000bf86270 */
[----:B------:R-:W-:-:S11]  /*8470*/  ISETP.GE.AND P0, PT, R203, UR4, PT ;  /* 0x00000004cb007c0c */ /* 0x000fd6000bf06270 */
[----:B------:R-:W5:Y:S01]  /*8480*/  @!P4 LDS.128 R12, [R90+0x20400] ;  /* 0x020400005a0cc984 */ /* 0x000f620000000c00 */
[----:B---3--:R-:W-:-:S04]  /*8490*/  @!P4 LEA R36, P6, R18, R39, 0x1 ;  /* 0x000000271224c211 */ /* 0x008fc800078c08ff */
[----:B--2---:R-:W-:-:S05]  /*84a0*/  @!P4 LEA.HI.X R37, R18, R38, R19, 0x1, P6 ;  /* 0x000000261225c211 */ /* 0x004fca00030f0c13 */
[----:B-----5:R2:W-:Y:S01]  /*84b0*/  @!P4 ST.E.128 desc[UR60][R36.64], R12 ;  /* 0x0000000c2400c985 */ /* 0x0205e2000c101d3c */
[----:B------:R-:W-:-:S03]  /*84c0*/  ISETP.GE.AND P4, PT, R22, UR4, PT ;  /* 0x0000000416007c0c */ /* 0x000fc6000bf86270 */
[----:B------:R-:W3:Y:S01]  /*84d0*/  @!P0 LDS.128 R12, [R90+0x22400] ;  /* 0x022400005a0c8984 */ /* 0x000ee20000000c00 */
[----:B--2---:R-:W-:-:S04]  /*84e0*/  @!P0 LEA R36, P6, R201, R39, 0x1 ;  /* 0x00000027c9248211 */ /* 0x004fc800078c08ff */
[----:B------:R-:W-:-:S05]  /*84f0*/  @!P0 LEA.HI.X R37, R201, R38, R224, 0x1, P6 ;  /* 0x00000026c9258211 */ /* 0x000fca00030f0ce0 */
[----:B---3--:R2:W-:Y:S01]  /*8500*/  @!P0 ST.E.128 desc[UR60][R36.64], R12 ;  /* 0x0000000c24008985 */ /* 0x0085e2000c101d3c */
[----:B------:R-:W-:-:S03]  /*8510*/  ISETP.GE.AND P0, PT, R23, UR4, PT ;  /* 0x0000000417007c0c */ /* 0x000fc6000bf06270 */
[----:B------:R-:W3:Y:S01]  /*8520*/  @!P4 LDS.128 R12, [R90+0x24400] ;  /* 0x024400005a0cc984 */ /* 0x000ee20000000c00 */
[----:B--2---:R-:W-:-:S04]  /*8530*/  @!P4 LEA R36, P6, R22, R39, 0x1 ;  /* 0x000000271624c211 */ /* 0x004fc800078c08ff */
[----:B----4-:R-:W-:-:S05]  /*8540*/  @!P4 LEA.HI.X R37, R22, R38, R11, 0x1, P6 ;  /* 0x000000261625c211 */ /* 0x010fca00030f0c0b */
[----:B---3--:R2:W-:Y:S04]  /*8550*/  @!P4 ST.E.128 desc[UR60][R36.64], R12 ;  /* 0x0000000c2400c985 */ /* 0x0085e8000c101d3c */
[----:B------:R-:W3:Y:S01]  /*8560*/  @!P0 LDS.128 R12, [R90+0x26400] ;  /* 0x026400005a0c8984 */ /* 0x000ee20000000c00 */
[----:B--2---:R-:W-:-:S04]  /*8570*/  @!P0 LEA R36, P4, R23, R39, 0x1 ;  /* 0x0000002717248211 */ /* 0x004fc800078808ff */
[----:B------:R-:W-:-:S05]  /*8580*/  @!P0 LEA.HI.X R37, R23, R38, R229, 0x1, P4 ;  /* 0x0000002617258211 */ /* 0x000fca00020f0ce5 */
[----:B---3--:R4:W-:Y:S04]  /*8590*/  @!P0 ST.E.128 desc[UR60][R36.64], R12 ;  /* 0x0000000c24008985 */ /* 0x0089e8000c101d3c */
.L_x_1627:
[----:B------:R-:W-:Y:S05]  /*85a0*/  BSYNC B1 ;  /* 0x0000000000017941 */ /* 0x000fea0003800000 */
.L_x_1626:
[----:B------:R-:W-:-:S03]  /*85b0*/  UMOV UR4, 0xffffffff ;  /* 0xffffffff00047882 */ /* 0x000fc60000000000 */
[----:B------:R-:W-:Y:S05]  /*85c0*/  BRA.DIV UR4, `(.L_x_1628) ;  /* 0x0000025204f87947 */ /* 0x000fea000b800000 */
[----:B--2---:R2:W0:Y:S04]  /*85d0*/  SHFL.IDX PT, R38, R41, 0x1, 0x181f ;  /* 0x00381f0029267f89 */ /* 0x00442800000e0000 */
[----:B---3--:R2:W3:Y:S02]  /*85e0*/  SHFL.IDX PT, R39, R40, 0x1, 0x181f ;  /* 0x00381f0028277f89 */ /* 0x0084e400000e0000 */
.L_x_2022:
[----:B------:R-:W-:-:S13]  /*85f0*/  ISETP.GE.AND P0, PT, R42, 0x21, PT ;  /* 0x000000212a00780c */ /* 0x000fda0003f06270 */
[----:B------:R-:W-:Y:S05]  /*8600*/  @!P0 BRA `(.L_x_1584) ;  /* 0x0000000000588947 */ /* 0x000fea0003800000 */
[----:B------:R-:W5:Y:S01]  /*8610*/  LDL R11, [R1+0x8] ;  /* 0x00000800010b7983 */ /* 0x000f620000100800 */
[----:B------:R-:W-:Y:S02]  /*8620*/  ULDC UR4, c[0x0][0x2f4] ;  /* 0x0000bd0000047ab9 */ /* 0x000fe40000000800 */
[----:B------:R-:W-:Y:S02]  /*8630*/  ISETP.GE.AND P6, PT, R18, UR4, PT ;  /* 0x0000000412007c0c */ /* 0x000fe4000bfc6270 */
[----:B------:R-:W-:-:S11]  /*8640*/  ISETP.GE.AND P4, PT, R203, UR4, PT ;  /* 0x00000004cb007c0c */ /* 0x000fd6000bf86270 */
[----:B----4-:R-:W4:Y:S01]  /*8650*/  @!P6 LDS.128 R12, [R90+0x21400] ;  /* 0x021400005a0ce984 */ /* 0x010f220000000c00 */
[----:B---3--:R-:W-:-:S04]  /*8660*/  @!P6 LEA R36, P0, R18, R39, 0x1 ;  /* 0x000000271224e211 */ /* 0x008fc800078008ff */
[----:B0-----:R-:W-:Y:S02]  /*8670*/  @!P6 LEA.HI.X R37, R18, R38, R19, 0x1, P0 ;  /* 0x000000261225e211 */ /* 0x001fe400000f0c13 */
[----:B------:R-:W-:-:S03]  /*8680*/  ISETP.GE.AND P0, PT, R22, UR4, PT ;  /* 0x0000000416007c0c */ /* 0x000fc6000bf06270 */
[----:B----4-:R0:W-:Y:S04]  /*8690*/  @!P6 ST.E.128 desc[UR60][R36.64], R12 ;  /* 0x0000000c2400e985 */ /* 0x0101e8000c101d3c */
[----:B------:R-:W3:Y:S01]  /*86a0*/  @!P4 LDS.128 R12, [R90+0x23400] ;  /* 0x023400005a0cc984 */ /* 0x000ee20000000c00 */
[----:B0-----:R-:W-:-:S04]  /*86b0*/  @!P4 LEA R36, P6, R201, R39, 0x1 ;  /* 0x00000027c924c211 */ /* 0x001fc800078c08ff */
[----:B------:R-:W-:-:S05]  /*86c0*/  @!P4 LEA.HI.X R37, R201, R38, R224, 0x1, P6 ;  /* 0x00000026c925c211 */ /* 0x000fca00030f0ce0 */
[----:B---3--:R0:W-:Y:S01]  /*86d0*/  @!P4 ST.E.128 desc[UR60][R36.64], R12 ;  /* 0x0000000c2400c985 */ /* 0x0081e2000c101d3c */
[----:B------:R-:W-:-:S03]  /*86e0*/  ISETP.GE.AND P4, PT, R23, UR4, PT ;  /* 0x0000000417007c0c */ /* 0x000fc6000bf86270 */
[----:B------:R-:W3:Y:S01]  /*86f0*/  @!P0 LDS.128 R12, [R90+0x25400] ;  /* 0x025400005a0c8984 */ /* 0x000ee20000000c00 */
[----:B0-----:R-:W-:-:S04]  /*8700*/  @!P0 LEA R36, P6, R22, R39, 0x1 ;  /* 0x0000002716248211 */ /* 0x001fc800078c08ff */
[----:B-----5:R-:W-:-:S05]  /*8710*/  @!P0 LEA.HI.X R37, R22, R38, R11, 0x1, P6 ;  /* 0x0000002616258211 */ /* 0x020fca00030f0c0b */
[----:B---3--:R0:W-:Y:S04]  /*8720*/  @!P0 ST.E.128 desc[UR60][R36.64], R12 ;  /* 0x0000000c24008985 */ /* 0x0081e8000c101d3c */
[----:B------:R-:W3:Y:S01]  /*8730*/  @!P4 LDS.128 R12, [R90+0x27400] ;  /* 0x027400005a0cc984 */ /* 0x000ee20000000c00 */
[----:B0-----:R-:W-:-:S04]  /*8740*/  @!P4 LEA R36, P0, R23, R39, 0x1 ;  /* 0x000000271724c211 */ /* 0x001fc800078008ff */
[----:B------:R-:W-:-:S05]  /*8750*/  @!P4 LEA.HI.X R37, R23, R38, R229, 0x1, P0 ;  /* 0x000000261725c211 */ /* 0x000fca00000f0ce5 */
[----:B---3--:R0:W-:Y:S04]  /*8760*/  @!P4 ST.E.128 desc[UR60][R36.64], R12 ;  /* 0x0000000c2400c985 */ /* 0x0081e8000c101d3c */
.L_x_1584:
[----:B------:R-:W-:Y:S05]  /*8770*/  BSYNC B0 ;  /* 0x0000000000007941 */ /* 0x000fea0003800000 */
.L_x_1556:
        /* <DEDUP_REMOVED lines=17> */
.L_x_1630:
[----:B------:R-:W-:Y:S05]  /*8890*/  BSYNC B0 ;  /* 0x0000000000007941 */ /* 0x000fea0003800000 */
.L_x_1629:
[----:B------:R-:W5:Y:S01]  /*88a0*/  SYNCS.PHASECHK.TRANS64.TRYWAIT P4, [R88+URZ+0x308b0], R100 ;  /* 0x0308b064580075a7 */ /* 0x000f62000808017f */
[----:B------:R-:W-:Y:S04]  /*88b0*/  BSSY B0, `(.L_x_1631) ;  /* 0x0000002000007945 */ /* 0x000fe80003800000 */
[----:B-----5:R-:W-:Y:S05]  /*88c0*/  @!P4 BRA `(.L_x_1632) ;  /* 0x000002500084c947 */ /* 0x020fea0003800000 */
.L_x_2023:
[----:B------:R-:W-:Y:S05]  /*88d0*/  BSYNC B0 ;  /* 0x0000000000007941 */ /* 0x000fea0003800000 */
.L_x_1631:
[----:B0---4-:R-:W4:Y:S01]  /*88e0*/  LDL R14, [R1+0x10] ;  /* 0x00001000010e7983 */ /* 0x011f220000100800 */
[----:B------:R-:W-:Y:S01]  /*88f0*/  ULDC.64 UR4, c[0x0][0x328] ;  /* 0x0000ca0000047ab9 */ /* 0x000fe20000000a00 */
[----:B------:R-:W-:Y:S02]  /*8900*/  ULDC.64 UR6, c[0x0][0x318] ;  /* 0x0000c60000067ab9 */ /* 0x000fe40000000a00 */
[----:B-12---:R0:W5:Y:S01]  /*8910*/  LDL R41, [R1+0x8] ;  /* 0x0000080001297983 */ /* 0x0061620000100800 */
[----:B------:R-:W-:Y:S01]  /*8920*/  IMAD R97, R97, UR4, RZ ;  /* 0x0000000461617c24 */ /* 0x000fe2000f8e02ff */
[----:B------:R-:W-:Y:S01]  /*8930*/  BSSY B0, `(.L_x_1633) ;  /* 0x0000028000007945 */ /* 0x000fe20003800000 */
[----:B------:R-:W-:-:S04]  /*8940*/  IMAD.WIDE.U32 R12, R98, UR4, RZ ;  /* 0x00000004620c7c25 */ /* 0x000fc8000f8e00ff */
[----:B------:R-:W-:Y:S01]  /*8950*/  IMAD R97, R98, UR5, R97 ;  /* 0x0000000562617c24 */ /* 0x000fe2000f8e0261 */
[----:B------:R-:W-:Y:S02]  /*8960*/  ULDC.64 UR4, c[0x0][0x338] ;  /* 0x0000ce0000047ab9 */ /* 0x000fe40000000a00 */
[----:B------:R-:W-:Y:S02]  /*8970*/  IMAD R96, R96, UR4, RZ ;  /* 0x0000000460607c24 */ /* 0x000fe4000f8e02ff */
[----:B------:R-:W-:Y:S02]  /*8980*/  IMAD.IADD R13, R13, 0x1, R97 ;  /* 0x000000010d0d7824 */ /* 0x000fe400078e0261 */
[C---:B---3--:R-:W-:Y:S02]  /*8990*/  IMAD R11, R99.reuse, UR5, R96 ;  /* 0x00000005630b7c24 */ /* 0x048fe4000f8e0260 */
[----:B------:R-:W-:Y:S01]  /*89a0*/  IMAD.WIDE.U32 R12, R99, UR4, R12 ;  /* 0x00000004630c7c25 */ /* 0x000fe2000f8e000c */
[----:B------:R-:W-:-:S03]  /*89b0*/  ULDC.64 UR4, c[0x0][0x330] ;  /* 0x0000cc0000047ab9 */ /* 0x000fc60000000a00 */
[----:B------:R-:W-:Y:S02]  /*89c0*/  IMAD.IADD R13, R13, 0x1, R11 ;  /* 0x000000010d0d7824 */ /* 0x000fe400078e020b */
[----:B------:R-:W-:-:S04]  /*89d0*/  IMAD.WIDE.U32 R12, R226, UR4, R12 ;  /* 0x00000004e20c7c25 */ /* 0x000fc8000f8e000c */
[----:B------:R-:W-:Y:S01]  /*89e0*/  IMAD R11, R226, UR5, R13 ;  /* 0x00000005e20b7c24 */ /* 0x000fe2000f8e020d */
[----:B------:R-:W-:-:S04]  /*89f0*/  LEA R38, P5, R12, UR6, 0x1 ;  /* 0x000000060c267c11 */ /* 0x000fc8000f8a08ff */
[----:B------:R-:W-:Y:S01]  /*8a00*/  LEA.HI.X R11, R12, UR7, R11, 0x1, P5 ;  /* 0x000000070c0b7c11 */ /* 0x000fe2000a8f0c0b */
[----:B------:R0:W1:Y:S04]  /*8a10*/  SHFL.IDX PT, R40, R38, RZ, 0x181f ;  /* 0x00181fff26287589 */ /* 0x00006800000e0000 */
[----:B------:R0:W2:Y:S01]  /*8a20*/  SHFL.IDX PT, R39, R11, RZ, 0x181f ;  /* 0x00181fff0b277589 */ /* 0x0000a200000e0000 */
[----:B----4-:R-:W-:-:S05]  /*8a30*/  IMAD.IADD R95, R95, 0x1, -R14 ;  /* 0x000000015f5f7824 */ /* 0x010fca00078e0a0e */
[----:B------:R-:W-:-:S13]  /*8a40*/  ISETP.GE.AND P4, PT, R95, 0x1, PT ;  /* 0x000000015f00780c */ /* 0x000fda0003f86270 */
[----:B012---:R-:W-:Y:S05]  /*8a50*/  @!P4 BRA `(.L_x_1634) ;  /* 0x000000000054c947 */ /* 0x007fea0003800000 */
[----:B------:R-:W-:Y:S02]  /*8a60*/  ULDC UR4, c[0x0][0x2f4] ;  /* 0x0000bd0000047ab9 */ /* 0x000fe40000000800 */
[----:B------:R-:W-:Y:S02]  /*8a70*/  ISETP.GE.AND P6, PT, R18, UR4, PT ;  /* 0x0000000412007c0c */ /* 0x000fe4000bfc6270 */
[----:B------:R-:W-:-:S11]  /*8a80*/  ISETP.GE.AND P5, PT, R203, UR4, PT ;  /* 0x00000004cb007c0c */ /* 0x000fd6000bfa6270 */
[----:B------:R-:W0:Y:S01]  /*8a90*/  @!P6 LDS.128 R12, [R90+0x400] ;  /* 0x000400005a0ce984 */ /* 0x000e220000000c00 */
[----:B------:R-:W-:-:S04]  /*8aa0*/  @!P6 LEA R36, P4, R18, R40, 0x1 ;  /* 0x000000281224e211 */ /* 0x000fc800078808ff */
[----:B------:R-:W-:Y:S02]  /*8ab0*/  @!P6 LEA.HI.X R37, R18, R39, R19, 0x1, P4 ;  /* 0x000000271225e211 */ /* 0x000fe400020f0c13 */
[----:B------:R-:W-:-:S03]  /*8ac0*/  ISETP.GE.AND P4, PT, R22, UR4, PT ;  /* 0x0000000416007c0c */ /* 0x000fc6000bf86270 */
[----:B0-----:R0:W-:Y:S04]  /*8ad0*/  @!P6 ST.E.128 desc[UR60][R36.64], R12 ;  /* 0x0000000c2400e985 */ /* 0x0011e8000c101d3c */
[----:B------:R-:W1:Y:S01]  /*8ae0*/  @!P5 LDS.128 R12, [R90+0x2400] ;  /* 0x002400005a0cd984 */ /* 0x000e620000000c00 */
[----:B0-----:R-:W-:-:S04]  /*8af0*/  @!P5 LEA R36, P6, R201, R40, 0x1 ;  /* 0x00000028c924d211 */ /* 0x001fc800078c08ff */
[----:B------:R-:W-:-:S05]  /*8b00*/  @!P5 LEA.HI.X R37, R201, R39, R224, 0x1, P6 ;  /* 0x00000027c925d211 */ /* 0x000fca00030f0ce0 */
[----:B-1----:R0:W-:Y:S01]  /*8b10*/  @!P5 ST.E.128 desc[UR60][R36.64], R12 ;  /* 0x0000000c2400d985 */ /* 0x0021e2000c101d3c */
[----:B------:R-:W-:-:S03]  /*8b20*/  ISETP.GE.AND P5, PT, R23, UR4, PT ;  /* 0x0000000417007c0c */ /* 0x000fc6000bfa6270 */
[----:B------:R-:W1:Y:S01]  /*8b30*/  @!P4 LDS.128 R12, [R90+0x4400] ;  /* 0x004400005a0cc984 */ /* 0x000e620000000c00 */
[----:B0-----:R-:W-:-:S04]  /*8b40*/  @!P4 LEA R36, P6, R22, R40, 0x1 ;  /* 0x000000281624c211 */ /* 0x001fc800078c08ff */
[----:B-----5:R-:W-:-:S05]  /*8b50*/  @!P4 LEA.HI.X R37, R22, R39, R41, 0x1, P6 ;  /* 0x000000271625c211 */ /* 0x020fca00030f0c29 */
[----:B-1----:R0:W-:Y:S04]  /*8b60*/  @!P4 ST.E.128 desc[UR60][R36.64], R12 ;  /* 0x0000000c2400c985 */ /* 0x0021e8000c101d3c */
[----:B------:R-:W1:Y:S01]  /*8b70*/  @!P5 LDS.128 R12, [R90+0x6400] ;  /* 0x006400005a0cd984 */ /* 0x000e620000000c00 */
[----:B0-----:R-:W-:-:S04]  /*8b80*/  @!P5 LEA R36, P4, R23, R40, 0x1 ;  /* 0x000000281724d211 */ /* 0x001fc800078808ff */
[----:B------:R-:W-:-:S05]  /*8b90*/  @!P5 LEA.HI.X R37, R23, R39, R229, 0x1, P4 ;  /* 0x000000271725d211 */ /* 0x000fca00020f0ce5 */
[----:B-1----:R0:W-:Y:S04]  /*8ba0*/  @!P5 ST.E.128 desc[UR60][R36.64], R12 ;  /* 0x0000000c2400d985 */ /* 0x0021e8000c101d3c */
.L_x_1634:
[----:B------:R-:W-:Y:S05]  /*8bb0*/  BSYNC B0 ;  /* 0x0000000000007941 */ /* 0x000fea0003800000 */
.L_x_1633:
[----:B------:R-:W-:Y:S01]  /*8bc0*/  ISETP.GE.AND P4, PT, R95, 0x21, PT ;  /* 0x000000215f00780c */ /* 0x000fe20003f86270 */
[----:B------:R-:W1:Y:S01]  /*8bd0*/  SHFL.IDX PT, R11, R11, 0x1, 0x181f ;  /* 0x00381f000b0b7f89 */ /* 0x000e6200000e0000 */
[----:B------:R-:W-:Y:S03]  /*8be0*/  BSSY B0, `(.L_x_1635) ;  /* 0x0000018000007945 */ /* 0x000fe60003800000 */
[----:B------:R-:W2:Y:S08]  /*8bf0*/  SHFL.IDX PT, R38, R38, 0x1, 0x181f ;  /* 0x00381f0026267f89 */ /* 0x000eb000000e0000 */
[----:B------:R-:W-:Y:S05]  /*8c00*/  @!P4 BRA `(.L_x_1636) ;  /* 0x000000000054c947 */ /* 0x000fea0003800000 */
[----:B------:R-:W-:Y:S02]  /*8c10*/  ULDC UR4, c[0x0][0x2f4] ;  /* 0x0000bd0000047ab9 */ /* 0x000fe40000000800 */
[----:B------:R-:W-:Y:S02]  /*8c20*/  ISETP.GE.AND P6, PT, R18, UR4, PT ;  /* 0x0000000412007c0c */ /* 0x000fe4000bfc6270 */
[----:B------:R-:W-:-:S11]  /*8c30*/  ISETP.GE.AND P5, PT, R203, UR4, PT ;  /* 0x00000004cb007c0c */ /* 0x000fd6000bfa6270 */
[----:B0-----:R-:W0:Y:S01]  /*8c40*/  @!P6 LDS.128 R12, [R90+0x1400] ;  /* 0x001400005a0ce984 */ /* 0x001e220000000c00 */
[----:B--2---:R-:W-:-:S04]  /*8c50*/  @!P6 LEA R36, P4, R18, R38, 0x1 ;  /* 0x000000261224e211 */ /* 0x004fc800078808ff */
[----:B-1----:R-:W-:Y:S02]  /*8c60*/  @!P6 LEA.HI.X R37, R18, R11, R19, 0x1, P4 ;  /* 0x0000000b1225e211 */ /* 0x002fe400020f0c13 */
        /* <DEDUP_REMOVED lines=15> */
.L_x_1636:
[----:B------:R-:W-:Y:S05]  /*8d60*/  BSYNC B0 ;  /* 0x0000000000007941 */ /* 0x000fea0003800000 */
.L_x_1635:
[----:B0--3--:R-:W3:Y:S01]  /*8d70*/  LDL.LU R12, [R1+0x50] ;  /* 0x00005000010c7983 */ /* 0x009ee20000300800 */
[----:B------:R-:W-:Y:S01]  /*8d80*/  VIADD R200, R200, 0x1 ;  /* 0x00000001c8c87836 */ /* 0x000fe20000000000 */
[----:B------:R-:W-:Y:S01]  /*8d90*/  @!P0 IADD3 R88, R88, 0x308c0, RZ ;  /* 0x000308c058588810 */ /* 0x000fe20007ffe0ff */
[----:B------:R-:W-:Y:S01]  /*8da0*/  @!PT LDS RZ, [RZ] ;  /* 0x00000000fffff984 */ /* 0x000fe20000000800 */
[----:B------:R-:W-:Y:S01]  /*8db0*/  @!PT LDS RZ, [RZ] ;  /* 0x00000000fffff984 */ /* 0x000fe20000000800 */
[----:B------:R-:W-:Y:S01]  /*8dc0*/  @!PT LDS RZ, [RZ] ;  /* 0x00000000fffff984 */ /* 0x000fe20000000800 */
[----:B------:R-:W-:Y:S01]  /*8dd0*/  @!PT LDS RZ, [RZ] ;  /* 0x00000000fffff984 */ /* 0x000fe20000000800 */
[----:B------:R0:W-:Y:S06]  /*8de0*/  MEMBAR.ALL.CTA ;  /* 0x0000000000007992 */ /* 0x0001ec0000008000 */
[----:B0-----:R-:W0:Y:S02]  /*8df0*/  FENCE.VIEW.ASYNC.S ;  /* 0x00000000000073c6 */ /* 0x001e240000000000 */
[----:B0-----:R0:W-:Y:S01]  /*8e00*/  BAR.SYNC.DEFER_BLOCKING R94, 0x80 ;  /* 0x0002005e0000751d */ /* 0x0011e20000010000 */
[----:B------:R-:W-:-:S02]  /*8e10*/  ISETP.NE.AND P4, PT, R200, 0x2, PT ;  /* 0x00000002c800780c */ /* 0x000fc40003f85270 */
[----:B------:R-:W-:Y:S02]  /*8e20*/  @!P0 PRMT R88, RZ, 0x654, R88 ;  /* 0x00000654ff588816 */ /* 0x000fe40000000058 */
[----:B-1----:R-:W-:Y:S02]  /*8e30*/  SEL R11, RZ, 0x1, P4 ;  /* 0x00000001ff0b7807 */ /* 0x002fe40002000000 */
[----:B------:R-:W-:Y:S01]  /*8e40*/  SEL R200, R200, RZ, P4 ;  /* 0x000000ffc8c87207 */ /* 0x000fe20002000000 */
[----:B------:R0:W-:Y:S01]  /*8e50*/  @!P0 SYNCS.ARRIVE.TRANS64.RED.A1T0 RZ, [R88+URZ], RZ ;  /* 0x000000ff58ff89a7 */ /* 0x0001e2000810043f */
[----:B------:R-:W-:Y:S02]  /*8e60*/  PLOP3.LUT P0, PT, PT, PT, PT, 0x8, 0x0 ;  /* 0x000000000000781c */ /* 0x000fe40003f0e170 */
[----:B---3--:R-:W-:-:S05]  /*8e70*/  LOP3.LUT R12, R12, R11, RZ, 0x3c, !PT ;  /* 0x0000000b0c0c7212 */ /* 0x008fca00078e3cff */
[----:B------:R0:W-:Y:S01]  /*8e80*/  STL [R1+0x50], R12 ;  /* 0x0000500c01007387 */ /* 0x0001e20000100800 */
[----:B------:R-:W-:Y:S05]  /*8e90*/  @P3 BRA `(.L_x_1637) ;  /* 0xffffffa000343947 */ /* 0x000fea000383ffff */
.L_x_1551:
[----:B------:R-:W3:Y:S01]  /*8ea0*/  LDL R11, [R1+0x5c] ;  /* 0x00005c00010b7983 */ /* 0x000ee20000100800 */
[----:B------:R-:W1:Y:S01]  /*8eb0*/  LDC R0, c[0x0][0x448] ;  /* 0x00011200ff007b82 */ /* 0x000e620000000800 */
[----:B------:R-:W-:Y:S01]  /*8ec0*/  IADD3 R7, R220, 0x1, -R219 ;  /* 0x00000001dc077810 */ /* 0x000fe20007ffe8db */
[----:B------:R-:W-:Y:S06]  /*8ed0*/  BSSY B0, `(.L_x_1638) ;  /* 0x000000d000007945 */ /* 0x000fec0003800000 */
[----:B------:R-:W4:Y:S01]  /*8ee0*/  LDC.64 R2, c[0x0][0x9e0] ;  /* 0x00027800ff027b82 */ /* 0x000f220000000a00 */
[----:B-1----:R-:W-:-:S02]  /*8ef0*/  ISETP.NE.AND P1, PT, R0, 0x1, PT ;  /* 0x000000010000780c */ /* 0x002fc40003f25270 */
[----:B----4-:R-:W-:-:S11]  /*8f00*/  ISETP.GE.AND P2, PT, R3, 0x1, PT ;  /* 0x000000010300780c */ /* 0x010fd60003f46270 */
[----:B------:R-:W1:Y:S08]  /*8f10*/  @P1 LDC R5, c[0x0][0x44c] ;  /* 0x00011300ff051b82 */ /* 0x000e700000000800 */
[----:B------:R-:W4:Y:S01]  /*8f20*/  @P1 LDC R4, c[0x0][0x450] ;  /* 0x00011400ff041b82 */ /* 0x000f220000000800 */
[----:B---3--:R-:W-:-:S04]  /*8f30*/  VIADD R0, R11, 0x7f ;  /* 0x0000007f0b007836 */ /* 0x008fc80000000000 */
[----:B-1----:R-:W-:-:S05]  /*8f40*/  @P1 IMAD.HI.U32 R5, R0, R5, RZ ;  /* 0x0000000500051227 */ /* 0x002fca00078e00ff */
[----:B----4-:R-:W-:-:S05]  /*8f50*/  @P1 SHF.R.U32.HI R0, RZ, R4, R5 ;  /* 0x00000004ff001219 */ /* 0x010fca0000011605 */
[----:B------:R-:W-:Y:S01]  /*8f60*/  IMAD.IADD R7, R7, 0x1, R0 ;  /* 0x0000000107077824 */ /* 0x000fe200078e0200 */
[----:B------:R-:W-:Y:S06]  /*8f70*/  @P0 BRA `(.L_x_1639) ;  /* 0x0000000000080947 */ /* 0x000fec0003800000 */
[----:B------:R-:W1:Y:S02]  /*8f80*/  FENCE.VIEW.ASYNC.G ;  /* 0x00000000000073c6 */ /* 0x000e640000000100 */
[----:B-1----:R-:W-:Y:S06]  /*8f90*/  BAR.ARV 0xc, 0x180 ;  /* 0x0306000000007b1d */ /* 0x002fec0000002000 */
.L_x_1639:
[----:B------:R-:W-:Y:S05]  /*8fa0*/  BSYNC B0 ;  /* 0x0000000000007941 */ /* 0x000fea0003800000 */
.L_x_1638:
[----:B------:R-:W-:Y:S01]  /*8fb0*/  IMAD.IADD R2, R7, 0x1, R2 ;  /* 0x0000000107027824 */ /* 0x000fe200078e0202 */
[----:B------:R-:W-:Y:S06]  /*8fc0*/  @!P2 BRA `(.L_x_1640) ;  /* 0x000000000048a947 */ /* 0x000fec0003800000 */
[C---:B------:R-:W-:Y:S01]  /*8fd0*/  ISETP.GT.AND P0, PT, R7.reuse, RZ, PT ;  /* 0x000000ff0700720c */ /* 0x040fe20003f04270 */
[----:B------:R-:W-:Y:S01]  /*8fe0*/  BSSY B0, `(.L_x_1641) ;  /* 0x000000e000007945 */ /* 0x000fe20003800000 */
[----:B------:R-:W-:-:S11]  /*8ff0*/  IADD3 R0, R7, -0x1, RZ ;  /* 0xffffffff07007810 */ /* 0x000fd60007ffe0ff */
[----:B------:R-:W-:Y:S05]  /*9000*/  @P0 BRA `(.L_x_1642) ;  /* 0x00000000001c0947 */ /* 0x000fea0003800000 */
[----:B------:R-:W-:Y:S01]  /*9010*/  ISETP.NE.AND P0, PT, R3, 0x1, PT ;  /* 0x000000010300780c */ /* 0x000fe20003f05270 */
[----:B------:R-:W-:-:S12]  /*9020*/  IMAD.MOV R7, RZ, RZ, -R7 ;  /* 0x000000ffff077224 */ /* 0x000fd800078e0a07 */
[----:B------:R-:W1:Y:S02]  /*9030*/  @P0 LDC.64 R4, c[0x0][0x9e8] ;  /* 0x00027a00ff040b82 */ /* 0x000e640000000a00 */
[----:B-1----:R-:W-:-:S05]  /*9040*/  @P0 IMAD.HI.U32 R4, R7, R4, RZ ;  /* 0x0000000407040227 */ /* 0x002fca00078e00ff */
[----:B------:R-:W-:-:S04]  /*9050*/  @P0 SHF.R.U32.HI R7, RZ, R5, R4 ;  /* 0x00000005ff070219 */ /* 0x000fc80000011604 */
[----:B------:R-:W-:Y:S01]  /*9060*/  LOP3.LUT R0, RZ, R7, RZ, 0x33, !PT ;  /* 0x00000007ff007212 */ /* 0x000fe200078e33ff */
[----:B------:R-:W-:Y:S06]  /*9070*/  BRA `(.L_x_1643) ;  /* 0x0000000000107947 */ /* 0x000fec0003800000 */
.L_x_1642:
[----:B------:R-:W-:-:S13]  /*9080*/  ISETP.NE.AND P0, PT, R3, 0x1, PT ;  /* 0x000000010300780c */ /* 0x000fda0003f05270 */
[----:B------:R-:W1:Y:S02]  /*9090*/  @P0 LDC.64 R4, c[0x0][0x9e8] ;  /* 0x00027a00ff040b82 */ /* 0x000e640000000a00 */
[----:B-1----:R-:W-:-:S05]  /*90a0*/  @P0 IMAD.HI.U32 R4, R0, R4, RZ ;  /* 0x0000000400040227 */ /* 0x002fca00078e00ff */
[----:B------:R-:W-:-:S07]  /*90b0*/  @P0 SHF.R.U32.HI R0, RZ, R5, R4 ;  /* 0x00000005ff000219 */ /* 0x000fce0000011604 */
.L_x_1643:
[----:B------:R-:W-:Y:S05]  /*90c0*/  BSYNC B0 ;  /* 0x0000000000007941 */ /* 0x000fea0003800000 */
.L_x_1641:
[----:B------:R-:W-:-:S05]  /*90d0*/  IMAD R5, R0, R3, R3 ;  /* 0x0000000300057224 */ /* 0x000fca00078e0203 */
[----:B------:R-:W-:-:S07]  /*90e0*/  VIMNMX R2, R2, R5, PT ;  /* 0x0000000502027248 */ /* 0x000fce0003fe0100 */
.L_x_1640:
[----:B------:R-:W1:Y:S01]  /*90f0*/  @P1 LDC R0, c[0x0][0x44c] ;  /* 0x00011300ff001b82 */ /* 0x000e620000000800 */
[----:B------:R-:W-:Y:S01]  /*9100*/  VIADD R2, R2, 0x3f ;  /* 0x0000003f02027836 */ /* 0x000fe20000000000 */
[----:B------:R-:W-:Y:S01]  /*9110*/  ULDC UR4, c[0x0][0x9dc] ;  /* 0x0002770000047ab9 */ /* 0x000fe20000000800 */
[----:B------:R-:W-:-:S03]  /*9120*/  IMAD.MOV.U32 R7, RZ, RZ, R11 ;  /* 0x000000ffff077224 */ /* 0x000fc600078e000b */
[----:B------:R-:W-:Y:S02]  /*9130*/  SHF.R.S32.HI R5, RZ, 0x1f, R2 ;  /* 0x0000001fff057819 */ /* 0x000fe40000011402 */
[----:B------:R-:W3:Y:S02]  /*9140*/  @P1 LDC R9, c[0x0][0x450] ;  /* 0x00011400ff091b82 */ /* 0x000ee40000000800 */
[----:B------:R-:W-:Y:S01]  /*9150*/  LEA.HI R5, R5, R2, RZ, 0x6 ;  /* 0x0000000205057211 */ /* 0x000fe200078f30ff */
[----:B-1----:R-:W-:-:S05]  /*9160*/  @P1 IMAD.HI.U32 R0, R11, R0, RZ ;  /* 0x000000000b001227 */ /* 0x002fca00078e00ff */
[----:B---3--:R-:W-:Y:S02]  /*9170*/  @P1 SHF.R.U32.HI R7, RZ, R9, R0 ;  /* 0x00000009ff071219 */ /* 0x008fe40000011600 */
[----:B------:R-:W-:-:S03]  /*9180*/  SHF.R.S32.HI R0, RZ, 0x6, R5 ;  /* 0x00000006ff007819 */ /* 0x000fc60000011405 */
[----:B------:R-:W-:Y:S01]  /*9190*/  IMAD.IADD R2, R156, 0x1, R7 ;  /* 0x000000019c027824 */ /* 0x000fe200078e0207 */
[----:B------:R-:W-:-:S04]  /*91a0*/  VIMNMX R6, R93, R0, PT ;  /* 0x000000005d067248 */ /* 0x000fc80003fe0100 */
[----:B------:R-:W-:Y:S01]  /*91b0*/  IADD3 R0, R2, -UR4, RZ ;  /* 0x8000000402007c10 */ /* 0x000fe2000fffe0ff */
[----:B------:R-:W-:Y:S06]  /*91c0*/  @!P2 BRA `(.L_x_1644) ;  /* 0x000000000044a947 */ /* 0x000fec0003800000 */
[----:B------:R-:W-:Y:S01]  /*91d0*/  ISETP.GT.AND P0, PT, R2, -0x1, PT ;  /* 0xffffffff0200780c */ /* 0x000fe20003f04270 */
[----:B------:R-:W-:-:S12]  /*91e0*/  BSSY B0, `(.L_x_1645) ;  /* 0x000000d000007945 */ /* 0x000fd80003800000 */
[----:B------:R-:W-:Y:S05]  /*91f0*/  @P0 BRA `(.L_x_1646) ;  /* 0x00000000001c0947 */ /* 0x000fea0003800000 */
[----:B------:R-:W-:Y:S02]  /*9200*/  ISETP.NE.AND P0, PT, R3, 0x1, PT ;  /* 0x000000010300780c */ /* 0x000fe40003f05270 */
[----:B------:R-:W-:-:S11]  /*9210*/  LOP3.LUT R7, RZ, R2, RZ, 0x33, !PT ;  /* 0x00000002ff077212 */ /* 0x000fd600078e33ff */
[----:B------:R-:W1:Y:S02]  /*9220*/  @P0 LDC.64 R4, c[0x0][0x9e8] ;  /* 0x00027a00ff040b82 */ /* 0x000e640000000a00 */
[----:B-1----:R-:W-:-:S05]  /*9230*/  @P0 IMAD.HI.U32 R4, R7, R4, RZ ;  /* 0x0000000407040227 */ /* 0x002fca00078e00ff */
[----:B------:R-:W-:-:S04]  /*9240*/  @P0 SHF.R.U32.HI R7, RZ, R5, R4 ;  /* 0x00000005ff070219 */ /* 0x000fc80000011604 */
[----:B------:R-:W-:Y:S01]  /*9250*/  LOP3.LUT R2, RZ, R7, RZ, 0x33, !PT ;  /* 0x00000007ff027212 */ /* 0x000fe200078e33ff */
[----:B------:R-:W-:Y:S06]  /*9260*/  BRA `(.L_x_1647) ;  /* 0x0000000000107947 */ /* 0x000fec0003800000 */
.L_x_1646:
[----:B------:R-:W-:-:S13]  /*9270*/  ISETP.NE.AND P0, PT, R3, 0x1, PT ;  /* 0x000000010300780c */ /* 0x000fda0003f05270 */
[----:B------:R-:W1:Y:S02]  /*9280*/  @P0 LDC.64 R4, c[0x0][0x9e8] ;  /* 0x00027a00ff040b82 */ /* 0x000e640000000a00 */
[----:B-1----:R-:W-:-:S05]  /*9290*/  @P0 IMAD.HI.U32 R4, R2, R4, RZ ;  /* 0x0000000402040227 */ /* 0x002fca00078e00ff */
[----:B------:R-:W-:-:S07]  /*92a0*/  @P0 SHF.R.U32.HI R2, RZ, R5, R4 ;  /* 0x00000005ff020219 */ /* 0x000fce0000011604 */
.L_x_1647:
[----:B------:R-:W-:Y:S05]  /*92b0*/  BSYNC B0 ;  /* 0x0000000000007941 */ /* 0x000fea0003800000 */
.L_x_1645:
[----:B------:R-:W-:-:S05]  /*92c0*/  IMAD R3, R2, R3, RZ ;  /* 0x0000000302037224 */ /* 0x000fca00078e02ff */
[----:B------:R-:W-:-:S07]  /*92d0*/  VIMNMX R0, R0, R3, !PT ;  /* 0x0000000300007248 */ /* 0x000fce0007fe0100 */
.L_x_1644:
[----:B------:R-:W-:Y:S01]  /*92e0*/  SHF.R.S32.HI R3, RZ, 0x1f, R0 ;  /* 0x0000001fff037819 */ /* 0x000fe20000011400 */
[----:B------:R-:W-:Y:S01]  /*92f0*/  BSSY B0, `(.L_x_1648) ;  /* 0x0000027000007945 */ /* 0x000fe20003800000 */
[----:B------:R-:W-:Y:S02]  /*9300*/  IMAD.MOV.U32 R93, RZ, RZ, RZ ;  /* 0x000000ffff5d7224 */ /* 0x000fe400078e00ff */
[----:B------:R-:W-:-:S04]  /*9310*/  LEA.HI R3, R3, R0, RZ, 0x6 ;  /* 0x0000000003037211 */ /* 0x000fc800078f30ff */
[----:B------:R-:W-:-:S04]  /*9320*/  SHF.R.S32.HI R3, RZ, 0x6, R3 ;  /* 0x00000006ff037819 */ /* 0x000fc80000011403 */
[----:B------:R-:W-:-:S04]  /*9330*/  VIMNMX R9, RZ, R3, !PT ;  /* 0x00000003ff097248 */ /* 0x000fc80007fe0100 */
[----:B------:R-:W-:-:S13]  /*9340*/  ISETP.GT.AND P0, PT, R6, R9, PT ;  /* 0x000000090600720c */ /* 0x000fda0003f04270 */
[----:B------:R-:W-:Y:S05]  /*9350*/  @!P0 BRA `(.L_x_1649) ;  /* 0x0000000000808947 */ /* 0x000fea0003800000 */
[----:B------:R-:W3:Y:S01]  /*9360*/  LDL R2, [R1+0x88] ;  /* 0x0000880001027983 */ /* 0x000ee20000100800 */
[----:B------:R-:W-:Y:S01]  /*9370*/  ULDC UR4, c[0x0][0x9f0] ;  /* 0x00027c0000047ab9 */ /* 0x000fe20000000800 */
[----:B---3--:R-:W-:-:S04]  /*9380*/  ISETP.NE.AND P0, PT, R2, RZ, PT ;  /* 0x000000ff0200720c */ /* 0x008fc80003f05270 */
[----:B------:R-:W-:-:S04]  /*9390*/  SEL R11, R2, UR4, P0 ;  /* 0x00000004020b7c07 */ /* 0x000fc80008000000 */
[-C--:B------:R-:W-:Y:S02]  /*93a0*/  IABS R5, R11.reuse ;  /* 0x0000000b00057213 */ /* 0x080fe40000000000 */
[----:B------:R-:W-:Y:S02]  /*93b0*/  IADD3 R0, R11, -0x1, R6 ;  /* 0xffffffff0b007810 */ /* 0x000fe40007ffe006 */
[----:B------:R-:W1:Y:S01]  /*93c0*/  I2F.RP R4, R5 ;  /* 0x0000000500047306 */ /* 0x000e620000209400 */
[----:B------:R-:W-:Y:S02]  /*93d0*/  IABS R10, R11 ;  /* 0x0000000b000a7213 */ /* 0x000fe40000000000 */
[----:B------:R-:W-:-:S05]  /*93e0*/  IMAD.IADD R0, R0, 0x1, -R9 ;  /* 0x0000000100007824 */ /* 0x000fca00078e0a09 */
[----:B-1----:R-:W1:Y:S02]  /*93f0*/  MUFU.RCP R4, R4 ;  /* 0x0000000400047308 */ /* 0x002e640000001000 */
[----:B-1----:R-:W-:Y:S01]  /*9400*/  VIADD R2, R4, 0xffffffe ;  /* 0x0ffffffe04027836 */ /* 0x002fe20000000000 */
[----:B------:R-:W-:-:S05]  /*9410*/  IADD3 R4, RZ, -R10, RZ ;  /* 0x8000000aff047210 */ /* 0x000fca0007ffe0ff */
[----:B------:R1:W3:Y:S02]  /*9420*/  F2I.FTZ.U32.TRUNC.NTZ R3, R2 ;  /* 0x0000000200037305 */ /* 0x0002e4000021f000 */
[----:B-1----:R-:W-:Y:S02]  /*9430*/  IMAD.MOV.U32 R2, RZ, RZ, RZ ;  /* 0x000000ffff027224 */ /* 0x002fe400078e00ff */
[----:B---3--:R-:W-:-:S04]  /*9440*/  IMAD.MOV R8, RZ, RZ, -R3 ;  /* 0x000000ffff087224 */ /* 0x008fc800078e0a03 */
[----:B------:R-:W-:Y:S01]  /*9450*/  IMAD R7, R8, R5, RZ ;  /* 0x0000000508077224 */ /* 0x000fe200078e02ff */
[----:B------:R-:W-:Y:S02]  /*9460*/  IABS R8, R0 ;  /* 0x0000000000087213 */ /* 0x000fe40000000000 */
[----:B------:R-:W-:Y:S01]  /*9470*/  LOP3.LUT R0, R0, R11, RZ, 0x3c, !PT ;  /* 0x0000000b00007212 */ /* 0x000fe200078e3cff */
[----:B------:R-:W-:-:S03]  /*9480*/  IMAD.HI.U32 R3, R3, R7, R2 ;  /* 0x0000000703037227 */ /* 0x000fc600078e0002 */
[----:B------:R-:W-:Y:S01]  /*9490*/  ISETP.GE.AND P2, PT, R0, RZ, PT ;  /* 0x000000ff0000720c */ /* 0x000fe20003f46270 */
        /* <DEDUP_REMOVED lines=12> */
.L_x_1649:
[----:B------:R-:W-:Y:S05]  /*9560*/  BSYNC B0 ;  /* 0x0000000000007941 */ /* 0x000fea0003800000 */
.L_x_1648:
[----:B------:R-:W3:Y:S01]  /*9570*/  LDL R0, [R1+0x94] ;  /* 0x0000940001007983 */ /* 0x000ee20000100800 */
        /* <DEDUP_REMOVED lines=30> */
[----:B0-----:R-:W-:Y:S02]  /*9760*/  CS2R R94, SRZ ;  /* 0x00000000005e7805 */ /* 0x001fe4000001ff00 */
        /* <DEDUP_REMOVED lines=26> */
[----:B-----5:R-:W-:Y:S02]  /*9910*/  CS2R R40, SRZ ;  /* 0x0000000000287805 */ /* 0x020fe4000001ff00 */
[----:B--2---:R-:W-:Y:S02]  /*9920*/  CS2R R38, SRZ ;  /* 0x0000000000267805 */ /* 0x004fe4000001ff00 */
[----:B------:R-:W-:-:S02]  /*9930*/  CS2R R36, SRZ ;  /* 0x0000000000247805 */ /* 0x000fc4000001ff00 */
[----:B------:R-:W-:Y:S02]  /*9940*/  CS2R R34, SRZ ;  /* 0x0000000000227805 */ /* 0x000fe4000001ff00 */
[----:B------:R-:W-:Y:S02]  /*9950*/  CS2R R32, SRZ ;  /* 0x0000000000207805 */ /* 0x000fe4000001ff00 */
[----:B------:R-:W-:Y:S02]  /*9960*/  CS2R R30, SRZ ;  /* 0x00000000001e7805 */ /* 0x000fe4000001ff00 */
[----:B------:R-:W-:Y:S02]  /*9970*/  CS2R R28, SRZ ;  /* 0x00000000001c7805 */ /* 0x000fe4000001ff00 */
[----:B------:R-:W-:Y:S02]  /*9980*/  CS2R R4, SRZ ;  /* 0x0000000000047805 */ /* 0x000fe4000001ff00 */
[----:B------:R-:W-:Y:S01]  /*9990*/  CS2R R152, SRZ ;  /* 0x0000000000987805 */ /* 0x000fe2000001ff00 */
[----:B---3--:R-:W-:-:S05]  /*99a0*/  IMAD R0, R0, R93, R9 ;  /* 0x0000005d00007224 */ /* 0x008fca00078e0209 */
[----:B------:R0:W-:Y:S01]  /*99b0*/  STL [R1+0x7c], R0 ;  /* 0x00007c0001007387 */ /* 0x0001e20000100800 */
[----:B------:R-:W-:-:S04]  /*99c0*/  VIADDMNMX R93, R0, R93, R6, PT ;  /* 0x0000005d005d7246 */ /* 0x000fc80003800106 */
[----:B------:R-:W-:-:S13]  /*99d0*/  ISETP.GT.AND P1, PT, R93, R0, PT ;  /* 0x000000005d00720c */ /* 0x000fda0003f24270 */
[----:B0-----:R-:W-:Y:S05]  /*99e0*/  @!P1 BRA `(.L_x_1650) ;  /* 0x0000016800b89947 */ /* 0x001fea0003800000 */
[----:B------:R-:W0:Y:S01]  /*99f0*/  S2R R0, SR_TID.X ;  /* 0x0000000000007919 */ /* 0x000e220000002100 */
[----:B------:R-:W-:Y:S01]  /*9a00*/  BSSY B6, `(.L_x_1651) ;  /* 0x0000020000067945 */ /* 0x000fe20003800000 */
[----:B0-----:R-:W-:-:S05]  /*9a10*/  VIADD R0, R0, 0xffffff80 ;  /* 0xffffff8000007836 */ /* 0x001fca0000000000 */
[----:B------:R-:W-:-:S04]  /*9a20*/  SHF.R.S32.HI R3, RZ, 0x1f, R0 ;  /* 0x0000001fff037819 */ /* 0x000fc80000011400 */
[----:B------:R-:W-:-:S04]  /*9a30*/  LEA.HI R3, R3, R0, RZ, 0x7 ;  /* 0x0000000003037211 */ /* 0x000fc800078f38ff */
[----:B------:R-:W-:-:S06]  /*9a40*/  SHF.R.S32.HI R0, RZ, 0x7, R3 ;  /* 0x00000007ff007819 */ /* 0x000fcc0000011403 */
[----:B------:R-:W0:Y:S02]  /*9a50*/  SHFL.IDX PT, R0, R0, RZ, 0x1f ;  /* 0x00001fff00007589 */ /* 0x000e2400000e0000 */
[----:B0-----:R-:W-:-:S04]  /*9a60*/  LEA.HI R2, R0, R0, RZ, 0x1 ;  /* 0x0000000000027211 */ /* 0x001fc800078f08ff */
[----:B------:R-:W-:Y:S01]  /*9a70*/  LOP3.LUT R3, R2, 0x1e, RZ, 0xc0, !PT ;  /* 0x0000001e02037812 */ /* 0x000fe200078ec0ff */
[----:B------:R-:W-:-:S03]  /*9a80*/  VIADD R2, R17, 0x10400 ;  /* 0x0001040011027836 */ /* 0x000fc60000000000 */
[----:B------:R-:W-:Y:S02]  /*9a90*/  IADD3 R3, R0, -R3, RZ ;  /* 0x8000000300037210 */ /* 0x000fe40007ffe0ff */
[----:B------:R-:W-:-:S03]  /*9aa0*/  LOP3.LUT P0, RZ, R2, 0x3ff, RZ, 0xc0, !PT ;  /* 0x000003ff02ff7812 */ /* 0x000fc6000780c0ff */
[----:B------:R-:W-:Y:S01]  /*9ab0*/  IMAD R3, R3, 0x2000, R2 ;  /* 0x0000200003037824 */ /* 0x000fe200078e0202 */
[----:B------:R-:W-:-:S04]  /*9ac0*/  P2R R24, PR, RZ, 0x1 ;  /* 0x00000001ff187803 */ /* 0x000fc80000000000 */
        /* <DEDUP_REMOVED lines=12> */
[----:B------:R-:W-:Y:S01]  /*9b90*/  MOV R13, RZ ;  /* 0x000000ff000d7202 */ /* 0x000fe20000000f00 */
[----:B------:R-:W-:-:S02]  /*9ba0*/  IMAD.U32 R10, RZ, RZ, UR4 ;  /* 0x00000004ff0a7e24 */ /* 0x000fc4000f8e00ff */
[----:B------:R-:W-:Y:S02]  /*9bb0*/  IMAD.U32 R11, RZ, RZ, UR5 ;  /* 0x00000005ff0b7e24 */ /* 0x000fe4000f8e00ff */
[----:B------:R-:W-:Y:S02]  /*9bc0*/  IMAD.MOV.U32 R8, RZ, RZ, 0x70 ;  /* 0x00000070ff087424 */ /* 0x000fe400078e00ff */
[----:B------:R-:W-:-:S07]  /*9bd0*/  IMAD.MOV.U32 R12, RZ, RZ, 0x1 ;  /* 0x00000001ff0c7424 */ /* 0x000fce00078e00ff */
[----:B------:R-:W-:-:S07]  /*9be0*/  LEPC R20, `(.L_x_1652) ;  /* 0x000000001014794e */ /* 0x000fce0000000000 */
[----:B0-----:R-:W-:Y:S05]  /*9bf0*/  CALL.ABS.NOINC R14 ;  /* 0x000000000e007343 */ /* 0x001fea0003c00000 */
.L_x_1652:
[----:B------:R-:W-:Y:S05]  /*9c00*/  BSYNC B6 ;  /* 0x0000000000067941 */ /* 0x000fea0003800000 */
.L_x_1651:
        /* <DEDUP_REMOVED lines=13> */
.L_x_1656:
[----:B-1----:R1:W2:Y:S02]  /*9ce0*/  SYNCS.PHASECHK.TRANS64.TRYWAIT P0, [R17+URZ+0x30800], R0 ;  /* 0x03080000110075a7 */ /* 0x0022a4000800017f */
[----:B--2---:R-:W-:Y:S05]  /*9cf0*/  @!P0 NANOSLEEP.SYNCS 0x989680 ;  /* 0x009896800000895d */ /* 0x004fea0003900000 */
[----:B------:R-:W2:Y:S02]  /*9d00*/  @!P0 SYNCS.PHASECHK.TRANS64 P0, [R17+URZ+0x30800], R0 ;  /* 0x03080000110085a7 */ /* 0x000ea4000800007f */
[----:B--2---:R-:W-:Y:S05]  /*9d10*/  @!P0 BRA `(.L_x_1656) ;  /* 0xfffffffc00f08947 */ /* 0x004fea000383ffff */
.L_x_1655:
[----:B------:R-:W-:Y:S05]  /*9d20*/  BSYNC B0 ;  /* 0x0000000000007941 */ /* 0x000fea0003800000 */
.L_x_1654:
[----:B------:R-:W-:Y:S05]  /*9d30*/  BRA `(.L_x_1657) ;  /* 0x0000009400887947 */ /* 0x000fea0003800000 */
.L_x_1653:
[----:B------:R-:W-:Y:S01]  /*9d40*/  ISETP.NE.AND P0, PT, R24, RZ, PT ;  /* 0x000000ff1800720c */ /* 0x000fe20003f05270 */
[----:B------:R-:W-:Y:S01]  /*9d50*/  ULDC.64 UR4, c[0x0][0x3f8] ;  /* 0x0000fe0000047ab9 */ /* 0x000fe20000000a00 */
[----:B------:R-:W-:Y:S01]  /*9d60*/  SHF.R.S32.HI R0, RZ, 0x1f, R92 ;  /* 0x0000001fff007819 */ /* 0x000fe2000001145c */
[----:B------:R-:W-:Y:S01]  /*9d70*/  ULDC.64 UR6, c[0x0][0x408] ;  /* 0x0001020000067ab9 */ /* 0x000fe20000000a00 */
[----:B------:R-:W-:Y:S01]  /*9d80*/  IMAD.WIDE.U32 R24, R92, UR4, RZ ;  /* 0x000000045c187c25 */ /* 0x000fe2000f8e00ff */
[----:B------:R-:W-:Y:S03]  /*9d90*/  BSSY B6, `(.L_x_1658) ;  /* 0x0000019000067945 */ /* 0x000fe60003800000 */
[C---:B------:R-:W-:Y:S02]  /*9da0*/  IMAD R3, R0.reuse, UR4, RZ ;  /* 0x0000000400037c24 */ /* 0x040fe4000f8e02ff */
[----:B------:R-:W-:-:S02]  /*9db0*/  IMAD R5, R0, UR6, RZ ;  /* 0x0000000600057c24 */ /* 0x000fc4000f8e02ff */
[C---:B------:R-:W-:Y:S02]  /*9dc0*/  IMAD R3, R92.reuse, UR5, R3 ;  /* 0x000000055c037c24 */ /* 0x040fe4000f8e0203 */
[C---:B------:R-:W-:Y:S02]  /*9dd0*/  IMAD R5, R92.reuse, UR7, R5 ;  /* 0x000000075c057c24 */ /* 0x040fe4000f8e0205 */
[----:B------:R-:W-:-:S04]  /*9de0*/  IMAD.WIDE.U32 R26, R92, UR6, RZ ;  /* 0x000000065c1a7c25 */ /* 0x000fc8000f8e00ff */
[----:B------:R-:W-:Y:S02]  /*9df0*/  IMAD.IADD R33, R3, 0x1, R25 ;  /* 0x0000000103217824 */ /* 0x000fe400078e0219 */
[----:B------:R-:W-:Y:S01]  /*9e00*/  IMAD.IADD R29, R5, 0x1, R27 ;  /* 0x00000001051d7824 */ /* 0x000fe200078e021b */
[----:B------:R-:W-:Y:S06]  /*9e10*/  @!P0 BRA `(.L_x_1659) ;  /* 0x0000000000408947 */ /* 0x000fec0003800000 */
        /* <DEDUP_REMOVED lines=8> */
[----:B------:R-:W-:Y:S01]  /*9ea0*/  MOV R8, 0x70 ;  /* 0x0000007000087802 */ /* 0x000fe20000000f00 */
[----:B------:R-:W-:Y:S02]  /*9eb0*/  IMAD.U32 R7, RZ, RZ, UR7 ;  /* 0x00000007ff077e24 */ /* 0x000fe4000f8e00ff */
[----:B------:R-:W-:-:S02]  /*9ec0*/  IMAD.U32 R10, RZ, RZ, UR4 ;  /* 0x00000004ff0a7e24 */ /* 0x000fc4000f8e00ff */
[----:B------:R-:W-:Y:S02]  /*9ed0*/  IMAD.U32 R11, RZ, RZ, UR5 ;  /* 0x00000005ff0b7e24 */ /* 0x000fe4000f8e00ff */
[----:B------:R-:W-:Y:S02]  /*9ee0*/  IMAD.MOV.U32 R12, RZ, RZ, 0x1 ;  /* 0x00000001ff0c7424 */ /* 0x000fe400078e00ff */
[----:B------:R-:W-:-:S07]  /*9ef0*/  IMAD.MOV.U32 R13, RZ, RZ, RZ ;  /* 0x000000ffff0d7224 */ /* 0x000fce00078e00ff */
[----:B------:R-:W-:-:S07]  /*9f00*/  LEPC R20, `(.L_x_1659) ;  /* 0x000000001014794e */ /* 0x000fce0000000000 */
[----:B0-----:R-:W-:Y:S05]  /*9f10*/  CALL.ABS.NOINC R14 ;  /* 0x000000000e007343 */ /* 0x001fea0003c00000 */
.L_x_1659:
[----:B------:R-:W-:Y:S05]  /*9f20*/  BSYNC B6 ;  /* 0x0000000000067941 */ /* 0x000fea0003800000 */
.L_x_1658:
[----:B------:R-:W2:Y:S01]  /*9f30*/  LDL R28, [R1+0x5c] ;  /* 0x00005c00011c7983 */ /* 0x000ea20000100800 */
[----:B------:R-:W-:-:S03]  /*9f40*/  ULDC.U8 UR4, c[0x0][0x410] ;  /* 0x0001040000047ab9 */ /* 0x000fc60000000000 */
[----:B------:R-:W2:Y:S04]  /*9f50*/  LDL R21, [R1+0x10] ;  /* 0x0000100001157983 */ /* 0x000ea80000100800 */
[----:B------:R-:W3:Y:S01]  /*9f60*/  LDL R20, [R1+0x84] ;  /* 0x0000840001147983 */ /* 0x000ee20000100800 */
[----:B------:R-:W-:Y:S01]  /*9f70*/  ISETP.NE.AND P0, PT, RZ, UR4, PT ;  /* 0x00000004ff007c0c */ /* 0x000fe2000bf05270 */
[----:B------:R-:W-:Y:S01]  /*9f80*/  BSSY B0, `(.L_x_1660) ;  /* 0x0000935000007945 */ /* 0x000fe20003800000 */
[----:B--2---:R-:W-:-:S04]  /*9f90*/  IMAD.IADD R0, R21, 0x1, R28 ;  /* 0x0000000115007824 */ /* 0x004fc800078e021c */
[----:B---3--:R-:W-:-:S07]  /*9fa0*/  IMAD R3, R20, 0x20, R0 ;  /* 0x0000002014037824 */ /* 0x008fce00078e0200 */
[----:B------:R-:W-:Y:S05]  /*9fb0*/  @!P0 BRA `(.L_x_1661) ;  /* 0x00000048007c8947 */ /* 0x000fea0003800000 */
[----:B------:R-:W0:Y:S01]  /*9fc0*/  LDC R10, c[0x0][0x448] ;  /* 0x00011200ff0a7b82 */ /* 0x000e220000000800 */
[----:B------:R-:W-:Y:S01]  /*9fd0*/  ULDC.64 UR4, c[0x0][0x3f8] ;  /* 0x0000fe0000047ab9 */ /* 0x000fe20000000a00 */
[----:B------:R-:W-:Y:S01]  /*9fe0*/  MOV R32, R24 ;  /* 0x0000001800207202 */ /* 0x000fe20000000f00 */
[----:B------:R-:W-:Y:S01]  /*9ff0*/  ULDC.64 UR6, c[0x0][0x408] ;  /* 0x0001020000067ab9 */ /* 0x000fe20000000a00 */
[----:B0-----:R-:W-:-:S13]  /*a000*/  ISETP.NE.AND P0, PT, R10, 0x1, PT ;  /* 0x000000010a00780c */ /* 0x001fda0003f05270 */
[----:B------:R-:W0:Y:S08]  /*a010*/  @P0 LDC R4, c[0x0][0x44c] ;  /* 0x00011300ff040b82 */ /* 0x000e300000000800 */
[----:B------:R-:W1:Y:S01]  /*a020*/  @P0 LDC R5, c[0x0][0x450] ;  /* 0x00011400ff050b82 */ /* 0x000e620000000800 */
[----:B0-----:R-:W-:-:S05]  /*a030*/  @P0 IMAD.HI.U32 R4, R3, R4, RZ ;  /* 0x0000000403040227 */ /* 0x001fca00078e00ff */
[----:B-1----:R-:W-:Y:S01]  /*a040*/  @P0 SHF.R.U32.HI R3, RZ, R5, R4 ;  /* 0x00000005ff030219 */ /* 0x002fe20000011604 */
[----:B------:R-:W-:Y:S02]  /*a050*/  IMAD.MOV.U32 R4, RZ, RZ, R26 ;  /* 0x000000ffff047224 */ /* 0x000fe400078e001a */
[----:B------:R-:W-:Y:S01]  /*a060*/  IMAD.MOV.U32 R5, RZ, RZ, R29 ;  /* 0x000000ffff057224 */ /* 0x000fe200078e001d */
[----:B------:R-:W-:Y:S01]  /*a070*/  SHF.R.S32.HI R6, RZ, 0x1f, R3 ;  /* 0x0000001fff067819 */ /* 0x000fe20000011403 */
[----:B------:R-:W-:-:S04]  /*a080*/  IMAD.WIDE.U32 R32, R3, UR4, R32 ;  /* 0x0000000403207c25 */ /* 0x000fc8000f8e0020 */
[C---:B------:R-:W-:Y:S02]  /*a090*/  IMAD R8, R6.reuse, UR4, RZ ;  /* 0x0000000406087c24 */ /* 0x040fe4000f8e02ff */
[----:B------:R-:W-:Y:S02]  /*a0a0*/  IMAD R6, R6, UR6, RZ ;  /* 0x0000000606067c24 */ /* 0x000fe4000f8e02ff */
[C---:B------:R-:W-:Y:S01]  /*a0b0*/  IMAD R7, R3.reuse, UR5, R8 ;  /* 0x0000000503077c24 */ /* 0x040fe2000f8e0208 */
[----:B------:R-:W-:Y:S01]  /*a0c0*/  ULDC.64 UR4, c[0x0][0x3e8] ;  /* 0x0000fa0000047ab9 */ /* 0x000fe20000000a00 */
[C---:B------:R-:W-:Y:S01]  /*a0d0*/  IMAD.WIDE.U32 R4, R3.reuse, UR6, R4 ;  /* 0x0000000603047c25 */ /* 0x040fe2000f8e0004 */
[----:B------:R-:W-:Y:S01]  /*a0e0*/  LEA R30, P0, R32, UR4, 0x1 ;  /* 0x00000004201e7c11 */ /* 0x000fe2000f8008ff */
[----:B------:R-:W-:Y:S02]  /*a0f0*/  UMOV UR4, 0xffffffff ;  /* 0xffffffff00047882 */ /* 0x000fe40000000000 */
[----:B------:R-:W-:Y:S01]  /*a100*/  IMAD R9, R3, UR7, R6 ;  /* 0x0000000703097c24 */ /* 0x000fe2000f8e0206 */
[----:B------:R-:W-:Y:S01]  /*a110*/  ULDC.64 UR6, c[0x0][0x400] ;  /* 0x0001000000067ab9 */ /* 0x000fe20000000a00 */
[----:B------:R-:W-:Y:S01]  /*a120*/  IMAD.IADD R3, R33, 0x1, R7 ;  /* 0x0000000121037824 */ /* 0x000fe200078e0207 */
[----:B------:R-:W-:Y:S01]  /*a130*/  LEA R31, P1, R4, UR6, 0x1 ;  /* 0x00000006041f7c11 */ /* 0x000fe2000f8208ff */
[----:B------:R-:W-:-:S03]  /*a140*/  IMAD.IADD R33, R5, 0x1, R9 ;  /* 0x0000000105217824 */ /* 0x000fc600078e0209 */
[----:B------:R-:W-:Y:S02]  /*a150*/  LEA.HI.X R32, R32, UR5, R3, 0x1, P0 ;  /* 0x0000000520207c11 */ /* 0x000fe400080f0c03 */
[----:B------:R-:W-:Y:S01]  /*a160*/  LEA.HI.X R33, R4, UR7, R33, 0x1, P1 ;  /* 0x0000000704217c11 */ /* 0x000fe200088f0c21 */
[----:B------:R-:W-:Y:S06]  /*a170*/  BRA.DIV UR4, `(.L_x_1662) ;  /* 0x0000023a046c7947 */ /* 0x000fec000b800000 */
[----:B------:R0:W1:Y:S04]  /*a180*/  SHFL.IDX PT, R9, R32, RZ, 0x181f ;  /* 0x00181fff20097589 */ /* 0x00006800000e0000 */
[----:B------:R0:W2:Y:S04]  /*a190*/  SHFL.IDX PT, R8, R30, RZ, 0x181f ;  /* 0x00181fff1e087589 */ /* 0x0000a800000e0000 */
[----:B------:R0:W3:Y:S04]  /*a1a0*/  SHFL.IDX PT, R26, R33, RZ, 0x181f ;  /* 0x00181fff211a7589 */ /* 0x0000e800000e0000 */
[----:B------:R0:W4:Y:S02]  /*a1b0*/  SHFL.IDX PT, R5, R31, RZ, 0x181f ;  /* 0x00181fff1f057589 */ /* 0x00012400000e0000 */
.L_x_2029:
[----:B------:R-:W-:Y:S01]  /*a1c0*/  IMAD R3, R219, R10, RZ ;  /* 0x0000000adb037224 */ /* 0x000fe200078e02ff */
[----:B------:R-:W-:Y:S01]  /*a1d0*/  BSSY B1, `(.L_x_1663) ;  /* 0x000003c000017945 */ /* 0x000fe20003800000 */
[----:B------:R-:W-:Y:S02]  /*a1e0*/  CS2R R62, SRZ ;  /* 0x00000000003e7805 */ /* 0x000fe4000001ff00 */
[----:B------:R-:W-:Y:S02]  /*a1f0*/  CS2R R66, SRZ ;  /* 0x0000000000427805 */ /* 0x000fe4000001ff00 */
[----:B------:R-:W-:Y:S02]  /*a200*/  CS2R R70, SRZ ;  /* 0x0000000000467805 */ /* 0x000fe4000001ff00 */
[----:B------:R-:W-:Y:S02]  /*a210*/  ISETP.GE.AND P0, PT, R0, R3, PT ;  /* 0x000000030000720c */ /* 0x000fe40003f06270 */
[----:B------:R-:W-:-:S02]  /*a220*/  CS2R R74, SRZ ;  /* 0x00000000004a7805 */ /* 0x000fc4000001ff00 */
[----:B------:R-:W-:Y:S02]  /*a230*/  CS2R R64, SRZ ;  /* 0x0000000000407805 */ /* 0x000fe4000001ff00 */
[----:B------:R-:W-:Y:S02]  /*a240*/  CS2R R68, SRZ ;  /* 0x0000000000447805 */ /* 0x000fe4000001ff00 */
[----:B------:R-:W-:Y:S02]  /*a250*/  CS2R R72, SRZ ;  /* 0x0000000000487805 */ /* 0x000fe4000001ff00 */
[----:B------:R-:W-:-:S03]  /*a260*/  CS2R R76, SRZ ;  /* 0x00000000004c7805 */ /* 0x000fc6000001ff00 */
[----:B------:R-:W-:Y:S05]  /*a270*/  @P0 BRA `(.L_x_1664) ;  /* 0x0000000000c40947 */ /* 0x000fea0003800000 */
[----:B------:R-:W3:Y:S01]  /*a280*/  LDL R7, [R1+0x18] ;  /* 0x0000180001077983 */ /* 0x000ee20000100800 */
[----:B------:R-:W-:-:S03]  /*a290*/  ULDC UR4, c[0x0][0x3f4] ;  /* 0x0000fd0000047ab9 */ /* 0x000fc60000000800 */
[----:B------:R-:W4:Y:S04]  /*a2a0*/  LDL R4, [R1+0x48] ;  /* 0x0000480001047983 */ /* 0x000f280000100800 */
[----:B------:R-:W4:Y:S04]  /*a2b0*/  LDL R29, [R1+0x4c] ;  /* 0x00004c00011d7983 */ /* 0x000f280000100800 */
[----:B------:R-:W4:Y:S04]  /*a2c0*/  LDL R6, [R1+0x9c] ;  /* 0x00009c0001067983 */ /* 0x000f280000100800 */
[----:B------:R-:W4:Y:S04]  /*a2d0*/  LDL R11, [R1+0xa0] ;  /* 0x0000a000010b7983 */ /* 0x000f280000100800 */
[----:B------:R-:W4:Y:S01]  /*a2e0*/  LDL R34, [R1+0x98] ;  /* 0x0000980001227983 */ /* 0x000f220000100800 */
[----:B------:R-:W-:-:S02]  /*a2f0*/  ISETP.GE.AND P3, PT, R204, UR4, PT ;  /* 0x00000004cc007c0c */ /* 0x000fc4000bf66270 */
[----:B------:R-:W-:Y:S02]  /*a300*/  CS2R R74, SRZ ;  /* 0x00000000004a7805 */ /* 0x000fe4000001ff00 */
[----:B------:R-:W-:Y:S02]  /*a310*/  CS2R R76, SRZ ;  /* 0x00000000004c7805 */ /* 0x000fe4000001ff00 */
[----:B------:R-:W-:Y:S02]  /*a320*/  CS2R R70, SRZ ;  /* 0x0000000000467805 */ /* 0x000fe4000001ff00 */
[----:B------:R-:W-:Y:S02]  /*a330*/  CS2R R72, SRZ ;  /* 0x0000000000487805 */ /* 0x000fe4000001ff00 */
[----:B------:R-:W-:Y:S02]  /*a340*/  CS2R R66, SRZ ;  /* 0x0000000000427805 */ /* 0x000fe4000001ff00 */
[----:B------:R-:W-:Y:S01]  /*a350*/  CS2R R68, SRZ ;  /* 0x0000000000447805 */ /* 0x000fe2000001ff00 */
[----:B-12---:R-:W-:Y:S01]  /*a360*/  @!P3 IMAD.WIDE R20, R204, 0x2, R8 ;  /* 0x00000002cc14b825 */ /* 0x006fe200078e0208 */
[----:B------:R-:W-:-:S02]  /*a370*/  CS2R R62, SRZ ;  /* 0x00000000003e7805 */ /* 0x000fc4000001ff00 */
[----:B------:R-:W-:Y:S02]  /*a380*/  CS2R R64, SRZ ;  /* 0x0000000000407805 */ /* 0x000fe4000001ff00 */
[----:B------:R1:W5:Y:S01]  /*a390*/  @!P3 LD.E.64 R74, desc[UR60][R20.64] ;  /* 0x0000003c144ab980 */ /* 0x000362000c101b00 */
[----:B---3--:R-:W-:Y:S02]  /*a3a0*/  ISETP.GE.AND P2, PT, R7, UR4, PT ;  /* 0x0000000407007c0c */ /* 0x008fe4000bf46270 */
[----:B----4-:R-:W-:Y:S02]  /*a3b0*/  ISETP.GE.AND P1, PT, R4, UR4, PT ;  /* 0x0000000404007c0c */ /* 0x010fe4000bf26270 */
[----:B------:R-:W-:-:S09]  /*a3c0*/  ISETP.GE.AND P0, PT, R29, UR4, PT ;  /* 0x000000041d007c0c */ /* 0x000fd2000bf06270 */
[C---:B------:R-:W-:Y:S02]  /*a3d0*/  @!P2 SHF.L.U32 R12, R7.reuse, 0x1, RZ ;  /* 0x00000001070ca819 */ /* 0x040fe400000006ff */
[C---:B------:R-:W-:Y:S01]  /*a3e0*/  @!P1 SHF.L.U64.HI R28, R4.reuse, 0x1, R6 ;  /* 0x00000001041c9819 */ /* 0x040fe20000010206 */
[----:B------:R-:W-:Y:S01]  /*a3f0*/  @!P1 IMAD.SHL.U32 R4, R4, 0x2, RZ ;  /* 0x0000000204049824 */ /* 0x000fe200078e00ff */
[CC--:B------:R-:W-:Y:S01]  /*a400*/  @!P2 IADD3 R14, P4, R8.reuse, R12.reuse, RZ ;  /* 0x0000000c080ea210 */ /* 0x0c0fe20007f9e0ff */
[----:B------:R-:W-:Y:S01]  /*a410*/  @!P3 IMAD.MOV.U32 R6, RZ, RZ, R5 ;  /* 0x000000ffff06b224 */ /* 0x000fe200078e0005 */
[----:B------:R-:W-:Y:S01]  /*a420*/  @!P2 SHF.L.U64.HI R11, R7, 0x1, R11 ;  /* 0x00000001070ba819 */ /* 0x000fe2000001020b */
[----:B------:R-:W-:Y:S01]  /*a430*/  @!P0 IMAD.SHL.U32 R27, R29, 0x2, RZ ;  /* 0x000000021d1b8824 */ /* 0x000fe200078e00ff */
[----:B------:R-:W-:Y:S01]  /*a440*/  @!P2 IADD3 R12, P6, R5, R12, RZ ;  /* 0x0000000c050ca210 */ /* 0x000fe20007fde0ff */
[----:B------:R-:W-:Y:S01]  /*a450*/  @!P3 IMAD.MOV.U32 R7, RZ, RZ, R26 ;  /* 0x000000ffff07b224 */ /* 0x000fe200078e001a */
[----:B------:R-:W-:-:S02]  /*a460*/  @!P1 IADD3 R10, P5, R8, R4, RZ ;  /* 0x00000004080a9210 */ /* 0x000fc40007fbe0ff */
[----:B------:R-:W-:Y:S01]  /*a470*/  @!P2 IADD3.X R15, R9, R11, RZ, P4, !PT ;  /* 0x0000000b090fa210 */ /* 0x000fe200027fe4ff */
[----:B------:R-:W-:-:S04]  /*a480*/  @!P3 IMAD.WIDE R24, R204, 0x2, R6 ;  /* 0x00000002cc18b825 */ /* 0x000fc800078e0206 */
[----:B------:R-:W-:Y:S01]  /*a490*/  @!P2 IMAD.X R13, R26, 0x1, R11, P6 ;  /* 0x000000011a0da824 */ /* 0x000fe200030e060b */
[-C--:B------:R-:W-:Y:S01]  /*a4a0*/  @!P0 IADD3 R6, P6, R8, R27.reuse, RZ ;  /* 0x0000001b08068210 */ /* 0x080fe20007fde0ff */
[----:B------:R-:W-:Y:S01]  /*a4b0*/  @!P1 IMAD.X R11, R9, 0x1, R28, P5 ;  /* 0x00000001090b9824 */ /* 0x000fe200028e061c */
[----:B------:R-:W-:Y:S01]  /*a4c0*/  @!P0 IADD3 R8, P5, R5, R27, RZ ;  /* 0x0000001b05088210 */ /* 0x000fe20007fbe0ff */
[----:B------:R1:W5:Y:S01]  /*a4d0*/  @!P3 LD.E.64 R76, desc[UR60][R24.64] ;  /* 0x0000003c184cb980 */ /* 0x000362000c101b00 */
[----:B------:R-:W-:Y:S02]  /*a4e0*/  @!P0 SHF.L.U64.HI R27, R29, 0x1, R34 ;  /* 0x000000011d1b8819 */ /* 0x000fe40000010222 */
[----:B------:R-:W-:Y:S01]  /*a4f0*/  @!P1 IADD3 R4, P4, R5, R4, RZ ;  /* 0x0000000405049210 */ /* 0x000fe20007f9e0ff */
[----:B------:R1:W5:Y:S02]  /*a500*/  @!P2 LD.E.64 R70, desc[UR60][R14.64] ;  /* 0x0000003c0e46a980 */ /* 0x000364000c101b00 */
[----:B------:R-:W-:Y:S01]  /*a510*/  @!P0 IMAD.X R7, R9, 0x1, R27, P6 ;  /* 0x0000000109078824 */ /* 0x000fe200030e061b */
[C---:B------:R-:W-:Y:S01]  /*a520*/  @!P0 IADD3.X R9, R26.reuse, R27, RZ, P5, !PT ;  /* 0x0000001b1a098210 */ /* 0x040fe20002ffe4ff */
[----:B------:R-:W-:Y:S01]  /*a530*/  @!P1 IMAD.X R5, R26, 0x1, R28, P4 ;  /* 0x000000011a059824 */ /* 0x000fe200020e061c */
[----:B------:R1:W5:Y:S04]  /*a540*/  @!P2 LD.E.64 R72, desc[UR60][R12.64] ;  /* 0x0000003c0c48a980 */ /* 0x000368000c101b00 */
[----:B------:R1:W5:Y:S04]  /*a550*/  @!P1 LD.E.64 R66, desc[UR60][R10.64] ;  /* 0x0000003c0a429980 */ /* 0x000368000c101b00 */
[----:B------:R1:W5:Y:S04]  /*a560*/  @!P1 LD.E.64 R68, desc[UR60][R4.64] ;  /* 0x0000003c04449980 */ /* 0x000368000c101b00 */
[----:B------:R1:W5:Y:S04]  /*a570*/  @!P0 LD.E.64 R62, desc[UR60][R6.64] ;  /* 0x0000003c063e8980 */ /* 0x000368000c101b00 */
[----:B------:R1:W5:Y:S02]  /*a580*/  @!P0 LD.E.64 R64, desc[UR60][R8.64] ;  /* 0x0000003c08408980 */ /* 0x000364000c101b00 */
.L_x_1664:
[----:B------:R-:W-:Y:S05]  /*a590*/  BSYNC B1 ;  /* 0x0000000000017941 */ /* 0x000fea0003800000 */
.L_x_1663:
[----:B-1---5:R-:W-:Y:S01]  /*a5a0*/  IMAD.MOV.U32 R7, RZ, RZ, R67 ;  /* 0x000000ffff077224 */ /* 0x022fe200078e0043 */
[----:B------:R-:W-:Y:S01]  /*a5b0*/  UMOV UR4, 0xffffffff ;  /* 0xffffffff00047882 */ /* 0x000fe20000000000 */
[----:B------:R-:W-:Y:S01]  /*a5c0*/  IMAD.MOV.U32 R4, RZ, RZ, R62 ;  /* 0x000000ffff047224 */ /* 0x000fe200078e003e */
[----:B------:R-:W-:Y:S01]  /*a5d0*/  CS2R R46, SRZ ;  /* 0x00000000002e7805 */ /* 0x000fe2000001ff00 */
[----:B----4-:R-:W-:Y:S01]  /*a5e0*/  IMAD.MOV.U32 R5, RZ, RZ, R63 ;  /* 0x000000ffff057224 */ /* 0x010fe200078e003f */
[----:B------:R-:W-:Y:S01]  /*a5f0*/  PRMT R109, R7, 0x7610, R109 ;  /* 0x00007610076d7816 */ /* 0x000fe2000000006d */
        /* <DEDUP_REMOVED lines=8> */
[----:B------:R-:W-:Y:S01]  /*a680*/  PRMT R92, R7, 0x7610, R92 ;  /* 0x00007610075c7816 */ /* 0x000fe2000000005c */
[----:B------:R-:W-:Y:S01]  /*a690*/  IMAD.MOV.U32 R7, RZ, RZ, R69 ;  /* 0x000000ffff077224 */ /* 0x000fe200078e0045 */
[----:B------:R-:W-:Y:S01]  /*a6a0*/  PRMT R112, R112, 0x5410, R4 ;  /* 0x0000541070707816 */ /* 0x000fe20000000004 */
[----:B------:R-:W-:Y:S01]  /*a6b0*/  IMAD.MOV.U32 R4, RZ, RZ, R64 ;  /* 0x000000ffff047224 */ /* 0x000fe200078e0040 */
[----:B------:R-:W-:Y:S02]  /*a6c0*/  PRMT R111, R111, 0x5410, R5 ;  /* 0x000054106f6f7816 */ /* 0x000fe40000000005 */
[----:B------:R-:W-:Y:S01]  /*a6d0*/  PRMT R91, R6, 0x7610, R91 ;  /* 0x00007610065b7816 */ /* 0x000fe2000000005b */
[----:B------:R-:W-:Y:S01]  /*a6e0*/  IMAD.MOV.U32 R6, RZ, RZ, R68 ;  /* 0x000000ffff067224 */ /* 0x000fe200078e0044 */
[----:B------:R-:W-:Y:S02]  /*a6f0*/  MOV R5, R65 ;  /* 0x0000004100057202 */ /* 0x000fe40000000f00 */
[----:B------:R-:W-:Y:S01]  /*a700*/  PRMT R104, R104, 0x5410, R4 ;  /* 0x0000541068687816 */ /* 0x000fe20000000004 */
[----:B------:R-:W-:Y:S01]  /*a710*/  IMAD.MOV.U32 R4, RZ, RZ, R72 ;  /* 0x000000ffff047224 */ /* 0x000fe200078e0048 */
[----:B------:R-:W-:Y:S01]  /*a720*/  PRMT R98, R98, 0x5410, R5 ;  /* 0x0000541062627816 */ /* 0x000fe20000000005 */
[----:B------:R-:W-:Y:S01]  /*a730*/  IMAD.MOV.U32 R5, RZ, RZ, R73 ;  /* 0x000000ffff057224 */ /* 0x000fe200078e0049 */
[----:B------:R-:W-:Y:S01]  /*a740*/  PRMT R109, R109, 0x5410, R7 ;  /* 0x000054106d6d7816 */ /* 0x000fe20000000007 */
[----:B------:R-:W-:Y:S01]  /*a750*/  IMAD.MOV.U32 R7, RZ, RZ, R77 ;  /* 0x000000ffff077224 */ /* 0x000fe200078e004d */
[----:B------:R-:W-:-:S02]  /*a760*/  PRMT R110, R6, 0x7610, R110 ;  /* 0x00007610066e7816 */ /* 0x000fc4000000006e */
[----:B------:R-:W-:Y:S02]  /*a770*/  MOV R6, R76 ;  /* 0x0000004c00067202 */ /* 0x000fe40000000f00 */
[----:B------:R-:W-:Y:S02]  /*a780*/  PRMT R112, R4, 0x7610, R112 ;  /* 0x0000761004707816 */ /* 0x000fe40000000070 */
[----:B------:R-:W-:Y:S02]  /*a790*/  PRMT R111, R5, 0x7610, R111 ;  /* 0x00007610056f7816 */ /* 0x000fe4000000006f */
[----:B------:R-:W-:Y:S02]  /*a7a0*/  PRMT R91, R91, 0x5410, R6 ;  /* 0x000054105b5b7816 */ /* 0x000fe40000000006 */
[----:B------:R-:W-:Y:S01]  /*a7b0*/  PRMT R92, R92, 0x5410, R7 ;  /* 0x000054105c5c7816 */ /* 0x000fe20000000007 */
[----:B------:R-:W-:Y:S06]  /*a7c0*/  BRA.DIV UR4, `(.L_x_1665) ;  /* 0x00000236044c7947 */ /* 0x000fec000b800000 */
[----:B------:R1:W4:Y:S04]  /*a7d0*/  SHFL.IDX PT, R9, R32, 0x1, 0x181f ;  /* 0x00381f0020097f89 */ /* 0x00032800000e0000 */
[----:B--2---:R1:W2:Y:S04]  /*a7e0*/  SHFL.IDX PT, R8, R30, 0x1, 0x181f ;  /* 0x00381f001e087f89 */ /* 0x0042a800000e0000 */
[----:B---3--:R1:W3:Y:S04]  /*a7f0*/  SHFL.IDX PT, R26, R33, 0x1, 0x181f ;  /* 0x00381f00211a7f89 */ /* 0x0082e800000e0000 */
[----:B------:R1:W0:Y:S02]  /*a800*/  SHFL.IDX PT, R5, R31, 0x1, 0x181f ;  /* 0x00381f001f057f89 */ /* 0x00022400000e0000 */
.L_x_2035:
[----:B------:R-:W-:Y:S01]  /*a810*/  VIADD R4, R0, 0x20 ;  /* 0x0000002000047836 */ /* 0x000fe20000000000 */
        /* <DEDUP_REMOVED lines=8> */
[----:B------:R-:W-:-:S05]  /*a8a0*/  CS2R R60, SRZ ;  /* 0x00000000003c7805 */ /* 0x000fca000001ff00 */
[----:B------:R-:W-:Y:S05]  /*a8b0*/  @P0 BRA `(.L_x_1667) ;  /* 0x0000000000c40947 */ /* 0x000fea0003800000 */
[----:B------:R-:W3:Y:S01]  /*a8c0*/  LDL R10, [R1+0x18] ;  /* 0x00001800010a7983 */ /* 0x000ee20000100800 */
[----:B------:R-:W-:-:S03]  /*a8d0*/  ULDC UR4, c[0x0][0x3f4] ;  /* 0x0000fd0000047ab9 */ /* 0x000fc60000000800 */
[----:B------:R-:W3:Y:S04]  /*a8e0*/  LDL R6, [R1+0x48] ;  /* 0x0000480001067983 */ /* 0x000ee80000100800 */
[----:B------:R-:W3:Y:S04]  /*a8f0*/  LDL R29, [R1+0x4c] ;  /* 0x00004c00011d7983 */ /* 0x000ee80000100800 */
[----:B------:R-:W3:Y:S04]  /*a900*/  LDL R11, [R1+0xa0] ;  /* 0x0000a000010b7983 */ /* 0x000ee80000100800 */
[----:B------:R-:W3:Y:S04]  /*a910*/  LDL R7, [R1+0x9c] ;  /* 0x00009c0001077983 */ /* 0x000ee80000100800 */
[----:B------:R-:W3:Y:S01]  /*a920*/  LDL R34, [R1+0x98] ;  /* 0x0000980001227983 */ /* 0x000ee20000100800 */
[----:B------:R-:W-:-:S02]  /*a930*/  ISETP.GE.AND P3, PT, R204, UR4, PT ;  /* 0x00000004cc007c0c */ /* 0x000fc4000bf66270 */
[----:B------:R-:W-:Y:S02]  /*a940*/  CS2R R58, SRZ ;  /* 0x00000000003a7805 */ /* 0x000fe4000001ff00 */
[----:B------:R-:W-:Y:S02]  /*a950*/  CS2R R60, SRZ ;  /* 0x00000000003c7805 */ /* 0x000fe4000001ff00 */
[----:B------:R-:W-:Y:S02]  /*a960*/  CS2R R54, SRZ ;  /* 0x0000000000367805 */ /* 0x000fe4000001ff00 */
[----:B------:R-:W-:Y:S02]  /*a970*/  CS2R R56, SRZ ;  /* 0x0000000000387805 */ /* 0x000fe4000001ff00 */
[----:B------:R-:W-:Y:S02]  /*a980*/  CS2R R50, SRZ ;  /* 0x0000000000327805 */ /* 0x000fe4000001ff00 */
[----:B------:R-:W-:Y:S01]  /*a990*/  CS2R R52, SRZ ;  /* 0x0000000000347805 */ /* 0x000fe2000001ff00 */
[----:B--2-4-:R-:W-:Y:S01]  /*a9a0*/  @!P3 IMAD.WIDE R20, R204, 0x2, R8 ;  /* 0x00000002cc14b825 */ /* 0x014fe200078e0208 */
[----:B------:R-:W-:-:S02]  /*a9b0*/  CS2R R46, SRZ ;  /* 0x00000000002e7805 */ /* 0x000fc4000001ff00 */
[----:B------:R-:W-:Y:S02]  /*a9c0*/  CS2R R48, SRZ ;  /* 0x0000000000307805 */ /* 0x000fe4000001ff00 */
[----:B------:R2:W5:Y:S01]  /*a9d0*/  @!P3 LD.E.64 R58, desc[UR60][R20.64] ;  /* 0x0000003c143ab980 */ /* 0x000562000c101b00 */
[----:B---3--:R-:W-:Y:S02]  /*a9e0*/  ISETP.GE.AND P2, PT, R10, UR4, PT ;  /* 0x000000040a007c0c */ /* 0x008fe4000bf46270 */
[----:B------:R-:W-:Y:S02]  /*a9f0*/  ISETP.GE.AND P1, PT, R6, UR4, PT ;  /* 0x0000000406007c0c */ /* 0x000fe4000bf26270 */
[----:B------:R-:W-:-:S09]  /*aa00*/  ISETP.GE.AND P0, PT, R29, UR4, PT ;  /* 0x000000041d007c0c */ /* 0x000fd2000bf06270 */
[C---:B------:R-:W-:Y:S01]  /*aa10*/  @!P2 IMAD.SHL.U32 R12, R10.reuse, 0x2, RZ ;  /* 0x000000020a0ca824 */ /* 0x040fe200078e00ff */
[----:B------:R-:W-:Y:S01]  /*aa20*/  @!P2 SHF.L.U64.HI R11, R10, 0x1, R11 ;  /* 0x000000010a0ba819 */ /* 0x000fe2000001020b */
[----:B------:R-:W-:-:S03]  /*aa30*/  @!P1 IMAD.SHL.U32 R4, R6, 0x2, RZ ;  /* 0x0000000206049824 */ /* 0x000fc600078e00ff */
[-C--:B------:R-:W-:Y:S02]  /*aa40*/  @!P2 IADD3 R14, P4, R8, R12.reuse, RZ ;  /* 0x0000000c080ea210 */ /* 0x080fe40007f9e0ff */
[----:B------:R-:W-:Y:S01]  /*aa50*/  @!P1 SHF.L.U64.HI R27, R6, 0x1, R7 ;  /* 0x00000001061b9819 */ /* 0x000fe20000010207 */
[----:B0-----:R-:W-:Y:S01]  /*aa60*/  @!P3 IMAD.MOV.U32 R6, RZ, RZ, R5 ;  /* 0x000000ffff06b224 */ /* 0x001fe200078e0005 */
[----:B------:R-:W-:Y:S01]  /*aa70*/  @!P2 IADD3 R12, P6, R5, R12, RZ ;  /* 0x0000000c050ca210 */ /* 0x000fe20007fde0ff */
[----:B------:R-:W-:Y:S01]  /*aa80*/  @!P3 IMAD.MOV.U32 R7, RZ, RZ, R26 ;  /* 0x000000ffff07b224 */ /* 0x000fe200078e001a */
[----:B------:R-:W-:Y:S02]  /*aa90*/  @!P0 SHF.L.U32 R28, R29, 0x1, RZ ;  /* 0x000000011d1c8819 */ /* 0x000fe400000006ff */
[----:B------:R-:W-:Y:S01]  /*aaa0*/  @!P1 IADD3 R10, P5, R8, R4, RZ ;  /* 0x00000004080a9210 */ /* 0x000fe20007fbe0ff */
[----:B------:R-:W-:Y:S02]  /*aab0*/  @!P2 IMAD.X R15, R9, 0x1, R11, P4 ;  /* 0x00000001090fa824 */ /* 0x000fe400020e060b */
[----:B------:R-:W-:-:S04]  /*aac0*/  @!P3 IMAD.WIDE R24, R204, 0x2, R6 ;  /* 0x00000002cc18b825 */ /* 0x000fc800078e0206 */
[----:B------:R-:W-:Y:S01]  /*aad0*/  @!P2 IMAD.X R13, R26, 0x1, R11, P6 ;  /* 0x000000011a0da824 */ /* 0x000fe200030e060b */
[-C--:B------:R-:W-:Y:S01]  /*aae0*/  @!P0 IADD3 R6, P6, R8, R28.reuse, RZ ;  /* 0x0000001c08068210 */ /* 0x080fe20007fde0ff */
[----:B------:R2:W5:Y:S01]  /*aaf0*/  @!P3 LD.E.64 R60, desc[UR60][R24.64] ;  /* 0x0000003c183cb980 */ /* 0x000562000c101b00 */
[----:B------:R-:W-:Y:S02]  /*ab00*/  @!P1 IADD3.X R11, R9, R27, RZ, P5, !PT ;  /* 0x0000001b090b9210 */ /* 0x000fe40002ffe4ff */
[----:B------:R-:W-:Y:S01]  /*ab10*/  @!P0 IADD3 R8, P5, R5, R28, RZ ;  /* 0x0000001c05088210 */ /* 0x000fe20007fbe0ff */
[----:B------:R2:W5:Y:S01]  /*ab20*/  @!P2 LD.E.64 R54, desc[UR60][R14.64] ;  /* 0x0000003c0e36a980 */ /* 0x000562000c101b00 */
[----:B------:R-:W-:Y:S02]  /*ab30*/  @!P0 SHF.L.U64.HI R28, R29, 0x1, R34 ;  /* 0x000000011d1c8819 */ /* 0x000fe40000010222 */
[----:B------:R-:W-:Y:S01]  /*ab40*/  @!P1 IADD3 R4, P4, R5, R4, RZ ;  /* 0x0000000405049210 */ /* 0x000fe20007f9e0ff */
[----:B------:R2:W5:Y:S02]  /*ab50*/  @!P2 LD.E.64 R56, desc[UR60][R12.64] ;  /* 0x0000003c0c38a980 */ /* 0x000564000c101b00 */
[----:B------:R-:W-:-:S02]  /*ab60*/  @!P0 IMAD.X R7, R9, 0x1, R28, P6 ;  /* 0x0000000109078824 */ /* 0x000fc400030e061c */
[C---:B------:R-:W-:Y:S01]  /*ab70*/  @!P1 IMAD.X R5, R26.reuse, 0x1, R27, P4 ;  /* 0x000000011a059824 */ /* 0x040fe200020e061b */
[----:B------:R2:W5:Y:S01]  /*ab80*/  @!P1 LD.E.64 R50, desc[UR60][R10.64] ;  /* 0x0000003c0a329980 */ /* 0x000562000c101b00 */
[----:B------:R-:W-:-:S03]  /*ab90*/  @!P0 IMAD.X R9, R26, 0x1, R28, P5 ;  /* 0x000000011a098824 */ /* 0x000fc600028e061c */
[----:B------:R2:W5:Y:S04]  /*aba0*/  @!P1 LD.E.64 R52, desc[UR60][R4.64] ;  /* 0x0000003c04349980 */ /* 0x000568000c101b00 */
[----:B------:R2:W5:Y:S04]  /*abb0*/  @!P0 LD.E.64 R46, desc[UR60][R6.64] ;  /* 0x0000003c062e8980 */ /* 0x000568000c101b00 */
[----:B------:R2:W5:Y:S02]  /*abc0*/  @!P0 LD.E.64 R48, desc[UR60][R8.64] ;  /* 0x0000003c08308980 */ /* 0x000564000c101b00 */
.L_x_1667:
[----:B------:R-:W-:Y:S05]  /*abd0*/  BSYNC B1 ;  /* 0x0000000000017941 */ /* 0x000fea0003800000 */
.L_x_1666:
[----:B--2--5:R-:W-:Y:S01]  /*abe0*/  IMAD.MOV.U32 R4, RZ, RZ, R46 ;  /* 0x000000ffff047224 */ /* 0x024fe200078e002e */
[----:B0-----:R-:W-:Y:S01]  /*abf0*/  MOV R5, R47 ;  /* 0x0000002f00057202 */ /* 0x001fe20000000f00 */
[----:B------:R-:W-:Y:S01]  /*ac00*/  IMAD.MOV.U32 R6, RZ, RZ, R50 ;  /* 0x000000ffff067224 */ /* 0x000fe200078e0032 */
[----:B------:R-:W-:Y:S01]  /*ac10*/  UMOV UR4, 0xffffffff ;  /* 0xffffffff00047882 */ /* 0x000fe20000000000 */
[----:B------:R-:W-:Y:S01]  /*ac20*/  IMAD.MOV.U32 R7, RZ, RZ, R51 ;  /* 0x000000ffff077224 */ /* 0x000fe200078e0033 */
[----:B------:R-:W-:Y:S01]  /*ac30*/  PRMT R87, R5, 0x5410, R4 ;  /* 0x0000541005577816 */ /* 0x000fe20000000004 */
[----:B------:R-:W-:Y:S02]  /*ac40*/  IMAD.MOV.U32 R4, RZ, RZ, R54 ;  /* 0x000000ffff047224 */ /* 0x000fe400078e0036 */
        /* <DEDUP_REMOVED lines=8> */
[----:B------:R-:W-:Y:S01]  /*acd0*/  MOV R7, R53 ;  /* 0x0000003500077202 */ /* 0x000fe20000000f00 */
[----:B------:R-:W-:-:S03]  /*ace0*/  IMAD.MOV.U32 R6, RZ, RZ, R52 ;  /* 0x000000ffff067224 */ /* 0x000fc600078e0034 */
[----:B------:R-:W-:Y:S01]  /*acf0*/  PRMT R86, R5, 0x5410, R4 ;  /* 0x0000541005567816 */ /* 0x000fe20000000004 */
[----:B------:R-:W-:Y:S01]  /*ad00*/  IMAD.MOV.U32 R4, RZ, RZ, R56 ;  /* 0x000000ffff047224 */ /* 0x000fe200078e0038 */
[----:B------:R-:W-:Y:S01]  /*ad10*/  PRMT R97, R6, 0x5410, R7 ;  /* 0x0000541006617816 */ /* 0x000fe20000000007 */
[----:B------:R-:W-:Y:S02]  /*ad20*/  IMAD.MOV.U32 R5, RZ, RZ, R57 ;  /* 0x000000ffff057224 */ /* 0x000fe400078e0039 */
[----:B------:R-:W-:Y:S02]  /*ad30*/  IMAD.MOV.U32 R6, RZ, RZ, R60 ;  /* 0x000000ffff067224 */ /* 0x000fe400078e003c */
[----:B------:R-:W-:Y:S01]  /*ad40*/  IMAD.MOV.U32 R7, RZ, RZ, R61 ;  /* 0x000000ffff077224 */ /* 0x000fe200078e003d */
[----:B------:R-:W-:-:S04]  /*ad50*/  PRMT R103, R4, 0x5410, R5 ;  /* 0x0000541004677816 */ /* 0x000fc80000000005 */
[----:B------:R-:W-:Y:S01]  /*ad60*/  PRMT R107, R6, 0x5410, R7 ;  /* 0x00005410066b7816 */ /* 0x000fe20000000007 */
[----:B------:R-:W-:Y:S06]  /*ad70*/  BRA.DIV UR4, `(.L_x_1668) ;  /* 0x0000023204547947 */ /* 0x000fec000b800000 */
[----:B----4-:R0:W2:Y:S04]  /*ad80*/  SHFL.IDX PT, R9, R32, 0x2, 0x181f ;  /* 0x00581f0020097f89 */ /* 0x0100a800000e0000 */
[----:B------:R0:W4:Y:S04]  /*ad90*/  SHFL.IDX PT, R8, R30, 0x2, 0x181f ;  /* 0x00581f001e087f89 */ /* 0x00012800000e0000 */
[----:B------:R0:W0:Y:S04]  /*ada0*/  SHFL.IDX PT, R78, R33, 0x2, 0x181f ;  /* 0x00581f00214e7f89 */ /* 0x00002800000e0000 */
[----:B------:R0:W0:Y:S02]  /*adb0*/  SHFL.IDX PT, R5, R31, 0x2, 0x181f ;  /* 0x00581f001f057f89 */ /* 0x00002400000e0000 */
.L_x_2041:
[----:B------:R-:W-:Y:S01]  /*adc0*/  IADD3 R4, R0, 0x40, RZ ;  /* 0x0000004000047810 */ /* 0x000fe20007ffe0ff */
[----:B------:R-:W-:Y:S01]  /*add0*/  BSSY B1, `(.L_x_1669) ;  /* 0x000003c000017945 */ /* 0x000fe20003800000 */
[----:B------:R-:W-:Y:S02]  /*ade0*/  CS2R R28, SRZ ;  /* 0x00000000001c7805 */ /* 0x000fe4000001ff00 */
[----:B------:R-:W-:Y:S02]  /*adf0*/  CS2R R34, SRZ ;  /* 0x0000000000227805 */ /* 0x000fe4000001ff00 */
[----:B------:R-:W-:Y:S02]  /*ae00*/  ISETP.GE.AND P0, PT, R4, R3, PT ;  /* 0x000000030400720c */ /* 0x000fe40003f06270 */
[----:B------:R-:W-:Y:S02]  /*ae10*/  CS2R R38, SRZ ;  /* 0x0000000000267805 */ /* 0x000fe4000001ff00 */
[----:B------:R-:W-:-:S02]  /*ae20*/  CS2R R42, SRZ ;  /* 0x00000000002a7805 */ /* 0x000fc4000001ff00 */
[----:B---3--:R-:W-:Y:S02]  /*ae30*/  CS2R R26, SRZ ;  /* 0x00000000001a7805 */ /* 0x008fe4000001ff00 */
[----:B------:R-:W-:Y:S02]  /*ae40*/  CS2R R36, SRZ ;  /* 0x0000000000247805 */ /* 0x000fe4000001ff00 */
[----:B------:R-:W-:Y:S02]  /*ae50*/  CS2R R40, SRZ ;  /* 0x0000000000287805 */ /* 0x000fe4000001ff00 */
[----:B------:R-:W-:Y:S01]  /*ae60*/  CS2R R44, SRZ ;  /* 0x00000000002c7805 */ /* 0x000fe2000001ff00 */
[----:B------:R-:W-:Y:S06]  /*ae70*/  @P0 BRA `(.L_x_1670) ;  /* 0x0000000000c40947 */ /* 0x000fec0003800000 */
        /* <DEDUP_REMOVED lines=12> */
[----:B------:R-:W-:-:S03]  /*af40*/  CS2R R34, SRZ ;  /* 0x0000000000227805 */ /* 0x000fc6000001ff00 */
[----:B--2-4-:R-:W-:Y:S01]  /*af50*/  @!P3 IMAD.WIDE R20, R204, 0x2, R8 ;  /* 0x00000002cc14b825 */ /* 0x014fe200078e0208 */
[----:B------:R-:W-:Y:S02]  /*af60*/  CS2R R36, SRZ ;  /* 0x0000000000247805 */ /* 0x000fe4000001ff00 */
[----:B------:R-:W-:Y:S02]  /*af70*/  CS2R R28, SRZ ;  /* 0x00000000001c7805 */ /* 0x000fe4000001ff00 */
[----:B------:R2:W5:Y:S01]  /*af80*/  @!P3 LD.E.64 R42, desc[UR60][R20.64] ;  /* 0x0000003c142ab980 */ /* 0x000562000c101b00 */
[----:B---3--:R-:W-:Y:S02]  /*af90*/  ISETP.GE.AND P2, PT, R10, UR4, PT ;  /* 0x000000040a007c0c */ /* 0x008fe4000bf46270 */
[----:B------:R-:W-:Y:S02]  /*afa0*/  ISETP.GE.AND P1, PT, R6, UR4, PT ;  /* 0x0000000406007c0c */ /* 0x000fe4000bf26270 */
[----:B------:R-:W-:-:S09]  /*afb0*/  ISETP.GE.AND P0, PT, R79, UR4, PT ;  /* 0x000000044f007c0c */ /* 0x000fd2000bf06270 */
[----:B------:R-:W-:Y:S02]  /*afc0*/  @!P2 IMAD.SHL.U32 R12, R10, 0x2, RZ ;  /* 0x000000020a0ca824 */ /* 0x000fe400078e00ff */
[C---:B------:R-:W-:Y:S01]  /*afd0*/  @!P1 IMAD.SHL.U32 R4, R6.reuse, 0x2, RZ ;  /* 0x0000000206049824 */ /* 0x040fe200078e00ff */
[----:B------:R-:W-:Y:S02]  /*afe0*/  @!P1 SHF.L.U64.HI R26, R6, 0x1, R7 ;  /* 0x00000001061a9819 */ /* 0x000fe40000010207 */
[----:B------:R-:W-:Y:S01]  /*aff0*/  @!P2 IADD3 R14, P4, R8, R12, RZ ;  /* 0x0000000c080ea210 */ /* 0x000fe20007f9e0ff */
[----:B------:R-:W-:Y:S01]  /*b000*/  @!P0 IMAD.SHL.U32 R27, R79, 0x2, RZ ;  /* 0x000000024f1b8824 */ /* 0x000fe200078e00ff */
[----:B------:R-:W-:Y:S01]  /*b010*/  @!P2 SHF.L.U64.HI R11, R10, 0x1, R11 ;  /* 0x000000010a0ba819 */ /* 0x000fe2000001020b */
[----:B0-----:R-:W-:Y:S01]  /*b020*/  @!P3 IMAD.MOV.U32 R6, RZ, RZ, R5 ;  /* 0x000000ffff06b224 */ /* 0x001fe200078e0005 */
[----:B------:R-:W-:Y:S02]  /*b030*/  @!P3 MOV R7, R78 ;  /* 0x0000004e0007b202 */ /* 0x000fe40000000f00 */
[----:B------:R-:W-:-:S02]  /*b040*/  @!P2 IADD3 R12, P6, R5, R12, RZ ;  /* 0x0000000c050ca210 */ /* 0x000fc40007fde0ff */
[-C--:B------:R-:W-:Y:S01]  /*b050*/  @!P1 IADD3 R10, P5, R8, R4.reuse, RZ ;  /* 0x00000004080a9210 */ /* 0x080fe20007fbe0ff */
[----:B------:R-:W-:Y:S02]  /*b060*/  @!P2 IMAD.X R15, R9, 0x1, R11, P4 ;  /* 0x00000001090fa824 */ /* 0x000fe400020e060b */
[----:B------:R-:W-:Y:S01]  /*b070*/  @!P3 IMAD.WIDE R24, R204, 0x2, R6 ;  /* 0x00000002cc18b825 */ /* 0x000fe200078e0206 */
[----:B------:R-:W-:Y:S02]  /*b080*/  @!P1 IADD3 R4, P4, R5, R4, RZ ;  /* 0x0000000405049210 */ /* 0x000fe40007f9e0ff */
[----:B------:R2:W5:Y:S01]  /*b090*/  @!P2 LD.E.64 R38, desc[UR60][R14.64] ;  /* 0x0000003c0e26a980 */ /* 0x000562000c101b00 */
[----:B------:R-:W-:Y:S01]  /*b0a0*/  @!P2 IMAD.X R13, R78, 0x1, R11, P6 ;  /* 0x000000014e0da824 */ /* 0x000fe200030e060b */
[-C--:B------:R-:W-:Y:S01]  /*b0b0*/  @!P0 IADD3 R6, P6, R8, R27.reuse, RZ ;  /* 0x0000001b08068210 */ /* 0x080fe20007fde0ff */
[----:B------:R-:W-:Y:S01]  /*b0c0*/  @!P1 IMAD.X R11, R9, 0x1, R26, P5 ;  /* 0x00000001090b9824 */ /* 0x000fe200028e061a */
[----:B------:R-:W-:Y:S01]  /*b0d0*/  @!P0 IADD3 R8, P5, R5, R27, RZ ;  /* 0x0000001b05088210 */ /* 0x000fe20007fbe0ff */
[----:B------:R2:W5:Y:S01]  /*b0e0*/  @!P3 LD.E.64 R44, desc[UR60][R24.64] ;  /* 0x0000003c182cb980 */ /* 0x000562000c101b00 */
[----:B------:R-:W-:Y:S01]  /*b0f0*/  @!P0 SHF.L.U64.HI R27, R79, 0x1, R80 ;  /* 0x000000014f1b8819 */ /* 0x000fe20000010250 */
[----:B------:R-:W-:-:S02]  /*b100*/  @!P1 IMAD.X R5, R78, 0x1, R26, P4 ;  /* 0x000000014e059824 */ /* 0x000fc400020e061a */
[----:B------:R2:W5:Y:S01]  /*b110*/  @!P2 LD.E.64 R40, desc[UR60][R12.64] ;  /* 0x0000003c0c28a980 */ /* 0x000562000c101b00 */
[----:B------:R-:W-:Y:S01]  /*b120*/  @!P0 IADD3.X R7, R9, R27, RZ, P6, !PT ;  /* 0x0000001b09078210 */ /* 0x000fe200037fe4ff */
[----:B------:R-:W-:Y:S01]  /*b130*/  @!P0 IMAD.X R9, R78, 0x1, R27, P5 ;  /* 0x000000014e098824 */ /* 0x000fe200028e061b */
[----:B------:R-:W-:Y:S01]  /*b140*/  CS2R R26, SRZ ;  /* 0x00000000001a7805 */ /* 0x000fe2000001ff00 */
[----:B------:R2:W5:Y:S04]  /*b150*/  @!P1 LD.E.64 R34, desc[UR60][R10.64] ;  /* 0x0000003c0a229980 */ /* 0x000568000c101b00 */
[----:B------:R2:W5:Y:S04]  /*b160*/  @!P1 LD.E.64 R36, desc[UR60][R4.64] ;  /* 0x0000003c04249980 */ /* 0x000568000c101b00 */
[----:B------:R2:W5:Y:S04]  /*b170*/  @!P0 LD.E.64 R28, desc[UR60][R6.64] ;  /* 0x0000003c061c8980 */ /* 0x000568000c101b00 */
[----:B------:R2:W5:Y:S02]  /*b180*/  @!P0 LD.E.64 R26, desc[UR60][R8.64] ;  /* 0x0000003c081a8980 */ /* 0x000564000c101b00 */
.L_x_1670:
[----:B------:R-:W-:Y:S05]  /*b190*/  BSYNC B1 ;  /* 0x0000000000017941 */ /* 0x000fea0003800000 */
.L_x_1669:
[----:B0-2--5:R-:W-:Y:S01]  /*b1a0*/  IMAD.MOV.U32 R5, RZ, RZ, R34 ;  /* 0x000000ffff057224 */ /* 0x025fe200078e0022 */
[----:B------:R-:W-:Y:S01]  /*b1b0*/  MOV R4, R35 ;  /* 0x0000002300047202 */ /* 0x000fe20000000f00 */
[----:B------:R-:W-:Y:S01]  /*b1c0*/  IMAD.MOV.U32 R6, RZ, RZ, R28 ;  /* 0x000000ffff067224 */ /* 0x000fe200078e001c */
[----:B------:R-:W-:Y:S01]  /*b1d0*/  UMOV UR4, 0xffffffff ;  /* 0xffffffff00047882 */ /* 0x000fe20000000000 */
[----:B------:R-:W-:Y:S01]  /*b1e0*/  IMAD.MOV.U32 R7, RZ, RZ, R29 ;  /* 0x000000ffff077224 */ /* 0x000fe200078e001d */
[----:B------:R-:W-:Y:S01]  /*b1f0*/  PRMT R83, R5, 0x5410, R4 ;  /* 0x0000541005537816 */ /* 0x000fe20000000004 */
[----:B------:R-:W-:Y:S02]  /*b200*/  IMAD.MOV.U32 R5, RZ, RZ, R42 ;  /* 0x000000ffff057224 */ /* 0x000fe400078e002a */
[----:B------:R-:W-:Y:S01]  /*b210*/  IMAD.MOV.U32 R4, RZ, RZ, R43 ;  /* 0x000000ffff047224 */ /* 0x000fe200078e002b */
[----:B------:R-:W-:Y:S01]  /*b220*/  PRMT R82, R7, 0x5410, R6 ;  /* 0x0000541007527816 */ /* 0x000fe20000000006 */
[----:B------:R-:W-:-:S02]  /*b230*/  IMAD.MOV.U32 R7, RZ, RZ, R38 ;  /* 0x000000ffff077224 */ /* 0x000fc400078e0026 */
[----:B------:R-:W-:Y:S01]  /*b240*/  IMAD.MOV.U32 R6, RZ, RZ, R39 ;  /* 0x000000ffff067224 */ /* 0x000fe200078e0027 */
[----:B------:R-:W-:Y:S01]  /*b250*/  PRMT R99, R5, 0x5410, R4 ;  /* 0x0000541005637816 */ /* 0x000fe20000000004 */
[----:B------:R-:W-:Y:S02]  /*b260*/  IMAD.MOV.U32 R5, RZ, RZ, R36 ;  /* 0x000000ffff057224 */ /* 0x000fe400078e0024 */
[----:B------:R-:W-:Y:S01]  /*b270*/  IMAD.MOV.U32 R4, RZ, RZ, R37 ;  /* 0x000000ffff047224 */ /* 0x000fe200078e0025 */
[----:B------:R-:W-:Y:S01]  /*b280*/  PRMT R89, R6, 0x5410, R7 ;  /* 0x0000541006597816 */ /* 0x000fe20000000007 */
[----:B------:R-:W-:Y:S01]  /*b290*/  IMAD.MOV.U32 R6, RZ, RZ, R27 ;  /* 0x000000ffff067224 */ /* 0x000fe200078e001b */
[----:B------:R-:W-:Y:S02]  /*b2a0*/  MOV R7, R26 ;  /* 0x0000001a00077202 */ /* 0x000fe40000000f00 */
        /* <DEDUP_REMOVED lines=8> */
[----:B------:R-:W-:Y:S01]  /*b330*/  PRMT R88, R6, 0x5410, R7 ;  /* 0x0000541006587816 */ /* 0x000fe20000000007 */
[----:B------:R-:W-:Y:S06]  /*b340*/  BRA.DIV UR4, `(.L_x_1671) ;  /* 0x0000022e04547947 */ /* 0x000fec000b800000 */
[----:B------:R0:W2:Y:S04]  /*b350*/  SHFL.IDX PT, R78, R32, 0x3, 0x181f ;  /* 0x00781f00204e7f89 */ /* 0x0000a800000e0000 */
[----:B------:R0:W3:Y:S04]  /*b360*/  SHFL.IDX PT, R80, R30, 0x3, 0x181f ;  /* 0x00781f001e507f89 */ /* 0x0000e800000e0000 */
[----:B------:R0:W0:Y:S04]  /*b370*/  SHFL.IDX PT, R79, R33, 0x3, 0x181f ;  /* 0x00781f00214f7f89 */ /* 0x00002800000e0000 */
[----:B------:R0:W0:Y:S02]  /*b380*/  SHFL.IDX PT, R12, R31, 0x3, 0x181f ;  /* 0x00781f001f0c7f89 */ /* 0x00002400000e0000 */
.L_x_2047:
[----:B------:R-:W-:Y:S01]  /*b390*/  VIADD R0, R0, 0x60 ;  /* 0x0000006000007836 */ /* 0x000fe20000000000 */
[----:B------:R-:W-:Y:S01]  /*b3a0*/  BSSY B1, `(.L_x_1672) ;  /* 0x000003d000017945 */ /* 0x000fe20003800000 */
[----:B------:R-:W-:Y:S02]  /*b3b0*/  CS2R R6, SRZ ;  /* 0x0000000000067805 */ /* 0x000fe4000001ff00 */
[----:B------:R-:W-:Y:S02]  /*b3c0*/  CS2R R20, SRZ ;  /* 0x0000000000147805 */ /* 0x000fe4000001ff00 */
[----:B01----:R-:W-:Y:S02]  /*b3d0*/  CS2R R30, SRZ ;  /* 0x00000000001e7805 */ /* 0x003fe4000001ff00 */
[----:B------:R-:W-:Y:S02]  /*b3e0*/  ISETP.GE.AND P0, PT, R0, R3, PT ;  /* 0x000000030000720c */ /* 0x000fe40003f06270 */
[----:B----4-:R-:W-:-:S02]  /*b3f0*/  CS2R R8, SRZ ;  /* 0x0000000000087805 */ /* 0x010fc4000001ff00 */
[----:B------:R-:W-:Y:S02]  /*b400*/  CS2R R10, SRZ ;  /* 0x00000000000a7805 */ /* 0x000fe4000001ff00 */
[----:B------:R-:W-:Y:S02]  /*b410*/  CS2R R24, SRZ ;  /* 0x0000000000187805 */ /* 0x000fe4000001ff00 */
[----:B------:R-:W-:-:S05]  /*b420*/  CS2R R32, SRZ ;  /* 0x0000000000207805 */ /* 0x000fca000001ff00 */
[----:B------:R-:W-:Y:S05]  /*b430*/  @P0 BRA `(.L_x_1673) ;  /* 0x0000000000cc0947 */ /* 0x000fea0003800000 */
[----:B------:R-:W4:Y:S01]  /*b440*/  LDL R90, [R1+0x18] ;  /* 0x00001800015a7983 */ /* 0x000f220000100800 */
        /* <DEDUP_REMOVED lines=8> */
[----:B------:R-:W-:-:S09]  /*b4d0*/  CS2R R30, SRZ ;  /* 0x00000000001e7805 */ /* 0x000fd2000001ff00 */
[----:B---3--:R-:W-:Y:S01]  /*b4e0*/  @!P2 MOV R4, R80 ;  /* 0x000000500004a202 */ /* 0x008fe20000000f00 */
[----:B--2---:R-:W-:Y:S02]  /*b4f0*/  @!P2 IMAD.MOV.U32 R5, RZ, RZ, R78 ;  /* 0x000000ffff05a224 */ /* 0x004fe400078e004e */
[----:B------:R-:W-:Y:S02]  /*b500*/  @!P2 IMAD.MOV.U32 R6, RZ, RZ, R12 ;  /* 0x000000ffff06a224 */ /* 0x000fe400078e000c */
[----:B------:R-:W-:Y:S02]  /*b510*/  @!P2 IMAD.MOV.U32 R7, RZ, RZ, R79 ;  /* 0x000000ffff07a224 */ /* 0x000fe400078e004f */
[----:B------:R-:W-:-:S04]  /*b520*/  @!P2 IMAD.WIDE R8, R204, 0x2, R4 ;  /* 0x00000002cc08a825 */ /* 0x000fc800078e0204 */
[----:B------:R-:W-:Y:S01]  /*b530*/  @!P2 IMAD.WIDE R6, R204, 0x2, R6 ;  /* 0x00000002cc06a825 */ /* 0x000fe200078e0206 */
[----:B------:R-:W-:Y:S01]  /*b540*/  CS2R R20, SRZ ;  /* 0x0000000000147805 */ /* 0x000fe2000001ff00 */
[----:B------:R-:W5:Y:S04]  /*b550*/  @!P2 LD.E.64 R30, desc[UR60][R8.64] ;  /* 0x0000003c081ea980 */ /* 0x000f68000c101b00 */
[----:B------:R0:W5:Y:S01]  /*b560*/  @!P2 LD.E.64 R32, desc[UR60][R6.64] ;  /* 0x0000003c0620a980 */ /* 0x000162000c101b00 */
[----:B------:R-:W-:Y:S02]  /*b570*/  CS2R R24, SRZ ;  /* 0x0000000000187805 */ /* 0x000fe4000001ff00 */
[----:B----4-:R-:W-:Y:S02]  /*b580*/  ISETP.GE.AND P3, PT, R90, UR4, PT ;  /* 0x000000045a007c0c */ /* 0x010fe4000bf66270 */
[----:B------:R-:W-:-:S11]  /*b590*/  ISETP.GE.AND P0, PT, R13, UR4, PT ;  /* 0x000000040d007c0c */ /* 0x000fd6000bf06270 */
[C---:B------:R-:W-:Y:S01]  /*b5a0*/  @!P3 IMAD.SHL.U32 R0, R90.reuse, 0x2, RZ ;  /* 0x000000025a00b824 */ /* 0x040fe200078e00ff */
[----:B------:R-:W-:-:S04]  /*b5b0*/  @!P3 SHF.L.U64.HI R10, R90, 0x1, R94 ;  /* 0x000000015a0ab819 */ /* 0x000fc8000001025e */
[----:B------:R-:W-:-:S05]  /*b5c0*/  @!P3 IADD3 R4, P1, R80, R0, RZ ;  /* 0x000000005004b210 */ /* 0x000fca0007f3e0ff */
[--C-:B------:R-:W-:Y:S01]  /*b5d0*/  @!P3 IMAD.X R5, R78, 0x1, R10.reuse, P1 ;  /* 0x000000014e05b824 */ /* 0x100fe200008e060a */
[----:B0-----:R-:W-:Y:S02]  /*b5e0*/  @!P3 IADD3 R6, P1, R12, R0, RZ ;  /* 0x000000000c06b210 */ /* 0x001fe40007f3e0ff */
[----:B------:R-:W-:Y:S02]  /*b5f0*/  @!P0 SHF.L.U32 R8, R13, 0x1, RZ ;  /* 0x000000010d088819 */ /* 0x000fe400000006ff */
[----:B------:R0:W5:Y:S01]  /*b600*/  @!P3 LD.E.64 R20, desc[UR60][R4.64] ;  /* 0x0000003c0414b980 */ /* 0x000162000c101b00 */
[----:B------:R-:W-:Y:S01]  /*b610*/  @!P3 IMAD.X R7, R79, 0x1, R10, P1 ;  /* 0x000000014f07b824 */ /* 0x000fe200008e060a */
[----:B------:R-:W-:Y:S02]  /*b620*/  @!P0 SHF.L.U64.HI R0, R13, 0x1, R85 ;  /* 0x000000010d008819 */ /* 0x000fe40000010255 */
[----:B------:R-:W-:Y:S02]  /*b630*/  ISETP.GE.AND P2, PT, R14, UR4, PT ;  /* 0x000000040e007c0c */ /* 0x000fe4000bf46270 */
[----:B------:R1:W5:Y:S01]  /*b640*/  @!P3 LD.E.64 R24, desc[UR60][R6.64] ;  /* 0x0000003c0618b980 */ /* 0x000362000c101b00 */
[----:B0-----:R-:W-:-:S05]  /*b650*/  @!P0 IADD3 R4, P1, R80, R8, RZ ;  /* 0x0000000850048210 */ /* 0x001fca0007f3e0ff */
[----:B------:R-:W-:Y:S01]  /*b660*/  @!P0 IMAD.X R5, R78, 0x1, R0, P1 ;  /* 0x000000014e058824 */ /* 0x000fe200008e0600 */
[----:B-1----:R-:W-:Y:S02]  /*b670*/  CS2R R6, SRZ ;  /* 0x0000000000067805 */ /* 0x002fe4000001ff00 */
[----:B------:R-:W-:-:S04]  /*b680*/  CS2R R10, SRZ ;  /* 0x00000000000a7805 */ /* 0x000fc8000001ff00 */
[----:B------:R0:W5:Y:S01]  /*b690*/  @!P0 LD.E.64 R6, desc[UR60][R4.64] ;  /* 0x0000003c04068980 */ /* 0x000162000c101b00 */
[----:B------:R-:W-:Y:S01]  /*b6a0*/  @!P2 IMAD.SHL.U32 R13, R14, 0x2, RZ ;  /* 0x000000020e0da824 */ /* 0x000fe200078e00ff */
[----:B0-----:R-:W-:-:S05]  /*b6b0*/  @!P0 IADD3 R4, P1, R12, R8, RZ ;  /* 0x000000080c048210 */ /* 0x001fca0007f3e0ff */
[----:B------:R-:W-:Y:S01]  /*b6c0*/  @!P0 IMAD.X R5, R79, 0x1, R0, P1 ;  /* 0x000000014f058824 */ /* 0x000fe200008e0600 */
[----:B------:R-:W-:-:S04]  /*b6d0*/  @!P2 SHF.L.U64.HI R0, R14, 0x1, R15 ;  /* 0x000000010e00a819 */ /* 0x000fc8000001020f */
[----:B------:R0:W5:Y:S01]  /*b6e0*/  @!P0 LD.E.64 R10, desc[UR60][R4.64] ;  /* 0x0000003c040a8980 */ /* 0x000162000c101b00 */
[-C--:B------:R-:W-:Y:S02]  /*b6f0*/  @!P2 IADD3 R8, P0, R80, R13.reuse, RZ ;  /* 0x0000000d5008a210 */ /* 0x080fe40007f1e0ff */
[----:B------:R-:W-:Y:S02]  /*b700*/  @!P2 IADD3 R12, P1, R12, R13, RZ ;  /* 0x0000000d0c0ca210 */ /* 0x000fe40007f3e0ff */
[----:B------:R-:W-:Y:S02]  /*b710*/  @!P2 IADD3.X R9, R78, R0, RZ, P0, !PT ;  /* 0x000000004e09a210 */ /* 0x000fe400007fe4ff */
[----:B0-----:R-:W-:Y:S01]  /*b720*/  CS2R R4, SRZ ;  /* 0x0000000000047805 */ /* 0x001fe2000001ff00 */
[----:B------:R-:W-:-:S05]  /*b730*/  @!P2 IMAD.X R13, R79, 0x1, R0, P1 ;  /* 0x000000014f0da824 */ /* 0x000fca00008e0600 */
[----:B------:R0:W5:Y:S02]  /*b740*/  @!P2 LD.E.64 R4, desc[UR60][R8.64] ;  /* 0x0000003c0804a980 */ /* 0x000164000c101b00 */
[----:B0-----:R-:W-:-:S06]  /*b750*/  CS2R R8, SRZ ;  /* 0x0000000000087805 */ /* 0x001fcc000001ff00 */
[----:B------:R0:W5:Y:S02]  /*b760*/  @!P2 LD.E.64 R8, desc[UR60][R12.64] ;  /* 0x0000003c0c08a980 */ /* 0x000164000c101b00 */
.L_x_1673:
[----:B------:R-:W-:Y:S05]  /*b770*/  BSYNC B1 ;  /* 0x0000000000017941 */ /* 0x000fea0003800000 */
.L_x_1672:
[----:B0-----:R-:W4:Y:S01]  /*b780*/  LDL R12, [R1+0x90] ;  /* 0x00009000010c7983 */ /* 0x001f220000100800 */
[----:B------:R-:W-:Y:S01]  /*b790*/  BSSY B1, `(.L_x_1674) ;  /* 0x0000007000017945 */ /* 0x000fe20003800000 */
[----:B----4-:R-:W-:-:S04]  /*b7a0*/  LEA.HI R0, R12, R12, RZ, 0x1 ;  /* 0x0000000c0c007211 */ /* 0x010fc800078f08ff */
[----:B------:R-:W-:-:S05]  /*b7b0*/  LOP3.LUT R0, R0, 0xfffffffe, RZ, 0xc0, !PT ;  /* 0xfffffffe00007812 */ /* 0x000fca00078ec0ff */
[----:B------:R-:W-:-:S05]  /*b7c0*/  IMAD.IADD R0, R12, 0x1, -R0 ;  /* 0x000000010c007824 */ /* 0x000fca00078e0a00 */
[----:B------:R-:W-:-:S04]  /*b7d0*/  SHF.L.U32 R0, R0, 0x1f, RZ ;  /* 0x0000001f00007819 */ /* 0x000fc800000006ff */
[----:B------:R-:W0:Y:S02]  /*b7e0*/  SYNCS.PHASECHK.TRANS64.TRYWAIT P0, [R17+URZ+0x30800], R0 ;  /* 0x03080000110075a7 */ /* 0x000e24000800017f */
[----:B0-----:R-:W-:Y:S05]  /*b7f0*/  @!P0 BRA `(.L_x_1675) ;  /* 0x00000228009c8947 */ /* 0x001fea0003800000 */
.L_x_2048:
[----:B------:R-:W-:Y:S05]  /*b800*/  BSYNC B1 ;  /* 0x0000000000017941 */ /* 0x000fea0003800000 */
.L_x_1674:
[----:B------:R-:W4:Y:S04]  /*b810*/  LDL R13, [R1+0x5c] ;  /* 0x00005c00010d7983 */ /* 0x000f280000100800 */
[----:B------:R-:W4:Y:S01]  /*b820*/  LDL R113, [R1+0x10] ;  /* 0x0000100001717983 */ /* 0x000f220000100800 */
[----:B-----5:R-:W-:Y:S01]  /*b830*/  IMAD.MOV.U32 R12, RZ, RZ, R4 ;  /* 0x000000ffff0c7224 */ /* 0x020fe200078e0004 */
[----:B------:R-:W-:Y:S01]  /*b840*/  BSSY B1, `(.L_x_1676) ;  /* 0x00000d7000017945 */ /* 0x000fe20003800000 */
[----:B0-----:R-:W-:-:S05]  /*b850*/  IMAD.MOV.U32 R0, RZ, RZ, R5 ;  /* 0x000000ffff007224 */ /* 0x001fca00078e0005 */
[----:B--2---:R-:W-:Y:S01]  /*b860*/  PRMT R78, R12, 0x5410, R0 ;  /* 0x000054100c4e7816 */ /* 0x004fe20000000000 */
[----:B------:R-:W-:Y:S01]  /*b870*/  IMAD.MOV.U32 R0, RZ, RZ, R7 ;  /* 0x000000ffff007224 */ /* 0x000fe200078e0007 */
[----:B------:R-:W-:-:S04]  /*b880*/  MOV R12, R6 ;  /* 0x00000006000c7202 */ /* 0x000fc80000000f00 */
[----:B---3--:R-:W-:Y:S01]  /*b890*/  PRMT R80, R12, 0x5410, R0 ;  /* 0x000054100c507816 */ /* 0x008fe20000000000 */
        /* <DEDUP_REMOVED lines=11> */
[----:B------:R-:W-:Y:S02]  /*b950*/  PRMT R85, R12, 0x5410, R0 ;  /* 0x000054100c557816 */ /* 0x000fe40000000000 */
[----:B------:R-:W-:Y:S02]  /*b960*/  MOV R12, R24 ;  /* 0x00000018000c7202 */ /* 0x000fe40000000f00 */
[----:B----4-:R-:W-:Y:S01]  /*b970*/  VIADDMNMX R0, R3, -R13, 0x80, PT ;  /* 0x0000008003007446 */ /* 0x010fe2000380090d */
[----:B------:R-:W-:-:S03]  /*b980*/  IMAD.MOV.U32 R3, RZ, RZ, R25 ;  /* 0x000000ffff037224 */ /* 0x000fc600078e0019 */
[----:B------:R-:W-:Y:S02]  /*b990*/  ISETP.GE.AND P0, PT, R113, R0, PT ;  /* 0x000000007100720c */ /* 0x000fe40003f06270 */
[----:B------:R-:W-:Y:S01]  /*b9a0*/  PRMT R95, R12, 0x5410, R3 ;  /* 0x000054100c5f7816 */ /* 0x000fe20000000003 */
[----:B------:R-:W-:Y:S02]  /*b9b0*/  IMAD.MOV.U32 R12, RZ, RZ, R32 ;  /* 0x000000ffff0c7224 */ /* 0x000fe400078e0020 */
[----:B------:R-:W-:-:S03]  /*b9c0*/  IMAD.MOV.U32 R3, RZ, RZ, R33 ;  /* 0x000000ffff037224 */ /* 0x000fc600078e0021 */
[----:B------:R-:W-:Y:S02]  /*b9d0*/  PRMT R104, R12, 0x7610, R104 ;  /* 0x000076100c687816 */ /* 0x000fe40000000068 */
[----:B------:R-:W-:-:S03]  /*b9e0*/  PRMT R105, R3, 0x7610, R105 ;  /* 0x0000761003697816 */ /* 0x000fc60000000069 */
[----:B------:R-:W-:Y:S05]  /*b9f0*/  @P0 BRA `(.L_x_1677) ;  /* 0x0000000800ec0947 */ /* 0x000fea0003800000 */
[----:B------:R0:W5:Y:S01]  /*ba00*/  LDL R114, [R1+0x74] ;  /* 0x0000740001727983 */ /* 0x0001620000100800 */
[----:B------:R-:W1:Y:S01]  /*ba10*/  LDC R108, c[0x0][0x3f4] ;  /* 0x0000fd00ff6c7b82 */ /* 0x000e620000000800 */
[----:B------:R-:W-:Y:S01]  /*ba20*/  BSSY B2, `(.L_x_1678) ;  /* 0x000002d000027945 */ /* 0x000fe20003800000 */
[----:B-1----:R-:W-:-:S13]  /*ba30*/  ISETP.GE.AND P0, PT, R204, R108, PT ;  /* 0x0000006ccc00720c */ /* 0x002fda0003f06270 */
[----:B0-----:R-:W-:Y:S05]  /*ba40*/  @P0 BRA `(.L_x_1679) ;  /* 0x0000000000a80947 */ /* 0x001fea0003800000 */
[----:B-----5:R-:W0:Y:S01]  /*ba50*/  LDS.128 R12, [R114] ;  /* 0x00000000720c7984 */ /* 0x020e220000000c00 */
[----:B------:R-:W-:Y:S02]  /*ba60*/  SHF.R.U64 R3, R74, 0x10, R75 ;  /* 0x000000104a037819 */ /* 0x000fe4000000124b */
[----:B------:R-:W-:Y:S02]  /*ba70*/  SHF.R.U32.HI R74, RZ, 0x10, R77 ;  /* 0x00000010ff4a7819 */ /* 0x000fe4000001164d */
[----:B------:R-:W-:Y:S01]  /*ba80*/  SHF.R.U32.HI R75, RZ, 0x10, R75 ;  /* 0x00000010ff4b7819 */ /* 0x000fe2000001164b */
[----:B------:R-:W-:Y:S01]  /*ba90*/  HADD2.F32 R3, -RZ, R3.H0_H0 ;  /* 0x20000003ff037230 */ /* 0x000fe20000004100 */
[----:B------:R-:W-:Y:S01]  /*baa0*/  SHF.R.U64 R76, R76, 0x10, R77 ;  /* 0x000000104c4c7819 */ /* 0x000fe2000000124d */
[----:B------:R-:W-:Y:S02]  /*bab0*/  HADD2.F32 R74, -RZ, R74.H0_H0 ;  /* 0x2000004aff4a7230 */ /* 0x000fe40000004100 */
[----:B------:R-:W-:-:S02]  /*bac0*/  HADD2.F32 R77, -RZ, R75.H0_H0 ;  /* 0x2000004bff4d7230 */ /* 0x000fc40000004100 */
[----:B------:R-:W-:Y:S02]  /*bad0*/  HADD2.F32 R76, -RZ, R76.H0_H0 ;  /* 0x2000004cff4c7230 */ /* 0x000fe40000004100 */
[--C-:B0-----:R-:W-:Y:S02]  /*bae0*/  HADD2.F32 R90, -RZ, R15.reuse.H1_H1 ;  /* 0x3000000fff5a7230 */ /* 0x101fe40000004100 */
[----:B------:R-:W-:-:S03]  /*baf0*/  HADD2.F32 R75, -RZ, R15.H0_H0 ;  /* 0x2000000fff4b7230 */ /* 0x000fc60000004100 */
[C---:B------:R-:W-:Y:S01]  /*bb00*/  FMUL.FTZ R15, R90.reuse, R74 ;  /* 0x0000004a5a0f7220 */ /* 0x040fe20000410000 */
[----:B------:R-:W-:-:S03]  /*bb10*/  FMUL.FTZ R90, R90, R77 ;  /* 0x0000004d5a5a7220 */ /* 0x000fc60000410000 */
[C---:B------:R-:W-:Y:S01]  /*bb20*/  FFMA.FTZ R15, R75.reuse, R77, -R15 ;  /* 0x0000004d4b0f7223 */ /* 0x040fe2000001080f */
[----:B------:R-:W-:Y:S01]  /*bb30*/  FFMA.FTZ R74, R75, R74, R90 ;  /* 0x0000004a4b4a7223 */ /* 0x000fe2000001005a */
[--C-:B------:R-:W-:Y:S02]  /*bb40*/  HADD2.F32 R90, -RZ, R91.reuse.H0_H0 ;  /* 0x2000005bff5a7230 */ /* 0x100fe40000004100 */
[----:B------:R-:W-:Y:S02]  /*bb50*/  HADD2.F32 R75, -RZ, R91.H1_H1 ;  /* 0x3000005bff4b7230 */ /* 0x000fe40000004100 */
[--C-:B------:R-:W-:Y:S01]  /*bb60*/  HADD2.F32 R91, -RZ, R12.reuse.H1_H1 ;  /* 0x3000000cff5b7230 */ /* 0x100fe20000004100 */
[----:B------:R-:W-:Y:S01]  /*bb70*/  F2FP.F16.F32.PACK_AB R15, R74, R15 ;  /* 0x0000000f4a0f723e */ /* 0x000fe200000000ff */
[----:B------:R-:W-:-:S03]  /*bb80*/  HADD2.F32 R77, -RZ, R12.H0_H0 ;  /* 0x2000000cff4d7230 */ /* 0x000fc60000004100 */
[C---:B------:R-:W-:Y:S01]  /*bb90*/  FMUL.FTZ R12, R91.reuse, R75 ;  /* 0x0000004b5b0c7220 */ /* 0x040fe20000410000 */
[----:B------:R-:W-:-:S03]  /*bba0*/  FMUL.FTZ R91, R91, R90 ;  /* 0x0000005a5b5b7220 */ /* 0x000fc60000410000 */
[C---:B------:R-:W-:Y:S01]  /*bbb0*/  FFMA.FTZ R12, R77.reuse, R90, -R12 ;  /* 0x0000005a4d0c7223 */ /* 0x040fe2000001080c */
[----:B------:R-:W-:Y:S01]  /*bbc0*/  FFMA.FTZ R75, R77, R75, R91 ;  /* 0x0000004b4d4b7223 */ /* 0x000fe2000001005b */
[----:B------:R-:W-:Y:S02]  /*bbd0*/  HADD2.F32 R77, -RZ, R92.H1_H1 ;  /* 0x3000005cff4d7230 */ /* 0x000fe40000004100 */
[----:B------:R-:W-:Y:S02]  /*bbe0*/  HADD2.F32 R91, -RZ, R14.H1_H1 ;  /* 0x3000000eff5b7230 */ /* 0x000fe40000004100 */
[----:B------:R-:W-:Y:S01]  /*bbf0*/  HADD2.F32 R90, -RZ, R92.H0_H0 ;  /* 0x2000005cff5a7230 */ /* 0x000fe20000004100 */
[----:B------:R-:W-:Y:S01]  /*bc00*/  F2FP.F16.F32.PACK_AB R12, R75, R12 ;  /* 0x0000000c4b0c723e */ /* 0x000fe200000000ff */
[----:B------:R-:W-:Y:S02]  /*bc10*/  HADD2.F32 R14, -RZ, R14.H0_H0 ;  /* 0x2000000eff0e7230 */ /* 0x000fe40000004100 */
[C---:B------:R-:W-:Y:S01]  /*bc20*/  FMUL.FTZ R92, R91.reuse, R77 ;  /* 0x0000004d5b5c7220 */ /* 0x040fe20000410000 */
[----:B------:R-:W-:-:S03]  /*bc30*/  FMUL.FTZ R91, R91, R90 ;  /* 0x0000005a5b5b7220 */ /* 0x000fc60000410000 */
[C---:B------:R-:W-:Y:S01]  /*bc40*/  FFMA.FTZ R92, R14.reuse, R90, -R92 ;  /* 0x0000005a0e5c7223 */ /* 0x040fe2000001085c */
[----:B------:R-:W-:Y:S01]  /*bc50*/  FFMA.FTZ R14, R14, R77, R91 ;  /* 0x0000004d0e0e7223 */ /* 0x000fe2000001005b */
[--C-:B------:R-:W-:Y:S02]  /*bc60*/  HADD2.F32 R77, -RZ, R13.reuse.H1_H1 ;  /* 0x3000000dff4d7230 */ /* 0x100fe40000004100 */
[----:B------:R-:W-:Y:S02]  /*bc70*/  HADD2.F32 R13, -RZ, R13.H0_H0 ;  /* 0x2000000dff0d7230 */ /* 0x000fe40000004100 */
[----:B------:R-:W-:Y:S01]  /*bc80*/  F2FP.F16.F32.PACK_AB R14, R14, R92 ;  /* 0x0000005c0e0e723e */ /* 0x000fe200000000ff */
[C---:B------:R-:W-:Y:S01]  /*bc90*/  FMUL.FTZ R90, R77.reuse, R76 ;  /* 0x0000004c4d5a7220 */ /* 0x040fe20000410000 */
[----:B------:R-:W-:-:S03]  /*bca0*/  FMUL.FTZ R77, R77, R3 ;  /* 0x000000034d4d7220 */ /* 0x000fc60000410000 */
[C---:B------:R-:W-:Y:S01]  /*bcb0*/  FFMA.FTZ R3, R13.reuse, R3, -R90 ;  /* 0x000000030d037223 */ /* 0x040fe2000001085a */
[----:B------:R-:W-:-:S05]  /*bcc0*/  FFMA.FTZ R13, R13, R76, R77 ;  /* 0x0000004c0d0d7223 */ /* 0x000fca000001004d */
[----:B------:R-:W-:-:S05]  /*bcd0*/  F2FP.F16.F32.PACK_AB R13, R13, R3 ;  /* 0x000000030d0d723e */ /* 0x000fca00000000ff */
[----:B------:R0:W-:Y:S02]  /*bce0*/  STS.128 [R114], R12 ;  /* 0x0000000c72007388 */ /* 0x0001e40000000c00 */
.L_x_1679:
[----:B------:R-:W-:Y:S05]  /*bcf0*/  BSYNC B2 ;  /* 0x0000000000027941 */ /* 0x000fea0003800000 */
.L_x_1678:
[----:B0-----:R-:W2:Y:S04]  /*bd00*/  LDL R13, [R1+0x18] ;  /* 0x00001800010d7983 */ /* 0x001ea80000100800 */
[----:B------:R-:W3:Y:S04]  /*bd10*/  LDL R12, [R1+0x48] ;  /* 0x00004800010c7983 */ /* 0x000ee80000100800 */
[----:B------:R-:W4:Y:S01]  /*bd20*/  LDL R3, [R1+0x4c] ;  /* 0x00004c0001037983 */ /* 0x000f220000100800 */
[----:B------:R-:W-:Y:S01]  /*bd30*/  BSSY B2, `(.L_x_1680) ;  /* 0x000002f000027945 */ /* 0x000fe20003800000 */
[----:B--2---:R-:W-:-:S02]  /*bd40*/  ISETP.GE.AND P0, PT, R13, R108, PT ;  /* 0x0000006c0d00720c */ /* 0x004fc40003f06270 */
[-C--:B---3--:R-:W-:Y:S02]  /*bd50*/  ISETP.GE.AND P1, PT, R12, R108.reuse, PT ;  /* 0x0000006c0c00720c */ /* 0x088fe40003f26270 */
[----:B----4-:R-:W-:-:S09]  /*bd60*/  ISETP.GE.AND P2, PT, R3, R108, PT ;  /* 0x0000006c0300720c */ /* 0x010fd20003f46270 */
[----:B------:R-:W-:Y:S05]  /*bd70*/  @P0 BRA `(.L_x_1681) ;  /* 0x0000000000a80947 */ /* 0x000fea0003800000 */
[----:B-----5:R-:W0:Y:S01]  /*bd80*/  LDS.128 R12, [R114+0x4000] ;  /* 0x00400000720c7984 */ /* 0x020e220000000c00 */
[----:B------:R-:W-:Y:S02]  /*bd90*/  SHF.R.U32.HI R74, RZ, 0x10, R73 ;  /* 0x00000010ff4a7819 */ /* 0x000fe40000011649 */
[--C-:B------:R-:W-:Y:S02]  /*bda0*/  SHF.R.U32.HI R3, RZ, 0x10, R71.reuse ;  /* 0x00000010ff037819 */ /* 0x100fe40000011647 */
[----:B------:R-:W-:Y:S01]  /*bdb0*/  SHF.R.U64 R70, R70, 0x10, R71 ;  /* 0x0000001046467819 */ /* 0x000fe20000001247 */
[----:B------:R-:W-:Y:S01]  /*bdc0*/  HADD2.F32 R74, -RZ, R74.H0_H0 ;  /* 0x2000004aff4a7230 */ /* 0x000fe20000004100 */
[----:B------:R-:W-:Y:S01]  /*bdd0*/  SHF.R.U64 R72, R72, 0x10, R73 ;  /* 0x0000001048487819 */ /* 0x000fe20000001249 */
[----:B------:R-:W-:Y:S02]  /*bde0*/  HADD2.F32 R3, -RZ, R3.H0_H0 ;  /* 0x20000003ff037230 */ /* 0x000fe40000004100 */
[----:B------:R-:W-:-:S02]  /*bdf0*/  HADD2.F32 R71, -RZ, R111.H0_H0 ;  /* 0x2000006fff477230 */ /* 0x000fc40000004100 */
[----:B------:R-:W-:Y:S02]  /*be00*/  HADD2.F32 R73, -RZ, R111.H1_H1 ;  /* 0x3000006fff497230 */ /* 0x000fe40000004100 */
[----:B------:R-:W-:Y:S02]  /*be10*/  HADD2.F32 R72, -RZ, R72.H0_H0 ;  /* 0x20000048ff487230 */ /* 0x000fe40000004100 */
[----:B------:R-:W-:Y:S02]  /*be20*/  HADD2.F32 R70, -RZ, R70.H0_H0 ;  /* 0x20000046ff467230 */ /* 0x000fe40000004100 */
[--C-:B0-----:R-:W-:Y:S02]  /*be30*/  HADD2.F32 R75, -RZ, R15.reuse.H1_H1 ;  /* 0x3000000fff4b7230 */ /* 0x101fe40000004100 */
[----:B------:R-:W-:-:S03]  /*be40*/  HADD2.F32 R15, -RZ, R15.H0_H0 ;  /* 0x2000000fff0f7230 */ /* 0x000fc60000004100 */
[C---:B------:R-:W-:Y:S01]  /*be50*/  FMUL.FTZ R76, R75.reuse, R74 ;  /* 0x0000004a4b4c7220 */ /* 0x040fe20000410000 */
[----:B------:R-:W-:-:S03]  /*be60*/  FMUL.FTZ R75, R75, R3 ;  /* 0x000000034b4b7220 */ /* 0x000fc60000410000 */
[C---:B------:R-:W-:Y:S01]  /*be70*/  FFMA.FTZ R3, R15.reuse, R3, -R76 ;  /* 0x000000030f037223 */ /* 0x040fe2000001084c */
[----:B------:R-:W-:Y:S01]  /*be80*/  FFMA.FTZ R15, R15, R74, R75 ;  /* 0x0000004a0f0f7223 */ /* 0x000fe2000001004b */
[----:B------:R-:W-:Y:S02]  /*be90*/  HADD2.F32 R74, -RZ, R112.H0_H0 ;  /* 0x20000070ff4a7230 */ /* 0x000fe40000004100 */
[----:B------:R-:W-:Y:S02]  /*bea0*/  HADD2.F32 R76, -RZ, R12.H1_H1 ;  /* 0x3000000cff4c7230 */ /* 0x000fe40000004100 */
[----:B------:R-:W-:Y:S01]  /*beb0*/  HADD2.F32 R75, -RZ, R112.H1_H1 ;  /* 0x30000070ff4b7230 */ /* 0x000fe20000004100 */
        /* <DEDUP_REMOVED lines=21> */
[----:B------:R0:W-:Y:S02]  /*c010*/  STS.128 [R114+0x4000], R12 ;  /* 0x0040000c72007388 */ /* 0x0001e40000000c00 */
.L_x_1681:
[----:B------:R-:W-:Y:S05]  /*c020*/  BSYNC B2 ;  /* 0x0000000000027941 */ /* 0x000fea0003800000 */
.L_x_1680:
[----:B------:R-:W-:Y:S04]  /*c030*/  BSSY B2, `(.L_x_1682) ;  /* 0x000002c000027945 */ /* 0x000fe80003800000 */
[----:B------:R-:W-:Y:S05]  /*c040*/  @P1 BRA `(.L_x_1683) ;  /* 0x0000000000a81947 */ /* 0x000fea0003800000 */
[----:B0----5:R-:W0:Y:S01]  /*c050*/  LDS.128 R12, [R114+0x8000] ;  /* 0x00800000720c7984 */ /* 0x021e220000000c00 */
[----:B------:R-:W-:Y:S02]  /*c060*/  SHF.R.U32.HI R70, RZ, 0x10, R69 ;  /* 0x00000010ff467819 */ /* 0x000fe40000011645 */
[--C-:B------:R-:W-:Y:S02]  /*c070*/  SHF.R.U32.HI R3, RZ, 0x10, R67.reuse ;  /* 0x00000010ff037819 */ /* 0x100fe40000011643 */
[----:B------:R-:W-:Y:S01]  /*c080*/  SHF.R.U64 R66, R66, 0x10, R67 ;  /* 0x0000001042427819 */ /* 0x000fe20000001243 */
[----:B------:R-:W-:Y:S01]  /*c090*/  HADD2.F32 R70, -RZ, R70.H0_H0 ;  /* 0x20000046ff467230 */ /* 0x000fe20000004100 */
[----:B------:R-:W-:Y:S01]  /*c0a0*/  SHF.R.U64 R68, R68, 0x10, R69 ;  /* 0x0000001044447819 */ /* 0x000fe20000001245 */
[----:B------:R-:W-:Y:S02]  /*c0b0*/  HADD2.F32 R3, -RZ, R3.H0_H0 ;  /* 0x20000003ff037230 */ /* 0x000fe40000004100 */
[----:B------:R-:W-:-:S02]  /*c0c0*/  HADD2.F32 R67, -RZ, R109.H1_H1 ;  /* 0x3000006dff437230 */ /* 0x000fc40000004100 */
[----:B------:R-:W-:Y:S02]  /*c0d0*/  HADD2.F32 R69, -RZ, R109.H0_H0 ;  /* 0x2000006dff457230 */ /* 0x000fe40000004100 */
        /* <DEDUP_REMOVED lines=33> */
.L_x_1683:
[----:B------:R-:W-:Y:S05]  /*c2f0*/  BSYNC B2 ;  /* 0x0000000000027941 */ /* 0x000fea0003800000 */
.L_x_1682:
[----:B------:R-:W-:Y:S05]  /*c300*/  @P2 BRA `(.L_x_1677) ;  /* 0x0000000000a82947 */ /* 0x000fea0003800000 */
[----:B01---5:R-:W0:Y:S01]  /*c310*/  LDS.128 R12, [R114+0xc000] ;  /* 0x00c00000720c7984 */ /* 0x023e220000000c00 */
[----:B------:R-:W-:Y:S02]  /*c320*/  SHF.R.U32.HI R66, RZ, 0x10, R65 ;  /* 0x00000010ff427819 */ /* 0x000fe40000011641 */
[----:B------:R-:W-:Y:S02]  /*c330*/  SHF.R.U32.HI R67, RZ, 0x10, R63 ;  /* 0x00000010ff437819 */ /* 0x000fe4000001163f */
[----:B------:R-:W-:Y:S01]  /*c340*/  SHF.R.U64 R64, R64, 0x10, R65 ;  /* 0x0000001040407819 */ /* 0x000fe20000001241 */
[----:B------:R-:W-:Y:S01]  /*c350*/  HADD2.F32 R66, -RZ, R66.H0_H0 ;  /* 0x20000042ff427230 */ /* 0x000fe20000004100 */
[----:B------:R-:W-:Y:S01]  /*c360*/  SHF.R.U64 R62, R62, 0x10, R63 ;  /* 0x000000103e3e7819 */ /* 0x000fe2000000123f */
[----:B------:R-:W-:Y:S02]  /*c370*/  HADD2.F32 R67, -RZ, R67.H0_H0 ;  /* 0x20000043ff437230 */ /* 0x000fe40000004100 */
[----:B------:R-:W-:-:S02]  /*c380*/  HADD2.F32 R63, -RZ, R105.H1_H1 ;  /* 0x30000069ff3f7230 */ /* 0x000fc40000004100 */
[----:B------:R-:W-:Y:S02]  /*c390*/  HADD2.F32 R64, -RZ, R64.H0_H0 ;  /* 0x20000040ff407230 */ /* 0x000fe40000004100 */
[----:B------:R-:W-:Y:S02]  /*c3a0*/  HADD2.F32 R62, -RZ, R62.H0_H0 ;  /* 0x2000003eff3e7230 */ /* 0x000fe40000004100 */
[--C-:B0-----:R-:W-:Y:S02]  /*c3b0*/  HADD2.F32 R3, -RZ, R15.reuse.H1_H1 ;  /* 0x3000000fff037230 */ /* 0x101fe40000004100 */
[----:B------:R-:W-:Y:S02]  /*c3c0*/  HADD2.F32 R68, -RZ, R15.H0_H0 ;  /* 0x2000000fff447230 */ /* 0x000fe40000004100 */
[--C-:B------:R-:W-:Y:S02]  /*c3d0*/  HADD2.F32 R65, -RZ, R12.reuse.H1_H1 ;  /* 0x3000000cff417230 */ /* 0x100fe40000004100 */
[C---:B------:R-:W-:Y:S01]  /*c3e0*/  FMUL.FTZ R15, R3.reuse, R66 ;  /* 0x00000042030f7220 */ /* 0x040fe20000410000 */
[----:B------:R-:W-:Y:S01]  /*c3f0*/  FMUL.FTZ R3, R3, R67 ;  /* 0x0000004303037220 */ /* 0x000fe20000410000 */
[----:B------:R-:W-:-:S02]  /*c400*/  HADD2.F32 R69, -RZ, R12.H0_H0 ;  /* 0x2000000cff457230 */ /* 0x000fc40000004100 */
[C---:B------:R-:W-:Y:S01]  /*c410*/  FFMA.FTZ R15, R68.reuse, R67, -R15 ;  /* 0x00000043440f7223 */ /* 0x040fe2000001080f */
[----:B------:R-:W-:Y:S02]  /*c420*/  HADD2.F32 R67, -RZ, R104.H1_H1 ;  /* 0x30000068ff437230 */ /* 0x000fe40000004100 */
[----:B------:R-:W-:Y:S01]  /*c430*/  FFMA.FTZ R3, R68, R66, R3 ;  /* 0x0000004244037223 */ /* 0x000fe20000010003 */
[--C-:B------:R-:W-:Y:S02]  /*c440*/  HADD2.F32 R12, -RZ, R14.reuse.H0_H0 ;  /* 0x2000000eff0c7230 */ /* 0x100fe40000004100 */
[----:B------:R-:W-:Y:S02]  /*c450*/  HADD2.F32 R14, -RZ, R14.H1_H1 ;  /* 0x3000000eff0e7230 */ /* 0x000fe40000004100 */
[C---:B------:R-:W-:Y:S01]  /*c460*/  FMUL.FTZ R71, R65.reuse, R67 ;  /* 0x0000004341477220 */ /* 0x040fe20000410000 */
[----:B------:R-:W-:Y:S01]  /*c470*/  FMUL.FTZ R65, R65, R63 ;  /* 0x0000003f41417220 */ /* 0x000fe20000410000 */
[----:B------:R-:W-:Y:S01]  /*c480*/  HADD2.F32 R70, -RZ, R13.H0_H0 ;  /* 0x2000000dff467230 */ /* 0x000fe20000004100 */
[----:B------:R-:W-:Y:S01]  /*c490*/  F2FP.F16.F32.PACK_AB R15, R3, R15 ;  /* 0x0000000f030f723e */ /* 0x000fe200000000ff */
[----:B------:R-:W-:Y:S01]  /*c4a0*/  FFMA.FTZ R71, R69, R63, -R71 ;  /* 0x0000003f45477223 */ /* 0x000fe20000010847 */
[----:B------:R-:W-:-:S02]  /*c4b0*/  HADD2.F32 R63, -RZ, R98.H1_H1 ;  /* 0x30000062ff3f7230 */ /* 0x000fc40000004100 */
[----:B------:R-:W-:Y:S01]  /*c4c0*/  FFMA.FTZ R65, R69, R67, R65 ;  /* 0x0000004345417223 */ /* 0x000fe20000010041 */
[----:B------:R-:W-:Y:S02]  /*c4d0*/  HADD2.F32 R98, -RZ, R98.H0_H0 ;  /* 0x20000062ff627230 */ /* 0x000fe40000004100 */
[----:B------:R-:W-:Y:S02]  /*c4e0*/  HADD2.F32 R13, -RZ, R13.H1_H1 ;  /* 0x3000000dff0d7230 */ /* 0x000fe40000004100 */
[CC--:B------:R-:W-:Y:S01]  /*c4f0*/  FMUL.FTZ R66, R14.reuse, R63.reuse ;  /* 0x0000003f0e427220 */ /* 0x0c0fe20000410000 */
[----:B------:R-:W-:Y:S02]  /*c500*/  FMUL.FTZ R67, R14, R98 ;  /* 0x000000620e437220 */ /* 0x000fe40000410000 */
[C---:B------:R-:W-:Y:S01]  /*c510*/  FMUL.FTZ R14, R13.reuse, R64 ;  /* 0x000000400d0e7220 */ /* 0x040fe20000410000 */
[----:B------:R-:W-:Y:S01]  /*c520*/  FMUL.FTZ R13, R13, R62 ;  /* 0x0000003e0d0d7220 */ /* 0x000fe20000410000 */
[C---:B------:R-:W-:Y:S01]  /*c530*/  FFMA.FTZ R66, R12.reuse, R98, -R66 ;  /* 0x000000620c427223 */ /* 0x040fe20000010842 */
[----:B------:R-:W-:Y:S01]  /*c540*/  FFMA.FTZ R67, R12, R63, R67 ;  /* 0x0000003f0c437223 */ /* 0x000fe20000010043 */
[C---:B------:R-:W-:Y:S01]  /*c550*/  FFMA.FTZ R62, R70.reuse, R62, -R14 ;  /* 0x0000003e463e7223 */ /* 0x040fe2000001080e */
[----:B------:R-:W-:Y:S01]  /*c560*/  FFMA.FTZ R13, R70, R64, R13 ;  /* 0x00000040460d7223 */ /* 0x000fe2000001000d */
[----:B------:R-:W-:-:S02]  /*c570*/  F2FP.F16.F32.PACK_AB R12, R65, R71 ;  /* 0x00000047410c723e */ /* 0x000fc400000000ff */
[----:B------:R-:W-:Y:S02]  /*c580*/  F2FP.F16.F32.PACK_AB R14, R67, R66 ;  /* 0x00000042430e723e */ /* 0x000fe400000000ff */
[----:B------:R-:W-:-:S05]  /*c590*/  F2FP.F16.F32.PACK_AB R13, R13, R62 ;  /* 0x0000003e0d0d723e */ /* 0x000fca00000000ff */
[----:B------:R2:W-:Y:S02]  /*c5a0*/  STS.128 [R114+0xc000], R12 ;  /* 0x00c0000c72007388 */ /* 0x0005e40000000c00 */
.L_x_1677:
[----:B------:R-:W-:Y:S05]  /*c5b0*/  BSYNC B1 ;  /* 0x0000000000017941 */ /* 0x000fea0003800000 */
.L_x_1676:
[----:B------:R-:W3:Y:S01]  /*c5c0*/  LDL R3, [R1+0xc8] ;  /* 0x0000c80001037983 */ /* 0x000ee20000100800 */
[----:B------:R-:W-:Y:S01]  /*c5d0*/  BSSY B1, `(.L_x_1684) ;  /* 0x00000be000017945 */ /* 0x000fe20003800000 */
[----:B---3--:R-:W-:-:S13]  /*c5e0*/  ISETP.GE.AND P0, PT, R3, R0, PT ;  /* 0x000000000300720c */ /* 0x008fda0003f06270 */
[----:B------:R-:W-:Y:S05]  /*c5f0*/  @P0 BRA `(.L_x_1685) ;  /* 0x0000000800ec0947 */ /* 0x000fea0003800000 */
[----:B012---:R-:W2:Y:S01]  /*c600*/  LDL R14, [R1+0x18] ;  /* 0x00001800010e7983 */ /* 0x007ea20000100800 */
[----:B------:R-:W0:Y:S03]  /*c610*/  LDC R3, c[0x0][0x3f4] ;  /* 0x0000fd00ff037b82 */ /* 0x000e260000000800 */
[----:B------:R-:W3:Y:S04]  /*c620*/  LDL R13, [R1+0x48] ;  /* 0x00004800010d7983 */ /* 0x000ee80000100800 */
[----:B------:R-:W4:Y:S04]  /*c630*/  LDL R12, [R1+0x4c] ;  /* 0x00004c00010c7983 */ /* 0x000f280000100800 */
[----:B------:R1:W5:Y:S01]  /*c640*/  LDL R69, [R1+0x74] ;  /* 0x0000740001457983 */ /* 0x0003620000100800 */
[----:B------:R-:W-:Y:S01]  /*c650*/  BSSY B2, `(.L_x_1686) ;  /* 0x0000030000027945 */ /* 0x000fe20003800000 */
[----:B0-----:R-:W-:-:S02]  /*c660*/  ISETP.GE.AND P0, PT, R204, R3, PT ;  /* 0x00000003cc00720c */ /* 0x001fc40003f06270 */
[-C--:B--2---:R-:W-:Y:S02]  /*c670*/  ISETP.GE.AND P1, PT, R14, R3.reuse, PT ;  /* 0x000000030e00720c */ /* 0x084fe40003f26270 */
[-C--:B---3--:R-:W-:Y:S02]  /*c680*/  ISETP.GE.AND P2, PT, R13, R3.reuse, PT ;  /* 0x000000030d00720c */ /* 0x088fe40003f46270 */
[----:B----4-:R-:W-:-:S07]  /*c690*/  ISETP.GE.AND P3, PT, R12, R3, PT ;  /* 0x000000030c00720c */ /* 0x010fce0003f66270 */
[----:B-1----:R-:W-:Y:S06]  /*c6a0*/  @P0 BRA `(.L_x_1687) ;  /* 0x0000000000a80947 */ /* 0x002fec0003800000 */
[----:B-----5:R-:W0:Y:S01]  /*c6b0*/  LDS.128 R12, [R69+0x1000] ;  /* 0x00100000450c7984 */ /* 0x020e220000000c00 */
[----:B------:R-:W-:Y:S01]  /*c6c0*/  SHF.R.U64 R3, R58, 0x10, R59 ;  /* 0x000000103a037819 */ /* 0x000fe2000000123b */
[--C-:B------:R-:W-:Y:S01]  /*c6d0*/  HADD2.F32 R63, -RZ, R107.reuse.H0_H0 ;  /* 0x2000006bff3f7230 */ /* 0x100fe20000004100 */
[--C-:B------:R-:W-:Y:S01]  /*c6e0*/  SHF.R.U64 R58, R60, 0x10, R61.reuse ;  /* 0x000000103c3a7819 */ /* 0x100fe2000000123d */
[----:B------:R-:W-:Y:S01]  /*c6f0*/  HADD2.F32 R107, -RZ, R107.H1_H1 ;  /* 0x3000006bff6b7230 */ /* 0x000fe20000004100 */
[----:B------:R-:W-:Y:S01]  /*c700*/  SHF.R.U32.HI R60, RZ, 0x10, R61 ;  /* 0x00000010ff3c7819 */ /* 0x000fe2000001163d */
[--C-:B------:R-:W-:Y:S01]  /*c710*/  HADD2.F32 R61, -RZ, R106.reuse.H0_H0 ;  /* 0x2000006aff3d7230 */ /* 0x100fe20000004100 */
[----:B------:R-:W-:Y:S01]  /*c720*/  SHF.R.U32.HI R59, RZ, 0x10, R59 ;  /* 0x00000010ff3b7819 */ /* 0x000fe2000001163b */
[----:B------:R-:W-:Y:S02]  /*c730*/  HADD2.F32 R106, -RZ, R106.H1_H1 ;  /* 0x3000006aff6a7230 */ /* 0x000fe40000004100 */
[----:B------:R-:W-:-:S02]  /*c740*/  HADD2.F32 R60, -RZ, R60.H0_H0 ;  /* 0x2000003cff3c7230 */ /* 0x000fc40000004100 */
[----:B------:R-:W-:Y:S02]  /*c750*/  HADD2.F32 R59, -RZ, R59.H0_H0 ;  /* 0x2000003bff3b7230 */ /* 0x000fe40000004100 */
[----:B------:R-:W-:Y:S02]  /*c760*/  HADD2.F32 R58, -RZ, R58.H0_H0 ;  /* 0x2000003aff3a7230 */ /* 0x000fe40000004100 */
[----:B------:R-:W-:Y:S02]  /*c770*/  HADD2.F32 R3, -RZ, R3.H0_H0 ;  /* 0x20000003ff037230 */ /* 0x000fe40000004100 */
[--C-:B0-----:R-:W-:Y:S02]  /*c780*/  HADD2.F32 R62, -RZ, R15.reuse.H0_H0 ;  /* 0x2000000fff3e7230 */ /* 0x101fe40000004100 */
[----:B------:R-:W-:Y:S02]  /*c790*/  HADD2.F32 R15, -RZ, R15.H1_H1 ;  /* 0x3000000fff0f7230 */ /* 0x000fe40000004100 */
[----:B------:R-:W-:-:S02]  /*c7a0*/  HADD2.F32 R65, -RZ, R14.H0_H0 ;  /* 0x2000000eff417230 */ /* 0x000fc40000004100 */
[----:B------:R-:W-:Y:S02]  /*c7b0*/  HADD2.F32 R64, -RZ, R12.H0_H0 ;  /* 0x2000000cff407230 */ /* 0x000fe40000004100 */
[CC--:B------:R-:W-:Y:S01]  /*c7c0*/  FMUL.FTZ R67, R15.reuse, R60.reuse ;  /* 0x0000003c0f437220 */ /* 0x0c0fe20000410000 */
[----:B------:R-:W-:Y:S02]  /*c7d0*/  HADD2.F32 R14, -RZ, R14.H1_H1 ;  /* 0x3000000eff0e7230 */ /* 0x000fe40000004100 */
[-C--:B------:R-:W-:Y:S01]  /*c7e0*/  FMUL.FTZ R15, R15, R59.reuse ;  /* 0x0000003b0f0f7220 */ /* 0x080fe20000410000 */
[--C-:B------:R-:W-:Y:S02]  /*c7f0*/  HADD2.F32 R66, -RZ, R13.reuse.H0_H0 ;  /* 0x2000000dff427230 */ /* 0x100fe40000004100 */
[C---:B------:R-:W-:Y:S01]  /*c800*/  FFMA.FTZ R67, R62.reuse, R59, -R67 ;  /* 0x0000003b3e437223 */ /* 0x040fe20000010843 */
[----:B------:R-:W-:Y:S02]  /*c810*/  HADD2.F32 R12, -RZ, R12.H1_H1 ;  /* 0x3000000cff0c7230 */ /* 0x000fe40000004100 */
[----:B------:R-:W-:Y:S01]  /*c820*/  FFMA.FTZ R15, R62, R60, R15 ;  /* 0x0000003c3e0f7223 */ /* 0x000fe2000001000f */
[----:B------:R-:W-:-:S02]  /*c830*/  HADD2.F32 R13, -RZ, R13.H1_H1 ;  /* 0x3000000dff0d7230 */ /* 0x000fc40000004100 */
[C---:B------:R-:W-:Y:S01]  /*c840*/  FMUL.FTZ R59, R14.reuse, R107 ;  /* 0x0000006b0e3b7220 */ /* 0x040fe20000410000 */
[----:B------:R-:W-:Y:S01]  /*c850*/  FMUL.FTZ R60, R14, R106 ;  /* 0x0000006a0e3c7220 */ /* 0x000fe20000410000 */
[C---:B------:R-:W-:Y:S01]  /*c860*/  FMUL.FTZ R68, R12.reuse, R63 ;  /* 0x0000003f0c447220 */ /* 0x040fe20000410000 */
[----:B------:R-:W-:Y:S01]  /*c870*/  FMUL.FTZ R12, R12, R61 ;  /* 0x0000003d0c0c7220 */ /* 0x000fe20000410000 */
[C---:B------:R-:W-:Y:S01]  /*c880*/  FMUL.FTZ R14, R13.reuse, R58 ;  /* 0x0000003a0d0e7220 */ /* 0x040fe20000410000 */
[----:B------:R-:W-:Y:S01]  /*c890*/  FMUL.FTZ R13, R13, R3 ;  /* 0x000000030d0d7220 */ /* 0x000fe20000410000 */
[C---:B------:R-:W-:Y:S01]  /*c8a0*/  FFMA.FTZ R68, R64.reuse, R61, -R68 ;  /* 0x0000003d40447223 */ /* 0x040fe20000010844 */
[----:B------:R-:W-:Y:S01]  /*c8b0*/  FFMA.FTZ R12, R64, R63, R12 ;  /* 0x0000003f400c7223 */ /* 0x000fe2000001000c */
[C---:B------:R-:W-:Y:S01]  /*c8c0*/  FFMA.FTZ R59, R65.reuse, R106, -R59 ;  /* 0x0000006a413b7223 */ /* 0x040fe2000001083b */
[----:B------:R-:W-:Y:S01]  /*c8d0*/  FFMA.FTZ R60, R65, R107, R60 ;  /* 0x0000006b413c7223 */ /* 0x000fe2000001003c */
[C---:B------:R-:W-:Y:S01]  /*c8e0*/  FFMA.FTZ R3, R66.reuse, R3, -R14 ;  /* 0x0000000342037223 */ /* 0x040fe2000001080e */
[----:B------:R-:W-:Y:S01]  /*c8f0*/  FFMA.FTZ R58, R66, R58, R13 ;  /* 0x0000003a423a7223 */ /* 0x000fe2000001000d */
[----:B------:R-:W-:-:S02]  /*c900*/  F2FP.F16.F32.PACK_AB R15, R15, R67 ;  /* 0x000000430f0f723e */ /* 0x000fc400000000ff */
[----:B------:R-:W-:Y:S02]  /*c910*/  F2FP.F16.F32.PACK_AB R14, R60, R59 ;  /* 0x0000003b3c0e723e */ /* 0x000fe400000000ff */
[----:B------:R-:W-:Y:S02]  /*c920*/  F2FP.F16.F32.PACK_AB R12, R12, R68 ;  /* 0x000000440c0c723e */ /* 0x000fe400000000ff */
[----:B------:R-:W-:-:S05]  /*c930*/  F2FP.F16.F32.PACK_AB R13, R58, R3 ;  /* 0x000000033a0d723e */ /* 0x000fca00000000ff */
[----:B------:R0:W-:Y:S02]  /*c940*/  STS.128 [R69+0x1000], R12 ;  /* 0x0010000c45007388 */ /* 0x0001e40000000c00 */
.L_x_1687:
[----:B------:R-:W-:Y:S05]  /*c950*/  BSYNC B2 ;  /* 0x0000000000027941 */ /* 0x000fea0003800000 */
.L_x_1686:
        /* <DEDUP_REMOVED lines=9> */
[----:B------:R-:W-:-:S02]  /*c9f0*/  HADD2.F32 R55, -RZ, R103.H0_H0 ;  /* 0x20000067ff377230 */ /* 0x000fc40000004100 */
[----:B------:R-:W-:Y:S02]  /*ca00*/  HADD2.F32 R57, -RZ, R102.H0_H0 ;  /* 0x20000066ff397230 */ /* 0x000fe40000004100 */
[----:B------:R-:W-:Y:S02]  /*ca10*/  HADD2.F32 R103, -RZ, R103.H1_H1 ;  /* 0x30000067ff677230 */ /* 0x000fe40000004100 */
[----:B------:R-:W-:Y:S02]  /*ca20*/  HADD2.F32 R54, -RZ, R54.H0_H0 ;  /* 0x20000036ff367230 */ /* 0x000fe40000004100 */
[--C-:B0-----:R-:W-:Y:S02]  /*ca30*/  HADD2.F32 R61, -RZ, R15.reuse.H1_H1 ;  /* 0x3000000fff3d7230 */ /* 0x101fe40000004100 */
[----:B------:R-:W-:Y:S02]  /*ca40*/  HADD2.F32 R60, -RZ, R12.H1_H1 ;  /* 0x3000000cff3c7230 */ /* 0x000fe40000004100 */
[----:B------:R-:W-:-:S02]  /*ca50*/  HADD2.F32 R59, -RZ, R15.H0_H0 ;  /* 0x2000000fff3b7230 */ /* 0x000fc40000004100 */
[C---:B------:R-:W-:Y:S01]  /*ca60*/  FMUL.FTZ R64, R61.reuse, R62 ;  /* 0x0000003e3d407220 */ /* 0x040fe20000410000 */
[-C--:B------:R-:W-:Y:S01]  /*ca70*/  FMUL.FTZ R63, R61, R58.reuse ;  /* 0x0000003a3d3f7220 */ /* 0x080fe20000410000 */
[----:B------:R-:W-:Y:S02]  /*ca80*/  HADD2.F32 R56, -RZ, R12.H0_H0 ;  /* 0x2000000cff387230 */ /* 0x000fe40000004100 */
[C---:B------:R-:W-:Y:S01]  /*ca90*/  FMUL.FTZ R61, R60.reuse, R55 ;  /* 0x000000373c3d7220 */ /* 0x040fe20000410000 */
[C---:B------:R-:W-:Y:S01]  /*caa0*/  FFMA.FTZ R58, R59.reuse, R58, -R64 ;  /* 0x0000003a3b3a7223 */ /* 0x040fe20000010840 */
[----:B------:R-:W-:Y:S01]  /*cab0*/  FFMA.FTZ R59, R59, R62, R63 ;  /* 0x0000003e3b3b7223 */ /* 0x000fe2000001003f */
[-C--:B------:R-:W-:Y:S01]  /*cac0*/  FMUL.FTZ R63, R60, R57.reuse ;  /* 0x000000393c3f7220 */ /* 0x080fe20000410000 */
[--C-:B------:R-:W-:Y:S02]  /*cad0*/  HADD2.F32 R12, -RZ, R14.reuse.H0_H0 ;  /* 0x2000000eff0c7230 */ /* 0x100fe40000004100 */
[----:B------:R-:W-:Y:S01]  /*cae0*/  FFMA.FTZ R57, R56, R57, -R61 ;  /* 0x0000003938397223 */ /* 0x000fe2000001083d */
[----:B------:R-:W-:-:S02]  /*caf0*/  HADD2.F32 R14, -RZ, R14.H1_H1 ;  /* 0x3000000eff0e7230 */ /* 0x000fc40000004100 */
[----:B------:R-:W-:Y:S01]  /*cb00*/  FFMA.FTZ R56, R56, R55, R63 ;  /* 0x0000003738387223 */ /* 0x000fe2000001003f */
[--C-:B------:R-:W-:Y:S02]  /*cb10*/  HADD2.F32 R15, -RZ, R13.reuse.H0_H0 ;  /* 0x2000000dff0f7230 */ /* 0x100fe40000004100 */
[----:B------:R-:W-:Y:S02]  /*cb20*/  HADD2.F32 R61, -RZ, R102.H1_H1 ;  /* 0x30000066ff3d7230 */ /* 0x000fe40000004100 */
[C---:B------:R-:W-:Y:S01]  /*cb30*/  FMUL.FTZ R55, R14.reuse, R103 ;  /* 0x000000670e377220 */ /* 0x040fe20000410000 */
[----:B------:R-:W-:Y:S02]  /*cb40*/  HADD2.F32 R13, -RZ, R13.H1_H1 ;  /* 0x3000000dff0d7230 */ /* 0x000fe40000004100 */
[----:B------:R-:W-:Y:S02]  /*cb50*/  HADD2.F32 R60, -RZ, R3.H0_H0 ;  /* 0x20000003ff3c7230 */ /* 0x000fe40000004100 */
[-C--:B------:R-:W-:Y:S01]  /*cb60*/  FMUL.FTZ R62, R14, R61.reuse ;  /* 0x0000003d0e3e7220 */ /* 0x080fe20000410000 */
[C---:B------:R-:W-:Y:S01]  /*cb70*/  FFMA.FTZ R55, R12.reuse, R61, -R55 ;  /* 0x0000003d0c377223 */ /* 0x040fe20000010837 */
[C---:B------:R-:W-:Y:S01]  /*cb80*/  FMUL.FTZ R14, R13.reuse, R54 ;  /* 0x000000360d0e7220 */ /* 0x040fe20000410000 */
[----:B------:R-:W-:Y:S01]  /*cb90*/  FMUL.FTZ R3, R13, R60 ;  /* 0x0000003c0d037220 */ /* 0x000fe20000410000 */
[----:B------:R-:W-:-:S02]  /*cba0*/  FFMA.FTZ R62, R12, R103, R62 ;  /* 0x000000670c3e7223 */ /* 0x000fc4000001003e */
[C---:B------:R-:W-:Y:S01]  /*cbb0*/  FFMA.FTZ R13, R15.reuse, R60, -R14 ;  /* 0x0000003c0f0d7223 */ /* 0x040fe2000001080e */
[----:B------:R-:W-:Y:S01]  /*cbc0*/  F2FP.F16.F32.PACK_AB R12, R56, R57 ;  /* 0x00000039380c723e */ /* 0x000fe200000000ff */
[----:B------:R-:W-:Y:S01]  /*cbd0*/  FFMA.FTZ R54, R15, R54, R3 ;  /* 0x000000360f367223 */ /* 0x000fe20000010003 */
[----:B------:R-:W-:Y:S02]  /*cbe0*/  F2FP.F16.F32.PACK_AB R15, R59, R58 ;  /* 0x0000003a3b0f723e */ /* 0x000fe400000000ff */
[----:B------:R-:W-:Y:S02]  /*cbf0*/  F2FP.F16.F32.PACK_AB R14, R62, R55 ;  /* 0x000000373e0e723e */ /* 0x000fe400000000ff */
[----:B------:R-:W-:-:S05]  /*cc00*/  F2FP.F16.F32.PACK_AB R13, R54, R13 ;  /* 0x0000000d360d723e */ /* 0x000fca00000000ff */
[----:B------:R1:W-:Y:S02]  /*cc10*/  STS.128 [R69+0x5000], R12 ;  /* 0x0050000c45007388 */ /* 0x0003e40000000c00 */
.L_x_1689:
[----:B------:R-:W-:Y:S05]  /*cc20*/  BSYNC B2 ;  /* 0x0000000000027941 */ /* 0x000fea0003800000 */
.L_x_1688:
[----:B------:R-:W-:Y:S04]  /*cc30*/  BSSY B2, `(.L_x_1690) ;  /* 0x000002c000027945 */ /* 0x000fe80003800000 */
[----:B------:R-:W-:Y:S05]  /*cc40*/  @P2 BRA `(.L_x_1691) ;  /* 0x0000000000a82947 */ /* 0x000fea0003800000 */
[----:B01---5:R-:W0:Y:S01]  /*cc50*/  LDS.128 R12, [R69+0x9000] ;  /* 0x00900000450c7984 */ /* 0x023e220000000c00 */
[----:B------:R-:W-:Y:S01]  /*cc60*/  SHF.R.U32.HI R60, RZ, 0x10, R53 ;  /* 0x00000010ff3c7819 */ /* 0x000fe20000011635 */
[--C-:B------:R-:W-:Y:S01]  /*cc70*/  HADD2.F32 R57, -RZ, R96.reuse.H0_H0 ;  /* 0x20000060ff397230 */ /* 0x100fe20000004100 */
[--C-:B------:R-:W-:Y:S01]  /*cc80*/  SHF.R.U32.HI R58, RZ, 0x10, R51.reuse ;  /* 0x00000010ff3a7819 */ /* 0x100fe20000011633 */
[----:B------:R-:W-:Y:S01]  /*cc90*/  HADD2.F32 R96, -RZ, R96.H1_H1 ;  /* 0x30000060ff607230 */ /* 0x000fe20000004100 */
        /* <DEDUP_REMOVED lines=9> */
[----:B------:R-:W-:Y:S02]  /*cd30*/  HADD2.F32 R55, -RZ, R15.H0_H0 ;  /* 0x2000000fff377230 */ /* 0x000fe40000004100 */
[----:B------:R-:W-:-:S02]  /*cd40*/  HADD2.F32 R15, -RZ, R14.H0_H0 ;  /* 0x2000000eff0f7230 */ /* 0x000fc40000004100 */
[C---:B------:R-:W-:Y:S01]  /*cd50*/  FMUL.FTZ R61, R53.reuse, R58 ;  /* 0x0000003a353d7220 */ /* 0x040fe20000410000 */
[----:B------:R-:W-:Y:S02]  /*cd60*/  HADD2.F32 R52, -RZ, R14.H1_H1 ;  /* 0x3000000eff347230 */ /* 0x000fe40000004100 */
[----:B------:R-:W-:Y:S01]  /*cd70*/  FMUL.FTZ R14, R53, R60 ;  /* 0x0000003c350e7220 */ /* 0x000fe20000410000 */
[--C-:B------:R-:W-:Y:S02]  /*cd80*/  HADD2.F32 R56, -RZ, R12.reuse.H1_H1 ;  /* 0x3000000cff387230 */ /* 0x100fe40000004100 */
[----:B------:R-:W-:Y:S02]  /*cd90*/  HADD2.F32 R54, -RZ, R12.H0_H0 ;  /* 0x2000000cff367230 */ /* 0x000fe40000004100 */
[--C-:B------:R-:W-:Y:S02]  /*cda0*/  HADD2.F32 R12, -RZ, R13.reuse.H0_H0 ;  /* 0x2000000dff0c7230 */ /* 0x100fe40000004100 */
[----:B------:R-:W-:Y:S01]  /*cdb0*/  FMUL.FTZ R59, R56, R51 ;  /* 0x00000033383b7220 */ /* 0x000fe20000410000 */
[----:B------:R-:W-:-:S02]  /*cdc0*/  HADD2.F32 R53, -RZ, R13.H1_H1 ;  /* 0x3000000dff357230 */ /* 0x000fc40000004100 */
[C---:B------:R-:W-:Y:S01]  /*cdd0*/  FFMA.FTZ R13, R55.reuse, R58, -R14 ;  /* 0x0000003a370d7223 */ /* 0x040fe2000001080e */
[----:B------:R-:W-:Y:S01]  /*cde0*/  FFMA.FTZ R14, R55, R60, R61 ;  /* 0x0000003c370e7223 */ /* 0x000fe2000001003d */
[-C--:B------:R-:W-:Y:S01]  /*cdf0*/  FMUL.FTZ R55, R56, R57.reuse ;  /* 0x0000003938377220 */ /* 0x080fe20000410000 */
[----:B------:R-:W-:Y:S01]  /*ce00*/  FFMA.FTZ R59, R54, R57, -R59 ;  /* 0x00000039363b7223 */ /* 0x000fe2000001083b */
[C---:B------:R-:W-:Y:S01]  /*ce10*/  FMUL.FTZ R56, R52.reuse, R97 ;  /* 0x0000006134387220 */ /* 0x040fe20000410000 */
[----:B------:R-:W-:Y:S01]  /*ce20*/  FMUL.FTZ R52, R52, R96 ;  /* 0x0000006034347220 */ /* 0x000fe20000410000 */
[----:B------:R-:W-:Y:S01]  /*ce30*/  FFMA.FTZ R54, R54, R51, R55 ;  /* 0x0000003336367223 */ /* 0x000fe20000010037 */
        /* <DEDUP_REMOVED lines=11> */
.L_x_1691:
[----:B------:R-:W-:Y:S05]  /*cef0*/  BSYNC B2 ;  /* 0x0000000000027941 */ /* 0x000fea0003800000 */
.L_x_1690:
[----:B------:R-:W-:Y:S05]  /*cf00*/  @P3 BRA `(.L_x_1685) ;  /* 0x0000000000a83947 */ /* 0x000fea0003800000 */
[----:B012--5:R-:W0:Y:S01]  /*cf10*/  LDS.128 R12, [R69+0xd000] ;  /* 0x00d00000450c7984 */ /* 0x027e220000000c00 */
[----:B------:R-:W-:Y:S01]  /*cf20*/  SHF.R.U32.HI R51, RZ, 0x10, R47 ;  /* 0x00000010ff337819 */ /* 0x000fe2000001162f */
[----:B------:R-:W-:Y:S01]  /*cf30*/  HADD2.F32 R50, -RZ, R87.H1_H1 ;  /* 0x30000057ff327230 */ /* 0x000fe20000004100 */
[--C-:B------:R-:W-:Y:S01]  /*cf40*/  SHF.R.U32.HI R53, RZ, 0x10, R49.reuse ;  /* 0x00000010ff357819 */ /* 0x100fe20000011631 */
[--C-:B------:R-:W-:Y:S01]  /*cf50*/  HADD2.F32 R52, -RZ, R86.reuse.H1_H1 ;  /* 0x30000056ff347230 */ /* 0x100fe20000004100 */
[----:B------:R-:W-:Y:S01]  /*cf60*/  SHF.R.U64 R57, R48, 0x10, R49 ;  /* 0x0000001030397819 */ /* 0x000fe20000001231 */
[----:B------:R-:W-:Y:S01]  /*cf70*/  HADD2.F32 R51, -RZ, R51.H0_H0 ;  /* 0x20000033ff337230 */ /* 0x000fe20000004100 */
[----:B------:R-:W-:Y:S01]  /*cf80*/  SHF.R.U64 R3, R46, 0x10, R47 ;  /* 0x000000102e037819 */ /* 0x000fe2000000122f */
[----:B------:R-:W-:Y:S02]  /*cf90*/  HADD2.F32 R53, -RZ, R53.H0_H0 ;  /* 0x20000035ff357230 */ /* 0x000fe40000004100 */
[----:B------:R-:W-:-:S02]  /*cfa0*/  HADD2.F32 R86, -RZ, R86.H0_H0 ;  /* 0x20000056ff567230 */ /* 0x000fc40000004100 */
[----:B------:R-:W-:Y:S02]  /*cfb0*/  HADD2.F32 R87, -RZ, R87.H0_H0 ;  /* 0x20000057ff577230 */ /* 0x000fe40000004100 */
[----:B------:R-:W-:Y:S02]  /*cfc0*/  HADD2.F32 R3, -RZ, R3.H0_H0 ;  /* 0x20000003ff037230 */ /* 0x000fe40000004100 */
[--C-:B0-----:R-:W-:Y:S02]  /*cfd0*/  HADD2.F32 R49, -RZ, R15.reuse.H1_H1 ;  /* 0x3000000fff317230 */ /* 0x101fe40000004100 */
[----:B------:R-:W-:Y:S02]  /*cfe0*/  HADD2.F32 R48, -RZ, R15.H0_H0 ;  /* 0x2000000fff307230 */ /* 0x000fe40000004100 */
[--C-:B------:R-:W-:Y:S02]  /*cff0*/  HADD2.F32 R15, -RZ, R12.reuse.H0_H0 ;  /* 0x2000000cff0f7230 */ /* 0x100fe40000004100 */
[----:B------:R-:W-:Y:S01]  /*d000*/  FMUL.FTZ R55, R49, R53 ;  /* 0x0000003531377220 */ /* 0x000fe20000410000 */
[----:B------:R-:W-:-:S02]  /*d010*/  HADD2.F32 R12, -RZ, R12.H1_H1 ;  /* 0x3000000cff0c7230 */ /* 0x000fc40000004100 */
[-C--:B------:R-:W-:Y:S01]  /*d020*/  FMUL.FTZ R56, R49, R51.reuse ;  /* 0x0000003331387220 */ /* 0x080fe20000410000 */
[--C-:B------:R-:W-:Y:S02]  /*d030*/  HADD2.F32 R46, -RZ, R14.reuse.H0_H0 ;  /* 0x2000000eff2e7230 */ /* 0x100fe40000004100 */
[C---:B------:R-:W-:Y:S01]  /*d040*/  FFMA.FTZ R55, R48.reuse, R51, -R55 ;  /* 0x0000003330377223 */ /* 0x040fe20000010837 */
[----:B------:R-:W-:Y:S02]  /*d050*/  HADD2.F32 R47, -RZ, R14.H1_H1 ;  /* 0x3000000eff2f7230 */ /* 0x000fe40000004100 */
[----:B------:R-:W-:Y:S01]  /*d060*/  FFMA.FTZ R56, R48, R53, R56 ;  /* 0x0000003530387223 */ /* 0x000fe20000010038 */
[--C-:B------:R-:W-:Y:S02]  /*d070*/  HADD2.F32 R14, -RZ, R13.reuse.H0_H0 ;  /* 0x2000000dff0e7230 */ /* 0x100fe40000004100 */
[C---:B------:R-:W-:Y:S01]  /*d080*/  FMUL.FTZ R54, R12.reuse, R52 ;  /* 0x000000340c367220 */ /* 0x040fe20000410000 */
[----:B------:R-:W-:Y:S01]  /*d090*/  FMUL.FTZ R48, R12, R50 ;  /* 0x000000320c307220 */ /* 0x000fe20000410000 */
[----:B------:R-:W-:-:S02]  /*d0a0*/  HADD2.F32 R13, -RZ, R13.H1_H1 ;  /* 0x3000000dff0d7230 */ /* 0x000fc40000004100 */
[----:B------:R-:W-:Y:S01]  /*d0b0*/  FMUL.FTZ R51, R47, R86 ;  /* 0x000000562f337220 */ /* 0x000fe20000410000 */
[----:B------:R-:W-:Y:S02]  /*d0c0*/  HADD2.F32 R12, -RZ, R57.H0_H0 ;  /* 0x20000039ff0c7230 */ /* 0x000fe40000004100 */
[C---:B------:R-:W-:Y:S01]  /*d0d0*/  FFMA.FTZ R54, R15.reuse, R50, -R54 ;  /* 0x000000320f367223 */ /* 0x040fe20000010836 */
[----:B------:R-:W-:Y:S01]  /*d0e0*/  FFMA.FTZ R49, R15, R52, R48 ;  /* 0x000000340f317223 */ /* 0x000fe20000010030 */
[----:B------:R-:W-:Y:S01]  /*d0f0*/  FMUL.FTZ R53, R47, R87 ;  /* 0x000000572f357220 */ /* 0x000fe20000410000 */
[C---:B------:R-:W-:Y:S01]  /*d100*/  FMUL.FTZ R47, R13.reuse, R3 ;  /* 0x000000030d2f7220 */ /* 0x040fe20000410000 */
[----:B------:R-:W-:Y:S01]  /*d110*/  FMUL.FTZ R15, R13, R12 ;  /* 0x0000000c0d0f7220 */ /* 0x000fe20000410000 */
[C---:B------:R-:W-:Y:S01]  /*d120*/  FFMA.FTZ R51, R46.reuse, R87, -R51 ;  /* 0x000000572e337223 */ /* 0x040fe20000010833 */
[----:B------:R-:W-:Y:S01]  /*d130*/  FFMA.FTZ R86, R46, R86, R53 ;  /* 0x000000562e567223 */ /* 0x000fe20000010035 */
[C---:B------:R-:W-:Y:S01]  /*d140*/  FFMA.FTZ R46, R14.reuse, R12, R47 ;  /* 0x0000000c0e2e7223 */ /* 0x040fe2000001002f */
[----:B------:R-:W-:Y:S01]  /*d150*/  FFMA.FTZ R13, R14, R3, -R15 ;  /* 0x000000030e0d7223 */ /* 0x000fe2000001080f */
[----:B------:R-:W-:-:S02]  /*d160*/  F2FP.F16.F32.PACK_AB R15, R56, R55 ;  /* 0x00000037380f723e */ /* 0x000fc400000000ff */
[----:B------:R-:W-:Y:S02]  /*d170*/  F2FP.F16.F32.PACK_AB R14, R86, R51 ;  /* 0x00000033560e723e */ /* 0x000fe400000000ff */
[----:B------:R-:W-:Y:S02]  /*d180*/  F2FP.F16.F32.PACK_AB R12, R49, R54 ;  /* 0x00000036310c723e */ /* 0x000fe400000000ff */
[----:B------:R-:W-:-:S05]  /*d190*/  F2FP.F16.F32.PACK_AB R13, R46, R13 ;  /* 0x0000000d2e0d723e */ /* 0x000fca00000000ff */
[----:B------:R3:W-:Y:S02]  /*d1a0*/  STS.128 [R69+0xd000], R12 ;  /* 0x00d0000c45007388 */ /* 0x0007e40000000c00 */
.L_x_1685:
[----:B------:R-:W-:Y:S05]  /*d1b0*/  BSYNC B1 ;  /* 0x0000000000017941 */ /* 0x000fea0003800000 */
.L_x_1684:
[----:B------:R-:W-:Y:S01]  /*d1c0*/  VIADD R3, R113, 0x40 ;  /* 0x0000004071037836 */ /* 0x000fe20000000000 */
[----:B------:R-:W-:Y:S04]  /*d1d0*/  BSSY B1, `(.L_x_1692) ;  /* 0x00000be000017945 */ /* 0x000fe80003800000 */
[----:B------:R-:W-:-:S13]  /*d1e0*/  ISETP.GE.AND P0, PT, R3, R0, PT ;  /* 0x000000000300720c */ /* 0x000fda0003f06270 */
[----:B------:R-:W-:Y:S05]  /*d1f0*/  @P0 BRA `(.L_x_1693) ;  /* 0x0000000800ec0947 */ /* 0x000fea0003800000 */
[----:B0123--:R-:W2:Y:S01]  /*d200*/  LDL R14, [R1+0x18] ;  /* 0x00001800010e7983 */ /* 0x00fea20000100800 */
        /* <DEDUP_REMOVED lines=11> */
[----:B------:R-:W-:Y:S01]  /*d2c0*/  SHF.R.U32.HI R48, RZ, 0x10, R45 ;  /* 0x00000010ff307819 */ /* 0x000fe2000001162d */
[--C-:B------:R-:W-:Y:S01]  /*d2d0*/  HADD2.F32 R47, -RZ, R100.reuse.H0_H0 ;  /* 0x20000064ff2f7230 */ /* 0x100fe20000004100 */
[----:B------:R-:W-:Y:S01]  /*d2e0*/  SHF.R.U32.HI R46, RZ, 0x10, R43 ;  /* 0x00000010ff2e7819 */ /* 0x000fe2000001162b */
[----:B------:R-:W-:Y:S01]  /*d2f0*/  HADD2.F32 R100, -RZ, R100.H1_H1 ;  /* 0x30000064ff647230 */ /* 0x000fe20000004100 */
[----:B------:R-:W-:Y:S01]  /*d300*/  SHF.R.U64 R51, R44, 0x10, R45 ;  /* 0x000000102c337819 */ /* 0x000fe2000000122d */
[----:B------:R-:W-:Y:S01]  /*d310*/  HADD2.F32 R48, -RZ, R48.H0_H0 ;  /* 0x20000030ff307230 */ /* 0x000fe20000004100 */
[----:B------:R-:W-:Y:S01]  /*d320*/  SHF.R.U64 R52, R42, 0x10, R43 ;  /* 0x000000102a347819 */ /* 0x000fe2000000122b */
[----:B------:R-:W-:Y:S02]  /*d330*/  HADD2.F32 R46, -RZ, R46.H0_H0 ;  /* 0x2000002eff2e7230 */ /* 0x000fe40000004100 */
[----:B------:R-:W-:-:S02]  /*d340*/  HADD2.F32 R45, -RZ, R99.H0_H0 ;  /* 0x20000063ff2d7230 */ /* 0x000fc40000004100 */
[----:B------:R-:W-:Y:S02]  /*d350*/  HADD2.F32 R99, -RZ, R99.H1_H1 ;  /* 0x30000063ff637230 */ /* 0x000fe40000004100 */
[--C-:B0-----:R-:W-:Y:S02]  /*d360*/  HADD2.F32 R44, -RZ, R15.reuse.H1_H1 ;  /* 0x3000000fff2c7230 */ /* 0x101fe40000004100 */
[--C-:B------:R-:W-:Y:S02]  /*d370*/  HADD2.F32 R3, -RZ, R12.reuse.H0_H0 ;  /* 0x2000000cff037230 */ /* 0x100fe40000004100 */
[----:B------:R-:W-:Y:S02]  /*d380*/  HADD2.F32 R43, -RZ, R15.H0_H0 ;  /* 0x2000000fff2b7230 */ /* 0x000fe40000004100 */
[C---:B------:R-:W-:Y:S01]  /*d390*/  FMUL.FTZ R50, R44.reuse, R48 ;  /* 0x000000302c327220 */ /* 0x040fe20000410000 */
[----:B------:R-:W-:Y:S02]  /*d3a0*/  HADD2.F32 R12, -RZ, R12.H1_H1 ;  /* 0x3000000cff0c7230 */ /* 0x000fe40000004100 */
[----:B------:R-:W-:Y:S01]  /*d3b0*/  FMUL.FTZ R49, R44, R46 ;  /* 0x0000002e2c317220 */ /* 0x000fe20000410000 */
[----:B------:R-:W-:-:S02]  /*d3c0*/  HADD2.F32 R15, -RZ, R14.H0_H0 ;  /* 0x2000000eff0f7230 */ /* 0x000fc40000004100 */
[C---:B------:R-:W-:Y:S01]  /*d3d0*/  FFMA.FTZ R50, R43.reuse, R46, -R50 ;  /* 0x0000002e2b327223 */ /* 0x040fe20000010832 */
[----:B------:R-:W-:Y:S02]  /*d3e0*/  HADD2.F32 R42, -RZ, R14.H1_H1 ;  /* 0x3000000eff2a7230 */ /* 0x000fe40000004100 */
[C---:B------:R-:W-:Y:S01]  /*d3f0*/  FMUL.FTZ R44, R12.reuse, R47 ;  /* 0x0000002f0c2c7220 */ /* 0x040fe20000410000 */
[--C-:B------:R-:W-:Y:S02]  /*d400*/  HADD2.F32 R14, -RZ, R13.reuse.H0_H0 ;  /* 0x2000000dff0e7230 */ /* 0x100fe40000004100 */
[----:B------:R-:W-:Y:S01]  /*d410*/  FFMA.FTZ R49, R43, R48, R49 ;  /* 0x000000302b317223 */ /* 0x000fe20000010031 */
[-C--:B------:R-:W-:Y:S01]  /*d420*/  FMUL.FTZ R46, R12, R45.reuse ;  /* 0x0000002d0c2e7220 */ /* 0x080fe20000410000 */
[----:B------:R-:W-:Y:S02]  /*d430*/  HADD2.F32 R13, -RZ, R13.H1_H1 ;  /* 0x3000000dff0d7230 */ /* 0x000fe40000004100 */
[----:B------:R-:W-:Y:S01]  /*d440*/  FFMA.FTZ R44, R3, R45, -R44 ;  /* 0x0000002d032c7223 */ /* 0x000fe2000001082c */
[----:B------:R-:W-:-:S02]  /*d450*/  HADD2.F32 R43, -RZ, R51.H0_H0 ;  /* 0x20000033ff2b7230 */ /* 0x000fc40000004100 */
[----:B------:R-:W-:Y:S01]  /*d460*/  FFMA.FTZ R3, R3, R47, R46 ;  /* 0x0000002f03037223 */ /* 0x000fe2000001002e */
[----:B------:R-:W-:Y:S02]  /*d470*/  HADD2.F32 R12, -RZ, R52.H0_H0 ;  /* 0x20000034ff0c7230 */ /* 0x000fe40000004100 */
        /* <DEDUP_REMOVED lines=13> */
.L_x_1695:
[----:B------:R-:W-:Y:S05]  /*d550*/  BSYNC B2 ;  /* 0x0000000000027941 */ /* 0x000fea0003800000 */
.L_x_1694:
[----:B------:R-:W-:Y:S04]  /*d560*/  BSSY B2, `(.L_x_1696) ;  /* 0x000002c000027945 */ /* 0x000fe80003800000 */
[----:B------:R-:W-:Y:S05]  /*d570*/  @P1 BRA `(.L_x_1697) ;  /* 0x0000000000a81947 */ /* 0x000fea0003800000 */
[----:B0----5:R-:W0:Y:S01]  /*d580*/  LDS.128 R12, [R53+0x6000] ;  /* 0x00600000350c7984 */ /* 0x021e220000000c00 */
[----:B------:R-:W-:Y:S01]  /*d590*/  SHF.R.U32.HI R44, RZ, 0x10, R41 ;  /* 0x00000010ff2c7819 */ /* 0x000fe20000011629 */
[--C-:B------:R-:W-:Y:S01]  /*d5a0*/  HADD2.F32 R43, -RZ, R88.reuse.H1_H1 ;  /* 0x30000058ff2b7230 */ /* 0x100fe20000004100 */
[----:B------:R-:W-:Y:S01]  /*d5b0*/  SHF.R.U32.HI R42, RZ, 0x10, R39 ;  /* 0x00000010ff2a7819 */ /* 0x000fe20000011627 */
[----:B------:R-:W-:Y:S01]  /*d5c0*/  HADD2.F32 R88, -RZ, R88.H0_H0 ;  /* 0x20000058ff587230 */ /* 0x000fe20000004100 */
[----:B------:R-:W-:Y:S01]  /*d5d0*/  SHF.R.U64 R47, R40, 0x10, R41 ;  /* 0x00000010282f7819 */ /* 0x000fe20000001229 */
[----:B------:R-:W-:Y:S01]  /*d5e0*/  HADD2.F32 R44, -RZ, R44.H0_H0 ;  /* 0x2000002cff2c7230 */ /* 0x000fe20000004100 */
[----:B------:R-:W-:Y:S01]  /*d5f0*/  SHF.R.U64 R48, R38, 0x10, R39 ;  /* 0x0000001026307819 */ /* 0x000fe20000001227 */
[----:B------:R-:W-:Y:S02]  /*d600*/  HADD2.F32 R42, -RZ, R42.H0_H0 ;  /* 0x2000002aff2a7230 */ /* 0x000fe40000004100 */
[----:B------:R-:W-:-:S02]  /*d610*/  HADD2.F32 R41, -RZ, R89.H1_H1 ;  /* 0x30000059ff297230 */ /* 0x000fc40000004100 */
[----:B------:R-:W-:Y:S02]  /*d620*/  HADD2.F32 R89, -RZ, R89.H0_H0 ;  /* 0x20000059ff597230 */ /* 0x000fe40000004100 */
        /* <DEDUP_REMOVED lines=31> */
.L_x_1697:
[----:B------:R-:W-:Y:S05]  /*d820*/  BSYNC B2 ;  /* 0x0000000000027941 */ /* 0x000fea0003800000 */
.L_x_1696:
[----:B------:R-:W-:Y:S04]  /*d830*/  BSSY B2, `(.L_x_1698) ;  /* 0x000002c000027945 */ /* 0x000fe80003800000 */
[----:B------:R-:W-:Y:S05]  /*d840*/  @P2 BRA `(.L_x_1699) ;  /* 0x0000000000a82947 */ /* 0x000fea0003800000 */
[----:B01---5:R-:W0:Y:S01]  /*d850*/  LDS.128 R12, [R53+0xa000] ;  /* 0x00a00000350c7984 */ /* 0x023e220000000c00 */
        /* <DEDUP_REMOVED lines=41> */
.L_x_1699:
[----:B------:R-:W-:Y:S05]  /*daf0*/  BSYNC B2 ;  /* 0x0000000000027941 */ /* 0x000fea0003800000 */
.L_x_1698:
[----:B------:R-:W-:Y:S05]  /*db00*/  @P3 BRA `(.L_x_1693) ;  /* 0x0000000000a83947 */ /* 0x000fea0003800000 */
[----:B012--5:R-:W0:Y:S01]  /*db10*/  LDS.128 R12, [R53+0xe000] ;  /* 0x00e00000350c7984 */ /* 0x027e220000000c00 */
[----:B------:R-:W-:Y:S01]  /*db20*/  SHF.R.U32.HI R36, RZ, 0x10, R27 ;  /* 0x00000010ff247819 */ /* 0x000fe2000001161b */
[--C-:B------:R-:W-:Y:S01]  /*db30*/  HADD2.F32 R35, -RZ, R81.reuse.H1_H1 ;  /* 0x30000051ff237230 */ /* 0x100fe20000004100 */
[--C-:B------:R-:W-:Y:S01]  /*db40*/  SHF.R.U32.HI R34, RZ, 0x10, R29.reuse ;  /* 0x00000010ff227819 */ /* 0x100fe2000001161d */
        /* <DEDUP_REMOVED lines=38> */
.L_x_1693:
[----:B------:R-:W-:Y:S05]  /*ddb0*/  BSYNC B1 ;  /* 0x0000000000017941 */ /* 0x000fea0003800000 */
.L_x_1692:
[----:B------:R-:W-:-:S04]  /*ddc0*/  IADD3 R3, R113, 0x60, RZ ;  /* 0x0000006071037810 */ /* 0x000fc80007ffe0ff */
[----:B------:R-:W-:-:S13]  /*ddd0*/  ISETP.GE.AND P0, PT, R3, R0, PT ;  /* 0x000000000300720c */ /* 0x000fda0003f06270 */
[----:B------:R-:W-:Y:S05]  /*dde0*/  @P0 BRA `(.L_x_1700) ;  /* 0x0000005400380947 */ /* 0x000fea0003800000 */
[----:B01234-:R-:W2:Y:S01]  /*ddf0*/  LDL R14, [R1+0x18] ;  /* 0x00001800010e7983 */ /* 0x01fea20000100800 */
        /* <DEDUP_REMOVED lines=12> */
[----:B------:R-:W-:Y:S01]  /*dec0*/  HADD2.F32 R29, -RZ, R101.H0_H0 ;  /* 0x20000065ff1d7230 */ /* 0x000fe20000004100 */
[----:B------:R-:W-:Y:S01]  /*ded0*/  SHF.R.U32.HI R30, RZ, 0x10, R33 ;  /* 0x00000010ff1e7819 */ /* 0x000fe20000011621 */
[----:B------:R-:W-:Y:S01]  /*dee0*/  HADD2.F32 R105, -RZ, R105.H0_H0 ;  /* 0x20000069ff697230 */ /* 0x000fe20000004100 */
[----:B------:R-:W-:Y:S01]  /*def0*/  SHF.R.U32.HI R28, RZ, 0x10, R31 ;  /* 0x00000010ff1c7819 */ /* 0x000fe2000001161f */
[----:B------:R-:W-:Y:S01]  /*df00*/  HADD2.F32 R31, -RZ, R104.H0_H0 ;  /* 0x20000068ff1f7230 */ /* 0x000fe20000004100 */
[----:B------:R-:W-:Y:S01]  /*df10*/  SHF.R.U64 R34, R32, 0x10, R33 ;  /* 0x0000001020227819 */ /* 0x000fe20000001221 */
[----:B------:R-:W-:Y:S02]  /*df20*/  HADD2.F32 R30, -RZ, R30.H0_H0 ;  /* 0x2000001eff1e7230 */ /* 0x000fe40000004100 */
[----:B------:R-:W-:-:S02]  /*df30*/  HADD2.F32 R28, -RZ, R28.H0_H0 ;  /* 0x2000001cff1c7230 */ /* 0x000fc40000004100 */
[----:B------:R-:W-:Y:S02]  /*df40*/  HADD2.F32 R101, -RZ, R101.H1_H1 ;  /* 0x30000065ff657230 */ /* 0x000fe40000004100 */
[--C-:B0-----:R-:W-:Y:S02]  /*df50*/  HADD2.F32 R27, -RZ, R15.reuse.H1_H1 ;  /* 0x3000000fff1b7230 */ /* 0x101fe40000004100 */
[----:B------:R-:W-:Y:S02]  /*df60*/  HADD2.F32 R26, -RZ, R15.H0_H0 ;  /* 0x2000000fff1a7230 */ /* 0x000fe40000004100 */
[--C-:B------:R-:W-:Y:S02]  /*df70*/  HADD2.F32 R0, -RZ, R12.reuse.H0_H0 ;  /* 0x2000000cff007230 */ /* 0x100fe40000004100 */
[C---:B------:R-:W-:Y:S01]  /*df80*/  FMUL.FTZ R33, R27.reuse, R30 ;  /* 0x0000001e1b217220 */ /* 0x040fe20000410000 */
[----:B------:R-:W-:Y:S02]  /*df90*/  HADD2.F32 R12, -RZ, R12.H1_H1 ;  /* 0x3000000cff0c7230 */ /* 0x000fe40000004100 */
[----:B------:R-:W-:Y:S01]  /*dfa0*/  FMUL.FTZ R35, R27, R28 ;  /* 0x0000001c1b237220 */ /* 0x000fe20000410000 */
[----:B------:R-:W-:-:S02]  /*dfb0*/  HADD2.F32 R15, -RZ, R14.H0_H0 ;  /* 0x2000000eff0f7230 */ /* 0x000fc40000004100 */
[----:B------:R-:W-:Y:S01]  /*dfc0*/  FFMA.FTZ R32, R26, R28, -R33 ;  /* 0x0000001c1a207223 */ /* 0x000fe20000010821 */
[----:B------:R-:W-:Y:S02]  /*dfd0*/  HADD2.F32 R14, -RZ, R14.H1_H1 ;  /* 0x3000000eff0e7230 */ /* 0x000fe40000004100 */
[----:B------:R-:W-:Y:S01]  /*dfe0*/  FMUL.FTZ R27, R12, R31 ;  /* 0x0000001f0c1b7220 */ /* 0x000fe20000410000 */
[--C-:B------:R-:W-:Y:S02]  /*dff0*/  HADD2.F32 R3, -RZ, R13.reuse.H0_H0 ;  /* 0x2000000dff037230 */ /* 0x100fe40000004100 */
[----:B------:R-:W-:Y:S01]  /*e000*/  FFMA.FTZ R35, R26, R30, R35 ;  /* 0x0000001e1a237223 */ /* 0x000fe20000010023 */
[-C--:B------:R-:W-:Y:S01]  /*e010*/  FMUL.FTZ R33, R12, R29.reuse ;  /* 0x0000001d0c217220 */ /* 0x080fe20000410000 */
[----:B------:R-:W-:Y:S02]  /*e020*/  HADD2.F32 R13, -RZ, R13.H1_H1 ;  /* 0x3000000dff0d7230 */ /* 0x000fe40000004100 */
[----:B------:R-:W-:Y:S01]  /*e030*/  FFMA.FTZ R27, R0, R29, -R27 ;  /* 0x0000001d001b7223 */ /* 0x000fe2000001081b */
[----:B------:R-:W-:-:S02]  /*e040*/  HADD2.F32 R26, -RZ, R34.H0_H0 ;  /* 0x20000022ff1a7230 */ /* 0x000fc40000004100 */
[C---:B------:R-:W-:Y:S01]  /*e050*/  FMUL.FTZ R28, R14.reuse, R105 ;  /* 0x000000690e1c7220 */ /* 0x040fe20000410000 */
[----:B------:R-:W-:Y:S02]  /*e060*/  HADD2.F32 R12, -RZ, R36.H0_H0 ;  /* 0x20000024ff0c7230 */ /* 0x000fe40000004100 */
[----:B------:R-:W-:Y:S01]  /*e070*/  FMUL.FTZ R30, R14, R101 ;  /* 0x000000650e1e7220 */ /* 0x000fe20000410000 */
[----:B------:R-:W-:Y:S01]  /*e080*/  FFMA.FTZ R0, R0, R31, R33 ;  /* 0x0000001f00007223 */ /* 0x000fe20000010021 */
[----:B------:R-:W-:Y:S01]  /*e090*/  FMUL.FTZ R14, R13, R26 ;  /* 0x0000001a0d0e7220 */ /* 0x000fe20000410000 */
[----:B------:R-:W-:Y:S01]  /*e0a0*/  FFMA.FTZ R28, R15, R101, -R28 ;  /* 0x000000650f1c7223 */ /* 0x000fe2000001081c */
[-C--:B------:R-:W-:Y:S01]  /*e0b0*/  FMUL.FTZ R29, R13, R12.reuse ;  /* 0x0000000c0d1d7220 */ /* 0x080fe20000410000 */
[----:B------:R-:W-:Y:S01]  /*e0c0*/  FFMA.FTZ R105, R15, R105, R30 ;  /* 0x000000690f697223 */ /* 0x000fe2000001001e */
[----:B------:R-:W-:Y:S01]  /*e0d0*/  FFMA.FTZ R13, R3, R12, -R14 ;  /* 0x0000000c030d7223 */ /* 0x000fe2000001080e */
[----:B------:R-:W-:Y:S01]  /*e0e0*/  F2FP.F16.F32.PACK_AB R15, R35, R32 ;  /* 0x00000020230f723e */ /* 0x000fe200000000ff */
[----:B------:R-:W-:Y:S01]  /*e0f0*/  FFMA.FTZ R26, R3, R26, R29 ;  /* 0x0000001a031a7223 */ /* 0x000fe2000001001d */
[----:B------:R-:W-:-:S02]  /*e100*/  F2FP.F16.F32.PACK_AB R12, R0, R27 ;  /* 0x0000001b000c723e */ /* 0x000fc400000000ff */
[----:B------:R-:W-:Y:S02]  /*e110*/  F2FP.F16.F32.PACK_AB R14, R105, R28 ;  /* 0x0000001c690e723e */ /* 0x000fe400000000ff */
[----:B------:R-:W-:-:S05]  /*e120*/  F2FP.F16.F32.PACK_AB R13, R26, R13 ;  /* 0x0000000d1a0d723e */ /* 0x000fca00000000ff */
[----:B------:R0:W-:Y:S02]  /*e130*/  STS.128 [R37+0x3000], R12 ;  /* 0x0030000c25007388 */ /* 0x0001e40000000c00 */
.L_x_1702:
[----:B------:R-:W-:Y:S05]  /*e140*/  BSYNC B1 ;  /* 0x0000000000017941 */ /* 0x000fea0003800000 */
.L_x_1701:
[----:B------:R-:W-:Y:S04]  /*e150*/  BSSY B1, `(.L_x_1703) ;  /* 0x000002c000017945 */ /* 0x000fe80003800000 */
[----:B------:R-:W-:Y:S05]  /*e160*/  @P1 BRA `(.L_x_1704) ;  /* 0x0000000000a81947 */ /* 0x000fea0003800000 */
[----:B0----5:R-:W0:Y:S01]  /*e170*/  LDS.128 R12, [R37+0x7000] ;  /* 0x00700000250c7984 */ /* 0x021e220000000c00 */
        /* <DEDUP_REMOVED lines=41> */
.L_x_1704:
[----:B------:R-:W-:Y:S05]  /*e410*/  BSYNC B1 ;  /* 0x0000000000017941 */ /* 0x000fea0003800000 */
.L_x_1703:
[----:B------:R-:W-:Y:S04]  /*e420*/  BSSY B1, `(.L_x_1705) ;  /* 0x000002c000017945 */ /* 0x000fe80003800000 */
[----:B------:R-:W-:Y:S05]  /*e430*/  @P2 BRA `(.L_x_1706) ;  /* 0x0000000000a82947 */ /* 0x000fea0003800000 */
[----:B01---5:R-:W0:Y:S01]  /*e440*/  LDS.128 R12, [R37+0xb000] ;  /* 0x00b00000250c7984 */ /* 0x023e220000000c00 */
[--C-:B------:R-:W-:Y:S01]  /*e450*/  SHF.R.U64 R28, R6, 0x10, R7.reuse ;  /* 0x00000010061c7819 */ /* 0x100fe20000001207 */
[--C-:B------:R-:W-:Y:S01]  /*e460*/  HADD2.F32 R21, -RZ, R85.reuse.H0_H0 ;  /* 0x20000055ff157230 */ /* 0x100fe20000004100 */
[----:B------:R-:W-:Y:S01]  /*e470*/  SHF.R.U32.HI R6, RZ, 0x10, R7 ;  /* 0x00000010ff067819 */ /* 0x000fe20000011607 */
[----:B------:R-:W-:Y:S01]  /*e480*/  HADD2.F32 R85, -RZ, R85.H1_H1 ;  /* 0x30000055ff557230 */ /* 0x000fe20000004100 */
[--C-:B------:R-:W-:Y:S02]  /*e490*/  SHF.R.U32.HI R20, RZ, 0x10, R11.reuse ;  /* 0x00000010ff147819 */ /* 0x100fe4000001160b */
[----:B------:R-:W-:Y:S01]  /*e4a0*/  SHF.R.U64 R26, R10, 0x10, R11 ;  /* 0x000000100a1a7819 */ /* 0x000fe2000000120b */
[----:B------:R-:W-:Y:S02]  /*e4b0*/  HADD2.F32 R10, -RZ, R6.H0_H0 ;  /* 0x20000006ff0a7230 */ /* 0x000fe40000004100 */
[----:B------:R-:W-:-:S02]  /*e4c0*/  HADD2.F32 R20, -RZ, R20.H0_H0 ;  /* 0x20000014ff147230 */ /* 0x000fc40000004100 */
[----:B------:R-:W-:Y:S02]  /*e4d0*/  HADD2.F32 R11, -RZ, R80.H0_H0 ;  /* 0x20000050ff0b7230 */ /* 0x000fe40000004100 */
[--C-:B0-----:R-:W-:Y:S02]  /*e4e0*/  HADD2.F32 R7, -RZ, R15.reuse.H0_H0 ;  /* 0x2000000fff077230 */ /* 0x101fe40000004100 */
[----:B------:R-:W-:Y:S02]  /*e4f0*/  HADD2.F32 R15, -RZ, R15.H1_H1 ;  /* 0x3000000fff0f7230 */ /* 0x000fe40000004100 */
[--C-:B------:R-:W-:Y:S02]  /*e500*/  HADD2.F32 R0, -RZ, R12.reuse.H0_H0 ;  /* 0x2000000cff007230 */ /* 0x100fe40000004100 */
[----:B------:R-:W-:Y:S02]  /*e510*/  HADD2.F32 R12, -RZ, R12.H1_H1 ;  /* 0x3000000cff0c7230 */ /* 0x000fe40000004100 */
[C---:B------:R-:W-:Y:S01]  /*e520*/  FMUL.FTZ R24, R15.reuse, R20 ;  /* 0x000000140f187220 */ /* 0x040fe20000410000 */
[----:B------:R-:W-:Y:S01]  /*e530*/  FMUL.FTZ R25, R15, R10 ;  /* 0x0000000a0f197220 */ /* 0x000fe20000410000 */
[----:B------:R-:W-:-:S02]  /*e540*/  HADD2.F32 R6, -RZ, R14.H0_H0 ;  /* 0x2000000eff067230 */ /* 0x000fc40000004100 */
[C---:B------:R-:W-:Y:S01]  /*e550*/  FMUL.FTZ R15, R12.reuse, R21 ;  /* 0x000000150c0f7220 */ /* 0x040fe20000410000 */
[C---:B------:R-:W-:Y:S01]  /*e560*/  FFMA.FTZ R24, R7.reuse, R10, -R24 ;  /* 0x0000000a07187223 */ /* 0x040fe20000010818 */
[----:B------:R-:W-:Y:S01]  /*e570*/  FFMA.FTZ R27, R7, R20, R25 ;  /* 0x00000014071b7223 */ /* 0x000fe20000010019 */
        /* <DEDUP_REMOVED lines=8> */
[----:B------:R-:W-:Y:S02]  /*e600*/  HADD2.F32 R12, -RZ, R26.H0_H0 ;  /* 0x2000001aff0c7230 */ /* 0x000fe40000004100 */
[-C--:B------:R-:W-:Y:S01]  /*e610*/  FMUL.FTZ R20, R14, R7.reuse ;  /* 0x000000070e147220 */ /* 0x080fe20000410000 */
[----:B------:R-:W-:Y:S02]  /*e620*/  HADD2.F32 R10, -RZ, R28.H0_H0 ;  /* 0x2000001cff0a7230 */ /* 0x000fe40000004100 */
[C---:B------:R-:W-:Y:S01]  /*e630*/  FFMA.FTZ R21, R6.reuse, R7, -R21 ;  /* 0x0000000706157223 */ /* 0x040fe20000010815 */
[C---:B------:R-:W-:Y:S01]  /*e640*/  FMUL.FTZ R14, R13.reuse, R12 ;  /* 0x0000000c0d0e7220 */ /* 0x040fe20000410000 */
[----:B------:R-:W-:Y:S01]  /*e650*/  FFMA.FTZ R20, R6, R85, R20 ;  /* 0x0000005506147223 */ /* 0x000fe20000010014 */
[-C--:B------:R-:W-:Y:S02]  /*e660*/  FMUL.FTZ R15, R13, R10.reuse ;  /* 0x0000000a0d0f7220 */ /* 0x080fe40000410000 */
[----:B------:R-:W-:-:S02]  /*e670*/  FFMA.FTZ R13, R3, R10, -R14 ;  /* 0x0000000a030d7223 */ /* 0x000fc4000001080e */
[----:B------:R-:W-:Y:S01]  /*e680*/  FFMA.FTZ R6, R3, R12, R15 ;  /* 0x0000000c03067223 */ /* 0x000fe2000001000f */
[----:B------:R-:W-:Y:S02]  /*e690*/  F2FP.F16.F32.PACK_AB R15, R27, R24 ;  /* 0x000000181b0f723e */ /* 0x000fe400000000ff */
[----:B------:R-:W-:Y:S02]  /*e6a0*/  F2FP.F16.F32.PACK_AB R14, R20, R21 ;  /* 0x00000015140e723e */ /* 0x000fe400000000ff */
[----:B------:R-:W-:Y:S02]  /*e6b0*/  F2FP.F16.F32.PACK_AB R12, R0, R11 ;  /* 0x0000000b000c723e */ /* 0x000fe400000000ff */
[----:B------:R-:W-:-:S05]  /*e6c0*/  F2FP.F16.F32.PACK_AB R13, R6, R13 ;  /* 0x0000000d060d723e */ /* 0x000fca00000000ff */
[----:B------:R2:W-:Y:S02]  /*e6d0*/  STS.128 [R37+0xb000], R12 ;  /* 0x00b0000c25007388 */ /* 0x0005e40000000c00 */
.L_x_1706:
[----:B------:R-:W-:Y:S05]  /*e6e0*/  BSYNC B1 ;  /* 0x0000000000017941 */ /* 0x000fea0003800000 */
.L_x_1705:
[----:B------:R-:W-:Y:S05]  /*e6f0*/  @P3 BRA `(.L_x_1700) ;  /* 0x0000004800f43947 */ /* 0x000fea0003800000 */
[----:B012--5:R-:W0:Y:S01]  /*e700*/  LDS.128 R12, [R37+0xf000] ;  /* 0x00f00000250c7984 */ /* 0x027e220000000c00 */
[--C-:B------:R-:W-:Y:S01]  /*e710*/  SHF.R.U64 R24, R8, 0x10, R9.reuse ;  /* 0x0000001008187819 */ /* 0x100fe20000001209 */
[----:B------:R-:W-:Y:S01]  /*e720*/  HADD2.F32 R7, -RZ, R78.H0_H0 ;  /* 0x2000004eff077230 */ /* 0x000fe20000004100 */
[----:B------:R-:W-:Y:S01]  /*e730*/  SHF.R.U32.HI R8, RZ, 0x10, R9 ;  /* 0x00000010ff087819 */ /* 0x000fe20000011609 */
[--C-:B------:R-:W-:Y:S01]  /*e740*/  HADD2.F32 R9, -RZ, R79.reuse.H0_H0 ;  /* 0x2000004fff097230 */ /* 0x100fe20000004100 */
[--C-:B------:R-:W-:Y:S01]  /*e750*/  SHF.R.U32.HI R6, RZ, 0x10, R5.reuse ;  /* 0x00000010ff067819 */ /* 0x100fe20000011605 */
[----:B------:R-:W-:Y:S01]  /*e760*/  HADD2.F32 R79, -RZ, R79.H1_H1 ;  /* 0x3000004fff4f7230 */ /* 0x000fe20000004100 */
[----:B------:R-:W-:Y:S01]  /*e770*/  SHF.R.U64 R25, R4, 0x10, R5 ;  /* 0x0000001004197819 */ /* 0x000fe20000001205 */
[----:B------:R-:W-:Y:S02]  /*e780*/  HADD2.F32 R8, -RZ, R8.H0_H0 ;  /* 0x20000008ff087230 */ /* 0x000fe40000004100 */
[----:B------:R-:W-:-:S02]  /*e790*/  HADD2.F32 R6, -RZ, R6.H0_H0 ;  /* 0x20000006ff067230 */ /* 0x000fc40000004100 */
[--C-:B0-----:R-:W-:Y:S02]  /*e7a0*/  HADD2.F32 R5, -RZ, R15.reuse.H0_H0 ;  /* 0x2000000fff057230 */ /* 0x101fe40000004100 */
[----:B------:R-:W-:Y:S02]  /*e7b0*/  HADD2.F32 R15, -RZ, R15.H1_H1 ;  /* 0x3000000fff0f7230 */ /* 0x000fe40000004100 */
[--C-:B------:R-:W-:Y:S02]  /*e7c0*/  HADD2.F32 R0, -RZ, R12.reuse.H0_H0 ;  /* 0x2000000cff007230 */ /* 0x100fe40000004100 */
[----:B------:R-:W-:Y:S02]  /*e7d0*/  HADD2.F32 R12, -RZ, R12.H1_H1 ;  /* 0x3000000cff0c7230 */ /* 0x000fe40000004100 */
[C---:B------:R-:W-:Y:S01]  /*e7e0*/  FMUL.FTZ R10, R15.reuse, R8 ;  /* 0x000000080f0a7220 */ /* 0x040fe20000410000 */
[----:B------:R-:W-:Y:S01]  /*e7f0*/  FMUL.FTZ R15, R15, R6 ;  /* 0x000000060f0f7220 */ /* 0x000fe20000410000 */
[----:B------:R-:W-:-:S02]  /*e800*/  HADD2.F32 R4, -RZ, R14.H0_H0 ;  /* 0x2000000eff047230 */ /* 0x000fc40000004100 */
[--C-:B------:R-:W-:Y:S02]  /*e810*/  HADD2.F32 R3, -RZ, R13.reuse.H0_H0 ;  /* 0x2000000dff037230 */ /* 0x100fe40000004100 */
[C---:B------:R-:W-:Y:S01]  /*e820*/  FFMA.FTZ R21, R5.reuse, R8, R15 ;  /* 0x0000000805157223 */ /* 0x040fe2000001000f */
[----:B------:R-:W-:Y:S02]  /*e830*/  HADD2.F32 R14, -RZ, R14.H1_H1 ;  /* 0x3000000eff0e7230 */ /* 0x000fe40000004100 */
[C---:B------:R-:W-:Y:S01]  /*e840*/  FMUL.FTZ R11, R12.reuse, R9 ;  /* 0x000000090c0b7220 */ /* 0x040fe20000410000 */
[----:B------:R-:W-:Y:S02]  /*e850*/  HADD2.F32 R13, -RZ, R13.H1_H1 ;  /* 0x3000000dff0d7230 */ /* 0x000fe40000004100 */
[----:B------:R-:W-:Y:S01]  /*e860*/  FFMA.FTZ R20, R5, R6, -R10 ;  /* 0x0000000605147223 */ /* 0x000fe2000001080a */
[----:B------:R-:W-:Y:S02]  /*e870*/  HADD2.F32 R8, -RZ, R24.H0_H0 ;  /* 0x20000018ff087230 */ /* 0x000fe40000004100 */
[----:B------:R-:W-:Y:S01]  /*e880*/  FMUL.FTZ R15, R12, R7 ;  /* 0x000000070c0f7220 */ /* 0x000fe20000410000 */
[----:B------:R-:W-:-:S02]  /*e890*/  HADD2.F32 R5, -RZ, R78.H1_H1 ;  /* 0x3000004eff057230 */ /* 0x000fc40000004100 */
[----:B------:R-:W-:Y:S01]  /*e8a0*/  FFMA.FTZ R11, R0, R7, -R11 ;  /* 0x00000007000b7223 */ /* 0x000fe2000001080b */
[----:B------:R-:W-:Y:S02]  /*e8b0*/  HADD2.F32 R6, -RZ, R25.H0_H0 ;  /* 0x20000019ff067230 */ /* 0x000fe40000004100 */
[C---:B------:R-:W-:Y:S01]  /*e8c0*/  FMUL.FTZ R7, R14.reuse, R79 ;  /* 0x0000004f0e077220 */ /* 0x040fe20000410000 */
[C---:B------:R-:W-:Y:S01]  /*e8d0*/  FMUL.FTZ R10, R13.reuse, R8 ;  /* 0x000000080d0a7220 */ /* 0x040fe20000410000 */
[----:B------:R-:W-:Y:S01]  /*e8e0*/  FMUL.FTZ R14, R14, R5 ;  /* 0x000000050e0e7220 */ /* 0x000fe20000410000 */
[----:B------:R-:W-:Y:S01]  /*e8f0*/  FFMA.FTZ R0, R0, R9, R15 ;  /* 0x0000000900007223 */ /* 0x000fe2000001000f */
        /* <DEDUP_REMOVED lines=9> */
[----:B------:R0:W-:Y:S01]  /*e990*/  STS.128 [R37+0xf000], R4 ;  /* 0x00f0000425007388 */ /* 0x0001e20000000c00 */
[----:B------:R-:W-:Y:S05]  /*e9a0*/  BRA `(.L_x_1700) ;  /* 0x0000004800487947 */ /* 0x000fea0003800000 */
.L_x_1661:
[----:B------:R-:W0:Y:S01]  /*e9b0*/  LDC R76, c[0x0][0x448] ;  /* 0x00011200ff4c7b82 */ /* 0x000e220000000800 */
[----:B------:R-:W-:Y:S01]  /*e9c0*/  ULDC.64 UR4, c[0x0][0x3f8] ;  /* 0x0000fe0000047ab9 */ /* 0x000fe20000000a00 */
[----:B------:R-:W-:Y:S01]  /*e9d0*/  ULDC.64 UR6, c[0x0][0x408] ;  /* 0x0001020000067ab9 */ /* 0x000fe20000000a00 */
[----:B------:R-:W-:Y:S02]  /*e9e0*/  IMAD.MOV.U32 R25, RZ, RZ, R33 ;  /* 0x000000ffff197224 */ /* 0x000fe400078e0021 */
[----:B------:R-:W-:Y:S01]  /*e9f0*/  IMAD.MOV.U32 R27, RZ, RZ, R29 ;  /* 0x000000ffff1b7224 */ /* 0x000fe200078e001d */
[----:B0-----:R-:W-:-:S13]  /*ea00*/  ISETP.NE.AND P0, PT, R76, 0x1, PT ;  /* 0x000000014c00780c */ /* 0x001fda0003f05270 */
[----:B------:R-:W0:Y:S08]  /*ea10*/  @P0 LDC R4, c[0x0][0x44c] ;  /* 0x00011300ff040b82 */ /* 0x000e300000000800 */
[----:B------:R-:W1:Y:S01]  /*ea20*/  @P0 LDC R5, c[0x0][0x450] ;  /* 0x00011400ff050b82 */ /* 0x000e620000000800 */
[----:B0-----:R-:W-:-:S05]  /*ea30*/  @P0 IMAD.HI.U32 R4, R3, R4, RZ ;  /* 0x0000000403040227 */ /* 0x001fca00078e00ff */
[----:B-1----:R-:W-:-:S04]  /*ea40*/  @P0 SHF.R.U32.HI R3, RZ, R5, R4 ;  /* 0x00000005ff030219 */ /* 0x002fc80000011604 */
        /* <DEDUP_REMOVED lines=21> */
.L_x_2054:
        /* <DEDUP_REMOVED lines=12> */
[----:B------:R-:W-:Y:S01]  /*ec60*/  ULDC UR4, c[0x0][0x3f4] ;  /* 0x0000fd0000047ab9 */ /* 0x000fe20000000800 */
[----:B------:R-:W-:Y:S02]  /*ec70*/  CS2R R66, SRZ ;  /* 0x0000000000427805 */ /* 0x000fe4000001ff00 */
[----:B------:R-:W-:Y:S02]  /*ec80*/  ISETP.GE.AND P4, PT, R18, UR4, PT ;  /* 0x0000000412007c0c */ /* 0x000fe4000bf86270 */
[----:B------:R-:W-:Y:S02]  /*ec90*/  CS2R R64, SRZ ;  /* 0x0000000000407805 */ /* 0x000fe4000001ff00 */
[----:B------:R-:W-:Y:S02]  /*eca0*/  ISETP.GE.AND P5, PT, R203, UR4, PT ;  /* 0x00000004cb007c0c */ /* 0x000fe4000bfa6270 */
[----:B------:R-:W-:Y:S02]  /*ecb0*/  CS2R R58, SRZ ;  /* 0x00000000003a7805 */ /* 0x000fe4000001ff00 */
[----:B------:R-:W-:-:S05]  /*ecc0*/  CS2R R56, SRZ ;  /* 0x0000000000387805 */ /* 0x000fca000001ff00 */
[----:B------:R-:W-:-:S04]  /*ecd0*/  @!P4 SHF.L.U32 R11, R18, 0x1, RZ ;  /* 0x00000001120bc819 */ /* 0x000fc800000006ff */
[----:B------:R-:W-:Y:S01]  /*ece0*/  @!P5 IMAD.SHL.U32 R5, R201, 0x2, RZ ;  /* 0x00000002c905d824 */ /* 0x000fe200078e00ff */
[----:B------:R-:W-:Y:S02]  /*ecf0*/  @!P4 SHF.L.U64.HI R24, R18, 0x1, R19 ;  /* 0x000000011218c819 */ /* 0x000fe40000010213 */
[-C--:B--2---:R-:W-:Y:S02]  /*ed00*/  @!P4 IADD3 R10, P0, R6, R11.reuse, RZ ;  /* 0x0000000b060ac210 */ /* 0x084fe40007f1e0ff */
[----:B----4-:R-:W-:Y:S02]  /*ed10*/  @!P4 IADD3 R4, P1, R14, R11, RZ ;  /* 0x0000000b0e04c210 */ /* 0x010fe40007f3e0ff */
[-C--:B------:R-:W-:Y:S01]  /*ed20*/  @!P5 IADD3 R6, P2, R6, R5.reuse, RZ ;  /* 0x000000050606d210 */ /* 0x080fe20007f5e0ff */
[----:B-1----:R-:W-:Y:S01]  /*ed30*/  @!P4 IMAD.X R11, R7, 0x1, R24, P0 ;  /* 0x00000001070bc824 */ /* 0x002fe200000e0618 */
[----:B------:R-:W-:Y:S02]  /*ed40*/  @!P5 SHF.L.U64.HI R12, R201, 0x1, R224 ;  /* 0x00000001c90cd819 */ /* 0x000fe400000102e0 */
[----:B------:R-:W-:Y:S01]  /*ed50*/  @!P5 IADD3 R8, P3, R14, R5, RZ ;  /* 0x000000050e08d210 */ /* 0x000fe20007f7e0ff */
[----:B---3--:R-:W-:Y:S01]  /*ed60*/  @!P4 IMAD.X R5, R9, 0x1, R24, P1 ;  /* 0x000000010905c824 */ /* 0x008fe200008e0618 */
[----:B------:R-:W-:-:S02]  /*ed70*/  CS2R R70, SRZ ;  /* 0x0000000000467805 */ /* 0x000fc4000001ff00 */
[----:B------:R-:W-:Y:S02]  /*ed80*/  CS2R R68, SRZ ;  /* 0x0000000000447805 */ /* 0x000fe4000001ff00 */
[----:B------:R-:W-:Y:S02]  /*ed90*/  CS2R R62, SRZ ;  /* 0x00000000003e7805 */ /* 0x000fe4000001ff00 */
[----:B------:R-:W-:Y:S01]  /*eda0*/  CS2R R60, SRZ ;  /* 0x00000000003c7805 */ /* 0x000fe2000001ff00 */
[----:B------:R-:W-:Y:S01]  /*edb0*/  @!P5 IMAD.X R7, R7, 0x1, R12, P2 ;  /* 0x000000010707d824 */ /* 0x000fe200010e060c */
[----:B------:R-:W-:Y:S01]  /*edc0*/  @!P5 IADD3.X R9, R9, R12, RZ, P3, !PT ;  /* 0x0000000c0909d210 */ /* 0x000fe20001ffe4ff */
[----:B------:R1:W5:Y:S04]  /*edd0*/  @!P4 LD.E.128 R64, desc[UR60][R10.64] ;  /* 0x0000003c0a40c980 */ /* 0x000368000c101d00 */
[----:B------:R1:W5:Y:S04]  /*ede0*/  @!P4 LD.E.128 R56, desc[UR60][R4.64] ;  /* 0x0000003c0438c980 */ /* 0x000368000c101d00 */
[----:B------:R1:W5:Y:S04]  /*edf0*/  @!P5 LD.E.128 R68, desc[UR60][R6.64] ;  /* 0x0000003c0644d980 */ /* 0x000368000c101d00 */
[----:B------:R1:W5:Y:S02]  /*ee00*/  @!P5 LD.E.128 R60, desc[UR60][R8.64] ;  /* 0x0000003c083cd980 */ /* 0x000364000c101d00 */
.L_x_1709:
[----:B------:R-:W-:Y:S05]  /*ee10*/  BSYNC B1 ;  /* 0x0000000000017941 */ /* 0x000fea0003800000 */
.L_x_1708:
[----:B-12--5:R-:W-:Y:S01]  /*ee20*/  IMAD.MOV.U32 R6, RZ, RZ, R68 ;  /* 0x000000ffff067224 */ /* 0x026fe200078e0044 */
[----:B------:R-:W-:Y:S01]  /*ee30*/  UMOV UR4, 0xffffffff ;  /* 0xffffffff00047882 */ /* 0x000fe20000000000 */
[----:B------:R-:W-:Y:S01]  /*ee40*/  IMAD.MOV.U32 R7, RZ, RZ, R69 ;  /* 0x000000ffff077224 */ /* 0x000fe200078e0045 */
[----:B------:R-:W-:Y:S01]  /*ee50*/  CS2R R54, SRZ ;  /* 0x0000000000367805 */ /* 0x000fe2000001ff00 */
[----:B------:R-:W-:Y:S01]  /*ee60*/  IMAD.MOV.U32 R4, RZ, RZ, R70 ;  /* 0x000000ffff047224 */ /* 0x000fe200078e0046 */
        /* <DEDUP_REMOVED lines=26> */
[----:B------:R-:W-:Y:S01]  /*f010*/  PRMT R88, R7, 0x7610, R88 ;  /* 0x0000761007587816 */ /* 0x000fe20000000058 */
[----:B------:R-:W-:Y:S06]  /*f020*/  BRA.DIV UR4, `(.L_x_1710) ;  /* 0x000001f604147947 */ /* 0x000fec000b800000 */
[----:B------:R1:W2:Y:S04]  /*f030*/  SHFL.IDX PT, R7, R21, 0x1, 0x181f ;  /* 0x00381f0015077f89 */ /* 0x0002a800000e0000 */
[----:B------:R1:W0:Y:S04]  /*f040*/  SHFL.IDX PT, R6, R20, 0x1, 0x181f ;  /* 0x00381f0014067f89 */ /* 0x00022800000e0000 */
[----:B---3--:R1:W3:Y:S04]  /*f050*/  SHFL.IDX PT, R9, R72, 0x1, 0x181f ;  /* 0x00381f0048097f89 */ /* 0x0082e800000e0000 */
[----:B----4-:R1:W4:Y:S02]  /*f060*/  SHFL.IDX PT, R14, R3, 0x1, 0x181f ;  /* 0x00381f00030e7f89 */ /* 0x01032400000e0000 */
.L_x_2060:
        /* <DEDUP_REMOVED lines=11> */
[----:B------:R-:W-:Y:S01]  /*f120*/  ULDC UR4, c[0x0][0x3f4] ;  /* 0x0000fd0000047ab9 */ /* 0x000fe20000000800 */
[----:B------:R-:W-:Y:S02]  /*f130*/  CS2R R50, SRZ ;  /* 0x0000000000327805 */ /* 0x000fe4000001ff00 */
[----:B------:R-:W-:Y:S02]  /*f140*/  ISETP.GE.AND P4, PT, R18, UR4, PT ;  /* 0x0000000412007c0c */ /* 0x000fe4000bf86270 */
[----:B------:R-:W-:Y:S02]  /*f150*/  CS2R R48, SRZ ;  /* 0x0000000000307805 */ /* 0x000fe4000001ff00 */
[----:B------:R-:W-:Y:S02]  /*f160*/  ISETP.GE.AND P5, PT, R203, UR4, PT ;  /* 0x00000004cb007c0c */ /* 0x000fe4000bfa6270 */
[----:B------:R-:W-:-:S07]  /*f170*/  CS2R R42, SRZ ;  /* 0x00000000002a7805 */ /* 0x000fce000001ff00 */
[C---:B------:R-:W-:Y:S01]  /*f180*/  @!P4 IMAD.SHL.U32 R5, R18.reuse, 0x2, RZ ;  /* 0x000000021205c824 */ /* 0x040fe200078e00ff */
[----:B------:R-:W-:-:S03]  /*f190*/  @!P4 SHF.L.U64.HI R12, R18, 0x1, R19 ;  /* 0x00000001120cc819 */ /* 0x000fc60000010213 */
[----:B------:R-:W-:Y:S01]  /*f1a0*/  @!P5 IMAD.SHL.U32 R11, R201, 0x2, RZ ;  /* 0x00000002c90bd824 */ /* 0x000fe200078e00ff */
[-C--:B0-----:R-:W-:Y:S02]  /*f1b0*/  @!P4 IADD3 R10, P0, R6, R5.reuse, RZ ;  /* 0x00000005060ac210 */ /* 0x081fe40007f1e0ff */
[C---:B----4-:R-:W-:Y:S02]  /*f1c0*/  @!P4 IADD3 R4, P1, R14.reuse, R5, RZ ;  /* 0x000000050e04c210 */ /* 0x050fe40007f3e0ff */
[-C--:B------:R-:W-:Y:S02]  /*f1d0*/  @!P5 IADD3 R8, P3, R14, R11.reuse, RZ ;  /* 0x0000000b0e08d210 */ /* 0x080fe40007f7e0ff */
[----:B------:R-:W-:Y:S01]  /*f1e0*/  @!P5 IADD3 R6, P2, R6, R11, RZ ;  /* 0x0000000b0606d210 */ /* 0x000fe20007f5e0ff */
[----:B---3--:R-:W-:Y:S01]  /*f1f0*/  @!P4 IMAD.X R5, R9, 0x1, R12, P1 ;  /* 0x000000010905c824 */ /* 0x008fe200008e060c */
[----:B------:R-:W-:Y:S02]  /*f200*/  @!P5 SHF.L.U64.HI R14, R201, 0x1, R224 ;  /* 0x00000001c90ed819 */ /* 0x000fe400000102e0 */
[----:B------:R-:W-:-:S02]  /*f210*/  CS2R R40, SRZ ;  /* 0x0000000000287805 */ /* 0x000fc4000001ff00 */
[C---:B--2---:R-:W-:Y:S02]  /*f220*/  @!P4 IADD3.X R11, R7.reuse, R12, RZ, P0, !PT ;  /* 0x0000000c070bc210 */ /* 0x044fe400007fe4ff */
[----:B------:R-:W-:Y:S02]  /*f230*/  CS2R R54, SRZ ;  /* 0x0000000000367805 */ /* 0x000fe4000001ff00 */
[----:B------:R-:W-:Y:S02]  /*f240*/  CS2R R52, SRZ ;  /* 0x0000000000347805 */ /* 0x000fe4000001ff00 */
[----:B------:R-:W-:Y:S02]  /*f250*/  CS2R R46, SRZ ;  /* 0x00000000002e7805 */ /* 0x000fe4000001ff00 */
[----:B------:R-:W-:Y:S01]  /*f260*/  CS2R R44, SRZ ;  /* 0x00000000002c7805 */ /* 0x000fe2000001ff00 */
[--C-:B------:R-:W-:Y:S01]  /*f270*/  @!P5 IMAD.X R7, R7, 0x1, R14.reuse, P2 ;  /* 0x000000010707d824 */ /* 0x100fe200010e060e */
[----:B------:R0:W5:Y:S01]  /*f280*/  @!P4 LD.E.128 R48, desc[UR60][R10.64] ;  /* 0x0000003c0a30c980 */ /* 0x000162000c101d00 */
[----:B------:R-:W-:-:S03]  /*f290*/  @!P5 IMAD.X R9, R9, 0x1, R14, P3 ;  /* 0x000000010909d824 */ /* 0x000fc600018e060e */
[----:B------:R0:W5:Y:S04]  /*f2a0*/  @!P4 LD.E.128 R40, desc[UR60][R4.64] ;  /* 0x0000003c0428c980 */ /* 0x000168000c101d00 */
[----:B------:R0:W5:Y:S04]  /*f2b0*/  @!P5 LD.E.128 R52, desc[UR60][R6.64] ;  /* 0x0000003c0634d980 */ /* 0x000168000c101d00 */
[----:B------:R0:W5:Y:S02]  /*f2c0*/  @!P5 LD.E.128 R44, desc[UR60][R8.64] ;  /* 0x0000003c082cd980 */ /* 0x000164000c101d00 */
.L_x_1712:
[----:B------:R-:W-:Y:S05]  /*f2d0*/  BSYNC B1 ;  /* 0x0000000000017941 */ /* 0x000fea0003800000 */
.L_x_1711:
[----:B0----5:R-:W-:Y:S01]  /*f2e0*/  IMAD.MOV.U32 R4, RZ, RZ, R54 ;  /* 0x000000ffff047224 */ /* 0x021fe200078e0036 */
[----:B------:R-:W-:Y:S01]  /*f2f0*/  MOV R5, R55 ;  /* 0x0000003700057202 */ /* 0x000fe20000000f00 */
[----:B------:R-:W-:Y:S01]  /*f300*/  IMAD.MOV.U32 R6, RZ, RZ, R52 ;  /* 0x000000ffff067224 */ /* 0x000fe200078e0034 */
[----:B------:R-:W-:Y:S01]  /*f310*/  UMOV UR4, 0xffffffff ;  /* 0xffffffff00047882 */ /* 0x000fe20000000000 */
[----:B--2---:R-:W-:Y:S01]  /*f320*/  IMAD.MOV.U32 R7, RZ, RZ, R53 ;  /* 0x000000ffff077224 */ /* 0x004fe200078e0035 */
        /* <DEDUP_REMOVED lines=21> */
[----:B------:R0:W2:Y:S04]  /*f480*/  SHFL.IDX PT, R7, R21, 0x2, 0x181f ;  /* 0x00581f0015077f89 */ /* 0x0000a800000e0000 */
[----:B------:R0:W0:Y:S04]  /*f490*/  SHFL.IDX PT, R6, R20, 0x2, 0x181f ;  /* 0x00581f0014067f89 */ /* 0x00002800000e0000 */
[----:B---3--:R3:W0:Y:S04]  /*f4a0*/  SHFL.IDX PT, R9, R72, 0x2, 0x181f ;  /* 0x00581f0048097f89 */ /* 0x00862800000e0000 */
[----:B----4-:R3:W4:Y:S02]  /*f4b0*/  SHFL.IDX PT, R14, R3, 0x2, 0x181f ;  /* 0x00581f00030e7f89 */ /* 0x01072400000e0000 */
.L_x_2066:
[----:B------:R-:W-:Y:S01]  /*f4c0*/  IADD3 R5, R0, 0x40, RZ ;  /* 0x0000004000057810 */ /* 0x000fe20007ffe0ff */
[----:B------:R-:W-:Y:S01]  /*f4d0*/  BSSY B1, `(.L_x_1714) ;  /* 0x0000026000017945 */ /* 0x000fe20003800000 */
[----:B------:R-:W-:Y:S02]  /*f4e0*/  CS2R R38, SRZ ;  /* 0x0000000000267805 */ /* 0x000fe4000001ff00 */
[----:B------:R-:W-:Y:S02]  /*f4f0*/  CS2R R36, SRZ ;  /* 0x0000000000247805 */ /* 0x000fe4000001ff00 */
[----:B------:R-:W-:Y:S02]  /*f500*/  ISETP.GE.AND P0, PT, R5, R76, PT ;  /* 0x0000004c0500720c */ /* 0x000fe40003f06270 */
[----:B------:R-:W-:Y:S02]  /*f510*/  CS2R R34, SRZ ;  /* 0x0000000000227805 */ /* 0x000fe4000001ff00 */
[----:B------:R-:W-:-:S02]  /*f520*/  CS2R R32, SRZ ;  /* 0x0000000000207805 */ /* 0x000fc4000001ff00 */
[----:B------:R-:W-:Y:S02]  /*f530*/  CS2R R28, SRZ ;  /* 0x00000000001c7805 */ /* 0x000fe4000001ff00 */
[----:B------:R-:W-:Y:S02]  /*f540*/  CS2R R30, SRZ ;  /* 0x00000000001e7805 */ /* 0x000fe4000001ff00 */
[----:B------:R-:W-:Y:S02]  /*f550*/  CS2R R24, SRZ ;  /* 0x0000000000187805 */ /* 0x000fe4000001ff00 */
[----:B------:R-:W-:Y:S01]  /*f560*/  CS2R R26, SRZ ;  /* 0x00000000001a7805 */ /* 0x000fe2000001ff00 */
[----:B------:R-:W-:Y:S06]  /*f570*/  @P0 BRA `(.L_x_1715) ;  /* 0x00000000006c0947 */ /* 0x000fec0003800000 */
        /* <DEDUP_REMOVED lines=8> */
[C---:B------:R-:W-:Y:S01]  /*f600*/  @!P5 IMAD.SHL.U32 R11, R201.reuse, 0x2, RZ ;  /* 0x00000002c90bd824 */ /* 0x040fe200078e00ff */
[-C--:B0-----:R-:W-:Y:S02]  /*f610*/  @!P4 IADD3 R10, P0, R6, R5.reuse, RZ ;  /* 0x00000005060ac210 */ /* 0x081fe40007f1e0ff */
[C---:B----4-:R-:W-:Y:S02]  /*f620*/  @!P4 IADD3 R4, P1, R14.reuse, R5, RZ ;  /* 0x000000050e04c210 */ /* 0x050fe40007f3e0ff */
[-C--:B------:R-:W-:Y:S02]  /*f630*/  @!P5 IADD3 R8, P3, R14, R11.reuse, RZ ;  /* 0x0000000b0e08d210 */ /* 0x080fe40007f7e0ff */
[----:B------:R-:W-:Y:S01]  /*f640*/  @!P5 SHF.L.U64.HI R14, R201, 0x1, R224 ;  /* 0x00000001c90ed819 */ /* 0x000fe200000102e0 */
[--C-:B------:R-:W-:Y:S01]  /*f650*/  @!P4 IMAD.X R5, R9, 0x1, R12.reuse, P1 ;  /* 0x000000010905c824 */ /* 0x100fe200008e060c */
[----:B------:R-:W-:Y:S01]  /*f660*/  @!P5 IADD3 R6, P2, R6, R11, RZ ;  /* 0x0000000b0606d210 */ /* 0x000fe20007f5e0ff */
[----:B--2---:R-:W-:Y:S01]  /*f670*/  @!P4 IMAD.X R11, R7, 0x1, R12, P0 ;  /* 0x00000001070bc824 */ /* 0x004fe200000e060c */
[----:B------:R-:W-:-:S02]  /*f680*/  CS2R R32, SRZ ;  /* 0x0000000000207805 */ /* 0x000fc4000001ff00 */
[----:B------:R-:W-:Y:S02]  /*f690*/  CS2R R24, SRZ ;  /* 0x0000000000187805 */ /* 0x000fe4000001ff00 */
[----:B------:R-:W-:Y:S02]  /*f6a0*/  CS2R R26, SRZ ;  /* 0x00000000001a7805 */ /* 0x000fe4000001ff00 */
[----:B------:R-:W-:Y:S02]  /*f6b0*/  CS2R R38, SRZ ;  /* 0x0000000000267805 */ /* 0x000fe4000001ff00 */
[----:B------:R-:W-:Y:S02]  /*f6c0*/  CS2R R36, SRZ ;  /* 0x0000000000247805 */ /* 0x000fe4000001ff00 */
[----:B------:R-:W-:Y:S01]  /*f6d0*/  @!P5 IADD3.X R7, R7, R14, RZ, P2, !PT ;  /* 0x0000000e0707d210 */ /* 0x000fe200017fe4ff */
[----:B------:R-:W-:Y:S01]  /*f6e0*/  @!P5 IMAD.X R9, R9, 0x1, R14, P3 ;  /* 0x000000010909d824 */ /* 0x000fe200018e060e */
[----:B------:R0:W5:Y:S04]  /*f6f0*/  @!P4 LD.E.128 R28, desc[UR60][R10.64] ;  /* 0x0000003c0a1cc980 */ /* 0x000168000c101d00 */
[----:B------:R0:W5:Y:S04]  /*f700*/  @!P4 LD.E.128 R32, desc[UR60][R4.64] ;  /* 0x0000003c0420c980 */ /* 0x000168000c101d00 */
[----:B------:R0:W5:Y:S04]  /*f710*/  @!P5 LD.E.128 R24, desc[UR60][R6.64] ;  /* 0x0000003c0618d980 */ /* 0x000168000c101d00 */
[----:B------:R0:W5:Y:S02]  /*f720*/  @!P5 LD.E.128 R36, desc[UR60][R8.64] ;  /* 0x0000003c0824d980 */ /* 0x000164000c101d00 */
.L_x_1715:
[----:B------:R-:W-:Y:S05]  /*f730*/  BSYNC B1 ;  /* 0x0000000000017941 */ /* 0x000fea0003800000 */
.L_x_1714:
[----:B0----5:R-:W-:Y:S01]  /*f740*/  IMAD.MOV.U32 R6, RZ, RZ, R38 ;  /* 0x000000ffff067224 */ /* 0x021fe200078e0026 */
[----:B------:R-:W-:Y:S01]  /*f750*/  MOV R4, R37 ;  /* 0x0000002500047202 */ /* 0x000fe20000000f00 */
[----:B--2---:R-:W-:Y:S01]  /*f760*/  IMAD.MOV.U32 R7, RZ, RZ, R39 ;  /* 0x000000ffff077224 */ /* 0x004fe200078e0027 */
[----:B------:R-:W-:Y:S01]  /*f770*/  UMOV UR4, 0xffffffff ;  /* 0xffffffff00047882 */ /* 0x000fe20000000000 */
[----:B------:R-:W-:-:S03]  /*f780*/  IMAD.MOV.U32 R5, RZ, RZ, R36 ;  /* 0x000000ffff057224 */ /* 0x000fc600078e0024 */
[----:B------:R-:W-:Y:S01]  /*f790*/  PRMT R94, R6, 0x5410, R7 ;  /* 0x00005410065e7816 */ /* 0x000fe20000000007 */
[----:B------:R-:W-:Y:S01]  /*f7a0*/  IMAD.MOV.U32 R7, RZ, RZ, R34 ;  /* 0x000000ffff077224 */ /* 0x000fe200078e0022 */
[----:B------:R-:W-:Y:S01]  /*f7b0*/  PRMT R95, R5, 0x5410, R4 ;  /* 0x00005410055f7816 */ /* 0x000fe20000000004 */
[----:B------:R-:W-:Y:S02]  /*f7c0*/  IMAD.MOV.U32 R6, RZ, RZ, R35 ;  /* 0x000000ffff067224 */ /* 0x000fe400078e0023 */
        /* <DEDUP_REMOVED lines=14> */
[----:B------:R-:W-:Y:S01]  /*f8b0*/  IMAD.MOV.U32 R4, RZ, RZ, R27 ;  /* 0x000000ffff047224 */ /* 0x000fe200078e001b */
[----:B------:R-:W-:-:S04]  /*f8c0*/  CS2R R6, SRZ ;  /* 0x0000000000067805 */ /* 0x000fc8000001ff00 */
[----:B------:R-:W-:Y:S01]  /*f8d0*/  PRMT R97, R5, 0x5410, R4 ;  /* 0x0000541005617816 */ /* 0x000fe20000000004 */
[----:B------:R-:W-:Y:S06]  /*f8e0*/  BRA.DIV UR4, `(.L_x_1716) ;  /* 0x000001ee04c47947 */ /* 0x000fec000b800000 */
[----:B-1----:R-:W0:Y:S04]  /*f8f0*/  SHFL.IDX PT, R21, R21, 0x3, 0x181f ;  /* 0x00781f0015157f89 */ /* 0x002e2800000e0000 */
[----:B------:R-:W1:Y:S04]  /*f900*/  SHFL.IDX PT, R20, R20, 0x3, 0x181f ;  /* 0x00781f0014147f89 */ /* 0x000e6800000e0000 */
[----:B------:R2:W0:Y:S04]  /*f910*/  SHFL.IDX PT, R77, R72, 0x3, 0x181f ;  /* 0x00781f00484d7f89 */ /* 0x00042800000e0000 */
[----:B---3--:R-:W3:Y:S02]  /*f920*/  SHFL.IDX PT, R3, R3, 0x3, 0x181f ;  /* 0x00781f0003037f89 */ /* 0x008ee400000e0000 */
.L_x_2072:
[----:B------:R-:W-:Y:S01]  /*f930*/  VIADD R5, R0, 0x60 ;  /* 0x0000006000057836 */ /* 0x000fe20000000000 */
[----:B------:R-:W-:Y:S01]  /*f940*/  BSSY B1, `(.L_x_1717) ;  /* 0x0000025000017945 */ /* 0x000fe20003800000 */
[----:B------:R-:W-:Y:S02]  /*f950*/  CS2R R10, SRZ ;  /* 0x00000000000a7805 */ /* 0x000fe4000001ff00 */
[----:B------:R-:W-:Y:S02]  /*f960*/  CS2R R8, SRZ ;  /* 0x0000000000087805 */ /* 0x000fe4000001ff00 */
[----:B------:R-:W-:Y:S02]  /*f970*/  CS2R R12, SRZ ;  /* 0x00000000000c7805 */ /* 0x000fe4000001ff00 */
[----:B------:R-:W-:Y:S02]  /*f980*/  ISETP.GE.AND P0, PT, R5, R76, PT ;  /* 0x0000004c0500720c */ /* 0x000fe40003f06270 */
[----:B------:R-:W-:-:S02]  /*f990*/  CS2R R4, SRZ ;  /* 0x0000000000047805 */ /* 0x000fc4000001ff00 */
[----:B----4-:R-:W-:Y:S02]  /*f9a0*/  CS2R R14, SRZ ;  /* 0x00000000000e7805 */ /* 0x010fe4000001ff00 */
[----:B--2---:R-:W-:Y:S02]  /*f9b0*/  CS2R R72, SRZ ;  /* 0x0000000000487805 */ /* 0x004fe4000001ff00 */
[----:B------:R-:W-:-:S05]  /*f9c0*/  CS2R R74, SRZ ;  /* 0x00000000004a7805 */ /* 0x000fca000001ff00 */
        /* <DEDUP_REMOVED lines=8> */
[C---:B------:R-:W-:Y:S01]  /*fa50*/  @!P4 IMAD.SHL.U32 R72, R18.reuse, 0x2, RZ ;  /* 0x000000021248c824 */ /* 0x040fe200078e00ff */
[----:B------:R-:W-:-:S03]  /*fa60*/  @!P4 SHF.L.U64.HI R0, R18, 0x1, R19 ;  /* 0x000000011200c819 */ /* 0x000fc60000010213 */
[----:B------:R-:W-:Y:S02]  /*fa70*/  @!P5 SHF.L.U32 R5, R201, 0x1, RZ ;  /* 0x00000001c905d819 */ /* 0x000fe400000006ff */
[CC--:B-1----:R-:W-:Y:S02]  /*fa80*/  @!P4 IADD3 R6, P0, R20.reuse, R72.reuse, RZ ;  /* 0x000000481406c210 */ /* 0x0c2fe40007f1e0ff */
[----:B---3--:R-:W-:Y:S02]  /*fa90*/  @!P4 IADD3 R72, P1, R3, R72, RZ ;  /* 0x000000480348c210 */ /* 0x008fe40007f3e0ff */
[-C--:B------:R-:W-:Y:S01]  /*faa0*/  @!P5 IADD3 R4, P2, R20, R5.reuse, RZ ;  /* 0x000000051404d210 */ /* 0x080fe20007f5e0ff */
[--C-:B0-----:R-:W-:Y:S01]  /*fab0*/  @!P4 IMAD.X R7, R21, 0x1, R0.reuse, P0 ;  /* 0x000000011507c824 */ /* 0x101fe200000e0600 */
[----:B------:R-:W-:Y:S01]  /*fac0*/  @!P5 IADD3 R20, P3, R3, R5, RZ ;  /* 0x000000050314d210 */ /* 0x000fe20007f7e0ff */
[----:B------:R-:W-:Y:S01]  /*fad0*/  @!P4 IMAD.X R73, R77, 0x1, R0, P1 ;  /* 0x000000014d49c824 */ /* 0x000fe200008e0600 */
[----:B------:R-:W-:-:S02]  /*fae0*/  @!P5 SHF.L.U64.HI R0, R201, 0x1, R224 ;  /* 0x00000001c900d819 */ /* 0x000fc400000102e0 */
[----:B------:R-:W-:Y:S01]  /*faf0*/  CS2R R74, SRZ ;  /* 0x00000000004a7805 */ /* 0x000fe2000001ff00 */
[----:B------:R-:W5:Y:S04]  /*fb00*/  @!P4 LD.E.128 R12, desc[UR60][R6.64] ;  /* 0x0000003c060cc980 */ /* 0x000f68000c101d00 */
[----:B------:R0:W5:Y:S01]  /*fb10*/  @!P4 LD.E.128 R8, desc[UR60][R72.64] ;  /* 0x0000003c4808c980 */ /* 0x000162000c101d00 */
[--C-:B------:R-:W-:Y:S02]  /*fb20*/  @!P5 IMAD.X R5, R21, 0x1, R0.reuse, P2 ;  /* 0x000000011505d824 */ /* 0x100fe400010e0600 */
[----:B------:R-:W-:Y:S01]  /*fb30*/  @!P5 IMAD.X R21, R77, 0x1, R0, P3 ;  /* 0x000000014d15d824 */ /* 0x000fe200018e0600 */
[----:B0-----:R-:W-:Y:S02]  /*fb40*/  CS2R R72, SRZ ;  /* 0x0000000000487805 */ /* 0x001fe4000001ff00 */
[----:B------:R-:W-:-:S04]  /*fb50*/  CS2R R6, SRZ ;  /* 0x0000000000067805 */ /* 0x000fc8000001ff00 */
[----:B------:R0:W5:Y:S02]  /*fb60*/  @!P5 LD.E.128 R72, desc[UR60][R4.64] ;  /* 0x0000003c0448d980 */ /* 0x000164000c101d00 */
[----:B0-----:R-:W-:-:S06]  /*fb70*/  CS2R R4, SRZ ;  /* 0x0000000000047805 */ /* 0x001fcc000001ff00 */
[----:B------:R2:W5:Y:S02]  /*fb80*/  @!P5 LD.E.128 R4, desc[UR60][R20.64] ;  /* 0x0000003c1404d980 */ /* 0x000564000c101d00 */
.L_x_1718:
[----:B------:R-:W-:Y:S05]  /*fb90*/  BSYNC B1 ;  /* 0x0000000000017941 */ /* 0x000fea0003800000 */
.L_x_1717:
[----:B---3--:R-:W3:Y:S01]  /*fba0*/  LDL R3, [R1+0x90] ;  /* 0x0000900001037983 */ /* 0x008ee20000100800 */
[----:B------:R-:W-:Y:S01]  /*fbb0*/  BSSY B1, `(.L_x_1719) ;  /* 0x0000007000017945 */ /* 0x000fe20003800000 */
[----:B---3--:R-:W-:-:S04]  /*fbc0*/  LEA.HI R0, R3, R3, RZ, 0x1 ;  /* 0x0000000303007211 */ /* 0x008fc800078f08ff */
[----:B------:R-:W-:-:S04]  /*fbd0*/  LOP3.LUT R0, R0, 0xfffffffe, RZ, 0xc0, !PT ;  /* 0xfffffffe00007812 */ /* 0x000fc800078ec0ff */
[----:B------:R-:W-:-:S04]  /*fbe0*/  IADD3 R0, R3, -R0, RZ ;  /* 0x8000000003007210 */ /* 0x000fc80007ffe0ff */
[----:B------:R-:W-:-:S04]  /*fbf0*/  SHF.L.U32 R0, R0, 0x1f, RZ ;  /* 0x0000001f00007819 */ /* 0x000fc800000006ff */
[----:B------:R-:W3:Y:S02]  /*fc00*/  SYNCS.PHASECHK.TRANS64.TRYWAIT P0, [R17+URZ+0x30800], R0 ;  /* 0x03080000110075a7 */ /* 0x000ee4000800017f */
[----:B---3--:R-:W-:Y:S05]  /*fc10*/  @!P0 BRA `(.L_x_1720) ;  /* 0x000001ec006c8947 */ /* 0x008fea0003800000 */
.L_x_2073:
[----:B------:R-:W-:Y:S05]  /*fc20*/  BSYNC B1 ;  /* 0x0000000000017941 */ /* 0x000fea0003800000 */
.L_x_1719:
[----:B-12---:R-:W2:Y:S04]  /*fc30*/  LDL R20, [R1+0x5c] ;  /* 0x00005c0001147983 */ /* 0x006ea80000100800 */
[----:B------:R-:W4:Y:S01]  /*fc40*/  LDL R121, [R1+0x10] ;  /* 0x0000100001797983 */ /* 0x000f220000100800 */
[----:B-----5:R-:W-:Y:S01]  /*fc50*/  IMAD.MOV.U32 R3, RZ, RZ, R6 ;  /* 0x000000ffff037224 */ /* 0x020fe200078e0006 */
[----:B------:R-:W-:Y:S01]  /*fc60*/  BSSY B1, `(.L_x_1721) ;  /* 0x00000e5000017945 */ /* 0x000fe20003800000 */
[----:B---3--:R-:W-:-:S05]  /*fc70*/  IMAD.MOV.U32 R0, RZ, RZ, R7 ;  /* 0x000000ffff007224 */ /* 0x008fca00078e0007 */
        /* <DEDUP_REMOVED lines=17> */
[----:B--2---:R-:W-:Y:S01]  /*fd90*/  VIADDMNMX R0, R76, -R20, 0x80, PT ;  /* 0x000000804c007446 */ /* 0x004fe20003800914 */
[----:B------:R-:W-:-:S03]  /*fda0*/  IMAD.MOV.U32 R20, RZ, RZ, R72 ;  /* 0x000000ffff147224 */ /* 0x000fc600078e0048 */
[----:B----4-:R-:W-:Y:S02]  /*fdb0*/  ISETP.GE.AND P0, PT, R121, R0, PT ;  /* 0x000000007900720c */ /* 0x010fe40003f06270 */
[----:B------:R-:W-:Y:S01]  /*fdc0*/  PRMT R89, R20, 0x5410, R3 ;  /* 0x0000541014597816 */ /* 0x000fe20000000003 */
[----:B------:R-:W-:Y:S01]  /*fdd0*/  IMAD.MOV.U32 R3, RZ, RZ, R75 ;  /* 0x000000ffff037224 */ /* 0x000fe200078e004b */
[----:B------:R-:W-:-:S04]  /*fde0*/  MOV R20, R74 ;  /* 0x0000004a00147202 */ /* 0x000fc80000000f00 */
[----:B------:R-:W-:-:S05]  /*fdf0*/  PRMT R90, R20, 0x5410, R3 ;  /* 0x00005410145a7816 */ /* 0x000fca0000000003 */
[----:B------:R-:W-:Y:S05]  /*fe00*/  @P0 BRA `(.L_x_1722) ;  /* 0x0000000c00280947 */ /* 0x000fea0003800000 */
[----:B------:R1:W5:Y:S01]  /*fe10*/  LDL R124, [R1+0x64] ;  /* 0x00006400017c7983 */ /* 0x0003620000100800 */
[----:B------:R-:W2:Y:S03]  /*fe20*/  LDC R3, c[0x0][0x3f4] ;  /* 0x0000fd00ff037b82 */ /* 0x000ea60000000800 */
[----:B------:R1:W5:Y:S04]  /*fe30*/  LDL R123, [R1+0xd0] ;  /* 0x0000d000017b7983 */ /* 0x0003680000100800 */
[----:B------:R1:W5:Y:S01]  /*fe40*/  LDL R122, [R1+0x70] ;  /* 0x00007000017a7983 */ /* 0x0003620000100800 */
[----:B------:R-:W-:Y:S01]  /*fe50*/  BSSY B2, `(.L_x_1723) ;  /* 0x0000063000027945 */ /* 0x000fe20003800000 */
[----:B--2---:R-:W-:-:S13]  /*fe60*/  ISETP.GE.AND P0, PT, R18, R3, PT ;  /* 0x000000031200720c */ /* 0x004fda0003f06270 */
[----:B-1----:R-:W-:Y:S05]  /*fe70*/  @P0 BRA `(.L_x_1724) ;  /* 0x0000000400800947 */ /* 0x002fea0003800000 */
[----:B0-----:R-:W2:Y:S04]  /*fe80*/  LDL R21, [R1+0x84] ;  /* 0x0000840001157983 */ /* 0x001ea80000100800 */
[----:B------:R-:W3:Y:S01]  /*fe90*/  LDL R125, [R1+0x74] ;  /* 0x00007400017d7983 */ /* 0x000ee20000100800 */
[----:B------:R-:W-:Y:S01]  /*fea0*/  HADD2.F32 R88, -RZ, R88.H0_H0 ;  /* 0x20000058ff587230 */ /* 0x000fe20000004100 */
[--C-:B------:R-:W-:Y:S01]  /*feb0*/  SHF.R.U64 R64, R64, 0x10, R65.reuse ;  /* 0x0000001040407819 */ /* 0x100fe20000001241 */
[----:B------:R-:W-:Y:S01]  /*fec0*/  HADD2.F32 R104, -RZ, R104.H0_H0 ;  /* 0x20000068ff687230 */ /* 0x000fe20000004100 */
[----:B------:R-:W-:Y:S02]  /*fed0*/  SHF.R.U32.HI R65, RZ, 0x10, R65 ;  /* 0x00000010ff417819 */ /* 0x000fe40000011641 */
[----:B------:R-:W-:Y:S01]  /*fee0*/  SHF.R.U64 R58, R58, 0x10, R59 ;  /* 0x000000103a3a7819 */ /* 0x000fe2000000123b */
[----:B------:R-:W-:Y:S01]  /*fef0*/  HADD2.F32 R64, -RZ, R64.H0_H0 ;  /* 0x20000040ff407230 */ /* 0x000fe20000004100 */
[----:B------:R-:W-:-:S02]  /*ff00*/  SHF.R.U64 R66, R66, 0x10, R67 ;  /* 0x0000001042427819 */ /* 0x000fc40000001243 */
[----:B------:R-:W-:Y:S02]  /*ff10*/  SHF.R.U32.HI R59, RZ, 0x10, R59 ;  /* 0x00000010ff3b7819 */ /* 0x000fe4000001163b */
[----:B------:R-:W-:-:S03]  /*ff20*/  SHF.R.U32.HI R67, RZ, 0x10, R67 ;  /* 0x00000010ff437819 */ /* 0x000fc60000011643 */
[----:B------:R-:W-:Y:S01]  /*ff30*/  HADD2.F32 R59, -RZ, R59.H0_H0 ;  /* 0x2000003bff3b7230 */ /* 0x000fe20000004100 */
[----:B--2---:R-:W-:-:S04]  /*ff40*/  LEA.HI R20, R3, R21, RZ, 0x1d ;  /* 0x0000001503147211 */ /* 0x004fc800078fe8ff */
[----:B------:R-:W-:Y:S01]  /*ff50*/  SHF.R.S32.HI R21, RZ, 0x1f, R20 ;  /* 0x0000001fff157819 */ /* 0x000fe20000011414 */
[----:B---3--:R-:W0:Y:S03]  /*ff60*/  LDS.128 R80, [R125] ;  /* 0x000000007d507984 */ /* 0x008e260000000c00 */
[----:B------:R-:W-:Y:S01]  /*ff70*/  LEA.HI R21, R21, R20, RZ, 0x3 ;  /* 0x0000001415157211 */ /* 0x000fe200078f18ff */
[----:B------:R-:W-:-:S04]  /*ff80*/  IMAD.SHL.U32 R20, R20, 0x8, RZ ;  /* 0x0000000814147824 */ /* 0x000fc800078e00ff */
[----:B------:R-:W-:Y:S01]  /*ff90*/  IMAD.SHL.U32 R21, R21, 0x400, RZ ;  /* 0x0000040015157824 */ /* 0x000fe200078e00ff */
[----:B-----5:R-:W-:-:S04]  /*ffa0*/  LOP3.LUT R20, R124, 0x38, R20, 0xf8, !PT ;  /* 0x000000387c147812 */ /* 0x020fc800078ef814 */
[----:B------:R-:W-:Y:S02]  /*ffb0*/  LOP3.LUT R20, R20, R123, RZ, 0x3c, !PT ;  /* 0x0000007b14147212 */ /* 0x000fe400078e3cff */
[----:B------:R-:W-:-:S04]  /*ffc0*/  LOP3.LUT R21, R21, 0x7fffe000, RZ, 0xc0, !PT ;  /* 0x7fffe00015157812 */ /* 0x000fc800078ec0ff */
[----:B------:R-:W-:Y:S01]  /*ffd0*/  IADD3 R20, R20, R21, R122 ;  /* 0x0000001514147210 */ /* 0x000fe20007ffe07a */
[----:B------:R-:W-:-:S04]  /*ffe0*/  HADD2.F32 R21, -RZ, R84.H0_H0 ;  /* 0x20000054ff157230 */ /* 0x000fc80000004100 */
[----:B------:R-:W-:-:S05]  /*fff0*/  IMAD R20, R20, 0x2, R17 ;  /* 0x0000000214147824 */ /* 0x000fca00078e0211 */
[----:B------:R-:W1:Y:S01]  /*10000*/  LDS.128 R76, [R20+0x10400] ;  /* 0x01040000144c7984 */ /* 0x000e620000000c00 */
[----:B0-----:R-:W-:Y:S02]  /*10010*/  HADD2.F32 R85, -RZ, R81.H0_H0 ;  /* 0x20000051ff557230 */ /* 0x001fe40000004100 */
[--C-:B-1----:R-:W-:Y:S02]  /*10020*/  HADD2.F32 R91, -RZ, R77.reuse.H0_H0 ;  /* 0x2000004dff5b7230 */ /* 0x102fe40000004100 */
[----:B------:R-:W-:-:S03]  /*10030*/  HADD2.F32 R77, -RZ, R77.H1_H1 ;  /* 0x3000004dff4d7230 */ /* 0x000fc60000004100 */
[----:B------:R-:W-:-:S04]  /*10040*/  FMUL.FTZ R84, R91, R88 ;  /* 0x000000585b547220 */ /* 0x000fc80000410000 */
[-C--:B------:R-:W-:Y:S01]  /*10050*/  FFMA.FTZ R84, R85, R21.reuse, -R84 ;  /* 0x0000001555547223 */ /* 0x080fe20000010854 */
[----:B------:R-:W-:Y:S01]  /*10060*/  FMUL.FTZ R21, R91, R21 ;  /* 0x000000155b157220 */ /* 0x000fe20000410000 */
[--C-:B------:R-:W-:Y:S02]  /*10070*/  HADD2.F32 R91, -RZ, R76.reuse.H0_H0 ;  /* 0x2000004cff5b7230 */ /* 0x100fe40000004100 */
[----:B------:R-:W-:Y:S02]  /*10080*/  HADD2.F32 R76, -RZ, R76.H1_H1 ;  /* 0x3000004cff4c7230 */ /* 0x000fe40000004100 */
[----:B------:R-:W-:Y:S01]  /*10090*/  FFMA.FTZ R21, R85, R88, R21 ;  /* 0x0000005855157223 */ /* 0x000fe20000010015 */
[--C-:B------:R-:W-:Y:S01]  /*100a0*/  SHF.R.U32.HI R85, RZ, 0x10, R57.reuse ;  /* 0x00000010ff557819 */ /* 0x100fe20000011639 */
[----:B------:R-:W-:Y:S01]  /*100b0*/  HADD2.F32 R88, -RZ, R65.H0_H0 ;  /* 0x20000041ff587230 */ /* 0x000fe20000004100 */
[----:B------:R-:W-:Y:S01]  /*100c0*/  SHF.R.U64 R57, R56, 0x10, R57 ;  /* 0x0000001038397819 */ /* 0x000fe20000001239 */
[----:B------:R-:W-:-:S02]  /*100d0*/  HADD2.F32 R65, -RZ, R81.H1_H1 ;  /* 0x30000051ff417230 */ /* 0x000fc40000004100 */
[----:B------:R-:W-:Y:S02]  /*100e0*/  HADD2.F32 R56, -RZ, R85.H0_H0 ;  /* 0x20000055ff387230 */ /* 0x000fe40000004100 */
[--C-:B------:R-:W-:Y:S02]  /*100f0*/  HADD2.F32 R85, -RZ, R80.reuse.H0_H0 ;  /* 0x20000050ff557230 */ /* 0x100fe40000004100 */
[----:B------:R-:W-:Y:S02]  /*10100*/  HADD2.F32 R57, -RZ, R57.H0_H0 ;  /* 0x20000039ff397230 */ /* 0x000fe40000004100 */
[C---:B------:R-:W-:Y:S01]  /*10110*/  FMUL.FTZ R81, R77.reuse, R56 ;  /* 0x000000384d517220 */ /* 0x040fe20000410000 */
[-C--:B------:R-:W-:Y:S01]  /*10120*/  FMUL.FTZ R77, R77, R88.reuse ;  /* 0x000000584d4d7220 */ /* 0x080fe20000410000 */
[----:B------:R-:W-:Y:S02]  /*10130*/  HADD2.F32 R80, -RZ, R80.H1_H1 ;  /* 0x30000050ff507230 */ /* 0x000fe40000004100 */
[----:B------:R-:W-:Y:S01]  /*10140*/  FFMA.FTZ R88, R65, R88, -R81 ;  /* 0x0000005841587223 */ /* 0x000fe20000010851 */
[----:B------:R-:W-:-:S02]  /*10150*/  HADD2.F32 R81, -RZ, R102.H1_H1 ;  /* 0x30000066ff517230 */ /* 0x000fc40000004100 */
[----:B------:R-:W-:Y:S01]  /*10160*/  FFMA.FTZ R65, R65, R56, R77 ;  /* 0x0000003841417223 */ /* 0x000fe2000001004d */
[--C-:B------:R-:W-:Y:S02]  /*10170*/  HADD2.F32 R77, -RZ, R92.reuse.H1_H1 ;  /* 0x3000005cff4d7230 */ /* 0x100fe40000004100 */
[----:B------:R-:W-:Y:S02]  /*10180*/  HADD2.F32 R92, -RZ, R92.H0_H0 ;  /* 0x2000005cff5c7230 */ /* 0x000fe40000004100 */
[----:B------:R-:W-:Y:S01]  /*10190*/  FMUL.FTZ R56, R91, R81 ;  /* 0x000000515b387220 */ /* 0x000fe20000410000 */
[----:B------:R-:W-:-:S03]  /*101a0*/  F2FP.F16.F32.PACK_AB R65, R65, R21 ;  /* 0x000000154141723e */ /* 0x000fc600000000ff */
[-C--:B------:R-:W-:Y:S01]  /*101b0*/  FFMA.FTZ R56, R85, R77.reuse, -R56 ;  /* 0x0000004d55387223 */ /* 0x080fe20000010838 */
[----:B------:R-:W-:Y:S01]  /*101c0*/  FMUL.FTZ R77, R91, R77 ;  /* 0x0000004d5b4d7220 */ /* 0x000fe20000410000 */
[--C-:B------:R-:W-:Y:S02]  /*101d0*/  HADD2.F32 R91, -RZ, R78.reuse.H0_H0 ;  /* 0x2000004eff5b7230 */ /* 0x100fe40000004100 */
[----:B------:R-:W-:Y:S02]  /*101e0*/  HADD2.F32 R78, -RZ, R78.H1_H1 ;  /* 0x3000004eff4e7230 */ /* 0x000fe40000004100 */
[----:B------:R-:W-:Y:S01]  /*101f0*/  FFMA.FTZ R85, R85, R81, R77 ;  /* 0x0000005155557223 */ /* 0x000fe2000001004d */
[----:B------:R-:W-:Y:S02]  /*10200*/  HADD2.F32 R77, -RZ, R102.H0_H0 ;  /* 0x20000066ff4d7230 */ /* 0x000fe40000004100 */
[----:B------:R-:W-:-:S03]  /*10210*/  HADD2.F32 R102, -RZ, R82.H0_H0 ;  /* 0x20000052ff667230 */ /* 0x000fc60000004100 */
[C---:B------:R-:W-:Y:S01]  /*10220*/  FMUL.FTZ R81, R91.reuse, R77 ;  /* 0x0000004d5b517220 */ /* 0x040fe20000410000 */
[----:B------:R-:W-:-:S03]  /*10230*/  FMUL.FTZ R91, R91, R92 ;  /* 0x0000005c5b5b7220 */ /* 0x000fc60000410000 */
[C---:B------:R-:W-:Y:S01]  /*10240*/  FFMA.FTZ R81, R102.reuse, R92, -R81 ;  /* 0x0000005c66517223 */ /* 0x040fe20000010851 */
[----:B------:R-:W-:Y:S02]  /*10250*/  HADD2.F32 R92, -RZ, R103.H0_H0 ;  /* 0x20000067ff5c7230 */ /* 0x000fe40000004100 */
[----:B------:R-:W-:Y:S01]  /*10260*/  FFMA.FTZ R77, R102, R77, R91 ;  /* 0x0000004d664d7223 */ /* 0x000fe2000001005b */
[----:B------:R-:W-:Y:S02]  /*10270*/  HADD2.F32 R103, -RZ, R79.H0_H0 ;  /* 0x2000004fff677230 */ /* 0x000fe40000004100 */
[----:B------:R-:W-:Y:S02]  /*10280*/  HADD2.F32 R102, -RZ, R83.H0_H0 ;  /* 0x20000053ff667230 */ /* 0x000fe40000004100 */
[----:B------:R-:W-:Y:S02]  /*10290*/  HADD2.F32 R79, -RZ, R79.H1_H1 ;  /* 0x3000004fff4f7230 */ /* 0x000fe40000004100 */
[C---:B------:R-:W-:Y:S01]  /*102a0*/  FMUL.FTZ R91, R103.reuse, R92 ;  /* 0x0000005c675b7220 */ /* 0x040fe20000410000 */
[----:B------:R-:W-:Y:S01]  /*102b0*/  FMUL.FTZ R103, R103, R104 ;  /* 0x0000006867677220 */ /* 0x000fe20000410000 */
[----:B------:R-:W-:-:S02]  /*102c0*/  HADD2.F32 R83, -RZ, R83.H1_H1 ;  /* 0x30000053ff537230 */ /* 0x000fc40000004100 */
[C---:B------:R-:W-:Y:S01]  /*102d0*/  FFMA.FTZ R91, R102.reuse, R104, -R91 ;  /* 0x00000068665b7223 */ /* 0x040fe2000001085b */
[----:B------:R-:W-:Y:S01]  /*102e0*/  FFMA.FTZ R92, R102, R92, R103 ;  /* 0x0000005c665c7223 */ /* 0x000fe20000010067 */
[----:B------:R-:W-:Y:S02]  /*102f0*/  HADD2.F32 R102, -RZ, R67.H0_H0 ;  /* 0x20000043ff667230 */ /* 0x000fe40000004100 */
[----:B------:R-:W-:-:S03]  /*10300*/  FMUL.FTZ R67, R79, R59 ;  /* 0x0000003b4f437220 */ /* 0x000fc60000410000 */
[-C--:B------:R-:W-:Y:S01]  /*10310*/  FMUL.FTZ R79, R79, R102.reuse ;  /* 0x000000664f4f7220 */ /* 0x080fe20000410000 */
[----:B------:R-:W-:-:S03]  /*10320*/  FFMA.FTZ R67, R83, R102, -R67 ;  /* 0x0000006653437223 */ /* 0x000fc60000010843 */
[----:B------:R-:W-:Y:S01]  /*10330*/  FFMA.FTZ R83, R83, R59, R79 ;  /* 0x0000003b53537223 */ /* 0x000fe2000001004f */
[C---:B------:R-:W-:Y:S01]  /*10340*/  FMUL.FTZ R59, R76.reuse, R57 ;  /* 0x000000394c3b7220 */ /* 0x040fe20000410000 */
[----:B------:R-:W-:-:S03]  /*10350*/  FMUL.FTZ R76, R76, R64 ;  /* 0x000000404c4c7220 */ /* 0x000fc60000410000 */
[C---:B------:R-:W-:Y:S01]  /*10360*/  FFMA.FTZ R64, R80.reuse, R64, -R59 ;  /* 0x0000004050407223 */ /* 0x040fe2000001083b */
[----:B------:R-:W-:Y:S01]  /*10370*/  FFMA.FTZ R76, R80, R57, R76 ;  /* 0x00000039504c7223 */ /* 0x000fe2000001004c */
[----:B------:R-:W-:Y:S02]  /*10380*/  HADD2.F32 R57, -RZ, R58.H0_H0 ;  /* 0x2000003aff397230 */ /* 0x000fe40000004100 */
[----:B------:R-:W-:Y:S01]  /*10390*/  HADD2.F32 R58, -RZ, R66.H0_H0 ;  /* 0x20000042ff3a7230 */ /* 0x000fe20000004100 */
[----:B------:R-:W-:Y:S01]  /*103a0*/  F2FP.F16.F32.PACK_AB R56, R64, R56 ;  /* 0x000000384038723e */ /* 0x000fe200000000ff */
[----:B------:R-:W-:Y:S02]  /*103b0*/  HADD2.F32 R66, -RZ, R82.H1_H1 ;  /* 0x30000052ff427230 */ /* 0x000fe40000004100 */
[----:B------:R-:W-:Y:S01]  /*103c0*/  FMUL.FTZ R59, R78, R57 ;  /* 0x000000394e3b7220 */ /* 0x000fe20000410000 */
[----:B------:R-:W-:Y:S01]  /*103d0*/  F2FP.F16.F32.PACK_AB R64, R76, R85 ;  /* 0x000000554c40723e */ /* 0x000fe200000000ff */
[----:B------:R-:W-:-:S02]  /*103e0*/  FMUL.FTZ R78, R78, R58 ;  /* 0x0000003a4e4e7220 */ /* 0x000fc40000410000 */
[C---:B------:R-:W-:Y:S01]  /*103f0*/  FFMA.FTZ R58, R66.reuse, R58, -R59 ;  /* 0x0000003a423a7223 */ /* 0x040fe2000001083b */
[----:B------:R-:W-:Y:S01]  /*10400*/  F2FP.F16.F32.PACK_AB R59, R67, R91 ;  /* 0x0000005b433b723e */ /* 0x000fe200000000ff */
[----:B------:R-:W-:Y:S01]  /*10410*/  FFMA.FTZ R66, R66, R57, R78 ;  /* 0x0000003942427223 */ /* 0x000fe2000001004e */
[----:B------:R-:W-:Y:S02]  /*10420*/  F2FP.F16.F32.PACK_AB R57, R88, R84 ;  /* 0x000000545839723e */ /* 0x000fe400000000ff */
[----:B------:R-:W-:Y:S02]  /*10430*/  F2FP.F16.F32.PACK_AB R58, R58, R81 ;  /* 0x000000513a3a723e */ /* 0x000fe400000000ff */
[----:B------:R-:W-:Y:S02]  /*10440*/  F2FP.F16.F32.PACK_AB R67, R83, R92 ;  /* 0x0000005c5343723e */ /* 0x000fe400000000ff */
[----:B------:R-:W-:Y:S01]  /*10450*/  F2FP.F16.F32.PACK_AB R66, R66, R77 ;  /* 0x0000004d4242723e */ /* 0x000fe200000000ff */
[----:B------:R1:W-:Y:S04]  /*10460*/  STS.128 [R125], R56 ;  /* 0x000000387d007388 */ /* 0x0003e80000000c00 */
[----:B------:R1:W-:Y:S02]  /*10470*/  STS.128 [R20+0x10400], R64 ;  /* 0x0104004014007388 */ /* 0x0003e40000000c00 */
.L_x_1724:
[----:B------:R-:W-:Y:S05]  /*10480*/  BSYNC B2 ;  /* 0x0000000000027941 */ /* 0x000fea0003800000 */
.L_x_1723:
[----:B------:R-:W-:-:S13]  /*10490*/  ISETP.GE.AND P0, PT, R203, R3, PT ;  /* 0x00000003cb00720c */ /* 0x000fda0003f06270 */
[----:B------:R-:W-:Y:S05]  /*104a0*/  @P0 BRA `(.L_x_1722) ;  /* 0x0000000400800947 */ /* 0x000fea0003800000 */
[----:B-1----:R-:W2:Y:S04]  /*104b0*/  LDL R20, [R1+0xa4] ;  /* 0x0000a40001147983 */ /* 0x002ea80000100800 */
[----:B------:R-:W3:Y:S01]  /*104c0*/  LDL R85, [R1+0xc4] ;  /* 0x0000c40001557983 */ /* 0x000ee20000100800 */
[----:B------:R-:W-:Y:S01]  /*104d0*/  HADD2.F32 R79, -RZ, R120.H1_H1 ;  /* 0x30000078ff4f7230 */ /* 0x000fe20000004100 */
[--C-:B------:R-:W-:Y:S02]  /*104e0*/  SHF.R.U32.HI R78, RZ, 0x10, R61.reuse ;  /* 0x00000010ff4e7819 */ /* 0x100fe4000001163d */
[----:B------:R-:W-:Y:S02]  /*104f0*/  SHF.R.U64 R60, R60, 0x10, R61 ;  /* 0x000000103c3c7819 */ /* 0x000fe4000000123d */
[----:B------:R-:W-:Y:S01]  /*10500*/  SHF.R.U64 R68, R68, 0x10, R69 ;  /* 0x0000001044447819 */ /* 0x000fe20000001245 */
[----:B------:R-:W-:Y:S01]  /*10510*/  HADD2.F32 R78, -RZ, R78.H0_H0 ;  /* 0x2000004eff4e7230 */ /* 0x000fe20000004100 */
[----:B------:R-:W-:Y:S01]  /*10520*/  SHF.R.U64 R62, R62, 0x10, R63 ;  /* 0x000000103e3e7819 */ /* 0x000fe2000000123f */
[----:B------:R-:W-:Y:S01]  /*10530*/  HADD2.F32 R60, -RZ, R60.H0_H0 ;  /* 0x2000003cff3c7230 */ /* 0x000fe20000004100 */
[----:B------:R-:W-:Y:S01]  /*10540*/  SHF.R.U64 R70, R70, 0x10, R71 ;  /* 0x0000001046467819 */ /* 0x000fe20000001247 */
[----:B------:R-:W-:-:S02]  /*10550*/  HADD2.F32 R68, -RZ, R68.H0_H0 ;  /* 0x20000044ff447230 */ /* 0x000fc40000004100 */
[----:B------:R-:W-:Y:S02]  /*10560*/  HADD2.F32 R62, -RZ, R62.H0_H0 ;  /* 0x2000003eff3e7230 */ /* 0x000fe40000004100 */
[----:B------:R-:W-:Y:S01]  /*10570*/  HADD2.F32 R70, -RZ, R70.H0_H0 ;  /* 0x20000046ff467230 */ /* 0x000fe20000004100 */
[----:B--2---:R-:W-:-:S04]  /*10580*/  LEA.HI R3, R3, R20, RZ, 0x1d ;  /* 0x0000001403037211 */ /* 0x004fc800078fe8ff */
[----:B------:R-:W-:Y:S01]  /*10590*/  SHF.R.S32.HI R20, RZ, 0x1f, R3 ;  /* 0x0000001fff147819 */ /* 0x000fe20000011403 */
[----:B---3--:R-:W1:Y:S01]  /*105a0*/  LDS.128 R64, [R85] ;  /* 0x0000000055407984 */ /* 0x008e620000000c00 */
[----:B0-----:R-:W-:Y:S02]  /*105b0*/  SHF.L.U32 R21, R3, 0x3, RZ ;  /* 0x0000000303157819 */ /* 0x001fe400000006ff */
[----:B------:R-:W-:Y:S02]  /*105c0*/  LEA.HI R20, R20, R3, RZ, 0x3 ;  /* 0x0000000314147211 */ /* 0x000fe400078f18ff */
[----:B-----5:R-:W-:-:S03]  /*105d0*/  LOP3.LUT R21, R124, 0x38, R21, 0xf8, !PT ;  /* 0x000000387c157812 */ /* 0x020fc600078ef815 */
[----:B------:R-:W-:Y:S01]  /*105e0*/  IMAD.SHL.U32 R20, R20, 0x400, RZ ;  /* 0x0000040014147824 */ /* 0x000fe200078e00ff */
[----:B------:R-:W-:-:S04]  /*105f0*/  LOP3.LUT R21, R21, R123, RZ, 0x3c, !PT ;  /* 0x0000007b15157212 */ /* 0x000fc800078e3cff */
[----:B------:R-:W-:-:S04]  /*10600*/  LOP3.LUT R20, R20, 0x7fffe000, RZ, 0xc0, !PT ;  /* 0x7fffe00014147812 */ /* 0x000fc800078ec0ff */
[----:B------:R-:W-:Y:S01]  /*10610*/  IADD3 R3, R21, R20, R122 ;  /* 0x0000001415037210 */ /* 0x000fe20007ffe07a */
[----:B------:R-:W-:-:S04]  /*10620*/  HADD2.F32 R20, -RZ, R120.H0_H0 ;  /* 0x20000078ff147230 */ /* 0x000fc80000004100 */
[----:B------:R-:W-:-:S05]  /*10630*/  IMAD R3, R3, 0x2, R17 ;  /* 0x0000000203037824 */ /* 0x000fca00078e0211 */
[----:B------:R-:W0:Y:S01]  /*10640*/  LDS.128 R56, [R3+0x10400] ;  /* 0x0104000003387984 */ /* 0x000e220000000c00 */
[--C-:B-1----:R-:W-:Y:S02]  /*10650*/  HADD2.F32 R76, -RZ, R65.reuse.H0_H0 ;  /* 0x20000041ff4c7230 */ /* 0x102fe40000004100 */
[----:B------:R-:W-:Y:S02]  /*10660*/  HADD2.F32 R65, -RZ, R65.H1_H1 ;  /* 0x30000041ff417230 */ /* 0x000fe40000004100 */
[----:B0-----:R-:W-:Y:S02]  /*10670*/  HADD2.F32 R21, -RZ, R57.H0_H0 ;  /* 0x20000039ff157230 */ /* 0x001fe40000004100 */
[--C-:B------:R-:W-:Y:S02]  /*10680*/  HADD2.F32 R81, -RZ, R58.reuse.H0_H0 ;  /* 0x2000003aff517230 */ /* 0x100fe40000004100 */
[----:B------:R-:W-:Y:S02]  /*10690*/  HADD2.F32 R83, -RZ, R59.H0_H0 ;  /* 0x2000003bff537230 */ /* 0x000fe40000004100 */
[C---:B------:R-:W-:Y:S01]  /*106a0*/  FMUL.FTZ R77, R21.reuse, R20 ;  /* 0x00000014154d7220 */ /* 0x040fe20000410000 */
[----:B------:R-:W-:Y:S01]  /*106b0*/  FMUL.FTZ R21, R21, R79 ;  /* 0x0000004f15157220 */ /* 0x000fe20000410000 */
[----:B------:R-:W-:-:S02]  /*106c0*/  HADD2.F32 R58, -RZ, R58.H1_H1 ;  /* 0x3000003aff3a7230 */ /* 0x000fc40000004100 */
[C---:B------:R-:W-:Y:S01]  /*106d0*/  FFMA.FTZ R79, R76.reuse, R79, -R77 ;  /* 0x0000004f4c4f7223 */ /* 0x040fe2000001084d */
[----:B------:R-:W-:Y:S01]  /*106e0*/  FFMA.FTZ R76, R76, R20, R21 ;  /* 0x000000144c4c7223 */ /* 0x000fe20000010015 */
[----:B------:R-:W-:Y:S01]  /*106f0*/  SHF.R.U32.HI R21, RZ, 0x10, R69 ;  /* 0x00000010ff157819 */ /* 0x000fe20000011645 */
[----:B------:R-:W-:Y:S02]  /*10700*/  HADD2.F32 R20, -RZ, R57.H1_H1 ;  /* 0x30000039ff147230 */ /* 0x000fe40000004100 */
[----:B------:R-:W-:Y:S02]  /*10710*/  HADD2.F32 R77, -RZ, R119.H1_H1 ;  /* 0x30000077ff4d7230 */ /* 0x000fe40000004100 */
[----:B------:R-:W-:Y:S02]  /*10720*/  HADD2.F32 R57, -RZ, R21.H0_H0 ;  /* 0x20000015ff397230 */ /* 0x000fe40000004100 */
[----:B------:R-:W-:-:S03]  /*10730*/  FMUL.FTZ R21, R20, R78 ;  /* 0x0000004e14157220 */ /* 0x000fc60000410000 */
[-C--:B------:R-:W-:Y:S01]  /*10740*/  FMUL.FTZ R20, R20, R57.reuse ;  /* 0x0000003914147220 */ /* 0x080fe20000410000 */
[C---:B------:R-:W-:Y:S01]  /*10750*/  FFMA.FTZ R57, R65.reuse, R57, -R21 ;  /* 0x0000003941397223 */ /* 0x040fe20000010815 */
[----:B------:R-:W-:Y:S02]  /*10760*/  HADD2.F32 R21, -RZ, R56.H0_H0 ;  /* 0x20000038ff157230 */ /* 0x000fe40000004100 */
[----:B------:R-:W-:Y:S01]  /*10770*/  FFMA.FTZ R78, R65, R78, R20 ;  /* 0x0000004e414e7223 */ /* 0x000fe20000010014 */
[----:B------:R-:W-:Y:S01]  /*10780*/  HADD2.F32 R20, -RZ, R119.H0_H0 ;  /* 0x20000077ff147230 */ /* 0x000fe20000004100 */
[----:B------:R-:W-:Y:S01]  /*10790*/  F2FP.F16.F32.PACK_AB R57, R57, R79 ;  /* 0x0000004f3939723e */ /* 0x000fe200000000ff */
[----:B------:R-:W-:Y:S02]  /*107a0*/  HADD2.F32 R65, -RZ, R64.H0_H0 ;  /* 0x20000040ff417230 */ /* 0x000fe40000004100 */
[----:B------:R-:W-:Y:S02]  /*107b0*/  HADD2.F32 R56, -RZ, R56.H1_H1 ;  /* 0x30000038ff387230 */ /* 0x000fe40000004100 */
[C---:B------:R-:W-:Y:S01]  /*107c0*/  FMUL.FTZ R80, R21.reuse, R20 ;  /* 0x0000001415507220 */ /* 0x040fe20000410000 */
[----:B------:R-:W-:Y:S01]  /*107d0*/  FMUL.FTZ R21, R21, R77 ;  /* 0x0000004d15157220 */ /* 0x000fe20000410000 */
[----:B------:R-:W-:-:S02]  /*107e0*/  HADD2.F32 R64, -RZ, R64.H1_H1 ;  /* 0x30000040ff407230 */ /* 0x000fc40000004100 */
[C---:B------:R-:W-:Y:S01]  /*107f0*/  FFMA.FTZ R77, R65.reuse, R77, -R80 ;  /* 0x0000004d414d7223 */ /* 0x040fe20000010850 */
[----:B------:R-:W-:Y:S01]  /*10800*/  FFMA.FTZ R65, R65, R20, R21 ;  /* 0x0000001441417223 */ /* 0x000fe20000010015 */
[--C-:B------:R-:W-:Y:S02]  /*10810*/  HADD2.F32 R80, -RZ, R118.reuse.H0_H0 ;  /* 0x20000076ff507230 */ /* 0x100fe40000004100 */
[----:B------:R-:W-:Y:S01]  /*10820*/  FMUL.FTZ R61, R56, R60 ;  /* 0x0000003c383d7220 */ /* 0x000fe20000410000 */
[----:B------:R-:W-:Y:S02]  /*10830*/  HADD2.F32 R21, -RZ, R118.H1_H1 ;  /* 0x30000076ff157230 */ /* 0x000fe40000004100 */
[--C-:B------:R-:W-:Y:S02]  /*10840*/  HADD2.F32 R20, -RZ, R66.reuse.H0_H0 ;  /* 0x20000042ff147230 */ /* 0x100fe40000004100 */
[----:B------:R-:W-:Y:S01]  /*10850*/  FMUL.FTZ R82, R81, R80 ;  /* 0x0000005051527220 */ /* 0x000fe20000410000 */
[----:B------:R-:W-:-:S02]  /*10860*/  HADD2.F32 R66, -RZ, R66.H1_H1 ;  /* 0x30000042ff427230 */ /* 0x000fc40000004100 */
[-C--:B------:R-:W-:Y:S01]  /*10870*/  FMUL.FTZ R81, R81, R21.reuse ;  /* 0x0000001551517220 */ /* 0x080fe20000410000 */
[C---:B------:R-:W-:Y:S01]  /*10880*/  FFMA.FTZ R21, R20.reuse, R21, -R82 ;  /* 0x0000001514157223 */ /* 0x040fe20000010852 */
[--C-:B------:R-:W-:Y:S02]  /*10890*/  HADD2.F32 R82, -RZ, R117.reuse.H0_H0 ;  /* 0x20000075ff527230 */ /* 0x100fe40000004100 */
[----:B------:R-:W-:Y:S01]  /*108a0*/  FFMA.FTZ R20, R20, R80, R81 ;  /* 0x0000005014147223 */ /* 0x000fe20000010051 */
[----:B------:R-:W-:Y:S02]  /*108b0*/  HADD2.F32 R80, -RZ, R117.H1_H1 ;  /* 0x30000075ff507230 */ /* 0x000fe40000004100 */
[--C-:B------:R-:W-:Y:S02]  /*108c0*/  HADD2.F32 R81, -RZ, R67.reuse.H0_H0 ;  /* 0x20000043ff517230 */ /* 0x100fe40000004100 */
[----:B------:R-:W-:Y:S01]  /*108d0*/  FMUL.FTZ R84, R83, R82 ;  /* 0x0000005253547220 */ /* 0x000fe20000410000 */
[----:B------:R-:W-:-:S02]  /*108e0*/  HADD2.F32 R67, -RZ, R67.H1_H1 ;  /* 0x30000043ff437230 */ /* 0x000fc40000004100 */
[-C--:B------:R-:W-:Y:S01]  /*108f0*/  FMUL.FTZ R83, R83, R80.reuse ;  /* 0x0000005053537220 */ /* 0x080fe20000410000 */
[C---:B------:R-:W-:Y:S01]  /*10900*/  FFMA.FTZ R80, R81.reuse, R80, -R84 ;  /* 0x0000005051507223 */ /* 0x040fe20000010854 */
[----:B------:R-:W-:Y:S02]  /*10910*/  SHF.R.U32.HI R84, RZ, 0x10, R71 ;  /* 0x00000010ff547819 */ /* 0x000fe40000011647 */
[----:B------:R-:W-:Y:S01]  /*10920*/  FFMA.FTZ R81, R81, R82, R83 ;  /* 0x0000005251517223 */ /* 0x000fe20000010053 */
[----:B------:R-:W-:Y:S01]  /*10930*/  SHF.R.U32.HI R82, RZ, 0x10, R63 ;  /* 0x00000010ff527819 */ /* 0x000fe2000001163f */
[----:B------:R-:W-:Y:S02]  /*10940*/  HADD2.F32 R83, -RZ, R59.H1_H1 ;  /* 0x3000003bff537230 */ /* 0x000fe40000004100 */
[-C--:B------:R-:W-:Y:S01]  /*10950*/  FMUL.FTZ R63, R56, R68.reuse ;  /* 0x00000044383f7220 */ /* 0x080fe20000410000 */
[----:B------:R-:W-:Y:S02]  /*10960*/  HADD2.F32 R59, -RZ, R84.H0_H0 ;  /* 0x20000054ff3b7230 */ /* 0x000fe40000004100 */
[----:B------:R-:W-:Y:S01]  /*10970*/  FFMA.FTZ R56, R64, R68, -R61 ;  /* 0x0000004440387223 */ /* 0x000fe2000001083d */
[----:B------:R-:W-:-:S02]  /*10980*/  HADD2.F32 R82, -RZ, R82.H0_H0 ;  /* 0x20000052ff527230 */ /* 0x000fc40000004100 */
[----:B------:R-:W-:Y:S01]  /*10990*/  FFMA.FTZ R60, R64, R60, R63 ;  /* 0x0000003c403c7223 */ /* 0x000fe2000001003f */
[C---:B------:R-:W-:Y:S01]  /*109a0*/  FMUL.FTZ R61, R58.reuse, R62 ;  /* 0x0000003e3a3d7220 */ /* 0x040fe20000410000 */
[----:B------:R-:W-:Y:S01]  /*109b0*/  FMUL.FTZ R63, R58, R70 ;  /* 0x000000463a3f7220 */ /* 0x000fe20000410000 */
[----:B------:R-:W-:Y:S01]  /*109c0*/  F2FP.F16.F32.PACK_AB R56, R56, R77 ;  /* 0x0000004d3838723e */ /* 0x000fe200000000ff */
[C---:B------:R-:W-:Y:S01]  /*109d0*/  FMUL.FTZ R84, R83.reuse, R82 ;  /* 0x0000005253547220 */ /* 0x040fe20000410000 */
        /* <DEDUP_REMOVED lines=9> */
[----:B------:R-:W-:Y:S01]  /*10a70*/  F2FP.F16.F32.PACK_AB R60, R60, R65 ;  /* 0x000000413c3c723e */ /* 0x000fe200000000ff */
[----:B------:R2:W-:Y:S01]  /*10a80*/  STS.128 [R85], R56 ;  /* 0x0000003855007388 */ /* 0x0005e20000000c00 */
[----:B------:R-:W-:-:S05]  /*10a90*/  F2FP.F16.F32.PACK_AB R62, R62, R20 ;  /* 0x000000143e3e723e */ /* 0x000fca00000000ff */
[----:B------:R2:W-:Y:S02]  /*10aa0*/  STS.128 [R3+0x10400], R60 ;  /* 0x0104003c03007388 */ /* 0x0005e40000000c00 */
.L_x_1722:
[----:B------:R-:W-:Y:S05]  /*10ab0*/  BSYNC B1 ;  /* 0x0000000000017941 */ /* 0x000fea0003800000 */
.L_x_1721:
[----:B--2---:R-:W2:Y:S01]  /*10ac0*/  LDL R3, [R1+0xc8] ;  /* 0x0000c80001037983 */ /* 0x004ea20000100800 */
[----:B------:R-:W-:Y:S01]  /*10ad0*/  BSSY B1, `(.L_x_1725) ;  /* 0x00000cd000017945 */ /* 0x000fe20003800000 */
[----:B--2---:R-:W-:-:S13]  /*10ae0*/  ISETP.GE.AND P0, PT, R3, R0, PT ;  /* 0x000000000300720c */ /* 0x004fda0003f06270 */
[----:B------:R-:W-:Y:S05]  /*10af0*/  @P0 BRA `(.L_x_1726) ;  /* 0x0000000c00280947 */ /* 0x000fea0003800000 */
[----:B0-----:R0:W5:Y:S01]  /*10b00*/  LDL R77, [R1+0x60] ;  /* 0x00006000014d7983 */ /* 0x0011620000100800 */
[----:B------:R-:W2:Y:S03]  /*10b10*/  LDC R3, c[0x0][0x3f4] ;  /* 0x0000fd00ff037b82 */ /* 0x000ea60000000800 */
[----:B------:R0:W5:Y:S04]  /*10b20*/  LDL R76, [R1+0xcc] ;  /* 0x0000cc00014c7983 */ /* 0x0001680000100800 */
[----:B------:R0:W5:Y:S01]  /*10b30*/  LDL R71, [R1+0x6c] ;  /* 0x00006c0001477983 */ /* 0x0001620000100800 */
[----:B------:R-:W-:Y:S01]  /*10b40*/  BSSY B2, `(.L_x_1727) ;  /* 0x0000064000027945 */ /* 0x000fe20003800000 */
[----:B--2---:R-:W-:-:S02]  /*10b50*/  ISETP.GE.AND P0, PT, R18, R3, PT ;  /* 0x000000031200720c */ /* 0x004fc40003f06270 */
[----:B------:R-:W-:-:S11]  /*10b60*/  ISETP.GE.AND P1, PT, R203, R3, PT ;  /* 0x00000003cb00720c */ /* 0x000fd60003f26270 */
[----:B0-----:R-:W-:Y:S05]  /*10b70*/  @P0 BRA `(.L_x_1728) ;  /* 0x0000000400800947 */ /* 0x001fea0003800000 */
[----:B-1----:R-:W2:Y:S04]  /*10b80*/  LDL R20, [R1+0x84] ;  /* 0x0000840001147983 */ /* 0x002ea80000100800 */
[----:B------:R-:W3:Y:S01]  /*10b90*/  LDL R78, [R1+0xc0] ;  /* 0x0000c000014e7983 */ /* 0x000ee20000100800 */
[----:B------:R-:W-:Y:S01]  /*10ba0*/  HADD2.F32 R64, -RZ, R113.H0_H0 ;  /* 0x20000071ff407230 */ /* 0x000fe20000004100 */
[--C-:B------:R-:W-:Y:S01]  /*10bb0*/  SHF.R.U64 R50, R50, 0x10, R51.reuse ;  /* 0x0000001032327819 */ /* 0x100fe20000001233 */
[----:B------:R-:W-:Y:S01]  /*10bc0*/  HADD2.F32 R65, -RZ, R115.H0_H0 ;  /* 0x20000073ff417230 */ /* 0x000fe20000004100 */
[----:B------:R-:W-:Y:S01]  /*10bd0*/  SHF.R.U32.HI R66, RZ, 0x10, R51 ;  /* 0x00000010ff427819 */ /* 0x000fe20000011633 */
[----:B------:R-:W-:Y:S01]  /*10be0*/  HADD2.F32 R113, -RZ, R113.H1_H1 ;  /* 0x30000071ff717230 */ /* 0x000fe20000004100 */
[--C-:B------:R-:W-:Y:S01]  /*10bf0*/  SHF.R.U64 R40, R40, 0x10, R41.reuse ;  /* 0x0000001028287819 */ /* 0x100fe20000001229 */
[----:B------:R-:W-:Y:S01]  /*10c00*/  HADD2.F32 R115, -RZ, R115.H1_H1 ;  /* 0x30000073ff737230 */ /* 0x000fe20000004100 */
[----:B------:R-:W-:Y:S01]  /*10c10*/  SHF.R.U32.HI R41, RZ, 0x10, R41 ;  /* 0x00000010ff297819 */ /* 0x000fe20000011629 */
[--C-:B------:R-:W-:Y:S01]  /*10c20*/  HADD2.F32 R69, -RZ, R116.reuse.H1_H1 ;  /* 0x30000074ff457230 */ /* 0x100fe20000004100 */
[--C-:B------:R-:W-:Y:S01]  /*10c30*/  SHF.R.U64 R42, R42, 0x10, R43.reuse ;  /* 0x000000102a2a7819 */ /* 0x100fe2000000122b */
[----:B------:R-:W-:Y:S01]  /*10c40*/  HADD2.F32 R116, -RZ, R116.H0_H0 ;  /* 0x20000074ff747230 */ /* 0x000fe20000004100 */
[----:B------:R-:W-:Y:S01]  /*10c50*/  SHF.R.U32.HI R43, RZ, 0x10, R43 ;  /* 0x00000010ff2b7819 */ /* 0x000fe2000001162b */
[----:B------:R-:W-:-:S02]  /*10c60*/  HADD2.F32 R41, -RZ, R41.H0_H0 ;  /* 0x20000029ff297230 */ /* 0x000fc40000004100 */
[----:B------:R-:W-:Y:S02]  /*10c70*/  HADD2.F32 R66, -RZ, R66.H0_H0 ;  /* 0x20000042ff427230 */ /* 0x000fe40000004100 */
[----:B------:R-:W-:Y:S02]  /*10c80*/  HADD2.F32 R43, -RZ, R43.H0_H0 ;  /* 0x2000002bff2b7230 */ /* 0x000fe40000004100 */
[----:B------:R-:W-:Y:S02]  /*10c90*/  HADD2.F32 R40, -RZ, R40.H0_H0 ;  /* 0x20000028ff287230 */ /* 0x000fe40000004100 */
[----:B------:R-:W-:Y:S02]  /*10ca0*/  HADD2.F32 R42, -RZ, R42.H0_H0 ;  /* 0x2000002aff2a7230 */ /* 0x000fe40000004100 */
[----:B------:R-:W-:Y:S01]  /*10cb0*/  HADD2.F32 R50, -RZ, R50.H0_H0 ;  /* 0x20000032ff327230 */ /* 0x000fe20000004100 */
[----:B--2---:R-:W-:-:S04]  /*10cc0*/  LEA.HI R20, R3, R20, RZ, 0x1d ;  /* 0x0000001403147211 */ /* 0x004fc800078fe8ff */
[----:B------:R-:W-:Y:S01]  /*10cd0*/  SHF.R.S32.HI R57, RZ, 0x1f, R20 ;  /* 0x0000001fff397819 */ /* 0x000fe20000011414 */
[----:B------:R-:W-:Y:S01]  /*10ce0*/  IMAD.SHL.U32 R21, R20, 0x8, RZ ;  /* 0x0000000814157824 */ /* 0x000fe200078e00ff */
[----:B---3--:R-:W0:Y:S02]  /*10cf0*/  LDS.128 R60, [R78] ;  /* 0x000000004e3c7984 */ /* 0x008e240000000c00 */
[----:B------:R-:W-:Y:S02]  /*10d00*/  LEA.HI R57, R57, R20, RZ, 0x3 ;  /* 0x0000001439397211 */ /* 0x000fe400078f18ff */
[----:B-----5:R-:W-:Y:S02]  /*10d10*/  LOP3.LUT R20, R77, 0x38, R21, 0xf8, !PT ;  /* 0x000000384d147812 */ /* 0x020fe400078ef815 */
[----:B------:R-:W-:Y:S01]  /*10d20*/  SHF.R.U64 R21, R48, 0x10, R49 ;  /* 0x0000001030157819 */ /* 0x000fe20000001231 */
[----:B------:R-:W-:Y:S01]  /*10d30*/  IMAD.SHL.U32 R57, R57, 0x400, RZ ;  /* 0x0000040039397824 */ /* 0x000fe200078e00ff */
[----:B------:R-:W-:-:S02]  /*10d40*/  LOP3.LUT R20, R20, R76, RZ, 0x3c, !PT ;  /* 0x0000004c14147212 */ /* 0x000fc400078e3cff */
[----:B------:R-:W-:Y:S01]  /*10d50*/  SHF.R.U32.HI R48, RZ, 0x10, R49 ;  /* 0x00000010ff307819 */ /* 0x000fe20000011631 */
[----:B------:R-:W-:Y:S01]  /*10d60*/  HADD2.F32 R21, -RZ, R21.H0_H0 ;  /* 0x20000015ff157230 */ /* 0x000fe20000004100 */
[----:B------:R-:W-:-:S04]  /*10d70*/  LOP3.LUT R57, R57, 0x7fffe000, RZ, 0xc0, !PT ;  /* 0x7fffe00039397812 */ /* 0x000fc800078ec0ff */
[----:B------:R-:W-:-:S04]  /*10d80*/  IADD3 R20, R20, R57, R71 ;  /* 0x0000003914147210 */ /* 0x000fc80007ffe047 */
[----:B------:R-:W-:-:S05]  /*10d90*/  LEA R20, R20, R17, 0x1 ;  /* 0x0000001114147211 */ /* 0x000fca00078e08ff */
[----:B------:R-:W1:Y:S01]  /*10da0*/  LDS.128 R56, [R20+0x10400] ;  /* 0x0104000014387984 */ /* 0x000e620000000c00 */
[----:B0-----:R-:W-:Y:S02]  /*10db0*/  HADD2.F32 R67, -RZ, R61.H0_H0 ;  /* 0x2000003dff437230 */ /* 0x001fe40000004100 */
[--C-:B-1----:R-:W-:Y:S02]  /*10dc0*/  HADD2.F32 R49, -RZ, R57.reuse.H0_H0 ;  /* 0x20000039ff317230 */ /* 0x102fe40000004100 */
[----:B------:R-:W-:-:S03]  /*10dd0*/  HADD2.F32 R57, -RZ, R57.H1_H1 ;  /* 0x30000039ff397230 */ /* 0x000fc60000004100 */
[C---:B------:R-:W-:Y:S01]  /*10de0*/  FMUL.FTZ R51, R49.reuse, R64 ;  /* 0x0000004031337220 */ /* 0x040fe20000410000 */
[----:B------:R-:W-:-:S03]  /*10df0*/  FMUL.FTZ R49, R49, R65 ;  /* 0x0000004131317220 */ /* 0x000fc60000410000 */
[C---:B------:R-:W-:Y:S01]  /*10e00*/  FFMA.FTZ R51, R67.reuse, R65, -R51 ;  /* 0x0000004143337223 */ /* 0x040fe20000010833 */
[----:B------:R-:W-:Y:S01]  /*10e10*/  FFMA.FTZ R49, R67, R64, R49 ;  /* 0x0000004043317223 */ /* 0x000fe20000010031 */
[----:B------:R-:W-:Y:S02]  /*10e20*/  HADD2.F32 R64, -RZ, R48.H0_H0 ;  /* 0x20000030ff407230 */ /* 0x000fe40000004100 */
[----:B------:R-:W-:Y:S02]  /*10e30*/  HADD2.F32 R48, -RZ, R56.H0_H0 ;  /* 0x20000038ff307230 */ /* 0x000fe40000004100 */
[----:B------:R-:W-:Y:S02]  /*10e40*/  HADD2.F32 R67, -RZ, R61.H1_H1 ;  /* 0x3000003dff437230 */ /* 0x000fe40000004100 */
[C---:B------:R-:W-:Y:S01]  /*10e50*/  FMUL.FTZ R61, R57.reuse, R41 ;  /* 0x00000029393d7220 */ /* 0x040fe20000410000 */
[----:B------:R-:W-:Y:S02]  /*10e60*/  HADD2.F32 R65, -RZ, R60.H0_H0 ;  /* 0x2000003cff417230 */ /* 0x000fe40000004100 */
[C---:B------:R-:W-:Y:S01]  /*10e70*/  FMUL.FTZ R68, R48.reuse, R113 ;  /* 0x0000007130447220 */ /* 0x040fe20000410000 */
[-C--:B------:R-:W-:Y:S01]  /*10e80*/  FMUL.FTZ R57, R57, R64.reuse ;  /* 0x0000004039397220 */ /* 0x080fe20000410000 */
[-C--:B------:R-:W-:Y:S01]  /*10e90*/  FMUL.FTZ R48, R48, R115.reuse ;  /* 0x0000007330307220 */ /* 0x080fe20000410000 */
[----:B------:R-:W-:Y:S01]  /*10ea0*/  FFMA.FTZ R61, R67, R64, -R61 ;  /* 0x00000040433d7223 */ /* 0x000fe2000001083d */
[----:B------:R-:W-:Y:S01]  /*10eb0*/  FFMA.FTZ R68, R65, R115, -R68 ;  /* 0x0000007341447223 */ /* 0x000fe20000010844 */
[----:B------:R-:W-:Y:S01]  /*10ec0*/  FFMA.FTZ R57, R67, R41, R57 ;  /* 0x0000002943397223 */ /* 0x000fe20000010039 */
[----:B------:R-:W-:Y:S01]  /*10ed0*/  FFMA.FTZ R48, R65, R113, R48 ;  /* 0x0000007141307223 */ /* 0x000fe20000010030 */
[----:B------:R-:W-:-:S02]  /*10ee0*/  HADD2.F32 R41, -RZ, R114.H1_H1 ;  /* 0x30000072ff297230 */ /* 0x000fc40000004100 */
[----:B------:R-:W-:Y:S01]  /*10ef0*/  HADD2.F32 R65, -RZ, R58.H0_H0 ;  /* 0x2000003aff417230 */ /* 0x000fe20000004100 */
[----:B------:R-:W-:Y:S01]  /*10f00*/  F2FP.F16.F32.PACK_AB R49, R57, R49 ;  /* 0x000000313931723e */ /* 0x000fe200000000ff */
[----:B------:R-:W-:Y:S02]  /*10f10*/  HADD2.F32 R64, -RZ, R60.H1_H1 ;  /* 0x3000003cff407230 */ /* 0x000fe40000004100 */
[--C-:B------:R-:W-:Y:S02]  /*10f20*/  HADD2.F32 R60, -RZ, R62.reuse.H0_H0 ;  /* 0x2000003eff3c7230 */ /* 0x100fe40000004100 */
[C---:B------:R-:W-:Y:S01]  /*10f30*/  FMUL.FTZ R70, R65.reuse, R69 ;  /* 0x0000004541467220 */ /* 0x040fe20000410000 */
[----:B------:R-:W-:Y:S02]  /*10f40*/  HADD2.F32 R67, -RZ, R62.H1_H1 ;  /* 0x3000003eff437230 */ /* 0x000fe40000004100 */
[----:B------:R-:W-:Y:S01]  /*10f50*/  FMUL.FTZ R62, R65, R41 ;  /* 0x00000029413e7220 */ /* 0x000fe20000410000 */
[----:B------:R-:W-:-:S02]  /*10f60*/  HADD2.F32 R114, -RZ, R114.H0_H0 ;  /* 0x20000072ff727230 */ /* 0x000fc40000004100 */
[----:B------:R-:W-:Y:S02]  /*10f70*/  HADD2.F32 R65, -RZ, R63.H0_H0 ;  /* 0x2000003fff417230 */ /* 0x000fe40000004100 */
[C---:B------:R-:W-:Y:S01]  /*10f80*/  FFMA.FTZ R62, R60.reuse, R69, -R62 ;  /* 0x000000453c3e7223 */ /* 0x040fe2000001083e */
[----:B------:R-:W-:Y:S01]  /*10f90*/  FFMA.FTZ R60, R60, R41, R70 ;  /* 0x000000293c3c7223 */ /* 0x000fe20000010046 */
[--C-:B------:R-:W-:Y:S02]  /*10fa0*/  HADD2.F32 R41, -RZ, R59.reuse.H0_H0 ;  /* 0x2000003bff297230 */ /* 0x100fe40000004100 */
[----:B------:R-:W-:Y:S02]  /*10fb0*/  HADD2.F32 R59, -RZ, R59.H1_H1 ;  /* 0x3000003bff3b7230 */ /* 0x000fe40000004100 */
[----:B------:R-:W-:Y:S02]  /*10fc0*/  HADD2.F32 R63, -RZ, R63.H1_H1 ;  /* 0x3000003fff3f7230 */ /* 0x000fe40000004100 */
[----:B------:R-:W-:Y:S01]  /*10fd0*/  FMUL.FTZ R69, R41, R114 ;  /* 0x0000007229457220 */ /* 0x000fe20000410000 */
[----:B------:R-:W-:-:S02]  /*10fe0*/  HADD2.F32 R56, -RZ, R56.H1_H1 ;  /* 0x30000038ff387230 */ /* 0x000fc40000004100 */
[-C--:B------:R-:W-:Y:S01]  /*10ff0*/  FMUL.FTZ R70, R59, R43.reuse ;  /* 0x0000002b3b467220 */ /* 0x080fe20000410000 */
[----:B------:R-:W-:Y:S01]  /*11000*/  FMUL.FTZ R41, R41, R116 ;  /* 0x0000007429297220 */ /* 0x000fe20000410000 */
[----:B------:R-:W-:Y:S02]  /*11010*/  HADD2.F32 R58, -RZ, R58.H1_H1 ;  /* 0x3000003aff3a7230 */ /* 0x000fe40000004100 */
[----:B------:R-:W-:Y:S01]  /*11020*/  FMUL.FTZ R59, R59, R66 ;  /* 0x000000423b3b7220 */ /* 0x000fe20000410000 */
[C---:B------:R-:W-:Y:S01]  /*11030*/  FFMA.FTZ R69, R65.reuse, R116, -R69 ;  /* 0x0000007441457223 */ /* 0x040fe20000010845 */
[----:B------:R-:W-:Y:S01]  /*11040*/  FFMA.FTZ R65, R65, R114, R41 ;  /* 0x0000007241417223 */ /* 0x000fe20000010029 */
[C---:B------:R-:W-:Y:S01]  /*11050*/  FFMA.FTZ R70, R63.reuse, R66, -R70 ;  /* 0x000000423f467223 */ /* 0x040fe20000010846 */
[----:B------:R-:W-:Y:S01]  /*11060*/  FFMA.FTZ R59, R63, R43, R59 ;  /* 0x0000002b3f3b7223 */ /* 0x000fe2000001003b */
[----:B------:R-:W-:Y:S01]  /*11070*/  FMUL.FTZ R43, R56, R40 ;  /* 0x00000028382b7220 */ /* 0x000fe20000410000 */
[----:B------:R-:W-:Y:S01]  /*11080*/  FMUL.FTZ R41, R58, R42 ;  /* 0x0000002a3a297220 */ /* 0x000fe20000410000 */
[-C--:B------:R-:W-:Y:S01]  /*11090*/  FMUL.FTZ R56, R56, R21.reuse ;  /* 0x0000001538387220 */ /* 0x080fe20000410000 */
[-C--:B------:R-:W-:Y:S01]  /*110a0*/  FMUL.FTZ R58, R58, R50.reuse ;  /* 0x000000323a3a7220 */ /* 0x080fe20000410000 */
[C---:B------:R-:W-:Y:S01]  /*110b0*/  FFMA.FTZ R21, R64.reuse, R21, -R43 ;  /* 0x0000001540157223 */ /* 0x040fe2000001082b */
[C---:B------:R-:W-:Y:S01]  /*110c0*/  FFMA.FTZ R50, R67.reuse, R50, -R41 ;  /* 0x0000003243327223 */ /* 0x040fe20000010829 */
        /* <DEDUP_REMOVED lines=11> */
.L_x_1728:
[----:B------:R-:W-:Y:S05]  /*11180*/  BSYNC B2 ;  /* 0x0000000000027941 */ /* 0x000fea0003800000 */
.L_x_1727:
[----:B------:R-:W-:Y:S05]  /*11190*/  @P1 BRA `(.L_x_1726) ;  /* 0x0000000400801947 */ /* 0x000fea0003800000 */
[----:B01----:R-:W2:Y:S04]  /*111a0*/  LDL R20, [R1+0xa4] ;  /* 0x0000a40001147983 */ /* 0x003ea80000100800 */
[----:B------:R-:W3:Y:S01]  /*111b0*/  LDL R65, [R1+0xbc] ;  /* 0x0000bc0001417983 */ /* 0x000ee20000100800 */
[--C-:B------:R-:W-:Y:S01]  /*111c0*/  SHF.R.U64 R21, R44, 0x10, R45.reuse ;  /* 0x000000102c157819 */ /* 0x100fe2000000122d */
[----:B------:R-:W-:Y:S01]  /*111d0*/  HADD2.F32 R60, -RZ, R112.H1_H1 ;  /* 0x30000070ff3c7230 */ /* 0x000fe20000004100 */
[----:B------:R-:W-:Y:S01]  /*111e0*/  SHF.R.U32.HI R44, RZ, 0x10, R45 ;  /* 0x00000010ff2c7819 */ /* 0x000fe2000001162d */
[----:B------:R-:W-:Y:S01]  /*111f0*/  HADD2.F32 R58, -RZ, R110.H1_H1 ;  /* 0x3000006eff3a7230 */ /* 0x000fe20000004100 */
[----:B------:R-:W-:Y:S01]  /*11200*/  SHF.R.U64 R46, R46, 0x10, R47 ;  /* 0x000000102e2e7819 */ /* 0x000fe2000000122f */
[----:B------:R-:W-:Y:S01]  /*11210*/  HADD2.F32 R112, -RZ, R112.H0_H0 ;  /* 0x20000070ff707230 */ /* 0x000fe20000004100 */
[--C-:B------:R-:W-:Y:S01]  /*11220*/  SHF.R.U64 R45, R54, 0x10, R55.reuse ;  /* 0x00000010362d7819 */ /* 0x100fe20000001237 */
[----:B------:R-:W-:Y:S01]  /*11230*/  HADD2.F32 R44, -RZ, R44.H0_H0 ;  /* 0x2000002cff2c7230 */ /* 0x000fe20000004100 */
[----:B------:R-:W-:Y:S01]  /*11240*/  SHF.R.U32.HI R54, RZ, 0x10, R55 ;  /* 0x00000010ff367819 */ /* 0x000fe20000011637 */
[----:B------:R-:W-:-:S02]  /*11250*/  HADD2.F32 R110, -RZ, R110.H0_H0 ;  /* 0x2000006eff6e7230 */ /* 0x000fc40000004100 */
[----:B------:R-:W-:Y:S02]  /*11260*/  HADD2.F32 R45, -RZ, R45.H0_H0 ;  /* 0x2000002dff2d7230 */ /* 0x000fe40000004100 */
[----:B------:R-:W-:Y:S01]  /*11270*/  HADD2.F32 R54, -RZ, R54.H0_H0 ;  /* 0x20000036ff367230 */ /* 0x000fe20000004100 */
[----:B--2---:R-:W-:-:S04]  /*11280*/  LEA.HI R3, R3, R20, RZ, 0x1d ;  /* 0x0000001403037211 */ /* 0x004fc800078fe8ff */
[----:B------:R-:W-:Y:S01]  /*11290*/  SHF.R.S32.HI R40, RZ, 0x1f, R3 ;  /* 0x0000001fff287819 */ /* 0x000fe20000011403 */
[----:B------:R-:W-:-:S03]  /*112a0*/  IMAD.SHL.U32 R20, R3, 0x8, RZ ;  /* 0x0000000803147824 */ /* 0x000fc600078e00ff */
[----:B------:R-:W-:Y:S02]  /*112b0*/  LEA.HI R40, R40, R3, RZ, 0x3 ;  /* 0x0000000328287211 */ /* 0x000fe400078f18ff */
[----:B-----5:R-:W-:-:S03]  /*112c0*/  LOP3.LUT R3, R77, 0x38, R20, 0xf8, !PT ;  /* 0x000000384d037812 */ /* 0x020fc600078ef814 */
[----:B------:R-:W-:Y:S01]  /*112d0*/  IMAD.SHL.U32 R40, R40, 0x400, RZ ;  /* 0x0000040028287824 */ /* 0x000fe200078e00ff */
[----:B------:R-:W-:-:S04]  /*112e0*/  LOP3.LUT R3, R3, R76, RZ, 0x3c, !PT ;  /* 0x0000004c03037212 */ /* 0x000fc800078e3cff */
[----:B------:R-:W-:Y:S02]  /*112f0*/  LOP3.LUT R20, R40, 0x7fffe000, RZ, 0xc0, !PT ;  /* 0x7fffe00028147812 */ /* 0x000fe400078ec0ff */
[----:B---3--:R-:W0:Y:S02]  /*11300*/  LDS.128 R40, [R65] ;  /* 0x0000000041287984 */ /* 0x008e240000000c00 */
[----:B------:R-:W-:-:S05]  /*11310*/  IADD3 R20, R3, R20, R71 ;  /* 0x0000001403147210 */ /* 0x000fca0007ffe047 */
[----:B------:R-:W-:Y:S01]  /*11320*/  IMAD R3, R20, 0x2, R17 ;  /* 0x0000000214037824 */ /* 0x000fe200078e0211 */
[--C-:B------:R-:W-:Y:S02]  /*11330*/  SHF.R.U64 R20, R52, 0x10, R53.reuse ;  /* 0x0000001034147819 */ /* 0x100fe40000001235 */
[----:B------:R-:W-:Y:S02]  /*11340*/  SHF.R.U32.HI R52, RZ, 0x10, R53 ;  /* 0x00000010ff347819 */ /* 0x000fe40000011635 */
[----:B------:R-:W1:Y:S01]  /*11350*/  LDS.128 R48, [R3+0x10400] ;  /* 0x0104000003307984 */ /* 0x000e620000000c00 */
[----:B------:R-:W-:Y:S02]  /*11360*/  SHF.R.U32.HI R53, RZ, 0x10, R47 ;  /* 0x00000010ff357819 */ /* 0x000fe4000001162f */
[----:B------:R-:W-:Y:S02]  /*11370*/  HADD2.F32 R52, -RZ, R52.H0_H0 ;  /* 0x20000034ff347230 */ /* 0x000fe40000004100 */
[----:B0-----:R-:W-:-:S02]  /*11380*/  HADD2.F32 R47, -RZ, R41.H0_H0 ;  /* 0x20000029ff2f7230 */ /* 0x001fc40000004100 */
[----:B------:R-:W-:Y:S02]  /*11390*/  HADD2.F32 R55, -RZ, R41.H1_H1 ;  /* 0x30000029ff377230 */ /* 0x000fe40000004100 */
[----:B------:R-:W-:Y:S02]  /*113a0*/  HADD2.F32 R41, -RZ, R40.H0_H0 ;  /* 0x20000028ff297230 */ /* 0x000fe40000004100 */
[----:B------:R-:W-:Y:S02]  /*113b0*/  HADD2.F32 R56, -RZ, R42.H0_H0 ;  /* 0x2000002aff387230 */ /* 0x000fe40000004100 */
[--C-:B------:R-:W-:Y:S02]  /*113c0*/  HADD2.F32 R57, -RZ, R43.reuse.H0_H0 ;  /* 0x2000002bff397230 */ /* 0x100fe40000004100 */
[----:B------:R-:W-:Y:S02]  /*113d0*/  HADD2.F32 R43, -RZ, R43.H1_H1 ;  /* 0x3000002bff2b7230 */ /* 0x000fe40000004100 */
[----:B-1----:R-:W-:-:S02]  /*113e0*/  HADD2.F32 R63, -RZ, R49.H0_H0 ;  /* 0x20000031ff3f7230 */ /* 0x002fc40000004100 */
[----:B------:R-:W-:Y:S02]  /*113f0*/  HADD2.F32 R59, -RZ, R49.H1_H1 ;  /* 0x30000031ff3b7230 */ /* 0x000fe40000004100 */
[----:B------:R-:W-:Y:S02]  /*11400*/  HADD2.F32 R49, -RZ, R48.H0_H0 ;  /* 0x20000030ff317230 */ /* 0x000fe40000004100 */
[C---:B------:R-:W-:Y:S01]  /*11410*/  FMUL.FTZ R66, R63.reuse, R60 ;  /* 0x0000003c3f427220 */ /* 0x040fe20000410000 */
[----:B------:R-:W-:Y:S01]  /*11420*/  FMUL.FTZ R64, R63, R58 ;  /* 0x0000003a3f407220 */ /* 0x000fe20000410000 */
[----:B------:R-:W-:Y:S01]  /*11430*/  FMUL.FTZ R68, R59, R52 ;  /* 0x000000343b447220 */ /* 0x000fe20000410000 */
[----:B------:R-:W-:Y:S02]  /*11440*/  HADD2.F32 R61, -RZ, R50.H0_H0 ;  /* 0x20000032ff3d7230 */ /* 0x000fe40000004100 */
[----:B------:R-:W-:Y:S01]  /*11450*/  FFMA.FTZ R58, R47, R58, -R66 ;  /* 0x0000003a2f3a7223 */ /* 0x000fe20000010842 */
[----:B------:R-:W-:Y:S01]  /*11460*/  FMUL.FTZ R66, R59, R44 ;  /* 0x0000002c3b427220 */ /* 0x000fe20000410000 */
[----:B------:R-:W-:Y:S01]  /*11470*/  FFMA.FTZ R60, R47, R60, R64 ;  /* 0x0000003c2f3c7223 */ /* 0x000fe20000010040 */
[C---:B------:R-:W-:Y:S01]  /*11480*/  FMUL.FTZ R64, R49.reuse, R112 ;  /* 0x0000007031407220 */ /* 0x040fe20000410000 */
[----:B------:R-:W-:Y:S01]  /*11490*/  FMUL.FTZ R59, R49, R110 ;  /* 0x0000006e313b7220 */ /* 0x000fe20000410000 */
[----:B------:R-:W-:Y:S01]  /*114a0*/  FFMA.FTZ R47, R55, R52, -R66 ;  /* 0x00000034372f7223 */ /* 0x000fe20000010842 */
[----:B------:R-:W-:-:S02]  /*114b0*/  HADD2.F32 R52, -RZ, R111.H0_H0 ;  /* 0x2000006fff347230 */ /* 0x000fc40000004100 */
[----:B------:R-:W-:Y:S01]  /*114c0*/  FFMA.FTZ R55, R55, R44, R68 ;  /* 0x0000002c37377223 */ /* 0x000fe20000010044 */
[----:B------:R-:W-:Y:S02]  /*114d0*/  HADD2.F32 R62, -RZ, R51.H0_H0 ;  /* 0x20000033ff3e7230 */ /* 0x000fe40000004100 */
[C---:B------:R-:W-:Y:S01]  /*114e0*/  FFMA.FTZ R44, R41.reuse, R110, -R64 ;  /* 0x0000006e292c7223 */ /* 0x040fe20000010840 */
[----:B------:R-:W-:Y:S02]  /*114f0*/  HADD2.F32 R49, -RZ, R109.H0_H0 ;  /* 0x2000006dff317230 */ /* 0x000fe40000004100 */
[----:B------:R-:W-:Y:S01]  /*11500*/  FFMA.FTZ R112, R41, R112, R59 ;  /* 0x0000007029707223 */ /* 0x000fe2000001003b */
[----:B------:R-:W-:Y:S02]  /*11510*/  HADD2.F32 R111, -RZ, R111.H1_H1 ;  /* 0x3000006fff6f7230 */ /* 0x000fe40000004100 */
[----:B------:R-:W-:Y:S01]  /*11520*/  FMUL.FTZ R41, R61, R52 ;  /* 0x000000343d297220 */ /* 0x000fe20000410000 */
[----:B------:R-:W-:-:S02]  /*11530*/  HADD2.F32 R109, -RZ, R109.H1_H1 ;  /* 0x3000006dff6d7230 */ /* 0x000fc40000004100 */
[----:B------:R-:W-:Y:S01]  /*11540*/  FMUL.FTZ R61, R61, R49 ;  /* 0x000000313d3d7220 */ /* 0x000fe20000410000 */
[----:B------:R-:W-:Y:S02]  /*11550*/  HADD2.F32 R51, -RZ, R51.H1_H1 ;  /* 0x30000033ff337230 */ /* 0x000fe40000004100 */
[C---:B------:R-:W-:Y:S01]  /*11560*/  FMUL.FTZ R66, R62.reuse, R111 ;  /* 0x0000006f3e427220 */ /* 0x040fe20000410000 */
[----:B------:R-:W-:Y:S02]  /*11570*/  HADD2.F32 R64, -RZ, R53.H0_H0 ;  /* 0x20000035ff407230 */ /* 0x000fe40000004100 */
[----:B------:R-:W-:Y:S01]  /*11580*/  FMUL.FTZ R62, R62, R109 ;  /* 0x0000006d3e3e7220 */ /* 0x000fe20000410000 */
[C---:B------:R-:W-:Y:S01]  /*11590*/  FFMA.FTZ R49, R56.reuse, R49, -R41 ;  /* 0x0000003138317223 */ /* 0x040fe20000010829 */
[C---:B------:R-:W-:Y:S01]  /*115a0*/  FFMA.FTZ R41, R57.reuse, R109, -R66 ;  /* 0x0000006d39297223 */ /* 0x040fe20000010842 */
[----:B------:R-:W-:Y:S01]  /*115b0*/  FFMA.FTZ R52, R56, R52, R61 ;  /* 0x0000003438347223 */ /* 0x000fe2000001003d */
[----:B------:R-:W-:Y:S01]  /*115c0*/  FFMA.FTZ R57, R57, R111, R62 ;  /* 0x0000006f39397223 */ /* 0x000fe2000001003e */
[C---:B------:R-:W-:Y:S01]  /*115d0*/  FMUL.FTZ R56, R51.reuse, R64 ;  /* 0x0000004033387220 */ /* 0x040fe20000410000 */
[----:B------:R-:W-:Y:S01]  /*115e0*/  FMUL.FTZ R62, R51, R54 ;  /* 0x00000036333e7220 */ /* 0x000fe20000410000 */
[----:B------:R-:W-:-:S02]  /*115f0*/  HADD2.F32 R48, -RZ, R48.H1_H1 ;  /* 0x30000030ff307230 */ /* 0x000fc40000004100 */
[----:B------:R-:W-:Y:S02]  /*11600*/  HADD2.F32 R50, -RZ, R50.H1_H1 ;  /* 0x30000032ff327230 */ /* 0x000fe40000004100 */
[C---:B------:R-:W-:Y:S01]  /*11610*/  FFMA.FTZ R56, R43.reuse, R54, -R56 ;  /* 0x000000362b387223 */ /* 0x040fe20000010838 */
[----:B------:R-:W-:Y:S02]  /*11620*/  HADD2.F32 R51, -RZ, R21.H0_H0 ;  /* 0x20000015ff337230 */ /* 0x000fe40000004100 */
[----:B------:R-:W-:Y:S01]  /*11630*/  FFMA.FTZ R62, R43, R64, R62 ;  /* 0x000000402b3e7223 */ /* 0x000fe2000001003e */
[----:B------:R-:W-:Y:S02]  /*11640*/  HADD2.F32 R53, -RZ, R46.H0_H0 ;  /* 0x2000002eff357230 */ /* 0x000fe40000004100 */
[----:B------:R-:W-:Y:S02]  /*11650*/  HADD2.F32 R21, -RZ, R20.H0_H0 ;  /* 0x20000014ff157230 */ /* 0x000fe40000004100 */
[----:B------:R-:W-:Y:S01]  /*11660*/  FMUL.FTZ R43, R48, R51 ;  /* 0x00000033302b7220 */ /* 0x000fe20000410000 */
[----:B------:R-:W-:-:S02]  /*11670*/  HADD2.F32 R40, -RZ, R40.H1_H1 ;  /* 0x30000028ff287230 */ /* 0x000fc40000004100 */
[----:B------:R-:W-:Y:S01]  /*11680*/  FMUL.FTZ R59, R50, R53 ;  /* 0x00000035323b7220 */ /* 0x000fe20000410000 */
[----:B------:R-:W-:Y:S02]  /*11690*/  HADD2.F32 R42, -RZ, R42.H1_H1 ;  /* 0x3000002aff2a7230 */ /* 0x000fe40000004100 */
[----:B------:R-:W-:Y:S01]  /*116a0*/  FMUL.FTZ R48, R48, R21 ;  /* 0x0000001530307220 */ /* 0x000fe20000410000 */
[----:B------:R-:W-:Y:S01]  /*116b0*/  FMUL.FTZ R50, R50, R45 ;  /* 0x0000002d32327220 */ /* 0x000fe20000410000 */
[----:B------:R-:W-:Y:S01]  /*116c0*/  FFMA.FTZ R21, R40, R21, -R43 ;  /* 0x0000001528157223 */ /* 0x000fe2000001082b */
[----:B------:R-:W-:Y:S01]  /*116d0*/  F2FP.F16.F32.PACK_AB R43, R56, R41 ;  /* 0x00000029382b723e */ /* 0x000fe200000000ff */
[----:B------:R-:W-:Y:S01]  /*116e0*/  FFMA.FTZ R20, R42, R45, -R59 ;  /* 0x0000002d2a147223 */ /* 0x000fe2000001083b */
[----:B------:R-:W-:Y:S01]  /*116f0*/  FFMA.FTZ R51, R40, R51, R48 ;  /* 0x0000003328337223 */ /* 0x000fe20000010030 */
[----:B------:R-:W-:Y:S01]  /*11700*/  FFMA.FTZ R53, R42, R53, R50 ;  /* 0x000000352a357223 */ /* 0x000fe20000010032 */
        /* <DEDUP_REMOVED lines=9> */
.L_x_1726:
[----:B------:R-:W-:Y:S05]  /*117a0*/  BSYNC B1 ;  /* 0x0000000000017941 */ /* 0x000fea0003800000 */
.L_x_1725:
[----:B--2---:R-:W-:Y:S01]  /*117b0*/  VIADD R3, R121, 0x40 ;  /* 0x0000004079037836 */ /* 0x004fe20000000000 */
[----:B------:R-:W-:Y:S04]  /*117c0*/  BSSY B1, `(.L_x_1729) ;  /* 0x00000d8000017945 */ /* 0x000fe80003800000 */
[----:B------:R-:W-:-:S13]  /*117d0*/  ISETP.GE.AND P0, PT, R3, R0, PT ;  /* 0x000000000300720c */ /* 0x000fda0003f06270 */
[----:B------:R-:W-:Y:S05]  /*117e0*/  @P0 BRA `(.L_x_1730) ;  /* 0x0000000c00540947 */ /* 0x000fea0003800000 */
[----:B01----:R-:W0:Y:S01]  /*117f0*/  LDC R20, c[0x0][0x3f4] ;  /* 0x0000fd00ff147b82 */ /* 0x003e220000000800 */
[----:B------:R-:W-:Y:S01]  /*11800*/  BSSY B2, `(.L_x_1731) ;  /* 0x000006b000027945 */ /* 0x000fe20003800000 */
[-C--:B0-----:R-:W-:Y:S02]  /*11810*/  ISETP.GE.AND P0, PT, R18, R20.reuse, PT ;  /* 0x000000141200720c */ /* 0x081fe40003f06270 */
[----:B------:R-:W-:-:S11]  /*11820*/  ISETP.GE.AND P1, PT, R203, R20, PT ;  /* 0x00000014cb00720c */ /* 0x000fd60003f26270 */
[----:B------:R-:W-:Y:S05]  /*11830*/  @P0 BRA `(.L_x_1732) ;  /* 0x00000004009c0947 */ /* 0x000fea0003800000 */
[----:B------:R-:W2:Y:S04]  /*11840*/  LDL R21, [R1+0x84] ;  /* 0x0000840001157983 */ /* 0x000ea80000100800 */
[----:B------:R-:W3:Y:S01]  /*11850*/  LDL R61, [R1+0xb8] ;  /* 0x0000b800013d7983 */ /* 0x000ee20000100800 */
[----:B------:R-:W-:Y:S01]  /*11860*/  SHF.L.U32 R40, R3, 0x6, RZ ;  /* 0x0000000603287819 */ /* 0x000fe200000006ff */
[--C-:B------:R-:W-:Y:S01]  /*11870*/  HADD2.F32 R58, -RZ, R106.reuse.H1_H1 ;  /* 0x3000006aff3a7230 */ /* 0x100fe20000004100 */
[----:B------:R-:W-:Y:S01]  /*11880*/  SHF.R.S32.HI R44, RZ, 0x1f, R3 ;  /* 0x0000001fff2c7819 */ /* 0x000fe20000011403 */
[----:B------:R-:W-:Y:S01]  /*11890*/  HADD2.F32 R57, -RZ, R107.H1_H1 ;  /* 0x3000006bff397230 */ /* 0x000fe20000004100 */
[----:B------:R-:W-:Y:S01]  /*118a0*/  LOP3.LUT R41, R40, 0x1c0, RZ, 0xc0, !PT ;  /* 0x000001c028297812 */ /* 0x000fe200078ec0ff */
[----:B------:R-:W-:Y:S01]  /*118b0*/  HADD2.F32 R106, -RZ, R106.H0_H0 ;  /* 0x2000006aff6a7230 */ /* 0x000fe20000004100 */
[----:B------:R-:W-:-:S02]  /*118c0*/  LEA.HI R44, R44, R3, RZ, 0x3 ;  /* 0x000000032c2c7211 */ /* 0x000fc400078f18ff */
[----:B------:R-:W-:Y:S02]  /*118d0*/  SHF.R.U32.HI R59, RZ, 0x10, R33 ;  /* 0x00000010ff3b7819 */ /* 0x000fe40000011621 */
[--C-:B------:R-:W-:Y:S01]  /*118e0*/  SHF.R.U32.HI R51, RZ, 0x10, R29.reuse ;  /* 0x00000010ff337819 */ /* 0x100fe2000001161d */
[----:B------:R-:W-:Y:S01]  /*118f0*/  IMAD.SHL.U32 R44, R44, 0x40, RZ ;  /* 0x000000402c2c7824 */ /* 0x000fe200078e00ff */
[----:B------:R-:W-:Y:S01]  /*11900*/  SHF.R.U64 R28, R28, 0x10, R29 ;  /* 0x000000101c1c7819 */ /* 0x000fe2000000121d */
[----:B------:R-:W-:Y:S01]  /*11910*/  HADD2.F32 R59, -RZ, R59.H0_H0 ;  /* 0x2000003bff3b7230 */ /* 0x000fe20000004100 */
[----:B------:R-:W-:Y:S01]  /*11920*/  SHF.R.U64 R29, R32, 0x10, R33 ;  /* 0x00000010201d7819 */ /* 0x000fe20000001221 */
[----:B------:R-:W-:Y:S01]  /*11930*/  HADD2.F32 R51, -RZ, R51.H0_H0 ;  /* 0x20000033ff337230 */ /* 0x000fe20000004100 */
[----:B------:R-:W-:Y:S02]  /*11940*/  LOP3.LUT R45, R44, 0xfffffe00, RZ, 0xc0, !PT ;  /* 0xfffffe002c2d7812 */ /* 0x000fe400078ec0ff */
[----:B------:R-:W-:-:S02]  /*11950*/  SHF.R.U64 R30, R30, 0x10, R31 ;  /* 0x000000101e1e7819 */ /* 0x000fc4000000121f */
[----:B------:R-:W-:Y:S02]  /*11960*/  SHF.R.U32.HI R32, RZ, 0x10, R31 ;  /* 0x00000010ff207819 */ /* 0x000fe4000001161f */
[--C-:B------:R-:W-:Y:S02]  /*11970*/  SHF.R.U64 R31, R34, 0x10, R35.reuse ;  /* 0x00000010221f7819 */ /* 0x100fe40000001223 */
[----:B------:R-:W-:Y:S01]  /*11980*/  SHF.R.U32.HI R34, RZ, 0x10, R35 ;  /* 0x00000010ff227819 */ /* 0x000fe20000011623 */
[----:B------:R-:W-:-:S04]  /*11990*/  HADD2.F32 R32, -RZ, R32.H0_H0 ;  /* 0x20000020ff207230 */ /* 0x000fc80000004100 */
[----:B------:R-:W-:Y:S01]  /*119a0*/  HADD2.F32 R34, -RZ, R34.H0_H0 ;  /* 0x20000022ff227230 */ /* 0x000fe20000004100 */
[----:B--2---:R-:W-:-:S04]  /*119b0*/  LEA.HI R21, R20, R21, RZ, 0x1d ;  /* 0x0000001514157211 */ /* 0x004fc800078fe8ff */
[----:B------:R-:W-:Y:S01]  /*119c0*/  SHF.R.S32.HI R42, RZ, 0x1f, R21 ;  /* 0x0000001fff2a7819 */ /* 0x000fe20000011415 */
[----:B------:R-:W-:-:S03]  /*119d0*/  IMAD.SHL.U32 R40, R21, 0x8, RZ ;  /* 0x0000000815287824 */ /* 0x000fc600078e00ff */
[----:B------:R-:W-:Y:S02]  /*119e0*/  LEA.HI R42, R42, R21, RZ, 0x3 ;  /* 0x000000152a2a7211 */ /* 0x000fe400078f18ff */
[----:B------:R-:W-:Y:S02]  /*119f0*/  LOP3.LUT R21, R41, 0x38, R40, 0xf8, !PT ;  /* 0x0000003829157812 */ /* 0x000fe400078ef828 */
[----:B------:R-:W-:Y:S01]  /*11a00*/  SHF.R.U32.HI R40, RZ, 0x3, R41 ;  /* 0x00000003ff287819 */ /* 0x000fe20000011629 */
[----:B------:R-:W-:-:S03]  /*11a10*/  IMAD.SHL.U32 R42, R42, 0x400, RZ ;  /* 0x000004002a2a7824 */ /* 0x000fc600078e00ff */
[----:B------:R-:W-:Y:S02]  /*11a20*/  LOP3.LUT R21, R21, R40, RZ, 0x3c, !PT ;  /* 0x0000002815157212 */ /* 0x000fe400078e3cff */
[----:B------:R-:W-:Y:S02]  /*11a30*/  LOP3.LUT R44, R42, 0x7fffe000, RZ, 0xc0, !PT ;  /* 0x7fffe0002a2c7812 */ /* 0x000fe400078ec0ff */
[----:B---3--:R-:W0:Y:S02]  /*11a40*/  LDS.128 R40, [R61] ;  /* 0x000000003d287984 */ /* 0x008e240000000c00 */
[----:B------:R-:W-:-:S05]  /*11a50*/  IADD3 R44, R21, R44, R45 ;  /* 0x0000002c152c7210 */ /* 0x000fca0007ffe02d */
[----:B------:R-:W-:-:S05]  /*11a60*/  IMAD R21, R44, 0x2, R17 ;  /* 0x000000022c157824 */ /* 0x000fca00078e0211 */
[----:B------:R-:W1:Y:S01]  /*11a70*/  LDS.128 R44, [R21+0x10400] ;  /* 0x01040000152c7984 */ /* 0x000e620000000c00 */
[--C-:B0-----:R-:W-:Y:S02]  /*11a80*/  HADD2.F32 R53, -RZ, R41.reuse.H0_H0 ;  /* 0x20000029ff357230 */ /* 0x101fe40000004100 */
[----:B------:R-:W-:Y:S02]  /*11a90*/  HADD2.F32 R49, -RZ, R41.H1_H1 ;  /* 0x30000029ff317230 */ /* 0x000fe40000004100 */
[----:B------:R-:W-:Y:S02]  /*11aa0*/  HADD2.F32 R41, -RZ, R40.H0_H0 ;  /* 0x20000028ff297230 */ /* 0x000fe40000004100 */
[----:B------:R-:W-:Y:S02]  /*11ab0*/  HADD2.F32 R33, -RZ, R42.H0_H0 ;  /* 0x2000002aff217230 */ /* 0x000fe40000004100 */
[--C-:B------:R-:W-:Y:S02]  /*11ac0*/  HADD2.F32 R35, -RZ, R43.reuse.H0_H0 ;  /* 0x2000002bff237230 */ /* 0x100fe40000004100 */
[----:B------:R-:W-:-:S02]  /*11ad0*/  HADD2.F32 R43, -RZ, R43.H1_H1 ;  /* 0x3000002bff2b7230 */ /* 0x000fc40000004100 */
[--C-:B-1----:R-:W-:Y:S02]  /*11ae0*/  HADD2.F32 R54, -RZ, R45.reuse.H0_H0 ;  /* 0x2000002dff367230 */ /* 0x102fe40000004100 */
[----:B------:R-:W-:Y:S02]  /*11af0*/  HADD2.F32 R56, -RZ, R45.H1_H1 ;  /* 0x3000002dff387230 */ /* 0x000fe40000004100 */
[----:B------:R-:W-:Y:S02]  /*11b00*/  HADD2.F32 R55, -RZ, R44.H0_H0 ;  /* 0x2000002cff377230 */ /* 0x000fe40000004100 */
[C---:B------:R-:W-:Y:S01]  /*11b10*/  FMUL.FTZ R60, R54.reuse, R58 ;  /* 0x0000003a363c7220 */ /* 0x040fe20000410000 */
[-C--:B------:R-:W-:Y:S01]  /*11b20*/  FMUL.FTZ R54, R54, R57.reuse ;  /* 0x0000003936367220 */ /* 0x080fe20000410000 */
[--C-:B------:R-:W-:Y:S02]  /*11b30*/  HADD2.F32 R48, -RZ, R47.reuse.H0_H0 ;  /* 0x2000002fff307230 */ /* 0x100fe40000004100 */
[----:B------:R-:W-:Y:S01]  /*11b40*/  FFMA.FTZ R45, R53, R57, -R60 ;  /* 0x00000039352d7223 */ /* 0x000fe2000001083c */
[----:B------:R-:W-:Y:S01]  /*11b50*/  FMUL.FTZ R60, R56, R59 ;  /* 0x0000003b383c7220 */ /* 0x000fe20000410000 */
[----:B------:R-:W-:-:S02]  /*11b60*/  HADD2.F32 R50, -RZ, R47.H1_H1 ;  /* 0x3000002fff327230 */ /* 0x000fc40000004100 */
[----:B------:R-:W-:Y:S01]  /*11b70*/  FFMA.FTZ R47, R53, R58, R54 ;  /* 0x0000003a352f7223 */ /* 0x000fe20000010036 */
[----:B------:R-:W-:Y:S02]  /*11b80*/  HADD2.F32 R58, -RZ, R107.H0_H0 ;  /* 0x2000006bff3a7230 */ /* 0x000fe40000004100 */
[-C--:B------:R-:W-:Y:S01]  /*11b90*/  FMUL.FTZ R56, R56, R51.reuse ;  /* 0x0000003338387220 */ /* 0x080fe20000410000 */
[----:B------:R-:W-:Y:S01]  /*11ba0*/  FFMA.FTZ R54, R49, R51, -R60 ;  /* 0x0000003331367223 */ /* 0x000fe2000001083c */
[----:B------:R-:W-:Y:S02]  /*11bb0*/  HADD2.F32 R52, -RZ, R46.H0_H0 ;  /* 0x2000002eff347230 */ /* 0x000fe40000004100 */
[----:B------:R-:W-:Y:S01]  /*11bc0*/  FMUL.FTZ R60, R55, R106 ;  /* 0x0000006a373c7220 */ /* 0x000fe20000410000 */
[----:B------:R-:W-:Y:S02]  /*11bd0*/  HADD2.F32 R53, -RZ, R105.H0_H0 ;  /* 0x20000069ff357230 */ /* 0x000fe40000004100 */
[----:B------:R-:W-:Y:S01]  /*11be0*/  FFMA.FTZ R56, R49, R59, R56 ;  /* 0x0000003b31387223 */ /* 0x000fe20000010038 */
[----:B------:R-:W-:-:S02]  /*11bf0*/  HADD2.F32 R51, -RZ, R108.H0_H0 ;  /* 0x2000006cff337230 */ /* 0x000fc40000004100 */
[-C--:B------:R-:W-:Y:S01]  /*11c00*/  FMUL.FTZ R55, R55, R58.reuse ;  /* 0x0000003a37377220 */ /* 0x080fe20000410000 */
[----:B------:R-:W-:Y:S01]  /*11c10*/  FFMA.FTZ R49, R41, R58, -R60 ;  /* 0x0000003a29317223 */ /* 0x000fe2000001083c */
[C---:B------:R-:W-:Y:S01]  /*11c20*/  FMUL.FTZ R58, R52.reuse, R53 ;  /* 0x00000035343a7220 */ /* 0x040fe20000410000 */
[----:B------:R-:W-:Y:S02]  /*11c30*/  HADD2.F32 R105, -RZ, R105.H1_H1 ;  /* 0x30000069ff697230 */ /* 0x000fe40000004100 */
[-C--:B------:R-:W-:Y:S01]  /*11c40*/  FMUL.FTZ R52, R52, R51.reuse ;  /* 0x0000003334347220 */ /* 0x080fe20000410000 */
[----:B------:R-:W-:Y:S02]  /*11c50*/  HADD2.F32 R108, -RZ, R108.H1_H1 ;  /* 0x3000006cff6c7230 */ /* 0x000fe40000004100 */
[C---:B------:R-:W-:Y:S01]  /*11c60*/  FFMA.FTZ R51, R33.reuse, R51, -R58 ;  /* 0x0000003321337223 */ /* 0x040fe2000001083a */
[----:B------:R-:W-:Y:S01]  /*11c70*/  FMUL.FTZ R60, R50, R34 ;  /* 0x00000022323c7220 */ /* 0x000fe20000410000 */
[C---:B------:R-:W-:Y:S01]  /*11c80*/  FMUL.FTZ R58, R48.reuse, R105 ;  /* 0x00000069303a7220 */ /* 0x040fe20000410000 */
[----:B------:R-:W-:Y:S01]  /*11c90*/  FFMA.FTZ R52, R33, R53, R52 ;  /* 0x0000003521347223 */ /* 0x000fe20000010034 */
[----:B------:R-:W-:Y:S01]  /*11ca0*/  FMUL.FTZ R48, R48, R108 ;  /* 0x0000006c30307220 */ /* 0x000fe20000410000 */
[----:B------:R-:W-:-:S02]  /*11cb0*/  HADD2.F32 R44, -RZ, R44.H1_H1 ;  /* 0x3000002cff2c7230 */ /* 0x000fc40000004100 */
[C---:B------:R-:W-:Y:S01]  /*11cc0*/  FFMA.FTZ R58, R35.reuse, R108, -R58 ;  /* 0x0000006c233a7223 */ /* 0x040fe2000001083a */
[----:B------:R-:W-:Y:S02]  /*11cd0*/  HADD2.F32 R46, -RZ, R46.H1_H1 ;  /* 0x3000002eff2e7230 */ /* 0x000fe40000004100 */
[----:B------:R-:W-:Y:S01]  /*11ce0*/  FFMA.FTZ R48, R35, R105, R48 ;  /* 0x0000006923307223 */ /* 0x000fe20000010030 */
[----:B------:R-:W-:Y:S01]  /*11cf0*/  FMUL.FTZ R50, R50, R32 ;  /* 0x0000002032327220 */ /* 0x000fe20000410000 */
[----:B------:R-:W-:Y:S02]  /*11d00*/  HADD2.F32 R33, -RZ, R29.H0_H0 ;  /* 0x2000001dff217230 */ /* 0x000fe40000004100 */
[----:B------:R-:W-:Y:S01]  /*11d10*/  FFMA.FTZ R41, R41, R106, R55 ;  /* 0x0000006a29297223 */ /* 0x000fe20000010037 */
[----:B------:R-:W-:Y:S02]  /*11d20*/  HADD2.F32 R35, -RZ, R31.H0_H0 ;  /* 0x2000001fff237230 */ /* 0x000fe40000004100 */
[----:B------:R-:W-:Y:S01]  /*11d30*/  FFMA.FTZ R55, R43, R32, -R60 ;  /* 0x000000202b377223 */ /* 0x000fe2000001083c */
[----:B------:R-:W-:-:S02]  /*11d40*/  HADD2.F32 R29, -RZ, R28.H0_H0 ;  /* 0x2000001cff1d7230 */ /* 0x000fc40000004100 */
[----:B------:R-:W-:Y:S01]  /*11d50*/  FFMA.FTZ R57, R43, R34, R50 ;  /* 0x000000222b397223 */ /* 0x000fe20000010032 */
[----:B------:R-:W-:Y:S02]  /*11d60*/  HADD2.F32 R31, -RZ, R30.H0_H0 ;  /* 0x2000001eff1f7230 */ /* 0x000fe40000004100 */
[----:B------:R-:W-:Y:S01]  /*11d70*/  FMUL.FTZ R43, R44, R33 ;  /* 0x000000212c2b7220 */ /* 0x000fe20000410000 */
[----:B------:R-:W-:Y:S02]  /*11d80*/  HADD2.F32 R40, -RZ, R40.H1_H1 ;  /* 0x30000028ff287230 */ /* 0x000fe40000004100 */
        /* <DEDUP_REMOVED lines=18> */
.L_x_1732:
[----:B------:R-:W-:Y:S05]  /*11eb0*/  BSYNC B2 ;  /* 0x0000000000027941 */ /* 0x000fea0003800000 */
.L_x_1731:
[----:B------:R-:W-:Y:S05]  /*11ec0*/  @P1 BRA `(.L_x_1730) ;  /* 0x00000004009c1947 */ /* 0x000fea0003800000 */
[----:B0-----:R-:W2:Y:S04]  /*11ed0*/  LDL R28, [R1+0xa4] ;  /* 0x0000a400011c7983 */ /* 0x001ea80000100800 */
[----:B------:R-:W3:Y:S01]  /*11ee0*/  LDL R52, [R1+0xb4] ;  /* 0x0000b40001347983 */ /* 0x000ee20000100800 */
[----:B------:R-:W-:Y:S01]  /*11ef0*/  SHF.L.U32 R21, R3, 0x6, RZ ;  /* 0x0000000603157819 */ /* 0x000fe200000006ff */
[--C-:B------:R-:W-:Y:S01]  /*11f00*/  HADD2.F32 R44, -RZ, R95.reuse.H1_H1 ;  /* 0x3000005fff2c7230 */ /* 0x100fe20000004100 */
[----:B------:R-:W-:Y:S01]  /*11f10*/  SHF.R.S32.HI R30, RZ, 0x1f, R3 ;  /* 0x0000001fff1e7819 */ /* 0x000fe20000011403 */
[----:B------:R-:W-:Y:S01]  /*11f20*/  HADD2.F32 R95, -RZ, R95.H0_H0 ;  /* 0x2000005fff5f7230 */ /* 0x000fe20000004100 */
[----:B------:R-:W-:Y:S02]  /*11f30*/  SHF.R.U32.HI R43, RZ, 0x10, R25 ;  /* 0x00000010ff2b7819 */ /* 0x000fe40000011619 */
[----:B------:R-:W-:-:S02]  /*11f40*/  LEA.HI R30, R30, R3, RZ, 0x3 ;  /* 0x000000031e1e7211 */ /* 0x000fc400078f18ff */
[----:B------:R-:W-:Y:S01]  /*11f50*/  SHF.R.U32.HI R45, RZ, 0x10, R37 ;  /* 0x00000010ff2d7819 */ /* 0x000fe20000011625 */
[----:B------:R-:W-:Y:S01]  /*11f60*/  HADD2.F32 R43, -RZ, R43.H0_H0 ;  /* 0x2000002bff2b7230 */ /* 0x000fe20000004100 */
[----:B------:R-:W-:Y:S01]  /*11f70*/  SHF.R.U32.HI R50, RZ, 0x10, R39 ;  /* 0x00000010ff327819 */ /* 0x000fe20000011627 */
[----:B------:R-:W-:Y:S01]  /*11f80*/  IMAD.SHL.U32 R30, R30, 0x40, RZ ;  /* 0x000000401e1e7824 */ /* 0x000fe200078e00ff */
[----:B------:R-:W-:Y:S01]  /*11f90*/  SHF.R.U32.HI R51, RZ, 0x10, R27 ;  /* 0x00000010ff337819 */ /* 0x000fe2000001161b */
[----:B------:R-:W-:Y:S01]  /*11fa0*/  HADD2.F32 R45, -RZ, R45.H0_H0 ;  /* 0x2000002dff2d7230 */ /* 0x000fe20000004100 */
[----:B--2---:R-:W-:Y:S02]  /*11fb0*/  LEA.HI R20, R20, R28, RZ, 0x1d ;  /* 0x0000001c14147211 */ /* 0x004fe400078fe8ff */
[----:B------:R-:W-:Y:S02]  /*11fc0*/  LOP3.LUT R28, R21, 0x1c0, RZ, 0xc0, !PT ;  /* 0x000001c0151c7812 */ /* 0x000fe400078ec0ff */
[----:B------:R-:W-:Y:S01]  /*11fd0*/  SHF.R.S32.HI R29, RZ, 0x1f, R20 ;  /* 0x0000001fff1d7819 */ /* 0x000fe20000011414 */
[----:B------:R-:W-:-:S03]  /*11fe0*/  IMAD.SHL.U32 R21, R20, 0x8, RZ ;  /* 0x0000000814157824 */ /* 0x000fc600078e00ff */
[----:B------:R-:W-:Y:S02]  /*11ff0*/  LEA.HI R29, R29, R20, RZ, 0x3 ;  /* 0x000000141d1d7211 */ /* 0x000fe400078f18ff */
[----:B------:R-:W-:Y:S02]  /*12000*/  LOP3.LUT R3, R28, 0x38, R21, 0xf8, !PT ;  /* 0x000000381c037812 */ /* 0x000fe400078ef815 */
[----:B------:R-:W-:Y:S01]  /*12010*/  SHF.R.U32.HI R28, RZ, 0x3, R28 ;  /* 0x00000003ff1c7819 */ /* 0x000fe2000001161c */
[----:B------:R-:W-:Y:S01]  /*12020*/  IMAD.SHL.U32 R29, R29, 0x400, RZ ;  /* 0x000004001d1d7824 */ /* 0x000fe200078e00ff */
[----:B------:R-:W-:Y:S02]  /*12030*/  LOP3.LUT R21, R30, 0xfffffe00, RZ, 0xc0, !PT ;  /* 0xfffffe001e157812 */ /* 0x000fe400078ec0ff */
[----:B------:R-:W-:Y:S02]  /*12040*/  LOP3.LUT R3, R3, R28, RZ, 0x3c, !PT ;  /* 0x0000001c03037212 */ /* 0x000fe400078e3cff */
[----:B------:R-:W-:-:S02]  /*12050*/  LOP3.LUT R20, R29, 0x7fffe000, RZ, 0xc0, !PT ;  /* 0x7fffe0001d147812 */ /* 0x000fc400078ec0ff */
[----:B---3--:R-:W0:Y:S02]  /*12060*/  LDS.128 R28, [R52] ;  /* 0x00000000341c7984 */ /* 0x008e240000000c00 */
[----:B------:R-:W-:Y:S02]  /*12070*/  IADD3 R20, R3, R20, R21 ;  /* 0x0000001403147210 */ /* 0x000fe40007ffe015 */
[----:B------:R-:W-:-:S03]  /*12080*/  SHF.R.U64 R21, R26, 0x10, R27 ;  /* 0x000000101a157819 */ /* 0x000fc6000000121b */
[----:B------:R-:W-:Y:S01]  /*12090*/  IMAD R3, R20, 0x2, R17 ;  /* 0x0000000214037824 */ /* 0x000fe200078e0211 */
[----:B------:R-:W-:Y:S01]  /*120a0*/  SHF.R.U64 R20, R24, 0x10, R25 ;  /* 0x0000001018147819 */ /* 0x000fe20000001219 */
[----:B------:R-:W-:Y:S01]  /*120b0*/  HADD2.F32 R21, -RZ, R21.H0_H0 ;  /* 0x20000015ff157230 */ /* 0x000fe20000004100 */
[----:B------:R-:W-:Y:S02]  /*120c0*/  SHF.R.U64 R24, R36, 0x10, R37 ;  /* 0x0000001024187819 */ /* 0x000fe40000001225 */
[----:B------:R-:W1:Y:S01]  /*120d0*/  LDS.128 R32, [R3+0x10400] ;  /* 0x0104000003207984 */ /* 0x000e620000000c00 */
[----:B------:R-:W-:-:S05]  /*120e0*/  SHF.R.U64 R25, R38, 0x10, R39 ;  /* 0x0000001026197819 */ /* 0x000fca0000001227 */
[----:B------:R-:W-:Y:S02]  /*120f0*/  HADD2.F32 R25, -RZ, R25.H0_H0 ;  /* 0x20000019ff197230 */ /* 0x000fe40000004100 */
[--C-:B0-----:R-:W-:Y:S02]  /*12100*/  HADD2.F32 R37, -RZ, R29.reuse.H0_H0 ;  /* 0x2000001dff257230 */ /* 0x101fe40000004100 */
[----:B------:R-:W-:Y:S02]  /*12110*/  HADD2.F32 R38, -RZ, R29.H1_H1 ;  /* 0x3000001dff267230 */ /* 0x000fe40000004100 */
[--C-:B------:R-:W-:Y:S02]  /*12120*/  HADD2.F32 R29, -RZ, R96.reuse.H1_H1 ;  /* 0x30000060ff1d7230 */ /* 0x100fe40000004100 */
[----:B------:R-:W-:Y:S02]  /*12130*/  HADD2.F32 R96, -RZ, R96.H0_H0 ;  /* 0x20000060ff607230 */ /* 0x000fe40000004100 */
[----:B------:R-:W-:-:S02]  /*12140*/  HADD2.F32 R36, -RZ, R28.H0_H0 ;  /* 0x2000001cff247230 */ /* 0x000fc40000004100 */
[----:B------:R-:W-:Y:S02]  /*12150*/  HADD2.F32 R39, -RZ, R30.H0_H0 ;  /* 0x2000001eff277230 */ /* 0x000fe40000004100 */
[--C-:B-1----:R-:W-:Y:S02]  /*12160*/  HADD2.F32 R26, -RZ, R33.reuse.H0_H0 ;  /* 0x20000021ff1a7230 */ /* 0x102fe40000004100 */
[----:B------:R-:W-:Y:S02]  /*12170*/  HADD2.F32 R40, -RZ, R33.H1_H1 ;  /* 0x30000021ff287230 */ /* 0x000fe40000004100 */
[----:B------:R-:W-:Y:S02]  /*12180*/  HADD2.F32 R33, -RZ, R32.H0_H0 ;  /* 0x20000020ff217230 */ /* 0x000fe40000004100 */
[CC--:B------:R-:W-:Y:S01]  /*12190*/  FMUL.FTZ R46, R26.reuse, R44.reuse ;  /* 0x0000002c1a2e7220 */ /* 0x0c0fe20000410000 */
[----:B------:R-:W-:Y:S01]  /*121a0*/  FMUL.FTZ R48, R26, R29 ;  /* 0x0000001d1a307220 */ /* 0x000fe20000410000 */
[C---:B------:R-:W-:Y:S01]  /*121b0*/  FMUL.FTZ R47, R40.reuse, R45 ;  /* 0x0000002d282f7220 */ /* 0x040fe20000410000 */
[----:B------:R-:W-:Y:S01]  /*121c0*/  FMUL.FTZ R49, R40, R43 ;  /* 0x0000002b28317220 */ /* 0x000fe20000410000 */
[C---:B------:R-:W-:Y:S01]  /*121d0*/  FFMA.FTZ R26, R37.reuse, R29, -R46 ;  /* 0x0000001d251a7223 */ /* 0x040fe2000001082e */
[----:B------:R-:W-:Y:S01]  /*121e0*/  FFMA.FTZ R29, R37, R44, R48 ;  /* 0x0000002c251d7223 */ /* 0x000fe20000010030 */
[----:B------:R-:W-:-:S02]  /*121f0*/  HADD2.F32 R41, -RZ, R34.H0_H0 ;  /* 0x20000022ff297230 */ /* 0x000fc40000004100 */
[C---:B------:R-:W-:Y:S01]  /*12200*/  FMUL.FTZ R37, R33.reuse, R95 ;  /* 0x0000005f21257220 */ /* 0x040fe20000410000 */
[----:B------:R-:W-:Y:S02]  /*12210*/  HADD2.F32 R40, -RZ, R94.H0_H0 ;  /* 0x2000005eff287230 */ /* 0x000fe40000004100 */
[-C--:B------:R-:W-:Y:S01]  /*12220*/  FMUL.FTZ R44, R33, R96.reuse ;  /* 0x00000060212c7220 */ /* 0x080fe20000410000 */
[C---:B------:R-:W-:Y:S01]  /*12230*/  FFMA.FTZ R47, R38.reuse, R43, -R47 ;  /* 0x0000002b262f7223 */ /* 0x040fe2000001082f */
[----:B------:R-:W-:Y:S01]  /*12240*/  FFMA.FTZ R46, R38, R45, R49 ;  /* 0x0000002d262e7223 */ /* 0x000fe20000010031 */
[----:B------:R-:W-:Y:S02]  /*12250*/  HADD2.F32 R38, -RZ, R97.H0_H0 ;  /* 0x20000061ff267230 */ /* 0x000fe40000004100 */
[C---:B------:R-:W-:Y:S01]  /*12260*/  FFMA.FTZ R37, R36.reuse, R96, -R37 ;  /* 0x0000006024257223 */ /* 0x040fe20000010825 */
[----:B------:R-:W-:Y:S01]  /*12270*/  FFMA.FTZ R44, R36, R95, R44 ;  /* 0x0000005f242c7223 */ /* 0x000fe2000001002c */
[----:B------:R-:W-:-:S02]  /*12280*/  HADD2.F32 R42, -RZ, R35.H0_H0 ;  /* 0x20000023ff2a7230 */ /* 0x000fc40000004100 */
[C---:B------:R-:W-:Y:S01]  /*12290*/  FMUL.FTZ R36, R41.reuse, R40 ;  /* 0x0000002829247220 */ /* 0x040fe20000410000 */
[----:B------:R-:W-:Y:S02]  /*122a0*/  HADD2.F32 R97, -RZ, R97.H1_H1 ;  /* 0x30000061ff617230 */ /* 0x000fe40000004100 */
[-C--:B------:R-:W-:Y:S01]  /*122b0*/  FMUL.FTZ R48, R41, R38.reuse ;  /* 0x0000002629307220 */ /* 0x080fe20000410000 */
[----:B------:R-:W-:Y:S02]  /*122c0*/  HADD2.F32 R94, -RZ, R94.H1_H1 ;  /* 0x3000005eff5e7230 */ /* 0x000fe40000004100 */
[----:B------:R-:W-:Y:S01]  /*122d0*/  FFMA.FTZ R41, R39, R38, -R36 ;  /* 0x0000002627297223 */ /* 0x000fe20000010824 */
[----:B------:R-:W-:Y:S02]  /*122e0*/  HADD2.F32 R27, -RZ, R31.H0_H0 ;  /* 0x2000001fff1b7230 */ /* 0x000fe40000004100 */
[----:B------:R-:W-:Y:S01]  /*122f0*/  FMUL.FTZ R33, R42, R97 ;  /* 0x000000612a217220 */ /* 0x000fe20000410000 */
[----:B------:R-:W-:-:S02]  /*12300*/  HADD2.F32 R35, -RZ, R35.H1_H1 ;  /* 0x30000023ff237230 */ /* 0x000fc40000004100 */
[----:B------:R-:W-:Y:S01]  /*12310*/  FFMA.FTZ R48, R39, R40, R48 ;  /* 0x0000002827307223 */ /* 0x000fe20000010030 */
[----:B------:R-:W-:Y:S02]  /*12320*/  HADD2.F32 R38, -RZ, R50.H0_H0 ;  /* 0x20000032ff267230 */ /* 0x000fe40000004100 */
[-C--:B------:R-:W-:Y:S01]  /*12330*/  FMUL.FTZ R50, R42, R94.reuse ;  /* 0x0000005e2a327220 */ /* 0x080fe20000410000 */
[----:B------:R-:W-:Y:S02]  /*12340*/  HADD2.F32 R36, -RZ, R51.H0_H0 ;  /* 0x20000033ff247230 */ /* 0x000fe40000004100 */
[----:B------:R-:W-:Y:S01]  /*12350*/  FFMA.FTZ R94, R27, R94, R33 ;  /* 0x0000005e1b5e7223 */ /* 0x000fe20000010021 */
[----:B------:R-:W-:Y:S02]  /*12360*/  HADD2.F32 R31, -RZ, R31.H1_H1 ;  /* 0x3000001fff1f7230 */ /* 0x000fe40000004100 */
[----:B------:R-:W-:Y:S01]  /*12370*/  FMUL.FTZ R40, R35, R38 ;  /* 0x0000002623287220 */ /* 0x000fe20000410000 */
[----:B------:R-:W-:-:S02]  /*12380*/  HADD2.F32 R32, -RZ, R32.H1_H1 ;  /* 0x30000020ff207230 */ /* 0x000fc40000004100 */
[----:B------:R-:W-:Y:S01]  /*12390*/  FFMA.FTZ R50, R27, R97, -R50 ;  /* 0x000000611b327223 */ /* 0x000fe20000010832 */
[----:B------:R-:W-:Y:S02]  /*123a0*/  HADD2.F32 R34, -RZ, R34.H1_H1 ;  /* 0x30000022ff227230 */ /* 0x000fe40000004100 */
[-C--:B------:R-:W-:Y:S01]  /*123b0*/  FMUL.FTZ R42, R35, R36.reuse ;  /* 0x00000024232a7220 */ /* 0x080fe20000410000 */
[----:B------:R-:W-:Y:S02]  /*123c0*/  HADD2.F32 R33, -RZ, R24.H0_H0 ;  /* 0x20000018ff217230 */ /* 0x000fe40000004100 */
[C---:B------:R-:W-:Y:S01]  /*123d0*/  FFMA.FTZ R39, R31.reuse, R36, -R40 ;  /* 0x000000241f277223 */ /* 0x040fe20000010828 */
[----:B------:R-:W-:Y:S02]  /*123e0*/  HADD2.F32 R27, -RZ, R20.H0_H0 ;  /* 0x20000014ff1b7230 */ /* 0x000fe40000004100 */
[----:B------:R-:W-:Y:S01]  /*123f0*/  FFMA.FTZ R43, R31, R38, R42 ;  /* 0x000000261f2b7223 */ /* 0x000fe2000001002a */
[----:B------:R-:W-:-:S02]  /*12400*/  HADD2.F32 R28, -RZ, R28.H1_H1 ;  /* 0x3000001cff1c7230 */ /* 0x000fc40000004100 */
[----:B------:R-:W-:Y:S01]  /*12410*/  FMUL.FTZ R31, R32, R33 ;  /* 0x00000021201f7220 */ /* 0x000fe20000410000 */
[----:B------:R-:W-:Y:S02]  /*12420*/  HADD2.F32 R30, -RZ, R30.H1_H1 ;  /* 0x3000001eff1e7230 */ /* 0x000fe40000004100 */
[----:B------:R-:W-:Y:S01]  /*12430*/  FMUL.FTZ R35, R34, R25 ;  /* 0x0000001922237220 */ /* 0x000fe20000410000 */
[----:B------:R-:W-:Y:S01]  /*12440*/  FMUL.FTZ R32, R32, R27 ;  /* 0x0000001b20207220 */ /* 0x000fe20000410000 */
[----:B------:R-:W-:Y:S01]  /*12450*/  FMUL.FTZ R34, R34, R21 ;  /* 0x0000001522227220 */ /* 0x000fe20000410000 */
[----:B------:R-:W-:Y:S01]  /*12460*/  FFMA.FTZ R24, R28, R27, -R31 ;  /* 0x0000001b1c187223 */ /* 0x000fe2000001081f */
[----:B------:R-:W-:Y:S01]  /*12470*/  FFMA.FTZ R20, R30, R21, -R35 ;  /* 0x000000151e147223 */ /* 0x000fe20000010823 */
        /* <DEDUP_REMOVED lines=12> */
.L_x_1730:
[----:B------:R-:W-:Y:S05]  /*12540*/  BSYNC B1 ;  /* 0x0000000000017941 */ /* 0x000fea0003800000 */
.L_x_1729:
[----:B--2---:R-:W-:-:S04]  /*12550*/  IADD3 R3, R121, 0x60, RZ ;  /* 0x0000006079037810 */ /* 0x004fc80007ffe0ff */
[----:B------:R-:W-:-:S13]  /*12560*/  ISETP.GE.AND P0, PT, R3, R0, PT ;  /* 0x000000000300720c */ /* 0x000fda0003f06270 */
[----:B------:R-:W-:Y:S05]  /*12570*/  @P0 BRA `(.L_x_1700) ;  /* 0x0000000c00540947 */ /* 0x000fea0003800000 */
[----:B------:R-:W2:Y:S01]  /*12580*/  LDC R0, c[0x0][0x3f4] ;  /* 0x0000fd00ff007b82 */ /* 0x000ea20000000800 */
[----:B------:R-:W-:Y:S01]  /*12590*/  BSSY B1, `(.L_x_1733) ;  /* 0x000006b000017945 */ /* 0x000fe20003800000 */
[-C--:B--2---:R-:W-:Y:S02]  /*125a0*/  ISETP.GE.AND P0, PT, R18, R0.reuse, PT ;  /* 0x000000001200720c */ /* 0x084fe40003f06270 */
[----:B------:R-:W-:-:S11]  /*125b0*/  ISETP.GE.AND P1, PT, R203, R0, PT ;  /* 0x00000000cb00720c */ /* 0x000fd60003f26270 */
[----:B------:R-:W-:Y:S05]  /*125c0*/  @P0 BRA `(.L_x_1734) ;  /* 0x00000004009c0947 */ /* 0x000fea0003800000 */
[----:B01----:R-:W2:Y:S04]  /*125d0*/  LDL R20, [R1+0x84] ;  /* 0x0000840001147983 */ /* 0x003ea80000100800 */
[----:B------:R-:W3:Y:S01]  /*125e0*/  LDL R43, [R1+0xb0] ;  /* 0x0000b000012b7983 */ /* 0x000ee20000100800 */
[----:B------:R-:W-:Y:S01]  /*125f0*/  IMAD.SHL.U32 R21, R3, 0x40, RZ ;  /* 0x0000004003157824 */ /* 0x000fe200078e00ff */
[----:B------:R-:W-:Y:S01]  /*12600*/  SHF.R.S32.HI R26, RZ, 0x1f, R3 ;  /* 0x0000001fff1a7819 */ /* 0x000fe20000011403 */
[--C-:B------:R-:W-:Y:S01]  /*12610*/  HADD2.F32 R33, -RZ, R99.reuse.H1_H1 ;  /* 0x30000063ff217230 */ /* 0x100fe20000004100 */
[----:B------:R-:W-:Y:S01]  /*12620*/  SHF.R.U64 R42, R14, 0x10, R15 ;  /* 0x000000100e2a7819 */ /* 0x000fe2000000120f */
[--C-:B------:R-:W-:Y:S01]  /*12630*/  HADD2.F32 R32, -RZ, R100.reuse.H1_H1 ;  /* 0x30000064ff207230 */ /* 0x100fe20000004100 */
[----:B------:R-:W-:Y:S01]  /*12640*/  LOP3.LUT R24, R21, 0x1c0, RZ, 0xc0, !PT ;  /* 0x000001c015187812 */ /* 0x000fe200078ec0ff */
[----:B------:R-:W-:Y:S01]  /*12650*/  HADD2.F32 R99, -RZ, R99.H0_H0 ;  /* 0x20000063ff637230 */ /* 0x000fe20000004100 */
[----:B------:R-:W-:Y:S01]  /*12660*/  LEA.HI R26, R26, R3, RZ, 0x3 ;  /* 0x000000031a1a7211 */ /* 0x000fe200078f18ff */
[----:B------:R-:W-:Y:S01]  /*12670*/  HADD2.F32 R100, -RZ, R100.H0_H0 ;  /* 0x20000064ff647230 */ /* 0x000fe20000004100 */
[----:B------:R-:W-:-:S02]  /*12680*/  SHF.R.U32.HI R34, RZ, 0x10, R9 ;  /* 0x00000010ff227819 */ /* 0x000fc40000011609 */
[----:B------:R-:W-:Y:S01]  /*12690*/  SHF.R.U64 R39, R8, 0x10, R9 ;  /* 0x0000001008277819 */ /* 0x000fe20000001209 */
[----:B------:R-:W-:Y:S01]  /*126a0*/  IMAD.SHL.U32 R26, R26, 0x40, RZ ;  /* 0x000000401a1a7824 */ /* 0x000fe200078e00ff */
[--C-:B------:R-:W-:Y:S01]  /*126b0*/  SHF.R.U32.HI R40, RZ, 0x10, R13.reuse ;  /* 0x00000010ff287819 */ /* 0x100fe2000001160d */
[----:B------:R-:W-:Y:S01]  /*126c0*/  HADD2.F32 R34, -RZ, R34.H0_H0 ;  /* 0x20000022ff227230 */ /* 0x000fe20000004100 */
[----:B------:R-:W-:Y:S02]  /*126d0*/  SHF.R.U64 R12, R12, 0x10, R13 ;  /* 0x000000100c0c7819 */ /* 0x000fe4000000120d */
[----:B------:R-:W-:Y:S02]  /*126e0*/  LOP3.LUT R28, R26, 0xfffffe00, RZ, 0xc0, !PT ;  /* 0xfffffe001a1c7812 */ /* 0x000fe400078ec0ff */
[----:B------:R-:W-:Y:S02]  /*126f0*/  SHF.R.U32.HI R41, RZ, 0x10, R15 ;  /* 0x00000010ff297819 */ /* 0x000fe4000001160f */
[----:B------:R-:W-:-:S02]  /*12700*/  SHF.R.U32.HI R35, RZ, 0x10, R11 ;  /* 0x00000010ff237819 */ /* 0x000fc4000001160b */
[----:B------:R-:W-:Y:S02]  /*12710*/  SHF.R.U64 R37, R10, 0x10, R11 ;  /* 0x000000100a257819 */ /* 0x000fe4000000120b */
        /* <DEDUP_REMOVED lines=10> */
[----:B------:R-:W-:-:S04]  /*127c0*/  IADD3 R20, R20, R21, R28 ;  /* 0x0000001514147210 */ /* 0x000fc80007ffe01c */
[----:B------:R-:W-:-:S05]  /*127d0*/  LEA R20, R20, R17, 0x1 ;  /* 0x0000001114147211 */ /* 0x000fca00078e08ff */
        /* <DEDUP_REMOVED lines=10> */
[CC--:B------:R-:W-:Y:S01]  /*12880*/  FMUL.FTZ R36, R14.reuse, R33.reuse ;  /* 0x000000210e247220 */ /* 0x0c0fe20000410000 */
[-C--:B------:R-:W-:Y:S01]  /*12890*/  FMUL.FTZ R38, R14, R32.reuse ;  /* 0x000000200e267220 */ /* 0x080fe20000410000 */
[----:B------:R-:W-:Y:S02]  /*128a0*/  HADD2.F32 R14, -RZ, R40.H0_H0 ;  /* 0x20000028ff0e7230 */ /* 0x000fe40000004100 */
[----:B------:R-:W-:Y:S01]  /*128b0*/  FFMA.FTZ R36, R9, R32, -R36 ;  /* 0x0000002009247223 */ /* 0x000fe20000010824 */
[----:B------:R-:W-:Y:S01]  /*128c0*/  FMUL.FTZ R32, R29, R34 ;  /* 0x000000221d207220 */ /* 0x000fe20000410000 */
[----:B------:R-:W-:Y:S01]  /*128d0*/  FFMA.FTZ R38, R9, R33, R38 ;  /* 0x0000002109267223 */ /* 0x000fe20000010026 */
[-C--:B------:R-:W-:Y:S01]  /*128e0*/  FMUL.FTZ R40, R29, R14.reuse ;  /* 0x0000000e1d287220 */ /* 0x080fe20000410000 */
[----:B------:R-:W-:Y:S01]  /*128f0*/  FMUL.FTZ R9, R13, R99 ;  /* 0x000000630d097220 */ /* 0x000fe20000410000 */
[----:B------:R-:W-:Y:S01]  /*12900*/  FFMA.FTZ R33, R25, R14, -R32 ;  /* 0x0000000e19217223 */ /* 0x000fe20000010820 */
[----:B------:R-:W-:Y:S01]  /*12910*/  FMUL.FTZ R14, R13, R100 ;  /* 0x000000640d0e7220 */ /* 0x000fe20000410000 */
[----:B------:R-:W-:-:S02]  /*12920*/  HADD2.F32 R15, -RZ, R30.H0_H0 ;  /* 0x2000001eff0f7230 */ /* 0x000fc40000004100 */
[C---:B------:R-:W-:Y:S01]  /*12930*/  FFMA.FTZ R100, R8.reuse, R100, -R9 ;  /* 0x0000006408647223 */ /* 0x040fe20000010809 */
[--C-:B------:R-:W-:Y:S02]  /*12940*/  HADD2.F32 R29, -RZ, R98.reuse.H0_H0 ;  /* 0x20000062ff1d7230 */ /* 0x100fe40000004100 */
[----:B------:R-:W-:Y:S01]  /*12950*/  FFMA.FTZ R99, R8, R99, R14 ;  /* 0x0000006308637223 */ /* 0x000fe2000001000e */
[----:B------:R-:W-:Y:S02]  /*12960*/  HADD2.F32 R21, -RZ, R31.H0_H0 ;  /* 0x2000001fff157230 */ /* 0x000fe40000004100 */
[----:B------:R-:W-:Y:S01]  /*12970*/  FFMA.FTZ R25, R25, R34, R40 ;  /* 0x0000002219197223 */ /* 0x000fe20000010028 */
[----:B------:R-:W-:Y:S02]  /*12980*/  HADD2.F32 R9, -RZ, R101.H0_H0 ;  /* 0x20000065ff097230 */ /* 0x000fe40000004100 */
[----:B------:R-:W-:Y:S01]  /*12990*/  FMUL.FTZ R13, R15, R29 ;  /* 0x0000001d0f0d7220 */ /* 0x000fe20000410000 */
[----:B------:R-:W-:-:S02]  /*129a0*/  HADD2.F32 R98, -RZ, R98.H1_H1 ;  /* 0x30000062ff627230 */ /* 0x000fc40000004100 */
[----:B------:R-:W-:Y:S02]  /*129b0*/  HADD2.F32 R8, -RZ, R101.H1_H1 ;  /* 0x30000065ff087230 */ /* 0x000fe40000004100 */
[-C--:B------:R-:W-:Y:S01]  /*129c0*/  FMUL.FTZ R15, R15, R9.reuse ;  /* 0x000000090f0f7220 */ /* 0x080fe20000410000 */
[----:B------:R-:W-:Y:S02]  /*129d0*/  HADD2.F32 R31, -RZ, R31.H1_H1 ;  /* 0x3000001fff1f7230 */ /* 0x000fe40000004100 */
[C---:B------:R-:W-:Y:S01]  /*129e0*/  FMUL.FTZ R40, R21.reuse, R98 ;  /* 0x0000006215287220 */ /* 0x040fe20000410000 */
[----:B------:R-:W-:Y:S02]  /*129f0*/  HADD2.F32 R32, -RZ, R35.H0_H0 ;  /* 0x20000023ff207230 */ /* 0x000fe40000004100 */
[-C--:B------:R-:W-:Y:S01]  /*12a00*/  FMUL.FTZ R21, R21, R8.reuse ;  /* 0x0000000815157220 */ /* 0x080fe20000410000 */
[----:B------:R-:W-:Y:S02]  /*12a10*/  HADD2.F32 R14, -RZ, R41.H0_H0 ;  /* 0x20000029ff0e7230 */ /* 0x000fe40000004100 */
[C---:B------:R-:W-:Y:S01]  /*12a20*/  FFMA.FTZ R34, R10.reuse, R9, -R13 ;  /* 0x000000090a227223 */ /* 0x040fe2000001080d */
[----:B------:R-:W-:Y:S01]  /*12a30*/  FFMA.FTZ R29, R10, R29, R15 ;  /* 0x0000001d0a1d7223 */ /* 0x000fe2000001000f */
[----:B------:R-:W-:Y:S01]  /*12a40*/  FFMA.FTZ R40, R11, R8, -R40 ;  /* 0x000000080b287223 */ /* 0x000fe20000010828 */
[----:B------:R-:W-:-:S02]  /*12a50*/  HADD2.F32 R28, -RZ, R28.H1_H1 ;  /* 0x3000001cff1c7230 */ /* 0x000fc40000004100 */
[----:B------:R-:W-:Y:S01]  /*12a60*/  FMUL.FTZ R10, R31, R32 ;  /* 0x000000201f0a7220 */ /* 0x000fe20000410000 */
[----:B------:R-:W-:Y:S02]  /*12a70*/  HADD2.F32 R30, -RZ, R30.H1_H1 ;  /* 0x3000001eff1e7230 */ /* 0x000fe40000004100 */
[----:B------:R-:W-:Y:S01]  /*12a80*/  FFMA.FTZ R98, R11, R98, R21 ;  /* 0x000000620b627223 */ /* 0x000fe20000010015 */
[-C--:B------:R-:W-:Y:S01]  /*12a90*/  FMUL.FTZ R8, R31, R14.reuse ;  /* 0x0000000e1f087220 */ /* 0x080fe20000410000 */
[----:B------:R-:W-:Y:S02]  /*12aa0*/  HADD2.F32 R13, -RZ, R39.H0_H0 ;  /* 0x20000027ff0d7230 */ /* 0x000fe40000004100 */
[C---:B------:R-:W-:Y:S01]  /*12ab0*/  FFMA.FTZ R31, R27.reuse, R14, -R10 ;  /* 0x0000000e1b1f7223 */ /* 0x040fe2000001080a */
[----:B------:R-:W-:Y:S02]  /*12ac0*/  HADD2.F32 R15, -RZ, R37.H0_H0 ;  /* 0x20000025ff0f7230 */ /* 0x000fe40000004100 */
[----:B------:R-:W-:Y:S01]  /*12ad0*/  FFMA.FTZ R35, R27, R32, R8 ;  /* 0x000000201b237223 */ /* 0x000fe20000010008 */
[----:B------:R-:W-:-:S02]  /*12ae0*/  HADD2.F32 R9, -RZ, R12.H0_H0 ;  /* 0x2000000cff097230 */ /* 0x000fc40000004100 */
[----:B------:R-:W-:Y:S01]  /*12af0*/  FMUL.FTZ R21, R28, R13 ;  /* 0x0000000d1c157220 */ /* 0x000fe20000410000 */
[----:B------:R-:W-:Y:S02]  /*12b00*/  HADD2.F32 R11, -RZ, R42.H0_H0 ;  /* 0x2000002aff0b7230 */ /* 0x000fe40000004100 */
[----:B------:R-:W-:Y:S01]  /*12b10*/  FMUL.FTZ R27, R30, R15 ;  /* 0x0000000f1e1b7220 */ /* 0x000fe20000410000 */
[----:B------:R-:W-:Y:S02]  /*12b20*/  HADD2.F32 R24, -RZ, R24.H1_H1 ;  /* 0x30000018ff187230 */ /* 0x000fe40000004100 */
[----:B------:R-:W-:Y:S01]  /*12b30*/  FMUL.FTZ R28, R28, R9 ;  /* 0x000000091c1c7220 */ /* 0x000fe20000410000 */
[----:B------:R-:W-:Y:S02]  /*12b40*/  HADD2.F32 R26, -RZ, R26.H1_H1 ;  /* 0x3000001aff1a7230 */ /* 0x000fe40000004100 */
        /* <DEDUP_REMOVED lines=15> */
.L_x_1734:
[----:B------:R-:W-:Y:S05]  /*12c40*/  BSYNC B1 ;  /* 0x0000000000017941 */ /* 0x000fea0003800000 */
.L_x_1733:
[----:B------:R-:W-:Y:S05]  /*12c50*/  @P1 BRA `(.L_x_1700) ;  /* 0x00000004009c1947 */ /* 0x000fea0003800000 */
[----:B--2---:R-:W2:Y:S04]  /*12c60*/  LDL R9, [R1+0xa4] ;  /* 0x0000a40001097983 */ /* 0x004ea80000100800 */
[----:B0-----:R-:W3:Y:S01]  /*12c70*/  LDL R40, [R1+0xac] ;  /* 0x0000ac0001287983 */ /* 0x001ee20000100800 */
[----:B------:R-:W-:Y:S01]  /*12c80*/  IMAD.SHL.U32 R8, R3, 0x40, RZ ;  /* 0x0000004003087824 */ /* 0x000fe200078e00ff */
[----:B------:R-:W-:Y:S01]  /*12c90*/  SHF.R.S32.HI R10, RZ, 0x1f, R3 ;  /* 0x0000001fff0a7819 */ /* 0x000fe20000011403 */
[----:B------:R-:W-:Y:S01]  /*12ca0*/  HADD2.F32 R25, -RZ, R89.H1_H1 ;  /* 0x30000059ff197230 */ /* 0x000fe20000004100 */
[----:B------:R-:W-:Y:S01]  /*12cb0*/  SHF.R.U32.HI R28, RZ, 0x10, R5 ;  /* 0x00000010ff1c7819 */ /* 0x000fe20000011605 */
[--C-:B------:R-:W-:Y:S01]  /*12cc0*/  HADD2.F32 R27, -RZ, R87.reuse.H1_H1 ;  /* 0x30000057ff1b7230 */ /* 0x100fe20000004100 */
[----:B------:R-:W-:Y:S01]  /*12cd0*/  LOP3.LUT R11, R8, 0x1c0, RZ, 0xc0, !PT ;  /* 0x000001c0080b7812 */ /* 0x000fe200078ec0ff */
[----:B------:R-:W-:Y:S01]  /*12ce0*/  HADD2.F32 R26, -RZ, R87.H0_H0 ;  /* 0x20000057ff1a7230 */ /* 0x000fe20000004100 */
[----:B------:R-:W-:Y:S01]  /*12cf0*/  LEA.HI R10, R10, R3, RZ, 0x3 ;  /* 0x000000030a0a7211 */ /* 0x000fe200078f18ff */
[----:B------:R-:W-:Y:S01]  /*12d00*/  HADD2.F32 R28, -RZ, R28.H0_H0 ;  /* 0x2000001cff1c7230 */ /* 0x000fe20000004100 */
[----:B------:R-:W-:-:S02]  /*12d10*/  SHF.R.U64 R39, R72, 0x10, R73 ;  /* 0x0000001048277819 */ /* 0x000fc40000001249 */
[----:B------:R-:W-:Y:S01]  /*12d20*/  SHF.R.U32.HI R72, RZ, 0x10, R73 ;  /* 0x00000010ff487819 */ /* 0x000fe20000011649 */
[----:B------:R-:W-:Y:S01]  /*12d30*/  IMAD.SHL.U32 R10, R10, 0x40, RZ ;  /* 0x000000400a0a7824 */ /* 0x000fe200078e00ff */
[----:B------:R-:W-:Y:S02]  /*12d40*/  SHF.R.U64 R37, R4, 0x10, R5 ;  /* 0x0000001004257819 */ /* 0x000fe40000001205 */
[--C-:B------:R-:W-:Y:S02]  /*12d50*/  SHF.R.U64 R35, R6, 0x10, R7.reuse ;  /* 0x0000001006237819 */ /* 0x100fe40000001207 */
[----:B------:R-:W-:Y:S02]  /*12d60*/  LOP3.LUT R12, R10, 0xfffffe00, RZ, 0xc0, !PT ;  /* 0xfffffe000a0c7812 */ /* 0x000fe400078ec0ff */
[----:B------:R-:W-:Y:S02]  /*12d70*/  SHF.R.U32.HI R33, RZ, 0x10, R7 ;  /* 0x00000010ff217819 */ /* 0x000fe40000011607 */
[----:B------:R-:W-:-:S02]  /*12d80*/  SHF.R.U64 R38, R74, 0x10, R75 ;  /* 0x000000104a267819 */ /* 0x000fc4000000124b */
[----:B------:R-:W-:Y:S02]  /*12d90*/  SHF.R.U32.HI R74, RZ, 0x10, R75 ;  /* 0x00000010ff4a7819 */ /* 0x000fe4000001164b */
        /* <DEDUP_REMOVED lines=24> */
[----:B------:R-:W-:Y:S02]  /*12f20*/  HADD2.F32 R20, -RZ, R72.H0_H0 ;  /* 0x20000048ff147230 */ /* 0x000fe40000004100 */
[----:B------:R-:W-:Y:S01]  /*12f30*/  FMUL.FTZ R30, R13, R28 ;  /* 0x0000001c0d1e7220 */ /* 0x000fe20000410000 */
[C---:B------:R-:W-:Y:S01]  /*12f40*/  FFMA.FTZ R29, R4.reuse, R25, -R29 ;  /* 0x00000019041d7223 */ /* 0x040fe2000001081d */
[----:B------:R-:W-:Y:S01]  /*12f50*/  FFMA.FTZ R31, R4, R27, R31 ;  /* 0x0000001b041f7223 */ /* 0x000fe2000001001f */
[----:B------:R-:W-:-:S02]  /*12f60*/  HADD2.F32 R4, -RZ, R89.H0_H0 ;  /* 0x20000059ff047230 */ /* 0x000fc40000004100 */
[----:B------:R-:W-:Y:S01]  /*12f70*/  FFMA.FTZ R32, R9, R20, -R30 ;  /* 0x0000001409207223 */ /* 0x000fe2000001081e */
[----:B------:R-:W-:Y:S01]  /*12f80*/  FMUL.FTZ R30, R7, R26 ;  /* 0x0000001a071e7220 */ /* 0x000fe20000410000 */
[----:B------:R-:W-:Y:S01]  /*12f90*/  FMUL.FTZ R34, R13, R20 ;  /* 0x000000140d227220 */ /* 0x000fe20000410000 */
[----:B------:R-:W-:Y:S02]  /*12fa0*/  HADD2.F32 R21, -RZ, R14.H0_H0 ;  /* 0x2000000eff157230 */ /* 0x000fe40000004100 */
[-C--:B------:R-:W-:Y:S01]  /*12fb0*/  FMUL.FTZ R7, R7, R4.reuse ;  /* 0x0000000407077220 */ /* 0x080fe20000410000 */
[----:B------:R-:W-:Y:S02]  /*12fc0*/  HADD2.F32 R20, -RZ, R86.H0_H0 ;  /* 0x20000056ff147230 */ /* 0x000fe40000004100 */
[C---:B------:R-:W-:Y:S01]  /*12fd0*/  FFMA.FTZ R30, R3.reuse, R4, -R30 ;  /* 0x00000004031e7223 */ /* 0x040fe2000001081e */
[----:B------:R-:W-:Y:S02]  /*12fe0*/  HADD2.F32 R4, -RZ, R90.H0_H0 ;  /* 0x2000005aff047230 */ /* 0x000fe40000004100 */
[----:B------:R-:W-:Y:S01]  /*12ff0*/  FFMA.FTZ R13, R3, R26, R7 ;  /* 0x0000001a030d7223 */ /* 0x000fe20000010007 */
[----:B------:R-:W-:-:S02]  /*13000*/  HADD2.F32 R24, -RZ, R15.H0_H0 ;  /* 0x2000000fff187230 */ /* 0x000fc40000004100 */
[----:B------:R-:W-:Y:S01]  /*13010*/  FMUL.FTZ R26, R21, R20 ;  /* 0x00000014151a7220 */ /* 0x000fe20000410000 */
        /* <DEDUP_REMOVED lines=8> */
[----:B------:R-:W-:-:S02]  /*130a0*/  HADD2.F32 R26, -RZ, R33.H0_H0 ;  /* 0x20000021ff1a7230 */ /* 0x000fc40000004100 */
[----:B------:R-:W-:Y:S01]  /*130b0*/  FFMA.FTZ R28, R5, R20, R28 ;  /* 0x00000014051c7223 */ /* 0x000fe2000001001c */
[----:B------:R-:W-:Y:S02]  /*130c0*/  HADD2.F32 R4, -RZ, R74.H0_H0 ;  /* 0x2000004aff047230 */ /* 0x000fe40000004100 */
[C---:B------:R-:W-:Y:S01]  /*130d0*/  FFMA.FTZ R20, R6.reuse, R3, -R9 ;  /* 0x0000000306147223 */ /* 0x040fe20000010809 */
[----:B------:R-:W-:Y:S01]  /*130e0*/  FFMA.FTZ R24, R6, R7, R24 ;  /* 0x0000000706187223 */ /* 0x000fe20000010018 */
[----:B------:R-:W-:Y:S02]  /*130f0*/  HADD2.F32 R12, -RZ, R12.H1_H1 ;  /* 0x3000000cff0c7230 */ /* 0x000fe40000004100 */
[C---:B------:R-:W-:Y:S01]  /*13100*/  FMUL.FTZ R36, R15.reuse, R26 ;  /* 0x0000001a0f247220 */ /* 0x040fe20000410000 */
[----:B------:R-:W-:Y:S02]  /*13110*/  HADD2.F32 R14, -RZ, R14.H1_H1 ;  /* 0x3000000eff0e7230 */ /* 0x000fe40000004100 */
[----:B------:R-:W-:Y:S01]  /*13120*/  FMUL.FTZ R6, R15, R4 ;  /* 0x000000040f067220 */ /* 0x000fe20000410000 */
[----:B------:R-:W-:-:S02]  /*13130*/  HADD2.F32 R7, -RZ, R37.H0_H0 ;  /* 0x20000025ff077230 */ /* 0x000fc40000004100 */
[C---:B------:R-:W-:Y:S01]  /*13140*/  FFMA.FTZ R25, R11.reuse, R4, -R36 ;  /* 0x000000040b197223 */ /* 0x040fe20000010824 */
[----:B------:R-:W-:Y:S02]  /*13150*/  HADD2.F32 R9, -RZ, R35.H0_H0 ;  /* 0x20000023ff097230 */ /* 0x000fe40000004100 */
[----:B------:R-:W-:Y:S01]  /*13160*/  FFMA.FTZ R27, R11, R26, R6 ;  /* 0x0000001a0b1b7223 */ /* 0x000fe20000010006 */
[----:B------:R-:W-:Y:S02]  /*13170*/  HADD2.F32 R3, -RZ, R39.H0_H0 ;  /* 0x20000027ff037230 */ /* 0x000fe40000004100 */
[----:B------:R-:W-:Y:S01]  /*13180*/  FMUL.FTZ R11, R12, R7 ;  /* 0x000000070c0b7220 */ /* 0x000fe20000410000 */
[----:B------:R-:W-:Y:S02]  /*13190*/  HADD2.F32 R5, -RZ, R38.H0_H0 ;  /* 0x20000026ff057230 */ /* 0x000fe40000004100 */
[----:B------:R-:W-:Y:S01]  /*131a0*/  FMUL.FTZ R15, R14, R9 ;  /* 0x000000090e0f7220 */ /* 0x000fe20000410000 */
[----:B------:R-:W-:-:S02]  /*131b0*/  HADD2.F32 R8, -RZ, R8.H1_H1 ;  /* 0x30000008ff087230 */ /* 0x000fc40000004100 */
[----:B------:R-:W-:Y:S01]  /*131c0*/  FMUL.FTZ R12, R12, R3 ;  /* 0x000000030c0c7220 */ /* 0x000fe20000410000 */
[----:B------:R-:W-:Y:S02]  /*131d0*/  HADD2.F32 R10, -RZ, R10.H1_H1 ;  /* 0x3000000aff0a7230 */ /* 0x000fe40000004100 */
[----:B------:R-:W-:Y:S01]  /*131e0*/  FMUL.FTZ R14, R14, R5 ;  /* 0x000000050e0e7220 */ /* 0x000fe20000410000 */
        /* <DEDUP_REMOVED lines=14> */
.L_x_1700:
[----:B------:R-:W-:Y:S05]  /*132d0*/  BSYNC B0 ;  /* 0x0000000000007941 */ /* 0x000fea0003800000 */
.L_x_1660:
[----:B------:R-:W-:Y:S01]  /*132e0*/  @!PT LDS RZ, [RZ] ;  /* 0x00000000fffff984 */ /* 0x000fe20000000800 */
[----:B------:R-:W-:Y:S01]  /*132f0*/  @!PT LDS RZ, [RZ] ;  /* 0x00000000fffff984 */ /* 0x000fe20000000800 */
[----:B------:R-:W-:Y:S01]  /*13300*/  @!PT LDS RZ, [RZ] ;  /* 0x00000000fffff984 */ /* 0x000fe20000000800 */
[----:B------:R-:W-:Y:S01]  /*13310*/  @!PT LDS RZ, [RZ] ;  /* 0x00000000fffff984 */ /* 0x000fe20000000800 */
[----:B------:R1:W-:Y:S06]  /*13320*/  MEMBAR.ALL.CTA ;  /* 0x0000000000007992 */ /* 0x0003ec0000008000 */
[----:B-1----:R-:W1:Y:S01]  /*13330*/  FENCE.VIEW.ASYNC.S ;  /* 0x00000000000073c6 */ /* 0x002e620000000000 */
[----:B------:R-:W-:Y:S05]  /*13340*/  WARPSYNC.ALL ;  /* 0x0000000000007948 */ /* 0x000fea0003800000 */
[----:B-1----:R-:W-:Y:S06]  /*13350*/  BAR.SYNC.DEFER_BLOCKING 0xd, 0x100 ;  /* 0x0344000000007b1d */ /* 0x002fec0000010000 */
.L_x_1657:
[----:B01-3--:R-:W3:Y:S02]  /*13360*/  LDL R0, [R1+0x68] ;  /* 0x0000680001007983 */ /* 0x00bee40000100800 */
[----:B---3--:R-:W-:-:S13]  /*13370*/  R2UR UR4, R0 ;  /* 0x00000000000472ca */ /* 0x008fda00000e0000 */
[----:B------:R-:W-:-:S05]  /*13380*/  IMAD.U32 R0, RZ, RZ, UR4 ;  /* 0x00000004ff007e24 */ /* 0x000fca000f8e00ff */
[----:B------:R-:W-:-:S13]  /*13390*/  ISETP.NE.AND P0, PT, R0, 0x3, PT ;  /* 0x000000030000780c */ /* 0x000fda0003f05270 */
[----:B------:R-:W-:Y:S05]  /*133a0*/  @!P0 BRA `(.L_x_1735) ;  /* 0x0000000000048947 */ /* 0x000fea0003800000 */
[----:B------:R-:W-:Y:S01]  /*133b0*/  BPT.TRAP 0x1 ;  /* 0x000000040000795c */ /* 0x000fe20000300000 */
.L_x_1735:
[----:B------:R-:W-:Y:S01]  /*133c0*/  IMAD R0, R202, 0x8, R17 ;  /* 0x00000008ca007824 */ /* 0x000fe200078e0211 */
[----:B------:R-:W-:-:S04]  /*133d0*/  SHF.L.U32 R5, R218, 0x1f, RZ ;  /* 0x0000001fda057819 */ /* 0x000fc800000006ff */
[----:B------:R0:W1:Y:S01]  /*133e0*/  SYNCS.PHASECHK.TRANS64.TRYWAIT P1, [R0+URZ+0x30830], R5 ;  /* 0x03083005000075a7 */ /* 0x000062000802017f */
[----:B------:R-:W-:Y:S05]  /*133f0*/  @!P0 BRA `(.L_x_1736) ;  /* 0x0000000000048947 */ /* 0x000fea0003800000 */
[----:B------:R-:W-:Y:S01]  /*13400*/  BPT.TRAP 0x1 ;  /* 0x000000040000795c */ /* 0x000fe20000300000 */
.L_x_1736:
[----:B------:R-:W-:Y:S01]  /*13410*/  VIADD R3, R17, 0x20400 ;  /* 0x0002040011037836 */ /* 0x000fe20000000000 */
[----:B------:R-:W-:Y:S01]  /*13420*/  LOP3.LUT R6, R2, 0x10000, RZ, 0xfc, !PT ;  /* 0x0001000002067812 */ /* 0x000fe200078efcff */
[----:B------:R-:W-:-:S03]  /*13430*/  IMAD.MOV.U32 R7, RZ, RZ, 0x40000040 ;  /* 0x40000040ff077424 */ /* 0x000fc600078e00ff */
[----:B------:R-:W-:-:S04]  /*13440*/  SHF.R.U32.HI R3, RZ, 0x4, R3 ;  /* 0x00000004ff037819 */ /* 0x000fc80000011603 */
[----:B------:R-:W-:-:S04]  /*13450*/  LOP3.LUT R3, R3, 0x3fff, RZ, 0xc0, !PT ;  /* 0x00003fff03037812 */ /* 0x000fc800078ec0ff */
[----:B------:R-:W-:-:S05]  /*13460*/  LOP3.LUT R2, R3, 0x10000, RZ, 0xfc, !PT ;  /* 0x0001000003027812 */ /* 0x000fca00078efcff */
[----:B------:R3:W-:Y:S01]  /*13470*/  STL [R1+0x54], R2 ;  /* 0x0000540201007387 */ /* 0x0007e20000100800 */
[----:B-1----:R-:W-:Y:S05]  /*13480*/  @P1 BRA `(.L_x_1737) ;  /* 0x0000000000081947 */ /* 0x002fea0003800000 */
[----:B------:R-:W1:Y:S02]  /*13490*/  SYNCS.PHASECHK.TRANS64.TRYWAIT P1, [R0+URZ+0x30830], R5 ;  /* 0x03083005000075a7 */ /* 0x000e64000802017f */
[----:B-1----:R-:W-:Y:S05]  /*134a0*/  @!P1 BRA `(.L_x_1738) ;  /* 0x000001b4005c9947 */ /* 0x002fea0003800000 */
.L_x_1737:
[----:B---3--:R-:W3:Y:S01]  /*134b0*/  LDL R2, [R1+0x54] ;  /* 0x0000540001027983 */ /* 0x008ee20000100800 */
[----:B------:R-:W-:Y:S01]  /*134c0*/  IMAD.MOV.U32 R3, RZ, RZ, 0x40000040 ;  /* 0x40000040ff037424 */ /* 0x000fe200078e00ff */
[----:B------:R-:W-:Y:S05]  /*134d0*/  WARPSYNC.ALL ;  /* 0x0000000000007948 */ /* 0x000fea0003800000 */
[C---:B------:R-:W-:Y:S01]  /*134e0*/  R2UR UR4, R6.reuse ;  /* 0x00000000060472ca */ /* 0x040fe200000e0000 */
[----:B--2-45:R-:W-:Y:S01]  /*134f0*/  WARPGROUP.ARRIVE ;  /* 0x00000000000079c5 */ /* 0x034fe20000000000 */
[----:B------:R-:W-:Y:S01]  /*13500*/  R2UR UR5, R7 ;  /* 0x00000000070572ca */ /* 0x000fe200000e0000 */
[C---:B------:R-:W-:Y:S01]  /*13510*/  VIADD R62, R6.reuse, 0x2 ;  /* 0x00000002063e7836 */ /* 0x040fe20000000000 */
[----:B------:R-:W-:Y:S01]  /*13520*/  R2UR UR7, R3 ;  /* 0x00000000030772ca */ /* 0x000fe200000e0000 */
[----:B------:R-:W-:Y:S01]  /*13530*/  IMAD.MOV.U32 R63, RZ, RZ, 0x40000040 ;  /* 0x40000040ff3f7424 */ /* 0x000fe200078e00ff */
[----:B01----:R-:W-:Y:S01]  /*13540*/  MOV R5, 0x40000040 ;  /* 0x4000004000057802 */ /* 0x003fe20000000f00 */
[C---:B------:R-:W-:Y:S01]  /*13550*/  VIADD R60, R6.reuse, 0x4 ;  /* 0x00000004063c7836 */ /* 0x040fe20000000000 */
[C---:B------:R-:W-:Y:S01]  /*13560*/  IADD3 R58, R6.reuse, 0x6, RZ ;  /* 0x00000006063a7810 */ /* 0x040fe20007ffe0ff */
[----:B------:R-:W-:Y:S01]  /*13570*/  IMAD.MOV.U32 R61, RZ, RZ, 0x40000040 ;  /* 0x40000040ff3d7424 */ /* 0x000fe200078e00ff */
[----:B------:R-:W-:Y:S01]  /*13580*/  MOV R11, 0x40000040 ;  /* 0x40000040000b7802 */ /* 0x000fe20000000f00 */
[----:B------:R-:W-:Y:S01]  /*13590*/  IMAD.MOV.U32 R59, RZ, RZ, 0x40000040 ;  /* 0x40000040ff3b7424 */ /* 0x000fe200078e00ff */
[C---:B------:R-:W-:Y:S01]  /*135a0*/  IADD3 R212, R6.reuse, 0x800, RZ ;  /* 0x0000080006d47810 */ /* 0x040fe20007ffe0ff */
[C---:B------:R-:W-:Y:S01]  /*135b0*/  VIADD R56, R6.reuse, 0x400 ;  /* 0x0000040006387836 */ /* 0x040fe20000000000 */
[----:B------:R-:W-:Y:S01]  /*135c0*/  MOV R209, 0x40000040 ;  /* 0x4000004000d17802 */ /* 0x000fe20000000f00 */
[----:B------:R-:W-:Y:S01]  /*135d0*/  IMAD.MOV.U32 R57, RZ, RZ, 0x40000040 ;  /* 0x40000040ff397424 */ /* 0x000fe200078e00ff */
[C---:B------:R-:W-:Y:S01]  /*135e0*/  IADD3 R14, R6.reuse, 0xc02, RZ ;  /* 0x00000c02060e7810 */ /* 0x040fe20007ffe0ff */
[C---:B------:R-:W-:Y:S01]  /*135f0*/  VIADD R10, R6.reuse, 0x402 ;  /* 0x00000402060a7836 */ /* 0x040fe20000000000 */
[----:B------:R-:W-:Y:S01]  /*13600*/  MOV R9, 0x40000040 ;  /* 0x4000004000097802 */ /* 0x000fe20000000f00 */
[----:B------:R-:W-:Y:S01]  /*13610*/  VIADD R216, R6, 0x404 ;  /* 0x0000040406d87836 */ /* 0x000fe20000000000 */
[----:B------:R0:W-:Y:S01]  /*13620*/  STL.64 [R1+0x40], R62 ;  /* 0x0000403e01007387 */ /* 0x0001e20000100a00 */
[----:B------:R-:W-:-:S02]  /*13630*/  IMAD.MOV.U32 R217, RZ, RZ, 0x40000040 ;  /* 0x40000040ffd97424 */ /* 0x000fc400078e00ff */
[C---:B------:R-:W-:Y:S01]  /*13640*/  VIADD R214, R6.reuse, 0x406 ;  /* 0x0000040606d67836 */ /* 0x040fe20000000000 */
[----:B------:R0:W-:Y:S01]  /*13650*/  STL.64 [R1+0x38], R60 ;  /* 0x0000383c01007387 */ /* 0x0001e20000100a00 */
[----:B------:R-:W-:Y:S02]  /*13660*/  IMAD.MOV.U32 R215, RZ, RZ, 0x40000040 ;  /* 0x40000040ffd77424 */ /* 0x000fe400078e00ff */
[----:B------:R-:W-:Y:S01]  /*13670*/  IMAD.MOV.U32 R213, RZ, RZ, 0x40000040 ;  /* 0x40000040ffd57424 */ /* 0x000fe200078e00ff */
[----:B------:R0:W-:Y:S01]  /*13680*/  STL.64 [R1+0x30], R58 ;  /* 0x0000303a01007387 */ /* 0x0001e20000100a00 */
[C---:B------:R-:W-:Y:S02]  /*13690*/  VIADD R210, R6.reuse, 0x802 ;  /* 0x0000080206d27836 */ /* 0x040fe40000000000 */
[----:B------:R-:W-:Y:S01]  /*136a0*/  IMAD.MOV.U32 R211, RZ, RZ, 0x40000040 ;  /* 0x40000040ffd37424 */ /* 0x000fe200078e00ff */
[----:B------:R0:W-:Y:S01]  /*136b0*/  STL.64 [R1+0x28], R56 ;  /* 0x0000283801007387 */ /* 0x0001e20000100a00 */
[----:B------:R-:W-:-:S02]  /*136c0*/  VIADD R208, R6, 0x804 ;  /* 0x0000080406d07836 */ /* 0x000fc40000000000 */
[C---:B------:R-:W-:Y:S01]  /*136d0*/  VIADD R206, R6.reuse, 0x806 ;  /* 0x0000080606ce7836 */ /* 0x040fe20000000000 */
[----:B------:R0:W-:Y:S01]  /*136e0*/  STL.64 [R1+0x20], R10 ;  /* 0x0000200a01007387 */ /* 0x0001e20000100a00 */
[----:B------:R-:W-:Y:S02]  /*136f0*/  IMAD.MOV.U32 R207, RZ, RZ, 0x40000040 ;  /* 0x40000040ffcf7424 */ /* 0x000fe400078e00ff */
[C---:B------:R-:W-:Y:S02]  /*13700*/  VIADD R20, R6.reuse, 0xc00 ;  /* 0x00000c0006147836 */ /* 0x040fe40000000000 */
[----:B------:R-:W-:Y:S02]  /*13710*/  IMAD.MOV.U32 R21, RZ, RZ, 0x40000040 ;  /* 0x40000040ff157424 */ /* 0x000fe400078e00ff */
[----:B------:R-:W-:Y:S02]  /*13720*/  IMAD.MOV.U32 R15, RZ, RZ, 0x40000040 ;  /* 0x40000040ff0f7424 */ /* 0x000fe400078e00ff */
[----:B------:R-:W-:-:S02]  /*13730*/  VIADD R12, R6, 0xc04 ;  /* 0x00000c04060c7836 */ /* 0x000fc40000000000 */
[----:B------:R-:W-:Y:S02]  /*13740*/  IMAD.MOV.U32 R13, RZ, RZ, 0x40000040 ;  /* 0x40000040ff0d7424 */ /* 0x000fe400078e00ff */
[----:B------:R-:W-:Y:S02]  /*13750*/  VIADD R8, R6, 0xc06 ;  /* 0x00000c0606087836 */ /* 0x000fe40000000000 */
[----:B------:R-:W-:Y:S01]  /*13760*/  IMAD.MOV.U32 R3, RZ, RZ, 0x40000040 ;  /* 0x40000040ff037424 */ /* 0x000fe200078e00ff */
[----:B---3--:R-:W-:-:S04]  /*13770*/  LEA R2, R202, R2, 0xb ;  /* 0x00000002ca027211 */ /* 0x008fc800078e58ff */
[C---:B------:R-:W-:Y:S01]  /*13780*/  R2UR UR6, R2.reuse ;  /* 0x00000000020672ca */ /* 0x040fe200000e0000 */
[----:B------:R-:W-:-:S12]  /*13790*/  VIADD R4, R2, 0x2 ;  /* 0x0000000202047836 */ /* 0x000fd80000000000 */
[----:B------:R-:W-:Y:S01]  /*137a0*/  HGMMA.64x64x16.F32 R24, gdesc[UR4], RZ, !UPT, gsb0 ;  /* 0x00e00000041879f0 */ /* 0x000fe2000c0008ff */
[----:B------:R-:W-:Y:S02]  /*137b0*/  R2UR UR4, R62 ;  /* 0x000000003e0472ca */ /* 0x000fe400000e0000 */
[----:B------:R-:W-:Y:S02]  /*137c0*/  R2UR UR5, R63 ;  /* 0x000000003f0572ca */ /* 0x000fe400000e0000 */
[----:B------:R-:W-:Y:S01]  /*137d0*/  R2UR UR6, R4 ;  /* 0x00000000040672ca */ /* 0x000fe200000e0000 */
[----:B------:R-:W-:Y:S01]  /*137e0*/  VIADD R4, R2, 0x4 ;  /* 0x0000000402047836 */ /* 0x000fe20000000000 */
[----:B------:R-:W-:Y:S01]  /*137f0*/  R2UR UR7, R5 ;  /* 0x00000000050772ca */ /* 0x000fe200000e0000 */
[----:B------:R-:W-:Y:S01]  /*13800*/  IMAD.MOV.U32 R5, RZ, RZ, 0x40000040 ;  /* 0x40000040ff057424 */ /* 0x000fe200078e00ff */
[----:B------:R-:W-:Y:S02]  /*13810*/  WARPGROUP.DEPBAR.LE gsb0, 0x0 ;  /* 0x00008000000079c5 */ /* 0x000fe40000010000 */
[----:B------:R-:W-:-:S09]  /*13820*/  WARPGROUP.ARRIVE ;  /* 0x00000000000079c5 */ /* 0x000fd20000000000 */
[----:B------:R-:W-:Y:S01]  /*13830*/  HGMMA.64x64x16.F32 R24, gdesc[UR4], R24, gsb0 ;  /* 0x00e00000041879f0 */ /* 0x000fe20008000818 */
        /* <DEDUP_REMOVED lines=11> */
[----:B------:R-:W-:Y:S02]  /*138f0*/  R2UR UR6, R4 ;  /* 0x00000000040672ca */ /* 0x000fe400000e0000 */
[----:B------:R-:W-:Y:S01]  /*13900*/  R2UR UR7, R5 ;  /* 0x00000000050772ca */ /* 0x000fe200000e0000 */
[----:B------:R-:W-:Y:S01]  /*13910*/  IMAD.MOV.U32 R5, RZ, RZ, 0x40000040 ;  /* 0x40000040ff057424 */ /* 0x000fe200078e00ff */
[----:B------:R-:W-:Y:S01]  /*13920*/  IADD3 R4, R2, 0x200, RZ ;  /* 0x0000020002047810 */ /* 0x000fe20007ffe0ff */
[----:B------:R-:W-:-:S02]  /*13930*/  WARPGROUP.DEPBAR.LE gsb0, 0x0 ;  /* 0x00008000000079c5 */ /* 0x000fc40000010000 */
[----:B------:R-:W-:-:S08]  /*13940*/  WARPGROUP.ARRIVE ;  /* 0x00000000000079c5 */ /* 0x000fd00000000000 */
        /* <DEDUP_REMOVED lines=14> */
[----:B------:R-:W-:Y:S02]  /*13a30*/  R2UR UR7, R5 ;  /* 0x00000000050772ca */ /* 0x000fe400000e0000 */
[----:B------:R-:W-:Y:S01]  /*13a40*/  MOV R5, 0x40000040 ;  /* 0x4000004000057802 */ /* 0x000fe20000000f00 */
        /* <DEDUP_REMOVED lines=71> */
[C---:B------:R-:W-:Y:S01]  /*13ec0*/  IADD3 R4, R2.reuse, 0x604, RZ ;  /* 0x0000060402047810 */ /* 0x040fe20007ffe0ff */
[----:B------:R-:W-:Y:S01]  /*13ed0*/  VIADD R2, R2, 0x606 ;  /* 0x0000060602027836 */ /* 0x000fe20000000000 */
[----:B------:R-:W-:-:S02]  /*13ee0*/  WARPGROUP.DEPBAR.LE gsb0, 0x0 ;  /* 0x00008000000079c5 */ /* 0x000fc40000010000 */
[----:B------:R-:W-:-:S07]  /*13ef0*/  WARPGROUP.ARRIVE ;  /* 0x00000000000079c5 */ /* 0x000fce0000000000 */
[----:B------:R-:W-:Y:S01]  /*13f00*/  HGMMA.64x64x16.F32 R24, gdesc[UR4], R24, gsb0 ;  /* 0x00e00000041879f0 */ /* 0x000fe20008000818 */
[----:B------:R-:W-:Y:S02]  /*13f10*/  R2UR UR4, R12 ;  /* 0x000000000c0472ca */ /* 0x000fe400000e0000 */
[----:B------:R-:W-:Y:S02]  /*13f20*/  R2UR UR5, R13 ;  /* 0x000000000d0572ca */ /* 0x000fe400000e0000 */
[----:B------:R-:W-:Y:S02]  /*13f30*/  R2UR UR6, R4 ;  /* 0x00000000040672ca */ /* 0x000fe400000e0000 */
[----:B------:R-:W-:Y:S01]  /*13f40*/  R2UR UR7, R5 ;  /* 0x00000000050772ca */ /* 0x000fe200000e0000 */
[----:B------:R-:W-:Y:S02]  /*13f50*/  WARPGROUP.DEPBAR.LE gsb0, 0x0 ;  /* 0x00008000000079c5 */ /* 0x000fe40000010000 */
[----:B------:R-:W-:-:S10]  /*13f60*/  WARPGROUP.ARRIVE ;  /* 0x00000000000079c5 */ /* 0x000fd40000000000 */
[----:B------:R-:W-:Y:S01]  /*13f70*/  HGMMA.64x64x16.F32 R24, gdesc[UR4], R24, gsb0 ;  /* 0x00e00000041879f0 */ /* 0x000fe20008000818 */
[----:B------:R-:W-:Y:S02]  /*13f80*/  R2UR UR4, R8 ;  /* 0x00000000080472ca */ /* 0x000fe400000e0000 */
[----:B------:R-:W-:Y:S02]  /*13f90*/  R2UR UR5, R9 ;  /* 0x00000000090572ca */ /* 0x000fe400000e0000 */
[----:B------:R-:W-:Y:S02]  /*13fa0*/  R2UR UR6, R2 ;  /* 0x00000000020672ca */ /* 0x000fe400000e0000 */
[----:B------:R-:W-:Y:S01]  /*13fb0*/  R2UR UR7, R3 ;  /* 0x00000000030772ca */ /* 0x000fe200000e0000 */
[----:B------:R-:W-:Y:S02]  /*13fc0*/  WARPGROUP.DEPBAR.LE gsb0, 0x0 ;  /* 0x00008000000079c5 */ /* 0x000fe40000010000 */
[----:B------:R-:W-:-:S10]  /*13fd0*/  WARPGROUP.ARRIVE ;  /* 0x00000000000079c5 */ /* 0x000fd40000000000 */
[----:B------:R-:W-:Y:S03]  /*13fe0*/  HGMMA.64x64x16.F32 R24, gdesc[UR4], R24, gsb0 ;  /* 0x00e00000041879f0 */ /* 0x000fe60008000818 */
[----:B------:R-:W-:Y:S02]  /*13ff0*/  WARPGROUP.DEPBAR.LE gsb0, 0x0 ;  /* 0x00008000000079c5 */ /* 0x000fe40000010000 */
[----:B0-----:R-:W-:Y:S05]  /*14000*/  @!P0 BRA `(.L_x_1739) ;  /* 0x0000000000048947 */ /* 0x001fea0003800000 */
[----:B------:R-:W-:Y:S01]  /*14010*/  BPT.TRAP 0x1 ;  /* 0x000000040000795c */ /* 0x000fe20000300000 */
.L_x_1739:
[----:B------:R-:W2:Y:S01]  /*14020*/  LDL R2, [R1+0x78] ;  /* 0x0000780001027983 */ /* 0x000ea20000100800 */
[----:B------:R-:W0:Y:S01]  /*14030*/  LDC R78, c[0x0][0x448] ;  /* 0x00011200ff4e7b82 */ /* 0x000e220000000800 */
[----:B------:R-:W-:Y:S02]  /*14040*/  ULDC UR4, c[0x0][0x9d8] ;  /* 0x0002760000047ab9 */ /* 0x000fe40000000800 */
[----:B------:R-:W2:Y:S04]  /*14050*/  LDL R76, [R1+0x5c] ;  /* 0x00005c00014c7983 */ /* 0x000ea80000100800 */
[----:B------:R-:W3:Y:S01]  /*14060*/  LDL R65, [R1+0xc] ;  /* 0x00000c0001417983 */ /* 0x000ee20000100800 */
[----:B0-----:R-:W-:-:S13]  /*14070*/  ISETP.NE.AND P1, PT, R78, 0x1, PT ;  /* 0x000000014e00780c */ /* 0x001fda0003f25270 */
[----:B------:R-:W0:Y:S08]  /*14080*/  @P1 LDC R3, c[0x0][0x44c] ;  /* 0x00011300ff031b82 */ /* 0x000e300000000800 */
[----:B------:R-:W1:Y:S01]  /*14090*/  @P1 LDC R11, c[0x0][0x450] ;  /* 0x00011400ff0b1b82 */ /* 0x000e620000000800 */
[----:B------:R-:W-:Y:S01]  /*140a0*/  FMUL.FTZ R64, R48, UR4 ;  /* 0x0000000430407c20 */ /* 0x000fe20008410000 */
[----:B------:R-:W-:-:S02]  /*140b0*/  VIADD R0, R0, 0x30840 ;  /* 0x0003084000007836 */ /* 0x000fc40000000000 */
[----:B------:R-:W-:Y:S02]  /*140c0*/  IMAD.MOV.U32 R66, RZ, RZ, -0x40 ;  /* 0xffffffc0ff427424 */ /* 0x000fe400078e00ff */
        /* <DEDUP_REMOVED lines=16> */
[----:B------:R-:W-:-:S02]  /*141d0*/  IMAD R66, R93, R66, 0x40 ;  /* 0x000000405d427424 */ /* 0x000fc400078e0242 */
        /* <DEDUP_REMOVED lines=15> */
[----:B------:R-:W-:-:S02]  /*142d0*/  ULDC UR4, c[0x0][0x9dc] ;  /* 0x0002770000047ab9 */ /* 0x000fc40000000800 */
[----:B------:R-:W-:Y:S01]  /*142e0*/  ULOP3.LUT UR5, URZ, UR4, URZ, 0x33, !UPT ;  /* 0x000000043f057292 */ /* 0x000fe2000f8e333f */
[----:B------:R-:W-:-:S04]  /*142f0*/  LOP3.LUT R16, R16, 0xffffffbf, RZ, 0xc0, !PT ;  /* 0xffffffbf10107812 */ /* 0x000fc800078ec0ff */
[----:B------:R-:W-:Y:S01]  /*14300*/  @P1 LOP3.LUT R16, R16, 0x40, RZ, 0xfc, !PT ;  /* 0x0000004010101812 */ /* 0x000fe200078efcff */
        /* <DEDUP_REMOVED lines=22> */
[----:B------:R-:W1:Y:S01]  /*14470*/  MUFU.TANH R33, R33 ;  /* 0x0000002100217308 */ /* 0x000e620000002400 */
[----:B--2---:R-:W-:-:S04]  /*14480*/  IMAD.IADD R48, R2, 0x1, R76 ;  /* 0x0000000102307824 */ /* 0x004fc800078e024c */
[----:B0-----:R-:W-:-:S05]  /*14490*/  @P1 IMAD.HI.U32 R2, R48, R3, RZ ;  /* 0x0000000330021227 */ /* 0x001fca00078e00ff */
[----:B-1----:R-:W-:Y:S02]  /*144a0*/  @P1 SHF.R.U32.HI R48, RZ, R11, R2 ;  /* 0x0000000bff301219 */ /* 0x002fe40000011602 */
[----:B------:R-:W0:Y:S01]  /*144b0*/  LDC.64 R10, c[0x0][0x9e0] ;  /* 0x00027800ff0a7b82 */ /* 0x000e220000000a00 */
[----:B---3--:R-:W-:-:S04]  /*144c0*/  PRMT R2, R65, 0x654, R0 ;  /* 0x0000065441027816 */ /* 0x008fc80000000000 */
[----:B------:R1:W-:Y:S01]  /*144d0*/  SYNCS.ARRIVE.TRANS64.RED.A1T0 RZ, [R2+URZ], RZ ;  /* 0x000000ff02ff79a7 */ /* 0x0003e2000810043f */
[----:B------:R-:W2:Y:S01]  /*144e0*/  SHFL.IDX PT, R70, R48, RZ, 0x1c1f ;  /* 0x001c1fff30467589 */ /* 0x000ea200000e0000 */
[----:B-1----:R-:W-:-:S04]  /*144f0*/  IADD3 R2, -R225, 0x1, R66 ;  /* 0x00000001e1027810 */ /* 0x002fc80007ffe142 */
[----:B------:R-:W-:Y:S02]  /*14500*/  IADD3 R3, -R219, R2, R220 ;  /* 0x00000002db037210 */ /* 0x000fe40007ffe1dc */
[----:B------:R-:W-:-:S05]  /*14510*/  MOV R2, UR5 ;  /* 0x0000000500027c02 */ /* 0x000fca0008000f00 */
[----:B------:R1:W-:Y:S01]  /*14520*/  STL [R1], R2 ;  /* 0x0000000201007387 */ /* 0x0003e20000100800 */
[----:B0-----:R-:W-:Y:S01]  /*14530*/  ISETP.GE.AND P1, PT, R11, 0x1, PT ;  /* 0x000000010b00780c */ /* 0x001fe20003f26270 */
[----:B------:R-:W0:Y:S08]  /*14540*/  MUFU.TANH R34, R34 ;  /* 0x0000002200227308 */ /* 0x000e300000002400 */
[----:B------:R-:W3:Y:S08]  /*14550*/  MUFU.TANH R64, R64 ;  /* 0x0000004000407308 */ /* 0x000ef00000002400 */
[----:B------:R-:W0:Y:S08]  /*14560*/  MUFU.TANH R63, R63 ;  /* 0x0000003f003f7308 */ /* 0x000e300000002400 */
[----:B------:R-:W0:Y:S08]  /*14570*/  MUFU.TANH R35, R35 ;  /* 0x0000002300237308 */ /* 0x000e300000002400 */
[----:B------:R-:W0:Y:S08]  /*14580*/  MUFU.TANH R36, R36 ;  /* 0x0000002400247308 */ /* 0x000e300000002400 */
[----:B------:R-:W0:Y:S08]  /*14590*/  MUFU.TANH R52, R52 ;  /* 0x0000003400347308 */ /* 0x000e300000002400 */
[----:B------:R-:W0:Y:S08]  /*145a0*/  MUFU.TANH R50, R50 ;  /* 0x0000003200327308 */ /* 0x000e300000002400 */
[----:B------:R-:W0:Y:S01]  /*145b0*/  MUFU.TANH R38, R38 ;  /* 0x0000002600267308 */ /* 0x000e220000002400 */
[----:B------:R-:W-:Y:S01]  /*145c0*/  IADD3 R67, -R225, R220, R66 ;  /* 0x000000dce1437210 */ /* 0x000fe20007ffe142 */
[----:B------:R-:W-:Y:S01]  /*145d0*/  VIADD R65, R3, UR5 ;  /* 0x0000000503417c36 */ /* 0x000fe20008000000 */
[----:B------:R-:W-:-:S05]  /*145e0*/  LOP3.LUT R16, R16, 0xffffffdf, RZ, 0xc0, !PT ;  /* 0xffffffdf10107812 */ /* 0x000fca00078ec0ff */
[----:B------:R5:W0:Y:S01]  /*145f0*/  MUFU.TANH R0, R54 ;  /* 0x0000003600007308 */ /* 0x000a220000002400 */
[----:B------:R-:W-:Y:S01]  /*14600*/  @P1 LOP3.LUT R16, R16, 0x20, RZ, 0xfc, !PT ;  /* 0x0000002010101812 */ /* 0x000fe200078efcff */
[----:B--2---:R-:W-:Y:S01]  /*14610*/  IMAD.IADD R69, R65, 0x1, R70 ;  /* 0x0000000141457824 */ /* 0x004fe200078e0246 */
[----:B------:R-:W-:Y:S01]  /*14620*/  LEA R46, R93, 0xffffffc0, 0x6 ;  /* 0xffffffc05d2e7811 */ /* 0x000fe200078e30ff */
[----:B-----5:R-:W-:-:S05]  /*14630*/  IMAD.IADD R54, R3, 0x1, R10 ;  /* 0x0000000103367824 */ /* 0x020fca00078e020a */
[----:B------:R-:W-:Y:S01]  /*14640*/  VIADDMNMX R68, R70, R54, R67, PT ;  /* 0x0000003646447246 */ /* 0x000fe20003800143 */
[----:B-1-34-:R-:W-:Y:S06]  /*14650*/  @!P1 BRA `(.L_x_1740) ;  /* 0x0000000000509947 */ /* 0x01afec0003800000 */
[----:B------:R-:W-:Y:S01]  /*14660*/  IADD3 R39, -R219, R220, R70 ;  /* 0x000000dcdb277210 */ /* 0x000fe20007ffe146 */
[----:B------:R-:W-:Y:S03]  /*14670*/  BSSY B0, `(.L_x_1741) ;  /* 0x000000e000007945 */ /* 0x000fe60003800000 */
[----:B------:R-:W-:-:S13]  /*14680*/  ISETP.GT.AND P1, PT, R39, -0x1, PT ;  /* 0xffffffff2700780c */ /* 0x000fda0003f24270 */
        /* <DEDUP_REMOVED lines=8> */
.L_x_1742:
[----:B------:R-:W-:-:S13]  /*14710*/  ISETP.NE.AND P1, PT, R11, 0x1, PT ;  /* 0x000000010b00780c */ /* 0x000fda0003f25270 */
[----:B------:R-:W1:Y:S02]  /*14720*/  @P1 LDC.64 R2, c[0x0][0x9e8] ;  /* 0x00027a00ff021b82 */ /* 0x000e640000000a00 */
[----:B-1----:R-:W-:-:S05]  /*14730*/  @P1 IMAD.HI.U32 R2, R39, R2, RZ ;  /* 0x0000000227021227 */ /* 0x002fca00078e00ff */
[----:B------:R-:W-:-:S07]  /*14740*/  @P1 SHF.R.U32.HI R39, RZ, R3, R2 ;  /* 0x00000003ff271219 */ /* 0x000fce0000011602 */
.L_x_1743:
[----:B------:R-:W-:Y:S05]  /*14750*/  BSYNC B0 ;  /* 0x0000000000007941 */ /* 0x000fea0003800000 */
.L_x_1741:
[----:B------:R-:W-:-:S04]  /*14760*/  IMAD R2, R39, R11, -R46 ;  /* 0x0000000b27027224 */ /* 0x000fc800078e0a2e */
[----:B------:R-:W-:-:S05]  /*14770*/  IMAD.IADD R2, R2, 0x1, -R225 ;  /* 0x0000000102027824 */ /* 0x000fca00078e0ae1 */
[----:B------:R-:W-:Y:S02]  /*14780*/  VIMNMX R69, R69, R2, !PT ;  /* 0x0000000245457248 */ /* 0x000fe40007fe0100 */
[----:B------:R-:W-:-:S07]  /*14790*/  VIADDMNMX R68, R2, R11, R68, PT ;  /* 0x0000000b02447246 */ /* 0x000fce0003800144 */
.L_x_1740:
        /* <DEDUP_REMOVED lines=10> */
[----:B------:R-:W-:Y:S02]  /*14840*/  FSEL R39, R56, -INF , !P4 ;  /* 0xff80000038277808 */ /* 0x000fe40006000000 */
        /* <DEDUP_REMOVED lines=38> */
[C---:B------:R-:W-:Y:S02]  /*14ab0*/  ISETP.GT.AND P3, PT, R69.reuse, 0x29, !P4 ;  /* 0x000000294500780c */ /* 0x040fe40006764270 */
        /* <DEDUP_REMOVED lines=12> */
[C---:B------:R-:W-:Y:S02]  /*14b80*/  ISETP.GE.AND P6, PT, R66.reuse, 0x1, PT ;  /* 0x000000014200780c */ /* 0x040fe40003fc6270 */
[----:B0-----:R-:W-:Y:S02]  /*14b90*/  FSEL R63, R63, -INF , !P3 ;  /* 0xff8000003f3f7808 */ /* 0x001fe40005800000 */
[----:B------:R-:W-:Y:S02]  /*14ba0*/  ISETP.GE.AND P3, PT, R66, 0x39, PT ;  /* 0x000000394200780c */ /* 0x000fe40003f66270 */
[----:B------:R-:W-:Y:S02]  /*14bb0*/  P2R R71, PR, RZ, 0x20 ;  /* 0x00000020ff477803 */ /* 0x000fe40000000000 */
[----:B------:R-:W-:-:S02]  /*14bc0*/  ISETP.GT.AND P4, PT, R69, 0x38, !P3 ;  /* 0x000000384500780c */ /* 0x000fc40005f84270 */
[----:B------:R-:W-:Y:S02]  /*14bd0*/  ISETP.GE.AND P5, PT, R66, 0x3a, PT ;  /* 0x0000003a4200780c */ /* 0x000fe40003fa6270 */
[----:B------:R-:W-:Y:S02]  /*14be0*/  ISETP.LT.OR P4, PT, R68, 0x39, P4 ;  /* 0x000000394400780c */ /* 0x000fe40002781670 */
[----:B-1----:R-:W-:Y:S02]  /*14bf0*/  VIADDMNMX R54, R48, R54, R67, PT ;  /* 0x0000003630367246 */ /* 0x002fe40003800143 */
[----:B------:R-:W-:Y:S02]  /*14c00*/  FSEL R55, R52, -INF , !P4 ;  /* 0xff80000034377808 */ /* 0x000fe40006000000 */
[----:B------:R-:W-:Y:S02]  /*14c10*/  ISETP.GT.AND P4, PT, R69, RZ, !P6 ;  /* 0x000000ff4500720c */ /* 0x000fe40007784270 */
[----:B------:R-:W-:-:S02]  /*14c20*/  IADD3 R44, R65, R48, RZ ;  /* 0x00000030412c7210 */ /* 0x000fc40007ffe0ff */
[----:B------:R-:W-:-:S04]  /*14c30*/  ISETP.LT.OR P4, PT, R68, 0x1, P4 ;  /* 0x000000014400780c */ /* 0x000fc80002781670 */
[----:B------:R-:W-:Y:S02]  /*14c40*/  FSEL R24, R24, -INF , !P4 ;  /* 0xff80000018187808 */ /* 0x000fe40006000000 */
[----:B------:R-:W-:-:S04]  /*14c50*/  ISETP.GT.AND P4, PT, R69, 0x39, !P5 ;  /* 0x000000394500780c */ /* 0x000fc80006f84270 */
[----:B------:R-:W-:-:S04]  /*14c60*/  ISETP.LT.OR P4, PT, R68, 0x3a, P4 ;  /* 0x0000003a4400780c */ /* 0x000fc80002781670 */
[----:B------:R-:W-:Y:S02]  /*14c70*/  FSEL R69, R50, -INF , !P4 ;  /* 0xff80000032457808 */ /* 0x000fe40006000000 */
[----:B------:R-:W-:-:S13]  /*14c80*/  ISETP.GE.AND P4, PT, R11, 0x1, PT ;  /* 0x000000010b00780c */ /* 0x000fda0003f86270 */
[----:B------:R-:W-:Y:S05]  /*14c90*/  @!P4 BRA `(.L_x_1744) ;  /* 0x000000000050c947 */ /* 0x000fea0003800000 */
[----:B------:R-:W-:Y:S01]  /*14ca0*/  IADD3 R65, -R219, R220, R48 ;  /* 0x000000dcdb417210 */ /* 0x000fe20007ffe130 */
[----:B------:R-:W-:Y:S03]  /*14cb0*/  BSSY B0, `(.L_x_1745) ;  /* 0x000000e000007945 */ /* 0x000fe60003800000 */
        /* <DEDUP_REMOVED lines=9> */
.L_x_1746:
[----:B------:R-:W-:-:S13]  /*14d50*/  ISETP.NE.AND P4, PT, R11, 0x1, PT ;  /* 0x000000010b00780c */ /* 0x000fda0003f85270 */
[----:B------:R-:W0:Y:S02]  /*14d60*/  @P4 LDC.64 R2, c[0x0][0x9e8] ;  /* 0x00027a00ff024b82 */ /* 0x000e240000000a00 */
[----:B0-----:R-:W-:-:S05]  /*14d70*/  @P4 IMAD.HI.U32 R2, R65, R2, RZ ;  /* 0x0000000241024227 */ /* 0x001fca00078e00ff */
[----:B------:R-:W-:-:S07]  /*14d80*/  @P4 SHF.R.U32.HI R65, RZ, R3, R2 ;  /* 0x00000003ff414219 */ /* 0x000fce0000011602 */
.L_x_1747:
[----:B------:R-:W-:Y:S05]  /*14d90*/  BSYNC B0 ;  /* 0x0000000000007941 */ /* 0x000fea0003800000 */
.L_x_1745:
[----:B------:R-:W-:-:S04]  /*14da0*/  IMAD R46, R65, R11, -R46 ;  /* 0x0000000b412e7224 */ /* 0x000fc800078e0a2e */
[----:B------:R-:W-:-:S05]  /*14db0*/  IMAD.IADD R3, R46, 0x1, -R225 ;  /* 0x000000012e037824 */ /* 0x000fca00078e0ae1 */
[----:B------:R-:W-:Y:S02]  /*14dc0*/  VIMNMX R44, R44, R3, !PT ;  /* 0x000000032c2c7248 */ /* 0x000fe40007fe0100 */
[----:B------:R-:W-:-:S07]  /*14dd0*/  VIADDMNMX R54, R3, R11, R54, PT ;  /* 0x0000000b03367246 */ /* 0x000fce0003800136 */
.L_x_1744:
[----:B------:R-:W-:Y:S01]  /*14de0*/  ISETP.GT.AND P1, PT, R44, 0x1, !P1 ;  /* 0x000000012c00780c */ /* 0x000fe20004f24270 */
[----:B------:R-:W-:Y:S01]  /*14df0*/  ULDC UR4, c[0x0][0x988] ;  /* 0x0002620000047ab9 */ /* 0x000fe20000000800 */
[----:B------:R-:W-:Y:S02]  /*14e00*/  FMNMX.FTZ R2, R24, R39, !PT ;  /* 0x0000002718027209 */ /* 0x000fe40007810000 */
        /* <DEDUP_REMOVED lines=34> */
[----:B------:R-:W-:Y:S01]  /*15030*/  ISETP.GT.AND P2, PT, R44, 0x8, !P2 ;  /* 0x000000082c00780c */ /* 0x000fe20005744270 */
[----:B------:R-:W0:Y:S01]  /*15040*/  SHFL.BFLY PT, R2, R3, 0x2, 0x1f ;  /* 0x0c401f0003027f89 */ /* 0x000e2200000e0000 */
[C---:B------:R-:W-:Y:S02]  /*15050*/  ISETP.LT.OR P1, PT, R54.reuse, 0x1a, P1 ;  /* 0x0000001a3600780c */ /* 0x040fe40000f21670 */
[----:B------:R-:W-:Y:S02]  /*15060*/  ISETP.LT.OR P2, PT, R54, 0x9, P2 ;  /* 0x000000093600780c */ /* 0x000fe40001741670 */
[----:B------:R-:W-:Y:S02]  /*15070*/  FSEL R71, R30, -INF , !P1 ;  /* 0xff8000001e477808 */ /* 0x000fe40004800000 */
[----:B------:R-:W-:Y:S02]  /*15080*/  ISETP.NE.AND P1, PT, R72, RZ, PT ;  /* 0x000000ff4800720c */ /* 0x000fe40003f25270 */
[----:B------:R-:W-:-:S02]  /*15090*/  ISETP.GT.AND P6, PT, R44, RZ, !P6 ;  /* 0x000000ff2c00720c */ /* 0x000fc400077c4270 */
[----:B------:R-:W-:Y:S02]  /*150a0*/  ISETP.GT.AND P1, PT, R44, 0x20, !P1 ;  /* 0x000000202c00780c */ /* 0x000fe40004f24270 */
[----:B------:R-:W-:Y:S02]  /*150b0*/  FSEL R25, R25, -INF , !P2 ;  /* 0xff80000019197808 */ /* 0x000fe40005000000 */
[----:B------:R-:W-:Y:S02]  /*150c0*/  ISETP.LT.OR P1, PT, R54, 0x21, P1 ;  /* 0x000000213600780c */ /* 0x000fe40000f21670 */
[----:B------:R-:W-:Y:S02]  /*150d0*/  ISETP.NE.AND P2, PT, R73, RZ, PT ;  /* 0x000000ff4900720c */ /* 0x000fe40003f45270 */
[----:B------:R-:W-:Y:S02]  /*150e0*/  FSEL R31, R31, -INF , !P1 ;  /* 0xff8000001f1f7808 */ /* 0x000fe40004800000 */
[----:B------:R-:W-:-:S02]  /*150f0*/  ISETP.NE.AND P1, PT, R62, RZ, PT ;  /* 0x000000ff3e00720c */ /* 0x000fc40003f25270 */
[----:B------:R-:W-:Y:S02]  /*15100*/  ISETP.LT.OR P6, PT, R54, 0x1, P6 ;  /* 0x000000013600780c */ /* 0x000fe400037c1670 */
[----:B------:R-:W-:Y:S02]  /*15110*/  ISETP.GT.AND P1, PT, R44, 0x21, !P1 ;  /* 0x000000212c00780c */ /* 0x000fe40004f24270 */
[----:B------:R-:W-:Y:S02]  /*15120*/  FSEL R26, R4, -INF , !P6 ;  /* 0xff800000041a7808 */ /* 0x000fe40007000000 */
[----:B------:R-:W-:Y:S02]  /*15130*/  ISETP.LT.OR P1, PT, R54, 0x22, P1 ;  /* 0x000000223600780c */ /* 0x000fe40000f21670 */
[----:B------:R-:W-:Y:S02]  /*15140*/  FMNMX.FTZ R30, R26, R5, !PT ;  /* 0x000000051a1e7209 */ /* 0x000fe40007810000 */
[----:B------:R-:W-:-:S02]  /*15150*/  FSEL R73, R32, -INF , !P1 ;  /* 0xff80000020497808 */ /* 0x000fc40004800000 */
[----:B0-----:R-:W-:Y:S01]  /*15160*/  FMNMX.FTZ R32, R3, R2, !PT ;  /* 0x0000000203207209 */ /* 0x001fe20007810000 */
[----:B------:R-:W-:Y:S01]  /*15170*/  IMAD.U32 R2, RZ, RZ, UR4 ;  /* 0x00000004ff027e24 */ /* 0x000fe2000f8e00ff */
[----:B------:R-:W-:Y:S02]  /*15180*/  FMNMX.FTZ R30, R25, R30, !PT ;  /* 0x0000001e191e7209 */ /* 0x000fe40007810000 */
[----:B------:R-:W-:Y:S01]  /*15190*/  ISETP.GT.AND P1, PT, R44, 0x28, !P2 ;  /* 0x000000282c00780c */ /* 0x000fe20005724270 */
[----:B------:R-:W0:Y:S01]  /*151a0*/  SHFL.BFLY PT, R77, R32, 0x1, 0x1f ;  /* 0x0c201f00204d7f89 */ /* 0x000e2200000e0000 */
[----:B------:R-:W-:Y:S02]  /*151b0*/  FMNMX.FTZ R30, R65, R30, !PT ;  /* 0x0000001e411e7209 */ /* 0x000fe40007810000 */
[----:B------:R-:W-:Y:S02]  /*151c0*/  ISETP.LT.OR P1, PT, R54, 0x29, P1 ;  /* 0x000000293600780c */ /* 0x000fe40000f21670 */
[----:B------:R-:W-:-:S02]  /*151d0*/  FMNMX.FTZ R30, R27, R30, !PT ;  /* 0x0000001e1b1e7209 */ /* 0x000fc40007810000 */
[----:B------:R-:W-:Y:S02]  /*151e0*/  ISETP.NE.AND P4, PT, R74, RZ, PT ;  /* 0x000000ff4a00720c */ /* 0x000fe40003f85270 */
[----:B------:R-:W-:Y:S02]  /*151f0*/  FMNMX.FTZ R30, R67, R30, !PT ;  /* 0x0000001e431e7209 */ /* 0x000fe40007810000 */
[----:B------:R-:W-:Y:S02]  /*15200*/  FSEL R33, R33, -INF , !P1 ;  /* 0xff80000021217808 */ /* 0x000fe40004800000 */
[----:B------:R-:W-:Y:S02]  /*15210*/  ISETP.GT.AND P1, PT, R44, 0x29, !P4 ;  /* 0x000000292c00780c */ /* 0x000fe40006724270 */
[----:B------:R-:W-:Y:S02]  /*15220*/  FMNMX.FTZ R30, R29, R30, !PT ;  /* 0x0000001e1d1e7209 */ /* 0x000fe40007810000 */
[----:B------:R-:W-:-:S02]  /*15230*/  ISETP.LT.OR P1, PT, R54, 0x2a, P1 ;  /* 0x0000002a3600780c */ /* 0x000fc40000f21670 */
[----:B------:R-:W-:Y:S02]  /*15240*/  FMNMX.FTZ R30, R71, R30, !PT ;  /* 0x0000001e471e7209 */ /* 0x000fe40007810000 */
[----:B------:R-:W-:Y:S02]  /*15250*/  FSEL R75, R34, -INF , !P1 ;  /* 0xff800000224b7808 */ /* 0x000fe40004800000 */
[----:B------:R-:W-:Y:S02]  /*15260*/  ISETP.NE.AND P2, PT, R40, RZ, PT ;  /* 0x000000ff2800720c */ /* 0x000fe40003f45270 */
[----:B0-----:R-:W-:Y:S02]  /*15270*/  FMNMX.FTZ R4, R32, R77, !PT ;  /* 0x0000004d20047209 */ /* 0x001fe40007810000 */
[----:B------:R-:W-:Y:S02]  /*15280*/  FMNMX.FTZ R30, R31, R30, !PT ;  /* 0x0000001e1f1e7209 */ /* 0x000fe40007810000 */
[C---:B------:R-:W-:Y:S01]  /*15290*/  FSETP.NEU.FTZ.AND P1, PT, R4.reuse, -INF , PT ;  /* 0xff8000000400780b */ /* 0x040fe20003f3d000 */
[----:B------:R-:W-:Y:S01]  /*152a0*/  FMUL.FTZ R28, R4, R2 ;  /* 0x00000002041c7220 */ /* 0x000fe20000410000 */
[----:B------:R-:W-:-:S02]  /*152b0*/  ISETP.NE.AND P4, PT, R42, RZ, PT ;  /* 0x000000ff2a00720c */ /* 0x000fc40003f85270 */
[----:B------:R-:W-:Y:S02]  /*152c0*/  FMNMX.FTZ R30, R73, R30, !PT ;  /* 0x0000001e491e7209 */ /* 0x000fe40007810000 */
[----:B------:R-:W-:Y:S02]  /*152d0*/  FSEL R28, R28, RZ, P1 ;  /* 0x000000ff1c1c7208 */ /* 0x000fe40000800000 */
[C---:B------:R-:W-:Y:S02]  /*152e0*/  ISETP.GT.AND P1, PT, R44.reuse, 0x30, !P2 ;  /* 0x000000302c00780c */ /* 0x040fe40005724270 */
[----:B------:R-:W-:Y:S01]  /*152f0*/  ISETP.GT.AND P2, PT, R44, 0x31, !P4 ;  /* 0x000000312c00780c */ /* 0x000fe20006744270 */
[-CC-:B------:R-:W-:Y:S01]  /*15300*/  FFMA.FTZ R196, R24, R2.reuse, -R28.reuse ;  /* 0x0000000218c47223 */ /* 0x180fe2000001081c */
[----:B------:R-:W-:Y:S01]  /*15310*/  ISETP.LT.OR P1, PT, R54, 0x31, P1 ;  /* 0x000000313600780c */ /* 0x000fe20000f21670 */
[--C-:B------:R-:W-:Y:S01]  /*15320*/  FFMA.FTZ R39, R39, R2, -R28.reuse ;  /* 0x0000000227277223 */ /* 0x100fe2000001081c */
[----:B------:R-:W-:Y:S01]  /*15330*/  FMNMX.FTZ R30, R33, R30, !PT ;  /* 0x0000001e211e7209 */ /* 0x000fe20007810000 */
[-CC-:B------:R-:W-:Y:S01]  /*15340*/  FFMA.FTZ R188, R45, R2.reuse, -R28.reuse ;  /* 0x000000022dbc7223 */ /* 0x180fe2000001081c */
[----:B------:R-:W-:Y:S01]  /*15350*/  ISETP.GT.AND P3, PT, R44, 0x38, !P3 ;  /* 0x000000382c00780c */ /* 0x000fe20005f64270 */
[-CC-:B------:R-:W-:Y:S01]  /*15360*/  FFMA.FTZ R45, R47, R2.reuse, -R28.reuse ;  /* 0x000000022f2d7223 */ /* 0x180fe2000001081c */
[----:B------:R-:W-:Y:S01]  /*15370*/  ISETP.LT.OR P2, PT, R54, 0x32, P2 ;  /* 0x000000323600780c */ /* 0x000fe20001741670 */
[-CC-:B------:R-:W-:Y:S01]  /*15380*/  FFMA.FTZ R198, R41, R2.reuse, -R28.reuse ;  /* 0x0000000229c67223 */ /* 0x180fe2000001081c */
[----:B------:R-:W-:Y:S01]  /*15390*/  FSEL R35, R35, -INF , !P1 ;  /* 0xff80000023237808 */ /* 0x000fe20004800000 */
        /* <DEDUP_REMOVED lines=11> */
[----:B------:R-:W-:Y:S01]  /*15450*/  ISETP.LT.OR P5, PT, R54, 0x3a, P5 ;  /* 0x0000003a3600780c */ /* 0x000fe20002fa1670 */
[-CC-:B------:R-:W-:Y:S01]  /*15460*/  FFMA.FTZ R37, R37, R2.reuse, -R28.reuse ;  /* 0x0000000225257223 */ /* 0x180fe2000001081c */
[----:B------:R-:W-:Y:S01]  /*15470*/  FSEL R79, R0, -INF , !P3 ;  /* 0xff800000004f7808 */ /* 0x000fe20005800000 */
[--C-:B------:R-:W-:Y:S01]  /*15480*/  FFMA.FTZ R184, R53, R2, -R28.reuse ;  /* 0x0000000235b87223 */ /* 0x100fe2000001081c */
[----:B------:R-:W-:Y:S01]  /*15490*/  FMNMX.FTZ R30, R77, R30, !PT ;  /* 0x0000001e4d1e7209 */ /* 0x000fe20007810000 */
[-CC-:B------:R-:W-:Y:S01]  /*154a0*/  FFMA.FTZ R49, R63, R2.reuse, -R28.reuse ;  /* 0x000000023f317223 */ /* 0x180fe2000001081c */
[----:B------:R-:W-:Y:S01]  /*154b0*/  FSEL R81, R38, -INF , !P5 ;  /* 0xff80000026517808 */ /* 0x000fe20006800000 */
[--C-:B------:R-:W-:Y:S01]  /*154c0*/  FFMA.FTZ R186, R55, R2, -R28.reuse ;  /* 0x0000000237ba7223 */ /* 0x100fe2000001081c */
[----:B------:R-:W-:Y:S01]  /*154d0*/  FMNMX.FTZ R30, R79, R30, !PT ;  /* 0x0000001e4f1e7209 */ /* 0x000fe20007810000 */
[----:B------:R-:W-:Y:S01]  /*154e0*/  FFMA.FTZ R51, R69, R2, -R28 ;  /* 0x0000000245337223 */ /* 0x000fe2000001081c */
[----:B------:R-:W-:Y:S01]  /*154f0*/  MUFU.EX2 R196, R196 ;  /* 0x000000c400c47308 */ /* 0x000fe20000000800 */
[----:B------:R-:W-:-:S02]  /*15500*/  ISETP.NE.AND P4, PT, R78, 0x1, PT ;  /* 0x000000014e00780c */ /* 0x000fc40003f85270 */
[----:B------:R-:W-:-:S05]  /*15510*/  FMNMX.FTZ R30, R81, R30, !PT ;  /* 0x0000001e511e7209 */ /* 0x000fca0007810000 */
[----:B------:R-:W0:Y:S01]  /*15520*/  SHFL.BFLY PT, R3, R30, 0x2, 0x1f ;  /* 0x0c401f001e037f89 */ /* 0x000e2200000e0000 */
[----:B------:R-:W1:Y:S05]  /*15530*/  MUFU.EX2 R39, R39 ;  /* 0x0000002700277308 */ /* 0x000e6a0000000800 */
[----:B------:R-:W2:Y:S03]  /*15540*/  @P4 LDC R40, c[0x0][0x450] ;  /* 0x00011400ff284b82 */ /* 0x000ea60000000800 */
[----:B------:R-:W3:Y:S08]  /*15550*/  MUFU.EX2 R198, R198 ;  /* 0x000000c600c67308 */ /* 0x000ef00000000800 */
[----:B------:R-:W4:Y:S01]  /*15560*/  MUFU.EX2 R41, R41 ;  /* 0x0000002900297308 */ /* 0x000f220000000800 */
[----:B0-----:R-:W-:-:S07]  /*15570*/  FMNMX.FTZ R0, R30, R3, !PT ;  /* 0x000000031e007209 */ /* 0x001fce0007810000 */
[----:B------:R-:W0:Y:S01]  /*15580*/  MUFU.EX2 R192, R192 ;  /* 0x000000c000c07308 */ /* 0x000e220000000800 */
[----:B------:R-:W5:Y:S07]  /*15590*/  SHFL.BFLY PT, R3, R0, 0x1, 0x1f ;  /* 0x0c201f0000037f89 */ /* 0x000f6e00000e0000 */
[----:B------:R-:W2:Y:S08]  /*155a0*/  MUFU.EX2 R43, R43 ;  /* 0x0000002b002b7308 */ /* 0x000eb00000000800 */
[----:B------:R-:W2:Y:S08]  /*155b0*/  MUFU.EX2 R194, R194 ;  /* 0x000000c200c27308 */ /* 0x000eb00000000800 */
[----:B------:R-:W2:Y:S01]  /*155c0*/  MUFU.EX2 R37, R37 ;  /* 0x0000002500257308 */ /* 0x000ea20000000800 */
[----:B-----5:R-:W-:-:S04]  /*155d0*/  FMNMX.FTZ R3, R0, R3, !PT ;  /* 0x0000000300037209 */ /* 0x020fc80007810000 */
[C---:B------:R-:W-:Y:S01]  /*155e0*/  FSETP.NEU.FTZ.AND P1, PT, R3.reuse, -INF , PT ;  /* 0xff8000000300780b */ /* 0x040fe20003f3d000 */
[----:B------:R-:W-:Y:S02]  /*155f0*/  FMUL.FTZ R0, R3, R2 ;  /* 0x0000000203007220 */ /* 0x000fe40000410000 */
[----:B------:R-:W-:Y:S03]  /*15600*/  MUFU.EX2 R188, R188 ;  /* 0x000000bc00bc7308 */ /* 0x000fe60000000800 */
[----:B------:R-:W-:-:S05]  /*15610*/  FSEL R28, R0, RZ, P1 ;  /* 0x000000ff001c7208 */ /* 0x000fca0000800000 */
[----:B------:R-:W-:Y:S01]  /*15620*/  MUFU.EX2 R45, R45 ;  /* 0x0000002d002d7308 */ /* 0x000fe20000000800 */
[-CC-:B------:R-:W-:Y:S01]  /*15630*/  FFMA.FTZ R197, R26, R2.reuse, -R28.reuse ;  /* 0x000000021ac57223 */ /* 0x180fe2000001081c */
[-CC-:B------:R-:W-:Y:S01]  /*15640*/  FFMA.FTZ R0, R5, R2.reuse, -R28.reuse ;  /* 0x0000000205007223 */ /* 0x180fe2000001081c */
[-CC-:B------:R-:W-:Y:S01]  /*15650*/  FFMA.FTZ R199, R25, R2.reuse, -R28.reuse ;  /* 0x0000000219c77223 */ /* 0x180fe2000001081c */
[-CC-:B------:R-:W-:Y:S01]  /*15660*/  FFMA.FTZ R24, R65, R2.reuse, -R28.reuse ;  /* 0x0000000241187223 */ /* 0x180fe2000001081c */
[-CC-:B------:R-:W-:Y:S01]  /*15670*/  FFMA.FTZ R193, R27, R2.reuse, -R28.reuse ;  /* 0x000000021bc17223 */ /* 0x180fe2000001081c */
[----:B-1----:R-:W-:Y:S01]  /*15680*/  FADD.FTZ R5, R196, R39 ;  /* 0x00000027c4057221 */ /* 0x002fe20000010000 */
[-CC-:B------:R-:W-:Y:S01]  /*15690*/  FFMA.FTZ R26, R67, R2.reuse, -R28.reuse ;  /* 0x00000002431a7223 */ /* 0x180fe2000001081c */
[----:B------:R-:W-:Y:S01]  /*156a0*/  MUFU.EX2 R197, R197 ;  /* 0x000000c500c57308 */ /* 0x000fe20000000800 */
[-CC-:B------:R-:W-:Y:S01]  /*156b0*/  FFMA.FTZ R195, R29, R2.reuse, -R28.reuse ;  /* 0x000000021dc37223 */ /* 0x180fe2000001081c */
[----:B---3--:R-:W-:Y:S01]  /*156c0*/  FADD.FTZ R34, R198, R5 ;  /* 0x00000005c6227221 */ /* 0x008fe20000010000 */
[-CC-:B------:R-:W-:Y:S01]  /*156d0*/  FFMA.FTZ R30, R71, R2.reuse, -R28.reuse ;  /* 0x00000002471e7223 */ /* 0x180fe2000001081c */
[-CC-:B------:R-:W-:Y:S01]  /*156e0*/  FFMA.FTZ R189, R31, R2.reuse, -R28.reuse ;  /* 0x000000021fbd7223 */ /* 0x180fe2000001081c */
[-C--:B------:R-:W-:Y:S01]  /*156f0*/  FFMA.FTZ R32, R73, R2.reuse, -R28 ;  /* 0x0000000249207223 */ /* 0x080fe2000001081c */
[----:B----4-:R-:W-:Y:S01]  /*15700*/  FADD.FTZ R5, R41, R34 ;  /* 0x0000002229057221 */ /* 0x010fe20000010000 */
[----:B------:R-:W1:Y:S01]  /*15710*/  @P4 LDC R29, c[0x0][0x44c] ;  /* 0x00011300ff1d4b82 */ /* 0x000e620000000800 */
[----:B------:R-:W3:Y:S01]  /*15720*/  MUFU.EX2 R0, R0 ;  /* 0x0000000000007308 */ /* 0x000ee20000000800 */
[-CC-:B------:R-:W-:Y:S01]  /*15730*/  FFMA.FTZ R191, R33, R2.reuse, -R28.reuse ;  /* 0x0000000221bf7223 */ /* 0x180fe2000001081c */
[----:B0-----:R-:W-:Y:S01]  /*15740*/  FADD.FTZ R38, R192, R5 ;  /* 0x00000005c0267221 */ /* 0x001fe20000010000 */
[-CC-:B------:R-:W-:Y:S01]  /*15750*/  FFMA.FTZ R34, R75, R2.reuse, -R28.reuse ;  /* 0x000000024b227223 */ /* 0x180fe2000001081c */
[-CC-:B------:R-:W-:Y:S01]  /*15760*/  FFMA.FTZ R185, R35, R2.reuse, -R28.reuse ;  /* 0x0000000223b97223 */ /* 0x180fe2000001081c */
[-C--:B------:R-:W-:Y:S01]  /*15770*/  FFMA.FTZ R77, R77, R2.reuse, -R28 ;  /* 0x000000024d4d7223 */ /* 0x080fe2000001081c */
[----:B--2---:R-:W-:Y:S01]  /*15780*/  FADD.FTZ R25, R43, R38 ;  /* 0x000000262b197221 */ /* 0x004fe20000010000 */
[-CC-:B------:R-:W-:Y:S01]  /*15790*/  FFMA.FTZ R79, R79, R2.reuse, -R28.reuse ;  /* 0x000000024f4f7223 */ /* 0x180fe2000001081c */
[----:B------:R-:W0:Y:S01]  /*157a0*/  MUFU.EX2 R199, R199 ;  /* 0x000000c700c77308 */ /* 0x000e220000000800 */
[----:B------:R-:W-:Y:S01]  /*157b0*/  FFMA.FTZ R81, R81, R2, -R28 ;  /* 0x0000000251517223 */ /* 0x000fe2000001081c */
[----:B------:R-:W-:Y:S01]  /*157c0*/  FADD.FTZ R38, R194, R25 ;  /* 0x00000019c2267221 */ /* 0x000fe20000010000 */
[----:B------:R-:W-:Y:S01]  /*157d0*/  IMAD.MOV.U32 R27, RZ, RZ, R76 ;  /* 0x000000ffff1b7224 */ /* 0x000fe200078e004c */
[----:B------:R-:W-:-:S02]  /*157e0*/  F2FP.F16.F32.PACK_AB R196, R39, R196 ;  /* 0x000000c427c4723e */ /* 0x000fc400000000ff */
[----:B------:R-:W-:Y:S01]  /*157f0*/  FADD.FTZ R25, R37, R38 ;  /* 0x0000002625197221 */ /* 0x000fe20000010000 */
[----:B------:R-:W-:Y:S01]  /*15800*/  F2FP.F16.F32.PACK_AB R198, R41, R198 ;  /* 0x000000c629c6723e */ /* 0x000fe200000000ff */
[----:B------:R-:W2:Y:S01]  /*15810*/  MUFU.EX2 R24, R24 ;  /* 0x0000001800187308 */ /* 0x000ea20000000800 */
[----:B---3--:R-:W-:Y:S01]  /*15820*/  FADD.FTZ R36, R197, R0 ;  /* 0x00000000c5247221 */ /* 0x008fe20000010000 */
[----:B------:R-:W-:Y:S01]  /*15830*/  FADD.FTZ R38, R188, R25 ;  /* 0x00000019bc267221 */ /* 0x000fe20000010000 */
[----:B------:R-:W-:Y:S02]  /*15840*/  F2FP.F16.F32.PACK_AB R197, R0, R197 ;  /* 0x000000c500c5723e */ /* 0x000fe400000000ff */
[----:B------:R-:W-:Y:S01]  /*15850*/  F2FP.F16.F32.PACK_AB R192, R43, R192 ;  /* 0x000000c02bc0723e */ /* 0x000fe200000000ff */
[----:B------:R-:W-:Y:S01]  /*15860*/  FADD.FTZ R25, R45, R38 ;  /* 0x000000262d197221 */ /* 0x000fe20000010000 */
[----:B-1----:R-:W-:Y:S01]  /*15870*/  @P4 IMAD.HI.U32 R29, R76, R29, RZ ;  /* 0x0000001d4c1d4227 */ /* 0x002fe200078e00ff */
[----:B------:R-:W1:Y:S03]  /*15880*/  MUFU.EX2 R193, R193 ;  /* 0x000000c100c17308 */ /* 0x000e660000000800 */
[----:B0-----:R-:W-:Y:S01]  /*15890*/  FADD.FTZ R5, R199, R36 ;  /* 0x00000024c7057221 */ /* 0x001fe20000010000 */
[----:B------:R-:W-:-:S02]  /*158a0*/  F2FP.F16.F32.PACK_AB R194, R37, R194 ;  /* 0x000000c225c2723e */ /* 0x000fc400000000ff */
[----:B------:R-:W-:Y:S02]  /*158b0*/  @P4 SHF.R.U32.HI R27, RZ, R40, R29 ;  /* 0x00000028ff1b4219 */ /* 0x000fe4000001161d */
[----:B------:R-:W-:Y:S01]  /*158c0*/  ISETP.GE.AND P4, PT, R11, 0x1, PT ;  /* 0x000000010b00780c */ /* 0x000fe20003f86270 */
[----:B------:R-:W0:Y:S01]  /*158d0*/  MUFU.EX2 R26, R26 ;  /* 0x0000001a001a7308 */ /* 0x000e220000000800 */
[----:B--2---:R-:W-:Y:S01]  /*158e0*/  FADD.FTZ R36, R24, R5 ;  /* 0x0000000518247221 */ /* 0x004fe20000010000 */
[----:B------:R-:W-:Y:S01]  /*158f0*/  IMAD.IADD R27, R156, 0x1, R27 ;  /* 0x000000019c1b7824 */ /* 0x000fe200078e021b */
[----:B------:R-:W-:Y:S02]  /*15900*/  F2FP.F16.F32.PACK_AB R188, R45, R188 ;  /* 0x000000bc2dbc723e */ /* 0x000fe400000000ff */
[----:B------:R-:W-:Y:S01]  /*15910*/  F2FP.F16.F32.PACK_AB R199, R24, R199 ;  /* 0x000000c718c7723e */ /* 0x000fe200000000ff */
[----:B------:R-:W-:Y:S02]  /*15920*/  IMAD.IADD R10, R27, 0x1, R10 ;  /* 0x000000011b0a7824 */ /* 0x000fe400078e020a */
[----:B------:R-:W2:Y:S01]  /*15930*/  MUFU.EX2 R195, R195 ;  /* 0x000000c300c37308 */ /* 0x000ea20000000800 */
[----:B-1----:R-:W-:-:S07]  /*15940*/  FADD.FTZ R5, R193, R36 ;  /* 0x00000024c1057221 */ /* 0x002fce0000010000 */
[----:B------:R-:W1:Y:S01]  /*15950*/  MUFU.EX2 R30, R30 ;  /* 0x0000001e001e7308 */ /* 0x000e620000000800 */
[C---:B0-----:R-:W-:Y:S01]  /*15960*/  FADD.FTZ R36, R26.reuse, R5 ;  /* 0x000000051a247221 */ /* 0x041fe20000010000 */
[----:B------:R-:W-:-:S06]  /*15970*/  F2FP.F16.F32.PACK_AB R193, R26, R193 ;  /* 0x000000c11ac1723e */ /* 0x000fcc00000000ff */
        /* <DEDUP_REMOVED lines=8> */
[----:B--2---:R-:W-:-:S07]  /*15a00*/  FADD.FTZ R5, R189, R36 ;  /* 0x00000024bd057221 */ /* 0x004fce0000010000 */
[----:B------:R-:W2:Y:S01]  /*15a10*/  MUFU.EX2 R184, R184 ;  /* 0x000000b800b87308 */ /* 0x000ea20000000800 */
[C---:B-1----:R-:W-:Y:S01]  /*15a20*/  FADD.FTZ R25, R47.reuse, R38 ;  /* 0x000000262f197221 */ /* 0x042fe20000010000 */
[----:B------:R-:W-:-:S06]  /*15a30*/  F2FP.F16.F32.PACK_AB R190, R47, R190 ;  /* 0x000000be2fbe723e */ /* 0x000fcc00000000ff */
[----:B------:R-:W1:Y:S01]  /*15a40*/  MUFU.EX2 R191, R191 ;  /* 0x000000bf00bf7308 */ /* 0x000e620000000800 */
[C---:B0-----:R-:W-:Y:S01]  /*15a50*/  FADD.FTZ R36, R32.reuse, R5 ;  /* 0x0000000520247221 */ /* 0x041fe20000010000 */
[----:B------:R-:W-:-:S06]  /*15a60*/  F2FP.F16.F32.PACK_AB R189, R32, R189 ;  /* 0x000000bd20bd723e */ /* 0x000fcc00000000ff */
[----:B------:R-:W0:Y:S01]  /*15a70*/  MUFU.EX2 R49, R49 ;  /* 0x0000003100317308 */ /* 0x000e220000000800 */
[----:B--2---:R-:W-:-:S07]  /*15a80*/  FADD.FTZ R38, R184, R25 ;  /* 0x00000019b8267221 */ /* 0x004fce0000010000 */
[----:B------:R-:W2:Y:S01]  /*15a90*/  MUFU.EX2 R34, R34 ;  /* 0x0000002200227308 */ /* 0x000ea20000000800 */
[----:B-1----:R-:W-:-:S07]  /*15aa0*/  FADD.FTZ R5, R191, R36 ;  /* 0x00000024bf057221 */ /* 0x002fce0000010000 */
[----:B------:R-:W1:Y:S01]  /*15ab0*/  MUFU.EX2 R185, R185 ;  /* 0x000000b900b97308 */ /* 0x000e620000000800 */
[C---:B0-----:R-:W-:Y:S01]  /*15ac0*/  FADD.FTZ R25, R49.reuse, R38 ;  /* 0x0000002631197221 */ /* 0x041fe20000010000 */
[----:B------:R-:W-:-:S06]  /*15ad0*/  F2FP.F16.F32.PACK_AB R184, R49, R184 ;  /* 0x000000b831b8723e */ /* 0x000fcc00000000ff */
[----:B------:R-:W0:Y:S01]  /*15ae0*/  MUFU.EX2 R28, R77 ;  /* 0x0000004d001c7308 */ /* 0x000e220000000800 */
[C---:B--2---:R-:W-:Y:S01]  /*15af0*/  FADD.FTZ R38, R34.reuse, R5 ;  /* 0x0000000522267221 */ /* 0x044fe20000010000 */
[----:B------:R-:W-:-:S06]  /*15b00*/  F2FP.F16.F32.PACK_AB R191, R34, R191 ;  /* 0x000000bf22bf723e */ /* 0x000fcc00000000ff */
[----:B------:R-:W2:Y:S01]  /*15b10*/  MUFU.EX2 R186, R186 ;  /* 0x000000ba00ba7308 */ /* 0x000ea20000000800 */
[----:B-1----:R-:W-:-:S07]  /*15b20*/  FADD.FTZ R5, R185, R38 ;  /* 0x00000026b9057221 */ /* 0x002fce0000010000 */
[----:B------:R-:W1:Y:S01]  /*15b30*/  MUFU.EX2 R79, R79 ;  /* 0x0000004f004f7308 */ /* 0x000e620000000800 */
[C---:B0-----:R-:W-:Y:S01]  /*15b40*/  FADD.FTZ R0, R28.reuse, R5 ;  /* 0x000000051c007221 */ /* 0x041fe20000010000 */
[----:B------:R-:W-:Y:S02]  /*15b50*/  F2FP.F16.F32.PACK_AB R185, R28, R185 ;  /* 0x000000b91cb9723e */ /* 0x000fe400000000ff */
[----:B------:R-:W-:-:S04]  /*15b60*/  IADD3 R5, R93, -0x2, RZ ;  /* 0xfffffffe5d057810 */ /* 0x000fc80007ffe0ff */
[----:B------:R-:W0:Y:S01]  /*15b70*/  MUFU.EX2 R51, R51 ;  /* 0x0000003300337308 */ /* 0x000e220000000800 */
[----:B--2---:R-:W-:-:S07]  /*15b80*/  FADD.FTZ R40, R186, R25 ;  /* 0x00000019ba287221 */ /* 0x004fce0000010000 */
[----:B------:R-:W2:Y:S01]  /*15b90*/  MUFU.EX2 R36, R81 ;  /* 0x0000005100247308 */ /* 0x000ea20000000800 */
[----:B-1----:R-:W-:Y:S01]  /*15ba0*/  FADD.FTZ R221, R79, R0 ;  /* 0x000000004fdd7221 */ /* 0x002fe20000010000 */
[C---:B0-----:R-:W-:Y:S01]  /*15bb0*/  FADD.FTZ R223, R51.reuse, R40 ;  /* 0x0000002833df7221 */ /* 0x041fe20000010000 */
[----:B------:R-:W-:Y:S02]  /*15bc0*/  F2FP.F16.F32.PACK_AB R186, R51, R186 ;  /* 0x000000ba33ba723e */ /* 0x000fe400000000ff */
[C---:B--2---:R-:W-:Y:S01]  /*15bd0*/  FADD.FTZ R221, R36.reuse, R221 ;  /* 0x000000dd24dd7221 */ /* 0x044fe20000010000 */
[----:B------:R-:W-:Y:S01]  /*15be0*/  F2FP.F16.F32.PACK_AB R187, R36, R79 ;  /* 0x0000004f24bb723e */ /* 0x000fe200000000ff */
[----:B------:R-:W-:Y:S06]  /*15bf0*/  @!P4 BRA `(.L_x_1748) ;  /* 0x000000000048c947 */ /* 0x000fec0003800000 */
        /* <DEDUP_REMOVED lines=11> */
.L_x_1750:
[----:B------:R-:W-:-:S13]  /*15cb0*/  ISETP.NE.AND P1, PT, R11, 0x1, PT ;  /* 0x000000010b00780c */ /* 0x000fda0003f25270 */
[----:B------:R-:W0:Y:S02]  /*15cc0*/  @P1 LDC.64 R24, c[0x0][0x9e8] ;  /* 0x00027a00ff181b82 */ /* 0x000e240000000a00 */
[----:B0-----:R-:W-:-:S05]  /*15cd0*/  @P1 IMAD.HI.U32 R24, R0, R24, RZ ;  /* 0x0000001800181227 */ /* 0x001fca00078e00ff */
[----:B------:R-:W-:-:S07]  /*15ce0*/  @P1 SHF.R.U32.HI R0, RZ, R25, R24 ;  /* 0x00000019ff001219 */ /* 0x000fce0000011618 */
.L_x_1751:
[----:B------:R-:W-:Y:S05]  /*15cf0*/  BSYNC B0 ;  /* 0x0000000000007941 */ /* 0x000fea0003800000 */
.L_x_1749:
[----:B------:R-:W-:-:S05]  /*15d00*/  IMAD R11, R0, R11, R11 ;  /* 0x0000000b000b7224 */ /* 0x000fca00078e020b */
[----:B------:R-:W-:-:S07]  /*15d10*/  VIMNMX R10, R10, R11, PT ;  /* 0x0000000b0a0a7248 */ /* 0x000fce0003fe0100 */
.L_x_1748:
[----:B------:R-:W2:Y:S01]  /*15d20*/  LDL R24, [R1+0x7c] ;  /* 0x00007c0001187983 */ /* 0x000ea20000100800 */
[----:B------:R-:W-:Y:S01]  /*15d30*/  SHF.R.S32.HI R11, RZ, 0x1f, R10 ;  /* 0x0000001fff0b7819 */ /* 0x000fe2000001140a */
[----:B------:R-:W-:Y:S01]  /*15d40*/  BSSY B1, `(.L_x_1752) ;  /* 0x000036b000017945 */ /* 0x000fe20003800000 */
[----:B------:R-:W-:Y:S01]  /*15d50*/  IMAD.MOV.U32 R0, RZ, RZ, 0x3f800000 ;  /* 0x3f800000ff007424 */ /* 0x000fe200078e00ff */
[----:B------:R-:W-:Y:S02]  /*15d60*/  CS2R R150, SRZ ;  /* 0x0000000000967805 */ /* 0x000fe4000001ff00 */
[----:B------:R-:W-:Y:S02]  /*15d70*/  LEA.HI R11, R11, R10, RZ, 0x6 ;  /* 0x0000000a0b0b7211 */ /* 0x000fe400078f30ff */
[----:B------:R-:W-:Y:S02]  /*15d80*/  CS2R R148, SRZ ;  /* 0x0000000000947805 */ /* 0x000fe4000001ff00 */
[----:B------:R-:W-:-:S02]  /*15d90*/  MOV R10, 0x3f800000 ;  /* 0x3f800000000a7802 */ /* 0x000fc40000000f00 */
[----:B------:R-:W-:Y:S02]  /*15da0*/  CS2R R146, SRZ ;  /* 0x0000000000927805 */ /* 0x000fe4000001ff00 */
[----:B------:R-:W-:Y:S02]  /*15db0*/  SHF.R.S32.HI R11, RZ, 0x6, R11 ;  /* 0x00000006ff0b7819 */ /* 0x000fe4000001140b */
        /* <DEDUP_REMOVED lines=60> */
[----:B--2---:R-:W-:-:S04]  /*16180*/  VIMNMX R24, R24, R11, !PT ;  /* 0x0000000b18187248 */ /* 0x004fc80007fe0100 */
[----:B------:R-:W-:Y:S01]  /*16190*/  ISETP.GE.AND P1, PT, R5, R24, PT ;  /* 0x000000180500720c */ /* 0x000fe20003f26270 */
[----:B------:R0:W-:Y:S02]  /*161a0*/  STL [R1+0x14], R24 ;  /* 0x0000141801007387 */ /* 0x0001e40000100800 */
[----:B0-----:R-:W-:-:S10]  /*161b0*/  CS2R R24, SRZ ;  /* 0x0000000000187805 */ /* 0x001fd4000001ff00 */
[----:B------:R-:W-:Y:S05]  /*161c0*/  @!P1 BRA `(.L_x_1753) ;  /* 0x0000003000889947 */ /* 0x000fea0003800000 */
[----:B------:R-:W-:Y:S01]  /*161d0*/  BSSY B0, `(.L_x_1754) ;  /* 0x000031d000007945 */ /* 0x000fe20003800000 */
[----:B------:R-:W-:Y:S02]  /*161e0*/  IMAD.MOV.U32 R0, RZ, RZ, 0x3f800000 ;  /* 0x3f800000ff007424 */ /* 0x000fe400078e00ff */
[----:B------:R-:W-:-:S07]  /*161f0*/  IMAD.MOV.U32 R151, RZ, RZ, RZ ;  /* 0x000000ffff977224 */ /* 0x000fce00078e00ff */
.L_x_1775:
[----:B------:R-:W-:-:S05]  /*16200*/  VIADD R222, R202, 0x1 ;  /* 0x00000001cade7836 */ /* 0x000fca0000000000 */
[----:B------:R-:W-:-:S04]  /*16210*/  ISETP.NE.AND P1, PT, R222, 0x2, PT ;  /* 0x00000002de00780c */ /* 0x000fc80003f25270 */
[----:B------:R-:W-:Y:S02]  /*16220*/  SEL R227, RZ, 0x1, P1 ;  /* 0x00000001ffe37807 */ /* 0x000fe40000800000 */
[----:B------:R-:W-:Y:S02]  /*16230*/  SEL R222, R222, RZ, P1 ;  /* 0x000000ffdede7207 */ /* 0x000fe40000800000 */
[----:B------:R-:W-:Y:S01]  /*16240*/  LOP3.LUT R227, R218, R227, RZ, 0x3c, !PT ;  /* 0x000000e3dae37212 */ /* 0x000fe200078e3cff */
[----:B------:R-:W-:Y:S06]  /*16250*/  @!P0 BRA `(.L_x_1755) ;  /* 0x0000000000048947 */ /* 0x000fec0003800000 */
[----:B------:R-:W-:Y:S01]  /*16260*/  BPT.TRAP 0x1 ;  /* 0x000000040000795c */ /* 0x000fe20000300000 */
.L_x_1755:
[----:B------:R-:W-:Y:S01]  /*16270*/  IMAD R2, R222, 0x8, R17 ;  /* 0x00000008de027824 */ /* 0x000fe200078e0211 */
[----:B------:R-:W-:-:S04]  /*16280*/  SHF.L.U32 R152, R227, 0x1f, RZ ;  /* 0x0000001fe3987819 */ /* 0x000fc800000006ff */
[----:B------:R0:W1:Y:S01]  /*16290*/  SYNCS.PHASECHK.TRANS64.TRYWAIT P1, [R2+URZ+0x30830], R152 ;  /* 0x03083098020075a7 */ /* 0x000062000802017f */
[----:B------:R-:W-:Y:S05]  /*162a0*/  @!P0 BRA `(.L_x_1756) ;  /* 0x0000000000048947 */ /* 0x000fea0003800000 */
[----:B------:R-:W-:Y:S01]  /*162b0*/  BPT.TRAP 0x1 ;  /* 0x000000040000795c */ /* 0x000fe20000300000 */
.L_x_1756:
[----:B------:R-:W2:Y:S01]  /*162c0*/  LDL R11, [R1+0x54] ;  /* 0x00005400010b7983 */ /* 0x000ea20000100800 */
[----:B------:R-:W-:Y:S01]  /*162d0*/  BSSY B2, `(.L_x_1757) ;  /* 0x0000007000027945 */ /* 0x000fe20003800000 */
[----:B--2---:R-:W-:-:S05]  /*162e0*/  LEA R11, R222, R11, 0xb ;  /* 0x0000000bde0b7211 */ /* 0x004fca00078e58ff */
[C---:B------:R-:W-:Y:S02]  /*162f0*/  VIADD R156, R11.reuse, 0x2 ;  /* 0x000000020b9c7836 */ /* 0x040fe40000000000 */
[----:B------:R-:W-:Y:S01]  /*16300*/  VIADD R155, R11, 0x4 ;  /* 0x000000040b9b7836 */ /* 0x000fe20000000000 */
[----:B-1----:R-:W-:Y:S06]  /*16310*/  @P1 BRA `(.L_x_1758) ;  /* 0x0000000000081947 */ /* 0x002fec0003800000 */
[----:B------:R-:W1:Y:S02]  /*16320*/  SYNCS.PHASECHK.TRANS64.TRYWAIT P1, [R2+URZ+0x30830], R152 ;  /* 0x03083098020075a7 */ /* 0x000e64000802017f */
[----:B-1----:R-:W-:Y:S05]  /*16330*/  @!P1 BRA `(.L_x_1759) ;  /* 0x0000018400cc9947 */ /* 0x002fea0003800000 */
.L_x_1758:
[----:B------:R-:W-:Y:S05]  /*16340*/  BSYNC B2 ;  /* 0x0000000000027941 */ /* 0x000fea0003800000 */
.L_x_1757:
[----:B------:R-:W-:Y:S04]  /*16350*/  STL.64 [R1+0xf8], R18 ;  /* 0x0000f81201007387 */ /* 0x000fe80000100a00 */
[----:B------:R2:W-:Y:S04]  /*16360*/  STL.64 [R1+0xf0], R16 ;  /* 0x0000f01001007387 */ /* 0x0005e80000100a00 */
[----:B--2---:R-:W2:Y:S04]  /*16370*/  LDL.64 R16, [R1+0x38] ;  /* 0x0000380001107983 */ /* 0x004ea80000100a00 */
[----:B------:R3:W-:Y:S04]  /*16380*/  STL.64 [R1+0xe8], R4 ;  /* 0x0000e80401007387 */ /* 0x0007e80000100a00 */
[----:B---3--:R-:W3:Y:S04]  /*16390*/  LDL.64 R4, [R1+0x30] ;  /* 0x0000300001047983 */ /* 0x008ee80000100a00 */
[----:B------:R4:W-:Y:S04]  /*163a0*/  STL.64 [R1+0xe0], R2 ;  /* 0x0000e00201007387 */ /* 0x0009e80000100a00 */
[----:B------:R-:W2:Y:S01]  /*163b0*/  LDL.64 R18, [R1+0x40] ;  /* 0x0000400001127983 */ /* 0x000ea20000100a00 */
[----:B01----:R-:W-:-:S05]  /*163c0*/  IMAD.MOV.U32 R152, RZ, RZ, R11 ;  /* 0x000000ffff987224 */ /* 0x003fca00078e000b */
[----:B------:R-:W-:Y:S01]  /*163d0*/  R2UR UR6, R152 ;  /* 0x00000000980672ca */ /* 0x000fe200000e0000 */
[----:B------:R-:W-:Y:S01]  /*163e0*/  IMAD.MOV.U32 R152, RZ, RZ, R156 ;  /* 0x000000ffff987224 */ /* 0x000fe200078e009c */
[C---:B------:R-:W-:Y:S01]  /*163f0*/  IADD3 R154, R11.reuse, 0x6, RZ ;  /* 0x000000060b9a7810 */ /* 0x040fe20007ffe0ff */
[----:B----4-:R-:W4:Y:S01]  /*16400*/  LDL.64 R2, [R1+0x28] ;  /* 0x0000280001027983 */ /* 0x010f220000100a00 */
[----:B------:R-:W-:Y:S02]  /*16410*/  IMAD.MOV.U32 R153, RZ, RZ, 0x40000040 ;  /* 0x40000040ff997424 */ /* 0x000fe400078e00ff */
[----:B------:R-:W-:Y:S01]  /*16420*/  R2UR UR4, R152 ;  /* 0x00000000980472ca */ /* 0x000fe200000e0000 */
[----:B------:R-:W-:Y:S01]  /*16430*/  IMAD.MOV.U32 R152, RZ, RZ, R155 ;  /* 0x000000ffff987224 */ /* 0x000fe200078e009b */
[----:B------:R-:W-:Y:S01]  /*16440*/  R2UR UR10, R154 ;  /* 0x000000009a0a72ca */ /* 0x000fe200000e0000 */
[----:B------:R-:W-:Y:S02]  /*16450*/  IMAD.MOV.U32 R155, RZ, RZ, 0x40000040 ;  /* 0x40000040ff9b7424 */ /* 0x000fe400078e00ff */
[-C--:B------:R-:W-:Y:S01]  /*16460*/  FMUL.FTZ R24, R24, R10.reuse ;  /* 0x0000000a18187220 */ /* 0x080fe20000410000 */
[C---:B------:R-:W-:Y:S01]  /*16470*/  VIADD R156, R11.reuse, 0x204 ;  /* 0x000002040b9c7836 */ /* 0x040fe20000000000 */
[----:B------:R-:W-:Y:S01]  /*16480*/  R2UR UR8, R152 ;  /* 0x00000000980872ca */ /* 0x000fe200000e0000 */
[----:B------:R-:W-:Y:S01]  /*16490*/  VIADD R152, R11, 0x200 ;  /* 0x000002000b987836 */ /* 0x000fe20000000000 */
[----:B------:R-:W-:Y:S01]  /*164a0*/  R2UR UR11, R155 ;  /* 0x000000009b0b72ca */ /* 0x000fe200000e0000 */
[-C--:B------:R-:W-:Y:S01]  /*164b0*/  FMUL.FTZ R25, R25, R10.reuse ;  /* 0x0000000a19197220 */ /* 0x080fe20000410000 */
[-C--:B------:R-:W-:Y:S01]  /*164c0*/  FMUL.FTZ R28, R28, R10.reuse ;  /* 0x0000000a1c1c7220 */ /* 0x080fe20000410000 */
[----:B------:R-:W-:Y:S01]  /*164d0*/  FMUL.FTZ R29, R29, R10 ;  /* 0x0000000a1d1d7220 */ /* 0x000fe20000410000 */
[----:B------:R-:W-:Y:S01]  /*164e0*/  R2UR UR14, R152 ;  /* 0x00000000980e72ca */ /* 0x000fe200000e0000 */
[C---:B------:R-:W-:Y:S01]  /*164f0*/  VIADD R152, R11.reuse, 0x206 ;  /* 0x000002060b987836 */ /* 0x040fe20000000000 */
[----:B------:R-:W-:Y:S01]  /*16500*/  R2UR UR22, R156 ;  /* 0x000000009c1672ca */ /* 0x000fe200000e0000 */
[----:B------:R-:W-:-:S02]  /*16510*/  VIADD R156, R11, 0x400 ;  /* 0x000004000b9c7836 */ /* 0x000fc40000000000 */
[-C--:B------:R-:W-:Y:S01]  /*16520*/  FMUL.FTZ R32, R32, R10.reuse ;  /* 0x0000000a20207220 */ /* 0x080fe20000410000 */
[-C--:B------:R-:W-:Y:S01]  /*16530*/  FMUL.FTZ R33, R33, R10.reuse ;  /* 0x0000000a21217220 */ /* 0x080fe20000410000 */
[----:B------:R-:W-:Y:S01]  /*16540*/  R2UR UR26, R152 ;  /* 0x00000000981a72ca */ /* 0x000fe200000e0000 */
[-C--:B------:R-:W-:Y:S01]  /*16550*/  FMUL.FTZ R36, R36, R10.reuse ;  /* 0x0000000a24247220 */ /* 0x080fe20000410000 */
[-C--:B------:R-:W-:Y:S01]  /*16560*/  FMUL.FTZ R37, R37, R10.reuse ;  /* 0x0000000a25257220 */ /* 0x080fe20000410000 */
[----:B------:R-:W-:Y:S01]  /*16570*/  MOV R154, UR11 ;  /* 0x0000000b009a7c02 */ /* 0x000fe20008000f00 */
[----:B------:R-:W-:Y:S02]  /*16580*/  VIADD R152, R11, 0x404 ;  /* 0x000004040b987836 */ /* 0x000fe40000000000 */
[-C--:B------:R-:W-:Y:S01]  /*16590*/  FMUL.FTZ R40, R40, R10.reuse ;  /* 0x0000000a28287220 */ /* 0x080fe20000410000 */
[-C--:B------:R-:W-:Y:S01]  /*165a0*/  FMUL.FTZ R41, R41, R10.reuse ;  /* 0x0000000a29297220 */ /* 0x080fe20000410000 */
[----:B------:R-:W-:Y:S01]  /*165b0*/  FMUL.FTZ R44, R44, R10 ;  /* 0x0000000a2c2c7220 */ /* 0x000fe20000410000 */
[----:B------:R0:W-:Y:S01]  /*165c0*/  STL [R1+0x4], R154 ;  /* 0x0000049a01007387 */ /* 0x0001e20000100800 */
[----:B------:R-:W-:Y:S01]  /*165d0*/  R2UR UR30, R156 ;  /* 0x000000009c1e72ca */ /* 0x000fe200000e0000 */
[C---:B------:R-:W-:Y:S01]  /*165e0*/  VIADD R156, R11.reuse, 0x406 ;  /* 0x000004060b9c7836 */ /* 0x040fe20000000000 */
[----:B------:R-:W-:Y:S01]  /*165f0*/  R2UR UR38, R152 ;  /* 0x00000000982672ca */ /* 0x000fe200000e0000 */
[----:B------:R-:W-:-:S02]  /*16600*/  VIADD R152, R11, 0x600 ;  /* 0x000006000b987836 */ /* 0x000fc40000000000 */
[-C--:B------:R-:W-:Y:S01]  /*16610*/  FMUL.FTZ R45, R45, R10.reuse ;  /* 0x0000000a2d2d7220 */ /* 0x080fe20000410000 */
[-C--:B------:R-:W-:Y:S01]  /*16620*/  FMUL.FTZ R48, R48, R10.reuse ;  /* 0x0000000a30307220 */ /* 0x080fe20000410000 */
[-C--:B------:R-:W-:Y:S01]  /*16630*/  FMUL.FTZ R49, R49, R10.reuse ;  /* 0x0000000a31317220 */ /* 0x080fe20000410000 */
[-C--:B------:R-:W-:Y:S01]  /*16640*/  FMUL.FTZ R52, R52, R10.reuse ;  /* 0x0000000a34347220 */ /* 0x080fe20000410000 */
[-C--:B------:R-:W-:Y:S01]  /*16650*/  FMUL.FTZ R53, R53, R10.reuse ;  /* 0x0000000a35357220 */ /* 0x080fe20000410000 */
[----:B0-----:R-:W-:Y:S01]  /*16660*/  IADD3 R154, R11, 0x202, RZ ;  /* 0x000002020b9a7810 */ /* 0x001fe20007ffe0ff */
[-C--:B------:R-:W-:Y:S01]  /*16670*/  FMUL.FTZ R56, R56, R10.reuse ;  /* 0x0000000a38387220 */ /* 0x080fe20000410000 */
[-C--:B------:R-:W-:Y:S01]  /*16680*/  FMUL.FTZ R57, R57, R10.reuse ;  /* 0x0000000a39397220 */ /* 0x080fe20000410000 */
[-C--:B------:R-:W-:Y:S01]  /*16690*/  FMUL.FTZ R60, R60, R10.reuse ;  /* 0x0000000a3c3c7220 */ /* 0x080fe20000410000 */
[----:B------:R-:W-:Y:S02]  /*166a0*/  R2UR UR18, R154 ;  /* 0x000000009a1272ca */ /* 0x000fe400000e0000 */
[----:B------:R-:W-:Y:S01]  /*166b0*/  IADD3 R154, R11, 0x402, RZ ;  /* 0x000004020b9a7810 */ /* 0x000fe20007ffe0ff */
[-C--:B------:R-:W-:Y:S01]  /*166c0*/  FMUL.FTZ R61, R61, R10.reuse ;  /* 0x0000000a3d3d7220 */ /* 0x080fe20000410000 */
[----:B------:R-:W-:Y:S01]  /*166d0*/  R2UR UR42, R156 ;  /* 0x000000009c2a72ca */ /* 0x000fe200000e0000 */
[C---:B------:R-:W-:Y:S01]  /*166e0*/  VIADD R156, R11.reuse, 0x602 ;  /* 0x000006020b9c7836 */ /* 0x040fe20000000000 */
[----:B------:R-:W-:Y:S01]  /*166f0*/  R2UR UR34, R154 ;  /* 0x000000009a2272ca */ /* 0x000fe200000e0000 */
[-C--:B------:R-:W-:Y:S01]  /*16700*/  FMUL.FTZ R64, R64, R10.reuse ;  /* 0x0000000a40407220 */ /* 0x080fe20000410000 */
[----:B------:R-:W-:Y:S01]  /*16710*/  R2UR UR46, R152 ;  /* 0x00000000982e72ca */ /* 0x000fe200000e0000 */
[C---:B------:R-:W-:Y:S01]  /*16720*/  VIADD R152, R11.reuse, 0x606 ;  /* 0x000006060b987836 */ /* 0x040fe20000000000 */
[----:B------:R-:W-:Y:S01]  /*16730*/  IADD3 R154, R11, 0x604, RZ ;  /* 0x000006040b9a7810 */ /* 0x000fe20007ffe0ff */
        /* <DEDUP_REMOVED lines=44> */
[----:B------:R-:W4:Y:S01]  /*16a00*/  LDL.64 R10, [R1+0x20] ;  /* 0x00002000010a7983 */ /* 0x000f220000100a00 */
        /* <DEDUP_REMOVED lines=63> */
[C---:B------:R-:W-:Y:S01]  /*16e00*/  R2UR UR5, R153.reuse ;  /* 0x00000000990572ca */ /* 0x040fe200000e0000 */
[----:B------:R-:W4:Y:S01]  /*16e10*/  LDL.LU R0, [R1+0x4] ;  /* 0x0000040001007983 */ /* 0x000f220000300800 */
[----:B------:R-:W-:Y:S01]  /*16e20*/  MOV R228, UR10 ;  /* 0x0000000a00e47c02 */ /* 0x000fe20008000f00 */
[----:B------:R-:W-:Y:S01]  /*16e30*/  UMOV UR10, UR4 ;  /* 0x00000004000a7c82 */ /* 0x000fe20008000000 */
[----:B------:R-:W-:Y:S01]  /*16e40*/  R2UR UR7, R153 ;  /* 0x00000000990772ca */ /* 0x000fe200000e0000 */
[----:B------:R-:W-:Y:S01]  /*16e50*/  IMAD.MOV.U32 R157, RZ, RZ, 0x40000040 ;  /* 0x40000040ff9d7424 */ /* 0x000fe200078e00ff */
[----:B------:R-:W-:-:S02]  /*16e60*/  R2UR UR4, R6 ;  /* 0x00000000060472ca */ /* 0x000fc400000e0000 */
[----:B------:R-:W-:-:S05]  /*16e70*/  R2UR UR9, R153 ;  /* 0x00000000990972ca */ /* 0x000fca00000e0000 */
[----:B------:R-:W-:Y:S01]  /*16e80*/  UMOV UR11, UR5 ;  /* 0x00000005000b7c82 */ /* 0x000fe20008000000 */
[----:B------:R-:W-:Y:S02]  /*16e90*/  R2UR UR5, R7 ;  /* 0x00000000070572ca */ /* 0x000fe400000e0000 */
[----:B------:R-:W-:Y:S02]  /*16ea0*/  R2UR UR15, R153 ;  /* 0x00000000990f72ca */ /* 0x000fe400000e0000 */
[----:B------:R-:W-:Y:S02]  /*16eb0*/  R2UR UR19, R155 ;  /* 0x000000009b1372ca */ /* 0x000fe400000e0000 */
[----:B------:R-:W-:Y:S02]  /*16ec0*/  R2UR UR23, R157 ;  /* 0x000000009d1772ca */ /* 0x000fe400000e0000 */
[----:B------:R-:W-:Y:S02]  /*16ed0*/  R2UR UR27, R153 ;  /* 0x00000000991b72ca */ /* 0x000fe400000e0000 */
[----:B------:R-:W-:-:S02]  /*16ee0*/  R2UR UR31, R157 ;  /* 0x000000009d1f72ca */ /* 0x000fc400000e0000 */
        /* <DEDUP_REMOVED lines=10> */
[----:B------:R-:W-:-:S06]  /*16f90*/  WARPGROUP.ARRIVE ;  /* 0x00000000000079c5 */ /* 0x000fcc0000000000 */
[----:B------:R-:W-:Y:S01]  /*16fa0*/  HGMMA.64x64x16.F32 R152, gdesc[UR4], RZ, !UPT, gsb0 ;  /* 0x00e00000049879f0 */ /* 0x000fe2000c0008ff */
[----:B------:R-:W-:Y:S01]  /*16fb0*/  UMOV UR6, UR8 ;  /* 0x0000000800067c82 */ /* 0x000fe20008000000 */
[----:B------:R-:W-:Y:S01]  /*16fc0*/  UMOV UR7, UR9 ;  /* 0x0000000900077c82 */ /* 0x000fe20008000000 */
[----:B--2---:R-:W-:Y:S02]  /*16fd0*/  R2UR UR8, R18 ;  /* 0x00000000120872ca */ /* 0x004fe400000e0000 */
[----:B------:R-:W-:Y:S01]  /*16fe0*/  R2UR UR9, R19 ;  /* 0x00000000130972ca */ /* 0x000fe200000e0000 */
[----:B------:R-:W-:Y:S02]  /*16ff0*/  WARPGROUP.DEPBAR.LE gsb0, 0x0 ;  /* 0x00008000000079c5 */ /* 0x000fe40000010000 */
[----:B------:R-:W-:Y:S01]  /*17000*/  WARPGROUP.ARRIVE ;  /* 0x00000000000079c5 */ /* 0x000fe20000000000 */
[----:B------:R-:W-:Y:S01]  /*17010*/  R2UR UR4, R16 ;  /* 0x00000000100472ca */ /* 0x000fe200000e0000 */
[----:B------:R0:W5:Y:S08]  /*17020*/  LDL.LU.64 R18, [R1+0xf8] ;  /* 0x0000f80001127983 */ /* 0x0001700000300a00 */
[----:B------:R-:W-:Y:S01]  /*17030*/  HGMMA.64x64x16.F32 R152, gdesc[UR8], R152, gsb0 ;  /* 0x00e00000089879f0 */ /* 0x000fe20008000898 */
[----:B------:R-:W-:-:S02]  /*17040*/  R2UR UR5, R17 ;  /* 0x00000000110572ca */ /* 0x000fc400000e0000 */
[----:B------:R-:W-:Y:S01]  /*17050*/  R2UR UR10, R228 ;  /* 0x00000000e40a72ca */ /* 0x000fe200000e0000 */
[----:B------:R0:W5:Y:S01]  /*17060*/  LDL.LU.64 R16, [R1+0xf0] ;  /* 0x0000f00001107983 */ /* 0x0001620000300a00 */
[----:B------:R-:W-:Y:S02]  /*17070*/  WARPGROUP.DEPBAR.LE gsb0, 0x0 ;  /* 0x00008000000079c5 */ /* 0x000fe40000010000 */
[----:B------:R-:W-:-:S07]  /*17080*/  WARPGROUP.ARRIVE ;  /* 0x00000000000079c5 */ /* 0x000fce0000000000 */
[----:B------:R-:W-:Y:S01]  /*17090*/  HGMMA.64x64x16.F32 R152, gdesc[UR4], R152, gsb0 ;  /* 0x00e00000049879f0 */ /* 0x000fe20008000898 */
[----:B---3--:R-:W-:Y:S02]  /*170a0*/  R2UR UR8, R4 ;  /* 0x00000000040872ca */ /* 0x008fe400000e0000 */
[----:B------:R-:W-:Y:S02]  /*170b0*/  R2UR UR9, R5 ;  /* 0x00000000050972ca */ /* 0x000fe400000e0000 */
[----:B----4-:R-:W-:Y:S01]  /*170c0*/  R2UR UR12, R2 ;  /* 0x00000000020c72ca */ /* 0x010fe200000e0000 */
[----:B------:R0:W5:Y:S01]  /*170d0*/  LDL.LU.64 R4, [R1+0xe8] ;  /* 0x0000e80001047983 */ /* 0x0001620000300a00 */
[----:B------:R-:W-:Y:S01]  /*170e0*/  R2UR UR11, R0 ;  /* 0x00000000000b72ca */ /* 0x000fe200000e0000 */
[----:B------:R-:W-:Y:S02]  /*170f0*/  WARPGROUP.DEPBAR.LE gsb0, 0x0 ;  /* 0x00008000000079c5 */ /* 0x000fe40000010000 */
[----:B------:R-:W-:-:S10]  /*17100*/  WARPGROUP.ARRIVE ;  /* 0x00000000000079c5 */ /* 0x000fd40000000000 */
[----:B------:R-:W-:Y:S01]  /*17110*/  HGMMA.64x64x16.F32 R152, gdesc[UR8], R152, gsb0 ;  /* 0x00e00000089879f0 */ /* 0x000fe20008000898 */
[----:B------:R-:W-:Y:S02]  /*17120*/  R2UR UR13, R3 ;  /* 0x00000000030d72ca */ /* 0x000fe400000e0000 */
[----:B------:R-:W-:Y:S01]  /*17130*/  R2UR UR16, R10 ;  /* 0x000000000a1072ca */ /* 0x000fe200000e0000 */
[----:B------:R0:W5:Y:S01]  /*17140*/  LDL.LU.64 R2, [R1+0xe0] ;  /* 0x0000e00001027983 */ /* 0x0001620000300a00 */
[----:B------:R-:W-:Y:S02]  /*17150*/  WARPGROUP.DEPBAR.LE gsb0, 0x0 ;  /* 0x00008000000079c5 */ /* 0x000fe40000010000 */
[----:B------:R-:W-:-:S07]  /*17160*/  WARPGROUP.ARRIVE ;  /* 0x00000000000079c5 */ /* 0x000fce0000000000 */
[----:B------:R-:W-:Y:S01]  /*17170*/  HGMMA.64x64x16.F32 R152, gdesc[UR12], R152, gsb0 ;  /* 0x00e000000c9879f0 */ /* 0x000fe20008000898 */
[----:B------:R-:W-:Y:S02]  /*17180*/  R2UR UR17, R11 ;  /* 0x000000000b1172ca */ /* 0x000fe400000e0000 */
[----:B------:R-:W-:Y:S02]  /*17190*/  WARPGROUP.DEPBAR.LE gsb0, 0x0 ;  /* 0x00008000000079c5 */ /* 0x000fe40000010000 */
[----:B------:R-:W-:-:S09]  /*171a0*/  WARPGROUP.ARRIVE ;  /* 0x00000000000079c5 */ /* 0x000fd20000000000 */
[----:B------:R-:W-:Y:S01]  /*171b0*/  HGMMA.64x64x16.F32 R152, gdesc[UR16], R152, gsb0 ;  /* 0x00e00000109879f0 */ /* 0x000fe20008000898 */
[----:B------:R-:W-:Y:S02]  /*171c0*/  R2UR UR20, R216 ;  /* 0x00000000d81472ca */ /* 0x000fe400000e0000 */
[----:B------:R-:W-:Y:S01]  /*171d0*/  R2UR UR21, R217 ;  /* 0x00000000d91572ca */ /* 0x000fe200000e0000 */
[----:B------:R-:W-:Y:S02]  /*171e0*/  WARPGROUP.DEPBAR.LE gsb0, 0x0 ;  /* 0x00008000000079c5 */ /* 0x000fe40000010000 */
[----:B------:R-:W-:-:S10]  /*171f0*/  WARPGROUP.ARRIVE ;  /* 0x00000000000079c5 */ /* 0x000fd40000000000 */
        /* <DEDUP_REMOVED lines=49> */
.L_x_1760:
[----:B------:R-:W-:Y:S01]  /*17510*/  SHF.L.U32 R0, R218, 0x1f, RZ ;  /* 0x0000001fda007819 */ /* 0x000fe200000006ff */
[----:B-----5:R-:W-:-:S04]  /*17520*/  IMAD R218, R202, 0x8, R17 ;  /* 0x00000008cada7824 */ /* 0x020fc800078e0211 */
[----:B------:R0:W1:Y:S01]  /*17530*/  SYNCS.PHASECHK.TRANS64.TRYWAIT P1, [R218+URZ+0x30850], R0 ;  /* 0x03085000da0075a7 */ /* 0x000062000802017f */
[----:B------:R-:W-:Y:S05]  /*17540*/  @!P0 BRA `(.L_x_1761) ;  /* 0x0000000000048947 */ /* 0x000fea0003800000 */
[----:B------:R-:W-:Y:S01]  /*17550*/  BPT.TRAP 0x1 ;  /* 0x000000040000795c */ /* 0x000fe20000300000 */
.L_x_1761:
[----:B------:R-:W-:Y:S04]  /*17560*/  BSSY B2, `(.L_x_1762) ;  /* 0x0000004000027945 */ /* 0x000fe80003800000 */
[----:B-1----:R-:W-:Y:S05]  /*17570*/  @P1 BRA `(.L_x_1763) ;  /* 0x0000000000081947 */ /* 0x002fea0003800000 */
[----:B------:R-:W1:Y:S02]  /*17580*/  SYNCS.PHASECHK.TRANS64.TRYWAIT P1, [R218+URZ+0x30850], R0 ;  /* 0x03085000da0075a7 */ /* 0x000e64000802017f */
[----:B-1----:R-:W-:Y:S05]  /*17590*/  @!P1 BRA `(.L_x_1764) ;  /* 0x0000017400489947 */ /* 0x002fea0003800000 */
.L_x_1763:
[----:B------:R-:W-:Y:S05]  /*175a0*/  BSYNC B2 ;  /* 0x0000000000027941 */ /* 0x000fea0003800000 */
.L_x_1762:
[----:B01----:R-:W-:Y:S01]  /*175b0*/  VIADD R0, R17, 0x400 ;  /* 0x0000040011007836 */ /* 0x003fe20000000000 */
[----:B------:R-:W-:Y:S01]  /*175c0*/  MOV R11, 0x40000040 ;  /* 0x40000040000b7802 */ /* 0x000fe20000000f00 */
[----:B------:R-:W-:-:S03]  /*175d0*/  WARPGROUP.ARRIVE ;  /* 0x00000000000079c5 */ /* 0x000fc60000000000 */
[----:B------:R-:W-:Y:S02]  /*175e0*/  SHF.R.U32.HI R0, RZ, 0x4, R0 ;  /* 0x00000004ff007819 */ /* 0x000fe40000011600 */
[----:B------:R-:W-:Y:S01]  /*175f0*/  R2UR UR7, R11 ;  /* 0x000000000b0772ca */ /* 0x000fe200000e0000 */
[----:B------:R-:W-:Y:S01]  /*17600*/  IMAD.MOV.U32 R11, RZ, RZ, 0x40000040 ;  /* 0x40000040ff0b7424 */ /* 0x000fe200078e00ff */
[----:B------:R-:W-:-:S04]  /*17610*/  LOP3.LUT R10, R0, 0x3fff, RZ, 0xc0, !PT ;  /* 0x00003fff000a7812 */ /* 0x000fc800078ec0ff */
[----:B------:R-:W-:-:S05]  /*17620*/  LOP3.LUT R10, R10, 0x2000000, RZ, 0xfc, !PT ;  /* 0x020000000a0a7812 */ /* 0x000fca00078efcff */
[----:B------:R-:W-:-:S05]  /*17630*/  IMAD R10, R202, 0x800, R10 ;  /* 0x00000800ca0a7824 */ /* 0x000fca00078e020a */
[----:B------:R-:W-:-:S13]  /*17640*/  R2UR UR6, R10 ;  /* 0x000000000a0672ca */ /* 0x000fda00000e0000 */
[----:B------:R-:W-:Y:S03]  /*17650*/  HGMMA.64x256x16.F32 R24, R196, gdesc[UR4].tnspB, R24, gsb0 ;  /* 0x43e00004c4187df0 */ /* 0x000fe60008000818 */
[----:B------:R-:W-:Y:S02]  /*17660*/  WARPGROUP.DEPBAR.LE gsb0, 0x0 ;  /* 0x00008000000079c5 */ /* 0x000fe40000010000 */
[----:B------:R-:W-:Y:S01]  /*17670*/  VIADD R196, R10, 0x80 ;  /* 0x000000800ac47836 */ /* 0x000fe20000000000 */
[----:B------:R-:W-:Y:S01]  /*17680*/  WARPGROUP.ARRIVE ;  /* 0x00000000000079c5 */ /* 0x000fe20000000000 */
[----:B------:R-:W-:-:S03]  /*17690*/  IMAD.MOV.U32 R197, RZ, RZ, 0x40000040 ;  /* 0x40000040ffc57424 */ /* 0x000fc600078e00ff */
[----:B------:R-:W-:Y:S02]  /*176a0*/  R2UR UR6, R196 ;  /* 0x00000000c40672ca */ /* 0x000fe400000e0000 */
[----:B------:R-:W-:-:S15]  /*176b0*/  R2UR UR7, R197 ;  /* 0x00000000c50772ca */ /* 0x000fde00000e0000 */
[----:B------:R-:W-:-:S01]  /*176c0*/  NOP ;  /* 0x0000000000007918 */ /* 0x000fc20000000000 */
[----:B------:R-:W-:Y:S03]  /*176d0*/  HGMMA.64x256x16.F32 R24, R192, gdesc[UR4].tnspB, R24, gsb0 ;  /* 0x43e00004c0187df0 */ /* 0x000fe60008000818 */
[----:B------:R-:W-:Y:S02]  /*176e0*/  WARPGROUP.DEPBAR.LE gsb0, 0x0 ;  /* 0x00008000000079c5 */ /* 0x000fe40000010000 */
[C---:B------:R-:W-:Y:S01]  /*176f0*/  VIADD R192, R10.reuse, 0x100 ;  /* 0x000001000ac07836 */ /* 0x040fe20000000000 */
[----:B------:R-:W-:Y:S01]  /*17700*/  WARPGROUP.ARRIVE ;  /* 0x00000000000079c5 */ /* 0x000fe20000000000 */
[----:B------:R-:W-:Y:S01]  /*17710*/  IMAD.MOV.U32 R193, RZ, RZ, 0x40000040 ;  /* 0x40000040ffc17424 */ /* 0x000fe200078e00ff */
[----:B------:R-:W-:Y:S02]  /*17720*/  IADD3 R10, R10, 0x180, RZ ;  /* 0x000001800a0a7810 */ /* 0x000fe40007ffe0ff */
[----:B------:R-:W-:-:S02]  /*17730*/  R2UR UR6, R192 ;  /* 0x00000000c00672ca */ /* 0x000fc400000e0000 */
[----:B------:R-:W-:-:S15]  /*17740*/  R2UR UR7, R193 ;  /* 0x00000000c10772ca */ /* 0x000fde00000e0000 */
[----:B------:R-:W-:-:S01]  /*17750*/  NOP ;  /* 0x0000000000007918 */ /* 0x000fc20000000000 */
        /* <DEDUP_REMOVED lines=10> */
.L_x_1765:
[----:B------:R-:W2:Y:S01]  /*17800*/  LDL R10, [R1] ;  /* 0x00000000010a7983 */ /* 0x000ea20000100800 */
[----:B------:R-:W0:Y:S01]  /*17810*/  LDC R11, c[0x0][0x448] ;  /* 0x00011200ff0b7b82 */ /* 0x000e220000000800 */
[----:B------:R-:W-:Y:S02]  /*17820*/  ULDC UR5, c[0x0][0x9d8] ;  /* 0x0002760000057ab9 */ /* 0x000fe40000000800 */
[----:B------:R-:W3:Y:S04]  /*17830*/  LDL R184, [R1+0x5c] ;  /* 0x00005c0001b87983 */ /* 0x000ee80000100800 */
[----:B------:R-:W3:Y:S04]  /*17840*/  LDL R0, [R1+0x78] ;  /* 0x0000780001007983 */ /* 0x000ee80000100800 */
[----:B------:R-:W4:Y:S01]  /*17850*/  LDL R190, [R1+0xc] ;  /* 0x00000c0001be7983 */ /* 0x000f220000100800 */
[----:B0-----:R-:W-:-:S13]  /*17860*/  ISETP.NE.AND P1, PT, R11, 0x1, PT ;  /* 0x000000010b00780c */ /* 0x001fda0003f25270 */
[----:B------:R-:W0:Y:S01]  /*17870*/  @P1 LDC R11, c[0x0][0x44c] ;  /* 0x00011300ff0b1b82 */ /* 0x000e220000000800 */
[----:B------:R-:W-:Y:S02]  /*17880*/  VIADD R2, R2, 0x30840 ;  /* 0x0003084002027836 */ /* 0x000fe40000000000 */
        /* <DEDUP_REMOVED lines=16> */
[----:B------:R-:W-:Y:S01]  /*17990*/  LOP3.LUT P5, RZ, R16, 0x20, RZ, 0xc0, !PT ;  /* 0x0000002010ff7812 */ /* 0x000fe200078ac0ff */
        /* <DEDUP_REMOVED lines=16> */
[----:B--2---:R-:W-:-:S02]  /*17aa0*/  R2UR UR4, R10 ;  /* 0x000000000a0472ca */ /* 0x004fc400000e0000 */
[----:B------:R-:W2:Y:S01]  /*17ab0*/  @P1 LDC R10, c[0x0][0x450] ;  /* 0x00011400ff0a1b82 */ /* 0x000ea20000000800 */
[----:B---3--:R-:W-:-:S04]  /*17ac0*/  IMAD.IADD R0, R0, 0x1, R184 ;  /* 0x0000000100007824 */ /* 0x008fc800078e02b8 */
[----:B0-----:R-:W-:-:S04]  /*17ad0*/  @P1 IMAD.HI.U32 R11, R0, R11, RZ ;  /* 0x0000000b000b1227 */ /* 0x001fc800078e00ff */
[----:B------:R-:W-:Y:S01]  /*17ae0*/  FMUL.FTZ R184, R170, UR5 ;  /* 0x00000005aab87c20 */ /* 0x000fe20008410000 */
[----:B----4-:R-:W-:Y:S01]  /*17af0*/  PRMT R2, R190, 0x654, R2 ;  /* 0x00000654be027816 */ /* 0x010fe20000000002 */
[----:B------:R-:W-:Y:S01]  /*17b00*/  FMUL.FTZ R170, R171, UR5 ;  /* 0x00000005abaa7c20 */ /* 0x000fe20008410000 */
[----:B------:R-:W-:Y:S01]  /*17b10*/  FMUL.FTZ R171, R174, UR5 ;  /* 0x00000005aeab7c20 */ /* 0x000fe20008410000 */
[----:B------:R-:W-:Y:S01]  /*17b20*/  FMUL.FTZ R174, R179, UR5 ;  /* 0x00000005b3ae7c20 */ /* 0x000fe20008410000 */
[----:B--2---:R-:W-:Y:S01]  /*17b30*/  @P1 SHF.R.U32.HI R0, RZ, R10, R11 ;  /* 0x0000000aff001219 */ /* 0x004fe2000001160b */
[----:B------:R-:W-:Y:S01]  /*17b40*/  FMUL.FTZ R10, R152, UR5 ;  /* 0x00000005980a7c20 */ /* 0x000fe20008410000 */
[----:B------:R-:W-:Y:S01]  /*17b50*/  FMUL.FTZ R152, R153, UR5 ;  /* 0x0000000599987c20 */ /* 0x000fe20008410000 */
[----:B------:R0:W-:Y:S02]  /*17b60*/  SYNCS.ARRIVE.TRANS64.RED.A1T0 RZ, [R2+URZ], RZ ;  /* 0x000000ff02ff79a7 */ /* 0x0001e4000810043f */
[----:B------:R-:W2:Y:S01]  /*17b70*/  SHFL.IDX PT, R188, R0, RZ, 0x1c1f ;  /* 0x001c1fff00bc7589 */ /* 0x000ea200000e0000 */
        /* <DEDUP_REMOVED lines=10> */
[----:B0-----:R-:W-:Y:S01]  /*17c20*/  IMAD.SHL.U32 R2, R5, 0x40, RZ ;  /* 0x0000004005027824 */ /* 0x001fe200078e00ff */
[----:B------:R-:W0:Y:S01]  /*17c30*/  MUFU.TANH R10, R10 ;  /* 0x0000000a000a7308 */ /* 0x000e220000002400 */
[----:B------:R-:W-:-:S03]  /*17c40*/  ULDC UR5, c[0x0][0x9e0] ;  /* 0x0002780000057ab9 */ /* 0x000fc60000000800 */
[----:B------:R-:W-:-:S04]  /*17c50*/  IADD3 R183, -R225, 0x1, -R2 ;  /* 0x00000001e1b77810 */ /* 0x000fc80007ffe902 */
[----:B------:R-:W3:Y:S01]  /*17c60*/  MUFU.TANH R152, R152 ;  /* 0x0000009800987308 */ /* 0x000ee20000002400 */
[----:B------:R-:W-:-:S07]  /*17c70*/  IADD3 R183, -R219, R183, R220 ;  /* 0x000000b7dbb77210 */ /* 0x000fce0007ffe1dc */
[----:B------:R-:W4:Y:S01]  /*17c80*/  MUFU.TANH R11, R11 ;  /* 0x0000000b000b7308 */ /* 0x000f220000002400 */
[----:B------:R-:W-:-:S07]  /*17c90*/  IADD3 R187, R183, UR5, RZ ;  /* 0x00000005b7bb7c10 */ /* 0x000fce000fffe0ff */
        /* <DEDUP_REMOVED lines=13> */
[----:B------:R-:W-:-:S02]  /*17d70*/  VIADD R183, R183, UR4 ;  /* 0x00000004b7b77c36 */ /* 0x000fc40008000000 */
[--C-:B--2---:R-:W-:Y:S02]  /*17d80*/  IMAD.IADD R182, R187, 0x1, R188.reuse ;  /* 0x00000001bbb67824 */ /* 0x104fe400078e02bc */
[----:B------:R-:W-:Y:S01]  /*17d90*/  IMAD.IADD R181, R183, 0x1, R188 ;  /* 0x00000001b7b57824 */ /* 0x000fe200078e02bc */
[----:B-1-34-:R-:W-:Y:S06]  /*17da0*/  @!P5 BRA `(.L_x_1766) ;  /* 0x000000000060d947 */ /* 0x01afec0003800000 */
[----:B------:R-:W-:Y:S01]  /*17db0*/  IADD3 R188, -R219, R220, R188 ;  /* 0x000000dcdbbc7210 */ /* 0x000fe20007ffe1bc */
[----:B------:R-:W-:Y:S03]  /*17dc0*/  BSSY B2, `(.L_x_1767) ;  /* 0x0000012000027945 */ /* 0x000fe60003800000 */
        /* <DEDUP_REMOVED lines=11> */
.L_x_1768:
[----:B------:R-:W-:Y:S02]  /*17e80*/  ULDC UR4, c[0x0][0x9e4] ;  /* 0x0002790000047ab9 */ /* 0x000fe40000000800 */
[----:B------:R-:W-:-:S04]  /*17e90*/  MOV R189, UR4 ;  /* 0x0000000400bd7c02 */ /* 0x000fc80008000f00 */
[----:B------:R-:W-:-:S13]  /*17ea0*/  ISETP.NE.AND P1, PT, R189, 0x1, PT ;  /* 0x00000001bd00780c */ /* 0x000fda0003f25270 */
[----:B------:R-:W1:Y:S02]  /*17eb0*/  @P1 LDC.64 R160, c[0x0][0x9e8] ;  /* 0x00027a00ffa01b82 */ /* 0x000e640000000a00 */
[----:B-1----:R-:W-:-:S05]  /*17ec0*/  @P1 IMAD.HI.U32 R160, R188, R160, RZ ;  /* 0x000000a0bca01227 */ /* 0x002fca00078e00ff */
[----:B------:R-:W-:-:S07]  /*17ed0*/  @P1 SHF.R.U32.HI R188, RZ, R161, R160 ;  /* 0x000000a1ffbc1219 */ /* 0x000fce00000116a0 */
.L_x_1769:
[----:B------:R-:W-:Y:S05]  /*17ee0*/  BSYNC B2 ;  /* 0x0000000000027941 */ /* 0x000fea0003800000 */
.L_x_1767:
[----:B------:R-:W-:-:S04]  /*17ef0*/  IMAD R188, R188, R189, -R2 ;  /* 0x000000bdbcbc7224 */ /* 0x000fc800078e0a02 */
[----:B------:R-:W-:-:S05]  /*17f00*/  IMAD.IADD R188, R188, 0x1, -R225 ;  /* 0x00000001bcbc7824 */ /* 0x000fca00078e0ae1 */
[----:B------:R-:W-:Y:S02]  /*17f10*/  VIMNMX R181, R181, R188, !PT ;  /* 0x000000bcb5b57248 */ /* 0x000fe40007fe0100 */
[----:B------:R-:W-:-:S07]  /*17f20*/  VIADDMNMX R182, R188, R189, R182, PT ;  /* 0x000000bdbcb67246 */ /* 0x000fce00038001b6 */
.L_x_1766:
[----:B------:R-:W-:Y:S01]  /*17f30*/  ISETP.GT.AND P1, PT, R5, -0x1, PT ;  /* 0xffffffff0500780c */ /* 0x000fe20003f24270 */
[----:B------:R-:W1:Y:S03]  /*17f40*/  SHFL.IDX PT, R0, R0, 0x1, 0x1c1f ;  /* 0x003c1f0000007f89 */ /* 0x000e6600000e0000 */
[C---:B------:R-:W-:Y:S02]  /*17f50*/  ISETP.GT.AND P2, PT, R181.reuse, RZ, P1 ;  /* 0x000000ffb500720c */ /* 0x040fe40000f44270 */
[C---:B------:R-:W-:Y:S02]  /*17f60*/  ISETP.GT.AND P4, PT, R181.reuse, 0x1, P1 ;  /* 0x00000001b500780c */ /* 0x040fe40000f84270 */
[----:B------:R-:W-:Y:S02]  /*17f70*/  ISETP.LT.OR P3, PT, R182, 0x1, P2 ;  /* 0x00000001b600780c */ /* 0x000fe40001761670 */
[----:B------:R-:W-:-:S02]  /*17f80*/  ISETP.GT.AND P2, PT, R181, 0x8, P1 ;  /* 0x00000008b500780c */ /* 0x000fc40000f44270 */
[----:B0-----:R-:W-:Y:S02]  /*17f90*/  FSEL R10, R10, -INF , !P3 ;  /* 0xff8000000a0a7808 */ /* 0x001fe40005800000 */
[----:B------:R-:W-:Y:S02]  /*17fa0*/  ISETP.GT.AND P3, PT, R181, 0x9, P1 ;  /* 0x00000009b500780c */ /* 0x000fe40000f64270 */
[C---:B------:R-:W-:Y:S02]  /*17fb0*/  ISETP.LT.OR P4, PT, R182.reuse, 0x2, P4 ;  /* 0x00000002b600780c */ /* 0x040fe40002781670 */
[C---:B------:R-:W-:Y:S02]  /*17fc0*/  ISETP.LT.OR P2, PT, R182.reuse, 0x9, P2 ;  /* 0x00000009b600780c */ /* 0x040fe40001741670 */
[----:B------:R-:W-:Y:S02]  /*17fd0*/  ISETP.LT.OR P3, PT, R182, 0xa, P3 ;  /* 0x0000000ab600780c */ /* 0x000fe40001f61670 */
[----:B------:R-:W-:-:S02]  /*17fe0*/  FSEL R152, R152, -INF , !P4 ;  /* 0xff80000098987808 */ /* 0x000fc40006000000 */
[----:B------:R-:W-:Y:S01]  /*17ff0*/  FSEL R160, R154, -INF , !P2 ;  /* 0xff8000009aa07808 */ /* 0x000fe20005000000 */
[--C-:B-1----:R-:W-:Y:S01]  /*18000*/  IMAD.IADD R187, R187, 0x1, R0.reuse ;  /* 0x00000001bbbb7824 */ /* 0x102fe200078e0200 */
[----:B------:R-:W-:Y:S01]  /*18010*/  FSEL R161, R155, -INF , !P3 ;  /* 0xff8000009ba17808 */ /* 0x000fe20005800000 */
[----:B------:R-:W-:Y:S01]  /*18020*/  IMAD.IADD R183, R183, 0x1, R0 ;  /* 0x00000001b7b77824 */ /* 0x000fe200078e0200 */
[C---:B------:R-:W-:Y:S02]  /*18030*/  ISETP.GT.AND P4, PT, R181.reuse, 0x10, P1 ;  /* 0x00000010b500780c */ /* 0x040fe40000f84270 */
[C---:B------:R-:W-:Y:S02]  /*18040*/  ISETP.GT.AND P2, PT, R181.reuse, 0x11, P1 ;  /* 0x00000011b500780c */ /* 0x040fe40000f44270 */
[----:B------:R-:W-:Y:S02]  /*18050*/  ISETP.GT.AND P3, PT, R181, 0x18, P1 ;  /* 0x00000018b500780c */ /* 0x000fe40000f64270 */
[----:B------:R-:W-:-:S02]  /*18060*/  ISETP.LT.OR P4, PT, R182, 0x11, P4 ;  /* 0x00000011b600780c */ /* 0x000fc40002781670 */
[C---:B------:R-:W-:Y:S02]  /*18070*/  ISETP.LT.OR P2, PT, R182.reuse, 0x12, P2 ;  /* 0x00000012b600780c */ /* 0x040fe40001741670 */
[----:B------:R-:W-:Y:S02]  /*18080*/  ISETP.LT.OR P3, PT, R182, 0x19, P3 ;  /* 0x00000019b600780c */ /* 0x000fe40001f61670 */
[----:B------:R-:W-:Y:S02]  /*18090*/  FSEL R158, R158, -INF , !P4 ;  /* 0xff8000009e9e7808 */ /* 0x000fe40006000000 */
[----:B------:R-:W-:Y:S02]  /*180a0*/  FSEL R159, R159, -INF , !P2 ;  /* 0xff8000009f9f7808 */ /* 0x000fe40005000000 */
[----:B------:R-:W-:Y:S02]  /*180b0*/  FSEL R164, R164, -INF , !P3 ;  /* 0xff800000a4a47808 */ /* 0x000fe40005800000 */
[----:B------:R-:W-:-:S02]  /*180c0*/  ISETP.GT.AND P4, PT, R181, 0x19, P1 ;  /* 0x00000019b500780c */ /* 0x000fc40000f84270 */
[C---:B------:R-:W-:Y:S02]  /*180d0*/  ISETP.GT.AND P2, PT, R181.reuse, 0x20, P1 ;  /* 0x00000020b500780c */ /* 0x040fe40000f44270 */
[----:B------:R-:W-:Y:S02]  /*180e0*/  ISETP.GT.AND P3, PT, R181, 0x21, P1 ;  /* 0x00000021b500780c */ /* 0x000fe40000f64270 */
[C---:B------:R-:W-:Y:S02]  /*180f0*/  ISETP.LT.OR P4, PT, R182.reuse, 0x1a, P4 ;  /* 0x0000001ab600780c */ /* 0x040fe40002781670 */
[C---:B------:R-:W-:Y:S02]  /*18100*/  ISETP.LT.OR P2, PT, R182.reuse, 0x21, P2 ;  /* 0x00000021b600780c */ /* 0x040fe40001741670 */
[----:B------:R-:W-:Y:S02]  /*18110*/  ISETP.LT.OR P3, PT, R182, 0x22, P3 ;  /* 0x00000022b600780c */ /* 0x000fe40001f61670 */
[----:B------:R-:W-:-:S02]  /*18120*/  FSEL R165, R165, -INF , !P4 ;  /* 0xff800000a5a57808 */ /* 0x000fc40006000000 */
[----:B------:R-:W-:Y:S02]  /*18130*/  FSEL R168, R168, -INF , !P2 ;  /* 0xff800000a8a87808 */ /* 0x000fe40005000000 */
[----:B------:R-:W-:Y:S02]  /*18140*/  FSEL R169, R169, -INF , !P3 ;  /* 0xff800000a9a97808 */ /* 0x000fe40005800000 */
        /* <DEDUP_REMOVED lines=17> */
[----:B------:R-:W-:Y:S01]  /*18260*/  FSEL R180, R180, -INF , !P3 ;  /* 0xff800000b4b47808 */ /* 0x000fe20005800000 */
[----:B------:R-:W-:Y:S06]  /*18270*/  @!P5 BRA `(.L_x_1770) ;  /* 0x000000000060d947 */ /* 0x000fec0003800000 */
        /* <DEDUP_REMOVED lines=13> */
.L_x_1772:
[----:B------:R-:W-:Y:S02]  /*18350*/  ULDC UR4, c[0x0][0x9e4] ;  /* 0x0002790000047ab9 */ /* 0x000fe40000000800 */
[----:B------:R-:W-:-:S04]  /*18360*/  MOV R181, UR4 ;  /* 0x0000000400b57c02 */ /* 0x000fc80008000f00 */
[----:B------:R-:W-:-:S13]  /*18370*/  ISETP.NE.AND P2, PT, R181, 0x1, PT ;  /* 0x00000001b500780c */ /* 0x000fda0003f45270 */
[----:B------:R-:W0:Y:S02]  /*18380*/  @P2 LDC.64 R154, c[0x0][0x9e8] ;  /* 0x00027a00ff9a2b82 */ /* 0x000e240000000a00 */
[----:B0-----:R-:W-:-:S05]  /*18390*/  @P2 IMAD.HI.U32 R154, R0, R154, RZ ;  /* 0x0000009a009a2227 */ /* 0x001fca00078e00ff */
[----:B------:R-:W-:-:S07]  /*183a0*/  @P2 SHF.R.U32.HI R0, RZ, R155, R154 ;  /* 0x0000009bff002219 */ /* 0x000fce000001169a */
.L_x_1773:
[----:B------:R-:W-:Y:S05]  /*183b0*/  BSYNC B2 ;  /* 0x0000000000027941 */ /* 0x000fea0003800000 */
.L_x_1771:
[----:B------:R-:W-:-:S04]  /*183c0*/  IMAD R0, R0, R181, -R2 ;  /* 0x000000b500007224 */ /* 0x000fc800078e0a02 */
[----:B------:R-:W-:-:S05]  /*183d0*/  IMAD.IADD R0, R0, 0x1, -R225 ;  /* 0x0000000100007824 */ /* 0x000fca00078e0ae1 */
[----:B------:R-:W-:Y:S02]  /*183e0*/  VIMNMX R183, R183, R0, !PT ;  /* 0x00000000b7b77248 */ /* 0x000fe40007fe0100 */
[----:B------:R-:W-:-:S07]  /*183f0*/  VIADDMNMX R187, R0, R181, R187, PT ;  /* 0x000000b500bb7246 */ /* 0x000fce00038001bb */
.L_x_1770:
[----:B------:R-:W-:Y:S01]  /*18400*/  FMNMX.FTZ R2, R10, R4, !PT ;  /* 0x000000040a027209 */ /* 0x000fe20007810000 */
[----:B------:R-:W-:Y:S01]  /*18410*/  ULDC UR4, c[0x0][0x988] ;  /* 0x0002620000047ab9 */ /* 0x000fe20000000800 */
[----:B------:R-:W-:Y:S02]  /*18420*/  LOP3.LUT R16, R16, 0xffffdfff, RZ, 0xc0, !PT ;  /* 0xffffdfff10107812 */ /* 0x000fe400078ec0ff */
[----:B------:R-:W-:Y:S02]  /*18430*/  FMNMX.FTZ R2, R152, R2, !PT ;  /* 0x0000000298027209 */ /* 0x000fe40007810000 */
[C---:B------:R-:W-:Y:S02]  /*18440*/  ISETP.GT.AND P2, PT, R183.reuse, 0x1, P1 ;  /* 0x00000001b700780c */ /* 0x040fe40000f44270 */
[----:B------:R-:W-:Y:S02]  /*18450*/  FMNMX.FTZ R2, R160, R2, !PT ;  /* 0x00000002a0027209 */ /* 0x000fe40007810000 */
[----:B------:R-:W-:-:S02]  /*18460*/  ISETP.GT.AND P3, PT, R183, 0x8, P1 ;  /* 0x00000008b700780c */ /* 0x000fc40000f64270 */
[----:B------:R-:W-:Y:S02]  /*18470*/  FMNMX.FTZ R2, R161, R2, !PT ;  /* 0x00000002a1027209 */ /* 0x000fe40007810000 */
[----:B------:R-:W-:Y:S02]  /*18480*/  @P0 LOP3.LUT R16, R16, 0x2000, RZ, 0xfc, !PT ;  /* 0x0000200010100812 */ /* 0x000fe400078efcff */
[----:B------:R-:W-:Y:S02]  /*18490*/  FMNMX.FTZ R2, R158, R2, !PT ;  /* 0x000000029e027209 */ /* 0x000fe40007810000 */
[----:B------:R-:W-:Y:S02]  /*184a0*/  ISETP.LT.OR P2, PT, R187, 0x2, P2 ;  /* 0x00000002bb00780c */ /* 0x000fe40001741670 */
[----:B------:R-:W-:Y:S02]  /*184b0*/  FMNMX.FTZ R2, R159, R2, !PT ;  /* 0x000000029f027209 */ /* 0x000fe40007810000 */
[----:B------:R-:W-:-:S02]  /*184c0*/  ISETP.LT.OR P3, PT, R187, 0x9, P3 ;  /* 0x00000009bb00780c */ /* 0x000fc40001f61670 */
[----:B------:R-:W-:Y:S02]  /*184d0*/  FMNMX.FTZ R2, R164, R2, !PT ;  /* 0x00000002a4027209 */ /* 0x000fe40007810000 */
[----:B------:R-:W-:Y:S02]  /*184e0*/  ISETP.GT.AND P0, PT, R183, 0x21, P1 ;  /* 0x00000021b700780c */ /* 0x000fe40000f04270 */
[----:B------:R-:W-:Y:S02]  /*184f0*/  FMNMX.FTZ R2, R165, R2, !PT ;  /* 0x00000002a5027209 */ /* 0x000fe40007810000 */
[----:B------:R-:W-:Y:S02]  /*18500*/  FSEL R0, R153, -INF , !P2 ;  /* 0xff80000099007808 */ /* 0x000fe40005000000 */
[----:B------:R-:W-:Y:S02]  /*18510*/  FMNMX.FTZ R2, R168, R2, !PT ;  /* 0x00000002a8027209 */ /* 0x000fe40007810000 */
[----:B------:R-:W-:-:S02]  /*18520*/  FSEL R156, R156, -INF , !P3 ;  /* 0xff8000009c9c7808 */ /* 0x000fc40005800000 */
[----:B------:R-:W-:Y:S02]  /*18530*/  FMNMX.FTZ R2, R169, R2, !PT ;  /* 0x00000002a9027209 */ /* 0x000fe40007810000 */
[----:B------:R-:W-:Y:S02]  /*18540*/  ISETP.GT.AND P4, PT, R183, 0x9, P1 ;  /* 0x00000009b700780c */ /* 0x000fe40000f84270 */
[----:B------:R-:W-:Y:S02]  /*18550*/  FMNMX.FTZ R2, R185, R2, !PT ;  /* 0x00000002b9027209 */ /* 0x000fe40007810000 */
[C---:B------:R-:W-:Y:S02]  /*18560*/  ISETP.GT.AND P2, PT, R183.reuse, 0x10, P1 ;  /* 0x00000010b700780c */ /* 0x040fe40000f44270 */
[----:B------:R-:W-:Y:S02]  /*18570*/  FMNMX.FTZ R2, R186, R2, !PT ;  /* 0x00000002ba027209 */ /* 0x000fe40007810000 */
[----:B------:R-:W-:-:S02]  /*18580*/  ISETP.GT.AND P3, PT, R183, 0x11, P1 ;  /* 0x00000011b700780c */ /* 0x000fc40000f64270 */
[----:B------:R-:W-:Y:S02]  /*18590*/  FMNMX.FTZ R2, R175, R2, !PT ;  /* 0x00000002af027209 */ /* 0x000fe40007810000 */
[C---:B------:R-:W-:Y:S02]  /*185a0*/  ISETP.LT.OR P4, PT, R187.reuse, 0xa, P4 ;  /* 0x0000000abb00780c */ /* 0x040fe40002781670 */
[----:B------:R-:W-:Y:S02]  /*185b0*/  FMNMX.FTZ R2, R176, R2, !PT ;  /* 0x00000002b0027209 */ /* 0x000fe40007810000 */
[----:B------:R-:W-:Y:S02]  /*185c0*/  ISETP.LT.OR P2, PT, R187, 0x11, P2 ;  /* 0x00000011bb00780c */ /* 0x000fe40001741670 */
[----:B------:R-:W-:Y:S02]  /*185d0*/  FMNMX.FTZ R2, R179, R2, !PT ;  /* 0x00000002b3027209 */ /* 0x000fe40007810000 */
[----:B------:R-:W-:-:S02]  /*185e0*/  ISETP.LT.OR P3, PT, R187, 0x12, P3 ;  /* 0x00000012bb00780c */ /* 0x000fc40001f61670 */
[----:B------:R-:W-:Y:S02]  /*185f0*/  FMNMX.FTZ R2, R180, R2, !PT ;  /* 0x00000002b4027209 */ /* 0x000fe40007810000 */
[----:B------:R-:W-:Y:S02]  /*18600*/  LOP3.LUT R16, R16, 0xffff7fff, RZ, 0xc0, !PT ;  /* 0xffff7fff10107812 */ /* 0x000fe400078ec0ff */
[----:B------:R-:W-:Y:S01]  /*18610*/  FSEL R157, R157, -INF , !P4 ;  /* 0xff8000009d9d7808 */ /* 0x000fe20006000000 */
[----:B------:R-:W0:Y:S01]  /*18620*/  SHFL.BFLY PT, R153, R2, 0x2, 0x1f ;  /* 0x0c401f0002997f89 */ /* 0x000e2200000e0000 */
[----:B------:R-:W-:Y:S02]  /*18630*/  FSEL R162, R162, -INF , !P2 ;  /* 0xff800000a2a27808 */ /* 0x000fe40005000000 */
[----:B------:R-:W-:Y:S02]  /*18640*/  FSEL R163, R163, -INF , !P3 ;  /* 0xff800000a3a37808 */ /* 0x000fe40005800000 */
[----:B------:R-:W-:-:S02]  /*18650*/  ISETP.GT.AND P4, PT, R183, 0x18, P1 ;  /* 0x00000018b700780c */ /* 0x000fc40000f84270 */
[C---:B------:R-:W-:Y:S02]  /*18660*/  ISETP.GT.AND P2, PT, R183.reuse, 0x19, P1 ;  /* 0x00000019b700780c */ /* 0x040fe40000f44270 */
[C---:B------:R-:W-:Y:S02]  /*18670*/  ISETP.GT.AND P3, PT, R183.reuse, 0x20, P1 ;  /* 0x00000020b700780c */ /* 0x040fe40000f64270 */
[----:B------:R-:W-:Y:S02]  /*18680*/  @P0 LOP3.LUT R16, R16, 0x8000, RZ, 0xfc, !PT ;  /* 0x0000800010100812 */ /* 0x000fe400078efcff */
[----:B------:R-:W-:Y:S02]  /*18690*/  ISETP.GT.AND P0, PT, R183, RZ, P1 ;  /* 0x000000ffb700720c */ /* 0x000fe40000f04270 */
[C---:B------:R-:W-:Y:S02]  /*186a0*/  ISETP.LT.OR P4, PT, R187.reuse, 0x19, P4 ;  /* 0x00000019bb00780c */ /* 0x040fe40002781670 */
[----:B------:R-:W-:-:S02]  /*186b0*/  ISETP.LT.OR P2, PT, R187, 0x1a, P2 ;  /* 0x0000001abb00780c */ /* 0x000fc40001741670 */
[----:B------:R-:W-:Y:S02]  /*186c0*/  ISETP.LT.OR P3, PT, R187, 0x21, P3 ;  /* 0x00000021bb00780c */ /* 0x000fe40001f61670 */
[----:B------:R-:W-:Y:S02]  /*186d0*/  FSEL R166, R166, -INF , !P4 ;  /* 0xff800000a6a67808 */ /* 0x000fe40006000000 */
[----:B------:R-:W-:Y:S02]  /*186e0*/  FSEL R167, R167, -INF , !P2 ;  /* 0xff800000a7a77808 */ /* 0x000fe40005000000 */
[----:B------:R-:W-:Y:S02]  /*186f0*/  FSEL R184, R184, -INF , !P3 ;  /* 0xff800000b8b87808 */ /* 0x000fe40005800000 */
[C---:B------:R-:W-:Y:S02]  /*18700*/  ISETP.GT.AND P2, PT, R183.reuse, 0x28, P1 ;  /* 0x00000028b700780c */ /* 0x040fe40000f44270 */
[----:B------:R-:W-:-:S02]  /*18710*/  ISETP.GT.AND P3, PT, R183, 0x29, P1 ;  /* 0x00000029b700780c */ /* 0x000fc40000f64270 */
[C---:B------:R-:W-:Y:S02]  /*18720*/  ISETP.GT.AND P4, PT, R183.reuse, 0x30, P1 ;  /* 0x00000030b700780c */ /* 0x040fe40000f84270 */
[C---:B------:R-:W-:Y:S02]  /*18730*/  ISETP.GT.AND P5, PT, R183.reuse, 0x31, P1 ;  /* 0x00000031b700780c */ /* 0x040fe40000fa4270 */
[C---:B------:R-:W-:Y:S02]  /*18740*/  ISETP.GT.AND P6, PT, R183.reuse, 0x38, P1 ;  /* 0x00000038b700780c */ /* 0x040fe40000fc4270 */
[----:B------:R-:W-:Y:S02]  /*18750*/  LOP3.LUT R16, R16, 0xfffffff7, RZ, 0xc0, !PT ;  /* 0xfffffff710107812 */ /* 0x000fe400078ec0ff */
[----:B------:R-:W-:Y:S02]  /*18760*/  ISETP.GT.AND P1, PT, R183, 0x39, P1 ;  /* 0x00000039b700780c */ /* 0x000fe40000f24270 */
[----:B------:R-:W-:-:S02]  /*18770*/  @P0 LOP3.LUT R16, R16, 0x8, RZ, 0xfc, !PT ;  /* 0x0000000810100812 */ /* 0x000fc400078efcff */
[----:B0-----:R-:W-:Y:S02]  /*18780*/  FMNMX.FTZ R153, R2, R153, !PT ;  /* 0x0000009902997209 */ /* 0x001fe40007810000 */
[C---:B------:R-:W-:Y:S02]  /*18790*/  LOP3.LUT P0, RZ, R16.reuse, 0x8000, RZ, 0xc0, !PT ;  /* 0x0000800010ff7812 */ /* 0x040fe4000780c0ff */
[----:B------:R-:W-:Y:S01]  /*187a0*/  LOP3.LUT R16, R16, 0xfffffffd, RZ, 0xc0, !PT ;  /* 0xfffffffd10107812 */ /* 0x000fe200078ec0ff */
[----:B------:R-:W0:Y:S01]  /*187b0*/  SHFL.BFLY PT, R2, R153, 0x1, 0x1f ;  /* 0x0c201f0099027f89 */ /* 0x000e2200000e0000 */
[C---:B------:R-:W-:Y:S02]  /*187c0*/  ISETP.LT.OR P0, PT, R187.reuse, 0x22, P0 ;  /* 0x00000022bb00780c */ /* 0x040fe40000701670 */
[----:B------:R-:W-:Y:S02]  /*187d0*/  ISETP.LT.OR P4, PT, R187, 0x31, P4 ;  /* 0x00000031bb00780c */ /* 0x000fe40002781670 */
[----:B------:R-:W-:-:S02]  /*187e0*/  @P1 LOP3.LUT R16, R16, 0x2, RZ, 0xfc, !PT ;  /* 0x0000000210101812 */ /* 0x000fc400078efcff */
[C---:B------:R-:W-:Y:S02]  /*187f0*/  ISETP.LT.OR P5, PT, R187.reuse, 0x32, P5 ;  /* 0x00000032bb00780c */ /* 0x040fe40002fa1670 */
[C---:B------:R-:W-:Y:S02]  /*18800*/  LOP3.LUT P1, RZ, R16.reuse, 0x8, RZ, 0xc0, !PT ;  /* 0x0000000810ff7812 */ /* 0x040fe4000782c0ff */
[----:B------:R-:W-:Y:S02]  /*18810*/  LOP3.LUT R16, R16, 0xffffffef, RZ, 0xc0, !PT ;  /* 0xffffffef10107812 */ /* 0x000fe400078ec0ff */
[----:B------:R-:W-:Y:S02]  /*18820*/  ISETP.LT.OR P1, PT, R187, 0x1, P1 ;  /* 0x00000001bb00780c */ /* 0x000fe40000f21670 */
[----:B------:R-:W-:Y:S02]  /*18830*/  @P0 LOP3.LUT R16, R16, 0x10, RZ, 0xfc, !PT ;  /* 0x0000001010100812 */ /* 0x000fe400078efcff */
[----:B------:R-:W-:-:S02]  /*18840*/  FSEL R11, R11, -INF , !P1 ;  /* 0xff8000000b0b7808 */ /* 0x000fc40004800000 */
[----:B------:R-:W-:Y:S02]  /*18850*/  ISETP.LT.OR P0, PT, R187, 0x29, P2 ;  /* 0x00000029bb00780c */ /* 0x000fe40001701670 */
[----:B------:R-:W-:Y:S02]  /*18860*/  FMNMX.FTZ R155, R11, R3, !PT ;  /* 0x000000030b9b7209 */ /* 0x000fe40007810000 */
[----:B------:R-:W-:Y:S02]  /*18870*/  LOP3.LUT P2, RZ, R16, 0x2, RZ, 0xc0, !PT ;  /* 0x0000000210ff7812 */ /* 0x000fe4000784c0ff */
[----:B------:R-:W-:Y:S02]  /*18880*/  FMNMX.FTZ R155, R0, R155, !PT ;  /* 0x0000009b009b7209 */ /* 0x000fe40007810000 */
[----:B------:R-:W-:Y:S02]  /*18890*/  LOP3.LUT R16, R16, 0xfffffffb, RZ, 0xc0, !PT ;  /* 0xfffffffb10107812 */ /* 0x000fe400078ec0ff */
[----:B0-----:R-:W-:-:S02]  /*188a0*/  FMNMX.FTZ R153, R153, R2, !PT ;  /* 0x0000000299997209 */ /* 0x001fc40007810000 */
[----:B------:R-:W-:Y:S02]  /*188b0*/  FMNMX.FTZ R155, R156, R155, !PT ;  /* 0x0000009b9c9b7209 */ /* 0x000fe40007810000 */
[----:B------:R-:W-:Y:S02]  /*188c0*/  @P0 LOP3.LUT R16, R16, 0x4, RZ, 0xfc, !PT ;  /* 0x0000000410100812 */ /* 0x000fe400078efcff */
[----:B------:R-:W-:Y:S02]  /*188d0*/  ISETP.LT.OR P0, PT, R187, 0x2a, P3 ;  /* 0x0000002abb00780c */ /* 0x000fe40001f01670 */
[----:B------:R-:W-:Y:S02]  /*188e0*/  FSETP.NEU.FTZ.AND P3, PT, R153, -INF , PT ;  /* 0xff8000009900780b */ /* 0x000fe40003f7d000 */
[----:B------:R-:W-:Y:S02]  /*188f0*/  FMNMX.FTZ R155, R157, R155, !PT ;  /* 0x0000009b9d9b7209 */ /* 0x000fe40007810000 */
[----:B------:R-:W-:-:S02]  /*18900*/  FSEL R2, R153, RZ, P3 ;  /* 0x000000ff99027208 */ /* 0x000fc40001800000 */
[----:B------:R-:W-:Y:S02]  /*18910*/  FMNMX.FTZ R155, R162, R155, !PT ;  /* 0x0000009ba29b7209 */ /* 0x000fe40007810000 */
[----:B------:R-:W-:Y:S01]  /*18920*/  LOP3.LUT R16, R16, 0xffffbfff, RZ, 0xc0, !PT ;  /* 0xffffbfff10107812 */ /* 0x000fe200078ec0ff */
[----:B------:R-:W-:Y:S01]  /*18930*/  FADD.FTZ R4, -R2, R4 ;  /* 0x0000000402047221 */ /* 0x000fe20000010100 */
[----:B------:R-:W-:Y:S01]  /*18940*/  FMNMX.FTZ R155, R163, R155, !PT ;  /* 0x0000009ba39b7209 */ /* 0x000fe20007810000 */
[----:B------:R-:W-:Y:S01]  /*18950*/  IMAD.U32 R2, RZ, RZ, UR4 ;  /* 0x00000004ff027e24 */ /* 0x000fe2000f8e00ff */
[----:B------:R-:W-:Y:S02]  /*18960*/  @P0 LOP3.LUT R16, R16, 0x4000, RZ, 0xfc, !PT ;  /* 0x0000400010100812 */ /* 0x000fe400078efcff */
[----:B------:R-:W-:Y:S01]  /*18970*/  FMNMX.FTZ R155, R166, R155, !PT ;  /* 0x0000009ba69b7209 */ /* 0x000fe20007810000 */
[----:B------:R-:W-:Y:S01]  /*18980*/  FMUL.FTZ R154, R153, R2 ;  /* 0x00000002999a7220 */ /* 0x000fe20000410000 */
[----:B------:R-:W-:-:S02]  /*18990*/  LOP3.LUT P0, RZ, R16, 0x10, RZ, 0xc0, !PT ;  /* 0x0000001010ff7812 */ /* 0x000fc4000780c0ff */
[----:B------:R-:W-:Y:S02]  /*189a0*/  FMNMX.FTZ R155, R167, R155, !PT ;  /* 0x0000009ba79b7209 */ /* 0x000fe40007810000 */
[----:B------:R-:W-:Y:S02]  /*189b0*/  FSEL R154, R154, RZ, P3 ;  /* 0x000000ff9a9a7208 */ /* 0x000fe40001800000 */
[----:B------:R-:W-:Y:S02]  /*189c0*/  LOP3.LUT P3, RZ, R16, 0x4, RZ, 0xc0, !PT ;  /* 0x0000000410ff7812 */ /* 0x000fe4000786c0ff */
[----:B------:R-:W-:Y:S01]  /*189d0*/  FSEL R170, R170, -INF , !P0 ;  /* 0xff800000aaaa7808 */ /* 0x000fe20004000000 */
[-CC-:B------:R-:W-:Y:S01]  /*189e0*/  FFMA.FTZ R10, R10, R2.reuse, -R154.reuse ;  /* 0x000000020a0a7223 */ /* 0x180fe2000001089a */
[----:B------:R-:W-:Y:S01]  /*189f0*/  FMNMX.FTZ R155, R184, R155, !PT ;  /* 0x0000009bb89b7209 */ /* 0x000fe20007810000 */
[-CC-:B------:R-:W-:Y:S01]  /*18a00*/  FFMA.FTZ R152, R152, R2.reuse, -R154.reuse ;  /* 0x0000000298987223 */ /* 0x180fe2000001089a */
[----:B------:R-:W-:Y:S01]  /*18a10*/  LOP3.LUT P0, RZ, R16, 0x4000, RZ, 0xc0, !PT ;  /* 0x0000400010ff7812 */ /* 0x000fe2000780c0ff */
[-CC-:B------:R-:W-:Y:S01]  /*18a20*/  FFMA.FTZ R160, R160, R2.reuse, -R154.reuse ;  /* 0x00000002a0a07223 */ /* 0x180fe2000001089a */
[----:B------:R-:W-:Y:S01]  /*18a30*/  FSEL R171, R171, -INF , !P3 ;  /* 0xff800000abab7808 */ /* 0x000fe20005800000 */
[-CC-:B------:R-:W-:Y:S01]  /*18a40*/  FFMA.FTZ R161, R161, R2.reuse, -R154.reuse ;  /* 0x00000002a1a17223 */ /* 0x180fe2000001089a */
[----:B------:R-:W-:Y:S01]  /*18a50*/  FMNMX.FTZ R155, R170, R155, !PT ;  /* 0x0000009baa9b7209 */ /* 0x000fe20007810000 */
        /* <DEDUP_REMOVED lines=9> */
[----:B------:R-:W-:Y:S01]  /*18af0*/  ISETP.LT.OR P6, PT, R187, 0x39, P6 ;  /* 0x00000039bb00780c */ /* 0x000fe200037c1670 */
        /* <DEDUP_REMOVED lines=11> */
[----:B------:R-:W-:Y:S01]  /*18bb0*/  FSEL R178, R178, -INF , !P2 ;  /* 0xff800000b2b27808 */ /* 0x000fe20005000000 */
[----:B------:R-:W-:Y:S01]  /*18bc0*/  FFMA.FTZ R154, R180, R2, -R154 ;  /* 0x00000002b49a7223 */ /* 0x000fe2000001089a */
[----:B------:R-:W-:Y:S01]  /*18bd0*/  FMNMX.FTZ R155, R177, R155, !PT ;  /* 0x0000009bb19b7209 */ /* 0x000fe20007810000 */
[----:B------:R-:W-:Y:S01]  /*18be0*/  MUFU.EX2 R196, R10 ;  /* 0x0000000a00c47308 */ /* 0x000fe20000000800 */
[----:B------:R-:W-:-:S02]  /*18bf0*/  LOP3.LUT P0, RZ, R16, 0x2000, RZ, 0xc0, !PT ;  /* 0x0000200010ff7812 */ /* 0x000fc4000780c0ff */
[----:B------:R-:W-:-:S05]  /*18c00*/  FMNMX.FTZ R180, R178, R155, !PT ;  /* 0x0000009bb2b47209 */ /* 0x000fca0007810000 */
[----:B------:R-:W0:Y:S01]  /*18c10*/  SHFL.BFLY PT, R155, R180, 0x2, 0x1f ;  /* 0x0c401f00b49b7f89 */ /* 0x000e2200000e0000 */
[----:B------:R-:W-:Y:S08]  /*18c20*/  MUFU.EX2 R160, R160 ;  /* 0x000000a000a07308 */ /* 0x000ff00000000800 */
[----:B------:R-:W-:Y:S08]  /*18c30*/  MUFU.EX2 R161, R161 ;  /* 0x000000a100a17308 */ /* 0x000ff00000000800 */
[----:B------:R-:W-:Y:S01]  /*18c40*/  MUFU.EX2 R158, R158 ;  /* 0x0000009e009e7308 */ /* 0x000fe20000000800 */
[----:B0-----:R-:W-:-:S07]  /*18c50*/  FMNMX.FTZ R180, R180, R155, !PT ;  /* 0x0000009bb4b47209 */ /* 0x001fce0007810000 */
[----:B------:R-:W-:Y:S01]  /*18c60*/  MUFU.EX2 R159, R159 ;  /* 0x0000009f009f7308 */ /* 0x000fe20000000800 */
[----:B------:R-:W0:Y:S07]  /*18c70*/  SHFL.BFLY PT, R181, R180, 0x1, 0x1f ;  /* 0x0c201f00b4b57f89 */ /* 0x000e2e00000e0000 */
[----:B------:R0:W-:Y:S08]  /*18c80*/  MUFU.EX2 R155, R152 ;  /* 0x00000098009b7308 */ /* 0x0001f00000000800 */
[----:B------:R-:W-:Y:S08]  /*18c90*/  MUFU.EX2 R164, R164 ;  /* 0x000000a400a47308 */ /* 0x000ff00000000800 */
[----:B------:R-:W-:Y:S01]  /*18ca0*/  MUFU.EX2 R165, R165 ;  /* 0x000000a500a57308 */ /* 0x000fe20000000800 */
[----:B0-----:R-:W-:Y:S01]  /*18cb0*/  FMNMX.FTZ R152, R180, R181, !PT ;  /* 0x000000b5b4987209 */ /* 0x001fe20007810000 */
[----:B------:R-:W-:-:S03]  /*18cc0*/  FMUL.FTZ R180, R4, R2 ;  /* 0x0000000204b47220 */ /* 0x000fc60000410000 */
[----:B------:R-:W-:-:S03]  /*18cd0*/  FSETP.NEU.FTZ.AND P1, PT, R152, -INF , PT ;  /* 0xff8000009800780b */ /* 0x000fc60003f3d000 */
[----:B------:R-:W-:Y:S01]  /*18ce0*/  MUFU.EX2 R168, R168 ;  /* 0x000000a800a87308 */ /* 0x000fe20000000800 */
[----:B------:R-:W-:-:S05]  /*18cf0*/  FSEL R10, R152, RZ, P1 ;  /* 0x000000ff980a7208 */ /* 0x000fca0000800000 */
[----:B------:R-:W-:Y:S01]  /*18d00*/  FADD.FTZ R3, -R10, R3 ;  /* 0x000000030a037221 */ /* 0x000fe20000010100 */
[-C--:B------:R-:W-:Y:S01]  /*18d10*/  FMUL.FTZ R10, R152, R2.reuse ;  /* 0x00000002980a7220 */ /* 0x080fe20000410000 */
[----:B------:R-:W-:Y:S02]  /*18d20*/  MUFU.EX2 R169, R169 ;  /* 0x000000a900a97308 */ /* 0x000fe40000000800 */
[----:B------:R-:W-:Y:S02]  /*18d30*/  FMUL.FTZ R3, R3, R2 ;  /* 0x0000000203037220 */ /* 0x000fe40000410000 */
[----:B------:R-:W-:-:S04]  /*18d40*/  FSEL R4, R10, RZ, P1 ;  /* 0x000000ff0a047208 */ /* 0x000fc80000800000 */
[----:B------:R-:W0:Y:S01]  /*18d50*/  MUFU.EX2 R10, R180 ;  /* 0x000000b4000a7308 */ /* 0x000e220000000800 */
[-CC-:B------:R-:W-:Y:S01]  /*18d60*/  FFMA.FTZ R11, R11, R2.reuse, -R4.reuse ;  /* 0x000000020b0b7223 */ /* 0x180fe20000010804 */
[-CC-:B------:R-:W-:Y:S01]  /*18d70*/  FFMA.FTZ R0, R0, R2.reuse, -R4.reuse ;  /* 0x0000000200007223 */ /* 0x180fe20000010804 */
[-CC-:B------:R-:W-:Y:S01]  /*18d80*/  FFMA.FTZ R156, R156, R2.reuse, -R4.reuse ;  /* 0x000000029c9c7223 */ /* 0x180fe20000010804 */
[-CC-:B------:R-:W-:Y:S01]  /*18d90*/  FFMA.FTZ R157, R157, R2.reuse, -R4.reuse ;  /* 0x000000029d9d7223 */ /* 0x180fe20000010804 */
[-CC-:B------:R-:W-:Y:S01]  /*18da0*/  FFMA.FTZ R162, R162, R2.reuse, -R4.reuse ;  /* 0x00000002a2a27223 */ /* 0x180fe20000010804 */
[-CC-:B------:R-:W-:Y:S01]  /*18db0*/  FFMA.FTZ R163, R163, R2.reuse, -R4.reuse ;  /* 0x00000002a3a37223 */ /* 0x180fe20000010804 */
[-CC-:B------:R-:W-:Y:S01]  /*18dc0*/  FFMA.FTZ R166, R166, R2.reuse, -R4.reuse ;  /* 0x00000002a6a67223 */ /* 0x180fe20000010804 */
[----:B------:R-:W-:Y:S01]  /*18dd0*/  MUFU.EX2 R197, R0 ;  /* 0x0000000000c57308 */ /* 0x000fe20000000800 */
[-CC-:B------:R-:W-:Y:S01]  /*18de0*/  FFMA.FTZ R167, R167, R2.reuse, -R4.reuse ;  /* 0x00000002a7a77223 */ /* 0x180fe20000010804 */
[-CC-:B------:R-:W-:Y:S01]  /*18df0*/  FFMA.FTZ R184, R184, R2.reuse, -R4.reuse ;  /* 0x00000002b8b87223 */ /* 0x180fe20000010804 */
[-CC-:B------:R-:W-:Y:S01]  /*18e00*/  FFMA.FTZ R170, R170, R2.reuse, -R4.reuse ;  /* 0x00000002aaaa7223 */ /* 0x180fe20000010804 */
[-CC-:B------:R-:W-:Y:S01]  /*18e10*/  FFMA.FTZ R171, R171, R2.reuse, -R4.reuse ;  /* 0x00000002abab7223 */ /* 0x180fe20000010804 */
[-CC-:B------:R-:W-:Y:S01]  /*18e20*/  FFMA.FTZ R172, R172, R2.reuse, -R4.reuse ;  /* 0x00000002acac7223 */ /* 0x180fe20000010804 */
[-CC-:B------:R-:W-:Y:S01]  /*18e30*/  FFMA.FTZ R173, R173, R2.reuse, -R4.reuse ;  /* 0x00000002adad7223 */ /* 0x180fe20000010804 */
[-C--:B------:R-:W-:Y:S01]  /*18e40*/  FFMA.FTZ R174, R174, R2.reuse, -R4 ;  /* 0x00000002aeae7223 */ /* 0x080fe20000010804 */
[----:B------:R-:W-:Y:S01]  /*18e50*/  MUFU.EX2 R11, R11 ;  /* 0x0000000b000b7308 */ /* 0x000fe20000000800 */
[----:B0-----:R-:W-:Y:S01]  /*18e60*/  FFMA.FTZ R223, R10, R223, R196 ;  /* 0x000000df0adf7223 */ /* 0x001fe200000100c4 */
[-CC-:B------:R-:W-:Y:S01]  /*18e70*/  FFMA.FTZ R177, R177, R2.reuse, -R4.reuse ;  /* 0x00000002b1b17223 */ /* 0x180fe20000010804 */
[----:B------:R-:W-:-:S05]  /*18e80*/  FFMA.FTZ R4, R178, R2, -R4 ;  /* 0x00000002b2047223 */ /* 0x000fca0000010804 */
[----:B------:R0:W1:Y:S08]  /*18e90*/  MUFU.EX2 R0, R3 ;  /* 0x0000000300007308 */ /* 0x0000700000000800 */
[----:B------:R-:W2:Y:S01]  /*18ea0*/  MUFU.EX2 R156, R156 ;  /* 0x0000009c009c7308 */ /* 0x000ea20000000800 */
[----:B0-----:R-:W-:-:S04]  /*18eb0*/  FADD.FTZ R3, R155, R223 ;  /* 0x000000df9b037221 */ /* 0x001fc80000010000 */
[----:B------:R-:W-:-:S03]  /*18ec0*/  FADD.FTZ R3, R160, R3 ;  /* 0x00000003a0037221 */ /* 0x000fc60000010000 */
[----:B------:R-:W0:Y:S01]  /*18ed0*/  MUFU.EX2 R157, R157 ;  /* 0x0000009d009d7308 */ /* 0x000e220000000800 */
[----:B-1----:R-:W-:Y:S01]  /*18ee0*/  FFMA.FTZ R221, R0, R221, R11 ;  /* 0x000000dd00dd7223 */ /* 0x002fe2000001000b */
[----:B------:R-:W-:-:S03]  /*18ef0*/  FADD.FTZ R3, R161, R3 ;  /* 0x00000003a1037221 */ /* 0x000fc60000010000 */
[----:B------:R-:W-:Y:S01]  /*18f00*/  FADD.FTZ R178, R197, R221 ;  /* 0x000000ddc5b27221 */ /* 0x000fe20000010000 */
        /* <DEDUP_REMOVED lines=46> */
.L_x_1774:
        /* <DEDUP_REMOVED lines=12> */
[----:B------:R-:W-:Y:S01]  /*192b0*/  F2FP.F16.F32.PACK_AB R199, R157, R156 ;  /* 0x0000009c9dc7723e */ /* 0x000fe200000000ff */
[----:B0-----:R-:W-:Y:S01]  /*192c0*/  IMAD.MOV.U32 R218, RZ, RZ, R227 ;  /* 0x000000ffffda7224 */ /* 0x001fe200078e00e3 */
        /* <DEDUP_REMOVED lines=9> */
[C---:B--2---:R-:W-:Y:S01]  /*19360*/  ISETP.GT.AND P1, PT, R5.reuse, R3, PT ;  /* 0x000000030500720c */ /* 0x044fe20003f24270 */
[----:B------:R-:W-:Y:S01]  /*19370*/  VIADD R5, R5, 0xffffffff ;  /* 0xffffffff05057836 */ /* 0x000fe20000000000 */
[----:B------:R-:W-:-:S11]  /*19380*/  MOV R3, R152 ;  /* 0x0000009800037202 */ /* 0x000fd60000000f00 */
[----:B------:R-:W-:Y:S05]  /*19390*/  @P1 BRA `(.L_x_1775) ;  /* 0xffffffcc00981947 */ /* 0x000fea000383ffff */
[----:B------:R-:W-:Y:S05]  /*193a0*/  BSYNC B0 ;  /* 0x0000000000007941 */ /* 0x000fea0003800000 */
.L_x_1754:
[----:B------:R-:W-:Y:S01]  /*193b0*/  IMAD.MOV.U32 R3, RZ, RZ, R152 ;  /* 0x000000ffff037224 */ /* 0x000fe200078e0098 */
[----:B------:R-:W-:Y:S01]  /*193c0*/  MOV R4, R153 ;  /* 0x0000009900047202 */ /* 0x000fe20000000f00 */
[----:B------:R-:W-:Y:S02]  /*193d0*/  IMAD.MOV.U32 R202, RZ, RZ, R222 ;  /* 0x000000ffffca7224 */ /* 0x000fe400078e00de */
[----:B------:R-:W-:-:S07]  /*193e0*/  IMAD.MOV.U32 R218, RZ, RZ, R227 ;  /* 0x000000ffffda7224 */ /* 0x000fce00078e00e3 */
.L_x_1753:
[----:B------:R-:W-:Y:S05]  /*193f0*/  BSYNC B1 ;  /* 0x0000000000017941 */ /* 0x000fea0003800000 */
.L_x_1752:
[----:B------:R-:W2:Y:S01]  /*19400*/  LDL R152, [R1+0x5c] ;  /* 0x00005c0001987983 */ /* 0x000ea20000100800 */
[----:B------:R-:W0:Y:S01]  /*19410*/  LDC R11, c[0x0][0x448] ;  /* 0x00011200ff0b7b82 */ /* 0x000e220000000800 */
[----:B------:R-:W-:Y:S01]  /*19420*/  LOP3.LUT R16, R16, 0xffffffdf, RZ, 0xc0, !PT ;  /* 0xffffffdf10107812 */ /* 0x000fe200078ec0ff */
[----:B------:R-:W-:-:S06]  /*19430*/  ULDC UR4, c[0x0][0x9dc] ;  /* 0x0002770000047ab9 */ /* 0x000fcc0000000800 */
[----:B------:R-:W1:Y:S01]  /*19440*/  LDC R155, c[0x0][0x9e4] ;  /* 0x00027900ff9b7b82 */ /* 0x000e620000000800 */
[----:B0-----:R-:W-:-:S13]  /*19450*/  ISETP.NE.AND P1, PT, R11, 0x1, PT ;  /* 0x000000010b00780c */ /* 0x001fda0003f25270 */
[----:B------:R-:W0:Y:S01]  /*19460*/  @P1 LDC R153, c[0x0][0x44c] ;  /* 0x00011300ff991b82 */ /* 0x000e220000000800 */
[----:B------:R-:W-:-:S04]  /*19470*/  @P1 LOP3.LUT R16, R16, 0x20, RZ, 0xfc, !PT ;  /* 0x0000002010101812 */ /* 0x000fc800078efcff */
[----:B------:R-:W-:-:S03]  /*19480*/  LOP3.LUT R16, R16, 0xffffffbf, RZ, 0xc0, !PT ;  /* 0xffffffbf10107812 */ /* 0x000fc600078ec0ff */
[----:B------:R-:W3:Y:S01]  /*19490*/  @P1 LDC R11, c[0x0][0x450] ;  /* 0x00011400ff0b1b82 */ /* 0x000ee20000000800 */
[----:B--2---:R-:W-:-:S04]  /*194a0*/  VIADD R152, R152, 0x7f ;  /* 0x0000007f98987836 */ /* 0x004fc80000000000 */
[----:B0-----:R-:W-:-:S05]  /*194b0*/  @P1 IMAD.HI.U32 R153, R152, R153, RZ ;  /* 0x0000009998991227 */ /* 0x001fca00078e00ff */
[----:B---3--:R-:W-:Y:S02]  /*194c0*/  @P1 SHF.R.U32.HI R152, RZ, R11, R153 ;  /* 0x0000000bff981219 */ /* 0x008fe40000011699 */
[----:B-1----:R-:W-:Y:S02]  /*194d0*/  ISETP.GE.AND P1, PT, R155, 0x1, PT ;  /* 0x000000019b00780c */ /* 0x002fe40003f26270 */
[----:B------:R-:W-:-:S05]  /*194e0*/  IADD3 R11, R220, 0x1, -R219 ;  /* 0x00000001dc0b7810 */ /* 0x000fca0007ffe8db */
[----:B------:R-:W-:-:S05]  /*194f0*/  IMAD.IADD R152, R11, 0x1, R152 ;  /* 0x000000010b987824 */ /* 0x000fca00078e0298 */
[----:B------:R-:W-:Y:S02]  /*19500*/  IADD3 R11, R152, -UR4, RZ ;  /* 0x80000004980b7c10 */ /* 0x000fe4000fffe0ff */
[----:B------:R-:W-:Y:S01]  /*19510*/  @P1 LOP3.LUT R16, R16, 0x40, RZ, 0xfc, !PT ;  /* 0x0000004010101812 */ /* 0x000fe200078efcff */
        /* <DEDUP_REMOVED lines=12> */
.L_x_1778:
[----:B------:R-:W-:-:S13]  /*195e0*/  ISETP.NE.AND P1, PT, R155, 0x1, PT ;  /* 0x000000019b00780c */ /* 0x000fda0003f25270 */
[----:B------:R-:W0:Y:S02]  /*195f0*/  @P1 LDC.64 R152, c[0x0][0x9e8] ;  /* 0x00027a00ff981b82 */ /* 0x000e240000000a00 */
[----:B0-----:R-:W-:-:S05]  /*19600*/  @P1 IMAD.HI.U32 R152, R154, R152, RZ ;  /* 0x000000989a981227 */ /* 0x001fca00078e00ff */
[----:B------:R-:W-:-:S07]  /*19610*/  @P1 SHF.R.U32.HI R154, RZ, R153, R152 ;  /* 0x00000099ff9a1219 */ /* 0x000fce0000011698 */
.L_x_1779:
[----:B------:R-:W-:Y:S05]  /*19620*/  BSYNC B0 ;  /* 0x0000000000007941 */ /* 0x000fea0003800000 */
.L_x_1777:
[----:B------:R-:W-:-:S05]  /*19630*/  IMAD R154, R154, R155, RZ ;  /* 0x0000009b9a9a7224 */ /* 0x000fca00078e02ff */
[----:B------:R-:W-:-:S07]  /*19640*/  VIMNMX R11, R11, R154, !PT ;  /* 0x0000009a0b0b7248 */ /* 0x000fce0007fe0100 */
.L_x_1776:
[----:B------:R-:W2:Y:S01]  /*19650*/  LDL R153, [R1+0x7c] ;  /* 0x00007c0001997983 */ /* 0x000ea20000100800 */
[----:B------:R-:W-:Y:S01]  /*19660*/  VIADD R11, R11, 0x3f ;  /* 0x0000003f0b0b7836 */ /* 0x000fe20000000000 */
[----:B------:R-:W-:Y:S04]  /*19670*/  BSSY B0, `(.L_x_1780) ;  /* 0x0000268000007945 */ /* 0x000fe80003800000 */
[----:B------:R-:W-:-:S04]  /*19680*/  SHF.R.S32.HI R152, RZ, 0x1f, R11 ;  /* 0x0000001fff987819 */ /* 0x000fc8000001140b */
[----:B------:R-:W-:-:S04]  /*19690*/  LEA.HI R152, R152, R11, RZ, 0x6 ;  /* 0x0000000b98987211 */ /* 0x000fc800078f30ff */
[----:B------:R-:W-:-:S04]  /*196a0*/  SHF.R.S32.HI R152, RZ, 0x6, R152 ;  /* 0x00000006ff987819 */ /* 0x000fc80000011498 */
[----:B--2---:R-:W-:-:S04]  /*196b0*/  VIMNMX R153, R153, R152, !PT ;  /* 0x0000009899997248 */ /* 0x004fc80007fe0100 */
[----:B------:R-:W-:Y:S01]  /*196c0*/  ISETP.GE.AND P1, PT, R5, R153, PT ;  /* 0x000000990500720c */ /* 0x000fe20003f26270 */
[----:B------:R0:W-:-:S12]  /*196d0*/  STL [R1+0x58], R153 ;  /* 0x0000589901007387 */ /* 0x0001d80000100800 */
[----:B0-----:R-:W-:Y:S05]  /*196e0*/  @!P1 BRA `(.L_x_1781) ;  /* 0x0000002400809947 */ /* 0x001fea0003800000 */
[----:B------:R-:W-:Y:S01]  /*196f0*/  BSSY B1, `(.L_x_1782) ;  /* 0x000025e000017945 */ /* 0x000fe20003800000 */
[----:B------:R0:W-:Y:S01]  /*19700*/  STL [R1+0x4], R5 ;  /* 0x0000040501007387 */ /* 0x0001e20000100800 */
[----:B------:R-:W-:Y:S01]  /*19710*/  IMAD.MOV.U32 R228, RZ, RZ, R3 ;  /* 0x000000ffffe47224 */ /* 0x000fe200078e0003 */
[----:B------:R-:W-:Y:S01]  /*19720*/  MOV R11, R218 ;  /* 0x000000da000b7202 */ /* 0x000fe20000000f00 */
[----:B------:R-:W-:Y:S02]  /*19730*/  IMAD.MOV.U32 R227, RZ, RZ, R4 ;  /* 0x000000ffffe37224 */ /* 0x000fe400078e0004 */
[----:B0-----:R-:W-:-:S07]  /*19740*/  IMAD.MOV.U32 R5, RZ, RZ, R202 ;  /* 0x000000ffff057224 */ /* 0x001fce00078e00ca */
.L_x_1795:
[----:B------:R-:W-:-:S04]  /*19750*/  ISETP.NE.AND P1, PT, R5, 0x1, PT ;  /* 0x000000010500780c */ /* 0x000fc80003f25270 */
[----:B------:R-:W-:-:S04]  /*19760*/  SEL R218, RZ, 0x1, P1 ;  /* 0x00000001ffda7807 */ /* 0x000fc80000800000 */
[----:B------:R-:W-:Y:S01]  /*19770*/  LOP3.LUT R218, R11, R218, RZ, 0x3c, !PT ;  /* 0x000000da0bda7212 */ /* 0x000fe200078e3cff */
[----:B------:R-:W-:Y:S06]  /*19780*/  @!P0 BRA `(.L_x_1783) ;  /* 0x0000000000048947 */ /* 0x000fec0003800000 */
[----:B------:R-:W-:Y:S01]  /*19790*/  BPT.TRAP 0x1 ;  /* 0x000000040000795c */ /* 0x000fe20000300000 */
.L_x_1783:
[----:B------:R-:W-:Y:S01]  /*197a0*/  VIADD R202, R5, 0x1 ;  /* 0x0000000105ca7836 */ /* 0x000fe20000000000 */
[----:B------:R-:W-:-:S04]  /*197b0*/  SHF.L.U32 R2, R218, 0x1f, RZ ;  /* 0x0000001fda027819 */ /* 0x000fc800000006ff */
[----:B------:R-:W-:-:S04]  /*197c0*/  ISETP.NE.AND P1, PT, R202, 0x2, PT ;  /* 0x00000002ca00780c */ /* 0x000fc80003f25270 */
[----:B------:R-:W-:-:S05]  /*197d0*/  SEL R202, R202, RZ, P1 ;  /* 0x000000ffcaca7207 */ /* 0x000fca0000800000 */
[----:B------:R-:W-:-:S04]  /*197e0*/  IMAD R222, R202, 0x8, R17 ;  /* 0x00000008cade7824 */ /* 0x000fc800078e0211 */
[----:B------:R0:W1:Y:S01]  /*197f0*/  SYNCS.PHASECHK.TRANS64.TRYWAIT P1, [R222+URZ+0x30830], R2 ;  /* 0x03083002de0075a7 */ /* 0x000062000802017f */
[----:B------:R-:W-:Y:S05]  /*19800*/  @!P0 BRA `(.L_x_1784) ;  /* 0x0000000000048947 */ /* 0x000fea0003800000 */
[----:B------:R-:W-:Y:S01]  /*19810*/  BPT.TRAP 0x1 ;  /* 0x000000040000795c */ /* 0x000fe20000300000 */
.L_x_1784:
[----:B------:R-:W2:Y:S01]  /*19820*/  LDL R3, [R1+0x54] ;  /* 0x0000540001037983 */ /* 0x000ea20000100800 */
[----:B------:R-:W-:Y:S01]  /*19830*/  BSSY B2, `(.L_x_1785) ;  /* 0x0000007000027945 */ /* 0x000fe20003800000 */
[----:B--2---:R-:W-:-:S04]  /*19840*/  IMAD R4, R202, 0x800, R3 ;  /* 0x00000800ca047824 */ /* 0x004fc800078e0203 */
[C---:B------:R-:W-:Y:S01]  /*19850*/  VIADD R153, R4.reuse, 0x4 ;  /* 0x0000000404997836 */ /* 0x040fe20000000000 */
[----:B------:R-:W-:Y:S01]  /*19860*/  IADD3 R154, R4, 0x2, RZ ;  /* 0x00000002049a7810 */ /* 0x000fe20007ffe0ff */
[----:B-1----:R-:W-:Y:S06]  /*19870*/  @P1 BRA `(.L_x_1786) ;  /* 0x0000000000081947 */ /* 0x002fec0003800000 */
[----:B------:R-:W1:Y:S02]  /*19880*/  SYNCS.PHASECHK.TRANS64.TRYWAIT P1, [R222+URZ+0x30830], R2 ;  /* 0x03083002de0075a7 */ /* 0x000e64000802017f */
[----:B-1----:R-:W-:Y:S05]  /*19890*/  @!P1 BRA `(.L_x_1787) ;  /* 0x00000150009c9947 */ /* 0x002fea0003800000 */
.L_x_1786:
[----:B------:R-:W-:Y:S05]  /*198a0*/  BSYNC B2 ;  /* 0x0000000000027941 */ /* 0x000fea0003800000 */
.L_x_1785:
[----:B------:R-:W-:Y:S04]  /*198b0*/  STL.64 [R1+0x100], R184 ;  /* 0x000100b801007387 */ /* 0x000fe80000100a00 */
[----:B------:R-:W-:Y:S04]  /*198c0*/  STL [R1+0xf8], R5 ;  /* 0x0000f80501007387 */ /* 0x000fe80000100800 */
[----:B------:R2:W-:Y:S04]  /*198d0*/  STL.64 [R1+0xf0], R22 ;  /* 0x0000f01601007387 */ /* 0x0005e80000100a00 */
[----:B--2---:R-:W2:Y:S04]  /*198e0*/  LDL.64 R22, [R1+0x38] ;  /* 0x0000380001167983 */ /* 0x004ea80000100a00 */
[----:B------:R3:W-:Y:S04]  /*198f0*/  STL.64 [R1+0xe8], R18 ;  /* 0x0000e81201007387 */ /* 0x0007e80000100a00 */
[----:B---3--:R-:W3:Y:S04]  /*19900*/  LDL.64 R18, [R1+0x30] ;  /* 0x0000300001127983 */ /* 0x008ee80000100a00 */
[----:B------:R4:W-:Y:S04]  /*19910*/  STL.64 [R1+0xe0], R16 ;  /* 0x0000e01001007387 */ /* 0x0009e80000100a00 */
[----:B------:R-:W2:Y:S01]  /*19920*/  LDL.64 R184, [R1+0x40] ;  /* 0x0000400001b87983 */ /* 0x000ea20000100a00 */
[----:B01----:R-:W-:-:S05]  /*19930*/  IMAD.MOV.U32 R2, RZ, RZ, R4 ;  /* 0x000000ffff027224 */ /* 0x003fca00078e0004 */
[----:B------:R-:W-:Y:S02]  /*19940*/  R2UR UR6, R2 ;  /* 0x00000000020672ca */ /* 0x000fe400000e0000 */
[----:B------:R-:W-:Y:S01]  /*19950*/  MOV R2, R154 ;  /* 0x0000009a00027202 */ /* 0x000fe20000000f00 */
[----:B------:R-:W-:Y:S01]  /*19960*/  VIADD R152, R4, 0x6 ;  /* 0x0000000604987836 */ /* 0x000fe20000000000 */
[----:B----4-:R-:W4:Y:S01]  /*19970*/  LDL.64 R16, [R1+0x28] ;  /* 0x0000280001107983 */ /* 0x010f220000100a00 */
[----:B------:R-:W-:Y:S01]  /*19980*/  IMAD.MOV.U32 R3, RZ, RZ, 0x40000040 ;  /* 0x40000040ff037424 */ /* 0x000fe200078e00ff */
[----:B------:R-:W-:Y:S01]  /*19990*/  R2UR UR4, R2 ;  /* 0x00000000020472ca */ /* 0x000fe200000e0000 */
[----:B------:R-:W-:Y:S01]  /*199a0*/  IMAD.MOV.U32 R2, RZ, RZ, R153 ;  /* 0x000000ffff027224 */ /* 0x000fe200078e0099 */
[----:B------:R-:W-:Y:S01]  /*199b0*/  IADD3 R154, R4, 0x204, RZ ;  /* 0x00000204049a7810 */ /* 0x000fe20007ffe0ff */
[----:B------:R-:W-:Y:S01]  /*199c0*/  IMAD.MOV.U32 R153, RZ, RZ, 0x40000040 ;  /* 0x40000040ff997424 */ /* 0x000fe200078e00ff */
[----:B------:R-:W-:Y:S01]  /*199d0*/  R2UR UR10, R152 ;  /* 0x00000000980a72ca */ /* 0x000fe200000e0000 */
[----:B------:R-:W-:Y:S01]  /*199e0*/  VIADD R152, R4, 0x202 ;  /* 0x0000020204987836 */ /* 0x000fe20000000000 */
[----:B------:R-:W-:Y:S01]  /*199f0*/  R2UR UR8, R2 ;  /* 0x00000000020872ca */ /* 0x000fe200000e0000 */
[----:B------:R-:W-:Y:S01]  /*19a00*/  VIADD R2, R4, 0x200 ;  /* 0x0000020004027836 */ /* 0x000fe20000000000 */
[----:B------:R-:W-:Y:S01]  /*19a10*/  R2UR UR11, R153 ;  /* 0x00000000990b72ca */ /* 0x000fe200000e0000 */
[----:B------:R-:W-:Y:S01]  /*19a20*/  IMAD.MOV.U32 R155, RZ, RZ, 0x40000040 ;  /* 0x40000040ff9b7424 */ /* 0x000fe200078e00ff */
[----:B------:R-:W-:-:S02]  /*19a30*/  R2UR UR5, R3 ;  /* 0x00000000030572ca */ /* 0x000fc400000e0000 */
[----:B------:R-:W-:Y:S01]  /*19a40*/  R2UR UR14, R2 ;  /* 0x00000000020e72ca */ /* 0x000fe200000e0000 */
[----:B------:R-:W-:Y:S01]  /*19a50*/  VIADD R2, R4, 0x206 ;  /* 0x0000020604027836 */ /* 0x000fe20000000000 */
[----:B------:R-:W-:Y:S01]  /*19a60*/  R2UR UR22, R154 ;  /* 0x000000009a1672ca */ /* 0x000fe200000e0000 */
[----:B------:R-:W-:Y:S01]  /*19a70*/  VIADD R154, R4, 0x400 ;  /* 0x00000400049a7836 */ /* 0x000fe20000000000 */
[----:B------:R-:W-:Y:S01]  /*19a80*/  R2UR UR18, R152 ;  /* 0x00000000981272ca */ /* 0x000fe200000e0000 */
[----:B------:R-:W-:Y:S01]  /*19a90*/  VIADD R152, R4, 0x402 ;  /* 0x0000040204987836 */ /* 0x000fe20000000000 */
[----:B------:R-:W-:Y:S02]  /*19aa0*/  R2UR UR26, R2 ;  /* 0x00000000021a72ca */ /* 0x000fe400000e0000 */
[----:B------:R-:W-:Y:S02]  /*19ab0*/  IADD3 R2, R4, 0x404, RZ ;  /* 0x0000040404027810 */ /* 0x000fe40007ffe0ff */
[----:B------:R-:W-:Y:S01]  /*19ac0*/  R2UR UR30, R154 ;  /* 0x000000009a1e72ca */ /* 0x000fe200000e0000 */
[----:B------:R-:W-:Y:S01]  /*19ad0*/  VIADD R154, R4, 0x406 ;  /* 0x00000406049a7836 */ /* 0x000fe20000000000 */
[----:B------:R-:W-:Y:S01]  /*19ae0*/  MOV R156, UR11 ;  /* 0x0000000b009c7c02 */ /* 0x000fe20008000f00 */
[----:B------:R-:W-:Y:S01]  /*19af0*/  UMOV UR11, UR5 ;  /* 0x00000005000b7c82 */ /* 0x000fe20008000000 */
[----:B------:R-:W-:Y:S01]  /*19b00*/  MOV R5, UR10 ;  /* 0x0000000a00057c02 */ /* 0x000fe20008000f00 */
[----:B------:R-:W-:Y:S01]  /*19b10*/  UMOV UR10, UR4 ;  /* 0x00000004000a7c82 */ /* 0x000fe20008000000 */
[----:B------:R-:W-:Y:S01]  /*19b20*/  R2UR UR38, R2 ;  /* 0x00000000022672ca */ /* 0x000fe200000e0000 */
[----:B------:R-:W-:Y:S01]  /*19b30*/  VIADD R2, R4, 0x600 ;  /* 0x0000060004027836 */ /* 0x000fe20000000000 */
[----:B------:R-:W-:-:S02]  /*19b40*/  R2UR UR7, R3 ;  /* 0x00000000030772ca */ /* 0x000fc400000e0000 */
[----:B------:R-:W-:Y:S01]  /*19b50*/  R2UR UR34, R152 ;  /* 0x00000000982272ca */ /* 0x000fe200000e0000 */
[----:B------:R-:W-:Y:S01]  /*19b60*/  VIADD R152, R4, 0x604 ;  /* 0x0000060404987836 */ /* 0x000fe20000000000 */
[----:B------:R-:W-:Y:S01]  /*19b70*/  R2UR UR42, R154 ;  /* 0x000000009a2a72ca */ /* 0x000fe200000e0000 */
[----:B------:R-:W-:Y:S01]  /*19b80*/  VIADD R154, R4, 0x602 ;  /* 0x00000602049a7836 */ /* 0x000fe20000000000 */
[----:B------:R-:W-:Y:S02]  /*19b90*/  R2UR UR4, R6 ;  /* 0x00000000060472ca */ /* 0x000fe400000e0000 */
[----:B------:R-:W-:Y:S02]  /*19ba0*/  R2UR UR5, R7 ;  /* 0x00000000070572ca */ /* 0x000fe400000e0000 */
[----:B------:R-:W-:Y:S02]  /*19bb0*/  R2UR UR46, R2 ;  /* 0x00000000022e72ca */ /* 0x000fe400000e0000 */
[----:B------:R-:W-:Y:S01]  /*19bc0*/  IADD3 R2, R4, 0x606, RZ ;  /* 0x0000060604027810 */ /* 0x000fe20007ffe0ff */
[----:B------:R-:W-:Y:S01]  /*19bd0*/  IMAD.MOV.U32 R4, RZ, RZ, R156 ;  /* 0x000000ffff047224 */ /* 0x000fe200078e009c */
[----:B------:R-:W-:-:S02]  /*19be0*/  R2UR UR19, R153 ;  /* 0x00000000991372ca */ /* 0x000fc400000e0000 */
[C---:B------:R-:W-:Y:S02]  /*19bf0*/  R2UR UR23, R155.reuse ;  /* 0x000000009b1772ca */ /* 0x040fe400000e0000 */
[----:B------:R-:W-:Y:S02]  /*19c00*/  R2UR UR31, R155 ;  /* 0x000000009b1f72ca */ /* 0x000fe400000e0000 */
[----:B------:R-:W-:Y:S02]  /*19c10*/  R2UR UR35, R153 ;  /* 0x00000000992372ca */ /* 0x000fe400000e0000 */
[C---:B------:R-:W-:Y:S02]  /*19c20*/  R2UR UR43, R155.reuse ;  /* 0x000000009b2b72ca */ /* 0x040fe400000e0000 */
[----:B------:R-:W-:Y:S02]  /*19c30*/  R2UR UR50, R154 ;  /* 0x000000009a3272ca */ /* 0x000fe400000e0000 */
[----:B------:R-:W-:-:S02]  /*19c40*/  R2UR UR51, R155 ;  /* 0x000000009b3372ca */ /* 0x000fc400000e0000 */
[----:B------:R-:W-:Y:S02]  /*19c50*/  R2UR UR54, R152 ;  /* 0x00000000983672ca */ /* 0x000fe400000e0000 */
[----:B------:R-:W-:Y:S02]  /*19c60*/  R2UR UR55, R153 ;  /* 0x00000000993772ca */ /* 0x000fe400000e0000 */
[----:B------:R-:W-:Y:S01]  /*19c70*/  WARPGROUP.ARRIVE ;  /* 0x00000000000079c5 */ /* 0x000fe20000000000 */
[C---:B------:R-:W-:Y:S02]  /*19c80*/  R2UR UR9, R3.reuse ;  /* 0x00000000030972ca */ /* 0x040fe400000e0000 */
[C---:B------:R-:W-:Y:S02]  /*19c90*/  R2UR UR15, R3.reuse ;  /* 0x00000000030f72ca */ /* 0x040fe400000e0000 */
[C---:B------:R-:W-:Y:S01]  /*19ca0*/  R2UR UR27, R3.reuse ;  /* 0x00000000031b72ca */ /* 0x040fe200000e0000 */
[----:B------:R-:W-:Y:S01]  /*19cb0*/  HGMMA.64x64x16.F32 R152, gdesc[UR4], RZ, !UPT, gsb0 ;  /* 0x00e00000049879f0 */ /* 0x000fe2000c0008ff */
[----:B------:R-:W-:Y:S01]  /*19cc0*/  UMOV UR6, UR8 ;  /* 0x0000000800067c82 */ /* 0x000fe20008000000 */
[----:B------:R-:W-:-:S02]  /*19cd0*/  R2UR UR39, R3 ;  /* 0x00000000032772ca */ /* 0x000fc400000e0000 */
[----:B------:R-:W-:-:S04]  /*19ce0*/  R2UR UR47, R3 ;  /* 0x00000000032f72ca */ /* 0x000fc800000e0000 */
[----:B------:R-:W-:Y:S01]  /*19cf0*/  UMOV UR7, UR9 ;  /* 0x0000000900077c82 */ /* 0x000fe20008000000 */
[----:B------:R-:W-:Y:S02]  /*19d00*/  R2UR UR58, R2 ;  /* 0x00000000023a72ca */ /* 0x000fe400000e0000 */
[----:B------:R-:W-:Y:S02]  /*19d10*/  R2UR UR59, R3 ;  /* 0x00000000033b72ca */ /* 0x000fe400000e0000 */
[----:B------:R-:W4:Y:S01]  /*19d20*/  LDL.64 R2, [R1+0x20] ;  /* 0x0000200001027983 */ /* 0x000f220000100a00 */
[----:B------:R-:W-:Y:S02]  /*19d30*/  WARPGROUP.DEPBAR.LE gsb0, 0x0 ;  /* 0x00008000000079c5 */ /* 0x000fe40000010000 */
[----:B------:R-:W-:Y:S01]  /*19d40*/  WARPGROUP.ARRIVE ;  /* 0x00000000000079c5 */ /* 0x000fe20000000000 */
[----:B--2---:R-:W-:Y:S02]  /*19d50*/  R2UR UR8, R184 ;  /* 0x00000000b80872ca */ /* 0x004fe400000e0000 */
[----:B------:R-:W-:-:S02]  /*19d60*/  R2UR UR9, R185 ;  /* 0x00000000b90972ca */ /* 0x000fc400000e0000 */
[----:B------:R-:W-:Y:S01]  /*19d70*/  R2UR UR4, R22 ;  /* 0x00000000160472ca */ /* 0x000fe200000e0000 */
[----:B------:R0:W5:Y:S10]  /*19d80*/  LDL.LU.64 R184, [R1+0x100] ;  /* 0x0001000001b87983 */ /* 0x0001740000300a00 */
[----:B------:R-:W-:Y:S01]  /*19d90*/  HGMMA.64x64x16.F32 R152, gdesc[UR8], R152, gsb0 ;  /* 0x00e00000089879f0 */ /* 0x000fe20008000898 */
[----:B------:R-:W-:-:S02]  /*19da0*/  R2UR UR5, R23 ;  /* 0x00000000170572ca */ /* 0x000fc400000e0000 */
[----:B------:R-:W-:Y:S02]  /*19db0*/  WARPGROUP.DEPBAR.LE gsb0, 0x0 ;  /* 0x00008000000079c5 */ /* 0x000fe40000010000 */
[----:B------:R-:W-:-:S09]  /*19dc0*/  WARPGROUP.ARRIVE ;  /* 0x00000000000079c5 */ /* 0x000fd20000000000 */
[----:B------:R-:W-:Y:S01]  /*19dd0*/  HGMMA.64x64x16.F32 R152, gdesc[UR4], R152, gsb0 ;  /* 0x00e00000049879f0 */ /* 0x000fe20008000898 */
[----:B------:R-:W-:Y:S02]  /*19de0*/  R2UR UR11, R4 ;  /* 0x00000000040b72ca */ /* 0x000fe400000e0000 */
[----:B------:R-:W-:Y:S02]  /*19df0*/  R2UR UR10, R5 ;  /* 0x00000000050a72ca */ /* 0x000fe400000e0000 */
[----:B---3--:R-:W-:Y:S01]  /*19e00*/  R2UR UR8, R18 ;  /* 0x00000000120872ca */ /* 0x008fe200000e0000 */
[----:B------:R0:W5:Y:S01]  /*19e10*/  LDL.LU R5, [R1+0xf8] ;  /* 0x0000f80001057983 */ /* 0x0001620000300800 */
[----:B------:R-:W-:Y:S02]  /*19e20*/  R2UR UR9, R19 ;  /* 0x00000000130972ca */ /* 0x000fe400000e0000 */
[----:B----4-:R-:W-:Y:S01]  /*19e30*/  R2UR UR12, R16 ;  /* 0x00000000100c72ca */ /* 0x010fe200000e0000 */
[----:B------:R0:W5:Y:S01]  /*19e40*/  LDL.LU.64 R22, [R1+0xf0] ;  /* 0x0000f00001167983 */ /* 0x0001620000300a00 */
[----:B------:R-:W-:-:S02]  /*19e50*/  R2UR UR13, R17 ;  /* 0x00000000110d72ca */ /* 0x000fc400000e0000 */
[----:B------:R-:W-:Y:S01]  /*19e60*/  R2UR UR16, R2 ;  /* 0x00000000021072ca */ /* 0x000fe200000e0000 */
[----:B------:R0:W5:Y:S01]  /*19e70*/  LDL.LU.64 R18, [R1+0xe8] ;  /* 0x0000e80001127983 */ /* 0x0001620000300a00 */
[----:B------:R-:W-:Y:S02]  /*19e80*/  R2UR UR17, R3 ;  /* 0x00000000031172ca */ /* 0x000fe400000e0000 */
[----:B------:R-:W-:Y:S01]  /*19e90*/  R2UR UR20, R216 ;  /* 0x00000000d81472ca */ /* 0x000fe200000e0000 */
[----:B------:R0:W5:Y:S01]  /*19ea0*/  LDL.LU.64 R16, [R1+0xe0] ;  /* 0x0000e00001107983 */ /* 0x0001620000300a00 */
        /* <DEDUP_REMOVED lines=187> */
[----:B0-----:R-:W-:Y:S06]  /*1aa60*/  @!P0 BRA `(.L_x_1788) ;  /* 0x0000000000048947 */ /* 0x001fec0003800000 */
[----:B------:R-:W-:Y:S01]  /*1aa70*/  BPT.TRAP 0x1 ;  /* 0x000000040000795c */ /* 0x000fe20000300000 */
.L_x_1788:
[----:B------:R-:W-:Y:S01]  /*1aa80*/  SHF.L.U32 R0, R11, 0x1f, RZ ;  /* 0x0000001f0b007819 */ /* 0x000fe200000006ff */
[----:B-----5:R-:W-:-:S04]  /*1aa90*/  IMAD R11, R5, 0x8, R17 ;  /* 0x00000008050b7824 */ /* 0x020fc800078e0211 */
[----:B------:R0:W1:Y:S01]  /*1aaa0*/  SYNCS.PHASECHK.TRANS64.TRYWAIT P1, [R11+URZ+0x30850], R0 ;  /* 0x030850000b0075a7 */ /* 0x000062000802017f */
[----:B------:R-:W-:Y:S05]  /*1aab0*/  @!P0 BRA `(.L_x_1789) ;  /* 0x0000000000048947 */ /* 0x000fea0003800000 */
[----:B------:R-:W-:Y:S01]  /*1aac0*/  BPT.TRAP 0x1 ;  /* 0x000000040000795c */ /* 0x000fe20000300000 */
.L_x_1789:
[----:B------:R-:W-:Y:S04]  /*1aad0*/  BSSY B2, `(.L_x_1790) ;  /* 0x0000004000027945 */ /* 0x000fe80003800000 */
[----:B-1----:R-:W-:Y:S05]  /*1aae0*/  @P1 BRA `(.L_x_1791) ;  /* 0x0000000000081947 */ /* 0x002fea0003800000 */
[----:B------:R-:W1:Y:S02]  /*1aaf0*/  SYNCS.PHASECHK.TRANS64.TRYWAIT P1, [R11+URZ+0x30850], R0 ;  /* 0x030850000b0075a7 */ /* 0x000e64000802017f */
[----:B-1----:R-:W-:Y:S05]  /*1ab00*/  @!P1 BRA `(.L_x_1792) ;  /* 0x0000014000149947 */ /* 0x002fea0003800000 */
.L_x_1791:
[----:B------:R-:W-:Y:S05]  /*1ab10*/  BSYNC B2 ;  /* 0x0000000000027941 */ /* 0x000fea0003800000 */
.L_x_1790:
[----:B------:R-:W-:Y:S01]  /*1ab20*/  VIADD R2, R17, 0x400 ;  /* 0x0000040011027836 */ /* 0x000fe20000000000 */
[----:B------:R-:W-:Y:S01]  /*1ab30*/  MOV R3, 0x40000040 ;  /* 0x4000004000037802 */ /* 0x000fe20000000f00 */
[----:B------:R-:W-:-:S03]  /*1ab40*/  WARPGROUP.ARRIVE ;  /* 0x00000000000079c5 */ /* 0x000fc60000000000 */
[----:B------:R-:W-:Y:S02]  /*1ab50*/  SHF.R.U32.HI R2, RZ, 0x4, R2 ;  /* 0x00000004ff027819 */ /* 0x000fe40000011602 */
[----:B------:R-:W-:Y:S01]  /*1ab60*/  R2UR UR7, R3 ;  /* 0x00000000030772ca */ /* 0x000fe200000e0000 */
[----:B------:R-:W-:Y:S01]  /*1ab70*/  IMAD.MOV.U32 R3, RZ, RZ, 0x40000040 ;  /* 0x40000040ff037424 */ /* 0x000fe200078e00ff */
[----:B------:R-:W-:-:S04]  /*1ab80*/  LOP3.LUT R2, R2, 0x3fff, RZ, 0xc0, !PT ;  /* 0x00003fff02027812 */ /* 0x000fc800078ec0ff */
[----:B------:R-:W-:-:S05]  /*1ab90*/  LOP3.LUT R2, R2, 0x2000000, RZ, 0xfc, !PT ;  /* 0x0200000002027812 */ /* 0x000fca00078efcff */
[----:B------:R-:W-:Y:S02]  /*1aba0*/  IMAD R2, R5, 0x800, R2 ;  /* 0x0000080005027824 */ /* 0x000fe400078e0202 */
[----:B------:R-:W-:Y:S02]  /*1abb0*/  IMAD.MOV.U32 R5, RZ, RZ, 0x40000040 ;  /* 0x40000040ff057424 */ /* 0x000fe400078e00ff */
[C---:B------:R-:W-:Y:S01]  /*1abc0*/  VIADD R4, R2.reuse, 0x80 ;  /* 0x0000008002047836 */ /* 0x040fe20000000000 */
[----:B------:R-:W-:-:S13]  /*1abd0*/  R2UR UR6, R2 ;  /* 0x00000000020672ca */ /* 0x000fda00000e0000 */
        /* <DEDUP_REMOVED lines=25> */
.L_x_1793:
[----:B------:R-:W-:Y:S01]  /*1ad70*/  ULDC UR4, c[0x0][0x9d8] ;  /* 0x0002760000047ab9 */ /* 0x000fe20000000800 */
[----:B------:R-:W2:Y:S01]  /*1ad80*/  LDL R186, [R1+0xc] ;  /* 0x00000c0001ba7983 */ /* 0x000ea20000100800 */
[----:B01----:R-:W-:Y:S01]  /*1ad90*/  FMUL.FTZ R0, R152, UR4 ;  /* 0x0000000498007c20 */ /* 0x003fe20008410000 */
        /* <DEDUP_REMOVED lines=39> */
[----:B------:R-:W-:Y:S01]  /*1b010*/  ULDC UR4, c[0x0][0x988] ;  /* 0x0002620000047ab9 */ /* 0x000fe20000000800 */
[----:B------:R-:W-:-:S05]  /*1b020*/  VIADD R222, R222, 0x30840 ;  /* 0x00030840dede7836 */ /* 0x000fca0000000000 */
        /* <DEDUP_REMOVED lines=25> */
[----:B0-----:R-:W-:-:S05]  /*1b1c0*/  FMNMX.FTZ R4, R176, R4, !PT ;  /* 0x00000004b0047209 */ /* 0x001fca0007810000 */
[----:B------:R-:W0:Y:S02]  /*1b1d0*/  SHFL.BFLY PT, R2, R4, 0x2, 0x1f ;  /* 0x0c401f0004027f89 */ /* 0x000e2400000e0000 */
[----:B------:R-:W4:Y:S08]  /*1b1e0*/  MUFU.TANH R158, R158 ;  /* 0x0000009e009e7308 */ /* 0x000f300000002400 */
[----:B------:R-:W5:Y:S08]  /*1b1f0*/  MUFU.TANH R159, R159 ;  /* 0x0000009f009f7308 */ /* 0x000f700000002400 */
[----:B------:R-:W5:Y:S01]  /*1b200*/  MUFU.TANH R162, R162 ;  /* 0x000000a200a27308 */ /* 0x000f620000002400 */
[----:B0-----:R-:W-:-:S07]  /*1b210*/  FMNMX.FTZ R4, R4, R2, !PT ;  /* 0x0000000204047209 */ /* 0x001fce0007810000 */
[----:B------:R-:W0:Y:S01]  /*1b220*/  MUFU.TANH R163, R163 ;  /* 0x000000a300a37308 */ /* 0x000e220000002400 */
[----:B------:R-:W1:Y:S07]  /*1b230*/  SHFL.BFLY PT, R2, R4, 0x1, 0x1f ;  /* 0x0c201f0004027f89 */ /* 0x000e6e00000e0000 */
[----:B------:R-:W0:Y:S08]  /*1b240*/  MUFU.TANH R166, R166 ;  /* 0x000000a600a67308 */ /* 0x000e300000002400 */
[----:B------:R-:W0:Y:S08]  /*1b250*/  MUFU.TANH R167, R167 ;  /* 0x000000a700a77308 */ /* 0x000e300000002400 */
[----:B------:R-:W0:Y:S01]  /*1b260*/  MUFU.TANH R170, R170 ;  /* 0x000000aa00aa7308 */ /* 0x000e220000002400 */
[----:B-1----:R-:W-:-:S02]  /*1b270*/  FMNMX.FTZ R4, R4, R2, !PT ;  /* 0x0000000204047209 */ /* 0x002fc40007810000 */
[----:B------:R-:W-:-:S05]  /*1b280*/  FMNMX.FTZ R2, R154, R228, !PT ;  /* 0x000000e49a027209 */ /* 0x000fca0007810000 */
[----:B------:R-:W1:Y:S01]  /*1b290*/  MUFU.TANH R171, R171 ;  /* 0x000000ab00ab7308 */ /* 0x000e620000002400 */
[----:B---3--:R-:W-:Y:S01]  /*1b2a0*/  FMNMX.FTZ R2, R155, R2, !PT ;  /* 0x000000029b027209 */ /* 0x008fe20007810000 */
[----:B------:R-:W-:-:S03]  /*1b2b0*/  FADD.FTZ R185, -R4, R227 ;  /* 0x000000e304b97221 */ /* 0x000fc60000010100 */
[----:B----4-:R-:W-:-:S03]  /*1b2c0*/  FMNMX.FTZ R2, R158, R2, !PT ;  /* 0x000000029e027209 */ /* 0x010fc60007810000 */
[----:B------:R-:W3:Y:S01]  /*1b2d0*/  MUFU.TANH R174, R174 ;  /* 0x000000ae00ae7308 */ /* 0x000ee20000002400 */
[----:B-----5:R-:W-:-:S04]  /*1b2e0*/  FMNMX.FTZ R2, R159, R2, !PT ;  /* 0x000000029f027209 */ /* 0x020fc80007810000 */
[----:B------:R-:W-:-:S03]  /*1b2f0*/  FMNMX.FTZ R2, R162, R2, !PT ;  /* 0x00000002a2027209 */ /* 0x000fc60007810000 */
[----:B------:R-:W4:Y:S01]  /*1b300*/  MUFU.TANH R175, R175 ;  /* 0x000000af00af7308 */ /* 0x000f220000002400 */
[----:B0-----:R-:W-:-:S04]  /*1b310*/  FMNMX.FTZ R2, R163, R2, !PT ;  /* 0x00000002a3027209 */ /* 0x001fc80007810000 */
[----:B------:R-:W-:-:S03]  /*1b320*/  FMNMX.FTZ R2, R166, R2, !PT ;  /* 0x00000002a6027209 */ /* 0x000fc60007810000 */
[----:B------:R-:W0:Y:S01]  /*1b330*/  MUFU.TANH R177, R177 ;  /* 0x000000b100b17308 */ /* 0x000e220000002400 */
[----:B------:R-:W-:-:S04]  /*1b340*/  FMNMX.FTZ R2, R167, R2, !PT ;  /* 0x00000002a7027209 */ /* 0x000fc80007810000 */
[----:B------:R-:W-:-:S03]  /*1b350*/  FMNMX.FTZ R2, R170, R2, !PT ;  /* 0x00000002aa027209 */ /* 0x000fc60007810000 */
[----:B------:R-:W5:Y:S01]  /*1b360*/  MUFU.TANH R178, R178 ;  /* 0x000000b200b27308 */ /* 0x000f620000002400 */
[----:B-1----:R-:W-:-:S04]  /*1b370*/  FMNMX.FTZ R2, R171, R2, !PT ;  /* 0x00000002ab027209 */ /* 0x002fc80007810000 */
[----:B---3--:R-:W-:-:S03]  /*1b380*/  FMNMX.FTZ R2, R174, R2, !PT ;  /* 0x00000002ae027209 */ /* 0x008fc60007810000 */
[----:B------:R-:W1:Y:S01]  /*1b390*/  MUFU.TANH R179, R179 ;  /* 0x000000b300b37308 */ /* 0x000e620000002400 */
[----:B----4-:R-:W-:-:S04]  /*1b3a0*/  FMNMX.FTZ R2, R175, R2, !PT ;  /* 0x00000002af027209 */ /* 0x010fc80007810000 */
[----:B0-----:R-:W-:-:S03]  /*1b3b0*/  FMNMX.FTZ R2, R177, R2, !PT ;  /* 0x00000002b1027209 */ /* 0x001fc60007810000 */
[----:B------:R-:W0:Y:S01]  /*1b3c0*/  MUFU.TANH R180, R180 ;  /* 0x000000b400b47308 */ /* 0x000e220000002400 */
[----:B-----5:R-:W-:-:S04]  /*1b3d0*/  FMNMX.FTZ R2, R178, R2, !PT ;  /* 0x00000002b2027209 */ /* 0x020fc80007810000 */
[----:B-1----:R-:W-:-:S04]  /*1b3e0*/  FMNMX.FTZ R2, R179, R2, !PT ;  /* 0x00000002b3027209 */ /* 0x002fc80007810000 */
[----:B0-----:R-:W-:-:S05]  /*1b3f0*/  FMNMX.FTZ R2, R180, R2, !PT ;  /* 0x00000002b4027209 */ /* 0x001fca0007810000 */
[----:B------:R-:W0:Y:S01]  /*1b400*/  SHFL.BFLY PT, R3, R2, 0x2, 0x1f ;  /* 0x0c401f0002037f89 */ /* 0x000e2200000e0000 */
[----:B--2---:R-:W-:Y:S02]  /*1b410*/  PRMT R222, R186, 0x654, R222 ;  /* 0x00000654bade7816 */ /* 0x004fe400000000de */
[----:B0-----:R-:W-:Y:S02]  /*1b420*/  FMNMX.FTZ R3, R2, R3, !PT ;  /* 0x0000000302037209 */ /* 0x001fe40007810000 */
[----:B------:R0:W-:Y:S03]  /*1b430*/  SYNCS.ARRIVE.TRANS64.RED.A1T0 RZ, [R222+URZ], RZ ;  /* 0x000000ffdeff79a7 */ /* 0x0001e6000810043f */
[----:B------:R-:W1:Y:S02]  /*1b440*/  SHFL.BFLY PT, R2, R3, 0x1, 0x1f ;  /* 0x0c201f0003027f89 */ /* 0x000e6400000e0000 */
[----:B-1----:R-:W-:Y:S01]  /*1b450*/  FMNMX.FTZ R3, R3, R2, !PT ;  /* 0x0000000203037209 */ /* 0x002fe20007810000 */
[----:B------:R-:W-:-:S04]  /*1b460*/  IMAD.U32 R2, RZ, RZ, UR4 ;  /* 0x00000004ff027e24 */ /* 0x000fc8000f8e00ff */
[-C--:B------:R-:W-:Y:S01]  /*1b470*/  FMUL.FTZ R181, R4, R2.reuse ;  /* 0x0000000204b57220 */ /* 0x080fe20000410000 */
[----:B------:R-:W-:Y:S01]  /*1b480*/  FADD.FTZ R184, -R3, R228 ;  /* 0x000000e403b87221 */ /* 0x000fe20000010100 */
[-C--:B------:R-:W-:Y:S02]  /*1b490*/  FMUL.FTZ R185, R185, R2.reuse ;  /* 0x00000002b9b97220 */ /* 0x080fe40000410000 */
[-CC-:B------:R-:W-:Y:S01]  /*1b4a0*/  FFMA.FTZ R182, R0, R2.reuse, -R181.reuse ;  /* 0x0000000200b67223 */ /* 0x180fe200000108b5 */
        /* <DEDUP_REMOVED lines=14> */
[-C--:B------:R-:W-:Y:S01]  /*1b590*/  FFMA.FTZ R176, R176, R2.reuse, -R181 ;  /* 0x00000002b0b07223 */ /* 0x080fe200000108b5 */
[-C--:B------:R-:W-:Y:S01]  /*1b5a0*/  FMUL.FTZ R181, R3, R2.reuse ;  /* 0x0000000203b57220 */ /* 0x080fe20000410000 */
[-C--:B------:R-:W-:Y:S01]  /*1b5b0*/  FMUL.FTZ R184, R184, R2.reuse ;  /* 0x00000002b8b87220 */ /* 0x080fe20000410000 */
[----:B------:R-:W-:Y:S02]  /*1b5c0*/  MUFU.EX2 R10, R185 ;  /* 0x000000b9000a7308 */ /* 0x000fe40000000800 */
        /* <DEDUP_REMOVED lines=13> */
[-CC-:B------:R-:W-:Y:S01]  /*1b6a0*/  FFMA.FTZ R177, R177, R2.reuse, -R181.reuse ;  /* 0x00000002b1b17223 */ /* 0x180fe200000108b5 */
[----:B------:R-:W1:Y:S01]  /*1b6b0*/  MUFU.EX2 R182, R182 ;  /* 0x000000b600b67308 */ /* 0x000e620000000800 */
[-CC-:B------:R-:W-:Y:S01]  /*1b6c0*/  FFMA.FTZ R178, R178, R2.reuse, -R181.reuse ;  /* 0x00000002b2b27223 */ /* 0x180fe200000108b5 */
[-CC-:B------:R-:W-:Y:S01]  /*1b6d0*/  FFMA.FTZ R179, R179, R2.reuse, -R181.reuse ;  /* 0x00000002b3b37223 */ /* 0x180fe200000108b5 */
[----:B------:R-:W-:-:S05]  /*1b6e0*/  FFMA.FTZ R187, R180, R2, -R181 ;  /* 0x00000002b4bb7223 */ /* 0x000fca00000108b5 */
[----:B------:R-:W2:Y:S08]  /*1b6f0*/  MUFU.EX2 R154, R154 ;  /* 0x0000009a009a7308 */ /* 0x000eb00000000800 */
[----:B------:R-:W3:Y:S01]  /*1b700*/  MUFU.EX2 R183, R183 ;  /* 0x000000b700b77308 */ /* 0x000ee20000000800 */
[----:B-1----:R-:W-:-:S07]  /*1b710*/  FFMA.FTZ R223, R10, R223, R182 ;  /* 0x000000df0adf7223 */ /* 0x002fce00000100b6 */
[----:B------:R-:W1:Y:S01]  /*1b720*/  MUFU.EX2 R155, R155 ;  /* 0x0000009b009b7308 */ /* 0x000e620000000800 */
[----:B--2---:R-:W-:-:S07]  /*1b730*/  FFMA.FTZ R221, R0, R221, R154 ;  /* 0x000000dd00dd7223 */ /* 0x004fce000001009a */
[----:B------:R-:W2:Y:S01]  /*1b740*/  MUFU.EX2 R5, R5 ;  /* 0x0000000500057308 */ /* 0x000ea20000000800 */
[----:B---3--:R-:W-:-:S07]  /*1b750*/  FADD.FTZ R180, R183, R223 ;  /* 0x000000dfb7b47221 */ /* 0x008fce0000010000 */
[----:B------:R-:W3:Y:S01]  /*1b760*/  MUFU.EX2 R158, R158 ;  /* 0x0000009e009e7308 */ /* 0x000ee20000000800 */
[----:B-1----:R-:W-:-:S07]  /*1b770*/  FADD.FTZ R181, R155, R221 ;  /* 0x000000dd9bb57221 */ /* 0x002fce0000010000 */
[----:B------:R-:W1:Y:S01]  /*1b780*/  MUFU.EX2 R152, R152 ;  /* 0x0000009800987308 */ /* 0x000e620000000800 */
[----:B--2---:R-:W-:-:S07]  /*1b790*/  FADD.FTZ R180, R5, R180 ;  /* 0x000000b405b47221 */ /* 0x004fce0000010000 */
        /* <DEDUP_REMOVED lines=49> */
[----:B---3--:R-:W-:Y:S01]  /*1bab0*/  FADD.FTZ R181, R179, R181 ;  /* 0x000000b5b3b57221 */ /* 0x008fe20000010000 */
[----:B-1----:R-:W-:-:S03]  /*1bac0*/  FADD.FTZ R223, R176, R180 ;  /* 0x000000b4b0df7221 */ /* 0x002fc60000010000 */
[----:B--2---:R-:W-:Y:S01]  /*1bad0*/  FADD.FTZ R221, R187, R181 ;  /* 0x000000b5bbdd7221 */ /* 0x004fe20000010000 */
[----:B0-----:R-:W-:Y:S06]  /*1bae0*/  @!P0 BRA `(.L_x_1794) ;  /* 0x0000000000048947 */ /* 0x001fec0003800000 */
[----:B------:R-:W-:Y:S01]  /*1baf0*/  BPT.TRAP 0x1 ;  /* 0x000000040000795c */ /* 0x000fe20000300000 */
.L_x_1794:
[----:B------:R-:W2:Y:S04]  /*1bb00*/  LDL R181, [R1+0x58] ;  /* 0x0000580001b57983 */ /* 0x000ea80000100800 */
[----:B------:R-:W3:Y:S01]  /*1bb10*/  LDL.LU R180, [R1+0x4] ;  /* 0x0000040001b47983 */ /* 0x000ee20000300800 */
[----:B------:R-:W-:Y:S01]  /*1bb20*/  F2FP.F16.F32.PACK_AB R198, R152, R5 ;  /* 0x0000000598c6723e */ /* 0x000fe200000000ff */
[----:B------:R-:W-:Y:S01]  /*1bb30*/  VIADD R11, R11, 0x30860 ;  /* 0x000308600b0b7836 */ /* 0x000fe20000000000 */
[----:B------:R-:W-:Y:S01]  /*1bb40*/  F2FP.F16.F32.PACK_AB R196, R183, R182 ;  /* 0x000000b6b7c4723e */ /* 0x000fe200000000ff */
[----:B------:R-:W-:Y:S01]  /*1bb50*/  IMAD.MOV.U32 R228, RZ, RZ, R3 ;  /* 0x000000ffffe47224 */ /* 0x000fe200078e0003 */
[----:B------:R-:W-:Y:S01]  /*1bb60*/  F2FP.F16.F32.PACK_AB R197, R155, R154 ;  /* 0x0000009a9bc5723e */ /* 0x000fe200000000ff */
[----:B------:R-:W-:Y:S01]  /*1bb70*/  IMAD.MOV.U32 R227, RZ, RZ, R4 ;  /* 0x000000ffffe37224 */ /* 0x000fe200078e0004 */
[----:B------:R-:W-:Y:S01]  /*1bb80*/  PRMT R11, R186, 0x654, R11 ;  /* 0x00000654ba0b7816 */ /* 0x000fe2000000000b */
[----:B------:R-:W-:Y:S01]  /*1bb90*/  IMAD.MOV.U32 R5, RZ, RZ, R202 ;  /* 0x000000ffff057224 */ /* 0x000fe200078e00ca */
[----:B------:R-:W-:-:S02]  /*1bba0*/  F2FP.F16.F32.PACK_AB R199, R159, R158 ;  /* 0x0000009e9fc7723e */ /* 0x000fc400000000ff */
[----:B------:R0:W-:Y:S01]  /*1bbb0*/  SYNCS.ARRIVE.TRANS64.RED.A1T0 RZ, [R11+URZ], RZ ;  /* 0x000000ff0bff79a7 */ /* 0x0001e2000810043f */
[----:B------:R-:W-:Y:S02]  /*1bbc0*/  F2FP.F16.F32.PACK_AB R192, R156, R153 ;  /* 0x000000999cc0723e */ /* 0x000fe400000000ff */
[----:B------:R-:W-:Y:S02]  /*1bbd0*/  F2FP.F16.F32.PACK_AB R193, R163, R162 ;  /* 0x000000a2a3c1723e */ /* 0x000fe400000000ff */
[----:B------:R-:W-:Y:S02]  /*1bbe0*/  F2FP.F16.F32.PACK_AB R194, R160, R157 ;  /* 0x0000009da0c2723e */ /* 0x000fe400000000ff */
[----:B------:R-:W-:Y:S01]  /*1bbf0*/  F2FP.F16.F32.PACK_AB R195, R167, R166 ;  /* 0x000000a6a7c3723e */ /* 0x000fe200000000ff */
[----:B0-----:R-:W-:Y:S01]  /*1bc00*/  IMAD.MOV.U32 R11, RZ, RZ, R218 ;  /* 0x000000ffff0b7224 */ /* 0x001fe200078e00da */
        /* <DEDUP_REMOVED lines=8> */
[C---:B---3--:R-:W-:Y:S02]  /*1bc90*/  IADD3 R152, R180.reuse, -0x1, RZ ;  /* 0xffffffffb4987810 */ /* 0x048fe40007ffe0ff */
[----:B--2---:R-:W-:-:S03]  /*1bca0*/  ISETP.GT.AND P1, PT, R180, R181, PT ;  /* 0x000000b5b400720c */ /* 0x004fc60003f24270 */
[----:B------:R0:W-:Y:S10]  /*1bcb0*/  STL [R1+0x4], R152 ;  /* 0x0000049801007387 */ /* 0x0001f40000100800 */
[----:B0-----:R-:W-:Y:S05]  /*1bcc0*/  @P1 BRA `(.L_x_1795) ;  /* 0xffffffd800a01947 */ /* 0x001fea000383ffff */
[----:B------:R-:W-:Y:S05]  /*1bcd0*/  BSYNC B1 ;  /* 0x0000000000017941 */ /* 0x000fea0003800000 */
.L_x_1782:
[----:B------:R-:W-:-:S07]  /*1bce0*/  MOV R5, R152 ;  /* 0x0000009800057202 */ /* 0x000fce0000000f00 */
.L_x_1781:
[----:B------:R-:W-:Y:S05]  /*1bcf0*/  BSYNC B0 ;  /* 0x0000000000007941 */ /* 0x000fea0003800000 */
.L_x_1780:
[----:B------:R-:W2:Y:S01]  /*1bd00*/  LDL R11, [R1+0x7c] ;  /* 0x00007c00010b7983 */ /* 0x000ea20000100800 */
[----:B------:R-:W-:Y:S01]  /*1bd10*/  BSSY B0, `(.L_x_1796) ;  /* 0x0000325000007945 */ /* 0x000fe20003800000 */
[----:B--2---:R-:W-:-:S13]  /*1bd20*/  ISETP.GE.AND P1, PT, R5, R11, PT ;  /* 0x0000000b0500720c */ /* 0x004fda0003f26270 */
[----:B------:R-:W-:Y:S05]  /*1bd30*/  @!P1 BRA `(.L_x_1797) ;  /* 0x0000003000889947 */ /* 0x000fea0003800000 */
[----:B------:R-:W-:Y:S02]  /*1bd40*/  IMAD.MOV.U32 R228, RZ, RZ, R3 ;  /* 0x000000ffffe47224 */ /* 0x000fe400078e0003 */
[----:B------:R-:W-:Y:S02]  /*1bd50*/  IMAD.MOV.U32 R227, RZ, RZ, R4 ;  /* 0x000000ffffe37224 */ /* 0x000fe400078e0004 */
[----:B------:R-:W-:Y:S02]  /*1bd60*/  IMAD.MOV.U32 R222, RZ, RZ, R218 ;  /* 0x000000ffffde7224 */ /* 0x000fe400078e00da */
[----:B------:R-:W-:-:S07]  /*1bd70*/  IMAD.MOV.U32 R11, RZ, RZ, R202 ;  /* 0x000000ffff0b7224 */ /* 0x000fce00078e00ca */
.L_x_1818:
[----:B------:R-:W-:-:S04]  /*1bd80*/  ISETP.NE.AND P1, PT, R11, 0x1, PT ;  /* 0x000000010b00780c */ /* 0x000fc80003f25270 */
[----:B------:R-:W-:-:S04]  /*1bd90*/  SEL R218, RZ, 0x1, P1 ;  /* 0x00000001ffda7807 */ /* 0x000fc80000800000 */
[----:B------:R-:W-:Y:S01]  /*1bda0*/  LOP3.LUT R218, R222, R218, RZ, 0x3c, !PT ;  /* 0x000000dadeda7212 */ /* 0x000fe200078e3cff */
[----:B------:R-:W-:Y:S06]  /*1bdb0*/  @!P0 BRA `(.L_x_1798) ;  /* 0x0000000000048947 */ /* 0x000fec0003800000 */
[----:B------:R-:W-:Y:S01]  /*1bdc0*/  BPT.TRAP 0x1 ;  /* 0x000000040000795c */ /* 0x000fe20000300000 */
.L_x_1798:
[----:B------:R-:W-:Y:S02]  /*1bdd0*/  IADD3 R202, R11, 0x1, RZ ;  /* 0x000000010bca7810 */ /* 0x000fe40007ffe0ff */
[----:B------:R-:W-:Y:S02]  /*1bde0*/  SHF.L.U32 R2, R218, 0x1f, RZ ;  /* 0x0000001fda027819 */ /* 0x000fe400000006ff */
[----:B------:R-:W-:-:S04]  /*1bdf0*/  ISETP.NE.AND P1, PT, R202, 0x2, PT ;  /* 0x00000002ca00780c */ /* 0x000fc80003f25270 */
[----:B------:R-:W-:-:S05]  /*1be00*/  SEL R202, R202, RZ, P1 ;  /* 0x000000ffcaca7207 */ /* 0x000fca0000800000 */
[----:B------:R-:W-:-:S04]  /*1be10*/  IMAD R4, R202, 0x8, R17 ;  /* 0x00000008ca047824 */ /* 0x000fc800078e0211 */
[----:B------:R0:W1:Y:S01]  /*1be20*/  SYNCS.PHASECHK.TRANS64.TRYWAIT P1, [R4+URZ+0x30830], R2 ;  /* 0x03083002040075a7 */ /* 0x000062000802017f */
[----:B------:R-:W-:Y:S05]  /*1be30*/  @!P0 BRA `(.L_x_1799) ;  /* 0x0000000000048947 */ /* 0x000fea0003800000 */
[----:B------:R-:W-:Y:S01]  /*1be40*/  BPT.TRAP 0x1 ;  /* 0x000000040000795c */ /* 0x000fe20000300000 */
.L_x_1799:
[----:B------:R-:W2:Y:S01]  /*1be50*/  LDL R3, [R1+0x54] ;  /* 0x0000540001037983 */ /* 0x000ea20000100800 */
[----:B------:R-:W-:Y:S01]  /*1be60*/  BSSY B1, `(.L_x_1800) ;  /* 0x0000007000017945 */ /* 0x000fe20003800000 */
[----:B--2---:R-:W-:-:S04]  /*1be70*/  IMAD R156, R202, 0x800, R3 ;  /* 0x00000800ca9c7824 */ /* 0x004fc800078e0203 */
[C---:B------:R-:W-:Y:S02]  /*1be80*/  VIADD R154, R156.reuse, 0x2 ;  /* 0x000000029c9a7836 */ /* 0x040fe40000000000 */
[----:B------:R-:W-:Y:S01]  /*1be90*/  VIADD R153, R156, 0x4 ;  /* 0x000000049c997836 */ /* 0x000fe20000000000 */
[----:B-1----:R-:W-:Y:S06]  /*1bea0*/  @P1 BRA `(.L_x_1801) ;  /* 0x0000000000081947 */ /* 0x002fec0003800000 */
[----:B------:R-:W1:Y:S02]  /*1beb0*/  SYNCS.PHASECHK.TRANS64.TRYWAIT P1, [R4+URZ+0x30830], R2 ;  /* 0x03083002040075a7 */ /* 0x000e64000802017f */
[----:B-1----:R-:W-:Y:S05]  /*1bec0*/  @!P1 BRA `(.L_x_1802) ;  /* 0x0000012c00389947 */ /* 0x002fea0003800000 */
.L_x_1801:
[----:B------:R-:W-:Y:S05]  /*1bed0*/  BSYNC B1 ;  /* 0x0000000000017941 */ /* 0x000fea0003800000 */
.L_x_1800:
        /* <DEDUP_REMOVED lines=8> */
[----:B01----:R-:W-:-:S04]  /*1bf60*/  MOV R2, R156 ;  /* 0x0000009c00027202 */ /* 0x003fc80000000f00 */
[----:B------:R-:W-:Y:S01]  /*1bf70*/  R2UR UR6, R2 ;  /* 0x00000000020672ca */ /* 0x000fe200000e0000 */
[----:B------:R-:W-:Y:S02]  /*1bf80*/  IMAD.MOV.U32 R2, RZ, RZ, R154 ;  /* 0x000000ffff027224 */ /* 0x000fe400078e009a */
[----:B------:R-:W-:Y:S01]  /*1bf90*/  VIADD R152, R156, 0x6 ;  /* 0x000000069c987836 */ /* 0x000fe20000000000 */
[----:B----4-:R-:W4:Y:S01]  /*1bfa0*/  LDL.64 R4, [R1+0x28] ;  /* 0x0000280001047983 */ /* 0x010f220000100a00 */
[----:B------:R-:W-:Y:S01]  /*1bfb0*/  IMAD.MOV.U32 R3, RZ, RZ, 0x40000040 ;  /* 0x40000040ff037424 */ /* 0x000fe200078e00ff */
[----:B------:R-:W-:Y:S01]  /*1bfc0*/  R2UR UR4, R2 ;  /* 0x00000000020472ca */ /* 0x000fe200000e0000 */
[----:B------:R-:W-:Y:S01]  /*1bfd0*/  IMAD.MOV.U32 R2, RZ, RZ, R153 ;  /* 0x000000ffff027224 */ /* 0x000fe200078e0099 */
[----:B------:R-:W-:Y:S01]  /*1bfe0*/  R2UR UR10, R152 ;  /* 0x00000000980a72ca */ /* 0x000fe200000e0000 */
[----:B------:R-:W-:Y:S01]  /*1bff0*/  IMAD.MOV.U32 R153, RZ, RZ, 0x40000040 ;  /* 0x40000040ff997424 */ /* 0x000fe200078e00ff */
[----:B------:R-:W-:-:S02]  /*1c000*/  R2UR UR7, R3 ;  /* 0x00000000030772ca */ /* 0x000fc400000e0000 */
[----:B------:R-:W-:Y:S02]  /*1c010*/  R2UR UR8, R2 ;  /* 0x00000000020872ca */ /* 0x000fe400000e0000 */
[----:B------:R-:W-:Y:S02]  /*1c020*/  IADD3 R2, R156, 0x200, RZ ;  /* 0x000002009c027810 */ /* 0x000fe40007ffe0ff */
[----:B------:R-:W-:Y:S02]  /*1c030*/  R2UR UR11, R153 ;  /* 0x00000000990b72ca */ /* 0x000fe400000e0000 */
[----:B------:R-:W-:Y:S01]  /*1c040*/  R2UR UR14, R2 ;  /* 0x00000000020e72ca */ /* 0x000fe200000e0000 */
[----:B------:R-:W-:Y:S01]  /*1c050*/  VIADD R2, R156, 0x206 ;  /* 0x000002069c027836 */ /* 0x000fe20000000000 */
[C---:B------:R-:W-:Y:S01]  /*1c060*/  R2UR UR5, R3.reuse ;  /* 0x00000000030572ca */ /* 0x040fe200000e0000 */
[----:B------:R-:W-:Y:S01]  /*1c070*/  FMUL.FTZ R24, R24, R10 ;  /* 0x0000000a18187220 */ /* 0x000fe20000410000 */
[----:B------:R-:W-:-:S02]  /*1c080*/  R2UR UR9, R3 ;  /* 0x00000000030972ca */ /* 0x000fc400000e0000 */
[----:B------:R-:W-:Y:S01]  /*1c090*/  R2UR UR26, R2 ;  /* 0x00000000021a72ca */ /* 0x000fe200000e0000 */
[----:B------:R-:W-:-:S04]  /*1c0a0*/  VIADD R2, R156, 0x404 ;  /* 0x000004049c027836 */ /* 0x000fc80000000000 */
[----:B------:R-:W-:Y:S02]  /*1c0b0*/  MOV R152, UR11 ;  /* 0x0000000b00987c02 */ /* 0x000fe40008000f00 */
[----:B------:R-:W-:Y:S02]  /*1c0c0*/  R2UR UR38, R2 ;  /* 0x00000000022672ca */ /* 0x000fe400000e0000 */
[----:B------:R-:W-:-:S04]  /*1c0d0*/  IADD3 R2, R156, 0x600, RZ ;  /* 0x000006009c027810 */ /* 0x000fc80007ffe0ff */
[----:B------:R-:W-:Y:S01]  /*1c0e0*/  R2UR UR46, R2 ;  /* 0x00000000022e72ca */ /* 0x000fe200000e0000 */
[----:B------:R-:W-:Y:S01]  /*1c0f0*/  VIADD R2, R156, 0x606 ;  /* 0x000006069c027836 */ /* 0x000fe20000000000 */
[----:B------:R0:W-:Y:S01]  /*1c100*/  STL [R1+0x14], R152 ;  /* 0x0000149801007387 */ /* 0x0001e20000100800 */
[----:B------:R-:W-:Y:S01]  /*1c110*/  R2UR UR15, R3 ;  /* 0x00000000030f72ca */ /* 0x000fe200000e0000 */
[-C--:B------:R-:W-:Y:S01]  /*1c120*/  FMUL.FTZ R25, R25, R10.reuse ;  /* 0x0000000a19197220 */ /* 0x080fe20000410000 */
[C---:B------:R-:W-:Y:S01]  /*1c130*/  R2UR UR27, R3.reuse ;  /* 0x00000000031b72ca */ /* 0x040fe200000e0000 */
[-C--:B------:R-:W-:Y:S01]  /*1c140*/  FMUL.FTZ R28, R28, R10.reuse ;  /* 0x0000000a1c1c7220 */ /* 0x080fe20000410000 */
[----:B------:R-:W-:Y:S01]  /*1c150*/  R2UR UR39, R3 ;  /* 0x00000000032772ca */ /* 0x000fe200000e0000 */
[-C--:B------:R-:W-:Y:S01]  /*1c160*/  FMUL.FTZ R29, R29, R10.reuse ;  /* 0x0000000a1d1d7220 */ /* 0x080fe20000410000 */
[----:B------:R-:W-:Y:S01]  /*1c170*/  R2UR UR47, R3 ;  /* 0x00000000032f72ca */ /* 0x000fe200000e0000 */
[-C--:B------:R-:W-:Y:S01]  /*1c180*/  FMUL.FTZ R32, R32, R10.reuse ;  /* 0x0000000a20207220 */ /* 0x080fe20000410000 */
[----:B------:R-:W-:Y:S01]  /*1c190*/  R2UR UR58, R2 ;  /* 0x00000000023a72ca */ /* 0x000fe200000e0000 */
[-C--:B------:R-:W-:Y:S01]  /*1c1a0*/  FMUL.FTZ R33, R33, R10.reuse ;  /* 0x0000000a21217220 */ /* 0x080fe20000410000 */
[----:B------:R-:W-:Y:S01]  /*1c1b0*/  R2UR UR59, R3 ;  /* 0x00000000033b72ca */ /* 0x000fe200000e0000 */
        /* <DEDUP_REMOVED lines=58> */
[----:B------:R-:W-:-:S02]  /*1c560*/  FMUL.FTZ R149, R149, R10 ;  /* 0x0000000a95957220 */ /* 0x000fc40000410000 */
[----:B------:R-:W4:Y:S01]  /*1c570*/  LDL.LU R10, [R1+0x14] ;  /* 0x00001400010a7983 */ /* 0x000f220000300800 */
[C---:B------:R-:W-:Y:S02]  /*1c580*/  VIADD R154, R156.reuse, 0x204 ;  /* 0x000002049c9a7836 */ /* 0x040fe40000000000 */
[----:B0-----:R-:W-:-:S03]  /*1c590*/  VIADD R152, R156, 0x202 ;  /* 0x000002029c987836 */ /* 0x001fc60000000000 */
[----:B------:R-:W-:Y:S01]  /*1c5a0*/  R2UR UR22, R154 ;  /* 0x000000009a1672ca */ /* 0x000fe200000e0000 */
[----:B------:R-:W-:Y:S01]  /*1c5b0*/  VIADD R154, R156, 0x400 ;  /* 0x000004009c9a7836 */ /* 0x000fe20000000000 */
[----:B------:R-:W-:Y:S01]  /*1c5c0*/  R2UR UR18, R152 ;  /* 0x00000000981272ca */ /* 0x000fe200000e0000 */
[----:B------:R-:W-:-:S03]  /*1c5d0*/  VIADD R152, R156, 0x402 ;  /* 0x000004029c987836 */ /* 0x000fc60000000000 */
[----:B------:R-:W-:Y:S01]  /*1c5e0*/  R2UR UR30, R154 ;  /* 0x000000009a1e72ca */ /* 0x000fe200000e0000 */
[----:B------:R-:W-:Y:S01]  /*1c5f0*/  VIADD R154, R156, 0x406 ;  /* 0x000004069c9a7836 */ /* 0x000fe20000000000 */
[----:B------:R-:W-:Y:S01]  /*1c600*/  MOV R11, UR10 ;  /* 0x0000000a000b7c02 */ /* 0x000fe20008000f00 */
[----:B------:R-:W-:Y:S01]  /*1c610*/  UMOV UR10, UR4 ;  /* 0x00000004000a7c82 */ /* 0x000fe20008000000 */
[----:B------:R-:W-:Y:S01]  /*1c620*/  UMOV UR11, UR5 ;  /* 0x00000005000b7c82 */ /* 0x000fe20008000000 */
[----:B------:R-:W-:Y:S01]  /*1c630*/  R2UR UR34, R152 ;  /* 0x00000000982272ca */ /* 0x000fe200000e0000 */
[----:B------:R-:W-:Y:S01]  /*1c640*/  VIADD R152, R156, 0x604 ;  /* 0x000006049c987836 */ /* 0x000fe20000000000 */
[----:B------:R-:W-:Y:S01]  /*1c650*/  R2UR UR42, R154 ;  /* 0x000000009a2a72ca */ /* 0x000fe200000e0000 */
[----:B------:R-:W-:Y:S01]  /*1c660*/  VIADD R154, R156, 0x602 ;  /* 0x000006029c9a7836 */ /* 0x000fe20000000000 */
[----:B------:R-:W-:Y:S02]  /*1c670*/  R2UR UR4, R6 ;  /* 0x00000000060472ca */ /* 0x000fe400000e0000 */
[----:B------:R-:W-:-:S02]  /*1c680*/  R2UR UR5, R7 ;  /* 0x00000000070572ca */ /* 0x000fc400000e0000 */
[----:B------:R-:W-:Y:S02]  /*1c690*/  MOV R155, 0x40000040 ;  /* 0x40000040009b7802 */ /* 0x000fe40000000f00 */
[----:B------:R-:W-:Y:S02]  /*1c6a0*/  R2UR UR19, R153 ;  /* 0x00000000991372ca */ /* 0x000fe400000e0000 */
[C---:B------:R-:W-:Y:S02]  /*1c6b0*/  R2UR UR23, R155.reuse ;  /* 0x000000009b1772ca */ /* 0x040fe400000e0000 */
        /* <DEDUP_REMOVED lines=11> */
[----:B------:R-:W-:Y:S02]  /*1c770*/  WARPGROUP.DEPBAR.LE gsb0, 0x0 ;  /* 0x00008000000079c5 */ /* 0x000fe40000010000 */
[----:B------:R-:W-:Y:S01]  /*1c780*/  WARPGROUP.ARRIVE ;  /* 0x00000000000079c5 */ /* 0x000fe20000000000 */
[----:B--2---:R-:W-:Y:S02]  /*1c790*/  R2UR UR8, R22 ;  /* 0x00000000160872ca */ /* 0x004fe400000e0000 */
[----:B------:R-:W-:Y:S02]  /*1c7a0*/  R2UR UR9, R23 ;  /* 0x00000000170972ca */ /* 0x000fe400000e0000 */
        /* <DEDUP_REMOVED lines=8> */
[----:B---3--:R-:W-:Y:S01]  /*1c830*/  R2UR UR8, R16 ;  /* 0x00000000100872ca */ /* 0x008fe200000e0000 */
[----:B------:R0:W5:Y:S01]  /*1c840*/  LDL.LU R11, [R1+0xf8] ;  /* 0x0000f800010b7983 */ /* 0x0001620000300800 */
[----:B------:R-:W-:Y:S02]  /*1c850*/  R2UR UR9, R17 ;  /* 0x00000000110972ca */ /* 0x000fe400000e0000 */
[----:B----4-:R-:W-:Y:S01]  /*1c860*/  R2UR UR12, R4 ;  /* 0x00000000040c72ca */ /* 0x010fe200000e0000 */
[----:B------:R0:W5:Y:S01]  /*1c870*/  LDL.LU.64 R18, [R1+0xf0] ;  /* 0x0000f00001127983 */ /* 0x0001620000300a00 */
[----:B------:R-:W-:Y:S02]  /*1c880*/  R2UR UR13, R5 ;  /* 0x00000000050d72ca */ /* 0x000fe400000e0000 */
[----:B------:R-:W-:Y:S01]  /*1c890*/  R2UR UR16, R2 ;  /* 0x00000000021072ca */ /* 0x000fe200000e0000 */
[----:B------:R0:W5:Y:S01]  /*1c8a0*/  LDL.LU.64 R16, [R1+0xe8] ;  /* 0x0000e80001107983 */ /* 0x0001620000300a00 */
[----:B------:R-:W-:-:S02]  /*1c8b0*/  R2UR UR17, R3 ;  /* 0x00000000031172ca */ /* 0x000fc400000e0000 */
[----:B------:R-:W-:Y:S01]  /*1c8c0*/  R2UR UR20, R216 ;  /* 0x00000000d81472ca */ /* 0x000fe200000e0000 */
[----:B------:R0:W5:Y:S01]  /*1c8d0*/  LDL.LU.64 R4, [R1+0xe0] ;  /* 0x0000e00001047983 */ /* 0x0001620000300a00 */
[----:B------:R-:W-:Y:S01]  /*1c8e0*/  R2UR UR11, R10 ;  /* 0x000000000a0b72ca */ /* 0x000fe200000e0000 */
[----:B------:R-:W-:Y:S02]  /*1c8f0*/  WARPGROUP.DEPBAR.LE gsb0, 0x0 ;  /* 0x00008000000079c5 */ /* 0x000fe40000010000 */
[----:B------:R-:W-:-:S10]  /*1c900*/  WARPGROUP.ARRIVE ;  /* 0x00000000000079c5 */ /* 0x000fd40000000000 */
        /* <DEDUP_REMOVED lines=121> */
[----:B0-----:R-:W-:Y:S05]  /*1d0a0*/  @!P0 BRA `(.L_x_1803) ;  /* 0x0000000000048947 */ /* 0x001fea0003800000 */
[----:B------:R-:W-:Y:S01]  /*1d0b0*/  BPT.TRAP 0x1 ;  /* 0x000000040000795c */ /* 0x000fe20000300000 */
.L_x_1803:
[----:B------:R-:W-:Y:S01]  /*1d0c0*/  SHF.L.U32 R0, R222, 0x1f, RZ ;  /* 0x0000001fde007819 */ /* 0x000fe200000006ff */
[----:B-----5:R-:W-:-:S04]  /*1d0d0*/  IMAD R222, R11, 0x8, R17 ;  /* 0x000000080bde7824 */ /* 0x020fc800078e0211 */
[----:B------:R0:W1:Y:S01]  /*1d0e0*/  SYNCS.PHASECHK.TRANS64.TRYWAIT P1, [R222+URZ+0x30850], R0 ;  /* 0x03085000de0075a7 */ /* 0x000062000802017f */
[----:B------:R-:W-:Y:S05]  /*1d0f0*/  @!P0 BRA `(.L_x_1804) ;  /* 0x0000000000048947 */ /* 0x000fea0003800000 */
[----:B------:R-:W-:Y:S01]  /*1d100*/  BPT.TRAP 0x1 ;  /* 0x000000040000795c */ /* 0x000fe20000300000 */
.L_x_1804:
[----:B------:R-:W-:Y:S04]  /*1d110*/  BSSY B1, `(.L_x_1805) ;  /* 0x0000004000017945 */ /* 0x000fe80003800000 */
[----:B-1----:R-:W-:Y:S05]  /*1d120*/  @P1 BRA `(.L_x_1806) ;  /* 0x0000000000081947 */ /* 0x002fea0003800000 */
[----:B------:R-:W1:Y:S02]  /*1d130*/  SYNCS.PHASECHK.TRANS64.TRYWAIT P1, [R222+URZ+0x30850], R0 ;  /* 0x03085000de0075a7 */ /* 0x000e64000802017f */
[----:B-1----:R-:W-:Y:S05]  /*1d140*/  @!P1 BRA `(.L_x_1807) ;  /* 0x0000011800ac9947 */ /* 0x002fea0003800000 */
.L_x_1806:
[----:B------:R-:W-:Y:S05]  /*1d150*/  BSYNC B1 ;  /* 0x0000000000017941 */ /* 0x000fea0003800000 */
.L_x_1805:
[----:B------:R-:W-:Y:S01]  /*1d160*/  IADD3 R2, R17, 0x400, RZ ;  /* 0x0000040011027810 */ /* 0x000fe20007ffe0ff */
[----:B------:R-:W-:Y:S01]  /*1d170*/  IMAD.MOV.U32 R3, RZ, RZ, 0x40000040 ;  /* 0x40000040ff037424 */ /* 0x000fe200078e00ff */
[----:B------:R-:W-:Y:S02]  /*1d180*/  WARPGROUP.ARRIVE ;  /* 0x00000000000079c5 */ /* 0x000fe40000000000 */
        /* <DEDUP_REMOVED lines=10> */
[----:B------:R-:W-:Y:S02]  /*1d230*/  R2UR UR6, R10 ;  /* 0x000000000a0672ca */ /* 0x000fe400000e0000 */
[----:B------:R-:W-:Y:S01]  /*1d240*/  R2UR UR7, R11 ;  /* 0x000000000b0772ca */ /* 0x000fe200000e0000 */
[----:B------:R-:W-:Y:S01]  /*1d250*/  IMAD.MOV.U32 R11, RZ, RZ, 0x40000040 ;  /* 0x40000040ff0b7424 */ /* 0x000fe200078e00ff */
[C---:B------:R-:W-:Y:S01]  /*1d260*/  IADD3 R10, R2.reuse, 0x100, RZ ;  /* 0x00000100020a7810 */ /* 0x040fe20007ffe0ff */
[----:B------:R-:W-:Y:S01]  /*1d270*/  VIADD R2, R2, 0x180 ;  /* 0x0000018002027836 */ /* 0x000fe20000000000 */
[----:B------:R-:W-:Y:S02]  /*1d280*/  WARPGROUP.DEPBAR.LE gsb0, 0x0 ;  /* 0x00008000000079c5 */ /* 0x000fe40000010000 */
[----:B------:R-:W-:-:S15]  /*1d290*/  WARPGROUP.ARRIVE ;  /* 0x00000000000079c5 */ /* 0x000fde0000000000 */
[----:B------:R-:W-:-:S04]  /*1d2a0*/  NOP ;  /* 0x0000000000007918 */ /* 0x000fc80000000000 */
        /* <DEDUP_REMOVED lines=16> */
.L_x_1808:
[----:B------:R-:W2:Y:S01]  /*1d3b0*/  LDL R2, [R1] ;  /* 0x0000000001027983 */ /* 0x000ea20000100800 */
[----:B------:R-:W3:Y:S01]  /*1d3c0*/  LDC R3, c[0x0][0x448] ;  /* 0x00011200ff037b82 */ /* 0x000ee20000000800 */
[----:B------:R-:W-:Y:S02]  /*1d3d0*/  ULDC UR5, c[0x0][0x9d8] ;  /* 0x0002760000057ab9 */ /* 0x000fe40000000800 */
[----:B------:R-:W4:Y:S04]  /*1d3e0*/  LDL R10, [R1+0x5c] ;  /* 0x00005c00010a7983 */ /* 0x000f280000100800 */
[----:B01----:R-:W4:Y:S01]  /*1d3f0*/  LDL R0, [R1+0x78] ;  /* 0x0000780001007983 */ /* 0x003f220000100800 */
[----:B------:R-:W0:Y:S03]  /*1d400*/  LDC R187, c[0x0][0x9e4] ;  /* 0x00027900ffbb7b82 */ /* 0x000e260000000800 */
[----:B------:R-:W5:Y:S01]  /*1d410*/  LDL R188, [R1+0xc] ;  /* 0x00000c0001bc7983 */ /* 0x000f620000100800 */
[----:B---3--:R-:W-:-:S13]  /*1d420*/  ISETP.NE.AND P1, PT, R3, 0x1, PT ;  /* 0x000000010300780c */ /* 0x008fda0003f25270 */
[----:B------:R-:W1:Y:S01]  /*1d430*/  @P1 LDC R3, c[0x0][0x44c] ;  /* 0x00011300ff031b82 */ /* 0x000e620000000800 */
[----:B------:R-:W-:Y:S01]  /*1d440*/  IADD3 R4, R4, 0x30840, RZ ;  /* 0x0003084004047810 */ /* 0x000fe20007ffe0ff */
        /* <DEDUP_REMOVED lines=25> */
[----:B----4-:R-:W-:-:S04]  /*1d5e0*/  IMAD.IADD R0, R0, 0x1, R10 ;  /* 0x0000000100007824 */ /* 0x010fc800078e020a */
[----:B-1----:R-:W-:-:S04]  /*1d5f0*/  @P1 IMAD.HI.U32 R3, R0, R3, RZ ;  /* 0x0000000300031227 */ /* 0x002fc800078e00ff */
[----:B------:R-:W-:Y:S01]  /*1d600*/  FMUL.FTZ R10, R153, UR5 ;  /* 0x00000005990a7c20 */ /* 0x000fe20008410000 */
[----:B------:R-:W-:Y:S01]  /*1d610*/  FMUL.FTZ R153, R157, UR5 ;  /* 0x000000059d997c20 */ /* 0x000fe20008410000 */
[----:B-----5:R-:W-:Y:S01]  /*1d620*/  PRMT R4, R188, 0x654, R4 ;  /* 0x00000654bc047816 */ /* 0x020fe20000000004 */
[----:B------:R-:W-:Y:S01]  /*1d630*/  FMUL.FTZ R157, R161, UR5 ;  /* 0x00000005a19d7c20 */ /* 0x000fe20008410000 */
[----:B------:R-:W-:Y:S01]  /*1d640*/  FMUL.FTZ R161, R163, UR5 ;  /* 0x00000005a3a17c20 */ /* 0x000fe20008410000 */
[----:B------:R-:W-:Y:S01]  /*1d650*/  FMUL.FTZ R163, R165, UR5 ;  /* 0x00000005a5a37c20 */ /* 0x000fe20008410000 */
[----:B--2---:R-:W-:Y:S01]  /*1d660*/  @P1 SHF.R.U32.HI R0, RZ, R2, R3 ;  /* 0x00000002ff001219 */ /* 0x004fe20000011603 */
[----:B------:R-:W-:Y:S01]  /*1d670*/  FMUL.FTZ R2, R152, UR5 ;  /* 0x0000000598027c20 */ /* 0x000fe20008410000 */
[----:B------:R-:W-:Y:S01]  /*1d680*/  FMUL.FTZ R152, R156, UR5 ;  /* 0x000000059c987c20 */ /* 0x000fe20008410000 */
[----:B------:R-:W-:Y:S01]  /*1d690*/  FMUL.FTZ R156, R160, UR5 ;  /* 0x00000005a09c7c20 */ /* 0x000fe20008410000 */
[----:B------:R-:W-:Y:S01]  /*1d6a0*/  FMUL.FTZ R160, R162, UR5 ;  /* 0x00000005a2a07c20 */ /* 0x000fe20008410000 */
[----:B------:R-:W1:Y:S01]  /*1d6b0*/  SHFL.IDX PT, R186, R0, RZ, 0x1c1f ;  /* 0x001c1fff00ba7589 */ /* 0x000e6200000e0000 */
[----:B------:R-:W-:Y:S01]  /*1d6c0*/  FMUL.FTZ R162, R164, UR5 ;  /* 0x00000005a4a27c20 */ /* 0x000fe20008410000 */
[----:B------:R-:W-:Y:S01]  /*1d6d0*/  FMUL.FTZ R164, R166, UR5 ;  /* 0x00000005a6a47c20 */ /* 0x000fe20008410000 */
[----:B------:R-:W-:Y:S01]  /*1d6e0*/  FMUL.FTZ R165, R167, UR5 ;  /* 0x00000005a7a57c20 */ /* 0x000fe20008410000 */
[----:B------:R-:W-:Y:S01]  /*1d6f0*/  FMUL.FTZ R166, R168, UR5 ;  /* 0x00000005a8a67c20 */ /* 0x000fe20008410000 */
[----:B------:R2:W-:Y:S01]  /*1d700*/  SYNCS.ARRIVE.TRANS64.RED.A1T0 RZ, [R4+URZ], RZ ;  /* 0x000000ff04ff79a7 */ /* 0x0005e2000810043f */
[----:B------:R-:W-:Y:S01]  /*1d710*/  FMUL.FTZ R168, R170, UR5 ;  /* 0x00000005aaa87c20 */ /* 0x000fe20008410000 */
[----:B------:R-:W-:Y:S01]  /*1d720*/  FMUL.FTZ R167, R171, UR5 ;  /* 0x00000005aba77c20 */ /* 0x000fe20008410000 */
[----:B------:R-:W-:Y:S01]  /*1d730*/  FMUL.FTZ R3, R154, UR5 ;  /* 0x000000059a037c20 */ /* 0x000fe20008410000 */
[----:B------:R-:W-:Y:S01]  /*1d740*/  FMUL.FTZ R170, R175, UR5 ;  /* 0x00000005afaa7c20 */ /* 0x000fe20008410000 */
[----:B------:R-:W-:Y:S01]  /*1d750*/  FMUL.FTZ R171, R178, UR5 ;  /* 0x00000005b2ab7c20 */ /* 0x000fe20008410000 */
[----:B------:R-:W-:Y:S01]  /*1d760*/  FMUL.FTZ R154, R158, UR5 ;  /* 0x000000059e9a7c20 */ /* 0x000fe20008410000 */
[----:B--2---:R-:W-:-:S02]  /*1d770*/  IMAD.SHL.U32 R4, R5, 0x40, RZ ;  /* 0x0000004005047824 */ /* 0x004fc400078e00ff */
[----:B------:R-:W-:Y:S01]  /*1d780*/  FMUL.FTZ R178, R180, UR5 ;  /* 0x00000005b4b27c20 */ /* 0x000fe20008410000 */
[----:B------:R-:W-:Y:S01]  /*1d790*/  FMUL.FTZ R175, R182, UR5 ;  /* 0x00000005b6af7c20 */ /* 0x000fe20008410000 */
[----:B------:R-:W2:Y:S01]  /*1d7a0*/  MUFU.TANH R2, R2 ;  /* 0x0000000200027308 */ /* 0x000ea20000002400 */
[----:B------:R-:W-:Y:S01]  /*1d7b0*/  ULDC UR5, c[0x0][0x9e0] ;  /* 0x0002780000057ab9 */ /* 0x000fe20000000800 */
[----:B------:R-:W-:-:S04]  /*1d7c0*/  IADD3 R182, -R225, 0x1, -R4 ;  /* 0x00000001e1b67810 */ /* 0x000fc80007ffe904 */
[----:B------:R-:W-:Y:S02]  /*1d7d0*/  IADD3 R182, -R219, R182, R220 ;  /* 0x000000b6dbb67210 */ /* 0x000fe40007ffe1dc */
[----:B------:R-:W4:Y:S08]  /*1d7e0*/  MUFU.TANH R10, R10 ;  /* 0x0000000a000a7308 */ /* 0x000f300000002400 */
[----:B------:R-:W0:Y:S01]  /*1d7f0*/  MUFU.TANH R3, R3 ;  /* 0x0000000300037308 */ /* 0x000e220000002400 */
[----:B------:R-:W-:-:S07]  /*1d800*/  VIADD R183, R182, UR5 ;  /* 0x00000005b6b77c36 */ /* 0x000fce0008000000 */
[----:B------:R-:W0:Y:S01]  /*1d810*/  MUFU.TANH R152, R152 ;  /* 0x0000009800987308 */ /* 0x000e220000002400 */
[----:B------:R-:W-:-:S07]  /*1d820*/  VIADD R182, R182, UR4 ;  /* 0x00000004b6b67c36 */ /* 0x000fce0008000000 */
        /* <DEDUP_REMOVED lines=17> */
[----:B-1----:R-:W-:Y:S01]  /*1d940*/  IMAD.IADD R181, R183, 0x1, R186 ;  /* 0x00000001b7b57824 */ /* 0x002fe200078e02ba */
[----:B------:R-:W-:Y:S01]  /*1d950*/  IADD3 R180, R182, R186, RZ ;  /* 0x000000bab6b47210 */ /* 0x000fe20007ffe0ff */
[----:B--234-:R-:W-:Y:S06]  /*1d960*/  @!P5 BRA `(.L_x_1809) ;  /* 0x000000000060d947 */ /* 0x01cfec0003800000 */
        /* <DEDUP_REMOVED lines=13> */
.L_x_1811:
[----:B------:R-:W-:Y:S02]  /*1da40*/  ULDC UR4, c[0x0][0x9e4] ;  /* 0x0002790000047ab9 */ /* 0x000fe40000000800 */
[----:B------:R-:W-:-:S05]  /*1da50*/  IMAD.U32 R187, RZ, RZ, UR4 ;  /* 0x00000004ffbb7e24 */ /* 0x000fca000f8e00ff */
[----:B------:R-:W-:-:S13]  /*1da60*/  ISETP.NE.AND P1, PT, R187, 0x1, PT ;  /* 0x00000001bb00780c */ /* 0x000fda0003f25270 */
[----:B------:R-:W1:Y:S02]  /*1da70*/  @P1 LDC.64 R158, c[0x0][0x9e8] ;  /* 0x00027a00ff9e1b82 */ /* 0x000e640000000a00 */
[----:B-1----:R-:W-:-:S05]  /*1da80*/  @P1 IMAD.HI.U32 R158, R186, R158, RZ ;  /* 0x0000009eba9e1227 */ /* 0x002fca00078e00ff */
[----:B------:R-:W-:-:S07]  /*1da90*/  @P1 SHF.R.U32.HI R186, RZ, R159, R158 ;  /* 0x0000009fffba1219 */ /* 0x000fce000001169e */
.L_x_1812:
[----:B------:R-:W-:Y:S05]  /*1daa0*/  BSYNC B1 ;  /* 0x0000000000017941 */ /* 0x000fea0003800000 */
.L_x_1810:
[----:B------:R-:W-:-:S04]  /*1dab0*/  IMAD R186, R186, R187, -R4 ;  /* 0x000000bbbaba7224 */ /* 0x000fc800078e0a04 */
[----:B------:R-:W-:-:S05]  /*1dac0*/  IMAD.IADD R186, R186, 0x1, -R225 ;  /* 0x00000001baba7824 */ /* 0x000fca00078e0ae1 */
[----:B------:R-:W-:Y:S02]  /*1dad0*/  VIMNMX R180, R180, R186, !PT ;  /* 0x000000bab4b47248 */ /* 0x000fe40007fe0100 */
[----:B------:R-:W-:-:S07]  /*1dae0*/  VIADDMNMX R181, R186, R187, R181, PT ;  /* 0x000000bbbab57246 */ /* 0x000fce00038001b5 */
.L_x_1809:
[----:B------:R-:W-:Y:S01]  /*1daf0*/  ISETP.GT.AND P1, PT, R5, -0x1, PT ;  /* 0xffffffff0500780c */ /* 0x000fe20003f24270 */
[----:B------:R-:W1:Y:S03]  /*1db00*/  SHFL.IDX PT, R0, R0, 0x1, 0x1c1f ;  /* 0x003c1f0000007f89 */ /* 0x000e6600000e0000 */
[C---:B------:R-:W-:Y:S02]  /*1db10*/  ISETP.GT.AND P2, PT, R180.reuse, RZ, P1 ;  /* 0x000000ffb400720c */ /* 0x040fe40000f44270 */
[C---:B------:R-:W-:Y:S02]  /*1db20*/  ISETP.GT.AND P4, PT, R180.reuse, 0x1, P1 ;  /* 0x00000001b400780c */ /* 0x040fe40000f84270 */
[----:B------:R-:W-:Y:S02]  /*1db30*/  ISETP.LT.OR P3, PT, R181, 0x1, P2 ;  /* 0x00000001b500780c */ /* 0x000fe40001761670 */
[----:B------:R-:W-:-:S02]  /*1db40*/  ISETP.GT.AND P2, PT, R180, 0x8, P1 ;  /* 0x00000008b400780c */ /* 0x000fc40000f44270 */
[----:B------:R-:W-:Y:S02]  /*1db50*/  FSEL R158, R2, -INF , !P3 ;  /* 0xff800000029e7808 */ /* 0x000fe40005800000 */
[----:B------:R-:W-:Y:S02]  /*1db60*/  ISETP.GT.AND P3, PT, R180, 0x9, P1 ;  /* 0x00000009b400780c */ /* 0x000fe40000f64270 */
[C---:B------:R-:W-:Y:S02]  /*1db70*/  ISETP.LT.OR P4, PT, R181.reuse, 0x2, P4 ;  /* 0x00000002b500780c */ /* 0x040fe40002781670 */
[C---:B------:R-:W-:Y:S02]  /*1db80*/  ISETP.LT.OR P2, PT, R181.reuse, 0x9, P2 ;  /* 0x00000009b500780c */ /* 0x040fe40001741670 */
[----:B------:R-:W-:Y:S02]  /*1db90*/  ISETP.LT.OR P3, PT, R181, 0xa, P3 ;  /* 0x0000000ab500780c */ /* 0x000fe40001f61670 */
[----:B------:R-:W-:-:S02]  /*1dba0*/  FSEL R10, R10, -INF , !P4 ;  /* 0xff8000000a0a7808 */ /* 0x000fc40006000000 */
[----:B0-----:R-:W-:Y:S01]  /*1dbb0*/  FSEL R159, R152, -INF , !P2 ;  /* 0xff800000989f7808 */ /* 0x001fe20005000000 */
[----:B-1----:R-:W-:Y:S01]  /*1dbc0*/  IMAD.IADD R183, R183, 0x1, R0 ;  /* 0x00000001b7b77824 */ /* 0x002fe200078e0200 */
        /* <DEDUP_REMOVED lines=34> */
[----:B------:R-:W-:-:S02]  /*1ddf0*/  IADD3 R182, R182, R0, RZ ;  /* 0x00000000b6b67210 */ /* 0x000fc40007ffe0ff */
[----:B------:R-:W-:Y:S02]  /*1de00*/  FSEL R176, R176, -INF , !P4 ;  /* 0xff800000b0b07808 */ /* 0x000fe40006000000 */
        /* <DEDUP_REMOVED lines=16> */
.L_x_1815:
[----:B------:R-:W-:Y:S02]  /*1df10*/  ULDC UR4, c[0x0][0x9e4] ;  /* 0x0002790000047ab9 */ /* 0x000fe40000000800 */
[----:B------:R-:W-:-:S05]  /*1df20*/  IMAD.U32 R2, RZ, RZ, UR4 ;  /* 0x00000004ff027e24 */ /* 0x000fca000f8e00ff */
[----:B------:R-:W-:-:S13]  /*1df30*/  ISETP.NE.AND P2, PT, R2, 0x1, PT ;  /* 0x000000010200780c */ /* 0x000fda0003f45270 */
[----:B------:R-:W0:Y:S02]  /*1df40*/  @P2 LDC.64 R152, c[0x0][0x9e8] ;  /* 0x00027a00ff982b82 */ /* 0x000e240000000a00 */
[----:B0-----:R-:W-:-:S05]  /*1df50*/  @P2 IMAD.HI.U32 R152, R0, R152, RZ ;  /* 0x0000009800982227 */ /* 0x001fca00078e00ff */
[----:B------:R-:W-:-:S07]  /*1df60*/  @P2 SHF.R.U32.HI R0, RZ, R153, R152 ;  /* 0x00000099ff002219 */ /* 0x000fce0000011698 */
.L_x_1816:
[----:B------:R-:W-:Y:S05]  /*1df70*/  BSYNC B1 ;  /* 0x0000000000017941 */ /* 0x000fea0003800000 */
.L_x_1814:
[----:B------:R-:W-:-:S04]  /*1df80*/  IMAD R0, R0, R2, -R4 ;  /* 0x0000000200007224 */ /* 0x000fc800078e0a04 */
[----:B------:R-:W-:-:S05]  /*1df90*/  IMAD.IADD R0, R0, 0x1, -R225 ;  /* 0x0000000100007824 */ /* 0x000fca00078e0ae1 */
[----:B------:R-:W-:Y:S02]  /*1dfa0*/  VIMNMX R182, R182, R0, !PT ;  /* 0x00000000b6b67248 */ /* 0x000fe40007fe0100 */
[----:B------:R-:W-:-:S07]  /*1dfb0*/  VIADDMNMX R183, R0, R2, R183, PT ;  /* 0x0000000200b77246 */ /* 0x000fce00038001b7 */
.L_x_1813:
        /* <DEDUP_REMOVED lines=28> */
[C---:B------:R-:W-:Y:S02]  /*1e180*/  ISETP.LT.OR P2, PT, R183.reuse, 0x11, P2 ;  /* 0x00000011b700780c */ /* 0x040fe40001741670 */
[----:B------:R-:W-:Y:S02]  /*1e190*/  ISETP.LT.OR P3, PT, R183, 0x12, P3 ;  /* 0x00000012b700780c */ /* 0x000fe40001f61670 */
[----:B------:R-:W-:-:S02]  /*1e1a0*/  LOP3.LUT R16, R16, 0xffff7fff, RZ, 0xc0, !PT ;  /* 0xffff7fff10107812 */ /* 0x000fc400078ec0ff */
[----:B------:R-:W-:Y:S02]  /*1e1b0*/  FMNMX.FTZ R0, R178, R0, !PT ;  /* 0x00000000b2007209 */ /* 0x000fe40007810000 */
[----:B------:R-:W-:Y:S02]  /*1e1c0*/  FSEL R155, R155, -INF , !P4 ;  /* 0xff8000009b9b7808 */ /* 0x000fe40006000000 */
[----:B------:R-:W-:Y:S02]  /*1e1d0*/  FSEL R160, R160, -INF , !P2 ;  /* 0xff800000a0a07808 */ /* 0x000fe40005000000 */
[----:B------:R-:W-:Y:S02]  /*1e1e0*/  FSEL R161, R161, -INF , !P3 ;  /* 0xff800000a1a17808 */ /* 0x000fe40005800000 */
[C---:B------:R-:W-:Y:S02]  /*1e1f0*/  ISETP.GT.AND P4, PT, R182.reuse, 0x18, P1 ;  /* 0x00000018b600780c */ /* 0x040fe40000f84270 */
[----:B------:R-:W-:-:S02]  /*1e200*/  ISETP.GT.AND P2, PT, R182, 0x19, P1 ;  /* 0x00000019b600780c */ /* 0x000fc40000f44270 */
[----:B------:R-:W-:Y:S02]  /*1e210*/  ISETP.GT.AND P3, PT, R182, 0x20, P1 ;  /* 0x00000020b600780c */ /* 0x000fe40000f64270 */
[----:B------:R-:W-:Y:S02]  /*1e220*/  @P0 LOP3.LUT R16, R16, 0x8000, RZ, 0xfc, !PT ;  /* 0x0000800010100812 */ /* 0x000fe400078efcff */
[----:B------:R-:W-:Y:S02]  /*1e230*/  ISETP.GT.AND P0, PT, R182, RZ, P1 ;  /* 0x000000ffb600720c */ /* 0x000fe40000f04270 */
[----:B------:R-:W-:Y:S02]  /*1e240*/  FMNMX.FTZ R0, R179, R0, !PT ;  /* 0x00000000b3007209 */ /* 0x000fe40007810000 */
[C---:B------:R-:W-:Y:S02]  /*1e250*/  ISETP.LT.OR P4, PT, R183.reuse, 0x19, P4 ;  /* 0x00000019b700780c */ /* 0x040fe40002781670 */
[C---:B------:R-:W-:Y:S01]  /*1e260*/  ISETP.LT.OR P2, PT, R183.reuse, 0x1a, P2 ;  /* 0x0000001ab700780c */ /* 0x040fe20001741670 */
[----:B------:R-:W0:Y:S01]  /*1e270*/  SHFL.BFLY PT, R2, R0, 0x2, 0x1f ;  /* 0x0c401f0000027f89 */ /* 0x000e2200000e0000 */
[----:B------:R-:W-:-:S02]  /*1e280*/  ISETP.LT.OR P3, PT, R183, 0x21, P3 ;  /* 0x00000021b700780c */ /* 0x000fc40001f61670 */
[----:B------:R-:W-:Y:S02]  /*1e290*/  FSEL R164, R164, -INF , !P4 ;  /* 0xff800000a4a47808 */ /* 0x000fe40006000000 */
[----:B------:R-:W-:Y:S02]  /*1e2a0*/  FSEL R165, R165, -INF , !P2 ;  /* 0xff800000a5a57808 */ /* 0x000fe40005000000 */
[----:B------:R-:W-:Y:S02]  /*1e2b0*/  FSEL R168, R168, -INF , !P3 ;  /* 0xff800000a8a87808 */ /* 0x000fe40005800000 */
[C---:B------:R-:W-:Y:S02]  /*1e2c0*/  ISETP.GT.AND P2, PT, R182.reuse, 0x28, P1 ;  /* 0x00000028b600780c */ /* 0x040fe40000f44270 */
[C---:B------:R-:W-:Y:S02]  /*1e2d0*/  ISETP.GT.AND P3, PT, R182.reuse, 0x29, P1 ;  /* 0x00000029b600780c */ /* 0x040fe40000f64270 */
[----:B------:R-:W-:-:S02]  /*1e2e0*/  ISETP.GT.AND P4, PT, R182, 0x30, P1 ;  /* 0x00000030b600780c */ /* 0x000fc40000f84270 */
[C---:B------:R-:W-:Y:S02]  /*1e2f0*/  ISETP.GT.AND P5, PT, R182.reuse, 0x31, P1 ;  /* 0x00000031b600780c */ /* 0x040fe40000fa4270 */
[----:B------:R-:W-:Y:S02]  /*1e300*/  ISETP.GT.AND P6, PT, R182, 0x38, P1 ;  /* 0x00000038b600780c */ /* 0x000fe40000fc4270 */
[----:B------:R-:W-:Y:S02]  /*1e310*/  LOP3.LUT R16, R16, 0xfffffff7, RZ, 0xc0, !PT ;  /* 0xfffffff710107812 */ /* 0x000fe400078ec0ff */
[----:B------:R-:W-:Y:S02]  /*1e320*/  ISETP.GT.AND P1, PT, R182, 0x39, P1 ;  /* 0x00000039b600780c */ /* 0x000fe40000f24270 */
[----:B------:R-:W-:Y:S02]  /*1e330*/  @P0 LOP3.LUT R16, R16, 0x8, RZ, 0xfc, !PT ;  /* 0x0000000810100812 */ /* 0x000fe400078efcff */
[----:B0-----:R-:W-:-:S02]  /*1e340*/  FMNMX.FTZ R2, R0, R2, !PT ;  /* 0x0000000200027209 */ /* 0x001fc40007810000 */
[C---:B------:R-:W-:Y:S02]  /*1e350*/  LOP3.LUT P0, RZ, R16.reuse, 0x8000, RZ, 0xc0, !PT ;  /* 0x0000800010ff7812 */ /* 0x040fe4000780c0ff */
[----:B------:R-:W-:Y:S01]  /*1e360*/  LOP3.LUT R16, R16, 0xfffffffd, RZ, 0xc0, !PT ;  /* 0xfffffffd10107812 */ /* 0x000fe200078ec0ff */
[----:B------:R-:W0:Y:S01]  /*1e370*/  SHFL.BFLY PT, R4, R2, 0x1, 0x1f ;  /* 0x0c201f0002047f89 */ /* 0x000e2200000e0000 */
[C---:B------:R-:W-:Y:S02]  /*1e380*/  ISETP.LT.OR P0, PT, R183.reuse, 0x22, P0 ;  /* 0x00000022b700780c */ /* 0x040fe40000701670 */
[C---:B------:R-:W-:Y:S02]  /*1e390*/  ISETP.LT.OR P4, PT, R183.reuse, 0x31, P4 ;  /* 0x00000031b700780c */ /* 0x040fe40002781670 */
[----:B------:R-:W-:Y:S02]  /*1e3a0*/  @P1 LOP3.LUT R16, R16, 0x2, RZ, 0xfc, !PT ;  /* 0x0000000210101812 */ /* 0x000fe400078efcff */
[----:B------:R-:W-:-:S02]  /*1e3b0*/  ISETP.LT.OR P5, PT, R183, 0x32, P5 ;  /* 0x00000032b700780c */ /* 0x000fc40002fa1670 */
[C---:B------:R-:W-:Y:S02]  /*1e3c0*/  LOP3.LUT P1, RZ, R16.reuse, 0x8, RZ, 0xc0, !PT ;  /* 0x0000000810ff7812 */ /* 0x040fe4000782c0ff */
[----:B------:R-:W-:Y:S02]  /*1e3d0*/  LOP3.LUT R16, R16, 0xffffffef, RZ, 0xc0, !PT ;  /* 0xffffffef10107812 */ /* 0x000fe400078ec0ff */
[----:B------:R-:W-:Y:S02]  /*1e3e0*/  ISETP.LT.OR P1, PT, R183, 0x1, P1 ;  /* 0x00000001b700780c */ /* 0x000fe40000f21670 */
[----:B------:R-:W-:Y:S02]  /*1e3f0*/  @P0 LOP3.LUT R16, R16, 0x10, RZ, 0xfc, !PT ;  /* 0x0000001010100812 */ /* 0x000fe400078efcff */
[----:B------:R-:W-:Y:S02]  /*1e400*/  FSEL R153, R3, -INF , !P1 ;  /* 0xff80000003997808 */ /* 0x000fe40004800000 */
[----:B------:R-:W-:-:S02]  /*1e410*/  ISETP.LT.OR P0, PT, R183, 0x29, P2 ;  /* 0x00000029b700780c */ /* 0x000fc40001701670 */
[----:B------:R-:W-:Y:S02]  /*1e420*/  FMNMX.FTZ R3, R153, R228, !PT ;  /* 0x000000e499037209 */ /* 0x000fe40007810000 */
[C---:B------:R-:W-:Y:S02]  /*1e430*/  LOP3.LUT P2, RZ, R16.reuse, 0x2, RZ, 0xc0, !PT ;  /* 0x0000000210ff7812 */ /* 0x040fe4000784c0ff */
[----:B------:R-:W-:Y:S02]  /*1e440*/  FMNMX.FTZ R3, R11, R3, !PT ;  /* 0x000000030b037209 */ /* 0x000fe40007810000 */
[----:B------:R-:W-:Y:S02]  /*1e450*/  LOP3.LUT R16, R16, 0xfffffffb, RZ, 0xc0, !PT ;  /* 0xfffffffb10107812 */ /* 0x000fe400078ec0ff */
[----:B------:R-:W-:Y:S02]  /*1e460*/  FMNMX.FTZ R3, R154, R3, !PT ;  /* 0x000000039a037209 */ /* 0x000fe40007810000 */
[----:B0-----:R-:W-:Y:S01]  /*1e470*/  FMNMX.FTZ R4, R2, R4, !PT ;  /* 0x0000000402047209 */ /* 0x001fe20007810000 */
[----:B------:R-:W-:Y:S01]  /*1e480*/  IMAD.U32 R2, RZ, RZ, UR4 ;  /* 0x00000004ff027e24 */ /* 0x000fe2000f8e00ff */
[----:B------:R-:W-:-:S02]  /*1e490*/  @P0 LOP3.LUT R16, R16, 0x4, RZ, 0xfc, !PT ;  /* 0x0000000410100812 */ /* 0x000fc400078efcff */
[----:B------:R-:W-:Y:S01]  /*1e4a0*/  ISETP.LT.OR P0, PT, R183, 0x2a, P3 ;  /* 0x0000002ab700780c */ /* 0x000fe20001f01670 */
[----:B------:R-:W-:Y:S01]  /*1e4b0*/  FMUL.FTZ R152, R4, R2 ;  /* 0x0000000204987220 */ /* 0x000fe20000410000 */
[----:B------:R-:W-:Y:S02]  /*1e4c0*/  FMNMX.FTZ R3, R155, R3, !PT ;  /* 0x000000039b037209 */ /* 0x000fe40007810000 */
[----:B------:R-:W-:Y:S02]  /*1e4d0*/  LOP3.LUT R16, R16, 0xffffbfff, RZ, 0xc0, !PT ;  /* 0xffffbfff10107812 */ /* 0x000fe400078ec0ff */
[----:B------:R-:W-:Y:S02]  /*1e4e0*/  FMNMX.FTZ R3, R160, R3, !PT ;  /* 0x00000003a0037209 */ /* 0x000fe40007810000 */
[----:B------:R-:W-:Y:S02]  /*1e4f0*/  FSETP.NEU.FTZ.AND P3, PT, R4, -INF , PT ;  /* 0xff8000000400780b */ /* 0x000fe40003f7d000 */
[----:B------:R-:W-:-:S02]  /*1e500*/  FMNMX.FTZ R3, R161, R3, !PT ;  /* 0x00000003a1037209 */ /* 0x000fc40007810000 */
[----:B------:R-:W-:Y:S02]  /*1e510*/  FSEL R0, R4, RZ, P3 ;  /* 0x000000ff04007208 */ /* 0x000fe40001800000 */
[----:B------:R-:W-:Y:S02]  /*1e520*/  @P0 LOP3.LUT R16, R16, 0x4000, RZ, 0xfc, !PT ;  /* 0x0000400010100812 */ /* 0x000fe400078efcff */
[----:B------:R-:W-:Y:S01]  /*1e530*/  FMNMX.FTZ R3, R164, R3, !PT ;  /* 0x00000003a4037209 */ /* 0x000fe20007810000 */
[----:B------:R-:W-:Y:S01]  /*1e540*/  FADD.FTZ R0, -R0, R227 ;  /* 0x000000e300007221 */ /* 0x000fe20000010100 */
[----:B------:R-:W-:Y:S02]  /*1e550*/  LOP3.LUT P0, RZ, R16, 0x10, RZ, 0xc0, !PT ;  /* 0x0000001010ff7812 */ /* 0x000fe4000780c0ff */
[----:B------:R-:W-:Y:S01]  /*1e560*/  FMNMX.FTZ R3, R165, R3, !PT ;  /* 0x00000003a5037209 */ /* 0x000fe20007810000 */
[----:B------:R-:W-:Y:S01]  /*1e570*/  FMUL.FTZ R180, R0, R2 ;  /* 0x0000000200b47220 */ /* 0x000fe20000410000 */
[----:B------:R-:W-:-:S02]  /*1e580*/  FSEL R152, R152, RZ, P3 ;  /* 0x000000ff98987208 */ /* 0x000fc40001800000 */
        /* <DEDUP_REMOVED lines=34> */
[----:B------:R0:W-:Y:S01]  /*1e7b0*/  MUFU.EX2 R196, R10 ;  /* 0x0000000a00c47308 */ /* 0x0001e20000000800 */
[----:B------:R-:W-:-:S02]  /*1e7c0*/  LOP3.LUT P0, RZ, R16, 0x2000, RZ, 0xc0, !PT ;  /* 0x0000200010ff7812 */ /* 0x000fc4000780c0ff */
[----:B------:R-:W-:-:S05]  /*1e7d0*/  FMNMX.FTZ R3, R177, R3, !PT ;  /* 0x00000003b1037209 */ /* 0x000fca0007810000 */
[----:B------:R-:W1:Y:S01]  /*1e7e0*/  SHFL.BFLY PT, R179, R3, 0x2, 0x1f ;  /* 0x0c401f0003b37f89 */ /* 0x000e6200000e0000 */
[----:B------:R-:W-:Y:S08]  /*1e7f0*/  MUFU.EX2 R158, R158 ;  /* 0x0000009e009e7308 */ /* 0x000ff00000000800 */
[----:B------:R-:W-:Y:S08]  /*1e800*/  MUFU.EX2 R159, R159 ;  /* 0x0000009f009f7308 */ /* 0x000ff00000000800 */
[----:B------:R-:W-:Y:S01]  /*1e810*/  MUFU.EX2 R186, R186 ;  /* 0x000000ba00ba7308 */ /* 0x000fe20000000800 */
[----:B-1----:R-:W-:-:S07]  /*1e820*/  FMNMX.FTZ R3, R3, R179, !PT ;  /* 0x000000b303037209 */ /* 0x002fce0007810000 */
[----:B------:R-:W-:Y:S01]  /*1e830*/  MUFU.EX2 R156, R156 ;  /* 0x0000009c009c7308 */ /* 0x000fe20000000800 */
[----:B------:R-:W1:Y:S07]  /*1e840*/  SHFL.BFLY PT, R179, R3, 0x1, 0x1f ;  /* 0x0c201f0003b37f89 */ /* 0x000e6e00000e0000 */
[----:B------:R-:W-:Y:S08]  /*1e850*/  MUFU.EX2 R157, R157 ;  /* 0x0000009d009d7308 */ /* 0x000ff00000000800 */
[----:B------:R-:W-:Y:S08]  /*1e860*/  MUFU.EX2 R162, R162 ;  /* 0x000000a200a27308 */ /* 0x000ff00000000800 */
[----:B------:R-:W-:Y:S01]  /*1e870*/  MUFU.EX2 R163, R163 ;  /* 0x000000a300a37308 */ /* 0x000fe20000000800 */
[----:B-1----:R-:W-:-:S04]  /*1e880*/  FMNMX.FTZ R3, R3, R179, !PT ;  /* 0x000000b303037209 */ /* 0x002fc80007810000 */
[C---:B------:R-:W-:Y:S01]  /*1e890*/  FSETP.NEU.FTZ.AND P1, PT, R3.reuse, -INF , PT ;  /* 0xff8000000300780b */ /* 0x040fe20003f3d000 */
[C---:B0-----:R-:W-:Y:S02]  /*1e8a0*/  FMUL.FTZ R10, R3.reuse, R2 ;  /* 0x00000002030a7220 */ /* 0x041fe40000410000 */
[----:B------:R-:W-:Y:S01]  /*1e8b0*/  MUFU.EX2 R166, R166 ;  /* 0x000000a600a67308 */ /* 0x000fe20000000800 */
[----:B------:R-:W-:Y:S02]  /*1e8c0*/  FSEL R179, R3, RZ, P1 ;  /* 0x000000ff03b37208 */ /* 0x000fe40000800000 */
[----:B------:R-:W-:-:S03]  /*1e8d0*/  FSEL R0, R10, RZ, P1 ;  /* 0x000000ff0a007208 */ /* 0x000fc60000800000 */
[----:B------:R-:W-:Y:S02]  /*1e8e0*/  FADD.FTZ R179, -R179, R228 ;  /* 0x000000e4b3b37221 */ /* 0x000fe40000010100 */
[----:B------:R-:W0:Y:S01]  /*1e8f0*/  MUFU.EX2 R10, R180 ;  /* 0x000000b4000a7308 */ /* 0x000e220000000800 */
[-CC-:B------:R-:W-:Y:S01]  /*1e900*/  FFMA.FTZ R153, R153, R2.reuse, -R0.reuse ;  /* 0x0000000299997223 */ /* 0x180fe20000010800 */
[-CC-:B------:R-:W-:Y:S01]  /*1e910*/  FFMA.FTZ R11, R11, R2.reuse, -R0.reuse ;  /* 0x000000020b0b7223 */ /* 0x180fe20000010800 */
[-C--:B------:R-:W-:Y:S01]  /*1e920*/  FMUL.FTZ R179, R179, R2.reuse ;  /* 0x00000002b3b37220 */ /* 0x080fe20000410000 */
        /* <DEDUP_REMOVED lines=13> */
[----:B------:R-:W-:Y:S01]  /*1ea00*/  FFMA.FTZ R177, R177, R2, -R0 ;  /* 0x00000002b1b17223 */ /* 0x000fe20000010800 */
[----:B------:R-:W-:Y:S01]  /*1ea10*/  MUFU.EX2 R153, R153 ;  /* 0x0000009900997308 */ /* 0x000fe20000000800 */
[----:B0-----:R-:W-:-:S07]  /*1ea20*/  FFMA.FTZ R223, R10, R223, R158 ;  /* 0x000000df0adf7223 */ /* 0x001fce000001009e */
[----:B------:R0:W1:Y:S08]  /*1ea30*/  MUFU.EX2 R0, R179 ;  /* 0x000000b300007308 */ /* 0x0000700000000800 */
        /* <DEDUP_REMOVED lines=55> */
.L_x_1817:
[----:B------:R-:W2:Y:S01]  /*1edb0*/  LDL R179, [R1+0x7c] ;  /* 0x00007c0001b37983 */ /* 0x000ea20000100800 */
[----:B------:R-:W-:Y:S01]  /*1edc0*/  IADD3 R222, R222, 0x30860, RZ ;  /* 0x00030860dede7810 */ /* 0x000fe20007ffe0ff */
        /* <DEDUP_REMOVED lines=21> */
[----:B------:R-:W-:Y:S02]  /*1ef20*/  MOV R11, R202 ;  /* 0x000000ca000b7202 */ /* 0x000fe40000000f00 */
[C---:B--2---:R-:W-:Y:S01]  /*1ef30*/  ISETP.GT.AND P1, PT, R5.reuse, R179, PT ;  /* 0x000000b30500720c */ /* 0x044fe20003f24270 */
[----:B------:R-:W-:-:S12]  /*1ef40*/  VIADD R5, R5, 0xffffffff ;  /* 0xffffffff05057836 */ /* 0x000fd80000000000 */
[----:B------:R-:W-:Y:S05]  /*1ef50*/  @P1 BRA `(.L_x_1818) ;  /* 0xffffffcc00881947 */ /* 0x000fea000383ffff */
.L_x_1797:
[----:B------:R-:W-:Y:S05]  /*1ef60*/  BSYNC B0 ;  /* 0x0000000000007941 */ /* 0x000fea0003800000 */
.L_x_1796:
        /* <DEDUP_REMOVED lines=131> */
.L_x_1819:
[----:B------:R-:W-:Y:S01]  /*1f7a0*/  IMAD R5, R202, 0x8, R17 ;  /* 0x00000008ca057824 */ /* 0x000fe200078e0211 */
[----:B------:R-:W-:-:S04]  /*1f7b0*/  SHF.L.U32 R0, R218, 0x1f, RZ ;  /* 0x0000001fda007819 */ /* 0x000fc800000006ff */
[----:B------:R0:W1:Y:S01]  /*1f7c0*/  SYNCS.PHASECHK.TRANS64.TRYWAIT P1, [R5+URZ+0x30850], R0 ;  /* 0x03085000050075a7 */ /* 0x000062000802017f */
[----:B------:R-:W-:Y:S05]  /*1f7d0*/  @!P0 BRA `(.L_x_1820) ;  /* 0x0000000000048947 */ /* 0x000fea0003800000 */
[----:B------:R-:W-:Y:S01]  /*1f7e0*/  BPT.TRAP 0x1 ;  /* 0x000000040000795c */ /* 0x000fe20000300000 */
.L_x_1820:
[----:B------:R-:W-:Y:S04]  /*1f7f0*/  BSSY B0, `(.L_x_1821) ;  /* 0x0000004000007945 */ /* 0x000fe80003800000 */
[----:B-1----:R-:W-:Y:S05]  /*1f800*/  @P1 BRA `(.L_x_1822) ;  /* 0x0000000000081947 */ /* 0x002fea0003800000 */
[----:B------:R-:W1:Y:S02]  /*1f810*/  SYNCS.PHASECHK.TRANS64.TRYWAIT P1, [R5+URZ+0x30850], R0 ;  /* 0x03085000050075a7 */ /* 0x000e64000802017f */
[----:B-1----:R-:W-:Y:S05]  /*1f820*/  @!P1 BRA `(.L_x_1823) ;  /* 0x000000f400089947 */ /* 0x002fea0003800000 */
.L_x_1822:
[----:B------:R-:W-:Y:S05]  /*1f830*/  BSYNC B0 ;  /* 0x0000000000007941 */ /* 0x000fea0003800000 */
.L_x_1821:
[----:B------:R-:W-:Y:S01]  /*1f840*/  VIADD R17, R17, 0x400 ;  /* 0x0000040011117836 */ /* 0x000fe20000000000 */
[----:B------:R-:W-:Y:S01]  /*1f850*/  WARPGROUP.ARRIVE ;  /* 0x00000000000079c5 */ /* 0x000fe20000000000 */
[----:B------:R-:W-:Y:S01]  /*1f860*/  IMAD.MOV.U32 R7, RZ, RZ, 0x40000040 ;  /* 0x40000040ff077424 */ /* 0x000fe200078e00ff */
[----:B01----:R-:W0:Y:S01]  /*1f870*/  SHFL.BFLY PT, R0, R223, 0x2, 0x1f ;  /* 0x0c401f00df007f89 */ /* 0x003e2200000e0000 */
[----:B------:R-:W-:Y:S01]  /*1f880*/  IMAD.MOV.U32 R9, RZ, RZ, 0x40000040 ;  /* 0x40000040ff097424 */ /* 0x000fe200078e00ff */
[----:B------:R-:W-:Y:S01]  /*1f890*/  SHF.R.U32.HI R17, RZ, 0x4, R17 ;  /* 0x00000004ff117819 */ /* 0x000fe20000011611 */
[----:B------:R-:W-:Y:S01]  /*1f8a0*/  IMAD.MOV.U32 R155, RZ, RZ, -0x800000 ;  /* 0xff800000ff9b7424 */ /* 0x000fe200078e00ff */
[----:B------:R-:W-:Y:S01]  /*1f8b0*/  R2UR UR7, R7 ;  /* 0x00000000070772ca */ /* 0x000fe200000e0000 */
[----:B------:R-:W-:Y:S01]  /*1f8c0*/  IMAD.MOV.U32 R154, RZ, RZ, -0x800000 ;  /* 0xff800000ff9a7424 */ /* 0x000fe200078e00ff */
[----:B------:R-:W-:Y:S02]  /*1f8d0*/  LOP3.LUT R17, R17, 0x3fff, RZ, 0xc0, !PT ;  /* 0x00003fff11117812 */ /* 0x000fe400078ec0ff */
[----:B------:R-:W-:-:S02]  /*1f8e0*/  MOV R7, 0x40000040 ;  /* 0x4000004000077802 */ /* 0x000fc40000000f00 */
[----:B------:R-:W-:-:S05]  /*1f8f0*/  LOP3.LUT R17, R17, 0x2000000, RZ, 0xfc, !PT ;  /* 0x0200000011117812 */ /* 0x000fca00078efcff */
[----:B------:R-:W-:-:S05]  /*1f900*/  IMAD R6, R202, 0x800, R17 ;  /* 0x00000800ca067824 */ /* 0x000fca00078e0211 */
[C---:B------:R-:W-:Y:S02]  /*1f910*/  R2UR UR6, R6.reuse ;  /* 0x00000000060672ca */ /* 0x040fe400000e0000 */
[----:B------:R-:W-:Y:S01]  /*1f920*/  IADD3 R8, R6, 0x80, RZ ;  /* 0x0000008006087810 */ /* 0x000fe20007ffe0ff */
[----:B0-----:R-:W-:-:S10]  /*1f930*/  FADD.FTZ R0, R0, R223 ;  /* 0x000000df00007221 */ /* 0x001fd40000010000 */
        /* <DEDUP_REMOVED lines=26> */
[----:B------:R-:W-:-:S04]  /*1fae0*/  @P1 FMUL.FTZ R8, R2, 0.69314718246459960938 ;  /* 0x3f31721802081820 */ /* 0x000fc80000410000 */
[----:B------:R-:W-:Y:S01]  /*1faf0*/  FSETP.NE.FTZ.AND P2, PT, R6, RZ, PT ;  /* 0x000000ff0600720b */ /* 0x000fe20003f55000 */
[----:B-1----:R-:W-:-:S04]  /*1fb00*/  @P1 FMUL.FTZ R7, R7, 0.69314718246459960938 ;  /* 0x3f31721807071820 */ /* 0x002fc80000410000 */
[----:B------:R-:W-:Y:S01]  /*1fb10*/  @P1 FFMA.FTZ R155, R8, R4, R7 ;  /* 0x00000004089b1223 */ /* 0x000fe20000010007 */
[----:B------:R-:W-:-:S07]  /*1fb20*/  IMAD.MOV.U32 R4, RZ, RZ, RZ ;  /* 0x000000ffff047224 */ /* 0x000fce00078e00ff */
[----:B------:R-:W0:Y:S01]  /*1fb30*/  @P2 MUFU.LG2 R7, R6 ;  /* 0x0000000600072308 */ /* 0x000e220000000c00 */
[----:B------:R-:W-:-:S07]  /*1fb40*/  @P2 FMUL.FTZ R2, R2, 0.69314718246459960938 ;  /* 0x3f31721802022820 */ /* 0x000fce0000410000 */
[----:B------:R1:W2:Y:S02]  /*1fb50*/  @P1 MUFU.RCP R4, R0 ;  /* 0x0000000000041308 */ /* 0x0002a40000001000 */
[----:B-1----:R-:W-:Y:S02]  /*1fb60*/  IMAD.MOV.U32 R0, RZ, RZ, RZ ;  /* 0x000000ffff007224 */ /* 0x002fe400078e00ff */
[----:B0-----:R-:W-:-:S04]  /*1fb70*/  @P2 FMUL.FTZ R7, R7, 0.69314718246459960938 ;  /* 0x3f31721807072820 */ /* 0x001fc80000410000 */
[----:B------:R-:W-:Y:S01]  /*1fb80*/  @P2 FFMA.FTZ R154, R2, R3, R7 ;  /* 0x00000003029a2223 */ /* 0x000fe20000010007 */
[----:B------:R0:W1:Y:S01]  /*1fb90*/  @P2 MUFU.RCP R0, R6 ;  /* 0x0000000600002308 */ /* 0x0000620000001000 */
[----:B------:R-:W-:Y:S02]  /*1fba0*/  WARPGROUP.DEPBAR.LE gsb0, 0x0 ;  /* 0x00008000000079c5 */ /* 0x000fe40000010000 */
[----:B------:R-:W-:-:S06]  /*1fbb0*/  WARPGROUP.ARRIVE ;  /* 0x00000000000079c5 */ /* 0x000fcc0000000000 */
[----:B------:R-:W-:Y:S03]  /*1fbc0*/  HGMMA.64x256x16.F32 R24, R184, gdesc[UR4].tnspB, R24, gsb0 ;  /* 0x43e00004b8187df0 */ /* 0x000fe60008000818 */
[----:B------:R-:W-:Y:S02]  /*1fbd0*/  WARPGROUP.DEPBAR.LE gsb0, 0x0 ;  /* 0x00008000000079c5 */ /* 0x000fe40000010000 */
[----:B--2---:R-:W-:Y:S05]  /*1fbe0*/  @!P0 BRA `(.L_x_1824) ;  /* 0x0000000000048947 */ /* 0x004fea0003800000 */
[----:B------:R-:W-:Y:S01]  /*1fbf0*/  BPT.TRAP 0x1 ;  /* 0x000000040000795c */ /* 0x000fe20000300000 */
.L_x_1824:
[----:B------:R-:W2:Y:S01]  /*1fc00*/  LDL.LU R2, [R1+0xc] ;  /* 0x00000c0001027983 */ /* 0x000ea20000300800 */
[----:B------:R-:W-:-:S03]  /*1fc10*/  IADD3 R5, R5, 0x30860, RZ ;  /* 0x0003086005057810 */ /* 0x000fc60007ffe0ff */
[----:B0-----:R-:W3:Y:S01]  /*1fc20*/  LDL.LU R6, [R1+0x90] ;  /* 0x0000900001067983 */ /* 0x001ee20000300800 */
[----:B------:R-:W-:Y:S02]  /*1fc30*/  VIADD R202, R202, 0x1 ;  /* 0x00000001caca7836 */ /* 0x000fe40000000000 */
        /* <DEDUP_REMOVED lines=64> */
[-C--:B-1----:R-:W-:Y:S01]  /*20040*/  FMUL.FTZ R30, R30, R0.reuse ;  /* 0x000000001e1e7220 */ /* 0x082fe20000410000 */
        /* <DEDUP_REMOVED lines=63> */
[----:B--2---:R-:W-:Y:S01]  /*20440*/  PRMT R5, R2, 0x654, R5 ;  /* 0x0000065402057816 */ /* 0x004fe20000000005 */
[----:B---3--:R-:W-:-:S03]  /*20450*/  VIADD R6, R6, 0x1 ;  /* 0x0000000106067836 */ /* 0x008fc60000000000 */
[----:B------:R0:W-:Y:S02]  /*20460*/  SYNCS.ARRIVE.TRANS64.RED.A1T0 RZ, [R5+URZ], RZ ;  /* 0x000000ff05ff79a7 */ /* 0x0001e4000810043f */
[----:B------:R1:W-:Y:S01]  /*20470*/  STL [R1+0x90], R6 ;  /* 0x0000900601007387 */ /* 0x0003e20000100800 */
[----:B------:R-:W-:Y:S01]  /*20480*/  FMUL.FTZ R2, R92, R4 ;  /* 0x000000045c027220 */ /* 0x000fe20000410000 */
[-C--:B------:R-:W-:Y:S01]  /*20490*/  FMUL.FTZ R4, R26, R0.reuse ;  /* 0x000000001a047220 */ /* 0x080fe20000410000 */
[----:B0-----:R-:W-:Y:S01]  /*204a0*/  FMUL.FTZ R5, R27, R0 ;  /* 0x000000001b057220 */ /* 0x001fe20000410000 */
[----:B------:R-:W-:-:S04]  /*204b0*/  SEL R0, RZ, 0x1, P1 ;  /* 0x00000001ff007807 */ /* 0x000fc80000800000 */
[----:B------:R-:W-:-:S07]  /*204c0*/  LOP3.LUT R218, R218, R0, RZ, 0x3c, !PT ;  /* 0x00000000dada7212 */ /* 0x000fce00078e3cff */
.L_x_1650:
[----:B------:R-:W0:Y:S08]  /*204d0*/  S2UR UR4, SR_CgaCtaId ;  /* 0x00000000000479c3 */ /* 0x000e300000008800 */
[----:B------:R-:W-:Y:S01]  /*204e0*/  BAR.SYNC.DEFER_BLOCKING 0x5, 0x180 ;  /* 0x0146000000007b1d */ /* 0x000fe20000010000 */
[----:B------:R-:W-:-:S05]  /*204f0*/  MOV R17, 0x400 ;  /* 0x0000040000117802 */ /* 0x000fca0000000f00 */
[----:B------:R-:W-:Y:S01]  /*20500*/  BSSY B0, `(.L_x_1825) ;  /* 0x0000484000007945 */ /* 0x000fe20003800000 */
[----:B0-----:R-:W-:-:S05]  /*20510*/  IMAD.U32 R0, RZ, RZ, UR4 ;  /* 0x00000004ff007e24 */ /* 0x001fca000f8e00ff */
[----:B------:R0:W-:Y:S01]  /*20520*/  STL [R1+0xc], R0 ;  /* 0x00000c0001007387 */ /* 0x0001e20000100800 */
[----:B------:R-:W-:-:S05]  /*20530*/  LEA R17, R0, R17, 0x18 ;  /* 0x0000001100117211 */ /* 0x000fca00078ec0ff */
[----:B------:R0:W2:Y:S01]  /*20540*/  LDS.128 R24, [R17+0x308d0] ;  /* 0x0308d00011187984 */ /* 0x0000a20000000c00 */
[----:B------:R-:W-:Y:S06]  /*20550*/  BAR.ARV 0x4, 0x180 ;  /* 0x0106000000007b1d */ /* 0x000fec0000002000 */
[----:B------:R-:W-:Y:S05]  /*20560*/  @P0 BRA `(.L_x_1826) ;  /* 0x0000003800700947 */ /* 0x000fea0003800000 */
[----:B------:R-:W3:Y:S01]  /*20570*/  LDL R8, [R1+0xd8] ;  /* 0x0000d80001087983 */ /* 0x000ee20000100800 */
[----:B0-----:R-:W0:Y:S01]  /*20580*/  S2R R0, SR_SWINHI ;  /* 0x0000000000007919 */ /* 0x001e220000002f00 */
[----:B------:R-:W-:Y:S01]  /*20590*/  F2FP.F16.F32.PACK_AB R10, R29, R28 ;  /* 0x0000001c1d0a723e */ /* 0x000fe200000000ff */
[----:B------:R-:W-:Y:S01]  /*205a0*/  ULDC.64 UR6, c[0x0][0xc00] ;  /* 0x0003000000067ab9 */ /* 0x000fe20000000a00 */
[----:B------:R-:W-:Y:S01]  /*205b0*/  F2FP.F16.F32.PACK_AB R11, R31, R30 ;  /* 0x0000001e1f0b723e */ /* 0x000fe200000000ff */
[----:B------:R-:W4:Y:S01]  /*205c0*/  LDL.LU R93, [R1+0x88] ;  /* 0x00008800015d7983 */ /* 0x000f220000300800 */
[----:B------:R-:W-:Y:S01]  /*205d0*/  F2FP.F16.F32.PACK_AB R12, R33, R32 ;  /* 0x00000020210c723e */ /* 0x000fe200000000ff */
[----:B------:R-:W-:Y:S01]  /*205e0*/  ULDC.64 UR4, c[0x0][0xc08] ;  /* 0x0003020000047ab9 */ /* 0x000fe20000000a00 */
[----:B------:R-:W-:Y:S01]  /*205f0*/  F2FP.F16.F32.PACK_AB R13, R35, R34 ;  /* 0x00000022230d723e */ /* 0x000fe200000000ff */
[----:B------:R-:W2:Y:S01]  /*20600*/  LDL R92, [R1+0x8c] ;  /* 0x00008c00015c7983 */ /* 0x000ea20000100800 */
[----:B-1----:R-:W-:-:S02]  /*20610*/  MOV R6, R17 ;  /* 0x0000001100067202 */ /* 0x002fc40000000f00 */
[----:B0-----:R-:W-:Y:S02]  /*20620*/  MOV R7, R0 ;  /* 0x0000000000077202 */ /* 0x001fe40000000f00 */
[----:B------:R-:W-:Y:S02]  /*20630*/  F2FP.F16.F32.PACK_AB R14, R37, R36 ;  /* 0x00000024250e723e */ /* 0x000fe400000000ff */
[----:B------:R-:W-:Y:S01]  /*20640*/  F2FP.F16.F32.PACK_AB R15, R39, R38 ;  /* 0x00000026270f723e */ /* 0x000fe200000000ff */
[----:B------:R-:W-:Y:S01]  /*20650*/  BAR.SYNC.DEFER_BLOCKING 0x1, 0x100 ;  /* 0x0044000000007b1d */ /* 0x000fe20000010000 */
[----:B---3--:R-:W-:-:S03]  /*20660*/  IMAD.WIDE R20, R8, 0x2, R6 ;  /* 0x0000000208147825 */ /* 0x008fc600078e0206 */
        /* <DEDUP_REMOVED lines=158> */
[----:B0-----:R-:W-:Y:S01]  /*21050*/  IADD3 R0, P0, R20, 0xc060, RZ ;  /* 0x0000c06014007810 */ /* 0x001fe20007f1e0ff */
[----:B------:R-:W2:Y:S03]  /*21060*/  LDC.64 R10, c[0x0][0xc00] ;  /* 0x00030000ff0a7b82 */ /* 0x000ea60000000a00 */
        /* <DEDUP_REMOVED lines=11> */
[----:B------:R-:W-:-:S04]  /*21120*/  ISETP.NE.U32.AND P1, PT, RZ, UR6, PT ;  /* 0x00000006ff007c0c */ /* 0x000fc8000bf25070 */
[----:B------:R-:W-:Y:S01]  /*21130*/  ISETP.NE.AND.EX P1, PT, RZ, UR7, PT, P1 ;  /* 0x00000007ff007c0c */ /* 0x000fe2000bf25310 */
[----:B--2---:R-:W-:Y:S01]  /*21140*/  IMAD.WIDE R10, R92, 0x4, R10 ;  /* 0x000000045c0a7825 */ /* 0x004fe200078e020a */
[----:B------:R-:W-:-:S11]  /*21150*/  MOV R0, RZ ;  /* 0x000000ff00007202 */ /* 0x000fd60000000f00 */
[----:B------:R-:W5:Y:S01]  /*21160*/  @P1 LDG.E R0, desc[UR60][R10.64] ;  /* 0x0000003c0a001981 */ /* 0x000f62000c1e1900 */
[----:B------:R-:W-:-:S04]  /*21170*/  ISETP.NE.U32.AND P0, PT, RZ, UR4, PT ;  /* 0x00000004ff007c0c */ /* 0x000fc8000bf05070 */
[----:B------:R-:W-:-:S13]  /*21180*/  ISETP.NE.AND.EX P0, PT, RZ, UR5, PT, P0 ;  /* 0x00000005ff007c0c */ /* 0x000fda000bf05300 */
[----:B------:R-:W1:Y:S01]  /*21190*/  @P0 LDC.64 R8, c[0x0][0xc08] ;  /* 0x00030200ff080b82 */ /* 0x000e620000000a00 */
[----:B------:R-:W-:Y:S02]  /*211a0*/  ULDC UR4, c[0x0][0xa88] ;  /* 0x0002a20000047ab9 */ /* 0x000fe40000000800 */
[----:B------:R-:W-:Y:S01]  /*211b0*/  IMAD.U32 R24, RZ, RZ, UR4 ;  /* 0x00000004ff187e24 */ /* 0x000fe2000f8e00ff */
[----:B----4-:R-:W-:Y:S01]  /*211c0*/  ISETP.NE.AND P2, PT, R93, RZ, PT ;  /* 0x000000ff5d00720c */ /* 0x010fe20003f45270 */
[----:B------:R-:W-:Y:S01]  /*211d0*/  ULDC UR4, c[0x0][0xad4] ;  /* 0x0002b50000047ab9 */ /* 0x000fe20000000800 */
[----:B0-----:R-:W-:Y:S02]  /*211e0*/  IMAD.MOV.U32 R20, RZ, RZ, 0x9b8 ;  /* 0x000009b8ff147424 */ /* 0x001fe400078e00ff */
[----:B-1----:R-:W-:-:S05]  /*211f0*/  @P0 IMAD.WIDE R8, R92, 0x4, R8 ;  /* 0x000000045c080825 */ /* 0x002fca00078e0208 */
[----:B------:R0:W5:Y:S02]  /*21200*/  @P0 LDG.E R24, desc[UR60][R8.64] ;  /* 0x0000003c08180981 */ /* 0x000164000c1e1900 */
[----:B0-----:R-:W-:-:S04]  /*21210*/  SEL R8, R93, UR4, P2 ;  /* 0x000000045d087c07 */ /* 0x001fc80009000000 */
[----:B------:R-:W-:-:S04]  /*21220*/  ISETP.GT.AND P2, PT, R8, 0x1, PT ;  /* 0x000000010800780c */ /* 0x000fc80003f44270 */
[----:B------:R-:W-:-:S04]  /*21230*/  SEL R20, R20, 0x978, P2 ;  /* 0x0000097814147807 */ /* 0x000fc80001000000 */
[----:B------:R0:W1:Y:S08]  /*21240*/  LDC.64 R12, c[0x0][R20+0x220] ;  /* 0x00008800140c7b82 */ /* 0x0000700000000a00 */
[----:B------:R0:W2:Y:S01]  /*21250*/  LDC.64 R8, c[0x0][R20+0x218] ;  /* 0x0000860014087b82 */ /* 0x0000a20000000a00 */
[----:B------:R-:W-:Y:S05]  /*21260*/  @P0 BRA `(.L_x_1827) ;  /* 0x0000000000100947 */ /* 0x000fea0003800000 */
[----:B------:R-:W-:Y:S05]  /*21270*/  @!P1 BRA `(.L_x_1827) ;  /* 0x00000000000c9947 */ /* 0x000fea0003800000 */
[----:B-----5:R-:W3:Y:S04]  /*21280*/  LDG.E R24, desc[UR60][R10.64] ;  /* 0x0000003c0a187981 */ /* 0x020ee8000c1e1900 */
[----:B------:R-:W3:Y:S02]  /*21290*/  LDG.E R10, desc[UR60][R10.64+0x4] ;  /* 0x0000043c0a0a7981 */ /* 0x000ee4000c1e1900 */
[----:B---3--:R-:W-:-:S07]  /*212a0*/  IMAD.IADD R24, R10, 0x1, -R24 ;  /* 0x000000010a187824 */ /* 0x008fce00078e0a18 */
.L_x_1827:
[----:B------:R-:W3:Y:S01]  /*212b0*/  LDL R157, [R1+0x94] ;  /* 0x00009400019d7983 */ /* 0x000ee20000100800 */
[----:B------:R-:W4:Y:S03]  /*212c0*/  LDC R156, c[0x0][0xbe8] ;  /* 0x0002fa00ff9c7b82 */ /* 0x000f260000000800 */
[----:B------:R-:W3:Y:S04]  /*212d0*/  LDL R93, [R1+0x78] ;  /* 0x00007800015d7983 */ /* 0x000ee80000100800 */
[----:B------:R-:W3:Y:S04]  /*212e0*/  LDL R159, [R1+0x5c] ;  /* 0x00005c00019f7983 */ /* 0x000ee80000100800 */
[----:B------:R-:W3:Y:S04]  /*212f0*/  LDL R160, [R1+0xd4] ;  /* 0x0000d40001a07983 */ /* 0x000ee80000100800 */
[----:B------:R-:W3:Y:S01]  /*21300*/  LDL R158, [R1+0xa8] ;  /* 0x0000a800019e7983 */ /* 0x000ee20000100800 */
[----:B------:R-:W0:Y:S01]  /*21310*/  LDC.64 R14, c[0x0][R20+0x228] ;  /* 0x00008a00140e7b82 */ /* 0x000e220000000a00 */
[----:B------:R-:W-:-:S04]  /*21320*/  ISETP.NE.U32.AND P0, PT, RZ, UR6, PT ;  /* 0x00000006ff007c0c */ /* 0x000fc8000bf05070 */
[----:B------:R-:W-:Y:S02]  /*21330*/  ISETP.NE.AND.EX P0, PT, RZ, UR7, PT, P0 ;  /* 0x00000007ff007c0c */ /* 0x000fe4000bf05300 */
[----:B------:R-:W-:Y:S02]  /*21340*/  SHF.R.S32.HI R11, RZ, 0x1f, R92 ;  /* 0x0000001fff0b7819 */ /* 0x000fe4000001145c */
[----:B------:R-:W-:Y:S02]  /*21350*/  SEL R10, R92, RZ, !P0 ;  /* 0x000000ff5c0a7207 */ /* 0x000fe40004000000 */
[----:B----4-:R-:W-:Y:S02]  /*21360*/  ISETP.NE.AND P1, PT, R156, 0x1, PT ;  /* 0x000000019c00780c */ /* 0x010fe40003f25270 */
[----:B------:R-:W-:Y:S01]  /*21370*/  SEL R11, R11, RZ, !P0 ;  /* 0x000000ff0b0b7207 */ /* 0x000fe20004000000 */
[----:B-1----:R-:W-:-:S04]  /*21380*/  IMAD R13, R13, R10, RZ ;  /* 0x0000000a0d0d7224 */ /* 0x002fc800078e02ff */
[C---:B------:R-:W-:Y:S02]  /*21390*/  IMAD R11, R12.reuse, R11, R13 ;  /* 0x0000000b0c0b7224 */ /* 0x040fe400078e020d */
[----:B------:R-:W-:-:S04]  /*213a0*/  IMAD.WIDE.U32 R12, R12, R10, RZ ;  /* 0x0000000a0c0c7225 */ /* 0x000fc800078e00ff */
[-C--:B--2---:R-:W-:Y:S02]  /*213b0*/  IMAD R21, R9, R226.reuse, RZ ;  /* 0x000000e209157224 */ /* 0x084fe400078e02ff */
[----:B------:R-:W-:-:S04]  /*213c0*/  IMAD.WIDE.U32 R8, R8, R226, RZ ;  /* 0x000000e208087225 */ /* 0x000fc800078e00ff */
[----:B------:R-:W-:Y:S02]  /*213d0*/  IMAD.IADD R11, R13, 0x1, R11 ;  /* 0x000000010d0b7824 */ /* 0x000fe400078e020b */
[----:B------:R-:W1:Y:S01]  /*213e0*/  @P1 LDC R13, c[0x0][0xbec] ;  /* 0x0002fb00ff0d1b82 */ /* 0x000e620000000800 */
[----:B-----5:R-:W-:Y:S02]  /*213f0*/  IADD3 R8, P0, P3, R12, R8, R0 ;  /* 0x000000080c087210 */ /* 0x020fe40007b1e000 */
[----:B------:R-:W-:-:S05]  /*21400*/  IADD3 R92, R9, R21, RZ ;  /* 0x00000015095c7210 */ /* 0x000fca0007ffe0ff */
[----:B------:R-:W2:Y:S01]  /*21410*/  @P1 LDC R12, c[0x0][0xbf0] ;  /* 0x0002fc00ff0c1b82 */ /* 0x000ea20000000800 */
[----:B---3--:R-:W-:-:S05]  /*21420*/  SEL R9, R157, RZ, P2 ;  /* 0x000000ff9d097207 */ /* 0x008fca0001000000 */
[-C--:B0-----:R-:W-:Y:S02]  /*21430*/  IMAD R21, R15, R9.reuse, RZ ;  /* 0x000000090f157224 */ /* 0x081fe400078e02ff */
[----:B------:R-:W-:Y:S01]  /*21440*/  IMAD.WIDE.U32 R14, R14, R9, RZ ;  /* 0x000000090e0e7225 */ /* 0x000fe200078e00ff */
[----:B------:R-:W-:-:S04]  /*21450*/  SHF.R.S32.HI R9, RZ, 0x1f, R0 ;  /* 0x0000001fff097819 */ /* 0x000fc80000011400 */
[----:B------:R-:W-:Y:S01]  /*21460*/  IADD3.X R11, R11, R92, R9, P0, P3 ;  /* 0x0000005c0b0b7210 */ /* 0x000fe200007e6409 */
[----:B------:R-:W-:-:S04]  /*21470*/  IMAD.IADD R92, R93, 0x1, R159 ;  /* 0x000000015d5c7824 */ /* 0x000fc800078e029f */
[----:B-1----:R-:W-:-:S04]  /*21480*/  @P1 IMAD.HI.U32 R13, R92, R13, RZ ;  /* 0x0000000d5c0d1227 */ /* 0x002fc800078e00ff */
[----:B------:R-:W-:Y:S01]  /*21490*/  IMAD.MOV.U32 R93, RZ, RZ, R92 ;  /* 0x000000ffff5d7224 */ /* 0x000fe200078e005c */
[----:B--2---:R-:W-:Y:S02]  /*214a0*/  @P1 SHF.R.U32.HI R93, RZ, R12, R13 ;  /* 0x0000000cff5d1219 */ /* 0x004fe4000001160d */
[----:B------:R0:W1:Y:S01]  /*214b0*/  LDC.64 R12, c[0x0][R20+0x210] ;  /* 0x00008400140c7b82 */ /* 0x0000620000000a00 */
[----:B------:R-:W-:Y:S01]  /*214c0*/  IMAD.IADD R21, R15, 0x1, R21 ;  /* 0x000000010f157824 */ /* 0x000fe200078e0215 */
[----:B------:R-:W-:Y:S02]  /*214d0*/  IADD3 R14, P0, P3, R93, R8, R14 ;  /* 0x000000085d0e7210 */ /* 0x000fe40007b1e00e */
[----:B------:R-:W-:-:S04]  /*214e0*/  SHF.R.S32.HI R8, RZ, 0x1f, R93 ;  /* 0x0000001fff087819 */ /* 0x000fc8000001145d */
[----:B------:R-:W-:Y:S02]  /*214f0*/  IADD3.X R15, R8, R11, R21, P0, P3 ;  /* 0x0000000b080f7210 */ /* 0x000fe400007e6415 */
[----:B0-----:R-:W0:Y:S01]  /*21500*/  LDC.64 R20, c[0x0][0xba8] ;  /* 0x0002ea00ff147b82 */ /* 0x001e220000000a00 */
[----:B------:R-:W-:-:S04]  /*21510*/  IMAD.MOV R11, RZ, RZ, -R93 ;  /* 0x000000ffff0b7224 */ /* 0x000fc800078e0a5d */
[----:B------:R-:W-:-:S05]  /*21520*/  IMAD R11, R156, R11, R92 ;  /* 0x0000000b9c0b7224 */ /* 0x000fca00078e025c */
[----:B------:R-:W-:Y:S01]  /*21530*/  SHF.R.S32.HI R8, RZ, 0x1f, R11 ;  /* 0x0000001fff087819 */ /* 0x000fe2000001140b */
[----:B0-----:R-:W0:Y:S08]  /*21540*/  @!P2 LDC R20, c[0x0][0xb50] ;  /* 0x0002d400ff14ab82 */ /* 0x001e300000000800 */
[----:B------:R-:W2:Y:S01]  /*21550*/  @!P2 LDC R21, c[0x0][0xb54] ;  /* 0x0002d500ff15ab82 */ /* 0x000ea20000000800 */
[----:B-1----:R-:W-:-:S02]  /*21560*/  IMAD R13, R13, R11, RZ ;  /* 0x0000000b0d0d7224 */ /* 0x002fc400078e02ff */
[----:B------:R-:W-:-:S04]  /*21570*/  IMAD.WIDE.U32 R14, R12, R11, R14 ;  /* 0x0000000b0c0e7225 */ /* 0x000fc800078e000e */
[----:B------:R-:W-:Y:S01]  /*21580*/  IMAD R8, R12, R8, R13 ;  /* 0x000000080c087224 */ /* 0x000fe200078e020d */
[----:B0-----:R-:W-:-:S04]  /*21590*/  LEA R20, P0, R14, R20, 0x2 ;  /* 0x000000140e147211 */ /* 0x001fc800078010ff */
[----:B------:R-:W-:-:S04]  /*215a0*/  IADD3 R8, R15, R8, RZ ;  /* 0x000000080f087210 */ /* 0x000fc80007ffe0ff */
[----:B--2---:R-:W-:Y:S01]  /*215b0*/  LEA.HI.X R8, R14, R21, R8, 0x2, P0 ;  /* 0x000000150e087211 */ /* 0x004fe200000f1408 */
[----:B------:R-:W-:Y:S04]  /*215c0*/  SHFL.IDX PT, R12, R20, RZ, 0x1c1f ;  /* 0x001c1fff140c7589 */ /* 0x000fe800000e0000 */
[----:B------:R-:W0:Y:S04]  /*215d0*/  SHFL.IDX PT, R13, R8, RZ, 0x1c1f ;  /* 0x001c1fff080d7589 */ /* 0x000e2800000e0000 */
[----:B------:R1:W-:Y:S04]  /*215e0*/  SHFL.IDX PT, R14, R20, 0x1, 0x1c1f ;  /* 0x003c1f00140e7f89 */ /* 0x0003e800000e0000 */
[----:B------:R2:W3:Y:S01]  /*215f0*/  SHFL.IDX PT, R15, R8, 0x1, 0x1c1f ;  /* 0x003c1f00080f7f89 */ /* 0x0004e200000e0000 */
[----:B-1----:R-:W-:Y:S01]  /*21600*/  IMAD.IADD R20, R160, 0x1, R159 ;  /* 0x00000001a0147824 */ /* 0x002fe200078e029f */
[----:B------:R-:W-:Y:S01]  /*21610*/  LOP3.LUT P0, RZ, R158, 0x3, RZ, 0xc0, !PT ;  /* 0x000000039eff7812 */ /* 0x000fe2000780c0ff */
[----:B--2---:R-:W-:-:S02]  /*21620*/  IMAD R8, R24, R156, RZ ;  /* 0x0000009c18087224 */ /* 0x004fc400078e02ff */
[----:B------:R-:W-:-:S03]  /*21630*/  VIADD R11, R20, 0x8 ;  /* 0x00000008140b7836 */ /* 0x000fc60000000000 */
[-C--:B------:R-:W-:Y:S02]  /*21640*/  ISETP.GE.OR P3, PT, R20, R8.reuse, P0 ;  /* 0x000000081400720c */ /* 0x080fe40000766670 */
[----:B------:R-:W-:-:S11]  /*21650*/  ISETP.GE.OR P0, PT, R11, R8, P0 ;  /* 0x000000080b00720c */ /* 0x000fd60000706670 */
[----:B0-----:R0:W-:Y:S04]  /*21660*/  @!P3 ST.E desc[UR60][R12.64], R155 ;  /* 0x0000009b0c00b985 */ /* 0x0011e8000c10193c */
[----:B---3--:R0:W-:Y:S01]  /*21670*/  @!P0 ST.E desc[UR60][R14.64], R154 ;  /* 0x0000009a0e008985 */ /* 0x0081e2000c10193c */
[----:B------:R-:W-:Y:S05]  /*21680*/  @P2 BRA `(.L_x_1828) ;  /* 0x0000000c00d02947 */ /* 0x000fea0003800000 */
[----:B------:R-:W2:Y:S01]  /*21690*/  LDL R160, [R1+0x84] ;  /* 0x0000840001a07983 */ /* 0x000ea20000100800 */
[----:B------:R-:W1:Y:S01]  /*216a0*/  @P1 LDC R21, c[0x0][0xbec] ;  /* 0x0002fb00ff151b82 */ /* 0x000e620000000800 */
[----:B------:R-:W-:Y:S02]  /*216b0*/  ULDC.64 UR4, c[0x0][0xaa0] ;  /* 0x0002a80000047ab9 */ /* 0x000fe40000000a00 */
[----:B------:R-:W2:Y:S04]  /*216c0*/  LDL R158, [R1+0x10] ;  /* 0x00001000019e7983 */ /* 0x000ea80000100800 */
[----:B------:R3:W5:Y:S01]  /*216d0*/  LDL R87, [R1+0x8] ;  /* 0x0000080001577983 */ /* 0x0007620000100800 */
[----:B------:R-:W4:Y:S01]  /*216e0*/  @P1 LDC R85, c[0x0][0xbf0] ;  /* 0x0002fc00ff551b82 */ /* 0x000f220000000800 */
[----:B------:R-:W-:-:S04]  /*216f0*/  IMAD R9, R9, UR4, RZ ;  /* 0x0000000409097c24 */ /* 0x000fc8000f8e02ff */
[----:B------:R-:W-:Y:S01]  /*21700*/  IMAD R9, R0, UR5, R9 ;  /* 0x0000000500097c24 */ /* 0x000fe2000f8e0209 */
[----:B------:R-:W-:Y:S01]  /*21710*/  SHF.R.S32.HI R11, RZ, 0x1f, R10 ;  /* 0x0000001fff0b7819 */ /* 0x000fe2000001140a */
[----:B------:R-:W-:Y:S01]  /*21720*/  BSSY B1, `(.L_x_1829) ;  /* 0x00000a6000017945 */ /* 0x000fe20003800000 */
[----:B--2---:R-:W-:-:S04]  /*21730*/  IMAD R3, R158, 0x8, R160 ;  /* 0x000000089e037824 */ /* 0x004fc800078e02a0 */
[----:B------:R-:W-:-:S04]  /*21740*/  IMAD.SHL.U32 R3, R3, 0x8, RZ ;  /* 0x0000000803037824 */ /* 0x000fc800078e00ff */
[----:B------:R-:W-:-:S03]  /*21750*/  IMAD.WIDE R6, R3, 0x2, R6 ;  /* 0x0000000203067825 */ /* 0x000fc600078e0206 */
[C---:B------:R-:W-:Y:S02]  /*21760*/  IADD3 R33, P2, R6.reuse, 0x3000, RZ ;  /* 0x0000300006217810 */ /* 0x040fe40007f5e0ff */
[C---:B0-----:R-:W-:Y:S02]  /*21770*/  IADD3 R13, P4, R6.reuse, 0x1000, RZ ;  /* 0x00001000060d7810 */ /* 0x041fe40007f9e0ff */
[----:B------:R-:W-:Y:S02]  /*21780*/  LOP3.LUT R32, R33, 0x380, RZ, 0xc0, !PT ;  /* 0x0000038021207812 */ /* 0x000fe400078ec0ff */
[----:B------:R-:W-:Y:S02]  /*21790*/  IADD3 R29, P3, R6, 0x2000, RZ ;  /* 0x00002000061d7810 */ /* 0x000fe40007f7e0ff */
[----:B------:R-:W-:Y:S02]  /*217a0*/  SHF.R.U64 R32, R32, 0x3, RZ ;  /* 0x0000000320207819 */ /* 0x000fe400000012ff */
[----:B------:R-:W-:-:S02]  /*217b0*/  LOP3.LUT R12, R13, 0x380, RZ, 0xc0, !PT ;  /* 0x000003800d0c7812 */ /* 0x000fc400078ec0ff */
[----:B------:R-:W-:Y:S01]  /*217c0*/  LOP3.LUT R32, R32, R33, RZ, 0x3c, !PT ;  /* 0x0000002120207212 */ /* 0x000fe200078e3cff */
[----:B------:R-:W-:Y:S01]  /*217d0*/  IMAD.X R33, RZ, RZ, R7, P2 ;  /* 0x000000ffff217224 */ /* 0x000fe200010e0607 */
[----:B------:R-:W-:Y:S02]  /*217e0*/  IADD3 R57, P2, R6, 0x9000, RZ ;  /* 0x0000900006397810 */ /* 0x000fe40007f5e0ff */
[----:B------:R-:W-:Y:S02]  /*217f0*/  LOP3.LUT R28, R29, 0x380, RZ, 0xc0, !PT ;  /* 0x000003801d1c7812 */ /* 0x000fe400078ec0ff */
[----:B------:R-:W-:Y:S01]  /*21800*/  LOP3.LUT R56, R57, 0x380, RZ, 0xc0, !PT ;  /* 0x0000038039387812 */ /* 0x000fe200078ec0ff */
[----:B------:R-:W-:Y:S01]  /*21810*/  IMAD R20, R160, 0x20, R158 ;  /* 0x00000020a0147824 */ /* 0x000fe200078e029e */
[----:B------:R-:W-:Y:S01]  /*21820*/  SHF.R.U64 R12, R12, 0x3, RZ ;  /* 0x000000030c0c7819 */ /* 0x000fe200000012ff */
[----:B------:R-:W5:Y:S01]  /*21830*/  LD.E.128 R32, desc[UR60][R32.64] ;  /* 0x0000003c20207980 */ /* 0x000f62000c101d00 */
[----:B------:R-:W-:-:S02]  /*21840*/  SHF.R.U64 R56, R56, 0x3, RZ ;  /* 0x0000000338387819 */ /* 0x000fc400000012ff */
[----:B------:R-:W-:Y:S02]  /*21850*/  SHF.R.U64 R28, R28, 0x3, RZ ;  /* 0x000000031c1c7819 */ /* 0x000fe400000012ff */
[----:B------:R-:W-:Y:S01]  /*21860*/  LOP3.LUT R56, R56, R57, RZ, 0x3c, !PT ;  /* 0x0000003938387212 */ /* 0x000fe200078e3cff */
[--C-:B------:R-:W-:Y:S01]  /*21870*/  IMAD.X R57, RZ, RZ, R7.reuse, P2 ;  /* 0x000000ffff397224 */ /* 0x100fe200010e0607 */
[----:B------:R-:W-:Y:S02]  /*21880*/  IADD3 R3, P2, R6, 0xf000, RZ ;  /* 0x0000f00006037810 */ /* 0x000fe40007f5e0ff */
[----:B------:R-:W-:Y:S02]  /*21890*/  LOP3.LUT R12, R12, R13, RZ, 0x3c, !PT ;  /* 0x0000000d0c0c7212 */ /* 0x000fe400078e3cff */
[----:B------:R-:W-:Y:S01]  /*218a0*/  LOP3.LUT R28, R28, R29, RZ, 0x3c, !PT ;  /* 0x0000001d1c1c7212 */ /* 0x000fe200078e3cff */
[----:B------:R-:W-:Y:S01]  /*218b0*/  IMAD.X R29, RZ, RZ, R7, P3 ;  /* 0x000000ffff1d7224 */ /* 0x000fe200018e0607 */
[----:B------:R-:W-:-:S02]  /*218c0*/  LOP3.LUT R2, R3, 0x380, RZ, 0xc0, !PT ;  /* 0x0000038003027812 */ /* 0x000fc400078ec0ff */
[C---:B------:R-:W-:Y:S02]  /*218d0*/  IADD3 R37, P0, R6.reuse, 0x4000, RZ ;  /* 0x0000400006257810 */ /* 0x040fe40007f1e0ff */
[C---:B------:R-:W-:Y:S02]  /*218e0*/  IADD3 R41, P6, R6.reuse, 0x5000, RZ ;  /* 0x0000500006297810 */ /* 0x040fe40007fde0ff */
[C---:B------:R-:W-:Y:S01]  /*218f0*/  IADD3 R45, P5, R6.reuse, 0x6000, RZ ;  /* 0x00006000062d7810 */ /* 0x040fe20007fbe0ff */
[----:B------:R-:W-:Y:S01]  /*21900*/  IMAD.IADD R20, R159, 0x1, R20 ;  /* 0x000000019f147824 */ /* 0x000fe200078e0214 */
[----:B------:R-:W-:Y:S01]  /*21910*/  IADD3.X R13, RZ, R7, RZ, P4, !PT ;  /* 0x00000007ff0d7210 */ /* 0x000fe200027fe4ff */
[----:B------:R-:W-:Y:S01]  /*21920*/  IMAD.X R81, RZ, RZ, R7, P2 ;  /* 0x000000ffff517224 */ /* 0x000fe200010e0607 */
[C---:B------:R-:W-:Y:S01]  /*21930*/  IADD3 R49, P4, R6.reuse, 0x7000, RZ ;  /* 0x0000700006317810 */ /* 0x040fe20007f9e0ff */
[----:B------:R-:W5:Y:S01]  /*21940*/  LD.E.128 R28, desc[UR60][R28.64] ;  /* 0x0000003c1c1c7980 */ /* 0x000f62000c101d00 */
[----:B------:R-:W-:-:S02]  /*21950*/  IADD3 R53, P3, R6, 0x8000, RZ ;  /* 0x0000800006357810 */ /* 0x000fc40007f7e0ff */
[----:B------:R-:W-:Y:S01]  /*21960*/  SHF.R.U64 R2, R2, 0x3, RZ ;  /* 0x0000000302027819 */ /* 0x000fe200000012ff */
[----:B------:R-:W5:Y:S01]  /*21970*/  LD.E.128 R12, desc[UR60][R12.64] ;  /* 0x0000003c0c0c7980 */ /* 0x000f62000c101d00 */
[----:B------:R-:W-:Y:S02]  /*21980*/  LOP3.LUT R36, R37, 0x380, RZ, 0xc0, !PT ;  /* 0x0000038025247812 */ /* 0x000fe400078ec0ff */
[----:B------:R-:W-:Y:S01]  /*21990*/  LOP3.LUT R40, R41, 0x380, RZ, 0xc0, !PT ;  /* 0x0000038029287812 */ /* 0x000fe200078ec0ff */
[----:B------:R-:W5:Y:S01]  /*219a0*/  LD.E.128 R56, desc[UR60][R56.64] ;  /* 0x0000003c38387980 */ /* 0x000f62000c101d00 */
[----:B------:R-:W-:Y:S02]  /*219b0*/  LOP3.LUT R44, R45, 0x380, RZ, 0xc0, !PT ;  /* 0x000003802d2c7812 */ /* 0x000fe400078ec0ff */
[----:B------:R-:W-:Y:S02]  /*219c0*/  LOP3.LUT R48, R49, 0x380, RZ, 0xc0, !PT ;  /* 0x0000038031307812 */ /* 0x000fe400078ec0ff */
[----:B------:R-:W-:-:S02]  /*219d0*/  LOP3.LUT R52, R53, 0x380, RZ, 0xc0, !PT ;  /* 0x0000038035347812 */ /* 0x000fc400078ec0ff */
[----:B------:R-:W-:Y:S01]  /*219e0*/  LOP3.LUT R80, R2, R3, RZ, 0x3c, !PT ;  /* 0x0000000302507212 */ /* 0x000fe200078e3cff */
[----:B------:R-:W-:Y:S01]  /*219f0*/  IMAD.WIDE.U32 R2, R0, UR4, RZ ;  /* 0x0000000400027c25 */ /* 0x000fe2000f8e00ff */
[----:B------:R-:W-:Y:S01]  /*21a00*/  SHF.R.U64 R36, R36, 0x3, RZ ;  /* 0x0000000324247819 */ /* 0x000fe200000012ff */
[----:B------:R-:W-:Y:S01]  /*21a10*/  ULDC.64 UR4, c[0x0][0xae8] ;  /* 0x0002ba0000047ab9 */ /* 0x000fe20000000a00 */
[----:B------:R-:W-:Y:S02]  /*21a20*/  SHF.R.U64 R40, R40, 0x3, RZ ;  /* 0x0000000328287819 */ /* 0x000fe400000012ff */
[----:B------:R-:W-:Y:S02]  /*21a30*/  SHF.R.U64 R44, R44, 0x3, RZ ;  /* 0x000000032c2c7819 */ /* 0x000fe400000012ff */
[----:B------:R-:W-:Y:S02]  /*21a40*/  SHF.R.U64 R48, R48, 0x3, RZ ;  /* 0x0000000330307819 */ /* 0x000fe400000012ff */
[----:B------:R-:W-:Y:S01]  /*21a50*/  SHF.R.U64 R52, R52, 0x3, RZ ;  /* 0x0000000334347819 */ /* 0x000fe200000012ff */
[----:B------:R-:W-:Y:S01]  /*21a60*/  IMAD.IADD R3, R3, 0x1, R9 ;  /* 0x0000000103037824 */ /* 0x000fe200078e0209 */
[----:B------:R-:W-:Y:S01]  /*21a70*/  LOP3.LUT R36, R36, R37, RZ, 0x3c, !PT ;  /* 0x0000002524247212 */ /* 0x000fe200078e3cff */
[--C-:B------:R-:W-:Y:S01]  /*21a80*/  IMAD.X R37, RZ, RZ, R7.reuse, P0 ;  /* 0x000000ffff257224 */ /* 0x100fe200000e0607 */
[----:B------:R-:W-:Y:S01]  /*21a90*/  LOP3.LUT R40, R40, R41, RZ, 0x3c, !PT ;  /* 0x0000002928287212 */ /* 0x000fe200078e3cff */
[--C-:B------:R-:W-:Y:S01]  /*21aa0*/  IMAD.X R41, RZ, RZ, R7.reuse, P6 ;  /* 0x000000ffff297224 */ /* 0x100fe200030e0607 */
[----:B------:R-:W-:Y:S01]  /*21ab0*/  LOP3.LUT R44, R44, R45, RZ, 0x3c, !PT ;  /* 0x0000002d2c2c7212 */ /* 0x000fe200078e3cff */
[----:B------:R-:W5:Y:S01]  /*21ac0*/  LD.E.128 R80, desc[UR60][R80.64] ;  /* 0x0000003c50507980 */ /* 0x000f62000c101d00 */
[----:B------:R-:W-:Y:S01]  /*21ad0*/  LOP3.LUT R48, R48, R49, RZ, 0x3c, !PT ;  /* 0x0000003130307212 */ /* 0x000fe200078e3cff */
[--C-:B------:R-:W-:Y:S01]  /*21ae0*/  IMAD.X R49, RZ, RZ, R7.reuse, P4 ;  /* 0x000000ffff317224 */ /* 0x100fe200020e0607 */
[----:B------:R-:W-:Y:S01]  /*21af0*/  LOP3.LUT R52, R52, R53, RZ, 0x3c, !PT ;  /* 0x0000003534347212 */ /* 0x000fe200078e3cff */
[----:B------:R-:W-:Y:S01]  /*21b00*/  IMAD.X R53, RZ, RZ, R7, P3 ;  /* 0x000000ffff357224 */ /* 0x000fe200018e0607 */
[----:B------:R-:W-:Y:S01]  /*21b10*/  IADD3.X R45, RZ, R7, RZ, P5, !PT ;  /* 0x00000007ff2d7210 */ /* 0x000fe20002ffe4ff */
[----:B------:R-:W-:Y:S01]  /*21b20*/  IMAD.WIDE.U32 R2, R226, UR4, R2 ;  /* 0x00000004e2027c25 */ /* 0x000fe2000f8e0002 */
[C---:B------:R-:W-:Y:S01]  /*21b30*/  IADD3 R61, P0, R6.reuse, 0xa000, RZ ;  /* 0x0000a000063d7810 */ /* 0x040fe20007f1e0ff */
[----:B------:R-:W5:Y:S01]  /*21b40*/  LD.E.128 R36, desc[UR60][R36.64] ;  /* 0x0000003c24247980 */ /* 0x000f62000c101d00 */
[----:B------:R-:W-:-:S02]  /*21b50*/  IADD3 R65, P6, R6, 0xb000, RZ ;  /* 0x0000b00006417810 */ /* 0x000fc40007fde0ff */
[----:B------:R-:W-:Y:S01]  /*21b60*/  IADD3 R69, P5, R6, 0xc000, RZ ;  /* 0x0000c00006457810 */ /* 0x000fe20007fbe0ff */
[----:B-1----:R-:W-:Y:S01]  /*21b70*/  @P1 IMAD.HI.U32 R0, R20, R21, RZ ;  /* 0x0000001514001227 */ /* 0x002fe200078e00ff */
[C---:B------:R-:W-:Y:S01]  /*21b80*/  IADD3 R73, P4, R6.reuse, 0xd000, RZ ;  /* 0x0000d00006497810 */ /* 0x040fe20007f9e0ff */
[----:B------:R-:W5:Y:S01]  /*21b90*/  LD.E.128 R40, desc[UR60][R40.64] ;  /* 0x0000003c28287980 */ /* 0x000f62000c101d00 */
[----:B------:R-:W-:Y:S01]  /*21ba0*/  IADD3 R77, P3, R6, 0xe000, RZ ;  /* 0x0000e000064d7810 */ /* 0x000fe20007f7e0ff */
[----:B------:R-:W-:Y:S01]  /*21bb0*/  IMAD R3, R226, UR5, R3 ;  /* 0x00000005e2037c24 */ /* 0x000fe2000f8e0203 */
[----:B------:R-:W-:Y:S01]  /*21bc0*/  LOP3.LUT R60, R61, 0x380, RZ, 0xc0, !PT ;  /* 0x000003803d3c7812 */ /* 0x000fe200078ec0ff */
[----:B------:R-:W-:Y:S01]  /*21bd0*/  ULDC.64 UR4, c[0x0][0xaf0] ;  /* 0x0002bc0000047ab9 */ /* 0x000fe20000000a00 */
[----:B------:R-:W-:Y:S02]  /*21be0*/  LOP3.LUT R64, R65, 0x380, RZ, 0xc0, !PT ;  /* 0x0000038041407812 */ /* 0x000fe400078ec0ff */
[----:B------:R-:W-:Y:S01]  /*21bf0*/  LOP3.LUT R5, R6, 0x380, RZ, 0xc0, !PT ;  /* 0x0000038006057812 */ /* 0x000fe200078ec0ff */
[----:B------:R-:W-:Y:S01]  /*21c00*/  IMAD.MOV.U32 R9, RZ, RZ, R20 ;  /* 0x000000ffff097224 */ /* 0x000fe200078e0014 */
[----:B------:R-:W-:Y:S01]  /*21c10*/  LOP3.LUT R68, R69, 0x380, RZ, 0xc0, !PT ;  /* 0x0000038045447812 */ /* 0x000fe200078ec0ff */
[----:B------:R-:W5:Y:S01]  /*21c20*/  LD.E.128 R44, desc[UR60][R44.64] ;  /* 0x0000003c2c2c7980 */ /* 0x000f62000c101d00 */
[----:B------:R-:W-:-:S02]  /*21c30*/  LOP3.LUT R72, R73, 0x380, RZ, 0xc0, !PT ;  /* 0x0000038049487812 */ /* 0x000fc400078ec0ff */
[----:B------:R-:W-:Y:S01]  /*21c40*/  LOP3.LUT R76, R77, 0x380, RZ, 0xc0, !PT ;  /* 0x000003804d4c7812 */ /* 0x000fe200078ec0ff */
[----:B------:R-:W-:Y:S01]  /*21c50*/  IMAD R11, R11, UR4, RZ ;  /* 0x000000040b0b7c24 */ /* 0x000fe2000f8e02ff */
[----:B------:R-:W-:Y:S01]  /*21c60*/  SHF.R.U64 R60, R60, 0x3, RZ ;  /* 0x000000033c3c7819 */ /* 0x000fe200000012ff */
[----:B------:R-:W5:Y:S01]  /*21c70*/  LD.E.128 R48, desc[UR60][R48.64] ;  /* 0x0000003c30307980 */ /* 0x000f62000c101d00 */
[----:B------:R-:W-:Y:S02]  /*21c80*/  SHF.R.U64 R64, R64, 0x3, RZ ;  /* 0x0000000340407819 */ /* 0x000fe400000012ff */
[----:B------:R-:W-:Y:S01]  /*21c90*/  SHF.R.U64 R68, R68, 0x3, RZ ;  /* 0x0000000344447819 */ /* 0x000fe200000012ff */
[----:B------:R-:W5:Y:S01]  /*21ca0*/  LD.E.128 R52, desc[UR60][R52.64] ;  /* 0x0000003c34347980 */ /* 0x000f62000c101d00 */
[----:B------:R-:W-:Y:S02]  /*21cb0*/  SHF.R.U64 R72, R72, 0x3, RZ ;  /* 0x0000000348487819 */ /* 0x000fe400000012ff */
[----:B------:R-:W-:-:S02]  /*21cc0*/  SHF.R.U64 R76, R76, 0x3, RZ ;  /* 0x000000034c4c7819 */ /* 0x000fc400000012ff */
[----:B------:R-:W-:Y:S02]  /*21cd0*/  SHF.R.U64 R5, R5, 0x3, RZ ;  /* 0x0000000305057819 */ /* 0x000fe400000012ff */
[----:B----4-:R-:W-:Y:S01]  /*21ce0*/  @P1 SHF.R.U32.HI R9, RZ, R85, R0 ;  /* 0x00000055ff091219 */ /* 0x010fe20000011600 */
[----:B------:R-:W-:Y:S01]  /*21cf0*/  IMAD R11, R10, UR5, R11 ;  /* 0x000000050a0b7c24 */ /* 0x000fe2000f8e020b */
[----:B------:R-:W-:Y:S01]  /*21d00*/  LOP3.LUT R60, R60, R61, RZ, 0x3c, !PT ;  /* 0x0000003d3c3c7212 */ /* 0x000fe200078e3cff */
[----:B------:R-:W-:Y:S01]  /*21d10*/  IMAD.WIDE.U32 R2, R10, UR4, R2 ;  /* 0x000000040a027c25 */ /* 0x000fe2000f8e0002 */
[----:B------:R-:W-:Y:S01]  /*21d20*/  LOP3.LUT R64, R64, R65, RZ, 0x3c, !PT ;  /* 0x0000004140407212 */ /* 0x000fe200078e3cff */
[----:B------:R-:W-:Y:S01]  /*21d30*/  ULDC.64 UR4, c[0x0][0xae0] ;  /* 0x0002b80000047ab9 */ /* 0x000fe20000000a00 */
        /* <DEDUP_REMOVED lines=8> */
[----:B------:R-:W-:-:S02]  /*21dc0*/  SHF.R.S32.HI R0, RZ, 0x1f, R9 ;  /* 0x0000001fff007819 */ /* 0x000fc40000011409 */
[----:B------:R-:W-:Y:S01]  /*21dd0*/  IADD3 R21, -R9, RZ, RZ ;  /* 0x000000ff09157210 */ /* 0x000fe20007ffe1ff */
[----:B------:R-:W-:Y:S01]  /*21de0*/  IMAD.IADD R3, R3, 0x1, R11 ;  /* 0x0000000103037824 */ /* 0x000fe200078e020b */
[-C--:B------:R-:W-:Y:S01]  /*21df0*/  IADD3.X R65, RZ, R7.reuse, RZ, P6, !PT ;  /* 0x00000007ff417210 */ /* 0x080fe200037fe4ff */
[----:B------:R-:W5:Y:S01]  /*21e00*/  LD.E.128 R60, desc[UR60][R60.64] ;  /* 0x0000003c3c3c7980 */ /* 0x000f62000c101d00 */
[----:B------:R-:W-:Y:S01]  /*21e10*/  MOV R5, R7 ;  /* 0x0000000700057202 */ /* 0x000fe20000000f00 */
[----:B------:R-:W-:Y:S02]  /*21e20*/  IMAD R0, R0, UR4, RZ ;  /* 0x0000000400007c24 */ /* 0x000fe4000f8e02ff */
[----:B------:R-:W-:Y:S01]  /*21e30*/  IMAD R11, R156, R21, R20 ;  /* 0x000000159c0b7224 */ /* 0x000fe200078e0214 */
[----:B------:R-:W5:Y:S01]  /*21e40*/  LD.E.128 R64, desc[UR60][R64.64] ;  /* 0x0000003c40407980 */ /* 0x000f62000c101d00 */
[----:B------:R-:W-:-:S03]  /*21e50*/  IMAD R21, R9, UR5, R0 ;  /* 0x0000000509157c24 */ /* 0x000fc6000f8e0200 */
[----:B------:R-:W5:Y:S01]  /*21e60*/  LD.E.128 R4, desc[UR60][R4.64] ;  /* 0x0000003c04047980 */ /* 0x000f62000c101d00 */
[----:B------:R-:W-:-:S03]  /*21e70*/  SHF.R.S32.HI R0, RZ, 0x1f, R11 ;  /* 0x0000001fff007819 */ /* 0x000fc6000001140b */
[----:B------:R-:W5:Y:S04]  /*21e80*/  LD.E.128 R68, desc[UR60][R68.64] ;  /* 0x0000003c44447980 */ /* 0x000f68000c101d00 */
[----:B------:R-:W5:Y:S04]  /*21e90*/  LD.E.128 R72, desc[UR60][R72.64] ;  /* 0x0000003c48487980 */ /* 0x000f68000c101d00 */
[----:B------:R-:W5:Y:S01]  /*21ea0*/  LD.E.128 R76, desc[UR60][R76.64] ;  /* 0x0000003c4c4c7980 */ /* 0x000f62000c101d00 */
[----:B------:R-:W-:Y:S01]  /*21eb0*/  IMAD.WIDE.U32 R2, R9, UR4, R2 ;  /* 0x0000000409027c25 */ /* 0x000fe2000f8e0002 */
[----:B------:R-:W-:Y:S01]  /*21ec0*/  ULDC.64 UR4, c[0x0][0xad8] ;  /* 0x0002b60000047ab9 */ /* 0x000fe20000000a00 */
[----:B------:R-:W-:Y:S01]  /*21ed0*/  @!PT LDS RZ, [RZ] ;  /* 0x00000000fffff984 */ /* 0x000fe20000000800 */
[----:B------:R-:W-:Y:S01]  /*21ee0*/  @!PT LDS RZ, [RZ] ;  /* 0x00000000fffff984 */ /* 0x000fe20000000800 */
[----:B------:R-:W-:Y:S01]  /*21ef0*/  @!PT LDS RZ, [RZ] ;  /* 0x00000000fffff984 */ /* 0x000fe20000000800 */
[----:B------:R-:W-:Y:S01]  /*21f00*/  @!PT LDS RZ, [RZ] ;  /* 0x00000000fffff984 */ /* 0x000fe20000000800 */
[----:B------:R0:W-:Y:S06]  /*21f10*/  MEMBAR.ALL.CTA ;  /* 0x0000000000007992 */ /* 0x0001ec0000008000 */
[----:B0-----:R-:W0:Y:S01]  /*21f20*/  FENCE.VIEW.ASYNC.S ;  /* 0x00000000000073c6 */ /* 0x001e220000000000 */
[----:B------:R-:W-:-:S02]  /*21f30*/  IMAD.IADD R3, R3, 0x1, R21 ;  /* 0x0000000103037824 */ /* 0x000fc400078e0215 */
[----:B------:R-:W-:Y:S02]  /*21f40*/  IMAD R0, R0, UR4, RZ ;  /* 0x0000000400007c24 */ /* 0x000fe4000f8e02ff */
[----:B------:R-:W-:Y:S02]  /*21f50*/  IMAD.IADD R9, R158, 0x1, R159 ;  /* 0x000000019e097824 */ /* 0x000fe400078e029f */
[C---:B------:R-:W-:Y:S02]  /*21f60*/  IMAD R85, R11.reuse, UR5, R0 ;  /* 0x000000050b557c24 */ /* 0x040fe4000f8e0200 */
[----:B------:R-:W-:Y:S01]  /*21f70*/  IMAD.WIDE.U32 R2, R11, UR4, R2 ;  /* 0x000000040b027c25 */ /* 0x000fe2000f8e0002 */
[----:B------:R-:W-:Y:S01]  /*21f80*/  ISETP.GE.AND P2, PT, R9, R8, PT ;  /* 0x000000080900720c */ /* 0x000fe20003f46270 */
[----:B------:R-:W-:Y:S01]  /*21f90*/  ULDC.64 UR4, c[0x0][0xa80] ;  /* 0x0002a00000047ab9 */ /* 0x000fe20000000a00 */
[----:B------:R-:W-:Y:S01]  /*21fa0*/  IADD3 R0, R17, 0x30820, RZ ;  /* 0x0003082011007810 */ /* 0x000fe20007ffe0ff */
[----:B------:R-:W-:Y:S01]  /*21fb0*/  IMAD.IADD R3, R3, 0x1, R85 ;  /* 0x0000000103037824 */ /* 0x000fe200078e0255 */
[----:B------:R-:W-:-:S02]  /*21fc0*/  LEA R24, P3, R2, UR4, 0x1 ;  /* 0x0000000402187c11 */ /* 0x000fc4000f8608ff */
[----:B------:R-:W-:Y:S02]  /*21fd0*/  PRMT R0, RZ, 0x654, R0 ;  /* 0x00000654ff007816 */ /* 0x000fe40000000000 */
[----:B------:R-:W-:Y:S01]  /*21fe0*/  LEA.HI.X R86, R2, UR5, R3, 0x1, P3 ;  /* 0x0000000502567c11 */ /* 0x000fe200098f0c03 */
[C---:B------:R-:W-:Y:S02]  /*21ff0*/  VIADD R21, R9.reuse, 0x20 ;  /* 0x0000002009157836 */ /* 0x040fe40000000000 */
[----:B------:R-:W-:Y:S01]  /*22000*/  VIADD R11, R9, 0x40 ;  /* 0x00000040090b7836 */ /* 0x000fe20000000000 */
[----:B0-----:R3:W0:Y:S01]  /*22010*/  SHFL.IDX PT, R84, R24, RZ, 0x181f ;  /* 0x00181fff18547589 */ /* 0x00162200000e0000 */
[----:B------:R1:W-:Y:S01]  /*22020*/  SYNCS.ARRIVE.TRANS64.RED.A1T0 RZ, [R0+URZ], RZ ;  /* 0x000000ff00ff79a7 */ /* 0x0003e2000810043f */
[-C--:B------:R-:W-:Y:S02]  /*22030*/  ISETP.GE.AND P1, PT, R21, R8.reuse, PT ;  /* 0x000000081500720c */ /* 0x080fe40003f26270 */
[----:B------:R-:W-:Y:S01]  /*22040*/  ISETP.GE.AND P0, PT, R11, R8, PT ;  /* 0x000000080b00720c */ /* 0x000fe20003f06270 */
[----:B-1----:R3:W1:Y:S01]  /*22050*/  SHFL.IDX PT, R0, R86, RZ, 0x181f ;  /* 0x00181fff56007589 */ /* 0x00266200000e0000 */
[----:B------:R-:W-:Y:S11]  /*22060*/  @P2 BRA `(.L_x_1830) ;  /* 0x0000000000442947 */ /* 0x000ff60003800000 */
[----:B------:R-:W-:Y:S02]  /*22070*/  ULDC UR4, c[0x0][0xac8] ;  /* 0x0002b20000047ab9 */ /* 0x000fe40000000800 */
[----:B------:R-:W-:Y:S02]  /*22080*/  ISETP.GE.AND P5, PT, R18, UR4, PT ;  /* 0x0000000412007c0c */ /* 0x000fe4000bfa6270 */
[----:B------:R-:W-:Y:S02]  /*22090*/  ISETP.GE.AND P4, PT, R203, UR4, PT ;  /* 0x00000004cb007c0c */ /* 0x000fe4000bf86270 */
[----:B------:R-:W-:Y:S02]  /*220a0*/  ISETP.GE.AND P3, PT, R22, UR4, PT ;  /* 0x0000000416007c0c */ /* 0x000fe4000bf66270 */
[----:B------:R-:W-:-:S07]  /*220b0*/  ISETP.GE.AND P2, PT, R23, UR4, PT ;  /* 0x0000000417007c0c */ /* 0x000fce000bf46270 */
[----:B0-----:R-:W-:-:S04]  /*220c0*/  @!P5 LEA R2, P6, R18, R84, 0x1 ;  /* 0x000000541202d211 */ /* 0x001fc800078c08ff */
[----:B-1----:R-:W-:Y:S02]  /*220d0*/  @!P5 LEA.HI.X R3, R18, R0, R19, 0x1, P6 ;  /* 0x000000001203d211 */ /* 0x002fe400030f0c13 */
        /* <DEDUP_REMOVED lines=10> */
.L_x_1830:
[----:B------:R-:W-:Y:S05]  /*22180*/  BSYNC B1 ;  /* 0x0000000000017941 */ /* 0x000fea0003800000 */
.L_x_1829:
[----:B-1----:R1:W4:Y:S01]  /*22190*/  SHFL.IDX PT, R0, R86, 0x1, 0x181f ;  /* 0x00381f0056007f89 */ /* 0x00232200000e0000 */
[----:B------:R-:W-:Y:S03]  /*221a0*/  BSSY B1, `(.L_x_1831) ;  /* 0x0000014000017945 */ /* 0x000fe60003800000 */
[----:B--2---:R1:W2:Y:S01]  /*221b0*/  SHFL.IDX PT, R10, R24, 0x1, 0x181f ;  /* 0x00381f00180a7f89 */ /* 0x0042a200000e0000 */
[----:B------:R-:W-:Y:S05]  /*221c0*/  @P1 BRA `(.L_x_1832) ;  /* 0x0000000000441947 */ /* 0x000fea0003800000 */
[----:B------:R-:W-:Y:S02]  /*221d0*/  ULDC UR4, c[0x0][0xac8] ;  /* 0x0002b20000047ab9 */ /* 0x000fe40000000800 */
[----:B------:R-:W-:Y:S02]  /*221e0*/  ISETP.GE.AND P4, PT, R18, UR4, PT ;  /* 0x0000000412007c0c */ /* 0x000fe4000bf86270 */
[----:B------:R-:W-:Y:S02]  /*221f0*/  ISETP.GE.AND P3, PT, R203, UR4, PT ;  /* 0x00000004cb007c0c */ /* 0x000fe4000bf66270 */
[----:B------:R-:W-:Y:S02]  /*22200*/  ISETP.GE.AND P2, PT, R22, UR4, PT ;  /* 0x0000000416007c0c */ /* 0x000fe4000bf46270 */
[----:B------:R-:W-:-:S07]  /*22210*/  ISETP.GE.AND P1, PT, R23, UR4, PT ;  /* 0x0000000417007c0c */ /* 0x000fce000bf26270 */
[CC--:B--2---:R-:W-:Y:S02]  /*22220*/  @!P4 LEA R2, P6, R18.reuse, R10.reuse, 0x1 ;  /* 0x0000000a1202c211 */ /* 0x0c4fe400078c08ff */
[C---:B-----5:R-:W-:Y:S02]  /*22230*/  @!P3 LEA R4, P5, R201.reuse, R10, 0x1 ;  /* 0x0000000ac904b211 */ /* 0x060fe400078a08ff */
        /* <DEDUP_REMOVED lines=10> */
.L_x_1832:
[----:B------:R-:W-:Y:S05]  /*222e0*/  BSYNC B1 ;  /* 0x0000000000017941 */ /* 0x000fea0003800000 */
.L_x_1831:
[----:B----4-:R4:W0:Y:S01]  /*222f0*/  SHFL.IDX PT, R0, R86, 0x2, 0x181f ;  /* 0x00581f0056007f89 */ /* 0x01082200000e0000 */
        /* <DEDUP_REMOVED lines=8> */
[-C--:B--2---:R-:W-:Y:S02]  /*22380*/  @!P3 LEA R2, P6, R18, R10.reuse, 0x1 ;  /* 0x0000000a1202b211 */ /* 0x084fe400078c08ff */
[-C--:B-----5:R-:W-:Y:S02]  /*22390*/  @!P2 LEA R4, P5, R201, R10.reuse, 0x1 ;  /* 0x0000000ac904a211 */ /* 0x0a0fe400078a08ff */
[----:B------:R-:W-:Y:S02]  /*223a0*/  @!P1 LEA R6, P4, R22, R10, 0x1 ;  /* 0x0000000a16069211 */ /* 0x000fe400078808ff */
[----:B0-----:R-:W-:Y:S02]  /*223b0*/  @!P3 LEA.HI.X R3, R18, R0, R19, 0x1, P6 ;  /* 0x000000001203b211 */ /* 0x001fe400030f0c13 */
        /* <DEDUP_REMOVED lines=8> */
.L_x_1834:
[----:B------:R-:W-:Y:S05]  /*22440*/  BSYNC B1 ;  /* 0x0000000000017941 */ /* 0x000fea0003800000 */
.L_x_1833:
[----:B------:R-:W-:Y:S01]  /*22450*/  VIADD R9, R9, 0x60 ;  /* 0x0000006009097836 */ /* 0x000fe20000000000 */
[----:B-1-34-:R-:W1:Y:S04]  /*22460*/  SHFL.IDX PT, R86, R86, 0x3, 0x181f ;  /* 0x00781f0056567f89 */ /* 0x01ae6800000e0000 */
[----:B------:R-:W-:Y:S01]  /*22470*/  ISETP.GE.AND P0, PT, R9, R8, PT ;  /* 0x000000080900720c */ /* 0x000fe20003f06270 */
[----:B------:R-:W3:-:S12]  /*22480*/  SHFL.IDX PT, R24, R24, 0x3, 0x181f ;  /* 0x00781f0018187f89 */ /* 0x000ed800000e0000 */
[----:B------:R-:W-:Y:S05]  /*22490*/  @P0 BRA `(.L_x_1835) ;  /* 0x0000002800280947 */ /* 0x000fea0003800000 */
[----:B------:R-:W-:Y:S02]  /*224a0*/  ULDC UR4, c[0x0][0xac8] ;  /* 0x0002b20000047ab9 */ /* 0x000fe40000000800 */
[----:B------:R-:W-:Y:S02]  /*224b0*/  ISETP.GE.AND P3, PT, R18, UR4, PT ;  /* 0x0000000412007c0c */ /* 0x000fe4000bf66270 */
[----:B------:R-:W-:Y:S02]  /*224c0*/  ISETP.GE.AND P4, PT, R203, UR4, PT ;  /* 0x00000004cb007c0c */ /* 0x000fe4000bf86270 */
[----:B------:R-:W-:-:S09]  /*224d0*/  ISETP.GE.AND P5, PT, R22, UR4, PT ;  /* 0x0000000416007c0c */ /* 0x000fd2000bfa6270 */
[-C--:B0--3--:R-:W-:Y:S02]  /*224e0*/  @!P3 LEA R2, P0, R18, R24.reuse, 0x1 ;  /* 0x000000181202b211 */ /* 0x089fe400078008ff */
[CC--:B-----5:R-:W-:Y:S02]  /*224f0*/  @!P4 LEA R4, P1, R201.reuse, R24.reuse, 0x1 ;  /* 0x00000018c904c211 */ /* 0x0e0fe400078208ff */
[----:B------:R-:W-:Y:S02]  /*22500*/  @!P5 LEA R6, P2, R22, R24, 0x1 ;  /* 0x000000181606d211 */ /* 0x000fe400078408ff */
[-C--:B-1----:R-:W-:Y:S02]  /*22510*/  @!P3 LEA.HI.X R3, R18, R86.reuse, R19, 0x1, P0 ;  /* 0x000000561203b211 */ /* 0x082fe400000f0c13 */
[-C--:B------:R-:W-:Y:S02]  /*22520*/  @!P4 LEA.HI.X R5, R201, R86.reuse, R224, 0x1, P1 ;  /* 0x00000056c905c211 */ /* 0x080fe400008f0ce0 */
[----:B------:R-:W-:Y:S01]  /*22530*/  @!P5 LEA.HI.X R7, R22, R86, R87, 0x1, P2 ;  /* 0x000000561607d211 */ /* 0x000fe200010f0c57 */
[----:B------:R4:W-:Y:S01]  /*22540*/  @!P3 ST.E.128 desc[UR60][R2.64], R32 ;  /* 0x000000200200b985 */ /* 0x0009e2000c101d3c */
[----:B------:R-:W-:-:S03]  /*22550*/  ISETP.GE.AND P0, PT, R23, UR4, PT ;  /* 0x0000000417007c0c */ /* 0x000fc6000bf06270 */
[----:B------:R4:W-:Y:S04]  /*22560*/  @!P4 ST.E.128 desc[UR60][R4.64], R48 ;  /* 0x000000300400c985 */ /* 0x0009e8000c101d3c */
[----:B------:R4:W-:Y:S06]  /*22570*/  @!P5 ST.E.128 desc[UR60][R6.64], R64 ;  /* 0x000000400600d985 */ /* 0x0009ec000c101d3c */
[----:B------:R-:W-:Y:S05]  /*22580*/  @P0 BRA `(.L_x_1835) ;  /* 0x0000002400ec0947 */ /* 0x000fea0003800000 */
[----:B----4-:R-:W-:-:S04]  /*22590*/  LEA R2, P0, R23, R24, 0x1 ;  /* 0x0000001817027211 */ /* 0x010fc800078008ff */
[----:B------:R-:W-:-:S05]  /*225a0*/  LEA.HI.X R3, R23, R86, R229, 0x1, P0 ;  /* 0x0000005617037211 */ /* 0x000fca00000f0ce5 */
[----:B------:R0:W-:Y:S01]  /*225b0*/  ST.E.128 desc[UR60][R2.64], R80 ;  /* 0x0000005002007985 */ /* 0x0001e2000c101d3c */
[----:B------:R-:W-:Y:S05]  /*225c0*/  BRA `(.L_x_1835) ;  /* 0x0000002400dc7947 */ /* 0x000fea0003800000 */
.L_x_1828:
[----:B------:R-:W1:Y:S01]  /*225d0*/  @P1 LDC R7, c[0x0][0xbec] ;  /* 0x0002fb00ff071b82 */ /* 0x000e620000000800 */
[----:B------:R-:W-:Y:S01]  /*225e0*/  ULDC.64 UR4, c[0x0][0xb08] ;  /* 0x0002c20000047ab9 */ /* 0x000fe20000000a00 */
[----:B0-----:R-:W-:Y:S01]  /*225f0*/  IMAD.MOV.U32 R12, RZ, RZ, R92 ;  /* 0x000000ffff0c7224 */ /* 0x001fe200078e005c */
[----:B------:R-:W-:Y:S01]  /*22600*/  IADD3 R160, R225, 0xd8, RZ ;  /* 0x000000d8e1a07810 */ /* 0x000fe20007ffe0ff */
[----:B------:R-:W-:Y:S01]  /*22610*/  IMAD R9, R9, UR4, RZ ;  /* 0x0000000409097c24 */ /* 0x000fe2000f8e02ff */
[C---:B------:R-:W-:Y:S01]  /*22620*/  IADD3 R170, R225.reuse, 0xb0, RZ ;  /* 0x000000b0e1aa7810 */ /* 0x040fe20007ffe0ff */
[C---:B------:R-:W-:Y:S01]  /*22630*/  VIADD R154, R225.reuse, 0xf0 ;  /* 0x000000f0e19a7836 */ /* 0x040fe20000000000 */
[C---:B------:R-:W-:Y:S01]  /*22640*/  IADD3 R180, R225.reuse, 0x88, RZ ;  /* 0x00000088e1b47810 */ /* 0x040fe20007ffe0ff */
[----:B------:R-:W0:Y:S01]  /*22650*/  @P1 LDC R6, c[0x0][0xbf0] ;  /* 0x0002fc00ff061b82 */ /* 0x000e220000000800 */
[----:B------:R-:W-:Y:S01]  /*22660*/  IMAD R9, R0, UR5, R9 ;  /* 0x0000000500097c24 */ /* 0x000fe2000f8e0209 */
[C---:B------:R-:W-:Y:S01]  /*22670*/  IADD3 R190, R225.reuse, 0x60, RZ ;  /* 0x00000060e1be7810 */ /* 0x040fe20007ffe0ff */
[C---:B------:R-:W-:Y:S01]  /*22680*/  VIADD R158, R225.reuse, 0xe0 ;  /* 0x000000e0e19e7836 */ /* 0x040fe20000000000 */
[C---:B------:R-:W-:Y:S01]  /*22690*/  IADD3 R206, R225.reuse, 0x38, RZ ;  /* 0x00000038e1ce7810 */ /* 0x040fe20007ffe0ff */
[C---:B------:R-:W-:Y:S01]  /*226a0*/  VIADD R162, R225.reuse, 0xd0 ;  /* 0x000000d0e1a27836 */ /* 0x040fe20000000000 */
[C---:B------:R-:W-:Y:S01]  /*226b0*/  IADD3 R216, R225.reuse, 0x10, RZ ;  /* 0x00000010e1d87810 */ /* 0x040fe20007ffe0ff */
[C---:B------:R-:W-:Y:S01]  /*226c0*/  VIADD R164, R225.reuse, 0xc8 ;  /* 0x000000c8e1a47836 */ /* 0x040fe20000000000 */
[----:B------:R-:W-:Y:S01]  /*226d0*/  BSSY B1, `(.L_x_1836) ;  /* 0x00000fe000017945 */ /* 0x000fe20003800000 */
[C---:B------:R-:W-:Y:S01]  /*226e0*/  VIADD R166, R225.reuse, 0xc0 ;  /* 0x000000c0e1a67836 */ /* 0x040fe20000000000 */
[----:B------:R-:W-:Y:S01]  /*226f0*/  SHF.R.S32.HI R154, RZ, 0x1f, R154 ;  /* 0x0000001fff9a7819 */ /* 0x000fe2000001149a */
[C---:B------:R-:W-:Y:S01]  /*22700*/  VIADD R168, R225.reuse, 0xb8 ;  /* 0x000000b8e1a87836 */ /* 0x040fe20000000000 */
[C---:B------:R-:W-:Y:S01]  /*22710*/  IADD3 R155, R225.reuse, 0xe8, RZ ;  /* 0x000000e8e19b7810 */ /* 0x040fe20007ffe0ff */
[C---:B------:R-:W-:Y:S01]  /*22720*/  VIADD R172, R225.reuse, 0xa8 ;  /* 0x000000a8e1ac7836 */ /* 0x040fe20000000000 */
[----:B------:R-:W-:Y:S01]  /*22730*/  SHF.R.S32.HI R158, RZ, 0x1f, R158 ;  /* 0x0000001fff9e7819 */ /* 0x000fe2000001149e */
[----:B------:R-:W-:Y:S01]  /*22740*/  VIADD R174, R225, 0xa0 ;  /* 0x000000a0e1ae7836 */ /* 0x000fe20000000000 */
[----:B------:R-:W-:Y:S01]  /*22750*/  SHF.R.S32.HI R160, RZ, 0x1f, R160 ;  /* 0x0000001fffa07819 */ /* 0x000fe200000114a0 */
[----:B-1----:R-:W-:Y:S01]  /*22760*/  @P1 IMAD.HI.U32 R7, R92, R7, RZ ;  /* 0x000000075c071227 */ /* 0x002fe200078e00ff */
[----:B------:R-:W-:-:S02]  /*22770*/  SHF.R.S32.HI R162, RZ, 0x1f, R162 ;  /* 0x0000001fffa27819 */ /* 0x000fc400000114a2 */
[----:B------:R-:W-:Y:S01]  /*22780*/  SHF.R.S32.HI R164, RZ, 0x1f, R164 ;  /* 0x0000001fffa47819 */ /* 0x000fe200000114a4 */
[C---:B------:R-:W-:Y:S01]  /*22790*/  VIADD R176, R225.reuse, 0x98 ;  /* 0x00000098e1b07836 */ /* 0x040fe20000000000 */
[C---:B------:R-:W-:Y:S01]  /*227a0*/  IADD3 R165, R225.reuse, 0xc0, RZ ;  /* 0x000000c0e1a57810 */ /* 0x040fe20007ffe0ff */
[C---:B------:R-:W-:Y:S01]  /*227b0*/  VIADD R178, R225.reuse, 0x90 ;  /* 0x00000090e1b27836 */ /* 0x040fe20000000000 */
[----:B0-----:R-:W-:Y:S01]  /*227c0*/  @P1 SHF.R.U32.HI R12, RZ, R6, R7 ;  /* 0x00000006ff0c1219 */ /* 0x001fe20000011607 */
[----:B------:R-:W-:Y:S01]  /*227d0*/  IMAD.WIDE.U32 R6, R0, UR4, RZ ;  /* 0x0000000400067c25 */ /* 0x000fe2000f8e00ff */
[----:B------:R-:W-:Y:S01]  /*227e0*/  ULDC.64 UR4, c[0x0][0xb38] ;  /* 0x0002ce0000047ab9 */ /* 0x000fe20000000a00 */
[----:B------:R-:W-:Y:S02]  /*227f0*/  SHF.R.S32.HI R0, RZ, 0x1f, R10 ;  /* 0x0000001fff007819 */ /* 0x000fe4000001140a */
[----:B------:R-:W-:Y:S01]  /*22800*/  VIADD R182, R225, 0x80 ;  /* 0x00000080e1b67836 */ /* 0x000fe20000000000 */
[----:B------:R-:W-:Y:S01]  /*22810*/  IADD3 R7, R7, R9, RZ ;  /* 0x0000000907077210 */ /* 0x000fe20007ffe0ff */
[C---:B------:R-:W-:Y:S01]  /*22820*/  VIADD R184, R225.reuse, 0x78 ;  /* 0x00000078e1b87836 */ /* 0x040fe20000000000 */
[----:B------:R-:W-:Y:S01]  /*22830*/  SHF.R.S32.HI R9, RZ, 0x1f, R12 ;  /* 0x0000001fff097819 */ /* 0x000fe2000001140c */
[----:B------:R-:W-:Y:S01]  /*22840*/  VIADD R186, R225, 0x70 ;  /* 0x00000070e1ba7836 */ /* 0x000fe20000000000 */
[----:B------:R-:W-:Y:S01]  /*22850*/  SHF.R.S32.HI R166, RZ, 0x1f, R166 ;  /* 0x0000001fffa67819 */ /* 0x000fe200000114a6 */
[----:B------:R-:W-:Y:S01]  /*22860*/  IMAD.WIDE.U32 R6, R226, UR4, R6 ;  /* 0x00000004e2067c25 */ /* 0x000fe2000f8e0006 */
[----:B------:R-:W-:-:S02]  /*22870*/  SHF.R.S32.HI R168, RZ, 0x1f, R168 ;  /* 0x0000001fffa87819 */ /* 0x000fc400000114a8 */
[----:B------:R-:W-:Y:S01]  /*22880*/  SHF.R.S32.HI R170, RZ, 0x1f, R170 ;  /* 0x0000001fffaa7819 */ /* 0x000fe200000114aa */
[----:B------:R-:W-:Y:S01]  /*22890*/  IMAD R7, R226, UR5, R7 ;  /* 0x00000005e2077c24 */ /* 0x000fe2000f8e0207 */
[----:B------:R-:W-:Y:S01]  /*228a0*/  ULDC.64 UR4, c[0x0][0xb40] ;  /* 0x0002d00000047ab9 */ /* 0x000fe20000000a00 */
[C---:B------:R-:W-:Y:S01]  /*228b0*/  VIADD R188, R225.reuse, 0x68 ;  /* 0x00000068e1bc7836 */ /* 0x040fe20000000000 */
[----:B------:R-:W-:Y:S01]  /*228c0*/  SHF.R.S32.HI R172, RZ, 0x1f, R172 ;  /* 0x0000001fffac7819 */ /* 0x000fe200000114ac */
[----:B------:R-:W-:Y:S01]  /*228d0*/  IMAD R0, R0, UR4, RZ ;  /* 0x0000000400007c24 */ /* 0x000fe2000f8e02ff */
[----:B------:R-:W-:Y:S01]  /*228e0*/  SHF.R.S32.HI R174, RZ, 0x1f, R174 ;  /* 0x0000001fffae7819 */ /* 0x000fe200000114ae */
[C---:B------:R-:W-:Y:S01]  /*228f0*/  IMAD.WIDE.U32 R6, R10.reuse, UR4, R6 ;  /* 0x000000040a067c25 */ /* 0x040fe2000f8e0006 */
[C---:B------:R-:W-:Y:S02]  /*22900*/  IADD3 R175, R225.reuse, 0x98, RZ ;  /* 0x00000098e1af7810 */ /* 0x040fe40007ffe0ff */
[----:B------:R-:W-:Y:S01]  /*22910*/  SHF.R.S32.HI R176, RZ, 0x1f, R176 ;  /* 0x0000001fffb07819 */ /* 0x000fe200000114b0 */
[----:B------:R-:W-:Y:S01]  /*22920*/  IMAD R0, R10, UR5, R0 ;  /* 0x000000050a007c24 */ /* 0x000fe2000f8e0200 */
[----:B------:R-:W-:Y:S01]  /*22930*/  ULDC.64 UR4, c[0x0][0xb48] ;  /* 0x0002d20000047ab9 */ /* 0x000fe20000000a00 */
[----:B------:R-:W-:Y:S01]  /*22940*/  VIADD R192, R225, 0x58 ;  /* 0x00000058e1c07836 */ /* 0x000fe20000000000 */
[----:B------:R-:W-:Y:S01]  /*22950*/  SHF.R.S32.HI R178, RZ, 0x1f, R178 ;  /* 0x0000001fffb27819 */ /* 0x000fe200000114b2 */
[----:B------:R-:W-:Y:S01]  /*22960*/  IMAD.IADD R7, R7, 0x1, R0 ;  /* 0x0000000107077824 */ /* 0x000fe200078e0200 */
[----:B------:R-:W-:Y:S01]  /*22970*/  SHF.R.S32.HI R180, RZ, 0x1f, R180 ;  /* 0x0000001fffb47819 */ /* 0x000fe200000114b4 */
[----:B------:R-:W-:Y:S01]  /*22980*/  IMAD.MOV R0, RZ, RZ, -R12 ;  /* 0x000000ffff007224 */ /* 0x000fe200078e0a0c */
[----:B------:R-:W-:Y:S01]  /*22990*/  SHF.R.S32.HI R182, RZ, 0x1f, R182 ;  /* 0x0000001fffb67819 */ /* 0x000fe200000114b6 */
[----:B------:R-:W-:Y:S01]  /*229a0*/  IMAD.WIDE.U32 R6, R157, UR4, R6 ;  /* 0x000000049d067c25 */ /* 0x000fe2000f8e0006 */
[----:B------:R-:W-:-:S02]  /*229b0*/  SHF.R.S32.HI R184, RZ, 0x1f, R184 ;  /* 0x0000001fffb87819 */ /* 0x000fc400000114b8 */
[----:B------:R-:W-:Y:S01]  /*229c0*/  IADD3 R185, R225, 0x70, RZ ;  /* 0x00000070e1b97810 */ /* 0x000fe20007ffe0ff */
[----:B------:R-:W-:Y:S01]  /*229d0*/  IMAD R7, R157, UR5, R7 ;  /* 0x000000059d077c24 */ /* 0x000fe2000f8e0207 */
[----:B------:R-:W-:Y:S01]  /*229e0*/  ULDC.64 UR4, c[0x0][0xb30] ;  /* 0x0002cc0000047ab9 */ /* 0x000fe20000000a00 */
[----:B------:R-:W-:Y:S01]  /*229f0*/  IMAD R0, R156, R0, R92 ;  /* 0x000000009c007224 */ /* 0x000fe200078e025c */
[----:B------:R-:W-:Y:S01]  /*22a00*/  SHF.R.S32.HI R186, RZ, 0x1f, R186 ;  /* 0x0000001fffba7819 */ /* 0x000fe200000114ba */
[----:B------:R-:W-:Y:S01]  /*22a10*/  IMAD R9, R9, UR4, RZ ;  /* 0x0000000409097c24 */ /* 0x000fe2000f8e02ff */
[----:B------:R-:W-:Y:S01]  /*22a20*/  SHF.R.S32.HI R188, RZ, 0x1f, R188 ;  /* 0x0000001fffbc7819 */ /* 0x000fe200000114bc */
[C---:B------:R-:W-:Y:S01]  /*22a30*/  IMAD.WIDE.U32 R6, R12.reuse, UR4, R6 ;  /* 0x000000040c067c25 */ /* 0x040fe2000f8e0006 */
[----:B------:R-:W-:Y:S02]  /*22a40*/  SHF.R.S32.HI R10, RZ, 0x1f, R0 ;  /* 0x0000001fff0a7819 */ /* 0x000fe40000011400 */
[----:B------:R-:W-:Y:S01]  /*22a50*/  SHF.R.S32.HI R190, RZ, 0x1f, R190 ;  /* 0x0000001fffbe7819 */ /* 0x000fe200000114be */
[----:B------:R-:W-:Y:S01]  /*22a60*/  IMAD R9, R12, UR5, R9 ;  /* 0x000000050c097c24 */ /* 0x000fe2000f8e0209 */
[----:B------:R-:W-:Y:S01]  /*22a70*/  ULDC.64 UR4, c[0x0][0xb28] ;  /* 0x0002ca0000047ab9 */ /* 0x000fe20000000a00 */
[----:B------:R-:W-:Y:S01]  /*22a80*/  VIADD R92, R225, 0xf8 ;  /* 0x000000f8e15c7836 */ /* 0x000fe20000000000 */
[----:B------:R-:W-:Y:S01]  /*22a90*/  SHF.R.S32.HI R192, RZ, 0x1f, R192 ;  /* 0x0000001fffc07819 */ /* 0x000fe200000114c0 */
[----:B------:R-:W-:Y:S01]  /*22aa0*/  IMAD.IADD R7, R7, 0x1, R9 ;  /* 0x0000000107077824 */ /* 0x000fe200078e0209 */
[----:B------:R-:W-:Y:S01]  /*22ab0*/  IADD3 R195, R225, 0x48, RZ ;  /* 0x00000048e1c37810 */ /* 0x000fe20007ffe0ff */
[----:B------:R-:W-:Y:S01]  /*22ac0*/  IMAD R10, R10, UR4, RZ ;  /* 0x000000040a0a7c24 */ /* 0x000fe2000f8e02ff */
[----:B------:R-:W-:Y:S01]  /*22ad0*/  SHF.R.S32.HI R92, RZ, 0x1f, R92 ;  /* 0x0000001fff5c7819 */ /* 0x000fe2000001145c */
[----:B------:R-:W-:Y:S01]  /*22ae0*/  IMAD.WIDE.U32 R6, R0, UR4, R6 ;  /* 0x0000000400067c25 */ /* 0x000fe2000f8e0006 */
[----:B------:R-:W-:-:S02]  /*22af0*/  SHF.R.S32.HI R206, RZ, 0x1f, R206 ;  /* 0x0000001fffce7819 */ /* 0x000fc400000114ce */
[C---:B------:R-:W-:Y:S01]  /*22b00*/  IADD3 R211, R225.reuse, 0x20, RZ ;  /* 0x00000020e1d37810 */ /* 0x040fe20007ffe0ff */
[----:B------:R-:W-:Y:S01]  /*22b10*/  IMAD R10, R0, UR5, R10 ;  /* 0x00000005000a7c24 */ /* 0x000fe2000f8e020a */
[----:B------:R-:W-:Y:S01]  /*22b20*/  ULDC.64 UR4, c[0x0][0xb00] ;  /* 0x0002c00000047ab9 */ /* 0x000fe20000000a00 */
[----:B------:R-:W-:Y:S01]  /*22b30*/  VIADD R156, R225, 0xe8 ;  /* 0x000000e8e19c7836 */ /* 0x000fe20000000000 */
[C---:B------:R-:W-:Y:S01]  /*22b40*/  LEA R0, P0, R6.reuse, UR4, 0x2 ;  /* 0x0000000406007c11 */ /* 0x040fe2000f8010ff */
[----:B------:R-:W-:Y:S01]  /*22b50*/  IMAD.IADD R9, R7, 0x1, R10 ;  /* 0x0000000107097824 */ /* 0x000fe200078e020a */
[----:B------:R-:W-:Y:S01]  /*22b60*/  SHF.R.S32.HI R216, RZ, 0x1f, R216 ;  /* 0x0000001fffd87819 */ /* 0x000fe200000114d8 */
[C---:B------:R-:W-:Y:S01]  /*22b70*/  VIADD R194, R225.reuse, 0x50 ;  /* 0x00000050e1c27836 */ /* 0x040fe20000000000 */
[----:B------:R-:W-:Y:S01]  /*22b80*/  SHF.R.S32.HI R156, RZ, 0x1f, R156 ;  /* 0x0000001fff9c7819 */ /* 0x000fe2000001149c */
[C---:B------:R-:W-:Y:S01]  /*22b90*/  VIADD R196, R225.reuse, 0x48 ;  /* 0x00000048e1c47836 */ /* 0x040fe20000000000 */
[----:B------:R-:W-:Y:S01]  /*22ba0*/  LEA.HI.X R9, R6, UR5, R9, 0x2, P0 ;  /* 0x0000000506097c11 */ /* 0x000fe200080f1409 */
[C---:B------:R-:W-:Y:S01]  /*22bb0*/  VIADD R198, R225.reuse, 0x40 ;  /* 0x00000040e1c67836 */ /* 0x040fe20000000000 */
[----:B------:R-:W-:Y:S01]  /*22bc0*/  ISETP.GE.AND P0, PT, R20, R8, PT ;  /* 0x000000081400720c */ /* 0x000fe20003f06270 */
[----:B------:R-:W-:Y:S01]  /*22bd0*/  VIADD R208, R225, 0x30 ;  /* 0x00000030e1d07836 */ /* 0x000fe20000000000 */
[----:B------:R-:W-:Y:S01]  /*22be0*/  IADD3 R6, R17, 0x30820, RZ ;  /* 0x0003082011067810 */ /* 0x000fe20007ffe0ff */
[C---:B------:R-:W-:Y:S01]  /*22bf0*/  VIADD R210, R225.reuse, 0x28 ;  /* 0x00000028e1d27836 */ /* 0x040fe20000000000 */
[----:B------:R0:W1:Y:S01]  /*22c00*/  SHFL.IDX PT, R20, R0, RZ, 0x1c1f ;  /* 0x001c1fff00147589 */ /* 0x00006200000e0000 */
[C---:B------:R-:W-:Y:S01]  /*22c10*/  VIADD R212, R225.reuse, 0x20 ;  /* 0x00000020e1d47836 */ /* 0x040fe20000000000 */
[----:B------:R-:W-:Y:S01]  /*22c20*/  PRMT R6, RZ, 0x654, R6 ;  /* 0x00000654ff067816 */ /* 0x000fe20000000006 */
[C---:B------:R-:W-:Y:S01]  /*22c30*/  VIADD R214, R225.reuse, 0x18 ;  /* 0x00000018e1d67836 */ /* 0x040fe20000000000 */
[----:B------:R0:W2:Y:S01]  /*22c40*/  SHFL.IDX PT, R10, R9, RZ, 0x1c1f ;  /* 0x001c1fff090a7589 */ /* 0x0000a200000e0000 */
[C---:B------:R-:W-:Y:S01]  /*22c50*/  VIADD R219, R225.reuse, 0x8 ;  /* 0x00000008e1db7836 */ /* 0x040fe20000000000 */
[----:B------:R0:W-:Y:S01]  /*22c60*/  SYNCS.ARRIVE.TRANS64.RED.A1T0 RZ, [R6+URZ], RZ ;  /* 0x000000ff06ff79a7 */ /* 0x0001e2000810043f */
        /* <DEDUP_REMOVED lines=18> */
[----:B------:R-:W-:-:S02]  /*22d90*/  VIADD R173, R225, 0xa0 ;  /* 0x000000a0e1ad7836 */ /* 0x000fc40000000000 */
[C---:B------:R-:W-:Y:S02]  /*22da0*/  VIADD R177, R225.reuse, 0x90 ;  /* 0x00000090e1b17836 */ /* 0x040fe40000000000 */
[C---:B------:R-:W-:Y:S02]  /*22db0*/  VIADD R179, R225.reuse, 0x88 ;  /* 0x00000088e1b37836 */ /* 0x040fe40000000000 */
[C---:B------:R-:W-:Y:S02]  /*22dc0*/  VIADD R181, R225.reuse, 0x80 ;  /* 0x00000080e1b57836 */ /* 0x040fe40000000000 */
[C---:B------:R-:W-:Y:S02]  /*22dd0*/  VIADD R183, R225.reuse, 0x78 ;  /* 0x00000078e1b77836 */ /* 0x040fe40000000000 */
[C---:B------:R-:W-:Y:S02]  /*22de0*/  VIADD R187, R225.reuse, 0x68 ;  /* 0x00000068e1bb7836 */ /* 0x040fe40000000000 */
        /* <DEDUP_REMOVED lines=9> */
[----:B------:R-:W-:Y:S01]  /*22e80*/  VIADD R217, R225, 0x8 ;  /* 0x00000008e1d97836 */ /* 0x000fe20000000000 */
[----:B012---:R-:W-:Y:S06]  /*22e90*/  @P0 BRA `(.L_x_1837) ;  /* 0x0000000800040947 */ /* 0x007fec0003800000 */
[----:B------:R-:W-:Y:S02]  /*22ea0*/  ULDC UR4, c[0x0][0xac8] ;  /* 0x0002b20000047ab9 */ /* 0x000fe40000000800 */
[----:B------:R-:W-:Y:S02]  /*22eb0*/  ISETP.GE.AND P0, PT, R225, UR4, PT ;  /* 0x00000004e1007c0c */ /* 0x000fe4000bf06270 */
[----:B------:R-:W-:Y:S02]  /*22ec0*/  ISETP.GE.AND P5, PT, R191, UR4, PT ;  /* 0x00000004bf007c0c */ /* 0x000fe4000bfa6270 */
[----:B------:R-:W-:Y:S02]  /*22ed0*/  ISETP.GE.AND P4, PT, R189, UR4, PT ;  /* 0x00000004bd007c0c */ /* 0x000fe4000bf86270 */
[----:B------:R-:W-:-:S07]  /*22ee0*/  ISETP.GE.AND P3, PT, R187, UR4, PT ;  /* 0x00000004bb007c0c */ /* 0x000fce000bf66270 */
[----:B------:R-:W-:-:S04]  /*22ef0*/  @!P0 LEA R6, P1, R225, R20, 0x2 ;  /* 0x00000014e1068211 */ /* 0x000fc800078210ff */
[----:B------:R-:W-:-:S05]  /*22f00*/  @!P0 LEA.HI.X R7, R225, R10, R220, 0x2, P1 ;  /* 0x0000000ae1078211 */ /* 0x000fca00008f14dc */
        /* <DEDUP_REMOVED lines=55> */
[----:B------:R-:W-:Y:S02]  /*23280*/  @!P0 LEA.HI.X R7, R185, R10, R186, 0x2, P4 ;  /* 0x0000000ab9078211 */ /* 0x000fe400020f14ba */
[----:B------:R-:W-:Y:S02]  /*23290*/  ISETP.GE.AND P4, PT, R177, UR4, PT ;  /* 0x00000004b1007c0c */ /* 0x000fe4000bf86270 */
[-C--:B-1----:R-:W-:Y:S01]  /*232a0*/  @!P1 LEA R12, P5, R183, R20.reuse, 0x2 ;  /* 0x00000014b70c9211 */ /* 0x082fe200078a10ff */
[----:B------:R0:W-:Y:S01]  /*232b0*/  @!P0 ST.E.64 desc[UR60][R6.64], R80 ;  /* 0x0000005006008985 */ /* 0x0001e2000c101b3c */
[----:B--2---:R-:W-:Y:S02]  /*232c0*/  @!P2 LEA R14, P6, R181, R20, 0x2 ;  /* 0x00000014b50ea211 */ /* 0x004fe400078c10ff */
        /* <DEDUP_REMOVED lines=12> */
[----:B------:R-:W-:Y:S02]  /*23390*/  ISETP.GE.AND P0, PT, R169, UR4, PT ;  /* 0x00000004a9007c0c */ /* 0x000fe4000bf06270 */
[----:B--2---:R-:W-:Y:S01]  /*233a0*/  @!P5 LEA R14, P6, R175, R20, 0x2 ;  /* 0x00000014af0ed211 */ /* 0x004fe200078c10ff */
[----:B------:R1:W-:Y:S01]  /*233b0*/  @!P4 ST.E.64 desc[UR60][R12.64], R96 ;  /* 0x000000600c00c985 */ /* 0x0003e2000c101b3c */
[----:B------:R-:W-:Y:S02]  /*233c0*/  ISETP.GE.AND P4, PT, R165, UR4, PT ;  /* 0x00000004a5007c0c */ /* 0x000fe4000bf86270 */
[----:B------:R-:W-:Y:S02]  /*233d0*/  @!P5 LEA.HI.X R15, R175, R10, R176, 0x2, P6 ;  /* 0x0000000aaf0fd211 */ /* 0x000fe400030f14b0 */
[----:B0-----:R-:W-:-:S03]  /*233e0*/  @!P2 LEA R2, P6, R173, R20, 0x2 ;  /* 0x00000014ad02a211 */ /* 0x001fc600078c10ff */
[----:B------:R-:W-:Y:S01]  /*233f0*/  @!P5 ST.E.64 desc[UR60][R14.64], R100 ;  /* 0x000000640e00d985 */ /* 0x000fe2000c101b3c */
[----:B------:R-:W-:Y:S02]  /*23400*/  @!P1 LEA R6, P3, R171, R20, 0x2 ;  /* 0x00000014ab069211 */ /* 0x000fe400078610ff */
[----:B------:R-:W-:Y:S02]  /*23410*/  ISETP.GE.AND P5, PT, R167, UR4, PT ;  /* 0x00000004a7007c0c */ /* 0x000fe4000bfa6270 */
[----:B------:R-:W-:Y:S02]  /*23420*/  @!P2 LEA.HI.X R3, R173, R10, R174, 0x2, P6 ;  /* 0x0000000aad03a211 */ /* 0x000fe400030f14ae */
[----:B-1----:R-:W-:Y:S02]  /*23430*/  @!P0 LEA R12, P6, R169, R20, 0x2 ;  /* 0x00000014a90c8211 */ /* 0x002fe400078c10ff */
        /* <DEDUP_REMOVED lines=8> */
[----:B-1----:R-:W-:-:S02]  /*234c0*/  @!P4 LEA R6, P2, R165, R20, 0x2 ;  /* 0x00000014a506c211 */ /* 0x002fc400078410ff */
[----:B------:R-:W-:Y:S02]  /*234d0*/  @!P5 LEA.HI.X R3, R167, R10, R168, 0x2, P1 ;  /* 0x0000000aa703d211 */ /* 0x000fe400008f14a8 */
[----:B--2---:R-:W-:Y:S02]  /*234e0*/  @!P3 LEA R12, P6, R163, R20, 0x2 ;  /* 0x00000014a30cb211 */ /* 0x004fe400078c10ff */
        /* <DEDUP_REMOVED lines=10> */
[----:B------:R-:W-:Y:S02]  /*23590*/  @!P0 LEA.HI.X R3, R161, R10, R162, 0x2, P5 ;  /* 0x0000000aa1038211 */ /* 0x000fe400028f14a2 */
[----:B------:R-:W-:Y:S02]  /*235a0*/  ISETP.GE.AND P5, PT, R24, UR4, PT ;  /* 0x0000000418007c0c */ /* 0x000fe4000bfa6270 */
[C---:B-1----:R-:W-:Y:S01]  /*235b0*/  @!P1 LEA R6, P6, R159.reuse, R20, 0x2 ;  /* 0x000000149f069211 */ /* 0x042fe200078c10ff */
[----:B------:R0:W-:Y:S03]  /*235c0*/  @!P0 ST.E.64 desc[UR60][R2.64], R128 ;  /* 0x0000008002008985 */ /* 0x0001e6000c101b3c */
[----:B------:R-:W-:Y:S02]  /*235d0*/  @!P1 LEA.HI.X R7, R159, R10, R160, 0x2, P6 ;  /* 0x0000000a9f079211 */ /* 0x000fe400030f14a0 */
[----:B--2---:R-:W-:-:S03]  /*235e0*/  @!P3 LEA R12, P6, R155, R20, 0x2 ;  /* 0x000000149b0cb211 */ /* 0x004fc600078c10ff */
[----:B------:R1:W-:Y:S01]  /*235f0*/  @!P1 ST.E.64 desc[UR60][R6.64], R132 ;  /* 0x0000008406009985 */ /* 0x0003e2000c101b3c */
[----:B------:R-:W-:Y:S02]  /*23600*/  @!P3 LEA.HI.X R13, R155, R10, R156, 0x2, P6 ;  /* 0x0000000a9b0db211 */ /* 0x000fe400030f149c */
[----:B0-----:R-:W-:-:S04]  /*23610*/  @!P4 LEA R2, P0, R157, R20, 0x2 ;  /* 0x000000149d02c211 */ /* 0x001fc800078010ff */
[----:B------:R-:W-:Y:S02]  /*23620*/  @!P4 LEA.HI.X R3, R157, R10, R158, 0x2, P0 ;  /* 0x0000000a9d03c211 */ /* 0x000fe400000f149e */
[----:B-1----:R-:W-:-:S03]  /*23630*/  @!P2 LEA R6, P1, R93, R20, 0x2 ;  /* 0x000000145d06a211 */ /* 0x002fc600078210ff */
[----:B------:R0:W-:Y:S01]  /*23640*/  @!P4 ST.E.64 desc[UR60][R2.64], R136 ;  /* 0x000000880200c985 */ /* 0x0001e2000c101b3c */
[C---:B------:R-:W-:Y:S02]  /*23650*/  @!P5 LEA R20, P0, R24.reuse, R20, 0x2 ;  /* 0x000000141814d211 */ /* 0x040fe400078010ff */
[-C--:B------:R-:W-:Y:S01]  /*23660*/  @!P2 LEA.HI.X R7, R93, R10.reuse, R154, 0x2, P1 ;  /* 0x0000000a5d07a211 */ /* 0x080fe200008f149a */
[----:B------:R0:W-:Y:S01]  /*23670*/  @!P3 ST.E.64 desc[UR60][R12.64], R140 ;  /* 0x0000008c0c00b985 */ /* 0x0001e2000c101b3c */
[----:B------:R-:W-:-:S03]  /*23680*/  @!P5 LEA.HI.X R21, R24, R10, R92, 0x2, P0 ;  /* 0x0000000a1815d211 */ /* 0x000fc600000f145c */
[----:B------:R0:W-:Y:S04]  /*23690*/  @!P2 ST.E.64 desc[UR60][R6.64], R144 ;  /* 0x000000900600a985 */ /* 0x0001e8000c101b3c */
[----:B------:R0:W-:Y:S02]  /*236a0*/  @!P5 ST.E.64 desc[UR60][R20.64], R148 ;  /* 0x000000941400d985 */ /* 0x0001e4000c101b3c */
.L_x_1837:
[----:B------:R-:W-:Y:S05]  /*236b0*/  BSYNC B1 ;  /* 0x0000000000017941 */ /* 0x000fea0003800000 */
.L_x_1836:
[----:B------:R-:W-:Y:S01]  /*236c0*/  ISETP.GE.AND P0, PT, R11, R8, PT ;  /* 0x000000080b00720c */ /* 0x000fe20003f06270 */
[----:B------:R-:W1:Y:S04]  /*236d0*/  SHFL.IDX PT, R9, R9, 0x1, 0x1c1f ;  /* 0x003c1f0009097f89 */ /* 0x000e6800000e0000 */
[----:B------:R-:W2:Y:S08]  /*236e0*/  SHFL.IDX PT, R0, R0, 0x1, 0x1c1f ;  /* 0x003c1f0000007f89 */ /* 0x000eb000000e0000 */
[----:B------:R-:W-:Y:S05]  /*236f0*/  @P0 BRA `(.L_x_1835) ;  /* 0x0000001400900947 */ /* 0x000fea0003800000 */
[----:B------:R-:W-:Y:S02]  /*23700*/  ULDC UR4, c[0x0][0xac8] ;  /* 0x0002b20000047ab9 */ /* 0x000fe40000000800 */
[----:B------:R-:W-:Y:S02]  /*23710*/  ISETP.GE.AND P4, PT, R225, UR4, PT ;  /* 0x00000004e1007c0c */ /* 0x000fe4000bf86270 */
[----:B------:R-:W-:Y:S02]  /*23720*/  ISETP.GE.AND P2, PT, R217, UR4, PT ;  /* 0x00000004d9007c0c */ /* 0x000fe4000bf46270 */
[----:B------:R-:W-:Y:S02]  /*23730*/  ISETP.GE.AND P1, PT, R215, UR4, PT ;  /* 0x00000004d7007c0c */ /* 0x000fe4000bf26270 */
[----:B------:R-:W-:-:S07]  /*23740*/  ISETP.GE.AND P0, PT, R213, UR4, PT ;  /* 0x00000004d5007c0c */ /* 0x000fce000bf06270 */
[----:B0-2---:R-:W-:-:S04]  /*23750*/  @!P4 LEA R2, P3, R225, R0, 0x2 ;  /* 0x00000000e102c211 */ /* 0x005fc800078610ff */
[----:B-1----:R-:W-:Y:S02]  /*23760*/  @!P4 LEA.HI.X R3, R225, R9, R220, 0x2, P3 ;  /* 0x00000009e103c211 */ /* 0x002fe400018f14dc */
[----:B------:R-:W-:-:S03]  /*23770*/  ISETP.GE.AND P3, PT, R211, UR4, PT ;  /* 0x00000004d3007c0c */ /* 0x000fc6000bf66270 */
[----:B------:R0:W-:Y:S01]  /*23780*/  @!P4 ST.E.64 desc[UR60][R2.64], R4 ;  /* 0x000000040200c985 */ /* 0x0001e2000c101b3c */
[----:B------:R-:W-:Y:S02]  /*23790*/  ISETP.GE.AND P4, PT, R209, UR4, PT ;  /* 0x00000004d1007c0c */ /* 0x000fe4000bf86270 */
[-C--:B0-----:R-:W-:Y:S02]  /*237a0*/  @!P2 LEA R2, P6, R217, R0.reuse, 0x2 ;  /* 0x00000000d902a211 */ /* 0x081fe400078c10ff */
[-C--:B------:R-:W-:Y:S02]  /*237b0*/  @!P1 LEA R4, P5, R215, R0.reuse, 0x2 ;  /* 0x00000000d7049211 */ /* 0x080fe400078a10ff */
[-C--:B------:R-:W-:Y:S02]  /*237c0*/  @!P2 LEA.HI.X R3, R217, R9.reuse, R219, 0x2, P6 ;  /* 0x00000009d903a211 */ /* 0x080fe400030f14db */
[----:B------:R-:W-:Y:S02]  /*237d0*/  @!P0 LEA R6, P6, R213, R0, 0x2 ;  /* 0x00000000d5068211 */ /* 0x000fe400078c10ff */
        /* <DEDUP_REMOVED lines=9> */
[-C--:B------:R-:W-:Y:S02]  /*23870*/  @!P3 LEA.HI.X R3, R211, R9.reuse, R212, 0x2, P1 ;  /* 0x00000009d303b211 */ /* 0x080fe400008f14d4 */
[----:B------:R-:W-:Y:S02]  /*23880*/  ISETP.GE.AND P1, PT, R197, UR4, PT ;  /* 0x00000004c5007c0c */ /* 0x000fe4000bf26270 */
[----:B------:R-:W-:Y:S01]  /*23890*/  @!P4 LEA.HI.X R5, R209, R9, R210, 0x2, P2 ;  /* 0x00000009d105c211 */ /* 0x000fe200010f14d2 */
[----:B------:R0:W-:Y:S01]  /*238a0*/  @!P3 ST.E.64 desc[UR60][R2.64], R42 ;  /* 0x0000002a0200b985 */ /* 0x0001e2000c101b3c */
[----:B------:R-:W-:Y:S02]  /*238b0*/  ISETP.GE.AND P2, PT, R195, UR4, PT ;  /* 0x00000004c3007c0c */ /* 0x000fe4000bf46270 */
[----:B--2---:R-:W-:Y:S01]  /*238c0*/  @!P5 LEA R6, P6, R207, R0, 0x2 ;  /* 0x00000000cf06d211 */ /* 0x004fe200078c10ff */
[----:B------:R1:W-:Y:S01]  /*238d0*/  @!P4 ST.E.64 desc[UR60][R4.64], R46 ;  /* 0x0000002e0400c985 */ /* 0x0003e2000c101b3c */
[----:B------:R-:W-:-:S02]  /*238e0*/  ISETP.GE.AND P3, PT, R193, UR4, PT ;  /* 0x00000004c1007c0c */ /* 0x000fc4000bf66270 */
[----:B------:R-:W-:Y:S02]  /*238f0*/  @!P5 LEA.HI.X R7, R207, R9, R208, 0x2, P6 ;  /* 0x00000009cf07d211 */ /* 0x000fe400030f14d0 */
[----:B------:R-:W-:-:S03]  /*23900*/  ISETP.GE.AND P4, PT, R191, UR4, PT ;  /* 0x00000004bf007c0c */ /* 0x000fc6000bf86270 */
[----:B------:R2:W-:Y:S01]  /*23910*/  @!P5 ST.E.64 desc[UR60][R6.64], R50 ;  /* 0x000000320600d985 */ /* 0x0005e2000c101b3c */
[-C--:B0-----:R-:W-:Y:S02]  /*23920*/  @!P0 LEA R2, P6, R199, R0.reuse, 0x2 ;  /* 0x00000000c7028211 */ /* 0x081fe400078c10ff */
[-C--:B-1----:R-:W-:Y:S02]  /*23930*/  @!P1 LEA R4, P5, R197, R0.reuse, 0x2 ;  /* 0x00000000c5049211 */ /* 0x082fe400078a10ff */
[-C--:B------:R-:W-:Y:S02]  /*23940*/  @!P0 LEA.HI.X R3, R199, R9.reuse, R206, 0x2, P6 ;  /* 0x00000009c7038211 */ /* 0x080fe400030f14ce */
[----:B------:R-:W-:Y:S02]  /*23950*/  @!P1 LEA.HI.X R5, R197, R9, R198, 0x2, P5 ;  /* 0x00000009c5059211 */ /* 0x000fe400028f14c6 */
[----:B------:R-:W-:Y:S01]  /*23960*/  ISETP.GE.AND P5, PT, R189, UR4, PT ;  /* 0x00000004bd007c0c */ /* 0x000fe2000bfa6270 */
[----:B------:R0:W-:Y:S01]  /*23970*/  @!P0 ST.E.64 desc[UR60][R2.64], R54 ;  /* 0x0000003602008985 */ /* 0x0001e2000c101b3c */
[----:B--2---:R-:W-:-:S02]  /*23980*/  @!P2 LEA R6, P6, R195, R0, 0x2 ;  /* 0x00000000c306a211 */ /* 0x004fc400078c10ff */
[----:B------:R-:W-:Y:S01]  /*23990*/  ISETP.GE.AND P0, PT, R187, UR4, PT ;  /* 0x00000004bb007c0c */ /* 0x000fe2000bf06270 */
[----:B------:R1:W-:Y:S01]  /*239a0*/  @!P1 ST.E.64 desc[UR60][R4.64], R58 ;  /* 0x0000003a04009985 */ /* 0x0003e2000c101b3c */
        /* <DEDUP_REMOVED lines=9> */
[----:B--2---:R-:W-:-:S03]  /*23a40*/  @!P5 LEA R6, P6, R189, R0, 0x2 ;  /* 0x00000000bd06d211 */ /* 0x004fc600078c10ff */
[----:B------:R1:W-:Y:S01]  /*23a50*/  @!P4 ST.E.64 desc[UR60][R4.64], R70 ;  /* 0x000000460400c985 */ /* 0x0003e2000c101b3c */
[----:B------:R-:W-:-:S05]  /*23a60*/  @!P5 LEA.HI.X R7, R189, R9, R190, 0x2, P6 ;  /* 0x00000009bd07d211 */ /* 0x000fca00030f14be */
[----:B------:R2:W-:Y:S01]  /*23a70*/  @!P5 ST.E.64 desc[UR60][R6.64], R74 ;  /* 0x0000004a0600d985 */ /* 0x0005e2000c101b3c */
[----:B------:R-:W-:Y:S02]  /*23a80*/  ISETP.GE.AND P5, PT, R181, UR4, PT ;  /* 0x00000004b5007c0c */ /* 0x000fe4000bfa6270 */
[----:B0-----:R-:W-:-:S04]  /*23a90*/  @!P0 LEA R2, P4, R187, R0, 0x2 ;  /* 0x00000000bb028211 */ /* 0x001fc800078810ff */
[-C--:B------:R-:W-:Y:S02]  /*23aa0*/  @!P0 LEA.HI.X R3, R187, R9.reuse, R188, 0x2, P4 ;  /* 0x00000009bb038211 */ /* 0x080fe400020f14bc */
        /* <DEDUP_REMOVED lines=16> */
[-C--:B------:R-:W-:Y:S02]  /*23bb0*/  @!P4 LEA.HI.X R5, R179, R9.reuse, R180, 0x2, P0 ;  /* 0x00000009b305c211 */ /* 0x080fe400000f14b4 */
[----:B------:R-:W-:Y:S02]  /*23bc0*/  ISETP.GE.AND P0, PT, R171, UR4, PT ;  /* 0x00000004ab007c0c */ /* 0x000fe4000bf06270 */
[----:B--2---:R-:W-:Y:S01]  /*23bd0*/  @!P3 LEA R6, P6, R177, R0, 0x2 ;  /* 0x00000000b106b211 */ /* 0x004fe200078c10ff */
[----:B------:R1:W-:Y:S01]  /*23be0*/  @!P4 ST.E.64 desc[UR60][R4.64], R94 ;  /* 0x0000005e0400c985 */ /* 0x0003e2000c101b3c */
[----:B------:R-:W-:Y:S02]  /*23bf0*/  ISETP.GE.AND P4, PT, R167, UR4, PT ;  /* 0x00000004a7007c0c */ /* 0x000fe4000bf86270 */
[----:B------:R-:W-:-:S02]  /*23c00*/  @!P3 LEA.HI.X R7, R177, R9, R178, 0x2, P6 ;  /* 0x00000009b107b211 */ /* 0x000fc400030f14b2 */
[----:B0-----:R-:W-:-:S03]  /*23c10*/  @!P2 LEA R2, P6, R175, R0, 0x2 ;  /* 0x00000000af02a211 */ /* 0x001fc600078c10ff */
[----:B------:R0:W-:Y:S01]  /*23c20*/  @!P3 ST.E.64 desc[UR60][R6.64], R98 ;  /* 0x000000620600b985 */ /* 0x0001e2000c101b3c */
[----:B------:R-:W-:Y:S02]  /*23c30*/  @!P2 LEA.HI.X R3, R175, R9, R176, 0x2, P6 ;  /* 0x00000009af03a211 */ /* 0x000fe400030f14b0 */
[----:B-1----:R-:W-:-:S03]  /*23c40*/  @!P1 LEA R4, P3, R173, R0, 0x2 ;  /* 0x00000000ad049211 */ /* 0x002fc600078610ff */
[----:B------:R1:W-:Y:S01]  /*23c50*/  @!P2 ST.E.64 desc[UR60][R2.64], R102 ;  /* 0x000000660200a985 */ /* 0x0003e2000c101b3c */
[-C--:B------:R-:W-:Y:S02]  /*23c60*/  @!P1 LEA.HI.X R5, R173, R9.reuse, R174, 0x2, P3 ;  /* 0x00000009ad059211 */ /* 0x080fe400018f14ae */
[----:B------:R-:W-:Y:S02]  /*23c70*/  ISETP.GE.AND P3, PT, R165, UR4, PT ;  /* 0x00000004a5007c0c */ /* 0x000fe4000bf66270 */
[CC--:B0-----:R-:W-:Y:S01]  /*23c80*/  @!P0 LEA R6, P6, R171.reuse, R0.reuse, 0x2 ;  /* 0x00000000ab068211 */ /* 0x0c1fe200078c10ff */
[----:B------:R0:W-:Y:S03]  /*23c90*/  @!P1 ST.E.64 desc[UR60][R4.64], R106 ;  /* 0x0000006a04009985 */ /* 0x0001e6000c101b3c */
[----:B------:R-:W-:Y:S02]  /*23ca0*/  @!P0 LEA.HI.X R7, R171, R9, R172, 0x2, P6 ;  /* 0x00000009ab078211 */ /* 0x000fe400030f14ac */
[----:B-1----:R-:W-:-:S03]  /*23cb0*/  @!P5 LEA R2, P1, R169, R0, 0x2 ;  /* 0x00000000a902d211 */ /* 0x002fc600078210ff */
        /* <DEDUP_REMOVED lines=8> */
[-C--:B-1----:R-:W-:Y:S01]  /*23d40*/  @!P3 LEA R6, P6, R165, R0.reuse, 0x2 ;  /* 0x00000000a506b211 */ /* 0x082fe200078c10ff */
[----:B------:R1:W-:Y:S01]  /*23d50*/  @!P4 ST.E.64 desc[UR60][R4.64], R118 ;  /* 0x000000760400c985 */ /* 0x0003e2000c101b3c */
[----:B------:R-:W-:Y:S02]  /*23d60*/  ISETP.GE.AND P4, PT, R159, UR4, PT ;  /* 0x000000049f007c0c */ /* 0x000fe4000bf86270 */
[----:B------:R-:W-:Y:S02]  /*23d70*/  @!P3 LEA.HI.X R7, R165, R9, R166, 0x2, P6 ;  /* 0x00000009a507b211 */ /* 0x000fe400030f14a6 */
[----:B0-----:R-:W-:-:S03]  /*23d80*/  @!P1 LEA R2, P6, R161, R0, 0x2 ;  /* 0x00000000a1029211 */ /* 0x001fc600078c10ff */
[----:B------:R0:W-:Y:S01]  /*23d90*/  @!P3 ST.E.64 desc[UR60][R6.64], R122 ;  /* 0x0000007a0600b985 */ /* 0x0001e2000c101b3c */
[----:B------:R-:W-:Y:S02]  /*23da0*/  ISETP.GE.AND P3, PT, R157, UR4, PT ;  /* 0x000000049d007c0c */ /* 0x000fe4000bf66270 */
[----:B------:R-:W-:Y:S02]  /*23db0*/  @!P1 LEA.HI.X R3, R161, R9, R162, 0x2, P6 ;  /* 0x00000009a1039211 */ /* 0x000fe400030f14a2 */
[----:B-1----:R-:W-:-:S04]  /*23dc0*/  @!P0 LEA R4, P5, R163, R0, 0x2 ;  /* 0x00000000a3048211 */ /* 0x002fc800078a10ff */
[----:B------:R-:W-:Y:S02]  /*23dd0*/  @!P0 LEA.HI.X R5, R163, R9, R164, 0x2, P5 ;  /* 0x00000009a3058211 */ /* 0x000fe400028f14a4 */
[----:B------:R-:W-:-:S03]  /*23de0*/  ISETP.GE.AND P5, PT, R93, UR4, PT ;  /* 0x000000045d007c0c */ /* 0x000fc6000bfa6270 */
[----:B------:R1:W-:Y:S04]  /*23df0*/  @!P0 ST.E.64 desc[UR60][R4.64], R126 ;  /* 0x0000007e04008985 */ /* 0x0003e8000c101b3c */
[----:B------:R2:W-:Y:S01]  /*23e00*/  @!P1 ST.E.64 desc[UR60][R2.64], R130 ;  /* 0x0000008202009985 */ /* 0x0005e2000c101b3c */
[----:B0-----:R-:W-:-:S04]  /*23e10*/  @!P2 LEA R6, P1, R155, R0, 0x2 ;  /* 0x000000009b06a211 */ /* 0x001fc800078210ff */
[-C--:B------:R-:W-:Y:S02]  /*23e20*/  @!P2 LEA.HI.X R7, R155, R9.reuse, R156, 0x2, P1 ;  /* 0x000000099b07a211 */ /* 0x080fe400008f149c */
[-C--:B-1----:R-:W-:Y:S02]  /*23e30*/  @!P4 LEA R4, P0, R159, R0.reuse, 0x2 ;  /* 0x000000009f04c211 */ /* 0x082fe400078010ff */
[-C--:B--2---:R-:W-:Y:S02]  /*23e40*/  @!P3 LEA R2, P6, R157, R0.reuse, 0x2 ;  /* 0x000000009d02b211 */ /* 0x084fe400078c10ff */
[-C--:B------:R-:W-:Y:S02]  /*23e50*/  @!P4 LEA.HI.X R5, R159, R9.reuse, R160, 0x2, P0 ;  /* 0x000000099f05c211 */ /* 0x080fe400000f14a0 */
[----:B------:R-:W-:Y:S02]  /*23e60*/  @!P5 LEA R10, P0, R93, R0, 0x2 ;  /* 0x000000005d0ad211 */ /* 0x000fe400078010ff */
[-C--:B------:R-:W-:Y:S01]  /*23e70*/  @!P3 LEA.HI.X R3, R157, R9.reuse, R158, 0x2, P6 ;  /* 0x000000099d03b211 */ /* 0x080fe200030f149e */
[----:B------:R0:W-:Y:S01]  /*23e80*/  @!P4 ST.E.64 desc[UR60][R4.64], R134 ;  /* 0x000000860400c985 */ /* 0x0001e2000c101b3c */
[----:B------:R-:W-:-:S02]  /*23e90*/  @!P5 LEA.HI.X R11, R93, R9, R154, 0x2, P0 ;  /* 0x000000095d0bd211 */ /* 0x000fc400000f149a */
[----:B------:R-:W-:Y:S01]  /*23ea0*/  ISETP.GE.AND P0, PT, R24, UR4, PT ;  /* 0x0000000418007c0c */ /* 0x000fe2000bf06270 */
[----:B------:R0:W-:Y:S04]  /*23eb0*/  @!P3 ST.E.64 desc[UR60][R2.64], R138 ;  /* 0x0000008a0200b985 */ /* 0x0001e8000c101b3c */
[----:B------:R0:W-:Y:S04]  /*23ec0*/  @!P2 ST.E.64 desc[UR60][R6.64], R142 ;  /* 0x0000008e0600a985 */ /* 0x0001e8000c101b3c */
[----:B------:R0:W-:Y:S04]  /*23ed0*/  @!P5 ST.E.64 desc[UR60][R10.64], R146 ;  /* 0x000000920a00d985 */ /* 0x0001e8000c101b3c */
[----:B------:R-:W-:Y:S05]  /*23ee0*/  @P0 BRA `(.L_x_1835) ;  /* 0x0000000c00940947 */ /* 0x000fea0003800000 */
[----:B0-----:R-:W-:-:S04]  /*23ef0*/  LEA R2, P0, R24, R0, 0x2 ;  /* 0x0000000018027211 */ /* 0x001fc800078010ff */
[----:B------:R-:W-:-:S05]  /*23f00*/  LEA.HI.X R3, R24, R9, R92, 0x2, P0 ;  /* 0x0000000918037211 */ /* 0x000fca00000f145c */
[----:B------:R0:W-:Y:S01]  /*23f10*/  ST.E.64 desc[UR60][R2.64], R150 ;  /* 0x0000009602007985 */ /* 0x0001e2000c101b3c */
[----:B------:R-:W-:Y:S05]  /*23f20*/  BRA `(.L_x_1835) ;  /* 0x0000000c00847947 */ /* 0x000fea0003800000 */
.L_x_1826:
[----:B------:R-:W3:Y:S01]  /*23f30*/  LDL R8, [R1+0x8c] ;  /* 0x00008c0001087983 */ /* 0x000ee20000100800 */
[----:B------:R-:W-:Y:S01]  /*23f40*/  ULDC.64 UR4, c[0x0][0xc08] ;  /* 0x0003020000047ab9 */ /* 0x000fe20000000a00 */
[----:B------:R-:W3:Y:S01]  /*23f50*/  LDC.64 R2, c[0x0][0xc00] ;  /* 0x00030000ff027b82 */ /* 0x000ee20000000a00 */
[----:B------:R-:W-:Y:S01]  /*23f60*/  ISETP.NE.U32.AND P0, PT, RZ, UR4, PT ;  /* 0x00000004ff007c0c */ /* 0x000fe2000bf05070 */
[----:B------:R-:W4:Y:S01]  /*23f70*/  LDL R7, [R1+0x88] ;  /* 0x0000880001077983 */ /* 0x000f220000100800 */
[----:B------:R-:W-:Y:S02]  /*23f80*/  IMAD.MOV.U32 R15, RZ, RZ, RZ ;  /* 0x000000ffff0f7224 */ /* 0x000fe400078e00ff */
[----:B------:R-:W-:Y:S01]  /*23f90*/  ISETP.NE.AND.EX P1, PT, RZ, UR5, PT, P0 ;  /* 0x00000005ff007c0c */ /* 0x000fe2000bf25300 */
[----:B------:R-:W-:Y:S02]  /*23fa0*/  ULDC.64 UR4, c[0x0][0xc00] ;  /* 0x0003000000047ab9 */ /* 0x000fe40000000a00 */
[----:B------:R-:W-:-:S04]  /*23fb0*/  ISETP.NE.U32.AND P0, PT, RZ, UR4, PT ;  /* 0x00000004ff007c0c */ /* 0x000fc8000bf05070 */
[----:B------:R-:W-:-:S06]  /*23fc0*/  ISETP.NE.AND.EX P0, PT, RZ, UR5, PT, P0 ;  /* 0x00000005ff007c0c */ /* 0x000fcc000bf05300 */
[----:B------:R-:W1:Y:S01]  /*23fd0*/  @P1 LDC.64 R4, c[0x0][0xc08] ;  /* 0x00030200ff041b82 */ /* 0x000e620000000a00 */
[----:B------:R-:W-:Y:S02]  /*23fe0*/  ULDC UR4, c[0x0][0xa88] ;  /* 0x0002a20000047ab9 */ /* 0x000fe40000000800 */
[----:B0-----:R-:W-:Y:S01]  /*23ff0*/  IMAD.U32 R0, RZ, RZ, UR4 ;  /* 0x00000004ff007e24 */ /* 0x001fe2000f8e00ff */
[----:B------:R-:W0:Y:S01]  /*24000*/  S2R R35, SR_TID.X ;  /* 0x0000000000237919 */ /* 0x000e220000002100 */
[----:B---3--:R-:W-:-:S04]  /*24010*/  IMAD.WIDE R2, R8, 0x4, R2 ;  /* 0x0000000408027825 */ /* 0x008fc800078e0202 */
[----:B-1----:R-:W-:Y:S01]  /*24020*/  @P1 IMAD.WIDE R4, R8, 0x4, R4 ;  /* 0x0000000408041825 */ /* 0x002fe200078e0204 */
[----:B------:R1:W5:Y:S04]  /*24030*/  @P0 LDG.E R15, desc[UR60][R2.64] ;  /* 0x0000003c020f0981 */ /* 0x000368000c1e1900 */
[----:B------:R1:W5:Y:S01]  /*24040*/  @P1 LDG.E R0, desc[UR60][R4.64] ;  /* 0x0000003c04001981 */ /* 0x000362000c1e1900 */
[----:B----4-:R-:W-:Y:S02]  /*24050*/  ISETP.NE.AND P2, PT, R7, RZ, PT ;  /* 0x000000ff0700720c */ /* 0x010fe40003f45270 */
[----:B0-----:R-:W-:Y:S02]  /*24060*/  IADD3 R6, R35, -0x80, RZ ;  /* 0xffffff8023067810 */ /* 0x001fe40007ffe0ff */
[----:B------:R-:W-:-:S02]  /*24070*/  SHF.R.S32.HI R28, RZ, 0x1f, R8 ;  /* 0x0000001fff1c7819 */ /* 0x000fc40000011408 */
[----:B------:R-:W-:-:S07]  /*24080*/  ISETP.GT.AND P3, PT, R6, 0x7f, PT ;  /* 0x0000007f0600780c */ /* 0x000fce0003f64270 */
[----:B------:R-:W0:Y:S02]  /*24090*/  @!P2 LDC R7, c[0x0][0xad4] ;  /* 0x0002b500ff07ab82 */ /* 0x000e240000000800 */
[----:B0-----:R1:W-:Y:S01]  /*240a0*/  @!P2 STL [R1+0x88], R7 ;  /* 0x000088070100a387 */ /* 0x0013e20000100800 */
[----:B------:R-:W-:Y:S01]  /*240b0*/  ISETP.GT.AND P2, PT, R7, 0x1, PT ;  /* 0x000000010700780c */ /* 0x000fe20003f44270 */
[----:B------:R-:W-:-:S12]  /*240c0*/  @P1 BRA `(.L_x_1838) ;  /* 0x0000000000101947 */ /* 0x000fd80003800000 */
[----:B------:R-:W-:Y:S05]  /*240d0*/  @!P0 BRA `(.L_x_1838) ;  /* 0x00000000000c8947 */ /* 0x000fea0003800000 */
[----:B-1----:R-:W3:Y:S04]  /*240e0*/  LDG.E R5, desc[UR60][R2.64] ;  /* 0x0000003c02057981 */ /* 0x002ee8000c1e1900 */
[----:B-----5:R-:W3:Y:S02]  /*240f0*/  LDG.E R0, desc[UR60][R2.64+0x4] ;  /* 0x0000043c02007981 */ /* 0x020ee4000c1e1900 */
[----:B---3--:R-:W-:-:S07]  /*24100*/  IMAD.IADD R0, R0, 0x1, -R5 ;  /* 0x0000000100007824 */ /* 0x008fce00078e0a05 */
.L_x_1838:
[----:B------:R-:W-:Y:S01]  /*24110*/  BSSY B1, `(.L_x_1839) ;  /* 0x0000037000017945 */ /* 0x000fe20003800000 */
[----:B------:R-:W-:Y:S02]  /*24120*/  SEL R33, R8, RZ, !P0 ;  /* 0x000000ff08217207 */ /* 0x000fe40004000000 */
[----:B------:R-:W-:Y:S02]  /*24130*/  SEL R28, R28, RZ, !P0 ;  /* 0x000000ff1c1c7207 */ /* 0x000fe40004000000 */
[----:B--2--5:R-:W-:Y:S01]  /*24140*/  SHF.R.S32.HI R24, RZ, 0x1f, R15 ;  /* 0x0000001fff187819 */ /* 0x024fe2000001140f */
[----:B------:R-:W-:Y:S06]  /*24150*/  @P3 BRA `(.L_x_1840) ;  /* 0x0000000000c83947 */ /* 0x000fec0003800000 */
[----:B-1----:R-:W2:Y:S01]  /*24160*/  LDL R3, [R1+0x5c] ;  /* 0x00005c0001037983 */ /* 0x002ea20000100800 */
[----:B------:R-:W0:Y:S02]  /*24170*/  LDC R37, c[0x0][0xbe8] ;  /* 0x0002fa00ff257b82 */ /* 0x000e240000000800 */
[----:B0-----:R-:W-:Y:S01]  /*24180*/  IMAD R2, R0, R37, RZ ;  /* 0x0000002500027224 */ /* 0x001fe200078e02ff */
[----:B--2---:R-:W-:-:S04]  /*24190*/  IADD3 R35, R3, -0x80, R35 ;  /* 0xffffff8003237810 */ /* 0x004fc80007ffe023 */
[----:B------:R-:W-:-:S13]  /*241a0*/  ISETP.GE.AND P0, PT, R35, R2, PT ;  /* 0x000000022300720c */ /* 0x000fda0003f06270 */
[----:B------:R-:W-:Y:S05]  /*241b0*/  @P0 BRA `(.L_x_1840) ;  /* 0x0000000000b00947 */ /* 0x000fea0003800000 */
[----:B------:R-:W2:Y:S01]  /*241c0*/  LDL.LU R30, [R1+0x94] ;  /* 0x00009400011e7983 */ /* 0x000ea20000300800 */
[----:B------:R-:W-:Y:S01]  /*241d0*/  IMAD.MOV.U32 R20, RZ, RZ, 0x9b8 ;  /* 0x000009b8ff147424 */ /* 0x000fe200078e00ff */
[----:B------:R-:W-:Y:S01]  /*241e0*/  ISETP.GT.AND P0, PT, R7, 0x1, PT ;  /* 0x000000010700780c */ /* 0x000fe20003f04270 */
[----:B------:R-:W0:Y:S01]  /*241f0*/  LDC.64 R8, c[0x0][0xba8] ;  /* 0x0002ea00ff087b82 */ /* 0x000e220000000a00 */
[----:B------:R-:W-:Y:S01]  /*24200*/  ISETP.NE.AND P1, PT, R37, 0x1, PT ;  /* 0x000000012500780c */ /* 0x000fe20003f25270 */
[----:B------:R-:W-:Y:S01]  /*24210*/  IMAD.MOV.U32 R21, RZ, RZ, R35 ;  /* 0x000000ffff157224 */ /* 0x000fe200078e0023 */
[----:B------:R-:W-:-:S05]  /*24220*/  SEL R20, R20, 0x978, P0 ;  /* 0x0000097814147807 */ /* 0x000fca0000000000 */
[----:B------:R-:W1:Y:S08]  /*24230*/  LDC.64 R2, c[0x0][R20+0x220] ;  /* 0x0000880014027b82 */ /* 0x000e700000000a00 */
[----:B------:R-:W3:Y:S08]  /*24240*/  LDC.64 R10, c[0x0][R20+0x218] ;  /* 0x00008600140a7b82 */ /* 0x000ef00000000a00 */
[----:B------:R-:W4:Y:S08]  /*24250*/  LDC.64 R4, c[0x0][R20+0x228] ;  /* 0x00008a0014047b82 */ /* 0x000f300000000a00 */
[----:B------:R-:W5:Y:S08]  /*24260*/  @P1 LDC R14, c[0x0][0xbec] ;  /* 0x0002fb00ff0e1b82 */ /* 0x000f700000000800 */
[----:B------:R-:W4:Y:S08]  /*24270*/  LDC.64 R6, c[0x0][R20+0x210] ;  /* 0x0000840014067b82 */ /* 0x000f300000000a00 */
[----:B------:R-:W4:Y:S01]  /*24280*/  @P1 LDC R31, c[0x0][0xbf0] ;  /* 0x0002fc00ff1f1b82 */ /* 0x000f220000000800 */
[----:B-----5:R-:W-:-:S07]  /*24290*/  @P1 IMAD.HI.U32 R14, R35, R14, RZ ;  /* 0x0000000e230e1227 */ /* 0x020fce00078e00ff */
[----:B0-----:R-:W0:Y:S01]  /*242a0*/  @!P0 LDC R8, c[0x0][0xb50] ;  /* 0x0002d400ff088b82 */ /* 0x001e220000000800 */
[-C--:B-1----:R-:W-:Y:S02]  /*242b0*/  IMAD R3, R3, R33.reuse, RZ ;  /* 0x0000002103037224 */ /* 0x082fe400078e02ff */
[----:B------:R-:W-:-:S05]  /*242c0*/  IMAD.WIDE.U32 R12, R2, R33, RZ ;  /* 0x00000021020c7225 */ /* 0x000fca00078e00ff */
[----:B------:R-:W1:Y:S01]  /*242d0*/  @!P0 LDC R9, c[0x0][0xb54] ;  /* 0x0002d500ff098b82 */ /* 0x000e620000000800 */
[-C--:B---3--:R-:W-:Y:S02]  /*242e0*/  IMAD R29, R11, R226.reuse, RZ ;  /* 0x000000e20b1d7224 */ /* 0x088fe400078e02ff */
[----:B------:R-:W-:Y:S01]  /*242f0*/  IMAD.WIDE.U32 R10, R10, R226, RZ ;  /* 0x000000e20a0a7225 */ /* 0x000fe200078e00ff */
[----:B----4-:R-:W-:-:S03]  /*24300*/  @P1 SHF.R.U32.HI R21, RZ, R31, R14 ;  /* 0x0000001fff151219 */ /* 0x010fc6000001160e */
        /* <DEDUP_REMOVED lines=19> */
[----:B------:R-:W-:Y:S02]  /*24440*/  IMAD.MOV.U32 R3, RZ, RZ, -0x800000 ;  /* 0xff800000ff037424 */ /* 0x000fe400078e00ff */
[----:B------:R-:W-:-:S05]  /*24450*/  IMAD.IADD R2, R5, 0x1, R11 ;  /* 0x0000000105027824 */ /* 0x000fca00078e020b */
[----:B-1----:R-:W-:-:S05]  /*24460*/  LEA.HI.X R9, R4, R9, R2, 0x2, P0 ;  /* 0x0000000904097211 */ /* 0x002fca00000f1402 */
[----:B------:R0:W-:Y:S02]  /*24470*/  STG.E desc[UR60][R8.64], R3 ;  /* 0x0000000308007986 */ /* 0x0001e4000c10193c */
.L_x_1840:
[----:B------:R-:W-:Y:S05]  /*24480*/  BSYNC B1 ;  /* 0x0000000000017941 */ /* 0x000fea0003800000 */
.L_x_1839:
[----:B------:R-:W-:Y:S05]  /*24490*/  @P2 BRA `(.L_x_1835) ;  /* 0x0000000800282947 */ /* 0x000fea0003800000 */
[----:B-1----:R-:W2:Y:S01]  /*244a0*/  LDL R4, [R1+0x84] ;  /* 0x0000840001047983 */ /* 0x002ea20000100800 */
[----:B------:R-:W1:Y:S01]  /*244b0*/  LDC R11, c[0x0][0xbe8] ;  /* 0x0002fa00ff0b7b82 */ /* 0x000e620000000800 */
[----:B------:R-:W-:Y:S01]  /*244c0*/  ULDC.64 UR4, c[0x0][0xaa0] ;  /* 0x0002a80000047ab9 */ /* 0x000fe20000000a00 */
[----:B------:R-:W-:Y:S01]  /*244d0*/  ULDC.64 UR6, c[0x0][0xaf0] ;  /* 0x0002bc0000067ab9 */ /* 0x000fe20000000a00 */
[----:B------:R-:W3:Y:S04]  /*244e0*/  LDL.LU R10, [R1+0x5c] ;  /* 0x00005c00010a7983 */ /* 0x000ee80000300800 */
[----:B0-----:R-:W2:Y:S01]  /*244f0*/  LDL R8, [R1+0x10] ;  /* 0x0000100001087983 */ /* 0x001ea20000100800 */
[----:B------:R-:W-:-:S03]  /*24500*/  IMAD R2, R24, UR4, RZ ;  /* 0x0000000418027c24 */ /* 0x000fc6000f8e02ff */
[----:B------:R0:W5:Y:S01]  /*24510*/  LDL R14, [R1+0x8] ;  /* 0x00000800010e7983 */ /* 0x0001620000100800 */
[C---:B------:R-:W-:Y:S02]  /*24520*/  IMAD R5, R15.reuse, UR5, R2 ;  /* 0x000000050f057c24 */ /* 0x040fe4000f8e0202 */
[----:B------:R-:W-:Y:S01]  /*24530*/  IMAD.WIDE.U32 R2, R15, UR4, RZ ;  /* 0x000000040f027c25 */ /* 0x000fe2000f8e00ff */
[----:B------:R-:W-:Y:S01]  /*24540*/  ULDC.64 UR4, c[0x0][0xae8] ;  /* 0x0002ba0000047ab9 */ /* 0x000fe20000000a00 */
[----:B-1----:R-:W-:-:S13]  /*24550*/  ISETP.NE.AND P0, PT, R11, 0x1, PT ;  /* 0x000000010b00780c */ /* 0x002fda0003f05270 */
[----:B------:R-:W1:Y:S08]  /*24560*/  @P0 LDC R6, c[0x0][0xbec] ;  /* 0x0002fb00ff060b82 */ /* 0x000e700000000800 */
[----:B------:R-:W4:Y:S01]  /*24570*/  @P0 LDC R7, c[0x0][0xbf0] ;  /* 0x0002fc00ff070b82 */ /* 0x000f220000000800 */
[----:B------:R-:W-:Y:S02]  /*24580*/  IMAD.IADD R3, R3, 0x1, R5 ;  /* 0x0000000103037824 */ /* 0x000fe400078e0205 */
[----:B------:R-:W-:-:S04]  /*24590*/  IMAD.WIDE.U32 R2, R226, UR4, R2 ;  /* 0x00000004e2027c25 */ /* 0x000fc8000f8e0002 */
[----:B------:R-:W-:Y:S01]  /*245a0*/  IMAD R3, R226, UR5, R3 ;  /* 0x00000005e2037c24 */ /* 0x000fe2000f8e0203 */
[----:B------:R-:W-:Y:S01]  /*245b0*/  ULDC.64 UR4, c[0x0][0xae0] ;  /* 0x0002b80000047ab9 */ /* 0x000fe20000000a00 */
[----:B------:R-:W-:-:S04]  /*245c0*/  IMAD.WIDE.U32 R2, R33, UR6, R2 ;  /* 0x0000000621027c25 */ /* 0x000fc8000f8e0002 */
[----:B------:R-:W-:Y:S01]  /*245d0*/  IMAD R13, R0, R11, RZ ;  /* 0x0000000b000d7224 */ /* 0x000fe200078e02ff */
[----:B------:R-:W-:Y:S01]  /*245e0*/  BSSY B1, `(.L_x_1841) ;  /* 0x0000033000017945 */ /* 0x000fe20003800000 */
[----:B--2---:R-:W-:-:S05]  /*245f0*/  LEA R4, R4, R8, 0x5 ;  /* 0x0000000804047211 */ /* 0x004fca00078e28ff */
[----:B---3--:R-:W-:-:S04]  /*24600*/  IMAD.IADD R9, R10, 0x1, R4 ;  /* 0x000000010a097824 */ /* 0x008fc800078e0204 */
[----:B-1----:R-:W-:-:S04]  /*24610*/  @P0 IMAD.HI.U32 R4, R9, R6, RZ ;  /* 0x0000000609040227 */ /* 0x002fc800078e00ff */
[----:B------:R-:W-:Y:S01]  /*24620*/  IMAD.MOV.U32 R5, RZ, RZ, R9 ;  /* 0x000000ffff057224 */ /* 0x000fe200078e0009 */
[----:B----4-:R-:W-:Y:S01]  /*24630*/  @P0 SHF.R.U32.HI R5, RZ, R7, R4 ;  /* 0x00000007ff050219 */ /* 0x010fe20000011604 */
[----:B------:R-:W-:-:S03]  /*24640*/  IMAD R6, R28, UR6, RZ ;  /* 0x000000061c067c24 */ /* 0x000fc6000f8e02ff */
[--C-:B------:R-:W-:Y:S01]  /*24650*/  SHF.R.S32.HI R4, RZ, 0x1f, R5.reuse ;  /* 0x0000001fff047819 */ /* 0x100fe20000011405 */
[----:B------:R-:W-:Y:S02]  /*24660*/  IMAD R7, R33, UR7, R6 ;  /* 0x0000000721077c24 */ /* 0x000fe4000f8e0206 */
        /* <DEDUP_REMOVED lines=10> */
[----:B------:R-:W-:Y:S02]  /*24710*/  IMAD.IADD R12, R8, 0x1, R10 ;  /* 0x00000001080c7824 */ /* 0x000fe400078e020a */
[C---:B------:R-:W-:Y:S02]  /*24720*/  IMAD R5, R7.reuse, UR5, R4 ;  /* 0x0000000507057c24 */ /* 0x040fe4000f8e0204 */
[----:B------:R-:W-:Y:S01]  /*24730*/  IMAD.WIDE.U32 R2, R7, UR4, R2 ;  /* 0x0000000407027c25 */ /* 0x000fe2000f8e0002 */
[----:B------:R-:W-:Y:S01]  /*24740*/  ISETP.GE.AND P2, PT, R12, R13, PT ;  /* 0x0000000d0c00720c */ /* 0x000fe20003f46270 */
[----:B------:R-:W-:-:S02]  /*24750*/  ULDC.64 UR4, c[0x0][0xa80] ;  /* 0x0002a00000047ab9 */ /* 0x000fc40000000a00 */
[----:B------:R-:W-:Y:S01]  /*24760*/  VIADD R0, R12, 0x20 ;  /* 0x000000200c007836 */ /* 0x000fe20000000000 */
[----:B------:R-:W-:Y:S02]  /*24770*/  IADD3 R3, R3, R5, RZ ;  /* 0x0000000503037210 */ /* 0x000fe40007ffe0ff */
[----:B------:R-:W-:Y:S02]  /*24780*/  LEA R10, P3, R2, UR4, 0x1 ;  /* 0x00000004020a7c11 */ /* 0x000fe4000f8608ff */
[-C--:B------:R-:W-:Y:S01]  /*24790*/  ISETP.GE.AND P1, PT, R0, R13.reuse, PT ;  /* 0x0000000d0000720c */ /* 0x080fe20003f26270 */
[----:B------:R-:W-:Y:S01]  /*247a0*/  VIADD R0, R12, 0x40 ;  /* 0x000000400c007836 */ /* 0x000fe20000000000 */
[----:B------:R-:W-:Y:S01]  /*247b0*/  LEA.HI.X R11, R2, UR5, R3, 0x1, P3 ;  /* 0x00000005020b7c11 */ /* 0x000fe200098f0c03 */
[----:B------:R0:W1:Y:S03]  /*247c0*/  SHFL.IDX PT, R8, R10, RZ, 0x181f ;  /* 0x00181fff0a087589 */ /* 0x00006600000e0000 */
[----:B------:R-:W-:-:S02]  /*247d0*/  ISETP.GE.AND P0, PT, R0, R13, PT ;  /* 0x0000000d0000720c */ /* 0x000fc40003f06270 */
[----:B------:R0:W2:Y:S01]  /*247e0*/  SHFL.IDX PT, R0, R11, RZ, 0x181f ;  /* 0x00181fff0b007589 */ /* 0x0000a200000e0000 */
[----:B------:R-:W-:Y:S10]  /*247f0*/  @P2 BRA `(.L_x_1842) ;  /* 0x0000000000442947 */ /* 0x000ff40003800000 */
        /* <DEDUP_REMOVED lines=12> */
[----:B-----5:R-:W-:Y:S02]  /*248c0*/  @!P3 LEA.HI.X R7, R22, R0, R14, 0x1, P6 ;  /* 0x000000001607b211 */ /* 0x020fe400030f0c0e */
[----:B------:R-:W-:-:S03]  /*248d0*/  @!P2 LEA R8, P6, R23, R8, 0x1 ;  /* 0x000000081708a211 */ /* 0x000fc600078c08ff */
[----:B------:R3:W-:Y:S01]  /*248e0*/  @!P3 ST.E.128 desc[UR60][R6.64], RZ ;  /* 0x000000ff0600b985 */ /* 0x0007e2000c101d3c */
[----:B------:R-:W-:-:S05]  /*248f0*/  @!P2 LEA.HI.X R9, R23, R0, R229, 0x1, P6 ;  /* 0x000000001709a211 */ /* 0x000fca00030f0ce5 */
[----:B------:R3:W-:Y:S04]  /*24900*/  @!P2 ST.E.128 desc[UR60][R8.64], RZ ;  /* 0x000000ff0800a985 */ /* 0x0007e8000c101d3c */
.L_x_1842:
[----:B------:R-:W-:Y:S05]  /*24910*/  BSYNC B1 ;  /* 0x0000000000017941 */ /* 0x000fea0003800000 */
.L_x_1841:
        /* <DEDUP_REMOVED lines=9> */
[CC--:B-1----:R-:W-:Y:S02]  /*249b0*/  @!P4 LEA R2, P6, R18.reuse, R8.reuse, 0x1 ;  /* 0x000000081202c211 */ /* 0x0c2fe400078c08ff */
[C---:B------:R-:W-:Y:S02]  /*249c0*/  @!P3 LEA R4, P5, R201.reuse, R8, 0x1 ;  /* 0x00000008c904b211 */ /* 0x040fe400078a08ff */
[----:B----4-:R-:W-:Y:S02]  /*249d0*/  @!P4 LEA.HI.X R3, R18, R0, R19, 0x1, P6 ;  /* 0x000000001203c211 */ /* 0x010fe400030f0c13 */
[----:B------:R-:W-:Y:S02]  /*249e0*/  @!P2 LEA R6, P6, R22, R8, 0x1 ;  /* 0x000000081606a211 */ /* 0x000fe400078c08ff */
[----:B------:R-:W-:Y:S01]  /*249f0*/  @!P3 LEA.HI.X R5, R201, R0, R224, 0x1, P5 ;  /* 0x00000000c905b211 */ /* 0x000fe200028f0ce0 */
[----:B------:R3:W-:Y:S01]  /*24a00*/  @!P4 ST.E.128 desc[UR60][R2.64], RZ ;  /* 0x000000ff0200c985 */ /* 0x0007e2000c101d3c */
[----:B------:R-:W-:-:S02]  /*24a10*/  @!P1 LEA R8, P5, R23, R8, 0x1 ;  /* 0x0000000817089211 */ /* 0x000fc400078a08ff */
[-C--:B-----5:R-:W-:Y:S01]  /*24a20*/  @!P2 LEA.HI.X R7, R22, R0.reuse, R14, 0x1, P6 ;  /* 0x000000001607a211 */ /* 0x0a0fe200030f0c0e */
[----:B------:R3:W-:Y:S01]  /*24a30*/  @!P3 ST.E.128 desc[UR60][R4.64], RZ ;  /* 0x000000ff0400b985 */ /* 0x0007e2000c101d3c */
[----:B------:R-:W-:-:S03]  /*24a40*/  @!P1 LEA.HI.X R9, R23, R0, R229, 0x1, P5 ;  /* 0x0000000017099211 */ /* 0x000fc600028f0ce5 */
[----:B------:R3:W-:Y:S04]  /*24a50*/  @!P2 ST.E.128 desc[UR60][R6.64], RZ ;  /* 0x000000ff0600a985 */ /* 0x0007e8000c101d3c */
[----:B------:R3:W-:Y:S02]  /*24a60*/  @!P1 ST.E.128 desc[UR60][R8.64], RZ ;  /* 0x000000ff08009985 */ /* 0x0007e4000c101d3c */
.L_x_1844:
[----:B------:R-:W-:Y:S05]  /*24a70*/  BSYNC B1 ;  /* 0x0000000000017941 */ /* 0x000fea0003800000 */
.L_x_1843:
        /* <DEDUP_REMOVED lines=16> */
[----:B-----5:R-:W-:-:S02]  /*24b80*/  @!P1 LEA.HI.X R7, R22, R0, R14, 0x1, P4 ;  /* 0x0000000016079211 */ /* 0x020fc400020f0c0e */
[----:B------:R-:W-:Y:S01]  /*24b90*/  @!P0 LEA.HI.X R9, R23, R0, R229, 0x1, P6 ;  /* 0x0000000017098211 */ /* 0x000fe200030f0ce5 */
[----:B------:R3:W-:Y:S04]  /*24ba0*/  @!P2 ST.E.128 desc[UR60][R4.64], RZ ;  /* 0x000000ff0400a985 */ /* 0x0007e8000c101d3c */
[----:B------:R3:W-:Y:S04]  /*24bb0*/  @!P1 ST.E.128 desc[UR60][R6.64], RZ ;  /* 0x000000ff06009985 */ /* 0x0007e8000c101d3c */
[----:B------:R3:W-:Y:S02]  /*24bc0*/  @!P0 ST.E.128 desc[UR60][R8.64], RZ ;  /* 0x000000ff08008985 */ /* 0x0007e4000c101d3c */
.L_x_1846:
[----:B------:R-:W-:Y:S05]  /*24bd0*/  BSYNC B1 ;  /* 0x0000000000017941 */ /* 0x000fea0003800000 */
.L_x_1845:
        /* <DEDUP_REMOVED lines=10> */
[-C--:B--2---:R-:W-:Y:S02]  /*24c80*/  @!P3 LEA R2, P6, R18, R8.reuse, 0x1 ;  /* 0x000000081202b211 */ /* 0x084fe400078c08ff */
[-C--:B------:R-:W-:Y:S02]  /*24c90*/  @!P2 LEA R4, P5, R201, R8.reuse, 0x1 ;  /* 0x00000008c904a211 */ /* 0x080fe400078a08ff */
[-C--:B------:R-:W-:Y:S02]  /*24ca0*/  @!P1 LEA R6, P4, R22, R8.reuse, 0x1 ;  /* 0x0000000816069211 */ /* 0x080fe400078808ff */
[-C--:B0-----:R-:W-:Y:S02]  /*24cb0*/  @!P3 LEA.HI.X R3, R18, R11.reuse, R19, 0x1, P6 ;  /* 0x0000000b1203b211 */ /* 0x081fe400030f0c13 */
        /* <DEDUP_REMOVED lines=8> */
.L_x_1835:
[----:B------:R-:W-:Y:S05]  /*24d40*/  BSYNC B0 ;  /* 0x0000000000007941 */ /* 0x000fea0003800000 */
.L_x_1825:
[----:B------:R-:W-:Y:S02]  /*24d50*/  ULDC UR4, c[0x0][0xc3c] ;  /* 0x00030f0000047ab9 */ /* 0x000fe40000000800 */
[----:B------:R-:W-:-:S13]  /*24d60*/  ISETP.GE.AND P0, PT, R27, UR4, PT ;  /* 0x000000041b007c0c */ /* 0x000fda000bf06270 */
[----:B------:R-:W-:Y:S05]  /*24d70*/  @!P0 BRA `(.L_x_1847) ;  /* 0xfffffdc800e08947 */ /* 0x000fea000383ffff */
[----:B------:R-:W-:Y:S05]  /*24d80*/  BRA `(.L_x_1537) ;  /* 0x0000008400487947 */ /* 0x000fea0003800000 */
.L_x_1535:
        /* <DEDUP_REMOVED lines=16> */
.L_x_1848:
        /* <DEDUP_REMOVED lines=40> */
[----:B------:R-:W-:Y:S01]  /*25110*/  MOV R9, R4 ;  /* 0x0000000400097202 */ /* 0x000fe20000000f00 */
[----:B------:R-:W-:Y:S01]  /*25120*/  UMOV UR4, URZ ;  /* 0x0000003f00047c82 */ /* 0x000fe20008000000 */
[----:B------:R-:W-:-:S05]  /*25130*/  ULDC UR5, c[0x0][0xc38] ;  /* 0x00030e0000057ab9 */ /* 0x000fca0000000800 */
.L_x_1852:
[----:B------:R-:W0:Y:S01]  /*25140*/  LDC R2, c[0x0][0xc3c] ;  /* 0x00030f00ff027b82 */ /* 0x000e220000000800 */
[----:B------:R-:W-:Y:S01]  /*25150*/  UIADD3 UR4, UR4, 0x1f, URZ ;  /* 0x0000001f04047890 */ /* 0x000fe2000fffe03f */
[----:B------:R-:W-:Y:S02]  /*25160*/  ULDC UR7, c[0x0][0xc3c] ;  /* 0x00030f0000077ab9 */ /* 0x000fe40000000800 */
[----:B------:R-:W-:-:S03]  /*25170*/  IMAD.U32 R27, RZ, RZ, UR7 ;  /* 0x00000007ff1b7e24 */ /* 0x000fc6000f8e00ff */
[----:B0-----:R-:W-:-:S13]  /*25180*/  ISETP.LE.AND P6, PT, R2, UR4, PT ;  /* 0x0000000402007c0c */ /* 0x001fda000bfc3270 */
[----:B------:R-:W-:Y:S05]  /*25190*/  @P6 BRA `(.L_x_1851) ;  /* 0x0000000800a86947 */ /* 0x000fea0003800000 */
[----:B------:R-:W-:Y:S02]  /*251a0*/  VIADD R11, R6, UR4 ;  /* 0x00000004060b7c36 */ /* 0x000fe40008000000 */
[----:B------:R-:W-:Y:S02]  /*251b0*/  IMAD.MOV.U32 R7, RZ, RZ, RZ ;  /* 0x000000ffff077224 */ /* 0x000fe400078e00ff */
[----:B------:R-:W-:Y:S01]  /*251c0*/  IMAD.MOV.U32 R8, RZ, RZ, RZ ;  /* 0x000000ffff087224 */ /* 0x000fe200078e00ff */
[----:B------:R-:W-:-:S13]  /*251d0*/  ISETP.GE.OR P6, PT, R11, R2, !P0 ;  /* 0x000000020b00720c */ /* 0x000fda00047c6670 */
[----:B------:R-:W0:Y:S08]  /*251e0*/  @!P6 LDC.64 R4, c[0x0][0xc80] ;  /* 0x00032000ff04eb82 */ /* 0x000e300000000a00 */
[----:B------:R-:W1:Y:S01]  /*251f0*/  @!P6 LDC.64 R2, c[0x0][0xc78] ;  /* 0x00031e00ff02eb82 */ /* 0x000e620000000a00 */
[----:B0-----:R-:W-:-:S05]  /*25200*/  @!P6 IMAD.WIDE R4, R11, 0x4, R4 ;  /* 0x000000040b04e825 */ /* 0x001fca00078e0204 */
[----:B------:R-:W2:Y:S01]  /*25210*/  @!P6 LDG.E R7, desc[UR60][R4.64] ;  /* 0x0000003c0407e981 */ /* 0x000ea2000c1e1900 */
[----:B-1----:R-:W-:-:S05]  /*25220*/  @!P6 IMAD.WIDE R2, R11, 0x4, R2 ;  /* 0x000000040b02e825 */ /* 0x002fca00078e0202 */
[----:B------:R-:W2:Y:S02]  /*25230*/  @!P6 LDG.E R8, desc[UR60][R2.64] ;  /* 0x0000003c0208e981 */ /* 0x000ea4000c1e1900 */
[----:B--2---:R-:W-:-:S05]  /*25240*/  IMAD R13, R7, R8, RZ ;  /* 0x00000008070d7224 */ /* 0x004fca00078e02ff */
        /* <DEDUP_REMOVED lines=20> */
.L_x_1850:
        /* <DEDUP_REMOVED lines=11> */
[----:B------:R-:W-:-:S05]  /*25440*/  VIADD R3, R27, 0xffffffff ;  /* 0xffffffff1b037836 */ /* 0x000fca0000000000 */
[----:B------:R0:W1:Y:S02]  /*25450*/  SHFL.IDX PT, R24, R2, R3, 0x1f ;  /* 0x00001f0302187589 */ /* 0x00006400000e0000 */
.L_x_1853:
[----:B-1----:R-:W-:Y:S02]  /*25460*/  IMAD R24, R24, UR5, R5 ;  /* 0x0000000518187c24 */ /* 0x002fe4000f8e0205 */
[----:B------:R-:W-:-:S03]  /*25470*/  VIADD R27, R27, UR4 ;  /* 0x000000041b1b7c36 */ /* 0x000fc60008000000 */
[----:B------:R-:W-:Y:S01]  /*25480*/  IADD3 R4, -R24, UR6, RZ ;  /* 0x0000000618047c10 */ /* 0x000fe2000fffe1ff */
[----:B------:R-:W-:Y:S06]  /*25490*/  @!P1 BRA `(.L_x_1854) ;  /* 0x0000000000e89947 */ /* 0x000fec0003800000 */
[-C--:B--2---:R-:W-:Y:S02]  /*254a0*/  IABS R12, R7.reuse ;  /* 0x00000007000c7213 */ /* 0x084fe40000000000 */
[----:B------:R-:W-:Y:S02]  /*254b0*/  IABS R5, R8 ;  /* 0x0000000800057213 */ /* 0x000fe40000000000 */
[----:B------:R-:W1:Y:S01]  /*254c0*/  I2F.RP R9, R12 ;  /* 0x0000000c00097306 */ /* 0x000e620000209400 */
[----:B------:R-:W-:-:S07]  /*254d0*/  IABS R13, R7 ;  /* 0x00000007000d7213 */ /* 0x000fce0000000000 */
[----:B------:R-:W2:Y:S08]  /*254e0*/  I2F.RP R10, R5 ;  /* 0x00000005000a7306 */ /* 0x000eb00000209400 */
[----:B-1----:R-:W0:Y:S08]  /*254f0*/  MUFU.RCP R9, R9 ;  /* 0x0000000900097308 */ /* 0x002e300000001000 */
[----:B--2---:R-:W-:Y:S01]  /*25500*/  MUFU.RCP R10, R10 ;  /* 0x0000000a000a7308 */ /* 0x004fe20000001000 */
[----:B0-----:R-:W-:-:S02]  /*25510*/  IADD3 R2, R9, 0xffffffe, RZ ;  /* 0x0ffffffe09027810 */ /* 0x001fc40007ffe0ff */
[----:B------:R-:W-:-:S05]  /*25520*/  IABS R9, R4 ;  /* 0x0000000400097213 */ /* 0x000fca0000000000 */
        /* <DEDUP_REMOVED lines=8> */
[----:B------:R-:W-:Y:S02]  /*255b0*/  IADD3 R11, R10, 0xffffffe, RZ ;  /* 0x0ffffffe0a0b7810 */ /* 0x000fe40007ffe0ff */
[----:B------:R-:W-:Y:S02]  /*255c0*/  LOP3.LUT R9, R4, R7, RZ, 0x3c, !PT ;  /* 0x0000000704097212 */ /* 0x000fe400078e3cff */
[----:B------:R-:W-:Y:S02]  /*255d0*/  ISETP.GT.U32.AND P1, PT, R12, R3, PT ;  /* 0x000000030c00720c */ /* 0x000fe40003f24070 */
[----:B------:R-:W-:-:S11]  /*255e0*/  ISETP.GE.AND P2, PT, R9, RZ, PT ;  /* 0x000000ff0900720c */ /* 0x000fd60003f46270 */
[----:B------:R-:W-:Y:S02]  /*255f0*/  @!P1 IMAD.IADD R3, R3, 0x1, -R12 ;  /* 0x0000000103039824 */ /* 0x000fe400078e0a0c */
[----:B------:R-:W-:Y:S01]  /*25600*/  @!P1 VIADD R2, R2, 0x1 ;  /* 0x0000000102029836 */ /* 0x000fe20000000000 */
[----:B------:R-:W-:Y:S02]  /*25610*/  ISETP.NE.AND P1, PT, R7, RZ, PT ;  /* 0x000000ff0700720c */ /* 0x000fe40003f25270 */
[----:B------:R-:W-:Y:S02]  /*25620*/  ISETP.GE.U32.AND P0, PT, R3, R12, PT ;  /* 0x0000000c0300720c */ /* 0x000fe40003f06070 */
[----:B------:R-:W0:Y:S01]  /*25630*/  F2I.FTZ.U32.TRUNC.NTZ R3, R11 ;  /* 0x0000000b00037305 */ /* 0x000e22000021f000 */
[----:B------:R-:W-:-:S05]  /*25640*/  IABS R12, R8 ;  /* 0x00000008000c7213 */ /* 0x000fca0000000000 */
[----:B------:R-:W-:-:S05]  /*25650*/  IMAD.MOV R12, RZ, RZ, -R12 ;  /* 0x000000ffff0c7224 */ /* 0x000fca00078e0a0c */
[----:B------:R-:W-:-:S04]  /*25660*/  @P0 VIADD R2, R2, 0x1 ;  /* 0x0000000102020836 */ /* 0x000fc80000000000 */
[----:B------:R-:W-:Y:S02]  /*25670*/  IMAD.MOV.U32 R13, RZ, RZ, R2 ;  /* 0x000000ffff0d7224 */ /* 0x000fe400078e0002 */
[----:B0-----:R-:W-:-:S03]  /*25680*/  IMAD.MOV R2, RZ, RZ, -R3 ;  /* 0x000000ffff027224 */ /* 0x001fc600078e0a03 */
[----:B------:R-:W-:Y:S01]  /*25690*/  @!P2 IADD3 R13, -R13, RZ, RZ ;  /* 0x000000ff0d0da210 */ /* 0x000fe20007ffe1ff */
[----:B------:R-:W-:Y:S01]  /*256a0*/  IMAD R9, R2, R5, RZ ;  /* 0x0000000502097224 */ /* 0x000fe200078e02ff */
[----:B------:R-:W-:Y:S01]  /*256b0*/  @!P1 LOP3.LUT R13, RZ, R7, RZ, 0x33, !PT ;  /* 0x00000007ff0d9212 */ /* 0x000fe200078e33ff */
[----:B------:R-:W-:-:S03]  /*256c0*/  IMAD.MOV.U32 R2, RZ, RZ, RZ ;  /* 0x000000ffff027224 */ /* 0x000fc600078e00ff */
[----:B------:R-:W-:Y:S01]  /*256d0*/  IABS R10, R13 ;  /* 0x0000000d000a7213 */ /* 0x000fe20000000000 */
[----:B------:R-:W-:-:S04]  /*256e0*/  IMAD.HI.U32 R2, R3, R9, R2 ;  /* 0x0000000903027227 */ /* 0x000fc800078e0002 */
[----:B------:R-:W-:Y:S02]  /*256f0*/  IMAD.MOV.U32 R3, RZ, RZ, R10 ;  /* 0x000000ffff037224 */ /* 0x000fe400078e000a */
[----:B------:R-:W-:Y:S02]  /*25700*/  IMAD.MOV.U32 R10, RZ, RZ, R12 ;  /* 0x000000ffff0a7224 */ /* 0x000fe400078e000c */
[----:B------:R-:W-:-:S04]  /*25710*/  IMAD.HI.U32 R2, R2, R3, RZ ;  /* 0x0000000302027227 */ /* 0x000fc800078e00ff */
[----:B------:R-:W-:Y:S01]  /*25720*/  IMAD R10, R2, R10, R3 ;  /* 0x0000000a020a7224 */ /* 0x000fe200078e0203 */
[----:B------:R-:W-:-:S04]  /*25730*/  LOP3.LUT R3, R13, R8, RZ, 0x3c, !PT ;  /* 0x000000080d037212 */ /* 0x000fc800078e3cff */
[----:B------:R-:W-:Y:S02]  /*25740*/  ISETP.GT.U32.AND P1, PT, R5, R10, PT ;  /* 0x0000000a0500720c */ /* 0x000fe40003f24070 */
[----:B------:R-:W-:-:S11]  /*25750*/  ISETP.GE.AND P2, PT, R3, RZ, PT ;  /* 0x000000ff0300720c */ /* 0x000fd60003f46270 */
[-C--:B------:R-:W-:Y:S01]  /*25760*/  @!P1 IADD3 R10, R10, -R5.reuse, RZ ;  /* 0x800000050a0a9210 */ /* 0x080fe20007ffe0ff */
[----:B------:R-:W-:Y:S01]  /*25770*/  @!P1 VIADD R2, R2, 0x1 ;  /* 0x0000000102029836 */ /* 0x000fe20000000000 */
[----:B------:R-:W-:Y:S02]  /*25780*/  ISETP.NE.AND P1, PT, R8, RZ, PT ;  /* 0x000000ff0800720c */ /* 0x000fe40003f25270 */
[----:B------:R-:W-:Y:S02]  /*25790*/  ISETP.GE.U32.AND P0, PT, R10, R5, PT ;  /* 0x000000050a00720c */ /* 0x000fe40003f06070 */
[----:B------:R-:W-:-:S11]  /*257a0*/  IADD3 R5, -R13, RZ, RZ ;  /* 0x000000ff0d057210 */ /* 0x000fd60007ffe1ff */
[----:B------:R-:W-:-:S04]  /*257b0*/  @P0 VIADD R2, R2, 0x1 ;  /* 0x0000000102020836 */ /* 0x000fc80000000000 */
        /* <DEDUP_REMOVED lines=8> */
.L_x_1854:
[----:B0-----:R-:W0:Y:S02]  /*25840*/  LDC.64 R2, c[0x0][0xc90] ;  /* 0x00032400ff027b82 */ /* 0x001e240000000a00 */
[----:B0-----:R-:W-:-:S05]  /*25850*/  IMAD.WIDE R2, R27, 0x4, R2 ;  /* 0x000000041b027825 */ /* 0x001fca00078e0202 */
[----:B------:R0:W2:Y:S01]  /*25860*/  LDG.E R13, desc[UR60][R2.64] ;  /* 0x0000003c020d7981 */ /* 0x0000a2000c1e1900 */
[----:B------:R-:W-:Y:S02]  /*25870*/  IABS R15, R4 ;  /* 0x00000004000f7213 */ /* 0x000fe40000000000 */
[----:B0-----:R-:W-:Y:S01]  /*25880*/  MOV R2, RZ ;  /* 0x000000ff00027202 */ /* 0x001fe20000000f00 */
        /* <DEDUP_REMOVED lines=23> */
[----:B------:R-:W-:Y:S02]  /*25a00*/  IMAD R9, R13, R2, RZ ;  /* 0x000000020d097224 */ /* 0x000fe400078e02ff */
[----:B------:R-:W-:Y:S02]  /*25a10*/  IMAD.MOV R2, RZ, RZ, -R2 ;  /* 0x000000ffff027224 */ /* 0x000fe400078e0a02 */
[----:B------:R-:W-:Y:S02]  /*25a20*/  IMAD.MOV R8, RZ, RZ, -R9 ;  /* 0x000000ffff087224 */ /* 0x000fe400078e0a09 */
[----:B------:R-:W-:Y:S02]  /*25a30*/  IMAD R4, R5, R2, R4 ;  /* 0x0000000205047224 */ /* 0x000fe400078e0204 */
[----:B------:R-:W-:Y:S01]  /*25a40*/  IMAD.MOV.U32 R2, RZ, RZ, RZ ;  /* 0x000000ffff027224 */ /* 0x000fe200078e00ff */
[----:B------:R-:W-:Y:S02]  /*25a50*/  VIADDMNMX R8, R8, UR5, R13, PT ;  /* 0x0000000508087c46 */ /* 0x000fe4000b80010d */
[----:B------:R-:W-:-:S02]  /*25a60*/  IADD3 R9, R9, 0x1000000, R4 ;  /* 0x0100000009097810 */ /* 0x000fc40007ffe004 */
[-C--:B------:R-:W-:Y:S01]  /*25a70*/  IABS R12, R8.reuse ;  /* 0x00000008000c7213 */ /* 0x080fe20000000000 */
[----:B------:R-:W-:Y:S01]  /*25a80*/  IMAD.MOV R26, RZ, RZ, -R8 ;  /* 0x000000ffff1a7224 */ /* 0x000fe200078e0a08 */
[----:B------:R-:W-:Y:S02]  /*25a90*/  IABS R13, R8 ;  /* 0x00000008000d7213 */ /* 0x000fe40000000000 */
[----:B------:R-:W0:Y:S08]  /*25aa0*/  I2F.RP R10, R12 ;  /* 0x0000000c000a7306 */ /* 0x000e300000209400 */
[----:B0-----:R-:W0:Y:S02]  /*25ab0*/  MUFU.RCP R10, R10 ;  /* 0x0000000a000a7308 */ /* 0x001e240000001000 */
[----:B0-----:R-:W-:-:S06]  /*25ac0*/  VIADD R3, R10, 0xffffffe ;  /* 0x0ffffffe0a037836 */ /* 0x001fcc0000000000 */
[----:B------:R-:W0:Y:S02]  /*25ad0*/  F2I.FTZ.U32.TRUNC.NTZ R3, R3 ;  /* 0x0000000300037305 */ /* 0x000e24000021f000 */
[----:B0-----:R-:W-:-:S05]  /*25ae0*/  IMAD.MOV R11, RZ, RZ, -R3 ;  /* 0x000000ffff0b7224 */ /* 0x001fca00078e0a03 */
[----:B------:R-:W-:Y:S02]  /*25af0*/  MOV R5, R11 ;  /* 0x0000000b00057202 */ /* 0x000fe40000000f00 */
        /* <DEDUP_REMOVED lines=13> */
[----:B------:R-:W-:-:S06]  /*25bd0*/  @P0 IADD3 R2, R2, 0x1, RZ ;  /* 0x0000000102020810 */ /* 0x000fcc0007ffe0ff */
[----:B------:R-:W-:Y:S01]  /*25be0*/  @!P2 IMAD.MOV R2, RZ, RZ, -R2 ;  /* 0x000000ffff02a224 */ /* 0x000fe200078e0a02 */
[----:B------:R-:W-:-:S05]  /*25bf0*/  @!P1 LOP3.LUT R2, RZ, R8, RZ, 0x33, !PT ;  /* 0x00000008ff029212 */ /* 0x000fca00078e33ff */
[----:B------:R-:W-:-:S07]  /*25c00*/  IMAD R26, R2, R26, R9 ;  /* 0x0000001a021a7224 */ /* 0x000fce00078e0209 */
.L_x_1855:
[----:B------:R-:W-:-:S05]  /*25c10*/  LOP3.LUT R2, RZ, R2, RZ, 0x33, !PT ;  /* 0x00000002ff027212 */ /* 0x000fca00078e33ff */
[----:B------:R-:W-:Y:S01]  /*25c20*/  IMAD.IADD R25, R7, 0x1, R2 ;  /* 0x0000000107197824 */ /* 0x000fe200078e0202 */
[----:B------:R-:W-:Y:S06]  /*25c30*/  BRA `(.L_x_1856) ;  /* 0x00000000000c7947 */ /* 0x000fec0003800000 */
.L_x_1851:
[----:B------:R-:W-:Y:S01]  /*25c40*/  IMAD.MOV.U32 R25, RZ, RZ, RZ ;  /* 0x000000ffff197224 */ /* 0x000fe200078e00ff */
[----:B------:R-:W-:Y:S01]  /*25c50*/  MOV R24, UR6 ;  /* 0x0000000600187c02 */ /* 0x000fe20008000f00 */
[----:B------:R-:W-:-:S07]  /*25c60*/  IMAD.MOV.U32 R26, RZ, RZ, RZ ;  /* 0x000000ffff1a7224 */ /* 0x000fce00078e00ff */
.L_x_1856:
[----:B------:R-:W-:-:S13]  /*25c70*/  ISETP.NE.AND P0, PT, R6, RZ, PT ;  /* 0x000000ff0600720c */ /* 0x000fda0003f05270 */
[----:B------:R-:W0:Y:S01]  /*25c80*/  @!P0 S2R R3, SR_CgaCtaId ;  /* 0x0000000000038919 */ /* 0x000e220000008800 */
[----:B------:R-:W-:-:S04]  /*25c90*/  @!P0 MOV R2, 0x400 ;  /* 0x0000040000028802 */ /* 0x000fc80000000f00 */
[----:B0-----:R-:W-:-:S05]  /*25ca0*/  @!P0 LEA R2, R3, R2, 0x18 ;  /* 0x0000000203028211 */ /* 0x001fca00078ec0ff */
[----:B------:R1:W-:Y:S01]  /*25cb0*/  @!P0 STS.128 [R2+0x308d0], R24 ;  /* 0x0308d01802008388 */ /* 0x0003e20000000c00 */
[----:B------:R-:W-:Y:S06]  /*25cc0*/  BAR.ARV 0x5, 0x180 ;  /* 0x0146000000007b1d */ /* 0x000fec0000002000 */
.L_x_1849:
        /* <DEDUP_REMOVED lines=15> */
[----:B------:R-:W-:Y:S01]  /*25dc0*/  SHF.L.U32 R33, R4, 0x3, RZ ;  /* 0x0000000304217819 */ /* 0x000fe200000006ff */
[----:B------:R-:W-:Y:S01]  /*25dd0*/  IMAD.MOV.U32 R22, RZ, RZ, RZ ;  /* 0x000000ffff167224 */ /* 0x000fe200078e00ff */
[----:B------:R-:W-:Y:S01]  /*25de0*/  LOP3.LUT R36, R36, 0x38, RZ, 0xc0, !PT ;  /* 0x0000003824247812 */ /* 0x000fe200078ec0ff */
[----:B------:R-:W-:Y:S01]  /*25df0*/  ULDC.64 UR36, c[0x0][0x198] ;  /* 0x0000660000247ab9 */ /* 0x000fe20000000a00 */
[----:B------:R-:W-:Y:S01]  /*25e00*/  MOV R29, 0x1 ;  /* 0x00000001001d7802 */ /* 0x000fe20000000f00 */
[----:B------:R-:W-:Y:S01]  /*25e10*/  ULDC UR38, c[0x0][0xc] ;  /* 0x0000030000267ab9 */ /* 0x000fe20000000800 */
[----:B------:R-:W-:-:S02]  /*25e20*/  LOP3.LUT R37, R36, 0xc0, RZ, 0xfc, !PT ;  /* 0x000000c024257812 */ /* 0x000fc400078efcff */
[----:B--2---:R-:W-:Y:S02]  /*25e30*/  R2UR UR4, R2 ;  /* 0x00000000020472ca */ /* 0x004fe400000e0000 */
[----:B------:R-:W-:Y:S01]  /*25e40*/  LOP3.LUT R2, R3, 0x38, R0, 0x78, !PT ;  /* 0x0000003803027812 */ /* 0x000fe200078e7800 */
[----:B------:R-:W-:-:S03]  /*25e50*/  IMAD.SHL.U32 R0, R0, 0x10, RZ ;  /* 0x0000001000007824 */ /* 0x000fc600078e00ff */
[----:B------:R-:W-:Y:S02]  /*25e60*/  LOP3.LUT R33, R2, 0x200, R33, 0xf8, !PT ;  /* 0x0000020002217812 */ /* 0x000fe400078ef821 */
[----:B------:R-:W-:-:S04]  /*25e70*/  SHF.R.U32.HI R2, RZ, 0x3, R4 ;  /* 0x00000003ff027819 */ /* 0x000fc80000011604 */
[----:B------:R-:W-:Y:S01]  /*25e80*/  LOP3.LUT R0, R2, 0x70, R0, 0xf8, !PT ;  /* 0x0000007002007812 */ /* 0x000fe200078ef800 */
[----:B------:R-:W-:Y:S01]  /*25e90*/  ULOP3.LUT UR39, UR4, 0x2, URZ, 0xfc, !UPT ;  /* 0x0000000204277892 */ /* 0x000fe2000f8efc3f */
[C---:B------:R-:W-:Y:S02]  /*25ea0*/  LOP3.LUT R2, R36.reuse, 0x40, RZ, 0xfc, !PT ;  /* 0x0000004024027812 */ /* 0x040fe400078efcff */
[----:B------:R-:W-:Y:S01]  /*25eb0*/  UMOV UR4, 0x400 ;  /* 0x0000040000047882 */ /* 0x000fe20000000000 */
[----:B------:R-:W-:Y:S01]  /*25ec0*/  LOP3.LUT R0, R36, 0x80, RZ, 0xfc, !PT ;  /* 0x0000008024007812 */ /* 0x000fe200078efcff */
[----:B0-----:R-:W-:-:S06]  /*25ed0*/  ULEA UR4, UR5, UR4, 0x18 ;  /* 0x0000000405047291 */ /* 0x001fcc000f8ec03f */
[----:B------:R-:W-:-:S04]  /*25ee0*/  IMAD.U32 R17, RZ, RZ, UR4 ;  /* 0x00000004ff117e24 */ /* 0x000fc8000f8e00ff */
[----:B-1----:R-:W-:-:S07]  /*25ef0*/  IMAD R34, R33, 0x2, R17 ;  /* 0x0000000221227824 */ /* 0x002fce00078e0211 */
.L_x_1984:
[----:B------:R-:W-:Y:S05]  /*25f00*/  YIELD ;  /* 0x0000000000007946 */ /* 0x000fea0003800000 */
[----:B------:R-:W-:Y:S01]  /*25f10*/  ULDC.64 UR4, c[0x0][0xa28] ;  /* 0x00028a0000047ab9 */ /* 0x000fe20000000a00 */
[----:B------:R-:W-:Y:S01]  /*25f20*/  IMAD.MOV.U32 R11, RZ, RZ, RZ ;  /* 0x000000ffff0b7224 */ /* 0x000fe200078e00ff */
[----:B------:R-:W-:Y:S01]  /*25f30*/  ISETP.NE.U32.AND P0, PT, RZ, UR4, PT ;  /* 0x00000004ff007c0c */ /* 0x000fe2000bf05070 */
[----:B0-----:R-:W0:Y:S01]  /*25f40*/  LDC.64 R4, c[0x0][0xa00] ;  /* 0x00028000ff047b82 */ /* 0x001e220000000a00 */
[----:B------:R-:W-:Y:S02]  /*25f50*/  ULDC.64 UR6, c[0x0][0xa10] ;  /* 0x0002840000067ab9 */ /* 0x000fe40000000a00 */
[----:B------:R-:W-:Y:S01]  /*25f60*/  ISETP.NE.AND.EX P0, PT, RZ, UR5, PT, P0 ;  /* 0x00000005ff007c0c */ /* 0x000fe2000bf05300 */
[----:B------:R-:W-:-:S12]  /*25f70*/  ULDC.64 UR4, c[0x0][0xa18] ;  /* 0x0002860000047ab9 */ /* 0x000fd80000000a00 */
[----:B-1----:R-:W1:Y:S01]  /*25f80*/  @P0 LDC.64 R2, c[0x0][0xa28] ;  /* 0x00028a00ff020b82 */ /* 0x002e620000000a00 */
[----:B------:R-:W-:Y:S01]  /*25f90*/  ISETP.NE.U32.AND P1, PT, RZ, UR6, PT ;  /* 0x00000006ff007c0c */ /* 0x000fe2000bf25070 */
[----:B-1----:R-:W-:-:S05]  /*25fa0*/  @P0 IMAD.WIDE R2, R27, 0x4, R2 ;  /* 0x000000041b020825 */ /* 0x002fca00078e0202 */
[----:B------:R1:W2:Y:S01]  /*25fb0*/  @P0 LDG.E R11, desc[UR60][R2.64] ;  /* 0x0000003c020b0981 */ /* 0x0002a2000c1e1900 */
[----:B------:R-:W-:Y:S01]  /*25fc0*/  ISETP.NE.U32.AND P0, PT, RZ, UR4, PT ;  /* 0x00000004ff007c0c */ /* 0x000fe2000bf05070 */
[----:B------:R-:W-:Y:S01]  /*25fd0*/  IMAD.MOV.U32 R35, RZ, RZ, RZ ;  /* 0x000000ffff237224 */ /* 0x000fe200078e00ff */
[----:B------:R-:W-:Y:S01]  /*25fe0*/  ISETP.NE.AND.EX P1, PT, RZ, UR7, PT, P1 ;  /* 0x00000007ff007c0c */ /* 0x000fe2000bf25310 */
[----:B0-----:R-:W-:Y:S01]  /*25ff0*/  IMAD.WIDE R4, R27, 0x4, R4 ;  /* 0x000000041b047825 */ /* 0x001fe200078e0204 */
[----:B------:R-:W-:Y:S01]  /*26000*/  ISETP.NE.AND.EX P2, PT, RZ, UR5, PT, P0 ;  /* 0x00000005ff007c0c */ /* 0x000fe2000bf45300 */
[----:B------:R-:W-:Y:S01]  /*26010*/  ULDC.64 UR4, c[0x0][0xa00] ;  /* 0x0002800000047ab9 */ /* 0x000fe20000000a00 */
[----:B------:R-:W-:Y:S02]  /*26020*/  MOV R0, RZ ;  /* 0x000000ff00007202 */ /* 0x000fe40000000f00 */
[----:B------:R-:W-:Y:S01]  /*26030*/  ISETP.NE.U32.AND P0, PT, RZ, UR4, PT ;  /* 0x00000004ff007c0c */ /* 0x000fe2000bf05070 */
[----:B-1----:R-:W0:Y:S03]  /*26040*/  LDC.64 R2, c[0x0][0xa10] ;  /* 0x00028400ff027b82 */ /* 0x002e260000000a00 */
[----:B------:R-:W-:-:S05]  /*26050*/  ISETP.NE.AND.EX P0, PT, RZ, UR5, PT, P0 ;  /* 0x00000005ff007c0c */ /* 0x000fca000bf05300 */
[----:B------:R-:W1:Y:S08]  /*26060*/  @P2 LDC.64 R6, c[0x0][0xa18] ;  /* 0x00028600ff062b82 */ /* 0x000e700000000a00 */
[----:B------:R-:W5:Y:S01]  /*26070*/  @P0 LDG.E R35, desc[UR60][R4.64] ;  /* 0x0000003c04230981 */ /* 0x000f62000c1e1900 */
[----:B0-----:R-:W-:-:S05]  /*26080*/  IMAD.WIDE R2, R27, 0x4, R2 ;  /* 0x000000041b027825 */ /* 0x001fca00078e0202 */
[----:B------:R-:W5:Y:S01]  /*26090*/  @P1 LDG.E R0, desc[UR60][R2.64] ;  /* 0x0000003c02001981 */ /* 0x000f62000c1e1900 */
[----:B------:R-:W-:Y:S02]  /*260a0*/  ULDC UR4, c[0x0][0x288] ;  /* 0x0000a20000047ab9 */ /* 0x000fe40000000800 */
[----:B------:R-:W-:Y:S01]  /*260b0*/  IMAD.U32 R31, RZ, RZ, UR4 ;  /* 0x00000004ff1f7e24 */ /* 0x000fe2000f8e00ff */
[----:B------:R-:W-:Y:S02]  /*260c0*/  ULDC.64 UR4, c[0x0][0x418] ;  /* 0x0001060000047ab9 */ /* 0x000fe40000000a00 */
[----:B------:R-:W-:-:S03]  /*260d0*/  UISETP.NE.U32.AND UP0, UPT, UR4, URZ, UPT ;  /* 0x0000003f0400728c */ /* 0x000fc6000bf05070 */
[----:B------:R-:W-:Y:S01]  /*260e0*/  ULDC UR4, c[0x0][0x424] ;  /* 0x0001090000047ab9 */ /* 0x000fe20000000800 */
[----:B------:R-:W-:Y:S01]  /*260f0*/  UISETP.NE.AND.EX UP0, UPT, UR5, URZ, UPT, UP0 ;  /* 0x0000003f0500728c */ /* 0x000fe2000bf05300 */
[----:B-1----:R-:W-:Y:S02]  /*26100*/  @P2 IMAD.WIDE R6, R27, 0x4, R6 ;  /* 0x000000041b062825 */ /* 0x002fe400078e0206 */
[----:B------:R-:W-:Y:S01]  /*26110*/  ULDC UR5, c[0x0][0x2f0] ;  /* 0x0000bc0000057ab9 */ /* 0x000fe20000000800 */
[----:B------:R-:W-:Y:S02]  /*26120*/  USEL UR4, UR4, 0x1, UP0 ;  /* 0x0000000104047887 */ /* 0x000fe40008000000 */
[----:B------:R0:W5:Y:S02]  /*26130*/  @P2 LDG.E R31, desc[UR60][R6.64] ;  /* 0x0000003c061f2981 */ /* 0x000164000c1e1900 */
[----:B------:R-:W-:-:S03]  /*26140*/  UIMAD UR4, UR4, UR5, URZ ;  /* 0x00000005040472a4 */ /* 0x000fc6000f8e023f */
[----:B------:R-:W-:-:S03]  /*26150*/  ULDC UR5, c[0x0][0x348] ;  /* 0x0000d20000057ab9 */ /* 0x000fc60000000800 */
[----:B------:R-:W-:Y:S02]  /*26160*/  IMAD.U32 R8, RZ, RZ, UR4 ;  /* 0x00000004ff087e24 */ /* 0x000fe4000f8e00ff */
[----:B0-----:R-:W-:Y:S01]  /*26170*/  IMAD.U32 R7, RZ, RZ, UR5 ;  /* 0x00000005ff077e24 */ /* 0x001fe2000f8e00ff */
[----:B--2---:R0:W-:Y:S01]  /*26180*/  STL [R1+0x10], R11 ;  /* 0x0000100b01007387 */ /* 0x0041e20000100800 */
[----:B---3--:R-:W-:Y:S05]  /*26190*/  @P2 BRA `(.L_x_1858) ;  /* 0x0000000000102947 */ /* 0x008fea0003800000 */
[----:B------:R-:W-:Y:S05]  /*261a0*/  @!P0 BRA `(.L_x_1858) ;  /* 0x00000000000c8947 */ /* 0x000fea0003800000 */
[----:B------:R-:W2:Y:S04]  /*261b0*/  LDG.E R6, desc[UR60][R4.64] ;  /* 0x0000003c04067981 */ /* 0x000ea8000c1e1900 */
[----:B-----5:R-:W2:Y:S02]  /*261c0*/  LDG.E R31, desc[UR60][R4.64+0x4] ;  /* 0x0000043c041f7981 */ /* 0x020ea4000c1e1900 */
[----:B--2---:R-:W-:-:S07]  /*261d0*/  IMAD.IADD R31, R31, 0x1, -R6 ;  /* 0x000000011f1f7824 */ /* 0x004fce00078e0a06 */
.L_x_1858:
[----:B------:R-:W-:Y:S01]  /*261e0*/  ULDC.64 UR4, c[0x0][0xa20] ;  /* 0x0002880000047ab9 */ /* 0x000fe20000000a00 */
[C---:B------:R-:W-:Y:S02]  /*261f0*/  LOP3.LUT R4, R26.reuse, 0xff000000, RZ, 0xc0, !PT ;  /* 0xff0000001a047812 */ /* 0x040fe400078ec0ff */
[----:B------:R-:W-:Y:S02]  /*26200*/  ISETP.NE.U32.AND P0, PT, RZ, UR4, PT ;  /* 0x00000004ff007c0c */ /* 0x000fe4000bf05070 */
[----:B------:R-:W-:Y:S02]  /*26210*/  SHF.R.U32.HI R5, RZ, 0x8, R4 ;  /* 0x00000008ff057819 */ /* 0x000fe40000011604 */
[----:B------:R-:W-:Y:S02]  /*26220*/  ISETP.NE.AND.EX P0, PT, RZ, UR5, PT, P0 ;  /* 0x00000005ff007c0c */ /* 0x000fe4000bf05300 */
[C---:B------:R-:W-:Y:S02]  /*26230*/  LOP3.LUT R6, R26.reuse, 0xff0000, RZ, 0xc0, !PT ;  /* 0x00ff00001a067812 */ /* 0x040fe400078ec0ff */
[----:B------:R-:W-:-:S02]  /*26240*/  LOP3.LUT R26, R26, 0xffff, RZ, 0xc0, !PT ;  /* 0x0000ffff1a1a7812 */ /* 0x000fc400078ec0ff */
[----:B------:R-:W-:-:S07]  /*26250*/  LEA.HI R6, R6, R5, RZ, 0x10 ;  /* 0x0000000506067211 */ /* 0x000fce00078f80ff */
[----:B------:R-:W-:Y:S05]  /*26260*/  @!P0 BRA `(.L_x_1859) ;  /* 0x0000000000108947 */ /* 0x000fea0003800000 */
[----:B------:R-:W1:Y:S02]  /*26270*/  LDC.64 R4, c[0x0][0xa20] ;  /* 0x00028800ff047b82 */ /* 0x000e640000000a00 */
[----:B-1----:R-:W-:-:S05]  /*26280*/  IMAD.WIDE R4, R27, 0x4, R4 ;  /* 0x000000041b047825 */ /* 0x002fca00078e0204 */
[----:B------:R1:W5:Y:S01]  /*26290*/  LDG.E R8, desc[UR60][R4.64] ;  /* 0x0000003c04087981 */ /* 0x000362000c1e1900 */
[----:B------:R-:W-:Y:S05]  /*262a0*/  BRA `(.L_x_1860) ;  /* 0x0000000000247947 */ /* 0x000fea0003800000 */
.L_x_1859:
[----:B------:R-:W-:Y:S02]  /*262b0*/  ULDC.64 UR4, c[0x0][0xa08] ;  /* 0x0002820000047ab9 */ /* 0x000fe40000000a00 */
[----:B------:R-:W-:-:S04]  /*262c0*/  ISETP.NE.U32.AND P0, PT, RZ, UR4, PT ;  /* 0x00000004ff007c0c */ /* 0x000fc8000bf05070 */
[----:B------:R-:W-:-:S13]  /*262d0*/  ISETP.NE.AND.EX P0, PT, RZ, UR5, PT, P0 ;  /* 0x00000005ff007c0c */ /* 0x000fda000bf05300 */
[----:B------:R-:W-:Y:S05]  /*262e0*/  @!P0 BRA `(.L_x_1860) ;  /* 0x0000000000148947 */ /* 0x000fea0003800000 */
[----:B------:R-:W1:Y:S02]  /*262f0*/  LDC.64 R4, c[0x0][0xa08] ;  /* 0x00028200ff047b82 */ /* 0x000e640000000a00 */
[----:B-1----:R-:W-:-:S05]  /*26300*/  IMAD.WIDE R4, R27, 0x4, R4 ;  /* 0x000000041b047825 */ /* 0x002fca00078e0204 */
[----:B------:R-:W2:Y:S04]  /*26310*/  LDG.E R8, desc[UR60][R4.64] ;  /* 0x0000003c04087981 */ /* 0x000ea8000c1e1900 */
[----:B------:R-:W2:Y:S02]  /*26320*/  LDG.E R9, desc[UR60][R4.64+0x4] ;  /* 0x0000043c04097981 */ /* 0x000ea4000c1e1900 */
[----:B--2---:R-:W-:-:S07]  /*26330*/  IADD3 R8, -R8, R9, RZ ;  /* 0x0000000908087210 */ /* 0x004fce0007ffe1ff */
.L_x_1860:
[----:B------:R-:W2:Y:S01]  /*26340*/  @P1 LDG.E R10, desc[UR60][R2.64] ;  /* 0x0000003c020a1981 */ /* 0x000ea2000c1e1900 */
[----:B-1----:R-:W1:Y:S03]  /*26350*/  LDC R4, c[0x0][0x448] ;  /* 0x00011200ff047b82 */ /* 0x002e660000000800 */
[----:B------:R3:W2:Y:S01]  /*26360*/  @P1 LDG.E R5, desc[UR60][R2.64+0x4] ;  /* 0x0000043c02051981 */ /* 0x0006a2000c1e1900 */
[----:B-----5:R-:W-:Y:S02]  /*26370*/  IMAD.IADD R8, R8, 0x1, -R11 ;  /* 0x0000000108087824 */ /* 0x020fe400078e0a0b */
[----:B------:R-:W-:-:S04]  /*26380*/  IMAD.SHL.U32 R25, R25, 0x80, RZ ;  /* 0x0000008019197824 */ /* 0x000fc800078e00ff */
[----:B------:R-:W-:Y:S01]  /*26390*/  VIADD R9, R25, 0x7f ;  /* 0x0000007f19097836 */ /* 0x000fe20000000000 */
[----:B---3--:R-:W3:Y:S01]  /*263a0*/  LDC.64 R2, c[0x0][0x9e0] ;  /* 0x00027800ff027b82 */ /* 0x008ee20000000a00 */
[----:B-1----:R-:W-:-:S13]  /*263b0*/  ISETP.NE.AND P2, PT, R4, 0x1, PT ;  /* 0x000000010400780c */ /* 0x002fda0003f45270 */
[----:B------:R-:W1:Y:S01]  /*263c0*/  @P2 LDC R12, c[0x0][0x44c] ;  /* 0x00011300ff0c2b82 */ /* 0x000e620000000800 */
[----:B---3--:R-:W-:-:S07]  /*263d0*/  ISETP.GE.AND P3, PT, R3, 0x1, PT ;  /* 0x000000010300780c */ /* 0x008fce0003f66270 */
[----:B------:R-:W3:Y:S01]  /*263e0*/  @P2 LDC R4, c[0x0][0x450] ;  /* 0x00011400ff042b82 */ /* 0x000ee20000000800 */
[----:B--2---:R-:W-:Y:S02]  /*263f0*/  @P1 IMAD.IADD R7, R5, 0x1, -R10 ;  /* 0x0000000105071824 */ /* 0x004fe400078e0a0a */
[----:B-1----:R-:W-:-:S03]  /*26400*/  @P2 IMAD.HI.U32 R5, R9, R12, RZ ;  /* 0x0000000c09052227 */ /* 0x002fc600078e00ff */
[----:B0-----:R-:W-:Y:S02]  /*26410*/  IADD3 R11, R8, R7, RZ ;  /* 0x00000007080b7210 */ /* 0x001fe40007ffe0ff */
[----:B---3--:R-:W-:Y:S02]  /*26420*/  @P2 SHF.R.U32.HI R9, RZ, R4, R5 ;  /* 0x00000004ff092219 */ /* 0x008fe40000011605 */
[C---:B------:R-:W-:Y:S01]  /*26430*/  IADD3 R18, R11.reuse, 0x1, -R31 ;  /* 0x000000010b127810 */ /* 0x040fe20007ffe81f */
[----:B------:R0:W-:Y:S01]  /*26440*/  STL [R1+0x8], R11 ;  /* 0x0000080b01007387 */ /* 0x0001e20000100800 */
[----:B------:R-:W-:-:S03]  /*26450*/  VIADD R4, R11, 0x3f ;  /* 0x0000003f0b047836 */ /* 0x000fc60000000000 */
[----:B------:R-:W-:Y:S02]  /*26460*/  IMAD.IADD R9, R18, 0x1, R9 ;  /* 0x0000000112097824 */ /* 0x000fe400078e0209 */
[----:B------:R-:W-:Y:S02]  /*26470*/  SHF.R.S32.HI R5, RZ, 0x1f, R4 ;  /* 0x0000001fff057819 */ /* 0x000fe40000011404 */
[----:B------:R-:W-:Y:S02]  /*26480*/  IMAD.IADD R2, R9, 0x1, R2 ;  /* 0x0000000109027824 */ /* 0x000fe400078e0202 */
[----:B------:R-:W-:-:S04]  /*26490*/  LEA.HI R5, R5, R4, RZ, 0x6 ;  /* 0x0000000405057211 */ /* 0x000fc800078f30ff */
[----:B------:R-:W-:Y:S01]  /*264a0*/  SHF.R.S32.HI R19, RZ, 0x6, R5 ;  /* 0x00000006ff137819 */ /* 0x000fe20000011405 */
[----:B0-----:R-:W-:Y:S06]  /*264b0*/  @!P3 BRA `(.L_x_1861) ;  /* 0x000000000048b947 */ /* 0x001fec0003800000 */
[C---:B------:R-:W-:Y:S01]  /*264c0*/  ISETP.GT.AND P0, PT, R9.reuse, RZ, PT ;  /* 0x000000ff0900720c */ /* 0x040fe20003f04270 */
[----:B------:R-:W-:Y:S01]  /*264d0*/  BSSY B0, `(.L_x_1862) ;  /* 0x000000e000007945 */ /* 0x000fe20003800000 */
[----:B------:R-:W-:-:S11]  /*264e0*/  VIADD R10, R9, 0xffffffff ;  /* 0xffffffff090a7836 */ /* 0x000fd60000000000 */
[----:B------:R-:W-:Y:S05]  /*264f0*/  @P0 BRA `(.L_x_1863) ;  /* 0x00000000001c0947 */ /* 0x000fea0003800000 */
[----:B------:R-:W-:Y:S02]  /*26500*/  ISETP.NE.AND P0, PT, R3, 0x1, PT ;  /* 0x000000010300780c */ /* 0x000fe40003f05270 */
[----:B------:R-:W-:-:S11]  /*26510*/  IADD3 R9, -R9, RZ, RZ ;  /* 0x000000ff09097210 */ /* 0x000fd60007ffe1ff */
[----:B------:R-:W0:Y:S02]  /*26520*/  @P0 LDC.64 R4, c[0x0][0x9e8] ;  /* 0x00027a00ff040b82 */ /* 0x000e240000000a00 */
[----:B0-----:R-:W-:-:S05]  /*26530*/  @P0 IMAD.HI.U32 R4, R9, R4, RZ ;  /* 0x0000000409040227 */ /* 0x001fca00078e00ff */
[----:B------:R-:W-:-:S04]  /*26540*/  @P0 SHF.R.U32.HI R9, RZ, R5, R4 ;  /* 0x00000005ff090219 */ /* 0x000fc80000011604 */
[----:B------:R-:W-:Y:S01]  /*26550*/  LOP3.LUT R10, RZ, R9, RZ, 0x33, !PT ;  /* 0x00000009ff0a7212 */ /* 0x000fe200078e33ff */
[----:B------:R-:W-:Y:S06]  /*26560*/  BRA `(.L_x_1864) ;  /* 0x0000000000107947 */ /* 0x000fec0003800000 */
.L_x_1863:
[----:B------:R-:W-:-:S13]  /*26570*/  ISETP.NE.AND P0, PT, R3, 0x1, PT ;  /* 0x000000010300780c */ /* 0x000fda0003f05270 */
[----:B------:R-:W0:Y:S02]  /*26580*/  @P0 LDC.64 R4, c[0x0][0x9e8] ;  /* 0x00027a00ff040b82 */ /* 0x000e240000000a00 */
[----:B0-----:R-:W-:-:S05]  /*26590*/  @P0 IMAD.HI.U32 R4, R10, R4, RZ ;  /* 0x000000040a040227 */ /* 0x001fca00078e00ff */
[----:B------:R-:W-:-:S07]  /*265a0*/  @P0 SHF.R.U32.HI R10, RZ, R5, R4 ;  /* 0x00000005ff0a0219 */ /* 0x000fce0000011604 */
.L_x_1864:
[----:B------:R-:W-:Y:S05]  /*265b0*/  BSYNC B0 ;  /* 0x0000000000007941 */ /* 0x000fea0003800000 */
.L_x_1862:
[----:B------:R-:W-:-:S05]  /*265c0*/  IMAD R5, R10, R3, R3 ;  /* 0x000000030a057224 */ /* 0x000fca00078e0203 */
[----:B------:R-:W-:-:S07]  /*265d0*/  VIMNMX R2, R2, R5, PT ;  /* 0x0000000502027248 */ /* 0x000fce0003fe0100 */
.L_x_1861:
[----:B------:R-:W0:Y:S01]  /*265e0*/  @P2 LDC R4, c[0x0][0x44c] ;  /* 0x00011300ff042b82 */ /* 0x000e220000000800 */
[----:B------:R-:W-:Y:S01]  /*265f0*/  VIADD R2, R2, 0x3f ;  /* 0x0000003f02027836 */ /* 0x000fe20000000000 */
[----:B------:R-:W-:-:S06]  /*26600*/  ULDC UR4, c[0x0][0x9dc] ;  /* 0x0002770000047ab9 */ /* 0x000fcc0000000800 */
[----:B------:R-:W1:Y:S01]  /*26610*/  @P2 LDC R5, c[0x0][0x450] ;  /* 0x00011400ff052b82 */ /* 0x000e620000000800 */
[----:B0-----:R-:W-:-:S04]  /*26620*/  @P2 IMAD.HI.U32 R9, R25, R4, RZ ;  /* 0x0000000419092227 */ /* 0x001fc800078e00ff */
[----:B------:R-:W-:Y:S01]  /*26630*/  IMAD.MOV.U32 R4, RZ, RZ, R25 ;  /* 0x000000ffff047224 */ /* 0x000fe200078e0019 */
[----:B-1----:R-:W-:Y:S01]  /*26640*/  @P2 SHF.R.U32.HI R4, RZ, R5, R9 ;  /* 0x00000005ff042219 */ /* 0x002fe20000011609 */
[----:B------:R-:W-:Y:S01]  /*26650*/  IMAD.IADD R9, R11, 0x1, -R31 ;  /* 0x000000010b097824 */ /* 0x000fe200078e0a1f */
[----:B------:R-:W-:-:S03]  /*26660*/  SHF.R.S32.HI R5, RZ, 0x1f, R2 ;  /* 0x0000001fff057819 */ /* 0x000fc60000011402 */
[----:B------:R-:W-:Y:S01]  /*26670*/  IMAD.IADD R10, R9, 0x1, R4 ;  /* 0x00000001090a7824 */ /* 0x000fe200078e0204 */
[----:B------:R-:W-:-:S04]  /*26680*/  LEA.HI R5, R5, R2, RZ, 0x6 ;  /* 0x0000000205057211 */ /* 0x000fc800078f30ff */
[----:B------:R-:W-:Y:S02]  /*26690*/  SHF.R.S32.HI R11, RZ, 0x6, R5 ;  /* 0x00000006ff0b7819 */ /* 0x000fe40000011405 */
[----:B------:R-:W-:Y:S02]  /*266a0*/  IADD3 R2, R10, -UR4, RZ ;  /* 0x800000040a027c10 */ /* 0x000fe4000fffe0ff */
[----:B------:R-:W-:Y:S01]  /*266b0*/  VIMNMX R11, R19, R11, PT ;  /* 0x0000000b130b7248 */ /* 0x000fe20003fe0100 */
        /* <DEDUP_REMOVED lines=11> */
.L_x_1867:
[----:B------:R-:W-:-:S13]  /*26770*/  ISETP.NE.AND P0, PT, R3, 0x1, PT ;  /* 0x000000010300780c */ /* 0x000fda0003f05270 */
[----:B------:R-:W0:Y:S02]  /*26780*/  @P0 LDC.64 R4, c[0x0][0x9e8] ;  /* 0x00027a00ff040b82 */ /* 0x000e240000000a00 */
[----:B0-----:R-:W-:-:S05]  /*26790*/  @P0 IMAD.HI.U32 R4, R10, R4, RZ ;  /* 0x000000040a040227 */ /* 0x001fca00078e00ff */
[----:B------:R-:W-:-:S07]  /*267a0*/  @P0 SHF.R.U32.HI R10, RZ, R5, R4 ;  /* 0x00000005ff0a0219 */ /* 0x000fce0000011604 */
.L_x_1868:
[----:B------:R-:W-:Y:S05]  /*267b0*/  BSYNC B0 ;  /* 0x0000000000007941 */ /* 0x000fea0003800000 */
.L_x_1866:
[----:B------:R-:W-:-:S05]  /*267c0*/  IMAD R3, R10, R3, RZ ;  /* 0x000000030a037224 */ /* 0x000fca00078e02ff */
[----:B------:R-:W-:-:S07]  /*267d0*/  VIMNMX R2, R2, R3, !PT ;  /* 0x0000000302027248 */ /* 0x000fce0007fe0100 */
.L_x_1865:
[----:B------:R-:W-:Y:S01]  /*267e0*/  SHF.R.S32.HI R3, RZ, 0x1f, R2 ;  /* 0x0000001fff037819 */ /* 0x000fe20000011402 */
[----:B------:R-:W-:Y:S01]  /*267f0*/  BSSY B0, `(.L_x_1869) ;  /* 0x0000026000007945 */ /* 0x000fe20003800000 */
[----:B------:R-:W-:Y:S01]  /*26800*/  LOP3.LUT R10, R6, 0xff, RZ, 0xc0, !PT ;  /* 0x000000ff060a7812 */ /* 0x000fe200078ec0ff */
[----:B------:R-:W-:Y:S01]  /*26810*/  IMAD.MOV.U32 R14, RZ, RZ, RZ ;  /* 0x000000ffff0e7224 */ /* 0x000fe200078e00ff */
[----:B------:R-:W-:Y:S02]  /*26820*/  LEA.HI R3, R3, R2, RZ, 0x6 ;  /* 0x0000000203037211 */ /* 0x000fe400078f30ff */
[----:B------:R-:W-:Y:S02]  /*26830*/  SHF.R.U32.HI R6, RZ, 0x10, R6 ;  /* 0x00000010ff067819 */ /* 0x000fe40000011606 */
[----:B------:R-:W-:-:S04]  /*26840*/  SHF.R.S32.HI R3, RZ, 0x6, R3 ;  /* 0x00000006ff037819 */ /* 0x000fc80000011403 */
[----:B------:R-:W-:-:S04]  /*26850*/  VIMNMX R4, RZ, R3, !PT ;  /* 0x00000003ff047248 */ /* 0x000fc80007fe0100 */
[----:B------:R-:W-:-:S13]  /*26860*/  ISETP.GT.AND P0, PT, R11, R4, PT ;  /* 0x000000040b00720c */ /* 0x000fda0003f04270 */
[----:B------:R-:W-:Y:S05]  /*26870*/  @!P0 BRA `(.L_x_1870) ;  /* 0x0000000000748947 */ /* 0x000fea0003800000 */
[----:B------:R-:W-:Y:S01]  /*26880*/  ISETP.NE.AND P0, PT, R6, RZ, PT ;  /* 0x000000ff0600720c */ /* 0x000fe20003f05270 */
[----:B------:R-:W-:-:S03]  /*26890*/  ULDC UR4, c[0x0][0x9f0] ;  /* 0x00027c0000047ab9 */ /* 0x000fc60000000800 */
[----:B------:R-:W-:-:S04]  /*268a0*/  SEL R5, R6, UR4, P0 ;  /* 0x0000000406057c07 */ /* 0x000fc80008000000 */
[----:B------:R-:W-:Y:S02]  /*268b0*/  IABS R13, R5 ;  /* 0x00000005000d7213 */ /* 0x000fe40000000000 */
[----:B------:R-:W-:Y:S02]  /*268c0*/  IADD3 R12, R5, -0x1, R11 ;  /* 0xffffffff050c7810 */ /* 0x000fe40007ffe00b */
[----:B------:R-:W0:Y:S03]  /*268d0*/  I2F.RP R2, R13 ;  /* 0x0000000d00027306 */ /* 0x000e260000209400 */
[----:B------:R-:W-:-:S05]  /*268e0*/  IMAD.IADD R12, R12, 0x1, -R4 ;  /* 0x000000010c0c7824 */ /* 0x000fca00078e0a04 */
[----:B0-----:R-:W0:Y:S02]  /*268f0*/  MUFU.RCP R2, R2 ;  /* 0x0000000200027308 */ /* 0x001e240000001000 */
[----:B0-----:R-:W-:-:S06]  /*26900*/  VIADD R2, R2, 0xffffffe ;  /* 0x0ffffffe02027836 */ /* 0x001fcc0000000000 */
[----:B------:R0:W1:Y:S02]  /*26910*/  F2I.FTZ.U32.TRUNC.NTZ R3, R2 ;  /* 0x0000000200037305 */ /* 0x000064000021f000 */
[----:B0-----:R-:W-:-:S04]  /*26920*/  LOP3.LUT R2, R12, R5, RZ, 0x3c, !PT ;  /* 0x000000050c027212 */ /* 0x001fc800078e3cff */
[----:B------:R-:W-:Y:S01]  /*26930*/  ISETP.GE.AND P3, PT, R2, RZ, PT ;  /* 0x000000ff0200720c */ /* 0x000fe20003f66270 */
[----:B-1----:R-:W-:-:S04]  /*26940*/  IMAD.MOV R2, RZ, RZ, -R3 ;  /* 0x000000ffff027224 */ /* 0x002fc800078e0a03 */
[----:B------:R-:W-:Y:S01]  /*26950*/  IMAD R14, R2, R13, RZ ;  /* 0x0000000d020e7224 */ /* 0x000fe200078e02ff */
[----:B------:R-:W-:-:S05]  /*26960*/  MOV R2, RZ ;  /* 0x000000ff00027202 */ /* 0x000fca0000000f00 */
        /* <DEDUP_REMOVED lines=11> */
[----:B------:R-:W-:-:S05]  /*26a20*/  @P0 VIADD R14, R14, 0x1 ;  /* 0x000000010e0e0836 */ /* 0x000fca0000000000 */
[----:B------:R-:W-:Y:S02]  /*26a30*/  @!P3 IADD3 R14, -R14, RZ, RZ ;  /* 0x000000ff0e0eb210 */ /* 0x000fe40007ffe1ff */
[----:B------:R-:W-:-:S07]  /*26a40*/  @!P2 LOP3.LUT R14, RZ, R5, RZ, 0x33, !PT ;  /* 0x00000005ff0ea212 */ /* 0x000fce00078e33ff */
.L_x_1870:
[----:B------:R-:W-:Y:S05]  /*26a50*/  BSYNC B0 ;  /* 0x0000000000007941 */ /* 0x000fea0003800000 */
.L_x_1869:
[-C--:B------:R-:W-:Y:S01]  /*26a60*/  IMAD R4, R10, R14.reuse, R4 ;  /* 0x0000000e0a047224 */ /* 0x080fe200078e0204 */
[----:B------:R-:W-:Y:S04]  /*26a70*/  BSSY B0, `(.L_x_1871) ;  /* 0x0000190000007945 */ /* 0x000fe80003800000 */
[C---:B------:R-:W-:Y:S01]  /*26a80*/  VIADDMNMX R11, R4.reuse, R14, R11, PT ;  /* 0x0000000e040b7246 */ /* 0x040fe2000380010b */
[----:B------:R-:W-:-:S04]  /*26a90*/  IMAD R4, R4, 0x40, -R8 ;  /* 0x0000004004047824 */ /* 0x000fc800078e0a08 */
[----:B------:R-:W-:Y:S01]  /*26aa0*/  IMAD R8, R11, 0x40, -R8 ;  /* 0x000000400b087824 */ /* 0x000fe200078e0a08 */
[----:B------:R-:W-:-:S04]  /*26ab0*/  VIMNMX R4, RZ, R4, !PT ;  /* 0x00000004ff047248 */ /* 0x000fc80007fe0100 */
[----:B------:R-:W-:-:S04]  /*26ac0*/  VIMNMX R7, R8, R7, PT ;  /* 0x0000000708077248 */ /* 0x000fc80003fe0100 */
[----:B------:R-:W-:Y:S02]  /*26ad0*/  ISETP.GT.AND P0, PT, R7, R4, PT ;  /* 0x000000040700720c */ /* 0x000fe40003f04270 */
[----:B------:R-:W-:-:S11]  /*26ae0*/  SHF.R.U32.HI R4, RZ, 0x6, R4 ;  /* 0x00000006ff047819 */ /* 0x000fd60000011604 */
[----:B------:R-:W-:-:S05]  /*26af0*/  @P0 VIADD R2, R7, 0x3f ;  /* 0x0000003f07020836 */ /* 0x000fca0000000000 */
[----:B------:R-:W-:-:S04]  /*26b00*/  @P0 SHF.R.S32.HI R3, RZ, 0x1f, R2 ;  /* 0x0000001fff030819 */ /* 0x000fc80000011402 */
[----:B------:R-:W-:Y:S01]  /*26b10*/  @P0 LEA.HI R3, R3, R2, RZ, 0x6 ;  /* 0x0000000203030211 */ /* 0x000fe200078f30ff */
[----:B------:R-:W-:-:S03]  /*26b20*/  IMAD.MOV.U32 R2, RZ, RZ, R4 ;  /* 0x000000ffff027224 */ /* 0x000fc600078e0004 */
[----:B------:R-:W-:Y:S02]  /*26b30*/  @P0 SHF.R.S32.HI R2, RZ, 0x6, R3 ;  /* 0x00000006ff020819 */ /* 0x000fe40000011403 */
        /* <DEDUP_REMOVED lines=10> */
.L_x_2076:
[----:B-1----:R-:W-:Y:S02]  /*26be0*/  ISETP.NE.AND P0, PT, R14, RZ, PT ;  /* 0x000000ff0e00720c */ /* 0x002fe40003f05270 */
[----:B------:R-:W-:-:S11]  /*26bf0*/  PLOP3.LUT P6, PT, PT, PT, PT, 0x8, 0x0 ;  /* 0x000000000000781c */ /* 0x000fd60003fce170 */
[----:B------:R-:W-:Y:S05]  /*26c00*/  @P0 BRA `(.L_x_1874) ;  /* 0x00000000000c0947 */ /* 0x000fea0003800000 */
[----:B------:R-:W-:-:S03]  /*26c10*/  UMOV UR4, 0xffffffff ;  /* 0xffffffff00047882 */ /* 0x000fc60000000000 */
[----:B------:R-:W-:Y:S05]  /*26c20*/  BRA.DIV UR4, `(.L_x_1875) ;  /* 0x0000008204507947 */ /* 0x000fea000b800000 */
[----:B------:R-:W-:-:S13]  /*26c30*/  ELECT P6, URZ, PT ;  /* 0x00000000003f782f */ /* 0x000fda00038c0000 */
.L_x_1874:
[----:B0-----:R-:W2:Y:S01]  /*26c40*/  LDL R3, [R1+0x2c] ;  /* 0x00002c0001037983 */ /* 0x001ea20000100800 */
[----:B------:R-:W-:Y:S01]  /*26c50*/  BSSY B1, `(.L_x_1876) ;  /* 0x0000008000017945 */ /* 0x000fe20003800000 */
[----:B--2---:R-:W-:-:S04]  /*26c60*/  IADD3 R3, R3, 0x1, RZ ;  /* 0x0000000103037810 */ /* 0x004fc80007ffe0ff */
[----:B------:R-:W-:-:S04]  /*26c70*/  LEA.HI R7, R3, R3, RZ, 0x1 ;  /* 0x0000000303077211 */ /* 0x000fc800078f08ff */
[----:B------:R-:W-:-:S05]  /*26c80*/  LOP3.LUT R7, R7, 0xfffffffe, RZ, 0xc0, !PT ;  /* 0xfffffffe07077812 */ /* 0x000fca00078ec0ff */
[----:B------:R-:W-:-:S05]  /*26c90*/  IMAD.IADD R7, R3, 0x1, -R7 ;  /* 0x0000000103077824 */ /* 0x000fca00078e0a07 */
[----:B------:R-:W-:-:S04]  /*26ca0*/  SHF.L.U32 R8, R7, 0x1f, RZ ;  /* 0x0000001f07087819 */ /* 0x000fc800000006ff */
[----:B------:R-:W0:Y:S02]  /*26cb0*/  SYNCS.PHASECHK.TRANS64.TRYWAIT P0, [R17+URZ+0x30820], R8 ;  /* 0x03082008110075a7 */ /* 0x000e24000800017f */
[----:B0-----:R-:W-:Y:S05]  /*26cc0*/  @!P0 BRA `(.L_x_1877) ;  /* 0x0000008000488947 */ /* 0x001fea0003800000 */
.L_x_2079:
[----:B------:R-:W-:Y:S05]  /*26cd0*/  BSYNC B1 ;  /* 0x0000000000017941 */ /* 0x000fea0003800000 */
.L_x_1876:
        /* <DEDUP_REMOVED lines=10> */
.L_x_2080:
[----:B------:R-:W-:Y:S05]  /*26d80*/  BSYNC B2 ;  /* 0x0000000000027941 */ /* 0x000fea0003800000 */
.L_x_1880:
[----:B------:R-:W-:Y:S04]  /*26d90*/  BSSY B2, `(.L_x_1882) ;  /* 0x0000009000027945 */ /* 0x000fe80003800000 */
        /* <DEDUP_REMOVED lines=8> */
.L_x_1883:
[----:B------:R-:W-:Y:S05]  /*26e20*/  BSYNC B2 ;  /* 0x0000000000027941 */ /* 0x000fea0003800000 */
.L_x_1882:
[----:B------:R-:W-:Y:S01]  /*26e30*/  IMAD.MOV.U32 R15, RZ, RZ, RZ ;  /* 0x000000ffff0f7224 */ /* 0x000fe200078e00ff */
[----:B0-----:R-:W-:Y:S01]  /*26e40*/  LEA R8, R2, R0, 0x6 ;  /* 0x0000000002087211 */ /* 0x001fe200078e30ff */
[C---:B------:R-:W-:Y:S01]  /*26e50*/  IMAD R7, R28.reuse, 0x8000, R17 ;  /* 0x000080001c077824 */ /* 0x040fe200078e0211 */
[----:B------:R-:W-:Y:S01]  /*26e60*/  UIADD3 UR4, UP0, UR36, 0x570, URZ ;  /* 0x0000057024047890 */ /* 0x000fe2000ff1e03f */
[----:B------:R-:W-:Y:S01]  /*26e70*/  PLOP3.LUT P0, PT, PT, PT, PT, 0x80, 0x0 ;  /* 0x000000000000781c */ /* 0x000fe20003f0f070 */
[----:B------:R-:W-:Y:S01]  /*26e80*/  IMAD.SHL.U32 R14, R28, 0x4000, RZ ;  /* 0x000040001c0e7824 */ /* 0x000fe200078e00ff */
[----:B------:R-:W-:Y:S01]  /*26e90*/  R2UR UR10, R15 ;  /* 0x000000000f0a72ca */ /* 0x000fe200000e0000 */
[----:B------:R-:W-:Y:S01]  /*26ea0*/  VIADD R8, R8, 0xffffffc0 ;  /* 0xffffffc008087836 */ /* 0x000fe20000000000 */
[----:B------:R-:W-:Y:S01]  /*26eb0*/  IADD3 R13, R7, 0x20400, RZ ;  /* 0x00020400070d7810 */ /* 0x000fe20007ffe0ff */
[----:B------:R-:W-:Y:S01]  /*26ec0*/  VIADD R3, R12, 0x30890 ;  /* 0x000308900c037836 */ /* 0x000fe20000000000 */
[----:B------:R-:W-:Y:S01]  /*26ed0*/  UIADD3.X UR5, URZ, UR37, URZ, UP0, !UPT ;  /* 0x000000253f057290 */ /* 0x000fe200087fe43f */
[----:B------:R-:W-:Y:S01]  /*26ee0*/  UMOV UR6, 0x0 ;  /* 0x0000000000067882 */ /* 0x000fe20000000000 */
[----:B------:R-:W-:-:S10]  /*26ef0*/  UMOV UR7, 0x12f00000 ;  /* 0x12f0000000077882 */ /* 0x000fd40000000000 */
.L_x_1884:
        /* <DEDUP_REMOVED lines=16> */
.L_x_1885:
        /* <DEDUP_REMOVED lines=16> */
.L_x_1886:
        /* <DEDUP_REMOVED lines=16> */
.L_x_1887:
        /* <DEDUP_REMOVED lines=13> */
.L_x_2081:
[----:B------:R-:W-:Y:S05]  /*272d0*/  BSYNC B2 ;  /* 0x0000000000027941 */ /* 0x000fea0003800000 */
.L_x_1888:
[----:B------:R-:W-:Y:S01]  /*272e0*/  BSSY B2, `(.L_x_1890) ;  /* 0x000000b000027945 */ /* 0x000fe20003800000 */
[----:B------:R-:W-:Y:S02]  /*272f0*/  IMAD.MOV.U32 R20, RZ, RZ, 0x0 ;  /* 0x00000000ff147424 */ /* 0x000fe400078e00ff */
[----:B------:R-:W-:Y:S01]  /*27300*/  IMAD.MOV.U32 R21, RZ, RZ, 0x12f00000 ;  /* 0x12f00000ff157424 */ /* 0x000fe200078e00ff */
[----:B------:R-:W-:Y:S06]  /*27310*/  @P1 BRA `(.L_x_1891) ;  /* 0x00000000001c1947 */ /* 0x000fec0003800000 */
[----:B------:R-:W2:Y:S01]  /*27320*/  S2R R7, SR_TID.X ;  /* 0x0000000000077919 */ /* 0x000ea20000002100 */
[----:B------:R-:W-:-:S04]  /*27330*/  IMAD.MOV.U32 R3, RZ, RZ, 0x8000 ;  /* 0x00008000ff037424 */ /* 0x000fc800078e00ff */
[----:B------:R3:W-:Y:S01]  /*27340*/  SYNCS.ARRIVE.TRANS64 RZ, [R12+URZ+0x308b0], R3 ;  /* 0x0308b0030cff79a7 */ /* 0x0007e2000800003f */
[----:B--2---:R-:W-:-:S04]  /*27350*/  LOP3.LUT R7, R7, 0x1f, RZ, 0xc0, !PT ;  /* 0x0000001f07077812 */ /* 0x004fc800078ec0ff */
[----:B------:R-:W-:-:S13]  /*27360*/  ISETP.NE.AND P0, PT, R7, RZ, PT ;  /* 0x000000ff0700720c */ /* 0x000fda0003f05270 */
[----:B---3--:R-:W-:Y:S05]  /*27370*/  @!P0 BRA `(.L_x_1891) ;  /* 0x0000000000048947 */ /* 0x008fea0003800000 */
[----:B------:R-:W-:Y:S01]  /*27380*/  BPT.TRAP 0x1 ;  /* 0x000000040000795c */ /* 0x000fe20000300000 */
.L_x_1891:
[----:B------:R-:W-:Y:S05]  /*27390*/  BSYNC B2 ;  /* 0x0000000000027941 */ /* 0x000fea0003800000 */
.L_x_1890:
[----:B------:R-:W-:Y:S01]  /*273a0*/  R2UR UR10, R15 ;  /* 0x000000000f0a72ca */ /* 0x000fe200000e0000 */
[----:B------:R-:W-:Y:S01]  /*273b0*/  UIADD3 UR4, UP0, UR36, 0x670, URZ ;  /* 0x0000067024047890 */ /* 0x000fe2000ff1e03f */
[----:B------:R-:W-:Y:S01]  /*273c0*/  R2UR UR6, R20 ;  /* 0x00000000140672ca */ /* 0x000fe200000e0000 */
[----:B01----:R-:W-:Y:S01]  /*273d0*/  VIADD R12, R12, 0x308b0 ;  /* 0x000308b00c0c7836 */ /* 0x003fe20000000000 */
[----:B------:R-:W-:Y:S01]  /*273e0*/  R2UR UR7, R21 ;  /* 0x00000000150772ca */ /* 0x000fe200000e0000 */
[----:B------:R-:W-:Y:S01]  /*273f0*/  UIADD3.X UR5, URZ, UR37, URZ, UP0, !UPT ;  /* 0x000000253f057290 */ /* 0x000fe200087fe43f */
[----:B------:R-:W-:Y:S02]  /*27400*/  LEA R14, R14, R17, 0x1 ;  /* 0x000000110e0e7211 */ /* 0x000fe400078e08ff */
[----:B------:R-:W-:-:S03]  /*27410*/  PLOP3.LUT P0, PT, PT, PT, PT, 0x80, 0x0 ;  /* 0x000000000000781c */ /* 0x000fc60003f0f070 */
[----:B------:R-:W-:-:S10]  /*27420*/  VIADD R3, R14, 0x400 ;  /* 0x000004000e037836 */ /* 0x000fd40000000000 */
.L_x_1892:
        /* <DEDUP_REMOVED lines=15> */
.L_x_1893:
        /* <DEDUP_REMOVED lines=15> */
.L_x_1894:
        /* <DEDUP_REMOVED lines=15> */
.L_x_1895:
        /* <DEDUP_REMOVED lines=10> */
.L_x_1879:
[----:B------:R-:W-:Y:S05]  /*277a0*/  BSYNC B1 ;  /* 0x0000000000017941 */ /* 0x000fea0003800000 */
.L_x_1878:
[----:B0-----:R-:W-:Y:S01]  /*277b0*/  VIADD R8, R2, 0xfffffffe ;  /* 0xfffffffe02087836 */ /* 0x001fe20000000000 */
        /* <DEDUP_REMOVED lines=8> */
.L_x_1914:
[----:B------:R-:W-:Y:S05]  /*27840*/  YIELD ;  /* 0x0000000000007946 */ /* 0x000fea0003800000 */
[----:B------:R-:W-:Y:S04]  /*27850*/  BSSY B1, `(.L_x_1896) ;  /* 0x00000a9000017945 */ /* 0x000fe80003800000 */
[----:B------:R-:W-:Y:S05]  /*27860*/  @!P6 BRA `(.L_x_1897) ;  /* 0x00000008009ce947 */ /* 0x000fea0003800000 */
[----:B------:R-:W-:Y:S01]  /*27870*/  IMAD R7, R28, 0x8, R17 ;  /* 0x000000081c077824 */ /* 0x000fe200078e0211 */
[----:B------:R-:W-:Y:S01]  /*27880*/  SHF.L.U32 R3, R30, 0x1f, RZ ;  /* 0x0000001f1e037819 */ /* 0x000fe200000006ff */
[----:B------:R-:W0:Y:S01]  /*27890*/  S2R R2, SR_TID.X ;  /* 0x0000000000027919 */ /* 0x000e220000002100 */
[----:B------:R-:W-:Y:S02]  /*278a0*/  BSSY B2, `(.L_x_1898) ;  /* 0x0000005000027945 */ /* 0x000fe40003800000 */
[----:B------:R-:W1:Y:S01]  /*278b0*/  SYNCS.PHASECHK.TRANS64.TRYWAIT P1, [R7+URZ+0x308a0], R3 ;  /* 0x0308a003070075a7 */ /* 0x000e62000802017f */
[----:B0-----:R-:W-:-:S04]  /*278c0*/  LOP3.LUT R2, R2, 0x7f, RZ, 0xc0, !PT ;  /* 0x0000007f02027812 */ /* 0x001fc800078ec0ff */
[----:B------:R-:W-:Y:S01]  /*278d0*/  ISETP.NE.AND P2, PT, R2, RZ, PT ;  /* 0x000000ff0200720c */ /* 0x000fe20003f45270 */
[----:B-1----:R-:W-:-:S12]  /*278e0*/  @!P1 BRA `(.L_x_1899) ;  /* 0x00000074007c9947 */ /* 0x002fd80003800000 */
.L_x_2082:
[----:B------:R-:W-:Y:S05]  /*278f0*/  BSYNC B2 ;  /* 0x0000000000027941 */ /* 0x000fea0003800000 */
.L_x_1898:
[----:B------:R-:W-:Y:S04]  /*27900*/  BSSY B2, `(.L_x_1900) ;  /* 0x0000009000027945 */ /* 0x000fe80003800000 */
[----:B------:R-:W-:Y:S05]  /*27910*/  @P2 BRA `(.L_x_1901) ;  /* 0x00000000001c2947 */ /* 0x000fea0003800000 */
[----:B------:R-:W1:Y:S01]  /*27920*/  S2R R11, SR_TID.X ;  /* 0x00000000000b7919 */ /* 0x000e620000002100 */
[----:B------:R-:W-:-:S04]  /*27930*/  IMAD.MOV.U32 R2, RZ, RZ, 0x8000 ;  /* 0x00008000ff027424 */ /* 0x000fc800078e00ff */
[----:B------:R2:W-:Y:S01]  /*27940*/  SYNCS.ARRIVE.TRANS64 RZ, [R7+URZ+0x30890], R2 ;  /* 0x0308900207ff79a7 */ /* 0x0005e2000800003f */
[----:B-1----:R-:W-:-:S04]  /*27950*/  LOP3.LUT R11, R11, 0x1f, RZ, 0xc0, !PT ;  /* 0x0000001f0b0b7812 */ /* 0x002fc800078ec0ff */
[----:B------:R-:W-:-:S13]  /*27960*/  ISETP.NE.AND P1, PT, R11, RZ, PT ;  /* 0x000000ff0b00720c */ /* 0x000fda0003f25270 */
[----:B--2---:R-:W-:Y:S05]  /*27970*/  @!P1 BRA `(.L_x_1901) ;  /* 0x0000000000049947 */ /* 0x004fea0003800000 */
[----:B------:R-:W-:Y:S01]  /*27980*/  BPT.TRAP 0x1 ;  /* 0x000000040000795c */ /* 0x000fe20000300000 */
.L_x_1901:
[----:B------:R-:W-:Y:S05]  /*27990*/  BSYNC B2 ;  /* 0x0000000000027941 */ /* 0x000fea0003800000 */
.L_x_1900:
[----:B------:R-:W-:Y:S01]  /*279a0*/  MOV R14, RZ ;  /* 0x000000ff000e7202 */ /* 0x000fe20000000f00 */
[----:B------:R-:W-:Y:S01]  /*279b0*/  IMAD R11, R28, 0x8000, R17 ;  /* 0x000080001c0b7824 */ /* 0x000fe200078e0211 */
[----:B------:R-:W-:Y:S01]  /*279c0*/  UIADD3 UR4, UP0, UR36, 0x570, URZ ;  /* 0x0000057024047890 */ /* 0x000fe2000ff1e03f */
[----:B------:R-:W-:Y:S01]  /*279d0*/  PLOP3.LUT P1, PT, PT, PT, PT, 0x80, 0x0 ;  /* 0x000000000000781c */ /* 0x000fe20003f2f070 */
[----:B------:R-:W-:Y:S01]  /*279e0*/  IMAD R12, R8, 0x40, R0 ;  /* 0x00000040080c7824 */ /* 0x000fe200078e0200 */
[----:B------:R-:W-:Y:S01]  /*279f0*/  R2UR UR10, R14 ;  /* 0x000000000e0a72ca */ /* 0x000fe200000e0000 */
[----:B------:R-:W-:Y:S01]  /*27a00*/  VIADD R2, R7, 0x30890 ;  /* 0x0003089007027836 */ /* 0x000fe20000000000 */
[----:B------:R-:W-:Y:S01]  /*27a10*/  UIADD3.X UR5, URZ, UR37, URZ, UP0, !UPT ;  /* 0x000000253f057290 */ /* 0x000fe200087fe43f */
[----:B------:R-:W-:Y:S01]  /*27a20*/  VIADD R13, R11, 0x20400 ;  /* 0x000204000b0d7836 */ /* 0x000fe20000000000 */
[----:B------:R-:W-:Y:S01]  /*27a30*/  UMOV UR6, 0x0 ;  /* 0x0000000000067882 */ /* 0x000fe20000000000 */
[----:B------:R-:W-:-:S10]  /*27a40*/  UMOV UR7, 0x12f00000 ;  /* 0x12f0000000077882 */ /* 0x000fd40000000000 */
.L_x_1902:
        /* <DEDUP_REMOVED lines=10> */
[----:B------:R-:W-:Y:S01]  /*27af0*/  MOV R21, 0x40 ;  /* 0x0000004000157802 */ /* 0x000fe20000000f00 */
[----:B------:R-:W-:Y:S01]  /*27b00*/  VIADD R13, R11, 0x22400 ;  /* 0x000224000b0d7836 */ /* 0x000fe20000000000 */
[----:B------:R-:W-:Y:S01]  /*27b10*/  PLOP3.LUT P1, PT, PT, PT, PT, 0x80, 0x0 ;  /* 0x000000000000781c */ /* 0x000fe20003f2f070 */
[----:B------:R-:W-:Y:S01]  /*27b20*/  UMOV UR6, 0x0 ;  /* 0x0000000000067882 */ /* 0x000fe20000000000 */
[----:B------:R-:W-:Y:S01]  /*27b30*/  R2UR UR10, R21 ;  /* 0x00000000150a72ca */ /* 0x000fe200000e0000 */
[----:B------:R-:W-:-:S14]  /*27b40*/  UMOV UR7, 0x12f00000 ;  /* 0x12f0000000077882 */ /* 0x000fdc0000000000 */
.L_x_1903:
        /* <DEDUP_REMOVED lines=10> */
[----:B------:R-:W-:Y:S01]  /*27bf0*/  IMAD.MOV.U32 R20, RZ, RZ, 0x80 ;  /* 0x00000080ff147424 */ /* 0x000fe200078e00ff */
[----:B------:R-:W-:Y:S01]  /*27c00*/  PLOP3.LUT P1, PT, PT, PT, PT, 0x80, 0x0 ;  /* 0x000000000000781c */ /* 0x000fe20003f2f070 */
[----:B------:R-:W-:Y:S01]  /*27c10*/  VIADD R13, R11, 0x24400 ;  /* 0x000244000b0d7836 */ /* 0x000fe20000000000 */
[----:B------:R-:W-:Y:S01]  /*27c20*/  UMOV UR6, 0x0 ;  /* 0x0000000000067882 */ /* 0x000fe20000000000 */
[----:B------:R-:W-:Y:S01]  /*27c30*/  UMOV UR7, 0x12f00000 ;  /* 0x12f0000000077882 */ /* 0x000fe20000000000 */
[----:B------:R-:W-:-:S15]  /*27c40*/  R2UR UR10, R20 ;  /* 0x00000000140a72ca */ /* 0x000fde00000e0000 */
.L_x_1904:
        /* <DEDUP_REMOVED lines=12> */
[----:B------:R-:W-:Y:S01]  /*27d10*/  UMOV UR6, 0x0 ;  /* 0x0000000000067882 */ /* 0x000fe20000000000 */
[----:B------:R-:W-:Y:S01]  /*27d20*/  IADD3 R13, R11, 0x26400, RZ ;  /* 0x000264000b0d7810 */ /* 0x000fe20007ffe0ff */
[----:B------:R-:W-:Y:S01]  /*27d30*/  UMOV UR7, 0x12f00000 ;  /* 0x12f0000000077882 */ /* 0x000fe20000000000 */
[----:B------:R-:W-:-:S15]  /*27d40*/  R2UR UR10, R15 ;  /* 0x000000000f0a72ca */ /* 0x000fde00000e0000 */
.L_x_1905:
        /* <DEDUP_REMOVED lines=10> */
[----:B------:R-:W1:Y:S01]  /*27df0*/  SYNCS.PHASECHK.TRANS64.TRYWAIT P1, [R7+URZ+0x308c0], R3 ;  /* 0x0308c003070075a7 */ /* 0x000e62000802017f */
[----:B------:R-:W-:Y:S04]  /*27e00*/  BSSY B2, `(.L_x_1906) ;  /* 0x0000002000027945 */ /* 0x000fe80003800000 */
[----:B-1----:R-:W-:Y:S05]  /*27e10*/  @!P1 BRA `(.L_x_1907) ;  /* 0x0000007000449947 */ /* 0x002fea0003800000 */
.L_x_2083:
[----:B------:R-:W-:Y:S05]  /*27e20*/  BSYNC B2 ;  /* 0x0000000000027941 */ /* 0x000fea0003800000 */
.L_x_1906:
[----:B------:R-:W-:Y:S01]  /*27e30*/  BSSY B2, `(.L_x_1908) ;  /* 0x000000b000027945 */ /* 0x000fe20003800000 */
[----:B------:R-:W-:Y:S02]  /*27e40*/  IMAD.MOV.U32 R2, RZ, RZ, 0x0 ;  /* 0x00000000ff027424 */ /* 0x000fe400078e00ff */
[----:B01----:R-:W-:Y:S01]  /*27e50*/  IMAD.MOV.U32 R3, RZ, RZ, 0x12f00000 ;  /* 0x12f00000ff037424 */ /* 0x003fe200078e00ff */
[----:B------:R-:W-:Y:S06]  /*27e60*/  @P2 BRA `(.L_x_1909) ;  /* 0x00000000001c2947 */ /* 0x000fec0003800000 */
[----:B------:R-:W0:Y:S01]  /*27e70*/  S2R R23, SR_TID.X ;  /* 0x0000000000177919 */ /* 0x000e220000002100 */
[----:B------:R-:W-:-:S04]  /*27e80*/  IMAD.MOV.U32 R13, RZ, RZ, 0x8000 ;  /* 0x00008000ff0d7424 */ /* 0x000fc800078e00ff */
[----:B------:R1:W-:Y:S01]  /*27e90*/  SYNCS.ARRIVE.TRANS64 RZ, [R7+URZ+0x308b0], R13 ;  /* 0x0308b00d07ff79a7 */ /* 0x0003e2000800003f */
[----:B0-----:R-:W-:-:S04]  /*27ea0*/  LOP3.LUT R23, R23, 0x1f, RZ, 0xc0, !PT ;  /* 0x0000001f17177812 */ /* 0x001fc800078ec0ff */
[----:B------:R-:W-:-:S13]  /*27eb0*/  ISETP.NE.AND P1, PT, R23, RZ, PT ;  /* 0x000000ff1700720c */ /* 0x000fda0003f25270 */
[----:B-1----:R-:W-:Y:S05]  /*27ec0*/  @!P1 BRA `(.L_x_1909) ;  /* 0x0000000000049947 */ /* 0x002fea0003800000 */
[----:B------:R-:W-:Y:S01]  /*27ed0*/  BPT.TRAP 0x1 ;  /* 0x000000040000795c */ /* 0x000fe20000300000 */
.L_x_1909:
[----:B------:R-:W-:Y:S05]  /*27ee0*/  BSYNC B2 ;  /* 0x0000000000027941 */ /* 0x000fea0003800000 */
.L_x_1908:
[----:B------:R-:W-:Y:S01]  /*27ef0*/  R2UR UR10, R14 ;  /* 0x000000000e0a72ca */ /* 0x000fe200000e0000 */
[----:B------:R-:W-:Y:S01]  /*27f00*/  UIADD3 UR4, UP0, UR36, 0x670, URZ ;  /* 0x0000067024047890 */ /* 0x000fe2000ff1e03f */
[----:B------:R-:W-:Y:S01]  /*27f10*/  R2UR UR6, R2 ;  /* 0x00000000020672ca */ /* 0x000fe200000e0000 */
[----:B------:R-:W-:Y:S01]  /*27f20*/  VIADD R7, R7, 0x308b0 ;  /* 0x000308b007077836 */ /* 0x000fe20000000000 */
[----:B------:R-:W-:Y:S01]  /*27f30*/  R2UR UR7, R3 ;  /* 0x00000000030772ca */ /* 0x000fe200000e0000 */
[----:B------:R-:W-:Y:S01]  /*27f40*/  UIADD3.X UR5, URZ, UR37, URZ, UP0, !UPT ;  /* 0x000000253f057290 */ /* 0x000fe200087fe43f */
[----:B------:R-:W-:Y:S02]  /*27f50*/  PLOP3.LUT P1, PT, PT, PT, PT, 0x80, 0x0 ;  /* 0x000000000000781c */ /* 0x000fe40003f2f070 */
[----:B------:R-:W-:-:S11]  /*27f60*/  IADD3 R13, R11, 0x400, RZ ;  /* 0x000004000b0d7810 */ /* 0x000fd60007ffe0ff */
.L_x_1910:
        /* <DEDUP_REMOVED lines=15> */
.L_x_1911:
        /* <DEDUP_REMOVED lines=15> */
.L_x_1912:
        /* <DEDUP_REMOVED lines=15> */
.L_x_1913:
        /* <DEDUP_REMOVED lines=10> */
.L_x_1897:
[----:B------:R-:W-:Y:S05]  /*282e0*/  BSYNC B1 ;  /* 0x0000000000017941 */ /* 0x000fea0003800000 */
.L_x_1896:
        /* <DEDUP_REMOVED lines=8> */
.L_x_1872:
[----:B------:R-:W-:Y:S05]  /*28370*/  BSYNC B0 ;  /* 0x0000000000007941 */ /* 0x000fea0003800000 */
.L_x_1871:
[----:B------:R-:W0:Y:S01]  /*28380*/  LDC R0, c[0x0][0x448] ;  /* 0x00011200ff007b82 */ /* 0x000e220000000800 */
[----:B------:R-:W-:Y:S01]  /*28390*/  VIADD R7, R25, 0x7f ;  /* 0x0000007f19077836 */ /* 0x000fe20000000000 */
[----:B------:R-:W-:Y:S06]  /*283a0*/  @!P0 WARPSYNC.ALL ;  /* 0x0000000000008948 */ /* 0x000fec0003800000 */
[----:B------:R-:W-:Y:S01]  /*283b0*/  @!P0 BAR.SYNC.DEFER_BLOCKING 0xc, 0x180 ;  /* 0x0306000000008b1d */ /* 0x000fe20000010000 */
[----:B0-----:R-:W-:-:S13]  /*283c0*/  ISETP.NE.AND P1, PT, R0, 0x1, PT ;  /* 0x000000010000780c */ /* 0x001fda0003f25270 */
[----:B------:R-:W0:Y:S08]  /*283d0*/  @P1 LDC R0, c[0x0][0x44c] ;  /* 0x00011300ff001b82 */ /* 0x000e300000000800 */
[----:B------:R-:W1:Y:S01]  /*283e0*/  @P1 LDC R3, c[0x0][0x450] ;  /* 0x00011400ff031b82 */ /* 0x000e620000000800 */
[----:B0-----:R-:W-:-:S05]  /*283f0*/  @P1 IMAD.HI.U32 R0, R7, R0, RZ ;  /* 0x0000000007001227 */ /* 0x001fca00078e00ff */
[----:B-1----:R-:W-:Y:S02]  /*28400*/  @P1 SHF.R.U32.HI R7, RZ, R3, R0 ;  /* 0x00000003ff071219 */ /* 0x002fe40000011600 */
[----:B------:R-:W0:Y:S03]  /*28410*/  LDC.64 R2, c[0x0][0x9e0] ;  /* 0x00027800ff027b82 */ /* 0x000e260000000a00 */
[----:B------:R-:W-:Y:S01]  /*28420*/  IMAD.IADD R7, R18, 0x1, R7 ;  /* 0x0000000112077824 */ /* 0x000fe200078e0207 */
[----:B0-----:R-:W-:-:S03]  /*28430*/  ISETP.GE.AND P2, PT, R3, 0x1, PT ;  /* 0x000000010300780c */ /* 0x001fc60003f46270 */
[----:B------:R-:W-:-:S10]  /*28440*/  IMAD.IADD R2, R7, 0x1, R2 ;  /* 0x0000000107027824 */ /* 0x000fd400078e0202 */
[----:B------:R-:W-:Y:S05]  /*28450*/  @!P2 BRA `(.L_x_1915) ;  /* 0x000000000048a947 */ /* 0x000fea0003800000 */
        /* <DEDUP_REMOVED lines=11> */
.L_x_1917:
[----:B------:R-:W-:-:S13]  /*28510*/  ISETP.NE.AND P0, PT, R3, 0x1, PT ;  /* 0x000000010300780c */ /* 0x000fda0003f05270 */
[----:B------:R-:W0:Y:S02]  /*28520*/  @P0 LDC.64 R4, c[0x0][0x9e8] ;  /* 0x00027a00ff040b82 */ /* 0x000e240000000a00 */
[----:B0-----:R-:W-:-:S05]  /*28530*/  @P0 IMAD.HI.U32 R4, R0, R4, RZ ;  /* 0x0000000400040227 */ /* 0x001fca00078e00ff */
[----:B------:R-:W-:-:S07]  /*28540*/  @P0 SHF.R.U32.HI R0, RZ, R5, R4 ;  /* 0x00000005ff000219 */ /* 0x000fce0000011604 */
.L_x_1918:
[----:B------:R-:W-:Y:S05]  /*28550*/  BSYNC B0 ;  /* 0x0000000000007941 */ /* 0x000fea0003800000 */
.L_x_1916:
[----:B------:R-:W-:-:S05]  /*28560*/  IMAD R5, R0, R3, R3 ;  /* 0x0000000300057224 */ /* 0x000fca00078e0203 */
[----:B------:R-:W-:-:S07]  /*28570*/  VIMNMX R2, R2, R5, PT ;  /* 0x0000000502027248 */ /* 0x000fce0003fe0100 */
.L_x_1915:
[----:B------:R-:W0:Y:S01]  /*28580*/  @P1 LDC R4, c[0x0][0x44c] ;  /* 0x00011300ff041b82 */ /* 0x000e220000000800 */
[----:B------:R-:W-:Y:S01]  /*28590*/  VIADD R2, R2, 0x3f ;  /* 0x0000003f02027836 */ /* 0x000fe20000000000 */
[----:B------:R-:W-:-:S04]  /*285a0*/  ULDC UR4, c[0x0][0x9dc] ;  /* 0x0002770000047ab9 */ /* 0x000fc80000000800 */
[----:B------:R-:W-:Y:S02]  /*285b0*/  SHF.R.S32.HI R5, RZ, 0x1f, R2 ;  /* 0x0000001fff057819 */ /* 0x000fe40000011402 */
[----:B------:R-:W1:Y:S02]  /*285c0*/  @P1 LDC R0, c[0x0][0x450] ;  /* 0x00011400ff001b82 */ /* 0x000e640000000800 */
[----:B------:R-:W-:Y:S01]  /*285d0*/  LEA.HI R5, R5, R2, RZ, 0x6 ;  /* 0x0000000205057211 */ /* 0x000fe200078f30ff */
[----:B------:R-:W-:Y:S02]  /*285e0*/  IMAD.MOV.U32 R2, RZ, RZ, R25 ;  /* 0x000000ffff027224 */ /* 0x000fe400078e0019 */
        /* <DEDUP_REMOVED lines=17> */
.L_x_1921:
[----:B------:R-:W-:-:S13]  /*28700*/  ISETP.NE.AND P0, PT, R3, 0x1, PT ;  /* 0x000000010300780c */ /* 0x000fda0003f05270 */
[----:B------:R-:W0:Y:S02]  /*28710*/  @P0 LDC.64 R4, c[0x0][0x9e8] ;  /* 0x00027a00ff040b82 */ /* 0x000e240000000a00 */
[----:B0-----:R-:W-:-:S05]  /*28720*/  @P0 IMAD.HI.U32 R4, R2, R4, RZ ;  /* 0x0000000402040227 */ /* 0x001fca00078e00ff */
[----:B------:R-:W-:-:S07]  /*28730*/  @P0 SHF.R.U32.HI R2, RZ, R5, R4 ;  /* 0x00000005ff020219 */ /* 0x000fce0000011604 */
.L_x_1922:
[----:B------:R-:W-:Y:S05]  /*28740*/  BSYNC B0 ;  /* 0x0000000000007941 */ /* 0x000fea0003800000 */
.L_x_1920:
[----:B------:R-:W-:-:S05]  /*28750*/  IMAD R3, R2, R3, RZ ;  /* 0x0000000302037224 */ /* 0x000fca00078e02ff */
[----:B------:R-:W-:-:S07]  /*28760*/  VIMNMX R0, R0, R3, !PT ;  /* 0x0000000300007248 */ /* 0x000fce0007fe0100 */
.L_x_1919:
[----:B------:R-:W-:Y:S01]  /*28770*/  ISETP.NE.AND P1, PT, R6, RZ, PT ;  /* 0x000000ff0600720c */ /* 0x000fe20003f25270 */
[----:B------:R-:W-:Y:S01]  /*28780*/  BSSY B0, `(.L_x_1923) ;  /* 0x0000024000007945 */ /* 0x000fe20003800000 */
[----:B------:R-:W-:-:S04]  /*28790*/  SHF.R.S32.HI R3, RZ, 0x1f, R0 ;  /* 0x0000001fff037819 */ /* 0x000fc80000011400 */
[----:B------:R-:W-:-:S04]  /*287a0*/  LEA.HI R3, R3, R0, RZ, 0x6 ;  /* 0x0000000003037211 */ /* 0x000fc800078f30ff */
[----:B------:R-:W-:Y:S02]  /*287b0*/  SHF.R.S32.HI R0, RZ, 0x6, R3 ;  /* 0x00000006ff007819 */ /* 0x000fe40000011403 */
[----:B------:R-:W-:Y:S01]  /*287c0*/  MOV R3, RZ ;  /* 0x000000ff00037202 */ /* 0x000fe20000000f00 */
[----:B------:R-:W0:Y:S01]  /*287d0*/  @!P1 LDC R6, c[0x0][0x9f0] ;  /* 0x00027c00ff069b82 */ /* 0x000e220000000800 */
[----:B------:R-:W-:-:S04]  /*287e0*/  VIMNMX R0, RZ, R0, !PT ;  /* 0x00000000ff007248 */ /* 0x000fc80007fe0100 */
[----:B------:R-:W-:-:S13]  /*287f0*/  ISETP.GT.AND P0, PT, R19, R0, PT ;  /* 0x000000001300720c */ /* 0x000fda0003f04270 */
[----:B------:R-:W-:Y:S05]  /*28800*/  @!P0 BRA `(.L_x_1924) ;  /* 0x00000000006c8947 */ /* 0x000fea0003800000 */
[-C--:B0-----:R-:W-:Y:S01]  /*28810*/  IABS R4, R6.reuse ;  /* 0x0000000600047213 */ /* 0x081fe20000000000 */
[----:B------:R-:W-:Y:S01]  /*28820*/  IMAD.MOV.U32 R2, RZ, RZ, RZ ;  /* 0x000000ffff027224 */ /* 0x000fe200078e00ff */
[----:B------:R-:W-:Y:S02]  /*28830*/  IABS R8, R6 ;  /* 0x0000000600087213 */ /* 0x000fe40000000000 */
[----:B------:R-:W0:Y:S08]  /*28840*/  I2F.RP R5, R4 ;  /* 0x0000000400057306 */ /* 0x000e300000209400 */
[----:B0-----:R-:W0:Y:S02]  /*28850*/  MUFU.RCP R5, R5 ;  /* 0x0000000500057308 */ /* 0x001e240000001000 */
[----:B0-----:R-:W-:-:S06]  /*28860*/  VIADD R7, R5, 0xffffffe ;  /* 0x0ffffffe05077836 */ /* 0x001fcc0000000000 */
[----:B------:R0:W1:Y:S02]  /*28870*/  F2I.FTZ.U32.TRUNC.NTZ R3, R7 ;  /* 0x0000000700037305 */ /* 0x000064000021f000 */
[----:B0-----:R-:W-:Y:S01]  /*28880*/  IADD3 R7, RZ, -R8, RZ ;  /* 0x80000008ff077210 */ /* 0x001fe20007ffe0ff */
[----:B-1----:R-:W-:-:S04]  /*28890*/  IMAD.MOV R9, RZ, RZ, -R3 ;  /* 0x000000ffff097224 */ /* 0x002fc800078e0a03 */
[----:B------:R-:W-:-:S04]  /*288a0*/  IMAD R9, R9, R4, RZ ;  /* 0x0000000409097224 */ /* 0x000fc800078e02ff */
[----:B------:R-:W-:Y:S01]  /*288b0*/  IMAD.HI.U32 R2, R3, R9, R2 ;  /* 0x0000000903027227 */ /* 0x000fe200078e0002 */
[----:B------:R-:W-:-:S05]  /*288c0*/  IADD3 R3, R6, -0x1, R19 ;  /* 0xffffffff06037810 */ /* 0x000fca0007ffe013 */
[----:B------:R-:W-:-:S05]  /*288d0*/  IMAD.IADD R3, R3, 0x1, -R0 ;  /* 0x0000000103037824 */ /* 0x000fca00078e0a00 */
[----:B------:R-:W-:Y:S02]  /*288e0*/  IABS R5, R3 ;  /* 0x0000000300057213 */ /* 0x000fe40000000000 */
[----:B------:R-:W-:-:S03]  /*288f0*/  LOP3.LUT R3, R3, R6, RZ, 0x3c, !PT ;  /* 0x0000000603037212 */ /* 0x000fc600078e3cff */
[----:B------:R-:W-:Y:S01]  /*28900*/  IMAD.HI.U32 R2, R2, R5, RZ ;  /* 0x0000000502027227 */ /* 0x000fe200078e00ff */
[----:B------:R-:W-:-:S03]  /*28910*/  ISETP.GE.AND P2, PT, R3, RZ, PT ;  /* 0x000000ff0300720c */ /* 0x000fc60003f46270 */
        /* <DEDUP_REMOVED lines=8> */
[----:B------:R-:W-:-:S04]  /*289a0*/  @!P1 LOP3.LUT R2, RZ, R6, RZ, 0x33, !PT ;  /* 0x00000006ff029212 */ /* 0x000fc800078e33ff */
[----:B------:R-:W-:-:S07]  /*289b0*/  MOV R3, R2 ;  /* 0x0000000200037202 */ /* 0x000fce0000000f00 */
.L_x_1924:
[----:B------:R-:W-:Y:S05]  /*289c0*/  BSYNC B0 ;  /* 0x0000000000007941 */ /* 0x000fea0003800000 */
.L_x_1923:
[-C--:B------:R-:W-:Y:S01]  /*289d0*/  IMAD R0, R10, R3.reuse, R0 ;  /* 0x000000030a007224 */ /* 0x080fe200078e0200 */
        /* <DEDUP_REMOVED lines=13> */
[----:B------:R-:W1:Y:S02]  /*28ab0*/  FLO.U32 R0, UR4 ;  /* 0x0000000400007d00 */ /* 0x000e6400080e0000 */
        /* <DEDUP_REMOVED lines=9> */
.L_x_1926:
        /* <DEDUP_REMOVED lines=9> */
[----:B------:R-:W-:Y:S01]  /*28be0*/  MOV R7, UR9 ;  /* 0x0000000900077c02 */ /* 0x000fe20008000f00 */
[----:B------:R-:W1:Y:S01]  /*28bf0*/  LDC.64 R2, c[0x4][R2] ;  /* 0x0100000002027b82 */ /* 0x000e620000000a00 */
[----:B------:R-:W-:Y:S01]  /*28c00*/  IMAD.U32 R5, RZ, RZ, UR7 ;  /* 0x00000007ff057e24 */ /* 0x000fe2000f8e00ff */
[----:B------:R-:W-:Y:S01]  /*28c10*/  MOV R13, RZ ;  /* 0x000000ff000d7202 */ /* 0x000fe20000000f00 */
[----:B0-----:R-:W-:Y:S02]  /*28c20*/  IMAD.U32 R6, RZ, RZ, UR8 ;  /* 0x00000008ff067e24 */ /* 0x001fe4000f8e00ff */
[----:B------:R-:W-:-:S02]  /*28c30*/  IMAD.U32 R10, RZ, RZ, UR4 ;  /* 0x00000004ff0a7e24 */ /* 0x000fc4000f8e00ff */
[----:B------:R-:W-:Y:S02]  /*28c40*/  IMAD.U32 R11, RZ, RZ, UR5 ;  /* 0x00000005ff0b7e24 */ /* 0x000fe4000f8e00ff */
[----:B------:R-:W-:Y:S02]  /*28c50*/  IMAD.MOV.U32 R8, RZ, RZ, 0x70 ;  /* 0x00000070ff087424 */ /* 0x000fe400078e00ff */
[----:B------:R-:W-:-:S07]  /*28c60*/  IMAD.MOV.U32 R12, RZ, RZ, 0x1 ;  /* 0x00000001ff0c7424 */ /* 0x000fce00078e00ff */
[----:B------:R-:W-:-:S07]  /*28c70*/  LEPC R20, `(.L_x_1929) ;  /* 0x000000001014794e */ /* 0x000fce0000000000 */
[----:B-1----:R-:W-:Y:S05]  /*28c80*/  CALL.ABS.NOINC R2 ;  /* 0x0000000002007343 */ /* 0x002fea0003c00000 */
.L_x_1929:
[----:B------:R-:W-:Y:S05]  /*28c90*/  BSYNC B6 ;  /* 0x0000000000067941 */ /* 0x000fea0003800000 */
.L_x_1928:
        /* <DEDUP_REMOVED lines=12> */
[----:B------:R-:W-:Y:S01]  /*28d60*/  MOV R13, RZ ;  /* 0x000000ff000d7202 */ /* 0x000fe20000000f00 */
[----:B0-----:R-:W-:Y:S02]  /*28d70*/  IMAD.U32 R6, RZ, RZ, UR8 ;  /* 0x00000008ff067e24 */ /* 0x001fe4000f8e00ff */
[----:B------:R-:W-:-:S02]  /*28d80*/  IMAD.U32 R10, RZ, RZ, UR4 ;  /* 0x00000004ff0a7e24 */ /* 0x000fc4000f8e00ff */
[----:B------:R-:W-:Y:S02]  /*28d90*/  IMAD.U32 R11, RZ, RZ, UR5 ;  /* 0x00000005ff0b7e24 */ /* 0x000fe4000f8e00ff */
[----:B------:R-:W-:Y:S02]  /*28da0*/  IMAD.MOV.U32 R8, RZ, RZ, 0x70 ;  /* 0x00000070ff087424 */ /* 0x000fe400078e00ff */
[----:B-1----:R-:W-:-:S07]  /*28db0*/  IMAD.MOV.U32 R12, RZ, RZ, 0x1 ;  /* 0x00000001ff0c7424 */ /* 0x002fce00078e00ff */
[----:B------:R-:W-:-:S07]  /*28dc0*/  LEPC R20, `(.L_x_1932) ;  /* 0x000000001014794e */ /* 0x000fce0000000000 */
[----:B--2---:R-:W-:Y:S05]  /*28dd0*/  CALL.ABS.NOINC R2 ;  /* 0x0000000002007343 */ /* 0x004fea0003c00000 */
.L_x_1932:
        /* <DEDUP_REMOVED lines=15> */
.L_x_1931:
[----:B------:R-:W-:Y:S05]  /*28ed0*/  BSYNC B6 ;  /* 0x0000000000067941 */ /* 0x000fea0003800000 */
.L_x_1930:
[----:B------:R-:W-:Y:S01]  /*28ee0*/  ULDC.64 UR4, c[0x0][0x9f8] ;  /* 0x00027e0000047ab9 */ /* 0x000fe20000000a00 */
[----:B------:R-:W2:Y:S01]  /*28ef0*/  LDL R20, [R1+0x8] ;  /* 0x0000080001147983 */ /* 0x000ea20000100800 */
[----:B------:R-:W-:Y:S01]  /*28f00*/  ISETP.NE.U32.AND P0, PT, RZ, UR4, PT ;  /* 0x00000004ff007c0c */ /* 0x000fe2000bf05070 */
[----:B------:R-:W1:Y:S02]  /*28f10*/  LDC R5, c[0x0][0x430] ;  /* 0x00010c00ff057b82 */ /* 0x000e640000000800 */
[----:B------:R-:W3:Y:S01]  /*28f20*/  LDL R19, [R1+0x10] ;  /* 0x0000100001137983 */ /* 0x000ee20000100800 */
[----:B------:R-:W-:Y:S02]  /*28f30*/  ISETP.NE.AND.EX P0, PT, RZ, UR5, PT, P0 ;  /* 0x00000005ff007c0c */ /* 0x000fe4000bf05300 */
[----:B------:R-:W-:Y:S01]  /*28f40*/  MOV R32, R27 ;  /* 0x0000001b00207202 */ /* 0x000fe20000000f00 */
[----:B------:R-:W4:Y:S01]  /*28f50*/  S2R R18, SR_TID.X ;  /* 0x0000000000127919 */ /* 0x000f220000002100 */
[----:B------:R-:W-:Y:S01]  /*28f60*/  VIADD R7, R23, 0xffffffff ;  /* 0xffffffff17077836 */ /* 0x000fe20000000000 */
[----:B------:R-:W-:Y:S01]  /*28f70*/  LOP3.LUT R16, R16, 0xfffffffe, RZ, 0xc0, !PT ;  /* 0xfffffffe10107812 */ /* 0x000fe200078ec0ff */
[----:B------:R-:W-:-:S07]  /*28f80*/  ULDC UR4, c[0x0][0x2f4] ;  /* 0x0000bd0000047ab9 */ /* 0x000fce0000000800 */
[----:B------:R-:W0:Y:S01]  /*28f90*/  @P0 LDC.64 R2, c[0x0][0x9f8] ;  /* 0x00027e00ff020b82 */ /* 0x000e220000000a00 */
[----:B----4-:R-:W-:Y:S01]  /*28fa0*/  LOP3.LUT R18, R18, 0x7f, RZ, 0xc0, !PT ;  /* 0x0000007f12127812 */ /* 0x010fe200078ec0ff */
[----:B0-----:R-:W-:-:S05]  /*28fb0*/  @P0 IMAD.WIDE R2, R27, 0x4, R2 ;  /* 0x000000041b020825 */ /* 0x001fca00078e0202 */
[----:B------:R0:W4:Y:S01]  /*28fc0*/  @P0 LDG.E R32, desc[UR60][R2.64] ;  /* 0x0000003c02200981 */ /* 0x000122000c1e1900 */
[----:B------:R-:W-:Y:S02]  /*28fd0*/  SHF.R.U32.HI R21, RZ, 0x3, R18 ;  /* 0x00000003ff157819 */ /* 0x000fe40000011612 */
[----:B-1----:R-:W-:Y:S01]  /*28fe0*/  ISETP.NE.AND P1, PT, R5, 0x1, PT ;  /* 0x000000010500780c */ /* 0x002fe20003f25270 */
[----:B------:R-:W1:-:S12]  /*28ff0*/  S2R R18, SR_TID.X ;  /* 0x0000000000127919 */ /* 0x000e580000002100 */
[----:B------:R-:W0:Y:S08]  /*29000*/  @P1 LDC R9, c[0x0][0x434] ;  /* 0x00010d00ff091b82 */ /* 0x000e300000000800 */
[----:B------:R-:W0:Y:S01]  /*29010*/  @P1 LDC R6, c[0x0][0x438] ;  /* 0x00010e00ff061b82 */ /* 0x000e220000000800 */
[----:B-1----:R-:W-:-:S05]  /*29020*/  IMAD.SHL.U32 R18, R18, 0x10, RZ ;  /* 0x0000001012127824 */ /* 0x002fca00078e00ff */
[----:B------:R-:W-:-:S05]  /*29030*/  LOP3.LUT R18, R21, 0x70, R18, 0xf8, !PT ;  /* 0x0000007015127812 */ /* 0x000fca00078ef812 */
[----:B------:R-:W-:Y:S01]  /*29040*/  IMAD R0, R7, 0x40, R18 ;  /* 0x0000004007007824 */ /* 0x000fe200078e0212 */
[----:B------:R-:W-:-:S04]  /*29050*/  LOP3.LUT R10, R36, 0x40, RZ, 0xfc, !PT ;  /* 0x00000040240a7812 */ /* 0x000fc800078efcff */
[----:B------:R-:W-:Y:S01]  /*29060*/  ISETP.GE.AND P3, PT, R10, UR4, PT ;  /* 0x000000040a007c0c */ /* 0x000fe2000bf66270 */
[----:B------:R-:W-:Y:S01]  /*29070*/  UMOV UR5, 0xffffffff ;  /* 0xffffffff00057882 */ /* 0x000fe20000000000 */
[----:B--2---:R-:W-:-:S04]  /*29080*/  ISETP.GE.AND P0, PT, R0, R20, PT ;  /* 0x000000140000720c */ /* 0x004fc80003f06270 */
[----:B------:R-:W-:Y:S01]  /*29090*/  ISETP.GT.U32.OR P0, PT, R18, 0x3f, P0 ;  /* 0x0000003f1200780c */ /* 0x000fe20000704470 */
[----:B---3--:R-:W-:-:S04]  /*290a0*/  IMAD.IADD R0, R0, 0x1, R19 ;  /* 0x0000000100007824 */ /* 0x008fc800078e0213 */
[----:B0-----:R-:W-:Y:S01]  /*290b0*/  @P1 IMAD.HI.U32 R9, R0, R9, RZ ;  /* 0x0000000900091227 */ /* 0x001fe200078e00ff */
[----:B------:R-:W-:-:S04]  /*290c0*/  MOV R4, R0 ;  /* 0x0000000000047202 */ /* 0x000fc80000000f00 */
[----:B------:R-:W-:-:S03]  /*290d0*/  @P1 SHF.R.U32.HI R4, RZ, R6, R9 ;  /* 0x00000006ff041219 */ /* 0x000fc60000011609 */
[----:B------:R-:W0:Y:S02]  /*290e0*/  @!P0 LDC.64 R2, c[0x0][0x428] ;  /* 0x00010a00ff028b82 */ /* 0x000e240000000a00 */
[----:B------:R-:W-:-:S04]  /*290f0*/  IMAD.MOV R6, RZ, RZ, -R4 ;  /* 0x000000ffff067224 */ /* 0x000fc800078e0a04 */
[----:B------:R-:W-:Y:S01]  /*29100*/  IMAD R0, R5, R6, R0 ;  /* 0x0000000605007224 */ /* 0x000fe200078e0200 */
[----:B------:R-:W-:Y:S02]  /*29110*/  @!P0 SHF.R.S32.HI R5, RZ, 0x1f, R4 ;  /* 0x0000001fff058819 */ /* 0x000fe40000011404 */
[----:B----4-:R-:W-:Y:S01]  /*29120*/  SHF.R.S32.HI R8, RZ, 0x1f, R32 ;  /* 0x0000001fff087819 */ /* 0x010fe20000011420 */
[----:B0-----:R-:W-:-:S04]  /*29130*/  @!P0 IMAD.WIDE.U32 R4, R32, R2, R4 ;  /* 0x0000000220048225 */ /* 0x001fc800078e0004 */
[----:B------:R-:W-:Y:S01]  /*29140*/  @!P0 IMAD R6, R8, R2, RZ ;  /* 0x0000000208068224 */ /* 0x000fe200078e02ff */
[----:B------:R0:W-:Y:S03]  /*29150*/  STL [R1+0x14], R8 ;  /* 0x0000140801007387 */ /* 0x0001e60000100800 */
[----:B------:R-:W-:Y:S02]  /*29160*/  @!P0 IMAD R6, R32, R3, R6 ;  /* 0x0000000320068224 */ /* 0x000fe400078e0206 */
[----:B------:R-:W1:Y:S02]  /*29170*/  @!P0 LDC.64 R2, c[0x0][0x418] ;  /* 0x00010600ff028b82 */ /* 0x000e640000000a00 */
[----:B------:R-:W-:Y:S02]  /*29180*/  @!P0 IMAD.IADD R6, R5, 0x1, R6 ;  /* 0x0000000105068824 */ /* 0x000fe400078e0206 */
[----:B------:R-:W-:Y:S01]  /*29190*/  IMAD.MOV.U32 R5, RZ, RZ, RZ ;  /* 0x000000ffff057224 */ /* 0x000fe200078e00ff */
[----:B-1----:R-:W-:-:S04]  /*291a0*/  @!P0 LEA R2, P1, R4, R2, 0x2 ;  /* 0x0000000204028211 */ /* 0x002fc800078210ff */
[----:B------:R-:W-:Y:S01]  /*291b0*/  @!P0 LEA.HI.X R3, R4, R3, R6, 0x2, P1 ;  /* 0x0000000304038211 */ /* 0x000fe200008f1406 */
[----:B------:R-:W-:-:S04]  /*291c0*/  IMAD.U32 R4, RZ, RZ, UR39 ;  /* 0x00000027ff047e24 */ /* 0x000fc8000f8e00ff */
[----:B------:R1:W5:Y:S01]  /*291d0*/  @!P0 LDG.E R5, desc[UR60][R2.64] ;  /* 0x0000003c02058981 */ /* 0x000362000c1e1900 */
[----:B------:R-:W-:Y:S02]  /*291e0*/  ISETP.GT.U32.AND P0, PT, R18, 0x3f, PT ;  /* 0x0000003f1200780c */ /* 0x000fe40003f04070 */
[----:B------:R-:W-:Y:S02]  /*291f0*/  ISETP.NE.AND P2, PT, R4, 0x3, PT ;  /* 0x000000030400780c */ /* 0x000fe40003f45270 */
[----:B0-----:R-:W-:-:S04]  /*29200*/  LOP3.LUT R8, R36, 0x80, RZ, 0xfc, !PT ;  /* 0x0000008024087812 */ /* 0x001fc800078efcff */
[----:B------:R-:W-:-:S05]  /*29210*/  ISETP.GE.AND P1, PT, R8, UR4, PT ;  /* 0x0000000408007c0c */ /* 0x000fca000bf26270 */
[----:B------:R-:W-:Y:S02]  /*29220*/  @P0 LOP3.LUT R16, R16, 0x1, RZ, 0xfc, !PT ;  /* 0x0000000110100812 */ /* 0x000fe400078efcff */
[----:B------:R-:W-:Y:S02]  /*29230*/  ISETP.GE.AND P0, PT, R36, UR4, PT ;  /* 0x0000000424007c0c */ /* 0x000fe4000bf06270 */
[----:B------:R-:W-:-:S04]  /*29240*/  LOP3.LUT R16, R16, 0xffffffdf, RZ, 0xc0, !PT ;  /* 0xffffffdf10107812 */ /* 0x000fc800078ec0ff */
[----:B------:R-:W-:-:S04]  /*29250*/  @P2 LOP3.LUT R16, R16, 0x20, RZ, 0xfc, !PT ;  /* 0x0000002010102812 */ /* 0x000fc800078efcff */
[----:B------:R-:W-:-:S04]  /*29260*/  LOP3.LUT R16, R16, 0xffffffef, RZ, 0xc0, !PT ;  /* 0xffffffef10107812 */ /* 0x000fc800078ec0ff */
        /* <DEDUP_REMOVED lines=8> */
[----:B-1----:R-:W-:Y:S06]  /*292f0*/  BRA.DIV UR5, `(.L_x_1933) ;  /* 0x0000005e05207947 */ /* 0x002fec000b800000 */
.L_x_2086:
[----:B------:R-:W-:Y:S01]  /*29300*/  MOV R23, R7 ;  /* 0x0000000700177202 */ /* 0x000fe20000000f00 */
[----:B------:R-:W-:Y:S06]  /*29310*/  @!P2 BRA `(.L_x_1934) ;  /* 0x000000000004a947 */ /* 0x000fec0003800000 */
[----:B------:R-:W-:Y:S01]  /*29320*/  BPT.TRAP 0x1 ;  /* 0x000000040000795c */ /* 0x000fe20000300000 */
.L_x_1934:
[----:B------:R-:W-:Y:S01]  /*29330*/  SHF.R.S32.HI R6, RZ, 0x1f, R0 ;  /* 0x0000001fff067819 */ /* 0x000fe20000011400 */
[----:B------:R-:W-:Y:S01]  /*29340*/  ULDC.64 UR4, c[0x0][0x328] ;  /* 0x0000ca0000047ab9 */ /* 0x000fe20000000a00 */
[----:B-----5:R-:W-:Y:S01]  /*29350*/  SHF.R.S32.HI R8, RZ, 0x1f, R5 ;  /* 0x0000001fff087819 */ /* 0x020fe20000011405 */
[----:B------:R-:W-:Y:S01]  /*29360*/  ULDC.64 UR6, c[0x0][0x318] ;  /* 0x0000c60000067ab9 */ /* 0x000fe20000000a00 */
[----:B------:R-:W-:Y:S01]  /*29370*/  BSSY B0, `(.L_x_1935) ;  /* 0x0000013000007945 */ /* 0x000fe20003800000 */
        /* <DEDUP_REMOVED lines=18> */
.L_x_2087:
[----:B------:R-:W-:Y:S05]  /*294a0*/  BSYNC B0 ;  /* 0x0000000000007941 */ /* 0x000fea0003800000 */
.L_x_1935:
[----:B------:R-:W2:Y:S01]  /*294b0*/  LDL R10, [R1+0x8] ;  /* 0x00000800010a7983 */ /* 0x000ea20000100800 */
[----:B------:R-:W-:Y:S01]  /*294c0*/  ULDC.64 UR4, c[0x0][0x300] ;  /* 0x0000c00000047ab9 */ /* 0x000fe20000000a00 */
[----:B------:R-:W-:Y:S01]  /*294d0*/  ULDC.64 UR6, c[0x0][0x2e8] ;  /* 0x0000ba0000067ab9 */ /* 0x000fe20000000a00 */
[----:B------:R-:W-:Y:S01]  /*294e0*/  IMAD R6, R6, UR4, RZ ;  /* 0x0000000406067c24 */ /* 0x000fe2000f8e02ff */
[----:B------:R-:W1:Y:S01]  /*294f0*/  S2R R9, SR_TID.X ;  /* 0x0000000000097919 */ /* 0x000e620000002100 */
[----:B0-----:R-:W-:Y:S01]  /*29500*/  IMAD.WIDE.U32 R2, R0, UR4, RZ ;  /* 0x0000000400027c25 */ /* 0x001fe2000f8e00ff */
[C---:B------:R-:W-:Y:S02]  /*29510*/  LOP3.LUT P5, RZ, R16.reuse, 0x10, RZ, 0xc0, !PT ;  /* 0x0000001010ff7812 */ /* 0x040fe400078ac0ff */
[----:B------:R-:W-:Y:S01]  /*29520*/  LOP3.LUT P4, RZ, R16, 0x8, RZ, 0xc0, !PT ;  /* 0x0000000810ff7812 */ /* 0x000fe2000788c0ff */
        /* <DEDUP_REMOVED lines=8> */
[----:B------:R-:W-:-:S04]  /*295b0*/  ULDC.64 UR4, c[0x0][0x308] ;  /* 0x0000c20000047ab9 */ /* 0x000fc80000000a00 */
[----:B------:R-:W-:-:S03]  /*295c0*/  IADD3 R3, R3, R8, RZ ;  /* 0x0000000803037210 */ /* 0x000fc60007ffe0ff */
[----:B------:R-:W-:Y:S01]  /*295d0*/  IMAD.WIDE.U32 R2, R26, UR4, R2 ;  /* 0x000000041a027c25 */ /* 0x000fe2000f8e0002 */
[----:B------:R-:W-:-:S03]  /*295e0*/  UMOV UR4, 0xffffffff ;  /* 0xffffffff00047882 */ /* 0x000fc60000000000 */
[----:B------:R-:W-:Y:S01]  /*295f0*/  IMAD R6, R26, UR5, R3 ;  /* 0x000000051a067c24 */ /* 0x000fe2000f8e0203 */
[C---:B------:R-:W-:Y:S02]  /*29600*/  LEA R0, P0, R2.reuse, UR6, 0x1 ;  /* 0x0000000602007c11 */ /* 0x040fe4000f8008ff */
[----:B-1----:R-:W-:Y:S02]  /*29610*/  LOP3.LUT R9, R9, 0x7f, RZ, 0xc0, !PT ;  /* 0x0000007f09097812 */ /* 0x002fe400078ec0ff */
[----:B------:R-:W-:Y:S02]  /*29620*/  LEA.HI.X R6, R2, UR7, R6, 0x1, P0 ;  /* 0x0000000702067c11 */ /* 0x000fe400080f0c06 */
[----:B------:R-:W-:Y:S01]  /*29630*/  SHF.R.U32.HI R9, RZ, 0x3, R9 ;  /* 0x00000003ff097819 */ /* 0x000fe20000011609 */
[----:B--2---:R-:W-:Y:S02]  /*29640*/  IMAD R5, R7, -0x40, R10 ;  /* 0xffffffc007057824 */ /* 0x004fe400078e020a */
[----:B------:R-:W-:-:S02]  /*29650*/  IMAD R7, R22, 0x4000, R33 ;  /* 0x0000400016077824 */ /* 0x000fc400078e0221 */
        /* <DEDUP_REMOVED lines=19> */
[----:B0-----:R-:W-:-:S04]  /*29790*/  @P0 LEA R2, P1, R36, R2, 0x1 ;  /* 0x0000000224020211 */ /* 0x001fc800078208ff */
[----:B------:R-:W-:Y:S02]  /*297a0*/  @P0 IADD3.X R3, RZ, R8, RZ, P1, !PT ;  /* 0x00000008ff030210 */ /* 0x000fe40000ffe4ff */
        /* <DEDUP_REMOVED lines=16> */
.L_x_2097:
[----:B------:R-:W-:-:S13]  /*298b0*/  ISETP.GE.AND P0, PT, R5, 0x31, PT ;  /* 0x000000310500780c */ /* 0x000fda0003f06270 */
[----:B0-----:R-:W-:Y:S02]  /*298c0*/  @P0 LEA R2, P1, R36, R0, 0x1 ;  /* 0x0000000024020211 */ /* 0x001fe400078208ff */
[----:B------:R-:W-:-:S03]  /*298d0*/  @P0 LEA R7, R7, R17, 0x1 ;  /* 0x0000001107070211 */ /* 0x000fc600078e08ff */
        /* <DEDUP_REMOVED lines=10> */
.L_x_1938:
        /* <DEDUP_REMOVED lines=10> */
.L_x_1939:
[----:B------:R1:W-:Y:S02]  /*29a20*/  SYNCS.ARRIVE.TRANS64.A1T0 RZ, [R4+URZ+0x30830], RZ ;  /* 0x030830ff04ff79a7 */ /* 0x0003e4000810003f */
[----:B------:R-:W-:Y:S05]  /*29a30*/  WARPSYNC.ALL ;  /* 0x0000000000007948 */ /* 0x000fea0003800000 */
[----:B------:R-:W-:Y:S01]  /*29a40*/  ULDC.64 UR4, c[0x0][0xa00] ;  /* 0x0002800000047ab9 */ /* 0x000fe20000000a00 */
[----:B0-----:R-:W-:Y:S01]  /*29a50*/  VIADD R2, R17, 0x10400 ;  /* 0x0001040011027836 */ /* 0x001fe20000000000 */
[----:B------:R-:W-:Y:S01]  /*29a60*/  BAR.SYNC.DEFER_BLOCKING 0x8, 0x180 ;  /* 0x0206000000007b1d */ /* 0x000fe20000010000 */
[----:B------:R-:W-:Y:S02]  /*29a70*/  ISETP.NE.U32.AND P0, PT, RZ, UR4, PT ;  /* 0x00000004ff007c0c */ /* 0x000fe4000bf05070 */
[----:B------:R-:W-:-:S02]  /*29a80*/  SHF.R.S32.HI R0, RZ, 0x1f, R27 ;  /* 0x0000001fff007819 */ /* 0x000fc4000001141b */
[----:B------:R-:W-:Y:S01]  /*29a90*/  ISETP.NE.AND.EX P0, PT, RZ, UR5, PT, P0 ;  /* 0x00000005ff007c0c */ /* 0x000fe2000bf05300 */
[----:B------:R-:W-:Y:S01]  /*29aa0*/  ULDC.64 UR4, c[0x0][0x298] ;  /* 0x0000a60000047ab9 */ /* 0x000fe20000000a00 */
[----:B------:R-:W-:Y:S01]  /*29ab0*/  LOP3.LUT P1, RZ, R2, 0x3ff, RZ, 0xc0, !PT ;  /* 0x000003ff02ff7812 */ /* 0x000fe2000782c0ff */
[----:B------:R-:W-:Y:S01]  /*29ac0*/  BSSY B6, `(.L_x_1940) ;  /* 0x000001c000067945 */ /* 0x000fe20003800000 */
[----:B------:R-:W-:Y:S02]  /*29ad0*/  SEL R0, R0, RZ, !P0 ;  /* 0x000000ff00007207 */ /* 0x000fe40004000000 */
[----:B------:R-:W-:-:S03]  /*29ae0*/  SEL R2, R27, RZ, !P0 ;  /* 0x000000ff1b027207 */ /* 0x000fc60004000000 */
[----:B------:R0:W-:Y:S04]  /*29af0*/  STL [R1+0x30], R0 ;  /* 0x0000300001007387 */ /* 0x0001e80000100800 */
[----:B------:R2:W-:Y:S01]  /*29b00*/  STL [R1+0x18], R2 ;  /* 0x0000180201007387 */ /* 0x0005e20000100800 */
[----:B0-----:R-:W-:Y:S01]  /*29b10*/  SHF.R.S32.HI R0, RZ, 0x1f, R35 ;  /* 0x0000001fff007819 */ /* 0x001fe20000011423 */
[----:B--2---:R-:W-:-:S04]  /*29b20*/  IMAD.WIDE.U32 R2, R35, UR4, RZ ;  /* 0x0000000423027c25 */ /* 0x004fc8000f8e00ff */
[----:B------:R-:W-:Y:S01]  /*29b30*/  IMAD R0, R0, UR4, RZ ;  /* 0x0000000400007c24 */ /* 0x000fe2000f8e02ff */
[----:B------:R0:W-:Y:S03]  /*29b40*/  STL.64 [R1+0x20], R2 ;  /* 0x0000200201007387 */ /* 0x0001e60000100a00 */
[----:B------:R-:W-:-:S04]  /*29b50*/  IMAD R0, R35, UR5, R0 ;  /* 0x0000000523007c24 */ /* 0x000fc8000f8e0200 */
[----:B------:R-:W-:Y:S01]  /*29b60*/  IMAD.IADD R35, R3, 0x1, R0 ;  /* 0x0000000103237824 */ /* 0x000fe200078e0200 */
[----:B------:R-:W-:Y:S06]  /*29b70*/  @!P1 BRA `(.L_x_1941) ;  /* 0x0000000000409947 */ /* 0x000fec0003800000 */
[----:B0-----:R-:W-:Y:S01]  /*29b80*/  MOV R2, 0x0 ;  /* 0x0000000000027802 */ /* 0x001fe20000000f00 */
[----:B------:R-:W-:Y:S01]  /*29b90*/  ULDC.64 UR4, c[0x4][0x138] ;  /* 0x01004e0000047ab9 */ /* 0x000fe20000000a00 */
[----:B------:R-:W-:Y:S01]  /*29ba0*/  ULDC.64 UR6, c[0x4][0x140] ;  /* 0x0100500000067ab9 */ /* 0x000fe20000000a00 */
[----:B------:R-:W-:Y:S01]  /*29bb0*/  ULDC.64 UR8, c[0x4][0xb0] ;  /* 0x01002c0000087ab9 */ /* 0x000fe20000000a00 */
[----:B-1----:R-:W-:Y:S01]  /*29bc0*/  IMAD.U32 R4, RZ, RZ, UR4 ;  /* 0x00000004ff047e24 */ /* 0x002fe2000f8e00ff */
[----:B------:R-:W-:Y:S01]  /*29bd0*/  MOV R6, UR6 ;  /* 0x0000000600067c02 */ /* 0x000fe20008000f00 */
        /* <DEDUP_REMOVED lines=10> */
.L_x_1941:
[----:B------:R-:W-:Y:S05]  /*29c80*/  BSYNC B6 ;  /* 0x0000000000067941 */ /* 0x000fea0003800000 */
.L_x_1940:
[----:B------:R-:W2:Y:S01]  /*29c90*/  LDL.LU R20, [R1+0x30] ;  /* 0x0000300001147983 */ /* 0x000ea20000300800 */
[----:B------:R-:W-:Y:S01]  /*29ca0*/  ULDC.64 UR4, c[0x0][0x2d8] ;  /* 0x0000b60000047ab9 */ /* 0x000fe20000000a00 */
[----:B------:R-:W3:Y:S02]  /*29cb0*/  LDC R7, c[0x0][0x448] ;  /* 0x00011200ff077b82 */ /* 0x000ee40000000800 */
[----:B------:R-:W4:Y:S04]  /*29cc0*/  LDL.LU R21, [R1+0x18] ;  /* 0x0000180001157983 */ /* 0x000f280000300800 */
[----:B0-----:R-:W5:Y:S01]  /*29cd0*/  LDL.LU.64 R2, [R1+0x20] ;  /* 0x0000200001027983 */ /* 0x001f620000300a00 */
[C---:B------:R-:W-:Y:S02]  /*29ce0*/  LOP3.LUT R9, R36.reuse, 0x40, RZ, 0xfc, !PT ;  /* 0x0000004024097812 */ /* 0x040fe400078efcff */
[----:B------:R-:W-:-:S02]  /*29cf0*/  LOP3.LUT R8, R36, 0x80, RZ, 0xfc, !PT ;  /* 0x0000008024087812 */ /* 0x000fc400078efcff */
[----:B---3--:R-:W-:-:S13]  /*29d00*/  ISETP.NE.AND P0, PT, R7, 0x1, PT ;  /* 0x000000010700780c */ /* 0x008fda0003f05270 */
[----:B------:R-:W0:Y:S01]  /*29d10*/  @P0 LDC R6, c[0x0][0x44c] ;  /* 0x00011300ff060b82 */ /* 0x000e220000000800 */
[----:B-----5:R-:W-:Y:S02]  /*29d20*/  IMAD.MOV.U32 R3, RZ, RZ, R35 ;  /* 0x000000ffff037224 */ /* 0x020fe400078e0023 */
[----:B------:R-:W-:-:S04]  /*29d30*/  IMAD.WIDE.U32 R2, R26, UR4, R2 ;  /* 0x000000041a027c25 */ /* 0x000fc8000f8e0002 */
[----:B------:R-:W-:Y:S01]  /*29d40*/  IMAD R3, R26, UR5, R3 ;  /* 0x000000051a037c24 */ /* 0x000fe2000f8e0203 */
[----:B------:R-:W-:Y:S02]  /*29d50*/  ULDC.64 UR4, c[0x0][0x2e0] ;  /* 0x0000b80000047ab9 */ /* 0x000fe40000000a00 */
[----:B--2---:R-:W-:Y:S02]  /*29d60*/  IMAD R0, R20, UR4, RZ ;  /* 0x0000000414007c24 */ /* 0x004fe4000f8e02ff */
[----:B------:R-:W2:Y:S01]  /*29d70*/  S2R R20, SR_TID.X ;  /* 0x0000000000147919 */ /* 0x000ea20000002100 */
[----:B----4-:R-:W-:-:S04]  /*29d80*/  IMAD.WIDE.U32 R2, R21, UR4, R2 ;  /* 0x0000000415027c25 */ /* 0x010fc8000f8e0002 */
[----:B------:R-:W-:Y:S01]  /*29d90*/  IMAD R0, R21, UR5, R0 ;  /* 0x0000000515007c24 */ /* 0x000fe2000f8e0200 */
[----:B------:R-:W-:-:S03]  /*29da0*/  ULDC.64 UR4, c[0x0][0x2d0] ;  /* 0x0000b40000047ab9 */ /* 0x000fc60000000a00 */
[----:B------:R-:W-:Y:S02]  /*29db0*/  IMAD.IADD R3, R3, 0x1, R0 ;  /* 0x0000000103037824 */ /* 0x000fe400078e0200 */
[----:B------:R-:W3:Y:S01]  /*29dc0*/  @P0 LDC R0, c[0x0][0x450] ;  /* 0x00011400ff000b82 */ /* 0x000ee20000000800 */
[----:B--2---:R-:W-:-:S04]  /*29dd0*/  LOP3.LUT R20, R20, 0x7f, RZ, 0xc0, !PT ;  /* 0x0000007f14147812 */ /* 0x004fc800078ec0ff */
[----:B------:R-:W-:Y:S02]  /*29de0*/  SHF.R.U32.HI R21, RZ, 0x3, R20 ;  /* 0x00000003ff157819 */ /* 0x000fe40000011614 */
[----:B------:R-:W2:Y:S02]  /*29df0*/  S2R R20, SR_TID.X ;  /* 0x0000000000147919 */ /* 0x000ea40000002100 */
[----:B--2---:R-:W-:-:S05]  /*29e00*/  IMAD.SHL.U32 R20, R20, 0x10, RZ ;  /* 0x0000001014147824 */ /* 0x004fca00078e00ff */
[----:B------:R-:W-:-:S04]  /*29e10*/  LOP3.LUT R20, R21, 0x70, R20, 0xf8, !PT ;  /* 0x0000007015147812 */ /* 0x000fc800078ef814 */
[----:B------:R-:W-:Y:S02]  /*29e20*/  IADD3 R5, R20, R25, RZ ;  /* 0x0000001914057210 */ /* 0x000fe40007ffe0ff */
[----:B------:R-:W2:Y:S03]  /*29e30*/  S2R R20, SR_TID.X ;  /* 0x0000000000147919 */ /* 0x000ea60000002100 */
[----:B0-----:R-:W-:-:S04]  /*29e40*/  @P0 IMAD.HI.U32 R6, R5, R6, RZ ;  /* 0x0000000605060227 */ /* 0x001fc800078e00ff */
[----:B-1----:R-:W-:Y:S01]  /*29e50*/  IMAD.MOV.U32 R4, RZ, RZ, R5 ;  /* 0x000000ffff047224 */ /* 0x002fe200078e0005 */
[----:B---3--:R-:W-:-:S05]  /*29e60*/  @P0 SHF.R.U32.HI R4, RZ, R0, R6 ;  /* 0x00000000ff040219 */ /* 0x008fca0000011606 */
[----:B------:R-:W-:Y:S02]  /*29e70*/  IMAD.MOV R0, RZ, RZ, -R4 ;  /* 0x000000ffff007224 */ /* 0x000fe400078e0a04 */
[----:B------:R-:W-:-:S04]  /*29e80*/  IMAD.WIDE.U32 R2, R4, UR4, R2 ;  /* 0x0000000404027c25 */ /* 0x000fc8000f8e0002 */
[----:B------:R-:W-:Y:S01]  /*29e90*/  IMAD R0, R7, R0, R5 ;  /* 0x0000000007007224 */ /* 0x000fe200078e0205 */
[----:B------:R-:W-:-:S05]  /*29ea0*/  SHF.R.S32.HI R5, RZ, 0x1f, R4 ;  /* 0x0000001fff057819 */ /* 0x000fca0000011404 */
[----:B------:R-:W-:-:S04]  /*29eb0*/  IMAD R5, R5, UR4, RZ ;  /* 0x0000000405057c24 */ /* 0x000fc8000f8e02ff */
[----:B------:R-:W-:Y:S01]  /*29ec0*/  IMAD R5, R4, UR5, R5 ;  /* 0x0000000504057c24 */ /* 0x000fe2000f8e0205 */
[----:B------:R-:W-:Y:S01]  /*29ed0*/  SHF.R.S32.HI R4, RZ, 0x1f, R0 ;  /* 0x0000001fff047819 */ /* 0x000fe20000011400 */
[----:B------:R-:W-:Y:S01]  /*29ee0*/  ULDC.64 UR4, c[0x0][0x2c8] ;  /* 0x0000b20000047ab9 */ /* 0x000fe20000000a00 */
[----:B--2---:R-:W-:Y:S01]  /*29ef0*/  LOP3.LUT R20, R20, 0x7f, RZ, 0xc0, !PT ;  /* 0x0000007f14147812 */ /* 0x004fe200078ec0ff */
[----:B------:R-:W-:Y:S02]  /*29f00*/  IMAD.IADD R3, R3, 0x1, R5 ;  /* 0x0000000103037824 */ /* 0x000fe400078e0205 */
[----:B------:R-:W-:Y:S02]  /*29f10*/  IMAD R4, R4, UR4, RZ ;  /* 0x0000000404047c24 */ /* 0x000fe4000f8e02ff */
[----:B------:R-:W-:-:S04]  /*29f20*/  IMAD.WIDE.U32 R2, R0, UR4, R2 ;  /* 0x0000000400027c25 */ /* 0x000fc8000f8e0002 */
[----:B------:R-:W-:Y:S01]  /*29f30*/  IMAD R5, R0, UR5, R4 ;  /* 0x0000000500057c24 */ /* 0x000fe2000f8e0204 */
[----:B------:R-:W-:Y:S02]  /*29f40*/  ULDC.64 UR4, c[0x0][0x280] ;  /* 0x0000a00000047ab9 */ /* 0x000fe40000000a00 */
[----:B------:R-:W-:Y:S01]  /*29f50*/  LEA R4, P0, R2, UR4, 0x1 ;  /* 0x0000000402047c11 */ /* 0x000fe2000f8008ff */
[----:B------:R-:W-:Y:S01]  /*29f60*/  IMAD.IADD R0, R3, 0x1, R5 ;  /* 0x0000000103007824 */ /* 0x000fe200078e0205 */
[----:B------:R-:W-:Y:S02]  /*29f70*/  ULDC UR4, c[0x0][0x2b8] ;  /* 0x0000ae0000047ab9 */ /* 0x000fe40000000800 */
[----:B------:R-:W-:Y:S02]  /*29f80*/  ISETP.GE.AND P4, PT, R36, UR4, PT ;  /* 0x0000000424007c0c */ /* 0x000fe4000bf86270 */
[----:B------:R-:W-:Y:S01]  /*29f90*/  LEA.HI.X R0, R2, UR5, R0, 0x1, P0 ;  /* 0x0000000502007c11 */ /* 0x000fe200080f0c00 */
[----:B------:R-:W-:Y:S01]  /*29fa0*/  UMOV UR5, 0xffffffff ;  /* 0xffffffff00057882 */ /* 0x000fe20000000000 */
[----:B------:R-:W-:-:S02]  /*29fb0*/  ISETP.GE.AND P3, PT, R9, UR4, PT ;  /* 0x0000000409007c0c */ /* 0x000fc4000bf66270 */
[----:B------:R-:W-:Y:S02]  /*29fc0*/  ISETP.GE.AND P2, PT, R8, UR4, PT ;  /* 0x0000000408007c0c */ /* 0x000fe4000bf46270 */
[----:B------:R-:W-:Y:S02]  /*29fd0*/  ISETP.GE.AND P1, PT, R37, UR4, PT ;  /* 0x0000000425007c0c */ /* 0x000fe4000bf26270 */
[----:B------:R-:W-:Y:S01]  /*29fe0*/  SHF.R.U32.HI R8, RZ, 0x3, R20 ;  /* 0x00000003ff087819 */ /* 0x000fe20000011614 */
[----:B------:R-:W-:Y:S10]  /*29ff0*/  BRA.DIV UR5, `(.L_x_1942) ;  /* 0x0000005605907947 */ /* 0x000ff4000b800000 */
[----:B------:R-:W0:Y:S01]  /*2a000*/  SHFL.IDX PT, R3, R4, RZ, 0x181f ;  /* 0x00181fff04037589 */ /* 0x000e2200000e0000 */
[----:B------:R-:W-:Y:S01]  /*2a010*/  IMAD R5, R31, R7, RZ ;  /* 0x000000071f057224 */ /* 0x000fe200078e02ff */
[----:B------:R-:W-:Y:S02]  /*2a020*/  IADD3 R25, R8, R25, RZ ;  /* 0x0000001908197210 */ /* 0x000fe40007ffe0ff */
[----:B------:R-:W1:Y:S02]  /*2a030*/  SHFL.IDX PT, R2, R0, RZ, 0x181f ;  /* 0x00181fff00027589 */ /* 0x000e6400000e0000 */
[----:B------:R-:W-:Y:S02]  /*2a040*/  ISETP.GE.AND P0, PT, R25, R5, PT ;  /* 0x000000051900720c */ /* 0x000fe40003f06270 */
[----:B------:R-:W-:Y:S11]  /*2a050*/  SHFL.IDX PT, R14, R4, 0x7, 0x181f ;  /* 0x00f81f00040e7f89 */ /* 0x000ff600000e0000 */
[----:B0-----:R-:W-:-:S05]  /*2a060*/  @!P0 LEA R6, P5, R36, R3, 0x1 ;  /* 0x0000000324068211 */ /* 0x001fca00078a08ff */
[----:B-1----:R-:W-:Y:S02]  /*2a070*/  @!P0 IMAD.X R3, RZ, RZ, R2, P5 ;  /* 0x000000ffff038224 */ /* 0x002fe400028e0602 */
[----:B------:R-:W-:Y:S02]  /*2a080*/  @!P0 IMAD.MOV.U32 R2, RZ, RZ, R6 ;  /* 0x000000ffff028224 */ /* 0x000fe400078e0006 */
[----:B------:R-:W-:-:S03]  /*2a090*/  VIADD R6, R25, 0x10 ;  /* 0x0000001019067836 */ /* 0x000fc60000000000 */
        /* <DEDUP_REMOVED lines=33> */
[----:B------:R-:W-:Y:S01]  /*2a2b0*/  @!P0 IMAD.MOV.U32 R2, RZ, RZ, R6 ;  /* 0x000000ffff028224 */ /* 0x000fe200078e0006 */
[----:B------:R-:W-:Y:S01]  /*2a2c0*/  IADD3 R6, R25, 0x40, RZ ;  /* 0x0000004019067810 */ /* 0x000fe20007ffe0ff */
        /* <DEDUP_REMOVED lines=34> */
[----:B------:R-:W-:Y:S02]  /*2a4f0*/  @!P0 MOV R2, R6 ;  /* 0x0000000600028202 */ /* 0x000fe40000000f00 */
[----:B------:R0:W1:Y:S01]  /*2a500*/  SHFL.IDX PT, R6, R0, 0x7, 0x181f ;  /* 0x00f81f0000067f89 */ /* 0x00006200000e0000 */
[----:B------:R-:W-:-:S05]  /*2a510*/  @!P0 IMAD.MOV.U32 R3, RZ, RZ, R7 ;  /* 0x000000ffff038224 */ /* 0x000fca00078e0007 */
[----:B------:R0:W-:Y:S04]  /*2a520*/  @!P0 LDGSTS.E.BYPASS.LTC128B.128 [R34+0x13400], desc[UR60][R2.64], !P4 ;  /* 0x1340000002228fae */ /* 0x0001e8000e101d7c */
[----:B------:R0:W-:Y:S04]  /*2a530*/  @!P0 LDGSTS.E.BYPASS.LTC128B.128 [R34+0x17400], desc[UR60][R2.64+0x80], !P3 ;  /* 0x1740008002228fae */ /* 0x0001e8000d901d7c */
[----:B------:R0:W-:Y:S04]  /*2a540*/  @!P0 LDGSTS.E.BYPASS.LTC128B.128 [R34+0x1b400], desc[UR60][R2.64+0x100], !P2 ;  /* 0x1b40010002228fae */ /* 0x0001e8000d101d7c */
[----:B------:R0:W-:Y:S02]  /*2a550*/  @!P0 LDGSTS.E.BYPASS.LTC128B.128 [R34+0x1f400], desc[UR60][R2.64+0x180], !P1 ;  /* 0x1f40018002228fae */ /* 0x0001e4000c901d7c */
.L_x_2114:
[----:B0-----:R-:W-:Y:S01]  /*2a560*/  VIADD R0, R25, 0x70 ;  /* 0x0000007019007836 */ /* 0x001fe20000000000 */
[----:B------:R-:W-:Y:S04]  /*2a570*/  BSSY B0, `(.L_x_1943) ;  /* 0x000000c000007945 */ /* 0x000fe80003800000 */
[----:B------:R-:W-:-:S13]  /*2a580*/  ISETP.GE.AND P0, PT, R0, R5, PT ;  /* 0x000000050000720c */ /* 0x000fda0003f06270 */
[----:B------:R-:W-:Y:S05]  /*2a590*/  @P0 BRA `(.L_x_1944) ;  /* 0x0000000000240947 */ /* 0x000fea0003800000 */
[----:B------:R-:W-:-:S05]  /*2a5a0*/  LEA R2, P0, R36, R14, 0x1 ;  /* 0x0000000e24027211 */ /* 0x000fca00078008ff */
        /* <DEDUP_REMOVED lines=8> */
.L_x_1944:
[----:B------:R-:W-:Y:S05]  /*2a630*/  BSYNC B0 ;  /* 0x0000000000007941 */ /* 0x000fea0003800000 */
.L_x_1943:
[----:B------:R-:W-:Y:S01]  /*2a640*/  NOP ;  /* 0x0000000000007918 */ /* 0x000fe20000000000 */
[----:B------:R-:W-:-:S13]  /*2a650*/  PLOP3.LUT P0, PT, PT, PT, PT, 0x80, 0x0 ;  /* 0x000000000000781c */ /* 0x000fda0003f0f070 */
.L_x_1945:
        /* <DEDUP_REMOVED lines=8> */
[----:B--2---:R-:W-:Y:S02]  /*2a6e0*/  VIADD R3, R3, 0x1 ;  /* 0x0000000103037836 */ /* 0x004fe40000000000 */
[----:B---3--:R-:W-:-:S03]  /*2a6f0*/  VIADD R7, R2, 0xfffffffe ;  /* 0xfffffffe02077836 */ /* 0x008fc60000000000 */
[----:B------:R0:W-:Y:S01]  /*2a700*/  STL [R1+0x2c], R3 ;  /* 0x00002c0301007387 */ /* 0x0001e20000100800 */
[----:B------:R-:W-:-:S04]  /*2a710*/  LEA.HI R0, R3, R3, RZ, 0x1 ;  /* 0x0000000303007211 */ /* 0x000fc800078f08ff */
[----:B------:R-:W-:-:S04]  /*2a720*/  LOP3.LUT R0, R0, 0xfffffffe, RZ, 0xc0, !PT ;  /* 0xfffffffe00007812 */ /* 0x000fc800078ec0ff */
[----:B------:R-:W-:-:S04]  /*2a730*/  IADD3 R0, R3, -R0, RZ ;  /* 0x8000000003007210 */ /* 0x000fc80007ffe0ff */
[----:B------:R-:W-:Y:S01]  /*2a740*/  SHF.L.U32 R0, R0, 0x1f, RZ ;  /* 0x0000001f00007819 */ /* 0x000fe200000006ff */
[----:B------:R-:W-:Y:S01]  /*2a750*/  NOP ;  /* 0x0000000000007918 */ /* 0x000fe20000000000 */
[----:B------:R0:W-:Y:S01]  /*2a760*/  SYNCS.ARRIVE.TRANS64.A1T0 RZ, [R17+URZ+0x30800], RZ ;  /* 0x030800ff11ff79a7 */ /* 0x0001e2000810003f */
[----:B------:R-:W-:Y:S01]  /*2a770*/  BSSY B0, `(.L_x_1946) ;  /* 0x0000003000007945 */ /* 0x000fe20003800000 */
[----:B------:R-:W2:Y:S03]  /*2a780*/  SYNCS.PHASECHK.TRANS64.TRYWAIT P0, [R17+URZ+0x30820], R0 ;  /* 0x03082000110075a7 */ /* 0x000ea6000800017f */
[----:B0-2---:R-:W-:Y:S05]  /*2a790*/  @!P0 BRA `(.L_x_1947) ;  /* 0x00000058007c8947 */ /* 0x005fea0003800000 */
.L_x_2115:
[----:B------:R-:W-:Y:S05]  /*2a7a0*/  BSYNC B0 ;  /* 0x0000000000007941 */ /* 0x000fea0003800000 */
.L_x_1946:
        /* <DEDUP_REMOVED lines=8> */
[----:B------:R-:W-:Y:S01]  /*2a830*/  ISETP.GE.AND P4, PT, R36, UR4, PT ;  /* 0x0000000424007c0c */ /* 0x000fe2000bf86270 */
[----:B------:R-:W-:Y:S01]  /*2a840*/  IMAD.MOV.U32 R10, RZ, RZ, R29 ;  /* 0x000000ffff0a7224 */ /* 0x000fe200078e001d */
[----:B------:R-:W-:Y:S01]  /*2a850*/  ISETP.GE.AND P3, PT, R3, UR4, PT ;  /* 0x0000000403007c0c */ /* 0x000fe2000bf66270 */
[----:B------:R-:W-:Y:S01]  /*2a860*/  IMAD.MOV.U32 R31, RZ, RZ, R23 ;  /* 0x000000ffff1f7224 */ /* 0x000fe200078e0017 */
[----:B------:R-:W-:Y:S02]  /*2a870*/  ISETP.GE.AND P2, PT, R2, UR4, PT ;  /* 0x0000000402007c0c */ /* 0x000fe4000bf46270 */
[----:B------:R-:W-:-:S13]  /*2a880*/  ISETP.GE.AND P1, PT, R37, UR4, PT ;  /* 0x0000000425007c0c */ /* 0x000fda000bf26270 */
.L_x_1962:
[----:B0-----:R-:W2:Y:S01]  /*2a890*/  LDL R0, [R1+0x10] ;  /* 0x0000100001007983 */ /* 0x001ea20000100800 */
[----:B------:R-:W0:Y:S03]  /*2a8a0*/  LDC R12, c[0x0][0x430] ;  /* 0x00010c00ff0c7b82 */ /* 0x000e260000000800 */
[----:B------:R-:W3:Y:S01]  /*2a8b0*/  LDL R8, [R1+0x14] ;  /* 0x0000140001087983 */ /* 0x000ee20000100800 */
[----:B------:R-:W1:Y:S01]  /*2a8c0*/  S2R R2, SR_TID.X ;  /* 0x0000000000027919 */ /* 0x000e620000002100 */
[----:B------:R-:W4:Y:S01]  /*2a8d0*/  S2R R4, SR_TID.X ;  /* 0x0000000000047919 */ /* 0x000f220000002100 */
[----:B0-----:R-:W-:-:S13]  /*2a8e0*/  ISETP.NE.AND P0, PT, R12, 0x1, PT ;  /* 0x000000010c00780c */ /* 0x001fda0003f05270 */
[----:B------:R-:W0:Y:S01]  /*2a8f0*/  @P0 LDC R3, c[0x0][0x434] ;  /* 0x00010d00ff030b82 */ /* 0x000e220000000800 */
[----:B-1----:R-:W-:-:S04]  /*2a900*/  LOP3.LUT R2, R2, 0x7f, RZ, 0xc0, !PT ;  /* 0x0000007f02027812 */ /* 0x002fc800078ec0ff */
[----:B------:R-:W-:Y:S02]  /*2a910*/  SHF.R.U32.HI R2, RZ, 0x3, R2 ;  /* 0x00000003ff027819 */ /* 0x000fe40000011602 */
[----:B----4-:R-:W-:-:S04]  /*2a920*/  SHF.L.U32 R4, R4, 0x4, RZ ;  /* 0x0000000404047819 */ /* 0x010fc800000006ff */
[----:B------:R-:W-:Y:S02]  /*2a930*/  LOP3.LUT R4, R2, 0x70, R4, 0xf8, !PT ;  /* 0x0000007002047812 */ /* 0x000fe400078ef804 */
[----:B------:R-:W1:Y:S02]  /*2a940*/  @P0 LDC R2, c[0x0][0x438] ;  /* 0x00010e00ff020b82 */ /* 0x000e640000000800 */
[----:B------:R-:W-:Y:S01]  /*2a950*/  ISETP.GT.U32.AND P6, PT, R4, 0x3f, PT ;  /* 0x0000003f0400780c */ /* 0x000fe20003fc4070 */
[----:B--2---:R-:W-:-:S04]  /*2a960*/  IMAD R0, R7, 0x40, R0 ;  /* 0x0000004007007824 */ /* 0x004fc800078e0200 */
[----:B------:R-:W-:-:S08]  /*2a970*/  IMAD.IADD R0, R4, 0x1, R0 ;  /* 0x0000000104007824 */ /* 0x000fd000078e0200 */
[----:B------:R-:W2:Y:S01]  /*2a980*/  @!P6 LDC.64 R4, c[0x0][0x428] ;  /* 0x00010a00ff04eb82 */ /* 0x000ea20000000a00 */
        /* <DEDUP_REMOVED lines=8> */
[----:B------:R-:W-:-:S05]  /*2aa10*/  @!P6 IMAD R5, R32, R5, R4 ;  /* 0x000000052005e224 */ /* 0x000fca00078e0204 */
[----:B------:R-:W-:Y:S01]  /*2aa20*/  @!P6 IADD3 R3, R5, R3, RZ ;  /* 0x000000030503e210 */ /* 0x000fe20007ffe0ff */
[----:B------:R-:W-:-:S04]  /*2aa30*/  IMAD.MOV R5, RZ, RZ, -R11 ;  /* 0x000000ffff057224 */ /* 0x000fc800078e0a0b */
[----:B------:R-:W-:Y:S02]  /*2aa40*/  IMAD R5, R12, R5, R0 ;  /* 0x000000050c057224 */ /* 0x000fe400078e0200 */
[----:B------:R-:W-:Y:S01]  /*2aa50*/  IMAD.MOV.U32 R0, RZ, RZ, RZ ;  /* 0x000000ffff007224 */ /* 0x000fe200078e00ff */
[----:B0-----:R-:W-:-:S04]  /*2aa60*/  @!P6 LEA R8, P0, R2, R8, 0x2 ;  /* 0x000000080208e211 */ /* 0x001fc800078010ff */
[----:B------:R-:W-:-:S05]  /*2aa70*/  @!P6 LEA.HI.X R9, R2, R9, R3, 0x2, P0 ;  /* 0x000000090209e211 */ /* 0x000fca00000f1403 */
[----:B------:R0:W5:Y:S01]  /*2aa80*/  @!P6 LDG.E R0, desc[UR60][R8.64] ;  /* 0x0000003c0800e981 */ /* 0x000162000c1e1900 */
[----:B------:R-:W-:Y:S01]  /*2aa90*/  LOP3.LUT P5, RZ, R16, 0x20, RZ, 0xc0, !PT ;  /* 0x0000002010ff7812 */ /* 0x000fe200078ac0ff */
[----:B------:R-:W-:-:S05]  /*2aaa0*/  VIADD R22, R6, 0x1 ;  /* 0x0000000106167836 */ /* 0x000fca0000000000 */
[C---:B------:R-:W-:Y:S01]  /*2aab0*/  ISETP.NE.AND P0, PT, R22.reuse, 0x2, PT ;  /* 0x000000021600780c */ /* 0x040fe20003f05270 */
[----:B------:R-:W-:Y:S05]  /*2aac0*/  YIELD ;  /* 0x0000000000007946 */ /* 0x000fea0003800000 */
[----:B------:R-:W-:Y:S01]  /*2aad0*/  SEL R29, RZ, 0x1, P0 ;  /* 0x00000001ff1d7807 */ /* 0x000fe20000000000 */
[----:B------:R-:W-:Y:S01]  /*2aae0*/  IMAD.MOV.U32 R23, RZ, RZ, R7 ;  /* 0x000000ffff177224 */ /* 0x000fe200078e0007 */
[----:B------:R-:W-:Y:S02]  /*2aaf0*/  SEL R22, R22, RZ, P0 ;  /* 0x000000ff16167207 */ /* 0x000fe40000000000 */
[----:B------:R-:W-:Y:S01]  /*2ab00*/  LOP3.LUT R29, R10, R29, RZ, 0x3c, !PT ;  /* 0x0000001d0a1d7212 */ /* 0x000fe200078e3cff */
[----:B0-----:R-:W-:Y:S06]  /*2ab10*/  @!P5 BRA `(.L_x_1950) ;  /* 0x000000000004d947 */ /* 0x001fec0003800000 */
[----:B------:R-:W-:Y:S01]  /*2ab20*/  BPT.TRAP 0x1 ;  /* 0x000000040000795c */ /* 0x000fe20000300000 */
.L_x_1950:
[----:B------:R-:W-:Y:S01]  /*2ab30*/  LEA R7, R22, R17, 0x3 ;  /* 0x0000001116077211 */ /* 0x000fe200078e18ff */
[----:B------:R-:W-:Y:S01]  /*2ab40*/  BSSY B1, `(.L_x_1951) ;  /* 0x0000004000017945 */ /* 0x000fe20003800000 */
[----:B------:R-:W-:-:S04]  /*2ab50*/  SHF.L.U32 R2, R29, 0x1f, RZ ;  /* 0x0000001f1d027819 */ /* 0x000fc800000006ff */
[----:B------:R-:W0:Y:S02]  /*2ab60*/  SYNCS.PHASECHK.TRANS64.TRYWAIT P0, [R7+URZ+0x30840], R2 ;  /* 0x03084002070075a7 */ /* 0x000e24000800017f */
[----:B0-----:R-:W-:Y:S05]  /*2ab70*/  @!P0 BRA `(.L_x_1952) ;  /* 0x0000005400988947 */ /* 0x001fea0003800000 */
.L_x_2116:
[----:B------:R-:W-:Y:S05]  /*2ab80*/  BSYNC B1 ;  /* 0x0000000000017941 */ /* 0x000fea0003800000 */
.L_x_1951:
[----:B------:R-:W-:Y:S01]  /*2ab90*/  SHF.R.S32.HI R20, RZ, 0x1f, R5 ;  /* 0x0000001fff147819 */ /* 0x000fe20000011405 */
[----:B------:R-:W-:Y:S01]  /*2aba0*/  ULDC.64 UR4, c[0x0][0x300] ;  /* 0x0000c00000047ab9 */ /* 0x000fe20000000a00 */
[----:B-----5:R-:W-:Y:S01]  /*2abb0*/  SHF.R.S32.HI R25, RZ, 0x1f, R0 ;  /* 0x0000001fff197819 */ /* 0x020fe20000011400 */
[C---:B0-----:R-:W-:Y:S01]  /*2abc0*/  IMAD.WIDE.U32 R2, R5.reuse, UR4, RZ ;  /* 0x0000000405027c25 */ /* 0x041fe2000f8e00ff */
        /* <DEDUP_REMOVED lines=21> */
[----:B------:R-:W1:Y:S01]  /*2ad20*/  SHFL.IDX PT, R3, R21, RZ, 0x181f ;  /* 0x00181fff15037589 */ /* 0x000e6200000e0000 */
        /* <DEDUP_REMOVED lines=8> */
[----:B0-----:R-:W-:-:S04]  /*2adb0*/  IADD3 R2, P0, R2, R4, RZ ;  /* 0x0000000402027210 */ /* 0x001fc80007f1e0ff */
[----:B-1----:R-:W-:-:S05]  /*2adc0*/  IADD3.X R3, RZ, R3, RZ, P0, !PT ;  /* 0x00000003ff037210 */ /* 0x002fca00007fe4ff */
        /* <DEDUP_REMOVED lines=23> */
.L_x_2126:
        /* <DEDUP_REMOVED lines=17> */
.L_x_1954:
        /* <DEDUP_REMOVED lines=10> */
.L_x_1955:
[----:B------:R2:W-:Y:S01]  /*2b0f0*/  SYNCS.ARRIVE.TRANS64.A1T0 RZ, [R7+URZ+0x30830], RZ ;  /* 0x030830ff07ff79a7 */ /* 0x0005e2000810003f */
[----:B------:R-:W-:Y:S05]  /*2b100*/  @!P6 BRA `(.L_x_1956) ;  /* 0x000000000004e947 */ /* 0x000fea0003800000 */
[----:B------:R-:W-:Y:S01]  /*2b110*/  BPT.TRAP 0x1 ;  /* 0x000000040000795c */ /* 0x000fe20000300000 */
.L_x_1956:
[----:B-1----:R-:W-:Y:S01]  /*2b120*/  SHF.L.U32 R2, R10, 0x1f, RZ ;  /* 0x0000001f0a027819 */ /* 0x002fe200000006ff */
[----:B------:R-:W-:Y:S01]  /*2b130*/  BSSY B1, `(.L_x_1957) ;  /* 0x0000004000017945 */ /* 0x000fe20003800000 */
[----:B--2---:R-:W-:-:S04]  /*2b140*/  LEA R7, R6, R17, 0x3 ;  /* 0x0000001106077211 */ /* 0x004fc800078e18ff */
[----:B------:R-:W1:Y:S02]  /*2b150*/  SYNCS.PHASECHK.TRANS64.TRYWAIT P0, [R7+URZ+0x30860], R2 ;  /* 0x03086002070075a7 */ /* 0x000e64000800017f */
[----:B-1----:R-:W-:Y:S05]  /*2b160*/  @!P0 BRA `(.L_x_1958) ;  /* 0x0000005400a48947 */ /* 0x002fea0003800000 */
.L_x_2127:
[----:B------:R-:W-:Y:S05]  /*2b170*/  BSYNC B1 ;  /* 0x0000000000017941 */ /* 0x000fea0003800000 */
.L_x_1957:
[----:B0-----:R-:W2:Y:S01]  /*2b180*/  LDL R8, [R1+0x8] ;  /* 0x0000080001087983 */ /* 0x001ea20000100800 */
        /* <DEDUP_REMOVED lines=48> */
.L_x_2137:
[----:B-1----:R-:W-:Y:S01]  /*2b490*/  IADD3 R2, P0, R2, R4, RZ ;  /* 0x0000000402027210 */ /* 0x002fe20007f1e0ff */
        /* <DEDUP_REMOVED lines=27> */
[----:B0-----:R-:W-:-:S04]  /*2b650*/  LEA R18, P0, R2, UR6, 0x1 ;  /* 0x0000000602127c11 */ /* 0x001fc8000f8008ff */
[----:B------:R-:W-:Y:S02]  /*2b660*/  LEA.HI.X R19, R2, UR7, R3, 0x1, P0 ;  /* 0x0000000702137c11 */ /* 0x000fe400080f0c03 */
[----:B------:R-:W-:-:S13]  /*2b670*/  PLOP3.LUT P0, PT, PT, PT, PT, 0x80, 0x0 ;  /* 0x000000000000781c */ /* 0x000fda0003f0f070 */
.L_x_1960:
        /* <DEDUP_REMOVED lines=10> */
.L_x_1961:
[----:B------:R-:W2:Y:S01]  /*2b720*/  LDL R0, [R1+0xc] ;  /* 0x00000c0001007983 */ /* 0x000ea20000100800 */
[----:B------:R0:W-:Y:S01]  /*2b730*/  SYNCS.ARRIVE.TRANS64.A1T0 RZ, [R7+URZ+0x30850], RZ ;  /* 0x030850ff07ff79a7 */ /* 0x0001e2000810003f */
[----:B------:R-:W-:Y:S02]  /*2b740*/  IMAD.MOV.U32 R6, RZ, RZ, R22 ;  /* 0x000000ffff067224 */ /* 0x000fe400078e0016 */
[----:B------:R-:W-:Y:S02]  /*2b750*/  IMAD.MOV.U32 R10, RZ, RZ, R29 ;  /* 0x000000ffff0a7224 */ /* 0x000fe400078e001d */
[----:B------:R-:W-:Y:S01]  /*2b760*/  IMAD.MOV.U32 R31, RZ, RZ, R23 ;  /* 0x000000ffff1f7224 */ /* 0x000fe200078e0017 */
[C---:B0-----:R-:W-:Y:S02]  /*2b770*/  IADD3 R7, R23.reuse, -0x1, RZ ;  /* 0xffffffff17077810 */ /* 0x041fe40007ffe0ff */
[----:B--2---:R-:W-:-:S13]  /*2b780*/  ISETP.GT.AND P0, PT, R23, R0, PT ;  /* 0x000000001700720c */ /* 0x004fda0003f04270 */
[----:B------:R-:W-:Y:S05]  /*2b790*/  @P0 BRA `(.L_x_1962) ;  /* 0xfffffff0003c0947 */ /* 0x000fea000383ffff */
.L_x_1949:
[----:B------:R-:W-:Y:S05]  /*2b7a0*/  BSYNC B0 ;  /* 0x0000000000007941 */ /* 0x000fea0003800000 */
.L_x_1948:
        /* <DEDUP_REMOVED lines=17> */
.L_x_1964:
[----:B------:R-:W-:Y:S05]  /*2b8c0*/  BSYNC B0 ;  /* 0x0000000000007941 */ /* 0x000fea0003800000 */
.L_x_1963:
[----:B------:R-:W-:-:S13]  /*2b8d0*/  LOP3.LUT P0, RZ, R16, 0x20, RZ, 0xc0, !PT ;  /* 0x0000002010ff7812 */ /* 0x000fda000780c0ff */
[----:B------:R-:W-:Y:S05]  /*2b8e0*/  @!P0 BRA `(.L_x_1965) ;  /* 0x0000000000048947 */ /* 0x000fea0003800000 */
[----:B------:R-:W-:Y:S01]  /*2b8f0*/  BPT.TRAP 0x1 ;  /* 0x000000040000795c */ /* 0x000fe20000300000 */
.L_x_1965:
[----:B------:R-:W2:Y:S01]  /*2b900*/  LDL.LU R0, [R1+0x8] ;  /* 0x0000080001007983 */ /* 0x000ea20000300800 */
[----:B------:R-:W-:Y:S01]  /*2b910*/  IMAD R4, R22, 0x8, R17 ;  /* 0x0000000816047824 */ /* 0x000fe200078e0211 */
[----:B------:R-:W-:Y:S01]  /*2b920*/  SHF.L.U32 R3, R29, 0x1f, RZ ;  /* 0x0000001f1d037819 */ /* 0x000fe200000006ff */
[----:B------:R-:W-:Y:S03]  /*2b930*/  BSSY B0, `(.L_x_1966) ;  /* 0x0000004000007945 */ /* 0x000fe60003800000 */
[----:B------:R-:W0:Y:S01]  /*2b940*/  SYNCS.PHASECHK.TRANS64.TRYWAIT P0, [R4+URZ+0x30860], R3 ;  /* 0x03086003040075a7 */ /* 0x000e22000800017f */
[----:B--2---:R-:W-:Y:S01]  /*2b950*/  IMAD R5, R23, -0x40, R0 ;  /* 0xffffffc017057824 */ /* 0x004fe200078e0200 */
[----:B0-----:R-:W-:Y:S06]  /*2b960*/  @!P0 BRA `(.L_x_1967) ;  /* 0x0000005400348947 */ /* 0x001fec0003800000 */
.L_x_2138:
[----:B------:R-:W-:Y:S05]  /*2b970*/  BSYNC B0 ;  /* 0x0000000000007941 */ /* 0x000fea0003800000 */
.L_x_1966:
[----:B------:R-:W2:Y:S01]  /*2b980*/  S2R R0, SR_TID.X ;  /* 0x0000000000007919 */ /* 0x000ea20000002100 */
[----:B------:R-:W-:Y:S01]  /*2b990*/  UMOV UR4, 0xffffffff ;  /* 0xffffffff00047882 */ /* 0x000fe20000000000 */
[----:B--2---:R-:W-:-:S04]  /*2b9a0*/  LOP3.LUT R0, R0, 0x7f, RZ, 0xc0, !PT ;  /* 0x0000007f00007812 */ /* 0x004fc800078ec0ff */
[----:B------:R-:W-:-:S04]  /*2b9b0*/  SHF.R.U32.HI R0, RZ, 0x3, R0 ;  /* 0x00000003ff007819 */ /* 0x000fc80000011600 */
[----:B------:R-:W-:Y:S01]  /*2b9c0*/  IADD3 R5, -R0, R5, RZ ;  /* 0x0000000500057210 */ /* 0x000fe20007ffe1ff */
[----:B------:R-:W-:Y:S01]  /*2b9d0*/  IMAD R0, R22, 0x4000, R33 ;  /* 0x0000400016007824 */ /* 0x000fe200078e0221 */
[----:B------:R-:W-:Y:S06]  /*2b9e0*/  BRA.DIV UR4, `(.L_x_1968) ;  /* 0x0000005604287947 */ /* 0x000fec000b800000 */
[----:B------:R-:W1:Y:S01]  /*2b9f0*/  SHFL.IDX PT, R14, R18, RZ, 0x181f ;  /* 0x00181fff120e7589 */ /* 0x000e6200000e0000 */
[----:B------:R-:W-:Y:S01]  /*2ba00*/  ULDC UR4, c[0x0][0x2f4] ;  /* 0x0000bd0000047ab9 */ /* 0x000fe20000000800 */
[C---:B------:R-:W-:Y:S01]  /*2ba10*/  IMAD.SHL.U32 R8, R36.reuse, 0x2, RZ ;  /* 0x0000000224087824 */ /* 0x040fe200078e00ff */
[C---:B------:R-:W-:Y:S01]  /*2ba20*/  ISETP.GE.AND P3, PT, R36.reuse, UR4, PT ;  /* 0x0000000424007c0c */ /* 0x040fe2000bf66270 */
[----:B0-----:R-:W0:Y:S01]  /*2ba30*/  SHFL.IDX PT, R3, R19, RZ, 0x181f ;  /* 0x00181fff13037589 */ /* 0x001e2200000e0000 */
[----:B------:R-:W-:Y:S01]  /*2ba40*/  LOP3.LUT R2, R36, 0x40, RZ, 0xfc, !PT ;  /* 0x0000004024027812 */ /* 0x000fe200078efcff */
[----:B------:R-:W-:Y:S01]  /*2ba50*/  IMAD R0, R0, 0x2, R17 ;  /* 0x0000000200007824 */ /* 0x000fe200078e0211 */
[----:B------:R-:W-:Y:S02]  /*2ba60*/  ISETP.LT.OR P4, PT, R5, 0x1, P3 ;  /* 0x000000010500780c */ /* 0x000fe40001f81670 */
[----:B------:R-:W-:Y:S02]  /*2ba70*/  ISETP.GE.AND P2, PT, R2, UR4, PT ;  /* 0x0000000402007c0c */ /* 0x000fe4000bf46270 */
[----:B------:R-:W-:-:S04]  /*2ba80*/  LOP3.LUT R2, R36, 0x80, RZ, 0xfc, !PT ;  /* 0x0000008024027812 */ /* 0x000fc800078efcff */
        /* <DEDUP_REMOVED lines=26> */
[----:B-1----:R-:W-:Y:S02]  /*2bc30*/  IADD3 R2, P4, R14, R8, RZ ;  /* 0x000000080e027210 */ /* 0x002fe40007f9e0ff */
[----:B------:R1:W3:Y:S03]  /*2bc40*/  SHFL.IDX PT, R14, R18, 0x3, 0x181f ;  /* 0x00781f00120e7f89 */ /* 0x0002e600000e0000 */
        /* <DEDUP_REMOVED lines=9> */
.L_x_2148:
        /* <DEDUP_REMOVED lines=15> */
.L_x_1969:
        /* <DEDUP_REMOVED lines=10> */
.L_x_1970:
[----:B------:R1:W-:Y:S01]  /*2be70*/  SYNCS.ARRIVE.TRANS64.A1T0 RZ, [R4+URZ+0x30850], RZ ;  /* 0x030850ff04ff79a7 */ /* 0x0003e2000810003f */
[----:B------:R-:W-:-:S05]  /*2be80*/  VIADD R22, R22, 0x1 ;  /* 0x0000000116167836 */ /* 0x000fca0000000000 */
[----:B------:R-:W-:-:S04]  /*2be90*/  ISETP.NE.AND P0, PT, R22, 0x2, PT ;  /* 0x000000021600780c */ /* 0x000fc80003f05270 */
[----:B0-----:R-:W-:Y:S02]  /*2bea0*/  SEL R0, RZ, 0x1, P0 ;  /* 0x00000001ff007807 */ /* 0x001fe40000000000 */
[----:B------:R-:W-:Y:S02]  /*2beb0*/  SEL R22, R22, RZ, P0 ;  /* 0x000000ff16167207 */ /* 0x000fe40000000000 */
[----:B-1----:R-:W-:-:S07]  /*2bec0*/  LOP3.LUT R29, R29, R0, RZ, 0x3c, !PT ;  /* 0x000000001d1d7212 */ /* 0x002fce00078e3cff */
.L_x_1927:
[----:B------:R-:W-:Y:S05]  /*2bed0*/  BSYNC B7 ;  /* 0x0000000000077941 */ /* 0x000fea0003800000 */
.L_x_1925:
[----:B------:R-:W-:-:S13]  /*2bee0*/  LOP3.LUT P0, RZ, R16, 0x40, RZ, 0xc0, !PT ;  /* 0x0000004010ff7812 */ /* 0x000fda000780c0ff */
[----:B------:R-:W-:Y:S05]  /*2bef0*/  @!P0 BRA `(.L_x_1971) ;  /* 0x0000000000248947 */ /* 0x000fea0003800000 */
[----:B------:R-:W-:Y:S05]  /*2bf00*/  WARPSYNC.ALL ;  /* 0x0000000000007948 */ /* 0x000fea0003800000 */
[----:B------:R-:W1:Y:S08]  /*2bf10*/  S2UR UR5, SR_CgaCtaId ;  /* 0x00000000000579c3 */ /* 0x000e700000008800 */
[----:B------:R-:W-:Y:S06]  /*2bf20*/  BAR.SYNC.DEFER_BLOCKING 0x5, 0x180 ;  /* 0x0146000000007b1d */ /* 0x000fec0000010000 */
[----:B------:R-:W-:-:S02]  /*2bf30*/  UMOV UR4, 0x400 ;  /* 0x0000040000047882 */ /* 0x000fc40000000000 */
[----:B-1----:R-:W-:-:S06]  /*2bf40*/  ULEA UR4, UR5, UR4, 0x18 ;  /* 0x0000000405047291 */ /* 0x002fcc000f8ec03f */
[----:B------:R-:W-:-:S05]  /*2bf50*/  IMAD.U32 R17, RZ, RZ, UR4 ;  /* 0x00000004ff117e24 */ /* 0x000fca000f8e00ff */
[----:B------:R1:W2:Y:S01]  /*2bf60*/  LDS.128 R24, [R17+0x308d0] ;  /* 0x0308d00011187984 */ /* 0x0002a20000000c00 */
[----:B------:R-:W-:Y:S06]  /*2bf70*/  BAR.ARV 0x4, 0x180 ;  /* 0x0106000000007b1d */ /* 0x000fec0000002000 */
[----:B------:R-:W-:Y:S05]  /*2bf80*/  BRA `(.L_x_1972) ;  /* 0x0000000c00d47947 */ /* 0x000fea0003800000 */
.L_x_1971:
[----:B------:R-:W1:Y:S01]  /*2bf90*/  S2R R10, SR_TID.X ;  /* 0x00000000000a7919 */ /* 0x000e620000002100 */
[----:B------:R-:W-:Y:S01]  /*2bfa0*/  UMOV UR4, 0xffffffff ;  /* 0xffffffff00047882 */ /* 0x000fe20000000000 */
[----:B-1----:R-:W-:-:S04]  /*2bfb0*/  LOP3.LUT R10, R10, 0x1f, RZ, 0xc0, !PT ;  /* 0x0000001f0a0a7812 */ /* 0x002fc800078ec0ff */
[----:B------:R-:W-:Y:S01]  /*2bfc0*/  ISETP.NE.AND P0, PT, R10, 0x1f, PT ;  /* 0x0000001f0a00780c */ /* 0x000fe20003f05270 */
[----:B------:R-:W-:-:S12]  /*2bfd0*/  BRA.DIV UR4, `(.L_x_1973) ;  /* 0x0000005604507947 */ /* 0x000fd8000b800000 */
[----:B------:R-:W-:Y:S01]  /*2bfe0*/  IADD3 R9, R27, R10, RZ ;  /* 0x0000000a1b097210 */ /* 0x000fe20007ffe0ff */
[----:B------:R-:W-:-:S03]  /*2bff0*/  ULDC UR4, c[0x0][0xc3c] ;  /* 0x00030f0000047ab9 */ /* 0x000fc60000000800 */
        /* <DEDUP_REMOVED lines=8> */
[C---:B------:R-:W-:Y:S01]  /*2c080*/  ISETP.GE.U32.AND P2, PT, R10.reuse, 0x2, PT ;  /* 0x000000020a00780c */ /* 0x040fe20003f46070 */
[----:B------:R-:W-:Y:S01]  /*2c090*/  IMAD.MOV.U32 R8, RZ, RZ, RZ ;  /* 0x000000ffff087224 */ /* 0x000fe200078e00ff */
[C---:B------:R-:W-:Y:S01]  /*2c0a0*/  ISETP.GE.U32.AND P3, PT, R10.reuse, 0x4, PT ;  /* 0x000000040a00780c */ /* 0x040fe20003f66070 */
[----:B------:R-:W-:Y:S01]  /*2c0b0*/  SHFL.IDX PT, R0, R24, RZ, 0x1f ;  /* 0x00001fff18007589 */ /* 0x000fe200000e0000 */
[C---:B------:R-:W-:Y:S02]  /*2c0c0*/  ISETP.GE.U32.AND P4, PT, R10.reuse, 0x8, PT ;  /* 0x000000080a00780c */ /* 0x040fe40003f86070 */
[----:B------:R-:W-:Y:S01]  /*2c0d0*/  ISETP.GE.U32.AND P5, PT, R10, 0x10, PT ;  /* 0x000000100a00780c */ /* 0x000fe20003fa6070 */
[----:B0-----:R0:W-:Y:S02]  /*2c0e0*/  SHFL.IDX PT, R6, R24, 0x1, 0x1f ;  /* 0x00201f0018067f89 */ /* 0x0011e400000e0000 */
[----:B0-----:R-:W-:Y:S01]  /*2c0f0*/  MOV R24, RZ ;  /* 0x000000ff00187202 */ /* 0x001fe20000000f00 */
[----:B---3--:R-:W-:-:S02]  /*2c100*/  @!P1 IMAD.MOV.U32 R25, RZ, RZ, R7 ;  /* 0x000000ffff199224 */ /* 0x008fc400078e0007 */
[----:B--2---:R-:W-:Y:S01]  /*2c110*/  @!P1 IMAD.MOV.U32 R8, RZ, RZ, R4 ;  /* 0x000000ffff089224 */ /* 0x004fe200078e0004 */
[----:B------:R-:W-:-:S03]  /*2c120*/  ISETP.NE.AND P1, PT, R10, RZ, PT ;  /* 0x000000ff0a00720c */ /* 0x000fc60003f25270 */
[----:B------:R-:W-:-:S05]  /*2c130*/  IMAD R13, R8, R25, RZ ;  /* 0x00000019080d7224 */ /* 0x000fca00078e02ff */
        /* <DEDUP_REMOVED lines=16> */
.L_x_2158:
[----:B------:R-:W-:Y:S02]  /*2c240*/  ULDC UR4, c[0x0][0xc38] ;  /* 0x00030e0000047ab9 */ /* 0x000fe40000000800 */
[----:B------:R-:W-:-:S04]  /*2c250*/  IMAD.U32 R4, RZ, RZ, UR4 ;  /* 0x00000004ff047e24 */ /* 0x000fc8000f8e00ff */
[----:B-1----:R-:W-:-:S04]  /*2c260*/  IMAD R5, R14, R4, RZ ;  /* 0x000000040e057224 */ /* 0x002fc800078e02ff */
[----:B------:R-:W-:-:S05]  /*2c270*/  IMAD.IADD R6, R6, 0x1, R5 ;  /* 0x0000000106067824 */ /* 0x000fca00078e0205 */
[----:B------:R-:W-:-:S13]  /*2c280*/  ISETP.GT.AND P6, PT, R6, R0, PT ;  /* 0x000000000600720c */ /* 0x000fda0003fc4270 */
[----:B------:R-:W-:Y:S05]  /*2c290*/  @P6 BRA `(.L_x_1974) ;  /* 0x0000000000a46947 */ /* 0x000fea0003800000 */
.L_x_1977:
[----:B------:R-:W1:Y:S01]  /*2c2a0*/  LDC R2, c[0x0][0xc3c] ;  /* 0x00030f00ff027b82 */ /* 0x000e620000000800 */
[----:B------:R-:W-:-:S05]  /*2c2b0*/  VIADD R27, R27, 0x1f ;  /* 0x0000001f1b1b7836 */ /* 0x000fca0000000000 */
[----:B-1----:R-:W-:-:S13]  /*2c2c0*/  ISETP.GE.AND P6, PT, R27, R2, PT ;  /* 0x000000021b00720c */ /* 0x002fda0003fc6270 */
[----:B------:R-:W-:Y:S05]  /*2c2d0*/  @P6 BRA `(.L_x_1975) ;  /* 0x0000000800bc6947 */ /* 0x000fea0003800000 */
[----:B0-----:R-:W0:Y:S01]  /*2c2e0*/  S2R R3, SR_TID.X ;  /* 0x0000000000037919 */ /* 0x001e220000002100 */
[----:B------:R-:W-:Y:S02]  /*2c2f0*/  MOV R25, RZ ;  /* 0x000000ff00197202 */ /* 0x000fe40000000f00 */
[----:B0-----:R-:W-:-:S05]  /*2c300*/  LOP3.LUT R3, R3, 0x1f, RZ, 0xc0, !PT ;  /* 0x0000001f03037812 */ /* 0x001fca00078ec0ff */
[----:B------:R-:W-:-:S05]  /*2c310*/  IMAD.IADD R7, R27, 0x1, R3 ;  /* 0x000000011b077824 */ /* 0x000fca00078e0203 */
[----:B------:R-:W-:-:S13]  /*2c320*/  ISETP.GE.OR P6, PT, R7, R2, !P0 ;  /* 0x000000020700720c */ /* 0x000fda00047c6670 */
[----:B------:R-:W0:Y:S08]  /*2c330*/  @!P6 LDC.64 R2, c[0x0][0xc80] ;  /* 0x00032000ff02eb82 */ /* 0x000e300000000a00 */
[----:B------:R-:W1:Y:S01]  /*2c340*/  @!P6 LDC.64 R4, c[0x0][0xc78] ;  /* 0x00031e00ff04eb82 */ /* 0x000e620000000a00 */
[----:B------:R-:W-:Y:S02]  /*2c350*/  IMAD.MOV.U32 R8, RZ, RZ, RZ ;  /* 0x000000ffff087224 */ /* 0x000fe400078e00ff */
[----:B0-----:R-:W-:-:S05]  /*2c360*/  @!P6 IMAD.WIDE R2, R7, 0x4, R2 ;  /* 0x000000040702e825 */ /* 0x001fca00078e0202 */
[----:B------:R1:W2:Y:S02]  /*2c370*/  @!P6 LDG.E R25, desc[UR60][R2.64] ;  /* 0x0000003c0219e981 */ /* 0x0002a4000c1e1900 */
[----:B-1----:R-:W-:-:S05]  /*2c380*/  @!P6 IMAD.WIDE R2, R7, 0x4, R4 ;  /* 0x000000040702e825 */ /* 0x002fca00078e0204 */
        /* <DEDUP_REMOVED lines=19> */
[----:B------:R0:W1:Y:S02]  /*2c4c0*/  SHFL.IDX PT, R14, R3, 0x1f, 0x1f ;  /* 0x03e01f00030e7f89 */ /* 0x00006400000e0000 */
.L_x_2166:
[----:B------:R-:W-:Y:S02]  /*2c4d0*/  ULDC UR4, c[0x0][0xc38] ;  /* 0x00030e0000047ab9 */ /* 0x000fe40000000800 */
[----:B------:R-:W-:-:S04]  /*2c4e0*/  IMAD.U32 R4, RZ, RZ, UR4 ;  /* 0x00000004ff047e24 */ /* 0x000fc8000f8e00ff */
[----:B-1----:R-:W-:-:S04]  /*2c4f0*/  IMAD R5, R14, R4, RZ ;  /* 0x000000040e057224 */ /* 0x002fc800078e02ff */
[----:B------:R-:W-:-:S05]  /*2c500*/  IMAD.IADD R6, R5, 0x1, R6 ;  /* 0x0000000105067824 */ /* 0x000fca00078e0206 */
[----:B------:R-:W-:-:S13]  /*2c510*/  ISETP.GT.AND P6, PT, R6, R0, PT ;  /* 0x000000000600720c */ /* 0x000fda0003fc4270 */
[----:B------:R-:W-:Y:S05]  /*2c520*/  @!P6 BRA `(.L_x_1977) ;  /* 0xfffffffc005ce947 */ /* 0x000fea000383ffff */
.L_x_1974:
        /* <DEDUP_REMOVED lines=8> */
[----:B------:R-:W-:-:S03]  /*2c5b0*/  IADD3 R27, R12, R27, RZ ;  /* 0x0000001b0c1b7210 */ /* 0x000fc60007ffe0ff */
[----:B------:R1:W3:Y:S04]  /*2c5c0*/  SHFL.IDX PT, R8, R8, R12, 0x1f ;  /* 0x00001f0c08087589 */ /* 0x0002e800000e0000 */
.L_x_2171:
[----:B------:R-:W-:-:S13]  /*2c5d0*/  ISETP.NE.AND P0, PT, R2, RZ, PT ;  /* 0x000000ff0200720c */ /* 0x000fda0003f05270 */
[----:B------:R-:W-:Y:S05]  /*2c5e0*/  @!P0 BRA `(.L_x_1979) ;  /* 0x0000000000108947 */ /* 0x000fea0003800000 */
[----:B------:R-:W-:Y:S01]  /*2c5f0*/  UMOV UR4, 0xffffffff ;  /* 0xffffffff00047882 */ /* 0x000fe20000000000 */
[----:B-1----:R-:W-:Y:S02]  /*2c600*/  VIADD R12, R12, 0xffffffff ;  /* 0xffffffff0c0c7836 */ /* 0x002fe40000000000 */
[----:B------:R-:W-:Y:S05]  /*2c610*/  BRA.DIV UR4, `(.L_x_1980) ;  /* 0x0000005a040c7947 */ /* 0x000fea000b800000 */
[----:B------:R4:W1:Y:S02]  /*2c620*/  SHFL.IDX PT, R24, R3, R12, 0x1f ;  /* 0x00001f0c03187589 */ /* 0x00086400000e0000 */
.L_x_1979:
[----:B---3--:R-:W-:Y:S01]  /*2c630*/  ISETP.NE.AND P0, PT, R8, 0x1, PT ;  /* 0x000000010800780c */ /* 0x008fe20003f05270 */
[----:B-1----:R-:W-:-:S04]  /*2c640*/  IMAD R24, R24, R4, R5 ;  /* 0x0000000418187224 */ /* 0x002fc800078e0205 */
[----:B------:R-:W-:-:S08]  /*2c650*/  IMAD.IADD R0, R0, 0x1, -R24 ;  /* 0x0000000100007824 */ /* 0x000fd000078e0a18 */
[----:B------:R-:W-:Y:S05]  /*2c660*/  @!P0 BRA `(.L_x_1981) ;  /* 0x0000000000dc8947 */ /* 0x000fea0003800000 */
[----:B--2---:R-:W-:Y:S02]  /*2c670*/  IABS R4, R25 ;  /* 0x0000001900047213 */ /* 0x004fe40000000000 */
[----:B------:R-:W-:Y:S02]  /*2c680*/  IABS R5, R8 ;  /* 0x0000000800057213 */ /* 0x000fe40000000000 */
[----:B------:R-:W1:Y:S08]  /*2c690*/  I2F.RP R6, R4 ;  /* 0x0000000400067306 */ /* 0x000e700000209400 */
[----:B------:R-:W2:Y:S08]  /*2c6a0*/  I2F.RP R9, R5 ;  /* 0x0000000500097306 */ /* 0x000eb00000209400 */
[----:B-1----:R-:W1:Y:S08]  /*2c6b0*/  MUFU.RCP R6, R6 ;  /* 0x0000000600067308 */ /* 0x002e700000001000 */
[----:B--2---:R-:W-:Y:S01]  /*2c6c0*/  MUFU.RCP R9, R9 ;  /* 0x0000000900097308 */ /* 0x004fe20000001000 */
[----:B-1----:R-:W-:-:S07]  /*2c6d0*/  VIADD R2, R6, 0xffffffe ;  /* 0x0ffffffe06027836 */ /* 0x002fce0000000000 */
[----:B0---4-:R0:W1:Y:S02]  /*2c6e0*/  F2I.FTZ.U32.TRUNC.NTZ R3, R2 ;  /* 0x0000000200037305 */ /* 0x011064000021f000 */
[----:B0-----:R-:W-:Y:S01]  /*2c6f0*/  MOV R2, RZ ;  /* 0x000000ff00027202 */ /* 0x001fe20000000f00 */
[----:B-1----:R-:W-:-:S04]  /*2c700*/  IMAD.MOV R7, RZ, RZ, -R3 ;  /* 0x000000ffff077224 */ /* 0x002fc800078e0a03 */
[----:B------:R-:W-:-:S04]  /*2c710*/  IMAD R7, R7, R4, RZ ;  /* 0x0000000407077224 */ /* 0x000fc800078e02ff */
[----:B------:R-:W-:Y:S01]  /*2c720*/  IMAD.HI.U32 R3, R3, R7, R2 ;  /* 0x0000000703037227 */ /* 0x000fe200078e0002 */
[----:B------:R-:W-:Y:S02]  /*2c730*/  IABS R7, R0 ;  /* 0x0000000000077213 */ /* 0x000fe40000000000 */
[----:B------:R-:W-:-:S03]  /*2c740*/  IABS R2, R25 ;  /* 0x0000001900027213 */ /* 0x000fc60000000000 */
[----:B------:R-:W-:-:S04]  /*2c750*/  IMAD.HI.U32 R6, R3, R7, RZ ;  /* 0x0000000703067227 */ /* 0x000fc800078e00ff */
[----:B------:R-:W-:Y:S02]  /*2c760*/  IMAD.MOV R2, RZ, RZ, -R2 ;  /* 0x000000ffff027224 */ /* 0x000fe400078e0a02 */
        /* <DEDUP_REMOVED lines=9> */
[----:B------:R-:W-:Y:S02]  /*2c800*/  MOV R2, RZ ;  /* 0x000000ff00027202 */ /* 0x000fe40000000f00 */
[----:B------:R-:W-:-:S03]  /*2c810*/  ISETP.NE.AND P1, PT, R25, RZ, PT ;  /* 0x000000ff1900720c */ /* 0x000fc60003f25270 */
        /* <DEDUP_REMOVED lines=12> */
[-C--:B------:R-:W-:Y:S01]  /*2c8e0*/  @!P1 IADD3 R2, R2, -R5.reuse, RZ ;  /* 0x8000000502029210 */ /* 0x080fe20007ffe0ff */
        /* <DEDUP_REMOVED lines=9> */
[----:B------:R-:W-:-:S04]  /*2c980*/  @!P1 LOP3.LUT R4, RZ, R8, RZ, 0x33, !PT ;  /* 0x00000008ff049212 */ /* 0x000fc800078e33ff */
[----:B------:R-:W-:Y:S01]  /*2c990*/  LEA R3, R8, R4, 0x18 ;  /* 0x0000000408037211 */ /* 0x000fe200078ec0ff */
[----:B------:R-:W-:-:S04]  /*2c9a0*/  IMAD.MOV R5, RZ, RZ, -R4 ;  /* 0x000000ffff057224 */ /* 0x000fc800078e0a04 */
[----:B------:R-:W-:-:S04]  /*2c9b0*/  IMAD R8, R8, R5, R6 ;  /* 0x0000000508087224 */ /* 0x000fc800078e0206 */
[----:B------:R-:W-:Y:S01]  /*2c9c0*/  IMAD R26, R8, 0x10000, R3 ;  /* 0x00010000081a7824 */ /* 0x000fe200078e0203 */
[----:B------:R-:W-:Y:S06]  /*2c9d0*/  BRA `(.L_x_1982) ;  /* 0x0000000000f07947 */ /* 0x000fec0003800000 */
.L_x_1981:
[----:B0---4-:R-:W0:Y:S02]  /*2c9e0*/  LDC.64 R2, c[0x0][0xc90] ;  /* 0x00032400ff027b82 */ /* 0x011e240000000a00 */
[----:B0-----:R-:W-:-:S05]  /*2c9f0*/  IMAD.WIDE R2, R27, 0x4, R2 ;  /* 0x000000041b027825 */ /* 0x001fca00078e0202 */
[----:B------:R0:W2:Y:S02]  /*2ca00*/  LDG.E R7, desc[UR60][R2.64] ;  /* 0x0000003c02077981 */ /* 0x0000a4000c1e1900 */
[----:B0-----:R-:W-:Y:S01]  /*2ca10*/  MOV R2, RZ ;  /* 0x000000ff00027202 */ /* 0x001fe20000000f00 */
        /* <DEDUP_REMOVED lines=27> */
[----:B------:R-:W-:Y:S01]  /*2cbd0*/  IMAD R5, R5, R2, R0 ;  /* 0x0000000205057224 */ /* 0x000fe200078e0200 */
[----:B------:R-:W-:Y:S02]  /*2cbe0*/  MOV R2, RZ ;  /* 0x000000ff00027202 */ /* 0x000fe40000000f00 */
[----:B------:R-:W-:-:S04]  /*2cbf0*/  VIADDMNMX R4, R3, R4, R7, PT ;  /* 0x0000000403047246 */ /* 0x000fc80003800107 */
[----:B------:R-:W-:-:S04]  /*2cc00*/  IABS R7, R4 ;  /* 0x0000000400077213 */ /* 0x000fc80000000000 */
[----:B------:R-:W0:Y:S08]  /*2cc10*/  I2F.RP R8, R7 ;  /* 0x0000000700087306 */ /* 0x000e300000209400 */
[----:B0-----:R-:W0:Y:S02]  /*2cc20*/  MUFU.RCP R8, R8 ;  /* 0x0000000800087308 */ /* 0x001e240000001000 */
[----:B0-----:R-:W-:-:S06]  /*2cc30*/  VIADD R3, R8, 0xffffffe ;  /* 0x0ffffffe08037836 */ /* 0x001fcc0000000000 */
[----:B------:R-:W0:Y:S02]  /*2cc40*/  F2I.FTZ.U32.TRUNC.NTZ R3, R3 ;  /* 0x0000000300037305 */ /* 0x000e24000021f000 */
[----:B0-----:R-:W-:-:S04]  /*2cc50*/  IMAD.MOV R0, RZ, RZ, -R3 ;  /* 0x000000ffff007224 */ /* 0x001fc800078e0a03 */
[----:B------:R-:W-:Y:S01]  /*2cc60*/  IMAD R9, R0, R7, RZ ;  /* 0x0000000700097224 */ /* 0x000fe200078e02ff */
[----:B------:R-:W-:-:S03]  /*2cc70*/  IABS R0, R4 ;  /* 0x0000000400007213 */ /* 0x000fc60000000000 */
        /* <DEDUP_REMOVED lines=10> */
[----:B------:R-:W-:Y:S02]  /*2cd20*/  LOP3.LUT R0, R5, R4, RZ, 0x3c, !PT ;  /* 0x0000000405007212 */ /* 0x000fe400078e3cff */
[----:B------:R-:W-:Y:S02]  /*2cd30*/  IADD3 R5, R6, 0x1000000, R5 ;  /* 0x0100000006057810 */ /* 0x000fe40007ffe005 */
[----:B------:R-:W-:-:S07]  /*2cd40*/  ISETP.GE.AND P2, PT, R0, RZ, PT ;  /* 0x000000ff0000720c */ /* 0x000fce0003f46270 */
[----:B------:R-:W-:-:S06]  /*2cd50*/  @P0 VIADD R2, R2, 0x1 ;  /* 0x0000000102020836 */ /* 0x000fcc0000000000 */
[----:B------:R-:W-:Y:S02]  /*2cd60*/  @!P2 IADD3 R2, -R2, RZ, RZ ;  /* 0x000000ff0202a210 */ /* 0x000fe40007ffe1ff */
[----:B------:R-:W-:Y:S01]  /*2cd70*/  @!P1 LOP3.LUT R2, RZ, R4, RZ, 0x33, !PT ;  /* 0x00000004ff029212 */ /* 0x000fe200078e33ff */
[----:B------:R-:W-:-:S04]  /*2cd80*/  IMAD.MOV R4, RZ, RZ, -R4 ;  /* 0x000000ffff047224 */ /* 0x000fc800078e0a04 */
[----:B------:R-:W-:-:S07]  /*2cd90*/  IMAD R26, R2, R4, R5 ;  /* 0x00000004021a7224 */ /* 0x000fce00078e0205 */
.L_x_1982:
[----:B------:R-:W-:-:S05]  /*2cda0*/  LOP3.LUT R2, RZ, R2, RZ, 0x33, !PT ;  /* 0x00000002ff027212 */ /* 0x000fca00078e33ff */
[----:B------:R-:W-:Y:S01]  /*2cdb0*/  IMAD.IADD R25, R25, 0x1, R2 ;  /* 0x0000000119197824 */ /* 0x000fe200078e0202 */
[----:B------:R-:W-:Y:S06]  /*2cdc0*/  BRA `(.L_x_1983) ;  /* 0x00000000001c7947 */ /* 0x000fec0003800000 */
.L_x_1975:
[----:B------:R-:W-:Y:S01]  /*2cdd0*/  UMOV UR4, URZ ;  /* 0x0000003f00047c82 */ /* 0x000fe20008000000 */
[----:B------:R-:W-:Y:S01]  /*2cde0*/  UMOV UR5, URZ ;  /* 0x0000003f00057c82 */ /* 0x000fe20008000000 */
[----:B------:R-:W-:Y:S01]  /*2cdf0*/  ULDC UR6, c[0x0][0xc3c] ;  /* 0x00030f0000067ab9 */ /* 0x000fe20000000800 */
[----:B------:R-:W-:Y:S01]  /*2ce00*/  IMAD.MOV.U32 R24, RZ, RZ, R0 ;  /* 0x000000ffff187224 */ /* 0x000fe200078e0000 */
[----:B------:R-:W-:Y:S01]  /*2ce10*/  MOV R26, UR5 ;  /* 0x00000005001a7c02 */ /* 0x000fe20008000f00 */
[----:B------:R-:W-:Y:S02]  /*2ce20*/  IMAD.U32 R25, RZ, RZ, UR4 ;  /* 0x00000004ff197e24 */ /* 0x000fe4000f8e00ff */
[----:B------:R-:W-:-:S07]  /*2ce30*/  IMAD.U32 R27, RZ, RZ, UR6 ;  /* 0x00000006ff1b7e24 */ /* 0x000fce000f8e00ff */
.L_x_1983:
[----:B------:R-:W1:Y:S01]  /*2ce40*/  S2R R0, SR_TID.X ;  /* 0x0000000000007919 */ /* 0x000e620000002100 */
[----:B------:R-:W-:Y:S05]  /*2ce50*/  WARPSYNC.ALL ;  /* 0x0000000000007948 */ /* 0x000fea0003800000 */
[----:B------:R-:W-:Y:S01]  /*2ce60*/  BAR.SYNC.DEFER_BLOCKING 0x4, 0x180 ;  /* 0x0106000000007b1d */ /* 0x000fe20000010000 */
[----:B-1----:R-:W-:-:S04]  /*2ce70*/  LOP3.LUT R0, R0, 0x1f, RZ, 0xc0, !PT ;  /* 0x0000001f00007812 */ /* 0x002fc800078ec0ff */
[----:B------:R-:W-:-:S13]  /*2ce80*/  ISETP.NE.AND P0, PT, R0, RZ, PT ;  /* 0x000000ff0000720c */ /* 0x000fda0003f05270 */
[----:B0-----:R-:W0:Y:S01]  /*2ce90*/  @!P0 S2R R3, SR_CgaCtaId ;  /* 0x0000000000038919 */ /* 0x001e220000008800 */
[----:B------:R-:W-:-:S04]  /*2cea0*/  @!P0 MOV R0, 0x400 ;  /* 0x0000040000008802 */ /* 0x000fc80000000f00 */
[----:B0-----:R-:W-:-:S05]  /*2ceb0*/  @!P0 LEA R17, R3, R0, 0x18 ;  /* 0x0000000003118211 */ /* 0x001fca00078ec0ff */
[----:B------:R3:W-:Y:S01]  /*2cec0*/  @!P0 STS.128 [R17+0x308d0], R24 ;  /* 0x0308d01811008388 */ /* 0x0007e20000000c00 */
[----:B------:R-:W-:Y:S06]  /*2ced0*/  BAR.ARV 0x5, 0x180 ;  /* 0x0146000000007b1d */ /* 0x000fec0000002000 */
.L_x_1972:
[----:B------:R-:W-:Y:S02]  /*2cee0*/  ULDC UR4, c[0x0][0xc3c] ;  /* 0x00030f0000047ab9 */ /* 0x000fe40000000800 */
[----:B--2---:R-:W-:-:S13]  /*2cef0*/  ISETP.GE.AND P0, PT, R27, UR4, PT ;  /* 0x000000041b007c0c */ /* 0x004fda000bf06270 */
[----:B------:R-:W-:Y:S05]  /*2cf00*/  @!P0 BRA `(.L_x_1984) ;  /* 0xffffff8c00fc8947 */ /* 0x000fea000383ffff */
[----:B------:R-:W-:Y:S05]  /*2cf10*/  BSYNC B8 ;  /* 0x0000000000087941 */ /* 0x000fea0003800000 */
.L_x_1857:
[----:B------:R-:W2:Y:S01]  /*2cf20*/  LDL.LU R0, [R1+0x2c] ;  /* 0x00002c0001007983 */ /* 0x000ea20000300800 */
[----:B------:R-:W-:Y:S01]  /*2cf30*/  BSSY B0, `(.L_x_1985) ;  /* 0x000000b000007945 */ /* 0x000fe20003800000 */
[----:B------:R-:W4:Y:S01]  /*2cf40*/  S2R R5, SR_CgaCtaId ;  /* 0x0000000000057919 */ /* 0x000f220000008800 */
[----:B--2---:R-:W-:-:S05]  /*2cf50*/  VIADD R0, R0, 0x1 ;  /* 0x0000000100007836 */ /* 0x004fca0000000000 */
        /* <DEDUP_REMOVED lines=8> */
.L_x_2174:
[----:B------:R-:W-:Y:S05]  /*2cfe0*/  BSYNC B0 ;  /* 0x0000000000007941 */ /* 0x000fea0003800000 */
.L_x_1985:
[----:B------:R-:W-:-:S03]  /*2cff0*/  UMOV UR4, 0xffffffff ;  /* 0xffffffff00047882 */ /* 0x000fc60000000000 */
[----:B------:R-:W-:Y:S05]  /*2d000*/  BRA.DIV UR4, `(.L_x_1987) ;  /* 0x0000004e04cc7947 */ /* 0x000fea000b800000 */
[----:B-1----:R-:W1:Y:S02]  /*2d010*/  S2R R0, SR_TID.X ;  /* 0x0000000000007919 */ /* 0x002e640000002100 */
[----:B-1----:R-:W-:-:S04]  /*2d020*/  SHF.R.U32.HI R0, RZ, 0x5, R0 ;  /* 0x00000005ff007819 */ /* 0x002fc80000011600 */
[----:B------:R-:W-:-:S05]  /*2d030*/  LOP3.LUT R0, R0, 0x3, RZ, 0xc0, !PT ;  /* 0x0000000300007812 */ /* 0x000fca00078ec0ff */
[----:B------:R1:W2:Y:S02]  /*2d040*/  SHFL.IDX PT, R14, R0, RZ, 0x1f ;  /* 0x00001fff000e7589 */ /* 0x0002a400000e0000 */
.L_x_2177:
[----:B--2---:R-:W-:-:S13]  /*2d050*/  ISETP.NE.AND P0, PT, R14, RZ, PT ;  /* 0x000000ff0e00720c */ /* 0x004fda0003f05270 */
[----:B------:R-:W-:Y:S05]  /*2d060*/  @P0 BRA `(.L_x_1537) ;  /* 0x0000000000900947 */ /* 0x000fea0003800000 */
[----:B------:R-:W-:-:S03]  /*2d070*/  UMOV UR4, 0xffffffff ;  /* 0xffffffff00047882 */ /* 0x000fc60000000000 */
[----:B------:R-:W-:Y:S05]  /*2d080*/  BRA.DIV UR4, `(.L_x_1988) ;  /* 0x0000004e04e07947 */ /* 0x000fea000b800000 */
[----:B------:R-:W-:-:S13]  /*2d090*/  ELECT P6, URZ, PT ;  /* 0x00000000003f782f */ /* 0x000fda00038c0000 */
.L_x_2180:
        /* <DEDUP_REMOVED lines=8> */
.L_x_1989:
[C---:B------:R-:W-:Y:S01]  /*2d120*/  LEA R3, R22.reuse, R5, 0x3 ;  /* 0x0000000516037211 */ /* 0x040fe200078e18ff */
[----:B------:R-:W-:Y:S01]  /*2d130*/  VIADD R22, R22, 0x1 ;  /* 0x0000000116167836 */ /* 0x000fe20000000000 */
[----:B------:R-:W-:-:S04]  /*2d140*/  SHF.L.U32 R2, R29, 0x1f, RZ ;  /* 0x0000001f1d027819 */ /* 0x000fc800000006ff */
[----:B------:R-:W1:Y:S01]  /*2d150*/  SYNCS.PHASECHK.TRANS64.TRYWAIT P1, [R3+URZ+0x30840], R2 ;  /* 0x03084002030075a7 */ /* 0x000e62000802017f */
[----:B------:R-:W-:-:S04]  /*2d160*/  ISETP.NE.AND P2, PT, R22, 0x2, PT ;  /* 0x000000021600780c */ /* 0x000fc80003f45270 */
[----:B------:R-:W-:Y:S01]  /*2d170*/  SEL R0, RZ, 0x1, P2 ;  /* 0x00000001ff007807 */ /* 0x000fe20001000000 */
[----:B-1----:R-:W-:Y:S08]  /*2d180*/  @!P1 BRA `(.L_x_1990) ;  /* 0x0000004c00c09947 */ /* 0x002ff00003800000 */
.L_x_2181:
[----:B------:R-:W-:Y:S02]  /*2d190*/  SEL R22, R22, RZ, P2 ;  /* 0x000000ff16167207 */ /* 0x000fe40001000000 */
[----:B------:R-:W-:Y:S01]  /*2d1a0*/  LOP3.LUT R0, R29, R0, RZ, 0x3c, !PT ;  /* 0x000000001d007212 */ /* 0x000fe200078e3cff */
[----:B------:R-:W-:Y:S06]  /*2d1b0*/  @!P0 BRA `(.L_x_1991) ;  /* 0x0000000000048947 */ /* 0x000fec0003800000 */
[----:B------:R-:W-:Y:S01]  /*2d1c0*/  BPT.TRAP 0x1 ;  /* 0x000000040000795c */ /* 0x000fe20000300000 */
.L_x_1991:
[----:B------:R-:W-:Y:S01]  /*2d1d0*/  IMAD R5, R22, 0x8, R5 ;  /* 0x0000000816057824 */ /* 0x000fe200078e0205 */
[----:B------:R-:W-:-:S04]  /*2d1e0*/  SHF.L.U32 R0, R0, 0x1f, RZ ;  /* 0x0000001f00007819 */ /* 0x000fc800000006ff */
[----:B------:R-:W2:Y:S02]  /*2d1f0*/  SYNCS.PHASECHK.TRANS64.TRYWAIT P1, [R5+URZ+0x30840], R0 ;  /* 0x03084000050075a7 */ /* 0x000ea4000802017f */
[----:B--2---:R-:W-:Y:S05]  /*2d200*/  @!P1 BRA `(.L_x_1992) ;  /* 0x0000004c00b49947 */ /* 0x004fea0003800000 */
.L_x_2182:
[----:B------:R-:W-:Y:S05]  /*2d210*/  @!P0 BRA `(.L_x_1993) ;  /* 0x0000000000048947 */ /* 0x000fea0003800000 */
[----:B------:R-:W-:Y:S01]  /*2d220*/  BPT.TRAP 0x1 ;  /* 0x000000040000795c */ /* 0x000fe20000300000 */
.L_x_1993:
[----:B------:R-:W4:Y:S02]  /*2d230*/  SYNCS.PHASECHK.TRANS64.TRYWAIT P1, [R3+URZ+0x30860], R2 ;  /* 0x03086002030075a7 */ /* 0x000f24000802017f */
[----:B----4-:R-:W-:Y:S05]  /*2d240*/  @!P1 BRA `(.L_x_1994) ;  /* 0x0000004c00b89947 */ /* 0x010fea0003800000 */
.L_x_2183:
[----:B------:R-:W-:Y:S05]  /*2d250*/  @!P0 BRA `(.L_x_1995) ;  /* 0x0000000000048947 */ /* 0x000fea0003800000 */
[----:B------:R-:W-:Y:S01]  /*2d260*/  BPT.TRAP 0x1 ;  /* 0x000000040000795c */ /* 0x000fe20000300000 */
.L_x_1995:
[----:B------:R0:W0:Y:S02]  /*2d270*/  SYNCS.PHASECHK.TRANS64.TRYWAIT P0, [R5+URZ+0x30860], R0 ;  /* 0x03086000050075a7 */ /* 0x000024000800017f */
[----:B0-----:R-:W-:Y:S05]  /*2d280*/  @!P0 NANOSLEEP.SYNCS 0x989680 ;  /* 0x009896800000895d */ /* 0x001fea0003900000 */
[----:B------:R-:W0:Y:S02]  /*2d290*/  @!P0 SYNCS.PHASECHK.TRANS64 P0, [R5+URZ+0x30860], R0 ;  /* 0x03086000050085a7 */ /* 0x000e24000800007f */
[----:B0-----:R-:W-:Y:S05]  /*2d2a0*/  @!P0 BRA `(.L_x_1995) ;  /* 0xfffffffc00f08947 */ /* 0x001fea000383ffff */
.L_x_1537:
[----:B------:R-:W-:Y:S05]  /*2d2b0*/  BSYNC B9 ;  /* 0x0000000000097941 */ /* 0x000fea0003800000 */
.L_x_1534:
[----:B------:R-:W-:Y:S05]  /*2d2c0*/  EXIT ;  /* 0x000000000000794d */ /* 0x000fea0003800000 */
.L_x_1565:
[----:B0-----:R0:W1:Y:S02]  /*2d2d0*/  SYNCS.PHASECHK.TRANS64.TRYWAIT P6, [R88+URZ+0x30890], R100 ;  /* 0x03089064580075a7 */ /* 0x00106400080c017f */
[----:B-1----:R-:W-:Y:S05]  /*2d2e0*/  @!P6 NANOSLEEP.SYNCS 0x989680 ;  /* 0x009896800000e95d */ /* 0x002fea0003900000 */
[----:B------:R-:W1:Y:S02]  /*2d2f0*/  @!P6 SYNCS.PHASECHK.TRANS64 P6, [R88+URZ+0x30890], R100 ;  /* 0x030890645800e5a7 */ /* 0x000e6400080c007f */
[----:B-1----:R-:W-:Y:S05]  /*2d300*/  @!P6 BRA `(.L_x_1565) ;  /* 0xfffffffc00f0e947 */ /* 0x002fea000383ffff */
[----:B------:R-:W-:Y:S05]  /*2d310*/  BRA `(.L_x_1996) ;  /* 0xfffffd6800807947 */ /* 0x000fea000383ffff */
.L_x_1566:
        /* <DEDUP_REMOVED lines=8> */
.L_x_1998:
[----:B------:R-:W-:Y:S05]  /*2d3a0*/  BSYNC B1 ;  /* 0x0000000000017941 */ /* 0x000fea0003800000 */
.L_x_1997:
[----:B------:R-:W-:Y:S01]  /*2d3b0*/  IMAD.MOV.U32 R13, RZ, RZ, R104 ;  /* 0x000000ffff0d7224 */ /* 0x000fe200078e0068 */
[----:B------:R-:W-:Y:S01]  /*2d3c0*/  MOV R11, 0x181f ;  /* 0x0000181f000b7802 */ /* 0x000fe20000000f00 */
[----:B------:R-:W-:Y:S02]  /*2d3d0*/  IMAD.MOV.U32 R12, RZ, RZ, RZ ;  /* 0x000000ffff0c7224 */ /* 0x000fe400078e00ff */
[----:B------:R-:W-:Y:S02]  /*2d3e0*/  IMAD.MOV.U32 R15, RZ, RZ, -0x1 ;  /* 0xffffffffff0f7424 */ /* 0x000fe400078e00ff */
[----:B------:R-:W-:-:S07]  /*2d3f0*/  IMAD.MOV.U32 R72, RZ, RZ, R14 ;  /* 0x000000ffff487224 */ /* 0x000fce00078e000e */
[----:B------:R-:W-:Y:S05]  /*2d400*/  WARPSYNC.COLLECTIVE R15, `(.L_x_1999) ;  /* 0x000000000f087348 */ /* 0x000fea0003c00000 */
[----:B------:R0:W1:Y:S02]  /*2d410*/  SHFL.IDX P6, R14, R13, R12, R11 ;  /* 0x0000000c0d0e7389 */ /* 0x00006400000c000b */
[----:B01----:R-:W-:Y:S01]  /*2d420*/  ENDCOLLECTIVE ;  /* 0x000000000000791b */ /* 0x003fe20003800000 */
.L_x_1999:
[----:B------:R-:W-:Y:S01]  /*2d430*/  IMAD.MOV.U32 R11, RZ, RZ, R14 ;  /* 0x000000ffff0b7224 */ /* 0x000fe200078e000e */
[----:B------:R-:W-:Y:S06]  /*2d440*/  BRA `(.L_x_2000) ;  /* 0xfffffd6800487947 */ /* 0x000fec000383ffff */
.L_x_1583:
[----:B------:R-:W-:Y:S01]  /*2d450*/  BSSY B1, `(.L_x_2001) ;  /* 0x0000008000017945 */ /* 0x000fe20003800000 */
[----:B0---4-:R-:W-:Y:S01]  /*2d460*/  IMAD.MOV.U32 R13, RZ, RZ, R105 ;  /* 0x000000ffff0d7224 */ /* 0x011fe200078e0069 */
[----:B---3--:R-:W-:Y:S01]  /*2d470*/  MOV R11, 0x181f ;  /* 0x0000181f000b7802 */ /* 0x008fe20000000f00 */
[----:B------:R-:W-:Y:S02]  /*2d480*/  IMAD.MOV.U32 R12, RZ, RZ, 0x1 ;  /* 0x00000001ff0c7424 */ /* 0x000fe400078e00ff */
[----:B------:R-:W-:-:S07]  /*2d490*/  IMAD.MOV.U32 R15, RZ, RZ, -0x1 ;  /* 0xffffffffff0f7424 */ /* 0x000fce00078e00ff */
[----:B-12---:R-:W-:Y:S05]  /*2d4a0*/  WARPSYNC.COLLECTIVE R15, `(.L_x_2002) ;  /* 0x000000000f087348 */ /* 0x006fea0003c00000 */
[----:B------:R0:W3:Y:S02]  /*2d4b0*/  SHFL.IDX P6, R14, R13, R12, R11 ;  /* 0x0000000c0d0e7389 */ /* 0x0000e400000c000b */
[----:B0123--:R-:W-:Y:S01]  /*2d4c0*/  ENDCOLLECTIVE ;  /* 0x000000000000791b */ /* 0x00ffe20003800000 */
.L_x_2002:
[----:B------:R-:W-:Y:S05]  /*2d4d0*/  BSYNC B1 ;  /* 0x0000000000017941 */ /* 0x000fea0003800000 */
.L_x_2001:
        /* <DEDUP_REMOVED lines=8> */
.L_x_2003:
[----:B------:R-:W-:Y:S01]  /*2d560*/  IMAD.MOV.U32 R104, RZ, RZ, R14 ;  /* 0x000000ffff687224 */ /* 0x000fe200078e000e */
[----:B------:R-:W-:Y:S06]  /*2d570*/  BRA `(.L_x_2004) ;  /* 0xfffffd74008c7947 */ /* 0x000fec000383ffff */
.L_x_1605:
[----:B0-----:R0:W1:Y:S02]  /*2d580*/  SYNCS.PHASECHK.TRANS64.TRYWAIT P6, [R88+URZ+0x30890], R100 ;  /* 0x03089064580075a7 */ /* 0x00106400080c017f */
[----:B-1----:R-:W-:Y:S05]  /*2d590*/  @!P6 NANOSLEEP.SYNCS 0x989680 ;  /* 0x009896800000e95d */ /* 0x002fea0003900000 */
[----:B------:R-:W1:Y:S02]  /*2d5a0*/  @!P6 SYNCS.PHASECHK.TRANS64 P6, [R88+URZ+0x30890], R100 ;  /* 0x030890645800e5a7 */ /* 0x000e6400080c007f */
[----:B-1----:R-:W-:Y:S05]  /*2d5b0*/  @!P6 BRA `(.L_x_1605) ;  /* 0xfffffffc00f0e947 */ /* 0x002fea000383ffff */
[----:B------:R-:W-:Y:S05]  /*2d5c0*/  BRA `(.L_x_2005) ;  /* 0xfffffd8c00107947 */ /* 0x000fea000383ffff */
.L_x_1606:
        /* <DEDUP_REMOVED lines=8> */
.L_x_2007:
[----:B------:R-:W-:Y:S05]  /*2d650*/  BSYNC B1 ;  /* 0x0000000000017941 */ /* 0x000fea0003800000 */
.L_x_2006:
        /* <DEDUP_REMOVED lines=8> */
.L_x_2008:
[----:B------:R-:W-:Y:S01]  /*2d6e0*/  IMAD.MOV.U32 R11, RZ, RZ, R14 ;  /* 0x000000ffff0b7224 */ /* 0x000fe200078e000e */
[----:B------:R-:W-:Y:S06]  /*2d6f0*/  BRA `(.L_x_2009) ;  /* 0xfffffd8800dc7947 */ /* 0x000fec000383ffff */
.L_x_1615:
        /* <DEDUP_REMOVED lines=8> */
.L_x_2011:
[----:B------:R-:W-:Y:S05]  /*2d780*/  BSYNC B1 ;  /* 0x0000000000017941 */ /* 0x000fea0003800000 */
.L_x_2010:
        /* <DEDUP_REMOVED lines=8> */
.L_x_2012:
[----:B------:R-:W-:Y:S01]  /*2d810*/  IMAD.MOV.U32 R104, RZ, RZ, R14 ;  /* 0x000000ffff687224 */ /* 0x000fe200078e000e */
[----:B------:R-:W-:Y:S06]  /*2d820*/  BRA `(.L_x_2013) ;  /* 0xfffffd9800887947 */ /* 0x000fec000383ffff */
.L_x_1624:
[----:B0-----:R0:W1:Y:S02]  /*2d830*/  SYNCS.PHASECHK.TRANS64.TRYWAIT P0, [R88+URZ+0x30890], R100 ;  /* 0x03089064580075a7 */ /* 0x001064000800017f */
[----:B-1----:R-:W-:Y:S05]  /*2d840*/  @!P0 NANOSLEEP.SYNCS 0x989680 ;  /* 0x009896800000895d */ /* 0x002fea0003900000 */
[----:B------:R-:W1:Y:S02]  /*2d850*/  @!P0 SYNCS.PHASECHK.TRANS64 P0, [R88+URZ+0x30890], R100 ;  /* 0x03089064580085a7 */ /* 0x000e64000800007f */
[----:B-1----:R-:W-:Y:S05]  /*2d860*/  @!P0 BRA `(.L_x_1624) ;  /* 0xfffffffc00f08947 */ /* 0x002fea000383ffff */
[----:B------:R-:W-:Y:S05]  /*2d870*/  BRA `(.L_x_2014) ;  /* 0xfffffda8007c7947 */ /* 0x000fea000383ffff */
.L_x_1625:
        /* <DEDUP_REMOVED lines=8> */
.L_x_2016:
[----:B------:R-:W-:Y:S05]  /*2d900*/  BSYNC B1 ;  /* 0x0000000000017941 */ /* 0x000fea0003800000 */
.L_x_2015:
        /* <DEDUP_REMOVED lines=8> */
.L_x_2017:
[----:B------:R-:W-:Y:S01]  /*2d990*/  IMAD.MOV.U32 R39, RZ, RZ, R14 ;  /* 0x000000ffff277224 */ /* 0x000fe200078e000e */
[----:B------:R-:W-:Y:S06]  /*2d9a0*/  BRA `(.L_x_2018) ;  /* 0xfffffda8009c7947 */ /* 0x000fec000383ffff */
.L_x_1628:
[----:B------:R-:W-:Y:S01]  /*2d9b0*/  BSSY B1, `(.L_x_2019) ;  /* 0x0000008000017945 */ /* 0x000fe20003800000 */
[----:B----4-:R-:W-:Y:S01]  /*2d9c0*/  IMAD.MOV.U32 R13, RZ, RZ, R41 ;  /* 0x000000ffff0d7224 */ /* 0x010fe200078e0029 */
[----:B------:R-:W-:Y:S01]  /*2d9d0*/  MOV R11, 0x181f ;  /* 0x0000181f000b7802 */ /* 0x000fe20000000f00 */
[----:B------:R-:W-:Y:S02]  /*2d9e0*/  IMAD.MOV.U32 R12, RZ, RZ, 0x1 ;  /* 0x00000001ff0c7424 */ /* 0x000fe400078e00ff */
[----:B------:R-:W-:-:S07]  /*2d9f0*/  IMAD.MOV.U32 R15, RZ, RZ, -0x1 ;  /* 0xffffffffff0f7424 */ /* 0x000fce00078e00ff */
[----:B0123--:R-:W-:Y:S05]  /*2da00*/  WARPSYNC.COLLECTIVE R15, `(.L_x_2020) ;  /* 0x000000000f087348 */ /* 0x00ffea0003c00000 */
[----:B------:R4:W0:Y:S02]  /*2da10*/  SHFL.IDX P6, R14, R13, R12, R11 ;  /* 0x0000000c0d0e7389 */ /* 0x00082400000c000b */
[----:B01234-:R-:W-:Y:S01]  /*2da20*/  ENDCOLLECTIVE ;  /* 0x000000000000791b */ /* 0x01ffe20003800000 */
.L_x_2020:
[----:B------:R-:W-:Y:S05]  /*2da30*/  BSYNC B1 ;  /* 0x0000000000017941 */ /* 0x000fea0003800000 */
.L_x_2019:
        /* <DEDUP_REMOVED lines=8> */
.L_x_2021:
[----:B------:R-:W-:Y:S01]  /*2dac0*/  IMAD.MOV.U32 R39, RZ, RZ, R14 ;  /* 0x000000ffff277224 */ /* 0x000fe200078e000e */
[----:B------:R-:W-:Y:S06]  /*2dad0*/  BRA `(.L_x_2022) ;  /* 0xfffffda800c47947 */ /* 0x000fec000383ffff */
.L_x_1632:
[----:B------:R0:W0:Y:S02]  /*2dae0*/  SYNCS.PHASECHK.TRANS64.TRYWAIT P4, [R88+URZ+0x308b0], R100 ;  /* 0x0308b064580075a7 */ /* 0x000024000808017f */
[----:B0-----:R-:W-:Y:S05]  /*2daf0*/  @!P4 NANOSLEEP.SYNCS 0x989680 ;  /* 0x009896800000c95d */ /* 0x001fea0003900000 */
[----:B------:R-:W0:Y:S02]  /*2db00*/  @!P4 SYNCS.PHASECHK.TRANS64 P4, [R88+URZ+0x308b0], R100 ;  /* 0x0308b0645800c5a7 */ /* 0x000e24000808007f */
[----:B0-----:R-:W-:Y:S05]  /*2db10*/  @!P4 BRA `(.L_x_1632) ;  /* 0xfffffffc00f0c947 */ /* 0x001fea000383ffff */
[----:B------:R-:W-:Y:S05]  /*2db20*/  BRA `(.L_x_2023) ;  /* 0xfffffdac00687947 */ /* 0x000fea000383ffff */
.L_x_1662:
        /* <DEDUP_REMOVED lines=8> */
.L_x_2025:
[----:B------:R-:W-:Y:S05]  /*2dbb0*/  BSYNC B1 ;  /* 0x0000000000017941 */ /* 0x000fea0003800000 */
.L_x_2024:
        /* <DEDUP_REMOVED lines=8> */
.L_x_2026:
[----:B------:R-:W-:Y:S02]  /*2dc40*/  IMAD.MOV.U32 R13, RZ, RZ, R33 ;  /* 0x000000ffff0d7224 */ /* 0x000fe400078e0021 */
[----:B------:R-:W-:-:S07]  /*2dc50*/  IMAD.MOV.U32 R8, RZ, RZ, R14 ;  /* 0x000000ffff087224 */ /* 0x000fce00078e000e */
[----:B------:R-:W-:Y:S05]  /*2dc60*/  WARPSYNC.COLLECTIVE R15, `(.L_x_2027) ;  /* 0x000000000f087348 */ /* 0x000fea0003c00000 */
[----:B------:R0:W1:Y:S02]  /*2dc70*/  SHFL.IDX P6, R14, R13, R12, R11 ;  /* 0x0000000c0d0e7389 */ /* 0x00006400000c000b */
[----:B01----:R-:W-:Y:S01]  /*2dc80*/  ENDCOLLECTIVE ;  /* 0x000000000000791b */ /* 0x003fe20003800000 */
.L_x_2027:
[----:B------:R-:W-:Y:S01]  /*2dc90*/  MOV R13, R31 ;  /* 0x0000001f000d7202 */ /* 0x000fe20000000f00 */
[----:B------:R-:W-:-:S07]  /*2dca0*/  IMAD.MOV.U32 R26, RZ, RZ, R14 ;  /* 0x000000ffff1a7224 */ /* 0x000fce00078e000e */
[----:B------:R-:W-:Y:S05]  /*2dcb0*/  WARPSYNC.COLLECTIVE R15, `(.L_x_2028) ;  /* 0x000000000f087348 */ /* 0x000fea0003c00000 */
[----:B------:R0:W1:Y:S02]  /*2dcc0*/  SHFL.IDX P6, R14, R13, R12, R11 ;  /* 0x0000000c0d0e7389 */ /* 0x00006400000c000b */
[----:B01----:R-:W-:Y:S01]  /*2dcd0*/  ENDCOLLECTIVE ;  /* 0x000000000000791b */ /* 0x003fe20003800000 */
.L_x_2028:
[----:B------:R-:W-:Y:S01]  /*2dce0*/  IMAD.MOV.U32 R5, RZ, RZ, R14 ;  /* 0x000000ffff057224 */ /* 0x000fe200078e000e */
[----:B------:R-:W-:Y:S06]  /*2dcf0*/  BRA `(.L_x_2029) ;  /* 0xfffffdc400307947 */ /* 0x000fec000383ffff */
.L_x_1665:
[----:B------:R-:W-:Y:S01]  /*2dd00*/  BSSY B1, `(.L_x_2030) ;  /* 0x0000008000017945 */ /* 0x000fe20003800000 */
[----:B------:R-:W-:Y:S01]  /*2dd10*/  IMAD.MOV.U32 R13, RZ, RZ, R32 ;  /* 0x000000ffff0d7224 */ /* 0x000fe200078e0020 */
[----:B------:R-:W-:Y:S01]  /*2dd20*/  MOV R15, 0xffffffff ;  /* 0xffffffff000f7802 */ /* 0x000fe20000000f00 */
[----:B------:R-:W-:Y:S02]  /*2dd30*/  IMAD.MOV.U32 R12, RZ, RZ, 0x1 ;  /* 0x00000001ff0c7424 */ /* 0x000fe400078e00ff */
[----:B------:R-:W-:-:S07]  /*2dd40*/  IMAD.MOV.U32 R11, RZ, RZ, 0x181f ;  /* 0x0000181fff0b7424 */ /* 0x000fce00078e00ff */
[----:B0-23--:R-:W-:Y:S05]  /*2dd50*/  WARPSYNC.COLLECTIVE R15, `(.L_x_2031) ;  /* 0x000000000f087348 */ /* 0x00dfea0003c00000 */
[----:B------:R1:W4:Y:S02]  /*2dd60*/  SHFL.IDX P6, R14, R13, R12, R11 ;  /* 0x0000000c0d0e7389 */ /* 0x00032400000c000b */
[----:B01234-:R-:W-:Y:S01]  /*2dd70*/  ENDCOLLECTIVE ;  /* 0x000000000000791b */ /* 0x01ffe20003800000 */
.L_x_2031:
[----:B------:R-:W-:Y:S05]  /*2dd80*/  BSYNC B1 ;  /* 0x0000000000017941 */ /* 0x000fea0003800000 */
.L_x_2030:
[----:B------:R-:W-:Y:S01]  /*2dd90*/  IMAD.MOV.U32 R13, RZ, RZ, R30 ;  /* 0x000000ffff0d7224 */ /* 0x000fe200078e001e */
[----:B------:R-:W-:Y:S01]  /*2dda0*/  MOV R15, 0xffffffff ;  /* 0xffffffff000f7802 */ /* 0x000fe20000000f00 */
[----:B------:R-:W-:Y:S02]  /*2ddb0*/  IMAD.MOV.U32 R12, RZ, RZ, 0x1 ;  /* 0x00000001ff0c7424 */ /* 0x000fe400078e00ff */
[----:B------:R-:W-:Y:S02]  /*2ddc0*/  IMAD.MOV.U32 R11, RZ, RZ, 0x181f ;  /* 0x0000181fff0b7424 */ /* 0x000fe400078e00ff */
[----:B------:R-:W-:-:S07]  /*2ddd0*/  IMAD.MOV.U32 R9, RZ, RZ, R14 ;  /* 0x000000ffff097224 */ /* 0x000fce00078e000e */
[----:B------:R-:W-:Y:S05]  /*2dde0*/  WARPSYNC.COLLECTIVE R15, `(.L_x_2032) ;  /* 0x000000000f087348 */ /* 0x000fea0003c00000 */
[----:B------:R0:W1:Y:S02]  /*2ddf0*/  SHFL.IDX P6, R14, R13, R12, R11 ;  /* 0x0000000c0d0e7389 */ /* 0x00006400000c000b */
[----:B01----:R-:W-:Y:S01]  /*2de00*/  ENDCOLLECTIVE ;  /* 0x000000000000791b */ /* 0x003fe20003800000 */
.L_x_2032:
[----:B------:R-:W-:Y:S02]  /*2de10*/  IMAD.MOV.U32 R13, RZ, RZ, R33 ;  /* 0x000000ffff0d7224 */ /* 0x000fe400078e0021 */
[----:B------:R-:W-:-:S07]  /*2de20*/  IMAD.MOV.U32 R8, RZ, RZ, R14 ;  /* 0x000000ffff087224 */ /* 0x000fce00078e000e */
[----:B------:R-:W-:Y:S05]  /*2de30*/  WARPSYNC.COLLECTIVE R15, `(.L_x_2033) ;  /* 0x000000000f087348 */ /* 0x000fea0003c00000 */
[----:B------:R0:W1:Y:S02]  /*2de40*/  SHFL.IDX P6, R14, R13, R12, R11 ;  /* 0x0000000c0d0e7389 */ /* 0x00006400000c000b */
[----:B01----:R-:W-:Y:S01]  /*2de50*/  ENDCOLLECTIVE ;  /* 0x000000000000791b */ /* 0x003fe20003800000 */
.L_x_2033:
[----:B------:R-:W-:Y:S02]  /*2de60*/  IMAD.MOV.U32 R13, RZ, RZ, R31 ;  /* 0x000000ffff0d7224 */ /* 0x000fe400078e001f */
[----:B------:R-:W-:-:S07]  /*2de70*/  IMAD.MOV.U32 R26, RZ, RZ, R14 ;  /* 0x000000ffff1a7224 */ /* 0x000fce00078e000e */
[----:B------:R-:W-:Y:S05]  /*2de80*/  WARPSYNC.COLLECTIVE R15, `(.L_x_2034) ;  /* 0x000000000f087348 */ /* 0x000fea0003c00000 */
[----:B------:R0:W1:Y:S02]  /*2de90*/  SHFL.IDX P6, R14, R13, R12, R11 ;  /* 0x0000000c0d0e7389 */ /* 0x00006400000c000b */
[----:B01----:R-:W-:Y:S01]  /*2dea0*/  ENDCOLLECTIVE ;  /* 0x000000000000791b */ /* 0x003fe20003800000 */
.L_x_2034:
[----:B------:R-:W-:Y:S01]  /*2deb0*/  MOV R5, R14 ;  /* 0x0000000e00057202 */ /* 0x000fe20000000f00 */
[----:B------:R-:W-:Y:S06]  /*2dec0*/  BRA `(.L_x_2035) ;  /* 0xfffffdc800507947 */ /* 0x000fec000383ffff */
.L_x_1668:
[----:B------:R-:W-:Y:S01]  /*2ded0*/  BSSY B1, `(.L_x_2036) ;  /* 0x0000008000017945 */ /* 0x000fe20003800000 */
[----:B------:R-:W-:Y:S02]  /*2dee0*/  IMAD.MOV.U32 R13, RZ, RZ, R32 ;  /* 0x000000ffff0d7224 */ /* 0x000fe400078e0020 */
[----:B------:R-:W-:Y:S02]  /*2def0*/  IMAD.MOV.U32 R12, RZ, RZ, 0x2 ;  /* 0x00000002ff0c7424 */ /* 0x000fe400078e00ff */
[----:B------:R-:W-:Y:S02]  /*2df00*/  IMAD.MOV.U32 R11, RZ, RZ, 0x181f ;  /* 0x0000181fff0b7424 */ /* 0x000fe400078e00ff */
[----:B------:R-:W-:-:S07]  /*2df10*/  IMAD.MOV.U32 R15, RZ, RZ, -0x1 ;  /* 0xffffffffff0f7424 */ /* 0x000fce00078e00ff */
[----:B-1-34-:R-:W-:Y:S05]  /*2df20*/  WARPSYNC.COLLECTIVE R15, `(.L_x_2037) ;  /* 0x000000000f087348 */ /* 0x01afea0003c00000 */
[----:B------:R0:W2:Y:S02]  /*2df30*/  SHFL.IDX P6, R14, R13, R12, R11 ;  /* 0x0000000c0d0e7389 */ /* 0x0000a400000c000b */
[----:B01234-:R-:W-:Y:S01]  /*2df40*/  ENDCOLLECTIVE ;  /* 0x000000000000791b */ /* 0x01ffe20003800000 */
.L_x_2037:
[----:B------:R-:W-:Y:S05]  /*2df50*/  BSYNC B1 ;  /* 0x0000000000017941 */ /* 0x000fea0003800000 */
.L_x_2036:
[----:B------:R-:W-:Y:S01]  /*2df60*/  IMAD.MOV.U32 R13, RZ, RZ, R30 ;  /* 0x000000ffff0d7224 */ /* 0x000fe200078e001e */
[----:B------:R-:W-:Y:S01]  /*2df70*/  MOV R9, R14 ;  /* 0x0000000e00097202 */ /* 0x000fe20000000f00 */
[----:B------:R-:W-:Y:S02]  /*2df80*/  IMAD.MOV.U32 R12, RZ, RZ, 0x2 ;  /* 0x00000002ff0c7424 */ /* 0x000fe400078e00ff */
[----:B------:R-:W-:Y:S02]  /*2df90*/  IMAD.MOV.U32 R11, RZ, RZ, 0x181f ;  /* 0x0000181fff0b7424 */ /* 0x000fe400078e00ff */
[----:B------:R-:W-:-:S07]  /*2dfa0*/  IMAD.MOV.U32 R15, RZ, RZ, -0x1 ;  /* 0xffffffffff0f7424 */ /* 0x000fce00078e00ff */
[----:B------:R-:W-:Y:S05]  /*2dfb0*/  WARPSYNC.COLLECTIVE R15, `(.L_x_2038) ;  /* 0x000000000f087348 */ /* 0x000fea0003c00000 */
[----:B------:R0:W1:Y:S02]  /*2dfc0*/  SHFL.IDX P6, R14, R13, R12, R11 ;  /* 0x0000000c0d0e7389 */ /* 0x00006400000c000b */
[----:B01----:R-:W-:Y:S01]  /*2dfd0*/  ENDCOLLECTIVE ;  /* 0x000000000000791b */ /* 0x003fe20003800000 */
.L_x_2038:
[----:B------:R-:W-:Y:S01]  /*2dfe0*/  IMAD.MOV.U32 R13, RZ, RZ, R33 ;  /* 0x000000ffff0d7224 */ /* 0x000fe200078e0021 */
[----:B------:R-:W-:-:S07]  /*2dff0*/  MOV R8, R14 ;  /* 0x0000000e00087202 */ /* 0x000fce0000000f00 */
[----:B------:R-:W-:Y:S05]  /*2e000*/  WARPSYNC.COLLECTIVE R15, `(.L_x_2039) ;  /* 0x000000000f087348 */ /* 0x000fea0003c00000 */
[----:B------:R0:W1:Y:S02]  /*2e010*/  SHFL.IDX P6, R14, R13, R12, R11 ;  /* 0x0000000c0d0e7389 */ /* 0x00006400000c000b */
[----:B01----:R-:W-:Y:S01]  /*2e020*/  ENDCOLLECTIVE ;  /* 0x000000000000791b */ /* 0x003fe20003800000 */
.L_x_2039:
[----:B------:R-:W-:Y:S02]  /*2e030*/  IMAD.MOV.U32 R13, RZ, RZ, R31 ;  /* 0x000000ffff0d7224 */ /* 0x000fe400078e001f */
[----:B------:R-:W-:-:S07]  /*2e040*/  IMAD.MOV.U32 R78, RZ, RZ, R14 ;  /* 0x000000ffff4e7224 */ /* 0x000fce00078e000e */
[----:B------:R-:W-:Y:S05]  /*2e050*/  WARPSYNC.COLLECTIVE R15, `(.L_x_2040) ;  /* 0x000000000f087348 */ /* 0x000fea0003c00000 */
[----:B------:R0:W1:Y:S02]  /*2e060*/  SHFL.IDX P6, R14, R13, R12, R11 ;  /* 0x0000000c0d0e7389 */ /* 0x00006400000c000b */
[----:B01----:R-:W-:Y:S01]  /*2e070*/  ENDCOLLECTIVE ;  /* 0x000000000000791b */ /* 0x003fe20003800000 */
.L_x_2040:
[----:B------:R-:W-:Y:S01]  /*2e080*/  IMAD.MOV.U32 R5, RZ, RZ, R14 ;  /* 0x000000ffff057224 */ /* 0x000fe200078e000e */
[----:B------:R-:W-:Y:S06]  /*2e090*/  BRA `(.L_x_2041) ;  /* 0xfffffdcc00487947 */ /* 0x000fec000383ffff */
.L_x_1671:
[----:B------:R-:W-:Y:S01]  /*2e0a0*/  BSSY B1, `(.L_x_2042) ;  /* 0x0000008000017945 */ /* 0x000fe20003800000 */
[----:B------:R-:W-:Y:S01]  /*2e0b0*/  MOV R13, R32 ;  /* 0x00000020000d7202 */ /* 0x000fe20000000f00 */
[----:B------:R-:W-:Y:S02]  /*2e0c0*/  IMAD.MOV.U32 R12, RZ, RZ, 0x3 ;  /* 0x00000003ff0c7424 */ /* 0x000fe400078e00ff */
[----:B------:R-:W-:Y:S02]  /*2e0d0*/  IMAD.MOV.U32 R11, RZ, RZ, 0x181f ;  /* 0x0000181fff0b7424 */ /* 0x000fe400078e00ff */
[----:B------:R-:W-:-:S07]  /*2e0e0*/  IMAD.MOV.U32 R15, RZ, RZ, -0x1 ;  /* 0xffffffffff0f7424 */ /* 0x000fce00078e00ff */
[----:B-1--4-:R-:W-:Y:S05]  /*2e0f0*/  WARPSYNC.COLLECTIVE R15, `(.L_x_2043) ;  /* 0x000000000f087348 */ /* 0x012fea0003c00000 */
[----:B------:R0:W2:Y:S02]  /*2e100*/  SHFL.IDX P6, R14, R13, R12, R11 ;  /* 0x0000000c0d0e7389 */ /* 0x0000a400000c000b */
[----:B012-4-:R-:W-:Y:S01]  /*2e110*/  ENDCOLLECTIVE ;  /* 0x000000000000791b */ /* 0x017fe20003800000 */
.L_x_2043:
[----:B------:R-:W-:Y:S05]  /*2e120*/  BSYNC B1 ;  /* 0x0000000000017941 */ /* 0x000fea0003800000 */
.L_x_2042:
[----:B------:R-:W-:Y:S01]  /*2e130*/  MOV R13, R30 ;  /* 0x0000001e000d7202 */ /* 0x000fe20000000f00 */
[----:B------:R-:W-:Y:S02]  /*2e140*/  IMAD.MOV.U32 R12, RZ, RZ, 0x3 ;  /* 0x00000003ff0c7424 */ /* 0x000fe400078e00ff */
[----:B------:R-:W-:Y:S02]  /*2e150*/  IMAD.MOV.U32 R11, RZ, RZ, 0x181f ;  /* 0x0000181fff0b7424 */ /* 0x000fe400078e00ff */
[----:B------:R-:W-:Y:S02]  /*2e160*/  IMAD.MOV.U32 R15, RZ, RZ, -0x1 ;  /* 0xffffffffff0f7424 */ /* 0x000fe400078e00ff */
[----:B------:R-:W-:-:S07]  /*2e170*/  IMAD.MOV.U32 R78, RZ, RZ, R14 ;  /* 0x000000ffff4e7224 */ /* 0x000fce00078e000e */
[----:B------:R-:W-:Y:S05]  /*2e180*/  WARPSYNC.COLLECTIVE R15, `(.L_x_2044) ;  /* 0x000000000f087348 */ /* 0x000fea0003c00000 */
[----:B------:R0:W1:Y:S02]  /*2e190*/  SHFL.IDX P6, R14, R13, R12, R11 ;  /* 0x0000000c0d0e7389 */ /* 0x00006400000c000b */
[----:B01----:R-:W-:Y:S01]  /*2e1a0*/  ENDCOLLECTIVE ;  /* 0x000000000000791b */ /* 0x003fe20003800000 */
.L_x_2044:
[----:B------:R-:W-:Y:S01]  /*2e1b0*/  MOV R13, R33 ;  /* 0x00000021000d7202 */ /* 0x000fe20000000f00 */
[----:B------:R-:W-:-:S07]  /*2e1c0*/  IMAD.MOV.U32 R80, RZ, RZ, R14 ;  /* 0x000000ffff507224 */ /* 0x000fce00078e000e */
[----:B------:R-:W-:Y:S05]  /*2e1d0*/  WARPSYNC.COLLECTIVE R15, `(.L_x_2045) ;  /* 0x000000000f087348 */ /* 0x000fea0003c00000 */
[----:B------:R0:W1:Y:S02]  /*2e1e0*/  SHFL.IDX P6, R14, R13, R12, R11 ;  /* 0x0000000c0d0e7389 */ /* 0x00006400000c000b */
[----:B01----:R-:W-:Y:S01]  /*2e1f0*/  ENDCOLLECTIVE ;  /* 0x000000000000791b */ /* 0x003fe20003800000 */
.L_x_2045:
[----:B------:R-:W-:Y:S02]  /*2e200*/  IMAD.MOV.U32 R13, RZ, RZ, R31 ;  /* 0x000000ffff0d7224 */ /* 0x000fe400078e001f */
[----:B------:R-:W-:-:S07]  /*2e210*/  IMAD.MOV.U32 R79, RZ, RZ, R14 ;  /* 0x000000ffff4f7224 */ /* 0x000fce00078e000e */
[----:B------:R-:W-:Y:S05]  /*2e220*/  WARPSYNC.COLLECTIVE R15, `(.L_x_2046) ;  /* 0x000000000f087348 */ /* 0x000fea0003c00000 */
[----:B------:R0:W1:Y:S02]  /*2e230*/  SHFL.IDX P6, R14, R13, R12, R11 ;  /* 0x0000000c0d0e7389 */ /* 0x00006400000c000b */
[----:B01----:R-:W-:Y:S01]  /*2e240*/  ENDCOLLECTIVE ;  /* 0x000000000000791b */ /* 0x003fe20003800000 */
.L_x_2046:
[----:B------:R-:W-:Y:S01]  /*2e250*/  IMAD.MOV.U32 R12, RZ, RZ, R14 ;  /* 0x000000ffff0c7224 */ /* 0x000fe200078e000e */
[----:B------:R-:W-:Y:S06]  /*2e260*/  BRA `(.L_x_2047) ;  /* 0xfffffdd000487947 */ /* 0x000fec000383ffff */
.L_x_1675:
[----:B0-----:R0:W1:Y:S02]  /*2e270*/  SYNCS.PHASECHK.TRANS64.TRYWAIT P0, [R17+URZ+0x30800], R0 ;  /* 0x03080000110075a7 */ /* 0x001064000800017f */
[----:B-1----:R-:W-:Y:S05]  /*2e280*/  @!P0 NANOSLEEP.SYNCS 0x989680 ;  /* 0x009896800000895d */ /* 0x002fea0003900000 */
[----:B------:R-:W1:Y:S02]  /*2e290*/  @!P0 SYNCS.PHASECHK.TRANS64 P0, [R17+URZ+0x30800], R0 ;  /* 0x03080000110085a7 */ /* 0x000e64000800007f */
[----:B-1----:R-:W-:Y:S05]  /*2e2a0*/  @!P0 BRA `(.L_x_1675) ;  /* 0xfffffffc00f08947 */ /* 0x002fea000383ffff */
[----:B------:R-:W-:Y:S05]  /*2e2b0*/  BRA `(.L_x_2048) ;  /* 0xfffffdd400507947 */ /* 0x000fea000383ffff */
.L_x_1707:
        /* <DEDUP_REMOVED lines=8> */
.L_x_2050:
[----:B------:R-:W-:Y:S05]  /*2e340*/  BSYNC B1 ;  /* 0x0000000000017941 */ /* 0x000fea0003800000 */
.L_x_2049:
        /* <DEDUP_REMOVED lines=8> */
.L_x_2051:
[----:B------:R-:W-:Y:S02]  /*2e3d0*/  IMAD.MOV.U32 R13, RZ, RZ, R72 ;  /* 0x000000ffff0d7224 */ /* 0x000fe400078e0048 */
[----:B------:R-:W-:-:S07]  /*2e3e0*/  IMAD.MOV.U32 R6, RZ, RZ, R14 ;  /* 0x000000ffff067224 */ /* 0x000fce00078e000e */
[----:B------:R-:W-:Y:S05]  /*2e3f0*/  WARPSYNC.COLLECTIVE R15, `(.L_x_2052) ;  /* 0x000000000f087348 */ /* 0x000fea0003c00000 */
[----:B------:R0:W1:Y:S02]  /*2e400*/  SHFL.IDX P6, R14, R13, R12, R11 ;  /* 0x0000000c0d0e7389 */ /* 0x00006400000c000b */
[----:B01----:R-:W-:Y:S01]  /*2e410*/  ENDCOLLECTIVE ;  /* 0x000000000000791b */ /* 0x003fe20003800000 */
.L_x_2052:
[----:B------:R-:W-:Y:S01]  /*2e420*/  IMAD.MOV.U32 R13, RZ, RZ, R3 ;  /* 0x000000ffff0d7224 */ /* 0x000fe200078e0003 */
[----:B------:R-:W-:-:S07]  /*2e430*/  MOV R9, R14 ;  /* 0x0000000e00097202 */ /* 0x000fce0000000f00 */
[----:B------:R-:W-:Y:S05]  /*2e440*/  WARPSYNC.COLLECTIVE R15, `(.L_x_2053) ;  /* 0x000000000f087348 */ /* 0x000fea0003c00000 */
[----:B------:R0:W1:Y:S02]  /*2e450*/  SHFL.IDX P6, R14, R13, R12, R11 ;  /* 0x0000000c0d0e7389 */ /* 0x00006400000c000b */
[----:B01----:R-:W-:Y:S01]  /*2e460*/  ENDCOLLECTIVE ;  /* 0x000000000000791b */ /* 0x003fe20003800000 */
.L_x_2053:
[----:B------:R-:W-:Y:S05]  /*2e470*/  BRA `(.L_x_2054) ;  /* 0xfffffe0400c87947 */ /* 0x000fea000383ffff */
.L_x_1710:
[----:B------:R-:W-:Y:S01]  /*2e480*/  BSSY B1, `(.L_x_2055) ;  /* 0x0000008000017945 */ /* 0x000fe20003800000 */
[----:B------:R-:W-:Y:S01]  /*2e490*/  IMAD.MOV.U32 R13, RZ, RZ, R21 ;  /* 0x000000ffff0d7224 */ /* 0x000fe200078e0015 */
[----:B------:R-:W-:Y:S01]  /*2e4a0*/  MOV R15, 0xffffffff ;  /* 0xffffffff000f7802 */ /* 0x000fe20000000f00 */
[----:B------:R-:W-:Y:S02]  /*2e4b0*/  IMAD.MOV.U32 R12, RZ, RZ, 0x1 ;  /* 0x00000001ff0c7424 */ /* 0x000fe400078e00ff */
[----:B------:R-:W-:-:S07]  /*2e4c0*/  IMAD.MOV.U32 R11, RZ, RZ, 0x181f ;  /* 0x0000181fff0b7424 */ /* 0x000fce00078e00ff */
[----:B0--34-:R-:W-:Y:S05]  /*2e4d0*/  WARPSYNC.COLLECTIVE R15, `(.L_x_2056) ;  /* 0x000000000f087348 */ /* 0x019fea0003c00000 */
[----:B----4-:R1:W2:Y:S02]  /*2e4e0*/  SHFL.IDX P6, R14, R13, R12, R11 ;  /* 0x0000000c0d0e7389 */ /* 0x0102a400000c000b */
[----:B0123--:R-:W-:Y:S01]  /*2e4f0*/  ENDCOLLECTIVE ;  /* 0x000000000000791b */ /* 0x00ffe20003800000 */
.L_x_2056:
[----:B------:R-:W-:Y:S05]  /*2e500*/  BSYNC B1 ;  /* 0x0000000000017941 */ /* 0x000fea0003800000 */
.L_x_2055:
        /* <DEDUP_REMOVED lines=8> */
.L_x_2057:
[----:B------:R-:W-:Y:S02]  /*2e590*/  IMAD.MOV.U32 R13, RZ, RZ, R72 ;  /* 0x000000ffff0d7224 */ /* 0x000fe400078e0048 */
[----:B------:R-:W-:-:S07]  /*2e5a0*/  IMAD.MOV.U32 R6, RZ, RZ, R14 ;  /* 0x000000ffff067224 */ /* 0x000fce00078e000e */
[----:B------:R-:W-:Y:S05]  /*2e5b0*/  WARPSYNC.COLLECTIVE R15, `(.L_x_2058) ;  /* 0x000000000f087348 */ /* 0x000fea0003c00000 */
[----:B------:R0:W1:Y:S02]  /*2e5c0*/  SHFL.IDX P6, R14, R13, R12, R11 ;  /* 0x0000000c0d0e7389 */ /* 0x00006400000c000b */
[----:B01----:R-:W-:Y:S01]  /*2e5d0*/  ENDCOLLECTIVE ;  /* 0x000000000000791b */ /* 0x003fe20003800000 */
.L_x_2058:
[----:B------:R-:W-:Y:S02]  /*2e5e0*/  IMAD.MOV.U32 R13, RZ, RZ, R3 ;  /* 0x000000ffff0d7224 */ /* 0x000fe400078e0003 */
[----:B------:R-:W-:-:S07]  /*2e5f0*/  IMAD.MOV.U32 R9, RZ, RZ, R14 ;  /* 0x000000ffff097224 */ /* 0x000fce00078e000e */
[----:B------:R-:W-:Y:S05]  /*2e600*/  WARPSYNC.COLLECTIVE R15, `(.L_x_2059) ;  /* 0x000000000f087348 */ /* 0x000fea0003c00000 */
[----:B------:R0:W1:Y:S02]  /*2e610*/  SHFL.IDX P6, R14, R13, R12, R11 ;  /* 0x0000000c0d0e7389 */ /* 0x00006400000c000b */
[----:B01----:R-:W-:Y:S01]  /*2e620*/  ENDCOLLECTIVE ;  /* 0x000000000000791b */ /* 0x003fe20003800000 */
.L_x_2059:
[----:B------:R-:W-:Y:S05]  /*2e630*/  BRA `(.L_x_2060) ;  /* 0xfffffe08008c7947 */ /* 0x000fea000383ffff */
.L_x_1713:
[----:B------:R-:W-:Y:S01]  /*2e640*/  BSSY B1, `(.L_x_2061) ;  /* 0x0000008000017945 */ /* 0x000fe20003800000 */
[----:B------:R-:W-:Y:S01]  /*2e650*/  MOV R13, R21 ;  /* 0x00000015000d7202 */ /* 0x000fe20000000f00 */
[----:B------:R-:W-:Y:S02]  /*2e660*/  IMAD.MOV.U32 R12, RZ, RZ, 0x2 ;  /* 0x00000002ff0c7424 */ /* 0x000fe400078e00ff */
[----:B------:R-:W-:Y:S02]  /*2e670*/  IMAD.MOV.U32 R11, RZ, RZ, 0x181f ;  /* 0x0000181fff0b7424 */ /* 0x000fe400078e00ff */
[----:B------:R-:W-:-:S07]  /*2e680*/  IMAD.MOV.U32 R15, RZ, RZ, -0x1 ;  /* 0xffffffffff0f7424 */ /* 0x000fce00078e00ff */
[----:B-1-34-:R-:W-:Y:S05]  /*2e690*/  WARPSYNC.COLLECTIVE R15, `(.L_x_2062) ;  /* 0x000000000f087348 */ /* 0x01afea0003c00000 */
[----:B----4-:R0:W2:Y:S02]  /*2e6a0*/  SHFL.IDX P6, R14, R13, R12, R11 ;  /* 0x0000000c0d0e7389 */ /* 0x0100a400000c000b */
[----:B0123--:R-:W-:Y:S01]  /*2e6b0*/  ENDCOLLECTIVE ;  /* 0x000000000000791b */ /* 0x00ffe20003800000 */
.L_x_2062:
[----:B------:R-:W-:Y:S05]  /*2e6c0*/  BSYNC B1 ;  /* 0x0000000000017941 */ /* 0x000fea0003800000 */
.L_x_2061:
        /* <DEDUP_REMOVED lines=8> */
.L_x_2063:
[----:B------:R-:W-:Y:S01]  /*2e750*/  MOV R13, R72 ;  /* 0x00000048000d7202 */ /* 0x000fe20000000f00 */
[----:B------:R-:W-:-:S07]  /*2e760*/  IMAD.MOV.U32 R6, RZ, RZ, R14 ;  /* 0x000000ffff067224 */ /* 0x000fce00078e000e */
[----:B------:R-:W-:Y:S05]  /*2e770*/  WARPSYNC.COLLECTIVE R15, `(.L_x_2064) ;  /* 0x000000000f087348 */ /* 0x000fea0003c00000 */
[----:B------:R0:W1:Y:S02]  /*2e780*/  SHFL.IDX P6, R14, R13, R12, R11 ;  /* 0x0000000c0d0e7389 */ /* 0x00006400000c000b */
[----:B01----:R-:W-:Y:S01]  /*2e790*/  ENDCOLLECTIVE ;  /* 0x000000000000791b */ /* 0x003fe20003800000 */
.L_x_2064:
[----:B------:R-:W-:Y:S02]  /*2e7a0*/  IMAD.MOV.U32 R13, RZ, RZ, R3 ;  /* 0x000000ffff0d7224 */ /* 0x000fe400078e0003 */
[----:B------:R-:W-:-:S07]  /*2e7b0*/  IMAD.MOV.U32 R9, RZ, RZ, R14 ;  /* 0x000000ffff097224 */ /* 0x000fce00078e000e */
[----:B------:R-:W-:Y:S05]  /*2e7c0*/  WARPSYNC.COLLECTIVE R15, `(.L_x_2065) ;  /* 0x000000000f087348 */ /* 0x000fea0003c00000 */
[----:B------:R0:W1:Y:S02]  /*2e7d0*/  SHFL.IDX P6, R14, R13, R12, R11 ;  /* 0x0000000c0d0e7389 */ /* 0x00006400000c000b */
[----:B01----:R-:W-:Y:S01]  /*2e7e0*/  ENDCOLLECTIVE ;  /* 0x000000000000791b */ /* 0x003fe20003800000 */
.L_x_2065:
[----:B------:R-:W-:Y:S05]  /*2e7f0*/  BRA `(.L_x_2066) ;  /* 0xfffffe0c00307947 */ /* 0x000fea000383ffff */
.L_x_1716:
[----:B------:R-:W-:Y:S01]  /*2e800*/  BSSY B1, `(.L_x_2067) ;  /* 0x0000008000017945 */ /* 0x000fe20003800000 */
[----:B------:R-:W-:Y:S01]  /*2e810*/  IMAD.MOV.U32 R13, RZ, RZ, R21 ;  /* 0x000000ffff0d7224 */ /* 0x000fe200078e0015 */
[----:B------:R-:W-:Y:S01]  /*2e820*/  MOV R11, 0x181f ;  /* 0x0000181f000b7802 */ /* 0x000fe20000000f00 */
[----:B------:R-:W-:Y:S02]  /*2e830*/  IMAD.MOV.U32 R12, RZ, RZ, 0x3 ;  /* 0x00000003ff0c7424 */ /* 0x000fe400078e00ff */
[----:B------:R-:W-:-:S07]  /*2e840*/  IMAD.MOV.U32 R15, RZ, RZ, -0x1 ;  /* 0xffffffffff0f7424 */ /* 0x000fce00078e00ff */
[----:B-1-34-:R-:W-:Y:S05]  /*2e850*/  WARPSYNC.COLLECTIVE R15, `(.L_x_2068) ;  /* 0x000000000f087348 */ /* 0x01afea0003c00000 */
[----:B----4-:R0:W2:Y:S02]  /*2e860*/  SHFL.IDX P6, R14, R13, R12, R11 ;  /* 0x0000000c0d0e7389 */ /* 0x0100a400000c000b */
[----:B0123--:R-:W-:Y:S01]  /*2e870*/  ENDCOLLECTIVE ;  /* 0x000000000000791b */ /* 0x00ffe20003800000 */
.L_x_2068:
[----:B------:R-:W-:Y:S05]  /*2e880*/  BSYNC B1 ;  /* 0x0000000000017941 */ /* 0x000fea0003800000 */
.L_x_2067:
        /* <DEDUP_REMOVED lines=8> */
.L_x_2069:
[----:B------:R-:W-:Y:S02]  /*2e910*/  IMAD.MOV.U32 R13, RZ, RZ, R72 ;  /* 0x000000ffff0d7224 */ /* 0x000fe400078e0048 */
[----:B------:R-:W-:-:S07]  /*2e920*/  IMAD.MOV.U32 R20, RZ, RZ, R14 ;  /* 0x000000ffff147224 */ /* 0x000fce00078e000e */
[----:B------:R-:W-:Y:S05]  /*2e930*/  WARPSYNC.COLLECTIVE R15, `(.L_x_2070) ;  /* 0x000000000f087348 */ /* 0x000fea0003c00000 */
[----:B------:R0:W1:Y:S02]  /*2e940*/  SHFL.IDX P6, R14, R13, R12, R11 ;  /* 0x0000000c0d0e7389 */ /* 0x00006400000c000b */
[----:B01----:R-:W-:Y:S01]  /*2e950*/  ENDCOLLECTIVE ;  /* 0x000000000000791b */ /* 0x003fe20003800000 */
.L_x_2070:
[----:B------:R-:W-:Y:S01]  /*2e960*/  MOV R13, R3 ;  /* 0x00000003000d7202 */ /* 0x000fe20000000f00 */
[----:B------:R-:W-:-:S07]  /*2e970*/  IMAD.MOV.U32 R77, RZ, RZ, R14 ;  /* 0x000000ffff4d7224 */ /* 0x000fce00078e000e */
[----:B------:R-:W-:Y:S05]  /*2e980*/  WARPSYNC.COLLECTIVE R15, `(.L_x_2071) ;  /* 0x000000000f087348 */ /* 0x000fea0003c00000 */
[----:B------:R0:W1:Y:S02]  /*2e990*/  SHFL.IDX P6, R14, R13, R12, R11 ;  /* 0x0000000c0d0e7389 */ /* 0x00006400000c000b */
[----:B01----:R-:W-:Y:S01]  /*2e9a0*/  ENDCOLLECTIVE ;  /* 0x000000000000791b */ /* 0x003fe20003800000 */
.L_x_2071:
[----:B------:R-:W-:Y:S01]  /*2e9b0*/  IMAD.MOV.U32 R3, RZ, RZ, R14 ;  /* 0x000000ffff037224 */ /* 0x000fe200078e000e */
[----:B------:R-:W-:Y:S06]  /*2e9c0*/  BRA `(.L_x_2072) ;  /* 0xfffffe0c00d87947 */ /* 0x000fec000383ffff */
.L_x_1720:
[----:B---3--:R3:W4:Y:S02]  /*2e9d0*/  SYNCS.PHASECHK.TRANS64.TRYWAIT P0, [R17+URZ+0x30800], R0 ;  /* 0x03080000110075a7 */ /* 0x008724000800017f */
[----:B----4-:R-:W-:Y:S05]  /*2e9e0*/  @!P0 NANOSLEEP.SYNCS 0x989680 ;  /* 0x009896800000895d */ /* 0x010fea0003900000 */
[----:B------:R-:W4:Y:S02]  /*2e9f0*/  @!P0 SYNCS.PHASECHK.TRANS64 P0, [R17+URZ+0x30800], R0 ;  /* 0x03080000110085a7 */ /* 0x000f24000800007f */
[----:B----4-:R-:W-:Y:S05]  /*2ea00*/  @!P0 BRA `(.L_x_1720) ;  /* 0xfffffffc00f08947 */ /* 0x010fea000383ffff */
[----:B------:R-:W-:Y:S05]  /*2ea10*/  BRA `(.L_x_2073) ;  /* 0xfffffe1000807947 */ /* 0x000fea000383ffff */
.L_x_1738:
[----:B-1----:R1:W0:Y:S02]  /*2ea20*/  SYNCS.PHASECHK.TRANS64.TRYWAIT P1, [R0+URZ+0x30830], R5 ;  /* 0x03083005000075a7 */ /* 0x002224000802017f */
[----:B0-----:R-:W-:Y:S05]  /*2ea30*/  @!P1 NANOSLEEP.SYNCS 0x989680 ;  /* 0x009896800000995d */ /* 0x001fea0003900000 */
[----:B------:R-:W0:Y:S02]  /*2ea40*/  @!P1 SYNCS.PHASECHK.TRANS64 P1, [R0+URZ+0x30830], R5 ;  /* 0x03083005000095a7 */ /* 0x000e24000802007f */
[----:B0-----:R-:W-:Y:S05]  /*2ea50*/  @!P1 BRA `(.L_x_1738) ;  /* 0xfffffffc00f09947 */ /* 0x001fea000383ffff */
[----:B------:R-:W-:Y:S05]  /*2ea60*/  BRA `(.L_x_1737) ;  /* 0xfffffe4800907947 */ /* 0x000fea000383ffff */
.L_x_1759:
[----:B-1----:R1:W2:Y:S02]  /*2ea70*/  SYNCS.PHASECHK.TRANS64.TRYWAIT P1, [R2+URZ+0x30830], R152 ;  /* 0x03083098020075a7 */ /* 0x0022a4000802017f */
[----:B--2---:R-:W-:Y:S05]  /*2ea80*/  @!P1 NANOSLEEP.SYNCS 0x989680 ;  /* 0x009896800000995d */ /* 0x004fea0003900000 */
[----:B------:R-:W2:Y:S02]  /*2ea90*/  @!P1 SYNCS.PHASECHK.TRANS64 P1, [R2+URZ+0x30830], R152 ;  /* 0x03083098020095a7 */ /* 0x000ea4000802007f */
[----:B--2---:R-:W-:Y:S05]  /*2eaa0*/  @!P1 BRA `(.L_x_1759) ;  /* 0xfffffffc00f09947 */ /* 0x004fea000383ffff */
[----:B------:R-:W-:Y:S05]  /*2eab0*/  BRA `(.L_x_1758) ;  /* 0xfffffe7800207947 */ /* 0x000fea000383ffff */
.L_x_1764:
[----:B-1----:R1:W2:Y:S02]  /*2eac0*/  SYNCS.PHASECHK.TRANS64.TRYWAIT P1, [R218+URZ+0x30850], R0 ;  /* 0x03085000da0075a7 */ /* 0x0022a4000802017f */
[----:B--2---:R-:W-:Y:S05]  /*2ead0*/  @!P1 NANOSLEEP.SYNCS 0x989680 ;  /* 0x009896800000995d */ /* 0x004fea0003900000 */
[----:B------:R-:W2:Y:S02]  /*2eae0*/  @!P1 SYNCS.PHASECHK.TRANS64 P1, [R218+URZ+0x30850], R0 ;  /* 0x03085000da0095a7 */ /* 0x000ea4000802007f */
[----:B--2---:R-:W-:Y:S05]  /*2eaf0*/  @!P1 BRA `(.L_x_1764) ;  /* 0xfffffffc00f09947 */ /* 0x004fea000383ffff */
[----:B------:R-:W-:Y:S05]  /*2eb00*/  BRA `(.L_x_1763) ;  /* 0xfffffe8800a47947 */ /* 0x000fea000383ffff */
.L_x_1787:
[----:B-1----:R1:W2:Y:S02]  /*2eb10*/  SYNCS.PHASECHK.TRANS64.TRYWAIT P1, [R222+URZ+0x30830], R2 ;  /* 0x03083002de0075a7 */ /* 0x0022a4000802017f */
[----:B--2---:R-:W-:Y:S05]  /*2eb20*/  @!P1 NANOSLEEP.SYNCS 0x989680 ;  /* 0x009896800000995d */ /* 0x004fea0003900000 */
[----:B------:R-:W2:Y:S02]  /*2eb30*/  @!P1 SYNCS.PHASECHK.TRANS64 P1, [R222+URZ+0x30830], R2 ;  /* 0x03083002de0095a7 */ /* 0x000ea4000802007f */
[----:B--2---:R-:W-:Y:S05]  /*2eb40*/  @!P1 BRA `(.L_x_1787) ;  /* 0xfffffffc00f09947 */ /* 0x004fea000383ffff */
[----:B------:R-:W-:Y:S05]  /*2eb50*/  BRA `(.L_x_1786) ;  /* 0xfffffeac00507947 */ /* 0x000fea000383ffff */
.L_x_1792:
[----:B-1----:R1:W2:Y:S02]  /*2eb60*/  SYNCS.PHASECHK.TRANS64.TRYWAIT P1, [R11+URZ+0x30850], R0 ;  /* 0x030850000b0075a7 */ /* 0x0022a4000802017f */
[----:B--2---:R-:W-:Y:S05]  /*2eb70*/  @!P1 NANOSLEEP.SYNCS 0x989680 ;  /* 0x009896800000995d */ /* 0x004fea0003900000 */
[----:B------:R-:W2:Y:S02]  /*2eb80*/  @!P1 SYNCS.PHASECHK.TRANS64 P1, [R11+URZ+0x30850], R0 ;  /* 0x030850000b0095a7 */ /* 0x000ea4000802007f */
[----:B--2---:R-:W-:Y:S05]  /*2eb90*/  @!P1 BRA `(.L_x_1792) ;  /* 0xfffffffc00f09947 */ /* 0x004fea000383ffff */
[----:B------:R-:W-:Y:S05]  /*2eba0*/  BRA `(.L_x_1791) ;  /* 0xfffffebc00d87947 */ /* 0x000fea000383ffff */
.L_x_1802:
[----:B-1----:R1:W2:Y:S02]  /*2ebb0*/  SYNCS.PHASECHK.TRANS64.TRYWAIT P1, [R4+URZ+0x30830], R2 ;  /* 0x03083002040075a7 */ /* 0x0022a4000802017f */
[----:B--2---:R-:W-:Y:S05]  /*2ebc0*/  @!P1 NANOSLEEP.SYNCS 0x989680 ;  /* 0x009896800000995d */ /* 0x004fea0003900000 */
[----:B------:R-:W2:Y:S02]  /*2ebd0*/  @!P1 SYNCS.PHASECHK.TRANS64 P1, [R4+URZ+0x30830], R2 ;  /* 0x03083002040095a7 */ /* 0x000ea4000802007f */
[----:B--2---:R-:W-:Y:S05]  /*2ebe0*/  @!P1 BRA `(.L_x_1802) ;  /* 0xfffffffc00f09947 */ /* 0x004fea000383ffff */
[----:B------:R-:W-:Y:S05]  /*2ebf0*/  BRA `(.L_x_1801) ;  /* 0xfffffed000b47947 */ /* 0x000fea000383ffff */
.L_x_1807:
[----:B-1----:R1:W2:Y:S02]  /*2ec00*/  SYNCS.PHASECHK.TRANS64.TRYWAIT P1, [R222+URZ+0x30850], R0 ;  /* 0x03085000de0075a7 */ /* 0x0022a4000802017f */
[----:B--2---:R-:W-:Y:S05]  /*2ec10*/  @!P1 NANOSLEEP.SYNCS 0x989680 ;  /* 0x009896800000995d */ /* 0x004fea0003900000 */
[----:B------:R-:W2:Y:S02]  /*2ec20*/  @!P1 SYNCS.PHASECHK.TRANS64 P1, [R222+URZ+0x30850], R0 ;  /* 0x03085000de0095a7 */ /* 0x000ea4000802007f */
[----:B--2---:R-:W-:Y:S05]  /*2ec30*/  @!P1 BRA `(.L_x_1807) ;  /* 0xfffffffc00f09947 */ /* 0x004fea000383ffff */
[----:B------:R-:W-:Y:S05]  /*2ec40*/  BRA `(.L_x_1806) ;  /* 0xfffffee400407947 */ /* 0x000fea000383ffff */
.L_x_1823:
[----:B-1----:R1:W2:Y:S02]  /*2ec50*/  SYNCS.PHASECHK.TRANS64.TRYWAIT P1, [R5+URZ+0x30850], R0 ;  /* 0x03085000050075a7 */ /* 0x0022a4000802017f */
[----:B--2---:R-:W-:Y:S05]  /*2ec60*/  @!P1 NANOSLEEP.SYNCS 0x989680 ;  /* 0x009896800000995d */ /* 0x004fea0003900000 */
[----:B------:R-:W2:Y:S02]  /*2ec70*/  @!P1 SYNCS.PHASECHK.TRANS64 P1, [R5+URZ+0x30850], R0 ;  /* 0x03085000050095a7 */ /* 0x000ea4000802007f */
[----:B--2---:R-:W-:Y:S05]  /*2ec80*/  @!P1 BRA `(.L_x_1823) ;  /* 0xfffffffc00f09947 */ /* 0x004fea000383ffff */
[----:B------:R-:W-:Y:S05]  /*2ec90*/  BRA `(.L_x_1822) ;  /* 0xffffff0800e47947 */ /* 0x000fea000383ffff */
.L_x_1873:
[----:B------:R-:W0:Y:S01]  /*2eca0*/  S2R R12, SR_TID.X ;  /* 0x00000000000c7919 */ /* 0x000e220000002100 */
[----:B------:R-:W-:Y:S01]  /*2ecb0*/  BSSY B1, `(.L_x_2074) ;  /* 0x000000a000017945 */ /* 0x000fe20003800000 */
[----:B------:R-:W-:Y:S01]  /*2ecc0*/  IMAD.MOV.U32 R11, RZ, RZ, 0x1f ;  /* 0x0000001fff0b7424 */ /* 0x000fe200078e00ff */
[----:B------:R-:W-:Y:S02]  /*2ecd0*/  MOV R15, 0xffffffff ;  /* 0xffffffff000f7802 */ /* 0x000fe40000000f00 */
[----:B0-----:R-:W-:-:S04]  /*2ece0*/  SHF.R.U32.HI R12, RZ, 0x5, R12 ;  /* 0x00000005ff0c7819 */ /* 0x001fc8000001160c */
[----:B------:R-:W-:-:S05]  /*2ecf0*/  LOP3.LUT R12, R12, 0x3, RZ, 0xc0, !PT ;  /* 0x000000030c0c7812 */ /* 0x000fca00078ec0ff */
[----:B------:R-:W-:Y:S02]  /*2ed00*/  IMAD.MOV.U32 R13, RZ, RZ, R12 ;  /* 0x000000ffff0d7224 */ /* 0x000fe400078e000c */
[----:B------:R-:W-:-:S07]  /*2ed10*/  IMAD.MOV.U32 R12, RZ, RZ, RZ ;  /* 0x000000ffff0c7224 */ /* 0x000fce00078e00ff */
[----:B------:R-:W-:Y:S05]  /*2ed20*/  WARPSYNC.COLLECTIVE R15, `(.L_x_2075) ;  /* 0x000000000f087348 */ /* 0x000fea0003c00000 */
[----:B------:R0:W1:Y:S02]  /*2ed30*/  SHFL.IDX P6, R14, R13, R12, R11 ;  /* 0x0000000c0d0e7389 */ /* 0x00006400000c000b */
[----:B01----:R-:W-:Y:S01]  /*2ed40*/  ENDCOLLECTIVE ;  /* 0x000000000000791b */ /* 0x003fe20003800000 */
.L_x_2075:
[----:B------:R-:W-:Y:S05]  /*2ed50*/  BSYNC B1 ;  /* 0x0000000000017941 */ /* 0x000fea0003800000 */
.L_x_2074:
[----:B------:R-:W-:Y:S05]  /*2ed60*/  BRA `(.L_x_2076) ;  /* 0xffffff7c009c7947 */ /* 0x000fea000383ffff */
.L_x_1875:
[----:B------:R-:W-:Y:S01]  /*2ed70*/  BSSY B1, `(.L_x_2077) ;  /* 0x0000006000017945 */ /* 0x000fe20003800000 */
[----:B------:R-:W-:-:S07]  /*2ed80*/  IMAD.MOV.U32 R15, RZ, RZ, -0x1 ;  /* 0xffffffffff0f7424 */ /* 0x000fce00078e00ff */
[----:B0-----:R-:W-:Y:S05]  /*2ed90*/  WARPSYNC.COLLECTIVE R15, `(.L_x_2078) ;  /* 0x000000000f0c7348 */ /* 0x001fea0003c00000 */
[----:B------:R-:W-:Y:S02]  /*2eda0*/  ELECT P6, UR62, PT ;  /* 0x00000000003e782f */ /* 0x000fe400038c0000 */
[----:B------:R-:W-:Y:S01]  /*2edb0*/  MOV R14, UR62 ;  /* 0x0000003e000e7c02 */ /* 0x000fe20008000f00 */
[----:B0-----:R-:W-:Y:S10]  /*2edc0*/  ENDCOLLECTIVE ;  /* 0x000000000000791b */ /* 0x001ff40003800000 */
.L_x_2078:
[----:B------:R-:W-:Y:S05]  /*2edd0*/  BSYNC B1 ;  /* 0x0000000000017941 */ /* 0x000fea0003800000 */
.L_x_2077:
[----:B------:R-:W-:Y:S05]  /*2ede0*/  BRA `(.L_x_1874) ;  /* 0xffffff7c00947947 */ /* 0x000fea000383ffff */
.L_x_1877:
[----:B0-----:R0:W1:Y:S02]  /*2edf0*/  SYNCS.PHASECHK.TRANS64.TRYWAIT P0, [R17+URZ+0x30820], R8 ;  /* 0x03082008110075a7 */ /* 0x001064000800017f */
[----:B-1----:R-:W-:Y:S05]  /*2ee00*/  @!P0 NANOSLEEP.SYNCS 0x989680 ;  /* 0x009896800000895d */ /* 0x002fea0003900000 */
[----:B------:R-:W1:Y:S02]  /*2ee10*/  @!P0 SYNCS.PHASECHK.TRANS64 P0, [R17+URZ+0x30820], R8 ;  /* 0x03082008110085a7 */ /* 0x000e64000800007f */
[----:B-1----:R-:W-:Y:S05]  /*2ee20*/  @!P0 BRA `(.L_x_1877) ;  /* 0xfffffffc00f08947 */ /* 0x002fea000383ffff */
[----:B------:R-:W-:Y:S05]  /*2ee30*/  BRA `(.L_x_2079) ;  /* 0xffffff7c00a47947 */ /* 0x000fea000383ffff */
.L_x_1881:
[----:B-1----:R1:W2:Y:S02]  /*2ee40*/  SYNCS.PHASECHK.TRANS64.TRYWAIT P0, [R12+URZ+0x308a0], R11 ;  /* 0x0308a00b0c0075a7 */ /* 0x0022a4000800017f */
[----:B--2---:R-:W-:Y:S05]  /*2ee50*/  @!P0 NANOSLEEP.SYNCS 0x989680 ;  /* 0x009896800000895d */ /* 0x004fea0003900000 */
[----:B------:R-:W2:Y:S02]  /*2ee60*/  @!P0 SYNCS.PHASECHK.TRANS64 P0, [R12+URZ+0x308a0], R11 ;  /* 0x0308a00b0c0085a7 */ /* 0x000ea4000800007f */
[----:B--2---:R-:W-:Y:S05]  /*2ee70*/  @!P0 BRA `(.L_x_1881) ;  /* 0xfffffffc00f08947 */ /* 0x004fea000383ffff */
[----:B------:R-:W-:Y:S05]  /*2ee80*/  BRA `(.L_x_2080) ;  /* 0xffffff7c00bc7947 */ /* 0x000fea000383ffff */
.L_x_1889:
[----:B0-----:R0:W2:Y:S02]  /*2ee90*/  SYNCS.PHASECHK.TRANS64.TRYWAIT P0, [R12+URZ+0x308c0], R11 ;  /* 0x0308c00b0c0075a7 */ /* 0x0010a4000800017f */
[----:B--2---:R-:W-:Y:S05]  /*2eea0*/  @!P0 NANOSLEEP.SYNCS 0x989680 ;  /* 0x009896800000895d */ /* 0x004fea0003900000 */
[----:B------:R-:W2:Y:S02]  /*2eeb0*/  @!P0 SYNCS.PHASECHK.TRANS64 P0, [R12+URZ+0x308c0], R11 ;  /* 0x0308c00b0c0085a7 */ /* 0x000ea4000800007f */
[----:B--2---:R-:W-:Y:S05]  /*2eec0*/  @!P0 BRA `(.L_x_1889) ;  /* 0xfffffffc00f08947 */ /* 0x004fea000383ffff */
[----:B------:R-:W-:Y:S05]  /*2eed0*/  BRA `(.L_x_2081) ;  /* 0xffffff8000fc7947 */ /* 0x000fea000383ffff */
.L_x_1899:
[----:B0-----:R0:W1:Y:S02]  /*2eee0*/  SYNCS.PHASECHK.TRANS64.TRYWAIT P1, [R7+URZ+0x308a0], R3 ;  /* 0x0308a003070075a7 */ /* 0x001064000802017f */
[----:B-1----:R-:W-:Y:S05]  /*2eef0*/  @!P1 NANOSLEEP.SYNCS 0x989680 ;  /* 0x009896800000995d */ /* 0x002fea0003900000 */
[----:B------:R-:W1:Y:S02]  /*2ef00*/  @!P1 SYNCS.PHASECHK.TRANS64 P1, [R7+URZ+0x308a0], R3 ;  /* 0x0308a003070095a7 */ /* 0x000e64000802007f */
[----:B-1----:R-:W-:Y:S05]  /*2ef10*/  @!P1 BRA `(.L_x_1899) ;  /* 0xfffffffc00f09947 */ /* 0x002fea000383ffff */
[----:B------:R-:W-:Y:S05]  /*2ef20*/  BRA `(.L_x_2082) ;  /* 0xffffff8800707947 */ /* 0x000fea000383ffff */
.L_x_1907:
[----:B-1----:R1:W2:Y:S02]  /*2ef30*/  SYNCS.PHASECHK.TRANS64.TRYWAIT P1, [R7+URZ+0x308c0], R3 ;  /* 0x0308c003070075a7 */ /* 0x0022a4000802017f */
[----:B--2---:R-:W-:Y:S05]  /*2ef40*/  @!P1 NANOSLEEP.SYNCS 0x989680 ;  /* 0x009896800000995d */ /* 0x004fea0003900000 */
[----:B------:R-:W2:Y:S02]  /*2ef50*/  @!P1 SYNCS.PHASECHK.TRANS64 P1, [R7+URZ+0x308c0], R3 ;  /* 0x0308c003070095a7 */ /* 0x000ea4000802007f */
[----:B--2---:R-:W-:Y:S05]  /*2ef60*/  @!P1 BRA `(.L_x_1907) ;  /* 0xfffffffc00f09947 */ /* 0x004fea000383ffff */
[----:B------:R-:W-:Y:S05]  /*2ef70*/  BRA `(.L_x_2083) ;  /* 0xffffff8c00a87947 */ /* 0x000fea000383ffff */
.L_x_1933:
[----:B------:R-:W0:Y:S01]  /*2ef80*/  S2R R8, SR_TID.X ;  /* 0x0000000000087919 */ /* 0x000e220000002100 */
[----:B------:R-:W-:Y:S01]  /*2ef90*/  BSSY B0, `(.L_x_2084) ;  /* 0x000000a000007945 */ /* 0x000fe20003800000 */
[----:B------:R-:W-:Y:S01]  /*2efa0*/  IMAD.MOV.U32 R12, RZ, RZ, RZ ;  /* 0x000000ffff0c7224 */ /* 0x000fe200078e00ff */
[----:B------:R-:W-:Y:S01]  /*2efb0*/  MOV R15, 0xffffffff ;  /* 0xffffffff000f7802 */ /* 0x000fe20000000f00 */
[----:B------:R-:W-:Y:S01]  /*2efc0*/  IMAD.MOV.U32 R11, RZ, RZ, 0x1f ;  /* 0x0000001fff0b7424 */ /* 0x000fe200078e00ff */
[----:B0-----:R-:W-:-:S04]  /*2efd0*/  SHF.R.U32.HI R8, RZ, 0x5, R8 ;  /* 0x00000005ff087819 */ /* 0x001fc80000011608 */
[----:B------:R-:W-:-:S05]  /*2efe0*/  LOP3.LUT R8, R8, 0x3, RZ, 0xc0, !PT ;  /* 0x0000000308087812 */ /* 0x000fca00078ec0ff */
[----:B------:R-:W-:-:S07]  /*2eff0*/  IMAD.MOV.U32 R13, RZ, RZ, R8 ;  /* 0x000000ffff0d7224 */ /* 0x000fce00078e0008 */
[----:B-----5:R-:W-:Y:S05]  /*2f000*/  WARPSYNC.COLLECTIVE R15, `(.L_x_2085) ;  /* 0x000000000f087348 */ /* 0x020fea0003c00000 */
[----:B------:R0:W1:Y:S02]  /*2f010*/  SHFL.IDX P6, R14, R13, R12, R11 ;  /* 0x0000000c0d0e7389 */ /* 0x00006400000c000b */
[----:B01---5:R-:W-:Y:S01]  /*2f020*/  ENDCOLLECTIVE ;  /* 0x000000000000791b */ /* 0x023fe20003800000 */
.L_x_2085:
[----:B------:R-:W-:Y:S05]  /*2f030*/  BSYNC B0 ;  /* 0x0000000000007941 */ /* 0x000fea0003800000 */
.L_x_2084:
[----:B------:R-:W-:Y:S05]  /*2f040*/  BRA `(.L_x_2086) ;  /* 0xffffffa000ac7947 */ /* 0x000fea000383ffff */
.L_x_1936:
[----:B0-----:R0:W1:Y:S02]  /*2f050*/  SYNCS.PHASECHK.TRANS64.TRYWAIT P0, [R4+URZ+0x30840], R2 ;  /* 0x03084002040075a7 */ /* 0x001064000800017f */
[----:B-1----:R-:W-:Y:S05]  /*2f060*/  @!P0 NANOSLEEP.SYNCS 0x989680 ;  /* 0x009896800000895d */ /* 0x002fea0003900000 */
[----:B------:R-:W1:Y:S02]  /*2f070*/  @!P0 SYNCS.PHASECHK.TRANS64 P0, [R4+URZ+0x30840], R2 ;  /* 0x03084002040085a7 */ /* 0x000e64000800007f */
[----:B-1----:R-:W-:Y:S05]  /*2f080*/  @!P0 BRA `(.L_x_1936) ;  /* 0xfffffffc00f08947 */ /* 0x002fea000383ffff */
[----:B------:R-:W-:Y:S05]  /*2f090*/  BRA `(.L_x_2087) ;  /* 0xffffffa400007947 */ /* 0x000fea000383ffff */
.L_x_1937:
        /* <DEDUP_REMOVED lines=8> */
.L_x_2089:
[----:B------:R-:W-:Y:S05]  /*2f120*/  BSYNC B0 ;  /* 0x0000000000007941 */ /* 0x000fea0003800000 */
.L_x_2088:
[----:B------:R-:W-:Y:S01]  /*2f130*/  IMAD.MOV.U32 R13, RZ, RZ, R0 ;  /* 0x000000ffff0d7224 */ /* 0x000fe200078e0000 */
[----:B------:R-:W-:Y:S01]  /*2f140*/  MOV R2, R14 ;  /* 0x0000000e00027202 */ /* 0x000fe20000000f00 */
[----:B------:R-:W-:Y:S02]  /*2f150*/  IMAD.MOV.U32 R12, RZ, RZ, RZ ;  /* 0x000000ffff0c7224 */ /* 0x000fe400078e00ff */
[----:B------:R-:W-:Y:S02]  /*2f160*/  IMAD.MOV.U32 R11, RZ, RZ, 0x181f ;  /* 0x0000181fff0b7424 */ /* 0x000fe400078e00ff */
[----:B------:R-:W-:Y:S02]  /*2f170*/  IMAD.MOV.U32 R15, RZ, RZ, -0x1 ;  /* 0xffffffffff0f7424 */ /* 0x000fe400078e00ff */
[----:B------:R-:W-:-:S07]  /*2f180*/  @P0 IMAD R9, R7, 0x2, R17 ;  /* 0x0000000207090824 */ /* 0x000fce00078e0211 */
[----:B------:R-:W-:Y:S05]  /*2f190*/  WARPSYNC.COLLECTIVE R15, `(.L_x_2090) ;  /* 0x000000000f087348 */ /* 0x000fea0003c00000 */
[----:B------:R0:W1:Y:S02]  /*2f1a0*/  SHFL.IDX P6, R14, R13, R12, R11 ;  /* 0x0000000c0d0e7389 */ /* 0x00006400000c000b */
[----:B01----:R-:W-:Y:S01]  /*2f1b0*/  ENDCOLLECTIVE ;  /* 0x000000000000791b */ /* 0x003fe20003800000 */
.L_x_2090:
[----:B------:R-:W-:Y:S02]  /*2f1c0*/  IMAD.MOV.U32 R13, RZ, RZ, R6 ;  /* 0x000000ffff0d7224 */ /* 0x000fe400078e0006 */
[----:B------:R-:W-:Y:S01]  /*2f1d0*/  IMAD.MOV.U32 R12, RZ, RZ, 0x1 ;  /* 0x00000001ff0c7424 */ /* 0x000fe200078e00ff */
[----:B------:R-:W-:-:S07]  /*2f1e0*/  MOV R3, R14 ;  /* 0x0000000e00037202 */ /* 0x000fce0000000f00 */
[----:B------:R-:W-:Y:S05]  /*2f1f0*/  WARPSYNC.COLLECTIVE R15, `(.L_x_2091) ;  /* 0x000000000f087348 */ /* 0x000fea0003c00000 */
[----:B------:R0:W1:Y:S02]  /*2f200*/  SHFL.IDX P6, R14, R13, R12, R11 ;  /* 0x0000000c0d0e7389 */ /* 0x00006400000c000b */
[----:B01----:R-:W-:Y:S01]  /*2f210*/  ENDCOLLECTIVE ;  /* 0x000000000000791b */ /* 0x003fe20003800000 */
.L_x_2091:
[----:B------:R-:W-:-:S05]  /*2f220*/  @P0 LEA R3, P1, R36, R3, 0x1 ;  /* 0x0000000324030211 */ /* 0x000fca00078208ff */
[----:B------:R-:W-:-:S05]  /*2f230*/  @P0 IMAD.X R2, RZ, RZ, R2, P1 ;  /* 0x000000ffff020224 */ /* 0x000fca00008e0602 */
[----:B------:R-:W-:Y:S01]  /*2f240*/  @P0 LOP3.LUT R3, R3, R2, RZ, 0x3c, !PT ;  /* 0x0000000203030212 */ /* 0x000fe200078e3cff */
[----:B------:R-:W-:-:S03]  /*2f250*/  IMAD.MOV.U32 R13, RZ, RZ, R0 ;  /* 0x000000ffff0d7224 */ /* 0x000fc600078e0000 */
[----:B------:R-:W-:-:S04]  /*2f260*/  @P0 LOP3.LUT R2, R3, R2, RZ, 0x3c, !PT ;  /* 0x0000000203020212 */ /* 0x000fc800078e3cff */
[----:B------:R-:W-:Y:S02]  /*2f270*/  @P0 LOP3.LUT R3, R3, R2, RZ, 0x3c, !PT ;  /* 0x0000000203030212 */ /* 0x000fe400078e3cff */
[----:B------:R-:W-:-:S03]  /*2f280*/  MOV R8, R14 ;  /* 0x0000000e00087202 */ /* 0x000fc60000000f00 */
[----:B------:R-:W-:Y:S01]  /*2f290*/  @!PT LDS RZ, [RZ] ;  /* 0x00000000fffff984 */ /* 0x000fe20000000800 */
[----:B------:R-:W-:Y:S01]  /*2f2a0*/  @!PT LDS RZ, [RZ] ;  /* 0x00000000fffff984 */ /* 0x000fe20000000800 */
[----:B------:R-:W-:Y:S01]  /*2f2b0*/  @!PT LDS RZ, [RZ] ;  /* 0x00000000fffff984 */ /* 0x000fe20000000800 */
[----:B------:R0:W-:Y:S04]  /*2f2c0*/  @P0 LDGSTS.E.BYPASS.LTC128B.128 [R9+0x20400], desc[UR60][R2.64], !P5 ;  /* 0x2040000002090fae */ /* 0x0001e8000e901d7c */
[----:B0-----:R-:W-:Y:S05]  /*2f2d0*/  WARPSYNC.COLLECTIVE R15, `(.L_x_2092) ;  /* 0x000000000f087348 */ /* 0x001fea0003c00000 */
[----:B------:R1:W2:Y:S02]  /*2f2e0*/  SHFL.IDX P6, R14, R13, R12, R11 ;  /* 0x0000000c0d0e7389 */ /* 0x0002a400000c000b */
[----:B012---:R-:W-:Y:S01]  /*2f2f0*/  ENDCOLLECTIVE ;  /* 0x000000000000791b */ /* 0x007fe20003800000 */
.L_x_2092:
[----:B------:R-:W-:Y:S01]  /*2f300*/  @!PT LDS RZ, [RZ] ;  /* 0x00000000fffff984 */ /* 0x000fe20000000800 */
[----:B------:R-:W-:Y:S01]  /*2f310*/  @!PT LDS RZ, [RZ] ;  /* 0x00000000fffff984 */ /* 0x000fe20000000800 */
[----:B------:R-:W-:Y:S01]  /*2f320*/  @!PT LDS RZ, [RZ] ;  /* 0x00000000fffff984 */ /* 0x000fe20000000800 */
[----:B------:R-:W-:Y:S04]  /*2f330*/  @P0 LDGSTS.E.BYPASS.LTC128B.128 [R9+0x22400], desc[UR60][R2.64+0x80], !P4 ;  /* 0x2240008002090fae */ /* 0x000fe8000e101d7c */
[----:B------:R-:W-:Y:S04]  /*2f340*/  @P0 LDGSTS.E.BYPASS.LTC128B.128 [R9+0x24400], desc[UR60][R2.64+0x100], !P3 ;  /* 0x2440010002090fae */ /* 0x000fe8000d901d7c */
[----:B------:R0:W-:Y:S01]  /*2f350*/  @P0 LDGSTS.E.BYPASS.LTC128B.128 [R9+0x26400], desc[UR60][R2.64+0x180], !P2 ;  /* 0x2640018002090fae */ /* 0x0001e2000d101d7c */
[----:B------:R-:W-:Y:S01]  /*2f360*/  ISETP.GE.AND P0, PT, R5, 0x11, PT ;  /* 0x000000110500780c */ /* 0x000fe20003f06270 */
[----:B------:R-:W-:Y:S01]  /*2f370*/  IMAD.MOV.U32 R12, RZ, RZ, 0x2 ;  /* 0x00000002ff0c7424 */ /* 0x000fe200078e00ff */
[----:B------:R-:W-:Y:S01]  /*2f380*/  MOV R13, R6 ;  /* 0x00000006000d7202 */ /* 0x000fe20000000f00 */
[----:B0-----:R-:W-:-:S10]  /*2f390*/  IMAD.MOV.U32 R2, RZ, RZ, R14 ;  /* 0x000000ffff027224 */ /* 0x001fd400078e000e */
[----:B------:R-:W-:Y:S05]  /*2f3a0*/  WARPSYNC.COLLECTIVE R15, `(.L_x_2093) ;  /* 0x000000000f087348 */ /* 0x000fea0003c00000 */
[----:B------:R0:W1:Y:S02]  /*2f3b0*/  SHFL.IDX P6, R14, R13, R12, R11 ;  /* 0x0000000c0d0e7389 */ /* 0x00006400000c000b */
[----:B01----:R-:W-:Y:S01]  /*2f3c0*/  ENDCOLLECTIVE ;  /* 0x000000000000791b */ /* 0x003fe20003800000 */
.L_x_2093:
        /* <DEDUP_REMOVED lines=16> */
.L_x_2094:
[----:B------:R-:W-:Y:S02]  /*2f4d0*/  @P0 IMAD R9, R7, 0x2, R17 ;  /* 0x0000000207090824 */ /* 0x000fe400078e0211 */
[----:B------:R-:W-:Y:S02]  /*2f4e0*/  IMAD.MOV.U32 R13, RZ, RZ, R6 ;  /* 0x000000ffff0d7224 */ /* 0x000fe400078e0006 */
[----:B------:R-:W-:Y:S02]  /*2f4f0*/  IMAD.MOV.U32 R12, RZ, RZ, 0x3 ;  /* 0x00000003ff0c7424 */ /* 0x000fe400078e00ff */
[----:B------:R-:W-:-:S07]  /*2f500*/  IMAD.MOV.U32 R2, RZ, RZ, R14 ;  /* 0x000000ffff027224 */ /* 0x000fce00078e000e */
[----:B------:R-:W-:Y:S05]  /*2f510*/  WARPSYNC.COLLECTIVE R15, `(.L_x_2095) ;  /* 0x000000000f087348 */ /* 0x000fea0003c00000 */
[----:B------:R0:W1:Y:S02]  /*2f520*/  SHFL.IDX P6, R14, R13, R12, R11 ;  /* 0x0000000c0d0e7389 */ /* 0x00006400000c000b */
[----:B01----:R-:W-:Y:S01]  /*2f530*/  ENDCOLLECTIVE ;  /* 0x000000000000791b */ /* 0x003fe20003800000 */
.L_x_2095:
[----:B------:R-:W-:-:S04]  /*2f540*/  @P0 LEA R2, P1, R36, R2, 0x1 ;  /* 0x0000000224020211 */ /* 0x000fc800078208ff */
[----:B------:R-:W-:-:S05]  /*2f550*/  @P0 IADD3.X R3, RZ, R8, RZ, P1, !PT ;  /* 0x00000008ff030210 */ /* 0x000fca0000ffe4ff */
[----:B------:R-:W-:Y:S01]  /*2f560*/  @!PT LDS RZ, [RZ] ;  /* 0x00000000fffff984 */ /* 0x000fe20000000800 */
[----:B------:R-:W-:Y:S01]  /*2f570*/  @!PT LDS RZ, [RZ] ;  /* 0x00000000fffff984 */ /* 0x000fe20000000800 */
[----:B------:R-:W-:Y:S01]  /*2f580*/  @!PT LDS RZ, [RZ] ;  /* 0x00000000fffff984 */ /* 0x000fe20000000800 */
[----:B------:R0:W-:Y:S01]  /*2f590*/  @P0 LDGSTS.E.BYPASS.LTC128B.128 [R9+0x21400], desc[UR60][R2.64], !P5 ;  /* 0x2140000002090fae */ /* 0x0001e2000e901d7c */
[----:B------:R-:W-:-:S03]  /*2f5a0*/  MOV R13, R0 ;  /* 0x00000000000d7202 */ /* 0x000fc60000000f00 */
[----:B------:R0:W-:Y:S04]  /*2f5b0*/  @P0 LDGSTS.E.BYPASS.LTC128B.128 [R9+0x23400], desc[UR60][R2.64+0x80], !P4 ;  /* 0x2340008002090fae */ /* 0x0001e8000e101d7c */
[----:B------:R0:W-:Y:S01]  /*2f5c0*/  @P0 LDGSTS.E.BYPASS.LTC128B.128 [R9+0x25400], desc[UR60][R2.64+0x100], !P3 ;  /* 0x2540010002090fae */ /* 0x0001e2000d901d7c */
[----:B------:R-:W-:-:S03]  /*2f5d0*/  IMAD.MOV.U32 R8, RZ, RZ, R14 ;  /* 0x000000ffff087224 */ /* 0x000fc600078e000e */
[----:B------:R0:W-:Y:S04]  /*2f5e0*/  @P0 LDGSTS.E.BYPASS.LTC128B.128 [R9+0x27400], desc[UR60][R2.64+0x180], !P2 ;  /* 0x2740018002090fae */ /* 0x0001e8000d101d7c */
[----:B0-----:R-:W-:Y:S05]  /*2f5f0*/  WARPSYNC.COLLECTIVE R15, `(.L_x_2096) ;  /* 0x000000000f087348 */ /* 0x001fea0003c00000 */
[----:B------:R1:W2:Y:S02]  /*2f600*/  SHFL.IDX P6, R14, R13, R12, R11 ;  /* 0x0000000c0d0e7389 */ /* 0x0002a400000c000b */
[----:B012---:R-:W-:Y:S01]  /*2f610*/  ENDCOLLECTIVE ;  /* 0x000000000000791b */ /* 0x007fe20003800000 */
.L_x_2096:
[----:B------:R-:W-:Y:S01]  /*2f620*/  IMAD.MOV.U32 R0, RZ, RZ, R14 ;  /* 0x000000ffff007224 */ /* 0x000fe200078e000e */
[----:B------:R-:W-:Y:S06]  /*2f630*/  BRA `(.L_x_2097) ;  /* 0xffffffa0009c7947 */ /* 0x000fec000383ffff */
.L_x_1942:
[----:B------:R-:W-:Y:S01]  /*2f640*/  IMAD.MOV.U32 R13, RZ, RZ, R0 ;  /* 0x000000ffff0d7224 */ /* 0x000fe200078e0000 */
[----:B------:R-:W-:Y:S01]  /*2f650*/  MOV R15, 0xffffffff ;  /* 0xffffffff000f7802 */ /* 0x000fe20000000f00 */
[----:B------:R-:W-:Y:S02]  /*2f660*/  IMAD.MOV.U32 R12, RZ, RZ, RZ ;  /* 0x000000ffff0c7224 */ /* 0x000fe400078e00ff */
[----:B------:R-:W-:Y:S02]  /*2f670*/  IMAD.MOV.U32 R11, RZ, RZ, 0x181f ;  /* 0x0000181fff0b7424 */ /* 0x000fe400078e00ff */
[----:B------:R-:W-:Y:S02]  /*2f680*/  IMAD R5, R31, R7, RZ ;  /* 0x000000071f057224 */ /* 0x000fe400078e02ff */
[----:B------:R-:W-:-:S07]  /*2f690*/  IMAD.IADD R25, R8, 0x1, R25 ;  /* 0x0000000108197824 */ /* 0x000fce00078e0219 */
[----:B------:R-:W-:Y:S05]  /*2f6a0*/  WARPSYNC.COLLECTIVE R15, `(.L_x_2098) ;  /* 0x000000000f087348 */ /* 0x000fea0003c00000 */
[----:B------:R0:W1:Y:S02]  /*2f6b0*/  SHFL.IDX P6, R14, R13, R12, R11 ;  /* 0x0000000c0d0e7389 */ /* 0x00006400000c000b */
[----:B01----:R-:W-:Y:S01]  /*2f6c0*/  ENDCOLLECTIVE ;  /* 0x000000000000791b */ /* 0x003fe20003800000 */
.L_x_2098:
[----:B------:R-:W-:Y:S01]  /*2f6d0*/  ISETP.GE.AND P0, PT, R25, R5, PT ;  /* 0x000000051900720c */ /* 0x000fe20003f06270 */
[----:B------:R-:W-:Y:S02]  /*2f6e0*/  IMAD.MOV.U32 R13, RZ, RZ, R4 ;  /* 0x000000ffff0d7224 */ /* 0x000fe400078e0004 */
[----:B------:R-:W-:-:S10]  /*2f6f0*/  IMAD.MOV.U32 R2, RZ, RZ, R14 ;  /* 0x000000ffff027224 */ /* 0x000fd400078e000e */
[----:B------:R-:W-:Y:S05]  /*2f700*/  WARPSYNC.COLLECTIVE R15, `(.L_x_2099) ;  /* 0x000000000f087348 */ /* 0x000fea0003c00000 */
[----:B------:R0:W1:Y:S02]  /*2f710*/  SHFL.IDX P6, R14, R13, R12, R11 ;  /* 0x0000000c0d0e7389 */ /* 0x00006400000c000b */
[----:B01----:R-:W-:Y:S01]  /*2f720*/  ENDCOLLECTIVE ;  /* 0x000000000000791b */ /* 0x003fe20003800000 */
.L_x_2099:
[----:B------:R-:W-:Y:S02]  /*2f730*/  IMAD.MOV.U32 R13, RZ, RZ, R0 ;  /* 0x000000ffff0d7224 */ /* 0x000fe400078e0000 */
[----:B------:R-:W-:Y:S02]  /*2f740*/  IMAD.MOV.U32 R12, RZ, RZ, 0x1 ;  /* 0x00000001ff0c7424 */ /* 0x000fe400078e00ff */
[----:B------:R-:W-:-:S07]  /*2f750*/  IMAD.MOV.U32 R3, RZ, RZ, R14 ;  /* 0x000000ffff037224 */ /* 0x000fce00078e000e */
[----:B------:R-:W-:Y:S05]  /*2f760*/  WARPSYNC.COLLECTIVE R15, `(.L_x_2100) ;  /* 0x000000000f087348 */ /* 0x000fea0003c00000 */
[----:B------:R0:W1:Y:S02]  /*2f770*/  SHFL.IDX P6, R14, R13, R12, R11 ;  /* 0x0000000c0d0e7389 */ /* 0x00006400000c000b */
[----:B01----:R-:W-:Y:S01]  /*2f780*/  ENDCOLLECTIVE ;  /* 0x000000000000791b */ /* 0x003fe20003800000 */
.L_x_2100:
[----:B------:R-:W-:-:S04]  /*2f790*/  @!P0 LEA R6, P5, R36, R3, 0x1 ;  /* 0x0000000324068211 */ /* 0x000fc800078a08ff */
[----:B------:R-:W-:Y:S01]  /*2f7a0*/  @!P0 IADD3.X R3, RZ, R2, RZ, P5, !PT ;  /* 0x00000002ff038210 */ /* 0x000fe20002ffe4ff */
[----:B------:R-:W-:Y:S02]  /*2f7b0*/  @!P0 IMAD.MOV.U32 R2, RZ, RZ, R6 ;  /* 0x000000ffff028224 */ /* 0x000fe400078e0006 */
[----:B------:R-:W-:-:S03]  /*2f7c0*/  VIADD R6, R25, 0x10 ;  /* 0x0000001019067836 */ /* 0x000fc60000000000 */
[----:B------:R-:W-:Y:S01]  /*2f7d0*/  @!PT LDS RZ, [RZ] ;  /* 0x00000000fffff984 */ /* 0x000fe20000000800 */
[----:B------:R-:W-:Y:S01]  /*2f7e0*/  @!PT LDS RZ, [RZ] ;  /* 0x00000000fffff984 */ /* 0x000fe20000000800 */
[----:B------:R-:W-:Y:S01]  /*2f7f0*/  @!PT LDS RZ, [RZ] ;  /* 0x00000000fffff984 */ /* 0x000fe20000000800 */
[----:B------:R-:W-:Y:S01]  /*2f800*/  @!P0 LDGSTS.E.BYPASS.LTC128B.128 [R34+0x10400], desc[UR60][R2.64], !P4 ;  /* 0x1040000002228fae */ /* 0x000fe2000e101d7c */
[----:B------:R-:W-:-:S03]  /*2f810*/  IMAD.MOV.U32 R13, RZ, RZ, R4 ;  /* 0x000000ffff0d7224 */ /* 0x000fc600078e0004 */
[----:B------:R-:W-:Y:S04]  /*2f820*/  @!P0 LDGSTS.E.BYPASS.LTC128B.128 [R34+0x14400], desc[UR60][R2.64+0x80], !P3 ;  /* 0x1440008002228fae */ /* 0x000fe8000d901d7c */
[----:B------:R-:W-:Y:S04]  /*2f830*/  @!P0 LDGSTS.E.BYPASS.LTC128B.128 [R34+0x18400], desc[UR60][R2.64+0x100], !P2 ;  /* 0x1840010002228fae */ /* 0x000fe8000d101d7c */
[----:B------:R0:W-:Y:S01]  /*2f840*/  @!P0 LDGSTS.E.BYPASS.LTC128B.128 [R34+0x1c400], desc[UR60][R2.64+0x180], !P1 ;  /* 0x1c40018002228fae */ /* 0x0001e2000c901d7c */
[----:B------:R-:W-:Y:S02]  /*2f850*/  ISETP.GE.AND P0, PT, R6, R5, PT ;  /* 0x000000050600720c */ /* 0x000fe40003f06270 */
[----:B0-----:R-:W-:-:S11]  /*2f860*/  MOV R2, R14 ;  /* 0x0000000e00027202 */ /* 0x001fd60000000f00 */
[----:B------:R-:W-:Y:S05]  /*2f870*/  WARPSYNC.COLLECTIVE R15, `(.L_x_2101) ;  /* 0x000000000f087348 */ /* 0x000fea0003c00000 */
[----:B------:R0:W1:Y:S02]  /*2f880*/  SHFL.IDX P6, R14, R13, R12, R11 ;  /* 0x0000000c0d0e7389 */ /* 0x00006400000c000b */
[----:B01----:R-:W-:Y:S01]  /*2f890*/  ENDCOLLECTIVE ;  /* 0x000000000000791b */ /* 0x003fe20003800000 */
.L_x_2101:
[----:B------:R-:W-:Y:S02]  /*2f8a0*/  IMAD.MOV.U32 R13, RZ, RZ, R0 ;  /* 0x000000ffff0d7224 */ /* 0x000fe400078e0000 */
[----:B------:R-:W-:Y:S02]  /*2f8b0*/  IMAD.MOV.U32 R12, RZ, RZ, 0x2 ;  /* 0x00000002ff0c7424 */ /* 0x000fe400078e00ff */
[----:B------:R-:W-:-:S07]  /*2f8c0*/  IMAD.MOV.U32 R3, RZ, RZ, R14 ;  /* 0x000000ffff037224 */ /* 0x000fce00078e000e */
[----:B------:R-:W-:Y:S05]  /*2f8d0*/  WARPSYNC.COLLECTIVE R15, `(.L_x_2102) ;  /* 0x000000000f087348 */ /* 0x000fea0003c00000 */
[----:B------:R0:W1:Y:S02]  /*2f8e0*/  SHFL.IDX P6, R14, R13, R12, R11 ;  /* 0x0000000c0d0e7389 */ /* 0x00006400000c000b */
[----:B01----:R-:W-:Y:S01]  /*2f8f0*/  ENDCOLLECTIVE ;  /* 0x000000000000791b */ /* 0x003fe20003800000 */
.L_x_2102:
[----:B------:R-:W-:-:S05]  /*2f900*/  @!P0 LEA R6, P5, R36, R3, 0x1 ;  /* 0x0000000324068211 */ /* 0x000fca00078a08ff */
[----:B------:R-:W-:Y:S02]  /*2f910*/  @!P0 IMAD.X R7, RZ, RZ, R2, P5 ;  /* 0x000000ffff078224 */ /* 0x000fe400028e0602 */
[----:B------:R-:W-:Y:S02]  /*2f920*/  @!P0 IMAD.MOV.U32 R2, RZ, RZ, R6 ;  /* 0x000000ffff028224 */ /* 0x000fe400078e0006 */
[----:B------:R-:W-:Y:S01]  /*2f930*/  VIADD R6, R25, 0x20 ;  /* 0x0000002019067836 */ /* 0x000fe20000000000 */
[----:B------:R-:W-:Y:S02]  /*2f940*/  @!P0 MOV R3, R7 ;  /* 0x0000000700038202 */ /* 0x000fe40000000f00 */
[----:B------:R-:W-:-:S03]  /*2f950*/  MOV R13, R4 ;  /* 0x00000004000d7202 */ /* 0x000fc60000000f00 */
[----:B------:R-:W-:Y:S01]  /*2f960*/  @!PT LDS RZ, [RZ] ;  /* 0x00000000fffff984 */ /* 0x000fe20000000800 */
[----:B------:R-:W-:Y:S01]  /*2f970*/  @!PT LDS RZ, [RZ] ;  /* 0x00000000fffff984 */ /* 0x000fe20000000800 */
[----:B------:R-:W-:Y:S01]  /*2f980*/  @!PT LDS RZ, [RZ] ;  /* 0x00000000fffff984 */ /* 0x000fe20000000800 */
[----:B------:R-:W-:Y:S04]  /*2f990*/  @!P0 LDGSTS.E.BYPASS.LTC128B.128 [R34+0x10c00], desc[UR60][R2.64], !P4 ;  /* 0x10c0000002228fae */ /* 0x000fe8000e101d7c */
[----:B------:R-:W-:Y:S04]  /*2f9a0*/  @!P0 LDGSTS.E.BYPASS.LTC128B.128 [R34+0x14c00], desc[UR60][R2.64+0x80], !P3 ;  /* 0x14c0008002228fae */ /* 0x000fe8000d901d7c */
[----:B------:R-:W-:Y:S04]  /*2f9b0*/  @!P0 LDGSTS.E.BYPASS.LTC128B.128 [R34+0x18c00], desc[UR60][R2.64+0x100], !P2 ;  /* 0x18c0010002228fae */ /* 0x000fe8000d101d7c */
[----:B------:R0:W-:Y:S01]  /*2f9c0*/  @!P0 LDGSTS.E.BYPASS.LTC128B.128 [R34+0x1cc00], desc[UR60][R2.64+0x180], !P1 ;  /* 0x1cc0018002228fae */ /* 0x0001e2000c901d7c */
[----:B------:R-:W-:Y:S01]  /*2f9d0*/  ISETP.GE.AND P0, PT, R6, R5, PT ;  /* 0x000000050600720c */ /* 0x000fe20003f06270 */
[----:B0-----:R-:W-:-:S12]  /*2f9e0*/  IMAD.MOV.U32 R2, RZ, RZ, R14 ;  /* 0x000000ffff027224 */ /* 0x001fd800078e000e */
[----:B------:R-:W-:Y:S05]  /*2f9f0*/  WARPSYNC.COLLECTIVE R15, `(.L_x_2103) ;  /* 0x000000000f087348 */ /* 0x000fea0003c00000 */
[----:B------:R0:W1:Y:S02]  /*2fa00*/  SHFL.IDX P6, R14, R13, R12, R11 ;  /* 0x0000000c0d0e7389 */ /* 0x00006400000c000b */
[----:B01----:R-:W-:Y:S01]  /*2fa10*/  ENDCOLLECTIVE ;  /* 0x000000000000791b */ /* 0x003fe20003800000 */
.L_x_2103:
[----:B------:R-:W-:Y:S02]  /*2fa20*/  IMAD.MOV.U32 R13, RZ, RZ, R0 ;  /* 0x000000ffff0d7224 */ /* 0x000fe400078e0000 */
[----:B------:R-:W-:Y:S02]  /*2fa30*/  IMAD.MOV.U32 R12, RZ, RZ, 0x3 ;  /* 0x00000003ff0c7424 */ /* 0x000fe400078e00ff */
[----:B------:R-:W-:-:S07]  /*2fa40*/  IMAD.MOV.U32 R3, RZ, RZ, R14 ;  /* 0x000000ffff037224 */ /* 0x000fce00078e000e */
[----:B------:R-:W-:Y:S05]  /*2fa50*/  WARPSYNC.COLLECTIVE R15, `(.L_x_2104) ;  /* 0x000000000f087348 */ /* 0x000fea0003c00000 */
[----:B------:R0:W1:Y:S02]  /*2fa60*/  SHFL.IDX P6, R14, R13, R12, R11 ;  /* 0x0000000c0d0e7389 */ /* 0x00006400000c000b */
[----:B01----:R-:W-:Y:S01]  /*2fa70*/  ENDCOLLECTIVE ;  /* 0x000000000000791b */ /* 0x003fe20003800000 */
.L_x_2104:
[----:B------:R-:W-:-:S05]  /*2fa80*/  @!P0 LEA R6, P5, R36, R3, 0x1 ;  /* 0x0000000324068211 */ /* 0x000fca00078a08ff */
[----:B------:R-:W-:Y:S02]  /*2fa90*/  @!P0 IMAD.X R7, RZ, RZ, R2, P5 ;  /* 0x000000ffff078224 */ /* 0x000fe400028e0602 */
[----:B------:R-:W-:Y:S01]  /*2faa0*/  @!P0 IMAD.MOV.U32 R2, RZ, RZ, R6 ;  /* 0x000000ffff028224 */ /* 0x000fe200078e0006 */
[----:B------:R-:W-:Y:S01]  /*2fab0*/  IADD3 R6, R25, 0x30, RZ ;  /* 0x0000003019067810 */ /* 0x000fe20007ffe0ff */
[----:B------:R-:W-:Y:S02]  /*2fac0*/  @!P0 IMAD.MOV.U32 R3, RZ, RZ, R7 ;  /* 0x000000ffff038224 */ /* 0x000fe400078e0007 */
[----:B------:R-:W-:-:S03]  /*2fad0*/  IMAD.MOV.U32 R13, RZ, RZ, R4 ;  /* 0x000000ffff0d7224 */ /* 0x000fc600078e0004 */
        /* <DEDUP_REMOVED lines=12> */
.L_x_2105:
[----:B------:R-:W-:Y:S01]  /*2fba0*/  MOV R13, R0 ;  /* 0x00000000000d7202 */ /* 0x000fe20000000f00 */
[----:B------:R-:W-:Y:S01]  /*2fbb0*/  IMAD.MOV.U32 R12, RZ, RZ, 0x4 ;  /* 0x00000004ff0c7424 */ /* 0x000fe200078e00ff */
[----:B------:R-:W-:-:S07]  /*2fbc0*/  MOV R3, R14 ;  /* 0x0000000e00037202 */ /* 0x000fce0000000f00 */
[----:B------:R-:W-:Y:S05]  /*2fbd0*/  WARPSYNC.COLLECTIVE R15, `(.L_x_2106) ;  /* 0x000000000f087348 */ /* 0x000fea0003c00000 */
[----:B------:R0:W1:Y:S02]  /*2fbe0*/  SHFL.IDX P6, R14, R13, R12, R11 ;  /* 0x0000000c0d0e7389 */ /* 0x00006400000c000b */
[----:B01----:R-:W-:Y:S01]  /*2fbf0*/  ENDCOLLECTIVE ;  /* 0x000000000000791b */ /* 0x003fe20003800000 */
.L_x_2106:
[----:B------:R-:W-:-:S05]  /*2fc00*/  @!P0 LEA R6, P5, R36, R3, 0x1 ;  /* 0x0000000324068211 */ /* 0x000fca00078a08ff */
[----:B------:R-:W-:Y:S02]  /*2fc10*/  @!P0 IMAD.X R7, RZ, RZ, R2, P5 ;  /* 0x000000ffff078224 */ /* 0x000fe400028e0602 */
[----:B------:R-:W-:Y:S02]  /*2fc20*/  @!P0 IMAD.MOV.U32 R2, RZ, RZ, R6 ;  /* 0x000000ffff028224 */ /* 0x000fe400078e0006 */
[----:B------:R-:W-:Y:S02]  /*2fc30*/  @!P0 IMAD.MOV.U32 R3, RZ, RZ, R7 ;  /* 0x000000ffff038224 */ /* 0x000fe400078e0007 */
[----:B------:R-:W-:Y:S02]  /*2fc40*/  VIADD R6, R25, 0x40 ;  /* 0x0000004019067836 */ /* 0x000fe40000000000 */
[----:B------:R-:W-:Y:S01]  /*2fc50*/  IMAD.MOV.U32 R13, RZ, RZ, R4 ;  /* 0x000000ffff0d7224 */ /* 0x000fe200078e0004 */
        /* <DEDUP_REMOVED lines=12> */
.L_x_2107:
[----:B------:R-:W-:Y:S01]  /*2fd20*/  IMAD.MOV.U32 R13, RZ, RZ, R0 ;  /* 0x000000ffff0d7224 */ /* 0x000fe200078e0000 */
[----:B------:R-:W-:Y:S01]  /*2fd30*/  MOV R12, 0x5 ;  /* 0x00000005000c7802 */ /* 0x000fe20000000f00 */
[----:B------:R-:W-:-:S07]  /*2fd40*/  IMAD.MOV.U32 R3, RZ, RZ, R14 ;  /* 0x000000ffff037224 */ /* 0x000fce00078e000e */
[----:B------:R-:W-:Y:S05]  /*2fd50*/  WARPSYNC.COLLECTIVE R15, `(.L_x_2108) ;  /* 0x000000000f087348 */ /* 0x000fea0003c00000 */
[----:B------:R0:W1:Y:S02]  /*2fd60*/  SHFL.IDX P6, R14, R13, R12, R11 ;  /* 0x0000000c0d0e7389 */ /* 0x00006400000c000b */
[----:B01----:R-:W-:Y:S01]  /*2fd70*/  ENDCOLLECTIVE ;  /* 0x000000000000791b */ /* 0x003fe20003800000 */
.L_x_2108:
[----:B------:R-:W-:-:S04]  /*2fd80*/  @!P0 LEA R6, P5, R36, R3, 0x1 ;  /* 0x0000000324068211 */ /* 0x000fc800078a08ff */
[----:B------:R-:W-:Y:S01]  /*2fd90*/  @!P0 IADD3.X R7, RZ, R2, RZ, P5, !PT ;  /* 0x00000002ff078210 */ /* 0x000fe20002ffe4ff */
[----:B------:R-:W-:Y:S02]  /*2fda0*/  @!P0 IMAD.MOV.U32 R2, RZ, RZ, R6 ;  /* 0x000000ffff028224 */ /* 0x000fe400078e0006 */
[----:B------:R-:W-:Y:S02]  /*2fdb0*/  VIADD R6, R25, 0x50 ;  /* 0x0000005019067836 */ /* 0x000fe40000000000 */
        /* <DEDUP_REMOVED lines=14> */
.L_x_2109:
[----:B------:R-:W-:Y:S02]  /*2fea0*/  IMAD.MOV.U32 R13, RZ, RZ, R0 ;  /* 0x000000ffff0d7224 */ /* 0x000fe400078e0000 */
[----:B------:R-:W-:Y:S02]  /*2feb0*/  IMAD.MOV.U32 R12, RZ, RZ, 0x6 ;  /* 0x00000006ff0c7424 */ /* 0x000fe400078e00ff */
[----:B------:R-:W-:-:S07]  /*2fec0*/  IMAD.MOV.U32 R3, RZ, RZ, R14 ;  /* 0x000000ffff037224 */ /* 0x000fce00078e000e */
[----:B------:R-:W-:Y:S05]  /*2fed0*/  WARPSYNC.COLLECTIVE R15, `(.L_x_2110) ;  /* 0x000000000f087348 */ /* 0x000fea0003c00000 */
[----:B------:R0:W1:Y:S02]  /*2fee0*/  SHFL.IDX P6, R14, R13, R12, R11 ;  /* 0x0000000c0d0e7389 */ /* 0x00006400000c000b */
[----:B01----:R-:W-:Y:S01]  /*2fef0*/  ENDCOLLECTIVE ;  /* 0x000000000000791b */ /* 0x003fe20003800000 */
.L_x_2110:
[----:B------:R-:W-:-:S05]  /*2ff00*/  @!P0 LEA R6, P5, R36, R3, 0x1 ;  /* 0x0000000324068211 */ /* 0x000fca00078a08ff */
[----:B------:R-:W-:Y:S01]  /*2ff10*/  @!P0 IMAD.X R7, RZ, RZ, R2, P5 ;  /* 0x000000ffff078224 */ /* 0x000fe200028e0602 */
[----:B------:R-:W-:Y:S01]  /*2ff20*/  @!P0 MOV R2, R6 ;  /* 0x0000000600028202 */ /* 0x000fe20000000f00 */
        /* <DEDUP_REMOVED lines=10> */
[----:B------:R-:W-:-:S02]  /*2ffd0*/  ISETP.GE.AND P0, PT, R6, R5, PT ;  /* 0x000000050600720c */ /* 0x000fc40003f06270 */
[----:B0-----:R-:W-:-:S11]  /*2ffe0*/  MOV R2, R14 ;  /* 0x0000000e00027202 */ /* 0x001fd60000000f00 */
[----:B------:R-:W-:Y:S05]  /*2fff0*/  WARPSYNC.COLLECTIVE R15, `(.L_x_2111) ;  /* 0x000000000f087348 */ /* 0x000fea0003c00000 */
[----:B------:R0:W1:Y:S02]  /*30000*/  SHFL.IDX P6, R14, R13, R12, R11 ;  /* 0x0000000c0d0e7389 */ /* 0x00006400000c000b */
[----:B01----:R-:W-:Y:S01]  /*30010*/  ENDCOLLECTIVE ;  /* 0x000000000000791b */ /* 0x003fe20003800000 */
.L_x_2111:
[----:B------:R-:W-:Y:S02]  /*30020*/  IMAD.MOV.U32 R13, RZ, RZ, R0 ;  /* 0x000000ffff0d7224 */ /* 0x000fe400078e0000 */
[----:B------:R-:W-:Y:S02]  /*30030*/  IMAD.MOV.U32 R12, RZ, RZ, 0x7 ;  /* 0x00000007ff0c7424 */ /* 0x000fe400078e00ff */
[----:B------:R-:W-:-:S07]  /*30040*/  IMAD.MOV.U32 R3, RZ, RZ, R14 ;  /* 0x000000ffff037224 */ /* 0x000fce00078e000e */
[----:B------:R-:W-:Y:S05]  /*30050*/  WARPSYNC.COLLECTIVE R15, `(.L_x_2112) ;  /* 0x000000000f087348 */ /* 0x000fea0003c00000 */
[----:B------:R0:W1:Y:S02]  /*30060*/  SHFL.IDX P6, R14, R13, R12, R11 ;  /* 0x0000000c0d0e7389 */ /* 0x00006400000c000b */
[----:B01----:R-:W-:Y:S01]  /*30070*/  ENDCOLLECTIVE ;  /* 0x000000000000791b */ /* 0x003fe20003800000 */
.L_x_2112:
[----:B------:R-:W-:-:S05]  /*30080*/  @!P0 LEA R6, P5, R36, R3, 0x1 ;  /* 0x0000000324068211 */ /* 0x000fca00078a08ff */
[----:B------:R-:W-:Y:S02]  /*30090*/  @!P0 IMAD.X R7, RZ, RZ, R2, P5 ;  /* 0x000000ffff078224 */ /* 0x000fe400028e0602 */
[----:B------:R-:W-:-:S03]  /*300a0*/  @!P0 IMAD.MOV.U32 R2, RZ, RZ, R6 ;  /* 0x000000ffff028224 */ /* 0x000fc600078e0006 */
[----:B------:R-:W-:Y:S01]  /*300b0*/  @!P0 MOV R3, R7 ;  /* 0x0000000700038202 */ /* 0x000fe20000000f00 */
[----:B------:R-:W-:-:S04]  /*300c0*/  IMAD.MOV.U32 R13, RZ, RZ, R4 ;  /* 0x000000ffff0d7224 */ /* 0x000fc800078e0004 */
[----:B------:R-:W-:Y:S01]  /*300d0*/  @!PT LDS RZ, [RZ] ;  /* 0x00000000fffff984 */ /* 0x000fe20000000800 */
[----:B------:R-:W-:Y:S01]  /*300e0*/  @!PT LDS RZ, [RZ] ;  /* 0x00000000fffff984 */ /* 0x000fe20000000800 */
[----:B------:R-:W-:Y:S01]  /*300f0*/  @!PT LDS RZ, [RZ] ;  /* 0x00000000fffff984 */ /* 0x000fe20000000800 */
[----:B------:R0:W-:Y:S04]  /*30100*/  @!P0 LDGSTS.E.BYPASS.LTC128B.128 [R34+0x13400], desc[UR60][R2.64], !P4 ;  /* 0x1340000002228fae */ /* 0x0001e8000e101d7c */
[----:B------:R0:W-:Y:S01]  /*30110*/  @!P0 LDGSTS.E.BYPASS.LTC128B.128 [R34+0x17400], desc[UR60][R2.64+0x80], !P3 ;  /* 0x1740008002228fae */ /* 0x0001e2000d901d7c */
[----:B------:R-:W-:-:S03]  /*30120*/  IMAD.MOV.U32 R6, RZ, RZ, R14 ;  /* 0x000000ffff067224 */ /* 0x000fc600078e000e */
[----:B------:R0:W-:Y:S04]  /*30130*/  @!P0 LDGSTS.E.BYPASS.LTC128B.128 [R34+0x1b400], desc[UR60][R2.64+0x100], !P2 ;  /* 0x1b40010002228fae */ /* 0x0001e8000d101d7c */
[----:B------:R0:W-:Y:S02]  /*30140*/  @!P0 LDGSTS.E.BYPASS.LTC128B.128 [R34+0x1f400], desc[UR60][R2.64+0x180], !P1 ;  /* 0x1f40018002228fae */ /* 0x0001e4000c901d7c */
[----:B0-----:R-:W-:Y:S05]  /*30150*/  WARPSYNC.COLLECTIVE R15, `(.L_x_2113) ;  /* 0x000000000f087348 */ /* 0x001fea0003c00000 */
[----:B------:R1:W2:Y:S02]  /*30160*/  SHFL.IDX P6, R14, R13, R12, R11 ;  /* 0x0000000c0d0e7389 */ /* 0x0002a400000c000b */
[----:B012---:R-:W-:Y:S01]  /*30170*/  ENDCOLLECTIVE ;  /* 0x000000000000791b */ /* 0x007fe20003800000 */
.L_x_2113:
[----:B------:R-:W-:Y:S05]  /*30180*/  BRA `(.L_x_2114) ;  /* 0xffffffa000f47947 */ /* 0x000fea000383ffff */
.L_x_1947:
[----:B0-----:R0:W2:Y:S02]  /*30190*/  SYNCS.PHASECHK.TRANS64.TRYWAIT P0, [R17+URZ+0x30820], R0 ;  /* 0x03082000110075a7 */ /* 0x0010a4000800017f */
[----:B--2---:R-:W-:Y:S05]  /*301a0*/  @!P0 NANOSLEEP.SYNCS 0x989680 ;  /* 0x009896800000895d */ /* 0x004fea0003900000 */
[----:B------:R-:W2:Y:S02]  /*301b0*/  @!P0 SYNCS.PHASECHK.TRANS64 P0, [R17+URZ+0x30820], R0 ;  /* 0x03082000110085a7 */ /* 0x000ea4000800007f */
[----:B--2---:R-:W-:Y:S05]  /*301c0*/  @!P0 BRA `(.L_x_1947) ;  /* 0xfffffffc00f08947 */ /* 0x004fea000383ffff */
[----:B------:R-:W-:Y:S05]  /*301d0*/  BRA `(.L_x_2115) ;  /* 0xffffffa400707947 */ /* 0x000fea000383ffff */
.L_x_1952:
[----:B0-----:R0:W1:Y:S02]  /*301e0*/  SYNCS.PHASECHK.TRANS64.TRYWAIT P0, [R7+URZ+0x30840], R2 ;  /* 0x03084002070075a7 */ /* 0x001064000800017f */
[----:B-1----:R-:W-:Y:S05]  /*301f0*/  @!P0 NANOSLEEP.SYNCS 0x989680 ;  /* 0x009896800000895d */ /* 0x002fea0003900000 */
[----:B------:R-:W1:Y:S02]  /*30200*/  @!P0 SYNCS.PHASECHK.TRANS64 P0, [R7+URZ+0x30840], R2 ;  /* 0x03084002070085a7 */ /* 0x000e64000800007f */
[----:B-1----:R-:W-:Y:S05]  /*30210*/  @!P0 BRA `(.L_x_1952) ;  /* 0xfffffffc00f08947 */ /* 0x002fea000383ffff */
[----:B------:R-:W-:Y:S05]  /*30220*/  BRA `(.L_x_2116) ;  /* 0xffffffa800547947 */ /* 0x000fea000383ffff */
.L_x_1953:
        /* <DEDUP_REMOVED lines=8> */
.L_x_2118:
[----:B------:R-:W-:Y:S05]  /*302b0*/  BSYNC B1 ;  /* 0x0000000000017941 */ /* 0x000fea0003800000 */
.L_x_2117:
[----:B------:R-:W-:Y:S01]  /*302c0*/  MOV R13, R8 ;  /* 0x00000008000d7202 */ /* 0x000fe20000000f00 */
[----:B------:R-:W-:Y:S01]  /*302d0*/  IMAD.MOV.U32 R12, RZ, RZ, RZ ;  /* 0x000000ffff0c7224 */ /* 0x000fe200078e00ff */
[----:B------:R-:W-:Y:S01]  /*302e0*/  LOP3.LUT R16, R16, 0xffff7fff, RZ, 0xc0, !PT ;  /* 0xffff7fff10107812 */ /* 0x000fe200078ec0ff */
[----:B------:R-:W-:Y:S01]  /*302f0*/  IMAD.MOV.U32 R11, RZ, RZ, 0x181f ;  /* 0x0000181fff0b7424 */ /* 0x000fe200078e00ff */
[----:B------:R-:W-:Y:S01]  /*30300*/  SHF.L.U32 R4, R36, 0x1, RZ ;  /* 0x0000000124047819 */ /* 0x000fe200000006ff */
[----:B------:R-:W-:Y:S01]  /*30310*/  IMAD.MOV.U32 R15, RZ, RZ, -0x1 ;  /* 0xffffffffff0f7424 */ /* 0x000fe200078e00ff */
[----:B------:R-:W-:Y:S01]  /*30320*/  @P3 LOP3.LUT R16, R16, 0x8000, RZ, 0xfc, !PT ;  /* 0x0000800010103812 */ /* 0x000fe200078efcff */
[----:B------:R-:W-:Y:S02]  /*30330*/  IMAD.MOV.U32 R3, RZ, RZ, R14 ;  /* 0x000000ffff037224 */ /* 0x000fe400078e000e */
[----:B------:R-:W-:-:S07]  /*30340*/  IMAD R9, R9, 0x2, R17 ;  /* 0x0000000209097824 */ /* 0x000fce00078e0211 */
[----:B------:R-:W-:Y:S05]  /*30350*/  WARPSYNC.COLLECTIVE R15, `(.L_x_2119) ;  /* 0x000000000f087348 */ /* 0x000fea0003c00000 */
[----:B------:R0:W1:Y:S02]  /*30360*/  SHFL.IDX P6, R14, R13, R12, R11 ;  /* 0x0000000c0d0e7389 */ /* 0x00006400000c000b */
[----:B01----:R-:W-:Y:S01]  /*30370*/  ENDCOLLECTIVE ;  /* 0x000000000000791b */ /* 0x003fe20003800000 */
.L_x_2119:
        /* <DEDUP_REMOVED lines=8> */
[----:B------:R-:W-:Y:S01]  /*30400*/  LOP3.LUT P1, RZ, R16, 0x4, RZ, 0xc0, !PT ;  /* 0x0000000410ff7812 */ /* 0x000fe2000782c0ff */
[----:B------:R-:W-:-:S12]  /*30410*/  IMAD.MOV.U32 R2, RZ, RZ, R14 ;  /* 0x000000ffff027224 */ /* 0x000fd800078e000e */
[----:B------:R-:W-:Y:S05]  /*30420*/  WARPSYNC.COLLECTIVE R15, `(.L_x_2120) ;  /* 0x000000000f087348 */ /* 0x000fea0003c00000 */
[----:B------:R0:W1:Y:S02]  /*30430*/  SHFL.IDX P6, R14, R13, R12, R11 ;  /* 0x0000000c0d0e7389 */ /* 0x00006400000c000b */
[----:B01----:R-:W-:Y:S01]  /*30440*/  ENDCOLLECTIVE ;  /* 0x000000000000791b */ /* 0x003fe20003800000 */
.L_x_2120:
        /* <DEDUP_REMOVED lines=9> */
[----:B------:R-:W-:-:S03]  /*304e0*/  MOV R35, R14 ;  /* 0x0000000e00237202 */ /* 0x000fc60000000f00 */
[----:B------:R0:W-:Y:S04]  /*304f0*/  LDGSTS.E.BYPASS.LTC128B.128 [R9+0x26400], desc[UR60][R2.64+0x180], !P5 ;  /* 0x2640018002097fae */ /* 0x0001e8000e901d7c */
[----:B0-----:R-:W-:Y:S05]  /*30500*/  WARPSYNC.COLLECTIVE R15, `(.L_x_2121) ;  /* 0x000000000f087348 */ /* 0x001fea0003c00000 */
[----:B------:R1:W2:Y:S02]  /*30510*/  SHFL.IDX P6, R14, R13, R12, R11 ;  /* 0x0000000c0d0e7389 */ /* 0x0002a400000c000b */
[----:B012---:R-:W-:Y:S01]  /*30520*/  ENDCOLLECTIVE ;  /* 0x000000000000791b */ /* 0x007fe20003800000 */
.L_x_2121:
[----:B------:R-:W-:Y:S01]  /*30530*/  IMAD.MOV.U32 R13, RZ, RZ, R21 ;  /* 0x000000ffff0d7224 */ /* 0x000fe200078e0015 */
[----:B------:R-:W-:Y:S01]  /*30540*/  MOV R12, 0x2 ;  /* 0x00000002000c7802 */ /* 0x000fe20000000f00 */
[----:B------:R-:W-:-:S07]  /*30550*/  IMAD.MOV.U32 R2, RZ, RZ, R14 ;  /* 0x000000ffff027224 */ /* 0x000fce00078e000e */
[----:B------:R-:W-:Y:S05]  /*30560*/  WARPSYNC.COLLECTIVE R15, `(.L_x_2122) ;  /* 0x000000000f087348 */ /* 0x000fea0003c00000 */
[----:B------:R0:W1:Y:S02]  /*30570*/  SHFL.IDX P6, R14, R13, R12, R11 ;  /* 0x0000000c0d0e7389 */ /* 0x00006400000c000b */
[----:B01----:R-:W-:Y:S01]  /*30580*/  ENDCOLLECTIVE ;  /* 0x000000000000791b */ /* 0x003fe20003800000 */
.L_x_2122:
        /* <DEDUP_REMOVED lines=14> */
.L_x_2123:
[----:B------:R-:W-:Y:S01]  /*30670*/  MOV R13, R21 ;  /* 0x00000015000d7202 */ /* 0x000fe20000000f00 */
[----:B------:R-:W-:Y:S02]  /*30680*/  IMAD.MOV.U32 R12, RZ, RZ, 0x3 ;  /* 0x00000003ff0c7424 */ /* 0x000fe400078e00ff */
[----:B------:R-:W-:-:S07]  /*30690*/  IMAD.MOV.U32 R2, RZ, RZ, R14 ;  /* 0x000000ffff027224 */ /* 0x000fce00078e000e */
[----:B------:R-:W-:Y:S05]  /*306a0*/  WARPSYNC.COLLECTIVE R15, `(.L_x_2124) ;  /* 0x000000000f087348 */ /* 0x000fea0003c00000 */
[----:B------:R0:W1:Y:S02]  /*306b0*/  SHFL.IDX P6, R14, R13, R12, R11 ;  /* 0x0000000c0d0e7389 */ /* 0x00006400000c000b */
[----:B01----:R-:W-:Y:S01]  /*306c0*/  ENDCOLLECTIVE ;  /* 0x000000000000791b */ /* 0x003fe20003800000 */
.L_x_2124:
        /* <DEDUP_REMOVED lines=17> */
.L_x_2125:
[----:B------:R-:W-:Y:S01]  /*307e0*/  IMAD.MOV.U32 R2, RZ, RZ, R14 ;  /* 0x000000ffff027224 */ /* 0x000fe200078e000e */
[----:B------:R-:W-:Y:S06]  /*307f0*/  BRA `(.L_x_2126) ;  /* 0xffffffa400d07947 */ /* 0x000fec000383ffff */
.L_x_1958:
[----:B-1----:R1:W2:Y:S02]  /*30800*/  SYNCS.PHASECHK.TRANS64.TRYWAIT P0, [R7+URZ+0x30860], R2 ;  /* 0x03086002070075a7 */ /* 0x0022a4000800017f */
[----:B--2---:R-:W-:Y:S05]  /*30810*/  @!P0 NANOSLEEP.SYNCS 0x989680 ;  /* 0x009896800000895d */ /* 0x004fea0003900000 */
[----:B------:R-:W2:Y:S02]  /*30820*/  @!P0 SYNCS.PHASECHK.TRANS64 P0, [R7+URZ+0x30860], R2 ;  /* 0x03086002070085a7 */ /* 0x000ea4000800007f */
[----:B--2---:R-:W-:Y:S05]  /*30830*/  @!P0 BRA `(.L_x_1958) ;  /* 0xfffffffc00f08947 */ /* 0x004fea000383ffff */
[----:B------:R-:W-:Y:S05]  /*30840*/  BRA `(.L_x_2127) ;  /* 0xffffffa800487947 */ /* 0x000fea000383ffff */
.L_x_1959:
[----:B------:R-:W-:Y:S01]  /*30850*/  BSSY B1, `(.L_x_2128) ;  /* 0x0000008000017945 */ /* 0x000fe20003800000 */
[----:B------:R-:W-:Y:S01]  /*30860*/  MOV R13, R19 ;  /* 0x00000013000d7202 */ /* 0x000fe20000000f00 */
[----:B------:R-:W-:Y:S02]  /*30870*/  IMAD.MOV.U32 R12, RZ, RZ, RZ ;  /* 0x000000ffff0c7224 */ /* 0x000fe400078e00ff */
[----:B------:R-:W-:Y:S02]  /*30880*/  IMAD.MOV.U32 R11, RZ, RZ, 0x181f ;  /* 0x0000181fff0b7424 */ /* 0x000fe400078e00ff */
[----:B------:R-:W-:-:S07]  /*30890*/  IMAD.MOV.U32 R15, RZ, RZ, -0x1 ;  /* 0xffffffffff0f7424 */ /* 0x000fce00078e00ff */
[----:B-1----:R-:W-:Y:S05]  /*308a0*/  WARPSYNC.COLLECTIVE R15, `(.L_x_2129) ;  /* 0x000000000f087348 */ /* 0x002fea0003c00000 */
[----:B------:R0:W2:Y:S02]  /*308b0*/  SHFL.IDX P6, R14, R13, R12, R11 ;  /* 0x0000000c0d0e7389 */ /* 0x0000a400000c000b */
[----:B012---:R-:W-:Y:S01]  /*308c0*/  ENDCOLLECTIVE ;  /* 0x000000000000791b */ /* 0x007fe20003800000 */
.L_x_2129:
[----:B------:R-:W-:Y:S05]  /*308d0*/  BSYNC B1 ;  /* 0x0000000000017941 */ /* 0x000fea0003800000 */
.L_x_2128:
[----:B------:R-:W-:Y:S01]  /*308e0*/  MOV R13, R18 ;  /* 0x00000012000d7202 */ /* 0x000fe20000000f00 */
        /* <DEDUP_REMOVED lines=8> */
.L_x_2130:
[----:B------:R-:W-:Y:S02]  /*30970*/  IMAD.MOV.U32 R13, RZ, RZ, R19 ;  /* 0x000000ffff0d7224 */ /* 0x000fe400078e0013 */
[----:B------:R-:W-:Y:S02]  /*30980*/  IMAD.MOV.U32 R12, RZ, RZ, 0x1 ;  /* 0x00000001ff0c7424 */ /* 0x000fe400078e00ff */
[----:B------:R-:W-:-:S07]  /*30990*/  IMAD.MOV.U32 R2, RZ, RZ, R14 ;  /* 0x000000ffff027224 */ /* 0x000fce00078e000e */
[----:B------:R-:W-:Y:S05]  /*309a0*/  WARPSYNC.COLLECTIVE R15, `(.L_x_2131) ;  /* 0x000000000f087348 */ /* 0x000fea0003c00000 */
[----:B------:R0:W1:Y:S02]  /*309b0*/  SHFL.IDX P6, R14, R13, R12, R11 ;  /* 0x0000000c0d0e7389 */ /* 0x00006400000c000b */
[----:B01----:R-:W-:Y:S01]  /*309c0*/  ENDCOLLECTIVE ;  /* 0x000000000000791b */ /* 0x003fe20003800000 */
.L_x_2131:
[----:B------:R-:W-:-:S04]  /*309d0*/  IADD3 R2, P0, R2, R4, RZ ;  /* 0x0000000402027210 */ /* 0x000fc80007f1e0ff */
[----:B------:R-:W-:Y:S02]  /*309e0*/  IADD3.X R3, RZ, R3, RZ, P0, !PT ;  /* 0x00000003ff037210 */ /* 0x000fe400007fe4ff */
        /* <DEDUP_REMOVED lines=16> */
.L_x_2132:
[----:B------:R-:W-:Y:S02]  /*30af0*/  IMAD.MOV.U32 R13, RZ, RZ, R19 ;  /* 0x000000ffff0d7224 */ /* 0x000fe400078e0013 */
[----:B------:R-:W-:Y:S02]  /*30b00*/  IMAD.MOV.U32 R12, RZ, RZ, 0x2 ;  /* 0x00000002ff0c7424 */ /* 0x000fe400078e00ff */
[----:B------:R-:W-:-:S07]  /*30b10*/  IMAD.MOV.U32 R2, RZ, RZ, R14 ;  /* 0x000000ffff027224 */ /* 0x000fce00078e000e */
[----:B------:R-:W-:Y:S05]  /*30b20*/  WARPSYNC.COLLECTIVE R15, `(.L_x_2133) ;  /* 0x000000000f087348 */ /* 0x000fea0003c00000 */
[----:B------:R0:W1:Y:S02]  /*30b30*/  SHFL.IDX P6, R14, R13, R12, R11 ;  /* 0x0000000c0d0e7389 */ /* 0x00006400000c000b */
[----:B01----:R-:W-:Y:S01]  /*30b40*/  ENDCOLLECTIVE ;  /* 0x000000000000791b */ /* 0x003fe20003800000 */
.L_x_2133:
        /* <DEDUP_REMOVED lines=18> */
.L_x_2134:
[----:B------:R-:W-:Y:S01]  /*30c70*/  IMAD.MOV.U32 R13, RZ, RZ, R19 ;  /* 0x000000ffff0d7224 */ /* 0x000fe200078e0013 */
[----:B------:R-:W-:Y:S01]  /*30c80*/  MOV R12, 0x3 ;  /* 0x00000003000c7802 */ /* 0x000fe20000000f00 */
[----:B------:R-:W-:-:S07]  /*30c90*/  IMAD.MOV.U32 R2, RZ, RZ, R14 ;  /* 0x000000ffff027224 */ /* 0x000fce00078e000e */
[----:B------:R-:W-:Y:S05]  /*30ca0*/  WARPSYNC.COLLECTIVE R15, `(.L_x_2135) ;  /* 0x000000000f087348 */ /* 0x000fea0003c00000 */
[----:B------:R0:W1:Y:S02]  /*30cb0*/  SHFL.IDX P6, R14, R13, R12, R11 ;  /* 0x0000000c0d0e7389 */ /* 0x00006400000c000b */
[----:B01----:R-:W-:Y:S01]  /*30cc0*/  ENDCOLLECTIVE ;  /* 0x000000000000791b */ /* 0x003fe20003800000 */
.L_x_2135:
        /* <DEDUP_REMOVED lines=13> */
.L_x_2136:
[----:B------:R-:W-:Y:S01]  /*30da0*/  @!PT LDS RZ, [RZ] ;  /* 0x00000000fffff984 */ /* 0x000fe20000000800 */
[----:B------:R-:W-:Y:S01]  /*30db0*/  @!PT LDS RZ, [RZ] ;  /* 0x00000000fffff984 */ /* 0x000fe20000000800 */
[----:B------:R-:W-:Y:S01]  /*30dc0*/  @!PT LDS RZ, [RZ] ;  /* 0x00000000fffff984 */ /* 0x000fe20000000800 */
[----:B------:R-:W-:Y:S01]  /*30dd0*/  LDGSTS.E.BYPASS.LTC128B.128 [R6+0x3400], desc[UR60][R2.64+0x80], !P0 ;  /* 0x0340008002067fae */ /* 0x000fe2000c101d7c */
[----:B------:R-:W-:-:S13]  /*30de0*/  ISETP.LT.OR P0, PT, R8, 0x21, P2 ;  /* 0x000000210800780c */ /* 0x000fda0001701670 */
[----:B------:R-:W-:Y:S01]  /*30df0*/  LDGSTS.E.BYPASS.LTC128B.128 [R6+0x5400], desc[UR60][R2.64+0x100], !P0 ;  /* 0x0540010002067fae */ /* 0x000fe2000c101d7c */
[----:B------:R-:W-:-:S13]  /*30e00*/  ISETP.LT.OR P0, PT, R8, 0x21, P1 ;  /* 0x000000210800780c */ /* 0x000fda0000f01670 */
[----:B------:R0:W-:Y:S02]  /*30e10*/  LDGSTS.E.BYPASS.LTC128B.128 [R6+0x7400], desc[UR60][R2.64+0x180], !P0 ;  /* 0x0740018002067fae */ /* 0x0001e4000c101d7c */
[----:B0-----:R-:W-:Y:S01]  /*30e20*/  IMAD.MOV.U32 R2, RZ, RZ, R14 ;  /* 0x000000ffff027224 */ /* 0x001fe200078e000e */
[----:B------:R-:W-:Y:S06]  /*30e30*/  BRA `(.L_x_2137) ;  /* 0xffffffa400947947 */ /* 0x000fec000383ffff */
.L_x_1967:
[----:B0-----:R0:W2:Y:S02]  /*30e40*/  SYNCS.PHASECHK.TRANS64.TRYWAIT P0, [R4+URZ+0x30860], R3 ;  /* 0x03086003040075a7 */ /* 0x0010a4000800017f */
[----:B--2---:R-:W-:Y:S05]  /*30e50*/  @!P0 NANOSLEEP.SYNCS 0x989680 ;  /* 0x009896800000895d */ /* 0x004fea0003900000 */
[----:B------:R-:W2:Y:S02]  /*30e60*/  @!P0 SYNCS.PHASECHK.TRANS64 P0, [R4+URZ+0x30860], R3 ;  /* 0x03086003040085a7 */ /* 0x000ea4000800007f */
[----:B--2---:R-:W-:Y:S05]  /*30e70*/  @!P0 BRA `(.L_x_1967) ;  /* 0xfffffffc00f08947 */ /* 0x004fea000383ffff */
[----:B------:R-:W-:Y:S05]  /*30e80*/  BRA `(.L_x_2138) ;  /* 0xffffffa800b87947 */ /* 0x000fea000383ffff */
.L_x_1968:
[----:B------:R-:W-:Y:S01]  /*30e90*/  BSSY B0, `(.L_x_2139) ;  /* 0x0000008000007945 */ /* 0x000fe20003800000 */
[----:B------:R-:W-:Y:S01]  /*30ea0*/  IMAD.MOV.U32 R13, RZ, RZ, R19 ;  /* 0x000000ffff0d7224 */ /* 0x000fe200078e0013 */
[----:B------:R-:W-:Y:S01]  /*30eb0*/  MOV R12, RZ ;  /* 0x000000ff000c7202 */ /* 0x000fe20000000f00 */
[----:B------:R-:W-:Y:S02]  /*30ec0*/  IMAD.MOV.U32 R11, RZ, RZ, 0x181f ;  /* 0x0000181fff0b7424 */ /* 0x000fe400078e00ff */
[----:B------:R-:W-:-:S07]  /*30ed0*/  IMAD.MOV.U32 R15, RZ, RZ, -0x1 ;  /* 0xffffffffff0f7424 */ /* 0x000fce00078e00ff */
[----:B01----:R-:W-:Y:S05]  /*30ee0*/  WARPSYNC.COLLECTIVE R15, `(.L_x_2140) ;  /* 0x000000000f087348 */ /* 0x003fea0003c00000 */
[----:B------:R2:W3:Y:S02]  /*30ef0*/  SHFL.IDX P6, R14, R13, R12, R11 ;  /* 0x0000000c0d0e7389 */ /* 0x0004e400000c000b */
[----:B0123--:R-:W-:Y:S01]  /*30f00*/  ENDCOLLECTIVE ;  /* 0x000000000000791b */ /* 0x00ffe20003800000 */
.L_x_2140:
[----:B------:R-:W-:Y:S05]  /*30f10*/  BSYNC B0 ;  /* 0x0000000000007941 */ /* 0x000fea0003800000 */
.L_x_2139:
[----:B------:R-:W-:Y:S01]  /*30f20*/  IMAD.MOV.U32 R13, RZ, RZ, R18 ;  /* 0x000000ffff0d7224 */ /* 0x000fe200078e0012 */
[----:B------:R-:W-:Y:S01]  /*30f30*/  MOV R12, RZ ;  /* 0x000000ff000c7202 */ /* 0x000fe20000000f00 */
[----:B------:R-:W-:Y:S01]  /*30f40*/  IMAD.MOV.U32 R11, RZ, RZ, 0x181f ;  /* 0x0000181fff0b7424 */ /* 0x000fe200078e00ff */
[C---:B------:R-:W-:Y:S01]  /*30f50*/  LOP3.LUT R7, R36.reuse, 0x40, RZ, 0xfc, !PT ;  /* 0x0000004024077812 */ /* 0x040fe200078efcff */
[----:B------:R-:W-:Y:S01]  /*30f60*/  IMAD.MOV.U32 R15, RZ, RZ, -0x1 ;  /* 0xffffffffff0f7424 */ /* 0x000fe200078e00ff */
[----:B------:R-:W-:Y:S01]  /*30f70*/  LOP3.LUT R6, R36, 0x80, RZ, 0xfc, !PT ;  /* 0x0000008024067812 */ /* 0x000fe200078efcff */
[----:B------:R-:W-:Y:S01]  /*30f80*/  IMAD.MOV.U32 R3, RZ, RZ, R14 ;  /* 0x000000ffff037224 */ /* 0x000fe200078e000e */
[----:B------:R-:W-:Y:S01]  /*30f90*/  LEA R0, R0, R17, 0x1 ;  /* 0x0000001100007211 */ /* 0x000fe200078e08ff */
[----:B------:R-:W-:-:S07]  /*30fa0*/  IMAD.SHL.U32 R8, R36, 0x2, RZ ;  /* 0x0000000224087824 */ /* 0x000fce00078e00ff */
[----:B------:R-:W-:Y:S05]  /*30fb0*/  WARPSYNC.COLLECTIVE R15, `(.L_x_2141) ;  /* 0x000000000f087348 */ /* 0x000fea0003c00000 */
[----:B------:R0:W1:Y:S02]  /*30fc0*/  SHFL.IDX P6, R14, R13, R12, R11 ;  /* 0x0000000c0d0e7389 */ /* 0x00006400000c000b */
[----:B01----:R-:W-:Y:S01]  /*30fd0*/  ENDCOLLECTIVE ;  /* 0x000000000000791b */ /* 0x003fe20003800000 */
.L_x_2141:
[----:B------:R-:W-:Y:S02]  /*30fe0*/  ULDC UR4, c[0x0][0x2f4] ;  /* 0x0000bd0000047ab9 */ /* 0x000fe40000000800 */
        /* <DEDUP_REMOVED lines=19> */
.L_x_2142:
[----:B------:R-:W-:Y:S01]  /*31120*/  @!PT LDS RZ, [RZ] ;  /* 0x00000000fffff984 */ /* 0x000fe20000000800 */
[----:B------:R-:W-:Y:S01]  /*31130*/  @!PT LDS RZ, [RZ] ;  /* 0x00000000fffff984 */ /* 0x000fe20000000800 */
[----:B------:R-:W-:Y:S01]  /*31140*/  @!PT LDS RZ, [RZ] ;  /* 0x00000000fffff984 */ /* 0x000fe20000000800 */
[----:B------:R-:W-:Y:S01]  /*31150*/  LDGSTS.E.BYPASS.LTC128B.128 [R0+0x4400], desc[UR60][R2.64+0x100], !P4 ;  /* 0x0440010002007fae */ /* 0x000fe2000e101d7c */
[----:B------:R-:W-:Y:S01]  /*31160*/  ISETP.LT.OR P4, PT, R5, 0x1, P0 ;  /* 0x000000010500780c */ /* 0x000fe20000781670 */
[----:B------:R-:W-:-:S12]  /*31170*/  IMAD.MOV.U32 R13, RZ, RZ, R18 ;  /* 0x000000ffff0d7224 */ /* 0x000fd800078e0012 */
[----:B------:R0:W-:Y:S02]  /*31180*/  LDGSTS.E.BYPASS.LTC128B.128 [R0+0x6400], desc[UR60][R2.64+0x180], !P4 ;  /* 0x0640018002007fae */ /* 0x0001e4000e101d7c */
[----:B0-----:R-:W-:-:S07]  /*31190*/  IMAD.MOV.U32 R3, RZ, RZ, R14 ;  /* 0x000000ffff037224 */ /* 0x001fce00078e000e */
[----:B------:R-:W-:Y:S05]  /*311a0*/  WARPSYNC.COLLECTIVE R15, `(.L_x_2143) ;  /* 0x000000000f087348 */ /* 0x000fea0003c00000 */
[----:B------:R0:W1:Y:S02]  /*311b0*/  SHFL.IDX P6, R14, R13, R12, R11 ;  /* 0x0000000c0d0e7389 */ /* 0x00006400000c000b */
[----:B01----:R-:W-:Y:S01]  /*311c0*/  ENDCOLLECTIVE ;  /* 0x000000000000791b */ /* 0x003fe20003800000 */
.L_x_2143:
[----:B------:R-:W-:Y:S02]  /*311d0*/  IMAD.MOV.U32 R13, RZ, RZ, R19 ;  /* 0x000000ffff0d7224 */ /* 0x000fe400078e0013 */
[----:B------:R-:W-:Y:S01]  /*311e0*/  IMAD.MOV.U32 R12, RZ, RZ, 0x2 ;  /* 0x00000002ff0c7424 */ /* 0x000fe200078e00ff */
[----:B------:R-:W-:-:S13]  /*311f0*/  IADD3 R2, P4, R14, R8, RZ ;  /* 0x000000080e027210 */ /* 0x000fda0007f9e0ff */
[----:B------:R-:W-:Y:S05]  /*31200*/  WARPSYNC.COLLECTIVE R15, `(.L_x_2144) ;  /* 0x000000000f087348 */ /* 0x000fea0003c00000 */
[----:B------:R0:W1:Y:S02]  /*31210*/  SHFL.IDX P6, R14, R13, R12, R11 ;  /* 0x0000000c0d0e7389 */ /* 0x00006400000c000b */
[----:B01----:R-:W-:Y:S01]  /*31220*/  ENDCOLLECTIVE ;  /* 0x000000000000791b */ /* 0x003fe20003800000 */
.L_x_2144:
[----:B------:R-:W-:Y:S02]  /*31230*/  IADD3.X R3, RZ, R3, RZ, P4, !PT ;  /* 0x00000003ff037210 */ /* 0x000fe400027fe4ff */
        /* <DEDUP_REMOVED lines=11> */
.L_x_2145:
        /* <DEDUP_REMOVED lines=14> */
.L_x_2146:
        /* <DEDUP_REMOVED lines=12> */
.L_x_2147:
        /* <DEDUP_REMOVED lines=9> */
.L_x_1973:
[----:B------:R-:W-:Y:S01]  /*31520*/  BSSY B0, `(.L_x_2149) ;  /* 0x0000008000007945 */ /* 0x000fe20003800000 */
[----:B------:R-:W-:Y:S01]  /*31530*/  MOV R13, R24 ;  /* 0x00000018000d7202 */ /* 0x000fe20000000f00 */
[----:B------:R-:W-:Y:S02]  /*31540*/  IMAD.MOV.U32 R12, RZ, RZ, RZ ;  /* 0x000000ffff0c7224 */ /* 0x000fe400078e00ff */
[----:B------:R-:W-:Y:S02]  /*31550*/  IMAD.MOV.U32 R11, RZ, RZ, 0x1f ;  /* 0x0000001fff0b7424 */ /* 0x000fe400078e00ff */
[----:B------:R-:W-:-:S07]  /*31560*/  IMAD.MOV.U32 R15, RZ, RZ, -0x1 ;  /* 0xffffffffff0f7424 */ /* 0x000fce00078e00ff */
[----:B0-----:R-:W-:Y:S05]  /*31570*/  WARPSYNC.COLLECTIVE R15, `(.L_x_2150) ;  /* 0x000000000f087348 */ /* 0x001fea0003c00000 */
[----:B------:R1:W2:Y:S02]  /*31580*/  SHFL.IDX P6, R14, R13, R12, R11 ;  /* 0x0000000c0d0e7389 */ /* 0x0002a400000c000b */
[----:B012---:R-:W-:Y:S01]  /*31590*/  ENDCOLLECTIVE ;  /* 0x000000000000791b */ /* 0x007fe20003800000 */
.L_x_2150:
[----:B------:R-:W-:Y:S05]  /*315a0*/  BSYNC B0 ;  /* 0x0000000000007941 */ /* 0x000fea0003800000 */
.L_x_2149:
[----:B------:R-:W-:Y:S01]  /*315b0*/  MOV R13, R24 ;  /* 0x00000018000d7202 */ /* 0x000fe20000000f00 */
[----:B------:R-:W-:Y:S01]  /*315c0*/  IMAD.MOV.U32 R12, RZ, RZ, 0x1 ;  /* 0x00000001ff0c7424 */ /* 0x000fe200078e00ff */
[----:B------:R-:W-:Y:S01]  /*315d0*/  IADD3 R9, R27, R10, RZ ;  /* 0x0000000a1b097210 */ /* 0x000fe20007ffe0ff */
[----:B------:R-:W-:Y:S02]  /*315e0*/  IMAD.MOV.U32 R11, RZ, RZ, 0x1f ;  /* 0x0000001fff0b7424 */ /* 0x000fe400078e00ff */
[----:B------:R-:W-:Y:S02]  /*315f0*/  IMAD.MOV.U32 R15, RZ, RZ, -0x1 ;  /* 0xffffffffff0f7424 */ /* 0x000fe400078e00ff */
[----:B------:R-:W-:-:S07]  /*31600*/  IMAD.MOV.U32 R0, RZ, RZ, R14 ;  /* 0x000000ffff007224 */ /* 0x000fce00078e000e */
[----:B------:R-:W-:Y:S05]  /*31610*/  WARPSYNC.COLLECTIVE R15, `(.L_x_2151) ;  /* 0x000000000f087348 */ /* 0x000fea0003c00000 */
[----:B------:R0:W1:Y:S02]  /*31620*/  SHFL.IDX P6, R14, R13, R12, R11 ;  /* 0x0000000c0d0e7389 */ /* 0x00006400000c000b */
[----:B01----:R-:W-:Y:S01]  /*31630*/  ENDCOLLECTIVE ;  /* 0x000000000000791b */ /* 0x003fe20003800000 */
.L_x_2151:
[----:B------:R-:W-:Y:S02]  /*31640*/  ULDC UR4, c[0x0][0xc3c] ;  /* 0x00030f0000047ab9 */ /* 0x000fe40000000800 */
[----:B------:R-:W-:-:S13]  /*31650*/  ISETP.GE.OR P1, PT, R9, UR4, !P0 ;  /* 0x0000000409007c0c */ /* 0x000fda000c726670 */
[----:B------:R-:W0:Y:S08]  /*31660*/  @!P1 LDC.64 R2, c[0x0][0xc80] ;  /* 0x00032000ff029b82 */ /* 0x000e300000000a00 */
[----:B------:R-:W1:Y:S01]  /*31670*/  @!P1 LDC.64 R4, c[0x0][0xc78] ;  /* 0x00031e00ff049b82 */ /* 0x000e620000000a00 */
[----:B------:R-:W-:Y:S01]  /*31680*/  CS2R R24, SRZ ;  /* 0x0000000000187805 */ /* 0x000fe2000001ff00 */
[----:B------:R-:W-:-:S02]  /*31690*/  IMAD.MOV.U32 R8, RZ, RZ, RZ ;  /* 0x000000ffff087224 */ /* 0x000fc400078e00ff */
[----:B------:R-:W-:Y:S02]  /*316a0*/  IMAD.MOV.U32 R11, RZ, RZ, RZ ;  /* 0x000000ffff0b7224 */ /* 0x000fe400078e00ff */
[----:B------:R-:W-:Y:S02]  /*316b0*/  IMAD.MOV.U32 R6, RZ, RZ, R14 ;  /* 0x000000ffff067224 */ /* 0x000fe400078e000e */
[----:B0-----:R-:W-:-:S05]  /*316c0*/  @!P1 IMAD.WIDE R2, R9, 0x4, R2 ;  /* 0x0000000409029825 */ /* 0x001fca00078e0202 */
[----:B------:R1:W2:Y:S02]  /*316d0*/  @!P1 LDG.E R7, desc[UR60][R2.64] ;  /* 0x0000003c02079981 */ /* 0x0002a4000c1e1900 */
[----:B-1----:R-:W-:-:S05]  /*316e0*/  @!P1 IMAD.WIDE R2, R9, 0x4, R4 ;  /* 0x0000000409029825 */ /* 0x002fca00078e0204 */
[----:B------:R-:W3:Y:S01]  /*316f0*/  @!P1 LDG.E R4, desc[UR60][R2.64] ;  /* 0x0000003c02049981 */ /* 0x000ee2000c1e1900 */
[C---:B------:R-:W-:Y:S02]  /*31700*/  ISETP.GE.U32.AND P2, PT, R10.reuse, 0x2, PT ;  /* 0x000000020a00780c */ /* 0x040fe40003f46070 */
[C---:B------:R-:W-:Y:S02]  /*31710*/  ISETP.GE.U32.AND P3, PT, R10.reuse, 0x4, PT ;  /* 0x000000040a00780c */ /* 0x040fe40003f66070 */
[C---:B------:R-:W-:Y:S02]  /*31720*/  ISETP.GE.U32.AND P4, PT, R10.reuse, 0x8, PT ;  /* 0x000000080a00780c */ /* 0x040fe40003f86070 */
[C---:B------:R-:W-:Y:S01]  /*31730*/  ISETP.GE.U32.AND P5, PT, R10.reuse, 0x10, PT ;  /* 0x000000100a00780c */ /* 0x040fe20003fa6070 */
[----:B--2---:R-:W-:Y:S02]  /*31740*/  @!P1 IMAD.MOV.U32 R25, RZ, RZ, R7 ;  /* 0x000000ffff199224 */ /* 0x004fe400078e0007 */
[----:B---3--:R-:W-:Y:S01]  /*31750*/  @!P1 IMAD.MOV.U32 R8, RZ, RZ, R4 ;  /* 0x000000ffff089224 */ /* 0x008fe200078e0004 */
[----:B------:R-:W-:-:S03]  /*31760*/  ISETP.NE.AND P1, PT, R10, RZ, PT ;  /* 0x000000ff0a00720c */ /* 0x000fc60003f25270 */
[----:B------:R-:W-:-:S10]  /*31770*/  IMAD R13, R8, R25, RZ ;  /* 0x00000019080d7224 */ /* 0x000fd400078e02ff */
[----:B------:R-:W-:Y:S05]  /*31780*/  WARPSYNC.COLLECTIVE R15, `(.L_x_2152) ;  /* 0x000000000f087348 */ /* 0x000fea0003c00000 */
[----:B------:R0:W1:Y:S02]  /*31790*/  SHFL.UP P6, R14, R13, R12, R11 ;  /* 0x0400000c0d0e7389 */ /* 0x00006400000c000b */
[----:B01----:R-:W-:Y:S01]  /*317a0*/  ENDCOLLECTIVE ;  /* 0x000000000000791b */ /* 0x003fe20003800000 */
.L_x_2152:
[----:B------:R-:W-:Y:S01]  /*317b0*/  IMAD.MOV.U32 R12, RZ, RZ, 0x2 ;  /* 0x00000002ff0c7424 */ /* 0x000fe200078e00ff */
[----:B------:R-:W-:-:S04]  /*317c0*/  SEL R4, R14, RZ, P1 ;  /* 0x000000ff0e047207 */ /* 0x000fc80000800000 */
[----:B------:R-:W-:-:S05]  /*317d0*/  IADD3 R4, R13, R4, RZ ;  /* 0x000000040d047210 */ /* 0x000fca0007ffe0ff */
[----:B------:R-:W-:-:S07]  /*317e0*/  IMAD.MOV.U32 R13, RZ, RZ, R4 ;  /* 0x000000ffff0d7224 */ /* 0x000fce00078e0004 */
[----:B------:R-:W-:Y:S05]  /*317f0*/  WARPSYNC.COLLECTIVE R15, `(.L_x_2153) ;  /* 0x000000000f087348 */ /* 0x000fea0003c00000 */
[----:B------:R0:W1:Y:S02]  /*31800*/  SHFL.UP P6, R14, R13, R12, R11 ;  /* 0x0400000c0d0e7389 */ /* 0x00006400000c000b */
[----:B01----:R-:W-:Y:S01]  /*31810*/  ENDCOLLECTIVE ;  /* 0x000000000000791b */ /* 0x003fe20003800000 */
.L_x_2153:
[----:B------:R-:W-:Y:S02]  /*31820*/  MOV R12, 0x4 ;  /* 0x00000004000c7802 */ /* 0x000fe40000000f00 */
[----:B------:R-:W-:-:S05]  /*31830*/  SEL R3, R14, RZ, P2 ;  /* 0x000000ff0e037207 */ /* 0x000fca0001000000 */
[----:B------:R-:W-:-:S04]  /*31840*/  IMAD.IADD R2, R4, 0x1, R3 ;  /* 0x0000000104027824 */ /* 0x000fc800078e0203 */
[----:B------:R-:W-:-:S07]  /*31850*/  IMAD.MOV.U32 R13, RZ, RZ, R2 ;  /* 0x000000ffff0d7224 */ /* 0x000fce00078e0002 */
[----:B------:R-:W-:Y:S05]  /*31860*/  WARPSYNC.COLLECTIVE R15, `(.L_x_2154) ;  /* 0x000000000f087348 */ /* 0x000fea0003c00000 */
[----:B------:R0:W1:Y:S02]  /*31870*/  SHFL.UP P6, R14, R13, R12, R11 ;  /* 0x0400000c0d0e7389 */ /* 0x00006400000c000b */
[----:B01----:R-:W-:Y:S01]  /*31880*/  ENDCOLLECTIVE ;  /* 0x000000000000791b */ /* 0x003fe20003800000 */
.L_x_2154:
[----:B------:R-:W-:Y:S01]  /*31890*/  IMAD.MOV.U32 R12, RZ, RZ, 0x8 ;  /* 0x00000008ff0c7424 */ /* 0x000fe200078e00ff */
[----:B------:R-:W-:-:S05]  /*318a0*/  SEL R3, R14, RZ, P3 ;  /* 0x000000ff0e037207 */ /* 0x000fca0001800000 */
[----:B------:R-:W-:-:S04]  /*318b0*/  IMAD.IADD R3, R2, 0x1, R3 ;  /* 0x0000000102037824 */ /* 0x000fc800078e0203 */
[----:B------:R-:W-:-:S07]  /*318c0*/  IMAD.MOV.U32 R13, RZ, RZ, R3 ;  /* 0x000000ffff0d7224 */ /* 0x000fce00078e0003 */
[----:B------:R-:W-:Y:S05]  /*318d0*/  WARPSYNC.COLLECTIVE R15, `(.L_x_2155) ;  /* 0x000000000f087348 */ /* 0x000fea0003c00000 */
[----:B------:R0:W1:Y:S02]  /*318e0*/  SHFL.UP P6, R14, R13, R12, R11 ;  /* 0x0400000c0d0e7389 */ /* 0x00006400000c000b */
[----:B01----:R-:W-:Y:S01]  /*318f0*/  ENDCOLLECTIVE ;  /* 0x000000000000791b */ /* 0x003fe20003800000 */
.L_x_2155:
[----:B------:R-:W-:Y:S01]  /*31900*/  IMAD.MOV.U32 R12, RZ, RZ, 0x10 ;  /* 0x00000010ff0c7424 */ /* 0x000fe200078e00ff */
[----:B------:R-:W-:-:S05]  /*31910*/  SEL R4, R14, RZ, P4 ;  /* 0x000000ff0e047207 */ /* 0x000fca0002000000 */
[----:B------:R-:W-:-:S05]  /*31920*/  IMAD.IADD R4, R3, 0x1, R4 ;  /* 0x0000000103047824 */ /* 0x000fca00078e0204 */
[----:B------:R-:W-:-:S07]  /*31930*/  MOV R13, R4 ;  /* 0x00000004000d7202 */ /* 0x000fce0000000f00 */
[----:B------:R-:W-:Y:S05]  /*31940*/  WARPSYNC.COLLECTIVE R15, `(.L_x_2156) ;  /* 0x000000000f087348 */ /* 0x000fea0003c00000 */
[----:B------:R0:W1:Y:S02]  /*31950*/  SHFL.UP P6, R14, R13, R12, R11 ;  /* 0x0400000c0d0e7389 */ /* 0x00006400000c000b */
[----:B01----:R-:W-:Y:S01]  /*31960*/  ENDCOLLECTIVE ;  /* 0x000000000000791b */ /* 0x003fe20003800000 */
.L_x_2156:
[----:B------:R-:W-:Y:S01]  /*31970*/  IMAD.MOV.U32 R12, RZ, RZ, 0x1f ;  /* 0x0000001fff0c7424 */ /* 0x000fe200078e00ff */
[----:B------:R-:W-:Y:S02]  /*31980*/  MOV R11, 0x1f ;  /* 0x0000001f000b7802 */ /* 0x000fe40000000f00 */
[----:B------:R-:W-:-:S05]  /*31990*/  SEL R3, R14, RZ, P5 ;  /* 0x000000ff0e037207 */ /* 0x000fca0002800000 */
[----:B------:R-:W-:-:S04]  /*319a0*/  IMAD.IADD R3, R4, 0x1, R3 ;  /* 0x0000000104037824 */ /* 0x000fc800078e0203 */
[----:B------:R-:W-:-:S07]  /*319b0*/  IMAD.MOV.U32 R13, RZ, RZ, R3 ;  /* 0x000000ffff0d7224 */ /* 0x000fce00078e0003 */
[----:B------:R-:W-:Y:S05]  /*319c0*/  WARPSYNC.COLLECTIVE R15, `(.L_x_2157) ;  /* 0x000000000f087348 */ /* 0x000fea0003c00000 */
[----:B------:R0:W1:Y:S02]  /*319d0*/  SHFL.IDX P6, R14, R13, R12, R11 ;  /* 0x0000000c0d0e7389 */ /* 0x00006400000c000b */
[----:B01----:R-:W-:Y:S01]  /*319e0*/  ENDCOLLECTIVE ;  /* 0x000000000000791b */ /* 0x003fe20003800000 */
.L_x_2157:
[----:B------:R-:W-:Y:S05]  /*319f0*/  BRA `(.L_x_2158) ;  /* 0xffffffa800107947 */ /* 0x000fea000383ffff */
.L_x_1976:
[----:B------:R-:W-:Y:S01]  /*31a00*/  BSSY B0, `(.L_x_2159) ;  /* 0x0000007000007945 */ /* 0x000fe20003800000 */
[----:B------:R-:W-:Y:S02]  /*31a10*/  IMAD.MOV.U32 R12, RZ, RZ, 0x1 ;  /* 0x00000001ff0c7424 */ /* 0x000fe400078e00ff */
[----:B------:R-:W-:Y:S02]  /*31a20*/  IMAD.MOV.U32 R11, RZ, RZ, RZ ;  /* 0x000000ffff0b7224 */ /* 0x000fe400078e00ff */
[----:B------:R-:W-:-:S07]  /*31a30*/  IMAD.MOV.U32 R15, RZ, RZ, -0x1 ;  /* 0xffffffffff0f7424 */ /* 0x000fce00078e00ff */
[----:B------:R-:W-:Y:S05]  /*31a40*/  WARPSYNC.COLLECTIVE R15, `(.L_x_2160) ;  /* 0x000000000f087348 */ /* 0x000fea0003c00000 */
[----:B------:R0:W1:Y:S02]  /*31a50*/  SHFL.UP P6, R14, R13, R12, R11 ;  /* 0x0400000c0d0e7389 */ /* 0x00006400000c000b */
[----:B01----:R-:W-:Y:S01]  /*31a60*/  ENDCOLLECTIVE ;  /* 0x000000000000791b */ /* 0x003fe20003800000 */
.L_x_2160:
[----:B------:R-:W-:Y:S05]  /*31a70*/  BSYNC B0 ;  /* 0x0000000000007941 */ /* 0x000fea0003800000 */
.L_x_2159:
[----:B------:R-:W-:Y:S01]  /*31a80*/  SEL R14, R14, RZ, P1 ;  /* 0x000000ff0e0e7207 */ /* 0x000fe20000800000 */
[----:B------:R-:W-:Y:S01]  /*31a90*/  IMAD.MOV.U32 R11, RZ, RZ, RZ ;  /* 0x000000ffff0b7224 */ /* 0x000fe200078e00ff */
[----:B------:R-:W-:Y:S01]  /*31aa0*/  MOV R12, 0x2 ;  /* 0x00000002000c7802 */ /* 0x000fe20000000f00 */
[----:B------:R-:W-:Y:S02]  /*31ab0*/  IMAD.MOV.U32 R15, RZ, RZ, -0x1 ;  /* 0xffffffffff0f7424 */ /* 0x000fe400078e00ff */
[----:B------:R-:W-:-:S07]  /*31ac0*/  IMAD.IADD R13, R13, 0x1, R14 ;  /* 0x000000010d0d7824 */ /* 0x000fce00078e020e */
[----:B------:R-:W-:Y:S05]  /*31ad0*/  WARPSYNC.COLLECTIVE R15, `(.L_x_2161) ;  /* 0x000000000f087348 */ /* 0x000fea0003c00000 */
[----:B------:R0:W1:Y:S02]  /*31ae0*/  SHFL.UP P6, R14, R13, R12, R11 ;  /* 0x0400000c0d0e7389 */ /* 0x00006400000c000b */
[----:B01----:R-:W-:Y:S01]  /*31af0*/  ENDCOLLECTIVE ;  /* 0x000000000000791b */ /* 0x003fe20003800000 */
.L_x_2161:
[----:B------:R-:W-:Y:S02]  /*31b00*/  MOV R12, 0x4 ;  /* 0x00000004000c7802 */ /* 0x000fe40000000f00 */
[----:B------:R-:W-:-:S05]  /*31b10*/  SEL R2, R14, RZ, P2 ;  /* 0x000000ff0e027207 */ /* 0x000fca0001000000 */
[----:B------:R-:W-:-:S04]  /*31b20*/  IMAD.IADD R2, R13, 0x1, R2 ;  /* 0x000000010d027824 */ /* 0x000fc800078e0202 */
[----:B------:R-:W-:-:S07]  /*31b30*/  IMAD.MOV.U32 R13, RZ, RZ, R2 ;  /* 0x000000ffff0d7224 */ /* 0x000fce00078e0002 */
[----:B------:R-:W-:Y:S05]  /*31b40*/  WARPSYNC.COLLECTIVE R15, `(.L_x_2162) ;  /* 0x000000000f087348 */ /* 0x000fea0003c00000 */
[----:B------:R0:W1:Y:S02]  /*31b50*/  SHFL.UP P6, R14, R13, R12, R11 ;  /* 0x0400000c0d0e7389 */ /* 0x00006400000c000b */
[----:B01----:R-:W-:Y:S01]  /*31b60*/  ENDCOLLECTIVE ;  /* 0x000000000000791b */ /* 0x003fe20003800000 */
.L_x_2162:
[----:B------:R-:W-:Y:S01]  /*31b70*/  IMAD.MOV.U32 R12, RZ, RZ, 0x8 ;  /* 0x00000008ff0c7424 */ /* 0x000fe200078e00ff */
[----:B------:R-:W-:-:S05]  /*31b80*/  SEL R3, R14, RZ, P3 ;  /* 0x000000ff0e037207 */ /* 0x000fca0001800000 */
[----:B------:R-:W-:-:S04]  /*31b90*/  IMAD.IADD R3, R2, 0x1, R3 ;  /* 0x0000000102037824 */ /* 0x000fc800078e0203 */
[----:B------:R-:W-:-:S07]  /*31ba0*/  IMAD.MOV.U32 R13, RZ, RZ, R3 ;  /* 0x000000ffff0d7224 */ /* 0x000fce00078e0003 */
[----:B------:R-:W-:Y:S05]  /*31bb0*/  WARPSYNC.COLLECTIVE R15, `(.L_x_2163) ;  /* 0x000000000f087348 */ /* 0x000fea0003c00000 */
[----:B------:R0:W1:Y:S02]  /*31bc0*/  SHFL.UP P6, R14, R13, R12, R11 ;  /* 0x0400000c0d0e7389 */ /* 0x00006400000c000b */
[----:B01----:R-:W-:Y:S01]  /*31bd0*/  ENDCOLLECTIVE ;  /* 0x000000000000791b */ /* 0x003fe20003800000 */
.L_x_2163:
[----:B------:R-:W-:Y:S01]  /*31be0*/  IMAD.MOV.U32 R12, RZ, RZ, 0x10 ;  /* 0x00000010ff0c7424 */ /* 0x000fe200078e00ff */
[----:B------:R-:W-:-:S05]  /*31bf0*/  SEL R4, R14, RZ, P4 ;  /* 0x000000ff0e047207 */ /* 0x000fca0002000000 */
[----:B------:R-:W-:-:S05]  /*31c00*/  IMAD.IADD R4, R3, 0x1, R4 ;  /* 0x0000000103047824 */ /* 0x000fca00078e0204 */
[----:B------:R-:W-:-:S07]  /*31c10*/  MOV R13, R4 ;  /* 0x00000004000d7202 */ /* 0x000fce0000000f00 */
[----:B------:R-:W-:Y:S05]  /*31c20*/  WARPSYNC.COLLECTIVE R15, `(.L_x_2164) ;  /* 0x000000000f087348 */ /* 0x000fea0003c00000 */
[----:B------:R0:W1:Y:S02]  /*31c30*/  SHFL.UP P6, R14, R13, R12, R11 ;  /* 0x0400000c0d0e7389 */ /* 0x00006400000c000b */
[----:B01----:R-:W-:Y:S01]  /*31c40*/  ENDCOLLECTIVE ;  /* 0x000000000000791b */ /* 0x003fe20003800000 */
.L_x_2164:
        /* <DEDUP_REMOVED lines=8> */
.L_x_2165:
[----:B------:R-:W-:Y:S05]  /*31cd0*/  BRA `(.L_x_2166) ;  /* 0xffffffa400fc7947 */ /* 0x000fea000383ffff */
.L_x_1978:
[----:B------:R-:W-:Y:S01]  /*31ce0*/  BSSY B0, `(.L_x_2167) ;  /* 0x0000006000007945 */ /* 0x000fe20003800000 */
[----:B------:R-:W-:Y:S01]  /*31cf0*/  PLOP3.LUT P6, PT, P6, PT, PT, 0x8, 0x0 ;  /* 0x000000000000781c */ /* 0x000fe200037ce170 */
[----:B------:R-:W-:-:S12]  /*31d00*/  IMAD.MOV.U32 R15, RZ, RZ, -0x1 ;  /* 0xffffffffff0f7424 */ /* 0x000fd800078e00ff */
[----:B0-----:R-:W-:Y:S05]  /*31d10*/  WARPSYNC.COLLECTIVE R15, `(.L_x_2168) ;  /* 0x000000000f087348 */ /* 0x001fea0003c00000 */
[----:B------:R-:W-:Y:S01]  /*31d20*/  VOTE.ANY R14, PT, P6 ;  /* 0x00000000000e7806 */ /* 0x000fe200030e0100 */
[----:B0-----:R-:W-:Y:S06]  /*31d30*/  ENDCOLLECTIVE ;  /* 0x000000000000791b */ /* 0x001fec0003800000 */
.L_x_2168:
[----:B------:R-:W-:Y:S05]  /*31d40*/  BSYNC B0 ;  /* 0x0000000000007941 */ /* 0x000fea0003800000 */
.L_x_2167:
[----:B------:R-:W-:Y:S01]  /*31d50*/  IMAD.MOV.U32 R2, RZ, RZ, R14 ;  /* 0x000000ffff027224 */ /* 0x000fe200078e000e */
[----:B------:R-:W-:Y:S01]  /*31d60*/  MOV R15, 0xffffffff ;  /* 0xffffffff000f7802 */ /* 0x000fe20000000f00 */
[----:B------:R-:W-:Y:S02]  /*31d70*/  IMAD.MOV.U32 R13, RZ, RZ, R25 ;  /* 0x000000ffff0d7224 */ /* 0x000fe400078e0019 */
[----:B------:R0:W1:Y:S01]  /*31d80*/  POPC R12, R2 ;  /* 0x00000002000c7309 */ /* 0x0000620000000000 */
[----:B------:R-:W-:-:S07]  /*31d90*/  IMAD.MOV.U32 R11, RZ, RZ, 0x1f ;  /* 0x0000001fff0b7424 */ /* 0x000fce00078e00ff */
[----:B01----:R-:W-:Y:S05]  /*31da0*/  WARPSYNC.COLLECTIVE R15, `(.L_x_2169) ;  /* 0x000000000f087348 */ /* 0x003fea0003c00000 */
[----:B-1----:R1:W2:Y:S02]  /*31db0*/  SHFL.IDX P6, R14, R13, R12, R11 ;  /* 0x0000000c0d0e7389 */ /* 0x0022a400000c000b */
[----:B012---:R-:W-:Y:S01]  /*31dc0*/  ENDCOLLECTIVE ;  /* 0x000000000000791b */ /* 0x007fe20003800000 */
.L_x_2169:
[----:B------:R-:W-:Y:S02]  /*31dd0*/  IMAD.IADD R27, R12, 0x1, R27 ;  /* 0x000000010c1b7824 */ /* 0x000fe400078e021b */
[----:B------:R-:W-:Y:S02]  /*31de0*/  IMAD.MOV.U32 R13, RZ, RZ, R8 ;  /* 0x000000ffff0d7224 */ /* 0x000fe400078e0008 */
[----:B------:R-:W-:-:S07]  /*31df0*/  IMAD.MOV.U32 R25, RZ, RZ, R14 ;  /* 0x000000ffff197224 */ /* 0x000fce00078e000e */
[----:B------:R-:W-:Y:S05]  /*31e00*/  WARPSYNC.COLLECTIVE R15, `(.L_x_2170) ;  /* 0x000000000f087348 */ /* 0x000fea0003c00000 */
[----:B------:R0:W1:Y:S02]  /*31e10*/  SHFL.IDX P6, R14, R13, R12, R11 ;  /* 0x0000000c0d0e7389 */ /* 0x00006400000c000b */
[----:B01----:R-:W-:Y:S01]  /*31e20*/  ENDCOLLECTIVE ;  /* 0x000000000000791b */ /* 0x003fe20003800000 */
.L_x_2170:
[----:B------:R-:W-:Y:S01]  /*31e30*/  IMAD.MOV.U32 R8, RZ, RZ, R14 ;  /* 0x000000ffff087224 */ /* 0x000fe200078e000e */
[----:B------:R-:W-:Y:S06]  /*31e40*/  BRA `(.L_x_2171) ;  /* 0xffffffa400e07947 */ /* 0x000fec000383ffff */
.L_x_1980:
[----:B------:R-:W-:Y:S01]  /*31e50*/  BSSY B0, `(.L_x_2172) ;  /* 0x0000007000007945 */ /* 0x000fe20003800000 */
[----:B------:R-:W-:Y:S01]  /*31e60*/  MOV R13, R3 ;  /* 0x00000003000d7202 */ /* 0x000fe20000000f00 */
[----:B------:R-:W-:Y:S02]  /*31e70*/  IMAD.MOV.U32 R11, RZ, RZ, 0x1f ;  /* 0x0000001fff0b7424 */ /* 0x000fe400078e00ff */
[----:B------:R-:W-:-:S07]  /*31e80*/  IMAD.MOV.U32 R15, RZ, RZ, -0x1 ;  /* 0xffffffffff0f7424 */ /* 0x000fce00078e00ff */
[----:B0-23--:R-:W-:Y:S05]  /*31e90*/  WARPSYNC.COLLECTIVE R15, `(.L_x_2173) ;  /* 0x000000000f087348 */ /* 0x00dfea0003c00000 */
[----:B------:R1:W4:Y:S02]  /*31ea0*/  SHFL.IDX P6, R14, R13, R12, R11 ;  /* 0x0000000c0d0e7389 */ /* 0x00032400000c000b */
[----:B01234-:R-:W-:Y:S01]  /*31eb0*/  ENDCOLLECTIVE ;  /* 0x000000000000791b */ /* 0x01ffe20003800000 */
.L_x_2173:
[----:B------:R-:W-:Y:S05]  /*31ec0*/  BSYNC B0 ;  /* 0x0000000000007941 */ /* 0x000fea0003800000 */
.L_x_2172:
[----:B------:R-:W-:Y:S01]  /*31ed0*/  IMAD.MOV.U32 R24, RZ, RZ, R14 ;  /* 0x000000ffff187224 */ /* 0x000fe200078e000e */
[----:B------:R-:W-:Y:S06]  /*31ee0*/  BRA `(.L_x_1979) ;  /* 0xffffffa400d07947 */ /* 0x000fec000383ffff */
.L_x_1986:
[----:B-1----:R1:W2:Y:S02]  /*31ef0*/  SYNCS.PHASECHK.TRANS64.TRYWAIT P0, [R5+URZ+0x30820], R0 ;  /* 0x03082000050075a7 */ /* 0x0022a4000800017f */
[----:B--2---:R-:W-:Y:S05]  /*31f00*/  @!P0 NANOSLEEP.SYNCS 0x989680 ;  /* 0x009896800000895d */ /* 0x004fea0003900000 */
[----:B------:R-:W2:Y:S02]  /*31f10*/  @!P0 SYNCS.PHASECHK.TRANS64 P0, [R5+URZ+0x30820], R0 ;  /* 0x03082000050085a7 */ /* 0x000ea4000800007f */
[----:B--2---:R-:W-:Y:S05]  /*31f20*/  @!P0 BRA `(.L_x_1986) ;  /* 0xfffffffc00f08947 */ /* 0x004fea000383ffff */
[----:B------:R-:W-:Y:S05]  /*31f30*/  BRA `(.L_x_2174) ;  /* 0xffffffb000287947 */ /* 0x000fea000383ffff */
.L_x_1987:
[----:B------:R-:W2:Y:S01]  /*31f40*/  S2R R2, SR_TID.X ;  /* 0x0000000000027919 */ /* 0x000ea20000002100 */
[----:B------:R-:W-:Y:S01]  /*31f50*/  BSSY B0, `(.L_x_2175) ;  /* 0x000000a000007945 */ /* 0x000fe20003800000 */
[----:B------:R-:W-:Y:S01]  /*31f60*/  MOV R12, RZ ;  /* 0x000000ff000c7202 */ /* 0x000fe20000000f00 */
[----:B------:R-:W-:Y:S02]  /*31f70*/  IMAD.MOV.U32 R11, RZ, RZ, 0x1f ;  /* 0x0000001fff0b7424 */ /* 0x000fe400078e00ff */
[----:B------:R-:W-:Y:S01]  /*31f80*/  IMAD.MOV.U32 R15, RZ, RZ, -0x1 ;  /* 0xffffffffff0f7424 */ /* 0x000fe200078e00ff */
[----:B--2---:R-:W-:-:S04]  /*31f90*/  SHF.R.U32.HI R2, RZ, 0x5, R2 ;  /* 0x00000005ff027819 */ /* 0x004fc80000011602 */
[----:B------:R-:W-:-:S05]  /*31fa0*/  LOP3.LUT R2, R2, 0x3, RZ, 0xc0, !PT ;  /* 0x0000000302027812 */ /* 0x000fca00078ec0ff */
[----:B------:R-:W-:-:S07]  /*31fb0*/  IMAD.MOV.U32 R13, RZ, RZ, R2 ;  /* 0x000000ffff0d7224 */ /* 0x000fce00078e0002 */
[----:B01-3--:R-:W-:Y:S05]  /*31fc0*/  WARPSYNC.COLLECTIVE R15, `(.L_x_2176) ;  /* 0x000000000f087348 */ /* 0x00bfea0003c00000 */
[----:B------:R2:W4:Y:S02]  /*31fd0*/  SHFL.IDX P6, R14, R13, R12, R11 ;  /* 0x0000000c0d0e7389 */ /* 0x00052400000c000b */
[----:B01234-:R-:W-:Y:S01]  /*31fe0*/  ENDCOLLECTIVE ;  /* 0x000000000000791b */ /* 0x01ffe20003800000 */
.L_x_2176:
[----:B------:R-:W-:Y:S05]  /*31ff0*/  BSYNC B0 ;  /* 0x0000000000007941 */ /* 0x000fea0003800000 */
.L_x_2175:
[----:B------:R-:W-:Y:S05]  /*32000*/  BRA `(.L_x_2177) ;  /* 0xffffffb000107947 */ /* 0x000fea000383ffff */
.L_x_1988:
[----:B------:R-:W-:Y:S01]  /*32010*/  BSSY B0, `(.L_x_2178) ;  /* 0x0000006000007945 */ /* 0x000fe20003800000 */
[----:B------:R-:W-:-:S07]  /*32020*/  IMAD.MOV.U32 R15, RZ, RZ, -0x1 ;  /* 0xffffffffff0f7424 */ /* 0x000fce00078e00ff */
[----:B01-3--:R-:W-:Y:S05]  /*32030*/  WARPSYNC.COLLECTIVE R15, `(.L_x_2179) ;  /* 0x000000000f0c7348 */ /* 0x00bfea0003c00000 */
[----:B------:R-:W-:Y:S02]  /*32040*/  ELECT P6, UR62, PT ;  /* 0x00000000003e782f */ /* 0x000fe400038c0000 */
[----:B------:R-:W-:Y:S01]  /*32050*/  MOV R14, UR62 ;  /* 0x0000003e000e7c02 */ /* 0x000fe20008000f00 */
[----:B01-3--:R-:W-:Y:S10]  /*32060*/  ENDCOLLECTIVE ;  /* 0x000000000000791b */ /* 0x00bff40003800000 */
.L_x_2179:
[----:B------:R-:W-:Y:S05]  /*32070*/  BSYNC B0 ;  /* 0x0000000000007941 */ /* 0x000fea0003800000 */
.L_x_2178:
[----:B------:R-:W-:Y:S05]  /*32080*/  BRA `(.L_x_2180) ;  /* 0xffffffb000047947 */ /* 0x000fea000383ffff */
.L_x_1990:
[----:B-1----:R1:W2:Y:S02]  /*32090*/  SYNCS.PHASECHK.TRANS64.TRYWAIT P1, [R3+URZ+0x30840], R2 ;  /* 0x03084002030075a7 */ /* 0x0022a4000802017f */
[----:B--2---:R-:W-:Y:S05]  /*320a0*/  @!P1 NANOSLEEP.SYNCS 0x989680 ;  /* 0x009896800000995d */ /* 0x004fea0003900000 */
[----:B------:R-:W2:Y:S02]  /*320b0*/  @!P1 SYNCS.PHASECHK.TRANS64 P1, [R3+URZ+0x30840], R2 ;  /* 0x03084002030095a7 */ /* 0x000ea4000802007f */
[----:B--2---:R-:W-:Y:S05]  /*320c0*/  @!P1 BRA `(.L_x_1990) ;  /* 0xfffffffc00f09947 */ /* 0x004fea000383ffff */
[----:B------:R-:W-:Y:S05]  /*320d0*/  BRA `(.L_x_2181) ;  /* 0xffffffb0002c7947 */ /* 0x000fea000383ffff */
.L_x_1992:
[----:B--2---:R2:W4:Y:S02]  /*320e0*/  SYNCS.PHASECHK.TRANS64.TRYWAIT P1, [R5+URZ+0x30840], R0 ;  /* 0x03084000050075a7 */ /* 0x004524000802017f */
[----:B----4-:R-:W-:Y:S05]  /*320f0*/  @!P1 NANOSLEEP.SYNCS 0x989680 ;  /* 0x009896800000995d */ /* 0x010fea0003900000 */
[----:B------:R-:W4:Y:S02]  /*32100*/  @!P1 SYNCS.PHASECHK.TRANS64 P1, [R5+URZ+0x30840], R0 ;  /* 0x03084000050095a7 */ /* 0x000f24000802007f */
[----:B----4-:R-:W-:Y:S05]  /*32110*/  @!P1 BRA `(.L_x_1992) ;  /* 0xfffffffc00f09947 */ /* 0x010fea000383ffff */
[----:B------:R-:W-:Y:S05]  /*32120*/  BRA `(.L_x_2182) ;  /* 0xffffffb000387947 */ /* 0x000fea000383ffff */
.L_x_1994:
[----:B----4-:R4:W0:Y:S02]  /*32130*/  SYNCS.PHASECHK.TRANS64.TRYWAIT P1, [R3+URZ+0x30860], R2 ;  /* 0x03086002030075a7 */ /* 0x010824000802017f */
[----:B0-----:R-:W-:Y:S05]  /*32140*/  @!P1 NANOSLEEP.SYNCS 0x989680 ;  /* 0x009896800000995d */ /* 0x001fea0003900000 */
[----:B------:R-:W0:Y:S02]  /*32150*/  @!P1 SYNCS.PHASECHK.TRANS64 P1, [R3+URZ+0x30860], R2 ;  /* 0x03086002030095a7 */ /* 0x000e24000802007f */
[----:B0-----:R-:W-:Y:S05]  /*32160*/  @!P1 BRA `(.L_x_1994) ;  /* 0xfffffffc00f09947 */ /* 0x001fea000383ffff */
[----:B------:R-:W-:Y:S05]  /*32170*/  BRA `(.L_x_2183) ;  /* 0xffffffb000347947 */ /* 0x000fea000383ffff */
.L_x_2184:
        /* <DEDUP_REMOVED lines=16> */
.L_x_15975:


//--------------------- .text._ZN7cutlass13device_kernelIN5flash11enable_sm90INS1_16FlashAttnFwdSm90INS1_25CollectiveMainloopFwdSm90ILi2EN4cute5tupleIJNS5_1CILi1EEES8_S8_EEENS6_IJNS7_ILi128EEENS7_ILi80EEENS7_ILi256EEEEEELi256ENS_6half_tEfNS_4arch4Sm90ELb1ELb0ELb1ELb0ELb1ELb0ELb0ELb1ELb1ELb1ELb1ELb0EEENS1_21CollectiveEpilogueFwdINS6_IJSA_SC_SB_EEES9_SE_SG_Li256ELb0ELb1ELb1ELb0EEENS1_19SingleTileSchedulerILb0ELb1ELb1ELi128EEEEEEEEEvNT_6ParamsE --------------------------
	.section	.text._ZN7cutlass13device_kernelIN5flash11enable_sm90INS1_16FlashAttnFwdSm90INS1_25CollectiveMainloopFwdSm90ILi2EN4cute5tupleIJNS5_1CILi1EEES8_S8_EEENS6_IJNS7_ILi128EEENS7_ILi80EEENS7_ILi256EEEEEELi256ENS_6half_tEfNS_4arch4Sm90ELb1ELb0ELb1ELb0ELb1ELb0ELb0ELb1ELb1ELb1ELb1ELb0EEENS1_21CollectiveEpilogueFwdINS6_IJSA_SC_SB_EEES9_SE_SG_Li256ELb0ELb1ELb1ELb0EEENS1_19SingleTileSchedulerILb0ELb1ELb1ELi128EEEEEEEEEvNT_6ParamsE,"ax",@progbits
	.align	128
.text._ZN7cutlass13device_kernelIN5flash11enable_sm90INS1_16FlashAttnFwdSm90INS1_25CollectiveMainloopFwdSm90ILi2EN4cute5tupleIJNS5_1CILi1EEES8_S8_EEENS6_IJNS7_ILi128EEENS7_ILi80EEENS7_ILi256EEEEEELi256ENS_6half_tEfNS_4arch4Sm90ELb1ELb0ELb1ELb0ELb1ELb0ELb0ELb1ELb1ELb1ELb1ELb0EEENS1_21CollectiveEpilogueFwdINS6_IJSA_SC_SB_EEES9_SE_SG_Li256ELb0ELb1ELb1ELb0EEENS1_19SingleTileSchedulerILb0ELb1ELb1ELi128EEEEEEEEEvNT_6ParamsE:
        .type           _ZN7cutlass13device_kernelIN5flash11enable_sm90INS1_16FlashAttnFwdSm90INS1_25CollectiveMainloopFwdSm90ILi2EN4cute5tupleIJNS5_1CILi1EEES8_S8_EEENS6_IJNS7_ILi128EEENS7_ILi80EEENS7_ILi256EEEEEELi256ENS_6half_tEfNS_4arch4Sm90ELb1ELb0ELb1ELb0ELb1ELb0ELb0ELb1ELb1ELb1ELb1ELb0EEENS1_21CollectiveEpilogueFwdINS6_IJSA_SC_SB_EEES9_SE_SG_Li256ELb0ELb1ELb1ELb0EEENS1_19SingleTileSchedulerILb0ELb1ELb1ELi128EEEEEEEEEvNT_6ParamsE,@function
        .size           _ZN7cutlass13device_kernelIN5flash11enable_sm90INS1_16FlashAttnFwdSm90INS1_25CollectiveMainloopFwdSm90ILi2EN4cute5tupleIJNS5_1CILi1EEES8_S8_EEENS6_IJNS7_ILi128EEENS7_ILi80EEENS7_ILi256EEEEEELi256ENS_6half_tEfNS_4arch4Sm90ELb1ELb0ELb1ELb0ELb1ELb0ELb0ELb1ELb1ELb1ELb1ELb0EEENS1_21CollectiveEpilogueFwdINS6_IJSA_SC_SB_EEES9_SE_SG_Li256ELb0ELb1ELb1ELb0EEENS1_19SingleTileSchedulerILb0ELb1ELb1ELi128EEEEEEEEEvNT_6ParamsE,(.L_x_15976 - _ZN7cutlass13device_kernelIN5flash11enable_sm90INS1_16FlashAttnFwdSm90INS1_25CollectiveMainloopFwdSm90ILi2EN4cute5tupleIJNS5_1CILi1EEES8_S8_EEENS6_IJNS7_ILi128EEENS7_ILi80EEENS7_ILi256EEEEEELi256ENS_6half_tEfNS_4arch4Sm90ELb1ELb0ELb1ELb0ELb1ELb0ELb0ELb1ELb1ELb1ELb1ELb0EEENS1_21CollectiveEpilogueFwdINS6_IJSA_SC_SB_EEES9_SE_SG_Li256ELb0ELb1ELb1ELb0EEENS1_19SingleTileSchedulerILb0ELb1ELb1ELi128EEEEEEEEEvNT_6ParamsE)
        .other          _ZN7cutlass13device_kernelIN5flash11enable_sm90INS1_16FlashAttnFwdSm90INS1_25CollectiveMainloopFwdSm90ILi2EN4cute5tupleIJNS5_1CILi1EEES8_S8_EEENS6_IJNS7_ILi128EEENS7_ILi80EEENS7_ILi256EEEEEELi256ENS_6half_tEfNS_4arch4Sm90ELb1ELb0ELb1ELb0ELb1ELb0ELb0ELb1ELb1ELb1ELb1ELb0EEENS1_21CollectiveEpilogueFwdINS6_IJSA_SC_SB_EEES9_SE_SG_Li256ELb0ELb1ELb1ELb0EEENS1_19SingleTileSchedulerILb0ELb1ELb1ELi128EEEEEEEEEvNT_6ParamsE,@"STO_CUDA_ENTRY STV_DEFAULT"
_ZN7cutlass13device_kernelIN5flash11enable_sm90INS1_16FlashAttnFwdSm90INS1_25CollectiveMainloopFwdSm90ILi2EN4cute5tupleIJNS5_1CILi1EEES8_S8_EEENS6_IJNS7_ILi128EEENS7_ILi80EEENS7_ILi256EEEEEELi256ENS_6half_tEfNS_4arch4Sm90ELb1ELb0ELb1ELb0ELb1ELb0ELb0ELb1ELb1ELb1ELb1ELb0EEENS1_21CollectiveEpilogueFwdINS6_IJSA_SC_SB_EEES9_SE_SG_Li256ELb0ELb1ELb1ELb0EEENS1_19SingleTileSchedulerILb0ELb1ELb1ELi128EEEEEEEEEvNT_6ParamsE:
        /* <DEDUP_REMOVED lines=45> */
.L_x_2185:
        /* <DEDUP_REMOVED lines=22> */
.L_x_2186:
        /* <DEDUP_REMOVED lines=18> */
.L_x_2187:
        /* <DEDUP_REMOVED lines=22> */
.L_x_2188:
        /* <DEDUP_REMOVED lines=23> */
.L_x_2189:
        /* <DEDUP_REMOVED lines=10> */
.L_x_2192:
        /* <DEDUP_REMOVED lines=19> */
[----:B------:R-:W1:Y:S01]  /*09f0*/  S2UR UR60, SR_CTAID.X ;  /* 0x00000000003c79c3 */ /* 0x000e620000002500 */
[----:B------:R-:W-:Y:S01]  /*0a00*/  ULDC UR4, c[0x0][0x448] ;  /* 0x0001120000047ab9 */ /* 0x000fe20000000800 */
[----:B------:R-:W-:Y:S01]  /*0a10*/  ULDC UR6, c[0x0][0x424] ;  /* 0x0001090000067ab9 */ /* 0x000fe20000000800 */
[----:B------:R-:W-:Y:S01]  /*0a20*/  UISETP.NE.AND UP1, UPT, UR4, 0x1, UPT ;  /* 0x000000010400788c */ /* 0x000fe2000bf25270 */
[----:B------:R-:W-:Y:S02]  /*0a30*/  ULDC UR7, c[0x0][0x288] ;  /* 0x0000a20000077ab9 */ /* 0x000fe40000000800 */
[----:B------:R-:W-:Y:S01]  /*0a40*/  ULDC.64 UR4, c[0x0][0x418] ;  /* 0x0001060000047ab9 */ /* 0x000fe20000000a00 */
[----:B------:R-:W-:Y:S02]  /*0a50*/  UIADD3 UR7, -UR7, 0x50, URZ ;  /* 0x0000005007077890 */ /* 0x000fe4000fffe13f */
[----:B------:R-:W-:Y:S02]  /*0a60*/  UISETP.NE.U32.AND UP0, UPT, UR4, URZ, UPT ;  /* 0x0000003f0400728c */ /* 0x000fe4000bf05070 */
[----:B------:R-:W-:-:S02]  /*0a70*/  UP2UR UR4, UPR, URZ, 0x2 ;  /* 0x000000023f047883 */ /* 0x000fc40008000000 */
[----:B------:R-:W-:Y:S01]  /*0a80*/  UISETP.NE.AND.EX UP0, UPT, UR5, URZ, UPT, UP0 ;  /* 0x0000003f0500728c */ /* 0x000fe2000bf05300 */
[----:B------:R-:W-:Y:S02]  /*0a90*/  ULDC UR8, c[0x0][0x2f0] ;  /* 0x0000bc0000087ab9 */ /* 0x000fe40000000800 */
[----:B------:R-:W-:Y:S01]  /*0aa0*/  @UP1 ULDC UR5, c[0x0][0x44c] ;  /* 0x0001130000051ab9 */ /* 0x000fe20000000800 */
[----:B------:R-:W-:Y:S01]  /*0ab0*/  MOV R19, UR4 ;  /* 0x0000000400137c02 */ /* 0x000fe20008000f00 */
[----:B------:R-:W-:Y:S01]  /*0ac0*/  USEL UR11, UR6, 0x1, UP0 ;  /* 0x00000001060b7887 */ /* 0x000fe20008000000 */
[----:B------:R-:W-:Y:S01]  /*0ad0*/  @UP1 ULDC UR10, c[0x0][0x450] ;  /* 0x00011400000a1ab9 */ /* 0x000fe20000000800 */
[----:B------:R-:W-:Y:S02]  /*0ae0*/  USHF.R.U32.HI UR12, URZ, 0x10, UR9 ;  /* 0x000000103f0c7899 */ /* 0x000fe40008011609 */
[----:B------:R-:W-:Y:S02]  /*0af0*/  UIMAD UR7, UR11, UR8, UR7 ;  /* 0x000000080b0772a4 */ /* 0x000fe4000f8e0207 */
[----:B------:R-:W-:Y:S01]  /*0b00*/  IMAD.U32 R17, RZ, RZ, UR11 ;  /* 0x0000000bff117e24 */ /* 0x000fe2000f8e00ff */
[----:B-1----:R-:W-:-:S04]  /*0b10*/  USHF.L.U32 UR60, UR60, 0x7, URZ ;  /* 0x000000073c3c7899 */ /* 0x002fc8000800063f */
[----:B------:R-:W-:Y:S02]  /*0b20*/  @UP1 UIADD3 UR4, UR60, 0x7f, URZ ;  /* 0x0000007f3c041890 */ /* 0x000fe4000fffe03f */
[----:B------:R-:W-:Y:S02]  /*0b30*/  UIADD3 UR6, UR60, 0x7f, URZ ;  /* 0x0000007f3c067890 */ /* 0x000fe4000fffe03f */
[----:B------:R-:W-:Y:S02]  /*0b40*/  UIMAD.WIDE.U32 UR4, UR4, UR5, URZ ;  /* 0x00000005040472a5 */ /* 0x000fe4000f8e003f */
[----:B------:R-:W-:Y:S02]  /*0b50*/  UIMAD UR4, UR11, UR8, 0x4f ;  /* 0x0000004f0b0474a4 */ /* 0x000fe4000f8e0208 */
[----:B------:R-:W-:Y:S02]  /*0b60*/  @UP1 USHF.R.U32.HI UR6, URZ, UR10, UR5 ;  /* 0x0000000a3f061299 */ /* 0x000fe40008011605 */
[----:B------:R-:W-:-:S02]  /*0b70*/  UIMAD.WIDE UR4, UR4, 0x66666667, URZ ;  /* 0x66666667040478a5 */ /* 0x000fc4000f8e023f */
[----:B------:R-:W-:Y:S02]  /*0b80*/  UIADD3 UR6, UR7, UR6, URZ ;  /* 0x0000000607067290 */ /* 0x000fe4000fffe03f */
[----:B------:R-:W-:Y:S02]  /*0b90*/  USHF.R.U32.HI UR4, URZ, 0x1f, UR5 ;  /* 0x0000001f3f047899 */ /* 0x000fe40008011605 */
[----:B------:R-:W-:Y:S02]  /*0ba0*/  UIMAD.WIDE UR6, UR6, 0x66666667, URZ ;  /* 0x66666667060678a5 */ /* 0x000fe4000f8e023f */
[----:B------:R-:W-:Y:S02]  /*0bb0*/  ULEA.HI.SX32 UR4, UR5, UR4, 0x1b ;  /* 0x0000000405047291 */ /* 0x000fe4000f8fda3f */
[----:B------:R-:W-:-:S04]  /*0bc0*/  USHF.R.U32.HI UR6, URZ, 0x1f, UR7 ;  /* 0x0000001f3f067899 */ /* 0x000fc80008011607 */
[----:B------:R-:W-:Y:S02]  /*0bd0*/  ULEA.HI.SX32 UR6, UR7, UR6, 0x1b ;  /* 0x0000000607067291 */ /* 0x000fe4000f8fda3f */
[----:B------:R-:W-:Y:S02]  /*0be0*/  ULOP3.LUT UR7, UR9, 0xffff, URZ, 0xc0, !UPT ;  /* 0x0000ffff09077892 */ /* 0x000fe4000f8ec03f */
[----:B------:R-:W-:-:S04]  /*0bf0*/  UISETP.LT.AND UP0, UPT, UR4, UR6, UPT ;  /* 0x000000060400728c */ /* 0x000fc8000bf01270 */
[----:B------:R-:W-:Y:S02]  /*0c00*/  USEL UR11, UR4, UR6, UP0 ;  /* 0x00000006040b7287 */ /* 0x000fe40008000000 */
[----:B------:R-:W-:Y:S02]  /*0c10*/  UISETP.NE.AND UP0, UPT, UR12, URZ, UPT ;  /* 0x0000003f0c00728c */ /* 0x000fe4000bf05270 */
[----:B------:R-:W-:Y:S01]  /*0c20*/  UISETP.GE.AND UP1, UPT, UR11, 0x1, UPT ;  /* 0x000000010b00788c */ /* 0x000fe2000bf26270 */
[----:B------:R-:W-:-:S05]  /*0c30*/  UMOV UR4, URZ ;  /* 0x0000003f00047c82 */ /* 0x000fca0008000000 */
[----:B------:R-:W-:-:S03]  /*0c40*/  PLOP3.LUT P0, PT, PT, PT, UP1, 0x80, 0x0 ;  /* 0x000000000000781c */ /* 0x000fc60003f0f018 */
[----:B------:R-:W-:-:S10]  /*0c50*/  @!UP0 ULDC UR12, c[0x0][0x9f0] ;  /* 0x00027c00000c8ab9 */ /* 0x000fd40000000800 */
[----:B------:R-:W-:Y:S05]  /*0c60*/  @!P0 BRA `(.L_x_2194) ;  /* 0x0000000000848947 */ /* 0x000fea0003800000 */
[----:B------:R-:W-:Y:S01]  /*0c70*/  IMAD.U32 R3, RZ, RZ, UR12 ;  /* 0x0000000cff037e24 */ /* 0x000fe2000f8e00ff */
[----:B------:R-:W-:Y:S01]  /*0c80*/  UIADD3 UR6, UR12, -0x1, UR11 ;  /* 0xffffffff0c067890 */ /* 0x000fe2000fffe00b */
[----:B------:R-:W-:-:S03]  /*0c90*/  UMOV UR4, URZ ;  /* 0x0000003f00047c82 */ /* 0x000fc60008000000 */
[-C--:B------:R-:W-:Y:S02]  /*0ca0*/  IABS R0, R3.reuse ;  /* 0x0000000300007213 */ /* 0x080fe40000000000 */
[----:B------:R-:W-:Y:S01]  /*0cb0*/  MOV R4, UR6 ;  /* 0x0000000600047c02 */ /* 0x000fe20008000f00 */
[----:B------:R-:W-:Y:S01]  /*0cc0*/  ULOP3.LUT UR6, UR6, UR12, URZ, 0x3c, !UPT ;  /* 0x0000000c06067292 */ /* 0x000fe2000f8e3c3f */
[----:B------:R-:W-:Y:S02]  /*0cd0*/  R2UR UR13, R0 ;  /* 0x00000000000d72ca */ /* 0x000fe400000e0000 */
[----:B------:R-:W-:Y:S02]  /*0ce0*/  IABS R4, R4 ;  /* 0x0000000400047213 */ /* 0x000fe40000000000 */
[----:B------:R-:W-:-:S03]  /*0cf0*/  IABS R5, R3 ;  /* 0x0000000300057213 */ /* 0x000fc60000000000 */
        /* <DEDUP_REMOVED lines=24> */
.L_x_2194:
[----:B------:R-:W-:Y:S01]  /*0e80*/  UIMAD UR6, UR7, UR4, URZ ;  /* 0x00000004070672a4 */ /* 0x000fe2000f8e023f */
[----:B------:R-:W-:Y:S01]  /*0e90*/  IMAD.U32 R0, RZ, RZ, UR11 ;  /* 0x0000000bff007e24 */ /* 0x000fe2000f8e00ff */
[----:B------:R-:W-:Y:S01]  /*0ea0*/  MOV R3, UR4 ;  /* 0x0000000400037c02 */ /* 0x000fe20008000f00 */
[----:B------:R-:W-:Y:S01]  /*0eb0*/  VIADD R18, R25, 0xffffff80 ;  /* 0xffffff8019127836 */ /* 0x000fe20000000000 */
[----:B------:R-:W-:Y:S01]  /*0ec0*/  R2UR UR5, R17 ;  /* 0x00000000110572ca */ /* 0x000fe200000e0000 */
[----:B0-----:R-:W-:Y:S01]  /*0ed0*/  IMAD.MOV.U32 R2, RZ, RZ, RZ ;  /* 0x000000ffff027224 */ /* 0x001fe200078e00ff */
[----:B------:R-:W-:Y:S01]  /*0ee0*/  VIADDMNMX R0, R3, UR6, R0, PT ;  /* 0x0000000603007c46 */ /* 0x000fe2000b800100 */
[----:B------:R-:W-:Y:S01]  /*0ef0*/  IMAD.U32 R22, RZ, RZ, UR6 ;  /* 0x00000006ff167e24 */ /* 0x000fe2000f8e00ff */
[----:B------:R-:W-:Y:S02]  /*0f00*/  PLOP3.LUT P0, PT, PT, PT, PT, 0x80, 0x0 ;  /* 0x000000000000781c */ /* 0x000fe40003f0f070 */
[----:B------:R-:W-:-:S02]  /*0f10*/  CS2R R150, SRZ ;  /* 0x0000000000967805 */ /* 0x000fc4000001ff00 */
[----:B------:R-:W-:Y:S02]  /*0f20*/  R2UR UR61, R0 ;  /* 0x00000000003d72ca */ /* 0x000fe400000e0000 */
[----:B------:R-:W-:Y:S02]  /*0f30*/  CS2R R148, SRZ ;  /* 0x0000000000947805 */ /* 0x000fe4000001ff00 */
[----:B------:R-:W-:Y:S02]  /*0f40*/  MOV R0, RZ ;  /* 0x000000ff00007202 */ /* 0x000fe40000000f00 */
[----:B------:R-:W-:Y:S02]  /*0f50*/  CS2R R146, SRZ ;  /* 0x0000000000927805 */ /* 0x000fe4000001ff00 */
[----:B------:R-:W-:Y:S02]  /*0f60*/  CS2R R144, SRZ ;  /* 0x0000000000907805 */ /* 0x000fe4000001ff00 */
[----:B------:R-:W-:-:S02]  /*0f70*/  CS2R R142, SRZ ;  /* 0x00000000008e7805 */ /* 0x000fc4000001ff00 */
[----:B------:R-:W-:Y:S01]  /*0f80*/  CS2R R140, SRZ ;  /* 0x00000000008c7805 */ /* 0x000fe2000001ff00 */
[----:B------:R-:W-:Y:S01]  /*0f90*/  UIMAD UR4, UR5, UR8, URZ ;  /* 0x00000008050472a4 */ /* 0x000fe2000f8e023f */
[----:B------:R-:W-:Y:S02]  /*0fa0*/  CS2R R138, SRZ ;  /* 0x00000000008a7805 */ /* 0x000fe4000001ff00 */
[----:B------:R-:W-:Y:S02]  /*0fb0*/  CS2R R136, SRZ ;  /* 0x0000000000887805 */ /* 0x000fe4000001ff00 */
[----:B------:R-:W-:Y:S02]  /*0fc0*/  CS2R R134, SRZ ;  /* 0x0000000000867805 */ /* 0x000fe4000001ff00 */
[----:B------:R-:W-:Y:S02]  /*0fd0*/  CS2R R132, SRZ ;  /* 0x0000000000847805 */ /* 0x000fe4000001ff00 */
[----:B------:R-:W-:Y:S01]  /*0fe0*/  CS2R R130, SRZ ;  /* 0x0000000000827805 */ /* 0x000fe2000001ff00 */
[----:B------:R-:W-:Y:S01]  /*0ff0*/  UISETP.GT.AND UP0, UPT, UR61, UR6, UPT ;  /* 0x000000063d00728c */ /* 0x000fe2000bf04270 */
[----:B------:R-:W-:Y:S01]  /*1000*/  IMAD.U32 R152, RZ, RZ, UR4 ;  /* 0x00000004ff987e24 */ /* 0x000fe2000f8e00ff */
[----:B------:R-:W-:-:S02]  /*1010*/  CS2R R128, SRZ ;  /* 0x0000000000807805 */ /* 0x000fc4000001ff00 */
[----:B------:R-:W-:Y:S02]  /*1020*/  CS2R R126, SRZ ;  /* 0x00000000007e7805 */ /* 0x000fe4000001ff00 */
[----:B------:R-:W-:Y:S02]  /*1030*/  CS2R R124, SRZ ;  /* 0x00000000007c7805 */ /* 0x000fe4000001ff00 */
[----:B------:R-:W-:Y:S02]  /*1040*/  CS2R R122, SRZ ;  /* 0x00000000007a7805 */ /* 0x000fe4000001ff00 */
[----:B------:R-:W-:Y:S02]  /*1050*/  PLOP3.LUT P1, PT, PT, PT, UP0, 0x80, 0x0 ;  /* 0x000000000000781c */ /* 0x000fe40003f2f008 */
        /* <DEDUP_REMOVED lines=85> */
.L_x_2196:
[----:B------:R-:W-:Y:S02]  /*15b0*/  R2UR UR4, R16 ;  /* 0x00000000100472ca */ /* 0x000fe400000e0000 */
[----:B------:R-:W-:-:S11]  /*15c0*/  SHF.L.U32 R0, RZ, 0x1f, RZ ;  /* 0x0000001fff007819 */ /* 0x000fd600000006ff */
[----:B------:R-:W0:Y:S02]  /*15d0*/  SYNCS.PHASECHK.TRANS64.TRYWAIT P0, [UR4+0x38800], R0 ;  /* 0x03880000ff0075a7 */ /* 0x000e240008000144 */
[----:B0-----:R-:W-:Y:S05]  /*15e0*/  @!P0 BRA `(.L_x_2197) ;  /* 0x0000014400308947 */ /* 0x001fea0003800000 */
.L_x_2284:
[----:B------:R-:W2:Y:S02]  /*15f0*/  LDL R2, [R1+0x4] ;  /* 0x0000040001027983 */ /* 0x000ea40000100800 */
[----:B--2---:R-:W-:-:S13]  /*1600*/  R2UR UR4, R2 ;  /* 0x00000000020472ca */ /* 0x004fda00000e0000 */
[----:B------:R-:W-:-:S06]  /*1610*/  ULOP3.LUT UR4, UR4, 0x1, URZ, 0xfc, !UPT ;  /* 0x0000000104047892 */ /* 0x000fcc000f8efc3f */
[----:B------:R-:W-:-:S04]  /*1620*/  MOV R2, UR4 ;  /* 0x0000000400027c02 */ /* 0x000fc80008000f00 */
[----:B------:R-:W-:-:S13]  /*1630*/  ISETP.NE.AND P0, PT, R2, 0x3, PT ;  /* 0x000000030200780c */ /* 0x000fda0003f05270 */
[----:B------:R-:W-:Y:S05]  /*1640*/  @!P0 BRA `(.L_x_2198) ;  /* 0x0000000000048947 */ /* 0x000fea0003800000 */
[----:B------:R-:W-:Y:S01]  /*1650*/  BPT.TRAP 0x1 ;  /* 0x000000040000795c */ /* 0x000fe20000300000 */
.L_x_2198:
[----:B------:R-:W-:-:S13]  /*1660*/  R2UR UR4, R16 ;  /* 0x00000000100472ca */ /* 0x000fda00000e0000 */
[----:B------:R1:W2:Y:S01]  /*1670*/  SYNCS.PHASECHK.TRANS64.TRYWAIT P1, [UR4+0x38830], R0 ;  /* 0x03883000ff0075a7 */ /* 0x0002a20008020144 */
[----:B------:R-:W-:Y:S05]  /*1680*/  @!P0 BRA `(.L_x_2199) ;  /* 0x0000000000048947 */ /* 0x000fea0003800000 */
[----:B------:R-:W-:Y:S01]  /*1690*/  BPT.TRAP 0x1 ;  /* 0x000000040000795c */ /* 0x000fe20000300000 */
.L_x_2199:
[----:B------:R-:W-:-:S05]  /*16a0*/  IMAD.U32 R4, RZ, RZ, UR36 ;  /* 0x00000024ff047e24 */ /* 0x000fca000f8e00ff */
[----:B------:R-:W-:Y:S01]  /*16b0*/  LOP3.LUT R4, R4, 0x10000, RZ, 0xfc, !PT ;  /* 0x0001000004047812 */ /* 0x000fe200078efcff */
[----:B--2---:R-:W-:Y:S06]  /*16c0*/  @P1 BRA `(.L_x_2200) ;  /* 0x00000000000c1947 */ /* 0x004fec0003800000 */
[----:B------:R-:W-:-:S13]  /*16d0*/  R2UR UR4, R16 ;  /* 0x00000000100472ca */ /* 0x000fda00000e0000 */
[----:B------:R-:W2:Y:S02]  /*16e0*/  SYNCS.PHASECHK.TRANS64.TRYWAIT P1, [UR4+0x38830], R0 ;  /* 0x03883000ff0075a7 */ /* 0x000ea40008020144 */
[----:B--2---:R-:W-:Y:S05]  /*16f0*/  @!P1 BRA `(.L_x_2201) ;  /* 0x0000014400089947 */ /* 0x004fea0003800000 */
.L_x_2200:
[----:B------:R-:W-:Y:S05]  /*1700*/  WARPSYNC.ALL ;  /* 0x0000000000007948 */ /* 0x000fea0003800000 */
[----:B------:R-:W-:Y:S01]  /*1710*/  IMAD.MOV.U32 R5, RZ, RZ, 0x40000040 ;  /* 0x40000040ff057424 */ /* 0x000fe200078e00ff */
[----:B------:R-:W-:Y:S01]  /*1720*/  R2UR UR4, R16 ;  /* 0x00000000100472ca */ /* 0x000fe200000e0000 */
[----:B------:R-:W-:-:S03]  /*1730*/  WARPGROUP.ARRIVE ;  /* 0x00000000000079c5 */ /* 0x000fc60000000000 */
        /* <DEDUP_REMOVED lines=16> */
[----:B------:R-:W-:Y:S01]  /*1840*/  R2UR UR21, R5 ;  /* 0x00000000051572ca */ /* 0x000fe200000e0000 */
[----:B------:R-:W-:Y:S01]  /*1850*/  IMAD.U32 R11, RZ, RZ, UR27 ;  /* 0x0000001bff0b7e24 */ /* 0x000fe2000f8e00ff */
[----:B------:R-:W-:Y:S01]  /*1860*/  R2UR UR4, R4 ;  /* 0x00000000040472ca */ /* 0x000fe200000e0000 */
[----:B------:R-:W-:Y:S01]  /*1870*/  ULOP3.LUT UR6, UR6, 0x3fff, URZ, 0xc0, !UPT ;  /* 0x00003fff06067892 */ /* 0x000fe2000f8ec03f */
[----:B------:R-:W-:Y:S01]  /*1880*/  UMOV UR31, 0x40000040 ;  /* 0x40000040001f7882 */ /* 0x000fe20000000000 */
[----:B------:R-:W-:-:S02]  /*1890*/  UMOV UR35, 0x40000040 ;  /* 0x4000004000237882 */ /* 0x000fc40000000000 */
[----:B------:R-:W-:Y:S01]  /*18a0*/  ULOP3.LUT UR24, UR6, 0x10000, URZ, 0xfc, !UPT ;  /* 0x0001000006187892 */ /* 0x000fe2000f8efc3f */
[----:B------:R-:W-:Y:S01]  /*18b0*/  UMOV UR39, 0x40000040 ;  /* 0x4000004000277882 */ /* 0x000fe20000000000 */
[----:B------:R-:W-:Y:S02]  /*18c0*/  UMOV UR43, 0x40000040 ;  /* 0x40000040002b7882 */ /* 0x000fe40000000000 */
[----:B------:R-:W-:Y:S02]  /*18d0*/  UIADD3 UR10, UR24, 0x80, URZ ;  /* 0x00000080180a7890 */ /* 0x000fe4000fffe03f */
[----:B------:R-:W-:Y:S02]  /*18e0*/  UIADD3 UR14, UR24, 0x100, URZ ;  /* 0x00000100180e7890 */ /* 0x000fe4000fffe03f */
[----:B------:R-:W-:Y:S01]  /*18f0*/  IMAD.U32 R15, RZ, RZ, UR24 ;  /* 0x00000018ff0f7e24 */ /* 0x000fe2000f8e00ff */
[----:B------:R-:W-:Y:S01]  /*1900*/  UMOV UR6, UR24 ;  /* 0x0000001800067c82 */ /* 0x000fe20008000000 */
[----:B------:R-:W-:Y:S01]  /*1910*/  UIADD3 UR18, UR24, 0x180, URZ ;  /* 0x0000018018127890 */ /* 0x000fe2000fffe03f */
[----:B------:R-:W-:Y:S01]  /*1920*/  HGMMA.64x16x16.F32 R56, gdesc[UR4], RZ, !UPT, gsb0 ;  /* 0x00200000043879f0 */ /* 0x000fe2000c0008ff */
[----:B------:R-:W-:Y:S01]  /*1930*/  UIADD3 UR22, UR24, 0x200, URZ ;  /* 0x0000020018167890 */ /* 0x000fe2000fffe03f */
[----:B------:R-:W-:Y:S01]  /*1940*/  R2UR UR6, R4 ;  /* 0x00000000040672ca */ /* 0x000fe200000e0000 */
[----:B------:R-:W-:Y:S01]  /*1950*/  UMOV UR5, 0x40000040 ;  /* 0x4000004000057882 */ /* 0x000fe20000000000 */
[----:B------:R-:W-:Y:S01]  /*1960*/  UIADD3 UR7, UR24, 0x204, URZ ;  /* 0x0000020418077890 */ /* 0x000fe2000fffe03f */
[----:B------:R-:W-:Y:S01]  /*1970*/  UMOV UR47, 0x40000040 ;  /* 0x40000040002f7882 */ /* 0x000fe20000000000 */
[----:B------:R-:W-:Y:S01]  /*1980*/  UMOV UR51, 0x40000040 ;  /* 0x4000004000337882 */ /* 0x000fe20000000000 */
[----:B------:R-:W-:Y:S01]  /*1990*/  UMOV UR55, 0x40000040 ;  /* 0x4000004000377882 */ /* 0x000fe20000000000 */
[----:B------:R-:W-:-:S07]  /*19a0*/  UMOV UR59, 0x40000040 ;  /* 0x40000040003b7882 */ /* 0x000fce0000000000 */
[----:B------:R-:W-:-:S07]  /*19b0*/  UIADD3 UR4, UR6, 0x2, URZ ;  /* 0x0000000206047890 */ /* 0x000fce000fffe03f */
[----:B------:R-:W-:Y:S01]  /*19c0*/  UMOV UR26, UR4 ;  /* 0x00000004001a7c82 */ /* 0x000fe20008000000 */
[----:B------:R-:W-:Y:S01]  /*19d0*/  UIADD3 UR4, UR24, 0x202, URZ ;  /* 0x0000020218047890 */ /* 0x000fe2000fffe03f */
[----:B------:R-:W-:Y:S01]  /*19e0*/  MOV R10, UR26 ;  /* 0x0000001a000a7c02 */ /* 0x000fe20008000f00 */
        /* <DEDUP_REMOVED lines=52> */
[----:B------:R-:W-:-:S06]  /*1d30*/  UMOV UR27, 0x40000040 ;  /* 0x40000040001b7882 */ /* 0x000fcc0000000000 */
        /* <DEDUP_REMOVED lines=120> */
[----:B------:R-:W-:Y:S01]  /*24c0*/  IMAD.U32 R9, RZ, RZ, UR15 ;  /* 0x0000000fff097e24 */ /* 0x000fe2000f8e00ff */
        /* <DEDUP_REMOVED lines=345> */
.L_x_2202:
[----:B------:R-:W-:Y:S01]  /*3a60*/  LOP3.LUT R3, R64, 0xffffff80, RZ, 0xc0, !PT ;  /* 0xffffff8040037812 */ /* 0x000fe200078ec0ff */
[----:B------:R-:W-:Y:S01]  /*3a70*/  UMOV UR7, 0xffffffb0 ;  /* 0xffffffb000077882 */ /* 0x000fe20000000000 */
[----:B------:R-:W-:Y:S01]  /*3a80*/  R2UR UR6, R19 ;  /* 0x00000000130672ca */ /* 0x000fe200000e0000 */
[----:B------:R-:W-:Y:S01]  /*3a90*/  UIMAD UR7, UR61, UR7, 0x51 ;  /* 0x000000513d0774a4 */ /* 0x000fe2000f8e0207 */
[----:B------:R-:W-:Y:S01]  /*3aa0*/  IADD3 R3, R18, -R3, RZ ;  /* 0x8000000312037210 */ /* 0x000fe20007ffe0ff */
[----:B------:R-:W-:Y:S01]  /*3ab0*/  ULDC UR10, c[0x0][0x9d8] ;  /* 0x00027600000a7ab9 */ /* 0x000fe20000000800 */
[----:B------:R-:W-:Y:S01]  /*3ac0*/  LEA.HI R65, R65, R18, RZ, 0x2 ;  /* 0x0000001241417211 */ /* 0x000fe200078f10ff */
[----:B------:R-:W-:Y:S01]  /*3ad0*/  FMUL.FTZ R58, R58, UR10 ;  /* 0x0000000a3a3a7c20 */ /* 0x000fe20008410000 */
[----:B------:R-:W-:Y:S01]  /*3ae0*/  SHF.R.S32.HI R0, RZ, 0x1f, R3 ;  /* 0x0000001fff007819 */ /* 0x000fe20000011403 */
[----:B------:R-:W-:Y:S01]  /*3af0*/  FMUL.FTZ R59, R59, UR10 ;  /* 0x0000000a3b3b7c20 */ /* 0x000fe20008410000 */
[----:B------:R-:W-:Y:S01]  /*3b00*/  LOP3.LUT R65, R65, 0xfffffffc, RZ, 0xc0, !PT ;  /* 0xfffffffc41417812 */ /* 0x000fe200078ec0ff */
[----:B------:R-:W-:Y:S01]  /*3b10*/  FMUL.FTZ R62, R62, UR10 ;  /* 0x0000000a3e3e7c20 */ /* 0x000fe20008410000 */
[CC--:B------:R-:W-:Y:S01]  /*3b20*/  LEA.HI R2, R0.reuse, R3.reuse, RZ, 0x2 ;  /* 0x0000000300027211 */ /* 0x0c0fe200078f10ff */
[----:B------:R-:W0:Y:S01]  /*3b30*/  MUFU.TANH R58, R58 ;  /* 0x0000003a003a7308 */ /* 0x000e220000002400 */
[----:B------:R-:W-:Y:S01]  /*3b40*/  LEA.HI R6, R0, R3, RZ, 0x5 ;  /* 0x0000000300067211 */ /* 0x000fe200078f28ff */
[----:B------:R-:W-:Y:S01]  /*3b50*/  IMAD.IADD R65, R18, 0x1, -R65 ;  /* 0x0000000112417824 */ /* 0x000fe200078e0a41 */
[--C-:B------:R-:W-:Y:S01]  /*3b60*/  SHF.R.S32.HI R0, RZ, 0x2, R2.reuse ;  /* 0x00000002ff007819 */ /* 0x100fe20000011402 */
[----:B------:R-:W-:Y:S01]  /*3b70*/  UISETP.NE.AND UP0, UPT, UR6, URZ, UPT ;  /* 0x0000003f0600728c */ /* 0x000fe2000bf05270 */
[----:B------:R-:W-:Y:S01]  /*3b80*/  SHF.R.S32.HI R7, RZ, 0x1f, R2 ;  /* 0x0000001fff077819 */ /* 0x000fe20000011402 */
[----:B------:R-:W-:Y:S01]  /*3b90*/  FMUL.FTZ R63, R63, UR10 ;  /* 0x0000000a3f3f7c20 */ /* 0x000fe20008410000 */
[----:B------:R-:W-:Y:S01]  /*3ba0*/  LEA.HI R12, R66, R66, RZ, 0x1 ;  /* 0x00000042420c7211 */ /* 0x000fe200078f08ff */
[----:B------:R-:W1:Y:S01]  /*3bb0*/  MUFU.TANH R59, R59 ;  /* 0x0000003b003b7308 */ /* 0x000e620000002400 */
[----:B------:R-:W-:Y:S01]  /*3bc0*/  SHF.R.S32.HI R6, RZ, 0x5, R6 ;  /* 0x00000005ff067819 */ /* 0x000fe20000011406 */
[----:B------:R-:W-:Y:S01]  /*3bd0*/  ULDC UR14, c[0x0][0x288] ;  /* 0x0000a200000e7ab9 */ /* 0x000fe20000000800 */
[-C--:B------:R-:W-:Y:S01]  /*3be0*/  LEA.HI R7, R7, R0.reuse, RZ, 0x3 ;  /* 0x0000000007077211 */ /* 0x080fe200078f18ff */
[----:B------:R-:W-:Y:S01]  /*3bf0*/  FMUL.FTZ R50, R50, UR10 ;  /* 0x0000000a32327c20 */ /* 0x000fe20008410000 */
[----:B------:R-:W-:Y:S01]  /*3c00*/  LOP3.LUT R13, R12, 0x3fffffe, RZ, 0xc0, !PT ;  /* 0x03fffffe0c0d7812 */ /* 0x000fe200078ec0ff */
[----:B------:R-:W-:Y:S01]  /*3c10*/  FMUL.FTZ R49, R49, UR10 ;  /* 0x0000000a31317c20 */ /* 0x000fe20008410000 */
[----:B------:R-:W-:Y:S01]  /*3c20*/  LEA R12, R6, UR60, 0x4 ;  /* 0x0000003c060c7c11 */ /* 0x000fe2000f8e20ff */
[----:B------:R-:W-:Y:S01]  /*3c30*/  @UP0 ULDC UR6, c[0x0][0x44c] ;  /* 0x0001130000060ab9 */ /* 0x000fe20000000800 */
[----:B------:R-:W-:Y:S01]  /*3c40*/  LOP3.LUT R7, R7, 0xfffffff8, RZ, 0xc0, !PT ;  /* 0xfffffff807077812 */ /* 0x000fe200078ec0ff */
[----:B------:R-:W-:Y:S01]  /*3c50*/  IMAD.IADD R13, R66, 0x1, -R13 ;  /* 0x00000001420d7824 */ /* 0x000fe200078e0a0d */
[----:B------:R-:W-:Y:S01]  /*3c60*/  LEA.HI R6, R65, R65, RZ, 0x1 ;  /* 0x0000004141067211 */ /* 0x000fe200078f08ff */
[----:B------:R-:W2:Y:S01]  /*3c70*/  MUFU.TANH R62, R62 ;  /* 0x0000003e003e7308 */ /* 0x000ea20000002400 */
[----:B------:R-:W-:Y:S01]  /*3c80*/  IADD3 R12, R12, R0, -R7 ;  /* 0x000000000c0c7210 */ /* 0x000fe20007ffe807 */
[----:B------:R-:W-:Y:S01]  /*3c90*/  FMUL.FTZ R52, R52, UR10 ;  /* 0x0000000a34347c20 */ /* 0x000fe20008410000 */
[----:B------:R-:W-:Y:S01]  /*3ca0*/  LOP3.LUT R6, R6, 0x1ffffffe, RZ, 0xc0, !PT ;  /* 0x1ffffffe06067812 */ /* 0x000fe200078ec0ff */
[----:B------:R-:W-:Y:S01]  /*3cb0*/  FMUL.FTZ R51, R51, UR10 ;  /* 0x0000000a33337c20 */ /* 0x000fe20008410000 */
[----:B------:R-:W-:Y:S01]  /*3cc0*/  PLOP3.LUT P1, PT, PT, PT, UP0, 0x80, 0x0 ;  /* 0x000000000000781c */ /* 0x000fe20003f2f008 */
[----:B------:R-:W-:Y:S01]  /*3cd0*/  FMUL.FTZ R42, R42, UR10 ;  /* 0x0000000a2a2a7c20 */ /* 0x000fe20008410000 */
[----:B------:R-:W-:Y:S01]  /*3ce0*/  LEA R13, R13, R12, 0x6 ;  /* 0x0000000c0d0d7211 */ /* 0x000fe200078e30ff */
[----:B------:R-:W-:Y:S01]  /*3cf0*/  IMAD.IADD R6, R65, 0x1, -R6 ;  /* 0x0000000141067824 */ /* 0x000fe200078e0a06 */
[----:B------:R-:W-:Y:S01]  /*3d00*/  PLOP3.LUT P2, PT, PT, PT, UP0, 0x80, 0x0 ;  /* 0x000000000000781c */ /* 0x000fe20003f4f008 */
[----:B------:R-:W3:Y:S01]  /*3d10*/  MUFU.TANH R63, R63 ;  /* 0x0000003f003f7308 */ /* 0x000ee20000002400 */
[----:B------:R-:W-:Y:S01]  /*3d20*/  R2UR UR22, R152 ;  /* 0x00000000981672ca */ /* 0x000fe200000e0000 */
[----:B------:R-:W-:Y:S01]  /*3d30*/  IMAD R14, R6, 0x8, R13 ;  /* 0x00000008060e7824 */ /* 0x000fe200078e020d */
[----:B------:R-:W-:Y:S01]  /*3d40*/  LOP3.LUT R18, R2, 0x7ffffffc, RZ, 0xc0, !PT ;  /* 0x7ffffffc02127812 */ /* 0x000fe200078ec0ff */
[----:B------:R-:W-:Y:S01]  /*3d50*/  FMUL.FTZ R43, R43, UR10 ;  /* 0x0000000a2b2b7c20 */ /* 0x000fe20008410000 */
[----:B------:R-:W-:Y:S01]  /*3d60*/  FMUL.FTZ R54, R54, UR10 ;  /* 0x0000000a36367c20 */ /* 0x000fe20008410000 */
[----:B------:R-:W-:-:S02]  /*3d70*/  IMAD.MOV.U32 R0, RZ, RZ, R14 ;  /* 0x000000ffff007224 */ /* 0x000fc400078e000e */
[----:B------:R-:W-:Y:S01]  /*3d80*/  FMUL.FTZ R46, R46, UR10 ;  /* 0x0000000a2e2e7c20 */ /* 0x000fe20008410000 */
[----:B------:R-:W-:Y:S01]  /*3d90*/  @P1 IMAD.HI.U32 R6, R14, UR6, RZ ;  /* 0x000000060e061c27 */ /* 0x000fe2000f8e00ff */
[----:B------:R-:W-:Y:S01]  /*3da0*/  @UP0 ULDC UR6, c[0x0][0x450] ;  /* 0x0001140000060ab9 */ /* 0x000fe20000000800 */
[----:B------:R-:W-:Y:S02]  /*3db0*/  MUFU.TANH R50, R50 ;  /* 0x0000003200327308 */ /* 0x000fe40000002400 */
[----:B------:R-:W-:Y:S01]  /*3dc0*/  FMUL.FTZ R55, R55, UR10 ;  /* 0x0000000a37377c20 */ /* 0x000fe20008410000 */
[----:B------:R-:W-:Y:S01]  /*3dd0*/  IMAD.IADD R18, R3, 0x1, -R18 ;  /* 0x0000000103127824 */ /* 0x000fe200078e0a12 */
[----:B------:R-:W-:Y:S01]  /*3de0*/  @P2 SHF.R.U32.HI R0, RZ, UR6, R6 ;  /* 0x00000006ff002c19 */ /* 0x000fe20008011606 */
[----:B------:R-:W-:Y:S01]  /*3df0*/  UIMAD UR6, UR61, -0x50, UR22 ;  /* 0xffffffb03d0678a4 */ /* 0x000fe2000f8e0216 */
[----:B------:R-:W-:Y:S01]  /*3e00*/  MOV R3, UR7 ;  /* 0x0000000700037c02 */ /* 0x000fe20008000f00 */
[----:B------:R-:W-:-:S02]  /*3e10*/  IMAD.U32 R12, RZ, RZ, UR22 ;  /* 0x00000016ff0c7e24 */ /* 0x000fc4000f8e00ff */
[----:B------:R-:W-:Y:S01]  /*3e20*/  FMUL.FTZ R47, R47, UR10 ;  /* 0x0000000a2f2f7c20 */ /* 0x000fe20008410000 */
[----:B------:R-:W4:Y:S01]  /*3e30*/  SHFL.IDX PT, R6, R0, 0x1, 0x1c1f ;  /* 0x003c1f0000067f89 */ /* 0x000f2200000e0000 */
[----:B------:R-:W-:Y:S01]  /*3e40*/  UIADD3 UR6, UR6, 0x50, URZ ;  /* 0x0000005006067890 */ /* 0x000fe2000fffe03f */
[----:B------:R-:W-:Y:S01]  /*3e50*/  IMAD R3, R18, -0x2, R3 ;  /* 0xfffffffe12037824 */ /* 0x000fe200078e0203 */
[----:B------:R-:W-:Y:S01]  /*3e60*/  MUFU.TANH R64, R49 ;  /* 0x0000003100407308 */ /* 0x000fe20000002400 */
[----:B------:R-:W-:Y:S01]  /*3e70*/  FMUL.FTZ R48, R48, UR10 ;  /* 0x0000000a30307c20 */ /* 0x000fe20008410000 */
[----:B------:R-:W-:Y:S01]  /*3e80*/  FMUL.FTZ R57, R57, UR10 ;  /* 0x0000000a39397c20 */ /* 0x000fe20008410000 */
[----:B------:R-:W-:Y:S01]  /*3e90*/  FMUL.FTZ R34, R34, UR10 ;  /* 0x0000000a22227c20 */ /* 0x000fe20008410000 */
[----:B------:R-:W-:Y:S01]  /*3ea0*/  IMAD.U32 R7, RZ, RZ, UR6 ;  /* 0x00000006ff077e24 */ /* 0x000fe2000f8e00ff */
[----:B------:R-:W-:Y:S01]  /*3eb0*/  IADD3 R3, R3, -UR14, R12 ;  /* 0x8000000e03037c10 */ /* 0x000fe2000fffe00c */
[----:B------:R-:W-:Y:S01]  /*3ec0*/  FMUL.FTZ R38, R38, UR10 ;  /* 0x0000000a26267c20 */ /* 0x000fe20008410000 */
[----:B------:R-:W-:Y:S01]  /*3ed0*/  FMUL.FTZ R35, R35, UR10 ;  /* 0x0000000a23237c20 */ /* 0x000fe20008410000 */
[----:B------:R-:W-:Y:S01]  /*3ee0*/  IMAD R2, R18, -0x2, R7 ;  /* 0xfffffffe12027824 */ /* 0x000fe200078e0207 */
        /* <DEDUP_REMOVED lines=10> */
[----:B------:R-:W2:Y:S01]  /*3f90*/  SHFL.IDX PT, R0, R0, RZ, 0x1c1f ;  /* 0x001c1fff00007589 */ /* 0x000ea200000e0000 */
[----:B------:R-:W-:Y:S01]  /*3fa0*/  FMUL.FTZ R53, R53, UR10 ;  /* 0x0000000a35357c20 */ /* 0x000fe20008410000 */
[--C-:B----4-:R-:W-:Y:S01]  /*3fb0*/  VIADDMNMX R6, R6, R3, R2.reuse, PT ;  /* 0x0000000306067246 */ /* 0x110fe20003800102 */
[----:B------:R-:W-:Y:S01]  /*3fc0*/  FMUL.FTZ R40, R40, UR10 ;  /* 0x0000000a28287c20 */ /* 0x000fe20008410000 */
[----:B------:R-:W-:Y:S01]  /*3fd0*/  FMUL.FTZ R41, R41, UR10 ;  /* 0x0000000a29297c20 */ /* 0x000fe20008410000 */
[----:B------:R-:W-:Y:S01]  /*3fe0*/  FMUL.FTZ R44, R44, UR10 ;  /* 0x0000000a2c2c7c20 */ /* 0x000fe20008410000 */
[C---:B------:R-:W-:Y:S01]  /*3ff0*/  ISETP.GT.AND P1, PT, R6.reuse, RZ, PT ;  /* 0x000000ff0600720c */ /* 0x040fe20003f24270 */
[----:B------:R0:W-:Y:S01]  /*4000*/  MUFU.TANH R13, R42 ;  /* 0x0000002a000d7308 */ /* 0x0001e20000002400 */
[----:B------:R-:W-:Y:S01]  /*4010*/  ISETP.GT.AND P2, PT, R6, 0x1, PT ;  /* 0x000000010600780c */ /* 0x000fe20003f44270 */
[----:B------:R-:W-:Y:S01]  /*4020*/  FMUL.FTZ R24, R24, UR10 ;  /* 0x0000000a18187c20 */ /* 0x000fe20008410000 */
[----:B------:R-:W-:Y:S01]  /*4030*/  ISETP.GT.AND P3, PT, R6, 0x8, PT ;  /* 0x000000080600780c */ /* 0x000fe20003f64270 */
[----:B------:R-:W-:Y:S01]  /*4040*/  FMUL.FTZ R45, R45, UR10 ;  /* 0x0000000a2d2d7c20 */ /* 0x000fe20008410000 */
[----:B------:R-:W-:Y:S01]  /*4050*/  FMUL.FTZ R25, R25, UR10 ;  /* 0x0000000a19197c20 */ /* 0x000fe20008410000 */
[----:B------:R-:W-:Y:S01]  /*4060*/  FMUL.FTZ R32, R32, UR10 ;  /* 0x0000000a20207c20 */ /* 0x000fe20008410000 */
[----:B------:R-:W-:Y:S01]  /*4070*/  FMUL.FTZ R28, R28, UR10 ;  /* 0x0000000a1c1c7c20 */ /* 0x000fe20008410000 */
[----:B------:R1:W-:Y:S01]  /*4080*/  MUFU.TANH R52, R43 ;  /* 0x0000002b00347308 */ /* 0x0003e20000002400 */
[----:B0-----:R-:W-:Y:S01]  /*4090*/  FSEL R42, R58, -INF , P1 ;  /* 0xff8000003a2a7808 */ /* 0x001fe20000800000 */
[----:B------:R-:W-:Y:S01]  /*40a0*/  FMUL.FTZ R33, R33, UR10 ;  /* 0x0000000a21217c20 */ /* 0x000fe20008410000 */
[----:B------:R-:W-:Y:S01]  /*40b0*/  ISETP.GT.AND P1, PT, R6, 0x9, PT ;  /* 0x000000090600780c */ /* 0x000fe20003f24270 */
[----:B------:R-:W-:Y:S01]  /*40c0*/  ULDC UR6, c[0x0][0x988] ;  /* 0x0002620000067ab9 */ /* 0x000fe20000000800 */
[----:B------:R-:W-:Y:S01]  /*40d0*/  FMUL.FTZ R36, R36, UR10 ;  /* 0x0000000a24247c20 */ /* 0x000fe20008410000 */
[----:B------:R-:W-:Y:S01]  /*40e0*/  FMUL.FTZ R37, R37, UR10 ;  /* 0x0000000a25257c20 */ /* 0x000fe20008410000 */
[----:B------:R-:W-:Y:S01]  /*40f0*/  FMUL.FTZ R29, R29, UR10 ;  /* 0x0000000a1d1d7c20 */ /* 0x000fe20008410000 */
[----:B------:R-:W0:Y:S01]  /*4100*/  MUFU.TANH R54, R54 ;  /* 0x0000003600367308 */ /* 0x000e220000002400 */
[----:B-1----:R-:W-:Y:S01]  /*4110*/  FSEL R43, R59, -INF , P2 ;  /* 0xff8000003b2b7808 */ /* 0x002fe20001000000 */
[----:B------:R-:W-:Y:S01]  /*4120*/  @UP0 ULDC UR10, c[0x0][0x44c] ;  /* 0x00011300000a0ab9 */ /* 0x000fe20000000800 */
[----:B------:R-:W-:Y:S01]  /*4130*/  ISETP.GT.AND P2, PT, R6, 0x10, PT ;  /* 0x000000100600780c */ /* 0x000fe20003f44270 */
[----:B------:R-:W-:Y:S01]  /*4140*/  @UP0 ULDC UR15, c[0x0][0x450] ;  /* 0x00011400000f0ab9 */ /* 0x000fe20000000800 */
[----:B------:R-:W-:Y:S01]  /*4150*/  FMNMX.FTZ R7, R42, R43, !PT ;  /* 0x0000002b2a077209 */ /* 0x000fe20007810000 */
[----:B------:R-:W-:Y:S01]  /*4160*/  UIADD3 UR18, UR61, -0x2, URZ ;  /* 0xfffffffe3d127890 */ /* 0x000fe2000fffe03f */
[----:B--2---:R-:W-:Y:S01]  /*4170*/  VIADDMNMX R0, R0, R3, R2, PT ;  /* 0x0000000300007246 */ /* 0x004fe20003800102 */
[----:B------:R1:W-:Y:S01]  /*4180*/  MUFU.TANH R20, R46 ;  /* 0x0000002e00147308 */ /* 0x0003e20000002400 */
[----:B------:R-:W-:Y:S01]  /*4190*/  R2UR UR11, R16 ;  /* 0x00000000100b72ca */ /* 0x000fe200000e0000 */
[----:B------:R-:W-:Y:S01]  /*41a0*/  UMOV UR61, URZ ;  /* 0x0000003f003d7c82 */ /* 0x000fe20008000000 */
[----:B------:R-:W-:Y:S01]  /*41b0*/  R2UR UR19, R22 ;  /* 0x00000000161372ca */ /* 0x000fe200000e0000 */
[----:B------:R-:W-:Y:S01]  /*41c0*/  IMAD.U32 R212, RZ, RZ, UR18 ;  /* 0x00000012ffd47e24 */ /* 0x000fe2000f8e00ff */
[----:B------:R-:W-:-:S02]  /*41d0*/  CS2R R150, SRZ ;  /* 0x0000000000967805 */ /* 0x000fc4000001ff00 */
[----:B------:R-:W-:Y:S02]  /*41e0*/  CS2R R148, SRZ ;  /* 0x0000000000947805 */ /* 0x000fe4000001ff00 */
[----:B------:R-:W-:Y:S01]  /*41f0*/  CS2R R146, SRZ ;  /* 0x0000000000927805 */ /* 0x000fe2000001ff00 */
[----:B------:R-:W2:Y:S01]  /*4200*/  MUFU.TANH R51, R55 ;  /* 0x0000003700337308 */ /* 0x000ea20000002400 */
[----:B-1----:R-:W-:Y:S02]  /*4210*/  FSEL R46, R62, -INF , P3 ;  /* 0xff8000003e2e7808 */ /* 0x002fe40001800000 */
[----:B------:R-:W-:Y:S02]  /*4220*/  CS2R R144, SRZ ;  /* 0x0000000000907805 */ /* 0x000fe4000001ff00 */
[----:B------:R-:W-:Y:S02]  /*4230*/  ISETP.GT.AND P3, PT, R0, 0x8, PT ;  /* 0x000000080000780c */ /* 0x000fe40003f64270 */
[----:B------:R-:W-:-:S02]  /*4240*/  CS2R R142, SRZ ;  /* 0x00000000008e7805 */ /* 0x000fc4000001ff00 */
[----:B------:R-:W-:Y:S01]  /*4250*/  FMNMX.FTZ R12, R46, R7, !PT ;  /* 0x000000072e0c7209 */ /* 0x000fe20007810000 */
[----:B------:R-:W-:Y:S01]  /*4260*/  UIADD3 UR7, UR11, 0x38840, URZ ;  /* 0x000388400b077890 */ /* 0x000fe2000fffe03f */
[----:B------:R-:W-:Y:S01]  /*4270*/  CS2R R140, SRZ ;  /* 0x00000000008c7805 */ /* 0x000fe2000001ff00 */
[----:B------:R3:W1:Y:S01]  /*4280*/  MUFU.TANH R21, R47 ;  /* 0x0000002f00157308 */ /* 0x0006620000002400 */
[----:B------:R-:W-:Y:S01]  /*4290*/  UIMAD.WIDE.U32 UR10, UR60, UR10, URZ ;  /* 0x0000000a3c0a72a5 */ /* 0x000fe2000f8e003f */
[----:B------:R-:W-:Y:S02]  /*42a0*/  CS2R R138, SRZ ;  /* 0x00000000008a7805 */ /* 0x000fe4000001ff00 */
[----:B------:R-:W-:Y:S02]  /*42b0*/  CS2R R136, SRZ ;  /* 0x0000000000887805 */ /* 0x000fe4000001ff00 */
[----:B------:R-:W-:Y:S01]  /*42c0*/  CS2R R134, SRZ ;  /* 0x0000000000867805 */ /* 0x000fe2000001ff00 */
[----:B------:R-:W-:Y:S01]  /*42d0*/  @UP0 USHF.R.U32.HI UR60, URZ, UR15, UR11 ;  /* 0x0000000f3f3c0299 */ /* 0x000fe2000801160b */
[----:B------:R-:W-:-:S02]  /*42e0*/  CS2R R132, SRZ ;  /* 0x0000000000847805 */ /* 0x000fc4000001ff00 */
[----:B------:R-:W-:Y:S01]  /*42f0*/  CS2R R130, SRZ ;  /* 0x0000000000827805 */ /* 0x000fe2000001ff00 */
[----:B------:R4:W-:Y:S01]  /*4300*/  MUFU.TANH R71, R48 ;  /* 0x0000003000477308 */ /* 0x0009e20000002400 */
[----:B---3--:R-:W-:Y:S01]  /*4310*/  FSEL R47, R63, -INF , P1 ;  /* 0xff8000003f2f7808 */ /* 0x008fe20000800000 */
[----:B------:R-:W-:Y:S01]  /*4320*/  UIADD3 UR10, UR60, -UR14, UR22 ;  /* 0x8000000e3c0a7290 */ /* 0x000fe2000fffe016 */
[----:B------:R-:W-:Y:S01]  /*4330*/  ISETP.GT.AND P1, PT, R6, 0x11, PT ;  /* 0x000000110600780c */ /* 0x000fe20003f24270 */
[----:B------:R-:W3:Y:S01]  /*4340*/  S2UR UR22, SR_CgaCtaId ;  /* 0x00000000001679c3 */ /* 0x000ee20000008800 */
[----:B------:R-:W-:Y:S01]  /*4350*/  FMNMX.FTZ R7, R47, R12, !PT ;  /* 0x0000000c2f077209 */ /* 0x000fe20007810000 */
[----:B------:R-:W-:Y:S01]  /*4360*/  UIMAD.WIDE UR10, UR10, 0x66666667, URZ ;  /* 0x666666670a0a78a5 */ /* 0x000fe2000f8e023f */
[----:B-----5:R-:W-:Y:S01]  /*4370*/  FSEL R49, R49, -INF , P1 ;  /* 0xff80000031317808 */ /* 0x020fe20000800000 */
[----:B------:R-:W-:Y:S01]  /*4380*/  MUFU.TANH R68, R57 ;  /* 0x0000003900447308 */ /* 0x000fe20000002400 */
[----:B----4-:R-:W-:Y:S01]  /*4390*/  FSEL R48, R50, -INF , P2 ;  /* 0xff80000032307808 */ /* 0x010fe20001000000 */
[----:B------:R-:W-:Y:S01]  /*43a0*/  USHF.R.U32.HI UR10, URZ, 0x1f, UR11 ;  /* 0x0000001f3f0a7899 */ /* 0x000fe2000801160b */
[----:B------:R-:W-:-:S02]  /*43b0*/  ISETP.GT.AND P2, PT, R6, 0x18, PT ;  /* 0x000000180600780c */ /* 0x000fc40003f44270 */
[----:B------:R-:W-:Y:S02]  /*43c0*/  CS2R R128, SRZ ;  /* 0x0000000000807805 */ /* 0x000fe4000001ff00 */
[----:B------:R-:W-:Y:S01]  /*43d0*/  FMNMX.FTZ R12, R48, R7, !PT ;  /* 0x00000007300c7209 */ /* 0x000fe20007810000 */
[----:B------:R-:W-:Y:S01]  /*43e0*/  ULEA.HI.SX32 UR10, UR11, UR10, 0x1b ;  /* 0x0000000a0b0a7291 */ /* 0x000fe2000f8fda3f */
[----:B------:R-:W-:Y:S01]  /*43f0*/  ISETP.GT.AND P1, PT, R6, 0x19, PT ;  /* 0x000000190600780c */ /* 0x000fe20003f24270 */
[----:B------:R-:W4:Y:S01]  /*4400*/  MUFU.TANH R34, R34 ;  /* 0x0000002200227308 */ /* 0x000f220000002400 */
[----:B0-----:R-:W-:Y:S01]  /*4410*/  FSEL R50, R54, -INF , P2 ;  /* 0xff80000036327808 */ /* 0x001fe20001000000 */
[----:B------:R-:W-:Y:S01]  /*4420*/  UISETP.LT.AND UP0, UPT, UR19, UR10, UPT ;  /* 0x0000000a1300728c */ /* 0x000fe2000bf01270 */
[----:B------:R-:W-:Y:S02]  /*4430*/  FMNMX.FTZ R7, R49, R12, !PT ;  /* 0x0000000c31077209 */ /* 0x000fe40007810000 */
[----:B------:R-:W-:-:S02]  /*4440*/  CS2R R126, SRZ ;  /* 0x00000000007e7805 */ /* 0x000fc4000001ff00 */
[----:B------:R-:W-:Y:S01]  /*4450*/  ISETP.GT.AND P2, PT, R6, 0x20, PT ;  /* 0x000000200600780c */ /* 0x000fe20003f44270 */
[----:B------:R-:W-:Y:S01]  /*4460*/  USEL UR11, UR19, UR10, !UP0 ;  /* 0x0000000a130b7287 */ /* 0x000fe2000c000000 */
[----:B--2---:R-:W-:Y:S01]  /*4470*/  FSEL R51, R51, -INF , P1 ;  /* 0xff80000033337808 */ /* 0x004fe20000800000 */
[----:B------:R0:W2:Y:S01]  /*4480*/  MUFU.TANH R57, R38 ;  /* 0x0000002600397308 */ /* 0x0000a20000002400 */
[----:B------:R-:W-:Y:S01]  /*4490*/  FMNMX.FTZ R12, R50, R7, !PT ;  /* 0x00000007320c7209 */ /* 0x000fe20007810000 */
[----:B------:R-:W-:Y:S01]  /*44a0*/  UISETP.GE.AND UP0, UPT, UR18, UR11, UPT ;  /* 0x0000000b1200728c */ /* 0x000fe2000bf06270 */
[----:B------:R-:W-:Y:S01]  /*44b0*/  ISETP.GT.AND P1, PT, R6, 0x21, PT ;  /* 0x000000210600780c */ /* 0x000fe20003f24270 */
[----:B---3--:R-:W-:Y:S01]  /*44c0*/  UPRMT UR7, UR22, 0x654, UR7 ;  /* 0x0000065416077896 */ /* 0x008fe20008000007 */
[----:B------:R-:W-:Y:S01]  /*44d0*/  FMNMX.FTZ R7, R51, R12, !PT ;  /* 0x0000000c33077209 */ /* 0x000fe20007810000 */
[----:B------:R-:W-:Y:S01]  /*44e0*/  IMAD.U32 R213, RZ, RZ, UR11 ;  /* 0x0000000bffd57e24 */ /* 0x000fe2000f8e00ff */
[----:B------:R-:W-:Y:S01]  /*44f0*/  FSEL R52, R52, -INF , P1 ;  /* 0xff80000034347808 */ /* 0x000fe20000800000 */
[----:B------:R-:W3:Y:S01]  /*4500*/  MUFU.TANH R35, R35 ;  /* 0x0000002300237308 */ /* 0x000ee20000002400 */
[----:B0-----:R-:W-:-:S02]  /*4510*/  FSEL R38, R13, -INF , P2 ;  /* 0xff8000000d267808 */ /* 0x001fc40001000000 */
[----:B------:R-:W-:Y:S02]  /*4520*/  CS2R R124, SRZ ;  /* 0x00000000007c7805 */ /* 0x000fe4000001ff00 */
[----:B------:R-:W-:Y:S02]  /*4530*/  ISETP.GT.AND P2, PT, R6, 0x28, PT ;  /* 0x000000280600780c */ /* 0x000fe40003f44270 */
[----:B------:R-:W-:Y:S02]  /*4540*/  CS2R R122, SRZ ;  /* 0x00000000007a7805 */ /* 0x000fe4000001ff00 */
[----:B------:R-:W-:Y:S01]  /*4550*/  FMNMX.FTZ R7, R38, R7, !PT ;  /* 0x0000000726077209 */ /* 0x000fe20007810000 */
[----:B------:R-:W-:Y:S01]  /*4560*/  SYNCS.ARRIVE.TRANS64.RED.A1T0 RZ, [UR7], RZ ;  /* 0x000000ffffff79a7 */ /* 0x000fe20008100407 */
[----:B------:R-:W-:Y:S01]  /*4570*/  ISETP.GT.AND P1, PT, R6, 0x29, PT ;  /* 0x000000290600780c */ /* 0x000fe20003f24270 */
[----:B------:R0:W5:Y:S01]  /*4580*/  MUFU.TANH R58, R39 ;  /* 0x00000027003a7308 */ /* 0x0001620000002400 */
[----:B------:R-:W-:Y:S01]  /*4590*/  FMNMX.FTZ R12, R52, R7, !PT ;  /* 0x00000007340c7209 */ /* 0x000fe20007810000 */
[----:B------:R-:W-:Y:S01]  /*45a0*/  UMOV UR7, URZ ;  /* 0x0000003f00077c82 */ /* 0x000fe20008000000 */
[----:B-1----:R-:W-:-:S02]  /*45b0*/  FSEL R54, R21, -INF , P1 ;  /* 0xff80000015367808 */ /* 0x002fc40000800000 */
[----:B------:R-:W-:Y:S02]  /*45c0*/  CS2R R120, SRZ ;  /* 0x0000000000787805 */ /* 0x000fe4000001ff00 */
[----:B------:R-:W-:Y:S02]  /*45d0*/  ISETP.GT.AND P1, PT, R6, 0x31, PT ;  /* 0x000000310600780c */ /* 0x000fe40003f24270 */
[----:B------:R-:W-:Y:S02]  /*45e0*/  CS2R R118, SRZ ;  /* 0x0000000000767805 */ /* 0x000fe4000001ff00 */
[----:B------:R-:W-:Y:S01]  /*45f0*/  CS2R R116, SRZ ;  /* 0x0000000000747805 */ /* 0x000fe2000001ff00 */
[----:B------:R-:W1:Y:S01]  /*4600*/  MUFU.TANH R26, R26 ;  /* 0x0000001a001a7308 */ /* 0x000e620000002400 */
[----:B0-----:R-:W-:Y:S02]  /*4610*/  FSEL R39, R20, -INF , P2 ;  /* 0xff80000014277808 */ /* 0x001fe40001000000 */
[----:B------:R-:W-:-:S02]  /*4620*/  CS2R R114, SRZ ;  /* 0x0000000000727805 */ /* 0x000fc4000001ff00 */
[----:B------:R-:W-:Y:S02]  /*4630*/  ISETP.GT.AND P2, PT, R6, 0x30, PT ;  /* 0x000000300600780c */ /* 0x000fe40003f44270 */
[----:B------:R-:W-:Y:S02]  /*4640*/  CS2R R112, SRZ ;  /* 0x0000000000707805 */ /* 0x000fe4000001ff00 */
[----:B------:R-:W-:Y:S02]  /*4650*/  FMNMX.FTZ R7, R39, R12, !PT ;  /* 0x0000000c27077209 */ /* 0x000fe40007810000 */
[----:B------:R-:W-:Y:S02]  /*4660*/  CS2R R110, SRZ ;  /* 0x00000000006e7805 */ /* 0x000fe4000001ff00 */
[----:B----4-:R-:W-:Y:S01]  /*4670*/  FSEL R55, R34, -INF , P2 ;  /* 0xff80000022377808 */ /* 0x010fe20001000000 */
[----:B------:R3:W-:Y:S01]  /*4680*/  MUFU.TANH R67, R56 ;  /* 0x0000003800437308 */ /* 0x0007e20000002400 */
[----:B------:R-:W-:-:S02]  /*4690*/  FMNMX.FTZ R12, R54, R7, !PT ;  /* 0x00000007360c7209 */ /* 0x000fc40007810000 */
[----:B------:R-:W-:Y:S02]  /*46a0*/  CS2R R108, SRZ ;  /* 0x00000000006c7805 */ /* 0x000fe4000001ff00 */
[----:B------:R-:W-:Y:S02]  /*46b0*/  ISETP.GT.AND P2, PT, R6, 0x38, PT ;  /* 0x000000380600780c */ /* 0x000fe40003f44270 */
[----:B------:R-:W-:Y:S02]  /*46c0*/  CS2R R106, SRZ ;  /* 0x00000000006a7805 */ /* 0x000fe4000001ff00 */
[----:B------:R-:W-:Y:S02]  /*46d0*/  FMNMX.FTZ R7, R55, R12, !PT ;  /* 0x0000000c37077209 */ /* 0x000fe40007810000 */
[----:B------:R-:W-:Y:S02]  /*46e0*/  CS2R R104, SRZ ;  /* 0x0000000000687805 */ /* 0x000fe4000001ff00 */
[----:B--2---:R-:W-:Y:S01]  /*46f0*/  FSEL R57, R57, -INF , P2 ;  /* 0xff80000039397808 */ /* 0x004fe20001000000 */
[----:B------:R-:W0:Y:S01]  /*4700*/  MUFU.TANH R27, R27 ;  /* 0x0000001b001b7308 */ /* 0x000e220000002400 */
[----:B---3--:R-:W-:-:S02]  /*4710*/  FSEL R56, R35, -INF , P1 ;  /* 0xff80000023387808 */ /* 0x008fc40000800000 */
[----:B------:R-:W-:Y:S02]  /*4720*/  CS2R R102, SRZ ;  /* 0x0000000000667805 */ /* 0x000fe4000001ff00 */
[----:B------:R-:W-:Y:S02]  /*4730*/  ISETP.GT.AND P1, PT, R6, 0x39, PT ;  /* 0x000000390600780c */ /* 0x000fe40003f24270 */
[----:B------:R-:W-:Y:S02]  /*4740*/  CS2R R100, SRZ ;  /* 0x0000000000647805 */ /* 0x000fe4000001ff00 */
[----:B------:R-:W-:Y:S02]  /*4750*/  FMNMX.FTZ R12, R56, R7, !PT ;  /* 0x00000007380c7209 */ /* 0x000fe40007810000 */
[----:B------:R-:W-:Y:S02]  /*4760*/  CS2R R98, SRZ ;  /* 0x0000000000627805 */ /* 0x000fe4000001ff00 */
[----:B------:R-:W-:Y:S01]  /*4770*/  ISETP.GT.AND P2, PT, R6, 0x40, PT ;  /* 0x000000400600780c */ /* 0x000fe20003f44270 */
[----:B------:R-:W-:Y:S01]  /*4780*/  MUFU.TANH R30, R30 ;  /* 0x0000001e001e7308 */ /* 0x000fe20000002400 */
[----:B-----5:R-:W-:-:S02]  /*4790*/  FSEL R58, R58, -INF , P1 ;  /* 0xff8000003a3a7808 */ /* 0x020fc40000800000 */
[----:B------:R-:W-:Y:S02]  /*47a0*/  CS2R R96, SRZ ;  /* 0x0000000000607805 */ /* 0x000fe4000001ff00 */
[----:B------:R-:W-:Y:S02]  /*47b0*/  FMNMX.FTZ R7, R57, R12, !PT ;  /* 0x0000000c39077209 */ /* 0x000fe40007810000 */
[----:B------:R-:W-:Y:S02]  /*47c0*/  CS2R R94, SRZ ;  /* 0x00000000005e7805 */ /* 0x000fe4000001ff00 */
[----:B------:R-:W-:Y:S02]  /*47d0*/  ISETP.GT.AND P1, PT, R6, 0x41, PT ;  /* 0x000000410600780c */ /* 0x000fe40003f24270 */
[----:B------:R-:W-:Y:S02]  /*47e0*/  CS2R R92, SRZ ;  /* 0x00000000005c7805 */ /* 0x000fe4000001ff00 */
[----:B-1----:R-:W-:Y:S01]  /*47f0*/  FSEL R59, R26, -INF , P2 ;  /* 0xff8000001a3b7808 */ /* 0x002fe20001000000 */
[----:B------:R-:W1:Y:S01]  /*4800*/  MUFU.TANH R31, R31 ;  /* 0x0000001f001f7308 */ /* 0x000e620000002400 */
[----:B------:R-:W-:-:S02]  /*4810*/  FMNMX.FTZ R12, R58, R7, !PT ;  /* 0x000000073a0c7209 */ /* 0x000fc40007810000 */
[----:B------:R-:W-:Y:S02]  /*4820*/  CS2R R90, SRZ ;  /* 0x00000000005a7805 */ /* 0x000fe4000001ff00 */
[----:B------:R-:W-:Y:S02]  /*4830*/  ISETP.GT.AND P2, PT, R6, 0x48, PT ;  /* 0x000000480600780c */ /* 0x000fe40003f44270 */
[----:B------:R-:W-:Y:S02]  /*4840*/  CS2R R88, SRZ ;  /* 0x0000000000587805 */ /* 0x000fe4000001ff00 */
[----:B------:R-:W-:Y:S02]  /*4850*/  FMNMX.FTZ R7, R59, R12, !PT ;  /* 0x0000000c3b077209 */ /* 0x000fe40007810000 */
[----:B------:R-:W-:Y:S02]  /*4860*/  CS2R R86, SRZ ;  /* 0x0000000000567805 */ /* 0x000fe4000001ff00 */
[----:B------:R-:W-:Y:S01]  /*4870*/  CS2R R84, SRZ ;  /* 0x0000000000547805 */ /* 0x000fe2000001ff00 */
[----:B------:R0:W2:Y:S01]  /*4880*/  MUFU.TANH R69, R60 ;  /* 0x0000003c00457308 */ /* 0x0000a20000002400 */
[----:B------:R-:W-:-:S02]  /*4890*/  CS2R R82, SRZ ;  /* 0x0000000000527805 */ /* 0x000fc4000001ff00 */
[----:B------:R-:W-:Y:S02]  /*48a0*/  CS2R R80, SRZ ;  /* 0x0000000000507805 */ /* 0x000fe4000001ff00 */
[----:B------:R-:W-:Y:S02]  /*48b0*/  CS2R R78, SRZ ;  /* 0x00000000004e7805 */ /* 0x000fe4000001ff00 */
[----:B------:R-:W-:Y:S02]  /*48c0*/  CS2R R76, SRZ ;  /* 0x00000000004c7805 */ /* 0x000fe4000001ff00 */
[----:B------:R-:W-:Y:S02]  /*48d0*/  CS2R R74, SRZ ;  /* 0x00000000004a7805 */ /* 0x000fe4000001ff00 */
[----:B------:R-:W-:Y:S01]  /*48e0*/  CS2R R72, SRZ ;  /* 0x0000000000487805 */ /* 0x000fe2000001ff00 */
[----:B------:R3:W4:Y:S01]  /*48f0*/  MUFU.TANH R70, R61 ;  /* 0x0000003d00467308 */ /* 0x0007220000002400 */
[----:B0-----:R-:W-:-:S02]  /*4900*/  FSEL R60, R27, -INF , P1 ;  /* 0xff8000001b3c7808 */ /* 0x001fc40000800000 */
[----:B------:R-:W-:Y:S02]  /*4910*/  ISETP.GT.AND P1, PT, R6, 0x49, PT ;  /* 0x000000490600780c */ /* 0x000fe40003f24270 */
[----:B------:R-:W-:Y:S02]  /*4920*/  FMNMX.FTZ R6, R60, R7, !PT ;  /* 0x000000073c067209 */ /* 0x000fe40007810000 */
[----:B-1----:R-:W-:Y:S01]  /*4930*/  FSEL R62, R31, -INF , P1 ;  /* 0xff8000001f3e7808 */ /* 0x002fe20000800000 */
[----:B------:R-:W0:Y:S01]  /*4940*/  MUFU.TANH R53, R53 ;  /* 0x0000003500357308 */ /* 0x000e220000002400 */
[----:B---3--:R-:W-:Y:S02]  /*4950*/  FSEL R61, R30, -INF , P2 ;  /* 0xff8000001e3d7808 */ /* 0x008fe40001000000 */
[----:B------:R-:W-:Y:S02]  /*4960*/  ISETP.GT.AND P1, PT, R0, RZ, PT ;  /* 0x000000ff0000720c */ /* 0x000fe40003f24270 */
[----:B------:R-:W-:-:S02]  /*4970*/  FMNMX.FTZ R7, R61, R6, !PT ;  /* 0x000000063d077209 */ /* 0x000fc40007810000 */
[----:B------:R-:W-:Y:S01]  /*4980*/  ISETP.GT.AND P2, PT, R0, 0x1, PT ;  /* 0x000000010000780c */ /* 0x000fe20003f44270 */
[----:B------:R-:W1:Y:S01]  /*4990*/  MUFU.TANH R26, R40 ;  /* 0x00000028001a7308 */ /* 0x000e620000002400 */
[----:B------:R-:W-:Y:S02]  /*49a0*/  FMNMX.FTZ R7, R62, R7, !PT ;  /* 0x000000073e077209 */ /* 0x000fe40007810000 */
[----:B------:R-:W-:Y:S02]  /*49b0*/  FSEL R2, R67, -INF , P1 ;  /* 0xff80000043027808 */ /* 0x000fe40000800000 */
[----:B------:R-:W-:Y:S01]  /*49c0*/  ISETP.GT.AND P1, PT, R0, 0x9, PT ;  /* 0x000000090000780c */ /* 0x000fe20003f24270 */
[----:B------:R-:W3:Y:S01]  /*49d0*/  SHFL.BFLY PT, R6, R7, 0x2, 0x1f ;  /* 0x0c401f0007067f89 */ /* 0x000ee200000e0000 */
[----:B--2---:R-:W-:Y:S01]  /*49e0*/  FSEL R12, R69, -INF , P3 ;  /* 0xff800000450c7808 */ /* 0x004fe20001800000 */
[----:B------:R-:W2:Y:S01]  /*49f0*/  MUFU.TANH R41, R41 ;  /* 0x0000002900297308 */ /* 0x000ea20000002400 */
[----:B----4-:R-:W-:-:S02]  /*4a00*/  FSEL R13, R70, -INF , P1 ;  /* 0xff800000460d7808 */ /* 0x010fc40000800000 */
[C---:B------:R-:W-:Y:S02]  /*4a10*/  ISETP.GT.AND P1, PT, R0.reuse, 0x11, PT ;  /* 0x000000110000780c */ /* 0x040fe40003f24270 */
[----:B------:R-:W-:-:S03]  /*4a20*/  ISETP.GT.AND P3, PT, R0, 0x28, PT ;  /* 0x000000280000780c */ /* 0x000fc60003f64270 */
[----:B------:R-:W4:Y:S08]  /*4a30*/  MUFU.TANH R44, R44 ;  /* 0x0000002c002c7308 */ /* 0x000f300000002400 */
[----:B------:R-:W-:Y:S01]  /*4a40*/  MUFU.TANH R40, R24 ;  /* 0x0000001800287308 */ /* 0x000fe20000002400 */
[----:B---3--:R-:W-:Y:S02]  /*4a50*/  FMNMX.FTZ R20, R7, R6, !PT ;  /* 0x0000000607147209 */ /* 0x008fe40007810000 */
[----:B------:R-:W-:-:S05]  /*4a60*/  FSEL R7, R68, -INF , P2 ;  /* 0xff80000044077808 */ /* 0x000fca0001000000 */
[----:B------:R-:W3:Y:S01]  /*4a70*/  MUFU.TANH R45, R45 ;  /* 0x0000002d002d7308 */ /* 0x000ee20000002400 */
[----:B------:R-:W-:Y:S01]  /*4a80*/  ISETP.GT.AND P2, PT, R0, 0x10, PT ;  /* 0x000000100000780c */ /* 0x000fe20003f44270 */
[----:B------:R-:W5:Y:S01]  /*4a90*/  SHFL.BFLY PT, R21, R20, 0x1, 0x1f ;  /* 0x0c201f0014157f89 */ /* 0x000f6200000e0000 */
[----:B------:R-:W-:Y:S02]  /*4aa0*/  FMNMX.FTZ R3, R2, R7, !PT ;  /* 0x0000000702037209 */ /* 0x000fe40007810000 */
[----:B------:R-:W-:Y:S02]  /*4ab0*/  CS2R R68, SRZ ;  /* 0x0000000000447805 */ /* 0x000fe4000001ff00 */
[----:B------:R-:W-:Y:S01]  /*4ac0*/  FMNMX.FTZ R6, R12, R3, !PT ;  /* 0x000000030c067209 */ /* 0x000fe20007810000 */
[----:B------:R-:W-:Y:S03]  /*4ad0*/  MUFU.TANH R63, R25 ;  /* 0x00000019003f7308 */ /* 0x000fe60000002400 */
[----:B------:R-:W-:-:S05]  /*4ae0*/  FMNMX.FTZ R27, R13, R6, !PT ;  /* 0x000000060d1b7209 */ /* 0x000fca0007810000 */
[----:B------:R-:W3:Y:S08]  /*4af0*/  MUFU.TANH R30, R32 ;  /* 0x00000020001e7308 */ /* 0x000ef00000002400 */
[----:B------:R0:W-:Y:S01]  /*4b00*/  MUFU.TANH R65, R28 ;  /* 0x0000001c00417308 */ /* 0x0001e20000002400 */
[----:B-----5:R-:W-:Y:S02]  /*4b10*/  FMNMX.FTZ R3, R20, R21, !PT ;  /* 0x0000001514037209 */ /* 0x020fe40007810000 */
[----:B------:R-:W-:-:S02]  /*4b20*/  FSEL R20, R71, -INF , P2 ;  /* 0xff80000047147808 */ /* 0x000fc40001000000 */
[----:B------:R-:W-:Y:S02]  /*4b30*/  CS2R R70, SRZ ;  /* 0x0000000000467805 */ /* 0x000fe4000001ff00 */
[----:B------:R-:W-:Y:S02]  /*4b40*/  ISETP.GT.AND P2, PT, R0, 0x18, PT ;  /* 0x000000180000780c */ /* 0x000fe40003f44270 */
[----:B------:R-:W-:Y:S01]  /*4b50*/  FSEL R21, R64, -INF , P1 ;  /* 0xff80000040157808 */ /* 0x000fe20000800000 */
[----:B0-----:R-:W-:Y:S01]  /*4b60*/  FMUL.FTZ R28, R3, UR6 ;  /* 0x00000006031c7c20 */ /* 0x001fe20008410000 */
[----:B------:R-:W-:Y:S01]  /*4b70*/  FMNMX.FTZ R6, R20, R27, !PT ;  /* 0x0000001b14067209 */ /* 0x000fe20007810000 */
[----:B------:R-:W0:Y:S01]  /*4b80*/  MUFU.TANH R34, R33 ;  /* 0x0000002100227308 */ /* 0x000e220000002400 */
[----:B------:R-:W-:Y:S02]  /*4b90*/  ISETP.GT.AND P1, PT, R0, 0x19, PT ;  /* 0x000000190000780c */ /* 0x000fe40003f24270 */
[----:B------:R-:W-:-:S02]  /*4ba0*/  FSEL R24, R66, -INF , P2 ;  /* 0xff80000042187808 */ /* 0x000fc40001000000 */
[----:B------:R-:W-:Y:S02]  /*4bb0*/  CS2R R66, SRZ ;  /* 0x0000000000427805 */ /* 0x000fe4000001ff00 */
[----:B------:R-:W-:Y:S02]  /*4bc0*/  FMNMX.FTZ R27, R21, R6, !PT ;  /* 0x00000006151b7209 */ /* 0x000fe40007810000 */
[----:B------:R-:W-:Y:S01]  /*4bd0*/  ISETP.GT.AND P2, PT, R0, 0x20, PT ;  /* 0x000000200000780c */ /* 0x000fe20003f44270 */
[----:B------:R-:W5:Y:S01]  /*4be0*/  MUFU.TANH R36, R36 ;  /* 0x0000002400247308 */ /* 0x000f620000002400 */
[----:B------:R-:W-:Y:S02]  /*4bf0*/  FSEL R25, R53, -INF , P1 ;  /* 0xff80000035197808 */ /* 0x000fe40000800000 */
[----:B------:R-:W-:Y:S02]  /*4c00*/  FMNMX.FTZ R6, R24, R27, !PT ;  /* 0x0000001b18067209 */ /* 0x000fe40007810000 */
[----:B------:R-:W-:-:S02]  /*4c10*/  ISETP.GT.AND P1, PT, R0, 0x21, PT ;  /* 0x000000210000780c */ /* 0x000fc40003f24270 */
[----:B-1----:R-:W-:Y:S01]  /*4c20*/  FSEL R26, R26, -INF , P2 ;  /* 0xff8000001a1a7808 */ /* 0x002fe20001000000 */
[----:B------:R-:W1:Y:S01]  /*4c30*/  MUFU.TANH R37, R37 ;  /* 0x0000002500257308 */ /* 0x000e620000002400 */
[----:B------:R-:W-:Y:S02]  /*4c40*/  FMNMX.FTZ R31, R25, R6, !PT ;  /* 0x00000006191f7209 */ /* 0x000fe40007810000 */
[----:B------:R-:W-:Y:S02]  /*4c50*/  FSETP.NEU.FTZ.AND P2, PT, R3, -INF , PT ;  /* 0xff8000000300780b */ /* 0x000fe40003f5d000 */
[----:B--2---:R-:W-:Y:S02]  /*4c60*/  FSEL R27, R41, -INF , P1 ;  /* 0xff800000291b7808 */ /* 0x004fe40000800000 */
[----:B------:R-:W-:Y:S01]  /*4c70*/  FMNMX.FTZ R6, R26, R31, !PT ;  /* 0x0000001f1a067209 */ /* 0x000fe20007810000 */
[----:B------:R3:W2:Y:S01]  /*4c80*/  MUFU.TANH R64, R29 ;  /* 0x0000001d00407308 */ /* 0x0006a20000002400 */
[----:B------:R-:W-:-:S02]  /*4c90*/  FSEL R41, R28, RZ, P2 ;  /* 0x000000ff1c297208 */ /* 0x000fc40001000000 */
[----:B------:R-:W-:Y:S02]  /*4ca0*/  ISETP.GT.AND P1, PT, R0, 0x29, PT ;  /* 0x000000290000780c */ /* 0x000fe40003f24270 */
[----:B----4-:R-:W-:Y:S01]  /*4cb0*/  FSEL R28, R44, -INF , P3 ;  /* 0xff8000002c1c7808 */ /* 0x010fe20001800000 */
[--C-:B------:R-:W-:Y:S01]  /*4cc0*/  FFMA.FTZ R42, R42, UR6, -R41.reuse ;  /* 0x000000062a2a7c23 */ /* 0x100fe20008010829 */
[----:B------:R-:W-:Y:S01]  /*4cd0*/  FMNMX.FTZ R31, R27, R6, !PT ;  /* 0x000000061b1f7209 */ /* 0x000fe20007810000 */
[--C-:B------:R-:W-:Y:S01]  /*4ce0*/  FFMA.FTZ R43, R43, UR6, -R41.reuse ;  /* 0x000000062b2b7c23 */ /* 0x100fe20008010829 */
[----:B------:R-:W-:Y:S01]  /*4cf0*/  ISETP.GT.AND P2, PT, R0, 0x30, PT ;  /* 0x000000300000780c */ /* 0x000fe20003f44270 */
[--C-:B------:R-:W-:Y:S01]  /*4d00*/  FFMA.FTZ R46, R46, UR6, -R41.reuse ;  /* 0x000000062e2e7c23 */ /* 0x100fe20008010829 */
[----:B---3--:R-:W-:Y:S01]  /*4d10*/  FSEL R29, R45, -INF , P1 ;  /* 0xff8000002d1d7808 */ /* 0x008fe20000800000 */
[----:B------:R-:W-:Y:S01]  /*4d20*/  MUFU.EX2 R42, R42 ;  /* 0x0000002a002a7308 */ /* 0x000fe20000000800 */
[----:B------:R-:W-:Y:S01]  /*4d30*/  FMNMX.FTZ R6, R28, R31, !PT ;  /* 0x0000001f1c067209 */ /* 0x000fe20007810000 */
[--C-:B------:R-:W-:Y:S01]  /*4d40*/  FFMA.FTZ R47, R47, UR6, -R41.reuse ;  /* 0x000000062f2f7c23 */ /* 0x100fe20008010829 */
[----:B------:R-:W-:Y:S01]  /*4d50*/  ISETP.GT.AND P1, PT, R0, 0x31, PT ;  /* 0x000000310000780c */ /* 0x000fe20003f24270 */
[--C-:B------:R-:W-:Y:S01]  /*4d60*/  FFMA.FTZ R48, R48, UR6, -R41.reuse ;  /* 0x0000000630307c23 */ /* 0x100fe20008010829 */
[----:B------:R-:W-:Y:S01]  /*4d70*/  FSEL R30, R30, -INF , P2 ;  /* 0xff8000001e1e7808 */ /* 0x000fe20001000000 */
[--C-:B------:R-:W-:Y:S01]  /*4d80*/  FFMA.FTZ R49, R49, UR6, -R41.reuse ;  /* 0x0000000631317c23 */ /* 0x100fe20008010829 */
[----:B------:R-:W-:Y:S01]  /*4d90*/  FMNMX.FTZ R33, R29, R6, !PT ;  /* 0x000000061d217209 */ /* 0x000fe20007810000 */
[----:B------:R-:W3:Y:S01]  /*4da0*/  MUFU.EX2 R43, R43 ;  /* 0x0000002b002b7308 */ /* 0x000ee20000000800 */
[----:B------:R-:W-:Y:S01]  /*4db0*/  ISETP.GT.AND P2, PT, R0, 0x38, PT ;  /* 0x000000380000780c */ /* 0x000fe20003f44270 */
[--C-:B------:R-:W-:Y:S01]  /*4dc0*/  FFMA.FTZ R50, R50, UR6, -R41.reuse ;  /* 0x0000000632327c23 */ /* 0x100fe20008010829 */
[----:B0-----:R-:W-:Y:S01]  /*4dd0*/  FSEL R31, R34, -INF , P1 ;  /* 0xff800000221f7808 */ /* 0x001fe20000800000 */
[--C-:B------:R-:W-:Y:S01]  /*4de0*/  FFMA.FTZ R51, R51, UR6, -R41.reuse ;  /* 0x0000000633337c23 */ /* 0x100fe20008010829 */
[----:B------:R-:W-:Y:S01]  /*4df0*/  FMNMX.FTZ R6, R30, R33, !PT ;  /* 0x000000211e067209 */ /* 0x000fe20007810000 */
[--C-:B------:R-:W-:Y:S01]  /*4e00*/  FFMA.FTZ R52, R52, UR6, -R41.reuse ;  /* 0x0000000634347c23 */ /* 0x100fe20008010829 */
[----:B------:R-:W-:Y:S01]  /*4e10*/  ISETP.GT.AND P1, PT, R0, 0x39, PT ;  /* 0x000000390000780c */ /* 0x000fe20003f24270 */
[----:B------:R-:W-:Y:S01]  /*4e20*/  MUFU.EX2 R46, R46 ;  /* 0x0000002e002e7308 */ /* 0x000fe20000000800 */
[----:B-----5:R-:W-:Y:S01]  /*4e30*/  FSEL R32, R36, -INF , P2 ;  /* 0xff80000024207808 */ /* 0x020fe20001000000 */
[--C-:B------:R-:W-:Y:S01]  /*4e40*/  FFMA.FTZ R39, R39, UR6, -R41.reuse ;  /* 0x0000000627277c23 */ /* 0x100fe20008010829 */
[----:B------:R-:W-:Y:S01]  /*4e50*/  FMNMX.FTZ R35, R31, R6, !PT ;  /* 0x000000061f237209 */ /* 0x000fe20007810000 */
[--C-:B------:R-:W-:Y:S01]  /*4e60*/  FFMA.FTZ R54, R54, UR6, -R41.reuse ;  /* 0x0000000636367c23 */ /* 0x100fe20008010829 */
[----:B------:R-:W-:Y:S01]  /*4e70*/  ISETP.GT.AND P2, PT, R0, 0x40, PT ;  /* 0x000000400000780c */ /* 0x000fe20003f44270 */
[--C-:B------:R-:W-:Y:S01]  /*4e80*/  FFMA.FTZ R55, R55, UR6, -R41.reuse ;  /* 0x0000000637377c23 */ /* 0x100fe20008010829 */
[----:B-1----:R-:W-:Y:S01]  /*4e90*/  FSEL R33, R37, -INF , P1 ;  /* 0xff80000025217808 */ /* 0x002fe20000800000 */
[----:B------:R-:W0:Y:S01]  /*4ea0*/  MUFU.EX2 R47, R47 ;  /* 0x0000002f002f7308 */ /* 0x000e220000000800 */
[----:B------:R-:W-:Y:S01]  /*4eb0*/  FMNMX.FTZ R6, R32, R35, !PT ;  /* 0x0000002320067209 */ /* 0x000fe20007810000 */
[--C-:B------:R-:W-:Y:S01]  /*4ec0*/  FFMA.FTZ R56, R56, UR6, -R41.reuse ;  /* 0x0000000638387c23 */ /* 0x100fe20008010829 */
[----:B------:R-:W-:Y:S01]  /*4ed0*/  ISETP.GT.AND P1, PT, R0, 0x41, PT ;  /* 0x000000410000780c */ /* 0x000fe20003f24270 */
[--C-:B------:R-:W-:Y:S01]  /*4ee0*/  FFMA.FTZ R57, R57, UR6, -R41.reuse ;  /* 0x0000000639397c23 */ /* 0x100fe20008010829 */
[----:B------:R-:W-:Y:S01]  /*4ef0*/  FSEL R34, R40, -INF , P2 ;  /* 0xff80000028227808 */ /* 0x000fe20001000000 */
[--C-:B------:R-:W-:Y:S01]  /*4f00*/  FFMA.FTZ R40, R38, UR6, -R41.reuse ;  /* 0x0000000626287c23 */ /* 0x100fe20008010829 */
[----:B------:R-:W-:Y:S01]  /*4f10*/  FMNMX.FTZ R37, R33, R6, !PT ;  /* 0x0000000621257209 */ /* 0x000fe20007810000 */
[----:B------:R-:W-:Y:S01]  /*4f20*/  MUFU.EX2 R48, R48 ;  /* 0x0000003000307308 */ /* 0x000fe20000000800 */
[----:B------:R-:W-:Y:S01]  /*4f30*/  ISETP.GT.AND P2, PT, R0, 0x48, PT ;  /* 0x000000480000780c */ /* 0x000fe20003f44270 */
[--C-:B------:R-:W-:Y:S01]  /*4f40*/  FFMA.FTZ R58, R58, UR6, -R41.reuse ;  /* 0x000000063a3a7c23 */ /* 0x100fe20008010829 */
[----:B------:R-:W-:Y:S01]  /*4f50*/  FSEL R35, R63, -INF , P1 ;  /* 0xff8000003f237808 */ /* 0x000fe20000800000 */
[--C-:B------:R-:W-:Y:S01]  /*4f60*/  FFMA.FTZ R59, R59, UR6, -R41.reuse ;  /* 0x000000063b3b7c23 */ /* 0x100fe20008010829 */
[----:B------:R-:W-:Y:S01]  /*4f70*/  FMNMX.FTZ R6, R34, R37, !PT ;  /* 0x0000002522067209 */ /* 0x000fe20007810000 */
[--C-:B------:R-:W-:Y:S01]  /*4f80*/  FFMA.FTZ R60, R60, UR6, -R41.reuse ;  /* 0x000000063c3c7c23 */ /* 0x100fe20008010829 */
[----:B------:R-:W-:Y:S01]  /*4f90*/  ISETP.GT.AND P1, PT, R0, 0x49, PT ;  /* 0x000000490000780c */ /* 0x000fe20003f24270 */
[----:B------:R-:W1:Y:S01]  /*4fa0*/  MUFU.EX2 R49, R49 ;  /* 0x0000003100317308 */ /* 0x000e620000000800 */
[----:B------:R-:W-:Y:S01]  /*4fb0*/  FSEL R0, R65, -INF , P2 ;  /* 0xff80000041007808 */ /* 0x000fe20001000000 */
[--C-:B------:R-:W-:Y:S01]  /*4fc0*/  FFMA.FTZ R61, R61, UR6, -R41.reuse ;  /* 0x000000063d3d7c23 */ /* 0x100fe20008010829 */
[----:B------:R-:W-:Y:S01]  /*4fd0*/  FMNMX.FTZ R37, R35, R6, !PT ;  /* 0x0000000623257209 */ /* 0x000fe20007810000 */
[----:B------:R-:W-:Y:S01]  /*4fe0*/  FFMA.FTZ R41, R62, UR6, -R41 ;  /* 0x000000063e297c23 */ /* 0x000fe20008010829 */
[----:B--2---:R-:W-:-:S02]  /*4ff0*/  FSEL R36, R64, -INF , P1 ;  /* 0xff80000040247808 */ /* 0x004fc40000800000 */
[----:B------:R-:W-:Y:S02]  /*5000*/  CS2R R64, SRZ ;  /* 0x0000000000407805 */ /* 0x000fe4000001ff00 */
[----:B------:R-:W-:Y:S01]  /*5010*/  FMNMX.FTZ R37, R0, R37, !PT ;  /* 0x0000002500257209 */ /* 0x000fe20007810000 */
[----:B------:R-:W-:Y:S01]  /*5020*/  MUFU.EX2 R50, R50 ;  /* 0x0000003200327308 */ /* 0x000fe20000000800 */
[----:B---3--:R-:W-:Y:S02]  /*5030*/  F2FP.F16.F32.PACK_AB R209, R43, R42 ;  /* 0x0000002a2bd1723e */ /* 0x008fe400000000ff */
[----:B------:R-:W-:Y:S02]  /*5040*/  CS2R R62, SRZ ;  /* 0x00000000003e7805 */ /* 0x000fe4000001ff00 */
[----:B------:R-:W-:Y:S02]  /*5050*/  FMNMX.FTZ R37, R36, R37, !PT ;  /* 0x0000002524257209 */ /* 0x000fe40007810000 */
[----:B0-----:R-:W-:-:S03]  /*5060*/  F2FP.F16.F32.PACK_AB R211, R47, R46 ;  /* 0x0000002e2fd3723e */ /* 0x001fc600000000ff */
[----:B------:R-:W0:Y:S01]  /*5070*/  SHFL.BFLY PT, R6, R37, 0x2, 0x1f ;  /* 0x0c401f0025067f89 */ /* 0x000e2200000e0000 */
[----:B------:R-:W2:Y:S01]  /*5080*/  MUFU.EX2 R51, R51 ;  /* 0x0000003300337308 */ /* 0x000ea20000000800 */
[----:B-1----:R-:W-:-:S07]  /*5090*/  F2FP.F16.F32.PACK_AB R205, R49, R48 ;  /* 0x0000003031cd723e */ /* 0x002fce00000000ff */
[----:B------:R-:W-:Y:S08]  /*50a0*/  MUFU.EX2 R40, R40 ;  /* 0x0000002800287308 */ /* 0x000ff00000000800 */
[----:B------:R-:W-:Y:S01]  /*50b0*/  MUFU.EX2 R201, R52 ;  /* 0x0000003400c97308 */ /* 0x000fe20000000800 */
[----:B--2---:R-:W-:Y:S02]  /*50c0*/  F2FP.F16.F32.PACK_AB R207, R51, R50 ;  /* 0x0000003233cf723e */ /* 0x004fe400000000ff */
[----:B0-----:R-:W-:-:S05]  /*50d0*/  FMNMX.FTZ R38, R37, R6, !PT ;  /* 0x0000000625267209 */ /* 0x001fca0007810000 */
[----:B------:R-:W-:Y:S01]  /*50e0*/  MUFU.EX2 R39, R39 ;  /* 0x0000002700277308 */ /* 0x000fe20000000800 */
[----:B------:R-:W0:Y:S07]  /*50f0*/  SHFL.BFLY PT, R37, R38, 0x1, 0x1f ;  /* 0x0c201f0026257f89 */ /* 0x000e2e00000e0000 */
[----:B------:R-:W1:Y:S08]  /*5100*/  MUFU.EX2 R54, R54 ;  /* 0x0000003600367308 */ /* 0x000e700000000800 */
[----:B------:R-:W-:Y:S08]  /*5110*/  MUFU.EX2 R55, R55 ;  /* 0x0000003700377308 */ /* 0x000ff00000000800 */
[----:B------:R-:W2:Y:S01]  /*5120*/  MUFU.EX2 R56, R56 ;  /* 0x0000003800387308 */ /* 0x000ea20000000800 */
[----:B-1----:R-:W-:-:S02]  /*5130*/  F2FP.F16.F32.PACK_AB R203, R54, R39 ;  /* 0x0000002736cb723e */ /* 0x002fc400000000ff */
[----:B0-----:R-:W-:-:S04]  /*5140*/  FMNMX.FTZ R6, R38, R37, !PT ;  /* 0x0000002526067209 */ /* 0x001fc80007810000 */
[C---:B------:R-:W-:Y:S01]  /*5150*/  FSETP.NEU.FTZ.AND P1, PT, R6.reuse, -INF , PT ;  /* 0xff8000000600780b */ /* 0x040fe20003f3d000 */
[----:B------:R-:W-:Y:S01]  /*5160*/  FMUL.FTZ R37, R6, UR6 ;  /* 0x0000000606257c20 */ /* 0x000fe20008410000 */
[----:B------:R-:W-:Y:S04]  /*5170*/  MUFU.EX2 R57, R57 ;  /* 0x0000003900397308 */ /* 0x000fe80000000800 */
[----:B------:R-:W-:Y:S02]  /*5180*/  FSEL R37, R37, RZ, P1 ;  /* 0x000000ff25257208 */ /* 0x000fe40000800000 */
[----:B------:R-:W-:Y:S02]  /*5190*/  PLOP3.LUT P1, PT, PT, PT, UP0, 0x80, 0x0 ;  /* 0x000000000000781c */ /* 0x000fe40003f2f008 */
        /* <DEDUP_REMOVED lines=23> */
[----:B--2---:R-:W-:Y:S01]  /*5310*/  F2FP.F16.F32.PACK_AB R197, R56, R55 ;  /* 0x0000003738c5723e */ /* 0x004fe200000000ff */
[----:B------:R-:W2:Y:S01]  /*5320*/  MUFU.EX2 R12, R12 ;  /* 0x0000000c000c7308 */ /* 0x000ea20000000800 */
[----:B0-----:R-:W-:-:S07]  /*5330*/  F2FP.F16.F32.PACK_AB R199, R58, R57 ;  /* 0x000000393ac7723e */ /* 0x001fce00000000ff */
[----:B------:R-:W0:Y:S01]  /*5340*/  MUFU.EX2 R13, R13 ;  /* 0x0000000d000d7308 */ /* 0x000e220000000800 */
[----:B-1----:R-:W-:Y:S01]  /*5350*/  FADD.FTZ R45, R2, R7 ;  /* 0x00000007022d7221 */ /* 0x002fe20000010000 */
[----:B------:R-:W-:-:S06]  /*5360*/  F2FP.F16.F32.PACK_AB R208, R7, R2 ;  /* 0x0000000207d0723e */ /* 0x000fcc00000000ff */
[----:B------:R-:W1:Y:S01]  /*5370*/  MUFU.EX2 R20, R20 ;  /* 0x0000001400147308 */ /* 0x000e620000000800 */
[----:B--2---:R-:W-:Y:S01]  /*5380*/  FADD.FTZ R38, R12, R45 ;  /* 0x0000002d0c267221 */ /* 0x004fe20000010000 */
[----:B------:R-:W-:-:S06]  /*5390*/  FADD.FTZ R45, R42, R43 ;  /* 0x0000002b2a2d7221 */ /* 0x000fcc0000010000 */
[----:B------:R-:W2:Y:S01]  /*53a0*/  MUFU.EX2 R21, R21 ;  /* 0x0000001500157308 */ /* 0x000ea20000000800 */
[C---:B0-----:R-:W-:Y:S01]  /*53b0*/  FADD.FTZ R53, R13.reuse, R38 ;  /* 0x000000260d357221 */ /* 0x041fe20000010000 */
[----:B------:R-:W-:Y:S01]  /*53c0*/  FADD.FTZ R38, R46, R45 ;  /* 0x0000002d2e267221 */ /* 0x000fe20000010000 */
[----:B------:R-:W-:-:S03]  /*53d0*/  F2FP.F16.F32.PACK_AB R210, R13, R12 ;  /* 0x0000000c0dd2723e */ /* 0x000fc600000000ff */
[----:B------:R-:W-:Y:S01]  /*53e0*/  FADD.FTZ R45, R47, R38 ;  /* 0x000000262f2d7221 */ /* 0x000fe20000010000 */
[----:B------:R-:W-:Y:S01]  /*53f0*/  CS2R R46, SRZ ;  /* 0x00000000002e7805 */ /* 0x000fe2000001ff00 */
[----:B------:R-:W0:Y:S01]  /*5400*/  MUFU.EX2 R24, R24 ;  /* 0x0000001800187308 */ /* 0x000e220000000800 */
[----:B-1----:R-:W-:Y:S01]  /*5410*/  FADD.FTZ R44, R20, R53 ;  /* 0x00000035142c7221 */ /* 0x002fe20000010000 */
[----:B------:R-:W-:-:S04]  /*5420*/  FADD.FTZ R38, R48, R45 ;  /* 0x0000002d30267221 */ /* 0x000fc80000010000 */
[----:B------:R-:W-:Y:S01]  /*5430*/  FADD.FTZ R45, R49, R38 ;  /* 0x00000026312d7221 */ /* 0x000fe20000010000 */
[----:B------:R-:W-:Y:S01]  /*5440*/  CS2R R48, SRZ ;  /* 0x0000000000307805 */ /* 0x000fe2000001ff00 */
[----:B------:R-:W1:Y:S01]  /*5450*/  MUFU.EX2 R25, R25 ;  /* 0x0000001900197308 */ /* 0x000e620000000800 */
[C---:B--2---:R-:W-:Y:S01]  /*5460*/  FADD.FTZ R53, R21.reuse, R44 ;  /* 0x0000002c15357221 */ /* 0x044fe20000010000 */
[----:B------:R-:W-:Y:S01]  /*5470*/  FADD.FTZ R38, R50, R45 ;  /* 0x0000002d32267221 */ /* 0x000fe20000010000 */
[----:B------:R-:W-:-:S03]  /*5480*/  F2FP.F16.F32.PACK_AB R204, R21, R20 ;  /* 0x0000001415cc723e */ /* 0x000fc600000000ff */
[----:B------:R-:W-:Y:S01]  /*5490*/  FADD.FTZ R37, R51, R38 ;  /* 0x0000002633257221 */ /* 0x000fe20000010000 */
[----:B------:R-:W-:Y:S01]  /*54a0*/  CS2R R50, SRZ ;  /* 0x0000000000327805 */ /* 0x000fe2000001ff00 */
[----:B------:R-:W2:Y:S01]  /*54b0*/  MUFU.EX2 R26, R26 ;  /* 0x0000001a001a7308 */ /* 0x000ea20000000800 */
[----:B0-----:R-:W-:Y:S01]  /*54c0*/  FADD.FTZ R44, R24, R53 ;  /* 0x00000035182c7221 */ /* 0x001fe20000010000 */
[----:B------:R-:W-:-:S04]  /*54d0*/  FADD.FTZ R38, R40, R37 ;  /* 0x0000002528267221 */ /* 0x000fc80000010000 */
[C---:B------:R-:W-:Y:S01]  /*54e0*/  FADD.FTZ R38, R201.reuse, R38 ;  /* 0x00000026c9267221 */ /* 0x040fe20000010000 */
[----:B------:R-:W-:Y:S01]  /*54f0*/  F2FP.F16.F32.PACK_AB R201, R201, R40 ;  /* 0x00000028c9c9723e */ /* 0x000fe200000000ff */
[----:B------:R-:W0:Y:S01]  /*5500*/  MUFU.EX2 R27, R27 ;  /* 0x0000001b001b7308 */ /* 0x000e220000000800 */
[----:B-1----:R-:W-:Y:S01]  /*5510*/  FADD.FTZ R53, R25, R44 ;  /* 0x0000002c19357221 */ /* 0x002fe20000010000 */
[----:B------:R-:W-:Y:S01]  /*5520*/  FADD.FTZ R7, R39, R38 ;  /* 0x0000002627077221 */ /* 0x000fe20000010000 */
[----:B------:R-:W-:Y:S02]  /*5530*/  F2FP.F16.F32.PACK_AB R206, R25, R24 ;  /* 0x0000001819ce723e */ /* 0x000fe400000000ff */
[----:B------:R-:W-:Y:S02]  /*5540*/  CS2R R44, SRZ ;  /* 0x00000000002c7805 */ /* 0x000fe4000001ff00 */
[----:B------:R-:W-:Y:S01]  /*5550*/  CS2R R38, SRZ ;  /* 0x0000000000267805 */ /* 0x000fe2000001ff00 */
[----:B------:R-:W-:Y:S01]  /*5560*/  FADD.FTZ R2, R54, R7 ;  /* 0x0000000736027221 */ /* 0x000fe20000010000 */
[----:B------:R-:W-:Y:S01]  /*5570*/  CS2R R24, SRZ ;  /* 0x0000000000187805 */ /* 0x000fe2000001ff00 */
[----:B------:R-:W1:Y:S01]  /*5580*/  MUFU.EX2 R28, R28 ;  /* 0x0000001c001c7308 */ /* 0x000e620000000800 */
[----:B--2---:R-:W-:Y:S01]  /*5590*/  FADD.FTZ R42, R26, R53 ;  /* 0x000000351a2a7221 */ /* 0x004fe20000010000 */
[----:B------:R-:W-:Y:S01]  /*55a0*/  FADD.FTZ R13, R55, R2 ;  /* 0x00000002370d7221 */ /* 0x000fe20000010000 */
[----:B------:R-:W-:-:S02]  /*55b0*/  CS2R R54, SRZ ;  /* 0x0000000000367805 */ /* 0x000fc4000001ff00 */
[----:B------:R-:W-:Y:S01]  /*55c0*/  CS2R R52, SRZ ;  /* 0x0000000000347805 */ /* 0x000fe2000001ff00 */
[----:B------:R-:W-:Y:S02]  /*55d0*/  FADD.FTZ R2, R56, R13 ;  /* 0x0000000d38027221 */ /* 0x000fe40000010000 */
[----:B------:R-:W2:Y:S01]  /*55e0*/  MUFU.EX2 R29, R29 ;  /* 0x0000001d001d7308 */ /* 0x000ea20000000800 */
[----:B0-----:R-:W-:Y:S01]  /*55f0*/  FADD.FTZ R43, R27, R42 ;  /* 0x0000002a1b2b7221 */ /* 0x001fe20000010000 */
[----:B------:R-:W-:Y:S01]  /*5600*/  FADD.FTZ R13, R57, R2 ;  /* 0x00000002390d7221 */ /* 0x000fe20000010000 */
[----:B------:R-:W-:Y:S02]  /*5610*/  F2FP.F16.F32.PACK_AB R200, R27, R26 ;  /* 0x0000001a1bc8723e */ /* 0x000fe400000000ff */
[----:B------:R-:W-:Y:S02]  /*5620*/  CS2R R56, SRZ ;  /* 0x0000000000387805 */ /* 0x000fe4000001ff00 */
[----:B------:R-:W-:Y:S01]  /*5630*/  CS2R R26, SRZ ;  /* 0x00000000001a7805 */ /* 0x000fe2000001ff00 */
[----:B------:R-:W0:Y:S01]  /*5640*/  MUFU.EX2 R30, R30 ;  /* 0x0000001e001e7308 */ /* 0x000e220000000800 */
[----:B-1----:R-:W-:-:S07]  /*5650*/  FADD.FTZ R42, R28, R43 ;  /* 0x0000002b1c2a7221 */ /* 0x002fce0000010000 */
[----:B------:R-:W1:Y:S01]  /*5660*/  MUFU.EX2 R31, R31 ;  /* 0x0000001f001f7308 */ /* 0x000e620000000800 */
[C---:B--2---:R-:W-:Y:S01]  /*5670*/  FADD.FTZ R37, R29.reuse, R42 ;  /* 0x0000002a1d257221 */ /* 0x044fe20000010000 */
[----:B------:R-:W-:Y:S02]  /*5680*/  F2FP.F16.F32.PACK_AB R202, R29, R28 ;  /* 0x0000001c1dca723e */ /* 0x000fe400000000ff */
[----:B------:R-:W-:Y:S02]  /*5690*/  CS2R R42, SRZ ;  /* 0x00000000002a7805 */ /* 0x000fe4000001ff00 */
[----:B------:R-:W-:Y:S02]  /*56a0*/  CS2R R28, SRZ ;  /* 0x00000000001c7805 */ /* 0x000fe4000001ff00 */
[----:B------:R-:W2:Y:S01]  /*56b0*/  MUFU.EX2 R32, R32 ;  /* 0x0000002000207308 */ /* 0x000ea20000000800 */
[----:B0-----:R-:W-:-:S07]  /*56c0*/  FADD.FTZ R12, R30, R37 ;  /* 0x000000251e0c7221 */ /* 0x001fce0000010000 */
[----:B------:R-:W0:Y:S01]  /*56d0*/  MUFU.EX2 R33, R33 ;  /* 0x0000002100217308 */ /* 0x000e220000000800 */
[C---:B-1----:R-:W-:Y:S01]  /*56e0*/  FADD.FTZ R7, R31.reuse, R12 ;  /* 0x0000000c1f077221 */ /* 0x042fe20000010000 */
[----:B------:R-:W-:Y:S02]  /*56f0*/  F2FP.F16.F32.PACK_AB R196, R31, R30 ;  /* 0x0000001e1fc4723e */ /* 0x000fe400000000ff */
[----:B------:R-:W-:-:S04]  /*5700*/  CS2R R30, SRZ ;  /* 0x00000000001e7805 */ /* 0x000fc8000001ff00 */
[----:B------:R-:W1:Y:S01]  /*5710*/  MUFU.EX2 R34, R34 ;  /* 0x0000002200227308 */ /* 0x000e620000000800 */
[----:B--2---:R-:W-:-:S07]  /*5720*/  FADD.FTZ R12, R32, R7 ;  /* 0x00000007200c7221 */ /* 0x004fce0000010000 */
[----:B------:R-:W2:Y:S01]  /*5730*/  MUFU.EX2 R35, R35 ;  /* 0x0000002300237308 */ /* 0x000ea20000000800 */
[C---:B0-----:R-:W-:Y:S01]  /*5740*/  FADD.FTZ R21, R33.reuse, R12 ;  /* 0x0000000c21157221 */ /* 0x041fe20000010000 */
[----:B------:R-:W-:Y:S01]  /*5750*/  FADD.FTZ R12, R58, R13 ;  /* 0x0000000d3a0c7221 */ /* 0x000fe20000010000 */
[----:B------:R-:W-:Y:S02]  /*5760*/  F2FP.F16.F32.PACK_AB R198, R33, R32 ;  /* 0x0000002021c6723e */ /* 0x000fe400000000ff */
[----:B------:R-:W-:-:S03]  /*5770*/  CS2R R32, SRZ ;  /* 0x0000000000207805 */ /* 0x000fc6000001ff00 */
[----:B------:R-:W0:Y:S01]  /*5780*/  MUFU.EX2 R59, R59 ;  /* 0x0000003b003b7308 */ /* 0x000e220000000800 */
[----:B-1----:R-:W-:-:S07]  /*5790*/  FADD.FTZ R20, R34, R21 ;  /* 0x0000001522147221 */ /* 0x002fce0000010000 */
[----:B------:R-:W1:Y:S01]  /*57a0*/  MUFU.EX2 R0, R0 ;  /* 0x0000000000007308 */ /* 0x000e620000000800 */
[C---:B--2---:R-:W-:Y:S01]  /*57b0*/  FADD.FTZ R21, R35.reuse, R20 ;  /* 0x0000001423157221 */ /* 0x044fe20000010000 */
[----:B------:R-:W-:Y:S02]  /*57c0*/  F2FP.F16.F32.PACK_AB R192, R35, R34 ;  /* 0x0000002223c0723e */ /* 0x000fe400000000ff */
[----:B------:R-:W-:-:S04]  /*57d0*/  CS2R R34, SRZ ;  /* 0x0000000000227805 */ /* 0x000fc8000001ff00 */
[----:B------:R-:W2:Y:S01]  /*57e0*/  MUFU.EX2 R60, R60 ;  /* 0x0000003c003c7308 */ /* 0x000ea20000000800 */
[----:B0-----:R-:W-:-:S07]  /*57f0*/  FADD.FTZ R13, R59, R12 ;  /* 0x0000000c3b0d7221 */ /* 0x001fce0000010000 */
[----:B------:R0:W3:Y:S01]  /*5800*/  MUFU.EX2 R7, R36 ;  /* 0x0000002400077308 */ /* 0x0000e20000000800 */
[----:B-1----:R-:W-:-:S07]  /*5810*/  FADD.FTZ R20, R0, R21 ;  /* 0x0000001500147221 */ /* 0x002fce0000010000 */
[----:B------:R-:W1:Y:S01]  /*5820*/  MUFU.EX2 R61, R61 ;  /* 0x0000003d003d7308 */ /* 0x000e620000000800 */
[C---:B--2---:R-:W-:Y:S01]  /*5830*/  FADD.FTZ R12, R60.reuse, R13 ;  /* 0x0000000d3c0c7221 */ /* 0x044fe20000010000 */
[----:B------:R-:W-:Y:S02]  /*5840*/  F2FP.F16.F32.PACK_AB R193, R60, R59 ;  /* 0x0000003b3cc1723e */ /* 0x000fe400000000ff */
[----:B------:R-:W-:Y:S02]  /*5850*/  CS2R R58, SRZ ;  /* 0x00000000003a7805 */ /* 0x000fe4000001ff00 */
[----:B0-----:R-:W-:Y:S02]  /*5860*/  CS2R R36, SRZ ;  /* 0x0000000000247805 */ /* 0x001fe4000001ff00 */
[----:B------:R0:W2:Y:S01]  /*5870*/  MUFU.EX2 R2, R41 ;  /* 0x0000002900027308 */ /* 0x0000a20000000800 */
[C---:B---3--:R-:W-:Y:S01]  /*5880*/  FADD.FTZ R13, R7.reuse, R20 ;  /* 0x00000014070d7221 */ /* 0x048fe20000010000 */
[----:B------:R-:W-:Y:S01]  /*5890*/  F2FP.F16.F32.PACK_AB R194, R7, R0 ;  /* 0x0000000007c2723e */ /* 0x000fe200000000ff */
[----:B------:R-:W-:-:S02]  /*58a0*/  IMAD.MOV.U32 R0, RZ, RZ, 0x3f800000 ;  /* 0x3f800000ff007424 */ /* 0x000fc400078e00ff */
[----:B-1----:R-:W-:Y:S01]  /*58b0*/  FADD.FTZ R7, R61, R12 ;  /* 0x0000000c3d077221 */ /* 0x002fe20000010000 */
[----:B0-----:R-:W-:-:S03]  /*58c0*/  CS2R R40, SRZ ;  /* 0x0000000000287805 */ /* 0x001fc6000001ff00 */
[C---:B--2---:R-:W-:Y:S01]  /*58d0*/  FADD.FTZ R12, R2.reuse, R7 ;  /* 0x00000007020c7221 */ /* 0x044fe20000010000 */
[----:B------:R-:W-:Y:S01]  /*58e0*/  IMAD.U32 R7, RZ, RZ, UR7 ;  /* 0x00000007ff077e24 */ /* 0x000fe2000f8e00ff */
[----:B------:R-:W-:Y:S02]  /*58f0*/  F2FP.F16.F32.PACK_AB R195, R2, R61 ;  /* 0x0000003d02c3723e */ /* 0x000fe400000000ff */
[----:B------:R-:W-:Y:S02]  /*5900*/  CS2R R60, SRZ ;  /* 0x00000000003c7805 */ /* 0x000fe4000001ff00 */
[----:B------:R-:W-:Y:S01]  /*5910*/  MOV R2, 0x3f800000 ;  /* 0x3f80000000027802 */ /* 0x000fe20000000f00 */
[----:B------:R-:W-:Y:S06]  /*5920*/  @!P1 BRA `(.L_x_2203) ;  /* 0x0000004400bc9947 */ /* 0x000fec0003800000 */
[----:B------:R-:W-:Y:S01]  /*5930*/  R2UR UR7, R212 ;  /* 0x00000000d40772ca */ /* 0x000fe200000e0000 */
[----:B------:R-:W-:Y:S01]  /*5940*/  UMOV UR6, URZ ;  /* 0x0000003f00067c82 */ /* 0x000fe20008000000 */
[----:B------:R-:W-:Y:S01]  /*5950*/  MOV R21, R3 ;  /* 0x0000000300157202 */ /* 0x000fe20000000f00 */
[----:B------:R-:W-:Y:S02]  /*5960*/  IMAD.MOV.U32 R20, RZ, RZ, R6 ;  /* 0x000000ffff147224 */ /* 0x000fe400078e0006 */
[----:B------:R-:W-:Y:S02]  /*5970*/  IMAD.U32 R217, RZ, RZ, UR6 ;  /* 0x00000006ffd97e24 */ /* 0x000fe4000f8e00ff */
[----:B------:R-:W-:Y:S02]  /*5980*/  IMAD.MOV.U32 R2, RZ, RZ, 0x3f800000 ;  /* 0x3f800000ff027424 */ /* 0x000fe400078e00ff */
[----:B------:R-:W-:Y:S02]  /*5990*/  IMAD.MOV.U32 R151, RZ, RZ, RZ ;  /* 0x000000ffff977224 */ /* 0x000fe400078e00ff */
[----:B------:R-:W-:-:S02]  /*59a0*/  IMAD.U32 R218, RZ, RZ, UR6 ;  /* 0x00000006ffda7e24 */ /* 0x000fc4000f8e00ff */
[----:B------:R-:W-:-:S07]  /*59b0*/  MOV R212, UR7 ;  /* 0x0000000700d47c02 */ /* 0x000fce0008000f00 */
.L_x_2214:
        /* <DEDUP_REMOVED lines=8> */
.L_x_2204:
[----:B------:R-:W-:Y:S02]  /*5a40*/  R2UR UR10, R218 ;  /* 0x00000000da0a72ca */ /* 0x000fe400000e0000 */
[----:B------:R-:W-:Y:S02]  /*5a50*/  R2UR UR6, R16 ;  /* 0x00000000100672ca */ /* 0x000fe400000e0000 */
[----:B------:R-:W-:-:S09]  /*5a60*/  R2UR UR7, R7 ;  /* 0x00000000070772ca */ /* 0x000fd200000e0000 */
[----:B------:R-:W-:-:S04]  /*5a70*/  UIADD3 UR61, UR10, 0x1, URZ ;  /* 0x000000010a3d7890 */ /* 0x000fc8000fffe03f */
[----:B------:R-:W-:Y:S01]  /*5a80*/  UISETP.NE.AND UP0, UPT, UR61, 0x2, UPT ;  /* 0x000000023d00788c */ /* 0x000fe2000bf05270 */
[----:B------:R-:W-:-:S03]  /*5a90*/  MOV R3, UR7 ;  /* 0x0000000700037c02 */ /* 0x000fc60008000f00 */
[----:B------:R-:W-:Y:S01]  /*5aa0*/  USEL UR61, UR61, URZ, UP0 ;  /* 0x0000003f3d3d7287 */ /* 0x000fe20008000000 */
[----:B------:R-:W-:-:S03]  /*5ab0*/  SHF.L.U32 R3, R3, 0x1f, RZ ;  /* 0x0000001f03037819 */ /* 0x000fc600000006ff */
[----:B------:R-:W-:-:S06]  /*5ac0*/  ULEA UR6, UR61, UR6, 0x3 ;  /* 0x000000063d067291 */ /* 0x000fcc000f8e183f */
[----:B------:R-:W-:-:S03]  /*5ad0*/  IMAD.U32 R214, RZ, RZ, UR6 ;  /* 0x00000006ffd67e24 */ /* 0x000fc6000f8e00ff */
[----:B------:R0:W1:Y:S01]  /*5ae0*/  SYNCS.PHASECHK.TRANS64.TRYWAIT P1, [UR6+0x38830], R3 ;  /* 0x03883003ff0075a7 */ /* 0x0000620008020146 */
[----:B------:R-:W-:Y:S05]  /*5af0*/  @!P0 BRA `(.L_x_2205) ;  /* 0x0000000000048947 */ /* 0x000fea0003800000 */
[----:B------:R-:W-:Y:S01]  /*5b00*/  BPT.TRAP 0x1 ;  /* 0x000000040000795c */ /* 0x000fe20000300000 */
.L_x_2205:
[----:B-1----:R-:W-:Y:S05]  /*5b10*/  @P1 BRA `(.L_x_2206) ;  /* 0x00000000000c1947 */ /* 0x002fea0003800000 */
[----:B------:R-:W-:-:S13]  /*5b20*/  R2UR UR6, R214 ;  /* 0x00000000d60672ca */ /* 0x000fda00000e0000 */
[----:B------:R-:W1:Y:S02]  /*5b30*/  SYNCS.PHASECHK.TRANS64.TRYWAIT P1, [UR6+0x38830], R3 ;  /* 0x03883003ff0075a7 */ /* 0x000e640008020146 */
[----:B-1----:R-:W-:Y:S05]  /*5b40*/  @!P1 BRA `(.L_x_2207) ;  /* 0x0000010000109947 */ /* 0x002fea0003800000 */
.L_x_2206:
[----:B------:R-:W-:Y:S01]  /*5b50*/  R2UR UR6, R15 ;  /* 0x000000000f0672ca */ /* 0x000fe200000e0000 */
[----:B------:R-:W-:Y:S01]  /*5b60*/  WARPGROUP.ARRIVE ;  /* 0x00000000000079c5 */ /* 0x000fe20000000000 */
        /* <DEDUP_REMOVED lines=11> */
[----:B------:R-:W-:Y:S01]  /*5c20*/  UIMAD UR60, UR61, 0xa00, UR6 ;  /* 0x00000a003d3c78a4 */ /* 0x000fe2000f8e0206 */
[----:B------:R-:W-:Y:S01]  /*5c30*/  MOV R215, UR53 ;  /* 0x0000003500d77c02 */ /* 0x000fe20008000f00 */
[----:B------:R-:W-:Y:S01]  /*5c40*/  UMOV UR23, 0x40000040 ;  /* 0x4000004000177882 */ /* 0x000fe20000000000 */
[----:B------:R-:W-:Y:S01]  /*5c50*/  MOV R216, UR52 ;  /* 0x0000003400d87c02 */ /* 0x000fe20008000f00 */
[----:B------:R-:W-:Y:S01]  /*5c60*/  UIADD3 UR6, UR60, 0x80, URZ ;  /* 0x000000803c067890 */ /* 0x000fe2000fffe03f */
[----:B------:R-:W-:Y:S01]  /*5c70*/  R2UR UR52, R10 ;  /* 0x000000000a3472ca */ /* 0x000fe200000e0000 */
[----:B------:R-:W-:Y:S01]  /*5c80*/  UIADD3 UR7, UR60, 0x102, URZ ;  /* 0x000001023c077890 */ /* 0x000fe2000fffe03f */
[----:B------:R-:W-:Y:S01]  /*5c90*/  R2UR UR53, R11 ;  /* 0x000000000b3572ca */ /* 0x000fe200000e0000 */
[----:B------:R-:W-:Y:S01]  /*5ca0*/  UMOV UR58, UR60 ;  /* 0x0000003c003a7c82 */ /* 0x000fe20008000000 */
[----:B------:R-:W-:Y:S01]  /*5cb0*/  UIADD3 UR14, UR60, 0x280, URZ ;  /* 0x000002803c0e7890 */ /* 0x000fe2000fffe03f */
[----:B------:R-:W-:Y:S01]  /*5cc0*/  HGMMA.64x16x16.F32 R184, gdesc[UR56], RZ, !UPT, gsb0 ;  /* 0x0020000038b879f0 */ /* 0x000fe2000c0008ff */
[----:B------:R-:W-:Y:S01]  /*5cd0*/  UMOV UR50, UR6 ;  /* 0x0000000600327c82 */ /* 0x000fe20008000000 */
[----:B------:R-:W-:Y:S01]  /*5ce0*/  R2UR UR56, R4 ;  /* 0x00000000043872ca */ /* 0x000fe200000e0000 */
[----:B------:R-:W-:Y:S01]  /*5cf0*/  UIADD3 UR58, UR60, 0x100, URZ ;  /* 0x000001003c3a7890 */ /* 0x000fe2000fffe03f */
[----:B------:R-:W-:Y:S01]  /*5d00*/  R2UR UR57, R5 ;  /* 0x00000000053972ca */ /* 0x000fe200000e0000 */
[----:B------:R-:W-:Y:S01]  /*5d10*/  UMOV UR59, 0x40000040 ;  /* 0x40000040003b7882 */ /* 0x000fe20000000000 */
[----:B------:R-:W-:Y:S01]  /*5d20*/  UIADD3 UR6, UR60, 0x180, URZ ;  /* 0x000001803c067890 */ /* 0x000fe2000fffe03f */
[-C--:B------:R-:W-:Y:S01]  /*5d30*/  FMUL.FTZ R24, R24, R0.reuse ;  /* 0x0000000018187220 */ /* 0x080fe20000410000 */
[----:B------:R-:W-:Y:S01]  /*5d40*/  UMOV UR10, UR52 ;  /* 0x00000034000a7c82 */ /* 0x000fe20008000000 */
        /* <DEDUP_REMOVED lines=52> */
[----:B------:R-:W-:Y:S01]  /*6090*/  UMOV UR50, UR6 ;  /* 0x0000000600327c82 */ /* 0x000fe20008000000 */
[----:B------:R-:W-:Y:S01]  /*60a0*/  R2UR UR49, R5 ;  /* 0x00000000053172ca */ /* 0x000fe200000e0000 */
[----:B------:R-:W-:Y:S01]  /*60b0*/  UMOV UR51, 0x40000040 ;  /* 0x4000004000337882 */ /* 0x000fe20000000000 */
[----:B------:R-:W-:Y:S01]  /*60c0*/  UIADD3 UR6, UR60, 0x2, URZ ;  /* 0x000000023c067890 */ /* 0x000fe2000fffe03f */
[-C--:B------:R-:W-:Y:S01]  /*60d0*/  FMUL.FTZ R92, R92, R0.reuse ;  /* 0x000000005c5c7220 */ /* 0x080fe20000410000 */
[-C--:B------:R-:W-:Y:S01]  /*60e0*/  FMUL.FTZ R93, R93, R0.reuse ;  /* 0x000000005d5d7220 */ /* 0x080fe20000410000 */
[-C--:B------:R-:W-:Y:S01]  /*60f0*/  FMUL.FTZ R96, R96, R0.reuse ;  /* 0x0000000060607220 */ /* 0x080fe20000410000 */
[-C--:B------:R-:W-:Y:S01]  /*6100*/  FMUL.FTZ R97, R97, R0.reuse ;  /* 0x0000000061617220 */ /* 0x080fe20000410000 */
[-C--:B------:R-:W-:Y:S01]  /*6110*/  FMUL.FTZ R100, R100, R0.reuse ;  /* 0x0000000064647220 */ /* 0x080fe20000410000 */
[-C--:B------:R-:W-:Y:S01]  /*6120*/  FMUL.FTZ R101, R101, R0.reuse ;  /* 0x0000000065657220 */ /* 0x080fe20000410000 */
[----:B------:R-:W-:Y:S01]  /*6130*/  UMOV UR54, UR6 ;  /* 0x0000000600367c82 */ /* 0x000fe20008000000 */
        /* <DEDUP_REMOVED lines=99> */
[----:B------:R-:W-:Y:S01]  /*6770*/  R2UR UR49, R3 ;  /* 0x00000000033172ca */ /* 0x000fe200000e0000 */
[----:B------:R-:W-:Y:S01]  /*6780*/  UIADD3 UR50, UR60, 0x782, URZ ;  /* 0x000007823c327890 */ /* 0x000fe2000fffe03f */
[----:B------:R-:W-:Y:S01]  /*6790*/  R2UR UR48, R6 ;  /* 0x00000000063072ca */ /* 0x000fe200000e0000 */
[----:B------:R-:W-:Y:S01]  /*67a0*/  UMOV UR51, 0x40000040 ;  /* 0x4000004000337882 */ /* 0x000fe20000000000 */
[----:B------:R-:W-:Y:S02]  /*67b0*/  MOV R3, UR9 ;  /* 0x0000000900037c02 */ /* 0x000fe40008000f00 */
        /* <DEDUP_REMOVED lines=441> */
.L_x_2208:
        /* <DEDUP_REMOVED lines=9> */
.L_x_2209:
[----:B-1----:R-:W-:Y:S05]  /*83e0*/  @P1 BRA `(.L_x_2210) ;  /* 0x0000000000081947 */ /* 0x002fea0003800000 */
[----:B------:R-:W1:Y:S02]  /*83f0*/  SYNCS.PHASECHK.TRANS64.TRYWAIT P1, [UR10+0x38850], R0 ;  /* 0x03885000ff0075a7 */ /* 0x000e64000802014a */
[----:B-1----:R-:W-:Y:S05]  /*8400*/  @!P1 BRA `(.L_x_2211) ;  /* 0x000000d400fc9947 */ /* 0x002fea0003800000 */
.L_x_2210:
[----:B------:R-:W-:Y:S01]  /*8410*/  R2UR UR6, R16 ;  /* 0x00000000100672ca */ /* 0x000fe200000e0000 */
[----:B------:R-:W-:Y:S01]  /*8420*/  WARPGROUP.ARRIVE ;  /* 0x00000000000079c5 */ /* 0x000fe20000000000 */
[----:B------:R-:W-:-:S11]  /*8430*/  R2UR UR7, R218 ;  /* 0x00000000da0772ca */ /* 0x000fd600000e0000 */
[----:B------:R-:W-:-:S04]  /*8440*/  UIADD3 UR6, UR6, 0x400, URZ ;  /* 0x0000040006067890 */ /* 0x000fc8000fffe03f */
[----:B------:R-:W-:-:S04]  /*8450*/  USHF.R.U32.HI UR6, URZ, 0x4, UR6 ;  /* 0x000000043f067899 */ /* 0x000fc80008011606 */
[----:B------:R-:W-:-:S04]  /*8460*/  ULOP3.LUT UR6, UR6, 0x3fff, URZ, 0xc0, !UPT ;  /* 0x00003fff06067892 */ /* 0x000fc8000f8ec03f */
[----:B------:R-:W-:-:S04]  /*8470*/  ULOP3.LUT UR6, UR6, 0x2800000, URZ, 0xfc, !UPT ;  /* 0x0280000006067892 */ /* 0x000fc8000f8efc3f */
[----:B------:R-:W-:-:S03]  /*8480*/  UIMAD UR11, UR7, 0xa00, UR6 ;  /* 0x00000a00070b78a4 */ /* 0x000fc6000f8e0206 */
[----:B------:R-:W-:-:S04]  /*8490*/  UMOV UR7, 0x40000040 ;  /* 0x4000004000077882 */ /* 0x000fc80000000000 */
        /* <DEDUP_REMOVED lines=29> */
.L_x_2212:
[----:B------:R-:W-:Y:S01]  /*8670*/  R2UR UR6, R19 ;  /* 0x00000000130672ca */ /* 0x000fe200000e0000 */
[----:B------:R-:W-:Y:S01]  /*8680*/  ULDC UR7, c[0x0][0x9d8] ;  /* 0x0002760000077ab9 */ /* 0x000fe20000000800 */
[----:B------:R-:W-:Y:S01]  /*8690*/  R2UR UR15, R212 ;  /* 0x00000000d40f72ca */ /* 0x000fe200000e0000 */
[----:B------:R-:W-:Y:S01]  /*86a0*/  FMUL.FTZ R176, R176, UR7 ;  /* 0x00000007b0b07c20 */ /* 0x000fe20008410000 */
[----:B-1----:R-:W-:Y:S01]  /*86b0*/  FMUL.FTZ R3, R185, UR7 ;  /* 0x00000007b9037c20 */ /* 0x002fe20008410000 */
[----:B------:R-:W-:Y:S01]  /*86c0*/  FMUL.FTZ R185, R191, UR7 ;  /* 0x00000007bfb97c20 */ /* 0x000fe20008410000 */
[----:B0-----:R-:W-:Y:S01]  /*86d0*/  FMUL.FTZ R0, R180, UR7 ;  /* 0x00000007b4007c20 */ /* 0x001fe20008410000 */
[----:B------:R-:W-:Y:S01]  /*86e0*/  MUFU.TANH R191, R176 ;  /* 0x000000b000bf7308 */ /* 0x000fe20000002400 */
[----:B------:R-:W-:Y:S01]  /*86f0*/  IMAD.MOV.U32 R180, RZ, RZ, R14 ;  /* 0x000000ffffb47224 */ /* 0x000fe200078e000e */
[----:B------:R-:W-:Y:S01]  /*8700*/  R2UR UR14, R17 ;  /* 0x00000000110e72ca */ /* 0x000fe200000e0000 */
[----:B------:R-:W-:Y:S01]  /*8710*/  FMUL.FTZ R2, R184, UR7 ;  /* 0x00000007b8027c20 */ /* 0x000fe20008410000 */
[----:B------:R-:W-:Y:S01]  /*8720*/  FMUL.FTZ R192, R189, UR7 ;  /* 0x00000007bdc07c20 */ /* 0x000fe20008410000 */
[----:B------:R-:W-:Y:S01]  /*8730*/  MOV R189, 0xfffffffe ;  /* 0xfffffffe00bd7802 */ /* 0x000fe20000000f00 */
[----:B------:R-:W-:Y:S01]  /*8740*/  UISETP.NE.AND UP0, UPT, UR6, URZ, UPT ;  /* 0x0000003f0600728c */ /* 0x000fe2000bf05270 */
[----:B------:R-:W-:Y:S01]  /*8750*/  FMUL.FTZ R193, R188, UR7 ;  /* 0x00000007bcc17c20 */ /* 0x000fe20008410000 */
[----:B------:R-:W-:Y:S01]  /*8760*/  ULDC UR11, c[0x0][0x2f0] ;  /* 0x0000bc00000b7ab9 */ /* 0x000fe20000000800 */
[----:B------:R0:W-:Y:S01]  /*8770*/  MUFU.TANH R194, R0 ;  /* 0x0000000000c27308 */ /* 0x0001e20000002400 */
        /* <DEDUP_REMOVED lines=8> */
[----:B------:R-:W1:Y:S01]  /*8800*/  MUFU.TANH R2, R2 ;  /* 0x0000000200027308 */ /* 0x000e620000002400 */
[----:B0-----:R-:W-:Y:S01]  /*8810*/  IMAD.U32 R0, RZ, RZ, UR11 ;  /* 0x0000000bff007e24 */ /* 0x001fe2000f8e00ff */
[----:B------:R-:W-:Y:S01]  /*8820*/  ULDC UR11, c[0x0][0x288] ;  /* 0x0000a200000b7ab9 */ /* 0x000fe20000000800 */
[----:B------:R-:W-:Y:S01]  /*8830*/  FMUL.FTZ R184, R187, UR7 ;  /* 0x00000007bbb87c20 */ /* 0x000fe20008410000 */
[----:B------:R-:W-:Y:S01]  /*8840*/  FMUL.FTZ R187, R178, UR7 ;  /* 0x00000007b2bb7c20 */ /* 0x000fe20008410000 */
[----:B------:R-:W-:Y:S01]  /*8850*/  FMUL.FTZ R168, R168, UR7 ;  /* 0x00000007a8a87c20 */ /* 0x000fe20008410000 */
[----:B------:R-:W-:Y:S01]  /*8860*/  FMUL.FTZ R169, R169, UR7 ;  /* 0x00000007a9a97c20 */ /* 0x000fe20008410000 */
[----:B------:R-:W-:Y:S01]  /*8870*/  @P1 IMAD.HI.U32 R176, R14, UR6, RZ ;  /* 0x000000060eb01c27 */ /* 0x000fe2000f8e00ff */
[----:B------:R-:W-:Y:S01]  /*8880*/  @UP0 ULDC UR6, c[0x0][0x450] ;  /* 0x0001140000060ab9 */ /* 0x000fe20000000800 */
[----:B------:R-:W0:Y:S02]  /*8890*/  MUFU.TANH R3, R3 ;  /* 0x0000000300037308 */ /* 0x000e240000002400 */
[----:B------:R-:W-:Y:S01]  /*88a0*/  FMUL.FTZ R173, R173, UR7 ;  /* 0x00000007adad7c20 */ /* 0x000fe20008410000 */
[----:B------:R-:W-:Y:S01]  /*88b0*/  FMUL.FTZ R172, R172, UR7 ;  /* 0x00000007acac7c20 */ /* 0x000fe20008410000 */
[----:B------:R-:W-:Y:S01]  /*88c0*/  @P2 SHF.R.U32.HI R180, RZ, UR6, R176 ;  /* 0x00000006ffb42c19 */ /* 0x000fe200080116b0 */
[----:B------:R-:W-:Y:S01]  /*88d0*/  UMOV UR6, 0x1 ;  /* 0x0000000100067882 */ /* 0x000fe20000000000 */
[----:B------:R-:W-:Y:S01]  /*88e0*/  FMUL.FTZ R160, R160, UR7 ;  /* 0x00000007a0a07c20 */ /* 0x000fe20008410000 */
[----:B------:R-:W-:Y:S01]  /*88f0*/  UIMAD UR6, UR15, -0x50, UR6 ;  /* 0xffffffb00f0678a4 */ /* 0x000fe2000f8e0206 */
[----:B------:R-:W-:Y:S01]  /*8900*/  FMUL.FTZ R161, R161, UR7 ;  /* 0x00000007a1a17c20 */ /* 0x000fe20008410000 */
[----:B------:R-:W2:Y:S01]  /*8910*/  SHFL.IDX PT, R176, R180, RZ, 0x1c1f ;  /* 0x001c1fffb4b07589 */ /* 0x000ea200000e0000 */
[----:B------:R-:W3:Y:S01]  /*8920*/  MUFU.TANH R193, R193 ;  /* 0x000000c100c17308 */ /* 0x000ee20000002400 */
[----:B------:R-:W-:Y:S01]  /*8930*/  FMUL.FTZ R164, R164, UR7 ;  /* 0x00000007a4a47c20 */ /* 0x000fe20008410000 */
[----:B------:R-:W-:Y:S01]  /*8940*/  FMUL.FTZ R165, R165, UR7 ;  /* 0x00000007a5a57c20 */ /* 0x000fe20008410000 */
[----:B------:R-:W-:-:S02]  /*8950*/  IMAD R189, R18, R189, UR6 ;  /* 0x0000000612bd7e24 */ /* 0x000fc4000f8e02bd */
[----:B------:R-:W-:Y:S01]  /*8960*/  FMUL.FTZ R152, R152, UR7 ;  /* 0x0000000798987c20 */ /* 0x000fe20008410000 */
[----:B------:R-:W-:Y:S01]  /*8970*/  FMUL.FTZ R153, R153, UR7 ;  /* 0x0000000799997c20 */ /* 0x000fe20008410000 */
[----:B------:R-:W-:Y:S01]  /*8980*/  FMUL.FTZ R182, R182, UR7 ;  /* 0x00000007b6b67c20 */ /* 0x000fe20008410000 */
[----:B------:R-:W-:Y:S01]  /*8990*/  IMAD R189, R0, UR14, R189 ;  /* 0x0000000e00bd7c24 */ /* 0x000fe2000f8e02bd */
[----:B------:R-:W4:Y:S01]  /*89a0*/  MUFU.TANH R192, R192 ;  /* 0x000000c000c07308 */ /* 0x000f220000002400 */
[----:B------:R-:W-:Y:S01]  /*89b0*/  FMUL.FTZ R183, R183, UR7 ;  /* 0x00000007b7b77c20 */ /* 0x000fe20008410000 */
[----:B------:R-:W-:Y:S01]  /*89c0*/  FMUL.FTZ R170, R170, UR7 ;  /* 0x00000007aaaa7c20 */ /* 0x000fe20008410000 */
[----:B------:R-:W-:Y:S01]  /*89d0*/  FMUL.FTZ R171, R171, UR7 ;  /* 0x00000007abab7c20 */ /* 0x000fe20008410000 */
[----:B------:R-:W-:Y:S01]  /*89e0*/  FMUL.FTZ R174, R174, UR7 ;  /* 0x00000007aeae7c20 */ /* 0x000fe20008410000 */
[----:B------:R-:W-:Y:S01]  /*89f0*/  ULDC UR6, c[0x0][0x988] ;  /* 0x0002620000067ab9 */ /* 0x000fe20000000800 */
[----:B------:R-:W-:-:S02]  /*8a00*/  FMUL.FTZ R175, R175, UR7 ;  /* 0x00000007afaf7c20 */ /* 0x000fc40008410000 */
[----:B------:R1:W-:Y:S01]  /*8a10*/  MUFU.TANH R195, R181 ;  /* 0x000000b500c37308 */ /* 0x0003e20000002400 */
[----:B--2---:R-:W-:-:S07]  /*8a20*/  IADD3 R0, R176, -UR11, R189 ;  /* 0x8000000bb0007c10 */ /* 0x004fce000fffe0bd */
[----:B------:R-:W2:Y:S01]  /*8a30*/  MUFU.TANH R190, R190 ;  /* 0x000000be00be7308 */ /* 0x000ea20000002400 */
[C---:B------:R-:W-:Y:S02]  /*8a40*/  ISETP.GT.AND P1, PT, R0.reuse, RZ, PT ;  /* 0x000000ff0000720c */ /* 0x040fe40003f24270 */
[----:B------:R-:W-:Y:S02]  /*8a50*/  ISETP.GT.AND P2, PT, R0, 0x1, PT ;  /* 0x000000010000780c */ /* 0x000fe40003f44270 */
[----:B-1----:R-:W-:-:S03]  /*8a60*/  FSEL R181, R2, -INF , P1 ;  /* 0xff80000002b57808 */ /* 0x002fc60000800000 */
[----:B------:R-:W1:Y:S01]  /*8a70*/  MUFU.TANH R196, R168 ;  /* 0x000000a800c47308 */ /* 0x000e620000002400 */
[C---:B------:R-:W-:Y:S02]  /*8a80*/  ISETP.GT.AND P1, PT, R0.reuse, 0x8, PT ;  /* 0x000000080000780c */ /* 0x040fe40003f24270 */
[----:B0-----:R-:W-:Y:S02]  /*8a90*/  FSEL R179, R3, -INF , P2 ;  /* 0xff80000003b37808 */ /* 0x001fe40001000000 */
[----:B------:R-:W-:Y:S02]  /*8aa0*/  FMNMX.FTZ R2, R181, R20, !PT ;  /* 0x00000014b5027209 */ /* 0x000fe40007810000 */
[----:B------:R-:W-:Y:S01]  /*8ab0*/  ISETP.GT.AND P2, PT, R0, 0x9, PT ;  /* 0x000000090000780c */ /* 0x000fe20003f44270 */
[----:B------:R-:W0:Y:S01]  /*8ac0*/  MUFU.TANH R197, R169 ;  /* 0x000000a900c57308 */ /* 0x000e220000002400 */
[----:B---3--:R-:W-:Y:S02]  /*8ad0*/  FSEL R178, R193, -INF , P1 ;  /* 0xff800000c1b27808 */ /* 0x008fe40000800000 */
[----:B------:R-:W-:-:S02]  /*8ae0*/  FMNMX.FTZ R3, R179, R2, !PT ;  /* 0x00000002b3037209 */ /* 0x000fc40007810000 */
[----:B------:R-:W-:Y:S02]  /*8af0*/  ISETP.GT.AND P1, PT, R0, 0x10, PT ;  /* 0x000000100000780c */ /* 0x000fe40003f24270 */
[----:B----4-:R-:W-:Y:S01]  /*8b00*/  FSEL R177, R192, -INF , P2 ;  /* 0xff800000c0b17808 */ /* 0x010fe20001000000 */
[----:B------:R2:W3:Y:S01]  /*8b10*/  MUFU.TANH R199, R173 ;  /* 0x000000ad00c77308 */ /* 0x0004e20000002400 */
[----:B------:R-:W-:Y:S02]  /*8b20*/  FMNMX.FTZ R2, R178, R3, !PT ;  /* 0x00000003b2027209 */ /* 0x000fe40007810000 */
[C---:B------:R-:W-:Y:S02]  /*8b30*/  ISETP.GT.AND P2, PT, R0.reuse, 0x11, PT ;  /* 0x000000110000780c */ /* 0x040fe40003f44270 */
[----:B------:R-:W-:Y:S02]  /*8b40*/  FSEL R176, R191, -INF , P1 ;  /* 0xff800000bfb07808 */ /* 0x000fe40000800000 */
[----:B------:R-:W-:Y:S01]  /*8b50*/  FMNMX.FTZ R3, R177, R2, !PT ;  /* 0x00000002b1037209 */ /* 0x000fe20007810000 */
[----:B------:R4:W5:Y:S01]  /*8b60*/  MUFU.TANH R198, R172 ;  /* 0x000000ac00c67308 */ /* 0x0009620000002400 */
[----:B------:R-:W-:-:S02]  /*8b70*/  ISETP.GT.AND P1, PT, R0, 0x18, PT ;  /* 0x000000180000780c */ /* 0x000fc40003f24270 */
[----:B--2---:R-:W-:Y:S01]  /*8b80*/  FSEL R173, R190, -INF , P2 ;  /* 0xff800000bead7808 */ /* 0x004fe20001000000 */
[----:B------:R-:W-:Y:S01]  /*8b90*/  FMUL.FTZ R190, R157, UR7 ;  /* 0x000000079dbe7c20 */ /* 0x000fe20008410000 */
[----:B------:R-:W-:Y:S02]  /*8ba0*/  FMNMX.FTZ R2, R176, R3, !PT ;  /* 0x00000003b0027209 */ /* 0x000fe40007810000 */
[----:B------:R-:W-:Y:S01]  /*8bb0*/  ISETP.GT.AND P2, PT, R0, 0x19, PT ;  /* 0x000000190000780c */ /* 0x000fe20003f44270 */
[----:B------:R-:W2:Y:S01]  /*8bc0*/  MUFU.TANH R200, R160 ;  /* 0x000000a000c87308 */ /* 0x000ea20000002400 */
[----:B----4-:R-:W-:Y:S02]  /*8bd0*/  FSEL R172, R194, -INF , P1 ;  /* 0xff800000c2ac7808 */ /* 0x010fe40000800000 */
[----:B------:R-:W-:Y:S02]  /*8be0*/  FMNMX.FTZ R3, R173, R2, !PT ;  /* 0x00000002ad037209 */ /* 0x000fe40007810000 */
[----:B------:R-:W-:-:S02]  /*8bf0*/  ISETP.GT.AND P1, PT, R0, 0x20, PT ;  /* 0x000000200000780c */ /* 0x000fc40003f24270 */
[----:B------:R-:W-:Y:S01]  /*8c00*/  FSEL R168, R195, -INF , P2 ;  /* 0xff800000c3a87808 */ /* 0x000fe20001000000 */
[----:B------:R-:W4:Y:S01]  /*8c10*/  MUFU.TANH R193, R161 ;  /* 0x000000a100c17308 */ /* 0x000f220000002400 */
[----:B------:R-:W-:Y:S02]  /*8c20*/  FMNMX.FTZ R3, R172, R3, !PT ;  /* 0x00000003ac037209 */ /* 0x000fe40007810000 */
[----:B------:R-:W-:Y:S02]  /*8c30*/  ISETP.GT.AND P2, PT, R0, 0x21, PT ;  /* 0x000000210000780c */ /* 0x000fe40003f44270 */
[----:B-1----:R-:W-:Y:S02]  /*8c40*/  FSEL R169, R196, -INF , P1 ;  /* 0xff800000c4a97808 */ /* 0x002fe40000800000 */
[----:B------:R-:W-:Y:S01]  /*8c50*/  FMNMX.FTZ R2, R168, R3, !PT ;  /* 0x00000003a8027209 */ /* 0x000fe20007810000 */
[----:B------:R0:W1:Y:S01]  /*8c60*/  MUFU.TANH R191, R164 ;  /* 0x000000a400bf7308 */ /* 0x0000620000002400 */
[----:B------:R-:W-:-:S02]  /*8c70*/  ISETP.GT.AND P1, PT, R0, 0x28, PT ;  /* 0x000000280000780c */ /* 0x000fc40003f24270 */
[----:B------:R-:W-:-:S05]  /*8c80*/  FMNMX.FTZ R3, R169, R2, !PT ;  /* 0x00000002a9037209 */ /* 0x000fca0007810000 */
[----:B------:R5:W1:Y:S01]  /*8c90*/  MUFU.TANH R194, R165 ;  /* 0x000000a500c27308 */ /* 0x000a620000002400 */
[----:B0-----:R-:W-:Y:S02]  /*8ca0*/  FSEL R164, R197, -INF , P2 ;  /* 0xff800000c5a47808 */ /* 0x001fe40001000000 */
[----:B------:R-:W-:Y:S02]  /*8cb0*/  ISETP.GT.AND P2, PT, R0, 0x29, PT ;  /* 0x000000290000780c */ /* 0x000fe40003f44270 */
[----:B------:R-:W-:Y:S02]  /*8cc0*/  FMNMX.FTZ R2, R164, R3, !PT ;  /* 0x00000003a4027209 */ /* 0x000fe40007810000 */
[----:B---3--:R-:W-:Y:S01]  /*8cd0*/  FSEL R160, R199, -INF , P2 ;  /* 0xff800000c7a07808 */ /* 0x008fe20001000000 */
[----:B------:R0:W3:Y:S01]  /*8ce0*/  MUFU.TANH R195, R152 ;  /* 0x0000009800c37308 */ /* 0x0000e20000002400 */
[----:B-----5:R-:W-:Y:S02]  /*8cf0*/  FSEL R165, R198, -INF , P1 ;  /* 0xff800000c6a57808 */ /* 0x020fe40000800000 */
[----:B------:R-:W-:-:S02]  /*8d00*/  ISETP.GT.AND P1, PT, R0, 0x30, PT ;  /* 0x000000300000780c */ /* 0x000fc40003f24270 */
[----:B------:R-:W-:Y:S01]  /*8d10*/  FMNMX.FTZ R3, R165, R2, !PT ;  /* 0x00000002a5037209 */ /* 0x000fe20007810000 */
[----:B------:R-:W-:Y:S01]  /*8d20*/  FMUL.FTZ R2, R156, UR7 ;  /* 0x000000079c027c20 */ /* 0x000fe20008410000 */
[----:B------:R-:W-:Y:S01]  /*8d30*/  ISETP.GT.AND P2, PT, R0, 0x31, PT ;  /* 0x000000310000780c */ /* 0x000fe20003f44270 */
[----:B------:R3:W5:Y:S01]  /*8d40*/  MUFU.TANH R196, R153 ;  /* 0x0000009900c47308 */ /* 0x0007620000002400 */
[----:B--2---:R-:W-:Y:S02]  /*8d50*/  FSEL R161, R200, -INF , P1 ;  /* 0xff800000c8a17808 */ /* 0x004fe40000800000 */
[----:B0-----:R-:W-:Y:S02]  /*8d60*/  FMNMX.FTZ R152, R160, R3, !PT ;  /* 0x00000003a0987209 */ /* 0x001fe40007810000 */
[----:B------:R-:W-:Y:S02]  /*8d70*/  ISETP.GT.AND P1, PT, R0, 0x38, PT ;  /* 0x000000380000780c */ /* 0x000fe40003f24270 */
[----:B----4-:R-:W-:Y:S01]  /*8d80*/  FSEL R156, R193, -INF , P2 ;  /* 0xff800000c19c7808 */ /* 0x010fe20001000000 */
[----:B------:R0:W2:Y:S01]  /*8d90*/  MUFU.TANH R197, R2 ;  /* 0x0000000200c57308 */ /* 0x0000a20000002400 */
[----:B------:R-:W-:-:S02]  /*8da0*/  FMNMX.FTZ R3, R161, R152, !PT ;  /* 0x00000098a1037209 */ /* 0x000fc40007810000 */
[----:B------:R-:W-:Y:S02]  /*8db0*/  ISETP.GT.AND P2, PT, R0, 0x39, PT ;  /* 0x000000390000780c */ /* 0x000fe40003f44270 */
[----:B-1----:R-:W-:Y:S02]  /*8dc0*/  FSEL R157, R191, -INF , P1 ;  /* 0xff800000bf9d7808 */ /* 0x002fe40000800000 */
[----:B------:R-:W-:Y:S01]  /*8dd0*/  FMNMX.FTZ R192, R156, R3, !PT ;  /* 0x000000039cc07209 */ /* 0x000fe20007810000 */
[----:B------:R1:W4:Y:S01]  /*8de0*/  MUFU.TANH R193, R190 ;  /* 0x000000be00c17308 */ /* 0x0003220000002400 */
[----:B------:R-:W-:Y:S02]  /*8df0*/  ISETP.GT.AND P1, PT, R0, 0x40, PT ;  /* 0x000000400000780c */ /* 0x000fe40003f24270 */
[----:B------:R-:W-:Y:S01]  /*8e00*/  FSEL R152, R194, -INF , P2 ;  /* 0xff800000c2987808 */ /* 0x000fe20001000000 */
[----:B------:R-:W-:Y:S01]  /*8e10*/  FMUL.FTZ R194, R154, UR7 ;  /* 0x000000079ac27c20 */ /* 0x000fe20008410000 */
[----:B------:R-:W-:-:S02]  /*8e20*/  FMNMX.FTZ R3, R157, R192, !PT ;  /* 0x000000c09d037209 */ /* 0x000fc40007810000 */
[----:B------:R-:W-:Y:S01]  /*8e30*/  ISETP.GT.AND P2, PT, R0, 0x41, PT ;  /* 0x000000410000780c */ /* 0x000fe20003f44270 */
[----:B------:R-:W4:Y:S01]  /*8e40*/  MUFU.TANH R6, R6 ;  /* 0x0000000600067308 */ /* 0x000f220000002400 */
[----:B---3--:R-:W-:Y:S01]  /*8e50*/  FSEL R153, R195, -INF , P1 ;  /* 0xff800000c3997808 */ /* 0x008fe20000800000 */
[----:B------:R-:W-:Y:S01]  /*8e60*/  FMUL.FTZ R195, R155, UR7 ;  /* 0x000000079bc37c20 */ /* 0x000fe20008410000 */
[----:B0-----:R-:W-:Y:S02]  /*8e70*/  FMNMX.FTZ R2, R152, R3, !PT ;  /* 0x0000000398027209 */ /* 0x001fe40007810000 */
[----:B------:R-:W-:Y:S02]  /*8e80*/  ISETP.GT.AND P1, PT, R0, 0x48, PT ;  /* 0x000000480000780c */ /* 0x000fe40003f24270 */
[----:B-----5:R-:W-:Y:S01]  /*8e90*/  FSEL R3, R196, -INF , P2 ;  /* 0xff800000c4037808 */ /* 0x020fe20001000000 */
[----:B------:R-:W0:Y:S01]  /*8ea0*/  MUFU.TANH R184, R184 ;  /* 0x000000b800b87308 */ /* 0x000e220000002400 */
[----:B-1----:R-:W-:Y:S01]  /*8eb0*/  FMNMX.FTZ R190, R153, R2, !PT ;  /* 0x0000000299be7209 */ /* 0x002fe20007810000 */
[----:B------:R-:W-:Y:S01]  /*8ec0*/  FMUL.FTZ R196, R158, UR7 ;  /* 0x000000079ec47c20 */ /* 0x000fe20008410000 */
[----:B------:R-:W-:-:S02]  /*8ed0*/  ISETP.GT.AND P2, PT, R0, 0x49, PT ;  /* 0x000000490000780c */ /* 0x000fc40003f44270 */
[----:B--2---:R-:W-:Y:S01]  /*8ee0*/  FSEL R2, R197, -INF , P1 ;  /* 0xff800000c5027808 */ /* 0x004fe20000800000 */
[----:B------:R-:W-:Y:S01]  /*8ef0*/  FMUL.FTZ R197, R159, UR7 ;  /* 0x000000079fc57c20 */ /* 0x000fe20008410000 */
[----:B------:R-:W-:Y:S01]  /*8f00*/  FMNMX.FTZ R191, R3, R190, !PT ;  /* 0x000000be03bf7209 */ /* 0x000fe20007810000 */
[----:B------:R-:W-:Y:S01]  /*8f10*/  FMUL.FTZ R190, R162, UR7 ;  /* 0x00000007a2be7c20 */ /* 0x000fe20008410000 */
[----:B----4-:R-:W-:Y:S01]  /*8f20*/  FSEL R0, R193, -INF , P2 ;  /* 0xff800000c1007808 */ /* 0x010fe20001000000 */
[----:B------:R-:W1:Y:S01]  /*8f30*/  SHFL.IDX PT, R162, R180, 0x1, 0x1c1f ;  /* 0x003c1f00b4a27f89 */ /* 0x000e6200000e0000 */
[----:B------:R-:W-:Y:S01]  /*8f40*/  FMNMX.FTZ R191, R2, R191, !PT ;  /* 0x000000bf02bf7209 */ /* 0x000fe20007810000 */
[----:B------:R-:W2:Y:S03]  /*8f50*/  MUFU.TANH R186, R186 ;  /* 0x000000ba00ba7308 */ /* 0x000ea60000002400 */
[----:B------:R-:W-:Y:S01]  /*8f60*/  FMNMX.FTZ R192, R0, R191, !PT ;  /* 0x000000bf00c07209 */ /* 0x000fe20007810000 */
[----:B------:R-:W-:-:S04]  /*8f70*/  FMUL.FTZ R191, R163, UR7 ;  /* 0x00000007a3bf7c20 */ /* 0x000fc80008410000 */
[----:B------:R-:W3:Y:S01]  /*8f80*/  SHFL.BFLY PT, R193, R192, 0x2, 0x1f ;  /* 0x0c401f00c0c17f89 */ /* 0x000ee200000e0000 */
[----:B------:R-:W4:Y:S08]  /*8f90*/  MUFU.TANH R185, R185 ;  /* 0x000000b900b97308 */ /* 0x000f300000002400 */
[----:B------:R-:W5:Y:S01]  /*8fa0*/  MUFU.TANH R187, R187 ;  /* 0x000000bb00bb7308 */ /* 0x000f620000002400 */
[----:B-1----:R-:W-:Y:S01]  /*8fb0*/  IADD3 R189, R162, -UR11, R189 ;  /* 0x8000000ba2bd7c10 */ /* 0x002fe2000fffe0bd */
[----:B------:R-:W1:Y:S06]  /*8fc0*/  S2UR UR11, SR_CgaCtaId ;  /* 0x00000000000b79c3 */ /* 0x000e6c0000008800 */
[----:B------:R-:W1:Y:S01]  /*8fd0*/  MUFU.TANH R188, R188 ;  /* 0x000000bc00bc7308 */ /* 0x000e620000002400 */
[----:B------:R-:W-:-:S02]  /*8fe0*/  ISETP.GT.AND P1, PT, R189, RZ, PT ;  /* 0x000000ffbd00720c */ /* 0x000fc40003f24270 */
[C---:B------:R-:W-:Y:S02]  /*8ff0*/  ISETP.GT.AND P2, PT, R189.reuse, 0x1, PT ;  /* 0x00000001bd00780c */ /* 0x040fe40003f44270 */
[----:B------:R-:W-:Y:S02]  /*9000*/  FSEL R154, R6, -INF , P1 ;  /* 0xff800000069a7808 */ /* 0x000fe40000800000 */
[----:B---3--:R-:W-:Y:S01]  /*9010*/  FMNMX.FTZ R163, R192, R193, !PT ;  /* 0x000000c1c0a37209 */ /* 0x008fe20007810000 */
[----:B------:R-:W-:Y:S01]  /*9020*/  FMUL.FTZ R192, R166, UR7 ;  /* 0x00000007a6c07c20 */ /* 0x000fe20008410000 */
[----:B------:R-:W-:Y:S01]  /*9030*/  ISETP.GT.AND P1, PT, R189, 0x8, PT ;  /* 0x00000008bd00780c */ /* 0x000fe20003f24270 */
[----:B------:R-:W3:Y:S01]  /*9040*/  MUFU.TANH R182, R182 ;  /* 0x000000b600b67308 */ /* 0x000ee20000002400 */
[----:B0-----:R-:W-:Y:S01]  /*9050*/  FSEL R184, R184, -INF , P2 ;  /* 0xff800000b8b87808 */ /* 0x001fe20001000000 */
[----:B------:R-:W0:Y:S01]  /*9060*/  SHFL.BFLY PT, R166, R163, 0x1, 0x1f ;  /* 0x0c201f00a3a67f89 */ /* 0x000e2200000e0000 */
[----:B------:R-:W-:Y:S01]  /*9070*/  FMNMX.FTZ R155, R154, R21, !PT ;  /* 0x000000159a9b7209 */ /* 0x000fe20007810000 */
[----:B------:R-:W-:Y:S01]  /*9080*/  FMUL.FTZ R193, R167, UR7 ;  /* 0x00000007a7c17c20 */ /* 0x000fe20008410000 */
[----:B------:R-:W-:-:S02]  /*9090*/  ISETP.GT.AND P2, PT, R189, 0x9, PT ;  /* 0x00000009bd00780c */ /* 0x000fc40003f44270 */
[----:B--2---:R-:W-:Y:S01]  /*90a0*/  FSEL R186, R186, -INF , P1 ;  /* 0xff800000baba7808 */ /* 0x004fe20000800000 */
[----:B------:R-:W2:Y:S01]  /*90b0*/  MUFU.TANH R183, R183 ;  /* 0x000000b700b77308 */ /* 0x000ea20000002400 */
[----:B------:R-:W-:Y:S02]  /*90c0*/  FMNMX.FTZ R155, R184, R155, !PT ;  /* 0x0000009bb89b7209 */ /* 0x000fe40007810000 */
[----:B------:R-:W-:Y:S02]  /*90d0*/  ISETP.GT.AND P1, PT, R189, 0x10, PT ;  /* 0x00000010bd00780c */ /* 0x000fe40003f24270 */
[----:B----4-:R-:W-:Y:S02]  /*90e0*/  FSEL R185, R185, -INF , P2 ;  /* 0xff800000b9b97808 */ /* 0x010fe40001000000 */
[----:B------:R-:W-:Y:S01]  /*90f0*/  FMNMX.FTZ R158, R186, R155, !PT ;  /* 0x0000009bba9e7209 */ /* 0x000fe20007810000 */
[----:B------:R-:W4:Y:S01]  /*9100*/  MUFU.TANH R170, R170 ;  /* 0x000000aa00aa7308 */ /* 0x000f220000002400 */
[----:B------:R-:W-:-:S02]  /*9110*/  ISETP.GT.AND P2, PT, R189, 0x11, PT ;  /* 0x00000011bd00780c */ /* 0x000fc40003f44270 */
[----:B-----5:R-:W-:Y:S02]  /*9120*/  FSEL R155, R187, -INF , P1 ;  /* 0xff800000bb9b7808 */ /* 0x020fe40000800000 */
[----:B------:R-:W-:Y:S02]  /*9130*/  FMNMX.FTZ R162, R185, R158, !PT ;  /* 0x0000009eb9a27209 */ /* 0x000fe40007810000 */
[----:B------:R-:W-:Y:S01]  /*9140*/  ISETP.GT.AND P3, PT, R189, 0x18, PT ;  /* 0x00000018bd00780c */ /* 0x000fe20003f64270 */
[----:B------:R-:W5:Y:S01]  /*9150*/  MUFU.TANH R171, R171 ;  /* 0x000000ab00ab7308 */ /* 0x000f620000002400 */
[----:B-1----:R-:W-:Y:S02]  /*9160*/  FSEL R158, R188, -INF , P2 ;  /* 0xff800000bc9e7808 */ /* 0x002fe40001000000 */
[----:B0-----:R-:W-:Y:S02]  /*9170*/  FMNMX.FTZ R6, R163, R166, !PT ;  /* 0x000000a6a3067209 */ /* 0x001fe40007810000 */
[----:B------:R-:W-:-:S02]  /*9180*/  FMNMX.FTZ R163, R155, R162, !PT ;  /* 0x000000a29ba37209 */ /* 0x000fc40007810000 */
[C---:B------:R-:W-:Y:S01]  /*9190*/  FSETP.NEU.FTZ.AND P1, PT, R6.reuse, -INF , PT ;  /* 0xff8000000600780b */ /* 0x040fe20003f3d000 */
[----:B------:R-:W-:Y:S01]  /*91a0*/  FMUL.FTZ R187, R6, UR6 ;  /* 0x0000000606bb7c20 */ /* 0x000fe20008410000 */
[----:B------:R-:W0:Y:S01]  /*91b0*/  MUFU.TANH R174, R174 ;  /* 0x000000ae00ae7308 */ /* 0x000e220000002400 */
[----:B------:R-:W-:Y:S02]  /*91c0*/  ISETP.GT.AND P4, PT, R189, 0x19, PT ;  /* 0x00000019bd00780c */ /* 0x000fe40003f84270 */
[----:B---3--:R-:W-:Y:S02]  /*91d0*/  FSEL R159, R182, -INF , P3 ;  /* 0xff800000b69f7808 */ /* 0x008fe40001800000 */
[----:B------:R-:W-:Y:S02]  /*91e0*/  FMNMX.FTZ R166, R158, R163, !PT ;  /* 0x000000a39ea67209 */ /* 0x000fe40007810000 */
[----:B------:R-:W-:Y:S01]  /*91f0*/  FSEL R187, R187, RZ, P1 ;  /* 0x000000ffbbbb7208 */ /* 0x000fe20000800000 */
[----:B------:R-:W1:Y:S01]  /*9200*/  MUFU.TANH R175, R175 ;  /* 0x000000af00af7308 */ /* 0x000e620000002400 */
[----:B------:R-:W-:-:S02]  /*9210*/  ISETP.GT.AND P2, PT, R189, 0x20, PT ;  /* 0x00000020bd00780c */ /* 0x000fc40003f44270 */
[----:B--2---:R-:W-:Y:S01]  /*9220*/  FSEL R162, R183, -INF , P4 ;  /* 0xff800000b7a27808 */ /* 0x004fe20002000000 */
[--C-:B------:R-:W-:Y:S01]  /*9230*/  FFMA.FTZ R182, R181, UR6, -R187.reuse ;  /* 0x00000006b5b67c23 */ /* 0x100fe200080108bb */
[----:B------:R-:W-:Y:S01]  /*9240*/  FMNMX.FTZ R163, R159, R166, !PT ;  /* 0x000000a69fa37209 */ /* 0x000fe20007810000 */
[--C-:B------:R-:W-:Y:S01]  /*9250*/  FFMA.FTZ R208, R179, UR6, -R187.reuse ;  /* 0x00000006b3d07c23 */ /* 0x100fe200080108bb */
[C---:B------:R-:W-:Y:S01]  /*9260*/  ISETP.GT.AND P3, PT, R189.reuse, 0x21, PT ;  /* 0x00000021bd00780c */ /* 0x040fe20003f64270 */
[----:B------:R-:W2:Y:S01]  /*9270*/  MUFU.TANH R190, R190 ;  /* 0x000000be00be7308 */ /* 0x000ea20000002400 */
[----:B----4-:R-:W-:Y:S01]  /*9280*/  FSEL R166, R170, -INF , P2 ;  /* 0xff800000aaa67808 */ /* 0x010fe20001000000 */
[--C-:B------:R-:W-:Y:S01]  /*9290*/  FFMA.FTZ R210, R178, UR6, -R187.reuse ;  /* 0x00000006b2d27c23 */ /* 0x100fe200080108bb */
[----:B------:R-:W-:Y:S01]  /*92a0*/  FMNMX.FTZ R181, R162, R163, !PT ;  /* 0x000000a3a2b57209 */ /* 0x000fe20007810000 */
[--C-:B------:R-:W-:Y:S01]  /*92b0*/  FFMA.FTZ R204, R176, UR6, -R187.reuse ;  /* 0x00000006b0cc7c23 */ /* 0x100fe200080108bb */
[----:B------:R-:W-:Y:S01]  /*92c0*/  ISETP.GT.AND P2, PT, R189, 0x28, PT ;  /* 0x00000028bd00780c */ /* 0x000fe20003f44270 */
[--C-:B------:R-:W-:Y:S01]  /*92d0*/  FFMA.FTZ R206, R172, UR6, -R187.reuse ;  /* 0x00000006acce7c23 */ /* 0x100fe200080108bb */
[----:B-----5:R-:W-:Y:S01]  /*92e0*/  FSEL R167, R171, -INF , P3 ;  /* 0xff800000aba77808 */ /* 0x020fe20001800000 */
[----:B------:R-:W3:Y:S01]  /*92f0*/  MUFU.TANH R191, R191 ;  /* 0x000000bf00bf7308 */ /* 0x000ee20000002400 */
[----:B------:R-:W-:Y:S01]  /*9300*/  FMNMX.FTZ R180, R166, R181, !PT ;  /* 0x000000b5a6b47209 */ /* 0x000fe20007810000 */
[--C-:B------:R-:W-:Y:S01]  /*9310*/  FFMA.FTZ R202, R165, UR6, -R187.reuse ;  /* 0x00000006a5ca7c23 */ /* 0x100fe200080108bb */
[----:B------:R-:W-:Y:S01]  /*9320*/  ISETP.GT.AND P3, PT, R189, 0x29, PT ;  /* 0x00000029bd00780c */ /* 0x000fe20003f64270 */
[--C-:B------:R-:W-:Y:S01]  /*9330*/  FFMA.FTZ R165, R160, UR6, -R187.reuse ;  /* 0x00000006a0a57c23 */ /* 0x100fe200080108bb */
[----:B0-----:R-:W-:Y:S01]  /*9340*/  FSEL R170, R174, -INF , P2 ;  /* 0xff800000aeaa7808 */ /* 0x001fe20001000000 */
[--C-:B------:R-:W-:Y:S01]  /*9350*/  FFMA.FTZ R200, R169, UR6, -R187.reuse ;  /* 0x00000006a9c87c23 */ /* 0x100fe200080108bb */
[----:B------:R-:W-:Y:S01]  /*9360*/  FMNMX.FTZ R179, R167, R180, !PT ;  /* 0x000000b4a7b37209 */ /* 0x000fe20007810000 */
[----:B------:R-:W0:Y:S01]  /*9370*/  MUFU.TANH R192, R192 ;  /* 0x000000c000c07308 */ /* 0x000e220000002400 */
[----:B------:R-:W-:Y:S01]  /*9380*/  ISETP.GT.AND P2, PT, R189, 0x30, PT ;  /* 0x00000030bd00780c */ /* 0x000fe20003f44270 */
[--C-:B------:R-:W-:Y:S01]  /*9390*/  FFMA.FTZ R198, R157, UR6, -R187.reuse ;  /* 0x000000069dc67c23 */ /* 0x100fe200080108bb */
[----:B-1----:R-:W-:Y:S01]  /*93a0*/  FSEL R171, R175, -INF , P3 ;  /* 0xff800000afab7808 */ /* 0x002fe20001800000 */
[--C-:B------:R-:W-:Y:S01]  /*93b0*/  FFMA.FTZ R177, R177, UR6, -R187.reuse ;  /* 0x00000006b1b17c23 */ /* 0x100fe200080108bb */
[----:B------:R-:W-:Y:S01]  /*93c0*/  FMNMX.FTZ R180, R170, R179, !PT ;  /* 0x000000b3aab47209 */ /* 0x000fe20007810000 */
[--C-:B------:R-:W-:Y:S01]  /*93d0*/  FFMA.FTZ R169, R164, UR6, -R187.reuse ;  /* 0x00000006a4a97c23 */ /* 0x100fe200080108bb */
[----:B------:R-:W-:Y:S01]  /*93e0*/  ISETP.GT.AND P3, PT, R189, 0x31, PT ;  /* 0x00000031bd00780c */ /* 0x000fe20003f64270 */
[----:B------:R-:W1:Y:S01]  /*93f0*/  MUFU.TANH R193, R193 ;  /* 0x000000c100c17308 */ /* 0x000e620000002400 */
[----:B--2---:R-:W-:Y:S01]  /*9400*/  FSEL R174, R190, -INF , P2 ;  /* 0xff800000beae7808 */ /* 0x004fe20001000000 */
[----:B------:R-:W-:Y:S01]  /*9410*/  FFMA.FTZ R157, R152, UR6, -R187 ;  /* 0x00000006989d7c23 */ /* 0x000fe200080108bb */
[----:B------:R-:W-:-:S02]  /*9420*/  FMNMX.FTZ R179, R171, R180, !PT ;  /* 0x000000b4abb37209 */ /* 0x000fc40007810000 */
[----:B------:R-:W-:Y:S02]  /*9430*/  ISETP.GT.AND P2, PT, R189, 0x38, PT ;  /* 0x00000038bd00780c */ /* 0x000fe40003f44270 */
[----:B---3--:R-:W-:Y:S01]  /*9440*/  FSEL R175, R191, -INF , P3 ;  /* 0xff800000bfaf7808 */ /* 0x008fe20001800000 */
[----:B------:R-:W2:Y:S01]  /*9450*/  MUFU.TANH R194, R194 ;  /* 0x000000c200c27308 */ /* 0x000ea20000002400 */
[----:B------:R-:W-:Y:S02]  /*9460*/  FMNMX.FTZ R180, R174, R179, !PT ;  /* 0x000000b3aeb47209 */ /* 0x000fe40007810000 */
[----:B------:R-:W-:Y:S02]  /*9470*/  ISETP.GT.AND P3, PT, R189, 0x39, PT ;  /* 0x00000039bd00780c */ /* 0x000fe40003f64270 */
[----:B0-----:R-:W-:Y:S01]  /*9480*/  FSEL R178, R192, -INF , P2 ;  /* 0xff800000c0b27808 */ /* 0x001fe20001000000 */
[--C-:B------:R-:W-:Y:S01]  /*9490*/  FFMA.FTZ R192, R153, UR6, -R187.reuse ;  /* 0x0000000699c07c23 */ /* 0x100fe200080108bb */
[----:B------:R-:W-:Y:S01]  /*94a0*/  FMNMX.FTZ R181, R175, R180, !PT ;  /* 0x000000b4afb57209 */ /* 0x000fe20007810000 */
[----:B------:R-:W0:Y:S01]  /*94b0*/  MUFU.TANH R195, R195 ;  /* 0x000000c300c37308 */ /* 0x000e220000002400 */
[----:B------:R-:W-:Y:S01]  /*94c0*/  ISETP.GT.AND P2, PT, R189, 0x40, PT ;  /* 0x00000040bd00780c */ /* 0x000fe20003f44270 */
[----:B------:R-:W-:Y:S01]  /*94d0*/  FFMA.FTZ R153, R3, UR6, -R187 ;  /* 0x0000000603997c23 */ /* 0x000fe200080108bb */
[----:B-1----:R-:W-:-:S02]  /*94e0*/  FSEL R179, R193, -INF , P3 ;  /* 0xff800000c1b37808 */ /* 0x002fc40001800000 */
[C---:B------:R-:W-:Y:S02]  /*94f0*/  ISETP.GT.AND P3, PT, R189.reuse, 0x41, PT ;  /* 0x00000041bd00780c */ /* 0x040fe40003f64270 */
[----:B------:R-:W-:Y:S01]  /*9500*/  R2UR UR7, R214 ;  /* 0x00000000d60772ca */ /* 0x000fe200000e0000 */
[----:B------:R-:W-:Y:S01]  /*9510*/  MUFU.TANH R196, R196 ;  /* 0x000000c400c47308 */ /* 0x000fe20000002400 */
[----:B--2---:R-:W-:Y:S01]  /*9520*/  FSEL R180, R194, -INF , P2 ;  /* 0xff800000c2b47808 */ /* 0x004fe20001000000 */
[----:B------:R-:W-:Y:S01]  /*9530*/  FFMA.FTZ R194, R2, UR6, -R187 ;  /* 0x0000000602c27c23 */ /* 0x000fe200080108bb */
[----:B------:R-:W-:-:S05]  /*9540*/  ISETP.GT.AND P2, PT, R189, 0x48, PT ;  /* 0x00000048bd00780c */ /* 0x000fca0003f44270 */
[----:B------:R-:W1:Y:S01]  /*9550*/  MUFU.TANH R197, R197 ;  /* 0x000000c500c57308 */ /* 0x000e620000002400 */
[----:B0-----:R-:W-:Y:S02]  /*9560*/  FSEL R176, R195, -INF , P3 ;  /* 0xff800000c3b07808 */ /* 0x001fe40001800000 */
[----:B------:R-:W-:Y:S01]  /*9570*/  ISETP.GT.AND P3, PT, R189, 0x49, PT ;  /* 0x00000049bd00780c */ /* 0x000fe20003f64270 */
[----:B------:R-:W-:Y:S01]  /*9580*/  FFMA.FTZ R189, R173, UR6, -R187 ;  /* 0x00000006adbd7c23 */ /* 0x000fe200080108bb */
[----:B------:R-:W-:-:S03]  /*9590*/  UIADD3 UR7, UR7, 0x38840, URZ ;  /* 0x0003884007077890 */ /* 0x000fc6000fffe03f */
[----:B------:R0:W-:Y:S01]  /*95a0*/  MUFU.EX2 R163, R182 ;  /* 0x000000b600a37308 */ /* 0x0001e20000000800 */
[----:B------:R-:W-:-:S07]  /*95b0*/  UPRMT UR7, UR11, 0x654, UR7 ;  /* 0x000006540b077896 */ /* 0x000fce0008000007 */
[----:B------:R-:W-:Y:S01]  /*95c0*/  MUFU.EX2 R208, R208 ;  /* 0x000000d000d07308 */ /* 0x000fe20000000800 */
[----:B0-----:R-:W-:Y:S01]  /*95d0*/  FMNMX.FTZ R182, R178, R181, !PT ;  /* 0x000000b5b2b67209 */ /* 0x001fe20007810000 */
[----:B------:R-:W-:Y:S01]  /*95e0*/  SYNCS.ARRIVE.TRANS64.RED.A1T0 RZ, [UR7], RZ ;  /* 0x000000ffffff79a7 */ /* 0x000fe20008100407 */
[----:B-1----:R-:W-:Y:S02]  /*95f0*/  FSEL R188, R197, -INF , P3 ;  /* 0xff800000c5bc7808 */ /* 0x002fe40001800000 */
[----:B------:R-:W-:Y:S02]  /*9600*/  FMNMX.FTZ R181, R179, R182, !PT ;  /* 0x000000b6b3b57209 */ /* 0x000fe40007810000 */
[----:B------:R-:W-:Y:S01]  /*9610*/  FSEL R182, R196, -INF , P2 ;  /* 0xff800000c4b67808 */ /* 0x000fe20001000000 */
[--C-:B------:R-:W-:Y:S01]  /*9620*/  FFMA.FTZ R196, R161, UR6, -R187.reuse ;  /* 0x00000006a1c47c23 */ /* 0x100fe200080108bb */
[----:B------:R-:W-:Y:S01]  /*9630*/  FMNMX.FTZ R181, R180, R181, !PT ;  /* 0x000000b5b4b57209 */ /* 0x000fe20007810000 */
[----:B------:R-:W-:Y:S01]  /*9640*/  FFMA.FTZ R161, R156, UR6, -R187 ;  /* 0x000000069ca17c23 */ /* 0x000fe200080108bb */
[----:B------:R-:W-:Y:S02]  /*9650*/  MUFU.EX2 R210, R210 ;  /* 0x000000d200d27308 */ /* 0x000fe40000000800 */
[----:B------:R-:W-:-:S04]  /*9660*/  FMNMX.FTZ R173, R176, R181, !PT ;  /* 0x000000b5b0ad7209 */ /* 0x000fc80007810000 */
[----:B------:R-:W-:Y:S02]  /*9670*/  FMNMX.FTZ R173, R182, R173, !PT ;  /* 0x000000adb6ad7209 */ /* 0x000fe40007810000 */
[----:B------:R-:W-:Y:S02]  /*9680*/  MUFU.EX2 R177, R177 ;  /* 0x000000b100b17308 */ /* 0x000fe40000000800 */
[----:B------:R-:W-:Y:S01]  /*9690*/  FMNMX.FTZ R172, R188, R173, !PT ;  /* 0x000000adbcac7209 */ /* 0x000fe20007810000 */
[----:B------:R-:W-:-:S04]  /*96a0*/  FFMA.FTZ R173, R168, UR6, -R187 ;  /* 0x00000006a8ad7c23 */ /* 0x000fc800080108bb */
[----:B------:R-:W0:Y:S01]  /*96b0*/  SHFL.BFLY PT, R183, R172, 0x2, 0x1f ;  /* 0x0c401f00acb77f89 */ /* 0x000e2200000e0000 */
[----:B------:R-:W-:Y:S08]  /*96c0*/  MUFU.EX2 R204, R204 ;  /* 0x000000cc00cc7308 */ /* 0x000ff00000000800 */
        /* <DEDUP_REMOVED lines=8> */
[----:B0-----:R-:W-:Y:S01]  /*9750*/  FMNMX.FTZ R3, R183, R160, !PT ;  /* 0x000000a0b7037209 */ /* 0x001fe20007810000 */
[----:B------:R-:W-:-:S03]  /*9760*/  FFMA.FTZ R183, R0, UR6, -R187 ;  /* 0x0000000600b77c23 */ /* 0x000fc600080108bb */
[C---:B------:R-:W-:Y:S01]  /*9770*/  FSETP.NEU.FTZ.AND P2, PT, R3.reuse, -INF , PT ;  /* 0xff8000000300780b */ /* 0x040fe20003f5d000 */
[C---:B------:R-:W-:Y:S02]  /*9780*/  FMUL.FTZ R2, R3.reuse, UR6 ;  /* 0x0000000603027c20 */ /* 0x040fe40008410000 */
[----:B------:R-:W-:Y:S01]  /*9790*/  MUFU.EX2 R165, R165 ;  /* 0x000000a500a57308 */ /* 0x000fe20000000800 */
[----:B------:R-:W-:Y:S02]  /*97a0*/  FSEL R0, R3, RZ, P2 ;  /* 0x000000ff03007208 */ /* 0x000fe40001000000 */
[----:B------:R-:W-:-:S03]  /*97b0*/  FSEL R187, R2, RZ, P2 ;  /* 0x000000ff02bb7208 */ /* 0x000fc60001000000 */
[----:B------:R-:W-:Y:S02]  /*97c0*/  FADD.FTZ R2, -R0, R21 ;  /* 0x0000001500027221 */ /* 0x000fe40000010100 */
[----:B------:R-:W-:Y:S01]  /*97d0*/  MUFU.EX2 R196, R196 ;  /* 0x000000c400c47308 */ /* 0x000fe20000000800 */
[--C-:B------:R-:W-:Y:S01]  /*97e0*/  FFMA.FTZ R205, R155, UR6, -R187.reuse ;  /* 0x000000069bcd7c23 */ /* 0x100fe200080108bb */
[----:B------:R-:W-:Y:S01]  /*97f0*/  FSEL R155, R6, RZ, P1 ;  /* 0x000000ff069b7208 */ /* 0x000fe20000800000 */
[--C-:B------:R-:W-:Y:S01]  /*9800*/  FFMA.FTZ R209, R154, UR6, -R187.reuse ;  /* 0x000000069ad17c23 */ /* 0x100fe200080108bb */
[----:B------:R-:W-:Y:S01]  /*9810*/  FMUL.FTZ R2, R2, UR6 ;  /* 0x0000000602027c20 */ /* 0x000fe20008410000 */
[--C-:B------:R-:W-:Y:S01]  /*9820*/  FFMA.FTZ R152, R184, UR6, -R187.reuse ;  /* 0x00000006b8987c23 */ /* 0x100fe200080108bb */
[--C-:B------:R-:W-:Y:S01]  /*9830*/  FFMA.FTZ R211, R186, UR6, -R187.reuse ;  /* 0x00000006bad37c23 */ /* 0x100fe200080108bb */
[----:B------:R-:W-:Y:S01]  /*9840*/  FADD.FTZ R155, -R155, R20 ;  /* 0x000000149b9b7221 */ /* 0x000fe20000010100 */
[--C-:B------:R-:W-:Y:S01]  /*9850*/  FFMA.FTZ R154, R185, UR6, -R187.reuse ;  /* 0x00000006b99a7c23 */ /* 0x100fe200080108bb */
        /* <DEDUP_REMOVED lines=14> */
[----:B------:R-:W-:-:S02]  /*9940*/  FFMA.FTZ R182, R182, UR6, -R187 ;  /* 0x00000006b6b67c23 */ /* 0x000fc400080108bb */
[----:B------:R-:W1:Y:S08]  /*9950*/  MUFU.EX2 R2, R2 ;  /* 0x0000000200027308 */ /* 0x000e700000000800 */
[----:B------:R-:W2:Y:S01]  /*9960*/  MUFU.EX2 R152, R152 ;  /* 0x0000009800987308 */ /* 0x000ea20000000800 */
[----:B0-----:R-:W-:-:S04]  /*9970*/  FFMA.FTZ R13, R0, R13, R163 ;  /* 0x0000000d000d7223 */ /* 0x001fc800000100a3 */
[----:B------:R-:W-:-:S03]  /*9980*/  FADD.FTZ R13, R208, R13 ;  /* 0x0000000dd00d7221 */ /* 0x000fc60000010000 */
[----:B------:R-:W0:Y:S01]  /*9990*/  MUFU.EX2 R211, R211 ;  /* 0x000000d300d37308 */ /* 0x000e220000000800 */
[----:B-1----:R-:W-:Y:S01]  /*99a0*/  FFMA.FTZ R21, R2, R12, R209 ;  /* 0x0000000c02157223 */ /* 0x002fe200000100d1 */
[----:B------:R-:W-:-:S06]  /*99b0*/  FADD.FTZ R164, R210, R13 ;  /* 0x0000000dd2a47221 */ /* 0x000fcc0000010000 */
[----:B------:R-:W1:Y:S01]  /*99c0*/  MUFU.EX2 R154, R154 ;  /* 0x0000009a009a7308 */ /* 0x000e620000000800 */
[----:B--2---:R-:W-:Y:S01]  /*99d0*/  FADD.FTZ R12, R152, R21 ;  /* 0x00000015980c7221 */ /* 0x004fe20000010000 */
[----:B------:R-:W-:-:S04]  /*99e0*/  FADD.FTZ R21, R177, R164 ;  /* 0x000000a4b1157221 */ /* 0x000fc80000010000 */
[----:B------:R-:W-:Y:S02]  /*99f0*/  FADD.FTZ R164, R204, R21 ;  /* 0x00000015cca47221 */ /* 0x000fe40000010000 */
[----:B------:R-:W2:Y:S01]  /*9a00*/  MUFU.EX2 R205, R205 ;  /* 0x000000cd00cd7308 */ /* 0x000ea20000000800 */
[----:B0-----:R-:W-:Y:S01]  /*9a10*/  FADD.FTZ R13, R211, R12 ;  /* 0x0000000cd30d7221 */ /* 0x001fe20000010000 */
[----:B------:R-:W-:Y:S01]  /*9a20*/  FADD.FTZ R21, R181, R164 ;  /* 0x000000a4b5157221 */ /* 0x000fe20000010000 */
[----:B------:R-:W-:-:S03]  /*9a30*/  FFMA.FTZ R164, R179, UR6, -R187 ;  /* 0x00000006b3a47c23 */ /* 0x000fc600080108bb */
[----:B------:R-:W-:Y:S02]  /*9a40*/  FADD.FTZ R166, R206, R21 ;  /* 0x00000015cea67221 */ /* 0x000fe40000010000 */
[----:B------:R-:W0:Y:S01]  /*9a50*/  MUFU.EX2 R156, R156 ;  /* 0x0000009c009c7308 */ /* 0x000e220000000800 */
[----:B-1----:R-:W-:Y:S01]  /*9a60*/  FADD.FTZ R12, R154, R13 ;  /* 0x0000000d9a0c7221 */ /* 0x002fe20000010000 */
[----:B------:R-:W-:-:S04]  /*9a70*/  FADD.FTZ R21, R173, R166 ;  /* 0x000000a6ad157221 */ /* 0x000fc80000010000 */
[----:B------:R-:W-:Y:S02]  /*9a80*/  FADD.FTZ R166, R200, R21 ;  /* 0x00000015c8a67221 */ /* 0x000fe40000010000 */
[----:B------:R-:W1:Y:S01]  /*9a90*/  MUFU.EX2 R207, R207 ;  /* 0x000000cf00cf7308 */ /* 0x000e620000000800 */
[----:B--2---:R-:W-:Y:S01]  /*9aa0*/  FADD.FTZ R13, R205, R12 ;  /* 0x0000000ccd0d7221 */ /* 0x004fe20000010000 */
[----:B------:R-:W-:Y:S01]  /*9ab0*/  FADD.FTZ R21, R169, R166 ;  /* 0x000000a6a9157221 */ /* 0x000fe20000010000 */
[--C-:B------:R-:W-:Y:S01]  /*9ac0*/  FFMA.FTZ R166, R176, UR6, -R187.reuse ;  /* 0x00000006b0a67c23 */ /* 0x100fe200080108bb */
[----:B------:R-:W-:Y:S02]  /*9ad0*/  FFMA.FTZ R187, R188, UR6, -R187 ;  /* 0x00000006bcbb7c23 */ /* 0x000fe400080108bb */
        /* <DEDUP_REMOVED lines=47> */
.L_x_2213:
[----:B------:R-:W0:Y:S01]  /*9dd0*/  S2UR UR14, SR_CgaCtaId ;  /* 0x00000000000e79c3 */ /* 0x000e220000008800 */
[----:B------:R-:W-:Y:S01]  /*9de0*/  R2UR UR11, R213 ;  /* 0x00000000d50b72ca */ /* 0x000fe200000e0000 */
[----:B------:R-:W-:Y:S01]  /*9df0*/  UIADD3 UR10, UR10, 0x38860, URZ ;  /* 0x000388600a0a7890 */ /* 0x000fe2000fffe03f */
[----:B------:R-:W-:Y:S01]  /*9e00*/  R2UR UR7, R212 ;  /* 0x00000000d40772ca */ /* 0x000fe200000e0000 */
[----:B------:R-:W-:Y:S01]  /*9e10*/  IMAD.MOV.U32 R21, RZ, RZ, R3 ;  /* 0x000000ffff157224 */ /* 0x000fe200078e0003 */
[----:B------:R-:W-:Y:S01]  /*9e20*/  F2FP.F16.F32.PACK_AB R201, R20, R201 ;  /* 0x000000c914c9723e */ /* 0x000fe200000000ff */
[----:B------:R-:W-:Y:S01]  /*9e30*/  IMAD.MOV.U32 R20, RZ, RZ, R6 ;  /* 0x000000ffff147224 */ /* 0x000fe200078e0006 */
[----:B------:R-:W-:Y:S01]  /*9e40*/  F2FP.F16.F32.PACK_AB R208, R208, R163 ;  /* 0x000000a3d0d0723e */ /* 0x000fe200000000ff */
[----:B------:R-:W-:Y:S01]  /*9e50*/  IMAD.U32 R218, RZ, RZ, UR61 ;  /* 0x0000003dffda7e24 */ /* 0x000fe2000f8e00ff */
[----:B------:R-:W-:Y:S02]  /*9e60*/  F2FP.F16.F32.PACK_AB R209, R152, R209 ;  /* 0x000000d198d1723e */ /* 0x000fe400000000ff */
[----:B------:R-:W-:-:S02]  /*9e70*/  F2FP.F16.F32.PACK_AB R210, R177, R210 ;  /* 0x000000d2b1d2723e */ /* 0x000fc400000000ff */
[----:B------:R-:W-:Y:S02]  /*9e80*/  F2FP.F16.F32.PACK_AB R211, R154, R211 ;  /* 0x000000d39ad3723e */ /* 0x000fe400000000ff */
[----:B------:R-:W-:Y:S01]  /*9e90*/  F2FP.F16.F32.PACK_AB R204, R181, R204 ;  /* 0x000000ccb5cc723e */ /* 0x000fe200000000ff */
[----:B------:R-:W-:Y:S01]  /*9ea0*/  UISETP.GT.AND UP0, UPT, UR7, UR11, UPT ;  /* 0x0000000b0700728c */ /* 0x000fe2000bf04270 */
[----:B------:R-:W-:Y:S01]  /*9eb0*/  F2FP.F16.F32.PACK_AB R205, R156, R205 ;  /* 0x000000cd9ccd723e */ /* 0x000fe200000000ff */
[----:B------:R-:W-:Y:S01]  /*9ec0*/  UIADD3 UR7, UR7, -0x1, URZ ;  /* 0xffffffff07077890 */ /* 0x000fe2000fffe03f */
[----:B------:R-:W-:Y:S02]  /*9ed0*/  F2FP.F16.F32.PACK_AB R206, R173, R206 ;  /* 0x000000ceadce723e */ /* 0x000fe400000000ff */
[----:B------:R-:W-:Y:S02]  /*9ee0*/  F2FP.F16.F32.PACK_AB R207, R158, R207 ;  /* 0x000000cf9ecf723e */ /* 0x000fe400000000ff */
[----:B------:R-:W-:Y:S01]  /*9ef0*/  PLOP3.LUT P1, PT, PT, PT, UP0, 0x80, 0x0 ;  /* 0x000000000000781c */ /* 0x000fe20003f2f008 */
[----:B0-----:R-:W-:Y:S01]  /*9f00*/  UPRMT UR10, UR14, 0x654, UR10 ;  /* 0x000006540e0a7896 */ /* 0x001fe2000800000a */
[----:B------:R-:W-:Y:S01]  /*9f10*/  IMAD.U32 R212, RZ, RZ, UR7 ;  /* 0x00000007ffd47e24 */ /* 0x000fe2000f8e00ff */
[----:B------:R-:W-:-:S02]  /*9f20*/  F2FP.F16.F32.PACK_AB R200, R169, R200 ;  /* 0x000000c8a9c8723e */ /* 0x000fc400000000ff */
[----:B------:R-:W-:Y:S02]  /*9f30*/  F2FP.F16.F32.PACK_AB R202, R165, R202 ;  /* 0x000000caa5ca723e */ /* 0x000fe400000000ff */
[----:B------:R-:W-:Y:S02]  /*9f40*/  F2FP.F16.F32.PACK_AB R203, R160, R203 ;  /* 0x000000cba0cb723e */ /* 0x000fe400000000ff */
[----:B------:R-:W-:Y:S01]  /*9f50*/  F2FP.F16.F32.PACK_AB R196, R161, R196 ;  /* 0x000000c4a1c4723e */ /* 0x000fe200000000ff */
        /* <DEDUP_REMOVED lines=8> */
[----:B------:R-:W-:Y:S02]  /*9fe0*/  MOV R217, UR10 ;  /* 0x0000000a00d97c02 */ /* 0x000fe40008000f00 */
[----:B------:R-:W-:Y:S01]  /*9ff0*/  F2FP.F16.F32.PACK_AB R195, R187, R182 ;  /* 0x000000b6bbc3723e */ /* 0x000fe200000000ff */
[----:B------:R-:W-:Y:S06]  /*a000*/  @P1 BRA `(.L_x_2214) ;  /* 0xffffffb8006c1947 */ /* 0x000fec000383ffff */
[----:B------:R-:W-:-:S07]  /*a010*/  IMAD.U32 R212, RZ, RZ, UR7 ;  /* 0x00000007ffd47e24 */ /* 0x000fce000f8e00ff */
.L_x_2203:
[----:B------:R-:W-:Y:S02]  /*a020*/  R2UR UR10, R22 ;  /* 0x00000000160a72ca */ /* 0x000fe400000e0000 */
[----:B------:R-:W-:-:S13]  /*a030*/  R2UR UR7, R212 ;  /* 0x00000000d40772ca */ /* 0x000fda00000e0000 */
[----:B------:R-:W-:-:S06]  /*a040*/  UISETP.GE.AND UP0, UPT, UR7, UR10, UPT ;  /* 0x0000000a0700728c */ /* 0x000fcc000bf06270 */
[----:B------:R-:W-:-:S13]  /*a050*/  PLOP3.LUT P1, PT, PT, PT, UP0, 0x80, 0x0 ;  /* 0x000000000000781c */ /* 0x000fda0003f2f008 */
[----:B------:R-:W-:Y:S05]  /*a060*/  @!P1 BRA `(.L_x_2215) ;  /* 0x00000040000c9947 */ /* 0x000fea0003800000 */
[----:B------:R-:W-:Y:S01]  /*a070*/  R2UR UR6, R7 ;  /* 0x00000000070672ca */ /* 0x000fe200000e0000 */
[----:B------:R-:W-:Y:S01]  /*a080*/  IMAD.MOV.U32 R17, RZ, RZ, R6 ;  /* 0x000000ffff117224 */ /* 0x000fe200078e0006 */
[----:B------:R-:W-:Y:S01]  /*a090*/  MOV R14, R3 ;  /* 0x00000003000e7202 */ /* 0x000fe20000000f00 */
[----:B------:R-:W-:Y:S01]  /*a0a0*/  UMOV UR60, UR61 ;  /* 0x0000003d003c7c82 */ /* 0x000fe20008000000 */
[----:B------:R-:W-:-:S09]  /*a0b0*/  ULDC UR7, c[0x0][0x9d8] ;  /* 0x0002760000077ab9 */ /* 0x000fd20000000800 */
[----:B------:R-:W-:-:S07]  /*a0c0*/  IMAD.U32 R214, RZ, RZ, UR6 ;  /* 0x00000006ffd67e24 */ /* 0x000fce000f8e00ff */
.L_x_2226:
        /* <DEDUP_REMOVED lines=9> */
.L_x_2216:
[----:B------:R-:W-:Y:S02]  /*a160*/  R2UR UR6, R16 ;  /* 0x00000000100672ca */ /* 0x000fe400000e0000 */
[----:B------:R-:W-:-:S11]  /*a170*/  R2UR UR10, R7 ;  /* 0x00000000070a72ca */ /* 0x000fd600000e0000 */
[----:B------:R-:W-:Y:S02]  /*a180*/  ULEA UR6, UR61, UR6, 0x3 ;  /* 0x000000063d067291 */ /* 0x000fe4000f8e183f */
[----:B------:R-:W-:-:S04]  /*a190*/  MOV R3, UR10 ;  /* 0x0000000a00037c02 */ /* 0x000fc80008000f00 */
[----:B------:R-:W-:Y:S01]  /*a1a0*/  SHF.L.U32 R3, R3, 0x1f, RZ ;  /* 0x0000001f03037819 */ /* 0x000fe200000006ff */
[----:B------:R-:W-:-:S03]  /*a1b0*/  IMAD.U32 R213, RZ, RZ, UR6 ;  /* 0x00000006ffd57e24 */ /* 0x000fc6000f8e00ff */
[----:B------:R0:W1:Y:S01]  /*a1c0*/  SYNCS.PHASECHK.TRANS64.TRYWAIT P1, [UR6+0x38830], R3 ;  /* 0x03883003ff0075a7 */ /* 0x0000620008020146 */
[----:B------:R-:W-:Y:S05]  /*a1d0*/  @!P0 BRA `(.L_x_2217) ;  /* 0x0000000000048947 */ /* 0x000fea0003800000 */
[----:B------:R-:W-:Y:S01]  /*a1e0*/  BPT.TRAP 0x1 ;  /* 0x000000040000795c */ /* 0x000fe20000300000 */
.L_x_2217:
[----:B-1----:R-:W-:Y:S05]  /*a1f0*/  @P1 BRA `(.L_x_2218) ;  /* 0x00000000000c1947 */ /* 0x002fea0003800000 */
[----:B------:R-:W-:-:S13]  /*a200*/  R2UR UR6, R213 ;  /* 0x00000000d50672ca */ /* 0x000fda00000e0000 */
[----:B------:R-:W1:Y:S02]  /*a210*/  SYNCS.PHASECHK.TRANS64.TRYWAIT P1, [UR6+0x38830], R3 ;  /* 0x03883003ff0075a7 */ /* 0x000e640008020146 */
[----:B-1----:R-:W-:Y:S05]  /*a220*/  @!P1 BRA `(.L_x_2219) ;  /* 0x000000b8008c9947 */ /* 0x002fea0003800000 */
.L_x_2218:
        /* <DEDUP_REMOVED lines=35> */
[----:B------:R-:W-:Y:S01]  /*a460*/  R2UR UR14, R10 ;  /* 0x000000000a0e72ca */ /* 0x000fe200000e0000 */
[----:B------:R-:W-:Y:S01]  /*a470*/  UMOV UR54, UR10 ;  /* 0x0000000a00367c82 */ /* 0x000fe20008000000 */
[----:B------:R-:W-:Y:S01]  /*a480*/  R2UR UR15, R11 ;  /* 0x000000000b0f72ca */ /* 0x000fe200000e0000 */
        /* <DEDUP_REMOVED lines=303> */
[----:B------:R-:W-:Y:S02]  /*b780*/  R2UR UR14, R8 ;  /* 0x00000000080e72ca */ /* 0x000fe400000e0000 */
[----:B------:R-:W-:-:S11]  /*b790*/  R2UR UR15, R9 ;  /* 0x00000000090f72ca */ /* 0x000fd600000e0000 */
        /* <DEDUP_REMOVED lines=308> */
.L_x_2220:
        /* <DEDUP_REMOVED lines=8> */
.L_x_2221:
[----:B-1----:R-:W-:Y:S05]  /*cb60*/  @P1 BRA `(.L_x_2222) ;  /* 0x0000000000081947 */ /* 0x002fea0003800000 */
[----:B------:R-:W1:Y:S02]  /*cb70*/  SYNCS.PHASECHK.TRANS64.TRYWAIT P1, [UR14+0x38850], R0 ;  /* 0x03885000ff0075a7 */ /* 0x000e64000802014e */
[----:B-1----:R-:W-:Y:S05]  /*cb80*/  @!P1 BRA `(.L_x_2223) ;  /* 0x0000009000509947 */ /* 0x002fea0003800000 */
.L_x_2222:
        /* <DEDUP_REMOVED lines=37> */
.L_x_2224:
        /* <DEDUP_REMOVED lines=45> */
[----:B------:R-:W-:Y:S01]  /*d0b0*/  ULDC UR6, c[0x0][0x988] ;  /* 0x0002620000067ab9 */ /* 0x000fe20000000800 */
[----:B------:R-:W2:Y:S01]  /*d0c0*/  MUFU.TANH R20, R20 ;  /* 0x0000001400147308 */ /* 0x000ea20000002400 */
[----:B0-----:R-:W-:Y:S01]  /*d0d0*/  FMNMX.FTZ R3, R18, R3, !PT ;  /* 0x0000000312037209 */ /* 0x001fe20007810000 */
[----:B------:R-:W0:Y:S01]  /*d0e0*/  S2UR UR11, SR_CgaCtaId ;  /* 0x00000000000b79c3 */ /* 0x000e220000008800 */
[----:B------:R-:W-:-:S05]  /*d0f0*/  R2UR UR10, R213 ;  /* 0x00000000d50a72ca */ /* 0x000fca00000e0000 */
[----:B------:R-:W3:Y:S01]  /*d100*/  MUFU.TANH R187, R187 ;  /* 0x000000bb00bb7308 */ /* 0x000ee20000002400 */
[----:B-1----:R-:W-:Y:S01]  /*d110*/  FMNMX.FTZ R0, R186, R167, !PT ;  /* 0x000000a7ba007209 */ /* 0x002fe20007810000 */
[----:B------:R-:W-:-:S06]  /*d120*/  FMUL.FTZ R167, R153, UR7 ;  /* 0x0000000799a77c20 */ /* 0x000fcc0008410000 */
[----:B------:R-:W1:Y:S01]  /*d130*/  MUFU.TANH R21, R21 ;  /* 0x0000001500157308 */ /* 0x000e620000002400 */
[----:B--2---:R-:W-:Y:S01]  /*d140*/  FMNMX.FTZ R2, R20, R3, !PT ;  /* 0x0000000314027209 */ /* 0x004fe20007810000 */
[----:B------:R-:W-:-:S06]  /*d150*/  UIADD3 UR10, UR10, 0x38840, URZ ;  /* 0x000388400a0a7890 */ /* 0x000fcc000fffe03f */
[----:B------:R-:W2:Y:S01]  /*d160*/  MUFU.TANH R188, R188 ;  /* 0x000000bc00bc7308 */ /* 0x000ea20000002400 */
[----:B---3--:R-:W-:Y:S01]  /*d170*/  FMNMX.FTZ R3, R187, R0, !PT ;  /* 0x00000000bb037209 */ /* 0x008fe20007810000 */
[----:B0-----:R-:W-:-:S06]  /*d180*/  UPRMT UR10, UR11, 0x654, UR10 ;  /* 0x000006540b0a7896 */ /* 0x001fcc000800000a */
[----:B------:R-:W0:Y:S01]  /*d190*/  MUFU.TANH R176, R176 ;  /* 0x000000b000b07308 */ /* 0x000e220000002400 */
[----:B-1----:R-:W-:Y:S02]  /*d1a0*/  FMNMX.FTZ R153, R21, R2, !PT ;  /* 0x0000000215997209 */ /* 0x002fe40007810000 */
[----:B------:R-:W-:Y:S05]  /*d1b0*/  SYNCS.ARRIVE.TRANS64.RED.A1T0 RZ, [UR10], RZ ;  /* 0x000000ffffff79a7 */ /* 0x000fea000810040a */
[----:B------:R-:W1:Y:S01]  /*d1c0*/  MUFU.TANH R189, R189 ;  /* 0x000000bd00bd7308 */ /* 0x000e620000002400 */
[----:B--2---:R-:W-:-:S07]  /*d1d0*/  FMNMX.FTZ R0, R188, R3, !PT ;  /* 0x00000003bc007209 */ /* 0x004fce0007810000 */
[----:B------:R-:W2:Y:S01]  /*d1e0*/  MUFU.TANH R177, R177 ;  /* 0x000000b100b17308 */ /* 0x000ea20000002400 */
[----:B0-----:R-:W-:Y:S01]  /*d1f0*/  FMNMX.FTZ R2, R176, R153, !PT ;  /* 0x00000099b0027209 */ /* 0x001fe20007810000 */
[----:B------:R-:W-:-:S06]  /*d200*/  FMUL.FTZ R153, R155, UR7 ;  /* 0x000000079b997c20 */ /* 0x000fcc0008410000 */
        /* <DEDUP_REMOVED lines=31> */
[----:B-1----:R-:W-:Y:S01]  /*d400*/  FMNMX.FTZ R2, R160, R155, !PT ;  /* 0x0000009ba0027209 */ /* 0x002fe20007810000 */
[----:B------:R-:W-:-:S06]  /*d410*/  FMUL.FTZ R155, R159, UR7 ;  /* 0x000000079f9b7c20 */ /* 0x000fcc0008410000 */
        /* <DEDUP_REMOVED lines=23> */
[----:B-1----:R-:W-:Y:S02]  /*d590*/  FMNMX.FTZ R2, R154, R159, !PT ;  /* 0x0000009f9a027209 */ /* 0x002fe40007810000 */
[----:B--2---:R-:W-:-:S05]  /*d5a0*/  FMNMX.FTZ R0, R157, R0, !PT ;  /* 0x000000009d007209 */ /* 0x004fca0007810000 */
[----:B------:R-:W1:Y:S01]  /*d5b0*/  SHFL.BFLY PT, R3, R0, 0x2, 0x1f ;  /* 0x0c401f0000037f89 */ /* 0x000e6200000e0000 */
[----:B0-----:R-:W-:-:S05]  /*d5c0*/  FMNMX.FTZ R2, R155, R2, !PT ;  /* 0x000000029b027209 */ /* 0x001fca0007810000 */
[----:B------:R-:W0:Y:S01]  /*d5d0*/  SHFL.BFLY PT, R159, R2, 0x2, 0x1f ;  /* 0x0c401f00029f7f89 */ /* 0x000e2200000e0000 */
[----:B-1----:R-:W-:-:S05]  /*d5e0*/  FMNMX.FTZ R158, R0, R3, !PT ;  /* 0x00000003009e7209 */ /* 0x002fca0007810000 */
[----:B------:R-:W1:Y:S01]  /*d5f0*/  SHFL.BFLY PT, R3, R158, 0x1, 0x1f ;  /* 0x0c201f009e037f89 */ /* 0x000e6200000e0000 */
[----:B0-----:R-:W-:-:S05]  /*d600*/  FMNMX.FTZ R159, R2, R159, !PT ;  /* 0x0000009f029f7209 */ /* 0x001fca0007810000 */
[----:B------:R-:W0:Y:S01]  /*d610*/  SHFL.BFLY PT, R190, R159, 0x1, 0x1f ;  /* 0x0c201f009fbe7f89 */ /* 0x000e2200000e0000 */
[----:B-1----:R-:W-:-:S05]  /*d620*/  FMNMX.FTZ R6, R158, R3, !PT ;  /* 0x000000039e067209 */ /* 0x002fca0007810000 */
[C---:B------:R-:W-:Y:S01]  /*d630*/  FADD.FTZ R17, -R6.reuse, R17 ;  /* 0x0000001106117221 */ /* 0x040fe20000010100 */
[----:B------:R-:W-:Y:S01]  /*d640*/  FMUL.FTZ R191, R6, UR6 ;  /* 0x0000000606bf7c20 */ /* 0x000fe20008410000 */
[----:B0-----:R-:W-:Y:S02]  /*d650*/  FMNMX.FTZ R3, R159, R190, !PT ;  /* 0x000000be9f037209 */ /* 0x001fe40007810000 */
[----:B------:R-:W-:Y:S01]  /*d660*/  FMUL.FTZ R190, R17, UR6 ;  /* 0x0000000611be7c20 */ /* 0x000fe20008410000 */
[--C-:B------:R-:W-:Y:S01]  /*d670*/  FFMA.FTZ R17, R184, UR6, -R191.reuse ;  /* 0x00000006b8117c23 */ /* 0x100fe200080108bf */
[--C-:B------:R-:W-:Y:S01]  /*d680*/  FFMA.FTZ R208, R185, UR6, -R191.reuse ;  /* 0x00000006b9d07c23 */ /* 0x100fe200080108bf */
[--C-:B------:R-:W-:Y:S01]  /*d690*/  FFMA.FTZ R210, R186, UR6, -R191.reuse ;  /* 0x00000006bad27c23 */ /* 0x100fe200080108bf */
[----:B------:R-:W-:Y:S01]  /*d6a0*/  FADD.FTZ R14, -R3, R14 ;  /* 0x0000000e030e7221 */ /* 0x000fe20000010100 */
[----:B------:R-:W-:Y:S01]  /*d6b0*/  MUFU.EX2 R0, R190 ;  /* 0x000000be00007308 */ /* 0x000fe20000000800 */
[--C-:B------:R-:W-:Y:S01]  /*d6c0*/  FFMA.FTZ R159, R187, UR6, -R191.reuse ;  /* 0x00000006bb9f7c23 */ /* 0x100fe200080108bf */
[--C-:B------:R-:W-:Y:S01]  /*d6d0*/  FFMA.FTZ R204, R188, UR6, -R191.reuse ;  /* 0x00000006bccc7c23 */ /* 0x100fe200080108bf */
[----:B------:R-:W-:Y:S01]  /*d6e0*/  FMUL.FTZ R14, R14, UR6 ;  /* 0x000000060e0e7c20 */ /* 0x000fe20008410000 */
        /* <DEDUP_REMOVED lines=13> */
[----:B0-----:R-:W-:Y:S01]  /*d7c0*/  FMUL.FTZ R14, R3, UR6 ;  /* 0x00000006030e7c20 */ /* 0x001fe20008410000 */
[--C-:B------:R-:W-:Y:S01]  /*d7d0*/  FFMA.FTZ R175, R175, UR6, -R191.reuse ;  /* 0x00000006afaf7c23 */ /* 0x100fe200080108bf */
[--C-:B------:R-:W-:Y:S01]  /*d7e0*/  FFMA.FTZ R165, R165, UR6, -R191.reuse ;  /* 0x00000006a5a57c23 */ /* 0x100fe200080108bf */
[----:B------:R-:W-:Y:S01]  /*d7f0*/  FFMA.FTZ R167, R167, UR6, -R191 ;  /* 0x00000006a7a77c23 */ /* 0x000fe200080108bf */
        /* <DEDUP_REMOVED lines=12> */
[----:B-1----:R-:W-:Y:S01]  /*d8c0*/  FFMA.FTZ R13, R0, R13, R17 ;  /* 0x0000000d000d7223 */ /* 0x002fe20000010011 */
        /* <DEDUP_REMOVED lines=9> */
[----:B------:R-:W-:Y:S01]  /*d960*/  FFMA.FTZ R154, R154, UR6, -R14 ;  /* 0x000000069a9a7c23 */ /* 0x000fe2000801080e */
[----:B------:R-:W-:-:S04]  /*d970*/  FFMA.FTZ R157, R157, UR6, -R191 ;  /* 0x000000069d9d7c23 */ /* 0x000fc800080108bf */
[----:B------:R-:W0:Y:S01]  /*d980*/  MUFU.EX2 R210, R210 ;  /* 0x000000d200d27308 */ /* 0x000e220000000800 */
[----:B--2---:R-:W-:-:S07]  /*d990*/  FFMA.FTZ R19, R2, R12, R209 ;  /* 0x0000000c02137223 */ /* 0x004fce00000100d1 */
        /* <DEDUP_REMOVED lines=16> */
[--C-:B------:R-:W-:Y:S01]  /*daa0*/  FFMA.FTZ R162, R163, UR6, -R14.reuse ;  /* 0x00000006a3a27c23 */ /* 0x100fe2000801080e */
[----:B------:R-:W-:-:S05]  /*dab0*/  FFMA.FTZ R14, R155, UR6, -R14 ;  /* 0x000000069b0e7c23 */ /* 0x000fca000801080e */
        /* <DEDUP_REMOVED lines=58> */
.L_x_2225:
[----:B------:R-:W0:Y:S01]  /*de60*/  S2UR UR15, SR_CgaCtaId ;  /* 0x00000000000f79c3 */ /* 0x000e220000008800 */
[----:B------:R-:W-:Y:S01]  /*de70*/  R2UR UR11, R22 ;  /* 0x00000000160b72ca */ /* 0x000fe200000e0000 */
[----:B------:R-:W-:Y:S01]  /*de80*/  UIADD3 UR14, UR14, 0x38860, URZ ;  /* 0x000388600e0e7890 */ /* 0x000fe2000fffe03f */
[----:B------:R-:W-:Y:S01]  /*de90*/  R2UR UR10, R212 ;  /* 0x00000000d40a72ca */ /* 0x000fe200000e0000 */
[----:B------:R-:W-:Y:S01]  /*dea0*/  UMOV UR60, UR61 ;  /* 0x0000003d003c7c82 */ /* 0x000fe20008000000 */
[----:B------:R-:W-:Y:S02]  /*deb0*/  F2FP.F16.F32.PACK_AB R208, R208, R17 ;  /* 0x00000011d0d0723e */ /* 0x000fe400000000ff */
[----:B------:R-:W-:Y:S01]  /*dec0*/  F2FP.F16.F32.PACK_AB R195, R14, R195 ;  /* 0x000000c30ec3723e */ /* 0x000fe200000000ff */
[----:B------:R-:W-:Y:S01]  /*ded0*/  IMAD.MOV.U32 R14, RZ, RZ, R3 ;  /* 0x000000ffff0e7224 */ /* 0x000fe200078e0003 */
[----:B------:R-:W-:Y:S02]  /*dee0*/  F2FP.F16.F32.PACK_AB R209, R18, R209 ;  /* 0x000000d112d1723e */ /* 0x000fe400000000ff */
[----:B------:R-:W-:-:S02]  /*def0*/  F2FP.F16.F32.PACK_AB R210, R159, R210 ;  /* 0x000000d29fd2723e */ /* 0x000fc400000000ff */
[----:B------:R-:W-:Y:S02]  /*df00*/  F2FP.F16.F32.PACK_AB R211, R20, R211 ;  /* 0x000000d314d3723e */ /* 0x000fe400000000ff */
[----:B------:R-:W-:Y:S01]  /*df10*/  F2FP.F16.F32.PACK_AB R204, R185, R204 ;  /* 0x000000ccb9cc723e */ /* 0x000fe200000000ff */
[----:B------:R-:W-:Y:S01]  /*df20*/  UISETP.GT.AND UP0, UPT, UR10, UR11, UPT ;  /* 0x0000000b0a00728c */ /* 0x000fe2000bf04270 */
[----:B------:R-:W-:Y:S01]  /*df30*/  R2UR UR11, R7 ;  /* 0x00000000070b72ca */ /* 0x000fe200000e0000 */
        /* <DEDUP_REMOVED lines=8> */
[----:B------:R-:W-:Y:S01]  /*dfc0*/  IMAD.U32 R214, RZ, RZ, UR11 ;  /* 0x0000000bffd67e24 */ /* 0x000fe2000f8e00ff */
[----:B------:R-:W-:Y:S02]  /*dfd0*/  F2FP.F16.F32.PACK_AB R201, R164, R201 ;  /* 0x000000c9a4c9723e */ /* 0x000fe400000000ff */
[----:B------:R-:W-:Y:S01]  /*dfe0*/  SYNCS.ARRIVE.TRANS64.RED.A1T0 RZ, [UR14], RZ ;  /* 0x000000ffffff79a7 */ /* 0x000fe2000810040e */
        /* <DEDUP_REMOVED lines=9> */
[----:B------:R-:W-:Y:S01]  /*e080*/  MOV R17, R6 ;  /* 0x0000000600117202 */ /* 0x000fe20000000f00 */
[----:B------:R-:W-:Y:S06]  /*e090*/  @P1 BRA `(.L_x_2226) ;  /* 0xffffffc0000c1947 */ /* 0x000fec000383ffff */
.L_x_2215:
        /* <DEDUP_REMOVED lines=131> */
.L_x_2227:
        /* <DEDUP_REMOVED lines=8> */
.L_x_2228:
[----:B-1----:R-:W-:Y:S05]  /*e950*/  @P1 BRA `(.L_x_2229) ;  /* 0x0000000000081947 */ /* 0x002fea0003800000 */
[----:B------:R-:W1:Y:S02]  /*e960*/  SYNCS.PHASECHK.TRANS64.TRYWAIT P1, [UR5+0x38850], R0 ;  /* 0x03885000ff0075a7 */ /* 0x000e640008020145 */
[----:B-1----:R-:W-:Y:S05]  /*e970*/  @!P1 BRA `(.L_x_2230) ;  /* 0x0000007000ec9947 */ /* 0x002fea0003800000 */
.L_x_2229:
[----:B------:R-:W-:Y:S01]  /*e980*/  R2UR UR4, R16 ;  /* 0x00000000100472ca */ /* 0x000fe200000e0000 */
[----:B------:R-:W-:Y:S01]  /*e990*/  WARPGROUP.ARRIVE ;  /* 0x00000000000079c5 */ /* 0x000fe20000000000 */
[----:B------:R-:W-:Y:S01]  /*e9a0*/  UMOV UR11, 0x40000040 ;  /* 0x40000040000b7882 */ /* 0x000fe20000000000 */
[----:B01----:R-:W0:Y:S04]  /*e9b0*/  SHFL.BFLY PT, R0, R13, 0x2, 0x1f ;  /* 0x0c401f000d007f89 */ /* 0x003e2800000e0000 */
[----:B------:R-:W1:Y:S06]  /*e9c0*/  SHFL.BFLY PT, R5, R12, 0x2, 0x1f ;  /* 0x0c401f000c057f89 */ /* 0x000e6c00000e0000 */
[----:B------:R-:W-:-:S04]  /*e9d0*/  UIADD3 UR4, UR4, 0x400, URZ ;  /* 0x0000040004047890 */ /* 0x000fc8000fffe03f */
[----:B------:R-:W-:-:S04]  /*e9e0*/  USHF.R.U32.HI UR4, URZ, 0x4, UR4 ;  /* 0x000000043f047899 */ /* 0x000fc80008011604 */
[----:B------:R-:W-:-:S04]  /*e9f0*/  ULOP3.LUT UR4, UR4, 0x3fff, URZ, 0xc0, !UPT ;  /* 0x00003fff04047892 */ /* 0x000fc8000f8ec03f */
[----:B------:R-:W-:Y:S01]  /*ea00*/  ULOP3.LUT UR4, UR4, 0x2800000, URZ, 0xfc, !UPT ;  /* 0x0280000004047892 */ /* 0x000fe2000f8efc3f */
[----:B0-----:R-:W-:Y:S01]  /*ea10*/  FADD.FTZ R0, R0, R13 ;  /* 0x0000000d00007221 */ /* 0x001fe20000010000 */
[----:B------:R-:W-:Y:S02]  /*ea20*/  IMAD.U32 R13, RZ, RZ, UR6 ;  /* 0x00000006ff0d7e24 */ /* 0x000fe4000f8e00ff */
[----:B------:R-:W-:Y:S01]  /*ea30*/  UIMAD UR4, UR61, 0xa00, UR4 ;  /* 0x00000a003d0478a4 */ /* 0x000fe2000f8e0204 */
[----:B-1----:R-:W-:-:S03]  /*ea40*/  FADD.FTZ R2, R5, R12 ;  /* 0x0000000c05027221 */ /* 0x002fc60000010000 */
[----:B------:R-:W-:Y:S01]  /*ea50*/  UIADD3 UR8, UR4, 0x80, URZ ;  /* 0x0000008004087890 */ /* 0x000fe2000fffe03f */
[----:B------:R-:W0:Y:S02]  /*ea60*/  SHFL.BFLY PT, R5, R0, 0x1, 0x1f ;  /* 0x0c201f0000057f89 */ /* 0x000e2400000e0000 */
[----:B------:R-:W-:-:S06]  /*ea70*/  UMOV UR10, UR4 ;  /* 0x00000004000a7c82 */ /* 0x000fcc0008000000 */
[----:B------:R-:W-:Y:S01]  /*ea80*/  HGMMA.64x256x16.F32 R24, R208, gdesc[UR8].tnspB, R24, gsb0 ;  /* 0x43e00008d0187df0 */ /* 0x000fe20008000818 */
[----:B------:R-:W-:Y:S01]  /*ea90*/  UMOV UR11, 0x40000040 ;  /* 0x40000040000b7882 */ /* 0x000fe20000000000 */
[----:B------:R-:W-:Y:S01]  /*eaa0*/  UMOV UR10, UR8 ;  /* 0x00000008000a7c82 */ /* 0x000fe20008000000 */
[----:B------:R-:W-:Y:S01]  /*eab0*/  UIADD3 UR8, UR4, 0x100, URZ ;  /* 0x0000010004087890 */ /* 0x000fe2000fffe03f */
[----:B------:R-:W1:Y:S01]  /*eac0*/  SHFL.BFLY PT, R7, R2, 0x1, 0x1f ;  /* 0x0c201f0002077f89 */ /* 0x000e6200000e0000 */
[----:B0-----:R-:W-:Y:S01]  /*ead0*/  FADD.FTZ R11, R0, R5 ;  /* 0x00000005000b7221 */ /* 0x001fe20000010000 */
[----:B------:R-:W-:Y:S01]  /*eae0*/  CS2R R4, SRZ ;  /* 0x0000000000047805 */ /* 0x000fe2000001ff00 */
[----:B------:R-:W-:-:S03]  /*eaf0*/  IMAD.MOV.U32 R0, RZ, RZ, -0x800000 ;  /* 0xff800000ff007424 */ /* 0x000fc600078e00ff */
[----:B------:R-:W-:Y:S01]  /*eb00*/  FSETP.NE.FTZ.AND P1, PT, R11, RZ, PT ;  /* 0x000000ff0b00720b */ /* 0x000fe20003f35000 */
[----:B-1----:R-:W-:Y:S01]  /*eb10*/  FADD.FTZ R14, R2, R7 ;  /* 0x00000007020e7221 */ /* 0x002fe20000010000 */
[----:B------:R-:W-:Y:S02]  /*eb20*/  MOV R7, UR6 ;  /* 0x0000000600077c02 */ /* 0x000fe40008000f00 */
[----:B------:R-:W-:Y:S02]  /*eb30*/  MOV R2, 0xff800000 ;  /* 0xff80000000027802 */ /* 0x000fe40000000f00 */
        /* <DEDUP_REMOVED lines=37> */
.L_x_2231:
        /* <DEDUP_REMOVED lines=133> */
.L_x_2195:
[----:B------:R-:W-:Y:S05]  /*f5e0*/  @P0 BRA `(.L_x_2232) ;  /* 0x0000002000600947 */ /* 0x000fea0003800000 */
[----:B------:R-:W0:Y:S01]  /*f5f0*/  S2R R3, SR_TID.X ;  /* 0x0000000000037919 */ /* 0x000e220000002100 */
[----:B------:R-:W-:Y:S01]  /*f600*/  R2UR UR13, R23 ;  /* 0x00000000170d72ca */ /* 0x000fe200000e0000 */
[----:B------:R-:W1:Y:S01]  /*f610*/  S2UR UR12, SR_CTAID.Z ;  /* 0x00000000000c79c3 */ /* 0x000e620000002700 */
[----:B------:R-:W-:Y:S01]  /*f620*/  ULDC.64 UR8, c[0x0][0xbd0] ;  /* 0x0002f40000087ab9 */ /* 0x000fe20000000a00 */
[----:B------:R-:W-:Y:S01]  /*f630*/  ULDC.64 UR14, c[0x0][0x208] ;  /* 0x00008200000e7ab9 */ /* 0x000fe20000000a00 */
[----:B------:R-:W-:Y:S05]  /*f640*/  BSSY B0, `(.L_x_2233) ;  /* 0x000014c000007945 */ /* 0x000fea0003800000 */
[----:B------:R-:W2:Y:S04]  /*f650*/  LDC.64 R18, c[0x0][0xbd8] ;  /* 0x0002f600ff127b82 */ /* 0x000ea80000000a00 */
[----:B------:R-:W-:-:S02]  /*f660*/  USHF.R.S32.HI UR7, URZ, 0x1f, UR13 ;  /* 0x0000001f3f077899 */ /* 0x000fc4000801140d */
[----:B------:R-:W-:Y:S02]  /*f670*/  UIMAD.WIDE.U32 UR4, UR13, UR8, URZ ;  /* 0x000000080d0472a5 */ /* 0x000fe4000f8e003f */
[----:B------:R-:W-:Y:S01]  /*f680*/  UIMAD UR6, UR7, UR8, URZ ;  /* 0x00000008070672a4 */ /* 0x000fe2000f8e023f */
[----:B------:R-:W3:Y:S03]  /*f690*/  S2UR UR11, SR_CTAID.Y ;  /* 0x00000000000b79c3 */ /* 0x000ee60000002600 */
[----:B------:R-:W-:-:S03]  /*f6a0*/  UIMAD UR6, UR13, UR9, UR6 ;  /* 0x000000090d0672a4 */ /* 0x000fc6000f8e0206 */
[----:B------:R-:W-:Y:S01]  /*f6b0*/  ULDC.64 UR8, c[0x0][0xb38] ;  /* 0x0002ce0000087ab9 */ /* 0x000fe20000000a00 */
[----:B------:R-:W-:Y:S01]  /*f6c0*/  UIADD3 UR6, UR5, UR6, URZ ;  /* 0x0000000605067290 */ /* 0x000fe2000fffe03f */
[----:B------:R-:W3:Y:S01]  /*f6d0*/  LDC R153, c[0x0][0xc50] ;  /* 0x00031400ff997b82 */ /* 0x000ee20000000800 */
[----:B------:R-:W-:Y:S02]  /*f6e0*/  UIMAD UR7, UR7, UR8, URZ ;  /* 0x00000008070772a4 */ /* 0x000fe4000f8e023f */
[----:B-1----:R-:W-:Y:S01]  /*f6f0*/  USHF.R.S32.HI UR10, URZ, 0x1f, UR12 ;  /* 0x0000001f3f0a7899 */ /* 0x002fe2000801140c */
[----:B0-----:R-:W-:-:S04]  /*f700*/  VIADD R5, R3, 0xffffff80 ;  /* 0xffffff8003057836 */ /* 0x001fc80000000000 */
[----:B------:R-:W0:Y:S01]  /*f710*/  LDC.64 R20, c[0x0][0xb40] ;  /* 0x0002d000ff147b82 */ /* 0x000e220000000a00 */
[----:B------:R-:W-:-:S04]  /*f720*/  SHF.R.S32.HI R4, RZ, 0x1f, R5 ;  /* 0x0000001fff047819 */ /* 0x000fc80000011405 */
[CC--:B------:R-:W-:Y:S02]  /*f730*/  LEA.HI R6, R4.reuse, R5.reuse, RZ, 0x7 ;  /* 0x0000000504067211 */ /* 0x0c0fe400078f38ff */
[----:B------:R-:W-:Y:S02]  /*f740*/  LEA.HI R11, R4, R5, RZ, 0x2 ;  /* 0x00000005040b7211 */ /* 0x000fe400078f10ff */
[----:B------:R-:W-:Y:S02]  /*f750*/  LOP3.LUT R8, R6, 0xffffff80, RZ, 0xc0, !PT ;  /* 0xffffff8006087812 */ /* 0x000fe400078ec0ff */
[----:B------:R-:W-:-:S03]  /*f760*/  SHF.R.S32.HI R7, RZ, 0x7, R6 ;  /* 0x00000007ff077819 */ /* 0x000fc60000011406 */
[----:B------:R-:W-:Y:S01]  /*f770*/  IMAD.IADD R3, R5, 0x1, -R8 ;  /* 0x0000000105037824 */ /* 0x000fe200078e0a08 */
[----:B------:R-:W-:Y:S01]  /*f780*/  LEA.HI R4, R6, R7, RZ, 0x1 ;  /* 0x0000000706047211 */ /* 0x000fe200078f08ff */
[----:B------:R-:W1:Y:S01]  /*f790*/  LDC R8, c[0x0][0xbe8] ;  /* 0x0002fa00ff087b82 */ /* 0x000e620000000800 */
[----:B------:R-:W-:Y:S02]  /*f7a0*/  LOP3.LUT R6, R11, 0xfffffffc, RZ, 0xc0, !PT ;  /* 0xfffffffc0b067812 */ /* 0x000fe400078ec0ff */
[----:B------:R-:W-:Y:S02]  /*f7b0*/  SHF.R.S32.HI R12, RZ, 0x1f, R3 ;  /* 0x0000001fff0c7819 */ /* 0x000fe40000011403 */
[----:B------:R-:W-:Y:S02]  /*f7c0*/  LOP3.LUT R4, R4, 0x3fffffe, RZ, 0xc0, !PT ;  /* 0x03fffffe04047812 */ /* 0x000fe400078ec0ff */
[----:B------:R-:W-:Y:S02]  /*f7d0*/  LEA.HI R10, R12, R3, RZ, 0x2 ;  /* 0x000000030c0a7211 */ /* 0x000fe400078f10ff */
[----:B------:R-:W-:Y:S01]  /*f7e0*/  IADD3 R5, R5, -R6, RZ ;  /* 0x8000000605057210 */ /* 0x000fe20007ffe0ff */
[----:B------:R-:W-:Y:S01]  /*f7f0*/  IMAD.IADD R6, R7, 0x1, -R4 ;  /* 0x0000000107067824 */ /* 0x000fe200078e0a04 */
[----:B------:R-:W-:-:S02]  /*f800*/  SHF.R.S32.HI R9, RZ, 0x2, R10 ;  /* 0x00000002ff097819 */ /* 0x000fc4000001140a */
[----:B------:R-:W-:Y:S02]  /*f810*/  SHF.R.S32.HI R14, RZ, 0x1f, R10 ;  /* 0x0000001fff0e7819 */ /* 0x000fe4000001140a */
[----:B------:R-:W-:Y:S02]  /*f820*/  LEA.HI R7, R5, R5, RZ, 0x1 ;  /* 0x0000000505077211 */ /* 0x000fe400078f08ff */
[----:B------:R-:W-:Y:S02]  /*f830*/  LEA.HI R14, R14, R9, RZ, 0x3 ;  /* 0x000000090e0e7211 */ /* 0x000fe400078f18ff */
[----:B------:R-:W-:Y:S02]  /*f840*/  LEA.HI R12, R12, R3, RZ, 0x5 ;  /* 0x000000030c0c7211 */ /* 0x000fe400078f28ff */
[----:B------:R-:W-:Y:S02]  /*f850*/  LOP3.LUT R14, R14, 0xfffffff8, RZ, 0xc0, !PT ;  /* 0xfffffff80e0e7812 */ /* 0x000fe400078ec0ff */
[----:B------:R-:W-:Y:S01]  /*f860*/  LOP3.LUT R10, R10, 0x7ffffffc, RZ, 0xc0, !PT ;  /* 0x7ffffffc0a0a7812 */ /* 0x000fe200078ec0ff */
[----:B------:R-:W-:Y:S01]  /*f870*/  BAR.SYNC.DEFER_BLOCKING 0x1, 0x100 ;  /* 0x0044000000007b1d */ /* 0x000fe20000010000 */
[----:B-1----:R-:W-:Y:S01]  /*f880*/  ISETP.NE.AND P0, PT, R8, 0x1, PT ;  /* 0x000000010800780c */ /* 0x002fe20003f05270 */
[----:B------:R-:W-:Y:S01]  /*f890*/  IMAD.IADD R4, R9, 0x1, -R14 ;  /* 0x0000000109047824 */ /* 0x000fe200078e0a0e */
[----:B------:R-:W-:-:S02]  /*f8a0*/  LOP3.LUT R14, R7, 0x1ffffffe, RZ, 0xc0, !PT ;  /* 0x1ffffffe070e7812 */ /* 0x000fc400078ec0ff */
[----:B------:R-:W-:Y:S01]  /*f8b0*/  SHF.R.S32.HI R7, RZ, 0x5, R12 ;  /* 0x00000005ff077819 */ /* 0x000fe2000001140c */
[----:B--2---:R-:W-:Y:S01]  /*f8c0*/  IMAD R12, R18, UR10, RZ ;  /* 0x0000000a120c7c24 */ /* 0x004fe2000f8e02ff */
[----:B------:R-:W-:Y:S01]  /*f8d0*/  IADD3 R11, R5, -R14, RZ ;  /* 0x8000000e050b7210 */ /* 0x000fe20007ffe0ff */
[----:B------:R-:W1:Y:S01]  /*f8e0*/  S2R R9, SR_CTAID.X ;  /* 0x0000000000097919 */ /* 0x000e620000002500 */
[----:B------:R-:W-:Y:S01]  /*f8f0*/  MOV R5, UR5 ;  /* 0x0000000500057c02 */ /* 0x000fe20008000f00 */
[----:B------:R-:W-:Y:S02]  /*f900*/  IMAD R7, R7, 0x10, R4 ;  /* 0x0000001007077824 */ /* 0x000fe400078e0204 */
[----:B------:R-:W-:Y:S01]  /*f910*/  IMAD.U32 R4, RZ, RZ, UR4 ;  /* 0x00000004ff047e24 */ /* 0x000fe2000f8e00ff */
[----:B------:R-:W-:Y:S01]  /*f920*/  UIMAD.WIDE.U32 UR4, UR13, UR8, URZ ;  /* 0x000000080d0472a5 */ /* 0x000fe2000f8e003f */
[----:B------:R-:W2:Y:S01]  /*f930*/  @P0 LDC R14, c[0x0][0xbec] ;  /* 0x0002fb00ff0e0b82 */ /* 0x000ea20000000800 */
[----:B------:R-:W-:-:S02]  /*f940*/  IMAD R16, R6, 0x40, R7 ;  /* 0x0000004006107824 */ /* 0x000fc400078e0207 */
[----:B------:R-:W-:Y:S01]  /*f950*/  IMAD.U32 R5, RZ, RZ, UR6 ;  /* 0x00000006ff057e24 */ /* 0x000fe2000f8e00ff */
[----:B------:R-:W-:Y:S01]  /*f960*/  UIMAD UR6, UR13, UR9, UR7 ;  /* 0x000000090d0672a4 */ /* 0x000fe2000f8e0207 */
[----:B------:R-:W-:Y:S01]  /*f970*/  IMAD R15, R19, UR12, R12 ;  /* 0x0000000c130f7c24 */ /* 0x000fe2000f8e020c */
[----:B------:R-:W-:Y:S01]  /*f980*/  LEA R6, R11, R16, 0x3 ;  /* 0x000000100b067211 */ /* 0x000fe200078e18ff */
[----:B------:R-:W-:Y:S01]  /*f990*/  IMAD.WIDE.U32 R4, R18, UR12, R4 ;  /* 0x0000000c12047c25 */ /* 0x000fe2000f8e0004 */
[----:B------:R-:W4:Y:S01]  /*f9a0*/  @P0 LDC R17, c[0x0][0xbf0] ;  /* 0x0002fc00ff110b82 */ /* 0x000f220000000800 */
[----:B------:R-:W-:Y:S02]  /*f9b0*/  UIADD3 UR6, UR5, UR6, URZ ;  /* 0x0000000605067290 */ /* 0x000fe4000fffe03f */
[----:B------:R-:W-:Y:S01]  /*f9c0*/  MOV R7, UR5 ;  /* 0x0000000500077c02 */ /* 0x000fe20008000f00 */
[----:B------:R-:W-:Y:S01]  /*f9d0*/  IMAD R18, RZ, RZ, -UR13 ;  /* 0x8000000dff127e24 */ /* 0x000fe2000f8e02ff */
[----:B------:R-:W-:Y:S01]  /*f9e0*/  ULDC.64 UR8, c[0x0][0xb28] ;  /* 0x0002ca0000087ab9 */ /* 0x000fe20000000a00 */
[----:B------:R-:W-:-:S02]  /*f9f0*/  IMAD.IADD R5, R5, 0x1, R15 ;  /* 0x0000000105057824 */ /* 0x000fc400078e020f */
[----:B------:R-:W-:Y:S01]  /*fa00*/  IMAD.U32 R7, RZ, RZ, UR6 ;  /* 0x00000006ff077e24 */ /* 0x000fe2000f8e00ff */
[----:B------:R-:W5:Y:S01]  /*fa10*/  @P0 LDC R22, c[0x0][0xbec] ;  /* 0x0002fb00ff160b82 */ /* 0x000f620000000800 */
[----:B---3--:R-:W-:Y:S01]  /*fa20*/  IMAD R153, R153, R18, UR11 ;  /* 0x0000000b99997e24 */ /* 0x008fe2000f8e0212 */
[----:B------:R-:W-:-:S06]  /*fa30*/  ULDC.64 UR6, c[0x0][0xb48] ;  /* 0x0002d20000067ab9 */ /* 0x000fcc0000000a00 */
[----:B------:R-:W3:Y:S01]  /*fa40*/  @P0 LDC R155, c[0x0][0xbf0] ;  /* 0x0002fc00ff9b0b82 */ /* 0x000ee20000000800 */
[----:B-1----:R-:W-:Y:S02]  /*fa50*/  IMAD R11, R9, 0x80, R6 ;  /* 0x00000080090b7824 */ /* 0x002fe400078e0206 */
[----:B------:R-:W-:Y:S01]  /*fa60*/  IMAD.U32 R6, RZ, RZ, UR4 ;  /* 0x00000004ff067e24 */ /* 0x000fe2000f8e00ff */
[----:B------:R-:W-:Y:S01]  /*fa70*/  ULDC.64 UR4, c[0x0][0xbe0] ;  /* 0x0002f80000047ab9 */ /* 0x000fe20000000a00 */
[----:B--2---:R-:W-:Y:S01]  /*fa80*/  @P0 IMAD.HI.U32 R12, R11, R14, RZ ;  /* 0x0000000e0b0c0227 */ /* 0x004fe200078e00ff */
[----:B------:R-:W-:-:S03]  /*fa90*/  MOV R13, R11 ;  /* 0x0000000b000d7202 */ /* 0x000fc60000000f00 */
[C---:B0-----:R-:W-:Y:S01]  /*faa0*/  IMAD R14, R20.reuse, UR10, RZ ;  /* 0x0000000a140e7c24 */ /* 0x041fe2000f8e02ff */
[----:B----4-:R-:W-:Y:S01]  /*fab0*/  @P0 SHF.R.U32.HI R13, RZ, R17, R12 ;  /* 0x00000011ff0d0219 */ /* 0x010fe2000001160c */
[----:B------:R-:W-:-:S04]  /*fac0*/  IMAD.WIDE.U32 R6, R20, UR12, R6 ;  /* 0x0000000c14067c25 */ /* 0x000fc8000f8e0006 */
[----:B------:R-:W-:Y:S01]  /*fad0*/  IMAD R17, R21, UR12, R14 ;  /* 0x0000000c15117c24 */ /* 0x000fe2000f8e020e */
[----:B------:R-:W-:Y:S01]  /*fae0*/  SHF.R.S32.HI R14, RZ, 0x1f, R153 ;  /* 0x0000001fff0e7819 */ /* 0x000fe20000011499 */
[----:B-----5:R-:W-:-:S03]  /*faf0*/  @P0 IMAD.HI.U32 R22, R11, R22, RZ ;  /* 0x000000160b160227 */ /* 0x020fc600078e00ff */
[----:B------:R-:W-:Y:S01]  /*fb00*/  IADD3 R7, R7, R17, RZ ;  /* 0x0000001107077210 */ /* 0x000fe20007ffe0ff */
[----:B------:R-:W-:Y:S02]  /*fb10*/  IMAD.MOV.U32 R15, RZ, RZ, R11 ;  /* 0x000000ffff0f7224 */ /* 0x000fe400078e000b */
[C---:B------:R-:W-:Y:S01]  /*fb20*/  IMAD R12, R14.reuse, UR4, RZ ;  /* 0x000000040e0c7c24 */ /* 0x040fe2000f8e02ff */
[----:B---3--:R-:W-:Y:S01]  /*fb30*/  @P0 SHF.R.U32.HI R15, RZ, R155, R22 ;  /* 0x0000009bff0f0219 */ /* 0x008fe20000011616 */
[----:B------:R-:W-:Y:S02]  /*fb40*/  IMAD R17, R14, UR6, RZ ;  /* 0x000000060e117c24 */ /* 0x000fe4000f8e02ff */
[----:B------:R-:W-:-:S04]  /*fb50*/  IMAD.WIDE.U32 R4, R153, UR4, R4 ;  /* 0x0000000499047c25 */ /* 0x000fc8000f8e0004 */
[----:B------:R-:W-:Y:S01]  /*fb60*/  IMAD R14, R153, UR5, R12 ;  /* 0x00000005990e7c24 */ /* 0x000fe2000f8e020c */
[----:B------:R-:W-:Y:S01]  /*fb70*/  IADD3 R4, P0, R13, R4, RZ ;  /* 0x000000040d047210 */ /* 0x000fe20007f1e0ff */
[C---:B------:R-:W-:Y:S01]  /*fb80*/  IMAD R19, R153.reuse, UR7, R17 ;  /* 0x0000000799137c24 */ /* 0x040fe2000f8e0211 */
[--C-:B------:R-:W-:Y:S01]  /*fb90*/  SHF.R.S32.HI R17, RZ, 0x1f, R13.reuse ;  /* 0x0000001fff117819 */ /* 0x100fe2000001140d */
[----:B------:R-:W-:Y:S01]  /*fba0*/  IMAD.MOV R13, RZ, RZ, -R13 ;  /* 0x000000ffff0d7224 */ /* 0x000fe200078e0a0d */
[----:B------:R-:W-:Y:S01]  /*fbb0*/  SHF.R.S32.HI R12, RZ, 0x1f, R15 ;  /* 0x0000001fff0c7819 */ /* 0x000fe2000001140f */
[----:B------:R-:W-:Y:S01]  /*fbc0*/  ULDC.64 UR4, c[0x0][0xb30] ;  /* 0x0002cc0000047ab9 */ /* 0x000fe20000000a00 */
[----:B------:R-:W-:Y:S01]  /*fbd0*/  IMAD.WIDE.U32 R6, R153, UR6, R6 ;  /* 0x0000000699067c25 */ /* 0x000fe2000f8e0006 */
[----:B------:R-:W-:Y:S01]  /*fbe0*/  IADD3.X R5, R17, R5, R14, P0, !PT ;  /* 0x0000000511057210 */ /* 0x000fe200007fe40e */
[----:B------:R-:W-:Y:S02]  /*fbf0*/  ULDC.64 UR6, c[0x0][0xbc8] ;  /* 0x0002f20000067ab9 */ /* 0x000fe40000000a00 */
[----:B------:R-:W-:Y:S01]  /*fc00*/  IMAD.MOV R18, RZ, RZ, -R15 ;  /* 0x000000ffff127224 */ /* 0x000fe200078e0a0f */
[----:B------:R-:W-:Y:S01]  /*fc10*/  IADD3 R7, R7, R19, RZ ;  /* 0x0000001307077210 */ /* 0x000fe20007ffe0ff */
[----:B------:R-:W-:-:S02]  /*fc20*/  IMAD R12, R12, UR4, RZ ;  /* 0x000000040c0c7c24 */ /* 0x000fc4000f8e02ff */
[C-C-:B------:R-:W-:Y:S02]  /*fc30*/  IMAD R13, R8.reuse, R13, R11.reuse ;  /* 0x0000000d080d7224 */ /* 0x140fe400078e020b */
[----:B------:R-:W-:Y:S02]  /*fc40*/  IMAD R11, R8, R18, R11 ;  /* 0x00000012080b7224 */ /* 0x000fe400078e020b */
[C---:B------:R-:W-:Y:S01]  /*fc50*/  IMAD R17, R15.reuse, UR5, R12 ;  /* 0x000000050f117c24 */ /* 0x040fe2000f8e020c */
[----:B------:R-:W-:Y:S01]  /*fc60*/  SHF.R.S32.HI R12, RZ, 0x1f, R13 ;  /* 0x0000001fff0c7819 */ /* 0x000fe2000001140d */
[----:B------:R-:W-:Y:S01]  /*fc70*/  IMAD.WIDE.U32 R6, R15, UR4, R6 ;  /* 0x000000040f067c25 */ /* 0x000fe2000f8e0006 */
[----:B------:R-:W-:Y:S01]  /*fc80*/  SHF.R.S32.HI R14, RZ, 0x1f, R11 ;  /* 0x0000001fff0e7819 */ /* 0x000fe2000001140b */
[----:B------:R-:W0:Y:S01]  /*fc90*/  S2UR UR5, SR_CgaCtaId ;  /* 0x00000000000579c3 */ /* 0x000e220000008800 */
[----:B------:R-:W-:Y:S01]  /*fca0*/  UMOV UR4, 0x400 ;  /* 0x0000040000047882 */ /* 0x000fe20000000000 */
[----:B------:R-:W-:-:S02]  /*fcb0*/  IMAD R12, R12, UR6, RZ ;  /* 0x000000060c0c7c24 */ /* 0x000fc4000f8e02ff */
[----:B------:R-:W-:Y:S02]  /*fcc0*/  IMAD.IADD R7, R7, 0x1, R17 ;  /* 0x0000000107077824 */ /* 0x000fe400078e0211 */
[----:B------:R-:W-:Y:S02]  /*fcd0*/  IMAD R14, R14, UR8, RZ ;  /* 0x000000080e0e7c24 */ /* 0x000fe4000f8e02ff */
[C---:B------:R-:W-:Y:S02]  /*fce0*/  IMAD R15, R13.reuse, UR7, R12 ;  /* 0x000000070d0f7c24 */ /* 0x040fe4000f8e020c */
[----:B------:R-:W-:Y:S01]  /*fcf0*/  IMAD.WIDE.U32 R4, R13, UR6, R4 ;  /* 0x000000060d047c25 */ /* 0x000fe2000f8e0004 */
[----:B------:R-:W-:-:S03]  /*fd00*/  ULDC.64 UR6, c[0x0][0xba8] ;  /* 0x0002ea0000067ab9 */ /* 0x000fc60000000a00 */
[C---:B------:R-:W-:Y:S01]  /*fd10*/  IMAD R17, R11.reuse, UR9, R14 ;  /* 0x000000090b117c24 */ /* 0x040fe2000f8e020e */
[----:B------:R-:W-:Y:S01]  /*fd20*/  LEA R18, P0, R4, UR6, 0x2 ;  /* 0x0000000604127c11 */ /* 0x000fe2000f8010ff */
[----:B------:R-:W-:Y:S01]  /*fd30*/  IMAD.WIDE.U32 R12, R11, UR8, R6 ;  /* 0x000000080b0c7c25 */ /* 0x000fe2000f8e0006 */
[----:B------:R-:W-:Y:S01]  /*fd40*/  ULDC.64 UR8, c[0x0][0xb00] ;  /* 0x0002c00000087ab9 */ /* 0x000fe20000000a00 */
[----:B------:R-:W-:Y:S02]  /*fd50*/  ULDC UR6, c[0x0][0xa88] ;  /* 0x0002a20000067ab9 */ /* 0x000fe40000000800 */
[----:B------:R-:W-:Y:S01]  /*fd60*/  IMAD.IADD R5, R5, 0x1, R15 ;  /* 0x0000000105057824 */ /* 0x000fe200078e020f */
[----:B------:R-:W-:Y:S01]  /*fd70*/  IADD3 R7, R13, R17, RZ ;  /* 0x000000110d077210 */ /* 0x000fe20007ffe0ff */
[----:B------:R-:W-:Y:S01]  /*fd80*/  SHFL.IDX PT, R14, R18, 0x1, 0x1c1f ;  /* 0x003c1f00120e7f89 */ /* 0x000fe200000e0000 */
[----:B------:R-:W-:Y:S01]  /*fd90*/  LEA R6, P1, R12, UR8, 0x2 ;  /* 0x000000080c067c11 */ /* 0x000fe2000f8210ff */
[----:B------:R-:W-:Y:S01]  /*fda0*/  IMAD R11, R9, 0x80, R16 ;  /* 0x00000080090b7824 */ /* 0x000fe200078e0210 */
[----:B------:R-:W-:Y:S01]  /*fdb0*/  LEA.HI.X R17, R4, UR7, R5, 0x2, P0 ;  /* 0x0000000704117c11 */ /* 0x000fe200080f1405 */
[----:B0-----:R-:W-:Y:S01]  /*fdc0*/  ULEA UR4, UR5, UR4, 0x18 ;  /* 0x0000000405047291 */ /* 0x001fe2000f8ec03f */
[----:B------:R-:W-:Y:S01]  /*fdd0*/  LEA.HI.X R7, R12, UR9, R7, 0x2, P1 ;  /* 0x000000090c077c11 */ /* 0x000fe200088f1407 */
[----:B------:R-:W-:Y:S01]  /*fde0*/  IMAD R8, R8, UR6, RZ ;  /* 0x0000000608087c24 */ /* 0x000fe2000f8e02ff */
[----:B------:R-:W-:Y:S01]  /*fdf0*/  SHFL.IDX PT, R12, R18, RZ, 0x1c1f ;  /* 0x001c1fff120c7589 */ /* 0x000fe200000e0000 */
[----:B------:R-:W-:Y:S01]  /*fe00*/  LOP3.LUT P0, RZ, R3, 0x3, RZ, 0xc0, !PT ;  /* 0x0000000303ff7812 */ /* 0x000fe2000780c0ff */
[C---:B------:R-:W-:Y:S01]  /*fe10*/  VIADD R9, R11.reuse, 0x8 ;  /* 0x000000080b097836 */ /* 0x040fe20000000000 */
[----:B------:R-:W-:Y:S01]  /*fe20*/  UIADD3 UR4, UR4, 0x38820, URZ ;  /* 0x0003882004047890 */ /* 0x000fe2000fffe03f */
[----:B------:R-:W0:Y:S01]  /*fe30*/  SHFL.IDX PT, R13, R17, RZ, 0x1c1f ;  /* 0x001c1fff110d7589 */ /* 0x000e2200000e0000 */
[----:B------:R-:W-:-:S02]  /*fe40*/  ISETP.GE.OR P1, PT, R11, R8, P0 ;  /* 0x000000080b00720c */ /* 0x000fc40000726670 */
[-C--:B------:R-:W-:Y:S01]  /*fe50*/  ISETP.GE.OR P0, PT, R9, R8.reuse, P0 ;  /* 0x000000080900720c */ /* 0x080fe20000706670 */
[----:B------:R-:W1:Y:S01]  /*fe60*/  SHFL.IDX PT, R15, R17, 0x1, 0x1c1f ;  /* 0x003c1f00110f7f89 */ /* 0x000e6200000e0000 */
[----:B------:R-:W-:Y:S01]  /*fe70*/  ISETP.GE.AND P2, PT, R11, R8, PT ;  /* 0x000000080b00720c */ /* 0x000fe20003f46270 */
[----:B------:R-:W-:Y:S01]  /*fe80*/  UPRMT UR4, URZ, 0x654, UR4 ;  /* 0x000006543f047896 */ /* 0x000fe20008000004 */
[----:B------:R-:W-:Y:S01]  /*fe90*/  IADD3 R3, R3, -R10, RZ ;  /* 0x8000000a03037210 */ /* 0x000fe20007ffe0ff */
[----:B------:R2:W3:Y:S04]  /*fea0*/  SHFL.IDX PT, R4, R6, RZ, 0x1c1f ;  /* 0x001c1fff06047589 */ /* 0x0004e800000e0000 */
[----:B------:R2:W4:Y:S01]  /*feb0*/  SHFL.IDX PT, R5, R7, RZ, 0x1c1f ;  /* 0x001c1fff07057589 */ /* 0x00052200000e0000 */
[----:B------:R-:W-:-:S02]  /*fec0*/  IMAD.SHL.U32 R3, R3, 0x2, RZ ;  /* 0x0000000203037824 */ /* 0x000fc400078e00ff */
[----:B------:R-:W-:Y:S01]  /*fed0*/  SYNCS.ARRIVE.TRANS64.RED.A1T0 RZ, [UR4], RZ ;  /* 0x000000ffffff79a7 */ /* 0x000fe20008100404 */
[----:B0-----:R2:W-:Y:S04]  /*fee0*/  @!P1 ST.E desc[UR14][R12.64], R0 ;  /* 0x000000000c009985 */ /* 0x0015e8000c10190e */
[----:B-1----:R2:W-:Y:S01]  /*fef0*/  @!P0 ST.E desc[UR14][R14.64], R2 ;  /* 0x000000020e008985 */ /* 0x0025e2000c10190e */
[----:B------:R-:W-:Y:S05]  /*ff00*/  @P2 BRA `(.L_x_2234) ;  /* 0x0000000800fc2947 */ /* 0x000fea0003800000 */
[C---:B--2---:R-:W-:Y:S01]  /*ff10*/  VIADD R0, R3.reuse, 0x8 ;  /* 0x0000000803007836 */ /* 0x044fe20000000000 */
[C---:B------:R-:W-:Y:S01]  /*ff20*/  IADD3 R2, R3.reuse, 0x10, RZ ;  /* 0x0000001003027810 */ /* 0x040fe20007ffe0ff */
[C---:B------:R-:W-:Y:S01]  /*ff30*/  VIADD R10, R3.reuse, 0x18 ;  /* 0x00000018030a7836 */ /* 0x040fe20000000000 */
[----:B------:R-:W-:Y:S01]  /*ff40*/  ULDC UR4, c[0x0][0xac8] ;  /* 0x0002b20000047ab9 */ /* 0x000fe20000000800 */
[C---:B------:R-:W-:Y:S01]  /*ff50*/  VIADD R18, R3.reuse, 0x20 ;  /* 0x0000002003127836 */ /* 0x040fe20000000000 */
[----:B------:R-:W-:Y:S01]  /*ff60*/  ISETP.GE.AND P3, PT, R0, UR4, PT ;  /* 0x0000000400007c0c */ /* 0x000fe2000bf66270 */
[----:B------:R-:W-:Y:S01]  /*ff70*/  ULDC.64 UR6, c[0x0][0x208] ;  /* 0x0000820000067ab9 */ /* 0x000fe20000000a00 */
[----:B------:R-:W-:Y:S01]  /*ff80*/  ISETP.GE.AND P4, PT, R2, UR4, PT ;  /* 0x0000000402007c0c */ /* 0x000fe2000bf86270 */
[C---:B------:R-:W-:Y:S01]  /*ff90*/  VIADD R21, R3.reuse, 0x48 ;  /* 0x0000004803157836 */ /* 0x040fe20000000000 */
[----:B------:R-:W-:Y:S01]  /*ffa0*/  ISETP.GE.AND P5, PT, R10, UR4, PT ;  /* 0x000000040a007c0c */ /* 0x000fe2000bfa6270 */
[C---:B------:R-:W-:Y:S01]  /*ffb0*/  VIADD R22, R3.reuse, 0x50 ;  /* 0x0000005003167836 */ /* 0x040fe20000000000 */
[----:B------:R-:W-:-:S02]  /*ffc0*/  ISETP.GE.AND P2, PT, R3, UR4, PT ;  /* 0x0000000403007c0c */ /* 0x000fc4000bf46270 */
[----:B------:R-:W-:Y:S02]  /*ffd0*/  IADD3 R19, R3, 0x28, RZ ;  /* 0x0000002803137810 */ /* 0x000fe40007ffe0ff */
[----:B------:R-:W-:Y:S02]  /*ffe0*/  ISETP.GE.AND P0, PT, R18, UR4, PT ;  /* 0x0000000412007c0c */ /* 0x000fe4000bf06270 */
[----:B------:R-:W-:Y:S02]  /*fff0*/  ISETP.GE.AND P1, PT, R19, UR4, PT ;  /* 0x0000000413007c0c */ /* 0x000fe4000bf26270 */
[----:B------:R-:W-:Y:S02]  /*10000*/  @!P3 LEA.HI R0, R0, R0, RZ, 0x1 ;  /* 0x000000000000b211 */ /* 0x000fe400078f08ff */
[----:B------:R-:W-:Y:S02]  /*10010*/  @!P4 LEA.HI R2, R2, R2, RZ, 0x1 ;  /* 0x000000020202c211 */ /* 0x000fe400078f08ff */
[----:B------:R-:W-:-:S02]  /*10020*/  @!P5 LEA.HI R10, R10, R10, RZ, 0x1 ;  /* 0x0000000a0a0ad211 */ /* 0x000fc400078f08ff */
[----:B------:R-:W-:Y:S01]  /*10030*/  @!P3 LOP3.LUT R13, R0, 0xfffffffe, RZ, 0xc0, !PT ;  /* 0xfffffffe000db812 */ /* 0x000fe200078ec0ff */
[C---:B------:R-:W-:Y:S01]  /*10040*/  VIADD R0, R3.reuse, 0x30 ;  /* 0x0000003003007836 */ /* 0x040fe20000000000 */
[----:B------:R-:W-:Y:S01]  /*10050*/  @!P4 LOP3.LUT R15, R2, 0xfffffffe, RZ, 0xc0, !PT ;  /* 0xfffffffe020fc812 */ /* 0x000fe200078ec0ff */
[C---:B------:R-:W-:Y:S01]  /*10060*/  VIADD R2, R3.reuse, 0x38 ;  /* 0x0000003803027836 */ /* 0x040fe20000000000 */
[----:B------:R-:W-:Y:S01]  /*10070*/  @!P5 LOP3.LUT R17, R10, 0xfffffffe, RZ, 0xc0, !PT ;  /* 0xfffffffe0a11d812 */ /* 0x000fe200078ec0ff */
[C-C-:B---34-:R-:W-:Y:S01]  /*10080*/  @!P2 IMAD.WIDE R10, R3.reuse, 0x4, R4.reuse ;  /* 0x00000004030aa825 */ /* 0x158fe200078e0204 */
[----:B------:R-:W-:Y:S02]  /*10090*/  IADD3 R20, R3, 0x40, RZ ;  /* 0x0000004003147810 */ /* 0x000fe40007ffe0ff */
[----:B------:R-:W-:Y:S01]  /*100a0*/  ISETP.GE.AND P6, PT, R22, UR4, PT ;  /* 0x0000000416007c0c */ /* 0x000fe2000bfc6270 */
[----:B------:R-:W-:Y:S01]  /*100b0*/  @!P3 IMAD.WIDE R12, R13, 0x4, R4 ;  /* 0x000000040d0cb825 */ /* 0x000fe200078e0204 */
[----:B------:R0:W-:Y:S01]  /*100c0*/  @!P2 ST.E.64 desc[UR6][R10.64], R24 ;  /* 0x000000180a00a985 */ /* 0x0001e2000c101b06 */
[----:B------:R-:W-:-:S02]  /*100d0*/  ISETP.GE.AND P2, PT, R0, UR4, PT ;  /* 0x0000000400007c0c */ /* 0x000fc4000bf46270 */
[--C-:B------:R-:W-:Y:S01]  /*100e0*/  @!P4 IMAD.WIDE R14, R15, 0x4, R4.reuse ;  /* 0x000000040f0ec825 */ /* 0x100fe200078e0204 */
[----:B------:R1:W-:Y:S01]  /*100f0*/  @!P3 ST.E.64 desc[UR6][R12.64], R28 ;  /* 0x0000001c0c00b985 */ /* 0x0003e2000c101b06 */
[----:B------:R-:W-:Y:S02]  /*10100*/  ISETP.GE.AND P3, PT, R2, UR4, PT ;  /* 0x0000000402007c0c */ /* 0x000fe4000bf66270 */
[----:B------:R-:W-:Y:S01]  /*10110*/  @!P5 IMAD.WIDE R16, R17, 0x4, R4 ;  /* 0x000000041110d825 */ /* 0x000fe200078e0204 */
[----:B------:R2:W-:Y:S01]  /*10120*/  @!P4 ST.E.64 desc[UR6][R14.64], R32 ;  /* 0x000000200e00c985 */ /* 0x0005e2000c101b06 */
[----:B------:R-:W-:Y:S02]  /*10130*/  ISETP.GE.AND P4, PT, R20, UR4, PT ;  /* 0x0000000414007c0c */ /* 0x000fe4000bf86270 */
[----:B------:R-:W-:Y:S01]  /*10140*/  @!P0 LEA.HI R18, R18, R18, RZ, 0x1 ;  /* 0x0000001212128211 */ /* 0x000fe200078f08ff */
[----:B------:R3:W-:Y:S01]  /*10150*/  @!P5 ST.E.64 desc[UR6][R16.64], R36 ;  /* 0x000000241000d985 */ /* 0x0007e2000c101b06 */
[----:B------:R-:W-:-:S02]  /*10160*/  ISETP.GE.AND P5, PT, R21, UR4, PT ;  /* 0x0000000415007c0c */ /* 0x000fc4000bfa6270 */
[----:B------:R-:W-:Y:S02]  /*10170*/  @!P1 LEA.HI R19, R19, R19, RZ, 0x1 ;  /* 0x0000001313139211 */ /* 0x000fe400078f08ff */
[----:B0-----:R-:W-:Y:S01]  /*10180*/  @!P0 LOP3.LUT R11, R18, 0xfffffffe, RZ, 0xc0, !PT ;  /* 0xfffffffe120b8812 */ /* 0x001fe200078ec0ff */
[----:B-1----:R-:W-:Y:S01]  /*10190*/  VIADD R28, R3, 0x60 ;  /* 0x00000060031c7836 */ /* 0x002fe20000000000 */
[----:B------:R-:W-:Y:S02]  /*101a0*/  @!P1 LOP3.LUT R13, R19, 0xfffffffe, RZ, 0xc0, !PT ;  /* 0xfffffffe130d9812 */ /* 0x000fe400078ec0ff */
        /* <DEDUP_REMOVED lines=11> */
[C---:B------:R-:W-:Y:S01]  /*10260*/  VIADD R0, R3.reuse, 0x68 ;  /* 0x0000006803007836 */ /* 0x040fe20000000000 */
[----:B------:R-:W-:Y:S01]  /*10270*/  @!P4 LOP3.LUT R19, R20, 0xfffffffe, RZ, 0xc0, !PT ;  /* 0xfffffffe1413c812 */ /* 0x000fe200078ec0ff */
[----:B------:R-:W-:Y:S01]  /*10280*/  VIADD R20, R3, 0x78 ;  /* 0x0000007803147836 */ /* 0x000fe20000000000 */
[----:B------:R-:W-:Y:S02]  /*10290*/  @!P5 LOP3.LUT R21, R21, 0xfffffffe, RZ, 0xc0, !PT ;  /* 0xfffffffe1515d812 */ /* 0x000fe400078ec0ff */
[----:B------:R-:W-:Y:S02]  /*102a0*/  IADD3 R24, R3, 0x58, RZ ;  /* 0x0000005803187810 */ /* 0x000fe40007ffe0ff */
[----:B------:R-:W-:Y:S01]  /*102b0*/  @!P6 LOP3.LUT R25, R22, 0xfffffffe, RZ, 0xc0, !PT ;  /* 0xfffffffe1619e812 */ /* 0x000fe200078ec0ff */
[----:B0-----:R-:W-:Y:S01]  /*102c0*/  @!P2 IMAD.WIDE R10, R15, 0x4, R4 ;  /* 0x000000040f0aa825 */ /* 0x001fe200078e0204 */
[----:B------:R-:W-:-:S02]  /*102d0*/  ISETP.GE.AND P1, PT, R24, UR4, PT ;  /* 0x0000000418007c0c */ /* 0x000fc4000bf26270 */
[----:B------:R-:W-:Y:S01]  /*102e0*/  ISETP.GE.AND P0, PT, R28, UR4, PT ;  /* 0x000000041c007c0c */ /* 0x000fe2000bf06270 */
[--C-:B-1----:R-:W-:Y:S01]  /*102f0*/  @!P3 IMAD.WIDE R12, R17, 0x4, R4.reuse ;  /* 0x00000004110cb825 */ /* 0x102fe200078e0204 */
[----:B------:R0:W-:Y:S01]  /*10300*/  @!P2 ST.E.64 desc[UR6][R10.64], R48 ;  /* 0x000000300a00a985 */ /* 0x0001e2000c101b06 */
[----:B------:R-:W-:Y:S02]  /*10310*/  IADD3 R2, R3, 0x70, RZ ;  /* 0x0000007003027810 */ /* 0x000fe40007ffe0ff */
[--C-:B------:R-:W-:Y:S01]  /*10320*/  @!P4 IMAD.WIDE R14, R19, 0x4, R4.reuse ;  /* 0x00000004130ec825 */ /* 0x100fe200078e0204 */
[----:B------:R1:W-:Y:S01]  /*10330*/  @!P3 ST.E.64 desc[UR6][R12.64], R52 ;  /* 0x000000340c00b985 */ /* 0x0003e2000c101b06 */
[----:B------:R-:W-:Y:S02]  /*10340*/  IADD3 R22, R3, 0x88, RZ ;  /* 0x0000008803167810 */ /* 0x000fe40007ffe0ff */
[----:B------:R-:W-:Y:S01]  /*10350*/  @!P5 IMAD.WIDE R16, R21, 0x4, R4 ;  /* 0x000000041510d825 */ /* 0x000fe200078e0204 */
[----:B------:R2:W-:Y:S01]  /*10360*/  @!P4 ST.E.64 desc[UR6][R14.64], R56 ;  /* 0x000000380e00c985 */ /* 0x0005e2000c101b06 */
[----:B------:R-:W-:-:S02]  /*10370*/  ISETP.GE.AND P2, PT, R0, UR4, PT ;  /* 0x0000000400007c0c */ /* 0x000fc4000bf46270 */
        /* <DEDUP_REMOVED lines=29> */
[----:B------:R-:W-:Y:S01]  /*10550*/  @!P3 LOP3.LUT R25, R22, 0xfffffffe, RZ, 0xc0, !PT ;  /* 0xfffffffe1619b812 */ /* 0x000fe200078ec0ff */
[----:B------:R-:W-:Y:S01]  /*10560*/  VIADD R22, R3, 0xc0 ;  /* 0x000000c003167836 */ /* 0x000fe20000000000 */
[----:B------:R-:W-:Y:S01]  /*10570*/  ISETP.GE.AND P0, PT, R24, UR4, PT ;  /* 0x0000000418007c0c */ /* 0x000fe2000bf06270 */
[--C-:B0-----:R-:W-:Y:S01]  /*10580*/  @!P2 IMAD.WIDE R10, R15, 0x4, R4.reuse ;  /* 0x000000040f0aa825 */ /* 0x101fe200078e0204 */
[----:B------:R-:W-:Y:S02]  /*10590*/  IADD3 R0, R3, 0xa0, RZ ;  /* 0x000000a003007810 */ /* 0x000fe40007ffe0ff */
[----:B------:R-:W-:Y:S01]  /*105a0*/  ISETP.GE.AND P1, PT, R28, UR4, PT ;  /* 0x000000041c007c0c */ /* 0x000fe2000bf26270 */
[--C-:B-1----:R-:W-:Y:S01]  /*105b0*/  @!P6 IMAD.WIDE R12, R17, 0x4, R4.reuse ;  /* 0x00000004110ce825 */ /* 0x102fe200078e0204 */
[----:B------:R0:W-:Y:S01]  /*105c0*/  @!P2 ST.E.64 desc[UR6][R10.64], R76 ;  /* 0x0000004c0a00a985 */ /* 0x0001e2000c101b06 */
[----:B------:R-:W-:Y:S02]  /*105d0*/  ISETP.GE.AND P2, PT, R0, UR4, PT ;  /* 0x0000000400007c0c */ /* 0x000fe4000bf46270 */
[----:B------:R-:W-:Y:S01]  /*105e0*/  @!P5 IMAD.WIDE R14, R19, 0x4, R4 ;  /* 0x00000004130ed825 */ /* 0x000fe200078e0204 */
[----:B------:R1:W-:Y:S01]  /*105f0*/  @!P6 ST.E.64 desc[UR6][R12.64], R80 ;  /* 0x000000500c00e985 */ /* 0x0003e2000c101b06 */
[----:B------:R-:W-:-:S02]  /*10600*/  ISETP.GE.AND P6, PT, R22, UR4, PT ;  /* 0x0000000416007c0c */ /* 0x000fc4000bfc6270 */
[--C-:B------:R-:W-:Y:S01]  /*10610*/  @!P4 IMAD.WIDE R16, R21, 0x4, R4.reuse ;  /* 0x000000041510c825 */ /* 0x100fe200078e0204 */
[----:B------:R2:W-:Y:S01]  /*10620*/  @!P5 ST.E.64 desc[UR6][R14.64], R84 ;  /* 0x000000540e00d985 */ /* 0x0005e2000c101b06 */
[----:B------:R-:W-:Y:S02]  /*10630*/  IADD3 R21, R3, 0xb8, RZ ;  /* 0x000000b803157810 */ /* 0x000fe40007ffe0ff */
[----:B------:R-:W-:Y:S01]  /*10640*/  @!P3 IMAD.WIDE R18, R25, 0x4, R4 ;  /* 0x000000041912b825 */ /* 0x000fe200078e0204 */
[----:B------:R3:W-:Y:S01]  /*10650*/  @!P4 ST.E.64 desc[UR6][R16.64], R88 ;  /* 0x000000581000c985 */ /* 0x0007e2000c101b06 */
[----:B------:R-:W-:Y:S02]  /*10660*/  ISETP.GE.AND P4, PT, R20, UR4, PT ;  /* 0x0000000414007c0c */ /* 0x000fe4000bf86270 */
[----:B------:R-:W-:Y:S01]  /*10670*/  ISETP.GE.AND P5, PT, R21, UR4, PT ;  /* 0x0000000415007c0c */ /* 0x000fe2000bfa6270 */
[----:B------:R4:W-:Y:S01]  /*10680*/  @!P3 ST.E.64 desc[UR6][R18.64], R92 ;  /* 0x0000005c1200b985 */ /* 0x0009e2000c101b06 */
[----:B------:R-:W-:-:S02]  /*10690*/  ISETP.GE.AND P3, PT, R2, UR4, PT ;  /* 0x0000000402007c0c */ /* 0x000fc4000bf66270 */
[----:B------:R-:W-:Y:S02]  /*106a0*/  @!P0 LEA.HI R24, R24, R24, RZ, 0x1 ;  /* 0x0000001818188211 */ /* 0x000fe400078f08ff */
[----:B------:R-:W-:Y:S02]  /*106b0*/  @!P1 LEA.HI R28, R28, R28, RZ, 0x1 ;  /* 0x0000001c1c1c9211 */ /* 0x000fe400078f08ff */
[----:B0-----:R-:W-:Y:S02]  /*106c0*/  @!P0 LOP3.LUT R11, R24, 0xfffffffe, RZ, 0xc0, !PT ;  /* 0xfffffffe180b8812 */ /* 0x001fe400078ec0ff */
[----:B------:R-:W-:Y:S02]  /*106d0*/  @!P2 LEA.HI R0, R0, R0, RZ, 0x1 ;  /* 0x000000000000a211 */ /* 0x000fe400078f08ff */
[----:B-1----:R-:W-:Y:S01]  /*106e0*/  @!P1 LOP3.LUT R13, R28, 0xfffffffe, RZ, 0xc0, !PT ;  /* 0xfffffffe1c0d9812 */ /* 0x002fe200078ec0ff */
[----:B------:R-:W-:Y:S01]  /*106f0*/  @!P0 IMAD.WIDE R10, R11, 0x4, R4 ;  /* 0x000000040b0a8825 */ /* 0x000fe200078e0204 */
[----:B------:R-:W-:-:S02]  /*10700*/  @!P4 LEA.HI R20, R20, R20, RZ, 0x1 ;  /* 0x000000141414c211 */ /* 0x000fc400078f08ff */
        /* <DEDUP_REMOVED lines=22> */
[----:B-1----:R-:W-:Y:S01]  /*10870*/  @!P4 IMAD.WIDE R12, R19, 0x4, R4 ;  /* 0x00000004130cc825 */ /* 0x002fe200078e0204 */
[----:B--2---:R-:W-:-:S03]  /*10880*/  IADD3 R14, R3, 0xe8, RZ ;  /* 0x000000e8030e7810 */ /* 0x004fc60007ffe0ff */
[----:B------:R-:W-:Y:S01]  /*10890*/  @!P6 IMAD.WIDE R18, R25, 0x4, R4 ;  /* 0x000000041912e825 */ /* 0x000fe200078e0204 */
[----:B------:R1:W-:Y:S01]  /*108a0*/  @!P4 ST.E.64 desc[UR6][R12.64], R112 ;  /* 0x000000700c00c985 */ /* 0x0003e2000c101b06 */
[----:B------:R-:W-:Y:S02]  /*108b0*/  ISETP.GE.AND P4, PT, R14, UR4, PT ;  /* 0x000000040e007c0c */ /* 0x000fe4000bf86270 */
[C---:B------:R-:W-:Y:S01]  /*108c0*/  VIADD R21, R3.reuse, 0xe0 ;  /* 0x000000e003157836 */ /* 0x040fe20000000000 */
[----:B------:R2:W-:Y:S01]  /*108d0*/  @!P5 ST.E.64 desc[UR6][R16.64], R116 ;  /* 0x000000741000d985 */ /* 0x0005e2000c101b06 */
[C---:B------:R-:W-:Y:S01]  /*108e0*/  VIADD R15, R3.reuse, 0xf0 ;  /* 0x000000f0030f7836 */ /* 0x040fe20000000000 */
[----:B------:R-:W-:Y:S01]  /*108f0*/  @!P0 LEA.HI R0, R0, R0, RZ, 0x1 ;  /* 0x0000000000008211 */ /* 0x000fe200078f08ff */
[----:B0-----:R-:W-:Y:S01]  /*10900*/  VIADD R11, R3, 0xf8 ;  /* 0x000000f8030b7836 */ /* 0x001fe20000000000 */
[----:B------:R0:W-:Y:S01]  /*10910*/  @!P6 ST.E.64 desc[UR6][R18.64], R120 ;  /* 0x000000781200e985 */ /* 0x0001e2000c101b06 */
[----:B------:R-:W-:-:S02]  /*10920*/  ISETP.GE.AND P3, PT, R21, UR4, PT ;  /* 0x0000000415007c0c */ /* 0x000fc4000bf66270 */
[----:B------:R-:W-:Y:S02]  /*10930*/  ISETP.GE.AND P5, PT, R15, UR4, PT ;  /* 0x000000040f007c0c */ /* 0x000fe4000bfa6270 */
[----:B------:R-:W-:Y:S02]  /*10940*/  ISETP.GE.AND P6, PT, R11, UR4, PT ;  /* 0x000000040b007c0c */ /* 0x000fe4000bfc6270 */
[----:B------:R-:W-:Y:S02]  /*10950*/  @!P1 LEA.HI R2, R2, R2, RZ, 0x1 ;  /* 0x0000000202029211 */ /* 0x000fe400078f08ff */
[----:B------:R-:W-:Y:S02]  /*10960*/  @!P2 LEA.HI R20, R20, R20, RZ, 0x1 ;  /* 0x000000141414a211 */ /* 0x000fe400078f08ff */
[----:B------:R-:W-:Y:S02]  /*10970*/  @!P4 LEA.HI R14, R14, R14, RZ, 0x1 ;  /* 0x0000000e0e0ec211 */ /* 0x000fe400078f08ff */
[----:B-1----:R-:W-:-:S02]  /*10980*/  @!P1 LOP3.LUT R13, R2, 0xfffffffe, RZ, 0xc0, !PT ;  /* 0xfffffffe020d9812 */ /* 0x002fc400078ec0ff */
[----:B------:R-:W-:Y:S02]  /*10990*/  @!P3 LEA.HI R21, R21, R21, RZ, 0x1 ;  /* 0x000000151515b211 */ /* 0x000fe400078f08ff */
[----:B------:R-:W-:Y:S02]  /*109a0*/  @!P5 LEA.HI R10, R15, R15, RZ, 0x1 ;  /* 0x0000000f0f0ad211 */ /* 0x000fe400078f08ff */
[----:B------:R-:W-:Y:S02]  /*109b0*/  @!P6 LEA.HI R12, R11, R11, RZ, 0x1 ;  /* 0x0000000b0b0ce211 */ /* 0x000fe400078f08ff */
[----:B------:R-:W-:Y:S02]  /*109c0*/  @!P0 LOP3.LUT R11, R0, 0xfffffffe, RZ, 0xc0, !PT ;  /* 0xfffffffe000b8812 */ /* 0x000fe400078ec0ff */
[----:B------:R-:W-:Y:S02]  /*109d0*/  @!P2 LOP3.LUT R15, R20, 0xfffffffe, RZ, 0xc0, !PT ;  /* 0xfffffffe140fa812 */ /* 0x000fe400078ec0ff */
[----:B--2---:R-:W-:-:S02]  /*109e0*/  @!P3 LOP3.LUT R17, R21, 0xfffffffe, RZ, 0xc0, !PT ;  /* 0xfffffffe1511b812 */ /* 0x004fc400078ec0ff */
        /* <DEDUP_REMOVED lines=17> */
.L_x_2234:
[----:B------:R-:W-:Y:S05]  /*10b00*/  BSYNC B0 ;  /* 0x0000000000007941 */ /* 0x000fea0003800000 */
.L_x_2233:
[----:B------:R-:W-:Y:S01]  /*10b10*/  ISETP.GE.AND P0, PT, R9, R8, PT ;  /* 0x000000080900720c */ /* 0x000fe20003f06270 */
[----:B0---4-:R1:W4:Y:S04]  /*10b20*/  SHFL.IDX PT, R5, R7, 0x1, 0x1c1f ;  /* 0x003c1f0007057f89 */ /* 0x01132800000e0000 */
[----:B---3--:R1:W3:Y:S08]  /*10b30*/  SHFL.IDX PT, R4, R6, 0x1, 0x1c1f ;  /* 0x003c1f0006047f89 */ /* 0x0082f000000e0000 */
[----:B-1----:R-:W-:Y:S05]  /*10b40*/  @P0 BRA `(.L_x_2193) ;  /* 0x0000004c00d00947 */ /* 0x002fea0003800000 */
[C---:B--2---:R-:W-:Y:S01]  /*10b50*/  IADD3 R0, R3.reuse, 0x8, RZ ;  /* 0x0000000803007810 */ /* 0x044fe20007ffe0ff */
[C---:B------:R-:W-:Y:S01]  /*10b60*/  VIADD R2, R3.reuse, 0x10 ;  /* 0x0000001003027836 */ /* 0x040fe20000000000 */
[----:B------:R-:W-:Y:S01]  /*10b70*/  ULDC UR4, c[0x0][0xac8] ;  /* 0x0002b20000047ab9 */ /* 0x000fe20000000800 */
[C---:B------:R-:W-:Y:S01]  /*10b80*/  VIADD R12, R3.reuse, 0x18 ;  /* 0x00000018030c7836 */ /* 0x040fe20000000000 */
[----:B------:R-:W-:Y:S01]  /*10b90*/  ISETP.GE.AND P1, PT, R0, UR4, PT ;  /* 0x0000000400007c0c */ /* 0x000fe2000bf26270 */
[----:B------:R-:W-:Y:S01]  /*10ba0*/  ULDC.64 UR6, c[0x0][0x208] ;  /* 0x0000820000067ab9 */ /* 0x000fe20000000a00 */
[----:B------:R-:W-:Y:S01]  /*10bb0*/  ISETP.GE.AND P2, PT, R2, UR4, PT ;  /* 0x0000000402007c0c */ /* 0x000fe2000bf46270 */
[C---:B------:R-:W-:Y:S01]  /*10bc0*/  VIADD R15, R3.reuse, 0x40 ;  /* 0x00000040030f7836 */ /* 0x040fe20000000000 */
[C---:B------:R-:W-:Y:S01]  /*10bd0*/  ISETP.GE.AND P0, PT, R3.reuse, UR4, PT ;  /* 0x0000000403007c0c */ /* 0x040fe2000bf06270 */
[C---:B------:R-:W-:Y:S01]  /*10be0*/  VIADD R16, R3.reuse, 0x48 ;  /* 0x0000004803107836 */ /* 0x040fe20000000000 */
[C---:B------:R-:W-:Y:S01]  /*10bf0*/  IADD3 R13, R3.reuse, 0x20, RZ ;  /* 0x00000020030d7810 */ /* 0x040fe20007ffe0ff */
[----:B------:R-:W-:Y:S01]  /*10c00*/  VIADD R20, R3, 0x58 ;  /* 0x0000005803147836 */ /* 0x000fe20000000000 */
[----:B------:R-:W-:-:S02]  /*10c10*/  ISETP.GE.AND P5, PT, R12, UR4, PT ;  /* 0x000000040c007c0c */ /* 0x000fc4000bfa6270 */
[----:B------:R-:W-:Y:S02]  /*10c20*/  ISETP.GE.AND P6, PT, R13, UR4, PT ;  /* 0x000000040d007c0c */ /* 0x000fe4000bfc6270 */
[C---:B------:R-:W-:Y:S02]  /*10c30*/  IADD3 R14, R3.reuse, 0x38, RZ ;  /* 0x00000038030e7810 */ /* 0x040fe40007ffe0ff */
[----:B------:R-:W-:Y:S02]  /*10c40*/  @!P1 LEA.HI R0, R0, R0, RZ, 0x1 ;  /* 0x0000000000009211 */ /* 0x000fe400078f08ff */
[----:B------:R-:W-:Y:S01]  /*10c50*/  @!P2 LEA.HI R2, R2, R2, RZ, 0x1 ;  /* 0x000000020202a211 */ /* 0x000fe200078f08ff */
[C-C-:B---34-:R-:W-:Y:S01]  /*10c60*/  @!P0 IMAD.WIDE R6, R3.reuse, 0x4, R4.reuse ;  /* 0x0000000403068825 */ /* 0x158fe200078e0204 */
[----:B------:R-:W-:Y:S02]  /*10c70*/  @!P1 LOP3.LUT R9, R0, 0xfffffffe, RZ, 0xc0, !PT ;  /* 0xfffffffe00099812 */ /* 0x000fe400078ec0ff */
[----:B------:R-:W-:Y:S01]  /*10c80*/  @!P2 LOP3.LUT R11, R2, 0xfffffffe, RZ, 0xc0, !PT ;  /* 0xfffffffe020ba812 */ /* 0x000fe200078ec0ff */
[----:B------:R-:W-:Y:S01]  /*10c90*/  VIADD R0, R3, 0x28 ;  /* 0x0000002803007836 */ /* 0x000fe20000000000 */
[----:B------:R0:W-:Y:S01]  /*10ca0*/  @!P0 ST.E.64 desc[UR6][R6.64], R26 ;  /* 0x0000001a06008985 */ /* 0x0001e2000c101b06 */
[----:B------:R-:W-:Y:S01]  /*10cb0*/  @!P1 IMAD.WIDE R8, R9, 0x4, R4 ;  /* 0x0000000409089825 */ /* 0x000fe200078e0204 */
[----:B------:R-:W-:-:S02]  /*10cc0*/  ISETP.GE.AND P3, PT, R15, UR4, PT ;  /* 0x000000040f007c0c */ /* 0x000fc4000bf66270 */
[----:B------:R-:W-:Y:S01]  /*10cd0*/  ISETP.GE.AND P0, PT, R0, UR4, PT ;  /* 0x0000000400007c0c */ /* 0x000fe2000bf06270 */
[----:B------:R-:W-:Y:S01]  /*10ce0*/  @!P2 IMAD.WIDE R10, R11, 0x4, R4 ;  /* 0x000000040b0aa825 */ /* 0x000fe200078e0204 */
[----:B------:R1:W-:Y:S01]  /*10cf0*/  @!P1 ST.E.64 desc[UR6][R8.64], R30 ;  /* 0x0000001e08009985 */ /* 0x0003e2000c101b06 */
[----:B------:R-:W-:Y:S02]  /*10d00*/  ISETP.GE.AND P4, PT, R16, UR4, PT ;  /* 0x0000000410007c0c */ /* 0x000fe4000bf86270 */
[----:B------:R-:W-:Y:S01]  /*10d10*/  VIADD R2, R3, 0x30 ;  /* 0x0000003003027836 */ /* 0x000fe20000000000 */
[----:B------:R2:W-:Y:S01]  /*10d20*/  @!P2 ST.E.64 desc[UR6][R10.64], R34 ;  /* 0x000000220a00a985 */ /* 0x0005e2000c101b06 */
[----:B------:R-:W-:Y:S02]  /*10d30*/  ISETP.GE.AND P2, PT, R14, UR4, PT ;  /* 0x000000040e007c0c */ /* 0x000fe4000bf46270 */
[----:B------:R-:W-:Y:S02]  /*10d40*/  @!P5 LEA.HI R12, R12, R12, RZ, 0x1 ;  /* 0x0000000c0c0cd211 */ /* 0x000fe400078f08ff */
[----:B------:R-:W-:-:S02]  /*10d50*/  ISETP.GE.AND P1, PT, R2, UR4, PT ;  /* 0x0000000402007c0c */ /* 0x000fc4000bf26270 */
[----:B------:R-:W-:Y:S02]  /*10d60*/  @!P6 LEA.HI R13, R13, R13, RZ, 0x1 ;  /* 0x0000000d0d0de211 */ /* 0x000fe400078f08ff */
[----:B0-----:R-:W-:Y:S02]  /*10d70*/  @!P5 LOP3.LUT R7, R12, 0xfffffffe, RZ, 0xc0, !PT ;  /* 0xfffffffe0c07d812 */ /* 0x001fe400078ec0ff */
[----:B-1----:R-:W-:Y:S02]  /*10d80*/  @!P6 LOP3.LUT R9, R13, 0xfffffffe, RZ, 0xc0, !PT ;  /* 0xfffffffe0d09e812 */ /* 0x002fe400078ec0ff */
[----:B------:R-:W-:Y:S01]  /*10d90*/  @!P0 LEA.HI R0, R0, R0, RZ, 0x1 ;  /* 0x0000000000008211 */ /* 0x000fe200078f08ff */
[--C-:B------:R-:W-:Y:S01]  /*10da0*/  @!P5 IMAD.WIDE R6, R7, 0x4, R4.reuse ;  /* 0x000000040706d825 */ /* 0x100fe200078e0204 */
[----:B------:R-:W-:Y:S02]  /*10db0*/  @!P2 LEA.HI R14, R14, R14, RZ, 0x1 ;  /* 0x0000000e0e0ea211 */ /* 0x000fe400078f08ff */
[----:B--2---:R-:W-:Y:S01]  /*10dc0*/  @!P3 LEA.HI R10, R15, R15, RZ, 0x1 ;  /* 0x0000000f0f0ab211 */ /* 0x004fe200078f08ff */
[----:B------:R-:W-:Y:S01]  /*10dd0*/  @!P6 IMAD.WIDE R8, R9, 0x4, R4 ;  /* 0x000000040908e825 */ /* 0x000fe200078e0204 */
[----:B------:R-:W-:Y:S01]  /*10de0*/  @!P1 LEA.HI R2, R2, R2, RZ, 0x1 ;  /* 0x0000000202029211 */ /* 0x000fe200078f08ff */
[----:B------:R0:W-:Y:S01]  /*10df0*/  @!P5 ST.E.64 desc[UR6][R6.64], R38 ;  /* 0x000000260600d985 */ /* 0x0001e2000c101b06 */
[----:B------:R-:W-:-:S02]  /*10e00*/  @!P4 LEA.HI R16, R16, R16, RZ, 0x1 ;  /* 0x000000101010c211 */ /* 0x000fc400078f08ff */
[----:B------:R-:W-:Y:S01]  /*10e10*/  @!P0 LOP3.LUT R11, R0, 0xfffffffe, RZ, 0xc0, !PT ;  /* 0xfffffffe000b8812 */ /* 0x000fe200078ec0ff */
[----:B------:R1:W-:Y:S01]  /*10e20*/  @!P6 ST.E.64 desc[UR6][R8.64], R42 ;  /* 0x0000002a0800e985 */ /* 0x0003e2000c101b06 */
[----:B------:R-:W-:Y:S01]  /*10e30*/  @!P1 LOP3.LUT R13, R2, 0xfffffffe, RZ, 0xc0, !PT ;  /* 0xfffffffe020d9812 */ /* 0x000fe200078ec0ff */
[C---:B------:R-:W-:Y:S01]  /*10e40*/  VIADD R0, R3.reuse, 0x60 ;  /* 0x0000006003007836 */ /* 0x040fe20000000000 */
[----:B------:R-:W-:Y:S02]  /*10e50*/  @!P2 LOP3.LUT R15, R14, 0xfffffffe, RZ, 0xc0, !PT ;  /* 0xfffffffe0e0fa812 */ /* 0x000fe400078ec0ff */
[----:B------:R-:W-:Y:S02]  /*10e60*/  @!P3 LOP3.LUT R17, R10, 0xfffffffe, RZ, 0xc0, !PT ;  /* 0xfffffffe0a11b812 */ /* 0x000fe400078ec0ff */
        /* <DEDUP_REMOVED lines=8> */
[----:B------:R-:W-:Y:S02]  /*10ef0*/  IADD3 R2, R3, 0x68, RZ ;  /* 0x0000006803027810 */ /* 0x000fe40007ffe0ff */
[--C-:B------:R-:W-:Y:S01]  /*10f00*/  @!P2 IMAD.WIDE R10, R15, 0x4, R4.reuse ;  /* 0x000000040f0aa825 */ /* 0x100fe200078e0204 */
[----:B------:R1:W-:Y:S03]  /*10f10*/  @!P1 ST.E.64 desc[UR6][R8.64], R50 ;  /* 0x0000003208009985 */ /* 0x0003e6000c101b06 */
[----:B------:R-:W-:Y:S01]  /*10f20*/  @!P3 IMAD.WIDE R12, R17, 0x4, R4 ;  /* 0x00000004110cb825 */ /* 0x000fe200078e0204 */
[----:B------:R2:W-:Y:S01]  /*10f30*/  @!P2 ST.E.64 desc[UR6][R10.64], R54 ;  /* 0x000000360a00a985 */ /* 0x0005e2000c101b06 */
[----:B------:R-:W-:-:S02]  /*10f40*/  ISETP.GE.AND P2, PT, R16, UR4, PT ;  /* 0x0000000410007c0c */ /* 0x000fc4000bf46270 */
[----:B------:R-:W-:Y:S01]  /*10f50*/  @!P4 IMAD.WIDE R14, R19, 0x4, R4 ;  /* 0x00000004130ec825 */ /* 0x000fe200078e0204 */
[----:B------:R3:W-:Y:S01]  /*10f60*/  @!P3 ST.E.64 desc[UR6][R12.64], R58 ;  /* 0x0000003a0c00b985 */ /* 0x0007e2000c101b06 */
[C---:B------:R-:W-:Y:S02]  /*10f70*/  IADD3 R19, R3.reuse, 0x80, RZ ;  /* 0x0000008003137810 */ /* 0x040fe40007ffe0ff */
[----:B------:R-:W-:Y:S01]  /*10f80*/  VIADD R17, R3, 0x78 ;  /* 0x0000007803117836 */ /* 0x000fe20000000000 */
[----:B------:R4:W-:Y:S01]  /*10f90*/  @!P4 ST.E.64 desc[UR6][R14.64], R62 ;  /* 0x0000003e0e00c985 */ /* 0x0009e2000c101b06 */
[----:B------:R-:W-:Y:S02]  /*10fa0*/  ISETP.GE.AND P4, PT, R0, UR4, PT ;  /* 0x0000000400007c0c */ /* 0x000fe4000bf86270 */
[----:B------:R-:W-:Y:S02]  /*10fb0*/  ISETP.GE.AND P3, PT, R2, UR4, PT ;  /* 0x0000000402007c0c */ /* 0x000fe4000bf66270 */
[----:B------:R-:W-:-:S02]  /*10fc0*/  ISETP.GE.AND P1, PT, R17, UR4, PT ;  /* 0x0000000411007c0c */ /* 0x000fc4000bf26270 */
[----:B------:R-:W-:Y:S02]  /*10fd0*/  ISETP.GE.AND P0, PT, R19, UR4, PT ;  /* 0x0000000413007c0c */ /* 0x000fe4000bf06270 */
        /* <DEDUP_REMOVED lines=37> */
[----:B------:R-:W-:Y:S02]  /*11230*/  @!P6 LEA.HI R18, R18, R18, RZ, 0x1 ;  /* 0x000000121212e211 */ /* 0x000fe400078f08ff */
[----:B------:R-:W-:Y:S01]  /*11240*/  VIADD R19, R3, 0xb8 ;  /* 0x000000b803137836 */ /* 0x000fe20000000000 */
[----:B------:R-:W-:Y:S01]  /*11250*/  @!P0 ST.E.64 desc[UR6][R14.64], R90 ;  /* 0x0000005a0e008985 */ /* 0x000fe2000c101b06 */
[----:B------:R-:W-:-:S02]  /*11260*/  ISETP.GE.AND P0, PT, R0, UR4, PT ;  /* 0x0000000400007c0c */ /* 0x000fc4000bf06270 */
[----:B------:R-:W-:Y:S02]  /*11270*/  @!P5 LEA.HI R20, R20, R20, RZ, 0x1 ;  /* 0x000000141414d211 */ /* 0x000fe400078f08ff */
        /* <DEDUP_REMOVED lines=9> */
[----:B------:R0:W-:Y:S01]  /*11310*/  @!P6 ST.E.64 desc[UR6][R6.64], R94 ;  /* 0x0000005e0600e985 */ /* 0x0001e2000c101b06 */
[----:B------:R-:W-:Y:S02]  /*11320*/  @!P3 LEA.HI R16, R16, R16, RZ, 0x1 ;  /* 0x000000101010b211 */ /* 0x000fe400078f08ff */
[----:B--2---:R-:W-:Y:S01]  /*11330*/  @!P0 LOP3.LUT R11, R0, 0xfffffffe, RZ, 0xc0, !PT ;  /* 0xfffffffe000b8812 */ /* 0x004fe200078ec0ff */
[----:B------:R1:W-:Y:S01]  /*11340*/  @!P5 ST.E.64 desc[UR6][R8.64], R98 ;  /* 0x000000620800d985 */ /* 0x0003e2000c101b06 */
[----:B------:R-:W-:Y:S01]  /*11350*/  ISETP.GE.AND P5, PT, R18, UR4, PT ;  /* 0x0000000412007c0c */ /* 0x000fe2000bfa6270 */
[----:B------:R-:W-:Y:S01]  /*11360*/  VIADD R0, R3, 0xd0 ;  /* 0x000000d003007836 */ /* 0x000fe20000000000 */
[----:B------:R-:W-:Y:S02]  /*11370*/  @!P2 LEA.HI R17, R17, R17, RZ, 0x1 ;  /* 0x000000111111a211 */ /* 0x000fe400078f08ff */
[----:B------:R-:W-:-:S02]  /*11380*/  IADD3 R20, R3, 0xc8, RZ ;  /* 0x000000c803147810 */ /* 0x000fc40007ffe0ff */
[----:B------:R-:W-:Y:S02]  /*11390*/  @!P1 LEA.HI R19, R19, R19, RZ, 0x1 ;  /* 0x0000001313139211 */ /* 0x000fe400078f08ff */
[----:B---3--:R-:W-:Y:S01]  /*113a0*/  @!P4 LOP3.LUT R13, R2, 0xfffffffe, RZ, 0xc0, !PT ;  /* 0xfffffffe020dc812 */ /* 0x008fe200078ec0ff */
[--C-:B0-----:R-:W-:Y:S01]  /*113b0*/  @!P0 IMAD.WIDE R6, R11, 0x4, R4.reuse ;  /* 0x000000040b068825 */ /* 0x101fe200078e0204 */
[----:B------:R-:W-:Y:S02]  /*113c0*/  @!P3 LOP3.LUT R15, R16, 0xfffffffe, RZ, 0xc0, !PT ;  /* 0xfffffffe100fb812 */ /* 0x000fe400078ec0ff */
[----:B------:R-:W-:Y:S01]  /*113d0*/  @!P2 LOP3.LUT R17, R17, 0xfffffffe, RZ, 0xc0, !PT ;  /* 0xfffffffe1111a812 */ /* 0x000fe200078ec0ff */
[--C-:B-1----:R-:W-:Y:S01]  /*113e0*/  @!P4 IMAD.WIDE R8, R13, 0x4, R4.reuse ;  /* 0x000000040d08c825 */ /* 0x102fe200078e0204 */
[----:B------:R-:W-:Y:S01]  /*113f0*/  ISETP.GE.AND P6, PT, R20, UR4, PT ;  /* 0x0000000414007c0c */ /* 0x000fe2000bfc6270 */
[----:B------:R0:W-:Y:S01]  /*11400*/  @!P0 ST.E.64 desc[UR6][R6.64], R102 ;  /* 0x0000006606008985 */ /* 0x0001e2000c101b06 */
[----:B------:R-:W-:Y:S01]  /*11410*/  @!P1 LOP3.LUT R19, R19, 0xfffffffe, RZ, 0xc0, !PT ;  /* 0xfffffffe13139812 */ /* 0x000fe200078ec0ff */
[--C-:B------:R-:W-:Y:S01]  /*11420*/  @!P3 IMAD.WIDE R10, R15, 0x4, R4.reuse ;  /* 0x000000040f0ab825 */ /* 0x100fe200078e0204 */
[----:B------:R-:W-:Y:S01]  /*11430*/  ISETP.GE.AND P0, PT, R0, UR4, PT ;  /* 0x0000000400007c0c */ /* 0x000fe2000bf06270 */
[----:B------:R1:W-:Y:S01]  /*11440*/  @!P4 ST.E.64 desc[UR6][R8.64], R106 ;  /* 0x0000006a0800c985 */ /* 0x0003e2000c101b06 */
[----:B------:R-:W-:Y:S01]  /*11450*/  IADD3 R16, R3, 0xe0, RZ ;  /* 0x000000e003107810 */ /* 0x000fe20007ffe0ff */
[--C-:B------:R-:W-:Y:S01]  /*11460*/  @!P2 IMAD.WIDE R12, R17, 0x4, R4.reuse ;  /* 0x00000004110ca825 */ /* 0x100fe200078e0204 */
[----:B------:R-:W-:Y:S01]  /*11470*/  @!P5 LEA.HI R18, R18, R18, RZ, 0x1 ;  /* 0x000000121212d211 */ /* 0x000fe200078f08ff */
[----:B------:R2:W-:Y:S02]  /*11480*/  @!P3 ST.E.64 desc[UR6][R10.64], R110 ;  /* 0x0000006e0a00b985 */ /* 0x0005e4000c101b06 */
[----:B------:R-:W-:-:S02]  /*11490*/  @!P1 IMAD.WIDE R14, R19, 0x4, R4 ;  /* 0x00000004130e9825 */ /* 0x000fc400078e0204 */
[----:B------:R-:W-:Y:S01]  /*114a0*/  @!P2 ST.E.64 desc[UR6][R12.64], R114 ;  /* 0x000000720c00a985 */ /* 0x000fe2000c101b06 */
[----:B------:R-:W-:Y:S01]  /*114b0*/  ISETP.GE.AND P2, PT, R16, UR4, PT ;  /* 0x0000000410007c0c */ /* 0x000fe2000bf46270 */
[C---:B------:R-:W-:Y:S01]  /*114c0*/  VIADD R2, R3.reuse, 0xd8 ;  /* 0x000000d803027836 */ /* 0x040fe20000000000 */
[----:B0-----:R-:W-:Y:S01]  /*114d0*/  @!P5 LOP3.LUT R7, R18, 0xfffffffe, RZ, 0xc0, !PT ;  /* 0xfffffffe1207d812 */ /* 0x001fe200078ec0ff */
[C---:B------:R-:W-:Y:S01]  /*114e0*/  VIADD R17, R3.reuse, 0xe8 ;  /* 0x000000e803117836 */ /* 0x040fe20000000000 */
[----:B------:R-:W-:Y:S01]  /*114f0*/  @!P1 ST.E.64 desc[UR6][R14.64], R118 ;  /* 0x000000760e009985 */ /* 0x000fe2000c101b06 */
[----:B------:R-:W-:Y:S01]  /*11500*/  VIADD R19, R3, 0xf0 ;  /* 0x000000f003137836 */ /* 0x000fe20000000000 */
[----:B------:R-:W-:Y:S01]  /*11510*/  ISETP.GE.AND P1, PT, R2, UR4, PT ;  /* 0x0000000402007c0c */ /* 0x000fe2000bf26270 */
[----:B------:R-:W-:Y:S01]  /*11520*/  @!P5 IMAD.WIDE R6, R7, 0x4, R4 ;  /* 0x000000040706d825 */ /* 0x000fe200078e0204 */
[----:B------:R-:W-:Y:S02]  /*11530*/  @!P6 LEA.HI R20, R20, R20, RZ, 0x1 ;  /* 0x000000141414e211 */ /* 0x000fe400078f08ff */
[----:B------:R-:W-:-:S02]  /*11540*/  ISETP.GE.AND P3, PT, R17, UR4, PT ;  /* 0x0000000411007c0c */ /* 0x000fc4000bf66270 */
[----:B------:R-:W-:Y:S01]  /*11550*/  ISETP.GE.AND P4, PT, R19, UR4, PT ;  /* 0x0000000413007c0c */ /* 0x000fe2000bf86270 */
[----:B------:R0:W-:Y:S01]  /*11560*/  @!P5 ST.E.64 desc[UR6][R6.64], R122 ;  /* 0x0000007a0600d985 */ /* 0x0001e2000c101b06 */
[----:B------:R-:W-:Y:S02]  /*11570*/  @!P0 LEA.HI R0, R0, R0, RZ, 0x1 ;  /* 0x0000000000008211 */ /* 0x000fe400078f08ff */
[----:B-1----:R-:W-:Y:S02]  /*11580*/  @!P6 LOP3.LUT R9, R20, 0xfffffffe, RZ, 0xc0, !PT ;  /* 0xfffffffe1409e812 */ /* 0x002fe400078ec0ff */
[----:B--2---:R-:W-:Y:S02]  /*11590*/  @!P0 LOP3.LUT R11, R0, 0xfffffffe, RZ, 0xc0, !PT ;  /* 0xfffffffe000b8812 */ /* 0x004fe400078ec0ff */
[----:B------:R-:W-:Y:S01]  /*115a0*/  @!P1 LEA.HI R2, R2, R2, RZ, 0x1 ;  /* 0x0000000202029211 */ /* 0x000fe200078f08ff */
[----:B------:R-:W-:Y:S01]  /*115b0*/  @!P6 IMAD.WIDE R8, R9, 0x4, R4 ;  /* 0x000000040908e825 */ /* 0x000fe200078e0204 */
[----:B------:R-:W-:-:S02]  /*115c0*/  @!P2 LEA.HI R16, R16, R16, RZ, 0x1 ;  /* 0x000000101010a211 */ /* 0x000fc400078f08ff */
[----:B------:R-:W-:Y:S02]  /*115d0*/  IADD3 R3, R3, 0xf8, RZ ;  /* 0x000000f803037810 */ /* 0x000fe40007ffe0ff */
[----:B------:R-:W-:Y:S01]  /*115e0*/  @!P3 LEA.HI R17, R17, R17, RZ, 0x1 ;  /* 0x000000111111b211 */ /* 0x000fe200078f08ff */
[----:B0-----:R-:W-:Y:S01]  /*115f0*/  @!P0 IMAD.WIDE R6, R11, 0x4, R4 ;  /* 0x000000040b068825 */ /* 0x001fe200078e0204 */
[----:B------:R0:W-:Y:S01]  /*11600*/  @!P6 ST.E.64 desc[UR6][R8.64], R126 ;  /* 0x0000007e0800e985 */ /* 0x0001e2000c101b06 */
[----:B------:R-:W-:Y:S02]  /*11610*/  @!P4 LEA.HI R19, R19, R19, RZ, 0x1 ;  /* 0x000000131313c211 */ /* 0x000fe400078f08ff */
[----:B------:R-:W-:Y:S01]  /*11620*/  @!P1 LOP3.LUT R13, R2, 0xfffffffe, RZ, 0xc0, !PT ;  /* 0xfffffffe020d9812 */ /* 0x000fe200078ec0ff */
[----:B------:R1:W-:Y:S01]  /*11630*/  @!P0 ST.E.64 desc[UR6][R6.64], R130 ;  /* 0x0000008206008985 */ /* 0x0003e2000c101b06 */
[----:B------:R-:W-:Y:S02]  /*11640*/  @!P2 LOP3.LUT R15, R16, 0xfffffffe, RZ, 0xc0, !PT ;  /* 0xfffffffe100fa812 */ /* 0x000fe400078ec0ff */
[----:B------:R-:W-:-:S02]  /*11650*/  ISETP.GE.AND P0, PT, R3, UR4, PT ;  /* 0x0000000403007c0c */ /* 0x000fc4000bf06270 */
[----:B------:R-:W-:Y:S01]  /*11660*/  @!P3 LOP3.LUT R17, R17, 0xfffffffe, RZ, 0xc0, !PT ;  /* 0xfffffffe1111b812 */ /* 0x000fe200078ec0ff */
[----:B------:R-:W-:Y:S01]  /*11670*/  @!P2 IMAD.WIDE R10, R15, 0x4, R4 ;  /* 0x000000040f0aa825 */ /* 0x000fe200078e0204 */
[----:B------:R-:W-:-:S03]  /*11680*/  @!P4 LOP3.LUT R19, R19, 0xfffffffe, RZ, 0xc0, !PT ;  /* 0xfffffffe1313c812 */ /* 0x000fc600078ec0ff */
[----:B0-----:R-:W-:-:S04]  /*11690*/  @!P1 IMAD.WIDE R8, R13, 0x4, R4 ;  /* 0x000000040d089825 */ /* 0x001fc800078e0204 */
        /* <DEDUP_REMOVED lines=13> */
.L_x_2232:
        /* <DEDUP_REMOVED lines=12> */
[----:B------:R-:W-:Y:S01]  /*11830*/  ISETP.NE.AND P0, PT, R6, 0x1, PT ;  /* 0x000000010600780c */ /* 0x000fe20003f05270 */
[----:B------:R-:W0:Y:S01]  /*11840*/  S2UR UR7, SR_CTAID.Z ;  /* 0x00000000000779c3 */ /* 0x000e220000002700 */
[----:B------:R-:W-:Y:S01]  /*11850*/  R2UR UR11, R23 ;  /* 0x00000000170b72ca */ /* 0x000fe200000e0000 */
[----:B------:R-:W-:Y:S01]  /*11860*/  ULDC.64 UR8, c[0x0][0xbd0] ;  /* 0x0002f40000087ab9 */ /* 0x000fe20000000a00 */
[----:B------:R-:W-:Y:S01]  /*11870*/  IMAD.MOV.U32 R5, RZ, RZ, R0 ;  /* 0x000000ffff057224 */ /* 0x000fe200078e0000 */
        /* <DEDUP_REMOVED lines=9> */
[----:B------:R-:W-:Y:S01]  /*11910*/  MOV R3, UR5 ;  /* 0x0000000500037c02 */ /* 0x000fe20008000f00 */
[----:B------:R-:W-:Y:S01]  /*11920*/  UIADD3 UR6, UR5, UR6, URZ ;  /* 0x0000000605067290 */ /* 0x000fe2000fffe03f */
[----:B------:R-:W-:Y:S02]  /*11930*/  IMAD.U32 R2, RZ, RZ, UR4 ;  /* 0x00000004ff027e24 */ /* 0x000fe4000f8e00ff */
[----:B------:R-:W-:Y:S02]  /*11940*/  ULDC.64 UR4, c[0x0][0xbe0] ;  /* 0x0002f80000047ab9 */ /* 0x000fe40000000a00 */
[----:B------:R-:W0:Y:S01]  /*11950*/  S2UR UR10, SR_CTAID.Y ;  /* 0x00000000000a79c3 */ /* 0x000e220000002600 */
[----:B------:R-:W-:-:S02]  /*11960*/  IMAD.U32 R3, RZ, RZ, UR6 ;  /* 0x00000006ff037e24 */ /* 0x000fc4000f8e00ff */
[C---:B-1----:R-:W-:Y:S02]  /*11970*/  IMAD R12, R10.reuse, UR8, RZ ;  /* 0x000000080a0c7c24 */ /* 0x042fe4000f8e02ff */
[----:B------:R-:W-:-:S03]  /*11980*/  IMAD.WIDE.U32 R2, R10, UR7, R2 ;  /* 0x000000070a027c25 */ /* 0x000fc6000f8e0002 */
[----:B------:R-:W0:Y:S01]  /*11990*/  LDC R8, c[0x0][0xc50] ;  /* 0x00031400ff087b82 */ /* 0x000e220000000800 */
[----:B--2---:R-:W-:-:S04]  /*119a0*/  @P0 IMAD.HI.U32 R4, R0, R7, RZ ;  /* 0x0000000700040227 */ /* 0x004fc800078e00ff */
[----:B------:R-:W-:Y:S02]  /*119b0*/  IMAD R7, RZ, RZ, -UR11 ;  /* 0x8000000bff077e24 */ /* 0x000fe4000f8e02ff */
[----:B------:R-:W-:Y:S01]  /*119c0*/  IMAD R11, R11, UR7, R12 ;  /* 0x000000070b0b7c24 */ /* 0x000fe2000f8e020c */
[----:B---3--:R-:W-:-:S03]  /*119d0*/  @P0 SHF.R.U32.HI R5, RZ, R9, R4 ;  /* 0x00000009ff050219 */ /* 0x008fc60000011604 */
[----:B------:R-:W-:Y:S02]  /*119e0*/  IMAD.IADD R3, R11, 0x1, R3 ;  /* 0x000000010b037824 */ /* 0x000fe400078e0203 */
[----:B0-----:R-:W-:Y:S01]  /*119f0*/  IMAD R9, R8, R7, UR10 ;  /* 0x0000000a08097e24 */ /* 0x001fe2000f8e0207 */
[----:B------:R-:W-:-:S03]  /*11a00*/  IADD3 R7, -R5, RZ, RZ ;  /* 0x000000ff05077210 */ /* 0x000fc60007ffe1ff */
        /* <DEDUP_REMOVED lines=20> */
.L_x_2191:
        /* <DEDUP_REMOVED lines=18> */
.L_x_2235:
[----:B------:R-:W-:Y:S01]  /*11c70*/  ULDC UR42, c[0x0][0xc50] ;  /* 0x00031400002a7ab9 */ /* 0x000fe20000000800 */
[----:B------:R-:W-:Y:S01]  /*11c80*/  UMOV UR39, UR6 ;  /* 0x0000000600277c82 */ /* 0x000fe20008000000 */
[----:B------:R-:W-:-:S11]  /*11c90*/  UISETP.NE.AND UP0, UPT, UR42, 0x1, UPT ;  /* 0x000000012a00788c */ /* 0x000fd6000bf05270 */
[----:B------:R-:W-:Y:S01]  /*11ca0*/  @UP0 ULDC UR4, c[0x0][0xc54] ;  /* 0x0003150000040ab9 */ /* 0x000fe20000000800 */
[----:B------:R-:W-:Y:S01]  /*11cb0*/  @UP0 ULDC UR7, c[0x0][0xc58] ;  /* 0x0003160000070ab9 */ /* 0x000fe20000000800 */
[----:B------:R-:W-:-:S04]  /*11cc0*/  UIMAD.WIDE.U32 UR4, UR6, UR4, URZ ;  /* 0x00000004060472a5 */ /* 0x000fc8000f8e003f */
[----:B------:R-:W-:-:S12]  /*11cd0*/  @UP0 USHF.R.U32.HI UR39, URZ, UR7, UR5 ;  /* 0x000000073f270299 */ /* 0x000fd80008011605 */
.L_x_2236:
        /* <DEDUP_REMOVED lines=12> */
[----:B0-----:R-:W-:-:S04]  /*11da0*/  ISETP.NE.U32.AND P0, PT, R2, RZ, PT ;  /* 0x000000ff0200720c */ /* 0x001fc80003f05070 */
[----:B------:R-:W-:-:S13]  /*11db0*/  ISETP.NE.AND.EX P0, PT, R3, RZ, PT, P0 ;  /* 0x000000ff0300720c */ /* 0x000fda0003f05300 */
[----:B------:R-:W0:Y:S08]  /*11dc0*/  @P0 LDC.64 R2, c[0x0][0xa28] ;  /* 0x00028a00ff020b82 */ /* 0x000e300000000a00 */
[----:B------:R-:W1:Y:S01]  /*11dd0*/  S2UR UR46, SR_CTAID.X ;  /* 0x00000000002e79c3 */ /* 0x000e620000002500 */
[----:B0-----:R-:W-:-:S05]  /*11de0*/  @P0 IMAD.WIDE R2, R26, 0x4, R2 ;  /* 0x000000041a020825 */ /* 0x001fca00078e0202 */
[----:B------:R0:W5:Y:S01]  /*11df0*/  @P0 LDG.E R23, desc[UR4][R2.64] ;  /* 0x0000000402170981 */ /* 0x000162000c1e1900 */
[----:B------:R-:W-:Y:S01]  /*11e00*/  ULDC UR4, c[0x0][0x448] ;  /* 0x0001120000047ab9 */ /* 0x000fe20000000800 */
[----:B------:R-:W-:Y:S02]  /*11e10*/  USHF.R.U32.HI UR9, URZ, 0x10, UR42 ;  /* 0x000000103f097899 */ /* 0x000fe4000801162a */
[----:B------:R-:W-:Y:S02]  /*11e20*/  UISETP.NE.AND UP1, UPT, UR4, 0x1, UPT ;  /* 0x000000010400788c */ /* 0x000fe4000bf25270 */
[----:B-1----:R-:W-:Y:S01]  /*11e30*/  ULEA UR6, UR46, 0x7f, 0x7 ;  /* 0x0000007f2e067891 */ /* 0x002fe2000f8e383f */
[----:B------:R-:W-:Y:S01]  /*11e40*/  ULDC.64 UR4, c[0x0][0x418] ;  /* 0x0001060000047ab9 */ /* 0x000fe20000000a00 */
[----:B------:R-:W-:Y:S02]  /*11e50*/  UP2UR UR47, UPR, URZ, 0x2 ;  /* 0x000000023f2f7883 */ /* 0x000fe40008000000 */
[----:B------:R-:W-:-:S02]  /*11e60*/  UISETP.NE.U32.AND UP0, UPT, UR4, URZ, UPT ;  /* 0x0000003f0400728c */ /* 0x000fc4000bf05070 */
[----:B------:R-:W-:Y:S02]  /*11e70*/  ULOP3.LUT UR42, UR42, 0xffff, URZ, 0xc0, !UPT ;  /* 0x0000ffff2a2a7892 */ /* 0x000fe4000f8ec03f */
[----:B------:R-:W-:Y:S01]  /*11e80*/  UISETP.NE.AND.EX UP0, UPT, UR5, URZ, UPT, UP0 ;  /* 0x0000003f0500728c */ /* 0x000fe2000bf05300 */
[----:B------:R-:W-:Y:S02]  /*11e90*/  ULDC UR4, c[0x0][0x424] ;  /* 0x0001090000047ab9 */ /* 0x000fe40000000800 */
[----:B------:R-:W-:Y:S01]  /*11ea0*/  @UP1 ULDC UR5, c[0x0][0x44c] ;  /* 0x0001130000051ab9 */ /* 0x000fe20000000800 */
[----:B------:R-:W-:Y:S02]  /*11eb0*/  USEL UR40, UR4, 0x1, UP0 ;  /* 0x0000000104287887 */ /* 0x000fe40008000000 */
[----:B------:R-:W-:Y:S02]  /*11ec0*/  UIMAD.WIDE.U32 UR4, UR6, UR5, URZ ;  /* 0x00000005060472a5 */ /* 0x000fe4000f8e003f */
[----:B------:R-:W-:Y:S01]  /*11ed0*/  UIMAD UR40, UR40, UR7, URZ ;  /* 0x00000007282872a4 */ /* 0x000fe2000f8e023f */
[----:B------:R-:W-:-:S02]  /*11ee0*/  UMOV UR38, URZ ;  /* 0x0000003f00267c82 */ /* 0x000fc40008000000 */
[----:B------:R-:W-:Y:S01]  /*11ef0*/  @UP1 ULDC UR7, c[0x0][0x450] ;  /* 0x0001140000071ab9 */ /* 0x000fe20000000800 */
[----:B------:R-:W-:Y:S02]  /*11f00*/  UIADD3 UR4, UR40, 0x4f, URZ ;  /* 0x0000004f28047890 */ /* 0x000fe4000fffe03f */
[----:B------:R-:W-:Y:S02]  /*11f10*/  @UP1 USHF.R.U32.HI UR6, URZ, UR7, UR5 ;  /* 0x000000073f061299 */ /* 0x000fe40008011605 */
[----:B------:R-:W-:-:S04]  /*11f20*/  UIADD3 UR5, UR40, 0x50, -UR8 ;  /* 0x0000005028057890 */ /* 0x000fc8000fffe808 */
[----:B------:R-:W-:Y:S02]  /*11f30*/  UIADD3 UR6, UR5, UR6, URZ ;  /* 0x0000000605067290 */ /* 0x000fe4000fffe03f */
[----:B------:R-:W-:Y:S02]  /*11f40*/  UIMAD.WIDE UR4, UR4, 0x66666667, URZ ;  /* 0x66666667040478a5 */ /* 0x000fe4000f8e023f */
[----:B------:R-:W-:Y:S02]  /*11f50*/  UIMAD.WIDE UR6, UR6, 0x66666667, URZ ;  /* 0x66666667060678a5 */ /* 0x000fe4000f8e023f */
[----:B------:R-:W-:Y:S02]  /*11f60*/  USHF.R.U32.HI UR41, URZ, 0x1f, UR5 ;  /* 0x0000001f3f297899 */ /* 0x000fe40008011605 */
[----:B------:R-:W-:Y:S02]  /*11f70*/  USHF.R.U32.HI UR43, URZ, 0x1f, UR7 ;  /* 0x0000001f3f2b7899 */ /* 0x000fe40008011607 */
[----:B------:R-:W-:-:S02]  /*11f80*/  ULEA.HI.SX32 UR41, UR5, UR41, 0x1b ;  /* 0x0000002905297291 */ /* 0x000fc4000f8fda3f */
[----:B------:R-:W-:-:S04]  /*11f90*/  ULEA.HI.SX32 UR43, UR7, UR43, 0x1b ;  /* 0x0000002b072b7291 */ /* 0x000fc8000f8fda3f */
[----:B------:R-:W-:-:S04]  /*11fa0*/  UISETP.LT.AND UP0, UPT, UR41, UR43, UPT ;  /* 0x0000002b2900728c */ /* 0x000fc8000bf01270 */
[----:B------:R-:W-:Y:S02]  /*11fb0*/  USEL UR11, UR41, UR43, UP0 ;  /* 0x0000002b290b7287 */ /* 0x000fe40008000000 */
[----:B------:R-:W-:Y:S02]  /*11fc0*/  UISETP.NE.AND UP0, UPT, UR9, URZ, UPT ;  /* 0x0000003f0900728c */ /* 0x000fe4000bf05270 */
[----:B------:R-:W-:-:S06]  /*11fd0*/  UISETP.GE.AND UP1, UPT, UR11, 0x1, UPT ;  /* 0x000000010b00788c */ /* 0x000fcc000bf26270 */
[----:B------:R-:W-:-:S03]  /*11fe0*/  PLOP3.LUT P0, PT, PT, PT, UP1, 0x80, 0x0 ;  /* 0x000000000000781c */ /* 0x000fc60003f0f018 */
[----:B------:R-:W-:-:S10]  /*11ff0*/  @!UP0 ULDC UR9, c[0x0][0x9f0] ;  /* 0x00027c0000098ab9 */ /* 0x000fd40000000800 */
[----:B0-----:R-:W-:Y:S05]  /*12000*/  @!P0 BRA `(.L_x_2238) ;  /* 0x0000000000788947 */ /* 0x001fea0003800000 */
[----:B------:R-:W-:Y:S01]  /*12010*/  IABS R2, UR9 ;  /* 0x0000000900027c13 */ /* 0x000fe20008000000 */
[----:B------:R-:W-:Y:S02]  /*12020*/  UIADD3 UR6, UR9, -0x1, UR11 ;  /* 0xffffffff09067890 */ /* 0x000fe4000fffe00b */
[----:B------:R-:W-:Y:S01]  /*12030*/  IABS R5, UR9 ;  /* 0x0000000900057c13 */ /* 0x000fe20008000000 */
[----:B------:R-:W-:Y:S01]  /*12040*/  UMOV UR4, URZ ;  /* 0x0000003f00047c82 */ /* 0x000fe20008000000 */
[----:B------:R-:W-:Y:S02]  /*12050*/  R2UR UR10, R2 ;  /* 0x00000000020a72ca */ /* 0x000fe400000e0000 */
[----:B------:R-:W-:Y:S01]  /*12060*/  IABS R4, UR6 ;  /* 0x0000000600047c13 */ /* 0x000fe20008000000 */
[----:B------:R-:W-:-:S03]  /*12070*/  ULOP3.LUT UR6, UR6, UR9, URZ, 0x3c, !UPT ;  /* 0x0000000906067292 */ /* 0x000fc6000f8e3c3f */
[----:B------:R-:W-:-:S07]  /*12080*/  R2UR UR8, R4 ;  /* 0x00000000040872ca */ /* 0x000fce00000e0000 */
        /* <DEDUP_REMOVED lines=22> */
.L_x_2238:
[----:B------:R-:W-:Y:S02]  /*121f0*/  UIMAD UR48, UR42, UR38, URZ ;  /* 0x000000262a3072a4 */ /* 0x000fe4000f8e023f */
[----:B------:R-:W-:Y:S02]  /*12200*/  IMAD.U32 R2, RZ, RZ, UR38 ;  /* 0x00000026ff027e24 */ /* 0x000fe4000f8e00ff */
[----:B------:R-:W-:Y:S02]  /*12210*/  IMAD.MOV.U32 R6, RZ, RZ, 0x1 ;  /* 0x00000001ff067424 */ /* 0x000fe400078e00ff */
[----:B------:R-:W-:-:S05]  /*12220*/  IMAD.U32 R19, RZ, RZ, UR48 ;  /* 0x00000030ff137e24 */ /* 0x000fca000f8e00ff */
[----:B------:R-:W-:Y:S02]  /*12230*/  VIADDMNMX R19, R19, R2, UR11, PT ;  /* 0x0000000b13137e46 */ /* 0x000fe4000b800102 */
[----:B------:R-:W-:Y:S02]  /*12240*/  MOV R2, RZ ;  /* 0x000000ff00027202 */ /* 0x000fe40000000f00 */
        /* <DEDUP_REMOVED lines=25> */
.L_x_2239:
        /* <DEDUP_REMOVED lines=20> */
.L_x_2241:
[----:B------:R0:W1:Y:S01]  /*12520*/  LDC.64 R2, c[0x4][R16] ;  /* 0x0100000010027b82 */ /* 0x0000620000000a00 */
[----:B------:R-:W-:Y:S01]  /*12530*/  ULDC.64 UR4, c[0x4][0x138] ;  /* 0x01004e0000047ab9 */ /* 0x000fe20000000a00 */
[----:B------:R-:W-:Y:S01]  /*12540*/  ULDC.64 UR6, c[0x4][0x140] ;  /* 0x0100500000067ab9 */ /* 0x000fe20000000a00 */
[----:B------:R-:W-:Y:S01]  /*12550*/  IMAD.U32 R4, RZ, RZ, UR4 ;  /* 0x00000004ff047e24 */ /* 0x000fe2000f8e00ff */
        /* <DEDUP_REMOVED lines=11> */
.L_x_2240:
[----:B------:R-:W0:Y:S01]  /*12610*/  LDC.64 R2, c[0x0][0x9f8] ;  /* 0x00027e00ff027b82 */ /* 0x000e220000000a00 */
[----:B------:R-:W-:Y:S01]  /*12620*/  IMAD.MOV.U32 R34, RZ, RZ, R26 ;  /* 0x000000ffff227224 */ /* 0x000fe200078e001a */
[----:B------:R-:W-:-:S06]  /*12630*/  ULDC.64 UR4, c[0x0][0x208] ;  /* 0x0000820000047ab9 */ /* 0x000fcc0000000a00 */
[----:B------:R-:W1:Y:S01]  /*12640*/  LDC R18, c[0x0][0x430] ;  /* 0x00010c00ff127b82 */ /* 0x000e620000000800 */
[----:B0-----:R-:W-:-:S04]  /*12650*/  ISETP.NE.U32.AND P0, PT, R2, RZ, PT ;  /* 0x000000ff0200720c */ /* 0x001fc80003f05070 */
[----:B------:R-:W-:-:S13]  /*12660*/  ISETP.NE.AND.EX P0, PT, R3, RZ, PT, P0 ;  /* 0x000000ff0300720c */ /* 0x000fda0003f05300 */
[----:B------:R-:W0:Y:S02]  /*12670*/  @P0 LDC.64 R2, c[0x0][0x9f8] ;  /* 0x00027e00ff020b82 */ /* 0x000e240000000a00 */
[----:B0-----:R-:W-:-:S05]  /*12680*/  @P0 IMAD.WIDE R2, R26, 0x4, R2 ;  /* 0x000000041a020825 */ /* 0x001fca00078e0202 */
[----:B------:R0:W2:Y:S01]  /*12690*/  @P0 LDG.E R34, desc[UR4][R2.64] ;  /* 0x0000000402220981 */ /* 0x0000a2000c1e1900 */
[----:B------:R-:W-:Y:S01]  /*126a0*/  SHF.L.U32 R24, R25, 0x4, RZ ;  /* 0x0000000419187819 */ /* 0x000fe200000006ff */
[----:B------:R-:W-:Y:S01]  /*126b0*/  VIADD R29, R19, 0xffffffff ;  /* 0xffffffff131d7836 */ /* 0x000fe20000000000 */
[----:B------:R-:W-:Y:S02]  /*126c0*/  LOP3.LUT R6, R25, 0x7f, RZ, 0xc0, !PT ;  /* 0x0000007f19067812 */ /* 0x000fe400078ec0ff */
[----:B------:R-:W-:Y:S02]  /*126d0*/  LOP3.LUT R24, R24, 0x70, RZ, 0xc0, !PT ;  /* 0x0000007018187812 */ /* 0x000fe400078ec0ff */
[----:B------:R-:W-:Y:S02]  /*126e0*/  SHF.R.U32.HI R0, RZ, 0x3, R6 ;  /* 0x00000003ff007819 */ /* 0x000fe40000011606 */
[----:B-1----:R-:W-:Y:S02]  /*126f0*/  ISETP.NE.AND P1, PT, R18, 0x1, PT ;  /* 0x000000011200780c */ /* 0x002fe40003f25270 */
[----:B------:R-:W-:-:S02]  /*12700*/  LOP3.LUT R17, R24, R0, RZ, 0xfc, !PT ;  /* 0x0000000018117212 */ /* 0x000fc400078efcff */
[----:B------:R-:W-:-:S03]  /*12710*/  LOP3.LUT R16, R16, 0xffffffbf, RZ, 0xc0, !PT ;  /* 0xffffffbf10107812 */ /* 0x000fc600078ec0ff */
[----:B------:R-:W-:-:S04]  /*12720*/  IMAD R4, R29, 0x50, R17 ;  /* 0x000000501d047824 */ /* 0x000fc800078e0211 */
[C---:B-----5:R-:W-:Y:S01]  /*12730*/  IMAD.IADD R7, R4.reuse, 0x1, R23 ;  /* 0x0000000104077824 */ /* 0x060fe200078e0217 */
[----:B------:R-:W-:Y:S01]  /*12740*/  ISETP.GE.AND P0, PT, R4, UR40, PT ;  /* 0x0000002804007c0c */ /* 0x000fe2000bf06270 */
[----:B------:R-:W1:Y:S01]  /*12750*/  @P1 LDC R0, c[0x0][0x434] ;  /* 0x00010d00ff001b82 */ /* 0x000e620000000800 */
[----:B------:R-:W-:Y:S02]  /*12760*/  @P1 LOP3.LUT R16, R16, 0x40, RZ, 0xfc, !PT ;  /* 0x0000004010101812 */ /* 0x000fe400078efcff */
[----:B------:R-:W-:Y:S02]  /*12770*/  ISETP.GT.U32.OR P0, PT, R17, 0x4f, P0 ;  /* 0x0000004f1100780c */ /* 0x000fe40000704470 */
[----:B------:R-:W-:-:S03]  /*12780*/  MOV R10, R7 ;  /* 0x00000007000a7202 */ /* 0x000fc60000000f00 */
[----:B0-----:R-:W0:Y:S08]  /*12790*/  @P1 LDC R3, c[0x0][0x438] ;  /* 0x00010e00ff031b82 */ /* 0x001e300000000800 */
[----:B------:R-:W3:Y:S08]  /*127a0*/  @!P0 LDC.64 R8, c[0x0][0x428] ;  /* 0x00010a00ff088b82 */ /* 0x000ef00000000a00 */
[----:B------:R-:W4:Y:S01]  /*127b0*/  @!P0 LDC.64 R4, c[0x0][0x418] ;  /* 0x00010600ff048b82 */ /* 0x000f220000000a00 */
[----:B-1----:R-:W-:-:S05]  /*127c0*/  @P1 IMAD.HI.U32 R0, R7, R0, RZ ;  /* 0x0000000007001227 */ /* 0x002fca00078e00ff */
[----:B0-----:R-:W-:-:S04]  /*127d0*/  @P1 SHF.R.U32.HI R10, RZ, R3, R0 ;  /* 0x00000003ff0a1219 */ /* 0x001fc80000011600 */
[--C-:B------:R-:W-:Y:S01]  /*127e0*/  @!P0 SHF.R.S32.HI R3, RZ, 0x1f, R10.reuse ;  /* 0x0000001fff038819 */ /* 0x100fe2000001140a */
[----:B------:R-:W-:Y:S01]  /*127f0*/  @!P0 IMAD.MOV.U32 R2, RZ, RZ, R10 ;  /* 0x000000ffff028224 */ /* 0x000fe200078e000a */
[----:B------:R-:W-:Y:S02]  /*12800*/  LOP3.LUT R16, R16, 0xffffffef, RZ, 0xc0, !PT ;  /* 0xffffffef10107812 */ /* 0x000fe400078ec0ff */
[----:B--2---:R-:W-:Y:S01]  /*12810*/  SHF.R.S32.HI R11, RZ, 0x1f, R34 ;  /* 0x0000001fff0b7819 */ /* 0x004fe20000011422 */
[----:B---3--:R-:W-:-:S04]  /*12820*/  @!P0 IMAD.WIDE.U32 R2, R34, R8, R2 ;  /* 0x0000000822028225 */ /* 0x008fc800078e0002 */
[----:B------:R-:W-:Y:S01]  /*12830*/  @!P0 IMAD R0, R11, R8, RZ ;  /* 0x000000080b008224 */ /* 0x000fe200078e02ff */
[----:B----4-:R-:W-:Y:S01]  /*12840*/  @!P0 LEA R4, P1, R2, R4, 0x2 ;  /* 0x0000000402048211 */ /* 0x010fe200078210ff */
[----:B------:R0:W-:Y:S02]  /*12850*/  STL [R1], R11 ;  /* 0x0000000b01007387 */ /* 0x0001e40000100800 */
[----:B------:R-:W-:-:S04]  /*12860*/  @!P0 IMAD R9, R34, R9, R0 ;  /* 0x0000000922098224 */ /* 0x000fc800078e0200 */
[----:B------:R-:W-:-:S05]  /*12870*/  @!P0 IMAD.IADD R0, R3, 0x1, R9 ;  /* 0x0000000103008824 */ /* 0x000fca00078e0209 */
[----:B------:R-:W-:Y:S02]  /*12880*/  @!P0 LEA.HI.X R5, R2, R5, R0, 0x2, P1 ;  /* 0x0000000502058211 */ /* 0x000fe400008f1400 */
[----:B------:R-:W-:-:S06]  /*12890*/  MOV R0, RZ ;  /* 0x000000ff00007202 */ /* 0x000fcc0000000f00 */
[----:B------:R1:W5:Y:S01]  /*128a0*/  @!P0 LDG.E R0, desc[UR4][R4.64] ;  /* 0x0000000404008981 */ /* 0x000362000c1e1900 */
[----:B------:R-:W-:Y:S01]  /*128b0*/  ULDC UR4, c[0x0][0x2f4] ;  /* 0x0000bd0000047ab9 */ /* 0x000fe20000000800 */
[----:B------:R-:W-:Y:S01]  /*128c0*/  UMOV UR5, 0xffffffff ;  /* 0xffffffff00057882 */ /* 0x000fe20000000000 */
[----:B-1----:R-:W-:-:S05]  /*128d0*/  IMAD.SHL.U32 R4, R25, 0x8, RZ ;  /* 0x0000000819047824 */ /* 0x002fca00078e00ff */
        /* <DEDUP_REMOVED lines=15> */
[----:B0-----:R-:W-:Y:S06]  /*129d0*/  BRA.DIV UR5, `(.L_x_2242) ;  /* 0x0000003205ec7947 */ /* 0x001fec000b800000 */
.L_x_2286:
[----:B------:R-:W2:Y:S01]  /*129e0*/  LDL R2, [R1+0x4] ;  /* 0x0000040001027983 */ /* 0x000ea20000100800 */
[----:B------:R-:W-:Y:S01]  /*129f0*/  ISETP.GT.U32.AND P1, PT, R17, 0x4f, PT ;  /* 0x0000004f1100780c */ /* 0x000fe20003f24070 */
[----:B------:R-:W-:Y:S01]  /*12a00*/  IMAD.U32 R33, RZ, RZ, UR39 ;  /* 0x00000027ff217e24 */ /* 0x000fe2000f8e00ff */
[----:B------:R-:W-:Y:S01]  /*12a10*/  LOP3.LUT R16, R16, 0xfffffffe, RZ, 0xc0, !PT ;  /* 0xfffffffe10107812 */ /* 0x000fe200078ec0ff */
[----:B------:R-:W-:-:S03]  /*12a20*/  IMAD.MOV R8, RZ, RZ, -R10 ;  /* 0x000000ffff087224 */ /* 0x000fc600078e0a0a */
[----:B------:R-:W-:Y:S01]  /*12a30*/  SHF.R.S32.HI R33, RZ, 0x1f, R33 ;  /* 0x0000001fff217819 */ /* 0x000fe20000011421 */
[----:B------:R-:W-:-:S06]  /*12a40*/  IMAD R8, R18, R8, R7 ;  /* 0x0000000812087224 */ /* 0x000fcc00078e0207 */
[----:B------:R-:W-:-:S04]  /*12a50*/  @P1 LOP3.LUT R16, R16, 0x1, RZ, 0xfc, !PT ;  /* 0x0000000110101812 */ /* 0x000fc800078efcff */
[----:B------:R-:W-:Y:S02]  /*12a60*/  LOP3.LUT R16, R16, 0xffffffdf, RZ, 0xc0, !PT ;  /* 0xffffffdf10107812 */ /* 0x000fe400078ec0ff */
[----:B--2---:R-:W-:-:S13]  /*12a70*/  R2UR UR4, R2 ;  /* 0x00000000020472ca */ /* 0x004fda00000e0000 */
[----:B------:R-:W-:-:S06]  /*12a80*/  ULOP3.LUT UR4, UR4, 0x2, URZ, 0xfc, !UPT ;  /* 0x0000000204047892 */ /* 0x000fcc000f8efc3f */
[----:B------:R-:W-:-:S04]  /*12a90*/  MOV R2, UR4 ;  /* 0x0000000400027c02 */ /* 0x000fc80008000f00 */
[----:B------:R-:W-:-:S13]  /*12aa0*/  ISETP.NE.AND P0, PT, R2, 0x3, PT ;  /* 0x000000030200780c */ /* 0x000fda0003f05270 */
[----:B------:R-:W-:Y:S01]  /*12ab0*/  @P0 LOP3.LUT R16, R16, 0x20, RZ, 0xfc, !PT ;  /* 0x0000002010100812 */ /* 0x000fe200078efcff */
[----:B------:R-:W-:Y:S06]  /*12ac0*/  @!P0 BRA `(.L_x_2243) ;  /* 0x0000000000048947 */ /* 0x000fec0003800000 */
[----:B------:R-:W-:Y:S01]  /*12ad0*/  BPT.TRAP 0x1 ;  /* 0x000000040000795c */ /* 0x000fe20000300000 */
.L_x_2243:
        /* <DEDUP_REMOVED lines=26> */
.L_x_2287:
[----:B------:R-:W-:Y:S01]  /*12c80*/  ULDC.64 UR4, c[0x0][0x300] ;  /* 0x0000c00000047ab9 */ /* 0x000fe20000000a00 */
[----:B------:R-:W-:Y:S01]  /*12c90*/  R2UR UR6, R33 ;  /* 0x00000000210672ca */ /* 0x000fe200000e0000 */
[----:B------:R-:W-:Y:S01]  /*12ca0*/  IMAD R7, R7, UR4, RZ ;  /* 0x0000000407077c24 */ /* 0x000fe2000f8e02ff */
[----:B------:R-:W-:Y:S01]  /*12cb0*/  SHF.R.U32.HI R27, RZ, 0x3, R6 ;  /* 0x00000003ff1b7819 */ /* 0x000fe20000011606 */
[----:B0-----:R-:W-:Y:S01]  /*12cc0*/  IMAD.WIDE.U32 R2, R8, UR4, RZ ;  /* 0x0000000408027c25 */ /* 0x001fe2000f8e00ff */
[----:B------:R-:W-:-:S03]  /*12cd0*/  SHF.L.U32 R31, R6, 0x3, RZ ;  /* 0x00000003061f7819 */ /* 0x000fc600000006ff */
[----:B------:R-:W-:Y:S01]  /*12ce0*/  IMAD R7, R8, UR5, R7 ;  /* 0x0000000508077c24 */ /* 0x000fe2000f8e0207 */
[----:B------:R-:W-:Y:S02]  /*12cf0*/  ULDC.64 UR4, c[0x0][0x310] ;  /* 0x0000c40000047ab9 */ /* 0x000fe40000000a00 */
[----:B------:R-:W-:Y:S02]  /*12d00*/  IMAD R5, R5, UR4, RZ ;  /* 0x0000000405057c24 */ /* 0x000fe4000f8e02ff */
[----:B------:R-:W-:Y:S02]  /*12d10*/  IMAD.IADD R3, R3, 0x1, R7 ;  /* 0x0000000103037824 */ /* 0x000fe400078e0207 */
[C---:B------:R-:W-:Y:S02]  /*12d20*/  IMAD R5, R0.reuse, UR5, R5 ;  /* 0x0000000500057c24 */ /* 0x040fe4000f8e0205 */
[----:B------:R-:W-:Y:S01]  /*12d30*/  IMAD.WIDE.U32 R2, R0, UR4, R2 ;  /* 0x0000000400027c25 */ /* 0x000fe2000f8e0002 */
        /* <DEDUP_REMOVED lines=8> */
[----:B------:R-:W-:Y:S01]  /*12dc0*/  LEA R0, P0, R2, UR6, 0x1 ;  /* 0x0000000602007c11 */ /* 0x000fe2000f8008ff */
[----:B------:R-:W-:Y:S01]  /*12dd0*/  UMOV UR4, 0xffffffff ;  /* 0xffffffff00047882 */ /* 0x000fe20000000000 */
[----:B------:R-:W-:Y:S02]  /*12de0*/  LOP3.LUT R3, R4, 0x1c0, RZ, 0xc0, !PT ;  /* 0x000001c004037812 */ /* 0x000fe400078ec0ff */
[----:B------:R-:W-:Y:S01]  /*12df0*/  LEA.HI.X R7, R2, UR7, R7, 0x1, P0 ;  /* 0x0000000702077c11 */ /* 0x000fe200080f0c07 */
[----:B------:R-:W-:Y:S01]  /*12e00*/  IMAD.MOV.U32 R2, RZ, RZ, -0x50 ;  /* 0xffffffb0ff027424 */ /* 0x000fe200078e00ff */
[----:B------:R-:W-:-:S03]  /*12e10*/  LOP3.LUT R4, R3, 0x38, R4, 0xf8, !PT ;  /* 0x0000003803047812 */ /* 0x000fc600078ef804 */
[----:B------:R-:W-:Y:S01]  /*12e20*/  IMAD R6, R29, R2, UR40 ;  /* 0x000000281d067e24 */ /* 0x000fe2000f8e0202 */
[----:B------:R-:W-:-:S03]  /*12e30*/  LOP3.LUT R4, R4, 0x38, R25, 0x78, !PT ;  /* 0x0000003804047812 */ /* 0x000fc600078e7819 */
[----:B------:R-:W-:Y:S01]  /*12e40*/  IMAD.IADD R6, R6, 0x1, -R27 ;  /* 0x0000000106067824 */ /* 0x000fe200078e0a1b */
[----:B------:R-:W-:-:S04]  /*12e50*/  LOP3.LUT R31, R4, 0x200, R31, 0xf8, !PT ;  /* 0x00000200041f7812 */ /* 0x000fc800078ef81f */
        /* <DEDUP_REMOVED lines=44> */
.L_x_2299:
        /* <DEDUP_REMOVED lines=19> */
.L_x_2247:
[----:B------:R-:W-:Y:S05]  /*13250*/  BSYNC B0 ;  /* 0x0000000000007941 */ /* 0x000fea0003800000 */
.L_x_2246:
[----:B------:R-:W-:Y:S01]  /*13260*/  NOP ;  /* 0x0000000000007918 */ /* 0x000fe20000000000 */
[----:B------:R-:W-:Y:S01]  /*13270*/  SYNCS.ARRIVE.TRANS64.RED.A0T1 RZ, [UR44+0x38830], RZ ;  /* 0x038830ffffff79a7 */ /* 0x000fe2000820042c */
[----:B------:R-:W-:Y:S01]  /*13280*/  ARRIVES.LDGSTSBAR.64.TRANSCNT [UR44+0x38830] ;  /* 0x03883000ff0079b0 */ /* 0x000fe20008000aac */
[----:B------:R-:W-:Y:S01]  /*13290*/  NOP ;  /* 0x0000000000007918 */ /* 0x000fe20000000000 */
[----:B------:R-:W-:-:S13]  /*132a0*/  LOP3.LUT P0, RZ, R16, 0x20, RZ, 0xc0, !PT ;  /* 0x0000002010ff7812 */ /* 0x000fda000780c0ff */
[----:B------:R-:W-:Y:S05]  /*132b0*/  @!P0 BRA `(.L_x_2248) ;  /* 0x0000000000048947 */ /* 0x000fea0003800000 */
[----:B------:R-:W-:Y:S01]  /*132c0*/  BPT.TRAP 0x1 ;  /* 0x000000040000795c */ /* 0x000fe20000300000 */
.L_x_2248:
        /* <DEDUP_REMOVED lines=30> */
.L_x_2249:
[----:B0-----:R-:W0:Y:S01]  /*134b0*/  S2R R2, SR_TID.X ;  /* 0x0000000000027919 */ /* 0x001e220000002100 */
[----:B------:R-:W-:Y:S01]  /*134c0*/  UISETP.NE.AND UP0, UPT, UR47, URZ, UPT ;  /* 0x0000003f2f00728c */ /* 0x000fe2000bf05270 */
[----:B------:R-:W-:Y:S01]  /*134d0*/  IMAD.U32 R0, RZ, RZ, UR46 ;  /* 0x0000002eff007e24 */ /* 0x000fe2000f8e00ff */
[----:B------:R-:W1:Y:S01]  /*134e0*/  LDC R7, c[0x0][0x448] ;  /* 0x00011200ff077b82 */ /* 0x000e620000000800 */
[----:B------:R-:W-:Y:S01]  /*134f0*/  IMAD.U32 R4, RZ, RZ, UR36 ;  /* 0x00000024ff047e24 */ /* 0x000fe2000f8e00ff */
[----:B------:R-:W-:Y:S01]  /*13500*/  MOV R5, UR37 ;  /* 0x0000002500057c02 */ /* 0x000fe20008000f00 */
[----:B------:R-:W-:Y:S01]  /*13510*/  IMAD.U32 R3, RZ, RZ, UR45 ;  /* 0x0000002dff037e24 */ /* 0x000fe2000f8e00ff */
[----:B------:R-:W-:-:S05]  /*13520*/  PLOP3.LUT P0, PT, PT, PT, UP0, 0x80, 0x0 ;  /* 0x000000000000781c */ /* 0x000fca0003f0f008 */
[----:B------:R-:W-:Y:S01]  /*13530*/  @UP0 ULDC UR4, c[0x0][0x44c] ;  /* 0x0001130000040ab9 */ /* 0x000fe20000000800 */
[----:B0-----:R-:W-:-:S04]  /*13540*/  LOP3.LUT R2, R2, 0x7f, RZ, 0xc0, !PT ;  /* 0x0000007f02027812 */ /* 0x001fc800078ec0ff */
[----:B------:R-:W-:-:S04]  /*13550*/  SHF.R.U32.HI R2, RZ, 0x3, R2 ;  /* 0x00000003ff027819 */ /* 0x000fc80000011602 */
[----:B------:R-:W-:-:S05]  /*13560*/  LOP3.LUT R2, R24, R2, RZ, 0xfc, !PT ;  /* 0x0000000218027212 */ /* 0x000fca00078efcff */
[----:B------:R-:W-:-:S04]  /*13570*/  IMAD R0, R0, 0x80, R2 ;  /* 0x0000008000007824 */ /* 0x000fc800078e0202 */
[----:B------:R-:W-:Y:S01]  /*13580*/  @P0 IMAD.HI.U32 R2, R0, UR4, RZ ;  /* 0x0000000400020c27 */ /* 0x000fe2000f8e00ff */
[----:B------:R-:W-:Y:S01]  /*13590*/  PLOP3.LUT P0, PT, PT, PT, UP0, 0x80, 0x0 ;  /* 0x000000000000781c */ /* 0x000fe20003f0f008 */
[----:B------:R-:W-:Y:S01]  /*135a0*/  @UP0 ULDC UR4, c[0x0][0x450] ;  /* 0x0001140000040ab9 */ /* 0x000fe20000000800 */
[----:B------:R-:W-:-:S11]  /*135b0*/  MOV R9, R0 ;  /* 0x0000000000097202 */ /* 0x000fd60000000f00 */
[----:B------:R-:W-:Y:S01]  /*135c0*/  @P0 SHF.R.U32.HI R9, RZ, UR4, R2 ;  /* 0x00000004ff090c19 */ /* 0x000fe20008011602 */
[----:B------:R-:W-:Y:S01]  /*135d0*/  ULDC.64 UR4, c[0x0][0x2e0] ;  /* 0x0000b80000047ab9 */ /* 0x000fe20000000a00 */
[----:B------:R-:W-:Y:S02]  /*135e0*/  IMAD.MOV.U32 R2, RZ, RZ, R4 ;  /* 0x000000ffff027224 */ /* 0x000fe400078e0004 */
[----:B------:R-:W-:Y:S01]  /*135f0*/  IADD3 R5, -R9, RZ, RZ ;  /* 0x000000ff09057210 */ /* 0x000fe20007ffe1ff */
[----:B------:R-:W-:Y:S02]  /*13600*/  IMAD R25, R25, UR4, RZ ;  /* 0x0000000419197c24 */ /* 0x000fe4000f8e02ff */
[----:B------:R-:W-:-:S04]  /*13610*/  IMAD.WIDE.U32 R2, R26, UR4, R2 ;  /* 0x000000041a027c25 */ /* 0x000fc8000f8e0002 */
[----:B-1----:R-:W-:Y:S01]  /*13620*/  IMAD R5, R7, R5, R0 ;  /* 0x0000000507057224 */ /* 0x002fe200078e0200 */
[----:B------:R-:W-:Y:S01]  /*13630*/  SHF.R.S32.HI R0, RZ, 0x1f, R9 ;  /* 0x0000001fff007819 */ /* 0x000fe20000011409 */
[----:B------:R-:W-:Y:S01]  /*13640*/  IMAD R25, R26, UR5, R25 ;  /* 0x000000051a197c24 */ /* 0x000fe2000f8e0219 */
[----:B------:R-:W-:-:S03]  /*13650*/  ULDC.64 UR4, c[0x0][0x2d0] ;  /* 0x0000b40000047ab9 */ /* 0x000fc60000000a00 */
[----:B------:R-:W-:Y:S02]  /*13660*/  IMAD.IADD R3, R3, 0x1, R25 ;  /* 0x0000000103037824 */ /* 0x000fe400078e0219 */
[----:B------:R-:W-:Y:S02]  /*13670*/  IMAD R0, R0, UR4, RZ ;  /* 0x0000000400007c24 */ /* 0x000fe4000f8e02ff */
        /* <DEDUP_REMOVED lines=19> */
[----:B------:R-:W-:Y:S01]  /*137b0*/  SHFL.IDX PT, R3, R6, RZ, 0x181f ;  /* 0x00181fff06037589 */ /* 0x000fe200000e0000 */
[----:B------:R-:W-:Y:S01]  /*137c0*/  MOV R8, UR46 ;  /* 0x0000002e00087c02 */ /* 0x000fe20008000f00 */
[----:B------:R-:W-:Y:S01]  /*137d0*/  ULDC UR4, c[0x0][0x288] ;  /* 0x0000a20000047ab9 */ /* 0x000fe20000000800 */
[----:B------:R-:W-:Y:S01]  /*137e0*/  ULDC.64 UR6, c[0x0][0x208] ;  /* 0x0000820000067ab9 */ /* 0x000fe20000000a00 */
[----:B------:R-:W0:Y:S01]  /*137f0*/  SHFL.IDX PT, R2, R0, RZ, 0x181f ;  /* 0x00181fff00027589 */ /* 0x000e2200000e0000 */
[----:B------:R-:W-:Y:S02]  /*13800*/  IMAD R7, R7, UR4, RZ ;  /* 0x0000000407077c24 */ /* 0x000fe4000f8e02ff */
[----:B------:R-:W-:Y:S01]  /*13810*/  IMAD R8, R8, 0x80, R27 ;  /* 0x0000008008087824 */ /* 0x000fe200078e021b */
[----:B------:R-:W-:Y:S03]  /*13820*/  SHFL.IDX PT, R5, R6, 0x1, 0x181f ;  /* 0x00381f0006057f89 */ /* 0x000fe600000e0000 */
[C---:B------:R-:W-:Y:S01]  /*13830*/  VIADD R10, R8.reuse, 0x10 ;  /* 0x00000010080a7836 */ /* 0x040fe20000000000 */
[----:B------:R-:W-:Y:S01]  /*13840*/  ISETP.GE.AND P0, PT, R8, R7, PT ;  /* 0x000000070800720c */ /* 0x000fe20003f06270 */
[----:B------:R-:W1:Y:S04]  /*13850*/  SHFL.IDX PT, R4, R0, 0x1, 0x181f ;  /* 0x00381f0000047f89 */ /* 0x000e6800000e0000 */
[----:B------:R-:W-:Y:S08]  /*13860*/  SHFL.IDX PT, R14, R0, 0x7, 0x181f ;  /* 0x00f81f00000e7f89 */ /* 0x000ff000000e0000 */
[----:B------:R-:W-:Y:S01]  /*13870*/  @!P0 LEA R9, R31, UR44, 0x1 ;  /* 0x0000002c1f098c11 */ /* 0x000fe2000f8e08ff */
[----:B0-----:R-:W-:-:S05]  /*13880*/  @!P0 IMAD.WIDE.U32 R2, R22, 0x2, R2 ;  /* 0x0000000216028825 */ /* 0x001fca00078e0002 */
[----:B------:R-:W-:Y:S04]  /*13890*/  @!P0 LDGSTS.E.BYPASS.LTC128B.128 [R9+0x14400], desc[UR6][R2.64], !P4 ;  /* 0x1440000002098fae */ /* 0x000fe8000e101d46 */
[----:B------:R-:W-:Y:S04]  /*138a0*/  @!P0 LDGSTS.E.BYPASS.LTC128B.128 [R9+0x18400], desc[UR6][R2.64+0x80], !P3 ;  /* 0x1840008002098fae */ /* 0x000fe8000d901d46 */
[----:B------:R-:W-:Y:S04]  /*138b0*/  @!P0 LDGSTS.E.BYPASS.LTC128B.128 [R9+0x1c400], desc[UR6][R2.64+0x100], !P2 ;  /* 0x1c40010002098fae */ /* 0x000fe8000d101d46 */
[----:B------:R0:W-:Y:S01]  /*138c0*/  @!P0 LDGSTS.E.BYPASS.LTC128B.128 [R9+0x20400], desc[UR6][R2.64+0x180], !P1 ;  /* 0x2040018002098fae */ /* 0x0001e2000c901d46 */
[----:B------:R-:W-:-:S02]  /*138d0*/  ISETP.GE.AND P0, PT, R10, R7, PT ;  /* 0x000000070a00720c */ /* 0x000fc40003f06270 */
[----:B------:R-:W-:Y:S01]  /*138e0*/  IADD3 R10, R8, 0x20, RZ ;  /* 0x00000020080a7810 */ /* 0x000fe20007ffe0ff */
        /* <DEDUP_REMOVED lines=56> */
.L_x_2316:
[----:B------:R-:W-:Y:S01]  /*13c70*/  VIADD R8, R8, 0x70 ;  /* 0x0000007008087836 */ /* 0x000fe20000000000 */
[----:B------:R-:W-:Y:S01]  /*13c80*/  BSSY B0, `(.L_x_2251) ;  /* 0x000000f000007945 */ /* 0x000fe20003800000 */
[----:B-1----:R-:W-:Y:S01]  /*13c90*/  MOV R2, R14 ;  /* 0x0000000e00027202 */ /* 0x002fe20000000f00 */
[----:B------:R-:W-:Y:S02]  /*13ca0*/  IMAD.MOV.U32 R3, RZ, RZ, R6 ;  /* 0x000000ffff037224 */ /* 0x000fe400078e0006 */
[----:B------:R-:W-:-:S13]  /*13cb0*/  ISETP.GE.AND P0, PT, R8, R7, PT ;  /* 0x000000070800720c */ /* 0x000fda0003f06270 */
        /* <DEDUP_REMOVED lines=11> */
.L_x_2252:
[----:B------:R-:W-:Y:S05]  /*13d70*/  BSYNC B0 ;  /* 0x0000000000007941 */ /* 0x000fea0003800000 */
.L_x_2251:
[----:B------:R-:W-:Y:S01]  /*13d80*/  NOP ;  /* 0x0000000000007918 */ /* 0x000fe20000000000 */
[----:B------:R-:W-:Y:S01]  /*13d90*/  SYNCS.ARRIVE.TRANS64.RED.A0T1 RZ, [UR44+0x38800], RZ ;  /* 0x038800ffffff79a7 */ /* 0x000fe2000820042c */
[----:B------:R-:W-:Y:S01]  /*13da0*/  IMAD.MOV.U32 R0, RZ, RZ, 0x1 ;  /* 0x00000001ff007424 */ /* 0x000fe200078e00ff */
[----:B------:R-:W-:Y:S01]  /*13db0*/  IADD3 R19, R19, -0x2, RZ ;  /* 0xfffffffe13137810 */ /* 0x000fe20007ffe0ff */
[----:B------:R-:W-:Y:S01]  /*13dc0*/  ARRIVES.LDGSTSBAR.64.TRANSCNT [UR44+0x38800] ;  /* 0x03880000ff0079b0 */ /* 0x000fe20008000aac */
[----:B------:R-:W-:Y:S02]  /*13dd0*/  IMAD.MOV.U32 R26, RZ, RZ, 0x1 ;  /* 0x00000001ff1a7424 */ /* 0x000fe400078e00ff */
[----:B------:R-:W-:Y:S01]  /*13de0*/  SHF.L.U32 R0, R0, 0x1f, RZ ;  /* 0x0000001f00007819 */ /* 0x000fe200000006ff */
[----:B------:R-:W-:Y:S01]  /*13df0*/  NOP ;  /* 0x0000000000007918 */ /* 0x000fe20000000000 */
[----:B------:R-:W-:Y:S02]  /*13e00*/  SYNCS.ARRIVE.TRANS64.A1T0 RZ, [UR44+0x38800], RZ ;  /* 0x038800ffffff79a7 */ /* 0x000fe4000810002c */
[----:B------:R-:W1:Y:S02]  /*13e10*/  SYNCS.PHASECHK.TRANS64.TRYWAIT P0, [UR44+0x38820], R0 ;  /* 0x03882000ff0075a7 */ /* 0x000e64000800016c */
[----:B-1----:R-:W-:Y:S05]  /*13e20*/  @!P0 BRA `(.L_x_2253) ;  /* 0x0000003000888947 */ /* 0x002fea0003800000 */
.L_x_2317:
[----:B------:R-:W-:Y:S01]  /*13e30*/  ISETP.GE.AND P0, PT, R19, UR48, PT ;  /* 0x0000003013007c0c */ /* 0x000fe2000bf06270 */
[----:B------:R-:W-:-:S12]  /*13e40*/  IMAD.MOV.U32 R21, RZ, RZ, RZ ;  /* 0x000000ffff157224 */ /* 0x000fd800078e00ff */
[----:B------:R-:W-:Y:S05]  /*13e50*/  @!P0 BRA `(.L_x_2254) ;  /* 0x0000001000888947 */ /* 0x000fea0003800000 */
[----:B0-----:R-:W0:Y:S01]  /*13e60*/  S2R R2, SR_TID.X ;  /* 0x0000000000027919 */ /* 0x001e220000002100 */
[----:B------:R-:W-:Y:S01]  /*13e70*/  UIADD3 UR4, UR42, 0x1, URZ ;  /* 0x000000012a047890 */ /* 0x000fe2000fffe03f */
[----:B------:R-:W-:Y:S01]  /*13e80*/  LOP3.LUT R0, RZ, UR41, RZ, 0x33, !PT ;  /* 0x00000029ff007c12 */ /* 0x000fe2000f8e33ff */
[----:B------:R-:W-:Y:S01]  /*13e90*/  ULOP3.LUT UR5, URZ, UR43, URZ, 0x33, !UPT ;  /* 0x0000002b3f057292 */ /* 0x000fe2000f8e333f */
[----:B------:R-:W-:Y:S01]  /*13ea0*/  BSSY B0, `(.L_x_2254) ;  /* 0x000011d000007945 */ /* 0x000fe20003800000 */
[----:B------:R-:W-:Y:S01]  /*13eb0*/  UIMAD UR4, UR4, UR38, URZ ;  /* 0x00000026040472a4 */ /* 0x000fe2000f8e023f */
[----:B------:R-:W-:-:S05]  /*13ec0*/  MOV R20, RZ ;  /* 0x000000ff00147202 */ /* 0x000fca0000000f00 */
[----:B------:R-:W-:Y:S01]  /*13ed0*/  LOP3.LUT R3, RZ, UR4, RZ, 0x33, !PT ;  /* 0x00000004ff037c12 */ /* 0x000fe2000f8e33ff */
[----:B------:R-:W-:Y:S02]  /*13ee0*/  ULDC UR4, c[0x0][0x2f4] ;  /* 0x0000bd0000047ab9 */ /* 0x000fe40000000800 */
[----:B------:R-:W-:Y:S02]  /*13ef0*/  ISETP.GE.AND P4, PT, R22, UR4, PT ;  /* 0x0000000416007c0c */ /* 0x000fe4000bf86270 */
[----:B------:R-:W-:Y:S02]  /*13f00*/  VIMNMX3 R0, R0, UR5, R3, !PT ;  /* 0x0000000500007c0f */ /* 0x000fe4000f800103 */
        /* <DEDUP_REMOVED lines=9> */
[----:B------:R-:W-:Y:S01]  /*13fa0*/  IADD3 R3, R23, -0xf0, RZ ;  /* 0xffffff1017037810 */ /* 0x000fe20007ffe0ff */
[----:B------:R-:W-:Y:S02]  /*13fb0*/  IMAD.MOV.U32 R23, RZ, RZ, 0x1 ;  /* 0x00000001ff177424 */ /* 0x000fe400078e00ff */
[C---:B------:R-:W-:Y:S02]  /*13fc0*/  IMAD R5, R0.reuse, 0x50, R5 ;  /* 0x0000005000057824 */ /* 0x040fe400078e0205 */
[----:B------:R-:W-:Y:S02]  /*13fd0*/  IMAD R10, R0, -0x50, R3 ;  /* 0xffffffb0000a7824 */ /* 0x000fe400078e0203 */
[----:B------:R-:W-:-:S07]  /*13fe0*/  VIADD R0, R5, 0xa0 ;  /* 0x000000a005007836 */ /* 0x000fce0000000000 */
.L_x_2267:
        /* <DEDUP_REMOVED lines=37> */
.L_x_2255:
[----:B------:R-:W-:Y:S01]  /*14240*/  LEA R19, R21, UR44, 0x3 ;  /* 0x0000002c15137c11 */ /* 0x000fe2000f8e18ff */
[----:B------:R-:W-:Y:S01]  /*14250*/  BSSY B1, `(.L_x_2256) ;  /* 0x0000004000017945 */ /* 0x000fe20003800000 */
[----:B------:R-:W-:-:S04]  /*14260*/  SHF.L.U32 R2, R26, 0x1f, RZ ;  /* 0x0000001f1a027819 */ /* 0x000fc800000006ff */
[----:B------:R-:W1:Y:S02]  /*14270*/  SYNCS.PHASECHK.TRANS64.TRYWAIT P0, [R19+URZ+0x38840], R2 ;  /* 0x03884002130075a7 */ /* 0x000e64000800017f */
[----:B-1----:R-:W-:Y:S05]  /*14280*/  @!P0 BRA `(.L_x_2257) ;  /* 0x0000002c00888947 */ /* 0x002fea0003800000 */
.L_x_2318:
[----:B------:R-:W-:Y:S05]  /*14290*/  BSYNC B1 ;  /* 0x0000000000017941 */ /* 0x000fea0003800000 */
.L_x_2256:
        /* <DEDUP_REMOVED lines=73> */
.L_x_2330:
        /* <DEDUP_REMOVED lines=18> */
.L_x_2259:
        /* <DEDUP_REMOVED lines=10> */
.L_x_2260:
[----:B------:R1:W-:Y:S01]  /*148f0*/  SYNCS.ARRIVE.TRANS64.A1T0 RZ, [R19+URZ+0x38830], RZ ;  /* 0x038830ff13ff79a7 */ /* 0x0003e2000810003f */
[----:B------:R-:W-:Y:S05]  /*14900*/  @!P6 BRA `(.L_x_2261) ;  /* 0x000000000004e947 */ /* 0x000fea0003800000 */
[----:B------:R-:W-:Y:S01]  /*14910*/  BPT.TRAP 0x1 ;  /* 0x000000040000795c */ /* 0x000fe20000300000 */
.L_x_2261:
[----:B0-----:R-:W-:Y:S01]  /*14920*/  SHF.L.U32 R3, R23, 0x1f, RZ ;  /* 0x0000001f17037819 */ /* 0x001fe200000006ff */
[----:B------:R-:W-:Y:S01]  /*14930*/  BSSY B1, `(.L_x_2262) ;  /* 0x0000004000017945 */ /* 0x000fe20003800000 */
[----:B------:R-:W-:-:S04]  /*14940*/  LEA R4, R20, UR44, 0x3 ;  /* 0x0000002c14047c11 */ /* 0x000fc8000f8e18ff */
[----:B------:R-:W0:Y:S02]  /*14950*/  SYNCS.PHASECHK.TRANS64.TRYWAIT P0, [R4+URZ+0x38860], R3 ;  /* 0x03886003040075a7 */ /* 0x000e24000800017f */
[----:B0-----:R-:W-:Y:S05]  /*14960*/  @!P0 BRA `(.L_x_2263) ;  /* 0x0000002c00b08947 */ /* 0x001fea0003800000 */
.L_x_2331:
[----:B------:R-:W-:Y:S05]  /*14970*/  BSYNC B1 ;  /* 0x0000000000017941 */ /* 0x000fea0003800000 */
.L_x_2262:
        /* <DEDUP_REMOVED lines=56> */
.L_x_2343:
        /* <DEDUP_REMOVED lines=26> */
.L_x_2265:
        /* <DEDUP_REMOVED lines=10> */
.L_x_2266:
        /* <DEDUP_REMOVED lines=20> */
.L_x_2254:
[----:B------:R-:W-:-:S13]  /*15080*/  LOP3.LUT P0, RZ, R16, 0x20, RZ, 0xc0, !PT ;  /* 0x0000002010ff7812 */ /* 0x000fda000780c0ff */
[----:B------:R-:W-:Y:S05]  /*15090*/  @!P0 BRA `(.L_x_2268) ;  /* 0x0000000000048947 */ /* 0x000fea0003800000 */
[----:B------:R-:W-:Y:S01]  /*150a0*/  BPT.TRAP 0x1 ;  /* 0x000000040000795c */ /* 0x000fe20000300000 */
.L_x_2268:
        /* <DEDUP_REMOVED lines=12> */
.L_x_2344:
[----:B------:R-:W-:Y:S05]  /*15170*/  BSYNC B0 ;  /* 0x0000000000007941 */ /* 0x000fea0003800000 */
.L_x_2269:
        /* <DEDUP_REMOVED lines=62> */
.L_x_2356:
        /* <DEDUP_REMOVED lines=17> */
.L_x_2272:
        /* <DEDUP_REMOVED lines=10> */
.L_x_2273:
[----:B------:R-:W-:Y:S01]  /*15710*/  VIADD R2, R21, 0x1 ;  /* 0x0000000115027836 */ /* 0x000fe20000000000 */
[----:B------:R1:W-:Y:S04]  /*15720*/  SYNCS.ARRIVE.TRANS64.A1T0 RZ, [R0+URZ+0x38850], RZ ;  /* 0x038850ff00ff79a7 */ /* 0x0003e8000810003f */
[----:B------:R-:W-:-:S04]  /*15730*/  ISETP.NE.AND P0, PT, R2, 0x2, PT ;  /* 0x000000020200780c */ /* 0x000fc80003f05270 */
[----:B------:R-:W-:Y:S02]  /*15740*/  SEL R3, RZ, 0x1, P0 ;  /* 0x00000001ff037807 */ /* 0x000fe40000000000 */
[----:B------:R-:W-:Y:S02]  /*15750*/  SEL R2, R2, RZ, P0 ;  /* 0x000000ff02027207 */ /* 0x000fe40000000000 */
[----:B-1----:R-:W-:-:S07]  /*15760*/  LOP3.LUT R0, R26, R3, RZ, 0x3c, !PT ;  /* 0x000000031a007212 */ /* 0x002fce00078e3cff */
.L_x_2237:
[----:B0-----:R-:W0:Y:S01]  /*15770*/  S2R R4, SR_CgaCtaId ;  /* 0x0000000000047919 */ /* 0x001e220000008800 */
[----:B------:R-:W-:Y:S02]  /*15780*/  MOV R3, 0x400 ;  /* 0x0000040000037802 */ /* 0x000fe40000000f00 */
[----:B------:R-:W-:Y:S02]  /*15790*/  SHF.L.U32 R6, R6, 0x1f, RZ ;  /* 0x0000001f06067819 */ /* 0x000fe400000006ff */
[----:B0-----:R-:W-:-:S04]  /*157a0*/  LEA R7, R4, R3, 0x18 ;  /* 0x0000000304077211 */ /* 0x001fc800078ec0ff */
[----:B------:R-:W0:Y:S02]  /*157b0*/  SYNCS.PHASECHK.TRANS64.TRYWAIT P0, [R7+URZ+0x38820], R6 ;  /* 0x03882006070075a7 */ /* 0x000e24000800017f */
[----:B0-----:R-:W-:Y:S05]  /*157c0*/  @!P0 BRA `(.L_x_2274) ;  /* 0x0000002c00fc8947 */ /* 0x001fea0003800000 */
.L_x_2357:
[----:B------:R-:W-:-:S03]  /*157d0*/  UMOV UR4, 0xffffffff ;  /* 0xffffffff00047882 */ /* 0x000fc60000000000 */
[----:B------:R-:W-:Y:S05]  /*157e0*/  BRA.DIV UR4, `(.L_x_2275) ;  /* 0x0000003204087947 */ /* 0x000fea000b800000 */
[----:B------:R-:W1:Y:S02]  /*157f0*/  S2R R3, SR_TID.X ;  /* 0x0000000000037919 */ /* 0x000e640000002100 */
[----:B-1----:R-:W-:-:S04]  /*15800*/  SHF.R.U32.HI R3, RZ, 0x5, R3 ;  /* 0x00000005ff037819 */ /* 0x002fc80000011603 */
[----:B------:R-:W-:-:S05]  /*15810*/  LOP3.LUT R3, R3, 0x3, RZ, 0xc0, !PT ;  /* 0x0000000303037812 */ /* 0x000fca00078ec0ff */
[----:B------:R1:W2:Y:S02]  /*15820*/  SHFL.IDX PT, R14, R3, RZ, 0x1f ;  /* 0x00001fff030e7589 */ /* 0x0002a400000e0000 */
.L_x_2360:
[----:B--2---:R-:W-:-:S13]  /*15830*/  ISETP.NE.AND P0, PT, R14, RZ, PT ;  /* 0x000000ff0e00720c */ /* 0x004fda0003f05270 */
[----:B------:R-:W-:Y:S05]  /*15840*/  @P0 BRA `(.L_x_2193) ;  /* 0x0000000000900947 */ /* 0x000fea0003800000 */
[----:B------:R-:W-:-:S03]  /*15850*/  UMOV UR4, 0xffffffff ;  /* 0xffffffff00047882 */ /* 0x000fc60000000000 */
[----:B------:R-:W-:Y:S05]  /*15860*/  BRA.DIV UR4, `(.L_x_2276) ;  /* 0x00000032041c7947 */ /* 0x000fea000b800000 */
[----:B------:R-:W-:-:S13]  /*15870*/  ELECT P6, URZ, PT ;  /* 0x00000000003f782f */ /* 0x000fda00038c0000 */
.L_x_2363:
        /* <DEDUP_REMOVED lines=8> */
.L_x_2277:
[C---:B------:R-:W-:Y:S01]  /*15900*/  LEA R5, R2.reuse, R7, 0x3 ;  /* 0x0000000702057211 */ /* 0x040fe200078e18ff */
[----:B------:R-:W-:Y:S01]  /*15910*/  VIADD R2, R2, 0x1 ;  /* 0x0000000102027836 */ /* 0x000fe20000000000 */
[----:B------:R-:W-:-:S04]  /*15920*/  SHF.L.U32 R4, R0, 0x1f, RZ ;  /* 0x0000001f00047819 */ /* 0x000fc800000006ff */
[----:B------:R-:W1:Y:S01]  /*15930*/  SYNCS.PHASECHK.TRANS64.TRYWAIT P1, [R5+URZ+0x38840], R4 ;  /* 0x03884004050075a7 */ /* 0x000e62000802017f */
[----:B------:R-:W-:-:S04]  /*15940*/  ISETP.NE.AND P2, PT, R2, 0x2, PT ;  /* 0x000000020200780c */ /* 0x000fc80003f45270 */
[----:B------:R-:W-:Y:S01]  /*15950*/  SEL R3, RZ, 0x1, P2 ;  /* 0x00000001ff037807 */ /* 0x000fe20001000000 */
[----:B-1----:R-:W-:Y:S08]  /*15960*/  @!P1 BRA `(.L_x_2278) ;  /* 0x0000002c00fc9947 */ /* 0x002ff00003800000 */
.L_x_2364:
[----:B------:R-:W-:Y:S02]  /*15970*/  SEL R2, R2, RZ, P2 ;  /* 0x000000ff02027207 */ /* 0x000fe40001000000 */
[----:B------:R-:W-:Y:S01]  /*15980*/  LOP3.LUT R0, R0, R3, RZ, 0x3c, !PT ;  /* 0x0000000300007212 */ /* 0x000fe200078e3cff */
[----:B------:R-:W-:Y:S06]  /*15990*/  @!P0 BRA `(.L_x_2279) ;  /* 0x0000000000048947 */ /* 0x000fec0003800000 */
[----:B------:R-:W-:Y:S01]  /*159a0*/  BPT.TRAP 0x1 ;  /* 0x000000040000795c */ /* 0x000fe20000300000 */
.L_x_2279:
[----:B------:R-:W-:Y:S01]  /*159b0*/  IMAD R3, R2, 0x8, R7 ;  /* 0x0000000802037824 */ /* 0x000fe200078e0207 */
[----:B------:R-:W-:-:S04]  /*159c0*/  SHF.L.U32 R0, R0, 0x1f, RZ ;  /* 0x0000001f00007819 */ /* 0x000fc800000006ff */
[----:B------:R-:W2:Y:S02]  /*159d0*/  SYNCS.PHASECHK.TRANS64.TRYWAIT P1, [R3+URZ+0x38840], R0 ;  /* 0x03884000030075a7 */ /* 0x000ea4000802017f */
[----:B--2---:R-:W-:Y:S05]  /*159e0*/  @!P1 BRA `(.L_x_2280) ;  /* 0x0000002c00f09947 */ /* 0x004fea0003800000 */
.L_x_2365:
[----:B------:R-:W-:Y:S05]  /*159f0*/  @!P0 BRA `(.L_x_2281) ;  /* 0x0000000000048947 */ /* 0x000fea0003800000 */
[----:B------:R-:W-:Y:S01]  /*15a00*/  BPT.TRAP 0x1 ;  /* 0x000000040000795c */ /* 0x000fe20000300000 */
.L_x_2281:
[----:B------:R-:W3:Y:S02]  /*15a10*/  SYNCS.PHASECHK.TRANS64.TRYWAIT P1, [R5+URZ+0x38860], R4 ;  /* 0x03886004050075a7 */ /* 0x000ee4000802017f */
[----:B---3--:R-:W-:Y:S05]  /*15a20*/  @!P1 BRA `(.L_x_2282) ;  /* 0x0000002c00f49947 */ /* 0x008fea0003800000 */
.L_x_2366:
[----:B------:R-:W-:Y:S05]  /*15a30*/  @!P0 BRA `(.L_x_2283) ;  /* 0x0000000000048947 */ /* 0x000fea0003800000 */
[----:B------:R-:W-:Y:S01]  /*15a40*/  BPT.TRAP 0x1 ;  /* 0x000000040000795c */ /* 0x000fe20000300000 */
.L_x_2283:
[----:B----4-:R4:W0:Y:S02]  /*15a50*/  SYNCS.PHASECHK.TRANS64.TRYWAIT P0, [R3+URZ+0x38860], R0 ;  /* 0x03886000030075a7 */ /* 0x010824000800017f */
[----:B0-----:R-:W-:Y:S05]  /*15a60*/  @!P0 NANOSLEEP.SYNCS 0x989680 ;  /* 0x009896800000895d */ /* 0x001fea0003900000 */
[----:B------:R-:W0:Y:S02]  /*15a70*/  @!P0 SYNCS.PHASECHK.TRANS64 P0, [R3+URZ+0x38860], R0 ;  /* 0x03886000030085a7 */ /* 0x000e24000800007f */
[----:B0-----:R-:W-:Y:S05]  /*15a80*/  @!P0 BRA `(.L_x_2283) ;  /* 0xfffffffc00f08947 */ /* 0x001fea000383ffff */
.L_x_2193:
[----:B------:R-:W-:Y:S05]  /*15a90*/  BSYNC B6 ;  /* 0x0000000000067941 */ /* 0x000fea0003800000 */
.L_x_2190:
[----:B------:R-:W-:Y:S05]  /*15aa0*/  EXIT ;  /* 0x000000000000794d */ /* 0x000fea0003800000 */
.L_x_2197:
[----:B------:R-:W-:-:S13]  /*15ab0*/  R2UR UR4, R16 ;  /* 0x00000000100472ca */ /* 0x000fda00000e0000 */
[----:B0-----:R-:W-:-:S04]  /*15ac0*/  MOV R3, UR4 ;  /* 0x0000000400037c02 */ /* 0x001fc80008000f00 */
[----:B------:R0:W1:Y:S03]  /*15ad0*/  SYNCS.PHASECHK.TRANS64.TRYWAIT P0, [R3+URZ+0x38800], R0 ;  /* 0x03880000030075a7 */ /* 0x000066000800017f */
[----:B-1----:R-:W-:Y:S05]  /*15ae0*/  @!P0 NANOSLEEP.SYNCS 0x989680 ;  /* 0x009896800000895d */ /* 0x002fea0003900000 */
[----:B------:R-:W1:Y:S02]  /*15af0*/  @!P0 SYNCS.PHASECHK.TRANS64 P0, [R3+URZ+0x38800], R0 ;  /* 0x03880000030085a7 */ /* 0x000e64000800007f */
[----:B-1----:R-:W-:Y:S05]  /*15b00*/  @!P0 BRA `(.L_x_2197) ;  /* 0xfffffffc00e88947 */ /* 0x002fea000383ffff */
[----:B------:R-:W-:Y:S05]  /*15b10*/  BRA `(.L_x_2284) ;  /* 0xfffffeb800b47947 */ /* 0x000fea000383ffff */
.L_x_2201:
[----:B------:R-:W-:-:S13]  /*15b20*/  R2UR UR4, R16 ;  /* 0x00000000100472ca */ /* 0x000fda00000e0000 */
[----:B0-----:R-:W-:-:S04]  /*15b30*/  IMAD.U32 R3, RZ, RZ, UR4 ;  /* 0x00000004ff037e24 */ /* 0x001fc8000f8e00ff */
[----:B------:R0:W2:Y:S03]  /*15b40*/  SYNCS.PHASECHK.TRANS64.TRYWAIT P1, [R3+URZ+0x38830], R0 ;  /* 0x03883000030075a7 */ /* 0x0000a6000802017f */
[----:B--2---:R-:W-:Y:S05]  /*15b50*/  @!P1 NANOSLEEP.SYNCS 0x989680 ;  /* 0x009896800000995d */ /* 0x004fea0003900000 */
[----:B------:R-:W2:Y:S02]  /*15b60*/  @!P1 SYNCS.PHASECHK.TRANS64 P1, [R3+URZ+0x38830], R0 ;  /* 0x03883000030095a7 */ /* 0x000ea4000802007f */
[----:B--2---:R-:W-:Y:S05]  /*15b70*/  @!P1 BRA `(.L_x_2201) ;  /* 0xfffffffc00e89947 */ /* 0x004fea000383ffff */
[----:B------:R-:W-:Y:S05]  /*15b80*/  BRA `(.L_x_2200) ;  /* 0xfffffeb800dc7947 */ /* 0x000fea000383ffff */
.L_x_2207:
[----:B------:R-:W-:-:S13]  /*15b90*/  R2UR UR6, R214 ;  /* 0x00000000d60672ca */ /* 0x000fda00000e0000 */
[----:B-1----:R-:W-:-:S04]  /*15ba0*/  IMAD.U32 R6, RZ, RZ, UR6 ;  /* 0x00000006ff067e24 */ /* 0x002fc8000f8e00ff */
[----:B------:R1:W2:Y:S03]  /*15bb0*/  SYNCS.PHASECHK.TRANS64.TRYWAIT P1, [R6+URZ+0x38830], R3 ;  /* 0x03883003060075a7 */ /* 0x0002a6000802017f */
[----:B--2---:R-:W-:Y:S05]  /*15bc0*/  @!P1 NANOSLEEP.SYNCS 0x989680 ;  /* 0x009896800000995d */ /* 0x004fea0003900000 */
[----:B------:R-:W2:Y:S02]  /*15bd0*/  @!P1 SYNCS.PHASECHK.TRANS64 P1, [R6+URZ+0x38830], R3 ;  /* 0x03883003060095a7 */ /* 0x000ea4000802007f */
[----:B--2---:R-:W-:Y:S05]  /*15be0*/  @!P1 BRA `(.L_x_2207) ;  /* 0xfffffffc00e89947 */ /* 0x004fea000383ffff */
[----:B------:R-:W-:Y:S05]  /*15bf0*/  BRA `(.L_x_2206) ;  /* 0xfffffefc00d47947 */ /* 0x000fea000383ffff */
.L_x_2211:
[----:B-1----:R-:W-:-:S04]  /*15c00*/  MOV R3, UR10 ;  /* 0x0000000a00037c02 */ /* 0x002fc80008000f00 */
[----:B------:R1:W2:Y:S03]  /*15c10*/  SYNCS.PHASECHK.TRANS64.TRYWAIT P1, [R3+URZ+0x38850], R0 ;  /* 0x03885000030075a7 */ /* 0x0002a6000802017f */
[----:B--2---:R-:W-:Y:S05]  /*15c20*/  @!P1 NANOSLEEP.SYNCS 0x989680 ;  /* 0x009896800000995d */ /* 0x004fea0003900000 */
[----:B------:R-:W2:Y:S02]  /*15c30*/  @!P1 SYNCS.PHASECHK.TRANS64 P1, [R3+URZ+0x38850], R0 ;  /* 0x03885000030095a7 */ /* 0x000ea4000802007f */
[----:B--2---:R-:W-:Y:S05]  /*15c40*/  @!P1 BRA `(.L_x_2211) ;  /* 0xfffffffc00ec9947 */ /* 0x004fea000383ffff */
[----:B------:R-:W-:Y:S05]  /*15c50*/  BRA `(.L_x_2210) ;  /* 0xffffff2400ec7947 */ /* 0x000fea000383ffff */
.L_x_2219:
[----:B------:R-:W-:-:S13]  /*15c60*/  R2UR UR6, R213 ;  /* 0x00000000d50672ca */ /* 0x000fda00000e0000 */
[----:B-1----:R-:W-:-:S04]  /*15c70*/  IMAD.U32 R6, RZ, RZ, UR6 ;  /* 0x00000006ff067e24 */ /* 0x002fc8000f8e00ff */
[----:B------:R1:W2:Y:S03]  /*15c80*/  SYNCS.PHASECHK.TRANS64.TRYWAIT P1, [R6+URZ+0x38830], R3 ;  /* 0x03883003060075a7 */ /* 0x0002a6000802017f */
[----:B--2---:R-:W-:Y:S05]  /*15c90*/  @!P1 NANOSLEEP.SYNCS 0x989680 ;  /* 0x009896800000995d */ /* 0x004fea0003900000 */
[----:B------:R-:W2:Y:S02]  /*15ca0*/  @!P1 SYNCS.PHASECHK.TRANS64 P1, [R6+URZ+0x38830], R3 ;  /* 0x03883003060095a7 */ /* 0x000ea4000802007f */
[----:B--2---:R-:W-:Y:S05]  /*15cb0*/  @!P1 BRA `(.L_x_2219) ;  /* 0xfffffffc00e89947 */ /* 0x004fea000383ffff */
[----:B------:R-:W-:Y:S05]  /*15cc0*/  BRA `(.L_x_2218) ;  /* 0xffffff4400587947 */ /* 0x000fea000383ffff */
.L_x_2223:
[----:B-1----:R-:W-:-:S04]  /*15cd0*/  IMAD.U32 R3, RZ, RZ, UR14 ;  /* 0x0000000eff037e24 */ /* 0x002fc8000f8e00ff */
[----:B------:R1:W2:Y:S03]  /*15ce0*/  SYNCS.PHASECHK.TRANS64.TRYWAIT P1, [R3+URZ+0x38850], R0 ;  /* 0x03885000030075a7 */ /* 0x0002a6000802017f */
[----:B--2---:R-:W-:Y:S05]  /*15cf0*/  @!P1 NANOSLEEP.SYNCS 0x989680 ;  /* 0x009896800000995d */ /* 0x004fea0003900000 */
[----:B------:R-:W2:Y:S02]  /*15d00*/  @!P1 SYNCS.PHASECHK.TRANS64 P1, [R3+URZ+0x38850], R0 ;  /* 0x03885000030095a7 */ /* 0x000ea4000802007f */
[----:B--2---:R-:W-:Y:S05]  /*15d10*/  @!P1 BRA `(.L_x_2223) ;  /* 0xfffffffc00ec9947 */ /* 0x004fea000383ffff */
[----:B------:R-:W-:Y:S05]  /*15d20*/  BRA `(.L_x_2222) ;  /* 0xffffff6c00987947 */ /* 0x000fea000383ffff */
.L_x_2230:
[----:B-1----:R-:W-:-:S04]  /*15d30*/  MOV R5, UR5 ;  /* 0x0000000500057c02 */ /* 0x002fc80008000f00 */
[----:B------:R1:W2:Y:S03]  /*15d40*/  SYNCS.PHASECHK.TRANS64.TRYWAIT P1, [R5+URZ+0x38850], R0 ;  /* 0x03885000050075a7 */ /* 0x0002a6000802017f */
[----:B--2---:R-:W-:Y:S05]  /*15d50*/  @!P1 NANOSLEEP.SYNCS 0x989680 ;  /* 0x009896800000995d */ /* 0x004fea0003900000 */
[----:B------:R-:W2:Y:S02]  /*15d60*/  @!P1 SYNCS.PHASECHK.TRANS64 P1, [R5+URZ+0x38850], R0 ;  /* 0x03885000050095a7 */ /* 0x000ea4000802007f */
[----:B--2---:R-:W-:Y:S05]  /*15d70*/  @!P1 BRA `(.L_x_2230) ;  /* 0xfffffffc00ec9947 */ /* 0x004fea000383ffff */
[----:B------:R-:W-:Y:S05]  /*15d80*/  BRA `(.L_x_2229) ;  /* 0xffffff8800fc7947 */ /* 0x000fea000383ffff */
.L_x_2242:
[----:B------:R-:W-:Y:S01]  /*15d90*/  IMAD.MOV.U32 R13, RZ, RZ, R27 ;  /* 0x000000ffff0d7224 */ /* 0x000fe200078e001b */
[----:B------:R-:W-:Y:S01]  /*15da0*/  MOV R11, 0x1f ;  /* 0x0000001f000b7802 */ /* 0x000fe20000000f00 */
[----:B------:R-:W-:Y:S02]  /*15db0*/  IMAD.MOV.U32 R12, RZ, RZ, RZ ;  /* 0x000000ffff0c7224 */ /* 0x000fe400078e00ff */
[----:B------:R-:W-:-:S07]  /*15dc0*/  IMAD.MOV.U32 R15, RZ, RZ, -0x1 ;  /* 0xffffffffff0f7424 */ /* 0x000fce00078e00ff */
[----:B-----5:R-:W-:Y:S05]  /*15dd0*/  WARPSYNC.COLLECTIVE R15, `(.L_x_2285) ;  /* 0x000000000f087348 */ /* 0x020fea0003c00000 */
[----:B------:R0:W1:Y:S02]  /*15de0*/  SHFL.IDX P6, R14, R13, R12, R11 ;  /* 0x0000000c0d0e7389 */ /* 0x00006400000c000b */
[----:B01---5:R-:W-:Y:S01]  /*15df0*/  ENDCOLLECTIVE ;  /* 0x000000000000791b */ /* 0x023fe20003800000 */
.L_x_2285:
[----:B------:R-:W-:Y:S05]  /*15e00*/  BRA `(.L_x_2286) ;  /* 0xffffffc800f47947 */ /* 0x000fea000383ffff */
.L_x_2244:
[----:B0-----:R-:W-:-:S04]  /*15e10*/  IMAD.U32 R3, RZ, RZ, UR44 ;  /* 0x0000002cff037e24 */ /* 0x001fc8000f8e00ff */
[----:B------:R0:W1:Y:S03]  /*15e20*/  SYNCS.PHASECHK.TRANS64.TRYWAIT P0, [R3+URZ+0x38840], R2 ;  /* 0x03884002030075a7 */ /* 0x000066000800017f */
[----:B-1----:R-:W-:Y:S05]  /*15e30*/  @!P0 NANOSLEEP.SYNCS 0x989680 ;  /* 0x009896800000895d */ /* 0x002fea0003900000 */
[----:B------:R-:W1:Y:S02]  /*15e40*/  @!P0 SYNCS.PHASECHK.TRANS64 P0, [R3+URZ+0x38840], R2 ;  /* 0x03884002030085a7 */ /* 0x000e64000800007f */
[----:B-1----:R-:W-:Y:S05]  /*15e50*/  @!P0 BRA `(.L_x_2244) ;  /* 0xfffffffc00ec8947 */ /* 0x002fea000383ffff */
[----:B------:R-:W-:Y:S05]  /*15e60*/  BRA `(.L_x_2287) ;  /* 0xffffffcc00847947 */ /* 0x000fea000383ffff */
.L_x_2245:
        /* <DEDUP_REMOVED lines=8> */
.L_x_2289:
[----:B------:R-:W-:Y:S05]  /*15ef0*/  BSYNC B0 ;  /* 0x0000000000007941 */ /* 0x000fea0003800000 */
.L_x_2288:
[----:B------:R-:W-:Y:S01]  /*15f00*/  IMAD.MOV.U32 R13, RZ, RZ, R0 ;  /* 0x000000ffff0d7224 */ /* 0x000fe200078e0000 */
[----:B------:R-:W-:Y:S01]  /*15f10*/  MOV R12, RZ ;  /* 0x000000ff000c7202 */ /* 0x000fe20000000f00 */
[----:B------:R-:W-:Y:S01]  /*15f20*/  IMAD.MOV.U32 R11, RZ, RZ, 0x181f ;  /* 0x0000181fff0b7424 */ /* 0x000fe200078e00ff */
[C---:B------:R-:W-:Y:S01]  /*15f30*/  LOP3.LUT P4, RZ, R16.reuse, 0x10, RZ, 0xc0, !PT ;  /* 0x0000001010ff7812 */ /* 0x040fe2000788c0ff */
[----:B------:R-:W-:Y:S01]  /*15f40*/  IMAD.MOV.U32 R15, RZ, RZ, -0x1 ;  /* 0xffffffffff0f7424 */ /* 0x000fe200078e00ff */
[C---:B------:R-:W-:Y:S01]  /*15f50*/  LOP3.LUT P3, RZ, R16.reuse, 0x8, RZ, 0xc0, !PT ;  /* 0x0000000810ff7812 */ /* 0x040fe2000786c0ff */
[----:B------:R-:W-:Y:S01]  /*15f60*/  IMAD.MOV.U32 R5, RZ, RZ, R14 ;  /* 0x000000ffff057224 */ /* 0x000fe200078e000e */
[----:B------:R-:W-:-:S13]  /*15f70*/  LOP3.LUT P2, RZ, R16, 0x4, RZ, 0xc0, !PT ;  /* 0x0000000410ff7812 */ /* 0x000fda000784c0ff */
[----:B------:R-:W-:Y:S05]  /*15f80*/  WARPSYNC.COLLECTIVE R15, `(.L_x_2290) ;  /* 0x000000000f087348 */ /* 0x000fea0003c00000 */
[----:B------:R0:W1:Y:S02]  /*15f90*/  SHFL.IDX P6, R14, R13, R12, R11 ;  /* 0x0000000c0d0e7389 */ /* 0x00006400000c000b */
[----:B01----:R-:W-:Y:S01]  /*15fa0*/  ENDCOLLECTIVE ;  /* 0x000000000000791b */ /* 0x003fe20003800000 */
.L_x_2290:
[----:B------:R-:W-:Y:S01]  /*15fb0*/  LOP3.LUT P1, RZ, R16, 0x2, RZ, 0xc0, !PT ;  /* 0x0000000210ff7812 */ /* 0x000fe2000782c0ff */
[----:B------:R-:W-:Y:S01]  /*15fc0*/  ULDC.64 UR4, c[0x0][0x208] ;  /* 0x0000820000047ab9 */ /* 0x000fe20000000a00 */
[----:B------:R-:W-:Y:S01]  /*15fd0*/  @P0 LEA R9, R31, UR44, 0x1 ;  /* 0x0000002c1f090c11 */ /* 0x000fe2000f8e08ff */
        /* <DEDUP_REMOVED lines=15> */
.L_x_2291:
[----:B------:R-:W-:Y:S01]  /*160d0*/  @P0 LEA R21, R31, UR44, 0x1 ;  /* 0x0000002c1f150c11 */ /* 0x000fe2000f8e08ff */
[----:B------:R-:W-:Y:S01]  /*160e0*/  IMAD.MOV.U32 R13, RZ, RZ, R0 ;  /* 0x000000ffff0d7224 */ /* 0x000fe200078e0000 */
[----:B------:R-:W-:-:S07]  /*160f0*/  MOV R3, R14 ;  /* 0x0000000e00037202 */ /* 0x000fce0000000f00 */
[----:B------:R-:W-:Y:S05]  /*16100*/  WARPSYNC.COLLECTIVE R15, `(.L_x_2292) ;  /* 0x000000000f087348 */ /* 0x000fea0003c00000 */
[----:B------:R0:W1:Y:S02]  /*16110*/  SHFL.IDX P6, R14, R13, R12, R11 ;  /* 0x0000000c0d0e7389 */ /* 0x00006400000c000b */
[----:B01----:R-:W-:Y:S01]  /*16120*/  ENDCOLLECTIVE ;  /* 0x000000000000791b */ /* 0x003fe20003800000 */
.L_x_2292:
        /* <DEDUP_REMOVED lines=16> */
.L_x_2293:
[----:B------:R-:W-:Y:S02]  /*16230*/  @P0 LEA R9, R31, UR44, 0x1 ;  /* 0x0000002c1f090c11 */ /* 0x000fe4000f8e08ff */
[----:B------:R-:W-:Y:S01]  /*16240*/  MOV R13, R0 ;  /* 0x00000000000d7202 */ /* 0x000fe20000000f00 */
[----:B------:R-:W-:-:S07]  /*16250*/  IMAD.MOV.U32 R5, RZ, RZ, R14 ;  /* 0x000000ffff057224 */ /* 0x000fce00078e000e */
[----:B------:R-:W-:Y:S05]  /*16260*/  WARPSYNC.COLLECTIVE R15, `(.L_x_2294) ;  /* 0x000000000f087348 */ /* 0x000fea0003c00000 */
[----:B------:R0:W1:Y:S02]  /*16270*/  SHFL.IDX P6, R14, R13, R12, R11 ;  /* 0x0000000c0d0e7389 */ /* 0x00006400000c000b */
[----:B01----:R-:W-:Y:S01]  /*16280*/  ENDCOLLECTIVE ;  /* 0x000000000000791b */ /* 0x003fe20003800000 */
.L_x_2294:
        /* <DEDUP_REMOVED lines=16> */
.L_x_2295:
[----:B------:R-:W-:Y:S01]  /*16390*/  @P0 LEA R21, R31, UR44, 0x1 ;  /* 0x0000002c1f150c11 */ /* 0x000fe2000f8e08ff */
[----:B------:R-:W-:Y:S02]  /*163a0*/  IMAD.MOV.U32 R13, RZ, RZ, R0 ;  /* 0x000000ffff0d7224 */ /* 0x000fe400078e0000 */
[----:B------:R-:W-:-:S07]  /*163b0*/  IMAD.MOV.U32 R3, RZ, RZ, R14 ;  /* 0x000000ffff037224 */ /* 0x000fce00078e000e */
[----:B------:R-:W-:Y:S05]  /*163c0*/  WARPSYNC.COLLECTIVE R15, `(.L_x_2296) ;  /* 0x000000000f087348 */ /* 0x000fea0003c00000 */
[----:B------:R0:W1:Y:S02]  /*163d0*/  SHFL.IDX P6, R14, R13, R12, R11 ;  /* 0x0000000c0d0e7389 */ /* 0x00006400000c000b */
[----:B01----:R-:W-:Y:S01]  /*163e0*/  ENDCOLLECTIVE ;  /* 0x000000000000791b */ /* 0x003fe20003800000 */
.L_x_2296:
        /* <DEDUP_REMOVED lines=15> */
.L_x_2297:
[----:B------:R-:W-:Y:S01]  /*164e0*/  IMAD.MOV.U32 R13, RZ, RZ, R0 ;  /* 0x000000ffff0d7224 */ /* 0x000fe200078e0000 */
[----:B------:R-:W-:-:S07]  /*164f0*/  MOV R4, R14 ;  /* 0x0000000e00047202 */ /* 0x000fce0000000f00 */
[----:B------:R-:W-:Y:S05]  /*16500*/  WARPSYNC.COLLECTIVE R15, `(.L_x_2298) ;  /* 0x000000000f087348 */ /* 0x000fea0003c00000 */
[----:B------:R0:W1:Y:S02]  /*16510*/  SHFL.IDX P6, R14, R13, R12, R11 ;  /* 0x0000000c0d0e7389 */ /* 0x00006400000c000b */
[----:B01----:R-:W-:Y:S01]  /*16520*/  ENDCOLLECTIVE ;  /* 0x000000000000791b */ /* 0x003fe20003800000 */
.L_x_2298:
[----:B------:R-:W-:Y:S05]  /*16530*/  BRA `(.L_x_2299) ;  /* 0xffffffc800f87947 */ /* 0x000fea000383ffff */
.L_x_2250:
[----:B------:R-:W-:Y:S01]  /*16540*/  IMAD.MOV.U32 R13, RZ, RZ, R6 ;  /* 0x000000ffff0d7224 */ /* 0x000fe200078e0006 */
[----:B------:R-:W-:Y:S01]  /*16550*/  MOV R12, RZ ;  /* 0x000000ff000c7202 */ /* 0x000fe20000000f00 */
[----:B------:R-:W-:Y:S01]  /*16560*/  IMAD.MOV.U32 R11, RZ, RZ, 0x181f ;  /* 0x0000181fff0b7424 */ /* 0x000fe200078e00ff */
[----:B------:R-:W-:Y:S01]  /*16570*/  MOV R8, UR46 ;  /* 0x0000002e00087c02 */ /* 0x000fe20008000f00 */
[----:B------:R-:W-:-:S04]  /*16580*/  IMAD.MOV.U32 R15, RZ, RZ, -0x1 ;  /* 0xffffffffff0f7424 */ /* 0x000fc800078e00ff */
[----:B------:R-:W-:-:S07]  /*16590*/  IMAD R8, R8, 0x80, R27 ;  /* 0x0000008008087824 */ /* 0x000fce00078e021b */
[----:B------:R-:W-:Y:S05]  /*165a0*/  WARPSYNC.COLLECTIVE R15, `(.L_x_2300) ;  /* 0x000000000f087348 */ /* 0x000fea0003c00000 */
[----:B------:R0:W1:Y:S02]  /*165b0*/  SHFL.IDX P6, R14, R13, R12, R11 ;  /* 0x0000000c0d0e7389 */ /* 0x00006400000c000b */
[----:B01----:R-:W-:Y:S01]  /*165c0*/  ENDCOLLECTIVE ;  /* 0x000000000000791b */ /* 0x003fe20003800000 */
.L_x_2300:
[----:B------:R-:W-:Y:S02]  /*165d0*/  VIADD R4, R8, 0x10 ;  /* 0x0000001008047836 */ /* 0x000fe40000000000 */
[----:B------:R-:W-:Y:S01]  /*165e0*/  IMAD.MOV.U32 R13, RZ, RZ, R0 ;  /* 0x000000ffff0d7224 */ /* 0x000fe200078e0000 */
[----:B------:R-:W-:-:S07]  /*165f0*/  MOV R3, R14 ;  /* 0x0000000e00037202 */ /* 0x000fce0000000f00 */
[----:B------:R-:W-:Y:S05]  /*16600*/  WARPSYNC.COLLECTIVE R15, `(.L_x_2301) ;  /* 0x000000000f087348 */ /* 0x000fea0003c00000 */
[----:B------:R0:W1:Y:S02]  /*16610*/  SHFL.IDX P6, R14, R13, R12, R11 ;  /* 0x0000000c0d0e7389 */ /* 0x00006400000c000b */
[----:B01----:R-:W-:Y:S01]  /*16620*/  ENDCOLLECTIVE ;  /* 0x000000000000791b */ /* 0x003fe20003800000 */
.L_x_2301:
[----:B------:R-:W-:Y:S01]  /*16630*/  ULDC UR4, c[0x0][0x288] ;  /* 0x0000a20000047ab9 */ /* 0x000fe20000000800 */
[----:B------:R-:W-:Y:S01]  /*16640*/  ULDC.64 UR6, c[0x0][0x208] ;  /* 0x0000820000067ab9 */ /* 0x000fe20000000a00 */
[----:B------:R-:W-:-:S05]  /*16650*/  IMAD R7, R7, UR4, RZ ;  /* 0x0000000407077c24 */ /* 0x000fca000f8e02ff */
[----:B------:R-:W-:Y:S02]  /*16660*/  ISETP.GE.AND P0, PT, R8, R7, PT ;  /* 0x000000070800720c */ /* 0x000fe40003f06270 */
[----:B------:R-:W-:Y:S01]  /*16670*/  MOV R13, R6 ;  /* 0x00000006000d7202 */ /* 0x000fe20000000f00 */
[----:B------:R-:W-:-:S10]  /*16680*/  IMAD.MOV.U32 R12, RZ, RZ, 0x1 ;  /* 0x00000001ff0c7424 */ /* 0x000fd400078e00ff */
[----:B------:R-:W-:Y:S01]  /*16690*/  @!P0 LEA R9, R31, UR44, 0x1 ;  /* 0x0000002c1f098c11 */ /* 0x000fe2000f8e08ff */
        /* <DEDUP_REMOVED lines=13> */
.L_x_2302:
[----:B------:R-:W-:Y:S01]  /*16770*/  VIADD R2, R8, 0x20 ;  /* 0x0000002008027836 */ /* 0x000fe20000000000 */
[----:B------:R-:W-:Y:S02]  /*16780*/  @!P0 LEA R21, R31, UR44, 0x1 ;  /* 0x0000002c1f158c11 */ /* 0x000fe4000f8e08ff */
[----:B------:R-:W-:Y:S01]  /*16790*/  MOV R13, R0 ;  /* 0x00000000000d7202 */ /* 0x000fe20000000f00 */
[----:B------:R-:W-:-:S07]  /*167a0*/  IMAD.MOV.U32 R5, RZ, RZ, R14 ;  /* 0x000000ffff057224 */ /* 0x000fce00078e000e */
[----:B------:R-:W-:Y:S05]  /*167b0*/  WARPSYNC.COLLECTIVE R15, `(.L_x_2303) ;  /* 0x000000000f087348 */ /* 0x000fea0003c00000 */
[----:B------:R0:W1:Y:S02]  /*167c0*/  SHFL.IDX P6, R14, R13, R12, R11 ;  /* 0x0000000c0d0e7389 */ /* 0x00006400000c000b */
[----:B01----:R-:W-:Y:S01]  /*167d0*/  ENDCOLLECTIVE ;  /* 0x000000000000791b */ /* 0x003fe20003800000 */
.L_x_2303:
        /* <DEDUP_REMOVED lines=16> */
.L_x_2304:
[----:B------:R-:W-:Y:S01]  /*168e0*/  VIADD R4, R8, 0x30 ;  /* 0x0000003008047836 */ /* 0x000fe20000000000 */
[----:B------:R-:W-:Y:S02]  /*168f0*/  @!P0 LEA R9, R31, UR44, 0x1 ;  /* 0x0000002c1f098c11 */ /* 0x000fe4000f8e08ff */
[----:B------:R-:W-:Y:S01]  /*16900*/  MOV R13, R0 ;  /* 0x00000000000d7202 */ /* 0x000fe20000000f00 */
[----:B------:R-:W-:-:S07]  /*16910*/  IMAD.MOV.U32 R3, RZ, RZ, R14 ;  /* 0x000000ffff037224 */ /* 0x000fce00078e000e */
[----:B------:R-:W-:Y:S05]  /*16920*/  WARPSYNC.COLLECTIVE R15, `(.L_x_2305) ;  /* 0x000000000f087348 */ /* 0x000fea0003c00000 */
[----:B------:R0:W1:Y:S02]  /*16930*/  SHFL.IDX P6, R14, R13, R12, R11 ;  /* 0x0000000c0d0e7389 */ /* 0x00006400000c000b */
[----:B01----:R-:W-:Y:S01]  /*16940*/  ENDCOLLECTIVE ;  /* 0x000000000000791b */ /* 0x003fe20003800000 */
.L_x_2305:
        /* <DEDUP_REMOVED lines=16> */
.L_x_2306:
[----:B------:R-:W-:Y:S01]  /*16a50*/  VIADD R2, R8, 0x40 ;  /* 0x0000004008027836 */ /* 0x000fe20000000000 */
[----:B------:R-:W-:Y:S02]  /*16a60*/  @!P0 LEA R21, R31, UR44, 0x1 ;  /* 0x0000002c1f158c11 */ /* 0x000fe4000f8e08ff */
[----:B------:R-:W-:Y:S01]  /*16a70*/  MOV R13, R0 ;  /* 0x00000000000d7202 */ /* 0x000fe20000000f00 */
[----:B------:R-:W-:-:S07]  /*16a80*/  IMAD.MOV.U32 R5, RZ, RZ, R14 ;  /* 0x000000ffff057224 */ /* 0x000fce00078e000e */
[----:B------:R-:W-:Y:S05]  /*16a90*/  WARPSYNC.COLLECTIVE R15, `(.L_x_2307) ;  /* 0x000000000f087348 */ /* 0x000fea0003c00000 */
[----:B------:R0:W1:Y:S02]  /*16aa0*/  SHFL.IDX P6, R14, R13, R12, R11 ;  /* 0x0000000c0d0e7389 */ /* 0x00006400000c000b */
[----:B01----:R-:W-:Y:S01]  /*16ab0*/  ENDCOLLECTIVE ;  /* 0x000000000000791b */ /* 0x003fe20003800000 */
.L_x_2307:
        /* <DEDUP_REMOVED lines=16> */
.L_x_2308:
[----:B------:R-:W-:Y:S01]  /*16bc0*/  VIADD R4, R8, 0x50 ;  /* 0x0000005008047836 */ /* 0x000fe20000000000 */
[----:B------:R-:W-:Y:S02]  /*16bd0*/  @!P0 LEA R9, R31, UR44, 0x1 ;  /* 0x0000002c1f098c11 */ /* 0x000fe4000f8e08ff */
[----:B------:R-:W-:Y:S01]  /*16be0*/  MOV R13, R0 ;  /* 0x00000000000d7202 */ /* 0x000fe20000000f00 */
[----:B------:R-:W-:-:S07]  /*16bf0*/  IMAD.MOV.U32 R3, RZ, RZ, R14 ;  /* 0x000000ffff037224 */ /* 0x000fce00078e000e */
[----:B------:R-:W-:Y:S05]  /*16c00*/  WARPSYNC.COLLECTIVE R15, `(.L_x_2309) ;  /* 0x000000000f087348 */ /* 0x000fea0003c00000 */
[----:B------:R0:W1:Y:S02]  /*16c10*/  SHFL.IDX P6, R14, R13, R12, R11 ;  /* 0x0000000c0d0e7389 */ /* 0x00006400000c000b */
[----:B01----:R-:W-:Y:S01]  /*16c20*/  ENDCOLLECTIVE ;  /* 0x000000000000791b */ /* 0x003fe20003800000 */
.L_x_2309:
        /* <DEDUP_REMOVED lines=16> */
.L_x_2310:
[----:B------:R-:W-:Y:S01]  /*16d30*/  VIADD R2, R8, 0x60 ;  /* 0x0000006008027836 */ /* 0x000fe20000000000 */
[----:B------:R-:W-:Y:S02]  /*16d40*/  @!P0 LEA R21, R31, UR44, 0x1 ;  /* 0x0000002c1f158c11 */ /* 0x000fe4000f8e08ff */
[----:B------:R-:W-:Y:S01]  /*16d50*/  MOV R13, R0 ;  /* 0x00000000000d7202 */ /* 0x000fe20000000f00 */
[----:B------:R-:W-:-:S07]  /*16d60*/  IMAD.MOV.U32 R5, RZ, RZ, R14 ;  /* 0x000000ffff057224 */ /* 0x000fce00078e000e */
[----:B------:R-:W-:Y:S05]  /*16d70*/  WARPSYNC.COLLECTIVE R15, `(.L_x_2311) ;  /* 0x000000000f087348 */ /* 0x000fea0003c00000 */
[----:B------:R0:W1:Y:S02]  /*16d80*/  SHFL.IDX P6, R14, R13, R12, R11 ;  /* 0x0000000c0d0e7389 */ /* 0x00006400000c000b */
[----:B01----:R-:W-:Y:S01]  /*16d90*/  ENDCOLLECTIVE ;  /* 0x000000000000791b */ /* 0x003fe20003800000 */
.L_x_2311:
        /* <DEDUP_REMOVED lines=16> */
.L_x_2312:
[----:B------:R-:W-:Y:S02]  /*16ea0*/  @!P0 LEA R9, R31, UR44, 0x1 ;  /* 0x0000002c1f098c11 */ /* 0x000fe4000f8e08ff */
[----:B------:R-:W-:Y:S01]  /*16eb0*/  MOV R13, R0 ;  /* 0x00000000000d7202 */ /* 0x000fe20000000f00 */
[----:B------:R-:W-:-:S07]  /*16ec0*/  IMAD.MOV.U32 R3, RZ, RZ, R14 ;  /* 0x000000ffff037224 */ /* 0x000fce00078e000e */
[----:B------:R-:W-:Y:S05]  /*16ed0*/  WARPSYNC.COLLECTIVE R15, `(.L_x_2313) ;  /* 0x000000000f087348 */ /* 0x000fea0003c00000 */
[----:B------:R0:W1:Y:S02]  /*16ee0*/  SHFL.IDX P6, R14, R13, R12, R11 ;  /* 0x0000000c0d0e7389 */ /* 0x00006400000c000b */
[----:B01----:R-:W-:Y:S01]  /*16ef0*/  ENDCOLLECTIVE ;  /* 0x000000000000791b */ /* 0x003fe20003800000 */
.L_x_2313:
        /* <DEDUP_REMOVED lines=15> */
.L_x_2314:
[----:B------:R-:W-:Y:S02]  /*16ff0*/  IMAD.MOV.U32 R13, RZ, RZ, R0 ;  /* 0x000000ffff0d7224 */ /* 0x000fe400078e0000 */
[----:B------:R-:W-:-:S07]  /*17000*/  IMAD.MOV.U32 R6, RZ, RZ, R14 ;  /* 0x000000ffff067224 */ /* 0x000fce00078e000e */
[----:B------:R-:W-:Y:S05]  /*17010*/  WARPSYNC.COLLECTIVE R15, `(.L_x_2315) ;  /* 0x000000000f087348 */ /* 0x000fea0003c00000 */
[----:B------:R0:W1:Y:S02]  /*17020*/  SHFL.IDX P6, R14, R13, R12, R11 ;  /* 0x0000000c0d0e7389 */ /* 0x00006400000c000b */
[----:B01----:R-:W-:Y:S01]  /*17030*/  ENDCOLLECTIVE ;  /* 0x000000000000791b */ /* 0x003fe20003800000 */
.L_x_2315:
[----:B------:R-:W-:Y:S05]  /*17040*/  BRA `(.L_x_2316) ;  /* 0xffffffcc00087947 */ /* 0x000fea000383ffff */
.L_x_2253:
[----:B0-----:R-:W-:-:S04]  /*17050*/  MOV R3, UR44 ;  /* 0x0000002c00037c02 */ /* 0x001fc80008000f00 */
[----:B------:R0:W1:Y:S03]  /*17060*/  SYNCS.PHASECHK.TRANS64.TRYWAIT P0, [R3+URZ+0x38820], R0 ;  /* 0x03882000030075a7 */ /* 0x000066000800017f */
[----:B-1----:R-:W-:Y:S05]  /*17070*/  @!P0 NANOSLEEP.SYNCS 0x989680 ;  /* 0x009896800000895d */ /* 0x002fea0003900000 */
[----:B------:R-:W1:Y:S02]  /*17080*/  @!P0 SYNCS.PHASECHK.TRANS64 P0, [R3+URZ+0x38820], R0 ;  /* 0x03882000030085a7 */ /* 0x000e64000800007f */
[----:B-1----:R-:W-:Y:S05]  /*17090*/  @!P0 BRA `(.L_x_2253) ;  /* 0xfffffffc00ec8947 */ /* 0x002fea000383ffff */
[----:B------:R-:W-:Y:S05]  /*170a0*/  BRA `(.L_x_2317) ;  /* 0xffffffcc00607947 */ /* 0x000fea000383ffff */
.L_x_2257:
[----:B-1----:R1:W2:Y:S02]  /*170b0*/  SYNCS.PHASECHK.TRANS64.TRYWAIT P0, [R19+URZ+0x38840], R2 ;  /* 0x03884002130075a7 */ /* 0x0022a4000800017f */
[----:B--2---:R-:W-:Y:S05]  /*170c0*/  @!P0 NANOSLEEP.SYNCS 0x989680 ;  /* 0x009896800000895d */ /* 0x004fea0003900000 */
[----:B------:R-:W2:Y:S02]  /*170d0*/  @!P0 SYNCS.PHASECHK.TRANS64 P0, [R19+URZ+0x38840], R2 ;  /* 0x03884002130085a7 */ /* 0x000ea4000800007f */
[----:B--2---:R-:W-:Y:S05]  /*170e0*/  @!P0 BRA `(.L_x_2257) ;  /* 0xfffffffc00f08947 */ /* 0x004fea000383ffff */
[----:B------:R-:W-:Y:S05]  /*170f0*/  BRA `(.L_x_2318) ;  /* 0xffffffd000647947 */ /* 0x000fea000383ffff */
.L_x_2258:
        /* <DEDUP_REMOVED lines=8> */
.L_x_2320:
[----:B------:R-:W-:Y:S05]  /*17180*/  BSYNC B1 ;  /* 0x0000000000017941 */ /* 0x000fea0003800000 */
.L_x_2319:
        /* <DEDUP_REMOVED lines=11> */
.L_x_2321:
        /* <DEDUP_REMOVED lines=20> */
.L_x_2322:
[----:B------:R-:W-:Y:S01]  /*17380*/  MOV R13, R24 ;  /* 0x00000018000d7202 */ /* 0x000fe20000000f00 */
[----:B------:R-:W-:-:S07]  /*17390*/  IMAD.MOV.U32 R5, RZ, RZ, R14 ;  /* 0x000000ffff057224 */ /* 0x000fce00078e000e */
[----:B------:R-:W-:Y:S05]  /*173a0*/  WARPSYNC.COLLECTIVE R15, `(.L_x_2323) ;  /* 0x000000000f087348 */ /* 0x000fea0003c00000 */
[----:B------:R0:W1:Y:S02]  /*173b0*/  SHFL.IDX P6, R14, R13, R12, R11 ;  /* 0x0000000c0d0e7389 */ /* 0x00006400000c000b */
[----:B01----:R-:W-:Y:S01]  /*173c0*/  ENDCOLLECTIVE ;  /* 0x000000000000791b */ /* 0x003fe20003800000 */
.L_x_2323:
        /* <DEDUP_REMOVED lines=17> */
.L_x_2324:
[----:B------:R-:W-:Y:S01]  /*174e0*/  IMAD.MOV.U32 R13, RZ, RZ, R24 ;  /* 0x000000ffff0d7224 */ /* 0x000fe200078e0018 */
[----:B------:R-:W-:-:S07]  /*174f0*/  MOV R5, R14 ;  /* 0x0000000e00057202 */ /* 0x000fce0000000f00 */
[----:B------:R-:W-:Y:S05]  /*17500*/  WARPSYNC.COLLECTIVE R15, `(.L_x_2325) ;  /* 0x000000000f087348 */ /* 0x000fea0003c00000 */
[----:B------:R0:W1:Y:S02]  /*17510*/  SHFL.IDX P6, R14, R13, R12, R11 ;  /* 0x0000000c0d0e7389 */ /* 0x00006400000c000b */
[----:B01----:R-:W-:Y:S01]  /*17520*/  ENDCOLLECTIVE ;  /* 0x000000000000791b */ /* 0x003fe20003800000 */
.L_x_2325:
        /* <DEDUP_REMOVED lines=18> */
.L_x_2326:
[----:B------:R-:W-:Y:S02]  /*17650*/  IMAD.MOV.U32 R13, RZ, RZ, R24 ;  /* 0x000000ffff0d7224 */ /* 0x000fe400078e0018 */
[----:B------:R-:W-:-:S07]  /*17660*/  IMAD.MOV.U32 R32, RZ, RZ, R14 ;  /* 0x000000ffff207224 */ /* 0x000fce00078e000e */
[----:B------:R-:W-:Y:S05]  /*17670*/  WARPSYNC.COLLECTIVE R15, `(.L_x_2327) ;  /* 0x000000000f087348 */ /* 0x000fea0003c00000 */
[----:B------:R0:W1:Y:S02]  /*17680*/  SHFL.IDX P6, R14, R13, R12, R11 ;  /* 0x0000000c0d0e7389 */ /* 0x00006400000c000b */
[----:B01----:R-:W-:Y:S01]  /*17690*/  ENDCOLLECTIVE ;  /* 0x000000000000791b */ /* 0x003fe20003800000 */
.L_x_2327:
        /* <DEDUP_REMOVED lines=19> */
.L_x_2328:
[----:B------:R-:W-:Y:S01]  /*177d0*/  MOV R13, R24 ;  /* 0x00000018000d7202 */ /* 0x000fe20000000f00 */
[----:B------:R-:W-:-:S07]  /*177e0*/  IMAD.MOV.U32 R27, RZ, RZ, R14 ;  /* 0x000000ffff1b7224 */ /* 0x000fce00078e000e */
[----:B------:R-:W-:Y:S05]  /*177f0*/  WARPSYNC.COLLECTIVE R15, `(.L_x_2329) ;  /* 0x000000000f087348 */ /* 0x000fea0003c00000 */
[----:B------:R0:W1:Y:S02]  /*17800*/  SHFL.IDX P6, R14, R13, R12, R11 ;  /* 0x0000000c0d0e7389 */ /* 0x00006400000c000b */
[----:B01----:R-:W-:Y:S01]  /*17810*/  ENDCOLLECTIVE ;  /* 0x000000000000791b */ /* 0x003fe20003800000 */
.L_x_2329:
[----:B------:R-:W-:Y:S05]  /*17820*/  BRA `(.L_x_2330) ;  /* 0xffffffcc00c07947 */ /* 0x000fea000383ffff */
.L_x_2263:
[----:B0-----:R0:W2:Y:S02]  /*17830*/  SYNCS.PHASECHK.TRANS64.TRYWAIT P0, [R4+URZ+0x38860], R3 ;  /* 0x03886003040075a7 */ /* 0x0010a4000800017f */
[----:B--2---:R-:W-:Y:S05]  /*17840*/  @!P0 NANOSLEEP.SYNCS 0x989680 ;  /* 0x009896800000895d */ /* 0x004fea0003900000 */
[----:B------:R-:W2:Y:S02]  /*17850*/  @!P0 SYNCS.PHASECHK.TRANS64 P0, [R4+URZ+0x38860], R3 ;  /* 0x03886003040085a7 */ /* 0x000ea4000800007f */
[----:B--2---:R-:W-:Y:S05]  /*17860*/  @!P0 BRA `(.L_x_2263) ;  /* 0xfffffffc00f08947 */ /* 0x004fea000383ffff */
[----:B------:R-:W-:Y:S05]  /*17870*/  BRA `(.L_x_2331) ;  /* 0xffffffd0003c7947 */ /* 0x000fea000383ffff */
.L_x_2264:
        /* <DEDUP_REMOVED lines=8> */
.L_x_2333:
[----:B------:R-:W-:Y:S05]  /*17900*/  BSYNC B1 ;  /* 0x0000000000017941 */ /* 0x000fea0003800000 */
.L_x_2332:
        /* <DEDUP_REMOVED lines=9> */
.L_x_2334:
        /* <DEDUP_REMOVED lines=19> */
.L_x_2335:
[----:B------:R-:W-:Y:S02]  /*17ad0*/  IMAD.MOV.U32 R13, RZ, RZ, R17 ;  /* 0x000000ffff0d7224 */ /* 0x000fe400078e0011 */
[----:B------:R-:W-:-:S07]  /*17ae0*/  IMAD.MOV.U32 R3, RZ, RZ, R14 ;  /* 0x000000ffff037224 */ /* 0x000fce00078e000e */
[----:B------:R-:W-:Y:S05]  /*17af0*/  WARPSYNC.COLLECTIVE R15, `(.L_x_2336) ;  /* 0x000000000f087348 */ /* 0x000fea0003c00000 */
[----:B------:R0:W1:Y:S02]  /*17b00*/  SHFL.IDX P6, R14, R13, R12, R11 ;  /* 0x0000000c0d0e7389 */ /* 0x00006400000c000b */
[----:B01----:R-:W-:Y:S01]  /*17b10*/  ENDCOLLECTIVE ;  /* 0x000000000000791b */ /* 0x003fe20003800000 */
.L_x_2336:
        /* <DEDUP_REMOVED lines=19> */
.L_x_2337:
[----:B------:R-:W-:Y:S01]  /*17c50*/  IMAD.MOV.U32 R13, RZ, RZ, R17 ;  /* 0x000000ffff0d7224 */ /* 0x000fe200078e0011 */
[----:B------:R-:W-:-:S07]  /*17c60*/  MOV R3, R14 ;  /* 0x0000000e00037202 */ /* 0x000fce0000000f00 */
[----:B------:R-:W-:Y:S05]  /*17c70*/  WARPSYNC.COLLECTIVE R15, `(.L_x_2338) ;  /* 0x000000000f087348 */ /* 0x000fea0003c00000 */
[----:B------:R0:W1:Y:S02]  /*17c80*/  SHFL.IDX P6, R14, R13, R12, R11 ;  /* 0x0000000c0d0e7389 */ /* 0x00006400000c000b */
[----:B01----:R-:W-:Y:S01]  /*17c90*/  ENDCOLLECTIVE ;  /* 0x000000000000791b */ /* 0x003fe20003800000 */
.L_x_2338:
        /* <DEDUP_REMOVED lines=19> */
.L_x_2339:
[----:B------:R-:W-:Y:S01]  /*17dd0*/  MOV R13, R17 ;  /* 0x00000011000d7202 */ /* 0x000fe20000000f00 */
[----:B------:R-:W-:-:S07]  /*17de0*/  IMAD.MOV.U32 R3, RZ, RZ, R14 ;  /* 0x000000ffff037224 */ /* 0x000fce00078e000e */
[----:B------:R-:W-:Y:S05]  /*17df0*/  WARPSYNC.COLLECTIVE R15, `(.L_x_2340) ;  /* 0x000000000f087348 */ /* 0x000fea0003c00000 */
[----:B------:R0:W1:Y:S02]  /*17e00*/  SHFL.IDX P6, R14, R13, R12, R11 ;  /* 0x0000000c0d0e7389 */ /* 0x00006400000c000b */
[----:B01----:R-:W-:Y:S01]  /*17e10*/  ENDCOLLECTIVE ;  /* 0x000000000000791b */ /* 0x003fe20003800000 */
.L_x_2340:
        /* <DEDUP_REMOVED lines=19> */
.L_x_2341:
[----:B------:R-:W-:Y:S02]  /*17f50*/  IMAD.MOV.U32 R13, RZ, RZ, R17 ;  /* 0x000000ffff0d7224 */ /* 0x000fe400078e0011 */
[----:B------:R-:W-:-:S07]  /*17f60*/  IMAD.MOV.U32 R18, RZ, RZ, R14 ;  /* 0x000000ffff127224 */ /* 0x000fce00078e000e */
[----:B------:R-:W-:Y:S05]  /*17f70*/  WARPSYNC.COLLECTIVE R15, `(.L_x_2342) ;  /* 0x000000000f087348 */ /* 0x000fea0003c00000 */
[----:B------:R0:W1:Y:S02]  /*17f80*/  SHFL.IDX P6, R14, R13, R12, R11 ;  /* 0x0000000c0d0e7389 */ /* 0x00006400000c000b */
[----:B01----:R-:W-:Y:S01]  /*17f90*/  ENDCOLLECTIVE ;  /* 0x000000000000791b */ /* 0x003fe20003800000 */
.L_x_2342:
[----:B------:R-:W-:Y:S05]  /*17fa0*/  BRA `(.L_x_2343) ;  /* 0xffffffcc00547947 */ /* 0x000fea000383ffff */
.L_x_2270:
[----:B0-----:R0:W1:Y:S02]  /*17fb0*/  SYNCS.PHASECHK.TRANS64.TRYWAIT P0, [R0+URZ+0x38860], R3 ;  /* 0x03886003000075a7 */ /* 0x001064000800017f */
[----:B-1----:R-:W-:Y:S05]  /*17fc0*/  @!P0 NANOSLEEP.SYNCS 0x989680 ;  /* 0x009896800000895d */ /* 0x002fea0003900000 */
[----:B------:R-:W1:Y:S02]  /*17fd0*/  @!P0 SYNCS.PHASECHK.TRANS64 P0, [R0+URZ+0x38860], R3 ;  /* 0x03886003000085a7 */ /* 0x000e64000800007f */
[----:B-1----:R-:W-:Y:S05]  /*17fe0*/  @!P0 BRA `(.L_x_2270) ;  /* 0xfffffffc00f08947 */ /* 0x002fea000383ffff */
[----:B------:R-:W-:Y:S05]  /*17ff0*/  BRA `(.L_x_2344) ;  /* 0xffffffd0005c7947 */ /* 0x000fea000383ffff */
.L_x_2271:
        /* <DEDUP_REMOVED lines=8> */
.L_x_2346:
[----:B------:R-:W-:Y:S05]  /*18080*/  BSYNC B0 ;  /* 0x0000000000007941 */ /* 0x000fea0003800000 */
.L_x_2345:
        /* <DEDUP_REMOVED lines=9> */
.L_x_2347:
        /* <DEDUP_REMOVED lines=26> */
.L_x_2348:
[----:B------:R-:W-:Y:S01]  /*182c0*/  IMAD.MOV.U32 R13, RZ, RZ, R17 ;  /* 0x000000ffff0d7224 */ /* 0x000fe200078e0011 */
[----:B------:R-:W-:-:S07]  /*182d0*/  MOV R6, R14 ;  /* 0x0000000e00067202 */ /* 0x000fce0000000f00 */
[----:B------:R-:W-:Y:S05]  /*182e0*/  WARPSYNC.COLLECTIVE R15, `(.L_x_2349) ;  /* 0x000000000f087348 */ /* 0x000fea0003c00000 */
[----:B------:R0:W1:Y:S02]  /*182f0*/  SHFL.IDX P6, R14, R13, R12, R11 ;  /* 0x0000000c0d0e7389 */ /* 0x00006400000c000b */
[----:B01----:R-:W-:Y:S01]  /*18300*/  ENDCOLLECTIVE ;  /* 0x000000000000791b */ /* 0x003fe20003800000 */
.L_x_2349:
        /* <DEDUP_REMOVED lines=20> */
.L_x_2350:
[----:B------:R-:W-:Y:S01]  /*18450*/  IMAD.MOV.U32 R13, RZ, RZ, R17 ;  /* 0x000000ffff0d7224 */ /* 0x000fe200078e0011 */
[----:B------:R-:W-:-:S07]  /*18460*/  MOV R6, R14 ;  /* 0x0000000e00067202 */ /* 0x000fce0000000f00 */
[----:B------:R-:W-:Y:S05]  /*18470*/  WARPSYNC.COLLECTIVE R15, `(.L_x_2351) ;  /* 0x000000000f087348 */ /* 0x000fea0003c00000 */
[----:B------:R0:W1:Y:S02]  /*18480*/  SHFL.IDX P6, R14, R13, R12, R11 ;  /* 0x0000000c0d0e7389 */ /* 0x00006400000c000b */
[----:B01----:R-:W-:Y:S01]  /*18490*/  ENDCOLLECTIVE ;  /* 0x000000000000791b */ /* 0x003fe20003800000 */
.L_x_2351:
        /* <DEDUP_REMOVED lines=20> */
.L_x_2352:
[----:B------:R-:W-:Y:S01]  /*185e0*/  IMAD.MOV.U32 R13, RZ, RZ, R17 ;  /* 0x000000ffff0d7224 */ /* 0x000fe200078e0011 */
[----:B------:R-:W-:-:S07]  /*185f0*/  MOV R6, R14 ;  /* 0x0000000e00067202 */ /* 0x000fce0000000f00 */
[----:B------:R-:W-:Y:S05]  /*18600*/  WARPSYNC.COLLECTIVE R15, `(.L_x_2353) ;  /* 0x000000000f087348 */ /* 0x000fea0003c00000 */
[----:B------:R0:W1:Y:S02]  /*18610*/  SHFL.IDX P6, R14, R13, R12, R11 ;  /* 0x0000000c0d0e7389 */ /* 0x00006400000c000b */
[----:B01----:R-:W-:Y:S01]  /*18620*/  ENDCOLLECTIVE ;  /* 0x000000000000791b */ /* 0x003fe20003800000 */
.L_x_2353:
        /* <DEDUP_REMOVED lines=19> */
.L_x_2354:
[----:B------:R-:W-:Y:S01]  /*18760*/  IMAD.MOV.U32 R13, RZ, RZ, R17 ;  /* 0x000000ffff0d7224 */ /* 0x000fe200078e0011 */
[----:B------:R-:W-:-:S07]  /*18770*/  MOV R18, R14 ;  /* 0x0000000e00127202 */ /* 0x000fce0000000f00 */
[----:B------:R-:W-:Y:S05]  /*18780*/  WARPSYNC.COLLECTIVE R15, `(.L_x_2355) ;  /* 0x000000000f087348 */ /* 0x000fea0003c00000 */
[----:B------:R0:W1:Y:S02]  /*18790*/  SHFL.IDX P6, R14, R13, R12, R11 ;  /* 0x0000000c0d0e7389 */ /* 0x00006400000c000b */
[----:B01----:R-:W-:Y:S01]  /*187a0*/  ENDCOLLECTIVE ;  /* 0x000000000000791b */ /* 0x003fe20003800000 */
.L_x_2355:
[----:B------:R-:W-:Y:S05]  /*187b0*/  BRA `(.L_x_2356) ;  /* 0xffffffcc00687947 */ /* 0x000fea000383ffff */
.L_x_2274:
[----:B0-----:R0:W1:Y:S02]  /*187c0*/  SYNCS.PHASECHK.TRANS64.TRYWAIT P0, [R7+URZ+0x38820], R6 ;  /* 0x03882006070075a7 */ /* 0x001064000800017f */
[----:B-1----:R-:W-:Y:S05]  /*187d0*/  @!P0 NANOSLEEP.SYNCS 0x989680 ;  /* 0x009896800000895d */ /* 0x002fea0003900000 */
[----:B------:R-:W1:Y:S02]  /*187e0*/  @!P0 SYNCS.PHASECHK.TRANS64 P0, [R7+URZ+0x38820], R6 ;  /* 0x03882006070085a7 */ /* 0x000e64000800007f */
[----:B-1----:R-:W-:Y:S05]  /*187f0*/  @!P0 BRA `(.L_x_2274) ;  /* 0xfffffffc00f08947 */ /* 0x002fea000383ffff */
[----:B------:R-:W-:Y:S05]  /*18800*/  BRA `(.L_x_2357) ;  /* 0xffffffcc00f07947 */ /* 0x000fea000383ffff */
.L_x_2275:
        /* <DEDUP_REMOVED lines=11> */
.L_x_2359:
[----:B------:R-:W-:Y:S05]  /*188c0*/  BSYNC B0 ;  /* 0x0000000000007941 */ /* 0x000fea0003800000 */
.L_x_2358:
[----:B------:R-:W-:Y:S05]  /*188d0*/  BRA `(.L_x_2360) ;  /* 0xffffffcc00d47947 */ /* 0x000fea000383ffff */
.L_x_2276:
[----:B------:R-:W-:Y:S01]  /*188e0*/  BSSY B0, `(.L_x_2361) ;  /* 0x0000006000007945 */ /* 0x000fe20003800000 */
[----:B------:R-:W-:-:S07]  /*188f0*/  IMAD.MOV.U32 R15, RZ, RZ, -0x1 ;  /* 0xffffffffff0f7424 */ /* 0x000fce00078e00ff */
[----:B01---5:R-:W-:Y:S05]  /*18900*/  WARPSYNC.COLLECTIVE R15, `(.L_x_2362) ;  /* 0x000000000f0c7348 */ /* 0x023fea0003c00000 */
[----:B------:R-:W-:Y:S02]  /*18910*/  ELECT P6, UR62, PT ;  /* 0x00000000003e782f */ /* 0x000fe400038c0000 */
[----:B------:R-:W-:Y:S01]  /*18920*/  MOV R14, UR62 ;  /* 0x0000003e000e7c02 */ /* 0x000fe20008000f00 */
[----:B01---5:R-:W-:Y:S10]  /*18930*/  ENDCOLLECTIVE ;  /* 0x000000000000791b */ /* 0x023ff40003800000 */
.L_x_2362:
[----:B------:R-:W-:Y:S05]  /*18940*/  BSYNC B0 ;  /* 0x0000000000007941 */ /* 0x000fea0003800000 */
.L_x_2361:
[----:B------:R-:W-:Y:S05]  /*18950*/  BRA `(.L_x_2363) ;  /* 0xffffffcc00c87947 */ /* 0x000fea000383ffff */
.L_x_2278:
[----:B-1----:R1:W2:Y:S02]  /*18960*/  SYNCS.PHASECHK.TRANS64.TRYWAIT P1, [R5+URZ+0x38840], R4 ;  /* 0x03884004050075a7 */ /* 0x0022a4000802017f */
[----:B--2---:R-:W-:Y:S05]  /*18970*/  @!P1 NANOSLEEP.SYNCS 0x989680 ;  /* 0x009896800000995d */ /* 0x004fea0003900000 */
[----:B------:R-:W2:Y:S02]  /*18980*/  @!P1 SYNCS.PHASECHK.TRANS64 P1, [R5+URZ+0x38840], R4 ;  /* 0x03884004050095a7 */ /* 0x000ea4000802007f */
[----:B--2---:R-:W-:Y:S05]  /*18990*/  @!P1 BRA `(.L_x_2278) ;  /* 0xfffffffc00f09947 */ /* 0x004fea000383ffff */
[----:B------:R-:W-:Y:S05]  /*189a0*/  BRA `(.L_x_2364) ;  /* 0xffffffcc00f07947 */ /* 0x000fea000383ffff */
.L_x_2280:
[----:B--2---:R2:W3:Y:S02]  /*189b0*/  SYNCS.PHASECHK.TRANS64.TRYWAIT P1, [R3+URZ+0x38840], R0 ;  /* 0x03884000030075a7 */ /* 0x0044e4000802017f */
[----:B---3--:R-:W-:Y:S05]  /*189c0*/  @!P1 NANOSLEEP.SYNCS 0x989680 ;  /* 0x009896800000995d */ /* 0x008fea0003900000 */
[----:B------:R-:W3:Y:S02]  /*189d0*/  @!P1 SYNCS.PHASECHK.TRANS64 P1, [R3+URZ+0x38840], R0 ;  /* 0x03884000030095a7 */ /* 0x000ee4000802007f */
[----:B---3--:R-:W-:Y:S05]  /*189e0*/  @!P1 BRA `(.L_x_2280) ;  /* 0xfffffffc00f09947 */ /* 0x008fea000383ffff */
[----:B------:R-:W-:Y:S05]  /*189f0*/  BRA `(.L_x_2365) ;  /* 0xffffffcc00fc7947 */ /* 0x000fea000383ffff */
.L_x_2282:
[----:B---3--:R3:W4:Y:S02]  /*18a00*/  SYNCS.PHASECHK.TRANS64.TRYWAIT P1, [R5+URZ+0x38860], R4 ;  /* 0x03886004050075a7 */ /* 0x008724000802017f */
[----:B----4-:R-:W-:Y:S05]  /*18a10*/  @!P1 NANOSLEEP.SYNCS 0x989680 ;  /* 0x009896800000995d */ /* 0x010fea0003900000 */
[----:B------:R-:W4:Y:S02]  /*18a20*/  @!P1 SYNCS.PHASECHK.TRANS64 P1, [R5+URZ+0x38860], R4 ;  /* 0x03886004050095a7 */ /* 0x000f24000802007f */
[----:B----4-:R-:W-:Y:S05]  /*18a30*/  @!P1 BRA `(.L_x_2282) ;  /* 0xfffffffc00f09947 */ /* 0x010fea000383ffff */
[----:B------:R-:W-:Y:S05]  /*18a40*/  BRA `(.L_x_2366) ;  /* 0xffffffcc00f87947 */ /* 0x000fea000383ffff */
.L_x_2367:
        /* <DEDUP_REMOVED lines=11> */
.L_x_15976:


//--------------------- .text._ZN7cutlass13device_kernelIN5flash11enable_sm90INS1_16FlashAttnFwdSm90INS1_25CollectiveMainloopFwdSm90ILi2EN4cute5tupleIJNS5_1CILi1EEES8_S8_EEENS6_IJNS7_ILi128EEENS7_ILi80EEENS7_ILi256EEEEEELi256ENS_6half_tEfNS_4arch4Sm90ELb1ELb0ELb1ELb1ELb1ELb0ELb0ELb1ELb1ELb1ELb1ELb0EEENS1_21CollectiveEpilogueFwdINS6_IJSA_SC_SB_EEES9_SE_SG_Li256ELb1ELb1ELb1ELb0EEENS1_36VarlenDynamicPersistentTileSchedulerILi128ELi80ELi256ELi128ELb1ELb1ELb1ELb1ELb1ELb1EEEEEEEEEvNT_6ParamsE --------------------------
	.section	.text._ZN7cutlass13device_kernelIN5flash11enable_sm90INS1_16FlashAttnFwdSm90INS1_25CollectiveMainloopFwdSm90ILi2EN4cute5tupleIJNS5_1CILi1EEES8_S8_EEENS6_IJNS7_ILi128EEENS7_ILi80EEENS7_ILi256EEEEEELi256ENS_6half_tEfNS_4arch4Sm90ELb1ELb0ELb1ELb1ELb1ELb0ELb0ELb1ELb1ELb1ELb1ELb0EEENS1_21CollectiveEpilogueFwdINS6_IJSA_SC_SB_EEES9_SE_SG_Li256ELb1ELb1ELb1ELb0EEENS1_36VarlenDynamicPersistentTileSchedulerILi128ELi80ELi256ELi128ELb1ELb1ELb1ELb1ELb1ELb1EEEEEEEEEvNT_6ParamsE,"ax",@progbits
	.align	128
.text._ZN7cutlass13device_kernelIN5flash11enable_sm90INS1_16FlashAttnFwdSm90INS1_25CollectiveMainloopFwdSm90ILi2EN4cute5tupleIJNS5_1CILi1EEES8_S8_EEENS6_IJNS7_ILi128EEENS7_ILi80EEENS7_ILi256EEEEEELi256ENS_6half_tEfNS_4arch4Sm90ELb1ELb0ELb1ELb1ELb1ELb0ELb0ELb1ELb1ELb1ELb1ELb0EEENS1_21CollectiveEpilogueFwdINS6_IJSA_SC_SB_EEES9_SE_SG_Li256ELb1ELb1ELb1ELb0EEENS1_36VarlenDynamicPersistentTileSchedulerILi128ELi80ELi256ELi128ELb1ELb1ELb1ELb1ELb1ELb1EEEEEEEEEvNT_6ParamsE:
        .type           _ZN7cutlass13device_kernelIN5flash11enable_sm90INS1_16FlashAttnFwdSm90INS1_25CollectiveMainloopFwdSm90ILi2EN4cute5tupleIJNS5_1CILi1EEES8_S8_EEENS6_IJNS7_ILi128EEENS7_ILi80EEENS7_ILi256EEEEEELi256ENS_6half_tEfNS_4arch4Sm90ELb1ELb0ELb1ELb1ELb1ELb0ELb0ELb1ELb1ELb1ELb1ELb0EEENS1_21CollectiveEpilogueFwdINS6_IJSA_SC_SB_EEES9_SE_SG_Li256ELb1ELb1ELb1ELb0EEENS1_36VarlenDynamicPersistentTileSchedulerILi128ELi80ELi256ELi128ELb1ELb1ELb1ELb1ELb1ELb1EEEEEEEEEvNT_6ParamsE,@function
        .size           _ZN7cutlass13device_kernelIN5flash11enable_sm90INS1_16FlashAttnFwdSm90INS1_25CollectiveMainloopFwdSm90ILi2EN4cute5tupleIJNS5_1CILi1EEES8_S8_EEENS6_IJNS7_ILi128EEENS7_ILi80EEENS7_ILi256EEEEEELi256ENS_6half_tEfNS_4arch4Sm90ELb1ELb0ELb1ELb1ELb1ELb0ELb0ELb1ELb1ELb1ELb1ELb0EEENS1_21CollectiveEpilogueFwdINS6_IJSA_SC_SB_EEES9_SE_SG_Li256ELb1ELb1ELb1ELb0EEENS1_36VarlenDynamicPersistentTileSchedulerILi128ELi80ELi256ELi128ELb1ELb1ELb1ELb1ELb1ELb1EEEEEEEEEvNT_6ParamsE,(.L_x_15977 - _ZN7cutlass13device_kernelIN5flash11enable_sm90INS1_16FlashAttnFwdSm90INS1_25CollectiveMainloopFwdSm90ILi2EN4cute5tupleIJNS5_1CILi1EEES8_S8_EEENS6_IJNS7_ILi128EEENS7_ILi80EEENS7_ILi256EEEEEELi256ENS_6half_tEfNS_4arch4Sm90ELb1ELb0ELb1ELb1ELb1ELb0ELb0ELb1ELb1ELb1ELb1ELb0EEENS1_21CollectiveEpilogueFwdINS6_IJSA_SC_SB_EEES9_SE_SG_Li256ELb1ELb1ELb1ELb0EEENS1_36VarlenDynamicPersistentTileSchedulerILi128ELi80ELi256ELi128ELb1ELb1ELb1ELb1ELb1ELb1EEEEEEEEEvNT_6ParamsE)
        .other          _ZN7cutlass13device_kernelIN5flash11enable_sm90INS1_16FlashAttnFwdSm90INS1_25CollectiveMainloopFwdSm90ILi2EN4cute5tupleIJNS5_1CILi1EEES8_S8_EEENS6_IJNS7_ILi128EEENS7_ILi80EEENS7_ILi256EEEEEELi256ENS_6half_tEfNS_4arch4Sm90ELb1ELb0ELb1ELb1ELb1ELb0ELb0ELb1ELb1ELb1ELb1ELb0EEENS1_21CollectiveEpilogueFwdINS6_IJSA_SC_SB_EEES9_SE_SG_Li256ELb1ELb1ELb1ELb0EEENS1_36VarlenDynamicPersistentTileSchedulerILi128ELi80ELi256ELi128ELb1ELb1ELb1ELb1ELb1ELb1EEEEEEEEEvNT_6ParamsE,@"STO_CUDA_ENTRY STV_DEFAULT"
_ZN7cutlass13device_kernelIN5flash11enable_sm90INS1_16FlashAttnFwdSm90INS1_25CollectiveMainloopFwdSm90ILi2EN4cute5tupleIJNS5_1CILi1EEES8_S8_EEENS6_IJNS7_ILi128EEENS7_ILi80EEENS7_ILi256EEEEEELi256ENS_6half_tEfNS_4arch4Sm90ELb1ELb0ELb1ELb1ELb1ELb0ELb0ELb1ELb1ELb1ELb1ELb0EEENS1_21CollectiveEpilogueFwdINS6_IJSA_SC_SB_EEES9_SE_SG_Li256ELb1ELb1ELb1ELb0EEENS1_36VarlenDynamicPersistentTileSchedulerILi128ELi80ELi256ELi128ELb1ELb1ELb1ELb1ELb1ELb1EEEEEEEEEvNT_6ParamsE:
        /* <DEDUP_REMOVED lines=45> */
.L_x_2368:
        /* <DEDUP_REMOVED lines=22> */
.L_x_2369:
        /* <DEDUP_REMOVED lines=18> */
.L_x_2370:
        /* <DEDUP_REMOVED lines=22> */
.L_x_2371:
        /* <DEDUP_REMOVED lines=23> */
.L_x_2372:
        /* <DEDUP_REMOVED lines=10> */
.L_x_2374:
        /* <DEDUP_REMOVED lines=27> */
[C---:B------:R-:W-:Y:S01]  /*0a70*/  IMAD.IADD R13, R0.reuse, 0x1, -R5 ;  /* 0x00000001000d7824 */ /* 0x040fe200078e0a05 */
[CC--:B------:R-:W-:Y:S01]  /*0a80*/  LEA.HI R5, R3.reuse, R0.reuse, RZ, 0x2 ;  /* 0x0000000003057211 */ /* 0x0c0fe200078f10ff */
[----:B------:R-:W-:Y:S01]  /*0a90*/  ULOP3.LUT UR8, UR4, 0x1, URZ, 0xfc, !UPT ;  /* 0x0000000104087892 */ /* 0x000fe2000f8efc3f */
[----:B------:R-:W-:Y:S02]  /*0aa0*/  LEA.HI R3, R3, R0, RZ, 0x4 ;  /* 0x0000000003037211 */ /* 0x000fe400078f20ff */
[----:B------:R-:W-:Y:S01]  /*0ab0*/  SHF.R.S32.HI R8, RZ, 0x1f, R13 ;  /* 0x0000001fff087819 */ /* 0x000fe2000001140d */
[----:B------:R-:W-:Y:S01]  /*0ac0*/  STL [R1+0x38], R13 ;  /* 0x0000380d01007387 */ /* 0x000fe20000100800 */
[----:B------:R-:W-:Y:S01]  /*0ad0*/  LOP3.LUT R11, R5, 0xfffffffc, RZ, 0xc0, !PT ;  /* 0xfffffffc050b7812 */ /* 0x000fe200078ec0ff */
[----:B------:R-:W-:Y:S01]  /*0ae0*/  UMOV UR4, URZ ;  /* 0x0000003f00047c82 */ /* 0x000fe20008000000 */
[C---:B------:R-:W-:Y:S02]  /*0af0*/  LOP3.LUT R5, R3.reuse, 0x3fffff0, RZ, 0xc0, !PT ;  /* 0x03fffff003057812 */ /* 0x040fe400078ec0ff */
[----:B------:R-:W-:Y:S01]  /*0b00*/  SHF.R.S32.HI R4, RZ, 0x4, R3 ;  /* 0x00000004ff047819 */ /* 0x000fe20000011403 */
[----:B------:R-:W-:Y:S01]  /*0b10*/  IMAD.IADD R12, R0, 0x1, -R11 ;  /* 0x00000001000c7824 */ /* 0x000fe200078e0a0b */
[----:B------:R-:W-:Y:S01]  /*0b20*/  LEA.HI R9, R8, R13, RZ, 0x2 ;  /* 0x0000000d08097211 */ /* 0x000fe200078f10ff */
[----:B------:R-:W-:Y:S01]  /*0b30*/  IMAD.IADD R5, R0, 0x1, -R5 ;  /* 0x0000000100057824 */ /* 0x000fe200078e0a05 */
[----:B------:R-:W-:-:S02]  /*0b40*/  LEA.HI R0, R3, R4, RZ, 0x1 ;  /* 0x0000000403007211 */ /* 0x000fc400078f08ff */
[--C-:B------:R-:W-:Y:S01]  /*0b50*/  SHF.R.S32.HI R10, RZ, 0x2, R9.reuse ;  /* 0x00000002ff0a7819 */ /* 0x100fe20000011409 */
[----:B------:R-:W-:Y:S01]  /*0b60*/  IMAD R6, R5, 0x40, R6 ;  /* 0x0000004005067824 */ /* 0x000fe200078e0206 */
[----:B------:R-:W-:Y:S02]  /*0b70*/  SHF.R.S32.HI R7, RZ, 0x1f, R9 ;  /* 0x0000001fff077819 */ /* 0x000fe40000011409 */
        /* <DEDUP_REMOVED lines=21> */
[C---:B------:R-:W-:Y:S01]  /*0cd0*/  IADD3 R18, R23.reuse, 0x20, RZ ;  /* 0x0000002017127810 */ /* 0x040fe20007ffe0ff */
[----:B0-----:R-:W-:Y:S01]  /*0ce0*/  IMAD R0, R2, 0x40, R11 ;  /* 0x0000004002007824 */ /* 0x001fe200078e020b */
[C---:B------:R-:W-:Y:S01]  /*0cf0*/  IADD3 R218, R23.reuse, 0xd8, RZ ;  /* 0x000000d817da7810 */ /* 0x040fe20007ffe0ff */
[----:B------:R-:W-:Y:S01]  /*0d00*/  IMAD.U32 R2, RZ, RZ, UR8 ;  /* 0x00000008ff027e24 */ /* 0x000fe2000f8e00ff */
[----:B------:R-:W-:Y:S01]  /*0d10*/  SHF.R.S32.HI R5, RZ, 0x1f, R5 ;  /* 0x0000001fff057819 */ /* 0x000fe20000011405 */
[C---:B------:R-:W-:Y:S01]  /*0d20*/  VIADD R4, R23.reuse, 0x90 ;  /* 0x0000009017047836 */ /* 0x040fe20000000000 */
[----:B------:R-:W-:Y:S01]  /*0d30*/  STL [R1+0x3c], R0 ;  /* 0x00003c0001007387 */ /* 0x000fe20000100800 */
        /* <DEDUP_REMOVED lines=14> */
[----:B0-----:R-:W-:Y:S01]  /*0e20*/  IMAD.U32 R2, RZ, RZ, UR4 ;  /* 0x00000004ff027e24 */ /* 0x001fe2000f8e00ff */
        /* <DEDUP_REMOVED lines=34> */
[----:B------:R-:W-:Y:S01]  /*1050*/  SHF.R.S32.HI R4, RZ, 0x1f, R223 ;  /* 0x0000001fff047819 */ /* 0x000fe200000114df */
[----:B------:R-:W-:Y:S01]  /*1060*/  IMAD.U32 R17, RZ, RZ, UR4 ;  /* 0x00000004ff117e24 */ /* 0x000fe2000f8e00ff */
[----:B------:R-:W-:-:S07]  /*1070*/  SHF.R.S32.HI R2, RZ, 0x1f, R222 ;  /* 0x0000001fff027819 */ /* 0x000fce00000114de */
.L_x_2438:
[----:B------:R-:W-:Y:S01]  /*1080*/  ULDC.64 UR8, c[0x0][0xc88] ;  /* 0x0003220000087ab9 */ /* 0x000fe20000000a00 */
[----:B------:R-:W-:Y:S01]  /*1090*/  ULDC.64 UR10, c[0x0][0xa18] ;  /* 0x00028600000a7ab9 */ /* 0x000fe20000000a00 */
[----:B------:R-:W-:Y:S02]  /*10a0*/  UIMAD.WIDE UR8, UR7, 0x4, UR8 ;  /* 0x00000004070878a5 */ /* 0x000fe4000f8e0208 */
[----:B------:R-:W-:Y:S01]  /*10b0*/  UISETP.NE.U32.AND UP1, UPT, UR10, URZ, UPT ;  /* 0x0000003f0a00728c */ /* 0x000fe2000bf25070 */
[----:B------:R-:W-:-:S03]  /*10c0*/  ULDC UR7, c[0x0][0x424] ;  /* 0x0001090000077ab9 */ /* 0x000fc60000000800 */
        /* <DEDUP_REMOVED lines=11> */
[----:B------:R-:W-:Y:S01]  /*1180*/  IMAD.U32 R221, RZ, RZ, UR4 ;  /* 0x00000004ffdd7e24 */ /* 0x000fe2000f8e00ff */
[----:B------:R-:W-:-:S04]  /*1190*/  @UP0 ULEA UR8, UP2, UR4, UR8, 0x2 ;  /* 0x0000000804080291 */ /* 0x000fc8000f84103f */
[----:B------:R-:W-:Y:S02]  /*11a0*/  @UP0 ULEA.HI.X UR9, UR4, UR9, UR12, 0x2, UP2 ;  /* 0x0000000904090291 */ /* 0x000fe400090f140c */
[----:B------:R-:W-:Y:S01]  /*11b0*/  IMAD.U32 R6, RZ, RZ, UR12 ;  /* 0x0000000cff067e24 */ /* 0x000fe2000f8e00ff */
[----:B------:R-:W-:Y:S01]  /*11c0*/  @UP1 ULEA UR10, UP0, UR4, UR10, 0x2 ;  /* 0x0000000a040a1291 */ /* 0x000fe2000f80103f */
[----:B------:R-:W-:-:S03]  /*11d0*/  IMAD.U32 R2, RZ, RZ, UR8 ;  /* 0x00000008ff027e24 */ /* 0x000fc6000f8e00ff */
[----:B------:R-:W-:Y:S01]  /*11e0*/  @UP1 ULEA.HI.X UR11, UR4, UR11, UR12, 0x2, UP0 ;  /* 0x0000000b040b1291 */ /* 0x000fe200080f140c */
[----:B------:R-:W-:Y:S01]  /*11f0*/  IMAD.U32 R3, RZ, RZ, UR9 ;  /* 0x00000009ff037e24 */ /* 0x000fe2000f8e00ff */
[----:B------:R-:W-:Y:S01]  /*1200*/  ULDC.64 UR8, c[0x0][0x418] ;  /* 0x0001060000087ab9 */ /* 0x000fe20000000a00 */
[----:B------:R-:W-:Y:S01]  /*1210*/  IMAD.U32 R4, RZ, RZ, UR10 ;  /* 0x0000000aff047e24 */ /* 0x000fe2000f8e00ff */
[----:B------:R0:W-:Y:S02]  /*1220*/  STL [R1+0x30], R6 ;  /* 0x0000300601007387 */ /* 0x0001e40000100800 */
[----:B------:R-:W-:Y:S02]  /*1230*/  IMAD.U32 R5, RZ, RZ, UR11 ;  /* 0x0000000bff057e24 */ /* 0x000fe4000f8e00ff */
[----:B------:R-:W2:Y:S01]  /*1240*/  @P0 LDG.E R2, desc[UR38][R2.64] ;  /* 0x0000002602020981 */ /* 0x000ea2000c1e1900 */
[----:B------:R-:W-:Y:S01]  /*1250*/  UISETP.NE.U32.AND UP0, UPT, UR8, URZ, UPT ;  /* 0x0000003f0800728c */ /* 0x000fe2000bf05070 */
[----:B------:R-:W-:-:S02]  /*1260*/  ULDC.64 UR10, c[0x0][0xa20] ;  /* 0x00028800000a7ab9 */ /* 0x000fc40000000a00 */
[----:B---3--:R-:W3:Y:S01]  /*1270*/  @P2 LDG.E R4, desc[UR38][R4.64] ;  /* 0x0000002604042981 */ /* 0x008ee2000c1e1900 */
[----:B------:R-:W-:Y:S01]  /*1280*/  UISETP.NE.AND.EX UP0, UPT, UR9, URZ, UPT, UP0 ;  /* 0x0000003f0900728c */ /* 0x000fe2000bf05300 */
[----:B------:R-:W-:Y:S01]  /*1290*/  ISETP.NE.U32.AND P1, PT, RZ, UR10, PT ;  /* 0x0000000aff007c0c */ /* 0x000fe2000bf25070 */
[----:B------:R-:W-:Y:S02]  /*12a0*/  ULOP3.LUT UR9, UR5, 0xffff, URZ, 0xc0, !UPT ;  /* 0x0000ffff05097892 */ /* 0x000fe4000f8ec03f */
[----:B------:R-:W-:Y:S01]  /*12b0*/  USEL UR7, UR7, 0x1, UP0 ;  /* 0x0000000107077887 */ /* 0x000fe20008000000 */
[----:B------:R-:W-:Y:S01]  /*12c0*/  ISETP.NE.AND.EX P1, PT, RZ, UR11, PT, P1 ;  /* 0x0000000bff007c0c */ /* 0x000fe2000bf25310 */
[----:B------:R-:W-:Y:S01]  /*12d0*/  ULDC UR8, c[0x0][0x2f0] ;  /* 0x0000bc0000087ab9 */ /* 0x000fe20000000800 */
[----:B------:R-:W-:Y:S01]  /*12e0*/  UMOV UR4, URZ ;  /* 0x0000003f00047c82 */ /* 0x000fe20008000000 */
[----:B-----5:R-:W-:Y:S01]  /*12f0*/  IMAD.U32 R0, RZ, RZ, UR9 ;  /* 0x00000009ff007e24 */ /* 0x020fe2000f8e00ff */
[----:B------:R-:W-:-:S04]  /*1300*/  UIMAD UR7, UR7, UR8, URZ ;  /* 0x00000008070772a4 */ /* 0x000fc8000f8e023f */
[----:B------:R0:W-:Y:S01]  /*1310*/  STL [R1+0x2c], R0 ;  /* 0x00002c0001007387 */ /* 0x0001e20000100800 */
[----:B--2---:R-:W-:Y:S02]  /*1320*/  @P0 R2UR UR4, R2 ;  /* 0x00000000020402ca */ /* 0x004fe400000e0000 */
[----:B---3--:R-:W-:-:S13]  /*1330*/  @P2 R2UR UR8, R4 ;  /* 0x00000000040822ca */ /* 0x008fda00000e0000 */
[----:B------:R-:W-:Y:S01]  /*1340*/  IMAD.U32 R22, RZ, RZ, UR8 ;  /* 0x00000008ff167e24 */ /* 0x000fe2000f8e00ff */
[----:B0---4-:R-:W-:Y:S06]  /*1350*/  @P2 BRA `(.L_x_2375) ;  /* 0x0000000000442947 */ /* 0x011fec0003800000 */
[----:B------:R-:W-:Y:S02]  /*1360*/  ULDC.64 UR8, c[0x0][0xa00] ;  /* 0x0002800000087ab9 */ /* 0x000fe40000000a00 */
[----:B------:R-:W-:Y:S01]  /*1370*/  ISETP.NE.U32.AND P0, PT, RZ, UR8, PT ;  /* 0x00000008ff007c0c */ /* 0x000fe2000bf05070 */
[----:B------:R-:W-:Y:S02]  /*1380*/  ULDC UR8, c[0x0][0x288] ;  /* 0x0000a20000087ab9 */ /* 0x000fe40000000800 */
[----:B------:R-:W-:Y:S01]  /*1390*/  IMAD.U32 R22, RZ, RZ, UR8 ;  /* 0x00000008ff167e24 */ /* 0x000fe2000f8e00ff */
[----:B------:R-:W-:-:S13]  /*13a0*/  ISETP.NE.AND.EX P0, PT, RZ, UR9, PT, P0 ;  /* 0x00000009ff007c0c */ /* 0x000fda000bf05300 */
[----:B------:R-:W-:Y:S05]  /*13b0*/  @!P0 BRA `(.L_x_2375) ;  /* 0x00000000002c8947 */ /* 0x000fea0003800000 */
[----:B------:R-:W-:Y:S01]  /*13c0*/  R2UR UR12, R221 ;  /* 0x00000000dd0c72ca */ /* 0x000fe200000e0000 */
[----:B------:R-:W-:-:S12]  /*13d0*/  ULDC.64 UR8, c[0x0][0xa00] ;  /* 0x0002800000087ab9 */ /* 0x000fd80000000a00 */
[----:B------:R-:W-:-:S06]  /*13e0*/  UIMAD.WIDE UR8, UR12, 0x4, UR8 ;  /* 0x000000040c0878a5 */ /* 0x000fcc000f8e0208 */
[----:B------:R-:W-:Y:S02]  /*13f0*/  IMAD.U32 R2, RZ, RZ, UR8 ;  /* 0x00000008ff027e24 */ /* 0x000fe4000f8e00ff */
[----:B------:R-:W-:-:S05]  /*1400*/  IMAD.U32 R3, RZ, RZ, UR9 ;  /* 0x00000009ff037e24 */ /* 0x000fca000f8e00ff */
[----:B------:R-:W2:Y:S04]  /*1410*/  LDG.E R4, desc[UR38][R2.64] ;  /* 0x0000002602047981 */ /* 0x000ea8000c1e1900 */
[----:B------:R-:W3:Y:S01]  /*1420*/  LDG.E R0, desc[UR38][R2.64+0x4] ;  /* 0x0000042602007981 */ /* 0x000ee2000c1e1900 */
[----:B--2---:R-:W-:Y:S02]  /*1430*/  R2UR UR8, R4 ;  /* 0x00000000040872ca */ /* 0x004fe400000e0000 */
[----:B---3--:R-:W-:-:S13]  /*1440*/  R2UR UR9, R0 ;  /* 0x00000000000972ca */ /* 0x008fda00000e0000 */
[----:B------:R-:W-:-:S06]  /*1450*/  UIADD3 UR8, -UR8, UR9, URZ ;  /* 0x0000000908087290 */ /* 0x000fcc000fffe13f */
[----:B------:R-:W-:-:S07]  /*1460*/  IMAD.U32 R22, RZ, RZ, UR8 ;  /* 0x00000008ff167e24 */ /* 0x000fce000f8e00ff */
.L_x_2375:
[----:B------:R-:W-:Y:S05]  /*1470*/  @!P1 BRA `(.L_x_2376) ;  /* 0x0000000000249947 */ /* 0x000fea0003800000 */
[----:B------:R-:W-:Y:S02]  /*1480*/  R2UR UR8, R221 ;  /* 0x00000000dd0872ca */ /* 0x000fe400000e0000 */
[----:B------:R-:W-:-:S11]  /*1490*/  R2UR UR9, R6 ;  /* 0x00000000060972ca */ /* 0x000fd600000e0000 */
[----:B------:R-:W-:-:S04]  /*14a0*/  ULEA UR7, UP0, UR8, UR10, 0x2 ;  /* 0x0000000a08077291 */ /* 0x000fc8000f80103f */
[----:B------:R-:W-:Y:S02]  /*14b0*/  ULEA.HI.X UR8, UR8, UR11, UR9, 0x2, UP0 ;  /* 0x0000000b08087291 */ /* 0x000fe400080f1409 */
[----:B------:R-:W-:-:S04]  /*14c0*/  IMAD.U32 R2, RZ, RZ, UR7 ;  /* 0x00000007ff027e24 */ /* 0x000fc8000f8e00ff */
[----:B------:R-:W-:-:S05]  /*14d0*/  IMAD.U32 R3, RZ, RZ, UR8 ;  /* 0x00000008ff037e24 */ /* 0x000fca000f8e00ff */
[----:B------:R-:W2:Y:S02]  /*14e0*/  LDG.E R2, desc[UR38][R2.64] ;  /* 0x0000002602027981 */ /* 0x000ea4000c1e1900 */
[----:B--2---:R-:W-:Y:S01]  /*14f0*/  R2UR UR7, R2 ;  /* 0x00000000020772ca */ /* 0x004fe200000e0000 */
[----:B------:R-:W-:-:S14]  /*1500*/  BRA `(.L_x_2377) ;  /* 0x0000000000387947 */ /* 0x000fdc0003800000 */
.L_x_2376:
[----:B------:R-:W-:Y:S02]  /*1510*/  ULDC.64 UR8, c[0x0][0xa08] ;  /* 0x0002820000087ab9 */ /* 0x000fe40000000a00 */
[----:B------:R-:W-:-:S04]  /*1520*/  ISETP.NE.U32.AND P0, PT, RZ, UR8, PT ;  /* 0x00000008ff007c0c */ /* 0x000fc8000bf05070 */
        /* <DEDUP_REMOVED lines=12> */
.L_x_2377:
[----:B------:R-:W-:Y:S01]  /*15f0*/  ULDC UR8, c[0x0][0x448] ;  /* 0x0001120000087ab9 */ /* 0x000fe20000000800 */
[----:B------:R-:W-:Y:S01]  /*1600*/  R2UR UR9, R22 ;  /* 0x00000000160972ca */ /* 0x000fe200000e0000 */
[----:B------:R-:W-:Y:S02]  /*1610*/  UISETP.NE.AND UP0, UPT, UR8, 0x1, UPT ;  /* 0x000000010800788c */ /* 0x000fe4000bf05270 */
[----:B------:R-:W-:Y:S02]  /*1620*/  USHF.L.U32 UR6, UR6, 0x7, URZ ;  /* 0x0000000706067899 */ /* 0x000fe4000800063f */
[----:B------:R-:W-:Y:S02]  /*1630*/  UIADD3 UR10, -UR4, UR7, URZ ;  /* 0x00000007040a7290 */ /* 0x000fe4000fffe13f */
[----:B------:R-:W-:Y:S02]  /*1640*/  UP2UR UR4, UPR, URZ, 0x1 ;  /* 0x000000013f047883 */ /* 0x000fe40008000000 */
[----:B------:R-:W-:-:S02]  /*1650*/  UIADD3 UR8, UR6, 0x7f, URZ ;  /* 0x0000007f06087890 */ /* 0x000fc4000fffe03f */
[----:B------:R-:W-:Y:S01]  /*1660*/  IMAD.U32 R215, RZ, RZ, UR6 ;  /* 0x00000006ffd77e24 */ /* 0x000fe2000f8e00ff */
[----:B------:R-:W-:Y:S01]  /*1670*/  MOV R212, UR10 ;  /* 0x0000000a00d47c02 */ /* 0x000fe20008000f00 */
[----:B------:R-:W-:Y:S01]  /*1680*/  @UP0 ULDC UR6, c[0x0][0x44c] ;  /* 0x0001130000060ab9 */ /* 0x000fe20000000800 */
[----:B------:R-:W-:Y:S01]  /*1690*/  IMAD.U32 R213, RZ, RZ, UR4 ;  /* 0x00000004ffd57e24 */ /* 0x000fe2000f8e00ff */
[----:B------:R-:W-:Y:S02]  /*16a0*/  UIMAD.WIDE.U32 UR6, UR8, UR6, URZ ;  /* 0x00000006080672a5 */ /* 0x000fe4000f8e003f */
[----:B------:R-:W-:Y:S02]  /*16b0*/  UIADD3 UR4, UR10, 0x50, -UR9 ;  /* 0x000000500a047890 */ /* 0x000fe4000fffe809 */
[----:B------:R-:W-:Y:S01]  /*16c0*/  UIADD3 UR6, UR10, 0x4f, URZ ;  /* 0x0000004f0a067890 */ /* 0x000fe2000fffe03f */
[----:B------:R-:W-:Y:S02]  /*16d0*/  @UP0 ULDC UR9, c[0x0][0x450] ;  /* 0x0001140000090ab9 */ /* 0x000fe40000000800 */
[----:B------:R-:W-:-:S02]  /*16e0*/  @UP0 USHF.R.U32.HI UR8, URZ, UR9, UR7 ;  /* 0x000000093f080299 */ /* 0x000fc40008011607 */
[----:B------:R-:W-:Y:S02]  /*16f0*/  UIMAD.WIDE UR6, UR6, 0x66666667, URZ ;  /* 0x66666667060678a5 */ /* 0x000fe4000f8e023f */
[----:B------:R-:W-:Y:S02]  /*1700*/  UIADD3 UR8, UR4, UR8, URZ ;  /* 0x0000000804087290 */ /* 0x000fe4000fffe03f */
[----:B------:R-:W-:Y:S02]  /*1710*/  USHF.R.U32.HI UR4, URZ, 0x1f, UR7 ;  /* 0x0000001f3f047899 */ /* 0x000fe40008011607 */
[----:B------:R-:W-:Y:S02]  /*1720*/  UIMAD.WIDE UR8, UR8, 0x66666667, URZ ;  /* 0x66666667080878a5 */ /* 0x000fe4000f8e023f */
[----:B------:R-:W-:Y:S02]  /*1730*/  ULEA.HI.SX32 UR7, UR7, UR4, 0x1b ;  /* 0x0000000407077291 */ /* 0x000fe4000f8fda3f */
[----:B------:R-:W-:-:S02]  /*1740*/  USHF.R.U32.HI UR6, URZ, 0x1f, UR9 ;  /* 0x0000001f3f067899 */ /* 0x000fc40008011609 */
[----:B------:R-:W-:Y:S02]  /*1750*/  ULOP3.LUT UR4, UR5, 0xff000000, URZ, 0xc0, !UPT ;  /* 0xff00000005047892 */ /* 0x000fe4000f8ec03f */
[----:B------:R-:W-:Y:S02]  /*1760*/  ULEA.HI.SX32 UR6, UR9, UR6, 0x1b ;  /* 0x0000000609067291 */ /* 0x000fe4000f8fda3f */
[----:B------:R-:W-:Y:S02]  /*1770*/  ULOP3.LUT UR5, UR5, 0xff0000, URZ, 0xc0, !UPT ;  /* 0x00ff000005057892 */ /* 0x000fe4000f8ec03f */
[----:B------:R-:W-:Y:S02]  /*1780*/  UISETP.LT.AND UP0, UPT, UR7, UR6, UPT ;  /* 0x000000060700728c */ /* 0x000fe4000bf01270 */
[----:B------:R-:W-:Y:S02]  /*1790*/  USHF.R.U32.HI UR4, URZ, 0x8, UR4 ;  /* 0x000000083f047899 */ /* 0x000fe40008011604 */
[----:B------:R-:W-:-:S02]  /*17a0*/  USEL UR9, UR7, UR6, UP0 ;  /* 0x0000000607097287 */ /* 0x000fc40008000000 */
[----:B------:R-:W-:Y:S02]  /*17b0*/  ULEA.HI UR5, UR5, UR4, URZ, 0x10 ;  /* 0x0000000405057291 */ /* 0x000fe4000f8f803f */
[----:B------:R-:W-:Y:S02]  /*17c0*/  UISETP.GE.AND UP0, UPT, UR9, 0x1, UPT ;  /* 0x000000010900788c */ /* 0x000fe4000bf06270 */
[----:B------:R-:W-:Y:S02]  /*17d0*/  ULOP3.LUT UR6, UR5, 0xff, URZ, 0xc0, !UPT ;  /* 0x000000ff05067892 */ /* 0x000fe4000f8ec03f */
[----:B------:R-:W-:Y:S02]  /*17e0*/  USHF.R.U32.HI UR5, URZ, 0x10, UR5 ;  /* 0x000000103f057899 */ /* 0x000fe40008011605 */
[----:B------:R-:W-:Y:S01]  /*17f0*/  PLOP3.LUT P0, PT, PT, PT, UP0, 0x80, 0x0 ;  /* 0x000000000000781c */ /* 0x000fe20003f0f008 */
[----:B------:R-:W-:Y:S01]  /*1800*/  UMOV UR4, URZ ;  /* 0x0000003f00047c82 */ /* 0x000fe20008000000 */
[----:B------:R-:W-:-:S02]  /*1810*/  IMAD.U32 R220, RZ, RZ, UR6 ;  /* 0x00000006ffdc7e24 */ /* 0x000fc4000f8e00ff */
[----:B------:R-:W-:-:S09]  /*1820*/  IMAD.U32 R217, RZ, RZ, UR5 ;  /* 0x00000005ffd97e24 */ /* 0x000fd2000f8e00ff */
[----:B------:R-:W-:Y:S05]  /*1830*/  @!P0 BRA `(.L_x_2378) ;  /* 0x0000000000948947 */ /* 0x000fea0003800000 */
        /* <DEDUP_REMOVED lines=37> */
.L_x_2378:
[----:B------:R-:W-:Y:S01]  /*1a90*/  R2UR UR5, R220 ;  /* 0x00000000dc0572ca */ /* 0x000fe200000e0000 */
[----:B------:R-:W-:Y:S01]  /*1aa0*/  IMAD.U32 R0, RZ, RZ, UR9 ;  /* 0x00000009ff007e24 */ /* 0x000fe2000f8e00ff */
[----:B------:R-:W-:Y:S01]  /*1ab0*/  PLOP3.LUT P0, PT, PT, PT, PT, 0x80, 0x0 ;  /* 0x000000000000781c */ /* 0x000fe20003f0f070 */
[----:B------:R-:W-:Y:S01]  /*1ac0*/  IMAD.U32 R3, RZ, RZ, UR4 ;  /* 0x00000004ff037e24 */ /* 0x000fe2000f8e00ff */
[----:B------:R-:W-:Y:S01]  /*1ad0*/  CS2R R150, SRZ ;  /* 0x0000000000967805 */ /* 0x000fe2000001ff00 */
[----:B------:R-:W-:Y:S01]  /*1ae0*/  IMAD.MOV.U32 R2, RZ, RZ, RZ ;  /* 0x000000ffff027224 */ /* 0x000fe200078e00ff */
[----:B------:R-:W-:Y:S02]  /*1af0*/  CS2R R148, SRZ ;  /* 0x0000000000947805 */ /* 0x000fe4000001ff00 */
[----:B------:R-:W-:Y:S02]  /*1b00*/  CS2R R146, SRZ ;  /* 0x0000000000927805 */ /* 0x000fe4000001ff00 */
[----:B------:R-:W-:-:S02]  /*1b10*/  CS2R R144, SRZ ;  /* 0x0000000000907805 */ /* 0x000fc4000001ff00 */
[----:B------:R-:W-:Y:S02]  /*1b20*/  CS2R R142, SRZ ;  /* 0x00000000008e7805 */ /* 0x000fe4000001ff00 */
[----:B------:R-:W-:Y:S02]  /*1b30*/  CS2R R140, SRZ ;  /* 0x00000000008c7805 */ /* 0x000fe4000001ff00 */
[----:B------:R-:W-:Y:S02]  /*1b40*/  CS2R R138, SRZ ;  /* 0x00000000008a7805 */ /* 0x000fe4000001ff00 */
[----:B------:R-:W-:Y:S01]  /*1b50*/  CS2R R136, SRZ ;  /* 0x0000000000887805 */ /* 0x000fe2000001ff00 */
[----:B------:R-:W-:Y:S01]  /*1b60*/  UIMAD UR5, UR5, UR4, URZ ;  /* 0x00000004050572a4 */ /* 0x000fe2000f8e023f */
[----:B------:R-:W-:Y:S02]  /*1b70*/  CS2R R134, SRZ ;  /* 0x0000000000867805 */ /* 0x000fe4000001ff00 */
[----:B------:R-:W-:-:S02]  /*1b80*/  CS2R R132, SRZ ;  /* 0x0000000000847805 */ /* 0x000fc4000001ff00 */
[----:B------:R-:W-:Y:S02]  /*1b90*/  CS2R R130, SRZ ;  /* 0x0000000000827805 */ /* 0x000fe4000001ff00 */
[----:B------:R-:W-:Y:S02]  /*1ba0*/  CS2R R128, SRZ ;  /* 0x0000000000807805 */ /* 0x000fe4000001ff00 */
[----:B------:R-:W-:Y:S02]  /*1bb0*/  CS2R R126, SRZ ;  /* 0x00000000007e7805 */ /* 0x000fe4000001ff00 */
[----:B------:R-:W-:Y:S01]  /*1bc0*/  VIADDMNMX R0, R3, UR5, R0, PT ;  /* 0x0000000503007c46 */ /* 0x000fe2000b800100 */
[----:B------:R-:W-:Y:S01]  /*1bd0*/  IMAD.U32 R214, RZ, RZ, UR5 ;  /* 0x00000005ffd67e24 */ /* 0x000fe2000f8e00ff */
[----:B------:R-:W-:Y:S02]  /*1be0*/  CS2R R124, SRZ ;  /* 0x00000000007c7805 */ /* 0x000fe4000001ff00 */
[----:B------:R-:W-:-:S02]  /*1bf0*/  CS2R R122, SRZ ;  /* 0x00000000007a7805 */ /* 0x000fc4000001ff00 */
[----:B------:R-:W-:Y:S01]  /*1c00*/  R2UR UR61, R0 ;  /* 0x00000000003d72ca */ /* 0x000fe200000e0000 */
[----:B------:R-:W-:Y:S01]  /*1c10*/  IMAD.MOV.U32 R0, RZ, RZ, RZ ;  /* 0x000000ffff007224 */ /* 0x000fe200078e00ff */
        /* <DEDUP_REMOVED lines=56> */
[----:B------:R-:W-:Y:S02]  /*1fa0*/  UIADD3 UR6, UR7, 0x14400, URZ ;  /* 0x0001440007067890 */ /* 0x000fe4000fffe03f */
[----:B------:R-:W-:Y:S02]  /*1fb0*/  IMAD.U32 R16, RZ, RZ, UR7 ;  /* 0x00000007ff107e24 */ /* 0x000fe4000f8e00ff */
[----:B0-----:R-:W-:Y:S01]  /*1fc0*/  VIADD R0, R0, 0xffffff80 ;  /* 0xffffff8000007836 */ /* 0x001fe20000000000 */
[----:B------:R-:W-:-:S04]  /*1fd0*/  ULOP3.LUT UP0, URZ, UR6, 0x9f, URZ, 0xc0, !UPT ;  /* 0x0000009f063f7892 */ /* 0x000fc8000f80c03f */
[----:B------:R-:W-:Y:S02]  /*1fe0*/  SHF.R.S32.HI R3, RZ, 0x1f, R0 ;  /* 0x0000001fff037819 */ /* 0x000fe40000011400 */
        /* <DEDUP_REMOVED lines=19> */
[----:B------:R-:W-:Y:S01]  /*2120*/  IMAD.U32 R10, RZ, RZ, UR6 ;  /* 0x00000006ff0a7e24 */ /* 0x000fe2000f8e00ff */
[----:B------:R-:W-:Y:S01]  /*2130*/  MOV R13, RZ ;  /* 0x000000ff000d7202 */ /* 0x000fe20000000f00 */
[----:B------:R-:W-:Y:S02]  /*2140*/  IMAD.U32 R6, RZ, RZ, UR4 ;  /* 0x00000004ff067e24 */ /* 0x000fe4000f8e00ff */
[----:B------:R-:W-:-:S02]  /*2150*/  IMAD.U32 R7, RZ, RZ, UR5 ;  /* 0x00000005ff077e24 */ /* 0x000fc4000f8e00ff */
[----:B------:R-:W-:Y:S02]  /*2160*/  IMAD.U32 R11, RZ, RZ, UR7 ;  /* 0x00000007ff0b7e24 */ /* 0x000fe4000f8e00ff */
[----:B------:R-:W-:Y:S02]  /*2170*/  IMAD.MOV.U32 R8, RZ, RZ, 0x70 ;  /* 0x00000070ff087424 */ /* 0x000fe400078e00ff */
[----:B0-----:R-:W-:-:S07]  /*2180*/  IMAD.MOV.U32 R12, RZ, RZ, 0x1 ;  /* 0x00000001ff0c7424 */ /* 0x001fce00078e00ff */
[----:B------:R-:W-:-:S07]  /*2190*/  LEPC R20, `(.L_x_2380) ;  /* 0x000000001014794e */ /* 0x000fce0000000000 */
[----:B-1----:R-:W-:Y:S05]  /*21a0*/  CALL.ABS.NOINC R2 ;  /* 0x0000000002007343 */ /* 0x002fea0003c00000 */
.L_x_2380:
[----:B------:R-:W2:Y:S04]  /*21b0*/  LDL R18, [R1+0x34] ;  /* 0x0000340001127983 */ /* 0x000ea80000100800 */
[----:B------:R-:W3:Y:S01]  /*21c0*/  LDL R2, [R1+0x44] ;  /* 0x0000440001027983 */ /* 0x000ee20000100800 */
[----:B------:R-:W-:Y:S02]  /*21d0*/  R2UR UR6, R16 ;  /* 0x00000000100672ca */ /* 0x000fe400000e0000 */
        /* <DEDUP_REMOVED lines=11> */
.L_x_2529:
[----:B------:R-:W-:Y:S05]  /*2290*/  @!P0 BRA `(.L_x_2382) ;  /* 0x0000000000048947 */ /* 0x000fea0003800000 */
[----:B------:R-:W-:Y:S01]  /*22a0*/  BPT.TRAP 0x1 ;  /* 0x000000040000795c */ /* 0x000fe20000300000 */
.L_x_2382:
[----:B------:R-:W-:Y:S01]  /*22b0*/  R2UR UR5, R17 ;  /* 0x00000000110572ca */ /* 0x000fe200000e0000 */
[----:B0-----:R-:W-:Y:S01]  /*22c0*/  IMAD.U32 R0, RZ, RZ, UR36 ;  /* 0x00000024ff007e24 */ /* 0x001fe2000f8e00ff */
[----:B------:R-:W-:-:S11]  /*22d0*/  R2UR UR4, R16 ;  /* 0x00000000100472ca */ /* 0x000fd600000e0000 */
[----:B------:R-:W-:Y:S02]  /*22e0*/  IMAD.U32 R3, RZ, RZ, UR5 ;  /* 0x00000005ff037e24 */ /* 0x000fe4000f8e00ff */
[----:B------:R-:W-:-:S03]  /*22f0*/  LEA R0, R0, UR4, 0x3 ;  /* 0x0000000400007c11 */ /* 0x000fc6000f8e18ff */
[----:B------:R-:W-:-:S04]  /*2300*/  SHF.L.U32 R3, R3, 0x1f, RZ ;  /* 0x0000001f03037819 */ /* 0x000fc800000006ff */
[----:B------:R0:W1:Y:S01]  /*2310*/  SYNCS.PHASECHK.TRANS64.TRYWAIT P1, [R0+URZ+0x38830], R3 ;  /* 0x03883003000075a7 */ /* 0x000062000802017f */
[----:B------:R-:W-:Y:S05]  /*2320*/  @!P0 BRA `(.L_x_2383) ;  /* 0x0000000000048947 */ /* 0x000fea0003800000 */
[----:B------:R-:W-:Y:S01]  /*2330*/  BPT.TRAP 0x1 ;  /* 0x000000040000795c */ /* 0x000fe20000300000 */
.L_x_2383:
[----:B-1----:R-:W-:Y:S05]  /*2340*/  @P1 BRA `(.L_x_2384) ;  /* 0x0000000000081947 */ /* 0x002fea0003800000 */
[----:B------:R-:W1:Y:S02]  /*2350*/  SYNCS.PHASECHK.TRANS64.TRYWAIT P1, [R0+URZ+0x38830], R3 ;  /* 0x03883003000075a7 */ /* 0x000e64000802017f */
[----:B-1----:R-:W-:Y:S05]  /*2360*/  @!P1 BRA `(.L_x_2385) ;  /* 0x0000018400f89947 */ /* 0x002fea0003800000 */
.L_x_2384:
        /* <DEDUP_REMOVED lines=23> */
[----:B01----:R-:W-:Y:S01]  /*24e0*/  MOV R3, UR38 ;  /* 0x0000002600037c02 */ /* 0x003fe20008000f00 */
[----:B------:R-:W-:Y:S01]  /*24f0*/  UMOV UR43, 0x40000040 ;  /* 0x40000040002b7882 */ /* 0x000fe20000000000 */
[----:B------:R-:W-:Y:S01]  /*2500*/  UMOV UR47, 0x40000040 ;  /* 0x40000040002f7882 */ /* 0x000fe20000000000 */
[----:B------:R-:W-:Y:S01]  /*2510*/  ULOP3.LUT UR6, UR4, 0x10000, URZ, 0xfc, !UPT ;  /* 0x0001000004067892 */ /* 0x000fe2000f8efc3f */
[----:B------:R-:W-:Y:S01]  /*2520*/  MOV R4, UR36 ;  /* 0x0000002400047c02 */ /* 0x000fe20008000f00 */
[----:B------:R-:W-:Y:S01]  /*2530*/  UMOV UR51, 0x40000040 ;  /* 0x4000004000337882 */ /* 0x000fe20000000000 */
[----:B------:R-:W-:Y:S01]  /*2540*/  UMOV UR55, 0x40000040 ;  /* 0x4000004000377882 */ /* 0x000fe20000000000 */
[----:B------:R-:W-:-:S02]  /*2550*/  UIMAD UR4, UR36, 0xa00, UR6 ;  /* 0x00000a00240478a4 */ /* 0x000fc4000f8e0206 */
[----:B------:R-:W-:Y:S01]  /*2560*/  IMAD.U32 R19, RZ, RZ, UR6 ;  /* 0x00000006ff137e24 */ /* 0x000fe2000f8e00ff */
[----:B------:R-:W-:Y:S01]  /*2570*/  UMOV UR37, 0x40000040 ;  /* 0x4000004000257882 */ /* 0x000fe20000000000 */
[----:B------:R-:W-:Y:S01]  /*2580*/  UIADD3 UR10, UR4, 0x80, URZ ;  /* 0x00000080040a7890 */ /* 0x000fe2000fffe03f */
[----:B------:R-:W-:Y:S01]  /*2590*/  IMAD.U32 R7, RZ, RZ, UR37 ;  /* 0x00000025ff077e24 */ /* 0x000fe2000f8e00ff */
[----:B------:R-:W-:Y:S02]  /*25a0*/  UIADD3 UR14, UR4, 0x100, URZ ;  /* 0x00000100040e7890 */ /* 0x000fe4000fffe03f */
[----:B------:R-:W-:Y:S01]  /*25b0*/  UMOV UR18, UR4 ;  /* 0x0000000400127c82 */ /* 0x000fe20008000000 */
[----:B------:R-:W-:Y:S01]  /*25c0*/  UIADD3 UR6, UR4, 0x200, URZ ;  /* 0x0000020004067890 */ /* 0x000fe2000fffe03f */
[----:B------:R-:W-:Y:S01]  /*25d0*/  HGMMA.64x16x16.F32 R56, gdesc[UR16], RZ, !UPT, gsb0 ;  /* 0x00200000103879f0 */ /* 0x000fe2000c0008ff */
[----:B------:R-:W-:Y:S01]  /*25e0*/  UIADD3 UR7, UR4, 0x2, URZ ;  /* 0x0000000204077890 */ /* 0x000fe2000fffe03f */
[----:B------:R-:W-:Y:S01]  /*25f0*/  UMOV UR19, 0x40000040 ;  /* 0x4000004000137882 */ /* 0x000fe20000000000 */
[----:B------:R-:W-:-:S02]  /*2600*/  UIADD3 UR22, UR4, 0x384, URZ ;  /* 0x0000038404167890 */ /* 0x000fc4000fffe03f */
[----:B------:R-:W-:-:S03]  /*2610*/  UIADD3 UR26, UR4, 0x386, URZ ;  /* 0x00000386041a7890 */ /* 0x000fc6000fffe03f */
[----:B------:R-:W-:Y:S01]  /*2620*/  UMOV UR18, UR7 ;  /* 0x0000000700127c82 */ /* 0x000fe20008000000 */
        /* <DEDUP_REMOVED lines=8> */
[----:B------:R-:W-:Y:S01]  /*26b0*/  UIADD3 UR58, UR4, 0x806, URZ ;  /* 0x00000806043a7890 */ /* 0x000fe2000fffe03f */
        /* <DEDUP_REMOVED lines=22> */
[----:B------:R-:W-:Y:S02]  /*2820*/  UMOV UR17, 0x40000040 ;  /* 0x4000004000117882 */ /* 0x000fe40000000000 */
[----:B------:R-:W-:Y:S01]  /*2830*/  UMOV UR13, UR17 ;  /* 0x00000011000d7c82 */ /* 0x000fe20008000000 */
[----:B------:R-:W-:-:S03]  /*2840*/  IMAD.U32 R13, RZ, RZ, UR17 ;  /* 0x00000011ff0d7e24 */ /* 0x000fc6000f8e00ff */
[----:B------:R-:W-:Y:S01]  /*2850*/  UMOV UR16, UR6 ;  /* 0x0000000600107c82 */ /* 0x000fe20008000000 */
[----:B------:R-:W-:Y:S01]  /*2860*/  UIADD3 UR6, UR4, 0x202, URZ ;  /* 0x0000020204067890 */ /* 0x000fe2000fffe03f */
[----:B------:R-:W-:Y:S01]  /*2870*/  IMAD.U32 R12, RZ, RZ, UR16 ;  /* 0x00000010ff0c7e24 */ /* 0x000fe2000f8e00ff */
[----:B------:R-:W-:Y:S01]  /*2880*/  UMOV UR12, UR16 ;  /* 0x00000010000c7c82 */ /* 0x000fe20008000000 */
        /* <DEDUP_REMOVED lines=180> */
[----:B------:R-:W-:Y:S02]  /*33d0*/  UMOV UR15, UR37 ;  /* 0x00000025000f7c82 */ /* 0x000fe40008000000 */
        /* <DEDUP_REMOVED lines=253> */
[----:B------:R-:W-:Y:S02]  /*43b0*/  UIADD3 UR6, UR5, 0xc06, URZ ;  /* 0x00000c0605067890 */ /* 0x000fe4000fffe03f */
[----:B------:R-:W-:-:S05]  /*43c0*/  UIADD3 UR5, UR4, 0x786, URZ ;  /* 0x0000078604057890 */ /* 0x000fca000fffe03f */
[----:B------:R-:W-:Y:S01]  /*43d0*/  UMOV UR36, UR6 ;  /* 0x0000000600247c82 */ /* 0x000fe20008000000 */
[----:B------:R-:W-:Y:S01]  /*43e0*/  UIADD3 UR6, UR4, 0x906, URZ ;  /* 0x0000090604067890 */ /* 0x000fe2000fffe03f */
[----:B------:R-:W-:Y:S01]  /*43f0*/  IMAD.U32 R6, RZ, RZ, UR36 ;  /* 0x00000024ff067e24 */ /* 0x000fe2000f8e00ff */
[----:B------:R-:W-:Y:S01]  /*4400*/  UMOV UR38, UR5 ;  /* 0x0000000500267c82 */ /* 0x000fe20008000000 */
[----:B------:R-:W-:Y:S01]  /*4410*/  UMOV UR56, UR36 ;  /* 0x0000002400387c82 */ /* 0x000fe20008000000 */
[----:B------:R-:W-:Y:S01]  /*4420*/  UIADD3 UR5, UR4, 0x886, URZ ;  /* 0x0000088604057890 */ /* 0x000fe2000fffe03f */
[----:B------:R-:W-:Y:S02]  /*4430*/  UMOV UR14, UR36 ;  /* 0x00000024000e7c82 */ /* 0x000fe40008000000 */
[----:B------:R-:W-:Y:S01]  /*4440*/  UMOV UR4, UR14 ;  /* 0x0000000e00047c82 */ /* 0x000fe20008000000 */
[----:B------:R-:W-:Y:S02]  /*4450*/  WARPGROUP.DEPBAR.LE gsb0, 0x0 ;  /* 0x00008000000079c5 */ /* 0x000fe40000010000 */
[----:B------:R-:W-:-:S06]  /*4460*/  WARPGROUP.ARRIVE ;  /* 0x00000000000079c5 */ /* 0x000fcc0000000000 */
[----:B------:R-:W-:Y:S03]  /*4470*/  HGMMA.64x16x16.F32 R24, gdesc[UR52], R24, gsb0 ;  /* 0x00200000341879f0 */ /* 0x000fe60008000818 */
[----:B------:R-:W-:Y:S02]  /*4480*/  WARPGROUP.DEPBAR.LE gsb0, 0x0 ;  /* 0x00008000000079c5 */ /* 0x000fe40000010000 */
[----:B------:R-:W-:-:S06]  /*4490*/  WARPGROUP.ARRIVE ;  /* 0x00000000000079c5 */ /* 0x000fcc0000000000 */
[----:B------:R-:W-:Y:S01]  /*44a0*/  HGMMA.64x16x16.F32 R56, gdesc[UR36], R56, gsb0 ;  /* 0x00200000243879f0 */ /* 0x000fe20008000838 */
[----:B------:R-:W-:Y:S02]  /*44b0*/  R2UR UR39, R2 ;  /* 0x00000000022772ca */ /* 0x000fe400000e0000 */
        /* <DEDUP_REMOVED lines=26> */
.L_x_2386:
[----:B------:R-:W-:Y:S01]  /*4660*/  R2UR UR4, R213 ;  /* 0x00000000d50472ca */ /* 0x000fe200000e0000 */
[----:B------:R-:W-:Y:S01]  /*4670*/  ULDC UR6, c[0x0][0x9d8] ;  /* 0x0002760000067ab9 */ /* 0x000fe20000000800 */
[----:B------:R-:W-:Y:S01]  /*4680*/  R2UR UR7, R215 ;  /* 0x00000000d70772ca */ /* 0x000fe200000e0000 */
[----:B------:R-:W-:Y:S01]  /*4690*/  FMUL.FTZ R4, R59, UR6 ;  /* 0x000000063b047c20 */ /* 0x000fe20008410000 */
[----:B------:R-:W-:Y:S01]  /*46a0*/  FMUL.FTZ R2, R58, UR6 ;  /* 0x000000063a027c20 */ /* 0x000fe20008410000 */
[----:B------:R-:W-:Y:S01]  /*46b0*/  FMUL.FTZ R58, R60, UR6 ;  /* 0x000000063c3a7c20 */ /* 0x000fe20008410000 */
[----:B------:R-:W-:Y:S01]  /*46c0*/  R2UR UR15, R212 ;  /* 0x00000000d40f72ca */ /* 0x000fe200000e0000 */
[----:B------:R0:W-:Y:S01]  /*46d0*/  MUFU.TANH R21, R4 ;  /* 0x0000000400157308 */ /* 0x0001e20000002400 */
[----:B------:R-:W-:Y:S01]  /*46e0*/  R2UR UR18, R22 ;  /* 0x00000000161272ca */ /* 0x000fe200000e0000 */
[----:B------:R-:W-:Y:S01]  /*46f0*/  FMUL.FTZ R62, R62, UR6 ;  /* 0x000000063e3e7c20 */ /* 0x000fe20008410000 */
[----:B------:R-:W-:Y:S01]  /*4700*/  FMUL.FTZ R55, R55, UR6 ;  /* 0x0000000637377c20 */ /* 0x000fe20008410000 */
[----:B------:R-:W-:Y:S01]  /*4710*/  FMUL.FTZ R3, R56, UR6 ;  /* 0x0000000638037c20 */ /* 0x000fe20008410000 */
[----:B------:R-:W-:Y:S01]  /*4720*/  FMUL.FTZ R56, R57, UR6 ;  /* 0x0000000639387c20 */ /* 0x000fe20008410000 */
[----:B------:R-:W-:Y:S01]  /*4730*/  UISETP.NE.AND UP0, UPT, UR4, URZ, UPT ;  /* 0x0000003f0400728c */ /* 0x000fe2000bf05270 */
[----:B------:R-:W-:Y:S01]  /*4740*/  FMUL.FTZ R63, R63, UR6 ;  /* 0x000000063f3f7c20 */ /* 0x000fe20008410000 */
[----:B------:R1:W2:Y:S01]  /*4750*/  MUFU.TANH R20, R2 ;  /* 0x0000000200147308 */ /* 0x0002a20000002400 */
[----:B0-----:R-:W-:-:S02]  /*4760*/  VIADD R4, R216, UR7 ;  /* 0x00000007d8047c36 */ /* 0x001fc40008000000 */
[----:B------:R-:W-:Y:S01]  /*4770*/  FMUL.FTZ R57, R61, UR6 ;  /* 0x000000063d397c20 */ /* 0x000fe20008410000 */
[----:B------:R-:W-:Y:S01]  /*4780*/  FMUL.FTZ R50, R50, UR6 ;  /* 0x0000000632327c20 */ /* 0x000fe20008410000 */
[----:B------:R-:W-:Y:S01]  /*4790*/  PLOP3.LUT P1, PT, PT, PT, UP0, 0x80, 0x0 ;  /* 0x000000000000781c */ /* 0x000fe20003f2f008 */
[----:B------:R-:W-:Y:S01]  /*47a0*/  IMAD.MOV.U32 R60, RZ, RZ, R4 ;  /* 0x000000ffff3c7224 */ /* 0x000fe200078e0004 */
[----:B------:R-:W-:Y:S01]  /*47b0*/  PLOP3.LUT P2, PT, PT, PT, UP0, 0x80, 0x0 ;  /* 0x000000000000781c */ /* 0x000fe20003f4f008 */
[----:B------:R-:W-:Y:S01]  /*47c0*/  UIMAD UR5, UR61, -0x50, UR15 ;  /* 0xffffffb03d0578a4 */ /* 0x000fe2000f8e020f */
[----:B------:R-:W0:Y:S01]  /*47d0*/  MUFU.TANH R61, R62 ;  /* 0x0000003e003d7308 */ /* 0x000e220000002400 */
[----:B------:R-:W-:Y:S01]  /*47e0*/  @UP0 ULDC UR4, c[0x0][0x44c] ;  /* 0x0001130000040ab9 */ /* 0x000fe20000000800 */
[----:B-1----:R-:W-:Y:S01]  /*47f0*/  FMUL.FTZ R2, R51, UR6 ;  /* 0x0000000633027c20 */ /* 0x002fe20008410000 */
[----:B------:R-:W-:Y:S01]  /*4800*/  FMUL.FTZ R54, R54, UR6 ;  /* 0x0000000636367c20 */ /* 0x000fe20008410000 */
[----:B------:R-:W-:Y:S01]  /*4810*/  FMUL.FTZ R51, R52, UR6 ;  /* 0x0000000634337c20 */ /* 0x000fe20008410000 */
[----:B------:R-:W-:-:S02]  /*4820*/  IMAD.U32 R18, RZ, RZ, UR5 ;  /* 0x00000005ff127e24 */ /* 0x000fc4000f8e00ff */
[----:B------:R-:W-:Y:S01]  /*4830*/  FMUL.FTZ R59, R48, UR6 ;  /* 0x00000006303b7c20 */ /* 0x000fe20008410000 */
[----:B------:R-:W-:Y:S01]  /*4840*/  FMUL.FTZ R42, R42, UR6 ;  /* 0x000000062a2a7c20 */ /* 0x000fe20008410000 */
[----:B------:R1:W-:Y:S01]  /*4850*/  MUFU.TANH R65, R2 ;  /* 0x0000000200417308 */ /* 0x0003e20000002400 */
[----:B------:R-:W-:Y:S01]  /*4860*/  @P1 IMAD.HI.U32 R5, R4, UR4, RZ ;  /* 0x0000000404051c27 */ /* 0x000fe2000f8e00ff */
[----:B------:R-:W-:-:S03]  /*4870*/  @UP0 ULDC UR4, c[0x0][0x450] ;  /* 0x0001140000040ab9 */ /* 0x000fc60000000800 */
[----:B------:R-:W-:Y:S01]  /*4880*/  FMUL.FTZ R43, R43, UR6 ;  /* 0x000000062b2b7c20 */ /* 0x000fe20008410000 */
[----:B------:R-:W-:Y:S01]  /*4890*/  FMUL.FTZ R34, R34, UR6 ;  /* 0x0000000622227c20 */ /* 0x000fe20008410000 */
[----:B------:R-:W-:Y:S01]  /*48a0*/  FMUL.FTZ R46, R46, UR6 ;  /* 0x000000062e2e7c20 */ /* 0x000fe20008410000 */
[----:B------:R-:W-:Y:S01]  /*48b0*/  @P2 SHF.R.U32.HI R60, RZ, UR4, R5 ;  /* 0x00000004ff3c2c19 */ /* 0x000fe20008011605 */
[----:B------:R-:W-:Y:S01]  /*48c0*/  UIMAD UR4, UR61, -0x50, URZ ;  /* 0xffffffb03d0478a4 */ /* 0x000fe2000f8e023f */
[----:B------:R-:W-:Y:S01]  /*48d0*/  IMAD.U32 R5, RZ, RZ, UR18 ;  /* 0x00000012ff057e24 */ /* 0x000fe2000f8e00ff */
[----:B------:R3:W-:Y:S01]  /*48e0*/  MUFU.TANH R67, R55 ;  /* 0x0000003700437308 */ /* 0x0007e20000002400 */
[----:B------:R-:W-:Y:S01]  /*48f0*/  FMUL.FTZ R35, R35, UR6 ;  /* 0x0000000623237c20 */ /* 0x000fe20008410000 */
[----:B------:R-:W4:Y:S01]  /*4900*/  SHFL.IDX PT, R4, R60, 0x1, 0x1c1f ;  /* 0x003c1f003c047f89 */ /* 0x000f2200000e0000 */
[----:B------:R-:W-:Y:S01]  /*4910*/  FMUL.FTZ R47, R47, UR6 ;  /* 0x000000062f2f7c20 */ /* 0x000fe20008410000 */
[----:B-1----:R-:W-:-:S02]  /*4920*/  IMAD.U32 R2, RZ, RZ, UR4 ;  /* 0x00000004ff027e24 */ /* 0x002fc4000f8e00ff */
[----:B------:R-:W-:Y:S01]  /*4930*/  FMUL.FTZ R38, R38, UR6 ;  /* 0x0000000626267c20 */ /* 0x000fe20008410000 */
[----:B------:R-:W-:Y:S01]  /*4940*/  FMUL.FTZ R26, R26, UR6 ;  /* 0x000000061a1a7c20 */ /* 0x000fe20008410000 */
[----:B------:R-:W-:Y:S01]  /*4950*/  FMUL.FTZ R30, R30, UR6 ;  /* 0x000000061e1e7c20 */ /* 0x000fe20008410000 */
[----:B------:R-:W1:Y:S01]  /*4960*/  MUFU.TANH R63, R63 ;  /* 0x0000003f003f7308 */ /* 0x000e620000002400 */
[----:B------:R-:W-:Y:S01]  /*4970*/  IADD3 R2, -R23, 0x51, R2 ;  /* 0x0000005117027810 */ /* 0x000fe20007ffe102 */
[----:B------:R-:W-:Y:S01]  /*4980*/  FMUL.FTZ R31, R31, UR6 ;  /* 0x000000061f1f7c20 */ /* 0x000fe20008410000 */
[----:B---3--:R-:W-:Y:S01]  /*4990*/  IADD3 R55, -R23, 0x50, R18 ;  /* 0x0000005017377810 */ /* 0x008fe20007ffe112 */
[----:B------:R-:W3:Y:S01]  /*49a0*/  SHFL.IDX PT, R60, R60, RZ, 0x1c1f ;  /* 0x001c1fff3c3c7589 */ /* 0x000ee200000e0000 */
[----:B------:R-:W-:Y:S01]  /*49b0*/  IADD3 R62, -R5, UR15, R2 ;  /* 0x0000000f053e7c10 */ /* 0x000fe2000fffe102 */
[----:B------:R-:W-:Y:S01]  /*49c0*/  FMUL.FTZ R2, R39, UR6 ;  /* 0x0000000627027c20 */ /* 0x000fe20008410000 */
[----:B------:R-:W-:Y:S01]  /*49d0*/  FMUL.FTZ R49, R49, UR6 ;  /* 0x0000000631317c20 */ /* 0x000fe20008410000 */
[----:B------:R-:W5:Y:S01]  /*49e0*/  MUFU.TANH R64, R50 ;  /* 0x0000003200407308 */ /* 0x000f620000002400 */
[----:B------:R-:W-:Y:S01]  /*49f0*/  FMUL.FTZ R40, R40, UR6 ;  /* 0x0000000628287c20 */ /* 0x000fe20008410000 */
[----:B------:R-:W-:Y:S01]  /*4a00*/  FMUL.FTZ R41, R41, UR6 ;  /* 0x0000000629297c20 */ /* 0x000fe20008410000 */
[----:B------:R-:W-:Y:S01]  /*4a10*/  FMUL.FTZ R53, R53, UR6 ;  /* 0x0000000635357c20 */ /* 0x000fe20008410000 */
[----:B------:R-:W-:Y:S01]  /*4a20*/  FMUL.FTZ R24, R24, UR6 ;  /* 0x0000000618187c20 */ /* 0x000fe20008410000 */
[----:B------:R-:W-:Y:S01]  /*4a30*/  FMUL.FTZ R44, R44, UR6 ;  /* 0x000000062c2c7c20 */ /* 0x000fe20008410000 */
[----:B------:R-:W-:Y:S01]  /*4a40*/  FMUL.FTZ R45, R45, UR6 ;  /* 0x000000062d2d7c20 */ /* 0x000fe20008410000 */
[----:B------:R-:W-:Y:S01]  /*4a50*/  FMUL.FTZ R32, R32, UR6 ;  /* 0x0000000620207c20 */ /* 0x000fe20008410000 */
[----:B------:R2:W3:Y:S01]  /*4a60*/  MUFU.TANH R66, R54 ;  /* 0x0000003600427308 */ /* 0x0004e20000002400 */
[----:B------:R-:W-:Y:S01]  /*4a70*/  FMUL.FTZ R25, R25, UR6 ;  /* 0x0000000619197c20 */ /* 0x000fe20008410000 */
[----:B----4-:R-:W-:Y:S01]  /*4a80*/  VIADDMNMX R18, R4, R62, R55, PT ;  /* 0x0000003e04127246 */ /* 0x010fe20003800137 */
[----:B------:R-:W-:Y:S01]  /*4a90*/  FMUL.FTZ R28, R28, UR6 ;  /* 0x000000061c1c7c20 */ /* 0x000fe20008410000 */
[----:B------:R-:W-:Y:S01]  /*4aa0*/  FMUL.FTZ R33, R33, UR6 ;  /* 0x0000000621217c20 */ /* 0x000fe20008410000 */
[----:B------:R-:W-:Y:S01]  /*4ab0*/  FMUL.FTZ R36, R36, UR6 ;  /* 0x0000000624247c20 */ /* 0x000fe20008410000 */
[C---:B------:R-:W-:Y:S01]  /*4ac0*/  ISETP.GT.AND P1, PT, R18.reuse, RZ, PT ;  /* 0x000000ff1200720c */ /* 0x040fe20003f24270 */
[----:B------:R-:W-:Y:S01]  /*4ad0*/  FMUL.FTZ R29, R29, UR6 ;  /* 0x000000061d1d7c20 */ /* 0x000fe20008410000 */
[C---:B------:R-:W-:Y:S01]  /*4ae0*/  ISETP.GT.AND P2, PT, R18.reuse, 0x1, PT ;  /* 0x000000011200780c */ /* 0x040fe20003f44270 */
[----:B------:R5:W4:Y:S01]  /*4af0*/  MUFU.TANH R68, R42 ;  /* 0x0000002a00447308 */ /* 0x000b220000002400 */
[----:B------:R-:W-:Y:S01]  /*4b00*/  ISETP.GT.AND P3, PT, R18, 0x8, PT ;  /* 0x000000081200780c */ /* 0x000fe20003f64270 */
[----:B------:R-:W-:Y:S01]  /*4b10*/  ULDC UR5, c[0x0][0x988] ;  /* 0x0002620000057ab9 */ /* 0x000fe20000000800 */
[----:B--2---:R-:W-:Y:S01]  /*4b20*/  FSEL R54, R20, -INF , P1 ;  /* 0xff80000014367808 */ /* 0x004fe20000800000 */
[----:B------:R-:W-:Y:S01]  /*4b30*/  FMUL.FTZ R37, R37, UR6 ;  /* 0x0000000625257c20 */ /* 0x000fe20008410000 */
[----:B------:R-:W-:Y:S01]  /*4b40*/  FSEL R52, R21, -INF , P2 ;  /* 0xff80000015347808 */ /* 0x000fe20001000000 */
[----:B------:R-:W-:Y:S01]  /*4b50*/  UMOV UR10, UR7 ;  /* 0x00000007000a7c82 */ /* 0x000fe20008000000 */
[----:B------:R-:W-:Y:S01]  /*4b60*/  ISETP.GT.AND P1, PT, R18, 0x9, PT ;  /* 0x000000091200780c */ /* 0x000fe20003f24270 */
[----:B------:R-:W2:Y:S01]  /*4b70*/  MUFU.TANH R69, R43 ;  /* 0x0000002b00457308 */ /* 0x000ea20000002400 */
[----:B0-----:R-:W-:Y:S01]  /*4b80*/  FSEL R50, R61, -INF , P3 ;  /* 0xff8000003d327808 */ /* 0x001fe20001800000 */
[----:B------:R-:W-:Y:S01]  /*4b90*/  @UP0 ULDC UR11, c[0x0][0x450] ;  /* 0x00011400000b0ab9 */ /* 0x000fe20000000800 */
[----:B------:R-:W-:Y:S01]  /*4ba0*/  FMNMX.FTZ R5, R54, R52, !PT ;  /* 0x0000003436057209 */ /* 0x000fe20007810000 */
[----:B------:R-:W-:Y:S01]  /*4bb0*/  UIADD3 UR61, UR61, -0x2, URZ ;  /* 0xfffffffe3d3d7890 */ /* 0x000fe2000fffe03f */
[----:B------:R-:W-:-:S02]  /*4bc0*/  ISETP.GT.AND P2, PT, R18, 0x10, PT ;  /* 0x000000101200780c */ /* 0x000fc40003f44270 */
[----:B------:R-:W-:Y:S02]  /*4bd0*/  CS2R R150, SRZ ;  /* 0x0000000000967805 */ /* 0x000fe4000001ff00 */
[----:B-1----:R-:W-:Y:S01]  /*4be0*/  FSEL R48, R63, -INF , P1 ;  /* 0xff8000003f307808 */ /* 0x002fe20000800000 */
[----:B------:R0:W-:Y:S01]  /*4bf0*/  MUFU.TANH R71, R34 ;  /* 0x0000002200477308 */ /* 0x0001e20000002400 */
[----:B------:R-:W-:Y:S02]  /*4c00*/  FMNMX.FTZ R5, R50, R5, !PT ;  /* 0x0000000532057209 */ /* 0x000fe40007810000 */
[----:B------:R-:W-:Y:S02]  /*4c10*/  CS2R R148, SRZ ;  /* 0x0000000000947805 */ /* 0x000fe4000001ff00 */
[----:B------:R-:W-:Y:S02]  /*4c20*/  ISETP.GT.AND P1, PT, R18, 0x11, PT ;  /* 0x000000111200780c */ /* 0x000fe40003f24270 */
[----:B------:R-:W-:-:S02]  /*4c30*/  CS2R R146, SRZ ;  /* 0x0000000000927805 */ /* 0x000fc4000001ff00 */
[----:B-----5:R-:W-:Y:S02]  /*4c40*/  FSEL R42, R64, -INF , P2 ;  /* 0xff800000402a7808 */ /* 0x020fe40001000000 */
[----:B------:R-:W-:Y:S02]  /*4c50*/  CS2R R144, SRZ ;  /* 0x0000000000907805 */ /* 0x000fe4000001ff00 */
[----:B------:R-:W-:Y:S01]  /*4c60*/  FMNMX.FTZ R5, R48, R5, !PT ;  /* 0x0000000530057209 */ /* 0x000fe20007810000 */
[----:B------:R-:W1:Y:S01]  /*4c70*/  MUFU.TANH R46, R46 ;  /* 0x0000002e002e7308 */ /* 0x000e620000002400 */
[----:B------:R-:W-:Y:S02]  /*4c80*/  ISETP.GT.AND P2, PT, R18, 0x18, PT ;  /* 0x000000181200780c */ /* 0x000fe40003f44270 */
[----:B------:R-:W-:Y:S02]  /*4c90*/  CS2R R142, SRZ ;  /* 0x00000000008e7805 */ /* 0x000fe4000001ff00 */
[----:B0-----:R-:W-:-:S02]  /*4ca0*/  FSEL R34, R65, -INF , P1 ;  /* 0xff80000041227808 */ /* 0x001fc40000800000 */
[----:B------:R-:W-:Y:S02]  /*4cb0*/  CS2R R140, SRZ ;  /* 0x00000000008c7805 */ /* 0x000fe4000001ff00 */
[----:B------:R-:W-:Y:S02]  /*4cc0*/  FMNMX.FTZ R5, R42, R5, !PT ;  /* 0x000000052a057209 */ /* 0x000fe40007810000 */
[----:B------:R-:W-:Y:S02]  /*4cd0*/  CS2R R138, SRZ ;  /* 0x00000000008a7805 */ /* 0x000fe4000001ff00 */
[----:B------:R-:W-:Y:S01]  /*4ce0*/  ISETP.GT.AND P1, PT, R18, 0x19, PT ;  /* 0x000000191200780c */ /* 0x000fe20003f24270 */
[----:B------:R0:W-:Y:S01]  /*4cf0*/  MUFU.TANH R20, R35 ;  /* 0x0000002300147308 */ /* 0x0001e20000002400 */
[----:B------:R-:W-:Y:S02]  /*4d00*/  FMNMX.FTZ R4, R34, R5, !PT ;  /* 0x0000000522047209 */ /* 0x000fe40007810000 */
[----:B------:R-:W-:-:S02]  /*4d10*/  CS2R R136, SRZ ;  /* 0x0000000000887805 */ /* 0x000fc4000001ff00 */
[----:B------:R-:W-:Y:S02]  /*4d20*/  FSEL R39, R67, -INF , P1 ;  /* 0xff80000043277808 */ /* 0x000fe40000800000 */
[----:B------:R-:W-:Y:S02]  /*4d30*/  CS2R R134, SRZ ;  /* 0x0000000000867805 */ /* 0x000fe4000001ff00 */
[----:B------:R-:W-:Y:S02]  /*4d40*/  ISETP.GT.AND P1, PT, R18, 0x21, PT ;  /* 0x000000211200780c */ /* 0x000fe40003f24270 */
[----:B------:R-:W-:Y:S02]  /*4d50*/  CS2R R132, SRZ ;  /* 0x0000000000847805 */ /* 0x000fe4000001ff00 */
[----:B---3--:R-:W-:Y:S01]  /*4d60*/  VIADDMNMX R60, R60, R62, R55, PT ;  /* 0x0000003e3c3c7246 */ /* 0x008fe20003800137 */
[----:B------:R2:W3:Y:S01]  /*4d70*/  MUFU.TANH R70, R47 ;  /* 0x0000002f00467308 */ /* 0x0004e20000002400 */
[----:B0-----:R-:W-:-:S02]  /*4d80*/  FSEL R35, R66, -INF , P2 ;  /* 0xff80000042237808 */ /* 0x001fc40001000000 */
[----:B------:R-:W-:Y:S02]  /*4d90*/  CS2R R130, SRZ ;  /* 0x0000000000827805 */ /* 0x000fe4000001ff00 */
[----:B------:R-:W-:Y:S02]  /*4da0*/  ISETP.GT.AND P2, PT, R18, 0x20, PT ;  /* 0x000000201200780c */ /* 0x000fe40003f44270 */
[----:B------:R-:W-:Y:S02]  /*4db0*/  CS2R R128, SRZ ;  /* 0x0000000000807805 */ /* 0x000fe4000001ff00 */
[----:B------:R-:W-:Y:S02]  /*4dc0*/  FMNMX.FTZ R4, R35, R4, !PT ;  /* 0x0000000423047209 */ /* 0x000fe40007810000 */
[----:B------:R-:W-:Y:S02]  /*4dd0*/  CS2R R126, SRZ ;  /* 0x00000000007e7805 */ /* 0x000fe4000001ff00 */
[----:B----4-:R-:W-:Y:S01]  /*4de0*/  FSEL R43, R68, -INF , P2 ;  /* 0xff800000442b7808 */ /* 0x010fe20001000000 */
[----:B------:R3:W0:Y:S01]  /*4df0*/  MUFU.TANH R21, R38 ;  /* 0x0000002600157308 */ /* 0x0006220000002400 */
[----:B------:R-:W-:-:S02]  /*4e00*/  FMNMX.FTZ R4, R39, R4, !PT ;  /* 0x0000000427047209 */ /* 0x000fc40007810000 */
[----:B------:R-:W-:Y:S02]  /*4e10*/  CS2R R124, SRZ ;  /* 0x00000000007c7805 */ /* 0x000fe4000001ff00 */
[C---:B------:R-:W-:Y:S02]  /*4e20*/  ISETP.GT.AND P2, PT, R18.reuse, 0x28, PT ;  /* 0x000000281200780c */ /* 0x040fe40003f44270 */
[----:B------:R-:W-:Y:S02]  /*4e30*/  CS2R R122, SRZ ;  /* 0x00000000007a7805 */ /* 0x000fe4000001ff00 */
[----:B--2---:R-:W-:Y:S02]  /*4e40*/  FSEL R47, R69, -INF , P1 ;  /* 0xff800000452f7808 */ /* 0x004fe40000800000 */
[----:B------:R-:W-:Y:S02]  /*4e50*/  CS2R R120, SRZ ;  /* 0x0000000000787805 */ /* 0x000fe4000001ff00 */
[----:B------:R-:W-:Y:S01]  /*4e60*/  FMNMX.FTZ R4, R43, R4, !PT ;  /* 0x000000042b047209 */ /* 0x000fe20007810000 */
[----:B------:R2:W4:Y:S01]  /*4e70*/  MUFU.TANH R61, R2 ;  /* 0x00000002003d7308 */ /* 0x0005220000002400 */
[----:B------:R-:W-:-:S02]  /*4e80*/  ISETP.GT.AND P1, PT, R18, 0x29, PT ;  /* 0x000000291200780c */ /* 0x000fc40003f24270 */
[----:B------:R-:W-:Y:S02]  /*4e90*/  CS2R R118, SRZ ;  /* 0x0000000000767805 */ /* 0x000fe4000001ff00 */
[----:B-1----:R-:W-:Y:S02]  /*4ea0*/  FSEL R46, R46, -INF , P2 ;  /* 0xff8000002e2e7808 */ /* 0x002fe40001000000 */
[----:B------:R-:W-:Y:S02]  /*4eb0*/  CS2R R116, SRZ ;  /* 0x0000000000747805 */ /* 0x000fe4000001ff00 */
[----:B------:R-:W-:Y:S02]  /*4ec0*/  FMNMX.FTZ R5, R47, R4, !PT ;  /* 0x000000042f057209 */ /* 0x000fe40007810000 */
[----:B------:R-:W-:Y:S02]  /*4ed0*/  CS2R R114, SRZ ;  /* 0x0000000000727805 */ /* 0x000fe4000001ff00 */
[----:B------:R-:W-:Y:S01]  /*4ee0*/  ISETP.GT.AND P2, PT, R18, 0x30, PT ;  /* 0x000000301200780c */ /* 0x000fe20003f44270 */
[----:B------:R-:W1:Y:S01]  /*4ef0*/  MUFU.TANH R63, R26 ;  /* 0x0000001a003f7308 */ /* 0x000e620000002400 */
[----:B---3--:R-:W-:Y:S01]  /*4f00*/  FSEL R38, R70, -INF , P1 ;  /* 0xff80000046267808 */ /* 0x008fe20000800000 */
[----:B--2---:R-:W-:Y:S01]  /*4f10*/  FMUL.FTZ R2, R27, UR6 ;  /* 0x000000061b027c20 */ /* 0x004fe20008410000 */
[----:B------:R-:W-:Y:S01]  /*4f20*/  FMNMX.FTZ R5, R46, R5, !PT ;  /* 0x000000052e057209 */ /* 0x000fe20007810000 */
[----:B------:R-:W-:Y:S01]  /*4f30*/  @UP0 ULDC UR6, c[0x0][0x44c] ;  /* 0x0001130000060ab9 */ /* 0x000fe20000000800 */
[----:B------:R-:W-:Y:S01]  /*4f40*/  ISETP.GT.AND P1, PT, R18, 0x31, PT ;  /* 0x000000311200780c */ /* 0x000fe20003f24270 */
[----:B------:R-:W-:Y:S01]  /*4f50*/  UIMAD.WIDE.U32 UR6, UR7, UR6, URZ ;  /* 0x00000006070672a5 */ /* 0x000fe2000f8e003f */
[----:B------:R-:W-:Y:S01]  /*4f60*/  FSEL R4, R71, -INF , P2 ;  /* 0xff80000047047808 */ /* 0x000fe20001000000 */
[----:B------:R2:W3:Y:S01]  /*4f70*/  MUFU.TANH R64, R2 ;  /* 0x0000000200407308 */ /* 0x0004e20000002400 */
[----:B------:R-:W-:Y:S01]  /*4f80*/  FMNMX.FTZ R5, R38, R5, !PT ;  /* 0x0000000526057209 */ /* 0x000fe20007810000 */
[----:B------:R-:W-:Y:S01]  /*4f90*/  @UP0 USHF.R.U32.HI UR10, URZ, UR11, UR7 ;  /* 0x0000000b3f0a0299 */ /* 0x000fe20008011607 */
[----:B------:R-:W-:-:S02]  /*4fa0*/  ISETP.GT.AND P2, PT, R18, 0x38, PT ;  /* 0x000000381200780c */ /* 0x000fc40003f44270 */
[----:B------:R-:W-:Y:S02]  /*4fb0*/  CS2R R112, SRZ ;  /* 0x0000000000707805 */ /* 0x000fe4000001ff00 */
[----:B------:R-:W-:Y:S01]  /*4fc0*/  FSEL R27, R20, -INF , P1 ;  /* 0xff800000141b7808 */ /* 0x000fe20000800000 */
[----:B------:R-:W-:Y:S01]  /*4fd0*/  UIADD3 UR6, UR10, UR15, -UR18 ;  /* 0x0000000f0a067290 */ /* 0x000fe2000fffe812 */
[----:B------:R-:W-:Y:S01]  /*4fe0*/  ISETP.GT.AND P1, PT, R18, 0x39, PT ;  /* 0x000000391200780c */ /* 0x000fe20003f24270 */
[----:B------:R-:W5:Y:S01]  /*4ff0*/  MUFU.TANH R30, R30 ;  /* 0x0000001e001e7308 */ /* 0x000f620000002400 */
[----:B--2---:R-:W-:Y:S01]  /*5000*/  FMNMX.FTZ R2, R4, R5, !PT ;  /* 0x0000000504027209 */ /* 0x004fe20007810000 */
[----:B------:R-:W-:Y:S01]  /*5010*/  UIMAD.WIDE UR6, UR6, 0x66666667, URZ ;  /* 0x66666667060678a5 */ /* 0x000fe2000f8e023f */
[----:B0-----:R-:W-:Y:S01]  /*5020*/  FSEL R21, R21, -INF , P2 ;  /* 0xff80000015157808 */ /* 0x001fe20001000000 */
[----:B------:R-:W0:Y:S01]  /*5030*/  S2UR UR15, SR_CgaCtaId ;  /* 0x00000000000f79c3 */ /* 0x000e220000008800 */
[----:B------:R-:W-:Y:S01]  /*5040*/  FMNMX.FTZ R2, R27, R2, !PT ;  /* 0x000000021b027209 */ /* 0x000fe20007810000 */
[----:B------:R-:W-:Y:S01]  /*5050*/  USHF.R.U32.HI UR6, URZ, 0x1f, UR7 ;  /* 0x0000001f3f067899 */ /* 0x000fe20008011607 */
[----:B------:R-:W-:Y:S01]  /*5060*/  ISETP.GT.AND P2, PT, R18, 0x40, PT ;  /* 0x000000401200780c */ /* 0x000fe20003f44270 */
[----:B------:R2:W0:Y:S01]  /*5070*/  MUFU.TANH R65, R31 ;  /* 0x0000001f00417308 */ /* 0x0004220000002400 */
[----:B----4-:R-:W-:Y:S01]  /*5080*/  FSEL R26, R61, -INF , P1 ;  /* 0xff8000003d1a7808 */ /* 0x010fe20000800000 */
[----:B------:R-:W-:Y:S01]  /*5090*/  ULEA.HI.SX32 UR6, UR7, UR6, 0x1b ;  /* 0x0000000607067291 */ /* 0x000fe2000f8fda3f */
[----:B------:R-:W-:-:S02]  /*50a0*/  FMNMX.FTZ R5, R21, R2, !PT ;  /* 0x0000000215057209 */ /* 0x000fc40007810000 */
[----:B------:R-:W-:Y:S02]  /*50b0*/  CS2R R110, SRZ ;  /* 0x00000000006e7805 */ /* 0x000fe4000001ff00 */
[----:B------:R-:W-:Y:S02]  /*50c0*/  ISETP.GT.AND P1, PT, R18, 0x41, PT ;  /* 0x000000411200780c */ /* 0x000fe40003f24270 */
[----:B------:R-:W-:Y:S02]  /*50d0*/  CS2R R108, SRZ ;  /* 0x00000000006c7805 */ /* 0x000fe4000001ff00 */
[----:B-1----:R-:W-:Y:S01]  /*50e0*/  FSEL R20, R63, -INF , P2 ;  /* 0xff8000003f147808 */ /* 0x002fe20001000000 */
[----:B------:R-:W-:Y:S01]  /*50f0*/  MUFU.TANH R3, R3 ;  /* 0x0000000300037308 */ /* 0x000fe20000002400 */
[----:B------:R-:W-:Y:S02]  /*5100*/  FMNMX.FTZ R61, R26, R5, !PT ;  /* 0x000000051a3d7209 */ /* 0x000fe40007810000 */
[----:B------:R-:W-:-:S02]  /*5110*/  CS2R R106, SRZ ;  /* 0x00000000006a7805 */ /* 0x000fc4000001ff00 */
[----:B------:R-:W-:Y:S02]  /*5120*/  ISETP.GT.AND P2, PT, R18, 0x48, PT ;  /* 0x000000481200780c */ /* 0x000fe40003f44270 */
[----:B------:R-:W-:Y:S02]  /*5130*/  CS2R R104, SRZ ;  /* 0x0000000000687805 */ /* 0x000fe4000001ff00 */
[----:B---3--:R-:W-:Y:S02]  /*5140*/  FSEL R5, R64, -INF , P1 ;  /* 0xff80000040057808 */ /* 0x008fe40000800000 */
[----:B------:R-:W-:Y:S02]  /*5150*/  CS2R R102, SRZ ;  /* 0x0000000000667805 */ /* 0x000fe4000001ff00 */
[----:B------:R-:W-:Y:S01]  /*5160*/  FMNMX.FTZ R2, R20, R61, !PT ;  /* 0x0000003d14027209 */ /* 0x000fe20007810000 */
[----:B------:R-:W-:Y:S01]  /*5170*/  MUFU.TANH R56, R56 ;  /* 0x0000003800387308 */ /* 0x000fe20000002400 */
[----:B------:R-:W-:-:S02]  /*5180*/  ISETP.GT.AND P1, PT, R18, 0x49, PT ;  /* 0x000000491200780c */ /* 0x000fc40003f24270 */
[----:B------:R-:W-:Y:S02]  /*5190*/  CS2R R100, SRZ ;  /* 0x0000000000647805 */ /* 0x000fe4000001ff00 */
[----:B-----5:R-:W-:Y:S02]  /*51a0*/  FSEL R18, R30, -INF , P2 ;  /* 0xff8000001e127808 */ /* 0x020fe40001000000 */
[----:B------:R-:W-:Y:S02]  /*51b0*/  CS2R R98, SRZ ;  /* 0x0000000000627805 */ /* 0x000fe4000001ff00 */
[----:B--2---:R-:W-:Y:S02]  /*51c0*/  FMNMX.FTZ R31, R5, R2, !PT ;  /* 0x00000002051f7209 */ /* 0x004fe40007810000 */
[----:B------:R-:W-:Y:S02]  /*51d0*/  CS2R R96, SRZ ;  /* 0x0000000000607805 */ /* 0x000fe4000001ff00 */
[----:B0-----:R-:W-:Y:S01]  /*51e0*/  FSEL R2, R65, -INF , P1 ;  /* 0xff80000041027808 */ /* 0x001fe20000800000 */
[----:B------:R-:W0:Y:S01]  /*51f0*/  MUFU.TANH R58, R58 ;  /* 0x0000003a003a7308 */ /* 0x000e220000002400 */
[----:B------:R-:W-:-:S02]  /*5200*/  FMNMX.FTZ R31, R18, R31, !PT ;  /* 0x0000001f121f7209 */ /* 0x000fc40007810000 */
[----:B------:R-:W-:Y:S02]  /*5210*/  CS2R R94, SRZ ;  /* 0x00000000005e7805 */ /* 0x000fe4000001ff00 */
[----:B------:R-:W-:Y:S02]  /*5220*/  ISETP.GT.AND P1, PT, R60, RZ, PT ;  /* 0x000000ff3c00720c */ /* 0x000fe40003f24270 */
[----:B------:R-:W-:Y:S02]  /*5230*/  CS2R R92, SRZ ;  /* 0x00000000005c7805 */ /* 0x000fe4000001ff00 */
[----:B------:R-:W-:Y:S02]  /*5240*/  FMNMX.FTZ R31, R2, R31, !PT ;  /* 0x0000001f021f7209 */ /* 0x000fe40007810000 */
[----:B------:R-:W-:Y:S02]  /*5250*/  CS2R R90, SRZ ;  /* 0x00000000005a7805 */ /* 0x000fe4000001ff00 */
[C---:B------:R-:W-:Y:S01]  /*5260*/  ISETP.GT.AND P2, PT, R60.reuse, 0x1, PT ;  /* 0x000000013c00780c */ /* 0x040fe20003f44270 */
[----:B------:R-:W1:Y:S01]  /*5270*/  MUFU.TANH R57, R57 ;  /* 0x0000003900397308 */ /* 0x000e620000002400 */
[----:B------:R-:W-:Y:S01]  /*5280*/  ISETP.GT.AND P3, PT, R60, 0x8, PT ;  /* 0x000000083c00780c */ /* 0x000fe20003f64270 */
[----:B------:R-:W2:Y:S01]  /*5290*/  SHFL.BFLY PT, R30, R31, 0x2, 0x1f ;  /* 0x0c401f001f1e7f89 */ /* 0x000ea200000e0000 */
[----:B------:R-:W-:-:S02]  /*52a0*/  R2UR UR4, R0 ;  /* 0x00000000000472ca */ /* 0x000fc400000e0000 */
[----:B------:R-:W-:Y:S02]  /*52b0*/  CS2R R88, SRZ ;  /* 0x0000000000587805 */ /* 0x000fe4000001ff00 */
[----:B------:R-:W-:Y:S02]  /*52c0*/  R2UR UR14, R214 ;  /* 0x00000000d60e72ca */ /* 0x000fe400000e0000 */
[----:B------:R-:W-:Y:S02]  /*52d0*/  CS2R R86, SRZ ;  /* 0x0000000000567805 */ /* 0x000fe4000001ff00 */
[----:B------:R-:W-:Y:S01]  /*52e0*/  CS2R R84, SRZ ;  /* 0x0000000000547805 */ /* 0x000fe2000001ff00 */
[----:B------:R-:W3:Y:S01]  /*52f0*/  MUFU.TANH R59, R59 ;  /* 0x0000003b003b7308 */ /* 0x000ee20000002400 */
[----:B0-----:R-:W-:Y:S02]  /*5300*/  FSEL R58, R58, -INF , P3 ;  /* 0xff8000003a3a7808 */ /* 0x001fe40001800000 */
[----:B------:R-:W-:-:S02]  /*5310*/  CS2R R82, SRZ ;  /* 0x0000000000527805 */ /* 0x000fc4000001ff00 */
[----:B------:R-:W-:Y:S02]  /*5320*/  ISETP.GT.AND P3, PT, R60, 0x28, PT ;  /* 0x000000283c00780c */ /* 0x000fe40003f64270 */
[----:B------:R-:W-:Y:S02]  /*5330*/  CS2R R80, SRZ ;  /* 0x0000000000507805 */ /* 0x000fe4000001ff00 */
[----:B------:R-:W-:Y:S02]  /*5340*/  CS2R R78, SRZ ;  /* 0x00000000004e7805 */ /* 0x000fe4000001ff00 */
[----:B------:R-:W-:Y:S02]  /*5350*/  CS2R R76, SRZ ;  /* 0x00000000004c7805 */ /* 0x000fe4000001ff00 */
[----:B------:R-:W-:Y:S01]  /*5360*/  CS2R R74, SRZ ;  /* 0x00000000004a7805 */ /* 0x000fe2000001ff00 */
[----:B------:R2:W-:Y:S01]  /*5370*/  MUFU.TANH R61, R40 ;  /* 0x00000028003d7308 */ /* 0x0005e20000002400 */
[----:B------:R-:W-:Y:S01]  /*5380*/  UIADD3 UR4, UR4, 0x38840, URZ ;  /* 0x0003884004047890 */ /* 0x000fe2000fffe03f */
[----:B------:R-:W-:Y:S01]  /*5390*/  CS2R R72, SRZ ;  /* 0x0000000000487805 */ /* 0x000fe2000001ff00 */
[----:B------:R-:W-:Y:S01]  /*53a0*/  UISETP.LT.AND UP0, UPT, UR14, UR6, UPT ;  /* 0x000000060e00728c */ /* 0x000fe2000bf01270 */
[----:B------:R-:W-:Y:S01]  /*53b0*/  CS2R R70, SRZ ;  /* 0x0000000000467805 */ /* 0x000fe2000001ff00 */
[----:B------:R-:W-:-:S02]  /*53c0*/  UPRMT UR4, UR15, 0x654, UR4 ;  /* 0x000006540f047896 */ /* 0x000fc40008000004 */
[----:B------:R-:W-:Y:S01]  /*53d0*/  USEL UR7, UR14, UR6, !UP0 ;  /* 0x000000060e077287 */ /* 0x000fe2000c000000 */
[----:B------:R-:W0:Y:S01]  /*53e0*/  MUFU.TANH R49, R49 ;  /* 0x0000003100317308 */ /* 0x000e220000002400 */
[----:B--2---:R-:W-:Y:S02]  /*53f0*/  FMNMX.FTZ R40, R31, R30, !PT ;  /* 0x0000001e1f287209 */ /* 0x004fe40007810000 */
[----:B------:R-:W-:Y:S01]  /*5400*/  UISETP.GE.AND UP0, UPT, UR61, UR7, UPT ;  /* 0x000000073d00728c */ /* 0x000fe2000bf06270 */
[----:B------:R-:W-:Y:S02]  /*5410*/  FSEL R30, R3, -INF , P1 ;  /* 0xff800000031e7808 */ /* 0x000fe40000800000 */
[----:B------:R-:W-:Y:S01]  /*5420*/  FSEL R31, R56, -INF , P2 ;  /* 0xff800000381f7808 */ /* 0x000fe20001000000 */
[----:B------:R-:W-:Y:S01]  /*5430*/  SYNCS.ARRIVE.TRANS64.RED.A1T0 RZ, [UR4], RZ ;  /* 0x000000ffffff79a7 */ /* 0x000fe20008100404 */
[----:B------:R-:W2:Y:S01]  /*5440*/  MUFU.TANH R51, R51 ;  /* 0x0000003300337308 */ /* 0x000ea20000002400 */
[----:B------:R-:W-:-:S02]  /*5450*/  ISETP.GT.AND P1, PT, R60, 0x9, PT ;  /* 0x000000093c00780c */ /* 0x000fc40003f24270 */
[----:B------:R-:W-:Y:S02]  /*5460*/  FMNMX.FTZ R3, R30, R31, !PT ;  /* 0x0000001f1e037209 */ /* 0x000fe40007810000 */
[C---:B------:R-:W-:Y:S02]  /*5470*/  ISETP.GT.AND P2, PT, R60.reuse, 0x10, PT ;  /* 0x000000103c00780c */ /* 0x040fe40003f44270 */
[----:B-1----:R-:W-:Y:S01]  /*5480*/  FSEL R57, R57, -INF , P1 ;  /* 0xff80000039397808 */ /* 0x002fe20000800000 */
[----:B------:R1:W-:Y:S01]  /*5490*/  MUFU.TANH R63, R41 ;  /* 0x00000029003f7308 */ /* 0x0003e20000002400 */
[C---:B------:R-:W-:Y:S02]  /*54a0*/  ISETP.GT.AND P1, PT, R60.reuse, 0x11, PT ;  /* 0x000000113c00780c */ /* 0x040fe40003f24270 */
[----:B---3--:R-:W-:Y:S02]  /*54b0*/  FSEL R59, R59, -INF , P2 ;  /* 0xff8000003b3b7808 */ /* 0x008fe40001000000 */
[----:B------:R-:W-:-:S02]  /*54c0*/  ISETP.GT.AND P2, PT, R60, 0x18, PT ;  /* 0x000000183c00780c */ /* 0x000fc40003f44270 */
[----:B0-----:R-:W-:Y:S01]  /*54d0*/  FSEL R49, R49, -INF , P1 ;  /* 0xff80000031317808 */ /* 0x001fe20000800000 */
[----:B------:R-:W0:Y:S01]  /*54e0*/  MUFU.TANH R53, R53 ;  /* 0x0000003500357308 */ /* 0x000e220000002400 */
[----:B-1----:R-:W1:Y:S01]  /*54f0*/  SHFL.BFLY PT, R41, R40, 0x1, 0x1f ;  /* 0x0c201f0028297f89 */ /* 0x002e6200000e0000 */
[C---:B------:R-:W-:Y:S02]  /*5500*/  ISETP.GT.AND P1, PT, R60.reuse, 0x19, PT ;  /* 0x000000193c00780c */ /* 0x040fe40003f24270 */
[----:B--2---:R-:W-:Y:S02]  /*5510*/  FSEL R51, R51, -INF , P2 ;  /* 0xff80000033337808 */ /* 0x004fe40001000000 */
[----:B------:R-:W-:Y:S02]  /*5520*/  ISETP.GT.AND P2, PT, R60, 0x20, PT ;  /* 0x000000203c00780c */ /* 0x000fe40003f44270 */
[----:B------:R2:W-:Y:S08]  /*5530*/  MUFU.TANH R62, R24 ;  /* 0x00000018003e7308 */ /* 0x0005f00000002400 */
[----:B------:R-:W3:Y:S01]  /*5540*/  MUFU.TANH R44, R44 ;  /* 0x0000002c002c7308 */ /* 0x000ee20000002400 */
[----:B--2---:R-:W-:-:S04]  /*5550*/  FMNMX.FTZ R24, R58, R3, !PT ;  /* 0x000000033a187209 */ /* 0x004fc80007810000 */
[----:B------:R-:W-:-:S03]  /*5560*/  FMNMX.FTZ R24, R57, R24, !PT ;  /* 0x0000001839187209 */ /* 0x000fc60007810000 */
[----:B------:R-:W2:Y:S01]  /*5570*/  MUFU.TANH R45, R45 ;  /* 0x0000002d002d7308 */ /* 0x000ea20000002400 */
[----:B------:R-:W-:Y:S02]  /*5580*/  FMNMX.FTZ R24, R59, R24, !PT ;  /* 0x000000183b187209 */ /* 0x000fe40007810000 */
[----:B-1----:R-:W-:Y:S02]  /*5590*/  FMNMX.FTZ R3, R40, R41, !PT ;  /* 0x0000002928037209 */ /* 0x002fe40007810000 */
[----:B------:R-:W-:-:S03]  /*55a0*/  FMNMX.FTZ R24, R49, R24, !PT ;  /* 0x0000001831187209 */ /* 0x000fc60007810000 */
[----:B------:R0:W1:Y:S08]  /*55b0*/  MUFU.TANH R64, R32 ;  /* 0x0000002000407308 */ /* 0x0000700000002400 */
[----:B------:R4:W-:Y:S01]  /*55c0*/  MUFU.TANH R56, R25 ;  /* 0x0000001900387308 */ /* 0x0009e20000002400 */
[----:B0-----:R-:W-:Y:S02]  /*55d0*/  FSEL R32, R53, -INF , P1 ;  /* 0xff80000035207808 */ /* 0x001fe40000800000 */
[----:B------:R-:W-:-:S05]  /*55e0*/  ISETP.GT.AND P1, PT, R60, 0x21, PT ;  /* 0x000000213c00780c */ /* 0x000fca0003f24270 */
[----:B------:R0:W-:Y:S01]  /*55f0*/  MUFU.TANH R68, R28 ;  /* 0x0000001c00447308 */ /* 0x0001e20000002400 */
[----:B----4-:R-:W-:-:S04]  /*5600*/  FMNMX.FTZ R25, R51, R24, !PT ;  /* 0x0000001833197209 */ /* 0x010fc80007810000 */
[----:B------:R-:W-:-:S03]  /*5610*/  FMNMX.FTZ R25, R32, R25, !PT ;  /* 0x0000001920197209 */ /* 0x000fc60007810000 */
[----:B------:R4:W5:Y:S01]  /*5620*/  MUFU.TANH R65, R33 ;  /* 0x0000002100417308 */ /* 0x0009620000002400 */
[----:B0-----:R-:W-:Y:S02]  /*5630*/  FSEL R28, R61, -INF , P2 ;  /* 0xff8000003d1c7808 */ /* 0x001fe40001000000 */
[----:B------:R-:W-:Y:S02]  /*5640*/  FSETP.NEU.FTZ.AND P2, PT, R3, -INF , PT ;  /* 0xff8000000300780b */ /* 0x000fe40003f5d000 */
[----:B------:R-:W-:-:S03]  /*5650*/  FMNMX.FTZ R24, R28, R25, !PT ;  /* 0x000000191c187209 */ /* 0x000fc60007810000 */
[----:B------:R0:W5:Y:S01]  /*5660*/  MUFU.TANH R66, R36 ;  /* 0x0000002400427308 */ /* 0x0001620000002400 */
[----:B----4-:R-:W-:Y:S02]  /*5670*/  FSEL R33, R63, -INF , P1 ;  /* 0xff8000003f217808 */ /* 0x010fe40000800000 */
[----:B------:R-:W-:Y:S02]  /*5680*/  ISETP.GT.AND P1, PT, R60, 0x29, PT ;  /* 0x000000293c00780c */ /* 0x000fe40003f24270 */
[----:B------:R-:W-:-:S03]  /*5690*/  FMNMX.FTZ R24, R33, R24, !PT ;  /* 0x0000001821187209 */ /* 0x000fc60007810000 */
[----:B------:R3:W-:Y:S01]  /*56a0*/  MUFU.TANH R69, R29 ;  /* 0x0000001d00457308 */ /* 0x0007e20000002400 */
[----:B0-----:R-:W-:-:S05]  /*56b0*/  FMUL.FTZ R36, R3, UR5 ;  /* 0x0000000503247c20 */ /* 0x001fca0008410000 */
[----:B------:R-:W-:Y:S02]  /*56c0*/  FSEL R25, R36, RZ, P2 ;  /* 0x000000ff24197208 */ /* 0x000fe40001000000 */
[----:B------:R1:W0:Y:S01]  /*56d0*/  MUFU.TANH R67, R37 ;  /* 0x0000002500437308 */ /* 0x0002220000002400 */
[----:B---3--:R-:W-:Y:S02]  /*56e0*/  FSEL R29, R44, -INF , P3 ;  /* 0xff8000002c1d7808 */ /* 0x008fe40001800000 */
[----:B------:R-:W-:Y:S01]  /*56f0*/  ISETP.GT.AND P2, PT, R60, 0x30, PT ;  /* 0x000000303c00780c */ /* 0x000fe20003f44270 */
[--C-:B------:R-:W-:Y:S01]  /*5700*/  FFMA.FTZ R209, R54, UR5, -R25.reuse ;  /* 0x0000000536d17c23 */ /* 0x100fe20008010819 */
[----:B--2---:R-:W-:Y:S01]  /*5710*/  FSEL R36, R45, -INF , P1 ;  /* 0xff8000002d247808 */ /* 0x004fe20000800000 */
[--C-:B------:R-:W-:Y:S01]  /*5720*/  FFMA.FTZ R54, R52, UR5, -R25.reuse ;  /* 0x0000000534367c23 */ /* 0x100fe20008010819 */
[----:B------:R-:W-:Y:S01]  /*5730*/  FMNMX.FTZ R41, R29, R24, !PT ;  /* 0x000000181d297209 */ /* 0x000fe20007810000 */
[--C-:B------:R-:W-:Y:S01]  /*5740*/  FFMA.FTZ R55, R50, UR5, -R25.reuse ;  /* 0x0000000532377c23 */ /* 0x100fe20008010819 */
[----:B------:R-:W-:Y:S01]  /*5750*/  ISETP.GT.AND P1, PT, R60, 0x31, PT ;  /* 0x000000313c00780c */ /* 0x000fe20003f24270 */
[--C-:B------:R-:W-:Y:S01]  /*5760*/  FFMA.FTZ R35, R35, UR5, -R25.reuse ;  /* 0x0000000523237c23 */ /* 0x100fe20008010819 */
[----:B-1----:R-:W-:Y:S01]  /*5770*/  FSEL R37, R64, -INF , P2 ;  /* 0xff80000040257808 */ /* 0x002fe20001000000 */
[--C-:B------:R-:W-:Y:S01]  /*5780*/  FFMA.FTZ R197, R4, UR5, -R25.reuse ;  /* 0x0000000504c57c23 */ /* 0x100fe20008010819 */
[----:B------:R-:W-:Y:S01]  /*5790*/  FMNMX.FTZ R24, R36, R41, !PT ;  /* 0x0000002924187209 */ /* 0x000fe20007810000 */
[----:B------:R-:W-:Y:S01]  /*57a0*/  MUFU.EX2 R207, R35 ;  /* 0x0000002300cf7308 */ /* 0x000fe20000000800 */
[----:B------:R-:W-:Y:S01]  /*57b0*/  ISETP.GT.AND P2, PT, R60, 0x38, PT ;  /* 0x000000383c00780c */ /* 0x000fe20003f44270 */
[--C-:B------:R-:W-:Y:S01]  /*57c0*/  FFMA.FTZ R199, R21, UR5, -R25.reuse ;  /* 0x0000000515c77c23 */ /* 0x100fe20008010819 */
[----:B-----5:R-:W-:Y:S01]  /*57d0*/  FSEL R40, R65, -INF , P1 ;  /* 0xff80000041287808 */ /* 0x020fe20000800000 */
[--C-:B------:R-:W-:Y:S01]  /*57e0*/  FFMA.FTZ R21, R20, UR5, -R25.reuse ;  /* 0x0000000514157c23 */ /* 0x100fe20008010819 */
[----:B------:R-:W-:Y:S01]  /*57f0*/  FMNMX.FTZ R45, R37, R24, !PT ;  /* 0x00000018252d7209 */ /* 0x000fe20007810000 */
[--C-:B------:R-:W-:Y:S01]  /*5800*/  FFMA.FTZ R42, R42, UR5, -R25.reuse ;  /* 0x000000052a2a7c23 */ /* 0x100fe20008010819 */
[----:B------:R-:W-:Y:S01]  /*5810*/  ISETP.GT.AND P1, PT, R60, 0x39, PT ;  /* 0x000000393c00780c */ /* 0x000fe20003f24270 */
[----:B------:R1:W-:Y:S01]  /*5820*/  MUFU.EX2 R24, R54 ;  /* 0x0000003600187308 */ /* 0x0003e20000000800 */
[----:B------:R-:W-:Y:S01]  /*5830*/  FSEL R41, R66, -INF , P2 ;  /* 0xff80000042297808 */ /* 0x000fe20001000000 */
[--C-:B------:R-:W-:Y:S01]  /*5840*/  FFMA.FTZ R5, R5, UR5, -R25.reuse ;  /* 0x0000000505057c23 */ /* 0x100fe20008010819 */
[----:B------:R-:W-:Y:S01]  /*5850*/  FMNMX.FTZ R52, R40, R45, !PT ;  /* 0x0000002d28347209 */ /* 0x000fe20007810000 */
[--C-:B------:R-:W-:Y:S01]  /*5860*/  FFMA.FTZ R18, R18, UR5, -R25.reuse ;  /* 0x0000000512127c23 */ /* 0x100fe20008010819 */
[----:B------:R-:W-:Y:S01]  /*5870*/  ISETP.GT.AND P2, PT, R60, 0x40, PT ;  /* 0x000000403c00780c */ /* 0x000fe20003f44270 */
[--C-:B------:R-:W-:Y:S01]  /*5880*/  FFMA.FTZ R38, R38, UR5, -R25.reuse ;  /* 0x0000000526267c23 */ /* 0x100fe20008010819 */
[----:B0-----:R-:W-:Y:S01]  /*5890*/  FSEL R44, R67, -INF , P1 ;  /* 0xff800000432c7808 */ /* 0x001fe20000800000 */
[----:B------:R-:W-:Y:S01]  /*58a0*/  MUFU.EX2 R209, R209 ;  /* 0x000000d100d17308 */ /* 0x000fe20000000800 */
[----:B------:R-:W-:Y:S01]  /*58b0*/  FMNMX.FTZ R53, R41, R52, !PT ;  /* 0x0000003429357209 */ /* 0x000fe20007810000 */
[--C-:B-1----:R-:W-:Y:S01]  /*58c0*/  FFMA.FTZ R54, R48, UR5, -R25.reuse ;  /* 0x0000000530367c23 */ /* 0x102fe20008010819 */
        /* <DEDUP_REMOVED lines=13> */
[----:B------:R-:W0:Y:S01]  /*59a0*/  MUFU.EX2 R54, R54 ;  /* 0x0000003600367308 */ /* 0x000e220000000800 */
[----:B------:R-:W-:Y:S01]  /*59b0*/  FSEL R48, R68, -INF , P2 ;  /* 0xff80000044307808 */ /* 0x000fe20001000000 */
[--C-:B------:R-:W-:Y:S01]  /*59c0*/  FFMA.FTZ R46, R46, UR5, -R25.reuse ;  /* 0x000000052e2e7c23 */ /* 0x100fe20008010819 */
[----:B------:R-:W-:Y:S01]  /*59d0*/  FMNMX.FTZ R53, R50, R53, !PT ;  /* 0x0000003532357209 */ /* 0x000fe20007810000 */
[--C-:B------:R-:W-:Y:S01]  /*59e0*/  FFMA.FTZ R26, R26, UR5, -R25.reuse ;  /* 0x000000051a1a7c23 */ /* 0x100fe20008010819 */
[----:B------:R-:W-:Y:S01]  /*59f0*/  FSEL R52, R69, -INF , P1 ;  /* 0xff80000045347808 */ /* 0x000fe20000800000 */
[----:B------:R-:W-:Y:S01]  /*5a00*/  FFMA.FTZ R2, R2, UR5, -R25 ;  /* 0x0000000502027c23 */ /* 0x000fe20008010819 */
[----:B------:R-:W-:Y:S01]  /*5a10*/  FMNMX.FTZ R53, R48, R53, !PT ;  /* 0x0000003530357209 */ /* 0x000fe20007810000 */
[----:B------:R-:W-:Y:S01]  /*5a20*/  MUFU.EX2 R42, R42 ;  /* 0x0000002a002a7308 */ /* 0x000fe20000000800 */
[----:B------:R-:W-:-:S02]  /*5a30*/  CS2R R68, SRZ ;  /* 0x0000000000447805 */ /* 0x000fc4000001ff00 */
[----:B------:R-:W-:Y:S02]  /*5a40*/  CS2R R66, SRZ ;  /* 0x0000000000427805 */ /* 0x000fe4000001ff00 */
[----:B------:R-:W-:Y:S02]  /*5a50*/  FMNMX.FTZ R53, R52, R53, !PT ;  /* 0x0000003534357209 */ /* 0x000fe40007810000 */
[----:B------:R-:W-:-:S03]  /*5a60*/  CS2R R64, SRZ ;  /* 0x0000000000407805 */ /* 0x000fc6000001ff00 */
[----:B------:R-:W1:Y:S01]  /*5a70*/  SHFL.BFLY PT, R34, R53, 0x2, 0x1f ;  /* 0x0c401f0035227f89 */ /* 0x000e6200000e0000 */
[----:B------:R-:W-:Y:S01]  /*5a80*/  MUFU.EX2 R205, R56 ;  /* 0x0000003800cd7308 */ /* 0x000fe20000000800 */
[----:B0-----:R-:W-:-:S07]  /*5a90*/  F2FP.F16.F32.PACK_AB R211, R54, R55 ;  /* 0x0000003736d3723e */ /* 0x001fce00000000ff */
[----:B------:R0:W-:Y:S08]  /*5aa0*/  MUFU.EX2 R195, R18 ;  /* 0x0000001200c37308 */ /* 0x0001f00000000800 */
[----:B------:R-:W-:Y:S01]  /*5ab0*/  MUFU.EX2 R203, R38 ;  /* 0x0000002600cb7308 */ /* 0x000fe20000000800 */
[----:B0-----:R-:W-:Y:S01]  /*5ac0*/  FADD.FTZ R18, R209, R24 ;  /* 0x00000018d1127221 */ /* 0x001fe20000010000 */
[----:B------:R-:W-:-:S02]  /*5ad0*/  F2FP.F16.F32.PACK_AB R209, R24, R209 ;  /* 0x000000d118d1723e */ /* 0x000fc400000000ff */
[----:B-1----:R-:W-:-:S04]  /*5ae0*/  FMNMX.FTZ R34, R53, R34, !PT ;  /* 0x0000002235227209 */ /* 0x002fc80007810000 */
[----:B------:R-:W-:Y:S01]  /*5af0*/  MUFU.EX2 R60, R39 ;  /* 0x00000027003c7308 */ /* 0x000fe20000000800 */
[----:B------:R-:W0:Y:S07]  /*5b00*/  SHFL.BFLY PT, R35, R34, 0x1, 0x1f ;  /* 0x0c201f0022237f89 */ /* 0x000e2e00000e0000 */
[----:B------:R-:W-:Y:S08]  /*5b10*/  MUFU.EX2 R56, R27 ;  /* 0x0000001b00387308 */ /* 0x000ff00000000800 */
[----:B------:R-:W-:Y:S08]  /*5b20*/  MUFU.EX2 R43, R43 ;  /* 0x0000002b002b7308 */ /* 0x000ff00000000800 */
[----:B------:R-:W1:Y:S01]  /*5b30*/  MUFU.EX2 R62, R47 ;  /* 0x0000002f003e7308 */ /* 0x000e620000000800 */
[----:B0-----:R-:W-:-:S04]  /*5b40*/  FMNMX.FTZ R4, R34, R35, !PT ;  /* 0x0000002322047209 */ /* 0x001fc80007810000 */
[C---:B------:R-:W-:Y:S01]  /*5b50*/  FSETP.NEU.FTZ.AND P1, PT, R4.reuse, -INF , PT ;  /* 0xff8000000400780b */ /* 0x040fe20003f3d000 */
[----:B------:R-:W-:Y:S02]  /*5b60*/  FMUL.FTZ R20, R4, UR5 ;  /* 0x0000000504147c20 */ /* 0x000fe40008410000 */
[----:B------:R-:W-:Y:S03]  /*5b70*/  MUFU.EX2 R34, R5 ;  /* 0x0000000500227308 */ /* 0x000fe60000000800 */
[----:B------:R-:W-:Y:S02]  /*5b80*/  FSEL R20, R20, RZ, P1 ;  /* 0x000000ff14147208 */ /* 0x000fe40000800000 */
[----:B------:R-:W-:-:S03]  /*5b90*/  PLOP3.LUT P1, PT, PT, PT, UP0, 0x80, 0x0 ;  /* 0x000000000000781c */ /* 0x000fc60003f2f008 */
        /* <DEDUP_REMOVED lines=22> */
[----:B------:R-:W-:Y:S01]  /*5d00*/  FFMA.FTZ R20, R52, UR5, -R20 ;  /* 0x0000000534147c23 */ /* 0x000fe20008010814 */
[----:B-1----:R-:W-:Y:S01]  /*5d10*/  F2FP.F16.F32.PACK_AB R201, R62, R43 ;  /* 0x0000002b3ec9723e */ /* 0x002fe200000000ff */
[----:B------:R-:W1:Y:S01]  /*5d20*/  MUFU.EX2 R58, R58 ;  /* 0x0000003a003a7308 */ /* 0x000e620000000800 */
[----:B------:R-:W-:-:S07]  /*5d30*/  CS2R R52, SRZ ;  /* 0x0000000000347805 */ /* 0x000fce000001ff00 */
[----:B------:R-:W2:Y:S01]  /*5d40*/  MUFU.EX2 R57, R57 ;  /* 0x0000003900397308 */ /* 0x000ea20000000800 */
[----:B0-----:R-:W-:Y:S01]  /*5d50*/  FADD.FTZ R5, R30, R31 ;  /* 0x0000001f1e057221 */ /* 0x001fe20000010000 */
[----:B------:R-:W-:Y:S02]  /*5d60*/  F2FP.F16.F32.PACK_AB R208, R31, R30 ;  /* 0x0000001e1fd0723e */ /* 0x000fe400000000ff */
[----:B------:R-:W-:-:S04]  /*5d70*/  CS2R R30, SRZ ;  /* 0x00000000001e7805 */ /* 0x000fc8000001ff00 */
        /* <DEDUP_REMOVED lines=9> */
[C---:B------:R-:W-:Y:S01]  /*5e10*/  FADD.FTZ R0, R205.reuse, R0 ;  /* 0x00000000cd007221 */ /* 0x040fe20000010000 */
[----:B------:R-:W-:Y:S01]  /*5e20*/  F2FP.F16.F32.PACK_AB R205, R205, R42 ;  /* 0x0000002acdcd723e */ /* 0x000fe200000000ff */
[----:B------:R-:W2:Y:S01]  /*5e30*/  MUFU.EX2 R51, R51 ;  /* 0x0000003300337308 */ /* 0x000ea20000000800 */
[----:B0-----:R-:W-:Y:S01]  /*5e40*/  FADD.FTZ R27, R59, R38 ;  /* 0x000000263b1b7221 */ /* 0x001fe20000010000 */
[----:B------:R-:W-:Y:S01]  /*5e50*/  FADD.FTZ R25, R207, R0 ;  /* 0x00000000cf197221 */ /* 0x000fe20000010000 */
[C---:B------:R-:W-:Y:S02]  /*5e60*/  F2FP.F16.F32.PACK_AB R207, R60.reuse, R207 ;  /* 0x000000cf3ccf723e */ /* 0x040fe400000000ff */
[----:B------:R-:W-:Y:S01]  /*5e70*/  CS2R R38, SRZ ;  /* 0x0000000000267805 */ /* 0x000fe2000001ff00 */
[----:B------:R-:W-:Y:S01]  /*5e80*/  FADD.FTZ R0, R60, R25 ;  /* 0x000000193c007221 */ /* 0x000fe20000010000 */
[----:B------:R-:W-:Y:S01]  /*5e90*/  CS2R R60, SRZ ;  /* 0x00000000003c7805 */ /* 0x000fe2000001ff00 */
[----:B------:R-:W0:Y:S01]  /*5ea0*/  MUFU.EX2 R32, R32 ;  /* 0x0000002000207308 */ /* 0x000e220000000800 */
[C---:B-1----:R-:W-:Y:S01]  /*5eb0*/  FADD.FTZ R18, R204.reuse, R27 ;  /* 0x0000001bcc127221 */ /* 0x042fe20000010000 */
[----:B------:R-:W-:-:S02]  /*5ec0*/  F2FP.F16.F32.PACK_AB R204, R204, R59 ;  /* 0x0000003bcccc723e */ /* 0x000fc400000000ff */
[----:B------:R-:W-:-:S04]  /*5ed0*/  CS2R R58, SRZ ;  /* 0x00000000003a7805 */ /* 0x000fc8000001ff00 */
[----:B------:R-:W1:Y:S01]  /*5ee0*/  MUFU.EX2 R28, R28 ;  /* 0x0000001c001c7308 */ /* 0x000e620000000800 */
[----:B--2---:R-:W-:-:S07]  /*5ef0*/  FADD.FTZ R5, R51, R18 ;  /* 0x0000001233057221 */ /* 0x004fce0000010000 */
[----:B------:R-:W2:Y:S01]  /*5f00*/  MUFU.EX2 R33, R33 ;  /* 0x0000002100217308 */ /* 0x000ea20000000800 */
[C---:B0-----:R-:W-:Y:S01]  /*5f10*/  FADD.FTZ R5, R32.reuse, R5 ;  /* 0x0000000520057221 */ /* 0x041fe20000010000 */
[----:B------:R-:W-:-:S06]  /*5f20*/  F2FP.F16.F32.PACK_AB R206, R32, R51 ;  /* 0x0000003320ce723e */ /* 0x000fcc00000000ff */
[----:B------:R-:W0:Y:S01]  /*5f30*/  MUFU.EX2 R29, R29 ;  /* 0x0000001d001d7308 */ /* 0x000e220000000800 */
[----:B-1----:R-:W-:Y:S01]  /*5f40*/  FADD.FTZ R18, R28, R5 ;  /* 0x000000051c127221 */ /* 0x002fe20000010000 */
[----:B------:R-:W-:Y:S01]  /*5f50*/  FADD.FTZ R5, R43, R0 ;  /* 0x000000002b057221 */ /* 0x000fe20000010000 */
[----:B------:R-:W-:-:S03]  /*5f60*/  CS2R R42, SRZ ;  /* 0x00000000002a7805 */ /* 0x000fc6000001ff00 */
[----:B------:R-:W-:Y:S01]  /*5f70*/  FADD.FTZ R5, R62, R5 ;  /* 0x000000053e057221 */ /* 0x000fe20000010000 */
[----:B------:R-:W-:Y:S01]  /*5f80*/  CS2R R62, SRZ ;  /* 0x00000000003e7805 */ /* 0x000fe2000001ff00 */
[----:B------:R-:W1:Y:S01]  /*5f90*/  MUFU.EX2 R36, R36 ;  /* 0x0000002400247308 */ /* 0x000e620000000800 */
[C---:B--2---:R-:W-:Y:S01]  /*5fa0*/  FADD.FTZ R18, R33.reuse, R18 ;  /* 0x0000001221127221 */ /* 0x044fe20000010000 */
[----:B------:R-:W-:Y:S01]  /*5fb0*/  FADD.FTZ R0, R46, R5 ;  /* 0x000000052e007221 */ /* 0x000fe20000010000 */
[----:B------:R-:W-:Y:S02]  /*5fc0*/  F2FP.F16.F32.PACK_AB R200, R33, R28 ;  /* 0x0000001c21c8723e */ /* 0x000fe400000000ff */
[----:B------:R-:W-:Y:S01]  /*5fd0*/  CS2R R32, SRZ ;  /* 0x0000000000207805 */ /* 0x000fe2000001ff00 */
[C---:B------:R-:W-:Y:S01]  /*5fe0*/  FADD.FTZ R0, R203.reuse, R0 ;  /* 0x00000000cb007221 */ /* 0x040fe20000010000 */
[----:B------:R-:W-:Y:S01]  /*5ff0*/  F2FP.F16.F32.PACK_AB R203, R203, R46 ;  /* 0x0000002ecbcb723e */ /* 0x000fe200000000ff */
[----:B------:R-:W2:Y:S01]  /*6000*/  MUFU.EX2 R37, R37 ;  /* 0x0000002500257308 */ /* 0x000ea20000000800 */
[----:B0-----:R-:W-:Y:S01]  /*6010*/  FADD.FTZ R25, R29, R18 ;  /* 0x000000121d197221 */ /* 0x001fe20000010000 */
[----:B------:R-:W-:-:S06]  /*6020*/  CS2R R46, SRZ ;  /* 0x00000000002e7805 */ /* 0x000fcc000001ff00 */
[----:B------:R-:W0:Y:S01]  /*6030*/  MUFU.EX2 R197, R197 ;  /* 0x000000c500c57308 */ /* 0x000e220000000800 */
[C---:B-1----:R-:W-:Y:S01]  /*6040*/  FADD.FTZ R18, R36.reuse, R25 ;  /* 0x0000001924127221 */ /* 0x042fe20000010000 */
[----:B------:R-:W-:Y:S02]  /*6050*/  F2FP.F16.F32.PACK_AB R202, R36, R29 ;  /* 0x0000001d24ca723e */ /* 0x000fe400000000ff */
[----:B------:R-:W-:-:S04]  /*6060*/  CS2R R28, SRZ ;  /* 0x00000000001c7805 */ /* 0x000fc8000001ff00 */
[----:B------:R-:W1:Y:S01]  /*6070*/  MUFU.EX2 R40, R40 ;  /* 0x0000002800287308 */ /* 0x000e620000000800 */
[----:B--2---:R-:W-:-:S07]  /*6080*/  FADD.FTZ R5, R37, R18 ;  /* 0x0000001225057221 */ /* 0x004fce0000010000 */
[----:B------:R-:W2:Y:S01]  /*6090*/  MUFU.EX2 R41, R41 ;  /* 0x0000002900297308 */ /* 0x000ea20000000800 */
[----:B0-----:R-:W-:Y:S01]  /*60a0*/  FADD.FTZ R25, R197, R0 ;  /* 0x00000000c5197221 */ /* 0x001fe20000010000 */
[----:B------:R-:W-:-:S03]  /*60b0*/  F2FP.F16.F32.PACK_AB R197, R56, R197 ;  /* 0x000000c538c5723e */ /* 0x000fc600000000ff */
[----:B------:R-:W-:Y:S01]  /*60c0*/  FADD.FTZ R18, R56, R25 ;  /* 0x0000001938127221 */ /* 0x000fe20000010000 */
[----:B------:R-:W-:Y:S02]  /*60d0*/  CS2R R56, SRZ ;  /* 0x0000000000387805 */ /* 0x000fe4000001ff00 */
[----:B------:R-:W0:Y:S01]  /*60e0*/  MUFU.EX2 R199, R199 ;  /* 0x000000c700c77308 */ /* 0x000e220000000800 */
[C---:B-1----:R-:W-:Y:S01]  /*60f0*/  FADD.FTZ R0, R40.reuse, R5 ;  /* 0x0000000528007221 */ /* 0x042fe20000010000 */
[----:B------:R-:W-:Y:S02]  /*6100*/  F2FP.F16.F32.PACK_AB R196, R40, R37 ;  /* 0x0000002528c4723e */ /* 0x000fe400000000ff */
[----:B------:R-:W-:-:S04]  /*6110*/  CS2R R36, SRZ ;  /* 0x0000000000247805 */ /* 0x000fc8000001ff00 */
[----:B------:R-:W1:Y:S01]  /*6120*/  MUFU.EX2 R44, R44 ;  /* 0x0000002c002c7308 */ /* 0x000e620000000800 */
[----:B--2---:R-:W-:-:S07]  /*6130*/  FADD.FTZ R25, R41, R0 ;  /* 0x0000000029197221 */ /* 0x004fce0000010000 */
[----:B------:R-:W2:Y:S01]  /*6140*/  MUFU.EX2 R26, R26 ;  /* 0x0000001a001a7308 */ /* 0x000ea20000000800 */
[----:B0-----:R-:W-:-:S07]  /*6150*/  FADD.FTZ R27, R199, R18 ;  /* 0x00000012c71b7221 */ /* 0x001fce0000010000 */
[----:B------:R-:W0:Y:S01]  /*6160*/  MUFU.EX2 R45, R45 ;  /* 0x0000002d002d7308 */ /* 0x000e220000000800 */
[C---:B-1----:R-:W-:Y:S01]  /*6170*/  FADD.FTZ R0, R44.reuse, R25 ;  /* 0x000000192c007221 */ /* 0x042fe20000010000 */
[----:B------:R-:W-:Y:S02]  /*6180*/  F2FP.F16.F32.PACK_AB R198, R44, R41 ;  /* 0x000000292cc6723e */ /* 0x000fe400000000ff */
[----:B------:R-:W-:-:S04]  /*6190*/  CS2R R40, SRZ ;  /* 0x0000000000287805 */ /* 0x000fc8000001ff00 */
[----:B------:R-:W1:Y:S01]  /*61a0*/  MUFU.EX2 R21, R21 ;  /* 0x0000001500157308 */ /* 0x000e620000000800 */
[C---:B--2---:R-:W-:Y:S01]  /*61b0*/  FADD.FTZ R18, R26.reuse, R27 ;  /* 0x0000001b1a127221 */ /* 0x044fe20000010000 */
[----:B------:R-:W-:-:S06]  /*61c0*/  F2FP.F16.F32.PACK_AB R199, R26, R199 ;  /* 0x000000c71ac7723e */ /* 0x000fcc00000000ff */
[----:B------:R-:W2:Y:S01]  /*61d0*/  MUFU.EX2 R50, R50 ;  /* 0x0000003200327308 */ /* 0x000ea20000000800 */
[----:B0-----:R-:W-:-:S07]  /*61e0*/  FADD.FTZ R25, R45, R0 ;  /* 0x000000002d197221 */ /* 0x001fce0000010000 */
[----:B------:R-:W0:Y:S01]  /*61f0*/  MUFU.EX2 R48, R48 ;  /* 0x0000003000307308 */ /* 0x000e220000000800 */
[----:B-1----:R-:W-:Y:S01]  /*6200*/  FADD.FTZ R27, R21, R18 ;  /* 0x00000012151b7221 */ /* 0x002fe20000010000 */
[----:B------:R-:W-:-:S03]  /*6210*/  F2FP.F16.F32.PACK_AB R193, R34, R21 ;  /* 0x0000001522c1723e */ /* 0x000fc600000000ff */
[----:B------:R-:W-:Y:S01]  /*6220*/  FADD.FTZ R0, R34, R27 ;  /* 0x0000001b22007221 */ /* 0x000fe20000010000 */
[----:B------:R-:W-:Y:S02]  /*6230*/  CS2R R34, SRZ ;  /* 0x0000000000227805 */ /* 0x000fe4000001ff00 */
[----:B------:R-:W-:Y:S01]  /*6240*/  CS2R R26, SRZ ;  /* 0x00000000001a7805 */ /* 0x000fe2000001ff00 */
[----:B------:R1:W3:Y:S01]  /*6250*/  MUFU.EX2 R5, R20 ;  /* 0x0000001400057308 */ /* 0x0002e20000000800 */
[C---:B--2---:R-:W-:Y:S01]  /*6260*/  FADD.FTZ R25, R50.reuse, R25 ;  /* 0x0000001932197221 */ /* 0x044fe20000010000 */
[----:B------:R-:W-:Y:S02]  /*6270*/  F2FP.F16.F32.PACK_AB R192, R50, R45 ;  /* 0x0000002d32c0723e */ /* 0x000fe400000000ff */
[----:B------:R-:W-:Y:S02]  /*6280*/  CS2R R50, SRZ ;  /* 0x0000000000327805 */ /* 0x000fe4000001ff00 */
[----:B------:R-:W-:-:S02]  /*6290*/  CS2R R44, SRZ ;  /* 0x00000000002c7805 */ /* 0x000fc4000001ff00 */
[----:B------:R-:W2:Y:S01]  /*62a0*/  MUFU.EX2 R2, R2 ;  /* 0x0000000200027308 */ /* 0x000ea20000000800 */
[----:B0-----:R-:W-:Y:S01]  /*62b0*/  FADD.FTZ R18, R48, R25 ;  /* 0x0000001930127221 */ /* 0x001fe20000010000 */
[----:B------:R-:W-:Y:S01]  /*62c0*/  FADD.FTZ R25, R195, R0 ;  /* 0x00000000c3197221 */ /* 0x000fe20000010000 */
[----:B-1----:R-:W-:Y:S01]  /*62d0*/  MOV R20, UR7 ;  /* 0x0000000700147c02 */ /* 0x002fe20008000f00 */
[----:B------:R-:W-:Y:S02]  /*62e0*/  IMAD.MOV.U32 R0, RZ, RZ, 0x3f800000 ;  /* 0x3f800000ff007424 */ /* 0x000fe400078e00ff */
[C---:B---3--:R-:W-:Y:S01]  /*62f0*/  FADD.FTZ R18, R5.reuse, R18 ;  /* 0x0000001205127221 */ /* 0x048fe20000010000 */
[----:B------:R-:W-:Y:S02]  /*6300*/  F2FP.F16.F32.PACK_AB R194, R5, R48 ;  /* 0x0000003005c2723e */ /* 0x000fe400000000ff */
[----:B------:R-:W-:Y:S01]  /*6310*/  CS2R R48, SRZ ;  /* 0x0000000000307805 */ /* 0x000fe2000001ff00 */
[C---:B--2---:R-:W-:Y:S01]  /*6320*/  FADD.FTZ R5, R2.reuse, R25 ;  /* 0x0000001902057221 */ /* 0x044fe20000010000 */
[----:B------:R-:W-:Y:S01]  /*6330*/  F2FP.F16.F32.PACK_AB R195, R2, R195 ;  /* 0x000000c302c3723e */ /* 0x000fe200000000ff */
[----:B------:R-:W-:Y:S01]  /*6340*/  IMAD.MOV.U32 R2, RZ, RZ, 0x3f800000 ;  /* 0x3f800000ff027424 */ /* 0x000fe200078e00ff */
[----:B------:R-:W-:Y:S01]  /*6350*/  CS2R R24, SRZ ;  /* 0x0000000000187805 */ /* 0x000fe2000001ff00 */
[----:B------:R-:W-:Y:S06]  /*6360*/  @!P1 BRA `(.L_x_2387) ;  /* 0x0000004000cc9947 */ /* 0x000fec0003800000 */
[----:B------:R-:W-:Y:S01]  /*6370*/  R2UR UR4, R17 ;  /* 0x00000000110472ca */ /* 0x000fe200000e0000 */
[----:B------:R-:W-:Y:S01]  /*6380*/  IMAD.MOV.U32 R21, RZ, RZ, R3 ;  /* 0x000000ffff157224 */ /* 0x000fe200078e0003 */
[----:B------:R-:W-:Y:S01]  /*6390*/  UMOV UR60, UR61 ;  /* 0x0000003d003c7c82 */ /* 0x000fe20008000000 */
[----:B------:R-:W-:Y:S01]  /*63a0*/  IMAD.MOV.U32 R228, RZ, RZ, R4 ;  /* 0x000000ffffe47224 */ /* 0x000fe200078e0004 */
[----:B------:R-:W-:Y:S01]  /*63b0*/  UMOV UR37, UR36 ;  /* 0x0000002400257c82 */ /* 0x000fe20008000000 */
[----:B------:R-:W-:Y:S02]  /*63c0*/  IMAD.MOV.U32 R2, RZ, RZ, 0x3f800000 ;  /* 0x3f800000ff027424 */ /* 0x000fe400078e00ff */
[----:B------:R-:W-:-:S06]  /*63d0*/  IMAD.MOV.U32 R151, RZ, RZ, RZ ;  /* 0x000000ffff977224 */ /* 0x000fcc00078e00ff */
[----:B------:R-:W-:-:S07]  /*63e0*/  IMAD.U32 R229, RZ, RZ, UR4 ;  /* 0x00000004ffe57e24 */ /* 0x000fce000f8e00ff */
.L_x_2398:
[----:B------:R-:W-:Y:S01]  /*63f0*/  R2UR UR5, R229 ;  /* 0x00000000e50572ca */ /* 0x000fe200000e0000 */
[----:B------:R-:W-:-:S04]  /*6400*/  UISETP.NE.AND UP0, UPT, UR37, 0x1, UPT ;  /* 0x000000012500788c */ /* 0x000fc8000bf05270 */
[----:B------:R-:W-:-:S08]  /*6410*/  USEL UR4, URZ, 0x1, UP0 ;  /* 0x000000013f047887 */ /* 0x000fd00008000000 */
[----:B------:R-:W-:-:S06]  /*6420*/  ULOP3.LUT UR4, UR5, UR4, URZ, 0x3c, !UPT ;  /* 0x0000000405047292 */ /* 0x000fcc000f8e3c3f */
[----:B------:R-:W-:Y:S01]  /*6430*/  IMAD.U32 R17, RZ, RZ, UR4 ;  /* 0x00000004ff117e24 */ /* 0x000fe2000f8e00ff */
[----:B------:R-:W-:Y:S06]  /*6440*/  @!P0 BRA `(.L_x_2388) ;  /* 0x0000000000048947 */ /* 0x000fec0003800000 */
[----:B------:R-:W-:Y:S01]  /*6450*/  BPT.TRAP 0x1 ;  /* 0x000000040000795c */ /* 0x000fe20000300000 */
.L_x_2388:
[----:B------:R-:W-:Y:S01]  /*6460*/  R2UR UR5, R16 ;  /* 0x00000000100572ca */ /* 0x000fe200000e0000 */
[----:B------:R-:W-:Y:S01]  /*6470*/  UIADD3 UR36, UR37, 0x1, URZ ;  /* 0x0000000125247890 */ /* 0x000fe2000fffe03f */
[----:B------:R-:W-:-:S03]  /*6480*/  R2UR UR4, R17 ;  /* 0x00000000110472ca */ /* 0x000fc600000e0000 */
[----:B------:R-:W-:-:S04]  /*6490*/  UISETP.NE.AND UP0, UPT, UR36, 0x2, UPT ;  /* 0x000000022400788c */ /* 0x000fc8000bf05270 */
[----:B------:R-:W-:-:S04]  /*64a0*/  USEL UR36, UR36, URZ, UP0 ;  /* 0x0000003f24247287 */ /* 0x000fc80008000000 */
[----:B------:R-:W-:Y:S02]  /*64b0*/  ULEA UR61, UR36, UR5, 0x3 ;  /* 0x00000005243d7291 */ /* 0x000fe4000f8e183f */
[----:B------:R-:W-:-:S05]  /*64c0*/  IMAD.U32 R3, RZ, RZ, UR4 ;  /* 0x00000004ff037e24 */ /* 0x000fca000f8e00ff */
[----:B------:R-:W-:-:S04]  /*64d0*/  SHF.L.U32 R3, R3, 0x1f, RZ ;  /* 0x0000001f03037819 */ /* 0x000fc800000006ff */
[----:B------:R0:W1:Y:S01]  /*64e0*/  SYNCS.PHASECHK.TRANS64.TRYWAIT P1, [UR61+0x38830], R3 ;  /* 0x03883003ff0075a7 */ /* 0x000062000802017d */
[----:B------:R-:W-:Y:S05]  /*64f0*/  @!P0 BRA `(.L_x_2389) ;  /* 0x0000000000048947 */ /* 0x000fea0003800000 */
[----:B------:R-:W-:Y:S01]  /*6500*/  BPT.TRAP 0x1 ;  /* 0x000000040000795c */ /* 0x000fe20000300000 */
.L_x_2389:
[----:B-1----:R-:W-:Y:S05]  /*6510*/  @P1 BRA `(.L_x_2390) ;  /* 0x0000000000081947 */ /* 0x002fea0003800000 */
[----:B------:R-:W1:Y:S02]  /*6520*/  SYNCS.PHASECHK.TRANS64.TRYWAIT P1, [UR61+0x38830], R3 ;  /* 0x03883003ff0075a7 */ /* 0x000e64000802017d */
[----:B-1----:R-:W-:Y:S05]  /*6530*/  @!P1 BRA `(.L_x_2391) ;  /* 0x0000014400989947 */ /* 0x002fea0003800000 */
.L_x_2390:
[----:B------:R-:W-:Y:S01]  /*6540*/  R2UR UR4, R19 ;  /* 0x00000000130472ca */ /* 0x000fe200000e0000 */
[----:B------:R-:W-:Y:S01]  /*6550*/  WARPGROUP.ARRIVE ;  /* 0x00000000000079c5 */ /* 0x000fe20000000000 */
[----:B------:R-:W-:Y:S01]  /*6560*/  R2UR UR6, R14 ;  /* 0x000000000e0672ca */ /* 0x000fe200000e0000 */
[----:B------:R-:W-:Y:S01]  /*6570*/  UMOV UR59, 0x40000040 ;  /* 0x40000040003b7882 */ /* 0x000fe20000000000 */
        /* <DEDUP_REMOVED lines=9> */
[----:B------:R-:W-:Y:S01]  /*6610*/  UIMAD UR4, UR36, 0xa00, UR4 ;  /* 0x00000a00240478a4 */ /* 0x000fe2000f8e0204 */
[-C--:B------:R-:W-:Y:S01]  /*6620*/  FMUL.FTZ R24, R24, R0.reuse ;  /* 0x0000000018187220 */ /* 0x080fe20000410000 */
[----:B------:R-:W-:Y:S01]  /*6630*/  UMOV UR56, UR6 ;  /* 0x0000000600387c82 */ /* 0x000fe20008000000 */
[----:B------:R-:W-:Y:S01]  /*6640*/  UMOV UR35, 0x40000040 ;  /* 0x4000004000237882 */ /* 0x000fe20000000000 */
[----:B------:R-:W-:Y:S01]  /*6650*/  UMOV UR57, UR7 ;  /* 0x0000000700397c82 */ /* 0x000fe20008000000 */
[----:B------:R-:W-:Y:S01]  /*6660*/  UIADD3 UR18, UR4, 0x284, URZ ;  /* 0x0000028404127890 */ /* 0x000fe2000fffe03f */
[-C--:B------:R-:W-:Y:S01]  /*6670*/  FMUL.FTZ R25, R25, R0.reuse ;  /* 0x0000000019197220 */ /* 0x080fe20000410000 */
[----:B------:R-:W-:Y:S01]  /*6680*/  UMOV UR58, UR4 ;  /* 0x00000004003a7c82 */ /* 0x000fe20008000000 */
[----:B------:R-:W-:Y:S01]  /*6690*/  UIADD3 UR22, UR4, 0x286, URZ ;  /* 0x0000028604167890 */ /* 0x000fe2000fffe03f */
[----:B------:R-:W-:Y:S01]  /*66a0*/  HGMMA.64x16x16.F32 R184, gdesc[UR56], RZ, !UPT, gsb0 ;  /* 0x0020000038b879f0 */ /* 0x000fe2000c0008ff */
[----:B------:R-:W-:Y:S01]  /*66b0*/  UIADD3 UR58, UR4, 0x80, URZ ;  /* 0x00000080043a7890 */ /* 0x000fe2000fffe03f */
[-C--:B------:R-:W-:Y:S01]  /*66c0*/  FMUL.FTZ R28, R28, R0.reuse ;  /* 0x000000001c1c7220 */ /* 0x080fe20000410000 */
[----:B------:R-:W-:Y:S01]  /*66d0*/  UMOV UR59, 0x40000040 ;  /* 0x40000040003b7882 */ /* 0x000fe20000000000 */
[----:B------:R-:W-:Y:S01]  /*66e0*/  UMOV UR56, UR6 ;  /* 0x0000000600387c82 */ /* 0x000fe20008000000 */
[----:B------:R-:W-:Y:S01]  /*66f0*/  UMOV UR57, UR7 ;  /* 0x0000000700397c82 */ /* 0x000fe20008000000 */
        /* <DEDUP_REMOVED lines=56> */
[----:B------:R-:W-:Y:S01]  /*6a80*/  UMOV UR59, 0x40000040 ;  /* 0x40000040003b7882 */ /* 0x000fe20000000000 */
[----:B------:R-:W-:Y:S01]  /*6a90*/  UMOV UR56, UR6 ;  /* 0x0000000600387c82 */ /* 0x000fe20008000000 */
[----:B------:R-:W-:Y:S01]  /*6aa0*/  UMOV UR57, UR7 ;  /* 0x0000000700397c82 */ /* 0x000fe20008000000 */
        /* <DEDUP_REMOVED lines=95> */
[----:B------:R-:W-:Y:S01]  /*70a0*/  UMOV UR59, 0x40000040 ;  /* 0x40000040003b7882 */ /* 0x000fe20000000000 */
[----:B------:R-:W-:Y:S01]  /*70b0*/  UMOV UR56, UR6 ;  /* 0x0000000600387c82 */ /* 0x000fe20008000000 */
[----:B------:R-:W-:Y:S01]  /*70c0*/  UMOV UR57, UR7 ;  /* 0x0000000700397c82 */ /* 0x000fe20008000000 */
[----:B------:R-:W-:Y:S02]  /*70d0*/  R2UR UR6, R8 ;  /* 0x00000000080672ca */ /* 0x000fe400000e0000 */
[----:B------:R-:W-:Y:S01]  /*70e0*/  R2UR UR7, R9 ;  /* 0x00000000090772ca */ /* 0x000fe200000e0000 */
[----:B------:R-:W-:Y:S02]  /*70f0*/  WARPGROUP.DEPBAR.LE gsb0, 0x0 ;  /* 0x00008000000079c5 */ /* 0x000fe40000010000 */
[----:B------:R-:W-:-:S06]  /*7100*/  WARPGROUP.ARRIVE ;  /* 0x00000000000079c5 */ /* 0x000fcc0000000000 */
[----:B------:R-:W-:Y:S01]  /*7110*/  HGMMA.64x16x16.F32 R152, gdesc[UR56], RZ, !UPT, gsb0 ;  /* 0x00200000389879f0 */ /* 0x000fe2000c0008ff */
[----:B------:R-:W-:Y:S01]  /*7120*/  UIADD3 UR58, UR4, 0x2, URZ ;  /* 0x00000002043a7890 */ /* 0x000fe2000fffe03f */
[----:B------:R-:W-:Y:S01]  /*7130*/  UMOV UR59, 0x40000040 ;  /* 0x40000040003b7882 */ /* 0x000fe20000000000 */
[----:B------:R-:W-:Y:S01]  /*7140*/  UMOV UR56, UR14 ;  /* 0x0000000e00387c82 */ /* 0x000fe20008000000 */
[----:B------:R-:W-:Y:S01]  /*7150*/  UMOV UR57, UR15 ;  /* 0x0000000f00397c82 */ /* 0x000fe20008000000 */
[----:B------:R-:W-:Y:S02]  /*7160*/  WARPGROUP.DEPBAR.LE gsb0, 0x0 ;  /* 0x00008000000079c5 */ /* 0x000fe40000010000 */
[----:B------:R-:W-:-:S06]  /*7170*/  WARPGROUP.ARRIVE ;  /* 0x00000000000079c5 */ /* 0x000fcc0000000000 */
[----:B------:R-:W-:Y:S01]  /*7180*/  HGMMA.64x16x16.F32 R184, gdesc[UR56], R184, gsb0 ;  /* 0x0020000038b879f0 */ /* 0x000fe200080008b8 */
        /* <DEDUP_REMOVED lines=25> */
[----:B------:R-:W-:Y:S01]  /*7320*/  UIADD3 UR14, UR4, 0x282, URZ ;  /* 0x00000282040e7890 */ /* 0x000fe2000fffe03f */
[----:B------:R-:W-:Y:S01]  /*7330*/  UMOV UR15, 0x40000040 ;  /* 0x40000040000f7882 */ /* 0x000fe20000000000 */
        /* <DEDUP_REMOVED lines=366> */
[----:B------:R-:W-:Y:S05]  /*8a20*/  @!P0 BRA `(.L_x_2392) ;  /* 0x0000000000048947 */ /* 0x000fea0003800000 */
[----:B------:R-:W-:Y:S01]  /*8a30*/  BPT.TRAP 0x1 ;  /* 0x000000040000795c */ /* 0x000fe20000300000 */
.L_x_2392:
        /* <DEDUP_REMOVED lines=8> */
.L_x_2393:
[----:B---3--:R-:W-:Y:S05]  /*8ac0*/  @P1 BRA `(.L_x_2394) ;  /* 0x0000000000081947 */ /* 0x008fea0003800000 */
[----:B------:R-:W3:Y:S02]  /*8ad0*/  SYNCS.PHASECHK.TRANS64.TRYWAIT P1, [UR4+0x38850], R0 ;  /* 0x03885000ff0075a7 */ /* 0x000ee40008020144 */
[----:B---3--:R-:W-:Y:S05]  /*8ae0*/  @!P1 BRA `(.L_x_2395) ;  /* 0x0000012000449947 */ /* 0x008fea0003800000 */
.L_x_2394:
        /* <DEDUP_REMOVED lines=37> */
.L_x_2396:
[----:B------:R-:W-:Y:S01]  /*8d40*/  R2UR UR5, R213 ;  /* 0x00000000d50572ca */ /* 0x000fe200000e0000 */
[----:B------:R-:W-:Y:S01]  /*8d50*/  ULDC UR6, c[0x0][0x9d8] ;  /* 0x0002760000067ab9 */ /* 0x000fe20000000800 */
[----:B------:R-:W-:Y:S01]  /*8d60*/  R2UR UR11, R22 ;  /* 0x00000000160b72ca */ /* 0x000fe200000e0000 */
[----:B------:R-:W-:Y:S01]  /*8d70*/  FMUL.FTZ R200, R168, UR6 ;  /* 0x00000006a8c87c20 */ /* 0x000fe20008410000 */
[----:B------:R-:W-:Y:S01]  /*8d80*/  FMUL.FTZ R168, R170, UR6 ;  /* 0x00000006aaa87c20 */ /* 0x000fe20008410000 */
[----:B------:R-:W-:Y:S01]  /*8d90*/  R2UR UR10, R212 ;  /* 0x00000000d40a72ca */ /* 0x000fe200000e0000 */
[----:B------:R-:W-:Y:S01]  /*8da0*/  FMUL.FTZ R196, R160, UR6 ;  /* 0x00000006a0c47c20 */ /* 0x000fe20008410000 */
[----:B------:R-:W-:Y:S01]  /*8db0*/  FMUL.FTZ R202, R172, UR6 ;  /* 0x00000006acca7c20 */ /* 0x000fe20008410000 */
[----:B------:R-:W-:Y:S01]  /*8dc0*/  FMUL.FTZ R201, R171, UR6 ;  /* 0x00000006abc97c20 */ /* 0x000fe20008410000 */
[----:B------:R-:W-:Y:S01]  /*8dd0*/  FMUL.FTZ R171, R173, UR6 ;  /* 0x00000006adab7c20 */ /* 0x000fe20008410000 */
[----:B------:R-:W-:Y:S01]  /*8de0*/  FMUL.FTZ R210, R188, UR6 ;  /* 0x00000006bcd27c20 */ /* 0x000fe20008410000 */
[----:B------:R-:W-:Y:S01]  /*8df0*/  FMUL.FTZ R203, R175, UR6 ;  /* 0x00000006afcb7c20 */ /* 0x000fe20008410000 */
[----:B------:R-:W-:Y:S01]  /*8e00*/  FMUL.FTZ R175, R153, UR6 ;  /* 0x0000000699af7c20 */ /* 0x000fe20008410000 */
[----:B------:R-:W-:Y:S01]  /*8e10*/  UISETP.NE.AND UP0, UPT, UR5, URZ, UPT ;  /* 0x0000003f0500728c */ /* 0x000fe2000bf05270 */
[----:B------:R-:W-:Y:S01]  /*8e20*/  R2UR UR5, R215 ;  /* 0x00000000d70572ca */ /* 0x000fe200000e0000 */
[----:B------:R-:W-:-:S02]  /*8e30*/  IMAD.U32 R173, RZ, RZ, UR11 ;  /* 0x0000000bffad7e24 */ /* 0x000fc4000f8e00ff */
[----:B01----:R-:W-:Y:S01]  /*8e40*/  FMUL.FTZ R3, R189, UR6 ;  /* 0x00000006bd037c20 */ /* 0x003fe20008410000 */
[----:B------:R-:W0:Y:S01]  /*8e50*/  MUFU.TANH R210, R210 ;  /* 0x000000d200d27308 */ /* 0x000e220000002400 */
        /* <DEDUP_REMOVED lines=8> */
[----:B--23--:R-:W-:Y:S01]  /*8ee0*/  FMUL.FTZ R0, R186, UR6 ;  /* 0x00000006ba007c20 */ /* 0x00cfe20008410000 */
[----:B------:R-:W-:Y:S01]  /*8ef0*/  VIADD R170, R216, UR5 ;  /* 0x00000005d8aa7c36 */ /* 0x000fe20008000000 */
[----:B------:R-:W-:Y:S01]  /*8f00*/  UIMAD UR5, UR60, -0x50, URZ ;  /* 0xffffffb03c0578a4 */ /* 0x000fe2000f8e023f */
[----:B------:R-:W-:Y:S01]  /*8f10*/  FMUL.FTZ R2, R185, UR6 ;  /* 0x00000006b9027c20 */ /* 0x000fe20008410000 */
[----:B------:R-:W-:Y:S01]  /*8f20*/  FMUL.FTZ R206, R180, UR6 ;  /* 0x00000006b4ce7c20 */ /* 0x000fe20008410000 */
[----:B------:R-:W-:Y:S01]  /*8f30*/  FMUL.FTZ R205, R179, UR6 ;  /* 0x00000006b3cd7c20 */ /* 0x000fe20008410000 */
[----:B------:R-:W-:Y:S01]  /*8f40*/  @P1 IMAD.HI.U32 R172, R170, UR7, RZ ;  /* 0x00000007aaac1c27 */ /* 0x000fe2000f8e00ff */
[----:B------:R-:W-:Y:S01]  /*8f50*/  @UP0 ULDC UR7, c[0x0][0x450] ;  /* 0x0001140000070ab9 */ /* 0x000fe20000000800 */
[----:B------:R-:W2:Y:S02]  /*8f60*/  MUFU.TANH R200, R200 ;  /* 0x000000c800c87308 */ /* 0x000ea40000002400 */
[----:B------:R-:W-:Y:S01]  /*8f70*/  FMUL.FTZ R180, R181, UR6 ;  /* 0x00000006b5b47c20 */ /* 0x000fe20008410000 */
[----:B------:R-:W-:Y:S01]  /*8f80*/  IMAD.U32 R160, RZ, RZ, UR5 ;  /* 0x00000005ffa07e24 */ /* 0x000fe2000f8e00ff */
[----:B------:R-:W-:Y:S01]  /*8f90*/  @P2 SHF.R.U32.HI R170, RZ, UR7, R172 ;  /* 0x00000007ffaa2c19 */ /* 0x000fe200080116ac */
[----:B------:R-:W-:Y:S01]  /*8fa0*/  FMUL.FTZ R204, R176, UR6 ;  /* 0x00000006b0cc7c20 */ /* 0x000fe20008410000 */
[----:B------:R-:W-:Y:S01]  /*8fb0*/  FMUL.FTZ R181, R169, UR6 ;  /* 0x00000006a9b57c20 */ /* 0x000fe20008410000 */
[----:B------:R-:W-:Y:S01]  /*8fc0*/  FMUL.FTZ R169, R174, UR6 ;  /* 0x00000006aea97c20 */ /* 0x000fe20008410000 */
[----:B------:R-:W-:Y:S01]  /*8fd0*/  IADD3 R160, -R23, 0x1, R160 ;  /* 0x0000000117a07810 */ /* 0x000fe20007ffe1a0 */
[----:B------:R-:W-:Y:S01]  /*8fe0*/  SHFL.IDX PT, R153, R170, 0x1, 0x1c1f ;  /* 0x003c1f00aa997f89 */ /* 0x000fe200000e0000 */
[----:B------:R-:W3:Y:S01]  /*8ff0*/  MUFU.TANH R177, R177 ;  /* 0x000000b100b17308 */ /* 0x000ee20000002400 */
[----:B------:R-:W-:Y:S01]  /*9000*/  FMUL.FTZ R174, R161, UR6 ;  /* 0x00000006a1ae7c20 */ /* 0x000fe20008410000 */
[----:B------:R-:W-:Y:S01]  /*9010*/  IADD3 R173, -R173, UR10, R160 ;  /* 0x0000000aadad7c10 */ /* 0x000fe2000fffe1a0 */
[----:B------:R-:W-:Y:S01]  /*9020*/  FMUL.FTZ R161, R165, UR6 ;  /* 0x00000006a5a17c20 */ /* 0x000fe20008410000 */
[----:B------:R-:W4:Y:S01]  /*9030*/  SHFL.IDX PT, R160, R170, RZ, 0x1c1f ;  /* 0x001c1fffaaa07589 */ /* 0x000f2200000e0000 */
[----:B------:R-:W-:Y:S01]  /*9040*/  FMUL.FTZ R194, R156, UR6 ;  /* 0x000000069cc27c20 */ /* 0x000fe20008410000 */
        /* <DEDUP_REMOVED lines=8> */
[----:B------:R-:W-:Y:S01]  /*90d0*/  ULDC UR5, c[0x0][0x988] ;  /* 0x0002620000057ab9 */ /* 0x000fe20000000800 */
[----:B------:R-:W-:Y:S01]  /*90e0*/  FMUL.FTZ R178, R182, UR6 ;  /* 0x00000006b6b27c20 */ /* 0x000fe20008410000 */
[----:B------:R-:W5:Y:S01]  /*90f0*/  MUFU.TANH R208, R208 ;  /* 0x000000d000d07308 */ /* 0x000f620000002400 */
[----:B------:R-:W-:Y:S01]  /*9100*/  FMUL.FTZ R166, R166, UR6 ;  /* 0x00000006a6a67c20 */ /* 0x000fe20008410000 */
[----:B------:R-:W-:Y:S01]  /*9110*/  FMUL.FTZ R199, R167, UR6 ;  /* 0x00000006a7c77c20 */ /* 0x000fe20008410000 */
[----:B------:R-:W-:Y:S01]  /*9120*/  FMUL.FTZ R193, R155, UR6 ;  /* 0x000000069bc17c20 */ /* 0x000fe20008410000 */
[----:B------:R-:W-:Y:S01]  /*9130*/  FMUL.FTZ R195, R158, UR6 ;  /* 0x000000069ec37c20 */ /* 0x000fe20008410000 */
[----:B------:R-:W-:Y:S01]  /*9140*/  FMUL.FTZ R159, R159, UR6 ;  /* 0x000000069f9f7c20 */ /* 0x000fe20008410000 */
[----:B------:R-:W3:Y:S01]  /*9150*/  S2UR UR7, SR_CgaCtaId ;  /* 0x00000000000779c3 */ /* 0x000ee20000008800 */
[----:B------:R-:W-:Y:S01]  /*9160*/  UIADD3 UR61, UR61, 0x38840, URZ ;  /* 0x000388403d3d7890 */ /* 0x000fe2000fffe03f */
[----:B------:R-:W5:Y:S01]  /*9170*/  MUFU.TANH R171, R171 ;  /* 0x000000ab00ab7308 */ /* 0x000f620000002400 */
[----:B----4-:R-:W-:-:S07]  /*9180*/  IMAD.IADD R152, R173, 0x1, R160 ;  /* 0x00000001ad987824 */ /* 0x010fce00078e02a0 */
[----:B------:R-:W4:Y:S01]  /*9190*/  MUFU.TANH R0, R0 ;  /* 0x0000000000007308 */ /* 0x000f220000002400 */
[C---:B------:R-:W-:Y:S02]  /*91a0*/  ISETP.GT.AND P4, PT, R152.reuse, 0x8, PT ;  /* 0x000000089800780c */ /* 0x040fe40003f84270 */
[----:B------:R-:W-:Y:S02]  /*91b0*/  ISETP.GT.AND P6, PT, R152, 0x9, PT ;  /* 0x000000099800780c */ /* 0x000fe40003fc4270 */
[----:B0-----:R-:W-:Y:S02]  /*91c0*/  FSEL R210, R210, -INF , P4 ;  /* 0xff800000d2d27808 */ /* 0x001fe40002000000 */
[C---:B------:R-:W-:Y:S01]  /*91d0*/  ISETP.GT.AND P4, PT, R152.reuse, 0x20, PT ;  /* 0x000000209800780c */ /* 0x040fe20003f84270 */
[----:B------:R-:W0:Y:S01]  /*91e0*/  MUFU.TANH R2, R2 ;  /* 0x0000000200027308 */ /* 0x000e220000002400 */
[----:B------:R-:W-:Y:S02]  /*91f0*/  ISETP.GT.AND P1, PT, R152, 0x11, PT ;  /* 0x000000119800780c */ /* 0x000fe40003f24270 */
[----:B-1----:R-:W-:Y:S01]  /*9200*/  FSEL R179, R3, -INF , P6 ;  /* 0xff80000003b37808 */ /* 0x002fe20003000000 */
[----:B------:R-:W-:Y:S01]  /*9210*/  IMAD.IADD R3, R173, 0x1, R153 ;  /* 0x00000001ad037824 */ /* 0x000fe200078e0299 */
[----:B--2---:R-:W-:Y:S01]  /*9220*/  FSEL R200, R200, -INF , P4 ;  /* 0xff800000c8c87808 */ /* 0x004fe20002000000 */
[----:B---3--:R-:W-:Y:S01]  /*9230*/  UPRMT UR61, UR7, 0x654, UR61 ;  /* 0x00000654073d7896 */ /* 0x008fe2000800003d */
[C---:B------:R-:W-:Y:S01]  /*9240*/  ISETP.GT.AND P4, PT, R152.reuse, 0x38, PT ;  /* 0x000000389800780c */ /* 0x040fe20003f84270 */
[----:B------:R-:W1:Y:S01]  /*9250*/  MUFU.TANH R204, R204 ;  /* 0x000000cc00cc7308 */ /* 0x000e620000002400 */
[----:B------:R-:W-:-:S02]  /*9260*/  ISETP.GT.AND P2, PT, R152, RZ, PT ;  /* 0x000000ff9800720c */ /* 0x000fc40003f44270 */
[----:B------:R-:W-:Y:S02]  /*9270*/  FSEL R165, R177, -INF , P1 ;  /* 0xff800000b1a57808 */ /* 0x000fe40000800000 */
[----:B------:R-:W-:Y:S02]  /*9280*/  ISETP.GT.AND P1, PT, R152, 0x29, PT ;  /* 0x000000299800780c */ /* 0x000fe40003f24270 */
[----:B-----5:R-:W-:Y:S01]  /*9290*/  FSEL R198, R198, -INF , P4 ;  /* 0xff800000c6c67808 */ /* 0x020fe20002000000 */
[----:B------:R-:W2:Y:S01]  /*92a0*/  MUFU.TANH R206, R206 ;  /* 0x000000ce00ce7308 */ /* 0x000ea20000002400 */
[----:B------:R-:W-:Y:S01]  /*92b0*/  ISETP.GT.AND P4, PT, R3, RZ, PT ;  /* 0x000000ff0300720c */ /* 0x000fe20003f84270 */
[----:B------:R-:W-:Y:S01]  /*92c0*/  SYNCS.ARRIVE.TRANS64.RED.A1T0 RZ, [UR61], RZ ;  /* 0x000000ffffff79a7 */ /* 0x000fe2000810043d */
[----:B------:R-:W-:Y:S02]  /*92d0*/  ISETP.GT.AND P3, PT, R152, 0x1, PT ;  /* 0x000000019800780c */ /* 0x000fe40003f64270 */
[----:B------:R-:W-:-:S02]  /*92e0*/  FSEL R208, R208, -INF , P2 ;  /* 0xff800000d0d07808 */ /* 0x000fc40001000000 */
[----:B------:R-:W-:Y:S01]  /*92f0*/  FSEL R160, R171, -INF , P1 ;  /* 0xff800000aba07808 */ /* 0x000fe20000800000 */
[----:B------:R-:W3:Y:S01]  /*9300*/  MUFU.TANH R180, R180 ;  /* 0x000000b400b47308 */ /* 0x000ee20000002400 */
[----:B----4-:R-:W-:Y:S02]  /*9310*/  FSEL R171, R0, -INF , P4 ;  /* 0xff80000000ab7808 */ /* 0x010fe40002000000 */
[----:B0-----:R-:W-:Y:S02]  /*9320*/  FSEL R170, R2, -INF , P3 ;  /* 0xff80000002aa7808 */ /* 0x001fe40001800000 */
[----:B------:R-:W-:Y:S02]  /*9330*/  FMNMX.FTZ R0, R208, R228, !PT ;  /* 0x000000e4d0007209 */ /* 0x000fe40007810000 */
[----:B------:R-:W-:Y:S01]  /*9340*/  ISETP.GT.AND P5, PT, R152, 0x10, PT ;  /* 0x000000109800780c */ /* 0x000fe20003fa4270 */
[----:B------:R-:W0:Y:S01]  /*9350*/  MUFU.TANH R181, R181 ;  /* 0x000000b500b57308 */ /* 0x000e220000002400 */
[----:B------:R-:W-:-:S02]  /*9360*/  FMNMX.FTZ R0, R170, R0, !PT ;  /* 0x00000000aa007209 */ /* 0x000fc40007810000 */
[----:B-1----:R-:W-:Y:S02]  /*9370*/  FSEL R204, R204, -INF , P5 ;  /* 0xff800000cccc7808 */ /* 0x002fe40002800000 */
[----:B------:R-:W-:Y:S02]  /*9380*/  FMNMX.FTZ R0, R210, R0, !PT ;  /* 0x00000000d2007209 */ /* 0x000fe40007810000 */
[C---:B------:R-:W-:Y:S01]  /*9390*/  ISETP.GT.AND P2, PT, R152.reuse, 0x18, PT ;  /* 0x000000189800780c */ /* 0x040fe20003f44270 */
[----:B------:R-:W1:Y:S01]  /*93a0*/  MUFU.TANH R202, R202 ;  /* 0x000000ca00ca7308 */ /* 0x000e620000002400 */
[----:B------:R-:W-:Y:S02]  /*93b0*/  FMNMX.FTZ R0, R179, R0, !PT ;  /* 0x00000000b3007209 */ /* 0x000fe40007810000 */
[----:B------:R-:W-:Y:S02]  /*93c0*/  ISETP.GT.AND P3, PT, R152, 0x19, PT ;  /* 0x000000199800780c */ /* 0x000fe40003f64270 */
[----:B------:R-:W-:-:S02]  /*93d0*/  FMNMX.FTZ R0, R204, R0, !PT ;  /* 0x00000000cc007209 */ /* 0x000fc40007810000 */
[----:B--2---:R-:W-:Y:S01]  /*93e0*/  FSEL R206, R206, -INF , P2 ;  /* 0xff800000cece7808 */ /* 0x004fe20001000000 */
[----:B------:R-:W2:Y:S01]  /*93f0*/  MUFU.TANH R196, R196 ;  /* 0x000000c400c47308 */ /* 0x000ea20000002400 */
[----:B------:R-:W-:Y:S02]  /*9400*/  FMNMX.FTZ R0, R165, R0, !PT ;  /* 0x00000000a5007209 */ /* 0x000fe40007810000 */
[----:B---3--:R-:W-:Y:S02]  /*9410*/  FSEL R177, R180, -INF , P3 ;  /* 0xff800000b4b17808 */ /* 0x008fe40001800000 */
[----:B------:R-:W-:Y:S02]  /*9420*/  FMNMX.FTZ R0, R206, R0, !PT ;  /* 0x00000000ce007209 */ /* 0x000fe40007810000 */
[----:B------:R-:W-:Y:S01]  /*9430*/  ISETP.GT.AND P6, PT, R152, 0x21, PT ;  /* 0x000000219800780c */ /* 0x000fe20003fc4270 */
[----:B------:R-:W3:Y:S01]  /*9440*/  MUFU.TANH R174, R174 ;  /* 0x000000ae00ae7308 */ /* 0x000ee20000002400 */
[----:B------:R-:W-:-:S02]  /*9450*/  FMNMX.FTZ R0, R177, R0, !PT ;  /* 0x00000000b1007209 */ /* 0x000fc40007810000 */
[----:B------:R-:W-:Y:S02]  /*9460*/  ISETP.GT.AND P5, PT, R152, 0x28, PT ;  /* 0x000000289800780c */ /* 0x000fe40003fa4270 */
[----:B0-----:R-:W-:Y:S02]  /*9470*/  FSEL R172, R181, -INF , P6 ;  /* 0xff800000b5ac7808 */ /* 0x001fe40003000000 */
[----:B------:R-:W-:Y:S01]  /*9480*/  FMNMX.FTZ R0, R200, R0, !PT ;  /* 0x00000000c8007209 */ /* 0x000fe20007810000 */
[----:B------:R-:W0:Y:S01]  /*9490*/  MUFU.TANH R161, R161 ;  /* 0x000000a100a17308 */ /* 0x000e220000002400 */
[----:B-1----:R-:W-:Y:S02]  /*94a0*/  FSEL R202, R202, -INF , P5 ;  /* 0xff800000caca7808 */ /* 0x002fe40002800000 */
[----:B------:R-:W-:Y:S02]  /*94b0*/  FMNMX.FTZ R0, R172, R0, !PT ;  /* 0x00000000ac007209 */ /* 0x000fe40007810000 */
[----:B------:R-:W-:-:S02]  /*94c0*/  ISETP.GT.AND P2, PT, R152, 0x30, PT ;  /* 0x000000309800780c */ /* 0x000fc40003f44270 */
[----:B------:R-:W-:Y:S01]  /*94d0*/  FMNMX.FTZ R0, R202, R0, !PT ;  /* 0x00000000ca007209 */ /* 0x000fe20007810000 */
[----:B------:R-:W1:Y:S01]  /*94e0*/  MUFU.TANH R192, R192 ;  /* 0x000000c000c07308 */ /* 0x000e620000002400 */
[----:B------:R-:W-:Y:S02]  /*94f0*/  ISETP.GT.AND P3, PT, R152, 0x31, PT ;  /* 0x000000319800780c */ /* 0x000fe40003f64270 */
[----:B--2---:R-:W-:Y:S02]  /*9500*/  FSEL R196, R196, -INF , P2 ;  /* 0xff800000c4c47808 */ /* 0x004fe40001000000 */
[----:B------:R-:W-:Y:S02]  /*9510*/  FMNMX.FTZ R0, R160, R0, !PT ;  /* 0x00000000a0007209 */ /* 0x000fe40007810000 */
[----:B---3--:R-:W-:Y:S01]  /*9520*/  FSEL R2, R174, -INF , P3 ;  /* 0xff800000ae027808 */ /* 0x008fe20001800000 */
[----:B------:R-:W2:Y:S01]  /*9530*/  MUFU.TANH R175, R175 ;  /* 0x000000af00af7308 */ /* 0x000ea20000002400 */
[----:B------:R-:W-:-:S02]  /*9540*/  FMNMX.FTZ R0, R196, R0, !PT ;  /* 0x00000000c4007209 */ /* 0x000fc40007810000 */
[----:B------:R-:W-:Y:S02]  /*9550*/  ISETP.GT.AND P6, PT, R152, 0x39, PT ;  /* 0x000000399800780c */ /* 0x000fe40003fc4270 */
[----:B------:R-:W-:Y:S02]  /*9560*/  FMNMX.FTZ R0, R2, R0, !PT ;  /* 0x0000000002007209 */ /* 0x000fe40007810000 */
[C---:B------:R-:W-:Y:S01]  /*9570*/  ISETP.GT.AND P5, PT, R152.reuse, 0x40, PT ;  /* 0x000000409800780c */ /* 0x040fe20003fa4270 */
[----:B------:R-:W3:Y:S01]  /*9580*/  MUFU.TANH R194, R194 ;  /* 0x000000c200c27308 */ /* 0x000ee20000002400 */
[C---:B------:R-:W-:Y:S02]  /*9590*/  ISETP.GT.AND P1, PT, R152.reuse, 0x41, PT ;  /* 0x000000419800780c */ /* 0x040fe40003f24270 */
[C---:B------:R-:W-:Y:S02]  /*95a0*/  ISETP.GT.AND P2, PT, R152.reuse, 0x48, PT ;  /* 0x000000489800780c */ /* 0x040fe40003f44270 */
[----:B------:R-:W-:-:S02]  /*95b0*/  ISETP.GT.AND P3, PT, R152, 0x49, PT ;  /* 0x000000499800780c */ /* 0x000fc40003f64270 */
[----:B0-----:R-:W-:Y:S01]  /*95c0*/  FSEL R156, R161, -INF , P6 ;  /* 0xff800000a19c7808 */ /* 0x001fe20003000000 */
[----:B------:R0:W4:Y:S01]  /*95d0*/  MUFU.TANH R152, R157 ;  /* 0x0000009d00987308 */ /* 0x0001220000002400 */
[----:B------:R-:W-:Y:S02]  /*95e0*/  FMNMX.FTZ R0, R198, R0, !PT ;  /* 0x00000000c6007209 */ /* 0x000fe40007810000 */
[----:B-1----:R-:W-:Y:S02]  /*95f0*/  FSEL R192, R192, -INF , P5 ;  /* 0xff800000c0c07808 */ /* 0x002fe40002800000 */
[----:B------:R-:W-:Y:S02]  /*9600*/  FMNMX.FTZ R0, R156, R0, !PT ;  /* 0x000000009c007209 */ /* 0x000fe40007810000 */
[----:B--2---:R-:W-:Y:S01]  /*9610*/  FSEL R175, R175, -INF , P1 ;  /* 0xff800000afaf7808 */ /* 0x004fe20000800000 */
[----:B------:R-:W1:Y:S01]  /*9620*/  MUFU.TANH R4, R4 ;  /* 0x0000000400047308 */ /* 0x000e620000002400 */
[----:B------:R-:W-:Y:S01]  /*9630*/  FMNMX.FTZ R0, R192, R0, !PT ;  /* 0x00000000c0007209 */ /* 0x000fe20007810000 */
[----:B0-----:R-:W-:Y:S01]  /*9640*/  FMUL.FTZ R157, R162, UR6 ;  /* 0x00000006a29d7c20 */ /* 0x001fe20008410000 */
[----:B---3--:R-:W-:-:S02]  /*9650*/  FSEL R194, R194, -INF , P2 ;  /* 0xff800000c2c27808 */ /* 0x008fc40001000000 */
[----:B------:R-:W-:Y:S02]  /*9660*/  FMNMX.FTZ R0, R175, R0, !PT ;  /* 0x00000000af007209 */ /* 0x000fe40007810000 */
[C---:B------:R-:W-:Y:S01]  /*9670*/  ISETP.GT.AND P5, PT, R3.reuse, 0x8, PT ;  /* 0x000000080300780c */ /* 0x040fe20003fa4270 */
[----:B------:R-:W0:Y:S01]  /*9680*/  MUFU.TANH R176, R176 ;  /* 0x000000b000b07308 */ /* 0x000e220000002400 */
[----:B----4-:R-:W-:Y:S02]  /*9690*/  FSEL R152, R152, -INF , P3 ;  /* 0xff80000098987808 */ /* 0x010fe40001800000 */
[----:B------:R-:W-:Y:S02]  /*96a0*/  FMNMX.FTZ R0, R194, R0, !PT ;  /* 0x00000000c2007209 */ /* 0x000fe40007810000 */
[----:B------:R-:W-:Y:S02]  /*96b0*/  ISETP.GT.AND P2, PT, R3, 0x10, PT ;  /* 0x000000100300780c */ /* 0x000fe40003f44270 */
[----:B------:R-:W-:Y:S01]  /*96c0*/  FMNMX.FTZ R0, R152, R0, !PT ;  /* 0x0000000098007209 */ /* 0x000fe20007810000 */
[----:B------:R-:W2:Y:S01]  /*96d0*/  MUFU.TANH R209, R209 ;  /* 0x000000d100d17308 */ /* 0x000ea20000002400 */
[----:B-1----:R-:W-:-:S02]  /*96e0*/  FSEL R174, R4, -INF , P5 ;  /* 0xff80000004ae7808 */ /* 0x002fc40002800000 */
[C---:B------:R-:W-:Y:S01]  /*96f0*/  ISETP.GT.AND P6, PT, R3.reuse, 0x1, PT ;  /* 0x000000010300780c */ /* 0x040fe20003fc4270 */
[----:B------:R-:W1:Y:S01]  /*9700*/  SHFL.BFLY PT, R4, R0, 0x2, 0x1f ;  /* 0x0c401f0000047f89 */ /* 0x000e6200000e0000 */
[C---:B------:R-:W-:Y:S02]  /*9710*/  ISETP.GT.AND P5, PT, R3.reuse, 0x20, PT ;  /* 0x000000200300780c */ /* 0x040fe40003fa4270 */
[C---:B------:R-:W-:Y:S01]  /*9720*/  ISETP.GT.AND P1, PT, R3.reuse, 0x9, PT ;  /* 0x000000090300780c */ /* 0x040fe20003f24270 */
[----:B------:R-:W3:Y:S01]  /*9730*/  MUFU.TANH R169, R169 ;  /* 0x000000a900a97308 */ /* 0x000ee20000002400 */
[----:B0-----:R-:W-:Y:S02]  /*9740*/  FSEL R173, R176, -INF , P2 ;  /* 0xff800000b0ad7808 */ /* 0x001fe40001000000 */
[C---:B------:R-:W-:Y:S02]  /*9750*/  ISETP.GT.AND P2, PT, R3.reuse, 0x28, PT ;  /* 0x000000280300780c */ /* 0x040fe40003f44270 */
[----:B------:R-:W-:-:S02]  /*9760*/  ISETP.GT.AND P3, PT, R3, 0x11, PT ;  /* 0x000000110300780c */ /* 0x000fc40003f64270 */
[----:B------:R-:W-:Y:S01]  /*9770*/  ISETP.GT.AND P4, PT, R3, 0x18, PT ;  /* 0x000000180300780c */ /* 0x000fe20003f84270 */
[----:B------:R-:W0:Y:S01]  /*9780*/  MUFU.TANH R207, R207 ;  /* 0x000000cf00cf7308 */ /* 0x000e220000002400 */
[----:B--2---:R-:W-:Y:S02]  /*9790*/  FSEL R209, R209, -INF , P6 ;  /* 0xff800000d1d17808 */ /* 0x004fe40003000000 */
[----:B------:R-:W-:-:S05]  /*97a0*/  ISETP.GT.AND P6, PT, R3, 0x19, PT ;  /* 0x000000190300780c */ /* 0x000fca0003fc4270 */
[----:B------:R-:W2:Y:S01]  /*97b0*/  MUFU.TANH R168, R168 ;  /* 0x000000a800a87308 */ /* 0x000ea20000002400 */
[----:B---3--:R-:W-:Y:S02]  /*97c0*/  FSEL R153, R169, -INF , P2 ;  /* 0xff800000a9997808 */ /* 0x008fe40001000000 */
[----:B------:R-:W-:Y:S02]  /*97d0*/  ISETP.GT.AND P2, PT, R3, 0x40, PT ;  /* 0x000000400300780c */ /* 0x000fe40003f44270 */
[----:B-1----:R-:W-:-:S03]  /*97e0*/  FMNMX.FTZ R4, R0, R4, !PT ;  /* 0x0000000400047209 */ /* 0x002fc60007810000 */
[----:B------:R-:W-:Y:S01]  /*97f0*/  MUFU.TANH R163, R163 ;  /* 0x000000a300a37308 */ /* 0x000fe20000002400 */
[----:B0-----:R-:W-:Y:S01]  /*9800*/  FSEL R207, R207, -INF , P6 ;  /* 0xff800000cfcf7808 */ /* 0x001fe20003000000 */
[----:B------:R-:W0:Y:S06]  /*9810*/  SHFL.BFLY PT, R0, R4, 0x1, 0x1f ;  /* 0x0c201f0004007f89 */ /* 0x000e2c00000e0000 */
[----:B------:R-:W1:Y:S01]  /*9820*/  MUFU.TANH R211, R211 ;  /* 0x000000d300d37308 */ /* 0x000e620000002400 */
[----:B--2---:R-:W-:Y:S02]  /*9830*/  FSEL R161, R168, -INF , P5 ;  /* 0xff800000a8a17808 */ /* 0x004fe40002800000 */
[----:B------:R-:W-:-:S05]  /*9840*/  ISETP.GT.AND P5, PT, R3, 0x49, PT ;  /* 0x000000490300780c */ /* 0x000fca0003fa4270 */
[----:B------:R-:W2:Y:S08]  /*9850*/  MUFU.TANH R205, R205 ;  /* 0x000000cd00cd7308 */ /* 0x000eb00000002400 */
[----:B------:R-:W3:Y:S01]  /*9860*/  MUFU.TANH R178, R178 ;  /* 0x000000b200b27308 */ /* 0x000ee20000002400 */
[----:B-1----:R-:W-:Y:S02]  /*9870*/  FSEL R211, R211, -INF , P1 ;  /* 0xff800000d3d37808 */ /* 0x002fe40000800000 */
[----:B0-----:R-:W-:-:S02]  /*9880*/  FMNMX.FTZ R4, R4, R0, !PT ;  /* 0x0000000004047209 */ /* 0x001fc40007810000 */
[----:B------:R-:W-:Y:S02]  /*9890*/  ISETP.GT.AND P1, PT, R3, 0x21, PT ;  /* 0x000000210300780c */ /* 0x000fe40003f24270 */
[C---:B------:R-:W-:Y:S01]  /*98a0*/  FSETP.NEU.FTZ.AND P6, PT, R4.reuse, -INF , PT ;  /* 0xff8000000400780b */ /* 0x040fe20003fdd000 */
[C---:B------:R-:W-:Y:S01]  /*98b0*/  FMUL.FTZ R169, R4.reuse, UR5 ;  /* 0x0000000504a97c20 */ /* 0x040fe20008410000 */
[----:B------:R-:W0:Y:S01]  /*98c0*/  MUFU.TANH R201, R201 ;  /* 0x000000c900c97308 */ /* 0x000e220000002400 */
[----:B--2---:R-:W-:Y:S02]  /*98d0*/  FSEL R205, R205, -INF , P3 ;  /* 0xff800000cdcd7808 */ /* 0x004fe40001800000 */
[----:B------:R-:W-:Y:S02]  /*98e0*/  FSEL R0, R4, RZ, P6 ;  /* 0x000000ff04007208 */ /* 0x000fe40003000000 */
[----:B------:R-:W-:Y:S02]  /*98f0*/  FSEL R169, R169, RZ, P6 ;  /* 0x000000ffa9a97208 */ /* 0x000fe40003000000 */
[----:B------:R-:W-:Y:S01]  /*9900*/  ISETP.GT.AND P6, PT, R3, 0x31, PT ;  /* 0x000000310300780c */ /* 0x000fe20003fc4270 */
[----:B------:R-:W1:Y:S01]  /*9910*/  MUFU.TANH R203, R203 ;  /* 0x000000cb00cb7308 */ /* 0x000e620000002400 */
[----:B---3--:R-:W-:Y:S01]  /*9920*/  FSEL R164, R178, -INF , P4 ;  /* 0xff800000b2a47808 */ /* 0x008fe20002000000 */
[--C-:B------:R-:W-:Y:S01]  /*9930*/  FFMA.FTZ R208, R208, UR5, -R169.reuse ;  /* 0x00000005d0d07c23 */ /* 0x100fe200080108a9 */
[----:B------:R-:W-:Y:S01]  /*9940*/  FSEL R197, R163, -INF , P6 ;  /* 0xff800000a3c57808 */ /* 0x000fe20003000000 */
        /* <DEDUP_REMOVED lines=19> */
[----:B------:R-:W-:Y:S01]  /*9a80*/  FMNMX.FTZ R169, R171, R21, !PT ;  /* 0x00000015aba97209 */ /* 0x000fe20007810000 */
[----:B------:R-:W2:Y:S01]  /*9a90*/  MUFU.TANH R157, R157 ;  /* 0x0000009d009d7308 */ /* 0x000ea20000002400 */
[----:B0-----:R-:W-:Y:S01]  /*9aa0*/  FSEL R201, R201, -INF , P1 ;  /* 0xff800000c9c97808 */ /* 0x001fe20000800000 */
[----:B------:R-:W-:Y:S01]  /*9ab0*/  FMUL.FTZ R172, R154, UR6 ;  /* 0x000000069aac7c20 */ /* 0x000fe20008410000 */
[----:B------:R-:W-:Y:S01]  /*9ac0*/  FMNMX.FTZ R169, R209, R169, !PT ;  /* 0x000000a9d1a97209 */ /* 0x000fe20007810000 */
[----:B------:R-:W-:Y:S01]  /*9ad0*/  FADD.FTZ R0, -R0, R228 ;  /* 0x000000e400007221 */ /* 0x000fe20000010100 */
[----:B------:R-:W-:-:S02]  /*9ae0*/  ISETP.GT.AND P3, PT, R3, 0x29, PT ;  /* 0x000000290300780c */ /* 0x000fc40003f64270 */
[----:B------:R-:W-:Y:S01]  /*9af0*/  FMNMX.FTZ R169, R174, R169, !PT ;  /* 0x000000a9aea97209 */ /* 0x000fe20007810000 */
[----:B------:R-:W0:Y:S01]  /*9b00*/  MUFU.TANH R166, R166 ;  /* 0x000000a600a67308 */ /* 0x000e220000002400 */
[----:B------:R-:W-:Y:S01]  /*9b10*/  ISETP.GT.AND P4, PT, R3, 0x30, PT ;  /* 0x000000300300780c */ /* 0x000fe20003f84270 */
[----:B------:R-:W-:Y:S01]  /*9b20*/  FMUL.FTZ R0, R0, UR5 ;  /* 0x0000000500007c20 */ /* 0x000fe20008410000 */
[----:B------:R-:W-:Y:S02]  /*9b30*/  FMNMX.FTZ R169, R211, R169, !PT ;  /* 0x000000a9d3a97209 */ /* 0x000fe40007810000 */
[----:B-1----:R-:W-:Y:S02]  /*9b40*/  FSEL R203, R203, -INF , P3 ;  /* 0xff800000cbcb7808 */ /* 0x002fe40001800000 */
[----:B------:R-:W-:Y:S01]  /*9b50*/  FMNMX.FTZ R169, R173, R169, !PT ;  /* 0x000000a9ada97209 */ /* 0x000fe20007810000 */
[----:B------:R-:W1:Y:S01]  /*9b60*/  MUFU.TANH R199, R199 ;  /* 0x000000c700c77308 */ /* 0x000e620000002400 */
[----:B--2---:R-:W-:-:S02]  /*9b70*/  FSEL R157, R157, -INF , P4 ;  /* 0xff8000009d9d7808 */ /* 0x004fc40002000000 */
[----:B------:R-:W-:Y:S02]  /*9b80*/  FMNMX.FTZ R169, R205, R169, !PT ;  /* 0x000000a9cda97209 */ /* 0x000fe40007810000 */
[C---:B------:R-:W-:Y:S02]  /*9b90*/  ISETP.GT.AND P6, PT, R3.reuse, 0x38, PT ;  /* 0x000000380300780c */ /* 0x040fe40003fc4270 */
[----:B------:R-:W-:Y:S01]  /*9ba0*/  FMNMX.FTZ R169, R164, R169, !PT ;  /* 0x000000a9a4a97209 */ /* 0x000fe20007810000 */
[----:B------:R-:W2:Y:S01]  /*9bb0*/  MUFU.TANH R172, R172 ;  /* 0x000000ac00ac7308 */ /* 0x000ea20000002400 */
[----:B------:R-:W-:Y:S02]  /*9bc0*/  ISETP.GT.AND P1, PT, R3, 0x39, PT ;  /* 0x000000390300780c */ /* 0x000fe40003f24270 */
[----:B------:R-:W-:Y:S02]  /*9bd0*/  FMNMX.FTZ R169, R207, R169, !PT ;  /* 0x000000a9cfa97209 */ /* 0x000fe40007810000 */
[----:B------:R-:W-:-:S02]  /*9be0*/  ISETP.GT.AND P3, PT, R3, 0x41, PT ;  /* 0x000000410300780c */ /* 0x000fc40003f64270 */
[----:B------:R-:W-:Y:S01]  /*9bf0*/  FMNMX.FTZ R169, R161, R169, !PT ;  /* 0x000000a9a1a97209 */ /* 0x000fe20007810000 */
[----:B------:R-:W3:Y:S01]  /*9c00*/  MUFU.TANH R193, R193 ;  /* 0x000000c100c17308 */ /* 0x000ee20000002400 */
[----:B------:R-:W-:Y:S02]  /*9c10*/  ISETP.GT.AND P4, PT, R3, 0x48, PT ;  /* 0x000000480300780c */ /* 0x000fe40003f84270 */
[----:B------:R-:W-:Y:S02]  /*9c20*/  FMNMX.FTZ R169, R201, R169, !PT ;  /* 0x000000a9c9a97209 */ /* 0x000fe40007810000 */
[----:B0-----:R-:W-:Y:S02]  /*9c30*/  FSEL R155, R166, -INF , P6 ;  /* 0xff800000a69b7808 */ /* 0x001fe40003000000 */
[----:B------:R-:W-:Y:S01]  /*9c40*/  FMNMX.FTZ R169, R153, R169, !PT ;  /* 0x000000a999a97209 */ /* 0x000fe20007810000 */
[----:B------:R-:W0:Y:S01]  /*9c50*/  MUFU.TANH R195, R195 ;  /* 0x000000c300c37308 */ /* 0x000e220000002400 */
[----:B-1----:R-:W-:-:S02]  /*9c60*/  FSEL R199, R199, -INF , P1 ;  /* 0xff800000c7c77808 */ /* 0x002fc40000800000 */
[----:B------:R-:W-:Y:S02]  /*9c70*/  FMNMX.FTZ R169, R203, R169, !PT ;  /* 0x000000a9cba97209 */ /* 0x000fe40007810000 */
[----:B--2---:R-:W-:Y:S02]  /*9c80*/  FSEL R172, R172, -INF , P2 ;  /* 0xff800000acac7808 */ /* 0x004fe40001000000 */
[----:B------:R-:W-:Y:S01]  /*9c90*/  FMNMX.FTZ R169, R157, R169, !PT ;  /* 0x000000a99da97209 */ /* 0x000fe20007810000 */
[----:B------:R-:W-:Y:S01]  /*9ca0*/  MUFU.EX2 R158, R2 ;  /* 0x00000002009e7308 */ /* 0x000fe20000000800 */
[----:B---3--:R-:W-:Y:S02]  /*9cb0*/  FSEL R193, R193, -INF , P3 ;  /* 0xff800000c1c17808 */ /* 0x008fe40001800000 */
[----:B------:R-:W-:-:S04]  /*9cc0*/  FMNMX.FTZ R3, R197, R169, !PT ;  /* 0x000000a9c5037209 */ /* 0x000fc80007810000 */
[----:B------:R-:W-:Y:S01]  /*9cd0*/  FMNMX.FTZ R3, R155, R3, !PT ;  /* 0x000000039b037209 */ /* 0x000fe20007810000 */
[----:B------:R-:W1:Y:S01]  /*9ce0*/  MUFU.TANH R169, R159 ;  /* 0x0000009f00a97308 */ /* 0x000e620000002400 */
[----:B0-----:R-:W-:Y:S02]  /*9cf0*/  FSEL R195, R195, -INF , P4 ;  /* 0xff800000c3c37808 */ /* 0x001fe40002000000 */
[----:B------:R-:W-:-:S04]  /*9d00*/  FMNMX.FTZ R3, R199, R3, !PT ;  /* 0x00000003c7037209 */ /* 0x000fc80007810000 */
[----:B------:R-:W-:Y:S01]  /*9d10*/  FMNMX.FTZ R3, R172, R3, !PT ;  /* 0x00000003ac037209 */ /* 0x000fe20007810000 */
[----:B------:R-:W-:Y:S03]  /*9d20*/  MUFU.EX2 R208, R208 ;  /* 0x000000d000d07308 */ /* 0x000fe60000000800 */
[----:B------:R-:W-:-:S04]  /*9d30*/  FMNMX.FTZ R3, R193, R3, !PT ;  /* 0x00000003c1037209 */ /* 0x000fc80007810000 */
[----:B------:R-:W-:Y:S01]  /*9d40*/  FMNMX.FTZ R3, R195, R3, !PT ;  /* 0x00000003c3037209 */ /* 0x000fe20007810000 */
[----:B------:R-:W0:Y:S01]  /*9d50*/  MUFU.EX2 R0, R0 ;  /* 0x0000000000007308 */ /* 0x000e220000000800 */
[----:B-1----:R-:W-:-:S04]  /*9d60*/  FSEL R169, R169, -INF , P5 ;  /* 0xff800000a9a97808 */ /* 0x002fc80002800000 */
[----:B------:R-:W-:-:S03]  /*9d70*/  FMNMX.FTZ R3, R169, R3, !PT ;  /* 0x00000003a9037209 */ /* 0x000fc60007810000 */
[----:B------:R-:W1:Y:S02]  /*9d80*/  MUFU.EX2 R170, R170 ;  /* 0x000000aa00aa7308 */ /* 0x000e640000000800 */
[----:B------:R-:W2:Y:S06]  /*9d90*/  SHFL.BFLY PT, R154, R3, 0x2, 0x1f ;  /* 0x0c401f00039a7f89 */ /* 0x000eac00000e0000 */
[----:B------:R-:W-:Y:S01]  /*9da0*/  MUFU.EX2 R210, R210 ;  /* 0x000000d200d27308 */ /* 0x000fe20000000800 */
[----:B0-----:R-:W-:-:S07]  /*9db0*/  FFMA.FTZ R18, R0, R18, R208 ;  /* 0x0000001200127223 */ /* 0x001fce00000100d0 */
[----:B------:R-:W-:Y:S01]  /*9dc0*/  MUFU.EX2 R168, R168 ;  /* 0x000000a800a87308 */ /* 0x000fe20000000800 */
[----:B-1----:R-:W-:-:S07]  /*9dd0*/  FADD.FTZ R18, R170, R18 ;  /* 0x00000012aa127221 */ /* 0x002fce0000010000 */
[----:B------:R-:W-:Y:S01]  /*9de0*/  MUFU.EX2 R204, R204 ;  /* 0x000000cc00cc7308 */ /* 0x000fe20000000800 */
[----:B--2---:R-:W-:-:S05]  /*9df0*/  FMNMX.FTZ R3, R3, R154, !PT ;  /* 0x0000009a03037209 */ /* 0x004fca0007810000 */
[----:B------:R-:W0:Y:S02]  /*9e00*/  SHFL.BFLY PT, R154, R3, 0x1, 0x1f ;  /* 0x0c201f00039a7f89 */ /* 0x000e2400000e0000 */
[----:B------:R-:W-:Y:S08]  /*9e10*/  MUFU.EX2 R165, R165 ;  /* 0x000000a500a57308 */ /* 0x000ff00000000800 */
[----:B------:R-:W-:Y:S08]  /*9e20*/  MUFU.EX2 R206, R206 ;  /* 0x000000ce00ce7308 */ /* 0x000ff00000000800 */
[----:B------:R-:W-:Y:S01]  /*9e30*/  MUFU.EX2 R163, R163 ;  /* 0x000000a300a37308 */ /* 0x000fe20000000800 */
[----:B0-----:R-:W-:-:S07]  /*9e40*/  FMNMX.FTZ R3, R3, R154, !PT ;  /* 0x0000009a03037209 */ /* 0x001fce0007810000 */
[----:B------:R-:W-:Y:S01]  /*9e50*/  MUFU.EX2 R200, R200 ;  /* 0x000000c800c87308 */ /* 0x000fe20000000800 */
[----:B------:R-:W-:-:S04]  /*9e60*/  FSETP.NEU.FTZ.AND P1, PT, R3, -INF , PT ;  /* 0xff8000000300780b */ /* 0x000fc80003f3d000 */
[----:B------:R-:W-:-:S03]  /*9e70*/  FSEL R2, R3, RZ, P1 ;  /* 0x000000ff03027208 */ /* 0x000fc60000800000 */
[----:B------:R-:W-:Y:S02]  /*9e80*/  MUFU.EX2 R162, R162 ;  /* 0x000000a200a27308 */ /* 0x000fe40000000800 */
[----:B------:R-:W-:Y:S01]  /*9e90*/  FADD.FTZ R2, -R2, R21 ;  /* 0x0000001502027221 */ /* 0x000fe20000010100 */
[----:B------:R-:W-:-:S03]  /*9ea0*/  FMUL.FTZ R21, R3, UR5 ;  /* 0x0000000503157c20 */ /* 0x000fc60008410000 */
[----:B------:R-:W-:Y:S02]  /*9eb0*/  FMUL.FTZ R2, R2, UR5 ;  /* 0x0000000502027c20 */ /* 0x000fe40008410000 */
[----:B------:R-:W-:Y:S01]  /*9ec0*/  MUFU.EX2 R202, R202 ;  /* 0x000000ca00ca7308 */ /* 0x000fe20000000800 */
[----:B------:R-:W-:-:S05]  /*9ed0*/  FSEL R21, R21, RZ, P1 ;  /* 0x000000ff15157208 */ /* 0x000fca0000800000 */
        /* <DEDUP_REMOVED lines=20> */
[----:B------:R-:W-:Y:S08]  /*a020*/  MUFU.EX2 R2, R2 ;  /* 0x0000000200027308 */ /* 0x000ff00000000800 */
[----:B------:R-:W0:Y:S08]  /*a030*/  MUFU.EX2 R169, R171 ;  /* 0x000000ab00a97308 */ /* 0x000e300000000800 */
        /* <DEDUP_REMOVED lines=17> */
[----:B------:R-:W-:-:S04]  /*a150*/  FADD.FTZ R5, R200, R5 ;  /* 0x00000005c8057221 */ /* 0x000fc80000010000 */
[----:B------:R-:W-:Y:S02]  /*a160*/  FADD.FTZ R5, R162, R5 ;  /* 0x00000005a2057221 */ /* 0x000fe40000010000 */
[----:B------:R-:W1:Y:S01]  /*a170*/  MUFU.EX2 R207, R207 ;  /* 0x000000cf00cf7308 */ /* 0x000e620000000800 */
[----:B--2---:R-:W-:Y:S01]  /*a180*/  FADD.FTZ R18, R205, R18 ;  /* 0x00000012cd127221 */ /* 0x004fe20000010000 */
[----:B------:R-:W-:-:S06]  /*a190*/  FADD.FTZ R5, R202, R5 ;  /* 0x00000005ca057221 */ /* 0x000fcc0000010000 */
        /* <DEDUP_REMOVED lines=45> */
.L_x_2397:
[----:B------:R-:W0:Y:S01]  /*a470*/  S2UR UR7, SR_CgaCtaId ;  /* 0x00000000000779c3 */ /* 0x000e220000008800 */
[----:B------:R-:W-:Y:S01]  /*a480*/  R2UR UR6, R20 ;  /* 0x00000000140672ca */ /* 0x000fe200000e0000 */
[----:B------:R-:W-:Y:S01]  /*a490*/  UIADD3 UR4, UR4, 0x38860, URZ ;  /* 0x0003886004047890 */ /* 0x000fe2000fffe03f */
[----:B------:R-:W-:Y:S01]  /*a4a0*/  F2FP.F16.F32.PACK_AB R195, R21, R195 ;  /* 0x000000c315c3723e */ /* 0x000fe200000000ff */
[----:B------:R-:W-:Y:S01]  /*a4b0*/  UMOV UR37, UR36 ;  /* 0x0000002400257c82 */ /* 0x000fe20008000000 */
[----:B------:R-:W-:Y:S01]  /*a4c0*/  F2FP.F16.F32.PACK_AB R208, R170, R208 ;  /* 0x000000d0aad0723e */ /* 0x000fe200000000ff */
[----:B------:R-:W-:Y:S01]  /*a4d0*/  IMAD.MOV.U32 R21, RZ, RZ, R3 ;  /* 0x000000ffff157224 */ /* 0x000fe200078e0003 */
[----:B------:R-:W-:Y:S01]  /*a4e0*/  F2FP.F16.F32.PACK_AB R209, R209, R169 ;  /* 0x000000a9d1d1723e */ /* 0x000fe200000000ff */
[----:B------:R-:W-:Y:S01]  /*a4f0*/  IMAD.MOV.U32 R228, RZ, RZ, R4 ;  /* 0x000000ffffe47224 */ /* 0x000fe200078e0004 */
[----:B------:R-:W-:Y:S02]  /*a500*/  F2FP.F16.F32.PACK_AB R210, R168, R210 ;  /* 0x000000d2a8d2723e */ /* 0x000fe400000000ff */
[----:B------:R-:W-:-:S02]  /*a510*/  F2FP.F16.F32.PACK_AB R211, R211, R167 ;  /* 0x000000a7d3d3723e */ /* 0x000fc400000000ff */
[----:B------:R-:W-:Y:S01]  /*a520*/  F2FP.F16.F32.PACK_AB R204, R165, R204 ;  /* 0x000000cca5cc723e */ /* 0x000fe200000000ff */
[----:B------:R-:W-:Y:S01]  /*a530*/  UISETP.GT.AND UP0, UPT, UR60, UR6, UPT ;  /* 0x000000063c00728c */ /* 0x000fe2000bf04270 */
[----:B------:R-:W-:Y:S01]  /*a540*/  F2FP.F16.F32.PACK_AB R205, R205, R166 ;  /* 0x000000a6cdcd723e */ /* 0x000fe200000000ff */
[----:B------:R-:W-:Y:S01]  /*a550*/  UIADD3 UR60, UR60, -0x1, URZ ;  /* 0xffffffff3c3c7890 */ /* 0x000fe2000fffe03f */
[----:B------:R-:W-:Y:S02]  /*a560*/  F2FP.F16.F32.PACK_AB R206, R163, R206 ;  /* 0x000000cea3ce723e */ /* 0x000fe400000000ff */
[----:B------:R-:W-:Y:S02]  /*a570*/  F2FP.F16.F32.PACK_AB R207, R207, R164 ;  /* 0x000000a4cfcf723e */ /* 0x000fe400000000ff */
[----:B------:R-:W-:Y:S02]  /*a580*/  PLOP3.LUT P1, PT, PT, PT, UP0, 0x80, 0x0 ;  /* 0x000000000000781c */ /* 0x000fe40003f2f008 */
        /* <DEDUP_REMOVED lines=13> */
[----:B------:R-:W-:Y:S01]  /*a660*/  F2FP.F16.F32.PACK_AB R194, R152, R194 ;  /* 0x000000c298c2723e */ /* 0x000fe200000000ff */
[----:B------:R-:W-:Y:S01]  /*a670*/  IMAD.U32 R229, RZ, RZ, UR4 ;  /* 0x00000004ffe57e24 */ /* 0x000fe2000f8e00ff */
[----:B------:R-:W-:Y:S06]  /*a680*/  @P1 BRA `(.L_x_2398) ;  /* 0xffffffbc00581947 */ /* 0x000fec000383ffff */
[----:B------:R-:W-:-:S05]  /*a690*/  UMOV UR61, UR60 ;  /* 0x0000003c003d7c82 */ /* 0x000fca0008000000 */
.L_x_2387:
[----:B------:R-:W-:-:S13]  /*a6a0*/  R2UR UR4, R214 ;  /* 0x00000000d60472ca */ /* 0x000fda00000e0000 */
[----:B------:R-:W-:-:S06]  /*a6b0*/  UISETP.GE.AND UP0, UPT, UR61, UR4, UPT ;  /* 0x000000043d00728c */ /* 0x000fcc000bf06270 */
[----:B------:R-:W-:-:S13]  /*a6c0*/  PLOP3.LUT P1, PT, PT, PT, UP0, 0x80, 0x0 ;  /* 0x000000000000781c */ /* 0x000fda0003f2f008 */
[----:B------:R-:W-:Y:S05]  /*a6d0*/  @!P1 BRA `(.L_x_2399) ;  /* 0x0000003c00149947 */ /* 0x000fea0003800000 */
[----:B------:R-:W-:Y:S01]  /*a6e0*/  R2UR UR4, R17 ;  /* 0x00000000110472ca */ /* 0x000fe200000e0000 */
[----:B------:R-:W-:Y:S01]  /*a6f0*/  IMAD.MOV.U32 R20, RZ, RZ, R3 ;  /* 0x000000ffff147224 */ /* 0x000fe200078e0003 */
[----:B------:R-:W-:Y:S01]  /*a700*/  UMOV UR60, UR36 ;  /* 0x00000024003c7c82 */ /* 0x000fe20008000000 */
[----:B------:R-:W-:Y:S01]  /*a710*/  IMAD.MOV.U32 R21, RZ, RZ, R4 ;  /* 0x000000ffff157224 */ /* 0x000fe200078e0004 */
[----:B------:R-:W-:-:S09]  /*a720*/  ULDC UR37, c[0x0][0x9d8] ;  /* 0x0002760000257ab9 */ /* 0x000fd20000000800 */
[----:B------:R-:W-:-:S07]  /*a730*/  IMAD.U32 R22, RZ, RZ, UR4 ;  /* 0x00000004ff167e24 */ /* 0x000fce000f8e00ff */
.L_x_2410:
        /* <DEDUP_REMOVED lines=9> */
.L_x_2400:
        /* <DEDUP_REMOVED lines=8> */
.L_x_2401:
[----:B-1----:R-:W-:Y:S05]  /*a850*/  @P1 BRA `(.L_x_2402) ;  /* 0x0000000000081947 */ /* 0x002fea0003800000 */
[----:B------:R-:W1:Y:S02]  /*a860*/  SYNCS.PHASECHK.TRANS64.TRYWAIT P1, [UR4+0x38830], R3 ;  /* 0x03883003ff0075a7 */ /* 0x000e640008020144 */
[----:B-1----:R-:W-:Y:S05]  /*a870*/  @!P1 BRA `(.L_x_2403) ;  /* 0x0000010000f89947 */ /* 0x002fea0003800000 */
.L_x_2402:
        /* <DEDUP_REMOVED lines=592> */
.L_x_2404:
        /* <DEDUP_REMOVED lines=8> */
.L_x_2405:
[----:B---3--:R-:W-:Y:S05]  /*ce00*/  @P1 BRA `(.L_x_2406) ;  /* 0x0000000000081947 */ /* 0x008fea0003800000 */
[----:B------:R-:W3:Y:S02]  /*ce10*/  SYNCS.PHASECHK.TRANS64.TRYWAIT P1, [UR4+0x38850], R0 ;  /* 0x03885000ff0075a7 */ /* 0x000ee40008020144 */
[----:B---3--:R-:W-:Y:S05]  /*ce20*/  @!P1 BRA `(.L_x_2407) ;  /* 0x000000dc00a49947 */ /* 0x008fea0003800000 */
.L_x_2406:
        /* <DEDUP_REMOVED lines=37> */
.L_x_2408:
        /* <DEDUP_REMOVED lines=51> */
[----:B------:R-:W0:Y:S01]  /*d3b0*/  S2UR UR7, SR_CgaCtaId ;  /* 0x00000000000779c3 */ /* 0x000e220000008800 */
[----:B------:R-:W-:-:S02]  /*d3c0*/  R2UR UR6, R16 ;  /* 0x00000000100672ca */ /* 0x000fc400000e0000 */
[----:B------:R-:W3:Y:S01]  /*d3d0*/  MUFU.TANH R177, R177 ;  /* 0x000000b100b17308 */ /* 0x000ee20000002400 */
[----:B-1----:R-:W-:-:S07]  /*d3e0*/  FMNMX.FTZ R3, R176, R3, !PT ;  /* 0x00000003b0037209 */ /* 0x002fce0007810000 */
[----:B------:R-:W1:Y:S01]  /*d3f0*/  MUFU.TANH R180, R180 ;  /* 0x000000b400b47308 */ /* 0x000e620000002400 */
[----:B--2---:R-:W-:Y:S02]  /*d400*/  FMNMX.FTZ R3, R185, R3, !PT ;  /* 0x00000003b9037209 */ /* 0x004fe40007810000 */
[----:B------:R-:W-:-:S04]  /*d410*/  ULEA UR6, UR36, UR6, 0x3 ;  /* 0x0000000624067291 */ /* 0x000fc8000f8e183f */
[----:B------:R-:W-:Y:S01]  /*d420*/  UIADD3 UR6, UR6, 0x38840, URZ ;  /* 0x0003884006067890 */ /* 0x000fe2000fffe03f */
[----:B------:R-:W2:Y:S01]  /*d430*/  MUFU.TANH R168, R168 ;  /* 0x000000a800a87308 */ /* 0x000ea20000002400 */
[----:B---3--:R-:W-:Y:S02]  /*d440*/  FMNMX.FTZ R3, R177, R3, !PT ;  /* 0x00000003b1037209 */ /* 0x008fe40007810000 */
[----:B0-----:R-:W-:-:S05]  /*d450*/  UPRMT UR6, UR7, 0x654, UR6 ;  /* 0x0000065407067896 */ /* 0x001fca0008000006 */
[----:B------:R-:W0:Y:S01]  /*d460*/  MUFU.TANH R169, R169 ;  /* 0x000000a900a97308 */ /* 0x000e220000002400 */
[----:B-1----:R-:W-:-:S03]  /*d470*/  FMNMX.FTZ R3, R180, R3, !PT ;  /* 0x00000003b4037209 */ /* 0x002fc60007810000 */
[----:B------:R-:W-:Y:S04]  /*d480*/  SYNCS.ARRIVE.TRANS64.RED.A1T0 RZ, [UR6], RZ ;  /* 0x000000ffffff79a7 */ /* 0x000fe80008100406 */
        /* <DEDUP_REMOVED lines=200> */
.L_x_2409:
[----:B------:R-:W0:Y:S01]  /*e110*/  S2UR UR7, SR_CgaCtaId ;  /* 0x00000000000779c3 */ /* 0x000e220000008800 */
[----:B------:R-:W-:Y:S01]  /*e120*/  R2UR UR6, R214 ;  /* 0x00000000d60672ca */ /* 0x000fe200000e0000 */
[----:B------:R-:W-:Y:S01]  /*e130*/  UIADD3 UR4, UR4, 0x38860, URZ ;  /* 0x0003886004047890 */ /* 0x000fe2000fffe03f */
[----:B------:R-:W-:Y:S01]  /*e140*/  F2FP.F16.F32.PACK_AB R210, R184, R22 ;  /* 0x00000016b8d2723e */ /* 0x000fe200000000ff */
[----:B------:R-:W-:Y:S01]  /*e150*/  UMOV UR60, UR36 ;  /* 0x00000024003c7c82 */ /* 0x000fe20008000000 */
[----:B------:R-:W-:Y:S01]  /*e160*/  F2FP.F16.F32.PACK_AB R208, R189, R21 ;  /* 0x00000015bdd0723e */ /* 0x000fe200000000ff */
[----:B------:R-:W-:Y:S01]  /*e170*/  IMAD.MOV.U32 R21, RZ, RZ, R4 ;  /* 0x000000ffff157224 */ /* 0x000fe200078e0004 */
[----:B------:R-:W-:Y:S02]  /*e180*/  F2FP.F16.F32.PACK_AB R194, R20, R156 ;  /* 0x0000009c14c2723e */ /* 0x000fe400000000ff */
        /* <DEDUP_REMOVED lines=24> */
[----:B------:R-:W-:Y:S01]  /*e310*/  MOV R20, R3 ;  /* 0x0000000300147202 */ /* 0x000fe20000000f00 */
[----:B------:R-:W-:Y:S06]  /*e320*/  @P1 BRA `(.L_x_2410) ;  /* 0xffffffc400041947 */ /* 0x000fec000383ffff */
.L_x_2399:
        /* <DEDUP_REMOVED lines=131> */
.L_x_2411:
        /* <DEDUP_REMOVED lines=8> */
.L_x_2412:
[----:B-1----:R-:W-:Y:S05]  /*ebe0*/  @P1 BRA `(.L_x_2413) ;  /* 0x0000000000081947 */ /* 0x002fea0003800000 */
[----:B------:R-:W1:Y:S02]  /*ebf0*/  SYNCS.PHASECHK.TRANS64.TRYWAIT P1, [UR8+0x38850], R0 ;  /* 0x03885000ff0075a7 */ /* 0x000e640008020148 */
[----:B-1----:R-:W-:Y:S05]  /*ec00*/  @!P1 BRA `(.L_x_2414) ;  /* 0x000000c000449947 */ /* 0x002fea0003800000 */
.L_x_2413:
[----:B------:R-:W-:Y:S01]  /*ec10*/  R2UR UR4, R16 ;  /* 0x00000000100472ca */ /* 0x000fe200000e0000 */
[----:B------:R-:W-:Y:S01]  /*ec20*/  WARPGROUP.ARRIVE ;  /* 0x00000000000079c5 */ /* 0x000fe20000000000 */
[----:B------:R-:W-:Y:S01]  /*ec30*/  UMOV UR7, 0x40000040 ;  /* 0x4000004000077882 */ /* 0x000fe20000000000 */
[----:B-1----:R-:W1:Y:S01]  /*ec40*/  SHFL.BFLY PT, R7, R18, 0x2, 0x1f ;  /* 0x0c401f0012077f89 */ /* 0x002e6200000e0000 */
[----:B------:R-:W-:Y:S02]  /*ec50*/  IMAD.MOV.U32 R6, RZ, RZ, RZ ;  /* 0x000000ffff067224 */ /* 0x000fe400078e00ff */
[----:B------:R-:W-:Y:S01]  /*ec60*/  IMAD.U32 R13, RZ, RZ, UR5 ;  /* 0x00000005ff0d7e24 */ /* 0x000fe2000f8e00ff */
[----:B0-----:R-:W0:Y:S06]  /*ec70*/  SHFL.BFLY PT, R0, R5, 0x2, 0x1f ;  /* 0x0c401f0005007f89 */ /* 0x001e2c00000e0000 */
[----:B------:R-:W-:-:S04]  /*ec80*/  UIADD3 UR4, UR4, 0x400, URZ ;  /* 0x0000040004047890 */ /* 0x000fc8000fffe03f */
[----:B------:R-:W-:-:S04]  /*ec90*/  USHF.R.U32.HI UR4, URZ, 0x4, UR4 ;  /* 0x000000043f047899 */ /* 0x000fc80008011604 */
[----:B------:R-:W-:-:S04]  /*eca0*/  ULOP3.LUT UR4, UR4, 0x3fff, URZ, 0xc0, !UPT ;  /* 0x00003fff04047892 */ /* 0x000fc8000f8ec03f */
[----:B------:R-:W-:Y:S01]  /*ecb0*/  ULOP3.LUT UR4, UR4, 0x2800000, URZ, 0xfc, !UPT ;  /* 0x0280000004047892 */ /* 0x000fe2000f8efc3f */
[----:B-1----:R-:W-:-:S03]  /*ecc0*/  FADD.FTZ R7, R7, R18 ;  /* 0x0000001207077221 */ /* 0x002fc60000010000 */
[----:B------:R-:W-:Y:S01]  /*ecd0*/  UIMAD UR4, UR36, 0xa00, UR4 ;  /* 0x00000a00240478a4 */ /* 0x000fe2000f8e0204 */
[----:B0-----:R-:W-:Y:S01]  /*ece0*/  FADD.FTZ R2, R0, R5 ;  /* 0x0000000500027221 */ /* 0x001fe20000010000 */
[----:B------:R-:W-:Y:S01]  /*ecf0*/  IMAD.MOV.U32 R5, RZ, RZ, RZ ;  /* 0x000000ffff057224 */ /* 0x000fe200078e00ff */
[----:B------:R-:W0:Y:S04]  /*ed00*/  SHFL.BFLY PT, R0, R7, 0x1, 0x1f ;  /* 0x0c201f0007007f89 */ /* 0x000e2800000e0000 */
[----:B------:R-:W-:Y:S01]  /*ed10*/  UMOV UR6, UR4 ;  /* 0x0000000400067c82 */ /* 0x000fe20008000000 */
[----:B------:R-:W1:Y:S01]  /*ed20*/  SHFL.BFLY PT, R9, R2, 0x1, 0x1f ;  /* 0x0c201f0002097f89 */ /* 0x000e6200000e0000 */
[----:B------:R-:W-:Y:S01]  /*ed30*/  HGMMA.64x256x16.F32 R24, R208, gdesc[UR4].tnspB, R24, gsb0 ;  /* 0x43e00004d0187df0 */ /* 0x000fe20008000818 */
[----:B------:R-:W-:Y:S01]  /*ed40*/  UIADD3 UR6, UR4, 0x80, URZ ;  /* 0x0000008004067890 */ /* 0x000fe2000fffe03f */
[----:B------:R-:W-:Y:S01]  /*ed50*/  UMOV UR7, 0x40000040 ;  /* 0x4000004000077882 */ /* 0x000fe20000000000 */
[----:B0-----:R-:W-:Y:S01]  /*ed60*/  FADD.FTZ R11, R7, R0 ;  /* 0x00000000070b7221 */ /* 0x001fe20000010000 */
[----:B------:R-:W-:-:S02]  /*ed70*/  IMAD.U32 R7, RZ, RZ, UR5 ;  /* 0x00000005ff077e24 */ /* 0x000fc4000f8e00ff */
        /* <DEDUP_REMOVED lines=39> */
.L_x_2415:
[----:B------:R-:W2:Y:S01]  /*eff0*/  LDL.LU R3, [R1+0x34] ;  /* 0x0000340001037983 */ /* 0x000ea20000300800 */
[----:B------:R-:W0:Y:S01]  /*f000*/  S2UR UR6, SR_CgaCtaId ;  /* 0x00000000000679c3 */ /* 0x000e220000008800 */
[----:B------:R-:W-:Y:S01]  /*f010*/  UIADD3 UR4, UR8, 0x38860, URZ ;  /* 0x0003886008047890 */ /* 0x000fe2000fffe03f */
[-C--:B------:R-:W-:Y:S01]  /*f020*/  FMUL.FTZ R24, R24, R6.reuse ;  /* 0x0000000618187220 */ /* 0x080fe20000410000 */
        /* <DEDUP_REMOVED lines=134> */
[----:B--2---:R-:W-:-:S13]  /*f890*/  R2UR UR5, R3 ;  /* 0x00000000030572ca */ /* 0x004fda00000e0000 */
[----:B------:R-:W-:-:S06]  /*f8a0*/  UIADD3 UR5, UR5, 0x1, URZ ;  /* 0x0000000105057890 */ /* 0x000fcc000fffe03f */
[----:B------:R-:W-:Y:S01]  /*f8b0*/  IMAD.U32 R3, RZ, RZ, UR5 ;  /* 0x00000005ff037e24 */ /* 0x000fe2000f8e00ff */
[----:B------:R-:W-:-:S04]  /*f8c0*/  R2UR UR5, R17 ;  /* 0x00000000110572ca */ /* 0x000fc800000e0000 */
[----:B------:R0:W-:Y:S09]  /*f8d0*/  STL [R1+0x34], R3 ;  /* 0x0000340301007387 */ /* 0x0001f20000100800 */
[----:B------:R-:W-:-:S06]  /*f8e0*/  ULOP3.LUT UR5, UR5, UR4, URZ, 0x3c, !UPT ;  /* 0x0000000405057292 */ /* 0x000fcc000f8e3c3f */
[----:B0-----:R-:W-:-:S07]  /*f8f0*/  IMAD.U32 R17, RZ, RZ, UR5 ;  /* 0x00000005ff117e24 */ /* 0x001fce000f8e00ff */
.L_x_2379:
[----:B------:R-:W0:Y:S08]  /*f900*/  S2UR UR4, SR_CgaCtaId ;  /* 0x00000000000479c3 */ /* 0x000e300000008800 */
[----:B------:R-:W-:Y:S06]  /*f910*/  BAR.SYNC.DEFER_BLOCKING 0x5, 0x180 ;  /* 0x0146000000007b1d */ /* 0x000fec0000010000 */
[----:B------:R-:W-:Y:S01]  /*f920*/  UMOV UR8, 0x400 ;  /* 0x0000040000087882 */ /* 0x000fe20000000000 */
[----:B------:R-:W-:Y:S01]  /*f930*/  BSSY B0, `(.L_x_2416) ;  /* 0x00004c4000007945 */ /* 0x000fe20003800000 */
[----:B0-----:R-:W-:-:S09]  /*f940*/  ULEA UR8, UR4, UR8, 0x18 ;  /* 0x0000000804087291 */ /* 0x001fd2000f8ec03f */
[----:B------:R-:W0:Y:S02]  /*f950*/  LDS.128 R4, [UR8+0x388d0] ;  /* 0x0388d008ff047984 */ /* 0x000e240008000c00 */
[----:B0-----:R-:W-:Y:S02]  /*f960*/  R2UR UR6, R5 ;  /* 0x00000000050672ca */ /* 0x001fe400000e0000 */
[----:B------:R-:W-:Y:S02]  /*f970*/  R2UR UR5, R6 ;  /* 0x00000000060572ca */ /* 0x000fe400000e0000 */
[----:B------:R-:W-:Y:S01]  /*f980*/  R2UR UR7, R7 ;  /* 0x00000000070772ca */ /* 0x000fe200000e0000 */
[----:B------:R-:W-:Y:S06]  /*f990*/  BAR.ARV 0x4, 0x180 ;  /* 0x0106000000007b1d */ /* 0x000fec0000002000 */
[----:B------:R-:W-:Y:S08]  /*f9a0*/  @P0 BRA `(.L_x_2417) ;  /* 0x0000003800e00947 */ /* 0x000ff00003800000 */
[----:B------:R-:W2:Y:S01]  /*f9b0*/  LDL.LU R8, [R1+0x30] ;  /* 0x0000300001087983 */ /* 0x000ea20000300800 */
[----:B------:R-:W0:Y:S01]  /*f9c0*/  S2UR UR4, SR_SWINHI ;  /* 0x00000000000479c3 */ /* 0x000e220000002f00 */
[----:B------:R-:W-:Y:S01]  /*f9d0*/  IMAD.MOV.U32 R12, RZ, RZ, 0x2 ;  /* 0x00000002ff0c7424 */ /* 0x000fe200078e00ff */
[----:B------:R-:W-:Y:S01]  /*f9e0*/  F2FP.F16.F32.PACK_AB R6, R29, R28 ;  /* 0x0000001c1d06723e */ /* 0x000fe200000000ff */
[----:B------:R-:W3:Y:S01]  /*f9f0*/  LDL R3, [R1+0x40] ;  /* 0x0000400001037983 */ /* 0x000ee20000100800 */
[----:B------:R-:W-:Y:S01]  /*fa00*/  F2FP.F16.F32.PACK_AB R7, R31, R30 ;  /* 0x0000001e1f07723e */ /* 0x000fe200000000ff */
[----:B------:R-:W-:Y:S01]  /*fa10*/  ULDC.64 UR16, c[0x0][0xc00] ;  /* 0x0003000000107ab9 */ /* 0x000fe20000000a00 */
[----:B------:R-:W-:Y:S01]  /*fa20*/  R2UR UR9, R221 ;  /* 0x00000000dd0972ca */ /* 0x000fe200000e0000 */
[----:B------:R-:W-:Y:S01]  /*fa30*/  ULDC.64 UR12, c[0x0][0xc00] ;  /* 0x00030000000c7ab9 */ /* 0x000fe20000000a00 */
[----:B------:R-:W4:Y:S01]  /*fa40*/  LDL R170, [R1+0x2c] ;  /* 0x00002c0001aa7983 */ /* 0x000f220000100800 */
[----:B------:R-:W-:Y:S01]  /*fa50*/  ULDC.64 UR14, c[0x0][0xc08] ;  /* 0x00030200000e7ab9 */ /* 0x000fe20000000a00 */
[----:B------:R-:W-:Y:S01]  /*fa60*/  R2UR UR20, R217 ;  /* 0x00000000d91472ca */ /* 0x000fe200000e0000 */
[----:B------:R-:W-:Y:S01]  /*fa70*/  ULDC UR22, c[0x0][0xbe8] ;  /* 0x0002fa0000167ab9 */ /* 0x000fe20000000800 */
[----:B------:R-:W-:-:S02]  /*fa80*/  R2UR UR28, R215 ;  /* 0x00000000d71c72ca */ /* 0x000fc400000e0000 */
[----:B------:R-:W-:-:S05]  /*fa90*/  R2UR UR19, R220 ;  /* 0x00000000dc1372ca */ /* 0x000fca00000e0000 */
[----:B------:R-:W-:Y:S01]  /*faa0*/  UIMAD.WIDE UR12, UR9, 0x4, UR12 ;  /* 0x00000004090c78a5 */ /* 0x000fe2000f8e020c */
[----:B------:R-:W-:Y:S01]  /*fab0*/  UMOV UR10, UR8 ;  /* 0x00000008000a7c82 */ /* 0x000fe20008000000 */
[----:B0-----:R-:W-:Y:S01]  /*fac0*/  UMOV UR11, UR4 ;  /* 0x00000004000b7c82 */ /* 0x001fe20008000000 */
[----:B------:R-:W-:Y:S01]  /*fad0*/  UISETP.NE.U32.AND UP0, UPT, UR14, URZ, UPT ;  /* 0x0000003f0e00728c */ /* 0x000fe2000bf05070 */
[----:B------:R-:W-:-:S03]  /*fae0*/  ULDC UR4, c[0x0][0xad4] ;  /* 0x0002b50000047ab9 */ /* 0x000fc60000000800 */
[----:B------:R-:W-:-:S11]  /*faf0*/  UISETP.NE.AND.EX UP0, UPT, UR15, URZ, UPT, UP0 ;  /* 0x0000003f0f00728c */ /* 0x000fd6000bf05300 */
[----:B------:R-:W-:Y:S01]  /*fb00*/  @UP0 ULEA UR14, UP1, UR9, UR14, 0x2 ;  /* 0x0000000e090e0291 */ /* 0x000fe2000f82103f */
[----:B------:R-:W-:Y:S01]  /*fb10*/  BAR.SYNC.DEFER_BLOCKING 0x1, 0x100 ;  /* 0x0044000000007b1d */ /* 0x000fe20000010000 */
[----:B--2---:R-:W-:Y:S01]  /*fb20*/  R2UR UR18, R8 ;  /* 0x00000000081272ca */ /* 0x004fe200000e0000 */
[----:B---3--:R-:W-:-:S03]  /*fb30*/  IMAD.WIDE R12, R3, R12, UR10 ;  /* 0x0000000a030c7e25 */ /* 0x008fc6000f8e020c */
[C---:B------:R-:W-:Y:S02]  /*fb40*/  IADD3 R15, P1, R12.reuse, 0x20, RZ ;  /* 0x000000200c0f7810 */ /* 0x040fe40007f3e0ff */
[C---:B------:R-:W-:Y:S02]  /*fb50*/  IADD3 R157, P4, R12.reuse, 0x60, RZ ;  /* 0x000000600c9d7810 */ /* 0x040fe40007f9e0ff */
[----:B------:R-:W-:Y:S02]  /*fb60*/  LOP3.LUT R14, R15, 0x380, RZ, 0xc0, !PT ;  /* 0x000003800f0e7812 */ /* 0x000fe400078ec0ff */
[C---:B------:R-:W-:Y:S02]  /*fb70*/  IADD3 R161, P6, R12.reuse, 0x4020, RZ ;  /* 0x000040200ca17810 */ /* 0x040fe40007fde0ff */
[----:B------:R-:W-:Y:S02]  /*fb80*/  LOP3.LUT R156, R157, 0x380, RZ, 0xc0, !PT ;  /* 0x000003809d9c7812 */ /* 0x000fe400078ec0ff */
[----:B------:R-:W-:-:S02]  /*fb90*/  LOP3.LUT R5, R12, 0x380, RZ, 0xc0, !PT ;  /* 0x000003800c057812 */ /* 0x000fc400078ec0ff */
[----:B------:R-:W-:Y:S02]  /*fba0*/  SHF.R.U64 R14, R14, 0x3, RZ ;  /* 0x000000030e0e7819 */ /* 0x000fe400000012ff */
[----:B------:R-:W-:Y:S02]  /*fbb0*/  LOP3.LUT R160, R161, 0x380, RZ, 0xc0, !PT ;  /* 0x00000380a1a07812 */ /* 0x000fe400078ec0ff */
[----:B------:R-:W-:Y:S02]  /*fbc0*/  SHF.R.U64 R156, R156, 0x3, RZ ;  /* 0x000000039c9c7819 */ /* 0x000fe400000012ff */
[----:B------:R-:W-:Y:S02]  /*fbd0*/  IADD3 R159, P3, R12, 0x4000, RZ ;  /* 0x000040000c9f7810 */ /* 0x000fe40007f7e0ff */
[----:B------:R-:W-:Y:S02]  /*fbe0*/  SHF.R.U64 R5, R5, 0x3, RZ ;  /* 0x0000000305057819 */ /* 0x000fe400000012ff */
[----:B------:R-:W-:Y:S01]  /*fbf0*/  LOP3.LUT R14, R14, R15, RZ, 0x3c, !PT ;  /* 0x0000000f0e0e7212 */ /* 0x000fe200078e3cff */
[----:B------:R-:W-:Y:S01]  /*fc00*/  IMAD.X R15, RZ, RZ, R13, P1 ;  /* 0x000000ffff0f7224 */ /* 0x000fe200008e060d */
[----:B------:R-:W-:-:S02]  /*fc10*/  SHF.R.U64 R160, R160, 0x3, RZ ;  /* 0x00000003a0a07819 */ /* 0x000fc400000012ff */
[----:B------:R-:W-:Y:S02]  /*fc20*/  IADD3 R155, P0, R12, 0x40, RZ ;  /* 0x000000400c9b7810 */ /* 0x000fe40007f1e0ff */
[----:B------:R-:W-:Y:S01]  /*fc30*/  LOP3.LUT R156, R156, R157, RZ, 0x3c, !PT ;  /* 0x0000009d9c9c7212 */ /* 0x000fe200078e3cff */
[----:B------:R-:W-:Y:S01]  /*fc40*/  IMAD.X R157, RZ, RZ, R13, P4 ;  /* 0x000000ffff9d7224 */ /* 0x000fe200020e060d */
[C---:B------:R-:W-:Y:S02]  /*fc50*/  IADD3 R163, P5, R12.reuse, 0x4040, RZ ;  /* 0x000040400ca37810 */ /* 0x040fe40007fbe0ff */
[C---:B------:R-:W-:Y:S02]  /*fc60*/  IADD3 R165, P2, R12.reuse, 0x4060, RZ ;  /* 0x000040600ca57810 */ /* 0x040fe40007f5e0ff */
[----:B------:R-:W-:Y:S02]  /*fc70*/  IADD3 R167, P1, R12, 0x8000, RZ ;  /* 0x000080000ca77810 */ /* 0x000fe40007f3e0ff */
[----:B------:R-:W-:-:S02]  /*fc80*/  LOP3.LUT R158, R159, 0x380, RZ, 0xc0, !PT ;  /* 0x000003809f9e7812 */ /* 0x000fc400078ec0ff */
[----:B------:R-:W-:Y:S01]  /*fc90*/  LOP3.LUT R4, R5, R12, RZ, 0x3c, !PT ;  /* 0x0000000c05047212 */ /* 0x000fe200078e3cff */
[--C-:B------:R-:W-:Y:S01]  /*fca0*/  IMAD.MOV.U32 R5, RZ, RZ, R13.reuse ;  /* 0x000000ffff057224 */ /* 0x100fe200078e000d */
[----:B------:R-:W-:Y:S02]  /*fcb0*/  IADD3 R9, P4, R12, 0x8040, RZ ;  /* 0x000080400c097810 */ /* 0x000fe40007f9e0ff */
[----:B------:R-:W-:Y:S01]  /*fcc0*/  LOP3.LUT R160, R160, R161, RZ, 0x3c, !PT ;  /* 0x000000a1a0a07212 */ /* 0x000fe200078e3cff */
[----:B------:R-:W-:Y:S01]  /*fcd0*/  IMAD.X R161, RZ, RZ, R13, P6 ;  /* 0x000000ffffa17224 */ /* 0x000fe200030e060d */
[----:B------:R-:W-:Y:S02]  /*fce0*/  LOP3.LUT R154, R155, 0x380, RZ, 0xc0, !PT ;  /* 0x000003809b9a7812 */ /* 0x000fe400078ec0ff */
[----:B------:R-:W-:Y:S02]  /*fcf0*/  LOP3.LUT R162, R163, 0x380, RZ, 0xc0, !PT ;  /* 0x00000380a3a27812 */ /* 0x000fe400078ec0ff */
[----:B------:R-:W-:-:S02]  /*fd00*/  LOP3.LUT R164, R165, 0x380, RZ, 0xc0, !PT ;  /* 0x00000380a5a47812 */ /* 0x000fc400078ec0ff */
[----:B------:R-:W-:Y:S02]  /*fd10*/  LOP3.LUT R166, R167, 0x380, RZ, 0xc0, !PT ;  /* 0x00000380a7a67812 */ /* 0x000fe400078ec0ff */
[----:B------:R-:W-:Y:S02]  /*fd20*/  SHF.R.U64 R158, R158, 0x3, RZ ;  /* 0x000000039e9e7819 */ /* 0x000fe400000012ff */
[----:B------:R-:W-:Y:S02]  /*fd30*/  IADD3 R19, P6, R12, 0xc000, RZ ;  /* 0x0000c0000c137810 */ /* 0x000fe40007fde0ff */
[----:B------:R-:W-:Y:S02]  /*fd40*/  LOP3.LUT R8, R9, 0x380, RZ, 0xc0, !PT ;  /* 0x0000038009087812 */ /* 0x000fe400078ec0ff */
[----:B------:R-:W-:Y:S02]  /*fd50*/  MOV R3, R4 ;  /* 0x0000000400037202 */ /* 0x000fe40000000f00 */
[----:B------:R-:W-:-:S02]  /*fd60*/  SHF.R.U64 R154, R154, 0x3, RZ ;  /* 0x000000039a9a7819 */ /* 0x000fc400000012ff */
[----:B------:R-:W-:Y:S02]  /*fd70*/  SHF.R.U64 R162, R162, 0x3, RZ ;  /* 0x00000003a2a27819 */ /* 0x000fe400000012ff */
[----:B------:R-:W-:Y:S02]  /*fd80*/  SHF.R.U64 R164, R164, 0x3, RZ ;  /* 0x00000003a4a47819 */ /* 0x000fe400000012ff */
[----:B------:R-:W-:Y:S02]  /*fd90*/  SHF.R.U64 R166, R166, 0x3, RZ ;  /* 0x00000003a6a67819 */ /* 0x000fe400000012ff */
[----:B------:R-:W-:Y:S02]  /*fda0*/  F2FP.F16.F32.PACK_AB R4, R25, R24 ;  /* 0x000000181904723e */ /* 0x000fe400000000ff */
[----:B------:R-:W-:Y:S02]  /*fdb0*/  F2FP.F16.F32.PACK_AB R5, R27, R26 ;  /* 0x0000001a1b05723e */ /* 0x000fe400000000ff */
[----:B------:R-:W-:Y:S01]  /*fdc0*/  LOP3.LUT R158, R158, R159, RZ, 0x3c, !PT ;  /* 0x0000009f9e9e7212 */ /* 0x000fe200078e3cff */
[----:B------:R-:W-:Y:S01]  /*fdd0*/  IMAD.X R159, RZ, RZ, R13, P3 ;  /* 0x000000ffff9f7224 */ /* 0x000fe200018e060d */
[----:B------:R-:W-:Y:S01]  /*fde0*/  LOP3.LUT R10, R19, 0x380, RZ, 0xc0, !PT ;  /* 0x00000380130a7812 */ /* 0x000fe200078ec0ff */
[----:B------:R0:W-:Y:S01]  /*fdf0*/  STSM.16.M88.4 [R3], R4 ;  /* 0x0000000403007844 */ /* 0x0001e20000000200 */
[----:B------:R-:W-:-:S02]  /*fe00*/  SHF.R.U64 R8, R8, 0x3, RZ ;  /* 0x0000000308087819 */ /* 0x000fc400000012ff */
[----:B------:R-:W-:Y:S02]  /*fe10*/  IADD3 R11, P3, R12, 0x8060, RZ ;  /* 0x000080600c0b7810 */ /* 0x000fe40007f7e0ff */
        /* <DEDUP_REMOVED lines=8> */
[----:B------:R-:W-:-:S02]  /*fea0*/  SHF.R.U64 R10, R10, 0x3, RZ ;  /* 0x000000030a0a7819 */ /* 0x000fc400000012ff */
[C---:B------:R-:W-:Y:S02]  /*feb0*/  IADD3 R169, P0, R12.reuse, 0x8020, RZ ;  /* 0x000080200ca97810 */ /* 0x040fe40007f1e0ff */
[----:B------:R-:W-:Y:S02]  /*fec0*/  IADD3 R20, P5, R12, 0xc020, RZ ;  /* 0x0000c0200c147810 */ /* 0x000fe40007fbe0ff */
[----:B0-----:R-:W-:Y:S01]  /*fed0*/  LOP3.LUT R4, R8, R9, RZ, 0x3c, !PT ;  /* 0x0000000908047212 */ /* 0x001fe200078e3cff */
[----:B------:R-:W-:Y:S01]  /*fee0*/  IMAD.X R9, RZ, RZ, R13, P3 ;  /* 0x000000ffff097224 */ /* 0x000fe200018e060d */
[C---:B------:R-:W-:Y:S02]  /*fef0*/  IADD3 R153, P2, R12.reuse, 0xc040, RZ ;  /* 0x0000c0400c997810 */ /* 0x040fe40007f5e0ff */
[----:B------:R-:W-:Y:S02]  /*ff00*/  IADD3 R18, P1, R12, 0xc060, RZ ;  /* 0x0000c0600c127810 */ /* 0x000fe40007f3e0ff */
[----:B------:R-:W-:-:S02]  /*ff10*/  LOP3.LUT R8, R11, 0x380, RZ, 0xc0, !PT ;  /* 0x000003800b087812 */ /* 0x000fc400078ec0ff */
[----:B------:R-:W-:Y:S02]  /*ff20*/  LOP3.LUT R10, R10, R19, RZ, 0x3c, !PT ;  /* 0x000000130a0a7212 */ /* 0x000fe400078e3cff */
[----:B------:R-:W-:Y:S02]  /*ff30*/  IADD3.X R5, RZ, R13, RZ, P4, !PT ;  /* 0x0000000dff057210 */ /* 0x000fe400027fe4ff */
[----:B------:R-:W-:Y:S02]  /*ff40*/  LOP3.LUT R168, R169, 0x380, RZ, 0xc0, !PT ;  /* 0x00000380a9a87812 */ /* 0x000fe400078ec0ff */
[----:B------:R-:W-:Y:S02]  /*ff50*/  LOP3.LUT R21, R20, 0x380, RZ, 0xc0, !PT ;  /* 0x0000038014157812 */ /* 0x000fe400078ec0ff */
[----:B------:R-:W-:Y:S02]  /*ff60*/  LOP3.LUT R152, R153, 0x380, RZ, 0xc0, !PT ;  /* 0x0000038099987812 */ /* 0x000fe400078ec0ff */
[----:B------:R-:W-:-:S02]  /*ff70*/  LOP3.LUT R19, R18, 0x380, RZ, 0xc0, !PT ;  /* 0x0000038012137812 */ /* 0x000fc400078ec0ff */
[----:B------:R-:W-:Y:S02]  /*ff80*/  SHF.R.U64 R8, R8, 0x3, RZ ;  /* 0x0000000308087819 */ /* 0x000fe400000012ff */
[----:B------:R-:W-:Y:S02]  /*ff90*/  MOV R16, R4 ;  /* 0x0000000400107202 */ /* 0x000fe40000000f00 */
[----:B------:R-:W-:Y:S02]  /*ffa0*/  SHF.R.U64 R168, R168, 0x3, RZ ;  /* 0x00000003a8a87819 */ /* 0x000fe400000012ff */
[----:B------:R-:W-:Y:S02]  /*ffb0*/  SHF.R.U64 R21, R21, 0x3, RZ ;  /* 0x0000000315157819 */ /* 0x000fe400000012ff */
[----:B------:R-:W-:Y:S02]  /*ffc0*/  SHF.R.U64 R152, R152, 0x3, RZ ;  /* 0x0000000398987819 */ /* 0x000fe400000012ff */
[----:B------:R-:W-:-:S02]  /*ffd0*/  SHF.R.U64 R19, R19, 0x3, RZ ;  /* 0x0000000313137819 */ /* 0x000fc400000012ff */
[----:B------:R-:W-:Y:S02]  /*ffe0*/  MOV R14, R14 ;  /* 0x0000000e000e7202 */ /* 0x000fe40000000f00 */
[----:B------:R-:W-:Y:S02]  /*fff0*/  F2FP.F16.F32.PACK_AB R4, R33, R32 ;  /* 0x000000202104723e */ /* 0x000fe400000000ff */
[----:B------:R-:W-:Y:S02]  /*10000*/  F2FP.F16.F32.PACK_AB R5, R35, R34 ;  /* 0x000000222305723e */ /* 0x000fe400000000ff */
[----:B------:R-:W-:Y:S02]  /*10010*/  F2FP.F16.F32.PACK_AB R6, R37, R36 ;  /* 0x000000242506723e */ /* 0x000fe400000000ff */
[----:B------:R-:W-:Y:S02]  /*10020*/  F2FP.F16.F32.PACK_AB R7, R39, R38 ;  /* 0x000000262707723e */ /* 0x000fe400000000ff */
        /* <DEDUP_REMOVED lines=18> */
[----:B------:R-:W-:Y:S02]  /*10150*/  MOV R158, R158 ;  /* 0x0000009e009e7202 */ /* 0x000fe40000000f00 */
[----:B0-----:R-:W-:Y:S02]  /*10160*/  F2FP.F16.F32.PACK_AB R14, R45, R44 ;  /* 0x0000002c2d0e723e */ /* 0x001fe400000000ff */
[----:B------:R-:W-:Y:S02]  /*10170*/  F2FP.F16.F32.PACK_AB R4, R49, R48 ;  /* 0x000000303104723e */ /* 0x000fe400000000ff */
[----:B------:R-:W-:Y:S01]  /*10180*/  F2FP.F16.F32.PACK_AB R5, R51, R50 ;  /* 0x000000323305723e */ /* 0x000fe200000000ff */
[----:B------:R0:W-:Y:S01]  /*10190*/  STSM.16.M88.4 [R154], R12 ;  /* 0x0000000c9a007844 */ /* 0x0001e20000000200 */
[----:B------:R-:W-:Y:S02]  /*101a0*/  F2FP.F16.F32.PACK_AB R6, R53, R52 ;  /* 0x000000343506723e */ /* 0x000fe400000000ff */
[----:B------:R-:W-:-:S02]  /*101b0*/  F2FP.F16.F32.PACK_AB R7, R55, R54 ;  /* 0x000000363707723e */ /* 0x000fc400000000ff */
[----:B------:R-:W-:Y:S02]  /*101c0*/  F2FP.F16.F32.PACK_AB R8, R57, R56 ;  /* 0x000000383908723e */ /* 0x000fe400000000ff */
[----:B------:R-:W-:Y:S01]  /*101d0*/  F2FP.F16.F32.PACK_AB R9, R59, R58 ;  /* 0x0000003a3b09723e */ /* 0x000fe200000000ff */
[----:B------:R1:W-:Y:S01]  /*101e0*/  STSM.16.M88.4 [R156], R4 ;  /* 0x000000049c007844 */ /* 0x0003e20000000200 */
[----:B------:R-:W-:Y:S02]  /*101f0*/  F2FP.F16.F32.PACK_AB R10, R61, R60 ;  /* 0x0000003c3d0a723e */ /* 0x000fe400000000ff */
[----:B------:R-:W-:Y:S02]  /*10200*/  F2FP.F16.F32.PACK_AB R11, R63, R62 ;  /* 0x0000003e3f0b723e */ /* 0x000fe400000000ff */
[----:B------:R-:W-:Y:S02]  /*10210*/  MOV R20, R20 ;  /* 0x0000001400147202 */ /* 0x000fe40000000f00 */
[----:B------:R-:W-:Y:S01]  /*10220*/  MOV R160, R160 ;  /* 0x000000a000a07202 */ /* 0x000fe20000000f00 */
[----:B------:R2:W-:Y:S01]  /*10230*/  STSM.16.M88.4 [R158], R8 ;  /* 0x000000089e007844 */ /* 0x0005e20000000200 */
[----:B------:R-:W-:-:S02]  /*10240*/  MOV R21, R152 ;  /* 0x0000009800157202 */ /* 0x000fc40000000f00 */
[----:B0-----:R-:W-:Y:S02]  /*10250*/  F2FP.F16.F32.PACK_AB R12, R65, R64 ;  /* 0x00000040410c723e */ /* 0x001fe400000000ff */
[----:B------:R-:W-:Y:S02]  /*10260*/  F2FP.F16.F32.PACK_AB R13, R67, R66 ;  /* 0x00000042430d723e */ /* 0x000fe400000000ff */
[----:B------:R-:W-:Y:S02]  /*10270*/  F2FP.F16.F32.PACK_AB R14, R69, R68 ;  /* 0x00000044450e723e */ /* 0x000fe400000000ff */
[----:B------:R-:W-:Y:S02]  /*10280*/  F2FP.F16.F32.PACK_AB R15, R71, R70 ;  /* 0x00000046470f723e */ /* 0x000fe400000000ff */
[----:B------:R-:W-:Y:S02]  /*10290*/  MOV R162, R162 ;  /* 0x000000a200a27202 */ /* 0x000fe40000000f00 */
[----:B------:R-:W-:Y:S01]  /*102a0*/  F2FP.F16.F32.PACK_AB R152, R73, R72 ;  /* 0x000000484998723e */ /* 0x000fe200000000ff */
[----:B------:R0:W-:Y:S01]  /*102b0*/  STSM.16.M88.4 [R160], R12 ;  /* 0x0000000ca0007844 */ /* 0x0001e20000000200 */
[----:B------:R-:W-:-:S02]  /*102c0*/  F2FP.F16.F32.PACK_AB R153, R75, R74 ;  /* 0x0000004a4b99723e */ /* 0x000fc400000000ff */
[----:B------:R-:W-:Y:S02]  /*102d0*/  F2FP.F16.F32.PACK_AB R154, R77, R76 ;  /* 0x0000004c4d9a723e */ /* 0x000fe400000000ff */
[----:B------:R-:W-:Y:S02]  /*102e0*/  F2FP.F16.F32.PACK_AB R155, R79, R78 ;  /* 0x0000004e4f9b723e */ /* 0x000fe400000000ff */
[----:B------:R-:W-:Y:S02]  /*102f0*/  MOV R164, R164 ;  /* 0x000000a400a47202 */ /* 0x000fe40000000f00 */
[----:B-1----:R-:W-:Y:S01]  /*10300*/  F2FP.F16.F32.PACK_AB R156, R81, R80 ;  /* 0x00000050519c723e */ /* 0x002fe200000000ff */
[----:B------:R1:W-:Y:S01]  /*10310*/  STSM.16.M88.4 [R162], R152 ;  /* 0x00000098a2007844 */ /* 0x0003e20000000200 */
[----:B------:R-:W-:Y:S02]  /*10320*/  F2FP.F16.F32.PACK_AB R157, R83, R82 ;  /* 0x00000052539d723e */ /* 0x000fe400000000ff */
[----:B--2---:R-:W-:-:S02]  /*10330*/  F2FP.F16.F32.PACK_AB R158, R85, R84 ;  /* 0x00000054559e723e */ /* 0x004fc400000000ff */
[----:B------:R-:W-:Y:S02]  /*10340*/  F2FP.F16.F32.PACK_AB R159, R87, R86 ;  /* 0x00000056579f723e */ /* 0x000fe400000000ff */
[----:B------:R-:W-:Y:S02]  /*10350*/  MOV R166, R166 ;  /* 0x000000a600a67202 */ /* 0x000fe40000000f00 */
[----:B------:R-:W-:Y:S01]  /*10360*/  F2FP.F16.F32.PACK_AB R4, R89, R88 ;  /* 0x000000585904723e */ /* 0x000fe200000000ff */
[----:B------:R2:W-:Y:S01]  /*10370*/  STSM.16.M88.4 [R164], R156 ;  /* 0x0000009ca4007844 */ /* 0x0005e20000000200 */
[----:B------:R-:W-:Y:S02]  /*10380*/  F2FP.F16.F32.PACK_AB R5, R91, R90 ;  /* 0x0000005a5b05723e */ /* 0x000fe400000000ff */
[----:B------:R-:W-:Y:S02]  /*10390*/  F2FP.F16.F32.PACK_AB R6, R93, R92 ;  /* 0x0000005c5d06723e */ /* 0x000fe400000000ff */
[----:B------:R-:W-:-:S02]  /*103a0*/  F2FP.F16.F32.PACK_AB R7, R95, R94 ;  /* 0x0000005e5f07723e */ /* 0x000fc400000000ff */
[----:B------:R-:W-:Y:S02]  /*103b0*/  MOV R168, R168 ;  /* 0x000000a800a87202 */ /* 0x000fe40000000f00 */
[----:B------:R-:W-:Y:S01]  /*103c0*/  F2FP.F16.F32.PACK_AB R8, R97, R96 ;  /* 0x000000606108723e */ /* 0x000fe200000000ff */
[----:B------:R-:W-:Y:S01]  /*103d0*/  STSM.16.M88.4 [R166], R4 ;  /* 0x00000004a6007844 */ /* 0x000fe20000000200 */
[----:B------:R-:W-:Y:S02]  /*103e0*/  F2FP.F16.F32.PACK_AB R9, R99, R98 ;  /* 0x000000626309723e */ /* 0x000fe400000000ff */
[----:B------:R-:W-:Y:S02]  /*103f0*/  F2FP.F16.F32.PACK_AB R10, R101, R100 ;  /* 0x00000064650a723e */ /* 0x000fe400000000ff */
[----:B------:R-:W-:Y:S02]  /*10400*/  F2FP.F16.F32.PACK_AB R11, R103, R102 ;  /* 0x00000066670b723e */ /* 0x000fe400000000ff */
[----:B0-----:R-:W-:-:S02]  /*10410*/  F2FP.F16.F32.PACK_AB R12, R105, R104 ;  /* 0x00000068690c723e */ /* 0x001fc400000000ff */
[----:B------:R-:W-:Y:S01]  /*10420*/  F2FP.F16.F32.PACK_AB R13, R107, R106 ;  /* 0x0000006a6b0d723e */ /* 0x000fe200000000ff */
[----:B------:R-:W-:Y:S01]  /*10430*/  STSM.16.M88.4 [R168], R8 ;  /* 0x00000008a8007844 */ /* 0x000fe20000000200 */
[----:B------:R-:W-:Y:S02]  /*10440*/  F2FP.F16.F32.PACK_AB R14, R109, R108 ;  /* 0x0000006c6d0e723e */ /* 0x000fe400000000ff */
[----:B------:R-:W-:Y:S02]  /*10450*/  F2FP.F16.F32.PACK_AB R15, R111, R110 ;  /* 0x0000006e6f0f723e */ /* 0x000fe400000000ff */
[----:B-1----:R-:W-:Y:S02]  /*10460*/  F2FP.F16.F32.PACK_AB R152, R113, R112 ;  /* 0x000000707198723e */ /* 0x002fe400000000ff */
[----:B------:R-:W-:Y:S01]  /*10470*/  F2FP.F16.F32.PACK_AB R153, R115, R114 ;  /* 0x000000727399723e */ /* 0x000fe200000000ff */
[----:B------:R0:W-:Y:S01]  /*10480*/  STSM.16.M88.4 [R16], R12 ;  /* 0x0000000c10007844 */ /* 0x0001e20000000200 */
[----:B------:R-:W-:-:S02]  /*10490*/  F2FP.F16.F32.PACK_AB R154, R117, R116 ;  /* 0x00000074759a723e */ /* 0x000fc400000000ff */
[----:B------:R-:W-:Y:S02]  /*104a0*/  F2FP.F16.F32.PACK_AB R155, R119, R118 ;  /* 0x00000076779b723e */ /* 0x000fe400000000ff */
[----:B--2---:R-:W-:Y:S02]  /*104b0*/  F2FP.F16.F32.PACK_AB R156, R121, R120 ;  /* 0x00000078799c723e */ /* 0x004fe400000000ff */
[----:B------:R-:W-:Y:S01]  /*104c0*/  F2FP.F16.F32.PACK_AB R157, R123, R122 ;  /* 0x0000007a7b9d723e */ /* 0x000fe200000000ff */
[----:B------:R-:W-:Y:S01]  /*104d0*/  STSM.16.M88.4 [R22], R152 ;  /* 0x0000009816007844 */ /* 0x000fe20000000200 */
[----:B------:R-:W-:Y:S02]  /*104e0*/  F2FP.F16.F32.PACK_AB R158, R125, R124 ;  /* 0x0000007c7d9e723e */ /* 0x000fe400000000ff */
[----:B------:R-:W-:Y:S02]  /*104f0*/  F2FP.F16.F32.PACK_AB R159, R127, R126 ;  /* 0x0000007e7f9f723e */ /* 0x000fe400000000ff */
[----:B------:R-:W-:-:S02]  /*10500*/  F2FP.F16.F32.PACK_AB R160, R129, R128 ;  /* 0x0000008081a0723e */ /* 0x000fc400000000ff */
[----:B------:R-:W-:Y:S01]  /*10510*/  F2FP.F16.F32.PACK_AB R161, R131, R130 ;  /* 0x0000008283a1723e */ /* 0x000fe200000000ff */
[----:B------:R-:W-:Y:S01]  /*10520*/  STSM.16.M88.4 [R3], R156 ;  /* 0x0000009c03007844 */ /* 0x000fe20000000200 */
[----:B------:R-:W-:Y:S01]  /*10530*/  F2FP.F16.F32.PACK_AB R162, R133, R132 ;  /* 0x0000008485a2723e */ /* 0x000fe200000000ff */
[----:B0-----:R-:W-:Y:S01]  /*10540*/  IMAD.U32 R12, RZ, RZ, UR12 ;  /* 0x0000000cff0c7e24 */ /* 0x001fe2000f8e00ff */
[----:B------:R-:W-:Y:S01]  /*10550*/  F2FP.F16.F32.PACK_AB R163, R135, R134 ;  /* 0x0000008687a3723e */ /* 0x000fe200000000ff */
[----:B------:R-:W-:Y:S01]  /*10560*/  IMAD.U32 R13, RZ, RZ, UR13 ;  /* 0x0000000dff0d7e24 */ /* 0x000fe2000f8e00ff */
[----:B------:R-:W-:Y:S02]  /*10570*/  F2FP.F16.F32.PACK_AB R4, R137, R136 ;  /* 0x000000888904723e */ /* 0x000fe400000000ff */
[----:B------:R-:W-:Y:S01]  /*10580*/  F2FP.F16.F32.PACK_AB R5, R139, R138 ;  /* 0x0000008a8b05723e */ /* 0x000fe200000000ff */
[----:B------:R-:W-:Y:S01]  /*10590*/  STSM.16.M88.4 [R20], R160 ;  /* 0x000000a014007844 */ /* 0x000fe20000000200 */
[----:B------:R-:W-:-:S02]  /*105a0*/  F2FP.F16.F32.PACK_AB R6, R141, R140 ;  /* 0x0000008c8d06723e */ /* 0x000fc400000000ff */
[----:B------:R-:W-:Y:S02]  /*105b0*/  F2FP.F16.F32.PACK_AB R7, R143, R142 ;  /* 0x0000008e8f07723e */ /* 0x000fe400000000ff */
[----:B------:R-:W-:Y:S02]  /*105c0*/  MOV R18, R18 ;  /* 0x0000001200127202 */ /* 0x000fe40000000f00 */
[----:B------:R-:W-:Y:S01]  /*105d0*/  F2FP.F16.F32.PACK_AB R8, R145, R144 ;  /* 0x000000909108723e */ /* 0x000fe200000000ff */
[----:B------:R0:W-:Y:S01]  /*105e0*/  STSM.16.M88.4 [R21], R4 ;  /* 0x0000000415007844 */ /* 0x0001e20000000200 */
[----:B------:R-:W-:Y:S02]  /*105f0*/  F2FP.F16.F32.PACK_AB R9, R147, R146 ;  /* 0x000000929309723e */ /* 0x000fe400000000ff */
[----:B------:R-:W-:Y:S02]  /*10600*/  F2FP.F16.F32.PACK_AB R10, R149, R148 ;  /* 0x00000094950a723e */ /* 0x000fe400000000ff */
[----:B------:R-:W-:-:S02]  /*10610*/  F2FP.F16.F32.PACK_AB R11, R151, R150 ;  /* 0x00000096970b723e */ /* 0x000fc400000000ff */
[----:B------:R-:W-:Y:S01]  /*10620*/  ISETP.NE.U32.AND P0, PT, RZ, UR16, PT ;  /* 0x00000010ff007c0c */ /* 0x000fe2000bf05070 */
[----:B------:R-:W-:Y:S01]  /*10630*/  UMOV UR25, 0x9b8 ;  /* 0x000009b800197882 */ /* 0x000fe20000000000 */
[----:B----4-:R-:W-:Y:S01]  /*10640*/  R2UR UR26, R170 ;  /* 0x00000000aa1a72ca */ /* 0x010fe200000e0000 */
[----:B------:R1:W-:Y:S01]  /*10650*/  STSM.16.M88.4 [R18], R8 ;  /* 0x0000000812007844 */ /* 0x0003e20000000200 */
[----:B------:R-:W-:Y:S01]  /*10660*/  BAR.SYNC.DEFER_BLOCKING 0x1, 0x100 ;  /* 0x0044000000007b1d */ /* 0x000fe20000010000 */
[----:B------:R-:W-:-:S13]  /*10670*/  ISETP.NE.AND.EX P0, PT, RZ, UR17, PT, P0 ;  /* 0x00000011ff007c0c */ /* 0x000fda000bf05300 */
[----:B------:R-:W2:Y:S01]  /*10680*/  @P0 LDG.E R12, desc[UR38][R12.64] ;  /* 0x000000260c0c0981 */ /* 0x000ea2000c1e1900 */
[----:B------:R-:W-:Y:S01]  /*10690*/  PLOP3.LUT P4, PT, PT, PT, UP0, 0x80, 0x0 ;  /* 0x000000000000781c */ /* 0x000fe20003f8f008 */
[----:B------:R-:W-:Y:S01]  /*106a0*/  @UP0 ULEA.HI.X UR15, UR9, UR15, UR18, 0x2, UP1 ;  /* 0x0000000f090f0291 */ /* 0x000fe200088f1412 */
[----:B0-----:R-:W-:-:S05]  /*106b0*/  IMAD.U32 R4, RZ, RZ, UR14 ;  /* 0x0000000eff047e24 */ /* 0x001fca000f8e00ff */
[----:B------:R-:W-:-:S06]  /*106c0*/  IMAD.U32 R5, RZ, RZ, UR15 ;  /* 0x0000000fff057e24 */ /* 0x000fcc000f8e00ff */
[----:B------:R0:W3:Y:S01]  /*106d0*/  @P4 LDG.E R6, desc[UR38][R4.64] ;  /* 0x0000002604064981 */ /* 0x0000e2000c1e1900 */
[----:B------:R-:W-:Y:S01]  /*106e0*/  UISETP.NE.AND UP0, UPT, UR20, URZ, UPT ;  /* 0x0000003f1400728c */ /* 0x000fe2000bf05270 */
[----:B------:R-:W-:Y:S01]  /*106f0*/  VIADD R3, R216, UR28 ;  /* 0x0000001cd8037c36 */ /* 0x000fe20008000000 */
[----:B------:R-:W-:Y:S02]  /*10700*/  UISETP.NE.AND UP1, UPT, UR22, 0x1, UPT ;  /* 0x000000011600788c */ /* 0x000fe4000bf25270 */
[----:B------:R-:W-:Y:S02]  /*10710*/  USEL UR4, UR20, UR4, UP0 ;  /* 0x0000000414047287 */ /* 0x000fe40008000000 */
[----:B------:R-:W-:Y:S02]  /*10720*/  UISETP.NE.U32.AND UP0, UPT, UR16, URZ, UPT ;  /* 0x0000003f1000728c */ /* 0x000fe4000bf05070 */
[----:B------:R-:W-:Y:S01]  /*10730*/  UISETP.GT.AND UP2, UPT, UR4, 0x1, UPT ;  /* 0x000000010400788c */ /* 0x000fe2000bf44270 */
[----:B------:R-:W-:Y:S01]  /*10740*/  PLOP3.LUT P1, PT, PT, PT, UP1, 0x80, 0x0 ;  /* 0x000000000000781c */ /* 0x000fe20003f2f018 */
[----:B------:R-:W-:Y:S01]  /*10750*/  UISETP.NE.AND.EX UP0, UPT, UR17, URZ, UPT, UP0 ;  /* 0x0000003f1100728c */ /* 0x000fe2000bf05300 */
[----:B0-----:R-:W-:Y:S01]  /*10760*/  IMAD.MOV.U32 R5, RZ, RZ, R3 ;  /* 0x000000ffff057224 */ /* 0x001fe200078e0003 */
[----:B------:R-:W-:Y:S01]  /*10770*/  USEL UR25, UR25, 0x978, UP2 ;  /* 0x0000097819197887 */ /* 0x000fe20009000000 */
[----:B------:R-:W-:Y:S01]  /*10780*/  UMOV UR4, URZ ;  /* 0x0000003f00047c82 */ /* 0x000fe20008000000 */
[----:B------:R-:W-:Y:S01]  /*10790*/  USEL UR9, UR9, URZ, !UP0 ;  /* 0x0000003f09097287 */ /* 0x000fe2000c000000 */
[----:B------:R-:W-:Y:S01]  /*107a0*/  @UP1 ULDC UR27, c[0x0][0xbec] ;  /* 0x0002fb00001b1ab9 */ /* 0x000fe20000000800 */
[----:B------:R-:W-:-:S02]  /*107b0*/  USEL UR23, UR19, URZ, UP2 ;  /* 0x0000003f13177287 */ /* 0x000fc40009000000 */
[----:B------:R-:W-:-:S04]  /*107c0*/  USEL UR24, UR18, URZ, !UP0 ;  /* 0x0000003f12187287 */ /* 0x000fc8000c000000 */
[----:B------:R-:W-:Y:S01]  /*107d0*/  @P1 IMAD.HI.U32 R4, R3, UR27, RZ ;  /* 0x0000001b03041c27 */ /* 0x000fe2000f8e00ff */
[----:B------:R-:W-:Y:S01]  /*107e0*/  @UP1 ULDC UR30, c[0x0][0xbf0] ;  /* 0x0002fc00001e1ab9 */ /* 0x000fe20000000800 */
[----:B------:R-:W-:Y:S01]  /*107f0*/  ULDC.64 UR18, c[0x0][UR25+0x220] ;  /* 0x0000880019127abb */ /* 0x000fe20008000a00 */
[----:B------:R-:W-:Y:S01]  /*10800*/  ULDC.64 UR16, c[0x0][UR25+0x218] ;  /* 0x0000860019107abb */ /* 0x000fe20008000a00 */
[----:B------:R-:W-:Y:S01]  /*10810*/  UIMAD UR19, UR19, UR9, URZ ;  /* 0x00000009131372a4 */ /* 0x000fe2000f8e023f */
[----:B------:R-:W-:Y:S01]  /*10820*/  @P1 SHF.R.U32.HI R5, RZ, UR30, R4 ;  /* 0x0000001eff051c19 */ /* 0x000fe20008011604 */
[----:B------:R-:W-:Y:S01]  /*10830*/  ULDC.64 UR20, c[0x0][UR25+0x228] ;  /* 0x00008a0019147abb */ /* 0x000fe20008000a00 */
[----:B------:R-:W-:Y:S02]  /*10840*/  UIMAD.WIDE.U32 UR14, UR16, UR26, URZ ;  /* 0x0000001a100e72a5 */ /* 0x000fe4000f8e003f */
[----:B------:R-:W-:Y:S01]  /*10850*/  UIMAD UR26, UR17, UR26, URZ ;  /* 0x0000001a111a72a4 */ /* 0x000fe2000f8e023f */
[----:B------:R-:W-:Y:S01]  /*10860*/  IMAD.MOV R4, RZ, RZ, -R5 ;  /* 0x000000ffff047224 */ /* 0x000fe200078e0a05 */
[----:B------:R-:W-:-:S02]  /*10870*/  UIMAD.WIDE.U32 UR28, UR20, UR23, URZ ;  /* 0x00000017141c72a5 */ /* 0x000fc4000f8e003f */
[----:B------:R-:W-:Y:S01]  /*10880*/  UIMAD.WIDE.U32 UR16, UR18, UR9, URZ ;  /* 0x00000009121072a5 */ /* 0x000fe2000f8e003f */
[----:B------:R-:W-:Y:S01]  /*10890*/  IMAD R7, R4, UR22, R3 ;  /* 0x0000001604077c24 */ /* 0x000fe2000f8e0203 */
[----:B------:R-:W-:Y:S02]  /*108a0*/  UIMAD UR20, UR21, UR23, URZ ;  /* 0x00000017151472a4 */ /* 0x000fe4000f8e023f */
[----:B------:R-:W-:Y:S01]  /*108b0*/  UIMAD UR19, UR18, UR24, UR19 ;  /* 0x00000018121372a4 */ /* 0x000fe2000f8e0213 */
[----:B-1----:R-:W-:Y:S01]  /*108c0*/  IMAD.U32 R8, RZ, RZ, UR28 ;  /* 0x0000001cff087e24 */ /* 0x002fe2000f8e00ff */
[----:B------:R-:W-:Y:S02]  /*108d0*/  UIADD3 UR20, UR29, UR20, URZ ;  /* 0x000000141d147290 */ /* 0x000fe4000fffe03f */
[----:B------:R-:W-:Y:S02]  /*108e0*/  UIADD3 UR19, UR17, UR19, URZ ;  /* 0x0000001311137290 */ /* 0x000fe4000fffe03f */
[----:B------:R-:W-:-:S02]  /*108f0*/  UIADD3 UR26, UR15, UR26, URZ ;  /* 0x0000001a0f1a7290 */ /* 0x000fc4000fffe03f */
[----:B------:R-:W-:Y:S01]  /*10900*/  IMAD.U32 R10, RZ, RZ, UR20 ;  /* 0x00000014ff0a7e24 */ /* 0x000fe2000f8e00ff */
[----:B--2---:R-:W-:-:S13]  /*10910*/  @P0 R2UR UR4, R12 ;  /* 0x000000000c0402ca */ /* 0x004fda00000e0000 */
        /* <DEDUP_REMOVED lines=15> */
[----:B---3--:R-:W-:Y:S02]  /*10a10*/  @P4 R2UR UR14, R6 ;  /* 0x00000000060e42ca */ /* 0x008fe400000e0000 */
        /* <DEDUP_REMOVED lines=14> */
.L_x_2418:
[----:B------:R-:W2:Y:S04]  /*10b00*/  LDL R11, [R1+0x3c] ;  /* 0x00003c00010b7983 */ /* 0x000ea80000100800 */
[----:B------:R-:W3:Y:S01]  /*10b10*/  LDL R8, [R1+0x38] ;  /* 0x0000380001087983 */ /* 0x000ee20000100800 */
[----:B------:R-:W-:Y:S01]  /*10b20*/  R2UR UR12, R215 ;  /* 0x00000000d70c72ca */ /* 0x000fe200000e0000 */
[----:B------:R-:W-:Y:S01]  /*10b30*/  UIMAD UR16, UR14, UR22, URZ ;  /* 0x000000160e1072a4 */ /* 0x000fe2000f8e023f */
[----:B------:R-:W-:Y:S01]  /*10b40*/  PLOP3.LUT P3, PT, PT, PT, UP2, 0x80, 0x0 ;  /* 0x000000000000781c */ /* 0x000fe20003f6f028 */
        /* <DEDUP_REMOVED lines=23> */
[----:B------:R-:W-:Y:S01]  /*10cc0*/  IMAD.MOV.U32 R3, RZ, RZ, 0x2 ;  /* 0x00000002ff037424 */ /* 0x000fe200078e00ff */
[----:B------:R-:W-:-:S05]  /*10cd0*/  IADD3 R16, R0, -R5, RZ ;  /* 0x8000000500107210 */ /* 0x000fca0007ffe0ff */
[----:B------:R-:W-:-:S04]  /*10ce0*/  IMAD.SHL.U32 R0, R16, 0x8, RZ ;  /* 0x0000000810007824 */ /* 0x000fc800078e00ff */
[----:B------:R-:W-:-:S04]  /*10cf0*/  IMAD R2, R19, 0x40, R0 ;  /* 0x0000004013027824 */ /* 0x000fc800078e0200 */
        /* <DEDUP_REMOVED lines=13> */
[----:B------:R-:W-:Y:S01]  /*10dd0*/  UIMAD UR12, UR17, UR14, URZ ;  /* 0x0000000e110c72a4 */ /* 0x000fe2000f8e023f */
[----:B------:R-:W-:Y:S01]  /*10de0*/  LOP3.LUT R48, R49, 0x380, RZ, 0xc0, !PT ;  /* 0x0000038031307812 */ /* 0x000fe200078ec0ff */
[----:B------:R-:W-:Y:S01]  /*10df0*/  UIMAD.WIDE.U32 UR10, UR4, UR14, URZ ;  /* 0x0000000e040a72a5 */ /* 0x000fe2000f8e003f */
        /* <DEDUP_REMOVED lines=8> */
[----:B------:R-:W-:Y:S01]  /*10e80*/  UIMAD UR12, UR4, UR15, UR12 ;  /* 0x0000000f040c72a4 */ /* 0x000fe2000f8e020c */
[C---:B------:R-:W-:Y:S01]  /*10e90*/  IADD3 R41, P4, R2.reuse, 0x7000, RZ ;  /* 0x0000700002297810 */ /* 0x040fe20007f9e0ff */
[----:B------:R-:W-:Y:S01]  /*10ea0*/  @UP1 ULDC UR14, c[0x0][0xbec] ;  /* 0x0002fb00000e1ab9 */ /* 0x000fe20000000800 */
[----:B------:R-:W-:Y:S01]  /*10eb0*/  IADD3 R45, P3, R2, 0x8000, RZ ;  /* 0x00008000022d7810 */ /* 0x000fe20007f7e0ff */
[----:B------:R-:W5:Y:S01]  /*10ec0*/  LD.E.128 R8, desc[UR38][R8.64] ;  /* 0x0000002608087980 */ /* 0x000f62000c101d00 */
[----:B------:R-:W-:-:S02]  /*10ed0*/  SHF.R.U64 R48, R48, 0x3, RZ ;  /* 0x0000000330307819 */ /* 0x000fc400000012ff */
[----:B------:R-:W-:Y:S01]  /*10ee0*/  LOP3.LUT R28, R29, 0x380, RZ, 0xc0, !PT ;  /* 0x000003801d1c7812 */ /* 0x000fe200078ec0ff */
[----:B------:R-:W5:Y:S01]  /*10ef0*/  LD.E.128 R12, desc[UR38][R12.64] ;  /* 0x000000260c0c7980 */ /* 0x000f62000c101d00 */
[----:B------:R-:W-:Y:S02]  /*10f00*/  LOP3.LUT R32, R33, 0x380, RZ, 0xc0, !PT ;  /* 0x0000038021207812 */ /* 0x000fe400078ec0ff */
[----:B------:R-:W-:Y:S01]  /*10f10*/  LOP3.LUT R36, R37, 0x380, RZ, 0xc0, !PT ;  /* 0x0000038025247812 */ /* 0x000fe200078ec0ff */
[----:B------:R-:W5:Y:S01]  /*10f20*/  LD.E.128 R24, desc[UR38][R24.64] ;  /* 0x0000002618187980 */ /* 0x000f62000c101d00 */
[----:B------:R-:W-:Y:S02]  /*10f30*/  LOP3.LUT R40, R41, 0x380, RZ, 0xc0, !PT ;  /* 0x0000038029287812 */ /* 0x000fe400078ec0ff */
[----:B------:R-:W-:Y:S02]  /*10f40*/  LOP3.LUT R44, R45, 0x380, RZ, 0xc0, !PT ;  /* 0x000003802d2c7812 */ /* 0x000fe400078ec0ff */
[----:B------:R-:W-:Y:S01]  /*10f50*/  LOP3.LUT R48, R48, R49, RZ, 0x3c, !PT ;  /* 0x0000003130307212 */ /* 0x000fe200078e3cff */
[----:B------:R-:W-:Y:S01]  /*10f60*/  IMAD.X R49, RZ, RZ, R3, P2 ;  /* 0x000000ffff317224 */ /* 0x000fe200010e0603 */
[----:B------:R-:W-:-:S02]  /*10f70*/  IADD3 R5, P2, R2, 0xf000, RZ ;  /* 0x0000f00002057810 */ /* 0x000fc40007f5e0ff */
[----:B------:R-:W-:Y:S02]  /*10f80*/  SHF.R.U64 R28, R28, 0x3, RZ ;  /* 0x000000031c1c7819 */ /* 0x000fe400000012ff */
[----:B------:R-:W-:Y:S02]  /*10f90*/  SHF.R.U64 R32, R32, 0x3, RZ ;  /* 0x0000000320207819 */ /* 0x000fe400000012ff */
[----:B------:R-:W-:Y:S01]  /*10fa0*/  SHF.R.U64 R7, R7, 0x3, RZ ;  /* 0x0000000307077819 */ /* 0x000fe200000012ff */
[----:B------:R-:W-:Y:S01]  /*10fb0*/  UIADD3 UR11, UR11, UR12, URZ ;  /* 0x0000000c0b0b7290 */ /* 0x000fe2000fffe03f */
[----:B------:R-:W-:Y:S01]  /*10fc0*/  SHF.R.U64 R36, R36, 0x3, RZ ;  /* 0x0000000324247819 */ /* 0x000fe200000012ff */
[----:B------:R-:W-:Y:S01]  /*10fd0*/  USHF.R.S32.HI UR4, URZ, 0x1f, UR9 ;  /* 0x0000001f3f047899 */ /* 0x000fe20008011409 */
[----:B------:R-:W-:Y:S01]  /*10fe0*/  SHF.R.U64 R40, R40, 0x3, RZ ;  /* 0x0000000328287819 */ /* 0x000fe200000012ff */
[----:B------:R-:W-:Y:S01]  /*10ff0*/  ULDC.64 UR12, c[0x0][0xae8] ;  /* 0x0002ba00000c7ab9 */ /* 0x000fe20000000a00 */
[----:B------:R-:W-:Y:S01]  /*11000*/  SHF.R.U64 R44, R44, 0x3, RZ ;  /* 0x000000032c2c7819 */ /* 0x000fe200000012ff */
[--C-:B------:R-:W-:Y:S01]  /*11010*/  IMAD.X R73, RZ, RZ, R3.reuse, P2 ;  /* 0x000000ffff497224 */ /* 0x100fe200010e0603 */
[----:B------:R-:W-:Y:S01]  /*11020*/  LOP3.LUT R4, R5, 0x380, RZ, 0xc0, !PT ;  /* 0x0000038005047812 */ /* 0x000fe200078ec0ff */
[----:B------:R-:W5:Y:S01]  /*11030*/  LD.E.128 R48, desc[UR38][R48.64] ;  /* 0x0000002630307980 */ /* 0x000f62000c101d00 */
        /* <DEDUP_REMOVED lines=11> */
[----:B------:R-:W-:Y:S01]  /*110f0*/  UIMAD.WIDE.U32 UR10, UR19, UR12, UR10 ;  /* 0x0000000c130a72a5 */ /* 0x000fe2000f8e000a */
[C---:B------:R-:W-:Y:S01]  /*11100*/  IADD3 R57, P6, R2.reuse, 0xb000, RZ ;  /* 0x0000b00002397810 */ /* 0x040fe20007fde0ff */
[----:B------:R-:W5:Y:S01]  /*11110*/  LD.E.128 R28, desc[UR38][R28.64] ;  /* 0x000000261c1c7980 */ /* 0x000f62000c101d00 */
[----:B------:R-:W-:-:S02]  /*11120*/  IADD3 R61, P5, R2, 0xc000, RZ ;  /* 0x0000c000023d7810 */ /* 0x000fc40007fbe0ff */
[C---:B------:R-:W-:Y:S01]  /*11130*/  IADD3 R65, P4, R2.reuse, 0xd000, RZ ;  /* 0x0000d00002417810 */ /* 0x040fe20007f9e0ff */
[----:B------:R-:W5:Y:S01]  /*11140*/  LD.E.128 R32, desc[UR38][R32.64] ;  /* 0x0000002620207980 */ /* 0x000f62000c101d00 */
[----:B------:R-:W-:Y:S02]  /*11150*/  IADD3 R69, P3, R2, 0xe000, RZ ;  /* 0x0000e00002457810 */ /* 0x000fe40007f7e0ff */
[----:B------:R-:W-:Y:S01]  /*11160*/  SHF.R.U64 R4, R4, 0x3, RZ ;  /* 0x0000000304047819 */ /* 0x000fe200000012ff */
[----:B------:R-:W5:Y:S01]  /*11170*/  LD.E.128 R36, desc[UR38][R36.64] ;  /* 0x0000002624247980 */ /* 0x000f62000c101d00 */
[----:B------:R-:W-:Y:S02]  /*11180*/  LOP3.LUT R2, R7, R2, RZ, 0x3c, !PT ;  /* 0x0000000207027212 */ /* 0x000fe400078e3cff */
[----:B------:R-:W-:Y:S01]  /*11190*/  LOP3.LUT R72, R4, R5, RZ, 0x3c, !PT ;  /* 0x0000000504487212 */ /* 0x000fe200078e3cff */
[----:B------:R-:W-:Y:S01]  /*111a0*/  UIMAD UR11, UR19, UR13, UR11 ;  /* 0x0000000d130b72a4 */ /* 0x000fe2000f8e020b */
[----:B------:R-:W-:Y:S01]  /*111b0*/  LOP3.LUT R52, R53, 0x380, RZ, 0xc0, !PT ;  /* 0x0000038035347812 */ /* 0x000fe200078ec0ff */
[----:B------:R0:W5:Y:S01]  /*111c0*/  LD.E.128 R4, desc[UR38][R2.64] ;  /* 0x0000002602047980 */ /* 0x000162000c101d00 */
[----:B------:R-:W-:Y:S01]  /*111d0*/  ULDC.64 UR12, c[0x0][0xaf0] ;  /* 0x0002bc00000c7ab9 */ /* 0x000fe20000000a00 */
[----:B------:R-:W-:Y:S01]  /*111e0*/  LOP3.LUT R56, R57, 0x380, RZ, 0xc0, !PT ;  /* 0x0000038039387812 */ /* 0x000fe200078ec0ff */
[----:B------:R-:W-:Y:S01]  /*111f0*/  UIMAD UR4, UR4, UR12, URZ ;  /* 0x0000000c040472a4 */ /* 0x000fe2000f8e023f */
[----:B------:R-:W-:Y:S01]  /*11200*/  LOP3.LUT R60, R61, 0x380, RZ, 0xc0, !PT ;  /* 0x000003803d3c7812 */ /* 0x000fe200078ec0ff */
[----:B------:R-:W5:Y:S01]  /*11210*/  LD.E.128 R40, desc[UR38][R40.64] ;  /* 0x0000002628287980 */ /* 0x000f62000c101d00 */
[----:B------:R-:W-:-:S02]  /*11220*/  LOP3.LUT R64, R65, 0x380, RZ, 0xc0, !PT ;  /* 0x0000038041407812 */ /* 0x000fc400078ec0ff */
[----:B------:R-:W-:Y:S01]  /*11230*/  LOP3.LUT R68, R69, 0x380, RZ, 0xc0, !PT ;  /* 0x0000038045447812 */ /* 0x000fe200078ec0ff */
[----:B------:R-:W5:Y:S01]  /*11240*/  LD.E.128 R44, desc[UR38][R44.64] ;  /* 0x000000262c2c7980 */ /* 0x000f62000c101d00 */
[----:B0-----:R-:W-:Y:S01]  /*11250*/  IMAD R2, R16, 0x20, R19 ;  /* 0x0000002010027824 */ /* 0x001fe200078e0213 */
[----:B------:R-:W-:Y:S01]  /*11260*/  UIMAD UR4, UR9, UR13, UR4 ;  /* 0x0000000d090472a4 */ /* 0x000fe2000f8e0204 */
[----:B------:R-:W-:Y:S01]  /*11270*/  SHF.R.U64 R52, R52, 0x3, RZ ;  /* 0x0000000334347819 */ /* 0x000fe200000012ff */
[----:B------:R-:W5:Y:S01]  /*11280*/  LD.E.128 R72, desc[UR38][R72.64] ;  /* 0x0000002648487980 */ /* 0x000f62000c101d00 */
[----:B------:R-:W-:Y:S01]  /*11290*/  VIADD R18, R2, UR18 ;  /* 0x0000001202127c36 */ /* 0x000fe20008000000 */
[----:B------:R-:W-:Y:S01]  /*112a0*/  UIMAD.WIDE.U32 UR10, UR9, UR12, UR10 ;  /* 0x0000000c090a72a5 */ /* 0x000fe2000f8e000a */
[----:B------:R-:W-:Y:S02]  /*112b0*/  SHF.R.U64 R56, R56, 0x3, RZ ;  /* 0x0000000338387819 */ /* 0x000fe400000012ff */
[----:B------:R-:W-:Y:S01]  /*112c0*/  @P1 IMAD.HI.U32 R2, R18, UR14, RZ ;  /* 0x0000000e12021c27 */ /* 0x000fe2000f8e00ff */
[----:B------:R-:W-:Y:S01]  /*112d0*/  @UP1 ULDC UR9, c[0x0][0xbf0] ;  /* 0x0002fc0000091ab9 */ /* 0x000fe20000000800 */
[----:B------:R-:W-:-:S02]  /*112e0*/  SHF.R.U64 R60, R60, 0x3, RZ ;  /* 0x000000033c3c7819 */ /* 0x000fc400000012ff */
[----:B------:R-:W-:Y:S01]  /*112f0*/  IMAD.MOV.U32 R21, RZ, RZ, R18 ;  /* 0x000000ffff157224 */ /* 0x000fe200078e0012 */
[----:B------:R-:W-:Y:S02]  /*11300*/  SHF.R.U64 R64, R64, 0x3, RZ ;  /* 0x0000000340407819 */ /* 0x000fe400000012ff */
[----:B------:R-:W-:Y:S02]  /*11310*/  SHF.R.U64 R68, R68, 0x3, RZ ;  /* 0x0000000344447819 */ /* 0x000fe400000012ff */
[----:B------:R-:W-:Y:S01]  /*11320*/  @P1 SHF.R.U32.HI R21, RZ, UR9, R2 ;  /* 0x00000009ff151c19 */ /* 0x000fe20008011602 */
[----:B------:R-:W-:Y:S01]  /*11330*/  UIADD3 UR4, UR11, UR4, URZ ;  /* 0x000000040b047290 */ /* 0x000fe2000fffe03f */
        /* <DEDUP_REMOVED lines=10> */
[--C-:B------:R-:W-:Y:S01]  /*113e0*/  SHF.R.S32.HI R16, RZ, 0x1f, R21.reuse ;  /* 0x0000001fff107819 */ /* 0x100fe20000011415 */
[----:B------:R-:W-:Y:S01]  /*113f0*/  IMAD.MOV R77, RZ, RZ, -R21 ;  /* 0x000000ffff4d7224 */ /* 0x000fe200078e0a15 */
[----:B------:R-:W-:Y:S01]  /*11400*/  MOV R3, UR11 ;  /* 0x0000000b00037c02 */ /* 0x000fe20008000f00 */
[----:B------:R-:W-:Y:S01]  /*11410*/  IMAD.U32 R2, RZ, RZ, UR10 ;  /* 0x0000000aff027e24 */ /* 0x000fe2000f8e00ff */
[----:B------:R-:W-:Y:S01]  /*11420*/  ULDC.64 UR10, c[0x0][0xae0] ;  /* 0x0002b800000a7ab9 */ /* 0x000fe20000000a00 */
[----:B------:R-:W-:Y:S01]  /*11430*/  IMAD.U32 R3, RZ, RZ, UR4 ;  /* 0x00000004ff037e24 */ /* 0x000fe2000f8e00ff */
[----:B------:R-:W5:Y:S01]  /*11440*/  LD.E.128 R52, desc[UR38][R52.64] ;  /* 0x0000002634347980 */ /* 0x000f62000c101d00 */
[----:B------:R-:W-:-:S02]  /*11450*/  IMAD R16, R16, UR10, RZ ;  /* 0x0000000a10107c24 */ /* 0x000fc4000f8e02ff */
[----:B------:R-:W-:Y:S01]  /*11460*/  IMAD R77, R77, UR22, R18 ;  /* 0x000000164d4d7c24 */ /* 0x000fe2000f8e0212 */
[----:B------:R-:W5:Y:S01]  /*11470*/  LD.E.128 R56, desc[UR38][R56.64] ;  /* 0x0000002638387980 */ /* 0x000f62000c101d00 */
[----:B------:R-:W-:-:S03]  /*11480*/  IMAD.WIDE.U32 R2, R21, UR10, R2 ;  /* 0x0000000a15027c25 */ /* 0x000fc6000f8e0002 */
[----:B------:R-:W5:Y:S01]  /*11490*/  LD.E.128 R60, desc[UR38][R60.64] ;  /* 0x000000263c3c7980 */ /* 0x000f62000c101d00 */
[----:B------:R-:W-:Y:S01]  /*114a0*/  IMAD R21, R21, UR11, R16 ;  /* 0x0000000b15157c24 */ /* 0x000fe2000f8e0210 */
[----:B------:R-:W-:Y:S01]  /*114b0*/  SHF.R.S32.HI R16, RZ, 0x1f, R77 ;  /* 0x0000001fff107819 */ /* 0x000fe2000001144d */
[----:B------:R-:W-:Y:S01]  /*114c0*/  ULDC.64 UR10, c[0x0][0xad8] ;  /* 0x0002b600000a7ab9 */ /* 0x000fe20000000a00 */
[----:B------:R-:W5:Y:S01]  /*114d0*/  LD.E.128 R64, desc[UR38][R64.64] ;  /* 0x0000002640407980 */ /* 0x000f62000c101d00 */
[----:B------:R-:W-:Y:S02]  /*114e0*/  IMAD.IADD R3, R3, 0x1, R21 ;  /* 0x0000000103037824 */ /* 0x000fe400078e0215 */
[----:B------:R-:W-:Y:S01]  /*114f0*/  IMAD R16, R16, UR10, RZ ;  /* 0x0000000a10107c24 */ /* 0x000fe2000f8e02ff */
[----:B------:R-:W5:Y:S01]  /*11500*/  LD.E.128 R68, desc[UR38][R68.64] ;  /* 0x0000002644447980 */ /* 0x000f62000c101d00 */
[----:B------:R-:W-:Y:S01]  /*11510*/  VIADD R78, R19, UR18 ;  /* 0x00000012134e7c36 */ /* 0x000fe20008000000 */
[----:B------:R-:W-:Y:S01]  /*11520*/  @!PT LDS RZ, [RZ] ;  /* 0x00000000fffff984 */ /* 0x000fe20000000800 */
[----:B------:R-:W-:Y:S01]  /*11530*/  @!PT LDS RZ, [RZ] ;  /* 0x00000000fffff984 */ /* 0x000fe20000000800 */
[----:B------:R-:W-:Y:S01]  /*11540*/  @!PT LDS RZ, [RZ] ;  /* 0x00000000fffff984 */ /* 0x000fe20000000800 */
[----:B------:R-:W-:Y:S01]  /*11550*/  @!PT LDS RZ, [RZ] ;  /* 0x00000000fffff984 */ /* 0x000fe20000000800 */
[----:B------:R0:W-:Y:S06]  /*11560*/  MEMBAR.ALL.CTA ;  /* 0x0000000000007992 */ /* 0x0001ec0000008000 */
[----:B0-----:R-:W0:Y:S01]  /*11570*/  FENCE.VIEW.ASYNC.S ;  /* 0x00000000000073c6 */ /* 0x001e220000000000 */
[----:B------:R-:W-:-:S02]  /*11580*/  IMAD R19, R77, UR11, R16 ;  /* 0x0000000b4d137c24 */ /* 0x000fc4000f8e0210 */
[----:B------:R-:W-:Y:S01]  /*11590*/  IMAD.WIDE.U32 R2, R77, UR10, R2 ;  /* 0x0000000a4d027c25 */ /* 0x000fe2000f8e0002 */
        /* <DEDUP_REMOVED lines=40> */
.L_x_2421:
[----:B------:R-:W-:Y:S05]  /*11820*/  BSYNC B1 ;  /* 0x0000000000017941 */ /* 0x000fea0003800000 */
.L_x_2420:
        /* <DEDUP_REMOVED lines=21> */
.L_x_2423:
[----:B------:R-:W-:Y:S05]  /*11980*/  BSYNC B1 ;  /* 0x0000000000017941 */ /* 0x000fea0003800000 */
.L_x_2422:
        /* <DEDUP_REMOVED lines=21> */
.L_x_2425:
[----:B------:R-:W-:Y:S05]  /*11ae0*/  BSYNC B1 ;  /* 0x0000000000017941 */ /* 0x000fea0003800000 */
.L_x_2424:
        /* <DEDUP_REMOVED lines=24> */
.L_x_2419:
        /* <DEDUP_REMOVED lines=25> */
[----:B------:R-:W-:Y:S01]  /*11e00*/  VIADD R171, R23, 0x58 ;  /* 0x0000005817ab7836 */ /* 0x000fe20000000000 */
        /* <DEDUP_REMOVED lines=9> */
[C---:B------:R-:W-:Y:S01]  /*11ea0*/  VIADD R173, R23.reuse, 0x50 ;  /* 0x0000005017ad7836 */ /* 0x040fe20000000000 */
[----:B------:R-:W-:Y:S01]  /*11eb0*/  BSSY B1, `(.L_x_2427) ;  /* 0x00000d8000017945 */ /* 0x000fe20003800000 */
[----:B------:R-:W-:Y:S01]  /*11ec0*/  UIMAD UR4, UR16, UR13, UR11 ;  /* 0x0000000d100472a4 */ /* 0x000fe2000f8e020b */
[--C-:B------:R-:W-:Y:S01]  /*11ed0*/  SHF.R.S32.HI R0, RZ, 0x1f, R5.reuse ;  /* 0x0000001fff007819 */ /* 0x100fe20000011405 */
[----:B------:R-:W-:Y:S01]  /*11ee0*/  IMAD.MOV R2, RZ, RZ, -R5 ;  /* 0x000000ffff027224 */ /* 0x000fe200078e0a05 */
[----:B------:R-:W-:Y:S01]  /*11ef0*/  ULDC.64 UR12, c[0x0][0xb30] ;  /* 0x0002cc00000c7ab9 */ /* 0x000fe20000000a00 */
[----:B------:R-:W-:Y:S01]  /*11f00*/  VIADD R175, R23, 0x48 ;  /* 0x0000004817af7836 */ /* 0x000fe20000000000 */
[----:B------:R-:W-:Y:S01]  /*11f10*/  SYNCS.ARRIVE.TRANS64.RED.A1T0 RZ, [UR8], RZ ;  /* 0x000000ffffff79a7 */ /* 0x000fe20008100408 */
[----:B------:R-:W-:Y:S01]  /*11f20*/  IMAD R7, R2, UR22, R3 ;  /* 0x0000001602077c24 */ /* 0x000fe2000f8e0203 */
[----:B------:R-:W-:Y:S01]  /*11f30*/  SHF.R.S32.HI R16, RZ, 0x1f, R222 ;  /* 0x0000001fff107819 */ /* 0x000fe200000114de */
[----:B------:R-:W-:Y:S01]  /*11f40*/  IMAD R0, R0, UR12, RZ ;  /* 0x0000000c00007c24 */ /* 0x000fe2000f8e02ff */
[----:B------:R-:W-:Y:S01]  /*11f50*/  SHF.R.S32.HI R18, RZ, 0x1f, R223 ;  /* 0x0000001fff127819 */ /* 0x000fe200000114df */
[----:B------:R-:W-:Y:S01]  /*11f60*/  IMAD.U32 R3, RZ, RZ, UR11 ;  /* 0x0000000bff037e24 */ /* 0x000fe2000f8e00ff */
        /* <DEDUP_REMOVED lines=14> */
[----:B------:R-:W-:Y:S01]  /*12050*/  IMAD R5, R7, UR11, R0 ;  /* 0x0000000b07057c24 */ /* 0x000fe2000f8e0200 */
[----:B------:R-:W-:Y:S01]  /*12060*/  IADD3 R158, R23, 0x88, RZ ;  /* 0x00000088179e7810 */ /* 0x000fe20007ffe0ff */
        /* <DEDUP_REMOVED lines=48> */
[----:B------:R-:W-:Y:S01]  /*12370*/  VIADD R190, R23, 0x8 ;  /* 0x0000000817be7836 */ /* 0x000fe20000000000 */
        /* <DEDUP_REMOVED lines=77> */
[-C--:B-1----:R-:W-:Y:S02]  /*12850*/  @!P3 LEA R6, P6, R156, R2.reuse, 0x2 ;  /* 0x000000029c06b211 */ /* 0x082fe400078c10ff */
        /* <DEDUP_REMOVED lines=61> */
.L_x_2428:
[----:B------:R-:W-:Y:S05]  /*12c30*/  BSYNC B1 ;  /* 0x0000000000017941 */ /* 0x000fea0003800000 */
.L_x_2427:
        /* <DEDUP_REMOVED lines=80> */
[----:B0-----:R-:W-:Y:S02]  /*13140*/  @!P2 LEA R8, P6, R156, R2, 0x2 ;  /* 0x000000029c08a211 */ /* 0x001fe400078c10ff */
        /* <DEDUP_REMOVED lines=28> */
[-C--:B0-----:R-:W-:Y:S01]  /*13310*/  @!P0 LEA R6, P6, R219, R2.reuse, 0x2 ;  /* 0x00000002db068211 */ /* 0x081fe200078c10ff */
[----:B------:R0:W-:Y:S01]  /*13320*/  @!P3 ST.E.64 desc[UR38][R8.64], R122 ;  /* 0x0000007a0800b985 */ /* 0x0001e2000c101b26 */
[----:B------:R-:W-:Y:S01]  /*13330*/  SHF.R.S32.HI R11, RZ, 0x1f, R218 ;  /* 0x0000001fff0b7819 */ /* 0x000fe200000114da */
[----:B--2---:R-:W-:Y:S01]  /*13340*/  VIADD R13, R23, 0xe8 ;  /* 0x000000e8170d7836 */ /* 0x004fe20000000000 */
[C---:B------:R-:W-:Y:S02]  /*13350*/  @!P1 LEA R4, P5, R222.reuse, R2, 0x2 ;  /* 0x00000002de049211 */ /* 0x040fe400078a10ff */
[-C--:B------:R-:W-:Y:S02]  /*13360*/  @!P0 LEA.HI.X R7, R219, R3.reuse, R0, 0x2, P6 ;  /* 0x00000003db078211 */ /* 0x080fe400030f1400 */
[----:B------:R-:W-:Y:S02]  /*13370*/  ISETP.GE.AND P3, PT, R13, UR4, PT ;  /* 0x000000040d007c0c */ /* 0x000fe4000bf66270 */
[----:B------:R-:W-:-:S02]  /*13380*/  @!P1 LEA.HI.X R5, R222, R3, R16, 0x2, P5 ;  /* 0x00000003de059211 */ /* 0x000fc400028f1410 */
[CC--:B------:R-:W-:Y:S02]  /*13390*/  @!P2 LEA R10, P5, R218.reuse, R2.reuse, 0x2 ;  /* 0x00000002da0aa211 */ /* 0x0c0fe400078a10ff */
[----:B------:R-:W-:Y:S01]  /*133a0*/  ISETP.GE.AND P6, PT, R21, UR4, PT ;  /* 0x0000000415007c0c */ /* 0x000fe2000bfc6270 */
[----:B------:R1:W-:Y:S01]  /*133b0*/  @!P1 ST.E.64 desc[UR38][R4.64], R126 ;  /* 0x0000007e04009985 */ /* 0x0003e2000c101b26 */
[----:B------:R-:W-:Y:S02]  /*133c0*/  @!P2 LEA.HI.X R11, R218, R3, R11, 0x2, P5 ;  /* 0x00000003da0ba211 */ /* 0x000fe400028f140b */
[----:B------:R-:W-:Y:S01]  /*133d0*/  SHF.R.S32.HI R0, RZ, 0x1f, R19 ;  /* 0x0000001fff007819 */ /* 0x000fe20000011413 */
        /* <DEDUP_REMOVED lines=21> */
.L_x_2417:
[----:B------:R-:W2:Y:S01]  /*13530*/  LDL R8, [R1+0x30] ;  /* 0x0000300001087983 */ /* 0x000ea20000100800 */
[----:B------:R-:W-:Y:S01]  /*13540*/  R2UR UR4, R221 ;  /* 0x00000000dd0472ca */ /* 0x000fe200000e0000 */
[----:B------:R-:W-:Y:S01]  /*13550*/  ULDC.64 UR8, c[0x0][0xc00] ;  /* 0x0003000000087ab9 */ /* 0x000fe20000000a00 */
[----:B------:R-:W-:Y:S01]  /*13560*/  R2UR UR10, R217 ;  /* 0x00000000d90a72ca */ /* 0x000fe200000e0000 */
[----:B------:R-:W-:-:S04]  /*13570*/  UISETP.NE.U32.AND UP0, UPT, UR8, URZ, UPT ;  /* 0x0000003f0800728c */ /* 0x000fc8000bf05070 */
[----:B------:R-:W-:-:S03]  /*13580*/  UISETP.NE.AND.EX UP0, UPT, UR9, URZ, UPT, UP0 ;  /* 0x0000003f0900728c */ /* 0x000fc6000bf05300 */
[----:B------:R-:W-:-:S03]  /*13590*/  ULDC.64 UR8, c[0x0][0xc00] ;  /* 0x0003000000087ab9 */ /* 0x000fc60000000a00 */
[----:B------:R-:W-:Y:S01]  /*135a0*/  UIMAD.WIDE UR8, UR4, 0x4, UR8 ;  /* 0x00000004040878a5 */ /* 0x000fe2000f8e0208 */
[----:B------:R-:W-:-:S05]  /*135b0*/  PLOP3.LUT P1, PT, PT, PT, UP0, 0x80, 0x0 ;  /* 0x000000000000781c */ /* 0x000fca0003f2f008 */
[----:B------:R-:W-:Y:S02]  /*135c0*/  IMAD.U32 R2, RZ, RZ, UR8 ;  /* 0x00000008ff027e24 */ /* 0x000fe4000f8e00ff */
[----:B------:R-:W-:Y:S01]  /*135d0*/  IMAD.U32 R3, RZ, RZ, UR9 ;  /* 0x00000009ff037e24 */ /* 0x000fe2000f8e00ff */
[----:B------:R-:W-:Y:S02]  /*135e0*/  ULDC.64 UR8, c[0x0][0xc08] ;  /* 0x0003020000087ab9 */ /* 0x000fe40000000a00 */
[----:B------:R-:W-:-:S03]  /*135f0*/  UISETP.NE.U32.AND UP1, UPT, UR8, URZ, UPT ;  /* 0x0000003f0800728c */ /* 0x000fc6000bf25070 */
[----:B------:R-:W3:Y:S01]  /*13600*/  @P1 LDG.E R7, desc[UR38][R2.64] ;  /* 0x0000002602071981 */ /* 0x000ee2000c1e1900 */
[----:B------:R-:W-:-:S06]  /*13610*/  UISETP.NE.AND.EX UP1, UPT, UR9, URZ, UPT, UP1 ;  /* 0x0000003f0900728c */ /* 0x000fcc000bf25310 */
[----:B------:R-:W-:-:S05]  /*13620*/  PLOP3.LUT P2, PT, PT, PT, UP1, 0x80, 0x0 ;  /* 0x000000000000781c */ /* 0x000fca0003f4f018 */
[----:B------:R-:W-:-:S06]  /*13630*/  @UP1 ULEA UR8, UP2, UR4, UR8, 0x2 ;  /* 0x0000000804081291 */ /* 0x000fcc000f84103f */
[----:B------:R-:W-:Y:S01]  /*13640*/  IMAD.U32 R4, RZ, RZ, UR8 ;  /* 0x00000008ff047e24 */ /* 0x000fe2000f8e00ff */
[----:B--2---:R-:W-:-:S13]  /*13650*/  R2UR UR11, R8 ;  /* 0x00000000080b72ca */ /* 0x004fda00000e0000 */
[----:B------:R-:W-:-:S03]  /*13660*/  @UP1 ULEA.HI.X UR9, UR4, UR9, UR11, 0x2, UP2 ;  /* 0x0000000904091291 */ /* 0x000fc600090f140b */
[----:B------:R-:W-:Y:S02]  /*13670*/  ULDC UR4, c[0x0][0xa88] ;  /* 0x0002a20000047ab9 */ /* 0x000fe40000000800 */
[----:B------:R-:W-:Y:S01]  /*13680*/  IMAD.U32 R0, RZ, RZ, UR4 ;  /* 0x00000004ff007e24 */ /* 0x000fe2000f8e00ff */
[----:B------:R-:W-:-:S05]  /*13690*/  MOV R5, UR9 ;  /* 0x0000000900057c02 */ /* 0x000fca0008000f00 */
[----:B------:R0:W5:Y:S01]  /*136a0*/  @P2 LDG.E R0, desc[UR38][R4.64] ;  /* 0x0000002604002981 */ /* 0x000162000c1e1900 */
[----:B------:R-:W1:Y:S01]  /*136b0*/  S2R R6, SR_TID.X ;  /* 0x0000000000067919 */ /* 0x000e620000002100 */
[----:B------:R-:W-:Y:S01]  /*136c0*/  UMOV UR4, URZ ;  /* 0x0000003f00047c82 */ /* 0x000fe20008000000 */
[----:B---3--:R-:W-:Y:S01]  /*136d0*/  @P1 R2UR UR4, R7 ;  /* 0x00000000070412ca */ /* 0x008fe200000e0000 */
[----:B------:R-:W-:-:S11]  /*136e0*/  UISETP.NE.AND UP1, UPT, UR10, URZ, UPT ;  /* 0x0000003f0a00728c */ /* 0x000fd6000bf25270 */
[----:B------:R-:W-:Y:S01]  /*136f0*/  @!UP1 ULDC UR10, c[0x0][0xad4] ;  /* 0x0002b500000a9ab9 */ /* 0x000fe20000000800 */
[----:B------:R-:W-:Y:S01]  /*13700*/  USHF.R.S32.HI UR21, URZ, 0x1f, UR4 ;  /* 0x0000001f3f157899 */ /* 0x000fe20008011404 */
[----:B------:R-:W-:Y:S02]  /*13710*/  IMAD.U32 R217, RZ, RZ, UR10 ;  /* 0x0000000affd97e24 */ /* 0x000fe4000f8e00ff */
[----:B-1----:R-:W-:-:S05]  /*13720*/  VIADD R6, R6, 0xffffff80 ;  /* 0xffffff8006067836 */ /* 0x002fca0000000000 */
[----:B------:R-:W-:Y:S01]  /*13730*/  ISETP.GT.AND P0, PT, R6, 0x7f, PT ;  /* 0x0000007f0600780c */ /* 0x000fe20003f04270 */
[----:B0-----:R-:W-:-:S12]  /*13740*/  @P2 BRA `(.L_x_2429) ;  /* 0x0000000000102947 */ /* 0x001fd80003800000 */
[----:B------:R-:W-:Y:S05]  /*13750*/  @!P1 BRA `(.L_x_2429) ;  /* 0x00000000000c9947 */ /* 0x000fea0003800000 */
[----:B------:R-:W2:Y:S04]  /*13760*/  LDG.E R5, desc[UR38][R2.64] ;  /* 0x0000002602057981 */ /* 0x000ea8000c1e1900 */
[----:B-----5:R-:W2:Y:S02]  /*13770*/  LDG.E R0, desc[UR38][R2.64+0x4] ;  /* 0x0000042602007981 */ /* 0x020ea4000c1e1900 */
[----:B--2---:R-:W-:-:S07]  /*13780*/  IMAD.IADD R0, R0, 0x1, -R5 ;  /* 0x0000000100007824 */ /* 0x004fce00078e0a05 */
.L_x_2429:
[----:B------:R-:W-:Y:S01]  /*13790*/  R2UR UR9, R221 ;  /* 0x00000000dd0972ca */ /* 0x000fe200000e0000 */
[----:B------:R-:W-:Y:S01]  /*137a0*/  BSSY B1, `(.L_x_2430) ;  /* 0x000003f000017945 */ /* 0x000fe20003800000 */
[----:B------:R-:W-:-:S11]  /*137b0*/  R2UR UR8, R8 ;  /* 0x00000000080872ca */ /* 0x000fd600000e0000 */
[----:B------:R-:W-:Y:S02]  /*137c0*/  USEL UR12, UR9, URZ, !UP0 ;  /* 0x0000003f090c7287 */ /* 0x000fe4000c000000 */
[----:B------:R-:W-:Y:S01]  /*137d0*/  USEL UR13, UR8, URZ, !UP0 ;  /* 0x0000003f080d7287 */ /* 0x000fe2000c000000 */
[----:B------:R-:W-:Y:S11]  /*137e0*/  @P0 BRA `(.L_x_2431) ;  /* 0x0000000000e80947 */ /* 0x000ff60003800000 */
[----:B------:R-:W0:Y:S01]  /*137f0*/  S2R R4, SR_TID.X ;  /* 0x0000000000047919 */ /* 0x000e220000002100 */
[----:B------:R-:W1:Y:S01]  /*13800*/  LDC R9, c[0x0][0xbe8] ;  /* 0x0002fa00ff097b82 */ /* 0x000e620000000800 */
[----:B------:R-:W-:-:S13]  /*13810*/  R2UR UR8, R215 ;  /* 0x00000000d70872ca */ /* 0x000fda00000e0000 */
[----:B------:R-:W-:Y:S02]  /*13820*/  IMAD.U32 R3, RZ, RZ, UR8 ;  /* 0x00000008ff037e24 */ /* 0x000fe4000f8e00ff */
[----:B-1---5:R-:W-:-:S03]  /*13830*/  IMAD R2, R0, R9, RZ ;  /* 0x0000000900027224 */ /* 0x022fc600078e02ff */
[----:B0-----:R-:W-:-:S04]  /*13840*/  IADD3 R4, R3, -0x80, R4 ;  /* 0xffffff8003047810 */ /* 0x001fc80007ffe004 */
[----:B------:R-:W-:-:S13]  /*13850*/  ISETP.GE.AND P0, PT, R4, R2, PT ;  /* 0x000000020400720c */ /* 0x000fda0003f06270 */
[----:B------:R-:W-:Y:S05]  /*13860*/  @P0 BRA `(.L_x_2431) ;  /* 0x0000000000c80947 */ /* 0x000fea0003800000 */
[----:B------:R-:W2:Y:S01]  /*13870*/  LDL R5, [R1+0x2c] ;  /* 0x00002c0001057983 */ /* 0x000ea20000100800 */
[----:B------:R-:W-:Y:S01]  /*13880*/  ISETP.NE.AND P0, PT, R9, 0x1, PT ;  /* 0x000000010900780c */ /* 0x000fe20003f05270 */
[----:B------:R-:W-:Y:S01]  /*13890*/  UMOV UR19, 0x9b8 ;  /* 0x000009b800137882 */ /* 0x000fe20000000000 */
[----:B------:R-:W-:Y:S02]  /*138a0*/  R2UR UR9, R217 ;  /* 0x00000000d90972ca */ /* 0x000fe400000e0000 */
[----:B------:R-:W-:-:S09]  /*138b0*/  R2UR UR8, R220 ;  /* 0x00000000dc0872ca */ /* 0x000fd200000e0000 */
        /* <DEDUP_REMOVED lines=8> */
[----:B------:R-:W-:Y:S02]  /*13940*/  UIMAD UR15, UR15, UR12, URZ ;  /* 0x0000000c0f0f72a4 */ /* 0x000fe4000f8e023f */
[----:B------:R-:W-:Y:S01]  /*13950*/  UIMAD.WIDE.U32 UR22, UR16, UR18, URZ ;  /* 0x00000012101672a5 */ /* 0x000fe2000f8e003f */
[----:B0-----:R-:W-:Y:S01]  /*13960*/  @P0 IMAD.HI.U32 R2, R4, R3, RZ ;  /* 0x0000000304020227 */ /* 0x001fe200078e00ff */
[----:B------:R-:W-:Y:S02]  /*13970*/  UIMAD UR16, UR17, UR18, URZ ;  /* 0x00000012111072a4 */ /* 0x000fe4000f8e023f */
[----:B------:R-:W-:Y:S02]  /*13980*/  UIMAD UR15, UR14, UR13, UR15 ;  /* 0x0000000d0e0f72a4 */ /* 0x000fe4000f8e020f */
[----:B------:R-:W-:-:S02]  /*13990*/  UIADD3 UR16, UR23, UR16, URZ ;  /* 0x0000001017107290 */ /* 0x000fc4000fffe03f */
[----:B------:R-:W-:-:S04]  /*139a0*/  IMAD.U32 R3, RZ, RZ, UR23 ;  /* 0x00000017ff037e24 */ /* 0x000fc8000f8e00ff */
[----:B------:R-:W-:Y:S01]  /*139b0*/  IMAD.U32 R8, RZ, RZ, UR16 ;  /* 0x00000010ff087e24 */ /* 0x000fe2000f8e00ff */
[----:B--2---:R-:W-:Y:S01]  /*139c0*/  R2UR UR20, R5 ;  /* 0x00000000051472ca */ /* 0x004fe200000e0000 */
[----:B------:R-:W-:Y:S01]  /*139d0*/  IMAD.MOV.U32 R5, RZ, RZ, R4 ;  /* 0x000000ffff057224 */ /* 0x000fe200078e0004 */
[----:B-1----:R-:W-:Y:S01]  /*139e0*/  @P0 SHF.R.U32.HI R5, RZ, R7, R2 ;  /* 0x00000007ff050219 */ /* 0x002fe20000011602 */
[----:B------:R-:W-:-:S04]  /*139f0*/  IMAD.U32 R2, RZ, RZ, UR22 ;  /* 0x00000016ff027e24 */ /* 0x000fc8000f8e00ff */
[----:B------:R-:W-:-:S04]  /*13a00*/  IMAD.MOV R7, RZ, RZ, -R5 ;  /* 0x000000ffff077224 */ /* 0x000fc800078e0a05 */
[----:B------:R-:W-:Y:S02]  /*13a10*/  IMAD R7, R9, R7, R4 ;  /* 0x0000000709077224 */ /* 0x000fe400078e0204 */
[----:B------:R-:W-:Y:S02]  /*13a20*/  UIMAD.WIDE.U32 UR10, UR8, UR20, URZ ;  /* 0x00000014080a72a5 */ /* 0x000fe4000f8e003f */
[----:B------:R-:W-:Y:S01]  /*13a30*/  UIMAD UR20, UR9, UR20, URZ ;  /* 0x00000014091472a4 */ /* 0x000fe2000f8e023f */
[----:B------:R-:W-:Y:S01]  /*13a40*/  SHF.R.S32.HI R4, RZ, 0x1f, R7 ;  /* 0x0000001fff047819 */ /* 0x000fe20000011407 */
[----:B------:R-:W-:Y:S02]  /*13a50*/  UIMAD.WIDE.U32 UR8, UR14, UR12, URZ ;  /* 0x0000000c0e0872a5 */ /* 0x000fe4000f8e003f */
[----:B------:R-:W-:Y:S02]  /*13a60*/  UIADD3 UR20, UR11, UR20, URZ ;  /* 0x000000140b147290 */ /* 0x000fe4000fffe03f */
[----:B------:R-:W-:-:S02]  /*13a70*/  UIADD3 UR10, UP1, UP2, UR8, UR10, UR4 ;  /* 0x0000000a080a7290 */ /* 0x000fc4000fa3e004 */
[----:B------:R-:W-:-:S03]  /*13a80*/  UIADD3 UR15, UR9, UR15, URZ ;  /* 0x0000000f090f7290 */ /* 0x000fc6000fffe03f */
[----:B------:R-:W-:Y:S01]  /*13a90*/  ULDC.64 UR8, c[0x0][UR19+0x210] ;  /* 0x0000840013087abb */ /* 0x000fe20008000a00 */
[----:B------:R-:W-:Y:S01]  /*13aa0*/  IADD3 R2, P0, P1, R5, UR10, R2 ;  /* 0x0000000a05027c10 */ /* 0x000fe2000f91e002 */
[----:B------:R-:W-:Y:S01]  /*13ab0*/  UIADD3.X UR10, UR15, UR20, UR21, UP1, UP2 ;  /* 0x000000140f0a7290 */ /* 0x000fe20008fe4415 */
[----:B------:R-:W-:Y:S01]  /*13ac0*/  SHF.R.S32.HI R5, RZ, 0x1f, R5 ;  /* 0x0000001fff057819 */ /* 0x000fe20000011405 */
[----:B------:R-:W-:-:S04]  /*13ad0*/  IMAD R9, R7, UR9, RZ ;  /* 0x0000000907097c24 */ /* 0x000fc8000f8e02ff */
[----:B------:R-:W-:Y:S01]  /*13ae0*/  IADD3.X R3, R5, UR10, R8, P0, P1 ;  /* 0x0000000a05037c10 */ /* 0x000fe200087e2408 */
[----:B------:R-:W-:Y:S01]  /*13af0*/  IMAD R9, R4, UR8, R9 ;  /* 0x0000000804097c24 */ /* 0x000fe2000f8e0209 */
[----:B------:R-:W-:Y:S01]  /*13b00*/  ULDC.64 UR10, c[0x0][0xba8] ;  /* 0x0002ea00000a7ab9 */ /* 0x000fe20000000a00 */
        /* <DEDUP_REMOVED lines=8> */
.L_x_2431:
[----:B------:R-:W-:Y:S05]  /*13b90*/  BSYNC B1 ;  /* 0x0000000000017941 */ /* 0x000fea0003800000 */
.L_x_2430:
        /* <DEDUP_REMOVED lines=14> */
[----:B------:R-:W-:Y:S01]  /*13c80*/  ULDC.64 UR10, c[0x0][0xae8] ;  /* 0x0002ba00000a7ab9 */ /* 0x000fe20000000a00 */
[----:B-1----:R-:W-:-:S13]  /*13c90*/  ISETP.NE.AND P0, PT, R11, 0x1, PT ;  /* 0x000000010b00780c */ /* 0x002fda0003f05270 */
[----:B------:R-:W0:Y:S01]  /*13ca0*/  @P0 LDC R7, c[0x0][0xbf0] ;  /* 0x0002fc00ff070b82 */ /* 0x000e220000000800 */
[----:B--2---:R-:W-:Y:S02]  /*13cb0*/  R2UR UR15, R2 ;  /* 0x00000000020f72ca */ /* 0x004fe400000e0000 */
[----:B------:R-:W-:-:S05]  /*13cc0*/  LEA.HI R2, R3, R6, RZ, 0x3 ;  /* 0x0000000603027211 */ /* 0x000fca00078f18ff */
[----:B------:R-:W1:Y:S01]  /*13cd0*/  @P0 LDC R3, c[0x0][0xbec] ;  /* 0x0002fb00ff030b82 */ /* 0x000e620000000800 */
[----:B------:R-:W-:Y:S02]  /*13ce0*/  LOP3.LUT R5, R2, 0xfffffff8, RZ, 0xc0, !PT ;  /* 0xfffffff802057812 */ /* 0x000fe400078ec0ff */
[----:B------:R-:W-:-:S03]  /*13cf0*/  SHF.R.S32.HI R13, RZ, 0x3, R2 ;  /* 0x00000003ff0d7819 */ /* 0x000fc60000011402 */
[----:B------:R-:W-:Y:S01]  /*13d00*/  IMAD.IADD R8, R6, 0x1, -R5 ;  /* 0x0000000106087824 */ /* 0x000fe200078e0a05 */
[----:B------:R-:W-:-:S03]  /*13d10*/  UIMAD.WIDE.U32 UR8, UR15, UR10, UR8 ;  /* 0x0000000a0f0872a5 */ /* 0x000fc6000f8e0008 */
[----:B------:R-:W-:Y:S01]  /*13d20*/  IMAD R2, R8, 0x20, R13 ;  /* 0x0000002008027824 */ /* 0x000fe200078e020d */
[----:B------:R-:W-:-:S03]  /*13d30*/  UIMAD UR9, UR15, UR11, UR9 ;  /* 0x0000000b0f0972a4 */ /* 0x000fc6000f8e0209 */
[----:B------:R-:W-:Y:S01]  /*13d40*/  VIADD R6, R2, UR14 ;  /* 0x0000000e02067c36 */ /* 0x000fe20008000000 */
[----:B------:R-:W-:Y:S02]  /*13d50*/  ULDC.64 UR10, c[0x0][0xaf0] ;  /* 0x0002bc00000a7ab9 */ /* 0x000fe40000000a00 */
[----:B------:R-:W-:Y:S01]  /*13d60*/  UIMAD UR13, UR13, UR10, URZ ;  /* 0x0000000a0d0d72a4 */ /* 0x000fe2000f8e023f */
[----:B------:R-:W-:-:S03]  /*13d70*/  IMAD.MOV.U32 R5, RZ, RZ, R6 ;  /* 0x000000ffff057224 */ /* 0x000fc600078e0006 */
[----:B------:R-:W-:Y:S01]  /*13d80*/  UIMAD UR4, UR12, UR11, UR13 ;  /* 0x0000000b0c0472a4 */ /* 0x000fe2000f8e020d */
[----:B-1----:R-:W-:Y:S01]  /*13d90*/  @P0 IMAD.HI.U32 R2, R6, R3, RZ ;  /* 0x0000000306020227 */ /* 0x002fe200078e00ff */
[----:B------:R-:W-:-:S03]  /*13da0*/  UIMAD.WIDE.U32 UR12, UR12, UR10, UR8 ;  /* 0x0000000a0c0c72a5 */ /* 0x000fc6000f8e0008 */
[----:B------:R-:W-:Y:S01]  /*13db0*/  ULDC.64 UR8, c[0x0][0xae0] ;  /* 0x0002b80000087ab9 */ /* 0x000fe20000000a00 */
[----:B0-----:R-:W-:Y:S01]  /*13dc0*/  @P0 SHF.R.U32.HI R5, RZ, R7, R2 ;  /* 0x00000007ff050219 */ /* 0x001fe20000011602 */
[----:B------:R-:W-:Y:S02]  /*13dd0*/  UIADD3 UR4, UR13, UR4, URZ ;  /* 0x000000040d047290 */ /* 0x000fe4000fffe03f */
[----:B------:R-:W-:Y:S01]  /*13de0*/  IMAD.U32 R3, RZ, RZ, UR13 ;  /* 0x0000000dff037e24 */ /* 0x000fe2000f8e00ff */
[--C-:B------:R-:W-:Y:S01]  /*13df0*/  SHF.R.S32.HI R4, RZ, 0x1f, R5.reuse ;  /* 0x0000001fff047819 */ /* 0x100fe20000011405 */
[----:B------:R-:W-:Y:S02]  /*13e00*/  IMAD.MOV R7, RZ, RZ, -R5 ;  /* 0x000000ffff077224 */ /* 0x000fe400078e0a05 */
[----:B------:R-:W-:Y:S02]  /*13e10*/  IMAD.U32 R2, RZ, RZ, UR12 ;  /* 0x0000000cff027e24 */ /* 0x000fe4000f8e00ff */
[----:B------:R-:W-:-:S02]  /*13e20*/  IMAD R7, R11, R7, R6 ;  /* 0x000000070b077224 */ /* 0x000fc400078e0206 */
        /* <DEDUP_REMOVED lines=8> */
[----:B------:R-:W-:Y:S02]  /*13eb0*/  VIADD R6, R13, UR14 ;  /* 0x0000000e0d067c36 */ /* 0x000fe40008000000 */
[C---:B------:R-:W-:Y:S02]  /*13ec0*/  IMAD R5, R7.reuse, UR9, R4 ;  /* 0x0000000907057c24 */ /* 0x040fe4000f8e0204 */
[----:B------:R-:W-:Y:S01]  /*13ed0*/  IMAD.WIDE.U32 R2, R7, UR8, R2 ;  /* 0x0000000807027c25 */ /* 0x000fe2000f8e0002 */
[----:B------:R-:W-:Y:S01]  /*13ee0*/  ULDC.64 UR8, c[0x0][0xa80] ;  /* 0x0002a00000087ab9 */ /* 0x000fe20000000a00 */
[----:B------:R-:W-:-:S02]  /*13ef0*/  IADD3 R4, R6, 0x40, RZ ;  /* 0x0000004006047810 */ /* 0x000fc40007ffe0ff */
[----:B-----5:R-:W-:Y:S02]  /*13f00*/  IMAD R11, R0, R11, RZ ;  /* 0x0000000b000b7224 */ /* 0x020fe400078e02ff */
        /* <DEDUP_REMOVED lines=35> */
.L_x_2433:
[----:B------:R-:W-:Y:S05]  /*14140*/  BSYNC B1 ;  /* 0x0000000000017941 */ /* 0x000fea0003800000 */
.L_x_2432:
        /* <DEDUP_REMOVED lines=21> */
.L_x_2435:
[----:B------:R-:W-:Y:S05]  /*142a0*/  BSYNC B1 ;  /* 0x0000000000017941 */ /* 0x000fea0003800000 */
.L_x_2434:
        /* <DEDUP_REMOVED lines=21> */
.L_x_2437:
[----:B------:R-:W-:Y:S05]  /*14400*/  BSYNC B1 ;  /* 0x0000000000017941 */ /* 0x000fea0003800000 */
.L_x_2436:
        /* <DEDUP_REMOVED lines=22> */
.L_x_2426:
[----:B------:R-:W-:Y:S05]  /*14570*/  BSYNC B0 ;  /* 0x0000000000007941 */ /* 0x000fea0003800000 */
.L_x_2416:
[----:B------:R-:W-:Y:S02]  /*14580*/  ULDC UR4, c[0x0][0xc3c] ;  /* 0x00030f0000047ab9 */ /* 0x000fe40000000800 */
[----:B------:R-:W-:-:S06]  /*14590*/  UISETP.GE.AND UP0, UPT, UR7, UR4, UPT ;  /* 0x000000040700728c */ /* 0x000fcc000bf06270 */
[----:B------:R-:W-:-:S13]  /*145a0*/  PLOP3.LUT P0, PT, PT, PT, UP0, 0x80, 0x0 ;  /* 0x000000000000781c */ /* 0x000fda0003f0f008 */
[----:B------:R-:W-:Y:S05]  /*145b0*/  @!P0 BRA `(.L_x_2438) ;  /* 0xfffffec800b08947 */ /* 0x000fea000383ffff */
[----:B------:R-:W-:Y:S05]  /*145c0*/  EXIT ;  /* 0x000000000000794d */ /* 0x000fea0003800000 */
.L_x_2373:
        /* <DEDUP_REMOVED lines=16> */
.L_x_2439:
        /* <DEDUP_REMOVED lines=43> */
.L_x_2443:
        /* <DEDUP_REMOVED lines=30> */
[----:B------:R-:W0:Y:S02]  /*14b60*/  SHFL.IDX PT, R2, R5, 0x1f, 0x1f ;  /* 0x03e01f0005027f89 */ /* 0x000e2400000e0000 */
[----:B0-----:R-:W-:-:S04]  /*14b70*/  IMAD R3, R2, UR5, RZ ;  /* 0x0000000502037c24 */ /* 0x001fc8000f8e02ff */
[----:B------:R-:W-:-:S05]  /*14b80*/  IMAD.IADD R8, R3, 0x1, R8 ;  /* 0x0000000103087824 */ /* 0x000fca00078e0208 */
[----:B------:R-:W-:-:S13]  /*14b90*/  ISETP.GT.AND P6, PT, R8, UR6, PT ;  /* 0x0000000608007c0c */ /* 0x000fda000bfc4270 */
[----:B------:R-:W-:Y:S05]  /*14ba0*/  @!P6 BRA `(.L_x_2443) ;  /* 0xfffffffc0074e947 */ /* 0x000fea000383ffff */
.L_x_2441:
        /* <DEDUP_REMOVED lines=13> */
.L_x_2444:
        /* <DEDUP_REMOVED lines=53> */
[----:B------:R-:W-:-:S06]  /*14fd0*/  @P0 IADD3 R2, R2, 0x1, RZ ;  /* 0x0000000102020810 */ /* 0x000fcc0007ffe0ff */
        /* <DEDUP_REMOVED lines=8> */
.L_x_2445:
        /* <DEDUP_REMOVED lines=57> */
[----:B------:R-:W-:-:S06]  /*153f0*/  @P0 IADD3 R2, R2, 0x1, RZ ;  /* 0x0000000102020810 */ /* 0x000fcc0007ffe0ff */
[----:B------:R-:W-:Y:S01]  /*15400*/  @!P2 IMAD.MOV R2, RZ, RZ, -R2 ;  /* 0x000000ffff02a224 */ /* 0x000fe200078e0a02 */
[----:B------:R-:W-:-:S05]  /*15410*/  @!P1 LOP3.LUT R2, RZ, R13, RZ, 0x33, !PT ;  /* 0x0000000dff029212 */ /* 0x000fca00078e33ff */
[----:B------:R-:W-:-:S07]  /*15420*/  IMAD R18, R2, R18, R3 ;  /* 0x0000001202127224 */ /* 0x000fce00078e0203 */
.L_x_2446:
[----:B------:R-:W-:-:S05]  /*15430*/  LOP3.LUT R17, RZ, R2, RZ, 0x33, !PT ;  /* 0x00000002ff117212 */ /* 0x000fca00078e33ff */
[----:B------:R-:W-:Y:S01]  /*15440*/  IMAD.IADD R17, R6, 0x1, R17 ;  /* 0x0000000106117824 */ /* 0x000fe200078e0211 */
[----:B------:R-:W-:Y:S06]  /*15450*/  BRA `(.L_x_2447) ;  /* 0x0000000000147947 */ /* 0x000fec0003800000 */
.L_x_2442:
[----:B------:R-:W-:Y:S01]  /*15460*/  ULDC UR4, c[0x0][0xc3c] ;  /* 0x00030f0000047ab9 */ /* 0x000fe20000000800 */
[----:B------:R-:W-:Y:S02]  /*15470*/  IMAD.MOV.U32 R17, RZ, RZ, RZ ;  /* 0x000000ffff117224 */ /* 0x000fe400078e00ff */
[----:B------:R-:W-:Y:S02]  /*15480*/  IMAD.U32 R16, RZ, RZ, UR6 ;  /* 0x00000006ff107e24 */ /* 0x000fe4000f8e00ff */
[----:B------:R-:W-:Y:S02]  /*15490*/  IMAD.MOV.U32 R18, RZ, RZ, RZ ;  /* 0x000000ffff127224 */ /* 0x000fe400078e00ff */
[----:B------:R-:W-:-:S07]  /*154a0*/  IMAD.U32 R19, RZ, RZ, UR4 ;  /* 0x00000004ff137e24 */ /* 0x000fce000f8e00ff */
.L_x_2447:
[----:B------:R-:W-:-:S13]  /*154b0*/  ISETP.NE.AND P0, PT, R7, RZ, PT ;  /* 0x000000ff0700720c */ /* 0x000fda0003f05270 */
[----:B------:R-:W0:Y:S01]  /*154c0*/  @!P0 S2R R3, SR_CgaCtaId ;  /* 0x0000000000038919 */ /* 0x000e220000008800 */
[----:B------:R-:W-:-:S04]  /*154d0*/  @!P0 MOV R2, 0x400 ;  /* 0x0000040000028802 */ /* 0x000fc80000000f00 */
[----:B0-----:R-:W-:-:S05]  /*154e0*/  @!P0 LEA R2, R3, R2, 0x18 ;  /* 0x0000000203028211 */ /* 0x001fca00078ec0ff */
[----:B------:R1:W-:Y:S01]  /*154f0*/  @!P0 STS.128 [R2+0x388d0], R16 ;  /* 0x0388d01002008388 */ /* 0x0003e20000000c00 */
[----:B------:R-:W-:Y:S06]  /*15500*/  BAR.ARV 0x5, 0x180 ;  /* 0x0146000000007b1d */ /* 0x000fec0000002000 */
.L_x_2440:
        /* <DEDUP_REMOVED lines=8> */
[----:B------:R-:W-:Y:S01]  /*15590*/  IMAD.SHL.U32 R32, R0, 0x8, RZ ;  /* 0x0000000800207824 */ /* 0x000fe200078e00ff */
[----:B------:R-:W-:Y:S01]  /*155a0*/  BSSY B8, `(.L_x_2448) ;  /* 0x0000517000087945 */ /* 0x000fe20003800000 */
[----:B------:R1:W-:Y:S01]  /*155b0*/  STL [R1+0x24], RZ ;  /* 0x000024ff01007387 */ /* 0x0003e20000100800 */
[----:B------:R-:W-:Y:S01]  /*155c0*/  IMAD.MOV.U32 R28, RZ, RZ, 0x1 ;  /* 0x00000001ff1c7424 */ /* 0x000fe200078e00ff */
[----:B------:R-:W-:Y:S01]  /*155d0*/  ULDC UR37, c[0x0][0xc] ;  /* 0x0000030000257ab9 */ /* 0x000fe20000000800 */
[----:B------:R-:W-:Y:S01]  /*155e0*/  LOP3.LUT R3, R32, 0x1f8, RZ, 0xc0, !PT ;  /* 0x000001f820037812 */ /* 0x000fe200078ec0ff */
[----:B------:R-:W-:-:S03]  /*155f0*/  IMAD.MOV.U32 R27, RZ, RZ, RZ ;  /* 0x000000ffff1b7224 */ /* 0x000fc600078e00ff */
        /* <DEDUP_REMOVED lines=16> */
.L_x_2515:
[----:B0-----:R-:W0:Y:S02]  /*15700*/  LDC.64 R2, c[0x0][0xc88] ;  /* 0x00032200ff027b82 */ /* 0x001e240000000a00 */
[----:B0-----:R-:W-:-:S05]  /*15710*/  IMAD.WIDE R2, R19, 0x4, R2 ;  /* 0x0000000413027825 */ /* 0x001fca00078e0202 */
[----:B------:R-:W2:Y:S01]  /*15720*/  LDG.E R29, desc[UR38][R2.64] ;  /* 0x00000026021d7981 */ /* 0x000ea2000c1e1900 */
        /* <DEDUP_REMOVED lines=14> */
[----:B-1----:R1:W2:Y:S01]  /*15810*/  @P0 LDG.E R6, desc[UR38][R2.64] ;  /* 0x0000002602060981 */ /* 0x0022a2000c1e1900 */
        /* <DEDUP_REMOVED lines=31> */
.L_x_2449:
        /* <DEDUP_REMOVED lines=9> */
.L_x_2450:
        /* <DEDUP_REMOVED lines=8> */
[----:B--2---:R-:W-:-:S07]  /*15b20*/  IADD3 R0, -R0, R5, RZ ;  /* 0x0000000500007210 */ /* 0x004fce0007ffe1ff */
.L_x_2451:
[----:B------:R-:W3:Y:S01]  /*15b30*/  LDL R5, [R1+0x10] ;  /* 0x0000100001057983 */ /* 0x000ee20000100800 */
[----:B-12---:R-:W1:Y:S01]  /*15b40*/  LDC R2, c[0x0][0x448] ;  /* 0x00011200ff027b82 */ /* 0x006e620000000800 */
[----:B-----5:R-:W-:Y:S01]  /*15b50*/  IMAD.IADD R0, R0, 0x1, -R6 ;  /* 0x0000000100007824 */ /* 0x020fe200078e0a06 */
[----:B------:R-:W-:Y:S01]  /*15b60*/  LOP3.LUT R23, R23, 0xfffffeff, RZ, 0xc0, !PT ;  /* 0xfffffeff17177812 */ /* 0x000fe200078ec0ff */
[----:B------:R-:W-:Y:S03]  /*15b70*/  BSSY B0, `(.L_x_2452) ;  /* 0x0000039000007945 */ /* 0x000fe60003800000 */
[----:B------:R2:W-:Y:S01]  /*15b80*/  STL [R1], R0 ;  /* 0x0000000001007387 */ /* 0x0005e20000100800 */
[----:B-1----:R-:W-:Y:S01]  /*15b90*/  ISETP.NE.AND P0, PT, R2, 0x1, PT ;  /* 0x000000010200780c */ /* 0x002fe20003f05270 */
[----:B------:R-:W-:-:S04]  /*15ba0*/  IMAD.SHL.U32 R2, R17, 0x80, RZ ;  /* 0x0000008011027824 */ /* 0x000fc800078e00ff */
[----:B------:R-:W-:-:S08]  /*15bb0*/  VIADD R2, R2, 0x7f ;  /* 0x0000007f02027836 */ /* 0x000fd00000000000 */
[----:B------:R-:W1:Y:S01]  /*15bc0*/  @P0 LDC R3, c[0x0][0x44c] ;  /* 0x00011300ff030b82 */ /* 0x000e620000000800 */
[----:B------:R-:W-:-:S07]  /*15bd0*/  @P0 LOP3.LUT R23, R23, 0x100, RZ, 0xfc, !PT ;  /* 0x0000010017170812 */ /* 0x000fce00078efcff */
[----:B0-----:R-:W0:Y:S01]  /*15be0*/  @P0 LDC R4, c[0x0][0x450] ;  /* 0x00011400ff040b82 */ /* 0x001e220000000800 */
[----:B-1----:R-:W-:-:S05]  /*15bf0*/  @P0 IMAD.HI.U32 R3, R2, R3, RZ ;  /* 0x0000000302030227 */ /* 0x002fca00078e00ff */
[----:B0-----:R-:W-:Y:S02]  /*15c00*/  @P0 SHF.R.U32.HI R2, RZ, R4, R3 ;  /* 0x00000004ff020219 */ /* 0x001fe40000011603 */
[C---:B---3--:R-:W-:Y:S01]  /*15c10*/  IADD3 R3, R0.reuse, 0x50, -R5 ;  /* 0x0000005000037810 */ /* 0x048fe20007ffe805 */
[----:B--2---:R-:W-:-:S04]  /*15c20*/  VIADD R0, R0, 0x4f ;  /* 0x0000004f00007836 */ /* 0x004fc80000000000 */
[----:B------:R-:W-:-:S04]  /*15c30*/  IMAD.HI R0, R0, 0x66666667, RZ ;  /* 0x6666666700007827 */ /* 0x000fc800078e02ff */
[----:B------:R-:W-:Y:S01]  /*15c40*/  IMAD.IADD R2, R3, 0x1, R2 ;  /* 0x0000000103027824 */ /* 0x000fe200078e0202 */
[----:B------:R-:W-:-:S03]  /*15c50*/  SHF.R.U32.HI R3, RZ, 0x1f, R0 ;  /* 0x0000001fff037819 */ /* 0x000fc60000011600 */
[----:B------:R-:W-:Y:S01]  /*15c60*/  IMAD.HI R2, R2, 0x66666667, RZ ;  /* 0x6666666702027827 */ /* 0x000fe200078e02ff */
[----:B------:R-:W-:-:S04]  /*15c70*/  LEA.HI.SX32 R0, R0, R3, 0x1b ;  /* 0x0000000300007211 */ /* 0x000fc800078fdaff */
[----:B------:R-:W-:-:S04]  /*15c80*/  SHF.R.U32.HI R3, RZ, 0x1f, R2 ;  /* 0x0000001fff037819 */ /* 0x000fc80000011602 */
[----:B------:R-:W-:Y:S02]  /*15c90*/  LEA.HI.SX32 R3, R2, R3, 0x1b ;  /* 0x0000000302037211 */ /* 0x000fe400078fdaff */
[----:B------:R-:W-:Y:S02]  /*15ca0*/  LOP3.LUT R2, R18, 0xff000000, RZ, 0xc0, !PT ;  /* 0xff00000012027812 */ /* 0x000fe400078ec0ff */
[----:B------:R-:W-:Y:S02]  /*15cb0*/  VIMNMX R0, R0, R3, PT ;  /* 0x0000000300007248 */ /* 0x000fe40003fe0100 */
[----:B------:R-:W-:Y:S02]  /*15cc0*/  SHF.R.U32.HI R2, RZ, 0x8, R2 ;  /* 0x00000008ff027819 */ /* 0x000fe40000011602 */
[----:B------:R-:W-:Y:S02]  /*15cd0*/  ISETP.GE.AND P0, PT, R0, 0x1, PT ;  /* 0x000000010000780c */ /* 0x000fe40003f06270 */
[----:B------:R-:W-:-:S04]  /*15ce0*/  LOP3.LUT R3, R18, 0xff0000, RZ, 0xc0, !PT ;  /* 0x00ff000012037812 */ /* 0x000fc800078ec0ff */
[----:B------:R-:W-:Y:S01]  /*15cf0*/  LEA.HI R2, R3, R2, RZ, 0x10 ;  /* 0x0000000203027211 */ /* 0x000fe200078f80ff */
[----:B------:R-:W-:-:S03]  /*15d00*/  IMAD.MOV.U32 R3, RZ, RZ, RZ ;  /* 0x000000ffff037224 */ /* 0x000fc600078e00ff */
[----:B------:R-:W-:-:S03]  /*15d10*/  LOP3.LUT R4, R2, 0xff, RZ, 0xc0, !PT ;  /* 0x000000ff02047812 */ /* 0x000fc600078ec0ff */
[----:B------:R-:W-:Y:S05]  /*15d20*/  @!P0 BRA `(.L_x_2453) ;  /* 0x0000000000748947 */ /* 0x000fea0003800000 */
        /* <DEDUP_REMOVED lines=10> */
[----:B------:R-:W0:Y:S02]  /*15dd0*/  F2I.FTZ.U32.TRUNC.NTZ R3, R10 ;  /* 0x0000000a00037305 */ /* 0x000e24000021f000 */
[----:B0-----:R-:W-:-:S04]  /*15de0*/  IMAD.MOV R2, RZ, RZ, -R3 ;  /* 0x000000ffff027224 */ /* 0x001fc800078e0a03 */
[----:B------:R-:W-:Y:S02]  /*15df0*/  IMAD R8, R2, R7, RZ ;  /* 0x0000000702087224 */ /* 0x000fe400078e02ff */
[----:B------:R-:W-:-:S04]  /*15e00*/  IMAD.MOV.U32 R2, RZ, RZ, RZ ;  /* 0x000000ffff027224 */ /* 0x000fc800078e00ff */
        /* <DEDUP_REMOVED lines=12> */
[----:B------:R-:W-:-:S04]  /*15ed0*/  IMAD.MOV.U32 R3, RZ, RZ, R8 ;  /* 0x000000ffff037224 */ /* 0x000fc800078e0008 */
[----:B------:R-:W-:Y:S01]  /*15ee0*/  @!P2 IMAD.MOV R3, RZ, RZ, -R3 ;  /* 0x000000ffff03a224 */ /* 0x000fe200078e0a03 */
[----:B------:R-:W-:-:S07]  /*15ef0*/  @!P1 LOP3.LUT R3, RZ, R5, RZ, 0x33, !PT ;  /* 0x00000005ff039212 */ /* 0x000fce00078e33ff */
.L_x_2453:
[----:B------:R-:W-:Y:S05]  /*15f00*/  BSYNC B0 ;  /* 0x0000000000007941 */ /* 0x000fea0003800000 */
.L_x_2452:
        /* <DEDUP_REMOVED lines=24> */
.L_x_2455:
        /* <DEDUP_REMOVED lines=20> */
.L_x_2458:
[----:B------:R-:W-:Y:S05]  /*161d0*/  BSYNC B6 ;  /* 0x0000000000067941 */ /* 0x000fea0003800000 */
.L_x_2457:
        /* <DEDUP_REMOVED lines=20> */
.L_x_2461:
        /* <DEDUP_REMOVED lines=15> */
.L_x_2460:
[----:B------:R-:W-:Y:S05]  /*16410*/  BSYNC B6 ;  /* 0x0000000000067941 */ /* 0x000fea0003800000 */
.L_x_2459:
[----:B------:R-:W-:Y:S01]  /*16420*/  ULDC.64 UR4, c[0x0][0x9f8] ;  /* 0x00027e0000047ab9 */ /* 0x000fe20000000a00 */
[----:B------:R-:W0:Y:S01]  /*16430*/  LDC R9, c[0x0][0x430] ;  /* 0x00010c00ff097b82 */ /* 0x000e220000000800 */
[----:B------:R-:W-:-:S04]  /*16440*/  ISETP.NE.U32.AND P0, PT, RZ, UR4, PT ;  /* 0x00000004ff007c0c */ /* 0x000fc8000bf05070 */
[----:B------:R-:W-:-:S13]  /*16450*/  ISETP.NE.AND.EX P0, PT, RZ, UR5, PT, P0 ;  /* 0x00000005ff007c0c */ /* 0x000fda000bf05300 */
[----:B------:R-:W-:Y:S01]  /*16460*/  @P0 IADD3 R24, P1, R24, UR4, RZ ;  /* 0x0000000418180c10 */ /* 0x000fe2000ff3e0ff */
[----:B------:R-:W-:-:S03]  /*16470*/  ULDC UR4, c[0x0][0x2f4] ;  /* 0x0000bd0000047ab9 */ /* 0x000fc60000000800 */
[----:B------:R-:W-:-:S05]  /*16480*/  @P0 IADD3.X R25, R25, UR5, RZ, P1, !PT ;  /* 0x0000000519190c10 */ /* 0x000fca0008ffe4ff */
[----:B------:R1:W5:Y:S01]  /*16490*/  @P0 LDG.E R30, desc[UR38][R24.64] ;  /* 0x00000026181e0981 */ /* 0x000362000c1e1900 */
[----:B------:R-:W-:Y:S01]  /*164a0*/  ISETP.GE.AND P0, PT, R32, UR4, PT ;  /* 0x0000000420007c0c */ /* 0x000fe2000bf06270 */
[----:B------:R-:W-:Y:S01]  /*164b0*/  UMOV UR5, 0xffffffff ;  /* 0xffffffff00057882 */ /* 0x000fe20000000000 */
[----:B------:R-:W-:Y:S02]  /*164c0*/  ISETP.GE.AND P2, PT, R37, UR4, PT ;  /* 0x0000000425007c0c */ /* 0x000fe4000bf46270 */
[----:B------:R-:W-:Y:S02]  /*164d0*/  LOP3.LUT R23, R23, 0xffffffef, RZ, 0xc0, !PT ;  /* 0xffffffef17177812 */ /* 0x000fe400078ec0ff */
[----:B------:R-:W-:-:S07]  /*164e0*/  ISETP.GE.AND P1, PT, R36, UR4, PT ;  /* 0x0000000424007c0c */ /* 0x000fce000bf26270 */
        /* <DEDUP_REMOVED lines=8> */
[----:B01----:R-:W-:Y:S06]  /*16570*/  BRA.DIV UR5, `(.L_x_2462) ;  /* 0x0000004a05007947 */ /* 0x003fec000b800000 */
.L_x_2532:
[----:B------:R-:W2:Y:S04]  /*16580*/  LDL R0, [R1+0x20] ;  /* 0x0000200001007983 */ /* 0x000ea80000100800 */
[----:B------:R-:W3:Y:S04]  /*16590*/  LDL R5, [R1] ;  /* 0x0000000001057983 */ /* 0x000ee80000100800 */
[----:B------:R-:W4:Y:S01]  /*165a0*/  LDL R2, [R1+0x8] ;  /* 0x0000080001027983 */ /* 0x000f220000100800 */
[----:B------:R-:W0:Y:S01]  /*165b0*/  S2R R3, SR_TID.X ;  /* 0x0000000000037919 */ /* 0x000e220000002100 */
[----:B------:R-:W1:Y:S01]  /*165c0*/  S2R R8, SR_TID.X ;  /* 0x0000000000087919 */ /* 0x000e620000002100 */
[----:B------:R-:W-:-:S02]  /*165d0*/  ISETP.NE.AND P1, PT, R9, 0x1, PT ;  /* 0x000000010900780c */ /* 0x000fc40003f25270 */
[----:B0-----:R-:W-:-:S04]  /*165e0*/  LOP3.LUT R3, R3, 0x7f, RZ, 0xc0, !PT ;  /* 0x0000007f03037812 */ /* 0x001fc800078ec0ff */
[----:B------:R-:W-:Y:S01]  /*165f0*/  SHF.R.U32.HI R3, RZ, 0x3, R3 ;  /* 0x00000003ff037819 */ /* 0x000fe20000011603 */
[----:B-1----:R-:W-:-:S05]  /*16600*/  IMAD.SHL.U32 R8, R8, 0x10, RZ ;  /* 0x0000001008087824 */ /* 0x002fca00078e00ff */
[----:B------:R-:W-:Y:S02]  /*16610*/  LOP3.LUT R8, R3, 0x70, R8, 0xf8, !PT ;  /* 0x0000007003087812 */ /* 0x000fe400078ef808 */
[----:B------:R-:W0:Y:S01]  /*16620*/  @P1 LDC R3, c[0x0][0x434] ;  /* 0x00010d00ff031b82 */ /* 0x000e220000000800 */
[----:B-----5:R-:W-:Y:S02]  /*16630*/  SHF.R.S32.HI R10, RZ, 0x1f, R30 ;  /* 0x0000001fff0a7819 */ /* 0x020fe4000001141e */
[----:B------:R-:W-:-:S04]  /*16640*/  LOP3.LUT R23, R23, 0xffffffbf, RZ, 0xc0, !PT ;  /* 0xffffffbf17177812 */ /* 0x000fc800078ec0ff */
[----:B------:R-:W-:Y:S01]  /*16650*/  @P1 LOP3.LUT R23, R23, 0x40, RZ, 0xfc, !PT ;  /* 0x0000004017171812 */ /* 0x000fe200078efcff */
[----:B------:R1:W-:Y:S03]  /*16660*/  STL [R1+0xc], R10 ;  /* 0x00000c0a01007387 */ /* 0x0003e60000100800 */
[----:B------:R-:W-:Y:S02]  /*16670*/  LOP3.LUT R23, R23, 0xffffffdf, RZ, 0xc0, !PT ;  /* 0xffffffdf17177812 */ /* 0x000fe400078ec0ff */
[----:B------:R-:W-:Y:S02]  /*16680*/  LOP3.LUT R25, R18, 0xffff, RZ, 0xc0, !PT ;  /* 0x0000ffff12197812 */ /* 0x000fe400078ec0ff */
[----:B--2---:R-:W-:Y:S02]  /*16690*/  IADD3 R26, R0, -0x1, RZ ;  /* 0xffffffff001a7810 */ /* 0x004fe40007ffe0ff */
[----:B------:R-:W2:Y:S03]  /*166a0*/  @P1 LDC R0, c[0x0][0x438] ;  /* 0x00010e00ff001b82 */ /* 0x000ea60000000800 */
[----:B------:R-:W-:-:S05]  /*166b0*/  IMAD R6, R26, 0x50, R8 ;  /* 0x000000501a067824 */ /* 0x000fca00078e0208 */
[C---:B---3--:R-:W-:Y:S01]  /*166c0*/  ISETP.GE.AND P0, PT, R6.reuse, R5, PT ;  /* 0x000000050600720c */ /* 0x048fe20003f06270 */
[----:B----4-:R-:W-:-:S03]  /*166d0*/  IMAD.IADD R6, R6, 0x1, R2 ;  /* 0x0000000106067824 */ /* 0x010fc600078e0202 */
[----:B------:R-:W-:Y:S01]  /*166e0*/  ISETP.GT.U32.OR P0, PT, R8, 0x4f, P0 ;  /* 0x0000004f0800780c */ /* 0x000fe20000704470 */
[----:B0-----:R-:W-:-:S04]  /*166f0*/  @P1 IMAD.HI.U32 R3, R6, R3, RZ ;  /* 0x0000000306031227 */ /* 0x001fc800078e00ff */
[----:B------:R-:W-:Y:S01]  /*16700*/  IMAD.MOV.U32 R7, RZ, RZ, R6 ;  /* 0x000000ffff077224 */ /* 0x000fe200078e0006 */
[----:B--2---:R-:W-:-:S07]  /*16710*/  @P1 SHF.R.U32.HI R7, RZ, R0, R3 ;  /* 0x00000000ff071219 */ /* 0x004fce0000011603 */
        /* <DEDUP_REMOVED lines=8> */
[----:B0-----:R-:W-:-:S04]  /*167a0*/  @!P0 LEA R2, P1, R4, R2, 0x2 ;  /* 0x0000000204028211 */ /* 0x001fc800078210ff */
[----:B------:R-:W-:Y:S01]  /*167b0*/  @!P0 LEA.HI.X R3, R4, R3, R0, 0x2, P1 ;  /* 0x0000000304038211 */ /* 0x000fe200008f1400 */
[----:B------:R-:W-:-:S06]  /*167c0*/  IMAD.MOV.U32 R0, RZ, RZ, RZ ;  /* 0x000000ffff007224 */ /* 0x000fcc00078e00ff */
[----:B------:R0:W5:Y:S02]  /*167d0*/  @!P0 LDG.E R0, desc[UR38][R2.64] ;  /* 0x0000002602008981 */ /* 0x000164000c1e1900 */
[----:B0-----:R-:W-:-:S05]  /*167e0*/  IMAD.U32 R2, RZ, RZ, UR36 ;  /* 0x00000024ff027e24 */ /* 0x001fca000f8e00ff */
[----:B------:R-:W-:Y:S02]  /*167f0*/  ISETP.NE.AND P2, PT, R2, 0x3, PT ;  /* 0x000000030200780c */ /* 0x000fe40003f45270 */
[----:B------:R-:W-:Y:S01]  /*16800*/  ISETP.GT.U32.AND P0, PT, R8, 0x4f, PT ;  /* 0x0000004f0800780c */ /* 0x000fe20003f04070 */
[----:B------:R-:W-:-:S10]  /*16810*/  IMAD.MOV R5, RZ, RZ, -R7 ;  /* 0x000000ffff057224 */ /* 0x000fd400078e0a07 */
[----:B------:R-:W-:-:S04]  /*16820*/  @P2 LOP3.LUT R23, R23, 0x20, RZ, 0xfc, !PT ;  /* 0x0000002017172812 */ /* 0x000fc800078efcff */
[----:B------:R-:W-:Y:S01]  /*16830*/  LOP3.LUT R23, R23, 0xfffffffe, RZ, 0xc0, !PT ;  /* 0xfffffffe17177812 */ /* 0x000fe200078ec0ff */
[----:B------:R-:W-:-:S03]  /*16840*/  IMAD R4, R9, R5, R6 ;  /* 0x0000000509047224 */ /* 0x000fc600078e0206 */
[----:B------:R-:W-:Y:S01]  /*16850*/  @P0 LOP3.LUT R23, R23, 0x1, RZ, 0xfc, !PT ;  /* 0x0000000117170812 */ /* 0x000fe200078efcff */
[----:B-1----:R-:W-:Y:S06]  /*16860*/  @!P2 BRA `(.L_x_2463) ;  /* 0x000000000004a947 */ /* 0x002fec0003800000 */
[----:B------:R-:W-:Y:S01]  /*16870*/  BPT.TRAP 0x1 ;  /* 0x000000040000795c */ /* 0x000fe20000300000 */
.L_x_2463:
        /* <DEDUP_REMOVED lines=23> */
.L_x_2533:
[----:B------:R-:W-:Y:S05]  /*169f0*/  BSYNC B0 ;  /* 0x0000000000007941 */ /* 0x000fea0003800000 */
.L_x_2464:
        /* <DEDUP_REMOVED lines=74> */
.L_x_2545:
        /* <DEDUP_REMOVED lines=8> */
[----:B0-----:R-:W-:-:S04]  /*16f20*/  LEA R2, P0, R32, R0, 0x1 ;  /* 0x0000000020027211 */ /* 0x001fc800078008ff */
[----:B--2---:R-:W-:-:S05]  /*16f30*/  IADD3.X R3, RZ, R8, RZ, P0, !PT ;  /* 0x00000008ff037210 */ /* 0x004fca00007fe4ff */
[----:B------:R-:W-:Y:S01]  /*16f40*/  @!PT LDS RZ, [RZ] ;  /* 0x00000000fffff984 */ /* 0x000fe20000000800 */
[----:B------:R-:W-:Y:S01]  /*16f50*/  @!PT LDS RZ, [RZ] ;  /* 0x00000000fffff984 */ /* 0x000fe20000000800 */
[----:B------:R-:W-:Y:S01]  /*16f60*/  @!PT LDS RZ, [RZ] ;  /* 0x00000000fffff984 */ /* 0x000fe20000000800 */
[----:B------:R1:W-:Y:S04]  /*16f70*/  LDGSTS.E.BYPASS.LTC128B.128 [R7+0x26400], desc[UR38][R2.64], !P4 ;  /* 0x2640000002077fae */ /* 0x0003e8000e101d66 */
[----:B------:R1:W-:Y:S04]  /*16f80*/  LDGSTS.E.BYPASS.LTC128B.128 [R7+0x28c00], desc[UR38][R2.64+0x80], !P3 ;  /* 0x28c0008002077fae */ /* 0x0003e8000d901d66 */
[----:B------:R1:W-:Y:S04]  /*16f90*/  LDGSTS.E.BYPASS.LTC128B.128 [R7+0x2b400], desc[UR38][R2.64+0x100], !P2 ;  /* 0x2b40010002077fae */ /* 0x0003e8000d101d66 */
[----:B------:R1:W-:Y:S02]  /*16fa0*/  LDGSTS.E.BYPASS.LTC128B.128 [R7+0x2dc00], desc[UR38][R2.64+0x180], !P1 ;  /* 0x2dc0018002077fae */ /* 0x0003e4000c901d66 */
.L_x_2468:
[----:B------:R-:W-:Y:S05]  /*16fb0*/  BSYNC B0 ;  /* 0x0000000000007941 */ /* 0x000fea0003800000 */
.L_x_2467:
[----:B------:R-:W-:Y:S01]  /*16fc0*/  NOP ;  /* 0x0000000000007918 */ /* 0x000fe20000000000 */
[----:B------:R-:W-:-:S13]  /*16fd0*/  PLOP3.LUT P0, PT, PT, PT, PT, 0x80, 0x0 ;  /* 0x000000000000781c */ /* 0x000fda0003f0f070 */
.L_x_2469:
        /* <DEDUP_REMOVED lines=10> */
.L_x_2470:
        /* <DEDUP_REMOVED lines=23> */
[----:B------:R-:W-:Y:S02]  /*171f0*/  IMAD.U32 R4, RZ, RZ, UR6 ;  /* 0x00000006ff047e24 */ /* 0x000fe4000f8e00ff */
[----:B------:R-:W0:Y:S01]  /*17200*/  LDC.64 R2, c[0x4][R2] ;  /* 0x0100000002027b82 */ /* 0x000e220000000a00 */
[----:B---3--:R-:W-:Y:S02]  /*17210*/  IMAD.U32 R5, RZ, RZ, UR7 ;  /* 0x00000007ff057e24 */ /* 0x008fe4000f8e00ff */
[----:B------:R-:W-:Y:S02]  /*17220*/  IMAD.U32 R6, RZ, RZ, UR8 ;  /* 0x00000008ff067e24 */ /* 0x000fe4000f8e00ff */
[----:B------:R-:W-:-:S02]  /*17230*/  IMAD.U32 R7, RZ, RZ, UR9 ;  /* 0x00000009ff077e24 */ /* 0x000fc4000f8e00ff */
[----:B------:R-:W-:Y:S02]  /*17240*/  IMAD.U32 R10, RZ, RZ, UR4 ;  /* 0x00000004ff0a7e24 */ /* 0x000fe4000f8e00ff */
[----:B------:R-:W-:Y:S02]  /*17250*/  IMAD.U32 R11, RZ, RZ, UR5 ;  /* 0x00000005ff0b7e24 */ /* 0x000fe4000f8e00ff */
[----:B--2---:R-:W-:Y:S02]  /*17260*/  IMAD.MOV.U32 R8, RZ, RZ, 0x70 ;  /* 0x00000070ff087424 */ /* 0x004fe400078e00ff */
[----:B------:R-:W-:Y:S02]  /*17270*/  IMAD.MOV.U32 R12, RZ, RZ, 0x1 ;  /* 0x00000001ff0c7424 */ /* 0x000fe400078e00ff */
[----:B------:R-:W-:-:S07]  /*17280*/  IMAD.MOV.U32 R13, RZ, RZ, RZ ;  /* 0x000000ffff0d7224 */ /* 0x000fce00078e00ff */
[----:B------:R-:W-:-:S07]  /*17290*/  LEPC R20, `(.L_x_2472) ;  /* 0x000000001014794e */ /* 0x000fce0000000000 */
[----:B0-----:R-:W-:Y:S05]  /*172a0*/  CALL.ABS.NOINC R2 ;  /* 0x0000000002007343 */ /* 0x001fea0003c00000 */
.L_x_2472:
[----:B------:R-:W-:Y:S05]  /*172b0*/  BSYNC B6 ;  /* 0x0000000000067941 */ /* 0x000fea0003800000 */
.L_x_2471:
[----:B------:R-:W4:Y:S01]  /*172c0*/  LDL.LU R2, [R1+0x28] ;  /* 0x0000280001027983 */ /* 0x000f220000300800 */
[----:B------:R-:W-:Y:S01]  /*172d0*/  ULDC.64 UR6, c[0x0][0x2e0] ;  /* 0x0000b80000067ab9 */ /* 0x000fe20000000a00 */
[----:B------:R-:W-:Y:S01]  /*172e0*/  IMAD.MOV.U32 R3, RZ, RZ, R35 ;  /* 0x000000ffff037224 */ /* 0x000fe200078e0023 */
[----:B------:R-:W-:Y:S01]  /*172f0*/  ULDC.64 UR4, c[0x0][0x2d8] ;  /* 0x0000b60000047ab9 */ /* 0x000fe20000000a00 */
[----:B------:R-:W2:Y:S04]  /*17300*/  LDL.LU.64 R20, [R1+0x18] ;  /* 0x0000180001147983 */ /* 0x000ea80000300a00 */
[----:B------:R0:W5:Y:S01]  /*17310*/  LDL R9, [R1+0x10] ;  /* 0x0000100001097983 */ /* 0x0001620000100800 */
[----:B----4-:R-:W-:Y:S02]  /*17320*/  IMAD.MOV.U32 R0, RZ, RZ, R2 ;  /* 0x000000ffff007224 */ /* 0x010fe400078e0002 */
[----:B--2---:R-:W-:Y:S01]  /*17330*/  IMAD.MOV.U32 R2, RZ, RZ, R20 ;  /* 0x000000ffff027224 */ /* 0x004fe200078e0014 */
[----:B------:R-:W1:Y:S01]  /*17340*/  LDC R21, c[0x0][0x448] ;  /* 0x00011200ff157b82 */ /* 0x000e620000000800 */
[----:B------:R-:W2:Y:S01]  /*17350*/  S2R R20, SR_TID.X ;  /* 0x0000000000147919 */ /* 0x000ea20000002100 */
[----:B------:R-:W-:-:S02]  /*17360*/  IMAD R4, R0, UR6, RZ ;  /* 0x0000000600047c24 */ /* 0x000fc4000f8e02ff */
[----:B------:R-:W-:-:S04]  /*17370*/  IMAD.WIDE.U32 R2, R25, UR4, R2 ;  /* 0x0000000419027c25 */ /* 0x000fc8000f8e0002 */
[----:B------:R-:W-:Y:S01]  /*17380*/  IMAD R3, R25, UR5, R3 ;  /* 0x0000000519037c24 */ /* 0x000fe2000f8e0203 */
[----:B------:R-:W-:Y:S01]  /*17390*/  ULDC.64 UR4, c[0x0][0x2d0] ;  /* 0x0000b40000047ab9 */ /* 0x000fe20000000a00 */
[C---:B------:R-:W-:Y:S02]  /*173a0*/  IMAD R4, R29.reuse, UR7, R4 ;  /* 0x000000071d047c24 */ /* 0x040fe4000f8e0204 */
[----:B------:R-:W-:Y:S01]  /*173b0*/  IMAD.WIDE.U32 R2, R29, UR6, R2 ;  /* 0x000000061d027c25 */ /* 0x000fe2000f8e0002 */
[----:B-1----:R-:W-:Y:S02]  /*173c0*/  ISETP.NE.AND P6, PT, R21, 0x1, PT ;  /* 0x000000011500780c */ /* 0x002fe40003fc5270 */
[----:B--2---:R-:W-:-:S04]  /*173d0*/  LOP3.LUT R20, R20, 0x7f, RZ, 0xc0, !PT ;  /* 0x0000007f14147812 */ /* 0x004fc800078ec0ff */
[----:B------:R-:W-:-:S07]  /*173e0*/  SHF.R.U32.HI R21, RZ, 0x3, R20 ;  /* 0x00000003ff157819 */ /* 0x000fce0000011614 */
[----:B------:R-:W1:Y:S01]  /*173f0*/  @P6 LDC R7, c[0x0][0x44c] ;  /* 0x00011300ff076b82 */ /* 0x000e620000000800 */
[----:B------:R-:W2:Y:S07]  /*17400*/  S2R R20, SR_TID.X ;  /* 0x0000000000147919 */ /* 0x000eae0000002100 */
[----:B---3--:R-:W3:Y:S01]  /*17410*/  @P6 LDC R5, c[0x0][0x450] ;  /* 0x00011400ff056b82 */ /* 0x008ee20000000800 */
[----:B--2---:R-:W-:-:S05]  /*17420*/  IMAD.SHL.U32 R20, R20, 0x10, RZ ;  /* 0x0000001014147824 */ /* 0x004fca00078e00ff */
[----:B------:R-:W-:-:S05]  /*17430*/  LOP3.LUT R20, R21, 0x70, R20, 0xf8, !PT ;  /* 0x0000007015147812 */ /* 0x000fca00078ef814 */
[----:B------:R-:W-:-:S04]  /*17440*/  IMAD R6, R17, 0x80, R20 ;  /* 0x0000008011067824 */ /* 0x000fc800078e0214 */
[----:B-1----:R-:W-:-:S04]  /*17450*/  @P6 IMAD.HI.U32 R7, R6, R7, RZ ;  /* 0x0000000706076227 */ /* 0x002fc800078e00ff */
[----:B------:R-:W-:Y:S01]  /*17460*/  IMAD.MOV.U32 R0, RZ, RZ, R6 ;  /* 0x000000ffff007224 */ /* 0x000fe200078e0006 */
[----:B---3--:R-:W-:Y:S02]  /*17470*/  @P6 SHF.R.U32.HI R0, RZ, R5, R7 ;  /* 0x00000005ff006219 */ /* 0x008fe40000011607 */
[----:B------:R-:W1:Y:S01]  /*17480*/  LDC R5, c[0x0][0x448] ;  /* 0x00011200ff057b82 */ /* 0x000e620000000800 */
[----:B------:R-:W-:Y:S02]  /*17490*/  IMAD.IADD R3, R3, 0x1, R4 ;  /* 0x0000000103037824 */ /* 0x000fe400078e0204 */
[----:B------:R-:W-:Y:S01]  /*174a0*/  IMAD.MOV R4, RZ, RZ, -R0 ;  /* 0x000000ffff047224 */ /* 0x000fe200078e0a00 */
[----:B------:R-:W2:Y:S01]  /*174b0*/  S2R R20, SR_TID.X ;  /* 0x0000000000147919 */ /* 0x000ea20000002100 */
[----:B------:R-:W-:-:S04]  /*174c0*/  IMAD.WIDE.U32 R2, R0, UR4, R2 ;  /* 0x0000000400027c25 */ /* 0x000fc8000f8e0002 */
[----:B-1----:R-:W-:Y:S01]  /*174d0*/  IMAD R4, R5, R4, R6 ;  /* 0x0000000405047224 */ /* 0x002fe200078e0206 */
[----:B------:R-:W-:-:S05]  /*174e0*/  SHF.R.S32.HI R6, RZ, 0x1f, R0 ;  /* 0x0000001fff067819 */ /* 0x000fca0000011400 */
        /* <DEDUP_REMOVED lines=10> */
[----:B------:R-:W-:Y:S01]  /*17590*/  ULDC UR4, c[0x0][0x2b8] ;  /* 0x0000ae0000047ab9 */ /* 0x000fe20000000800 */
[----:B------:R-:W-:Y:S02]  /*175a0*/  IADD3 R3, R3, R0, RZ ;  /* 0x0000000003037210 */ /* 0x000fe40007ffe0ff */
[----:B--2---:R-:W-:Y:S02]  /*175b0*/  LOP3.LUT R20, R20, 0x7f, RZ, 0xc0, !PT ;  /* 0x0000007f14147812 */ /* 0x004fe400078ec0ff */
[----:B------:R-:W-:Y:S01]  /*175c0*/  LEA.HI.X R0, R2, UR5, R3, 0x1, P0 ;  /* 0x0000000502007c11 */ /* 0x000fe200080f0c03 */
[----:B------:R-:W-:Y:S01]  /*175d0*/  UMOV UR5, 0xffffffff ;  /* 0xffffffff00057882 */ /* 0x000fe20000000000 */
[----:B------:R-:W-:-:S02]  /*175e0*/  ISETP.GE.AND P4, PT, R32, UR4, PT ;  /* 0x0000000420007c0c */ /* 0x000fc4000bf86270 */
[----:B------:R-:W-:Y:S02]  /*175f0*/  ISETP.GE.AND P3, PT, R37, UR4, PT ;  /* 0x0000000425007c0c */ /* 0x000fe4000bf66270 */
[----:B------:R-:W-:Y:S02]  /*17600*/  ISETP.GE.AND P2, PT, R36, UR4, PT ;  /* 0x0000000424007c0c */ /* 0x000fe4000bf46270 */
[----:B------:R-:W-:Y:S02]  /*17610*/  ISETP.GE.AND P1, PT, R34, UR4, PT ;  /* 0x0000000422007c0c */ /* 0x000fe4000bf26270 */
[----:B------:R-:W-:Y:S01]  /*17620*/  SHF.R.U32.HI R8, RZ, 0x3, R20 ;  /* 0x00000003ff087819 */ /* 0x000fe20000011614 */
[----:B0-----:R-:W-:Y:S10]  /*17630*/  BRA.DIV UR5, `(.L_x_2473) ;  /* 0x0000003e05dc7947 */ /* 0x001ff4000b800000 */
[----:B------:R-:W0:Y:S01]  /*17640*/  SHFL.IDX PT, R14, R4, RZ, 0x181f ;  /* 0x00181fff040e7589 */ /* 0x000e2200000e0000 */
[----:B-----5:R-:W-:Y:S02]  /*17650*/  IMAD R5, R9, R5, RZ ;  /* 0x0000000509057224 */ /* 0x020fe400078e02ff */
[----:B------:R-:W-:Y:S01]  /*17660*/  IMAD R17, R17, 0x80, R8 ;  /* 0x0000008011117824 */ /* 0x000fe200078e0208 */
        /* <DEDUP_REMOVED lines=63> */
[----:B-1----:R-:W-:Y:S01]  /*17a60*/  @!P0 IMAD.X R7, RZ, RZ, R2, P5 ;  /* 0x000000ffff078224 */ /* 0x002fe200028e0602 */
[----:B------:R-:W-:Y:S02]  /*17a70*/  @!P0 MOV R2, R14 ;  /* 0x0000000e00028202 */ /* 0x000fe40000000f00 */
[----:B------:R-:W0:Y:S01]  /*17a80*/  SHFL.IDX PT, R14, R4, 0x6, 0x181f ;  /* 0x00d81f00040e7f89 */ /* 0x000e2200000e0000 */
[----:B------:R-:W-:-:S05]  /*17a90*/  @!P0 IMAD.MOV.U32 R3, RZ, RZ, R7 ;  /* 0x000000ffff038224 */ /* 0x000fca00078e0007 */
        /* <DEDUP_REMOVED lines=16> */
.L_x_2562:
        /* <DEDUP_REMOVED lines=13> */
.L_x_2475:
[----:B------:R-:W-:Y:S05]  /*17c70*/  BSYNC B0 ;  /* 0x0000000000007941 */ /* 0x000fea0003800000 */
.L_x_2474:
[----:B------:R-:W-:Y:S01]  /*17c80*/  NOP ;  /* 0x0000000000007918 */ /* 0x000fe20000000000 */
[----:B------:R-:W-:-:S13]  /*17c90*/  PLOP3.LUT P0, PT, PT, PT, PT, 0x80, 0x0 ;  /* 0x000000000000781c */ /* 0x000fda0003f0f070 */
.L_x_2476:
        /* <DEDUP_REMOVED lines=8> */
[----:B--2---:R-:W-:-:S05]  /*17d20*/  VIADD R3, R3, 0x1 ;  /* 0x0000000103037836 */ /* 0x004fca0000000000 */
[----:B------:R-:W-:Y:S01]  /*17d30*/  LEA.HI R0, R3, R3, RZ, 0x1 ;  /* 0x0000000303007211 */ /* 0x000fe200078f08ff */
[----:B------:R0:W-:Y:S03]  /*17d40*/  STL [R1+0x24], R3 ;  /* 0x0000240301007387 */ /* 0x0001e60000100800 */
[----:B------:R-:W-:-:S05]  /*17d50*/  LOP3.LUT R0, R0, 0xfffffffe, RZ, 0xc0, !PT ;  /* 0xfffffffe00007812 */ /* 0x000fca00078ec0ff */
[----:B0-----:R-:W-:Y:S02]  /*17d60*/  IMAD.IADD R3, R3, 0x1, -R0 ;  /* 0x0000000103037824 */ /* 0x001fe400078e0a00 */
[----:B---3--:R-:W-:-:S03]  /*17d70*/  VIADD R0, R2, 0xfffffffe ;  /* 0xfffffffe02007836 */ /* 0x008fc60000000000 */
[----:B------:R-:W-:Y:S01]  /*17d80*/  SHF.L.U32 R3, R3, 0x1f, RZ ;  /* 0x0000001f03037819 */ /* 0x000fe200000006ff */
[----:B------:R-:W-:Y:S01]  /*17d90*/  NOP ;  /* 0x0000000000007918 */ /* 0x000fe20000000000 */
[----:B------:R0:W-:Y:S01]  /*17da0*/  SYNCS.ARRIVE.TRANS64.A1T0 RZ, [R22+URZ+0x38800], RZ ;  /* 0x038800ff16ff79a7 */ /* 0x0001e2000810003f */
[----:B------:R-:W-:Y:S01]  /*17db0*/  BSSY B0, `(.L_x_2477) ;  /* 0x0000003000007945 */ /* 0x000fe20003800000 */
[----:B------:R-:W2:Y:S03]  /*17dc0*/  SYNCS.PHASECHK.TRANS64.TRYWAIT P0, [R22+URZ+0x38820], R3 ;  /* 0x03882003160075a7 */ /* 0x000ea6000800017f */
[----:B0-2---:R-:W-:Y:S05]  /*17dd0*/  @!P0 BRA `(.L_x_2478) ;  /* 0x0000004000ac8947 */ /* 0x005fea0003800000 */
.L_x_2563:
[----:B------:R-:W-:Y:S05]  /*17de0*/  BSYNC B0 ;  /* 0x0000000000007941 */ /* 0x000fea0003800000 */
.L_x_2477:
        /* <DEDUP_REMOVED lines=12> */
.L_x_2493:
        /* <DEDUP_REMOVED lines=38> */
[----:B------:R-:W-:Y:S02]  /*18110*/  SEL R27, R27, RZ, P0 ;  /* 0x000000ff1b1b7207 */ /* 0x000fe40000000000 */
[----:B------:R-:W-:Y:S02]  /*18120*/  MOV R26, R0 ;  /* 0x00000000001a7202 */ /* 0x000fe40000000f00 */
[----:B------:R-:W-:Y:S01]  /*18130*/  LOP3.LUT R28, R17, R28, RZ, 0x3c, !PT ;  /* 0x0000001c111c7212 */ /* 0x000fe200078e3cff */
[----:B0-----:R-:W-:Y:S06]  /*18140*/  @!P5 BRA `(.L_x_2481) ;  /* 0x000000000004d947 */ /* 0x001fec0003800000 */
[----:B------:R-:W-:Y:S01]  /*18150*/  BPT.TRAP 0x1 ;  /* 0x000000040000795c */ /* 0x000fe20000300000 */
.L_x_2481:
[----:B------:R-:W-:Y:S01]  /*18160*/  IMAD R6, R27, 0x8, R22 ;  /* 0x000000081b067824 */ /* 0x000fe200078e0216 */
[----:B------:R-:W-:Y:S01]  /*18170*/  SHF.L.U32 R3, R28, 0x1f, RZ ;  /* 0x0000001f1c037819 */ /* 0x000fe200000006ff */
[----:B------:R-:W-:Y:S03]  /*18180*/  BSSY B1, `(.L_x_2482) ;  /* 0x0000003000017945 */ /* 0x000fe60003800000 */
[----:B------:R-:W0:Y:S02]  /*18190*/  SYNCS.PHASECHK.TRANS64.TRYWAIT P0, [R6+URZ+0x38840], R3 ;  /* 0x03884003060075a7 */ /* 0x000e24000800017f */
[----:B0-----:R-:W-:Y:S05]  /*181a0*/  @!P0 BRA `(.L_x_2483) ;  /* 0x0000003c00cc8947 */ /* 0x001fea0003800000 */
.L_x_2564:
[----:B------:R-:W-:Y:S05]  /*181b0*/  BSYNC B1 ;  /* 0x0000000000017941 */ /* 0x000fea0003800000 */
.L_x_2482:
        /* <DEDUP_REMOVED lines=67> */
.L_x_2576:
        /* <DEDUP_REMOVED lines=17> */
.L_x_2485:
        /* <DEDUP_REMOVED lines=10> */
.L_x_2486:
[----:B------:R2:W-:Y:S01]  /*187a0*/  SYNCS.ARRIVE.TRANS64.A1T0 RZ, [R6+URZ+0x38830], RZ ;  /* 0x038830ff06ff79a7 */ /* 0x0005e2000810003f */
[----:B------:R-:W-:Y:S05]  /*187b0*/  @!P6 BRA `(.L_x_2487) ;  /* 0x000000000004e947 */ /* 0x000fea0003800000 */
[----:B------:R-:W-:Y:S01]  /*187c0*/  BPT.TRAP 0x1 ;  /* 0x000000040000795c */ /* 0x000fe20000300000 */
.L_x_2487:
[----:B-1----:R-:W-:Y:S01]  /*187d0*/  SHF.L.U32 R2, R17, 0x1f, RZ ;  /* 0x0000001f11027819 */ /* 0x002fe200000006ff */
[----:B--2---:R-:W-:Y:S01]  /*187e0*/  IMAD R6, R7, 0x8, R22 ;  /* 0x0000000807067824 */ /* 0x004fe200078e0216 */
[----:B------:R-:W-:Y:S03]  /*187f0*/  BSSY B1, `(.L_x_2488) ;  /* 0x0000003000017945 */ /* 0x000fe60003800000 */
[----:B------:R-:W1:Y:S02]  /*18800*/  SYNCS.PHASECHK.TRANS64.TRYWAIT P0, [R6+URZ+0x38860], R2 ;  /* 0x03886002060075a7 */ /* 0x000e64000800017f */
[----:B-1----:R-:W-:Y:S05]  /*18810*/  @!P0 BRA `(.L_x_2489) ;  /* 0x0000004000088947 */ /* 0x002fea0003800000 */
.L_x_2577:
[----:B------:R-:W-:Y:S05]  /*18820*/  BSYNC B1 ;  /* 0x0000000000017941 */ /* 0x000fea0003800000 */
.L_x_2488:
        /* <DEDUP_REMOVED lines=60> */
.L_x_2589:
        /* <DEDUP_REMOVED lines=28> */
[----:B------:R-:W-:-:S04]  /*18db0*/  LEA R18, P0, R2, UR6, 0x1 ;  /* 0x0000000602127c11 */ /* 0x000fc8000f8008ff */
[----:B------:R-:W-:Y:S02]  /*18dc0*/  LEA.HI.X R24, R2, UR7, R3, 0x1, P0 ;  /* 0x0000000702187c11 */ /* 0x000fe400080f0c03 */
[----:B------:R-:W-:-:S13]  /*18dd0*/  PLOP3.LUT P0, PT, PT, PT, PT, 0x80, 0x0 ;  /* 0x000000000000781c */ /* 0x000fda0003f0f070 */
.L_x_2491:
        /* <DEDUP_REMOVED lines=10> */
.L_x_2492:
        /* <DEDUP_REMOVED lines=8> */
.L_x_2480:
[----:B------:R-:W-:Y:S05]  /*18f00*/  BSYNC B0 ;  /* 0x0000000000007941 */ /* 0x000fea0003800000 */
.L_x_2479:
        /* <DEDUP_REMOVED lines=8> */
[----:B------:R-:W2:Y:S02]  /*18f90*/  FLO.U32 R0, UR4 ;  /* 0x0000000400007d00 */ /* 0x000ea400080e0000 */
[----:B--2---:R-:W-:-:S06]  /*18fa0*/  ISETP.EQ.U32.AND P0, PT, R0, R5, PT ;  /* 0x000000050000720c */ /* 0x004fcc0003f02070 */
[----:B------:R-:W0:Y:S07]  /*18fb0*/  POPC R5, UR4 ;  /* 0x0000000400057d09 */ /* 0x000e2e0008000000 */
[----:B0-----:R-:W2:Y:S01]  /*18fc0*/  @P0 ATOMG.E.ADD.STRONG.GPU PT, R3, desc[UR38][R2.64], R5 ;  /* 0x00000005020309a8 */ /* 0x001ea200081ee1e6 */
[----:B------:R-:W0:Y:S02]  /*18fd0*/  S2R R4, SR_LTMASK ;  /* 0x0000000000047919 */ /* 0x000e240000003900 */
[----:B0-----:R-:W-:-:S04]  /*18fe0*/  LOP3.LUT R4, R4, UR4, RZ, 0xc0, !PT ;  /* 0x0000000404047c12 */ /* 0x001fc8000f8ec0ff */
[----:B------:R-:W0:Y:S01]  /*18ff0*/  POPC R7, R4 ;  /* 0x0000000400077309 */ /* 0x000e220000000000 */
[----:B--2---:R-:W0:Y:S02]  /*19000*/  SHFL.IDX PT, R0, R3, R0, 0x1f ;  /* 0x00001f0003007589 */ /* 0x004e2400000e0000 */
[----:B0-----:R-:W-:-:S07]  /*19010*/  IADD3 R16, R0, UR37, R7 ;  /* 0x0000002500107c10 */ /* 0x001fce000fffe007 */
.L_x_2495:
[----:B------:R-:W-:Y:S05]  /*19020*/  BSYNC B0 ;  /* 0x0000000000007941 */ /* 0x000fea0003800000 */
.L_x_2494:
[----:B------:R-:W-:-:S13]  /*19030*/  LOP3.LUT P0, RZ, R23, 0x20, RZ, 0xc0, !PT ;  /* 0x0000002017ff7812 */ /* 0x000fda000780c0ff */
[----:B------:R-:W-:Y:S05]  /*19040*/  @!P0 BRA `(.L_x_2496) ;  /* 0x0000000000048947 */ /* 0x000fea0003800000 */
[----:B------:R-:W-:Y:S01]  /*19050*/  BPT.TRAP 0x1 ;  /* 0x000000040000795c */ /* 0x000fe20000300000 */
.L_x_2496:
[----:B------:R-:W2:Y:S01]  /*19060*/  LDL.LU R0, [R1] ;  /* 0x0000000001007983 */ /* 0x000ea20000300800 */
[----:B------:R-:W-:Y:S01]  /*19070*/  IMAD R4, R27, 0x8, R22 ;  /* 0x000000081b047824 */ /* 0x000fe200078e0216 */
[----:B0-----:R-:W-:Y:S01]  /*19080*/  SHF.L.U32 R3, R28, 0x1f, RZ ;  /* 0x0000001f1c037819 */ /* 0x001fe200000006ff */
[----:B------:R-:W-:Y:S03]  /*19090*/  BSSY B0, `(.L_x_2497) ;  /* 0x0000004000007945 */ /* 0x000fe60003800000 */
[----:B------:R-:W0:Y:S01]  /*190a0*/  SYNCS.PHASECHK.TRANS64.TRYWAIT P0, [R4+URZ+0x38860], R3 ;  /* 0x03886003040075a7 */ /* 0x000e22000800017f */
[----:B--2---:R-:W-:Y:S01]  /*190b0*/  IMAD R5, R26, -0x50, R0 ;  /* 0xffffffb01a057824 */ /* 0x004fe200078e0200 */
[----:B0-----:R-:W-:Y:S06]  /*190c0*/  @!P0 BRA `(.L_x_2498) ;  /* 0x0000003c00c88947 */ /* 0x001fec0003800000 */
.L_x_2590:
[----:B------:R-:W-:Y:S05]  /*190d0*/  BSYNC B0 ;  /* 0x0000000000007941 */ /* 0x000fea0003800000 */
.L_x_2497:
        /* <DEDUP_REMOVED lines=64> */
.L_x_2602:
        /* <DEDUP_REMOVED lines=15> */
.L_x_2500:
        /* <DEDUP_REMOVED lines=10> */
.L_x_2501:
[----:B------:R1:W-:Y:S01]  /*19670*/  SYNCS.ARRIVE.TRANS64.A1T0 RZ, [R4+URZ+0x38850], RZ ;  /* 0x038850ff04ff79a7 */ /* 0x0003e2000810003f */
[----:B------:R-:W-:-:S05]  /*19680*/  VIADD R27, R27, 0x1 ;  /* 0x000000011b1b7836 */ /* 0x000fca0000000000 */
[----:B------:R-:W-:-:S04]  /*19690*/  ISETP.NE.AND P0, PT, R27, 0x2, PT ;  /* 0x000000021b00780c */ /* 0x000fc80003f05270 */
[----:B0-----:R-:W-:Y:S02]  /*196a0*/  SEL R3, RZ, 0x1, P0 ;  /* 0x00000001ff037807 */ /* 0x001fe40000000000 */
[----:B------:R-:W-:Y:S02]  /*196b0*/  SEL R27, R27, RZ, P0 ;  /* 0x000000ff1b1b7207 */ /* 0x000fe40000000000 */
[----:B-1----:R-:W-:-:S07]  /*196c0*/  LOP3.LUT R28, R28, R3, RZ, 0x3c, !PT ;  /* 0x000000031c1c7212 */ /* 0x002fce00078e3cff */
.L_x_2456:
[----:B------:R-:W-:Y:S05]  /*196d0*/  BSYNC B7 ;  /* 0x0000000000077941 */ /* 0x000fea0003800000 */
.L_x_2454:
        /* <DEDUP_REMOVED lines=8> */
[----:B------:R1:W2:Y:S01]  /*19760*/  LDS.128 R16, [R22+0x388d0] ;  /* 0x0388d00016107984 */ /* 0x0002a20000000c00 */
[----:B------:R-:W-:Y:S06]  /*19770*/  BAR.ARV 0x4, 0x180 ;  /* 0x0106000000007b1d */ /* 0x000fec0000002000 */
[----:B------:R-:W-:Y:S05]  /*19780*/  BRA `(.L_x_2503) ;  /* 0x0000000c00d47947 */ /* 0x000fea0003800000 */
.L_x_2502:
        /* <DEDUP_REMOVED lines=43> */
.L_x_2612:
[----:B------:R-:W-:Y:S02]  /*19a40*/  ULDC UR4, c[0x0][0xc38] ;  /* 0x00030e0000047ab9 */ /* 0x000fe40000000800 */
[----:B------:R-:W-:-:S04]  /*19a50*/  IMAD.U32 R5, RZ, RZ, UR4 ;  /* 0x00000004ff057e24 */ /* 0x000fc8000f8e00ff */
[----:B-1----:R-:W-:-:S04]  /*19a60*/  IMAD R14, R14, R5, RZ ;  /* 0x000000050e0e7224 */ /* 0x002fc800078e02ff */
[----:B------:R-:W-:-:S05]  /*19a70*/  IMAD.IADD R7, R7, 0x1, R14 ;  /* 0x0000000107077824 */ /* 0x000fca00078e020e */
[----:B------:R-:W-:-:S13]  /*19a80*/  ISETP.GT.AND P6, PT, R7, R0, PT ;  /* 0x000000000700720c */ /* 0x000fda0003fc4270 */
[----:B------:R-:W-:Y:S05]  /*19a90*/  @P6 BRA `(.L_x_2505) ;  /* 0x0000000000a46947 */ /* 0x000fea0003800000 */
.L_x_2508:
        /* <DEDUP_REMOVED lines=35> */
.L_x_2620:
[----:B------:R-:W-:Y:S02]  /*19cd0*/  ULDC UR4, c[0x0][0xc38] ;  /* 0x00030e0000047ab9 */ /* 0x000fe40000000800 */
[----:B------:R-:W-:-:S04]  /*19ce0*/  IMAD.U32 R5, RZ, RZ, UR4 ;  /* 0x00000004ff057e24 */ /* 0x000fc8000f8e00ff */
[----:B-1----:R-:W-:-:S04]  /*19cf0*/  IMAD R14, R14, R5, RZ ;  /* 0x000000050e0e7224 */ /* 0x002fc800078e02ff */
[----:B------:R-:W-:-:S05]  /*19d00*/  IMAD.IADD R7, R14, 0x1, R7 ;  /* 0x000000010e077824 */ /* 0x000fca00078e0207 */
[----:B------:R-:W-:-:S13]  /*19d10*/  ISETP.GT.AND P6, PT, R7, R0, PT ;  /* 0x000000000700720c */ /* 0x000fda0003fc4270 */
[----:B------:R-:W-:Y:S05]  /*19d20*/  @!P6 BRA `(.L_x_2508) ;  /* 0xfffffffc005ce947 */ /* 0x000fea000383ffff */
.L_x_2505:
        /* <DEDUP_REMOVED lines=10> */
.L_x_2625:
[----:B------:R-:W-:-:S13]  /*19dd0*/  ISETP.NE.AND P0, PT, R3, RZ, PT ;  /* 0x000000ff0300720c */ /* 0x000fda0003f05270 */
[----:B------:R-:W-:Y:S05]  /*19de0*/  @!P0 BRA `(.L_x_2510) ;  /* 0x0000000000108947 */ /* 0x000fea0003800000 */
[----:B------:R-:W-:Y:S01]  /*19df0*/  UMOV UR4, 0xffffffff ;  /* 0xffffffff00047882 */ /* 0x000fe20000000000 */
[----:B-1----:R-:W-:Y:S02]  /*19e00*/  VIADD R12, R12, 0xffffffff ;  /* 0xffffffff0c0c7836 */ /* 0x002fe40000000000 */
[----:B------:R-:W-:Y:S05]  /*19e10*/  BRA.DIV UR4, `(.L_x_2511) ;  /* 0x0000004204dc7947 */ /* 0x000fea000b800000 */
[----:B------:R4:W1:Y:S02]  /*19e20*/  SHFL.IDX PT, R6, R2, R12, 0x1f ;  /* 0x00001f0c02067589 */ /* 0x00086400000e0000 */
.L_x_2510:
        /* <DEDUP_REMOVED lines=13> */
[----:B0-----:R-:W-:Y:S01]  /*19f00*/  MOV R2, RZ ;  /* 0x000000ff00027202 */ /* 0x001fe20000000f00 */
        /* <DEDUP_REMOVED lines=45> */
.L_x_2512:
        /* <DEDUP_REMOVED lines=60> */
.L_x_2513:
[----:B------:R-:W-:-:S05]  /*1a5a0*/  LOP3.LUT R2, RZ, R2, RZ, 0x33, !PT ;  /* 0x00000002ff027212 */ /* 0x000fca00078e33ff */
[----:B------:R-:W-:Y:S01]  /*1a5b0*/  IMAD.IADD R17, R17, 0x1, R2 ;  /* 0x0000000111117824 */ /* 0x000fe200078e0202 */
[----:B------:R-:W-:Y:S06]  /*1a5c0*/  BRA `(.L_x_2514) ;  /* 0x00000000001c7947 */ /* 0x000fec0003800000 */
.L_x_2506:
[----:B------:R-:W-:Y:S01]  /*1a5d0*/  UMOV UR4, URZ ;  /* 0x0000003f00047c82 */ /* 0x000fe20008000000 */
[----:B------:R-:W-:Y:S01]  /*1a5e0*/  UMOV UR5, URZ ;  /* 0x0000003f00057c82 */ /* 0x000fe20008000000 */
[----:B------:R-:W-:Y:S01]  /*1a5f0*/  ULDC UR6, c[0x0][0xc3c] ;  /* 0x00030f0000067ab9 */ /* 0x000fe20000000800 */
[----:B------:R-:W-:Y:S02]  /*1a600*/  IMAD.MOV.U32 R16, RZ, RZ, R0 ;  /* 0x000000ffff107224 */ /* 0x000fe400078e0000 */
[----:B------:R-:W-:Y:S02]  /*1a610*/  IMAD.U32 R17, RZ, RZ, UR4 ;  /* 0x00000004ff117e24 */ /* 0x000fe4000f8e00ff */
[----:B------:R-:W-:Y:S02]  /*1a620*/  IMAD.U32 R18, RZ, RZ, UR5 ;  /* 0x00000005ff127e24 */ /* 0x000fe4000f8e00ff */
[----:B------:R-:W-:-:S07]  /*1a630*/  IMAD.U32 R19, RZ, RZ, UR6 ;  /* 0x00000006ff137e24 */ /* 0x000fce000f8e00ff */
.L_x_2514:
        /* <DEDUP_REMOVED lines=10> */
.L_x_2503:
[----:B------:R-:W-:Y:S02]  /*1a6e0*/  ULDC UR4, c[0x0][0xc3c] ;  /* 0x00030f0000047ab9 */ /* 0x000fe40000000800 */
[----:B--2---:R-:W-:-:S13]  /*1a6f0*/  ISETP.GE.AND P0, PT, R19, UR4, PT ;  /* 0x0000000413007c0c */ /* 0x004fda000bf06270 */
[----:B------:R-:W-:Y:S05]  /*1a700*/  @!P0 BRA `(.L_x_2515) ;  /* 0xffffffac00fc8947 */ /* 0x000fea000383ffff */
[----:B------:R-:W-:Y:S05]  /*1a710*/  BSYNC B8 ;  /* 0x0000000000087941 */ /* 0x000fea0003800000 */
.L_x_2448:
[----:B------:R-:W2:Y:S01]  /*1a720*/  LDL.LU R0, [R1+0x24] ;  /* 0x0000240001007983 */ /* 0x000ea20000300800 */
[----:B------:R-:W-:Y:S01]  /*1a730*/  BSSY B0, `(.L_x_2516) ;  /* 0x000000b000007945 */ /* 0x000fe20003800000 */
[----:B------:R-:W3:Y:S01]  /*1a740*/  S2R R5, SR_CgaCtaId ;  /* 0x0000000000057919 */ /* 0x000ee20000008800 */
[----:B--2---:R-:W-:-:S05]  /*1a750*/  VIADD R0, R0, 0x1 ;  /* 0x0000000100007836 */ /* 0x004fca0000000000 */
[----:B-1----:R-:W-:-:S04]  /*1a760*/  LEA.HI R2, R0, R0, RZ, 0x1 ;  /* 0x0000000000027211 */ /* 0x002fc800078f08ff */
[----:B------:R-:W-:Y:S02]  /*1a770*/  LOP3.LUT R3, R2, 0xfffffffe, RZ, 0xc0, !PT ;  /* 0xfffffffe02037812 */ /* 0x000fe400078ec0ff */
[----:B------:R-:W-:-:S03]  /*1a780*/  MOV R2, 0x400 ;  /* 0x0000040000027802 */ /* 0x000fc60000000f00 */
[----:B------:R-:W-:Y:S01]  /*1a790*/  IMAD.IADD R0, R0, 0x1, -R3 ;  /* 0x0000000100007824 */ /* 0x000fe200078e0a03 */
[----:B---3--:R-:W-:-:S04]  /*1a7a0*/  LEA R4, R5, R2, 0x18 ;  /* 0x0000000205047211 */ /* 0x008fc800078ec0ff */
[----:B------:R-:W-:-:S04]  /*1a7b0*/  SHF.L.U32 R0, R0, 0x1f, RZ ;  /* 0x0000001f00007819 */ /* 0x000fc800000006ff */
[----:B------:R-:W1:Y:S02]  /*1a7c0*/  SYNCS.PHASECHK.TRANS64.TRYWAIT P0, [R4+URZ+0x38820], R0 ;  /* 0x03882000040075a7 */ /* 0x000e64000800017f */
[----:B-1----:R-:W-:Y:S05]  /*1a7d0*/  @!P0 BRA `(.L_x_2517) ;  /* 0x0000003800948947 */ /* 0x002fea0003800000 */
.L_x_2628:
[----:B------:R-:W-:Y:S05]  /*1a7e0*/  BSYNC B0 ;  /* 0x0000000000007941 */ /* 0x000fea0003800000 */
.L_x_2516:
[----:B------:R-:W-:-:S03]  /*1a7f0*/  UMOV UR4, 0xffffffff ;  /* 0xffffffff00047882 */ /* 0x000fc60000000000 */
[----:B------:R-:W-:Y:S05]  /*1a800*/  BRA.DIV UR4, `(.L_x_2518) ;  /* 0x0000003a049c7947 */ /* 0x000fea000b800000 */
[----:B-1----:R-:W1:Y:S02]  /*1a810*/  S2R R0, SR_TID.X ;  /* 0x0000000000007919 */ /* 0x002e640000002100 */
[----:B-1----:R-:W-:-:S04]  /*1a820*/  SHF.R.U32.HI R0, RZ, 0x5, R0 ;  /* 0x00000005ff007819 */ /* 0x002fc80000011600 */
[----:B------:R-:W-:-:S05]  /*1a830*/  LOP3.LUT R0, R0, 0x3, RZ, 0xc0, !PT ;  /* 0x0000000300007812 */ /* 0x000fca00078ec0ff */
[----:B------:R1:W2:Y:S02]  /*1a840*/  SHFL.IDX PT, R14, R0, RZ, 0x1f ;  /* 0x00001fff000e7589 */ /* 0x0002a400000e0000 */
.L_x_2631:
[----:B--2---:R-:W-:Y:S01]  /*1a850*/  ISETP.NE.AND P0, PT, R14, RZ, PT ;  /* 0x000000ff0e00720c */ /* 0x004fe20003f05270 */
[----:B------:R-:W-:-:S12]  /*1a860*/  BSSY B0, `(.L_x_2519) ;  /* 0x0000026000007945 */ /* 0x000fd80003800000 */
[----:B------:R-:W-:Y:S05]  /*1a870*/  @P0 BRA `(.L_x_2520) ;  /* 0x0000000000900947 */ /* 0x000fea0003800000 */
[----:B------:R-:W-:-:S03]  /*1a880*/  UMOV UR4, 0xffffffff ;  /* 0xffffffff00047882 */ /* 0x000fc60000000000 */
[----:B------:R-:W-:Y:S05]  /*1a890*/  BRA.DIV UR4, `(.L_x_2521) ;  /* 0x0000003a04ac7947 */ /* 0x000fea000b800000 */
[----:B------:R-:W-:-:S13]  /*1a8a0*/  ELECT P6, URZ, PT ;  /* 0x00000000003f782f */ /* 0x000fda00038c0000 */
.L_x_2634:
[----:B------:R-:W-:Y:S05]  /*1a8b0*/  @!P6 BRA `(.L_x_2520) ;  /* 0x000000000080e947 */ /* 0x000fea0003800000 */
[----:B-1----:R-:W2:Y:S02]  /*1a8c0*/  LDL R0, [R1+0x48] ;  /* 0x0000480001007983 */ /* 0x002ea40000100800 */
[----:B--2---:R-:W-:-:S13]  /*1a8d0*/  R2UR UR4, R0 ;  /* 0x00000000000472ca */ /* 0x004fda00000e0000 */
[----:B------:R-:W-:-:S06]  /*1a8e0*/  ULOP3.LUT UR4, UR4, 0x2, URZ, 0xfc, !UPT ;  /* 0x0000000204047892 */ /* 0x000fcc000f8efc3f */
[----:B------:R-:W-:-:S04]  /*1a8f0*/  MOV R0, UR4 ;  /* 0x0000000400007c02 */ /* 0x000fc80008000f00 */
[----:B------:R-:W-:-:S13]  /*1a900*/  ISETP.NE.AND P0, PT, R0, 0x3, PT ;  /* 0x000000030000780c */ /* 0x000fda0003f05270 */
[----:B------:R-:W-:Y:S05]  /*1a910*/  @!P0 BRA `(.L_x_2522) ;  /* 0x0000000000048947 */ /* 0x000fea0003800000 */
[----:B------:R-:W-:Y:S01]  /*1a920*/  BPT.TRAP 0x1 ;  /* 0x000000040000795c */ /* 0x000fe20000300000 */
.L_x_2522:
[C---:B------:R-:W-:Y:S01]  /*1a930*/  IMAD R5, R27.reuse, 0x8, R4 ;  /* 0x000000081b057824 */ /* 0x040fe200078e0204 */
[----:B------:R-:W-:Y:S01]  /*1a940*/  SHF.L.U32 R0, R28, 0x1f, RZ ;  /* 0x0000001f1c007819 */ /* 0x000fe200000006ff */
[----:B------:R-:W-:-:S03]  /*1a950*/  VIADD R27, R27, 0x1 ;  /* 0x000000011b1b7836 */ /* 0x000fc60000000000 */
[----:B------:R-:W1:Y:S02]  /*1a960*/  SYNCS.PHASECHK.TRANS64.TRYWAIT P1, [R5+URZ+0x38840], R0 ;  /* 0x03884000050075a7 */ /* 0x000e64000802017f */
[----:B------:R-:W-:-:S04]  /*1a970*/  ISETP.NE.AND P2, PT, R27, 0x2, PT ;  /* 0x000000021b00780c */ /* 0x000fc80003f45270 */
[----:B------:R-:W-:Y:S01]  /*1a980*/  SEL R3, RZ, 0x1, P2 ;  /* 0x00000001ff037807 */ /* 0x000fe20001000000 */
[----:B-1----:R-:W-:Y:S08]  /*1a990*/  @!P1 BRA `(.L_x_2523) ;  /* 0x00000038008c9947 */ /* 0x002ff00003800000 */
.L_x_2635:
[----:B------:R-:W-:Y:S02]  /*1a9a0*/  SEL R27, R27, RZ, P2 ;  /* 0x000000ff1b1b7207 */ /* 0x000fe40001000000 */
[----:B------:R-:W-:Y:S01]  /*1a9b0*/  LOP3.LUT R2, R28, R3, RZ, 0x3c, !PT ;  /* 0x000000031c027212 */ /* 0x000fe200078e3cff */
[----:B------:R-:W-:Y:S06]  /*1a9c0*/  @!P0 BRA `(.L_x_2524) ;  /* 0x0000000000048947 */ /* 0x000fec0003800000 */
[----:B------:R-:W-:Y:S01]  /*1a9d0*/  BPT.TRAP 0x1 ;  /* 0x000000040000795c */ /* 0x000fe20000300000 */
.L_x_2524:
[----:B------:R-:W-:Y:S01]  /*1a9e0*/  IMAD R27, R27, 0x8, R4 ;  /* 0x000000081b1b7824 */ /* 0x000fe200078e0204 */
[----:B------:R-:W-:-:S04]  /*1a9f0*/  SHF.L.U32 R2, R2, 0x1f, RZ ;  /* 0x0000001f02027819 */ /* 0x000fc800000006ff */
[----:B------:R-:W2:Y:S02]  /*1aa00*/  SYNCS.PHASECHK.TRANS64.TRYWAIT P1, [R27+URZ+0x38840], R2 ;  /* 0x038840021b0075a7 */ /* 0x000ea4000802017f */
[----:B--2---:R-:W-:Y:S05]  /*1aa10*/  @!P1 BRA `(.L_x_2525) ;  /* 0x0000003800809947 */ /* 0x004fea0003800000 */
.L_x_2636:
[----:B------:R-:W-:Y:S05]  /*1aa20*/  @!P0 BRA `(.L_x_2526) ;  /* 0x0000000000048947 */ /* 0x000fea0003800000 */
[----:B------:R-:W-:Y:S01]  /*1aa30*/  BPT.TRAP 0x1 ;  /* 0x000000040000795c */ /* 0x000fe20000300000 */
.L_x_2526:
[----:B------:R-:W3:Y:S02]  /*1aa40*/  SYNCS.PHASECHK.TRANS64.TRYWAIT P1, [R5+URZ+0x38860], R0 ;  /* 0x03886000050075a7 */ /* 0x000ee4000802017f */
[----:B---3--:R-:W-:Y:S05]  /*1aa50*/  @!P1 BRA `(.L_x_2527) ;  /* 0x0000003800849947 */ /* 0x008fea0003800000 */
.L_x_2637:
[----:B------:R-:W-:Y:S05]  /*1aa60*/  @!P0 BRA `(.L_x_2528) ;  /* 0x0000000000048947 */ /* 0x000fea0003800000 */
[----:B------:R-:W-:Y:S01]  /*1aa70*/  BPT.TRAP 0x1 ;  /* 0x000000040000795c */ /* 0x000fe20000300000 */
.L_x_2528:
[----:B----4-:R4:W0:Y:S02]  /*1aa80*/  SYNCS.PHASECHK.TRANS64.TRYWAIT P0, [R27+URZ+0x38860], R2 ;  /* 0x038860021b0075a7 */ /* 0x010824000800017f */
[----:B0-----:R-:W-:Y:S05]  /*1aa90*/  @!P0 NANOSLEEP.SYNCS 0x989680 ;  /* 0x009896800000895d */ /* 0x001fea0003900000 */
[----:B------:R-:W0:Y:S02]  /*1aaa0*/  @!P0 SYNCS.PHASECHK.TRANS64 P0, [R27+URZ+0x38860], R2 ;  /* 0x038860021b0085a7 */ /* 0x000e24000800007f */
[----:B0-----:R-:W-:Y:S05]  /*1aab0*/  @!P0 BRA `(.L_x_2528) ;  /* 0xfffffffc00f08947 */ /* 0x001fea000383ffff */
.L_x_2520:
[----:B------:R-:W-:Y:S05]  /*1aac0*/  BSYNC B0 ;  /* 0x0000000000007941 */ /* 0x000fea0003800000 */
.L_x_2519:
[----:B------:R-:W-:Y:S05]  /*1aad0*/  EXIT ;  /* 0x000000000000794d */ /* 0x000fea0003800000 */
.L_x_2381:
[----:B------:R-:W-:-:S13]  /*1aae0*/  R2UR UR4, R16 ;  /* 0x00000000100472ca */ /* 0x000fda00000e0000 */
[----:B0-----:R-:W-:-:S04]  /*1aaf0*/  IMAD.U32 R3, RZ, RZ, UR4 ;  /* 0x00000004ff037e24 */ /* 0x001fc8000f8e00ff */
[----:B------:R0:W1:Y:S03]  /*1ab00*/  SYNCS.PHASECHK.TRANS64.TRYWAIT P1, [R3+URZ+0x38800], R0 ;  /* 0x03880000030075a7 */ /* 0x000066000802017f */
[----:B-1----:R-:W-:Y:S05]  /*1ab10*/  @!P1 NANOSLEEP.SYNCS 0x989680 ;  /* 0x009896800000995d */ /* 0x002fea0003900000 */
[----:B------:R-:W1:Y:S02]  /*1ab20*/  @!P1 SYNCS.PHASECHK.TRANS64 P1, [R3+URZ+0x38800], R0 ;  /* 0x03880000030095a7 */ /* 0x000e64000802007f */
[----:B-1----:R-:W-:Y:S05]  /*1ab30*/  @!P1 BRA `(.L_x_2381) ;  /* 0xfffffffc00e89947 */ /* 0x002fea000383ffff */
[----:B------:R-:W-:Y:S05]  /*1ab40*/  BRA `(.L_x_2529) ;  /* 0xfffffe7400d07947 */ /* 0x000fea000383ffff */
.L_x_2385:
[----:B-1----:R1:W2:Y:S02]  /*1ab50*/  SYNCS.PHASECHK.TRANS64.TRYWAIT P1, [R0+URZ+0x38830], R3 ;  /* 0x03883003000075a7 */ /* 0x0022a4000802017f */
[----:B--2---:R-:W-:Y:S05]  /*1ab60*/  @!P1 NANOSLEEP.SYNCS 0x989680 ;  /* 0x009896800000995d */ /* 0x004fea0003900000 */
[----:B------:R-:W2:Y:S02]  /*1ab70*/  @!P1 SYNCS.PHASECHK.TRANS64 P1, [R0+URZ+0x38830], R3 ;  /* 0x03883003000095a7 */ /* 0x000ea4000802007f */
[----:B--2---:R-:W-:Y:S05]  /*1ab80*/  @!P1 BRA `(.L_x_2385) ;  /* 0xfffffffc00f09947 */ /* 0x004fea000383ffff */
[----:B------:R-:W-:Y:S05]  /*1ab90*/  BRA `(.L_x_2384) ;  /* 0xfffffe7400f47947 */ /* 0x000fea000383ffff */
.L_x_2391:
[----:B-1----:R-:W-:-:S04]  /*1aba0*/  IMAD.U32 R4, RZ, RZ, UR61 ;  /* 0x0000003dff047e24 */ /* 0x002fc8000f8e00ff */
[----:B------:R1:W2:Y:S03]  /*1abb0*/  SYNCS.PHASECHK.TRANS64.TRYWAIT P1, [R4+URZ+0x38830], R3 ;  /* 0x03883003040075a7 */ /* 0x0002a6000802017f */
[----:B--2---:R-:W-:Y:S05]  /*1abc0*/  @!P1 NANOSLEEP.SYNCS 0x989680 ;  /* 0x009896800000995d */ /* 0x004fea0003900000 */
[----:B------:R-:W2:Y:S02]  /*1abd0*/  @!P1 SYNCS.PHASECHK.TRANS64 P1, [R4+URZ+0x38830], R3 ;  /* 0x03883003040095a7 */ /* 0x000ea4000802007f */
[----:B--2---:R-:W-:Y:S05]  /*1abe0*/  @!P1 BRA `(.L_x_2391) ;  /* 0xfffffffc00ec9947 */ /* 0x004fea000383ffff */
[----:B------:R-:W-:Y:S05]  /*1abf0*/  BRA `(.L_x_2390) ;  /* 0xfffffeb800507947 */ /* 0x000fea000383ffff */
.L_x_2395:
[----:B---3--:R-:W-:-:S04]  /*1ac00*/  IMAD.U32 R2, RZ, RZ, UR4 ;  /* 0x00000004ff027e24 */ /* 0x008fc8000f8e00ff */
[----:B------:R3:W4:Y:S03]  /*1ac10*/  SYNCS.PHASECHK.TRANS64.TRYWAIT P1, [R2+URZ+0x38850], R0 ;  /* 0x03885000020075a7 */ /* 0x000726000802017f */
[----:B----4-:R-:W-:Y:S05]  /*1ac20*/  @!P1 NANOSLEEP.SYNCS 0x989680 ;  /* 0x009896800000995d */ /* 0x010fea0003900000 */
[----:B------:R-:W4:Y:S02]  /*1ac30*/  @!P1 SYNCS.PHASECHK.TRANS64 P1, [R2+URZ+0x38850], R0 ;  /* 0x03885000020095a7 */ /* 0x000f24000802007f */
[----:B----4-:R-:W-:Y:S05]  /*1ac40*/  @!P1 BRA `(.L_x_2395) ;  /* 0xfffffffc00ec9947 */ /* 0x010fea000383ffff */
[----:B------:R-:W-:Y:S05]  /*1ac50*/  BRA `(.L_x_2394) ;  /* 0xfffffedc00a47947 */ /* 0x000fea000383ffff */
.L_x_2403:
[----:B-1----:R-:W-:-:S04]  /*1ac60*/  IMAD.U32 R4, RZ, RZ, UR4 ;  /* 0x00000004ff047e24 */ /* 0x002fc8000f8e00ff */
[----:B------:R1:W2:Y:S03]  /*1ac70*/  SYNCS.PHASECHK.TRANS64.TRYWAIT P1, [R4+URZ+0x38830], R3 ;  /* 0x03883003040075a7 */ /* 0x0002a6000802017f */
[----:B--2---:R-:W-:Y:S05]  /*1ac80*/  @!P1 NANOSLEEP.SYNCS 0x989680 ;  /* 0x009896800000995d */ /* 0x004fea0003900000 */
[----:B------:R-:W2:Y:S02]  /*1ac90*/  @!P1 SYNCS.PHASECHK.TRANS64 P1, [R4+URZ+0x38830], R3 ;  /* 0x03883003040095a7 */ /* 0x000ea4000802007f */
[----:B--2---:R-:W-:Y:S05]  /*1aca0*/  @!P1 BRA `(.L_x_2403) ;  /* 0xfffffffc00ec9947 */ /* 0x004fea000383ffff */
[----:B------:R-:W-:Y:S05]  /*1acb0*/  BRA `(.L_x_2402) ;  /* 0xfffffef800f07947 */ /* 0x000fea000383ffff */
.L_x_2407:
[----:B---3--:R-:W-:-:S04]  /*1acc0*/  IMAD.U32 R2, RZ, RZ, UR4 ;  /* 0x00000004ff027e24 */ /* 0x008fc8000f8e00ff */
[----:B------:R3:W4:Y:S03]  /*1acd0*/  SYNCS.PHASECHK.TRANS64.TRYWAIT P1, [R2+URZ+0x38850], R0 ;  /* 0x03885000020075a7 */ /* 0x000726000802017f */
[----:B----4-:R-:W-:Y:S05]  /*1ace0*/  @!P1 NANOSLEEP.SYNCS 0x989680 ;  /* 0x009896800000995d */ /* 0x010fea0003900000 */
[----:B------:R-:W4:Y:S02]  /*1acf0*/  @!P1 SYNCS.PHASECHK.TRANS64 P1, [R2+URZ+0x38850], R0 ;  /* 0x03885000020095a7 */ /* 0x000f24000802007f */
[----:B----4-:R-:W-:Y:S05]  /*1ad00*/  @!P1 BRA `(.L_x_2407) ;  /* 0xfffffffc00ec9947 */ /* 0x010fea000383ffff */
[----:B------:R-:W-:Y:S05]  /*1ad10*/  BRA `(.L_x_2406) ;  /* 0xffffff2000447947 */ /* 0x000fea000383ffff */
.L_x_2414:
[----:B-1----:R-:W-:-:S04]  /*1ad20*/  IMAD.U32 R7, RZ, RZ, UR8 ;  /* 0x00000008ff077e24 */ /* 0x002fc8000f8e00ff */
[----:B------:R1:W2:Y:S03]  /*1ad30*/  SYNCS.PHASECHK.TRANS64.TRYWAIT P1, [R7+URZ+0x38850], R0 ;  /* 0x03885000070075a7 */ /* 0x0002a6000802017f */
[----:B--2---:R-:W-:Y:S05]  /*1ad40*/  @!P1 NANOSLEEP.SYNCS 0x989680 ;  /* 0x009896800000995d */ /* 0x004fea0003900000 */
[----:B------:R-:W2:Y:S02]  /*1ad50*/  @!P1 SYNCS.PHASECHK.TRANS64 P1, [R7+URZ+0x38850], R0 ;  /* 0x03885000070095a7 */ /* 0x000ea4000802007f */
[----:B--2---:R-:W-:Y:S05]  /*1ad60*/  @!P1 BRA `(.L_x_2414) ;  /* 0xfffffffc00ec9947 */ /* 0x004fea000383ffff */
[----:B------:R-:W-:Y:S05]  /*1ad70*/  BRA `(.L_x_2413) ;  /* 0xffffff3c00a47947 */ /* 0x000fea000383ffff */
.L_x_2462:
        /* <DEDUP_REMOVED lines=11> */
.L_x_2531:
[----:B------:R-:W-:Y:S05]  /*1ae30*/  BSYNC B0 ;  /* 0x0000000000007941 */ /* 0x000fea0003800000 */
.L_x_2530:
[----:B------:R-:W-:Y:S05]  /*1ae40*/  BRA `(.L_x_2532) ;  /* 0xffffffb400cc7947 */ /* 0x000fea000383ffff */
.L_x_2465:
[----:B0-----:R0:W1:Y:S02]  /*1ae50*/  SYNCS.PHASECHK.TRANS64.TRYWAIT P0, [R5+URZ+0x38840], R2 ;  /* 0x03884002050075a7 */ /* 0x001064000800017f */
[----:B-1----:R-:W-:Y:S05]  /*1ae60*/  @!P0 NANOSLEEP.SYNCS 0x989680 ;  /* 0x009896800000895d */ /* 0x002fea0003900000 */
[----:B------:R-:W1:Y:S02]  /*1ae70*/  @!P0 SYNCS.PHASECHK.TRANS64 P0, [R5+URZ+0x38840], R2 ;  /* 0x03884002050085a7 */ /* 0x000e64000800007f */
[----:B-1----:R-:W-:Y:S05]  /*1ae80*/  @!P0 BRA `(.L_x_2465) ;  /* 0xfffffffc00f08947 */ /* 0x002fea000383ffff */
[----:B------:R-:W-:Y:S05]  /*1ae90*/  BRA `(.L_x_2533) ;  /* 0xffffffb800d47947 */ /* 0x000fea000383ffff */
.L_x_2466:
        /* <DEDUP_REMOVED lines=8> */
.L_x_2535:
[----:B------:R-:W-:Y:S05]  /*1af20*/  BSYNC B0 ;  /* 0x0000000000007941 */ /* 0x000fea0003800000 */
.L_x_2534:
[----:B------:R-:W-:Y:S01]  /*1af30*/  IMAD.MOV.U32 R13, RZ, RZ, R0 ;  /* 0x000000ffff0d7224 */ /* 0x000fe200078e0000 */
[----:B------:R-:W-:Y:S01]  /*1af40*/  MOV R15, 0xffffffff ;  /* 0xffffffff000f7802 */ /* 0x000fe20000000f00 */
[----:B------:R-:W-:Y:S01]  /*1af50*/  IMAD.MOV.U32 R12, RZ, RZ, RZ ;  /* 0x000000ffff0c7224 */ /* 0x000fe200078e00ff */
[C---:B------:R-:W-:Y:S01]  /*1af60*/  LOP3.LUT P5, RZ, R23.reuse, 0x10, RZ, 0xc0, !PT ;  /* 0x0000001017ff7812 */ /* 0x040fe200078ac0ff */
[----:B------:R-:W-:Y:S01]  /*1af70*/  IMAD.MOV.U32 R11, RZ, RZ, 0x181f ;  /* 0x0000181fff0b7424 */ /* 0x000fe200078e00ff */
[C---:B------:R-:W-:Y:S01]  /*1af80*/  LOP3.LUT P4, RZ, R23.reuse, 0x8, RZ, 0xc0, !PT ;  /* 0x0000000817ff7812 */ /* 0x040fe2000788c0ff */
[----:B------:R-:W-:Y:S01]  /*1af90*/  IMAD.MOV.U32 R2, RZ, RZ, R14 ;  /* 0x000000ffff027224 */ /* 0x000fe200078e000e */
[----:B------:R-:W-:Y:S01]  /*1afa0*/  LOP3.LUT P3, RZ, R23, 0x4, RZ, 0xc0, !PT ;  /* 0x0000000417ff7812 */ /* 0x000fe2000786c0ff */
[----:B------:R-:W-:-:S12]  /*1afb0*/  @P0 IMAD R9, R7, 0x2, R22 ;  /* 0x0000000207090824 */ /* 0x000fd800078e0216 */
[----:B------:R-:W-:Y:S05]  /*1afc0*/  WARPSYNC.COLLECTIVE R15, `(.L_x_2536) ;  /* 0x000000000f087348 */ /* 0x000fea0003c00000 */
[----:B------:R0:W1:Y:S02]  /*1afd0*/  SHFL.IDX P6, R14, R13, R12, R11 ;  /* 0x0000000c0d0e7389 */ /* 0x00006400000c000b */
[----:B01----:R-:W-:Y:S01]  /*1afe0*/  ENDCOLLECTIVE ;  /* 0x000000000000791b */ /* 0x003fe20003800000 */
.L_x_2536:
[----:B------:R-:W-:Y:S01]  /*1aff0*/  LOP3.LUT P2, RZ, R23, 0x2, RZ, 0xc0, !PT ;  /* 0x0000000217ff7812 */ /* 0x000fe2000784c0ff */
[----:B------:R-:W-:Y:S02]  /*1b000*/  IMAD.MOV.U32 R13, RZ, RZ, R6 ;  /* 0x000000ffff0d7224 */ /* 0x000fe400078e0006 */
[----:B------:R-:W-:Y:S02]  /*1b010*/  IMAD.MOV.U32 R12, RZ, RZ, 0x1 ;  /* 0x00000001ff0c7424 */ /* 0x000fe400078e00ff */
[----:B------:R-:W-:-:S08]  /*1b020*/  IMAD.MOV.U32 R3, RZ, RZ, R14 ;  /* 0x000000ffff037224 */ /* 0x000fd000078e000e */
[----:B------:R-:W-:Y:S05]  /*1b030*/  WARPSYNC.COLLECTIVE R15, `(.L_x_2537) ;  /* 0x000000000f087348 */ /* 0x000fea0003c00000 */
[----:B------:R0:W1:Y:S02]  /*1b040*/  SHFL.IDX P6, R14, R13, R12, R11 ;  /* 0x0000000c0d0e7389 */ /* 0x00006400000c000b */
[----:B01----:R-:W-:Y:S01]  /*1b050*/  ENDCOLLECTIVE ;  /* 0x000000000000791b */ /* 0x003fe20003800000 */
.L_x_2537:
        /* <DEDUP_REMOVED lines=10> */
.L_x_2538:
        /* <DEDUP_REMOVED lines=14> */
.L_x_2539:
        /* <DEDUP_REMOVED lines=16> */
.L_x_2540:
[----:B------:R-:W-:Y:S02]  /*1b2e0*/  @P0 IMAD R9, R7, 0x2, R22 ;  /* 0x0000000207090824 */ /* 0x000fe400078e0216 */
[----:B------:R-:W-:Y:S02]  /*1b2f0*/  IMAD.MOV.U32 R13, RZ, RZ, R6 ;  /* 0x000000ffff0d7224 */ /* 0x000fe400078e0006 */
[----:B------:R-:W-:Y:S02]  /*1b300*/  IMAD.MOV.U32 R12, RZ, RZ, 0x3 ;  /* 0x00000003ff0c7424 */ /* 0x000fe400078e00ff */
[----:B------:R-:W-:-:S07]  /*1b310*/  IMAD.MOV.U32 R2, RZ, RZ, R14 ;  /* 0x000000ffff027224 */ /* 0x000fce00078e000e */
[----:B------:R-:W-:Y:S05]  /*1b320*/  WARPSYNC.COLLECTIVE R15, `(.L_x_2541) ;  /* 0x000000000f087348 */ /* 0x000fea0003c00000 */
[----:B------:R0:W1:Y:S02]  /*1b330*/  SHFL.IDX P6, R14, R13, R12, R11 ;  /* 0x0000000c0d0e7389 */ /* 0x00006400000c000b */
[----:B01----:R-:W-:Y:S01]  /*1b340*/  ENDCOLLECTIVE ;  /* 0x000000000000791b */ /* 0x003fe20003800000 */
.L_x_2541:
        /* <DEDUP_REMOVED lines=15> */
.L_x_2542:
[----:B------:R-:W-:Y:S02]  /*1b440*/  @P0 IMAD R21, R7, 0x2, R22 ;  /* 0x0000000207150824 */ /* 0x000fe400078e0216 */
[----:B------:R-:W-:Y:S02]  /*1b450*/  IMAD.MOV.U32 R13, RZ, RZ, R6 ;  /* 0x000000ffff0d7224 */ /* 0x000fe400078e0006 */
[----:B------:R-:W-:Y:S01]  /*1b460*/  IMAD.MOV.U32 R12, RZ, RZ, 0x4 ;  /* 0x00000004ff0c7424 */ /* 0x000fe200078e00ff */
[----:B------:R-:W-:-:S07]  /*1b470*/  MOV R2, R14 ;  /* 0x0000000e00027202 */ /* 0x000fce0000000f00 */
[----:B------:R-:W-:Y:S05]  /*1b480*/  WARPSYNC.COLLECTIVE R15, `(.L_x_2543) ;  /* 0x000000000f087348 */ /* 0x000fea0003c00000 */
[----:B------:R0:W1:Y:S02]  /*1b490*/  SHFL.IDX P6, R14, R13, R12, R11 ;  /* 0x0000000c0d0e7389 */ /* 0x00006400000c000b */
[----:B01----:R-:W-:Y:S01]  /*1b4a0*/  ENDCOLLECTIVE ;  /* 0x000000000000791b */ /* 0x003fe20003800000 */
.L_x_2543:
        /* <DEDUP_REMOVED lines=14> */
.L_x_2544:
[----:B------:R-:W-:Y:S01]  /*1b590*/  IMAD.MOV.U32 R0, RZ, RZ, R14 ;  /* 0x000000ffff007224 */ /* 0x000fe200078e000e */
[----:B------:R-:W-:Y:S06]  /*1b5a0*/  BRA `(.L_x_2545) ;  /* 0xffffffb8003c7947 */ /* 0x000fec000383ffff */
.L_x_2473:
[----:B------:R-:W-:Y:S02]  /*1b5b0*/  IMAD.MOV.U32 R13, RZ, RZ, R0 ;  /* 0x000000ffff0d7224 */ /* 0x000fe400078e0000 */
[----:B------:R-:W-:Y:S02]  /*1b5c0*/  IMAD.MOV.U32 R12, RZ, RZ, RZ ;  /* 0x000000ffff0c7224 */ /* 0x000fe400078e00ff */
[----:B------:R-:W-:Y:S02]  /*1b5d0*/  IMAD.MOV.U32 R11, RZ, RZ, 0x181f ;  /* 0x0000181fff0b7424 */ /* 0x000fe400078e00ff */
[----:B------:R-:W-:Y:S02]  /*1b5e0*/  IMAD.MOV.U32 R15, RZ, RZ, -0x1 ;  /* 0xffffffffff0f7424 */ /* 0x000fe400078e00ff */
[----:B-----5:R-:W-:Y:S02]  /*1b5f0*/  IMAD R5, R9, R5, RZ ;  /* 0x0000000509057224 */ /* 0x020fe400078e02ff */
[----:B------:R-:W-:-:S07]  /*1b600*/  IMAD R17, R17, 0x80, R8 ;  /* 0x0000008011117824 */ /* 0x000fce00078e0208 */
[----:B------:R-:W-:Y:S05]  /*1b610*/  WARPSYNC.COLLECTIVE R15, `(.L_x_2546) ;  /* 0x000000000f087348 */ /* 0x000fea0003c00000 */
[----:B------:R0:W1:Y:S02]  /*1b620*/  SHFL.IDX P6, R14, R13, R12, R11 ;  /* 0x0000000c0d0e7389 */ /* 0x00006400000c000b */
[----:B01----:R-:W-:Y:S01]  /*1b630*/  ENDCOLLECTIVE ;  /* 0x000000000000791b */ /* 0x003fe20003800000 */
.L_x_2546:
[C---:B------:R-:W-:Y:S01]  /*1b640*/  VIADD R6, R17.reuse, 0x10 ;  /* 0x0000001011067836 */ /* 0x040fe20000000000 */
[----:B------:R-:W-:Y:S01]  /*1b650*/  ISETP.GE.AND P0, PT, R17, R5, PT ;  /* 0x000000051100720c */ /* 0x000fe20003f06270 */
[----:B------:R-:W-:Y:S02]  /*1b660*/  IMAD.MOV.U32 R13, RZ, RZ, R4 ;  /* 0x000000ffff0d7224 */ /* 0x000fe400078e0004 */
[----:B------:R-:W-:-:S10]  /*1b670*/  IMAD.MOV.U32 R2, RZ, RZ, R14 ;  /* 0x000000ffff027224 */ /* 0x000fd400078e000e */
[----:B------:R-:W-:Y:S05]  /*1b680*/  WARPSYNC.COLLECTIVE R15, `(.L_x_2547) ;  /* 0x000000000f087348 */ /* 0x000fea0003c00000 */
[----:B------:R0:W1:Y:S02]  /*1b690*/  SHFL.IDX P6, R14, R13, R12, R11 ;  /* 0x0000000c0d0e7389 */ /* 0x00006400000c000b */
[----:B01----:R-:W-:Y:S01]  /*1b6a0*/  ENDCOLLECTIVE ;  /* 0x000000000000791b */ /* 0x003fe20003800000 */
.L_x_2547:
        /* <DEDUP_REMOVED lines=8> */
.L_x_2548:
        /* <DEDUP_REMOVED lines=14> */
.L_x_2549:
[----:B------:R-:W-:Y:S02]  /*1b810*/  IMAD.MOV.U32 R13, RZ, RZ, R0 ;  /* 0x000000ffff0d7224 */ /* 0x000fe400078e0000 */
[----:B------:R-:W-:Y:S01]  /*1b820*/  IMAD.MOV.U32 R12, RZ, RZ, 0x2 ;  /* 0x00000002ff0c7424 */ /* 0x000fe200078e00ff */
[----:B------:R-:W-:-:S04]  /*1b830*/  @!P0 LEA R14, P5, R32, R14, 0x1 ;  /* 0x0000000e200e8211 */ /* 0x000fc800078a08ff */
[----:B------:R-:W-:Y:S01]  /*1b840*/  @!P0 IADD3.X R7, RZ, R2, RZ, P5, !PT ;  /* 0x00000002ff078210 */ /* 0x000fe20002ffe4ff */
[----:B------:R-:W-:-:S08]  /*1b850*/  @!P0 IMAD.MOV.U32 R2, RZ, RZ, R14 ;  /* 0x000000ffff028224 */ /* 0x000fd000078e000e */
[----:B------:R-:W-:Y:S05]  /*1b860*/  WARPSYNC.COLLECTIVE R15, `(.L_x_2550) ;  /* 0x000000000f087348 */ /* 0x000fea0003c00000 */
[----:B------:R0:W1:Y:S02]  /*1b870*/  SHFL.IDX P6, R14, R13, R12, R11 ;  /* 0x0000000c0d0e7389 */ /* 0x00006400000c000b */
[----:B01----:R-:W-:Y:S01]  /*1b880*/  ENDCOLLECTIVE ;  /* 0x000000000000791b */ /* 0x003fe20003800000 */
.L_x_2550:
        /* <DEDUP_REMOVED lines=15> */
.L_x_2551:
        /* <DEDUP_REMOVED lines=8> */
.L_x_2552:
        /* <DEDUP_REMOVED lines=15> */
.L_x_2553:
        /* <DEDUP_REMOVED lines=8> */
.L_x_2554:
        /* <DEDUP_REMOVED lines=10> */
[----:B------:R-:W-:Y:S01]  /*1bc10*/  VIADD R6, R17, 0x50 ;  /* 0x0000005011067836 */ /* 0x000fe20000000000 */
[----:B0-----:R-:W-:-:S11]  /*1bc20*/  MOV R2, R14 ;  /* 0x0000000e00027202 */ /* 0x001fd60000000f00 */
[----:B------:R-:W-:Y:S05]  /*1bc30*/  WARPSYNC.COLLECTIVE R15, `(.L_x_2555) ;  /* 0x000000000f087348 */ /* 0x000fea0003c00000 */
[----:B------:R0:W1:Y:S02]  /*1bc40*/  SHFL.IDX P6, R14, R13, R12, R11 ;  /* 0x0000000c0d0e7389 */ /* 0x00006400000c000b */
[----:B01----:R-:W-:Y:S01]  /*1bc50*/  ENDCOLLECTIVE ;  /* 0x000000000000791b */ /* 0x003fe20003800000 */
.L_x_2555:
        /* <DEDUP_REMOVED lines=8> */
.L_x_2556:
        /* <DEDUP_REMOVED lines=15> */
.L_x_2557:
        /* <DEDUP_REMOVED lines=8> */
.L_x_2558:
        /* <DEDUP_REMOVED lines=14> */
.L_x_2559:
        /* <DEDUP_REMOVED lines=8> */
.L_x_2560:
        /* <DEDUP_REMOVED lines=13> */
.L_x_2561:
[----:B------:R-:W-:Y:S05]  /*1c080*/  BRA `(.L_x_2562) ;  /* 0xffffffb800c47947 */ /* 0x000fea000383ffff */
.L_x_2478:
[----:B0-----:R0:W2:Y:S02]  /*1c090*/  SYNCS.PHASECHK.TRANS64.TRYWAIT P0, [R22+URZ+0x38820], R3 ;  /* 0x03882003160075a7 */ /* 0x0010a4000800017f */
[----:B--2---:R-:W-:Y:S05]  /*1c0a0*/  @!P0 NANOSLEEP.SYNCS 0x989680 ;  /* 0x009896800000895d */ /* 0x004fea0003900000 */
[----:B------:R-:W2:Y:S02]  /*1c0b0*/  @!P0 SYNCS.PHASECHK.TRANS64 P0, [R22+URZ+0x38820], R3 ;  /* 0x03882003160085a7 */ /* 0x000ea4000800007f */
[----:B--2---:R-:W-:Y:S05]  /*1c0c0*/  @!P0 BRA `(.L_x_2478) ;  /* 0xfffffffc00f08947 */ /* 0x004fea000383ffff */
[----:B------:R-:W-:Y:S05]  /*1c0d0*/  BRA `(.L_x_2563) ;  /* 0xffffffbc00407947 */ /* 0x000fea000383ffff */
.L_x_2483:
[----:B0-----:R0:W1:Y:S02]  /*1c0e0*/  SYNCS.PHASECHK.TRANS64.TRYWAIT P0, [R6+URZ+0x38840], R3 ;  /* 0x03884003060075a7 */ /* 0x001064000800017f */
[----:B-1----:R-:W-:Y:S05]  /*1c0f0*/  @!P0 NANOSLEEP.SYNCS 0x989680 ;  /* 0x009896800000895d */ /* 0x002fea0003900000 */
[----:B------:R-:W1:Y:S02]  /*1c100*/  @!P0 SYNCS.PHASECHK.TRANS64 P0, [R6+URZ+0x38840], R3 ;  /* 0x03884003060085a7 */ /* 0x000e64000800007f */
[----:B-1----:R-:W-:Y:S05]  /*1c110*/  @!P0 BRA `(.L_x_2483) ;  /* 0xfffffffc00f08947 */ /* 0x002fea000383ffff */
[----:B------:R-:W-:Y:S05]  /*1c120*/  BRA `(.L_x_2564) ;  /* 0xffffffc000207947 */ /* 0x000fea000383ffff */
.L_x_2484:
        /* <DEDUP_REMOVED lines=8> */
.L_x_2566:
[----:B------:R-:W-:Y:S05]  /*1c1b0*/  BSYNC B1 ;  /* 0x0000000000017941 */ /* 0x000fea0003800000 */
.L_x_2565:
        /* <DEDUP_REMOVED lines=12> */
.L_x_2567:
        /* <DEDUP_REMOVED lines=13> */
.L_x_2568:
        /* <DEDUP_REMOVED lines=14> */
.L_x_2569:
[----:B------:R-:W-:Y:S01]  /*1c430*/  MOV R13, R10 ;  /* 0x0000000a000d7202 */ /* 0x000fe20000000f00 */
[----:B------:R-:W-:Y:S02]  /*1c440*/  IMAD.MOV.U32 R12, RZ, RZ, 0x2 ;  /* 0x00000002ff0c7424 */ /* 0x000fe400078e00ff */
[----:B------:R-:W-:-:S07]  /*1c450*/  IMAD.MOV.U32 R2, RZ, RZ, R14 ;  /* 0x000000ffff027224 */ /* 0x000fce00078e000e */
[----:B------:R-:W-:Y:S05]  /*1c460*/  WARPSYNC.COLLECTIVE R15, `(.L_x_2570) ;  /* 0x000000000f087348 */ /* 0x000fea0003c00000 */
[----:B------:R0:W1:Y:S02]  /*1c470*/  SHFL.IDX P6, R14, R13, R12, R11 ;  /* 0x0000000c0d0e7389 */ /* 0x00006400000c000b */
[----:B01----:R-:W-:Y:S01]  /*1c480*/  ENDCOLLECTIVE ;  /* 0x000000000000791b */ /* 0x003fe20003800000 */
.L_x_2570:
        /* <DEDUP_REMOVED lines=14> */
.L_x_2571:
[----:B------:R-:W-:Y:S02]  /*1c570*/  IMAD.MOV.U32 R13, RZ, RZ, R10 ;  /* 0x000000ffff0d7224 */ /* 0x000fe400078e000a */
[----:B------:R-:W-:Y:S02]  /*1c580*/  IMAD.MOV.U32 R12, RZ, RZ, 0x3 ;  /* 0x00000003ff0c7424 */ /* 0x000fe400078e00ff */
[----:B------:R-:W-:-:S07]  /*1c590*/  IMAD.MOV.U32 R2, RZ, RZ, R14 ;  /* 0x000000ffff027224 */ /* 0x000fce00078e000e */
[----:B------:R-:W-:Y:S05]  /*1c5a0*/  WARPSYNC.COLLECTIVE R15, `(.L_x_2572) ;  /* 0x000000000f087348 */ /* 0x000fea0003c00000 */
[----:B------:R0:W1:Y:S02]  /*1c5b0*/  SHFL.IDX P6, R14, R13, R12, R11 ;  /* 0x0000000c0d0e7389 */ /* 0x00006400000c000b */
[----:B01----:R-:W-:Y:S01]  /*1c5c0*/  ENDCOLLECTIVE ;  /* 0x000000000000791b */ /* 0x003fe20003800000 */
.L_x_2572:
        /* <DEDUP_REMOVED lines=14> */
.L_x_2573:
[----:B------:R-:W-:Y:S02]  /*1c6b0*/  IMAD.MOV.U32 R13, RZ, RZ, R10 ;  /* 0x000000ffff0d7224 */ /* 0x000fe400078e000a */
[----:B------:R-:W-:Y:S02]  /*1c6c0*/  IMAD.MOV.U32 R12, RZ, RZ, 0x4 ;  /* 0x00000004ff0c7424 */ /* 0x000fe400078e00ff */
[----:B------:R-:W-:-:S07]  /*1c6d0*/  IMAD.MOV.U32 R2, RZ, RZ, R14 ;  /* 0x000000ffff027224 */ /* 0x000fce00078e000e */
[----:B------:R-:W-:Y:S05]  /*1c6e0*/  WARPSYNC.COLLECTIVE R15, `(.L_x_2574) ;  /* 0x000000000f087348 */ /* 0x000fea0003c00000 */
[----:B------:R0:W1:Y:S02]  /*1c6f0*/  SHFL.IDX P6, R14, R13, R12, R11 ;  /* 0x0000000c0d0e7389 */ /* 0x00006400000c000b */
[----:B01----:R-:W-:Y:S01]  /*1c700*/  ENDCOLLECTIVE ;  /* 0x000000000000791b */ /* 0x003fe20003800000 */
.L_x_2574:
        /* <DEDUP_REMOVED lines=17> */
.L_x_2575:
[----:B------:R-:W-:Y:S01]  /*1c820*/  IMAD.MOV.U32 R2, RZ, RZ, R14 ;  /* 0x000000ffff027224 */ /* 0x000fe200078e000e */
[----:B------:R-:W-:Y:S06]  /*1c830*/  BRA `(.L_x_2576) ;  /* 0xffffffbc006c7947 */ /* 0x000fec000383ffff */
.L_x_2489:
[----:B-1----:R1:W2:Y:S02]  /*1c840*/  SYNCS.PHASECHK.TRANS64.TRYWAIT P0, [R6+URZ+0x38860], R2 ;  /* 0x03886002060075a7 */ /* 0x0022a4000800017f */
[----:B--2---:R-:W-:Y:S05]  /*1c850*/  @!P0 NANOSLEEP.SYNCS 0x989680 ;  /* 0x009896800000895d */ /* 0x004fea0003900000 */
[----:B------:R-:W2:Y:S02]  /*1c860*/  @!P0 SYNCS.PHASECHK.TRANS64 P0, [R6+URZ+0x38860], R2 ;  /* 0x03886002060085a7 */ /* 0x000ea4000800007f */
[----:B--2---:R-:W-:Y:S05]  /*1c870*/  @!P0 BRA `(.L_x_2489) ;  /* 0xfffffffc00f08947 */ /* 0x004fea000383ffff */
[----:B------:R-:W-:Y:S05]  /*1c880*/  BRA `(.L_x_2577) ;  /* 0xffffffbc00e47947 */ /* 0x000fea000383ffff */
.L_x_2490:
        /* <DEDUP_REMOVED lines=8> */
.L_x_2579:
[----:B------:R-:W-:Y:S05]  /*1c910*/  BSYNC B1 ;  /* 0x0000000000017941 */ /* 0x000fea0003800000 */
.L_x_2578:
        /* <DEDUP_REMOVED lines=9> */
.L_x_2580:
[----:B------:R-:W-:Y:S02]  /*1c9b0*/  IMAD.MOV.U32 R13, RZ, RZ, R24 ;  /* 0x000000ffff0d7224 */ /* 0x000fe400078e0018 */
[----:B------:R-:W-:Y:S02]  /*1c9c0*/  IMAD.MOV.U32 R12, RZ, RZ, 0x1 ;  /* 0x00000001ff0c7424 */ /* 0x000fe400078e00ff */
[----:B------:R-:W-:-:S07]  /*1c9d0*/  IMAD.MOV.U32 R2, RZ, RZ, R14 ;  /* 0x000000ffff027224 */ /* 0x000fce00078e000e */
[----:B------:R-:W-:Y:S05]  /*1c9e0*/  WARPSYNC.COLLECTIVE R15, `(.L_x_2581) ;  /* 0x000000000f087348 */ /* 0x000fea0003c00000 */
[----:B------:R0:W1:Y:S02]  /*1c9f0*/  SHFL.IDX P6, R14, R13, R12, R11 ;  /* 0x0000000c0d0e7389 */ /* 0x00006400000c000b */
[----:B01----:R-:W-:Y:S01]  /*1ca00*/  ENDCOLLECTIVE ;  /* 0x000000000000791b */ /* 0x003fe20003800000 */
.L_x_2581:
        /* <DEDUP_REMOVED lines=18> */
.L_x_2582:
[----:B------:R-:W-:Y:S02]  /*1cb30*/  IMAD.MOV.U32 R13, RZ, RZ, R24 ;  /* 0x000000ffff0d7224 */ /* 0x000fe400078e0018 */
[----:B------:R-:W-:Y:S02]  /*1cb40*/  IMAD.MOV.U32 R12, RZ, RZ, 0x2 ;  /* 0x00000002ff0c7424 */ /* 0x000fe400078e00ff */
[----:B------:R-:W-:-:S07]  /*1cb50*/  IMAD.MOV.U32 R2, RZ, RZ, R14 ;  /* 0x000000ffff027224 */ /* 0x000fce00078e000e */
[----:B------:R-:W-:Y:S05]  /*1cb60*/  WARPSYNC.COLLECTIVE R15, `(.L_x_2583) ;  /* 0x000000000f087348 */ /* 0x000fea0003c00000 */
[----:B------:R0:W1:Y:S02]  /*1cb70*/  SHFL.IDX P6, R14, R13, R12, R11 ;  /* 0x0000000c0d0e7389 */ /* 0x00006400000c000b */
[----:B01----:R-:W-:Y:S01]  /*1cb80*/  ENDCOLLECTIVE ;  /* 0x000000000000791b */ /* 0x003fe20003800000 */
.L_x_2583:
        /* <DEDUP_REMOVED lines=18> */
.L_x_2584:
[----:B------:R-:W-:Y:S02]  /*1ccb0*/  IMAD.MOV.U32 R13, RZ, RZ, R24 ;  /* 0x000000ffff0d7224 */ /* 0x000fe400078e0018 */
[----:B------:R-:W-:Y:S02]  /*1ccc0*/  IMAD.MOV.U32 R12, RZ, RZ, 0x3 ;  /* 0x00000003ff0c7424 */ /* 0x000fe400078e00ff */
[----:B------:R-:W-:-:S07]  /*1ccd0*/  IMAD.MOV.U32 R2, RZ, RZ, R14 ;  /* 0x000000ffff027224 */ /* 0x000fce00078e000e */
[----:B------:R-:W-:Y:S05]  /*1cce0*/  WARPSYNC.COLLECTIVE R15, `(.L_x_2585) ;  /* 0x000000000f087348 */ /* 0x000fea0003c00000 */
[----:B------:R0:W1:Y:S02]  /*1ccf0*/  SHFL.IDX P6, R14, R13, R12, R11 ;  /* 0x0000000c0d0e7389 */ /* 0x00006400000c000b */
[----:B01----:R-:W-:Y:S01]  /*1cd00*/  ENDCOLLECTIVE ;  /* 0x000000000000791b */ /* 0x003fe20003800000 */
.L_x_2585:
[----:B------:R-:W-:-:S05]  /*1cd10*/  IADD3 R2, P0, R2, R0, RZ ;  /* 0x0000000002027210 */ /* 0x000fca0007f1e0ff */
        /* <DEDUP_REMOVED lines=17> */
.L_x_2586:
[----:B------:R-:W-:Y:S02]  /*1ce30*/  IMAD.MOV.U32 R13, RZ, RZ, R24 ;  /* 0x000000ffff0d7224 */ /* 0x000fe400078e0018 */
[----:B------:R-:W-:Y:S02]  /*1ce40*/  IMAD.MOV.U32 R12, RZ, RZ, 0x4 ;  /* 0x00000004ff0c7424 */ /* 0x000fe400078e00ff */
[----:B------:R-:W-:-:S07]  /*1ce50*/  IMAD.MOV.U32 R2, RZ, RZ, R14 ;  /* 0x000000ffff027224 */ /* 0x000fce00078e000e */
[----:B------:R-:W-:Y:S05]  /*1ce60*/  WARPSYNC.COLLECTIVE R15, `(.L_x_2587) ;  /* 0x000000000f087348 */ /* 0x000fea0003c00000 */
[----:B------:R0:W1:Y:S02]  /*1ce70*/  SHFL.IDX P6, R14, R13, R12, R11 ;  /* 0x0000000c0d0e7389 */ /* 0x00006400000c000b */
[----:B01----:R-:W-:Y:S01]  /*1ce80*/  ENDCOLLECTIVE ;  /* 0x000000000000791b */ /* 0x003fe20003800000 */
.L_x_2587:
        /* <DEDUP_REMOVED lines=13> */
.L_x_2588:
        /* <DEDUP_REMOVED lines=9> */
.L_x_2498:
[----:B0-----:R0:W2:Y:S02]  /*1cff0*/  SYNCS.PHASECHK.TRANS64.TRYWAIT P0, [R4+URZ+0x38860], R3 ;  /* 0x03886003040075a7 */ /* 0x0010a4000800017f */
[----:B--2---:R-:W-:Y:S05]  /*1d000*/  @!P0 NANOSLEEP.SYNCS 0x989680 ;  /* 0x009896800000895d */ /* 0x004fea0003900000 */
[----:B------:R-:W2:Y:S02]  /*1d010*/  @!P0 SYNCS.PHASECHK.TRANS64 P0, [R4+URZ+0x38860], R3 ;  /* 0x03886003040085a7 */ /* 0x000ea4000800007f */
[----:B--2---:R-:W-:Y:S05]  /*1d020*/  @!P0 BRA `(.L_x_2498) ;  /* 0xfffffffc00f08947 */ /* 0x004fea000383ffff */
[----:B------:R-:W-:Y:S05]  /*1d030*/  BRA `(.L_x_2590) ;  /* 0xffffffc000247947 */ /* 0x000fea000383ffff */
.L_x_2499:
        /* <DEDUP_REMOVED lines=8> */
.L_x_2592:
[----:B------:R-:W-:Y:S05]  /*1d0c0*/  BSYNC B0 ;  /* 0x0000000000007941 */ /* 0x000fea0003800000 */
.L_x_2591:
        /* <DEDUP_REMOVED lines=9> */
.L_x_2593:
        /* <DEDUP_REMOVED lines=21> */
.L_x_2594:
[----:B------:R-:W-:Y:S01]  /*1d2b0*/  @!PT LDS RZ, [RZ] ;  /* 0x00000000fffff984 */ /* 0x000fe20000000800 */
[----:B------:R-:W-:Y:S01]  /*1d2c0*/  @!PT LDS RZ, [RZ] ;  /* 0x00000000fffff984 */ /* 0x000fe20000000800 */
[----:B------:R-:W-:Y:S01]  /*1d2d0*/  @!PT LDS RZ, [RZ] ;  /* 0x00000000fffff984 */ /* 0x000fe20000000800 */
[----:B------:R0:W-:Y:S01]  /*1d2e0*/  LDGSTS.E.BYPASS.LTC128B.128 [R0+0x5400], desc[UR38][R2.64+0x100], !P4 ;  /* 0x0540010002007fae */ /* 0x0001e2000e101d66 */
[----:B------:R-:W-:Y:S02]  /*1d2f0*/  ISETP.LT.OR P4, PT, R5, 0x1, P0 ;  /* 0x000000010500780c */ /* 0x000fe40000781670 */
[----:B------:R-:W-:-:S11]  /*1d300*/  MOV R13, R18 ;  /* 0x00000012000d7202 */ /* 0x000fd60000000f00 */
[----:B------:R0:W-:Y:S01]  /*1d310*/  LDGSTS.E.BYPASS.LTC128B.128 [R0+0x7c00], desc[UR38][R2.64+0x180], !P4 ;  /* 0x07c0018002007fae */ /* 0x0001e2000e101d66 */
[----:B------:R-:W-:-:S07]  /*1d320*/  IMAD.MOV.U32 R7, RZ, RZ, R14 ;  /* 0x000000ffff077224 */ /* 0x000fce00078e000e */
[----:B0-----:R-:W-:Y:S05]  /*1d330*/  WARPSYNC.COLLECTIVE R15, `(.L_x_2595) ;  /* 0x000000000f087348 */ /* 0x001fea0003c00000 */
[----:B------:R1:W2:Y:S02]  /*1d340*/  SHFL.IDX P6, R14, R13, R12, R11 ;  /* 0x0000000c0d0e7389 */ /* 0x0002a400000c000b */
[----:B012---:R-:W-:Y:S01]  /*1d350*/  ENDCOLLECTIVE ;  /* 0x000000000000791b */ /* 0x007fe20003800000 */
.L_x_2595:
[----:B------:R-:W-:Y:S02]  /*1d360*/  IMAD.MOV.U32 R13, RZ, RZ, R24 ;  /* 0x000000ffff0d7224 */ /* 0x000fe400078e0018 */
[----:B------:R-:W-:Y:S01]  /*1d370*/  IMAD.MOV.U32 R12, RZ, RZ, 0x2 ;  /* 0x00000002ff0c7424 */ /* 0x000fe200078e00ff */
[----:B------:R-:W-:-:S13]  /*1d380*/  IADD3 R2, P4, R14, R8, RZ ;  /* 0x000000080e027210 */ /* 0x000fda0007f9e0ff */
[----:B------:R-:W-:Y:S05]  /*1d390*/  WARPSYNC.COLLECTIVE R15, `(.L_x_2596) ;  /* 0x000000000f087348 */ /* 0x000fea0003c00000 */
[----:B------:R0:W1:Y:S02]  /*1d3a0*/  SHFL.IDX P6, R14, R13, R12, R11 ;  /* 0x0000000c0d0e7389 */ /* 0x00006400000c000b */
[----:B01----:R-:W-:Y:S01]  /*1d3b0*/  ENDCOLLECTIVE ;  /* 0x000000000000791b */ /* 0x003fe20003800000 */
.L_x_2596:
        /* <DEDUP_REMOVED lines=12> */
.L_x_2597:
        /* <DEDUP_REMOVED lines=14> */
.L_x_2598:
        /* <DEDUP_REMOVED lines=12> */
.L_x_2599:
        /* <DEDUP_REMOVED lines=14> */
.L_x_2600:
        /* <DEDUP_REMOVED lines=12> */
.L_x_2601:
        /* <DEDUP_REMOVED lines=9> */
.L_x_2504:
        /* <DEDUP_REMOVED lines=8> */
.L_x_2604:
[----:B------:R-:W-:Y:S05]  /*1d8d0*/  BSYNC B0 ;  /* 0x0000000000007941 */ /* 0x000fea0003800000 */
.L_x_2603:
        /* <DEDUP_REMOVED lines=9> */
.L_x_2605:
        /* <DEDUP_REMOVED lines=24> */
.L_x_2606:
[----:B------:R-:W-:Y:S01]  /*1daf0*/  IMAD.MOV.U32 R12, RZ, RZ, 0x2 ;  /* 0x00000002ff0c7424 */ /* 0x000fe200078e00ff */
[----:B------:R-:W-:-:S05]  /*1db00*/  SEL R14, R14, RZ, P1 ;  /* 0x000000ff0e0e7207 */ /* 0x000fca0000800000 */
[----:B------:R-:W-:-:S04]  /*1db10*/  IMAD.IADD R5, R13, 0x1, R14 ;  /* 0x000000010d057824 */ /* 0x000fc800078e020e */
[----:B------:R-:W-:-:S07]  /*1db20*/  IMAD.MOV.U32 R13, RZ, RZ, R5 ;  /* 0x000000ffff0d7224 */ /* 0x000fce00078e0005 */
[----:B------:R-:W-:Y:S05]  /*1db30*/  WARPSYNC.COLLECTIVE R15, `(.L_x_2607) ;  /* 0x000000000f087348 */ /* 0x000fea0003c00000 */
[----:B------:R0:W1:Y:S02]  /*1db40*/  SHFL.UP P6, R14, R13, R12, R11 ;  /* 0x0400000c0d0e7389 */ /* 0x00006400000c000b */
[----:B01----:R-:W-:Y:S01]  /*1db50*/  ENDCOLLECTIVE ;  /* 0x000000000000791b */ /* 0x003fe20003800000 */
.L_x_2607:
[----:B------:R-:W-:Y:S01]  /*1db60*/  IMAD.MOV.U32 R12, RZ, RZ, 0x4 ;  /* 0x00000004ff0c7424 */ /* 0x000fe200078e00ff */
[----:B------:R-:W-:-:S05]  /*1db70*/  SEL R2, R14, RZ, P2 ;  /* 0x000000ff0e027207 */ /* 0x000fca0001000000 */
[----:B------:R-:W-:-:S04]  /*1db80*/  IMAD.IADD R2, R5, 0x1, R2 ;  /* 0x0000000105027824 */ /* 0x000fc800078e0202 */
[----:B------:R-:W-:-:S07]  /*1db90*/  IMAD.MOV.U32 R13, RZ, RZ, R2 ;  /* 0x000000ffff0d7224 */ /* 0x000fce00078e0002 */
[----:B------:R-:W-:Y:S05]  /*1dba0*/  WARPSYNC.COLLECTIVE R15, `(.L_x_2608) ;  /* 0x000000000f087348 */ /* 0x000fea0003c00000 */
[----:B------:R0:W1:Y:S02]  /*1dbb0*/  SHFL.UP P6, R14, R13, R12, R11 ;  /* 0x0400000c0d0e7389 */ /* 0x00006400000c000b */
[----:B01----:R-:W-:Y:S01]  /*1dbc0*/  ENDCOLLECTIVE ;  /* 0x000000000000791b */ /* 0x003fe20003800000 */
.L_x_2608:
[----:B------:R-:W-:Y:S01]  /*1dbd0*/  IMAD.MOV.U32 R12, RZ, RZ, 0x8 ;  /* 0x00000008ff0c7424 */ /* 0x000fe200078e00ff */
[----:B------:R-:W-:-:S05]  /*1dbe0*/  SEL R3, R14, RZ, P3 ;  /* 0x000000ff0e037207 */ /* 0x000fca0001800000 */
[----:B------:R-:W-:-:S04]  /*1dbf0*/  IMAD.IADD R3, R2, 0x1, R3 ;  /* 0x0000000102037824 */ /* 0x000fc800078e0203 */
[----:B------:R-:W-:-:S07]  /*1dc00*/  IMAD.MOV.U32 R13, RZ, RZ, R3 ;  /* 0x000000ffff0d7224 */ /* 0x000fce00078e0003 */
[----:B------:R-:W-:Y:S05]  /*1dc10*/  WARPSYNC.COLLECTIVE R15, `(.L_x_2609) ;  /* 0x000000000f087348 */ /* 0x000fea0003c00000 */
[----:B------:R0:W1:Y:S02]  /*1dc20*/  SHFL.UP P6, R14, R13, R12, R11 ;  /* 0x0400000c0d0e7389 */ /* 0x00006400000c000b */
[----:B01----:R-:W-:Y:S01]  /*1dc30*/  ENDCOLLECTIVE ;  /* 0x000000000000791b */ /* 0x003fe20003800000 */
.L_x_2609:
[----:B------:R-:W-:Y:S01]  /*1dc40*/  IMAD.MOV.U32 R12, RZ, RZ, 0x10 ;  /* 0x00000010ff0c7424 */ /* 0x000fe200078e00ff */
[----:B------:R-:W-:-:S05]  /*1dc50*/  SEL R14, R14, RZ, P4 ;  /* 0x000000ff0e0e7207 */ /* 0x000fca0002000000 */
[----:B------:R-:W-:-:S04]  /*1dc60*/  IMAD.IADD R5, R3, 0x1, R14 ;  /* 0x0000000103057824 */ /* 0x000fc800078e020e */
[----:B------:R-:W-:-:S07]  /*1dc70*/  IMAD.MOV.U32 R13, RZ, RZ, R5 ;  /* 0x000000ffff0d7224 */ /* 0x000fce00078e0005 */
[----:B------:R-:W-:Y:S05]  /*1dc80*/  WARPSYNC.COLLECTIVE R15, `(.L_x_2610) ;  /* 0x000000000f087348 */ /* 0x000fea0003c00000 */
[----:B------:R0:W1:Y:S02]  /*1dc90*/  SHFL.UP P6, R14, R13, R12, R11 ;  /* 0x0400000c0d0e7389 */ /* 0x00006400000c000b */
[----:B01----:R-:W-:Y:S01]  /*1dca0*/  ENDCOLLECTIVE ;  /* 0x000000000000791b */ /* 0x003fe20003800000 */
.L_x_2610:
[----:B------:R-:W-:Y:S02]  /*1dcb0*/  IMAD.MOV.U32 R12, RZ, RZ, 0x1f ;  /* 0x0000001fff0c7424 */ /* 0x000fe400078e00ff */
[----:B------:R-:W-:Y:S01]  /*1dcc0*/  IMAD.MOV.U32 R11, RZ, RZ, 0x1f ;  /* 0x0000001fff0b7424 */ /* 0x000fe200078e00ff */
[----:B------:R-:W-:-:S04]  /*1dcd0*/  SEL R2, R14, RZ, P5 ;  /* 0x000000ff0e027207 */ /* 0x000fc80002800000 */
[----:B------:R-:W-:-:S05]  /*1dce0*/  IADD3 R2, R5, R2, RZ ;  /* 0x0000000205027210 */ /* 0x000fca0007ffe0ff */
[----:B------:R-:W-:-:S07]  /*1dcf0*/  IMAD.MOV.U32 R13, RZ, RZ, R2 ;  /* 0x000000ffff0d7224 */ /* 0x000fce00078e0002 */
[----:B------:R-:W-:Y:S05]  /*1dd00*/  WARPSYNC.COLLECTIVE R15, `(.L_x_2611) ;  /* 0x000000000f087348 */ /* 0x000fea0003c00000 */
[----:B------:R0:W1:Y:S02]  /*1dd10*/  SHFL.IDX P6, R14, R13, R12, R11 ;  /* 0x0000000c0d0e7389 */ /* 0x00006400000c000b */
[----:B01----:R-:W-:Y:S01]  /*1dd20*/  ENDCOLLECTIVE ;  /* 0x000000000000791b */ /* 0x003fe20003800000 */
.L_x_2611:
[----:B------:R-:W-:Y:S05]  /*1dd30*/  BRA `(.L_x_2612) ;  /* 0xffffffbc00407947 */ /* 0x000fea000383ffff */
.L_x_2507:
[----:B------:R-:W-:Y:S01]  /*1dd40*/  BSSY B0, `(.L_x_2613) ;  /* 0x0000007000007945 */ /* 0x000fe20003800000 */
[----:B------:R-:W-:Y:S02]  /*1dd50*/  IMAD.MOV.U32 R12, RZ, RZ, 0x1 ;  /* 0x00000001ff0c7424 */ /* 0x000fe400078e00ff */
[----:B------:R-:W-:Y:S02]  /*1dd60*/  IMAD.MOV.U32 R11, RZ, RZ, RZ ;  /* 0x000000ffff0b7224 */ /* 0x000fe400078e00ff */
[----:B------:R-:W-:-:S07]  /*1dd70*/  IMAD.MOV.U32 R15, RZ, RZ, -0x1 ;  /* 0xffffffffff0f7424 */ /* 0x000fce00078e00ff */
[----:B------:R-:W-:Y:S05]  /*1dd80*/  WARPSYNC.COLLECTIVE R15, `(.L_x_2614) ;  /* 0x000000000f087348 */ /* 0x000fea0003c00000 */
[----:B------:R0:W1:Y:S02]  /*1dd90*/  SHFL.UP P6, R14, R13, R12, R11 ;  /* 0x0400000c0d0e7389 */ /* 0x00006400000c000b */
[----:B01----:R-:W-:Y:S01]  /*1dda0*/  ENDCOLLECTIVE ;  /* 0x000000000000791b */ /* 0x003fe20003800000 */
.L_x_2614:
[----:B------:R-:W-:Y:S05]  /*1ddb0*/  BSYNC B0 ;  /* 0x0000000000007941 */ /* 0x000fea0003800000 */
.L_x_2613:
        /* <DEDUP_REMOVED lines=8> */
.L_x_2615:
[----:B------:R-:W-:Y:S01]  /*1de40*/  IMAD.MOV.U32 R12, RZ, RZ, 0x4 ;  /* 0x00000004ff0c7424 */ /* 0x000fe200078e00ff */
[----:B------:R-:W-:-:S05]  /*1de50*/  SEL R2, R14, RZ, P2 ;  /* 0x000000ff0e027207 */ /* 0x000fca0001000000 */
[----:B------:R-:W-:-:S04]  /*1de60*/  IMAD.IADD R2, R13, 0x1, R2 ;  /* 0x000000010d027824 */ /* 0x000fc800078e0202 */
[----:B------:R-:W-:-:S07]  /*1de70*/  IMAD.MOV.U32 R13, RZ, RZ, R2 ;  /* 0x000000ffff0d7224 */ /* 0x000fce00078e0002 */
[----:B------:R-:W-:Y:S05]  /*1de80*/  WARPSYNC.COLLECTIVE R15, `(.L_x_2616) ;  /* 0x000000000f087348 */ /* 0x000fea0003c00000 */
[----:B------:R0:W1:Y:S02]  /*1de90*/  SHFL.UP P6, R14, R13, R12, R11 ;  /* 0x0400000c0d0e7389 */ /* 0x00006400000c000b */
[----:B01----:R-:W-:Y:S01]  /*1dea0*/  ENDCOLLECTIVE ;  /* 0x000000000000791b */ /* 0x003fe20003800000 */
.L_x_2616:
[----:B------:R-:W-:Y:S01]  /*1deb0*/  IMAD.MOV.U32 R12, RZ, RZ, 0x8 ;  /* 0x00000008ff0c7424 */ /* 0x000fe200078e00ff */
[----:B------:R-:W-:-:S05]  /*1dec0*/  SEL R3, R14, RZ, P3 ;  /* 0x000000ff0e037207 */ /* 0x000fca0001800000 */
[----:B------:R-:W-:-:S04]  /*1ded0*/  IMAD.IADD R3, R2, 0x1, R3 ;  /* 0x0000000102037824 */ /* 0x000fc800078e0203 */
[----:B------:R-:W-:-:S07]  /*1dee0*/  IMAD.MOV.U32 R13, RZ, RZ, R3 ;  /* 0x000000ffff0d7224 */ /* 0x000fce00078e0003 */
[----:B------:R-:W-:Y:S05]  /*1def0*/  WARPSYNC.COLLECTIVE R15, `(.L_x_2617) ;  /* 0x000000000f087348 */ /* 0x000fea0003c00000 */
[----:B------:R0:W1:Y:S02]  /*1df00*/  SHFL.UP P6, R14, R13, R12, R11 ;  /* 0x0400000c0d0e7389 */ /* 0x00006400000c000b */
[----:B01----:R-:W-:Y:S01]  /*1df10*/  ENDCOLLECTIVE ;  /* 0x000000000000791b */ /* 0x003fe20003800000 */
.L_x_2617:
[----:B------:R-:W-:Y:S01]  /*1df20*/  IMAD.MOV.U32 R12, RZ, RZ, 0x10 ;  /* 0x00000010ff0c7424 */ /* 0x000fe200078e00ff */
[----:B------:R-:W-:-:S05]  /*1df30*/  SEL R14, R14, RZ, P4 ;  /* 0x000000ff0e0e7207 */ /* 0x000fca0002000000 */
[----:B------:R-:W-:-:S04]  /*1df40*/  IMAD.IADD R5, R3, 0x1, R14 ;  /* 0x0000000103057824 */ /* 0x000fc800078e020e */
[----:B------:R-:W-:-:S07]  /*1df50*/  IMAD.MOV.U32 R13, RZ, RZ, R5 ;  /* 0x000000ffff0d7224 */ /* 0x000fce00078e0005 */
[----:B------:R-:W-:Y:S05]  /*1df60*/  WARPSYNC.COLLECTIVE R15, `(.L_x_2618) ;  /* 0x000000000f087348 */ /* 0x000fea0003c00000 */
[----:B------:R0:W1:Y:S02]  /*1df70*/  SHFL.UP P6, R14, R13, R12, R11 ;  /* 0x0400000c0d0e7389 */ /* 0x00006400000c000b */
[----:B01----:R-:W-:Y:S01]  /*1df80*/  ENDCOLLECTIVE ;  /* 0x000000000000791b */ /* 0x003fe20003800000 */
.L_x_2618:
[----:B------:R-:W-:Y:S02]  /*1df90*/  IMAD.MOV.U32 R12, RZ, RZ, 0x1f ;  /* 0x0000001fff0c7424 */ /* 0x000fe400078e00ff */
[----:B------:R-:W-:Y:S01]  /*1dfa0*/  IMAD.MOV.U32 R11, RZ, RZ, 0x1f ;  /* 0x0000001fff0b7424 */ /* 0x000fe200078e00ff */
[----:B------:R-:W-:-:S05]  /*1dfb0*/  SEL R2, R14, RZ, P5 ;  /* 0x000000ff0e027207 */ /* 0x000fca0002800000 */
[----:B------:R-:W-:-:S05]  /*1dfc0*/  IMAD.IADD R2, R5, 0x1, R2 ;  /* 0x0000000105027824 */ /* 0x000fca00078e0202 */
[----:B------:R-:W-:-:S07]  /*1dfd0*/  MOV R13, R2 ;  /* 0x00000002000d7202 */ /* 0x000fce0000000f00 */
[----:B------:R-:W-:Y:S05]  /*1dfe0*/  WARPSYNC.COLLECTIVE R15, `(.L_x_2619) ;  /* 0x000000000f087348 */ /* 0x000fea0003c00000 */
[----:B------:R0:W1:Y:S02]  /*1dff0*/  SHFL.IDX P6, R14, R13, R12, R11 ;  /* 0x0000000c0d0e7389 */ /* 0x00006400000c000b */
[----:B01----:R-:W-:Y:S01]  /*1e000*/  ENDCOLLECTIVE ;  /* 0x000000000000791b */ /* 0x003fe20003800000 */
.L_x_2619:
[----:B------:R-:W-:Y:S05]  /*1e010*/  BRA `(.L_x_2620) ;  /* 0xffffffbc002c7947 */ /* 0x000fea000383ffff */
.L_x_2509:
[----:B------:R-:W-:Y:S01]  /*1e020*/  BSSY B0, `(.L_x_2621) ;  /* 0x0000006000007945 */ /* 0x000fe20003800000 */
[----:B------:R-:W-:Y:S01]  /*1e030*/  PLOP3.LUT P6, PT, P6, PT, PT, 0x8, 0x0 ;  /* 0x000000000000781c */ /* 0x000fe200037ce170 */
[----:B------:R-:W-:-:S12]  /*1e040*/  IMAD.MOV.U32 R15, RZ, RZ, -0x1 ;  /* 0xffffffffff0f7424 */ /* 0x000fd800078e00ff */
[----:B0-----:R-:W-:Y:S05]  /*1e050*/  WARPSYNC.COLLECTIVE R15, `(.L_x_2622) ;  /* 0x000000000f087348 */ /* 0x001fea0003c00000 */
[----:B------:R-:W-:Y:S01]  /*1e060*/  VOTE.ANY R14, PT, P6 ;  /* 0x00000000000e7806 */ /* 0x000fe200030e0100 */
[----:B0-----:R-:W-:Y:S06]  /*1e070*/  ENDCOLLECTIVE ;  /* 0x000000000000791b */ /* 0x001fec0003800000 */
.L_x_2622:
[----:B------:R-:W-:Y:S05]  /*1e080*/  BSYNC B0 ;  /* 0x0000000000007941 */ /* 0x000fea0003800000 */
.L_x_2621:
        /* <DEDUP_REMOVED lines=8> */
.L_x_2623:
[----:B------:R-:W-:Y:S02]  /*1e110*/  IMAD.IADD R19, R12, 0x1, R19 ;  /* 0x000000010c137824 */ /* 0x000fe400078e0213 */
[----:B------:R-:W-:Y:S02]  /*1e120*/  IMAD.MOV.U32 R13, RZ, RZ, R4 ;  /* 0x000000ffff0d7224 */ /* 0x000fe400078e0004 */
[----:B------:R-:W-:-:S07]  /*1e130*/  IMAD.MOV.U32 R17, RZ, RZ, R14 ;  /* 0x000000ffff117224 */ /* 0x000fce00078e000e */
[----:B------:R-:W-:Y:S05]  /*1e140*/  WARPSYNC.COLLECTIVE R15, `(.L_x_2624) ;  /* 0x000000000f087348 */ /* 0x000fea0003c00000 */
[----:B------:R0:W1:Y:S02]  /*1e150*/  SHFL.IDX P6, R14, R13, R12, R11 ;  /* 0x0000000c0d0e7389 */ /* 0x00006400000c000b */
[----:B01----:R-:W-:Y:S01]  /*1e160*/  ENDCOLLECTIVE ;  /* 0x000000000000791b */ /* 0x003fe20003800000 */
.L_x_2624:
[----:B------:R-:W-:Y:S01]  /*1e170*/  IMAD.MOV.U32 R4, RZ, RZ, R14 ;  /* 0x000000ffff047224 */ /* 0x000fe200078e000e */
[----:B------:R-:W-:Y:S06]  /*1e180*/  BRA `(.L_x_2625) ;  /* 0xffffffbc00107947 */ /* 0x000fec000383ffff */
.L_x_2511:
[----:B------:R-:W-:Y:S01]  /*1e190*/  BSSY B0, `(.L_x_2626) ;  /* 0x0000007000007945 */ /* 0x000fe20003800000 */
[----:B------:R-:W-:Y:S02]  /*1e1a0*/  IMAD.MOV.U32 R13, RZ, RZ, R2 ;  /* 0x000000ffff0d7224 */ /* 0x000fe400078e0002 */
[----:B------:R-:W-:Y:S02]  /*1e1b0*/  IMAD.MOV.U32 R11, RZ, RZ, 0x1f ;  /* 0x0000001fff0b7424 */ /* 0x000fe400078e00ff */
[----:B------:R-:W-:-:S07]  /*1e1c0*/  IMAD.MOV.U32 R15, RZ, RZ, -0x1 ;  /* 0xffffffffff0f7424 */ /* 0x000fce00078e00ff */
[----:B0-23--:R-:W-:Y:S05]  /*1e1d0*/  WARPSYNC.COLLECTIVE R15, `(.L_x_2627) ;  /* 0x000000000f087348 */ /* 0x00dfea0003c00000 */
[----:B------:R1:W4:Y:S02]  /*1e1e0*/  SHFL.IDX P6, R14, R13, R12, R11 ;  /* 0x0000000c0d0e7389 */ /* 0x00032400000c000b */
[----:B01234-:R-:W-:Y:S01]  /*1e1f0*/  ENDCOLLECTIVE ;  /* 0x000000000000791b */ /* 0x01ffe20003800000 */
.L_x_2627:
[----:B------:R-:W-:Y:S05]  /*1e200*/  BSYNC B0 ;  /* 0x0000000000007941 */ /* 0x000fea0003800000 */
.L_x_2626:
[----:B------:R-:W-:Y:S01]  /*1e210*/  IMAD.MOV.U32 R6, RZ, RZ, R14 ;  /* 0x000000ffff067224 */ /* 0x000fe200078e000e */
[----:B------:R-:W-:Y:S06]  /*1e220*/  BRA `(.L_x_2510) ;  /* 0xffffffbc00007947 */ /* 0x000fec000383ffff */
.L_x_2517:
[----:B-1----:R1:W2:Y:S02]  /*1e230*/  SYNCS.PHASECHK.TRANS64.TRYWAIT P0, [R4+URZ+0x38820], R0 ;  /* 0x03882000040075a7 */ /* 0x0022a4000800017f */
[----:B--2---:R-:W-:Y:S05]  /*1e240*/  @!P0 NANOSLEEP.SYNCS 0x989680 ;  /* 0x009896800000895d */ /* 0x004fea0003900000 */
[----:B------:R-:W2:Y:S02]  /*1e250*/  @!P0 SYNCS.PHASECHK.TRANS64 P0, [R4+URZ+0x38820], R0 ;  /* 0x03882000040085a7 */ /* 0x000ea4000800007f */
[----:B--2---:R-:W-:Y:S05]  /*1e260*/  @!P0 BRA `(.L_x_2517) ;  /* 0xfffffffc00f08947 */ /* 0x004fea000383ffff */
[----:B------:R-:W-:Y:S05]  /*1e270*/  BRA `(.L_x_2628) ;  /* 0xffffffc400587947 */ /* 0x000fea000383ffff */
.L_x_2518:
[----:B------:R-:W2:Y:S01]  /*1e280*/  S2R R2, SR_TID.X ;  /* 0x0000000000027919 */ /* 0x000ea20000002100 */
[----:B------:R-:W-:Y:S01]  /*1e290*/  BSSY B0, `(.L_x_2629) ;  /* 0x000000a000007945 */ /* 0x000fe20003800000 */
[----:B------:R-:W-:Y:S02]  /*1e2a0*/  IMAD.MOV.U32 R12, RZ, RZ, RZ ;  /* 0x000000ffff0c7224 */ /* 0x000fe400078e00ff */
[----:B------:R-:W-:Y:S02]  /*1e2b0*/  IMAD.MOV.U32 R11, RZ, RZ, 0x1f ;  /* 0x0000001fff0b7424 */ /* 0x000fe400078e00ff */
[----:B------:R-:W-:Y:S01]  /*1e2c0*/  IMAD.MOV.U32 R15, RZ, RZ, -0x1 ;  /* 0xffffffffff0f7424 */ /* 0x000fe200078e00ff */
[----:B--2---:R-:W-:-:S04]  /*1e2d0*/  SHF.R.U32.HI R2, RZ, 0x5, R2 ;  /* 0x00000005ff027819 */ /* 0x004fc80000011602 */
[----:B------:R-:W-:-:S05]  /*1e2e0*/  LOP3.LUT R2, R2, 0x3, RZ, 0xc0, !PT ;  /* 0x0000000302027812 */ /* 0x000fca00078ec0ff */
[----:B------:R-:W-:-:S07]  /*1e2f0*/  IMAD.MOV.U32 R13, RZ, RZ, R2 ;  /* 0x000000ffff0d7224 */ /* 0x000fce00078e0002 */
[----:B01----:R-:W-:Y:S05]  /*1e300*/  WARPSYNC.COLLECTIVE R15, `(.L_x_2630) ;  /* 0x000000000f087348 */ /* 0x003fea0003c00000 */
[----:B------:R2:W3:Y:S02]  /*1e310*/  SHFL.IDX P6, R14, R13, R12, R11 ;  /* 0x0000000c0d0e7389 */ /* 0x0004e400000c000b */
[----:B0123--:R-:W-:Y:S01]  /*1e320*/  ENDCOLLECTIVE ;  /* 0x000000000000791b */ /* 0x00ffe20003800000 */
.L_x_2630:
[----:B------:R-:W-:Y:S05]  /*1e330*/  BSYNC B0 ;  /* 0x0000000000007941 */ /* 0x000fea0003800000 */
.L_x_2629:
[----:B------:R-:W-:Y:S05]  /*1e340*/  BRA `(.L_x_2631) ;  /* 0xffffffc400407947 */ /* 0x000fea000383ffff */
.L_x_2521:
[----:B------:R-:W-:Y:S01]  /*1e350*/  BSSY B1, `(.L_x_2632) ;  /* 0x0000006000017945 */ /* 0x000fe20003800000 */
[----:B------:R-:W-:-:S07]  /*1e360*/  IMAD.MOV.U32 R15, RZ, RZ, -0x1 ;  /* 0xffffffffff0f7424 */ /* 0x000fce00078e00ff */
[----:B01----:R-:W-:Y:S05]  /*1e370*/  WARPSYNC.COLLECTIVE R15, `(.L_x_2633) ;  /* 0x000000000f0c7348 */ /* 0x003fea0003c00000 */
[----:B------:R-:W-:Y:S02]  /*1e380*/  ELECT P6, UR62, PT ;  /* 0x00000000003e782f */ /* 0x000fe400038c0000 */
[----:B------:R-:W-:Y:S01]  /*1e390*/  MOV R14, UR62 ;  /* 0x0000003e000e7c02 */ /* 0x000fe20008000f00 */
[----:B01----:R-:W-:Y:S10]  /*1e3a0*/  ENDCOLLECTIVE ;  /* 0x000000000000791b */ /* 0x003ff40003800000 */
.L_x_2633:
[----:B------:R-:W-:Y:S05]  /*1e3b0*/  BSYNC B1 ;  /* 0x0000000000017941 */ /* 0x000fea0003800000 */
.L_x_2632:
[----:B------:R-:W-:Y:S05]  /*1e3c0*/  BRA `(.L_x_2634) ;  /* 0xffffffc400387947 */ /* 0x000fea000383ffff */
.L_x_2523:
[----:B-1----:R1:W2:Y:S02]  /*1e3d0*/  SYNCS.PHASECHK.TRANS64.TRYWAIT P1, [R5+URZ+0x38840], R0 ;  /* 0x03884000050075a7 */ /* 0x0022a4000802017f */
[----:B--2---:R-:W-:Y:S05]  /*1e3e0*/  @!P1 NANOSLEEP.SYNCS 0x989680 ;  /* 0x009896800000995d */ /* 0x004fea0003900000 */
[----:B------:R-:W2:Y:S02]  /*1e3f0*/  @!P1 SYNCS.PHASECHK.TRANS64 P1, [R5+URZ+0x38840], R0 ;  /* 0x03884000050095a7 */ /* 0x000ea4000802007f */
[----:B--2---:R-:W-:Y:S05]  /*1e400*/  @!P1 BRA `(.L_x_2523) ;  /* 0xfffffffc00f09947 */ /* 0x004fea000383ffff */
[----:B------:R-:W-:Y:S05]  /*1e410*/  BRA `(.L_x_2635) ;  /* 0xffffffc400607947 */ /* 0x000fea000383ffff */
.L_x_2525:
[----:B--2---:R2:W3:Y:S02]  /*1e420*/  SYNCS.PHASECHK.TRANS64.TRYWAIT P1, [R27+URZ+0x38840], R2 ;  /* 0x038840021b0075a7 */ /* 0x0044e4000802017f */
[----:B---3--:R-:W-:Y:S05]  /*1e430*/  @!P1 NANOSLEEP.SYNCS 0x989680 ;  /* 0x009896800000995d */ /* 0x008fea0003900000 */
[----:B------:R-:W3:Y:S02]  /*1e440*/  @!P1 SYNCS.PHASECHK.TRANS64 P1, [R27+URZ+0x38840], R2 ;  /* 0x038840021b0095a7 */ /* 0x000ee4000802007f */
[----:B---3--:R-:W-:Y:S05]  /*1e450*/  @!P1 BRA `(.L_x_2525) ;  /* 0xfffffffc00f09947 */ /* 0x008fea000383ffff */
[----:B------:R-:W-:Y:S05]  /*1e460*/  BRA `(.L_x_2636) ;  /* 0xffffffc4006c7947 */ /* 0x000fea000383ffff */
.L_x_2527:
[----:B---3--:R3:W4:Y:S02]  /*1e470*/  SYNCS.PHASECHK.TRANS64.TRYWAIT P1, [R5+URZ+0x38860], R0 ;  /* 0x03886000050075a7 */ /* 0x008724000802017f */
[----:B----4-:R-:W-:Y:S05]  /*1e480*/  @!P1 NANOSLEEP.SYNCS 0x989680 ;  /* 0x009896800000995d */ /* 0x010fea0003900000 */
[----:B------:R-:W4:Y:S02]  /*1e490*/  @!P1 SYNCS.PHASECHK.TRANS64 P1, [R5+URZ+0x38860], R0 ;  /* 0x03886000050095a7 */ /* 0x000f24000802007f */
[----:B----4-:R-:W-:Y:S05]  /*1e4a0*/  @!P1 BRA `(.L_x_2527) ;  /* 0xfffffffc00f09947 */ /* 0x010fea000383ffff */
[----:B------:R-:W-:Y:S05]  /*1e4b0*/  BRA `(.L_x_2637) ;  /* 0xffffffc400687947 */ /* 0x000fea000383ffff */
.L_x_2638:
        /* <DEDUP_REMOVED lines=12> */
.L_x_15977:


//--------------------- .text._ZN7cutlass13device_kernelIN5flash11enable_sm90INS1_16FlashAttnFwdSm90INS1_25CollectiveMainloopFwdSm90ILi2EN4cute5tupleIJNS5_1CILi1EEES8_S8_EEENS6_IJNS7_ILi128EEENS7_ILi80EEENS7_ILi256EEEEEELi256ENS_6half_tEfNS_4arch4Sm90ELb1ELb0ELb1ELb1ELb1ELb1ELb0ELb1ELb1ELb1ELb1ELb0EEENS1_21CollectiveEpilogueFwdINS6_IJSA_SC_SB_EEES9_SE_SG_Li256ELb1ELb1ELb1ELb0EEENS1_36VarlenDynamicPersistentTileSchedulerILi128ELi80ELi256ELi128ELb1ELb1ELb1ELb1ELb1ELb1EEEEEEEEEvNT_6ParamsE --------------------------
	.section	.text._ZN7cutlass13device_kernelIN5flash11enable_sm90INS1_16FlashAttnFwdSm90INS1_25CollectiveMainloopFwdSm90ILi2EN4cute5tupleIJNS5_1CILi1EEES8_S8_EEENS6_IJNS7_ILi128EEENS7_ILi80EEENS7_ILi256EEEEEELi256ENS_6half_tEfNS_4arch4Sm90ELb1ELb0ELb1ELb1ELb1ELb1ELb0ELb1ELb1ELb1ELb1ELb0EEENS1_21CollectiveEpilogueFwdINS6_IJSA_SC_SB_EEES9_SE_SG_Li256ELb1ELb1ELb1ELb0EEENS1_36VarlenDynamicPersistentTileSchedulerILi128ELi80ELi256ELi128ELb1ELb1ELb1ELb1ELb1ELb1EEEEEEEEEvNT_6ParamsE,"ax",@progbits
	.align	128
.text._ZN7cutlass13device_kernelIN5flash11enable_sm90INS1_16FlashAttnFwdSm90INS1_25CollectiveMainloopFwdSm90ILi2EN4cute5tupleIJNS5_1CILi1EEES8_S8_EEENS6_IJNS7_ILi128EEENS7_ILi80EEENS7_ILi256EEEEEELi256ENS_6half_tEfNS_4arch4Sm90ELb1ELb0ELb1ELb1ELb1ELb1ELb0ELb1ELb1ELb1ELb1ELb0EEENS1_21CollectiveEpilogueFwdINS6_IJSA_SC_SB_EEES9_SE_SG_Li256ELb1ELb1ELb1ELb0EEENS1_36VarlenDynamicPersistentTileSchedulerILi128ELi80ELi256ELi128ELb1ELb1ELb1ELb1ELb1ELb1EEEEEEEEEvNT_6ParamsE:
        .type           _ZN7cutlass13device_kernelIN5flash11enable_sm90INS1_16FlashAttnFwdSm90INS1_25CollectiveMainloopFwdSm90ILi2EN4cute5tupleIJNS5_1CILi1EEES8_S8_EEENS6_IJNS7_ILi128EEENS7_ILi80EEENS7_ILi256EEEEEELi256ENS_6half_tEfNS_4arch4Sm90ELb1ELb0ELb1ELb1ELb1ELb1ELb0ELb1ELb1ELb1ELb1ELb0EEENS1_21CollectiveEpilogueFwdINS6_IJSA_SC_SB_EEES9_SE_SG_Li256ELb1ELb1ELb1ELb0EEENS1_36VarlenDynamicPersistentTileSchedulerILi128ELi80ELi256ELi128ELb1ELb1ELb1ELb1ELb1ELb1EEEEEEEEEvNT_6ParamsE,@function
        .size           _ZN7cutlass13device_kernelIN5flash11enable_sm90INS1_16FlashAttnFwdSm90INS1_25CollectiveMainloopFwdSm90ILi2EN4cute5tupleIJNS5_1CILi1EEES8_S8_EEENS6_IJNS7_ILi128EEENS7_ILi80EEENS7_ILi256EEEEEELi256ENS_6half_tEfNS_4arch4Sm90ELb1ELb0ELb1ELb1ELb1ELb1ELb0ELb1ELb1ELb1ELb1ELb0EEENS1_21CollectiveEpilogueFwdINS6_IJSA_SC_SB_EEES9_SE_SG_Li256ELb1ELb1ELb1ELb0EEENS1_36VarlenDynamicPersistentTileSchedulerILi128ELi80ELi256ELi128ELb1ELb1ELb1ELb1ELb1ELb1EEEEEEEEEvNT_6ParamsE,(.L_x_15978 - _ZN7cutlass13device_kernelIN5flash11enable_sm90INS1_16FlashAttnFwdSm90INS1_25CollectiveMainloopFwdSm90ILi2EN4cute5tupleIJNS5_1CILi1EEES8_S8_EEENS6_IJNS7_ILi128EEENS7_ILi80EEENS7_ILi256EEEEEELi256ENS_6half_tEfNS_4arch4Sm90ELb1ELb0ELb1ELb1ELb1ELb1ELb0ELb1ELb1ELb1ELb1ELb0EEENS1_21CollectiveEpilogueFwdINS6_IJSA_SC_SB_EEES9_SE_SG_Li256ELb1ELb1ELb1ELb0EEENS1_36VarlenDynamicPersistentTileSchedulerILi128ELi80ELi256ELi128ELb1ELb1ELb1ELb1ELb1ELb1EEEEEEEEEvNT_6ParamsE)
        .other          _ZN7cutlass13device_kernelIN5flash11enable_sm90INS1_16FlashAttnFwdSm90INS1_25CollectiveMainloopFwdSm90ILi2EN4cute5tupleIJNS5_1CILi1EEES8_S8_EEENS6_IJNS7_ILi128EEENS7_ILi80EEENS7_ILi256EEEEEELi256ENS_6half_tEfNS_4arch4Sm90ELb1ELb0ELb1ELb1ELb1ELb1ELb0ELb1ELb1ELb1ELb1ELb0EEENS1_21CollectiveEpilogueFwdINS6_IJSA_SC_SB_EEES9_SE_SG_Li256ELb1ELb1ELb1ELb0EEENS1_36VarlenDynamicPersistentTileSchedulerILi128ELi80ELi256ELi128ELb1ELb1ELb1ELb1ELb1ELb1EEEEEEEEEvNT_6ParamsE,@"STO_CUDA_ENTRY STV_DEFAULT"
_ZN7cutlass13device_kernelIN5flash11enable_sm90INS1_16FlashAttnFwdSm90INS1_25CollectiveMainloopFwdSm90ILi2EN4cute5tupleIJNS5_1CILi1EEES8_S8_EEENS6_IJNS7_ILi128EEENS7_ILi80EEENS7_ILi256EEEEEELi256ENS_6half_tEfNS_4arch4Sm90ELb1ELb0ELb1ELb1ELb1ELb1ELb0ELb1ELb1ELb1ELb1ELb0EEENS1_21CollectiveEpilogueFwdINS6_IJSA_SC_SB_EEES9_SE_SG_Li256ELb1ELb1ELb1ELb0EEENS1_36VarlenDynamicPersistentTileSchedulerILi128ELi80ELi256ELi128ELb1ELb1ELb1ELb1ELb1ELb1EEEEEEEEEvNT_6ParamsE:
        /* <DEDUP_REMOVED lines=18> */
.L_x_2640:
[----:B------:R-:W-:Y:S05]  /*0120*/  BSYNC B0 ;  /* 0x0000000000007941 */ /* 0x000fea0003800000 */
.L_x_2639:
        /* <DEDUP_REMOVED lines=41> */
.L_x_2641:
        /* <DEDUP_REMOVED lines=22> */
.L_x_2642:
        /* <DEDUP_REMOVED lines=18> */
.L_x_2643:
        /* <DEDUP_REMOVED lines=22> */
.L_x_2644:
        /* <DEDUP_REMOVED lines=22> */
.L_x_2645:
        /* <DEDUP_REMOVED lines=10> */
.L_x_2648:
        /* <DEDUP_REMOVED lines=18> */
[----:B------:R-:W-:Y:S01]  /*0ac0*/  R2UR UR4, R23 ;  /* 0x00000000170472ca */ /* 0x000fe200000e0000 */
[----:B------:R-:W-:Y:S01]  /*0ad0*/  IMAD.MOV.U32 R229, RZ, RZ, RZ ;  /* 0x000000ffffe57224 */ /* 0x000fe200078e00ff */
[----:B------:R-:W-:Y:S01]  /*0ae0*/  MOV R213, RZ ;  /* 0x000000ff00d57202 */ /* 0x000fe20000000f00 */
[----:B------:R-:W-:Y:S01]  /*0af0*/  IMAD.MOV.U32 R226, RZ, RZ, RZ ;  /* 0x000000ffffe27224 */ /* 0x000fe200078e00ff */
[----:B0-----:R-:W-:Y:S02]  /*0b00*/  SHF.R.S32.HI R3, RZ, 0x1f, R0 ;  /* 0x0000001fff037819 */ /* 0x001fe40000011400 */
[----:B------:R-:W-:Y:S02]  /*0b10*/  MOV R220, RZ ;  /* 0x000000ff00dc7202 */ /* 0x000fe40000000f00 */
[----:B------:R-:W-:-:S02]  /*0b20*/  LEA.HI R9, R3, R0, RZ, 0x2 ;  /* 0x0000000003097211 */ /* 0x000fc400078f10ff */
[CC--:B------:R-:W-:Y:S02]  /*0b30*/  LEA.HI R4, R3.reuse, R0.reuse, RZ, 0x4 ;  /* 0x0000000003047211 */ /* 0x0c0fe400078f20ff */
[-C--:B------:R-:W-:Y:S01]  /*0b40*/  LEA.HI R225, R3, R0.reuse, RZ, 0x3 ;  /* 0x0000000003e17211 */ /* 0x080fe200078f18ff */
[----:B------:R-:W-:Y:S01]  /*0b50*/  UIADD3 UR4, UR4, 0x14400, URZ ;  /* 0x0001440004047890 */ /* 0x000fe2000fffe03f */
[----:B------:R-:W-:Y:S02]  /*0b60*/  LOP3.LUT R11, R9, 0xfffffffc, RZ, 0xc0, !PT ;  /* 0xfffffffc090b7812 */ /* 0x000fe400078ec0ff */
[CC--:B------:R-:W-:Y:S02]  /*0b70*/  LEA.HI R6, R3.reuse, R0.reuse, RZ, 0x5 ;  /* 0x0000000003067211 */ /* 0x0c0fe400078f28ff */
[----:B------:R-:W-:Y:S01]  /*0b80*/  LEA.HI R8, R3, R0, RZ, 0x6 ;  /* 0x0000000003087211 */ /* 0x000fe200078f30ff */
[----:B------:R-:W-:Y:S01]  /*0b90*/  IMAD.IADD R12, R0, 0x1, -R11 ;  /* 0x00000001000c7824 */ /* 0x000fe200078e0a0b */
[----:B------:R-:W-:Y:S01]  /*0ba0*/  LOP3.LUT R7, R225, 0xfffffff8, RZ, 0xc0, !PT ;  /* 0xfffffff8e1077812 */ /* 0x000fe200078ec0ff */
[----:B------:R-:W-:Y:S01]  /*0bb0*/  IMAD.SHL.U32 R6, R6, 0x20, RZ ;  /* 0x0000002006067824 */ /* 0x000fe200078e00ff */
[----:B------:R-:W-:-:S02]  /*0bc0*/  SHF.R.S32.HI R225, RZ, 0x3, R225 ;  /* 0x00000003ffe17819 */ /* 0x000fc400000114e1 */
[----:B------:R-:W-:Y:S01]  /*0bd0*/  SHF.L.U32 R8, R8, 0x3, RZ ;  /* 0x0000000308087819 */ /* 0x000fe200000006ff */
[----:B------:R-:W-:Y:S01]  /*0be0*/  IMAD.IADD R16, R0, 0x1, -R7 ;  /* 0x0000000100107824 */ /* 0x000fe200078e0a07 */
[----:B------:R-:W-:Y:S02]  /*0bf0*/  SHF.R.S32.HI R7, RZ, 0x4, R4 ;  /* 0x00000004ff077819 */ /* 0x000fe40000011404 */
[----:B------:R-:W-:Y:S01]  /*0c00*/  LOP3.LUT R6, R6, 0xfffffc00, RZ, 0xc0, !PT ;  /* 0xfffffc0006067812 */ /* 0x000fe200078ec0ff */
[----:B------:R-:W-:Y:S01]  /*0c10*/  IMAD.SHL.U32 R216, R16, 0x4, RZ ;  /* 0x0000000410d87824 */ /* 0x000fe200078e00ff */
[----:B------:R-:W-:-:S03]  /*0c20*/  LOP3.LUT R25, R8, 0xfffffe00, RZ, 0xc0, !PT ;  /* 0xfffffe0008197812 */ /* 0x000fc600078ec0ff */
[C---:B------:R-:W-:Y:S01]  /*0c30*/  VIADD R222, R216.reuse, 0x40 ;  /* 0x00000040d8de7836 */ /* 0x040fe20000000000 */
[C---:B------:R-:W-:Y:S01]  /*0c40*/  IADD3 R223, R216.reuse, 0x60, RZ ;  /* 0x00000060d8df7810 */ /* 0x040fe20007ffe0ff */
[C---:B------:R-:W-:Y:S01]  /*0c50*/  VIADD R221, R216.reuse, 0x20 ;  /* 0x00000020d8dd7836 */ /* 0x040fe20000000000 */
[----:B------:R-:W-:Y:S01]  /*0c60*/  SHF.R.S32.HI R217, RZ, 0x1f, R216 ;  /* 0x0000001fffd97819 */ /* 0x000fe200000114d8 */
[----:B------:R-:W-:Y:S01]  /*0c70*/  IMAD.IADD R214, R216, 0x1, R222 ;  /* 0x00000001d8d67824 */ /* 0x000fe200078e02de */
[----:B--2---:R-:W-:Y:S02]  /*0c80*/  R2UR UR5, R2 ;  /* 0x00000000020572ca */ /* 0x004fe400000e0000 */
[----:B------:R-:W-:Y:S02]  /*0c90*/  LEA.HI R2, R3, R0, RZ, 0x7 ;  /* 0x0000000003027211 */ /* 0x000fe400078f38ff */
[----:B------:R-:W-:Y:S02]  /*0ca0*/  LOP3.LUT R3, R4, 0x3fffff0, RZ, 0xc0, !PT ;  /* 0x03fffff004037812 */ /* 0x000fe400078ec0ff */
[----:B------:R-:W-:-:S02]  /*0cb0*/  LOP3.LUT R5, R2, 0xffffff80, RZ, 0xc0, !PT ;  /* 0xffffff8002057812 */ /* 0x000fc400078ec0ff */
[----:B------:R-:W-:Y:S02]  /*0cc0*/  LEA.HI R4, R4, R7, RZ, 0x1 ;  /* 0x0000000704047211 */ /* 0x000fe400078f08ff */
[C---:B------:R-:W-:Y:S01]  /*0cd0*/  IADD3 R21, R0.reuse, -R5, RZ ;  /* 0x8000000500157210 */ /* 0x040fe20007ffe0ff */
[----:B------:R-:W-:Y:S01]  /*0ce0*/  IMAD.IADD R5, R0, 0x1, -R3 ;  /* 0x0000000100057824 */ /* 0x000fe200078e0a03 */
[----:B------:R-:W-:Y:S01]  /*0cf0*/  SHF.R.S32.HI R3, RZ, 0x7, R2 ;  /* 0x00000007ff037819 */ /* 0x000fe20000011402 */
[----:B------:R-:W-:Y:S01]  /*0d00*/  ULOP3.LUT UR5, UR5, 0x1, URZ, 0xfc, !UPT ;  /* 0x0000000105057892 */ /* 0x000fe2000f8efc3f */
[----:B------:R-:W-:Y:S01]  /*0d10*/  SHF.R.S32.HI R9, RZ, 0x1f, R21 ;  /* 0x0000001fff097819 */ /* 0x000fe20000011415 */
[----:B------:R-:W-:Y:S01]  /*0d20*/  STL [R1+0x13c], R21 ;  /* 0x00013c1501007387 */ /* 0x000fe20000100800 */
[----:B------:R-:W-:Y:S02]  /*0d30*/  LEA.HI R2, R2, R3, RZ, 0x1 ;  /* 0x0000000302027211 */ /* 0x000fe400078f08ff */
[CC--:B------:R-:W-:Y:S01]  /*0d40*/  LEA.HI R10, R9.reuse, R21.reuse, RZ, 0x2 ;  /* 0x00000015090a7211 */ /* 0x0c0fe200078f10ff */
[----:B------:R0:W-:Y:S01]  /*0d50*/  STL [R1+0x8c], R16 ;  /* 0x00008c1001007387 */ /* 0x0001e20000100800 */
[----:B------:R-:W-:-:S02]  /*0d60*/  LEA.HI R9, R9, R21, RZ, 0x5 ;  /* 0x0000001509097211 */ /* 0x000fc400078f28ff */
[--C-:B------:R-:W-:Y:S02]  /*0d70*/  SHF.R.S32.HI R0, RZ, 0x2, R10.reuse ;  /* 0x00000002ff007819 */ /* 0x100fe4000001140a */
[----:B------:R-:W-:Y:S02]  /*0d80*/  SHF.R.S32.HI R11, RZ, 0x1f, R10 ;  /* 0x0000001fff0b7819 */ /* 0x000fe4000001140a */
[----:B------:R-:W-:Y:S02]  /*0d90*/  SHF.R.S32.HI R9, RZ, 0x5, R9 ;  /* 0x00000005ff097819 */ /* 0x000fe40000011409 */
[----:B------:R-:W-:Y:S01]  /*0da0*/  LEA.HI R11, R11, R0, RZ, 0x3 ;  /* 0x000000000b0b7211 */ /* 0x000fe200078f18ff */
[----:B0-----:R-:W-:Y:S01]  /*0db0*/  IMAD.SHL.U32 R16, R16, 0x8, RZ ;  /* 0x0000000810107824 */ /* 0x001fe200078e00ff */
[----:B------:R-:W-:Y:S02]  /*0dc0*/  LOP3.LUT R4, R4, 0x1ffffffe, RZ, 0xc0, !PT ;  /* 0x1ffffffe04047812 */ /* 0x000fe400078ec0ff */
[----:B------:R-:W-:Y:S01]  /*0dd0*/  LOP3.LUT R11, R11, 0xfffffff8, RZ, 0xc0, !PT ;  /* 0xfffffff80b0b7812 */ /* 0x000fe200078ec0ff */
[----:B------:R-:W-:Y:S01]  /*0de0*/  VIADD R22, R16, 0xc0 ;  /* 0x000000c010167836 */ /* 0x000fe20000000000 */
[----:B------:R-:W-:Y:S01]  /*0df0*/  LOP3.LUT R2, R2, 0x3fffffe, RZ, 0xc0, !PT ;  /* 0x03fffffe02027812 */ /* 0x000fe200078ec0ff */
[----:B------:R-:W-:Y:S01]  /*0e00*/  IMAD.IADD R4, R7, 0x1, -R4 ;  /* 0x0000000107047824 */ /* 0x000fe200078e0a04 */
[----:B------:R-:W-:Y:S01]  /*0e10*/  LEA R5, R5, R6, 0x6 ;  /* 0x0000000605057211 */ /* 0x000fe200078e30ff */
[----:B------:R-:W-:Y:S01]  /*0e20*/  IMAD.IADD R0, R0, 0x1, -R11 ;  /* 0x0000000100007824 */ /* 0x000fe200078e0a0b */
[----:B------:R-:W-:Y:S01]  /*0e30*/  IADD3 R7, R225, 0x20, RZ ;  /* 0x00000020e1077810 */ /* 0x000fe20007ffe0ff */
[----:B------:R-:W-:Y:S01]  /*0e40*/  IMAD.IADD R2, R3, 0x1, -R2 ;  /* 0x0000000103027824 */ /* 0x000fe200078e0a02 */
[----:B------:R-:W-:Y:S01]  /*0e50*/  LOP3.LUT R10, R10, 0x7ffffffc, RZ, 0xc0, !PT ;  /* 0x7ffffffc0a0a7812 */ /* 0x000fe200078ec0ff */
[----:B------:R-:W-:Y:S01]  /*0e60*/  IMAD R9, R9, 0x10, R0 ;  /* 0x0000001009097824 */ /* 0x000fe200078e0200 */
[----:B------:R-:W-:Y:S01]  /*0e70*/  SHF.R.S32.HI R6, RZ, 0x1f, R7 ;  /* 0x0000001fff067819 */ /* 0x000fe20000011407 */
[----:B------:R-:W-:Y:S01]  /*0e80*/  IMAD.SHL.U32 R0, R225, 0x40, RZ ;  /* 0x00000040e1007824 */ /* 0x000fe200078e00ff */
[----:B------:R-:W-:Y:S01]  /*0e90*/  SHF.R.S32.HI R17, RZ, 0x1f, R16 ;  /* 0x0000001fff117819 */ /* 0x000fe20000011410 */
[----:B------:R-:W-:Y:S01]  /*0ea0*/  IMAD R3, R4, 0x8, R5 ;  /* 0x0000000804037824 */ /* 0x000fe200078e0205 */
[----:B------:R-:W-:Y:S01]  /*0eb0*/  SHF.R.S32.HI R5, RZ, 0x1f, R214 ;  /* 0x0000001fff057819 */ /* 0x000fe200000114d6 */
[----:B------:R-:W-:Y:S01]  /*0ec0*/  IMAD.SHL.U32 R4, R7, 0x40, RZ ;  /* 0x0000004007047824 */ /* 0x000fe200078e00ff */
[----:B------:R-:W-:Y:S01]  /*0ed0*/  LOP3.LUT R19, R0, 0x1c0, RZ, 0xc0, !PT ;  /* 0x000001c000137812 */ /* 0x000fe200078ec0ff */
[----:B------:R-:W-:Y:S01]  /*0ee0*/  IMAD R11, R2, 0x40, R9 ;  /* 0x00000040020b7824 */ /* 0x000fe200078e0209 */
[----:B------:R-:W-:Y:S01]  /*0ef0*/  LEA.HI R0, R12, R12, RZ, 0x1 ;  /* 0x0000000c0c007211 */ /* 0x000fe200078f08ff */
[----:B------:R0:W-:Y:S01]  /*0f00*/  STL [R1+0x1d0], R3 ;  /* 0x0001d00301007387 */ /* 0x0001e20000100800 */
[----:B------:R-:W-:Y:S01]  /*0f10*/  LEA.HI R6, R6, R7, RZ, 0x3 ;  /* 0x0000000706067211 */ /* 0x000fe200078f18ff */
[----:B------:R-:W-:Y:S01]  /*0f20*/  VIADD R9, R225, 0x40 ;  /* 0x00000040e1097836 */ /* 0x000fe20000000000 */
[----:B------:R-:W-:Y:S01]  /*0f30*/  LEA.HI R212, R5, R214, RZ, 0x3 ;  /* 0x000000d605d47211 */ /* 0x000fe200078f18ff */
[----:B------:R-:W-:Y:S01]  /*0f40*/  STL [R1+0x68], R25 ;  /* 0x0000681901007387 */ /* 0x000fe20000100800 */
[----:B------:R-:W-:Y:S01]  /*0f50*/  LOP3.LUT R24, R4, 0x1c0, RZ, 0xc0, !PT ;  /* 0x000001c004187812 */ /* 0x000fe200078ec0ff */
[----:B------:R-:W-:Y:S01]  /*0f60*/  IMAD.SHL.U32 R6, R6, 0x40, RZ ;  /* 0x0000004006067824 */ /* 0x000fe200078e00ff */
[----:B------:R-:W-:Y:S01]  /*0f70*/  SHF.R.U32.HI R26, RZ, 0x3, R19 ;  /* 0x00000003ff1a7819 */ /* 0x000fe20000011613 */
[----:B------:R-:W-:Y:S01]  /*0f80*/  IMAD.IADD R10, R21, 0x1, -R10 ;  /* 0x00000001150a7824 */ /* 0x000fe200078e0a0a */
[----:B------:R-:W-:-:S02]  /*0f90*/  SHF.R.S32.HI R2, RZ, 0x1f, R9 ;  /* 0x0000001fff027819 */ /* 0x000fc40000011409 */
[----:B0-----:R-:W-:Y:S02]  /*0fa0*/  LOP3.LUT R3, R0, 0x1ffffffe, RZ, 0xc0, !PT ;  /* 0x1ffffffe00037812 */ /* 0x001fe400078ec0ff */
[----:B------:R-:W-:Y:S02]  /*0fb0*/  LEA.HI R0, R5, R214, RZ, 0x6 ;  /* 0x000000d605007211 */ /* 0x000fe400078f30ff */
[----:B------:R-:W-:Y:S01]  /*0fc0*/  LOP3.LUT R18, R6, 0xfffffe00, RZ, 0xc0, !PT ;  /* 0xfffffe0006127812 */ /* 0x000fe200078ec0ff */
[----:B------:R-:W-:Y:S01]  /*0fd0*/  IMAD.MOV.U32 R6, RZ, RZ, R14 ;  /* 0x000000ffff067224 */ /* 0x000fe200078e000e */
[----:B------:R-:W-:Y:S01]  /*0fe0*/  LEA.HI R2, R2, R9, RZ, 0x3 ;  /* 0x0000000902027211 */ /* 0x000fe200078f18ff */
[----:B------:R-:W-:Y:S01]  /*0ff0*/  IMAD.SHL.U32 R4, R0, 0x80, RZ ;  /* 0x0000008000047824 */ /* 0x000fe200078e00ff */
[----:B------:R-:W-:Y:S01]  /*1000*/  LOP3.LUT R0, R19, 0x38, R212, 0xf8, !PT ;  /* 0x0000003813007812 */ /* 0x000fe200078ef8d4 */
[----:B------:R-:W-:Y:S01]  /*1010*/  STL [R1+0x64], R18 ;  /* 0x0000641201007387 */ /* 0x000fe20000100800 */
[----:B------:R-:W-:Y:S01]  /*1020*/  SHF.R.U32.HI R20, RZ, 0x3, R24 ;  /* 0x00000003ff147819 */ /* 0x000fe20000011618 */
[----:B------:R-:W-:Y:S01]  /*1030*/  IMAD.SHL.U32 R2, R2, 0x40, RZ ;  /* 0x0000004002027824 */ /* 0x000fe200078e00ff */
[----:B------:R-:W-:Y:S01]  /*1040*/  LOP3.LUT R5, R0, R26, RZ, 0x3c, !PT ;  /* 0x0000001a00057212 */ /* 0x000fe200078e3cff */
[----:B------:R-:W-:Y:S01]  /*1050*/  IMAD.U32 R0, RZ, RZ, UR5 ;  /* 0x00000005ff007e24 */ /* 0x000fe2000f8e00ff */
[----:B------:R-:W-:Y:S01]  /*1060*/  STL [R1+0x1cc], R11 ;  /* 0x0001cc0b01007387 */ /* 0x000fe20000100800 */
[----:B------:R-:W-:-:S02]  /*1070*/  LOP3.LUT R4, R4, 0xffffe000, RZ, 0xc0, !PT ;  /* 0xffffe00004047812 */ /* 0x000fc400078ec0ff */
[----:B------:R-:W-:Y:S01]  /*1080*/  LOP3.LUT R7, R24, 0x38, R212, 0xf8, !PT ;  /* 0x0000003818077812 */ /* 0x000fe200078ef8d4 */
[----:B------:R-:W-:Y:S01]  /*1090*/  STL [R1+0xa0], RZ ;  /* 0x0000a0ff01007387 */ /* 0x000fe20000100800 */
[----:B------:R-:W-:Y:S01]  /*10a0*/  IADD3 R3, R12, -R3, RZ ;  /* 0x800000030c037210 */ /* 0x000fe20007ffe0ff */
[----:B------:R-:W-:Y:S01]  /*10b0*/  IMAD.U32 R12, RZ, RZ, UR4 ;  /* 0x00000004ff0c7e24 */ /* 0x000fe2000f8e00ff */
[----:B------:R-:W-:Y:S01]  /*10c0*/  IADD3 R8, R5, R4, R25 ;  /* 0x0000000405087210 */ /* 0x000fe20007ffe019 */
[----:B------:R0:W-:Y:S01]  /*10d0*/  STL [R1+0x5c], R0 ;  /* 0x00005c0001007387 */ /* 0x0001e20000100800 */
[----:B------:R-:W-:Y:S01]  /*10e0*/  IMAD.MOV.U32 R5, RZ, RZ, R13 ;  /* 0x000000ffff057224 */ /* 0x000fe200078e000d */
[----:B------:R-:W-:Y:S01]  /*10f0*/  LOP3.LUT R7, R7, R20, RZ, 0x3c, !PT ;  /* 0x0000001407077212 */ /* 0x000fe200078e3cff */
[----:B------:R-:W-:Y:S01]  /*1100*/  IMAD R3, R3, 0x8, R11 ;  /* 0x0000000803037824 */ /* 0x000fe200078e020b */
[----:B------:R-:W-:Y:S01]  /*1110*/  SHF.R.S32.HI R14, RZ, 0x1f, R221 ;  /* 0x0000001fff0e7819 */ /* 0x000fe200000114dd */
[----:B------:R1:W-:Y:S01]  /*1120*/  STL [R1+0x128], R12 ;  /* 0x0001280c01007387 */ /* 0x0003e20000100800 */
[----:B------:R-:W-:Y:S01]  /*1130*/  IADD3 R4, R7, R4, R18 ;  /* 0x0000000407047210 */ /* 0x000fe20007ffe012 */
[----:B------:R-:W-:Y:S01]  /*1140*/  IMAD.MOV.U32 R7, RZ, RZ, R15 ;  /* 0x000000ffff077224 */ /* 0x000fe200078e000f */
[----:B------:R-:W-:Y:S01]  /*1150*/  SHF.R.S32.HI R15, RZ, 0x1f, R222 ;  /* 0x0000001fff0f7819 */ /* 0x000fe200000114de */
[----:B0-----:R-:W-:Y:S01]  /*1160*/  IMAD.SHL.U32 R0, R9, 0x40, RZ ;  /* 0x0000004009007824 */ /* 0x001fe200078e00ff */
[----:B------:R-:W-:-:S02]  /*1170*/  LOP3.LUT R2, R2, 0xfffffe00, RZ, 0xc0, !PT ;  /* 0xfffffe0002027812 */ /* 0x000fc400078ec0ff */
[----:B------:R-:W-:Y:S02]  /*1180*/  SHF.L.U32 R45, R10, 0x1, RZ ;  /* 0x000000010a2d7819 */ /* 0x000fe400000006ff */
[----:B------:R-:W-:Y:S02]  /*1190*/  LOP3.LUT R9, R0, 0x1c0, RZ, 0xc0, !PT ;  /* 0x000001c000097812 */ /* 0x000fe400078ec0ff */
[----:B------:R-:W-:Y:S01]  /*11a0*/  LOP3.LUT R0, R19, 0x38, R16, 0xf8, !PT ;  /* 0x0000003813007812 */ /* 0x000fe200078ef810 */
[C---:B------:R-:W-:Y:S01]  /*11b0*/  VIADD R44, R45.reuse, 0x8 ;  /* 0x000000082d2c7836 */ /* 0x040fe20000000000 */
[----:B-1----:R-:W-:Y:S01]  /*11c0*/  SHF.R.U32.HI R12, RZ, 0x3, R9 ;  /* 0x00000003ff0c7819 */ /* 0x002fe20000011609 */
[----:B------:R-:W-:Y:S01]  /*11d0*/  VIADD R43, R45, 0x10 ;  /* 0x000000102d2b7836 */ /* 0x000fe20000000000 */
[----:B------:R-:W-:Y:S01]  /*11e0*/  LOP3.LUT R13, R25, R0, R26, 0xf6, !PT ;  /* 0x00000000190d7212 */ /* 0x000fe200078ef61a */
[----:B------:R-:W-:Y:S01]  /*11f0*/  VIADD R42, R45, 0x18 ;  /* 0x000000182d2a7836 */ /* 0x000fe20000000000 */
[--C-:B------:R-:W-:Y:S01]  /*1200*/  LOP3.LUT R9, R9, 0x38, R16.reuse, 0xf8, !PT ;  /* 0x0000003809097812 */ /* 0x100fe200078ef810 */
[C---:B------:R-:W-:Y:S01]  /*1210*/  VIADD R41, R45.reuse, 0x20 ;  /* 0x000000202d297836 */ /* 0x040fe20000000000 */
[----:B------:R-:W-:Y:S01]  /*1220*/  LOP3.LUT R0, R24, 0x38, R16, 0xf8, !PT ;  /* 0x0000003818007812 */ /* 0x000fe200078ef810 */
[----:B------:R0:W-:Y:S01]  /*1230*/  STL [R1+0x88], R13 ;  /* 0x0000880d01007387 */ /* 0x0001e20000100800 */
[----:B------:R-:W-:Y:S01]  /*1240*/  LOP3.LUT R9, R2, R9, R12, 0xf6, !PT ;  /* 0x0000000902097212 */ /* 0x000fe200078ef60c */
[C---:B------:R-:W-:Y:S01]  /*1250*/  VIADD R39, R45.reuse, 0x30 ;  /* 0x000000302d277836 */ /* 0x040fe20000000000 */
[----:B------:R-:W-:Y:S01]  /*1260*/  LOP3.LUT R0, R18, R0, R20, 0xf6, !PT ;  /* 0x0000000012007212 */ /* 0x000fe200078ef614 */
[----:B------:R1:W-:Y:S01]  /*1270*/  STL [R1+0x134], R14 ;  /* 0x0001340e01007387 */ /* 0x0003e20000100800 */
[C---:B------:R-:W-:Y:S01]  /*1280*/  IADD3 R40, R45.reuse, 0x28, RZ ;  /* 0x000000282d287810 */ /* 0x040fe20007ffe0ff */
[C---:B------:R-:W-:Y:S01]  /*1290*/  VIADD R38, R45.reuse, 0x38 ;  /* 0x000000382d267836 */ /* 0x040fe20000000000 */
[C---:B------:R-:W-:Y:S01]  /*12a0*/  IADD3 R35, R45.reuse, 0x50, RZ ;  /* 0x000000502d237810 */ /* 0x040fe20007ffe0ff */
[----:B------:R2:W-:Y:S01]  /*12b0*/  STL [R1+0x130], R15 ;  /* 0x0001300f01007387 */ /* 0x0005e20000100800 */
[----:B------:R-:W-:Y:S01]  /*12c0*/  VIADD R37, R45, 0x40 ;  /* 0x000000402d257836 */ /* 0x000fe20000000000 */
[----:B0-----:R-:W-:Y:S01]  /*12d0*/  LEA R13, R13, UR4, 0x1 ;  /* 0x000000040d0d7c11 */ /* 0x001fe2000f8e08ff */
[C---:B------:R-:W-:Y:S01]  /*12e0*/  VIADD R36, R45.reuse, 0x48 ;  /* 0x000000482d247836 */ /* 0x040fe20000000000 */
[C---:B------:R-:W-:Y:S01]  /*12f0*/  IADD3 R30, R45.reuse, 0x78, RZ ;  /* 0x000000782d1e7810 */ /* 0x040fe20007ffe0ff */
[C---:B------:R-:W-:Y:S01]  /*1300*/  VIADD R34, R45.reuse, 0x58 ;  /* 0x000000582d227836 */ /* 0x040fe20000000000 */
[----:B-1----:R-:W-:Y:S01]  /*1310*/  SHF.R.S32.HI R14, RZ, 0x1f, R223 ;  /* 0x0000001fff0e7819 */ /* 0x002fe200000114df */
[C---:B------:R-:W-:Y:S01]  /*1320*/  VIADD R33, R45.reuse, 0x60 ;  /* 0x000000602d217836 */ /* 0x040fe20000000000 */
[C---:B------:R-:W-:Y:S01]  /*1330*/  IADD3 R25, R45.reuse, 0xa0, RZ ;  /* 0x000000a02d197810 */ /* 0x040fe20007ffe0ff */
[C---:B------:R-:W-:Y:S01]  /*1340*/  VIADD R32, R45.reuse, 0x68 ;  /* 0x000000682d207836 */ /* 0x040fe20000000000 */
[C---:B--2---:R-:W-:Y:S01]  /*1350*/  IADD3 R15, R45.reuse, 0xc8, RZ ;  /* 0x000000c82d0f7810 */ /* 0x044fe20007ffe0ff */
[----:B------:R-:W-:Y:S01]  /*1360*/  STL [R1+0x12c], R14 ;  /* 0x00012c0e01007387 */ /* 0x000fe20000100800 */
[C---:B------:R-:W-:Y:S01]  /*1370*/  VIADD R31, R45.reuse, 0x70 ;  /* 0x000000702d1f7836 */ /* 0x040fe20000000000 */
[----:B------:R-:W-:Y:S01]  /*1380*/  SHF.R.S32.HI R218, RZ, 0x1f, R22 ;  /* 0x0000001fffda7819 */ /* 0x000fe20000011416 */
[C---:B------:R-:W-:Y:S01]  /*1390*/  VIADD R29, R45.reuse, 0x80 ;  /* 0x000000802d1d7836 */ /* 0x040fe20000000000 */
[----:B------:R-:W-:Y:S01]  /*13a0*/  STL [R1+0x70], R13 ;  /* 0x0000700d01007387 */ /* 0x000fe20000100800 */
[----:B------:R-:W-:-:S02]  /*13b0*/  VIADD R28, R45, 0x88 ;  /* 0x000000882d1c7836 */ /* 0x000fc40000000000 */
[C---:B------:R-:W-:Y:S01]  /*13c0*/  VIADD R27, R45.reuse, 0x90 ;  /* 0x000000902d1b7836 */ /* 0x040fe20000000000 */
[----:B------:R0:W-:Y:S01]  /*13d0*/  STL [R1+0x60], R2 ;  /* 0x0000600201007387 */ /* 0x0001e20000100800 */
[C---:B------:R-:W-:Y:S02]  /*13e0*/  VIADD R26, R45.reuse, 0x98 ;  /* 0x000000982d1a7836 */ /* 0x040fe40000000000 */
[C---:B------:R-:W-:Y:S01]  /*13f0*/  VIADD R24, R45.reuse, 0xa8 ;  /* 0x000000a82d187836 */ /* 0x040fe20000000000 */
[----:B------:R-:W-:Y:S01]  /*1400*/  STL [R1+0x80], R45 ;  /* 0x0000802d01007387 */ /* 0x000fe20000100800 */
[C---:B------:R-:W-:Y:S02]  /*1410*/  VIADD R21, R45.reuse, 0xb0 ;  /* 0x000000b02d157836 */ /* 0x040fe40000000000 */
[C---:B------:R-:W-:Y:S02]  /*1420*/  VIADD R20, R45.reuse, 0xb8 ;  /* 0x000000b82d147836 */ /* 0x040fe40000000000 */
[C---:B------:R-:W-:Y:S01]  /*1430*/  VIADD R18, R45.reuse, 0xc0 ;  /* 0x000000c02d127836 */ /* 0x040fe20000000000 */
[----:B0-----:R-:W-:Y:S01]  /*1440*/  SHF.R.S32.HI R2, RZ, 0x3, R212 ;  /* 0x00000003ff027819 */ /* 0x001fe200000114d4 */
[C---:B------:R-:W-:Y:S01]  /*1450*/  VIADD R14, R45.reuse, 0xd0 ;  /* 0x000000d02d0e7836 */ /* 0x040fe20000000000 */
[----:B------:R-:W-:Y:S01]  /*1460*/  LOP3.LUT R212, R212, 0xfffffff8, RZ, 0xc0, !PT ;  /* 0xfffffff8d4d47812 */ /* 0x000fe200078ec0ff */
[----:B------:R-:W-:-:S02]  /*1470*/  VIADD R13, R45, 0xd8 ;  /* 0x000000d82d0d7836 */ /* 0x000fc40000000000 */
[----:B------:R0:W-:Y:S01]  /*1480*/  STL [R1+0x138], R2 ;  /* 0x0001380201007387 */ /* 0x0001e20000100800 */
[C---:B------:R-:W-:Y:S01]  /*1490*/  VIADD R12, R45.reuse, 0xe0 ;  /* 0x000000e02d0c7836 */ /* 0x040fe20000000000 */
[----:B------:R-:W-:Y:S01]  /*14a0*/  SHF.R.S32.HI R215, RZ, 0x1f, R212 ;  /* 0x0000001fffd77819 */ /* 0x000fe200000114d4 */
[----:B------:R-:W-:Y:S02]  /*14b0*/  VIADD R10, R45, 0xe8 ;  /* 0x000000e82d0a7836 */ /* 0x000fe40000000000 */
[----:B------:R-:W-:Y:S01]  /*14c0*/  VIADD R19, R16, 0x80 ;  /* 0x0000008010137836 */ /* 0x000fe20000000000 */
[----:B0-----:R-:W-:Y:S02]  /*14d0*/  LEA R2, R0, UR4, 0x1 ;  /* 0x0000000400027c11 */ /* 0x001fe4000f8e08ff */
[----:B------:R-:W-:Y:S02]  /*14e0*/  LEA R0, R9, UR4, 0x1 ;  /* 0x0000000409007c11 */ /* 0x000fe4000f8e08ff */
[----:B------:R-:W-:Y:S01]  /*14f0*/  SHF.R.S32.HI R9, RZ, 0x1f, R43 ;  /* 0x0000001fff097819 */ /* 0x000fe2000001142b */
[----:B------:R0:W-:Y:S01]  /*1500*/  STL [R1+0x1c4], R2 ;  /* 0x0001c40201007387 */ /* 0x0001e20000100800 */
[----:B------:R-:W-:-:S03]  /*1510*/  SHF.R.S32.HI R219, RZ, 0x1f, R19 ;  /* 0x0000001fffdb7819 */ /* 0x000fc60000011413 */
[----:B------:R1:W-:Y:S04]  /*1520*/  STL [R1+0x1bc], R0 ;  /* 0x0001bc0001007387 */ /* 0x0003e80000100800 */
[----:B------:R2:W-:Y:S01]  /*1530*/  STL [R1+0x120], R44 ;  /* 0x0001202c01007387 */ /* 0x0005e20000100800 */
[----:B0-----:R-:W-:-:S03]  /*1540*/  IADD3 R2, R45, 0xf0, RZ ;  /* 0x000000f02d027810 */ /* 0x001fc60007ffe0ff */
[----:B------:R-:W-:Y:S01]  /*1550*/  STL [R1+0x11c], R43 ;  /* 0x00011c2b01007387 */ /* 0x000fe20000100800 */
[----:B-1----:R-:W-:-:S03]  /*1560*/  VIADD R0, R45, 0xf8 ;  /* 0x000000f82d007836 */ /* 0x002fc60000000000 */
[----:B------:R0:W-:Y:S01]  /*1570*/  STL [R1+0x118], R42 ;  /* 0x0001182a01007387 */ /* 0x0001e20000100800 */
[----:B--2---:R-:W-:-:S03]  /*1580*/  SHF.R.S32.HI R44, RZ, 0x1f, R44 ;  /* 0x0000001fff2c7819 */ /* 0x004fc6000001142c */
[----:B------:R1:W-:Y:S04]  /*1590*/  STL [R1+0x114], R41 ;  /* 0x0001142901007387 */ /* 0x0003e80000100800 */
[----:B------:R-:W-:Y:S01]  /*15a0*/  STL [R1+0x110], R40 ;  /* 0x0001102801007387 */ /* 0x000fe20000100800 */
[----:B0-----:R-:W-:-:S03]  /*15b0*/  SHF.R.S32.HI R42, RZ, 0x1f, R42 ;  /* 0x0000001fff2a7819 */ /* 0x001fc6000001142a */
[----:B------:R0:W-:Y:S01]  /*15c0*/  STL [R1+0x10c], R39 ;  /* 0x00010c2701007387 */ /* 0x0001e20000100800 */
[----:B-1----:R-:W-:-:S03]  /*15d0*/  SHF.R.S32.HI R41, RZ, 0x1f, R41 ;  /* 0x0000001fff297819 */ /* 0x002fc60000011429 */
        /* <DEDUP_REMOVED lines=40> */
[----:B------:R-:W-:Y:S04]  /*1860*/  STL [R1+0x1b8], R44 ;  /* 0x0001b82c01007387 */ /* 0x000fe80000100800 */
[----:B------:R1:W-:Y:S01]  /*1870*/  STL [R1+0xa8], R0 ;  /* 0x0000a80001007387 */ /* 0x0003e20000100800 */
[----:B0-----:R-:W-:-:S03]  /*1880*/  SHF.R.S32.HI R2, RZ, 0x1f, R2 ;  /* 0x0000001fff027819 */ /* 0x001fc60000011402 */
[----:B------:R0:W-:Y:S04]  /*1890*/  STL [R1+0x1b4], R9 ;  /* 0x0001b40901007387 */ /* 0x0001e80000100800 */
[----:B------:R-:W-:Y:S01]  /*18a0*/  STL [R1+0x1b0], R42 ;  /* 0x0001b02a01007387 */ /* 0x000fe20000100800 */
[----:B-1----:R-:W-:-:S03]  /*18b0*/  SHF.R.S32.HI R0, RZ, 0x1f, R0 ;  /* 0x0000001fff007819 */ /* 0x002fc60000011400 */
        /* <DEDUP_REMOVED lines=34> */
[----:B------:R-:W-:Y:S04]  /*1ae0*/  STL [R1+0x148], R9 ;  /* 0x0001480901007387 */ /* 0x000fe80000100800 */
[----:B------:R0:W-:Y:S04]  /*1af0*/  STL [R1+0x144], R2 ;  /* 0x0001440201007387 */ /* 0x0001e80000100800 */
[----:B------:R1:W-:Y:S04]  /*1b00*/  STL [R1+0x140], R0 ;  /* 0x0001400001007387 */ /* 0x0003e80000100800 */
[----:B------:R2:W-:Y:S01]  /*1b10*/  STL [R1+0x84], R3 ;  /* 0x0000840301007387 */ /* 0x0005e20000100800 */
[----:B0-----:R-:W-:-:S02]  /*1b20*/  LEA R2, R8, UR4, 0x1 ;  /* 0x0000000408027c11 */ /* 0x001fc4000f8e08ff */
[----:B-1----:R-:W-:-:S05]  /*1b30*/  LEA R0, R4, UR4, 0x1 ;  /* 0x0000000404007c11 */ /* 0x002fca000f8e08ff */
[----:B------:R2:W-:Y:S04]  /*1b40*/  STL [R1+0x1c0], R0 ;  /* 0x0001c00001007387 */ /* 0x0005e80000100800 */
[----:B------:R2:W-:Y:S02]  /*1b50*/  STL [R1+0x1c8], R2 ;  /* 0x0001c80201007387 */ /* 0x0005e40000100800 */
.L_x_2927:
[----:B0-23--:R-:W0:Y:S01]  /*1b60*/  LDC.64 R2, c[0x0][0xc88] ;  /* 0x00032200ff027b82 */ /* 0x00de220000000a00 */
[----:B------:R-:W-:Y:S01]  /*1b70*/  ULDC.64 UR4, c[0x0][0xa28] ;  /* 0x00028a0000047ab9 */ /* 0x000fe20000000a00 */
[----:B------:R-:W-:Y:S01]  /*1b80*/  ULDC.64 UR8, c[0x0][0xa18] ;  /* 0x0002860000087ab9 */ /* 0x000fe20000000a00 */
[----:B------:R-:W-:Y:S01]  /*1b90*/  ULDC.64 UR6, c[0x0][0xa08] ;  /* 0x0002820000067ab9 */ /* 0x000fe20000000a00 */
[----:B0-----:R-:W-:-:S05]  /*1ba0*/  IMAD.WIDE R2, R7, 0x4, R2 ;  /* 0x0000000407027825 */ /* 0x001fca00078e0202 */
[----:B------:R-:W2:Y:S01]  /*1bb0*/  LDG.E R25, desc[UR60][R2.64] ;  /* 0x0000003c02197981 */ /* 0x000ea2000c1e1900 */
[----:B------:R-:W-:Y:S01]  /*1bc0*/  ISETP.NE.U32.AND P2, PT, RZ, UR4, PT ;  /* 0x00000004ff007c0c */ /* 0x000fe2000bf45070 */
[----:B----4-:R-:W-:Y:S01]  /*1bd0*/  IMAD.MOV.U32 R11, RZ, RZ, RZ ;  /* 0x000000ffff0b7224 */ /* 0x010fe200078e00ff */
[----:B------:R-:W-:Y:S02]  /*1be0*/  ISETP.NE.U32.AND P1, PT, RZ, UR8, PT ;  /* 0x00000008ff007c0c */ /* 0x000fe4000bf25070 */
[----:B------:R-:W-:Y:S02]  /*1bf0*/  ISETP.NE.AND.EX P2, PT, RZ, UR5, PT, P2 ;  /* 0x00000005ff007c0c */ /* 0x000fe4000bf45320 */
[----:B------:R-:W-:Y:S02]  /*1c00*/  ISETP.NE.AND.EX P1, PT, RZ, UR9, PT, P1 ;  /* 0x00000009ff007c0c */ /* 0x000fe4000bf25310 */
[----:B------:R-:W-:Y:S02]  /*1c10*/  ISETP.NE.U32.AND P0, PT, RZ, UR6, PT ;  /* 0x00000006ff007c0c */ /* 0x000fe4000bf05070 */
[----:B------:R-:W-:-:S02]  /*1c20*/  MOV R115, RZ ;  /* 0x000000ff00737202 */ /* 0x000fc40000000f00 */
[----:B------:R-:W-:Y:S02]  /*1c30*/  ISETP.NE.AND.EX P0, PT, RZ, UR7, PT, P0 ;  /* 0x00000007ff007c0c */ /* 0x000fe4000bf05300 */
[----:B--2---:R-:W-:Y:S01]  /*1c40*/  SHF.R.S32.HI R0, RZ, 0x1f, R25 ;  /* 0x0000001fff007819 */ /* 0x004fe20000011419 */
[C---:B------:R-:W-:Y:S02]  /*1c50*/  IMAD.SHL.U32 R28, R25.reuse, 0x4, RZ ;  /* 0x00000004191c7824 */ /* 0x040fe400078e00ff */
[C---:B------:R-:W-:Y:S01]  /*1c60*/  @P2 LEA R8, P3, R25.reuse, UR4, 0x2 ;  /* 0x0000000419082c11 */ /* 0x040fe2000f8610ff */
[----:B------:R-:W-:Y:S01]  /*1c70*/  STL [R1+0x94], R25 ;  /* 0x0000941901007387 */ /* 0x000fe20000100800 */
[C-C-:B------:R-:W-:Y:S02]  /*1c80*/  SHF.L.U64.HI R27, R25.reuse, 0x2, R0.reuse ;  /* 0x00000002191b7819 */ /* 0x140fe40000010200 */
[----:B------:R-:W-:Y:S01]  /*1c90*/  @P2 LEA.HI.X R9, R25, UR5, R0, 0x2, P3 ;  /* 0x0000000519092c11 */ /* 0x000fe200098f1400 */
[----:B------:R-:W-:Y:S01]  /*1ca0*/  ULDC UR4, c[0x0][0x288] ;  /* 0x0000a20000047ab9 */ /* 0x000fe20000000800 */
[----:B------:R0:W-:Y:S01]  /*1cb0*/  STL [R1+0x124], R0 ;  /* 0x0001240001007387 */ /* 0x0001e20000100800 */
[----:B------:R-:W-:-:S03]  /*1cc0*/  IADD3 R2, P4, R28, UR6, RZ ;  /* 0x000000061c027c10 */ /* 0x000fc6000ff9e0ff */
[----:B-1---5:R1:W5:Y:S01]  /*1cd0*/  @P2 LDG.E R11, desc[UR60][R8.64] ;  /* 0x0000003c080b2981 */ /* 0x022362000c1e1900 */
[----:B------:R-:W-:Y:S01]  /*1ce0*/  IADD3.X R3, R27, UR7, RZ, P4, !PT ;  /* 0x000000071b037c10 */ /* 0x000fe2000a7fe4ff */
[----:B------:R-:W-:Y:S01]  /*1cf0*/  ULDC.64 UR6, c[0x0][0xa20] ;  /* 0x0002880000067ab9 */ /* 0x000fe20000000a00 */
[----:B------:R-:W-:Y:S01]  /*1d00*/  LOP3.LUT R4, R6, 0xff000000, RZ, 0xc0, !PT ;  /* 0xff00000006047812 */ /* 0x000fe200078ec0ff */
[----:B------:R-:W-:Y:S01]  /*1d10*/  STL [R1+0x98], R28 ;  /* 0x0000981c01007387 */ /* 0x000fe20000100800 */
[----:B0-----:R-:W-:Y:S01]  /*1d20*/  IMAD.U32 R0, RZ, RZ, UR4 ;  /* 0x00000004ff007e24 */ /* 0x001fe2000f8e00ff */
[----:B------:R-:W-:Y:S02]  /*1d30*/  ULDC.64 UR4, c[0x0][0x418] ;  /* 0x0001060000047ab9 */ /* 0x000fe40000000a00 */
[----:B------:R0:W5:Y:S01]  /*1d40*/  @P0 LDG.E R115, desc[UR60][R2.64] ;  /* 0x0000003c02730981 */ /* 0x000162000c1e1900 */
[----:B-1----:R-:W-:-:S03]  /*1d50*/  @P1 IADD3 R8, P2, R28, UR8, RZ ;  /* 0x000000081c081c10 */ /* 0x002fc6000ff5e0ff */
[----:B------:R-:W-:Y:S01]  /*1d60*/  STL [R1+0x9c], R27 ;  /* 0x00009c1b01007387 */ /* 0x000fe20000100800 */
[----:B------:R-:W-:-:S05]  /*1d70*/  @P1 IADD3.X R9, R27, UR9, RZ, P2, !PT ;  /* 0x000000091b091c10 */ /* 0x000fca00097fe4ff */
[----:B------:R-:W2:Y:S01]  /*1d80*/  @P1 LDG.E R0, desc[UR60][R8.64] ;  /* 0x0000003c08001981 */ /* 0x000ea2000c1e1900 */
[----:B------:R-:W-:-:S03]  /*1d90*/  UISETP.NE.U32.AND UP0, UPT, UR4, URZ, UPT ;  /* 0x0000003f0400728c */ /* 0x000fc6000bf05070 */
[----:B------:R-:W-:Y:S01]  /*1da0*/  ULDC UR4, c[0x0][0x424] ;  /* 0x0001090000047ab9 */ /* 0x000fe20000000800 */
[----:B------:R-:W-:Y:S01]  /*1db0*/  UISETP.NE.AND.EX UP0, UPT, UR5, URZ, UPT, UP0 ;  /* 0x0000003f0500728c */ /* 0x000fe2000bf05300 */
[----:B------:R-:W-:Y:S02]  /*1dc0*/  ISETP.NE.U32.AND P2, PT, RZ, UR6, PT ;  /* 0x00000006ff007c0c */ /* 0x000fe4000bf45070 */
[----:B------:R-:W-:Y:S01]  /*1dd0*/  ULDC UR5, c[0x0][0x2f0] ;  /* 0x0000bc0000057ab9 */ /* 0x000fe20000000800 */
[----:B------:R-:W-:Y:S01]  /*1de0*/  USEL UR4, UR4, 0x1, UP0 ;  /* 0x0000000104047887 */ /* 0x000fe20008000000 */
[----:B------:R-:W-:Y:S02]  /*1df0*/  SHF.R.U32.HI R7, RZ, 0x8, R4 ;  /* 0x00000008ff077819 */ /* 0x000fe40000011604 */
[----:B------:R-:W-:Y:S01]  /*1e00*/  ISETP.NE.AND.EX P2, PT, RZ, UR7, PT, P2 ;  /* 0x00000007ff007c0c */ /* 0x000fe2000bf45320 */
[----:B------:R-:W-:-:S03]  /*1e10*/  UIMAD UR4, UR4, UR5, URZ ;  /* 0x00000005040472a4 */ /* 0x000fc6000f8e023f */
[----:B------:R-:W-:Y:S01]  /*1e20*/  ULDC UR5, c[0x0][0x348] ;  /* 0x0000d20000057ab9 */ /* 0x000fe20000000800 */
[C---:B------:R-:W-:Y:S01]  /*1e30*/  LOP3.LUT R224, R6.reuse, 0xffff, RZ, 0xc0, !PT ;  /* 0x0000ffff06e07812 */ /* 0x040fe200078ec0ff */
[----:B--2---:R1:W-:Y:S01]  /*1e40*/  STL [R1+0x6c], R0 ;  /* 0x00006c0001007387 */ /* 0x0043e20000100800 */
[----:B------:R-:W-:Y:S01]  /*1e50*/  IMAD.MOV.U32 R10, RZ, RZ, R0 ;  /* 0x000000ffff0a7224 */ /* 0x000fe200078e0000 */
[----:B-1----:R-:W-:-:S04]  /*1e60*/  LOP3.LUT R0, R6, 0xff0000, RZ, 0xc0, !PT ;  /* 0x00ff000006007812 */ /* 0x002fc800078ec0ff */
[----:B------:R-:W-:Y:S01]  /*1e70*/  LEA.HI R8, R0, R7, RZ, 0x10 ;  /* 0x0000000700087211 */ /* 0x000fe200078f80ff */
[----:B0-----:R-:W-:Y:S06]  /*1e80*/  @P1 BRA `(.L_x_2650) ;  /* 0x0000000000281947 */ /* 0x001fec0003800000 */
[----:B------:R-:W-:Y:S02]  /*1e90*/  ULDC.64 UR8, c[0x0][0xa00] ;  /* 0x0002800000087ab9 */ /* 0x000fe40000000a00 */
[----:B------:R-:W-:-:S04]  /*1ea0*/  ISETP.NE.U32.AND P1, PT, RZ, UR8, PT ;  /* 0x00000008ff007c0c */ /* 0x000fc8000bf25070 */
[----:B------:R-:W-:-:S13]  /*1eb0*/  ISETP.NE.AND.EX P1, PT, RZ, UR9, PT, P1 ;  /* 0x00000009ff007c0c */ /* 0x000fda000bf25310 */
[----:B------:R-:W-:Y:S05]  /*1ec0*/  @!P1 BRA `(.L_x_2650) ;  /* 0x0000000000189947 */ /* 0x000fea0003800000 */
[----:B------:R-:W0:Y:S02]  /*1ed0*/  LDC.64 R6, c[0x0][0xa00] ;  /* 0x00028000ff067b82 */ /* 0x000e240000000a00 */
[----:B0-----:R-:W-:-:S05]  /*1ee0*/  IMAD.WIDE R6, R25, 0x4, R6 ;  /* 0x0000000419067825 */ /* 0x001fca00078e0206 */
[----:B------:R-:W2:Y:S04]  /*1ef0*/  LDG.E R0, desc[UR60][R6.64] ;  /* 0x0000003c06007981 */ /* 0x000ea8000c1e1900 */
[----:B------:R-:W2:Y:S02]  /*1f00*/  LDG.E R9, desc[UR60][R6.64+0x4] ;  /* 0x0000043c06097981 */ /* 0x000ea4000c1e1900 */
[----:B--2---:R-:W-:-:S05]  /*1f10*/  IMAD.IADD R10, R9, 0x1, -R0 ;  /* 0x00000001090a7824 */ /* 0x004fca00078e0a00 */
[----:B------:R0:W-:Y:S02]  /*1f20*/  STL [R1+0x6c], R10 ;  /* 0x00006c0a01007387 */ /* 0x0001e40000100800 */
.L_x_2650:
[----:B------:R-:W-:Y:S01]  /*1f30*/  IMAD.U32 R24, RZ, RZ, UR5 ;  /* 0x00000005ff187e24 */ /* 0x000fe2000f8e00ff */
[----:B------:R-:W-:Y:S01]  /*1f40*/  MOV R26, UR4 ;  /* 0x00000004001a7c02 */ /* 0x000fe20008000f00 */
[----:B------:R-:W-:Y:S06]  /*1f50*/  @!P2 BRA `(.L_x_2651) ;  /* 0x000000000010a947 */ /* 0x000fec0003800000 */
[----:B------:R-:W-:-:S04]  /*1f60*/  IADD3 R2, P0, R28, UR6, RZ ;  /* 0x000000061c027c10 */ /* 0x000fc8000ff1e0ff */
[----:B------:R-:W-:-:S05]  /*1f70*/  IADD3.X R3, R27, UR7, RZ, P0, !PT ;  /* 0x000000071b037c10 */ /* 0x000fca00087fe4ff */
[----:B------:R1:W5:Y:S01]  /*1f80*/  LDG.E R26, desc[UR60][R2.64] ;  /* 0x0000003c021a7981 */ /* 0x000362000c1e1900 */
[----:B------:R-:W-:Y:S05]  /*1f90*/  BRA `(.L_x_2652) ;  /* 0x0000000000107947 */ /* 0x000fea0003800000 */
.L_x_2651:
[----:B------:R-:W-:Y:S05]  /*1fa0*/  @!P0 BRA `(.L_x_2652) ;  /* 0x00000000000c8947 */ /* 0x000fea0003800000 */
[----:B------:R-:W2:Y:S04]  /*1fb0*/  LDG.E R7, desc[UR60][R2.64] ;  /* 0x0000003c02077981 */ /* 0x000ea8000c1e1900 */
[----:B------:R-:W2:Y:S02]  /*1fc0*/  LDG.E R26, desc[UR60][R2.64+0x4] ;  /* 0x0000043c021a7981 */ /* 0x000ea4000c1e1900 */
[----:B--2---:R-:W-:-:S07]  /*1fd0*/  IMAD.IADD R26, R26, 0x1, -R7 ;  /* 0x000000011a1a7824 */ /* 0x004fce00078e0a07 */
.L_x_2652:
[----:B------:R-:W-:Y:S01]  /*1fe0*/  ULDC.64 UR4, c[0x0][0xa10] ;  /* 0x0002840000047ab9 */ /* 0x000fe20000000a00 */
[----:B------:R-:W2:Y:S01]  /*1ff0*/  LDC R4, c[0x0][0x448] ;  /* 0x00011200ff047b82 */ /* 0x000ea20000000800 */
[----:B------:R-:W-:-:S04]  /*2000*/  ISETP.NE.U32.AND P0, PT, RZ, UR4, PT ;  /* 0x00000004ff007c0c */ /* 0x000fc8000bf05070 */
[----:B------:R-:W-:Y:S01]  /*2010*/  ISETP.NE.AND.EX P0, PT, RZ, UR5, PT, P0 ;  /* 0x00000005ff007c0c */ /* 0x000fe2000bf05300 */
[----:B------:R-:W-:-:S12]  /*2020*/  ULDC.64 UR4, c[0x0][0xa30] ;  /* 0x00028c0000047ab9 */ /* 0x000fd80000000a00 */
[----:B-1----:R-:W1:Y:S02]  /*2030*/  @P0 LDC.64 R2, c[0x0][0xa10] ;  /* 0x00028400ff020b82 */ /* 0x002e640000000a00 */
[----:B-1----:R-:W-:-:S05]  /*2040*/  @P0 IMAD.WIDE R2, R25, 0x4, R2 ;  /* 0x0000000419020825 */ /* 0x002fca00078e0202 */
[----:B------:R-:W3:Y:S04]  /*2050*/  @P0 LDG.E R0, desc[UR60][R2.64] ;  /* 0x0000003c02000981 */ /* 0x000ee8000c1e1900 */
[----:B------:R1:W3:Y:S01]  /*2060*/  @P0 LDG.E R7, desc[UR60][R2.64+0x4] ;  /* 0x0000043c02070981 */ /* 0x0002e2000c1e1900 */
[----:B------:R-:W-:Y:S01]  /*2070*/  ISETP.NE.U32.AND P1, PT, RZ, UR4, PT ;  /* 0x00000004ff007c0c */ /* 0x000fe2000bf25070 */
[----:B-----5:R-:W-:-:S03]  /*2080*/  IMAD.MOV.U32 R152, RZ, RZ, R26 ;  /* 0x000000ffff987224 */ /* 0x020fc600078e001a */
[----:B------:R-:W-:-:S13]  /*2090*/  ISETP.NE.AND.EX P1, PT, RZ, UR5, PT, P1 ;  /* 0x00000005ff007c0c */ /* 0x000fda000bf25310 */
[----:B-1----:R-:W-:-:S04]  /*20a0*/  @P1 IADD3 R2, P2, R28, UR4, RZ ;  /* 0x000000041c021c10 */ /* 0x002fc8000ff5e0ff */
[----:B------:R-:W-:-:S05]  /*20b0*/  @P1 IADD3.X R3, R27, UR5, RZ, P2, !PT ;  /* 0x000000051b031c10 */ /* 0x000fca00097fe4ff */
[----:B------:R1:W5:Y:S01]  /*20c0*/  @P1 LDG.E R152, desc[UR60][R2.64] ;  /* 0x0000003c02981981 */ /* 0x000362000c1e1900 */
[----:B--2---:R-:W-:Y:S01]  /*20d0*/  ISETP.NE.AND P1, PT, R4, 0x1, PT ;  /* 0x000000010400780c */ /* 0x004fe20003f25270 */
[----:B------:R-:W-:Y:S01]  /*20e0*/  IMAD.SHL.U32 R5, R5, 0x80, RZ ;  /* 0x0000008005057824 */ /* 0x000fe200078e00ff */
[----:B------:R-:W-:Y:S01]  /*20f0*/  LOP3.LUT R12, R8, 0xff, RZ, 0xc0, !PT ;  /* 0x000000ff080c7812 */ /* 0x000fe200078ec0ff */
[----:B------:R-:W-:Y:S01]  /*2100*/  IMAD.IADD R11, R26, 0x1, -R11 ;  /* 0x000000011a0b7824 */ /* 0x000fe200078e0a0b */
[----:B------:R-:W-:Y:S01]  /*2110*/  BSSY B0, `(.L_x_2653) ;  /* 0x0000038000007945 */ /* 0x000fe20003800000 */
[----:B------:R-:W-:Y:S01]  /*2120*/  VIADD R4, R5, 0x7f ;  /* 0x0000007f05047836 */ /* 0x000fe20000000000 */
[----:B------:R-:W-:Y:S07]  /*2130*/  STL [R1+0x74], R5 ;  /* 0x0000740501007387 */ /* 0x000fee0000100800 */
[----:B------:R-:W2:Y:S08]  /*2140*/  @P1 LDC R9, c[0x0][0x44c] ;  /* 0x00011300ff091b82 */ /* 0x000eb00000000800 */
[----:B------:R-:W4:Y:S01]  /*2150*/  @P1 LDC R13, c[0x0][0x450] ;  /* 0x00011400ff0d1b82 */ /* 0x000f220000000800 */
[----:B---3--:R-:W-:Y:S01]  /*2160*/  @P0 IADD3 R24, -R0, R7, RZ ;  /* 0x0000000700180210 */ /* 0x008fe20007ffe1ff */
[----:B--2---:R-:W-:-:S04]  /*2170*/  @P1 IMAD.HI.U32 R0, R4, R9, RZ ;  /* 0x0000000904001227 */ /* 0x004fc800078e00ff */
[----:B-1----:R-:W-:Y:S01]  /*2180*/  IMAD.IADD R2, R11, 0x1, R24 ;  /* 0x000000010b027824 */ /* 0x002fe200078e0218 */
[----:B----4-:R-:W-:-:S03]  /*2190*/  @P1 SHF.R.U32.HI R4, RZ, R13, R0 ;  /* 0x0000000dff041219 */ /* 0x010fc60000011600 */
[C---:B------:R-:W-:Y:S01]  /*21a0*/  VIADD R0, R2.reuse, 0x4f ;  /* 0x0000004f02007836 */ /* 0x040fe20000000000 */
[----:B------:R-:W-:Y:S01]  /*21b0*/  IADD3 R130, R2, 0x50, -R10 ;  /* 0x0000005002827810 */ /* 0x000fe20007ffe80a */
[----:B------:R1:W-:Y:S02]  /*21c0*/  STL [R1+0x78], R2 ;  /* 0x0000780201007387 */ /* 0x0003e40000100800 */
[----:B------:R-:W-:Y:S02]  /*21d0*/  IMAD.HI R0, R0, 0x66666667, RZ ;  /* 0x6666666700007827 */ /* 0x000fe400078e02ff */
[----:B------:R2:W-:Y:S02]  /*21e0*/  STL [R1+0xa4], R12 ;  /* 0x0000a40c01007387 */ /* 0x0005e40000100800 */
[----:B------:R-:W-:Y:S01]  /*21f0*/  IMAD.IADD R4, R130, 0x1, R4 ;  /* 0x0000000182047824 */ /* 0x000fe200078e0204 */
[----:B------:R-:W-:-:S03]  /*2200*/  SHF.R.U32.HI R131, RZ, 0x1f, R0 ;  /* 0x0000001fff837819 */ /* 0x000fc60000011600 */
[----:B------:R-:W-:Y:S01]  /*2210*/  IMAD.HI R4, R4, 0x66666667, RZ ;  /* 0x6666666704047827 */ /* 0x000fe200078e02ff */
[----:B-1----:R-:W-:Y:S02]  /*2220*/  SHF.R.U32.HI R2, RZ, 0x10, R8 ;  /* 0x00000010ff027819 */ /* 0x002fe40000011608 */
[----:B------:R-:W-:Y:S02]  /*2230*/  LEA.HI.SX32 R131, R0, R131, 0x1b ;  /* 0x0000008300837211 */ /* 0x000fe400078fdaff */
[----:B------:R-:W-:Y:S01]  /*2240*/  SHF.R.U32.HI R3, RZ, 0x1f, R4 ;  /* 0x0000001fff037819 */ /* 0x000fe20000011604 */
[----:B------:R2:W-:Y:S01]  /*2250*/  STL [R1+0x90], R2 ;  /* 0x0000900201007387 */ /* 0x0005e20000100800 */
[----:B------:R-:W-:Y:S02]  /*2260*/  MOV R0, RZ ;  /* 0x000000ff00007202 */ /* 0x000fe40000000f00 */
[----:B------:R-:W-:-:S04]  /*2270*/  LEA.HI.SX32 R4, R4, R3, 0x1b ;  /* 0x0000000304047211 */ /* 0x000fc800078fdaff */
[----:B------:R-:W-:-:S04]  /*2280*/  VIMNMX R6, R131, R4, PT ;  /* 0x0000000483067248 */ /* 0x000fc80003fe0100 */
[----:B------:R-:W-:-:S13]  /*2290*/  ISETP.GE.AND P0, PT, R6, 0x1, PT ;  /* 0x000000010600780c */ /* 0x000fda0003f06270 */
[----:B--2---:R-:W-:Y:S05]  /*22a0*/  @!P0 BRA `(.L_x_2654) ;  /* 0x0000000000788947 */ /* 0x004fea0003800000 */
[----:B------:R-:W-:Y:S01]  /*22b0*/  ISETP.NE.AND P0, PT, R2, RZ, PT ;  /* 0x000000ff0200720c */ /* 0x000fe20003f05270 */
[----:B------:R-:W-:-:S03]  /*22c0*/  ULDC UR4, c[0x0][0x9f0] ;  /* 0x00027c0000047ab9 */ /* 0x000fc60000000800 */
[----:B------:R-:W-:-:S04]  /*22d0*/  SEL R9, R2, UR4, P0 ;  /* 0x0000000402097c07 */ /* 0x000fc80008000000 */
[-C--:B------:R-:W-:Y:S02]  /*22e0*/  IABS R5, R9.reuse ;  /* 0x0000000900057213 */ /* 0x080fe40000000000 */
[----:B0-----:R-:W-:Y:S02]  /*22f0*/  IABS R10, R9 ;  /* 0x00000009000a7213 */ /* 0x001fe40000000000 */
[----:B------:R-:W0:Y:S01]  /*2300*/  I2F.RP R4, R5 ;  /* 0x0000000500047306 */ /* 0x000e220000209400 */
[----:B------:R-:W-:Y:S02]  /*2310*/  IADD3 R0, R9, -0x1, R6 ;  /* 0xffffffff09007810 */ /* 0x000fe40007ffe006 */
[----:B------:R-:W-:-:S05]  /*2320*/  IMAD.MOV R10, RZ, RZ, -R10 ;  /* 0x000000ffff0a7224 */ /* 0x000fca00078e0a0a */
[----:B0-----:R-:W0:Y:S02]  /*2330*/  MUFU.RCP R4, R4 ;  /* 0x0000000400047308 */ /* 0x001e240000001000 */
[----:B0-----:R-:W-:Y:S01]  /*2340*/  VIADD R2, R4, 0xffffffe ;  /* 0x0ffffffe04027836 */ /* 0x001fe20000000000 */
[----:B------:R-:W-:Y:S02]  /*2350*/  IABS R4, R0 ;  /* 0x0000000000047213 */ /* 0x000fe40000000000 */
[----:B------:R-:W-:-:S03]  /*2360*/  LOP3.LUT R0, R0, R9, RZ, 0x3c, !PT ;  /* 0x0000000900007212 */ /* 0x000fc600078e3cff */
[----:B------:R0:W1:Y:S01]  /*2370*/  F2I.FTZ.U32.TRUNC.NTZ R3, R2 ;  /* 0x0000000200037305 */ /* 0x000062000021f000 */
[----:B------:R-:W-:Y:S01]  /*2380*/  ISETP.GE.AND P2, PT, R0, RZ, PT ;  /* 0x000000ff0000720c */ /* 0x000fe20003f46270 */
[----:B0-----:R-:W-:Y:S02]  /*2390*/  IMAD.MOV.U32 R2, RZ, RZ, RZ ;  /* 0x000000ffff027224 */ /* 0x001fe400078e00ff */
[----:B-1----:R-:W-:-:S04]  /*23a0*/  IMAD.MOV R8, RZ, RZ, -R3 ;  /* 0x000000ffff087224 */ /* 0x002fc800078e0a03 */
        /* <DEDUP_REMOVED lines=10> */
[----:B------:R-:W-:-:S04]  /*2450*/  @P0 VIADD R3, R3, 0x1 ;  /* 0x0000000103030836 */ /* 0x000fc80000000000 */
[----:B------:R-:W-:-:S05]  /*2460*/  IMAD.MOV.U32 R0, RZ, RZ, R3 ;  /* 0x000000ffff007224 */ /* 0x000fca00078e0003 */
[----:B------:R-:W-:Y:S02]  /*2470*/  @!P2 IADD3 R0, -R0, RZ, RZ ;  /* 0x000000ff0000a210 */ /* 0x000fe40007ffe1ff */
[----:B------:R-:W-:-:S07]  /*2480*/  @!P1 LOP3.LUT R0, RZ, R9, RZ, 0x33, !PT ;  /* 0x00000009ff009212 */ /* 0x000fce00078e33ff */
.L_x_2654:
[----:B------:R-:W-:Y:S05]  /*2490*/  BSYNC B0 ;  /* 0x0000000000007941 */ /* 0x000fea0003800000 */
.L_x_2653:
[----:B------:R-:W-:-:S05]  /*24a0*/  IMAD R3, R12, R0, RZ ;  /* 0x000000000c037224 */ /* 0x000fca00078e02ff */
[C---:B------:R-:W-:Y:S01]  /*24b0*/  VIADDMNMX R0, R3.reuse, R0, R6, PT ;  /* 0x0000000003007246 */ /* 0x040fe20003800106 */
[----:B------:R-:W-:-:S04]  /*24c0*/  IMAD R3, R3, 0x50, -R11 ;  /* 0x0000005003037824 */ /* 0x000fc800078e0a0b */
[----:B------:R-:W-:Y:S01]  /*24d0*/  IMAD R5, R0, 0x50, -R11 ;  /* 0x0000005000057824 */ /* 0x000fe200078e0a0b */
[----:B------:R-:W-:-:S04]  /*24e0*/  VIMNMX R3, RZ, R3, !PT ;  /* 0x00000003ff037248 */ /* 0x000fc80007fe0100 */
[----:B------:R-:W-:-:S04]  /*24f0*/  VIMNMX R0, R5, R24, PT ;  /* 0x0000001805007248 */ /* 0x000fc80003fe0100 */
[----:B------:R-:W-:Y:S01]  /*2500*/  ISETP.GT.AND P0, PT, R0, R3, PT ;  /* 0x000000030000720c */ /* 0x000fe20003f04270 */
[----:B------:R-:W-:-:S05]  /*2510*/  IMAD.WIDE.U32 R2, R3, -0x33333333, RZ ;  /* 0xcccccccd03027825 */ /* 0x000fca00078e00ff */
[----:B------:R-:W-:-:S05]  /*2520*/  SHF.R.U32.HI R113, RZ, 0x6, R3 ;  /* 0x00000006ff717819 */ /* 0x000fca0000011603 */
[----:B------:R-:W-:Y:S02]  /*2530*/  IMAD.MOV.U32 R2, RZ, RZ, R113 ;  /* 0x000000ffff027224 */ /* 0x000fe400078e0071 */
[----:B------:R-:W-:-:S04]  /*2540*/  @P0 VIADD R0, R0, 0x4f ;  /* 0x0000004f00000836 */ /* 0x000fc80000000000 */
        /* <DEDUP_REMOVED lines=16> */
[----:B------:R-:W1:Y:S01]  /*2650*/  LDC.64 R14, c[0x4][R14] ;  /* 0x010000000e0e7b82 */ /* 0x000e620000000a00 */
[----:B------:R-:W-:Y:S01]  /*2660*/  IMAD.U32 R6, RZ, RZ, UR4 ;  /* 0x00000004ff067e24 */ /* 0x000fe2000f8e00ff */
[----:B------:R-:W-:Y:S01]  /*2670*/  MOV R8, 0x70 ;  /* 0x0000007000087802 */ /* 0x000fe20000000f00 */
[----:B------:R-:W-:Y:S02]  /*2680*/  IMAD.U32 R7, RZ, RZ, UR5 ;  /* 0x00000005ff077e24 */ /* 0x000fe4000f8e00ff */
[----:B0-----:R-:W-:-:S02]  /*2690*/  IMAD.U32 R10, RZ, RZ, UR6 ;  /* 0x00000006ff0a7e24 */ /* 0x001fc4000f8e00ff */
[----:B------:R-:W-:Y:S02]  /*26a0*/  IMAD.U32 R11, RZ, RZ, UR7 ;  /* 0x00000007ff0b7e24 */ /* 0x000fe4000f8e00ff */
[----:B------:R-:W-:Y:S02]  /*26b0*/  IMAD.MOV.U32 R12, RZ, RZ, 0x1 ;  /* 0x00000001ff0c7424 */ /* 0x000fe400078e00ff */
[----:B------:R-:W-:-:S07]  /*26c0*/  IMAD.MOV.U32 R13, RZ, RZ, RZ ;  /* 0x000000ffff0d7224 */ /* 0x000fce00078e00ff */
[----:B------:R-:W-:-:S07]  /*26d0*/  LEPC R20, `(.L_x_2657) ;  /* 0x000000001014794e */ /* 0x000fce0000000000 */
[----:B-1---5:R-:W-:Y:S05]  /*26e0*/  CALL.ABS.NOINC R14 ;  /* 0x000000000e007343 */ /* 0x022fea0003c00000 */
.L_x_2657:
[----:B------:R-:W-:Y:S05]  /*26f0*/  BSYNC B6 ;  /* 0x0000000000067941 */ /* 0x000fea0003800000 */
.L_x_2656:
        /* <DEDUP_REMOVED lines=20> */
.L_x_2659:
[----:B------:R-:W-:Y:S05]  /*2840*/  BSYNC B6 ;  /* 0x0000000000067941 */ /* 0x000fea0003800000 */
.L_x_2658:
[----:B------:R-:W-:Y:S01]  /*2850*/  ULDC.64 UR4, c[0x0][0x9f8] ;  /* 0x00027e0000047ab9 */ /* 0x000fe20000000a00 */
[----:B------:R-:W1:Y:S01]  /*2860*/  LDC R7, c[0x0][0x3f4] ;  /* 0x0000fd00ff077b82 */ /* 0x000e620000000800 */
[----:B------:R-:W-:Y:S01]  /*2870*/  ISETP.NE.U32.AND P0, PT, RZ, UR4, PT ;  /* 0x00000004ff007c0c */ /* 0x000fe2000bf05070 */
[----:B------:R-:W-:Y:S01]  /*2880*/  IMAD.MOV.U32 R0, RZ, RZ, R25 ;  /* 0x000000ffff007224 */ /* 0x000fe200078e0019 */
[----:B------:R-:W2:Y:S02]  /*2890*/  LDL R20, [R1+0x60] ;  /* 0x0000600001147983 */ /* 0x000ea40000100800 */
[----:B------:R-:W-:-:S03]  /*28a0*/  ISETP.NE.AND.EX P0, PT, RZ, UR5, PT, P0 ;  /* 0x00000005ff007c0c */ /* 0x000fc6000bf05300 */
[----:B------:R-:W3:Y:S01]  /*28b0*/  LDC.64 R96, c[0x0][0x3f8] ;  /* 0x0000fe00ff607b82 */ /* 0x000ee20000000a00 */
[----:B------:R-:W-:-:S07]  /*28c0*/  SHF.R.S32.HI R9, RZ, 0x1f, R225 ;  /* 0x0000001fff097819 */ /* 0x000fce00000114e1 */
[----:B------:R-:W4:Y:S02]  /*28d0*/  LDC.64 R90, c[0x0][0x408] ;  /* 0x00010200ff5a7b82 */ /* 0x000f240000000a00 */
[----:B------:R-:W-:Y:S01]  /*28e0*/  @P0 IADD3 R4, P1, R28, UR4, RZ ;  /* 0x000000041c040c10 */ /* 0x000fe2000ff3e0ff */
[----:B------:R-:W-:Y:S01]  /*28f0*/  ULDC UR4, c[0x0][0x2f4] ;  /* 0x0000bd0000047ab9 */ /* 0x000fe20000000800 */
[----:B------:R-:W2:Y:S02]  /*2900*/  LDL R28, [R1+0x68] ;  /* 0x00006800011c7983 */ /* 0x000ea40000100800 */
[----:B------:R-:W-:Y:S02]  /*2910*/  @P0 IADD3.X R5, R27, UR5, RZ, P1, !PT ;  /* 0x000000051b050c10 */ /* 0x000fe40008ffe4ff */
[----:B------:R-:W4:Y:S01]  /*2920*/  LDL R27, [R1+0x64] ;  /* 0x00006400011b7983 */ /* 0x000f220000100800 */
[----:B------:R-:W-:-:S03]  /*2930*/  ISETP.GE.AND P1, PT, R214, UR4, PT ;  /* 0x00000004d6007c0c */ /* 0x000fc6000bf26270 */
[----:B------:R0:W2:Y:S01]  /*2940*/  @P0 LDG.E R0, desc[UR60][R4.64] ;  /* 0x0000003c04000981 */ /* 0x0000a2000c1e1900 */
[----:B------:R-:W-:Y:S02]  /*2950*/  SEL R6, RZ, 0xffffffff, P1 ;  /* 0xffffffffff067807 */ /* 0x000fe40000800000 */
[----:B------:R-:W-:Y:S02]  /*2960*/  ISETP.GE.AND P0, PT, R16, UR4, PT ;  /* 0x0000000410007c0c */ /* 0x000fe4000bf06270 */
[----:B------:R-:W-:Y:S01]  /*2970*/  ISETP.GE.AND P2, PT, R19, UR4, PT ;  /* 0x0000000413007c0c */ /* 0x000fe2000bf46270 */
[----:B------:R-:W-:Y:S01]  /*2980*/  IMAD.SHL.U32 R6, R6, 0x2, RZ ;  /* 0x0000000206067824 */ /* 0x000fe200078e00ff */
[----:B------:R-:W-:Y:S02]  /*2990*/  SEL R3, RZ, 0x1, P0 ;  /* 0x00000001ff037807 */ /* 0x000fe40000000000 */
[----:B0-----:R-:W-:Y:S02]  /*29a0*/  SEL R4, RZ, 0x4, P2 ;  /* 0x00000004ff047807 */ /* 0x001fe40001000000 */
[----:B------:R-:W-:-:S02]  /*29b0*/  LOP3.LUT R3, R6, 0x2, R3, 0xe2, !PT ;  /* 0x0000000206037812 */ /* 0x000fc400078ee203 */
[-C--:B-1----:R-:W-:Y:S01]  /*29c0*/  ISETP.GE.AND P2, PT, R16, R7.reuse, PT ;  /* 0x000000071000720c */ /* 0x082fe20003f46270 */
[----:B---3--:R-:W-:Y:S01]  /*29d0*/  IMAD R8, R9, R96, RZ ;  /* 0x0000006009087224 */ /* 0x008fe200078e02ff */
[----:B------:R-:W-:Y:S02]  /*29e0*/  LOP3.LUT R4, R3, R4, RZ, 0xfc, !PT ;  /* 0x0000000403047212 */ /* 0x000fe400078efcff */
[----:B------:R-:W-:Y:S01]  /*29f0*/  SEL R3, R7, RZ, P2 ;  /* 0x000000ff07037207 */ /* 0x000fe20001000000 */
[----:B------:R-:W-:Y:S01]  /*2a00*/  IMAD.WIDE.U32 R100, R225, R96, R216 ;  /* 0x00000060e1647225 */ /* 0x000fe200078e00d8 */
[----:B------:R-:W-:-:S03]  /*2a10*/  ISETP.GE.AND P1, PT, R214, R7, PT ;  /* 0x00000007d600720c */ /* 0x000fc60003f26270 */
[C---:B------:R-:W-:Y:S02]  /*2a20*/  IMAD R5, R225.reuse, R97, R8 ;  /* 0x00000061e1057224 */ /* 0x040fe400078e0208 */
[C---:B------:R-:W-:Y:S01]  /*2a30*/  IMAD.WIDE.U32 R98, R225.reuse, R96, R16 ;  /* 0x00000060e1627225 */ /* 0x040fe200078e0010 */
[----:B------:R-:W-:-:S03]  /*2a40*/  IADD3 R25, R225, 0x20, RZ ;  /* 0x00000020e1197810 */ /* 0x000fc60007ffe0ff */
[----:B------:R-:W-:Y:S01]  /*2a50*/  IMAD.IADD R3, R16, 0x1, R3 ;  /* 0x0000000110037824 */ /* 0x000fe200078e0203 */
[----:B------:R-:W-:Y:S01]  /*2a60*/  IADD3 R101, R101, R5, RZ ;  /* 0x0000000565657210 */ /* 0x000fe20007ffe0ff */
[----:B------:R-:W-:Y:S02]  /*2a70*/  VIADD R31, R225, 0x20 ;  /* 0x00000020e11f7836 */ /* 0x000fe40000000000 */
[----:B------:R-:W-:Y:S01]  /*2a80*/  IMAD.IADD R99, R5, 0x1, R99 ;  /* 0x0000000105637824 */ /* 0x000fe200078e0263 */
[----:B------:R-:W-:Y:S01]  /*2a90*/  SEL R5, R7, RZ, P1 ;  /* 0x000000ff07057207 */ /* 0x000fe20000800000 */
[----:B------:R-:W-:Y:S01]  /*2aa0*/  IMAD.SHL.U32 R31, R31, 0x40, RZ ;  /* 0x000000401f1f7824 */ /* 0x000fe200078e00ff */
[----:B------:R-:W-:Y:S01]  /*2ab0*/  SHF.R.S32.HI R10, RZ, 0x1f, R3 ;  /* 0x0000001fff0a7819 */ /* 0x000fe20000011403 */
[----:B------:R-:W-:Y:S02]  /*2ac0*/  IMAD.SHL.U32 R25, R25, 0x40, RZ ;  /* 0x0000004019197824 */ /* 0x000fe400078e00ff */
[----:B------:R-:W-:Y:S01]  /*2ad0*/  IMAD.IADD R8, R214, 0x1, R5 ;  /* 0x00000001d6087824 */ /* 0x000fe200078e0205 */
[----:B------:R-:W-:-:S02]  /*2ae0*/  LEA.HI R5, R10, R3, RZ, 0x6 ;  /* 0x000000030a057211 */ /* 0x000fc400078f30ff */
[----:B------:R-:W-:Y:S02]  /*2af0*/  LEA.HI R10, R10, R3, RZ, 0x3 ;  /* 0x000000030a0a7211 */ /* 0x000fe400078f18ff */
[----:B------:R-:W-:Y:S02]  /*2b00*/  LOP3.LUT R31, R31, 0x1c0, RZ, 0xc0, !PT ;  /* 0x000001c01f1f7812 */ /* 0x000fe400078ec0ff */
[----:B------:R-:W-:Y:S02]  /*2b10*/  LOP3.LUT R25, R25, 0x1c0, RZ, 0xc0, !PT ;  /* 0x000001c019197812 */ /* 0x000fe400078ec0ff */
[----:B------:R-:W-:Y:S02]  /*2b20*/  SHF.R.S32.HI R5, RZ, 0x6, R5 ;  /* 0x00000006ff057819 */ /* 0x000fe40000011405 */
[----:B------:R-:W-:Y:S02]  /*2b30*/  LOP3.LUT R11, R31, 0x38, R10, 0xf8, !PT ;  /* 0x000000381f0b7812 */ /* 0x000fe400078ef80a */
[----:B------:R-:W-:-:S04]  /*2b40*/  SHF.R.U32.HI R25, RZ, 0x3, R25 ;  /* 0x00000003ff197819 */ /* 0x000fc80000011619 */
[----:B------:R-:W-:Y:S01]  /*2b50*/  LOP3.LUT R12, R11, R25, RZ, 0x3c, !PT ;  /* 0x000000190b0c7212 */ /* 0x000fe200078e3cff */
[----:B----4-:R-:W-:-:S04]  /*2b60*/  IMAD R125, R5, 0x1400, R27 ;  /* 0x00001400057d7824 */ /* 0x010fc800078e021b */
[----:B------:R-:W-:Y:S02]  /*2b70*/  IMAD.IADD R125, R125, 0x1, R12 ;  /* 0x000000017d7d7824 */ /* 0x000fe400078e020c */
[----:B------:R-:W3:Y:S01]  /*2b80*/  LDL R12, [R1+0x8c] ;  /* 0x00008c00010c7983 */ /* 0x000ee20000100800 */
[-C--:B------:R-:W-:Y:S02]  /*2b90*/  IMAD R6, R9, R90.reuse, RZ ;  /* 0x0000005a09067224 */ /* 0x080fe400078e02ff */
[----:B------:R-:W-:-:S04]  /*2ba0*/  IMAD.WIDE.U32 R92, R225, R90, R16 ;  /* 0x0000005ae15c7225 */ /* 0x000fc800078e0010 */
[C---:B------:R-:W-:Y:S02]  /*2bb0*/  IMAD R9, R225.reuse, R91, R6 ;  /* 0x0000005be1097224 */ /* 0x040fe400078e0206 */
[C---:B------:R-:W-:Y:S02]  /*2bc0*/  IMAD.SHL.U32 R32, R225.reuse, 0x40, RZ ;  /* 0x00000040e1207824 */ /* 0x040fe400078e00ff */
[C---:B------:R-:W-:Y:S02]  /*2bd0*/  IMAD.SHL.U32 R29, R225.reuse, 0x40, RZ ;  /* 0x00000040e11d7824 */ /* 0x040fe400078e00ff */
[----:B------:R-:W-:Y:S01]  /*2be0*/  IMAD.WIDE.U32 R94, R225, R90, R216 ;  /* 0x0000005ae15e7225 */ /* 0x000fe200078e00d8 */
[----:B------:R-:W-:Y:S02]  /*2bf0*/  IADD3 R93, R9, R93, RZ ;  /* 0x0000005d095d7210 */ /* 0x000fe40007ffe0ff */
[----:B------:R-:W-:Y:S01]  /*2c00*/  LOP3.LUT R32, R32, 0x1c0, RZ, 0xc0, !PT ;  /* 0x000001c020207812 */ /* 0x000fe200078ec0ff */
[----:B------:R-:W-:Y:S01]  /*2c10*/  IMAD.IADD R95, R95, 0x1, R9 ;  /* 0x000000015f5f7824 */ /* 0x000fe200078e0209 */
[----:B------:R-:W-:Y:S01]  /*2c20*/  LOP3.LUT R29, R29, 0x1c0, RZ, 0xc0, !PT ;  /* 0x000001c01d1d7812 */ /* 0x000fe200078ec0ff */
[C---:B------:R-:W-:Y:S01]  /*2c30*/  VIADD R30, R225.reuse, 0x40 ;  /* 0x00000040e11e7836 */ /* 0x040fe20000000000 */
[----:B------:R-:W-:Y:S01]  /*2c40*/  SHF.R.S32.HI R9, RZ, 0x1f, R8 ;  /* 0x0000001fff097819 */ /* 0x000fe20000011408 */
[----:B------:R-:W-:Y:S01]  /*2c50*/  VIADD R15, R225, 0x40 ;  /* 0x00000040e10f7836 */ /* 0x000fe20000000000 */
[----:B------:R-:W0:Y:S01]  /*2c60*/  S2R R157, SR_TID.X ;  /* 0x00000000009d7919 */ /* 0x000e220000002100 */
[----:B------:R-:W-:-:S02]  /*2c70*/  LOP3.LUT R3, R32, 0x38, R10, 0xf8, !PT ;  /* 0x0000003820037812 */ /* 0x000fc400078ef80a */
[----:B------:R-:W-:Y:S01]  /*2c80*/  SHF.R.U32.HI R29, RZ, 0x3, R29 ;  /* 0x00000003ff1d7819 */ /* 0x000fe2000001161d */
[----:B------:R-:W-:Y:S01]  /*2c90*/  IMAD.SHL.U32 R15, R15, 0x40, RZ ;  /* 0x000000400f0f7824 */ /* 0x000fe200078e00ff */
[CC--:B------:R-:W-:Y:S02]  /*2ca0*/  LEA.HI R21, R9.reuse, R8.reuse, RZ, 0x3 ;  /* 0x0000000809157211 */ /* 0x0c0fe400078f18ff */
[----:B------:R-:W-:Y:S02]  /*2cb0*/  SHF.L.U32 R30, R30, 0x6, RZ ;  /* 0x000000061e1e7819 */ /* 0x000fe400000006ff */
[----:B------:R-:W-:Y:S01]  /*2cc0*/  LEA.HI R8, R9, R8, RZ, 0x6 ;  /* 0x0000000809087211 */ /* 0x000fe200078f30ff */
[----:B--2---:R-:W-:Y:S01]  /*2cd0*/  IMAD R127, R5, 0x1400, R28 ;  /* 0x00001400057f7824 */ /* 0x004fe200078e021c */
[----:B------:R-:W-:Y:S01]  /*2ce0*/  LOP3.LUT R6, R3, R29, RZ, 0x3c, !PT ;  /* 0x0000001d03067212 */ /* 0x000fe200078e3cff */
[----:B------:R-:W-:Y:S01]  /*2cf0*/  IMAD R123, R5, 0x1400, R20 ;  /* 0x00001400057b7824 */ /* 0x000fe200078e0214 */
[----:B------:R-:W-:-:S02]  /*2d00*/  LOP3.LUT R30, R30, 0x1c0, RZ, 0xc0, !PT ;  /* 0x000001c01e1e7812 */ /* 0x000fc400078ec0ff */
[----:B------:R-:W-:Y:S02]  /*2d10*/  LOP3.LUT R15, R15, 0x1c0, RZ, 0xc0, !PT ;  /* 0x000001c00f0f7812 */ /* 0x000fe400078ec0ff */
[----:B------:R-:W-:Y:S02]  /*2d20*/  SHF.R.S32.HI R8, RZ, 0x6, R8 ;  /* 0x00000006ff087819 */ /* 0x000fe40000011408 */
[----:B------:R-:W-:Y:S01]  /*2d30*/  LOP3.LUT R5, R31, 0x38, R21, 0xf8, !PT ;  /* 0x000000381f057812 */ /* 0x000fe200078ef815 */
[----:B------:R-:W-:Y:S01]  /*2d40*/  IMAD.IADD R127, R127, 0x1, R6 ;  /* 0x000000017f7f7824 */ /* 0x000fe200078e0206 */
[----:B------:R-:W-:Y:S01]  /*2d50*/  SHF.R.U32.HI R15, RZ, 0x3, R15 ;  /* 0x00000003ff0f7819 */ /* 0x000fe2000001160f */
[----:B------:R-:W-:Y:S01]  /*2d60*/  IMAD R124, R8, 0x1400, R27 ;  /* 0x00001400087c7824 */ /* 0x000fe200078e021b */
[----:B------:R-:W-:Y:S02]  /*2d70*/  LOP3.LUT R6, R30, 0x38, R21, 0xf8, !PT ;  /* 0x000000381e067812 */ /* 0x000fe400078ef815 */
[----:B------:R-:W-:-:S02]  /*2d80*/  LOP3.LUT R5, R5, R25, RZ, 0x3c, !PT ;  /* 0x0000001905057212 */ /* 0x000fc400078e3cff */
[----:B-----5:R-:W-:Y:S02]  /*2d90*/  SHF.R.S32.HI R11, RZ, 0x1f, R152 ;  /* 0x0000001fff0b7819 */ /* 0x020fe40000011498 */
[----:B------:R-:W-:Y:S01]  /*2da0*/  LOP3.LUT R3, R32, 0x38, R21, 0xf8, !PT ;  /* 0x0000003820037812 */ /* 0x000fe200078ef815 */
[----:B------:R-:W-:Y:S01]  /*2db0*/  IMAD R126, R8, 0x1400, R28 ;  /* 0x00001400087e7824 */ /* 0x000fe200078e021c */
[----:B------:R-:W-:Y:S01]  /*2dc0*/  LOP3.LUT R9, R6, R15, RZ, 0x3c, !PT ;  /* 0x0000000f06097212 */ /* 0x000fe200078e3cff */
[----:B------:R-:W-:Y:S01]  /*2dd0*/  IMAD R122, R8, 0x1400, R20 ;  /* 0x00001400087a7824 */ /* 0x000fe200078e0214 */
[----:B------:R-:W-:Y:S01]  /*2de0*/  LOP3.LUT R13, R30, 0x38, R10, 0xf8, !PT ;  /* 0x000000381e0d7812 */ /* 0x000fe200078ef80a */
[----:B------:R-:W-:Y:S01]  /*2df0*/  IMAD.IADD R124, R124, 0x1, R5 ;  /* 0x000000017c7c7824 */ /* 0x000fe200078e0205 */
[----:B------:R-:W-:Y:S01]  /*2e00*/  LOP3.LUT R3, R3, R29, RZ, 0x3c, !PT ;  /* 0x0000001d03037212 */ /* 0x000fe200078e3cff */
[----:B------:R-:W-:Y:S01]  /*2e10*/  IMAD R5, R11, R96, RZ ;  /* 0x000000600b057224 */ /* 0x000fe200078e02ff */
[----:B------:R-:W-:Y:S01]  /*2e20*/  ISETP.GE.AND P0, PT, R22, UR4, PT ;  /* 0x0000000416007c0c */ /* 0x000fe2000bf06270 */
[----:B------:R-:W-:Y:S01]  /*2e30*/  IMAD.IADD R122, R122, 0x1, R9 ;  /* 0x000000017a7a7824 */ /* 0x000fe200078e0209 */
[----:B------:R-:W-:Y:S01]  /*2e40*/  LOP3.LUT R14, R13, R15, RZ, 0x3c, !PT ;  /* 0x0000000f0d0e7212 */ /* 0x000fe200078e3cff */
[----:B------:R-:W-:Y:S01]  /*2e50*/  IMAD R9, R97, 0x50, RZ ;  /* 0x0000005061097824 */ /* 0x000fe200078e02ff */
[----:B------:R-:W-:Y:S01]  /*2e60*/  IADD3 R126, R126, R3, RZ ;  /* 0x000000037e7e7210 */ /* 0x000fe20007ffe0ff */
[----:B------:R-:W-:Y:S01]  /*2e70*/  IMAD R13, R152, R97, R5 ;  /* 0x00000061980d7224 */ /* 0x000fe200078e0205 */
[C-C-:B------:R-:W-:Y:S01]  /*2e80*/  SHF.L.U64.HI R3, R96.reuse, 0x5, R97.reuse ;  /* 0x0000000560037819 */ /* 0x140fe20000010261 */
[C---:B------:R-:W-:Y:S01]  /*2e90*/  IMAD.SHL.U32 R102, R96.reuse, 0x20, RZ ;  /* 0x0000002060667824 */ /* 0x040fe200078e00ff */
[C---:B------:R-:W-:Y:S01]  /*2ea0*/  SHF.L.U64.HI R105, R96.reuse, 0x6, R97 ;  /* 0x0000000660697819 */ /* 0x040fe20000010261 */
[----:B------:R-:W-:-:S02]  /*2eb0*/  IMAD.SHL.U32 R106, R96, 0x40, RZ ;  /* 0x00000040606a7824 */ /* 0x000fc400078e00ff */
[----:B------:R-:W-:Y:S01]  /*2ec0*/  IMAD.WIDE.U32 R100, R152, R96, R100 ;  /* 0x0000006098647225 */ /* 0x000fe200078e0064 */
[----:B------:R-:W-:-:S03]  /*2ed0*/  SEL R5, RZ, 0x8, P0 ;  /* 0x00000008ff057807 */ /* 0x000fc60000000000 */
[----:B------:R-:W-:-:S04]  /*2ee0*/  IMAD.WIDE.U32 R98, R152, R96, R98 ;  /* 0x0000006098627225 */ /* 0x000fc800078e0062 */
[----:B------:R-:W-:-:S04]  /*2ef0*/  IMAD.WIDE.U32 R96, R96, 0x50, RZ ;  /* 0x0000005060607825 */ /* 0x000fc800078e00ff */
[-C--:B------:R-:W-:Y:S01]  /*2f00*/  IMAD R11, R11, R90.reuse, RZ ;  /* 0x0000005a0b0b7224 */ /* 0x080fe200078e02ff */
[C-C-:B------:R-:W-:Y:S01]  /*2f10*/  SHF.L.U64.HI R103, R90.reuse, 0x5, R91.reuse ;  /* 0x000000055a677819 */ /* 0x140fe2000001025b */
[----:B------:R-:W-:Y:S01]  /*2f20*/  IMAD R117, R91, 0x50, RZ ;  /* 0x000000505b757824 */ /* 0x000fe200078e02ff */
[----:B------:R-:W-:Y:S01]  /*2f30*/  SHF.L.U64.HI R107, R90, 0x6, R91 ;  /* 0x000000065a6b7819 */ /* 0x000fe2000001025b */
[----:B------:R-:W-:Y:S01]  /*2f40*/  IMAD R11, R152, R91, R11 ;  /* 0x0000005b980b7224 */ /* 0x000fe200078e020b */
[C---:B------:R-:W-:Y:S01]  /*2f50*/  SHF.L.U32 R104, R90.reuse, 0x5, RZ ;  /* 0x000000055a687819 */ /* 0x040fe200000006ff */
[----:B------:R-:W-:Y:S01]  /*2f60*/  IMAD.SHL.U32 R108, R90, 0x40, RZ ;  /* 0x000000405a6c7824 */ /* 0x000fe200078e00ff */
[----:B------:R-:W-:Y:S01]  /*2f70*/  LOP3.LUT R27, R4, R5, RZ, 0xfc, !PT ;  /* 0x00000005041b7212 */ /* 0x000fe200078efcff */
[----:B------:R-:W-:Y:S01]  /*2f80*/  IMAD.WIDE.U32 R94, R152, R90, R94 ;  /* 0x0000005a985e7225 */ /* 0x000fe200078e005e */
[----:B------:R-:W-:-:S03]  /*2f90*/  SHF.R.S32.HI R20, RZ, 0x3, R21 ;  /* 0x00000003ff147819 */ /* 0x000fc60000011415 */
[----:B------:R-:W-:Y:S01]  /*2fa0*/  IMAD.WIDE.U32 R92, R152, R90, R92 ;  /* 0x0000005a985c7225 */ /* 0x000fe200078e005c */
[----:B------:R-:W-:-:S03]  /*2fb0*/  LOP3.LUT R21, R21, 0xfffffff8, RZ, 0xc0, !PT ;  /* 0xfffffff815157812 */ /* 0x000fc600078ec0ff */
[----:B------:R-:W-:Y:S01]  /*2fc0*/  IMAD.IADD R116, R97, 0x1, R9 ;  /* 0x0000000161747824 */ /* 0x000fe200078e0209 */
[----:B------:R-:W-:Y:S01]  /*2fd0*/  SHF.R.S32.HI R9, RZ, 0x3, R10 ;  /* 0x00000003ff097819 */ /* 0x000fe2000001140a */
[----:B------:R-:W-:Y:S01]  /*2fe0*/  IMAD.WIDE.U32 R90, R90, 0x50, RZ ;  /* 0x000000505a5a7825 */ /* 0x000fe200078e00ff */
[----:B------:R-:W-:Y:S02]  /*2ff0*/  LOP3.LUT R10, R10, 0xfffffff8, RZ, 0xc0, !PT ;  /* 0xfffffff80a0a7812 */ /* 0x000fe400078ec0ff */
[----:B------:R-:W-:Y:S01]  /*3000*/  LOP3.LUT R25, R27, 0x2, RZ, 0xc0, !PT ;  /* 0x000000021b197812 */ /* 0x000fe200078ec0ff */
[----:B------:R-:W-:Y:S01]  /*3010*/  IMAD.IADD R115, R115, 0x1, R26 ;  /* 0x0000000173737824 */ /* 0x000fe200078e021a */
[----:B------:R-:W-:Y:S01]  /*3020*/  LOP3.LUT R26, R27, 0x4, RZ, 0xc0, !PT ;  /* 0x000000041b1a7812 */ /* 0x000fe200078ec0ff */
[----:B------:R-:W-:Y:S01]  /*3030*/  IMAD.SHL.U32 R112, R7, 0x2, RZ ;  /* 0x0000000207707824 */ /* 0x000fe200078e00ff */
[----:B0-----:R-:W-:Y:S01]  /*3040*/  LEA.HI R157, R157, 0x8, RZ, 0x19 ;  /* 0x000000089d9d7811 */ /* 0x001fe200078fc8ff */
[----:B------:R-:W-:Y:S01]  /*3050*/  IMAD.IADD R123, R123, 0x1, R14 ;  /* 0x000000017b7b7824 */ /* 0x000fe200078e020e */
[----:B------:R-:W-:Y:S01]  /*3060*/  IADD3 R117, R91, R117, RZ ;  /* 0x000000755b757210 */ /* 0x000fe20007ffe0ff */
[----:B------:R-:W-:Y:S01]  /*3070*/  IMAD.IADD R5, R101, 0x1, R13 ;  /* 0x0000000165057824 */ /* 0x000fe200078e020d */
[----:B------:R-:W-:Y:S01]  /*3080*/  LOP3.LUT R4, R4, 0x1, RZ, 0xc0, !PT ;  /* 0x0000000104047812 */ /* 0x000fe200078ec0ff */
[----:B------:R-:W-:Y:S01]  /*3090*/  IMAD.IADD R6, R13, 0x1, R99 ;  /* 0x000000010d067824 */ /* 0x000fe200078e0263 */
[----:B------:R-:W-:Y:S01]  /*30a0*/  LOP3.LUT R27, R27, 0x8, RZ, 0xc0, !PT ;  /* 0x000000081b1b7812 */ /* 0x000fe200078ec0ff */
[----:B------:R-:W-:Y:S01]  /*30b0*/  IMAD.IADD R7, R95, 0x1, R11 ;  /* 0x000000015f077824 */ /* 0x000fe200078e020b */
[----:B------:R-:W-:Y:S01]  /*30c0*/  SHF.R.S32.HI R114, RZ, 0x1f, R0 ;  /* 0x0000001fff727819 */ /* 0x000fe20000011400 */
[----:B------:R-:W-:Y:S01]  /*30d0*/  IMAD.IADD R8, R11, 0x1, R93 ;  /* 0x000000010b087824 */ /* 0x000fe200078e025d */
[----:B------:R-:W-:-:S02]  /*30e0*/  SHF.R.S32.HI R28, RZ, 0x1f, R10 ;  /* 0x0000001fff1c7819 */ /* 0x000fc4000001140a */
[----:B------:R-:W-:Y:S01]  /*30f0*/  SHF.R.S32.HI R29, RZ, 0x1f, R21 ;  /* 0x0000001fff1d7819 */ /* 0x000fe20000011415 */
[----:B---3--:R-:W-:-:S07]  /*3100*/  IMAD R109, R12, 0x20, R225 ;  /* 0x000000200c6d7824 */ /* 0x008fce00078e02e1 */
.L_x_2776:
[----:B------:R-:W2:Y:S01]  /*3110*/  LDL R34, [R1+0x88] ;  /* 0x0000880001227983 */ /* 0x000ea20000100800 */
[----:B------:R-:W0:Y:S01]  /*3120*/  LDC R32, c[0x0][0x430] ;  /* 0x00010c00ff207b82 */ /* 0x000e220000000800 */
[----:B------:R-:W-:-:S05]  /*3130*/  IADD3 R2, R2, -0x1, RZ ;  /* 0xffffffff02027810 */ /* 0x000fca0007ffe0ff */
        /* <DEDUP_REMOVED lines=9> */
[----:B----4-:R-:W4:Y:S08]  /*31d0*/  @P3 LDC R30, c[0x0][0x434] ;  /* 0x00010d00ff1e3b82 */ /* 0x010f300000000800 */
[----:B------:R-:W1:Y:S01]  /*31e0*/  @P3 LDC R31, c[0x0][0x438] ;  /* 0x00010e00ff1f3b82 */ /* 0x000e620000000800 */
[----:B----4-:R-:W-:-:S05]  /*31f0*/  @P3 IMAD.HI.U32 R30, R35, R30, RZ ;  /* 0x0000001e231e3227 */ /* 0x010fca00078e00ff */
[----:B-1----:R-:W-:Y:S01]  /*3200*/  @P3 SHF.R.U32.HI R11, RZ, R31, R30 ;  /* 0x0000001fff0b3219 */ /* 0x002fe2000001161e */
[----:B0-----:R-:W-:-:S03]  /*3210*/  @!P0 IMAD R30, R114, R14, RZ ;  /* 0x0000000e721e8224 */ /* 0x001fc600078e02ff */
[--C-:B------:R-:W-:Y:S01]  /*3220*/  @!P0 SHF.R.S32.HI R31, RZ, 0x1f, R11.reuse ;  /* 0x0000001fff1f8819 */ /* 0x100fe2000001140b */
[----:B------:R-:W-:Y:S02]  /*3230*/  @!P0 IMAD R33, R0, R15, R30 ;  /* 0x0000000f00218224 */ /* 0x000fe400078e021e */
[----:B------:R-:W-:-:S04]  /*3240*/  @!P0 IMAD.MOV.U32 R30, RZ, RZ, R11 ;  /* 0x000000ffff1e8224 */ /* 0x000fc800078e000b */
[----:B------:R-:W-:Y:S01]  /*3250*/  @!P0 IMAD.WIDE.U32 R14, R0, R14, R30 ;  /* 0x0000000e000e8225 */ /* 0x000fe200078e001e */
[----:B------:R-:W-:-:S03]  /*3260*/  MOV R30, RZ ;  /* 0x000000ff001e7202 */ /* 0x000fc60000000f00 */
[----:B------:R-:W-:Y:S01]  /*3270*/  @!P0 IMAD.IADD R15, R15, 0x1, R33 ;  /* 0x000000010f0f8824 */ /* 0x000fe200078e0221 */
[----:B---3--:R-:W-:-:S04]  /*3280*/  @!P0 LEA R12, P3, R14, R12, 0x2 ;  /* 0x0000000c0e0c8211 */ /* 0x008fc800078610ff */
[----:B------:R-:W-:-:S05]  /*3290*/  @!P0 LEA.HI.X R13, R14, R13, R15, 0x2, P3 ;  /* 0x0000000d0e0d8211 */ /* 0x000fca00018f140f */
[----:B------:R0:W5:Y:S01]  /*32a0*/  @!P0 LDG.E R30, desc[UR60][R12.64] ;  /* 0x0000003c0c1e8981 */ /* 0x000162000c1e1900 */
[----:B------:R-:W-:Y:S01]  /*32b0*/  ISETP.GE.AND P0, PT, R111, 0x1, PT ;  /* 0x000000016f00780c */ /* 0x000fe20003f06270 */
[----:B------:R-:W-:Y:S01]  /*32c0*/  IMAD.MOV R31, RZ, RZ, -R11 ;  /* 0x000000ffff1f7224 */ /* 0x000fe200078e0a0b */
[----:B------:R-:W-:Y:S01]  /*32d0*/  ISETP.GT.AND P3, PT, R2, R113, PT ;  /* 0x000000710200720c */ /* 0x000fe20003f64270 */
[----:B------:R-:W-:Y:S05]  /*32e0*/  YIELD ;  /* 0x0000000000007946 */ /* 0x000fea0003800000 */
[----:B------:R-:W-:Y:S01]  /*32f0*/  BSSY B0, `(.L_x_2660) ;  /* 0x00007f9000007945 */ /* 0x000fe20003800000 */
[----:B------:R-:W-:Y:S01]  /*3300*/  IMAD R31, R32, R31, R35 ;  /* 0x0000001f201f7224 */ /* 0x000fe200078e0223 */
[----:B------:R-:W-:Y:S01]  /*3310*/  P2R R110, PR, RZ, 0x8 ;  /* 0x00000008ff6e7803 */ /* 0x000fe20000000000 */
[----:B--2---:R-:W-:-:S04]  /*3320*/  IMAD R84, R213, 0x5000, R34 ;  /* 0x00005000d5547824 */ /* 0x004fc800078e0222 */
[----:B------:R-:W-:Y:S01]  /*3330*/  IMAD R84, R84, 0x2, R23 ;  /* 0x0000000254547824 */ /* 0x000fe200078e0217 */
        /* <DEDUP_REMOVED lines=47> */
[----:B------:R-:W-:Y:S02]  /*3630*/  IADD3 R33, P4, R94, R12, RZ ;  /* 0x0000000c5e217210 */ /* 0x000fe40007f9e0ff */
[----:B------:R-:W-:Y:S02]  /*3640*/  CS2R R76, SRZ ;  /* 0x00000000004c7805 */ /* 0x000fe4000001ff00 */
[----:B------:R-:W-:Y:S01]  /*3650*/  ISETP.GE.AND P5, PT, R216, R111, PT ;  /* 0x0000006fd800720c */ /* 0x000fe20003fa6270 */
[----:B------:R-:W-:Y:S01]  /*3660*/  IMAD.X R35, R11, 0x1, R5, P0 ;  /* 0x000000010b237824 */ /* 0x000fe200000e0605 */
[----:B------:R-:W-:Y:S01]  /*3670*/  LEA R34, P0, R32, UR4, 0x1 ;  /* 0x0000000420227c11 */ /* 0x000fe2000f8008ff */
[----:B------:R-:W-:Y:S01]  /*3680*/  IMAD.X R36, R80, 0x1, R7, P4 ;  /* 0x0000000150247824 */ /* 0x000fe200020e0607 */
[----:B------:R-:W-:-:S02]  /*3690*/  CS2R R78, SRZ ;  /* 0x00000000004e7805 */ /* 0x000fc4000001ff00 */
[-C--:B------:R-:W-:Y:S02]  /*36a0*/  ISETP.GE.AND P4, PT, R221, R111.reuse, PT ;  /* 0x0000006fdd00720c */ /* 0x080fe40003f86270 */
[----:B------:R-:W-:Y:S01]  /*36b0*/  LEA.HI.X R35, R32, UR5, R35, 0x1, P0 ;  /* 0x0000000520237c11 */ /* 0x000fe200080f0c23 */
[----:B------:R-:W-:Y:S02]  /*36c0*/  ULDC.64 UR4, c[0x0][0x400] ;  /* 0x0001000000047ab9 */ /* 0x000fe40000000a00 */
[C---:B------:R-:W-:Y:S02]  /*36d0*/  LEA R32, P0, R33.reuse, UR4, 0x1 ;  /* 0x0000000421207c11 */ /* 0x040fe4000f8008ff */
[----:B------:R0:W5:Y:S02]  /*36e0*/  @!P5 LDG.E.64 R76, desc[UR60][R34.64] ;  /* 0x0000003c224cd981 */ /* 0x000164000c1e1b00 */
[----:B------:R-:W-:Y:S02]  /*36f0*/  LEA.HI.X R33, R33, UR5, R36, 0x1, P0 ;  /* 0x0000000521217c11 */ /* 0x000fe400080f0c24 */
[----:B------:R-:W-:-:S03]  /*3700*/  ISETP.GE.AND P0, PT, R222, R111, PT ;  /* 0x0000006fde00720c */ /* 0x000fc60003f06270 */
[----:B------:R0:W5:Y:S01]  /*3710*/  @!P5 LDG.E.64 R78, desc[UR60][R32.64] ;  /* 0x0000003c204ed981 */ /* 0x000162000c1e1b00 */
[----:B------:R-:W-:Y:S02]  /*3720*/  ISETP.GE.AND P5, PT, R223, R111, PT ;  /* 0x0000006fdf00720c */ /* 0x000fe40003fa6270 */
[----:B------:R-:W-:Y:S02]  /*3730*/  CS2R R72, SRZ ;  /* 0x0000000000487805 */ /* 0x000fe4000001ff00 */
[----:B------:R-:W-:Y:S02]  /*3740*/  CS2R R68, SRZ ;  /* 0x0000000000447805 */ /* 0x000fe4000001ff00 */
[----:B------:R-:W-:Y:S02]  /*3750*/  CS2R R64, SRZ ;  /* 0x0000000000407805 */ /* 0x000fe4000001ff00 */
[----:B------:R-:W-:Y:S02]  /*3760*/  CS2R R74, SRZ ;  /* 0x00000000004a7805 */ /* 0x000fe4000001ff00 */
[----:B------:R-:W-:-:S02]  /*3770*/  CS2R R70, SRZ ;  /* 0x0000000000467805 */ /* 0x000fc4000001ff00 */
[----:B------:R-:W-:Y:S01]  /*3780*/  CS2R R66, SRZ ;  /* 0x0000000000427805 */ /* 0x000fe2000001ff00 */
[----:B------:R0:W5:Y:S04]  /*3790*/  @!P4 LDG.E.64 R72, desc[UR60][R34.64+0x40] ;  /* 0x0000403c2248c981 */ /* 0x000168000c1e1b00 */
[----:B------:R0:W5:Y:S04]  /*37a0*/  @!P0 LDG.E.64 R68, desc[UR60][R34.64+0x80] ;  /* 0x0000803c22448981 */ /* 0x000168000c1e1b00 */
[----:B------:R0:W5:Y:S04]  /*37b0*/  @!P5 LDG.E.64 R64, desc[UR60][R34.64+0xc0] ;  /* 0x0000c03c2240d981 */ /* 0x000168000c1e1b00 */
[----:B------:R0:W5:Y:S04]  /*37c0*/  @!P4 LDG.E.64 R74, desc[UR60][R32.64+0x40] ;  /* 0x0000403c204ac981 */ /* 0x000168000c1e1b00 */
[----:B------:R0:W5:Y:S04]  /*37d0*/  @!P0 LDG.E.64 R70, desc[UR60][R32.64+0x80] ;  /* 0x0000803c20468981 */ /* 0x000168000c1e1b00 */
[----:B------:R0:W5:Y:S02]  /*37e0*/  @!P5 LDG.E.64 R66, desc[UR60][R32.64+0xc0] ;  /* 0x0000c03c2042d981 */ /* 0x000164000c1e1b00 */
.L_x_2664:
[----:B------:R-:W-:Y:S05]  /*37f0*/  BSYNC B1 ;  /* 0x0000000000017941 */ /* 0x000fea0003800000 */
.L_x_2663:
        /* <DEDUP_REMOVED lines=9> */
[----:B------:R-:W-:Y:S02]  /*3890*/  PRMT R144, R34, 0x7610, R144 ;  /* 0x0000761022907816 */ /* 0x000fe40000000090 */
[----:B------:R-:W-:-:S02]  /*38a0*/  CS2R R52, SRZ ;  /* 0x0000000000347805 */ /* 0x000fc4000001ff00 */
[----:B------:R-:W-:Y:S01]  /*38b0*/  PRMT R146, R32, 0x7610, R146 ;  /* 0x0000761020927816 */ /* 0x000fe20000000092 */
[----:B------:R-:W-:Y:S01]  /*38c0*/  IMAD.MOV.U32 R32, RZ, RZ, R73 ;  /* 0x000000ffff207224 */ /* 0x000fe200078e0049 */
[----:B------:R-:W-:Y:S02]  /*38d0*/  MOV R34, R76 ;  /* 0x0000004c00227202 */ /* 0x000fe40000000f00 */
[----:B------:R-:W-:Y:S02]  /*38e0*/  CS2R R56, SRZ ;  /* 0x0000000000387805 */ /* 0x000fe4000001ff00 */
[----:B------:R-:W-:Y:S02]  /*38f0*/  ISETP.GE.AND P4, PT, R35, R87, PT ;  /* 0x000000572300720c */ /* 0x000fe40003f86270 */
[----:B------:R-:W-:Y:S02]  /*3900*/  CS2R R60, SRZ ;  /* 0x00000000003c7805 */ /* 0x000fe4000001ff00 */
[----:B------:R-:W-:Y:S01]  /*3910*/  PRMT R148, R32, 0x5410, R33 ;  /* 0x0000541020947816 */ /* 0x000fe20000000021 */
[----:B------:R-:W-:Y:S01]  /*3920*/  IMAD.MOV.U32 R33, RZ, RZ, R77 ;  /* 0x000000ffff217224 */ /* 0x000fe200078e004d */
[----:B------:R-:W-:Y:S01]  /*3930*/  PRMT R121, R34, 0x7610, R121 ;  /* 0x0000761022797816 */ /* 0x000fe20000000079 */
[----:B------:R-:W-:Y:S01]  /*3940*/  IMAD.MOV.U32 R32, RZ, RZ, R66 ;  /* 0x000000ffff207224 */ /* 0x000fe200078e0042 */
[----:B------:R-:W-:Y:S01]  /*3950*/  CS2R R50, SRZ ;  /* 0x0000000000327805 */ /* 0x000fe2000001ff00 */
[----:B------:R-:W-:Y:S01]  /*3960*/  IMAD.MOV.U32 R34, RZ, RZ, R67 ;  /* 0x000000ffff227224 */ /* 0x000fe200078e0043 */
[----:B------:R-:W-:Y:S01]  /*3970*/  PRMT R149, R33, 0x7610, R149 ;  /* 0x0000761021957816 */ /* 0x000fe20000000095 */
[----:B------:R-:W-:Y:S01]  /*3980*/  IMAD.MOV.U32 R33, RZ, RZ, R70 ;  /* 0x000000ffff217224 */ /* 0x000fe200078e0046 */
[----:B------:R-:W-:-:S02]  /*3990*/  PRMT R145, R145, 0x5410, R32 ;  /* 0x0000541091917816 */ /* 0x000fc40000000020 */
        /* <DEDUP_REMOVED lines=21> */
[----:B------:R-:W-:-:S04]  /*3af0*/  IADD3 R33, P0, P5, R94, R12, R104 ;  /* 0x0000000c5e217210 */ /* 0x000fc80007d1e068 */
[----:B------:R-:W-:Y:S02]  /*3b00*/  IADD3.X R36, R7, R80, R103, P0, P5 ;  /* 0x0000005007247210 */ /* 0x000fe400007ea467 */
[----:B------:R-:W-:Y:S02]  /*3b10*/  LEA R34, P0, R32, UR4, 0x1 ;  /* 0x0000000420227c11 */ /* 0x000fe4000f8008ff */
[----:B------:R-:W-:Y:S02]  /*3b20*/  ISETP.GE.AND P5, PT, R216, R111, PT ;  /* 0x0000006fd800720c */ /* 0x000fe40003fa6270 */
[----:B------:R-:W-:Y:S02]  /*3b30*/  LEA.HI.X R35, R32, UR5, R35, 0x1, P0 ;  /* 0x0000000520237c11 */ /* 0x000fe400080f0c23 */
[----:B------:R-:W-:-:S04]  /*3b40*/  LEA R32, P0, R33, UR6, 0x1 ;  /* 0x0000000621207c11 */ /* 0x000fc8000f8008ff */
[----:B------:R-:W-:Y:S02]  /*3b50*/  LEA.HI.X R33, R33, UR7, R36, 0x1, P0 ;  /* 0x0000000721217c11 */ /* 0x000fe400080f0c24 */
[-C--:B------:R-:W-:Y:S02]  /*3b60*/  ISETP.GE.AND P0, PT, R221, R111.reuse, PT ;  /* 0x0000006fdd00720c */ /* 0x080fe40003f06270 */
[----:B------:R-:W-:Y:S02]  /*3b70*/  CS2R R56, SRZ ;  /* 0x0000000000387805 */ /* 0x000fe4000001ff00 */
[----:B------:R-:W-:Y:S01]  /*3b80*/  CS2R R58, SRZ ;  /* 0x00000000003a7805 */ /* 0x000fe2000001ff00 */
        /* <DEDUP_REMOVED lines=8> */
[----:B------:R-:W-:-:S02]  /*3c10*/  CS2R R54, SRZ ;  /* 0x0000000000367805 */ /* 0x000fc4000001ff00 */
[----:B------:R-:W-:Y:S01]  /*3c20*/  CS2R R50, SRZ ;  /* 0x0000000000327805 */ /* 0x000fe2000001ff00 */
[----:B------:R0:W5:Y:S04]  /*3c30*/  @!P5 LDG.E.64 R52, desc[UR60][R34.64+0x80] ;  /* 0x0000803c2234d981 */ /* 0x000168000c1e1b00 */
[----:B------:R0:W5:Y:S04]  /*3c40*/  @!P5 LDG.E.64 R54, desc[UR60][R32.64+0x80] ;  /* 0x0000803c2036d981 */ /* 0x000168000c1e1b00 */
[----:B------:R0:W5:Y:S04]  /*3c50*/  @!P0 LDG.E.64 R48, desc[UR60][R34.64+0xc0] ;  /* 0x0000c03c22308981 */ /* 0x000168000c1e1b00 */
[----:B------:R0:W5:Y:S02]  /*3c60*/  @!P0 LDG.E.64 R50, desc[UR60][R32.64+0xc0] ;  /* 0x0000c03c20328981 */ /* 0x000164000c1e1b00 */
.L_x_2666:
[----:B------:R-:W-:Y:S05]  /*3c70*/  BSYNC B1 ;  /* 0x0000000000017941 */ /* 0x000fea0003800000 */
.L_x_2665:
[----:B0----5:R-:W-:Y:S01]  /*3c80*/  IMAD.MOV.U32 R33, RZ, RZ, R52 ;  /* 0x000000ffff217224 */ /* 0x021fe200078e0034 */
[----:B------:R-:W-:Y:S01]  /*3c90*/  BSSY B1, `(.L_x_2667) ;  /* 0x0000043000017945 */ /* 0x000fe20003800000 */
[----:B------:R-:W-:Y:S01]  /*3ca0*/  IMAD.MOV.U32 R32, RZ, RZ, R53 ;  /* 0x000000ffff207224 */ /* 0x000fe200078e0035 */
[----:B------:R-:W-:Y:S01]  /*3cb0*/  CS2R R40, SRZ ;  /* 0x0000000000287805 */ /* 0x000fe2000001ff00 */
[----:B------:R-:W-:Y:S01]  /*3cc0*/  VIADD R36, R225, 0x40 ;  /* 0x00000040e1247836 */ /* 0x000fe20000000000 */
[----:B------:R-:W-:Y:S01]  /*3cd0*/  PRMT R137, R137, 0x5410, R33 ;  /* 0x0000541089897816 */ /* 0x000fe20000000021 */
[----:B------:R-:W-:Y:S01]  /*3ce0*/  IMAD.MOV.U32 R33, RZ, RZ, R60 ;  /* 0x000000ffff217224 */ /* 0x000fe200078e003c */
[----:B------:R-:W-:Y:S01]  /*3cf0*/  PRMT R138, R32, 0x7610, R138 ;  /* 0x00007610208a7816 */ /* 0x000fe2000000008a */
[----:B------:R-:W-:Y:S01]  /*3d00*/  IMAD.MOV.U32 R32, RZ, RZ, R61 ;  /* 0x000000ffff207224 */ /* 0x000fe200078e003d */
[----:B------:R-:W-:Y:S01]  /*3d10*/  ISETP.GE.AND P5, PT, R36, R87, PT ;  /* 0x000000572400720c */ /* 0x000fe20003fa6270 */
[----:B------:R-:W-:Y:S01]  /*3d20*/  IMAD.MOV.U32 R35, RZ, RZ, R48 ;  /* 0x000000ffff237224 */ /* 0x000fe200078e0030 */
[----:B------:R-:W-:Y:S01]  /*3d30*/  CS2R R36, SRZ ;  /* 0x0000000000247805 */ /* 0x000fe2000001ff00 */
[----:B------:R-:W-:Y:S01]  /*3d40*/  IMAD.MOV.U32 R34, RZ, RZ, R49 ;  /* 0x000000ffff227224 */ /* 0x000fe200078e0031 */
[----:B------:R-:W-:Y:S01]  /*3d50*/  PRMT R142, R33, 0x5410, R32 ;  /* 0x00005410218e7816 */ /* 0x000fe20000000020 */
        /* <DEDUP_REMOVED lines=11> */
[----:B------:R-:W-:Y:S02]  /*3e10*/  CS2R R42, SRZ ;  /* 0x00000000002a7805 */ /* 0x000fe4000001ff00 */
[----:B------:R-:W-:Y:S02]  /*3e20*/  CS2R R46, SRZ ;  /* 0x00000000002e7805 */ /* 0x000fe4000001ff00 */
[----:B------:R-:W-:Y:S01]  /*3e30*/  PRMT R140, R35, 0x5410, R34 ;  /* 0x00005410238c7816 */ /* 0x000fe20000000022 */
[----:B------:R-:W-:Y:S01]  /*3e40*/  IMAD.MOV.U32 R35, RZ, RZ, R50 ;  /* 0x000000ffff237224 */ /* 0x000fe200078e0032 */
[----:B------:R-:W-:Y:S01]  /*3e50*/  PRMT R141, R33, 0x5410, R32 ;  /* 0x00005410218d7816 */ /* 0x000fe20000000020 */
[----:B------:R-:W-:Y:S01]  /*3e60*/  IMAD.MOV.U32 R32, RZ, RZ, R63 ;  /* 0x000000ffff207224 */ /* 0x000fe200078e003f */
[----:B------:R-:W-:-:S02]  /*3e70*/  MOV R34, R51 ;  /* 0x0000003300227202 */ /* 0x000fc40000000f00 */
[----:B------:R-:W-:Y:S02]  /*3e80*/  MOV R33, R62 ;  /* 0x0000003e00217202 */ /* 0x000fe40000000f00 */
        /* <DEDUP_REMOVED lines=35> */
.L_x_2668:
[----:B------:R-:W-:Y:S05]  /*40c0*/  BSYNC B1 ;  /* 0x0000000000017941 */ /* 0x000fea0003800000 */
.L_x_2667:
[----:B------:R-:W2:Y:S01]  /*40d0*/  LDL R11, [R1+0x5c] ;  /* 0x00005c00010b7983 */ /* 0x000ea20000100800 */
[----:B0----5:R-:W-:Y:S01]  /*40e0*/  IMAD.MOV.U32 R12, RZ, RZ, R32 ;  /* 0x000000ffff0c7224 */ /* 0x021fe200078e0020 */
[----:B--2---:R-:W-:Y:S01]  /*40f0*/  R2UR UR4, R11 ;  /* 0x000000000b0472ca */ /* 0x004fe200000e0000 */
[----:B------:R-:W-:-:S05]  /*4100*/  IMAD.MOV.U32 R11, RZ, RZ, R33 ;  /* 0x000000ffff0b7224 */ /* 0x000fca00078e0021 */
[----:B------:R-:W-:Y:S01]  /*4110*/  PRMT R81, R12, 0x5410, R11 ;  /* 0x000054100c517816 */ /* 0x000fe2000000000b */
[----:B------:R-:W-:Y:S01]  /*4120*/  IMAD.MOV.U32 R11, RZ, RZ, R37 ;  /* 0x000000ffff0b7224 */ /* 0x000fe200078e0025 */
[----:B------:R-:W-:-:S04]  /*4130*/  MOV R12, R36 ;  /* 0x00000024000c7202 */ /* 0x000fc80000000f00 */
        /* <DEDUP_REMOVED lines=9> */
[----:B------:R-:W-:Y:S02]  /*41d0*/  IMAD.MOV.U32 R12, RZ, RZ, R34 ;  /* 0x000000ffff0c7224 */ /* 0x000fe400078e0022 */
[----:B------:R-:W-:-:S05]  /*41e0*/  IMAD.MOV.U32 R11, RZ, RZ, R35 ;  /* 0x000000ffff0b7224 */ /* 0x000fca00078e0023 */
        /* <DEDUP_REMOVED lines=11> */
[----:B------:R-:W-:-:S05]  /*42a0*/  IMAD.MOV.U32 R11, RZ, RZ, R47 ;  /* 0x000000ffff0b7224 */ /* 0x000fca00078e002f */
[----:B------:R-:W-:Y:S01]  /*42b0*/  PRMT R139, R139, 0x5410, R11 ;  /* 0x000054108b8b7816 */ /* 0x000fe2000000000b */
[----:B------:R-:W-:Y:S06]  /*42c0*/  @!P0 BRA `(.L_x_2669) ;  /* 0x0000000000048947 */ /* 0x000fec0003800000 */
[----:B------:R-:W-:Y:S01]  /*42d0*/  BPT.TRAP 0x1 ;  /* 0x000000040000795c */ /* 0x000fe20000300000 */
.L_x_2669:
[----:B------:R-:W-:Y:S01]  /*42e0*/  IMAD R88, R213, 0x8, R23 ;  /* 0x00000008d5587824 */ /* 0x000fe200078e0217 */
[----:B------:R-:W-:Y:S01]  /*42f0*/  SHF.L.U32 R89, R229, 0x1f, RZ ;  /* 0x0000001fe5597819 */ /* 0x000fe200000006ff */
[----:B------:R-:W-:Y:S03]  /*4300*/  BSSY B1, `(.L_x_2670) ;  /* 0x0000003000017945 */ /* 0x000fe60003800000 */
[----:B------:R-:W0:Y:S02]  /*4310*/  SYNCS.PHASECHK.TRANS64.TRYWAIT P6, [R88+URZ+0x38890], R89 ;  /* 0x03889059580075a7 */ /* 0x000e2400080c017f */
[----:B0-----:R-:W-:Y:S05]  /*4320*/  @!P6 BRA `(.L_x_2671) ;  /* 0x000002e80090e947 */ /* 0x001fea0003800000 */
.L_x_3062:
[----:B------:R-:W-:Y:S05]  /*4330*/  BSYNC B1 ;  /* 0x0000000000017941 */ /* 0x000fea0003800000 */
.L_x_2670:
[----:B------:R-:W-:-:S03]  /*4340*/  UMOV UR4, 0xffffffff ;  /* 0xffffffff00047882 */ /* 0x000fc60000000000 */
[----:B------:R-:W-:Y:S05]  /*4350*/  BRA.DIV UR4, `(.L_x_2672) ;  /* 0x000002ea04987947 */ /* 0x000fea000b800000 */
[----:B------:R1:W2:Y:S04]  /*4360*/  SHFL.IDX PT, R80, R118, RZ, 0x181f ;  /* 0x00181fff76507589 */ /* 0x0002a800000e0000 */
[----:B------:R1:W3:Y:S02]  /*4370*/  SHFL.IDX PT, R11, R119, RZ, 0x181f ;  /* 0x00181fff770b7589 */ /* 0x0002e400000e0000 */
.L_x_3066:
        /* <DEDUP_REMOVED lines=39> */
[----:B------:R-:W-:Y:S01]  /*45f0*/  MOV R120, R14 ;  /* 0x0000000e00787202 */ /* 0x000fe20000000f00 */
[----:B------:R-:W-:Y:S01]  /*4600*/  FFMA.FTZ R14, R78, R79, R83 ;  /* 0x0000004f4e0e7223 */ /* 0x000fe20000010053 */
[----:B------:R-:W-:-:S03]  /*4610*/  HADD2.F32 R83, -RZ, R149.H0_H0 ;  /* 0x20000095ff537230 */ /* 0x000fc60000004100 */
[--C-:B------:R-:W-:Y:S01]  /*4620*/  HADD2.F32 R79, -RZ, R120.reuse.H1_H1 ;  /* 0x30000078ff4f7230 */ /* 0x100fe20000004100 */
[----:B------:R-:W-:Y:S01]  /*4630*/  F2FP.F16.F32.PACK_AB R12, R14, R12 ;  /* 0x0000000c0e0c723e */ /* 0x000fe200000000ff */
[----:B------:R-:W-:-:S03]  /*4640*/  HADD2.F32 R120, -RZ, R120.H0_H0 ;  /* 0x20000078ff787230 */ /* 0x000fc60000004100 */
[----:B------:R-:W-:-:S04]  /*4650*/  FMUL.FTZ R78, R79, R121 ;  /* 0x000000794f4e7220 */ /* 0x000fc80000410000 */
[C---:B------:R-:W-:Y:S01]  /*4660*/  FFMA.FTZ R78, R120.reuse, R83, -R78 ;  /* 0x00000053784e7223 */ /* 0x040fe2000001084e */
[----:B------:R-:W-:-:S04]  /*4670*/  FMUL.FTZ R120, R120, R121 ;  /* 0x0000007978787220 */ /* 0x000fc80000410000 */
[----:B------:R-:W-:-:S05]  /*4680*/  FFMA.FTZ R120, R79, R83, R120 ;  /* 0x000000534f787223 */ /* 0x000fca0000010078 */
[----:B------:R-:W-:-:S05]  /*4690*/  F2FP.F16.F32.PACK_AB R78, R120, R78 ;  /* 0x0000004e784e723e */ /* 0x000fca00000000ff */
[----:B------:R-:W-:-:S07]  /*46a0*/  IMAD.MOV.U32 R14, RZ, RZ, R78 ;  /* 0x000000ffff0e7224 */ /* 0x000fce00078e004e */
.L_x_2678:
[----:B------:R-:W-:Y:S05]  /*46b0*/  BSYNC B3 ;  /* 0x0000000000037941 */ /* 0x000fea0003800000 */
.L_x_2677:
[----:B---3--:R-:W-:-:S04]  /*46c0*/  LEA R76, P3, R16, R11, 0x1 ;  /* 0x0000000b104c7211 */ /* 0x008fc800078608ff */
[----:B--2---:R-:W-:-:S05]  /*46d0*/  LEA.HI.X R77, R16, R80, R17, 0x1, P3 ;  /* 0x00000050104d7211 */ /* 0x004fca00018f0c11 */
[----:B0-----:R4:W-:Y:S04]  /*46e0*/  ST.E.128 desc[UR60][R76.64], R12 ;  /* 0x0000000c4c007985 */ /* 0x0019e8000c101d3c */
.L_x_2676:
[----:B------:R-:W-:Y:S05]  /*46f0*/  BSYNC B2 ;  /* 0x0000000000027941 */ /* 0x000fea0003800000 */
.L_x_2675:
        /* <DEDUP_REMOVED lines=23> */
[----:B------:R-:W-:Y:S02]  /*4870*/  IMAD.MOV.U32 R77, RZ, RZ, R12 ;  /* 0x000000ffff4d7224 */ /* 0x000fe400078e000c */
[-C--:B------:R-:W-:Y:S01]  /*4880*/  FMUL.FTZ R15, R75, R74.reuse ;  /* 0x0000004a4b0f7220 */ /* 0x080fe20000410000 */
[----:B------:R-:W-:Y:S01]  /*4890*/  F2FP.F16.F32.PACK_AB R13, R73, R13 ;  /* 0x0000000d490d723e */ /* 0x000fe200000000ff */
[----:B------:R-:W-:-:S02]  /*48a0*/  FMUL.FTZ R74, R76, R74 ;  /* 0x0000004a4c4a7220 */ /* 0x000fc40000410000 */
[-C--:B------:R-:W-:Y:S01]  /*48b0*/  FFMA.FTZ R15, R76, R72.reuse, -R15 ;  /* 0x000000484c0f7223 */ /* 0x080fe2000001080f */
[----:B------:R-:W-:Y:S02]  /*48c0*/  HADD2.F32 R76, -RZ, R149.H1_H1 ;  /* 0x30000095ff4c7230 */ /* 0x000fe40000004100 */
[----:B------:R-:W-:Y:S01]  /*48d0*/  FFMA.FTZ R75, R75, R72, R74 ;  /* 0x000000484b4b7223 */ /* 0x000fe2000001004a */
[--C-:B------:R-:W-:Y:S02]  /*48e0*/  HADD2.F32 R12, -RZ, R77.reuse.H1_H1 ;  /* 0x3000004dff0c7230 */ /* 0x100fe40000004100 */
[----:B------:R-:W-:Y:S02]  /*48f0*/  HADD2.F32 R77, -RZ, R77.H0_H0 ;  /* 0x2000004dff4d7230 */ /* 0x000fe40000004100 */
[----:B------:R-:W-:Y:S02]  /*4900*/  HADD2.F32 R72, -RZ, R148.H1_H1 ;  /* 0x30000094ff487230 */ /* 0x000fe40000004100 */
[-C--:B------:R-:W-:Y:S01]  /*4910*/  FMUL.FTZ R74, R12, R76.reuse ;  /* 0x0000004c0c4a7220 */ /* 0x080fe20000410000 */
[----:B------:R-:W-:Y:S01]  /*4920*/  F2FP.F16.F32.PACK_AB R15, R75, R15 ;  /* 0x0000000f4b0f723e */ /* 0x000fe200000000ff */
[----:B------:R-:W-:-:S02]  /*4930*/  FMUL.FTZ R76, R77, R76 ;  /* 0x0000004c4d4c7220 */ /* 0x000fc40000410000 */
[-C--:B------:R-:W-:Y:S01]  /*4940*/  FFMA.FTZ R74, R77, R72.reuse, -R74 ;  /* 0x000000484d4a7223 */ /* 0x080fe2000001084a */
[----:B------:R-:W-:Y:S02]  /*4950*/  HADD2.F32 R77, -RZ, R148.H0_H0 ;  /* 0x20000094ff4d7230 */ /* 0x000fe40000004100 */
[----:B------:R-:W-:Y:S01]  /*4960*/  FFMA.FTZ R12, R12, R72, R76 ;  /* 0x000000480c0c7223 */ /* 0x000fe2000001004c */
[----:B------:R-:W-:Y:S02]  /*4970*/  HADD2.F32 R72, -RZ, R150.H0_H0 ;  /* 0x20000096ff487230 */ /* 0x000fe40000004100 */
[--C-:B------:R-:W-:Y:S02]  /*4980*/  HADD2.F32 R76, -RZ, R14.reuse.H1_H1 ;  /* 0x3000000eff4c7230 */ /* 0x100fe40000004100 */
[----:B------:R-:W-:Y:S01]  /*4990*/  HADD2.F32 R14, -RZ, R14.H0_H0 ;  /* 0x2000000eff0e7230 */ /* 0x000fe20000004100 */
[----:B------:R-:W-:Y:S02]  /*49a0*/  F2FP.F16.F32.PACK_AB R12, R12, R74 ;  /* 0x0000004a0c0c723e */ /* 0x000fe400000000ff */
[----:B------:R-:W-:-:S04]  /*49b0*/  FMUL.FTZ R78, R76, R72 ;  /* 0x000000484c4e7220 */ /* 0x000fc80000410000 */
[C---:B------:R-:W-:Y:S01]  /*49c0*/  FFMA.FTZ R78, R14.reuse, R77, -R78 ;  /* 0x0000004d0e4e7223 */ /* 0x040fe2000001084e */
[----:B------:R-:W-:-:S04]  /*49d0*/  FMUL.FTZ R14, R14, R72 ;  /* 0x000000480e0e7220 */ /* 0x000fc80000410000 */
[----:B------:R-:W-:-:S05]  /*49e0*/  FFMA.FTZ R14, R76, R77, R14 ;  /* 0x0000004d4c0e7223 */ /* 0x000fca000001000e */
[----:B------:R-:W-:-:S07]  /*49f0*/  F2FP.F16.F32.PACK_AB R14, R14, R78 ;  /* 0x0000004e0e0e723e */ /* 0x000fce00000000ff */
.L_x_2682:
[----:B------:R-:W-:Y:S05]  /*4a00*/  BSYNC B3 ;  /* 0x0000000000037941 */ /* 0x000fea0003800000 */
.L_x_2681:
[----:B---3--:R-:W-:-:S04]  /*4a10*/  LEA R72, P3, R212, R11, 0x1 ;  /* 0x0000000bd4487211 */ /* 0x008fc800078608ff */
[----:B--2---:R-:W-:-:S05]  /*4a20*/  LEA.HI.X R73, R212, R80, R215, 0x1, P3 ;  /* 0x00000050d4497211 */ /* 0x004fca00018f0cd7 */
[----:B0-----:R0:W-:Y:S04]  /*4a30*/  ST.E.128 desc[UR60][R72.64], R12 ;  /* 0x0000000c48007985 */ /* 0x0011e8000c101d3c */
.L_x_2680:
[----:B------:R-:W-:Y:S05]  /*4a40*/  BSYNC B2 ;  /* 0x0000000000027941 */ /* 0x000fea0003800000 */
.L_x_2679:
        /* <DEDUP_REMOVED lines=50> */
.L_x_2686:
[----:B------:R-:W-:Y:S05]  /*4d70*/  BSYNC B3 ;  /* 0x0000000000037941 */ /* 0x000fea0003800000 */
.L_x_2685:
[----:B---3--:R-:W-:-:S04]  /*4d80*/  LEA R68, P3, R19, R11, 0x1 ;  /* 0x0000000b13447211 */ /* 0x008fc800078608ff */
[----:B--2---:R-:W-:-:S05]  /*4d90*/  LEA.HI.X R69, R19, R80, R219, 0x1, P3 ;  /* 0x0000005013457211 */ /* 0x004fca00018f0cdb */
[----:B----4-:R0:W-:Y:S04]  /*4da0*/  ST.E.128 desc[UR60][R68.64], R12 ;  /* 0x0000000c44007985 */ /* 0x0101e8000c101d3c */
.L_x_2684:
[----:B------:R-:W-:Y:S05]  /*4db0*/  BSYNC B2 ;  /* 0x0000000000027941 */ /* 0x000fea0003800000 */
.L_x_2683:
        /* <DEDUP_REMOVED lines=18> */
[-C--:B------:R-:W-:Y:S01]  /*4ee0*/  FFMA.FTZ R65, R69, R68.reuse, -R65 ;  /* 0x0000004445417223 */ /* 0x080fe20000010841 */
[----:B------:R-:W-:Y:S02]  /*4ef0*/  IMAD.MOV.U32 R69, RZ, RZ, R12 ;  /* 0x000000ffff457224 */ /* 0x000fe400078e000c */
[----:B------:R-:W-:Y:S01]  /*4f00*/  FFMA.FTZ R13, R67, R68, R13 ;  /* 0x00000044430d7223 */ /* 0x000fe2000001000d */
[----:B------:R-:W-:Y:S02]  /*4f10*/  IMAD.MOV.U32 R67, RZ, RZ, R15 ;  /* 0x000000ffff437224 */ /* 0x000fe400078e000f */
[----:B------:R-:W-:Y:S02]  /*4f20*/  HADD2.F32 R68, -RZ, R64.H0_H0 ;  /* 0x20000040ff447230 */ /* 0x000fe40000004100 */
[----:B------:R-:W-:Y:S01]  /*4f30*/  HADD2.F32 R12, -RZ, R69.H1_H1 ;  /* 0x30000045ff0c7230 */ /* 0x000fe20000004100 */
[----:B------:R-:W-:Y:S01]  /*4f40*/  F2FP.F16.F32.PACK_AB R13, R13, R65 ;  /* 0x000000410d0d723e */ /* 0x000fe200000000ff */
[----:B------:R-:W-:-:S02]  /*4f50*/  HADD2.F32 R15, -RZ, R67.H1_H1 ;  /* 0x30000043ff0f7230 */ /* 0x000fc40000004100 */
[----:B------:R-:W-:Y:S02]  /*4f60*/  HADD2.F32 R67, -RZ, R67.H0_H0 ;  /* 0x20000043ff437230 */ /* 0x000fe40000004100 */
        /* <DEDUP_REMOVED lines=22> */
.L_x_2688:
[----:B------:R-:W-:Y:S05]  /*50d0*/  BSYNC B2 ;  /* 0x0000000000027941 */ /* 0x000fea0003800000 */
.L_x_2687:
[----:B---3--:R-:W-:-:S04]  /*50e0*/  LEA R64, P3, R22, R11, 0x1 ;  /* 0x0000000b16407211 */ /* 0x008fc800078608ff */
[----:B--2---:R-:W-:-:S05]  /*50f0*/  LEA.HI.X R65, R22, R80, R218, 0x1, P3 ;  /* 0x0000005016417211 */ /* 0x004fca00018f0cda */
[----:B----4-:R0:W-:Y:S04]  /*5100*/  ST.E.128 desc[UR60][R64.64], R12 ;  /* 0x0000000c40007985 */ /* 0x0101e8000c101d3c */
.L_x_2674:
[----:B------:R-:W-:Y:S05]  /*5110*/  BSYNC B1 ;  /* 0x0000000000017941 */ /* 0x000fea0003800000 */
.L_x_2673:
[----:B------:R-:W-:-:S03]  /*5120*/  UMOV UR4, 0xffffffff ;  /* 0xffffffff00047882 */ /* 0x000fc60000000000 */
[----:B------:R-:W-:Y:S05]  /*5130*/  BRA.DIV UR4, `(.L_x_2689) ;  /* 0x000002de046c7947 */ /* 0x000fea000b800000 */
[----:B0-----:R0:W0:Y:S04]  /*5140*/  SHFL.IDX PT, R64, R118, 0x1, 0x181f ;  /* 0x00381f0076407f89 */ /* 0x00102800000e0000 */
[----:B---3--:R3:W0:Y:S02]  /*5150*/  SHFL.IDX PT, R11, R119, 0x1, 0x181f ;  /* 0x00381f00770b7f89 */ /* 0x00862400000e0000 */
.L_x_3070:
        /* <DEDUP_REMOVED lines=53> */
.L_x_2695:
[----:B------:R-:W-:Y:S05]  /*54b0*/  BSYNC B3 ;  /* 0x0000000000037941 */ /* 0x000fea0003800000 */
.L_x_2694:
[----:B0-----:R-:W-:-:S04]  /*54c0*/  LEA R60, P3, R16, R11, 0x1 ;  /* 0x0000000b103c7211 */ /* 0x001fc800078608ff */
[----:B------:R-:W-:-:S05]  /*54d0*/  LEA.HI.X R61, R16, R64, R17, 0x1, P3 ;  /* 0x00000040103d7211 */ /* 0x000fca00018f0c11 */
[----:B------:R0:W-:Y:S04]  /*54e0*/  ST.E.128 desc[UR60][R60.64], R12 ;  /* 0x0000000c3c007985 */ /* 0x0001e8000c101d3c */
.L_x_2693:
[----:B------:R-:W-:Y:S05]  /*54f0*/  BSYNC B2 ;  /* 0x0000000000027941 */ /* 0x000fea0003800000 */
.L_x_2692:
        /* <DEDUP_REMOVED lines=51> */
.L_x_2699:
[----:B------:R-:W-:Y:S05]  /*5830*/  BSYNC B3 ;  /* 0x0000000000037941 */ /* 0x000fea0003800000 */
.L_x_2698:
[----:B------:R-:W-:-:S04]  /*5840*/  LEA R56, P3, R212, R11, 0x1 ;  /* 0x0000000bd4387211 */ /* 0x000fc800078608ff */
[----:B------:R-:W-:-:S05]  /*5850*/  LEA.HI.X R57, R212, R64, R215, 0x1, P3 ;  /* 0x00000040d4397211 */ /* 0x000fca00018f0cd7 */
[----:B----4-:R0:W-:Y:S04]  /*5860*/  ST.E.128 desc[UR60][R56.64], R12 ;  /* 0x0000000c38007985 */ /* 0x0101e8000c101d3c */
.L_x_2697:
[----:B------:R-:W-:Y:S05]  /*5870*/  BSYNC B2 ;  /* 0x0000000000027941 */ /* 0x000fea0003800000 */
.L_x_2696:
        /* <DEDUP_REMOVED lines=48> */
[----:B------:R-:W-:-:S03]  /*5b80*/  IMAD.MOV.U32 R15, RZ, RZ, R55 ;  /* 0x000000ffff0f7224 */ /* 0x000fc600078e0037 */
[----:B------:R-:W-:-:S05]  /*5b90*/  FFMA.FTZ R14, R53, R138, R14 ;  /* 0x0000008a350e7223 */ /* 0x000fca000001000e */
[----:B------:R-:W-:-:S07]  /*5ba0*/  F2FP.F16.F32.PACK_AB R14, R14, R54 ;  /* 0x000000360e0e723e */ /* 0x000fce00000000ff */
.L_x_2703:
[----:B------:R-:W-:Y:S05]  /*5bb0*/  BSYNC B3 ;  /* 0x0000000000037941 */ /* 0x000fea0003800000 */
.L_x_2702:
[----:B------:R-:W-:-:S04]  /*5bc0*/  LEA R52, P3, R19, R11, 0x1 ;  /* 0x0000000b13347211 */ /* 0x000fc800078608ff */
[----:B------:R-:W-:-:S05]  /*5bd0*/  LEA.HI.X R53, R19, R64, R219, 0x1, P3 ;  /* 0x0000004013357211 */ /* 0x000fca00018f0cdb */
[----:B----4-:R0:W-:Y:S04]  /*5be0*/  ST.E.128 desc[UR60][R52.64], R12 ;  /* 0x0000000c34007985 */ /* 0x0101e8000c101d3c */
.L_x_2701:
[----:B------:R-:W-:Y:S05]  /*5bf0*/  BSYNC B2 ;  /* 0x0000000000027941 */ /* 0x000fea0003800000 */
.L_x_2700:
        /* <DEDUP_REMOVED lines=46> */
[----:B------:R-:W-:Y:S01]  /*5ee0*/  MOV R12, R15 ;  /* 0x0000000f000c7202 */ /* 0x000fe20000000f00 */
[----:B------:R-:W-:-:S03]  /*5ef0*/  IMAD.MOV.U32 R15, RZ, RZ, R48 ;  /* 0x000000ffff0f7224 */ /* 0x000fc600078e0030 */
[----:B------:R-:W-:Y:S01]  /*5f00*/  F2FP.F16.F32.PACK_AB R135, R135, R13 ;  /* 0x0000000d8787723e */ /* 0x000fe200000000ff */
[----:B------:R-:W-:-:S04]  /*5f10*/  IMAD.MOV.U32 R13, RZ, RZ, R52 ;  /* 0x000000ffff0d7224 */ /* 0x000fc800078e0034 */
[----:B------:R-:W-:-:S07]  /*5f20*/  IMAD.MOV.U32 R14, RZ, RZ, R135 ;  /* 0x000000ffff0e7224 */ /* 0x000fce00078e0087 */
.L_x_2705:
[----:B------:R-:W-:Y:S05]  /*5f30*/  BSYNC B2 ;  /* 0x0000000000027941 */ /* 0x000fea0003800000 */
.L_x_2704:
[----:B------:R-:W-:-:S04]  /*5f40*/  LEA R48, P3, R22, R11, 0x1 ;  /* 0x0000000b16307211 */ /* 0x000fc800078608ff */
[----:B------:R-:W-:-:S05]  /*5f50*/  LEA.HI.X R49, R22, R64, R218, 0x1, P3 ;  /* 0x0000004016317211 */ /* 0x000fca00018f0cda */
[----:B----4-:R0:W-:Y:S04]  /*5f60*/  ST.E.128 desc[UR60][R48.64], R12 ;  /* 0x0000000c30007985 */ /* 0x0101e8000c101d3c */
.L_x_2691:
[----:B------:R-:W-:Y:S05]  /*5f70*/  BSYNC B1 ;  /* 0x0000000000017941 */ /* 0x000fea0003800000 */
.L_x_2690:
[----:B------:R-:W-:-:S03]  /*5f80*/  UMOV UR4, 0xffffffff ;  /* 0xffffffff00047882 */ /* 0x000fc60000000000 */
[----:B------:R-:W-:Y:S05]  /*5f90*/  BRA.DIV UR4, `(.L_x_2706) ;  /* 0x000002d204207947 */ /* 0x000fea000b800000 */
[----:B01----:R-:W0:Y:S04]  /*5fa0*/  SHFL.IDX PT, R118, R118, 0x2, 0x181f ;  /* 0x00581f0076767f89 */ /* 0x003e2800000e0000 */
[----:B---3--:R-:W1:Y:S02]  /*5fb0*/  SHFL.IDX PT, R119, R119, 0x2, 0x181f ;  /* 0x00581f0077777f89 */ /* 0x008e6400000e0000 */
.L_x_3074:
        /* <DEDUP_REMOVED lines=44> */
[----:B------:R-:W-:Y:S02]  /*6280*/  IMAD.MOV.U32 R13, RZ, RZ, R46 ;  /* 0x000000ffff0d7224 */ /* 0x000fe400078e002e */
[----:B------:R-:W-:Y:S01]  /*6290*/  F2FP.F16.F32.PACK_AB R44, R137, R44 ;  /* 0x0000002c892c723e */ /* 0x000fe200000000ff */
[-C--:B------:R-:W-:Y:S01]  /*62a0*/  FMUL.FTZ R12, R14, R139.reuse ;  /* 0x0000008b0e0c7220 */ /* 0x080fe20000410000 */
[----:B------:R-:W-:-:S03]  /*62b0*/  FMUL.FTZ R139, R11, R139 ;  /* 0x0000008b0b8b7220 */ /* 0x000fc60000410000 */
[-C--:B------:R-:W-:Y:S01]  /*62c0*/  FFMA.FTZ R12, R11, R136.reuse, -R12 ;  /* 0x000000880b0c7223 */ /* 0x080fe2000001080c */
[----:B------:R-:W-:-:S05]  /*62d0*/  FFMA.FTZ R139, R14, R136, R139 ;  /* 0x000000880e8b7223 */ /* 0x000fca000001008b */
[----:B------:R-:W-:Y:S01]  /*62e0*/  F2FP.F16.F32.PACK_AB R139, R139, R12 ;  /* 0x0000000c8b8b723e */ /* 0x000fe200000000ff */
[----:B------:R-:W-:-:S03]  /*62f0*/  IMAD.MOV.U32 R12, RZ, RZ, R44 ;  /* 0x000000ffff0c7224 */ /* 0x000fc600078e002c */
[----:B------:R-:W-:-:S07]  /*6300*/  MOV R14, R139 ;  /* 0x0000008b000e7202 */ /* 0x000fce0000000f00 */
.L_x_2711:
[----:B------:R-:W-:Y:S05]  /*6310*/  BSYNC B2 ;  /* 0x0000000000027941 */ /* 0x000fea0003800000 */
.L_x_2710:
[----:B-1----:R-:W-:-:S04]  /*6320*/  LEA R44, P3, R16, R119, 0x1 ;  /* 0x00000077102c7211 */ /* 0x002fc800078608ff */
[----:B0-----:R-:W-:-:S05]  /*6330*/  LEA.HI.X R45, R16, R118, R17, 0x1, P3 ;  /* 0x00000076102d7211 */ /* 0x001fca00018f0c11 */
[----:B----4-:R3:W-:Y:S04]  /*6340*/  ST.E.128 desc[UR60][R44.64], R12 ;  /* 0x0000000c2c007985 */ /* 0x0107e8000c101d3c */
.L_x_2709:
[----:B------:R-:W-:Y:S05]  /*6350*/  BSYNC B1 ;  /* 0x0000000000017941 */ /* 0x000fea0003800000 */
.L_x_2708:
        /* <DEDUP_REMOVED lines=49> */
[----:B------:R-:W-:-:S02]  /*6670*/  FFMA.FTZ R15, R14, R132, -R15 ;  /* 0x000000840e0f7223 */ /* 0x000fc4000001080f */
[----:B------:R-:W-:Y:S01]  /*6680*/  MOV R12, R11 ;  /* 0x0000000b000c7202 */ /* 0x000fe20000000f00 */
[----:B------:R-:W-:Y:S01]  /*6690*/  FFMA.FTZ R133, R13, R132, R133 ;  /* 0x000000840d857223 */ /* 0x000fe20000010085 */
[----:B------:R-:W-:-:S04]  /*66a0*/  IMAD.MOV.U32 R13, RZ, RZ, R42 ;  /* 0x000000ffff0d7224 */ /* 0x000fc800078e002a */
[----:B------:R-:W-:-:S05]  /*66b0*/  F2FP.F16.F32.PACK_AB R15, R133, R15 ;  /* 0x0000000f850f723e */ /* 0x000fca00000000ff */
[----:B------:R-:W-:Y:S02]  /*66c0*/  IMAD.MOV.U32 R14, RZ, RZ, R15 ;  /* 0x000000ffff0e7224 */ /* 0x000fe400078e000f */
[----:B------:R-:W-:-:S07]  /*66d0*/  IMAD.MOV.U32 R15, RZ, RZ, R41 ;  /* 0x000000ffff0f7224 */ /* 0x000fce00078e0029 */
.L_x_2715:
[----:B------:R-:W-:Y:S05]  /*66e0*/  BSYNC B2 ;  /* 0x0000000000027941 */ /* 0x000fea0003800000 */
.L_x_2714:
[----:B----4-:R0:W-:Y:S02]  /*66f0*/  ST.E.128 desc[UR60][R44.64], R12 ;  /* 0x0000000c2c007985 */ /* 0x0101e4000c101d3c */
.L_x_2713:
[----:B------:R-:W-:Y:S05]  /*6700*/  BSYNC B1 ;  /* 0x0000000000017941 */ /* 0x000fea0003800000 */
.L_x_2712:
        /* <DEDUP_REMOVED lines=37> */
[----:B------:R-:W-:Y:S01]  /*6960*/  HADD2.F32 R14, -RZ, R14.H0_H0 ;  /* 0x2000000eff0e7230 */ /* 0x000fe20000004100 */
[----:B------:R-:W-:Y:S01]  /*6970*/  F2FP.F16.F32.PACK_AB R37, R38, R37 ;  /* 0x000000252625723e */ /* 0x000fe200000000ff */
[----:B------:R-:W-:-:S02]  /*6980*/  HADD2.F32 R11, -RZ, R128.H0_H0 ;  /* 0x20000080ff0b7230 */ /* 0x000fc40000004100 */
[-C--:B------:R-:W-:Y:S01]  /*6990*/  FMUL.FTZ R13, R39, R129.reuse ;  /* 0x00000081270d7220 */ /* 0x080fe20000410000 */
[----:B------:R-:W-:Y:S02]  /*69a0*/  HADD2.F32 R128, -RZ, R128.H1_H1 ;  /* 0x30000080ff807230 */ /* 0x000fe40000004100 */
[----:B------:R-:W-:Y:S01]  /*69b0*/  FMUL.FTZ R129, R14, R129 ;  /* 0x000000810e817220 */ /* 0x000fe20000410000 */
[-C--:B------:R-:W-:Y:S01]  /*69c0*/  FFMA.FTZ R42, R12, R11.reuse, -R42 ;  /* 0x0000000b0c2a7223 */ /* 0x080fe2000001082a */
[----:B------:R-:W-:Y:S01]  /*69d0*/  FFMA.FTZ R43, R15, R11, R43 ;  /* 0x0000000b0f2b7223 */ /* 0x000fe2000001002b */
[-C--:B------:R-:W-:Y:S01]  /*69e0*/  FFMA.FTZ R13, R14, R128.reuse, -R13 ;  /* 0x000000800e0d7223 */ /* 0x080fe2000001080d */
[----:B------:R-:W-:Y:S01]  /*69f0*/  FFMA.FTZ R129, R39, R128, R129 ;  /* 0x0000008027817223 */ /* 0x000fe20000010081 */
[----:B------:R-:W-:Y:S02]  /*6a00*/  IMAD.MOV.U32 R15, RZ, RZ, R37 ;  /* 0x000000ffff0f7224 */ /* 0x000fe400078e0025 */
[----:B------:R-:W-:-:S02]  /*6a10*/  F2FP.F16.F32.PACK_AB R12, R43, R42 ;  /* 0x0000002a2b0c723e */ /* 0x000fc400000000ff */
[----:B------:R-:W-:Y:S02]  /*6a20*/  F2FP.F16.F32.PACK_AB R14, R129, R13 ;  /* 0x0000000d810e723e */ /* 0x000fe400000000ff */
[----:B------:R-:W-:-:S07]  /*6a30*/  MOV R13, R36 ;  /* 0x00000024000d7202 */ /* 0x000fce0000000f00 */
.L_x_2719:
[----:B------:R-:W-:Y:S05]  /*6a40*/  BSYNC B2 ;  /* 0x0000000000027941 */ /* 0x000fea0003800000 */
.L_x_2718:
[----:B---3--:R0:W-:Y:S02]  /*6a50*/  ST.E.128 desc[UR60][R40.64], R12 ;  /* 0x0000000c28007985 */ /* 0x0081e4000c101d3c */
.L_x_2717:
[----:B------:R-:W-:Y:S05]  /*6a60*/  BSYNC B1 ;  /* 0x0000000000017941 */ /* 0x000fea0003800000 */
.L_x_2716:
        /* <DEDUP_REMOVED lines=8> */
[----:B------:R-:W-:Y:S02]  /*6af0*/  SHF.R.U64 R11, R32, 0x10, R33 ;  /* 0x00000010200b7819 */ /* 0x000fe40000001221 */
[----:B------:R-:W-:Y:S02]  /*6b00*/  SHF.R.U64 R38, R34, 0x10, R35 ;  /* 0x0000001022267819 */ /* 0x000fe40000001223 */
[----:B------:R-:W-:Y:S01]  /*6b10*/  SHF.R.U32.HI R32, RZ, 0x10, R33 ;  /* 0x00000010ff207819 */ /* 0x000fe20000011621 */
[----:B---3--:R-:W-:Y:S01]  /*6b20*/  IMAD.MOV.U32 R33, RZ, RZ, R13 ;  /* 0x000000ffff217224 */ /* 0x008fe200078e000d */
[----:B------:R-:W-:Y:S01]  /*6b30*/  SHF.R.U32.HI R35, RZ, 0x10, R35 ;  /* 0x00000010ff237819 */ /* 0x000fe20000011623 */
[----:B------:R-:W-:Y:S02]  /*6b40*/  HADD2.F32 R40, -RZ, R38.H0_H0 ;  /* 0x20000026ff287230 */ /* 0x000fe40000004100 */
[----:B------:R-:W-:Y:S02]  /*6b50*/  HADD2.F32 R34, -RZ, R11.H0_H0 ;  /* 0x2000000bff227230 */ /* 0x000fe40000004100 */
[----:B------:R-:W-:-:S02]  /*6b60*/  HADD2.F32 R38, -RZ, R35.H0_H0 ;  /* 0x20000023ff267230 */ /* 0x000fc40000004100 */
[--C-:B------:R-:W-:Y:S02]  /*6b70*/  HADD2.F32 R13, -RZ, R33.reuse.H1_H1 ;  /* 0x30000021ff0d7230 */ /* 0x100fe40000004100 */
[----:B------:R-:W-:Y:S02]  /*6b80*/  HADD2.F32 R35, -RZ, R33.H0_H0 ;  /* 0x20000021ff237230 */ /* 0x000fe40000004100 */
[--C-:B------:R-:W-:Y:S02]  /*6b90*/  HADD2.F32 R11, -RZ, R15.reuse.H1_H1 ;  /* 0x3000000fff0b7230 */ /* 0x100fe40000004100 */
[-C--:B------:R-:W-:Y:S01]  /*6ba0*/  FMUL.FTZ R42, R13, R40.reuse ;  /* 0x000000280d2a7220 */ /* 0x080fe20000410000 */
[----:B------:R-:W-:Y:S02]  /*6bb0*/  HADD2.F32 R33, -RZ, R15.H0_H0 ;  /* 0x2000000fff217230 */ /* 0x000fe40000004100 */
[----:B------:R-:W-:Y:S01]  /*6bc0*/  FMUL.FTZ R44, R35, R40 ;  /* 0x00000028232c7220 */ /* 0x000fe20000410000 */
[----:B------:R-:W-:-:S02]  /*6bd0*/  HADD2.F32 R32, -RZ, R32.H0_H0 ;  /* 0x20000020ff207230 */ /* 0x000fc40000004100 */
[----:B------:R-:W-:Y:S01]  /*6be0*/  FMUL.FTZ R40, R11, R38 ;  /* 0x000000260b287220 */ /* 0x000fe20000410000 */
[----:B------:R-:W-:Y:S01]  /*6bf0*/  FFMA.FTZ R15, R35, R34, -R42 ;  /* 0x00000022230f7223 */ /* 0x000fe2000001082a */
[----:B------:R-:W-:Y:S01]  /*6c00*/  FMUL.FTZ R38, R33, R38 ;  /* 0x0000002621267220 */ /* 0x000fe20000410000 */
[----:B------:R-:W-:Y:S01]  /*6c10*/  FFMA.FTZ R34, R13, R34, R44 ;  /* 0x000000220d227223 */ /* 0x000fe2000001002c */
[-C--:B------:R-:W-:Y:S01]  /*6c20*/  FFMA.FTZ R33, R33, R32.reuse, -R40 ;  /* 0x0000002021217223 */ /* 0x080fe20000010828 */
[----:B------:R-:W-:Y:S02]  /*6c30*/  HADD2.F32 R13, -RZ, R82.H0_H0 ;  /* 0x20000052ff0d7230 */ /* 0x000fe40000004100 */
[----:B------:R-:W-:Y:S01]  /*6c40*/  FFMA.FTZ R32, R11, R32, R38 ;  /* 0x000000200b207223 */ /* 0x000fe20000010026 */
[--C-:B------:R-:W-:Y:S02]  /*6c50*/  HADD2.F32 R38, -RZ, R12.reuse.H1_H1 ;  /* 0x3000000cff267230 */ /* 0x100fe40000004100 */
[----:B------:R-:W-:-:S02]  /*6c60*/  HADD2.F32 R40, -RZ, R12.H0_H0 ;  /* 0x2000000cff287230 */ /* 0x000fc40000004100 */
[----:B------:R-:W-:Y:S02]  /*6c70*/  HADD2.F32 R35, -RZ, R82.H1_H1 ;  /* 0x30000052ff237230 */ /* 0x000fe40000004100 */
[-C--:B------:R-:W-:Y:S01]  /*6c80*/  FMUL.FTZ R39, R38, R13.reuse ;  /* 0x0000000d26277220 */ /* 0x080fe20000410000 */
[--C-:B------:R-:W-:Y:S02]  /*6c90*/  HADD2.F32 R12, -RZ, R14.reuse.H1_H1 ;  /* 0x3000000eff0c7230 */ /* 0x100fe40000004100 */
[----:B------:R-:W-:Y:S01]  /*6ca0*/  FMUL.FTZ R13, R40, R13 ;  /* 0x0000000d280d7220 */ /* 0x000fe20000410000 */
[--C-:B------:R-:W-:Y:S02]  /*6cb0*/  HADD2.F32 R11, -RZ, R81.reuse.H0_H0 ;  /* 0x20000051ff0b7230 */ /* 0x100fe40000004100 */
[----:B------:R-:W-:Y:S02]  /*6cc0*/  HADD2.F32 R14, -RZ, R14.H0_H0 ;  /* 0x2000000eff0e7230 */ /* 0x000fe40000004100 */
[----:B------:R-:W-:Y:S01]  /*6cd0*/  FMUL.FTZ R41, R12, R35 ;  /* 0x000000230c297220 */ /* 0x000fe20000410000 */
[----:B------:R-:W-:-:S02]  /*6ce0*/  HADD2.F32 R81, -RZ, R81.H1_H1 ;  /* 0x30000051ff517230 */ /* 0x000fc40000004100 */
[-C--:B------:R-:W-:Y:S01]  /*6cf0*/  FFMA.FTZ R39, R40, R11.reuse, -R39 ;  /* 0x0000000b28277223 */ /* 0x080fe20000010827 */
[----:B------:R-:W-:Y:S01]  /*6d00*/  FFMA.FTZ R38, R38, R11, R13 ;  /* 0x0000000b26267223 */ /* 0x000fe2000001000d */
[----:B------:R-:W-:Y:S01]  /*6d10*/  FMUL.FTZ R35, R14, R35 ;  /* 0x000000230e237220 */ /* 0x000fe20000410000 */
[----:B------:R-:W-:Y:S01]  /*6d20*/  F2FP.F16.F32.PACK_AB R13, R34, R15 ;  /* 0x0000000f220d723e */ /* 0x000fe200000000ff */
[----:B------:R-:W-:Y:S01]  /*6d30*/  FFMA.FTZ R41, R14, R81, -R41 ;  /* 0x000000510e297223 */ /* 0x000fe20000010829 */
[----:B------:R-:W-:Y:S01]  /*6d40*/  F2FP.F16.F32.PACK_AB R15, R32, R33 ;  /* 0x00000021200f723e */ /* 0x000fe200000000ff */
[----:B------:R-:W-:Y:S01]  /*6d50*/  FFMA.FTZ R12, R12, R81, R35 ;  /* 0x000000510c0c7223 */ /* 0x000fe20000010023 */
[----:B------:R-:W-:-:S04]  /*6d60*/  F2FP.F16.F32.PACK_AB R38, R38, R39 ;  /* 0x000000272626723e */ /* 0x000fc800000000ff */
[----:B------:R-:W-:Y:S01]  /*6d70*/  F2FP.F16.F32.PACK_AB R14, R12, R41 ;  /* 0x000000290c0e723e */ /* 0x000fe200000000ff */
[----:B------:R-:W-:-:S07]  /*6d80*/  IMAD.MOV.U32 R12, RZ, RZ, R38 ;  /* 0x000000ffff0c7224 */ /* 0x000fce00078e0026 */
.L_x_2721:
[----:B------:R-:W-:Y:S05]  /*6d90*/  BSYNC B1 ;  /* 0x0000000000017941 */ /* 0x000fea0003800000 */
.L_x_2720:
[----:B---3--:R0:W-:Y:S01]  /*6da0*/  ST.E.128 desc[UR60][R36.64], R12 ;  /* 0x0000000c24007985 */ /* 0x0081e2000c101d3c */
[----:B------:R-:W-:Y:S05]  /*6db0*/  BRA `(.L_x_2707) ;  /* 0x0000004400307947 */ /* 0x000fea0003800000 */
.L_x_2662:
        /* <DEDUP_REMOVED lines=14> */
[----:B------:R-:W-:Y:S02]  /*6ea0*/  ISETP.GE.AND P4, PT, R16, R111, PT ;  /* 0x0000006f1000720c */ /* 0x000fe40003f86270 */
[----:B------:R-:W-:Y:S02]  /*6eb0*/  CS2R R38, SRZ ;  /* 0x0000000000267805 */ /* 0x000fe4000001ff00 */
[----:B------:R-:W-:Y:S02]  /*6ec0*/  IADD3.X R33, R11, R6, RZ, P0, !PT ;  /* 0x000000060b217210 */ /* 0x000fe400007fe4ff */
[----:B------:R-:W-:Y:S02]  /*6ed0*/  CS2R R36, SRZ ;  /* 0x0000000000247805 */ /* 0x000fe4000001ff00 */
[----:B------:R-:W-:-:S02]  /*6ee0*/  LEA R40, P5, R32, UR4, 0x1 ;  /* 0x0000000420287c11 */ /* 0x000fc4000f8a08ff */
[----:B------:R-:W-:Y:S02]  /*6ef0*/  CS2R R34, SRZ ;  /* 0x0000000000227805 */ /* 0x000fe4000001ff00 */
[----:B------:R-:W-:Y:S02]  /*6f00*/  ISETP.GE.AND P0, PT, R214, R111, PT ;  /* 0x0000006fd600720c */ /* 0x000fe40003f06270 */
[----:B------:R-:W-:Y:S01]  /*6f10*/  LEA.HI.X R41, R32, UR5, R33, 0x1, P5 ;  /* 0x0000000520297c11 */ /* 0x000fe2000a8f0c21 */
[----:B------:R-:W-:Y:S01]  /*6f20*/  ULDC.64 UR4, c[0x0][0x400] ;  /* 0x0001000000047ab9 */ /* 0x000fe20000000a00 */
[----:B------:R-:W-:Y:S02]  /*6f30*/  IADD3 R42, P5, R92, R12, RZ ;  /* 0x0000000c5c2a7210 */ /* 0x000fe40007fbe0ff */
[----:B------:R-:W-:Y:S02]  /*6f40*/  CS2R R32, SRZ ;  /* 0x0000000000207805 */ /* 0x000fe4000001ff00 */
[----:B------:R-:W-:Y:S01]  /*6f50*/  CS2R R46, SRZ ;  /* 0x00000000002e7805 */ /* 0x000fe2000001ff00 */
[----:B------:R-:W5:Y:S01]  /*6f60*/  @!P4 LDG.E.128 R36, desc[UR60][R40.64] ;  /* 0x0000003c2824c981 */ /* 0x000f62000c1e1d00 */
[----:B------:R-:W-:Y:S01]  /*6f70*/  IMAD.X R43, R80, 0x1, R8, P5 ;  /* 0x00000001502b7824 */ /* 0x000fe200028e0608 */
[----:B------:R-:W-:-:S02]  /*6f80*/  LEA R48, P5, R42, UR4, 0x1 ;  /* 0x000000042a307c11 */ /* 0x000fc4000f8a08ff */
[----:B------:R-:W-:Y:S01]  /*6f90*/  CS2R R44, SRZ ;  /* 0x00000000002c7805 */ /* 0x000fe2000001ff00 */
[----:B------:R0:W5:Y:S01]  /*6fa0*/  @!P0 LDG.E.128 R32, desc[UR60][R40.64+0x80] ;  /* 0x0000803c28208981 */ /* 0x000162000c1e1d00 */
[----:B------:R-:W-:Y:S02]  /*6fb0*/  LEA.HI.X R49, R42, UR5, R43, 0x1, P5 ;  /* 0x000000052a317c11 */ /* 0x000fe4000a8f0c2b */
[----:B------:R-:W-:-:S03]  /*6fc0*/  CS2R R42, SRZ ;  /* 0x00000000002a7805 */ /* 0x000fc6000001ff00 */
[----:B------:R1:W5:Y:S01]  /*6fd0*/  @!P4 LDG.E.128 R44, desc[UR60][R48.64] ;  /* 0x0000003c302cc981 */ /* 0x000362000c1e1d00 */
[----:B0-----:R-:W-:-:S06]  /*6fe0*/  CS2R R40, SRZ ;  /* 0x0000000000287805 */ /* 0x001fcc000001ff00 */
[----:B------:R1:W5:Y:S02]  /*6ff0*/  @!P0 LDG.E.128 R40, desc[UR60][R48.64+0x80] ;  /* 0x0000803c30288981 */ /* 0x000364000c1e1d00 */
.L_x_2723:
[----:B------:R-:W-:Y:S05]  /*7000*/  BSYNC B1 ;  /* 0x0000000000017941 */ /* 0x000fea0003800000 */
.L_x_2722:
[----:B-1---5:R-:W-:Y:S01]  /*7010*/  IMAD.MOV.U32 R48, RZ, RZ, R34 ;  /* 0x000000ffff307224 */ /* 0x022fe200078e0022 */
[----:B------:R-:W-:Y:S01]  /*7020*/  MOV R49, R32 ;  /* 0x0000002000317202 */ /* 0x000fe20000000f00 */
[----:B------:R-:W-:Y:S01]  /*7030*/  IMAD.MOV.U32 R52, RZ, RZ, R35 ;  /* 0x000000ffff347224 */ /* 0x000fe200078e0023 */
[----:B------:R-:W-:Y:S01]  /*7040*/  BSSY B1, `(.L_x_2724) ;  /* 0x000003e000017945 */ /* 0x000fe20003800000 */
[----:B------:R-:W-:Y:S01]  /*7050*/  VIADD R53, R225, 0x20 ;  /* 0x00000020e1357836 */ /* 0x000fe20000000000 */
[----:B------:R-:W-:Y:S01]  /*7060*/  PRMT R155, R48, 0x7610, R155 ;  /* 0x00007610309b7816 */ /* 0x000fe2000000009b */
[----:B------:R-:W-:Y:S01]  /*7070*/  IMAD.MOV.U32 R48, RZ, RZ, R33 ;  /* 0x000000ffff307224 */ /* 0x000fe200078e0021 */
[----:B------:R-:W-:Y:S02]  /*7080*/  PRMT R158, R52, 0x7610, R158 ;  /* 0x00007610349e7816 */ /* 0x000fe4000000009e */
[----:B------:R-:W-:Y:S02]  /*7090*/  CS2R R54, SRZ ;  /* 0x0000000000367805 */ /* 0x000fe4000001ff00 */
        /* <DEDUP_REMOVED lines=10> */
[----:B------:R-:W-:Y:S01]  /*7140*/  ISETP.GE.AND P4, PT, R53, R87, PT ;  /* 0x000000573500720c */ /* 0x000fe20003f86270 */
[----:B------:R-:W-:Y:S01]  /*7150*/  IMAD.MOV.U32 R48, RZ, RZ, R42 ;  /* 0x000000ffff307224 */ /* 0x000fe200078e002a */
[----:B------:R-:W-:Y:S02]  /*7160*/  PRMT R135, R49, 0x7610, R135 ;  /* 0x0000761031877816 */ /* 0x000fe40000000087 */
[----:B------:R-:W-:-:S02]  /*7170*/  CS2R R56, SRZ ;  /* 0x0000000000387805 */ /* 0x000fc4000001ff00 */
[----:B------:R-:W-:Y:S01]  /*7180*/  PRMT R158, R158, 0x5410, R52 ;  /* 0x000054109e9e7816 */ /* 0x000fe20000000034 */
[----:B------:R-:W-:Y:S01]  /*7190*/  IMAD.MOV.U32 R52, RZ, RZ, R46 ;  /* 0x000000ffff347224 */ /* 0x000fe200078e002e */
        /* <DEDUP_REMOVED lines=25> */
[----:B------:R-:W-:Y:S02]  /*7330*/  LEA R64, P5, R50, UR6, 0x1 ;  /* 0x0000000632407c11 */ /* 0x000fe4000f8a08ff */
[----:B------:R-:W-:Y:S02]  /*7340*/  LEA.HI.X R57, R48, UR5, R49, 0x1, P0 ;  /* 0x0000000530397c11 */ /* 0x000fe400080f0c31 */
[----:B------:R-:W-:Y:S02]  /*7350*/  CS2R R48, SRZ ;  /* 0x0000000000307805 */ /* 0x000fe4000001ff00 */
[----:B------:R-:W-:-:S02]  /*7360*/  LEA.HI.X R65, R50, UR7, R51, 0x1, P5 ;  /* 0x0000000732417c11 */ /* 0x000fc4000a8f0c33 */
[----:B------:R-:W-:Y:S02]  /*7370*/  CS2R R50, SRZ ;  /* 0x0000000000327805 */ /* 0x000fe4000001ff00 */
[-C--:B------:R-:W-:Y:S02]  /*7380*/  ISETP.GE.AND P0, PT, R16, R111.reuse, PT ;  /* 0x0000006f1000720c */ /* 0x080fe40003f06270 */
[----:B------:R-:W-:Y:S02]  /*7390*/  ISETP.GE.AND P5, PT, R214, R111, PT ;  /* 0x0000006fd600720c */ /* 0x000fe40003fa6270 */
[----:B------:R-:W-:Y:S02]  /*73a0*/  CS2R R62, SRZ ;  /* 0x00000000003e7805 */ /* 0x000fe4000001ff00 */
[----:B------:R-:W-:Y:S02]  /*73b0*/  CS2R R60, SRZ ;  /* 0x00000000003c7805 */ /* 0x000fe4000001ff00 */
[----:B------:R-:W-:-:S05]  /*73c0*/  CS2R R58, SRZ ;  /* 0x00000000003a7805 */ /* 0x000fca000001ff00 */
[----:B------:R-:W5:Y:S04]  /*73d0*/  @!P0 LDG.E.128 R52, desc[UR60][R56.64] ;  /* 0x0000003c38348981 */ /* 0x000f68000c1e1d00 */
[----:B------:R0:W5:Y:S04]  /*73e0*/  @!P5 LDG.E.128 R48, desc[UR60][R56.64+0x80] ;  /* 0x0000803c3830d981 */ /* 0x000168000c1e1d00 */
[----:B------:R1:W5:Y:S01]  /*73f0*/  @!P0 LDG.E.128 R60, desc[UR60][R64.64] ;  /* 0x0000003c403c8981 */ /* 0x000362000c1e1d00 */
[----:B0-----:R-:W-:-:S06]  /*7400*/  CS2R R56, SRZ ;  /* 0x0000000000387805 */ /* 0x001fcc000001ff00 */
[----:B------:R1:W5:Y:S02]  /*7410*/  @!P5 LDG.E.128 R56, desc[UR60][R64.64+0x80] ;  /* 0x0000803c4038d981 */ /* 0x000364000c1e1d00 */
.L_x_2725:
[----:B------:R-:W-:Y:S05]  /*7420*/  BSYNC B1 ;  /* 0x0000000000017941 */ /* 0x000fea0003800000 */
.L_x_2724:
[----:B-1---5:R-:W-:Y:S01]  /*7430*/  IMAD.MOV.U32 R65, RZ, RZ, R48 ;  /* 0x000000ffff417224 */ /* 0x022fe200078e0030 */
        /* <DEDUP_REMOVED lines=8> */
[----:B------:R-:W-:Y:S01]  /*74c0*/  ISETP.GE.AND P5, PT, R68, R87, PT ;  /* 0x000000574400720c */ /* 0x000fe20003fa6270 */
        /* <DEDUP_REMOVED lines=13> */
[----:B------:R-:W-:Y:S01]  /*75a0*/  PRMT R149, R65, 0x5410, R64 ;  /* 0x0000541041957816 */ /* 0x000fe20000000040 */
[----:B------:R-:W-:Y:S01]  /*75b0*/  IMAD.MOV.U32 R65, RZ, RZ, R62 ;  /* 0x000000ffff417224 */ /* 0x000fe200078e003e */
[----:B------:R-:W-:Y:S02]  /*75c0*/  MOV R64, R63 ;  /* 0x0000003f00407202 */ /* 0x000fe40000000f00 */
[----:B------:R-:W-:Y:S02]  /*75d0*/  CS2R R78, SRZ ;  /* 0x00000000004e7805 */ /* 0x000fe4000001ff00 */
[----:B------:R-:W-:Y:S02]  /*75e0*/  PRMT R148, R67, 0x5410, R66 ;  /* 0x0000541043947816 */ /* 0x000fe40000000042 */
[----:B------:R-:W-:Y:S02]  /*75f0*/  CS2R R66, SRZ ;  /* 0x0000000000427805 */ /* 0x000fe4000001ff00 */
[----:B------:R-:W-:Y:S01]  /*7600*/  PRMT R153, R65, 0x5410, R64 ;  /* 0x0000541041997816 */ /* 0x000fe20000000040 */
[----:B------:R-:W-:Y:S01]  /*7610*/  IMAD.MOV.U32 R65, RZ, RZ, R60 ;  /* 0x000000ffff417224 */ /* 0x000fe200078e003c */
[----:B------:R-:W-:Y:S01]  /*7620*/  CS2R R76, SRZ ;  /* 0x00000000004c7805 */ /* 0x000fe2000001ff00 */
[----:B------:R-:W-:-:S05]  /*7630*/  IMAD.MOV.U32 R64, RZ, RZ, R61 ;  /* 0x000000ffff407224 */ /* 0x000fca00078e003d */
[----:B------:R-:W-:Y:S02]  /*7640*/  PRMT R154, R65, 0x5410, R64 ;  /* 0x00005410419a7816 */ /* 0x000fe40000000040 */
[----:B------:R-:W-:Y:S01]  /*7650*/  CS2R R64, SRZ ;  /* 0x0000000000407805 */ /* 0x000fe2000001ff00 */
[----:B------:R-:W-:Y:S06]  /*7660*/  @P5 BRA `(.L_x_2727) ;  /* 0x0000000000505947 */ /* 0x000fec0003800000 */
[----:B------:R-:W-:Y:S01]  /*7670*/  IADD3 R15, P0, P6, R98, R106, R14 ;  /* 0x0000006a620f7210 */ /* 0x000fe20007e1e00e */
[----:B------:R-:W-:-:S03]  /*7680*/  ULDC.64 UR4, c[0x0][0x3e8] ;  /* 0x0000fa0000047ab9 */ /* 0x000fc60000000a00 */
        /* <DEDUP_REMOVED lines=18> */
.L_x_2727:
[----:B------:R-:W-:Y:S05]  /*77b0*/  BSYNC B1 ;  /* 0x0000000000017941 */ /* 0x000fea0003800000 */
.L_x_2726:
[----:B------:R-:W2:Y:S01]  /*77c0*/  LDL R11, [R1+0x5c] ;  /* 0x00005c00010b7983 */ /* 0x000ea20000100800 */
[----:B0----5:R-:W-:Y:S02]  /*77d0*/  MOV R12, R66 ;  /* 0x00000042000c7202 */ /* 0x021fe40000000f00 */
[----:B--2---:R-:W-:Y:S01]  /*77e0*/  R2UR UR4, R11 ;  /* 0x000000000b0472ca */ /* 0x004fe200000e0000 */
[----:B------:R-:W-:-:S05]  /*77f0*/  IMAD.MOV.U32 R11, RZ, RZ, R67 ;  /* 0x000000ffff0b7224 */ /* 0x000fca00078e0043 */
[----:B------:R-:W-:Y:S01]  /*7800*/  PRMT R138, R12, 0x5410, R11 ;  /* 0x000054100c8a7816 */ /* 0x000fe2000000000b */
[----:B------:R-:W-:Y:S02]  /*7810*/  IMAD.MOV.U32 R12, RZ, RZ, R64 ;  /* 0x000000ffff0c7224 */ /* 0x000fe400078e0040 */
[----:B------:R-:W-:-:S04]  /*7820*/  IMAD.MOV.U32 R11, RZ, RZ, R65 ;  /* 0x000000ffff0b7224 */ /* 0x000fc800078e0041 */
[----:B------:R-:W-:Y:S01]  /*7830*/  UISETP.NE.AND UP0, UPT, UR4, 0x3, UPT ;  /* 0x000000030400788c */ /* 0x000fe2000bf05270 */
[----:B------:R-:W-:Y:S01]  /*7840*/  PRMT R139, R12, 0x5410, R11 ;  /* 0x000054100c8b7816 */ /* 0x000fe2000000000b */
[----:B------:R-:W-:Y:S01]  /*7850*/  IMAD.MOV.U32 R11, RZ, RZ, R71 ;  /* 0x000000ffff0b7224 */ /* 0x000fe200078e0047 */
[----:B------:R-:W-:-:S03]  /*7860*/  MOV R12, R70 ;  /* 0x00000046000c7202 */ /* 0x000fc60000000f00 */
[----:B------:R-:W-:Y:S02]  /*7870*/  PLOP3.LUT P0, PT, PT, PT, UP0, 0x80, 0x0 ;  /* 0x000000000000781c */ /* 0x000fe40003f0f008 */
        /* <DEDUP_REMOVED lines=21> */
.L_x_2728:
[----:B------:R-:W-:Y:S01]  /*79d0*/  LEA R88, R213, R23, 0x3 ;  /* 0x00000017d5587211 */ /* 0x000fe200078e18ff */
[----:B------:R-:W-:Y:S01]  /*79e0*/  BSSY B1, `(.L_x_2729) ;  /* 0x0000004000017945 */ /* 0x000fe20003800000 */
[----:B------:R-:W-:-:S04]  /*79f0*/  SHF.L.U32 R89, R229, 0x1f, RZ ;  /* 0x0000001fe5597819 */ /* 0x000fc800000006ff */
[----:B------:R-:W0:Y:S02]  /*7a00*/  SYNCS.PHASECHK.TRANS64.TRYWAIT P6, [R88+URZ+0x38890], R89 ;  /* 0x03889059580075a7 */ /* 0x000e2400080c017f */
[----:B0-----:R-:W-:Y:S05]  /*7a10*/  @!P6 BRA `(.L_x_2730) ;  /* 0x000002b400cce947 */ /* 0x001fea0003800000 */
.L_x_3075:
[----:B------:R-:W-:Y:S05]  /*7a20*/  BSYNC B1 ;  /* 0x0000000000017941 */ /* 0x000fea0003800000 */
.L_x_2729:
[----:B------:R-:W1:Y:S01]  /*7a30*/  LDC R128, c[0x0][0x2f4] ;  /* 0x0000bd00ff807b82 */ /* 0x000e620000000800 */
[----:B------:R-:W-:Y:S01]  /*7a40*/  UMOV UR4, 0xffffffff ;  /* 0xffffffff00047882 */ /* 0x000fe20000000000 */
[----:B-1----:R-:W-:Y:S02]  /*7a50*/  IMAD.IADD R129, R128, 0x1, -R112 ;  /* 0x0000000180817824 */ /* 0x002fe400078e0a70 */
[----:B------:R-:W-:Y:S05]  /*7a60*/  BRA.DIV UR4, `(.L_x_2731) ;  /* 0x000002b604cc7947 */ /* 0x000fea000b800000 */
[----:B------:R1:W2:Y:S04]  /*7a70*/  SHFL.IDX PT, R121, R118, RZ, 0x181f ;  /* 0x00181fff76797589 */ /* 0x0002a800000e0000 */
[----:B------:R1:W3:Y:S02]  /*7a80*/  SHFL.IDX PT, R11, R119, RZ, 0x181f ;  /* 0x00181fff770b7589 */ /* 0x0002e400000e0000 */
.L_x_3079:
        /* <DEDUP_REMOVED lines=27> */
[----:B------:R-:W-:-:S03]  /*7c40*/  IMAD R12, R213, 0x5000, R127 ;  /* 0x00005000d50c7824 */ /* 0x000fc600078e027f */
[----:B------:R-:W-:Y:S01]  /*7c50*/  LEA R80, R80, R23, 0x1 ;  /* 0x0000001750507211 */ /* 0x000fe200078e08ff */
[----:B------:R-:W-:-:S05]  /*7c60*/  IMAD R12, R12, 0x2, R23 ;  /* 0x000000020c0c7824 */ /* 0x000fca00078e0217 */
        /* <DEDUP_REMOVED lines=9> */
[----:B------:R-:W-:Y:S01]  /*7d00*/  HADD2.F32 R13, -RZ, R134.H0_H0 ;  /* 0x20000086ff0d7230 */ /* 0x000fe20000004100 */
[----:B------:R-:W-:Y:S01]  /*7d10*/  SHF.R.U64 R38, R38, 0x10, R39 ;  /* 0x0000001026267819 */ /* 0x000fe20000001227 */
        /* <DEDUP_REMOVED lines=13> */
[----:B------:R-:W-:Y:S02]  /*7df0*/  HADD2.F32 R136, -RZ, R162.H0_H0 ;  /* 0x200000a2ff887230 */ /* 0x000fe40000004100 */
[----:B------:R-:W-:Y:S02]  /*7e00*/  HADD2.F32 R38, -RZ, R38.H0_H0 ;  /* 0x20000026ff267230 */ /* 0x000fe40000004100 */
[-C--:B------:R-:W-:Y:S01]  /*7e10*/  FMUL.FTZ R37, R45, R135.reuse ;  /* 0x000000872d257220 */ /* 0x080fe20000410000 */
[----:B------:R-:W-:-:S03]  /*7e20*/  FMUL.FTZ R135, R133, R135 ;  /* 0x0000008785877220 */ /* 0x000fc60000410000 */
[-C--:B------:R-:W-:Y:S01]  /*7e30*/  FFMA.FTZ R37, R133, R134.reuse, -R37 ;  /* 0x0000008685257223 */ /* 0x080fe20000010825 */
[----:B------:R-:W-:Y:S01]  /*7e40*/  FFMA.FTZ R45, R45, R134, R135 ;  /* 0x000000862d2d7223 */ /* 0x000fe20000010087 */
[----:B------:R-:W-:Y:S01]  /*7e50*/  IMAD.MOV.U32 R134, RZ, RZ, R83 ;  /* 0x000000ffff867224 */ /* 0x000fe200078e0053 */
[----:B------:R-:W-:Y:S01]  /*7e60*/  MOV R133, R15 ;  /* 0x0000000f00857202 */ /* 0x000fe20000000f00 */
[----:B------:R-:W-:Y:S01]  /*7e70*/  HADD2.F32 R135, -RZ, R161.H0_H0 ;  /* 0x200000a1ff877230 */ /* 0x000fe20000004100 */
[----:B------:R-:W-:Y:S02]  /*7e80*/  F2FP.F16.F32.PACK_AB R37, R37, R81 ;  /* 0x000000512525723e */ /* 0x000fe400000000ff */
[----:B------:R-:W-:Y:S01]  /*7e90*/  HADD2.F32 R83, -RZ, R134.H0_H0 ;  /* 0x20000086ff537230 */ /* 0x000fe20000004100 */
[----:B------:R-:W-:Y:S01]  /*7ea0*/  F2FP.F16.F32.PACK_AB R45, R45, R13 ;  /* 0x0000000d2d2d723e */ /* 0x000fe200000000ff */
[--C-:B------:R-:W-:Y:S02]  /*7eb0*/  HADD2.F32 R137, -RZ, R133.reuse.H0_H0 ;  /* 0x20000085ff897230 */ /* 0x100fe40000004100 */
[----:B------:R-:W-:-:S02]  /*7ec0*/  HADD2.F32 R133, -RZ, R133.H1_H1 ;  /* 0x30000085ff857230 */ /* 0x000fc40000004100 */
[-C--:B------:R-:W-:Y:S01]  /*7ed0*/  FMUL.FTZ R15, R83, R136.reuse ;  /* 0x00000088530f7220 */ /* 0x080fe20000410000 */
[----:B------:R-:W-:Y:S02]  /*7ee0*/  IMAD.MOV.U32 R13, RZ, RZ, R37 ;  /* 0x000000ffff0d7224 */ /* 0x000fe400078e0025 */
[C---:B------:R-:W-:Y:S01]  /*7ef0*/  FMUL.FTZ R136, R137.reuse, R136 ;  /* 0x0000008889887220 */ /* 0x040fe20000410000 */
[----:B------:R-:W-:Y:S02]  /*7f00*/  IMAD.MOV.U32 R81, RZ, RZ, R45 ;  /* 0x000000ffff517224 */ /* 0x000fe400078e002d */
        /* <DEDUP_REMOVED lines=38> */
[----:B------:R-:W-:Y:S01]  /*8170*/  FFMA.FTZ R136, R135, R44, -R136 ;  /* 0x0000002c87887223 */ /* 0x000fe20000010888 */
[----:B------:R-:W-:Y:S01]  /*8180*/  F2FP.F16.F32.PACK_AB R80, R80, R134 ;  /* 0x000000865050723e */ /* 0x000fe200000000ff */
[----:B------:R-:W-:Y:S01]  /*8190*/  FFMA.FTZ R137, R36, R44, R137 ;  /* 0x0000002c24897223 */ /* 0x000fe20000010089 */
[-C--:B------:R-:W-:Y:S01]  /*81a0*/  FMUL.FTZ R36, R82, R39.reuse ;  /* 0x0000002752247220 */ /* 0x080fe20000410000 */
[----:B------:R-:W-:-:S03]  /*81b0*/  FMUL.FTZ R39, R14, R39 ;  /* 0x000000270e277220 */ /* 0x000fc60000410000 */
[-C--:B------:R-:W-:Y:S01]  /*81c0*/  FFMA.FTZ R36, R14, R38.reuse, -R36 ;  /* 0x000000260e247223 */ /* 0x080fe20000010824 */
[----:B------:R-:W-:-:S04]  /*81d0*/  FFMA.FTZ R39, R82, R38, R39 ;  /* 0x0000002652277223 */ /* 0x000fc80000010027 */
[----:B------:R-:W-:Y:S02]  /*81e0*/  F2FP.F16.F32.PACK_AB R36, R36, R136 ;  /* 0x000000882424723e */ /* 0x000fe400000000ff */
[----:B------:R-:W-:-:S03]  /*81f0*/  F2FP.F16.F32.PACK_AB R39, R39, R137 ;  /* 0x000000892727723e */ /* 0x000fc600000000ff */
[----:B------:R-:W-:Y:S01]  /*8200*/  IMAD.MOV.U32 R14, RZ, RZ, R36 ;  /* 0x000000ffff0e7224 */ /* 0x000fe200078e0024 */
[----:B------:R-:W-:-:S07]  /*8210*/  MOV R82, R39 ;  /* 0x0000002700527202 */ /* 0x000fce0000000f00 */
.L_x_2737:
[----:B------:R-:W-:Y:S05]  /*8220*/  BSYNC B3 ;  /* 0x0000000000037941 */ /* 0x000fea0003800000 */
.L_x_2736:
[----:B------:R-:W-:-:S04]  /*8230*/  LEA R36, P3, R10, R11, 0x1 ;  /* 0x0000000b0a247211 */ /* 0x000fc800078608ff */
[----:B--2---:R-:W-:Y:S02]  /*8240*/  LEA.HI.X R37, R10, R121, R28, 0x1, P3 ;  /* 0x000000790a257211 */ /* 0x004fe400018f0c1c */
[----:B------:R-:W-:-:S03]  /*8250*/  ISETP.GE.AND P3, PT, R132, R128, PT ;  /* 0x000000808400720c */ /* 0x000fc60003f66270 */
[----:B----4-:R2:W-:Y:S10]  /*8260*/  ST.E.128 desc[UR60][R36.64], R12 ;  /* 0x0000000c24007985 */ /* 0x0105f4000c101d3c */
[----:B--2---:R-:W-:-:S05]  /*8270*/  @!P3 IMAD.WIDE R12, R132, 0x2, R120 ;  /* 0x00000002840cb825 */ /* 0x004fca00078e0278 */
[----:B---3--:R3:W-:Y:S02]  /*8280*/  @!P3 ST.E.128 desc[UR60][R12.64], R80 ;  /* 0x000000500c00b985 */ /* 0x0087e4000c101d3c */
.L_x_2735:
[----:B------:R-:W-:Y:S05]  /*8290*/  BSYNC B2 ;  /* 0x0000000000027941 */ /* 0x000fea0003800000 */
.L_x_2734:
[----:B------:R-:W-:-:S13]  /*82a0*/  ISETP.NE.AND P3, PT, R25, RZ, PT ;  /* 0x000000ff1900720c */ /* 0x000fda0003f65270 */
[----:B------:R-:W-:Y:S05]  /*82b0*/  @!P3 BRA `(.L_x_2733) ;  /* 0x0000000400ecb947 */ /* 0x000fea0003800000 */
[----:B------:R-:W4:Y:S01]  /*82c0*/  LDL R15, [R1+0x68] ;  /* 0x00006800010f7983 */ /* 0x000f220000100800 */
[----:B---3--:R-:W-:Y:S01]  /*82d0*/  SEL R12, R112, R129, !P1 ;  /* 0x00000081700c7207 */ /* 0x008fe20004800000 */
[C---:B------:R-:W-:Y:S01]  /*82e0*/  IMAD.SHL.U32 R14, R225.reuse, 0x40, RZ ;  /* 0x00000040e10e7824 */ /* 0x040fe200078e00ff */
[----:B------:R-:W-:Y:S01]  /*82f0*/  ISETP.GE.AND P3, PT, R214, R111, PT ;  /* 0x0000006fd600720c */ /* 0x000fe20003f66270 */
[----:B------:R-:W-:Y:S01]  /*8300*/  IMAD.SHL.U32 R36, R225, 0x40, RZ ;  /* 0x00000040e1247824 */ /* 0x000fe200078e00ff */
[----:B------:R-:W-:Y:S01]  /*8310*/  SHF.R.S32.HI R13, RZ, 0x1f, R12 ;  /* 0x0000001fff0d7819 */ /* 0x000fe2000001140c */
[----:B------:R-:W-:Y:S01]  /*8320*/  BSSY B2, `(.L_x_2738) ;  /* 0x000006e000027945 */ /* 0x000fe20003800000 */
[----:B------:R-:W-:Y:S02]  /*8330*/  LOP3.LUT R14, R14, 0x1c0, RZ, 0xc0, !PT ;  /* 0x000001c00e0e7812 */ /* 0x000fe400078ec0ff */
[----:B------:R-:W-:Y:S02]  /*8340*/  LEA.HI R13, R13, R12, RZ, 0x4 ;  /* 0x0000000c0d0d7211 */ /* 0x000fe400078f20ff */
[----:B------:R-:W-:-:S02]  /*8350*/  LOP3.LUT R36, R36, 0x1c0, RZ, 0xc0, !PT ;  /* 0x000001c024247812 */ /* 0x000fc400078ec0ff */
[----:B------:R-:W-:Y:S02]  /*8360*/  LEA.HI.SX32 R44, R13, R20, 0x1c ;  /* 0x000000140d2c7211 */ /* 0x000fe400078fe2ff */
[----:B------:R-:W-:Y:S02]  /*8370*/  SHF.R.U32.HI R14, RZ, 0x3, R14 ;  /* 0x00000003ff0e7819 */ /* 0x000fe4000001160e */
[----:B------:R-:W-:-:S04]  /*8380*/  SHF.R.S32.HI R13, RZ, 0x1f, R44 ;  /* 0x0000001fff0d7819 */ /* 0x000fc8000001142c */
        /* <DEDUP_REMOVED lines=100> */
[----:B------:R-:W-:Y:S02]  /*89d0*/  F2FP.F16.F32.PACK_AB R35, R35, R45 ;  /* 0x0000002d2323723e */ /* 0x000fe400000000ff */
[----:B------:R-:W-:-:S03]  /*89e0*/  MOV R14, R42 ;  /* 0x0000002a000e7202 */ /* 0x000fc60000000f00 */
[----:B------:R-:W-:-:S07]  /*89f0*/  IMAD.MOV.U32 R38, RZ, RZ, R35 ;  /* 0x000000ffff267224 */ /* 0x000fce00078e0023 */
.L_x_2739:
[----:B------:R-:W-:Y:S05]  /*8a00*/  BSYNC B2 ;  /* 0x0000000000027941 */ /* 0x000fea0003800000 */
.L_x_2738:
[----:B------:R-:W-:-:S04]  /*8a10*/  LEA R32, P3, R21, R11, 0x1 ;  /* 0x0000000b15207211 */ /* 0x000fc800078608ff */
[----:B--2---:R-:W-:Y:S02]  /*8a20*/  LEA.HI.X R33, R21, R121, R29, 0x1, P3 ;  /* 0x0000007915217211 */ /* 0x004fe400018f0c1d */
[----:B------:R-:W-:-:S03]  /*8a30*/  ISETP.GE.AND P3, PT, R44, R128, PT ;  /* 0x000000802c00720c */ /* 0x000fc60003f66270 */
[----:B----4-:R4:W-:Y:S10]  /*8a40*/  ST.E.128 desc[UR60][R32.64], R12 ;  /* 0x0000000c20007985 */ /* 0x0109f4000c101d3c */
[----:B------:R-:W-:-:S05]  /*8a50*/  @!P3 IMAD.WIDE R120, R44, 0x2, R120 ;  /* 0x000000022c78b825 */ /* 0x000fca00078e0278 */
[----:B---3--:R4:W-:Y:S02]  /*8a60*/  @!P3 ST.E.128 desc[UR60][R120.64], R36 ;  /* 0x000000247800b985 */ /* 0x0089e4000c101d3c */
.L_x_2733:
[----:B------:R-:W-:Y:S05]  /*8a70*/  BSYNC B1 ;  /* 0x0000000000017941 */ /* 0x000fea0003800000 */
.L_x_2732:
[----:B------:R-:W-:-:S03]  /*8a80*/  UMOV UR4, 0xffffffff ;  /* 0xffffffff00047882 */ /* 0x000fc60000000000 */
[----:B------:R-:W-:Y:S05]  /*8a90*/  BRA.DIV UR4, `(.L_x_2740) ;  /* 0x000002aa040c7947 */ /* 0x000fea000b800000 */
[----:B----4-:R4:W0:Y:S04]  /*8aa0*/  SHFL.IDX PT, R37, R118, 0x1, 0x181f ;  /* 0x00381f0076257f89 */ /* 0x01082800000e0000 */
[----:B---3--:R4:W3:Y:S02]  /*8ab0*/  SHFL.IDX PT, R11, R119, 0x1, 0x181f ;  /* 0x00381f00770b7f89 */ /* 0x0088e400000e0000 */
.L_x_3083:
[----:B------:R-:W-:Y:S04]  /*8ac0*/  BSSY B1, `(.L_x_2741) ;  /* 0x0000101000017945 */ /* 0x000fe80003800000 */
[----:B------:R-:W-:Y:S05]  /*8ad0*/  @P4 BRA `(.L_x_2742) ;  /* 0x0000000c00fc4947 */ /* 0x000fea0003800000 */
[----:B------:R-:W-:Y:S01]  /*8ae0*/  ISETP.NE.AND P3, PT, R4, RZ, PT ;  /* 0x000000ff0400720c */ /* 0x000fe20003f65270 */
[----:B------:R-:W-:Y:S01]  /*8af0*/  BSSY B2, `(.L_x_2743) ;  /* 0x000007f000027945 */ /* 0x000fe20003800000 */
[----:B---3--:R-:W-:-:S11]  /*8b00*/  MOV R36, R11 ;  /* 0x0000000b00247202 */ /* 0x008fd60000000f00 */
        /* <DEDUP_REMOVED lines=115> */
[----:B------:R-:W-:Y:S01]  /*9240*/  MOV R35, R41 ;  /* 0x0000002900237202 */ /* 0x000fe20000000f00 */
[----:B------:R-:W-:Y:S02]  /*9250*/  IMAD.MOV.U32 R14, RZ, RZ, R39 ;  /* 0x000000ffff0e7224 */ /* 0x000fe400078e0027 */
[----:B------:R-:W-:-:S07]  /*9260*/  IMAD.MOV.U32 R34, RZ, RZ, R44 ;  /* 0x000000ffff227224 */ /* 0x000fce00078e002c */
.L_x_2746:
[----:B------:R-:W-:Y:S05]  /*9270*/  BSYNC B3 ;  /* 0x0000000000037941 */ /* 0x000fea0003800000 */
.L_x_2745:
[----:B------:R-:W-:-:S04]  /*9280*/  LEA R38, P3, R10, R11, 0x1 ;  /* 0x0000000b0a267211 */ /* 0x000fc800078608ff */
[----:B0-----:R-:W-:Y:S02]  /*9290*/  LEA.HI.X R39, R10, R37, R28, 0x1, P3 ;  /* 0x000000250a277211 */ /* 0x001fe400018f0c1c */
[----:B------:R-:W-:-:S03]  /*92a0*/  ISETP.GE.AND P3, PT, R40, R128, PT ;  /* 0x000000802800720c */ /* 0x000fc60003f66270 */
[----:B------:R0:W-:Y:S10]  /*92b0*/  ST.E.128 desc[UR60][R38.64], R12 ;  /* 0x0000000c26007985 */ /* 0x0001f4000c101d3c */
[----:B0-----:R-:W-:-:S05]  /*92c0*/  @!P3 IMAD.WIDE R12, R40, 0x2, R36 ;  /* 0x00000002280cb825 */ /* 0x001fca00078e0224 */
[----:B---3--:R3:W-:Y:S02]  /*92d0*/  @!P3 ST.E.128 desc[UR60][R12.64], R32 ;  /* 0x000000200c00b985 */ /* 0x0087e4000c101d3c */
.L_x_2744:
[----:B------:R-:W-:Y:S05]  /*92e0*/  BSYNC B2 ;  /* 0x0000000000027941 */ /* 0x000fea0003800000 */
.L_x_2743:
[----:B------:R-:W-:-:S13]  /*92f0*/  ISETP.NE.AND P3, PT, R25, RZ, PT ;  /* 0x000000ff1900720c */ /* 0x000fda0003f65270 */
[----:B------:R-:W-:Y:S05]  /*9300*/  @!P3 BRA `(.L_x_2742) ;  /* 0x0000000400f0b947 */ /* 0x000fea0003800000 */
[----:B------:R-:W5:Y:S01]  /*9310*/  LDL R15, [R1+0x64] ;  /* 0x00006400010f7983 */ /* 0x000f620000100800 */
[----:B---3--:R-:W-:Y:S01]  /*9320*/  SEL R12, R112, R129, !P1 ;  /* 0x00000081700c7207 */ /* 0x008fe20004800000 */
        /* <DEDUP_REMOVED lines=18> */
[----:B-----5:R-:W-:-:S04]  /*9450*/  IMAD R13, R13, 0x1400, R15 ;  /* 0x000014000d0d7824 */ /* 0x020fc800078e020f */
        /* <DEDUP_REMOVED lines=96> */
.L_x_2748:
[----:B------:R-:W-:Y:S05]  /*9a60*/  BSYNC B2 ;  /* 0x0000000000027941 */ /* 0x000fea0003800000 */
.L_x_2747:
[----:B------:R-:W-:Y:S02]  /*9a70*/  ISETP.GE.AND P4, PT, R40, R128, PT ;  /* 0x000000802800720c */ /* 0x000fe40003f86270 */
[----:B------:R-:W-:-:S04]  /*9a80*/  LEA R38, P3, R21, R11, 0x1 ;  /* 0x0000000b15267211 */ /* 0x000fc800078608ff */
[----:B0-----:R-:W-:-:S05]  /*9a90*/  LEA.HI.X R39, R21, R37, R29, 0x1, P3 ;  /* 0x0000002515277211 */ /* 0x001fca00018f0c1d */
[----:B------:R0:W-:Y:S02]  /*9aa0*/  ST.E.128 desc[UR60][R38.64], R12 ;  /* 0x0000000c26007985 */ /* 0x0001e4000c101d3c */
[----:B------:R-:W-:-:S05]  /*9ab0*/  @!P4 IMAD.WIDE R36, R40, 0x2, R36 ;  /* 0x000000022824c825 */ /* 0x000fca00078e0224 */
[----:B---3--:R0:W-:Y:S02]  /*9ac0*/  @!P4 ST.E.128 desc[UR60][R36.64], R32 ;  /* 0x000000202400c985 */ /* 0x0081e4000c101d3c */
.L_x_2742:
[----:B------:R-:W-:Y:S05]  /*9ad0*/  BSYNC B1 ;  /* 0x0000000000017941 */ /* 0x000fea0003800000 */
.L_x_2741:
[----:B------:R-:W-:-:S03]  /*9ae0*/  UMOV UR4, 0xffffffff ;  /* 0xffffffff00047882 */ /* 0x000fc60000000000 */
[----:B------:R-:W-:Y:S05]  /*9af0*/  BRA.DIV UR4, `(.L_x_2749) ;  /* 0x0000029a04407947 */ /* 0x000fea000b800000 */
[----:B-1--4-:R-:W1:Y:S04]  /*9b00*/  SHFL.IDX PT, R118, R118, 0x2, 0x181f ;  /* 0x00581f0076767f89 */ /* 0x012e6800000e0000 */
[----:B------:R-:W4:Y:S02]  /*9b10*/  SHFL.IDX PT, R119, R119, 0x2, 0x181f ;  /* 0x00581f0077777f89 */ /* 0x000f2400000e0000 */
.L_x_3087:
[----:B------:R-:W-:Y:S05]  /*9b20*/  @P5 BRA `(.L_x_2707) ;  /* 0x0000001400d45947 */ /* 0x000fea0003800000 */
[----:B------:R-:W-:Y:S01]  /*9b30*/  ISETP.NE.AND P3, PT, R4, RZ, PT ;  /* 0x000000ff0400720c */ /* 0x000fe20003f65270 */
[----:B------:R-:W-:Y:S01]  /*9b40*/  BSSY B1, `(.L_x_2750) ;  /* 0x0000080000017945 */ /* 0x000fe20003800000 */
[----:B0---4-:R-:W-:Y:S02]  /*9b50*/  IMAD.MOV.U32 R36, RZ, RZ, R119 ;  /* 0x000000ffff247224 */ /* 0x011fe400078e0077 */
[----:B-1----:R-:W-:-:S09]  /*9b60*/  IMAD.MOV.U32 R37, RZ, RZ, R118 ;  /* 0x000000ffff257224 */ /* 0x002fd200078e0076 */
[----:B------:R-:W-:Y:S05]  /*9b70*/  @!P3 BRA `(.L_x_2751) ;  /* 0x0000000400f0b947 */ /* 0x000fea0003800000 */
[----:B------:R-:W4:Y:S01]  /*9b80*/  LDL R15, [R1+0x60] ;  /* 0x00006000010f7983 */ /* 0x000f220000100800 */
        /* <DEDUP_REMOVED lines=86> */
[CC--:B------:R-:W-:Y:S01]  /*a0f0*/  FMUL.FTZ R47, R35.reuse, R145.reuse ;  /* 0x00000091232f7220 */ /* 0x0c0fe20000410000 */
[C---:B------:R-:W-:Y:S01]  /*a100*/  FMUL.FTZ R145, R46.reuse, R145 ;  /* 0x000000912e917220 */ /* 0x040fe20000410000 */
[----:B------:R-:W-:Y:S02]  /*a110*/  MOV R15, R44 ;  /* 0x0000002c000f7202 */ /* 0x000fe40000000f00 */
        /* <DEDUP_REMOVED lines=23> */
[----:B------:R-:W-:Y:S01]  /*a290*/  F2FP.F16.F32.PACK_AB R43, R43, R144 ;  /* 0x000000902b2b723e */ /* 0x000fe200000000ff */
[----:B------:R-:W-:Y:S02]  /*a2a0*/  IMAD.MOV.U32 R35, RZ, RZ, R40 ;  /* 0x000000ffff237224 */ /* 0x000fe400078e0028 */
[----:B------:R-:W-:Y:S02]  /*a2b0*/  IMAD.MOV.U32 R14, RZ, RZ, R39 ;  /* 0x000000ffff0e7224 */ /* 0x000fe400078e0027 */
[----:B------:R-:W-:-:S07]  /*a2c0*/  IMAD.MOV.U32 R34, RZ, RZ, R43 ;  /* 0x000000ffff227224 */ /* 0x000fce00078e002b */
.L_x_2753:
[----:B------:R-:W-:Y:S05]  /*a2d0*/  BSYNC B2 ;  /* 0x0000000000027941 */ /* 0x000fea0003800000 */
.L_x_2752:
[----:B------:R-:W-:Y:S02]  /*a2e0*/  ISETP.GE.AND P4, PT, R11, R128, PT ;  /* 0x000000800b00720c */ /* 0x000fe40003f86270 */
[----:B------:R-:W-:-:S04]  /*a2f0*/  LEA R38, P3, R10, R119, 0x1 ;  /* 0x000000770a267211 */ /* 0x000fc800078608ff */
[----:B------:R-:W-:-:S05]  /*a300*/  LEA.HI.X R39, R10, R118, R28, 0x1, P3 ;  /* 0x000000760a277211 */ /* 0x000fca00018f0c1c */
[----:B-1----:R1:W-:Y:S02]  /*a310*/  ST.E.128 desc[UR60][R38.64], R12 ;  /* 0x0000000c26007985 */ /* 0x0023e4000c101d3c */
[----:B-1----:R-:W-:-:S05]  /*a320*/  @!P4 IMAD.WIDE R12, R11, 0x2, R36 ;  /* 0x000000020b0cc825 */ /* 0x002fca00078e0224 */
[----:B0-----:R0:W-:Y:S02]  /*a330*/  @!P4 ST.E.128 desc[UR60][R12.64], R32 ;  /* 0x000000200c00c985 */ /* 0x0011e4000c101d3c */
.L_x_2751:
[----:B------:R-:W-:Y:S05]  /*a340*/  BSYNC B1 ;  /* 0x0000000000017941 */ /* 0x000fea0003800000 */
.L_x_2750:
[----:B------:R-:W-:-:S13]  /*a350*/  ISETP.NE.AND P3, PT, R25, RZ, PT ;  /* 0x000000ff1900720c */ /* 0x000fda0003f65270 */
[----:B------:R-:W-:Y:S05]  /*a360*/  @!P3 BRA `(.L_x_2707) ;  /* 0x0000000c00c4b947 */ /* 0x000fea0003800000 */
[----:B------:R-:W4:Y:S01]  /*a370*/  LDL R15, [R1+0x60] ;  /* 0x00006000010f7983 */ /* 0x000f220000100800 */
[----:B------:R-:W-:Y:S01]  /*a380*/  SEL R129, R112, R129, !P1 ;  /* 0x0000008170817207 */ /* 0x000fe20004800000 */
[C---:B0--3--:R-:W-:Y:S01]  /*a390*/  VIADD R12, R225.reuse, 0x40 ;  /* 0x00000040e10c7836 */ /* 0x049fe20000000000 */
        /* <DEDUP_REMOVED lines=14> */
[----:B------:R-:W-:-:S02]  /*a480*/  LEA R38, P3, R21, R119, 0x1 ;  /* 0x0000007715267211 */ /* 0x000fc400078608ff */
[----:B------:R-:W-:Y:S02]  /*a490*/  SHF.R.S32.HI R13, RZ, 0x3, R13 ;  /* 0x00000003ff0d7819 */ /* 0x000fe4000001140d */
[----:B------:R-:W-:Y:S02]  /*a4a0*/  LOP3.LUT R12, R12, 0x38, R11, 0xf8, !PT ;  /* 0x000000380c0c7812 */ /* 0x000fe400078ef80b */
[----:B------:R-:W-:Y:S02]  /*a4b0*/  LEA.HI.X R39, R21, R118, R29, 0x1, P3 ;  /* 0x0000007615277211 */ /* 0x000fe400018f0c1d */
[----:B------:R-:W-:Y:S01]  /*a4c0*/  LOP3.LUT R12, R12, R14, RZ, 0x3c, !PT ;  /* 0x0000000e0c0c7212 */ /* 0x000fe200078e3cff */
[----:B----4-:R-:W-:-:S05]  /*a4d0*/  IMAD R13, R13, 0x1400, R15 ;  /* 0x000014000d0d7824 */ /* 0x010fca00078e020f */
[----:B------:R-:W-:Y:S01]  /*a4e0*/  IADD3 R13, R13, R12, RZ ;  /* 0x0000000c0d0d7210 */ /* 0x000fe20007ffe0ff */
[----:B------:R-:W-:-:S04]  /*a4f0*/  IMAD R12, R213, 0x5000, R122 ;  /* 0x00005000d50c7824 */ /* 0x000fc800078e027a */
        /* <DEDUP_REMOVED lines=89> */
[----:B------:R-:W-:Y:S02]  /*aa90*/  F2FP.F16.F32.PACK_AB R34, R74, R140 ;  /* 0x0000008c4a22723e */ /* 0x000fe400000000ff */
[----:B------:R-:W-:-:S07]  /*aaa0*/  MOV R32, R141 ;  /* 0x0000008d00207202 */ /* 0x000fce0000000f00 */
.L_x_2755:
[----:B------:R-:W-:Y:S05]  /*aab0*/  BSYNC B1 ;  /* 0x0000000000017941 */ /* 0x000fea0003800000 */
.L_x_2754:
[----:B0-----:R0:W-:Y:S01]  /*aac0*/  ST.E.128 desc[UR60][R38.64], R12 ;  /* 0x0000000c26007985 */ /* 0x0011e2000c101d3c */
[----:B------:R-:W-:-:S13]  /*aad0*/  ISETP.GE.AND P3, PT, R11, R128, PT ;  /* 0x000000800b00720c */ /* 0x000fda0003f66270 */
[----:B------:R-:W-:Y:S05]  /*aae0*/  @P3 BRA `(.L_x_2707) ;  /* 0x0000000400e43947 */ /* 0x000fea0003800000 */
[----:B------:R-:W-:-:S05]  /*aaf0*/  IMAD.WIDE R36, R11, 0x2, R36 ;  /* 0x000000020b247825 */ /* 0x000fca00078e0224 */
[----:B-1----:R1:W-:Y:S01]  /*ab00*/  ST.E.128 desc[UR60][R36.64], R32 ;  /* 0x0000002024007985 */ /* 0x0023e2000c101d3c */
[----:B------:R-:W-:Y:S05]  /*ab10*/  BRA `(.L_x_2707) ;  /* 0x0000000400d87947 */ /* 0x000fea0003800000 */
.L_x_2661:
[----:B------:R-:W2:Y:S02]  /*ab20*/  LDL R11, [R1+0x5c] ;  /* 0x00005c00010b7983 */ /* 0x000ea40000100800 */
[----:B--2---:R-:W-:-:S13]  /*ab30*/  R2UR UR4, R11 ;  /* 0x000000000b0472ca */ /* 0x004fda00000e0000 */
[----:B------:R-:W-:-:S06]  /*ab40*/  UISETP.NE.AND UP0, UPT, UR4, 0x3, UPT ;  /* 0x000000030400788c */ /* 0x000fcc000bf05270 */
[----:B------:R-:W-:-:S13]  /*ab50*/  PLOP3.LUT P0, PT, PT, PT, UP0, 0x80, 0x0 ;  /* 0x000000000000781c */ /* 0x000fda0003f0f008 */
[----:B------:R-:W-:Y:S05]  /*ab60*/  @!P0 BRA `(.L_x_2756) ;  /* 0x0000000000048947 */ /* 0x000fea0003800000 */
[----:B------:R-:W-:Y:S01]  /*ab70*/  BPT.TRAP 0x1 ;  /* 0x000000040000795c */ /* 0x000fe20000300000 */
.L_x_2756:
[----:B------:R-:W-:Y:S01]  /*ab80*/  LEA R88, R213, R23, 0x3 ;  /* 0x00000017d5587211 */ /* 0x000fe200078e18ff */
[----:B------:R-:W-:Y:S01]  /*ab90*/  BSSY B1, `(.L_x_2757) ;  /* 0x0000005000017945 */ /* 0x000fe20003800000 */
[----:B------:R-:W-:Y:S02]  /*aba0*/  SHF.L.U32 R89, R229, 0x1f, RZ ;  /* 0x0000001fe5597819 */ /* 0x000fe400000006ff */
[----:B------:R-:W-:Y:S02]  /*abb0*/  SHF.R.S32.HI R85, RZ, 0x1f, R31 ;  /* 0x0000001fff557819 */ /* 0x000fe4000001141f */
[----:B------:R-:W0:Y:S02]  /*abc0*/  SYNCS.PHASECHK.TRANS64.TRYWAIT P3, [R88+URZ+0x38890], R89 ;  /* 0x03889059580075a7 */ /* 0x000e24000806017f */
[----:B0-----:R-:W-:Y:S05]  /*abd0*/  @!P3 BRA `(.L_x_2758) ;  /* 0x000002880054b947 */ /* 0x001fea0003800000 */
.L_x_3088:
[----:B------:R-:W-:Y:S05]  /*abe0*/  BSYNC B1 ;  /* 0x0000000000017941 */ /* 0x000fea0003800000 */
.L_x_2757:
        /* <DEDUP_REMOVED lines=15> */
[----:B------:R-:W-:Y:S02]  /*ace0*/  IMAD.IADD R36, R87, 0x1, -R225 ;  /* 0x0000000157247824 */ /* 0x000fe400078e0ae1 */
        /* <DEDUP_REMOVED lines=9> */
.L_x_3092:
[----:B------:R-:W-:Y:S04]  /*ad80*/  BSSY B1, `(.L_x_2760) ;  /* 0x0000017000017945 */ /* 0x000fe80003800000 */
[----:B------:R-:W-:Y:S05]  /*ad90*/  @!P3 BRA `(.L_x_2761) ;  /* 0x000000000054b947 */ /* 0x000fea0003800000 */
[----:B------:R-:W-:Y:S02]  /*ada0*/  ULDC UR4, c[0x0][0x2f4] ;  /* 0x0000bd0000047ab9 */ /* 0x000fe40000000800 */
[----:B------:R-:W-:Y:S02]  /*adb0*/  ISETP.GE.AND P4, PT, R16, UR4, PT ;  /* 0x0000000410007c0c */ /* 0x000fe4000bf86270 */
[----:B------:R-:W-:-:S11]  /*adc0*/  ISETP.GE.AND P3, PT, R214, UR4, PT ;  /* 0x00000004d6007c0c */ /* 0x000fd6000bf66270 */
[----:B------:R-:W4:Y:S01]  /*add0*/  @!P4 LDS.128 R12, [R84+0x24400] ;  /* 0x02440000540cc984 */ /* 0x000f220000000c00 */
[----:B---3--:R-:W-:-:S04]  /*ade0*/  @!P4 LEA R32, P5, R16, R11, 0x1 ;  /* 0x0000000b1020c211 */ /* 0x008fc800078a08ff */
[----:B--2---:R-:W-:-:S05]  /*adf0*/  @!P4 LEA.HI.X R33, R16, R37, R17, 0x1, P5 ;  /* 0x000000251021c211 */ /* 0x004fca00028f0c11 */
[----:B----4-:R2:W-:Y:S01]  /*ae00*/  @!P4 ST.E.128 desc[UR60][R32.64], R12 ;  /* 0x0000000c2000c985 */ /* 0x0105e2000c101d3c */
        /* <DEDUP_REMOVED lines=8> */
[----:B------:R-:W-:-:S05]  /*ae90*/  @!P4 LEA.HI.X R33, R19, R37, R219, 0x1, P5 ;  /* 0x000000251321c211 */ /* 0x000fca00028f0cdb */
[----:B---3--:R2:W-:Y:S04]  /*aea0*/  @!P4 ST.E.128 desc[UR60][R32.64], R12 ;  /* 0x0000000c2000c985 */ /* 0x0085e8000c101d3c */
[----:B------:R-:W3:Y:S01]  /*aeb0*/  @!P3 LDS.128 R12, [R84+0x2bc00] ;  /* 0x02bc0000540cb984 */ /* 0x000ee20000000c00 */
[----:B--2---:R-:W-:-:S04]  /*aec0*/  @!P3 LEA R32, P4, R22, R11, 0x1 ;  /* 0x0000000b1620b211 */ /* 0x004fc800078808ff */
[----:B------:R-:W-:-:S05]  /*aed0*/  @!P3 LEA.HI.X R33, R22, R37, R218, 0x1, P4 ;  /* 0x000000251621b211 */ /* 0x000fca00020f0cda */
[----:B---3--:R4:W-:Y:S04]  /*aee0*/  @!P3 ST.E.128 desc[UR60][R32.64], R12 ;  /* 0x0000000c2000b985 */ /* 0x0089e8000c101d3c */
.L_x_2761:
[----:B------:R-:W-:Y:S05]  /*aef0*/  BSYNC B1 ;  /* 0x0000000000017941 */ /* 0x000fea0003800000 */
.L_x_2760:
[----:B------:R-:W-:-:S03]  /*af00*/  UMOV UR4, 0xffffffff ;  /* 0xffffffff00047882 */ /* 0x000fc60000000000 */
[----:B------:R-:W-:Y:S05]  /*af10*/  BRA.DIV UR4, `(.L_x_2762) ;  /* 0x0000028604e47947 */ /* 0x000fea000b800000 */
[----:B--2---:R2:W0:Y:S04]  /*af20*/  SHFL.IDX PT, R37, R35, 0x1, 0x181f ;  /* 0x00381f0023257f89 */ /* 0x00442800000e0000 */
[----:B---3--:R2:W3:Y:S02]  /*af30*/  SHFL.IDX PT, R11, R34, 0x1, 0x181f ;  /* 0x00381f00220b7f89 */ /* 0x0084e400000e0000 */
.L_x_3096:
[----:B------:R-:W-:Y:S01]  /*af40*/  ISETP.GE.AND P3, PT, R36, 0x21, PT ;  /* 0x000000212400780c */ /* 0x000fe20003f66270 */
[----:B------:R-:W-:-:S12]  /*af50*/  BSSY B1, `(.L_x_2763) ;  /* 0x0000017000017945 */ /* 0x000fd80003800000 */
[----:B------:R-:W-:Y:S05]  /*af60*/  @!P3 BRA `(.L_x_2764) ;  /* 0x000000000054b947 */ /* 0x000fea0003800000 */
        /* <DEDUP_REMOVED lines=15> */
[----:B------:R-:W-:-:S05]  /*b060*/  @!P3 LEA.HI.X R33, R19, R37, R219, 0x1, P5 ;  /* 0x000000251321b211 */ /* 0x000fca00028f0cdb */
[----:B---3--:R0:W-:Y:S04]  /*b070*/  @!P3 ST.E.128 desc[UR60][R32.64], R12 ;  /* 0x0000000c2000b985 */ /* 0x0081e8000c101d3c */
[----:B------:R-:W3:Y:S01]  /*b080*/  @!P4 LDS.128 R12, [R84+0x2cc00] ;  /* 0x02cc0000540cc984 */ /* 0x000ee20000000c00 */
[----:B0-----:R-:W-:-:S04]  /*b090*/  @!P4 LEA R32, P3, R22, R11, 0x1 ;  /* 0x0000000b1620c211 */ /* 0x001fc800078608ff */
[----:B------:R-:W-:-:S05]  /*b0a0*/  @!P4 LEA.HI.X R33, R22, R37, R218, 0x1, P3 ;  /* 0x000000251621c211 */ /* 0x000fca00018f0cda */
[----:B---3--:R0:W-:Y:S04]  /*b0b0*/  @!P4 ST.E.128 desc[UR60][R32.64], R12 ;  /* 0x0000000c2000c985 */ /* 0x0081e8000c101d3c */
.L_x_2764:
[----:B------:R-:W-:Y:S05]  /*b0c0*/  BSYNC B1 ;  /* 0x0000000000017941 */ /* 0x000fea0003800000 */
.L_x_2763:
[----:B------:R-:W-:-:S03]  /*b0d0*/  UMOV UR4, 0xffffffff ;  /* 0xffffffff00047882 */ /* 0x000fc60000000000 */
[----:B------:R-:W-:Y:S05]  /*b0e0*/  BRA.DIV UR4, `(.L_x_2765) ;  /* 0x0000028604bc7947 */ /* 0x000fea000b800000 */
[----:B-12---:R-:W1:Y:S04]  /*b0f0*/  SHFL.IDX PT, R35, R35, 0x2, 0x181f ;  /* 0x00581f0023237f89 */ /* 0x006e6800000e0000 */
[----:B------:R-:W2:Y:S02]  /*b100*/  SHFL.IDX PT, R34, R34, 0x2, 0x181f ;  /* 0x00581f0022227f89 */ /* 0x000ea400000e0000 */
.L_x_3100:
[----:B------:R-:W-:-:S13]  /*b110*/  ISETP.GE.AND P3, PT, R36, 0x41, PT ;  /* 0x000000412400780c */ /* 0x000fda0003f66270 */
[----:B------:R-:W-:Y:S05]  /*b120*/  @!P3 BRA `(.L_x_2707) ;  /* 0x000000000054b947 */ /* 0x000fea0003800000 */
[----:B------:R-:W-:Y:S02]  /*b130*/  ULDC UR4, c[0x0][0x2f4] ;  /* 0x0000bd0000047ab9 */ /* 0x000fe40000000800 */
[----:B------:R-:W-:Y:S02]  /*b140*/  ISETP.GE.AND P5, PT, R16, UR4, PT ;  /* 0x0000000410007c0c */ /* 0x000fe4000bfa6270 */
[----:B------:R-:W-:-:S11]  /*b150*/  ISETP.GE.AND P4, PT, R214, UR4, PT ;  /* 0x00000004d6007c0c */ /* 0x000fd6000bf86270 */
[----:B0---4-:R-:W0:Y:S01]  /*b160*/  @!P5 LDS.128 R12, [R84+0x26400] ;  /* 0x02640000540cd984 */ /* 0x011e220000000c00 */
        /* <DEDUP_REMOVED lines=11> */
[----:B------:R-:W-:-:S05]  /*b220*/  @!P3 LEA.HI.X R33, R19, R35, R219, 0x1, P5 ;  /* 0x000000231321b211 */ /* 0x000fca00028f0cdb */
[----:B-1----:R0:W-:Y:S04]  /*b230*/  @!P3 ST.E.128 desc[UR60][R32.64], R12 ;  /* 0x0000000c2000b985 */ /* 0x0021e8000c101d3c */
[----:B------:R-:W1:Y:S01]  /*b240*/  @!P4 LDS.128 R12, [R84+0x2dc00] ;  /* 0x02dc0000540cc984 */ /* 0x000e620000000c00 */
[----:B0-----:R-:W-:-:S04]  /*b250*/  @!P4 LEA R32, P3, R22, R34, 0x1 ;  /* 0x000000221620c211 */ /* 0x001fc800078608ff */
[----:B------:R-:W-:-:S05]  /*b260*/  @!P4 LEA.HI.X R33, R22, R35, R218, 0x1, P3 ;  /* 0x000000231621c211 */ /* 0x000fca00018f0cda */
[----:B-1----:R0:W-:Y:S04]  /*b270*/  @!P4 ST.E.128 desc[UR60][R32.64], R12 ;  /* 0x0000000c2000c985 */ /* 0x0021e8000c101d3c */
.L_x_2707:
[----:B------:R-:W-:Y:S05]  /*b280*/  BSYNC B0 ;  /* 0x0000000000007941 */ /* 0x000fea0003800000 */
.L_x_2660:
        /* <DEDUP_REMOVED lines=12> */
[----:B------:R-:W-:-:S04]  /*b350*/  @!P3 IADD3 R11, R88, 0x388a0, RZ ;  /* 0x000388a0580bb810 */ /* 0x000fc80007ffe0ff */
[----:B------:R-:W-:-:S04]  /*b360*/  @!P3 PRMT R11, RZ, 0x654, R11 ;  /* 0x00000654ff0bb816 */ /* 0x000fc8000000000b */
[----:B------:R3:W-:Y:S01]  /*b370*/  @!P3 SYNCS.ARRIVE.TRANS64.RED.A1T0 RZ, [R11+URZ], RZ ;  /* 0x000000ff0bffb9a7 */ /* 0x0007e2000810043f */
[----:B------:R-:W-:Y:S05]  /*b380*/  @!P0 BRA `(.L_x_2767) ;  /* 0x0000000000048947 */ /* 0x000fea0003800000 */
[----:B------:R-:W-:Y:S01]  /*b390*/  BPT.TRAP 0x1 ;  /* 0x000000040000795c */ /* 0x000fe20000300000 */
.L_x_2767:
[----:B------:R-:W-:Y:S05]  /*b3a0*/  BSYNC B0 ;  /* 0x0000000000007941 */ /* 0x000fea0003800000 */
.L_x_2766:
[----:B------:R-:W5:Y:S01]  /*b3b0*/  SYNCS.PHASECHK.TRANS64.TRYWAIT P0, [R88+URZ+0x388b0], R89 ;  /* 0x0388b059580075a7 */ /* 0x000f62000800017f */
[----:B------:R-:W-:Y:S04]  /*b3c0*/  BSSY B0, `(.L_x_2768) ;  /* 0x0000002000007945 */ /* 0x000fe80003800000 */
[----:B-----5:R-:W-:Y:S05]  /*b3d0*/  @!P0 BRA `(.L_x_2769) ;  /* 0x00000284004c8947 */ /* 0x020fea0003800000 */
.L_x_3101:
[----:B------:R-:W-:Y:S05]  /*b3e0*/  BSYNC B0 ;  /* 0x0000000000007941 */ /* 0x000fea0003800000 */
.L_x_2768:
[----:B------:R-:W-:Y:S01]  /*b3f0*/  ULDC.64 UR4, c[0x0][0x328] ;  /* 0x0000ca0000047ab9 */ /* 0x000fe20000000a00 */
[----:B------:R-:W-:Y:S01]  /*b400*/  IMAD.IADD R87, R87, 0x1, -R225 ;  /* 0x0000000157577824 */ /* 0x000fe200078e0ae1 */
[----:B------:R-:W-:Y:S01]  /*b410*/  ULDC.64 UR6, c[0x0][0x318] ;  /* 0x0000c60000067ab9 */ /* 0x000fe20000000a00 */
[----:B0---4-:R-:W-:Y:S01]  /*b420*/  IMAD R14, R85, UR4, RZ ;  /* 0x00000004550e7c24 */ /* 0x011fe2000f8e02ff */
[----:B------:R-:W-:Y:S01]  /*b430*/  BSSY B0, `(.L_x_2770) ;  /* 0x0000028000007945 */ /* 0x000fe20003800000 */
[----:B------:R-:W-:Y:S01]  /*b440*/  IMAD.WIDE.U32 R12, R31, UR4, RZ ;  /* 0x000000041f0c7c25 */ /* 0x000fe2000f8e00ff */
[C---:B------:R-:W-:Y:S02]  /*b450*/  ISETP.GE.AND P4, PT, R87.reuse, 0x1, PT ;  /* 0x000000015700780c */ /* 0x040fe40003f86270 */
[----:B------:R-:W-:Y:S01]  /*b460*/  ISETP.GE.AND P0, PT, R87, 0x21, PT ;  /* 0x000000215700780c */ /* 0x000fe20003f06270 */
[----:B------:R-:W-:Y:S01]  /*b470*/  IMAD R31, R31, UR5, R14 ;  /* 0x000000051f1f7c24 */ /* 0x000fe2000f8e020e */
[----:B------:R-:W-:-:S02]  /*b480*/  ULDC.64 UR4, c[0x0][0x338] ;  /* 0x0000ce0000047ab9 */ /* 0x000fc40000000a00 */
[----:B---3--:R-:W-:Y:S02]  /*b490*/  IMAD R11, R86, UR4, RZ ;  /* 0x00000004560b7c24 */ /* 0x008fe4000f8e02ff */
[----:B------:R-:W-:Y:S02]  /*b4a0*/  IMAD.IADD R13, R13, 0x1, R31 ;  /* 0x000000010d0d7824 */ /* 0x000fe400078e021f */
[C---:B------:R-:W-:Y:S02]  /*b4b0*/  IMAD R11, R30.reuse, UR5, R11 ;  /* 0x000000051e0b7c24 */ /* 0x040fe4000f8e020b */
[----:B------:R-:W-:Y:S01]  /*b4c0*/  IMAD.WIDE.U32 R12, R30, UR4, R12 ;  /* 0x000000041e0c7c25 */ /* 0x000fe2000f8e000c */
[----:B------:R-:W-:-:S03]  /*b4d0*/  ULDC.64 UR4, c[0x0][0x330] ;  /* 0x0000cc0000047ab9 */ /* 0x000fc60000000a00 */
[----:B------:R-:W-:Y:S02]  /*b4e0*/  IMAD.IADD R13, R13, 0x1, R11 ;  /* 0x000000010d0d7824 */ /* 0x000fe400078e020b */
[----:B------:R-:W-:-:S04]  /*b4f0*/  IMAD.WIDE.U32 R12, R224, UR4, R12 ;  /* 0x00000004e00c7c25 */ /* 0x000fc8000f8e000c */
[----:B------:R-:W-:Y:S01]  /*b500*/  IMAD R13, R224, UR5, R13 ;  /* 0x00000005e00d7c24 */ /* 0x000fe2000f8e020d */
[----:B------:R-:W-:-:S04]  /*b510*/  LEA R11, P5, R12, UR6, 0x1 ;  /* 0x000000060c0b7c11 */ /* 0x000fc8000f8a08ff */
[----:B-1----:R-:W-:Y:S01]  /*b520*/  LEA.HI.X R32, R12, UR7, R13, 0x1, P5 ;  /* 0x000000070c207c11 */ /* 0x002fe2000a8f0c0d */
[----:B--2---:R0:W1:Y:S04]  /*b530*/  SHFL.IDX PT, R34, R11, RZ, 0x181f ;  /* 0x00181fff0b227589 */ /* 0x00406800000e0000 */
[----:B------:R0:W2:Y:S01]  /*b540*/  SHFL.IDX PT, R33, R32, RZ, 0x181f ;  /* 0x00181fff20217589 */ /* 0x0000a200000e0000 */
[----:B------:R-:W-:Y:S05]  /*b550*/  @!P4 BRA `(.L_x_2771) ;  /* 0x000000000054c947 */ /* 0x000fea0003800000 */
[----:B------:R-:W-:Y:S02]  /*b560*/  ULDC UR4, c[0x0][0x2f4] ;  /* 0x0000bd0000047ab9 */ /* 0x000fe40000000800 */
[----:B------:R-:W-:-:S13]  /*b570*/  ISETP.GE.AND P5, PT, R16, UR4, PT ;  /* 0x0000000410007c0c */ /* 0x000fda000bfa6270 */
        /* <DEDUP_REMOVED lines=19> */
.L_x_2771:
[----:B------:R-:W-:Y:S05]  /*b6b0*/  BSYNC B0 ;  /* 0x0000000000007941 */ /* 0x000fea0003800000 */
.L_x_2770:
[----:B--2---:R2:W4:Y:S01]  /*b6c0*/  SHFL.IDX PT, R33, R32, 0x1, 0x181f ;  /* 0x00381f0020217f89 */ /* 0x00452200000e0000 */
[----:B------:R-:W-:Y:S03]  /*b6d0*/  BSSY B0, `(.L_x_2772) ;  /* 0x0000018000007945 */ /* 0x000fe60003800000 */
[----:B-1----:R2:W1:Y:S01]  /*b6e0*/  SHFL.IDX PT, R34, R11, 0x1, 0x181f ;  /* 0x00381f000b227f89 */ /* 0x00246200000e0000 */
[----:B------:R-:W-:Y:S05]  /*b6f0*/  @!P0 BRA `(.L_x_2773) ;  /* 0x0000000000548947 */ /* 0x000fea0003800000 */
[----:B------:R-:W-:Y:S02]  /*b700*/  ULDC UR4, c[0x0][0x2f4] ;  /* 0x0000bd0000047ab9 */ /* 0x000fe40000000800 */
[----:B------:R-:W-:Y:S02]  /*b710*/  ISETP.GE.AND P5, PT, R16, UR4, PT ;  /* 0x0000000410007c0c */ /* 0x000fe4000bfa6270 */
[----:B------:R-:W-:-:S11]  /*b720*/  ISETP.GE.AND P4, PT, R214, UR4, PT ;  /* 0x00000004d6007c0c */ /* 0x000fd6000bf86270 */
[----:B---3--:R-:W3:Y:S01]  /*b730*/  @!P5 LDS.128 R12, [R84+0x1400] ;  /* 0x00140000540cd984 */ /* 0x008ee20000000c00 */
[----:B-1----:R-:W-:-:S04]  /*b740*/  @!P5 LEA R30, P0, R16, R34, 0x1 ;  /* 0x00000022101ed211 */ /* 0x002fc800078008ff */
[----:B----4-:R-:W-:Y:S02]  /*b750*/  @!P5 LEA.HI.X R31, R16, R33, R17, 0x1, P0 ;  /* 0x00000021101fd211 */ /* 0x010fe400000f0c11 */
[----:B------:R-:W-:-:S03]  /*b760*/  ISETP.GE.AND P0, PT, R19, UR4, PT ;  /* 0x0000000413007c0c */ /* 0x000fc6000bf06270 */
[----:B---3--:R1:W-:Y:S04]  /*b770*/  @!P5 ST.E.128 desc[UR60][R30.64], R12 ;  /* 0x0000000c1e00d985 */ /* 0x0083e8000c101d3c */
[----:B------:R-:W3:Y:S01]  /*b780*/  @!P4 LDS.128 R12, [R84+0x3c00] ;  /* 0x003c0000540cc984 */ /* 0x000ee20000000c00 */
[----:B-1----:R-:W-:-:S04]  /*b790*/  @!P4 LEA R30, P5, R212, R34, 0x1 ;  /* 0x00000022d41ec211 */ /* 0x002fc800078a08ff */
[----:B------:R-:W-:-:S05]  /*b7a0*/  @!P4 LEA.HI.X R31, R212, R33, R215, 0x1, P5 ;  /* 0x00000021d41fc211 */ /* 0x000fca00028f0cd7 */
[----:B---3--:R1:W-:Y:S01]  /*b7b0*/  @!P4 ST.E.128 desc[UR60][R30.64], R12 ;  /* 0x0000000c1e00c985 */ /* 0x0083e2000c101d3c */
[----:B------:R-:W-:-:S03]  /*b7c0*/  ISETP.GE.AND P4, PT, R22, UR4, PT ;  /* 0x0000000416007c0c */ /* 0x000fc6000bf86270 */
[----:B------:R-:W3:Y:S01]  /*b7d0*/  @!P0 LDS.128 R12, [R84+0x6400] ;  /* 0x00640000540c8984 */ /* 0x000ee20000000c00 */
[----:B-1----:R-:W-:-:S04]  /*b7e0*/  @!P0 LEA R30, P5, R19, R34, 0x1 ;  /* 0x00000022131e8211 */ /* 0x002fc800078a08ff */
[----:B------:R-:W-:-:S05]  /*b7f0*/  @!P0 LEA.HI.X R31, R19, R33, R219, 0x1, P5 ;  /* 0x00000021131f8211 */ /* 0x000fca00028f0cdb */
[----:B---3--:R1:W-:Y:S04]  /*b800*/  @!P0 ST.E.128 desc[UR60][R30.64], R12 ;  /* 0x0000000c1e008985 */ /* 0x0083e8000c101d3c */
[----:B------:R-:W3:Y:S01]  /*b810*/  @!P4 LDS.128 R12, [R84+0x8c00] ;  /* 0x008c0000540cc984 */ /* 0x000ee20000000c00 */
[----:B-1----:R-:W-:-:S04]  /*b820*/  @!P4 LEA R30, P0, R22, R34, 0x1 ;  /* 0x00000022161ec211 */ /* 0x002fc800078008ff */
[----:B------:R-:W-:-:S05]  /*b830*/  @!P4 LEA.HI.X R31, R22, R33, R218, 0x1, P0 ;  /* 0x00000021161fc211 */ /* 0x000fca00000f0cda */
[----:B---3--:R1:W-:Y:S04]  /*b840*/  @!P4 ST.E.128 desc[UR60][R30.64], R12 ;  /* 0x0000000c1e00c985 */ /* 0x0083e8000c101d3c */
.L_x_2773:
[----:B------:R-:W-:Y:S05]  /*b850*/  BSYNC B0 ;  /* 0x0000000000007941 */ /* 0x000fea0003800000 */
.L_x_2772:
[----:B------:R-:W-:Y:S01]  /*b860*/  ISETP.GE.AND P0, PT, R87, 0x41, PT ;  /* 0x000000415700780c */ /* 0x000fe20003f06270 */
[----:B0-2---:R-:W0:Y:S01]  /*b870*/  SHFL.IDX PT, R32, R32, 0x2, 0x181f ;  /* 0x00581f0020207f89 */ /* 0x005e2200000e0000 */
[----:B------:R-:W-:Y:S03]  /*b880*/  BSSY B0, `(.L_x_2774) ;  /* 0x0000018000007945 */ /* 0x000fe60003800000 */
[----:B------:R-:W2:Y:S08]  /*b890*/  SHFL.IDX PT, R11, R11, 0x2, 0x181f ;  /* 0x00581f000b0b7f89 */ /* 0x000eb000000e0000 */
[----:B------:R-:W-:Y:S05]  /*b8a0*/  @!P0 BRA `(.L_x_2775) ;  /* 0x0000000000548947 */ /* 0x000fea0003800000 */
[----:B------:R-:W-:Y:S02]  /*b8b0*/  ULDC UR4, c[0x0][0x2f4] ;  /* 0x0000bd0000047ab9 */ /* 0x000fe40000000800 */
[----:B------:R-:W-:Y:S02]  /*b8c0*/  ISETP.GE.AND P5, PT, R16, UR4, PT ;  /* 0x0000000410007c0c */ /* 0x000fe4000bfa6270 */
[----:B------:R-:W-:-:S11]  /*b8d0*/  ISETP.GE.AND P4, PT, R214, UR4, PT ;  /* 0x00000004d6007c0c */ /* 0x000fd6000bf86270 */
[----:B-1-3--:R-:W1:Y:S01]  /*b8e0*/  @!P5 LDS.128 R12, [R84+0x2400] ;  /* 0x00240000540cd984 */ /* 0x00ae620000000c00 */
[----:B--2---:R-:W-:-:S04]  /*b8f0*/  @!P5 LEA R30, P0, R16, R11, 0x1 ;  /* 0x0000000b101ed211 */ /* 0x004fc800078008ff */
[----:B0-----:R-:W-:Y:S02]  /*b900*/  @!P5 LEA.HI.X R31, R16, R32, R17, 0x1, P0 ;  /* 0x00000020101fd211 */ /* 0x001fe400000f0c11 */
[----:B------:R-:W-:-:S03]  /*b910*/  ISETP.GE.AND P0, PT, R19, UR4, PT ;  /* 0x0000000413007c0c */ /* 0x000fc6000bf06270 */
[----:B-1----:R0:W-:Y:S04]  /*b920*/  @!P5 ST.E.128 desc[UR60][R30.64], R12 ;  /* 0x0000000c1e00d985 */ /* 0x0021e8000c101d3c */
        /* <DEDUP_REMOVED lines=13> */
.L_x_2775:
[----:B------:R-:W-:Y:S05]  /*ba00*/  BSYNC B0 ;  /* 0x0000000000007941 */ /* 0x000fea0003800000 */
.L_x_2774:
[----:B------:R-:W-:Y:S01]  /*ba10*/  @!PT LDS RZ, [RZ] ;  /* 0x00000000fffff984 */ /* 0x000fe20000000800 */
[----:B------:R-:W-:Y:S01]  /*ba20*/  @!PT LDS RZ, [RZ] ;  /* 0x00000000fffff984 */ /* 0x000fe20000000800 */
[----:B------:R-:W-:Y:S01]  /*ba30*/  @!PT LDS RZ, [RZ] ;  /* 0x00000000fffff984 */ /* 0x000fe20000000800 */
[----:B------:R-:W-:Y:S01]  /*ba40*/  @!PT LDS RZ, [RZ] ;  /* 0x00000000fffff984 */ /* 0x000fe20000000800 */
[----:B------:R5:W-:Y:S06]  /*ba50*/  MEMBAR.ALL.CTA ;  /* 0x0000000000007992 */ /* 0x000bec0000008000 */
[----:B-----5:R-:W5:Y:S01]  /*ba60*/  FENCE.VIEW.ASYNC.S ;  /* 0x00000000000073c6 */ /* 0x020f620000000000 */
[----:B------:R-:W-:Y:S01]  /*ba70*/  @!P3 IADD3 R88, R88, 0x388c0, RZ ;  /* 0x000388c05858b810 */ /* 0x000fe20007ffe0ff */
[----:B------:R-:W-:Y:S01]  /*ba80*/  VIADD R213, R213, 0x1 ;  /* 0x00000001d5d57836 */ /* 0x000fe20000000000 */
[----:B-----5:R0:W-:Y:S01]  /*ba90*/  BAR.SYNC.DEFER_BLOCKING R157, 0x80 ;  /* 0x0002009d0000751d */ /* 0x0201e20000010000 */
[----:B------:R-:W-:-:S02]  /*baa0*/  ISETP.NE.AND P4, PT, R110, RZ, PT ;  /* 0x000000ff6e00720c */ /* 0x000fc40003f85270 */
[----:B------:R-:W-:Y:S02]  /*bab0*/  @!P3 PRMT R88, RZ, 0x654, R88 ;  /* 0x00000654ff58b816 */ /* 0x000fe40000000058 */
[----:B------:R-:W-:Y:S02]  /*bac0*/  PLOP3.LUT P0, PT, PT, PT, PT, 0x8, 0x0 ;  /* 0x000000000000781c */ /* 0x000fe40003f0e170 */
[----:B------:R2:W-:Y:S01]  /*bad0*/  @!P3 SYNCS.ARRIVE.TRANS64.RED.A1T0 RZ, [R88+URZ], RZ ;  /* 0x000000ff58ffb9a7 */ /* 0x0005e2000810043f */
[----:B------:R-:W-:-:S04]  /*bae0*/  ISETP.NE.AND P3, PT, R213, 0x2, PT ;  /* 0x00000002d500780c */ /* 0x000fc80003f65270 */
[----:B01-3--:R-:W-:Y:S02]  /*baf0*/  SEL R12, RZ, 0x1, P3 ;  /* 0x00000001ff0c7807 */ /* 0x00bfe40001800000 */
[----:B------:R-:W-:Y:S02]  /*bb00*/  SEL R213, R213, RZ, P3 ;  /* 0x000000ffd5d57207 */ /* 0x000fe40001800000 */
[----:B------:R-:W-:Y:S01]  /*bb10*/  LOP3.LUT R229, R229, R12, RZ, 0x3c, !PT ;  /* 0x0000000ce5e57212 */ /* 0x000fe200078e3cff */
[----:B--2---:R-:W-:Y:S06]  /*bb20*/  @P4 BRA `(.L_x_2776) ;  /* 0xffffff7400784947 */ /* 0x004fec000383ffff */
.L_x_2655:
[----:B------:R-:W2:Y:S01]  /*bb30*/  LDL R11, [R1+0x74] ;  /* 0x00007400010b7983 */ /* 0x000ea20000100800 */
[----:B------:R-:W1:Y:S01]  /*bb40*/  LDC R0, c[0x0][0x448] ;  /* 0x00011200ff007b82 */ /* 0x000e620000000800 */
[----:B------:R-:W-:Y:S01]  /*bb50*/  BSSY B0, `(.L_x_2777) ;  /* 0x0000011000007945 */ /* 0x000fe20003800000 */
[----:B------:R-:W-:Y:S02]  /*bb60*/  MOV R2, RZ ;  /* 0x000000ff00027202 */ /* 0x000fe40000000f00 */
[----:B-1----:R-:W-:-:S13]  /*bb70*/  ISETP.NE.AND P1, PT, R0, 0x1, PT ;  /* 0x000000010000780c */ /* 0x002fda0003f25270 */
[----:B------:R-:W1:Y:S08]  /*bb80*/  @P1 LDC R0, c[0x0][0x44c] ;  /* 0x00011300ff001b82 */ /* 0x000e700000000800 */
[----:B------:R-:W3:Y:S01]  /*bb90*/  @P1 LDC R5, c[0x0][0x450] ;  /* 0x00011400ff051b82 */ /* 0x000ee20000000800 */
[----:B--2---:R-:W-:-:S04]  /*bba0*/  VIADD R3, R11, 0x7f ;  /* 0x0000007f0b037836 */ /* 0x004fc80000000000 */
[----:B-1----:R-:W-:-:S05]  /*bbb0*/  @P1 IMAD.HI.U32 R0, R3, R0, RZ ;  /* 0x0000000003001227 */ /* 0x002fca00078e00ff */
[----:B---3--:R-:W-:-:S05]  /*bbc0*/  @P1 SHF.R.U32.HI R3, RZ, R5, R0 ;  /* 0x00000005ff031219 */ /* 0x008fca0000011600 */
[----:B------:R-:W-:-:S04]  /*bbd0*/  IMAD.IADD R3, R130, 0x1, R3 ;  /* 0x0000000182037824 */ /* 0x000fc800078e0203 */
[----:B------:R-:W-:-:S05]  /*bbe0*/  IMAD.HI R3, R3, 0x66666667, RZ ;  /* 0x6666666703037827 */ /* 0x000fca00078e02ff */
[----:B------:R-:W-:-:S04]  /*bbf0*/  SHF.R.U32.HI R0, RZ, 0x1f, R3 ;  /* 0x0000001fff007819 */ /* 0x000fc80000011603 */
[----:B------:R-:W-:-:S04]  /*bc00*/  LEA.HI.SX32 R0, R3, R0, 0x1b ;  /* 0x0000000003007211 */ /* 0x000fc800078fdaff */
[----:B------:R-:W-:-:S04]  /*bc10*/  VIMNMX R131, R131, R0, PT ;  /* 0x0000000083837248 */ /* 0x000fc80003fe0100 */
[----:B------:R-:W-:Y:S01]  /*bc20*/  ISETP.GE.AND P1, PT, R131, 0x1, PT ;  /* 0x000000018300780c */ /* 0x000fe20003f26270 */
[----:B------:R-:W-:-:S12]  /*bc30*/  @P0 BRA `(.L_x_2778) ;  /* 0x0000000000080947 */ /* 0x000fd80003800000 */
[----:B------:R-:W1:Y:S02]  /*bc40*/  FENCE.VIEW.ASYNC.G ;  /* 0x00000000000073c6 */ /* 0x000e640000000100 */
[----:B-1----:R-:W-:Y:S06]  /*bc50*/  BAR.ARV 0xc, 0x180 ;  /* 0x0306000000007b1d */ /* 0x002fec0000002000 */
.L_x_2778:
[----:B------:R-:W-:Y:S05]  /*bc60*/  BSYNC B0 ;  /* 0x0000000000007941 */ /* 0x000fea0003800000 */
.L_x_2777:
[----:B------:R-:W-:Y:S04]  /*bc70*/  BSSY B0, `(.L_x_2779) ;  /* 0x0000021000007945 */ /* 0x000fe80003800000 */
[----:B------:R-:W-:Y:S05]  /*bc80*/  @!P1 BRA `(.L_x_2780) ;  /* 0x00000000007c9947 */ /* 0x000fea0003800000 */
[----:B------:R-:W2:Y:S01]  /*bc90*/  LDL R0, [R1+0x90] ;  /* 0x0000900001007983 */ /* 0x000ea20000100800 */
[----:B------:R-:W-:Y:S01]  /*bca0*/  ULDC UR4, c[0x0][0x9f0] ;  /* 0x00027c0000047ab9 */ /* 0x000fe20000000800 */
[----:B--2---:R-:W-:-:S04]  /*bcb0*/  ISETP.NE.AND P0, PT, R0, RZ, PT ;  /* 0x000000ff0000720c */ /* 0x004fc80003f05270 */
[----:B------:R-:W-:-:S04]  /*bcc0*/  SEL R6, R0, UR4, P0 ;  /* 0x0000000400067c07 */ /* 0x000fc80008000000 */
[-C--:B------:R-:W-:Y:S02]  /*bcd0*/  IABS R5, R6.reuse ;  /* 0x0000000600057213 */ /* 0x080fe40000000000 */
[----:B------:R-:W-:Y:S02]  /*bce0*/  IADD3 R0, R6, -0x1, R131 ;  /* 0xffffffff06007810 */ /* 0x000fe40007ffe083 */
[----:B------:R-:W1:Y:S01]  /*bcf0*/  I2F.RP R4, R5 ;  /* 0x0000000500047306 */ /* 0x000e620000209400 */
[----:B------:R-:W-:-:S05]  /*bd00*/  IABS R9, R6 ;  /* 0x0000000600097213 */ /* 0x000fca0000000000 */
[----:B------:R-:W-:Y:S02]  /*bd10*/  IMAD.MOV R9, RZ, RZ, -R9 ;  /* 0x000000ffff097224 */ /* 0x000fe400078e0a09 */
[----:B-1----:R-:W1:Y:S02]  /*bd20*/  MUFU.RCP R4, R4 ;  /* 0x0000000400047308 */ /* 0x002e640000001000 */
[----:B-1----:R-:W-:Y:S01]  /*bd30*/  VIADD R2, R4, 0xffffffe ;  /* 0x0ffffffe04027836 */ /* 0x002fe20000000000 */
[----:B------:R-:W-:Y:S02]  /*bd40*/  IABS R4, R0 ;  /* 0x0000000000047213 */ /* 0x000fe40000000000 */
[----:B------:R-:W-:-:S03]  /*bd50*/  LOP3.LUT R0, R0, R6, RZ, 0x3c, !PT ;  /* 0x0000000600007212 */ /* 0x000fc600078e3cff */
[----:B------:R1:W2:Y:S01]  /*bd60*/  F2I.FTZ.U32.TRUNC.NTZ R3, R2 ;  /* 0x0000000200037305 */ /* 0x0002a2000021f000 */
[----:B------:R-:W-:Y:S02]  /*bd70*/  ISETP.GE.AND P2, PT, R0, RZ, PT ;  /* 0x000000ff0000720c */ /* 0x000fe40003f46270 */
[----:B-1----:R-:W-:Y:S01]  /*bd80*/  MOV R2, RZ ;  /* 0x000000ff00027202 */ /* 0x002fe20000000f00 */
[----:B--2---:R-:W-:-:S04]  /*bd90*/  IMAD.MOV R8, RZ, RZ, -R3 ;  /* 0x000000ffff087224 */ /* 0x004fc800078e0a03 */
[----:B------:R-:W-:-:S04]  /*bda0*/  IMAD R7, R8, R5, RZ ;  /* 0x0000000508077224 */ /* 0x000fc800078e02ff */
[----:B------:R-:W-:-:S04]  /*bdb0*/  IMAD.HI.U32 R3, R3, R7, R2 ;  /* 0x0000000703037227 */ /* 0x000fc800078e0002 */
[----:B------:R-:W-:Y:S02]  /*bdc0*/  IMAD.MOV.U32 R2, RZ, RZ, R9 ;  /* 0x000000ffff027224 */ /* 0x000fe400078e0009 */
        /* <DEDUP_REMOVED lines=8> */
[----:B------:R-:W-:-:S04]  /*be50*/  IMAD.MOV.U32 R2, RZ, RZ, R3 ;  /* 0x000000ffff027224 */ /* 0x000fc800078e0003 */
[----:B------:R-:W-:Y:S01]  /*be60*/  @!P2 IMAD.MOV R2, RZ, RZ, -R2 ;  /* 0x000000ffff02a224 */ /* 0x000fe200078e0a02 */
[----:B------:R-:W-:-:S07]  /*be70*/  @!P1 LOP3.LUT R2, RZ, R6, RZ, 0x33, !PT ;  /* 0x00000006ff029212 */ /* 0x000fce00078e33ff */
.L_x_2780:
[----:B------:R-:W-:Y:S05]  /*be80*/  BSYNC B0 ;  /* 0x0000000000007941 */ /* 0x000fea0003800000 */
.L_x_2779:
[----:B------:R-:W2:Y:S01]  /*be90*/  LDL R0, [R1+0xa4] ;  /* 0x0000a40001007983 */ /* 0x000ea20000100800 */
[----:B------:R-:W-:Y:S01]  /*bea0*/  PLOP3.LUT P0, PT, PT, PT, PT, 0x80, 0x0 ;  /* 0x000000000000781c */ /* 0x000fe20003f0f070 */
[----:B------:R-:W-:Y:S01]  /*beb0*/  IMAD.MOV.U32 R153, RZ, RZ, RZ ;  /* 0x000000ffff997224 */ /* 0x000fe200078e00ff */
[----:B------:R-:W-:Y:S02]  /*bec0*/  MOV R154, RZ ;  /* 0x000000ff009a7202 */ /* 0x000fe40000000f00 */
        /* <DEDUP_REMOVED lines=58> */
[----:B----4-:R-:W-:Y:S02]  /*c270*/  CS2R R32, SRZ ;  /* 0x0000000000207805 */ /* 0x010fe4000001ff00 */
        /* <DEDUP_REMOVED lines=9> */
[----:B-1----:R-:W-:Y:S05]  /*c310*/  @!P1 BRA `(.L_x_2781) ;  /* 0x000001a000589947 */ /* 0x002fea0003800000 */
[----:B------:R-:W2:Y:S02]  /*c320*/  LDL R0, [R1+0x128] ;  /* 0x0001280001007983 */ /* 0x000ea40000100800 */
[----:B--2---:R-:W-:Y:S02]  /*c330*/  R2UR UR4, R0 ;  /* 0x00000000000472ca */ /* 0x004fe400000e0000 */
[----:B------:R-:W1:Y:S11]  /*c340*/  S2R R0, SR_TID.X ;  /* 0x0000000000007919 */ /* 0x000e760000002100 */
[----:B------:R-:W-:-:S06]  /*c350*/  ULOP3.LUT UP0, URZ, UR4, 0x9f, URZ, 0xc0, !UPT ;  /* 0x0000009f043f7892 */ /* 0x000fcc000f80c03f */
[----:B------:R-:W-:Y:S01]  /*c360*/  PLOP3.LUT P0, PT, PT, PT, UP0, 0x80, 0x0 ;  /* 0x000000000000781c */ /* 0x000fe20003f0f008 */
[----:B-1----:R-:W-:-:S05]  /*c370*/  VIADD R0, R0, 0xffffff80 ;  /* 0xffffff8000007836 */ /* 0x002fca0000000000 */
[----:B------:R-:W-:-:S04]  /*c380*/  SHF.R.S32.HI R3, RZ, 0x1f, R0 ;  /* 0x0000001fff037819 */ /* 0x000fc80000011400 */
[----:B------:R-:W-:-:S04]  /*c390*/  LEA.HI R3, R3, R0, RZ, 0x7 ;  /* 0x0000000003037211 */ /* 0x000fc800078f38ff */
[----:B------:R-:W-:-:S06]  /*c3a0*/  SHF.R.S32.HI R0, RZ, 0x7, R3 ;  /* 0x00000007ff007819 */ /* 0x000fcc0000011403 */
[----:B------:R-:W1:Y:S02]  /*c3b0*/  SHFL.IDX PT, R0, R0, RZ, 0x1f ;  /* 0x00001fff00007589 */ /* 0x000e6400000e0000 */
[----:B-1----:R-:W-:-:S04]  /*c3c0*/  LEA.HI R3, R0, R0, RZ, 0x1 ;  /* 0x0000000000037211 */ /* 0x002fc800078f08ff */
[----:B------:R-:W-:-:S05]  /*c3d0*/  LOP3.LUT R3, R3, 0x1e, RZ, 0xc0, !PT ;  /* 0x0000001e03037812 */ /* 0x000fca00078ec0ff */
[----:B------:R-:W-:-:S05]  /*c3e0*/  IMAD.IADD R3, R0, 0x1, -R3 ;  /* 0x0000000100037824 */ /* 0x000fca00078e0a03 */
        /* <DEDUP_REMOVED lines=12> */
[----:B------:R-:W-:Y:S01]  /*c4b0*/  MOV R11, UR5 ;  /* 0x00000005000b7c02 */ /* 0x000fe20008000f00 */
[----:B------:R-:W-:Y:S02]  /*c4c0*/  IMAD.U32 R7, RZ, RZ, UR7 ;  /* 0x00000007ff077e24 */ /* 0x000fe4000f8e00ff */
[----:B0-----:R-:W-:-:S02]  /*c4d0*/  IMAD.U32 R10, RZ, RZ, UR4 ;  /* 0x00000004ff0a7e24 */ /* 0x001fc4000f8e00ff */
[----:B------:R-:W-:Y:S02]  /*c4e0*/  IMAD.MOV.U32 R8, RZ, RZ, 0x70 ;  /* 0x00000070ff087424 */ /* 0x000fe400078e00ff */
[----:B------:R-:W-:Y:S02]  /*c4f0*/  IMAD.MOV.U32 R12, RZ, RZ, 0x1 ;  /* 0x00000001ff0c7424 */ /* 0x000fe400078e00ff */
[----:B------:R-:W-:-:S07]  /*c500*/  IMAD.MOV.U32 R13, RZ, RZ, RZ ;  /* 0x000000ffff0d7224 */ /* 0x000fce00078e00ff */
[----:B------:R-:W-:-:S07]  /*c510*/  LEPC R20, `(.L_x_2782) ;  /* 0x000000001014794e */ /* 0x000fce0000000000 */
[----:B-1---5:R-:W-:Y:S05]  /*c520*/  CALL.ABS.NOINC R14 ;  /* 0x000000000e007343 */ /* 0x022fea0003c00000 */
.L_x_2782:
[----:B------:R-:W-:Y:S02]  /*c530*/  ULDC UR4, c[0x0][0x3f4] ;  /* 0x0000fd0000047ab9 */ /* 0x000fe40000000800 */
[----:B------:R-:W-:-:S13]  /*c540*/  ISETP.LT.AND P0, PT, RZ, UR4, PT ;  /* 0x00000004ff007c0c */ /* 0x000fda000bf01270 */
[----:B------:R-:W-:Y:S05]  /*c550*/  @P0 BRA `(.L_x_2783) ;  /* 0x0000000000400947 */ /* 0x000fea0003800000 */
[----:B------:R-:W2:Y:S02]  /*c560*/  LDL R20, [R1+0xa0] ;  /* 0x0000a00001147983 */ /* 0x000ea40000100800 */
[----:B--2---:R-:W-:-:S04]  /*c570*/  LEA.HI R0, R20, R20, RZ, 0x1 ;  /* 0x0000001414007211 */ /* 0x004fc800078f08ff */
[----:B------:R-:W-:-:S04]  /*c580*/  LOP3.LUT R0, R0, 0xfffffffe, RZ, 0xc0, !PT ;  /* 0xfffffffe00007812 */ /* 0x000fc800078ec0ff */
[----:B------:R-:W-:-:S04]  /*c590*/  IADD3 R0, R20, -R0, RZ ;  /* 0x8000000014007210 */ /* 0x000fc80007ffe0ff */
[----:B------:R-:W-:-:S04]  /*c5a0*/  SHF.L.U32 R0, R0, 0x1f, RZ ;  /* 0x0000001f00007819 */ /* 0x000fc800000006ff */
[----:B------:R1:W2:Y:S03]  /*c5b0*/  SYNCS.PHASECHK.TRANS64.TRYWAIT P0, [R23+URZ+0x38800], R0 ;  /* 0x03880000170075a7 */ /* 0x0002a6000800017f */
[----:B--2---:R-:W-:Y:S05]  /*c5c0*/  @!P0 NANOSLEEP.SYNCS 0x989680 ;  /* 0x009896800000895d */ /* 0x004fea0003900000 */
[----:B------:R-:W2:Y:S01]  /*c5d0*/  @!P0 SYNCS.PHASECHK.TRANS64 P0, [R23+URZ+0x38800], R0 ;  /* 0x03880000170085a7 */ /* 0x000ea2000800007f */
[----:B------:R-:W-:Y:S04]  /*c5e0*/  BSSY B0, `(.L_x_2784) ;  /* 0x0000006000007945 */ /* 0x000fe80003800000 */
[----:B--2---:R-:W-:Y:S05]  /*c5f0*/  @P0 BRA `(.L_x_2785) ;  /* 0x0000000000100947 */ /* 0x004fea0003800000 */
.L_x_2786:
[----:B--2---:R2:W3:Y:S02]  /*c600*/  SYNCS.PHASECHK.TRANS64.TRYWAIT P0, [R23+URZ+0x38800], R0 ;  /* 0x03880000170075a7 */ /* 0x0044e4000800017f */
[----:B---3--:R-:W-:Y:S05]  /*c610*/  @!P0 NANOSLEEP.SYNCS 0x989680 ;  /* 0x009896800000895d */ /* 0x008fea0003900000 */
[----:B------:R-:W3:Y:S02]  /*c620*/  @!P0 SYNCS.PHASECHK.TRANS64 P0, [R23+URZ+0x38800], R0 ;  /* 0x03880000170085a7 */ /* 0x000ee4000800007f */
[----:B---3--:R-:W-:Y:S05]  /*c630*/  @!P0 BRA `(.L_x_2786) ;  /* 0xfffffffc00f08947 */ /* 0x008fea000383ffff */
.L_x_2785:
[----:B------:R-:W-:Y:S05]  /*c640*/  BSYNC B0 ;  /* 0x0000000000007941 */ /* 0x000fea0003800000 */
.L_x_2784:
[----:B------:R-:W-:Y:S05]  /*c650*/  BRA `(.L_x_2787) ;  /* 0x0000009400c07947 */ /* 0x000fea0003800000 */
.L_x_2783:
[----:B------:R-:W2:Y:S01]  /*c660*/  LDL R0, [R1+0x128] ;  /* 0x0001280001007983 */ /* 0x000ea20000100800 */
[----:B------:R-:W-:Y:S01]  /*c670*/  ULDC.64 UR6, c[0x0][0x408] ;  /* 0x0001020000067ab9 */ /* 0x000fe20000000a00 */
[----:B--2---:R-:W-:Y:S02]  /*c680*/  R2UR UR4, R0 ;  /* 0x00000000000472ca */ /* 0x004fe400000e0000 */
[----:B-----5:R-:W-:-:S05]  /*c690*/  SHF.R.S32.HI R0, RZ, 0x1f, R152 ;  /* 0x0000001fff007819 */ /* 0x020fca0000011498 */
[----:B------:R-:W-:-:S04]  /*c6a0*/  IMAD R5, R0, UR6, RZ ;  /* 0x0000000600057c24 */ /* 0x000fc8000f8e02ff */
[----:B------:R-:W-:Y:S02]  /*c6b0*/  IMAD R5, R152, UR7, R5 ;  /* 0x0000000798057c24 */ /* 0x000fe4000f8e0205 */
[----:B------:R-:W-:-:S03]  /*c6c0*/  ULOP3.LUT UP0, URZ, UR4, 0x3ff, URZ, 0xc0, !UPT ;  /* 0x000003ff043f7892 */ /* 0x000fc6000f80c03f */
[----:B------:R-:W-:Y:S02]  /*c6d0*/  ULDC.64 UR4, c[0x0][0x3f8] ;  /* 0x0000fe0000047ab9 */ /* 0x000fe40000000a00 */
[----:B------:R-:W-:Y:S01]  /*c6e0*/  IMAD R3, R0, UR4, RZ ;  /* 0x0000000400037c24 */ /* 0x000fe2000f8e02ff */
[----:B------:R-:W-:Y:S01]  /*c6f0*/  PLOP3.LUT P0, PT, PT, PT, UP0, 0x80, 0x0 ;  /* 0x000000000000781c */ /* 0x000fe20003f0f008 */
[----:B------:R-:W-:-:S04]  /*c700*/  IMAD.WIDE.U32 R24, R152, UR4, RZ ;  /* 0x0000000498187c25 */ /* 0x000fc8000f8e00ff */
        /* <DEDUP_REMOVED lines=20> */
[----:B-1----:R-:W-:Y:S05]  /*c850*/  CALL.ABS.NOINC R14 ;  /* 0x000000000e007343 */ /* 0x002fea0003c00000 */
.L_x_2788:
[----:B------:R-:W2:Y:S01]  /*c860*/  LDL R21, [R1+0x74] ;  /* 0x0000740001157983 */ /* 0x000ea20000100800 */
[----:B------:R-:W-:-:S03]  /*c870*/  ULDC.U8 UR4, c[0x0][0x410] ;  /* 0x0001040000047ab9 */ /* 0x000fc60000000000 */
[----:B------:R-:W3:Y:S01]  /*c880*/  LDL R20, [R1+0x8c] ;  /* 0x00008c0001147983 */ /* 0x000ee20000100800 */
[----:B------:R-:W-:Y:S01]  /*c890*/  ISETP.NE.AND P0, PT, RZ, UR4, PT ;  /* 0x00000004ff007c0c */ /* 0x000fe2000bf05270 */
[----:B------:R-:W-:Y:S01]  /*c8a0*/  BSSY B0, `(.L_x_2789) ;  /* 0x0000943000007945 */ /* 0x000fe20003800000 */
[----:B--2---:R-:W-:-:S05]  /*c8b0*/  IADD3 R0, R225, R21, RZ ;  /* 0x00000015e1007210 */ /* 0x004fca0007ffe0ff */
[----:B---3--:R-:W-:-:S06]  /*c8c0*/  IMAD R3, R20, 0x20, R0 ;  /* 0x0000002014037824 */ /* 0x008fcc00078e0200 */
[----:B------:R-:W-:Y:S05]  /*c8d0*/  @!P0 BRA `(.L_x_2790) ;  /* 0x0000004800408947 */ /* 0x000fea0003800000 */
[----:B------:R-:W1:Y:S01]  /*c8e0*/  LDC R20, c[0x0][0x448] ;  /* 0x00011200ff147b82 */ /* 0x000e620000000800 */
[----:B------:R-:W-:Y:S01]  /*c8f0*/  ULDC.64 UR4, c[0x0][0x3f8] ;  /* 0x0000fe0000047ab9 */ /* 0x000fe20000000a00 */
[----:B------:R-:W-:Y:S01]  /*c900*/  ULDC.64 UR6, c[0x0][0x408] ;  /* 0x0001020000067ab9 */ /* 0x000fe20000000a00 */
[----:B------:R-:W-:Y:S02]  /*c910*/  IMAD.MOV.U32 R6, RZ, RZ, R24 ;  /* 0x000000ffff067224 */ /* 0x000fe400078e0018 */
[----:B------:R-:W-:Y:S01]  /*c920*/  IMAD.MOV.U32 R7, RZ, RZ, R73 ;  /* 0x000000ffff077224 */ /* 0x000fe200078e0049 */
[----:B-1----:R-:W-:-:S13]  /*c930*/  ISETP.NE.AND P0, PT, R20, 0x1, PT ;  /* 0x000000011400780c */ /* 0x002fda0003f05270 */
[----:B------:R-:W1:Y:S08]  /*c940*/  @P0 LDC R4, c[0x0][0x44c] ;  /* 0x00011300ff040b82 */ /* 0x000e700000000800 */
[----:B------:R-:W2:Y:S01]  /*c950*/  @P0 LDC R5, c[0x0][0x450] ;  /* 0x00011400ff050b82 */ /* 0x000ea20000000800 */
[----:B-1----:R-:W-:-:S05]  /*c960*/  @P0 IMAD.HI.U32 R4, R3, R4, RZ ;  /* 0x0000000403040227 */ /* 0x002fca00078e00ff */
[----:B--2---:R-:W-:Y:S01]  /*c970*/  @P0 SHF.R.U32.HI R3, RZ, R5, R4 ;  /* 0x00000005ff030219 */ /* 0x004fe20000011604 */
[----:B------:R-:W-:Y:S01]  /*c980*/  IMAD.MOV.U32 R5, RZ, RZ, R27 ;  /* 0x000000ffff057224 */ /* 0x000fe200078e001b */
[----:B------:R-:W-:Y:S02]  /*c990*/  MOV R4, R152 ;  /* 0x0000009800047202 */ /* 0x000fe40000000f00 */
[----:B------:R-:W-:Y:S01]  /*c9a0*/  SHF.R.S32.HI R8, RZ, 0x1f, R3 ;  /* 0x0000001fff087819 */ /* 0x000fe20000011403 */
[----:B------:R-:W-:-:S04]  /*c9b0*/  IMAD.WIDE.U32 R6, R3, UR4, R6 ;  /* 0x0000000403067c25 */ /* 0x000fc8000f8e0006 */
[C---:B0-----:R-:W-:Y:S02]  /*c9c0*/  IMAD R10, R8.reuse, UR4, RZ ;  /* 0x00000004080a7c24 */ /* 0x041fe4000f8e02ff */
        /* <DEDUP_REMOVED lines=18> */
.L_x_3107:
[----:B------:R-:W5:Y:S01]  /*caf0*/  LDL R3, [R1+0x6c] ;  /* 0x00006c0001037983 */ /* 0x000f620000100800 */
        /* <DEDUP_REMOVED lines=9> */
[----:B-----5:R-:W-:-:S05]  /*cb90*/  IMAD R3, R3, R20, RZ ;  /* 0x0000001403037224 */ /* 0x020fca00078e02ff */
[----:B------:R-:W-:-:S13]  /*cba0*/  ISETP.GE.AND P0, PT, R0, R3, PT ;  /* 0x000000030000720c */ /* 0x000fda0003f06270 */
[----:B------:R-:W-:Y:S05]  /*cbb0*/  @P0 BRA `(.L_x_2793) ;  /* 0x0000000000c00947 */ /* 0x000fea0003800000 */
[----:B------:R-:W3:Y:S01]  /*cbc0*/  LDL R11, [R1+0x134] ;  /* 0x00013400010b7983 */ /* 0x000ee20000100800 */
[----:B------:R-:W-:-:S03]  /*cbd0*/  ULDC UR4, c[0x0][0x3f4] ;  /* 0x0000fd0000047ab9 */ /* 0x000fc60000000800 */
[----:B------:R-:W3:Y:S04]  /*cbe0*/  LDL R10, [R1+0x130] ;  /* 0x00013000010a7983 */ /* 0x000ee80000100800 */
[----:B------:R-:W3:Y:S01]  /*cbf0*/  LDL R5, [R1+0x12c] ;  /* 0x00012c0001057983 */ /* 0x000ee20000100800 */
[----:B------:R-:W-:Y:S02]  /*cc00*/  ISETP.GE.AND P3, PT, R216, UR4, PT ;  /* 0x00000004d8007c0c */ /* 0x000fe4000bf66270 */
[----:B------:R-:W-:Y:S02]  /*cc10*/  CS2R R74, SRZ ;  /* 0x00000000004a7805 */ /* 0x000fe4000001ff00 */
[----:B------:R-:W-:Y:S02]  /*cc20*/  ISETP.GE.AND P2, PT, R221, UR4, PT ;  /* 0x00000004dd007c0c */ /* 0x000fe4000bf46270 */
[----:B------:R-:W-:-:S02]  /*cc30*/  CS2R R76, SRZ ;  /* 0x00000000004c7805 */ /* 0x000fc4000001ff00 */
[----:B------:R-:W-:Y:S02]  /*cc40*/  ISETP.GE.AND P1, PT, R222, UR4, PT ;  /* 0x00000004de007c0c */ /* 0x000fe4000bf26270 */
[----:B------:R-:W-:-:S03]  /*cc50*/  ISETP.GE.AND P0, PT, R223, UR4, PT ;  /* 0x00000004df007c0c */ /* 0x000fc6000bf06270 */
[----:B------:R-:W-:-:S04]  /*cc60*/  @!P3 SHF.L.U32 R21, R216, 0x1, RZ ;  /* 0x00000001d815b819 */ /* 0x000fc800000006ff */
[----:B------:R-:W-:Y:S01]  /*cc70*/  @!P2 IMAD.SHL.U32 R13, R221, 0x2, RZ ;  /* 0x00000002dd0da824 */ /* 0x000fe200078e00ff */
[----:B------:R-:W-:Y:S02]  /*cc80*/  @!P3 SHF.L.U64.HI R4, R216, 0x1, R217 ;  /* 0x00000001d804b819 */ /* 0x000fe400000102d9 */
[-C--:B--2---:R-:W-:Y:S02]  /*cc90*/  @!P3 IADD3 R24, P5, R6, R21.reuse, RZ ;  /* 0x000000150618b210 */ /* 0x084fe40007fbe0ff */
[----:B----4-:R-:W-:Y:S02]  /*cca0*/  @!P3 IADD3 R20, P4, R8, R21, RZ ;  /* 0x000000150814b210 */ /* 0x010fe40007f9e0ff */
[-C--:B------:R-:W-:Y:S02]  /*ccb0*/  @!P2 IADD3 R14, P6, R6, R13.reuse, RZ ;  /* 0x0000000d060ea210 */ /* 0x080fe40007fde0ff */
[----:B-1----:R-:W-:Y:S01]  /*ccc0*/  @!P3 IADD3.X R25, R7, R4, RZ, P5, !PT ;  /* 0x000000040719b210 */ /* 0x002fe20002ffe4ff */
[----:B---3--:R-:W-:Y:S01]  /*ccd0*/  @!P3 IMAD.X R21, R9, 0x1, R4, P4 ;  /* 0x000000010915b824 */ /* 0x008fe200020e0604 */
[----:B------:R-:W-:-:S02]  /*cce0*/  @!P2 IADD3 R12, P5, R8, R13, RZ ;  /* 0x0000000d080ca210 */ /* 0x000fc40007fbe0ff */
[----:B------:R-:W-:Y:S02]  /*ccf0*/  CS2R R70, SRZ ;  /* 0x0000000000467805 */ /* 0x000fe4000001ff00 */
[----:B------:R-:W-:Y:S02]  /*cd00*/  CS2R R72, SRZ ;  /* 0x0000000000487805 */ /* 0x000fe4000001ff00 */
[----:B------:R-:W-:Y:S02]  /*cd10*/  CS2R R66, SRZ ;  /* 0x0000000000427805 */ /* 0x000fe4000001ff00 */
[----:B------:R-:W-:Y:S02]  /*cd20*/  CS2R R68, SRZ ;  /* 0x0000000000447805 */ /* 0x000fe4000001ff00 */
[----:B------:R-:W-:Y:S02]  /*cd30*/  CS2R R62, SRZ ;  /* 0x00000000003e7805 */ /* 0x000fe4000001ff00 */
[----:B------:R-:W-:Y:S01]  /*cd40*/  CS2R R64, SRZ ;  /* 0x0000000000407805 */ /* 0x000fe2000001ff00 */
[----:B------:R1:W5:Y:S04]  /*cd50*/  @!P3 LD.E.64 R74, desc[UR60][R24.64] ;  /* 0x0000003c184ab980 */ /* 0x000368000c101b00 */
[----:B------:R1:W5:Y:S01]  /*cd60*/  @!P3 LD.E.64 R76, desc[UR60][R20.64] ;  /* 0x0000003c144cb980 */ /* 0x000362000c101b00 */
[----:B------:R-:W-:Y:S01]  /*cd70*/  @!P2 SHF.L.U64.HI R34, R221, 0x1, R11 ;  /* 0x00000001dd22a819 */ /* 0x000fe2000001020b */
[C---:B------:R-:W-:Y:S01]  /*cd80*/  @!P1 IMAD.SHL.U32 R11, R222.reuse, 0x2, RZ ;  /* 0x00000002de0b9824 */ /* 0x040fe200078e00ff */
[----:B------:R-:W-:-:S03]  /*cd90*/  @!P1 SHF.L.U64.HI R28, R222, 0x1, R10 ;  /* 0x00000001de1c9819 */ /* 0x000fc6000001020a */
[--C-:B------:R-:W-:Y:S01]  /*cda0*/  @!P2 IMAD.X R15, R7, 0x1, R34.reuse, P6 ;  /* 0x00000001070fa824 */ /* 0x100fe200030e0622 */
[-C--:B------:R-:W-:Y:S01]  /*cdb0*/  @!P1 IADD3 R10, P4, R6, R11.reuse, RZ ;  /* 0x0000000b060a9210 */ /* 0x080fe20007f9e0ff */
[----:B------:R-:W-:Y:S01]  /*cdc0*/  @!P2 IMAD.X R13, R9, 0x1, R34, P5 ;  /* 0x00000001090da824 */ /* 0x000fe200028e0622 */
[C---:B------:R-:W-:Y:S01]  /*cdd0*/  @!P0 SHF.L.U64.HI R26, R223.reuse, 0x1, R5 ;  /* 0x00000001df1a8819 */ /* 0x040fe20000010205 */
[----:B------:R-:W-:Y:S01]  /*cde0*/  @!P0 IMAD.SHL.U32 R5, R223, 0x2, RZ ;  /* 0x00000002df058824 */ /* 0x000fe200078e00ff */
[----:B------:R-:W-:Y:S01]  /*cdf0*/  @!P1 IADD3 R4, P6, R8, R11, RZ ;  /* 0x0000000b08049210 */ /* 0x000fe20007fde0ff */
[----:B------:R1:W5:Y:S01]  /*ce00*/  @!P2 LD.E.64 R70, desc[UR60][R14.64] ;  /* 0x0000003c0e46a980 */ /* 0x000362000c101b00 */
[----:B------:R-:W-:Y:S02]  /*ce10*/  @!P1 IADD3.X R11, R7, R28, RZ, P4, !PT ;  /* 0x0000001c070b9210 */ /* 0x000fe400027fe4ff */
[-C--:B------:R-:W-:Y:S01]  /*ce20*/  @!P0 IADD3 R6, P5, R6, R5.reuse, RZ ;  /* 0x0000000506068210 */ /* 0x080fe20007fbe0ff */
[----:B------:R1:W5:Y:S01]  /*ce30*/  @!P2 LD.E.64 R72, desc[UR60][R12.64] ;  /* 0x0000003c0c48a980 */ /* 0x000362000c101b00 */
[----:B------:R-:W-:Y:S01]  /*ce40*/  @!P0 IADD3 R8, P4, R8, R5, RZ ;  /* 0x0000000508088210 */ /* 0x000fe20007f9e0ff */
[----:B------:R-:W-:-:S02]  /*ce50*/  @!P1 IMAD.X R5, R9, 0x1, R28, P6 ;  /* 0x0000000109059824 */ /* 0x000fc400030e061c */
[--C-:B------:R-:W-:Y:S01]  /*ce60*/  @!P0 IMAD.X R7, R7, 0x1, R26.reuse, P5 ;  /* 0x0000000107078824 */ /* 0x100fe200028e061a */
[----:B------:R1:W5:Y:S01]  /*ce70*/  @!P1 LD.E.64 R66, desc[UR60][R10.64] ;  /* 0x0000003c0a429980 */ /* 0x000362000c101b00 */
[----:B------:R-:W-:-:S03]  /*ce80*/  @!P0 IMAD.X R9, R9, 0x1, R26, P4 ;  /* 0x0000000109098824 */ /* 0x000fc600020e061a */
[----:B------:R1:W5:Y:S04]  /*ce90*/  @!P1 LD.E.64 R68, desc[UR60][R4.64] ;  /* 0x0000003c04449980 */ /* 0x000368000c101b00 */
[----:B------:R1:W5:Y:S04]  /*cea0*/  @!P0 LD.E.64 R62, desc[UR60][R6.64] ;  /* 0x0000003c063e8980 */ /* 0x000368000c101b00 */
[----:B------:R1:W5:Y:S02]  /*ceb0*/  @!P0 LD.E.64 R64, desc[UR60][R8.64] ;  /* 0x0000003c08408980 */ /* 0x000364000c101b00 */
.L_x_2793:
[----:B------:R-:W-:Y:S05]  /*cec0*/  BSYNC B1 ;  /* 0x0000000000017941 */ /* 0x000fea0003800000 */
.L_x_2792:
[----:B-1---5:R-:W-:Y:S01]  /*ced0*/  IMAD.MOV.U32 R5, RZ, RZ, R63 ;  /* 0x000000ffff057224 */ /* 0x022fe200078e003f */
[----:B------:R-:W-:Y:S01]  /*cee0*/  MOV R4, R62 ;  /* 0x0000003e00047202 */ /* 0x000fe20000000f00 */
[----:B--2---:R-:W-:Y:S01]  /*cef0*/  IMAD.MOV.U32 R6, RZ, RZ, R66 ;  /* 0x000000ffff067224 */ /* 0x004fe200078e0042 */
[----:B------:R-:W-:Y:S01]  /*cf00*/  UMOV UR4, 0xffffffff ;  /* 0xffffffff00047882 */ /* 0x000fe20000000000 */
[----:B------:R-:W-:Y:S01]  /*cf10*/  IMAD.MOV.U32 R7, RZ, RZ, R67 ;  /* 0x000000ffff077224 */ /* 0x000fe200078e0043 */
        /* <DEDUP_REMOVED lines=22> */
[----:B------:R-:W-:Y:S02]  /*d080*/  PRMT R106, R106, 0x5410, R4 ;  /* 0x000054106a6a7816 */ /* 0x000fe40000000004 */
[----:B------:R-:W-:Y:S02]  /*d090*/  MOV R4, R72 ;  /* 0x0000004800047202 */ /* 0x000fe40000000f00 */
[----:B------:R-:W-:-:S02]  /*d0a0*/  PRMT R110, R5, 0x7610, R110 ;  /* 0x00007610056e7816 */ /* 0x000fc4000000006e */
[----:B------:R-:W-:Y:S02]  /*d0b0*/  PRMT R111, R4, 0x7610, R111 ;  /* 0x00007610046f7816 */ /* 0x000fe4000000006f */
[----:B------:R-:W-:Y:S01]  /*d0c0*/  PRMT R112, R6, 0x5410, R7 ;  /* 0x0000541006707816 */ /* 0x000fe20000000007 */
[----:B------:R-:W-:Y:S06]  /*d0d0*/  BRA.DIV UR4, `(.L_x_2794) ;  /* 0x0000026a04947947 */ /* 0x000fec000b800000 */
[----:B------:R1:W2:Y:S04]  /*d0e0*/  SHFL.IDX PT, R7, R33, 0x1, 0x181f ;  /* 0x00381f0021077f89 */ /* 0x0002a800000e0000 */
[----:B------:R1:W0:Y:S04]  /*d0f0*/  SHFL.IDX PT, R6, R32, 0x1, 0x181f ;  /* 0x00381f0020067f89 */ /* 0x00022800000e0000 */
[----:B---3--:R1:W3:Y:S04]  /*d100*/  SHFL.IDX PT, R9, R31, 0x1, 0x181f ;  /* 0x00381f001f097f89 */ /* 0x0082e800000e0000 */
[----:B----4-:R1:W4:Y:S02]  /*d110*/  SHFL.IDX PT, R8, R30, 0x1, 0x181f ;  /* 0x00381f001e087f89 */ /* 0x01032400000e0000 */
.L_x_3113:
        /* <DEDUP_REMOVED lines=9> */
[----:B------:R-:W-:-:S03]  /*d1b0*/  CS2R R60, SRZ ;  /* 0x00000000003c7805 */ /* 0x000fc6000001ff00 */
[----:B------:R-:W-:Y:S05]  /*d1c0*/  @P0 BRA `(.L_x_2796) ;  /* 0x0000000000c00947 */ /* 0x000fea0003800000 */
[----:B------:R-:W3:Y:S01]  /*d1d0*/  LDL R5, [R1+0x130] ;  /* 0x0001300001057983 */ /* 0x000ee20000100800 */
[----:B------:R-:W-:-:S03]  /*d1e0*/  ULDC UR4, c[0x0][0x3f4] ;  /* 0x0000fd0000047ab9 */ /* 0x000fc60000000800 */
[----:B------:R-:W3:Y:S04]  /*d1f0*/  LDL R11, [R1+0x134] ;  /* 0x00013400010b7983 */ /* 0x000ee80000100800 */
[----:B------:R-:W3:Y:S01]  /*d200*/  LDL R10, [R1+0x12c] ;  /* 0x00012c00010a7983 */ /* 0x000ee20000100800 */
[----:B------:R-:W-:Y:S02]  /*d210*/  ISETP.GE.AND P3, PT, R216, UR4, PT ;  /* 0x00000004d8007c0c */ /* 0x000fe4000bf66270 */
[----:B------:R-:W-:Y:S02]  /*d220*/  ISETP.GE.AND P2, PT, R221, UR4, PT ;  /* 0x00000004dd007c0c */ /* 0x000fe4000bf46270 */
[----:B------:R-:W-:Y:S02]  /*d230*/  ISETP.GE.AND P1, PT, R222, UR4, PT ;  /* 0x00000004de007c0c */ /* 0x000fe4000bf26270 */
[----:B------:R-:W-:-:S07]  /*d240*/  ISETP.GE.AND P0, PT, R223, UR4, PT ;  /* 0x00000004df007c0c */ /* 0x000fce000bf06270 */
[C---:B------:R-:W-:Y:S01]  /*d250*/  @!P3 IMAD.SHL.U32 R21, R216.reuse, 0x2, RZ ;  /* 0x00000002d815b824 */ /* 0x040fe200078e00ff */
[----:B------:R-:W-:Y:S01]  /*d260*/  @!P3 SHF.L.U64.HI R4, R216, 0x1, R217 ;  /* 0x00000001d804b819 */ /* 0x000fe200000102d9 */
[----:B------:R-:W-:-:S03]  /*d270*/  @!P2 IMAD.SHL.U32 R13, R221, 0x2, RZ ;  /* 0x00000002dd0da824 */ /* 0x000fc600078e00ff */
[-C--:B0-----:R-:W-:Y:S02]  /*d280*/  @!P3 IADD3 R24, P5, R6, R21.reuse, RZ ;  /* 0x000000150618b210 */ /* 0x081fe40007fbe0ff */
[----:B----4-:R-:W-:Y:S02]  /*d290*/  @!P3 IADD3 R20, P4, R8, R21, RZ ;  /* 0x000000150814b210 */ /* 0x010fe40007f9e0ff */
[-C--:B------:R-:W-:Y:S01]  /*d2a0*/  @!P2 IADD3 R14, P6, R6, R13.reuse, RZ ;  /* 0x0000000d060ea210 */ /* 0x080fe20007fde0ff */
[--C-:B--2---:R-:W-:Y:S01]  /*d2b0*/  @!P3 IMAD.X R25, R7, 0x1, R4.reuse, P5 ;  /* 0x000000010719b824 */ /* 0x104fe200028e0604 */
[----:B------:R-:W-:Y:S01]  /*d2c0*/  @!P2 IADD3 R12, P5, R8, R13, RZ ;  /* 0x0000000d080ca210 */ /* 0x000fe20007fbe0ff */
[----:B---3--:R-:W-:Y:S01]  /*d2d0*/  @!P3 IMAD.X R21, R9, 0x1, R4, P4 ;  /* 0x000000010915b824 */ /* 0x008fe200020e0604 */
[----:B------:R-:W-:Y:S02]  /*d2e0*/  @!P0 SHF.L.U32 R27, R223, 0x1, RZ ;  /* 0x00000001df1b8819 */ /* 0x000fe400000006ff */
        /* <DEDUP_REMOVED lines=8> */
[----:B------:R0:W5:Y:S04]  /*d370*/  @!P3 LD.E.64 R58, desc[UR60][R24.64] ;  /* 0x0000003c183ab980 */ /* 0x000168000c101b00 */
[----:B------:R0:W5:Y:S01]  /*d380*/  @!P3 LD.E.64 R60, desc[UR60][R20.64] ;  /* 0x0000003c143cb980 */ /* 0x000162000c101b00 */
[C---:B------:R-:W-:Y:S01]  /*d390*/  @!P1 SHF.L.U64.HI R28, R222.reuse, 0x1, R5 ;  /* 0x00000001de1c9819 */ /* 0x040fe20000010205 */
[----:B------:R-:W-:Y:S01]  /*d3a0*/  @!P1 IMAD.SHL.U32 R5, R222, 0x2, RZ ;  /* 0x00000002de059824 */ /* 0x000fe200078e00ff */
[----:B------:R-:W-:Y:S02]  /*d3b0*/  @!P2 SHF.L.U64.HI R26, R221, 0x1, R11 ;  /* 0x00000001dd1aa819 */ /* 0x000fe4000001020b */
[----:B------:R-:W-:-:S02]  /*d3c0*/  @!P0 SHF.L.U64.HI R34, R223, 0x1, R10 ;  /* 0x00000001df228819 */ /* 0x000fc4000001020a */
[-C--:B------:R-:W-:Y:S01]  /*d3d0*/  @!P1 IADD3 R10, P4, R6, R5.reuse, RZ ;  /* 0x00000005060a9210 */ /* 0x080fe20007f9e0ff */
[----:B------:R-:W-:Y:S01]  /*d3e0*/  @!P2 IMAD.X R15, R7, 0x1, R26, P6 ;  /* 0x00000001070fa824 */ /* 0x000fe200030e061a */
[----:B------:R-:W-:Y:S02]  /*d3f0*/  @!P1 IADD3 R4, P6, R8, R5, RZ ;  /* 0x0000000508049210 */ /* 0x000fe40007fde0ff */
[----:B------:R-:W-:Y:S01]  /*d400*/  @!P2 IADD3.X R13, R9, R26, RZ, P5, !PT ;  /* 0x0000001a090da210 */ /* 0x000fe20002ffe4ff */
[--C-:B------:R-:W-:Y:S01]  /*d410*/  @!P1 IMAD.X R11, R7, 0x1, R28.reuse, P4 ;  /* 0x00000001070b9824 */ /* 0x100fe200020e061c */
[-C--:B------:R-:W-:Y:S01]  /*d420*/  @!P0 IADD3 R6, P5, R6, R27.reuse, RZ ;  /* 0x0000001b06068210 */ /* 0x080fe20007fbe0ff */
[----:B------:R0:W5:Y:S01]  /*d430*/  @!P2 LD.E.64 R54, desc[UR60][R14.64] ;  /* 0x0000003c0e36a980 */ /* 0x000162000c101b00 */
[----:B------:R-:W-:Y:S01]  /*d440*/  @!P0 IADD3 R8, P4, R8, R27, RZ ;  /* 0x0000001b08088210 */ /* 0x000fe20007f9e0ff */
[----:B------:R-:W-:Y:S02]  /*d450*/  @!P1 IMAD.X R5, R9, 0x1, R28, P6 ;  /* 0x0000000109059824 */ /* 0x000fe400030e061c */
[----:B------:R-:W-:Y:S01]  /*d460*/  @!P0 IMAD.X R7, R7, 0x1, R34, P5 ;  /* 0x0000000107078824 */ /* 0x000fe200028e0622 */
[----:B------:R-:W-:Y:S01]  /*d470*/  @!P0 IADD3.X R9, R9, R34, RZ, P4, !PT ;  /* 0x0000002209098210 */ /* 0x000fe200027fe4ff */
[----:B------:R0:W5:Y:S04]  /*d480*/  @!P2 LD.E.64 R56, desc[UR60][R12.64] ;  /* 0x0000003c0c38a980 */ /* 0x000168000c101b00 */
[----:B------:R0:W5:Y:S04]  /*d490*/  @!P1 LD.E.64 R50, desc[UR60][R10.64] ;  /* 0x0000003c0a329980 */ /* 0x000168000c101b00 */
[----:B------:R0:W5:Y:S04]  /*d4a0*/  @!P1 LD.E.64 R52, desc[UR60][R4.64] ;  /* 0x0000003c04349980 */ /* 0x000168000c101b00 */
[----:B------:R0:W5:Y:S04]  /*d4b0*/  @!P0 LD.E.64 R46, desc[UR60][R6.64] ;  /* 0x0000003c062e8980 */ /* 0x000168000c101b00 */
[----:B------:R0:W5:Y:S02]  /*d4c0*/  @!P0 LD.E.64 R48, desc[UR60][R8.64] ;  /* 0x0000003c08308980 */ /* 0x000164000c101b00 */
.L_x_2796:
[----:B------:R-:W-:Y:S05]  /*d4d0*/  BSYNC B1 ;  /* 0x0000000000017941 */ /* 0x000fea0003800000 */
.L_x_2795:
[----:B0----5:R-:W-:Y:S01]  /*d4e0*/  IMAD.MOV.U32 R4, RZ, RZ, R46 ;  /* 0x000000ffff047224 */ /* 0x021fe200078e002e */
[----:B--2---:R-:W-:Y:S01]  /*d4f0*/  MOV R7, R51 ;  /* 0x0000003300077202 */ /* 0x004fe20000000f00 */
[----:B------:R-:W-:Y:S01]  /*d500*/  IMAD.MOV.U32 R5, RZ, RZ, R47 ;  /* 0x000000ffff057224 */ /* 0x000fe200078e002f */
[----:B------:R-:W-:Y:S01]  /*d510*/  UMOV UR4, 0xffffffff ;  /* 0xffffffff00047882 */ /* 0x000fe20000000000 */
[----:B------:R-:W-:Y:S01]  /*d520*/  IMAD.MOV.U32 R6, RZ, RZ, R50 ;  /* 0x000000ffff067224 */ /* 0x000fe200078e0032 */
[----:B------:R-:W-:Y:S02]  /*d530*/  PRMT R97, R7, 0x7610, R97 ;  /* 0x0000761007617816 */ /* 0x000fe40000000061 */
        /* <DEDUP_REMOVED lines=16> */
[----:B------:R-:W-:Y:S01]  /*d640*/  PRMT R98, R7, 0x7610, R98 ;  /* 0x0000761007627816 */ /* 0x000fe20000000062 */
[----:B------:R-:W-:Y:S01]  /*d650*/  IMAD.MOV.U32 R6, RZ, RZ, R60 ;  /* 0x000000ffff067224 */ /* 0x000fe200078e003c */
[----:B------:R-:W-:Y:S02]  /*d660*/  MOV R7, R61 ;  /* 0x0000003d00077202 */ /* 0x000fe40000000f00 */
[----:B------:R-:W-:Y:S02]  /*d670*/  PRMT R102, R4, 0x5410, R5 ;  /* 0x0000541004667816 */ /* 0x000fe40000000005 */
[----:B------:R-:W-:Y:S01]  /*d680*/  PRMT R104, R6, 0x5410, R7 ;  /* 0x0000541006687816 */ /* 0x000fe20000000007 */
[----:B------:R-:W-:Y:S06]  /*d690*/  BRA.DIV UR4, `(.L_x_2797) ;  /* 0x0000026604987947 */ /* 0x000fec000b800000 */
[----:B------:R0:W2:Y:S04]  /*d6a0*/  SHFL.IDX PT, R7, R33, 0x2, 0x181f ;  /* 0x00581f0021077f89 */ /* 0x0000a800000e0000 */
[----:B------:R0:W0:Y:S04]  /*d6b0*/  SHFL.IDX PT, R6, R32, 0x2, 0x181f ;  /* 0x00581f0020067f89 */ /* 0x00002800000e0000 */
[----:B---3--:R3:W0:Y:S04]  /*d6c0*/  SHFL.IDX PT, R9, R31, 0x2, 0x181f ;  /* 0x00581f001f097f89 */ /* 0x00862800000e0000 */
[----:B----4-:R3:W4:Y:S02]  /*d6d0*/  SHFL.IDX PT, R8, R30, 0x2, 0x181f ;  /* 0x00581f001e087f89 */ /* 0x01072400000e0000 */
.L_x_3119:
        /* <DEDUP_REMOVED lines=22> */
[C---:B------:R-:W-:Y:S01]  /*d840*/  @!P3 IMAD.SHL.U32 R21, R216.reuse, 0x2, RZ ;  /* 0x00000002d815b824 */ /* 0x040fe200078e00ff */
[----:B------:R-:W-:-:S03]  /*d850*/  @!P3 SHF.L.U64.HI R10, R216, 0x1, R217 ;  /* 0x00000001d80ab819 */ /* 0x000fc600000102d9 */
[----:B------:R-:W-:-:S04]  /*d860*/  @!P2 IMAD.SHL.U32 R12, R221, 0x2, RZ ;  /* 0x00000002dd0ca824 */ /* 0x000fc800078e00ff */
[----:B------:R-:W-:Y:S02]  /*d870*/  @!P1 SHF.L.U32 R4, R222, 0x1, RZ ;  /* 0x00000001de049819 */ /* 0x000fe400000006ff */
[-C--:B0-----:R-:W-:Y:S01]  /*d880*/  @!P3 IADD3 R24, P5, R6, R21.reuse, RZ ;  /* 0x000000150618b210 */ /* 0x081fe20007fbe0ff */
[----:B------:R-:W-:Y:S01]  /*d890*/  @!P0 IMAD.SHL.U32 R27, R223, 0x2, RZ ;  /* 0x00000002df1b8824 */ /* 0x000fe200078e00ff */
[----:B----4-:R-:W-:Y:S02]  /*d8a0*/  @!P3 IADD3 R20, P4, R8, R21, RZ ;  /* 0x000000150814b210 */ /* 0x010fe40007f9e0ff */
[-C--:B------:R-:W-:Y:S01]  /*d8b0*/  @!P2 IADD3 R14, P6, R6, R12.reuse, RZ ;  /* 0x0000000c060ea210 */ /* 0x080fe20007fde0ff */
[--C-:B--2---:R-:W-:Y:S01]  /*d8c0*/  @!P3 IMAD.X R25, R7, 0x1, R10.reuse, P5 ;  /* 0x000000010719b824 */ /* 0x104fe200028e060a */
[----:B------:R-:W-:Y:S01]  /*d8d0*/  @!P2 IADD3 R12, P5, R8, R12, RZ ;  /* 0x0000000c080ca210 */ /* 0x000fe20007fbe0ff */
[----:B------:R-:W-:Y:S01]  /*d8e0*/  @!P3 IMAD.X R21, R9, 0x1, R10, P4 ;  /* 0x000000010915b824 */ /* 0x000fe200020e060a */
[----:B------:R-:W-:-:S02]  /*d8f0*/  @!P1 IADD3 R10, P4, R6, R4, RZ ;  /* 0x00000004060a9210 */ /* 0x000fc40007f9e0ff */
[----:B------:R-:W-:Y:S02]  /*d900*/  CS2R R38, SRZ ;  /* 0x0000000000267805 */ /* 0x000fe4000001ff00 */
[----:B------:R-:W-:Y:S02]  /*d910*/  CS2R R40, SRZ ;  /* 0x0000000000287805 */ /* 0x000fe4000001ff00 */
[----:B------:R-:W-:Y:S02]  /*d920*/  CS2R R34, SRZ ;  /* 0x0000000000227805 */ /* 0x000fe4000001ff00 */
[----:B------:R-:W-:Y:S02]  /*d930*/  CS2R R36, SRZ ;  /* 0x0000000000247805 */ /* 0x000fe4000001ff00 */
[----:B------:R-:W-:Y:S01]  /*d940*/  CS2R R28, SRZ ;  /* 0x00000000001c7805 */ /* 0x000fe2000001ff00 */
[----:B------:R0:W5:Y:S04]  /*d950*/  @!P3 LD.E.64 R42, desc[UR60][R24.64] ;  /* 0x0000003c182ab980 */ /* 0x000168000c101b00 */
[----:B------:R0:W5:Y:S01]  /*d960*/  @!P3 LD.E.64 R44, desc[UR60][R20.64] ;  /* 0x0000003c142cb980 */ /* 0x000162000c101b00 */
[----:B---3--:R-:W-:-:S02]  /*d970*/  @!P2 SHF.L.U64.HI R11, R221, 0x1, R11 ;  /* 0x00000001dd0ba819 */ /* 0x008fc4000001020b */
[----:B------:R-:W-:Y:S02]  /*d980*/  @!P1 SHF.L.U64.HI R5, R222, 0x1, R5 ;  /* 0x00000001de059819 */ /* 0x000fe40000010205 */
[----:B------:R-:W-:Y:S02]  /*d990*/  @!P2 IADD3.X R15, R7, R11, RZ, P6, !PT ;  /* 0x0000000b070fa210 */ /* 0x000fe400037fe4ff */
[----:B------:R-:W-:Y:S01]  /*d9a0*/  @!P0 SHF.L.U64.HI R26, R223, 0x1, R13 ;  /* 0x00000001df1a8819 */ /* 0x000fe2000001020d */
[----:B------:R-:W-:Y:S01]  /*d9b0*/  @!P2 IMAD.X R13, R9, 0x1, R11, P5 ;  /* 0x00000001090da824 */ /* 0x000fe200028e060b */
[C---:B------:R-:W-:Y:S01]  /*d9c0*/  @!P1 IADD3 R4, P6, R8.reuse, R4, RZ ;  /* 0x0000000408049210 */ /* 0x040fe20007fde0ff */
[--C-:B------:R-:W-:Y:S01]  /*d9d0*/  @!P1 IMAD.X R11, R7, 0x1, R5.reuse, P4 ;  /* 0x00000001070b9824 */ /* 0x100fe200020e0605 */
[-C--:B------:R-:W-:Y:S01]  /*d9e0*/  @!P0 IADD3 R8, P4, R8, R27.reuse, RZ ;  /* 0x0000001b08088210 */ /* 0x080fe20007f9e0ff */
[----:B------:R0:W5:Y:S01]  /*d9f0*/  @!P2 LD.E.64 R38, desc[UR60][R14.64] ;  /* 0x0000003c0e26a980 */ /* 0x000162000c101b00 */
[----:B------:R-:W-:Y:S01]  /*da00*/  @!P0 IADD3 R6, P5, R6, R27, RZ ;  /* 0x0000001b06068210 */ /* 0x000fe20007fbe0ff */
[----:B------:R-:W-:-:S02]  /*da10*/  @!P1 IMAD.X R5, R9, 0x1, R5, P6 ;  /* 0x0000000109059824 */ /* 0x000fc400030e0605 */
[----:B------:R-:W-:Y:S01]  /*da20*/  @!P0 IMAD.X R9, R9, 0x1, R26, P4 ;  /* 0x0000000109098824 */ /* 0x000fe200020e061a */
[----:B------:R-:W-:Y:S02]  /*da30*/  @!P0 IADD3.X R7, R7, R26, RZ, P5, !PT ;  /* 0x0000001a07078210 */ /* 0x000fe40002ffe4ff */
[----:B------:R-:W-:Y:S01]  /*da40*/  CS2R R26, SRZ ;  /* 0x00000000001a7805 */ /* 0x000fe2000001ff00 */
[----:B------:R0:W5:Y:S04]  /*da50*/  @!P2 LD.E.64 R40, desc[UR60][R12.64] ;  /* 0x0000003c0c28a980 */ /* 0x000168000c101b00 */
[----:B------:R0:W5:Y:S04]  /*da60*/  @!P1 LD.E.64 R34, desc[UR60][R10.64] ;  /* 0x0000003c0a229980 */ /* 0x000168000c101b00 */
[----:B------:R0:W5:Y:S04]  /*da70*/  @!P1 LD.E.64 R36, desc[UR60][R4.64] ;  /* 0x0000003c04249980 */ /* 0x000168000c101b00 */
[----:B------:R0:W5:Y:S04]  /*da80*/  @!P0 LD.E.64 R28, desc[UR60][R6.64] ;  /* 0x0000003c061c8980 */ /* 0x000168000c101b00 */
[----:B------:R0:W5:Y:S02]  /*da90*/  @!P0 LD.E.64 R26, desc[UR60][R8.64] ;  /* 0x0000003c081a8980 */ /* 0x000164000c101b00 */
.L_x_2799:
[----:B------:R-:W-:Y:S05]  /*daa0*/  BSYNC B1 ;  /* 0x0000000000017941 */ /* 0x000fea0003800000 */
.L_x_2798:
[----:B0----5:R-:W-:Y:S01]  /*dab0*/  IMAD.MOV.U32 R4, RZ, RZ, R35 ;  /* 0x000000ffff047224 */ /* 0x021fe200078e0023 */
[----:B------:R-:W-:Y:S01]  /*dac0*/  MOV R5, R34 ;  /* 0x0000002200057202 */ /* 0x000fe20000000f00 */
[----:B--2---:R-:W-:Y:S01]  /*dad0*/  IMAD.MOV.U32 R7, RZ, RZ, R28 ;  /* 0x000000ffff077224 */ /* 0x004fe200078e001c */
[----:B------:R-:W-:Y:S01]  /*dae0*/  UMOV UR4, 0xffffffff ;  /* 0xffffffff00047882 */ /* 0x000fe20000000000 */
        /* <DEDUP_REMOVED lines=21> */
[----:B------:R-:W-:Y:S02]  /*dc40*/  PRMT R100, R4, 0x7610, R100 ;  /* 0x0000761004647816 */ /* 0x000fe40000000064 */
[----:B------:R-:W-:Y:S02]  /*dc50*/  CS2R R4, SRZ ;  /* 0x0000000000047805 */ /* 0x000fe4000001ff00 */
[----:B------:R-:W-:Y:S01]  /*dc60*/  PRMT R94, R7, 0x5410, R6 ;  /* 0x00005410075e7816 */ /* 0x000fe20000000006 */
[----:B------:R-:W-:Y:S06]  /*dc70*/  BRA.DIV UR4, `(.L_x_2800) ;  /* 0x0000026204947947 */ /* 0x000fec000b800000 */
[----:B------:R0:W2:Y:S04]  /*dc80*/  SHFL.IDX PT, R78, R33, 0x3, 0x181f ;  /* 0x00781f00214e7f89 */ /* 0x0000a800000e0000 */
[----:B------:R0:W0:Y:S04]  /*dc90*/  SHFL.IDX PT, R80, R32, 0x3, 0x181f ;  /* 0x00781f0020507f89 */ /* 0x00002800000e0000 */
[----:B------:R0:W0:Y:S04]  /*dca0*/  SHFL.IDX PT, R79, R31, 0x3, 0x181f ;  /* 0x00781f001f4f7f89 */ /* 0x00002800000e0000 */
[----:B------:R0:W0:Y:S02]  /*dcb0*/  SHFL.IDX PT, R12, R30, 0x3, 0x181f ;  /* 0x00781f001e0c7f89 */ /* 0x00002400000e0000 */
.L_x_3125:
[----:B------:R-:W-:Y:S01]  /*dcc0*/  VIADD R0, R0, 0x60 ;  /* 0x0000006000007836 */ /* 0x000fe20000000000 */
[----:B------:R-:W-:Y:S01]  /*dcd0*/  BSSY B1, `(.L_x_2801) ;  /* 0x000003a000017945 */ /* 0x000fe20003800000 */
[----:B------:R-:W-:Y:S02]  /*dce0*/  CS2R R6, SRZ ;  /* 0x0000000000067805 */ /* 0x000fe4000001ff00 */
[----:B------:R-:W-:Y:S02]  /*dcf0*/  CS2R R20, SRZ ;  /* 0x0000000000147805 */ /* 0x000fe4000001ff00 */
[----:B01-3--:R-:W-:Y:S02]  /*dd00*/  CS2R R30, SRZ ;  /* 0x00000000001e7805 */ /* 0x00bfe4000001ff00 */
[----:B------:R-:W-:Y:S02]  /*dd10*/  ISETP.GE.AND P0, PT, R0, R3, PT ;  /* 0x000000030000720c */ /* 0x000fe40003f06270 */
[----:B----4-:R-:W-:-:S02]  /*dd20*/  CS2R R8, SRZ ;  /* 0x0000000000087805 */ /* 0x010fc4000001ff00 */
[----:B------:R-:W-:Y:S02]  /*dd30*/  CS2R R10, SRZ ;  /* 0x00000000000a7805 */ /* 0x000fe4000001ff00 */
[----:B------:R-:W-:Y:S02]  /*dd40*/  CS2R R24, SRZ ;  /* 0x0000000000187805 */ /* 0x000fe4000001ff00 */
[----:B------:R-:W-:-:S05]  /*dd50*/  CS2R R32, SRZ ;  /* 0x0000000000207805 */ /* 0x000fca000001ff00 */
[----:B------:R-:W-:Y:S05]  /*dd60*/  @P0 BRA `(.L_x_2802) ;  /* 0x0000000000c00947 */ /* 0x000fea0003800000 */
[----:B------:R-:W3:Y:S01]  /*dd70*/  LDL R15, [R1+0x134] ;  /* 0x00013400010f7983 */ /* 0x000ee20000100800 */
[----:B------:R-:W-:-:S03]  /*dd80*/  ULDC UR4, c[0x0][0x3f4] ;  /* 0x0000fd0000047ab9 */ /* 0x000fc60000000800 */
[----:B------:R-:W4:Y:S04]  /*dd90*/  LDL R13, [R1+0x130] ;  /* 0x00013000010d7983 */ /* 0x000f280000100800 */
[----:B------:R-:W4:Y:S01]  /*dda0*/  LDL R14, [R1+0x12c] ;  /* 0x00012c00010e7983 */ /* 0x000f220000100800 */
[----:B------:R-:W-:Y:S02]  /*ddb0*/  ISETP.GE.AND P2, PT, R216, UR4, PT ;  /* 0x00000004d8007c0c */ /* 0x000fe4000bf46270 */
[----:B------:R-:W-:Y:S02]  /*ddc0*/  CS2R R30, SRZ ;  /* 0x00000000001e7805 */ /* 0x000fe4000001ff00 */
[----:B------:R-:W-:Y:S02]  /*ddd0*/  ISETP.GE.AND P3, PT, R221, UR4, PT ;  /* 0x00000004dd007c0c */ /* 0x000fe4000bf66270 */
[----:B------:R-:W-:-:S07]  /*dde0*/  CS2R R32, SRZ ;  /* 0x0000000000207805 */ /* 0x000fce000001ff00 */
[C---:B------:R-:W-:Y:S01]  /*ddf0*/  @!P2 IMAD.SHL.U32 R4, R216.reuse, 0x2, RZ ;  /* 0x00000002d804a824 */ /* 0x040fe200078e00ff */
[----:B------:R-:W-:-:S03]  /*de00*/  @!P2 SHF.L.U64.HI R5, R216, 0x1, R217 ;  /* 0x00000001d805a819 */ /* 0x000fc600000102d9 */
[----:B------:R-:W-:Y:S01]  /*de10*/  @!P3 IMAD.SHL.U32 R0, R221, 0x2, RZ ;  /* 0x00000002dd00b824 */ /* 0x000fe200078e00ff */
[-C--:B------:R-:W-:Y:S02]  /*de20*/  @!P2 IADD3 R6, P0, R80, R4.reuse, RZ ;  /* 0x000000045006a210 */ /* 0x080fe40007f1e0ff */
[----:B------:R-:W-:Y:S02]  /*de30*/  @!P2 IADD3 R4, P1, R12, R4, RZ ;  /* 0x000000040c04a210 */ /* 0x000fe40007f3e0ff */
[----:B--2---:R-:W-:-:S03]  /*de40*/  @!P2 IADD3.X R7, R78, R5, RZ, P0, !PT ;  /* 0x000000054e07a210 */ /* 0x004fc600007fe4ff */
[----:B------:R-:W-:Y:S01]  /*de50*/  @!P2 IMAD.X R5, R79, 0x1, R5, P1 ;  /* 0x000000014f05a824 */ /* 0x000fe200008e0605 */
[----:B------:R-:W-:Y:S01]  /*de60*/  ISETP.GE.AND P1, PT, R222, UR4, PT ;  /* 0x00000004de007c0c */ /* 0x000fe2000bf26270 */
[----:B------:R0:W5:Y:S04]  /*de70*/  @!P2 LD.E.64 R30, desc[UR60][R6.64] ;  /* 0x0000003c061ea980 */ /* 0x000168000c101b00 */
[----:B------:R1:W5:Y:S01]  /*de80*/  @!P2 LD.E.64 R32, desc[UR60][R4.64] ;  /* 0x0000003c0420a980 */ /* 0x000362000c101b00 */
[----:B0-----:R-:W-:Y:S02]  /*de90*/  @!P3 IADD3 R6, P0, R80, R0, RZ ;  /* 0x000000005006b210 */ /* 0x001fe40007f1e0ff */
[----:B------:R-:W-:Y:S02]  /*dea0*/  CS2R R24, SRZ ;  /* 0x0000000000187805 */ /* 0x000fe4000001ff00 */
[----:B------:R-:W-:-:S02]  /*deb0*/  CS2R R20, SRZ ;  /* 0x0000000000147805 */ /* 0x000fc4000001ff00 */
[----:B------:R-:W-:Y:S02]  /*dec0*/  ISETP.GE.AND P2, PT, R223, UR4, PT ;  /* 0x00000004df007c0c */ /* 0x000fe4000bf46270 */
[----:B------:R-:W-:Y:S02]  /*ded0*/  CS2R R10, SRZ ;  /* 0x00000000000a7805 */ /* 0x000fe4000001ff00 */
[----:B---3--:R-:W-:-:S05]  /*dee0*/  @!P3 SHF.L.U64.HI R8, R221, 0x1, R15 ;  /* 0x00000001dd08b819 */ /* 0x008fca000001020f */
[----:B------:R-:W-:Y:S01]  /*def0*/  @!P3 IMAD.X R7, R78, 0x1, R8, P0 ;  /* 0x000000014e07b824 */ /* 0x000fe200000e0608 */
[----:B-1----:R-:W-:-:S04]  /*df00*/  @!P3 IADD3 R4, P0, R12, R0, RZ ;  /* 0x000000000c04b210 */ /* 0x002fc80007f1e0ff */
[----:B------:R-:W-:Y:S01]  /*df10*/  @!P3 IADD3.X R5, R79, R8, RZ, P0, !PT ;  /* 0x000000084f05b210 */ /* 0x000fe200007fe4ff */
[C---:B------:R-:W-:Y:S01]  /*df20*/  @!P1 IMAD.SHL.U32 R8, R222.reuse, 0x2, RZ ;  /* 0x00000002de089824 */ /* 0x040fe200078e00ff */
[----:B----4-:R-:W-:Y:S01]  /*df30*/  @!P1 SHF.L.U64.HI R0, R222, 0x1, R13 ;  /* 0x00000001de009819 */ /* 0x010fe2000001020d */
[----:B------:R0:W5:Y:S04]  /*df40*/  @!P3 LD.E.64 R20, desc[UR60][R6.64] ;  /* 0x0000003c0614b980 */ /* 0x000168000c101b00 */
[----:B------:R1:W5:Y:S01]  /*df50*/  @!P3 LD.E.64 R24, desc[UR60][R4.64] ;  /* 0x0000003c0418b980 */ /* 0x000362000c101b00 */
[----:B0-----:R-:W-:Y:S02]  /*df60*/  CS2R R6, SRZ ;  /* 0x0000000000067805 */ /* 0x001fe4000001ff00 */
[----:B-1----:R-:W-:-:S05]  /*df70*/  @!P1 IADD3 R4, P0, R80, R8, RZ ;  /* 0x0000000850049210 */ /* 0x002fca0007f1e0ff */
[----:B------:R-:W-:Y:S01]  /*df80*/  @!P1 IMAD.X R5, R78, 0x1, R0, P0 ;  /* 0x000000014e059824 */ /* 0x000fe200000e0600 */
[----:B------:R-:W-:-:S04]  /*df90*/  @!P2 SHF.L.U32 R13, R223, 0x1, RZ ;  /* 0x00000001df0da819 */ /* 0x000fc800000006ff */
[----:B------:R0:W5:Y:S02]  /*dfa0*/  @!P1 LD.E.64 R6, desc[UR60][R4.64] ;  /* 0x0000003c04069980 */ /* 0x000164000c101b00 */
[----:B0-----:R-:W-:-:S05]  /*dfb0*/  @!P1 IADD3 R4, P0, R12, R8, RZ ;  /* 0x000000080c049210 */ /* 0x001fca0007f1e0ff */
[----:B------:R-:W-:Y:S01]  /*dfc0*/  @!P1 IMAD.X R5, R79, 0x1, R0, P0 ;  /* 0x000000014f059824 */ /* 0x000fe200000e0600 */
[-C--:B------:R-:W-:Y:S02]  /*dfd0*/  @!P2 IADD3 R8, P0, R80, R13.reuse, RZ ;  /* 0x0000000d5008a210 */ /* 0x080fe40007f1e0ff */
[----:B------:R-:W-:Y:S02]  /*dfe0*/  @!P2 SHF.L.U64.HI R0, R223, 0x1, R14 ;  /* 0x00000001df00a819 */ /* 0x000fe4000001020e */
[----:B------:R0:W5:Y:S01]  /*dff0*/  @!P1 LD.E.64 R10, desc[UR60][R4.64] ;  /* 0x0000003c040a9980 */ /* 0x000162000c101b00 */
[----:B------:R-:W-:Y:S02]  /*e000*/  @!P2 IADD3 R12, P1, R12, R13, RZ ;  /* 0x0000000d0c0ca210 */ /* 0x000fe40007f3e0ff */
[--C-:B------:R-:W-:Y:S01]  /*e010*/  @!P2 IMAD.X R9, R78, 0x1, R0.reuse, P0 ;  /* 0x000000014e09a824 */ /* 0x100fe200000e0600 */
[----:B0-----:R-:W-:Y:S02]  /*e020*/  CS2R R4, SRZ ;  /* 0x0000000000047805 */ /* 0x001fe4000001ff00 */
[----:B------:R-:W-:-:S04]  /*e030*/  @!P2 IMAD.X R13, R79, 0x1, R0, P1 ;  /* 0x000000014f0da824 */ /* 0x000fc800008e0600 */
[----:B------:R0:W5:Y:S02]  /*e040*/  @!P2 LD.E.64 R4, desc[UR60][R8.64] ;  /* 0x0000003c0804a980 */ /* 0x000164000c101b00 */
[----:B0-----:R-:W-:-:S06]  /*e050*/  CS2R R8, SRZ ;  /* 0x0000000000087805 */ /* 0x001fcc000001ff00 */
[----:B------:R0:W5:Y:S02]  /*e060*/  @!P2 LD.E.64 R8, desc[UR60][R12.64] ;  /* 0x0000003c0c08a980 */ /* 0x000164000c101b00 */
.L_x_2802:
[----:B------:R-:W-:Y:S05]  /*e070*/  BSYNC B1 ;  /* 0x0000000000017941 */ /* 0x000fea0003800000 */
.L_x_2801:
[----:B0-----:R-:W3:Y:S01]  /*e080*/  LDL R12, [R1+0xa0] ;  /* 0x0000a000010c7983 */ /* 0x001ee20000100800 */
[----:B------:R-:W-:Y:S01]  /*e090*/  BSSY B1, `(.L_x_2803) ;  /* 0x0000007000017945 */ /* 0x000fe20003800000 */
[----:B---3--:R-:W-:-:S04]  /*e0a0*/  LEA.HI R0, R12, R12, RZ, 0x1 ;  /* 0x0000000c0c007211 */ /* 0x008fc800078f08ff */
[----:B------:R-:W-:-:S05]  /*e0b0*/  LOP3.LUT R0, R0, 0xfffffffe, RZ, 0xc0, !PT ;  /* 0xfffffffe00007812 */ /* 0x000fca00078ec0ff */
[----:B------:R-:W-:-:S05]  /*e0c0*/  IMAD.IADD R0, R12, 0x1, -R0 ;  /* 0x000000010c007824 */ /* 0x000fca00078e0a00 */
[----:B------:R-:W-:-:S04]  /*e0d0*/  SHF.L.U32 R0, R0, 0x1f, RZ ;  /* 0x0000001f00007819 */ /* 0x000fc800000006ff */
[----:B------:R-:W0:Y:S02]  /*e0e0*/  SYNCS.PHASECHK.TRANS64.TRYWAIT P0, [R23+URZ+0x38800], R0 ;  /* 0x03880000170075a7 */ /* 0x000e24000800017f */
[----:B0-----:R-:W-:Y:S05]  /*e0f0*/  @!P0 BRA `(.L_x_2804) ;  /* 0x0000025c00e88947 */ /* 0x001fea0003800000 */
.L_x_3126:
[----:B------:R-:W-:Y:S05]  /*e100*/  BSYNC B1 ;  /* 0x0000000000017941 */ /* 0x000fea0003800000 */
.L_x_2803:
[----:B------:R-:W3:Y:S01]  /*e110*/  LDL R13, [R1+0x74] ;  /* 0x00007400010d7983 */ /* 0x000ee20000100800 */
[----:B0----5:R-:W-:Y:S01]  /*e120*/  IMAD.MOV.U32 R0, RZ, RZ, R5 ;  /* 0x000000ffff007224 */ /* 0x021fe200078e0005 */
[----:B------:R-:W-:Y:S01]  /*e130*/  MOV R12, R4 ;  /* 0x00000004000c7202 */ /* 0x000fe20000000f00 */
[----:B------:R-:W-:Y:S03]  /*e140*/  BSSY B1, `(.L_x_2805) ;  /* 0x00000d3000017945 */ /* 0x000fe60003800000 */
[----:B--2---:R-:W-:Y:S01]  /*e150*/  PRMT R78, R12, 0x5410, R0 ;  /* 0x000054100c4e7816 */ /* 0x004fe20000000000 */
        /* <DEDUP_REMOVED lines=14> */
[----:B------:R-:W-:Y:S02]  /*e240*/  PRMT R80, R0, 0x5410, R12 ;  /* 0x0000541000507816 */ /* 0x000fe4000000000c */
[----:B------:R-:W-:Y:S02]  /*e250*/  MOV R12, R24 ;  /* 0x00000018000c7202 */ /* 0x000fe40000000f00 */
[----:B---3--:R-:W-:Y:S01]  /*e260*/  VIADDMNMX R0, R3, -R13, 0x80, PT ;  /* 0x0000008003007446 */ /* 0x008fe2000380090d */
        /* <DEDUP_REMOVED lines=15> */
[--C-:B------:R-:W-:Y:S02]  /*e360*/  SHF.R.U64 R74, R76, 0x10, R77.reuse ;  /* 0x000000104c4a7819 */ /* 0x100fe4000000124d */
[----:B------:R-:W-:Y:S01]  /*e370*/  SHF.R.U32.HI R76, RZ, 0x10, R77 ;  /* 0x00000010ff4c7819 */ /* 0x000fe2000001164d */
[----:B------:R-:W-:Y:S01]  /*e380*/  HADD2.F32 R3, -RZ, R3.H0_H0 ;  /* 0x20000003ff037230 */ /* 0x000fe20000004100 */
[----:B------:R-:W-:Y:S01]  /*e390*/  SHF.R.U32.HI R75, RZ, 0x10, R75 ;  /* 0x00000010ff4b7819 */ /* 0x000fe2000001164b */
[----:B------:R-:W-:Y:S02]  /*e3a0*/  HADD2.F32 R74, -RZ, R74.H0_H0 ;  /* 0x2000004aff4a7230 */ /* 0x000fe40000004100 */
[----:B------:R-:W-:-:S02]  /*e3b0*/  HADD2.F32 R76, -RZ, R76.H0_H0 ;  /* 0x2000004cff4c7230 */ /* 0x000fc40000004100 */
[----:B------:R-:W-:Y:S02]  /*e3c0*/  HADD2.F32 R75, -RZ, R75.H0_H0 ;  /* 0x2000004bff4b7230 */ /* 0x000fe40000004100 */
[--C-:B0-----:R-:W-:Y:S02]  /*e3d0*/  HADD2.F32 R77, -RZ, R15.reuse.H1_H1 ;  /* 0x3000000fff4d7230 */ /* 0x101fe40000004100 */
[----:B------:R-:W-:-:S03]  /*e3e0*/  HADD2.F32 R15, -RZ, R15.H0_H0 ;  /* 0x2000000fff0f7230 */ /* 0x000fc60000004100 */
[----:B------:R-:W-:-:S04]  /*e3f0*/  FMUL.FTZ R87, R77, R76 ;  /* 0x0000004c4d577220 */ /* 0x000fc80000410000 */
[-C--:B------:R-:W-:Y:S01]  /*e400*/  FFMA.FTZ R87, R15, R75.reuse, -R87 ;  /* 0x0000004b0f577223 */ /* 0x080fe20000010857 */
[----:B------:R-:W-:Y:S01]  /*e410*/  FMUL.FTZ R75, R77, R75 ;  /* 0x0000004b4d4b7220 */ /* 0x000fe20000410000 */
[----:B------:R-:W-:-:S03]  /*e420*/  HADD2.F32 R77, -RZ, R12.H1_H1 ;  /* 0x3000000cff4d7230 */ /* 0x000fc60000004100 */
[----:B------:R-:W-:Y:S01]  /*e430*/  FFMA.FTZ R15, R15, R76, R75 ;  /* 0x0000004c0f0f7223 */ /* 0x000fe2000001004b */
[----:B------:R-:W-:Y:S02]  /*e440*/  HADD2.F32 R76, -RZ, R112.H0_H0 ;  /* 0x20000070ff4c7230 */ /* 0x000fe40000004100 */
[----:B------:R-:W-:Y:S02]  /*e450*/  HADD2.F32 R75, -RZ, R88.H1_H1 ;  /* 0x30000058ff4b7230 */ /* 0x000fe40000004100 */
[----:B------:R-:W-:Y:S01]  /*e460*/  F2FP.F16.F32.PACK_AB R15, R15, R87 ;  /* 0x000000570f0f723e */ /* 0x000fe200000000ff */
[----:B------:R-:W-:Y:S02]  /*e470*/  HADD2.F32 R87, -RZ, R12.H0_H0 ;  /* 0x2000000cff577230 */ /* 0x000fe40000004100 */
[----:B------:R-:W-:-:S04]  /*e480*/  FMUL.FTZ R12, R77, R76 ;  /* 0x0000004c4d0c7220 */ /* 0x000fc80000410000 */
[-C--:B------:R-:W-:Y:S01]  /*e490*/  FFMA.FTZ R12, R87, R75.reuse, -R12 ;  /* 0x0000004b570c7223 */ /* 0x080fe2000001080c */
[----:B------:R-:W-:Y:S01]  /*e4a0*/  FMUL.FTZ R75, R77, R75 ;  /* 0x0000004b4d4b7220 */ /* 0x000fe20000410000 */
[----:B------:R-:W-:-:S03]  /*e4b0*/  HADD2.F32 R77, -RZ, R14.H1_H1 ;  /* 0x3000000eff4d7230 */ /* 0x000fc60000004100 */
[----:B------:R-:W-:Y:S01]  /*e4c0*/  FFMA.FTZ R75, R87, R76, R75 ;  /* 0x0000004c574b7223 */ /* 0x000fe2000001004b */
[----:B------:R-:W-:Y:S02]  /*e4d0*/  HADD2.F32 R76, -RZ, R112.H1_H1 ;  /* 0x30000070ff4c7230 */ /* 0x000fe40000004100 */
[----:B------:R-:W-:Y:S02]  /*e4e0*/  HADD2.F32 R87, -RZ, R88.H0_H0 ;  /* 0x20000058ff577230 */ /* 0x000fe40000004100 */
[----:B------:R-:W-:Y:S02]  /*e4f0*/  HADD2.F32 R88, -RZ, R14.H0_H0 ;  /* 0x2000000eff587230 */ /* 0x000fe40000004100 */
[----:B------:R-:W-:Y:S01]  /*e500*/  FMUL.FTZ R14, R77, R76 ;  /* 0x0000004c4d0e7220 */ /* 0x000fe20000410000 */
[----:B------:R-:W-:Y:S01]  /*e510*/  F2FP.F16.F32.PACK_AB R12, R75, R12 ;  /* 0x0000000c4b0c723e */ /* 0x000fe200000000ff */
[-C--:B------:R-:W-:Y:S02]  /*e520*/  FMUL.FTZ R77, R77, R87.reuse ;  /* 0x000000574d4d7220 */ /* 0x080fe40000410000 */
[----:B------:R-:W-:Y:S01]  /*e530*/  FFMA.FTZ R14, R88, R87, -R14 ;  /* 0x00000057580e7223 */ /* 0x000fe2000001080e */
[----:B------:R-:W-:-:S02]  /*e540*/  HADD2.F32 R87, -RZ, R13.H0_H0 ;  /* 0x2000000dff577230 */ /* 0x000fc40000004100 */
[----:B------:R-:W-:Y:S01]  /*e550*/  FFMA.FTZ R76, R88, R76, R77 ;  /* 0x0000004c584c7223 */ /* 0x000fe2000001004d */
[----:B------:R-:W-:-:S04]  /*e560*/  HADD2.F32 R77, -RZ, R13.H1_H1 ;  /* 0x3000000dff4d7230 */ /* 0x000fc80000004100 */
[----:B------:R-:W-:Y:S01]  /*e570*/  F2FP.F16.F32.PACK_AB R14, R76, R14 ;  /* 0x0000000e4c0e723e */ /* 0x000fe200000000ff */
[----:B------:R-:W-:-:S04]  /*e580*/  FMUL.FTZ R13, R77, R74 ;  /* 0x0000004a4d0d7220 */ /* 0x000fc80000410000 */
[-C--:B------:R-:W-:Y:S01]  /*e590*/  FFMA.FTZ R13, R87, R3.reuse, -R13 ;  /* 0x00000003570d7223 */ /* 0x080fe2000001080d */
[----:B------:R-:W-:-:S04]  /*e5a0*/  FMUL.FTZ R3, R77, R3 ;  /* 0x000000034d037220 */ /* 0x000fc80000410000 */
[----:B------:R-:W-:-:S05]  /*e5b0*/  FFMA.FTZ R3, R87, R74, R3 ;  /* 0x0000004a57037223 */ /* 0x000fca0000010003 */
[----:B------:R-:W-:-:S05]  /*e5c0*/  F2FP.F16.F32.PACK_AB R13, R3, R13 ;  /* 0x0000000d030d723e */ /* 0x000fca00000000ff */
[----:B------:R0:W-:Y:S02]  /*e5d0*/  STS.128 [R113], R12 ;  /* 0x0000000c71007388 */ /* 0x0001e40000000c00 */
.L_x_2808:
[----:B------:R-:W-:Y:S05]  /*e5e0*/  BSYNC B2 ;  /* 0x0000000000027941 */ /* 0x000fea0003800000 */
.L_x_2807:
[----:B------:R-:W-:Y:S01]  /*e5f0*/  ISETP.GE.AND P0, PT, R221, R107, PT ;  /* 0x0000006bdd00720c */ /* 0x000fe20003f06270 */
[----:B------:R-:W-:-:S12]  /*e600*/  BSSY B2, `(.L_x_2809) ;  /* 0x000002c000027945 */ /* 0x000fd80003800000 */
        /* <DEDUP_REMOVED lines=19> */
[--C-:B------:R-:W-:Y:S02]  /*e740*/  HADD2.F32 R76, -RZ, R12.reuse.H1_H1 ;  /* 0x3000000cff4c7230 */ /* 0x100fe40000004100 */
        /* <DEDUP_REMOVED lines=23> */
.L_x_2810:
[----:B------:R-:W-:Y:S05]  /*e8c0*/  BSYNC B2 ;  /* 0x0000000000027941 */ /* 0x000fea0003800000 */
.L_x_2809:
[-C--:B------:R-:W-:Y:S01]  /*e8d0*/  ISETP.GE.AND P0, PT, R222, R107.reuse, PT ;  /* 0x0000006bde00720c */ /* 0x080fe20003f06270 */
[----:B------:R-:W-:Y:S01]  /*e8e0*/  BSSY B2, `(.L_x_2811) ;  /* 0x000002d000027945 */ /* 0x000fe20003800000 */
[----:B------:R-:W-:-:S11]  /*e8f0*/  ISETP.GE.AND P1, PT, R223, R107, PT ;  /* 0x0000006bdf00720c */ /* 0x000fd60003f26270 */
[----:B------:R-:W-:Y:S05]  /*e900*/  @P0 BRA `(.L_x_2812) ;  /* 0x0000000000a80947 */ /* 0x000fea0003800000 */
[----:B01---5:R-:W0:Y:S01]  /*e910*/  LDS.128 R12, [R113+0x8000] ;  /* 0x00800000710c7984 */ /* 0x023e220000000c00 */
        /* <DEDUP_REMOVED lines=41> */
.L_x_2812:
[----:B------:R-:W-:Y:S05]  /*ebb0*/  BSYNC B2 ;  /* 0x0000000000027941 */ /* 0x000fea0003800000 */
.L_x_2811:
[----:B------:R-:W-:Y:S05]  /*ebc0*/  @P1 BRA `(.L_x_2806) ;  /* 0x0000000000a81947 */ /* 0x000fea0003800000 */
[----:B012--5:R-:W0:Y:S01]  /*ebd0*/  LDS.128 R12, [R113+0xc000] ;  /* 0x00c00000710c7984 */ /* 0x027e220000000c00 */
        /* <DEDUP_REMOVED lines=28> */
[----:B------:R-:W-:Y:S02]  /*eda0*/  HADD2.F32 R14, -RZ, R14.H0_H0 ;  /* 0x2000000eff0e7230 */ /* 0x000fe40000004100 */
[----:B------:R-:W-:Y:S01]  /*edb0*/  FMUL.FTZ R68, R66, R65 ;  /* 0x0000004142447220 */ /* 0x000fe20000410000 */
[----:B------:R-:W-:Y:S01]  /*edc0*/  F2FP.F16.F32.PACK_AB R12, R12, R63 ;  /* 0x0000003f0c0c723e */ /* 0x000fe200000000ff */
[----:B------:R-:W-:-:S02]  /*edd0*/  FMUL.FTZ R66, R66, R67 ;  /* 0x0000004342427220 */ /* 0x000fc40000410000 */
[----:B------:R-:W-:Y:S01]  /*ede0*/  FFMA.FTZ R68, R14, R67, -R68 ;  /* 0x000000430e447223 */ /* 0x000fe20000010844 */
[C---:B------:R-:W-:Y:S01]  /*edf0*/  FMUL.FTZ R67, R64.reuse, R69 ;  /* 0x0000004540437220 */ /* 0x040fe20000410000 */
[-C--:B------:R-:W-:Y:S01]  /*ee00*/  FMUL.FTZ R64, R64, R62.reuse ;  /* 0x0000003e40407220 */ /* 0x080fe20000410000 */
[----:B------:R-:W-:Y:S02]  /*ee10*/  FFMA.FTZ R14, R14, R65, R66 ;  /* 0x000000410e0e7223 */ /* 0x000fe40000010042 */
[C---:B------:R-:W-:Y:S01]  /*ee20*/  FFMA.FTZ R67, R13.reuse, R62, -R67 ;  /* 0x0000003e0d437223 */ /* 0x040fe20000010843 */
[----:B------:R-:W-:Y:S02]  /*ee30*/  FFMA.FTZ R13, R13, R69, R64 ;  /* 0x000000450d0d7223 */ /* 0x000fe40000010040 */
[----:B------:R-:W-:-:S03]  /*ee40*/  F2FP.F16.F32.PACK_AB R14, R14, R68 ;  /* 0x000000440e0e723e */ /* 0x000fc600000000ff */
[----:B------:R-:W-:-:S05]  /*ee50*/  F2FP.F16.F32.PACK_AB R13, R13, R67 ;  /* 0x000000430d0d723e */ /* 0x000fca00000000ff */
[----:B------:R3:W-:Y:S02]  /*ee60*/  STS.128 [R113+0xc000], R12 ;  /* 0x00c0000c71007388 */ /* 0x0007e40000000c00 */
.L_x_2806:
[----:B------:R-:W-:Y:S05]  /*ee70*/  BSYNC B1 ;  /* 0x0000000000017941 */ /* 0x000fea0003800000 */
.L_x_2805:
[----:B------:R-:W-:Y:S01]  /*ee80*/  IADD3 R3, R225, 0x20, RZ ;  /* 0x00000020e1037810 */ /* 0x000fe20007ffe0ff */
[----:B------:R-:W-:Y:S03]  /*ee90*/  BSSY B1, `(.L_x_2813) ;  /* 0x00000bb000017945 */ /* 0x000fe60003800000 */
[----:B------:R-:W-:-:S13]  /*eea0*/  ISETP.GE.AND P0, PT, R3, R0, PT ;  /* 0x000000000300720c */ /* 0x000fda0003f06270 */
[----:B------:R-:W-:Y:S05]  /*eeb0*/  @P0 BRA `(.L_x_2814) ;  /* 0x0000000800e00947 */ /* 0x000fea0003800000 */
[----:B------:R4:W5:Y:S01]  /*eec0*/  LDL R69, [R1+0x70] ;  /* 0x0000700001457983 */ /* 0x0009620000100800 */
[----:B------:R-:W0:Y:S01]  /*eed0*/  LDC R3, c[0x0][0x3f4] ;  /* 0x0000fd00ff037b82 */ /* 0x000e220000000800 */
[----:B------:R-:W-:Y:S01]  /*eee0*/  BSSY B2, `(.L_x_2815) ;  /* 0x0000030000027945 */ /* 0x000fe20003800000 */
[-C--:B0-----:R-:W-:Y:S02]  /*eef0*/  ISETP.GE.AND P0, PT, R216, R3.reuse, PT ;  /* 0x00000003d800720c */ /* 0x081fe40003f06270 */
[-C--:B------:R-:W-:Y:S02]  /*ef00*/  ISETP.GE.AND P1, PT, R221, R3.reuse, PT ;  /* 0x00000003dd00720c */ /* 0x080fe40003f26270 */
[-C--:B------:R-:W-:Y:S02]  /*ef10*/  ISETP.GE.AND P2, PT, R222, R3.reuse, PT ;  /* 0x00000003de00720c */ /* 0x080fe40003f46270 */
[----:B------:R-:W-:-:S07]  /*ef20*/  ISETP.GE.AND P3, PT, R223, R3, PT ;  /* 0x00000003df00720c */ /* 0x000fce0003f66270 */
[----:B----4-:R-:W-:Y:S06]  /*ef30*/  @P0 BRA `(.L_x_2816) ;  /* 0x0000000000a80947 */ /* 0x010fec0003800000 */
[----:B-123-5:R-:W0:Y:S01]  /*ef40*/  LDS.128 R12, [R69+0x1000] ;  /* 0x00100000450c7984 */ /* 0x02ee220000000c00 */
        /* <DEDUP_REMOVED lines=41> */
.L_x_2816:
[----:B------:R-:W-:Y:S05]  /*f1e0*/  BSYNC B2 ;  /* 0x0000000000027941 */ /* 0x000fea0003800000 */
.L_x_2815:
[----:B------:R-:W-:Y:S04]  /*f1f0*/  BSSY B2, `(.L_x_2817) ;  /* 0x000002c000027945 */ /* 0x000fe80003800000 */
[----:B------:R-:W-:Y:S05]  /*f200*/  @P1 BRA `(.L_x_2818) ;  /* 0x0000000000a81947 */ /* 0x000fea0003800000 */
[----:B0123-5:R-:W0:Y:S01]  /*f210*/  LDS.128 R12, [R69+0x5000] ;  /* 0x00500000450c7984 */ /* 0x02fe220000000c00 */
        /* <DEDUP_REMOVED lines=41> */
.L_x_2818:
[----:B------:R-:W-:Y:S05]  /*f4b0*/  BSYNC B2 ;  /* 0x0000000000027941 */ /* 0x000fea0003800000 */
.L_x_2817:
[----:B------:R-:W-:Y:S04]  /*f4c0*/  BSSY B2, `(.L_x_2819) ;  /* 0x000002c000027945 */ /* 0x000fe80003800000 */
[----:B------:R-:W-:Y:S05]  /*f4d0*/  @P2 BRA `(.L_x_2820) ;  /* 0x0000000000a82947 */ /* 0x000fea0003800000 */
[----:B012345:R-:W0:Y:S01]  /*f4e0*/  LDS.128 R12, [R69+0x9000] ;  /* 0x00900000450c7984 */ /* 0x03fe220000000c00 */
[----:B------:R-:W-:Y:S01]  /*f4f0*/  SHF.R.U64 R3, R50, 0x10, R51 ;  /* 0x0000001032037819 */ /* 0x000fe20000001233 */
[--C-:B------:R-:W-:Y:S01]  /*f500*/  HADD2.F32 R55, -RZ, R97.reuse.H1_H1 ;  /* 0x30000061ff377230 */ /* 0x100fe20000004100 */
[--C-:B------:R-:W-:Y:S01]  /*f510*/  SHF.R.U64 R50, R52, 0x10, R53.reuse ;  /* 0x0000001034327819 */ /* 0x100fe20000001235 */
[----:B------:R-:W-:Y:S01]  /*f520*/  HADD2.F32 R97, -RZ, R97.H0_H0 ;  /* 0x20000061ff617230 */ /* 0x000fe20000004100 */
[----:B------:R-:W-:Y:S01]  /*f530*/  SHF.R.U32.HI R52, RZ, 0x10, R53 ;  /* 0x00000010ff347819 */ /* 0x000fe20000011635 */
[----:B------:R-:W-:Y:S01]  /*f540*/  HADD2.F32 R53, -RZ, R96.H1_H1 ;  /* 0x30000060ff357230 */ /* 0x000fe20000004100 */
[----:B------:R-:W-:Y:S01]  /*f550*/  SHF.R.U32.HI R51, RZ, 0x10, R51 ;  /* 0x00000010ff337819 */ /* 0x000fe20000011633 */
[----:B------:R-:W-:Y:S02]  /*f560*/  HADD2.F32 R50, -RZ, R50.H0_H0 ;  /* 0x20000032ff327230 */ /* 0x000fe40000004100 */
[----:B------:R-:W-:-:S02]  /*f570*/  HADD2.F32 R52, -RZ, R52.H0_H0 ;  /* 0x20000034ff347230 */ /* 0x000fc40000004100 */
[----:B------:R-:W-:Y:S02]  /*f580*/  HADD2.F32 R51, -RZ, R51.H0_H0 ;  /* 0x20000033ff337230 */ /* 0x000fe40000004100 */
[----:B------:R-:W-:Y:S02]  /*f590*/  HADD2.F32 R3, -RZ, R3.H0_H0 ;  /* 0x20000003ff037230 */ /* 0x000fe40000004100 */
[--C-:B0-----:R-:W-:Y:S02]  /*f5a0*/  HADD2.F32 R54, -RZ, R15.reuse.H0_H0 ;  /* 0x2000000fff367230 */ /* 0x101fe40000004100 */
[----:B------:R-:W-:Y:S02]  /*f5b0*/  HADD2.F32 R15, -RZ, R15.H1_H1 ;  /* 0x3000000fff0f7230 */ /* 0x000fe40000004100 */
[--C-:B------:R-:W-:Y:S02]  /*f5c0*/  HADD2.F32 R56, -RZ, R12.reuse.H0_H0 ;  /* 0x2000000cff387230 */ /* 0x100fe40000004100 */
[----:B------:R-:W-:-:S02]  /*f5d0*/  HADD2.F32 R12, -RZ, R12.H1_H1 ;  /* 0x3000000cff0c7230 */ /* 0x000fc40000004100 */
[C---:B------:R-:W-:Y:S01]  /*f5e0*/  FMUL.FTZ R59, R15.reuse, R52 ;  /* 0x000000340f3b7220 */ /* 0x040fe20000410000 */
[--C-:B------:R-:W-:Y:S02]  /*f5f0*/  HADD2.F32 R57, -RZ, R14.reuse.H0_H0 ;  /* 0x2000000eff397230 */ /* 0x100fe40000004100 */
[-C--:B------:R-:W-:Y:S01]  /*f600*/  FMUL.FTZ R15, R15, R51.reuse ;  /* 0x000000330f0f7220 */ /* 0x080fe20000410000 */
[----:B------:R-:W-:Y:S02]  /*f610*/  HADD2.F32 R14, -RZ, R14.H1_H1 ;  /* 0x3000000eff0e7230 */ /* 0x000fe40000004100 */
[----:B------:R-:W-:Y:S01]  /*f620*/  FFMA.FTZ R59, R54, R51, -R59 ;  /* 0x00000033363b7223 */ /* 0x000fe2000001083b */
[----:B------:R-:W-:Y:S02]  /*f630*/  HADD2.F32 R58, -RZ, R13.H0_H0 ;  /* 0x2000000dff3a7230 */ /* 0x000fe40000004100 */
[----:B------:R-:W-:Y:S01]  /*f640*/  FMUL.FTZ R60, R12, R55 ;  /* 0x000000370c3c7220 */ /* 0x000fe20000410000 */
[----:B------:R-:W-:-:S02]  /*f650*/  HADD2.F32 R51, -RZ, R98.H0_H0 ;  /* 0x20000062ff337230 */ /* 0x000fc40000004100 */
[----:B------:R-:W-:Y:S01]  /*f660*/  FFMA.FTZ R15, R54, R52, R15 ;  /* 0x00000034360f7223 */ /* 0x000fe2000001000f */
[----:B------:R-:W-:Y:S02]  /*f670*/  HADD2.F32 R13, -RZ, R13.H1_H1 ;  /* 0x3000000dff0d7230 */ /* 0x000fe40000004100 */
[-C--:B------:R-:W-:Y:S01]  /*f680*/  FMUL.FTZ R12, R12, R53.reuse ;  /* 0x000000350c0c7220 */ /* 0x080fe20000410000 */
[----:B------:R-:W-:Y:S01]  /*f690*/  FFMA.FTZ R60, R56, R53, -R60 ;  /* 0x00000035383c7223 */ /* 0x000fe2000001083c */
[C---:B------:R-:W-:Y:S01]  /*f6a0*/  FMUL.FTZ R52, R14.reuse, R51 ;  /* 0x000000330e347220 */ /* 0x040fe20000410000 */
[----:B------:R-:W-:Y:S01]  /*f6b0*/  FMUL.FTZ R53, R14, R97 ;  /* 0x000000610e357220 */ /* 0x000fe20000410000 */
[CC--:B------:R-:W-:Y:S01]  /*f6c0*/  FMUL.FTZ R14, R13.reuse, R50.reuse ;  /* 0x000000320d0e7220 */ /* 0x0c0fe20000410000 */
[----:B------:R-:W-:Y:S01]  /*f6d0*/  FMUL.FTZ R13, R13, R3 ;  /* 0x000000030d0d7220 */ /* 0x000fe20000410000 */
        /* <DEDUP_REMOVED lines=10> */
.L_x_2820:
[----:B------:R-:W-:Y:S05]  /*f780*/  BSYNC B2 ;  /* 0x0000000000027941 */ /* 0x000fea0003800000 */
.L_x_2819:
[----:B------:R-:W-:Y:S05]  /*f790*/  @P3 BRA `(.L_x_2814) ;  /* 0x0000000000a83947 */ /* 0x000fea0003800000 */
[----:B012345:R-:W0:Y:S01]  /*f7a0*/  LDS.128 R12, [R69+0xd000] ;  /* 0x00d00000450c7984 */ /* 0x03fe220000000c00 */
        /* <DEDUP_REMOVED lines=13> */
[----:B------:R-:W-:Y:S02]  /*f880*/  HADD2.F32 R50, -RZ, R15.H0_H0 ;  /* 0x2000000fff327230 */ /* 0x000fe40000004100 */
[----:B------:R-:W-:-:S02]  /*f890*/  HADD2.F32 R12, -RZ, R12.H1_H1 ;  /* 0x3000000cff0c7230 */ /* 0x000fc40000004100 */
[----:B------:R-:W-:Y:S02]  /*f8a0*/  HADD2.F32 R15, -RZ, R15.H1_H1 ;  /* 0x3000000fff0f7230 */ /* 0x000fe40000004100 */
[--C-:B------:R-:W-:Y:S02]  /*f8b0*/  HADD2.F32 R53, -RZ, R14.reuse.H0_H0 ;  /* 0x2000000eff357230 */ /* 0x100fe40000004100 */
[C---:B------:R-:W-:Y:S01]  /*f8c0*/  FMUL.FTZ R56, R12.reuse, R51 ;  /* 0x000000330c387220 */ /* 0x040fe20000410000 */
[--C-:B------:R-:W-:Y:S02]  /*f8d0*/  HADD2.F32 R54, -RZ, R13.reuse.H0_H0 ;  /* 0x2000000dff367230 */ /* 0x100fe40000004100 */
[----:B------:R-:W-:Y:S01]  /*f8e0*/  FMUL.FTZ R55, R15, R48 ;  /* 0x000000300f377220 */ /* 0x000fe20000410000 */
[----:B------:R-:W-:Y:S02]  /*f8f0*/  HADD2.F32 R14, -RZ, R14.H1_H1 ;  /* 0x3000000eff0e7230 */ /* 0x000fe40000004100 */
[----:B------:R-:W-:Y:S01]  /*f900*/  FMUL.FTZ R12, R12, R49 ;  /* 0x000000310c0c7220 */ /* 0x000fe20000410000 */
[----:B------:R-:W-:-:S02]  /*f910*/  HADD2.F32 R13, -RZ, R13.H1_H1 ;  /* 0x3000000dff0d7230 */ /* 0x000fc40000004100 */
[-C--:B------:R-:W-:Y:S01]  /*f920*/  FMUL.FTZ R15, R15, R47.reuse ;  /* 0x0000002f0f0f7220 */ /* 0x080fe20000410000 */
[----:B------:R-:W-:Y:S01]  /*f930*/  FFMA.FTZ R55, R50, R47, -R55 ;  /* 0x0000002f32377223 */ /* 0x000fe20000010837 */
[C---:B------:R-:W-:Y:S01]  /*f940*/  FFMA.FTZ R56, R52.reuse, R49, -R56 ;  /* 0x0000003134387223 */ /* 0x040fe20000010838 */
[----:B------:R-:W-:Y:S01]  /*f950*/  FFMA.FTZ R51, R52, R51, R12 ;  /* 0x0000003334337223 */ /* 0x000fe2000001000c */
[C---:B------:R-:W-:Y:S01]  /*f960*/  FMUL.FTZ R12, R14.reuse, R92 ;  /* 0x0000005c0e0c7220 */ /* 0x040fe20000410000 */
[----:B------:R-:W-:Y:S01]  /*f970*/  FMUL.FTZ R49, R14, R91 ;  /* 0x0000005b0e317220 */ /* 0x000fe20000410000 */
[C---:B------:R-:W-:Y:S01]  /*f980*/  FMUL.FTZ R47, R13.reuse, R46 ;  /* 0x0000002e0d2f7220 */ /* 0x040fe20000410000 */
[----:B------:R-:W-:Y:S01]  /*f990*/  FMUL.FTZ R13, R13, R3 ;  /* 0x000000030d0d7220 */ /* 0x000fe20000410000 */
[C---:B------:R-:W-:Y:S01]  /*f9a0*/  FFMA.FTZ R12, R53.reuse, R91, -R12 ;  /* 0x0000005b350c7223 */ /* 0x040fe2000001080c */
[----:B------:R-:W-:Y:S01]  /*f9b0*/  FFMA.FTZ R49, R53, R92, R49 ;  /* 0x0000005c35317223 */ /* 0x000fe20000010031 */
[----:B------:R-:W-:Y:S01]  /*f9c0*/  FFMA.FTZ R15, R50, R48, R15 ;  /* 0x00000030320f7223 */ /* 0x000fe2000001000f */
[C---:B------:R-:W-:Y:S01]  /*f9d0*/  FFMA.FTZ R47, R54.reuse, R3, -R47 ;  /* 0x00000003362f7223 */ /* 0x040fe2000001082f */
[----:B------:R-:W-:-:S02]  /*f9e0*/  FFMA.FTZ R46, R54, R46, R13 ;  /* 0x0000002e362e7223 */ /* 0x000fc4000001000d */
[----:B------:R-:W-:Y:S02]  /*f9f0*/  F2FP.F16.F32.PACK_AB R14, R49, R12 ;  /* 0x0000000c310e723e */ /* 0x000fe400000000ff */
[----:B------:R-:W-:Y:S02]  /*fa00*/  F2FP.F16.F32.PACK_AB R15, R15, R55 ;  /* 0x000000370f0f723e */ /* 0x000fe400000000ff */
[----:B------:R-:W-:Y:S02]  /*fa10*/  F2FP.F16.F32.PACK_AB R12, R51, R56 ;  /* 0x00000038330c723e */ /* 0x000fe400000000ff */
[----:B------:R-:W-:-:S05]  /*fa20*/  F2FP.F16.F32.PACK_AB R13, R46, R47 ;  /* 0x0000002f2e0d723e */ /* 0x000fca00000000ff */
[----:B------:R0:W-:Y:S02]  /*fa30*/  STS.128 [R69+0xd000], R12 ;  /* 0x00d0000c45007388 */ /* 0x0001e40000000c00 */
.L_x_2814:
[----:B------:R-:W-:Y:S05]  /*fa40*/  BSYNC B1 ;  /* 0x0000000000017941 */ /* 0x000fea0003800000 */
.L_x_2813:
[----:B------:R-:W-:Y:S01]  /*fa50*/  VIADD R3, R225, 0x40 ;  /* 0x00000040e1037836 */ /* 0x000fe20000000000 */
[----:B------:R-:W-:Y:S04]  /*fa60*/  BSSY B1, `(.L_x_2821) ;  /* 0x00000bb000017945 */ /* 0x000fe80003800000 */
        /* <DEDUP_REMOVED lines=10> */
[----:B--2345:R-:W0:Y:S01]  /*fb10*/  LDS.128 R12, [R54+0x2000] ;  /* 0x00200000360c7984 */ /* 0x03ce220000000c00 */
[----:B------:R-:W-:Y:S02]  /*fb20*/  SHF.R.U32.HI R50, RZ, 0x10, R45 ;  /* 0x00000010ff327819 */ /* 0x000fe4000001162d */
[--C-:B------:R-:W-:Y:S02]  /*fb30*/  SHF.R.U32.HI R49, RZ, 0x10, R43.reuse ;  /* 0x00000010ff317819 */ /* 0x100fe4000001162b */
[----:B------:R-:W-:Y:S01]  /*fb40*/  SHF.R.U64 R3, R42, 0x10, R43 ;  /* 0x000000102a037819 */ /* 0x000fe2000000122b */
[----:B------:R-:W-:Y:S01]  /*fb50*/  HADD2.F32 R50, -RZ, R50.H0_H0 ;  /* 0x20000032ff327230 */ /* 0x000fe20000004100 */
[----:B------:R-:W-:Y:S01]  /*fb60*/  SHF.R.U64 R42, R44, 0x10, R45 ;  /* 0x000000102c2a7819 */ /* 0x000fe2000000122d */
[----:B------:R-:W-:Y:S02]  /*fb70*/  HADD2.F32 R49, -RZ, R49.H0_H0 ;  /* 0x20000031ff317230 */ /* 0x000fe40000004100 */
[----:B------:R-:W-:-:S02]  /*fb80*/  HADD2.F32 R45, -RZ, R98.H1_H1 ;  /* 0x30000062ff2d7230 */ /* 0x000fc40000004100 */
[--C-:B------:R-:W-:Y:S02]  /*fb90*/  HADD2.F32 R43, -RZ, R99.reuse.H1_H1 ;  /* 0x30000063ff2b7230 */ /* 0x100fe40000004100 */
        /* <DEDUP_REMOVED lines=9> */
[--C-:B------:R-:W-:Y:S02]  /*fc30*/  HADD2.F32 R12, -RZ, R14.reuse.H0_H0 ;  /* 0x2000000eff0c7230 */ /* 0x100fe40000004100 */
[C---:B------:R-:W-:Y:S01]  /*fc40*/  FMUL.FTZ R51, R48.reuse, R43 ;  /* 0x0000002b30337220 */ /* 0x040fe20000410000 */
[-C--:B------:R-:W-:Y:S01]  /*fc50*/  FMUL.FTZ R53, R48, R45.reuse ;  /* 0x0000002d30357220 */ /* 0x080fe20000410000 */
[----:B------:R-:W-:Y:S02]  /*fc60*/  HADD2.F32 R14, -RZ, R14.H1_H1 ;  /* 0x3000000eff0e7230 */ /* 0x000fe40000004100 */
[----:B------:R-:W-:Y:S02]  /*fc70*/  HADD2.F32 R15, -RZ, R13.H0_H0 ;  /* 0x2000000dff0f7230 */ /* 0x000fe40000004100 */
[----:B------:R-:W-:Y:S01]  /*fc80*/  FFMA.FTZ R45, R44, R45, -R51 ;  /* 0x0000002d2c2d7223 */ /* 0x000fe20000010833 */
[----:B------:R-:W-:-:S02]  /*fc90*/  HADD2.F32 R49, -RZ, R100.H0_H0 ;  /* 0x20000064ff317230 */ /* 0x000fc40000004100 */
[----:B------:R-:W-:Y:S01]  /*fca0*/  FFMA.FTZ R44, R44, R43, R53 ;  /* 0x0000002b2c2c7223 */ /* 0x000fe20000010035 */
[----:B------:R-:W-:Y:S02]  /*fcb0*/  HADD2.F32 R48, -RZ, R42.H0_H0 ;  /* 0x2000002aff307230 */ /* 0x000fe40000004100 */
[C---:B------:R-:W-:Y:S01]  /*fcc0*/  FMUL.FTZ R50, R14.reuse, R99 ;  /* 0x000000630e327220 */ /* 0x040fe20000410000 */
[----:B------:R-:W-:Y:S02]  /*fcd0*/  HADD2.F32 R13, -RZ, R13.H1_H1 ;  /* 0x3000000dff0d7230 */ /* 0x000fe40000004100 */
[-C--:B------:R-:W-:Y:S01]  /*fce0*/  FMUL.FTZ R43, R14, R49.reuse ;  /* 0x000000310e2b7220 */ /* 0x080fe20000410000 */
[----:B------:R-:W-:Y:S02]  /*fcf0*/  HADD2.F32 R42, -RZ, R3.H0_H0 ;  /* 0x20000003ff2a7230 */ /* 0x000fe40000004100 */
[C---:B------:R-:W-:Y:S01]  /*fd00*/  FFMA.FTZ R50, R12.reuse, R49, R50 ;  /* 0x000000310c327223 */ /* 0x040fe20000010032 */
[C---:B------:R-:W-:Y:S01]  /*fd10*/  FMUL.FTZ R14, R13.reuse, R48 ;  /* 0x000000300d0e7220 */ /* 0x040fe20000410000 */
[----:B------:R-:W-:Y:S01]  /*fd20*/  FFMA.FTZ R43, R12, R99, -R43 ;  /* 0x000000630c2b7223 */ /* 0x000fe2000001082b */
[-C--:B------:R-:W-:Y:S01]  /*fd30*/  FMUL.FTZ R3, R13, R42.reuse ;  /* 0x0000002a0d037220 */ /* 0x080fe20000410000 */
[----:B------:R-:W-:Y:S01]  /*fd40*/  F2FP.F16.F32.PACK_AB R12, R44, R45 ;  /* 0x0000002d2c0c723e */ /* 0x000fe200000000ff */
[----:B------:R-:W-:-:S02]  /*fd50*/  FFMA.FTZ R13, R15, R42, -R14 ;  /* 0x0000002a0f0d7223 */ /* 0x000fc4000001080e */
[----:B------:R-:W-:Y:S01]  /*fd60*/  FFMA.FTZ R48, R15, R48, R3 ;  /* 0x000000300f307223 */ /* 0x000fe20000010003 */
[----:B------:R-:W-:Y:S02]  /*fd70*/  F2FP.F16.F32.PACK_AB R15, R47, R46 ;  /* 0x0000002e2f0f723e */ /* 0x000fe400000000ff */
[----:B------:R-:W-:Y:S02]  /*fd80*/  F2FP.F16.F32.PACK_AB R14, R50, R43 ;  /* 0x0000002b320e723e */ /* 0x000fe400000000ff */
[----:B------:R-:W-:-:S05]  /*fd90*/  F2FP.F16.F32.PACK_AB R13, R48, R13 ;  /* 0x0000000d300d723e */ /* 0x000fca00000000ff */
[----:B------:R0:W-:Y:S02]  /*fda0*/  STS.128 [R54+0x2000], R12 ;  /* 0x0020000c36007388 */ /* 0x0001e40000000c00 */
.L_x_2824:
[----:B------:R-:W-:Y:S05]  /*fdb0*/  BSYNC B2 ;  /* 0x0000000000027941 */ /* 0x000fea0003800000 */
.L_x_2823:
[----:B------:R-:W-:Y:S04]  /*fdc0*/  BSSY B2, `(.L_x_2825) ;  /* 0x000002c000027945 */ /* 0x000fe80003800000 */
[----:B------:R-:W-:Y:S05]  /*fdd0*/  @P1 BRA `(.L_x_2826) ;  /* 0x0000000000a81947 */ /* 0x000fea0003800000 */
[----:B0-2345:R-:W0:Y:S01]  /*fde0*/  LDS.128 R12, [R54+0x6000] ;  /* 0x00600000360c7984 */ /* 0x03de220000000c00 */
[----:B------:R-:W-:Y:S01]  /*fdf0*/  SHF.R.U32.HI R47, RZ, 0x10, R41 ;  /* 0x00000010ff2f7819 */ /* 0x000fe20000011629 */
[----:B------:R-:W-:Y:S01]  /*fe00*/  HADD2.F32 R45, -RZ, R93.H0_H0 ;  /* 0x2000005dff2d7230 */ /* 0x000fe20000004100 */
        /* <DEDUP_REMOVED lines=8> */
[--C-:B0-----:R-:W-:Y:S02]  /*fe90*/  HADD2.F32 R44, -RZ, R15.reuse.H1_H1 ;  /* 0x3000000fff2c7230 */ /* 0x101fe40000004100 */
[----:B------:R-:W-:Y:S02]  /*fea0*/  HADD2.F32 R43, -RZ, R15.H0_H0 ;  /* 0x2000000fff2b7230 */ /* 0x000fe40000004100 */
[--C-:B------:R-:W-:Y:S02]  /*feb0*/  HADD2.F32 R42, -RZ, R12.reuse.H1_H1 ;  /* 0x3000000cff2a7230 */ /* 0x100fe40000004100 */
[C---:B------:R-:W-:Y:S01]  /*fec0*/  FMUL.FTZ R48, R44.reuse, R47 ;  /* 0x0000002f2c307220 */ /* 0x040fe20000410000 */
[----:B------:R-:W-:Y:S01]  /*fed0*/  FMUL.FTZ R44, R44, R46 ;  /* 0x0000002e2c2c7220 */ /* 0x000fe20000410000 */
[----:B------:R-:W-:-:S02]  /*fee0*/  HADD2.F32 R40, -RZ, R12.H0_H0 ;  /* 0x2000000cff287230 */ /* 0x000fc40000004100 */
[--C-:B------:R-:W-:Y:S02]  /*fef0*/  HADD2.F32 R15, -RZ, R14.reuse.H0_H0 ;  /* 0x2000000eff0f7230 */ /* 0x100fe40000004100 */
[C---:B------:R-:W-:Y:S01]  /*ff00*/  FMUL.FTZ R49, R42.reuse, R39 ;  /* 0x000000272a317220 */ /* 0x040fe20000410000 */
[----:B------:R-:W-:Y:S02]  /*ff10*/  HADD2.F32 R41, -RZ, R14.H1_H1 ;  /* 0x3000000eff297230 */ /* 0x000fe40000004100 */
[C---:B------:R-:W-:Y:S01]  /*ff20*/  FFMA.FTZ R44, R43.reuse, R47, R44 ;  /* 0x0000002f2b2c7223 */ /* 0x040fe2000001002c */
[--C-:B------:R-:W-:Y:S02]  /*ff30*/  HADD2.F32 R12, -RZ, R13.reuse.H0_H0 ;  /* 0x2000000dff0c7230 */ /* 0x100fe40000004100 */
[----:B------:R-:W-:Y:S01]  /*ff40*/  FMUL.FTZ R47, R42, R45 ;  /* 0x0000002d2a2f7220 */ /* 0x000fe20000410000 */
[----:B------:R-:W-:Y:S02]  /*ff50*/  HADD2.F32 R14, -RZ, R13.H1_H1 ;  /* 0x3000000dff0e7230 */ /* 0x000fe40000004100 */
[----:B------:R-:W-:Y:S01]  /*ff60*/  FFMA.FTZ R13, R43, R46, -R48 ;  /* 0x0000002e2b0d7223 */ /* 0x000fe20000010830 */
[----:B------:R-:W-:-:S02]  /*ff70*/  HADD2.F32 R43, -RZ, R38.H0_H0 ;  /* 0x20000026ff2b7230 */ /* 0x000fc40000004100 */
[C---:B------:R-:W-:Y:S01]  /*ff80*/  FFMA.FTZ R49, R40.reuse, R45, -R49 ;  /* 0x0000002d28317223 */ /* 0x040fe20000010831 */
[----:B------:R-:W-:Y:S02]  /*ff90*/  HADD2.F32 R42, -RZ, R93.H1_H1 ;  /* 0x3000005dff2a7230 */ /* 0x000fe40000004100 */
[----:B------:R-:W-:Y:S01]  /*ffa0*/  FFMA.FTZ R40, R40, R39, R47 ;  /* 0x0000002728287223 */ /* 0x000fe2000001002f */
[C---:B------:R-:W-:Y:S01]  /*ffb0*/  FMUL.FTZ R38, R41.reuse, R94 ;  /* 0x0000005e29267220 */ /* 0x040fe20000410000 */
[C---:B------:R-:W-:Y:S01]  /*ffc0*/  FMUL.FTZ R39, R14.reuse, R43 ;  /* 0x0000002b0e277220 */ /* 0x040fe20000410000 */
        /* <DEDUP_REMOVED lines=9> */
[----:B------:R-:W-:-:S05]  /*10060*/  F2FP.F16.F32.PACK_AB R13, R38, R39 ;  /* 0x00000027260d723e */ /* 0x000fca00000000ff */
[----:B------:R1:W-:Y:S02]  /*10070*/  STS.128 [R54+0x6000], R12 ;  /* 0x0060000c36007388 */ /* 0x0003e40000000c00 */
.L_x_2826:
[----:B------:R-:W-:Y:S05]  /*10080*/  BSYNC B2 ;  /* 0x0000000000027941 */ /* 0x000fea0003800000 */
.L_x_2825:
[----:B------:R-:W-:Y:S04]  /*10090*/  BSSY B2, `(.L_x_2827) ;  /* 0x000002c000027945 */ /* 0x000fe80003800000 */
[----:B------:R-:W-:Y:S05]  /*100a0*/  @P2 BRA `(.L_x_2828) ;  /* 0x0000000000a82947 */ /* 0x000fea0003800000 */
[----:B012345:R-:W0:Y:S01]  /*100b0*/  LDS.128 R12, [R54+0xa000] ;  /* 0x00a00000360c7984 */ /* 0x03fe220000000c00 */
        /* <DEDUP_REMOVED lines=41> */
.L_x_2828:
[----:B------:R-:W-:Y:S05]  /*10350*/  BSYNC B2 ;  /* 0x0000000000027941 */ /* 0x000fea0003800000 */
.L_x_2827:
[----:B------:R-:W-:Y:S05]  /*10360*/  @P3 BRA `(.L_x_2822) ;  /* 0x0000000000a83947 */ /* 0x000fea0003800000 */
[----:B012345:R-:W0:Y:S01]  /*10370*/  LDS.128 R12, [R54+0xe000] ;  /* 0x00e00000360c7984 */ /* 0x03fe220000000c00 */
        /* <DEDUP_REMOVED lines=41> */
.L_x_2822:
[----:B------:R-:W-:Y:S05]  /*10610*/  BSYNC B1 ;  /* 0x0000000000017941 */ /* 0x000fea0003800000 */
.L_x_2821:
[----:B------:R-:W-:-:S05]  /*10620*/  VIADD R3, R225, 0x60 ;  /* 0x00000060e1037836 */ /* 0x000fca0000000000 */
        /* <DEDUP_REMOVED lines=11> */
[----:B------:R-:W-:Y:S01]  /*106e0*/  SHF.R.U64 R36, R30, 0x10, R31 ;  /* 0x000000101e247819 */ /* 0x000fe2000000121f */
[----:B------:R-:W-:Y:S01]  /*106f0*/  HADD2.F32 R29, -RZ, R95.H0_H0 ;  /* 0x2000005fff1d7230 */ /* 0x000fe20000004100 */
[----:B------:R-:W-:Y:S01]  /*10700*/  SHF.R.U32.HI R30, RZ, 0x10, R33 ;  /* 0x00000010ff1e7819 */ /* 0x000fe20000011621 */
[----:B------:R-:W-:Y:S01]  /*10710*/  HADD2.F32 R100, -RZ, R100.H1_H1 ;  /* 0x30000064ff647230 */ /* 0x000fe20000004100 */
[----:B------:R-:W-:Y:S01]  /*10720*/  SHF.R.U32.HI R28, RZ, 0x10, R31 ;  /* 0x00000010ff1c7819 */ /* 0x000fe2000001161f */
        /* <DEDUP_REMOVED lines=24> */
[-C--:B------:R-:W-:Y:S01]  /*108b0*/  FMUL.FTZ R31, R14, R95.reuse ;  /* 0x0000005f0e1f7220 */ /* 0x080fe20000410000 */
        /* <DEDUP_REMOVED lines=11> */
.L_x_2831:
[----:B------:R-:W-:Y:S05]  /*10970*/  BSYNC B1 ;  /* 0x0000000000017941 */ /* 0x000fea0003800000 */
.L_x_2830:
[----:B------:R-:W-:Y:S04]  /*10980*/  BSSY B1, `(.L_x_2832) ;  /* 0x000002c000017945 */ /* 0x000fe80003800000 */
[----:B------:R-:W-:Y:S05]  /*10990*/  @P1 BRA `(.L_x_2833) ;  /* 0x0000000000a81947 */ /* 0x000fea0003800000 */
[----:B0-2345:R-:W0:Y:S01]  /*109a0*/  LDS.128 R12, [R37+0x7000] ;  /* 0x00700000250c7984 */ /* 0x03de220000000c00 */
        /* <DEDUP_REMOVED lines=41> */
.L_x_2833:
[----:B------:R-:W-:Y:S05]  /*10c40*/  BSYNC B1 ;  /* 0x0000000000017941 */ /* 0x000fea0003800000 */
.L_x_2832:
[----:B------:R-:W-:Y:S04]  /*10c50*/  BSSY B1, `(.L_x_2834) ;  /* 0x000002c000017945 */ /* 0x000fe80003800000 */
[----:B------:R-:W-:Y:S05]  /*10c60*/  @P2 BRA `(.L_x_2835) ;  /* 0x0000000000a82947 */ /* 0x000fea0003800000 */
[----:B012345:R-:W0:Y:S01]  /*10c70*/  LDS.128 R12, [R37+0xb000] ;  /* 0x00b00000250c7984 */ /* 0x03fe220000000c00 */
[--C-:B------:R-:W-:Y:S01]  /*10c80*/  SHF.R.U64 R28, R6, 0x10, R7.reuse ;  /* 0x00000010061c7819 */ /* 0x100fe20000001207 */
[----:B------:R-:W-:Y:S01]  /*10c90*/  HADD2.F32 R21, -RZ, R80.H1_H1 ;  /* 0x30000050ff157230 */ /* 0x000fe20000004100 */
[----:B------:R-:W-:Y:S02]  /*10ca0*/  SHF.R.U32.HI R6, RZ, 0x10, R7 ;  /* 0x00000010ff067819 */ /* 0x000fe40000011607 */
[--C-:B------:R-:W-:Y:S02]  /*10cb0*/  SHF.R.U32.HI R20, RZ, 0x10, R11.reuse ;  /* 0x00000010ff147819 */ /* 0x100fe4000001160b */
[----:B------:R-:W-:Y:S01]  /*10cc0*/  SHF.R.U64 R26, R10, 0x10, R11 ;  /* 0x000000100a1a7819 */ /* 0x000fe2000000120b */
[----:B------:R-:W-:Y:S02]  /*10cd0*/  HADD2.F32 R10, -RZ, R6.H0_H0 ;  /* 0x20000006ff0a7230 */ /* 0x000fe40000004100 */
[----:B------:R-:W-:-:S02]  /*10ce0*/  HADD2.F32 R20, -RZ, R20.H0_H0 ;  /* 0x20000014ff147230 */ /* 0x000fc40000004100 */
[--C-:B------:R-:W-:Y:S02]  /*10cf0*/  HADD2.F32 R11, -RZ, R83.reuse.H1_H1 ;  /* 0x30000053ff0b7230 */ /* 0x100fe40000004100 */
[----:B------:R-:W-:Y:S02]  /*10d00*/  HADD2.F32 R83, -RZ, R83.H0_H0 ;  /* 0x20000053ff537230 */ /* 0x000fe40000004100 */
[--C-:B0-----:R-:W-:Y:S02]  /*10d10*/  HADD2.F32 R7, -RZ, R15.reuse.H0_H0 ;  /* 0x2000000fff077230 */ /* 0x101fe40000004100 */
[----:B------:R-:W-:Y:S02]  /*10d20*/  HADD2.F32 R15, -RZ, R15.H1_H1 ;  /* 0x3000000fff0f7230 */ /* 0x000fe40000004100 */
[--C-:B------:R-:W-:Y:S02]  /*10d30*/  HADD2.F32 R0, -RZ, R12.reuse.H0_H0 ;  /* 0x2000000cff007230 */ /* 0x100fe40000004100 */
[----:B------:R-:W-:-:S02]  /*10d40*/  HADD2.F32 R12, -RZ, R12.H1_H1 ;  /* 0x3000000cff0c7230 */ /* 0x000fc40000004100 */
[C---:B------:R-:W-:Y:S01]  /*10d50*/  FMUL.FTZ R24, R15.reuse, R20 ;  /* 0x000000140f187220 */ /* 0x040fe20000410000 */
[-C--:B------:R-:W-:Y:S01]  /*10d60*/  FMUL.FTZ R25, R15, R10.reuse ;  /* 0x0000000a0f197220 */ /* 0x080fe20000410000 */
[--C-:B------:R-:W-:Y:S02]  /*10d70*/  HADD2.F32 R6, -RZ, R14.reuse.H0_H0 ;  /* 0x2000000eff067230 */ /* 0x100fe40000004100 */
[C---:B------:R-:W-:Y:S01]  /*10d80*/  FMUL.FTZ R15, R12.reuse, R21 ;  /* 0x000000150c0f7220 */ /* 0x040fe20000410000 */
[C---:B------:R-:W-:Y:S01]  /*10d90*/  FFMA.FTZ R24, R7.reuse, R10, -R24 ;  /* 0x0000000a07187223 */ /* 0x040fe20000010818 */
[----:B------:R-:W-:Y:S01]  /*10da0*/  FFMA.FTZ R27, R7, R20, R25 ;  /* 0x00000014071b7223 */ /* 0x000fe20000010019 */
[----:B------:R-:W-:Y:S02]  /*10db0*/  HADD2.F32 R14, -RZ, R14.H1_H1 ;  /* 0x3000000eff0e7230 */ /* 0x000fe40000004100 */
[----:B------:R-:W-:Y:S01]  /*10dc0*/  FMUL.FTZ R25, R12, R11 ;  /* 0x0000000b0c197220 */ /* 0x000fe20000410000 */
[----:B------:R-:W-:-:S02]  /*10dd0*/  HADD2.F32 R3, -RZ, R13.H0_H0 ;  /* 0x2000000dff037230 */ /* 0x000fc40000004100 */
[C---:B------:R-:W-:Y:S01]  /*10de0*/  FFMA.FTZ R11, R0.reuse, R11, -R15 ;  /* 0x0000000b000b7223 */ /* 0x040fe2000001080f */
[----:B------:R-:W-:Y:S02]  /*10df0*/  HADD2.F32 R7, -RZ, R80.H0_H0 ;  /* 0x20000050ff077230 */ /* 0x000fe40000004100 */
[----:B------:R-:W-:Y:S01]  /*10e00*/  FFMA.FTZ R0, R0, R21, R25 ;  /* 0x0000001500007223 */ /* 0x000fe20000010019 */
[----:B------:R-:W-:Y:S02]  /*10e10*/  HADD2.F32 R13, -RZ, R13.H1_H1 ;  /* 0x3000000dff0d7230 */ /* 0x000fe40000004100 */
[C---:B------:R-:W-:Y:S01]  /*10e20*/  FMUL.FTZ R20, R14.reuse, R83 ;  /* 0x000000530e147220 */ /* 0x040fe20000410000 */
[----:B------:R-:W-:Y:S02]  /*10e30*/  HADD2.F32 R12, -RZ, R26.H0_H0 ;  /* 0x2000001aff0c7230 */ /* 0x000fe40000004100 */
[----:B------:R-:W-:Y:S01]  /*10e40*/  FMUL.FTZ R21, R14, R7 ;  /* 0x000000070e157220 */ /* 0x000fe20000410000 */
[----:B------:R-:W-:-:S02]  /*10e50*/  HADD2.F32 R10, -RZ, R28.H0_H0 ;  /* 0x2000001cff0a7230 */ /* 0x000fc40000004100 */
[C---:B------:R-:W-:Y:S01]  /*10e60*/  FFMA.FTZ R20, R6.reuse, R7, R20 ;  /* 0x0000000706147223 */ /* 0x040fe20000010014 */
[C---:B------:R-:W-:Y:S01]  /*10e70*/  FMUL.FTZ R14, R13.reuse, R12 ;  /* 0x0000000c0d0e7220 */ /* 0x040fe20000410000 */
[----:B------:R-:W-:Y:S01]  /*10e80*/  FFMA.FTZ R21, R6, R83, -R21 ;  /* 0x0000005306157223 */ /* 0x000fe20000010815 */
[-C--:B------:R-:W-:Y:S02]  /*10e90*/  FMUL.FTZ R15, R13, R10.reuse ;  /* 0x0000000a0d0f7220 */ /* 0x080fe40000410000 */
[C---:B------:R-:W-:Y:S02]  /*10ea0*/  FFMA.FTZ R13, R3.reuse, R10, -R14 ;  /* 0x0000000a030d7223 */ /* 0x040fe4000001080e */
[----:B------:R-:W-:Y:S01]  /*10eb0*/  FFMA.FTZ R6, R3, R12, R15 ;  /* 0x0000000c03067223 */ /* 0x000fe2000001000f */
[----:B------:R-:W-:Y:S02]  /*10ec0*/  F2FP.F16.F32.PACK_AB R15, R27, R24 ;  /* 0x000000181b0f723e */ /* 0x000fe400000000ff */
[----:B------:R-:W-:-:S02]  /*10ed0*/  F2FP.F16.F32.PACK_AB R14, R20, R21 ;  /* 0x00000015140e723e */ /* 0x000fc400000000ff */
[----:B------:R-:W-:Y:S02]  /*10ee0*/  F2FP.F16.F32.PACK_AB R12, R0, R11 ;  /* 0x0000000b000c723e */ /* 0x000fe400000000ff */
[----:B------:R-:W-:-:S05]  /*10ef0*/  F2FP.F16.F32.PACK_AB R13, R6, R13 ;  /* 0x0000000d060d723e */ /* 0x000fca00000000ff */
[----:B------:R0:W-:Y:S02]  /*10f00*/  STS.128 [R37+0xb000], R12 ;  /* 0x00b0000c25007388 */ /* 0x0001e40000000c00 */
.L_x_2835:
[----:B------:R-:W-:Y:S05]  /*10f10*/  BSYNC B1 ;  /* 0x0000000000017941 */ /* 0x000fea0003800000 */
.L_x_2834:
[----:B------:R-:W-:Y:S05]  /*10f20*/  @P3 BRA `(.L_x_2829) ;  /* 0x0000004c00683947 */ /* 0x000fea0003800000 */
[----:B012345:R-:W0:Y:S01]  /*10f30*/  LDS.128 R12, [R37+0xf000] ;  /* 0x00f00000250c7984 */ /* 0x03fe220000000c00 */
        /* <DEDUP_REMOVED lines=42> */
.L_x_2790:
[----:B------:R-:W1:Y:S01]  /*111e0*/  LDC R76, c[0x0][0x448] ;  /* 0x00011200ff4c7b82 */ /* 0x000e620000000800 */
[----:B------:R-:W-:Y:S01]  /*111f0*/  ULDC.64 UR4, c[0x0][0x3f8] ;  /* 0x0000fe0000047ab9 */ /* 0x000fe20000000a00 */
[----:B------:R-:W-:Y:S01]  /*11200*/  ULDC.64 UR6, c[0x0][0x408] ;  /* 0x0001020000067ab9 */ /* 0x000fe20000000a00 */
        /* <DEDUP_REMOVED lines=25> */
[----:B------:R1:W2:Y:S04]  /*113a0*/  SHFL.IDX PT, R7, R72, RZ, 0x181f ;  /* 0x00181fff48077589 */ /* 0x0002a800000e0000 */
[----:B------:R1:W3:Y:S04]  /*113b0*/  SHFL.IDX PT, R6, R21, RZ, 0x181f ;  /* 0x00181fff15067589 */ /* 0x0002e800000e0000 */
[----:B------:R1:W4:Y:S04]  /*113c0*/  SHFL.IDX PT, R9, R20, RZ, 0x181f ;  /* 0x00181fff14097589 */ /* 0x00032800000e0000 */
[----:B------:R1:W0:Y:S02]  /*113d0*/  SHFL.IDX PT, R14, R3, RZ, 0x181f ;  /* 0x00181fff030e7589 */ /* 0x00022400000e0000 */
.L_x_3132:
        /* <DEDUP_REMOVED lines=23> */
[-C--:B0--3--:R-:W-:Y:S02]  /*11550*/  @!P4 IADD3 R10, P0, R6, R11.reuse, RZ ;  /* 0x0000000b060ac210 */ /* 0x089fe40007f1e0ff */
[C---:B------:R-:W-:Y:S02]  /*11560*/  @!P4 IADD3 R4, P1, R14.reuse, R11, RZ ;  /* 0x0000000b0e04c210 */ /* 0x040fe40007f3e0ff */
[-C--:B------:R-:W-:Y:S01]  /*11570*/  @!P5 IADD3 R8, P3, R14, R5.reuse, RZ ;  /* 0x000000050e08d210 */ /* 0x080fe20007f7e0ff */
[--C-:B--2---:R-:W-:Y:S01]  /*11580*/  @!P4 IMAD.X R11, R7, 0x1, R24.reuse, P0 ;  /* 0x00000001070bc824 */ /* 0x104fe200000e0618 */
[----:B------:R-:W-:Y:S02]  /*11590*/  @!P5 SHF.L.U64.HI R12, R212, 0x1, R215 ;  /* 0x00000001d40cd819 */ /* 0x000fe400000102d7 */
[----:B------:R-:W-:Y:S01]  /*115a0*/  @!P5 IADD3 R6, P2, R6, R5, RZ ;  /* 0x000000050606d210 */ /* 0x000fe20007f5e0ff */
[----:B----4-:R-:W-:Y:S01]  /*115b0*/  @!P4 IMAD.X R5, R9, 0x1, R24, P1 ;  /* 0x000000010905c824 */ /* 0x010fe200008e0618 */
[----:B------:R-:W-:-:S02]  /*115c0*/  CS2R R70, SRZ ;  /* 0x0000000000467805 */ /* 0x000fc4000001ff00 */
        /* <DEDUP_REMOVED lines=9> */
.L_x_2838:
[----:B------:R-:W-:Y:S05]  /*11660*/  BSYNC B1 ;  /* 0x0000000000017941 */ /* 0x000fea0003800000 */
.L_x_2837:
[----:B0----5:R-:W-:Y:S01]  /*11670*/  IMAD.MOV.U32 R4, RZ, RZ, R70 ;  /* 0x000000ffff047224 */ /* 0x021fe200078e0046 */
[----:B---3--:R-:W-:Y:S01]  /*11680*/  MOV R6, R68 ;  /* 0x0000004400067202 */ /* 0x008fe20000000f00 */
[----:B------:R-:W-:Y:S01]  /*11690*/  IMAD.MOV.U32 R5, RZ, RZ, R71 ;  /* 0x000000ffff057224 */ /* 0x000fe200078e0047 */
[----:B------:R-:W-:Y:S01]  /*116a0*/  UMOV UR4, 0xffffffff ;  /* 0xffffffff00047882 */ /* 0x000fe20000000000 */
[----:B--2---:R-:W-:Y:S01]  /*116b0*/  IMAD.MOV.U32 R7, RZ, RZ, R69 ;  /* 0x000000ffff077224 */ /* 0x004fe200078e0045 */
        /* <DEDUP_REMOVED lines=22> */
[----:B------:R-:W-:Y:S01]  /*11820*/  IMAD.MOV.U32 R7, RZ, RZ, R57 ;  /* 0x000000ffff077224 */ /* 0x000fe200078e0039 */
[----:B------:R-:W-:Y:S02]  /*11830*/  PRMT R119, R6, 0x7610, R119 ;  /* 0x0000761006777816 */ /* 0x000fe40000000077 */
[----:B------:R-:W-:-:S02]  /*11840*/  MOV R6, R56 ;  /* 0x0000003800067202 */ /* 0x000fc40000000f00 */
[----:B------:R-:W-:Y:S02]  /*11850*/  PRMT R89, R89, 0x5410, R4 ;  /* 0x0000541059597816 */ /* 0x000fe40000000004 */
[----:B------:R-:W-:Y:S02]  /*11860*/  PRMT R103, R5, 0x7610, R103 ;  /* 0x0000761005677816 */ /* 0x000fe40000000067 */
[----:B------:R-:W-:Y:S02]  /*11870*/  PRMT R102, R102, 0x5410, R6 ;  /* 0x0000541066667816 */ /* 0x000fe40000000006 */
[----:B------:R-:W-:Y:S01]  /*11880*/  PRMT R87, R7, 0x7610, R87 ;  /* 0x0000761007577816 */ /* 0x000fe20000000057 */
[----:B------:R-:W-:Y:S06]  /*11890*/  BRA.DIV UR4, `(.L_x_2839) ;  /* 0x0000022a04847947 */ /* 0x000fec000b800000 */
[----:B------:R0:W2:Y:S04]  /*118a0*/  SHFL.IDX PT, R7, R72, 0x1, 0x181f ;  /* 0x00381f0048077f89 */ /* 0x0000a800000e0000 */
[----:B------:R0:W3:Y:S04]  /*118b0*/  SHFL.IDX PT, R6, R21, 0x1, 0x181f ;  /* 0x00381f0015067f89 */ /* 0x0000e800000e0000 */
[----:B----4-:R0:W4:Y:S04]  /*118c0*/  SHFL.IDX PT, R9, R20, 0x1, 0x181f ;  /* 0x00381f0014097f89 */ /* 0x01012800000e0000 */
[----:B------:R0:W0:Y:S02]  /*118d0*/  SHFL.IDX PT, R14, R3, 0x1, 0x181f ;  /* 0x00381f00030e7f89 */ /* 0x00002400000e0000 */
.L_x_3138:
        /* <DEDUP_REMOVED lines=19> */
[----:B------:R-:W-:Y:S02]  /*11a10*/  @!P5 SHF.L.U32 R11, R212, 0x1, RZ ;  /* 0x00000001d40bd819 */ /* 0x000fe400000006ff */
[-C--:B---3--:R-:W-:Y:S02]  /*11a20*/  @!P4 IADD3 R10, P0, R6, R5.reuse, RZ ;  /* 0x00000005060ac210 */ /* 0x088fe40007f1e0ff */
[C---:B0-----:R-:W-:Y:S02]  /*11a30*/  @!P4 IADD3 R4, P1, R14.reuse, R5, RZ ;  /* 0x000000050e04c210 */ /* 0x041fe40007f3e0ff */
[-C--:B------:R-:W-:Y:S02]  /*11a40*/  @!P5 IADD3 R8, P3, R14, R11.reuse, RZ ;  /* 0x0000000b0e08d210 */ /* 0x080fe40007f7e0ff */
[----:B------:R-:W-:Y:S01]  /*11a50*/  @!P5 IADD3 R6, P2, R6, R11, RZ ;  /* 0x0000000b0606d210 */ /* 0x000fe20007f5e0ff */
[--C-:B--2---:R-:W-:Y:S01]  /*11a60*/  @!P4 IMAD.X R11, R7, 0x1, R12.reuse, P0 ;  /* 0x00000001070bc824 */ /* 0x104fe200000e060c */
[----:B------:R-:W-:Y:S01]  /*11a70*/  @!P5 SHF.L.U64.HI R14, R212, 0x1, R215 ;  /* 0x00000001d40ed819 */ /* 0x000fe200000102d7 */
[----:B----4-:R-:W-:Y:S01]  /*11a80*/  @!P4 IMAD.X R5, R9, 0x1, R12, P1 ;  /* 0x000000010905c824 */ /* 0x010fe200008e060c */
[----:B------:R-:W-:-:S02]  /*11a90*/  CS2R R40, SRZ ;  /* 0x0000000000287805 */ /* 0x000fc4000001ff00 */
[----:B------:R-:W-:Y:S02]  /*11aa0*/  CS2R R54, SRZ ;  /* 0x0000000000367805 */ /* 0x000fe4000001ff00 */
        /* <DEDUP_REMOVED lines=9> */
.L_x_2841:
[----:B------:R-:W-:Y:S05]  /*11b40*/  BSYNC B1 ;  /* 0x0000000000017941 */ /* 0x000fea0003800000 */
.L_x_2840:
[----:B0----5:R-:W-:Y:S01]  /*11b50*/  IMAD.MOV.U32 R4, RZ, RZ, R54 ;  /* 0x000000ffff047224 */ /* 0x021fe200078e0036 */
[----:B--2---:R-:W-:Y:S01]  /*11b60*/  MOV R7, R53 ;  /* 0x0000003500077202 */ /* 0x004fe20000000f00 */
[----:B------:R-:W-:Y:S01]  /*11b70*/  IMAD.MOV.U32 R5, RZ, RZ, R55 ;  /* 0x000000ffff057224 */ /* 0x000fe200078e0037 */
[----:B------:R-:W-:Y:S01]  /*11b80*/  UMOV UR4, 0xffffffff ;  /* 0xffffffff00047882 */ /* 0x000fe20000000000 */
[----:B---3--:R-:W-:-:S03]  /*11b90*/  IMAD.MOV.U32 R6, RZ, RZ, R52 ;  /* 0x000000ffff067224 */ /* 0x008fc600078e0034 */
        /* <DEDUP_REMOVED lines=18> */
[----:B------:R-:W-:Y:S02]  /*11cc0*/  PRMT R114, R5, 0x5410, R4 ;  /* 0x0000541005727816 */ /* 0x000fe40000000004 */
[----:B------:R-:W-:Y:S01]  /*11cd0*/  PRMT R113, R7, 0x5410, R6 ;  /* 0x0000541007717816 */ /* 0x000fe20000000006 */
[----:B------:R-:W-:Y:S06]  /*11ce0*/  BRA.DIV UR4, `(.L_x_2842) ;  /* 0x0000022604e07947 */ /* 0x000fec000b800000 */
[----:B------:R0:W2:Y:S04]  /*11cf0*/  SHFL.IDX PT, R7, R72, 0x2, 0x181f ;  /* 0x00581f0048077f89 */ /* 0x0000a800000e0000 */
[----:B------:R0:W3:Y:S04]  /*11d00*/  SHFL.IDX PT, R6, R21, 0x2, 0x181f ;  /* 0x00581f0015067f89 */ /* 0x0000e800000e0000 */
[----:B----4-:R0:W4:Y:S04]  /*11d10*/  SHFL.IDX PT, R9, R20, 0x2, 0x181f ;  /* 0x00581f0014097f89 */ /* 0x01012800000e0000 */
[----:B------:R0:W0:Y:S02]  /*11d20*/  SHFL.IDX PT, R8, R3, 0x2, 0x181f ;  /* 0x00581f0003087f89 */ /* 0x00002400000e0000 */
.L_x_3144:
        /* <DEDUP_REMOVED lines=21> */
[----:B------:R-:W-:Y:S02]  /*11e80*/  @!P5 SHF.L.U64.HI R14, R212, 0x1, R215 ;  /* 0x00000001d40ed819 */ /* 0x000fe400000102d7 */
[-C--:B---3--:R-:W-:Y:S02]  /*11e90*/  @!P4 IADD3 R10, P0, R6, R11.reuse, RZ ;  /* 0x0000000b060ac210 */ /* 0x088fe40007f1e0ff */
[----:B0-----:R-:W-:Y:S02]  /*11ea0*/  @!P4 IADD3 R4, P1, R8, R11, RZ ;  /* 0x0000000b0804c210 */ /* 0x001fe40007f3e0ff */
[-C--:B------:R-:W-:Y:S02]  /*11eb0*/  @!P5 IADD3 R6, P2, R6, R5.reuse, RZ ;  /* 0x000000050606d210 */ /* 0x080fe40007f5e0ff */
[----:B------:R-:W-:Y:S01]  /*11ec0*/  @!P5 IADD3 R8, P3, R8, R5, RZ ;  /* 0x000000050808d210 */ /* 0x000fe20007f7e0ff */
[----:B----4-:R-:W-:Y:S01]  /*11ed0*/  @!P4 IMAD.X R5, R9, 0x1, R12, P1 ;  /* 0x000000010905c824 */ /* 0x010fe200008e060c */
[----:B--2---:R-:W-:-:S02]  /*11ee0*/  @!P4 IADD3.X R11, R7, R12, RZ, P0, !PT ;  /* 0x0000000c070bc210 */ /* 0x004fc400007fe4ff */
[----:B------:R-:W-:Y:S02]  /*11ef0*/  CS2R R32, SRZ ;  /* 0x0000000000207805 */ /* 0x000fe4000001ff00 */
        /* <DEDUP_REMOVED lines=10> */
.L_x_2844:
[----:B------:R-:W-:Y:S05]  /*11fa0*/  BSYNC B1 ;  /* 0x0000000000017941 */ /* 0x000fea0003800000 */
.L_x_2843:
[----:B0--3-5:R-:W-:Y:S01]  /*11fb0*/  IMAD.MOV.U32 R6, RZ, RZ, R39 ;  /* 0x000000ffff067224 */ /* 0x029fe200078e0027 */
[----:B--2---:R-:W-:Y:S01]  /*11fc0*/  MOV R7, R38 ;  /* 0x0000002600077202 */ /* 0x004fe20000000f00 */
[----:B------:R-:W-:Y:S01]  /*11fd0*/  IMAD.MOV.U32 R5, RZ, RZ, R36 ;  /* 0x000000ffff057224 */ /* 0x000fe200078e0024 */
        /* <DEDUP_REMOVED lines=24> */
[----:B------:R0:W2:Y:S04]  /*12160*/  SHFL.IDX PT, R78, R21, 0x3, 0x181f ;  /* 0x00781f00154e7f89 */ /* 0x0000a800000e0000 */
[----:B------:R0:W3:Y:S04]  /*12170*/  SHFL.IDX PT, R77, R72, 0x3, 0x181f ;  /* 0x00781f00484d7f89 */ /* 0x0000e800000e0000 */
[----:B-1----:R0:W1:Y:S04]  /*12180*/  SHFL.IDX PT, R21, R20, 0x3, 0x181f ;  /* 0x00781f0014157f89 */ /* 0x00206800000e0000 */
[----:B------:R-:W0:Y:S02]  /*12190*/  SHFL.IDX PT, R3, R3, 0x3, 0x181f ;  /* 0x00781f0003037f89 */ /* 0x000e2400000e0000 */
.L_x_3150:
[----:B------:R-:W-:Y:S01]  /*121a0*/  IADD3 R0, R0, 0x60, RZ ;  /* 0x0000006000007810 */ /* 0x000fe20007ffe0ff */
[----:B------:R-:W-:Y:S01]  /*121b0*/  BSSY B1, `(.L_x_2846) ;  /* 0x0000025000017945 */ /* 0x000fe20003800000 */
[----:B------:R-:W-:Y:S02]  /*121c0*/  CS2R R4, SRZ ;  /* 0x0000000000047805 */ /* 0x000fe4000001ff00 */
[----:B------:R-:W-:Y:S02]  /*121d0*/  CS2R R10, SRZ ;  /* 0x00000000000a7805 */ /* 0x000fe4000001ff00 */
[----:B------:R-:W-:Y:S02]  /*121e0*/  ISETP.GE.AND P0, PT, R0, R76, PT ;  /* 0x0000004c0000720c */ /* 0x000fe40003f06270 */
[----:B----4-:R-:W-:Y:S02]  /*121f0*/  CS2R R8, SRZ ;  /* 0x0000000000087805 */ /* 0x010fe4000001ff00 */
[----:B------:R-:W-:-:S02]  /*12200*/  CS2R R12, SRZ ;  /* 0x00000000000c7805 */ /* 0x000fc4000001ff00 */
[----:B------:R-:W-:Y:S02]  /*12210*/  CS2R R14, SRZ ;  /* 0x00000000000e7805 */ /* 0x000fe4000001ff00 */
[----:B0-----:R-:W-:Y:S02]  /*12220*/  CS2R R72, SRZ ;  /* 0x0000000000487805 */ /* 0x001fe4000001ff00 */
[----:B------:R-:W-:-:S03]  /*12230*/  CS2R R74, SRZ ;  /* 0x00000000004a7805 */ /* 0x000fc6000001ff00 */
[----:B------:R-:W-:Y:S05]  /*12240*/  @P0 BRA `(.L_x_2847) ;  /* 0x00000000006c0947 */ /* 0x000fea0003800000 */
[----:B------:R-:W-:Y:S01]  /*12250*/  ULDC UR4, c[0x0][0x3f4] ;  /* 0x0000fd0000047ab9 */ /* 0x000fe20000000800 */
[----:B------:R-:W-:Y:S02]  /*12260*/  CS2R R12, SRZ ;  /* 0x00000000000c7805 */ /* 0x000fe4000001ff00 */
[----:B------:R-:W-:Y:S02]  /*12270*/  ISETP.GE.AND P1, PT, R16, UR4, PT ;  /* 0x0000000410007c0c */ /* 0x000fe4000bf26270 */
[----:B------:R-:W-:Y:S02]  /*12280*/  CS2R R14, SRZ ;  /* 0x00000000000e7805 */ /* 0x000fe4000001ff00 */
[----:B------:R-:W-:-:S09]  /*12290*/  ISETP.GE.AND P2, PT, R214, UR4, PT ;  /* 0x00000004d6007c0c */ /* 0x000fd2000bf46270 */
[C---:B------:R-:W-:Y:S01]  /*122a0*/  @!P1 IMAD.SHL.U32 R4, R16.reuse, 0x2, RZ ;  /* 0x0000000210049824 */ /* 0x040fe200078e00ff */
[----:B------:R-:W-:-:S04]  /*122b0*/  @!P1 SHF.L.U64.HI R0, R16, 0x1, R17 ;  /* 0x0000000110009819 */ /* 0x000fc80000010211 */
[----:B--2---:R-:W-:-:S05]  /*122c0*/  @!P1 IADD3 R6, P0, R78, R4, RZ ;  /* 0x000000044e069210 */ /* 0x004fca0007f1e0ff */
[--C-:B---3--:R-:W-:Y:S01]  /*122d0*/  @!P1 IMAD.X R7, R77, 0x1, R0.reuse, P0 ;  /* 0x000000014d079824 */ /* 0x108fe200000e0600 */
[----:B------:R-:W-:Y:S02]  /*122e0*/  @!P1 IADD3 R4, P0, R3, R4, RZ ;  /* 0x0000000403049210 */ /* 0x000fe40007f1e0ff */
[----:B------:R-:W-:Y:S02]  /*122f0*/  CS2R R10, SRZ ;  /* 0x00000000000a7805 */ /* 0x000fe4000001ff00 */
[----:B------:R-:W-:Y:S02]  /*12300*/  CS2R R8, SRZ ;  /* 0x0000000000087805 */ /* 0x000fe4000001ff00 */
[C---:B------:R-:W-:Y:S02]  /*12310*/  @!P2 SHF.L.U32 R20, R212.reuse, 0x1, RZ ;  /* 0x00000001d414a819 */ /* 0x040fe400000006ff */
[----:B------:R-:W-:Y:S01]  /*12320*/  CS2R R72, SRZ ;  /* 0x0000000000487805 */ /* 0x000fe2000001ff00 */
[----:B-1----:R-:W-:Y:S01]  /*12330*/  @!P1 IMAD.X R5, R21, 0x1, R0, P0 ;  /* 0x0000000115059824 */ /* 0x002fe200000e0600 */
[----:B------:R-:W-:-:S02]  /*12340*/  @!P2 SHF.L.U64.HI R0, R212, 0x1, R215 ;  /* 0x00000001d400a819 */ /* 0x000fc400000102d7 */
[----:B------:R-:W-:Y:S01]  /*12350*/  CS2R R74, SRZ ;  /* 0x00000000004a7805 */ /* 0x000fe2000001ff00 */
[----:B------:R-:W5:Y:S04]  /*12360*/  @!P1 LD.E.128 R12, desc[UR60][R6.64] ;  /* 0x0000003c060c9980 */ /* 0x000f68000c101d00 */
[----:B------:R0:W5:Y:S02]  /*12370*/  @!P1 LD.E.128 R8, desc[UR60][R4.64] ;  /* 0x0000003c04089980 */ /* 0x000164000c101d00 */
[-C--:B0-----:R-:W-:Y:S02]  /*12380*/  @!P2 IADD3 R4, P0, R78, R20.reuse, RZ ;  /* 0x000000144e04a210 */ /* 0x081fe40007f1e0ff */
[----:B------:R-:W-:-:S03]  /*12390*/  @!P2 IADD3 R20, P1, R3, R20, RZ ;  /* 0x000000140314a210 */ /* 0x000fc60007f3e0ff */
[--C-:B------:R-:W-:Y:S01]  /*123a0*/  @!P2 IMAD.X R5, R77, 0x1, R0.reuse, P0 ;  /* 0x000000014d05a824 */ /* 0x100fe200000e0600 */
[----:B------:R-:W-:Y:S01]  /*123b0*/  CS2R R6, SRZ ;  /* 0x0000000000067805 */ /* 0x000fe2000001ff00 */
[----:B------:R-:W-:-:S03]  /*123c0*/  @!P2 IMAD.X R21, R21, 0x1, R0, P1 ;  /* 0x000000011515a824 */ /* 0x000fc600008e0600 */
[----:B------:R0:W5:Y:S02]  /*123d0*/  @!P2 LD.E.128 R72, desc[UR60][R4.64] ;  /* 0x0000003c0448a980 */ /* 0x000164000c101d00 */
[----:B0-----:R-:W-:-:S06]  /*123e0*/  CS2R R4, SRZ ;  /* 0x0000000000047805 */ /* 0x001fcc000001ff00 */
[----:B------:R0:W5:Y:S02]  /*123f0*/  @!P2 LD.E.128 R4, desc[UR60][R20.64] ;  /* 0x0000003c1404a980 */ /* 0x000164000c101d00 */
.L_x_2847:
[----:B------:R-:W-:Y:S05]  /*12400*/  BSYNC B1 ;  /* 0x0000000000017941 */ /* 0x000fea0003800000 */
.L_x_2846:
[----:B------:R-:W4:Y:S01]  /*12410*/  LDL R3, [R1+0xa0] ;  /* 0x0000a00001037983 */ /* 0x000f220000100800 */
[----:B------:R-:W-:Y:S01]  /*12420*/  BSSY B1, `(.L_x_2848) ;  /* 0x0000007000017945 */ /* 0x000fe20003800000 */
[----:B----4-:R-:W-:-:S04]  /*12430*/  LEA.HI R0, R3, R3, RZ, 0x1 ;  /* 0x0000000303007211 */ /* 0x010fc800078f08ff */
[----:B------:R-:W-:-:S05]  /*12440*/  LOP3.LUT R0, R0, 0xfffffffe, RZ, 0xc0, !PT ;  /* 0xfffffffe00007812 */ /* 0x000fca00078ec0ff */
[----:B------:R-:W-:-:S05]  /*12450*/  IMAD.IADD R0, R3, 0x1, -R0 ;  /* 0x0000000103007824 */ /* 0x000fca00078e0a00 */
[----:B------:R-:W-:-:S04]  /*12460*/  SHF.L.U32 R0, R0, 0x1f, RZ ;  /* 0x0000001f00007819 */ /* 0x000fc800000006ff */
[----:B------:R-:W4:Y:S02]  /*12470*/  SYNCS.PHASECHK.TRANS64.TRYWAIT P0, [R23+URZ+0x38800], R0 ;  /* 0x03880000170075a7 */ /* 0x000f24000800017f */
[----:B----4-:R-:W-:Y:S05]  /*12480*/  @!P0 BRA `(.L_x_2849) ;  /* 0x0000022000e08947 */ /* 0x010fea0003800000 */
.L_x_3151:
[----:B------:R-:W-:Y:S05]  /*12490*/  BSYNC B1 ;  /* 0x0000000000017941 */ /* 0x000fea0003800000 */
.L_x_2848:
[----:B0-----:R-:W2:Y:S01]  /*124a0*/  LDL R20, [R1+0x74] ;  /* 0x0000740001147983 */ /* 0x001ea20000100800 */
[----:B----45:R-:W-:Y:S01]  /*124b0*/  IMAD.MOV.U32 R0, RZ, RZ, R7 ;  /* 0x000000ffff007224 */ /* 0x030fe200078e0007 */
[----:B------:R-:W-:Y:S01]  /*124c0*/  MOV R3, R6 ;  /* 0x0000000600037202 */ /* 0x000fe20000000f00 */
[----:B------:R-:W-:Y:S03]  /*124d0*/  BSSY B1, `(.L_x_2850) ;  /* 0x00000e7000017945 */ /* 0x000fe60003800000 */
        /* <DEDUP_REMOVED lines=17> */
[----:B--2---:R-:W-:Y:S02]  /*125f0*/  VIADDMNMX R0, R76, -R20, 0x80, PT ;  /* 0x000000804c007446 */ /* 0x004fe40003800914 */
[----:B------:R-:W-:Y:S02]  /*12600*/  MOV R20, R72 ;  /* 0x0000004800147202 */ /* 0x000fe40000000f00 */
[----:B------:R-:W-:Y:S02]  /*12610*/  ISETP.GE.AND P0, PT, R225, R0, PT ;  /* 0x00000000e100720c */ /* 0x000fe40003f06270 */
[----:B------:R-:W-:Y:S01]  /*12620*/  PRMT R92, R20, 0x5410, R3 ;  /* 0x00005410145c7816 */ /* 0x000fe20000000003 */
[----:B------:R-:W-:Y:S02]  /*12630*/  IMAD.MOV.U32 R20, RZ, RZ, R74 ;  /* 0x000000ffff147224 */ /* 0x000fe400078e004a */
[----:B------:R-:W-:-:S05]  /*12640*/  IMAD.MOV.U32 R3, RZ, RZ, R75 ;  /* 0x000000ffff037224 */ /* 0x000fca00078e004b */
[----:B------:R-:W-:-:S03]  /*12650*/  PRMT R93, R20, 0x5410, R3 ;  /* 0x00005410145d7816 */ /* 0x000fc60000000003 */
[----:B------:R-:W-:Y:S05]  /*12660*/  @P0 BRA `(.L_x_2851) ;  /* 0x0000000c00340947 */ /* 0x000fea0003800000 */
[----:B------:R0:W5:Y:S01]  /*12670*/  LDL R121, [R1+0x68] ;  /* 0x0000680001797983 */ /* 0x0001620000100800 */
[----:B------:R-:W2:Y:S01]  /*12680*/  LDC R3, c[0x0][0x3f4] ;  /* 0x0000fd00ff037b82 */ /* 0x000ea20000000800 */
[C---:B------:R-:W-:Y:S01]  /*12690*/  SHF.L.U32 R122, R225.reuse, 0x6, RZ ;  /* 0x00000006e17a7819 */ /* 0x040fe200000006ff */
[----:B------:R-:W-:Y:S01]  /*126a0*/  IMAD.SHL.U32 R123, R225, 0x40, RZ ;  /* 0x00000040e17b7824 */ /* 0x000fe200078e00ff */
[----:B------:R-:W-:Y:S02]  /*126b0*/  BSSY B2, `(.L_x_2852) ;  /* 0x0000066000027945 */ /* 0x000fe40003800000 */
[----:B------:R-:W-:Y:S02]  /*126c0*/  LOP3.LUT R122, R122, 0x1c0, RZ, 0xc0, !PT ;  /* 0x000001c07a7a7812 */ /* 0x000fe400078ec0ff */
[----:B------:R-:W-:Y:S02]  /*126d0*/  LOP3.LUT R123, R123, 0x1c0, RZ, 0xc0, !PT ;  /* 0x000001c07b7b7812 */ /* 0x000fe400078ec0ff */
[----:B------:R-:W-:-:S02]  /*126e0*/  SHF.R.U32.HI R122, RZ, 0x3, R122 ;  /* 0x00000003ff7a7819 */ /* 0x000fc4000001167a */
[----:B--2---:R-:W-:-:S13]  /*126f0*/  ISETP.GE.AND P0, PT, R16, R3, PT ;  /* 0x000000031000720c */ /* 0x004fda0003f06270 */
[----:B0-----:R-:W-:Y:S05]  /*12700*/  @P0 BRA `(.L_x_2853) ;  /* 0x0000000400800947 */ /* 0x001fea0003800000 */
[----:B-1----:R-:W2:Y:S04]  /*12710*/  LDL R21, [R1+0x8c] ;  /* 0x00008c0001157983 */ /* 0x002ea80000100800 */
[----:B------:R-:W4:Y:S01]  /*12720*/  LDL R124, [R1+0x70] ;  /* 0x00007000017c7983 */ /* 0x000f220000100800 */
[----:B------:R-:W-:Y:S01]  /*12730*/  HADD2.F32 R87, -RZ, R87.H0_H0 ;  /* 0x20000057ff577230 */ /* 0x000fe20000004100 */
[--C-:B------:R-:W-:Y:S01]  /*12740*/  SHF.R.U64 R64, R64, 0x10, R65.reuse ;  /* 0x0000001040407819 */ /* 0x100fe20000001241 */
[----:B------:R-:W-:Y:S01]  /*12750*/  HADD2.F32 R104, -RZ, R104.H0_H0 ;  /* 0x20000068ff687230 */ /* 0x000fe20000004100 */
[----:B------:R-:W-:Y:S02]  /*12760*/  SHF.R.U32.HI R65, RZ, 0x10, R65 ;  /* 0x00000010ff417819 */ /* 0x000fe40000011641 */
[----:B------:R-:W-:Y:S01]  /*12770*/  SHF.R.U64 R66, R66, 0x10, R67 ;  /* 0x0000001042427819 */ /* 0x000fe20000001243 */
[----:B------:R-:W-:Y:S01]  /*12780*/  HADD2.F32 R64, -RZ, R64.H0_H0 ;  /* 0x20000040ff407230 */ /* 0x000fe20000004100 */
[----:B------:R-:W-:-:S02]  /*12790*/  SHF.R.U64 R58, R58, 0x10, R59 ;  /* 0x000000103a3a7819 */ /* 0x000fc4000000123b */
[----:B--2---:R-:W-:-:S04]  /*127a0*/  LEA.HI R20, R3, R21, RZ, 0x1d ;  /* 0x0000001503147211 */ /* 0x004fc800078fe8ff */
[----:B------:R-:W-:Y:S01]  /*127b0*/  SHF.R.S32.HI R21, RZ, 0x1f, R20 ;  /* 0x0000001fff157819 */ /* 0x000fe20000011414 */
[----:B----4-:R-:W0:Y:S03]  /*127c0*/  LDS.128 R80, [R124] ;  /* 0x000000007c507984 */ /* 0x010e260000000c00 */
[----:B------:R-:W-:Y:S01]  /*127d0*/  LEA.HI R21, R21, R20, RZ, 0x3 ;  /* 0x0000001415157211 */ /* 0x000fe200078f18ff */
[----:B------:R-:W-:-:S04]  /*127e0*/  IMAD.SHL.U32 R20, R20, 0x8, RZ ;  /* 0x0000000814147824 */ /* 0x000fc800078e00ff */
[----:B------:R-:W-:Y:S01]  /*127f0*/  IMAD.SHL.U32 R21, R21, 0x400, RZ ;  /* 0x0000040015157824 */ /* 0x000fe200078e00ff */
[----:B------:R-:W-:-:S04]  /*12800*/  LOP3.LUT R20, R123, 0x38, R20, 0xf8, !PT ;  /* 0x000000387b147812 */ /* 0x000fc800078ef814 */
[----:B------:R-:W-:Y:S02]  /*12810*/  LOP3.LUT R20, R20, R122, RZ, 0x3c, !PT ;  /* 0x0000007a14147212 */ /* 0x000fe400078e3cff */
[----:B------:R-:W-:-:S04]  /*12820*/  LOP3.LUT R21, R21, 0x7fffe000, RZ, 0xc0, !PT ;  /* 0x7fffe00015157812 */ /* 0x000fc800078ec0ff */
[----:B-----5:R-:W-:Y:S01]  /*12830*/  IADD3 R20, R20, R21, R121 ;  /* 0x0000001514147210 */ /* 0x020fe20007ffe079 */
[----:B------:R-:W-:-:S03]  /*12840*/  HADD2.F32 R21, -RZ, R85.H0_H0 ;  /* 0x20000055ff157230 */ /* 0x000fc60000004100 */
[----:B------:R-:W-:-:S05]  /*12850*/  LEA R20, R20, R23, 0x1 ;  /* 0x0000001714147211 */ /* 0x000fca00078e08ff */
[----:B---3--:R-:W1:Y:S01]  /*12860*/  LDS.128 R76, [R20+0x14400] ;  /* 0x01440000144c7984 */ /* 0x008e620000000c00 */
        /* <DEDUP_REMOVED lines=22> */
[----:B------:R-:W-:Y:S02]  /*129d0*/  HADD2.F32 R77, -RZ, R89.H0_H0 ;  /* 0x20000059ff4d7230 */ /* 0x000fe40000004100 */
[----:B------:R-:W-:Y:S02]  /*129e0*/  HADD2.F32 R102, -RZ, R102.H0_H0 ;  /* 0x20000066ff667230 */ /* 0x000fe40000004100 */
[----:B------:R-:W-:Y:S01]  /*129f0*/  FMUL.FTZ R56, R88, R81 ;  /* 0x0000005158387220 */ /* 0x000fe20000410000 */
[----:B------:R-:W-:-:S03]  /*12a00*/  F2FP.F16.F32.PACK_AB R65, R65, R21 ;  /* 0x000000154141723e */ /* 0x000fc600000000ff */
[-C--:B------:R-:W-:Y:S01]  /*12a10*/  FFMA.FTZ R56, R86, R77.reuse, -R56 ;  /* 0x0000004d56387223 */ /* 0x080fe20000010838 */
[----:B------:R-:W-:Y:S01]  /*12a20*/  FMUL.FTZ R77, R88, R77 ;  /* 0x0000004d584d7220 */ /* 0x000fe20000410000 */
[----:B------:R-:W-:-:S03]  /*12a30*/  HADD2.F32 R88, -RZ, R82.H0_H0 ;  /* 0x20000052ff587230 */ /* 0x000fc60000004100 */
[----:B------:R-:W-:Y:S01]  /*12a40*/  FFMA.FTZ R86, R86, R81, R77 ;  /* 0x0000005156567223 */ /* 0x000fe2000001004d */
[----:B------:R-:W-:Y:S02]  /*12a50*/  HADD2.F32 R77, -RZ, R89.H1_H1 ;  /* 0x30000059ff4d7230 */ /* 0x000fe40000004100 */
[--C-:B------:R-:W-:Y:S02]  /*12a60*/  HADD2.F32 R89, -RZ, R78.reuse.H0_H0 ;  /* 0x2000004eff597230 */ /* 0x100fe40000004100 */
[----:B------:R-:W-:-:S03]  /*12a70*/  HADD2.F32 R78, -RZ, R78.H1_H1 ;  /* 0x3000004eff4e7230 */ /* 0x000fc60000004100 */
[C---:B------:R-:W-:Y:S01]  /*12a80*/  FMUL.FTZ R81, R89.reuse, R77 ;  /* 0x0000004d59517220 */ /* 0x040fe20000410000 */
[----:B------:R-:W-:-:S03]  /*12a90*/  FMUL.FTZ R89, R89, R102 ;  /* 0x0000006659597220 */ /* 0x000fc60000410000 */
[C---:B------:R-:W-:Y:S01]  /*12aa0*/  FFMA.FTZ R81, R88.reuse, R102, -R81 ;  /* 0x0000006658517223 */ /* 0x040fe20000010851 */
[----:B------:R-:W-:Y:S01]  /*12ab0*/  FFMA.FTZ R77, R88, R77, R89 ;  /* 0x0000004d584d7223 */ /* 0x000fe20000010059 */
[----:B------:R-:W-:Y:S02]  /*12ac0*/  HADD2.F32 R88, -RZ, R103.H0_H0 ;  /* 0x20000067ff587230 */ /* 0x000fe40000004100 */
        /* <DEDUP_REMOVED lines=8> */
[----:B------:R-:W-:Y:S02]  /*12b50*/  SHF.R.U32.HI R102, RZ, 0x10, R67 ;  /* 0x00000010ff667819 */ /* 0x000fe40000011643 */
[----:B------:R-:W-:-:S03]  /*12b60*/  SHF.R.U32.HI R67, RZ, 0x10, R59 ;  /* 0x00000010ff437819 */ /* 0x000fc6000001163b */
[----:B------:R-:W-:Y:S02]  /*12b70*/  HADD2.F32 R102, -RZ, R102.H0_H0 ;  /* 0x20000066ff667230 */ /* 0x000fe40000004100 */
[----:B------:R-:W-:-:S05]  /*12b80*/  HADD2.F32 R67, -RZ, R67.H0_H0 ;  /* 0x20000043ff437230 */ /* 0x000fca0000004100 */
[C---:B------:R-:W-:Y:S01]  /*12b90*/  FMUL.FTZ R59, R79.reuse, R67 ;  /* 0x000000434f3b7220 */ /* 0x040fe20000410000 */
[----:B------:R-:W-:-:S03]  /*12ba0*/  FMUL.FTZ R79, R79, R102 ;  /* 0x000000664f4f7220 */ /* 0x000fc60000410000 */
[C---:B------:R-:W-:Y:S01]  /*12bb0*/  FFMA.FTZ R59, R83.reuse, R102, -R59 ;  /* 0x00000066533b7223 */ /* 0x040fe2000001083b */
[----:B------:R-:W-:Y:S01]  /*12bc0*/  FFMA.FTZ R67, R83, R67, R79 ;  /* 0x0000004353437223 */ /* 0x000fe2000001004f */
[C---:B------:R-:W-:Y:S01]  /*12bd0*/  FMUL.FTZ R79, R76.reuse, R57 ;  /* 0x000000394c4f7220 */ /* 0x040fe20000410000 */
[-C--:B------:R-:W-:Y:S02]  /*12be0*/  FMUL.FTZ R76, R76, R64.reuse ;  /* 0x000000404c4c7220 */ /* 0x080fe40000410000 */
[----:B------:R-:W-:Y:S01]  /*12bf0*/  F2FP.F16.F32.PACK_AB R59, R59, R89 ;  /* 0x000000593b3b723e */ /* 0x000fe200000000ff */
[C---:B------:R-:W-:Y:S01]  /*12c00*/  FFMA.FTZ R64, R80.reuse, R64, -R79 ;  /* 0x0000004050407223 */ /* 0x040fe2000001084f */
[----:B------:R-:W-:Y:S01]  /*12c10*/  FFMA.FTZ R76, R80, R57, R76 ;  /* 0x00000039504c7223 */ /* 0x000fe2000001004c */
[----:B------:R-:W-:Y:S01]  /*12c20*/  HADD2.F32 R57, -RZ, R58.H0_H0 ;  /* 0x2000003aff397230 */ /* 0x000fe20000004100 */
[----:B------:R-:W-:Y:S01]  /*12c30*/  F2FP.F16.F32.PACK_AB R67, R67, R88 ;  /* 0x000000584343723e */ /* 0x000fe200000000ff */
[----:B------:R-:W-:Y:S01]  /*12c40*/  HADD2.F32 R58, -RZ, R66.H0_H0 ;  /* 0x20000042ff3a7230 */ /* 0x000fe20000004100 */
[----:B------:R-:W-:Y:S01]  /*12c50*/  F2FP.F16.F32.PACK_AB R56, R64, R56 ;  /* 0x000000384038723e */ /* 0x000fe200000000ff */
[----:B------:R-:W-:-:S02]  /*12c60*/  HADD2.F32 R66, -RZ, R82.H1_H1 ;  /* 0x30000052ff427230 */ /* 0x000fc40000004100 */
[-C--:B------:R-:W-:Y:S01]  /*12c70*/  FMUL.FTZ R79, R78, R57.reuse ;  /* 0x000000394e4f7220 */ /* 0x080fe20000410000 */
[----:B------:R-:W-:Y:S01]  /*12c80*/  F2FP.F16.F32.PACK_AB R64, R76, R86 ;  /* 0x000000564c40723e */ /* 0x000fe200000000ff */
[-C--:B------:R-:W-:Y:S02]  /*12c90*/  FMUL.FTZ R78, R78, R58.reuse ;  /* 0x0000003a4e4e7220 */ /* 0x080fe40000410000 */
[C---:B------:R-:W-:Y:S02]  /*12ca0*/  FFMA.FTZ R58, R66.reuse, R58, -R79 ;  /* 0x0000003a423a7223 */ /* 0x040fe4000001084f */
[----:B------:R-:W-:Y:S01]  /*12cb0*/  FFMA.FTZ R66, R66, R57, R78 ;  /* 0x0000003942427223 */ /* 0x000fe2000001004e */
[----:B------:R-:W-:Y:S02]  /*12cc0*/  F2FP.F16.F32.PACK_AB R57, R87, R85 ;  /* 0x000000555739723e */ /* 0x000fe400000000ff */
[----:B------:R-:W-:Y:S02]  /*12cd0*/  F2FP.F16.F32.PACK_AB R58, R58, R81 ;  /* 0x000000513a3a723e */ /* 0x000fe400000000ff */
[----:B------:R-:W-:-:S03]  /*12ce0*/  F2FP.F16.F32.PACK_AB R66, R66, R77 ;  /* 0x0000004d4242723e */ /* 0x000fc600000000ff */
[----:B------:R0:W-:Y:S04]  /*12cf0*/  STS.128 [R124], R56 ;  /* 0x000000387c007388 */ /* 0x0001e80000000c00 */
[----:B------:R0:W-:Y:S02]  /*12d00*/  STS.128 [R20+0x14400], R64 ;  /* 0x0144004014007388 */ /* 0x0001e40000000c00 */
.L_x_2853:
[----:B------:R-:W-:Y:S05]  /*12d10*/  BSYNC B2 ;  /* 0x0000000000027941 */ /* 0x000fea0003800000 */
.L_x_2852:
[----:B------:R-:W-:-:S13]  /*12d20*/  ISETP.GE.AND P0, PT, R214, R3, PT ;  /* 0x00000003d600720c */ /* 0x000fda0003f06270 */
[----:B------:R-:W-:Y:S05]  /*12d30*/  @P0 BRA `(.L_x_2851) ;  /* 0x0000000400800947 */ /* 0x000fea0003800000 */
[----:B0-----:R-:W2:Y:S04]  /*12d40*/  LDL R20, [R1+0x138] ;  /* 0x0001380001147983 */ /* 0x001ea80000100800 */
[----:B------:R-:W4:Y:S01]  /*12d50*/  LDL R86, [R1+0x1c8] ;  /* 0x0001c80001567983 */ /* 0x000f220000100800 */
        /* <DEDUP_REMOVED lines=21> */
[----:B------:R-:W-:-:S04]  /*12eb0*/  HADD2.F32 R20, -RZ, R120.H0_H0 ;  /* 0x20000078ff147230 */ /* 0x000fc80000004100 */
[----:B------:R-:W-:-:S05]  /*12ec0*/  IMAD R3, R3, 0x2, R23 ;  /* 0x0000000203037824 */ /* 0x000fca00078e0217 */
[----:B------:R-:W1:Y:S01]  /*12ed0*/  LDS.128 R56, [R3+0x14400] ;  /* 0x0144000003387984 */ /* 0x000e620000000c00 */
[--C-:B0-----:R-:W-:Y:S02]  /*12ee0*/  HADD2.F32 R76, -RZ, R65.reuse.H0_H0 ;  /* 0x20000041ff4c7230 */ /* 0x101fe40000004100 */
[----:B------:R-:W-:Y:S02]  /*12ef0*/  HADD2.F32 R65, -RZ, R65.H1_H1 ;  /* 0x30000041ff417230 */ /* 0x000fe40000004100 */
[----:B-1----:R-:W-:Y:S02]  /*12f00*/  HADD2.F32 R21, -RZ, R57.H0_H0 ;  /* 0x20000039ff157230 */ /* 0x002fe40000004100 */
[--C-:B------:R-:W-:Y:S02]  /*12f10*/  HADD2.F32 R81, -RZ, R58.reuse.H0_H0 ;  /* 0x2000003aff517230 */ /* 0x100fe40000004100 */
[----:B------:R-:W-:Y:S02]  /*12f20*/  HADD2.F32 R83, -RZ, R59.H0_H0 ;  /* 0x2000003bff537230 */ /* 0x000fe40000004100 */
[C---:B---3--:R-:W-:Y:S01]  /*12f30*/  FMUL.FTZ R77, R21.reuse, R20 ;  /* 0x00000014154d7220 */ /* 0x048fe20000410000 */
        /* <DEDUP_REMOVED lines=64> */
.L_x_2851:
[----:B------:R-:W-:Y:S05]  /*13340*/  BSYNC B1 ;  /* 0x0000000000017941 */ /* 0x000fea0003800000 */
.L_x_2850:
[----:B--2---:R-:W-:Y:S01]  /*13350*/  IADD3 R3, R225, 0x20, RZ ;  /* 0x00000020e1037810 */ /* 0x004fe20007ffe0ff */
[----:B------:R-:W-:Y:S03]  /*13360*/  BSSY B1, `(.L_x_2854) ;  /* 0x00000d2000017945 */ /* 0x000fe60003800000 */
[----:B------:R-:W-:-:S13]  /*13370*/  ISETP.GE.AND P0, PT, R3, R0, PT ;  /* 0x000000000300720c */ /* 0x000fda0003f06270 */
[----:B------:R-:W-:Y:S05]  /*13380*/  @P0 BRA `(.L_x_2855) ;  /* 0x0000000c003c0947 */ /* 0x000fea0003800000 */
[----:B---3--:R2:W5:Y:S01]  /*13390*/  LDL R77, [R1+0x64] ;  /* 0x00006400014d7983 */ /* 0x0085620000100800 */
[----:B------:R-:W3:Y:S01]  /*133a0*/  LDC R3, c[0x0][0x3f4] ;  /* 0x0000fd00ff037b82 */ /* 0x000ee20000000800 */
[C---:B------:R-:W-:Y:S01]  /*133b0*/  VIADD R78, R225.reuse, 0x20 ;  /* 0x00000020e14e7836 */ /* 0x040fe20000000000 */
[----:B------:R-:W-:Y:S01]  /*133c0*/  BSSY B2, `(.L_x_2856) ;  /* 0x000006a000027945 */ /* 0x000fe20003800000 */
[----:B------:R-:W-:Y:S02]  /*133d0*/  VIADD R79, R225, 0x20 ;  /* 0x00000020e14f7836 */ /* 0x000fe40000000000 */
[----:B------:R-:W-:-:S03]  /*133e0*/  IMAD.SHL.U32 R78, R78, 0x40, RZ ;  /* 0x000000404e4e7824 */ /* 0x000fc600078e00ff */
[----:B------:R-:W-:Y:S02]  /*133f0*/  SHF.L.U32 R79, R79, 0x6, RZ ;  /* 0x000000064f4f7819 */ /* 0x000fe400000006ff */
[----:B------:R-:W-:Y:S02]  /*13400*/  LOP3.LUT R78, R78, 0x1c0, RZ, 0xc0, !PT ;  /* 0x000001c04e4e7812 */ /* 0x000fe400078ec0ff */
[----:B------:R-:W-:Y:S02]  /*13410*/  LOP3.LUT R79, R79, 0x1c0, RZ, 0xc0, !PT ;  /* 0x000001c04f4f7812 */ /* 0x000fe400078ec0ff */
[----:B------:R-:W-:Y:S02]  /*13420*/  SHF.R.U32.HI R78, RZ, 0x3, R78 ;  /* 0x00000003ff4e7819 */ /* 0x000fe4000001164e */
[-C--:B---3--:R-:W-:Y:S02]  /*13430*/  ISETP.GE.AND P0, PT, R16, R3.reuse, PT ;  /* 0x000000031000720c */ /* 0x088fe40003f06270 */
[----:B------:R-:W-:-:S11]  /*13440*/  ISETP.GE.AND P1, PT, R214, R3, PT ;  /* 0x00000003d600720c */ /* 0x000fd60003f26270 */
[----:B--2---:R-:W-:Y:S05]  /*13450*/  @P0 BRA `(.L_x_2857) ;  /* 0x0000000400800947 */ /* 0x004fea0003800000 */
[----:B0-----:R-:W2:Y:S04]  /*13460*/  LDL R20, [R1+0x8c] ;  /* 0x00008c0001147983 */ /* 0x001ea80000100800 */
[----:B------:R-:W3:Y:S01]  /*13470*/  LDL R80, [R1+0x1c4] ;  /* 0x0001c40001507983 */ /* 0x000ee20000100800 */
[--C-:B------:R-:W-:Y:S01]  /*13480*/  HADD2.F32 R66, -RZ, R115.reuse.H0_H0 ;  /* 0x20000073ff427230 */ /* 0x100fe20000004100 */
[----:B------:R-:W-:Y:S01]  /*13490*/  SHF.R.U64 R48, R48, 0x10, R49 ;  /* 0x0000001030307819 */ /* 0x000fe20000001231 */
[----:B------:R-:W-:Y:S01]  /*134a0*/  HADD2.F32 R115, -RZ, R115.H1_H1 ;  /* 0x30000073ff737230 */ /* 0x000fe20000004100 */
[----:B------:R-:W-:Y:S01]  /*134b0*/  SHF.R.U64 R42, R42, 0x10, R43 ;  /* 0x000000102a2a7819 */ /* 0x000fe2000000122b */
[--C-:B------:R-:W-:Y:S02]  /*134c0*/  HADD2.F32 R70, -RZ, R116.reuse.H1_H1 ;  /* 0x30000074ff467230 */ /* 0x100fe40000004100 */
[----:B------:R-:W-:-:S02]  /*134d0*/  HADD2.F32 R116, -RZ, R116.H0_H0 ;  /* 0x20000074ff747230 */ /* 0x000fc40000004100 */
[----:B------:R-:W-:Y:S02]  /*134e0*/  HADD2.F32 R42, -RZ, R42.H0_H0 ;  /* 0x2000002aff2a7230 */ /* 0x000fe40000004100 */
[----:B------:R-:W-:Y:S01]  /*134f0*/  HADD2.F32 R48, -RZ, R48.H0_H0 ;  /* 0x20000030ff307230 */ /* 0x000fe20000004100 */
[----:B--2---:R-:W-:-:S04]  /*13500*/  LEA.HI R20, R3, R20, RZ, 0x1d ;  /* 0x0000001403147211 */ /* 0x004fc800078fe8ff */
[----:B-1----:R-:W-:Y:S01]  /*13510*/  SHF.R.S32.HI R21, RZ, 0x1f, R20 ;  /* 0x0000001fff157819 */ /* 0x002fe20000011414 */
[----:B------:R-:W-:Y:S01]  /*13520*/  IMAD.SHL.U32 R56, R20, 0x8, RZ ;  /* 0x0000000814387824 */ /* 0x000fe200078e00ff */
[----:B---3--:R-:W0:Y:S02]  /*13530*/  LDS.128 R60, [R80] ;  /* 0x00000000503c7984 */ /* 0x008e240000000c00 */
[----:B------:R-:W-:Y:S02]  /*13540*/  LEA.HI R21, R21, R20, RZ, 0x3 ;  /* 0x0000001415157211 */ /* 0x000fe400078f18ff */
[----:B------:R-:W-:-:S03]  /*13550*/  LOP3.LUT R56, R79, 0x38, R56, 0xf8, !PT ;  /* 0x000000384f387812 */ /* 0x000fc600078ef838 */
[----:B------:R-:W-:Y:S01]  /*13560*/  IMAD.SHL.U32 R21, R21, 0x400, RZ ;  /* 0x0000040015157824 */ /* 0x000fe200078e00ff */
[----:B------:R-:W-:-:S04]  /*13570*/  LOP3.LUT R56, R56, R78, RZ, 0x3c, !PT ;  /* 0x0000004e38387212 */ /* 0x000fc800078e3cff */
[----:B------:R-:W-:-:S04]  /*13580*/  LOP3.LUT R21, R21, 0x7fffe000, RZ, 0xc0, !PT ;  /* 0x7fffe00015157812 */ /* 0x000fc800078ec0ff */
[----:B-----5:R-:W-:Y:S01]  /*13590*/  IADD3 R20, R56, R21, R77 ;  /* 0x0000001538147210 */ /* 0x020fe20007ffe04d */
[--C-:B------:R-:W-:Y:S02]  /*135a0*/  HADD2.F32 R21, -RZ, R113.reuse.H0_H0 ;  /* 0x20000071ff157230 */ /* 0x100fe40000004100 */
[----:B------:R-:W-:Y:S02]  /*135b0*/  HADD2.F32 R113, -RZ, R113.H1_H1 ;  /* 0x30000071ff717230 */ /* 0x000fe40000004100 */
[----:B------:R-:W-:-:S05]  /*135c0*/  IMAD R20, R20, 0x2, R23 ;  /* 0x0000000214147824 */ /* 0x000fca00078e0217 */
[----:B------:R-:W1:Y:S01]  /*135d0*/  LDS.128 R56, [R20+0x14400] ;  /* 0x0144000014387984 */ /* 0x000e620000000c00 */
[----:B0-----:R-:W-:Y:S02]  /*135e0*/  HADD2.F32 R65, -RZ, R61.H0_H0 ;  /* 0x2000003dff417230 */ /* 0x001fe40000004100 */
[--C-:B------:R-:W-:Y:S02]  /*135f0*/  HADD2.F32 R69, -RZ, R62.reuse.H0_H0 ;  /* 0x2000003eff457230 */ /* 0x100fe40000004100 */
[----:B------:R-:W-:Y:S02]  /*13600*/  HADD2.F32 R62, -RZ, R62.H1_H1 ;  /* 0x3000003eff3e7230 */ /* 0x000fe40000004100 */
[----:B-1----:R-:W-:-:S05]  /*13610*/  HADD2.F32 R64, -RZ, R57.H0_H0 ;  /* 0x20000039ff407230 */ /* 0x002fca0000004100 */
[C---:B------:R-:W-:Y:S01]  /*13620*/  FMUL.FTZ R67, R64.reuse, R21 ;  /* 0x0000001540437220 */ /* 0x040fe20000410000 */
[----:B------:R-:W-:-:S03]  /*13630*/  FMUL.FTZ R68, R64, R66 ;  /* 0x0000004240447220 */ /* 0x000fc60000410000 */
[C---:B------:R-:W-:Y:S01]  /*13640*/  FFMA.FTZ R64, R65.reuse, R66, -R67 ;  /* 0x0000004241407223 */ /* 0x040fe20000010843 */
[----:B------:R-:W-:Y:S01]  /*13650*/  FFMA.FTZ R21, R65, R21, R68 ;  /* 0x0000001541157223 */ /* 0x000fe20000010044 */
[----:B------:R-:W-:Y:S01]  /*13660*/  SHF.R.U32.HI R65, RZ, 0x10, R41 ;  /* 0x00000010ff417819 */ /* 0x000fe20000011629 */
[----:B------:R-:W-:Y:S01]  /*13670*/  HADD2.F32 R66, -RZ, R57.H1_H1 ;  /* 0x30000039ff427230 */ /* 0x000fe20000004100 */
[----:B------:R-:W-:Y:S01]  /*13680*/  SHF.R.U32.HI R68, RZ, 0x10, R49 ;  /* 0x00000010ff447819 */ /* 0x000fe20000011631 */
[----:B------:R-:W-:Y:S01]  /*13690*/  HADD2.F32 R57, -RZ, R61.H1_H1 ;  /* 0x3000003dff397230 */ /* 0x000fe20000004100 */
[----:B------:R-:W-:Y:S01]  /*136a0*/  SHF.R.U64 R41, R40, 0x10, R41 ;  /* 0x0000001028297819 */ /* 0x000fe20000001229 */
[----:B------:R-:W-:Y:S01]  /*136b0*/  HADD2.F32 R65, -RZ, R65.H0_H0 ;  /* 0x20000041ff417230 */ /* 0x000fe20000004100 */
[----:B------:R-:W-:Y:S01]  /*136c0*/  SHF.R.U32.HI R40, RZ, 0x10, R43 ;  /* 0x00000010ff287819 */ /* 0x000fe2000001162b */
[----:B------:R-:W-:Y:S01]  /*136d0*/  HADD2.F32 R68, -RZ, R68.H0_H0 ;  /* 0x20000044ff447230 */ /* 0x000fe20000004100 */
[----:B------:R-:W-:Y:S01]  /*136e0*/  SHF.R.U64 R49, R50, 0x10, R51 ;  /* 0x0000001032317819 */ /* 0x000fe20000001233 */
[----:B------:R-:W-:-:S02]  /*136f0*/  HADD2.F32 R67, -RZ, R58.H0_H0 ;  /* 0x2000003aff437230 */ /* 0x000fc40000004100 */
[CC--:B------:R-:W-:Y:S01]  /*13700*/  FMUL.FTZ R61, R66.reuse, R65.reuse ;  /* 0x00000041423d7220 */ /* 0x0c0fe20000410000 */
[----:B------:R-:W-:Y:S01]  /*13710*/  SHF.R.U32.HI R50, RZ, 0x10, R51 ;  /* 0x00000010ff327819 */ /* 0x000fe20000011633 */
[-C--:B------:R-:W-:Y:S01]  /*13720*/  FMUL.FTZ R66, R66, R68.reuse ;  /* 0x0000004442427220 */ /* 0x080fe20000410000 */
[----:B------:R-:W-:Y:S02]  /*13730*/  HADD2.F32 R40, -RZ, R40.H0_H0 ;  /* 0x20000028ff287230 */ /* 0x000fe40000004100 */
[C---:B------:R-:W-:Y:S01]  /*13740*/  FFMA.FTZ R68, R57.reuse, R68, -R61 ;  /* 0x0000004439447223 */ /* 0x040fe2000001083d */
[----:B------:R-:W-:Y:S02]  /*13750*/  HADD2.F32 R61, -RZ, R60.H0_H0 ;  /* 0x2000003cff3d7230 */ /* 0x000fe40000004100 */
[----:B------:R-:W-:Y:S01]  /*13760*/  FFMA.FTZ R57, R57, R65, R66 ;  /* 0x0000004139397223 */ /* 0x000fe20000010042 */
[----:B------:R-:W-:Y:S02]  /*13770*/  HADD2.F32 R65, -RZ, R56.H0_H0 ;  /* 0x20000038ff417230 */ /* 0x000fe40000004100 */
[----:B------:R-:W-:Y:S01]  /*13780*/  FMUL.FTZ R76, R67, R70 ;  /* 0x00000046434c7220 */ /* 0x000fe20000410000 */
[----:B------:R-:W-:-:S02]  /*13790*/  HADD2.F32 R50, -RZ, R50.H0_H0 ;  /* 0x20000032ff327230 */ /* 0x000fc40000004100 */
[----:B------:R-:W-:Y:S02]  /*137a0*/  HADD2.F32 R56, -RZ, R56.H1_H1 ;  /* 0x30000038ff387230 */ /* 0x000fe40000004100 */
[C---:B------:R-:W-:Y:S01]  /*137b0*/  FMUL.FTZ R66, R65.reuse, R113 ;  /* 0x0000007141427220 */ /* 0x040fe20000410000 */
[-C--:B------:R-:W-:Y:S01]  /*137c0*/  FMUL.FTZ R65, R65, R115.reuse ;  /* 0x0000007341417220 */ /* 0x080fe20000410000 */
[----:B------:R-:W-:Y:S02]  /*137d0*/  HADD2.F32 R58, -RZ, R58.H1_H1 ;  /* 0x3000003aff3a7230 */ /* 0x000fe40000004100 */
[C---:B------:R-:W-:Y:S01]  /*137e0*/  FFMA.FTZ R66, R61.reuse, R115, -R66 ;  /* 0x000000733d427223 */ /* 0x040fe20000010842 */
[----:B------:R-:W-:Y:S01]  /*137f0*/  FFMA.FTZ R61, R61, R113, R65 ;  /* 0x000000713d3d7223 */ /* 0x000fe20000010041 */
[--C-:B------:R-:W-:Y:S02]  /*13800*/  HADD2.F32 R65, -RZ, R114.reuse.H1_H1 ;  /* 0x30000072ff417230 */ /* 0x100fe40000004100 */
[----:B------:R-:W-:-:S02]  /*13810*/  HADD2.F32 R114, -RZ, R114.H0_H0 ;  /* 0x20000072ff727230 */ /* 0x000fc40000004100 */
[----:B------:R-:W-:Y:S02]  /*13820*/  HADD2.F32 R41, -RZ, R41.H0_H0 ;  /* 0x20000029ff297230 */ /* 0x000fe40000004100 */
[-C--:B------:R-:W-:Y:S01]  /*13830*/  FMUL.FTZ R71, R67, R65.reuse ;  /* 0x0000004143477220 */ /* 0x080fe20000410000 */
[C---:B------:R-:W-:Y:S01]  /*13840*/  FFMA.FTZ R65, R69.reuse, R65, R76 ;  /* 0x0000004145417223 */ /* 0x040fe2000001004c */
[----:B------:R-:W-:Y:S02]  /*13850*/  HADD2.F32 R49, -RZ, R49.H0_H0 ;  /* 0x20000031ff317230 */ /* 0x000fe40000004100 */
[----:B------:R-:W-:Y:S01]  /*13860*/  FFMA.FTZ R67, R69, R70, -R71 ;  /* 0x0000004645437223 */ /* 0x000fe20000010847 */
[--C-:B------:R-:W-:Y:S02]  /*13870*/  HADD2.F32 R71, -RZ, R59.reuse.H0_H0 ;  /* 0x2000003bff477230 */ /* 0x100fe40000004100 */
[----:B------:R-:W-:Y:S02]  /*13880*/  HADD2.F32 R59, -RZ, R59.H1_H1 ;  /* 0x3000003bff3b7230 */ /* 0x000fe40000004100 */
[----:B------:R-:W-:-:S02]  /*13890*/  HADD2.F32 R69, -RZ, R63.H0_H0 ;  /* 0x2000003fff457230 */ /* 0x000fc40000004100 */
[----:B------:R-:W-:Y:S01]  /*138a0*/  FMUL.FTZ R70, R71, R114 ;  /* 0x0000007247467220 */ /* 0x000fe20000410000 */
[----:B------:R-:W-:Y:S02]  /*138b0*/  HADD2.F32 R63, -RZ, R63.H1_H1 ;  /* 0x3000003fff3f7230 */ /* 0x000fe40000004100 */
[C---:B------:R-:W-:Y:S01]  /*138c0*/  FMUL.FTZ R43, R59.reuse, R40 ;  /* 0x000000283b2b7220 */ /* 0x040fe20000410000 */
[----:B------:R-:W-:Y:S01]  /*138d0*/  FMUL.FTZ R59, R59, R50 ;  /* 0x000000323b3b7220 */ /* 0x000fe20000410000 */
[----:B------:R-:W-:Y:S02]  /*138e0*/  HADD2.F32 R60, -RZ, R60.H1_H1 ;  /* 0x3000003cff3c7230 */ /* 0x000fe40000004100 */
[----:B------:R-:W-:Y:S01]  /*138f0*/  FMUL.FTZ R71, R71, R116 ;  /* 0x0000007447477220 */ /* 0x000fe20000410000 */
[C---:B------:R-:W-:Y:S01]  /*13900*/  FFMA.FTZ R43, R63.reuse, R50, -R43 ;  /* 0x000000323f2b7223 */ /* 0x040fe2000001082b */
[----:B------:R-:W-:Y:S01]  /*13910*/  FFMA.FTZ R51, R63, R40, R59 ;  /* 0x000000283f337223 */ /* 0x000fe2000001003b */
[----:B------:R-:W-:Y:S01]  /*13920*/  FMUL.FTZ R40, R56, R41 ;  /* 0x0000002938287220 */ /* 0x000fe20000410000 */
[----:B------:R-:W-:Y:S01]  /*13930*/  FMUL.FTZ R50, R58, R42 ;  /* 0x0000002a3a327220 */ /* 0x000fe20000410000 */
[----:B------:R-:W-:Y:S01]  /*13940*/  FMUL.FTZ R56, R56, R48 ;  /* 0x0000003038387220 */ /* 0x000fe20000410000 */
[-C--:B------:R-:W-:Y:S01]  /*13950*/  FMUL.FTZ R58, R58, R49.reuse ;  /* 0x000000313a3a7220 */ /* 0x080fe20000410000 */
[C---:B------:R-:W-:Y:S01]  /*13960*/  FFMA.FTZ R70, R69.reuse, R116, -R70 ;  /* 0x0000007445467223 */ /* 0x040fe20000010846 */
[----:B------:R-:W-:Y:S01]  /*13970*/  FFMA.FTZ R40, R60, R48, -R40 ;  /* 0x000000303c287223 */ /* 0x000fe20000010828 */
        /* <DEDUP_REMOVED lines=14> */
.L_x_2857:
[----:B------:R-:W-:Y:S05]  /*13a60*/  BSYNC B2 ;  /* 0x0000000000027941 */ /* 0x000fea0003800000 */
.L_x_2856:
[----:B------:R-:W-:Y:S05]  /*13a70*/  @P1 BRA `(.L_x_2855) ;  /* 0x0000000400801947 */ /* 0x000fea0003800000 */
[----:B0-2---:R-:W2:Y:S04]  /*13a80*/  LDL R20, [R1+0x138] ;  /* 0x0001380001147983 */ /* 0x005ea80000100800 */
[----:B------:R-:W3:Y:S01]  /*13a90*/  LDL R65, [R1+0x1c0] ;  /* 0x0001c00001417983 */ /* 0x000ee20000100800 */
[----:B------:R-:W-:Y:S01]  /*13aa0*/  HADD2.F32 R60, -RZ, R112.H1_H1 ;  /* 0x30000070ff3c7230 */ /* 0x000fe20000004100 */
[----:B------:R-:W-:Y:S01]  /*13ab0*/  SHF.R.U64 R46, R46, 0x10, R47 ;  /* 0x000000102e2e7819 */ /* 0x000fe2000000122f */
[----:B------:R-:W-:Y:S02]  /*13ac0*/  HADD2.F32 R58, -RZ, R110.H1_H1 ;  /* 0x3000006eff3a7230 */ /* 0x000fe40000004100 */
[----:B------:R-:W-:Y:S02]  /*13ad0*/  HADD2.F32 R112, -RZ, R112.H0_H0 ;  /* 0x20000070ff707230 */ /* 0x000fe40000004100 */
[----:B------:R-:W-:-:S02]  /*13ae0*/  HADD2.F32 R110, -RZ, R110.H0_H0 ;  /* 0x2000006eff6e7230 */ /* 0x000fc40000004100 */
[----:B------:R-:W-:Y:S01]  /*13af0*/  HADD2.F32 R46, -RZ, R46.H0_H0 ;  /* 0x2000002eff2e7230 */ /* 0x000fe20000004100 */
[----:B--2---:R-:W-:-:S04]  /*13b00*/  LEA.HI R20, R3, R20, RZ, 0x1d ;  /* 0x0000001403147211 */ /* 0x004fc800078fe8ff */
[----:B-1----:R-:W-:Y:S01]  /*13b10*/  SHF.R.S32.HI R21, RZ, 0x1f, R20 ;  /* 0x0000001fff157819 */ /* 0x002fe20000011414 */
[----:B---3--:R-:W0:Y:S01]  /*13b20*/  LDS.128 R40, [R65] ;  /* 0x0000000041287984 */ /* 0x008e220000000c00 */
[----:B------:R-:W-:Y:S02]  /*13b30*/  SHF.L.U32 R3, R20, 0x3, RZ ;  /* 0x0000000314037819 */ /* 0x000fe400000006ff */
[----:B------:R-:W-:Y:S02]  /*13b40*/  LEA.HI R21, R21, R20, RZ, 0x3 ;  /* 0x0000001415157211 */ /* 0x000fe400078f18ff */
[----:B------:R-:W-:-:S03]  /*13b50*/  LOP3.LUT R3, R79, 0x38, R3, 0xf8, !PT ;  /* 0x000000384f037812 */ /* 0x000fc600078ef803 */
[----:B------:R-:W-:Y:S01]  /*13b60*/  IMAD.SHL.U32 R20, R21, 0x400, RZ ;  /* 0x0000040015147824 */ /* 0x000fe200078e00ff */
[----:B------:R-:W-:Y:S02]  /*13b70*/  LOP3.LUT R3, R3, R78, RZ, 0x3c, !PT ;  /* 0x0000004e03037212 */ /* 0x000fe400078e3cff */
[--C-:B------:R-:W-:Y:S02]  /*13b80*/  SHF.R.U64 R21, R44, 0x10, R45.reuse ;  /* 0x000000102c157819 */ /* 0x100fe4000000122d */
[----:B------:R-:W-:Y:S02]  /*13b90*/  LOP3.LUT R20, R20, 0x7fffe000, RZ, 0xc0, !PT ;  /* 0x7fffe00014147812 */ /* 0x000fe400078ec0ff */
[----:B------:R-:W-:Y:S01]  /*13ba0*/  SHF.R.U32.HI R44, RZ, 0x10, R45 ;  /* 0x00000010ff2c7819 */ /* 0x000fe2000001162d */
[----:B------:R-:W-:Y:S01]  /*13bb0*/  HADD2.F32 R21, -RZ, R21.H0_H0 ;  /* 0x20000015ff157230 */ /* 0x000fe20000004100 */
[----:B-----5:R-:W-:Y:S02]  /*13bc0*/  IADD3 R3, R3, R20, R77 ;  /* 0x0000001403037210 */ /* 0x020fe40007ffe04d */
[--C-:B------:R-:W-:Y:S01]  /*13bd0*/  SHF.R.U64 R20, R52, 0x10, R53.reuse ;  /* 0x0000001034147819 */ /* 0x100fe20000001235 */
[----:B------:R-:W-:Y:S01]  /*13be0*/  HADD2.F32 R44, -RZ, R44.H0_H0 ;  /* 0x2000002cff2c7230 */ /* 0x000fe20000004100 */
[----:B------:R-:W-:Y:S01]  /*13bf0*/  SHF.R.U32.HI R52, RZ, 0x10, R53 ;  /* 0x00000010ff347819 */ /* 0x000fe20000011635 */
[----:B------:R-:W-:Y:S01]  /*13c00*/  IMAD R3, R3, 0x2, R23 ;  /* 0x0000000203037824 */ /* 0x000fe200078e0217 */
[----:B------:R-:W-:Y:S01]  /*13c10*/  SHF.R.U32.HI R53, RZ, 0x10, R47 ;  /* 0x00000010ff357819 */ /* 0x000fe2000001162f */
[----:B------:R-:W-:Y:S01]  /*13c20*/  HADD2.F32 R20, -RZ, R20.H0_H0 ;  /* 0x20000014ff147230 */ /* 0x000fe20000004100 */
[--C-:B------:R-:W-:Y:S01]  /*13c30*/  SHF.R.U64 R45, R54, 0x10, R55.reuse ;  /* 0x00000010362d7819 */ /* 0x100fe20000001237 */
[----:B------:R-:W-:Y:S01]  /*13c40*/  HADD2.F32 R52, -RZ, R52.H0_H0 ;  /* 0x20000034ff347230 */ /* 0x000fe20000004100 */
[----:B------:R-:W1:Y:S01]  /*13c50*/  LDS.128 R48, [R3+0x14400] ;  /* 0x0144000003307984 */ /* 0x000e620000000c00 */
[----:B------:R-:W-:Y:S01]  /*13c60*/  SHF.R.U32.HI R54, RZ, 0x10, R55 ;  /* 0x00000010ff367819 */ /* 0x000fe20000011637 */
[----:B------:R-:W-:-:S02]  /*13c70*/  HADD2.F32 R53, -RZ, R53.H0_H0 ;  /* 0x20000035ff357230 */ /* 0x000fc40000004100 */
[----:B------:R-:W-:Y:S02]  /*13c80*/  HADD2.F32 R45, -RZ, R45.H0_H0 ;  /* 0x2000002dff2d7230 */ /* 0x000fe40000004100 */
[----:B------:R-:W-:Y:S02]  /*13c90*/  HADD2.F32 R54, -RZ, R54.H0_H0 ;  /* 0x20000036ff367230 */ /* 0x000fe40000004100 */
[--C-:B0-----:R-:W-:Y:S02]  /*13ca0*/  HADD2.F32 R47, -RZ, R41.reuse.H0_H0 ;  /* 0x20000029ff2f7230 */ /* 0x101fe40000004100 */
[----:B------:R-:W-:Y:S02]  /*13cb0*/  HADD2.F32 R55, -RZ, R41.H1_H1 ;  /* 0x30000029ff377230 */ /* 0x000fe40000004100 */
[----:B------:R-:W-:Y:S02]  /*13cc0*/  HADD2.F32 R41, -RZ, R40.H0_H0 ;  /* 0x20000028ff297230 */ /* 0x000fe40000004100 */
[----:B------:R-:W-:-:S02]  /*13cd0*/  HADD2.F32 R56, -RZ, R42.H0_H0 ;  /* 0x2000002aff387230 */ /* 0x000fc40000004100 */
[--C-:B------:R-:W-:Y:S02]  /*13ce0*/  HADD2.F32 R57, -RZ, R43.reuse.H0_H0 ;  /* 0x2000002bff397230 */ /* 0x100fe40000004100 */
[----:B------:R-:W-:Y:S02]  /*13cf0*/  HADD2.F32 R43, -RZ, R43.H1_H1 ;  /* 0x3000002bff2b7230 */ /* 0x000fe40000004100 */
[----:B------:R-:W-:Y:S02]  /*13d00*/  HADD2.F32 R40, -RZ, R40.H1_H1 ;  /* 0x30000028ff287230 */ /* 0x000fe40000004100 */
[----:B------:R-:W-:Y:S02]  /*13d10*/  HADD2.F32 R42, -RZ, R42.H1_H1 ;  /* 0x3000002aff2a7230 */ /* 0x000fe40000004100 */
[--C-:B-1----:R-:W-:Y:S02]  /*13d20*/  HADD2.F32 R59, -RZ, R49.reuse.H0_H0 ;  /* 0x20000031ff3b7230 */ /* 0x102fe40000004100 */
[----:B------:R-:W-:-:S02]  /*13d30*/  HADD2.F32 R61, -RZ, R49.H1_H1 ;  /* 0x30000031ff3d7230 */ /* 0x000fc40000004100 */
[----:B------:R-:W-:Y:S02]  /*13d40*/  HADD2.F32 R49, -RZ, R48.H0_H0 ;  /* 0x20000030ff317230 */ /* 0x000fe40000004100 */
[C---:B------:R-:W-:Y:S01]  /*13d50*/  FMUL.FTZ R63, R59.reuse, R60 ;  /* 0x0000003c3b3f7220 */ /* 0x040fe20000410000 */
[-C--:B------:R-:W-:Y:S01]  /*13d60*/  FMUL.FTZ R59, R59, R58.reuse ;  /* 0x0000003a3b3b7220 */ /* 0x080fe20000410000 */
[----:B------:R-:W-:Y:S02]  /*13d70*/  HADD2.F32 R62, -RZ, R50.H0_H0 ;  /* 0x20000032ff3e7230 */ /* 0x000fe40000004100 */
[----:B------:R-:W-:Y:S01]  /*13d80*/  FFMA.FTZ R63, R47, R58, -R63 ;  /* 0x0000003a2f3f7223 */ /* 0x000fe2000001083f */
[----:B------:R-:W-:Y:S01]  /*13d90*/  FMUL.FTZ R58, R61, R44 ;  /* 0x0000002c3d3a7220 */ /* 0x000fe20000410000 */
[----:B------:R-:W-:Y:S01]  /*13da0*/  FFMA.FTZ R59, R47, R60, R59 ;  /* 0x0000003c2f3b7223 */ /* 0x000fe2000001003b */
[----:B------:R-:W-:Y:S01]  /*13db0*/  FMUL.FTZ R61, R61, R52 ;  /* 0x000000343d3d7220 */ /* 0x000fe20000410000 */
[----:B------:R-:W-:Y:S01]  /*13dc0*/  FMUL.FTZ R47, R49, R112 ;  /* 0x00000070312f7220 */ /* 0x000fe20000410000 */
[----:B------:R-:W-:Y:S01]  /*13dd0*/  FFMA.FTZ R58, R55, R52, -R58 ;  /* 0x00000034373a7223 */ /* 0x000fe2000001083a */
[----:B------:R-:W-:-:S02]  /*13de0*/  HADD2.F32 R52, -RZ, R111.H0_H0 ;  /* 0x2000006fff347230 */ /* 0x000fc40000004100 */
[----:B------:R-:W-:Y:S01]  /*13df0*/  FMUL.FTZ R49, R49, R110 ;  /* 0x0000006e31317220 */ /* 0x000fe20000410000 */
[----:B------:R-:W-:Y:S01]  /*13e00*/  FFMA.FTZ R61, R55, R44, R61 ;  /* 0x0000002c373d7223 */ /* 0x000fe2000001003d */
[C---:B------:R-:W-:Y:S01]  /*13e10*/  FFMA.FTZ R110, R41.reuse, R110, -R47 ;  /* 0x0000006e296e7223 */ /* 0x040fe2000001082f */
[----:B------:R-:W-:Y:S02]  /*13e20*/  HADD2.F32 R64, -RZ, R51.H0_H0 ;  /* 0x20000033ff407230 */ /* 0x000fe40000004100 */
[----:B------:R-:W-:Y:S01]  /*13e30*/  FFMA.FTZ R44, R41, R112, R49 ;  /* 0x00000070292c7223 */ /* 0x000fe20000010031 */
[----:B------:R-:W-:Y:S02]  /*13e40*/  HADD2.F32 R47, -RZ, R109.H0_H0 ;  /* 0x2000006dff2f7230 */ /* 0x000fe40000004100 */
[----:B------:R-:W-:Y:S01]  /*13e50*/  FMUL.FTZ R49, R62, R52 ;  /* 0x000000343e317220 */ /* 0x000fe20000410000 */
[----:B------:R-:W-:Y:S02]  /*13e60*/  HADD2.F32 R51, -RZ, R51.H1_H1 ;  /* 0x30000033ff337230 */ /* 0x000fe40000004100 */
[----:B------:R-:W-:-:S02]  /*13e70*/  HADD2.F32 R48, -RZ, R48.H1_H1 ;  /* 0x30000030ff307230 */ /* 0x000fc40000004100 */
[-C--:B------:R-:W-:Y:S01]  /*13e80*/  FMUL.FTZ R62, R62, R47.reuse ;  /* 0x0000002f3e3e7220 */ /* 0x080fe20000410000 */
[C---:B------:R-:W-:Y:S01]  /*13e90*/  FFMA.FTZ R49, R56.reuse, R47, -R49 ;  /* 0x0000002f38317223 */ /* 0x040fe20000010831 */
[----:B------:R-:W-:Y:S02]  /*13ea0*/  HADD2.F32 R111, -RZ, R111.H1_H1 ;  /* 0x3000006fff6f7230 */ /* 0x000fe40000004100 */
[C---:B------:R-:W-:Y:S01]  /*13eb0*/  FMUL.FTZ R47, R51.reuse, R53 ;  /* 0x00000035332f7220 */ /* 0x040fe20000410000 */
[----:B------:R-:W-:Y:S02]  /*13ec0*/  HADD2.F32 R50, -RZ, R50.H1_H1 ;  /* 0x30000032ff327230 */ /* 0x000fe40000004100 */
[----:B------:R-:W-:Y:S01]  /*13ed0*/  FMUL.FTZ R51, R51, R54 ;  /* 0x0000003633337220 */ /* 0x000fe20000410000 */
[----:B------:R-:W-:Y:S02]  /*13ee0*/  HADD2.F32 R109, -RZ, R109.H1_H1 ;  /* 0x3000006dff6d7230 */ /* 0x000fe40000004100 */
[----:B------:R-:W-:Y:S01]  /*13ef0*/  FFMA.FTZ R62, R56, R52, R62 ;  /* 0x00000034383e7223 */ /* 0x000fe2000001003e */
[----:B------:R-:W-:Y:S01]  /*13f00*/  FMUL.FTZ R52, R48, R21 ;  /* 0x0000001530347220 */ /* 0x000fe20000410000 */
[----:B------:R-:W-:Y:S01]  /*13f10*/  FMUL.FTZ R41, R64, R111 ;  /* 0x0000006f40297220 */ /* 0x000fe20000410000 */
[C---:B------:R-:W-:Y:S01]  /*13f20*/  FFMA.FTZ R47, R43.reuse, R54, -R47 ;  /* 0x000000362b2f7223 */ /* 0x040fe2000001082f */
[----:B------:R-:W-:Y:S01]  /*13f30*/  FFMA.FTZ R51, R43, R53, R51 ;  /* 0x000000352b337223 */ /* 0x000fe20000010033 */
[----:B------:R-:W-:Y:S01]  /*13f40*/  FMUL.FTZ R48, R48, R20 ;  /* 0x0000001430307220 */ /* 0x000fe20000410000 */
[----:B------:R-:W-:Y:S01]  /*13f50*/  FMUL.FTZ R43, R50, R46 ;  /* 0x0000002e322b7220 */ /* 0x000fe20000410000 */
[----:B------:R-:W-:Y:S01]  /*13f60*/  FMUL.FTZ R64, R64, R109 ;  /* 0x0000006d40407220 */ /* 0x000fe20000410000 */
[----:B------:R-:W-:Y:S01]  /*13f70*/  FMUL.FTZ R50, R50, R45 ;  /* 0x0000002d32327220 */ /* 0x000fe20000410000 */
[C---:B------:R-:W-:Y:S01]  /*13f80*/  FFMA.FTZ R41, R57.reuse, R109, -R41 ;  /* 0x0000006d39297223 */ /* 0x040fe20000010829 */
[C---:B------:R-:W-:Y:S01]  /*13f90*/  FFMA.FTZ R21, R40.reuse, R21, R48 ;  /* 0x0000001528157223 */ /* 0x040fe20000010030 */
[----:B------:R-:W-:Y:S01]  /*13fa0*/  FFMA.FTZ R20, R40, R20, -R52 ;  /* 0x0000001428147223 */ /* 0x000fe20000010834 */
        /* <DEDUP_REMOVED lines=13> */
.L_x_2855:
[----:B------:R-:W-:Y:S05]  /*14080*/  BSYNC B1 ;  /* 0x0000000000017941 */ /* 0x000fea0003800000 */
.L_x_2854:
[----:B----4-:R-:W-:Y:S01]  /*14090*/  VIADD R3, R225, 0x40 ;  /* 0x00000040e1037836 */ /* 0x010fe20000000000 */
[----:B------:R-:W-:Y:S04]  /*140a0*/  BSSY B1, `(.L_x_2858) ;  /* 0x00000dd000017945 */ /* 0x000fe80003800000 */
[----:B------:R-:W-:-:S13]  /*140b0*/  ISETP.GE.AND P0, PT, R3, R0, PT ;  /* 0x000000000300720c */ /* 0x000fda0003f06270 */
[----:B------:R-:W-:Y:S05]  /*140c0*/  @P0 BRA `(.L_x_2859) ;  /* 0x0000000c00680947 */ /* 0x000fea0003800000 */
[----:B0-----:R0:W5:Y:S01]  /*140d0*/  LDL R59, [R1+0x60] ;  /* 0x00006000013b7983 */ /* 0x0011620000100800 */
[----:B------:R-:W4:Y:S01]  /*140e0*/  LDC R3, c[0x0][0x3f4] ;  /* 0x0000fd00ff037b82 */ /* 0x000f220000000800 */
[C---:B------:R-:W-:Y:S01]  /*140f0*/  IADD3 R61, R225.reuse, 0x40, RZ ;  /* 0x00000040e13d7810 */ /* 0x040fe20007ffe0ff */
[----:B------:R-:W-:Y:S01]  /*14100*/  VIADD R63, R225, 0x40 ;  /* 0x00000040e13f7836 */ /* 0x000fe20000000000 */
[----:B------:R-:W-:Y:S03]  /*14110*/  BSSY B2, `(.L_x_2860) ;  /* 0x0000069000027945 */ /* 0x000fe60003800000 */
[----:B------:R-:W-:Y:S02]  /*14120*/  IMAD.SHL.U32 R61, R61, 0x40, RZ ;  /* 0x000000403d3d7824 */ /* 0x000fe400078e00ff */
[----:B------:R-:W-:-:S03]  /*14130*/  IMAD.SHL.U32 R63, R63, 0x40, RZ ;  /* 0x000000403f3f7824 */ /* 0x000fc600078e00ff */
[----:B------:R-:W-:Y:S02]  /*14140*/  LOP3.LUT R61, R61, 0x1c0, RZ, 0xc0, !PT ;  /* 0x000001c03d3d7812 */ /* 0x000fe400078ec0ff */
[----:B------:R-:W-:Y:S02]  /*14150*/  LOP3.LUT R63, R63, 0x1c0, RZ, 0xc0, !PT ;  /* 0x000001c03f3f7812 */ /* 0x000fe400078ec0ff */
[----:B------:R-:W-:Y:S02]  /*14160*/  SHF.R.U32.HI R61, RZ, 0x3, R61 ;  /* 0x00000003ff3d7819 */ /* 0x000fe4000001163d */
[-C--:B----4-:R-:W-:Y:S02]  /*14170*/  ISETP.GE.AND P0, PT, R16, R3.reuse, PT ;  /* 0x000000031000720c */ /* 0x090fe40003f06270 */
[----:B------:R-:W-:-:S11]  /*14180*/  ISETP.GE.AND P1, PT, R214, R3, PT ;  /* 0x00000003d600720c */ /* 0x000fd60003f26270 */
[----:B0-----:R-:W-:Y:S05]  /*14190*/  @P0 BRA `(.L_x_2861) ;  /* 0x0000000400800947 */ /* 0x001fea0003800000 */
[----:B--2---:R-:W2:Y:S04]  /*141a0*/  LDL R20, [R1+0x8c] ;  /* 0x00008c0001147983 */ /* 0x004ea80000100800 */
[----:B------:R-:W4:Y:S01]  /*141b0*/  LDL R65, [R1+0x1bc] ;  /* 0x0001bc0001417983 */ /* 0x000f220000100800 */
[--C-:B------:R-:W-:Y:S01]  /*141c0*/  HADD2.F32 R53, -RZ, R106.reuse.H1_H1 ;  /* 0x3000006aff357230 */ /* 0x100fe20000004100 */
[----:B------:R-:W-:Y:S01]  /*141d0*/  SHF.R.U64 R30, R30, 0x10, R31 ;  /* 0x000000101e1e7819 */ /* 0x000fe2000000121f */
[--C-:B------:R-:W-:Y:S02]  /*141e0*/  HADD2.F32 R51, -RZ, R107.reuse.H1_H1 ;  /* 0x3000006bff337230 */ /* 0x100fe40000004100 */
[----:B------:R-:W-:Y:S02]  /*141f0*/  HADD2.F32 R106, -RZ, R106.H0_H0 ;  /* 0x2000006aff6a7230 */ /* 0x000fe40000004100 */
[----:B------:R-:W-:Y:S01]  /*14200*/  HADD2.F32 R107, -RZ, R107.H0_H0 ;  /* 0x2000006bff6b7230 */ /* 0x000fe20000004100 */
[----:B--2---:R-:W-:-:S04]  /*14210*/  LEA.HI R20, R3, R20, RZ, 0x1d ;  /* 0x0000001403147211 */ /* 0x004fc800078fe8ff */
[----:B------:R-:W-:Y:S02]  /*14220*/  SHF.R.S32.HI R41, RZ, 0x1f, R20 ;  /* 0x0000001fff297819 */ /* 0x000fe40000011414 */
[----:B-1----:R-:W-:Y:S02]  /*14230*/  SHF.L.U32 R21, R20, 0x3, RZ ;  /* 0x0000000314157819 */ /* 0x002fe400000006ff */
[----:B------:R-:W-:Y:S02]  /*14240*/  LEA.HI R41, R41, R20, RZ, 0x3 ;  /* 0x0000001429297211 */ /* 0x000fe400078f18ff */
[----:B------:R-:W-:-:S03]  /*14250*/  LOP3.LUT R20, R63, 0x38, R21, 0xf8, !PT ;  /* 0x000000383f147812 */ /* 0x000fc600078ef815 */
[----:B------:R-:W-:Y:S01]  /*14260*/  IMAD.SHL.U32 R41, R41, 0x400, RZ ;  /* 0x0000040029297824 */ /* 0x000fe200078e00ff */
[----:B------:R-:W-:-:S04]  /*14270*/  LOP3.LUT R20, R20, R61, RZ, 0x3c, !PT ;  /* 0x0000003d14147212 */ /* 0x000fc800078e3cff */
[----:B------:R-:W-:Y:S02]  /*14280*/  LOP3.LUT R21, R41, 0x7fffe000, RZ, 0xc0, !PT ;  /* 0x7fffe00029157812 */ /* 0x000fe400078ec0ff */
[----:B----4-:R-:W0:Y:S02]  /*14290*/  LDS.128 R40, [R65] ;  /* 0x0000000041287984 */ /* 0x010e240000000c00 */
[----:B-----5:R-:W-:Y:S02]  /*142a0*/  IADD3 R20, R20, R21, R59 ;  /* 0x0000001514147210 */ /* 0x020fe40007ffe03b */
[----:B------:R-:W-:Y:S02]  /*142b0*/  SHF.R.U64 R21, R28, 0x10, R29 ;  /* 0x000000101c157819 */ /* 0x000fe4000000121d */
[----:B------:R-:W-:Y:S01]  /*142c0*/  SHF.R.U64 R28, R32, 0x10, R33 ;  /* 0x00000010201c7819 */ /* 0x000fe20000001221 */
[----:B------:R-:W-:Y:S01]  /*142d0*/  IMAD R20, R20, 0x2, R23 ;  /* 0x0000000214147824 */ /* 0x000fe200078e0217 */
[----:B------:R-:W-:Y:S01]  /*142e0*/  SHF.R.U32.HI R32, RZ, 0x10, R33 ;  /* 0x00000010ff207819 */ /* 0x000fe20000011621 */
[----:B------:R-:W-:Y:S01]  /*142f0*/  HADD2.F32 R21, -RZ, R21.H0_H0 ;  /* 0x20000015ff157230 */ /* 0x000fe20000004100 */
[----:B------:R-:W-:-:S02]  /*14300*/  SHF.R.U32.HI R33, RZ, 0x10, R31 ;  /* 0x00000010ff217819 */ /* 0x000fc4000001161f */
[----:B------:R-:W1:Y:S01]  /*14310*/  LDS.128 R44, [R20+0x14400] ;  /* 0x01440000142c7984 */ /* 0x000e620000000c00 */
[----:B------:R-:W-:Y:S01]  /*14320*/  SHF.R.U32.HI R29, RZ, 0x10, R29 ;  /* 0x00000010ff1d7819 */ /* 0x000fe2000001161d */
[----:B------:R-:W-:Y:S01]  /*14330*/  HADD2.F32 R32, -RZ, R32.H0_H0 ;  /* 0x20000020ff207230 */ /* 0x000fe20000004100 */
[--C-:B------:R-:W-:Y:S01]  /*14340*/  SHF.R.U64 R31, R34, 0x10, R35.reuse ;  /* 0x00000010221f7819 */ /* 0x100fe20000001223 */
[----:B------:R-:W-:Y:S01]  /*14350*/  HADD2.F32 R62, -RZ, R33.H0_H0 ;  /* 0x20000021ff3e7230 */ /* 0x000fe20000004100 */
[----:B------:R-:W-:Y:S01]  /*14360*/  SHF.R.U32.HI R35, RZ, 0x10, R35 ;  /* 0x00000010ff237819 */ /* 0x000fe20000011623 */
[----:B------:R-:W-:Y:S02]  /*14370*/  HADD2.F32 R29, -RZ, R29.H0_H0 ;  /* 0x2000001dff1d7230 */ /* 0x000fe40000004100 */
        /* <DEDUP_REMOVED lines=11> */
[-C--:B------:R-:W-:Y:S01]  /*14430*/  FMUL.FTZ R52, R52, R51.reuse ;  /* 0x0000003334347220 */ /* 0x080fe20000410000 */
[----:B------:R-:W-:Y:S02]  /*14440*/  HADD2.F32 R45, -RZ, R44.H0_H0 ;  /* 0x2000002cff2d7230 */ /* 0x000fe40000004100 */
[----:B------:R-:W-:Y:S01]  /*14450*/  FFMA.FTZ R56, R34, R51, -R56 ;  /* 0x0000003322387223 */ /* 0x000fe20000010838 */
[C---:B------:R-:W-:Y:S01]  /*14460*/  FMUL.FTZ R51, R54.reuse, R32 ;  /* 0x0000002036337220 */ /* 0x040fe20000410000 */
[----:B------:R-:W-:Y:S01]  /*14470*/  FMUL.FTZ R54, R54, R29 ;  /* 0x0000001d36367220 */ /* 0x000fe20000410000 */
[----:B------:R-:W-:-:S02]  /*14480*/  HADD2.F32 R57, -RZ, R47.H0_H0 ;  /* 0x2000002fff397230 */ /* 0x000fc40000004100 */
[----:B------:R-:W-:Y:S01]  /*14490*/  FFMA.FTZ R52, R34, R53, R52 ;  /* 0x0000003522347223 */ /* 0x000fe20000010034 */
[C---:B------:R-:W-:Y:S01]  /*144a0*/  FFMA.FTZ R29, R48.reuse, R29, -R51 ;  /* 0x0000001d301d7223 */ /* 0x040fe20000010833 */
[--C-:B------:R-:W-:Y:S02]  /*144b0*/  HADD2.F32 R51, -RZ, R105.reuse.H0_H0 ;  /* 0x20000069ff337230 */ /* 0x100fe40000004100 */
[----:B------:R-:W-:Y:S01]  /*144c0*/  FFMA.FTZ R54, R48, R32, R54 ;  /* 0x0000002030367223 */ /* 0x000fe20000010036 */
[--C-:B------:R-:W-:Y:S02]  /*144d0*/  HADD2.F32 R48, -RZ, R108.reuse.H0_H0 ;  /* 0x2000006cff307230 */ /* 0x100fe40000004100 */
[----:B------:R-:W-:Y:S01]  /*144e0*/  FMUL.FTZ R34, R45, R106 ;  /* 0x0000006a2d227220 */ /* 0x000fe20000410000 */
[----:B------:R-:W-:Y:S02]  /*144f0*/  HADD2.F32 R108, -RZ, R108.H1_H1 ;  /* 0x3000006cff6c7230 */ /* 0x000fe40000004100 */
[----:B------:R-:W-:Y:S01]  /*14500*/  FMUL.FTZ R58, R55, R51 ;  /* 0x00000033373a7220 */ /* 0x000fe20000410000 */
[----:B------:R-:W-:-:S02]  /*14510*/  HADD2.F32 R105, -RZ, R105.H1_H1 ;  /* 0x30000069ff697230 */ /* 0x000fc40000004100 */
[-C--:B------:R-:W-:Y:S01]  /*14520*/  FMUL.FTZ R60, R55, R48.reuse ;  /* 0x00000030373c7220 */ /* 0x080fe20000410000 */
[----:B------:R-:W-:Y:S02]  /*14530*/  HADD2.F32 R47, -RZ, R47.H1_H1 ;  /* 0x3000002fff2f7230 */ /* 0x000fe40000004100 */
[----:B------:R-:W-:Y:S01]  /*14540*/  FFMA.FTZ R48, R49, R48, -R58 ;  /* 0x0000003031307223 */ /* 0x000fe2000001083a */
[----:B------:R-:W-:Y:S01]  /*14550*/  FMUL.FTZ R45, R45, R107 ;  /* 0x0000006b2d2d7220 */ /* 0x000fe20000410000 */
[----:B------:R-:W-:Y:S02]  /*14560*/  HADD2.F32 R58, -RZ, R35.H0_H0 ;  /* 0x20000023ff3a7230 */ /* 0x000fe40000004100 */
[C---:B------:R-:W-:Y:S01]  /*14570*/  FMUL.FTZ R33, R57.reuse, R105 ;  /* 0x0000006939217220 */ /* 0x040fe20000410000 */
[----:B------:R-:W-:Y:S01]  /*14580*/  FMUL.FTZ R64, R57, R108 ;  /* 0x0000006c39407220 */ /* 0x000fe20000410000 */
[C---:B------:R-:W-:Y:S01]  /*14590*/  FFMA.FTZ R34, R41.reuse, R107, -R34 ;  /* 0x0000006b29227223 */ /* 0x040fe20000010822 */
[----:B------:R-:W-:Y:S01]  /*145a0*/  FFMA.FTZ R32, R41, R106, R45 ;  /* 0x0000006a29207223 */ /* 0x000fe2000001002d */
[C---:B------:R-:W-:Y:S01]  /*145b0*/  FFMA.FTZ R108, R50.reuse, R108, -R33 ;  /* 0x0000006c326c7223 */ /* 0x040fe20000010821 */
[----:B------:R-:W-:Y:S01]  /*145c0*/  FFMA.FTZ R35, R50, R105, R64 ;  /* 0x0000006932237223 */ /* 0x000fe20000010040 */
[----:B------:R-:W-:-:S02]  /*145d0*/  HADD2.F32 R44, -RZ, R44.H1_H1 ;  /* 0x3000002cff2c7230 */ /* 0x000fc40000004100 */
[C---:B------:R-:W-:Y:S01]  /*145e0*/  FMUL.FTZ R66, R47.reuse, R58 ;  /* 0x0000003a2f427220 */ /* 0x040fe20000410000 */
        /* <DEDUP_REMOVED lines=27> */
.L_x_2861:
[----:B------:R-:W-:Y:S05]  /*147a0*/  BSYNC B2 ;  /* 0x0000000000027941 */ /* 0x000fea0003800000 */
.L_x_2860:
[----:B------:R-:W-:Y:S05]  /*147b0*/  @P1 BRA `(.L_x_2859) ;  /* 0x0000000400ac1947 */ /* 0x000fea0003800000 */
[----:B-1----:R-:W4:Y:S04]  /*147c0*/  LDL R21, [R1+0x138] ;  /* 0x0001380001157983 */ /* 0x002f280000100800 */
[----:B0-2---:R-:W2:Y:S01]  /*147d0*/  LDL R20, [R1+0x128] ;  /* 0x0001280001147983 */ /* 0x005ea20000100800 */
[----:B------:R-:W-:Y:S01]  /*147e0*/  SHF.R.U32.HI R41, RZ, 0x10, R37 ;  /* 0x00000010ff297819 */ /* 0x000fe20000011625 */
[----:B------:R-:W-:Y:S01]  /*147f0*/  HADD2.F32 R49, -RZ, R96.H1_H1 ;  /* 0x30000060ff317230 */ /* 0x000fe20000004100 */
[----:B------:R-:W-:Y:S01]  /*14800*/  SHF.R.U32.HI R40, RZ, 0x10, R25 ;  /* 0x00000010ff287819 */ /* 0x000fe20000011619 */
[----:B------:R-:W-:Y:S02]  /*14810*/  HADD2.F32 R51, -RZ, R95.H1_H1 ;  /* 0x3000005fff337230 */ /* 0x000fe40000004100 */
[----:B------:R-:W-:-:S02]  /*14820*/  HADD2.F32 R48, -RZ, R41.H0_H0 ;  /* 0x20000029ff307230 */ /* 0x000fc40000004100 */
[----:B------:R-:W-:Y:S02]  /*14830*/  HADD2.F32 R40, -RZ, R40.H0_H0 ;  /* 0x20000028ff287230 */ /* 0x000fe40000004100 */
[----:B------:R-:W-:Y:S02]  /*14840*/  HADD2.F32 R96, -RZ, R96.H0_H0 ;  /* 0x20000060ff607230 */ /* 0x000fe40000004100 */
[----:B----4-:R-:W-:Y:S01]  /*14850*/  IMAD.MOV.U32 R28, RZ, RZ, R21 ;  /* 0x000000ffff1c7224 */ /* 0x010fe200078e0015 */
[----:B------:R-:W-:Y:S02]  /*14860*/  SHF.R.S32.HI R21, RZ, 0x1f, R214 ;  /* 0x0000001fff157819 */ /* 0x000fe400000114d6 */
[----:B--2---:R-:W-:Y:S02]  /*14870*/  R2UR UR4, R20 ;  /* 0x00000000140472ca */ /* 0x004fe400000e0000 */
[----:B------:R-:W-:Y:S02]  /*14880*/  LEA.HI R20, R21, R214, RZ, 0x6 ;  /* 0x000000d615147211 */ /* 0x000fe400078f30ff */
[----:B------:R-:W-:-:S02]  /*14890*/  LEA.HI R3, R3, R28, RZ, 0x1d ;  /* 0x0000001c03037211 */ /* 0x000fc400078fe8ff */
[----:B------:R-:W-:Y:S02]  /*148a0*/  LEA.HI R21, R21, R214, RZ, 0x3 ;  /* 0x000000d615157211 */ /* 0x000fe400078f18ff */
[----:B------:R-:W-:Y:S02]  /*148b0*/  SHF.L.U32 R20, R20, 0x7, RZ ;  /* 0x0000000714147819 */ /* 0x000fe400000006ff */
[----:B------:R-:W-:Y:S02]  /*148c0*/  SHF.R.S32.HI R28, RZ, 0x1f, R3 ;  /* 0x0000001fff1c7819 */ /* 0x000fe40000011403 */
[----:B------:R-:W-:Y:S02]  /*148d0*/  LOP3.LUT R29, R63, 0x38, R21, 0xf8, !PT ;  /* 0x000000383f1d7812 */ /* 0x000fe400078ef815 */
[----:B------:R-:W-:Y:S01]  /*148e0*/  LOP3.LUT R21, R20, 0xffffe000, RZ, 0xc0, !PT ;  /* 0xffffe00014157812 */ /* 0x000fe200078ec0ff */
[----:B------:R-:W-:Y:S01]  /*148f0*/  IMAD.SHL.U32 R20, R3, 0x8, RZ ;  /* 0x0000000803147824 */ /* 0x000fe200078e00ff */
[----:B------:R-:W-:-:S02]  /*14900*/  LEA.HI R28, R28, R3, RZ, 0x3 ;  /* 0x000000031c1c7211 */ /* 0x000fc400078f18ff */
[----:B------:R-:W-:Y:S02]  /*14910*/  LOP3.LUT R30, R29, R61, RZ, 0x3c, !PT ;  /* 0x0000003d1d1e7212 */ /* 0x000fe400078e3cff */
[----:B------:R-:W-:Y:S01]  /*14920*/  LOP3.LUT R20, R63, 0x38, R20, 0xf8, !PT ;  /* 0x000000383f147812 */ /* 0x000fe200078ef814 */
[----:B------:R-:W-:Y:S01]  /*14930*/  IMAD.SHL.U32 R28, R28, 0x400, RZ ;  /* 0x000004001c1c7824 */ /* 0x000fe200078e00ff */
[----:B-----5:R-:W-:Y:S02]  /*14940*/  IADD3 R3, R30, R21, R59 ;  /* 0x000000151e037210 */ /* 0x020fe40007ffe03b */
[----:B------:R-:W-:Y:S02]  /*14950*/  LOP3.LUT R20, R20, R61, RZ, 0x3c, !PT ;  /* 0x0000003d14147212 */ /* 0x000fe400078e3cff */
[----:B------:R-:W-:Y:S02]  /*14960*/  LOP3.LUT R21, R28, 0x7fffe000, RZ, 0xc0, !PT ;  /* 0x7fffe0001c157812 */ /* 0x000fe400078ec0ff */
[----:B------:R-:W-:-:S02]  /*14970*/  LEA R3, R3, UR4, 0x1 ;  /* 0x0000000403037c11 */ /* 0x000fc4000f8e08ff */
[----:B------:R-:W-:Y:S02]  /*14980*/  IADD3 R20, R20, R21, R59 ;  /* 0x0000001514147210 */ /* 0x000fe40007ffe03b */
[----:B------:R-:W-:Y:S01]  /*14990*/  SHF.R.U64 R21, R24, 0x10, R25 ;  /* 0x0000001018157819 */ /* 0x000fe20000001219 */
[----:B------:R-:W0:Y:S01]  /*149a0*/  LDS.128 R28, [R3] ;  /* 0x00000000031c7984 */ /* 0x000e220000000c00 */
[----:B------:R-:W-:Y:S01]  /*149b0*/  SHF.R.U64 R25, R26, 0x10, R27 ;  /* 0x000000101a197819 */ /* 0x000fe2000000121b */
[----:B------:R-:W-:Y:S01]  /*149c0*/  IMAD R20, R20, 0x2, R23 ;  /* 0x0000000214147824 */ /* 0x000fe200078e0217 */
[--C-:B------:R-:W-:Y:S01]  /*149d0*/  SHF.R.U64 R26, R38, 0x10, R39.reuse ;  /* 0x00000010261a7819 */ /* 0x100fe20000001227 */
[----:B------:R-:W-:Y:S01]  /*149e0*/  HADD2.F32 R21, -RZ, R21.H0_H0 ;  /* 0x20000015ff157230 */ /* 0x000fe20000004100 */
[----:B------:R-:W-:Y:S01]  /*149f0*/  SHF.R.U32.HI R38, RZ, 0x10, R39 ;  /* 0x00000010ff267819 */ /* 0x000fe20000011627 */
[----:B------:R-:W-:Y:S01]  /*14a00*/  HADD2.F32 R25, -RZ, R25.H0_H0 ;  /* 0x20000019ff197230 */ /* 0x000fe20000004100 */
[----:B------:R-:W1:Y:S01]  /*14a10*/  LDS.128 R32, [R20+0x14400] ;  /* 0x0144000014207984 */ /* 0x000e620000000c00 */
[----:B------:R-:W-:-:S02]  /*14a20*/  SHF.R.U64 R24, R36, 0x10, R37 ;  /* 0x0000001024187819 */ /* 0x000fc40000001225 */
[----:B------:R-:W-:Y:S01]  /*14a30*/  SHF.R.U32.HI R27, RZ, 0x10, R27 ;  /* 0x00000010ff1b7819 */ /* 0x000fe2000001161b */
[--C-:B0-----:R-:W-:Y:S02]  /*14a40*/  HADD2.F32 R39, -RZ, R29.reuse.H1_H1 ;  /* 0x3000001dff277230 */ /* 0x101fe40000004100 */
[----:B------:R-:W-:Y:S02]  /*14a50*/  HADD2.F32 R44, -RZ, R29.H0_H0 ;  /* 0x2000001dff2c7230 */ /* 0x000fe40000004100 */
[----:B------:R-:W-:Y:S02]  /*14a60*/  HADD2.F32 R37, -RZ, R28.H0_H0 ;  /* 0x2000001cff257230 */ /* 0x000fe40000004100 */
[----:B------:R-:W-:Y:S02]  /*14a70*/  HADD2.F32 R29, -RZ, R31.H0_H0 ;  /* 0x2000001fff1d7230 */ /* 0x000fe40000004100 */
[--C-:B-1----:R-:W-:Y:S02]  /*14a80*/  HADD2.F32 R46, -RZ, R33.reuse.H0_H0 ;  /* 0x20000021ff2e7230 */ /* 0x102fe40000004100 */
[----:B------:R-:W-:-:S02]  /*14a90*/  HADD2.F32 R47, -RZ, R33.H1_H1 ;  /* 0x30000021ff2f7230 */ /* 0x000fc40000004100 */
[----:B------:R-:W-:Y:S02]  /*14aa0*/  HADD2.F32 R45, -RZ, R32.H0_H0 ;  /* 0x20000020ff2d7230 */ /* 0x000fe40000004100 */
[C---:B------:R-:W-:Y:S01]  /*14ab0*/  FMUL.FTZ R33, R46.reuse, R51 ;  /* 0x000000332e217220 */ /* 0x040fe20000410000 */
[-C--:B------:R-:W-:Y:S01]  /*14ac0*/  FMUL.FTZ R41, R46, R49.reuse ;  /* 0x000000312e297220 */ /* 0x080fe20000410000 */
[----:B------:R-:W-:Y:S02]  /*14ad0*/  HADD2.F32 R46, -RZ, R95.H0_H0 ;  /* 0x2000005fff2e7230 */ /* 0x000fe40000004100 */
[C---:B------:R-:W-:Y:S01]  /*14ae0*/  FMUL.FTZ R50, R47.reuse, R48 ;  /* 0x000000302f327220 */ /* 0x040fe20000410000 */
[----:B------:R-:W-:Y:S01]  /*14af0*/  FMUL.FTZ R52, R47, R40 ;  /* 0x000000282f347220 */ /* 0x000fe20000410000 */
[----:B------:R-:W-:Y:S01]  /*14b00*/  FFMA.FTZ R33, R44, R49, -R33 ;  /* 0x000000312c217223 */ /* 0x000fe20000010821 */
[----:B------:R-:W-:Y:S01]  /*14b10*/  FMUL.FTZ R49, R45, R96 ;  /* 0x000000602d317220 */ /* 0x000fe20000410000 */
[----:B------:R-:W-:Y:S01]  /*14b20*/  FFMA.FTZ R40, R39, R40, -R50 ;  /* 0x0000002827287223 */ /* 0x000fe20000010832 */
[----:B------:R-:W-:Y:S01]  /*14b30*/  FMUL.FTZ R50, R45, R46 ;  /* 0x0000002e2d327220 */ /* 0x000fe20000410000 */
[----:B------:R-:W-:-:S02]  /*14b40*/  HADD2.F32 R47, -RZ, R94.H0_H0 ;  /* 0x2000005eff2f7230 */ /* 0x000fc40000004100 */
[----:B------:R-:W-:Y:S01]  /*14b50*/  FFMA.FTZ R44, R44, R51, R41 ;  /* 0x000000332c2c7223 */ /* 0x000fe20000010029 */
[----:B------:R-:W-:Y:S02]  /*14b60*/  HADD2.F32 R45, -RZ, R97.H0_H0 ;  /* 0x20000061ff2d7230 */ /* 0x000fe40000004100 */
[C---:B------:R-:W-:Y:S01]  /*14b70*/  FFMA.FTZ R41, R37.reuse, R96, -R50 ;  /* 0x0000006025297223 */ /* 0x040fe20000010832 */
[----:B------:R-:W-:Y:S02]  /*14b80*/  HADD2.F32 R42, -RZ, R35.H0_H0 ;  /* 0x20000023ff2a7230 */ /* 0x000fe40000004100 */
[----:B------:R-:W-:Y:S01]  /*14b90*/  FFMA.FTZ R37, R37, R46, R49 ;  /* 0x0000002e25257223 */ /* 0x000fe20000010031 */
[----:B------:R-:W-:Y:S02]  /*14ba0*/  HADD2.F32 R97, -RZ, R97.H1_H1 ;  /* 0x30000061ff617230 */ /* 0x000fe40000004100 */
[----:B------:R-:W-:Y:S01]  /*14bb0*/  FFMA.FTZ R39, R39, R48, R52 ;  /* 0x0000003027277223 */ /* 0x000fe20000010034 */
[----:B------:R-:W-:-:S02]  /*14bc0*/  HADD2.F32 R94, -RZ, R94.H1_H1 ;  /* 0x3000005eff5e7230 */ /* 0x000fc40000004100 */
[----:B------:R-:W-:Y:S02]  /*14bd0*/  HADD2.F32 R43, -RZ, R34.H0_H0 ;  /* 0x20000022ff2b7230 */ /* 0x000fe40000004100 */
[----:B------:R-:W-:Y:S02]  /*14be0*/  HADD2.F32 R46, -RZ, R38.H0_H0 ;  /* 0x20000026ff2e7230 */ /* 0x000fe40000004100 */
[C---:B------:R-:W-:Y:S01]  /*14bf0*/  FMUL.FTZ R48, R42.reuse, R94 ;  /* 0x0000005e2a307220 */ /* 0x040fe20000410000 */
[----:B------:R-:W-:Y:S02]  /*14c00*/  HADD2.F32 R38, -RZ, R27.H0_H0 ;  /* 0x2000001bff267230 */ /* 0x000fe40000004100 */
[----:B------:R-:W-:Y:S01]  /*14c10*/  FMUL.FTZ R27, R42, R97 ;  /* 0x000000612a1b7220 */ /* 0x000fe20000410000 */
[----:B------:R-:W-:Y:S02]  /*14c20*/  HADD2.F32 R35, -RZ, R35.H1_H1 ;  /* 0x30000023ff237230 */ /* 0x000fe40000004100 */
[----:B------:R-:W-:Y:S01]  /*14c30*/  FMUL.FTZ R49, R43, R47 ;  /* 0x0000002f2b317220 */ /* 0x000fe20000410000 */
[----:B------:R-:W-:-:S02]  /*14c40*/  HADD2.F32 R36, -RZ, R30.H0_H0 ;  /* 0x2000001eff247230 */ /* 0x000fc40000004100 */
[----:B------:R-:W-:Y:S01]  /*14c50*/  FMUL.FTZ R51, R43, R45 ;  /* 0x0000002d2b337220 */ /* 0x000fe20000410000 */
[----:B------:R-:W-:Y:S02]  /*14c60*/  HADD2.F32 R31, -RZ, R31.H1_H1 ;  /* 0x3000001fff1f7230 */ /* 0x000fe40000004100 */
        /* <DEDUP_REMOVED lines=10> */
[----:B------:R-:W-:Y:S02]  /*14d10*/  HADD2.F32 R28, -RZ, R28.H1_H1 ;  /* 0x3000001cff1c7230 */ /* 0x000fe40000004100 */
[C---:B------:R-:W-:Y:S01]  /*14d20*/  FFMA.FTZ R45, R31.reuse, R38, -R42 ;  /* 0x000000261f2d7223 */ /* 0x040fe2000001082a */
[----:B------:R-:W-:Y:S02]  /*14d30*/  HADD2.F32 R30, -RZ, R30.H1_H1 ;  /* 0x3000001eff1e7230 */ /* 0x000fe40000004100 */
[----:B------:R-:W-:Y:S01]  /*14d40*/  FFMA.FTZ R47, R31, R46, R50 ;  /* 0x0000002e1f2f7223 */ /* 0x000fe20000010032 */
[----:B------:R-:W-:Y:S01]  /*14d50*/  FMUL.FTZ R31, R32, R27 ;  /* 0x0000001b201f7220 */ /* 0x000fe20000410000 */
        /* <DEDUP_REMOVED lines=17> */
.L_x_2859:
[----:B------:R-:W-:Y:S05]  /*14e70*/  BSYNC B1 ;  /* 0x0000000000017941 */ /* 0x000fea0003800000 */
.L_x_2858:
[----:B----4-:R-:W-:-:S04]  /*14e80*/  IADD3 R3, R225, 0x60, RZ ;  /* 0x00000060e1037810 */ /* 0x010fc80007ffe0ff */
[----:B------:R-:W-:-:S13]  /*14e90*/  ISETP.GE.AND P0, PT, R3, R0, PT ;  /* 0x000000000300720c */ /* 0x000fda0003f06270 */
[----:B------:R-:W-:Y:S05]  /*14ea0*/  @P0 BRA `(.L_x_2829) ;  /* 0x0000000c00880947 */ /* 0x000fea0003800000 */
[----:B------:R4:W5:Y:S01]  /*14eb0*/  LDL R46, [R1+0x128] ;  /* 0x00012800012e7983 */ /* 0x0009620000100800 */
[----:B-1----:R-:W1:Y:S01]  /*14ec0*/  LDC R21, c[0x0][0x3f4] ;  /* 0x0000fd00ff157b82 */ /* 0x002e620000000800 */
[----:B------:R-:W-:Y:S01]  /*14ed0*/  BSSY B1, `(.L_x_2862) ;  /* 0x000006e000017945 */ /* 0x000fe20003800000 */
[-C--:B-1----:R-:W-:Y:S02]  /*14ee0*/  ISETP.GE.AND P0, PT, R16, R21.reuse, PT ;  /* 0x000000151000720c */ /* 0x082fe40003f06270 */
[----:B------:R-:W-:-:S11]  /*14ef0*/  ISETP.GE.AND P1, PT, R214, R21, PT ;  /* 0x00000015d600720c */ /* 0x000fd60003f26270 */
[----:B----4-:R-:W-:Y:S05]  /*14f00*/  @P0 BRA `(.L_x_2863) ;  /* 0x0000000400a80947 */ /* 0x010fea0003800000 */
[----:B------:R-:W4:Y:S01]  /*14f10*/  LDL R25, [R1+0x8c] ;  /* 0x00008c0001197983 */ /* 0x000f220000100800 */
[----:B------:R-:W-:Y:S01]  /*14f20*/  SHF.R.S32.HI R0, RZ, 0x1f, R3 ;  /* 0x0000001fff007819 */ /* 0x000fe20000011403 */
[----:B------:R-:W-:Y:S01]  /*14f30*/  IMAD.SHL.U32 R24, R3, 0x40, RZ ;  /* 0x0000004003187824 */ /* 0x000fe200078e00ff */
[----:B-----5:R-:W-:Y:S01]  /*14f40*/  R2UR UR4, R46 ;  /* 0x000000002e0472ca */ /* 0x020fe200000e0000 */
[--C-:B--2---:R-:W-:Y:S01]  /*14f50*/  HADD2.F32 R40, -RZ, R98.reuse.H1_H1 ;  /* 0x30000062ff287230 */ /* 0x104fe20000004100 */
[----:B0-----:R-:W-:Y:S01]  /*14f60*/  LEA.HI R20, R0, R3, RZ, 0x3 ;  /* 0x0000000300147211 */ /* 0x001fe200078f18ff */
[----:B------:R-:W-:Y:S01]  /*14f70*/  HADD2.F32 R36, -RZ, R101.H1_H1 ;  /* 0x30000065ff247230 */ /* 0x000fe20000004100 */
[----:B------:R-:W-:Y:S01]  /*14f80*/  LOP3.LUT R27, R24, 0x1c0, RZ, 0xc0, !PT ;  /* 0x000001c0181b7812 */ /* 0x000fe200078ec0ff */
[----:B------:R-:W-:Y:S01]  /*14f90*/  HADD2.F32 R98, -RZ, R98.H0_H0 ;  /* 0x20000062ff627230 */ /* 0x000fe20000004100 */
[----:B------:R-:W-:Y:S01]  /*14fa0*/  SHF.R.U64 R10, R10, 0x10, R11 ;  /* 0x000000100a0a7819 */ /* 0x000fe2000000120b */
[----:B------:R-:W-:Y:S01]  /*14fb0*/  IMAD.SHL.U32 R20, R20, 0x40, RZ ;  /* 0x0000004014147824 */ /* 0x000fe200078e00ff */
[----:B------:R-:W-:-:S02]  /*14fc0*/  SHF.R.U32.HI R29, RZ, 0x3, R27 ;  /* 0x00000003ff1d7819 */ /* 0x000fc4000001161b */
[----:B------:R-:W-:Y:S02]  /*14fd0*/  LOP3.LUT R24, R27, 0x38, R16, 0xf8, !PT ;  /* 0x000000381b187812 */ /* 0x000fe400078ef810 */
[----:B------:R-:W-:Y:S02]  /*14fe0*/  LOP3.LUT R28, R20, 0xfffffe00, RZ, 0xc0, !PT ;  /* 0xfffffe00141c7812 */ /* 0x000fe400078ec0ff */
[----:B------:R-:W-:Y:S02]  /*14ff0*/  SHF.R.U32.HI R39, RZ, 0x10, R11 ;  /* 0x00000010ff277819 */ /* 0x000fe4000001160b */
[--C-:B------:R-:W-:Y:S02]  /*15000*/  SHF.R.U64 R11, R12, 0x10, R13.reuse ;  /* 0x000000100c0b7819 */ /* 0x100fe4000000120d */
[----:B------:R-:W-:Y:S01]  /*15010*/  SHF.R.U32.HI R45, RZ, 0x10, R13 ;  /* 0x00000010ff2d7819 */ /* 0x000fe2000001160d */
[----:B------:R-:W-:Y:S01]  /*15020*/  HADD2.F32 R39, -RZ, R39.H0_H0 ;  /* 0x20000027ff277230 */ /* 0x000fe20000004100 */
[--C-:B------:R-:W-:Y:S01]  /*15030*/  SHF.R.U64 R14, R14, 0x10, R15.reuse ;  /* 0x000000100e0e7819 */ /* 0x100fe2000000120f */
[----:B------:R-:W-:Y:S01]  /*15040*/  HADD2.F32 R11, -RZ, R11.H0_H0 ;  /* 0x2000000bff0b7230 */ /* 0x000fe20000004100 */
[----:B------:R-:W-:-:S02]  /*15050*/  SHF.R.U32.HI R37, RZ, 0x10, R15 ;  /* 0x00000010ff257819 */ /* 0x000fc4000001160f */
[--C-:B------:R-:W-:Y:S02]  /*15060*/  SHF.R.U32.HI R44, RZ, 0x10, R9.reuse ;  /* 0x00000010ff2c7819 */ /* 0x100fe40000011609 */
[----:B------:R-:W-:Y:S01]  /*15070*/  SHF.R.U64 R8, R8, 0x10, R9 ;  /* 0x0000001008087819 */ /* 0x000fe20000001209 */
[----:B------:R-:W-:Y:S01]  /*15080*/  HADD2.F32 R37, -RZ, R37.H0_H0 ;  /* 0x20000025ff257230 */ /* 0x000fe20000004100 */
[----:B----4-:R-:W-:-:S04]  /*15090*/  LEA.HI R0, R21, R25, RZ, 0x1d ;  /* 0x0000001915007211 */ /* 0x010fc800078fe8ff */
[----:B------:R-:W-:Y:S01]  /*150a0*/  SHF.R.S32.HI R25, RZ, 0x1f, R0 ;  /* 0x0000001fff197819 */ /* 0x000fe20000011400 */
[----:B------:R-:W-:-:S03]  /*150b0*/  IMAD.SHL.U32 R20, R0, 0x8, RZ ;  /* 0x0000000800147824 */ /* 0x000fc600078e00ff */
[----:B------:R-:W-:Y:S02]  /*150c0*/  LEA.HI R25, R25, R0, RZ, 0x3 ;  /* 0x0000000019197211 */ /* 0x000fe400078f18ff */
[----:B------:R-:W-:Y:S02]  /*150d0*/  LOP3.LUT R20, R27, 0x38, R20, 0xf8, !PT ;  /* 0x000000381b147812 */ /* 0x000fe400078ef814 */
[----:B------:R-:W-:Y:S02]  /*150e0*/  SHF.L.U32 R25, R25, 0xa, RZ ;  /* 0x0000000a19197819 */ /* 0x000fe400000006ff */
[----:B------:R-:W-:Y:S02]  /*150f0*/  LOP3.LUT R0, R28, R24, R29, 0xf6, !PT ;  /* 0x000000181c007212 */ /* 0x000fe400078ef61d */
[----:B------:R-:W-:Y:S02]  /*15100*/  LOP3.LUT R20, R20, R29, RZ, 0x3c, !PT ;  /* 0x0000001d14147212 */ /* 0x000fe400078e3cff */
[----:B------:R-:W-:-:S02]  /*15110*/  LOP3.LUT R29, R25, 0x7fffe000, RZ, 0xc0, !PT ;  /* 0x7fffe000191d7812 */ /* 0x000fc400078ec0ff */
[----:B------:R-:W-:Y:S02]  /*15120*/  LEA R0, R0, UR4, 0x1 ;  /* 0x0000000400007c11 */ /* 0x000fe4000f8e08ff */
[----:B------:R-:W-:-:S03]  /*15130*/  IADD3 R20, R20, R29, R28 ;  /* 0x0000001d14147210 */ /* 0x000fc60007ffe01c */
[----:B------:R-:W0:Y:S02]  /*15140*/  LDS.128 R24, [R0] ;  /* 0x0000000000187984 */ /* 0x000e240000000c00 */
[----:B------:R-:W-:-:S05]  /*15150*/  IMAD R20, R20, 0x2, R23 ;  /* 0x0000000214147824 */ /* 0x000fca00078e0217 */
[----:B------:R-:W1:Y:S01]  /*15160*/  LDS.128 R28, [R20+0x14400] ;  /* 0x01440000141c7984 */ /* 0x000e620000000c00 */
[----:B0-----:R-:W-:Y:S02]  /*15170*/  HADD2.F32 R15, -RZ, R27.H0_H0 ;  /* 0x2000001bff0f7230 */ /* 0x001fe40000004100 */
[--C-:B------:R-:W-:Y:S02]  /*15180*/  HADD2.F32 R33, -RZ, R25.reuse.H0_H0 ;  /* 0x20000019ff217230 */ /* 0x100fe40000004100 */
[----:B------:R-:W-:Y:S02]  /*15190*/  HADD2.F32 R25, -RZ, R25.H1_H1 ;  /* 0x30000019ff197230 */ /* 0x000fe40000004100 */
[----:B------:R-:W-:Y:S02]  /*151a0*/  HADD2.F32 R12, -RZ, R24.H0_H0 ;  /* 0x20000018ff0c7230 */ /* 0x000fe40000004100 */
[--C-:B-1----:R-:W-:Y:S02]  /*151b0*/  HADD2.F32 R13, -RZ, R31.reuse.H0_H0 ;  /* 0x2000001fff0d7230 */ /* 0x102fe40000004100 */
[----:B------:R-:W-:-:S02]  /*151c0*/  HADD2.F32 R32, -RZ, R31.H1_H1 ;  /* 0x3000001fff207230 */ /* 0x000fc40000004100 */
[--C-:B------:R-:W-:Y:S02]  /*151d0*/  HADD2.F32 R31, -RZ, R29.reuse.H0_H0 ;  /* 0x2000001dff1f7230 */ /* 0x100fe40000004100 */
[C---:B------:R-:W-:Y:S01]  /*151e0*/  FMUL.FTZ R38, R13.reuse, R40 ;  /* 0x000000280d267220 */ /* 0x040fe20000410000 */
[-C--:B------:R-:W-:Y:S01]  /*151f0*/  FMUL.FTZ R42, R13, R36.reuse ;  /* 0x000000240d2a7220 */ /* 0x080fe20000410000 */
[----:B------:R-:W-:Y:S02]  /*15200*/  HADD2.F32 R35, -RZ, R29.H1_H1 ;  /* 0x3000001dff237230 */ /* 0x000fe40000004100 */
[----:B------:R-:W-:Y:S01]  /*15210*/  FMUL.FTZ R41, R32, R39 ;  /* 0x0000002720297220 */ /* 0x000fe20000410000 */
[C---:B------:R-:W-:Y:S01]  /*15220*/  FFMA.FTZ R13, R15.reuse, R36, -R38 ;  /* 0x000000240f0d7223 */ /* 0x040fe20000010826 */
[----:B------:R-:W-:Y:S02]  /*15230*/  HADD2.F32 R38, -RZ, R99.H1_H1 ;  /* 0x30000063ff267230 */ /* 0x000fe40000004100 */
[----:B------:R-:W-:Y:S01]  /*15240*/  FFMA.FTZ R15, R15, R40, R42 ;  /* 0x000000280f0f7223 */ /* 0x000fe2000001002a */
[----:B------:R-:W-:-:S02]  /*15250*/  HADD2.F32 R36, -RZ, R100.H1_H1 ;  /* 0x30000064ff247230 */ /* 0x000fc40000004100 */
[----:B------:R-:W-:Y:S01]  /*15260*/  FMUL.FTZ R43, R32, R37 ;  /* 0x00000025202b7220 */ /* 0x000fe20000410000 */
[----:B------:R-:W-:Y:S02]  /*15270*/  HADD2.F32 R40, -RZ, R44.H0_H0 ;  /* 0x2000002cff287230 */ /* 0x000fe40000004100 */
[C---:B------:R-:W-:Y:S01]  /*15280*/  FMUL.FTZ R42, R31.reuse, R38 ;  /* 0x000000261f2a7220 */ /* 0x040fe20000410000 */
[----:B------:R-:W-:Y:S02]  /*15290*/  HADD2.F32 R29, -RZ, R28.H0_H0 ;  /* 0x2000001cff1d7230 */ /* 0x000fe40000004100 */
[-C--:B------:R-:W-:Y:S01]  /*152a0*/  FMUL.FTZ R31, R31, R36.reuse ;  /* 0x000000241f1f7220 */ /* 0x080fe20000410000 */
[----:B------:R-:W-:Y:S02]  /*152b0*/  HADD2.F32 R99, -RZ, R99.H0_H0 ;  /* 0x20000063ff637230 */ /* 0x000fe40000004100 */
[----:B------:R-:W-:Y:S01]  /*152c0*/  FFMA.FTZ R42, R33, R36, -R42 ;  /* 0x00000024212a7223 */ /* 0x000fe2000001082a */
[----:B------:R-:W-:-:S02]  /*152d0*/  HADD2.F32 R36, -RZ, R45.H0_H0 ;  /* 0x2000002dff247230 */ /* 0x000fc40000004100 */
[----:B------:R-:W-:Y:S01]  /*152e0*/  FFMA.FTZ R33, R33, R38, R31 ;  /* 0x0000002621217223 */ /* 0x000fe2000001001f */
[----:B------:R-:W-:Y:S01]  /*152f0*/  FMUL.FTZ R38, R35, R40 ;  /* 0x0000002823267220 */ /* 0x000fe20000410000 */
[----:B------:R-:W-:Y:S02]  /*15300*/  HADD2.F32 R100, -RZ, R100.H0_H0 ;  /* 0x20000064ff647230 */ /* 0x000fe40000004100 */
[----:B------:R-:W-:Y:S01]  /*15310*/  FMUL.FTZ R31, R29, R99 ;  /* 0x000000631d1f7220 */ /* 0x000fe20000410000 */
[-C--:B------:R-:W-:Y:S01]  /*15320*/  FMUL.FTZ R44, R35, R36.reuse ;  /* 0x00000024232c7220 */ /* 0x080fe20000410000 */
[----:B------:R-:W-:Y:S02]  /*15330*/  HADD2.F32 R34, -RZ, R27.H1_H1 ;  /* 0x3000001bff227230 */ /* 0x000fe40000004100 */
[----:B------:R-:W-:Y:S01]  /*15340*/  FFMA.FTZ R35, R25, R36, -R38 ;  /* 0x0000002419237223 */ /* 0x000fe20000010826 */
[----:B------:R-:W-:Y:S02]  /*15350*/  HADD2.F32 R27, -RZ, R30.H0_H0 ;  /* 0x2000001eff1b7230 */ /* 0x000fe40000004100 */
[----:B------:R-:W-:Y:S01]  /*15360*/  FMUL.FTZ R38, R29, R100 ;  /* 0x000000641d267220 */ /* 0x000fe20000410000 */
[----:B------:R-:W-:-:S02]  /*15370*/  HADD2.F32 R36, -RZ, R101.H0_H0 ;  /* 0x20000065ff247230 */ /* 0x000fc40000004100 */
[C---:B------:R-:W-:Y:S01]  /*15380*/  FFMA.FTZ R31, R12.reuse, R100, -R31 ;  /* 0x000000640c1f7223 */ /* 0x040fe2000001081f */
[----:B------:R-:W-:Y:S01]  /*15390*/  FFMA.FTZ R44, R25, R40, R44 ;  /* 0x00000028192c7223 */ /* 0x000fe2000001002c */
[----:B------:R-:W-:Y:S01]  /*153a0*/  FFMA.FTZ R12, R12, R99, R38 ;  /* 0x000000630c0c7223 */ /* 0x000fe20000010026 */
[----:B------:R-:W-:Y:S02]  /*153b0*/  HADD2.F32 R9, -RZ, R26.H0_H0 ;  /* 0x2000001aff097230 */ /* 0x000fe40000004100 */
[C---:B------:R-:W-:Y:S01]  /*153c0*/  FMUL.FTZ R40, R27.reuse, R98 ;  /* 0x000000621b287220 */ /* 0x040fe20000410000 */
[----:B------:R-:W-:Y:S01]  /*153d0*/  FMUL.FTZ R38, R27, R36 ;  /* 0x000000241b267220 */ /* 0x000fe20000410000 */
[----:B------:R-:W-:Y:S02]  /*153e0*/  HADD2.F32 R28, -RZ, R28.H1_H1 ;  /* 0x3000001cff1c7230 */ /* 0x000fe40000004100 */
[----:B------:R-:W-:Y:S01]  /*153f0*/  FFMA.FTZ R32, R34, R37, -R41 ;  /* 0x0000002522207223 */ /* 0x000fe20000010829 */
[----:B------:R-:W-:-:S02]  /*15400*/  HADD2.F32 R30, -RZ, R30.H1_H1 ;  /* 0x3000001eff1e7230 */ /* 0x000fc40000004100 */
[C---:B------:R-:W-:Y:S01]  /*15410*/  FFMA.FTZ R40, R9.reuse, R36, -R40 ;  /* 0x0000002409287223 */ /* 0x040fe20000010828 */
[----:B------:R-:W-:Y:S02]  /*15420*/  HADD2.F32 R27, -RZ, R8.H0_H0 ;  /* 0x20000008ff1b7230 */ /* 0x000fe40000004100 */
[----:B------:R-:W-:Y:S01]  /*15430*/  FFMA.FTZ R34, R34, R39, R43 ;  /* 0x0000002722227223 */ /* 0x000fe2000001002b */
[----:B------:R-:W-:Y:S02]  /*15440*/  HADD2.F32 R29, -RZ, R10.H0_H0 ;  /* 0x2000000aff1d7230 */ /* 0x000fe40000004100 */
[----:B------:R-:W-:Y:S02]  /*15450*/  HADD2.F32 R25, -RZ, R14.H0_H0 ;  /* 0x2000000eff197230 */ /* 0x000fe40000004100 */
[----:B------:R-:W-:Y:S01]  /*15460*/  FFMA.FTZ R14, R9, R98, R38 ;  /* 0x00000062090e7223 */ /* 0x000fe20000010026 */
[----:B------:R-:W-:Y:S02]  /*15470*/  HADD2.F32 R24, -RZ, R24.H1_H1 ;  /* 0x30000018ff187230 */ /* 0x000fe40000004100 */
[----:B------:R-:W-:Y:S01]  /*15480*/  FMUL.FTZ R9, R28, R27 ;  /* 0x0000001b1c097220 */ /* 0x000fe20000410000 */
[----:B------:R-:W-:-:S02]  /*15490*/  HADD2.F32 R26, -RZ, R26.H1_H1 ;  /* 0x3000001aff1a7230 */ /* 0x000fc40000004100 */
[----:B------:R-:W-:Y:S01]  /*154a0*/  FMUL.FTZ R37, R30, R29 ;  /* 0x0000001d1e257220 */ /* 0x000fe20000410000 */
[----:B------:R-:W-:Y:S01]  /*154b0*/  FMUL.FTZ R28, R28, R11 ;  /* 0x0000000b1c1c7220 */ /* 0x000fe20000410000 */
[----:B------:R-:W-:Y:S01]  /*154c0*/  FMUL.FTZ R30, R30, R25 ;  /* 0x000000191e1e7220 */ /* 0x000fe20000410000 */
[----:B------:R-:W-:Y:S01]  /*154d0*/  FFMA.FTZ R8, R24, R11, -R9 ;  /* 0x0000000b18087223 */ /* 0x000fe20000010809 */
[----:B------:R-:W-:Y:S01]  /*154e0*/  FFMA.FTZ R37, R26, R25, -R37 ;  /* 0x000000191a257223 */ /* 0x000fe20000010825 */
[----:B------:R-:W-:Y:S01]  /*154f0*/  FFMA.FTZ R27, R24, R27, R28 ;  /* 0x0000001b181b7223 */ /* 0x000fe2000001001c */
        /* <DEDUP_REMOVED lines=8> */
[----:B------:R-:W-:Y:S02]  /*15580*/  F2FP.F16.F32.PACK_AB R12, R27, R12 ;  /* 0x0000000c1b0c723e */ /* 0x000fe400000000ff */
[----:B------:R-:W-:-:S05]  /*15590*/  F2FP.F16.F32.PACK_AB R14, R29, R14 ;  /* 0x0000000e1d0e723e */ /* 0x000fca00000000ff */
[----:B------:R1:W-:Y:S02]  /*155a0*/  STS.128 [R20+0x14400], R12 ;  /* 0x0144000c14007388 */ /* 0x0003e40000000c00 */
.L_x_2863:
[----:B------:R-:W-:Y:S05]  /*155b0*/  BSYNC B1 ;  /* 0x0000000000017941 */ /* 0x000fea0003800000 */
.L_x_2862:
[----:B------:R-:W-:Y:S05]  /*155c0*/  @P1 BRA `(.L_x_2829) ;  /* 0x0000000400c01947 */ /* 0x000fea0003800000 */
[----:B-1----:R-:W4:Y:S01]  /*155d0*/  LDL R10, [R1+0x138] ;  /* 0x00013800010a7983 */ /* 0x002f220000100800 */
[----:B------:R-:W-:Y:S01]  /*155e0*/  SHF.R.S32.HI R8, RZ, 0x1f, R3 ;  /* 0x0000001fff087819 */ /* 0x000fe20000011403 */
[----:B------:R-:W-:Y:S01]  /*155f0*/  IMAD.SHL.U32 R0, R3, 0x40, RZ ;  /* 0x0000004003007824 */ /* 0x000fe200078e00ff */
[----:B------:R-:W-:Y:S01]  /*15600*/  SHF.R.S32.HI R9, RZ, 0x1f, R214 ;  /* 0x0000001fff097819 */ /* 0x000fe200000114d6 */
[--C-:B0-----:R-:W-:Y:S01]  /*15610*/  HADD2.F32 R30, -RZ, R93.reuse.H1_H1 ;  /* 0x3000005dff1e7230 */ /* 0x101fe20000004100 */
[----:B------:R-:W-:Y:S01]  /*15620*/  LEA.HI R3, R8, R3, RZ, 0x3 ;  /* 0x0000000308037211 */ /* 0x000fe200078f18ff */
[--C-:B------:R-:W-:Y:S01]  /*15630*/  HADD2.F32 R34, -RZ, R90.reuse.H1_H1 ;  /* 0x3000005aff227230 */ /* 0x100fe20000004100 */
[----:B------:R-:W-:Y:S01]  /*15640*/  LOP3.LUT R8, R0, 0x1c0, RZ, 0xc0, !PT ;  /* 0x000001c000087812 */ /* 0x000fe200078ec0ff */
[----:B------:R-:W-:Y:S01]  /*15650*/  HADD2.F32 R90, -RZ, R90.H0_H0 ;  /* 0x2000005aff5a7230 */ /* 0x000fe20000004100 */
[-C--:B------:R-:W-:Y:S01]  /*15660*/  LEA.HI R0, R9, R214.reuse, RZ, 0x6 ;  /* 0x000000d609007211 */ /* 0x080fe200078f30ff */
[----:B------:R-:W-:Y:S01]  /*15670*/  IMAD.SHL.U32 R3, R3, 0x40, RZ ;  /* 0x0000004003037824 */ /* 0x000fe200078e00ff */
[----:B------:R-:W-:Y:S01]  /*15680*/  LEA.HI R9, R9, R214, RZ, 0x3 ;  /* 0x000000d609097211 */ /* 0x000fe200078f18ff */
[----:B------:R-:W-:Y:S01]  /*15690*/  HADD2.F32 R93, -RZ, R93.H0_H0 ;  /* 0x2000005dff5d7230 */ /* 0x000fe20000004100 */
[----:B------:R-:W-:-:S02]  /*156a0*/  SHF.L.U32 R11, R0, 0x7, RZ ;  /* 0x00000007000b7819 */ /* 0x000fc400000006ff */
[----:B------:R-:W-:Y:S02]  /*156b0*/  LOP3.LUT R13, R3, 0xfffffe00, RZ, 0xc0, !PT ;  /* 0xfffffe00030d7812 */ /* 0x000fe400078ec0ff */
[----:B------:R-:W-:Y:S02]  /*156c0*/  LOP3.LUT R9, R8, 0x38, R9, 0xf8, !PT ;  /* 0x0000003808097812 */ /* 0x000fe400078ef809 */
[----:B------:R-:W-:Y:S02]  /*156d0*/  LOP3.LUT R12, R11, 0xffffe000, RZ, 0xc0, !PT ;  /* 0xffffe0000b0c7812 */ /* 0x000fe400078ec0ff */
[----:B-----5:R-:W-:Y:S02]  /*156e0*/  R2UR UR4, R46 ;  /* 0x000000002e0472ca */ /* 0x020fe400000e0000 */
[--C-:B--2---:R-:W-:Y:S02]  /*156f0*/  SHF.R.U64 R20, R74, 0x10, R75.reuse ;  /* 0x000000104a147819 */ /* 0x104fe4000000124b */
[----:B------:R-:W-:-:S02]  /*15700*/  SHF.R.U32.HI R74, RZ, 0x10, R75 ;  /* 0x00000010ff4a7819 */ /* 0x000fc4000001164b */
[--C-:B------:R-:W-:Y:S02]  /*15710*/  SHF.R.U32.HI R29, RZ, 0x10, R7.reuse ;  /* 0x00000010ff1d7819 */ /* 0x100fe40000011607 */
[----:B------:R-:W-:Y:S02]  /*15720*/  SHF.R.U64 R6, R6, 0x10, R7 ;  /* 0x0000001006067819 */ /* 0x000fe40000001207 */
[--C-:B------:R-:W-:Y:S01]  /*15730*/  SHF.R.U64 R7, R72, 0x10, R73.reuse ;  /* 0x0000001048077819 */ /* 0x100fe20000001249 */
[----:B------:R-:W-:Y:S01]  /*15740*/  HADD2.F32 R29, -RZ, R29.H0_H0 ;  /* 0x2000001dff1d7230 */ /* 0x000fe20000004100 */
[----:B------:R-:W-:Y:S02]  /*15750*/  SHF.R.U32.HI R72, RZ, 0x10, R73 ;  /* 0x00000010ff487819 */ /* 0x000fe40000011649 */
[--C-:B------:R-:W-:Y:S01]  /*15760*/  SHF.R.U32.HI R37, RZ, 0x10, R5.reuse ;  /* 0x00000010ff257819 */ /* 0x100fe20000011605 */
[----:B------:R-:W-:Y:S01]  /*15770*/  HADD2.F32 R7, -RZ, R7.H0_H0 ;  /* 0x20000007ff077230 */ /* 0x000fe20000004100 */
[----:B------:R-:W-:-:S02]  /*15780*/  SHF.R.U64 R39, R4, 0x10, R5 ;  /* 0x0000001004277819 */ /* 0x000fc40000001205 */
[----:B----4-:R-:W-:Y:S02]  /*15790*/  LEA.HI R21, R21, R10, RZ, 0x1d ;  /* 0x0000000a15157211 */ /* 0x010fe400078fe8ff */
[----:B------:R-:W-:Y:S02]  /*157a0*/  SHF.R.U32.HI R10, RZ, 0x3, R8 ;  /* 0x00000003ff0a7819 */ /* 0x000fe40000011608 */
[----:B------:R-:W-:Y:S01]  /*157b0*/  SHF.R.S32.HI R0, RZ, 0x1f, R21 ;  /* 0x0000001fff007819 */ /* 0x000fe20000011415 */
[----:B------:R-:W-:Y:S01]  /*157c0*/  IMAD.SHL.U32 R3, R21, 0x8, RZ ;  /* 0x0000000815037824 */ /* 0x000fe200078e00ff */
[----:B------:R-:W-:Y:S02]  /*157d0*/  LOP3.LUT R9, R9, R10, RZ, 0x3c, !PT ;  /* 0x0000000a09097212 */ /* 0x000fe400078e3cff */
[----:B------:R-:W-:Y:S02]  /*157e0*/  LEA.HI R0, R0, R21, RZ, 0x3 ;  /* 0x0000001500007211 */ /* 0x000fe400078f18ff */
[----:B------:R-:W-:-:S02]  /*157f0*/  LOP3.LUT R3, R8, 0x38, R3, 0xf8, !PT ;  /* 0x0000003808037812 */ /* 0x000fc400078ef803 */
[----:B------:R-:W-:Y:S01]  /*15800*/  IADD3 R9, R9, R12, R13 ;  /* 0x0000000c09097210 */ /* 0x000fe20007ffe00d */
[----:B------:R-:W-:Y:S01]  /*15810*/  IMAD.SHL.U32 R8, R0, 0x400, RZ ;  /* 0x0000040000087824 */ /* 0x000fe200078e00ff */
[----:B------:R-:W-:Y:S02]  /*15820*/  LOP3.LUT R3, R3, R10, RZ, 0x3c, !PT ;  /* 0x0000000a03037212 */ /* 0x000fe400078e3cff */
[----:B------:R-:W-:Y:S02]  /*15830*/  LEA R0, R9, UR4, 0x1 ;  /* 0x0000000409007c11 */ /* 0x000fe4000f8e08ff */
[----:B------:R-:W-:-:S03]  /*15840*/  LOP3.LUT R12, R8, 0x7fffe000, RZ, 0xc0, !PT ;  /* 0x7fffe000080c7812 */ /* 0x000fc600078ec0ff */
[----:B------:R-:W0:Y:S01]  /*15850*/  LDS.128 R8, [R0] ;  /* 0x0000000000087984 */ /* 0x000e220000000c00 */
[----:B------:R-:W-:-:S05]  /*15860*/  IADD3 R12, R3, R12, R13 ;  /* 0x0000000c030c7210 */ /* 0x000fca0007ffe00d */
[----:B------:R-:W-:-:S05]  /*15870*/  IMAD R3, R12, 0x2, R23 ;  /* 0x000000020c037824 */ /* 0x000fca00078e0217 */
[----:B------:R-:W1:Y:S01]  /*15880*/  LDS.128 R12, [R3+0x14400] ;  /* 0x01440000030c7984 */ /* 0x000e620000000c00 */
[--C-:B0-----:R-:W-:Y:S02]  /*15890*/  HADD2.F32 R21, -RZ, R11.reuse.H0_H0 ;  /* 0x2000000bff157230 */ /* 0x101fe40000004100 */
[----:B------:R-:W-:Y:S02]  /*158a0*/  HADD2.F32 R24, -RZ, R11.H1_H1 ;  /* 0x3000000bff187230 */ /* 0x000fe40000004100 */
[--C-:B------:R-:W-:Y:S02]  /*158b0*/  HADD2.F32 R5, -RZ, R9.reuse.H0_H0 ;  /* 0x20000009ff057230 */ /* 0x100fe40000004100 */
[----:B------:R-:W-:Y:S02]  /*158c0*/  HADD2.F32 R9, -RZ, R9.H1_H1 ;  /* 0x30000009ff097230 */ /* 0x000fe40000004100 */
[----:B------:R-:W-:Y:S02]  /*158d0*/  HADD2.F32 R4, -RZ, R8.H0_H0 ;  /* 0x20000008ff047230 */ /* 0x000fe40000004100 */
[----:B------:R-:W-:-:S02]  /*158e0*/  HADD2.F32 R11, -RZ, R10.H0_H0 ;  /* 0x2000000aff0b7230 */ /* 0x000fc40000004100 */
        /* <DEDUP_REMOVED lines=9> */
[----:B------:R-:W-:-:S02]  /*15980*/  HADD2.F32 R32, -RZ, R91.H1_H1 ;  /* 0x3000005bff207230 */ /* 0x000fc40000004100 */
[-C--:B------:R-:W-:Y:S01]  /*15990*/  FMUL.FTZ R21, R28, R27.reuse ;  /* 0x0000001b1c157220 */ /* 0x080fe20000410000 */
[----:B------:R-:W-:Y:S02]  /*159a0*/  HADD2.F32 R30, -RZ, R92.H1_H1 ;  /* 0x3000005cff1e7230 */ /* 0x000fe40000004100 */
[C---:B------:R-:W-:Y:S01]  /*159b0*/  FFMA.FTZ R38, R24.reuse, R27, -R35 ;  /* 0x0000001b18267223 */ /* 0x040fe20000010823 */
[----:B------:R-:W-:Y:S02]  /*159c0*/  HADD2.F32 R25, -RZ, R13.H1_H1 ;  /* 0x3000000dff197230 */ /* 0x000fe40000004100 */
[----:B------:R-:W-:Y:S01]  /*159d0*/  FFMA.FTZ R40, R24, R29, R21 ;  /* 0x0000001d18287223 */ /* 0x000fe20000010015 */
[C---:B------:R-:W-:Y:S01]  /*159e0*/  FMUL.FTZ R34, R15.reuse, R32 ;  /* 0x000000200f227220 */ /* 0x040fe20000410000 */
[----:B------:R-:W-:Y:S02]  /*159f0*/  HADD2.F32 R28, -RZ, R37.H0_H0 ;  /* 0x20000025ff1c7230 */ /* 0x000fe40000004100 */
[----:B------:R-:W-:Y:S01]  /*15a00*/  FMUL.FTZ R15, R15, R30 ;  /* 0x0000001e0f0f7220 */ /* 0x000fe20000410000 */
[----:B------:R-:W-:-:S02]  /*15a10*/  HADD2.F32 R24, -RZ, R72.H0_H0 ;  /* 0x20000048ff187230 */ /* 0x000fc40000004100 */
[----:B------:R-:W-:Y:S01]  /*15a20*/  FFMA.FTZ R34, R5, R30, -R34 ;  /* 0x0000001e05227223 */ /* 0x000fe20000010822 */
[----:B------:R-:W-:Y:S02]  /*15a30*/  HADD2.F32 R13, -RZ, R12.H0_H0 ;  /* 0x2000000cff0d7230 */ /* 0x000fe40000004100 */
[C---:B------:R-:W-:Y:S01]  /*15a40*/  FMUL.FTZ R30, R25.reuse, R28 ;  /* 0x0000001c191e7220 */ /* 0x040fe20000410000 */
[----:B------:R-:W-:Y:S02]  /*15a50*/  HADD2.F32 R91, -RZ, R91.H0_H0 ;  /* 0x2000005bff5b7230 */ /* 0x000fe40000004100 */
[----:B------:R-:W-:Y:S01]  /*15a60*/  FMUL.FTZ R36, R25, R24 ;  /* 0x0000001819247220 */ /* 0x000fe20000410000 */
[----:B------:R-:W-:Y:S02]  /*15a70*/  HADD2.F32 R26, -RZ, R14.H0_H0 ;  /* 0x2000000eff1a7230 */ /* 0x000fe40000004100 */
[----:B------:R-:W-:Y:S01]  /*15a80*/  FFMA.FTZ R32, R5, R32, R15 ;  /* 0x0000002005207223 */ /* 0x000fe2000001000f */
[----:B------:R-:W-:-:S02]  /*15a90*/  HADD2.F32 R92, -RZ, R92.H0_H0 ;  /* 0x2000005cff5c7230 */ /* 0x000fc40000004100 */
[----:B------:R-:W-:Y:S01]  /*15aa0*/  FMUL.FTZ R5, R13, R91 ;  /* 0x0000005b0d057220 */ /* 0x000fe20000410000 */
[C---:B------:R-:W-:Y:S01]  /*15ab0*/  FFMA.FTZ R25, R9.reuse, R24, -R30 ;  /* 0x0000001809197223 */ /* 0x040fe2000001081e */
[----:B------:R-:W-:Y:S01]  /*15ac0*/  FFMA.FTZ R27, R9, R28, R36 ;  /* 0x0000001c091b7223 */ /* 0x000fe20000010024 */
[----:B------:R-:W-:Y:S01]  /*15ad0*/  FMUL.FTZ R28, R26, R90 ;  /* 0x0000005a1a1c7220 */ /* 0x000fe20000410000 */
[-C--:B------:R-:W-:Y:S01]  /*15ae0*/  FMUL.FTZ R24, R13, R92.reuse ;  /* 0x0000005c0d187220 */ /* 0x080fe20000410000 */
[----:B------:R-:W-:Y:S02]  /*15af0*/  HADD2.F32 R12, -RZ, R12.H1_H1 ;  /* 0x3000000cff0c7230 */ /* 0x000fe40000004100 */
[----:B------:R-:W-:Y:S01]  /*15b00*/  FFMA.FTZ R92, R4, R92, -R5 ;  /* 0x0000005c045c7223 */ /* 0x000fe20000010805 */
        /* <DEDUP_REMOVED lines=8> */
[----:B------:R-:W-:Y:S02]  /*15b90*/  HADD2.F32 R8, -RZ, R8.H1_H1 ;  /* 0x30000008ff087230 */ /* 0x000fe40000004100 */
[----:B------:R-:W-:Y:S01]  /*15ba0*/  FMUL.FTZ R29, R14, R13 ;  /* 0x0000000d0e1d7220 */ /* 0x000fe20000410000 */
[----:B------:R-:W-:-:S02]  /*15bb0*/  HADD2.F32 R10, -RZ, R10.H1_H1 ;  /* 0x3000000aff0a7230 */ /* 0x000fc40000004100 */
[----:B------:R-:W-:Y:S01]  /*15bc0*/  FMUL.FTZ R12, R12, R7 ;  /* 0x000000070c0c7220 */ /* 0x000fe20000410000 */
[----:B------:R-:W-:Y:S01]  /*15bd0*/  FMUL.FTZ R14, R14, R5 ;  /* 0x000000050e0e7220 */ /* 0x000fe20000410000 */
[----:B------:R-:W-:Y:S01]  /*15be0*/  FFMA.FTZ R15, R8, R7, -R11 ;  /* 0x00000007080f7223 */ /* 0x000fe2000001080b */
[----:B------:R-:W-:Y:S01]  /*15bf0*/  FFMA.FTZ R24, R4, R91, R24 ;  /* 0x0000005b04187223 */ /* 0x000fe20000010018 */
        /* <DEDUP_REMOVED lines=13> */
.L_x_2829:
[----:B------:R-:W-:Y:S05]  /*15cd0*/  BSYNC B0 ;  /* 0x0000000000007941 */ /* 0x000fea0003800000 */
.L_x_2789:
        /* <DEDUP_REMOVED lines=8> */
.L_x_2787:
[----:B-12-4-:R-:W2:Y:S02]  /*15d60*/  LDL R0, [R1+0x5c] ;  /* 0x00005c0001007983 */ /* 0x016ea40000100800 */
[----:B--2---:R-:W-:-:S13]  /*15d70*/  R2UR UR4, R0 ;  /* 0x00000000000472ca */ /* 0x004fda00000e0000 */
[----:B------:R-:W-:-:S04]  /*15d80*/  MOV R0, UR4 ;  /* 0x0000000400007c02 */ /* 0x000fc80008000f00 */
[----:B------:R-:W-:-:S13]  /*15d90*/  ISETP.NE.AND P0, PT, R0, 0x3, PT ;  /* 0x000000030000780c */ /* 0x000fda0003f05270 */
[----:B------:R-:W-:Y:S05]  /*15da0*/  @!P0 BRA `(.L_x_2864) ;  /* 0x0000000000048947 */ /* 0x000fea0003800000 */
[----:B------:R-:W-:Y:S01]  /*15db0*/  BPT.TRAP 0x1 ;  /* 0x000000040000795c */ /* 0x000fe20000300000 */
.L_x_2864:
[----:B------:R-:W-:Y:S01]  /*15dc0*/  IMAD R0, R220, 0x8, R23 ;  /* 0x00000008dc007824 */ /* 0x000fe200078e0217 */
[----:B------:R-:W-:-:S04]  /*15dd0*/  SHF.L.U32 R3, R226, 0x1f, RZ ;  /* 0x0000001fe2037819 */ /* 0x000fc800000006ff */
[----:B------:R1:W2:Y:S01]  /*15de0*/  SYNCS.PHASECHK.TRANS64.TRYWAIT P1, [R0+URZ+0x38830], R3 ;  /* 0x03883003000075a7 */ /* 0x0002a2000802017f */
[----:B------:R-:W-:Y:S05]  /*15df0*/  @!P0 BRA `(.L_x_2865) ;  /* 0x0000000000048947 */ /* 0x000fea0003800000 */
[----:B------:R-:W-:Y:S01]  /*15e00*/  BPT.TRAP 0x1 ;  /* 0x000000040000795c */ /* 0x000fe20000300000 */
.L_x_2865:
[----:B--2---:R-:W-:Y:S05]  /*15e10*/  @P1 BRA `(.L_x_2866) ;  /* 0x0000000000081947 */ /* 0x004fea0003800000 */
[----:B------:R-:W2:Y:S02]  /*15e20*/  SYNCS.PHASECHK.TRANS64.TRYWAIT P1, [R0+URZ+0x38830], R3 ;  /* 0x03883003000075a7 */ /* 0x000ea4000802017f */
[----:B--2---:R-:W-:Y:S05]  /*15e30*/  @!P1 BRA `(.L_x_2867) ;  /* 0x000001e800889947 */ /* 0x004fea0003800000 */
.L_x_2866:
[----:B------:R-:W-:Y:S05]  /*15e40*/  WARPSYNC.ALL ;  /* 0x0000000000007948 */ /* 0x000fea0003800000 */
[----:B-12---:R-:W-:Y:S01]  /*15e50*/  VIADD R3, R23, 0x24400 ;  /* 0x0002440017037836 */ /* 0x006fe20000000000 */
[----:B------:R-:W-:Y:S01]  /*15e60*/  R2UR UR20, R84 ;  /* 0x00000000541472ca */ /* 0x000fe200000e0000 */
[----:B0-----:R-:W-:Y:S01]  /*15e70*/  IMAD.MOV.U32 R5, RZ, RZ, 0x40000040 ;  /* 0x40000040ff057424 */ /* 0x001fe200078e00ff */
[----:B-----5:R-:W-:Y:S01]  /*15e80*/  WARPGROUP.ARRIVE ;  /* 0x00000000000079c5 */ /* 0x020fe20000000000 */
[----:B------:R-:W-:Y:S01]  /*15e90*/  UMOV UR25, 0x40000040 ;  /* 0x4000004000197882 */ /* 0x000fe20000000000 */
[----:B------:R-:W-:Y:S01]  /*15ea0*/  SHF.R.U32.HI R3, RZ, 0x4, R3 ;  /* 0x00000004ff037819 */ /* 0x000fe20000011603 */
[----:B------:R-:W-:Y:S01]  /*15eb0*/  IMAD.MOV.U32 R9, RZ, RZ, 0x40000040 ;  /* 0x40000040ff097424 */ /* 0x000fe200078e00ff */
[----:B------:R-:W-:Y:S01]  /*15ec0*/  R2UR UR27, R5 ;  /* 0x00000000051b72ca */ /* 0x000fe200000e0000 */
[----:B------:R-:W-:Y:S01]  /*15ed0*/  UMOV UR17, UR25 ;  /* 0x0000001900117c82 */ /* 0x000fe20008000000 */
[----:B------:R-:W-:Y:S01]  /*15ee0*/  LOP3.LUT R3, R3, 0x3fff, RZ, 0xc0, !PT ;  /* 0x00003fff03037812 */ /* 0x000fe200078ec0ff */
[----:B------:R-:W-:Y:S01]  /*15ef0*/  UMOV UR5, UR17 ;  /* 0x0000001100057c82 */ /* 0x000fe20008000000 */
[----:B------:R-:W-:Y:S01]  /*15f00*/  R2UR UR7, R9 ;  /* 0x00000000090772ca */ /* 0x000fe200000e0000 */
[----:B------:R-:W-:Y:S01]  /*15f10*/  UMOV UR9, UR17 ;  /* 0x0000001100097c82 */ /* 0x000fe20008000000 */
[----:B------:R-:W-:Y:S01]  /*15f20*/  LOP3.LUT R4, R3, 0x10000, RZ, 0xfc, !PT ;  /* 0x0001000003047812 */ /* 0x000fe200078efcff */
[----:B------:R-:W-:Y:S01]  /*15f30*/  ULOP3.LUT UR20, UR20, 0x10000, URZ, 0xfc, !UPT ;  /* 0x0001000014147892 */ /* 0x000fe2000f8efc3f */
[----:B------:R-:W-:Y:S01]  /*15f40*/  MOV R7, 0x40000040 ;  /* 0x4000004000077802 */ /* 0x000fe20000000f00 */
[----:B------:R-:W-:Y:S01]  /*15f50*/  UMOV UR13, UR17 ;  /* 0x00000011000d7c82 */ /* 0x000fe20008000000 */
[----:B------:R-:W-:Y:S01]  /*15f60*/  R2UR UR15, R9 ;  /* 0x00000000090f72ca */ /* 0x000fe200000e0000 */
[----:B------:R0:W-:Y:S01]  /*15f70*/  STL [R1+0x54], R4 ;  /* 0x0000540401007387 */ /* 0x0001e20000100800 */
[C---:B------:R-:W-:Y:S01]  /*15f80*/  R2UR UR11, R7.reuse ;  /* 0x00000000070b72ca */ /* 0x040fe200000e0000 */
[----:B---3--:R-:W-:Y:S01]  /*15f90*/  IMAD.U32 R13, RZ, RZ, UR25 ;  /* 0x00000019ff0d7e24 */ /* 0x008fe2000f8e00ff */
[----:B------:R-:W-:Y:S01]  /*15fa0*/  UMOV UR24, UR20 ;  /* 0x0000001400187c82 */ /* 0x000fe20008000000 */
[----:B------:R-:W-:Y:S01]  /*15fb0*/  R2UR UR19, R7 ;  /* 0x00000000071372ca */ /* 0x000fe200000e0000 */
[----:B------:R-:W-:Y:S01]  /*15fc0*/  UMOV UR16, UR24 ;  /* 0x0000001800107c82 */ /* 0x000fe20008000000 */
[----:B------:R-:W-:Y:S01]  /*15fd0*/  IMAD.MOV.U32 R7, RZ, RZ, 0x40000040 ;  /* 0x40000040ff077424 */ /* 0x000fe200078e00ff */
        /* <DEDUP_REMOVED lines=9> */
[C---:B------:R-:W-:Y:S01]  /*16070*/  VIADD R10, R4.reuse, 0x102 ;  /* 0x00000102040a7836 */ /* 0x040fe20000000000 */
[----:B------:R-:W-:Y:S01]  /*16080*/  IADD3 R6, R4, 0x100, RZ ;  /* 0x0000010004067810 */ /* 0x000fe20007ffe0ff */
[----:B------:R-:W-:Y:S01]  /*16090*/  IMAD.MOV.U32 R11, RZ, RZ, 0x40000040 ;  /* 0x40000040ff0b7424 */ /* 0x000fe200078e00ff */
[----:B------:R-:W-:Y:S01]  /*160a0*/  R2UR UR6, R8 ;  /* 0x00000000080672ca */ /* 0x000fe200000e0000 */
[----:B------:R-:W-:Y:S01]  /*160b0*/  VIADD R8, R4, 0x180 ;  /* 0x0000018004087836 */ /* 0x000fe20000000000 */
[----:B------:R-:W-:Y:S01]  /*160c0*/  R2UR UR10, R6 ;  /* 0x00000000060a72ca */ /* 0x000fe200000e0000 */
[----:B------:R-:W-:Y:S01]  /*160d0*/  VIADD R6, R4, 0x200 ;  /* 0x0000020004067836 */ /* 0x000fe20000000000 */
[----:B------:R0:W-:Y:S01]  /*160e0*/  STL.64 [R1+0x48], R12 ;  /* 0x0000480c01007387 */ /* 0x0001e20000100a00 */
[----:B------:R-:W-:Y:S01]  /*160f0*/  UMOV UR57, 0x40000040 ;  /* 0x4000004000397882 */ /* 0x000fe20000000000 */
[----:B------:R-:W-:Y:S01]  /*16100*/  R2UR UR14, R8 ;  /* 0x00000000080e72ca */ /* 0x000fe200000e0000 */
[----:B------:R-:W-:Y:S01]  /*16110*/  VIADD R8, R4, 0x82 ;  /* 0x0000008204087836 */ /* 0x000fe20000000000 */
[----:B------:R-:W-:Y:S01]  /*16120*/  R2UR UR18, R6 ;  /* 0x00000000061272ca */ /* 0x000fe200000e0000 */
[----:B------:R-:W-:Y:S01]  /*16130*/  HGMMA.64x16x16.F32 R56, gdesc[UR24], RZ, !UPT, gsb0 ;  /* 0x00200000183879f0 */ /* 0x000fe2000c0008ff */
[----:B------:R-:W-:Y:S01]  /*16140*/  IADD3 R6, R4, 0x2, RZ ;  /* 0x0000000204067810 */ /* 0x000fe20007ffe0ff */
[----:B------:R-:W-:Y:S01]  /*16150*/  UMOV UR25, 0x40000040 ;  /* 0x4000004000197882 */ /* 0x000fe20000000000 */
[----:B------:R-:W-:Y:S01]  /*16160*/  R2UR UR27, R7 ;  /* 0x00000000071b72ca */ /* 0x000fe200000e0000 */
[----:B------:R-:W-:Y:S01]  /*16170*/  UIADD3 UR52, UR20, 0x806, URZ ;  /* 0x0000080614347890 */ /* 0x000fe2000fffe03f */
[----:B------:R-:W-:Y:S01]  /*16180*/  R2UR UR26, R6 ;  /* 0x00000000061a72ca */ /* 0x000fe200000e0000 */
[----:B------:R-:W-:Y:S01]  /*16190*/  VIADD R6, R4, 0x182 ;  /* 0x0000018204067836 */ /* 0x000fe20000000000 */
[----:B------:R-:W-:Y:S01]  /*161a0*/  MOV R7, 0x40000040 ;  /* 0x4000004000077802 */ /* 0x000fe20000000f00 */
[----:B0-----:R-:W-:Y:S01]  /*161b0*/  IMAD.U32 R13, RZ, RZ, UR25 ;  /* 0x00000019ff0d7e24 */ /* 0x001fe2000f8e00ff */
[----:B------:R-:W-:Y:S01]  /*161c0*/  UMOV UR53, 0x40000040 ;  /* 0x4000004000357882 */ /* 0x000fe20000000000 */
[----:B------:R-:W-:Y:S01]  /*161d0*/  UIADD3 UR48, UR20, 0xc00, URZ ;  /* 0x00000c0014307890 */ /* 0x000fe2000fffe03f */
[----:B------:R-:W-:Y:S01]  /*161e0*/  IMAD.MOV.U32 R5, RZ, RZ, 0x40000040 ;  /* 0x40000040ff057424 */ /* 0x000fe200078e00ff */
        /* <DEDUP_REMOVED lines=8> */
[----:B------:R-:W-:-:S06]  /*16270*/  WARPGROUP.ARRIVE ;  /* 0x00000000000079c5 */ /* 0x000fcc0000000000 */
[----:B------:R-:W-:Y:S01]  /*16280*/  HGMMA.64x16x16.F32 R48, gdesc[UR4], RZ, !UPT, gsb0 ;  /* 0x00200000043079f0 */ /* 0x000fe2000c0008ff */
[----:B------:R-:W-:Y:S01]  /*16290*/  UIADD3 UR4, UR20, 0x2, URZ ;  /* 0x0000000214047890 */ /* 0x000fe2000fffe03f */
[----:B------:R-:W-:Y:S01]  /*162a0*/  R2UR UR6, R8 ;  /* 0x00000000080672ca */ /* 0x000fe200000e0000 */
[----:B------:R-:W-:Y:S01]  /*162b0*/  VIADD R8, R4, 0x202 ;  /* 0x0000020204087836 */ /* 0x000fe20000000000 */
[----:B------:R-:W-:Y:S01]  /*162c0*/  R2UR UR7, R9 ;  /* 0x00000000090772ca */ /* 0x000fe200000e0000 */
[----:B------:R-:W-:-:S03]  /*162d0*/  IMAD.MOV.U32 R9, RZ, RZ, 0x40000040 ;  /* 0x40000040ff097424 */ /* 0x000fc600078e00ff */
[----:B------:R-:W-:Y:S02]  /*162e0*/  UMOV UR24, UR4 ;  /* 0x0000000400187c82 */ /* 0x000fe40008000000 */
[----:B------:R-:W-:-:S05]  /*162f0*/  IMAD.U32 R12, RZ, RZ, UR24 ;  /* 0x00000018ff0c7e24 */ /* 0x000fca000f8e00ff */
[----:B------:R0:W-:Y:S01]  /*16300*/  STL.64 [R1+0x40], R12 ;  /* 0x0000400c01007387 */ /* 0x0001e20000100a00 */
[----:B------:R-:W-:Y:S02]  /*16310*/  WARPGROUP.DEPBAR.LE gsb0, 0x0 ;  /* 0x00008000000079c5 */ /* 0x000fe40000010000 */
[----:B------:R-:W-:-:S06]  /*16320*/  WARPGROUP.ARRIVE ;  /* 0x00000000000079c5 */ /* 0x000fcc0000000000 */
[----:B------:R-:W-:Y:S01]  /*16330*/  HGMMA.64x16x16.F32 R40, gdesc[UR8], RZ, !UPT, gsb0 ;  /* 0x00200000082879f0 */ /* 0x000fe2000c0008ff */
[----:B------:R-:W-:Y:S01]  /*16340*/  R2UR UR10, R10 ;  /* 0x000000000a0a72ca */ /* 0x000fe200000e0000 */
[----:B------:R-:W-:Y:S01]  /*16350*/  VIADD R10, R4, 0x104 ;  /* 0x00000104040a7836 */ /* 0x000fe20000000000 */
[----:B------:R-:W-:Y:S01]  /*16360*/  R2UR UR11, R11 ;  /* 0x000000000b0b72ca */ /* 0x000fe200000e0000 */
[----:B------:R-:W-:Y:S01]  /*16370*/  IMAD.MOV.U32 R11, RZ, RZ, 0x40000040 ;  /* 0x40000040ff0b7424 */ /* 0x000fe200078e00ff */
[----:B------:R-:W-:Y:S02]  /*16380*/  WARPGROUP.DEPBAR.LE gsb0, 0x0 ;  /* 0x00008000000079c5 */ /* 0x000fe40000010000 */
[----:B------:R-:W-:-:S06]  /*16390*/  WARPGROUP.ARRIVE ;  /* 0x00000000000079c5 */ /* 0x000fcc0000000000 */
[----:B------:R-:W-:Y:S01]  /*163a0*/  HGMMA.64x16x16.F32 R32, gdesc[UR12], RZ, !UPT, gsb0 ;  /* 0x002000000c2079f0 */ /* 0x000fe2000c0008ff */
[----:B------:R-:W-:Y:S02]  /*163b0*/  R2UR UR14, R6 ;  /* 0x00000000060e72ca */ /* 0x000fe400000e0000 */
[----:B------:R-:W-:Y:S01]  /*163c0*/  R2UR UR15, R7 ;  /* 0x00000000070f72ca */ /* 0x000fe200000e0000 */
[----:B------:R-:W-:Y:S01]  /*163d0*/  IMAD.MOV.U32 R7, RZ, RZ, 0x40000040 ;  /* 0x40000040ff077424 */ /* 0x000fe200078e00ff */
[----:B------:R-:W-:Y:S01]  /*163e0*/  IADD3 R6, R4, 0x4, RZ ;  /* 0x0000000404067810 */ /* 0x000fe20007ffe0ff */
        /* <DEDUP_REMOVED lines=13> */
[----:B------:R-:W-:-:S02]  /*164c0*/  R2UR UR19, R9 ;  /* 0x00000000091372ca */ /* 0x000fc400000e0000 */
[----:B------:R-:W-:Y:S01]  /*164d0*/  MOV R9, 0x40000040 ;  /* 0x4000004000097802 */ /* 0x000fe20000000f00 */
[----:B------:R-:W-:Y:S02]  /*164e0*/  WARPGROUP.DEPBAR.LE gsb0, 0x0 ;  /* 0x00008000000079c5 */ /* 0x000fe40000010000 */
[----:B------:R-:W-:-:S06]  /*164f0*/  WARPGROUP.ARRIVE ;  /* 0x00000000000079c5 */ /* 0x000fcc0000000000 */
[----:B------:R-:W-:Y:S01]  /*16500*/  HGMMA.64x16x16.F32 R56, gdesc[UR24], R56, gsb0 ;  /* 0x00200000183879f0 */ /* 0x000fe20008000838 */
[----:B------:R-:W-:Y:S01]  /*16510*/  R2UR UR26, R6 ;  /* 0x00000000061a72ca */ /* 0x000fe200000e0000 */
[----:B------:R-:W-:Y:S01]  /*16520*/  UMOV UR25, 0x40000040 ;  /* 0x4000004000197882 */ /* 0x000fe20000000000 */
[----:B------:R-:W-:Y:S01]  /*16530*/  R2UR UR27, R7 ;  /* 0x00000000071b72ca */ /* 0x000fe200000e0000 */
[----:B------:R-:W-:Y:S01]  /*16540*/  VIADD R6, R4, 0x184 ;  /* 0x0000018404067836 */ /* 0x000fe20000000000 */
[----:B------:R-:W-:Y:S01]  /*16550*/  MOV R7, 0x40000040 ;  /* 0x4000004000077802 */ /* 0x000fe20000000f00 */
[----:B0-----:R-:W-:Y:S01]  /*16560*/  IMAD.U32 R13, RZ, RZ, UR25 ;  /* 0x00000019ff0d7e24 */ /* 0x001fe2000f8e00ff */
[----:B------:R-:W-:Y:S02]  /*16570*/  WARPGROUP.DEPBAR.LE gsb0, 0x0 ;  /* 0x00008000000079c5 */ /* 0x000fe40000010000 */
[----:B------:R-:W-:-:S06]  /*16580*/  WARPGROUP.ARRIVE ;  /* 0x00000000000079c5 */ /* 0x000fcc0000000000 */
[----:B------:R-:W-:Y:S01]  /*16590*/  HGMMA.64x16x16.F32 R48, gdesc[UR4], R48, gsb0 ;  /* 0x00200000043079f0 */ /* 0x000fe20008000830 */
        /* <DEDUP_REMOVED lines=13> */
[----:B------:R-:W-:Y:S01]  /*16670*/  R2UR UR11, R11 ;  /* 0x000000000b0b72ca */ /* 0x000fe200000e0000 */
[----:B------:R-:W-:Y:S01]  /*16680*/  IMAD.MOV.U32 R11, RZ, RZ, 0x40000040 ;  /* 0x40000040ff0b7424 */ /* 0x000fe200078e00ff */
[----:B------:R-:W-:Y:S02]  /*16690*/  WARPGROUP.DEPBAR.LE gsb0, 0x0 ;  /* 0x00008000000079c5 */ /* 0x000fe40000010000 */
[----:B------:R-:W-:-:S06]  /*166a0*/  WARPGROUP.ARRIVE ;  /* 0x00000000000079c5 */ /* 0x000fcc0000000000 */
[----:B------:R-:W-:Y:S01]  /*166b0*/  HGMMA.64x16x16.F32 R32, gdesc[UR12], R32, gsb0 ;  /* 0x002000000c2079f0 */ /* 0x000fe20008000820 */
[----:B------:R-:W-:Y:S02]  /*166c0*/  R2UR UR14, R6 ;  /* 0x00000000060e72ca */ /* 0x000fe400000e0000 */
[----:B------:R-:W-:Y:S01]  /*166d0*/  R2UR UR15, R7 ;  /* 0x00000000070f72ca */ /* 0x000fe200000e0000 */
[----:B------:R-:W-:Y:S01]  /*166e0*/  IMAD.MOV.U32 R7, RZ, RZ, 0x40000040 ;  /* 0x40000040ff077424 */ /* 0x000fe200078e00ff */
[----:B------:R-:W-:Y:S01]  /*166f0*/  IADD3 R6, R4, 0x6, RZ ;  /* 0x0000000604067810 */ /* 0x000fe20007ffe0ff */
        /* <DEDUP_REMOVED lines=328> */
[----:B------:R0:W-:Y:S01]  /*17b80*/  STL.64 [R1], R12 ;  /* 0x0000000c01007387 */ /* 0x0001e20000100a00 */
[----:B------:R-:W-:Y:S02]  /*17b90*/  WARPGROUP.DEPBAR.LE gsb0, 0x0 ;  /* 0x00008000000079c5 */ /* 0x000fe40000010000 */
[----:B------:R-:W-:-:S06]  /*17ba0*/  WARPGROUP.ARRIVE ;  /* 0x00000000000079c5 */ /* 0x000fcc0000000000 */
[----:B------:R-:W-:Y:S01]  /*17bb0*/  HGMMA.64x16x16.F32 R40, gdesc[UR8], R40, gsb0 ;  /* 0x00200000082879f0 */ /* 0x000fe20008000828 */
[----:B------:R-:W-:Y:S02]  /*17bc0*/  R2UR UR10, R6 ;  /* 0x00000000060a72ca */ /* 0x000fe400000e0000 */
[----:B------:R-:W-:Y:S01]  /*17bd0*/  R2UR UR11, R7 ;  /* 0x00000000070b72ca */ /* 0x000fe200000e0000 */
[----:B------:R-:W-:Y:S01]  /*17be0*/  IMAD.MOV.U32 R7, RZ, RZ, 0x40000040 ;  /* 0x40000040ff077424 */ /* 0x000fe200078e00ff */
[----:B------:R-:W-:-:S04]  /*17bf0*/  IADD3 R6, R4, 0x504, RZ ;  /* 0x0000050404067810 */ /* 0x000fc80007ffe0ff */
[----:B------:R-:W-:Y:S01]  /*17c00*/  R2UR UR58, R6 ;  /* 0x00000000063a72ca */ /* 0x000fe200000e0000 */
[----:B------:R-:W-:Y:S01]  /*17c10*/  VIADD R6, R4, 0x684 ;  /* 0x0000068404067836 */ /* 0x000fe20000000000 */
[----:B------:R-:W-:Y:S02]  /*17c20*/  R2UR UR59, R7 ;  /* 0x00000000073b72ca */ /* 0x000fe400000e0000 */
        /* <DEDUP_REMOVED lines=21> */
[----:B------:R-:W-:Y:S02]  /*17d80*/  R2UR UR15, R9 ;  /* 0x00000000090f72ca */ /* 0x000fe400000e0000 */
[----:B------:R-:W-:Y:S01]  /*17d90*/  MOV R9, 0x40000040 ;  /* 0x4000004000097802 */ /* 0x000fe20000000f00 */
        /* <DEDUP_REMOVED lines=213> */
[C---:B------:R-:W-:Y:S02]  /*18af0*/  VIADD R8, R4.reuse, 0x806 ;  /* 0x0000080604087836 */ /* 0x040fe40000000000 */
[----:B------:R-:W-:Y:S02]  /*18b00*/  IMAD.MOV.U32 R9, RZ, RZ, 0x40000040 ;  /* 0x40000040ff097424 */ /* 0x000fe400078e00ff */
[----:B------:R-:W-:Y:S01]  /*18b10*/  VIADD R4, R4, 0x986 ;  /* 0x0000098604047836 */ /* 0x000fe20000000000 */
        /* <DEDUP_REMOVED lines=49> */
.L_x_2868:
[----:B------:R-:W2:Y:S01]  /*18e30*/  LDL R9, [R1+0x84] ;  /* 0x0000840001097983 */ /* 0x000ea20000100800 */
[----:B------:R-:W-:Y:S01]  /*18e40*/  ULDC UR4, c[0x0][0x9d8] ;  /* 0x0002760000047ab9 */ /* 0x000fe20000000800 */
[----:B------:R-:W0:Y:S02]  /*18e50*/  LDC R6, c[0x0][0x448] ;  /* 0x00011200ff067b82 */ /* 0x000e240000000800 */
[----:B------:R-:W2:Y:S01]  /*18e60*/  LDL R65, [R1+0x74] ;  /* 0x0000740001417983 */ /* 0x000ea20000100800 */
[----:B------:R-:W-:Y:S01]  /*18e70*/  FMUL.FTZ R4, R57, UR4 ;  /* 0x0000000439047c20 */ /* 0x000fe20008410000 */
[----:B------:R-:W-:Y:S01]  /*18e80*/  FMUL.FTZ R8, R59, UR4 ;  /* 0x000000043b087c20 */ /* 0x000fe20008410000 */
[----:B------:R-:W-:Y:S01]  /*18e90*/  FMUL.FTZ R72, R58, UR4 ;  /* 0x000000043a487c20 */ /* 0x000fe20008410000 */
[----:B------:R-:W3:Y:S01]  /*18ea0*/  LDL R57, [R1+0x78] ;  /* 0x0000780001397983 */ /* 0x000ee20000100800 */
[----:B------:R-:W-:Y:S01]  /*18eb0*/  FMUL.FTZ R5, R60, UR4 ;  /* 0x000000043c057c20 */ /* 0x000fe20008410000 */
[----:B------:R-:W-:-:S02]  /*18ec0*/  FMUL.FTZ R60, R62, UR4 ;  /* 0x000000043e3c7c20 */ /* 0x000fc40008410000 */
[----:B------:R-:W4:Y:S01]  /*18ed0*/  LDL R14, [R1+0x80] ;  /* 0x00008000010e7983 */ /* 0x000f220000100800 */
[----:B------:R-:W1:Y:S01]  /*18ee0*/  MUFU.TANH R72, R72 ;  /* 0x0000004800487308 */ /* 0x000e620000002400 */
[----:B------:R-:W-:Y:S01]  /*18ef0*/  FMUL.FTZ R50, R50, UR4 ;  /* 0x0000000432327c20 */ /* 0x000fe20008410000 */
[----:B------:R-:W-:Y:S01]  /*18f00*/  FMUL.FTZ R51, R51, UR4 ;  /* 0x0000000433337c20 */ /* 0x000fe20008410000 */
[----:B------:R-:W5:Y:S01]  /*18f10*/  LDL R59, [R1+0x6c] ;  /* 0x00006c00013b7983 */ /* 0x000f620000100800 */
        /* <DEDUP_REMOVED lines=9> */
[----:B0-----:R-:W-:Y:S01]  /*18fb0*/  ISETP.NE.AND P4, PT, R6, 0x1, PT ;  /* 0x000000010600780c */ /* 0x001fe20003f85270 */
        /* <DEDUP_REMOVED lines=11> */
[----:B------:R-:W-:Y:S01]  /*19070*/  VIADD R0, R0, 0x38840 ;  /* 0x0003884000007836 */ /* 0x000fe20000000000 */
[----:B------:R-:W1:Y:S01]  /*19080*/  @P4 LDC R6, c[0x0][0x44c] ;  /* 0x00011300ff064b82 */ /* 0x000e620000000800 */
[----:B------:R-:W-:Y:S01]  /*19090*/  LOP3.LUT R18, R18, 0xfffffffd, RZ, 0xc0, !PT ;  /* 0xfffffffd12127812 */ /* 0x000fe200078ec0ff */
[----:B------:R-:W-:Y:S01]  /*190a0*/  ULDC UR38, c[0x0][0x9d8] ;  /* 0x0002760000267ab9 */ /* 0x000fe20000000800 */
[----:B------:R-:W-:Y:S01]  /*190b0*/  ULDC UR39, c[0x0][0x9d8] ;  /* 0x0002760000277ab9 */ /* 0x000fe20000000800 */
[----:B------:R-:W-:Y:S01]  /*190c0*/  ULDC UR42, c[0x0][0x988] ;  /* 0x00026200002a7ab9 */ /* 0x000fe20000000800 */
[----:B------:R-:W-:Y:S01]  /*190d0*/  ULDC UR43, c[0x0][0x988] ;  /* 0x00026200002b7ab9 */ /* 0x000fe20000000800 */
[----:B------:R-:W-:Y:S02]  /*190e0*/  MUFU.TANH R51, R51 ;  /* 0x0000003300337308 */ /* 0x000fe40000002400 */
[----:B------:R-:W0:Y:S06]  /*190f0*/  @P4 LDC R15, c[0x0][0x450] ;  /* 0x00011400ff0f4b82 */ /* 0x000e2c0000000800 */
[----:B------:R-:W5:Y:S08]  /*19100*/  MUFU.TANH R58, R58 ;  /* 0x0000003a003a7308 */ /* 0x000f700000002400 */
[----:B------:R-:W5:Y:S08]  /*19110*/  MUFU.TANH R54, R54 ;  /* 0x0000003600367308 */ /* 0x000f700000002400 */
[----:B------:R-:W5:Y:S08]  /*19120*/  MUFU.TANH R48, R55 ;  /* 0x0000003700307308 */ /* 0x000f700000002400 */
[----:B------:R-:W5:Y:S08]  /*19130*/  MUFU.TANH R42, R42 ;  /* 0x0000002a002a7308 */ /* 0x000f700000002400 */
[----:B------:R-:W5:Y:S08]  /*19140*/  MUFU.TANH R43, R43 ;  /* 0x0000002b002b7308 */ /* 0x000f700000002400 */
[----:B------:R-:W-:Y:S08]  /*19150*/  MUFU.TANH R10, R10 ;  /* 0x0000000a000a7308 */ /* 0x000ff00000002400 */
[----:B------:R-:W-:Y:S08]  /*19160*/  MUFU.TANH R20, R34 ;  /* 0x0000002200147308 */ /* 0x000ff00000002400 */
[----:B------:R-:W-:Y:S08]  /*19170*/  MUFU.TANH R39, R39 ;  /* 0x0000002700277308 */ /* 0x000ff00000002400 */
[----:B------:R-:W-:Y:S08]  /*19180*/  MUFU.TANH R34, R26 ;  /* 0x0000001a00227308 */ /* 0x000ff00000002400 */
[----:B------:R-:W-:Y:S08]  /*19190*/  MUFU.TANH R31, R31 ;  /* 0x0000001f001f7308 */ /* 0x000ff00000002400 */
[----:B------:R-:W-:Y:S08]  /*191a0*/  MUFU.TANH R3, R3 ;  /* 0x0000000300037308 */ /* 0x000ff00000002400 */
[----:B------:R-:W-:Y:S01]  /*191b0*/  MUFU.TANH R4, R4 ;  /* 0x0000000400047308 */ /* 0x000fe20000002400 */
[----:B------:R-:W-:Y:S01]  /*191c0*/  FMUL.FTZ R13, R49, UR4 ;  /* 0x00000004310d7c20 */ /* 0x000fe20008410000 */
[----:B------:R-:W-:-:S06]  /*191d0*/  FMUL.FTZ R74, R33, UR4 ;  /* 0x00000004214a7c20 */ /* 0x000fcc0008410000 */
[----:B------:R-:W-:Y:S08]  /*191e0*/  MUFU.TANH R5, R5 ;  /* 0x0000000500057308 */ /* 0x000ff00000002400 */
[----:B------:R-:W-:Y:S01]  /*191f0*/  MUFU.TANH R7, R7 ;  /* 0x0000000700077308 */ /* 0x000fe20000002400 */
[----:B--2---:R-:W-:-:S07]  /*19200*/  IADD3 R9, R9, R65, RZ ;  /* 0x0000004109097210 */ /* 0x004fce0007ffe0ff */
[----:B------:R-:W-:Y:S01]  /*19210*/  MUFU.TANH R11, R11 ;  /* 0x0000000b000b7308 */ /* 0x000fe20000002400 */
[----:B------:R-:W-:Y:S01]  /*19220*/  FMUL.FTZ R84, R28, UR4 ;  /* 0x000000041c547c20 */ /* 0x000fe20008410000 */
[----:B------:R-:W-:Y:S01]  /*19230*/  FMUL.FTZ R66, R41, UR4 ;  /* 0x0000000429427c20 */ /* 0x000fe20008410000 */
[----:B------:R-:W-:Y:S01]  /*19240*/  FMUL.FTZ R76, R36, UR4 ;  /* 0x00000004244c7c20 */ /* 0x000fe20008410000 */
[----:B-1----:R-:W-:-:S04]  /*19250*/  @P4 IMAD.HI.U32 R6, R9, R6, RZ ;  /* 0x0000000609064227 */ /* 0x002fc800078e00ff */
[----:B------:R-:W-:Y:S01]  /*19260*/  FMUL.FTZ R68, R44, UR4 ;  /* 0x000000042c447c20 */ /* 0x000fe20008410000 */
[----:B------:R-:W-:Y:S01]  /*19270*/  FMUL.FTZ R70, R45, UR4 ;  /* 0x000000042d467c20 */ /* 0x000fe20008410000 */
[----:B------:R-:W-:Y:S01]  /*19280*/  FMUL.FTZ R78, R37, UR4 ;  /* 0x00000004254e7c20 */ /* 0x000fe20008410000 */
[----:B------:R-:W-:Y:S01]  /*19290*/  FMUL.FTZ R80, R25, UR4 ;  /* 0x0000000419507c20 */ /* 0x000fe20008410000 */
[----:B0-----:R-:W-:Y:S01]  /*192a0*/  @P4 SHF.R.U32.HI R9, RZ, R15, R6 ;  /* 0x0000000fff094219 */ /* 0x001fe20000011606 */
[----:B------:R-:W-:Y:S01]  /*192b0*/  FMUL.FTZ R29, R29, UR4 ;  /* 0x000000041d1d7c20 */ /* 0x000fe20008410000 */
[----:B------:R-:W2:Y:S04]  /*192c0*/  LDL R49, [R1+0x50] ;  /* 0x0000500001317983 */ /* 0x000ea80000100800 */
[----:B------:R-:W0:Y:S01]  /*192d0*/  SHFL.IDX PT, R12, R9, 0x1, 0x1c1f ;  /* 0x003c1f00090c7f89 */ /* 0x000e2200000e0000 */
[----:B------:R-:W-:-:S02]  /*192e0*/  IMAD R6, R2, -0x50, RZ ;  /* 0xffffffb002067824 */ /* 0x000fc400078e02ff */
[----:B---3--:R-:W-:-:S03]  /*192f0*/  IMAD R15, R2, -0x50, R57 ;  /* 0xffffffb0020f7824 */ /* 0x008fc600078e0239 */
[C---:B----4-:R-:W-:Y:S02]  /*19300*/  IADD3 R6, -R14.reuse, 0x51, R6 ;  /* 0x000000510e067810 */ /* 0x050fe40007ffe106 */
[----:B------:R-:W-:Y:S02]  /*19310*/  IADD3 R15, -R14, 0x50, R15 ;  /* 0x000000500e0f7810 */ /* 0x000fe40007ffe10f */
[----:B-----5:R-:W-:-:S04]  /*19320*/  IADD3 R64, -R59, R6, R57 ;  /* 0x000000063b407210 */ /* 0x020fc80007ffe139 */
[----:B0-----:R-:W-:-:S04]  /*19330*/  VIADDMNMX R6, R12, R64, R15, PT ;  /* 0x000000400c067246 */ /* 0x001fc8000380010f */
[C---:B------:R-:W-:Y:S02]  /*19340*/  ISETP.GT.AND P1, PT, R6.reuse, RZ, PT ;  /* 0x000000ff0600720c */ /* 0x040fe40003f24270 */
[C---:B------:R-:W-:Y:S02]  /*19350*/  ISETP.GT.AND P2, PT, R6.reuse, 0x1, PT ;  /* 0x000000010600780c */ /* 0x040fe40003f44270 */
[----:B------:R-:W-:Y:S02]  /*19360*/  ISETP.GT.AND P3, PT, R6, 0x8, PT ;  /* 0x000000080600780c */ /* 0x000fe40003f64270 */
[----:B------:R-:W-:Y:S02]  /*19370*/  FSEL R72, R72, -INF , P1 ;  /* 0xff80000048487808 */ /* 0x000fe40000800000 */
[----:B------:R-:W-:Y:S02]  /*19380*/  FSEL R62, R8, -INF , P2 ;  /* 0xff800000083e7808 */ /* 0x000fe40001000000 */
[----:B------:R-:W-:-:S02]  /*19390*/  ISETP.GT.AND P1, PT, R6, 0x9, PT ;  /* 0x000000090600780c */ /* 0x000fc40003f24270 */
[----:B------:R-:W-:Y:S02]  /*193a0*/  FSEL R60, R60, -INF , P3 ;  /* 0xff8000003c3c7808 */ /* 0x000fe40001800000 */
[----:B------:R-:W-:Y:S02]  /*193b0*/  FMNMX.FTZ R21, R72, R62, !PT ;  /* 0x0000003e48157209 */ /* 0x000fe40007810000 */
[----:B------:R-:W-:Y:S02]  /*193c0*/  ISETP.GT.AND P2, PT, R6, 0x10, PT ;  /* 0x000000100600780c */ /* 0x000fe40003f44270 */
[----:B------:R-:W-:Y:S02]  /*193d0*/  FSEL R58, R58, -INF , P1 ;  /* 0xff8000003a3a7808 */ /* 0x000fe40000800000 */
[----:B------:R-:W-:Y:S02]  /*193e0*/  FMNMX.FTZ R21, R60, R21, !PT ;  /* 0x000000153c157209 */ /* 0x000fe40007810000 */
        /* <DEDUP_REMOVED lines=8> */
[----:B------:R-:W-:Y:S01]  /*19470*/  FMNMX.FTZ R21, R50, R21, !PT ;  /* 0x0000001532157209 */ /* 0x000fe20007810000 */
[----:B------:R-:W0:Y:S01]  /*19480*/  MUFU.TANH R14, R47 ;  /* 0x0000002f000e7308 */ /* 0x000e220000002400 */
[----:B------:R-:W-:Y:S02]  /*19490*/  ISETP.GT.AND P2, PT, R6, 0x20, PT ;  /* 0x000000200600780c */ /* 0x000fe40003f44270 */
[----:B------:R-:W-:Y:S02]  /*194a0*/  FSEL R48, R48, -INF , P1 ;  /* 0xff80000030307808 */ /* 0x000fe40000800000 */
[----:B------:R-:W-:Y:S02]  /*194b0*/  FMNMX.FTZ R21, R54, R21, !PT ;  /* 0x0000001536157209 */ /* 0x000fe40007810000 */
[----:B------:R-:W-:-:S02]  /*194c0*/  ISETP.GT.AND P1, PT, R6, 0x21, PT ;  /* 0x000000210600780c */ /* 0x000fc40003f24270 */
[----:B------:R-:W-:Y:S02]  /*194d0*/  FSEL R46, R42, -INF , P2 ;  /* 0xff8000002a2e7808 */ /* 0x000fe40001000000 */
[----:B------:R-:W-:Y:S01]  /*194e0*/  FMNMX.FTZ R21, R48, R21, !PT ;  /* 0x0000001530157209 */ /* 0x000fe20007810000 */
[----:B------:R-:W1:Y:S01]  /*194f0*/  MUFU.TANH R8, R35 ;  /* 0x0000002300087308 */ /* 0x000e620000002400 */
[----:B------:R-:W-:Y:S02]  /*19500*/  ISETP.GT.AND P2, PT, R6, 0x28, PT ;  /* 0x000000280600780c */ /* 0x000fe40003f44270 */
[----:B------:R-:W-:Y:S02]  /*19510*/  FSEL R42, R43, -INF , P1 ;  /* 0xff8000002b2a7808 */ /* 0x000fe40000800000 */
[----:B------:R-:W-:Y:S02]  /*19520*/  FMNMX.FTZ R21, R46, R21, !PT ;  /* 0x000000152e157209 */ /* 0x000fe40007810000 */
[----:B------:R-:W-:Y:S01]  /*19530*/  ISETP.GT.AND P1, PT, R6, 0x29, PT ;  /* 0x000000290600780c */ /* 0x000fe20003f24270 */
[----:B------:R3:W4:Y:S01]  /*19540*/  MUFU.TANH R12, R38 ;  /* 0x00000026000c7308 */ /* 0x0007220000002400 */
[----:B------:R-:W-:-:S02]  /*19550*/  FMNMX.FTZ R21, R42, R21, !PT ;  /* 0x000000152a157209 */ /* 0x000fc40007810000 */
[----:B0-----:R-:W-:Y:S02]  /*19560*/  FSEL R14, R14, -INF , P1 ;  /* 0xff8000000e0e7808 */ /* 0x001fe40000800000 */
[----:B---3--:R-:W-:Y:S02]  /*19570*/  FSEL R38, R10, -INF , P2 ;  /* 0xff8000000a267808 */ /* 0x008fe40001000000 */
[----:B------:R-:W-:Y:S02]  /*19580*/  ISETP.GT.AND P2, PT, R6, 0x30, PT ;  /* 0x000000300600780c */ /* 0x000fe40003f44270 */
[----:B------:R-:W-:Y:S02]  /*19590*/  FMNMX.FTZ R21, R38, R21, !PT ;  /* 0x0000001526157209 */ /* 0x000fe40007810000 */
[----:B------:R-:W-:Y:S02]  /*195a0*/  ISETP.GT.AND P1, PT, R6, 0x31, PT ;  /* 0x000000310600780c */ /* 0x000fe40003f24270 */
[----:B------:R-:W-:-:S02]  /*195b0*/  FSEL R20, R20, -INF , P2 ;  /* 0xff80000014147808 */ /* 0x000fc40001000000 */
[----:B------:R-:W-:Y:S01]  /*195c0*/  FMNMX.FTZ R21, R14, R21, !PT ;  /* 0x000000150e157209 */ /* 0x000fe20007810000 */
[----:B------:R0:W3:Y:S01]  /*195d0*/  MUFU.TANH R35, R27 ;  /* 0x0000001b00237308 */ /* 0x0000e20000002400 */
[----:B------:R-:W-:Y:S01]  /*195e0*/  FMUL.FTZ R10, R30, UR4 ;  /* 0x000000041e0a7c20 */ /* 0x000fe20008410000 */
[----:B------:R-:W-:Y:S02]  /*195f0*/  ISETP.GT.AND P2, PT, R6, 0x38, PT ;  /* 0x000000380600780c */ /* 0x000fe40003f44270 */
[----:B-1----:R-:W-:Y:S02]  /*19600*/  FSEL R8, R8, -INF , P1 ;  /* 0xff80000008087808 */ /* 0x002fe40000800000 */
[----:B------:R-:W-:Y:S02]  /*19610*/  FMNMX.FTZ R21, R20, R21, !PT ;  /* 0x0000001514157209 */ /* 0x000fe40007810000 */
[----:B------:R3:W1:Y:S01]  /*19620*/  MUFU.TANH R43, R10 ;  /* 0x0000000a002b7308 */ /* 0x0006620000002400 */
[----:B------:R-:W-:-:S02]  /*19630*/  ISETP.GT.AND P1, PT, R6, 0x39, PT ;  /* 0x000000390600780c */ /* 0x000fc40003f24270 */
[----:B----4-:R-:W-:Y:S02]  /*19640*/  FSEL R26, R12, -INF , P2 ;  /* 0xff8000000c1a7808 */ /* 0x010fe40001000000 */
[----:B------:R-:W-:Y:S02]  /*19650*/  FMNMX.FTZ R21, R8, R21, !PT ;  /* 0x0000001508157209 */ /* 0x000fe40007810000 */
[----:B------:R-:W-:Y:S02]  /*19660*/  ISETP.GT.AND P2, PT, R6, 0x40, PT ;  /* 0x000000400600780c */ /* 0x000fe40003f44270 */
[----:B------:R-:W-:Y:S02]  /*19670*/  FSEL R30, R39, -INF , P1 ;  /* 0xff800000271e7808 */ /* 0x000fe40000800000 */
[----:B0-----:R-:W-:Y:S02]  /*19680*/  FMNMX.FTZ R27, R26, R21, !PT ;  /* 0x000000151a1b7209 */ /* 0x001fe40007810000 */
[----:B------:R-:W-:-:S02]  /*19690*/  ISETP.GT.AND P1, PT, R6, 0x41, PT ;  /* 0x000000410600780c */ /* 0x000fc40003f24270 */
[----:B------:R-:W-:Y:S02]  /*196a0*/  FSEL R34, R34, -INF , P2 ;  /* 0xff80000022227808 */ /* 0x000fe40001000000 */
[----:B------:R-:W-:Y:S02]  /*196b0*/  FMNMX.FTZ R27, R30, R27, !PT ;  /* 0x0000001b1e1b7209 */ /* 0x000fe40007810000 */
[----:B------:R-:W-:Y:S02]  /*196c0*/  ISETP.GT.AND P2, PT, R6, 0x48, PT ;  /* 0x000000480600780c */ /* 0x000fe40003f44270 */
[----:B---3--:R-:W-:Y:S02]  /*196d0*/  FSEL R10, R35, -INF , P1 ;  /* 0xff800000230a7808 */ /* 0x008fe40000800000 */
[----:B------:R-:W-:Y:S02]  /*196e0*/  FMNMX.FTZ R27, R34, R27, !PT ;  /* 0x0000001b221b7209 */ /* 0x000fe40007810000 */
[----:B------:R-:W-:-:S02]  /*196f0*/  ISETP.GT.AND P1, PT, R6, 0x49, PT ;  /* 0x000000490600780c */ /* 0x000fc40003f24270 */
[----:B-1----:R-:W-:Y:S02]  /*19700*/  FSEL R12, R43, -INF , P2 ;  /* 0xff8000002b0c7808 */ /* 0x002fe40001000000 */
[----:B------:R-:W-:Y:S02]  /*19710*/  FMNMX.FTZ R27, R10, R27, !PT ;  /* 0x0000001b0a1b7209 */ /* 0x000fe40007810000 */
[----:B------:R-:W-:Y:S02]  /*19720*/  FSEL R6, R31, -INF , P1 ;  /* 0xff8000001f067808 */ /* 0x000fe40000800000 */
[----:B------:R-:W-:-:S04]  /*19730*/  FMNMX.FTZ R31, R12, R27, !PT ;  /* 0x0000001b0c1f7209 */ /* 0x000fc80007810000 */
[----:B------:R-:W-:Y:S01]  /*19740*/  FMNMX.FTZ R35, R6, R31, !PT ;  /* 0x0000001f06237209 */ /* 0x000fe20007810000 */
[----:B------:R-:W-:-:S04]  /*19750*/  FMUL.FTZ R27, R40, UR4 ;  /* 0x00000004281b7c20 */ /* 0x000fc80008410000 */
[----:B------:R-:W0:Y:S04]  /*19760*/  SHFL.BFLY PT, R40, R35, 0x2, 0x1f ;  /* 0x0c401f0023287f89 */ /* 0x000e2800000e0000 */
[----:B------:R-:W1:Y:S01]  /*19770*/  SHFL.IDX PT, R9, R9, RZ, 0x1c1f ;  /* 0x001c1fff09097589 */ /* 0x000e6200000e0000 */
[----:B------:R-:W-:Y:S01]  /*19780*/  FMUL.FTZ R21, R52, UR4 ;  /* 0x0000000434157c20 */ /* 0x000fe20008410000 */
[----:B------:R-:W3:Y:S01]  /*19790*/  MUFU.TANH R13, R13 ;  /* 0x0000000d000d7308 */ /* 0x000ee20000002400 */
[----:B------:R-:W-:Y:S01]  /*197a0*/  FMUL.FTZ R33, R24, UR4 ;  /* 0x0000000418217c20 */ /* 0x000fe20008410000 */
[----:B------:R-:W-:Y:S01]  /*197b0*/  FMUL.FTZ R52, R53, UR4 ;  /* 0x0000000435347c20 */ /* 0x000fe20008410000 */
[----:B0-----:R-:W-:Y:S02]  /*197c0*/  FMNMX.FTZ R40, R35, R40, !PT ;  /* 0x0000002823287209 */ /* 0x001fe40007810000 */
[----:B-1----:R-:W-:-:S03]  /*197d0*/  VIADDMNMX R15, R9, R64, R15, PT ;  /* 0x00000040090f7246 */ /* 0x002fc6000380010f */
[----:B------:R-:W0:Y:S01]  /*197e0*/  SHFL.BFLY PT, R35, R40, 0x1, 0x1f ;  /* 0x0c201f0028237f89 */ /* 0x000e2200000e0000 */
[C---:B------:R-:W-:Y:S02]  /*197f0*/  ISETP.GT.AND P1, PT, R15.reuse, RZ, PT ;  /* 0x000000ff0f00720c */ /* 0x040fe40003f24270 */
[C---:B------:R-:W-:Y:S02]  /*19800*/  ISETP.GT.AND P2, PT, R15.reuse, 0x1, PT ;  /* 0x000000010f00780c */ /* 0x040fe40003f44270 */
[----:B------:R-:W-:Y:S02]  /*19810*/  ISETP.GT.AND P3, PT, R15, 0x8, PT ;  /* 0x000000080f00780c */ /* 0x000fe40003f64270 */
[----:B------:R-:W-:Y:S02]  /*19820*/  FSEL R24, R3, -INF , P1 ;  /* 0xff80000003187808 */ /* 0x000fe40000800000 */
[----:B------:R-:W-:Y:S01]  /*19830*/  FSEL R9, R4, -INF , P2 ;  /* 0xff80000004097808 */ /* 0x000fe20001000000 */
[----:B------:R-:W1:Y:S01]  /*19840*/  MUFU.TANH R21, R21 ;  /* 0x0000001500157308 */ /* 0x000e620000002400 */
[----:B------:R-:W-:-:S02]  /*19850*/  ISETP.GT.AND P1, PT, R15, 0x9, PT ;  /* 0x000000090f00780c */ /* 0x000fc40003f24270 */
[----:B------:R-:W-:Y:S02]  /*19860*/  FSEL R28, R5, -INF , P3 ;  /* 0xff800000051c7808 */ /* 0x000fe40001800000 */
[----:B------:R-:W-:Y:S01]  /*19870*/  FMNMX.FTZ R3, R24, R9, !PT ;  /* 0x0000000918037209 */ /* 0x000fe20007810000 */
[----:B------:R-:W-:Y:S01]  /*19880*/  FMUL.FTZ R31, R32, UR4 ;  /* 0x00000004201f7c20 */ /* 0x000fe20008410000 */
[----:B------:R-:W-:Y:S01]  /*19890*/  ISETP.GT.AND P2, PT, R15, 0x10, PT ;  /* 0x000000100f00780c */ /* 0x000fe20003f44270 */
[----:B------:R-:W4:Y:S01]  /*198a0*/  MUFU.TANH R52, R52 ;  /* 0x0000003400347308 */ /* 0x000f220000002400 */
[----:B------:R-:W-:Y:S01]  /*198b0*/  FSEL R32, R7, -INF , P1 ;  /* 0xff80000007207808 */ /* 0x000fe20000800000 */
[----:B------:R-:W-:Y:S01]  /*198c0*/  ULDC UR4, c[0x0][0x988] ;  /* 0x0002620000047ab9 */ /* 0x000fe20000000800 */
[----:B------:R-:W-:Y:S02]  /*198d0*/  FMNMX.FTZ R3, R28, R3, !PT ;  /* 0x000000031c037209 */ /* 0x000fe40007810000 */
[----:B------:R-:W-:-:S02]  /*198e0*/  ISETP.GT.AND P1, PT, R15, 0x11, PT ;  /* 0x000000110f00780c */ /* 0x000fc40003f24270 */
[----:B------:R-:W-:Y:S01]  /*198f0*/  FSEL R36, R11, -INF , P2 ;  /* 0xff8000000b247808 */ /* 0x000fe20001000000 */
[----:B------:R-:W5:Y:S01]  /*19900*/  MUFU.TANH R27, R27 ;  /* 0x0000001b001b7308 */ /* 0x000f620000002400 */
[----:B------:R-:W-:Y:S02]  /*19910*/  FMNMX.FTZ R3, R32, R3, !PT ;  /* 0x0000000320037209 */ /* 0x000fe40007810000 */
[----:B0-----:R-:W-:Y:S02]  /*19920*/  FMNMX.FTZ R4, R40, R35, !PT ;  /* 0x0000002328047209 */ /* 0x001fe40007810000 */
[----:B------:R-:W-:Y:S02]  /*19930*/  ISETP.GT.AND P2, PT, R15, 0x18, PT ;  /* 0x000000180f00780c */ /* 0x000fe40003f44270 */
[----:B---3--:R-:W-:Y:S01]  /*19940*/  FSEL R40, R13, -INF , P1 ;  /* 0xff8000000d287808 */ /* 0x008fe20000800000 */
[----:B------:R-:W0:Y:S01]  /*19950*/  MUFU.TANH R66, R66 ;  /* 0x0000004200427308 */ /* 0x000e220000002400 */
[----:B------:R-:W-:-:S02]  /*19960*/  FMNMX.FTZ R5, R36, R3, !PT ;  /* 0x0000000324057209 */ /* 0x000fc40007810000 */
[----:B------:R-:W-:Y:S02]  /*19970*/  ISETP.GT.AND P1, PT, R15, 0x19, PT ;  /* 0x000000190f00780c */ /* 0x000fe40003f24270 */
[----:B-1----:R-:W-:Y:S02]  /*19980*/  FSEL R44, R21, -INF , P2 ;  /* 0xff800000152c7808 */ /* 0x002fe40001000000 */
[----:B------:R-:W-:Y:S01]  /*19990*/  FMNMX.FTZ R5, R40, R5, !PT ;  /* 0x0000000528057209 */ /* 0x000fe20007810000 */
[----:B------:R-:W1:Y:S01]  /*199a0*/  MUFU.TANH R68, R68 ;  /* 0x0000004400447308 */ /* 0x000e620000002400 */
[----:B------:R-:W-:Y:S02]  /*199b0*/  ISETP.GT.AND P2, PT, R15, 0x20, PT ;  /* 0x000000200f00780c */ /* 0x000fe40003f44270 */
[----:B----4-:R-:W-:Y:S02]  /*199c0*/  FSEL R52, R52, -INF , P1 ;  /* 0xff80000034347808 */ /* 0x010fe40000800000 */
[----:B------:R-:W-:-:S03]  /*199d0*/  FMNMX.FTZ R5, R44, R5, !PT ;  /* 0x000000052c057209 */ /* 0x000fc60007810000 */
[----:B------:R-:W3:Y:S01]  /*199e0*/  MUFU.TANH R70, R70 ;  /* 0x0000004600467308 */ /* 0x000ee20000002400 */
[----:B------:R-:W-:Y:S01]  /*199f0*/  ISETP.GT.AND P1, PT, R15, 0x21, PT ;  /* 0x000000210f00780c */ /* 0x000fe20003f24270 */
[----:B------:R-:W-:Y:S01]  /*19a00*/  IMAD.U32 R3, RZ, RZ, UR4 ;  /* 0x00000004ff037e24 */ /* 0x000fe2000f8e00ff */
[----:B-----5:R-:W-:Y:S02]  /*19a10*/  FSEL R64, R27, -INF , P2 ;  /* 0xff8000001b407808 */ /* 0x020fe40001000000 */
[----:B------:R-:W-:-:S03]  /*19a20*/  FMNMX.FTZ R5, R52, R5, !PT ;  /* 0x0000000534057209 */ /* 0x000fc60007810000 */
[----:B------:R-:W4:Y:S01]  /*19a30*/  MUFU.TANH R31, R31 ;  /* 0x0000001f001f7308 */ /* 0x000f220000002400 */
[----:B------:R-:W-:Y:S01]  /*19a40*/  ISETP.GT.AND P3, PT, R15, 0x28, PT ;  /* 0x000000280f00780c */ /* 0x000fe20003f64270 */
[----:B------:R-:W-:Y:S01]  /*19a50*/  FMUL.FTZ R7, R4, R3 ;  /* 0x0000000304077220 */ /* 0x000fe20000410000 */
[----:B0-----:R-:W-:Y:S02]  /*19a60*/  FSEL R66, R66, -INF , P1 ;  /* 0xff80000042427808 */ /* 0x001fe40000800000 */
[----:B------:R-:W-:-:S03]  /*19a70*/  FMNMX.FTZ R5, R64, R5, !PT ;  /* 0x0000000540057209 */ /* 0x000fc60007810000 */
[----:B------:R-:W0:Y:S01]  /*19a80*/  MUFU.TANH R74, R74 ;  /* 0x0000004a004a7308 */ /* 0x000e220000002400 */
[----:B------:R-:W-:Y:S02]  /*19a90*/  FSETP.NEU.FTZ.AND P2, PT, R4, -INF , PT ;  /* 0xff8000000400780b */ /* 0x000fe40003f5d000 */
[----:B------:R-:W-:Y:S02]  /*19aa0*/  ISETP.GT.AND P1, PT, R15, 0x29, PT ;  /* 0x000000290f00780c */ /* 0x000fe40003f24270 */
[----:B-1----:R-:W-:Y:S02]  /*19ab0*/  FSEL R68, R68, -INF , P3 ;  /* 0xff80000044447808 */ /* 0x002fe40001800000 */
[----:B------:R-:W-:Y:S01]  /*19ac0*/  FMNMX.FTZ R5, R66, R5, !PT ;  /* 0x0000000542057209 */ /* 0x000fe20007810000 */
[----:B------:R-:W1:Y:S01]  /*19ad0*/  MUFU.TANH R76, R76 ;  /* 0x0000004c004c7308 */ /* 0x000e620000002400 */
[----:B------:R-:W-:Y:S02]  /*19ae0*/  FSEL R7, R7, RZ, P2 ;  /* 0x000000ff07077208 */ /* 0x000fe40001000000 */
[----:B------:R-:W-:-:S02]  /*19af0*/  ISETP.GT.AND P2, PT, R15, 0x30, PT ;  /* 0x000000300f00780c */ /* 0x000fc40003f44270 */
[----:B---3--:R-:W-:Y:S02]  /*19b00*/  FSEL R70, R70, -INF , P1 ;  /* 0xff80000046467808 */ /* 0x008fe40000800000 */
[----:B------:R-:W-:Y:S01]  /*19b10*/  FMNMX.FTZ R5, R68, R5, !PT ;  /* 0x0000000544057209 */ /* 0x000fe20007810000 */
[----:B------:R-:W3:Y:S01]  /*19b20*/  MUFU.TANH R78, R78 ;  /* 0x0000004e004e7308 */ /* 0x000ee20000002400 */
[----:B------:R-:W-:Y:S01]  /*19b30*/  FFMA.FTZ R209, R72, R3, -R7 ;  /* 0x0000000348d17223 */ /* 0x000fe20000010807 */
[----:B------:R-:W-:Y:S02]  /*19b40*/  ISETP.GT.AND P1, PT, R15, 0x31, PT ;  /* 0x000000310f00780c */ /* 0x000fe40003f24270 */
[----:B----4-:R-:W-:Y:S02]  /*19b50*/  FSEL R72, R31, -INF , P2 ;  /* 0xff8000001f487808 */ /* 0x010fe40001000000 */
[----:B------:R-:W-:Y:S02]  /*19b60*/  FMNMX.FTZ R5, R70, R5, !PT ;  /* 0x0000000546057209 */ /* 0x000fe40007810000 */
[----:B------:R-:W4:Y:S01]  /*19b70*/  MUFU.TANH R25, R33 ;  /* 0x0000002100197308 */ /* 0x000f220000002400 */
[----:B------:R-:W-:-:S02]  /*19b80*/  ISETP.GT.AND P2, PT, R15, 0x38, PT ;  /* 0x000000380f00780c */ /* 0x000fc40003f44270 */
[----:B0-----:R-:W-:Y:S02]  /*19b90*/  FSEL R74, R74, -INF , P1 ;  /* 0xff8000004a4a7808 */ /* 0x001fe40000800000 */
[----:B------:R-:W-:-:S03]  /*19ba0*/  FMNMX.FTZ R5, R72, R5, !PT ;  /* 0x0000000548057209 */ /* 0x000fc60007810000 */
[----:B------:R-:W0:Y:S01]  /*19bb0*/  MUFU.TANH R80, R80 ;  /* 0x0000005000507308 */ /* 0x000e220000002400 */
[----:B------:R-:W-:Y:S02]  /*19bc0*/  ISETP.GT.AND P1, PT, R15, 0x39, PT ;  /* 0x000000390f00780c */ /* 0x000fe40003f24270 */
[----:B-1----:R-:W-:Y:S02]  /*19bd0*/  FSEL R76, R76, -INF , P2 ;  /* 0xff8000004c4c7808 */ /* 0x002fe40001000000 */
[----:B------:R-:W-:-:S03]  /*19be0*/  FMNMX.FTZ R5, R74, R5, !PT ;  /* 0x000000054a057209 */ /* 0x000fc60007810000 */
[----:B------:R-:W1:Y:S01]  /*19bf0*/  MUFU.TANH R84, R84 ;  /* 0x0000005400547308 */ /* 0x000e620000002400 */
[----:B------:R-:W-:Y:S02]  /*19c00*/  ISETP.GT.AND P2, PT, R15, 0x40, PT ;  /* 0x000000400f00780c */ /* 0x000fe40003f44270 */
[----:B---3--:R-:W-:Y:S02]  /*19c10*/  FSEL R78, R78, -INF , P1 ;  /* 0xff8000004e4e7808 */ /* 0x008fe40000800000 */
[----:B------:R-:W-:-:S03]  /*19c20*/  FMNMX.FTZ R5, R76, R5, !PT ;  /* 0x000000054c057209 */ /* 0x000fc60007810000 */
[----:B------:R-:W3:Y:S01]  /*19c30*/  MUFU.TANH R29, R29 ;  /* 0x0000001d001d7308 */ /* 0x000ee20000002400 */
[----:B------:R-:W-:Y:S01]  /*19c40*/  FFMA.FTZ R211, R60, R3, -R7 ;  /* 0x000000033cd37223 */ /* 0x000fe20000010807 */
[----:B------:R-:W-:Y:S02]  /*19c50*/  ISETP.GT.AND P1, PT, R15, 0x41, PT ;  /* 0x000000410f00780c */ /* 0x000fe40003f24270 */
[----:B----4-:R-:W-:Y:S02]  /*19c60*/  FSEL R60, R25, -INF , P2 ;  /* 0xff800000193c7808 */ /* 0x010fe40001000000 */
[----:B------:R-:W-:Y:S02]  /*19c70*/  FMNMX.FTZ R5, R78, R5, !PT ;  /* 0x000000054e057209 */ /* 0x000fe40007810000 */
[----:B------:R-:W-:Y:S02]  /*19c80*/  ISETP.GT.AND P2, PT, R15, 0x48, PT ;  /* 0x000000480f00780c */ /* 0x000fe40003f44270 */
[----:B0-----:R-:W-:-:S02]  /*19c90*/  FSEL R80, R80, -INF , P1 ;  /* 0xff80000050507808 */ /* 0x001fc40000800000 */
[----:B------:R-:W-:Y:S02]  /*19ca0*/  FMNMX.FTZ R5, R60, R5, !PT ;  /* 0x000000053c057209 */ /* 0x000fe40007810000 */
[----:B------:R-:W-:Y:S02]  /*19cb0*/  ISETP.GT.AND P1, PT, R15, 0x49, PT ;  /* 0x000000490f00780c */ /* 0x000fe40003f24270 */
[----:B-1----:R-:W-:Y:S02]  /*19cc0*/  FSEL R84, R84, -INF , P2 ;  /* 0xff80000054547808 */ /* 0x002fe40001000000 */
[----:B------:R-:W-:Y:S02]  /*19cd0*/  FMNMX.FTZ R5, R80, R5, !PT ;  /* 0x0000000550057209 */ /* 0x000fe40007810000 */
[----:B---3--:R-:W-:Y:S02]  /*19ce0*/  FSEL R82, R29, -INF , P1 ;  /* 0xff8000001d527808 */ /* 0x008fe40000800000 */
[----:B------:R-:W-:Y:S01]  /*19cf0*/  FMNMX.FTZ R5, R84, R5, !PT ;  /* 0x0000000554057209 */ /* 0x000fe20007810000 */
[-CC-:B------:R-:W-:Y:S01]  /*19d00*/  FFMA.FTZ R205, R56, R3.reuse, -R7.reuse ;  /* 0x0000000338cd7223 */ /* 0x180fe20000010807 */
[----:B------:R-:W-:Y:S01]  /*19d10*/  FFMA.FTZ R197, R20, R3, -R7 ;  /* 0x0000000314c57223 */ /* 0x000fe20000010807 */
[----:B------:R-:W0:Y:S01]  /*19d20*/  @P4 LDC R29, c[0x0][0x450] ;  /* 0x00011400ff1d4b82 */ /* 0x000e220000000800 */
[----:B------:R-:W-:-:S05]  /*19d30*/  FMNMX.FTZ R5, R82, R5, !PT ;  /* 0x0000000552057209 */ /* 0x000fca0007810000 */
[----:B------:R-:W1:Y:S02]  /*19d40*/  SHFL.BFLY PT, R56, R5, 0x2, 0x1f ;  /* 0x0c401f0005387f89 */ /* 0x000e6400000e0000 */
[----:B-1----:R-:W-:-:S05]  /*19d50*/  FMNMX.FTZ R56, R5, R56, !PT ;  /* 0x0000003805387209 */ /* 0x002fca0007810000 */
[----:B------:R-:W1:Y:S02]  /*19d60*/  SHFL.BFLY PT, R5, R56, 0x1, 0x1f ;  /* 0x0c201f0038057f89 */ /* 0x000e6400000e0000 */
[----:B-1----:R-:W-:-:S04]  /*19d70*/  FMNMX.FTZ R5, R56, R5, !PT ;  /* 0x0000000538057209 */ /* 0x002fc80007810000 */
[C---:B------:R-:W-:Y:S01]  /*19d80*/  FSETP.NEU.FTZ.AND P1, PT, R5.reuse, -INF , PT ;  /* 0xff8000000500780b */ /* 0x040fe20003f3d000 */
[----:B------:R-:W-:-:S05]  /*19d90*/  FMUL.FTZ R13, R5, R3 ;  /* 0x00000003050d7220 */ /* 0x000fca0000410000 */
[----:B------:R-:W-:-:S05]  /*19da0*/  FSEL R13, R13, RZ, P1 ;  /* 0x000000ff0d0d7208 */ /* 0x000fca0000800000 */
[-C--:B------:R-:W-:Y:S02]  /*19db0*/  FFMA.FTZ R210, R28, R3.reuse, -R13 ;  /* 0x000000031cd27223 */ /* 0x080fe4000001080d */
[----:B------:R-:W3:Y:S01]  /*19dc0*/  LDL R28, [R1+0x7c] ;  /* 0x00007c00011c7983 */ /* 0x000ee20000100800 */
[-CC-:B------:R-:W-:Y:S01]  /*19dd0*/  FFMA.FTZ R20, R8, R3.reuse, -R7.reuse ;  /* 0x0000000308147223 */ /* 0x180fe20000010807 */
[-CC-:B------:R-:W-:Y:S02]  /*19de0*/  FFMA.FTZ R8, R10, R3.reuse, -R7.reuse ;  /* 0x000000030a087223 */ /* 0x180fe40000010807 */
[----:B------:R-:W1:Y:S01]  /*19df0*/  @P4 LDC R10, c[0x0][0x44c] ;  /* 0x00011300ff0a4b82 */ /* 0x000e620000000800 */
[-C--:B------:R-:W-:Y:S01]  /*19e00*/  FFMA.FTZ R62, R62, R3.reuse, -R7 ;  /* 0x000000033e3e7223 */ /* 0x080fe20000010807 */
[-CC-:B------:R-:W-:Y:S01]  /*19e10*/  FFMA.FTZ R208, R24, R3.reuse, -R13.reuse ;  /* 0x0000000318d07223 */ /* 0x180fe2000001080d */
[-C--:B------:R-:W-:Y:S01]  /*19e20*/  FFMA.FTZ R9, R9, R3.reuse, -R13 ;  /* 0x0000000309097223 */ /* 0x080fe2000001080d */
[----:B------:R-:W-:Y:S01]  /*19e30*/  MUFU.EX2 R209, R209 ;  /* 0x000000d100d17308 */ /* 0x000fe20000000800 */
[-C--:B------:R-:W-:Y:S01]  /*19e40*/  FFMA.FTZ R58, R58, R3.reuse, -R7 ;  /* 0x000000033a3a7223 */ /* 0x080fe20000010807 */
[----:B------:R-:W-:-:S06]  /*19e50*/  FFMA.FTZ R11, R32, R3, -R13 ;  /* 0x00000003200b7223 */ /* 0x000fcc000001080d */
[----:B------:R-:W4:Y:S01]  /*19e60*/  MUFU.EX2 R62, R62 ;  /* 0x0000003e003e7308 */ /* 0x000f220000000800 */
[----:B------:R-:W-:-:S07]  /*19e70*/  FFMA.FTZ R204, R36, R3, -R13 ;  /* 0x0000000324cc7223 */ /* 0x000fce000001080d */
[----:B------:R-:W-:Y:S08]  /*19e80*/  MUFU.EX2 R208, R208 ;  /* 0x000000d000d07308 */ /* 0x000ff00000000800 */
[----:B------:R-:W5:Y:S01]  /*19e90*/  MUFU.EX2 R9, R9 ;  /* 0x0000000900097308 */ /* 0x000f620000000800 */
[----:B------:R-:W-:-:S07]  /*19ea0*/  FFMA.FTZ R50, R50, R3, -R7 ;  /* 0x0000000332327223 */ /* 0x000fce0000010807 */
[----:B------:R-:W2:Y:S01]  /*19eb0*/  MUFU.EX2 R211, R211 ;  /* 0x000000d300d37308 */ /* 0x000ea20000000800 */
[----:B------:R-:W-:Y:S01]  /*19ec0*/  FFMA.FTZ R15, R40, R3, -R13 ;  /* 0x00000003280f7223 */ /* 0x000fe2000001080d */
[----:B-1----:R-:W-:-:S06]  /*19ed0*/  @P4 IMAD.HI.U32 R10, R65, R10, RZ ;  /* 0x0000000a410a4227 */ /* 0x002fcc00078e00ff */
[----:B------:R-:W1:Y:S01]  /*19ee0*/  MUFU.EX2 R210, R210 ;  /* 0x000000d200d27308 */ /* 0x000e620000000800 */
[-CC-:B------:R-:W-:Y:S01]  /*19ef0*/  FFMA.FTZ R207, R54, R3.reuse, -R7.reuse ;  /* 0x0000000336cf7223 */ /* 0x180fe20000010807 */
[----:B------:R-:W-:-:S06]  /*19f00*/  FFMA.FTZ R195, R12, R3, -R7 ;  /* 0x000000030cc37223 */ /* 0x000fcc0000010807 */
[----:B------:R-:W1:Y:S01]  /*19f10*/  MUFU.EX2 R58, R58 ;  /* 0x0000003a003a7308 */ /* 0x000e620000000800 */
[----:B------:R-:W-:Y:S01]  /*19f20*/  FFMA.FTZ R206, R44, R3, -R13 ;  /* 0x000000032cce7223 */ /* 0x000fe2000001080d */
[----:B------:R-:W-:-:S06]  /*19f30*/  IMAD.MOV.U32 R12, RZ, RZ, R65 ;  /* 0x000000ffff0c7224 */ /* 0x000fcc00078e0041 */
[----:B------:R-:W1:Y:S01]  /*19f40*/  MUFU.EX2 R11, R11 ;  /* 0x0000000b000b7308 */ /* 0x000e620000000800 */
[----:B0-----:R-:W-:Y:S01]  /*19f50*/  @P4 SHF.R.U32.HI R12, RZ, R29, R10 ;  /* 0x0000001dff0c4219 */ /* 0x001fe2000001160a */
[----:B----4-:R-:W-:-:S06]  /*19f60*/  FADD.FTZ R10, R209, R62 ;  /* 0x0000003ed10a7221 */ /* 0x010fcc0000010000 */
[----:B------:R-:W0:Y:S01]  /*19f70*/  MUFU.EX2 R205, R205 ;  /* 0x000000cd00cd7308 */ /* 0x000e220000000800 */
[----:B------:R-:W-:Y:S01]  /*19f80*/  FFMA.FTZ R48, R48, R3, -R7 ;  /* 0x0000000330307223 */ /* 0x000fe20000010807 */
[----:B-----5:R-:W-:-:S06]  /*19f90*/  FADD.FTZ R31, R208, R9 ;  /* 0x00000009d01f7221 */ /* 0x020fcc0000010000 */
[----:B------:R-:W4:Y:S01]  /*19fa0*/  MUFU.EX2 R204, R204 ;  /* 0x000000cc00cc7308 */ /* 0x000f220000000800 */
[----:B------:R-:W-:Y:S01]  /*19fb0*/  FFMA.FTZ R21, R52, R3, -R13 ;  /* 0x0000000334157223 */ /* 0x000fe2000001080d */
[----:B--2---:R-:W-:-:S06]  /*19fc0*/  FADD.FTZ R33, R211, R10 ;  /* 0x0000000ad3217221 */ /* 0x004fcc0000010000 */
[----:B------:R-:W2:Y:S01]  /*19fd0*/  MUFU.EX2 R50, R50 ;  /* 0x0000003200327308 */ /* 0x000ea20000000800 */
[----:B------:R-:W-:Y:S01]  /*19fe0*/  FFMA.FTZ R201, R46, R3, -R7 ;  /* 0x000000032ec97223 */ /* 0x000fe20000010807 */
[----:B-1----:R-:W-:-:S06]  /*19ff0*/  FADD.FTZ R10, R210, R31 ;  /* 0x0000001fd20a7221 */ /* 0x002fcc0000010000 */
[----:B------:R-:W1:Y:S01]  /*1a000*/  MUFU.EX2 R15, R15 ;  /* 0x0000000f000f7308 */ /* 0x000e620000000800 */
[----:B------:R-:W-:Y:S01]  /*1a010*/  FFMA.FTZ R200, R64, R3, -R13 ;  /* 0x0000000340c87223 */ /* 0x000fe2000001080d */
[----:B------:R-:W-:Y:S01]  /*1a020*/  IADD3 R24, R12, R57, -R59 ;  /* 0x000000390c187210 */ /* 0x000fe20007ffe83b */
[----:B------:R-:W-:-:S05]  /*1a030*/  FADD.FTZ R12, R58, R33 ;  /* 0x000000213a0c7221 */ /* 0x000fca0000010000 */
[----:B------:R-:W5:Y:S01]  /*1a040*/  MUFU.EX2 R207, R207 ;  /* 0x000000cf00cf7308 */ /* 0x000f620000000800 */
[----:B------:R-:W-:Y:S01]  /*1a050*/  FFMA.FTZ R42, R42, R3, -R7 ;  /* 0x000000032a2a7223 */ /* 0x000fe20000010807 */
[----:B------:R-:W-:-:S06]  /*1a060*/  FADD.FTZ R31, R11, R10 ;  /* 0x0000000a0b1f7221 */ /* 0x000fcc0000010000 */
[----:B------:R-:W5:Y:S01]  /*1a070*/  MUFU.EX2 R206, R206 ;  /* 0x000000ce00ce7308 */ /* 0x000f620000000800 */
[----:B------:R-:W-:Y:S01]  /*1a080*/  FFMA.FTZ R25, R66, R3, -R13 ;  /* 0x0000000342197223 */ /* 0x000fe2000001080d */
[----:B0-----:R-:W-:-:S06]  /*1a090*/  FADD.FTZ R33, R205, R12 ;  /* 0x0000000ccd217221 */ /* 0x001fcc0000010000 */
[----:B------:R-:W0:Y:S01]  /*1a0a0*/  MUFU.EX2 R48, R48 ;  /* 0x0000003000307308 */ /* 0x000e220000000800 */
[----:B------:R-:W-:Y:S01]  /*1a0b0*/  FFMA.FTZ R203, R38, R3, -R7 ;  /* 0x0000000326cb7223 */ /* 0x000fe20000010807 */
[----:B----4-:R-:W-:-:S06]  /*1a0c0*/  FADD.FTZ R10, R204, R31 ;  /* 0x0000001fcc0a7221 */ /* 0x010fcc0000010000 */
[----:B------:R-:W4:Y:S01]  /*1a0d0*/  MUFU.EX2 R21, R21 ;  /* 0x0000001500157308 */ /* 0x000f220000000800 */
[----:B------:R-:W-:Y:S01]  /*1a0e0*/  FFMA.FTZ R202, R68, R3, -R13 ;  /* 0x0000000344ca7223 */ /* 0x000fe2000001080d */
[----:B------:R-:W-:Y:S01]  /*1a0f0*/  PRMT R0, R49, 0x654, R0 ;  /* 0x0000065431007816 */ /* 0x000fe20000000000 */
[----:B--2---:R-:W-:-:S05]  /*1a100*/  FADD.FTZ R12, R50, R33 ;  /* 0x00000021320c7221 */ /* 0x004fca0000010000 */
[----:B------:R-:W2:Y:S01]  /*1a110*/  MUFU.EX2 R201, R201 ;  /* 0x000000c900c97308 */ /* 0x000ea20000000800 */
[-C--:B------:R-:W-:Y:S01]  /*1a120*/  FFMA.FTZ R14, R14, R3.reuse, -R7 ;  /* 0x000000030e0e7223 */ /* 0x080fe20000010807 */
[----:B-1----:R-:W-:Y:S01]  /*1a130*/  FADD.FTZ R31, R15, R10 ;  /* 0x0000000a0f1f7221 */ /* 0x002fe20000010000 */
[----:B------:R-:W-:Y:S01]  /*1a140*/  FFMA.FTZ R27, R70, R3, -R13 ;  /* 0x00000003461b7223 */ /* 0x000fe2000001080d */
[----:B------:R1:W-:Y:S04]  /*1a150*/  SYNCS.ARRIVE.TRANS64.RED.A1T0 RZ, [R0+URZ], RZ ;  /* 0x000000ff00ff79a7 */ /* 0x0003e8000810043f */
[----:B------:R-:W2:Y:S01]  /*1a160*/  MUFU.EX2 R200, R200 ;  /* 0x000000c800c87308 */ /* 0x000ea20000000800 */
[----:B-----5:R-:W-:-:S07]  /*1a170*/  FADD.FTZ R33, R207, R12 ;  /* 0x0000000ccf217221 */ /* 0x020fce0000010000 */
[----:B------:R-:W5:Y:S01]  /*1a180*/  MUFU.EX2 R42, R42 ;  /* 0x0000002a002a7308 */ /* 0x000f620000000800 */
[----:B-1----:R-:W-:Y:S01]  /*1a190*/  FFMA.FTZ R0, R6, R3, -R7 ;  /* 0x0000000306007223 */ /* 0x002fe20000010807 */
[----:B------:R-:W-:-:S06]  /*1a1a0*/  FADD.FTZ R6, R206, R31 ;  /* 0x0000001fce067221 */ /* 0x000fcc0000010000 */
[----:B------:R-:W1:Y:S01]  /*1a1b0*/  MUFU.EX2 R25, R25 ;  /* 0x0000001900197308 */ /* 0x000e620000000800 */
[----:B------:R-:W-:Y:S01]  /*1a1c0*/  FFMA.FTZ R196, R72, R3, -R13 ;  /* 0x0000000348c47223 */ /* 0x000fe2000001080d */
[----:B0-----:R-:W-:-:S06]  /*1a1d0*/  FADD.FTZ R10, R48, R33 ;  /* 0x00000021300a7221 */ /* 0x001fcc0000010000 */
[----:B------:R-:W0:Y:S01]  /*1a1e0*/  MUFU.EX2 R203, R203 ;  /* 0x000000cb00cb7308 */ /* 0x000e220000000800 */
[----:B----4-:R-:W-:Y:S01]  /*1a1f0*/  FADD.FTZ R31, R21, R6 ;  /* 0x00000006151f7221 */ /* 0x010fe20000010000 */
[----:B------:R-:W-:-:S06]  /*1a200*/  FFMA.FTZ R29, R74, R3, -R13 ;  /* 0x000000034a1d7223 */ /* 0x000fcc000001080d */
[----:B------:R-:W4:Y:S01]  /*1a210*/  MUFU.EX2 R202, R202 ;  /* 0x000000ca00ca7308 */ /* 0x000f220000000800 */
[----:B--2---:R-:W-:Y:S01]  /*1a220*/  FADD.FTZ R33, R201, R10 ;  /* 0x0000000ac9217221 */ /* 0x004fe20000010000 */
[----:B------:R-:W-:-:S06]  /*1a230*/  FADD.FTZ R10, R200, R31 ;  /* 0x0000001fc80a7221 */ /* 0x000fcc0000010000 */
[----:B------:R-:W2:Y:S01]  /*1a240*/  MUFU.EX2 R14, R14 ;  /* 0x0000000e000e7308 */ /* 0x000ea20000000800 */
[----:B------:R-:W-:-:S07]  /*1a250*/  FFMA.FTZ R198, R76, R3, -R13 ;  /* 0x000000034cc67223 */ /* 0x000fce000001080d */
[----:B------:R-:W2:Y:S01]  /*1a260*/  MUFU.EX2 R27, R27 ;  /* 0x0000001b001b7308 */ /* 0x000ea20000000800 */
[----:B------:R-:W-:Y:S01]  /*1a270*/  FFMA.FTZ R199, R26, R3, -R7 ;  /* 0x000000031ac77223 */ /* 0x000fe20000010807 */
[----:B-----5:R-:W-:-:S06]  /*1a280*/  FADD.FTZ R12, R42, R33 ;  /* 0x000000212a0c7221 */ /* 0x020fcc0000010000 */
[----:B------:R-:W5:Y:S01]  /*1a290*/  MUFU.EX2 R197, R197 ;  /* 0x000000c500c57308 */ /* 0x000f620000000800 */
[----:B-1----:R-:W-:-:S07]  /*1a2a0*/  FADD.FTZ R31, R25, R10 ;  /* 0x0000000a191f7221 */ /* 0x002fce0000010000 */
[----:B------:R-:W1:Y:S01]  /*1a2b0*/  MUFU.EX2 R196, R196 ;  /* 0x000000c400c47308 */ /* 0x000e620000000800 */
[-C--:B------:R-:W-:Y:S01]  /*1a2c0*/  FFMA.FTZ R26, R30, R3.reuse, -R7 ;  /* 0x000000031e1a7223 */ /* 0x080fe20000010807 */
[----:B------:R-:W-:Y:S01]  /*1a2d0*/  FFMA.FTZ R78, R78, R3, -R13 ;  /* 0x000000034e4e7223 */ /* 0x000fe2000001080d */
[----:B0-----:R-:W-:-:S05]  /*1a2e0*/  FADD.FTZ R33, R203, R12 ;  /* 0x0000000ccb217221 */ /* 0x001fca0000010000 */
[----:B------:R-:W0:Y:S01]  /*1a2f0*/  MUFU.EX2 R20, R20 ;  /* 0x0000001400147308 */ /* 0x000e220000000800 */
[----:B----4-:R-:W-:Y:S01]  /*1a300*/  FADD.FTZ R10, R202, R31 ;  /* 0x0000001fca0a7221 */ /* 0x010fe20000010000 */
[----:B------:R-:W-:-:S06]  /*1a310*/  FFMA.FTZ R192, R60, R3, -R13 ;  /* 0x000000033cc07223 */ /* 0x000fcc000001080d */
[----:B------:R-:W4:Y:S01]  /*1a320*/  MUFU.EX2 R29, R29 ;  /* 0x0000001d001d7308 */ /* 0x000f220000000800 */
[----:B------:R-:W-:Y:S01]  /*1a330*/  FFMA.FTZ R193, R34, R3, -R7 ;  /* 0x0000000322c17223 */ /* 0x000fe20000010807 */
[----:B--2---:R-:W-:Y:S01]  /*1a340*/  FADD.FTZ R12, R14, R33 ;  /* 0x000000210e0c7221 */ /* 0x004fe20000010000 */
[----:B------:R-:W-:-:S05]  /*1a350*/  FADD.FTZ R31, R27, R10 ;  /* 0x0000000a1b1f7221 */ /* 0x000fca0000010000 */
[----:B------:R-:W2:Y:S01]  /*1a360*/  MUFU.EX2 R198, R198 ;  /* 0x000000c600c67308 */ /* 0x000ea20000000800 */
[----:B------:R-:W-:-:S07]  /*1a370*/  IMAD.HI R24, R24, 0x66666667, RZ ;  /* 0x6666666718187827 */ /* 0x000fce00078e02ff */
[----:B------:R-:W2:Y:S01]  /*1a380*/  MUFU.EX2 R199, R199 ;  /* 0x000000c700c77308 */ /* 0x000ea20000000800 */
[----:B------:R-:W-:Y:S01]  /*1a390*/  FFMA.FTZ R80, R80, R3, -R13 ;  /* 0x0000000350507223 */ /* 0x000fe2000001080d */
[----:B-----5:R-:W-:Y:S01]  /*1a3a0*/  FADD.FTZ R33, R197, R12 ;  /* 0x0000000cc5217221 */ /* 0x020fe20000010000 */
[----:B-1----:R-:W-:-:S05]  /*1a3b0*/  FADD.FTZ R10, R196, R31 ;  /* 0x0000001fc40a7221 */ /* 0x002fca0000010000 */
[----:B------:R-:W1:Y:S01]  /*1a3c0*/  MUFU.EX2 R7, R78 ;  /* 0x0000004e00077308 */ /* 0x000e620000000800 */
[-CC-:B------:R-:W-:Y:S01]  /*1a3d0*/  FFMA.FTZ R84, R84, R3.reuse, -R13.reuse ;  /* 0x0000000354547223 */ /* 0x180fe2000001080d */
[----:B------:R-:W-:-:S06]  /*1a3e0*/  FFMA.FTZ R82, R82, R3, -R13 ;  /* 0x0000000352527223 */ /* 0x000fcc000001080d */
[----:B------:R-:W5:Y:S01]  /*1a3f0*/  MUFU.EX2 R26, R26 ;  /* 0x0000001a001a7308 */ /* 0x000f620000000800 */
[----:B0-----:R-:W-:Y:S01]  /*1a400*/  FADD.FTZ R12, R20, R33 ;  /* 0x00000021140c7221 */ /* 0x001fe20000010000 */
[----:B------:R-:W-:Y:S01]  /*1a410*/  SHF.R.U32.HI R35, RZ, 0x1f, R24 ;  /* 0x0000001fff237819 */ /* 0x000fe20000011618 */
[----:B----4-:R-:W-:-:S05]  /*1a420*/  FADD.FTZ R33, R29, R10 ;  /* 0x0000000a1d217221 */ /* 0x010fca0000010000 */
[----:B------:R-:W0:Y:S08]  /*1a430*/  MUFU.EX2 R192, R192 ;  /* 0x000000c000c07308 */ /* 0x000e300000000800 */
[----:B------:R-:W4:Y:S01]  /*1a440*/  MUFU.EX2 R193, R193 ;  /* 0x000000c100c17308 */ /* 0x000f220000000800 */
[----:B------:R-:W-:Y:S01]  /*1a450*/  LEA.HI.SX32 R6, R24, R35, 0x1b ;  /* 0x0000002318067211 */ /* 0x000fe200078fdaff */
[----:B--2---:R-:W-:-:S06]  /*1a460*/  FADD.FTZ R10, R198, R33 ;  /* 0x00000021c60a7221 */ /* 0x004fcc0000010000 */
[----:B------:R-:W2:Y:S01]  /*1a470*/  MUFU.EX2 R13, R80 ;  /* 0x00000050000d7308 */ /* 0x000ea20000000800 */
[----:B------:R-:W-:-:S07]  /*1a480*/  FADD.FTZ R35, R199, R12 ;  /* 0x0000000cc7237221 */ /* 0x000fce0000010000 */
[----:B------:R-:W3:Y:S01]  /*1a490*/  MUFU.EX2 R8, R8 ;  /* 0x0000000800087308 */ /* 0x000ee20000000800 */
[----:B------:R-:W-:Y:S01]  /*1a4a0*/  F2FP.F16.F32.PACK_AB R208, R9, R208 ;  /* 0x000000d009d0723e */ /* 0x000fe200000000ff */
[----:B-1----:R-:W-:Y:S01]  /*1a4b0*/  FADD.FTZ R9, R7, R10 ;  /* 0x0000000a07097221 */ /* 0x002fe20000010000 */
[----:B-----5:R-:W-:-:S03]  /*1a4c0*/  FADD.FTZ R12, R26, R35 ;  /* 0x000000231a0c7221 */ /* 0x020fc60000010000 */
[----:B0-----:R-:W-:Y:S01]  /*1a4d0*/  FADD.FTZ R10, R192, R9 ;  /* 0x00000009c00a7221 */ /* 0x001fe20000010000 */
[----:B----4-:R-:W-:Y:S01]  /*1a4e0*/  FADD.FTZ R9, R193, R12 ;  /* 0x0000000cc1097221 */ /* 0x010fe20000010000 */
[----:B------:R-:W-:Y:S01]  /*1a4f0*/  MUFU.EX2 R195, R195 ;  /* 0x000000c300c37308 */ /* 0x000fe20000000800 */
[----:B------:R-:W-:Y:S01]  /*1a500*/  F2FP.F16.F32.PACK_AB R210, R11, R210 ;  /* 0x000000d20bd2723e */ /* 0x000fe200000000ff */
[----:B--2---:R-:W-:Y:S01]  /*1a510*/  FADD.FTZ R11, R13, R10 ;  /* 0x0000000a0d0b7221 */ /* 0x004fe20000010000 */
[----:B---3--:R-:W-:-:S05]  /*1a520*/  VIMNMX R28, R28, R6, !PT ;  /* 0x000000061c1c7248 */ /* 0x008fca0007fe0100 */
[----:B------:R-:W0:Y:S01]  /*1a530*/  MUFU.EX2 R84, R84 ;  /* 0x0000005400547308 */ /* 0x000e220000000800 */
[C---:B------:R-:W-:Y:S01]  /*1a540*/  FADD.FTZ R10, R8.reuse, R9 ;  /* 0x00000009080a7221 */ /* 0x040fe20000010000 */
[----:B------:R-:W-:Y:S02]  /*1a550*/  F2FP.F16.F32.PACK_AB R193, R8, R193 ;  /* 0x000000c108c1723e */ /* 0x000fe400000000ff */
[----:B------:R-:W-:-:S04]  /*1a560*/  IADD3 R8, R2, -0x2, RZ ;  /* 0xfffffffe02087810 */ /* 0x000fc80007ffe0ff */
[----:B------:R-:W1:Y:S01]  /*1a570*/  MUFU.EX2 R31, R82 ;  /* 0x00000052001f7308 */ /* 0x000e620000000800 */
[----:B------:R-:W-:-:S07]  /*1a580*/  ISETP.GE.AND P1, PT, R8, R28, PT ;  /* 0x0000001c0800720c */ /* 0x000fce0003f26270 */
[----:B------:R-:W2:Y:S01]  /*1a590*/  MUFU.EX2 R0, R0 ;  /* 0x0000000000007308 */ /* 0x000ea20000000800 */
[----:B0-----:R-:W-:Y:S01]  /*1a5a0*/  FADD.FTZ R228, R84, R11 ;  /* 0x0000000b54e47221 */ /* 0x001fe20000010000 */
[----:B------:R-:W-:Y:S01]  /*1a5b0*/  FADD.FTZ R227, R195, R10 ;  /* 0x0000000ac3e37221 */ /* 0x000fe20000010000 */
[----:B------:R-:W-:Y:S01]  /*1a5c0*/  BSSY B0, `(.L_x_2869) ;  /* 0x00005a7000007945 */ /* 0x000fe20003800000 */
[----:B------:R-:W-:Y:S01]  /*1a5d0*/  F2FP.F16.F32.PACK_AB R209, R62, R209 ;  /* 0x000000d13ed1723e */ /* 0x000fe200000000ff */
[----:B------:R0:W-:Y:S01]  /*1a5e0*/  STL [R1+0x58], R28 ;  /* 0x0000581c01007387 */ /* 0x0001e20000100800 */
[----:B------:R-:W-:Y:S01]  /*1a5f0*/  F2FP.F16.F32.PACK_AB R211, R58, R211 ;  /* 0x000000d33ad3723e */ /* 0x000fe200000000ff */
[----:B------:R-:W-:Y:S01]  /*1a600*/  IMAD.MOV.U32 R2, RZ, RZ, 0x3f800000 ;  /* 0x3f800000ff027424 */ /* 0x000fe200078e00ff */
[----:B------:R-:W-:Y:S01]  /*1a610*/  F2FP.F16.F32.PACK_AB R205, R50, R205 ;  /* 0x000000cd32cd723e */ /* 0x000fe200000000ff */
[----:B-1----:R-:W-:Y:S01]  /*1a620*/  FADD.FTZ R228, R31, R228 ;  /* 0x000000e41fe47221 */ /* 0x002fe20000010000 */
[----:B------:R-:W-:-:S02]  /*1a630*/  F2FP.F16.F32.PACK_AB R207, R48, R207 ;  /* 0x000000cf30cf723e */ /* 0x000fc400000000ff */
[----:B------:R-:W-:Y:S02]  /*1a640*/  CS2R R150, SRZ ;  /* 0x0000000000967805 */ /* 0x000fe4000001ff00 */
[----:B------:R-:W-:Y:S02]  /*1a650*/  F2FP.F16.F32.PACK_AB R201, R42, R201 ;  /* 0x000000c92ac9723e */ /* 0x000fe400000000ff */
[----:B------:R-:W-:Y:S02]  /*1a660*/  CS2R R148, SRZ ;  /* 0x0000000000947805 */ /* 0x000fe4000001ff00 */
[----:B------:R-:W-:Y:S02]  /*1a670*/  F2FP.F16.F32.PACK_AB R199, R26, R199 ;  /* 0x000000c71ac7723e */ /* 0x000fe400000000ff */
[----:B------:R-:W-:Y:S02]  /*1a680*/  CS2R R146, SRZ ;  /* 0x0000000000927805 */ /* 0x000fe4000001ff00 */
[----:B------:R-:W-:Y:S01]  /*1a690*/  F2FP.F16.F32.PACK_AB R200, R25, R200 ;  /* 0x000000c819c8723e */ /* 0x000fe200000000ff */
[----:B--2---:R-:W-:Y:S01]  /*1a6a0*/  FADD.FTZ R227, R0, R227 ;  /* 0x000000e300e37221 */ /* 0x004fe20000010000 */
[----:B------:R-:W-:-:S02]  /*1a6b0*/  F2FP.F16.F32.PACK_AB R202, R27, R202 ;  /* 0x000000ca1bca723e */ /* 0x000fc400000000ff */
[----:B------:R-:W-:Y:S02]  /*1a6c0*/  CS2R R144, SRZ ;  /* 0x0000000000907805 */ /* 0x000fe4000001ff00 */
[----:B------:R-:W-:Y:S02]  /*1a6d0*/  F2FP.F16.F32.PACK_AB R196, R29, R196 ;  /* 0x000000c41dc4723e */ /* 0x000fe400000000ff */
[----:B------:R-:W-:Y:S02]  /*1a6e0*/  CS2R R142, SRZ ;  /* 0x00000000008e7805 */ /* 0x000fe4000001ff00 */
[----:B------:R-:W-:Y:S02]  /*1a6f0*/  F2FP.F16.F32.PACK_AB R194, R31, R84 ;  /* 0x000000541fc2723e */ /* 0x000fe400000000ff */
[----:B------:R-:W-:Y:S02]  /*1a700*/  CS2R R140, SRZ ;  /* 0x00000000008c7805 */ /* 0x000fe4000001ff00 */
[----:B------:R-:W-:Y:S01]  /*1a710*/  F2FP.F16.F32.PACK_AB R195, R0, R195 ;  /* 0x000000c300c3723e */ /* 0x000fe200000000ff */
[----:B------:R-:W-:Y:S01]  /*1a720*/  IMAD.MOV.U32 R0, RZ, RZ, 0x3f800000 ;  /* 0x3f800000ff007424 */ /* 0x000fe200078e00ff */
[----:B------:R-:W-:-:S02]  /*1a730*/  @P4 LOP3.LUT R18, R18, 0x2, RZ, 0xfc, !PT ;  /* 0x0000000212124812 */ /* 0x000fc400078efcff */
[----:B------:R-:W-:Y:S02]  /*1a740*/  CS2R R138, SRZ ;  /* 0x00000000008a7805 */ /* 0x000fe4000001ff00 */
[----:B------:R-:W-:Y:S02]  /*1a750*/  F2FP.F16.F32.PACK_AB R203, R14, R203 ;  /* 0x000000cb0ecb723e */ /* 0x000fe400000000ff */
[----:B------:R-:W-:Y:S02]  /*1a760*/  CS2R R136, SRZ ;  /* 0x0000000000887805 */ /* 0x000fe4000001ff00 */
[----:B------:R-:W-:Y:S02]  /*1a770*/  F2FP.F16.F32.PACK_AB R197, R20, R197 ;  /* 0x000000c514c5723e */ /* 0x000fe400000000ff */
[----:B------:R-:W-:Y:S02]  /*1a780*/  CS2R R134, SRZ ;  /* 0x0000000000867805 */ /* 0x000fe4000001ff00 */
[----:B------:R-:W-:-:S02]  /*1a790*/  F2FP.F16.F32.PACK_AB R204, R15, R204 ;  /* 0x000000cc0fcc723e */ /* 0x000fc400000000ff */
[----:B------:R-:W-:Y:S02]  /*1a7a0*/  CS2R R132, SRZ ;  /* 0x0000000000847805 */ /* 0x000fe4000001ff00 */
[----:B------:R-:W-:Y:S02]  /*1a7b0*/  F2FP.F16.F32.PACK_AB R206, R21, R206 ;  /* 0x000000ce15ce723e */ /* 0x000fe400000000ff */
[----:B------:R-:W-:Y:S02]  /*1a7c0*/  CS2R R130, SRZ ;  /* 0x0000000000827805 */ /* 0x000fe4000001ff00 */
[----:B------:R-:W-:Y:S02]  /*1a7d0*/  F2FP.F16.F32.PACK_AB R198, R7, R198 ;  /* 0x000000c607c6723e */ /* 0x000fe400000000ff */
[----:B------:R-:W-:Y:S02]  /*1a7e0*/  CS2R R128, SRZ ;  /* 0x0000000000807805 */ /* 0x000fe4000001ff00 */
[----:B------:R-:W-:-:S02]  /*1a7f0*/  F2FP.F16.F32.PACK_AB R192, R13, R192 ;  /* 0x000000c00dc0723e */ /* 0x000fc400000000ff */
        /* <DEDUP_REMOVED lines=49> */
[----:B0-----:R-:W-:Y:S02]  /*1ab10*/  CS2R R28, SRZ ;  /* 0x00000000001c7805 */ /* 0x001fe4000001ff00 */
[----:B------:R-:W-:Y:S02]  /*1ab20*/  CS2R R26, SRZ ;  /* 0x00000000001a7805 */ /* 0x000fe4000001ff00 */
[----:B------:R-:W-:Y:S01]  /*1ab30*/  CS2R R24, SRZ ;  /* 0x0000000000187805 */ /* 0x000fe2000001ff00 */
[----:B------:R-:W-:Y:S06]  /*1ab40*/  @!P1 BRA `(.L_x_2870) ;  /* 0x0000005400389947 */ /* 0x000fec0003800000 */
[----:B------:R-:W-:Y:S01]  /*1ab50*/  BSSY B1, `(.L_x_2870) ;  /* 0x000054d000017945 */ /* 0x000fe20003800000 */
[----:B------:R-:W-:Y:S01]  /*1ab60*/  IMAD.MOV.U32 R13, RZ, RZ, R4 ;  /* 0x000000ffff0d7224 */ /* 0x000fe200078e0004 */
[----:B------:R-:W-:Y:S01]  /*1ab70*/  MOV R12, R5 ;  /* 0x00000005000c7202 */ /* 0x000fe20000000f00 */
[----:B------:R-:W-:Y:S01]  /*1ab80*/  IMAD.MOV.U32 R7, RZ, RZ, R226 ;  /* 0x000000ffff077224 */ /* 0x000fe200078e00e2 */
[----:B------:R-:W-:Y:S01]  /*1ab90*/  MOV R151, RZ ;  /* 0x000000ff00977202 */ /* 0x000fe20000000f00 */
[----:B------:R-:W-:Y:S02]  /*1aba0*/  IMAD.MOV.U32 R6, RZ, RZ, R220 ;  /* 0x000000ffff067224 */ /* 0x000fe400078e00dc */
[----:B------:R-:W-:-:S07]  /*1abb0*/  IMAD.MOV.U32 R2, RZ, RZ, 0x3f800000 ;  /* 0x3f800000ff027424 */ /* 0x000fce00078e00ff */
.L_x_2883:
[----:B------:R-:W-:-:S04]  /*1abc0*/  ISETP.NE.AND P1, PT, R6, 0x1, PT ;  /* 0x000000010600780c */ /* 0x000fc80003f25270 */
[----:B------:R-:W-:-:S04]  /*1abd0*/  SEL R226, RZ, 0x1, P1 ;  /* 0x00000001ffe27807 */ /* 0x000fc80000800000 */
[----:B------:R-:W-:Y:S01]  /*1abe0*/  LOP3.LUT R226, R7, R226, RZ, 0x3c, !PT ;  /* 0x000000e207e27212 */ /* 0x000fe200078e3cff */
[----:B------:R-:W-:Y:S06]  /*1abf0*/  @!P0 BRA `(.L_x_2871) ;  /* 0x0000000000048947 */ /* 0x000fec0003800000 */
[----:B------:R-:W-:Y:S01]  /*1ac00*/  BPT.TRAP 0x1 ;  /* 0x000000040000795c */ /* 0x000fe20000300000 */
.L_x_2871:
        /* <DEDUP_REMOVED lines=8> */
.L_x_2872:
        /* <DEDUP_REMOVED lines=8> */
.L_x_2874:
[----:B------:R-:W-:Y:S05]  /*1ad10*/  BSYNC B2 ;  /* 0x0000000000027941 */ /* 0x000fea0003800000 */
.L_x_2873:
[----:B------:R-:W2:Y:S01]  /*1ad20*/  LDL.64 R152, [R1+0x48] ;  /* 0x0000480001987983 */ /* 0x000ea20000100a00 */
[----:B01----:R-:W-:-:S03]  /*1ad30*/  IMAD.MOV.U32 R4, RZ, RZ, R3 ;  /* 0x000000ffff047224 */ /* 0x003fc600078e0003 */
[----:B------:R-:W3:Y:S01]  /*1ad40*/  LDL.64 R20, [R1+0x40] ;  /* 0x0000400001147983 */ /* 0x000ee20000100a00 */
[----:B------:R-:W-:Y:S01]  /*1ad50*/  IMAD.MOV.U32 R5, RZ, RZ, 0x40000040 ;  /* 0x40000040ff057424 */ /* 0x000fe200078e00ff */
[----:B------:R-:W-:-:S04]  /*1ad60*/  R2UR UR14, R4 ;  /* 0x00000000040e72ca */ /* 0x000fc800000e0000 */
[----:B------:R-:W-:Y:S01]  /*1ad70*/  R2UR UR15, R5 ;  /* 0x00000000050f72ca */ /* 0x000fe200000e0000 */
[----:B------:R-:W-:Y:S01]  /*1ad80*/  WARPGROUP.ARRIVE ;  /* 0x00000000000079c5 */ /* 0x000fe20000000000 */
[----:B------:R-:W-:Y:S01]  /*1ad90*/  IMAD.MOV.U32 R11, RZ, RZ, 0x40000040 ;  /* 0x40000040ff0b7424 */ /* 0x000fe200078e00ff */
[----:B------:R-:W-:-:S04]  /*1ada0*/  R2UR UR26, R10 ;  /* 0x000000000a1a72ca */ /* 0x000fc800000e0000 */
[----:B------:R-:W-:Y:S01]  /*1adb0*/  R2UR UR27, R11 ;  /* 0x000000000b1b72ca */ /* 0x000fe200000e0000 */
[----:B------:R-:W-:Y:S01]  /*1adc0*/  IMAD.MOV.U32 R4, RZ, RZ, R15 ;  /* 0x000000ffff047224 */ /* 0x000fe200078e000f */
[----:B------:R-:W-:-:S04]  /*1add0*/  R2UR UR19, R5 ;  /* 0x00000000051372ca */ /* 0x000fc800000e0000 */
[----:B------:R-:W-:Y:S02]  /*1ade0*/  R2UR UR18, R4 ;  /* 0x00000000041272ca */ /* 0x000fe400000e0000 */
[----:B------:R-:W-:Y:S02]  /*1adf0*/  IADD3 R10, R3, 0x180, RZ ;  /* 0x00000180030a7810 */ /* 0x000fe40007ffe0ff */
[----:B------:R-:W-:Y:S02]  /*1ae00*/  R2UR UR7, R11 ;  /* 0x000000000b0772ca */ /* 0x000fe400000e0000 */
[----:B------:R-:W-:Y:S02]  /*1ae10*/  R2UR UR6, R10 ;  /* 0x000000000a0672ca */ /* 0x000fe400000e0000 */
[----:B--2---:R-:W-:Y:S02]  /*1ae20*/  R2UR UR8, R152 ;  /* 0x00000000980872ca */ /* 0x004fe400000e0000 */
[----:B------:R-:W-:-:S02]  /*1ae30*/  R2UR UR9, R153 ;  /* 0x00000000990972ca */ /* 0x000fc400000e0000 */
[----:B------:R-:W2:Y:S01]  /*1ae40*/  LDL.64 R152, [R1+0x38] ;  /* 0x0000380001987983 */ /* 0x000ea20000100a00 */
[----:B------:R-:W-:Y:S01]  /*1ae50*/  VIADD R14, R3, 0x200 ;  /* 0x00000200030e7836 */ /* 0x000fe20000000000 */
[----:B---3--:R-:W-:Y:S02]  /*1ae60*/  R2UR UR32, R20 ;  /* 0x00000000142072ca */ /* 0x008fe400000e0000 */
[----:B------:R-:W-:-:S05]  /*1ae70*/  R2UR UR33, R21 ;  /* 0x00000000152172ca */ /* 0x000fca00000e0000 */
[----:B------:R-:W-:Y:S02]  /*1ae80*/  UMOV UR12, UR8 ;  /* 0x00000008000c7c82 */ /* 0x000fe40008000000 */
        /* <DEDUP_REMOVED lines=8> */
[----:B------:R-:W-:-:S02]  /*1af10*/  MOV R15, 0x40000040 ;  /* 0x40000040000f7802 */ /* 0x000fc40000000f00 */
[----:B------:R-:W-:Y:S01]  /*1af20*/  R2UR UR22, R14 ;  /* 0x000000000e1672ca */ /* 0x000fe200000e0000 */
[----:B------:R-:W-:Y:S01]  /*1af30*/  UMOV UR20, UR8 ;  /* 0x0000000800147c82 */ /* 0x000fe20008000000 */
[----:B------:R-:W-:Y:S01]  /*1af40*/  UMOV UR21, UR9 ;  /* 0x0000000900157c82 */ /* 0x000fe20008000000 */
[----:B------:R-:W-:Y:S01]  /*1af50*/  VIADD R4, R3, 0x2 ;  /* 0x0000000203047836 */ /* 0x000fe20000000000 */
[----:B------:R-:W-:Y:S01]  /*1af60*/  R2UR UR11, R5 ;  /* 0x00000000050b72ca */ /* 0x000fe200000e0000 */
[----:B------:R-:W-:Y:S02]  /*1af70*/  VIADD R10, R3, 0x82 ;  /* 0x00000082030a7836 */ /* 0x000fe40000000000 */
[----:B------:R-:W-:Y:S01]  /*1af80*/  IMAD.MOV.U32 R11, RZ, RZ, 0x40000040 ;  /* 0x40000040ff0b7424 */ /* 0x000fe200078e00ff */
[----:B------:R-:W-:Y:S01]  /*1af90*/  UMOV UR28, UR32 ;  /* 0x00000020001c7c82 */ /* 0x000fe20008000000 */
[----:B------:R-:W3:Y:S01]  /*1afa0*/  LDL.64 R20, [R1+0x30] ;  /* 0x0000300001147983 */ /* 0x000ee20000100a00 */
[----:B------:R-:W-:-:S02]  /*1afb0*/  WARPGROUP.DEPBAR.LE gsb0, 0x0 ;  /* 0x00008000000079c5 */ /* 0x000fc40000010000 */
[----:B------:R-:W-:-:S06]  /*1afc0*/  WARPGROUP.ARRIVE ;  /* 0x00000000000079c5 */ /* 0x000fcc0000000000 */
[----:B------:R-:W-:Y:S03]  /*1afd0*/  HGMMA.64x16x16.F32 R176, gdesc[UR24], RZ, !UPT, gsb0 ;  /* 0x0020000018b079f0 */ /* 0x000fe6000c0008ff */
[----:B------:R-:W-:Y:S02]  /*1afe0*/  WARPGROUP.DEPBAR.LE gsb0, 0x0 ;  /* 0x00008000000079c5 */ /* 0x000fe40000010000 */
[----:B------:R-:W-:-:S06]  /*1aff0*/  WARPGROUP.ARRIVE ;  /* 0x00000000000079c5 */ /* 0x000fcc0000000000 */
[----:B------:R-:W-:Y:S03]  /*1b000*/  HGMMA.64x16x16.F32 R168, gdesc[UR16], RZ, !UPT, gsb0 ;  /* 0x0020000010a879f0 */ /* 0x000fe6000c0008ff */
[----:B------:R-:W-:Y:S02]  /*1b010*/  WARPGROUP.DEPBAR.LE gsb0, 0x0 ;  /* 0x00008000000079c5 */ /* 0x000fe40000010000 */
[----:B------:R-:W-:-:S06]  /*1b020*/  WARPGROUP.ARRIVE ;  /* 0x00000000000079c5 */ /* 0x000fcc0000000000 */
[----:B------:R-:W-:Y:S01]  /*1b030*/  HGMMA.64x16x16.F32 R160, gdesc[UR4], RZ, !UPT, gsb0 ;  /* 0x0020000004a079f0 */ /* 0x000fe2000c0008ff */
[----:B------:R-:W-:Y:S02]  /*1b040*/  R2UR UR23, R15 ;  /* 0x000000000f1772ca */ /* 0x000fe400000e0000 */
[----:B------:R-:W-:Y:S01]  /*1b050*/  R2UR UR10, R4 ;  /* 0x00000000040a72ca */ /* 0x000fe200000e0000 */
[----:B------:R-:W-:Y:S02]  /*1b060*/  WARPGROUP.DEPBAR.LE gsb0, 0x0 ;  /* 0x00008000000079c5 */ /* 0x000fe40000010000 */
[----:B--2---:R-:W-:Y:S02]  /*1b070*/  R2UR UR34, R152 ;  /* 0x00000000982272ca */ /* 0x004fe400000e0000 */
[----:B------:R-:W-:Y:S01]  /*1b080*/  R2UR UR35, R153 ;  /* 0x00000000992372ca */ /* 0x000fe200000e0000 */
[----:B------:R-:W-:Y:S01]  /*1b090*/  UMOV UR8, UR32 ;  /* 0x0000002000087c82 */ /* 0x000fe20008000000 */
[----:B------:R-:W-:Y:S01]  /*1b0a0*/  WARPGROUP.ARRIVE ;  /* 0x00000000000079c5 */ /* 0x000fe20000000000 */
[----:B------:R-:W-:Y:S01]  /*1b0b0*/  UMOV UR9, UR33 ;  /* 0x0000002100097c82 */ /* 0x000fe20008000000 */
[----:B------:R-:W-:-:S02]  /*1b0c0*/  R2UR UR14, R10 ;  /* 0x000000000a0e72ca */ /* 0x000fc400000e0000 */
[----:B------:R-:W-:Y:S01]  /*1b0d0*/  R2UR UR15, R11 ;  /* 0x000000000b0f72ca */ /* 0x000fe200000e0000 */
[----:B------:R-:W-:Y:S01]  /*1b0e0*/  UMOV UR12, UR32 ;  /* 0x00000020000c7c82 */ /* 0x000fe20008000000 */
[----:B------:R-:W-:Y:S01]  /*1b0f0*/  HGMMA.64x16x16.F32 R152, gdesc[UR20], RZ, !UPT, gsb0 ;  /* 0x00200000149879f0 */ /* 0x000fe2000c0008ff */
[----:B------:R-:W-:Y:S01]  /*1b100*/  UMOV UR13, UR33 ;  /* 0x00000021000d7c82 */ /* 0x000fe20008000000 */
[----:B------:R-:W-:Y:S01]  /*1b110*/  IMAD.MOV.U32 R5, RZ, RZ, 0x40000040 ;  /* 0x40000040ff057424 */ /* 0x000fe200078e00ff */
[----:B------:R-:W-:Y:S01]  /*1b120*/  UMOV UR24, UR32 ;  /* 0x0000002000187c82 */ /* 0x000fe20008000000 */
[----:B------:R-:W-:Y:S01]  /*1b130*/  UMOV UR25, UR33 ;  /* 0x0000002100197c82 */ /* 0x000fe20008000000 */
[----:B------:R-:W-:Y:S01]  /*1b140*/  UMOV UR29, UR33 ;  /* 0x00000021001d7c82 */ /* 0x000fe20008000000 */
[----:B------:R-:W-:Y:S01]  /*1b150*/  UMOV UR16, UR32 ;  /* 0x0000002000107c82 */ /* 0x000fe20008000000 */
[----:B------:R-:W-:Y:S01]  /*1b160*/  UMOV UR17, UR33 ;  /* 0x0000002100117c82 */ /* 0x000fe20008000000 */
[----:B------:R-:W2:Y:S01]  /*1b170*/  LDL.64 R14, [R1+0x28] ;  /* 0x00002800010e7983 */ /* 0x000ea20000100a00 */
[----:B------:R-:W-:-:S02]  /*1b180*/  WARPGROUP.DEPBAR.LE gsb0, 0x0 ;  /* 0x00008000000079c5 */ /* 0x000fc40000010000 */
[----:B------:R-:W-:-:S06]  /*1b190*/  WARPGROUP.ARRIVE ;  /* 0x00000000000079c5 */ /* 0x000fcc0000000000 */
[----:B------:R-:W-:Y:S01]  /*1b1a0*/  HGMMA.64x16x16.F32 R184, gdesc[UR8], R184, gsb0 ;  /* 0x0020000008b879f0 */ /* 0x000fe200080008b8 */
[----:B------:R-:W-:Y:S02]  /*1b1b0*/  VIADD R4, R3, 0x102 ;  /* 0x0000010203047836 */ /* 0x000fe40000000000 */
[----:B------:R-:W-:Y:S02]  /*1b1c0*/  WARPGROUP.DEPBAR.LE gsb0, 0x0 ;  /* 0x00008000000079c5 */ /* 0x000fe40000010000 */
[----:B------:R-:W-:-:S06]  /*1b1d0*/  WARPGROUP.ARRIVE ;  /* 0x00000000000079c5 */ /* 0x000fcc0000000000 */
[----:B------:R-:W-:Y:S01]  /*1b1e0*/  HGMMA.64x16x16.F32 R176, gdesc[UR12], R176, gsb0 ;  /* 0x002000000cb079f0 */ /* 0x000fe200080008b0 */
[----:B------:R-:W-:Y:S02]  /*1b1f0*/  R2UR UR26, R4 ;  /* 0x00000000041a72ca */ /* 0x000fe400000e0000 */
[----:B------:R-:W-:Y:S01]  /*1b200*/  R2UR UR27, R5 ;  /* 0x00000000051b72ca */ /* 0x000fe200000e0000 */
[----:B------:R-:W-:Y:S01]  /*1b210*/  IMAD.MOV.U32 R11, RZ, RZ, 0x40000040 ;  /* 0x40000040ff0b7424 */ /* 0x000fe200078e00ff */
[----:B------:R-:W-:Y:S02]  /*1b220*/  WARPGROUP.DEPBAR.LE gsb0, 0x0 ;  /* 0x00008000000079c5 */ /* 0x000fe40000010000 */
[----:B------:R-:W-:-:S09]  /*1b230*/  WARPGROUP.ARRIVE ;  /* 0x00000000000079c5 */ /* 0x000fd20000000000 */
[----:B------:R-:W-:Y:S01]  /*1b240*/  HGMMA.64x16x16.F32 R168, gdesc[UR24], R168, gsb0 ;  /* 0x0020000018a879f0 */ /* 0x000fe200080008a8 */
[----:B------:R-:W-:Y:S02]  /*1b250*/  IADD3 R10, R3, 0x182, RZ ;  /* 0x00000182030a7810 */ /* 0x000fe40007ffe0ff */
[----:B------:R-:W-:Y:S02]  /*1b260*/  R2UR UR31, R11 ;  /* 0x000000000b1f72ca */ /* 0x000fe400000e0000 */
[----:B------:R-:W-:Y:S01]  /*1b270*/  R2UR UR30, R10 ;  /* 0x000000000a1e72ca */ /* 0x000fe200000e0000 */
        /* <DEDUP_REMOVED lines=8> */
[----:B------:R-:W-:Y:S01]  /*1b300*/  UMOV UR24, UR34 ;  /* 0x0000002200187c82 */ /* 0x000fe20008000000 */
[----:B------:R-:W-:Y:S01]  /*1b310*/  UMOV UR25, UR35 ;  /* 0x0000002300197c82 */ /* 0x000fe20008000000 */
[----:B------:R-:W-:Y:S01]  /*1b320*/  UMOV UR8, UR34 ;  /* 0x0000002200087c82 */ /* 0x000fe20008000000 */
[----:B------:R-:W-:Y:S01]  /*1b330*/  UMOV UR9, UR35 ;  /* 0x0000002300097c82 */ /* 0x000fe20008000000 */
[----:B------:R-:W-:Y:S01]  /*1b340*/  HGMMA.64x16x16.F32 R160, gdesc[UR28], R160, gsb0 ;  /* 0x002000001ca079f0 */ /* 0x000fe200080008a0 */
[----:B------:R-:W-:Y:S01]  /*1b350*/  R2UR UR18, R4 ;  /* 0x00000000041272ca */ /* 0x000fe200000e0000 */
[----:B------:R-:W-:Y:S01]  /*1b360*/  UMOV UR12, UR34 ;  /* 0x00000022000c7c82 */ /* 0x000fe20008000000 */
[----:B------:R-:W-:Y:S01]  /*1b370*/  R2UR UR19, R5 ;  /* 0x00000000051372ca */ /* 0x000fe200000e0000 */
[----:B------:R-:W-:Y:S01]  /*1b380*/  VIADD R4, R3, 0x4 ;  /* 0x0000000403047836 */ /* 0x000fe20000000000 */
[----:B------:R-:W-:Y:S01]  /*1b390*/  UMOV UR13, UR35 ;  /* 0x00000023000d7c82 */ /* 0x000fe20008000000 */
[----:B---3--:R-:W-:Y:S01]  /*1b3a0*/  R2UR UR32, R20 ;  /* 0x00000000142072ca */ /* 0x008fe200000e0000 */
[----:B------:R-:W3:Y:S01]  /*1b3b0*/  LDL.64 R10, [R1+0x20] ;  /* 0x00002000010a7983 */ /* 0x000ee20000100a00 */
[----:B------:R-:W-:-:S02]  /*1b3c0*/  WARPGROUP.DEPBAR.LE gsb0, 0x0 ;  /* 0x00008000000079c5 */ /* 0x000fc40000010000 */
[----:B------:R-:W-:-:S06]  /*1b3d0*/  WARPGROUP.ARRIVE ;  /* 0x00000000000079c5 */ /* 0x000fcc0000000000 */
[----:B------:R-:W-:Y:S01]  /*1b3e0*/  HGMMA.64x16x16.F32 R152, gdesc[UR16], R152, gsb0 ;  /* 0x00200000109879f0 */ /* 0x000fe20008000898 */
[----:B------:R-:W-:Y:S01]  /*1b3f0*/  IMAD.MOV.U32 R5, RZ, RZ, 0x40000040 ;  /* 0x40000040ff057424 */ /* 0x000fe200078e00ff */
[----:B------:R-:W-:-:S04]  /*1b400*/  R2UR UR6, R4 ;  /* 0x00000000040672ca */ /* 0x000fc800000e0000 */
        /* <DEDUP_REMOVED lines=8> */
[----:B------:R-:W-:Y:S02]  /*1b490*/  WARPGROUP.DEPBAR.LE gsb0, 0x0 ;  /* 0x00008000000079c5 */ /* 0x000fe40000010000 */
[----:B------:R-:W-:-:S10]  /*1b4a0*/  WARPGROUP.ARRIVE ;  /* 0x00000000000079c5 */ /* 0x000fd40000000000 */
[----:B------:R-:W-:Y:S01]  /*1b4b0*/  HGMMA.64x16x16.F32 R176, gdesc[UR20], R176, gsb0 ;  /* 0x0020000014b079f0 */ /* 0x000fe200080008b0 */
[----:B------:R-:W-:Y:S02]  /*1b4c0*/  VIADD R4, R3, 0x104 ;  /* 0x0000010403047836 */ /* 0x000fe40000000000 */
[----:B------:R-:W-:-:S03]  /*1b4d0*/  IMAD.MOV.U32 R5, RZ, RZ, 0x40000040 ;  /* 0x40000040ff057424 */ /* 0x000fc600078e00ff */
        /* <DEDUP_REMOVED lines=20> */
[----:B------:R-:W-:Y:S02]  /*1b620*/  MOV R5, 0x40000040 ;  /* 0x4000004000057802 */ /* 0x000fe40000000f00 */
[----:B------:R-:W-:Y:S02]  /*1b630*/  R2UR UR33, R21 ;  /* 0x00000000152172ca */ /* 0x000fe400000e0000 */
[----:B------:R-:W-:Y:S02]  /*1b640*/  R2UR UR30, R4 ;  /* 0x00000000041e72ca */ /* 0x000fe400000e0000 */
[----:B------:R-:W-:Y:S01]  /*1b650*/  R2UR UR31, R5 ;  /* 0x00000000051f72ca */ /* 0x000fe200000e0000 */
[----:B------:R-:W-:-:S08]  /*1b660*/  UMOV UR28, UR32 ;  /* 0x00000020001c7c82 */ /* 0x000fd00008000000 */
        /* <DEDUP_REMOVED lines=189> */
[----:B------:R-:W3:Y:S01]  /*1c240*/  LDL.64 R10, [R1] ;  /* 0x00000000010a7983 */ /* 0x000ee20000100a00 */
        /* <DEDUP_REMOVED lines=535> */
.L_x_2876:
[----:B------:R-:W-:Y:S01]  /*1e3c0*/  SHF.L.U32 R0, R7, 0x1f, RZ ;  /* 0x0000001f07007819 */ /* 0x000fe200000006ff */
[----:B------:R-:W-:-:S04]  /*1e3d0*/  IMAD R7, R6, 0x8, R23 ;  /* 0x0000000806077824 */ /* 0x000fc800078e0217 */
[----:B------:R0:W1:Y:S01]  /*1e3e0*/  SYNCS.PHASECHK.TRANS64.TRYWAIT P1, [R7+URZ+0x38850], R0 ;  /* 0x03885000070075a7 */ /* 0x000062000802017f */
[----:B------:R-:W-:Y:S05]  /*1e3f0*/  @!P0 BRA `(.L_x_2877) ;  /* 0x0000000000048947 */ /* 0x000fea0003800000 */
[----:B------:R-:W-:Y:S01]  /*1e400*/  BPT.TRAP 0x1 ;  /* 0x000000040000795c */ /* 0x000fe20000300000 */
.L_x_2877:
[----:B------:R-:W-:Y:S04]  /*1e410*/  BSSY B2, `(.L_x_2878) ;  /* 0x0000004000027945 */ /* 0x000fe80003800000 */
[----:B-1----:R-:W-:Y:S05]  /*1e420*/  @P1 BRA `(.L_x_2879) ;  /* 0x0000000000081947 */ /* 0x002fea0003800000 */
[----:B------:R-:W1:Y:S02]  /*1e430*/  SYNCS.PHASECHK.TRANS64.TRYWAIT P1, [R7+URZ+0x38850], R0 ;  /* 0x03885000070075a7 */ /* 0x000e64000802017f */
[----:B-1----:R-:W-:Y:S05]  /*1e440*/  @!P1 BRA `(.L_x_2880) ;  /* 0x00000164002c9947 */ /* 0x002fea0003800000 */
.L_x_2879:
[----:B------:R-:W-:Y:S05]  /*1e450*/  BSYNC B2 ;  /* 0x0000000000027941 */ /* 0x000fea0003800000 */
.L_x_2878:
[----:B01----:R-:W-:Y:S01]  /*1e460*/  VIADD R0, R23, 0x400 ;  /* 0x0000040017007836 */ /* 0x003fe20000000000 */
[----:B------:R-:W-:Y:S01]  /*1e470*/  WARPGROUP.ARRIVE ;  /* 0x00000000000079c5 */ /* 0x000fe20000000000 */
[----:B------:R-:W-:Y:S02]  /*1e480*/  IMAD.MOV.U32 R3, RZ, RZ, 0x40000040 ;  /* 0x40000040ff037424 */ /* 0x000fe400078e00ff */
        /* <DEDUP_REMOVED lines=12> */
[----:B------:R-:W-:Y:S01]  /*1e550*/  R2UR UR7, R5 ;  /* 0x00000000050772ca */ /* 0x000fe200000e0000 */
[----:B------:R-:W-:Y:S01]  /*1e560*/  IMAD.MOV.U32 R5, RZ, RZ, 0x40000040 ;  /* 0x40000040ff057424 */ /* 0x000fe200078e00ff */
[----:B------:R-:W-:Y:S02]  /*1e570*/  WARPGROUP.DEPBAR.LE gsb0, 0x0 ;  /* 0x00008000000079c5 */ /* 0x000fe40000010000 */
[----:B------:R-:W-:-:S15]  /*1e580*/  WARPGROUP.ARRIVE ;  /* 0x00000000000079c5 */ /* 0x000fde0000000000 */
[----:B------:R-:W-:-:S06]  /*1e590*/  NOP ;  /* 0x0000000000007918 */ /* 0x000fcc0000000000 */
        /* <DEDUP_REMOVED lines=25> */
.L_x_2881:
[----:B------:R-:W2:Y:S01]  /*1e730*/  LDL R4, [R1+0x74] ;  /* 0x0000740001047983 */ /* 0x000ea20000100800 */
[----:B------:R-:W0:Y:S03]  /*1e740*/  LDC R0, c[0x0][0x448] ;  /* 0x00011200ff007b82 */ /* 0x000e260000000800 */
[----:B------:R-:W2:Y:S04]  /*1e750*/  LDL R3, [R1+0x84] ;  /* 0x0000840001037983 */ /* 0x000ea80000100800 */
[----:B------:R-:W3:Y:S04]  /*1e760*/  LDL R192, [R1+0x50] ;  /* 0x0000500001c07983 */ /* 0x000ee80000100800 */
[----:B------:R-:W4:Y:S04]  /*1e770*/  LDL R195, [R1+0x80] ;  /* 0x0000800001c37983 */ /* 0x000f280000100800 */
[----:B------:R-:W5:Y:S04]  /*1e780*/  LDL R194, [R1+0x78] ;  /* 0x0000780001c27983 */ /* 0x000f680000100800 */
[----:B------:R-:W5:Y:S01]  /*1e790*/  LDL R193, [R1+0x6c] ;  /* 0x00006c0001c17983 */ /* 0x000f620000100800 */
[----:B0-----:R-:W-:-:S13]  /*1e7a0*/  ISETP.NE.AND P1, PT, R0, 0x1, PT ;  /* 0x000000010000780c */ /* 0x001fda0003f25270 */
[----:B------:R-:W0:Y:S08]  /*1e7b0*/  @P1 LDC R2, c[0x0][0x44c] ;  /* 0x00011300ff021b82 */ /* 0x000e300000000800 */
[----:B------:R-:W1:Y:S01]  /*1e7c0*/  @P1 LDC R0, c[0x0][0x450] ;  /* 0x00011400ff001b82 */ /* 0x000e620000000800 */
[----:B------:R-:W-:Y:S01]  /*1e7d0*/  FMUL.FTZ R15, R169, UR39 ;  /* 0x00000027a90f7c20 */ /* 0x000fe20008410000 */
[----:B------:R-:W-:Y:S01]  /*1e7e0*/  FMUL.FTZ R14, R168, UR39 ;  /* 0x00000027a80e7c20 */ /* 0x000fe20008410000 */
[----:B------:R-:W-:Y:S01]  /*1e7f0*/  IADD3 R9, R9, 0x38840, RZ ;  /* 0x0003884009097810 */ /* 0x000fe20007ffe0ff */
[----:B------:R-:W-:Y:S01]  /*1e800*/  FMUL.FTZ R5, R189, UR39 ;  /* 0x00000027bd057c20 */ /* 0x000fe20008410000 */
[----:B------:R-:W-:Y:S01]  /*1e810*/  FMUL.FTZ R6, R176, UR39 ;  /* 0x00000027b0067c20 */ /* 0x000fe20008410000 */
[----:B------:R-:W-:Y:S01]  /*1e820*/  FMUL.FTZ R10, R180, UR39 ;  /* 0x00000027b40a7c20 */ /* 0x000fe20008410000 */
[----:B------:R-:W-:Y:S01]  /*1e830*/  FMUL.FTZ R11, R181, UR39 ;  /* 0x00000027b50b7c20 */ /* 0x000fe20008410000 */
[----:B------:R-:W-:-:S02]  /*1e840*/  FMUL.FTZ R20, R172, UR39 ;  /* 0x00000027ac147c20 */ /* 0x000fc40008410000 */
[----:B------:R-:W-:Y:S01]  /*1e850*/  MUFU.TANH R5, R5 ;  /* 0x0000000500057308 */ /* 0x000fe20000002400 */
[----:B------:R-:W-:Y:S01]  /*1e860*/  FMUL.FTZ R21, R173, UR39 ;  /* 0x00000027ad157c20 */ /* 0x000fe20008410000 */
[----:B------:R-:W-:Y:S01]  /*1e870*/  FMUL.FTZ R160, R160, UR39 ;  /* 0x00000027a0a07c20 */ /* 0x000fe20008410000 */
[----:B------:R-:W-:-:S05]  /*1e880*/  FMUL.FTZ R161, R161, UR39 ;  /* 0x00000027a1a17c20 */ /* 0x000fca0008410000 */
[----:B------:R-:W-:Y:S01]  /*1e890*/  MUFU.TANH R6, R6 ;  /* 0x0000000600067308 */ /* 0x000fe20000002400 */
[----:B------:R-:W-:-:S07]  /*1e8a0*/  FMUL.FTZ R164, R164, UR39 ;  /* 0x00000027a4a47c20 */ /* 0x000fce0008410000 */
[----:B------:R-:W-:Y:S08]  /*1e8b0*/  MUFU.TANH R10, R10 ;  /* 0x0000000a000a7308 */ /* 0x000ff00000002400 */
        /* <DEDUP_REMOVED lines=8> */
[----:B------:R-:W-:Y:S01]  /*1e940*/  FMUL.FTZ R152, R152, UR39 ;  /* 0x0000002798987c20 */ /* 0x000fe20008410000 */
[----:B------:R-:W-:-:S06]  /*1e950*/  FMUL.FTZ R153, R153, UR39 ;  /* 0x0000002799997c20 */ /* 0x000fcc0008410000 */
[----:B------:R-:W-:Y:S01]  /*1e960*/  MUFU.TANH R153, R153 ;  /* 0x0000009900997308 */ /* 0x000fe20000002400 */
[----:B--2---:R-:W-:-:S04]  /*1e970*/  IMAD.IADD R3, R3, 0x1, R4 ;  /* 0x0000000103037824 */ /* 0x004fc800078e0204 */
[----:B0-----:R-:W-:-:S05]  /*1e980*/  @P1 IMAD.HI.U32 R2, R3, R2, RZ ;  /* 0x0000000203021227 */ /* 0x001fca00078e00ff */
[----:B-1----:R-:W-:-:S05]  /*1e990*/  @P1 SHF.R.U32.HI R3, RZ, R0, R2 ;  /* 0x00000000ff031219 */ /* 0x002fca0000011602 */
[----:B------:R-:W0:Y:S04]  /*1e9a0*/  SHFL.IDX PT, R169, R3, RZ, 0x1c1f ;  /* 0x001c1fff03a97589 */ /* 0x000e2800000e0000 */
[----:B------:R1:W2:Y:S01]  /*1e9b0*/  SHFL.IDX PT, R168, R3, 0x1, 0x1c1f ;  /* 0x003c1f0003a87f89 */ /* 0x0002a200000e0000 */
[----:B---3--:R-:W-:Y:S01]  /*1e9c0*/  PRMT R9, R192, 0x654, R9 ;  /* 0x00000654c0097816 */ /* 0x008fe20000000009 */
[----:B------:R-:W-:Y:S01]  /*1e9d0*/  FMUL.FTZ R0, R184, UR39 ;  /* 0x00000027b8007c20 */ /* 0x000fe20008410000 */
[----:B------:R-:W-:Y:S01]  /*1e9e0*/  FMUL.FTZ R2, R185, UR39 ;  /* 0x00000027b9027c20 */ /* 0x000fe20008410000 */
[----:B------:R-:W-:Y:S01]  /*1e9f0*/  FMUL.FTZ R4, R188, UR39 ;  /* 0x00000027bc047c20 */ /* 0x000fe20008410000 */
[----:B------:R3:W-:Y:S01]  /*1ea00*/  SYNCS.ARRIVE.TRANS64.RED.A1T0 RZ, [R9+URZ], RZ ;  /* 0x000000ff09ff79a7 */ /* 0x0007e2000810043f */
[----:B-1----:R-:W-:-:S02]  /*1ea10*/  IMAD R3, R8, -0x50, RZ ;  /* 0xffffffb008037824 */ /* 0x002fc400078e02ff */
[----:B------:R-:W1:Y:S01]  /*1ea20*/  MUFU.TANH R0, R0 ;  /* 0x0000000000007308 */ /* 0x000e620000002400 */
[----:B---3--:R-:W-:Y:S02]  /*1ea30*/  FMUL.FTZ R9, R177, UR39 ;  /* 0x00000027b1097c20 */ /* 0x008fe40008410000 */
[----:B----4-:R-:W-:-:S05]  /*1ea40*/  IADD3 R3, -R195, 0x1, R3 ;  /* 0x00000001c3037810 */ /* 0x010fca0007ffe103 */
[----:B------:R-:W3:Y:S01]  /*1ea50*/  MUFU.TANH R2, R2 ;  /* 0x0000000200027308 */ /* 0x000ee20000002400 */
[----:B-----5:R-:W-:-:S07]  /*1ea60*/  IADD3 R172, -R193, R3, R194 ;  /* 0x00000003c1ac7210 */ /* 0x020fce0007ffe1c2 */
[----:B------:R-:W4:Y:S01]  /*1ea70*/  MUFU.TANH R4, R4 ;  /* 0x0000000400047308 */ /* 0x000f220000002400 */
[----:B0-----:R-:W-:-:S07]  /*1ea80*/  IMAD.IADD R3, R172, 0x1, R169 ;  /* 0x00000001ac037824 */ /* 0x001fce00078e02a9 */
[----:B------:R-:W0:Y:S01]  /*1ea90*/  MUFU.TANH R9, R9 ;  /* 0x0000000900097308 */ /* 0x000e220000002400 */
[----:B--2---:R-:W-:Y:S01]  /*1eaa0*/  IMAD.IADD R168, R172, 0x1, R168 ;  /* 0x00000001aca87824 */ /* 0x004fe200078e02a8 */
[C---:B------:R-:W-:Y:S02]  /*1eab0*/  ISETP.GT.AND P2, PT, R3.reuse, RZ, PT ;  /* 0x000000ff0300720c */ /* 0x040fe40003f44270 */
[C---:B------:R-:W-:Y:S02]  /*1eac0*/  ISETP.GT.AND P1, PT, R3.reuse, 0x1, PT ;  /* 0x000000010300780c */ /* 0x040fe40003f24270 */
[C---:B------:R-:W-:Y:S02]  /*1ead0*/  ISETP.GT.AND P5, PT, R3.reuse, 0x8, PT ;  /* 0x000000080300780c */ /* 0x040fe40003fa4270 */
[----:B------:R3:W2:Y:S01]  /*1eae0*/  MUFU.TANH R172, R164 ;  /* 0x000000a400ac7308 */ /* 0x0006a20000002400 */
[C---:B------:R-:W-:Y:S02]  /*1eaf0*/  ISETP.GT.AND P4, PT, R3.reuse, 0x9, PT ;  /* 0x000000090300780c */ /* 0x040fe40003f84270 */
[----:B------:R-:W-:-:S02]  /*1eb00*/  ISETP.GT.AND P3, PT, R3, 0x10, PT ;  /* 0x000000100300780c */ /* 0x000fc40003f64270 */
[----:B-1----:R-:W-:Y:S02]  /*1eb10*/  FSEL R169, R0, -INF , P2 ;  /* 0xff80000000a97808 */ /* 0x002fe40001000000 */
[C---:B------:R-:W-:Y:S02]  /*1eb20*/  ISETP.GT.AND P2, PT, R3.reuse, 0x11, PT ;  /* 0x000000110300780c */ /* 0x040fe40003f44270 */
[----:B---3--:R-:W-:Y:S02]  /*1eb30*/  FSEL R164, R2, -INF , P1 ;  /* 0xff80000002a47808 */ /* 0x008fe40000800000 */
[C---:B------:R-:W-:Y:S02]  /*1eb40*/  ISETP.GT.AND P1, PT, R3.reuse, 0x18, PT ;  /* 0x000000180300780c */ /* 0x040fe40003f24270 */
[----:B----4-:R-:W-:Y:S02]  /*1eb50*/  FSEL R0, R4, -INF , P5 ;  /* 0xff80000004007808 */ /* 0x010fe40002800000 */
[----:B------:R-:W-:-:S02]  /*1eb60*/  ISETP.GT.AND P5, PT, R3, 0x19, PT ;  /* 0x000000190300780c */ /* 0x000fc40003fa4270 */
[----:B------:R-:W-:Y:S02]  /*1eb70*/  FSEL R2, R5, -INF , P4 ;  /* 0xff80000005027808 */ /* 0x000fe40002000000 */
[C---:B------:R-:W-:Y:S02]  /*1eb80*/  ISETP.GT.AND P4, PT, R3.reuse, 0x20, PT ;  /* 0x000000200300780c */ /* 0x040fe40003f84270 */
[----:B------:R-:W-:Y:S02]  /*1eb90*/  FSEL R4, R6, -INF , P3 ;  /* 0xff80000006047808 */ /* 0x000fe40001800000 */
[----:B------:R-:W-:Y:S02]  /*1eba0*/  ISETP.GT.AND P3, PT, R3, 0x21, PT ;  /* 0x000000210300780c */ /* 0x000fe40003f64270 */
[----:B0-----:R-:W-:Y:S02]  /*1ebb0*/  FSEL R6, R9, -INF , P2 ;  /* 0xff80000009067808 */ /* 0x001fe40001000000 */
[----:B------:R-:W-:-:S02]  /*1ebc0*/  ISETP.GT.AND P2, PT, R3, 0x28, PT ;  /* 0x000000280300780c */ /* 0x000fc40003f44270 */
[----:B------:R-:W-:Y:S02]  /*1ebd0*/  FSEL R9, R10, -INF , P1 ;  /* 0xff8000000a097808 */ /* 0x000fe40000800000 */
[----:B------:R-:W-:Y:S02]  /*1ebe0*/  ISETP.GT.AND P1, PT, R3, 0x29, PT ;  /* 0x000000290300780c */ /* 0x000fe40003f24270 */
[----:B------:R-:W-:Y:S02]  /*1ebf0*/  FSEL R10, R11, -INF , P5 ;  /* 0xff8000000b0a7808 */ /* 0x000fe40002800000 */
[C---:B------:R-:W-:Y:S02]  /*1ec00*/  ISETP.GT.AND P5, PT, R3.reuse, 0x30, PT ;  /* 0x000000300300780c */ /* 0x040fe40003fa4270 */
[----:B------:R-:W-:Y:S02]  /*1ec10*/  FSEL R11, R14, -INF , P4 ;  /* 0xff8000000e0b7808 */ /* 0x000fe40002000000 */
[----:B------:R-:W-:-:S02]  /*1ec20*/  ISETP.GT.AND P4, PT, R3, 0x31, PT ;  /* 0x000000310300780c */ /* 0x000fc40003f84270 */
[----:B------:R-:W-:Y:S02]  /*1ec30*/  FSEL R14, R15, -INF , P3 ;  /* 0xff8000000f0e7808 */ /* 0x000fe40001800000 */
[----:B------:R-:W-:Y:S02]  /*1ec40*/  ISETP.GT.AND P3, PT, R3, 0x38, PT ;  /* 0x000000380300780c */ /* 0x000fe40003f64270 */
[----:B------:R-:W-:Y:S02]  /*1ec50*/  FSEL R15, R20, -INF , P2 ;  /* 0xff800000140f7808 */ /* 0x000fe40001000000 */
[----:B------:R-:W-:Y:S02]  /*1ec60*/  FSEL R20, R21, -INF , P1 ;  /* 0xff80000015147808 */ /* 0x000fe40000800000 */
[----:B------:R-:W-:Y:S02]  /*1ec70*/  FSEL R21, R160, -INF , P5 ;  /* 0xff800000a0157808 */ /* 0x000fe40002800000 */
[----:B------:R-:W-:-:S02]  /*1ec80*/  FSEL R160, R161, -INF , P4 ;  /* 0xff800000a1a07808 */ /* 0x000fc40002000000 */
[----:B--2---:R-:W-:Y:S02]  /*1ec90*/  FSEL R161, R172, -INF , P3 ;  /* 0xff800000aca17808 */ /* 0x004fe40001800000 */
[C---:B------:R-:W-:Y:S02]  /*1eca0*/  ISETP.GT.AND P2, PT, R3.reuse, 0x39, PT ;  /* 0x000000390300780c */ /* 0x040fe40003f44270 */
[C---:B------:R-:W-:Y:S02]  /*1ecb0*/  ISETP.GT.AND P1, PT, R3.reuse, 0x40, PT ;  /* 0x000000400300780c */ /* 0x040fe40003f24270 */
[C---:B------:R-:W-:Y:S02]  /*1ecc0*/  ISETP.GT.AND P5, PT, R3.reuse, 0x41, PT ;  /* 0x000000410300780c */ /* 0x040fe40003fa4270 */
[C---:B------:R-:W-:Y:S02]  /*1ecd0*/  ISETP.GT.AND P4, PT, R3.reuse, 0x48, PT ;  /* 0x000000480300780c */ /* 0x040fe40003f84270 */
[----:B------:R-:W-:-:S02]  /*1ece0*/  ISETP.GT.AND P3, PT, R3, 0x49, PT ;  /* 0x000000490300780c */ /* 0x000fc40003f64270 */
[----:B------:R-:W-:-:S04]  /*1ecf0*/  FMNMX.FTZ R3, R169, R12, !PT ;  /* 0x0000000ca9037209 */ /* 0x000fc80007810000 */
[----:B------:R-:W-:-:S04]  /*1ed00*/  FMNMX.FTZ R3, R164, R3, !PT ;  /* 0x00000003a4037209 */ /* 0x000fc80007810000 */
[----:B------:R-:W-:-:S04]  /*1ed10*/  FMNMX.FTZ R3, R0, R3, !PT ;  /* 0x0000000300037209 */ /* 0x000fc80007810000 */
[----:B------:R-:W-:-:S04]  /*1ed20*/  FMNMX.FTZ R3, R2, R3, !PT ;  /* 0x0000000302037209 */ /* 0x000fc80007810000 */
[----:B------:R-:W-:-:S04]  /*1ed30*/  FMNMX.FTZ R3, R4, R3, !PT ;  /* 0x0000000304037209 */ /* 0x000fc80007810000 */
[----:B------:R-:W-:-:S04]  /*1ed40*/  FMNMX.FTZ R5, R6, R3, !PT ;  /* 0x0000000306057209 */ /* 0x000fc80007810000 */
[----:B------:R-:W-:Y:S01]  /*1ed50*/  FMNMX.FTZ R5, R9, R5, !PT ;  /* 0x0000000509057209 */ /* 0x000fe20007810000 */
[----:B------:R0:W1:Y:S03]  /*1ed60*/  MUFU.TANH R3, R165 ;  /* 0x000000a500037308 */ /* 0x0000660000002400 */
[----:B0-----:R-:W-:-:S04]  /*1ed70*/  FMNMX.FTZ R165, R10, R5, !PT ;  /* 0x000000050aa57209 */ /* 0x001fc80007810000 */
[----:B------:R-:W-:-:S04]  /*1ed80*/  FMNMX.FTZ R165, R11, R165, !PT ;  /* 0x000000a50ba57209 */ /* 0x000fc80007810000 */
[----:B------:R-:W-:Y:S01]  /*1ed90*/  FMNMX.FTZ R165, R14, R165, !PT ;  /* 0x000000a50ea57209 */ /* 0x000fe20007810000 */
[----:B------:R1:W0:Y:S03]  /*1eda0*/  MUFU.TANH R5, R152 ;  /* 0x0000009800057308 */ /* 0x0002260000002400 */
[----:B------:R-:W-:Y:S01]  /*1edb0*/  FMNMX.FTZ R165, R15, R165, !PT ;  /* 0x000000a50fa57209 */ /* 0x000fe20007810000 */
[----:B------:R-:W-:-:S03]  /*1edc0*/  FMUL.FTZ R172, R156, UR39 ;  /* 0x000000279cac7c20 */ /* 0x000fc60008410000 */
[----:B------:R-:W-:-:S04]  /*1edd0*/  FMNMX.FTZ R165, R20, R165, !PT ;  /* 0x000000a514a57209 */ /* 0x000fc80007810000 */
[----:B------:R-:W-:Y:S01]  /*1ede0*/  FMNMX.FTZ R156, R21, R165, !PT ;  /* 0x000000a5159c7209 */ /* 0x000fe20007810000 */
[----:B------:R-:W-:Y:S01]  /*1edf0*/  FMUL.FTZ R165, R157, UR39 ;  /* 0x000000279da57c20 */ /* 0x000fe20008410000 */
[----:B------:R-:W2:Y:S02]  /*1ee00*/  MUFU.TANH R172, R172 ;  /* 0x000000ac00ac7308 */ /* 0x000ea40000002400 */
[----:B------:R-:W-:Y:S02]  /*1ee10*/  FMNMX.FTZ R156, R160, R156, !PT ;  /* 0x0000009ca09c7209 */ /* 0x000fe40007810000 */
[----:B-1----:R-:W-:Y:S02]  /*1ee20*/  FSEL R152, R3, -INF , P2 ;  /* 0xff80000003987808 */ /* 0x002fe40001000000 */
[----:B------:R-:W-:Y:S02]  /*1ee30*/  FMNMX.FTZ R3, R161, R156, !PT ;  /* 0x0000009ca1037209 */ /* 0x000fe40007810000 */
[----:B------:R-:W1:Y:S01]  /*1ee40*/  MUFU.TANH R165, R165 ;  /* 0x000000a500a57308 */ /* 0x000e620000002400 */
[----:B0-----:R-:W-:-:S02]  /*1ee50*/  FSEL R156, R5, -INF , P1 ;  /* 0xff800000059c7808 */ /* 0x001fc40000800000 */
[----:B------:R-:W-:Y:S02]  /*1ee60*/  FMNMX.FTZ R3, R152, R3, !PT ;  /* 0x0000000398037209 */ /* 0x000fe40007810000 */
[----:B------:R-:W-:Y:S02]  /*1ee70*/  FSEL R153, R153, -INF , P5 ;  /* 0xff80000099997808 */ /* 0x000fe40002800000 */
[----:B------:R-:W-:Y:S02]  /*1ee80*/  FMNMX.FTZ R3, R156, R3, !PT ;  /* 0x000000039c037209 */ /* 0x000fe40007810000 */
[----:B--2---:R-:W-:Y:S02]  /*1ee90*/  FSEL R157, R172, -INF , P4 ;  /* 0xff800000ac9d7808 */ /* 0x004fe40002000000 */
[----:B------:R-:W-:-:S04]  /*1eea0*/  FMNMX.FTZ R3, R153, R3, !PT ;  /* 0x0000000399037209 */ /* 0x000fc80007810000 */
[----:B------:R-:W-:Y:S02]  /*1eeb0*/  FMNMX.FTZ R3, R157, R3, !PT ;  /* 0x000000039d037209 */ /* 0x000fe40007810000 */
[----:B-1----:R-:W-:-:S04]  /*1eec0*/  FSEL R165, R165, -INF , P3 ;  /* 0xff800000a5a57808 */ /* 0x002fc80001800000 */
[----:B------:R-:W-:-:S05]  /*1eed0*/  FMNMX.FTZ R5, R165, R3, !PT ;  /* 0x00000003a5057209 */ /* 0x000fca0007810000 */
[----:B------:R-:W0:Y:S01]  /*1eee0*/  SHFL.BFLY PT, R3, R5, 0x2, 0x1f ;  /* 0x0c401f0005037f89 */ /* 0x000e2200000e0000 */
[----:B------:R-:W-:Y:S01]  /*1eef0*/  FMUL.FTZ R184, R186, UR39 ;  /* 0x00000027bab87c20 */ /* 0x000fe20008410000 */
[----:B------:R-:W-:Y:S01]  /*1ef00*/  FMUL.FTZ R173, R187, UR39 ;  /* 0x00000027bbad7c20 */ /* 0x000fe20008410000 */
[----:B------:R-:W-:Y:S01]  /*1ef10*/  FMUL.FTZ R172, R190, UR39 ;  /* 0x00000027beac7c20 */ /* 0x000fe20008410000 */
[----:B0-----:R-:W-:Y:S01]  /*1ef20*/  FMNMX.FTZ R5, R5, R3, !PT ;  /* 0x0000000305057209 */ /* 0x001fe20007810000 */
[----:B------:R-:W-:-:S04]  /*1ef30*/  FMUL.FTZ R3, R182, UR39 ;  /* 0x00000027b6037c20 */ /* 0x000fc80008410000 */
[----:B------:R-:W0:Y:S01]  /*1ef40*/  SHFL.BFLY PT, R182, R5, 0x1, 0x1f ;  /* 0x0c201f0005b67f89 */ /* 0x000e2200000e0000 */
[----:B------:R-:W-:Y:S01]  /*1ef50*/  FMUL.FTZ R177, R191, UR39 ;  /* 0x00000027bfb17c20 */ /* 0x000fe20008410000 */
[----:B------:R-:W-:Y:S01]  /*1ef60*/  FMUL.FTZ R178, R178, UR39 ;  /* 0x00000027b2b27c20 */ /* 0x000fe20008410000 */
[----:B------:R-:W1:Y:S01]  /*1ef70*/  MUFU.TANH R184, R184 ;  /* 0x000000b800b87308 */ /* 0x000e620000002400 */
[----:B------:R-:W-:Y:S01]  /*1ef80*/  FMUL.FTZ R176, R183, UR39 ;  /* 0x00000027b7b07c20 */ /* 0x000fe20008410000 */
[----:B------:R-:W-:Y:S01]  /*1ef90*/  FMUL.FTZ R179, R179, UR39 ;  /* 0x00000027b3b37c20 */ /* 0x000fe20008410000 */
[----:B------:R-:W-:-:S05]  /*1efa0*/  FMUL.FTZ R180, R170, UR39 ;  /* 0x00000027aab47c20 */ /* 0x000fca0008410000 */
[----:B------:R-:W-:Y:S01]  /*1efb0*/  MUFU.TANH R173, R173 ;  /* 0x000000ad00ad7308 */ /* 0x000fe20000002400 */
[----:B------:R-:W-:Y:S01]  /*1efc0*/  FMUL.FTZ R171, R171, UR39 ;  /* 0x00000027abab7c20 */ /* 0x000fe20008410000 */
[----:B------:R-:W-:-:S06]  /*1efd0*/  FMUL.FTZ R175, R175, UR39 ;  /* 0x00000027afaf7c20 */ /* 0x000fcc0008410000 */
[----:B------:R-:W2:Y:S01]  /*1efe0*/  MUFU.TANH R172, R172 ;  /* 0x000000ac00ac7308 */ /* 0x000ea20000002400 */
[----:B0-----:R-:W-:-:S07]  /*1eff0*/  FMNMX.FTZ R5, R5, R182, !PT ;  /* 0x000000b605057209 */ /* 0x001fce0007810000 */
[----:B------:R-:W0:Y:S01]  /*1f000*/  MUFU.TANH R177, R177 ;  /* 0x000000b100b17308 */ /* 0x000e220000002400 */
[----:B------:R-:W-:Y:S01]  /*1f010*/  FSETP.NEU.FTZ.AND P1, PT, R5, -INF , PT ;  /* 0xff8000000500780b */ /* 0x000fe20003f3d000 */
[----:B------:R-:W-:-:S06]  /*1f020*/  FMUL.FTZ R181, R174, UR39 ;  /* 0x00000027aeb57c20 */ /* 0x000fcc0008410000 */
[----:B------:R-:W3:Y:S01]  /*1f030*/  MUFU.TANH R178, R178 ;  /* 0x000000b200b27308 */ /* 0x000ee20000002400 */
[----:B------:R-:W-:Y:S01]  /*1f040*/  FMUL.FTZ R183, R162, UR39 ;  /* 0x00000027a2b77c20 */ /* 0x000fe20008410000 */
[----:B------:R-:W-:-:S06]  /*1f050*/  FMUL.FTZ R185, R163, UR39 ;  /* 0x00000027a3b97c20 */ /* 0x000fcc0008410000 */
[----:B------:R-:W4:Y:S01]  /*1f060*/  MUFU.TANH R3, R3 ;  /* 0x0000000300037308 */ /* 0x000f220000002400 */
[----:B------:R-:W-:-:S07]  /*1f070*/  ISETP.GT.AND P3, PT, R168, RZ, PT ;  /* 0x000000ffa800720c */ /* 0x000fce0003f64270 */
[----:B------:R-:W5:Y:S01]  /*1f080*/  MUFU.TANH R176, R176 ;  /* 0x000000b000b07308 */ /* 0x000f620000002400 */
[----:B------:R-:W-:-:S07]  /*1f090*/  ISETP.GT.AND P4, PT, R168, 0x1, PT ;  /* 0x00000001a800780c */ /* 0x000fce0003f84270 */
[----:B------:R-:W5:Y:S01]  /*1f0a0*/  MUFU.TANH R179, R179 ;  /* 0x000000b300b37308 */ /* 0x000f620000002400 */
[C---:B------:R-:W-:Y:S02]  /*1f0b0*/  ISETP.GT.AND P5, PT, R168.reuse, 0x8, PT ;  /* 0x00000008a800780c */ /* 0x040fe40003fa4270 */
[----:B------:R-:W-:-:S05]  /*1f0c0*/  ISETP.GT.AND P2, PT, R168, 0x9, PT ;  /* 0x00000009a800780c */ /* 0x000fca0003f44270 */
[----:B------:R-:W5:Y:S01]  /*1f0d0*/  MUFU.TANH R180, R180 ;  /* 0x000000b400b47308 */ /* 0x000f620000002400 */
[----:B-1----:R-:W-:-:S07]  /*1f0e0*/  FSEL R163, R184, -INF , P3 ;  /* 0xff800000b8a37808 */ /* 0x002fce0001800000 */
[----:B------:R1:W5:Y:S01]  /*1f0f0*/  MUFU.TANH R182, R175 ;  /* 0x000000af00b67308 */ /* 0x0003620000002400 */
[----:B------:R-:W-:-:S07]  /*1f100*/  ISETP.GT.AND P3, PT, R168, 0x10, PT ;  /* 0x00000010a800780c */ /* 0x000fce0003f64270 */
[----:B------:R-:W5:Y:S01]  /*1f110*/  MUFU.TANH R171, R171 ;  /* 0x000000ab00ab7308 */ /* 0x000f620000002400 */
[----:B-1----:R-:W-:Y:S02]  /*1f120*/  FSEL R175, R5, RZ, P1 ;  /* 0x000000ff05af7208 */ /* 0x002fe40000800000 */
[----:B--2---:R-:W-:-:S03]  /*1f130*/  FSEL R172, R172, -INF , P5 ;  /* 0xff800000acac7808 */ /* 0x004fc60002800000 */
[----:B------:R-:W-:Y:S01]  /*1f140*/  FADD.FTZ R175, -R175, R12 ;  /* 0x0000000cafaf7221 */ /* 0x000fe20000010100 */
[----:B------:R-:W-:Y:S01]  /*1f150*/  FSEL R12, R173, -INF , P4 ;  /* 0xff800000ad0c7808 */ /* 0x000fe20002000000 */
[----:B------:R-:W1:Y:S01]  /*1f160*/  MUFU.TANH R181, R181 ;  /* 0x000000b500b57308 */ /* 0x000e620000002400 */
[----:B0-----:R-:W-:Y:S02]  /*1f170*/  FSEL R173, R177, -INF , P2 ;  /* 0xff800000b1ad7808 */ /* 0x001fe40001000000 */
[C---:B------:R-:W-:Y:S02]  /*1f180*/  ISETP.GT.AND P5, PT, R168.reuse, 0x18, PT ;  /* 0x00000018a800780c */ /* 0x040fe40003fa4270 */
[----:B------:R-:W-:-:S03]  /*1f190*/  ISETP.GT.AND P2, PT, R168, 0x19, PT ;  /* 0x00000019a800780c */ /* 0x000fc60003f44270 */
[----:B------:R-:W0:Y:S01]  /*1f1a0*/  MUFU.TANH R183, R183 ;  /* 0x000000b700b77308 */ /* 0x000e220000002400 */
[----:B------:R-:W-:Y:S02]  /*1f1b0*/  ISETP.GT.AND P4, PT, R168, 0x11, PT ;  /* 0x00000011a800780c */ /* 0x000fe40003f84270 */
[----:B---3--:R-:W-:-:S05]  /*1f1c0*/  FSEL R174, R178, -INF , P3 ;  /* 0xff800000b2ae7808 */ /* 0x008fca0001800000 */
[----:B------:R-:W2:Y:S01]  /*1f1d0*/  MUFU.TANH R185, R185 ;  /* 0x000000b900b97308 */ /* 0x000ea20000002400 */
[----:B------:R-:W-:Y:S02]  /*1f1e0*/  ISETP.GT.AND P3, PT, R168, 0x20, PT ;  /* 0x00000020a800780c */ /* 0x000fe40003f64270 */
[----:B----4-:R-:W-:Y:S02]  /*1f1f0*/  FSEL R170, R3, -INF , P5 ;  /* 0xff80000003aa7808 */ /* 0x010fe40002800000 */
[----:B-----5:R-:W-:Y:S02]  /*1f200*/  FSEL R176, R176, -INF , P2 ;  /* 0xff800000b0b07808 */ /* 0x020fe40001000000 */
[----:B------:R-:W-:Y:S02]  /*1f210*/  FSEL R162, R179, -INF , P4 ;  /* 0xff800000b3a27808 */ /* 0x000fe40002000000 */
[----:B------:R-:W-:Y:S02]  /*1f220*/  ISETP.GT.AND P2, PT, R168, 0x29, PT ;  /* 0x00000029a800780c */ /* 0x000fe40003f44270 */
[----:B------:R-:W-:-:S02]  /*1f230*/  MOV R3, UR43 ;  /* 0x0000002b00037c02 */ /* 0x000fc40008000f00 */
[----:B------:R-:W-:Y:S02]  /*1f240*/  ISETP.GT.AND P4, PT, R168, 0x21, PT ;  /* 0x00000021a800780c */ /* 0x000fe40003f84270 */
[----:B------:R-:W-:Y:S02]  /*1f250*/  FSEL R177, R180, -INF , P3 ;  /* 0xff800000b4b17808 */ /* 0x000fe40001800000 */
[----:B------:R-:W-:Y:S01]  /*1f260*/  FSEL R180, R182, -INF , P2 ;  /* 0xff800000b6b47808 */ /* 0x000fe20001000000 */
[----:B------:R-:W-:Y:S01]  /*1f270*/  FMUL.FTZ R182, R5, R3 ;  /* 0x0000000305b67220 */ /* 0x000fe20000410000 */
[C---:B------:R-:W-:Y:S02]  /*1f280*/  ISETP.GT.AND P5, PT, R168.reuse, 0x28, PT ;  /* 0x00000028a800780c */ /* 0x040fe40003fa4270 */
[----:B------:R-:W-:Y:S02]  /*1f290*/  FSEL R178, R171, -INF , P4 ;  /* 0xff800000abb27808 */ /* 0x000fe40002000000 */
[----:B------:R-:W-:-:S02]  /*1f2a0*/  ISETP.GT.AND P3, PT, R168, 0x30, PT ;  /* 0x00000030a800780c */ /* 0x000fc40003f64270 */
[----:B------:R-:W-:Y:S02]  /*1f2b0*/  ISETP.GT.AND P4, PT, R168, 0x31, PT ;  /* 0x00000031a800780c */ /* 0x000fe40003f84270 */
[----:B-1----:R-:W-:Y:S02]  /*1f2c0*/  FSEL R179, R181, -INF , P5 ;  /* 0xff800000b5b37808 */ /* 0x002fe40002800000 */
[----:B0-----:R-:W-:Y:S02]  /*1f2d0*/  FSEL R181, R183, -INF , P3 ;  /* 0xff800000b7b57808 */ /* 0x001fe40001800000 */
[----:B--2---:R-:W-:Y:S02]  /*1f2e0*/  FSEL R171, R185, -INF , P4 ;  /* 0xff800000b9ab7808 */ /* 0x004fe40002000000 */
[----:B------:R-:W-:Y:S02]  /*1f2f0*/  FSEL R182, R182, RZ, P1 ;  /* 0x000000ffb6b67208 */ /* 0x000fe40000800000 */
[----:B------:R-:W-:-:S02]  /*1f300*/  ISETP.GT.AND P2, PT, R168, 0x39, PT ;  /* 0x00000039a800780c */ /* 0x000fc40003f44270 */
[C---:B------:R-:W-:Y:S02]  /*1f310*/  ISETP.GT.AND P3, PT, R168.reuse, 0x40, PT ;  /* 0x00000040a800780c */ /* 0x040fe40003f64270 */
[C---:B------:R-:W-:Y:S02]  /*1f320*/  ISETP.GT.AND P4, PT, R168.reuse, 0x41, PT ;  /* 0x00000041a800780c */ /* 0x040fe40003f84270 */
[C---:B------:R-:W-:Y:S02]  /*1f330*/  ISETP.GT.AND P5, PT, R168.reuse, 0x48, PT ;  /* 0x00000048a800780c */ /* 0x040fe40003fa4270 */
[C---:B------:R-:W-:Y:S02]  /*1f340*/  ISETP.GT.AND P6, PT, R168.reuse, 0x49, PT ;  /* 0x00000049a800780c */ /* 0x040fe40003fc4270 */
[----:B------:R-:W-:Y:S02]  /*1f350*/  ISETP.GT.AND P1, PT, R168, 0x38, PT ;  /* 0x00000038a800780c */ /* 0x000fe40003f24270 */
[----:B------:R-:W-:-:S04]  /*1f360*/  FMNMX.FTZ R168, R163, R13, !PT ;  /* 0x0000000da3a87209 */ /* 0x000fc80007810000 */
[----:B------:R-:W-:-:S04]  /*1f370*/  FMNMX.FTZ R168, R12, R168, !PT ;  /* 0x000000a80ca87209 */ /* 0x000fc80007810000 */
[----:B------:R-:W-:-:S04]  /*1f380*/  FMNMX.FTZ R168, R172, R168, !PT ;  /* 0x000000a8aca87209 */ /* 0x000fc80007810000 */
[----:B------:R-:W-:-:S04]  /*1f390*/  FMNMX.FTZ R168, R173, R168, !PT ;  /* 0x000000a8ada87209 */ /* 0x000fc80007810000 */
[----:B------:R-:W-:-:S04]  /*1f3a0*/  FMNMX.FTZ R168, R174, R168, !PT ;  /* 0x000000a8aea87209 */ /* 0x000fc80007810000 */
[----:B------:R-:W-:-:S04]  /*1f3b0*/  FMNMX.FTZ R168, R162, R168, !PT ;  /* 0x000000a8a2a87209 */ /* 0x000fc80007810000 */
[----:B------:R-:W-:Y:S01]  /*1f3c0*/  FMNMX.FTZ R168, R170, R168, !PT ;  /* 0x000000a8aaa87209 */ /* 0x000fe20007810000 */
[----:B------:R-:W-:-:S03]  /*1f3d0*/  FMUL.FTZ R166, R166, UR39 ;  /* 0x00000027a6a67c20 */ /* 0x000fc60008410000 */
[----:B------:R-:W-:Y:S01]  /*1f3e0*/  FMNMX.FTZ R168, R176, R168, !PT ;  /* 0x000000a8b0a87209 */ /* 0x000fe20007810000 */
[----:B------:R-:W-:-:S03]  /*1f3f0*/  FMUL.FTZ R167, R167, UR39 ;  /* 0x00000027a7a77c20 */ /* 0x000fc60008410000 */
[----:B------:R-:W-:Y:S01]  /*1f400*/  FMNMX.FTZ R168, R177, R168, !PT ;  /* 0x000000a8b1a87209 */ /* 0x000fe20007810000 */
[----:B------:R-:W0:Y:S01]  /*1f410*/  MUFU.TANH R166, R166 ;  /* 0x000000a600a67308 */ /* 0x000e220000002400 */
        /* <DEDUP_REMOVED lines=20> */
[----:B------:R-:W-:Y:S01]  /*1f560*/  FMUL.FTZ R154, R154, UR39 ;  /* 0x000000279a9a7c20 */ /* 0x000fe20008410000 */
[----:B------:R-:W-:Y:S01]  /*1f570*/  FMNMX.FTZ R182, R178, R168, !PT ;  /* 0x000000a8b2b67209 */ /* 0x000fe20007810000 */
[----:B------:R-:W1:Y:S01]  /*1f580*/  MUFU.TANH R167, R167 ;  /* 0x000000a700a77308 */ /* 0x000e620000002400 */
[----:B------:R-:W-:-:S02]  /*1f590*/  FMUL.FTZ R155, R155, UR39 ;  /* 0x000000279b9b7c20 */ /* 0x000fc40008410000 */
[----:B------:R-:W-:-:S05]  /*1f5a0*/  FMNMX.FTZ R182, R179, R182, !PT ;  /* 0x000000b6b3b67209 */ /* 0x000fca0007810000 */
[----:B------:R-:W2:Y:S01]  /*1f5b0*/  MUFU.TANH R154, R154 ;  /* 0x0000009a009a7308 */ /* 0x000ea20000002400 */
[----:B------:R-:W-:Y:S01]  /*1f5c0*/  FMUL.FTZ R158, R158, UR39 ;  /* 0x000000279e9e7c20 */ /* 0x000fe20008410000 */
[----:B------:R-:W-:-:S06]  /*1f5d0*/  FMUL.FTZ R183, R159, UR39 ;  /* 0x000000279fb77c20 */ /* 0x000fcc0008410000 */
[----:B------:R3:W4:Y:S01]  /*1f5e0*/  MUFU.TANH R168, R155 ;  /* 0x0000009b00a87308 */ /* 0x0007220000002400 */
[----:B0-----:R-:W-:Y:S02]  /*1f5f0*/  FSEL R166, R166, -INF , P1 ;  /* 0xff800000a6a67808 */ /* 0x001fe40000800000 */
[----:B---3--:R-:W-:-:S04]  /*1f600*/  FMNMX.FTZ R155, R180, R182, !PT ;  /* 0x000000b6b49b7209 */ /* 0x008fc80007810000 */
[----:B------:R-:W-:Y:S01]  /*1f610*/  FMNMX.FTZ R155, R181, R155, !PT ;  /* 0x0000009bb59b7209 */ /* 0x000fe20007810000 */
[----:B------:R0:W3:Y:S03]  /*1f620*/  MUFU.TANH R182, R158 ;  /* 0x0000009e00b67308 */ /* 0x0000e60000002400 */
[----:B0-----:R-:W-:-:S05]  /*1f630*/  FMNMX.FTZ R158, R171, R155, !PT ;  /* 0x0000009bab9e7209 */ /* 0x001fca0007810000 */
[----:B------:R-:W0:Y:S01]  /*1f640*/  MUFU.TANH R183, R183 ;  /* 0x000000b700b77308 */ /* 0x000e220000002400 */
[----:B-1----:R-:W-:Y:S02]  /*1f650*/  FSEL R155, R167, -INF , P2 ;  /* 0xff800000a79b7808 */ /* 0x002fe40001000000 */
[----:B------:R-:W-:Y:S02]  /*1f660*/  FMNMX.FTZ R159, R166, R158, !PT ;  /* 0x0000009ea69f7209 */ /* 0x000fe40007810000 */
[----:B--2---:R-:W-:Y:S02]  /*1f670*/  FSEL R158, R154, -INF , P3 ;  /* 0xff8000009a9e7808 */ /* 0x004fe40001800000 */
[----:B------:R-:W-:Y:S02]  /*1f680*/  FMNMX.FTZ R154, R155, R159, !PT ;  /* 0x0000009f9b9a7209 */ /* 0x000fe40007810000 */
[----:B----4-:R-:W-:Y:S02]  /*1f690*/  FSEL R159, R168, -INF , P4 ;  /* 0xff800000a89f7808 */ /* 0x010fe40002000000 */
[----:B------:R-:W-:-:S02]  /*1f6a0*/  FMNMX.FTZ R154, R158, R154, !PT ;  /* 0x0000009a9e9a7209 */ /* 0x000fc40007810000 */
[----:B---3--:R-:W-:Y:S02]  /*1f6b0*/  FSEL R167, R182, -INF , P5 ;  /* 0xff800000b6a77808 */ /* 0x008fe40002800000 */
[----:B------:R-:W-:Y:S02]  /*1f6c0*/  FMNMX.FTZ R154, R159, R154, !PT ;  /* 0x0000009a9f9a7209 */ /* 0x000fe40007810000 */
[----:B0-----:R-:W-:Y:S02]  /*1f6d0*/  FSEL R168, R183, -INF , P6 ;  /* 0xff800000b7a87808 */ /* 0x001fe40003000000 */
[----:B------:R-:W-:-:S04]  /*1f6e0*/  FMNMX.FTZ R154, R167, R154, !PT ;  /* 0x0000009aa79a7209 */ /* 0x000fc80007810000 */
[----:B------:R-:W-:-:S05]  /*1f6f0*/  FMNMX.FTZ R182, R168, R154, !PT ;  /* 0x0000009aa8b67209 */ /* 0x000fca0007810000 */
[----:B------:R-:W0:Y:S02]  /*1f700*/  SHFL.BFLY PT, R154, R182, 0x2, 0x1f ;  /* 0x0c401f00b69a7f89 */ /* 0x000e2400000e0000 */
[----:B0-----:R-:W-:-:S05]  /*1f710*/  FMNMX.FTZ R182, R182, R154, !PT ;  /* 0x0000009ab6b67209 */ /* 0x001fca0007810000 */
[----:B------:R-:W0:Y:S01]  /*1f720*/  SHFL.BFLY PT, R183, R182, 0x1, 0x1f ;  /* 0x0c201f00b6b77f89 */ /* 0x000e2200000e0000 */
[----:B------:R0:W-:Y:S08]  /*1f730*/  MUFU.EX2 R204, R4 ;  /* 0x0000000400cc7308 */ /* 0x0001f00000000800 */
[----:B------:R1:W-:Y:S08]  /*1f740*/  MUFU.EX2 R210, R0 ;  /* 0x0000000000d27308 */ /* 0x0003f00000000800 */
[----:B------:R2:W-:Y:S01]  /*1f750*/  MUFU.EX2 R154, R2 ;  /* 0x00000002009a7308 */ /* 0x0005e20000000800 */
[----:B0-----:R-:W-:-:S04]  /*1f760*/  FMNMX.FTZ R4, R182, R183, !PT ;  /* 0x000000b7b6047209 */ /* 0x001fc80007810000 */
[C---:B------:R-:W-:Y:S01]  /*1f770*/  FSETP.NEU.FTZ.AND P1, PT, R4.reuse, -INF , PT ;  /* 0xff8000000400780b */ /* 0x040fe20003f3d000 */
[----:B-1----:R-:W-:-:S03]  /*1f780*/  FMUL.FTZ R0, R4, R3 ;  /* 0x0000000304007220 */ /* 0x002fc60000410000 */
[----:B--2---:R-:W-:Y:S02]  /*1f790*/  FSEL R2, R4, RZ, P1 ;  /* 0x000000ff04027208 */ /* 0x004fe40000800000 */
[----:B------:R-:W-:-:S03]  /*1f7a0*/  FSEL R0, R0, RZ, P1 ;  /* 0x000000ff00007208 */ /* 0x000fc60000800000 */
[----:B------:R-:W-:Y:S02]  /*1f7b0*/  FADD.FTZ R2, -R2, R13 ;  /* 0x0000000d02027221 */ /* 0x000fe40000010100 */
[-CC-:B------:R-:W-:Y:S02]  /*1f7c0*/  FFMA.FTZ R163, R163, R3.reuse, -R0.reuse ;  /* 0x00000003a3a37223 */ /* 0x180fe40000010800 */
[-C--:B------:R-:W-:Y:S01]  /*1f7d0*/  FMUL.FTZ R2, R2, R3.reuse ;  /* 0x0000000302027220 */ /* 0x080fe20000410000 */
        /* <DEDUP_REMOVED lines=20> */
[----:B------:R-:W-:Y:S08]  /*1f920*/  MUFU.EX2 R169, R169 ;  /* 0x000000a900a97308 */ /* 0x000ff00000000800 */
[----:B------:R-:W-:Y:S08]  /*1f930*/  MUFU.EX2 R163, R163 ;  /* 0x000000a300a37308 */ /* 0x000ff00000000800 */
[----:B------:R-:W0:Y:S08]  /*1f940*/  MUFU.EX2 R0, R175 ;  /* 0x000000af00007308 */ /* 0x000e300000000800 */
[----:B------:R-:W1:Y:S08]  /*1f950*/  MUFU.EX2 R2, R2 ;  /* 0x0000000200027308 */ /* 0x000e700000000800 */
[----:B------:R-:W2:Y:S08]  /*1f960*/  MUFU.EX2 R164, R164 ;  /* 0x000000a400a47308 */ /* 0x000eb00000000800 */
[----:B------:R-:W3:Y:S08]  /*1f970*/  MUFU.EX2 R12, R12 ;  /* 0x0000000c000c7308 */ /* 0x000ef00000000800 */
[----:B------:R-:W4:Y:S01]  /*1f980*/  MUFU.EX2 R172, R172 ;  /* 0x000000ac00ac7308 */ /* 0x000f220000000800 */
[----:B0-----:R-:W-:Y:S01]  /*1f990*/  FFMA.FTZ R228, R0, R228, R169 ;  /* 0x000000e400e47223 */ /* 0x001fe200000100a9 */
[----:B-1----:R-:W-:-:S06]  /*1f9a0*/  FFMA.FTZ R227, R2, R227, R163 ;  /* 0x000000e302e37223 */ /* 0x002fcc00000100a3 */
[----:B------:R-:W0:Y:S01]  /*1f9b0*/  MUFU.EX2 R173, R173 ;  /* 0x000000ad00ad7308 */ /* 0x000e220000000800 */
[----:B--2---:R-:W-:Y:S01]  /*1f9c0*/  FADD.FTZ R13, R164, R228 ;  /* 0x000000e4a40d7221 */ /* 0x004fe20000010000 */
[----:B---3--:R-:W-:-:S06]  /*1f9d0*/  FADD.FTZ R175, R12, R227 ;  /* 0x000000e30caf7221 */ /* 0x008fcc0000010000 */
[----:B------:R-:W1:Y:S01]  /*1f9e0*/  MUFU.EX2 R174, R174 ;  /* 0x000000ae00ae7308 */ /* 0x000e620000000800 */
[----:B------:R-:W-:Y:S01]  /*1f9f0*/  FADD.FTZ R13, R210, R13 ;  /* 0x0000000dd20d7221 */ /* 0x000fe20000010000 */
[----:B----4-:R-:W-:-:S06]  /*1fa00*/  FADD.FTZ R175, R172, R175 ;  /* 0x000000afacaf7221 */ /* 0x010fcc0000010000 */
[----:B------:R-:W2:Y:S08]  /*1fa10*/  MUFU.EX2 R6, R6 ;  /* 0x0000000600067308 */ /* 0x000eb00000000800 */
[----:B------:R-:W3:Y:S01]  /*1fa20*/  MUFU.EX2 R162, R162 ;  /* 0x000000a200a27308 */ /* 0x000ee20000000800 */
[----:B------:R-:W-:Y:S01]  /*1fa30*/  FADD.FTZ R13, R154, R13 ;  /* 0x0000000d9a0d7221 */ /* 0x000fe20000010000 */
[----:B0-----:R-:W-:-:S06]  /*1fa40*/  FADD.FTZ R175, R173, R175 ;  /* 0x000000afadaf7221 */ /* 0x001fcc0000010000 */
[----:B------:R-:W0:Y:S08]  /*1fa50*/  MUFU.EX2 R9, R9 ;  /* 0x0000000900097308 */ /* 0x000e300000000800 */
[----:B------:R-:W4:Y:S01]  /*1fa60*/  MUFU.EX2 R170, R170 ;  /* 0x000000aa00aa7308 */ /* 0x000f220000000800 */
[----:B------:R-:W-:Y:S01]  /*1fa70*/  FADD.FTZ R13, R204, R13 ;  /* 0x0000000dcc0d7221 */ /* 0x000fe20000010000 */
[----:B-1----:R-:W-:-:S06]  /*1fa80*/  FADD.FTZ R175, R174, R175 ;  /* 0x000000afaeaf7221 */ /* 0x002fcc0000010000 */
[----:B------:R-:W1:Y:S08]  /*1fa90*/  MUFU.EX2 R10, R10 ;  /* 0x0000000a000a7308 */ /* 0x000e700000000800 */
[----:B------:R-:W5:Y:S01]  /*1faa0*/  MUFU.EX2 R176, R176 ;  /* 0x000000b000b07308 */ /* 0x000f620000000800 */
[----:B--2---:R-:W-:Y:S01]  /*1fab0*/  FADD.FTZ R13, R6, R13 ;  /* 0x0000000d060d7221 */ /* 0x004fe20000010000 */
[----:B---3--:R-:W-:-:S06]  /*1fac0*/  FADD.FTZ R175, R162, R175 ;  /* 0x000000afa2af7221 */ /* 0x008fcc0000010000 */
[----:B------:R-:W2:Y:S08]  /*1fad0*/  MUFU.EX2 R11, R11 ;  /* 0x0000000b000b7308 */ /* 0x000eb00000000800 */
[----:B------:R-:W3:Y:S01]  /*1fae0*/  MUFU.EX2 R177, R177 ;  /* 0x000000b100b17308 */ /* 0x000ee20000000800 */
[----:B0-----:R-:W-:Y:S01]  /*1faf0*/  FADD.FTZ R13, R9, R13 ;  /* 0x0000000d090d7221 */ /* 0x001fe20000010000 */
[----:B----4-:R-:W-:-:S06]  /*1fb00*/  FADD.FTZ R175, R170, R175 ;  /* 0x000000afaaaf7221 */ /* 0x010fcc0000010000 */
[----:B------:R-:W0:Y:S08]  /*1fb10*/  MUFU.EX2 R14, R14 ;  /* 0x0000000e000e7308 */ /* 0x000e300000000800 */
[----:B------:R-:W4:Y:S01]  /*1fb20*/  MUFU.EX2 R178, R178 ;  /* 0x000000b200b27308 */ /* 0x000f220000000800 */
[----:B-1----:R-:W-:Y:S01]  /*1fb30*/  FADD.FTZ R13, R10, R13 ;  /* 0x0000000d0a0d7221 */ /* 0x002fe20000010000 */
[----:B-----5:R-:W-:-:S06]  /*1fb40*/  FADD.FTZ R175, R176, R175 ;  /* 0x000000afb0af7221 */ /* 0x020fcc0000010000 */
        /* <DEDUP_REMOVED lines=39> */
[----:B---3--:R-:W-:-:S03]  /*1fdc0*/  FADD.FTZ R175, R159, R175 ;  /* 0x000000af9faf7221 */ /* 0x008fc60000010000 */
[----:B0-----:R-:W-:Y:S01]  /*1fdd0*/  FADD.FTZ R13, R157, R13 ;  /* 0x0000000d9d0d7221 */ /* 0x001fe20000010000 */
[----:B----4-:R-:W-:-:S03]  /*1fde0*/  FADD.FTZ R175, R167, R175 ;  /* 0x000000afa7af7221 */ /* 0x010fc60000010000 */
[----:B-1----:R-:W-:Y:S01]  /*1fdf0*/  FADD.FTZ R228, R165, R13 ;  /* 0x0000000da5e47221 */ /* 0x002fe20000010000 */
[----:B-----5:R-:W-:Y:S01]  /*1fe00*/  FADD.FTZ R227, R168, R175 ;  /* 0x000000afa8e37221 */ /* 0x020fe20000010000 */
[----:B------:R-:W-:Y:S06]  /*1fe10*/  @!P0 BRA `(.L_x_2882) ;  /* 0x0000000000048947 */ /* 0x000fec0003800000 */
[----:B------:R-:W-:Y:S01]  /*1fe20*/  BPT.TRAP 0x1 ;  /* 0x000000040000795c */ /* 0x000fe20000300000 */
.L_x_2882:
[----:B------:R-:W2:Y:S01]  /*1fe30*/  LDL R13, [R1+0x58] ;  /* 0x00005800010d7983 */ /* 0x000ea20000100800 */
[----:B------:R-:W-:Y:S01]  /*1fe40*/  VIADD R7, R7, 0x38860 ;  /* 0x0003886007077836 */ /* 0x000fe20000000000 */
[----:B------:R-:W-:Y:S02]  /*1fe50*/  F2FP.F16.F32.PACK_AB R209, R12, R163 ;  /* 0x000000a30cd1723e */ /* 0x000fe400000000ff */
        /* <DEDUP_REMOVED lines=24> */
[C---:B--2---:R-:W-:Y:S01]  /*1ffe0*/  ISETP.GT.AND P1, PT, R8.reuse, R13, PT ;  /* 0x0000000d0800720c */ /* 0x044fe20003f24270 */
[----:B------:R-:W-:-:S02]  /*1fff0*/  VIADD R8, R8, 0xffffffff ;  /* 0xffffffff08087836 */ /* 0x000fc40000000000 */
[----:B------:R-:W-:-:S10]  /*20000*/  IMAD.MOV.U32 R13, RZ, RZ, R4 ;  /* 0x000000ffff0d7224 */ /* 0x000fd400078e0004 */
[----:B------:R-:W-:Y:S05]  /*20010*/  @P1 BRA `(.L_x_2883) ;  /* 0xffffffa800e81947 */ /* 0x000fea000383ffff */
[----:B------:R-:W-:Y:S05]  /*20020*/  BSYNC B1 ;  /* 0x0000000000017941 */ /* 0x000fea0003800000 */
.L_x_2870:
[----:B------:R-:W-:Y:S05]  /*20030*/  BSYNC B0 ;  /* 0x0000000000007941 */ /* 0x000fea0003800000 */
.L_x_2869:
[----:B------:R-:W2:Y:S01]  /*20040*/  LDL R6, [R1+0x7c] ;  /* 0x00007c0001067983 */ /* 0x000ea20000100800 */
[----:B------:R-:W-:Y:S01]  /*20050*/  BSSY B0, `(.L_x_2884) ;  /* 0x00004e5000007945 */ /* 0x000fe20003800000 */
[----:B--2---:R-:W-:-:S13]  /*20060*/  ISETP.GE.AND P1, PT, R8, R6, PT ;  /* 0x000000060800720c */ /* 0x004fda0003f26270 */
[----:B------:R-:W-:Y:S05]  /*20070*/  @!P1 BRA `(.L_x_2885) ;  /* 0x0000004c00889947 */ /* 0x000fea0003800000 */
[----:B------:R-:W-:Y:S01]  /*20080*/  IMAD.MOV.U32 R12, RZ, RZ, R4 ;  /* 0x000000ffff0c7224 */ /* 0x000fe200078e0004 */
[----:B------:R-:W-:Y:S01]  /*20090*/  MOV R9, R5 ;  /* 0x0000000500097202 */ /* 0x000fe20000000f00 */
[----:B------:R-:W-:Y:S02]  /*200a0*/  IMAD.MOV.U32 R6, RZ, RZ, R226 ;  /* 0x000000ffff067224 */ /* 0x000fe400078e00e2 */
[----:B------:R-:W-:-:S07]  /*200b0*/  IMAD.MOV.U32 R7, RZ, RZ, R220 ;  /* 0x000000ffff077224 */ /* 0x000fce00078e00dc */
.L_x_2898:
[----:B------:R-:W-:-:S05]  /*200c0*/  VIADD R13, R7, 0x1 ;  /* 0x00000001070d7836 */ /* 0x000fca0000000000 */
[----:B------:R-:W-:-:S04]  /*200d0*/  ISETP.NE.AND P1, PT, R13, 0x2, PT ;  /* 0x000000020d00780c */ /* 0x000fc80003f25270 */
[----:B------:R-:W-:Y:S02]  /*200e0*/  SEL R13, R13, RZ, P1 ;  /* 0x000000ff0d0d7207 */ /* 0x000fe40000800000 */
[----:B------:R-:W-:Y:S02]  /*200f0*/  SEL R226, RZ, 0x1, P1 ;  /* 0x00000001ffe27807 */ /* 0x000fe40000800000 */
[----:B------:R-:W-:Y:S02]  /*20100*/  MOV R220, R13 ;  /* 0x0000000d00dc7202 */ /* 0x000fe40000000f00 */
[----:B------:R-:W-:Y:S01]  /*20110*/  LOP3.LUT R226, R6, R226, RZ, 0x3c, !PT ;  /* 0x000000e206e27212 */ /* 0x000fe200078e3cff */
[----:B------:R-:W-:Y:S06]  /*20120*/  @!P0 BRA `(.L_x_2886) ;  /* 0x0000000000048947 */ /* 0x000fec0003800000 */
[----:B------:R-:W-:Y:S01]  /*20130*/  BPT.TRAP 0x1 ;  /* 0x000000040000795c */ /* 0x000fe20000300000 */
.L_x_2886:
[----:B------:R-:W-:Y:S01]  /*20140*/  IMAD R4, R220, 0x8, R23 ;  /* 0x00000008dc047824 */ /* 0x000fe200078e0217 */
[----:B------:R-:W-:-:S04]  /*20150*/  SHF.L.U32 R5, R226, 0x1f, RZ ;  /* 0x0000001fe2057819 */ /* 0x000fc800000006ff */
[----:B------:R0:W1:Y:S01]  /*20160*/  SYNCS.PHASECHK.TRANS64.TRYWAIT P1, [R4+URZ+0x38830], R5 ;  /* 0x03883005040075a7 */ /* 0x000062000802017f */
[----:B------:R-:W-:Y:S05]  /*20170*/  @!P0 BRA `(.L_x_2887) ;  /* 0x0000000000048947 */ /* 0x000fea0003800000 */
[----:B------:R-:W-:Y:S01]  /*20180*/  BPT.TRAP 0x1 ;  /* 0x000000040000795c */ /* 0x000fe20000300000 */
.L_x_2887:
        /* <DEDUP_REMOVED lines=8> */
.L_x_2889:
[----:B------:R-:W-:Y:S05]  /*20210*/  BSYNC B1 ;  /* 0x0000000000017941 */ /* 0x000fea0003800000 */
.L_x_2888:
[----:B------:R-:W2:Y:S01]  /*20220*/  LDL.64 R152, [R1+0x48] ;  /* 0x0000480001987983 */ /* 0x000ea20000100a00 */
[----:B01----:R-:W-:-:S03]  /*20230*/  IMAD.MOV.U32 R5, RZ, RZ, 0x40000040 ;  /* 0x40000040ff057424 */ /* 0x003fc600078e00ff */
[----:B------:R-:W3:Y:S01]  /*20240*/  LDL.64 R20, [R1+0x40] ;  /* 0x0000400001147983 */ /* 0x000ee20000100a00 */
[----:B------:R-:W-:Y:S02]  /*20250*/  MOV R4, R3 ;  /* 0x0000000300047202 */ /* 0x000fe40000000f00 */
[----:B------:R-:W-:Y:S02]  /*20260*/  R2UR UR15, R5 ;  /* 0x00000000050f72ca */ /* 0x000fe400000e0000 */
[----:B------:R-:W-:Y:S01]  /*20270*/  R2UR UR14, R4 ;  /* 0x00000000040e72ca */ /* 0x000fe200000e0000 */
[----:B------:R-:W-:Y:S01]  /*20280*/  WARPGROUP.ARRIVE ;  /* 0x00000000000079c5 */ /* 0x000fe20000000000 */
[----:B------:R-:W-:Y:S01]  /*20290*/  IMAD.MOV.U32 R11, RZ, RZ, 0x40000040 ;  /* 0x40000040ff0b7424 */ /* 0x000fe200078e00ff */
[----:B------:R-:W-:-:S04]  /*202a0*/  R2UR UR26, R10 ;  /* 0x000000000a1a72ca */ /* 0x000fc800000e0000 */
[----:B------:R-:W-:Y:S01]  /*202b0*/  R2UR UR27, R11 ;  /* 0x000000000b1b72ca */ /* 0x000fe200000e0000 */
[----:B------:R-:W-:Y:S01]  /*202c0*/  IMAD.MOV.U32 R4, RZ, RZ, R15 ;  /* 0x000000ffff047224 */ /* 0x000fe200078e000f */
[----:B------:R-:W-:-:S04]  /*202d0*/  R2UR UR19, R5 ;  /* 0x00000000051372ca */ /* 0x000fc800000e0000 */
[----:B------:R-:W-:Y:S01]  /*202e0*/  R2UR UR18, R4 ;  /* 0x00000000041272ca */ /* 0x000fe200000e0000 */
[----:B------:R-:W-:Y:S01]  /*202f0*/  VIADD R10, R3, 0x180 ;  /* 0x00000180030a7836 */ /* 0x000fe20000000000 */
[----:B------:R-:W-:-:S04]  /*20300*/  R2UR UR7, R11 ;  /* 0x000000000b0772ca */ /* 0x000fc800000e0000 */
[----:B------:R-:W-:Y:S02]  /*20310*/  R2UR UR6, R10 ;  /* 0x000000000a0672ca */ /* 0x000fe400000e0000 */
[----:B--2---:R-:W-:Y:S02]  /*20320*/  R2UR UR8, R152 ;  /* 0x00000000980872ca */ /* 0x004fe400000e0000 */
[----:B------:R-:W-:Y:S02]  /*20330*/  R2UR UR9, R153 ;  /* 0x00000000990972ca */ /* 0x000fe400000e0000 */
[----:B------:R-:W2:Y:S01]  /*20340*/  LDL.64 R152, [R1+0x38] ;  /* 0x0000380001987983 */ /* 0x000ea20000100a00 */
[----:B------:R-:W-:Y:S02]  /*20350*/  IADD3 R14, R3, 0x200, RZ ;  /* 0x00000200030e7810 */ /* 0x000fe40007ffe0ff */
[----:B---3--:R-:W-:Y:S02]  /*20360*/  R2UR UR32, R20 ;  /* 0x00000000142072ca */ /* 0x008fe400000e0000 */
[----:B------:R-:W-:-:S04]  /*20370*/  R2UR UR33, R21 ;  /* 0x00000000152172ca */ /* 0x000fc800000e0000 */
        /* <DEDUP_REMOVED lines=9> */
[----:B------:R-:W-:Y:S01]  /*20410*/  IMAD.MOV.U32 R15, RZ, RZ, 0x40000040 ;  /* 0x40000040ff0f7424 */ /* 0x000fe200078e00ff */
[----:B------:R-:W-:Y:S01]  /*20420*/  R2UR UR22, R14 ;  /* 0x000000000e1672ca */ /* 0x000fe200000e0000 */
[----:B------:R-:W-:Y:S01]  /*20430*/  UMOV UR20, UR8 ;  /* 0x0000000800147c82 */ /* 0x000fe20008000000 */
[----:B------:R-:W-:Y:S01]  /*20440*/  UMOV UR21, UR9 ;  /* 0x0000000900157c82 */ /* 0x000fe20008000000 */
[----:B------:R-:W-:Y:S01]  /*20450*/  VIADD R4, R3, 0x2 ;  /* 0x0000000203047836 */ /* 0x000fe20000000000 */
[----:B------:R-:W-:Y:S01]  /*20460*/  R2UR UR11, R5 ;  /* 0x00000000050b72ca */ /* 0x000fe200000e0000 */
[----:B------:R-:W-:Y:S01]  /*20470*/  IMAD.MOV.U32 R11, RZ, RZ, 0x40000040 ;  /* 0x40000040ff0b7424 */ /* 0x000fe200078e00ff */
[----:B------:R-:W-:Y:S01]  /*20480*/  IADD3 R10, R3, 0x82, RZ ;  /* 0x00000082030a7810 */ /* 0x000fe20007ffe0ff */
        /* <DEDUP_REMOVED lines=24> */
[----:B------:R-:W-:Y:S01]  /*20610*/  MOV R5, 0x40000040 ;  /* 0x4000004000057802 */ /* 0x000fe20000000f00 */
        /* <DEDUP_REMOVED lines=22> */
[----:B------:R-:W-:Y:S02]  /*20780*/  VIADD R4, R3, 0x202 ;  /* 0x0000020203047836 */ /* 0x000fe40000000000 */
[----:B------:R-:W-:Y:S01]  /*20790*/  IMAD.MOV.U32 R5, RZ, RZ, 0x40000040 ;  /* 0x40000040ff057424 */ /* 0x000fe200078e00ff */
[----:B------:R-:W-:Y:S01]  /*207a0*/  UMOV UR4, UR34 ;  /* 0x0000002200047c82 */ /* 0x000fe20008000000 */
[----:B------:R-:W-:Y:S01]  /*207b0*/  UMOV UR5, UR35 ;  /* 0x0000002300057c82 */ /* 0x000fe20008000000 */
[----:B------:R-:W-:Y:S02]  /*207c0*/  WARPGROUP.DEPBAR.LE gsb0, 0x0 ;  /* 0x00008000000079c5 */ /* 0x000fe40000010000 */
        /* <DEDUP_REMOVED lines=10> */
[----:B------:R-:W-:Y:S01]  /*20870*/  IMAD.MOV.U32 R5, RZ, RZ, 0x40000040 ;  /* 0x40000040ff057424 */ /* 0x000fe200078e00ff */
[----:B------:R-:W-:Y:S01]  /*20880*/  UMOV UR12, UR34 ;  /* 0x00000022000c7c82 */ /* 0x000fe20008000000 */
[----:B------:R-:W-:Y:S01]  /*20890*/  UMOV UR13, UR35 ;  /* 0x00000023000d7c82 */ /* 0x000fe20008000000 */
[----:B---3--:R-:W-:Y:S01]  /*208a0*/  R2UR UR32, R20 ;  /* 0x00000000142072ca */ /* 0x008fe200000e0000 */
[----:B------:R-:W3:Y:S01]  /*208b0*/  LDL.64 R10, [R1+0x20] ;  /* 0x00002000010a7983 */ /* 0x000ee20000100a00 */
[----:B------:R-:W-:-:S02]  /*208c0*/  WARPGROUP.DEPBAR.LE gsb0, 0x0 ;  /* 0x00008000000079c5 */ /* 0x000fc40000010000 */
[----:B------:R-:W-:-:S06]  /*208d0*/  WARPGROUP.ARRIVE ;  /* 0x00000000000079c5 */ /* 0x000fcc0000000000 */
[----:B------:R-:W-:Y:S01]  /*208e0*/  HGMMA.64x16x16.F32 R152, gdesc[UR16], R152, gsb0 ;  /* 0x00200000109879f0 */ /* 0x000fe20008000898 */
[----:B------:R-:W-:Y:S02]  /*208f0*/  IADD3 R4, R3, 0x4, RZ ;  /* 0x0000000403047810 */ /* 0x000fe40007ffe0ff */
        /* <DEDUP_REMOVED lines=34> */
[----:B------:R-:W-:Y:S01]  /*20b20*/  IMAD.MOV.U32 R5, RZ, RZ, 0x40000040 ;  /* 0x40000040ff057424 */ /* 0x000fe200078e00ff */
        /* <DEDUP_REMOVED lines=235> */
[----:B------:R-:W-:Y:S02]  /*219e0*/  IADD3 R4, R3, 0x500, RZ ;  /* 0x0000050003047810 */ /* 0x000fe40007ffe0ff */
        /* <DEDUP_REMOVED lines=493> */
.L_x_2891:
[----:B------:R-:W-:Y:S02]  /*238c0*/  SHF.L.U32 R0, R6, 0x1f, RZ ;  /* 0x0000001f06007819 */ /* 0x000fe400000006ff */
[----:B------:R-:W-:-:S04]  /*238d0*/  LEA R6, R7, R23, 0x3 ;  /* 0x0000001707067211 */ /* 0x000fc800078e18ff */
[----:B------:R0:W1:Y:S01]  /*238e0*/  SYNCS.PHASECHK.TRANS64.TRYWAIT P1, [R6+URZ+0x38850], R0 ;  /* 0x03885000060075a7 */ /* 0x000062000802017f */
[----:B------:R-:W-:Y:S05]  /*238f0*/  @!P0 BRA `(.L_x_2892) ;  /* 0x0000000000048947 */ /* 0x000fea0003800000 */
[----:B------:R-:W-:Y:S01]  /*23900*/  BPT.TRAP 0x1 ;  /* 0x000000040000795c */ /* 0x000fe20000300000 */
.L_x_2892:
[----:B------:R-:W-:Y:S04]  /*23910*/  BSSY B1, `(.L_x_2893) ;  /* 0x0000004000017945 */ /* 0x000fe80003800000 */
[----:B-1----:R-:W-:Y:S05]  /*23920*/  @P1 BRA `(.L_x_2894) ;  /* 0x0000000000081947 */ /* 0x002fea0003800000 */
[----:B------:R-:W1:Y:S02]  /*23930*/  SYNCS.PHASECHK.TRANS64.TRYWAIT P1, [R6+URZ+0x38850], R0 ;  /* 0x03885000060075a7 */ /* 0x000e64000802017f */
[----:B-1----:R-:W-:Y:S05]  /*23940*/  @!P1 BRA `(.L_x_2895) ;  /* 0x0000011000149947 */ /* 0x002fea0003800000 */
.L_x_2894:
[----:B------:R-:W-:Y:S05]  /*23950*/  BSYNC B1 ;  /* 0x0000000000017941 */ /* 0x000fea0003800000 */
.L_x_2893:
[----:B01----:R-:W-:Y:S01]  /*23960*/  VIADD R0, R23, 0x400 ;  /* 0x0000040017007836 */ /* 0x003fe20000000000 */
[----:B------:R-:W-:Y:S01]  /*23970*/  WARPGROUP.ARRIVE ;  /* 0x00000000000079c5 */ /* 0x000fe20000000000 */
[----:B------:R-:W-:Y:S01]  /*23980*/  IMAD.MOV.U32 R3, RZ, RZ, 0x40000040 ;  /* 0x40000040ff037424 */ /* 0x000fe200078e00ff */
[----:B------:R-:W-:Y:S02]  /*23990*/  MOV R5, 0x40000040 ;  /* 0x4000004000057802 */ /* 0x000fe40000000f00 */
[----:B------:R-:W-:Y:S02]  /*239a0*/  SHF.R.U32.HI R0, RZ, 0x4, R0 ;  /* 0x00000004ff007819 */ /* 0x000fe40000011600 */
[----:B------:R-:W-:Y:S01]  /*239b0*/  R2UR UR7, R3 ;  /* 0x00000000030772ca */ /* 0x000fe200000e0000 */
[----:B------:R-:W-:Y:S01]  /*239c0*/  IMAD.MOV.U32 R3, RZ, RZ, 0x40000040 ;  /* 0x40000040ff037424 */ /* 0x000fe200078e00ff */
[----:B------:R-:W-:-:S04]  /*239d0*/  LOP3.LUT R0, R0, 0x3fff, RZ, 0xc0, !PT ;  /* 0x00003fff00007812 */ /* 0x000fc800078ec0ff */
[----:B------:R-:W-:-:S05]  /*239e0*/  LOP3.LUT R0, R0, 0x2800000, RZ, 0xfc, !PT ;  /* 0x0280000000007812 */ /* 0x000fca00078efcff */
[----:B------:R-:W-:-:S04]  /*239f0*/  IMAD R2, R7, 0xa00, R0 ;  /* 0x00000a0007027824 */ /* 0x000fc800078e0200 */
[C---:B------:R-:W-:Y:S01]  /*23a00*/  VIADD R4, R2.reuse, 0x80 ;  /* 0x0000008002047836 */ /* 0x040fe20000000000 */
[----:B------:R-:W-:-:S13]  /*23a10*/  R2UR UR6, R2 ;  /* 0x00000000020672ca */ /* 0x000fda00000e0000 */
        /* <DEDUP_REMOVED lines=33> */
.L_x_2896:
        /* <DEDUP_REMOVED lines=26> */
[----:B------:R-:W-:-:S02]  /*23dd0*/  IMAD R4, R13, 0x8, R23 ;  /* 0x000000080d047824 */ /* 0x000fc400078e0217 */
        /* <DEDUP_REMOVED lines=25> */
[----:B------:R-:W-:Y:S01]  /*23f70*/  IADD3 R4, R4, 0x38840, RZ ;  /* 0x0003884004047810 */ /* 0x000fe20007ffe0ff */
        /* <DEDUP_REMOVED lines=80> */
[----:B0-----:R-:W-:Y:S01]  /*24480*/  FMNMX.FTZ R4, R4, R3, !PT ;  /* 0x0000000304047209 */ /* 0x001fe20007810000 */
[----:B------:R-:W-:-:S04]  /*24490*/  IMAD.U32 R3, RZ, RZ, UR42 ;  /* 0x0000002aff037e24 */ /* 0x000fc8000f8e00ff */
[----:B------:R-:W-:Y:S01]  /*244a0*/  FADD.FTZ R155, -R4, R12 ;  /* 0x0000000c049b7221 */ /* 0x000fe20000010100 */
[-C--:B------:R-:W-:Y:S01]  /*244b0*/  FMUL.FTZ R9, R5, R3.reuse ;  /* 0x0000000305097220 */ /* 0x080fe20000410000 */
[-C--:B------:R-:W-:Y:S02]  /*244c0*/  FMUL.FTZ R12, R154, R3.reuse ;  /* 0x000000039a0c7220 */ /* 0x080fe40000410000 */
[-C--:B------:R-:W-:Y:S01]  /*244d0*/  FMUL.FTZ R154, R155, R3.reuse ;  /* 0x000000039b9a7220 */ /* 0x080fe20000410000 */
        /* <DEDUP_REMOVED lines=19> */
[----:B------:R-:W0:Y:S01]  /*24610*/  MUFU.EX2 R208, R208 ;  /* 0x000000d000d07308 */ /* 0x000e220000000800 */
[-CC-:B-1----:R-:W-:Y:S01]  /*24620*/  FFMA.FTZ R12, R21, R3.reuse, -R9.reuse ;  /* 0x00000003150c7223 */ /* 0x182fe20000010809 */
        /* <DEDUP_REMOVED lines=17> */
[-CC-:B------:R-:W-:Y:S01]  /*24740*/  FFMA.FTZ R193, R193, R3.reuse, -R154.reuse ;  /* 0x00000003c1c17223 */ /* 0x180fe2000001089a */
[-CC-:B------:R-:W-:Y:S01]  /*24750*/  FFMA.FTZ R195, R195, R3.reuse, -R154.reuse ;  /* 0x00000003c3c37223 */ /* 0x180fe2000001089a */
[-C--:B------:R-:W-:Y:S01]  /*24760*/  FFMA.FTZ R13, R163, R3.reuse, -R154 ;  /* 0x00000003a30d7223 */ /* 0x080fe2000001089a */
[-CC-:B------:R-:W-:Y:S01]  /*24770*/  FFMA.FTZ R200, R168, R3.reuse, -R9.reuse ;  /* 0x00000003a8c87223 */ /* 0x180fe20000010809 */
[----:B------:R-:W-:Y:S01]  /*24780*/  FFMA.FTZ R169, R169, R3, -R9 ;  /* 0x00000003a9a97223 */ /* 0x000fe20000010809 */
[----:B------:R-:W0:Y:S01]  /*24790*/  MUFU.EX2 R161, R161 ;  /* 0x000000a100a17308 */ /* 0x000e220000000800 */
[----:B-1----:R-:W-:Y:S01]  /*247a0*/  FFMA.FTZ R227, R2, R227, R209 ;  /* 0x000000e302e37223 */ /* 0x002fe200000100d1 */
[-CC-:B------:R-:W-:Y:S01]  /*247b0*/  FFMA.FTZ R202, R172, R3.reuse, -R9.reuse ;  /* 0x00000003acca7223 */ /* 0x180fe20000010809 */
[-CC-:B------:R-:W-:Y:S01]  /*247c0*/  FFMA.FTZ R10, R173, R3.reuse, -R9.reuse ;  /* 0x00000003ad0a7223 */ /* 0x180fe20000010809 */
[----:B------:R-:W-:-:S04]  /*247d0*/  FFMA.FTZ R164, R164, R3, -R9 ;  /* 0x00000003a4a47223 */ /* 0x000fc80000010809 */
[----:B------:R-:W-:Y:S08]  /*247e0*/  MUFU.EX2 R152, R7 ;  /* 0x0000000700987308 */ /* 0x000ff00000000800 */
[----:B------:R-:W1:Y:S01]  /*247f0*/  MUFU.EX2 R211, R211 ;  /* 0x000000d300d37308 */ /* 0x000e620000000800 */
[----:B0-----:R-:W-:-:S07]  /*24800*/  FADD.FTZ R163, R161, R227 ;  /* 0x000000e3a1a37221 */ /* 0x001fce0000010000 */
[----:B------:R-:W-:Y:S08]  /*24810*/  MUFU.EX2 R210, R210 ;  /* 0x000000d200d27308 */ /* 0x000ff00000000800 */
[----:B------:R-:W0:Y:S01]  /*24820*/  MUFU.EX2 R160, R160 ;  /* 0x000000a000a07308 */ /* 0x000e220000000800 */
[----:B-1----:R-:W-:-:S07]  /*24830*/  FADD.FTZ R163, R211, R163 ;  /* 0x000000a3d3a37221 */ /* 0x002fce0000010000 */
[----:B------:R-:W-:Y:S08]  /*24840*/  MUFU.EX2 R20, R11 ;  /* 0x0000000b00147308 */ /* 0x000ff00000000800 */
[----:B------:R-:W1:Y:S01]  /*24850*/  MUFU.EX2 R205, R205 ;  /* 0x000000cd00cd7308 */ /* 0x000e620000000800 */
[----:B0-----:R-:W-:-:S07]  /*24860*/  FADD.FTZ R163, R160, R163 ;  /* 0x000000a3a0a37221 */ /* 0x001fce0000010000 */
[----:B------:R0:W-:Y:S08]  /*24870*/  MUFU.EX2 R7, R21 ;  /* 0x0000001500077308 */ /* 0x0001f00000000800 */
[----:B------:R-:W-:Y:S01]  /*24880*/  MUFU.EX2 R204, R204 ;  /* 0x000000cc00cc7308 */ /* 0x000fe20000000800 */
[----:B0-----:R-:W-:Y:S01]  /*24890*/  FFMA.FTZ R21, R166, R3, -R154 ;  /* 0x00000003a6157223 */ /* 0x001fe2000001089a */
[----:B-1----:R-:W-:-:S06]  /*248a0*/  FADD.FTZ R163, R205, R163 ;  /* 0x000000a3cda37221 */ /* 0x002fcc0000010000 */
[----:B------:R-:W0:Y:S08]  /*248b0*/  MUFU.EX2 R159, R159 ;  /* 0x0000009f009f7308 */ /* 0x000e300000000800 */
        /* <DEDUP_REMOVED lines=63> */
.L_x_2897:
[----:B------:R-:W2:Y:S01]  /*24cb0*/  LDL R162, [R1+0x7c] ;  /* 0x00007c0001a27983 */ /* 0x000ea20000100800 */
[----:B------:R-:W-:Y:S01]  /*24cc0*/  VIADD R6, R6, 0x38860 ;  /* 0x0003886006067836 */ /* 0x000fe20000000000 */
[----:B------:R-:W-:Y:S02]  /*24cd0*/  F2FP.F16.F32.PACK_AB R200, R200, R12 ;  /* 0x0000000cc8c8723e */ /* 0x000fe400000000ff */
[----:B------:R-:W-:Y:S01]  /*24ce0*/  F2FP.F16.F32.PACK_AB R198, R9, R198 ;  /* 0x000000c609c6723e */ /* 0x000fe200000000ff */
[----:B------:R-:W-:Y:S01]  /*24cf0*/  IMAD.MOV.U32 R9, RZ, RZ, R5 ;  /* 0x000000ffff097224 */ /* 0x000fe200078e0005 */
[----:B------:R-:W-:Y:S02]  /*24d00*/  PRMT R6, R184, 0x654, R6 ;  /* 0x00000654b8067816 */ /* 0x000fe40000000006 */
[----:B------:R-:W-:Y:S01]  /*24d10*/  F2FP.F16.F32.PACK_AB R192, R192, R7 ;  /* 0x00000007c0c0723e */ /* 0x000fe200000000ff */
[----:B------:R-:W-:Y:S01]  /*24d20*/  IMAD.MOV.U32 R7, RZ, RZ, R220 ;  /* 0x000000ffff077224 */ /* 0x000fe200078e00dc */
        /* <DEDUP_REMOVED lines=21> */
[----:B------:R-:W-:-:S12]  /*24e80*/  VIADD R8, R8, 0xffffffff ;  /* 0xffffffff08087836 */ /* 0x000fd80000000000 */
[----:B------:R-:W-:Y:S05]  /*24e90*/  @P1 BRA `(.L_x_2898) ;  /* 0xffffffb000881947 */ /* 0x000fea000383ffff */
.L_x_2885:
[----:B------:R-:W-:Y:S05]  /*24ea0*/  BSYNC B0 ;  /* 0x0000000000007941 */ /* 0x000fea0003800000 */
.L_x_2884:
        /* <DEDUP_REMOVED lines=131> */
.L_x_2899:
[----:B------:R-:W-:Y:S02]  /*256e0*/  LEA R10, R220, R23, 0x3 ;  /* 0x00000017dc0a7211 */ /* 0x000fe400078e18ff */
[----:B------:R-:W-:-:S04]  /*256f0*/  SHF.L.U32 R0, R226, 0x1f, RZ ;  /* 0x0000001fe2007819 */ /* 0x000fc800000006ff */
[----:B------:R0:W1:Y:S01]  /*25700*/  SYNCS.PHASECHK.TRANS64.TRYWAIT P1, [R10+URZ+0x38850], R0 ;  /* 0x038850000a0075a7 */ /* 0x000062000802017f */
[----:B------:R-:W-:Y:S05]  /*25710*/  @!P0 BRA `(.L_x_2900) ;  /* 0x0000000000048947 */ /* 0x000fea0003800000 */
[----:B------:R-:W-:Y:S01]  /*25720*/  BPT.TRAP 0x1 ;  /* 0x000000040000795c */ /* 0x000fe20000300000 */
.L_x_2900:
[----:B------:R-:W-:Y:S04]  /*25730*/  BSSY B0, `(.L_x_2901) ;  /* 0x0000004000007945 */ /* 0x000fe80003800000 */
[----:B-1----:R-:W-:Y:S05]  /*25740*/  @P1 BRA `(.L_x_2902) ;  /* 0x0000000000081947 */ /* 0x002fea0003800000 */
[----:B------:R-:W1:Y:S02]  /*25750*/  SYNCS.PHASECHK.TRANS64.TRYWAIT P1, [R10+URZ+0x38850], R0 ;  /* 0x038850000a0075a7 */ /* 0x000e64000802017f */
[----:B-1----:R-:W-:Y:S05]  /*25760*/  @!P1 BRA `(.L_x_2903) ;  /* 0x000000f000a09947 */ /* 0x002fea0003800000 */
.L_x_2902:
[----:B------:R-:W-:Y:S05]  /*25770*/  BSYNC B0 ;  /* 0x0000000000007941 */ /* 0x000fea0003800000 */
.L_x_2901:
[----:B------:R-:W-:Y:S01]  /*25780*/  VIADD R23, R23, 0x400 ;  /* 0x0000040017177836 */ /* 0x000fe20000000000 */
[----:B------:R-:W-:Y:S01]  /*25790*/  WARPGROUP.ARRIVE ;  /* 0x00000000000079c5 */ /* 0x000fe20000000000 */
[----:B------:R-:W-:Y:S01]  /*257a0*/  IMAD.MOV.U32 R7, RZ, RZ, 0x40000040 ;  /* 0x40000040ff077424 */ /* 0x000fe200078e00ff */
[----:B------:R-:W-:Y:S01]  /*257b0*/  MOV R9, 0x40000040 ;  /* 0x4000004000097802 */ /* 0x000fe20000000f00 */
[----:B01----:R-:W0:Y:S01]  /*257c0*/  SHFL.BFLY PT, R0, R228, 0x2, 0x1f ;  /* 0x0c401f00e4007f89 */ /* 0x003e2200000e0000 */
[----:B------:R-:W-:Y:S01]  /*257d0*/  SHF.R.U32.HI R23, RZ, 0x4, R23 ;  /* 0x00000004ff177819 */ /* 0x000fe20000011617 */
[----:B------:R-:W-:Y:S01]  /*257e0*/  IMAD.MOV.U32 R154, RZ, RZ, -0x800000 ;  /* 0xff800000ff9a7424 */ /* 0x000fe200078e00ff */
[----:B------:R-:W-:Y:S01]  /*257f0*/  R2UR UR7, R7 ;  /* 0x00000000070772ca */ /* 0x000fe200000e0000 */
[----:B------:R-:W-:Y:S01]  /*25800*/  IMAD.MOV.U32 R7, RZ, RZ, 0x40000040 ;  /* 0x40000040ff077424 */ /* 0x000fe200078e00ff */
[----:B------:R-:W-:Y:S01]  /*25810*/  LOP3.LUT R23, R23, 0x3fff, RZ, 0xc0, !PT ;  /* 0x00003fff17177812 */ /* 0x000fe200078ec0ff */
[----:B------:R-:W-:-:S03]  /*25820*/  IMAD.MOV.U32 R153, RZ, RZ, -0x800000 ;  /* 0xff800000ff997424 */ /* 0x000fc600078e00ff */
[----:B------:R-:W-:-:S05]  /*25830*/  LOP3.LUT R23, R23, 0x2800000, RZ, 0xfc, !PT ;  /* 0x0280000017177812 */ /* 0x000fca00078efcff */
[----:B------:R-:W-:-:S04]  /*25840*/  IMAD R6, R220, 0xa00, R23 ;  /* 0x00000a00dc067824 */ /* 0x000fc800078e0217 */
[C---:B------:R-:W-:Y:S01]  /*25850*/  VIADD R8, R6.reuse, 0x80 ;  /* 0x0000008006087836 */ /* 0x040fe20000000000 */
[----:B------:R-:W-:Y:S01]  /*25860*/  R2UR UR6, R6 ;  /* 0x00000000060672ca */ /* 0x000fe200000e0000 */
[----:B0-----:R-:W-:-:S05]  /*25870*/  FADD.FTZ R0, R0, R228 ;  /* 0x000000e400007221 */ /* 0x001fca0000010000 */
[----:B------:R-:W0:Y:S07]  /*25880*/  SHFL.BFLY PT, R2, R0, 0x1, 0x1f ;  /* 0x0c201f0000027f89 */ /* 0x000e2e00000e0000 */
[----:B------:R-:W-:Y:S01]  /*25890*/  HGMMA.64x256x16.F32 R24, R208, gdesc[UR4].tnspB, R24, gsb0 ;  /* 0x43e00004d0187df0 */ /* 0x000fe20008000818 */
[----:B------:R-:W-:Y:S01]  /*258a0*/  R2UR UR6, R8 ;  /* 0x00000000080672ca */ /* 0x000fe200000e0000 */
[----:B------:R-:W-:Y:S01]  /*258b0*/  VIADD R8, R6, 0x100 ;  /* 0x0000010006087836 */ /* 0x000fe20000000000 */
[----:B------:R-:W-:Y:S01]  /*258c0*/  R2UR UR7, R9 ;  /* 0x00000000090772ca */ /* 0x000fe200000e0000 */
[----:B------:R-:W-:-:S02]  /*258d0*/  IMAD.MOV.U32 R9, RZ, RZ, 0x40000040 ;  /* 0x40000040ff097424 */ /* 0x000fc400078e00ff */
[----:B0-----:R-:W-:-:S05]  /*258e0*/  FADD.FTZ R0, R0, R2 ;  /* 0x0000000200007221 */ /* 0x001fca0000010000 */
[----:B------:R-:W-:-:S13]  /*258f0*/  FSETP.NE.FTZ.AND P1, PT, R0, RZ, PT ;  /* 0x000000ff0000720b */ /* 0x000fda0003f35000 */
[----:B------:R-:W0:Y:S02]  /*25900*/  @P1 MUFU.LG2 R2, R0 ;  /* 0x0000000000021308 */ /* 0x000e240000000c00 */
[----:B0-----:R-:W-:Y:S01]  /*25910*/  @P1 FMUL.FTZ R2, R2, 0.69314718246459960938 ;  /* 0x3f31721802021820 */ /* 0x001fe20000410000 */
[----:B------:R-:W-:Y:S02]  /*25920*/  WARPGROUP.DEPBAR.LE gsb0, 0x0 ;  /* 0x00008000000079c5 */ /* 0x000fe40000010000 */
[----:B------:R-:W-:-:S06]  /*25930*/  WARPGROUP.ARRIVE ;  /* 0x00000000000079c5 */ /* 0x000fcc0000000000 */
        /* <DEDUP_REMOVED lines=18> */
[----:B------:R-:W0:Y:S02]  /*25a60*/  SHFL.BFLY PT, R6, R227, 0x2, 0x1f ;  /* 0x0c401f00e3067f89 */ /* 0x000e2400000e0000 */
[----:B0-----:R-:W-:-:S05]  /*25a70*/  FADD.FTZ R6, R6, R227 ;  /* 0x000000e306067221 */ /* 0x001fca0000010000 */
[----:B------:R-:W0:Y:S02]  /*25a80*/  SHFL.BFLY PT, R7, R6, 0x1, 0x1f ;  /* 0x0c201f0006077f89 */ /* 0x000e2400000e0000 */
[----:B0-----:R-:W-:Y:S01]  /*25a90*/  FADD.FTZ R6, R6, R7 ;  /* 0x0000000706067221 */ /* 0x001fe20000010000 */
[----:B------:R-:W-:-:S04]  /*25aa0*/  @P1 FMUL.FTZ R7, R3, 0.69314718246459960938 ;  /* 0x3f31721803071820 */ /* 0x000fc80000410000 */
[----:B------:R-:W-:Y:S01]  /*25ab0*/  FSETP.NE.FTZ.AND P2, PT, R6, RZ, PT ;  /* 0x000000ff0600720b */ /* 0x000fe20003f55000 */
[----:B------:R-:W-:Y:S01]  /*25ac0*/  @P1 FFMA.FTZ R154, R7, R5, R2 ;  /* 0x00000005079a1223 */ /* 0x000fe20000010002 */
[----:B------:R-:W-:-:S06]  /*25ad0*/  MOV R2, RZ ;  /* 0x000000ff00027202 */ /* 0x000fcc0000000f00 */
[----:B------:R0:W-:Y:S05]  /*25ae0*/  @P1 MUFU.RCP R2, R0 ;  /* 0x0000000000021308 */ /* 0x0001ea0000001000 */
[----:B------:R-:W-:-:S03]  /*25af0*/  @P2 FMUL.FTZ R3, R3, 0.69314718246459960938 ;  /* 0x3f31721803032820 */ /* 0x000fc60000410000 */
[----:B------:R-:W1:Y:S01]  /*25b00*/  @P2 MUFU.LG2 R5, R6 ;  /* 0x0000000600052308 */ /* 0x000e620000000c00 */
[----:B0-----:R-:W-:-:S07]  /*25b10*/  IMAD.MOV.U32 R0, RZ, RZ, RZ ;  /* 0x000000ffff007224 */ /* 0x001fce00078e00ff */
[----:B------:R0:W2:Y:S01]  /*25b20*/  @P2 MUFU.RCP R0, R6 ;  /* 0x0000000600002308 */ /* 0x0000a20000001000 */
[----:B-1----:R-:W-:-:S04]  /*25b30*/  @P2 FMUL.FTZ R5, R5, 0.69314718246459960938 ;  /* 0x3f31721805052820 */ /* 0x002fc80000410000 */
[----:B------:R-:W-:Y:S01]  /*25b40*/  @P2 FFMA.FTZ R153, R3, R4, R5 ;  /* 0x0000000403992223 */ /* 0x000fe20000010005 */
[----:B------:R-:W-:Y:S02]  /*25b50*/  WARPGROUP.DEPBAR.LE gsb0, 0x0 ;  /* 0x00008000000079c5 */ /* 0x000fe40000010000 */
[----:B------:R-:W-:-:S06]  /*25b60*/  WARPGROUP.ARRIVE ;  /* 0x00000000000079c5 */ /* 0x000fcc0000000000 */
[----:B------:R-:W-:Y:S03]  /*25b70*/  HGMMA.64x256x16.F32 R24, R192, gdesc[UR4].tnspB, R24, gsb0 ;  /* 0x43e00004c0187df0 */ /* 0x000fe60008000818 */
[----:B------:R-:W-:Y:S02]  /*25b80*/  WARPGROUP.DEPBAR.LE gsb0, 0x0 ;  /* 0x00008000000079c5 */ /* 0x000fe40000010000 */
[----:B0-2---:R-:W-:Y:S05]  /*25b90*/  @!P0 BRA `(.L_x_2904) ;  /* 0x0000000000048947 */ /* 0x005fea0003800000 */
[----:B------:R-:W-:Y:S01]  /*25ba0*/  BPT.TRAP 0x1 ;  /* 0x000000040000795c */ /* 0x000fe20000300000 */
.L_x_2904:
[----:B------:R-:W2:Y:S01]  /*25bb0*/  LDL.LU R3, [R1+0x50] ;  /* 0x0000500001037983 */ /* 0x000ea20000300800 */
[----:B------:R-:W-:-:S05]  /*25bc0*/  VIADD R10, R10, 0x38860 ;  /* 0x000388600a0a7836 */ /* 0x000fca0000000000 */
[----:B--2---:R-:W-:Y:S02]  /*25bd0*/  PRMT R10, R3, 0x654, R10 ;  /* 0x00000654030a7816 */ /* 0x004fe4000000000a */
[----:B------:R-:W2:Y:S01]  /*25be0*/  LDL.LU R3, [R1+0xa0] ;  /* 0x0000a00001037983 */ /* 0x000ea20000300800 */
[----:B------:R-:W-:Y:S01]  /*25bf0*/  IADD3 R220, R220, 0x1, RZ ;  /* 0x00000001dcdc7810 */ /* 0x000fe20007ffe0ff */
[----:B------:R1:W-:Y:S01]  /*25c00*/  SYNCS.ARRIVE.TRANS64.RED.A1T0 RZ, [R10+URZ], RZ ;  /* 0x000000ff0aff79a7 */ /* 0x0003e2000810043f */
        /* <DEDUP_REMOVED lines=65> */
[----:B------:R-:W-:Y:S01]  /*26020*/  SEL R0, RZ, 0x1, P1 ;  /* 0x00000001ff007807 */ /* 0x000fe20000800000 */
        /* <DEDUP_REMOVED lines=65> */
[----:B------:R-:W-:Y:S02]  /*26440*/  LOP3.LUT R226, R226, R0, RZ, 0x3c, !PT ;  /* 0x00000000e2e27212 */ /* 0x000fe400078e3cff */
[----:B------:R-:W-:Y:S01]  /*26450*/  SEL R220, R220, RZ, P1 ;  /* 0x000000ffdcdc7207 */ /* 0x000fe20000800000 */
[----:B--2---:R-:W-:-:S05]  /*26460*/  VIADD R3, R3, 0x1 ;  /* 0x0000000103037836 */ /* 0x004fca0000000000 */
[----:B------:R1:W-:Y:S03]  /*26470*/  STL [R1+0xa0], R3 ;  /* 0x0000a00301007387 */ /* 0x0003e60000100800 */
.L_x_2781:
[----:B------:R-:W2:Y:S08]  /*26480*/  S2UR UR4, SR_CgaCtaId ;  /* 0x00000000000479c3 */ /* 0x000eb00000008800 */
[----:B------:R-:W-:Y:S01]  /*26490*/  BAR.SYNC.DEFER_BLOCKING 0x5, 0x180 ;  /* 0x0146000000007b1d */ /* 0x000fe20000010000 */
[----:B------:R-:W-:-:S05]  /*264a0*/  MOV R23, 0x400 ;  /* 0x0000040000177802 */ /* 0x000fca0000000f00 */
[----:B------:R-:W-:Y:S01]  /*264b0*/  BSSY B0, `(.L_x_2905) ;  /* 0x0000464000007945 */ /* 0x000fe20003800000 */
[----:B--2---:R-:W-:-:S05]  /*264c0*/  IMAD.U32 R0, RZ, RZ, UR4 ;  /* 0x00000004ff007e24 */ /* 0x004fca000f8e00ff */
[----:B------:R2:W-:Y:S01]  /*264d0*/  STL [R1+0x50], R0 ;  /* 0x0000500001007387 */ /* 0x0005e20000100800 */
[----:B------:R-:W-:-:S05]  /*264e0*/  LEA R23, R0, R23, 0x18 ;  /* 0x0000001700177211 */ /* 0x000fca00078ec0ff */
[----:B------:R2:W3:Y:S01]  /*264f0*/  LDS.128 R4, [R23+0x388d0] ;  /* 0x0388d00017047984 */ /* 0x0004e20000000c00 */
[----:B------:R-:W-:Y:S06]  /*26500*/  BAR.ARV 0x4, 0x180 ;  /* 0x0106000000007b1d */ /* 0x000fec0000002000 */
[----:B------:R-:W-:Y:S05]  /*26510*/  @P0 BRA `(.L_x_2906) ;  /* 0x0000003400ec0947 */ /* 0x000fea0003800000 */
[----:B------:R-:W4:Y:S01]  /*26520*/  LDL R2, [R1+0x1d0] ;  /* 0x0001d00001027983 */ /* 0x000f220000100800 */
[----:B--2---:R-:W2:Y:S01]  /*26530*/  S2R R0, SR_SWINHI ;  /* 0x0000000000007919 */ /* 0x004ea20000002f00 */
[----:B01----:R-:W-:Y:S01]  /*26540*/  F2FP.F16.F32.PACK_AB R10, R29, R28 ;  /* 0x0000001c1d0a723e */ /* 0x003fe200000000ff */
[----:B------:R-:W-:Y:S01]  /*26550*/  ULDC.64 UR6, c[0x0][0xc00] ;  /* 0x0003000000067ab9 */ /* 0x000fe20000000a00 */
[----:B------:R-:W-:Y:S01]  /*26560*/  F2FP.F16.F32.PACK_AB R11, R31, R30 ;  /* 0x0000001e1f0b723e */ /* 0x000fe200000000ff */
[----:B------:R-:W4:Y:S01]  /*26570*/  LDL.LU R155, [R1+0x98] ;  /* 0x00009800019b7983 */ /* 0x000f220000300800 */
[----:B------:R-:W-:Y:S01]  /*26580*/  F2FP.F16.F32.PACK_AB R12, R33, R32 ;  /* 0x00000020210c723e */ /* 0x000fe200000000ff */
[----:B------:R-:W-:Y:S01]  /*26590*/  ULDC.64 UR4, c[0x0][0xc08] ;  /* 0x0003020000047ab9 */ /* 0x000fe20000000a00 */
[----:B------:R-:W-:Y:S01]  /*265a0*/  F2FP.F16.F32.PACK_AB R13, R35, R34 ;  /* 0x00000022230d723e */ /* 0x000fe200000000ff */
[----:B-----5:R-:W4:Y:S01]  /*265b0*/  LDL.LU R152, [R1+0x9c] ;  /* 0x00009c0001987983 */ /* 0x020f220000300800 */
[----:B------:R-:W-:-:S02]  /*265c0*/  F2FP.F16.F32.PACK_AB R14, R37, R36 ;  /* 0x00000024250e723e */ /* 0x000fc400000000ff */
[----:B------:R-:W-:Y:S01]  /*265d0*/  F2FP.F16.F32.PACK_AB R15, R39, R38 ;  /* 0x00000026270f723e */ /* 0x000fe200000000ff */
[----:B---3--:R-:W3:Y:S01]  /*265e0*/  LDL.LU R4, [R1+0x90] ;  /* 0x0000900001047983 */ /* 0x008ee20000300800 */
[----:B------:R-:W-:Y:S02]  /*265f0*/  MOV R20, R23 ;  /* 0x0000001700147202 */ /* 0x000fe40000000f00 */
[----:B--2---:R-:W-:Y:S01]  /*26600*/  MOV R21, R0 ;  /* 0x0000000000157202 */ /* 0x004fe20000000f00 */
[----:B------:R-:W-:Y:S02]  /*26610*/  BAR.SYNC.DEFER_BLOCKING 0x1, 0x100 ;  /* 0x0044000000007b1d */ /* 0x000fe40000010000 */
[----:B----4-:R-:W-:-:S03]  /*26620*/  IMAD.WIDE R2, R2, 0x2, R20 ;  /* 0x0000000202027825 */ /* 0x010fc600078e0214 */
        /* <DEDUP_REMOVED lines=171> */
[----:B------:R-:W-:Y:S02]  /*270e0*/  ISETP.NE.AND.EX P1, PT, RZ, UR7, PT, P1 ;  /* 0x00000007ff007c0c */ /* 0x000fe4000bf25310 */
[----:B------:R-:W-:Y:S01]  /*270f0*/  IADD3 R10, P0, R155, UR6, RZ ;  /* 0x000000069b0a7c10 */ /* 0x000fe2000ff1e0ff */
[----:B------:R-:W-:-:S03]  /*27100*/  IMAD.MOV.U32 R3, RZ, RZ, RZ ;  /* 0x000000ffff037224 */ /* 0x000fc600078e00ff */
[----:B------:R-:W-:-:S07]  /*27110*/  IADD3.X R11, R152, UR7, RZ, P0, !PT ;  /* 0x00000007980b7c10 */ /* 0x000fce00087fe4ff */
[----:B------:R-:W5:Y:S01]  /*27120*/  @P1 LDG.E R3, desc[UR60][R10.64] ;  /* 0x0000003c0a031981 */ /* 0x000f62000c1e1900 */
[----:B------:R-:W-:-:S04]  /*27130*/  ISETP.NE.U32.AND P0, PT, RZ, UR4, PT ;  /* 0x00000004ff007c0c */ /* 0x000fc8000bf05070 */
[----:B------:R-:W-:Y:S01]  /*27140*/  ISETP.NE.AND.EX P0, PT, RZ, UR5, PT, P0 ;  /* 0x00000005ff007c0c */ /* 0x000fe2000bf05300 */
[----:B0-----:R-:W-:-:S12]  /*27150*/  IMAD.MOV.U32 R15, RZ, RZ, 0x9b8 ;  /* 0x000009b8ff0f7424 */ /* 0x001fd800078e00ff */
[----:B------:R-:W-:Y:S01]  /*27160*/  @P0 IADD3 R8, P2, R155, UR4, RZ ;  /* 0x000000049b080c10 */ /* 0x000fe2000ff5e0ff */
[----:B------:R-:W-:-:S03]  /*27170*/  ULDC UR4, c[0x0][0xa88] ;  /* 0x0002a20000047ab9 */ /* 0x000fc60000000800 */
[----:B------:R-:W-:Y:S02]  /*27180*/  @P0 IADD3.X R9, R152, UR5, RZ, P2, !PT ;  /* 0x0000000598090c10 */ /* 0x000fe400097fe4ff */
[C---:B---3--:R-:W-:Y:S02]  /*27190*/  ISETP.NE.AND P2, PT, R4.reuse, RZ, PT ;  /* 0x000000ff0400720c */ /* 0x048fe40003f45270 */
[----:B------:R-:W-:Y:S01]  /*271a0*/  MOV R0, UR4 ;  /* 0x0000000400007c02 */ /* 0x000fe20008000f00 */
[----:B------:R-:W-:Y:S02]  /*271b0*/  ULDC UR4, c[0x0][0xad4] ;  /* 0x0002b50000047ab9 */ /* 0x000fe40000000800 */
[----:B------:R-:W-:-:S03]  /*271c0*/  SEL R2, R4, UR4, P2 ;  /* 0x0000000404027c07 */ /* 0x000fc60009000000 */
[----:B------:R0:W5:Y:S01]  /*271d0*/  @P0 LDG.E R0, desc[UR60][R8.64] ;  /* 0x0000003c08000981 */ /* 0x000162000c1e1900 */
[----:B------:R-:W-:-:S04]  /*271e0*/  ISETP.GT.AND P2, PT, R2, 0x1, PT ;  /* 0x000000010200780c */ /* 0x000fc80003f44270 */
[----:B------:R-:W-:-:S04]  /*271f0*/  SEL R15, R15, 0x978, P2 ;  /* 0x000009780f0f7807 */ /* 0x000fc80001000000 */
[----:B------:R1:W2:Y:S08]  /*27200*/  LDC.64 R12, c[0x0][R15+0x220] ;  /* 0x000088000f0c7b82 */ /* 0x0002b00000000a00 */
[----:B0-----:R1:W0:Y:S01]  /*27210*/  LDC.64 R8, c[0x0][R15+0x218] ;  /* 0x000086000f087b82 */ /* 0x0012220000000a00 */
[----:B------:R-:W-:Y:S05]  /*27220*/  @P0 BRA `(.L_x_2907) ;  /* 0x0000000000100947 */ /* 0x000fea0003800000 */
[----:B------:R-:W-:Y:S05]  /*27230*/  @!P1 BRA `(.L_x_2907) ;  /* 0x00000000000c9947 */ /* 0x000fea0003800000 */
[----:B-----5:R-:W3:Y:S04]  /*27240*/  LDG.E R0, desc[UR60][R10.64] ;  /* 0x0000003c0a007981 */ /* 0x020ee8000c1e1900 */
[----:B------:R-:W3:Y:S02]  /*27250*/  LDG.E R10, desc[UR60][R10.64+0x4] ;  /* 0x0000043c0a0a7981 */ /* 0x000ee4000c1e1900 */
[----:B---3--:R-:W-:-:S07]  /*27260*/  IMAD.IADD R0, R10, 0x1, -R0 ;  /* 0x000000010a007824 */ /* 0x008fce00078e0a00 */
.L_x_2907:
[----:B------:R-:W3:Y:S01]  /*27270*/  LDL.LU R2, [R1+0x94] ;  /* 0x0000940001027983 */ /* 0x000ee20000300800 */
[----:B------:R-:W4:Y:S03]  /*27280*/  LDC R156, c[0x0][0xbe8] ;  /* 0x0002fa00ff9c7b82 */ /* 0x000f260000000800 */
[----:B------:R-:W2:Y:S04]  /*27290*/  LDL.LU R4, [R1+0x124] ;  /* 0x0001240001047983 */ /* 0x000ea80000300800 */
[----:B------:R-:W2:Y:S04]  /*272a0*/  LDL R157, [R1+0xa4] ;  /* 0x0000a400019d7983 */ /* 0x000ea80000100800 */
[----:B------:R-:W2:Y:S04]  /*272b0*/  LDL R155, [R1+0x84] ;  /* 0x00008400019b7983 */ /* 0x000ea80000100800 */
[----:B------:R-:W2:Y:S04]  /*272c0*/  LDL R158, [R1+0x74] ;  /* 0x00007400019e7983 */ /* 0x000ea80000100800 */
[----:B------:R-:W2:Y:S04]  /*272d0*/  LDL R160, [R1+0x1cc] ;  /* 0x0001cc0001a07983 */ /* 0x000ea80000100800 */
[----:B------:R-:W2:Y:S01]  /*272e0*/  LDL R159, [R1+0x13c] ;  /* 0x00013c00019f7983 */ /* 0x000ea20000100800 */
[----:B------:R-:W1:Y:S01]  /*272f0*/  LDC.64 R10, c[0x0][R15+0x228] ;  /* 0x00008a000f0a7b82 */ /* 0x000e620000000a00 */
[----:B------:R-:W-:-:S02]  /*27300*/  ISETP.NE.U32.AND P0, PT, RZ, UR6, PT ;  /* 0x00000006ff007c0c */ /* 0x000fc4000bf05070 */
[----:B----4-:R-:W-:Y:S02]  /*27310*/  ISETP.NE.AND P1, PT, R156, 0x1, PT ;  /* 0x000000019c00780c */ /* 0x010fe40003f25270 */
[----:B------:R-:W-:Y:S01]  /*27320*/  ISETP.NE.AND.EX P0, PT, RZ, UR7, PT, P0 ;  /* 0x00000007ff007c0c */ /* 0x000fe2000bf05300 */
[-C--:B0-----:R-:W-:Y:S02]  /*27330*/  IMAD R14, R9, R224.reuse, RZ ;  /* 0x000000e0090e7224 */ /* 0x081fe400078e02ff */
[----:B------:R-:W-:-:S05]  /*27340*/  IMAD.WIDE.U32 R8, R8, R224, RZ ;  /* 0x000000e008087225 */ /* 0x000fca00078e00ff */
[----:B------:R-:W-:-:S03]  /*27350*/  IADD3 R14, R9, R14, RZ ;  /* 0x0000000e090e7210 */ /* 0x000fc60007ffe0ff */
[----:B------:R-:W0:Y:S01]  /*27360*/  @P1 LDC R9, c[0x0][0xbec] ;  /* 0x0002fb00ff091b82 */ /* 0x000e220000000800 */
[----:B-----5:R-:W-:Y:S01]  /*27370*/  IMAD R0, R0, R156, RZ ;  /* 0x0000009c00007224 */ /* 0x020fe200078e02ff */
[----:B---3--:R-:W-:Y:S02]  /*27380*/  SEL R2, R2, RZ, !P0 ;  /* 0x000000ff02027207 */ /* 0x008fe40004000000 */
[----:B--2---:R-:W-:-:S03]  /*27390*/  SEL R4, R4, RZ, !P0 ;  /* 0x000000ff04047207 */ /* 0x004fc60004000000 */
[----:B------:R-:W-:-:S04]  /*273a0*/  IMAD R13, R13, R2, RZ ;  /* 0x000000020d0d7224 */ /* 0x000fc800078e02ff */
[C---:B------:R-:W-:Y:S02]  /*273b0*/  IMAD R4, R12.reuse, R4, R13 ;  /* 0x000000040c047224 */ /* 0x040fe400078e020d */
[----:B------:R-:W-:-:S03]  /*273c0*/  IMAD.WIDE.U32 R12, R12, R2, RZ ;  /* 0x000000020c0c7225 */ /* 0x000fc600078e00ff */
[----:B------:R-:W-:Y:S02]  /*273d0*/  IADD3 R12, P0, P3, R12, R8, R3 ;  /* 0x000000080c0c7210 */ /* 0x000fe40007b1e003 */
[----:B------:R-:W2:Y:S01]  /*273e0*/  @P1 LDC R8, c[0x0][0xbf0] ;  /* 0x0002fc00ff081b82 */ /* 0x000ea20000000800 */
[----:B------:R-:W-:Y:S01]  /*273f0*/  IMAD.IADD R13, R13, 0x1, R4 ;  /* 0x000000010d0d7824 */ /* 0x000fe200078e0204 */
[----:B------:R-:W-:-:S05]  /*27400*/  SEL R4, R157, RZ, P2 ;  /* 0x000000ff9d047207 */ /* 0x000fca0001000000 */
[-C--:B-1----:R-:W-:Y:S02]  /*27410*/  IMAD R152, R11, R4.reuse, RZ ;  /* 0x000000040b987224 */ /* 0x082fe400078e02ff */
[----:B------:R-:W-:Y:S01]  /*27420*/  IMAD.WIDE.U32 R10, R10, R4, RZ ;  /* 0x000000040a0a7225 */ /* 0x000fe200078e00ff */
[----:B------:R-:W-:-:S04]  /*27430*/  SHF.R.S32.HI R4, RZ, 0x1f, R3 ;  /* 0x0000001fff047819 */ /* 0x000fc80000011403 */
[----:B------:R-:W-:Y:S01]  /*27440*/  IADD3.X R13, R13, R14, R4, P0, P3 ;  /* 0x0000000e0d0d7210 */ /* 0x000fe200007e6404 */
[----:B------:R-:W-:-:S04]  /*27450*/  IMAD.IADD R14, R155, 0x1, R158 ;  /* 0x000000019b0e7824 */ /* 0x000fc800078e029e */
[----:B0-----:R-:W-:-:S04]  /*27460*/  @P1 IMAD.HI.U32 R9, R14, R9, RZ ;  /* 0x000000090e091227 */ /* 0x001fc800078e00ff */
[----:B------:R-:W-:Y:S01]  /*27470*/  IMAD.MOV.U32 R155, RZ, RZ, R14 ;  /* 0x000000ffff9b7224 */ /* 0x000fe200078e000e */
[----:B--2---:R-:W-:Y:S02]  /*27480*/  @P1 SHF.R.U32.HI R155, RZ, R8, R9 ;  /* 0x00000008ff9b1219 */ /* 0x004fe40000011609 */
[----:B------:R0:W1:Y:S02]  /*27490*/  LDC.64 R8, c[0x0][R15+0x210] ;  /* 0x000084000f087b82 */ /* 0x0000640000000a00 */
[----:B0-----:R-:W-:-:S05]  /*274a0*/  IADD3 R15, -R155, RZ, RZ ;  /* 0x000000ff9b0f7210 */ /* 0x001fca0007ffe1ff */
[----:B------:R-:W-:Y:S01]  /*274b0*/  IMAD R15, R156, R15, R14 ;  /* 0x0000000f9c0f7224 */ /* 0x000fe200078e020e */
[----:B------:R-:W-:Y:S01]  /*274c0*/  IADD3 R10, P0, P3, R155, R12, R10 ;  /* 0x0000000c9b0a7210 */ /* 0x000fe20007b1e00a */
[----:B------:R-:W-:Y:S01]  /*274d0*/  IMAD.IADD R152, R11, 0x1, R152 ;  /* 0x000000010b987824 */ /* 0x000fe200078e0298 */
[----:B------:R-:W-:Y:S02]  /*274e0*/  SHF.R.S32.HI R11, RZ, 0x1f, R155 ;  /* 0x0000001fff0b7819 */ /* 0x000fe4000001149b */
[----:B------:R-:W-:Y:S02]  /*274f0*/  SHF.R.S32.HI R12, RZ, 0x1f, R15 ;  /* 0x0000001fff0c7819 */ /* 0x000fe4000001140f */
[----:B------:R-:W-:Y:S01]  /*27500*/  IADD3.X R11, R11, R13, R152, P0, P3 ;  /* 0x0000000d0b0b7210 */ /* 0x000fe200007e6498 */
[----:B-1----:R-:W-:-:S04]  /*27510*/  IMAD R9, R9, R15, RZ ;  /* 0x0000000f09097224 */ /* 0x002fc800078e02ff */
[C---:B------:R-:W-:Y:S02]  /*27520*/  IMAD R9, R8.reuse, R12, R9 ;  /* 0x0000000c08097224 */ /* 0x040fe400078e0209 */
[----:B------:R-:W0:Y:S01]  /*27530*/  LDC.64 R12, c[0x0][0xba8] ;  /* 0x0002ea00ff0c7b82 */ /* 0x000e220000000a00 */
[----:B------:R-:W-:-:S07]  /*27540*/  IMAD.WIDE.U32 R10, R8, R15, R10 ;  /* 0x0000000f080a7225 */ /* 0x000fce00078e000a */
[----:B0-----:R-:W0:Y:S08]  /*27550*/  @!P2 LDC R12, c[0x0][0xb50] ;  /* 0x0002d400ff0cab82 */ /* 0x001e300000000800 */
[----:B------:R-:W1:Y:S01]  /*27560*/  @!P2 LDC R13, c[0x0][0xb54] ;  /* 0x0002d500ff0dab82 */ /* 0x000e620000000800 */
[----:B------:R-:W-:Y:S01]  /*27570*/  IMAD.IADD R9, R11, 0x1, R9 ;  /* 0x000000010b097824 */ /* 0x000fe200078e0209 */
[----:B0-----:R-:W-:-:S04]  /*27580*/  LEA R12, P0, R10, R12, 0x2 ;  /* 0x0000000c0a0c7211 */ /* 0x001fc800078010ff */
[----:B-1----:R-:W-:Y:S01]  /*27590*/  LEA.HI.X R13, R10, R13, R9, 0x2, P0 ;  /* 0x0000000d0a0d7211 */ /* 0x002fe200000f1409 */
[----:B------:R-:W-:Y:S04]  /*275a0*/  SHFL.IDX PT, R8, R12, RZ, 0x1c1f ;  /* 0x001c1fff0c087589 */ /* 0x000fe800000e0000 */
[----:B------:R-:W0:Y:S04]  /*275b0*/  SHFL.IDX PT, R9, R13, RZ, 0x1c1f ;  /* 0x001c1fff0d097589 */ /* 0x000e2800000e0000 */
[----:B------:R-:W-:Y:S04]  /*275c0*/  SHFL.IDX PT, R10, R12, 0x1, 0x1c1f ;  /* 0x003c1f000c0a7f89 */ /* 0x000fe800000e0000 */
[----:B------:R1:W2:Y:S01]  /*275d0*/  SHFL.IDX PT, R11, R13, 0x1, 0x1c1f ;  /* 0x003c1f000d0b7f89 */ /* 0x0002a200000e0000 */
[----:B------:R-:W-:Y:S01]  /*275e0*/  LOP3.LUT P0, RZ, R159, 0x3, RZ, 0xc0, !PT ;  /* 0x000000039fff7812 */ /* 0x000fe2000780c0ff */
[----:B-1----:R-:W-:-:S04]  /*275f0*/  IMAD.IADD R13, R160, 0x1, R158 ;  /* 0x00000001a00d7824 */ /* 0x002fc800078e029e */
[C---:B------:R-:W-:Y:S01]  /*27600*/  VIADD R12, R13.reuse, 0x8 ;  /* 0x000000080d0c7836 */ /* 0x040fe20000000000 */
[----:B------:R-:W-:-:S04]  /*27610*/  ISETP.GE.OR P3, PT, R13, R0, P0 ;  /* 0x000000000d00720c */ /* 0x000fc80000766670 */
[----:B------:R-:W-:-:S09]  /*27620*/  ISETP.GE.OR P0, PT, R12, R0, P0 ;  /* 0x000000000c00720c */ /* 0x000fd20000706670 */
[----:B0-----:R0:W-:Y:S04]  /*27630*/  @!P3 ST.E desc[UR60][R8.64], R154 ;  /* 0x0000009a0800b985 */ /* 0x0011e8000c10193c */
[----:B--2---:R0:W-:Y:S01]  /*27640*/  @!P0 ST.E desc[UR60][R10.64], R153 ;  /* 0x000000990a008985 */ /* 0x0041e2000c10193c */
[----:B------:R-:W-:Y:S05]  /*27650*/  @P2 BRA `(.L_x_2908) ;  /* 0x0000000c00c82947 */ /* 0x000fea0003800000 */
[----:B------:R-:W0:Y:S01]  /*27660*/  LDL R159, [R1+0x8c] ;  /* 0x00008c00019f7983 */ /* 0x000e220000100800 */
[----:B------:R-:W1:Y:S01]  /*27670*/  @P1 LDC R85, c[0x0][0xbec] ;  /* 0x0002fb00ff551b82 */ /* 0x000e620000000800 */
[----:B------:R-:W-:Y:S02]  /*27680*/  ULDC.64 UR4, c[0x0][0xaa0] ;  /* 0x0002a80000047ab9 */ /* 0x000fe40000000a00 */
[----:B------:R-:W-:-:S05]  /*27690*/  IMAD R4, R4, UR4, RZ ;  /* 0x0000000404047c24 */ /* 0x000fca000f8e02ff */
[----:B------:R-:W2:Y:S01]  /*276a0*/  @P1 LDC R82, c[0x0][0xbf0] ;  /* 0x0002fc00ff521b82 */ /* 0x000ea20000000800 */
[----:B------:R-:W-:Y:S01]  /*276b0*/  IMAD R81, R3, UR5, R4 ;  /* 0x0000000503517c24 */ /* 0x000fe2000f8e0204 */
[----:B------:R-:W-:Y:S01]  /*276c0*/  SHF.R.S32.HI R83, RZ, 0x1f, R2 ;  /* 0x0000001fff537819 */ /* 0x000fe20000011402 */
[----:B------:R-:W-:Y:S01]  /*276d0*/  BSSY B1, `(.L_x_2909) ;  /* 0x00000a6000017945 */ /* 0x000fe20003800000 */
[----:B0-----:R-:W-:-:S05]  /*276e0*/  LEA R9, R225, R159, 0x3 ;  /* 0x0000009fe1097211 */ /* 0x001fca00078e18ff */
[----:B------:R-:W-:-:S04]  /*276f0*/  IMAD.SHL.U32 R9, R9, 0x8, RZ ;  /* 0x0000000809097824 */ /* 0x000fc800078e00ff */
[----:B------:R-:W-:-:S03]  /*27700*/  IMAD.WIDE R20, R9, 0x2, R20 ;  /* 0x0000000209147825 */ /* 0x000fc600078e0214 */
[C---:B------:R-:W-:Y:S02]  /*27710*/  IADD3 R13, P4, R20.reuse, 0x1000, RZ ;  /* 0x00001000140d7810 */ /* 0x040fe40007f9e0ff */
[----:B------:R-:W-:Y:S02]  /*27720*/  IADD3 R25, P3, R20, 0x2000, RZ ;  /* 0x0000200014197810 */ /* 0x000fe40007f7e0ff */
[----:B------:R-:W-:Y:S02]  /*27730*/  LOP3.LUT R12, R13, 0x380, RZ, 0xc0, !PT ;  /* 0x000003800d0c7812 */ /* 0x000fe400078ec0ff */
[----:B------:R-:W-:Y:S02]  /*27740*/  LOP3.LUT R24, R25, 0x380, RZ, 0xc0, !PT ;  /* 0x0000038019187812 */ /* 0x000fe400078ec0ff */
[----:B------:R-:W-:Y:S02]  /*27750*/  SHF.R.U64 R12, R12, 0x3, RZ ;  /* 0x000000030c0c7819 */ /* 0x000fe400000012ff */
[----:B------:R-:W-:-:S02]  /*27760*/  SHF.R.U64 R24, R24, 0x3, RZ ;  /* 0x0000000318187819 */ /* 0x000fc400000012ff */
[----:B------:R-:W-:Y:S02]  /*27770*/  IADD3 R29, P2, R20, 0x3000, RZ ;  /* 0x00003000141d7810 */ /* 0x000fe40007f5e0ff */
[----:B------:R-:W-:Y:S01]  /*27780*/  LOP3.LUT R12, R12, R13, RZ, 0x3c, !PT ;  /* 0x0000000d0c0c7212 */ /* 0x000fe200078e3cff */
[--C-:B------:R-:W-:Y:S01]  /*27790*/  IMAD.X R13, RZ, RZ, R21.reuse, P4 ;  /* 0x000000ffff0d7224 */ /* 0x100fe200020e0615 */
[----:B------:R-:W-:Y:S01]  /*277a0*/  LOP3.LUT R24, R24, R25, RZ, 0x3c, !PT ;  /* 0x0000001918187212 */ /* 0x000fe200078e3cff */
[----:B------:R-:W-:Y:S01]  /*277b0*/  IMAD.X R25, RZ, RZ, R21, P3 ;  /* 0x000000ffff197224 */ /* 0x000fe200018e0615 */
[----:B------:R-:W-:Y:S02]  /*277c0*/  LOP3.LUT R28, R29, 0x380, RZ, 0xc0, !PT ;  /* 0x000003801d1c7812 */ /* 0x000fe400078ec0ff */
[C---:B------:R-:W-:Y:S01]  /*277d0*/  IADD3 R33, P0, R20.reuse, 0x4000, RZ ;  /* 0x0000400014217810 */ /* 0x040fe20007f1e0ff */
[----:B------:R-:W-:Y:S01]  /*277e0*/  IMAD R80, R159, 0x20, R225 ;  /* 0x000000209f507824 */ /* 0x000fe200078e02e1 */
[C---:B------:R-:W-:Y:S01]  /*277f0*/  IADD3 R37, P6, R20.reuse, 0x5000, RZ ;  /* 0x0000500014257810 */ /* 0x040fe20007fde0ff */
[----:B------:R-:W5:Y:S01]  /*27800*/  LD.E.128 R12, desc[UR60][R12.64] ;  /* 0x0000003c0c0c7980 */ /* 0x000f62000c101d00 */
[----:B------:R-:W-:-:S02]  /*27810*/  IADD3 R41, P5, R20, 0x6000, RZ ;  /* 0x0000600014297810 */ /* 0x000fc40007fbe0ff */
[C---:B------:R-:W-:Y:S01]  /*27820*/  IADD3 R45, P4, R20.reuse, 0x7000, RZ ;  /* 0x00007000142d7810 */ /* 0x040fe20007f9e0ff */
[----:B------:R-:W5:Y:S01]  /*27830*/  LD.E.128 R24, desc[UR60][R24.64] ;  /* 0x0000003c18187980 */ /* 0x000f62000c101d00 */
[----:B------:R-:W-:Y:S02]  /*27840*/  IADD3 R49, P3, R20, 0x8000, RZ ;  /* 0x0000800014317810 */ /* 0x000fe40007f7e0ff */
[----:B------:R-:W-:Y:S02]  /*27850*/  SHF.R.U64 R28, R28, 0x3, RZ ;  /* 0x000000031c1c7819 */ /* 0x000fe400000012ff */
[----:B------:R-:W-:Y:S02]  /*27860*/  LOP3.LUT R32, R33, 0x380, RZ, 0xc0, !PT ;  /* 0x0000038021207812 */ /* 0x000fe400078ec0ff */
[----:B------:R-:W-:Y:S02]  /*27870*/  LOP3.LUT R36, R37, 0x380, RZ, 0xc0, !PT ;  /* 0x0000038025247812 */ /* 0x000fe400078ec0ff */
[----:B------:R-:W-:-:S02]  /*27880*/  LOP3.LUT R40, R41, 0x380, RZ, 0xc0, !PT ;  /* 0x0000038029287812 */ /* 0x000fc400078ec0ff */
[----:B------:R-:W-:Y:S02]  /*27890*/  LOP3.LUT R44, R45, 0x380, RZ, 0xc0, !PT ;  /* 0x000003802d2c7812 */ /* 0x000fe400078ec0ff */
[----:B------:R-:W-:Y:S02]  /*278a0*/  LOP3.LUT R48, R49, 0x380, RZ, 0xc0, !PT ;  /* 0x0000038031307812 */ /* 0x000fe400078ec0ff */
[----:B------:R-:W-:Y:S02]  /*278b0*/  LOP3.LUT R28, R28, R29, RZ, 0x3c, !PT ;  /* 0x0000001d1c1c7212 */ /* 0x000fe400078e3cff */
[----:B------:R-:W-:Y:S02]  /*278c0*/  SHF.R.U64 R32, R32, 0x3, RZ ;  /* 0x0000000320207819 */ /* 0x000fe400000012ff */
[----:B------:R-:W-:Y:S02]  /*278d0*/  SHF.R.U64 R36, R36, 0x3, RZ ;  /* 0x0000000324247819 */ /* 0x000fe400000012ff */
[----:B------:R-:W-:-:S02]  /*278e0*/  SHF.R.U64 R40, R40, 0x3, RZ ;  /* 0x0000000328287819 */ /* 0x000fc400000012ff */
[----:B------:R-:W-:Y:S02]  /*278f0*/  IADD3.X R29, RZ, R21, RZ, P2, !PT ;  /* 0x00000015ff1d7210 */ /* 0x000fe400017fe4ff */
[----:B------:R-:W-:Y:S02]  /*27900*/  SHF.R.U64 R44, R44, 0x3, RZ ;  /* 0x000000032c2c7819 */ /* 0x000fe400000012ff */
[----:B------:R-:W-:Y:S02]  /*27910*/  SHF.R.U64 R48, R48, 0x3, RZ ;  /* 0x0000000330307819 */ /* 0x000fe400000012ff */
[----:B------:R-:W-:Y:S01]  /*27920*/  IADD3 R53, P2, R20, 0x9000, RZ ;  /* 0x0000900014357810 */ /* 0x000fe20007f5e0ff */
        /* <DEDUP_REMOVED lines=8> */
[----:B------:R-:W5:Y:S01]  /*279b0*/  LD.E.128 R32, desc[UR60][R32.64] ;  /* 0x0000003c20207980 */ /* 0x000f62000c101d00 */
[----:B------:R-:W-:Y:S01]  /*279c0*/  LOP3.LUT R48, R48, R49, RZ, 0x3c, !PT ;  /* 0x0000003130307212 */ /* 0x000fe200078e3cff */
[----:B------:R-:W-:Y:S01]  /*279d0*/  IMAD.X R49, RZ, RZ, R21, P3 ;  /* 0x000000ffff317224 */ /* 0x000fe200018e0615 */
[----:B------:R-:W-:Y:S01]  /*279e0*/  LOP3.LUT R52, R53, 0x380, RZ, 0xc0, !PT ;  /* 0x0000038035347812 */ /* 0x000fe200078ec0ff */
[----:B------:R-:W5:Y:S01]  /*279f0*/  LD.E.128 R36, desc[UR60][R36.64] ;  /* 0x0000003c24247980 */ /* 0x000f62000c101d00 */
[----:B------:R-:W-:-:S02]  /*27a00*/  IADD3.X R45, RZ, R21, RZ, P4, !PT ;  /* 0x00000015ff2d7210 */ /* 0x000fc400027fe4ff */
[C---:B------:R-:W-:Y:S01]  /*27a10*/  IADD3 R57, P0, R20.reuse, 0xa000, RZ ;  /* 0x0000a00014397810 */ /* 0x040fe20007f1e0ff */
[----:B------:R-:W5:Y:S01]  /*27a20*/  LD.E.128 R40, desc[UR60][R40.64] ;  /* 0x0000003c28287980 */ /* 0x000f62000c101d00 */
[C---:B------:R-:W-:Y:S02]  /*27a30*/  IADD3 R61, P6, R20.reuse, 0xb000, RZ ;  /* 0x0000b000143d7810 */ /* 0x040fe40007fde0ff */
[C---:B------:R-:W-:Y:S01]  /*27a40*/  IADD3 R65, P5, R20.reuse, 0xc000, RZ ;  /* 0x0000c00014417810 */ /* 0x040fe20007fbe0ff */
[----:B------:R-:W5:Y:S01]  /*27a50*/  LD.E.128 R44, desc[UR60][R44.64] ;  /* 0x0000003c2c2c7980 */ /* 0x000f62000c101d00 */
[C---:B------:R-:W-:Y:S02]  /*27a60*/  IADD3 R69, P4, R20.reuse, 0xd000, RZ ;  /* 0x0000d00014457810 */ /* 0x040fe40007f9e0ff */
[----:B------:R-:W-:Y:S01]  /*27a70*/  IADD3 R73, P3, R20, 0xe000, RZ ;  /* 0x0000e00014497810 */ /* 0x000fe20007f7e0ff */
[----:B------:R-:W5:Y:S01]  /*27a80*/  LD.E.128 R48, desc[UR60][R48.64] ;  /* 0x0000003c30307980 */ /* 0x000f62000c101d00 */
[----:B------:R-:W-:-:S02]  /*27a90*/  SHF.R.U64 R52, R52, 0x3, RZ ;  /* 0x0000000334347819 */ /* 0x000fc400000012ff */
[----:B------:R-:W-:Y:S02]  /*27aa0*/  LOP3.LUT R56, R57, 0x380, RZ, 0xc0, !PT ;  /* 0x0000038039387812 */ /* 0x000fe400078ec0ff */
[----:B------:R-:W-:Y:S02]  /*27ab0*/  LOP3.LUT R60, R61, 0x380, RZ, 0xc0, !PT ;  /* 0x000003803d3c7812 */ /* 0x000fe400078ec0ff */
[----:B------:R-:W-:Y:S02]  /*27ac0*/  LOP3.LUT R64, R65, 0x380, RZ, 0xc0, !PT ;  /* 0x0000038041407812 */ /* 0x000fe400078ec0ff */
[----:B------:R-:W-:Y:S02]  /*27ad0*/  LOP3.LUT R68, R69, 0x380, RZ, 0xc0, !PT ;  /* 0x0000038045447812 */ /* 0x000fe400078ec0ff */
[----:B------:R-:W-:Y:S02]  /*27ae0*/  LOP3.LUT R72, R73, 0x380, RZ, 0xc0, !PT ;  /* 0x0000038049487812 */ /* 0x000fe400078ec0ff */
[----:B------:R-:W-:-:S02]  /*27af0*/  LOP3.LUT R9, R20, 0x380, RZ, 0xc0, !PT ;  /* 0x0000038014097812 */ /* 0x000fc400078ec0ff */
[----:B------:R-:W-:Y:S01]  /*27b00*/  LOP3.LUT R52, R52, R53, RZ, 0x3c, !PT ;  /* 0x0000003534347212 */ /* 0x000fe200078e3cff */
[----:B------:R-:W-:Y:S01]  /*27b10*/  IMAD.X R53, RZ, RZ, R21, P2 ;  /* 0x000000ffff357224 */ /* 0x000fe200010e0615 */
[----:B------:R-:W-:Y:S02]  /*27b20*/  SHF.R.U64 R56, R56, 0x3, RZ ;  /* 0x0000000338387819 */ /* 0x000fe400000012ff */
[----:B------:R-:W-:Y:S02]  /*27b30*/  SHF.R.U64 R60, R60, 0x3, RZ ;  /* 0x000000033c3c7819 */ /* 0x000fe400000012ff */
[----:B------:R-:W-:Y:S01]  /*27b40*/  SHF.R.U64 R64, R64, 0x3, RZ ;  /* 0x0000000340407819 */ /* 0x000fe200000012ff */
[----:B------:R-:W5:Y:S01]  /*27b50*/  LD.E.128 R52, desc[UR60][R52.64] ;  /* 0x0000003c34347980 */ /* 0x000f62000c101d00 */
[----:B------:R-:W-:Y:S02]  /*27b60*/  SHF.R.U64 R68, R68, 0x3, RZ ;  /* 0x0000000344447819 */ /* 0x000fe400000012ff */
[----:B------:R-:W-:-:S02]  /*27b70*/  SHF.R.U64 R72, R72, 0x3, RZ ;  /* 0x0000000348487819 */ /* 0x000fc400000012ff */
[----:B------:R-:W-:Y:S02]  /*27b80*/  SHF.R.U64 R9, R9, 0x3, RZ ;  /* 0x0000000309097819 */ /* 0x000fe400000012ff */
[----:B------:R-:W-:Y:S02]  /*27b90*/  IADD3 R11, P2, R20, 0xf000, RZ ;  /* 0x0000f000140b7810 */ /* 0x000fe40007f5e0ff */
[----:B------:R-:W-:Y:S01]  /*27ba0*/  LOP3.LUT R56, R56, R57, RZ, 0x3c, !PT ;  /* 0x0000003938387212 */ /* 0x000fe200078e3cff */
[--C-:B------:R-:W-:Y:S01]  /*27bb0*/  IMAD.X R57, RZ, RZ, R21.reuse, P0 ;  /* 0x000000ffff397224 */ /* 0x100fe200000e0615 */
[----:B------:R-:W-:Y:S02]  /*27bc0*/  LOP3.LUT R60, R60, R61, RZ, 0x3c, !PT ;  /* 0x0000003d3c3c7212 */ /* 0x000fe400078e3cff */
[----:B------:R-:W-:Y:S01]  /*27bd0*/  LOP3.LUT R64, R64, R65, RZ, 0x3c, !PT ;  /* 0x0000004140407212 */ /* 0x000fe200078e3cff */
[--C-:B------:R-:W-:Y:S01]  /*27be0*/  IMAD.X R65, RZ, RZ, R21.reuse, P5 ;  /* 0x000000ffff417224 */ /* 0x100fe200028e0615 */
[----:B------:R-:W-:Y:S01]  /*27bf0*/  LOP3.LUT R68, R68, R69, RZ, 0x3c, !PT ;  /* 0x0000004544447212 */ /* 0x000fe200078e3cff */
[--C-:B------:R-:W-:Y:S01]  /*27c00*/  IMAD.X R69, RZ, RZ, R21.reuse, P4 ;  /* 0x000000ffff457224 */ /* 0x100fe200020e0615 */
[----:B------:R-:W-:Y:S01]  /*27c10*/  LOP3.LUT R72, R72, R73, RZ, 0x3c, !PT ;  /* 0x0000004948487212 */ /* 0x000fe200078e3cff */
[--C-:B------:R-:W-:Y:S01]  /*27c20*/  IMAD.X R73, RZ, RZ, R21.reuse, P3 ;  /* 0x000000ffff497224 */ /* 0x100fe200018e0615 */
[----:B------:R-:W-:Y:S01]  /*27c30*/  LOP3.LUT R8, R9, R20, RZ, 0x3c, !PT ;  /* 0x0000001409087212 */ /* 0x000fe200078e3cff */
[----:B------:R-:W-:Y:S01]  /*27c40*/  IMAD.MOV.U32 R9, RZ, RZ, R21 ;  /* 0x000000ffff097224 */ /* 0x000fe200078e0015 */
[-C--:B------:R-:W-:Y:S01]  /*27c50*/  IADD3.X R61, RZ, R21.reuse, RZ, P6, !PT ;  /* 0x00000015ff3d7210 */ /* 0x080fe200037fe4ff */
[----:B------:R-:W5:Y:S01]  /*27c60*/  LD.E.128 R56, desc[UR60][R56.64] ;  /* 0x0000003c38387980 */ /* 0x000f62000c101d00 */
[----:B------:R-:W-:Y:S01]  /*27c70*/  IADD3.X R77, RZ, R21, RZ, P2, !PT ;  /* 0x00000015ff4d7210 */ /* 0x000fe200017fe4ff */
[----:B------:R-:W-:Y:S01]  /*27c80*/  IMAD.WIDE.U32 R20, R3, UR4, RZ ;  /* 0x0000000403147c25 */ /* 0x000fe2000f8e00ff */
[----:B------:R-:W-:Y:S01]  /*27c90*/  ULDC.64 UR4, c[0x0][0xae8] ;  /* 0x0002ba0000047ab9 */ /* 0x000fe20000000a00 */
[----:B------:R-:W-:Y:S01]  /*27ca0*/  IADD3 R80, R158, R80, RZ ;  /* 0x000000509e507210 */ /* 0x000fe20007ffe0ff */
[----:B------:R-:W5:Y:S01]  /*27cb0*/  LD.E.128 R60, desc[UR60][R60.64] ;  /* 0x0000003c3c3c7980 */ /* 0x000f62000c101d00 */
[----:B------:R-:W-:Y:S01]  /*27cc0*/  IMAD.IADD R21, R21, 0x1, R81 ;  /* 0x0000000115157824 */ /* 0x000fe200078e0251 */
[----:B------:R-:W-:-:S02]  /*27cd0*/  LOP3.LUT R10, R11, 0x380, RZ, 0xc0, !PT ;  /* 0x000003800b0a7812 */ /* 0x000fc400078ec0ff */
[----:B------:R-:W5:Y:S01]  /*27ce0*/  LD.E.128 R64, desc[UR60][R64.64] ;  /* 0x0000003c40407980 */ /* 0x000f62000c101d00 */
[----:B------:R-:W-:Y:S01]  /*27cf0*/  IMAD.WIDE.U32 R20, R224, UR4, R20 ;  /* 0x00000004e0147c25 */ /* 0x000fe2000f8e0014 */
[----:B------:R-:W-:Y:S02]  /*27d00*/  SHF.R.U64 R10, R10, 0x3, RZ ;  /* 0x000000030a0a7819 */ /* 0x000fe400000012ff */
[----:B------:R-:W5:Y:S01]  /*27d10*/  LD.E.128 R68, desc[UR60][R68.64] ;  /* 0x0000003c44447980 */ /* 0x000f62000c101d00 */
[----:B-1----:R-:W-:Y:S01]  /*27d20*/  @P1 IMAD.HI.U32 R3, R80, R85, RZ ;  /* 0x0000005550031227 */ /* 0x002fe200078e00ff */
[----:B------:R-:W-:Y:S02]  /*27d30*/  LOP3.LUT R76, R10, R11, RZ, 0x3c, !PT ;  /* 0x0000000b0a4c7212 */ /* 0x000fe400078e3cff */
[----:B------:R-:W5:Y:S01]  /*27d40*/  LD.E.128 R8, desc[UR60][R8.64] ;  /* 0x0000003c08087980 */ /* 0x000f62000c101d00 */
[----:B------:R-:W-:Y:S01]  /*27d50*/  IMAD R21, R224, UR5, R21 ;  /* 0x00000005e0157c24 */ /* 0x000fe2000f8e0215 */
[----:B------:R-:W-:Y:S01]  /*27d60*/  ULDC.64 UR4, c[0x0][0xaf0] ;  /* 0x0002bc0000047ab9 */ /* 0x000fe20000000a00 */
[----:B------:R-:W-:Y:S01]  /*27d70*/  IMAD.MOV.U32 R81, RZ, RZ, R80 ;  /* 0x000000ffff517224 */ /* 0x000fe200078e0050 */
[----:B--2---:R-:W-:Y:S01]  /*27d80*/  @P1 SHF.R.U32.HI R81, RZ, R82, R3 ;  /* 0x00000052ff511219 */ /* 0x004fe20000011603 */
[----:B------:R-:W-:Y:S01]  /*27d90*/  IMAD R83, R83, UR4, RZ ;  /* 0x0000000453537c24 */ /* 0x000fe2000f8e02ff */
[----:B------:R-:W5:Y:S03]  /*27da0*/  LD.E.128 R72, desc[UR60][R72.64] ;  /* 0x0000003c48487980 */ /* 0x000f66000c101d00 */
[C---:B------:R-:W-:Y:S01]  /*27db0*/  IMAD R83, R2.reuse, UR5, R83 ;  /* 0x0000000502537c24 */ /* 0x040fe2000f8e0253 */
[----:B------:R-:W5:Y:S01]  /*27dc0*/  LD.E.128 R76, desc[UR60][R76.64] ;  /* 0x0000003c4c4c7980 */ /* 0x000f62000c101d00 */
[----:B------:R-:W-:Y:S01]  /*27dd0*/  IMAD.WIDE.U32 R2, R2, UR4, R20 ;  /* 0x0000000402027c25 */ /* 0x000fe2000f8e0014 */
[--C-:B------:R-:W-:Y:S01]  /*27de0*/  SHF.R.S32.HI R4, RZ, 0x1f, R81.reuse ;  /* 0x0000001fff047819 */ /* 0x100fe20000011451 */
[----:B------:R-:W-:Y:S01]  /*27df0*/  ULDC.64 UR4, c[0x0][0xae0] ;  /* 0x0002b80000047ab9 */ /* 0x000fe20000000a00 */
[----:B------:R-:W-:Y:S01]  /*27e00*/  @!PT LDS RZ, [RZ] ;  /* 0x00000000fffff984 */ /* 0x000fe20000000800 */
[----:B------:R-:W-:Y:S01]  /*27e10*/  @!PT LDS RZ, [RZ] ;  /* 0x00000000fffff984 */ /* 0x000fe20000000800 */
[----:B------:R-:W-:Y:S01]  /*27e20*/  @!PT LDS RZ, [RZ] ;  /* 0x00000000fffff984 */ /* 0x000fe20000000800 */
[----:B------:R-:W-:Y:S01]  /*27e30*/  @!PT LDS RZ, [RZ] ;  /* 0x00000000fffff984 */ /* 0x000fe20000000800 */
[----:B------:R0:W-:Y:S06]  /*27e40*/  MEMBAR.ALL.CTA ;  /* 0x0000000000007992 */ /* 0x0001ec0000008000 */
[----:B0-----:R-:W0:Y:S01]  /*27e50*/  FENCE.VIEW.ASYNC.S ;  /* 0x00000000000073c6 */ /* 0x001e220000000000 */
[----:B------:R-:W-:-:S02]  /*27e60*/  IMAD.MOV R21, RZ, RZ, -R81 ;  /* 0x000000ffff157224 */ /* 0x000fc400078e0a51 */
[----:B------:R-:W-:Y:S02]  /*27e70*/  IMAD.IADD R3, R3, 0x1, R83 ;  /* 0x0000000103037824 */ /* 0x000fe400078e0253 */
[----:B------:R-:W-:Y:S02]  /*27e80*/  IMAD R21, R156, R21, R80 ;  /* 0x000000159c157224 */ /* 0x000fe400078e0250 */
[----:B------:R-:W-:Y:S02]  /*27e90*/  IMAD R4, R4, UR4, RZ ;  /* 0x0000000404047c24 */ /* 0x000fe4000f8e02ff */
[----:B------:R-:W-:Y:S01]  /*27ea0*/  IMAD.WIDE.U32 R2, R81, UR4, R2 ;  /* 0x0000000451027c25 */ /* 0x000fe2000f8e0002 */
[----:B------:R-:W-:-:S03]  /*27eb0*/  SHF.R.S32.HI R20, RZ, 0x1f, R21 ;  /* 0x0000001fff147819 */ /* 0x000fc60000011415 */
[----:B------:R-:W-:Y:S01]  /*27ec0*/  IMAD R83, R81, UR5, R4 ;  /* 0x0000000551537c24 */ /* 0x000fe2000f8e0204 */
[----:B------:R-:W-:Y:S02]  /*27ed0*/  ULDC.64 UR4, c[0x0][0xad8] ;  /* 0x0002b60000047ab9 */ /* 0x000fe40000000a00 */
[----:B------:R-:W-:Y:S02]  /*27ee0*/  IMAD R20, R20, UR4, RZ ;  /* 0x0000000414147c24 */ /* 0x000fe4000f8e02ff */
[----:B------:R-:W-:Y:S01]  /*27ef0*/  IMAD.IADD R3, R3, 0x1, R83 ;  /* 0x0000000103037824 */ /* 0x000fe200078e0253 */
[----:B------:R-:W-:Y:S01]  /*27f00*/  IADD3 R4, R225, R158, RZ ;  /* 0x0000009ee1047210 */ /* 0x000fe20007ffe0ff */
[C---:B------:R-:W-:Y:S02]  /*27f10*/  IMAD R85, R21.reuse, UR5, R20 ;  /* 0x0000000515557c24 */ /* 0x040fe4000f8e0214 */
[----:B------:R-:W-:Y:S01]  /*27f20*/  IMAD.WIDE.U32 R2, R21, UR4, R2 ;  /* 0x0000000415027c25 */ /* 0x000fe2000f8e0002 */
[----:B------:R-:W-:Y:S01]  /*27f30*/  ISETP.GE.AND P2, PT, R4, R0, PT ;  /* 0x000000000400720c */ /* 0x000fe20003f46270 */
[----:B------:R-:W-:-:S02]  /*27f40*/  ULDC.64 UR4, c[0x0][0xa80] ;  /* 0x0002a00000047ab9 */ /* 0x000fc40000000a00 */
[----:B------:R-:W-:Y:S01]  /*27f50*/  IMAD.IADD R85, R3, 0x1, R85 ;  /* 0x0000000103557824 */ /* 0x000fe200078e0255 */
[----:B------:R-:W-:Y:S01]  /*27f60*/  LEA R84, P3, R2, UR4, 0x1 ;  /* 0x0000000402547c11 */ /* 0x000fe2000f8608ff */
[----:B------:R-:W-:-:S03]  /*27f70*/  VIADD R20, R23, 0x38820 ;  /* 0x0003882017147836 */ /* 0x000fc60000000000 */
[----:B------:R-:W-:Y:S02]  /*27f80*/  LEA.HI.X R85, R2, UR5, R85, 0x1, P3 ;  /* 0x0000000502557c11 */ /* 0x000fe400098f0c55 */
[----:B------:R-:W-:Y:S01]  /*27f90*/  PRMT R20, RZ, 0x654, R20 ;  /* 0x00000654ff147816 */ /* 0x000fe20000000014 */
[C---:B------:R-:W-:Y:S01]  /*27fa0*/  VIADD R81, R4.reuse, 0x20 ;  /* 0x0000002004517836 */ /* 0x040fe20000000000 */
[----:B------:R-:W-:Y:S01]  /*27fb0*/  IADD3 R21, R4, 0x40, RZ ;  /* 0x0000004004157810 */ /* 0x000fe20007ffe0ff */
[----:B0-----:R0:W1:Y:S01]  /*27fc0*/  SHFL.IDX PT, R87, R84, RZ, 0x181f ;  /* 0x00181fff54577589 */ /* 0x00106200000e0000 */
[----:B------:R0:W-:Y:S03]  /*27fd0*/  SYNCS.ARRIVE.TRANS64.RED.A1T0 RZ, [R20+URZ], RZ ;  /* 0x000000ff14ff79a7 */ /* 0x0001e6000810043f */
[----:B------:R0:W2:Y:S01]  /*27fe0*/  SHFL.IDX PT, R83, R85, RZ, 0x181f ;  /* 0x00181fff55537589 */ /* 0x0000a200000e0000 */
[----:B------:R-:W-:-:S02]  /*27ff0*/  ISETP.GE.AND P1, PT, R81, R0, PT ;  /* 0x000000005100720c */ /* 0x000fc40003f26270 */
[----:B------:R-:W-:Y:S01]  /*28000*/  ISETP.GE.AND P0, PT, R21, R0, PT ;  /* 0x000000001500720c */ /* 0x000fe20003f06270 */
        /* <DEDUP_REMOVED lines=18> */
.L_x_2910:
[----:B------:R-:W-:Y:S05]  /*28130*/  BSYNC B1 ;  /* 0x0000000000017941 */ /* 0x000fea0003800000 */
.L_x_2909:
        /* <DEDUP_REMOVED lines=21> */
.L_x_2912:
[----:B------:R-:W-:Y:S05]  /*28290*/  BSYNC B1 ;  /* 0x0000000000017941 */ /* 0x000fea0003800000 */
.L_x_2911:
        /* <DEDUP_REMOVED lines=21> */
.L_x_2914:
[----:B------:R-:W-:Y:S05]  /*283f0*/  BSYNC B1 ;  /* 0x0000000000017941 */ /* 0x000fea0003800000 */
.L_x_2913:
[----:B0-----:R-:W-:Y:S01]  /*28400*/  VIADD R3, R4, 0x60 ;  /* 0x0000006004037836 */ /* 0x001fe20000000000 */
[----:B---3--:R-:W0:Y:S04]  /*28410*/  SHFL.IDX PT, R85, R85, 0x3, 0x181f ;  /* 0x00781f0055557f89 */ /* 0x008e2800000e0000 */
[----:B------:R-:W-:Y:S01]  /*28420*/  ISETP.GE.AND P0, PT, R3, R0, PT ;  /* 0x000000000300720c */ /* 0x000fe20003f06270 */
[----:B------:R3:W0:-:S12]  /*28430*/  SHFL.IDX PT, R13, R84, 0x3, 0x181f ;  /* 0x00781f00540d7f89 */ /* 0x00061800000e0000 */
[----:B---3--:R-:W-:Y:S05]  /*28440*/  @P0 BRA `(.L_x_2915) ;  /* 0x0000002400a80947 */ /* 0x008fea0003800000 */
[----:B------:R-:W-:Y:S02]  /*28450*/  ULDC UR4, c[0x0][0xac8] ;  /* 0x0002b20000047ab9 */ /* 0x000fe40000000800 */
[----:B------:R-:W-:Y:S02]  /*28460*/  ISETP.GE.AND P3, PT, R16, UR4, PT ;  /* 0x0000000410007c0c */ /* 0x000fe4000bf66270 */
[----:B------:R-:W-:Y:S02]  /*28470*/  ISETP.GE.AND P4, PT, R214, UR4, PT ;  /* 0x00000004d6007c0c */ /* 0x000fe4000bf86270 */
[----:B------:R-:W-:-:S09]  /*28480*/  ISETP.GE.AND P5, PT, R19, UR4, PT ;  /* 0x0000000413007c0c */ /* 0x000fd2000bfa6270 */
[-C--:B0-----:R-:W-:Y:S02]  /*28490*/  @!P3 LEA R2, P0, R16, R13.reuse, 0x1 ;  /* 0x0000000d1002b211 */ /* 0x081fe400078008ff */
[-C--:B------:R-:W-:Y:S02]  /*284a0*/  @!P4 LEA R8, P1, R212, R13.reuse, 0x1 ;  /* 0x0000000dd408c211 */ /* 0x080fe400078208ff */
[C---:B------:R-:W-:Y:S02]  /*284b0*/  @!P5 LEA R10, P2, R19.reuse, R13, 0x1 ;  /* 0x0000000d130ad211 */ /* 0x040fe400078408ff */
        /* <DEDUP_REMOVED lines=8> */
[----:B---3--:R-:W-:-:S04]  /*28540*/  LEA R2, P0, R22, R13, 0x1 ;  /* 0x0000000d16027211 */ /* 0x008fc800078008ff */
[----:B------:R-:W-:-:S05]  /*28550*/  LEA.HI.X R3, R22, R85, R218, 0x1, P0 ;  /* 0x0000005516037211 */ /* 0x000fca00000f0cda */
[----:B------:R0:W-:Y:S01]  /*28560*/  ST.E.128 desc[UR60][R2.64], R76 ;  /* 0x0000004c02007985 */ /* 0x0001e2000c101d3c */
[----:B------:R-:W-:Y:S05]  /*28570*/  BRA `(.L_x_2915) ;  /* 0x00000024005c7947 */ /* 0x000fea0003800000 */
.L_x_2908:
[----:B0-----:R-:W0:Y:S01]  /*28580*/  @P1 LDC R9, c[0x0][0xbec] ;  /* 0x0002fb00ff091b82 */ /* 0x001e220000000800 */
[----:B------:R-:W-:Y:S01]  /*28590*/  ULDC.64 UR4, c[0x0][0xb08] ;  /* 0x0002c20000047ab9 */ /* 0x000fe20000000a00 */
[----:B------:R-:W-:Y:S01]  /*285a0*/  IMAD.MOV.U32 R10, RZ, RZ, R14 ;  /* 0x000000ffff0a7224 */ /* 0x000fe200078e000e */
[----:B------:R1:W5:Y:S01]  /*285b0*/  LDL R227, [R1+0x1b8] ;  /* 0x0001b80001e37983 */ /* 0x0003620000100800 */
[----:B------:R-:W-:-:S03]  /*285c0*/  IMAD R4, R4, UR4, RZ ;  /* 0x0000000404047c24 */ /* 0x000fc6000f8e02ff */
[----:B------:R1:W5:Y:S01]  /*285d0*/  LDL R211, [R1+0x1b4] ;  /* 0x0001b40001d37983 */ /* 0x0003620000100800 */
[----:B------:R-:W2:Y:S01]  /*285e0*/  @P1 LDC R8, c[0x0][0xbf0] ;  /* 0x0002fc00ff081b82 */ /* 0x000ea20000000800 */
[----:B------:R-:W-:Y:S02]  /*285f0*/  IMAD R4, R3, UR5, R4 ;  /* 0x0000000503047c24 */ /* 0x000fe4000f8e0204 */
        /* <DEDUP_REMOVED lines=8> */
[----:B------:R-:W-:Y:S01]  /*28680*/  IMAD.WIDE.U32 R8, R3, UR4, RZ ;  /* 0x0000000403087c25 */ /* 0x000fe2000f8e00ff */
        /* <DEDUP_REMOVED lines=25> */
[----:B------:R-:W-:Y:S01]  /*28820*/  IMAD R3, R3, UR4, RZ ;  /* 0x0000000403037c24 */ /* 0x000fe2000f8e02ff */
[----:B------:R-:W-:Y:S01]  /*28830*/  SHF.R.S32.HI R4, RZ, 0x1f, R2 ;  /* 0x0000001fff047819 */ /* 0x000fe20000011402 */
[C---:B------:R-:W-:Y:S01]  /*28840*/  IMAD.WIDE.U32 R8, R10.reuse, UR4, R8 ;  /* 0x000000040a087c25 */ /* 0x040fe2000f8e0008 */
[----:B------:R1:W5:Y:S03]  /*28850*/  LDL R197, [R1+0x198] ;  /* 0x0001980001c57983 */ /* 0x0003660000100800 */
[----:B------:R-:W-:Y:S01]  /*28860*/  IMAD R3, R10, UR5, R3 ;  /* 0x000000050a037c24 */ /* 0x000fe2000f8e0203 */
[----:B------:R-:W-:Y:S01]  /*28870*/  ULDC.64 UR4, c[0x0][0xb28] ;  /* 0x0002ca0000047ab9 */ /* 0x000fe20000000a00 */
[----:B------:R1:W5:Y:S01]  /*28880*/  LDL R196, [R1+0x100] ;  /* 0x0001000001c47983 */ /* 0x0003620000100800 */
[----:B------:R-:W-:-:S02]  /*28890*/  IMAD R4, R4, UR4, RZ ;  /* 0x0000000404047c24 */ /* 0x000fc4000f8e02ff */
[----:B------:R-:W-:Y:S01]  /*288a0*/  IMAD.IADD R9, R9, 0x1, R3 ;  /* 0x0000000109097824 */ /* 0x000fe200078e0203 */
[----:B------:R1:W5:Y:S01]  /*288b0*/  LDL R195, [R1+0x194] ;  /* 0x0001940001c37983 */ /* 0x0003620000100800 */
[C---:B------:R-:W-:Y:S02]  /*288c0*/  IMAD R4, R2.reuse, UR5, R4 ;  /* 0x0000000502047c24 */ /* 0x040fe4000f8e0204 */
[----:B------:R-:W-:Y:S01]  /*288d0*/  IMAD.WIDE.U32 R8, R2, UR4, R8 ;  /* 0x0000000402087c25 */ /* 0x000fe2000f8e0008 */
[----:B------:R-:W-:Y:S01]  /*288e0*/  ULDC.64 UR4, c[0x0][0xb00] ;  /* 0x0002c00000047ab9 */ /* 0x000fe20000000a00 */
[----:B------:R1:W5:Y:S03]  /*288f0*/  LDL R194, [R1+0xfc] ;  /* 0x0000fc0001c27983 */ /* 0x0003660000100800 */
[----:B------:R-:W-:Y:S01]  /*28900*/  IADD3 R20, R9, R4, RZ ;  /* 0x0000000409147210 */ /* 0x000fe20007ffe0ff */
[----:B------:R1:W5:Y:S01]  /*28910*/  LDL R193, [R1+0x190] ;  /* 0x0001900001c17983 */ /* 0x0003620000100800 */
[----:B------:R-:W-:-:S03]  /*28920*/  LEA R4, P0, R8, UR4, 0x2 ;  /* 0x0000000408047c11 */ /* 0x000fc6000f8010ff */
[----:B------:R1:W5:Y:S01]  /*28930*/  LDL R192, [R1+0xf8] ;  /* 0x0000f80001c07983 */ /* 0x0003620000100800 */
[----:B------:R-:W-:Y:S02]  /*28940*/  LEA.HI.X R20, R8, UR5, R20, 0x2, P0 ;  /* 0x0000000508147c11 */ /* 0x000fe400080f1414 */
[----:B------:R-:W-:Y:S01]  /*28950*/  ISETP.GE.AND P0, PT, R13, R0, PT ;  /* 0x000000000d00720c */ /* 0x000fe20003f06270 */
        /* <DEDUP_REMOVED lines=41> */
[----:B------:R-:W-:-:S05]  /*28bf0*/  VIADD R2, R23, 0x38820 ;  /* 0x0003882017027836 */ /* 0x000fca0000000000 */
[----:B------:R-:W-:Y:S01]  /*28c00*/  PRMT R2, RZ, 0x654, R2 ;  /* 0x00000654ff027816 */ /* 0x000fe20000000002 */
[----:B------:R1:W0:Y:S01]  /*28c10*/  SHFL.IDX PT, R3, R20, RZ, 0x1c1f ;  /* 0x001c1fff14037589 */ /* 0x00022200000e0000 */
[----:B------:R-:W-:Y:S02]  /*28c20*/  BSSY B1, `(.L_x_2916) ;  /* 0x0000084000017945 */ /* 0x000fe40003800000 */
[----:B------:R2:W-:Y:S02]  /*28c30*/  SYNCS.ARRIVE.TRANS64.RED.A1T0 RZ, [R2+URZ], RZ ;  /* 0x000000ff02ff79a7 */ /* 0x0005e4000810043f */
[----:B--2---:R1:W2:Y:S01]  /*28c40*/  SHFL.IDX PT, R2, R4, RZ, 0x1c1f ;  /* 0x001c1fff04027589 */ /* 0x0042a200000e0000 */
[----:B------:R-:W-:Y:S05]  /*28c50*/  @P0 BRA `(.L_x_2917) ;  /* 0x0000000800000947 */ /* 0x000fea0003800000 */
[----:B------:R-:W-:Y:S02]  /*28c60*/  ULDC UR4, c[0x0][0xac8] ;  /* 0x0002b20000047ab9 */ /* 0x000fe40000000800 */
        /* <DEDUP_REMOVED lines=74> */
[----:B--2---:R-:W-:-:S03]  /*29110*/  @!P4 LEA R10, P0, R178, R2, 0x2 ;  /* 0x00000002b20ac211 */ /* 0x004fc600078010ff */
[----:B------:R0:W-:Y:S01]  /*29120*/  @!P3 ST.E.64 desc[UR60][R8.64], R92 ;  /* 0x0000005c0800b985 */ /* 0x0001e2000c101b3c */
[-C--:B------:R-:W-:Y:S02]  /*29130*/  @!P4 LEA.HI.X R11, R178, R3.reuse, R179, 0x2, P0 ;  /* 0x00000003b20bc211 */ /* 0x080fe400000f14b3 */
[----:B------:R-:W-:Y:S02]  /*29140*/  ISETP.GE.AND P0, PT, R170, UR4, PT ;  /* 0x00000004aa007c0c */ /* 0x000fe4000bf06270 */
[-C--:B---3--:R-:W-:Y:S01]  /*29150*/  @!P5 LEA R14, P6, R176, R2.reuse, 0x2 ;  /* 0x00000002b00ed211 */ /* 0x088fe200078c10ff */
[----:B------:R2:W-:Y:S01]  /*29160*/  @!P4 ST.E.64 desc[UR60][R10.64], R96 ;  /* 0x000000600a00c985 */ /* 0x0005e2000c101b3c */
[----:B------:R-:W-:Y:S02]  /*29170*/  ISETP.GE.AND P4, PT, R166, UR4, PT ;  /* 0x00000004a6007c0c */ /* 0x000fe4000bf86270 */
[----:B------:R-:W-:Y:S02]  /*29180*/  @!P5 LEA.HI.X R15, R176, R3, R177, 0x2, P6 ;  /* 0x00000003b00fd211 */ /* 0x000fe400030f14b1 */
[----:B0-----:R-:W-:-:S03]  /*29190*/  @!P2 LEA R8, P6, R174, R2, 0x2 ;  /* 0x00000002ae08a211 */ /* 0x001fc600078c10ff */
[----:B------:R0:W-:Y:S01]  /*291a0*/  @!P5 ST.E.64 desc[UR60][R14.64], R100 ;  /* 0x000000640e00d985 */ /* 0x0001e2000c101b3c */
[----:B------:R-:W-:Y:S02]  /*291b0*/  ISETP.GE.AND P5, PT, R168, UR4, PT ;  /* 0x00000004a8007c0c */ /* 0x000fe4000bfa6270 */
[----:B------:R-:W-:Y:S02]  /*291c0*/  @!P2 LEA.HI.X R9, R174, R3, R175, 0x2, P6 ;  /* 0x00000003ae09a211 */ /* 0x000fe400030f14af */
[----:B--2---:R-:W-:-:S03]  /*291d0*/  @!P1 LEA R10, P3, R172, R2, 0x2 ;  /* 0x00000002ac0a9211 */ /* 0x004fc600078610ff */
[----:B------:R2:W-:Y:S01]  /*291e0*/  @!P2 ST.E.64 desc[UR60][R8.64], R104 ;  /* 0x000000680800a985 */ /* 0x0005e2000c101b3c */
[-C--:B------:R-:W-:Y:S02]  /*291f0*/  @!P1 LEA.HI.X R11, R172, R3.reuse, R173, 0x2, P3 ;  /* 0x00000003ac0b9211 */ /* 0x080fe400018f14ad */
[----:B------:R-:W-:Y:S02]  /*29200*/  ISETP.GE.AND P3, PT, R164, UR4, PT ;  /* 0x00000004a4007c0c */ /* 0x000fe4000bf66270 */
[CC--:B0-----:R-:W-:Y:S01]  /*29210*/  @!P0 LEA R14, P6, R170.reuse, R2.reuse, 0x2 ;  /* 0x00000002aa0e8211 */ /* 0x0c1fe200078c10ff */
[----:B------:R0:W-:Y:S03]  /*29220*/  @!P1 ST.E.64 desc[UR60][R10.64], R108 ;  /* 0x0000006c0a009985 */ /* 0x0001e6000c101b3c */
[----:B------:R-:W-:Y:S02]  /*29230*/  @!P0 LEA.HI.X R15, R170, R3, R171, 0x2, P6 ;  /* 0x00000003aa0f8211 */ /* 0x000fe400030f14ab */
[----:B--2---:R-:W-:-:S03]  /*29240*/  @!P5 LEA R8, P1, R168, R2, 0x2 ;  /* 0x00000002a808d211 */ /* 0x004fc600078210ff */
        /* <DEDUP_REMOVED lines=8> */
[-C--:B--2---:R-:W-:Y:S01]  /*292d0*/  @!P3 LEA R14, P6, R164, R2.reuse, 0x2 ;  /* 0x00000002a40eb211 */ /* 0x084fe200078c10ff */
[----:B------:R2:W-:Y:S01]  /*292e0*/  @!P4 ST.E.64 desc[UR60][R10.64], R120 ;  /* 0x000000780a00c985 */ /* 0x0005e2000c101b3c */
[----:B------:R-:W-:Y:S02]  /*292f0*/  ISETP.GE.AND P4, PT, R158, UR4, PT ;  /* 0x000000049e007c0c */ /* 0x000fe4000bf86270 */
[----:B------:R-:W-:Y:S02]  /*29300*/  @!P3 LEA.HI.X R15, R164, R3, R165, 0x2, P6 ;  /* 0x00000003a40fb211 */ /* 0x000fe400030f14a5 */
[----:B0-----:R-:W-:-:S03]  /*29310*/  @!P0 LEA R8, P5, R162, R2, 0x2 ;  /* 0x00000002a2088211 */ /* 0x001fc600078a10ff */
[----:B------:R0:W-:Y:S01]  /*29320*/  @!P3 ST.E.64 desc[UR60][R14.64], R124 ;  /* 0x0000007c0e00b985 */ /* 0x0001e2000c101b3c */
[----:B------:R-:W-:Y:S02]  /*29330*/  ISETP.GE.AND P3, PT, R156, UR4, PT ;  /* 0x000000049c007c0c */ /* 0x000fe4000bf66270 */
[-C--:B------:R-:W-:Y:S02]  /*29340*/  @!P0 LEA.HI.X R9, R162, R3.reuse, R163, 0x2, P5 ;  /* 0x00000003a2098211 */ /* 0x080fe400028f14a3 */
[----:B------:R-:W-:Y:S02]  /*29350*/  ISETP.GE.AND P5, PT, R152, UR4, PT ;  /* 0x0000000498007c0c */ /* 0x000fe4000bfa6270 */
[C---:B--2---:R-:W-:Y:S01]  /*29360*/  @!P1 LEA R10, P6, R160.reuse, R2, 0x2 ;  /* 0x00000002a00a9211 */ /* 0x044fe200078c10ff */
[----:B------:R2:W-:Y:S03]  /*29370*/  @!P0 ST.E.64 desc[UR60][R8.64], R128 ;  /* 0x0000008008008985 */ /* 0x0005e6000c101b3c */
[----:B------:R-:W-:-:S03]  /*29380*/  @!P1 LEA.HI.X R11, R160, R3, R161, 0x2, P6 ;  /* 0x00000003a00b9211 */ /* 0x000fc600030f14a1 */
[CC--:B0-----:R-:W-:Y:S02]  /*29390*/  @!P3 LEA R14, P6, R156.reuse, R2.reuse, 0x2 ;  /* 0x000000029c0eb211 */ /* 0x0c1fe400078c10ff */
[----:B------:R0:W-:Y:S02]  /*293a0*/  @!P1 ST.E.64 desc[UR60][R10.64], R132 ;  /* 0x000000840a009985 */ /* 0x0001e4000c101b3c */
[----:B------:R-:W-:Y:S02]  /*293b0*/  @!P3 LEA.HI.X R15, R156, R3, R157, 0x2, P6 ;  /* 0x000000039c0fb211 */ /* 0x000fe400030f149d */
[----:B--2---:R-:W-:-:S04]  /*293c0*/  @!P4 LEA R8, P0, R158, R2, 0x2 ;  /* 0x000000029e08c211 */ /* 0x004fc800078010ff */
[----:B------:R-:W-:Y:S02]  /*293d0*/  @!P4 LEA.HI.X R9, R158, R3, R159, 0x2, P0 ;  /* 0x000000039e09c211 */ /* 0x000fe400000f149f */
[----:B0-----:R-:W-:-:S03]  /*293e0*/  @!P2 LEA R10, P1, R154, R2, 0x2 ;  /* 0x000000029a0aa211 */ /* 0x001fc600078210ff */
[----:B------:R3:W-:Y:S01]  /*293f0*/  @!P4 ST.E.64 desc[UR60][R8.64], R136 ;  /* 0x000000880800c985 */ /* 0x0007e2000c101b3c */
[----:B------:R-:W-:Y:S02]  /*29400*/  @!P5 LEA R2, P0, R152, R2, 0x2 ;  /* 0x000000029802d211 */ /* 0x000fe400078010ff */
[-C--:B------:R-:W-:Y:S01]  /*29410*/  @!P2 LEA.HI.X R11, R154, R3.reuse, R155, 0x2, P1 ;  /* 0x000000039a0ba211 */ /* 0x080fe200008f149b */
[----:B------:R3:W-:Y:S01]  /*29420*/  @!P3 ST.E.64 desc[UR60][R14.64], R140 ;  /* 0x0000008c0e00b985 */ /* 0x0007e2000c101b3c */
[----:B------:R-:W-:-:S03]  /*29430*/  @!P5 LEA.HI.X R3, R152, R3, R153, 0x2, P0 ;  /* 0x000000039803d211 */ /* 0x000fc600000f1499 */
[----:B------:R3:W-:Y:S04]  /*29440*/  @!P2 ST.E.64 desc[UR60][R10.64], R144 ;  /* 0x000000900a00a985 */ /* 0x0007e8000c101b3c */
[----:B------:R3:W-:Y:S02]  /*29450*/  @!P5 ST.E.64 desc[UR60][R2.64], R148 ;  /* 0x000000940200d985 */ /* 0x0007e4000c101b3c */
.L_x_2917:
[----:B------:R-:W-:Y:S05]  /*29460*/  BSYNC B1 ;  /* 0x0000000000017941 */ /* 0x000fea0003800000 */
.L_x_2916:
[----:B------:R-:W-:Y:S01]  /*29470*/  ISETP.GE.AND P0, PT, R12, R0, PT ;  /* 0x000000000c00720c */ /* 0x000fe20003f06270 */
[----:B------:R4:W0:Y:S04]  /*29480*/  SHFL.IDX PT, R21, R20, 0x1, 0x1c1f ;  /* 0x003c1f0014157f89 */ /* 0x00082800000e0000 */
[----:B-1----:R4:W1:Y:S08]  /*29490*/  SHFL.IDX PT, R20, R4, 0x1, 0x1c1f ;  /* 0x003c1f0004147f89 */ /* 0x00287000000e0000 */
[----:B----4-:R-:W-:Y:S05]  /*294a0*/  @P0 BRA `(.L_x_2915) ;  /* 0x0000001400900947 */ /* 0x010fea0003800000 */
[----:B------:R-:W-:Y:S02]  /*294b0*/  ULDC UR4, c[0x0][0xac8] ;  /* 0x0002b20000047ab9 */ /* 0x000fe40000000800 */
[----:B-----5:R-:W-:Y:S02]  /*294c0*/  ISETP.GE.AND P3, PT, R13, UR4, PT ;  /* 0x000000040d007c0c */ /* 0x020fe4000bf66270 */
[----:B------:R-:W-:Y:S02]  /*294d0*/  ISETP.GE.AND P2, PT, R224, UR4, PT ;  /* 0x00000004e0007c0c */ /* 0x000fe4000bf46270 */
[----:B------:R-:W-:Y:S02]  /*294e0*/  ISETP.GE.AND P1, PT, R210, UR4, PT ;  /* 0x00000004d2007c0c */ /* 0x000fe4000bf26270 */
[----:B------:R-:W-:Y:S02]  /*294f0*/  ISETP.GE.AND P0, PT, R208, UR4, PT ;  /* 0x00000004d0007c0c */ /* 0x000fe4000bf06270 */
[----:B------:R-:W-:-:S05]  /*29500*/  ISETP.GE.AND P4, PT, R204, UR4, PT ;  /* 0x00000004cc007c0c */ /* 0x000fca000bf86270 */
[----:B0123--:R-:W-:-:S04]  /*29510*/  @!P3 IMAD.WIDE R2, R13, 0x4, R20 ;  /* 0x000000040d02b825 */ /* 0x00ffc800078e0214 */
        /* <DEDUP_REMOVED lines=14> */
[----:B-1----:R-:W-:Y:S02]  /*29600*/  @!P4 LEA R8, P2, R204, R20, 0x2 ;  /* 0x00000014cc08c211 */ /* 0x002fe400078410ff */
[----:B------:R-:W-:-:S02]  /*29610*/  @!P3 LEA.HI.X R3, R206, R21, R207, 0x2, P1 ;  /* 0x00000015ce03b211 */ /* 0x000fc400008f14cf */
[----:B------:R-:W-:Y:S02]  /*29620*/  ISETP.GE.AND P1, PT, R198, UR4, PT ;  /* 0x00000004c6007c0c */ /* 0x000fe4000bf26270 */
[-C--:B------:R-:W-:Y:S01]  /*29630*/  @!P4 LEA.HI.X R9, R204, R21.reuse, R205, 0x2, P2 ;  /* 0x00000015cc09c211 */ /* 0x080fe200010f14cd */
[----:B------:R0:W-:Y:S01]  /*29640*/  @!P3 ST.E.64 desc[UR60][R2.64], R42 ;  /* 0x0000002a0200b985 */ /* 0x0001e2000c101b3c */
[----:B------:R-:W-:Y:S02]  /*29650*/  ISETP.GE.AND P2, PT, R196, UR4, PT ;  /* 0x00000004c4007c0c */ /* 0x000fe4000bf46270 */
[----:B--2---:R-:W-:Y:S01]  /*29660*/  @!P5 LEA R10, P6, R202, R20, 0x2 ;  /* 0x00000014ca0ad211 */ /* 0x004fe200078c10ff */
[----:B------:R1:W-:Y:S01]  /*29670*/  @!P4 ST.E.64 desc[UR60][R8.64], R46 ;  /* 0x0000002e0800c985 */ /* 0x0003e2000c101b3c */
[----:B------:R-:W-:Y:S02]  /*29680*/  ISETP.GE.AND P3, PT, R194, UR4, PT ;  /* 0x00000004c2007c0c */ /* 0x000fe4000bf66270 */
[----:B------:R-:W-:-:S02]  /*29690*/  @!P5 LEA.HI.X R11, R202, R21, R203, 0x2, P6 ;  /* 0x00000015ca0bd211 */ /* 0x000fc400030f14cb */
        /* <DEDUP_REMOVED lines=99> */
.L_x_2906:
[----:B---3--:R-:W3:Y:S01]  /*29cd0*/  LDL.LU R4, [R1+0x98] ;  /* 0x0000980001047983 */ /* 0x008ee20000300800 */
[----:B------:R-:W-:Y:S01]  /*29ce0*/  ULDC.64 UR6, c[0x0][0xc08] ;  /* 0x0003020000067ab9 */ /* 0x000fe20000000a00 */
[----:B------:R-:W-:Y:S02]  /*29cf0*/  ULDC.64 UR4, c[0x0][0xc00] ;  /* 0x0003000000047ab9 */ /* 0x000fe40000000a00 */
[----:B--2---:R-:W2:Y:S04]  /*29d00*/  LDL.LU R0, [R1+0x9c] ;  /* 0x00009c0001007983 */ /* 0x004ea80000300800 */
[----:B01----:R-:W4:Y:S01]  /*29d10*/  LDL R10, [R1+0x90] ;  /* 0x00009000010a7983 */ /* 0x003f220000100800 */
[----:B------:R-:W-:Y:S01]  /*29d20*/  ISETP.NE.U32.AND P1, PT, RZ, UR6, PT ;  /* 0x00000006ff007c0c */ /* 0x000fe2000bf25070 */
[----:B------:R-:W-:Y:S01]  /*29d30*/  IMAD.MOV.U32 R25, RZ, RZ, RZ ;  /* 0x000000ffff197224 */ /* 0x000fe200078e00ff */
[----:B------:R-:W-:-:S02]  /*29d40*/  ISETP.NE.U32.AND P0, PT, RZ, UR4, PT ;  /* 0x00000004ff007c0c */ /* 0x000fc4000bf05070 */
[----:B------:R-:W-:Y:S02]  /*29d50*/  ISETP.NE.AND.EX P1, PT, RZ, UR7, PT, P1 ;  /* 0x00000007ff007c0c */ /* 0x000fe4000bf25310 */
[----:B------:R-:W-:Y:S01]  /*29d60*/  ISETP.NE.AND.EX P0, PT, RZ, UR5, PT, P0 ;  /* 0x00000005ff007c0c */ /* 0x000fe2000bf05300 */
[----:B------:R-:W0:Y:S01]  /*29d70*/  S2R R35, SR_TID.X ;  /* 0x0000000000237919 */ /* 0x000e220000002100 */
[----:B---3--:R-:W-:-:S04]  /*29d80*/  IADD3 R2, P2, R4, UR4, RZ ;  /* 0x0000000404027c10 */ /* 0x008fc8000ff5e0ff */
[----:B--2---:R-:W-:-:S05]  /*29d90*/  IADD3.X R3, R0, UR5, RZ, P2, !PT ;  /* 0x0000000500037c10 */ /* 0x004fca00097fe4ff */
[----:B------:R-:W-:Y:S01]  /*29da0*/  @P1 IADD3 R8, P2, R4, UR6, RZ ;  /* 0x0000000604081c10 */ /* 0x000fe2000ff5e0ff */
[----:B------:R-:W-:Y:S01]  /*29db0*/  ULDC UR4, c[0x0][0xa88] ;  /* 0x0002a20000047ab9 */ /* 0x000fe20000000800 */
[----:B------:R1:W5:Y:S02]  /*29dc0*/  @P0 LDG.E R25, desc[UR60][R2.64] ;  /* 0x0000003c02190981 */ /* 0x000364000c1e1900 */
[----:B------:R-:W-:Y:S01]  /*29dd0*/  @P1 IADD3.X R9, R0, UR7, RZ, P2, !PT ;  /* 0x0000000700091c10 */ /* 0x000fe200097fe4ff */
[----:B------:R-:W-:-:S06]  /*29de0*/  IMAD.U32 R0, RZ, RZ, UR4 ;  /* 0x00000004ff007e24 */ /* 0x000fcc000f8e00ff */
[----:B------:R1:W5:Y:S01]  /*29df0*/  @P1 LDG.E R0, desc[UR60][R8.64] ;  /* 0x0000003c08001981 */ /* 0x000362000c1e1900 */
[----:B----4-:R-:W-:Y:S02]  /*29e00*/  ISETP.NE.AND P2, PT, R10, RZ, PT ;  /* 0x000000ff0a00720c */ /* 0x010fe40003f45270 */
[----:B0-----:R-:W-:-:S04]  /*29e10*/  IADD3 R4, R35, -0x80, RZ ;  /* 0xffffff8023047810 */ /* 0x001fc80007ffe0ff */
[----:B------:R-:W-:-:S07]  /*29e20*/  ISETP.GT.AND P3, PT, R4, 0x7f, PT ;  /* 0x0000007f0400780c */ /* 0x000fce0003f64270 */
[----:B------:R-:W0:Y:S02]  /*29e30*/  @!P2 LDC R10, c[0x0][0xad4] ;  /* 0x0002b500ff0aab82 */ /* 0x000e240000000800 */
[----:B0-----:R1:W-:Y:S01]  /*29e40*/  @!P2 STL [R1+0x90], R10 ;  /* 0x0000900a0100a387 */ /* 0x0013e20000100800 */
[----:B------:R-:W-:Y:S01]  /*29e50*/  ISETP.GT.AND P2, PT, R10, 0x1, PT ;  /* 0x000000010a00780c */ /* 0x000fe20003f44270 */
[----:B------:R-:W-:-:S12]  /*29e60*/  @P1 BRA `(.L_x_2918) ;  /* 0x0000000000101947 */ /* 0x000fd80003800000 */
[----:B------:R-:W-:Y:S05]  /*29e70*/  @!P0 BRA `(.L_x_2918) ;  /* 0x00000000000c8947 */ /* 0x000fea0003800000 */
[----:B-1----:R-:W2:Y:S04]  /*29e80*/  LDG.E R9, desc[UR60][R2.64] ;  /* 0x0000003c02097981 */ /* 0x002ea8000c1e1900 */
[----:B-----5:R-:W2:Y:S02]  /*29e90*/  LDG.E R0, desc[UR60][R2.64+0x4] ;  /* 0x0000043c02007981 */ /* 0x020ea4000c1e1900 */
[----:B--2---:R-:W-:-:S07]  /*29ea0*/  IMAD.IADD R0, R0, 0x1, -R9 ;  /* 0x0000000100007824 */ /* 0x004fce00078e0a09 */
.L_x_2918:
[----:B-1----:R-:W2:Y:S04]  /*29eb0*/  LDL.LU R3, [R1+0x94] ;  /* 0x0000940001037983 */ /* 0x002ea80000300800 */
        /* <DEDUP_REMOVED lines=34> */
[----:B------:R-:W-:Y:S02]  /*2a0e0*/  IADD3 R29, R15, R29, RZ ;  /* 0x0000001d0f1d7210 */ /* 0x000fe40007ffe0ff */
[----:B------:R-:W-:Y:S01]  /*2a0f0*/  IADD3 R14, P1, P3, R20, R14, R25 ;  /* 0x0000000e140e7210 */ /* 0x000fe20007b3e019 */
[----:B------:R-:W-:Y:S02]  /*2a100*/  IMAD.MOV R2, RZ, RZ, -R27 ;  /* 0x000000ffff027224 */ /* 0x000fe400078e0a1b */
        /* <DEDUP_REMOVED lines=19> */
.L_x_2920:
[----:B------:R-:W-:Y:S05]  /*2a240*/  BSYNC B1 ;  /* 0x0000000000017941 */ /* 0x000fea0003800000 */
.L_x_2919:
[----:B------:R-:W-:Y:S05]  /*2a250*/  @P2 BRA `(.L_x_2915) ;  /* 0x0000000800242947 */ /* 0x000fea0003800000 */
[----:B------:R-:W2:Y:S01]  /*2a260*/  LDL.LU R2, [R1+0x74] ;  /* 0x0000740001027983 */ /* 0x000ea20000300800 */
[----:B------:R-:W1:Y:S01]  /*2a270*/  LDC R15, c[0x0][0xbe8] ;  /* 0x0002fa00ff0f7b82 */ /* 0x000e620000000800 */
[----:B------:R-:W-:Y:S01]  /*2a280*/  ULDC.64 UR4, c[0x0][0xaa0] ;  /* 0x0002a80000047ab9 */ /* 0x000fe20000000a00 */
[----:B------:R-:W-:Y:S01]  /*2a290*/  ULDC.64 UR6, c[0x0][0xaf0] ;  /* 0x0002bc0000067ab9 */ /* 0x000fe20000000a00 */
[----:B------:R-:W3:Y:S01]  /*2a2a0*/  LDL R4, [R1+0x8c] ;  /* 0x00008c0001047983 */ /* 0x000ee20000100800 */
[----:B------:R-:W-:Y:S01]  /*2a2b0*/  BSSY B1, `(.L_x_2921) ;  /* 0x0000041000017945 */ /* 0x000fe20003800000 */
[----:B-1----:R-:W-:Y:S01]  /*2a2c0*/  ISETP.NE.AND P0, PT, R15, 0x1, PT ;  /* 0x000000010f00780c */ /* 0x002fe20003f05270 */
[----:B------:R-:W-:-:S12]  /*2a2d0*/  IMAD R21, R0, R15, RZ ;  /* 0x0000000f00157224 */ /* 0x000fd800078e02ff */
[----:B------:R-:W1:Y:S08]  /*2a2e0*/  @P0 LDC R8, c[0x0][0xbec] ;  /* 0x0002fb00ff080b82 */ /* 0x000e700000000800 */
[----:B------:R-:W4:Y:S01]  /*2a2f0*/  @P0 LDC R11, c[0x0][0xbf0] ;  /* 0x0002fc00ff0b0b82 */ /* 0x000f220000000800 */
[----:B--2---:R-:W-:Y:S02]  /*2a300*/  IMAD.MOV.U32 R10, RZ, RZ, R2 ;  /* 0x000000ffff0a7224 */ /* 0x004fe400078e0002 */
[----:B------:R-:W-:-:S02]  /*2a310*/  IMAD R2, R26, UR4, RZ ;  /* 0x000000041a027c24 */ /* 0x000fc4000f8e02ff */
[----:B---3--:R-:W-:Y:S02]  /*2a320*/  IMAD R4, R4, 0x20, R225 ;  /* 0x0000002004047824 */ /* 0x008fe400078e02e1 */
[C---:B------:R-:W-:Y:S02]  /*2a330*/  IMAD R9, R25.reuse, UR5, R2 ;  /* 0x0000000519097c24 */ /* 0x040fe4000f8e0202 */
[----:B0-----:R-:W-:Y:S01]  /*2a340*/  IMAD.WIDE.U32 R2, R25, UR4, RZ ;  /* 0x0000000419027c25 */ /* 0x001fe2000f8e00ff */
[----:B------:R-:W-:-:S03]  /*2a350*/  ULDC.64 UR4, c[0x0][0xae8] ;  /* 0x0002ba0000047ab9 */ /* 0x000fc60000000a00 */
[----:B------:R-:W-:Y:S01]  /*2a360*/  IMAD.IADD R13, R10, 0x1, R4 ;  /* 0x000000010a0d7824 */ /* 0x000fe200078e0204 */
[----:B------:R-:W-:Y:S01]  /*2a370*/  IADD3 R3, R3, R9, RZ ;  /* 0x0000000903037210 */ /* 0x000fe20007ffe0ff */
[----:B------:R-:W-:Y:S02]  /*2a380*/  IMAD.IADD R20, R225, 0x1, R10 ;  /* 0x00000001e1147824 */ /* 0x000fe400078e020a */
[----:B-1----:R-:W-:-:S03]  /*2a390*/  @P0 IMAD.HI.U32 R4, R13, R8, RZ ;  /* 0x000000080d040227 */ /* 0x002fc600078e00ff */
[----:B------:R-:W-:Y:S01]  /*2a3a0*/  ISETP.GE.AND P2, PT, R20, R21, PT ;  /* 0x000000151400720c */ /* 0x000fe20003f46270 */
[----:B------:R-:W-:-:S04]  /*2a3b0*/  IMAD.WIDE.U32 R2, R224, UR4, R2 ;  /* 0x00000004e0027c25 */ /* 0x000fc8000f8e0002 */
[----:B------:R-:W-:Y:S01]  /*2a3c0*/  IMAD.MOV.U32 R9, RZ, RZ, R13 ;  /* 0x000000ffff097224 */ /* 0x000fe200078e000d */
[----:B----4-:R-:W-:Y:S01]  /*2a3d0*/  @P0 SHF.R.U32.HI R9, RZ, R11, R4 ;  /* 0x0000000bff090219 */ /* 0x010fe20000011604 */
[----:B------:R-:W-:Y:S02]  /*2a3e0*/  IMAD R8, R28, UR6, RZ ;  /* 0x000000061c087c24 */ /* 0x000fe4000f8e02ff */
[----:B------:R-:W-:Y:S01]  /*2a3f0*/  IMAD R3, R224, UR5, R3 ;  /* 0x00000005e0037c24 */ /* 0x000fe2000f8e0203 */
[----:B------:R-:W-:Y:S01]  /*2a400*/  SHF.R.S32.HI R4, RZ, 0x1f, R9 ;  /* 0x0000001fff047819 */ /* 0x000fe20000011409 */
[C---:B------:R-:W-:Y:S01]  /*2a410*/  IMAD R11, R33.reuse, UR7, R8 ;  /* 0x00000007210b7c24 */ /* 0x040fe2000f8e0208 */
[----:B------:R-:W-:Y:S01]  /*2a420*/  ULDC.64 UR4, c[0x0][0xae0] ;  /* 0x0002b80000047ab9 */ /* 0x000fe20000000a00 */
[----:B------:R-:W-:-:S04]  /*2a430*/  IMAD.WIDE.U32 R2, R33, UR6, R2 ;  /* 0x0000000621027c25 */ /* 0x000fc8000f8e0002 */
[----:B------:R-:W-:Y:S01]  /*2a440*/  IMAD.MOV R8, RZ, RZ, -R9 ;  /* 0x000000ffff087224 */ /* 0x000fe200078e0a09 */
[----:B------:R-:W-:Y:S01]  /*2a450*/  IADD3 R3, R3, R11, RZ ;  /* 0x0000000b03037210 */ /* 0x000fe20007ffe0ff */
[----:B------:R-:W-:Y:S02]  /*2a460*/  IMAD R4, R4, UR4, RZ ;  /* 0x0000000404047c24 */ /* 0x000fe4000f8e02ff */
[----:B------:R-:W-:Y:S02]  /*2a470*/  IMAD R11, R15, R8, R13 ;  /* 0x000000080f0b7224 */ /* 0x000fe400078e020d */
[C---:B------:R-:W-:Y:S02]  /*2a480*/  IMAD R13, R9.reuse, UR5, R4 ;  /* 0x00000005090d7c24 */ /* 0x040fe4000f8e0204 */
[----:B------:R-:W-:Y:S01]  /*2a490*/  IMAD.WIDE.U32 R2, R9, UR4, R2 ;  /* 0x0000000409027c25 */ /* 0x000fe2000f8e0002 */
[----:B------:R-:W-:Y:S01]  /*2a4a0*/  SHF.R.S32.HI R4, RZ, 0x1f, R11 ;  /* 0x0000001fff047819 */ /* 0x000fe2000001140b */
[----:B------:R-:W-:-:S02]  /*2a4b0*/  ULDC.64 UR4, c[0x0][0xad8] ;  /* 0x0002b60000047ab9 */ /* 0x000fc40000000a00 */
[----:B------:R-:W-:Y:S02]  /*2a4c0*/  IMAD.IADD R3, R3, 0x1, R13 ;  /* 0x0000000103037824 */ /* 0x000fe400078e020d */
[----:B------:R-:W-:Y:S02]  /*2a4d0*/  IMAD R4, R4, UR4, RZ ;  /* 0x0000000404047c24 */ /* 0x000fe4000f8e02ff */
[----:B------:R-:W-:-:S04]  /*2a4e0*/  IMAD.WIDE.U32 R2, R11, UR4, R2 ;  /* 0x000000040b027c25 */ /* 0x000fc8000f8e0002 */
[----:B------:R-:W-:Y:S01]  /*2a4f0*/  IMAD R9, R11, UR5, R4 ;  /* 0x000000050b097c24 */ /* 0x000fe2000f8e0204 */
[----:B------:R-:W-:Y:S01]  /*2a500*/  ULDC.64 UR4, c[0x0][0xa80] ;  /* 0x0002a00000047ab9 */ /* 0x000fe20000000a00 */
[----:B------:R-:W-:Y:S01]  /*2a510*/  VIADD R0, R20, 0x20 ;  /* 0x0000002014007836 */ /* 0x000fe20000000000 */
[----:B------:R-:W-:Y:S01]  /*2a520*/  LEA R4, P3, R2, UR4, 0x1 ;  /* 0x0000000402047c11 */ /* 0x000fe2000f8608ff */
[----:B------:R-:W-:-:S03]  /*2a530*/  IMAD.IADD R3, R3, 0x1, R9 ;  /* 0x0000000103037824 */ /* 0x000fc600078e0209 */
[----:B------:R-:W-:Y:S01]  /*2a540*/  ISETP.GE.AND P1, PT, R0, R21, PT ;  /* 0x000000150000720c */ /* 0x000fe20003f26270 */
[----:B------:R0:W1:Y:S01]  /*2a550*/  SHFL.IDX PT, R15, R4, RZ, 0x181f ;  /* 0x00181fff040f7589 */ /* 0x00006200000e0000 */
[----:B------:R-:W-:Y:S02]  /*2a560*/  LEA.HI.X R14, R2, UR5, R3, 0x1, P3 ;  /* 0x00000005020e7c11 */ /* 0x000fe400098f0c03 */
[----:B------:R-:W-:-:S03]  /*2a570*/  IADD3 R0, R20, 0x40, RZ ;  /* 0x0000004014007810 */ /* 0x000fc60007ffe0ff */
[----:B------:R0:W2:Y:S01]  /*2a580*/  SHFL.IDX PT, R13, R14, RZ, 0x181f ;  /* 0x00181fff0e0d7589 */ /* 0x0000a200000e0000 */
        /* <DEDUP_REMOVED lines=19> */
.L_x_2922:
[----:B------:R-:W-:Y:S05]  /*2a6c0*/  BSYNC B1 ;  /* 0x0000000000017941 */ /* 0x000fea0003800000 */
.L_x_2921:
[----:B--23--:R2:W3:Y:S01]  /*2a6d0*/  SHFL.IDX PT, R13, R14, 0x1, 0x181f ;  /* 0x00381f000e0d7f89 */ /* 0x00c4e200000e0000 */
[----:B------:R-:W-:Y:S03]  /*2a6e0*/  BSSY B1, `(.L_x_2923) ;  /* 0x0000014000017945 */ /* 0x000fe60003800000 */
[----:B------:R2:W4:Y:S01]  /*2a6f0*/  SHFL.IDX PT, R11, R4, 0x1, 0x181f ;  /* 0x00381f00040b7f89 */ /* 0x00052200000e0000 */
        /* <DEDUP_REMOVED lines=18> */
.L_x_2924:
[----:B------:R-:W-:Y:S05]  /*2a820*/  BSYNC B1 ;  /* 0x0000000000017941 */ /* 0x000fea0003800000 */
.L_x_2923:
        /* <DEDUP_REMOVED lines=15> */
[----:B------:R0:W-:Y:S01]  /*2a920*/  @!P3 ST.E.128 desc[UR60][R2.64], RZ ;  /* 0x000000ff0200b985 */ /* 0x0001e2000c101d3c */
[----:B----4-:R-:W-:-:S02]  /*2a930*/  @!P1 LEA.HI.X R11, R19, R13, R219, 0x1, P4 ;  /* 0x0000000d130b9211 */ /* 0x010fc400020f0cdb */
[----:B------:R-:W-:Y:S01]  /*2a940*/  @!P0 LEA.HI.X R13, R22, R13, R218, 0x1, P6 ;  /* 0x0000000d160d8211 */ /* 0x000fe200030f0cda */
[----:B------:R0:W-:Y:S04]  /*2a950*/  @!P2 ST.E.128 desc[UR60][R8.64], RZ ;  /* 0x000000ff0800a985 */ /* 0x0001e8000c101d3c */
[----:B------:R0:W-:Y:S04]  /*2a960*/  @!P1 ST.E.128 desc[UR60][R10.64], RZ ;  /* 0x000000ff0a009985 */ /* 0x0001e8000c101d3c */
[----:B------:R0:W-:Y:S02]  /*2a970*/  @!P0 ST.E.128 desc[UR60][R12.64], RZ ;  /* 0x000000ff0c008985 */ /* 0x0001e4000c101d3c */
.L_x_2926:
[----:B------:R-:W-:Y:S05]  /*2a980*/  BSYNC B1 ;  /* 0x0000000000017941 */ /* 0x000fea0003800000 */
.L_x_2925:
[----:B------:R-:W-:Y:S01]  /*2a990*/  VIADD R0, R20, 0x60 ;  /* 0x0000006014007836 */ /* 0x000fe20000000000 */
[----:B0-----:R0:W0:Y:S04]  /*2a9a0*/  SHFL.IDX PT, R13, R14, 0x3, 0x181f ;  /* 0x00781f000e0d7f89 */ /* 0x00102800000e0000 */
[----:B------:R-:W-:Y:S01]  /*2a9b0*/  ISETP.GE.AND P0, PT, R0, R21, PT ;  /* 0x000000150000720c */ /* 0x000fe20003f06270 */
[----:B------:R0:W0:-:S12]  /*2a9c0*/  SHFL.IDX PT, R9, R4, 0x3, 0x181f ;  /* 0x00781f0004097f89 */ /* 0x00001800000e0000 */
        /* <DEDUP_REMOVED lines=18> */
.L_x_2915:
[----:B------:R-:W-:Y:S05]  /*2aaf0*/  BSYNC B0 ;  /* 0x0000000000007941 */ /* 0x000fea0003800000 */
.L_x_2905:
[----:B------:R-:W-:Y:S02]  /*2ab00*/  ULDC UR4, c[0x0][0xc3c] ;  /* 0x00030f0000047ab9 */ /* 0x000fe40000000800 */
[----:B------:R-:W-:-:S13]  /*2ab10*/  ISETP.GE.AND P0, PT, R7, UR4, PT ;  /* 0x0000000407007c0c */ /* 0x000fda000bf06270 */
[----:B------:R-:W-:Y:S05]  /*2ab20*/  @!P0 BRA `(.L_x_2927) ;  /* 0xfffffd70000c8947 */ /* 0x000fea000383ffff */
[----:B------:R-:W-:Y:S05]  /*2ab30*/  BRA `(.L_x_2649) ;  /* 0x0000008000847947 */ /* 0x000fea0003800000 */
.L_x_2647:
        /* <DEDUP_REMOVED lines=16> */
.L_x_2928:
[----:B------:R-:W-:Y:S01]  /*2ac40*/  LOP3.LUT R6, R0, 0x1f, RZ, 0xc0, !PT ;  /* 0x0000001f00067812 */ /* 0x000fe200078ec0ff */
[----:B------:R-:W-:Y:S01]  /*2ac50*/  ULDC UR4, c[0x0][0xc3c] ;  /* 0x00030f0000047ab9 */ /* 0x000fe20000000800 */
[----:B------:R-:W-:Y:S01]  /*2ac60*/  MOV R8, RZ ;  /* 0x000000ff00087202 */ /* 0x000fe20000000f00 */
        /* <DEDUP_REMOVED lines=40> */
.L_x_2932:
[----:B------:R-:W0:Y:S01]  /*2aef0*/  LDC R2, c[0x0][0xc3c] ;  /* 0x00030f00ff027b82 */ /* 0x000e220000000800 */
[----:B------:R-:W-:Y:S01]  /*2af00*/  UIADD3 UR4, UR4, 0x1f, URZ ;  /* 0x0000001f04047890 */ /* 0x000fe2000fffe03f */
[----:B------:R-:W-:Y:S02]  /*2af10*/  ULDC UR7, c[0x0][0xc3c] ;  /* 0x00030f0000077ab9 */ /* 0x000fe40000000800 */
[----:B------:R-:W-:-:S03]  /*2af20*/  MOV R27, UR7 ;  /* 0x00000007001b7c02 */ /* 0x000fc60008000f00 */
        /* <DEDUP_REMOVED lines=33> */
.L_x_2930:
        /* <DEDUP_REMOVED lines=11> */
[----:B------:R-:W-:-:S05]  /*2b1f0*/  IADD3 R3, R27, -0x1, RZ ;  /* 0xffffffff1b037810 */ /* 0x000fca0007ffe0ff */
[----:B------:R0:W1:Y:S02]  /*2b200*/  SHFL.IDX PT, R24, R2, R3, 0x1f ;  /* 0x00001f0302187589 */ /* 0x00006400000e0000 */
.L_x_2933:
        /* <DEDUP_REMOVED lines=11> */
[----:B0-----:R-:W-:Y:S01]  /*2b2c0*/  VIADD R2, R9, 0xffffffe ;  /* 0x0ffffffe09027836 */ /* 0x001fe20000000000 */
[----:B------:R-:W-:-:S06]  /*2b2d0*/  IABS R9, R4 ;  /* 0x0000000400097213 */ /* 0x000fcc0000000000 */
[----:B------:R0:W1:Y:S02]  /*2b2e0*/  F2I.FTZ.U32.TRUNC.NTZ R3, R2 ;  /* 0x0000000200037305 */ /* 0x000064000021f000 */
[----:B0-----:R-:W-:Y:S01]  /*2b2f0*/  MOV R2, RZ ;  /* 0x000000ff00027202 */ /* 0x001fe20000000f00 */
        /* <DEDUP_REMOVED lines=10> */
[----:B------:R-:W-:Y:S01]  /*2b3a0*/  @!P1 IMAD.IADD R3, R3, 0x1, -R12 ;  /* 0x0000000103039824 */ /* 0x000fe200078e0a0c */
[----:B------:R-:W-:Y:S02]  /*2b3b0*/  @!P1 IADD3 R2, R2, 0x1, RZ ;  /* 0x0000000102029810 */ /* 0x000fe40007ffe0ff */
        /* <DEDUP_REMOVED lines=14> */
[----:B------:R-:W-:Y:S01]  /*2b4a0*/  IMAD.MOV.U32 R3, RZ, RZ, R10 ;  /* 0x000000ffff037224 */ /* 0x000fe200078e000a */
[----:B------:R-:W-:-:S03]  /*2b4b0*/  MOV R10, R12 ;  /* 0x0000000c000a7202 */ /* 0x000fc60000000f00 */
        /* <DEDUP_REMOVED lines=8> */
[----:B------:R-:W-:Y:S01]  /*2b540*/  ISETP.GE.U32.AND P0, PT, R10, R5, PT ;  /* 0x000000050a00720c */ /* 0x000fe20003f06070 */
[----:B------:R-:W-:-:S12]  /*2b550*/  IMAD.MOV R5, RZ, RZ, -R13 ;  /* 0x000000ffff057224 */ /* 0x000fd800078e0a0d */
[----:B------:R-:W-:-:S05]  /*2b560*/  @P0 VIADD R2, R2, 0x1 ;  /* 0x0000000102020836 */ /* 0x000fca0000000000 */
[----:B------:R-:W-:Y:S02]  /*2b570*/  @!P2 IADD3 R2, -R2, RZ, RZ ;  /* 0x000000ff0202a210 */ /* 0x000fe40007ffe1ff */
[----:B------:R-:W-:-:S05]  /*2b580*/  @!P1 LOP3.LUT R2, RZ, R8, RZ, 0x33, !PT ;  /* 0x00000008ff029212 */ /* 0x000fca00078e33ff */
[----:B------:R-:W-:-:S04]  /*2b590*/  IMAD.MOV R3, RZ, RZ, -R2 ;  /* 0x000000ffff037224 */ /* 0x000fc800078e0a02 */
[C---:B------:R-:W-:Y:S02]  /*2b5a0*/  IMAD R26, R8.reuse, R3, R13 ;  /* 0x00000003081a7224 */ /* 0x040fe400078e020d */
[----:B------:R-:W-:Y:S02]  /*2b5b0*/  IMAD R3, R8, 0x1000000, R2 ;  /* 0x0100000008037824 */ /* 0x000fe400078e0202 */
[----:B------:R-:W-:-:S03]  /*2b5c0*/  IMAD R2, R7, R5, R4 ;  /* 0x0000000507027224 */ /* 0x000fc600078e0204 */
[----:B------:R-:W-:Y:S01]  /*2b5d0*/  LEA R26, R26, R3, 0x10 ;  /* 0x000000031a1a7211 */ /* 0x000fe200078e80ff */
[----:B------:R-:W-:Y:S06]  /*2b5e0*/  BRA `(.L_x_2935) ;  /* 0x0000000000f47947 */ /* 0x000fec0003800000 */
.L_x_2934:
[----:B0-----:R-:W0:Y:S02]  /*2b5f0*/  LDC.64 R2, c[0x0][0xc90] ;  /* 0x00032400ff027b82 */ /* 0x001e240000000a00 */
        /* <DEDUP_REMOVED lines=13> */
[----:B------:R-:W-:Y:S01]  /*2b6d0*/  IMAD.HI.U32 R2, R3, R11, R2 ;  /* 0x0000000b03027227 */ /* 0x000fe200078e0002 */
[----:B------:R-:W-:-:S05]  /*2b6e0*/  IADD3 R3, RZ, -R12, RZ ;  /* 0x8000000cff037210 */ /* 0x000fca0007ffe0ff */
        /* <DEDUP_REMOVED lines=19> */
[-C--:B------:R-:W-:Y:S02]  /*2b820*/  IABS R12, R8.reuse ;  /* 0x00000008000c7213 */ /* 0x080fe40000000000 */
[----:B------:R-:W-:Y:S02]  /*2b830*/  IABS R13, R8 ;  /* 0x00000008000d7213 */ /* 0x000fe40000000000 */
[----:B------:R-:W0:Y:S01]  /*2b840*/  I2F.RP R10, R12 ;  /* 0x0000000c000a7306 */ /* 0x000e220000209400 */
[----:B------:R-:W-:-:S07]  /*2b850*/  IADD3 R26, -R8, RZ, RZ ;  /* 0x000000ff081a7210 */ /* 0x000fce0007ffe1ff */
[----:B0-----:R-:W0:Y:S02]  /*2b860*/  MUFU.RCP R10, R10 ;  /* 0x0000000a000a7308 */ /* 0x001e240000001000 */
[----:B0-----:R-:W-:-:S06]  /*2b870*/  VIADD R3, R10, 0xffffffe ;  /* 0x0ffffffe0a037836 */ /* 0x001fcc0000000000 */
[----:B------:R-:W0:Y:S02]  /*2b880*/  F2I.FTZ.U32.TRUNC.NTZ R3, R3 ;  /* 0x0000000300037305 */ /* 0x000e24000021f000 */
[----:B0-----:R-:W-:-:S05]  /*2b890*/  IADD3 R11, RZ, -R3, RZ ;  /* 0x80000003ff0b7210 */ /* 0x001fca0007ffe0ff */
        /* <DEDUP_REMOVED lines=17> */
[----:B------:R-:W-:-:S07]  /*2b9b0*/  IMAD R26, R2, R26, R9 ;  /* 0x0000001a021a7224 */ /* 0x000fce00078e0209 */
.L_x_2935:
[----:B------:R-:W-:-:S05]  /*2b9c0*/  LOP3.LUT R2, RZ, R2, RZ, 0x33, !PT ;  /* 0x00000002ff027212 */ /* 0x000fca00078e33ff */
[----:B------:R-:W-:Y:S01]  /*2b9d0*/  IMAD.IADD R25, R7, 0x1, R2 ;  /* 0x0000000107197824 */ /* 0x000fe200078e0202 */
[----:B------:R-:W-:Y:S06]  /*2b9e0*/  BRA `(.L_x_2936) ;  /* 0x00000000000c7947 */ /* 0x000fec0003800000 */
.L_x_2931:
[----:B------:R-:W-:Y:S01]  /*2b9f0*/  IMAD.MOV.U32 R25, RZ, RZ, RZ ;  /* 0x000000ffff197224 */ /* 0x000fe200078e00ff */
[----:B------:R-:W-:Y:S01]  /*2ba00*/  MOV R26, RZ ;  /* 0x000000ff001a7202 */ /* 0x000fe20000000f00 */
[----:B------:R-:W-:-:S07]  /*2ba10*/  IMAD.U32 R24, RZ, RZ, UR6 ;  /* 0x00000006ff187e24 */ /* 0x000fce000f8e00ff */
.L_x_2936:
[----:B------:R-:W-:-:S13]  /*2ba20*/  ISETP.NE.AND P0, PT, R6, RZ, PT ;  /* 0x000000ff0600720c */ /* 0x000fda0003f05270 */
[----:B------:R-:W0:Y:S01]  /*2ba30*/  @!P0 S2R R3, SR_CgaCtaId ;  /* 0x0000000000038919 */ /* 0x000e220000008800 */
[----:B------:R-:W-:-:S04]  /*2ba40*/  @!P0 MOV R2, 0x400 ;  /* 0x0000040000028802 */ /* 0x000fc80000000f00 */
[----:B0-----:R-:W-:-:S05]  /*2ba50*/  @!P0 LEA R2, R3, R2, 0x18 ;  /* 0x0000000203028211 */ /* 0x001fca00078ec0ff */
[----:B------:R1:W-:Y:S01]  /*2ba60*/  @!P0 STS.128 [R2+0x388d0], R24 ;  /* 0x0388d01802008388 */ /* 0x0003e20000000c00 */
[----:B------:R-:W-:Y:S06]  /*2ba70*/  BAR.ARV 0x5, 0x180 ;  /* 0x0146000000007b1d */ /* 0x000fec0000002000 */
.L_x_2929:
        /* <DEDUP_REMOVED lines=16> */
[----:B------:R-:W-:Y:S01]  /*2bb80*/  IMAD.MOV.U32 R29, RZ, RZ, 0x1 ;  /* 0x00000001ff1d7424 */ /* 0x000fe200078e00ff */
[----:B------:R-:W-:Y:S01]  /*2bb90*/  LOP3.LUT R34, R34, 0x38, RZ, 0xc0, !PT ;  /* 0x0000003822227812 */ /* 0x000fe200078ec0ff */
[----:B------:R-:W-:Y:S01]  /*2bba0*/  ULDC.64 UR36, c[0x0][0x198] ;  /* 0x0000660000247ab9 */ /* 0x000fe20000000a00 */
[----:B------:R-:W-:Y:S01]  /*2bbb0*/  MOV R23, RZ ;  /* 0x000000ff00177202 */ /* 0x000fe20000000f00 */
        /* <DEDUP_REMOVED lines=15> */
.L_x_3050:
[----:B0-----:R-:W0:Y:S02]  /*2bcb0*/  LDC.64 R2, c[0x0][0xc88] ;  /* 0x00032200ff027b82 */ /* 0x001e240000000a00 */
[----:B0-----:R-:W-:-:S05]  /*2bcc0*/  IMAD.WIDE R2, R27, 0x4, R2 ;  /* 0x000000041b027825 */ /* 0x001fca00078e0202 */
[----:B------:R-:W2:Y:S01]  /*2bcd0*/  LDG.E R31, desc[UR60][R2.64] ;  /* 0x0000003c021f7981 */ /* 0x000ea2000c1e1900 */
[----:B------:R-:W-:Y:S05]  /*2bce0*/  YIELD ;  /* 0x0000000000007946 */ /* 0x000fea0003800000 */
[----:B------:R-:W-:Y:S01]  /*2bcf0*/  ULDC.64 UR4, c[0x0][0xa28] ;  /* 0x00028a0000047ab9 */ /* 0x000fe20000000a00 */
[----:B------:R-:W-:Y:S01]  /*2bd00*/  ULDC.64 UR8, c[0x0][0xa18] ;  /* 0x0002860000087ab9 */ /* 0x000fe20000000a00 */
[----:B------:R-:W-:Y:S01]  /*2bd10*/  ISETP.NE.U32.AND P0, PT, RZ, UR4, PT ;  /* 0x00000004ff007c0c */ /* 0x000fe2000bf05070 */
[----:B------:R-:W-:Y:S01]  /*2bd20*/  ULDC.64 UR6, c[0x0][0xa10] ;  /* 0x0002840000067ab9 */ /* 0x000fe20000000a00 */
[----:B-1----:R-:W-:-:S02]  /*2bd30*/  MOV R11, RZ ;  /* 0x000000ff000b7202 */ /* 0x002fc40000000f00 */
[----:B------:R-:W-:Y:S02]  /*2bd40*/  ISETP.NE.AND.EX P0, PT, RZ, UR5, PT, P0 ;  /* 0x00000005ff007c0c */ /* 0x000fe4000bf05300 */
[----:B------:R-:W-:-:S04]  /*2bd50*/  ISETP.NE.U32.AND P2, PT, RZ, UR8, PT ;  /* 0x00000008ff007c0c */ /* 0x000fc8000bf45070 */
[----:B------:R-:W-:Y:S01]  /*2bd60*/  ISETP.NE.AND.EX P2, PT, RZ, UR9, PT, P2 ;  /* 0x00000009ff007c0c */ /* 0x000fe2000bf45320 */
[----:B------:R-:W-:Y:S01]  /*2bd70*/  IMAD.MOV.U32 R35, RZ, RZ, RZ ;  /* 0x000000ffff237224 */ /* 0x000fe200078e00ff */
[----:B--2---:R-:W-:-:S05]  /*2bd80*/  SHF.R.S32.HI R0, RZ, 0x1f, R31 ;  /* 0x0000001fff007819 */ /* 0x004fca000001141f */
        /* <DEDUP_REMOVED lines=8> */
[----:B------:R-:W-:Y:S01]  /*2be10*/  ISETP.NE.U32.AND P1, PT, RZ, UR6, PT ;  /* 0x00000006ff007c0c */ /* 0x000fe2000bf25070 */
[----:B0-----:R-:W-:Y:S01]  /*2be20*/  IMAD.MOV.U32 R0, RZ, RZ, RZ ;  /* 0x000000ffff007224 */ /* 0x001fe200078e00ff */
[----:B------:R-:W-:Y:S02]  /*2be30*/  ISETP.NE.AND.EX P0, PT, RZ, UR5, PT, P0 ;  /* 0x00000005ff007c0c */ /* 0x000fe4000bf05300 */
[----:B------:R-:W-:Y:S02]  /*2be40*/  ISETP.NE.AND.EX P1, PT, RZ, UR7, PT, P1 ;  /* 0x00000007ff007c0c */ /* 0x000fe4000bf25310 */
[C---:B------:R-:W-:Y:S02]  /*2be50*/  IADD3 R4, P4, R17.reuse, UR6, RZ ;  /* 0x0000000611047c10 */ /* 0x040fe4000ff9e0ff */
[----:B-1----:R-:W-:Y:S01]  /*2be60*/  IADD3 R2, P3, R17, UR4, RZ ;  /* 0x0000000411027c10 */ /* 0x002fe2000ff7e0ff */
[----:B------:R-:W-:Y:S01]  /*2be70*/  ULDC UR4, c[0x0][0x288] ;  /* 0x0000a20000047ab9 */ /* 0x000fe20000000800 */
[----:B------:R-:W-:-:S02]  /*2be80*/  IADD3.X R5, R19, UR7, RZ, P4, !PT ;  /* 0x0000000713057c10 */ /* 0x000fc4000a7fe4ff */
[----:B------:R-:W-:Y:S02]  /*2be90*/  IADD3.X R3, R19, UR5, RZ, P3, !PT ;  /* 0x0000000513037c10 */ /* 0x000fe40009ffe4ff */
[----:B------:R-:W-:Y:S02]  /*2bea0*/  @P2 IADD3 R6, P3, R17, UR8, RZ ;  /* 0x0000000811062c10 */ /* 0x000fe4000ff7e0ff */
[----:B------:R-:W-:Y:S01]  /*2beb0*/  MOV R8, UR4 ;  /* 0x0000000400087c02 */ /* 0x000fe20008000f00 */
[----:B------:R-:W5:Y:S01]  /*2bec0*/  @P0 LDG.E R35, desc[UR60][R2.64] ;  /* 0x0000003c02230981 */ /* 0x000f62000c1e1900 */
[----:B------:R-:W-:Y:S01]  /*2bed0*/  @P2 IADD3.X R7, R19, UR9, RZ, P3, !PT ;  /* 0x0000000913072c10 */ /* 0x000fe20009ffe4ff */
[----:B------:R-:W-:Y:S02]  /*2bee0*/  ULDC.64 UR4, c[0x0][0x418] ;  /* 0x0001060000047ab9 */ /* 0x000fe40000000a00 */
[----:B------:R-:W5:Y:S04]  /*2bef0*/  @P1 LDG.E R0, desc[UR60][R4.64] ;  /* 0x0000003c04001981 */ /* 0x000f68000c1e1900 */
[----:B---3--:R0:W3:Y:S01]  /*2bf00*/  @P2 LDG.E R8, desc[UR60][R6.64] ;  /* 0x0000003c06082981 */ /* 0x0080e2000c1e1900 */
[----:B------:R-:W-:-:S03]  /*2bf10*/  UISETP.NE.U32.AND UP0, UPT, UR4, URZ, UPT ;  /* 0x0000003f0400728c */ /* 0x000fc6000bf05070 */
[----:B------:R-:W-:Y:S01]  /*2bf20*/  ULDC UR4, c[0x0][0x424] ;  /* 0x0001090000047ab9 */ /* 0x000fe20000000800 */
[----:B------:R-:W-:-:S03]  /*2bf30*/  UISETP.NE.AND.EX UP0, UPT, UR5, URZ, UPT, UP0 ;  /* 0x0000003f0500728c */ /* 0x000fc6000bf05300 */
[----:B------:R-:W-:Y:S01]  /*2bf40*/  ULDC UR5, c[0x0][0x2f0] ;  /* 0x0000bc0000057ab9 */ /* 0x000fe20000000800 */
[----:B------:R-:W-:-:S04]  /*2bf50*/  USEL UR4, UR4, 0x1, UP0 ;  /* 0x0000000104047887 */ /* 0x000fc80008000000 */
[----:B------:R-:W-:-:S03]  /*2bf60*/  UIMAD UR4, UR4, UR5, URZ ;  /* 0x00000005040472a4 */ /* 0x000fc6000f8e023f */
[----:B------:R-:W-:Y:S02]  /*2bf70*/  ULDC UR5, c[0x0][0x348] ;  /* 0x0000d20000057ab9 */ /* 0x000fe40000000800 */
[----:B0-----:R-:W-:Y:S01]  /*2bf80*/  IMAD.U32 R6, RZ, RZ, UR5 ;  /* 0x00000005ff067e24 */ /* 0x001fe2000f8e00ff */
[----:B---3--:R0:W-:Y:S01]  /*2bf90*/  STL [R1+0x1c], R8 ;  /* 0x00001c0801007387 */ /* 0x0081e20000100800 */
[----:B------:R-:W-:-:S03]  /*2bfa0*/  IMAD.MOV.U32 R9, RZ, RZ, R8 ;  /* 0x000000ffff097224 */ /* 0x000fc600078e0008 */
[----:B--2---:R1:W-:Y:S01]  /*2bfb0*/  STL [R1+0x10], R11 ;  /* 0x0000100b01007387 */ /* 0x0043e20000100800 */
[----:B0-----:R-:W-:Y:S01]  /*2bfc0*/  IMAD.U32 R8, RZ, RZ, UR4 ;  /* 0x00000004ff087e24 */ /* 0x001fe2000f8e00ff */
[----:B------:R-:W-:Y:S06]  /*2bfd0*/  @P2 BRA `(.L_x_2938) ;  /* 0x0000000000142947 */ /* 0x000fec0003800000 */
[----:B------:R-:W-:Y:S05]  /*2bfe0*/  @!P0 BRA `(.L_x_2938) ;  /* 0x0000000000108947 */ /* 0x000fea0003800000 */
[----:B------:R-:W2:Y:S04]  /*2bff0*/  LDG.E R7, desc[UR60][R2.64] ;  /* 0x0000003c02077981 */ /* 0x000ea8000c1e1900 */
[----:B------:R-:W2:Y:S02]  /*2c000*/  LDG.E R10, desc[UR60][R2.64+0x4] ;  /* 0x0000043c020a7981 */ /* 0x000ea4000c1e1900 */
[----:B--2---:R-:W-:-:S05]  /*2c010*/  IADD3 R9, -R7, R10, RZ ;  /* 0x0000000a07097210 */ /* 0x004fca0007ffe1ff */
[----:B------:R0:W-:Y:S02]  /*2c020*/  STL [R1+0x1c], R9 ;  /* 0x00001c0901007387 */ /* 0x0001e40000100800 */
.L_x_2938:
[----:B------:R-:W-:Y:S01]  /*2c030*/  ULDC.64 UR4, c[0x0][0xa20] ;  /* 0x0002880000047ab9 */ /* 0x000fe20000000a00 */
[C---:B------:R-:W-:Y:S01]  /*2c040*/  LOP3.LUT R2, R26.reuse, 0xff000000, RZ, 0xc0, !PT ;  /* 0xff0000001a027812 */ /* 0x040fe200078ec0ff */
[----:B------:R-:W-:Y:S01]  /*2c050*/  IMAD.MOV.U32 R32, RZ, RZ, R31 ;  /* 0x000000ffff207224 */ /* 0x000fe200078e001f */
[----:B------:R-:W-:Y:S02]  /*2c060*/  ISETP.NE.U32.AND P0, PT, RZ, UR4, PT ;  /* 0x00000004ff007c0c */ /* 0x000fe4000bf05070 */
[----:B------:R-:W-:Y:S02]  /*2c070*/  SHF.R.U32.HI R2, RZ, 0x8, R2 ;  /* 0x00000008ff027819 */ /* 0x000fe40000011602 */
[----:B------:R-:W-:Y:S02]  /*2c080*/  ISETP.NE.AND.EX P0, PT, RZ, UR5, PT, P0 ;  /* 0x00000005ff007c0c */ /* 0x000fe4000bf05300 */
[C---:B------:R-:W-:Y:S02]  /*2c090*/  LOP3.LUT R7, R26.reuse, 0xff0000, RZ, 0xc0, !PT ;  /* 0x00ff00001a077812 */ /* 0x040fe400078ec0ff */
[----:B------:R-:W-:-:S02]  /*2c0a0*/  LOP3.LUT R26, R26, 0xffff, RZ, 0xc0, !PT ;  /* 0x0000ffff1a1a7812 */ /* 0x000fc400078ec0ff */
[----:B------:R-:W-:-:S07]  /*2c0b0*/  LEA.HI R7, R7, R2, RZ, 0x10 ;  /* 0x0000000207077211 */ /* 0x000fce00078f80ff */
[----:B------:R-:W-:Y:S05]  /*2c0c0*/  @!P0 BRA `(.L_x_2939) ;  /* 0x0000000000108947 */ /* 0x000fea0003800000 */
[----:B------:R-:W-:-:S04]  /*2c0d0*/  IADD3 R2, P0, R17, UR4, RZ ;  /* 0x0000000411027c10 */ /* 0x000fc8000ff1e0ff */
[----:B------:R-:W-:-:S05]  /*2c0e0*/  IADD3.X R3, R19, UR5, RZ, P0, !PT ;  /* 0x0000000513037c10 */ /* 0x000fca00087fe4ff */
[----:B------:R2:W5:Y:S01]  /*2c0f0*/  LDG.E R8, desc[UR60][R2.64] ;  /* 0x0000003c02087981 */ /* 0x000562000c1e1900 */
[----:B------:R-:W-:Y:S05]  /*2c100*/  BRA `(.L_x_2940) ;  /* 0x0000000000247947 */ /* 0x000fea0003800000 */
.L_x_2939:
[----:B------:R-:W-:Y:S02]  /*2c110*/  ULDC.64 UR4, c[0x0][0xa08] ;  /* 0x0002820000047ab9 */ /* 0x000fe40000000a00 */
[----:B------:R-:W-:-:S04]  /*2c120*/  ISETP.NE.U32.AND P0, PT, RZ, UR4, PT ;  /* 0x00000004ff007c0c */ /* 0x000fc8000bf05070 */
[----:B------:R-:W-:-:S13]  /*2c130*/  ISETP.NE.AND.EX P0, PT, RZ, UR5, PT, P0 ;  /* 0x00000005ff007c0c */ /* 0x000fda000bf05300 */
[----:B------:R-:W-:Y:S05]  /*2c140*/  @!P0 BRA `(.L_x_2940) ;  /* 0x0000000000148947 */ /* 0x000fea0003800000 */
[----:B------:R-:W2:Y:S02]  /*2c150*/  LDC.64 R2, c[0x0][0xa08] ;  /* 0x00028200ff027b82 */ /* 0x000ea40000000a00 */
[----:B--2---:R-:W-:-:S05]  /*2c160*/  IMAD.WIDE R2, R32, 0x4, R2 ;  /* 0x0000000420027825 */ /* 0x004fca00078e0202 */
[----:B------:R-:W2:Y:S04]  /*2c170*/  LDG.E R8, desc[UR60][R2.64] ;  /* 0x0000003c02087981 */ /* 0x000ea8000c1e1900 */
[----:B------:R-:W2:Y:S02]  /*2c180*/  LDG.E R2, desc[UR60][R2.64+0x4] ;  /* 0x0000043c02027981 */ /* 0x000ea4000c1e1900 */
[----:B--2---:R-:W-:-:S07]  /*2c190*/  IMAD.IADD R8, R2, 0x1, -R8 ;  /* 0x0000000102087824 */ /* 0x004fce00078e0a08 */
.L_x_2940:
[----:B--2---:R-:W2:Y:S01]  /*2c1a0*/  @P1 LDG.E R2, desc[UR60][R4.64] ;  /* 0x0000003c04021981 */ /* 0x004ea2000c1e1900 */
[----:B------:R-:W3:Y:S03]  /*2c1b0*/  LDC R3, c[0x0][0x448] ;  /* 0x00011200ff037b82 */ /* 0x000ee60000000800 */
[----:B------:R4:W2:Y:S01]  /*2c1c0*/  @P1 LDG.E R5, desc[UR60][R4.64+0x4] ;  /* 0x0000043c04051981 */ /* 0x0008a2000c1e1900 */
[----:B-----5:R-:W-:Y:S01]  /*2c1d0*/  IMAD.IADD R8, R8, 0x1, -R11 ;  /* 0x0000000108087824 */ /* 0x020fe200078e0a0b */
[----:B------:R-:W-:Y:S01]  /*2c1e0*/  BSSY B0, `(.L_x_2941) ;  /* 0x0000037000007945 */ /* 0x000fe20003800000 */
[----:B------:R-:W-:Y:S02]  /*2c1f0*/  LOP3.LUT R21, R7, 0xff, RZ, 0xc0, !PT ;  /* 0x000000ff07157812 */ /* 0x000fe400078ec0ff */
[----:B---3--:R-:W-:-:S13]  /*2c200*/  ISETP.NE.AND P0, PT, R3, 0x1, PT ;  /* 0x000000010300780c */ /* 0x008fda0003f05270 */
[----:B----4-:R-:W3:Y:S08]  /*2c210*/  @P0 LDC R4, c[0x0][0x44c] ;  /* 0x00011300ff040b82 */ /* 0x010ef00000000800 */
[----:B------:R-:W4:Y:S01]  /*2c220*/  @P0 LDC R3, c[0x0][0x450] ;  /* 0x00011400ff030b82 */ /* 0x000f220000000800 */
[----:B--2---:R-:W-:Y:S01]  /*2c230*/  @P1 IMAD.IADD R6, R5, 0x1, -R2 ;  /* 0x0000000105061824 */ /* 0x004fe200078e0a02 */
[----:B------:R-:W-:-:S05]  /*2c240*/  SHF.L.U32 R2, R25, 0x7, RZ ;  /* 0x0000000719027819 */ /* 0x000fca00000006ff */
[----:B------:R-:W-:-:S04]  /*2c250*/  VIADD R2, R2, 0x7f ;  /* 0x0000007f02027836 */ /* 0x000fc80000000000 */
[----:B---3--:R-:W-:-:S05]  /*2c260*/  @P0 IMAD.HI.U32 R4, R2, R4, RZ ;  /* 0x0000000402040227 */ /* 0x008fca00078e00ff */
[----:B----4-:R-:W-:Y:S01]  /*2c270*/  @P0 SHF.R.U32.HI R2, RZ, R3, R4 ;  /* 0x00000003ff020219 */ /* 0x010fe20000011604 */
[----:B------:R-:W-:Y:S01]  /*2c280*/  IMAD.IADD R3, R8, 0x1, R6 ;  /* 0x0000000108037824 */ /* 0x000fe200078e0206 */
[----:B------:R-:W-:-:S04]  /*2c290*/  SHF.R.U32.HI R4, RZ, 0x10, R7 ;  /* 0x00000010ff047819 */ /* 0x000fc80000011607 */
[C---:B------:R-:W-:Y:S01]  /*2c2a0*/  IADD3 R20, R3.reuse, 0x4f, RZ ;  /* 0x0000004f03147810 */ /* 0x040fe20007ffe0ff */
[----:B------:R2:W-:Y:S01]  /*2c2b0*/  STL [R1+0x8], R3 ;  /* 0x0000080301007387 */ /* 0x0005e20000100800 */
[----:B------:R-:W-:-:S03]  /*2c2c0*/  IADD3 R5, R3, 0x50, -R9 ;  /* 0x0000005003057810 */ /* 0x000fc60007ffe809 */
[----:B------:R-:W-:-:S04]  /*2c2d0*/  IMAD.HI R20, R20, 0x66666667, RZ ;  /* 0x6666666714147827 */ /* 0x000fc800078e02ff */
[----:B------:R-:W-:Y:S01]  /*2c2e0*/  IMAD.IADD R2, R5, 0x1, R2 ;  /* 0x0000000105027824 */ /* 0x000fe200078e0202 */
[----:B--2---:R-:W-:-:S03]  /*2c2f0*/  SHF.R.U32.HI R3, RZ, 0x1f, R20 ;  /* 0x0000001fff037819 */ /* 0x004fc60000011614 */
[----:B------:R-:W-:Y:S01]  /*2c300*/  IMAD.HI R2, R2, 0x66666667, RZ ;  /* 0x6666666702027827 */ /* 0x000fe200078e02ff */
[----:B------:R-:W-:-:S04]  /*2c310*/  LEA.HI.SX32 R20, R20, R3, 0x1b ;  /* 0x0000000314147211 */ /* 0x000fc800078fdaff */
[----:B------:R-:W-:-:S04]  /*2c320*/  SHF.R.U32.HI R3, RZ, 0x1f, R2 ;  /* 0x0000001fff037819 */ /* 0x000fc80000011602 */
[----:B------:R-:W-:Y:S01]  /*2c330*/  LEA.HI.SX32 R3, R2, R3, 0x1b ;  /* 0x0000000302037211 */ /* 0x000fe200078fdaff */
[----:B------:R-:W-:-:S03]  /*2c340*/  IMAD.MOV.U32 R2, RZ, RZ, RZ ;  /* 0x000000ffff027224 */ /* 0x000fc600078e00ff */
[----:B0-----:R-:W-:-:S04]  /*2c350*/  VIMNMX R9, R20, R3, PT ;  /* 0x0000000314097248 */ /* 0x001fc80003fe0100 */
[----:B------:R-:W-:-:S13]  /*2c360*/  ISETP.GE.AND P0, PT, R9, 0x1, PT ;  /* 0x000000010900780c */ /* 0x000fda0003f06270 */
[----:B------:R-:W-:Y:S05]  /*2c370*/  @!P0 BRA `(.L_x_2942) ;  /* 0x0000000000748947 */ /* 0x000fea0003800000 */
[----:B------:R-:W-:Y:S01]  /*2c380*/  ISETP.NE.AND P0, PT, R4, RZ, PT ;  /* 0x000000ff0400720c */ /* 0x000fe20003f05270 */
[----:B------:R-:W-:-:S03]  /*2c390*/  ULDC UR4, c[0x0][0x9f0] ;  /* 0x00027c0000047ab9 */ /* 0x000fc60000000800 */
[----:B------:R-:W-:-:S04]  /*2c3a0*/  SEL R7, R4, UR4, P0 ;  /* 0x0000000404077c07 */ /* 0x000fc80008000000 */
[----:B------:R-:W-:Y:S02]  /*2c3b0*/  IABS R10, R7 ;  /* 0x00000007000a7213 */ /* 0x000fe40000000000 */
[----:B-1----:R-:W-:Y:S02]  /*2c3c0*/  IADD3 R11, R7, -0x1, R9 ;  /* 0xffffffff070b7810 */ /* 0x002fe40007ffe009 */
[----:B------:R-:W0:Y:S08]  /*2c3d0*/  I2F.RP R2, R10 ;  /* 0x0000000a00027306 */ /* 0x000e300000209400 */
[----:B0-----:R-:W0:Y:S02]  /*2c3e0*/  MUFU.RCP R2, R2 ;  /* 0x0000000200027308 */ /* 0x001e240000001000 */
[----:B0-----:R-:W-:-:S06]  /*2c3f0*/  VIADD R2, R2, 0xffffffe ;  /* 0x0ffffffe02027836 */ /* 0x001fcc0000000000 */
[----:B------:R0:W1:Y:S02]  /*2c400*/  F2I.FTZ.U32.TRUNC.NTZ R3, R2 ;  /* 0x0000000200037305 */ /* 0x000064000021f000 */
[----:B0-----:R-:W-:-:S04]  /*2c410*/  LOP3.LUT R2, R11, R7, RZ, 0x3c, !PT ;  /* 0x000000070b027212 */ /* 0x001fc800078e3cff */
[----:B------:R-:W-:Y:S02]  /*2c420*/  ISETP.GE.AND P3, PT, R2, RZ, PT ;  /* 0x000000ff0200720c */ /* 0x000fe40003f66270 */
[----:B-1----:R-:W-:-:S05]  /*2c430*/  IADD3 R2, RZ, -R3, RZ ;  /* 0x80000003ff027210 */ /* 0x002fca0007ffe0ff */
[----:B------:R-:W-:Y:S02]  /*2c440*/  IMAD R12, R2, R10, RZ ;  /* 0x0000000a020c7224 */ /* 0x000fe400078e02ff */
[----:B------:R-:W-:-:S04]  /*2c450*/  IMAD.MOV.U32 R2, RZ, RZ, RZ ;  /* 0x000000ffff027224 */ /* 0x000fc800078e00ff */
[----:B------:R-:W-:Y:S01]  /*2c460*/  IMAD.HI.U32 R12, R3, R12, R2 ;  /* 0x0000000c030c7227 */ /* 0x000fe200078e0002 */
[----:B------:R-:W-:Y:S02]  /*2c470*/  IABS R2, R7 ;  /* 0x0000000700027213 */ /* 0x000fe40000000000 */
[----:B------:R-:W-:-:S03]  /*2c480*/  IABS R3, R11 ;  /* 0x0000000b00037213 */ /* 0x000fc60000000000 */
[----:B------:R-:W-:-:S04]  /*2c490*/  IMAD.MOV R2, RZ, RZ, -R2 ;  /* 0x000000ffff027224 */ /* 0x000fc800078e0a02 */
        /* <DEDUP_REMOVED lines=11> */
.L_x_2942:
[----:B------:R-:W-:Y:S05]  /*2c550*/  BSYNC B0 ;  /* 0x0000000000007941 */ /* 0x000fea0003800000 */
.L_x_2941:
[-C--:B------:R-:W-:Y:S01]  /*2c560*/  IMAD R3, R21, R2.reuse, RZ ;  /* 0x0000000215037224 */ /* 0x080fe200078e02ff */
[----:B------:R-:W-:Y:S04]  /*2c570*/  BSSY B0, `(.L_x_2943) ;  /* 0x0000191000007945 */ /* 0x000fe80003800000 */
        /* <DEDUP_REMOVED lines=22> */
[----:B------:R0:W2:Y:S02]  /*2c6e0*/  SHFL.IDX PT, R14, R7, RZ, 0x1f ;  /* 0x00001fff070e7589 */ /* 0x0000a400000e0000 */
.L_x_3154:
[----:B--2---:R-:W-:Y:S02]  /*2c6f0*/  ISETP.NE.AND P0, PT, R14, RZ, PT ;  /* 0x000000ff0e00720c */ /* 0x004fe40003f05270 */
[----:B------:R-:W-:-:S11]  /*2c700*/  PLOP3.LUT P6, PT, PT, PT, PT, 0x8, 0x0 ;  /* 0x000000000000781c */ /* 0x000fd60003fce170 */
[----:B------:R-:W-:Y:S05]  /*2c710*/  @P0 BRA `(.L_x_2946) ;  /* 0x00000000000c0947 */ /* 0x000fea0003800000 */
[----:B------:R-:W-:-:S03]  /*2c720*/  UMOV UR4, 0xffffffff ;  /* 0xffffffff00047882 */ /* 0x000fc60000000000 */
[----:B------:R-:W-:Y:S05]  /*2c730*/  BRA.DIV UR4, `(.L_x_2947) ;  /* 0x0000008204f47947 */ /* 0x000fea000b800000 */
[----:B------:R-:W-:-:S13]  /*2c740*/  ELECT P6, URZ, PT ;  /* 0x00000000003f782f */ /* 0x000fda00038c0000 */
.L_x_2946:
[----:B0-----:R-:W2:Y:S01]  /*2c750*/  LDL R7, [R1+0x2c] ;  /* 0x00002c0001077983 */ /* 0x001ea20000100800 */
[----:B------:R-:W-:Y:S01]  /*2c760*/  BSSY B1, `(.L_x_2948) ;  /* 0x0000008000017945 */ /* 0x000fe20003800000 */
[----:B--2---:R-:W-:-:S05]  /*2c770*/  VIADD R7, R7, 0x1 ;  /* 0x0000000107077836 */ /* 0x004fca0000000000 */
[----:B------:R-:W-:-:S04]  /*2c780*/  LEA.HI R8, R7, R7, RZ, 0x1 ;  /* 0x0000000707087211 */ /* 0x000fc800078f08ff */
[----:B------:R-:W-:-:S05]  /*2c790*/  LOP3.LUT R8, R8, 0xfffffffe, RZ, 0xc0, !PT ;  /* 0xfffffffe08087812 */ /* 0x000fca00078ec0ff */
[----:B------:R-:W-:-:S05]  /*2c7a0*/  IMAD.IADD R7, R7, 0x1, -R8 ;  /* 0x0000000107077824 */ /* 0x000fca00078e0a08 */
[----:B------:R-:W-:-:S04]  /*2c7b0*/  SHF.L.U32 R7, R7, 0x1f, RZ ;  /* 0x0000001f07077819 */ /* 0x000fc800000006ff */
[----:B------:R-:W0:Y:S02]  /*2c7c0*/  SYNCS.PHASECHK.TRANS64.TRYWAIT P0, [R16+URZ+0x38820], R7 ;  /* 0x03882007100075a7 */ /* 0x000e24000800017f */
[----:B0-----:R-:W-:Y:S05]  /*2c7d0*/  @!P0 BRA `(.L_x_2949) ;  /* 0x0000008000ec8947 */ /* 0x001fea0003800000 */
.L_x_3157:
[----:B------:R-:W-:Y:S05]  /*2c7e0*/  BSYNC B1 ;  /* 0x0000000000017941 */ /* 0x000fea0003800000 */
.L_x_2948:
[----:B------:R-:W-:Y:S04]  /*2c7f0*/  BSSY B1, `(.L_x_2950) ;  /* 0x00000ab000017945 */ /* 0x000fe80003800000 */
[----:B------:R-:W-:Y:S05]  /*2c800*/  @!P6 BRA `(.L_x_2951) ;  /* 0x0000000800a4e947 */ /* 0x000fea0003800000 */
[----:B-1----:R-:W-:Y:S01]  /*2c810*/  LEA R11, R28, R16, 0x3 ;  /* 0x000000101c0b7211 */ /* 0x002fe200078e18ff */
[----:B------:R-:W1:Y:S01]  /*2c820*/  S2R R8, SR_TID.X ;  /* 0x0000000000087919 */ /* 0x000e620000002100 */
[----:B------:R-:W-:Y:S01]  /*2c830*/  SHF.L.U32 R10, R30, 0x1f, RZ ;  /* 0x0000001f1e0a7819 */ /* 0x000fe200000006ff */
[----:B------:R-:W-:Y:S03]  /*2c840*/  BSSY B2, `(.L_x_2952) ;  /* 0x0000005000027945 */ /* 0x000fe60003800000 */
[----:B------:R-:W2:Y:S01]  /*2c850*/  SYNCS.PHASECHK.TRANS64.TRYWAIT P0, [R11+URZ+0x388a0], R10 ;  /* 0x0388a00a0b0075a7 */ /* 0x000ea2000800017f */
[----:B-1----:R-:W-:-:S04]  /*2c860*/  LOP3.LUT R8, R8, 0x7f, RZ, 0xc0, !PT ;  /* 0x0000007f08087812 */ /* 0x002fc800078ec0ff */
[----:B------:R-:W-:Y:S01]  /*2c870*/  ISETP.NE.AND P1, PT, R8, RZ, PT ;  /* 0x000000ff0800720c */ /* 0x000fe20003f25270 */
[----:B--2---:R-:W-:-:S12]  /*2c880*/  @!P0 BRA `(.L_x_2953) ;  /* 0x0000008000d48947 */ /* 0x004fd80003800000 */
.L_x_3158:
[----:B------:R-:W-:Y:S05]  /*2c890*/  BSYNC B2 ;  /* 0x0000000000027941 */ /* 0x000fea0003800000 */
.L_x_2952:
        /* <DEDUP_REMOVED lines=9> */
.L_x_2955:
[----:B------:R-:W-:Y:S05]  /*2c930*/  BSYNC B2 ;  /* 0x0000000000027941 */ /* 0x000fea0003800000 */
.L_x_2954:
[----:B0-----:R-:W-:Y:S01]  /*2c940*/  IMAD.MOV.U32 R7, RZ, RZ, RZ ;  /* 0x000000ffff077224 */ /* 0x001fe200078e00ff */
[----:B------:R-:W-:Y:S01]  /*2c950*/  UIADD3 UR4, UP0, UR36, 0x570, URZ ;  /* 0x0000057024047890 */ /* 0x000fe2000ff1e03f */
[----:B------:R-:W-:Y:S01]  /*2c960*/  IMAD R8, R3, 0x50, R0 ;  /* 0x0000005003087824 */ /* 0x000fe200078e0200 */
[----:B------:R-:W-:Y:S01]  /*2c970*/  PLOP3.LUT P0, PT, PT, PT, PT, 0x80, 0x0 ;  /* 0x000000000000781c */ /* 0x000fe20003f0f070 */
[----:B------:R-:W-:Y:S01]  /*2c980*/  IMAD R9, R28, 0xa000, R16 ;  /* 0x0000a0001c097824 */ /* 0x000fe200078e0210 */
[----:B------:R-:W-:Y:S01]  /*2c990*/  R2UR UR10, R7 ;  /* 0x00000000070a72ca */ /* 0x000fe200000e0000 */
[----:B------:R-:W-:Y:S01]  /*2c9a0*/  VIADD R8, R8, 0xffffffb0 ;  /* 0xffffffb008087836 */ /* 0x000fe20000000000 */
[----:B------:R-:W-:Y:S01]  /*2c9b0*/  IADD3 R7, R11, 0x38890, RZ ;  /* 0x000388900b077810 */ /* 0x000fe20007ffe0ff */
[----:B------:R-:W-:Y:S01]  /*2c9c0*/  VIADD R12, R9, 0x24400 ;  /* 0x00024400090c7836 */ /* 0x000fe20000000000 */
[----:B------:R-:W-:Y:S01]  /*2c9d0*/  UIADD3.X UR5, URZ, UR37, URZ, UP0, !UPT ;  /* 0x000000253f057290 */ /* 0x000fe200087fe43f */
[----:B------:R-:W-:Y:S01]  /*2c9e0*/  UMOV UR6, 0x0 ;  /* 0x0000000000067882 */ /* 0x000fe20000000000 */
[----:B------:R-:W-:-:S10]  /*2c9f0*/  UMOV UR7, 0x12f00000 ;  /* 0x12f0000000077882 */ /* 0x000fd40000000000 */
.L_x_2956:
        /* <DEDUP_REMOVED lines=16> */
.L_x_2957:
        /* <DEDUP_REMOVED lines=16> */
.L_x_2958:
        /* <DEDUP_REMOVED lines=16> */
.L_x_2959:
        /* <DEDUP_REMOVED lines=13> */
.L_x_3159:
[----:B------:R-:W-:Y:S05]  /*2cdd0*/  BSYNC B2 ;  /* 0x0000000000027941 */ /* 0x000fea0003800000 */
.L_x_2960:
[----:B------:R-:W-:Y:S01]  /*2cde0*/  BSSY B2, `(.L_x_2962) ;  /* 0x000000b000027945 */ /* 0x000fe20003800000 */
[----:B------:R-:W-:Y:S01]  /*2cdf0*/  MOV R12, 0x0 ;  /* 0x00000000000c7802 */ /* 0x000fe20000000f00 */
[----:B------:R-:W-:Y:S02]  /*2ce00*/  IMAD.MOV.U32 R13, RZ, RZ, 0x12f00000 ;  /* 0x12f00000ff0d7424 */ /* 0x000fe400078e00ff */
[----:B------:R-:W-:Y:S05]  /*2ce10*/  @P1 BRA `(.L_x_2963) ;  /* 0x00000000001c1947 */ /* 0x000fea0003800000 */
[----:B01----:R-:W0:Y:S01]  /*2ce20*/  S2R R10, SR_TID.X ;  /* 0x00000000000a7919 */ /* 0x003e220000002100 */
[----:B------:R-:W-:-:S04]  /*2ce30*/  IMAD.MOV.U32 R7, RZ, RZ, 0xa000 ;  /* 0x0000a000ff077424 */ /* 0x000fc800078e00ff */
[----:B------:R2:W-:Y:S01]  /*2ce40*/  SYNCS.ARRIVE.TRANS64 RZ, [R11+URZ+0x388b0], R7 ;  /* 0x0388b0070bff79a7 */ /* 0x0005e2000800003f */
[----:B0-----:R-:W-:-:S04]  /*2ce50*/  LOP3.LUT R10, R10, 0x1f, RZ, 0xc0, !PT ;  /* 0x0000001f0a0a7812 */ /* 0x001fc800078ec0ff */
[----:B------:R-:W-:-:S13]  /*2ce60*/  ISETP.NE.AND P0, PT, R10, RZ, PT ;  /* 0x000000ff0a00720c */ /* 0x000fda0003f05270 */
[----:B--2---:R-:W-:Y:S05]  /*2ce70*/  @!P0 BRA `(.L_x_2963) ;  /* 0x0000000000048947 */ /* 0x004fea0003800000 */
[----:B------:R-:W-:Y:S01]  /*2ce80*/  BPT.TRAP 0x1 ;  /* 0x000000040000795c */ /* 0x000fe20000300000 */
.L_x_2963:
[----:B------:R-:W-:Y:S05]  /*2ce90*/  BSYNC B2 ;  /* 0x0000000000027941 */ /* 0x000fea0003800000 */
.L_x_2962:
[----:B------:R-:W-:Y:S01]  /*2cea0*/  R2UR UR6, R12 ;  /* 0x000000000c0672ca */ /* 0x000fe200000e0000 */
[----:B------:R-:W-:Y:S01]  /*2ceb0*/  IMAD.MOV.U32 R7, RZ, RZ, RZ ;  /* 0x000000ffff077224 */ /* 0x000fe200078e00ff */
[----:B------:R-:W-:Y:S01]  /*2cec0*/  R2UR UR7, R13 ;  /* 0x000000000d0772ca */ /* 0x000fe200000e0000 */
[----:B------:R-:W-:Y:S01]  /*2ced0*/  UIADD3 UR4, UP0, UR36, 0x670, URZ ;  /* 0x0000067024047890 */ /* 0x000fe2000ff1e03f */
[----:B------:R-:W-:Y:S02]  /*2cee0*/  PLOP3.LUT P0, PT, PT, PT, PT, 0x80, 0x0 ;  /* 0x000000000000781c */ /* 0x000fe40003f0f070 */
[----:B------:R-:W-:Y:S01]  /*2cef0*/  R2UR UR10, R7 ;  /* 0x00000000070a72ca */ /* 0x000fe200000e0000 */
[----:B------:R-:W-:Y:S01]  /*2cf00*/  VIADD R7, R9, 0x400 ;  /* 0x0000040009077836 */ /* 0x000fe20000000000 */
[----:B01----:R-:W-:Y:S01]  /*2cf10*/  IADD3 R11, R11, 0x388b0, RZ ;  /* 0x000388b00b0b7810 */ /* 0x003fe20007ffe0ff */
[----:B------:R-:W-:-:S12]  /*2cf20*/  UIADD3.X UR5, URZ, UR37, URZ, UP0, !UPT ;  /* 0x000000253f057290 */ /* 0x000fd800087fe43f */
.L_x_2964:
        /* <DEDUP_REMOVED lines=15> */
.L_x_2965:
        /* <DEDUP_REMOVED lines=15> */
.L_x_2966:
        /* <DEDUP_REMOVED lines=15> */
.L_x_2967:
        /* <DEDUP_REMOVED lines=9> */
[----:B--2---:R-:W-:Y:S05]  /*2d290*/  @P0 BRA.U.ANY `(.L_x_2967) ;  /* 0xfffffffd00d80947 */ /* 0x004fea000393ffff */
.L_x_2951:
[----:B------:R-:W-:Y:S05]  /*2d2a0*/  BSYNC B1 ;  /* 0x0000000000017941 */ /* 0x000fea0003800000 */
.L_x_2950:
[----:B-1----:R-:W-:Y:S01]  /*2d2b0*/  VIADD R11, R3, 0xfffffffe ;  /* 0xfffffffe030b7836 */ /* 0x002fe20000000000 */
        /* <DEDUP_REMOVED lines=8> */
.L_x_2986:
[----:B------:R-:W-:Y:S05]  /*2d340*/  YIELD ;  /* 0x0000000000007946 */ /* 0x000fea0003800000 */
        /* <DEDUP_REMOVED lines=10> */
.L_x_3160:
[----:B------:R-:W-:Y:S05]  /*2d3f0*/  BSYNC B2 ;  /* 0x0000000000027941 */ /* 0x000fea0003800000 */
.L_x_2970:
[----:B------:R-:W-:Y:S04]  /*2d400*/  BSSY B2, `(.L_x_2972) ;  /* 0x0000009000027945 */ /* 0x000fe80003800000 */
[----:B------:R-:W-:Y:S05]  /*2d410*/  @P2 BRA `(.L_x_2973) ;  /* 0x00000000001c2947 */ /* 0x000fea0003800000 */
[----:B0-----:R-:W0:Y:S01]  /*2d420*/  S2R R7, SR_TID.X ;  /* 0x0000000000077919 */ /* 0x001e220000002100 */
[----:B------:R-:W-:-:S04]  /*2d430*/  MOV R3, 0xa000 ;  /* 0x0000a00000037802 */ /* 0x000fc80000000f00 */
[----:B------:R2:W-:Y:S01]  /*2d440*/  SYNCS.ARRIVE.TRANS64 RZ, [R10+URZ+0x38890], R3 ;  /* 0x038890030aff79a7 */ /* 0x0005e2000800003f */
[----:B0-----:R-:W-:-:S04]  /*2d450*/  LOP3.LUT R7, R7, 0x1f, RZ, 0xc0, !PT ;  /* 0x0000001f07077812 */ /* 0x001fc800078ec0ff */
[----:B------:R-:W-:-:S13]  /*2d460*/  ISETP.NE.AND P1, PT, R7, RZ, PT ;  /* 0x000000ff0700720c */ /* 0x000fda0003f25270 */
[----:B--2---:R-:W-:Y:S05]  /*2d470*/  @!P1 BRA `(.L_x_2973) ;  /* 0x0000000000049947 */ /* 0x004fea0003800000 */
[----:B------:R-:W-:Y:S01]  /*2d480*/  BPT.TRAP 0x1 ;  /* 0x000000040000795c */ /* 0x000fe20000300000 */
.L_x_2973:
[----:B------:R-:W-:Y:S05]  /*2d490*/  BSYNC B2 ;  /* 0x0000000000027941 */ /* 0x000fea0003800000 */
.L_x_2972:
[----:B------:R-:W-:Y:S01]  /*2d4a0*/  IMAD.MOV.U32 R14, RZ, RZ, RZ ;  /* 0x000000ffff0e7224 */ /* 0x000fe200078e00ff */
[----:B------:R-:W-:Y:S01]  /*2d4b0*/  UIADD3 UR4, UP0, UR36, 0x570, URZ ;  /* 0x0000057024047890 */ /* 0x000fe2000ff1e03f */
[----:B------:R-:W-:Y:S01]  /*2d4c0*/  IMAD R8, R28, 0xa000, R16 ;  /* 0x0000a0001c087824 */ /* 0x000fe200078e0210 */
[----:B------:R-:W-:Y:S01]  /*2d4d0*/  PLOP3.LUT P1, PT, PT, PT, PT, 0x80, 0x0 ;  /* 0x000000000000781c */ /* 0x000fe20003f2f070 */
[----:B0-----:R-:W-:Y:S01]  /*2d4e0*/  IMAD R7, R11, 0x50, R0 ;  /* 0x000000500b077824 */ /* 0x001fe200078e0200 */
[----:B------:R-:W-:Y:S01]  /*2d4f0*/  R2UR UR10, R14 ;  /* 0x000000000e0a72ca */ /* 0x000fe200000e0000 */
[----:B------:R-:W-:Y:S01]  /*2d500*/  VIADD R3, R10, 0x38890 ;  /* 0x000388900a037836 */ /* 0x000fe20000000000 */
[----:B------:R-:W-:Y:S01]  /*2d510*/  UIADD3.X UR5, URZ, UR37, URZ, UP0, !UPT ;  /* 0x000000253f057290 */ /* 0x000fe200087fe43f */
[----:B------:R-:W-:Y:S01]  /*2d520*/  VIADD R12, R8, 0x24400 ;  /* 0x00024400080c7836 */ /* 0x000fe20000000000 */
[----:B------:R-:W-:Y:S01]  /*2d530*/  UMOV UR6, 0x0 ;  /* 0x0000000000067882 */ /* 0x000fe20000000000 */
[----:B------:R-:W-:-:S10]  /*2d540*/  UMOV UR7, 0x12f00000 ;  /* 0x12f0000000077882 */ /* 0x000fd40000000000 */
.L_x_2974:
        /* <DEDUP_REMOVED lines=11> */
[----:B------:R-:W-:Y:S01]  /*2d600*/  UMOV UR6, 0x0 ;  /* 0x0000000000067882 */ /* 0x000fe20000000000 */
[----:B------:R-:W-:Y:S01]  /*2d610*/  PLOP3.LUT P1, PT, PT, PT, PT, 0x80, 0x0 ;  /* 0x000000000000781c */ /* 0x000fe20003f2f070 */
[----:B------:R-:W-:Y:S01]  /*2d620*/  UMOV UR7, 0x12f00000 ;  /* 0x12f0000000077882 */ /* 0x000fe20000000000 */
[----:B------:R-:W-:Y:S01]  /*2d630*/  R2UR UR10, R12 ;  /* 0x000000000c0a72ca */ /* 0x000fe200000e0000 */
[----:B------:R-:W-:-:S14]  /*2d640*/  VIADD R12, R8, 0x26c00 ;  /* 0x00026c00080c7836 */ /* 0x000fdc0000000000 */
.L_x_2975:
        /* <DEDUP_REMOVED lines=16> */
.L_x_2976:
        /* <DEDUP_REMOVED lines=16> */
.L_x_2977:
        /* <DEDUP_REMOVED lines=13> */
.L_x_3161:
[----:B------:R-:W-:Y:S05]  /*2d920*/  BSYNC B2 ;  /* 0x0000000000027941 */ /* 0x000fea0003800000 */
.L_x_2978:
[----:B------:R-:W-:Y:S01]  /*2d930*/  BSSY B2, `(.L_x_2980) ;  /* 0x000000b000027945 */ /* 0x000fe20003800000 */
[----:B------:R-:W-:Y:S02]  /*2d940*/  IMAD.MOV.U32 R12, RZ, RZ, 0x0 ;  /* 0x00000000ff0c7424 */ /* 0x000fe400078e00ff */
[----:B------:R-:W-:Y:S01]  /*2d950*/  IMAD.MOV.U32 R13, RZ, RZ, 0x12f00000 ;  /* 0x12f00000ff0d7424 */ /* 0x000fe200078e00ff */
[----:B------:R-:W-:Y:S06]  /*2d960*/  @P2 BRA `(.L_x_2981) ;  /* 0x00000000001c2947 */ /* 0x000fec0003800000 */
[----:B01----:R-:W0:Y:S01]  /*2d970*/  S2R R9, SR_TID.X ;  /* 0x0000000000097919 */ /* 0x003e220000002100 */
[----:B------:R-:W-:-:S04]  /*2d980*/  MOV R3, 0xa000 ;  /* 0x0000a00000037802 */ /* 0x000fc80000000f00 */
[----:B------:R2:W-:Y:S01]  /*2d990*/  SYNCS.ARRIVE.TRANS64 RZ, [R10+URZ+0x388b0], R3 ;  /* 0x0388b0030aff79a7 */ /* 0x0005e2000800003f */
[----:B0-----:R-:W-:-:S04]  /*2d9a0*/  LOP3.LUT R9, R9, 0x1f, RZ, 0xc0, !PT ;  /* 0x0000001f09097812 */ /* 0x001fc800078ec0ff */
[----:B------:R-:W-:-:S13]  /*2d9b0*/  ISETP.NE.AND P1, PT, R9, RZ, PT ;  /* 0x000000ff0900720c */ /* 0x000fda0003f25270 */
[----:B--2---:R-:W-:Y:S05]  /*2d9c0*/  @!P1 BRA `(.L_x_2981) ;  /* 0x0000000000049947 */ /* 0x004fea0003800000 */
[----:B------:R-:W-:Y:S01]  /*2d9d0*/  BPT.TRAP 0x1 ;  /* 0x000000040000795c */ /* 0x000fe20000300000 */
.L_x_2981:
[----:B------:R-:W-:Y:S05]  /*2d9e0*/  BSYNC B2 ;  /* 0x0000000000027941 */ /* 0x000fea0003800000 */
.L_x_2980:
[----:B------:R-:W-:Y:S01]  /*2d9f0*/  R2UR UR10, R14 ;  /* 0x000000000e0a72ca */ /* 0x000fe200000e0000 */
[----:B------:R-:W-:Y:S01]  /*2da00*/  UIADD3 UR4, UP0, UR36, 0x670, URZ ;  /* 0x0000067024047890 */ /* 0x000fe2000ff1e03f */
[----:B------:R-:W-:Y:S01]  /*2da10*/  R2UR UR6, R12 ;  /* 0x000000000c0672ca */ /* 0x000fe200000e0000 */
[----:B01----:R-:W-:Y:S01]  /*2da20*/  VIADD R10, R10, 0x388b0 ;  /* 0x000388b00a0a7836 */ /* 0x003fe20000000000 */
[----:B------:R-:W-:Y:S01]  /*2da30*/  R2UR UR7, R13 ;  /* 0x000000000d0772ca */ /* 0x000fe200000e0000 */
[----:B------:R-:W-:Y:S01]  /*2da40*/  VIADD R3, R8, 0x400 ;  /* 0x0000040008037836 */ /* 0x000fe20000000000 */
[----:B------:R-:W-:Y:S01]  /*2da50*/  PLOP3.LUT P1, PT, PT, PT, PT, 0x80, 0x0 ;  /* 0x000000000000781c */ /* 0x000fe20003f2f070 */
[----:B------:R-:W-:-:S12]  /*2da60*/  UIADD3.X UR5, URZ, UR37, URZ, UP0, !UPT ;  /* 0x000000253f057290 */ /* 0x000fd800087fe43f */
.L_x_2982:
        /* <DEDUP_REMOVED lines=11> */
[----:B------:R-:W-:Y:S02]  /*2db20*/  R2UR UR6, R12 ;  /* 0x000000000c0672ca */ /* 0x000fe400000e0000 */
[----:B------:R-:W-:Y:S02]  /*2db30*/  R2UR UR7, R13 ;  /* 0x000000000d0772ca */ /* 0x000fe400000e0000 */
[----:B------:R-:W-:Y:S02]  /*2db40*/  R2UR UR10, R9 ;  /* 0x00000000090a72ca */ /* 0x000fe400000e0000 */
[----:B------:R-:W-:Y:S02]  /*2db50*/  PLOP3.LUT P1, PT, PT, PT, PT, 0x80, 0x0 ;  /* 0x000000000000781c */ /* 0x000fe40003f2f070 */
[----:B------:R-:W-:-:S11]  /*2db60*/  IADD3 R3, R8, 0x2c00, RZ ;  /* 0x00002c0008037810 */ /* 0x000fd60007ffe0ff */
.L_x_2983:
        /* <DEDUP_REMOVED lines=15> */
.L_x_2984:
        /* <DEDUP_REMOVED lines=15> */
.L_x_2985:
        /* <DEDUP_REMOVED lines=10> */
.L_x_2969:
[----:B------:R-:W-:Y:S05]  /*2ddf0*/  BSYNC B1 ;  /* 0x0000000000017941 */ /* 0x000fea0003800000 */
.L_x_2968:
[C---:B------:R-:W-:Y:S01]  /*2de00*/  ISETP.GT.AND P2, PT, R11.reuse, R6, PT ;  /* 0x000000060b00720c */ /* 0x040fe20003f44270 */
[----:B------:R-:W-:Y:S01]  /*2de10*/  VIADD R28, R28, 0x1 ;  /* 0x000000011c1c7836 */ /* 0x000fe20000000000 */
[----:B------:R-:W-:-:S04]  /*2de20*/  IADD3 R11, R11, -0x1, RZ ;  /* 0xffffffff0b0b7810 */ /* 0x000fc80007ffe0ff */
[----:B------:R-:W-:-:S04]  /*2de30*/  ISETP.NE.AND P1, PT, R28, 0x2, PT ;  /* 0x000000021c00780c */ /* 0x000fc80003f25270 */
[----:B------:R-:W-:Y:S02]  /*2de40*/  SEL R3, RZ, 0x1, P1 ;  /* 0x00000001ff037807 */ /* 0x000fe40000800000 */
[----:B------:R-:W-:Y:S02]  /*2de50*/  SEL R28, R28, RZ, P1 ;  /* 0x000000ff1c1c7207 */ /* 0x000fe40000800000 */
[----:B------:R-:W-:Y:S01]  /*2de60*/  LOP3.LUT R30, R30, R3, RZ, 0x3c, !PT ;  /* 0x000000031e1e7212 */ /* 0x000fe200078e3cff */
[----:B------:R-:W-:Y:S06]  /*2de70*/  @P2 BRA `(.L_x_2986) ;  /* 0xfffffff400302947 */ /* 0x000fec000383ffff */
.L_x_2944:
[----:B------:R-:W-:Y:S05]  /*2de80*/  BSYNC B0 ;  /* 0x0000000000007941 */ /* 0x000fea0003800000 */
.L_x_2943:
[----:B------:R-:W2:Y:S01]  /*2de90*/  LDC R0, c[0x0][0x448] ;  /* 0x00011200ff007b82 */ /* 0x000ea20000000800 */
[----:B------:R-:W-:Y:S01]  /*2dea0*/  LEA R2, R25, 0x7f, 0x7 ;  /* 0x0000007f19027811 */ /* 0x000fe200078e38ff */
[----:B------:R-:W-:Y:S06]  /*2deb0*/  @!P0 WARPSYNC.ALL ;  /* 0x0000000000008948 */ /* 0x000fec0003800000 */
[----:B------:R-:W-:Y:S01]  /*2dec0*/  @!P0 BAR.SYNC.DEFER_BLOCKING 0xc, 0x180 ;  /* 0x0306000000008b1d */ /* 0x000fe20000010000 */
[----:B------:R-:W-:-:S05]  /*2ded0*/  ISETP.NE.AND P2, PT, R4, RZ, PT ;  /* 0x000000ff0400720c */ /* 0x000fca0003f45270 */
[----:B------:R-:W-:Y:S08]  /*2dee0*/  BSSY B0, `(.L_x_2987) ;  /* 0x0000029000007945 */ /* 0x000ff00003800000 */
[----:B------:R-:W3:Y:S01]  /*2def0*/  @!P2 LDC R4, c[0x0][0x9f0] ;  /* 0x00027c00ff04ab82 */ /* 0x000ee20000000800 */
[----:B--2---:R-:W-:-:S13]  /*2df00*/  ISETP.NE.AND P1, PT, R0, 0x1, PT ;  /* 0x000000010000780c */ /* 0x004fda0003f25270 */
[----:B------:R-:W2:Y:S08]  /*2df10*/  @P1 LDC R3, c[0x0][0x44c] ;  /* 0x00011300ff031b82 */ /* 0x000eb00000000800 */
[----:B------:R-:W4:Y:S01]  /*2df20*/  @P1 LDC R0, c[0x0][0x450] ;  /* 0x00011400ff001b82 */ /* 0x000f220000000800 */
[----:B--2---:R-:W-:-:S05]  /*2df30*/  @P1 IMAD.HI.U32 R3, R2, R3, RZ ;  /* 0x0000000302031227 */ /* 0x004fca00078e00ff */
[----:B----4-:R-:W-:Y:S01]  /*2df40*/  @P1 SHF.R.U32.HI R2, RZ, R0, R3 ;  /* 0x00000000ff021219 */ /* 0x010fe20000011603 */
[----:B------:R-:W-:-:S04]  /*2df50*/  IMAD.MOV.U32 R0, RZ, RZ, RZ ;  /* 0x000000ffff007224 */ /* 0x000fc800078e00ff */
[----:B------:R-:W-:-:S04]  /*2df60*/  IMAD.IADD R2, R5, 0x1, R2 ;  /* 0x0000000105027824 */ /* 0x000fc800078e0202 */
[----:B------:R-:W-:-:S05]  /*2df70*/  IMAD.HI R2, R2, 0x66666667, RZ ;  /* 0x6666666702027827 */ /* 0x000fca00078e02ff */
[----:B------:R-:W-:-:S04]  /*2df80*/  SHF.R.U32.HI R3, RZ, 0x1f, R2 ;  /* 0x0000001fff037819 */ /* 0x000fc80000011602 */
[----:B------:R-:W-:-:S04]  /*2df90*/  LEA.HI.SX32 R3, R2, R3, 0x1b ;  /* 0x0000000302037211 */ /* 0x000fc800078fdaff */
[----:B------:R-:W-:-:S04]  /*2dfa0*/  VIMNMX R20, R20, R3, PT ;  /* 0x0000000314147248 */ /* 0x000fc80003fe0100 */
[----:B------:R-:W-:-:S13]  /*2dfb0*/  ISETP.GE.AND P1, PT, R20, 0x1, PT ;  /* 0x000000011400780c */ /* 0x000fda0003f26270 */
[----:B---3--:R-:W-:Y:S05]  /*2dfc0*/  @!P1 BRA `(.L_x_2988) ;  /* 0x0000000000689947 */ /* 0x008fea0003800000 */
[-C--:B------:R-:W-:Y:S02]  /*2dfd0*/  IABS R0, R4.reuse ;  /* 0x0000000400007213 */ /* 0x080fe40000000000 */
[----:B------:R-:W-:Y:S02]  /*2dfe0*/  IABS R6, R4 ;  /* 0x0000000400067213 */ /* 0x000fe40000000000 */
[----:B0-----:R-:W0:Y:S03]  /*2dff0*/  I2F.RP R7, R0 ;  /* 0x0000000000077306 */ /* 0x001e260000209400 */
        /* <DEDUP_REMOVED lines=15> */
[----:B------:R-:W-:Y:S01]  /*2e0f0*/  @!P1 IMAD.IADD R2, R2, 0x1, -R0 ;  /* 0x0000000102029824 */ /* 0x000fe200078e0a00 */
[----:B------:R-:W-:Y:S02]  /*2e100*/  @!P1 IADD3 R5, R5, 0x1, RZ ;  /* 0x0000000105059810 */ /* 0x000fe40007ffe0ff */
[----:B------:R-:W-:Y:S02]  /*2e110*/  ISETP.NE.AND P1, PT, R4, RZ, PT ;  /* 0x000000ff0400720c */ /* 0x000fe40003f25270 */
[----:B------:R-:W-:-:S13]  /*2e120*/  ISETP.GE.U32.AND P0, PT, R2, R0, PT ;  /* 0x000000000200720c */ /* 0x000fda0003f06070 */
[----:B------:R-:W-:-:S04]  /*2e130*/  @P0 VIADD R5, R5, 0x1 ;  /* 0x0000000105050836 */ /* 0x000fc80000000000 */
[----:B------:R-:W-:-:S04]  /*2e140*/  IMAD.MOV.U32 R0, RZ, RZ, R5 ;  /* 0x000000ffff007224 */ /* 0x000fc800078e0005 */
[----:B------:R-:W-:Y:S01]  /*2e150*/  @!P2 IMAD.MOV R0, RZ, RZ, -R0 ;  /* 0x000000ffff00a224 */ /* 0x000fe200078e0a00 */
[----:B------:R-:W-:-:S07]  /*2e160*/  @!P1 LOP3.LUT R0, RZ, R4, RZ, 0x33, !PT ;  /* 0x00000004ff009212 */ /* 0x000fce00078e33ff */
.L_x_2988:
[----:B------:R-:W-:Y:S05]  /*2e170*/  BSYNC B0 ;  /* 0x0000000000007941 */ /* 0x000fea0003800000 */
.L_x_2987:
[-C--:B------:R-:W-:Y:S01]  /*2e180*/  IMAD R3, R21, R0.reuse, RZ ;  /* 0x0000000015037224 */ /* 0x080fe200078e02ff */
[----:B------:R-:W-:Y:S04]  /*2e190*/  BSSY B7, `(.L_x_2989) ;  /* 0x000037e000077945 */ /* 0x000fe80003800000 */
[----:B------:R-:W-:Y:S01]  /*2e1a0*/  VIADDMNMX R2, R3, R0, R20, PT ;  /* 0x0000000003027246 */ /* 0x000fe20003800114 */
[----:B------:R2:W-:Y:S03]  /*2e1b0*/  STL [R1+0xc], R3 ;  /* 0x00000c0301007387 */ /* 0x0005e60000100800 */
[----:B------:R-:W-:Y:S01]  /*2e1c0*/  ISETP.GT.AND P0, PT, R2, R3, PT ;  /* 0x000000030200720c */ /* 0x000fe20003f04270 */
[----:B------:R2:W-:-:S12]  /*2e1d0*/  STL [R1+0x28], R2 ;  /* 0x0000280201007387 */ /* 0x0005d80000100800 */
[----:B--2---:R-:W-:Y:S05]  /*2e1e0*/  @P0 BRA `(.L_x_2990) ;  /* 0x0000000000440947 */ /* 0x004fea0003800000 */
[----:B------:R-:W2:Y:S02]  /*2e1f0*/  S2R R2, SR_TID.X ;  /* 0x0000000000027919 */ /* 0x000ea40000002100 */
[----:B--2---:R-:W-:-:S04]  /*2e200*/  LOP3.LUT R2, R2, 0x7f, RZ, 0xc0, !PT ;  /* 0x0000007f02027812 */ /* 0x004fc800078ec0ff */
[----:B------:R-:W-:-:S13]  /*2e210*/  ISETP.NE.AND P0, PT, R2, RZ, PT ;  /* 0x000000ff0200720c */ /* 0x000fda0003f05270 */
[----:B------:R-:W-:Y:S05]  /*2e220*/  @P0 BRA `(.L_x_2991) ;  /* 0x0000003400d00947 */ /* 0x000fea0003800000 */
[----:B------:R-:W2:Y:S01]  /*2e230*/  S2R R5, SR_LANEID ;  /* 0x0000000000057919 */ /* 0x000ea20000000000 */
[----:B------:R-:W-:Y:S01]  /*2e240*/  VOTEU.ANY UR4, UPT, PT ;  /* 0x0000000000047886 */ /* 0x000fe200038e0100 */
[----:B------:R-:W3:Y:S01]  /*2e250*/  LDC.64 R2, c[0x0][0xc60] ;  /* 0x00031800ff027b82 */ /* 0x000ee20000000a00 */
[----:B------:R-:W2:Y:S02]  /*2e260*/  FLO.U32 R0, UR4 ;  /* 0x0000000400007d00 */ /* 0x000ea400080e0000 */
[----:B--2---:R-:W-:-:S06]  /*2e270*/  ISETP.EQ.U32.AND P0, PT, R0, R5, PT ;  /* 0x000000050000720c */ /* 0x004fcc0003f02070 */
[----:B------:R-:W3:Y:S07]  /*2e280*/  POPC R5, UR4 ;  /* 0x0000000400057d09 */ /* 0x000eee0008000000 */
[----:B---3--:R-:W2:Y:S01]  /*2e290*/  @P0 ATOMG.E.ADD.STRONG.GPU PT, R3, desc[UR60][R2.64], R5 ;  /* 0x00000005020309a8 */ /* 0x008ea200081ee1fc */
[----:B------:R-:W3:Y:S02]  /*2e2a0*/  S2R R4, SR_LTMASK ;  /* 0x0000000000047919 */ /* 0x000ee40000003900 */
[----:B---3--:R-:W-:-:S04]  /*2e2b0*/  LOP3.LUT R4, R4, UR4, RZ, 0xc0, !PT ;  /* 0x0000000404047c12 */ /* 0x008fc8000f8ec0ff */
[----:B0-----:R-:W0:Y:S01]  /*2e2c0*/  POPC R7, R4 ;  /* 0x0000000400077309 */ /* 0x001e220000000000 */
[----:B--2---:R-:W0:Y:S02]  /*2e2d0*/  SHFL.IDX PT, R0, R3, R0, 0x1f ;  /* 0x00001f0003007589 */ /* 0x004e2400000e0000 */
[----:B0-----:R-:W-:Y:S01]  /*2e2e0*/  IADD3 R24, R0, UR38, R7 ;  /* 0x0000002600187c10 */ /* 0x001fe2000fffe007 */
[----:B------:R-:W-:Y:S06]  /*2e2f0*/  BRA `(.L_x_2991) ;  /* 0x00000034009c7947 */ /* 0x000fec0003800000 */
.L_x_2990:
        /* <DEDUP_REMOVED lines=8> */
[----:B------:R-:W-:Y:S01]  /*2e380*/  IMAD.U32 R4, RZ, RZ, UR6 ;  /* 0x00000006ff047e24 */ /* 0x000fe2000f8e00ff */
[----:B0-----:R-:W-:Y:S01]  /*2e390*/  MOV R7, UR9 ;  /* 0x0000000900077c02 */ /* 0x001fe20008000f00 */
[----:B------:R-:W0:Y:S01]  /*2e3a0*/  LDC.64 R2, c[0x4][R2] ;  /* 0x0100000002027b82 */ /* 0x000e220000000a00 */
[----:B------:R-:W-:Y:S01]  /*2e3b0*/  IMAD.U32 R5, RZ, RZ, UR7 ;  /* 0x00000007ff057e24 */ /* 0x000fe2000f8e00ff */
[----:B------:R-:W-:Y:S01]  /*2e3c0*/  MOV R12, 0x1 ;  /* 0x00000001000c7802 */ /* 0x000fe20000000f00 */
[----:B------:R-:W-:Y:S02]  /*2e3d0*/  IMAD.U32 R6, RZ, RZ, UR8 ;  /* 0x00000008ff067e24 */ /* 0x000fe4000f8e00ff */
[----:B------:R-:W-:-:S02]  /*2e3e0*/  IMAD.U32 R10, RZ, RZ, UR4 ;  /* 0x00000004ff0a7e24 */ /* 0x000fc4000f8e00ff */
[----:B-1----:R-:W-:Y:S02]  /*2e3f0*/  IMAD.U32 R11, RZ, RZ, UR5 ;  /* 0x00000005ff0b7e24 */ /* 0x002fe4000f8e00ff */
[----:B------:R-:W-:Y:S02]  /*2e400*/  IMAD.MOV.U32 R8, RZ, RZ, 0x70 ;  /* 0x00000070ff087424 */ /* 0x000fe400078e00ff */
[----:B------:R-:W-:-:S07]  /*2e410*/  IMAD.MOV.U32 R13, RZ, RZ, RZ ;  /* 0x000000ffff0d7224 */ /* 0x000fce00078e00ff */
[----:B------:R-:W-:-:S07]  /*2e420*/  LEPC R20, `(.L_x_2993) ;  /* 0x000000001014794e */ /* 0x000fce0000000000 */
[----:B0-----:R-:W-:Y:S05]  /*2e430*/  CALL.ABS.NOINC R2 ;  /* 0x0000000002007343 */ /* 0x001fea0003c00000 */
.L_x_2993:
[----:B------:R-:W-:Y:S05]  /*2e440*/  BSYNC B6 ;  /* 0x0000000000067941 */ /* 0x000fea0003800000 */
.L_x_2992:
        /* <DEDUP_REMOVED lines=8> */
[----:B------:R2:W3:Y:S01]  /*2e4d0*/  LDC.64 R2, c[0x4][R22] ;  /* 0x0100000016027b82 */ /* 0x0004e20000000a00 */
[----:B------:R-:W-:Y:S01]  /*2e4e0*/  IMAD.U32 R4, RZ, RZ, UR6 ;  /* 0x00000006ff047e24 */ /* 0x000fe2000f8e00ff */
[----:B------:R-:W-:Y:S01]  /*2e4f0*/  MOV R5, UR7 ;  /* 0x0000000700057c02 */ /* 0x000fe20008000f00 */
[----:B------:R-:W-:Y:S01]  /*2e500*/  IMAD.U32 R6, RZ, RZ, UR8 ;  /* 0x00000008ff067e24 */ /* 0x000fe2000f8e00ff */
[----:B-1----:R-:W-:Y:S01]  /*2e510*/  MOV R11, UR5 ;  /* 0x00000005000b7c02 */ /* 0x002fe20008000f00 */
[----:B0-----:R-:W-:Y:S02]  /*2e520*/  IMAD.U32 R7, RZ, RZ, UR9 ;  /* 0x00000009ff077e24 */ /* 0x001fe4000f8e00ff */
[----:B------:R-:W-:-:S02]  /*2e530*/  IMAD.U32 R10, RZ, RZ, UR4 ;  /* 0x00000004ff0a7e24 */ /* 0x000fc4000f8e00ff */
[----:B------:R-:W-:Y:S02]  /*2e540*/  IMAD.MOV.U32 R8, RZ, RZ, 0x70 ;  /* 0x00000070ff087424 */ /* 0x000fe400078e00ff */
[----:B------:R-:W-:Y:S02]  /*2e550*/  IMAD.MOV.U32 R12, RZ, RZ, 0x1 ;  /* 0x00000001ff0c7424 */ /* 0x000fe400078e00ff */
[----:B--2---:R-:W-:-:S07]  /*2e560*/  IMAD.MOV.U32 R13, RZ, RZ, RZ ;  /* 0x000000ffff0d7224 */ /* 0x004fce00078e00ff */
[----:B------:R-:W-:-:S07]  /*2e570*/  LEPC R20, `(.L_x_2996) ;  /* 0x000000001014794e */ /* 0x000fce0000000000 */
[----:B---3--:R-:W-:Y:S05]  /*2e580*/  CALL.ABS.NOINC R2 ;  /* 0x0000000002007343 */ /* 0x008fea0003c00000 */
.L_x_2996:
[----:B------:R0:W1:Y:S01]  /*2e590*/  LDC.64 R2, c[0x4][R22] ;  /* 0x0100000016027b82 */ /* 0x0000620000000a00 */
[----:B------:R-:W-:Y:S01]  /*2e5a0*/  ULDC.64 UR4, c[0x4][0x138] ;  /* 0x01004e0000047ab9 */ /* 0x000fe20000000a00 */
[----:B------:R-:W-:Y:S01]  /*2e5b0*/  ULDC.64 UR6, c[0x4][0x140] ;  /* 0x0100500000067ab9 */ /* 0x000fe20000000a00 */
[----:B------:R-:W-:Y:S01]  /*2e5c0*/  ULDC.64 UR8, c[0x4][0xa8] ;  /* 0x01002a0000087ab9 */ /* 0x000fe20000000a00 */
[----:B------:R-:W-:Y:S01]  /*2e5d0*/  MOV R4, UR4 ;  /* 0x0000000400047c02 */ /* 0x000fe20008000f00 */
[----:B------:R-:W-:Y:S01]  /*2e5e0*/  IMAD.U32 R5, RZ, RZ, UR5 ;  /* 0x00000005ff057e24 */ /* 0x000fe2000f8e00ff */
[----:B------:R-:W-:Y:S01]  /*2e5f0*/  MOV R10, UR8 ;  /* 0x00000008000a7c02 */ /* 0x000fe20008000f00 */
[----:B------:R-:W-:Y:S01]  /*2e600*/  IMAD.U32 R6, RZ, RZ, UR6 ;  /* 0x00000006ff067e24 */ /* 0x000fe2000f8e00ff */
[----:B------:R-:W-:Y:S01]  /*2e610*/  MOV R13, RZ ;  /* 0x000000ff000d7202 */ /* 0x000fe20000000f00 */
[----:B------:R-:W-:Y:S02]  /*2e620*/  IMAD.U32 R7, RZ, RZ, UR7 ;  /* 0x00000007ff077e24 */ /* 0x000fe4000f8e00ff */
[----:B------:R-:W-:-:S02]  /*2e630*/  IMAD.U32 R11, RZ, RZ, UR9 ;  /* 0x00000009ff0b7e24 */ /* 0x000fc4000f8e00ff */
[----:B------:R-:W-:Y:S02]  /*2e640*/  IMAD.MOV.U32 R8, RZ, RZ, 0x70 ;  /* 0x00000070ff087424 */ /* 0x000fe400078e00ff */
[----:B0-----:R-:W-:-:S07]  /*2e650*/  IMAD.MOV.U32 R12, RZ, RZ, 0x1 ;  /* 0x00000001ff0c7424 */ /* 0x001fce00078e00ff */
[----:B------:R-:W-:-:S07]  /*2e660*/  LEPC R20, `(.L_x_2995) ;  /* 0x000000001014794e */ /* 0x000fce0000000000 */
[----:B-1----:R-:W-:Y:S05]  /*2e670*/  CALL.ABS.NOINC R2 ;  /* 0x0000000002007343 */ /* 0x002fea0003c00000 */
.L_x_2995:
[----:B------:R-:W-:Y:S05]  /*2e680*/  BSYNC B6 ;  /* 0x0000000000067941 */ /* 0x000fea0003800000 */
.L_x_2994:
[----:B------:R-:W2:Y:S01]  /*2e690*/  LDL R22, [R1+0x28] ;  /* 0x0000280001167983 */ /* 0x000ea20000100800 */
[----:B------:R-:W-:Y:S01]  /*2e6a0*/  ULDC.64 UR4, c[0x0][0x9f8] ;  /* 0x00027e0000047ab9 */ /* 0x000fe20000000a00 */
[----:B------:R-:W3:Y:S02]  /*2e6b0*/  LDC R0, c[0x0][0x430] ;  /* 0x00010c00ff007b82 */ /* 0x000ee40000000800 */
[----:B------:R-:W4:Y:S01]  /*2e6c0*/  LDL R6, [R1+0x8] ;  /* 0x0000080001067983 */ /* 0x000f220000100800 */
[----:B------:R-:W-:-:S03]  /*2e6d0*/  ISETP.NE.U32.AND P0, PT, RZ, UR4, PT ;  /* 0x00000004ff007c0c */ /* 0x000fc6000bf05070 */
[----:B------:R-:W4:Y:S01]  /*2e6e0*/  LDL R21, [R1+0x10] ;  /* 0x0000100001157983 */ /* 0x000f220000100800 */
[----:B------:R-:W-:Y:S01]  /*2e6f0*/  ISETP.NE.AND.EX P0, PT, RZ, UR5, PT, P0 ;  /* 0x00000005ff007c0c */ /* 0x000fe2000bf05300 */
[----:B------:R-:W0:-:S12]  /*2e700*/  S2R R20, SR_TID.X ;  /* 0x0000000000147919 */ /* 0x000e180000002100 */
[----:B------:R-:W-:Y:S01]  /*2e710*/  @P0 IADD3 R2, P1, R17, UR4, RZ ;  /* 0x0000000411020c10 */ /* 0x000fe2000ff3e0ff */
[----:B------:R-:W-:-:S03]  /*2e720*/  ULDC UR4, c[0x0][0x2f4] ;  /* 0x0000bd0000047ab9 */ /* 0x000fc60000000800 */
[----:B------:R-:W-:-:S05]  /*2e730*/  @P0 IADD3.X R3, R19, UR5, RZ, P1, !PT ;  /* 0x0000000513030c10 */ /* 0x000fca0008ffe4ff */
[----:B------:R1:W4:Y:S01]  /*2e740*/  @P0 LDG.E R32, desc[UR60][R2.64] ;  /* 0x0000003c02200981 */ /* 0x000322000c1e1900 */
[----:B0-----:R-:W-:-:S04]  /*2e750*/  LOP3.LUT R20, R20, 0x7f, RZ, 0xc0, !PT ;  /* 0x0000007f14147812 */ /* 0x001fc800078ec0ff */
[----:B------:R-:W-:Y:S02]  /*2e760*/  SHF.R.U32.HI R4, RZ, 0x3, R20 ;  /* 0x00000003ff047819 */ /* 0x000fe40000011614 */
[----:B------:R-:W0:Y:S01]  /*2e770*/  S2R R20, SR_TID.X ;  /* 0x0000000000147919 */ /* 0x000e220000002100 */
[----:B---3--:R-:W-:-:S13]  /*2e780*/  ISETP.NE.AND P1, PT, R0, 0x1, PT ;  /* 0x000000010000780c */ /* 0x008fda0003f25270 */
[----:B-1----:R-:W1:Y:S01]  /*2e790*/  @P1 LDC R2, c[0x0][0x438] ;  /* 0x00010e00ff021b82 */ /* 0x002e620000000800 */
        /* <DEDUP_REMOVED lines=9> */
[C---:B----4-:R-:W-:Y:S01]  /*2e830*/  ISETP.GE.AND P0, PT, R5.reuse, R6, PT ;  /* 0x000000060500720c */ /* 0x050fe20003f06270 */
[----:B------:R-:W-:-:S03]  /*2e840*/  IMAD.IADD R5, R5, 0x1, R21 ;  /* 0x0000000105057824 */ /* 0x000fc600078e0215 */
[----:B------:R-:W-:Y:S01]  /*2e850*/  ISETP.GT.U32.OR P0, PT, R20, 0x4f, P0 ;  /* 0x0000004f1400780c */ /* 0x000fe20000704470 */
[----:B0-----:R-:W-:Y:S01]  /*2e860*/  @P1 IMAD.HI.U32 R3, R5, R4, RZ ;  /* 0x0000000405031227 */ /* 0x001fe200078e00ff */
[----:B------:R-:W-:-:S04]  /*2e870*/  MOV R4, R5 ;  /* 0x0000000500047202 */ /* 0x000fc80000000f00 */
[----:B-1----:R-:W-:-:S07]  /*2e880*/  @P1 SHF.R.U32.HI R4, RZ, R2, R3 ;  /* 0x00000002ff041219 */ /* 0x002fce0000011603 */
[----:B------:R-:W0:Y:S01]  /*2e890*/  @!P0 LDC.64 R2, c[0x0][0x428] ;  /* 0x00010a00ff028b82 */ /* 0x000e220000000a00 */
[----:B------:R-:W-:Y:S01]  /*2e8a0*/  IMAD.MOV R6, RZ, RZ, -R4 ;  /* 0x000000ffff067224 */ /* 0x000fe200078e0a04 */
[----:B------:R-:W-:-:S03]  /*2e8b0*/  SHF.R.S32.HI R7, RZ, 0x1f, R32 ;  /* 0x0000001fff077819 */ /* 0x000fc60000011420 */
[----:B------:R-:W-:Y:S01]  /*2e8c0*/  IMAD R0, R0, R6, R5 ;  /* 0x0000000600007224 */ /* 0x000fe200078e0205 */
[--C-:B------:R-:W-:Y:S01]  /*2e8d0*/  @!P0 SHF.R.S32.HI R5, RZ, 0x1f, R4.reuse ;  /* 0x0000001fff058819 */ /* 0x100fe20000011404 */
[-C--:B0-----:R-:W-:Y:S02]  /*2e8e0*/  @!P0 IMAD R6, R7, R2.reuse, RZ ;  /* 0x0000000207068224 */ /* 0x081fe400078e02ff */
[----:B------:R-:W-:-:S04]  /*2e8f0*/  @!P0 IMAD.WIDE.U32 R4, R32, R2, R4 ;  /* 0x0000000220048225 */ /* 0x000fc800078e0004 */
[----:B------:R-:W-:Y:S02]  /*2e900*/  @!P0 IMAD R6, R32, R3, R6 ;  /* 0x0000000320068224 */ /* 0x000fe400078e0206 */
[----:B------:R-:W0:Y:S02]  /*2e910*/  @!P0 LDC.64 R2, c[0x0][0x418] ;  /* 0x00010600ff028b82 */ /* 0x000e240000000a00 */
[----:B------:R-:W-:Y:S01]  /*2e920*/  @!P0 IMAD.IADD R6, R5, 0x1, R6 ;  /* 0x0000000105068824 */ /* 0x000fe200078e0206 */
[----:B------:R-:W-:Y:S02]  /*2e930*/  MOV R5, UR39 ;  /* 0x0000002700057c02 */ /* 0x000fe40008000f00 */
        /* <DEDUP_REMOVED lines=23> */
.L_x_3164:
[----:B------:R-:W-:Y:S05]  /*2eab0*/  @!P2 BRA `(.L_x_2998) ;  /* 0x000000000004a947 */ /* 0x000fea0003800000 */
[----:B------:R-:W-:Y:S01]  /*2eac0*/  BPT.TRAP 0x1 ;  /* 0x000000040000795c */ /* 0x000fe20000300000 */
.L_x_2998:
        /* <DEDUP_REMOVED lines=23> */
.L_x_3165:
[----:B------:R-:W-:Y:S05]  /*2ec40*/  BSYNC B0 ;  /* 0x0000000000007941 */ /* 0x000fea0003800000 */
.L_x_2999:
        /* <DEDUP_REMOVED lines=27> */
[C---:B------:R-:W-:Y:S02]  /*2ee00*/  LOP3.LUT P5, RZ, R18.reuse, 0x10, RZ, 0xc0, !PT ;  /* 0x0000001012ff7812 */ /* 0x040fe400078ac0ff */
[C---:B------:R-:W-:Y:S01]  /*2ee10*/  LOP3.LUT P4, RZ, R18.reuse, 0x8, RZ, 0xc0, !PT ;  /* 0x0000000812ff7812 */ /* 0x040fe2000788c0ff */
[----:B------:R-:W1:Y:S01]  /*2ee20*/  SHFL.IDX PT, R2, R6, RZ, 0x181f ;  /* 0x00181fff06027589 */ /* 0x000e6200000e0000 */
[C---:B------:R-:W-:Y:S02]  /*2ee30*/  LOP3.LUT P3, RZ, R18.reuse, 0x4, RZ, 0xc0, !PT ;  /* 0x0000000412ff7812 */ /* 0x040fe4000786c0ff */
[----:B------:R-:W-:Y:S01]  /*2ee40*/  LOP3.LUT P2, RZ, R18, 0x2, RZ, 0xc0, !PT ;  /* 0x0000000212ff7812 */ /* 0x000fe2000784c0ff */
[----:B------:R-:W-:Y:S01]  /*2ee50*/  SHFL.IDX PT, R8, R6, 0x1, 0x181f ;  /* 0x00381f0006087f89 */ /* 0x000fe200000e0000 */
[----:B------:R-:W-:Y:S02]  /*2ee60*/  @P0 LEA R9, R7, R16, 0x1 ;  /* 0x0000001007090211 */ /* 0x000fe400078e08ff */
        /* <DEDUP_REMOVED lines=21> */
[----:B------:R-:W-:-:S02]  /*2efc0*/  @P0 LEA R9, R7, R16, 0x1 ;  /* 0x0000001007090211 */ /* 0x000fc400078e08ff */
        /* <DEDUP_REMOVED lines=18> */
.L_x_3177:
[----:B------:R-:W-:Y:S01]  /*2f0f0*/  ISETP.GE.AND P0, PT, R4, 0x41, PT ;  /* 0x000000410400780c */ /* 0x000fe20003f06270 */
[----:B------:R-:W-:-:S12]  /*2f100*/  BSSY B0, `(.L_x_3002) ;  /* 0x0000010000007945 */ /* 0x000fd80003800000 */
[----:B------:R-:W-:Y:S05]  /*2f110*/  @!P0 BRA `(.L_x_3003) ;  /* 0x0000000000388947 */ /* 0x000fea0003800000 */
[C---:B------:R-:W-:Y:S02]  /*2f120*/  LOP3.LUT P4, RZ, R18.reuse, 0x10, RZ, 0xc0, !PT ;  /* 0x0000001012ff7812 */ /* 0x040fe4000788c0ff */
        /* <DEDUP_REMOVED lines=13> */
.L_x_3003:
[----:B------:R-:W-:Y:S05]  /*2f200*/  BSYNC B0 ;  /* 0x0000000000007941 */ /* 0x000fea0003800000 */
.L_x_3002:
[----:B------:R-:W-:Y:S01]  /*2f210*/  NOP ;  /* 0x0000000000007918 */ /* 0x000fe20000000000 */
[----:B------:R-:W-:-:S13]  /*2f220*/  PLOP3.LUT P0, PT, PT, PT, PT, 0x80, 0x0 ;  /* 0x000000000000781c */ /* 0x000fda0003f0f070 */
.L_x_3004:
        /* <DEDUP_REMOVED lines=10> */
.L_x_3005:
        /* <DEDUP_REMOVED lines=17> */
[----:B0-----:R-:W-:Y:S02]  /*2f3e0*/  VIADD R2, R16, 0x14400 ;  /* 0x0001440010027836 */ /* 0x001fe40000000000 */
[----:B------:R-:W-:-:S03]  /*2f3f0*/  IMAD.IADD R35, R5, 0x1, R0 ;  /* 0x0000000105237824 */ /* 0x000fc600078e0200 */
        /* <DEDUP_REMOVED lines=11> */
[----:B------:R-:W-:Y:S02]  /*2f4b0*/  IMAD.U32 R7, RZ, RZ, UR7 ;  /* 0x00000007ff077e24 */ /* 0x000fe4000f8e00ff */
[----:B------:R-:W-:-:S02]  /*2f4c0*/  IMAD.U32 R10, RZ, RZ, UR8 ;  /* 0x00000008ff0a7e24 */ /* 0x000fc4000f8e00ff */
[----:B--2---:R-:W-:Y:S02]  /*2f4d0*/  IMAD.MOV.U32 R8, RZ, RZ, 0x70 ;  /* 0x00000070ff087424 */ /* 0x004fe400078e00ff */
[----:B------:R-:W-:Y:S02]  /*2f4e0*/  IMAD.MOV.U32 R12, RZ, RZ, 0x1 ;  /* 0x00000001ff0c7424 */ /* 0x000fe400078e00ff */
[----:B------:R-:W-:-:S07]  /*2f4f0*/  IMAD.MOV.U32 R13, RZ, RZ, RZ ;  /* 0x000000ffff0d7224 */ /* 0x000fce00078e00ff */
[----:B------:R-:W-:-:S07]  /*2f500*/  LEPC R20, `(.L_x_3007) ;  /* 0x000000001014794e */ /* 0x000fce0000000000 */
[----:B0-----:R-:W-:Y:S05]  /*2f510*/  CALL.ABS.NOINC R2 ;  /* 0x0000000002007343 */ /* 0x001fea0003c00000 */
.L_x_3007:
[----:B------:R-:W-:Y:S05]  /*2f520*/  BSYNC B6 ;  /* 0x0000000000067941 */ /* 0x000fea0003800000 */
.L_x_3006:
[----:B------:R-:W3:Y:S01]  /*2f530*/  LDL.LU R20, [R1+0x30] ;  /* 0x0000300001147983 */ /* 0x000ee20000300800 */
[----:B------:R-:W-:Y:S01]  /*2f540*/  ULDC.64 UR4, c[0x0][0x2d8] ;  /* 0x0000b60000047ab9 */ /* 0x000fe20000000a00 */
[----:B------:R-:W0:Y:S02]  /*2f550*/  LDC R6, c[0x0][0x448] ;  /* 0x00011200ff067b82 */ /* 0x000e240000000800 */
[----:B------:R-:W4:Y:S04]  /*2f560*/  LDL.LU.64 R2, [R1+0x20] ;  /* 0x0000200001027983 */ /* 0x000f280000300a00 */
[----:B------:R1:W5:Y:S01]  /*2f570*/  LDL R9, [R1+0x1c] ;  /* 0x00001c0001097983 */ /* 0x0003620000100800 */
[----:B0-----:R-:W-:-:S13]  /*2f580*/  ISETP.NE.AND P0, PT, R6, 0x1, PT ;  /* 0x000000010600780c */ /* 0x001fda0003f05270 */
[----:B------:R-:W0:Y:S01]  /*2f590*/  @P0 LDC R7, c[0x0][0x44c] ;  /* 0x00011300ff070b82 */ /* 0x000e220000000800 */
[C---:B------:R-:W-:Y:S02]  /*2f5a0*/  LOP3.LUT R10, R34.reuse, 0x40, RZ, 0xfc, !PT ;  /* 0x00000040220a7812 */ /* 0x040fe400078efcff */
[----:B--2---:R-:W-:Y:S02]  /*2f5b0*/  LOP3.LUT R8, R34, 0x80, RZ, 0xfc, !PT ;  /* 0x0000008022087812 */ /* 0x004fe400078efcff */
[----:B----4-:R-:W-:-:S03]  /*2f5c0*/  MOV R3, R35 ;  /* 0x0000002300037202 */ /* 0x010fc60000000f00 */
        /* <DEDUP_REMOVED lines=14> */
[----:B------:R-:W-:-:S05]  /*2f6b0*/  LOP3.LUT R20, R21, 0x70, R20, 0xf8, !PT ;  /* 0x0000007015147812 */ /* 0x000fca00078ef814 */
[----:B------:R-:W-:-:S04]  /*2f6c0*/  IMAD R5, R25, 0x80, R20 ;  /* 0x0000008019057824 */ /* 0x000fc800078e0214 */
[----:B0-----:R-:W-:Y:S01]  /*2f6d0*/  @P0 IMAD.HI.U32 R7, R5, R7, RZ ;  /* 0x0000000705070227 */ /* 0x001fe200078e00ff */
[----:B------:R-:W-:-:S04]  /*2f6e0*/  MOV R4, R5 ;  /* 0x0000000500047202 */ /* 0x000fc80000000f00 */
        /* <DEDUP_REMOVED lines=17> */
[----:B------:R-:W-:Y:S01]  /*2f800*/  ULDC UR4, c[0x0][0x2b8] ;  /* 0x0000ae0000047ab9 */ /* 0x000fe20000000800 */
[----:B0-----:R-:W-:-:S03]  /*2f810*/  LOP3.LUT R20, R20, 0x7f, RZ, 0xc0, !PT ;  /* 0x0000007f14147812 */ /* 0x001fc600078ec0ff */
[----:B------:R-:W-:Y:S01]  /*2f820*/  LEA.HI.X R0, R2, UR5, R0, 0x1, P0 ;  /* 0x0000000502007c11 */ /* 0x000fe200080f0c00 */
[----:B------:R-:W-:Y:S01]  /*2f830*/  UMOV UR5, 0xffffffff ;  /* 0xffffffff00057882 */ /* 0x000fe20000000000 */
[----:B------:R-:W-:Y:S02]  /*2f840*/  ISETP.GE.AND P4, PT, R34, UR4, PT ;  /* 0x0000000422007c0c */ /* 0x000fe4000bf86270 */
[----:B------:R-:W-:Y:S02]  /*2f850*/  ISETP.GE.AND P3, PT, R10, UR4, PT ;  /* 0x000000040a007c0c */ /* 0x000fe4000bf66270 */
[----:B------:R-:W-:Y:S02]  /*2f860*/  ISETP.GE.AND P2, PT, R8, UR4, PT ;  /* 0x0000000408007c0c */ /* 0x000fe4000bf46270 */
[----:B------:R-:W-:Y:S02]  /*2f870*/  ISETP.GE.AND P1, PT, R37, UR4, PT ;  /* 0x0000000425007c0c */ /* 0x000fe4000bf26270 */
[----:B------:R-:W-:Y:S01]  /*2f880*/  SHF.R.U32.HI R8, RZ, 0x3, R20 ;  /* 0x00000003ff087819 */ /* 0x000fe20000011614 */
[----:B-1----:R-:W-:Y:S10]  /*2f890*/  BRA.DIV UR5, `(.L_x_3008) ;  /* 0x0000005e05387947 */ /* 0x002ff4000b800000 */
[----:B------:R-:W0:Y:S01]  /*2f8a0*/  SHFL.IDX PT, R3, R4, RZ, 0x181f ;  /* 0x00181fff04037589 */ /* 0x000e2200000e0000 */
[----:B-----5:R-:W-:Y:S01]  /*2f8b0*/  IMAD R5, R9, R6, RZ ;  /* 0x0000000609057224 */ /* 0x020fe200078e02ff */
[----:B------:R-:W-:Y:S02]  /*2f8c0*/  LEA R25, R25, R8, 0x7 ;  /* 0x0000000819197211 */ /* 0x000fe400078e38ff */
        /* <DEDUP_REMOVED lines=83> */
.L_x_3194:
[----:B0-----:R-:W-:Y:S01]  /*2fe00*/  VIADD R0, R25, 0x70 ;  /* 0x0000007019007836 */ /* 0x001fe20000000000 */
[----:B------:R-:W-:Y:S04]  /*2fe10*/  BSSY B0, `(.L_x_3009) ;  /* 0x000000c000007945 */ /* 0x000fe80003800000 */
[----:B------:R-:W-:-:S13]  /*2fe20*/  ISETP.GE.AND P0, PT, R0, R5, PT ;  /* 0x000000050000720c */ /* 0x000fda0003f06270 */
[----:B------:R-:W-:Y:S05]  /*2fe30*/  @P0 BRA `(.L_x_3010) ;  /* 0x0000000000240947 */ /* 0x000fea0003800000 */
[----:B------:R-:W-:-:S04]  /*2fe40*/  LEA R2, P0, R34, R14, 0x1 ;  /* 0x0000000e22027211 */ /* 0x000fc800078008ff */
[----:B-1----:R-:W-:-:S05]  /*2fe50*/  IADD3.X R3, RZ, R6, RZ, P0, !PT ;  /* 0x00000006ff037210 */ /* 0x002fca00007fe4ff */
[----:B------:R-:W-:Y:S01]  /*2fe60*/  @!PT LDS RZ, [RZ] ;  /* 0x00000000fffff984 */ /* 0x000fe20000000800 */
[----:B------:R-:W-:Y:S01]  /*2fe70*/  @!PT LDS RZ, [RZ] ;  /* 0x00000000fffff984 */ /* 0x000fe20000000800 */
[----:B------:R-:W-:Y:S01]  /*2fe80*/  @!PT LDS RZ, [RZ] ;  /* 0x00000000fffff984 */ /* 0x000fe20000000800 */
[----:B------:R0:W-:Y:S04]  /*2fe90*/  LDGSTS.E.BYPASS.LTC128B.128 [R36+0x17c00], desc[UR60][R2.64], !P4 ;  /* 0x17c0000002247fae */ /* 0x0001e8000e101d7c */
[----:B------:R0:W-:Y:S04]  /*2fea0*/  LDGSTS.E.BYPASS.LTC128B.128 [R36+0x1bc00], desc[UR60][R2.64+0x80], !P3 ;  /* 0x1bc0008002247fae */ /* 0x0001e8000d901d7c */
[----:B------:R0:W-:Y:S04]  /*2feb0*/  LDGSTS.E.BYPASS.LTC128B.128 [R36+0x1fc00], desc[UR60][R2.64+0x100], !P2 ;  /* 0x1fc0010002247fae */ /* 0x0001e8000d101d7c */
[----:B------:R0:W-:Y:S02]  /*2fec0*/  LDGSTS.E.BYPASS.LTC128B.128 [R36+0x23c00], desc[UR60][R2.64+0x180], !P1 ;  /* 0x23c0018002247fae */ /* 0x0001e4000c901d7c */
.L_x_3010:
[----:B------:R-:W-:Y:S05]  /*2fed0*/  BSYNC B0 ;  /* 0x0000000000007941 */ /* 0x000fea0003800000 */
.L_x_3009:
[----:B------:R-:W-:Y:S01]  /*2fee0*/  NOP ;  /* 0x0000000000007918 */ /* 0x000fe20000000000 */
[----:B------:R-:W-:-:S13]  /*2fef0*/  PLOP3.LUT P0, PT, PT, PT, PT, 0x80, 0x0 ;  /* 0x000000000000781c */ /* 0x000fda0003f0f070 */
.L_x_3011:
        /* <DEDUP_REMOVED lines=20> */
.L_x_3195:
[----:B------:R-:W-:Y:S05]  /*30040*/  BSYNC B0 ;  /* 0x0000000000007941 */ /* 0x000fea0003800000 */
.L_x_3012:
[----:B------:R-:W2:Y:S01]  /*30050*/  LDL R2, [R1+0xc] ;  /* 0x00000c0001027983 */ /* 0x000ea20000100800 */
[----:B------:R-:W-:Y:S01]  /*30060*/  BSSY B0, `(.L_x_3014) ;  /* 0x0000112000007945 */ /* 0x000fe20003800000 */
[----:B--2---:R-:W-:-:S13]  /*30070*/  ISETP.GE.AND P0, PT, R0, R2, PT ;  /* 0x000000020000720c */ /* 0x004fda0003f06270 */
[----:B------:R-:W-:Y:S05]  /*30080*/  @!P0 BRA `(.L_x_3015) ;  /* 0x00000010003c8947 */ /* 0x000fea0003800000 */
[C---:B------:R-:W-:Y:S01]  /*30090*/  LOP3.LUT R4, R34.reuse, 0x40, RZ, 0xfc, !PT ;  /* 0x0000004022047812 */ /* 0x040fe200078efcff */
[----:B------:R-:W-:Y:S01]  /*300a0*/  ULDC UR4, c[0x0][0x2f4] ;  /* 0x0000bd0000047ab9 */ /* 0x000fe20000000800 */
[C---:B------:R-:W-:Y:S01]  /*300b0*/  LOP3.LUT R2, R34.reuse, 0x80, RZ, 0xfc, !PT ;  /* 0x0000008022027812 */ /* 0x040fe200078efcff */
[----:B------:R-:W-:Y:S01]  /*300c0*/  IMAD.MOV.U32 R20, RZ, RZ, R29 ;  /* 0x000000ffff147224 */ /* 0x000fe200078e001d */
[----:B------:R-:W-:Y:S01]  /*300d0*/  MOV R7, R23 ;  /* 0x0000001700077202 */ /* 0x000fe20000000f00 */
[----:B------:R-:W-:Y:S01]  /*300e0*/  IMAD.MOV.U32 R31, RZ, RZ, R22 ;  /* 0x000000ffff1f7224 */ /* 0x000fe200078e0016 */
[----:B------:R-:W-:Y:S02]  /*300f0*/  ISETP.GE.AND P4, PT, R34, UR4, PT ;  /* 0x0000000422007c0c */ /* 0x000fe4000bf86270 */
[----:B------:R-:W-:Y:S02]  /*30100*/  ISETP.GE.AND P3, PT, R4, UR4, PT ;  /* 0x0000000404007c0c */ /* 0x000fe4000bf66270 */
[----:B------:R-:W-:-:S02]  /*30110*/  ISETP.GE.AND P2, PT, R2, UR4, PT ;  /* 0x0000000402007c0c */ /* 0x000fc4000bf46270 */
[----:B------:R-:W-:-:S13]  /*30120*/  ISETP.GE.AND P1, PT, R37, UR4, PT ;  /* 0x0000000425007c0c */ /* 0x000fda000bf26270 */
.L_x_3028:
[----:B------:R-:W1:Y:S01]  /*30130*/  LDL R5, [R1+0x10] ;  /* 0x0000100001057983 */ /* 0x000e620000100800 */
[----:B------:R-:W2:Y:S03]  /*30140*/  LDC R11, c[0x0][0x430] ;  /* 0x00010c00ff0b7b82 */ /* 0x000ea60000000800 */
[----:B------:R-:W3:Y:S01]  /*30150*/  LDL R8, [R1+0x14] ;  /* 0x0000140001087983 */ /* 0x000ee20000100800 */
[----:B------:R-:W4:Y:S01]  /*30160*/  S2R R2, SR_TID.X ;  /* 0x0000000000027919 */ /* 0x000f220000002100 */
[----:B------:R-:W4:Y:S01]  /*30170*/  S2R R4, SR_TID.X ;  /* 0x0000000000047919 */ /* 0x000f220000002100 */
[----:B--2---:R-:W-:-:S13]  /*30180*/  ISETP.NE.AND P0, PT, R11, 0x1, PT ;  /* 0x000000010b00780c */ /* 0x004fda0003f05270 */
[----:B0-----:R-:W0:Y:S01]  /*30190*/  @P0 LDC R3, c[0x0][0x434] ;  /* 0x00010d00ff030b82 */ /* 0x001e220000000800 */
[----:B----4-:R-:W-:Y:S01]  /*301a0*/  LOP3.LUT R2, R2, 0x7f, RZ, 0xc0, !PT ;  /* 0x0000007f02027812 */ /* 0x010fe200078ec0ff */
[----:B------:R-:W-:-:S03]  /*301b0*/  IMAD.SHL.U32 R4, R4, 0x10, RZ ;  /* 0x0000001004047824 */ /* 0x000fc600078e00ff */
[----:B------:R-:W-:-:S04]  /*301c0*/  SHF.R.U32.HI R2, RZ, 0x3, R2 ;  /* 0x00000003ff027819 */ /* 0x000fc80000011602 */
[----:B------:R-:W-:Y:S02]  /*301d0*/  LOP3.LUT R4, R2, 0x70, R4, 0xf8, !PT ;  /* 0x0000007002047812 */ /* 0x000fe400078ef804 */
[----:B------:R-:W2:Y:S02]  /*301e0*/  @P0 LDC R2, c[0x0][0x438] ;  /* 0x00010e00ff020b82 */ /* 0x000ea40000000800 */
[----:B------:R-:W-:Y:S01]  /*301f0*/  ISETP.GT.U32.AND P6, PT, R4, 0x4f, PT ;  /* 0x0000004f0400780c */ /* 0x000fe20003fc4070 */
[----:B-1----:R-:W-:-:S05]  /*30200*/  IMAD R6, R0, 0x50, R5 ;  /* 0x0000005000067824 */ /* 0x002fca00078e0205 */
[----:B------:R-:W-:-:S07]  /*30210*/  IADD3 R6, R4, R6, RZ ;  /* 0x0000000604067210 */ /* 0x000fce0007ffe0ff */
[----:B------:R-:W1:Y:S01]  /*30220*/  @!P6 LDC.64 R4, c[0x0][0x428] ;  /* 0x00010a00ff04eb82 */ /* 0x000e620000000a00 */
[----:B0-----:R-:W-:-:S04]  /*30230*/  @P0 IMAD.HI.U32 R3, R6, R3, RZ ;  /* 0x0000000306030227 */ /* 0x001fc800078e00ff */
[----:B------:R-:W-:Y:S01]  /*30240*/  IMAD.MOV.U32 R10, RZ, RZ, R6 ;  /* 0x000000ffff0a7224 */ /* 0x000fe200078e0006 */
[----:B--2---:R-:W-:-:S04]  /*30250*/  @P0 SHF.R.U32.HI R10, RZ, R2, R3 ;  /* 0x00000002ff0a0219 */ /* 0x004fc80000011603 */
[--C-:B------:R-:W-:Y:S01]  /*30260*/  @!P6 SHF.R.S32.HI R3, RZ, 0x1f, R10.reuse ;  /* 0x0000001fff03e819 */ /* 0x100fe2000001140a */
[----:B------:R-:W-:-:S04]  /*30270*/  @!P6 IMAD.MOV.U32 R2, RZ, RZ, R10 ;  /* 0x000000ffff02e224 */ /* 0x000fc800078e000a */
[----:B-1----:R-:W-:-:S04]  /*30280*/  @!P6 IMAD.WIDE.U32 R2, R32, R4, R2 ;  /* 0x000000042002e225 */ /* 0x002fc800078e0002 */
[----:B---3--:R-:W-:Y:S02]  /*30290*/  @!P6 IMAD R4, R8, R4, RZ ;  /* 0x000000040804e224 */ /* 0x008fe400078e02ff */
[----:B------:R-:W0:Y:S02]  /*302a0*/  @!P6 LDC.64 R8, c[0x0][0x418] ;  /* 0x00010600ff08eb82 */ /* 0x000e240000000a00 */
[----:B------:R-:W-:-:S04]  /*302b0*/  @!P6 IMAD R5, R32, R5, R4 ;  /* 0x000000052005e224 */ /* 0x000fc800078e0204 */
[----:B------:R-:W-:Y:S02]  /*302c0*/  @!P6 IMAD.IADD R3, R5, 0x1, R3 ;  /* 0x000000010503e824 */ /* 0x000fe400078e0203 */
[----:B------:R-:W-:Y:S01]  /*302d0*/  IMAD.MOV.U32 R4, RZ, RZ, RZ ;  /* 0x000000ffff047224 */ /* 0x000fe200078e00ff */
[----:B0-----:R-:W-:-:S04]  /*302e0*/  @!P6 LEA R8, P0, R2, R8, 0x2 ;  /* 0x000000080208e211 */ /* 0x001fc800078010ff */
[----:B------:R-:W-:-:S05]  /*302f0*/  @!P6 LEA.HI.X R9, R2, R9, R3, 0x2, P0 ;  /* 0x000000090209e211 */ /* 0x000fca00000f1403 */
[----:B------:R0:W5:Y:S01]  /*30300*/  @!P6 LDG.E R4, desc[UR60][R8.64] ;  /* 0x0000003c0804e981 */ /* 0x000162000c1e1900 */
[----:B------:R-:W-:Y:S01]  /*30310*/  LOP3.LUT P5, RZ, R18, 0x20, RZ, 0xc0, !PT ;  /* 0x0000002012ff7812 */ /* 0x000fe200078ac0ff */
[----:B------:R-:W-:Y:S01]  /*30320*/  VIADD R23, R7, 0x1 ;  /* 0x0000000107177836 */ /* 0x000fe20000000000 */
[----:B------:R-:W-:-:S04]  /*30330*/  IADD3 R5, -R10, RZ, RZ ;  /* 0x000000ff0a057210 */ /* 0x000fc80007ffe1ff */
[----:B------:R-:W-:Y:S01]  /*30340*/  ISETP.NE.AND P0, PT, R23, 0x2, PT ;  /* 0x000000021700780c */ /* 0x000fe20003f05270 */
[----:B------:R-:W-:Y:S05]  /*30350*/  YIELD ;  /* 0x0000000000007946 */ /* 0x000fea0003800000 */
[----:B------:R-:W-:Y:S01]  /*30360*/  SEL R29, RZ, 0x1, P0 ;  /* 0x00000001ff1d7807 */ /* 0x000fe20000000000 */
[----:B------:R-:W-:Y:S01]  /*30370*/  IMAD R5, R11, R5, R6 ;  /* 0x000000050b057224 */ /* 0x000fe200078e0206 */
[----:B------:R-:W-:Y:S01]  /*30380*/  SEL R23, R23, RZ, P0 ;  /* 0x000000ff17177207 */ /* 0x000fe20000000000 */
[----:B------:R-:W-:Y:S01]  /*30390*/  IMAD.MOV.U32 R22, RZ, RZ, R0 ;  /* 0x000000ffff167224 */ /* 0x000fe200078e0000 */
[----:B------:R-:W-:Y:S01]  /*303a0*/  LOP3.LUT R29, R20, R29, RZ, 0x3c, !PT ;  /* 0x0000001d141d7212 */ /* 0x000fe200078e3cff */
[----:B0-----:R-:W-:Y:S06]  /*303b0*/  @!P5 BRA `(.L_x_3016) ;  /* 0x000000000004d947 */ /* 0x001fec0003800000 */
[----:B------:R-:W-:Y:S01]  /*303c0*/  BPT.TRAP 0x1 ;  /* 0x000000040000795c */ /* 0x000fe20000300000 */
.L_x_3016:
[----:B------:R-:W-:Y:S01]  /*303d0*/  LEA R6, R23, R16, 0x3 ;  /* 0x0000001017067211 */ /* 0x000fe200078e18ff */
[----:B------:R-:W-:Y:S01]  /*303e0*/  BSSY B1, `(.L_x_3017) ;  /* 0x0000004000017945 */ /* 0x000fe20003800000 */
[----:B------:R-:W-:-:S04]  /*303f0*/  SHF.L.U32 R3, R29, 0x1f, RZ ;  /* 0x0000001f1d037819 */ /* 0x000fc800000006ff */
[----:B------:R-:W0:Y:S02]  /*30400*/  SYNCS.PHASECHK.TRANS64.TRYWAIT P0, [R6+URZ+0x38840], R3 ;  /* 0x03884003060075a7 */ /* 0x000e24000800017f */
[----:B0-----:R-:W-:Y:S05]  /*30410*/  @!P0 BRA `(.L_x_3018) ;  /* 0x0000005c00408947 */ /* 0x001fea0003800000 */
.L_x_3196:
[----:B------:R-:W-:Y:S05]  /*30420*/  BSYNC B1 ;  /* 0x0000000000017941 */ /* 0x000fea0003800000 */
.L_x_3017:
        /* <DEDUP_REMOVED lines=57> */
[----:B0-----:R-:W-:-:S04]  /*307c0*/  IADD3 R2, P0, R2, R0, RZ ;  /* 0x0000000002027210 */ /* 0x001fc80007f1e0ff */
[----:B------:R-:W-:Y:S02]  /*307d0*/  IADD3.X R3, RZ, R35, RZ, P0, !PT ;  /* 0x00000023ff037210 */ /* 0x000fe400007fe4ff */
        /* <DEDUP_REMOVED lines=8> */
.L_x_3208:
        /* <DEDUP_REMOVED lines=17> */
.L_x_3020:
        /* <DEDUP_REMOVED lines=10> */
.L_x_3021:
[----:B------:R2:W-:Y:S01]  /*30a10*/  SYNCS.ARRIVE.TRANS64.A1T0 RZ, [R6+URZ+0x38830], RZ ;  /* 0x038830ff06ff79a7 */ /* 0x0005e2000810003f */
[----:B------:R-:W-:Y:S05]  /*30a20*/  @!P6 BRA `(.L_x_3022) ;  /* 0x000000000004e947 */ /* 0x000fea0003800000 */
[----:B------:R-:W-:Y:S01]  /*30a30*/  BPT.TRAP 0x1 ;  /* 0x000000040000795c */ /* 0x000fe20000300000 */
.L_x_3022:
[----:B-1----:R-:W-:Y:S01]  /*30a40*/  SHF.L.U32 R2, R20, 0x1f, RZ ;  /* 0x0000001f14027819 */ /* 0x002fe200000006ff */
[----:B--2---:R-:W-:Y:S01]  /*30a50*/  IMAD R6, R7, 0x8, R16 ;  /* 0x0000000807067824 */ /* 0x004fe200078e0210 */
[----:B------:R-:W-:Y:S03]  /*30a60*/  BSSY B1, `(.L_x_3023) ;  /* 0x0000003000017945 */ /* 0x000fe60003800000 */
[----:B------:R-:W1:Y:S02]  /*30a70*/  SYNCS.PHASECHK.TRANS64.TRYWAIT P0, [R6+URZ+0x38860], R2 ;  /* 0x03886002060075a7 */ /* 0x000e64000800017f */
[----:B-1----:R-:W-:Y:S05]  /*30a80*/  @!P0 BRA `(.L_x_3024) ;  /* 0x0000005c007c8947 */ /* 0x002fea0003800000 */
.L_x_3209:
[----:B------:R-:W-:Y:S05]  /*30a90*/  BSYNC B1 ;  /* 0x0000000000017941 */ /* 0x000fea0003800000 */
.L_x_3023:
        /* <DEDUP_REMOVED lines=12> */
[----:B0-----:R-:W-:-:S04]  /*30b60*/  IADD3 R2, P0, R2, R0, RZ ;  /* 0x0000000002027210 */ /* 0x001fc80007f1e0ff */
[----:B-1----:R-:W-:Y:S02]  /*30b70*/  IADD3.X R3, RZ, R3, RZ, P0, !PT ;  /* 0x00000003ff037210 */ /* 0x002fe400007fe4ff */
        /* <DEDUP_REMOVED lines=47> */
.L_x_3221:
        /* <DEDUP_REMOVED lines=31> */
.L_x_3026:
        /* <DEDUP_REMOVED lines=10> */
.L_x_3027:
[----:B------:R-:W2:Y:S01]  /*31100*/  LDL R2, [R1+0xc] ;  /* 0x00000c0001027983 */ /* 0x000ea20000100800 */
[----:B------:R3:W-:Y:S01]  /*31110*/  SYNCS.ARRIVE.TRANS64.A1T0 RZ, [R6+URZ+0x38850], RZ ;  /* 0x038850ff06ff79a7 */ /* 0x0007e2000810003f */
[C---:B------:R-:W-:Y:S01]  /*31120*/  IADD3 R0, R22.reuse, -0x1, RZ ;  /* 0xffffffff16007810 */ /* 0x040fe20007ffe0ff */
[----:B------:R-:W-:Y:S02]  /*31130*/  IMAD.MOV.U32 R7, RZ, RZ, R23 ;  /* 0x000000ffff077224 */ /* 0x000fe400078e0017 */
[----:B------:R-:W-:Y:S02]  /*31140*/  IMAD.MOV.U32 R20, RZ, RZ, R29 ;  /* 0x000000ffff147224 */ /* 0x000fe400078e001d */
[----:B------:R-:W-:Y:S01]  /*31150*/  IMAD.MOV.U32 R31, RZ, RZ, R22 ;  /* 0x000000ffff1f7224 */ /* 0x000fe200078e0016 */
[----:B--2---:R-:W-:-:S13]  /*31160*/  ISETP.GT.AND P0, PT, R22, R2, PT ;  /* 0x000000021600720c */ /* 0x004fda0003f04270 */
[----:B---3--:R-:W-:Y:S05]  /*31170*/  @P0 BRA `(.L_x_3028) ;  /* 0xffffffec00ec0947 */ /* 0x008fea000383ffff */
.L_x_3015:
[----:B------:R-:W-:Y:S05]  /*31180*/  BSYNC B0 ;  /* 0x0000000000007941 */ /* 0x000fea0003800000 */
.L_x_3014:
        /* <DEDUP_REMOVED lines=17> */
.L_x_3030:
[----:B------:R-:W-:Y:S05]  /*312a0*/  BSYNC B0 ;  /* 0x0000000000007941 */ /* 0x000fea0003800000 */
.L_x_3029:
[----:B------:R-:W-:-:S13]  /*312b0*/  LOP3.LUT P0, RZ, R18, 0x20, RZ, 0xc0, !PT ;  /* 0x0000002012ff7812 */ /* 0x000fda000780c0ff */
[----:B------:R-:W-:Y:S05]  /*312c0*/  @!P0 BRA `(.L_x_3031) ;  /* 0x0000000000048947 */ /* 0x000fea0003800000 */
[----:B------:R-:W-:Y:S01]  /*312d0*/  BPT.TRAP 0x1 ;  /* 0x000000040000795c */ /* 0x000fe20000300000 */
.L_x_3031:
[----:B------:R-:W2:Y:S01]  /*312e0*/  LDL.LU R0, [R1+0x8] ;  /* 0x0000080001007983 */ /* 0x000ea20000300800 */
[----:B------:R-:W-:Y:S01]  /*312f0*/  LEA R4, R23, R16, 0x3 ;  /* 0x0000001017047211 */ /* 0x000fe200078e18ff */
[----:B------:R-:W-:Y:S01]  /*31300*/  BSSY B0, `(.L_x_3032) ;  /* 0x0000005000007945 */ /* 0x000fe20003800000 */
[----:B0-----:R-:W-:-:S04]  /*31310*/  SHF.L.U32 R3, R29, 0x1f, RZ ;  /* 0x0000001f1d037819 */ /* 0x001fc800000006ff */
[----:B------:R-:W0:Y:S01]  /*31320*/  SYNCS.PHASECHK.TRANS64.TRYWAIT P0, [R4+URZ+0x38860], R3 ;  /* 0x03886003040075a7 */ /* 0x000e22000800017f */
[----:B--2---:R-:W-:Y:S01]  /*31330*/  IMAD R5, R22, -0x50, R0 ;  /* 0xffffffb016057824 */ /* 0x004fe200078e0200 */
[----:B0-----:R-:W-:Y:S06]  /*31340*/  @!P0 BRA `(.L_x_3033) ;  /* 0x0000005c003c8947 */ /* 0x001fec0003800000 */
.L_x_3222:
[----:B------:R-:W-:Y:S05]  /*31350*/  BSYNC B0 ;  /* 0x0000000000007941 */ /* 0x000fea0003800000 */
.L_x_3032:
[----:B------:R-:W2:Y:S01]  /*31360*/  S2R R0, SR_TID.X ;  /* 0x0000000000007919 */ /* 0x000ea20000002100 */
[----:B------:R-:W-:Y:S01]  /*31370*/  UMOV UR4, 0xffffffff ;  /* 0xffffffff00047882 */ /* 0x000fe20000000000 */
[----:B------:R-:W-:Y:S01]  /*31380*/  IMAD R7, R23, 0x5000, R33 ;  /* 0x0000500017077824 */ /* 0x000fe200078e0221 */
        /* <DEDUP_REMOVED lines=16> */
[----:B------:R-:W1:Y:S02]  /*31490*/  SHFL.IDX PT, R14, R17, 0x1, 0x181f ;  /* 0x00381f00110e7f89 */ /* 0x000e6400000e0000 */
[----:B0-----:R-:W-:Y:S02]  /*314a0*/  IADD3.X R7, RZ, R3, RZ, P0, !PT ;  /* 0x00000003ff077210 */ /* 0x001fe400007fe4ff */
        /* <DEDUP_REMOVED lines=22> */
[----:B------:R-:W1:Y:S02]  /*31610*/  SHFL.IDX PT, R14, R17, 0x3, 0x181f ;  /* 0x00781f00110e7f89 */ /* 0x000e6400000e0000 */
[----:B0-----:R-:W-:Y:S01]  /*31620*/  IMAD.X R7, RZ, RZ, R7, P4 ;  /* 0x000000ffff077224 */ /* 0x001fe200020e0607 */
        /* <DEDUP_REMOVED lines=21> */
.L_x_3234:
[C---:B------:R-:W-:Y:S02]  /*31780*/  ISETP.LT.OR P3, PT, R5.reuse, 0x41, P3 ;  /* 0x000000410500780c */ /* 0x040fe40001f61670 */
[C---:B------:R-:W-:Y:S02]  /*31790*/  ISETP.LT.OR P2, PT, R5.reuse, 0x41, P2 ;  /* 0x000000410500780c */ /* 0x040fe40001741670 */
[C---:B------:R-:W-:Y:S02]  /*317a0*/  ISETP.LT.OR P1, PT, R5.reuse, 0x41, P1 ;  /* 0x000000410500780c */ /* 0x040fe40000f21670 */
[----:B------:R-:W-:Y:S02]  /*317b0*/  ISETP.LT.OR P0, PT, R5, 0x41, P0 ;  /* 0x000000410500780c */ /* 0x000fe40000701670 */
[----:B0--3--:R-:W-:-:S04]  /*317c0*/  IADD3 R2, P4, R14, R8, RZ ;  /* 0x000000080e027210 */ /* 0x009fc80007f9e0ff */
[----:B------:R-:W-:-:S05]  /*317d0*/  IADD3.X R3, RZ, R19, RZ, P4, !PT ;  /* 0x00000013ff037210 */ /* 0x000fca00027fe4ff */
        /* <DEDUP_REMOVED lines=9> */
.L_x_3035:
        /* <DEDUP_REMOVED lines=10> */
.L_x_3036:
[----:B------:R1:W-:Y:S01]  /*31910*/  SYNCS.ARRIVE.TRANS64.A1T0 RZ, [R4+URZ+0x38850], RZ ;  /* 0x038850ff04ff79a7 */ /* 0x0003e2000810003f */
[----:B------:R-:W-:-:S05]  /*31920*/  VIADD R23, R23, 0x1 ;  /* 0x0000000117177836 */ /* 0x000fca0000000000 */
[----:B------:R-:W-:-:S04]  /*31930*/  ISETP.NE.AND P0, PT, R23, 0x2, PT ;  /* 0x000000021700780c */ /* 0x000fc80003f05270 */
[----:B0-----:R-:W-:Y:S02]  /*31940*/  SEL R0, RZ, 0x1, P0 ;  /* 0x00000001ff007807 */ /* 0x001fe40000000000 */
[----:B------:R-:W-:Y:S02]  /*31950*/  SEL R23, R23, RZ, P0 ;  /* 0x000000ff17177207 */ /* 0x000fe40000000000 */
[----:B-1----:R-:W-:-:S07]  /*31960*/  LOP3.LUT R29, R29, R0, RZ, 0x3c, !PT ;  /* 0x000000001d1d7212 */ /* 0x002fce00078e3cff */
.L_x_2991:
[----:B------:R-:W-:Y:S05]  /*31970*/  BSYNC B7 ;  /* 0x0000000000077941 */ /* 0x000fea0003800000 */
.L_x_2989:
[----:B------:R-:W-:-:S13]  /*31980*/  LOP3.LUT P0, RZ, R18, 0x40, RZ, 0xc0, !PT ;  /* 0x0000004012ff7812 */ /* 0x000fda000780c0ff */
[----:B------:R-:W-:Y:S05]  /*31990*/  @!P0 BRA `(.L_x_3037) ;  /* 0x0000000000248947 */ /* 0x000fea0003800000 */
[----:B------:R-:W-:Y:S05]  /*319a0*/  WARPSYNC.ALL ;  /* 0x0000000000007948 */ /* 0x000fea0003800000 */
[----:B------:R-:W2:Y:S08]  /*319b0*/  S2UR UR5, SR_CgaCtaId ;  /* 0x00000000000579c3 */ /* 0x000eb00000008800 */
[----:B------:R-:W-:Y:S06]  /*319c0*/  BAR.SYNC.DEFER_BLOCKING 0x5, 0x180 ;  /* 0x0146000000007b1d */ /* 0x000fec0000010000 */
[----:B------:R-:W-:-:S02]  /*319d0*/  UMOV UR4, 0x400 ;  /* 0x0000040000047882 */ /* 0x000fc40000000000 */
[----:B--2---:R-:W-:-:S06]  /*319e0*/  ULEA UR4, UR5, UR4, 0x18 ;  /* 0x0000000405047291 */ /* 0x004fcc000f8ec03f */
[----:B0-----:R-:W-:-:S05]  /*319f0*/  IMAD.U32 R16, RZ, RZ, UR4 ;  /* 0x00000004ff107e24 */ /* 0x001fca000f8e00ff */
[----:B------:R0:W2:Y:S01]  /*31a00*/  LDS.128 R24, [R16+0x388d0] ;  /* 0x0388d00010187984 */ /* 0x0000a20000000c00 */
[----:B------:R-:W-:Y:S06]  /*31a10*/  BAR.ARV 0x4, 0x180 ;  /* 0x0106000000007b1d */ /* 0x000fec0000002000 */
[----:B------:R-:W-:Y:S05]  /*31a20*/  BRA `(.L_x_3038) ;  /* 0x0000000c00d47947 */ /* 0x000fea0003800000 */
.L_x_3037:
[----:B------:R-:W2:Y:S01]  /*31a30*/  S2R R10, SR_TID.X ;  /* 0x00000000000a7919 */ /* 0x000ea20000002100 */
[----:B------:R-:W-:Y:S01]  /*31a40*/  UMOV UR4, 0xffffffff ;  /* 0xffffffff00047882 */ /* 0x000fe20000000000 */
[----:B--2---:R-:W-:-:S04]  /*31a50*/  LOP3.LUT R10, R10, 0x1f, RZ, 0xc0, !PT ;  /* 0x0000001f0a0a7812 */ /* 0x004fc800078ec0ff */
[----:B------:R-:W-:Y:S01]  /*31a60*/  ISETP.NE.AND P0, PT, R10, 0x1f, PT ;  /* 0x0000001f0a00780c */ /* 0x000fe20003f05270 */
[----:B------:R-:W-:-:S12]  /*31a70*/  BRA.DIV UR4, `(.L_x_3039) ;  /* 0x0000005e04847947 */ /* 0x000fd8000b800000 */
[----:B------:R-:W-:Y:S01]  /*31a80*/  IMAD.IADD R9, R27, 0x1, R10 ;  /* 0x000000011b097824 */ /* 0x000fe200078e020a */
[----:B------:R-:W-:-:S04]  /*31a90*/  ULDC UR4, c[0x0][0xc3c] ;  /* 0x00030f0000047ab9 */ /* 0x000fc80000000800 */
[----:B------:R-:W-:-:S13]  /*31aa0*/  ISETP.GE.OR P1, PT, R9, UR4, !P0 ;  /* 0x0000000409007c0c */ /* 0x000fda000c726670 */
[----:B------:R-:W2:Y:S08]  /*31ab0*/  @!P1 LDC.64 R2, c[0x0][0xc80] ;  /* 0x00032000ff029b82 */ /* 0x000eb00000000a00 */
[----:B------:R-:W3:Y:S01]  /*31ac0*/  @!P1 LDC.64 R4, c[0x0][0xc78] ;  /* 0x00031e00ff049b82 */ /* 0x000ee20000000a00 */
[----:B--2---:R-:W-:-:S05]  /*31ad0*/  @!P1 IMAD.WIDE R2, R9, 0x4, R2 ;  /* 0x0000000409029825 */ /* 0x004fca00078e0202 */
[----:B0-----:R3:W2:Y:S02]  /*31ae0*/  @!P1 LDG.E R7, desc[UR60][R2.64] ;  /* 0x0000003c02079981 */ /* 0x0016a4000c1e1900 */
[----:B---3--:R-:W-:-:S05]  /*31af0*/  @!P1 IMAD.WIDE R2, R9, 0x4, R4 ;  /* 0x0000000409029825 */ /* 0x008fca00078e0204 */
[----:B------:R-:W3:Y:S01]  /*31b00*/  @!P1 LDG.E R4, desc[UR60][R2.64] ;  /* 0x0000003c02049981 */ /* 0x000ee2000c1e1900 */
[----:B------:R-:W-:Y:S01]  /*31b10*/  MOV R25, RZ ;  /* 0x000000ff00197202 */ /* 0x000fe20000000f00 */
[----:B------:R-:W-:Y:S01]  /*31b20*/  IMAD.MOV.U32 R8, RZ, RZ, RZ ;  /* 0x000000ffff087224 */ /* 0x000fe200078e00ff */
[C---:B------:R-:W-:Y:S01]  /*31b30*/  ISETP.GE.U32.AND P2, PT, R10.reuse, 0x2, PT ;  /* 0x000000020a00780c */ /* 0x040fe20003f46070 */
[----:B------:R-:W-:Y:S01]  /*31b40*/  SHFL.IDX PT, R0, R24, RZ, 0x1f ;  /* 0x00001fff18007589 */ /* 0x000fe200000e0000 */
[C---:B------:R-:W-:Y:S02]  /*31b50*/  ISETP.GE.U32.AND P3, PT, R10.reuse, 0x4, PT ;  /* 0x000000040a00780c */ /* 0x040fe40003f66070 */
[C---:B------:R-:W-:Y:S01]  /*31b60*/  ISETP.GE.U32.AND P4, PT, R10.reuse, 0x8, PT ;  /* 0x000000080a00780c */ /* 0x040fe20003f86070 */
[----:B------:R0:W-:Y:S01]  /*31b70*/  SHFL.IDX PT, R6, R24, 0x1, 0x1f ;  /* 0x00201f0018067f89 */ /* 0x0001e200000e0000 */
[----:B------:R-:W-:Y:S01]  /*31b80*/  ISETP.GE.U32.AND P5, PT, R10, 0x10, PT ;  /* 0x000000100a00780c */ /* 0x000fe20003fa6070 */
[----:B0-----:R-:W-:-:S02]  /*31b90*/  IMAD.MOV.U32 R24, RZ, RZ, RZ ;  /* 0x000000ffff187224 */ /* 0x001fc400078e00ff */
[----:B--2---:R-:W-:Y:S02]  /*31ba0*/  @!P1 IMAD.MOV.U32 R25, RZ, RZ, R7 ;  /* 0x000000ffff199224 */ /* 0x004fe400078e0007 */
[----:B---3--:R-:W-:Y:S01]  /*31bb0*/  @!P1 IMAD.MOV.U32 R8, RZ, RZ, R4 ;  /* 0x000000ffff089224 */ /* 0x008fe200078e0004 */
        /* <DEDUP_REMOVED lines=17> */
[----:B------:R0:W2:Y:S02]  /*31cd0*/  SHFL.IDX PT, R14, R3, 0x1f, 0x1f ;  /* 0x03e01f00030e7f89 */ /* 0x0000a400000e0000 */
.L_x_3244:
[----:B------:R-:W-:Y:S02]  /*31ce0*/  ULDC UR4, c[0x0][0xc38] ;  /* 0x00030e0000047ab9 */ /* 0x000fe40000000800 */
[----:B------:R-:W-:-:S04]  /*31cf0*/  IMAD.U32 R4, RZ, RZ, UR4 ;  /* 0x00000004ff047e24 */ /* 0x000fc8000f8e00ff */
[----:B--2---:R-:W-:-:S04]  /*31d00*/  IMAD R5, R14, R4, RZ ;  /* 0x000000040e057224 */ /* 0x004fc800078e02ff */
[----:B------:R-:W-:-:S05]  /*31d10*/  IMAD.IADD R6, R6, 0x1, R5 ;  /* 0x0000000106067824 */ /* 0x000fca00078e0205 */
[----:B------:R-:W-:-:S13]  /*31d20*/  ISETP.GT.AND P6, PT, R6, R0, PT ;  /* 0x000000000600720c */ /* 0x000fda0003fc4270 */
[----:B------:R-:W-:Y:S05]  /*31d30*/  @P6 BRA `(.L_x_3040) ;  /* 0x0000000000a46947 */ /* 0x000fea0003800000 */
.L_x_3043:
[----:B------:R-:W2:Y:S01]  /*31d40*/  LDC R2, c[0x0][0xc3c] ;  /* 0x00030f00ff027b82 */ /* 0x000ea20000000800 */
[----:B------:R-:W-:-:S04]  /*31d50*/  IADD3 R27, R27, 0x1f, RZ ;  /* 0x0000001f1b1b7810 */ /* 0x000fc80007ffe0ff */
[----:B--2---:R-:W-:-:S13]  /*31d60*/  ISETP.GE.AND P6, PT, R27, R2, PT ;  /* 0x000000021b00720c */ /* 0x004fda0003fc6270 */
[----:B------:R-:W-:Y:S05]  /*31d70*/  @P6 BRA `(.L_x_3041) ;  /* 0x0000000800bc6947 */ /* 0x000fea0003800000 */
[----:B0-----:R-:W0:Y:S01]  /*31d80*/  S2R R3, SR_TID.X ;  /* 0x0000000000037919 */ /* 0x001e220000002100 */
[----:B------:R-:W-:Y:S01]  /*31d90*/  IMAD.MOV.U32 R25, RZ, RZ, RZ ;  /* 0x000000ffff197224 */ /* 0x000fe200078e00ff */
[----:B0-----:R-:W-:-:S05]  /*31da0*/  LOP3.LUT R3, R3, 0x1f, RZ, 0xc0, !PT ;  /* 0x0000001f03037812 */ /* 0x001fca00078ec0ff */
[----:B------:R-:W-:-:S05]  /*31db0*/  IMAD.IADD R7, R27, 0x1, R3 ;  /* 0x000000011b077824 */ /* 0x000fca00078e0203 */
[----:B------:R-:W-:-:S13]  /*31dc0*/  ISETP.GE.OR P6, PT, R7, R2, !P0 ;  /* 0x000000020700720c */ /* 0x000fda00047c6670 */
[----:B------:R-:W0:Y:S08]  /*31dd0*/  @!P6 LDC.64 R2, c[0x0][0xc80] ;  /* 0x00032000ff02eb82 */ /* 0x000e300000000a00 */
[----:B------:R-:W2:Y:S01]  /*31de0*/  @!P6 LDC.64 R4, c[0x0][0xc78] ;  /* 0x00031e00ff04eb82 */ /* 0x000ea20000000a00 */
[----:B------:R-:W-:Y:S02]  /*31df0*/  IMAD.MOV.U32 R8, RZ, RZ, RZ ;  /* 0x000000ffff087224 */ /* 0x000fe400078e00ff */
[----:B0-----:R-:W-:-:S05]  /*31e00*/  @!P6 IMAD.WIDE R2, R7, 0x4, R2 ;  /* 0x000000040702e825 */ /* 0x001fca00078e0202 */
[----:B------:R2:W3:Y:S02]  /*31e10*/  @!P6 LDG.E R25, desc[UR60][R2.64] ;  /* 0x0000003c0219e981 */ /* 0x0004e4000c1e1900 */
[----:B--2---:R-:W-:-:S05]  /*31e20*/  @!P6 IMAD.WIDE R2, R7, 0x4, R4 ;  /* 0x000000040702e825 */ /* 0x004fca00078e0204 */
[----:B------:R-:W3:Y:S01]  /*31e30*/  @!P6 LDG.E R8, desc[UR60][R2.64] ;  /* 0x0000003c0208e981 */ /* 0x000ee2000c1e1900 */
[----:B------:R-:W-:Y:S01]  /*31e40*/  UMOV UR4, 0xffffffff ;  /* 0xffffffff00047882 */ /* 0x000fe20000000000 */
[----:B---3--:R-:W-:Y:S02]  /*31e50*/  IMAD R13, R8, R25, RZ ;  /* 0x00000019080d7224 */ /* 0x008fe400078e02ff */
[----:B------:R-:W-:Y:S05]  /*31e60*/  BRA.DIV UR4, `(.L_x_3042) ;  /* 0x0000005e04c07947 */ /* 0x000fea000b800000 */
        /* <DEDUP_REMOVED lines=16> */
.L_x_3252:
[----:B------:R-:W-:Y:S02]  /*31f70*/  ULDC UR4, c[0x0][0xc38] ;  /* 0x00030e0000047ab9 */ /* 0x000fe40000000800 */
[----:B------:R-:W-:-:S04]  /*31f80*/  IMAD.U32 R4, RZ, RZ, UR4 ;  /* 0x00000004ff047e24 */ /* 0x000fc8000f8e00ff */
[----:B--2---:R-:W-:-:S04]  /*31f90*/  IMAD R5, R14, R4, RZ ;  /* 0x000000040e057224 */ /* 0x004fc800078e02ff */
[----:B------:R-:W-:-:S05]  /*31fa0*/  IMAD.IADD R6, R5, 0x1, R6 ;  /* 0x0000000105067824 */ /* 0x000fca00078e0206 */
[----:B------:R-:W-:-:S13]  /*31fb0*/  ISETP.GT.AND P6, PT, R6, R0, PT ;  /* 0x000000000600720c */ /* 0x000fda0003fc4270 */
[----:B------:R-:W-:Y:S05]  /*31fc0*/  @!P6 BRA `(.L_x_3043) ;  /* 0xfffffffc005ce947 */ /* 0x000fea000383ffff */
.L_x_3040:
[----:B------:R-:W-:Y:S01]  /*31fd0*/  IMAD.IADD R5, R6, 0x1, -R5 ;  /* 0x0000000106057824 */ /* 0x000fe200078e0a05 */
[----:B------:R-:W-:-:S03]  /*31fe0*/  UMOV UR4, 0xffffffff ;  /* 0xffffffff00047882 */ /* 0x000fc60000000000 */
[----:B------:R-:W-:-:S05]  /*31ff0*/  IMAD R7, R3, R4, R5 ;  /* 0x0000000403077224 */ /* 0x000fca00078e0205 */
[----:B------:R-:W-:Y:S01]  /*32000*/  ISETP.GT.AND P6, PT, R7, R0, PT ;  /* 0x000000000700720c */ /* 0x000fe20003fc4270 */
[----:B------:R-:W-:-:S12]  /*32010*/  BRA.DIV UR4, `(.L_x_3044) ;  /* 0x00000062040c7947 */ /* 0x000fd8000b800000 */
[----:B------:R-:W-:-:S04]  /*32020*/  VOTE.ANY R2, PT, !P6 ;  /* 0x0000000000027806 */ /* 0x000fc800070e0100 */
[----:B------:R-:W2:Y:S02]  /*32030*/  POPC R12, R2 ;  /* 0x00000002000c7309 */ /* 0x000ea40000000000 */
[----:B--2---:R2:W3:Y:S01]  /*32040*/  SHFL.IDX PT, R25, R25, R12, 0x1f ;  /* 0x00001f0c19197589 */ /* 0x0044e200000e0000 */
[----:B------:R-:W-:-:S03]  /*32050*/  IADD3 R27, R12, R27, RZ ;  /* 0x0000001b0c1b7210 */ /* 0x000fc60007ffe0ff */
[----:B------:R2:W4:Y:S04]  /*32060*/  SHFL.IDX PT, R8, R8, R12, 0x1f ;  /* 0x00001f0c08087589 */ /* 0x00052800000e0000 */
.L_x_3257:
[----:B------:R-:W-:-:S13]  /*32070*/  ISETP.NE.AND P0, PT, R2, RZ, PT ;  /* 0x000000ff0200720c */ /* 0x000fda0003f05270 */
[----:B------:R-:W-:Y:S05]  /*32080*/  @!P0 BRA `(.L_x_3045) ;  /* 0x0000000000108947 */ /* 0x000fea0003800000 */
[----:B------:R-:W-:Y:S01]  /*32090*/  UMOV UR4, 0xffffffff ;  /* 0xffffffff00047882 */ /* 0x000fe20000000000 */
[----:B--2---:R-:W-:Y:S02]  /*320a0*/  VIADD R12, R12, 0xffffffff ;  /* 0xffffffff0c0c7836 */ /* 0x004fe40000000000 */
[----:B------:R-:W-:Y:S05]  /*320b0*/  BRA.DIV UR4, `(.L_x_3046) ;  /* 0x0000006204407947 */ /* 0x000fea000b800000 */
[----:B------:R2:W0:Y:S02]  /*320c0*/  SHFL.IDX PT, R24, R3, R12, 0x1f ;  /* 0x00001f0c03187589 */ /* 0x00042400000e0000 */
.L_x_3045:
[----:B----4-:R-:W-:Y:S01]  /*320d0*/  ISETP.NE.AND P0, PT, R8, 0x1, PT ;  /* 0x000000010800780c */ /* 0x010fe20003f05270 */
[----:B0-----:R-:W-:-:S04]  /*320e0*/  IMAD R24, R24, R4, R5 ;  /* 0x0000000418187224 */ /* 0x001fc800078e0205 */
[----:B------:R-:W-:-:S08]  /*320f0*/  IMAD.IADD R0, R0, 0x1, -R24 ;  /* 0x0000000100007824 */ /* 0x000fd000078e0a18 */
[----:B------:R-:W-:Y:S05]  /*32100*/  @!P0 BRA `(.L_x_3047) ;  /* 0x0000000000dc8947 */ /* 0x000fea0003800000 */
[----:B---3--:R-:W-:Y:S02]  /*32110*/  IABS R4, R25 ;  /* 0x0000001900047213 */ /* 0x008fe40000000000 */
[----:B------:R-:W-:Y:S02]  /*32120*/  IABS R5, R8 ;  /* 0x0000000800057213 */ /* 0x000fe40000000000 */
[----:B------:R-:W0:Y:S08]  /*32130*/  I2F.RP R6, R4 ;  /* 0x0000000400067306 */ /* 0x000e300000209400 */
[----:B------:R-:W3:Y:S08]  /*32140*/  I2F.RP R9, R5 ;  /* 0x0000000500097306 */ /* 0x000ef00000209400 */
[----:B0-----:R-:W0:Y:S08]  /*32150*/  MUFU.RCP R6, R6 ;  /* 0x0000000600067308 */ /* 0x001e300000001000 */
[----:B---3--:R-:W-:Y:S01]  /*32160*/  MUFU.RCP R9, R9 ;  /* 0x0000000900097308 */ /* 0x008fe20000001000 */
[----:B0-----:R-:W-:-:S07]  /*32170*/  VIADD R2, R6, 0xffffffe ;  /* 0x0ffffffe06027836 */ /* 0x001fce0000000000 */
[----:B--2---:R0:W2:Y:S02]  /*32180*/  F2I.FTZ.U32.TRUNC.NTZ R3, R2 ;  /* 0x0000000200037305 */ /* 0x0040a4000021f000 */
[----:B0-----:R-:W-:Y:S01]  /*32190*/  IMAD.MOV.U32 R2, RZ, RZ, RZ ;  /* 0x000000ffff027224 */ /* 0x001fe200078e00ff */
[----:B--2---:R-:W-:-:S05]  /*321a0*/  IADD3 R7, RZ, -R3, RZ ;  /* 0x80000003ff077210 */ /* 0x004fca0007ffe0ff */
        /* <DEDUP_REMOVED lines=19> */
[----:B------:R-:W-:Y:S02]  /*322e0*/  ISETP.GE.AND P2, PT, R2, RZ, PT ;  /* 0x000000ff0200720c */ /* 0x000fe40003f46270 */
[----:B------:R-:W-:Y:S02]  /*322f0*/  @P0 IADD3 R6, R6, 0x1, RZ ;  /* 0x0000000106060810 */ /* 0x000fe40007ffe0ff */
[----:B------:R-:W-:-:S05]  /*32300*/  IABS R2, R8 ;  /* 0x0000000800027213 */ /* 0x000fca0000000000 */
[----:B------:R-:W-:-:S04]  /*32310*/  IMAD.MOV R2, RZ, RZ, -R2 ;  /* 0x000000ffff027224 */ /* 0x000fc800078e0a02 */
[----:B------:R-:W-:Y:S01]  /*32320*/  @!P2 IMAD.MOV R6, RZ, RZ, -R6 ;  /* 0x000000ffff06a224 */ /* 0x000fe200078e0a06 */
[----:B------:R-:W-:-:S04]  /*32330*/  @!P1 LOP3.LUT R6, RZ, R25, RZ, 0x33, !PT ;  /* 0x00000019ff069212 */ /* 0x000fc800078e33ff */
[----:B------:R-:W-:-:S05]  /*32340*/  IABS R3, R6 ;  /* 0x0000000600037213 */ /* 0x000fca0000000000 */
[----:B------:R-:W-:-:S04]  /*32350*/  IMAD.HI.U32 R4, R4, R3, RZ ;  /* 0x0000000304047227 */ /* 0x000fc800078e00ff */
[----:B------:R-:W-:-:S05]  /*32360*/  IMAD R2, R4, R2, R3 ;  /* 0x0000000204027224 */ /* 0x000fca00078e0203 */
[----:B------:R-:W-:-:S13]  /*32370*/  ISETP.GT.U32.AND P1, PT, R5, R2, PT ;  /* 0x000000020500720c */ /* 0x000fda0003f24070 */
[----:B------:R-:W-:Y:S01]  /*32380*/  @!P1 IMAD.IADD R2, R2, 0x1, -R5 ;  /* 0x0000000102029824 */ /* 0x000fe200078e0a05 */
[----:B------:R-:W-:Y:S02]  /*32390*/  @!P1 IADD3 R4, R4, 0x1, RZ ;  /* 0x0000000104049810 */ /* 0x000fe40007ffe0ff */
        /* <DEDUP_REMOVED lines=14> */
.L_x_3047:
[----:B--2---:R-:W0:Y:S02]  /*32480*/  LDC.64 R2, c[0x0][0xc90] ;  /* 0x00032400ff027b82 */ /* 0x004e240000000a00 */
[----:B0-----:R-:W-:-:S05]  /*32490*/  IMAD.WIDE R2, R27, 0x4, R2 ;  /* 0x000000041b027825 */ /* 0x001fca00078e0202 */
[----:B------:R0:W3:Y:S02]  /*324a0*/  LDG.E R7, desc[UR60][R2.64] ;  /* 0x0000003c02077981 */ /* 0x0000e4000c1e1900 */
[----:B0-----:R-:W-:Y:S02]  /*324b0*/  IMAD.MOV.U32 R2, RZ, RZ, RZ ;  /* 0x000000ffff027224 */ /* 0x001fe400078e00ff */
[----:B---3--:R-:W-:-:S05]  /*324c0*/  IMAD R5, R25, R7, RZ ;  /* 0x0000000719057224 */ /* 0x008fca00078e02ff */
[----:B------:R-:W-:-:S04]  /*324d0*/  IABS R6, R5 ;  /* 0x0000000500067213 */ /* 0x000fc80000000000 */
[----:B------:R-:W0:Y:S08]  /*324e0*/  I2F.RP R8, R6 ;  /* 0x0000000600087306 */ /* 0x000e300000209400 */
[----:B0-----:R-:W0:Y:S02]  /*324f0*/  MUFU.RCP R8, R8 ;  /* 0x0000000800087308 */ /* 0x001e240000001000 */
[----:B0-----:R-:W-:-:S06]  /*32500*/  VIADD R9, R8, 0xffffffe ;  /* 0x0ffffffe08097836 */ /* 0x001fcc0000000000 */
[----:B------:R-:W1:Y:S02]  /*32510*/  F2I.FTZ.U32.TRUNC.NTZ R3, R9 ;  /* 0x0000000900037305 */ /* 0x000e64000021f000 */
[----:B-1----:R-:W-:-:S05]  /*32520*/  IADD3 R11, RZ, -R3, RZ ;  /* 0x80000003ff0b7210 */ /* 0x002fca0007ffe0ff */
        /* <DEDUP_REMOVED lines=8> */
[----:B------:R-:W-:Y:S01]  /*325b0*/  @!P1 IMAD.IADD R3, R3, 0x1, -R6 ;  /* 0x0000000103039824 */ /* 0x000fe200078e0a06 */
[----:B------:R-:W-:Y:S02]  /*325c0*/  @!P1 IADD3 R2, R2, 0x1, RZ ;  /* 0x0000000102029810 */ /* 0x000fe40007ffe0ff */
        /* <DEDUP_REMOVED lines=16> */
[----:B0-----:R-:W-:-:S06]  /*326d0*/  IADD3 R3, R8, 0xffffffe, RZ ;  /* 0x0ffffffe08037810 */ /* 0x001fcc0007ffe0ff */
[----:B------:R-:W0:Y:S02]  /*326e0*/  F2I.FTZ.U32.TRUNC.NTZ R3, R3 ;  /* 0x0000000300037305 */ /* 0x000e24000021f000 */
[----:B0-----:R-:W-:-:S04]  /*326f0*/  IMAD.MOV R0, RZ, RZ, -R3 ;  /* 0x000000ffff007224 */ /* 0x001fc800078e0a03 */
[----:B------:R-:W-:Y:S01]  /*32700*/  IMAD R9, R0, R7, RZ ;  /* 0x0000000700097224 */ /* 0x000fe200078e02ff */
[----:B------:R-:W-:-:S03]  /*32710*/  IABS R0, R4 ;  /* 0x0000000400007213 */ /* 0x000fc60000000000 */
[----:B------:R-:W-:Y:S01]  /*32720*/  IMAD.HI.U32 R2, R3, R9, R2 ;  /* 0x0000000903027227 */ /* 0x000fe200078e0002 */
[----:B------:R-:W-:Y:S02]  /*32730*/  IABS R9, R5 ;  /* 0x0000000500097213 */ /* 0x000fe40000000000 */
[----:B------:R-:W-:-:S03]  /*32740*/  IADD3 R0, RZ, -R0, RZ ;  /* 0x80000000ff007210 */ /* 0x000fc60007ffe0ff */
        /* <DEDUP_REMOVED lines=15> */
.L_x_3048:
[----:B------:R-:W-:-:S05]  /*32840*/  LOP3.LUT R2, RZ, R2, RZ, 0x33, !PT ;  /* 0x00000002ff027212 */ /* 0x000fca00078e33ff */
[----:B------:R-:W-:Y:S01]  /*32850*/  IMAD.IADD R25, R25, 0x1, R2 ;  /* 0x0000000119197824 */ /* 0x000fe200078e0202 */
[----:B------:R-:W-:Y:S06]  /*32860*/  BRA `(.L_x_3049) ;  /* 0x00000000001c7947 */ /* 0x000fec0003800000 */
.L_x_3041:
[----:B------:R-:W-:Y:S01]  /*32870*/  UMOV UR4, URZ ;  /* 0x0000003f00047c82 */ /* 0x000fe20008000000 */
[----:B------:R-:W-:Y:S01]  /*32880*/  UMOV UR5, URZ ;  /* 0x0000003f00057c82 */ /* 0x000fe20008000000 */
[----:B------:R-:W-:Y:S01]  /*32890*/  ULDC UR6, c[0x0][0xc3c] ;  /* 0x00030f0000067ab9 */ /* 0x000fe20000000800 */
[----:B------:R-:W-:Y:S01]  /*328a0*/  IMAD.MOV.U32 R24, RZ, RZ, R0 ;  /* 0x000000ffff187224 */ /* 0x000fe200078e0000 */
[----:B------:R-:W-:Y:S01]  /*328b0*/  MOV R25, UR4 ;  /* 0x0000000400197c02 */ /* 0x000fe20008000f00 */
[----:B------:R-:W-:Y:S02]  /*328c0*/  IMAD.U32 R26, RZ, RZ, UR5 ;  /* 0x00000005ff1a7e24 */ /* 0x000fe4000f8e00ff */
[----:B------:R-:W-:-:S07]  /*328d0*/  IMAD.U32 R27, RZ, RZ, UR6 ;  /* 0x00000006ff1b7e24 */ /* 0x000fce000f8e00ff */
.L_x_3049:
[----:B------:R-:W2:Y:S01]  /*328e0*/  S2R R0, SR_TID.X ;  /* 0x0000000000007919 */ /* 0x000ea20000002100 */
[----:B------:R-:W-:Y:S05]  /*328f0*/  WARPSYNC.ALL ;  /* 0x0000000000007948 */ /* 0x000fea0003800000 */
[----:B------:R-:W-:Y:S01]  /*32900*/  BAR.SYNC.DEFER_BLOCKING 0x4, 0x180 ;  /* 0x0106000000007b1d */ /* 0x000fe20000010000 */
[----:B--2---:R-:W-:-:S04]  /*32910*/  LOP3.LUT R0, R0, 0x1f, RZ, 0xc0, !PT ;  /* 0x0000001f00007812 */ /* 0x004fc800078ec0ff */
[----:B------:R-:W-:-:S13]  /*32920*/  ISETP.NE.AND P0, PT, R0, RZ, PT ;  /* 0x000000ff0000720c */ /* 0x000fda0003f05270 */
[----:B0-----:R-:W0:Y:S01]  /*32930*/  @!P0 S2R R3, SR_CgaCtaId ;  /* 0x0000000000038919 */ /* 0x001e220000008800 */
[----:B------:R-:W-:-:S04]  /*32940*/  @!P0 MOV R0, 0x400 ;  /* 0x0000040000008802 */ /* 0x000fc80000000f00 */
[----:B0-----:R-:W-:-:S05]  /*32950*/  @!P0 LEA R16, R3, R0, 0x18 ;  /* 0x0000000003108211 */ /* 0x001fca00078ec0ff */
[----:B------:R3:W-:Y:S01]  /*32960*/  @!P0 STS.128 [R16+0x388d0], R24 ;  /* 0x0388d01810008388 */ /* 0x0007e20000000c00 */
[----:B------:R-:W-:Y:S06]  /*32970*/  BAR.ARV 0x5, 0x180 ;  /* 0x0146000000007b1d */ /* 0x000fec0000002000 */
.L_x_3038:
[----:B------:R-:W-:Y:S02]  /*32980*/  ULDC UR4, c[0x0][0xc3c] ;  /* 0x00030f0000047ab9 */ /* 0x000fe40000000800 */
[----:B--2---:R-:W-:-:S13]  /*32990*/  ISETP.GE.AND P0, PT, R27, UR4, PT ;  /* 0x000000041b007c0c */ /* 0x004fda000bf06270 */
[----:B------:R-:W-:Y:S05]  /*329a0*/  @!P0 BRA `(.L_x_3050) ;  /* 0xffffff9000c08947 */ /* 0x000fea000383ffff */
[----:B------:R-:W-:Y:S05]  /*329b0*/  BSYNC B8 ;  /* 0x0000000000087941 */ /* 0x000fea0003800000 */
.L_x_2937:
[----:B------:R-:W2:Y:S01]  /*329c0*/  LDL.LU R0, [R1+0x2c] ;  /* 0x00002c0001007983 */ /* 0x000ea20000300800 */
[----:B------:R-:W-:Y:S01]  /*329d0*/  BSSY B0, `(.L_x_3051) ;  /* 0x000000b000007945 */ /* 0x000fe20003800000 */
[----:B------:R-:W4:Y:S01]  /*329e0*/  S2R R5, SR_CgaCtaId ;  /* 0x0000000000057919 */ /* 0x000f220000008800 */
[----:B--2---:R-:W-:-:S05]  /*329f0*/  VIADD R0, R0, 0x1 ;  /* 0x0000000100007836 */ /* 0x004fca0000000000 */
[----:B-1----:R-:W-:-:S04]  /*32a00*/  LEA.HI R2, R0, R0, RZ, 0x1 ;  /* 0x0000000000027211 */ /* 0x002fc800078f08ff */
[----:B------:R-:W-:Y:S02]  /*32a10*/  LOP3.LUT R3, R2, 0xfffffffe, RZ, 0xc0, !PT ;  /* 0xfffffffe02037812 */ /* 0x000fe400078ec0ff */
[----:B------:R-:W-:Y:S02]  /*32a20*/  MOV R2, 0x400 ;  /* 0x0000040000027802 */ /* 0x000fe40000000f00 */
[----:B------:R-:W-:Y:S02]  /*32a30*/  IADD3 R0, R0, -R3, RZ ;  /* 0x8000000300007210 */ /* 0x000fe40007ffe0ff */
[----:B----4-:R-:W-:Y:S02]  /*32a40*/  LEA R5, R5, R2, 0x18 ;  /* 0x0000000205057211 */ /* 0x010fe400078ec0ff */
[----:B------:R-:W-:-:S04]  /*32a50*/  SHF.L.U32 R0, R0, 0x1f, RZ ;  /* 0x0000001f00007819 */ /* 0x000fc800000006ff */
[----:B------:R-:W1:Y:S02]  /*32a60*/  SYNCS.PHASECHK.TRANS64.TRYWAIT P0, [R5+URZ+0x38820], R0 ;  /* 0x03882000050075a7 */ /* 0x000e64000800017f */
[----:B-1----:R-:W-:Y:S05]  /*32a70*/  @!P0 BRA `(.L_x_3052) ;  /* 0x0000005400f88947 */ /* 0x002fea0003800000 */
.L_x_3260:
[----:B------:R-:W-:Y:S05]  /*32a80*/  BSYNC B0 ;  /* 0x0000000000007941 */ /* 0x000fea0003800000 */
.L_x_3051:
[----:B------:R-:W-:-:S03]  /*32a90*/  UMOV UR4, 0xffffffff ;  /* 0xffffffff00047882 */ /* 0x000fc60000000000 */
[----:B------:R-:W-:Y:S05]  /*32aa0*/  BRA.DIV UR4, `(.L_x_3053) ;  /* 0x0000005a04007947 */ /* 0x000fea000b800000 */
[----:B-1----:R-:W1:Y:S02]  /*32ab0*/  S2R R0, SR_TID.X ;  /* 0x0000000000007919 */ /* 0x002e640000002100 */
[----:B-1----:R-:W-:-:S04]  /*32ac0*/  SHF.R.U32.HI R0, RZ, 0x5, R0 ;  /* 0x00000005ff007819 */ /* 0x002fc80000011600 */
[----:B------:R-:W-:-:S05]  /*32ad0*/  LOP3.LUT R0, R0, 0x3, RZ, 0xc0, !PT ;  /* 0x0000000300007812 */ /* 0x000fca00078ec0ff */
[----:B------:R1:W2:Y:S02]  /*32ae0*/  SHFL.IDX PT, R14, R0, RZ, 0x1f ;  /* 0x00001fff000e7589 */ /* 0x0002a400000e0000 */
.L_x_3263:
[----:B--2---:R-:W-:-:S13]  /*32af0*/  ISETP.NE.AND P0, PT, R14, RZ, PT ;  /* 0x000000ff0e00720c */ /* 0x004fda0003f05270 */
[----:B------:R-:W-:Y:S05]  /*32b00*/  @P0 BRA `(.L_x_2649) ;  /* 0x0000000000900947 */ /* 0x000fea0003800000 */
[----:B------:R-:W-:-:S03]  /*32b10*/  UMOV UR4, 0xffffffff ;  /* 0xffffffff00047882 */ /* 0x000fc60000000000 */
[----:B------:R-:W-:Y:S05]  /*32b20*/  BRA.DIV UR4, `(.L_x_3054) ;  /* 0x0000005a04147947 */ /* 0x000fea000b800000 */
[----:B------:R-:W-:-:S13]  /*32b30*/  ELECT P6, URZ, PT ;  /* 0x00000000003f782f */ /* 0x000fda00038c0000 */
.L_x_3266:
        /* <DEDUP_REMOVED lines=8> */
.L_x_3055:
[----:B------:R-:W-:Y:S01]  /*32bc0*/  IMAD R3, R23, 0x8, R5 ;  /* 0x0000000817037824 */ /* 0x000fe200078e0205 */
[----:B------:R-:W-:Y:S01]  /*32bd0*/  SHF.L.U32 R2, R29, 0x1f, RZ ;  /* 0x0000001f1d027819 */ /* 0x000fe200000006ff */
[----:B------:R-:W-:-:S03]  /*32be0*/  VIADD R23, R23, 0x1 ;  /* 0x0000000117177836 */ /* 0x000fc60000000000 */
[----:B------:R-:W1:Y:S02]  /*32bf0*/  SYNCS.PHASECHK.TRANS64.TRYWAIT P1, [R3+URZ+0x38840], R2 ;  /* 0x03884002030075a7 */ /* 0x000e64000802017f */
[----:B------:R-:W-:-:S04]  /*32c00*/  ISETP.NE.AND P2, PT, R23, 0x2, PT ;  /* 0x000000021700780c */ /* 0x000fc80003f45270 */
[----:B------:R-:W-:Y:S01]  /*32c10*/  SEL R0, RZ, 0x1, P2 ;  /* 0x00000001ff007807 */ /* 0x000fe20001000000 */
[----:B-1----:R-:W-:Y:S08]  /*32c20*/  @!P1 BRA `(.L_x_3056) ;  /* 0x0000005400f49947 */ /* 0x002ff00003800000 */
.L_x_3267:
[----:B------:R-:W-:Y:S02]  /*32c30*/  SEL R23, R23, RZ, P2 ;  /* 0x000000ff17177207 */ /* 0x000fe40001000000 */
[----:B------:R-:W-:Y:S01]  /*32c40*/  LOP3.LUT R0, R29, R0, RZ, 0x3c, !PT ;  /* 0x000000001d007212 */ /* 0x000fe200078e3cff */
[----:B------:R-:W-:Y:S06]  /*32c50*/  @!P0 BRA `(.L_x_3057) ;  /* 0x0000000000048947 */ /* 0x000fec0003800000 */
[----:B------:R-:W-:Y:S01]  /*32c60*/  BPT.TRAP 0x1 ;  /* 0x000000040000795c */ /* 0x000fe20000300000 */
.L_x_3057:
[----:B------:R-:W-:Y:S02]  /*32c70*/  LEA R23, R23, R5, 0x3 ;  /* 0x0000000517177211 */ /* 0x000fe400078e18ff */
[----:B------:R-:W-:-:S04]  /*32c80*/  SHF.L.U32 R0, R0, 0x1f, RZ ;  /* 0x0000001f00007819 */ /* 0x000fc800000006ff */
[----:B------:R-:W2:Y:S02]  /*32c90*/  SYNCS.PHASECHK.TRANS64.TRYWAIT P1, [R23+URZ+0x38840], R0 ;  /* 0x03884000170075a7 */ /* 0x000ea4000802017f */
[----:B--2---:R-:W-:Y:S05]  /*32ca0*/  @!P1 BRA `(.L_x_3058) ;  /* 0x0000005400e89947 */ /* 0x004fea0003800000 */
.L_x_3268:
[----:B------:R-:W-:Y:S05]  /*32cb0*/  @!P0 BRA `(.L_x_3059) ;  /* 0x0000000000048947 */ /* 0x000fea0003800000 */
[----:B------:R-:W-:Y:S01]  /*32cc0*/  BPT.TRAP 0x1 ;  /* 0x000000040000795c */ /* 0x000fe20000300000 */
.L_x_3059:
[----:B------:R-:W4:Y:S02]  /*32cd0*/  SYNCS.PHASECHK.TRANS64.TRYWAIT P1, [R3+URZ+0x38860], R2 ;  /* 0x03886002030075a7 */ /* 0x000f24000802017f */
[----:B----4-:R-:W-:Y:S05]  /*32ce0*/  @!P1 BRA `(.L_x_3060) ;  /* 0x0000005400ec9947 */ /* 0x010fea0003800000 */
.L_x_3269:
[----:B------:R-:W-:Y:S05]  /*32cf0*/  @!P0 BRA `(.L_x_3061) ;  /* 0x0000000000048947 */ /* 0x000fea0003800000 */
[----:B------:R-:W-:Y:S01]  /*32d00*/  BPT.TRAP 0x1 ;  /* 0x000000040000795c */ /* 0x000fe20000300000 */
.L_x_3061:
[----:B------:R0:W0:Y:S02]  /*32d10*/  SYNCS.PHASECHK.TRANS64.TRYWAIT P0, [R23+URZ+0x38860], R0 ;  /* 0x03886000170075a7 */ /* 0x000024000800017f */
[----:B0-----:R-:W-:Y:S05]  /*32d20*/  @!P0 NANOSLEEP.SYNCS 0x989680 ;  /* 0x009896800000895d */ /* 0x001fea0003900000 */
[----:B------:R-:W0:Y:S02]  /*32d30*/  @!P0 SYNCS.PHASECHK.TRANS64 P0, [R23+URZ+0x38860], R0 ;  /* 0x03886000170085a7 */ /* 0x000e24000800007f */
[----:B0-----:R-:W-:Y:S05]  /*32d40*/  @!P0 BRA `(.L_x_3061) ;  /* 0xfffffffc00f08947 */ /* 0x001fea000383ffff */
.L_x_2649:
[----:B------:R-:W-:Y:S05]  /*32d50*/  BSYNC B9 ;  /* 0x0000000000097941 */ /* 0x000fea0003800000 */
.L_x_2646:
[----:B------:R-:W-:Y:S05]  /*32d60*/  EXIT ;  /* 0x000000000000794d */ /* 0x000fea0003800000 */
.L_x_2671:
[----:B0-----:R0:W1:Y:S02]  /*32d70*/  SYNCS.PHASECHK.TRANS64.TRYWAIT P6, [R88+URZ+0x38890], R89 ;  /* 0x03889059580075a7 */ /* 0x00106400080c017f */
[----:B-1----:R-:W-:Y:S05]  /*32d80*/  @!P6 NANOSLEEP.SYNCS 0x989680 ;  /* 0x009896800000e95d */ /* 0x002fea0003900000 */
[----:B------:R-:W1:Y:S02]  /*32d90*/  @!P6 SYNCS.PHASECHK.TRANS64 P6, [R88+URZ+0x38890], R89 ;  /* 0x038890595800e5a7 */ /* 0x000e6400080c007f */
[----:B-1----:R-:W-:Y:S05]  /*32da0*/  @!P6 BRA `(.L_x_2671) ;  /* 0xfffffffc00f0e947 */ /* 0x002fea000383ffff */
[----:B------:R-:W-:Y:S05]  /*32db0*/  BRA `(.L_x_3062) ;  /* 0xfffffd14005c7947 */ /* 0x000fea000383ffff */
.L_x_2672:
[----:B------:R-:W-:Y:S01]  /*32dc0*/  BSSY B1, `(.L_x_3063) ;  /* 0x0000008000017945 */ /* 0x000fe20003800000 */
[----:B------:R-:W-:Y:S01]  /*32dd0*/  IMAD.MOV.U32 R13, RZ, RZ, R118 ;  /* 0x000000ffff0d7224 */ /* 0x000fe200078e0076 */
[----:B------:R-:W-:Y:S01]  /*32de0*/  MOV R15, 0xffffffff ;  /* 0xffffffff000f7802 */ /* 0x000fe20000000f00 */
[----:B------:R-:W-:Y:S02]  /*32df0*/  IMAD.MOV.U32 R12, RZ, RZ, RZ ;  /* 0x000000ffff0c7224 */ /* 0x000fe400078e00ff */
[----:B------:R-:W-:-:S07]  /*32e00*/  IMAD.MOV.U32 R11, RZ, RZ, 0x181f ;  /* 0x0000181fff0b7424 */ /* 0x000fce00078e00ff */
[----:B0-----:R-:W-:Y:S05]  /*32e10*/  WARPSYNC.COLLECTIVE R15, `(.L_x_3064) ;  /* 0x000000000f087348 */ /* 0x001fea0003c00000 */
[----:B------:R1:W2:Y:S02]  /*32e20*/  SHFL.IDX P6, R14, R13, R12, R11 ;  /* 0x0000000c0d0e7389 */ /* 0x0002a400000c000b */
[----:B012---:R-:W-:Y:S01]  /*32e30*/  ENDCOLLECTIVE ;  /* 0x000000000000791b */ /* 0x007fe20003800000 */
.L_x_3064:
[----:B------:R-:W-:Y:S05]  /*32e40*/  BSYNC B1 ;  /* 0x0000000000017941 */ /* 0x000fea0003800000 */
.L_x_3063:
        /* <DEDUP_REMOVED lines=8> */
.L_x_3065:
[----:B------:R-:W-:Y:S01]  /*32ed0*/  IMAD.MOV.U32 R11, RZ, RZ, R14 ;  /* 0x000000ffff0b7224 */ /* 0x000fe200078e000e */
[----:B------:R-:W-:Y:S06]  /*32ee0*/  BRA `(.L_x_3066) ;  /* 0xfffffd1400247947 */ /* 0x000fec000383ffff */
.L_x_2689:
        /* <DEDUP_REMOVED lines=8> */
.L_x_3068:
[----:B------:R-:W-:Y:S05]  /*32f70*/  BSYNC B1 ;  /* 0x0000000000017941 */ /* 0x000fea0003800000 */
.L_x_3067:
        /* <DEDUP_REMOVED lines=8> */
.L_x_3069:
[----:B------:R-:W-:Y:S01]  /*33000*/  MOV R11, R14 ;  /* 0x0000000e000b7202 */ /* 0x000fe20000000f00 */
[----:B------:R-:W-:Y:S06]  /*33010*/  BRA `(.L_x_3070) ;  /* 0xfffffd2000507947 */ /* 0x000fec000383ffff */
.L_x_2706:
[----:B------:R-:W-:Y:S01]  /*33020*/  BSSY B1, `(.L_x_3071) ;  /* 0x0000008000017945 */ /* 0x000fe20003800000 */
[----:B0---4-:R-:W-:Y:S01]  /*33030*/  IMAD.MOV.U32 R13, RZ, RZ, R118 ;  /* 0x000000ffff0d7224 */ /* 0x011fe200078e0076 */
[----:B------:R-:W-:Y:S01]  /*33040*/  MOV R15, 0xffffffff ;  /* 0xffffffff000f7802 */ /* 0x000fe20000000f00 */
[----:B------:R-:W-:Y:S02]  /*33050*/  IMAD.MOV.U32 R12, RZ, RZ, 0x2 ;  /* 0x00000002ff0c7424 */ /* 0x000fe400078e00ff */
[----:B------:R-:W-:-:S07]  /*33060*/  IMAD.MOV.U32 R11, RZ, RZ, 0x181f ;  /* 0x0000181fff0b7424 */ /* 0x000fce00078e00ff */
[----:B-123--:R-:W-:Y:S05]  /*33070*/  WARPSYNC.COLLECTIVE R15, `(.L_x_3072) ;  /* 0x000000000f087348 */ /* 0x00efea0003c00000 */
[----:B------:R0:W4:Y:S02]  /*33080*/  SHFL.IDX P6, R14, R13, R12, R11 ;  /* 0x0000000c0d0e7389 */ /* 0x00012400000c000b */
[----:B01234-:R-:W-:Y:S01]  /*33090*/  ENDCOLLECTIVE ;  /* 0x000000000000791b */ /* 0x01ffe20003800000 */
.L_x_3072:
[----:B------:R-:W-:Y:S05]  /*330a0*/  BSYNC B1 ;  /* 0x0000000000017941 */ /* 0x000fea0003800000 */
.L_x_3071:
        /* <DEDUP_REMOVED lines=8> */
.L_x_3073:
[----:B------:R-:W-:Y:S01]  /*33130*/  IMAD.MOV.U32 R119, RZ, RZ, R14 ;  /* 0x000000ffff777224 */ /* 0x000fe200078e000e */
[----:B------:R-:W-:Y:S06]  /*33140*/  BRA `(.L_x_3074) ;  /* 0xfffffd2c009c7947 */ /* 0x000fec000383ffff */
.L_x_2730:
[----:B0-----:R0:W1:Y:S02]  /*33150*/  SYNCS.PHASECHK.TRANS64.TRYWAIT P6, [R88+URZ+0x38890], R89 ;  /* 0x03889059580075a7 */ /* 0x00106400080c017f */
[----:B-1----:R-:W-:Y:S05]  /*33160*/  @!P6 NANOSLEEP.SYNCS 0x989680 ;  /* 0x009896800000e95d */ /* 0x002fea0003900000 */
[----:B------:R-:W1:Y:S02]  /*33170*/  @!P6 SYNCS.PHASECHK.TRANS64 P6, [R88+URZ+0x38890], R89 ;  /* 0x038890595800e5a7 */ /* 0x000e6400080c007f */
[----:B-1----:R-:W-:Y:S05]  /*33180*/  @!P6 BRA `(.L_x_2730) ;  /* 0xfffffffc00f0e947 */ /* 0x002fea000383ffff */
[----:B------:R-:W-:Y:S05]  /*33190*/  BRA `(.L_x_3075) ;  /* 0xfffffd4800207947 */ /* 0x000fea000383ffff */
.L_x_2731:
        /* <DEDUP_REMOVED lines=8> */
.L_x_3077:
[----:B------:R-:W-:Y:S05]  /*33220*/  BSYNC B1 ;  /* 0x0000000000017941 */ /* 0x000fea0003800000 */
.L_x_3076:
[----:B------:R-:W-:Y:S01]  /*33230*/  MOV R13, R119 ;  /* 0x00000077000d7202 */ /* 0x000fe20000000f00 */
[----:B------:R-:W-:Y:S02]  /*33240*/  IMAD.MOV.U32 R12, RZ, RZ, RZ ;  /* 0x000000ffff0c7224 */ /* 0x000fe400078e00ff */
[----:B------:R-:W-:Y:S02]  /*33250*/  IMAD.MOV.U32 R11, RZ, RZ, 0x181f ;  /* 0x0000181fff0b7424 */ /* 0x000fe400078e00ff */
[----:B------:R-:W-:Y:S02]  /*33260*/  IMAD.MOV.U32 R15, RZ, RZ, -0x1 ;  /* 0xffffffffff0f7424 */ /* 0x000fe400078e00ff */
[----:B------:R-:W-:-:S07]  /*33270*/  IMAD.MOV.U32 R121, RZ, RZ, R14 ;  /* 0x000000ffff797224 */ /* 0x000fce00078e000e */
[----:B------:R-:W-:Y:S05]  /*33280*/  WARPSYNC.COLLECTIVE R15, `(.L_x_3078) ;  /* 0x000000000f087348 */ /* 0x000fea0003c00000 */
[----:B------:R0:W1:Y:S02]  /*33290*/  SHFL.IDX P6, R14, R13, R12, R11 ;  /* 0x0000000c0d0e7389 */ /* 0x00006400000c000b */
[----:B01----:R-:W-:Y:S01]  /*332a0*/  ENDCOLLECTIVE ;  /* 0x000000000000791b */ /* 0x003fe20003800000 */
.L_x_3078:
[----:B------:R-:W-:Y:S01]  /*332b0*/  MOV R11, R14 ;  /* 0x0000000e000b7202 */ /* 0x000fe20000000f00 */
[----:B------:R-:W-:Y:S06]  /*332c0*/  BRA `(.L_x_3079) ;  /* 0xfffffd4400f07947 */ /* 0x000fec000383ffff */
.L_x_2740:
[----:B------:R-:W-:Y:S01]  /*332d0*/  BSSY B1, `(.L_x_3080) ;  /* 0x0000008000017945 */ /* 0x000fe20003800000 */
[----:B---34-:R-:W-:Y:S01]  /*332e0*/  IMAD.MOV.U32 R13, RZ, RZ, R118 ;  /* 0x000000ffff0d7224 */ /* 0x018fe200078e0076 */
[----:B------:R-:W-:Y:S01]  /*332f0*/  MOV R15, 0xffffffff ;  /* 0xffffffff000f7802 */ /* 0x000fe20000000f00 */
[----:B------:R-:W-:Y:S02]  /*33300*/  IMAD.MOV.U32 R12, RZ, RZ, 0x1 ;  /* 0x00000001ff0c7424 */ /* 0x000fe400078e00ff */
[----:B------:R-:W-:-:S07]  /*33310*/  IMAD.MOV.U32 R11, RZ, RZ, 0x181f ;  /* 0x0000181fff0b7424 */ /* 0x000fce00078e00ff */
[----:B012---:R-:W-:Y:S05]  /*33320*/  WARPSYNC.COLLECTIVE R15, `(.L_x_3081) ;  /* 0x000000000f087348 */ /* 0x007fea0003c00000 */
[----:B------:R3:W4:Y:S02]  /*33330*/  SHFL.IDX P6, R14, R13, R12, R11 ;  /* 0x0000000c0d0e7389 */ /* 0x00072400000c000b */
[----:B01234-:R-:W-:Y:S01]  /*33340*/  ENDCOLLECTIVE ;  /* 0x000000000000791b */ /* 0x01ffe20003800000 */
.L_x_3081:
[----:B------:R-:W-:Y:S05]  /*33350*/  BSYNC B1 ;  /* 0x0000000000017941 */ /* 0x000fea0003800000 */
.L_x_3080:
        /* <DEDUP_REMOVED lines=8> */
.L_x_3082:
[----:B------:R-:W-:Y:S01]  /*333e0*/  IMAD.MOV.U32 R11, RZ, RZ, R14 ;  /* 0x000000ffff0b7224 */ /* 0x000fe200078e000e */
[----:B------:R-:W-:Y:S06]  /*333f0*/  BRA `(.L_x_3083) ;  /* 0xfffffd5400b07947 */ /* 0x000fec000383ffff */
.L_x_2749:
[----:B------:R-:W-:Y:S01]  /*33400*/  BSSY B1, `(.L_x_3084) ;  /* 0x0000008000017945 */ /* 0x000fe20003800000 */
[----:B0--3--:R-:W-:Y:S01]  /*33410*/  IMAD.MOV.U32 R13, RZ, RZ, R118 ;  /* 0x000000ffff0d7224 */ /* 0x009fe200078e0076 */
[----:B------:R-:W-:Y:S01]  /*33420*/  MOV R12, 0x2 ;  /* 0x00000002000c7802 */ /* 0x000fe20000000f00 */
[----:B------:R-:W-:Y:S02]  /*33430*/  IMAD.MOV.U32 R11, RZ, RZ, 0x181f ;  /* 0x0000181fff0b7424 */ /* 0x000fe400078e00ff */
[----:B------:R-:W-:-:S07]  /*33440*/  IMAD.MOV.U32 R15, RZ, RZ, -0x1 ;  /* 0xffffffffff0f7424 */ /* 0x000fce00078e00ff */
[----:B-12-4-:R-:W-:Y:S05]  /*33450*/  WARPSYNC.COLLECTIVE R15, `(.L_x_3085) ;  /* 0x000000000f087348 */ /* 0x016fea0003c00000 */
[----:B------:R0:W3:Y:S02]  /*33460*/  SHFL.IDX P6, R14, R13, R12, R11 ;  /* 0x0000000c0d0e7389 */ /* 0x0000e400000c000b */
[----:B01234-:R-:W-:Y:S01]  /*33470*/  ENDCOLLECTIVE ;  /* 0x000000000000791b */ /* 0x01ffe20003800000 */
.L_x_3085:
[----:B------:R-:W-:Y:S05]  /*33480*/  BSYNC B1 ;  /* 0x0000000000017941 */ /* 0x000fea0003800000 */
.L_x_3084:
        /* <DEDUP_REMOVED lines=8> */
.L_x_3086:
[----:B------:R-:W-:Y:S01]  /*33510*/  MOV R119, R14 ;  /* 0x0000000e00777202 */ /* 0x000fe20000000f00 */
[----:B------:R-:W-:Y:S06]  /*33520*/  BRA `(.L_x_3087) ;  /* 0xfffffd64007c7947 */ /* 0x000fec000383ffff */
.L_x_2758:
[----:B0-----:R0:W1:Y:S02]  /*33530*/  SYNCS.PHASECHK.TRANS64.TRYWAIT P3, [R88+URZ+0x38890], R89 ;  /* 0x03889059580075a7 */ /* 0x001064000806017f */
[----:B-1----:R-:W-:Y:S05]  /*33540*/  @!P3 NANOSLEEP.SYNCS 0x989680 ;  /* 0x009896800000b95d */ /* 0x002fea0003900000 */
[----:B------:R-:W1:Y:S02]  /*33550*/  @!P3 SYNCS.PHASECHK.TRANS64 P3, [R88+URZ+0x38890], R89 ;  /* 0x038890595800b5a7 */ /* 0x000e64000806007f */
[----:B-1----:R-:W-:Y:S05]  /*33560*/  @!P3 BRA `(.L_x_2758) ;  /* 0xfffffffc00f0b947 */ /* 0x002fea000383ffff */
[----:B------:R-:W-:Y:S05]  /*33570*/  BRA `(.L_x_3088) ;  /* 0xfffffd7400987947 */ /* 0x000fea000383ffff */
.L_x_2759:
        /* <DEDUP_REMOVED lines=8> */
.L_x_3090:
[----:B------:R-:W-:Y:S05]  /*33600*/  BSYNC B1 ;  /* 0x0000000000017941 */ /* 0x000fea0003800000 */
.L_x_3089:
        /* <DEDUP_REMOVED lines=8> */
.L_x_3091:
[----:B------:R-:W-:Y:S01]  /*33690*/  IMAD.MOV.U32 R11, RZ, RZ, R14 ;  /* 0x000000ffff0b7224 */ /* 0x000fe200078e000e */
[----:B------:R-:W-:Y:S06]  /*336a0*/  BRA `(.L_x_3092) ;  /* 0xfffffd7400b47947 */ /* 0x000fec000383ffff */
.L_x_2762:
        /* <DEDUP_REMOVED lines=8> */
.L_x_3094:
[----:B------:R-:W-:Y:S05]  /*33730*/  BSYNC B1 ;  /* 0x0000000000017941 */ /* 0x000fea0003800000 */
.L_x_3093:
        /* <DEDUP_REMOVED lines=8> */
.L_x_3095:
[----:B------:R-:W-:Y:S01]  /*337c0*/  MOV R11, R14 ;  /* 0x0000000e000b7202 */ /* 0x000fe20000000f00 */
[----:B------:R-:W-:Y:S06]  /*337d0*/  BRA `(.L_x_3096) ;  /* 0xfffffd7400d87947 */ /* 0x000fec000383ffff */
.L_x_2765:
[----:B------:R-:W-:Y:S01]  /*337e0*/  BSSY B1, `(.L_x_3097) ;  /* 0x0000008000017945 */ /* 0x000fe20003800000 */
[----:B0---4-:R-:W-:Y:S01]  /*337f0*/  IMAD.MOV.U32 R13, RZ, RZ, R35 ;  /* 0x000000ffff0d7224 */ /* 0x011fe200078e0023 */
[----:B------:R-:W-:Y:S01]  /*33800*/  MOV R15, 0xffffffff ;  /* 0xffffffff000f7802 */ /* 0x000fe20000000f00 */
[----:B------:R-:W-:Y:S02]  /*33810*/  IMAD.MOV.U32 R12, RZ, RZ, 0x2 ;  /* 0x00000002ff0c7424 */ /* 0x000fe400078e00ff */
[----:B---3--:R-:W-:-:S07]  /*33820*/  IMAD.MOV.U32 R11, RZ, RZ, 0x181f ;  /* 0x0000181fff0b7424 */ /* 0x008fce00078e00ff */
[----:B-12---:R-:W-:Y:S05]  /*33830*/  WARPSYNC.COLLECTIVE R15, `(.L_x_3098) ;  /* 0x000000000f087348 */ /* 0x006fea0003c00000 */
[----:B------:R0:W3:Y:S02]  /*33840*/  SHFL.IDX P6, R14, R13, R12, R11 ;  /* 0x0000000c0d0e7389 */ /* 0x0000e400000c000b */
[----:B0123--:R-:W-:Y:S01]  /*33850*/  ENDCOLLECTIVE ;  /* 0x000000000000791b */ /* 0x00ffe20003800000 */
.L_x_3098:
[----:B------:R-:W-:Y:S05]  /*33860*/  BSYNC B1 ;  /* 0x0000000000017941 */ /* 0x000fea0003800000 */
.L_x_3097:
        /* <DEDUP_REMOVED lines=8> */
.L_x_3099:
[----:B------:R-:W-:Y:S01]  /*338f0*/  IMAD.MOV.U32 R34, RZ, RZ, R14 ;  /* 0x000000ffff227224 */ /* 0x000fe200078e000e */
[----:B------:R-:W-:Y:S06]  /*33900*/  BRA `(.L_x_3100) ;  /* 0xfffffd7800007947 */ /* 0x000fec000383ffff */
.L_x_2769:
[----:B------:R0:W0:Y:S02]  /*33910*/  SYNCS.PHASECHK.TRANS64.TRYWAIT P0, [R88+URZ+0x388b0], R89 ;  /* 0x0388b059580075a7 */ /* 0x000024000800017f */
[----:B0-----:R-:W-:Y:S05]  /*33920*/  @!P0 NANOSLEEP.SYNCS 0x989680 ;  /* 0x009896800000895d */ /* 0x001fea0003900000 */
[----:B------:R-:W0:Y:S02]  /*33930*/  @!P0 SYNCS.PHASECHK.TRANS64 P0, [R88+URZ+0x388b0], R89 ;  /* 0x0388b059580085a7 */ /* 0x000e24000800007f */
[----:B0-----:R-:W-:Y:S05]  /*33940*/  @!P0 BRA `(.L_x_2769) ;  /* 0xfffffffc00f08947 */ /* 0x001fea000383ffff */
[----:B------:R-:W-:Y:S05]  /*33950*/  BRA `(.L_x_3101) ;  /* 0xfffffd7800a07947 */ /* 0x000fea000383ffff */
.L_x_2791:
        /* <DEDUP_REMOVED lines=8> */
.L_x_3103:
[----:B------:R-:W-:Y:S05]  /*339e0*/  BSYNC B1 ;  /* 0x0000000000017941 */ /* 0x000fea0003800000 */
.L_x_3102:
        /* <DEDUP_REMOVED lines=8> */
.L_x_3104:
[----:B------:R-:W-:Y:S01]  /*33a70*/  IMAD.MOV.U32 R13, RZ, RZ, R31 ;  /* 0x000000ffff0d7224 */ /* 0x000fe200078e001f */
[----:B------:R-:W-:-:S07]  /*33a80*/  MOV R6, R14 ;  /* 0x0000000e00067202 */ /* 0x000fce0000000f00 */
[----:B------:R-:W-:Y:S05]  /*33a90*/  WARPSYNC.COLLECTIVE R15, `(.L_x_3105) ;  /* 0x000000000f087348 */ /* 0x000fea0003c00000 */
[----:B------:R0:W1:Y:S02]  /*33aa0*/  SHFL.IDX P6, R14, R13, R12, R11 ;  /* 0x0000000c0d0e7389 */ /* 0x00006400000c000b */
[----:B01----:R-:W-:Y:S01]  /*33ab0*/  ENDCOLLECTIVE ;  /* 0x000000000000791b */ /* 0x003fe20003800000 */
.L_x_3105:
[----:B------:R-:W-:Y:S02]  /*33ac0*/  IMAD.MOV.U32 R13, RZ, RZ, R30 ;  /* 0x000000ffff0d7224 */ /* 0x000fe400078e001e */
[----:B------:R-:W-:-:S07]  /*33ad0*/  IMAD.MOV.U32 R9, RZ, RZ, R14 ;  /* 0x000000ffff097224 */ /* 0x000fce00078e000e */
[----:B------:R-:W-:Y:S05]  /*33ae0*/  WARPSYNC.COLLECTIVE R15, `(.L_x_3106) ;  /* 0x000000000f087348 */ /* 0x000fea0003c00000 */
[----:B------:R0:W1:Y:S02]  /*33af0*/  SHFL.IDX P6, R14, R13, R12, R11 ;  /* 0x0000000c0d0e7389 */ /* 0x00006400000c000b */
[----:B01----:R-:W-:Y:S01]  /*33b00*/  ENDCOLLECTIVE ;  /* 0x000000000000791b */ /* 0x003fe20003800000 */
.L_x_3106:
[----:B------:R-:W-:Y:S01]  /*33b10*/  MOV R8, R14 ;  /* 0x0000000e00087202 */ /* 0x000fe20000000f00 */
[----:B------:R-:W-:Y:S06]  /*33b20*/  BRA `(.L_x_3107) ;  /* 0xfffffd8c00f07947 */ /* 0x000fec000383ffff */
.L_x_2794:
[----:B------:R-:W-:Y:S01]  /*33b30*/  BSSY B1, `(.L_x_3108) ;  /* 0x0000008000017945 */ /* 0x000fe20003800000 */
[----:B------:R-:W-:Y:S01]  /*33b40*/  IMAD.MOV.U32 R13, RZ, RZ, R33 ;  /* 0x000000ffff0d7224 */ /* 0x000fe200078e0021 */
[----:B------:R-:W-:Y:S01]  /*33b50*/  MOV R15, 0xffffffff ;  /* 0xffffffff000f7802 */ /* 0x000fe20000000f00 */
[----:B------:R-:W-:Y:S02]  /*33b60*/  IMAD.MOV.U32 R12, RZ, RZ, 0x1 ;  /* 0x00000001ff0c7424 */ /* 0x000fe400078e00ff */
[----:B------:R-:W-:-:S07]  /*33b70*/  IMAD.MOV.U32 R11, RZ, RZ, 0x181f ;  /* 0x0000181fff0b7424 */ /* 0x000fce00078e00ff */
[----:B0--34-:R-:W-:Y:S05]  /*33b80*/  WARPSYNC.COLLECTIVE R15, `(.L_x_3109) ;  /* 0x000000000f087348 */ /* 0x019fea0003c00000 */
[----:B------:R1:W2:Y:S02]  /*33b90*/  SHFL.IDX P6, R14, R13, R12, R11 ;  /* 0x0000000c0d0e7389 */ /* 0x0002a400000c000b */
[----:B01234-:R-:W-:Y:S01]  /*33ba0*/  ENDCOLLECTIVE ;  /* 0x000000000000791b */ /* 0x01ffe20003800000 */
.L_x_3109:
[----:B------:R-:W-:Y:S05]  /*33bb0*/  BSYNC B1 ;  /* 0x0000000000017941 */ /* 0x000fea0003800000 */
.L_x_3108:
        /* <DEDUP_REMOVED lines=8> */
.L_x_3110:
[----:B------:R-:W-:Y:S02]  /*33c40*/  IMAD.MOV.U32 R13, RZ, RZ, R31 ;  /* 0x000000ffff0d7224 */ /* 0x000fe400078e001f */
[----:B------:R-:W-:-:S07]  /*33c50*/  IMAD.MOV.U32 R6, RZ, RZ, R14 ;  /* 0x000000ffff067224 */ /* 0x000fce00078e000e */
[----:B------:R-:W-:Y:S05]  /*33c60*/  WARPSYNC.COLLECTIVE R15, `(.L_x_3111) ;  /* 0x000000000f087348 */ /* 0x000fea0003c00000 */
[----:B------:R0:W1:Y:S02]  /*33c70*/  SHFL.IDX P6, R14, R13, R12, R11 ;  /* 0x0000000c0d0e7389 */ /* 0x00006400000c000b */
[----:B01----:R-:W-:Y:S01]  /*33c80*/  ENDCOLLECTIVE ;  /* 0x000000000000791b */ /* 0x003fe20003800000 */
.L_x_3111:
[----:B------:R-:W-:Y:S01]  /*33c90*/  IMAD.MOV.U32 R13, RZ, RZ, R30 ;  /* 0x000000ffff0d7224 */ /* 0x000fe200078e001e */
[----:B------:R-:W-:-:S07]  /*33ca0*/  MOV R9, R14 ;  /* 0x0000000e00097202 */ /* 0x000fce0000000f00 */
[----:B------:R-:W-:Y:S05]  /*33cb0*/  WARPSYNC.COLLECTIVE R15, `(.L_x_3112) ;  /* 0x000000000f087348 */ /* 0x000fea0003c00000 */
[----:B------:R0:W1:Y:S02]  /*33cc0*/  SHFL.IDX P6, R14, R13, R12, R11 ;  /* 0x0000000c0d0e7389 */ /* 0x00006400000c000b */
[----:B01----:R-:W-:Y:S01]  /*33cd0*/  ENDCOLLECTIVE ;  /* 0x000000000000791b */ /* 0x003fe20003800000 */
.L_x_3112:
[----:B------:R-:W-:Y:S01]  /*33ce0*/  IMAD.MOV.U32 R8, RZ, RZ, R14 ;  /* 0x000000ffff087224 */ /* 0x000fe200078e000e */
[----:B------:R-:W-:Y:S06]  /*33cf0*/  BRA `(.L_x_3113) ;  /* 0xfffffd9400087947 */ /* 0x000fec000383ffff */
.L_x_2797:
[----:B------:R-:W-:Y:S01]  /*33d00*/  BSSY B1, `(.L_x_3114) ;  /* 0x0000008000017945 */ /* 0x000fe20003800000 */
[----:B------:R-:W-:Y:S01]  /*33d10*/  IMAD.MOV.U32 R13, RZ, RZ, R33 ;  /* 0x000000ffff0d7224 */ /* 0x000fe200078e0021 */
[----:B------:R-:W-:Y:S01]  /*33d20*/  MOV R12, 0x2 ;  /* 0x00000002000c7802 */ /* 0x000fe20000000f00 */
[----:B------:R-:W-:Y:S02]  /*33d30*/  IMAD.MOV.U32 R11, RZ, RZ, 0x181f ;  /* 0x0000181fff0b7424 */ /* 0x000fe400078e00ff */
[----:B------:R-:W-:-:S07]  /*33d40*/  IMAD.MOV.U32 R15, RZ, RZ, -0x1 ;  /* 0xffffffffff0f7424 */ /* 0x000fce00078e00ff */
[----:B-1-34-:R-:W-:Y:S05]  /*33d50*/  WARPSYNC.COLLECTIVE R15, `(.L_x_3115) ;  /* 0x000000000f087348 */ /* 0x01afea0003c00000 */
[----:B------:R0:W2:Y:S02]  /*33d60*/  SHFL.IDX P6, R14, R13, R12, R11 ;  /* 0x0000000c0d0e7389 */ /* 0x0000a400000c000b */
[----:B01234-:R-:W-:Y:S01]  /*33d70*/  ENDCOLLECTIVE ;  /* 0x000000000000791b */ /* 0x01ffe20003800000 */
.L_x_3115:
[----:B------:R-:W-:Y:S05]  /*33d80*/  BSYNC B1 ;  /* 0x0000000000017941 */ /* 0x000fea0003800000 */
.L_x_3114:
        /* <DEDUP_REMOVED lines=8> */
.L_x_3116:
[----:B------:R-:W-:Y:S01]  /*33e10*/  IMAD.MOV.U32 R13, RZ, RZ, R31 ;  /* 0x000000ffff0d7224 */ /* 0x000fe200078e001f */
[----:B------:R-:W-:-:S07]  /*33e20*/  MOV R6, R14 ;  /* 0x0000000e00067202 */ /* 0x000fce0000000f00 */
[----:B------:R-:W-:Y:S05]  /*33e30*/  WARPSYNC.COLLECTIVE R15, `(.L_x_3117) ;  /* 0x000000000f087348 */ /* 0x000fea0003c00000 */
[----:B------:R0:W1:Y:S02]  /*33e40*/  SHFL.IDX P6, R14, R13, R12, R11 ;  /* 0x0000000c0d0e7389 */ /* 0x00006400000c000b */
[----:B01----:R-:W-:Y:S01]  /*33e50*/  ENDCOLLECTIVE ;  /* 0x000000000000791b */ /* 0x003fe20003800000 */
.L_x_3117:
[----:B------:R-:W-:Y:S02]  /*33e60*/  IMAD.MOV.U32 R13, RZ, RZ, R30 ;  /* 0x000000ffff0d7224 */ /* 0x000fe400078e001e */
[----:B------:R-:W-:-:S07]  /*33e70*/  IMAD.MOV.U32 R9, RZ, RZ, R14 ;  /* 0x000000ffff097224 */ /* 0x000fce00078e000e */
[----:B------:R-:W-:Y:S05]  /*33e80*/  WARPSYNC.COLLECTIVE R15, `(.L_x_3118) ;  /* 0x000000000f087348 */ /* 0x000fea0003c00000 */
[----:B------:R0:W1:Y:S02]  /*33e90*/  SHFL.IDX P6, R14, R13, R12, R11 ;  /* 0x0000000c0d0e7389 */ /* 0x00006400000c000b */
[----:B01----:R-:W-:Y:S01]  /*33ea0*/  ENDCOLLECTIVE ;  /* 0x000000000000791b */ /* 0x003fe20003800000 */
.L_x_3118:
[----:B------:R-:W-:Y:S01]  /*33eb0*/  MOV R8, R14 ;  /* 0x0000000e00087202 */ /* 0x000fe20000000f00 */
[----:B------:R-:W-:Y:S06]  /*33ec0*/  BRA `(.L_x_3119) ;  /* 0xfffffd9800047947 */ /* 0x000fec000383ffff */
.L_x_2800:
[----:B------:R-:W-:Y:S01]  /*33ed0*/  BSSY B1, `(.L_x_3120) ;  /* 0x0000008000017945 */ /* 0x000fe20003800000 */
[----:B------:R-:W-:Y:S01]  /*33ee0*/  IMAD.MOV.U32 R13, RZ, RZ, R33 ;  /* 0x000000ffff0d7224 */ /* 0x000fe200078e0021 */
[----:B------:R-:W-:Y:S01]  /*33ef0*/  MOV R15, 0xffffffff ;  /* 0xffffffff000f7802 */ /* 0x000fe20000000f00 */
[----:B------:R-:W-:Y:S02]  /*33f00*/  IMAD.MOV.U32 R12, RZ, RZ, 0x3 ;  /* 0x00000003ff0c7424 */ /* 0x000fe400078e00ff */
[----:B------:R-:W-:-:S07]  /*33f10*/  IMAD.MOV.U32 R11, RZ, RZ, 0x181f ;  /* 0x0000181fff0b7424 */ /* 0x000fce00078e00ff */
[----:B-1-34-:R-:W-:Y:S05]  /*33f20*/  WARPSYNC.COLLECTIVE R15, `(.L_x_3121) ;  /* 0x000000000f087348 */ /* 0x01afea0003c00000 */
[----:B------:R0:W2:Y:S02]  /*33f30*/  SHFL.IDX P6, R14, R13, R12, R11 ;  /* 0x0000000c0d0e7389 */ /* 0x0000a400000c000b */
[----:B01234-:R-:W-:Y:S01]  /*33f40*/  ENDCOLLECTIVE ;  /* 0x000000000000791b */ /* 0x01ffe20003800000 */
.L_x_3121:
[----:B------:R-:W-:Y:S05]  /*33f50*/  BSYNC B1 ;  /* 0x0000000000017941 */ /* 0x000fea0003800000 */
.L_x_3120:
        /* <DEDUP_REMOVED lines=8> */
.L_x_3122:
[----:B------:R-:W-:Y:S02]  /*33fe0*/  IMAD.MOV.U32 R13, RZ, RZ, R31 ;  /* 0x000000ffff0d7224 */ /* 0x000fe400078e001f */
[----:B------:R-:W-:-:S07]  /*33ff0*/  IMAD.MOV.U32 R80, RZ, RZ, R14 ;  /* 0x000000ffff507224 */ /* 0x000fce00078e000e */
[----:B------:R-:W-:Y:S05]  /*34000*/  WARPSYNC.COLLECTIVE R15, `(.L_x_3123) ;  /* 0x000000000f087348 */ /* 0x000fea0003c00000 */
[----:B------:R0:W1:Y:S02]  /*34010*/  SHFL.IDX P6, R14, R13, R12, R11 ;  /* 0x0000000c0d0e7389 */ /* 0x00006400000c000b */
[----:B01----:R-:W-:Y:S01]  /*34020*/  ENDCOLLECTIVE ;  /* 0x000000000000791b */ /* 0x003fe20003800000 */
.L_x_3123:
[----:B------:R-:W-:Y:S01]  /*34030*/  IMAD.MOV.U32 R13, RZ, RZ, R30 ;  /* 0x000000ffff0d7224 */ /* 0x000fe200078e001e */
[----:B------:R-:W-:-:S07]  /*34040*/  MOV R79, R14 ;  /* 0x0000000e004f7202 */ /* 0x000fce0000000f00 */
[----:B------:R-:W-:Y:S05]  /*34050*/  WARPSYNC.COLLECTIVE R15, `(.L_x_3124) ;  /* 0x000000000f087348 */ /* 0x000fea0003c00000 */
[----:B------:R0:W1:Y:S02]  /*34060*/  SHFL.IDX P6, R14, R13, R12, R11 ;  /* 0x0000000c0d0e7389 */ /* 0x00006400000c000b */
[----:B01----:R-:W-:Y:S01]  /*34070*/  ENDCOLLECTIVE ;  /* 0x000000000000791b */ /* 0x003fe20003800000 */
.L_x_3124:
[----:B------:R-:W-:Y:S01]  /*34080*/  IMAD.MOV.U32 R12, RZ, RZ, R14 ;  /* 0x000000ffff0c7224 */ /* 0x000fe200078e000e */
[----:B------:R-:W-:Y:S06]  /*34090*/  BRA `(.L_x_3125) ;  /* 0xfffffd9c00087947 */ /* 0x000fec000383ffff */
.L_x_2804:
[----:B0-----:R0:W1:Y:S02]  /*340a0*/  SYNCS.PHASECHK.TRANS64.TRYWAIT P0, [R23+URZ+0x38800], R0 ;  /* 0x03880000170075a7 */ /* 0x001064000800017f */
[----:B-1----:R-:W-:Y:S05]  /*340b0*/  @!P0 NANOSLEEP.SYNCS 0x989680 ;  /* 0x009896800000895d */ /* 0x002fea0003900000 */
[----:B------:R-:W1:Y:S02]  /*340c0*/  @!P0 SYNCS.PHASECHK.TRANS64 P0, [R23+URZ+0x38800], R0 ;  /* 0x03880000170085a7 */ /* 0x000e64000800007f */
[----:B-1----:R-:W-:Y:S05]  /*340d0*/  @!P0 BRA `(.L_x_2804) ;  /* 0xfffffffc00f08947 */ /* 0x002fea000383ffff */
[----:B------:R-:W-:Y:S05]  /*340e0*/  BRA `(.L_x_3126) ;  /* 0xfffffda000047947 */ /* 0x000fea000383ffff */
.L_x_2836:
        /* <DEDUP_REMOVED lines=8> */
.L_x_3128:
[----:B------:R-:W-:Y:S05]  /*34170*/  BSYNC B1 ;  /* 0x0000000000017941 */ /* 0x000fea0003800000 */
.L_x_3127:
        /* <DEDUP_REMOVED lines=8> */
.L_x_3129:
[----:B------:R-:W-:Y:S01]  /*34200*/  IMAD.MOV.U32 R13, RZ, RZ, R20 ;  /* 0x000000ffff0d7224 */ /* 0x000fe200078e0014 */
[----:B------:R-:W-:-:S07]  /*34210*/  MOV R6, R14 ;  /* 0x0000000e00067202 */ /* 0x000fce0000000f00 */
[----:B------:R-:W-:Y:S05]  /*34220*/  WARPSYNC.COLLECTIVE R15, `(.L_x_3130) ;  /* 0x000000000f087348 */ /* 0x000fea0003c00000 */
[----:B------:R0:W1:Y:S02]  /*34230*/  SHFL.IDX P6, R14, R13, R12, R11 ;  /* 0x0000000c0d0e7389 */ /* 0x00006400000c000b */
[----:B01----:R-:W-:Y:S01]  /*34240*/  ENDCOLLECTIVE ;  /* 0x000000000000791b */ /* 0x003fe20003800000 */
.L_x_3130:
[----:B------:R-:W-:Y:S02]  /*34250*/  IMAD.MOV.U32 R13, RZ, RZ, R3 ;  /* 0x000000ffff0d7224 */ /* 0x000fe400078e0003 */
[----:B------:R-:W-:-:S07]  /*34260*/  IMAD.MOV.U32 R9, RZ, RZ, R14 ;  /* 0x000000ffff097224 */ /* 0x000fce00078e000e */
[----:B------:R-:W-:Y:S05]  /*34270*/  WARPSYNC.COLLECTIVE R15, `(.L_x_3131) ;  /* 0x000000000f087348 */ /* 0x000fea0003c00000 */
[----:B------:R0:W1:Y:S02]  /*34280*/  SHFL.IDX P6, R14, R13, R12, R11 ;  /* 0x0000000c0d0e7389 */ /* 0x00006400000c000b */
[----:B01----:R-:W-:Y:S01]  /*34290*/  ENDCOLLECTIVE ;  /* 0x000000000000791b */ /* 0x003fe20003800000 */
.L_x_3131:
[----:B------:R-:W-:Y:S05]  /*342a0*/  BRA `(.L_x_3132) ;  /* 0xfffffdd0004c7947 */ /* 0x000fea000383ffff */
.L_x_2839:
        /* <DEDUP_REMOVED lines=8> */
.L_x_3134:
[----:B------:R-:W-:Y:S05]  /*34330*/  BSYNC B1 ;  /* 0x0000000000017941 */ /* 0x000fea0003800000 */
.L_x_3133:
[----:B------:R-:W-:Y:S01]  /*34340*/  IMAD.MOV.U32 R13, RZ, RZ, R21 ;  /* 0x000000ffff0d7224 */ /* 0x000fe200078e0015 */
[----:B------:R-:W-:Y:S01]  /*34350*/  MOV R15, 0xffffffff ;  /* 0xffffffff000f7802 */ /* 0x000fe20000000f00 */
[----:B------:R-:W-:Y:S01]  /*34360*/  IMAD.MOV.U32 R12, RZ, RZ, 0x1 ;  /* 0x00000001ff0c7424 */ /* 0x000fe200078e00ff */
[----:B------:R-:W-:Y:S01]  /*34370*/  MOV R7, R14 ;  /* 0x0000000e00077202 */ /* 0x000fe20000000f00 */
[----:B------:R-:W-:-:S07]  /*34380*/  IMAD.MOV.U32 R11, RZ, RZ, 0x181f ;  /* 0x0000181fff0b7424 */ /* 0x000fce00078e00ff */
[----:B------:R-:W-:Y:S05]  /*34390*/  WARPSYNC.COLLECTIVE R15, `(.L_x_3135) ;  /* 0x000000000f087348 */ /* 0x000fea0003c00000 */
[----:B------:R0:W1:Y:S02]  /*343a0*/  SHFL.IDX P6, R14, R13, R12, R11 ;  /* 0x0000000c0d0e7389 */ /* 0x00006400000c000b */
[----:B01----:R-:W-:Y:S01]  /*343b0*/  ENDCOLLECTIVE ;  /* 0x000000000000791b */ /* 0x003fe20003800000 */
.L_x_3135:
[----:B------:R-:W-:Y:S02]  /*343c0*/  IMAD.MOV.U32 R13, RZ, RZ, R20 ;  /* 0x000000ffff0d7224 */ /* 0x000fe400078e0014 */
[----:B------:R-:W-:-:S07]  /*343d0*/  IMAD.MOV.U32 R6, RZ, RZ, R14 ;  /* 0x000000ffff067224 */ /* 0x000fce00078e000e */
[----:B------:R-:W-:Y:S05]  /*343e0*/  WARPSYNC.COLLECTIVE R15, `(.L_x_3136) ;  /* 0x000000000f087348 */ /* 0x000fea0003c00000 */
[----:B------:R0:W1:Y:S02]  /*343f0*/  SHFL.IDX P6, R14, R13, R12, R11 ;  /* 0x0000000c0d0e7389 */ /* 0x00006400000c000b */
[----:B01----:R-:W-:Y:S01]  /*34400*/  ENDCOLLECTIVE ;  /* 0x000000000000791b */ /* 0x003fe20003800000 */
.L_x_3136:
[----:B------:R-:W-:Y:S01]  /*34410*/  MOV R13, R3 ;  /* 0x00000003000d7202 */ /* 0x000fe20000000f00 */
[----:B------:R-:W-:-:S07]  /*34420*/  IMAD.MOV.U32 R9, RZ, RZ, R14 ;  /* 0x000000ffff097224 */ /* 0x000fce00078e000e */
[----:B------:R-:W-:Y:S05]  /*34430*/  WARPSYNC.COLLECTIVE R15, `(.L_x_3137) ;  /* 0x000000000f087348 */ /* 0x000fea0003c00000 */
[----:B------:R0:W1:Y:S02]  /*34440*/  SHFL.IDX P6, R14, R13, R12, R11 ;  /* 0x0000000c0d0e7389 */ /* 0x00006400000c000b */
[----:B01----:R-:W-:Y:S01]  /*34450*/  ENDCOLLECTIVE ;  /* 0x000000000000791b */ /* 0x003fe20003800000 */
.L_x_3137:
[----:B------:R-:W-:Y:S05]  /*34460*/  BRA `(.L_x_3138) ;  /* 0xfffffdd4001c7947 */ /* 0x000fea000383ffff */
.L_x_2842:
[----:B------:R-:W-:Y:S01]  /*34470*/  BSSY B1, `(.L_x_3139) ;  /* 0x0000008000017945 */ /* 0x000fe20003800000 */
[----:B------:R-:W-:Y:S01]  /*34480*/  IMAD.MOV.U32 R13, RZ, RZ, R72 ;  /* 0x000000ffff0d7224 */ /* 0x000fe200078e0048 */
[----:B------:R-:W-:Y:S01]  /*34490*/  MOV R15, 0xffffffff ;  /* 0xffffffff000f7802 */ /* 0x000fe20000000f00 */
[----:B------:R-:W-:Y:S02]  /*344a0*/  IMAD.MOV.U32 R12, RZ, RZ, 0x2 ;  /* 0x00000002ff0c7424 */ /* 0x000fe400078e00ff */
[----:B------:R-:W-:-:S07]  /*344b0*/  IMAD.MOV.U32 R11, RZ, RZ, 0x181f ;  /* 0x0000181fff0b7424 */ /* 0x000fce00078e00ff */
[----:B-1--4-:R-:W-:Y:S05]  /*344c0*/  WARPSYNC.COLLECTIVE R15, `(.L_x_3140) ;  /* 0x000000000f087348 */ /* 0x012fea0003c00000 */
[----:B------:R0:W2:Y:S02]  /*344d0*/  SHFL.IDX P6, R14, R13, R12, R11 ;  /* 0x0000000c0d0e7389 */ /* 0x0000a400000c000b */
[----:B012-4-:R-:W-:Y:S01]  /*344e0*/  ENDCOLLECTIVE ;  /* 0x000000000000791b */ /* 0x017fe20003800000 */
.L_x_3140:
[----:B------:R-:W-:Y:S05]  /*344f0*/  BSYNC B1 ;  /* 0x0000000000017941 */ /* 0x000fea0003800000 */
.L_x_3139:
        /* <DEDUP_REMOVED lines=8> */
.L_x_3141:
[----:B------:R-:W-:Y:S02]  /*34580*/  IMAD.MOV.U32 R13, RZ, RZ, R20 ;  /* 0x000000ffff0d7224 */ /* 0x000fe400078e0014 */
[----:B------:R-:W-:-:S07]  /*34590*/  IMAD.MOV.U32 R6, RZ, RZ, R14 ;  /* 0x000000ffff067224 */ /* 0x000fce00078e000e */
[----:B------:R-:W-:Y:S05]  /*345a0*/  WARPSYNC.COLLECTIVE R15, `(.L_x_3142) ;  /* 0x000000000f087348 */ /* 0x000fea0003c00000 */
[----:B------:R0:W1:Y:S02]  /*345b0*/  SHFL.IDX P6, R14, R13, R12, R11 ;  /* 0x0000000c0d0e7389 */ /* 0x00006400000c000b */
[----:B01----:R-:W-:Y:S01]  /*345c0*/  ENDCOLLECTIVE ;  /* 0x000000000000791b */ /* 0x003fe20003800000 */
.L_x_3142:
[----:B------:R-:W-:Y:S01]  /*345d0*/  IMAD.MOV.U32 R13, RZ, RZ, R3 ;  /* 0x000000ffff0d7224 */ /* 0x000fe200078e0003 */
[----:B------:R-:W-:-:S07]  /*345e0*/  MOV R9, R14 ;  /* 0x0000000e00097202 */ /* 0x000fce0000000f00 */
[----:B------:R-:W-:Y:S05]  /*345f0*/  WARPSYNC.COLLECTIVE R15, `(.L_x_3143) ;  /* 0x000000000f087348 */ /* 0x000fea0003c00000 */
[----:B------:R0:W1:Y:S02]  /*34600*/  SHFL.IDX P6, R14, R13, R12, R11 ;  /* 0x0000000c0d0e7389 */ /* 0x00006400000c000b */
[----:B01----:R-:W-:Y:S01]  /*34610*/  ENDCOLLECTIVE ;  /* 0x000000000000791b */ /* 0x003fe20003800000 */
.L_x_3143:
[----:B------:R-:W-:Y:S01]  /*34620*/  IMAD.MOV.U32 R8, RZ, RZ, R14 ;  /* 0x000000ffff087224 */ /* 0x000fe200078e000e */
[----:B------:R-:W-:Y:S06]  /*34630*/  BRA `(.L_x_3144) ;  /* 0xfffffdd400bc7947 */ /* 0x000fec000383ffff */
.L_x_2845:
[----:B------:R-:W-:Y:S01]  /*34640*/  BSSY B1, `(.L_x_3145) ;  /* 0x0000008000017945 */ /* 0x000fe20003800000 */
[----:B------:R-:W-:Y:S01]  /*34650*/  IMAD.MOV.U32 R13, RZ, RZ, R72 ;  /* 0x000000ffff0d7224 */ /* 0x000fe200078e0048 */
[----:B------:R-:W-:Y:S01]  /*34660*/  MOV R12, 0x3 ;  /* 0x00000003000c7802 */ /* 0x000fe20000000f00 */
[----:B------:R-:W-:Y:S02]  /*34670*/  IMAD.MOV.U32 R11, RZ, RZ, 0x181f ;  /* 0x0000181fff0b7424 */ /* 0x000fe400078e00ff */
[----:B------:R-:W-:-:S07]  /*34680*/  IMAD.MOV.U32 R15, RZ, RZ, -0x1 ;  /* 0xffffffffff0f7424 */ /* 0x000fce00078e00ff */
[----:B-1--4-:R-:W-:Y:S05]  /*34690*/  WARPSYNC.COLLECTIVE R15, `(.L_x_3146) ;  /* 0x000000000f087348 */ /* 0x012fea0003c00000 */
[----:B------:R0:W2:Y:S02]  /*346a0*/  SHFL.IDX P6, R14, R13, R12, R11 ;  /* 0x0000000c0d0e7389 */ /* 0x0000a400000c000b */
[----:B012-4-:R-:W-:Y:S01]  /*346b0*/  ENDCOLLECTIVE ;  /* 0x000000000000791b */ /* 0x017fe20003800000 */
.L_x_3146:
[----:B------:R-:W-:Y:S05]  /*346c0*/  BSYNC B1 ;  /* 0x0000000000017941 */ /* 0x000fea0003800000 */
.L_x_3145:
        /* <DEDUP_REMOVED lines=8> */
.L_x_3147:
[----:B------:R-:W-:Y:S01]  /*34750*/  IMAD.MOV.U32 R13, RZ, RZ, R20 ;  /* 0x000000ffff0d7224 */ /* 0x000fe200078e0014 */
[----:B------:R-:W-:-:S07]  /*34760*/  MOV R78, R14 ;  /* 0x0000000e004e7202 */ /* 0x000fce0000000f00 */
[----:B------:R-:W-:Y:S05]  /*34770*/  WARPSYNC.COLLECTIVE R15, `(.L_x_3148) ;  /* 0x000000000f087348 */ /* 0x000fea0003c00000 */
[----:B------:R0:W1:Y:S02]  /*34780*/  SHFL.IDX P6, R14, R13, R12, R11 ;  /* 0x0000000c0d0e7389 */ /* 0x00006400000c000b */
[----:B01----:R-:W-:Y:S01]  /*34790*/  ENDCOLLECTIVE ;  /* 0x000000000000791b */ /* 0x003fe20003800000 */
.L_x_3148:
[----:B------:R-:W-:Y:S02]  /*347a0*/  IMAD.MOV.U32 R13, RZ, RZ, R3 ;  /* 0x000000ffff0d7224 */ /* 0x000fe400078e0003 */
[----:B------:R-:W-:-:S07]  /*347b0*/  IMAD.MOV.U32 R21, RZ, RZ, R14 ;  /* 0x000000ffff157224 */ /* 0x000fce00078e000e */
[----:B------:R-:W-:Y:S05]  /*347c0*/  WARPSYNC.COLLECTIVE R15, `(.L_x_3149) ;  /* 0x000000000f087348 */ /* 0x000fea0003c00000 */
[----:B------:R0:W1:Y:S02]  /*347d0*/  SHFL.IDX P6, R14, R13, R12, R11 ;  /* 0x0000000c0d0e7389 */ /* 0x00006400000c000b */
[----:B01----:R-:W-:Y:S01]  /*347e0*/  ENDCOLLECTIVE ;  /* 0x000000000000791b */ /* 0x003fe20003800000 */
.L_x_3149:
[----:B------:R-:W-:Y:S01]  /*347f0*/  MOV R3, R14 ;  /* 0x0000000e00037202 */ /* 0x000fe20000000f00 */
[----:B------:R-:W-:Y:S06]  /*34800*/  BRA `(.L_x_3150) ;  /* 0xfffffdd800647947 */ /* 0x000fec000383ffff */
.L_x_2849:
[----:B----4-:R4:W0:Y:S02]  /*34810*/  SYNCS.PHASECHK.TRANS64.TRYWAIT P0, [R23+URZ+0x38800], R0 ;  /* 0x03880000170075a7 */ /* 0x010824000800017f */
[----:B0-----:R-:W-:Y:S05]  /*34820*/  @!P0 NANOSLEEP.SYNCS 0x989680 ;  /* 0x009896800000895d */ /* 0x001fea0003900000 */
[----:B------:R-:W0:Y:S02]  /*34830*/  @!P0 SYNCS.PHASECHK.TRANS64 P0, [R23+URZ+0x38800], R0 ;  /* 0x03880000170085a7 */ /* 0x000e24000800007f */
[----:B0-----:R-:W-:Y:S05]  /*34840*/  @!P0 BRA `(.L_x_2849) ;  /* 0xfffffffc00f08947 */ /* 0x001fea000383ffff */
[----:B------:R-:W-:Y:S05]  /*34850*/  BRA `(.L_x_3151) ;  /* 0xfffffddc000c7947 */ /* 0x000fea000383ffff */
.L_x_2867:
[----:B--2---:R2:W4:Y:S02]  /*34860*/  SYNCS.PHASECHK.TRANS64.TRYWAIT P1, [R0+URZ+0x38830], R3 ;  /* 0x03883003000075a7 */ /* 0x004524000802017f */
[----:B----4-:R-:W-:Y:S05]  /*34870*/  @!P1 NANOSLEEP.SYNCS 0x989680 ;  /* 0x009896800000995d */ /* 0x010fea0003900000 */
[----:B------:R-:W4:Y:S02]  /*34880*/  @!P1 SYNCS.PHASECHK.TRANS64 P1, [R0+URZ+0x38830], R3 ;  /* 0x03883003000095a7 */ /* 0x000f24000802007f */
[----:B----4-:R-:W-:Y:S05]  /*34890*/  @!P1 BRA `(.L_x_2867) ;  /* 0xfffffffc00f09947 */ /* 0x010fea000383ffff */
[----:B------:R-:W-:Y:S05]  /*348a0*/  BRA `(.L_x_2866) ;  /* 0xfffffe1400647947 */ /* 0x000fea000383ffff */
.L_x_2875:
[----:B-1----:R1:W2:Y:S02]  /*348b0*/  SYNCS.PHASECHK.TRANS64.TRYWAIT P1, [R9+URZ+0x38830], R4 ;  /* 0x03883004090075a7 */ /* 0x0022a4000802017f */
[----:B--2---:R-:W-:Y:S05]  /*348c0*/  @!P1 NANOSLEEP.SYNCS 0x989680 ;  /* 0x009896800000995d */ /* 0x004fea0003900000 */
[----:B------:R-:W2:Y:S02]  /*348d0*/  @!P1 SYNCS.PHASECHK.TRANS64 P1, [R9+URZ+0x38830], R4 ;  /* 0x03883004090095a7 */ /* 0x000ea4000802007f */
[----:B--2---:R-:W-:Y:S05]  /*348e0*/  @!P1 BRA `(.L_x_2875) ;  /* 0xfffffffc00f09947 */ /* 0x004fea000383ffff */
[----:B------:R-:W-:Y:S05]  /*348f0*/  BRA `(.L_x_2874) ;  /* 0xfffffe6400047947 */ /* 0x000fea000383ffff */
.L_x_2880:
[----:B-1----:R1:W2:Y:S02]  /*34900*/  SYNCS.PHASECHK.TRANS64.TRYWAIT P1, [R7+URZ+0x38850], R0 ;  /* 0x03885000070075a7 */ /* 0x0022a4000802017f */
[----:B--2---:R-:W-:Y:S05]  /*34910*/  @!P1 NANOSLEEP.SYNCS 0x989680 ;  /* 0x009896800000995d */ /* 0x004fea0003900000 */
[----:B------:R-:W2:Y:S02]  /*34920*/  @!P1 SYNCS.PHASECHK.TRANS64 P1, [R7+URZ+0x38850], R0 ;  /* 0x03885000070095a7 */ /* 0x000ea4000802007f */
[----:B--2---:R-:W-:Y:S05]  /*34930*/  @!P1 BRA `(.L_x_2880) ;  /* 0xfffffffc00f09947 */ /* 0x004fea000383ffff */
[----:B------:R-:W-:Y:S05]  /*34940*/  BRA `(.L_x_2879) ;  /* 0xfffffe9800c07947 */ /* 0x000fea000383ffff */
.L_x_2890:
[----:B-1----:R1:W2:Y:S02]  /*34950*/  SYNCS.PHASECHK.TRANS64.TRYWAIT P1, [R4+URZ+0x38830], R5 ;  /* 0x03883005040075a7 */ /* 0x0022a4000802017f */
[----:B--2---:R-:W-:Y:S05]  /*34960*/  @!P1 NANOSLEEP.SYNCS 0x989680 ;  /* 0x009896800000995d */ /* 0x004fea0003900000 */
[----:B------:R-:W2:Y:S02]  /*34970*/  @!P1 SYNCS.PHASECHK.TRANS64 P1, [R4+URZ+0x38830], R5 ;  /* 0x03883005040095a7 */ /* 0x000ea4000802007f */
[----:B--2---:R-:W-:Y:S05]  /*34980*/  @!P1 BRA `(.L_x_2890) ;  /* 0xfffffffc00f09947 */ /* 0x004fea000383ffff */
[----:B------:R-:W-:Y:S05]  /*34990*/  BRA `(.L_x_2889) ;  /* 0xfffffeb8001c7947 */ /* 0x000fea000383ffff */
.L_x_2895:
[----:B-1----:R1:W2:Y:S02]  /*349a0*/  SYNCS.PHASECHK.TRANS64.TRYWAIT P1, [R6+URZ+0x38850], R0 ;  /* 0x03885000060075a7 */ /* 0x0022a4000802017f */
[----:B--2---:R-:W-:Y:S05]  /*349b0*/  @!P1 NANOSLEEP.SYNCS 0x989680 ;  /* 0x009896800000995d */ /* 0x004fea0003900000 */
[----:B------:R-:W2:Y:S02]  /*349c0*/  @!P1 SYNCS.PHASECHK.TRANS64 P1, [R6+URZ+0x38850], R0 ;  /* 0x03885000060095a7 */ /* 0x000ea4000802007f */
[----:B--2---:R-:W-:Y:S05]  /*349d0*/  @!P1 BRA `(.L_x_2895) ;  /* 0xfffffffc00f09947 */ /* 0x004fea000383ffff */
[----:B------:R-:W-:Y:S05]  /*349e0*/  BRA `(.L_x_2894) ;  /* 0xfffffeec00d87947 */ /* 0x000fea000383ffff */
.L_x_2903:
[----:B-1----:R1:W2:Y:S02]  /*349f0*/  SYNCS.PHASECHK.TRANS64.TRYWAIT P1, [R10+URZ+0x38850], R0 ;  /* 0x038850000a0075a7 */ /* 0x0022a4000802017f */
[----:B--2---:R-:W-:Y:S05]  /*34a00*/  @!P1 NANOSLEEP.SYNCS 0x989680 ;  /* 0x009896800000995d */ /* 0x004fea0003900000 */
[----:B------:R-:W2:Y:S02]  /*34a10*/  @!P1 SYNCS.PHASECHK.TRANS64 P1, [R10+URZ+0x38850], R0 ;  /* 0x038850000a0095a7 */ /* 0x000ea4000802007f */
[----:B--2---:R-:W-:Y:S05]  /*34a20*/  @!P1 BRA `(.L_x_2903) ;  /* 0xfffffffc00f09947 */ /* 0x004fea000383ffff */
[----:B------:R-:W-:Y:S05]  /*34a30*/  BRA `(.L_x_2902) ;  /* 0xffffff0c004c7947 */ /* 0x000fea000383ffff */
.L_x_2945:
[----:B------:R-:W0:Y:S01]  /*34a40*/  S2R R10, SR_TID.X ;  /* 0x00000000000a7919 */ /* 0x000e220000002100 */
[----:B------:R-:W-:Y:S01]  /*34a50*/  BSSY B1, `(.L_x_3152) ;  /* 0x000000a000017945 */ /* 0x000fe20003800000 */
[----:B------:R-:W-:Y:S01]  /*34a60*/  IMAD.MOV.U32 R12, RZ, RZ, RZ ;  /* 0x000000ffff0c7224 */ /* 0x000fe200078e00ff */
[----:B------:R-:W-:Y:S01]  /*34a70*/  MOV R15, 0xffffffff ;  /* 0xffffffff000f7802 */ /* 0x000fe20000000f00 */
[----:B-1----:R-:W-:Y:S01]  /*34a80*/  IMAD.MOV.U32 R11, RZ, RZ, 0x1f ;  /* 0x0000001fff0b7424 */ /* 0x002fe200078e00ff */
[----:B0-----:R-:W-:-:S04]  /*34a90*/  SHF.R.U32.HI R10, RZ, 0x5, R10 ;  /* 0x00000005ff0a7819 */ /* 0x001fc8000001160a */
[----:B------:R-:W-:-:S05]  /*34aa0*/  LOP3.LUT R10, R10, 0x3, RZ, 0xc0, !PT ;  /* 0x000000030a0a7812 */ /* 0x000fca00078ec0ff */
[----:B------:R-:W-:-:S07]  /*34ab0*/  IMAD.MOV.U32 R13, RZ, RZ, R10 ;  /* 0x000000ffff0d7224 */ /* 0x000fce00078e000a */
[----:B------:R-:W-:Y:S05]  /*34ac0*/  WARPSYNC.COLLECTIVE R15, `(.L_x_3153) ;  /* 0x000000000f087348 */ /* 0x000fea0003c00000 */
[----:B------:R0:W1:Y:S02]  /*34ad0*/  SHFL.IDX P6, R14, R13, R12, R11 ;  /* 0x0000000c0d0e7389 */ /* 0x00006400000c000b */
[----:B01----:R-:W-:Y:S01]  /*34ae0*/  ENDCOLLECTIVE ;  /* 0x000000000000791b */ /* 0x003fe20003800000 */
.L_x_3153:
[----:B------:R-:W-:Y:S05]  /*34af0*/  BSYNC B1 ;  /* 0x0000000000017941 */ /* 0x000fea0003800000 */
.L_x_3152:
[----:B------:R-:W-:Y:S05]  /*34b00*/  BRA `(.L_x_3154) ;  /* 0xffffff7800f87947 */ /* 0x000fea000383ffff */
.L_x_2947:
[----:B------:R-:W-:Y:S01]  /*34b10*/  BSSY B1, `(.L_x_3155) ;  /* 0x0000006000017945 */ /* 0x000fe20003800000 */
[----:B------:R-:W-:-:S07]  /*34b20*/  IMAD.MOV.U32 R15, RZ, RZ, -0x1 ;  /* 0xffffffffff0f7424 */ /* 0x000fce00078e00ff */
[----:B01----:R-:W-:Y:S05]  /*34b30*/  WARPSYNC.COLLECTIVE R15, `(.L_x_3156) ;  /* 0x000000000f0c7348 */ /* 0x003fea0003c00000 */
[----:B------:R-:W-:Y:S02]  /*34b40*/  ELECT P6, UR62, PT ;  /* 0x00000000003e782f */ /* 0x000fe400038c0000 */
[----:B------:R-:W-:Y:S01]  /*34b50*/  MOV R14, UR62 ;  /* 0x0000003e000e7c02 */ /* 0x000fe20008000f00 */
[----:B01----:R-:W-:Y:S10]  /*34b60*/  ENDCOLLECTIVE ;  /* 0x000000000000791b */ /* 0x003ff40003800000 */
.L_x_3156:
[----:B------:R-:W-:Y:S05]  /*34b70*/  BSYNC B1 ;  /* 0x0000000000017941 */ /* 0x000fea0003800000 */
.L_x_3155:
[----:B------:R-:W-:Y:S05]  /*34b80*/  BRA `(.L_x_2946) ;  /* 0xffffff7800f07947 */ /* 0x000fea000383ffff */
.L_x_2949:
[----:B0-----:R0:W2:Y:S02]  /*34b90*/  SYNCS.PHASECHK.TRANS64.TRYWAIT P0, [R16+URZ+0x38820], R7 ;  /* 0x03882007100075a7 */ /* 0x0010a4000800017f */
[----:B--2---:R-:W-:Y:S05]  /*34ba0*/  @!P0 NANOSLEEP.SYNCS 0x989680 ;  /* 0x009896800000895d */ /* 0x004fea0003900000 */
[----:B------:R-:W2:Y:S02]  /*34bb0*/  @!P0 SYNCS.PHASECHK.TRANS64 P0, [R16+URZ+0x38820], R7 ;  /* 0x03882007100085a7 */ /* 0x000ea4000800007f */
[----:B--2---:R-:W-:Y:S05]  /*34bc0*/  @!P0 BRA `(.L_x_2949) ;  /* 0xfffffffc00f08947 */ /* 0x004fea000383ffff */
[----:B------:R-:W-:Y:S05]  /*34bd0*/  BRA `(.L_x_3157) ;  /* 0xffffff7c00007947 */ /* 0x000fea000383ffff */
.L_x_2953:
[----:B-1----:R1:W2:Y:S02]  /*34be0*/  SYNCS.PHASECHK.TRANS64.TRYWAIT P0, [R11+URZ+0x388a0], R10 ;  /* 0x0388a00a0b0075a7 */ /* 0x0022a4000800017f */
[----:B--2---:R-:W-:Y:S05]  /*34bf0*/  @!P0 NANOSLEEP.SYNCS 0x989680 ;  /* 0x009896800000895d */ /* 0x004fea0003900000 */
[----:B------:R-:W2:Y:S02]  /*34c00*/  @!P0 SYNCS.PHASECHK.TRANS64 P0, [R11+URZ+0x388a0], R10 ;  /* 0x0388a00a0b0085a7 */ /* 0x000ea4000800007f */
[----:B--2---:R-:W-:Y:S05]  /*34c10*/  @!P0 BRA `(.L_x_2953) ;  /* 0xfffffffc00f08947 */ /* 0x004fea000383ffff */
[----:B------:R-:W-:Y:S05]  /*34c20*/  BRA `(.L_x_3158) ;  /* 0xffffff7c00187947 */ /* 0x000fea000383ffff */
.L_x_2961:
[----:B0-----:R0:W2:Y:S02]  /*34c30*/  SYNCS.PHASECHK.TRANS64.TRYWAIT P0, [R11+URZ+0x388c0], R10 ;  /* 0x0388c00a0b0075a7 */ /* 0x0010a4000800017f */
[----:B--2---:R-:W-:Y:S05]  /*34c40*/  @!P0 NANOSLEEP.SYNCS 0x989680 ;  /* 0x009896800000895d */ /* 0x004fea0003900000 */
[----:B------:R-:W2:Y:S02]  /*34c50*/  @!P0 SYNCS.PHASECHK.TRANS64 P0, [R11+URZ+0x388c0], R10 ;  /* 0x0388c00a0b0085a7 */ /* 0x000ea4000800007f */
[----:B--2---:R-:W-:Y:S05]  /*34c60*/  @!P0 BRA `(.L_x_2961) ;  /* 0xfffffffc00f08947 */ /* 0x004fea000383ffff */
[----:B------:R-:W-:Y:S05]  /*34c70*/  BRA `(.L_x_3159) ;  /* 0xffffff8000547947 */ /* 0x000fea000383ffff */
.L_x_2971:
[----:B-1----:R1:W2:Y:S02]  /*34c80*/  SYNCS.PHASECHK.TRANS64.TRYWAIT P1, [R10+URZ+0x388a0], R9 ;  /* 0x0388a0090a0075a7 */ /* 0x0022a4000802017f */
[----:B--2---:R-:W-:Y:S05]  /*34c90*/  @!P1 NANOSLEEP.SYNCS 0x989680 ;  /* 0x009896800000995d */ /* 0x004fea0003900000 */
[----:B------:R-:W2:Y:S02]  /*34ca0*/  @!P1 SYNCS.PHASECHK.TRANS64 P1, [R10+URZ+0x388a0], R9 ;  /* 0x0388a0090a0095a7 */ /* 0x000ea4000802007f */
[----:B--2---:R-:W-:Y:S05]  /*34cb0*/  @!P1 BRA `(.L_x_2971) ;  /* 0xfffffffc00f09947 */ /* 0x004fea000383ffff */
[----:B------:R-:W-:Y:S05]  /*34cc0*/  BRA `(.L_x_3160) ;  /* 0xffffff8400c87947 */ /* 0x000fea000383ffff */
.L_x_2979:
[----:B0-----:R0:W2:Y:S02]  /*34cd0*/  SYNCS.PHASECHK.TRANS64.TRYWAIT P1, [R10+URZ+0x388c0], R9 ;  /* 0x0388c0090a0075a7 */ /* 0x0010a4000802017f */
[----:B--2---:R-:W-:Y:S05]  /*34ce0*/  @!P1 NANOSLEEP.SYNCS 0x989680 ;  /* 0x009896800000995d */ /* 0x004fea0003900000 */
[----:B------:R-:W2:Y:S02]  /*34cf0*/  @!P1 SYNCS.PHASECHK.TRANS64 P1, [R10+URZ+0x388c0], R9 ;  /* 0x0388c0090a0095a7 */ /* 0x000ea4000802007f */
[----:B--2---:R-:W-:Y:S05]  /*34d00*/  @!P1 BRA `(.L_x_2979) ;  /* 0xfffffffc00f09947 */ /* 0x004fea000383ffff */
[----:B------:R-:W-:Y:S05]  /*34d10*/  BRA `(.L_x_3161) ;  /* 0xffffff8c00007947 */ /* 0x000fea000383ffff */
.L_x_2997:
        /* <DEDUP_REMOVED lines=11> */
.L_x_3163:
[----:B------:R-:W-:Y:S05]  /*34dd0*/  BSYNC B0 ;  /* 0x0000000000007941 */ /* 0x000fea0003800000 */
.L_x_3162:
[----:B------:R-:W-:Y:S05]  /*34de0*/  BRA `(.L_x_3164) ;  /* 0xffffff9c00307947 */ /* 0x000fea000383ffff */
.L_x_3000:
[----:B0-----:R0:W1:Y:S02]  /*34df0*/  SYNCS.PHASECHK.TRANS64.TRYWAIT P0, [R5+URZ+0x38840], R2 ;  /* 0x03884002050075a7 */ /* 0x001064000800017f */
[----:B-1----:R-:W-:Y:S05]  /*34e00*/  @!P0 NANOSLEEP.SYNCS 0x989680 ;  /* 0x009896800000895d */ /* 0x002fea0003900000 */
[----:B------:R-:W1:Y:S02]  /*34e10*/  @!P0 SYNCS.PHASECHK.TRANS64 P0, [R5+URZ+0x38840], R2 ;  /* 0x03884002050085a7 */ /* 0x000e64000800007f */
[----:B-1----:R-:W-:Y:S05]  /*34e20*/  @!P0 BRA `(.L_x_3000) ;  /* 0xfffffffc00f08947 */ /* 0x002fea000383ffff */
[----:B------:R-:W-:Y:S05]  /*34e30*/  BRA `(.L_x_3165) ;  /* 0xffffff9c00807947 */ /* 0x000fea000383ffff */
.L_x_3001:
        /* <DEDUP_REMOVED lines=8> */
.L_x_3167:
[----:B------:R-:W-:Y:S05]  /*34ec0*/  BSYNC B0 ;  /* 0x0000000000007941 */ /* 0x000fea0003800000 */
.L_x_3166:
[----:B------:R-:W-:Y:S01]  /*34ed0*/  IMAD.MOV.U32 R13, RZ, RZ, R0 ;  /* 0x000000ffff0d7224 */ /* 0x000fe200078e0000 */
[----:B------:R-:W-:Y:S01]  /*34ee0*/  MOV R12, RZ ;  /* 0x000000ff000c7202 */ /* 0x000fe20000000f00 */
[----:B------:R-:W-:Y:S01]  /*34ef0*/  IMAD.MOV.U32 R11, RZ, RZ, 0x181f ;  /* 0x0000181fff0b7424 */ /* 0x000fe200078e00ff */
[C---:B------:R-:W-:Y:S01]  /*34f00*/  LOP3.LUT P5, RZ, R18.reuse, 0x10, RZ, 0xc0, !PT ;  /* 0x0000001012ff7812 */ /* 0x040fe200078ac0ff */
[----:B------:R-:W-:Y:S01]  /*34f10*/  IMAD.MOV.U32 R15, RZ, RZ, -0x1 ;  /* 0xffffffffff0f7424 */ /* 0x000fe200078e00ff */
[C---:B------:R-:W-:Y:S01]  /*34f20*/  LOP3.LUT P4, RZ, R18.reuse, 0x8, RZ, 0xc0, !PT ;  /* 0x0000000812ff7812 */ /* 0x040fe2000788c0ff */
[----:B------:R-:W-:Y:S01]  /*34f30*/  IMAD.MOV.U32 R2, RZ, RZ, R14 ;  /* 0x000000ffff027224 */ /* 0x000fe200078e000e */
[----:B------:R-:W-:Y:S01]  /*34f40*/  LOP3.LUT P3, RZ, R18, 0x4, RZ, 0xc0, !PT ;  /* 0x0000000412ff7812 */ /* 0x000fe2000786c0ff */
[----:B------:R-:W-:-:S12]  /*34f50*/  @P0 IMAD R9, R7, 0x2, R16 ;  /* 0x0000000207090824 */ /* 0x000fd800078e0210 */
[----:B------:R-:W-:Y:S05]  /*34f60*/  WARPSYNC.COLLECTIVE R15, `(.L_x_3168) ;  /* 0x000000000f087348 */ /* 0x000fea0003c00000 */
[----:B------:R0:W1:Y:S02]  /*34f70*/  SHFL.IDX P6, R14, R13, R12, R11 ;  /* 0x0000000c0d0e7389 */ /* 0x00006400000c000b */
[----:B01----:R-:W-:Y:S01]  /*34f80*/  ENDCOLLECTIVE ;  /* 0x000000000000791b */ /* 0x003fe20003800000 */
.L_x_3168:
[----:B------:R-:W-:Y:S01]  /*34f90*/  LOP3.LUT P2, RZ, R18, 0x2, RZ, 0xc0, !PT ;  /* 0x0000000212ff7812 */ /* 0x000fe2000784c0ff */
[----:B------:R-:W-:Y:S02]  /*34fa0*/  IMAD.MOV.U32 R13, RZ, RZ, R6 ;  /* 0x000000ffff0d7224 */ /* 0x000fe400078e0006 */
[----:B------:R-:W-:Y:S02]  /*34fb0*/  IMAD.MOV.U32 R12, RZ, RZ, 0x1 ;  /* 0x00000001ff0c7424 */ /* 0x000fe400078e00ff */
[----:B------:R-:W-:-:S08]  /*34fc0*/  IMAD.MOV.U32 R3, RZ, RZ, R14 ;  /* 0x000000ffff037224 */ /* 0x000fd000078e000e */
[----:B------:R-:W-:Y:S05]  /*34fd0*/  WARPSYNC.COLLECTIVE R15, `(.L_x_3169) ;  /* 0x000000000f087348 */ /* 0x000fea0003c00000 */
[----:B------:R0:W1:Y:S02]  /*34fe0*/  SHFL.IDX P6, R14, R13, R12, R11 ;  /* 0x0000000c0d0e7389 */ /* 0x00006400000c000b */
[----:B01----:R-:W-:Y:S01]  /*34ff0*/  ENDCOLLECTIVE ;  /* 0x000000000000791b */ /* 0x003fe20003800000 */
.L_x_3169:
[----:B------:R-:W-:-:S04]  /*35000*/  @P0 LEA R3, P1, R34, R3, 0x1 ;  /* 0x0000000322030211 */ /* 0x000fc800078208ff */
[----:B------:R-:W-:-:S04]  /*35010*/  @P0 IADD3.X R2, RZ, R2, RZ, P1, !PT ;  /* 0x00000002ff020210 */ /* 0x000fc80000ffe4ff */
        /* <DEDUP_REMOVED lines=12> */
.L_x_3170:
[----:B------:R-:W-:Y:S01]  /*350e0*/  @!PT LDS RZ, [RZ] ;  /* 0x00000000fffff984 */ /* 0x000fe20000000800 */
[----:B------:R-:W-:Y:S01]  /*350f0*/  @!PT LDS RZ, [RZ] ;  /* 0x00000000fffff984 */ /* 0x000fe20000000800 */
[----:B------:R-:W-:Y:S01]  /*35100*/  @!PT LDS RZ, [RZ] ;  /* 0x00000000fffff984 */ /* 0x000fe20000000800 */
[----:B------:R-:W-:Y:S04]  /*35110*/  @P0 LDGSTS.E.BYPASS.LTC128B.128 [R9+0x26c00], desc[UR60][R2.64+0x80], !P4 ;  /* 0x26c0008002090fae */ /* 0x000fe8000e101d7c */
[----:B------:R-:W-:Y:S04]  /*35120*/  @P0 LDGSTS.E.BYPASS.LTC128B.128 [R9+0x29400], desc[UR60][R2.64+0x100], !P3 ;  /* 0x2940010002090fae */ /* 0x000fe8000d901d7c */
[----:B------:R0:W-:Y:S01]  /*35130*/  @P0 LDGSTS.E.BYPASS.LTC128B.128 [R9+0x2bc00], desc[UR60][R2.64+0x180], !P2 ;  /* 0x2bc0018002090fae */ /* 0x0001e2000d101d7c */
[----:B------:R-:W-:Y:S01]  /*35140*/  ISETP.GE.AND P0, PT, R4, 0x11, PT ;  /* 0x000000110400780c */ /* 0x000fe20003f06270 */
[----:B------:R-:W-:-:S02]  /*35150*/  IMAD.MOV.U32 R13, RZ, RZ, R6 ;  /* 0x000000ffff0d7224 */ /* 0x000fc400078e0006 */
[----:B------:R-:W-:Y:S02]  /*35160*/  IMAD.MOV.U32 R12, RZ, RZ, 0x2 ;  /* 0x00000002ff0c7424 */ /* 0x000fe400078e00ff */
[----:B0-----:R-:W-:-:S08]  /*35170*/  IMAD.MOV.U32 R2, RZ, RZ, R14 ;  /* 0x000000ffff027224 */ /* 0x001fd000078e000e */
[----:B------:R-:W-:Y:S05]  /*35180*/  WARPSYNC.COLLECTIVE R15, `(.L_x_3171) ;  /* 0x000000000f087348 */ /* 0x000fea0003c00000 */
[----:B------:R0:W1:Y:S02]  /*35190*/  SHFL.IDX P6, R14, R13, R12, R11 ;  /* 0x0000000c0d0e7389 */ /* 0x00006400000c000b */
[----:B01----:R-:W-:Y:S01]  /*351a0*/  ENDCOLLECTIVE ;  /* 0x000000000000791b */ /* 0x003fe20003800000 */
.L_x_3171:
[----:B------:R-:W-:Y:S02]  /*351b0*/  @P0 LEA R21, R7, R16, 0x1 ;  /* 0x0000001007150211 */ /* 0x000fe400078e08ff */
[----:B------:R-:W-:-:S05]  /*351c0*/  @P0 LEA R2, P1, R34, R2, 0x1 ;  /* 0x0000000222020211 */ /* 0x000fca00078208ff */
[----:B------:R-:W-:-:S05]  /*351d0*/  @P0 IMAD.X R3, RZ, RZ, R8, P1 ;  /* 0x000000ffff030224 */ /* 0x000fca00008e0608 */
        /* <DEDUP_REMOVED lines=13> */
.L_x_3172:
[----:B------:R-:W-:Y:S01]  /*352b0*/  @P0 IMAD R9, R7, 0x2, R16 ;  /* 0x0000000207090824 */ /* 0x000fe200078e0210 */
[----:B------:R-:W-:Y:S01]  /*352c0*/  MOV R13, R6 ;  /* 0x00000006000d7202 */ /* 0x000fe20000000f00 */
[----:B------:R-:W-:Y:S02]  /*352d0*/  IMAD.MOV.U32 R12, RZ, RZ, 0x3 ;  /* 0x00000003ff0c7424 */ /* 0x000fe400078e00ff */
[----:B------:R-:W-:-:S07]  /*352e0*/  IMAD.MOV.U32 R2, RZ, RZ, R14 ;  /* 0x000000ffff027224 */ /* 0x000fce00078e000e */
[----:B------:R-:W-:Y:S05]  /*352f0*/  WARPSYNC.COLLECTIVE R15, `(.L_x_3173) ;  /* 0x000000000f087348 */ /* 0x000fea0003c00000 */
[----:B------:R0:W1:Y:S02]  /*35300*/  SHFL.IDX P6, R14, R13, R12, R11 ;  /* 0x0000000c0d0e7389 */ /* 0x00006400000c000b */
[----:B01----:R-:W-:Y:S01]  /*35310*/  ENDCOLLECTIVE ;  /* 0x000000000000791b */ /* 0x003fe20003800000 */
.L_x_3173:
        /* <DEDUP_REMOVED lines=15> */
.L_x_3174:
[----:B------:R-:W-:Y:S02]  /*35410*/  @P0 IMAD R21, R7, 0x2, R16 ;  /* 0x0000000207150824 */ /* 0x000fe400078e0210 */
[----:B------:R-:W-:Y:S01]  /*35420*/  IMAD.MOV.U32 R13, RZ, RZ, R6 ;  /* 0x000000ffff0d7224 */ /* 0x000fe200078e0006 */
[----:B------:R-:W-:Y:S02]  /*35430*/  MOV R12, 0x4 ;  /* 0x00000004000c7802 */ /* 0x000fe40000000f00 */
[----:B------:R-:W-:-:S07]  /*35440*/  MOV R2, R14 ;  /* 0x0000000e00027202 */ /* 0x000fce0000000f00 */
[----:B------:R-:W-:Y:S05]  /*35450*/  WARPSYNC.COLLECTIVE R15, `(.L_x_3175) ;  /* 0x000000000f087348 */ /* 0x000fea0003c00000 */
[----:B------:R0:W1:Y:S02]  /*35460*/  SHFL.IDX P6, R14, R13, R12, R11 ;  /* 0x0000000c0d0e7389 */ /* 0x00006400000c000b */
[----:B01----:R-:W-:Y:S01]  /*35470*/  ENDCOLLECTIVE ;  /* 0x000000000000791b */ /* 0x003fe20003800000 */
.L_x_3175:
        /* <DEDUP_REMOVED lines=14> */
.L_x_3176:
[----:B------:R-:W-:Y:S01]  /*35560*/  IMAD.MOV.U32 R0, RZ, RZ, R14 ;  /* 0x000000ffff007224 */ /* 0x000fe200078e000e */
[----:B------:R-:W-:Y:S06]  /*35570*/  BRA `(.L_x_3177) ;  /* 0xffffff9800dc7947 */ /* 0x000fec000383ffff */
.L_x_3008:
[----:B------:R-:W-:Y:S01]  /*35580*/  MOV R13, R0 ;  /* 0x00000000000d7202 */ /* 0x000fe20000000f00 */
        /* <DEDUP_REMOVED lines=8> */
.L_x_3178:
[----:B------:R-:W-:Y:S01]  /*35610*/  ISETP.GE.AND P0, PT, R25, R5, PT ;  /* 0x000000051900720c */ /* 0x000fe20003f06270 */
[----:B------:R-:W-:Y:S01]  /*35620*/  IMAD.MOV.U32 R13, RZ, RZ, R4 ;  /* 0x000000ffff0d7224 */ /* 0x000fe200078e0004 */
[----:B------:R-:W-:-:S11]  /*35630*/  MOV R2, R14 ;  /* 0x0000000e00027202 */ /* 0x000fd60000000f00 */
[----:B------:R-:W-:Y:S05]  /*35640*/  WARPSYNC.COLLECTIVE R15, `(.L_x_3179) ;  /* 0x000000000f087348 */ /* 0x000fea0003c00000 */
[----:B------:R0:W1:Y:S02]  /*35650*/  SHFL.IDX P6, R14, R13, R12, R11 ;  /* 0x0000000c0d0e7389 */ /* 0x00006400000c000b */
[----:B01----:R-:W-:Y:S01]  /*35660*/  ENDCOLLECTIVE ;  /* 0x000000000000791b */ /* 0x003fe20003800000 */
.L_x_3179:
[----:B------:R-:W-:Y:S01]  /*35670*/  IMAD.MOV.U32 R13, RZ, RZ, R0 ;  /* 0x000000ffff0d7224 */ /* 0x000fe200078e0000 */
[----:B------:R-:W-:Y:S01]  /*35680*/  MOV R12, 0x1 ;  /* 0x00000001000c7802 */ /* 0x000fe20000000f00 */
[----:B------:R-:W-:-:S07]  /*35690*/  IMAD.MOV.U32 R3, RZ, RZ, R14 ;  /* 0x000000ffff037224 */ /* 0x000fce00078e000e */
[----:B------:R-:W-:Y:S05]  /*356a0*/  WARPSYNC.COLLECTIVE R15, `(.L_x_3180) ;  /* 0x000000000f087348 */ /* 0x000fea0003c00000 */
[----:B------:R0:W1:Y:S02]  /*356b0*/  SHFL.IDX P6, R14, R13, R12, R11 ;  /* 0x0000000c0d0e7389 */ /* 0x00006400000c000b */
[----:B01----:R-:W-:Y:S01]  /*356c0*/  ENDCOLLECTIVE ;  /* 0x000000000000791b */ /* 0x003fe20003800000 */
.L_x_3180:
        /* <DEDUP_REMOVED lines=17> */
.L_x_3181:
[----:B------:R-:W-:Y:S01]  /*357e0*/  MOV R13, R0 ;  /* 0x00000000000d7202 */ /* 0x000fe20000000f00 */
[----:B------:R-:W-:Y:S02]  /*357f0*/  IMAD.MOV.U32 R12, RZ, RZ, 0x2 ;  /* 0x00000002ff0c7424 */ /* 0x000fe400078e00ff */
[----:B------:R-:W-:-:S07]  /*35800*/  IMAD.MOV.U32 R3, RZ, RZ, R14 ;  /* 0x000000ffff037224 */ /* 0x000fce00078e000e */
[----:B------:R-:W-:Y:S05]  /*35810*/  WARPSYNC.COLLECTIVE R15, `(.L_x_3182) ;  /* 0x000000000f087348 */ /* 0x000fea0003c00000 */
[----:B------:R0:W1:Y:S02]  /*35820*/  SHFL.IDX P6, R14, R13, R12, R11 ;  /* 0x0000000c0d0e7389 */ /* 0x00006400000c000b */
[----:B01----:R-:W-:Y:S01]  /*35830*/  ENDCOLLECTIVE ;  /* 0x000000000000791b */ /* 0x003fe20003800000 */
.L_x_3182:
        /* <DEDUP_REMOVED lines=18> */
.L_x_3183:
[----:B------:R-:W-:Y:S02]  /*35960*/  IMAD.MOV.U32 R13, RZ, RZ, R0 ;  /* 0x000000ffff0d7224 */ /* 0x000fe400078e0000 */
[----:B------:R-:W-:Y:S01]  /*35970*/  IMAD.MOV.U32 R12, RZ, RZ, 0x3 ;  /* 0x00000003ff0c7424 */ /* 0x000fe200078e00ff */
[----:B------:R-:W-:-:S07]  /*35980*/  MOV R3, R14 ;  /* 0x0000000e00037202 */ /* 0x000fce0000000f00 */
[----:B------:R-:W-:Y:S05]  /*35990*/  WARPSYNC.COLLECTIVE R15, `(.L_x_3184) ;  /* 0x000000000f087348 */ /* 0x000fea0003c00000 */
[----:B------:R0:W1:Y:S02]  /*359a0*/  SHFL.IDX P6, R14, R13, R12, R11 ;  /* 0x0000000c0d0e7389 */ /* 0x00006400000c000b */
[----:B01----:R-:W-:Y:S01]  /*359b0*/  ENDCOLLECTIVE ;  /* 0x000000000000791b */ /* 0x003fe20003800000 */
.L_x_3184:
[----:B------:R-:W-:-:S05]  /*359c0*/  @!P0 LEA R6, P5, R34, R3, 0x1 ;  /* 0x0000000322068211 */ /* 0x000fca00078a08ff */
[----:B------:R-:W-:Y:S02]  /*359d0*/  @!P0 IMAD.X R7, RZ, RZ, R2, P5 ;  /* 0x000000ffff078224 */ /* 0x000fe400028e0602 */
[----:B------:R-:W-:Y:S01]  /*359e0*/  @!P0 IMAD.MOV.U32 R2, RZ, RZ, R6 ;  /* 0x000000ffff028224 */ /* 0x000fe200078e0006 */
[----:B------:R-:W-:Y:S01]  /*359f0*/  IADD3 R6, R25, 0x30, RZ ;  /* 0x0000003019067810 */ /* 0x000fe20007ffe0ff */
[----:B------:R-:W-:Y:S01]  /*35a00*/  @!P0 IMAD.MOV.U32 R3, RZ, RZ, R7 ;  /* 0x000000ffff038224 */ /* 0x000fe200078e0007 */
[----:B------:R-:W-:-:S04]  /*35a10*/  MOV R13, R4 ;  /* 0x00000004000d7202 */ /* 0x000fc80000000f00 */
        /* <DEDUP_REMOVED lines=12> */
.L_x_3185:
[----:B------:R-:W-:Y:S02]  /*35ae0*/  IMAD.MOV.U32 R13, RZ, RZ, R0 ;  /* 0x000000ffff0d7224 */ /* 0x000fe400078e0000 */
[----:B------:R-:W-:Y:S02]  /*35af0*/  IMAD.MOV.U32 R12, RZ, RZ, 0x4 ;  /* 0x00000004ff0c7424 */ /* 0x000fe400078e00ff */
[----:B------:R-:W-:-:S07]  /*35b00*/  IMAD.MOV.U32 R3, RZ, RZ, R14 ;  /* 0x000000ffff037224 */ /* 0x000fce00078e000e */
[----:B------:R-:W-:Y:S05]  /*35b10*/  WARPSYNC.COLLECTIVE R15, `(.L_x_3186) ;  /* 0x000000000f087348 */ /* 0x000fea0003c00000 */
[----:B------:R0:W1:Y:S02]  /*35b20*/  SHFL.IDX P6, R14, R13, R12, R11 ;  /* 0x0000000c0d0e7389 */ /* 0x00006400000c000b */
[----:B01----:R-:W-:Y:S01]  /*35b30*/  ENDCOLLECTIVE ;  /* 0x000000000000791b */ /* 0x003fe20003800000 */
.L_x_3186:
[----:B------:R-:W-:-:S05]  /*35b40*/  @!P0 LEA R6, P5, R34, R3, 0x1 ;  /* 0x0000000322068211 */ /* 0x000fca00078a08ff */
[----:B------:R-:W-:Y:S02]  /*35b50*/  @!P0 IMAD.X R7, RZ, RZ, R2, P5 ;  /* 0x000000ffff078224 */ /* 0x000fe400028e0602 */
[----:B------:R-:W-:Y:S02]  /*35b60*/  @!P0 IMAD.MOV.U32 R2, RZ, RZ, R6 ;  /* 0x000000ffff028224 */ /* 0x000fe400078e0006 */
[----:B------:R-:W-:Y:S01]  /*35b70*/  VIADD R6, R25, 0x40 ;  /* 0x0000004019067836 */ /* 0x000fe20000000000 */
[----:B------:R-:W-:Y:S01]  /*35b80*/  @!P0 MOV R3, R7 ;  /* 0x0000000700038202 */ /* 0x000fe20000000f00 */
[----:B------:R-:W-:-:S04]  /*35b90*/  IMAD.MOV.U32 R13, RZ, RZ, R4 ;  /* 0x000000ffff0d7224 */ /* 0x000fc800078e0004 */
        /* <DEDUP_REMOVED lines=12> */
.L_x_3187:
[----:B------:R-:W-:Y:S01]  /*35c60*/  IMAD.MOV.U32 R13, RZ, RZ, R0 ;  /* 0x000000ffff0d7224 */ /* 0x000fe200078e0000 */
[----:B------:R-:W-:Y:S01]  /*35c70*/  MOV R12, 0x5 ;  /* 0x00000005000c7802 */ /* 0x000fe20000000f00 */
[----:B------:R-:W-:-:S07]  /*35c80*/  IMAD.MOV.U32 R3, RZ, RZ, R14 ;  /* 0x000000ffff037224 */ /* 0x000fce00078e000e */
[----:B------:R-:W-:Y:S05]  /*35c90*/  WARPSYNC.COLLECTIVE R15, `(.L_x_3188) ;  /* 0x000000000f087348 */ /* 0x000fea0003c00000 */
[----:B------:R0:W1:Y:S02]  /*35ca0*/  SHFL.IDX P6, R14, R13, R12, R11 ;  /* 0x0000000c0d0e7389 */ /* 0x00006400000c000b */
[----:B01----:R-:W-:Y:S01]  /*35cb0*/  ENDCOLLECTIVE ;  /* 0x000000000000791b */ /* 0x003fe20003800000 */
.L_x_3188:
        /* <DEDUP_REMOVED lines=18> */
.L_x_3189:
[----:B------:R-:W-:Y:S01]  /*35de0*/  MOV R13, R0 ;  /* 0x00000000000d7202 */ /* 0x000fe20000000f00 */
[----:B------:R-:W-:Y:S02]  /*35df0*/  IMAD.MOV.U32 R12, RZ, RZ, 0x6 ;  /* 0x00000006ff0c7424 */ /* 0x000fe400078e00ff */
[----:B------:R-:W-:-:S07]  /*35e00*/  IMAD.MOV.U32 R3, RZ, RZ, R14 ;  /* 0x000000ffff037224 */ /* 0x000fce00078e000e */
[----:B------:R-:W-:Y:S05]  /*35e10*/  WARPSYNC.COLLECTIVE R15, `(.L_x_3190) ;  /* 0x000000000f087348 */ /* 0x000fea0003c00000 */
[----:B------:R0:W1:Y:S02]  /*35e20*/  SHFL.IDX P6, R14, R13, R12, R11 ;  /* 0x0000000c0d0e7389 */ /* 0x00006400000c000b */
[----:B01----:R-:W-:Y:S01]  /*35e30*/  ENDCOLLECTIVE ;  /* 0x000000000000791b */ /* 0x003fe20003800000 */
.L_x_3190:
        /* <DEDUP_REMOVED lines=18> */
.L_x_3191:
[----:B------:R-:W-:Y:S01]  /*35f60*/  MOV R13, R0 ;  /* 0x00000000000d7202 */ /* 0x000fe20000000f00 */
[----:B------:R-:W-:Y:S01]  /*35f70*/  IMAD.MOV.U32 R12, RZ, RZ, 0x7 ;  /* 0x00000007ff0c7424 */ /* 0x000fe200078e00ff */
[----:B------:R-:W-:-:S07]  /*35f80*/  MOV R3, R14 ;  /* 0x0000000e00037202 */ /* 0x000fce0000000f00 */
[----:B------:R-:W-:Y:S05]  /*35f90*/  WARPSYNC.COLLECTIVE R15, `(.L_x_3192) ;  /* 0x000000000f087348 */ /* 0x000fea0003c00000 */
[----:B------:R0:W1:Y:S02]  /*35fa0*/  SHFL.IDX P6, R14, R13, R12, R11 ;  /* 0x0000000c0d0e7389 */ /* 0x00006400000c000b */
[----:B01----:R-:W-:Y:S01]  /*35fb0*/  ENDCOLLECTIVE ;  /* 0x000000000000791b */ /* 0x003fe20003800000 */
.L_x_3192:
[----:B------:R-:W-:-:S05]  /*35fc0*/  @!P0 LEA R6, P5, R34, R3, 0x1 ;  /* 0x0000000322068211 */ /* 0x000fca00078a08ff */
[----:B------:R-:W-:Y:S02]  /*35fd0*/  @!P0 IMAD.X R7, RZ, RZ, R2, P5 ;  /* 0x000000ffff078224 */ /* 0x000fe400028e0602 */
[----:B------:R-:W-:Y:S02]  /*35fe0*/  @!P0 IMAD.MOV.U32 R2, RZ, RZ, R6 ;  /* 0x000000ffff028224 */ /* 0x000fe400078e0006 */
[----:B------:R-:W-:Y:S02]  /*35ff0*/  @!P0 IMAD.MOV.U32 R3, RZ, RZ, R7 ;  /* 0x000000ffff038224 */ /* 0x000fe400078e0007 */
[----:B------:R-:W-:-:S03]  /*36000*/  IMAD.MOV.U32 R13, RZ, RZ, R4 ;  /* 0x000000ffff0d7224 */ /* 0x000fc600078e0004 */
[----:B------:R-:W-:Y:S01]  /*36010*/  @!PT LDS RZ, [RZ] ;  /* 0x00000000fffff984 */ /* 0x000fe20000000800 */
[----:B------:R-:W-:Y:S01]  /*36020*/  @!PT LDS RZ, [RZ] ;  /* 0x00000000fffff984 */ /* 0x000fe20000000800 */
[----:B------:R-:W-:Y:S01]  /*36030*/  @!PT LDS RZ, [RZ] ;  /* 0x00000000fffff984 */ /* 0x000fe20000000800 */
[----:B------:R0:W-:Y:S04]  /*36040*/  @!P0 LDGSTS.E.BYPASS.LTC128B.128 [R36+0x17400], desc[UR60][R2.64], !P4 ;  /* 0x1740000002248fae */ /* 0x0001e8000e101d7c */
[----:B------:R0:W-:Y:S04]  /*36050*/  @!P0 LDGSTS.E.BYPASS.LTC128B.128 [R36+0x1b400], desc[UR60][R2.64+0x80], !P3 ;  /* 0x1b40008002248fae */ /* 0x0001e8000d901d7c */
[----:B------:R0:W-:Y:S01]  /*36060*/  @!P0 LDGSTS.E.BYPASS.LTC128B.128 [R36+0x1f400], desc[UR60][R2.64+0x100], !P2 ;  /* 0x1f40010002248fae */ /* 0x0001e2000d101d7c */
[----:B------:R-:W-:-:S03]  /*36070*/  IMAD.MOV.U32 R6, RZ, RZ, R14 ;  /* 0x000000ffff067224 */ /* 0x000fc600078e000e */
[----:B------:R0:W-:Y:S04]  /*36080*/  @!P0 LDGSTS.E.BYPASS.LTC128B.128 [R36+0x23400], desc[UR60][R2.64+0x180], !P1 ;  /* 0x2340018002248fae */ /* 0x0001e8000c901d7c */
[----:B0-----:R-:W-:Y:S05]  /*36090*/  WARPSYNC.COLLECTIVE R15, `(.L_x_3193) ;  /* 0x000000000f087348 */ /* 0x001fea0003c00000 */
[----:B------:R1:W2:Y:S02]  /*360a0*/  SHFL.IDX P6, R14, R13, R12, R11 ;  /* 0x0000000c0d0e7389 */ /* 0x0002a400000c000b */
[----:B012---:R-:W-:Y:S01]  /*360b0*/  ENDCOLLECTIVE ;  /* 0x000000000000791b */ /* 0x007fe20003800000 */
.L_x_3193:
[----:B------:R-:W-:Y:S05]  /*360c0*/  BRA `(.L_x_3194) ;  /* 0xffffff9c004c7947 */ /* 0x000fea000383ffff */
.L_x_3013:
[----:B0-----:R0:W2:Y:S02]  /*360d0*/  SYNCS.PHASECHK.TRANS64.TRYWAIT P0, [R16+URZ+0x38820], R3 ;  /* 0x03882003100075a7 */ /* 0x0010a4000800017f */
[----:B--2---:R-:W-:Y:S05]  /*360e0*/  @!P0 NANOSLEEP.SYNCS 0x989680 ;  /* 0x009896800000895d */ /* 0x004fea0003900000 */
[----:B------:R-:W2:Y:S02]  /*360f0*/  @!P0 SYNCS.PHASECHK.TRANS64 P0, [R16+URZ+0x38820], R3 ;  /* 0x03882003100085a7 */ /* 0x000ea4000800007f */
[----:B--2---:R-:W-:Y:S05]  /*36100*/  @!P0 BRA `(.L_x_3013) ;  /* 0xfffffffc00f08947 */ /* 0x004fea000383ffff */
[----:B------:R-:W-:Y:S05]  /*36110*/  BRA `(.L_x_3195) ;  /* 0xffffff9c00c87947 */ /* 0x000fea000383ffff */
.L_x_3018:
[----:B0-----:R0:W1:Y:S02]  /*36120*/  SYNCS.PHASECHK.TRANS64.TRYWAIT P0, [R6+URZ+0x38840], R3 ;  /* 0x03884003060075a7 */ /* 0x001064000800017f */
[----:B-1----:R-:W-:Y:S05]  /*36130*/  @!P0 NANOSLEEP.SYNCS 0x989680 ;  /* 0x009896800000895d */ /* 0x002fea0003900000 */
[----:B------:R-:W1:Y:S02]  /*36140*/  @!P0 SYNCS.PHASECHK.TRANS64 P0, [R6+URZ+0x38840], R3 ;  /* 0x03884003060085a7 */ /* 0x000e64000800007f */
[----:B-1----:R-:W-:Y:S05]  /*36150*/  @!P0 BRA `(.L_x_3018) ;  /* 0xfffffffc00f08947 */ /* 0x002fea000383ffff */
[----:B------:R-:W-:Y:S05]  /*36160*/  BRA `(.L_x_3196) ;  /* 0xffffffa000ac7947 */ /* 0x000fea000383ffff */
.L_x_3019:
        /* <DEDUP_REMOVED lines=8> */
.L_x_3198:
[----:B------:R-:W-:Y:S05]  /*361f0*/  BSYNC B1 ;  /* 0x0000000000017941 */ /* 0x000fea0003800000 */
.L_x_3197:
[----:B------:R-:W-:Y:S01]  /*36200*/  IMAD.MOV.U32 R13, RZ, RZ, R8 ;  /* 0x000000ffff0d7224 */ /* 0x000fe200078e0008 */
[----:B------:R-:W-:Y:S01]  /*36210*/  MOV R15, 0xffffffff ;  /* 0xffffffff000f7802 */ /* 0x000fe20000000f00 */
[----:B------:R-:W-:Y:S01]  /*36220*/  IMAD.MOV.U32 R12, RZ, RZ, RZ ;  /* 0x000000ffff0c7224 */ /* 0x000fe200078e00ff */
[----:B------:R-:W-:Y:S01]  /*36230*/  MOV R3, R14 ;  /* 0x0000000e00037202 */ /* 0x000fe20000000f00 */
[----:B------:R-:W-:Y:S01]  /*36240*/  IMAD.MOV.U32 R11, RZ, RZ, 0x181f ;  /* 0x0000181fff0b7424 */ /* 0x000fe200078e00ff */
[----:B------:R-:W-:Y:S01]  /*36250*/  LOP3.LUT R18, R18, 0xfffffdff, RZ, 0xc0, !PT ;  /* 0xfffffdff12127812 */ /* 0x000fe200078ec0ff */
[----:B------:R-:W-:Y:S01]  /*36260*/  IMAD.SHL.U32 R0, R34, 0x2, RZ ;  /* 0x0000000222007824 */ /* 0x000fe200078e00ff */
[----:B------:R-:W-:-:S07]  /*36270*/  LEA R9, R9, R16, 0x1 ;  /* 0x0000001009097211 */ /* 0x000fce00078e08ff */
[----:B------:R-:W-:Y:S05]  /*36280*/  WARPSYNC.COLLECTIVE R15, `(.L_x_3199) ;  /* 0x000000000f087348 */ /* 0x000fea0003c00000 */
[----:B------:R0:W1:Y:S02]  /*36290*/  SHFL.IDX P6, R14, R13, R12, R11 ;  /* 0x0000000c0d0e7389 */ /* 0x00006400000c000b */
[----:B01----:R-:W-:Y:S01]  /*362a0*/  ENDCOLLECTIVE ;  /* 0x000000000000791b */ /* 0x003fe20003800000 */
.L_x_3199:
[----:B------:R-:W-:-:S04]  /*362b0*/  @P3 LOP3.LUT R18, R18, 0x200, RZ, 0xfc, !PT ;  /* 0x0000020012123812 */ /* 0x000fc800078efcff */
[C---:B------:R-:W-:Y:S02]  /*362c0*/  LOP3.LUT P3, RZ, R18.reuse, 0x10, RZ, 0xc0, !PT ;  /* 0x0000001012ff7812 */ /* 0x040fe4000786c0ff */
[----:B------:R-:W-:-:S04]  /*362d0*/  LOP3.LUT R18, R18, 0xfffffeff, RZ, 0xc0, !PT ;  /* 0xfffffeff12127812 */ /* 0x000fc800078ec0ff */
[----:B------:R-:W-:Y:S01]  /*362e0*/  @P2 LOP3.LUT R18, R18, 0x100, RZ, 0xfc, !PT ;  /* 0x0000010012122812 */ /* 0x000fe200078efcff */
[----:B------:R-:W-:-:S03]  /*362f0*/  IMAD.MOV.U32 R13, RZ, RZ, R10 ;  /* 0x000000ffff0d7224 */ /* 0x000fc600078e000a */
[C---:B------:R-:W-:Y:S01]  /*36300*/  LOP3.LUT P2, RZ, R18.reuse, 0x8, RZ, 0xc0, !PT ;  /* 0x0000000812ff7812 */ /* 0x040fe2000784c0ff */
[----:B------:R-:W-:Y:S01]  /*36310*/  IMAD.MOV.U32 R12, RZ, RZ, 0x1 ;  /* 0x00000001ff0c7424 */ /* 0x000fe200078e00ff */
[----:B------:R-:W-:-:S04]  /*36320*/  LOP3.LUT R18, R18, 0xffffff7f, RZ, 0xc0, !PT ;  /* 0xffffff7f12127812 */ /* 0x000fc800078ec0ff */
[----:B------:R-:W-:Y:S01]  /*36330*/  @P1 LOP3.LUT R18, R18, 0x80, RZ, 0xfc, !PT ;  /* 0x0000008012121812 */ /* 0x000fe200078efcff */
[----:B------:R-:W-:-:S03]  /*36340*/  IMAD.MOV.U32 R2, RZ, RZ, R14 ;  /* 0x000000ffff027224 */ /* 0x000fc600078e000e */
[----:B------:R-:W-:-:S13]  /*36350*/  LOP3.LUT P1, RZ, R18, 0x4, RZ, 0xc0, !PT ;  /* 0x0000000412ff7812 */ /* 0x000fda000782c0ff */
[----:B------:R-:W-:Y:S05]  /*36360*/  WARPSYNC.COLLECTIVE R15, `(.L_x_3200) ;  /* 0x000000000f087348 */ /* 0x000fea0003c00000 */
[----:B------:R0:W1:Y:S02]  /*36370*/  SHFL.IDX P6, R14, R13, R12, R11 ;  /* 0x0000000c0d0e7389 */ /* 0x00006400000c000b */
[----:B01----:R-:W-:Y:S01]  /*36380*/  ENDCOLLECTIVE ;  /* 0x000000000000791b */ /* 0x003fe20003800000 */
.L_x_3200:
[----:B------:R-:W-:-:S05]  /*36390*/  IADD3 R2, P0, R2, R0, RZ ;  /* 0x0000000002027210 */ /* 0x000fca0007f1e0ff */
[----:B------:R-:W-:-:S05]  /*363a0*/  IMAD.X R3, RZ, RZ, R3, P0 ;  /* 0x000000ffff037224 */ /* 0x000fca00000e0603 */
[----:B------:R-:W-:Y:S01]  /*363b0*/  @!PT LDS RZ, [RZ] ;  /* 0x00000000fffff984 */ /* 0x000fe20000000800 */
[----:B------:R-:W-:Y:S01]  /*363c0*/  @!PT LDS RZ, [RZ] ;  /* 0x00000000fffff984 */ /* 0x000fe20000000800 */
[----:B------:R-:W-:Y:S01]  /*363d0*/  @!PT LDS RZ, [RZ] ;  /* 0x00000000fffff984 */ /* 0x000fe20000000800 */
[----:B------:R0:W-:Y:S01]  /*363e0*/  LDGSTS.E.BYPASS.LTC128B.128 [R9+0x24400], desc[UR60][R2.64], !P3 ;  /* 0x2440000002097fae */ /* 0x0001e2000d901d7c */
[----:B------:R-:W-:-:S03]  /*363f0*/  MOV R13, R8 ;  /* 0x00000008000d7202 */ /* 0x000fc60000000f00 */
[----:B------:R0:W-:Y:S04]  /*36400*/  LDGSTS.E.BYPASS.LTC128B.128 [R9+0x26c00], desc[UR60][R2.64+0x80], !P2 ;  /* 0x26c0008002097fae */ /* 0x0001e8000d101d7c */
[----:B------:R0:W-:Y:S01]  /*36410*/  LDGSTS.E.BYPASS.LTC128B.128 [R9+0x29400], desc[UR60][R2.64+0x100], !P1 ;  /* 0x2940010002097fae */ /* 0x0001e2000c901d7c */
[----:B------:R-:W-:-:S03]  /*36420*/  IMAD.MOV.U32 R35, RZ, RZ, R14 ;  /* 0x000000ffff237224 */ /* 0x000fc600078e000e */
[----:B------:R0:W-:Y:S04]  /*36430*/  LDGSTS.E.BYPASS.LTC128B.128 [R9+0x2bc00], desc[UR60][R2.64+0x180], !P5 ;  /* 0x2bc0018002097fae */ /* 0x0001e8000e901d7c */
[----:B0-----:R-:W-:Y:S05]  /*36440*/  WARPSYNC.COLLECTIVE R15, `(.L_x_3201) ;  /* 0x000000000f087348 */ /* 0x001fea0003c00000 */
[----:B------:R1:W2:Y:S02]  /*36450*/  SHFL.IDX P6, R14, R13, R12, R11 ;  /* 0x0000000c0d0e7389 */ /* 0x0002a400000c000b */
[----:B012---:R-:W-:Y:S01]  /*36460*/  ENDCOLLECTIVE ;  /* 0x000000000000791b */ /* 0x007fe20003800000 */
.L_x_3201:
[----:B------:R-:W-:Y:S01]  /*36470*/  IMAD.MOV.U32 R13, RZ, RZ, R10 ;  /* 0x000000ffff0d7224 */ /* 0x000fe200078e000a */
[----:B------:R-:W-:Y:S01]  /*36480*/  MOV R12, 0x2 ;  /* 0x00000002000c7802 */ /* 0x000fe20000000f00 */
[----:B------:R-:W-:-:S07]  /*36490*/  IMAD.MOV.U32 R2, RZ, RZ, R14 ;  /* 0x000000ffff027224 */ /* 0x000fce00078e000e */
[----:B------:R-:W-:Y:S05]  /*364a0*/  WARPSYNC.COLLECTIVE R15, `(.L_x_3202) ;  /* 0x000000000f087348 */ /* 0x000fea0003c00000 */
[----:B------:R0:W1:Y:S02]  /*364b0*/  SHFL.IDX P6, R14, R13, R12, R11 ;  /* 0x0000000c0d0e7389 */ /* 0x00006400000c000b */
[----:B01----:R-:W-:Y:S01]  /*364c0*/  ENDCOLLECTIVE ;  /* 0x000000000000791b */ /* 0x003fe20003800000 */
.L_x_3202:
        /* <DEDUP_REMOVED lines=14> */
.L_x_3203:
[----:B------:R-:W-:Y:S02]  /*365b0*/  IMAD.MOV.U32 R13, RZ, RZ, R10 ;  /* 0x000000ffff0d7224 */ /* 0x000fe400078e000a */
[----:B------:R-:W-:Y:S02]  /*365c0*/  IMAD.MOV.U32 R12, RZ, RZ, 0x3 ;  /* 0x00000003ff0c7424 */ /* 0x000fe400078e00ff */
[----:B------:R-:W-:-:S07]  /*365d0*/  IMAD.MOV.U32 R2, RZ, RZ, R14 ;  /* 0x000000ffff027224 */ /* 0x000fce00078e000e */
[----:B------:R-:W-:Y:S05]  /*365e0*/  WARPSYNC.COLLECTIVE R15, `(.L_x_3204) ;  /* 0x000000000f087348 */ /* 0x000fea0003c00000 */
[----:B------:R0:W1:Y:S02]  /*365f0*/  SHFL.IDX P6, R14, R13, R12, R11 ;  /* 0x0000000c0d0e7389 */ /* 0x00006400000c000b */
[----:B01----:R-:W-:Y:S01]  /*36600*/  ENDCOLLECTIVE ;  /* 0x000000000000791b */ /* 0x003fe20003800000 */
.L_x_3204:
[----:B------:R-:W-:-:S04]  /*36610*/  IADD3 R2, P0, R2, R0, RZ ;  /* 0x0000000002027210 */ /* 0x000fc80007f1e0ff */
[----:B------:R-:W-:-:S05]  /*36620*/  IADD3.X R3, RZ, R35, RZ, P0, !PT ;  /* 0x00000023ff037210 */ /* 0x000fca00007fe4ff */
        /* <DEDUP_REMOVED lines=12> */
.L_x_3205:
[----:B------:R-:W-:Y:S01]  /*366f0*/  IMAD.MOV.U32 R13, RZ, RZ, R10 ;  /* 0x000000ffff0d7224 */ /* 0x000fe200078e000a */
[----:B------:R-:W-:Y:S01]  /*36700*/  MOV R12, 0x4 ;  /* 0x00000004000c7802 */ /* 0x000fe20000000f00 */
[----:B------:R-:W-:-:S07]  /*36710*/  IMAD.MOV.U32 R2, RZ, RZ, R14 ;  /* 0x000000ffff027224 */ /* 0x000fce00078e000e */
[----:B------:R-:W-:Y:S05]  /*36720*/  WARPSYNC.COLLECTIVE R15, `(.L_x_3206) ;  /* 0x000000000f087348 */ /* 0x000fea0003c00000 */
[----:B------:R0:W1:Y:S02]  /*36730*/  SHFL.IDX P6, R14, R13, R12, R11 ;  /* 0x0000000c0d0e7389 */ /* 0x00006400000c000b */
[----:B01----:R-:W-:Y:S01]  /*36740*/  ENDCOLLECTIVE ;  /* 0x000000000000791b */ /* 0x003fe20003800000 */
.L_x_3206:
        /* <DEDUP_REMOVED lines=17> */
.L_x_3207:
[----:B------:R-:W-:Y:S01]  /*36860*/  IMAD.MOV.U32 R2, RZ, RZ, R14 ;  /* 0x000000ffff027224 */ /* 0x000fe200078e000e */
[----:B------:R-:W-:Y:S06]  /*36870*/  BRA `(.L_x_3208) ;  /* 0xffffff9c00f87947 */ /* 0x000fec000383ffff */
.L_x_3024:
[----:B-1----:R1:W2:Y:S02]  /*36880*/  SYNCS.PHASECHK.TRANS64.TRYWAIT P0, [R6+URZ+0x38860], R2 ;  /* 0x03886002060075a7 */ /* 0x0022a4000800017f */
[----:B--2---:R-:W-:Y:S05]  /*36890*/  @!P0 NANOSLEEP.SYNCS 0x989680 ;  /* 0x009896800000895d */ /* 0x004fea0003900000 */
[----:B------:R-:W2:Y:S02]  /*368a0*/  @!P0 SYNCS.PHASECHK.TRANS64 P0, [R6+URZ+0x38860], R2 ;  /* 0x03886002060085a7 */ /* 0x000ea4000800007f */
[----:B--2---:R-:W-:Y:S05]  /*368b0*/  @!P0 BRA `(.L_x_3024) ;  /* 0xfffffffc00f08947 */ /* 0x004fea000383ffff */
[----:B------:R-:W-:Y:S05]  /*368c0*/  BRA `(.L_x_3209) ;  /* 0xffffffa000707947 */ /* 0x000fea000383ffff */
.L_x_3025:
        /* <DEDUP_REMOVED lines=8> */
.L_x_3211:
[----:B------:R-:W-:Y:S05]  /*36950*/  BSYNC B1 ;  /* 0x0000000000017941 */ /* 0x000fea0003800000 */
.L_x_3210:
[----:B------:R-:W-:Y:S01]  /*36960*/  IMAD.MOV.U32 R13, RZ, RZ, R17 ;  /* 0x000000ffff0d7224 */ /* 0x000fe200078e0011 */
[----:B------:R-:W-:Y:S01]  /*36970*/  MOV R15, 0xffffffff ;  /* 0xffffffff000f7802 */ /* 0x000fe20000000f00 */
[----:B------:R-:W-:Y:S01]  /*36980*/  IMAD.MOV.U32 R12, RZ, RZ, RZ ;  /* 0x000000ffff0c7224 */ /* 0x000fe200078e00ff */
[----:B------:R-:W-:Y:S01]  /*36990*/  MOV R3, R14 ;  /* 0x0000000e00037202 */ /* 0x000fe20000000f00 */
[----:B------:R-:W-:Y:S02]  /*369a0*/  IMAD.MOV.U32 R11, RZ, RZ, 0x181f ;  /* 0x0000181fff0b7424 */ /* 0x000fe400078e00ff */
[----:B------:R-:W-:-:S07]  /*369b0*/  IMAD R7, R7, 0x2, R16 ;  /* 0x0000000207077824 */ /* 0x000fce00078e0210 */
[----:B------:R-:W-:Y:S05]  /*369c0*/  WARPSYNC.COLLECTIVE R15, `(.L_x_3212) ;  /* 0x000000000f087348 */ /* 0x000fea0003c00000 */
[----:B------:R0:W1:Y:S02]  /*369d0*/  SHFL.IDX P6, R14, R13, R12, R11 ;  /* 0x0000000c0d0e7389 */ /* 0x00006400000c000b */
[----:B01----:R-:W-:Y:S01]  /*369e0*/  ENDCOLLECTIVE ;  /* 0x000000000000791b */ /* 0x003fe20003800000 */
.L_x_3212:
[----:B------:R-:W-:Y:S01]  /*369f0*/  MOV R13, R19 ;  /* 0x00000013000d7202 */ /* 0x000fe20000000f00 */
[----:B------:R-:W-:Y:S02]  /*36a00*/  IMAD.MOV.U32 R12, RZ, RZ, 0x1 ;  /* 0x00000001ff0c7424 */ /* 0x000fe400078e00ff */
[----:B------:R-:W-:-:S07]  /*36a10*/  IMAD.MOV.U32 R2, RZ, RZ, R14 ;  /* 0x000000ffff027224 */ /* 0x000fce00078e000e */
[----:B------:R-:W-:Y:S05]  /*36a20*/  WARPSYNC.COLLECTIVE R15, `(.L_x_3213) ;  /* 0x000000000f087348 */ /* 0x000fea0003c00000 */
[----:B------:R0:W1:Y:S02]  /*36a30*/  SHFL.IDX P6, R14, R13, R12, R11 ;  /* 0x0000000c0d0e7389 */ /* 0x00006400000c000b */
[----:B01----:R-:W-:Y:S01]  /*36a40*/  ENDCOLLECTIVE ;  /* 0x000000000000791b */ /* 0x003fe20003800000 */
.L_x_3213:
        /* <DEDUP_REMOVED lines=18> */
.L_x_3214:
[----:B------:R-:W-:Y:S02]  /*36b70*/  IMAD.MOV.U32 R13, RZ, RZ, R19 ;  /* 0x000000ffff0d7224 */ /* 0x000fe400078e0013 */
[----:B------:R-:W-:Y:S01]  /*36b80*/  IMAD.MOV.U32 R12, RZ, RZ, 0x2 ;  /* 0x00000002ff0c7424 */ /* 0x000fe200078e00ff */
[----:B------:R-:W-:-:S07]  /*36b90*/  MOV R2, R14 ;  /* 0x0000000e00027202 */ /* 0x000fce0000000f00 */
[----:B------:R-:W-:Y:S05]  /*36ba0*/  WARPSYNC.COLLECTIVE R15, `(.L_x_3215) ;  /* 0x000000000f087348 */ /* 0x000fea0003c00000 */
[----:B------:R0:W1:Y:S02]  /*36bb0*/  SHFL.IDX P6, R14, R13, R12, R11 ;  /* 0x0000000c0d0e7389 */ /* 0x00006400000c000b */
[----:B01----:R-:W-:Y:S01]  /*36bc0*/  ENDCOLLECTIVE ;  /* 0x000000000000791b */ /* 0x003fe20003800000 */
.L_x_3215:
        /* <DEDUP_REMOVED lines=18> */
.L_x_3216:
[----:B------:R-:W-:Y:S01]  /*36cf0*/  MOV R13, R19 ;  /* 0x00000013000d7202 */ /* 0x000fe20000000f00 */
[----:B------:R-:W-:Y:S02]  /*36d00*/  IMAD.MOV.U32 R12, RZ, RZ, 0x3 ;  /* 0x00000003ff0c7424 */ /* 0x000fe400078e00ff */
[----:B------:R-:W-:-:S07]  /*36d10*/  IMAD.MOV.U32 R2, RZ, RZ, R14 ;  /* 0x000000ffff027224 */ /* 0x000fce00078e000e */
[----:B------:R-:W-:Y:S05]  /*36d20*/  WARPSYNC.COLLECTIVE R15, `(.L_x_3217) ;  /* 0x000000000f087348 */ /* 0x000fea0003c00000 */
[----:B------:R0:W1:Y:S02]  /*36d30*/  SHFL.IDX P6, R14, R13, R12, R11 ;  /* 0x0000000c0d0e7389 */ /* 0x00006400000c000b */
[----:B01----:R-:W-:Y:S01]  /*36d40*/  ENDCOLLECTIVE ;  /* 0x000000000000791b */ /* 0x003fe20003800000 */
.L_x_3217:
        /* <DEDUP_REMOVED lines=18> */
.L_x_3218:
[----:B------:R-:W-:Y:S02]  /*36e70*/  IMAD.MOV.U32 R13, RZ, RZ, R19 ;  /* 0x000000ffff0d7224 */ /* 0x000fe400078e0013 */
[----:B------:R-:W-:Y:S01]  /*36e80*/  IMAD.MOV.U32 R12, RZ, RZ, 0x4 ;  /* 0x00000004ff0c7424 */ /* 0x000fe200078e00ff */
[----:B------:R-:W-:-:S07]  /*36e90*/  MOV R2, R14 ;  /* 0x0000000e00027202 */ /* 0x000fce0000000f00 */
[----:B------:R-:W-:Y:S05]  /*36ea0*/  WARPSYNC.COLLECTIVE R15, `(.L_x_3219) ;  /* 0x000000000f087348 */ /* 0x000fea0003c00000 */
[----:B------:R0:W1:Y:S02]  /*36eb0*/  SHFL.IDX P6, R14, R13, R12, R11 ;  /* 0x0000000c0d0e7389 */ /* 0x00006400000c000b */
[----:B01----:R-:W-:Y:S01]  /*36ec0*/  ENDCOLLECTIVE ;  /* 0x000000000000791b */ /* 0x003fe20003800000 */
.L_x_3219:
        /* <DEDUP_REMOVED lines=8> */
[----:B------:R-:W-:Y:S02]  /*36f50*/  ISETP.LT.OR P0, PT, R8, 0x31, P3 ;  /* 0x000000310800780c */ /* 0x000fe40001f01670 */
[----:B------:R-:W-:-:S11]  /*36f60*/  MOV R19, R14 ;  /* 0x0000000e00137202 */ /* 0x000fd60000000f00 */
[----:B0-----:R-:W-:Y:S05]  /*36f70*/  WARPSYNC.COLLECTIVE R15, `(.L_x_3220) ;  /* 0x000000000f087348 */ /* 0x001fea0003c00000 */
[----:B------:R1:W2:Y:S02]  /*36f80*/  SHFL.IDX P6, R14, R13, R12, R11 ;  /* 0x0000000c0d0e7389 */ /* 0x0002a400000c000b */
[----:B012---:R-:W-:Y:S01]  /*36f90*/  ENDCOLLECTIVE ;  /* 0x000000000000791b */ /* 0x007fe20003800000 */
.L_x_3220:
        /* <DEDUP_REMOVED lines=10> */
.L_x_3033:
[----:B0-----:R0:W2:Y:S02]  /*37040*/  SYNCS.PHASECHK.TRANS64.TRYWAIT P0, [R4+URZ+0x38860], R3 ;  /* 0x03886003040075a7 */ /* 0x0010a4000800017f */
[----:B--2---:R-:W-:Y:S05]  /*37050*/  @!P0 NANOSLEEP.SYNCS 0x989680 ;  /* 0x009896800000895d */ /* 0x004fea0003900000 */
[----:B------:R-:W2:Y:S02]  /*37060*/  @!P0 SYNCS.PHASECHK.TRANS64 P0, [R4+URZ+0x38860], R3 ;  /* 0x03886003040085a7 */ /* 0x000ea4000800007f */
[----:B--2---:R-:W-:Y:S05]  /*37070*/  @!P0 BRA `(.L_x_3033) ;  /* 0xfffffffc00f08947 */ /* 0x004fea000383ffff */
[----:B------:R-:W-:Y:S05]  /*37080*/  BRA `(.L_x_3222) ;  /* 0xffffffa000b07947 */ /* 0x000fea000383ffff */
.L_x_3034:
        /* <DEDUP_REMOVED lines=8> */
.L_x_3224:
[----:B------:R-:W-:Y:S05]  /*37110*/  BSYNC B0 ;  /* 0x0000000000007941 */ /* 0x000fea0003800000 */
.L_x_3223:
[----:B------:R-:W-:Y:S01]  /*37120*/  MOV R13, R17 ;  /* 0x00000011000d7202 */ /* 0x000fe20000000f00 */
[----:B------:R-:W-:Y:S01]  /*37130*/  IMAD.MOV.U32 R12, RZ, RZ, RZ ;  /* 0x000000ffff0c7224 */ /* 0x000fe200078e00ff */
[C---:B------:R-:W-:Y:S01]  /*37140*/  SHF.L.U32 R8, R34.reuse, 0x1, RZ ;  /* 0x0000000122087819 */ /* 0x040fe200000006ff */
[----:B------:R-:W-:Y:S01]  /*37150*/  IMAD.MOV.U32 R11, RZ, RZ, 0x181f ;  /* 0x0000181fff0b7424 */ /* 0x000fe200078e00ff */
[C---:B------:R-:W-:Y:S01]  /*37160*/  LOP3.LUT R0, R34.reuse, 0x40, RZ, 0xfc, !PT ;  /* 0x0000004022007812 */ /* 0x040fe200078efcff */
[----:B------:R-:W-:Y:S01]  /*37170*/  IMAD.MOV.U32 R15, RZ, RZ, -0x1 ;  /* 0xffffffffff0f7424 */ /* 0x000fe200078e00ff */
[----:B------:R-:W-:Y:S01]  /*37180*/  LOP3.LUT R6, R34, 0x80, RZ, 0xfc, !PT ;  /* 0x0000008022067812 */ /* 0x000fe200078efcff */
[----:B------:R-:W-:-:S07]  /*37190*/  IMAD.MOV.U32 R3, RZ, RZ, R14 ;  /* 0x000000ffff037224 */ /* 0x000fce00078e000e */
[----:B------:R-:W-:Y:S05]  /*371a0*/  WARPSYNC.COLLECTIVE R15, `(.L_x_3225) ;  /* 0x000000000f087348 */ /* 0x000fea0003c00000 */
[----:B------:R0:W1:Y:S02]  /*371b0*/  SHFL.IDX P6, R14, R13, R12, R11 ;  /* 0x0000000c0d0e7389 */ /* 0x00006400000c000b */
[----:B01----:R-:W-:Y:S01]  /*371c0*/  ENDCOLLECTIVE ;  /* 0x000000000000791b */ /* 0x003fe20003800000 */
.L_x_3225:
[----:B------:R-:W-:Y:S02]  /*371d0*/  ULDC UR4, c[0x0][0x2f4] ;  /* 0x0000bd0000047ab9 */ /* 0x000fe40000000800 */
[----:B------:R-:W-:Y:S02]  /*371e0*/  ISETP.GE.AND P3, PT, R34, UR4, PT ;  /* 0x0000000422007c0c */ /* 0x000fe4000bf66270 */
[----:B------:R-:W-:Y:S01]  /*371f0*/  ISETP.GE.AND P2, PT, R0, UR4, PT ;  /* 0x0000000400007c0c */ /* 0x000fe2000bf46270 */
[----:B------:R-:W-:Y:S01]  /*37200*/  IMAD R0, R7, 0x2, R16 ;  /* 0x0000000207007824 */ /* 0x000fe200078e0210 */
[----:B------:R-:W-:Y:S02]  /*37210*/  ISETP.LT.OR P4, PT, R5, 0x1, P3 ;  /* 0x000000010500780c */ /* 0x000fe40001f81670 */
[----:B------:R-:W-:Y:S01]  /*37220*/  ISETP.GE.AND P1, PT, R6, UR4, PT ;  /* 0x0000000406007c0c */ /* 0x000fe2000bf26270 */
[----:B------:R-:W-:Y:S01]  /*37230*/  IMAD.MOV.U32 R13, RZ, RZ, R19 ;  /* 0x000000ffff0d7224 */ /* 0x000fe200078e0013 */
[----:B------:R-:W-:-:S02]  /*37240*/  MOV R12, 0x1 ;  /* 0x00000001000c7802 */ /* 0x000fc40000000f00 */
        /* <DEDUP_REMOVED lines=13> */
.L_x_3226:
        /* <DEDUP_REMOVED lines=11> */
.L_x_3227:
[----:B------:R-:W-:Y:S01]  /*373d0*/  MOV R13, R19 ;  /* 0x00000013000d7202 */ /* 0x000fe20000000f00 */
[----:B------:R-:W-:Y:S01]  /*373e0*/  IMAD.MOV.U32 R12, RZ, RZ, 0x2 ;  /* 0x00000002ff0c7424 */ /* 0x000fe200078e00ff */
[----:B------:R-:W-:-:S13]  /*373f0*/  IADD3 R2, P4, R14, R8, RZ ;  /* 0x000000080e027210 */ /* 0x000fda0007f9e0ff */
[----:B------:R-:W-:Y:S05]  /*37400*/  WARPSYNC.COLLECTIVE R15, `(.L_x_3228) ;  /* 0x000000000f087348 */ /* 0x000fea0003c00000 */
[----:B------:R0:W1:Y:S02]  /*37410*/  SHFL.IDX P6, R14, R13, R12, R11 ;  /* 0x0000000c0d0e7389 */ /* 0x00006400000c000b */
[----:B01----:R-:W-:Y:S01]  /*37420*/  ENDCOLLECTIVE ;  /* 0x000000000000791b */ /* 0x003fe20003800000 */
.L_x_3228:
        /* <DEDUP_REMOVED lines=12> */
.L_x_3229:
        /* <DEDUP_REMOVED lines=14> */
.L_x_3230:
        /* <DEDUP_REMOVED lines=17> */
.L_x_3231:
[----:B------:R-:W-:Y:S02]  /*376e0*/  IMAD.MOV.U32 R13, RZ, RZ, R19 ;  /* 0x000000ffff0d7224 */ /* 0x000fe400078e0013 */
[----:B------:R-:W-:Y:S01]  /*376f0*/  IMAD.MOV.U32 R12, RZ, RZ, 0x4 ;  /* 0x00000004ff0c7424 */ /* 0x000fe200078e00ff */
[----:B------:R-:W-:-:S13]  /*37700*/  IADD3 R2, P4, R14, R8, RZ ;  /* 0x000000080e027210 */ /* 0x000fda0007f9e0ff */
[----:B------:R-:W-:Y:S05]  /*37710*/  WARPSYNC.COLLECTIVE R15, `(.L_x_3232) ;  /* 0x000000000f087348 */ /* 0x000fea0003c00000 */
[----:B------:R0:W1:Y:S02]  /*37720*/  SHFL.IDX P6, R14, R13, R12, R11 ;  /* 0x0000000c0d0e7389 */ /* 0x00006400000c000b */
[----:B01----:R-:W-:Y:S01]  /*37730*/  ENDCOLLECTIVE ;  /* 0x000000000000791b */ /* 0x003fe20003800000 */
.L_x_3232:
        /* <DEDUP_REMOVED lines=12> */
.L_x_3233:
        /* <DEDUP_REMOVED lines=9> */
.L_x_3039:
[----:B------:R-:W-:Y:S01]  /*37890*/  BSSY B0, `(.L_x_3235) ;  /* 0x0000008000007945 */ /* 0x000fe20003800000 */
[----:B------:R-:W-:Y:S01]  /*378a0*/  IMAD.MOV.U32 R13, RZ, RZ, R24 ;  /* 0x000000ffff0d7224 */ /* 0x000fe200078e0018 */
[----:B-1----:R-:W-:Y:S01]  /*378b0*/  MOV R11, 0x1f ;  /* 0x0000001f000b7802 */ /* 0x002fe20000000f00 */
[----:B------:R-:W-:Y:S02]  /*378c0*/  IMAD.MOV.U32 R12, RZ, RZ, RZ ;  /* 0x000000ffff0c7224 */ /* 0x000fe400078e00ff */
[----:B------:R-:W-:-:S07]  /*378d0*/  IMAD.MOV.U32 R15, RZ, RZ, -0x1 ;  /* 0xffffffffff0f7424 */ /* 0x000fce00078e00ff */
[----:B0-----:R-:W-:Y:S05]  /*378e0*/  WARPSYNC.COLLECTIVE R15, `(.L_x_3236) ;  /* 0x000000000f087348 */ /* 0x001fea0003c00000 */
[----:B------:R1:W2:Y:S02]  /*378f0*/  SHFL.IDX P6, R14, R13, R12, R11 ;  /* 0x0000000c0d0e7389 */ /* 0x0002a400000c000b */
[----:B012---:R-:W-:Y:S01]  /*37900*/  ENDCOLLECTIVE ;  /* 0x000000000000791b */ /* 0x007fe20003800000 */
.L_x_3236:
[----:B------:R-:W-:Y:S05]  /*37910*/  BSYNC B0 ;  /* 0x0000000000007941 */ /* 0x000fea0003800000 */
.L_x_3235:
[----:B------:R-:W-:Y:S01]  /*37920*/  IMAD.MOV.U32 R13, RZ, RZ, R24 ;  /* 0x000000ffff0d7224 */ /* 0x000fe200078e0018 */
[----:B------:R-:W-:Y:S01]  /*37930*/  MOV R12, 0x1 ;  /* 0x00000001000c7802 */ /* 0x000fe20000000f00 */
[----:B------:R-:W-:Y:S01]  /*37940*/  IMAD.MOV.U32 R11, RZ, RZ, 0x1f ;  /* 0x0000001fff0b7424 */ /* 0x000fe200078e00ff */
[----:B------:R-:W-:Y:S01]  /*37950*/  IADD3 R9, R27, R10, RZ ;  /* 0x0000000a1b097210 */ /* 0x000fe20007ffe0ff */
[----:B------:R-:W-:Y:S02]  /*37960*/  IMAD.MOV.U32 R15, RZ, RZ, -0x1 ;  /* 0xffffffffff0f7424 */ /* 0x000fe400078e00ff */
[----:B------:R-:W-:-:S07]  /*37970*/  IMAD.MOV.U32 R0, RZ, RZ, R14 ;  /* 0x000000ffff007224 */ /* 0x000fce00078e000e */
[----:B------:R-:W-:Y:S05]  /*37980*/  WARPSYNC.COLLECTIVE R15, `(.L_x_3237) ;  /* 0x000000000f087348 */ /* 0x000fea0003c00000 */
[----:B------:R0:W1:Y:S02]  /*37990*/  SHFL.IDX P6, R14, R13, R12, R11 ;  /* 0x0000000c0d0e7389 */ /* 0x00006400000c000b */
[----:B01----:R-:W-:Y:S01]  /*379a0*/  ENDCOLLECTIVE ;  /* 0x000000000000791b */ /* 0x003fe20003800000 */
.L_x_3237:
[----:B------:R-:W-:Y:S02]  /*379b0*/  ULDC UR4, c[0x0][0xc3c] ;  /* 0x00030f0000047ab9 */ /* 0x000fe40000000800 */
[----:B------:R-:W-:-:S13]  /*379c0*/  ISETP.GE.OR P1, PT, R9, UR4, !P0 ;  /* 0x0000000409007c0c */ /* 0x000fda000c726670 */
[----:B------:R-:W0:Y:S08]  /*379d0*/  @!P1 LDC.64 R2, c[0x0][0xc80] ;  /* 0x00032000ff029b82 */ /* 0x000e300000000a00 */
[----:B------:R-:W1:Y:S01]  /*379e0*/  @!P1 LDC.64 R4, c[0x0][0xc78] ;  /* 0x00031e00ff049b82 */ /* 0x000e620000000a00 */
[----:B------:R-:W-:Y:S01]  /*379f0*/  CS2R R24, SRZ ;  /* 0x0000000000187805 */ /* 0x000fe2000001ff00 */
[----:B------:R-:W-:Y:S01]  /*37a00*/  IMAD.MOV.U32 R8, RZ, RZ, RZ ;  /* 0x000000ffff087224 */ /* 0x000fe200078e00ff */
[----:B------:R-:W-:Y:S01]  /*37a10*/  MOV R11, RZ ;  /* 0x000000ff000b7202 */ /* 0x000fe20000000f00 */
[----:B------:R-:W-:-:S02]  /*37a20*/  IMAD.MOV.U32 R6, RZ, RZ, R14 ;  /* 0x000000ffff067224 */ /* 0x000fc400078e000e */
        /* <DEDUP_REMOVED lines=15> */
.L_x_3238:
[----:B------:R-:W-:Y:S01]  /*37b20*/  IMAD.MOV.U32 R12, RZ, RZ, 0x2 ;  /* 0x00000002ff0c7424 */ /* 0x000fe200078e00ff */
[----:B------:R-:W-:-:S05]  /*37b30*/  SEL R4, R14, RZ, P1 ;  /* 0x000000ff0e047207 */ /* 0x000fca0000800000 */
[----:B------:R-:W-:-:S04]  /*37b40*/  IMAD.IADD R4, R13, 0x1, R4 ;  /* 0x000000010d047824 */ /* 0x000fc800078e0204 */
[----:B------:R-:W-:-:S07]  /*37b50*/  IMAD.MOV.U32 R13, RZ, RZ, R4 ;  /* 0x000000ffff0d7224 */ /* 0x000fce00078e0004 */
[----:B------:R-:W-:Y:S05]  /*37b60*/  WARPSYNC.COLLECTIVE R15, `(.L_x_3239) ;  /* 0x000000000f087348 */ /* 0x000fea0003c00000 */
[----:B------:R0:W1:Y:S02]  /*37b70*/  SHFL.UP P6, R14, R13, R12, R11 ;  /* 0x0400000c0d0e7389 */ /* 0x00006400000c000b */
[----:B01----:R-:W-:Y:S01]  /*37b80*/  ENDCOLLECTIVE ;  /* 0x000000000000791b */ /* 0x003fe20003800000 */
.L_x_3239:
[----:B------:R-:W-:Y:S01]  /*37b90*/  IMAD.MOV.U32 R12, RZ, RZ, 0x4 ;  /* 0x00000004ff0c7424 */ /* 0x000fe200078e00ff */
[----:B------:R-:W-:-:S04]  /*37ba0*/  SEL R3, R14, RZ, P2 ;  /* 0x000000ff0e037207 */ /* 0x000fc80001000000 */
[----:B------:R-:W-:-:S05]  /*37bb0*/  IADD3 R2, R4, R3, RZ ;  /* 0x0000000304027210 */ /* 0x000fca0007ffe0ff */
[----:B------:R-:W-:-:S07]  /*37bc0*/  IMAD.MOV.U32 R13, RZ, RZ, R2 ;  /* 0x000000ffff0d7224 */ /* 0x000fce00078e0002 */
[----:B------:R-:W-:Y:S05]  /*37bd0*/  WARPSYNC.COLLECTIVE R15, `(.L_x_3240) ;  /* 0x000000000f087348 */ /* 0x000fea0003c00000 */
[----:B------:R0:W1:Y:S02]  /*37be0*/  SHFL.UP P6, R14, R13, R12, R11 ;  /* 0x0400000c0d0e7389 */ /* 0x00006400000c000b */
[----:B01----:R-:W-:Y:S01]  /*37bf0*/  ENDCOLLECTIVE ;  /* 0x000000000000791b */ /* 0x003fe20003800000 */
.L_x_3240:
[----:B------:R-:W-:Y:S01]  /*37c00*/  IMAD.MOV.U32 R12, RZ, RZ, 0x8 ;  /* 0x00000008ff0c7424 */ /* 0x000fe200078e00ff */
[----:B------:R-:W-:-:S05]  /*37c10*/  SEL R3, R14, RZ, P3 ;  /* 0x000000ff0e037207 */ /* 0x000fca0001800000 */
[----:B------:R-:W-:-:S05]  /*37c20*/  IMAD.IADD R3, R2, 0x1, R3 ;  /* 0x0000000102037824 */ /* 0x000fca00078e0203 */
[----:B------:R-:W-:-:S07]  /*37c30*/  MOV R13, R3 ;  /* 0x00000003000d7202 */ /* 0x000fce0000000f00 */
[----:B------:R-:W-:Y:S05]  /*37c40*/  WARPSYNC.COLLECTIVE R15, `(.L_x_3241) ;  /* 0x000000000f087348 */ /* 0x000fea0003c00000 */
[----:B------:R0:W1:Y:S02]  /*37c50*/  SHFL.UP P6, R14, R13, R12, R11 ;  /* 0x0400000c0d0e7389 */ /* 0x00006400000c000b */
[----:B01----:R-:W-:Y:S01]  /*37c60*/  ENDCOLLECTIVE ;  /* 0x000000000000791b */ /* 0x003fe20003800000 */
.L_x_3241:
[----:B------:R-:W-:Y:S02]  /*37c70*/  MOV R12, 0x10 ;  /* 0x00000010000c7802 */ /* 0x000fe40000000f00 */
[----:B------:R-:W-:-:S05]  /*37c80*/  SEL R4, R14, RZ, P4 ;  /* 0x000000ff0e047207 */ /* 0x000fca0002000000 */
[----:B------:R-:W-:-:S04]  /*37c90*/  IMAD.IADD R4, R3, 0x1, R4 ;  /* 0x0000000103047824 */ /* 0x000fc800078e0204 */
[----:B------:R-:W-:-:S07]  /*37ca0*/  IMAD.MOV.U32 R13, RZ, RZ, R4 ;  /* 0x000000ffff0d7224 */ /* 0x000fce00078e0004 */
[----:B------:R-:W-:Y:S05]  /*37cb0*/  WARPSYNC.COLLECTIVE R15, `(.L_x_3242) ;  /* 0x000000000f087348 */ /* 0x000fea0003c00000 */
[----:B------:R0:W1:Y:S02]  /*37cc0*/  SHFL.UP P6, R14, R13, R12, R11 ;  /* 0x0400000c0d0e7389 */ /* 0x00006400000c000b */
[----:B01----:R-:W-:Y:S01]  /*37cd0*/  ENDCOLLECTIVE ;  /* 0x000000000000791b */ /* 0x003fe20003800000 */
.L_x_3242:
        /* <DEDUP_REMOVED lines=8> */
.L_x_3243:
[----:B------:R-:W-:Y:S05]  /*37d60*/  BRA `(.L_x_3244) ;  /* 0xffffff9c00dc7947 */ /* 0x000fea000383ffff */
.L_x_3042:
[----:B------:R-:W-:Y:S01]  /*37d70*/  BSSY B0, `(.L_x_3245) ;  /* 0x0000007000007945 */ /* 0x000fe20003800000 */
[----:B------:R-:W-:Y:S02]  /*37d80*/  IMAD.MOV.U32 R12, RZ, RZ, 0x1 ;  /* 0x00000001ff0c7424 */ /* 0x000fe400078e00ff */
[----:B-1----:R-:W-:Y:S02]  /*37d90*/  IMAD.MOV.U32 R11, RZ, RZ, RZ ;  /* 0x000000ffff0b7224 */ /* 0x002fe400078e00ff */
[----:B------:R-:W-:-:S07]  /*37da0*/  IMAD.MOV.U32 R15, RZ, RZ, -0x1 ;  /* 0xffffffffff0f7424 */ /* 0x000fce00078e00ff */
[----:B------:R-:W-:Y:S05]  /*37db0*/  WARPSYNC.COLLECTIVE R15, `(.L_x_3246) ;  /* 0x000000000f087348 */ /* 0x000fea0003c00000 */
[----:B------:R0:W1:Y:S02]  /*37dc0*/  SHFL.UP P6, R14, R13, R12, R11 ;  /* 0x0400000c0d0e7389 */ /* 0x00006400000c000b */
[----:B01----:R-:W-:Y:S01]  /*37dd0*/  ENDCOLLECTIVE ;  /* 0x000000000000791b */ /* 0x003fe20003800000 */
.L_x_3246:
[----:B------:R-:W-:Y:S05]  /*37de0*/  BSYNC B0 ;  /* 0x0000000000007941 */ /* 0x000fea0003800000 */
.L_x_3245:
[----:B------:R-:W-:Y:S01]  /*37df0*/  SEL R14, R14, RZ, P1 ;  /* 0x000000ff0e0e7207 */ /* 0x000fe20000800000 */
[----:B------:R-:W-:Y:S02]  /*37e00*/  IMAD.MOV.U32 R12, RZ, RZ, 0x2 ;  /* 0x00000002ff0c7424 */ /* 0x000fe400078e00ff */
[----:B------:R-:W-:Y:S01]  /*37e10*/  IMAD.MOV.U32 R11, RZ, RZ, RZ ;  /* 0x000000ffff0b7224 */ /* 0x000fe200078e00ff */
[----:B------:R-:W-:Y:S01]  /*37e20*/  IADD3 R13, R13, R14, RZ ;  /* 0x0000000e0d0d7210 */ /* 0x000fe20007ffe0ff */
[----:B------:R-:W-:-:S07]  /*37e30*/  IMAD.MOV.U32 R15, RZ, RZ, -0x1 ;  /* 0xffffffffff0f7424 */ /* 0x000fce00078e00ff */
[----:B------:R-:W-:Y:S05]  /*37e40*/  WARPSYNC.COLLECTIVE R15, `(.L_x_3247) ;  /* 0x000000000f087348 */ /* 0x000fea0003c00000 */
[----:B------:R0:W1:Y:S02]  /*37e50*/  SHFL.UP P6, R14, R13, R12, R11 ;  /* 0x0400000c0d0e7389 */ /* 0x00006400000c000b */
[----:B01----:R-:W-:Y:S01]  /*37e60*/  ENDCOLLECTIVE ;  /* 0x000000000000791b */ /* 0x003fe20003800000 */
.L_x_3247:
[----:B------:R-:W-:Y:S01]  /*37e70*/  IMAD.MOV.U32 R12, RZ, RZ, 0x4 ;  /* 0x00000004ff0c7424 */ /* 0x000fe200078e00ff */
[----:B------:R-:W-:-:S04]  /*37e80*/  SEL R2, R14, RZ, P2 ;  /* 0x000000ff0e027207 */ /* 0x000fc80001000000 */
[----:B------:R-:W-:-:S05]  /*37e90*/  IADD3 R2, R13, R2, RZ ;  /* 0x000000020d027210 */ /* 0x000fca0007ffe0ff */
[----:B------:R-:W-:-:S07]  /*37ea0*/  IMAD.MOV.U32 R13, RZ, RZ, R2 ;  /* 0x000000ffff0d7224 */ /* 0x000fce00078e0002 */
[----:B------:R-:W-:Y:S05]  /*37eb0*/  WARPSYNC.COLLECTIVE R15, `(.L_x_3248) ;  /* 0x000000000f087348 */ /* 0x000fea0003c00000 */
[----:B------:R0:W1:Y:S02]  /*37ec0*/  SHFL.UP P6, R14, R13, R12, R11 ;  /* 0x0400000c0d0e7389 */ /* 0x00006400000c000b */
[----:B01----:R-:W-:Y:S01]  /*37ed0*/  ENDCOLLECTIVE ;  /* 0x000000000000791b */ /* 0x003fe20003800000 */
.L_x_3248:
[----:B------:R-:W-:Y:S01]  /*37ee0*/  IMAD.MOV.U32 R12, RZ, RZ, 0x8 ;  /* 0x00000008ff0c7424 */ /* 0x000fe200078e00ff */
[----:B------:R-:W-:-:S05]  /*37ef0*/  SEL R3, R14, RZ, P3 ;  /* 0x000000ff0e037207 */ /* 0x000fca0001800000 */
[----:B------:R-:W-:-:S05]  /*37f00*/  IMAD.IADD R3, R2, 0x1, R3 ;  /* 0x0000000102037824 */ /* 0x000fca00078e0203 */
[----:B------:R-:W-:-:S07]  /*37f10*/  MOV R13, R3 ;  /* 0x00000003000d7202 */ /* 0x000fce0000000f00 */
[----:B------:R-:W-:Y:S05]  /*37f20*/  WARPSYNC.COLLECTIVE R15, `(.L_x_3249) ;  /* 0x000000000f087348 */ /* 0x000fea0003c00000 */
[----:B------:R0:W1:Y:S02]  /*37f30*/  SHFL.UP P6, R14, R13, R12, R11 ;  /* 0x0400000c0d0e7389 */ /* 0x00006400000c000b */
[----:B01----:R-:W-:Y:S01]  /*37f40*/  ENDCOLLECTIVE ;  /* 0x000000000000791b */ /* 0x003fe20003800000 */
.L_x_3249:
[----:B------:R-:W-:Y:S02]  /*37f50*/  MOV R12, 0x10 ;  /* 0x00000010000c7802 */ /* 0x000fe40000000f00 */
[----:B------:R-:W-:-:S05]  /*37f60*/  SEL R4, R14, RZ, P4 ;  /* 0x000000ff0e047207 */ /* 0x000fca0002000000 */
[----:B------:R-:W-:-:S04]  /*37f70*/  IMAD.IADD R4, R3, 0x1, R4 ;  /* 0x0000000103047824 */ /* 0x000fc800078e0204 */
[----:B------:R-:W-:-:S07]  /*37f80*/  IMAD.MOV.U32 R13, RZ, RZ, R4 ;  /* 0x000000ffff0d7224 */ /* 0x000fce00078e0004 */
[----:B------:R-:W-:Y:S05]  /*37f90*/  WARPSYNC.COLLECTIVE R15, `(.L_x_3250) ;  /* 0x000000000f087348 */ /* 0x000fea0003c00000 */
[----:B------:R0:W1:Y:S02]  /*37fa0*/  SHFL.UP P6, R14, R13, R12, R11 ;  /* 0x0400000c0d0e7389 */ /* 0x00006400000c000b */
[----:B01----:R-:W-:Y:S01]  /*37fb0*/  ENDCOLLECTIVE ;  /* 0x000000000000791b */ /* 0x003fe20003800000 */
.L_x_3250:
        /* <DEDUP_REMOVED lines=8> */
.L_x_3251:
[----:B------:R-:W-:Y:S05]  /*38040*/  BRA `(.L_x_3252) ;  /* 0xffffff9c00c87947 */ /* 0x000fea000383ffff */
.L_x_3044:
[----:B------:R-:W-:Y:S01]  /*38050*/  BSSY B0, `(.L_x_3253) ;  /* 0x0000006000007945 */ /* 0x000fe20003800000 */
[----:B------:R-:W-:Y:S01]  /*38060*/  PLOP3.LUT P6, PT, P6, PT, PT, 0x8, 0x0 ;  /* 0x000000000000781c */ /* 0x000fe200037ce170 */
[----:B------:R-:W-:-:S12]  /*38070*/  IMAD.MOV.U32 R15, RZ, RZ, -0x1 ;  /* 0xffffffffff0f7424 */ /* 0x000fd800078e00ff */
[----:B01----:R-:W-:Y:S05]  /*38080*/  WARPSYNC.COLLECTIVE R15, `(.L_x_3254) ;  /* 0x000000000f087348 */ /* 0x003fea0003c00000 */
[----:B------:R-:W-:Y:S01]  /*38090*/  VOTE.ANY R14, PT, P6 ;  /* 0x00000000000e7806 */ /* 0x000fe200030e0100 */
[----:B01----:R-:W-:Y:S06]  /*380a0*/  ENDCOLLECTIVE ;  /* 0x000000000000791b */ /* 0x003fec0003800000 */
.L_x_3254:
[----:B------:R-:W-:Y:S05]  /*380b0*/  BSYNC B0 ;  /* 0x0000000000007941 */ /* 0x000fea0003800000 */
.L_x_3253:
[----:B------:R-:W-:Y:S01]  /*380c0*/  IMAD.MOV.U32 R2, RZ, RZ, R14 ;  /* 0x000000ffff027224 */ /* 0x000fe200078e000e */
[----:B------:R-:W-:Y:S01]  /*380d0*/  MOV R11, 0x1f ;  /* 0x0000001f000b7802 */ /* 0x000fe20000000f00 */
[----:B------:R-:W-:Y:S02]  /*380e0*/  IMAD.MOV.U32 R13, RZ, RZ, R25 ;  /* 0x000000ffff0d7224 */ /* 0x000fe400078e0019 */
[----:B------:R0:W1:Y:S01]  /*380f0*/  POPC R12, R2 ;  /* 0x00000002000c7309 */ /* 0x0000620000000000 */
[----:B------:R-:W-:-:S07]  /*38100*/  IMAD.MOV.U32 R15, RZ, RZ, -0x1 ;  /* 0xffffffffff0f7424 */ /* 0x000fce00078e00ff */
[----:B01----:R-:W-:Y:S05]  /*38110*/  WARPSYNC.COLLECTIVE R15, `(.L_x_3255) ;  /* 0x000000000f087348 */ /* 0x003fea0003c00000 */
[----:B-1----:R1:W2:Y:S02]  /*38120*/  SHFL.IDX P6, R14, R13, R12, R11 ;  /* 0x0000000c0d0e7389 */ /* 0x0022a400000c000b */
[----:B012---:R-:W-:Y:S01]  /*38130*/  ENDCOLLECTIVE ;  /* 0x000000000000791b */ /* 0x007fe20003800000 */
.L_x_3255:
[----:B------:R-:W-:Y:S02]  /*38140*/  IMAD.IADD R27, R12, 0x1, R27 ;  /* 0x000000010c1b7824 */ /* 0x000fe400078e021b */
[----:B------:R-:W-:Y:S02]  /*38150*/  IMAD.MOV.U32 R13, RZ, RZ, R8 ;  /* 0x000000ffff0d7224 */ /* 0x000fe400078e0008 */
[----:B------:R-:W-:-:S07]  /*38160*/  IMAD.MOV.U32 R25, RZ, RZ, R14 ;  /* 0x000000ffff197224 */ /* 0x000fce00078e000e */
[----:B------:R-:W-:Y:S05]  /*38170*/  WARPSYNC.COLLECTIVE R15, `(.L_x_3256) ;  /* 0x000000000f087348 */ /* 0x000fea0003c00000 */
[----:B------:R0:W1:Y:S02]  /*38180*/  SHFL.IDX P6, R14, R13, R12, R11 ;  /* 0x0000000c0d0e7389 */ /* 0x00006400000c000b */
[----:B01----:R-:W-:Y:S01]  /*38190*/  ENDCOLLECTIVE ;  /* 0x000000000000791b */ /* 0x003fe20003800000 */
.L_x_3256:
[----:B------:R-:W-:Y:S01]  /*381a0*/  MOV R8, R14 ;  /* 0x0000000e00087202 */ /* 0x000fe20000000f00 */
[----:B------:R-:W-:Y:S06]  /*381b0*/  BRA `(.L_x_3257) ;  /* 0xffffff9c00ac7947 */ /* 0x000fec000383ffff */
.L_x_3046:
[----:B------:R-:W-:Y:S01]  /*381c0*/  BSSY B0, `(.L_x_3258) ;  /* 0x0000007000007945 */ /* 0x000fe20003800000 */
[----:B------:R-:W-:Y:S01]  /*381d0*/  IMAD.MOV.U32 R13, RZ, RZ, R3 ;  /* 0x000000ffff0d7224 */ /* 0x000fe200078e0003 */
[----:B------:R-:W-:Y:S01]  /*381e0*/  MOV R15, 0xffffffff ;  /* 0xffffffff000f7802 */ /* 0x000fe20000000f00 */
[----:B-1----:R-:W-:-:S07]  /*381f0*/  IMAD.MOV.U32 R11, RZ, RZ, 0x1f ;  /* 0x0000001fff0b7424 */ /* 0x002fce00078e00ff */
[----:B0--34-:R-:W-:Y:S05]  /*38200*/  WARPSYNC.COLLECTIVE R15, `(.L_x_3259) ;  /* 0x000000000f087348 */ /* 0x019fea0003c00000 */
[----:B------:R1:W2:Y:S02]  /*38210*/  SHFL.IDX P6, R14, R13, R12, R11 ;  /* 0x0000000c0d0e7389 */ /* 0x0002a400000c000b */
[----:B01234-:R-:W-:Y:S01]  /*38220*/  ENDCOLLECTIVE ;  /* 0x000000000000791b */ /* 0x01ffe20003800000 */
.L_x_3259:
[----:B------:R-:W-:Y:S05]  /*38230*/  BSYNC B0 ;  /* 0x0000000000007941 */ /* 0x000fea0003800000 */
.L_x_3258:
[----:B------:R-:W-:Y:S01]  /*38240*/  IMAD.MOV.U32 R24, RZ, RZ, R14 ;  /* 0x000000ffff187224 */ /* 0x000fe200078e000e */
[----:B------:R-:W-:Y:S06]  /*38250*/  BRA `(.L_x_3045) ;  /* 0xffffff9c009c7947 */ /* 0x000fec000383ffff */
.L_x_3052:
[----:B-1----:R1:W2:Y:S02]  /*38260*/  SYNCS.PHASECHK.TRANS64.TRYWAIT P0, [R5+URZ+0x38820], R0 ;  /* 0x03882000050075a7 */ /* 0x0022a4000800017f */
[----:B--2---:R-:W-:Y:S05]  /*38270*/  @!P0 NANOSLEEP.SYNCS 0x989680 ;  /* 0x009896800000895d */ /* 0x004fea0003900000 */
[----:B------:R-:W2:Y:S02]  /*38280*/  @!P0 SYNCS.PHASECHK.TRANS64 P0, [R5+URZ+0x38820], R0 ;  /* 0x03882000050085a7 */ /* 0x000ea4000800007f */
[----:B--2---:R-:W-:Y:S05]  /*38290*/  @!P0 BRA `(.L_x_3052) ;  /* 0xfffffffc00f08947 */ /* 0x004fea000383ffff */
[----:B------:R-:W-:Y:S05]  /*382a0*/  BRA `(.L_x_3260) ;  /* 0xffffffa400f47947 */ /* 0x000fea000383ffff */
.L_x_3053:
[----:B------:R-:W2:Y:S01]  /*382b0*/  S2R R2, SR_TID.X ;  /* 0x0000000000027919 */ /* 0x000ea20000002100 */
[----:B------:R-:W-:Y:S01]  /*382c0*/  BSSY B0, `(.L_x_3261) ;  /* 0x000000a000007945 */ /* 0x000fe20003800000 */
[----:B------:R-:W-:Y:S01]  /*382d0*/  IMAD.MOV.U32 R12, RZ, RZ, RZ ;  /* 0x000000ffff0c7224 */ /* 0x000fe200078e00ff */
[----:B------:R-:W-:Y:S01]  /*382e0*/  MOV R11, 0x1f ;  /* 0x0000001f000b7802 */ /* 0x000fe20000000f00 */
[----:B------:R-:W-:Y:S01]  /*382f0*/  IMAD.MOV.U32 R15, RZ, RZ, -0x1 ;  /* 0xffffffffff0f7424 */ /* 0x000fe200078e00ff */
[----:B--2---:R-:W-:-:S04]  /*38300*/  SHF.R.U32.HI R2, RZ, 0x5, R2 ;  /* 0x00000005ff027819 */ /* 0x004fc80000011602 */
[----:B------:R-:W-:-:S05]  /*38310*/  LOP3.LUT R2, R2, 0x3, RZ, 0xc0, !PT ;  /* 0x0000000302027812 */ /* 0x000fca00078ec0ff */
[----:B------:R-:W-:-:S07]  /*38320*/  IMAD.MOV.U32 R13, RZ, RZ, R2 ;  /* 0x000000ffff0d7224 */ /* 0x000fce00078e0002 */
[----:B01-3--:R-:W-:Y:S05]  /*38330*/  WARPSYNC.COLLECTIVE R15, `(.L_x_3262) ;  /* 0x000000000f087348 */ /* 0x00bfea0003c00000 */
[----:B------:R2:W4:Y:S02]  /*38340*/  SHFL.IDX P6, R14, R13, R12, R11 ;  /* 0x0000000c0d0e7389 */ /* 0x00052400000c000b */
[----:B01234-:R-:W-:Y:S01]  /*38350*/  ENDCOLLECTIVE ;  /* 0x000000000000791b */ /* 0x01ffe20003800000 */
.L_x_3262:
[----:B------:R-:W-:Y:S05]  /*38360*/  BSYNC B0 ;  /* 0x0000000000007941 */ /* 0x000fea0003800000 */
.L_x_3261:
[----:B------:R-:W-:Y:S05]  /*38370*/  BRA `(.L_x_3263) ;  /* 0xffffffa400dc7947 */ /* 0x000fea000383ffff */
.L_x_3054:
[----:B------:R-:W-:Y:S01]  /*38380*/  BSSY B0, `(.L_x_3264) ;  /* 0x0000006000007945 */ /* 0x000fe20003800000 */
[----:B------:R-:W-:-:S07]  /*38390*/  IMAD.MOV.U32 R15, RZ, RZ, -0x1 ;  /* 0xffffffffff0f7424 */ /* 0x000fce00078e00ff */
[----:B01-3--:R-:W-:Y:S05]  /*383a0*/  WARPSYNC.COLLECTIVE R15, `(.L_x_3265) ;  /* 0x000000000f0c7348 */ /* 0x00bfea0003c00000 */
[----:B------:R-:W-:Y:S02]  /*383b0*/  ELECT P6, UR62, PT ;  /* 0x00000000003e782f */ /* 0x000fe400038c0000 */
[----:B------:R-:W-:Y:S01]  /*383c0*/  MOV R14, UR62 ;  /* 0x0000003e000e7c02 */ /* 0x000fe20008000f00 */
[----:B01-3--:R-:W-:Y:S10]  /*383d0*/  ENDCOLLECTIVE ;  /* 0x000000000000791b */ /* 0x00bff40003800000 */
.L_x_3265:
[----:B------:R-:W-:Y:S05]  /*383e0*/  BSYNC B0 ;  /* 0x0000000000007941 */ /* 0x000fea0003800000 */
.L_x_3264:
[----:B------:R-:W-:Y:S05]  /*383f0*/  BRA `(.L_x_3266) ;  /* 0xffffffa400d07947 */ /* 0x000fea000383ffff */
.L_x_3056:
[----:B-1----:R1:W2:Y:S02]  /*38400*/  SYNCS.PHASECHK.TRANS64.TRYWAIT P1, [R3+URZ+0x38840], R2 ;  /* 0x03884002030075a7 */ /* 0x0022a4000802017f */
[----:B--2---:R-:W-:Y:S05]  /*38410*/  @!P1 NANOSLEEP.SYNCS 0x989680 ;  /* 0x009896800000995d */ /* 0x004fea0003900000 */
[----:B------:R-:W2:Y:S02]  /*38420*/  @!P1 SYNCS.PHASECHK.TRANS64 P1, [R3+URZ+0x38840], R2 ;  /* 0x03884002030095a7 */ /* 0x000ea4000802007f */
[----:B--2---:R-:W-:Y:S05]  /*38430*/  @!P1 BRA `(.L_x_3056) ;  /* 0xfffffffc00f09947 */ /* 0x004fea000383ffff */
[----:B------:R-:W-:Y:S05]  /*38440*/  BRA `(.L_x_3267) ;  /* 0xffffffa400f87947 */ /* 0x000fea000383ffff */
.L_x_3058:
[----:B--2---:R2:W4:Y:S02]  /*38450*/  SYNCS.PHASECHK.TRANS64.TRYWAIT P1, [R23+URZ+0x38840], R0 ;  /* 0x03884000170075a7 */ /* 0x004524000802017f */
[----:B----4-:R-:W-:Y:S05]  /*38460*/  @!P1 NANOSLEEP.SYNCS 0x989680 ;  /* 0x009896800000995d */ /* 0x010fea0003900000 */
[----:B------:R-:W4:Y:S02]  /*38470*/  @!P1 SYNCS.PHASECHK.TRANS64 P1, [R23+URZ+0x38840], R0 ;  /* 0x03884000170095a7 */ /* 0x000f24000802007f */
[----:B----4-:R-:W-:Y:S05]  /*38480*/  @!P1 BRA `(.L_x_3058) ;  /* 0xfffffffc00f09947 */ /* 0x010fea000383ffff */
[----:B------:R-:W-:Y:S05]  /*38490*/  BRA `(.L_x_3268) ;  /* 0xffffffa800047947 */ /* 0x000fea000383ffff */
.L_x_3060:
[----:B----4-:R4:W0:Y:S02]  /*384a0*/  SYNCS.PHASECHK.TRANS64.TRYWAIT P1, [R3+URZ+0x38860], R2 ;  /* 0x03886002030075a7 */ /* 0x010824000802017f */
[----:B0-----:R-:W-:Y:S05]  /*384b0*/  @!P1 NANOSLEEP.SYNCS 0x989680 ;  /* 0x009896800000995d */ /* 0x001fea0003900000 */
[----:B------:R-:W0:Y:S02]  /*384c0*/  @!P1 SYNCS.PHASECHK.TRANS64 P1, [R3+URZ+0x38860], R2 ;  /* 0x03886002030095a7 */ /* 0x000e24000802007f */
[----:B0-----:R-:W-:Y:S05]  /*384d0*/  @!P1 BRA `(.L_x_3060) ;  /* 0xfffffffc00f09947 */ /* 0x001fea000383ffff */
[----:B------:R-:W-:Y:S05]  /*384e0*/  BRA `(.L_x_3269) ;  /* 0xffffffa800007947 */ /* 0x000fea000383ffff */
.L_x_3270:
        /* <DEDUP_REMOVED lines=9> */
.L_x_15978:


//--------------------- .text._ZN7cutlass13device_kernelIN5flash11enable_sm90INS1_16FlashAttnFwdSm90INS1_25CollectiveMainloopFwdSm90ILi2EN4cute5tupleIJNS5_1CILi1EEES8_S8_EEENS6_IJNS7_ILi128EEENS7_ILi96EEENS7_ILi192EEEEEELi192ENS_6half_tEfNS_4arch4Sm90ELb0ELb0ELb1ELb0ELb1ELb0ELb0ELb1ELb1ELb1ELb1ELb0EEENS1_21CollectiveEpilogueFwdINS6_IJSA_SC_SB_EEES9_SE_SG_Li256ELb0ELb1ELb1ELb0EEENS1_19SingleTileSchedulerILb0ELb1ELb1ELi128EEEEEEEEEvNT_6ParamsE --------------------------
	.section	.text._ZN7cutlass13device_kernelIN5flash11enable_sm90INS1_16FlashAttnFwdSm90INS1_25CollectiveMainloopFwdSm90ILi2EN4cute5tupleIJNS5_1CILi1EEES8_S8_EEENS6_IJNS7_ILi128EEENS7_ILi96EEENS7_ILi192EEEEEELi192ENS_6half_tEfNS_4arch4Sm90ELb0ELb0ELb1ELb0ELb1ELb0ELb0ELb1ELb1ELb1ELb1ELb0EEENS1_21CollectiveEpilogueFwdINS6_IJSA_SC_SB_EEES9_SE_SG_Li256ELb0ELb1ELb1ELb0EEENS1_19SingleTileSchedulerILb0ELb1ELb1ELi128EEEEEEEEEvNT_6ParamsE,"ax",@progbits
	.align	128
.text._ZN7cutlass13device_kernelIN5flash11enable_sm90INS1_16FlashAttnFwdSm90INS1_25CollectiveMainloopFwdSm90ILi2EN4cute5tupleIJNS5_1CILi1EEES8_S8_EEENS6_IJNS7_ILi128EEENS7_ILi96EEENS7_ILi192EEEEEELi192ENS_6half_tEfNS_4arch4Sm90ELb0ELb0ELb1ELb0ELb1ELb0ELb0ELb1ELb1ELb1ELb1ELb0EEENS1_21CollectiveEpilogueFwdINS6_IJSA_SC_SB_EEES9_SE_SG_Li256ELb0ELb1ELb1ELb0EEENS1_19SingleTileSchedulerILb0ELb1ELb1ELi128EEEEEEEEEvNT_6ParamsE:
        .type           _ZN7cutlass13device_kernelIN5flash11enable_sm90INS1_16FlashAttnFwdSm90INS1_25CollectiveMainloopFwdSm90ILi2EN4cute5tupleIJNS5_1CILi1EEES8_S8_EEENS6_IJNS7_ILi128EEENS7_ILi96EEENS7_ILi192EEEEEELi192ENS_6half_tEfNS_4arch4Sm90ELb0ELb0ELb1ELb0ELb1ELb0ELb0ELb1ELb1ELb1ELb1ELb0EEENS1_21CollectiveEpilogueFwdINS6_IJSA_SC_SB_EEES9_SE_SG_Li256ELb0ELb1ELb1ELb0EEENS1_19SingleTileSchedulerILb0ELb1ELb1ELi128EEEEEEEEEvNT_6ParamsE,@function
        .size           _ZN7cutlass13device_kernelIN5flash11enable_sm90INS1_16FlashAttnFwdSm90INS1_25CollectiveMainloopFwdSm90ILi2EN4cute5tupleIJNS5_1CILi1EEES8_S8_EEENS6_IJNS7_ILi128EEENS7_ILi96EEENS7_ILi192EEEEEELi192ENS_6half_tEfNS_4arch4Sm90ELb0ELb0ELb1ELb0ELb1ELb0ELb0ELb1ELb1ELb1ELb1ELb0EEENS1_21CollectiveEpilogueFwdINS6_IJSA_SC_SB_EEES9_SE_SG_Li256ELb0ELb1ELb1ELb0EEENS1_19SingleTileSchedulerILb0ELb1ELb1ELi128EEEEEEEEEvNT_6ParamsE,(.L_x_15979 - _ZN7cutlass13device_kernelIN5flash11enable_sm90INS1_16FlashAttnFwdSm90INS1_25CollectiveMainloopFwdSm90ILi2EN4cute5tupleIJNS5_1CILi1EEES8_S8_EEENS6_IJNS7_ILi128EEENS7_ILi96EEENS7_ILi192EEEEEELi192ENS_6half_tEfNS_4arch4Sm90ELb0ELb0ELb1ELb0ELb1ELb0ELb0ELb1ELb1ELb1ELb1ELb0EEENS1_21CollectiveEpilogueFwdINS6_IJSA_SC_SB_EEES9_SE_SG_Li256ELb0ELb1ELb1ELb0EEENS1_19SingleTileSchedulerILb0ELb1ELb1ELi128EEEEEEEEEvNT_6ParamsE)
        .other          _ZN7cutlass13device_kernelIN5flash11enable_sm90INS1_16FlashAttnFwdSm90INS1_25CollectiveMainloopFwdSm90ILi2EN4cute5tupleIJNS5_1CILi1EEES8_S8_EEENS6_IJNS7_ILi128EEENS7_ILi96EEENS7_ILi192EEEEEELi192ENS_6half_tEfNS_4arch4Sm90ELb0ELb0ELb1ELb0ELb1ELb0ELb0ELb1ELb1ELb1ELb1ELb0EEENS1_21CollectiveEpilogueFwdINS6_IJSA_SC_SB_EEES9_SE_SG_Li256ELb0ELb1ELb1ELb0EEENS1_19SingleTileSchedulerILb0ELb1ELb1ELi128EEEEEEEEEvNT_6ParamsE,@"STO_CUDA_ENTRY STV_DEFAULT"
_ZN7cutlass13device_kernelIN5flash11enable_sm90INS1_16FlashAttnFwdSm90INS1_25CollectiveMainloopFwdSm90ILi2EN4cute5tupleIJNS5_1CILi1EEES8_S8_EEENS6_IJNS7_ILi128EEENS7_ILi96EEENS7_ILi192EEEEEELi192ENS_6half_tEfNS_4arch4Sm90ELb0ELb0ELb1ELb0ELb1ELb0ELb0ELb1ELb1ELb1ELb1ELb0EEENS1_21CollectiveEpilogueFwdINS6_IJSA_SC_SB_EEES9_SE_SG_Li256ELb0ELb1ELb1ELb0EEENS1_19SingleTileSchedulerILb0ELb1ELb1ELi128EEEEEEEEEvNT_6ParamsE:
        /* <DEDUP_REMOVED lines=45> */
.L_x_3271:
        /* <DEDUP_REMOVED lines=22> */
.L_x_3272:
        /* <DEDUP_REMOVED lines=18> */
.L_x_3273:
        /* <DEDUP_REMOVED lines=22> */
.L_x_3274:
        /* <DEDUP_REMOVED lines=23> */
.L_x_3275:
        /* <DEDUP_REMOVED lines=11> */
.L_x_3278:
        /* <DEDUP_REMOVED lines=16> */
[----:B------:R-:W-:-:S02]  /*09d0*/  MOV R17, UR10 ;  /* 0x0000000a00117c02 */ /* 0x000fc40008000f00 */
        /* <DEDUP_REMOVED lines=22> */
[----:B------:R-:W-:Y:S01]  /*0b40*/  IMAD.U32 R3, RZ, RZ, UR7 ;  /* 0x00000007ff037e24 */ /* 0x000fe2000f8e00ff */
[----:B------:R-:W-:-:S04]  /*0b50*/  UIADD3 UR8, UR6, -0x1, UR7 ;  /* 0xffffffff06087890 */ /* 0x000fc8000fffe007 */
        /* <DEDUP_REMOVED lines=30> */
.L_x_3280:
[----:B------:R-:W-:Y:S02]  /*0d40*/  UIMAD UR5, UR9, UR4, URZ ;  /* 0x00000004090572a4 */ /* 0x000fe4000f8e023f */
[----:B------:R-:W-:Y:S01]  /*0d50*/  IMAD.U32 R3, RZ, RZ, UR4 ;  /* 0x00000004ff037e24 */ /* 0x000fe2000f8e00ff */
[----:B------:R-:W-:Y:S01]  /*0d60*/  MOV R0, UR6 ;  /* 0x0000000600007c02 */ /* 0x000fe20008000f00 */
[----:B0-----:R-:W-:Y:S01]  /*0d70*/  IMAD.MOV.U32 R2, RZ, RZ, RZ ;  /* 0x000000ffff027224 */ /* 0x001fe200078e00ff */
[----:B------:R-:W-:Y:S02]  /*0d80*/  IADD3 R18, R25, -0x80, RZ ;  /* 0xffffff8019127810 */ /* 0x000fe40007ffe0ff */
[----:B------:R-:W-:Y:S02]  /*0d90*/  CS2R R118, SRZ ;  /* 0x0000000000767805 */ /* 0x000fe4000001ff00 */
[----:B------:R-:W-:Y:S01]  /*0da0*/  VIADDMNMX R0, R3, UR5, R0, PT ;  /* 0x0000000503007c46 */ /* 0x000fe2000b800100 */
[----:B------:R-:W-:Y:S01]  /*0db0*/  IMAD.U32 R16, RZ, RZ, UR5 ;  /* 0x00000005ff107e24 */ /* 0x000fe2000f8e00ff */
[----:B------:R-:W-:-:S02]  /*0dc0*/  PLOP3.LUT P0, PT, PT, PT, PT, 0x80, 0x0 ;  /* 0x000000000000781c */ /* 0x000fc40003f0f070 */
[----:B------:R-:W-:Y:S02]  /*0dd0*/  CS2R R116, SRZ ;  /* 0x0000000000747805 */ /* 0x000fe4000001ff00 */
[----:B------:R-:W-:Y:S01]  /*0de0*/  R2UR UR39, R0 ;  /* 0x00000000002772ca */ /* 0x000fe200000e0000 */
[----:B------:R-:W-:Y:S01]  /*0df0*/  IMAD.MOV.U32 R0, RZ, RZ, RZ ;  /* 0x000000ffff007224 */ /* 0x000fe200078e00ff */
        /* <DEDUP_REMOVED lines=11> */
[----:B------:R-:W-:Y:S01]  /*0eb0*/  UISETP.GT.AND UP0, UPT, UR39, UR5, UPT ;  /* 0x000000052700728c */ /* 0x000fe2000bf04270 */
[----:B------:R-:W-:Y:S02]  /*0ec0*/  CS2R R92, SRZ ;  /* 0x00000000005c7805 */ /* 0x000fe4000001ff00 */
[----:B------:R-:W-:Y:S02]  /*0ed0*/  CS2R R90, SRZ ;  /* 0x00000000005a7805 */ /* 0x000fe4000001ff00 */
[----:B------:R-:W-:Y:S02]  /*0ee0*/  CS2R R88, SRZ ;  /* 0x0000000000587805 */ /* 0x000fe4000001ff00 */
[----:B------:R-:W-:Y:S02]  /*0ef0*/  CS2R R86, SRZ ;  /* 0x0000000000567805 */ /* 0x000fe4000001ff00 */
[----:B------:R-:W-:-:S02]  /*0f00*/  CS2R R84, SRZ ;  /* 0x0000000000547805 */ /* 0x000fc4000001ff00 */
[----:B------:R-:W-:Y:S02]  /*0f10*/  PLOP3.LUT P1, PT, PT, PT, UP0, 0x80, 0x0 ;  /* 0x000000000000781c */ /* 0x000fe40003f2f008 */
        /* <DEDUP_REMOVED lines=38> */
[----:B------:R-:W-:-:S04]  /*1180*/  UIADD3 UR6, UR38, 0x12400, URZ ;  /* 0x0001240026067890 */ /* 0x000fc8000fffe03f */
        /* <DEDUP_REMOVED lines=26> */
.L_x_3282:
[----:B------:R-:W-:-:S04]  /*1330*/  SHF.L.U32 R0, RZ, 0x1f, RZ ;  /* 0x0000001fff007819 */ /* 0x000fc800000006ff */
[----:B------:R-:W0:Y:S02]  /*1340*/  SYNCS.PHASECHK.TRANS64.TRYWAIT P0, [UR38+0x30800], R0 ;  /* 0x03080000ff0075a7 */ /* 0x000e240008000166 */
[----:B0-----:R-:W-:Y:S05]  /*1350*/  @!P0 BRA `(.L_x_3283) ;  /* 0x000000b800b48947 */ /* 0x001fea0003800000 */
.L_x_3356:
[----:B------:R-:W2:Y:S02]  /*1360*/  LDL R2, [R1+0x4] ;  /* 0x0000040001027983 */ /* 0x000ea40000100800 */
[----:B--2---:R-:W-:-:S13]  /*1370*/  R2UR UR4, R2 ;  /* 0x00000000020472ca */ /* 0x004fda00000e0000 */
[----:B------:R-:W-:-:S06]  /*1380*/  ULOP3.LUT UR4, UR4, 0x1, URZ, 0xfc, !UPT ;  /* 0x0000000104047892 */ /* 0x000fcc000f8efc3f */
[----:B------:R-:W-:-:S04]  /*1390*/  MOV R2, UR4 ;  /* 0x0000000400027c02 */ /* 0x000fc80008000f00 */
[----:B------:R-:W-:-:S13]  /*13a0*/  ISETP.NE.AND P0, PT, R2, 0x3, PT ;  /* 0x000000030200780c */ /* 0x000fda0003f05270 */
[----:B------:R-:W-:Y:S05]  /*13b0*/  @!P0 BRA `(.L_x_3284) ;  /* 0x0000000000048947 */ /* 0x000fea0003800000 */
[----:B------:R-:W-:Y:S01]  /*13c0*/  BPT.TRAP 0x1 ;  /* 0x000000040000795c */ /* 0x000fe20000300000 */
.L_x_3284:
[----:B------:R1:W2:Y:S01]  /*13d0*/  SYNCS.PHASECHK.TRANS64.TRYWAIT P1, [UR38+0x30830], R0 ;  /* 0x03083000ff0075a7 */ /* 0x0002a20008020166 */
[----:B------:R-:W-:Y:S05]  /*13e0*/  @!P0 BRA `(.L_x_3285) ;  /* 0x0000000000048947 */ /* 0x000fea0003800000 */
[----:B------:R-:W-:Y:S01]  /*13f0*/  BPT.TRAP 0x1 ;  /* 0x000000040000795c */ /* 0x000fe20000300000 */
.L_x_3285:
[----:B------:R-:W-:Y:S02]  /*1400*/  IMAD.U32 R6, RZ, RZ, UR40 ;  /* 0x00000028ff067e24 */ /* 0x000fe4000f8e00ff */
[----:B------:R-:W-:Y:S01]  /*1410*/  IMAD.MOV.U32 R2, RZ, RZ, RZ ;  /* 0x000000ffff027224 */ /* 0x000fe200078e00ff */
[----:B--2---:R-:W-:Y:S06]  /*1420*/  @P1 BRA `(.L_x_3286) ;  /* 0x0000000000081947 */ /* 0x004fec0003800000 */
[----:B------:R-:W2:Y:S02]  /*1430*/  SYNCS.PHASECHK.TRANS64.TRYWAIT P1, [UR38+0x30830], R0 ;  /* 0x03083000ff0075a7 */ /* 0x000ea40008020166 */
[----:B--2---:R-:W-:Y:S05]  /*1440*/  @!P1 BRA `(.L_x_3287) ;  /* 0x000000b800909947 */ /* 0x004fea0003800000 */
.L_x_3286:
[----:B------:R-:W-:Y:S05]  /*1450*/  WARPSYNC.ALL ;  /* 0x0000000000007948 */ /* 0x000fea0003800000 */
[----:B------:R-:W-:Y:S01]  /*1460*/  MOV R119, RZ ;  /* 0x000000ff00777202 */ /* 0x000fe20000000f00 */
[----:B------:R-:W-:Y:S01]  /*1470*/  IMAD.MOV.U32 R7, RZ, RZ, 0x40000040 ;  /* 0x40000040ff077424 */ /* 0x000fe200078e00ff */
[----:B------:R-:W-:Y:S01]  /*1480*/  LOP3.LUT R6, R6, 0x10000, RZ, 0xfc, !PT ;  /* 0x0001000006067812 */ /* 0x000fe200078efcff */
[----:B------:R-:W-:-:S03]  /*1490*/  UIADD3 UR4, UR38, 0x1e400, URZ ;  /* 0x0001e40026047890 */ /* 0x000fc6000fffe03f */
[C---:B------:R-:W-:Y:S01]  /*14a0*/  R2UR UR56, R6.reuse ;  /* 0x00000000063872ca */ /* 0x040fe200000e0000 */
[----:B------:R-:W-:Y:S01]  /*14b0*/  WARPGROUP.ARRIVE ;  /* 0x00000000000079c5 */ /* 0x000fe20000000000 */
[----:B------:R-:W-:Y:S01]  /*14c0*/  R2UR UR57, R7 ;  /* 0x00000000073972ca */ /* 0x000fe200000e0000 */
[----:B------:R-:W-:Y:S01]  /*14d0*/  USHF.R.U32.HI UR4, URZ, 0x4, UR4 ;  /* 0x000000043f047899 */ /* 0x000fe20008011604 */
[----:B------:R-:W-:Y:S01]  /*14e0*/  R2UR UR10, R6 ;  /* 0x00000000060a72ca */ /* 0x000fe200000e0000 */
[----:B------:R-:W-:Y:S01]  /*14f0*/  UMOV UR59, 0x40000040 ;  /* 0x40000040003b7882 */ /* 0x000fe20000000000 */
[----:B------:R-:W-:Y:S01]  /*1500*/  UMOV UR9, 0x40000040 ;  /* 0x4000004000097882 */ /* 0x000fe20000000000 */
[----:B------:R-:W-:Y:S01]  /*1510*/  ULOP3.LUT UR4, UR4, 0x3fff, URZ, 0xc0, !UPT ;  /* 0x00003fff04047892 */ /* 0x000fe2000f8ec03f */
[----:B------:R-:W-:Y:S01]  /*1520*/  UMOV UR5, UR9 ;  /* 0x0000000900057c82 */ /* 0x000fe20008000000 */
[----:B------:R-:W-:Y:S02]  /*1530*/  UMOV UR7, 0x40000040 ;  /* 0x4000004000077882 */ /* 0x000fe40000000000 */
[----:B------:R-:W-:Y:S01]  /*1540*/  ULOP3.LUT UR58, UR4, 0x10000, URZ, 0xfc, !UPT ;  /* 0x00010000043a7892 */ /* 0x000fe2000f8efc3f */
[----:B------:R-:W-:Y:S01]  /*1550*/  UMOV UR13, 0x40000040 ;  /* 0x40000040000d7882 */ /* 0x000fe20000000000 */
[----:B------:R-:W-:-:S02]  /*1560*/  UMOV UR15, 0x40000040 ;  /* 0x40000040000f7882 */ /* 0x000fc40000000000 */
[----:B------:R-:W-:Y:S02]  /*1570*/  UIADD3 UR6, UR58, 0x2, URZ ;  /* 0x000000023a067890 */ /* 0x000fe4000fffe03f */
[----:B------:R-:W-:Y:S02]  /*1580*/  UIADD3 UR8, UR10, 0x2, URZ ;  /* 0x000000020a087890 */ /* 0x000fe4000fffe03f */
[----:B------:R-:W-:Y:S01]  /*1590*/  UIADD3 UR12, UR10, 0x4, URZ ;  /* 0x000000040a0c7890 */ /* 0x000fe2000fffe03f */
[----:B------:R-:W-:Y:S01]  /*15a0*/  HGMMA.64x96x16.F32 R24, gdesc[UR56], RZ, !UPT, gsb0 ;  /* 0x01600000381879f0 */ /* 0x000fe2000c0008ff */
[----:B------:R-:W-:Y:S02]  /*15b0*/  UIADD3 UR14, UR58, 0x4, URZ ;  /* 0x000000043a0e7890 */ /* 0x000fe4000fffe03f */
[----:B------:R-:W-:Y:S01]  /*15c0*/  UIADD3 UR16, UR10, 0x6, URZ ;  /* 0x000000060a107890 */ /* 0x000fe2000fffe03f */
[----:B------:R-:W-:Y:S01]  /*15d0*/  UMOV UR4, UR8 ;  /* 0x0000000800047c82 */ /* 0x000fe20008000000 */
        /* <DEDUP_REMOVED lines=27> */
[----:B------:R-:W-:Y:S01]  /*1790*/  HGMMA.64x96x16.F32 R24, gdesc[UR4], R24, gsb0 ;  /* 0x01600000041879f0 */ /* 0x000fe20008000818 */
[----:B------:R-:W-:Y:S01]  /*17a0*/  UIADD3 UR6, UR58, 0x306, URZ ;  /* 0x000003063a067890 */ /* 0x000fe2000fffe03f */
[----:B------:R-:W-:Y:S01]  /*17b0*/  UMOV UR4, UR32 ;  /* 0x0000002000047c82 */ /* 0x000fe20008000000 */
[----:B------:R-:W-:Y:S01]  /*17c0*/  UMOV UR5, UR33 ;  /* 0x0000002100057c82 */ /* 0x000fe20008000000 */
[----:B------:R-:W-:Y:S01]  /*17d0*/  UMOV UR7, 0x40000040 ;  /* 0x4000004000077882 */ /* 0x000fe20000000000 */
[----:B------:R-:W-:Y:S02]  /*17e0*/  WARPGROUP.DEPBAR.LE gsb0, 0x0 ;  /* 0x00008000000079c5 */ /* 0x000fe40000010000 */
[----:B------:R-:W-:-:S06]  /*17f0*/  WARPGROUP.ARRIVE ;  /* 0x00000000000079c5 */ /* 0x000fcc0000000000 */
[----:B------:R-:W-:Y:S03]  /*1800*/  HGMMA.64x96x16.F32 R24, gdesc[UR12], R24, gsb0 ;  /* 0x016000000c1879f0 */ /* 0x000fe60008000818 */
        /* <DEDUP_REMOVED lines=44> */
[----:B------:R-:W-:Y:S05]  /*1ad0*/  @!P0 BRA `(.L_x_3288) ;  /* 0x0000000000048947 */ /* 0x000fea0003800000 */
[----:B------:R-:W-:Y:S01]  /*1ae0*/  BPT.TRAP 0x1 ;  /* 0x000000040000795c */ /* 0x000fe20000300000 */
.L_x_3288:
[----:B------:R-:W-:Y:S01]  /*1af0*/  LOP3.LUT R19, R19, 0xffffff80, RZ, 0xc0, !PT ;  /* 0xffffff8013137812 */ /* 0x000fe200078ec0ff */
[----:B------:R-:W-:Y:S01]  /*1b00*/  ULDC UR4, c[0x0][0x9d8] ;  /* 0x0002760000047ab9 */ /* 0x000fe20000000800 */
[----:B0-----:R-:W-:Y:S02]  /*1b10*/  IMAD.MOV.U32 R3, RZ, RZ, -0x2 ;  /* 0xfffffffeff037424 */ /* 0x001fe400078e00ff */
[----:B------:R-:W-:Y:S01]  /*1b20*/  FMUL.FTZ R26, R26, UR4 ;  /* 0x000000041a1a7c20 */ /* 0x000fe20008410000 */
[----:B------:R-:W-:Y:S01]  /*1b30*/  FMUL.FTZ R27, R27, UR4 ;  /* 0x000000041b1b7c20 */ /* 0x000fe20008410000 */
[----:B------:R-:W-:Y:S02]  /*1b40*/  IMAD.IADD R19, R18, 0x1, -R19 ;  /* 0x0000000112137824 */ /* 0x000fe400078e0a13 */
[----:B------:R-:W-:Y:S01]  /*1b50*/  FMUL.FTZ R30, R30, UR4 ;  /* 0x000000041e1e7c20 */ /* 0x000fe20008410000 */
[----:B------:R-:W-:Y:S01]  /*1b60*/  FMUL.FTZ R31, R31, UR4 ;  /* 0x000000041f1f7c20 */ /* 0x000fe20008410000 */
[----:B------:R-:W-:Y:S01]  /*1b70*/  FMUL.FTZ R34, R34, UR4 ;  /* 0x0000000422227c20 */ /* 0x000fe20008410000 */
[----:B------:R-:W0:Y:S01]  /*1b80*/  MUFU.TANH R26, R26 ;  /* 0x0000001a001a7308 */ /* 0x000e220000002400 */
[----:B-1----:R-:W-:Y:S01]  /*1b90*/  SHF.R.S32.HI R0, RZ, 0x1f, R19 ;  /* 0x0000001fff007819 */ /* 0x002fe20000011413 */
        /* <DEDUP_REMOVED lines=11> */
[----:B------:R-:W-:Y:S01]  /*1c50*/  IADD3 R0, R19, -R0, RZ ;  /* 0x8000000013007210 */ /* 0x000fe20007ffe0ff */
[----:B------:R-:W-:Y:S01]  /*1c60*/  FMUL.FTZ R32, R32, UR4 ;  /* 0x0000000420207c20 */ /* 0x000fe20008410000 */
[----:B------:R-:W-:Y:S01]  /*1c70*/  FMUL.FTZ R43, R43, UR4 ;  /* 0x000000042b2b7c20 */ /* 0x000fe20008410000 */
[----:B------:R-:W2:Y:S01]  /*1c80*/  MUFU.TANH R30, R30 ;  /* 0x0000001e001e7308 */ /* 0x000ea20000002400 */
[----:B------:R-:W-:Y:S01]  /*1c90*/  FMUL.FTZ R33, R33, UR4 ;  /* 0x0000000421217c20 */ /* 0x000fe20008410000 */
[----:B------:R-:W-:-:S02]  /*1ca0*/  IMAD R0, R0, R3, 0x60 ;  /* 0x0000006000007424 */ /* 0x000fc400078e0203 */
[----:B------:R-:W-:Y:S01]  /*1cb0*/  FMUL.FTZ R46, R46, UR4 ;  /* 0x000000042e2e7c20 */ /* 0x000fe20008410000 */
[----:B------:R-:W-:Y:S02]  /*1cc0*/  IMAD.U32 R3, RZ, RZ, UR39 ;  /* 0x00000027ff037e24 */ /* 0x000fe4000f8e00ff */
[----:B------:R-:W-:Y:S01]  /*1cd0*/  FMUL.FTZ R36, R36, UR4 ;  /* 0x0000000424247c20 */ /* 0x000fe20008410000 */
[----:B------:R-:W-:Y:S01]  /*1ce0*/  FMUL.FTZ R47, R47, UR4 ;  /* 0x000000042f2f7c20 */ /* 0x000fe20008410000 */
[----:B------:R-:W-:Y:S01]  /*1cf0*/  IADD3 R0, R0, UR42, RZ ;  /* 0x0000002a00007c10 */ /* 0x000fe2000fffe0ff */
[----:B------:R-:W3:Y:S01]  /*1d00*/  MUFU.TANH R31, R31 ;  /* 0x0000001f001f7308 */ /* 0x000ee20000002400 */
[----:B------:R-:W-:Y:S01]  /*1d10*/  FMUL.FTZ R37, R37, UR4 ;  /* 0x0000000425257c20 */ /* 0x000fe20008410000 */
[----:B------:R-:W-:Y:S01]  /*1d20*/  FMUL.FTZ R50, R50, UR4 ;  /* 0x0000000432327c20 */ /* 0x000fe20008410000 */
[----:B------:R-:W-:Y:S01]  /*1d30*/  FMUL.FTZ R40, R40, UR4 ;  /* 0x0000000428287c20 */ /* 0x000fe20008410000 */
[----:B------:R-:W-:-:S02]  /*1d40*/  IMAD R0, R3, -0x60, R0 ;  /* 0xffffffa003007824 */ /* 0x000fc400078e0200 */
[----:B------:R-:W-:Y:S01]  /*1d50*/  FMUL.FTZ R51, R51, UR4 ;  /* 0x0000000433337c20 */ /* 0x000fe20008410000 */
[----:B------:R-:W-:Y:S01]  /*1d60*/  FMUL.FTZ R41, R41, UR4 ;  /* 0x0000000429297c20 */ /* 0x000fe20008410000 */
[----:B------:R-:W-:Y:S01]  /*1d70*/  FMUL.FTZ R54, R54, UR4 ;  /* 0x0000000436367c20 */ /* 0x000fe20008410000 */
[----:B------:R-:W4:Y:S01]  /*1d80*/  MUFU.TANH R34, R34 ;  /* 0x0000002200227308 */ /* 0x000f220000002400 */
[----:B------:R-:W-:Y:S01]  /*1d90*/  ISETP.GT.AND P6, PT, R0, RZ, PT ;  /* 0x000000ff0000720c */ /* 0x000fe20003fc4270 */
[----:B------:R-:W-:Y:S01]  /*1da0*/  FMUL.FTZ R44, R44, UR4 ;  /* 0x000000042c2c7c20 */ /* 0x000fe20008410000 */
[C---:B------:R-:W-:Y:S01]  /*1db0*/  ISETP.GT.AND P5, PT, R0.reuse, 0x1, PT ;  /* 0x000000010000780c */ /* 0x040fe20003fa4270 */
[----:B------:R-:W-:Y:S01]  /*1dc0*/  FMUL.FTZ R55, R55, UR4 ;  /* 0x0000000437377c20 */ /* 0x000fe20008410000 */
[----:B------:R-:W-:Y:S01]  /*1dd0*/  ISETP.GT.AND P4, PT, R0, 0x8, PT ;  /* 0x000000080000780c */ /* 0x000fe20003f84270 */
[----:B------:R-:W-:Y:S01]  /*1de0*/  FMUL.FTZ R45, R45, UR4 ;  /* 0x000000042d2d7c20 */ /* 0x000fe20008410000 */
[----:B0-----:R-:W-:Y:S01]  /*1df0*/  FSEL R3, R26, -INF , P6 ;  /* 0xff8000001a037808 */ /* 0x001fe20003000000 */
[----:B------:R-:W0:Y:S01]  /*1e00*/  MUFU.TANH R24, R24 ;  /* 0x0000001800187308 */ /* 0x000e220000002400 */
[----:B-1----:R-:W-:Y:S01]  /*1e10*/  FSEL R27, R27, -INF , P5 ;  /* 0xff8000001b1b7808 */ /* 0x002fe20002800000 */
[----:B------:R-:W-:Y:S01]  /*1e20*/  FMUL.FTZ R58, R58, UR4 ;  /* 0x000000043a3a7c20 */ /* 0x000fe20008410000 */
[----:B------:R-:W-:Y:S01]  /*1e30*/  ISETP.GT.AND P3, PT, R0, 0x9, PT ;  /* 0x000000090000780c */ /* 0x000fe20003f64270 */
[----:B------:R-:W-:Y:S01]  /*1e40*/  FMUL.FTZ R48, R48, UR4 ;  /* 0x0000000430307c20 */ /* 0x000fe20008410000 */
[----:B--2---:R-:W-:Y:S01]  /*1e50*/  FSEL R9, R30, -INF , P4 ;  /* 0xff8000001e097808 */ /* 0x004fe20002000000 */
[----:B------:R-:W-:Y:S01]  /*1e60*/  FMUL.FTZ R59, R59, UR4 ;  /* 0x000000043b3b7c20 */ /* 0x000fe20008410000 */
[----:B------:R-:W-:Y:S01]  /*1e70*/  FMNMX.FTZ R4, R3, R27, !PT ;  /* 0x0000001b03047209 */ /* 0x000fe20007810000 */
[----:B------:R-:W1:Y:S01]  /*1e80*/  MUFU.TANH R35, R35 ;  /* 0x0000002300237308 */ /* 0x000e620000002400 */
[----:B------:R-:W-:Y:S01]  /*1e90*/  ISETP.GT.AND P2, PT, R0, 0x10, PT ;  /* 0x000000100000780c */ /* 0x000fe20003f44270 */
[----:B------:R-:W-:Y:S01]  /*1ea0*/  FMUL.FTZ R49, R49, UR4 ;  /* 0x0000000431317c20 */ /* 0x000fe20008410000 */
[----:B---3--:R-:W-:Y:S01]  /*1eb0*/  FSEL R31, R31, -INF , P3 ;  /* 0xff8000001f1f7808 */ /* 0x008fe20001800000 */
[----:B------:R-:W-:Y:S01]  /*1ec0*/  FMUL.FTZ R62, R62, UR4 ;  /* 0x000000043e3e7c20 */ /* 0x000fe20008410000 */
[----:B------:R-:W-:Y:S01]  /*1ed0*/  FMNMX.FTZ R4, R9, R4, !PT ;  /* 0x0000000409047209 */ /* 0x000fe20007810000 */
[----:B------:R-:W-:Y:S01]  /*1ee0*/  FMUL.FTZ R52, R52, UR4 ;  /* 0x0000000434347c20 */ /* 0x000fe20008410000 */
[----:B------:R-:W-:Y:S01]  /*1ef0*/  ISETP.GT.AND P1, PT, R0, 0x11, PT ;  /* 0x000000110000780c */ /* 0x000fe20003f24270 */
[----:B------:R-:W2:Y:S01]  /*1f00*/  MUFU.TANH R25, R25 ;  /* 0x0000001900197308 */ /* 0x000ea20000002400 */
[----:B----4-:R-:W-:Y:S01]  /*1f10*/  FSEL R19, R34, -INF , P2 ;  /* 0xff80000022137808 */ /* 0x010fe20001000000 */
[----:B------:R-:W-:Y:S01]  /*1f20*/  FMUL.FTZ R63, R63, UR4 ;  /* 0x000000043f3f7c20 */ /* 0x000fe20008410000 */
[----:B------:R-:W-:Y:S01]  /*1f30*/  FMNMX.FTZ R4, R31, R4, !PT ;  /* 0x000000041f047209 */ /* 0x000fe20007810000 */
[----:B------:R-:W-:Y:S01]  /*1f40*/  FMUL.FTZ R53, R53, UR4 ;  /* 0x0000000435357c20 */ /* 0x000fe20008410000 */
[----:B0-----:R-:W-:Y:S01]  /*1f50*/  FSEL R11, R24, -INF , P6 ;  /* 0xff800000180b7808 */ /* 0x001fe20003000000 */
[----:B------:R-:W-:Y:S01]  /*1f60*/  FMUL.FTZ R66, R66, UR4 ;  /* 0x0000000442427c20 */ /* 0x000fe20008410000 */
[----:B------:R-:W-:Y:S01]  /*1f70*/  ISETP.GT.AND P6, PT, R0, 0x18, PT ;  /* 0x000000180000780c */ /* 0x000fe20003fc4270 */
[----:B------:R-:W0:Y:S01]  /*1f80*/  MUFU.TANH R38, R38 ;  /* 0x0000002600267308 */ /* 0x000e220000002400 */
[----:B-1----:R-:W-:Y:S01]  /*1f90*/  FSEL R35, R35, -INF , P1 ;  /* 0xff80000023237808 */ /* 0x002fe20000800000 */
[----:B------:R-:W-:Y:S01]  /*1fa0*/  FMUL.FTZ R56, R56, UR4 ;  /* 0x0000000438387c20 */ /* 0x000fe20008410000 */
[----:B------:R-:W-:Y:S01]  /*1fb0*/  FMNMX.FTZ R4, R19, R4, !PT ;  /* 0x0000000413047209 */ /* 0x000fe20007810000 */
[----:B------:R-:W-:Y:S01]  /*1fc0*/  FMUL.FTZ R67, R67, UR4 ;  /* 0x0000000443437c20 */ /* 0x000fe20008410000 */
[----:B------:R-:W-:Y:S01]  /*1fd0*/  FMUL.FTZ R57, R57, UR4 ;  /* 0x0000000439397c20 */ /* 0x000fe20008410000 */
[----:B------:R-:W-:Y:S01]  /*1fe0*/  FMUL.FTZ R70, R70, UR4 ;  /* 0x0000000446467c20 */ /* 0x000fe20008410000 */
[----:B------:R-:W-:Y:S01]  /*1ff0*/  FMNMX.FTZ R4, R35, R4, !PT ;  /* 0x0000000423047209 */ /* 0x000fe20007810000 */
[----:B------:R-:W1:Y:S01]  /*2000*/  MUFU.TANH R28, R28 ;  /* 0x0000001c001c7308 */ /* 0x000e620000002400 */
[----:B--2---:R-:W-:Y:S01]  /*2010*/  FSEL R25, R25, -INF , P5 ;  /* 0xff80000019197808 */ /* 0x004fe20002800000 */
[----:B------:R-:W-:Y:S01]  /*2020*/  FMUL.FTZ R71, R71, UR4 ;  /* 0x0000000447477c20 */ /* 0x000fe20008410000 */
[----:B------:R-:W-:Y:S01]  /*2030*/  ISETP.GT.AND P5, PT, R0, 0x19, PT ;  /* 0x000000190000780c */ /* 0x000fe20003fa4270 */
[----:B------:R-:W-:Y:S01]  /*2040*/  FMUL.FTZ R60, R60, UR4 ;  /* 0x000000043c3c7c20 */ /* 0x000fe20008410000 */
[----:B------:R-:W-:Y:S01]  /*2050*/  ULDC UR5, c[0x0][0x988] ;  /* 0x0002620000057ab9 */ /* 0x000fe20000000800 */
[----:B------:R-:W-:Y:S01]  /*2060*/  FMUL.FTZ R61, R61, UR4 ;  /* 0x000000043d3d7c20 */ /* 0x000fe20008410000 */
[----:B------:R-:W-:Y:S01]  /*2070*/  P2R R12, PR, RZ, 0x1 ;  /* 0x00000001ff0c7803 */ /* 0x000fe20000000000 */
[----:B------:R-:W2:Y:S01]  /*2080*/  MUFU.TANH R39, R39 ;  /* 0x0000002700277308 */ /* 0x000ea20000002400 */
[----:B0-----:R-:W-:Y:S01]  /*2090*/  FSEL R23, R38, -INF , P6 ;  /* 0xff80000026177808 */ /* 0x001fe20003000000 */
[----:B------:R-:W-:Y:S01]  /*20a0*/  FMUL.FTZ R64, R64, UR4 ;  /* 0x0000000440407c20 */ /* 0x000fe20008410000 */
[----:B------:R-:W-:Y:S01]  /*20b0*/  FMUL.FTZ R65, R65, UR4 ;  /* 0x0000000441417c20 */ /* 0x000fe20008410000 */
[----:B------:R-:W-:Y:S01]  /*20c0*/  FMUL.FTZ R68, R68, UR4 ;  /* 0x0000000444447c20 */ /* 0x000fe20008410000 */
[----:B------:R-:W-:Y:S01]  /*20d0*/  FMNMX.FTZ R4, R23, R4, !PT ;  /* 0x0000000417047209 */ /* 0x000fe20007810000 */
[----:B------:R-:W-:Y:S01]  /*20e0*/  FMUL.FTZ R69, R69, UR4 ;  /* 0x0000000445457c20 */ /* 0x000fe20008410000 */
[----:B------:R-:W0:Y:S01]  /*20f0*/  S2UR UR7, SR_CgaCtaId ;  /* 0x00000000000779c3 */ /* 0x000e220000008800 */
[----:B------:R-:W3:Y:S01]  /*2100*/  MUFU.TANH R29, R29 ;  /* 0x0000001d001d7308 */ /* 0x000ee20000002400 */
[----:B-1----:R-:W-:Y:S01]  /*2110*/  FSEL R13, R28, -INF , P4 ;  /* 0xff8000001c0d7808 */ /* 0x002fe20002000000 */
[----:B------:R-:W-:Y:S01]  /*2120*/  UIADD3 UR59, UR39, -0x2, URZ ;  /* 0xfffffffe273b7890 */ /* 0x000fe2000fffe03f */
[----:B------:R-:W-:Y:S01]  /*2130*/  ISETP.GT.AND P4, PT, R0, 0x20, PT ;  /* 0x000000200000780c */ /* 0x000fe20003f84270 */
[----:B------:R-:W-:Y:S01]  /*2140*/  UIADD3 UR4, UR38, 0x30840, URZ ;  /* 0x0003084026047890 */ /* 0x000fe2000fffe03f */
[----:B------:R-:W-:Y:S01]  /*2150*/  R2UR UR6, R16 ;  /* 0x00000000100672ca */ /* 0x000fe200000e0000 */
[----:B------:R-:W-:Y:S01]  /*2160*/  UMOV UR39, URZ ;  /* 0x0000003f00277c82 */ /* 0x000fe20008000000 */
[--C-:B------:R-:W-:Y:S01]  /*2170*/  IMAD.MOV.U32 R118, RZ, RZ, R119.reuse ;  /* 0x000000ffff767224 */ /* 0x100fe200078e0077 */
        /* <DEDUP_REMOVED lines=9> */
[----:B---3--:R-:W-:Y:S01]  /*2210*/  FSEL R29, R29, -INF , P3 ;  /* 0xff8000001d1d7808 */ /* 0x008fe20001800000 */
[----:B------:R-:W-:Y:S01]  /*2220*/  UISETP.GE.AND UP0, UPT, UR59, UR6, UPT ;  /* 0x000000063b00728c */ /* 0x000fe2000bf06270 */
[----:B------:R-:W-:Y:S01]  /*2230*/  ISETP.GT.AND P3, PT, R0, 0x21, PT ;  /* 0x000000210000780c */ /* 0x000fe20003f64270 */
[--C-:B------:R-:W-:Y:S01]  /*2240*/  IMAD.MOV.U32 R112, RZ, RZ, R119.reuse ;  /* 0x000000ffff707224 */ /* 0x100fe200078e0077 */
[-C--:B------:R-:W-:Y:S01]  /*2250*/  MOV R110, R119.reuse ;  /* 0x00000077006e7202 */ /* 0x080fe20000000f00 */
[--C-:B------:R-:W-:Y:S01]  /*2260*/  IMAD.MOV.U32 R111, RZ, RZ, R119.reuse ;  /* 0x000000ffff6f7224 */ /* 0x100fe200078e0077 */
[----:B0-----:R-:W-:Y:S01]  /*2270*/  UPRMT UR4, UR7, 0x654, UR4 ;  /* 0x0000065407047896 */ /* 0x001fe20008000004 */
        /* <DEDUP_REMOVED lines=10> */
[----:B------:R-:W-:Y:S01]  /*2320*/  SYNCS.ARRIVE.TRANS64.RED.A1T0 RZ, [UR4], RZ ;  /* 0x000000ffffff79a7 */ /* 0x000fe20008100404 */
        /* <DEDUP_REMOVED lines=27> */
[----:B------:R-:W-:-:S02]  /*24e0*/  IMAD.MOV.U32 R82, RZ, RZ, R119 ;  /* 0x000000ffff527224 */ /* 0x000fc400078e0077 */
[----:B------:R-:W2:Y:S01]  /*24f0*/  MUFU.TANH R37, R37 ;  /* 0x0000002500257308 */ /* 0x000ea20000002400 */
        /* <DEDUP_REMOVED lines=8> */
[----:B------:R-:W-:Y:S01]  /*2580*/  IMAD.MOV.U32 R42, RZ, RZ, R119 ;  /* 0x000000ffff2a7224 */ /* 0x000fe200078e0077 */
[----:B------:R-:W-:-:S03]  /*2590*/  FMNMX.FTZ R4, R79, R4, !PT ;  /* 0x000000044f047209 */ /* 0x000fc60007810000 */
[----:B------:R-:W1:Y:S01]  /*25a0*/  MUFU.TANH R40, R40 ;  /* 0x0000002800287308 */ /* 0x000e620000002400 */
[----:B--2---:R-:W-:Y:S02]  /*25b0*/  FSEL R37, R37, -INF , P5 ;  /* 0xff80000025257808 */ /* 0x004fe40002800000 */
[----:B------:R-:W-:-:S05]  /*25c0*/  ISETP.GT.AND P5, PT, R0, 0x31, PT ;  /* 0x000000310000780c */ /* 0x000fca0003fa4270 */
[----:B------:R-:W2:Y:S01]  /*25d0*/  MUFU.TANH R51, R51 ;  /* 0x0000003300337308 */ /* 0x000ea20000002400 */
[----:B0-----:R-:W-:Y:S02]  /*25e0*/  FSEL R81, R50, -INF , P6 ;  /* 0xff80000032517808 */ /* 0x001fe40003000000 */
[----:B------:R-:W-:Y:S02]  /*25f0*/  MOV R50, R119 ;  /* 0x0000007700327202 */ /* 0x000fe40000000f00 */
[----:B------:R-:W-:-:S03]  /*2600*/  FMNMX.FTZ R4, R81, R4, !PT ;  /* 0x0000000451047209 */ /* 0x000fc60007810000 */
[----:B------:R-:W0:Y:S01]  /*2610*/  MUFU.TANH R41, R41 ;  /* 0x0000002900297308 */ /* 0x000e220000002400 */
[----:B-1----:R-:W-:Y:S01]  /*2620*/  FSEL R43, R40, -INF , P4 ;  /* 0xff800000282b7808 */ /* 0x002fe20002000000 */
[----:B------:R-:W-:Y:S01]  /*2630*/  IMAD.MOV.U32 R40, RZ, RZ, R119 ;  /* 0x000000ffff287224 */ /* 0x000fe200078e0077 */
[----:B------:R-:W-:-:S05]  /*2640*/  ISETP.GT.AND P4, PT, R0, 0x38, PT ;  /* 0x000000380000780c */ /* 0x000fca0003f84270 */
[----:B------:R-:W1:Y:S01]  /*2650*/  MUFU.TANH R54, R54 ;  /* 0x0000003600367308 */ /* 0x000e620000002400 */
[----:B--2---:R-:W-:-:S04]  /*2660*/  FSEL R83, R51, -INF , P5 ;  /* 0xff80000033537808 */ /* 0x004fc80002800000 */
[----:B------:R-:W-:-:S03]  /*2670*/  FMNMX.FTZ R4, R83, R4, !PT ;  /* 0x0000000453047209 */ /* 0x000fc60007810000 */
[----:B------:R-:W2:Y:S01]  /*2680*/  MUFU.TANH R44, R44 ;  /* 0x0000002c002c7308 */ /* 0x000ea20000002400 */
[----:B0-----:R-:W-:Y:S02]  /*2690*/  FSEL R41, R41, -INF , P3 ;  /* 0xff80000029297808 */ /* 0x001fe40001800000 */
[----:B------:R-:W-:-:S05]  /*26a0*/  ISETP.GT.AND P3, PT, R0, 0x39, PT ;  /* 0x000000390000780c */ /* 0x000fca0003f64270 */
[----:B------:R-:W0:Y:S01]  /*26b0*/  MUFU.TANH R55, R55 ;  /* 0x0000003700377308 */ /* 0x000e220000002400 */
[----:B-1----:R-:W-:Y:S01]  /*26c0*/  FSEL R85, R54, -INF , P4 ;  /* 0xff80000036557808 */ /* 0x002fe20002000000 */
[----:B------:R-:W-:-:S03]  /*26d0*/  IMAD.MOV.U32 R54, RZ, RZ, R119 ;  /* 0x000000ffff367224 */ /* 0x000fc600078e0077 */
[----:B------:R-:W-:-:S03]  /*26e0*/  FMNMX.FTZ R4, R85, R4, !PT ;  /* 0x0000000455047209 */ /* 0x000fc60007810000 */
[----:B------:R-:W1:Y:S01]  /*26f0*/  MUFU.TANH R45, R45 ;  /* 0x0000002d002d7308 */ /* 0x000e620000002400 */
[----:B--2---:R-:W-:Y:S02]  /*2700*/  FSEL R47, R44, -INF , P2 ;  /* 0xff8000002c2f7808 */ /* 0x004fe40001000000 */
[----:B------:R-:W-:Y:S02]  /*2710*/  ISETP.GT.AND P2, PT, R0, 0x40, PT ;  /* 0x000000400000780c */ /* 0x000fe40003f44270 */
[----:B------:R-:W-:-:S03]  /*2720*/  MOV R44, R119 ;  /* 0x00000077002c7202 */ /* 0x000fc60000000f00 */
[----:B------:R-:W2:Y:S01]  /*2730*/  MUFU.TANH R58, R58 ;  /* 0x0000003a003a7308 */ /* 0x000ea20000002400 */
[----:B0-----:R-:W-:-:S04]  /*2740*/  FSEL R87, R55, -INF , P3 ;  /* 0xff80000037577808 */ /* 0x001fc80001800000 */
[----:B------:R-:W-:-:S03]  /*2750*/  FMNMX.FTZ R4, R87, R4, !PT ;  /* 0x0000000457047209 */ /* 0x000fc60007810000 */
[----:B------:R-:W0:Y:S01]  /*2760*/  MUFU.TANH R48, R48 ;  /* 0x0000003000307308 */ /* 0x000e220000002400 */
[----:B-1----:R-:W-:Y:S02]  /*2770*/  FSEL R45, R45, -INF , P1 ;  /* 0xff8000002d2d7808 */ /* 0x002fe40000800000 */
[----:B------:R-:W-:-:S05]  /*2780*/  ISETP.GT.AND P1, PT, R0, 0x41, PT ;  /* 0x000000410000780c */ /* 0x000fca0003f24270 */
[----:B------:R-:W1:Y:S01]  /*2790*/  MUFU.TANH R59, R59 ;  /* 0x0000003b003b7308 */ /* 0x000e620000002400 */
[----:B--2---:R-:W-:Y:S01]  /*27a0*/  FSEL R89, R58, -INF , P2 ;  /* 0xff8000003a597808 */ /* 0x004fe20001000000 */
[----:B------:R-:W-:-:S03]  /*27b0*/  IMAD.MOV.U32 R58, RZ, RZ, R119 ;  /* 0x000000ffff3a7224 */ /* 0x000fc600078e0077 */
[----:B------:R-:W-:-:S03]  /*27c0*/  FMNMX.FTZ R4, R89, R4, !PT ;  /* 0x0000000459047209 */ /* 0x000fc60007810000 */
[----:B------:R-:W2:Y:S01]  /*27d0*/  MUFU.TANH R49, R49 ;  /* 0x0000003100317308 */ /* 0x000ea20000002400 */
[----:B0-----:R-:W-:Y:S01]  /*27e0*/  FSEL R51, R48, -INF , P6 ;  /* 0xff80000030337808 */ /* 0x001fe20003000000 */
[----:B------:R-:W-:Y:S01]  /*27f0*/  IMAD.MOV.U32 R48, RZ, RZ, R119 ;  /* 0x000000ffff307224 */ /* 0x000fe200078e0077 */
[----:B------:R-:W-:-:S05]  /*2800*/  ISETP.GT.AND P6, PT, R0, 0x48, PT ;  /* 0x000000480000780c */ /* 0x000fca0003fc4270 */
[----:B------:R-:W0:Y:S01]  /*2810*/  MUFU.TANH R62, R62 ;  /* 0x0000003e003e7308 */ /* 0x000e220000002400 */
[----:B-1----:R-:W-:-:S04]  /*2820*/  FSEL R91, R59, -INF , P1 ;  /* 0xff8000003b5b7808 */ /* 0x002fc80000800000 */
        /* <DEDUP_REMOVED lines=32> */
[----:B------:R-:W-:Y:S01]  /*2a30*/  MUFU.TANH R60, R60 ;  /* 0x0000003c003c7308 */ /* 0x000fe20000002400 */
[----:B--2---:R-:W-:Y:S01]  /*2a40*/  FSEL R97, R70, -INF , P2 ;  /* 0xff80000046617808 */ /* 0x004fe20001000000 */
[----:B------:R-:W-:-:S03]  /*2a50*/  IMAD.MOV.U32 R70, RZ, RZ, R119 ;  /* 0x000000ffff467224 */ /* 0x000fc600078e0077 */
[----:B------:R-:W-:-:S03]  /*2a60*/  FMNMX.FTZ R4, R97, R4, !PT ;  /* 0x0000000461047209 */ /* 0x000fc60007810000 */
[----:B------:R-:W1:Y:S01]  /*2a70*/  MUFU.TANH R61, R61 ;  /* 0x0000003d003d7308 */ /* 0x000e620000002400 */
[----:B0-----:R-:W-:-:S04]  /*2a80*/  FSEL R71, R71, -INF , P1 ;  /* 0xff80000047477808 */ /* 0x001fc80000800000 */
[----:B------:R-:W-:Y:S01]  /*2a90*/  FMNMX.FTZ R0, R71, R4, !PT ;  /* 0x0000000447007209 */ /* 0x000fe20007810000 */
[----:B------:R-:W-:Y:S02]  /*2aa0*/  IMAD.U32 R4, RZ, RZ, UR5 ;  /* 0x00000005ff047e24 */ /* 0x000fe4000f8e00ff */
[----:B------:R-:W-:Y:S02]  /*2ab0*/  MUFU.TANH R64, R64 ;  /* 0x0000004000407308 */ /* 0x000fe40000002400 */
[----:B------:R-:W0:Y:S06]  /*2ac0*/  SHFL.BFLY PT, R5, R0, 0x2, 0x1f ;  /* 0x0c401f0000057f89 */ /* 0x000e2c00000e0000 */
[----:B------:R-:W2:Y:S01]  /*2ad0*/  MUFU.TANH R65, R65 ;  /* 0x0000004100417308 */ /* 0x000ea20000002400 */
[----:B-1----:R-:W-:-:S07]  /*2ae0*/  FSEL R61, R61, -INF , P5 ;  /* 0xff8000003d3d7808 */ /* 0x002fce0002800000 */
[----:B------:R-:W-:Y:S08]  /*2af0*/  MUFU.TANH R68, R68 ;  /* 0x0000004400447308 */ /* 0x000ff00000002400 */
[----:B------:R-:W1:Y:S01]  /*2b00*/  MUFU.TANH R69, R69 ;  /* 0x0000004500457308 */ /* 0x000e620000002400 */
[----:B--2---:R-:W-:Y:S02]  /*2b10*/  FSEL R65, R65, -INF , P3 ;  /* 0xff80000041417808 */ /* 0x004fe40001800000 */
[----:B0-----:R-:W-:-:S02]  /*2b20*/  FMNMX.FTZ R8, R0, R5, !PT ;  /* 0x0000000500087209 */ /* 0x001fc40007810000 */
[----:B------:R-:W-:-:S03]  /*2b30*/  FMNMX.FTZ R0, R11, R25, !PT ;  /* 0x000000190b007209 */ /* 0x000fc60007810000 */
[----:B------:R-:W0:Y:S01]  /*2b40*/  SHFL.BFLY PT, R5, R8, 0x1, 0x1f ;  /* 0x0c201f0008057f89 */ /* 0x000e2200000e0000 */
[----:B------:R-:W-:-:S04]  /*2b50*/  FMNMX.FTZ R0, R13, R0, !PT ;  /* 0x000000000d007209 */ /* 0x000fc80007810000 */
[----:B------:R-:W-:-:S04]  /*2b60*/  FMNMX.FTZ R0, R29, R0, !PT ;  /* 0x000000001d007209 */ /* 0x000fc80007810000 */
[----:B------:R-:W-:Y:S02]  /*2b70*/  FMNMX.FTZ R0, R15, R0, !PT ;  /* 0x000000000f007209 */ /* 0x000fe40007810000 */
[----:B-1----:R-:W-:Y:S02]  /*2b80*/  FSEL R69, R69, -INF , P1 ;  /* 0xff80000045457808 */ /* 0x002fe40000800000 */
[----:B------:R-:W-:-:S04]  /*2b90*/  FMNMX.FTZ R0, R33, R0, !PT ;  /* 0x0000000021007209 */ /* 0x000fc80007810000 */
[----:B------:R-:W-:-:S04]  /*2ba0*/  FMNMX.FTZ R0, R21, R0, !PT ;  /* 0x0000000015007209 */ /* 0x000fc80007810000 */
[----:B------:R-:W-:Y:S02]  /*2bb0*/  FMNMX.FTZ R0, R37, R0, !PT ;  /* 0x0000000025007209 */ /* 0x000fe40007810000 */
[----:B0-----:R-:W-:Y:S02]  /*2bc0*/  FMNMX.FTZ R5, R8, R5, !PT ;  /* 0x0000000508057209 */ /* 0x001fe40007810000 */
[----:B------:R-:W-:Y:S02]  /*2bd0*/  FMNMX.FTZ R0, R43, R0, !PT ;  /* 0x000000002b007209 */ /* 0x000fe40007810000 */
[C---:B------:R-:W-:Y:S01]  /*2be0*/  FSETP.NEU.FTZ.AND P0, PT, R5.reuse, -INF , PT ;  /* 0xff8000000500780b */ /* 0x040fe20003f1d000 */
[----:B------:R-:W-:Y:S01]  /*2bf0*/  FMUL.FTZ R10, R5, R4 ;  /* 0x00000004050a7220 */ /* 0x000fe20000410000 */
[----:B------:R-:W-:-:S04]  /*2c00*/  FMNMX.FTZ R0, R41, R0, !PT ;  /* 0x0000000029007209 */ /* 0x000fc80007810000 */
[----:B------:R-:W-:Y:S02]  /*2c10*/  FMNMX.FTZ R0, R47, R0, !PT ;  /* 0x000000002f007209 */ /* 0x000fe40007810000 */
[----:B------:R-:W-:Y:S02]  /*2c20*/  FSEL R10, R10, RZ, P0 ;  /* 0x000000ff0a0a7208 */ /* 0x000fe40000000000 */
[----:B------:R-:W-:Y:S02]  /*2c30*/  FMNMX.FTZ R0, R45, R0, !PT ;  /* 0x000000002d007209 */ /* 0x000fe40007810000 */
[----:B------:R-:W-:Y:S01]  /*2c40*/  ISETP.NE.AND P0, PT, R12, RZ, PT ;  /* 0x000000ff0c00720c */ /* 0x000fe20003f05270 */
[--C-:B------:R-:W-:Y:S01]  /*2c50*/  FFMA.FTZ R3, R3, R4, -R10.reuse ;  /* 0x0000000403037223 */ /* 0x100fe2000001080a */
[----:B------:R-:W-:Y:S01]  /*2c60*/  FMNMX.FTZ R0, R51, R0, !PT ;  /* 0x0000000033007209 */ /* 0x000fe20007810000 */
[-CC-:B------:R-:W-:Y:S01]  /*2c70*/  FFMA.FTZ R19, R19, R4.reuse, -R10.reuse ;  /* 0x0000000413137223 */ /* 0x180fe2000001080a */
[--C-:B------:R-:W-:Y:S01]  /*2c80*/  FFMA.FTZ R23, R23, R4, -R10.reuse ;  /* 0x0000000417177223 */ /* 0x100fe2000001080a */
[----:B------:R0:W-:Y:S01]  /*2c90*/  MUFU.EX2 R189, R3 ;  /* 0x0000000300bd7308 */ /* 0x0001e20000000800 */
[----:B------:R-:W-:Y:S01]  /*2ca0*/  FMNMX.FTZ R0, R49, R0, !PT ;  /* 0x0000000031007209 */ /* 0x000fe20007810000 */
[-CC-:B------:R-:W-:Y:S01]  /*2cb0*/  FFMA.FTZ R9, R9, R4.reuse, -R10.reuse ;  /* 0x0000000409097223 */ /* 0x180fe2000001080a */
[-CC-:B------:R-:W-:Y:S01]  /*2cc0*/  FFMA.FTZ R27, R27, R4.reuse, -R10.reuse ;  /* 0x000000041b1b7223 */ /* 0x180fe2000001080a */
[--C-:B------:R-:W-:Y:S01]  /*2cd0*/  FFMA.FTZ R31, R31, R4, -R10.reuse ;  /* 0x000000041f1f7223 */ /* 0x100fe2000001080a */
[----:B------:R-:W-:Y:S01]  /*2ce0*/  FMNMX.FTZ R0, R55, R0, !PT ;  /* 0x0000000037007209 */ /* 0x000fe20007810000 */
[-CC-:B------:R-:W-:Y:S01]  /*2cf0*/  FFMA.FTZ R35, R35, R4.reuse, -R10.reuse ;  /* 0x0000000423237223 */ /* 0x180fe2000001080a */
[--C-:B------:R-:W-:Y:S01]  /*2d00*/  FFMA.FTZ R39, R39, R4, -R10.reuse ;  /* 0x0000000427277223 */ /* 0x100fe2000001080a */
[----:B------:R1:W-:Y:S01]  /*2d10*/  MUFU.EX2 R185, R19 ;  /* 0x0000001300b97308 */ /* 0x0003e20000000800 */
[----:B------:R-:W-:Y:S01]  /*2d20*/  FMNMX.FTZ R0, R53, R0, !PT ;  /* 0x0000000035007209 */ /* 0x000fe20007810000 */
[-CC-:B------:R-:W-:Y:S01]  /*2d30*/  FFMA.FTZ R73, R73, R4.reuse, -R10.reuse ;  /* 0x0000000449497223 */ /* 0x180fe2000001080a */
[----:B0-----:R-:W-:Y:S01]  /*2d40*/  FSEL R3, R60, -INF , P6 ;  /* 0xff8000003c037808 */ /* 0x001fe20003000000 */
[--C-:B------:R-:W-:Y:S01]  /*2d50*/  FFMA.FTZ R75, R75, R4, -R10.reuse ;  /* 0x000000044b4b7223 */ /* 0x100fe2000001080a */
[----:B------:R-:W-:Y:S01]  /*2d60*/  FMNMX.FTZ R0, R59, R0, !PT ;  /* 0x000000003b007209 */ /* 0x000fe20007810000 */
[-CC-:B------:R-:W-:Y:S01]  /*2d70*/  FFMA.FTZ R77, R77, R4.reuse, -R10.reuse ;  /* 0x000000044d4d7223 */ /* 0x180fe2000001080a */
[--C-:B------:R-:W-:Y:S01]  /*2d80*/  FFMA.FTZ R79, R79, R4, -R10.reuse ;  /* 0x000000044f4f7223 */ /* 0x100fe2000001080a */
[----:B------:R0:W-:Y:S01]  /*2d90*/  MUFU.EX2 R187, R23 ;  /* 0x0000001700bb7308 */ /* 0x0001e20000000800 */
[----:B------:R-:W-:Y:S01]  /*2da0*/  FMNMX.FTZ R0, R57, R0, !PT ;  /* 0x0000000039007209 */ /* 0x000fe20007810000 */
[-CC-:B------:R-:W-:Y:S01]  /*2db0*/  FFMA.FTZ R81, R81, R4.reuse, -R10.reuse ;  /* 0x0000000451517223 */ /* 0x180fe2000001080a */
[----:B-1----:R-:W-:Y:S01]  /*2dc0*/  FSEL R19, R64, -INF , P4 ;  /* 0xff80000040137808 */ /* 0x002fe20002000000 */
        /* <DEDUP_REMOVED lines=12> */
[----:B------:R-:W0:Y:S01]  /*2e90*/  MUFU.EX2 R12, R27 ;  /* 0x0000001b000c7308 */ /* 0x000e220000000800 */
[----:B------:R-:W-:Y:S01]  /*2ea0*/  FMNMX.FTZ R0, R65, R0, !PT ;  /* 0x0000000041007209 */ /* 0x000fe20007810000 */
[-CC-:B------:R-:W-:Y:S01]  /*2eb0*/  FFMA.FTZ R95, R95, R4.reuse, -R10.reuse ;  /* 0x000000045f5f7223 */ /* 0x180fe2000001080a */
[-CC-:B------:R-:W-:Y:S01]  /*2ec0*/  FFMA.FTZ R67, R67, R4.reuse, -R10.reuse ;  /* 0x0000000443437223 */ /* 0x180fe2000001080a */
[--C-:B------:R-:W-:Y:S01]  /*2ed0*/  FFMA.FTZ R97, R97, R4, -R10.reuse ;  /* 0x0000000461617223 */ /* 0x100fe2000001080a */
[----:B------:R-:W-:Y:S01]  /*2ee0*/  FMNMX.FTZ R0, R23, R0, !PT ;  /* 0x0000000017007209 */ /* 0x000fe20007810000 */
[----:B------:R-:W-:Y:S01]  /*2ef0*/  FFMA.FTZ R10, R71, R4, -R10 ;  /* 0x00000004470a7223 */ /* 0x000fe2000001080a */
[-C--:B------:R-:W-:Y:S01]  /*2f00*/  MOV R71, R119.reuse ;  /* 0x0000007700477202 */ /* 0x080fe20000000f00 */
[----:B------:R2:W-:Y:S01]  /*2f10*/  MUFU.EX2 R14, R31 ;  /* 0x0000001f000e7308 */ /* 0x0005e20000000800 */
[----:B------:R-:W-:Y:S01]  /*2f20*/  FMNMX.FTZ R0, R69, R0, !PT ;  /* 0x0000000045007209 */ /* 0x000fe20007810000 */
[--C-:B------:R-:W-:Y:S01]  /*2f30*/  IMAD.MOV.U32 R64, RZ, RZ, R119.reuse ;  /* 0x000000ffff407224 */ /* 0x100fe200078e0077 */
[----:B------:R-:W-:Y:S01]  /*2f40*/  MOV R68, R119 ;  /* 0x0000007700447202 */ /* 0x000fe20000000f00 */
[----:B------:R-:W-:-:S02]  /*2f50*/  IMAD.MOV.U32 R60, RZ, RZ, R119 ;  /* 0x000000ffff3c7224 */ /* 0x000fc400078e0077 */
[----:B-1----:R-:W1:Y:S02]  /*2f60*/  SHFL.BFLY PT, R9, R0, 0x2, 0x1f ;  /* 0x0c401f0000097f89 */ /* 0x002e6400000e0000 */
[----:B------:R3:W-:Y:S01]  /*2f70*/  MUFU.EX2 R18, R35 ;  /* 0x0000002300127308 */ /* 0x0007e20000000800 */
[----:B0-----:R-:W-:Y:S01]  /*2f80*/  FADD.FTZ R34, R189, R12 ;  /* 0x0000000cbd227221 */ /* 0x001fe20000010000 */
[----:B------:R-:W-:Y:S01]  /*2f90*/  F2FP.F16.F32.PACK_AB R189, R12, R189 ;  /* 0x000000bd0cbd723e */ /* 0x000fe200000000ff */
[----:B--2---:R-:W-:-:S05]  /*2fa0*/  IMAD.MOV.U32 R31, RZ, RZ, R119 ;  /* 0x000000ffff1f7224 */ /* 0x004fca00078e0077 */
[----:B------:R0:W-:Y:S01]  /*2fb0*/  MUFU.EX2 R20, R39 ;  /* 0x0000002700147308 */ /* 0x0001e20000000800 */
[----:B---3--:R-:W-:-:S07]  /*2fc0*/  MOV R35, R119 ;  /* 0x0000007700237202 */ /* 0x008fce0000000f00 */
[----:B------:R-:W-:Y:S01]  /*2fd0*/  MUFU.EX2 R73, R73 ;  /* 0x0000004900497308 */ /* 0x000fe20000000800 */
[----:B0-----:R-:W-:Y:S01]  /*2fe0*/  IMAD.MOV.U32 R39, RZ, RZ, R119 ;  /* 0x000000ffff277224 */ /* 0x001fe200078e0077 */
[----:B-1----:R-:W-:-:S06]  /*2ff0*/  FMNMX.FTZ R8, R0, R9, !PT ;  /* 0x0000000900087209 */ /* 0x002fcc0007810000 */
[----:B------:R0:W1:Y:S01]  /*3000*/  MUFU.EX2 R22, R75 ;  /* 0x0000004b00167308 */ /* 0x0000620000000800 */
[----:B------:R-:W2:Y:S07]  /*3010*/  SHFL.BFLY PT, R9, R8, 0x1, 0x1f ;  /* 0x0c201f0008097f89 */ /* 0x000eae00000e0000 */
[----:B------:R-:W-:Y:S01]  /*3020*/  MUFU.EX2 R77, R77 ;  /* 0x0000004d004d7308 */ /* 0x000fe20000000800 */
[----:B0-----:R-:W-:-:S07]  /*3030*/  IMAD.MOV.U32 R75, RZ, RZ, R119 ;  /* 0x000000ffff4b7224 */ /* 0x001fce00078e0077 */
[----:B------:R0:W3:Y:S01]  /*3040*/  MUFU.EX2 R24, R79 ;  /* 0x0000004f00187308 */ /* 0x0000e20000000800 */
[----:B-1----:R-:W-:-:S07]  /*3050*/  F2FP.F16.F32.PACK_AB R181, R22, R73 ;  /* 0x0000004916b5723e */ /* 0x002fce00000000ff */
[----:B------:R-:W-:Y:S01]  /*3060*/  MUFU.EX2 R81, R81 ;  /* 0x0000005100517308 */ /* 0x000fe20000000800 */
[----:B0-----:R-:W-:Y:S01]  /*3070*/  IMAD.MOV.U32 R79, RZ, RZ, R119 ;  /* 0x000000ffff4f7224 */ /* 0x001fe200078e0077 */
[----:B--2---:R-:W-:-:S04]  /*3080*/  FMNMX.FTZ R9, R8, R9, !PT ;  /* 0x0000000908097209 */ /* 0x004fc80007810000 */
[C---:B------:R-:W-:Y:S01]  /*3090*/  FSETP.NEU.FTZ.AND P1, PT, R9.reuse, -INF , PT ;  /* 0xff8000000900780b */ /* 0x040fe20003f3d000 */
[----:B------:R-:W-:Y:S01]  /*30a0*/  FMUL.FTZ R0, R9, R4 ;  /* 0x0000000409007220 */ /* 0x000fe20000410000 */
[----:B------:R-:W0:Y:S01]  /*30b0*/  MUFU.EX2 R26, R83 ;  /* 0x00000053001a7308 */ /* 0x000e220000000800 */
[----:B---3--:R-:W-:-:S03]  /*30c0*/  F2FP.F16.F32.PACK_AB R183, R24, R77 ;  /* 0x0000004d18b7723e */ /* 0x008fc600000000ff */
[----:B------:R-:W-:Y:S02]  /*30d0*/  FSEL R0, R0, RZ, P1 ;  /* 0x000000ff00007208 */ /* 0x000fe40000800000 */
[----:B------:R-:W-:Y:S02]  /*30e0*/  PLOP3.LUT P1, PT, PT, PT, UP0, 0x80, 0x0 ;  /* 0x000000000000781c */ /* 0x000fe40003f2f008 */
        /* <DEDUP_REMOVED lines=16> */
[----:B------:R1:W2:Y:S01]  /*31f0*/  MUFU.EX2 R188, R25 ;  /* 0x0000001900bc7308 */ /* 0x0002a20000000800 */
[-CC-:B------:R-:W-:Y:S01]  /*3200*/  FFMA.FTZ R55, R55, R4.reuse, -R0.reuse ;  /* 0x0000000437377223 */ /* 0x180fe20000010800 */
[-CC-:B------:R-:W-:Y:S01]  /*3210*/  FFMA.FTZ R53, R53, R4.reuse, -R0.reuse ;  /* 0x0000000435357223 */ /* 0x180fe20000010800 */
[-CC-:B------:R-:W-:Y:S01]  /*3220*/  FFMA.FTZ R59, R59, R4.reuse, -R0.reuse ;  /* 0x000000043b3b7223 */ /* 0x180fe20000010800 */
[-CC-:B------:R-:W-:Y:S01]  /*3230*/  FFMA.FTZ R3, R3, R4.reuse, -R0.reuse ;  /* 0x0000000403037223 */ /* 0x180fe20000010800 */
[-CC-:B------:R-:W-:Y:S01]  /*3240*/  FFMA.FTZ R57, R57, R4.reuse, -R0.reuse ;  /* 0x0000000439397223 */ /* 0x180fe20000010800 */
[-CC-:B------:R-:W-:Y:S01]  /*3250*/  FFMA.FTZ R61, R61, R4.reuse, -R0.reuse ;  /* 0x000000043d3d7223 */ /* 0x180fe20000010800 */
[-C--:B------:R-:W-:Y:S01]  /*3260*/  FFMA.FTZ R19, R19, R4.reuse, -R0 ;  /* 0x0000000413137223 */ /* 0x080fe20000010800 */
[----:B------:R-:W3:Y:S01]  /*3270*/  MUFU.EX2 R13, R13 ;  /* 0x0000000d000d7308 */ /* 0x000ee20000000800 */
[----:B-1----:R-:W-:Y:S01]  /*3280*/  FADD.FTZ R25, R191, R34 ;  /* 0x00000022bf197221 */ /* 0x002fe20000010000 */
[C---:B------:R-:W-:Y:S01]  /*3290*/  F2FP.F16.F32.PACK_AB R191, R14.reuse, R191 ;  /* 0x000000bf0ebf723e */ /* 0x040fe200000000ff */
[-CC-:B------:R-:W-:Y:S01]  /*32a0*/  FFMA.FTZ R65, R65, R4.reuse, -R0.reuse ;  /* 0x0000000441417223 */ /* 0x180fe20000010800 */
[-CC-:B------:R-:W-:Y:S01]  /*32b0*/  FFMA.FTZ R23, R23, R4.reuse, -R0.reuse ;  /* 0x0000000417177223 */ /* 0x180fe20000010800 */
[----:B------:R-:W-:Y:S01]  /*32c0*/  FADD.FTZ R34, R14, R25 ;  /* 0x000000190e227221 */ /* 0x000fe20000010000 */
[----:B------:R-:W-:Y:S01]  /*32d0*/  FFMA.FTZ R0, R69, R4, -R0 ;  /* 0x0000000445007223 */ /* 0x000fe20000010800 */
[----:B0-----:R-:W-:Y:S01]  /*32e0*/  F2FP.F16.F32.PACK_AB R177, R26, R81 ;  /* 0x000000511ab1723e */ /* 0x001fe200000000ff */
[----:B------:R0:W1:Y:S01]  /*32f0*/  MUFU.EX2 R190, R29 ;  /* 0x0000001d00be7308 */ /* 0x0000620000000800 */
[----:B------:R-:W-:Y:S01]  /*3300*/  FADD.FTZ R25, R185, R34 ;  /* 0x00000022b9197221 */ /* 0x000fe20000010000 */
[----:B--2---:R-:W-:Y:S01]  /*3310*/  FADD.FTZ R34, R11, R188 ;  /* 0x000000bc0b227221 */ /* 0x004fe20000010000 */
[----:B------:R-:W-:Y:S01]  /*3320*/  F2FP.F16.F32.PACK_AB R188, R188, R11 ;  /* 0x0000000bbcbc723e */ /* 0x000fe200000000ff */
[----:B------:R-:W-:-:S02]  /*3330*/  IMAD.MOV.U32 R69, RZ, RZ, R119 ;  /* 0x000000ffff457224 */ /* 0x000fc400078e0077 */
[C---:B------:R-:W-:Y:S01]  /*3340*/  FADD.FTZ R36, R18.reuse, R25 ;  /* 0x0000001912247221 */ /* 0x040fe20000010000 */
[----:B------:R-:W-:Y:S01]  /*3350*/  F2FP.F16.F32.PACK_AB R185, R18, R185 ;  /* 0x000000b912b9723e */ /* 0x000fe200000000ff */
[----:B------:R-:W2:Y:S01]  /*3360*/  MUFU.EX2 R15, R15 ;  /* 0x0000000f000f7308 */ /* 0x000ea20000000800 */
[----:B---3--:R-:W-:Y:S01]  /*3370*/  FADD.FTZ R25, R13, R34 ;  /* 0x000000220d197221 */ /* 0x008fe20000010000 */
[----:B------:R-:W-:Y:S01]  /*3380*/  FADD.FTZ R27, R187, R36 ;  /* 0x00000024bb1b7221 */ /* 0x000fe20000010000 */
[C---:B------:R-:W-:Y:S02]  /*3390*/  F2FP.F16.F32.PACK_AB R187, R20.reuse, R187 ;  /* 0x000000bb14bb723e */ /* 0x040fe400000000ff */
[-C--:B------:R-:W-:Y:S01]  /*33a0*/  MOV R83, R119.reuse ;  /* 0x0000007700537202 */ /* 0x080fe20000000f00 */
[----:B------:R-:W-:Y:S01]  /*33b0*/  FADD.FTZ R36, R20, R27 ;  /* 0x0000001b14247221 */ /* 0x000fe20000010000 */
[----:B0-----:R-:W-:Y:S01]  /*33c0*/  MOV R29, R119 ;  /* 0x00000077001d7202 */ /* 0x001fe20000000f00 */
[----:B------:R0:W3:Y:S01]  /*33d0*/  MUFU.EX2 R184, R33 ;  /* 0x0000002100b87308 */ /* 0x0000e20000000800 */
[C---:B-1----:R-:W-:Y:S01]  /*33e0*/  FADD.FTZ R34, R190.reuse, R25 ;  /* 0x00000019be227221 */ /* 0x042fe20000010000 */
[----:B------:R-:W-:Y:S01]  /*33f0*/  FADD.FTZ R27, R73, R36 ;  /* 0x00000024491b7221 */ /* 0x000fe20000010000 */
[----:B------:R-:W-:Y:S01]  /*3400*/  F2FP.F16.F32.PACK_AB R190, R190, R13 ;  /* 0x0000000dbebe723e */ /* 0x000fe200000000ff */
[----:B------:R-:W-:-:S02]  /*3410*/  IMAD.MOV.U32 R73, RZ, RZ, R119 ;  /* 0x000000ffff497224 */ /* 0x000fc400078e0077 */
[----:B------:R-:W-:Y:S02]  /*3420*/  FADD.FTZ R36, R22, R27 ;  /* 0x0000001b16247221 */ /* 0x000fe40000010000 */
[----:B------:R-:W1:Y:S01]  /*3430*/  MUFU.EX2 R21, R21 ;  /* 0x0000001500157308 */ /* 0x000e620000000800 */
[----:B--2---:R-:W-:Y:S01]  /*3440*/  FADD.FTZ R25, R15, R34 ;  /* 0x000000220f197221 */ /* 0x004fe20000010000 */
[----:B------:R-:W-:Y:S01]  /*3450*/  FADD.FTZ R27, R77, R36 ;  /* 0x000000244d1b7221 */ /* 0x000fe20000010000 */
[----:B------:R-:W-:Y:S01]  /*3460*/  MOV R77, R119 ;  /* 0x00000077004d7202 */ /* 0x000fe20000000f00 */
[----:B0-----:R-:W-:Y:S02]  /*3470*/  IMAD.MOV.U32 R33, RZ, RZ, R119 ;  /* 0x000000ffff217224 */ /* 0x001fe400078e0077 */
[----:B------:R-:W-:Y:S01]  /*3480*/  FADD.FTZ R36, R24, R27 ;  /* 0x0000001b18247221 */ /* 0x000fe20000010000 */
[----:B------:R-:W-:Y:S01]  /*3490*/  IMAD.MOV.U32 R24, RZ, RZ, R119 ;  /* 0x000000ffff187224 */ /* 0x000fe200078e0077 */
[----:B------:R0:W2:Y:S01]  /*34a0*/  MUFU.EX2 R186, R37 ;  /* 0x0000002500ba7308 */ /* 0x0000a20000000800 */
[C---:B---3--:R-:W-:Y:S01]  /*34b0*/  FADD.FTZ R34, R184.reuse, R25 ;  /* 0x00000019b8227221 */ /* 0x048fe20000010000 */
[----:B------:R-:W-:Y:S01]  /*34c0*/  FADD.FTZ R27, R81, R36 ;  /* 0x00000024511b7221 */ /* 0x000fe20000010000 */
[----:B------:R-:W-:Y:S01]  /*34d0*/  F2FP.F16.F32.PACK_AB R184, R184, R15 ;  /* 0x0000000fb8b8723e */ /* 0x000fe200000000ff */
[----:B------:R-:W-:-:S02]  /*34e0*/  IMAD.MOV.U32 R81, RZ, RZ, R119 ;  /* 0x000000ffff517224 */ /* 0x000fc400078e0077 */
[----:B------:R-:W-:Y:S01]  /*34f0*/  FADD.FTZ R36, R26, R27 ;  /* 0x0000001b1a247221 */ /* 0x000fe20000010000 */
[----:B------:R-:W-:Y:S01]  /*3500*/  MOV R26, R119 ;  /* 0x00000077001a7202 */ /* 0x000fe20000000f00 */
[----:B------:R-:W3:Y:S01]  /*3510*/  MUFU.EX2 R43, R43 ;  /* 0x0000002b002b7308 */ /* 0x000ee20000000800 */
[----:B-1----:R-:W-:Y:S01]  /*3520*/  FADD.FTZ R25, R21, R34 ;  /* 0x0000002215197221 */ /* 0x002fe20000010000 */
[----:B------:R-:W-:Y:S01]  /*3530*/  FADD.FTZ R27, R85, R36 ;  /* 0x00000024551b7221 */ /* 0x000fe20000010000 */
[----:B0-----:R-:W-:-:S05]  /*3540*/  IMAD.MOV.U32 R37, RZ, RZ, R119 ;  /* 0x000000ffff257224 */ /* 0x001fca00078e0077 */
[----:B------:R0:W1:Y:S01]  /*3550*/  MUFU.EX2 R180, R41 ;  /* 0x0000002900b47308 */ /* 0x0000620000000800 */
[C---:B--2---:R-:W-:Y:S01]  /*3560*/  FADD.FTZ R34, R186.reuse, R25 ;  /* 0x00000019ba227221 */ /* 0x044fe20000010000 */
[----:B------:R-:W-:-:S06]  /*3570*/  F2FP.F16.F32.PACK_AB R186, R186, R21 ;  /* 0x00000015baba723e */ /* 0x000fcc00000000ff */
[----:B------:R-:W2:Y:S01]  /*3580*/  MUFU.EX2 R47, R47 ;  /* 0x0000002f002f7308 */ /* 0x000ea20000000800 */
[----:B---3--:R-:W-:Y:S01]  /*3590*/  FADD.FTZ R25, R43, R34 ;  /* 0x000000222b197221 */ /* 0x008fe20000010000 */
[----:B0-----:R-:W-:-:S06]  /*35a0*/  MOV R41, R119 ;  /* 0x0000007700297202 */ /* 0x001fcc0000000f00 */
[----:B------:R0:W3:Y:S01]  /*35b0*/  MUFU.EX2 R182, R45 ;  /* 0x0000002d00b67308 */ /* 0x0000e20000000800 */
[C---:B-1----:R-:W-:Y:S01]  /*35c0*/  FADD.FTZ R34, R180.reuse, R25 ;  /* 0x00000019b4227221 */ /* 0x042fe20000010000 */
[----:B------:R-:W-:Y:S01]  /*35d0*/  F2FP.F16.F32.PACK_AB R180, R180, R43 ;  /* 0x0000002bb4b4723e */ /* 0x000fe200000000ff */
[----:B------:R-:W-:-:S05]  /*35e0*/  IMAD.MOV.U32 R43, RZ, RZ, R119 ;  /* 0x000000ffff2b7224 */ /* 0x000fca00078e0077 */
[----:B------:R1:W4:Y:S01]  /*35f0*/  MUFU.EX2 R28, R87 ;  /* 0x00000057001c7308 */ /* 0x0003220000000800 */
[----:B--2---:R-:W-:Y:S01]  /*3600*/  FADD.FTZ R25, R47, R34 ;  /* 0x000000222f197221 */ /* 0x004fe20000010000 */
[----:B0-----:R-:W-:-:S06]  /*3610*/  IMAD.MOV.U32 R45, RZ, RZ, R119 ;  /* 0x000000ffff2d7224 */ /* 0x001fcc00078e0077 */
[----:B------:R-:W-:Y:S01]  /*3620*/  MUFU.EX2 R51, R51 ;  /* 0x0000003300337308 */ /* 0x000fe20000000800 */
[C---:B---3--:R-:W-:Y:S01]  /*3630*/  FADD.FTZ R34, R182.reuse, R25 ;  /* 0x00000019b6227221 */ /* 0x048fe20000010000 */
[----:B------:R-:W-:Y:S01]  /*3640*/  F2FP.F16.F32.PACK_AB R182, R182, R47 ;  /* 0x0000002fb6b6723e */ /* 0x000fe200000000ff */
[----:B-1----:R-:W-:Y:S01]  /*3650*/  IMAD.MOV.U32 R87, RZ, RZ, R119 ;  /* 0x000000ffff577224 */ /* 0x002fe200078e0077 */
[----:B------:R-:W-:-:S04]  /*3660*/  MOV R47, R119 ;  /* 0x00000077002f7202 */ /* 0x000fc80000000f00 */
[----:B------:R-:W0:Y:S01]  /*3670*/  MUFU.EX2 R89, R89 ;  /* 0x0000005900597308 */ /* 0x000e220000000800 */
[C---:B----4-:R-:W-:Y:S01]  /*3680*/  FADD.FTZ R36, R28.reuse, R27 ;  /* 0x0000001b1c247221 */ /* 0x050fe20000010000 */
[----:B------:R-:W-:Y:S01]  /*3690*/  F2FP.F16.F32.PACK_AB R179, R28, R85 ;  /* 0x000000551cb3723e */ /* 0x000fe200000000ff */
[--C-:B------:R-:W-:Y:S02]  /*36a0*/  IMAD.MOV.U32 R85, RZ, RZ, R119.reuse ;  /* 0x000000ffff557224 */ /* 0x100fe400078e0077 */
[--C-:B------:R-:W-:Y:S02]  /*36b0*/  IMAD.MOV.U32 R28, RZ, RZ, R119.reuse ;  /* 0x000000ffff1c7224 */ /* 0x100fe400078e0077 */
[--C-:B------:R-:W-:Y:S01]  /*36c0*/  IMAD.MOV.U32 R27, RZ, RZ, R119.reuse ;  /* 0x000000ffff1b7224 */ /* 0x100fe200078e0077 */
[----:B------:R1:W-:Y:S08]  /*36d0*/  MUFU.EX2 R176, R49 ;  /* 0x0000003100b07308 */ /* 0x0003f00000000800 */
[----:B------:R2:W3:Y:S01]  /*36e0*/  MUFU.EX2 R30, R91 ;  /* 0x0000005b001e7308 */ /* 0x0004e20000000800 */
[----:B0-----:R-:W-:Y:S01]  /*36f0*/  FADD.FTZ R25, R89, R36 ;  /* 0x0000002459197221 */ /* 0x001fe20000010000 */
[----:B-1----:R-:W-:-:S02]  /*3700*/  IMAD.MOV.U32 R49, RZ, RZ, R119 ;  /* 0x000000ffff317224 */ /* 0x002fc400078e0077 */
[----:B------:R-:W-:-:S04]  /*3710*/  IMAD.MOV.U32 R36, RZ, RZ, R119 ;  /* 0x000000ffff247224 */ /* 0x000fc800078e0077 */
[----:B------:R-:W-:Y:S01]  /*3720*/  MUFU.EX2 R55, R55 ;  /* 0x0000003700377308 */ /* 0x000fe20000000800 */
[----:B--2---:R-:W-:-:S07]  /*3730*/  IMAD.MOV.U32 R91, RZ, RZ, R119 ;  /* 0x000000ffff5b7224 */ /* 0x004fce00078e0077 */
[----:B------:R-:W0:Y:S01]  /*3740*/  MUFU.EX2 R93, R93 ;  /* 0x0000005d005d7308 */ /* 0x000e220000000800 */
[C---:B---3--:R-:W-:Y:S01]  /*3750*/  FADD.FTZ R14, R30.reuse, R25 ;  /* 0x000000191e0e7221 */ /* 0x048fe20000010000 */
[----:B------:R-:W-:Y:S01]  /*3760*/  F2FP.F16.F32.PACK_AB R173, R30, R89 ;  /* 0x000000591ead723e */ /* 0x000fe200000000ff */
[----:B------:R-:W-:Y:S01]  /*3770*/  IMAD.MOV.U32 R30, RZ, RZ, R119 ;  /* 0x000000ffff1e7224 */ /* 0x000fe200078e0077 */
[----:B------:R-:W-:-:S04]  /*3780*/  MOV R89, R119 ;  /* 0x0000007700597202 */ /* 0x000fc80000000f00 */
[----:B------:R1:W-:Y:S08]  /*3790*/  MUFU.EX2 R178, R53 ;  /* 0x0000003500b27308 */ /* 0x0003f00000000800 */
[----:B------:R2:W3:Y:S01]  /*37a0*/  MUFU.EX2 R32, R63 ;  /* 0x0000003f00207308 */ /* 0x0004e20000000800 */
[----:B0-----:R-:W-:Y:S01]  /*37b0*/  FADD.FTZ R25, R93, R14 ;  /* 0x0000000e5d197221 */ /* 0x001fe20000010000 */
[----:B-1----:R-:W-:-:S06]  /*37c0*/  MOV R53, R119 ;  /* 0x0000007700357202 */ /* 0x002fcc0000000f00 */
[----:B------:R-:W0:Y:S01]  /*37d0*/  MUFU.EX2 R59, R59 ;  /* 0x0000003b003b7308 */ /* 0x000e220000000800 */
[----:B--2---:R-:W-:-:S07]  /*37e0*/  IMAD.MOV.U32 R63, RZ, RZ, R119 ;  /* 0x000000ffff3f7224 */ /* 0x004fce00078e0077 */
[----:B------:R1:W-:Y:S01]  /*37f0*/  MUFU.EX2 R174, R3 ;  /* 0x0000000300ae7308 */ /* 0x0003e20000000800 */
[C---:B---3--:R-:W-:Y:S01]  /*3800*/  FADD.FTZ R14, R32.reuse, R25 ;  /* 0x00000019200e7221 */ /* 0x048fe20000010000 */
[----:B------:R-:W-:Y:S01]  /*3810*/  F2FP.F16.F32.PACK_AB R175, R32, R93 ;  /* 0x0000005d20af723e */ /* 0x000fe200000000ff */
[----:B------:R-:W-:Y:S01]  /*3820*/  IMAD.MOV.U32 R93, RZ, RZ, R119 ;  /* 0x000000ffff5d7224 */ /* 0x000fe200078e0077 */
[----:B------:R-:W-:-:S04]  /*3830*/  MOV R32, R119 ;  /* 0x0000007700207202 */ /* 0x000fc80000000f00 */
[----:B------:R-:W2:Y:S01]  /*3840*/  MUFU.EX2 R95, R95 ;  /* 0x0000005f005f7308 */ /* 0x000ea20000000800 */
[----:B-1----:R-:W-:Y:S01]  /*3850*/  FADD.FTZ R3, R51, R34 ;  /* 0x0000002233037221 */ /* 0x002fe20000010000 */
[----:B------:R-:W-:-:S03]  /*3860*/  IMAD.MOV.U32 R34, RZ, RZ, R119 ;  /* 0x000000ffff227224 */ /* 0x000fc600078e0077 */
[C---:B------:R-:W-:Y:S01]  /*3870*/  FADD.FTZ R12, R176.reuse, R3 ;  /* 0x00000003b00c7221 */ /* 0x040fe20000010000 */
[----:B------:R-:W-:Y:S01]  /*3880*/  F2FP.F16.F32.PACK_AB R176, R176, R51 ;  /* 0x00000033b0b0723e */ /* 0x000fe200000000ff */
[----:B------:R-:W-:Y:S01]  /*3890*/  IMAD.MOV.U32 R51, RZ, RZ, R119 ;  /* 0x000000ffff337224 */ /* 0x000fe200078e0077 */
[----:B------:R1:W3:Y:S01]  /*38a0*/  MUFU.EX2 R172, R57 ;  /* 0x0000003900ac7308 */ /* 0x0002e20000000800 */
[----:B------:R-:W-:-:S04]  /*38b0*/  FADD.FTZ R3, R55, R12 ;  /* 0x0000000c37037221 */ /* 0x000fc80000010000 */
[C---:B------:R-:W-:Y:S01]  /*38c0*/  FADD.FTZ R12, R178.reuse, R3 ;  /* 0x00000003b20c7221 */ /* 0x040fe20000010000 */
[----:B------:R-:W-:Y:S01]  /*38d0*/  F2FP.F16.F32.PACK_AB R178, R178, R55 ;  /* 0x00000037b2b2723e */ /* 0x000fe200000000ff */
[--C-:B------:R-:W-:Y:S01]  /*38e0*/  IMAD.MOV.U32 R55, RZ, RZ, R119.reuse ;  /* 0x000000ffff377224 */ /* 0x100fe200078e0077 */
[----:B------:R4:W5:Y:S01]  /*38f0*/  MUFU.EX2 R8, R67 ;  /* 0x0000004300087308 */ /* 0x0009620000000800 */
[----:B0-----:R-:W-:Y:S01]  /*3900*/  FADD.FTZ R3, R59, R12 ;  /* 0x0000000c3b037221 */ /* 0x001fe20000010000 */
[----:B--2---:R-:W-:Y:S01]  /*3910*/  FADD.FTZ R25, R95, R14 ;  /* 0x0000000e5f197221 */ /* 0x004fe20000010000 */
[----:B-1----:R-:W-:-:S05]  /*3920*/  IMAD.MOV.U32 R57, RZ, RZ, R119 ;  /* 0x000000ffff397224 */ /* 0x002fca00078e0077 */
[----:B------:R-:W0:Y:S01]  /*3930*/  MUFU.EX2 R61, R61 ;  /* 0x0000003d003d7308 */ /* 0x000e220000000800 */
[C---:B---3--:R-:W-:Y:S01]  /*3940*/  FADD.FTZ R3, R172.reuse, R3 ;  /* 0x00000003ac037221 */ /* 0x048fe20000010000 */
[----:B------:R-:W-:Y:S01]  /*3950*/  F2FP.F16.F32.PACK_AB R172, R172, R59 ;  /* 0x0000003bacac723e */ /* 0x000fe200000000ff */
[----:B----4-:R-:W-:Y:S01]  /*3960*/  IMAD.MOV.U32 R67, RZ, RZ, R119 ;  /* 0x000000ffff437224 */ /* 0x010fe200078e0077 */
[----:B------:R-:W-:-:S04]  /*3970*/  MOV R59, R119 ;  /* 0x00000077003b7202 */ /* 0x000fc80000000f00 */
[----:B------:R-:W1:Y:S01]  /*3980*/  MUFU.EX2 R19, R19 ;  /* 0x0000001300137308 */ /* 0x000e620000000800 */
[C---:B-----5:R-:W-:Y:S01]  /*3990*/  FADD.FTZ R12, R8.reuse, R25 ;  /* 0x00000019080c7221 */ /* 0x060fe20000010000 */
[----:B------:R-:W-:Y:S01]  /*39a0*/  F2FP.F16.F32.PACK_AB R169, R8, R95 ;  /* 0x0000005f08a9723e */ /* 0x000fe200000000ff */
[----:B------:R-:W-:Y:S01]  /*39b0*/  FADD.FTZ R8, R174, R3 ;  /* 0x00000003ae087221 */ /* 0x000fe20000010000 */
[----:B------:R-:W-:-:S04]  /*39c0*/  MOV R95, R119 ;  /* 0x00000077005f7202 */ /* 0x000fc80000000f00 */
[----:B------:R2:W3:Y:S01]  /*39d0*/  MUFU.EX2 R168, R65 ;  /* 0x0000004100a87308 */ /* 0x0004e20000000800 */
[C---:B0-----:R-:W-:Y:S01]  /*39e0*/  FADD.FTZ R8, R61.reuse, R8 ;  /* 0x000000083d087221 */ /* 0x041fe20000010000 */
[----:B------:R-:W-:Y:S01]  /*39f0*/  F2FP.F16.F32.PACK_AB R174, R61, R174 ;  /* 0x000000ae3dae723e */ /* 0x000fe200000000ff */
[----:B------:R-:W-:-:S05]  /*3a00*/  IMAD.MOV.U32 R61, RZ, RZ, R119 ;  /* 0x000000ffff3d7224 */ /* 0x000fca00078e0077 */
[----:B------:R-:W0:Y:S01]  /*3a10*/  MUFU.EX2 R97, R97 ;  /* 0x0000006100617308 */ /* 0x000e220000000800 */
[----:B-1----:R-:W-:Y:S01]  /*3a20*/  FADD.FTZ R11, R19, R8 ;  /* 0x00000008130b7221 */ /* 0x002fe20000010000 */
[----:B--2---:R-:W-:-:S06]  /*3a30*/  MOV R65, R119 ;  /* 0x0000007700417202 */ /* 0x004fcc0000000f00 */
[----:B------:R-:W1:Y:S01]  /*3a40*/  MUFU.EX2 R23, R23 ;  /* 0x0000001700177308 */ /* 0x000e620000000800 */
[C---:B---3--:R-:W-:Y:S01]  /*3a50*/  FADD.FTZ R8, R168.reuse, R11 ;  /* 0x0000000ba8087221 */ /* 0x048fe20000010000 */
[----:B------:R-:W-:-:S06]  /*3a60*/  F2FP.F16.F32.PACK_AB R168, R168, R19 ;  /* 0x00000013a8a8723e */ /* 0x000fcc00000000ff */
[----:B------:R-:W2:Y:S01]  /*3a70*/  MUFU.EX2 R10, R10 ;  /* 0x0000000a000a7308 */ /* 0x000ea20000000800 */
[----:B0-----:R-:W-:-:S07]  /*3a80*/  FADD.FTZ R25, R97, R12 ;  /* 0x0000000c61197221 */ /* 0x001fce0000010000 */
[----:B------:R-:W0:Y:S01]  /*3a90*/  MUFU.EX2 R0, R0 ;  /* 0x0000000000007308 */ /* 0x000e220000000800 */
[----:B-1----:R-:W-:Y:S01]  /*3aa0*/  FADD.FTZ R11, R23, R8 ;  /* 0x00000008170b7221 */ /* 0x002fe20000010000 */
[C---:B--2---:R-:W-:Y:S01]  /*3ab0*/  FADD.FTZ R3, R10.reuse, R25 ;  /* 0x000000190a037221 */ /* 0x044fe20000010000 */
[----:B------:R-:W-:Y:S01]  /*3ac0*/  F2FP.F16.F32.PACK_AB R171, R10, R97 ;  /* 0x000000610aab723e */ /* 0x000fe200000000ff */
[--C-:B------:R-:W-:Y:S02]  /*3ad0*/  IMAD.MOV.U32 R97, RZ, RZ, R119.reuse ;  /* 0x000000ffff617224 */ /* 0x100fe400078e0077 */
[----:B------:R-:W-:Y:S02]  /*3ae0*/  IMAD.MOV.U32 R25, RZ, RZ, R119 ;  /* 0x000000ffff197224 */ /* 0x000fe400078e0077 */
[C---:B0-----:R-:W-:Y:S01]  /*3af0*/  FADD.FTZ R8, R0.reuse, R11 ;  /* 0x0000000b00087221 */ /* 0x041fe20000010000 */
[----:B------:R-:W-:Y:S01]  /*3b00*/  F2FP.F16.F32.PACK_AB R170, R0, R23 ;  /* 0x0000001700aa723e */ /* 0x000fe200000000ff */
[----:B------:R-:W-:Y:S01]  /*3b10*/  IMAD.MOV.U32 R0, RZ, RZ, 0x3f800000 ;  /* 0x3f800000ff007424 */ /* 0x000fe200078e00ff */
[----:B------:R-:W-:Y:S01]  /*3b20*/  MOV R11, 0x3f800000 ;  /* 0x3f800000000b7802 */ /* 0x000fe20000000f00 */
[----:B------:R-:W-:Y:S06]  /*3b30*/  @!P1 BRA `(.L_x_3289) ;  /* 0x0000002400c89947 */ /* 0x000fec0003800000 */
[----:B------:R-:W-:Y:S01]  /*3b40*/  MOV R12, R5 ;  /* 0x00000005000c7202 */ /* 0x000fe20000000f00 */
[----:B------:R-:W-:Y:S01]  /*3b50*/  IMAD.MOV.U32 R10, RZ, RZ, R9 ;  /* 0x000000ffff0a7224 */ /* 0x000fe200078e0009 */
[----:B------:R-:W-:Y:S01]  /*3b60*/  CS2R R118, SRZ ;  /* 0x0000000000767805 */ /* 0x000fe2000001ff00 */
[----:B------:R-:W-:Y:S01]  /*3b70*/  IMAD.MOV.U32 R0, RZ, RZ, 0x3f800000 ;  /* 0x3f800000ff007424 */ /* 0x000fe200078e00ff */
        /* <DEDUP_REMOVED lines=47> */
[----:B------:R-:W-:Y:S01]  /*3e70*/  UMOV UR56, URZ ;  /* 0x0000003f00387c82 */ /* 0x000fe20008000000 */
[----:B------:R-:W-:Y:S01]  /*3e80*/  UMOV UR57, URZ ;  /* 0x0000003f00397c82 */ /* 0x000fe20008000000 */
[----:B------:R-:W-:-:S05]  /*3e90*/  ULDC UR60, c[0x0][0x9d8] ;  /* 0x00027600003c7ab9 */ /* 0x000fca0000000800 */
.L_x_3300:
[----:B------:R-:W-:-:S04]  /*3ea0*/  UISETP.NE.AND UP0, UPT, UR57, 0x1, UPT ;  /* 0x000000013900788c */ /* 0x000fc8000bf05270 */
[----:B------:R-:W-:-:S04]  /*3eb0*/  USEL UR39, URZ, 0x1, UP0 ;  /* 0x000000013f277887 */ /* 0x000fc80008000000 */
[----:B------:R-:W-:Y:S01]  /*3ec0*/  ULOP3.LUT UR39, UR56, UR39, URZ, 0x3c, !UPT ;  /* 0x0000002738277292 */ /* 0x000fe2000f8e3c3f */
[----:B------:R-:W-:Y:S11]  /*3ed0*/  @!P0 BRA `(.L_x_3290) ;  /* 0x0000000000048947 */ /* 0x000ff60003800000 */
[----:B------:R-:W-:Y:S01]  /*3ee0*/  BPT.TRAP 0x1 ;  /* 0x000000040000795c */ /* 0x000fe20000300000 */
.L_x_3290:
[----:B------:R-:W-:Y:S01]  /*3ef0*/  UIADD3 UR4, UR57, 0x1, URZ ;  /* 0x0000000139047890 */ /* 0x000fe2000fffe03f */
[----:B------:R-:W-:-:S03]  /*3f00*/  MOV R4, UR39 ;  /* 0x0000002700047c02 */ /* 0x000fc60008000f00 */
[----:B------:R-:W-:Y:S01]  /*3f10*/  UISETP.NE.AND UP0, UPT, UR4, 0x2, UPT ;  /* 0x000000020400788c */ /* 0x000fe2000bf05270 */
[----:B------:R-:W-:-:S03]  /*3f20*/  SHF.L.U32 R4, R4, 0x1f, RZ ;  /* 0x0000001f04047819 */ /* 0x000fc600000006ff */
[----:B------:R-:W-:-:S04]  /*3f30*/  USEL UR4, UR4, URZ, UP0 ;  /* 0x0000003f04047287 */ /* 0x000fc80008000000 */
[----:B------:R-:W-:Y:S02]  /*3f40*/  ULEA UR61, UR4, UR38, 0x3 ;  /* 0x00000026043d7291 */ /* 0x000fe4000f8e183f */
[----:B------:R-:W-:-:S07]  /*3f50*/  IMAD.U32 R2, RZ, RZ, UR4 ;  /* 0x00000004ff027e24 */ /* 0x000fce000f8e00ff */
[----:B------:R0:W1:Y:S01]  /*3f60*/  SYNCS.PHASECHK.TRANS64.TRYWAIT P1, [UR61+0x30830], R4 ;  /* 0x03083004ff0075a7 */ /* 0x000062000802017d */
[----:B------:R-:W-:Y:S05]  /*3f70*/  @!P0 BRA `(.L_x_3291) ;  /* 0x0000000000048947 */ /* 0x000fea0003800000 */
[----:B------:R-:W-:Y:S01]  /*3f80*/  BPT.TRAP 0x1 ;  /* 0x000000040000795c */ /* 0x000fe20000300000 */
.L_x_3291:
[----:B-1----:R-:W-:Y:S05]  /*3f90*/  @P1 BRA `(.L_x_3292) ;  /* 0x0000000000081947 */ /* 0x002fea0003800000 */
[----:B------:R-:W1:Y:S02]  /*3fa0*/  SYNCS.PHASECHK.TRANS64.TRYWAIT P1, [UR61+0x30830], R4 ;  /* 0x03083004ff0075a7 */ /* 0x000e64000802017d */
[----:B-1----:R-:W-:Y:S05]  /*3fb0*/  @!P1 BRA `(.L_x_3293) ;  /* 0x0000008c00cc9947 */ /* 0x002fea0003800000 */
.L_x_3292:
        /* <DEDUP_REMOVED lines=13> */
[----:B------:R-:W-:Y:S01]  /*4090*/  UIMAD UR6, UR6, 0x900, UR58 ;  /* 0x00000900060678a4 */ /* 0x000fe2000f8e023a */
[-C--:B------:R-:W-:Y:S01]  /*40a0*/  FMUL.FTZ R24, R24, R11.reuse ;  /* 0x0000000b18187220 */ /* 0x080fe20000410000 */
[----:B------:R-:W-:Y:S01]  /*40b0*/  UMOV UR47, 0x40000040 ;  /* 0x40000040002f7882 */ /* 0x000fe20000000000 */
[----:B------:R-:W-:Y:S01]  /*40c0*/  UMOV UR51, 0x40000040 ;  /* 0x4000004000337882 */ /* 0x000fe20000000000 */
[----:B------:R-:W-:Y:S01]  /*40d0*/  UIADD3 UR10, UR6, 0x2, URZ ;  /* 0x00000002060a7890 */ /* 0x000fe2000fffe03f */
[-C--:B------:R-:W-:Y:S01]  /*40e0*/  FMUL.FTZ R25, R25, R11.reuse ;  /* 0x0000000b19197220 */ /* 0x080fe20000410000 */
[----:B------:R-:W-:Y:S01]  /*40f0*/  UIADD3 UR14, UR6, 0x4, URZ ;  /* 0x00000004060e7890 */ /* 0x000fe2000fffe03f */
[----:B------:R-:W-:Y:S01]  /*4100*/  FMUL.FTZ R28, R28, R11 ;  /* 0x0000000b1c1c7220 */ /* 0x000fe20000410000 */
[----:B------:R-:W-:-:S02]  /*4110*/  UIADD3 UR18, UR6, 0x6, URZ ;  /* 0x0000000606127890 */ /* 0x000fc4000fffe03f */
[----:B------:R-:W-:Y:S01]  /*4120*/  HGMMA.64x96x16.F32 R120, gdesc[UR4], RZ, !UPT, gsb0 ;  /* 0x01600000047879f0 */ /* 0x000fe2000c0008ff */
        /* <DEDUP_REMOVED lines=103> */
[----:B------:R-:W-:-:S05]  /*47a0*/  FMUL.FTZ R119, R119, R0 ;  /* 0x0000000077777220 */ /* 0x000fca0000410000 */
        /* <DEDUP_REMOVED lines=32> */
[----:B------:R-:W-:Y:S05]  /*49b0*/  @!P0 BRA `(.L_x_3294) ;  /* 0x0000000000048947 */ /* 0x000fea0003800000 */
[----:B------:R-:W-:Y:S01]  /*49c0*/  BPT.TRAP 0x1 ;  /* 0x000000040000795c */ /* 0x000fe20000300000 */
.L_x_3294:
[----:B------:R-:W-:Y:S01]  /*49d0*/  ULEA UR4, UR57, UR38, 0x3 ;  /* 0x0000002639047291 */ /* 0x000fe2000f8e183f */
[----:B------:R-:W-:-:S05]  /*49e0*/  IMAD.U32 R0, RZ, RZ, UR56 ;  /* 0x00000038ff007e24 */ /* 0x000fca000f8e00ff */
[----:B------:R-:W-:-:S04]  /*49f0*/  SHF.L.U32 R0, R0, 0x1f, RZ ;  /* 0x0000001f00007819 */ /* 0x000fc800000006ff */
[----:B------:R2:W3:Y:S01]  /*4a00*/  SYNCS.PHASECHK.TRANS64.TRYWAIT P1, [UR4+0x30850], R0 ;  /* 0x03085000ff0075a7 */ /* 0x0004e20008020144 */
[----:B------:R-:W-:Y:S05]  /*4a10*/  @!P0 BRA `(.L_x_3295) ;  /* 0x0000000000048947 */ /* 0x000fea0003800000 */
[----:B------:R-:W-:Y:S01]  /*4a20*/  BPT.TRAP 0x1 ;  /* 0x000000040000795c */ /* 0x000fe20000300000 */
.L_x_3295:
[----:B---3--:R-:W-:Y:S05]  /*4a30*/  @P1 BRA `(.L_x_3296) ;  /* 0x0000000000081947 */ /* 0x008fea0003800000 */
[----:B------:R-:W3:Y:S02]  /*4a40*/  SYNCS.PHASECHK.TRANS64.TRYWAIT P1, [UR4+0x30850], R0 ;  /* 0x03085000ff0075a7 */ /* 0x000ee40008020144 */
[----:B---3--:R-:W-:Y:S05]  /*4a50*/  @!P1 BRA `(.L_x_3297) ;  /* 0x00000084003c9947 */ /* 0x008fea0003800000 */
.L_x_3296:
[----:B------:R-:W-:Y:S01]  /*4a60*/  UIADD3 UR5, UR38, 0x400, URZ ;  /* 0x0000040026057890 */ /* 0x000fe2000fffe03f */
[----:B------:R-:W-:Y:S01]  /*4a70*/  WARPGROUP.ARRIVE ;  /* 0x00000000000079c5 */ /* 0x000fe20000000000 */
[----:B------:R-:W-:Y:S01]  /*4a80*/  UMOV UR7, 0x40000040 ;  /* 0x4000004000077882 */ /* 0x000fe20000000000 */
[----:B------:R-:W-:Y:S01]  /*4a90*/  UMOV UR11, 0x40000040 ;  /* 0x40000040000b7882 */ /* 0x000fe20000000000 */
[----:B------:R-:W-:-:S04]  /*4aa0*/  USHF.R.U32.HI UR5, URZ, 0x4, UR5 ;  /* 0x000000043f057899 */ /* 0x000fc80008011605 */
[----:B------:R-:W-:-:S04]  /*4ab0*/  ULOP3.LUT UR5, UR5, 0x3fff, URZ, 0xc0, !UPT ;  /* 0x00003fff05057892 */ /* 0x000fc8000f8ec03f */
[----:B------:R-:W-:-:S04]  /*4ac0*/  ULOP3.LUT UR5, UR5, 0x3000000, URZ, 0xfc, !UPT ;  /* 0x0300000005057892 */ /* 0x000fc8000f8efc3f */
[----:B------:R-:W-:-:S04]  /*4ad0*/  UIMAD UR6, UR57, 0x900, UR5 ;  /* 0x00000900390678a4 */ /* 0x000fc8000f8e0205 */
[----:B------:R-:W-:-:S05]  /*4ae0*/  UIADD3 UR10, UR6, 0x80, URZ ;  /* 0x00000080060a7890 */ /* 0x000fca000fffe03f */
[----:B------:R-:W-:Y:S01]  /*4af0*/  HGMMA.64x192x16.F32 R24, R188, gdesc[UR4].tnspB, R24, gsb0 ;  /* 0x42e00004bc187df0 */ /* 0x000fe20008000818 */
[----:B------:R-:W-:Y:S02]  /*4b00*/  UMOV UR7, 0x40000040 ;  /* 0x4000004000077882 */ /* 0x000fe40000000000 */
[----:B------:R-:W-:Y:S02]  /*4b10*/  WARPGROUP.DEPBAR.LE gsb0, 0x0 ;  /* 0x00008000000079c5 */ /* 0x000fe40000010000 */
[----:B------:R-:W-:-:S15]  /*4b20*/  WARPGROUP.ARRIVE ;  /* 0x00000000000079c5 */ /* 0x000fde0000000000 */
[----:B------:R-:W-:Y:S01]  /*4b30*/  HGMMA.64x192x16.F32 R24, R184, gdesc[UR8].tnspB, R24, gsb0 ;  /* 0x42e00008b8187df0 */ /* 0x000fe20008000818 */
[----:B------:R-:W-:Y:S01]  /*4b40*/  UIADD3 UR10, UR6, 0x100, URZ ;  /* 0x00000100060a7890 */ /* 0x000fe2000fffe03f */
[----:B------:R-:W-:Y:S01]  /*4b50*/  UMOV UR11, 0x40000040 ;  /* 0x40000040000b7882 */ /* 0x000fe20000000000 */
        /* <DEDUP_REMOVED lines=10> */
[----:B------:R-:W-:Y:S01]  /*4c00*/  UIADD3 UR6, UR6, 0x280, URZ ;  /* 0x0000028006067890 */ /* 0x000fe2000fffe03f */
[----:B------:R-:W-:Y:S02]  /*4c10*/  WARPGROUP.DEPBAR.LE gsb0, 0x0 ;  /* 0x00008000000079c5 */ /* 0x000fe40000010000 */
[----:B------:R-:W-:-:S14]  /*4c20*/  WARPGROUP.ARRIVE ;  /* 0x00000000000079c5 */ /* 0x000fdc0000000000 */
[----:B------:R-:W-:Y:S03]  /*4c30*/  HGMMA.64x192x16.F32 R24, R172, gdesc[UR8].tnspB, R24, gsb0 ;  /* 0x42e00008ac187df0 */ /* 0x000fe60008000818 */
[----:B------:R-:W-:Y:S02]  /*4c40*/  WARPGROUP.DEPBAR.LE gsb0, 0x0 ;  /* 0x00008000000079c5 */ /* 0x000fe40000010000 */
[----:B------:R-:W-:-:S15]  /*4c50*/  WARPGROUP.ARRIVE ;  /* 0x00000000000079c5 */ /* 0x000fde0000000000 */
[----:B------:R-:W-:Y:S03]  /*4c60*/  HGMMA.64x192x16.F32 R24, R168, gdesc[UR4].tnspB, R24, gsb0 ;  /* 0x42e00004a8187df0 */ /* 0x000fe60008000818 */
[----:B------:R-:W-:Y:S02]  /*4c70*/  WARPGROUP.DEPBAR.LE gsb0, 0x0 ;  /* 0x00008000000079c5 */ /* 0x000fe40000010000 */
[----:B------:R-:W-:Y:S05]  /*4c80*/  @!P0 BRA `(.L_x_3298) ;  /* 0x0000000000048947 */ /* 0x000fea0003800000 */
[----:B------:R-:W-:Y:S01]  /*4c90*/  BPT.TRAP 0x1 ;  /* 0x000000040000795c */ /* 0x000fe20000300000 */
.L_x_3298:
        /* <DEDUP_REMOVED lines=23> */
[----:B-12---:R-:W-:Y:S01]  /*4e10*/  FMNMX.FTZ R0, R169, R10, !PT ;  /* 0x0000000aa9007209 */ /* 0x006fe20007810000 */
        /* <DEDUP_REMOVED lines=31> */
[----:B--2---:R-:W-:Y:S01]  /*5010*/  FMNMX.FTZ R4, R15, R4, !PT ;  /* 0x000000040f047209 */ /* 0x004fe20007810000 */
[----:B------:R-:W-:Y:S01]  /*5020*/  FMUL.FTZ R161, R163, UR60 ;  /* 0x0000003ca3a17c20 */ /* 0x000fe20008410000 */
[----:B------:R-:W-:Y:S01]  /*5030*/  FMUL.FTZ R207, R165, UR60 ;  /* 0x0000003ca5cf7c20 */ /* 0x000fe20008410000 */
[----:B------:R-:W-:Y:S01]  /*5040*/  FMUL.FTZ R163, R166, UR60 ;  /* 0x0000003ca6a37c20 */ /* 0x000fe20008410000 */
[----:B------:R-:W-:Y:S01]  /*5050*/  FMUL.FTZ R165, R167, UR60 ;  /* 0x0000003ca7a57c20 */ /* 0x000fe20008410000 */
[----:B------:R-:W2:Y:S01]  /*5060*/  S2UR UR5, SR_CgaCtaId ;  /* 0x00000000000579c3 */ /* 0x000ea20000008800 */
[----:B------:R-:W-:Y:S01]  /*5070*/  UIADD3 UR61, UR61, 0x30840, URZ ;  /* 0x000308403d3d7890 */ /* 0x000fe2000fffe03f */
[----:B------:R-:W3:Y:S01]  /*5080*/  MUFU.TANH R177, R177 ;  /* 0x000000b100b17308 */ /* 0x000ee20000002400 */
[----:B0-----:R-:W-:-:S07]  /*5090*/  FMNMX.FTZ R0, R175, R0, !PT ;  /* 0x00000000af007209 */ /* 0x001fce0007810000 */
[----:B------:R-:W0:Y:S01]  /*50a0*/  MUFU.TANH R21, R21 ;  /* 0x0000001500157308 */ /* 0x000e220000002400 */
[----:B-1----:R-:W-:-:S07]  /*50b0*/  FMNMX.FTZ R4, R19, R4, !PT ;  /* 0x0000000413047209 */ /* 0x002fce0007810000 */
[----:B------:R-:W1:Y:S01]  /*50c0*/  MUFU.TANH R179, R179 ;  /* 0x000000b300b37308 */ /* 0x000e620000002400 */
[----:B---3--:R-:W-:Y:S01]  /*50d0*/  FMNMX.FTZ R0, R177, R0, !PT ;  /* 0x00000000b1007209 */ /* 0x008fe20007810000 */
[----:B--2---:R-:W-:-:S06]  /*50e0*/  UPRMT UR61, UR5, 0x654, UR61 ;  /* 0x00000654053d7896 */ /* 0x004fcc000800003d */
[----:B------:R-:W2:Y:S01]  /*50f0*/  MUFU.TANH R23, R23 ;  /* 0x0000001700177308 */ /* 0x000ea20000002400 */
[----:B0-----:R-:W-:Y:S02]  /*5100*/  FMNMX.FTZ R4, R21, R4, !PT ;  /* 0x0000000415047209 */ /* 0x001fe40007810000 */
[----:B------:R-:W-:Y:S05]  /*5110*/  SYNCS.ARRIVE.TRANS64.RED.A1T0 RZ, [UR61], RZ ;  /* 0x000000ffffff79a7 */ /* 0x000fea000810043d */
        /* <DEDUP_REMOVED lines=74> */
[----:B------:R-:W1:Y:S01]  /*55c0*/  SHFL.BFLY PT, R5, R0, 0x2, 0x1f ;  /* 0x0c401f0000057f89 */ /* 0x000e6200000e0000 */
[----:B--2---:R-:W-:-:S04]  /*55d0*/  FMNMX.FTZ R4, R163, R4, !PT ;  /* 0x00000004a3047209 */ /* 0x004fc80007810000 */
[----:B0-----:R-:W-:-:S05]  /*55e0*/  FMNMX.FTZ R11, R165, R4, !PT ;  /* 0x00000004a50b7209 */ /* 0x001fca0007810000 */
[----:B------:R-:W0:Y:S01]  /*55f0*/  SHFL.BFLY PT, R4, R11, 0x2, 0x1f ;  /* 0x0c401f000b047f89 */ /* 0x000e2200000e0000 */
[----:B-1----:R-:W-:-:S05]  /*5600*/  FMNMX.FTZ R14, R0, R5, !PT ;  /* 0x00000005000e7209 */ /* 0x002fca0007810000 */
[----:B------:R-:W1:Y:S01]  /*5610*/  SHFL.BFLY PT, R9, R14, 0x1, 0x1f ;  /* 0x0c201f000e097f89 */ /* 0x000e6200000e0000 */
[----:B0-----:R-:W-:Y:S02]  /*5620*/  FMNMX.FTZ R18, R11, R4, !PT ;  /* 0x000000040b127209 */ /* 0x001fe40007810000 */
[----:B------:R-:W0:Y:S03]  /*5630*/  LDC R4, c[0x0][0x988] ;  /* 0x00026200ff047b82 */ /* 0x000e260000000800 */
[----:B------:R-:W2:Y:S01]  /*5640*/  SHFL.BFLY PT, R5, R18, 0x1, 0x1f ;  /* 0x0c201f0012057f89 */ /* 0x000ea200000e0000 */
[----:B-1----:R-:W-:-:S05]  /*5650*/  FMNMX.FTZ R9, R14, R9, !PT ;  /* 0x000000090e097209 */ /* 0x002fca0007810000 */
[----:B------:R-:W-:-:S04]  /*5660*/  FADD.FTZ R167, -R9, R10 ;  /* 0x0000000a09a77221 */ /* 0x000fc80000010100 */
[----:B0-----:R-:W-:Y:S01]  /*5670*/  FMUL.FTZ R10, R167, R4 ;  /* 0x00000004a70a7220 */ /* 0x001fe20000410000 */
[----:B--2---:R-:W-:-:S03]  /*5680*/  FMNMX.FTZ R5, R18, R5, !PT ;  /* 0x0000000512057209 */ /* 0x004fc60007810000 */
[----:B------:R0:W-:Y:S02]  /*5690*/  MUFU.EX2 R11, R10 ;  /* 0x0000000a000b7308 */ /* 0x0001e40000000800 */
[----:B------:R-:W-:Y:S01]  /*56a0*/  FADD.FTZ R167, -R5, R12 ;  /* 0x0000000c05a77221 */ /* 0x000fe20000010100 */
[----:B------:R-:W-:-:S03]  /*56b0*/  FMUL.FTZ R12, R9, R4 ;  /* 0x00000004090c7220 */ /* 0x000fc60000410000 */
[-C--:B------:R-:W-:Y:S01]  /*56c0*/  FMUL.FTZ R0, R167, R4.reuse ;  /* 0x00000004a7007220 */ /* 0x080fe20000410000 */
[-C--:B0-----:R-:W-:Y:S01]  /*56d0*/  FMUL.FTZ R10, R5, R4.reuse ;  /* 0x00000004050a7220 */ /* 0x081fe20000410000 */
[-CC-:B------:R-:W-:Y:S01]  /*56e0*/  FFMA.FTZ R188, R169, R4.reuse, -R12.reuse ;  /* 0x00000004a9bc7223 */ /* 0x180fe2000001080c */
[-CC-:B------:R-:W-:Y:S01]  /*56f0*/  FFMA.FTZ R182, R189, R4.reuse, -R12.reuse ;  /* 0x00000004bdb67223 */ /* 0x180fe2000001080c */
[-C--:B------:R-:W-:Y:S01]  /*5700*/  FFMA.FTZ R172, R151, R4.reuse, -R12 ;  /* 0x0000000497ac7223 */ /* 0x080fe2000001080c */
[-C--:B------:R-:W-:Y:S01]  /*5710*/  FFMA.FTZ R189, R13, R4.reuse, -R10 ;  /* 0x000000040dbd7223 */ /* 0x080fe2000001080a */
        /* <DEDUP_REMOVED lines=21> */
[-CC-:B------:R-:W-:Y:S01]  /*5870*/  FFMA.FTZ R12, R15, R4.reuse, -R10.reuse ;  /* 0x000000040f0c7223 */ /* 0x180fe2000001080a */
        /* <DEDUP_REMOVED lines=15> */
[----:B------:R-:W-:Y:S01]  /*5970*/  FFMA.FTZ R124, R141, R4, -R10 ;  /* 0x000000048d7c7223 */ /* 0x000fe2000001080a */
[----:B------:R-:W1:Y:S01]  /*5980*/  MUFU.EX2 R189, R189 ;  /* 0x000000bd00bd7308 */ /* 0x000e620000000800 */
[----:B0-----:R-:W-:Y:S01]  /*5990*/  FFMA.FTZ R8, R11, R8, R188 ;  /* 0x000000080b087223 */ /* 0x001fe200000100bc */
[-CC-:B------:R-:W-:Y:S01]  /*59a0*/  FFMA.FTZ R143, R143, R4.reuse, -R10.reuse ;  /* 0x000000048f8f7223 */ /* 0x180fe2000001080a */
[-CC-:B------:R-:W-:Y:S01]  /*59b0*/  FFMA.FTZ R145, R145, R4.reuse, -R10.reuse ;  /* 0x0000000491917223 */ /* 0x180fe2000001080a */
[-CC-:B------:R-:W-:Y:S01]  /*59c0*/  FFMA.FTZ R147, R147, R4.reuse, -R10.reuse ;  /* 0x0000000493937223 */ /* 0x180fe2000001080a */
[-CC-:B------:R-:W-:Y:S01]  /*59d0*/  FFMA.FTZ R149, R149, R4.reuse, -R10.reuse ;  /* 0x0000000495957223 */ /* 0x180fe2000001080a */
[-CC-:B------:R-:W-:Y:S01]  /*59e0*/  FFMA.FTZ R159, R159, R4.reuse, -R10.reuse ;  /* 0x000000049f9f7223 */ /* 0x180fe2000001080a */
[-CC-:B------:R-:W-:Y:S01]  /*59f0*/  FFMA.FTZ R161, R161, R4.reuse, -R10.reuse ;  /* 0x00000004a1a17223 */ /* 0x180fe2000001080a */
[----:B------:R-:W0:Y:S01]  /*5a00*/  MUFU.EX2 R167, R167 ;  /* 0x000000a700a77308 */ /* 0x000e220000000800 */
[-CC-:B------:R-:W-:Y:S01]  /*5a10*/  FFMA.FTZ R163, R163, R4.reuse, -R10.reuse ;  /* 0x00000004a3a37223 */ /* 0x180fe2000001080a */
[----:B------:R-:W-:-:S06]  /*5a20*/  FFMA.FTZ R10, R165, R4, -R10 ;  /* 0x00000004a50a7223 */ /* 0x000fcc000001080a */
        /* <DEDUP_REMOVED lines=89> */
[----:B--2---:R-:W-:Y:S01]  /*5fc0*/  FADD.FTZ R3, R126, R3 ;  /* 0x000000037e037221 */ /* 0x004fe20000010000 */
[----:B-1----:R-:W-:-:S03]  /*5fd0*/  FADD.FTZ R8, R157, R8 ;  /* 0x000000089d087221 */ /* 0x002fc60000010000 */
[----:B0-----:R-:W-:Y:S01]  /*5fe0*/  FADD.FTZ R3, R10, R3 ;  /* 0x000000030a037221 */ /* 0x001fe20000010000 */
[----:B------:R-:W-:Y:S06]  /*5ff0*/  @!P0 BRA `(.L_x_3299) ;  /* 0x0000000000048947 */ /* 0x000fec0003800000 */
[----:B------:R-:W-:Y:S01]  /*6000*/  BPT.TRAP 0x1 ;  /* 0x000000040000795c */ /* 0x000fe20000300000 */
.L_x_3299:
[----:B------:R-:W0:Y:S01]  /*6010*/  S2UR UR6, SR_CgaCtaId ;  /* 0x00000000000679c3 */ /* 0x000e220000008800 */
[----:B------:R-:W-:Y:S01]  /*6020*/  R2UR UR5, R16 ;  /* 0x00000000100572ca */ /* 0x000fe200000e0000 */
[----:B------:R-:W-:Y:S01]  /*6030*/  UIADD3 UR4, UR4, 0x30860, URZ ;  /* 0x0003086004047890 */ /* 0x000fe2000fffe03f */
[----:B------:R-:W-:Y:S01]  /*6040*/  R2UR UR57, R2 ;  /* 0x00000000023972ca */ /* 0x000fe200000e0000 */
[----:B------:R-:W-:Y:S01]  /*6050*/  UMOV UR56, UR39 ;  /* 0x0000002700387c82 */ /* 0x000fe20008000000 */
[----:B------:R-:W-:Y:S02]  /*6060*/  F2FP.F16.F32.PACK_AB R184, R171, R184 ;  /* 0x000000b8abb8723e */ /* 0x000fe400000000ff */
        /* <DEDUP_REMOVED lines=8> */
[----:B------:R-:W-:Y:S01]  /*60f0*/  F2FP.F16.F32.PACK_AB R171, R10, R126 ;  /* 0x0000007e0aab723e */ /* 0x000fe200000000ff */
[----:B------:R-:W-:Y:S01]  /*6100*/  IMAD.MOV.U32 R10, RZ, RZ, R9 ;  /* 0x000000ffff0a7224 */ /* 0x000fe200078e0009 */
        /* <DEDUP_REMOVED lines=19> */
[----:B------:R-:W-:Y:S01]  /*6240*/  MOV R12, R5 ;  /* 0x00000005000c7202 */ /* 0x000fe20000000f00 */
[----:B------:R-:W-:Y:S06]  /*6250*/  @P1 BRA `(.L_x_3300) ;  /* 0xffffffdc00101947 */ /* 0x000fec000383ffff */
.L_x_3289:
        /* <DEDUP_REMOVED lines=99> */
.L_x_3301:
[----:B------:R-:W-:Y:S01]  /*6890*/  R2UR UR5, R2 ;  /* 0x00000000020572ca */ /* 0x000fe200000e0000 */
[----:B------:R-:W-:-:S05]  /*68a0*/  IMAD.U32 R0, RZ, RZ, UR39 ;  /* 0x00000027ff007e24 */ /* 0x000fca000f8e00ff */
[----:B------:R-:W-:-:S07]  /*68b0*/  SHF.L.U32 R0, R0, 0x1f, RZ ;  /* 0x0000001f00007819 */ /* 0x000fce00000006ff */
[----:B------:R-:W-:-:S09]  /*68c0*/  ULEA UR5, UR5, UR38, 0x3 ;  /* 0x0000002605057291 */ /* 0x000fd2000f8e183f */
[----:B------:R0:W1:Y:S01]  /*68d0*/  SYNCS.PHASECHK.TRANS64.TRYWAIT P1, [UR5+0x30850], R0 ;  /* 0x03085000ff0075a7 */ /* 0x0000620008020145 */
[----:B------:R-:W-:Y:S05]  /*68e0*/  @!P0 BRA `(.L_x_3302) ;  /* 0x0000000000048947 */ /* 0x000fea0003800000 */
[----:B------:R-:W-:Y:S01]  /*68f0*/  BPT.TRAP 0x1 ;  /* 0x000000040000795c */ /* 0x000fe20000300000 */
.L_x_3302:
[----:B-1----:R-:W-:Y:S05]  /*6900*/  @P1 BRA `(.L_x_3303) ;  /* 0x0000000000081947 */ /* 0x002fea0003800000 */
[----:B------:R-:W1:Y:S02]  /*6910*/  SYNCS.PHASECHK.TRANS64.TRYWAIT P1, [UR5+0x30850], R0 ;  /* 0x03085000ff0075a7 */ /* 0x000e640008020145 */
[----:B-1----:R-:W-:Y:S05]  /*6920*/  @!P1 BRA `(.L_x_3304) ;  /* 0x0000006400a09947 */ /* 0x002fea0003800000 */
.L_x_3303:
[----:B------:R-:W-:Y:S01]  /*6930*/  UIADD3 UR38, UR38, 0x400, URZ ;  /* 0x0000040026267890 */ /* 0x000fe2000fffe03f */
[----:B------:R-:W-:Y:S01]  /*6940*/  R2UR UR6, R2 ;  /* 0x00000000020672ca */ /* 0x000fe200000e0000 */
[----:B------:R-:W-:Y:S01]  /*6950*/  WARPGROUP.ARRIVE ;  /* 0x00000000000079c5 */ /* 0x000fe20000000000 */
[----:B------:R-:W-:Y:S01]  /*6960*/  UMOV UR7, 0x40000040 ;  /* 0x4000004000077882 */ /* 0x000fe20000000000 */
[----:B------:R-:W-:Y:S01]  /*6970*/  USHF.R.U32.HI UR38, URZ, 0x4, UR38 ;  /* 0x000000043f267899 */ /* 0x000fe20008011626 */
[----:B-1----:R-:W1:Y:S03]  /*6980*/  SHFL.BFLY PT, R7, R8, 0x2, 0x1f ;  /* 0x0c401f0008077f89 */ /* 0x002e6600000e0000 */
[----:B------:R-:W-:Y:S01]  /*6990*/  ULOP3.LUT UR38, UR38, 0x3fff, URZ, 0xc0, !UPT ;  /* 0x00003fff26267892 */ /* 0x000fe2000f8ec03f */
[----:B0-----:R-:W0:Y:S03]  /*69a0*/  SHFL.BFLY PT, R0, R3, 0x2, 0x1f ;  /* 0x0c401f0003007f89 */ /* 0x001e2600000e0000 */
[----:B------:R-:W-:-:S04]  /*69b0*/  ULOP3.LUT UR4, UR38, 0x3000000, URZ, 0xfc, !UPT ;  /* 0x0300000026047892 */ /* 0x000fc8000f8efc3f */
[----:B------:R-:W-:-:S07]  /*69c0*/  UIMAD UR4, UR6, 0x900, UR4 ;  /* 0x00000900060478a4 */ /* 0x000fce000f8e0204 */
[----:B------:R-:W-:Y:S02]  /*69d0*/  UMOV UR6, UR4 ;  /* 0x0000000400067c82 */ /* 0x000fe40008000000 */
[----:B------:R-:W-:Y:S01]  /*69e0*/  HGMMA.64x192x16.F32 R24, R188, gdesc[UR4].tnspB, R24, gsb0 ;  /* 0x42e00004bc187df0 */ /* 0x000fe20008000818 */
[----:B------:R-:W-:Y:S01]  /*69f0*/  UIADD3 UR6, UR4, 0x80, URZ ;  /* 0x0000008004067890 */ /* 0x000fe2000fffe03f */
[----:B------:R-:W-:Y:S01]  /*6a00*/  UMOV UR7, 0x40000040 ;  /* 0x4000004000077882 */ /* 0x000fe20000000000 */
[----:B-1----:R-:W-:Y:S01]  /*6a10*/  FADD.FTZ R7, R7, R8 ;  /* 0x0000000807077221 */ /* 0x002fe20000010000 */
[----:B------:R-:W-:Y:S02]  /*6a20*/  IMAD.MOV.U32 R8, RZ, RZ, RZ ;  /* 0x000000ffff087224 */ /* 0x000fe400078e00ff */
[----:B0-----:R-:W-:Y:S01]  /*6a30*/  FADD.FTZ R2, R0, R3 ;  /* 0x0000000300027221 */ /* 0x001fe20000010000 */
[----:B------:R-:W-:Y:S01]  /*6a40*/  MOV R3, RZ ;  /* 0x000000ff00037202 */ /* 0x000fe20000000f00 */
[----:B------:R-:W0:Y:S04]  /*6a50*/  SHFL.BFLY PT, R0, R7, 0x1, 0x1f ;  /* 0x0c201f0007007f89 */ /* 0x000e2800000e0000 */
[----:B------:R-:W1:Y:S01]  /*6a60*/  SHFL.BFLY PT, R11, R2, 0x1, 0x1f ;  /* 0x0c201f00020b7f89 */ /* 0x000e6200000e0000 */
[----:B0-----:R-:W-:Y:S01]  /*6a70*/  FADD.FTZ R12, R7, R0 ;  /* 0x00000000070c7221 */ /* 0x001fe20000010000 */
[----:B------:R-:W-:Y:S01]  /*6a80*/  MOV R0, 0xff800000 ;  /* 0xff80000000007802 */ /* 0x000fe20000000f00 */
[----:B-1----:R-:W-:-:S03]  /*6a90*/  FADD.FTZ R13, R2, R11 ;  /* 0x0000000b020d7221 */ /* 0x002fc60000010000 */
[----:B------:R-:W-:Y:S01]  /*6aa0*/  FSETP.NE.FTZ.AND P1, PT, R12, RZ, PT ;  /* 0x000000ff0c00720b */ /* 0x000fe20003f35000 */
[----:B------:R-:W-:Y:S01]  /*6ab0*/  IMAD.MOV.U32 R2, RZ, RZ, -0x800000 ;  /* 0xff800000ff027424 */ /* 0x000fe200078e00ff */
[----:B------:R-:W-:-:S11]  /*6ac0*/  FSETP.NE.FTZ.AND P2, PT, R13, RZ, PT ;  /* 0x000000ff0d00720b */ /* 0x000fd60003f55000 */
[----:B------:R-:W0:Y:S01]  /*6ad0*/  @P1 MUFU.LG2 R10, R12 ;  /* 0x0000000c000a1308 */ /* 0x000e220000000c00 */
[C---:B------:R-:W-:Y:S01]  /*6ae0*/  @P1 FMUL.FTZ R6, R4.reuse, 0.69314718246459960938 ;  /* 0x3f31721804061820 */ /* 0x040fe20000410000 */
[----:B------:R-:W-:-:S06]  /*6af0*/  @P2 FMUL.FTZ R15, R4, 0.69314718246459960938 ;  /* 0x3f317218040f2820 */ /* 0x000fcc0000410000 */
        /* <DEDUP_REMOVED lines=25> */
[----:B------:R-:W-:Y:S01]  /*6c90*/  HGMMA.64x192x16.F32 R24, R172, gdesc[UR4].tnspB, R24, gsb0 ;  /* 0x42e00004ac187df0 */ /* 0x000fe20008000818 */
[----:B------:R-:W-:Y:S01]  /*6ca0*/  UMOV UR6, UR4 ;  /* 0x0000000400067c82 */ /* 0x000fe20008000000 */
[----:B------:R-:W-:Y:S01]  /*6cb0*/  UMOV UR7, 0x40000040 ;  /* 0x4000004000077882 */ /* 0x000fe20000000000 */
[----:B------:R-:W-:Y:S02]  /*6cc0*/  WARPGROUP.DEPBAR.LE gsb0, 0x0 ;  /* 0x00008000000079c5 */ /* 0x000fe40000010000 */
[----:B------:R-:W-:-:S15]  /*6cd0*/  WARPGROUP.ARRIVE ;  /* 0x00000000000079c5 */ /* 0x000fde0000000000 */
[----:B------:R-:W-:Y:S03]  /*6ce0*/  HGMMA.64x192x16.F32 R24, R168, gdesc[UR4].tnspB, R24, gsb0 ;  /* 0x42e00004a8187df0 */ /* 0x000fe60008000818 */
[----:B------:R-:W-:Y:S02]  /*6cf0*/  WARPGROUP.DEPBAR.LE gsb0, 0x0 ;  /* 0x00008000000079c5 */ /* 0x000fe40000010000 */
[----:B0-23--:R-:W-:Y:S05]  /*6d00*/  @!P0 BRA `(.L_x_3305) ;  /* 0x0000000000048947 */ /* 0x00dfea0003800000 */
[----:B------:R-:W-:Y:S01]  /*6d10*/  BPT.TRAP 0x1 ;  /* 0x000000040000795c */ /* 0x000fe20000300000 */
.L_x_3305:
        /* <DEDUP_REMOVED lines=101> */
.L_x_3281:
[----:B------:R-:W-:Y:S05]  /*7370*/  @P0 BRA `(.L_x_3306) ;  /* 0x0000001800d00947 */ /* 0x000fea0003800000 */
[----:B------:R-:W0:Y:S01]  /*7380*/  S2R R3, SR_TID.X ;  /* 0x0000000000037919 */ /* 0x000e220000002100 */
[----:B------:R-:W1:Y:S01]  /*7390*/  LDC R19, c[0x0][0xbe8] ;  /* 0x0002fa00ff137b82 */ /* 0x000e620000000800 */
[----:B------:R-:W-:Y:S01]  /*73a0*/  R2UR UR13, R17 ;  /* 0x00000000110d72ca */ /* 0x000fe200000e0000 */
[----:B------:R-:W-:Y:S01]  /*73b0*/  ULDC.64 UR8, c[0x0][0xbd0] ;  /* 0x0002f40000087ab9 */ /* 0x000fe20000000a00 */
[----:B------:R-:W2:Y:S01]  /*73c0*/  S2R R14, SR_CTAID.X ;  /* 0x00000000000e7919 */ /* 0x000ea20000002500 */
[----:B------:R-:W-:Y:S04]  /*73d0*/  BSSY B0, `(.L_x_3307) ;  /* 0x000011a000007945 */ /* 0x000fe80003800000 */
[----:B------:R-:W3:Y:S06]  /*73e0*/  S2UR UR12, SR_CTAID.Z ;  /* 0x00000000000c79c3 */ /* 0x000eec0000002700 */
[----:B------:R-:W-:-:S02]  /*73f0*/  USHF.R.S32.HI UR7, URZ, 0x1f, UR13 ;  /* 0x0000001f3f077899 */ /* 0x000fc4000801140d */
[----:B------:R-:W-:Y:S01]  /*7400*/  IMAD R15, RZ, RZ, -UR13 ;  /* 0x8000000dff0f7e24 */ /* 0x000fe2000f8e02ff */
[----:B------:R-:W4:Y:S01]  /*7410*/  LDC.64 R10, c[0x0][0xbd8] ;  /* 0x0002f600ff0a7b82 */ /* 0x000f220000000a00 */
        /* <DEDUP_REMOVED lines=8> */
[----:B0-----:R-:W-:Y:S01]  /*74a0*/  VIADD R7, R3, 0xffffff80 ;  /* 0xffffff8003077836 */ /* 0x001fe20000000000 */
[----:B---3--:R-:W-:Y:S02]  /*74b0*/  USHF.R.S32.HI UR10, URZ, 0x1f, UR12 ;  /* 0x0000001f3f0a7899 */ /* 0x008fe4000801140c */
[----:B------:R-:W1:Y:S02]  /*74c0*/  LDC R16, c[0x0][0xc50] ;  /* 0x00031400ff107b82 */ /* 0x000e640000000800 */
[----:B------:R-:W-:-:S04]  /*74d0*/  SHF.R.S32.HI R6, RZ, 0x1f, R7 ;  /* 0x0000001fff067819 */ /* 0x000fc80000011407 */
[CC--:B------:R-:W-:Y:S02]  /*74e0*/  LEA.HI R3, R6.reuse, R7.reuse, RZ, 0x7 ;  /* 0x0000000706037211 */ /* 0x0c0fe400078f38ff */
[----:B------:R-:W0:Y:S01]  /*74f0*/  LDC.64 R20, c[0x0][0xb40] ;  /* 0x0002d000ff147b82 */ /* 0x000e220000000a00 */
[----:B------:R-:W-:Y:S02]  /*7500*/  LEA.HI R6, R6, R7, RZ, 0x2 ;  /* 0x0000000706067211 */ /* 0x000fe400078f10ff */
[----:B------:R-:W-:Y:S02]  /*7510*/  LOP3.LUT R4, R3, 0xffffff80, RZ, 0xc0, !PT ;  /* 0xffffff8003047812 */ /* 0x000fe400078ec0ff */
[----:B------:R-:W-:Y:S02]  /*7520*/  LOP3.LUT R6, R6, 0xfffffffc, RZ, 0xc0, !PT ;  /* 0xfffffffc06067812 */ /* 0x000fe400078ec0ff */
[----:B------:R-:W-:Y:S01]  /*7530*/  SHF.R.S32.HI R8, RZ, 0x7, R3 ;  /* 0x00000007ff087819 */ /* 0x000fe20000011403 */
[C---:B------:R-:W-:Y:S01]  /*7540*/  IMAD.IADD R18, R7.reuse, 0x1, -R4 ;  /* 0x0000000107127824 */ /* 0x040fe200078e0a04 */
[----:B------:R-:W-:Y:S01]  /*7550*/  IADD3 R6, R7, -R6, RZ ;  /* 0x8000000607067210 */ /* 0x000fe20007ffe0ff */
[----:B------:R-:W3:Y:S01]  /*7560*/  @P0 LDC R13, c[0x0][0xbf0] ;  /* 0x0002fc00ff0d0b82 */ /* 0x000ee20000000800 */
[----:B------:R-:W-:-:S02]  /*7570*/  LEA.HI R3, R3, R8, RZ, 0x1 ;  /* 0x0000000803037211 */ /* 0x000fc400078f08ff */
[----:B------:R-:W-:Y:S02]  /*7580*/  SHF.R.S32.HI R9, RZ, 0x1f, R18 ;  /* 0x0000001fff097819 */ /* 0x000fe40000011412 */
[----:B------:R-:W-:Y:S01]  /*7590*/  LEA.HI R7, R6, R6, RZ, 0x1 ;  /* 0x0000000606077211 */ /* 0x000fe200078f08ff */
[----:B-1----:R-:W-:Y:S01]  /*75a0*/  IMAD R23, R16, R15, UR11 ;  /* 0x0000000b10177e24 */ /* 0x002fe2000f8e020f */
[----:B------:R-:W-:Y:S01]  /*75b0*/  LEA.HI R22, R9, R18, RZ, 0x2 ;  /* 0x0000001209167211 */ /* 0x000fe200078f10ff */
[----:B------:R-:W1:Y:S01]  /*75c0*/  @P0 LDC R121, c[0x0][0xbec] ;  /* 0x0002fb00ff790b82 */ /* 0x000e620000000800 */
[----:B------:R-:W-:Y:S02]  /*75d0*/  LOP3.LUT R3, R3, 0x3fffffe, RZ, 0xc0, !PT ;  /* 0x03fffffe03037812 */ /* 0x000fe400078ec0ff */
[--C-:B------:R-:W-:Y:S02]  /*75e0*/  SHF.R.S32.HI R4, RZ, 0x2, R22.reuse ;  /* 0x00000002ff047819 */ /* 0x100fe40000011416 */
[----:B------:R-:W-:Y:S01]  /*75f0*/  SHF.R.S32.HI R5, RZ, 0x1f, R22 ;  /* 0x0000001fff057819 */ /* 0x000fe20000011416 */
[----:B------:R-:W-:Y:S01]  /*7600*/  IMAD.IADD R3, R8, 0x1, -R3 ;  /* 0x0000000108037824 */ /* 0x000fe200078e0a03 */
[----:B------:R-:W-:Y:S01]  /*7610*/  LOP3.LUT R7, R7, 0x1ffffffe, RZ, 0xc0, !PT ;  /* 0x1ffffffe07077812 */ /* 0x000fe200078ec0ff */
[----:B------:R-:W5:Y:S01]  /*7620*/  @P0 LDC R120, c[0x0][0xbf0] ;  /* 0x0002fc00ff780b82 */ /* 0x000f620000000800 */
[----:B------:R-:W-:Y:S01]  /*7630*/  LEA.HI R5, R5, R4, RZ, 0x3 ;  /* 0x0000000405057211 */ /* 0x000fe200078f18ff */
[----:B0-----:R-:W-:Y:S01]  /*7640*/  IMAD R12, R20, UR10, RZ ;  /* 0x0000000a140c7c24 */ /* 0x001fe2000f8e02ff */
[----:B------:R-:W-:-:S02]  /*7650*/  IADD3 R8, R6, -R7, RZ ;  /* 0x8000000706087210 */ /* 0x000fc40007ffe0ff */
[----:B------:R-:W-:-:S05]  /*7660*/  LOP3.LUT R5, R5, 0xfffffff8, RZ, 0xc0, !PT ;  /* 0xfffffff805057812 */ /* 0x000fca00078ec0ff */
[----:B------:R-:W-:Y:S01]  /*7670*/  IMAD.IADD R5, R4, 0x1, -R5 ;  /* 0x0000000104057824 */ /* 0x000fe200078e0a05 */
[----:B------:R-:W-:Y:S02]  /*7680*/  LEA.HI R4, R9, R18, RZ, 0x5 ;  /* 0x0000001209047211 */ /* 0x000fe400078f28ff */
[----:B------:R-:W0:Y:S02]  /*7690*/  @P0 LDC R9, c[0x0][0xbec] ;  /* 0x0002fb00ff090b82 */ /* 0x000e240000000800 */
[----:B------:R-:W-:-:S05]  /*76a0*/  SHF.R.S32.HI R4, RZ, 0x5, R4 ;  /* 0x00000005ff047819 */ /* 0x000fca0000011404 */
[----:B------:R-:W-:Y:S01]  /*76b0*/  IMAD R6, R4, 0x10, R5 ;  /* 0x0000001004067824 */ /* 0x000fe200078e0205 */
[----:B------:R-:W-:Y:S01]  /*76c0*/  MOV R5, UR5 ;  /* 0x0000000500057c02 */ /* 0x000fe20008000f00 */
[----:B------:R-:W-:Y:S01]  /*76d0*/  IMAD.U32 R4, RZ, RZ, UR4 ;  /* 0x00000004ff047e24 */ /* 0x000fe2000f8e00ff */
[----:B------:R-:W-:Y:S01]  /*76e0*/  UIMAD.WIDE.U32 UR4, UR13, UR8, URZ ;  /* 0x000000080d0472a5 */ /* 0x000fe2000f8e003f */
[----:B------:R-:W-:Y:S02]  /*76f0*/  IMAD R3, R3, 0x40, R6 ;  /* 0x0000004003037824 */ /* 0x000fe400078e0206 */
[----:B------:R-:W-:Y:S01]  /*7700*/  IMAD.U32 R5, RZ, RZ, UR6 ;  /* 0x00000006ff057e24 */ /* 0x000fe2000f8e00ff */
[----:B------:R-:W-:Y:S01]  /*7710*/  UIMAD UR6, UR13, UR9, UR7 ;  /* 0x000000090d0672a4 */ /* 0x000fe2000f8e0207 */
[----:B----4-:R-:W-:Y:S01]  /*7720*/  IMAD R6, R10, UR10, RZ ;  /* 0x0000000a0a067c24 */ /* 0x010fe2000f8e02ff */
[----:B------:R-:W-:Y:S01]  /*7730*/  LEA R8, R8, R3, 0x3 ;  /* 0x0000000308087211 */ /* 0x000fe200078e18ff */
[----:B------:R-:W-:Y:S01]  /*7740*/  IMAD.WIDE.U32 R4, R10, UR12, R4 ;  /* 0x0000000c0a047c25 */ /* 0x000fe2000f8e0004 */
[----:B------:R-:W-:-:S02]  /*7750*/  UIADD3 UR6, UR5, UR6, URZ ;  /* 0x0000000605067290 */ /* 0x000fc4000fffe03f */
[----:B------:R-:W-:Y:S01]  /*7760*/  MOV R7, UR5 ;  /* 0x0000000500077c02 */ /* 0x000fe20008000f00 */
[----:B------:R-:W-:Y:S01]  /*7770*/  ULDC.64 UR8, c[0x0][0xb28] ;  /* 0x0002ca0000087ab9 */ /* 0x000fe20000000a00 */
[----:B--2---:R-:W-:Y:S02]  /*7780*/  IMAD R8, R14, 0x80, R8 ;  /* 0x000000800e087824 */ /* 0x004fe400078e0208 */
[----:B------:R-:W-:Y:S02]  /*7790*/  IMAD R11, R11, UR12, R6 ;  /* 0x0000000c0b0b7c24 */ /* 0x000fe4000f8e0206 */
[----:B0-----:R-:W-:Y:S01]  /*77a0*/  @P0 IMAD.HI.U32 R10, R8, R9, RZ ;  /* 0x00000009080a0227 */ /* 0x001fe200078e00ff */
[----:B------:R-:W-:-:S03]  /*77b0*/  MOV R9, R8 ;  /* 0x0000000800097202 */ /* 0x000fc60000000f00 */
[----:B------:R-:W-:Y:S01]  /*77c0*/  IMAD.U32 R6, RZ, RZ, UR4 ;  /* 0x00000004ff067e24 */ /* 0x000fe2000f8e00ff */
[----:B---3--:R-:W-:Y:S01]  /*77d0*/  @P0 SHF.R.U32.HI R9, RZ, R13, R10 ;  /* 0x0000000dff090219 */ /* 0x008fe2000001160a */
[----:B------:R-:W-:Y:S01]  /*77e0*/  IMAD.U32 R7, RZ, RZ, UR6 ;  /* 0x00000006ff077e24 */ /* 0x000fe2000f8e00ff */
[----:B------:R-:W-:Y:S01]  /*77f0*/  ULDC.64 UR4, c[0x0][0xbe0] ;  /* 0x0002f80000047ab9 */ /* 0x000fe20000000a00 */
[----:B------:R-:W-:Y:S01]  /*7800*/  IMAD R13, R21, UR12, R12 ;  /* 0x0000000c150d7c24 */ /* 0x000fe2000f8e020c */
[----:B------:R-:W-:Y:S01]  /*7810*/  SHF.R.S32.HI R12, RZ, 0x1f, R23 ;  /* 0x0000001fff0c7819 */ /* 0x000fe20000011417 */
[----:B------:R-:W-:Y:S01]  /*7820*/  IMAD.WIDE.U32 R6, R20, UR12, R6 ;  /* 0x0000000c14067c25 */ /* 0x000fe2000f8e0006 */
[----:B------:R-:W-:-:S03]  /*7830*/  ULDC.64 UR6, c[0x0][0xb48] ;  /* 0x0002d20000067ab9 */ /* 0x000fc60000000a00 */
[----:B------:R-:W-:Y:S01]  /*7840*/  IMAD.IADD R5, R5, 0x1, R11 ;  /* 0x0000000105057824 */ /* 0x000fe200078e020b */
[----:B------:R-:W-:Y:S01]  /*7850*/  IADD3 R7, R7, R13, RZ ;  /* 0x0000000d07077210 */ /* 0x000fe20007ffe0ff */
[----:B-1----:R-:W-:-:S04]  /*7860*/  @P0 IMAD.HI.U32 R121, R8, R121, RZ ;  /* 0x0000007908790227 */ /* 0x002fc800078e00ff */
[----:B------:R-:W-:Y:S02]  /*7870*/  IMAD R13, R12, UR6, RZ ;  /* 0x000000060c0d7c24 */ /* 0x000fe4000f8e02ff */
[----:B------:R-:W-:-:S04]  /*7880*/  IMAD.WIDE.U32 R4, R23, UR4, R4 ;  /* 0x0000000417047c25 */ /* 0x000fc8000f8e0004 */
[----:B------:R-:W-:Y:S01]  /*7890*/  IMAD.MOV.U32 R11, RZ, RZ, R8 ;  /* 0x000000ffff0b7224 */ /* 0x000fe200078e0008 */
[----:B-----5:R-:W-:Y:S01]  /*78a0*/  @P0 SHF.R.U32.HI R11, RZ, R120, R121 ;  /* 0x00000078ff0b0219 */ /* 0x020fe20000011679 */
[----:B------:R-:W-:Y:S01]  /*78b0*/  IMAD R10, R12, UR4, RZ ;  /* 0x000000040c0a7c24 */ /* 0x000fe2000f8e02ff */
[----:B------:R-:W-:Y:S01]  /*78c0*/  BAR.SYNC.DEFER_BLOCKING 0x1, 0x100 ;  /* 0x0044000000007b1d */ /* 0x000fe20000010000 */
[C---:B------:R-:W-:Y:S01]  /*78d0*/  IMAD R15, R23.reuse, UR7, R13 ;  /* 0x00000007170f7c24 */ /* 0x040fe2000f8e020d */
[--C-:B------:R-:W-:Y:S01]  /*78e0*/  SHF.R.S32.HI R13, RZ, 0x1f, R9.reuse ;  /* 0x0000001fff0d7819 */ /* 0x100fe20000011409 */
[----:B------:R-:W-:Y:S01]  /*78f0*/  IMAD R12, R23, UR5, R10 ;  /* 0x00000005170c7c24 */ /* 0x000fe2000f8e020a */
[----:B------:R-:W-:Y:S01]  /*7900*/  IADD3 R4, P0, R9, R4, RZ ;  /* 0x0000000409047210 */ /* 0x000fe20007f1e0ff */
[----:B------:R-:W-:Y:S01]  /*7910*/  IMAD.MOV R9, RZ, RZ, -R9 ;  /* 0x000000ffff097224 */ /* 0x000fe200078e0a09 */
[----:B------:R-:W-:Y:S01]  /*7920*/  SHF.R.S32.HI R10, RZ, 0x1f, R11 ;  /* 0x0000001fff0a7819 */ /* 0x000fe2000001140b */
[----:B------:R-:W-:Y:S01]  /*7930*/  IMAD.WIDE.U32 R6, R23, UR6, R6 ;  /* 0x0000000617067c25 */ /* 0x000fe2000f8e0006 */
[----:B------:R-:W-:Y:S01]  /*7940*/  ULDC.64 UR4, c[0x0][0xb30] ;  /* 0x0002cc0000047ab9 */ /* 0x000fe20000000a00 */
[----:B------:R-:W-:Y:S01]  /*7950*/  IADD3.X R5, R13, R5, R12, P0, !PT ;  /* 0x000000050d057210 */ /* 0x000fe200007fe40c */
[----:B------:R-:W-:Y:S01]  /*7960*/  ULDC.64 UR6, c[0x0][0xbc8] ;  /* 0x0002f20000067ab9 */ /* 0x000fe20000000a00 */
[----:B------:R-:W-:Y:S01]  /*7970*/  IMAD.MOV R16, RZ, RZ, -R11 ;  /* 0x000000ffff107224 */ /* 0x000fe200078e0a0b */
[----:B------:R-:W-:Y:S01]  /*7980*/  IADD3 R7, R7, R15, RZ ;  /* 0x0000000f07077210 */ /* 0x000fe20007ffe0ff */
[----:B------:R-:W-:-:S02]  /*7990*/  IMAD R9, R19, R9, R8 ;  /* 0x0000000913097224 */ /* 0x000fc400078e0208 */
[----:B------:R-:W-:Y:S02]  /*79a0*/  IMAD R10, R10, UR4, RZ ;  /* 0x000000040a0a7c24 */ /* 0x000fe4000f8e02ff */
[----:B------:R-:W-:Y:S01]  /*79b0*/  IMAD R13, R19, R16, R8 ;  /* 0x00000010130d7224 */ /* 0x000fe200078e0208 */
[----:B------:R-:W-:Y:S01]  /*79c0*/  SHF.R.S32.HI R8, RZ, 0x1f, R9 ;  /* 0x0000001fff087819 */ /* 0x000fe20000011409 */
[C---:B------:R-:W-:Y:S01]  /*79d0*/  IMAD R15, R11.reuse, UR5, R10 ;  /* 0x000000050b0f7c24 */ /* 0x040fe2000f8e020a */
[----:B------:R-:W0:Y:S01]  /*79e0*/  S2UR UR5, SR_CgaCtaId ;  /* 0x00000000000579c3 */ /* 0x000e220000008800 */
[----:B------:R-:W-:Y:S01]  /*79f0*/  IMAD.WIDE.U32 R6, R11, UR4, R6 ;  /* 0x000000040b067c25 */ /* 0x000fe2000f8e0006 */
[----:B------:R-:W-:Y:S01]  /*7a00*/  SHF.R.S32.HI R10, RZ, 0x1f, R13 ;  /* 0x0000001fff0a7819 */ /* 0x000fe2000001140d */
[----:B------:R-:W-:Y:S02]  /*7a10*/  UMOV UR4, 0x400 ;  /* 0x0000040000047882 */ /* 0x000fe40000000000 */
        /* <DEDUP_REMOVED lines=13> */
[----:B------:R-:W-:Y:S01]  /*7af0*/  SHFL.IDX PT, R10, R16, RZ, 0x1c1f ;  /* 0x001c1fff100a7589 */ /* 0x000fe200000e0000 */
[----:B------:R-:W-:Y:S01]  /*7b00*/  LEA R6, P1, R8, UR8, 0x2 ;  /* 0x0000000808067c11 */ /* 0x000fe2000f8210ff */
[----:B------:R-:W-:Y:S01]  /*7b10*/  IMAD R14, R14, 0x80, R3 ;  /* 0x000000800e0e7824 */ /* 0x000fe200078e0203 */
[----:B------:R-:W-:Y:S01]  /*7b20*/  LEA.HI.X R15, R4, UR7, R5, 0x2, P0 ;  /* 0x00000007040f7c11 */ /* 0x000fe200080f1405 */
[----:B------:R-:W-:Y:S01]  /*7b30*/  SHFL.IDX PT, R12, R16, 0x1, 0x1c1f ;  /* 0x003c1f00100c7f89 */ /* 0x000fe200000e0000 */
[----:B------:R-:W-:Y:S01]  /*7b40*/  LEA.HI.X R9, R8, UR9, R9, 0x2, P1 ;  /* 0x0000000908097c11 */ /* 0x000fe200088f1409 */
[----:B0-----:R-:W-:Y:S01]  /*7b50*/  ULEA UR4, UR5, UR4, 0x18 ;  /* 0x0000000405047291 */ /* 0x001fe2000f8ec03f */
[----:B------:R-:W-:Y:S01]  /*7b60*/  IMAD R7, R19, UR6, RZ ;  /* 0x0000000613077c24 */ /* 0x000fe2000f8e02ff */
[----:B------:R-:W0:Y:S01]  /*7b70*/  SHFL.IDX PT, R11, R15, RZ, 0x1c1f ;  /* 0x001c1fff0f0b7589 */ /* 0x000e2200000e0000 */
[----:B------:R-:W-:Y:S01]  /*7b80*/  LOP3.LUT P0, RZ, R18, 0x3, RZ, 0xc0, !PT ;  /* 0x0000000312ff7812 */ /* 0x000fe2000780c0ff */
[C---:B------:R-:W-:Y:S01]  /*7b90*/  VIADD R8, R14.reuse, 0x8 ;  /* 0x000000080e087836 */ /* 0x040fe20000000000 */
[----:B------:R-:W-:Y:S01]  /*7ba0*/  UIADD3 UR4, UR4, 0x30820, URZ ;  /* 0x0003082004047890 */ /* 0x000fe2000fffe03f */
[----:B------:R-:W1:Y:S01]  /*7bb0*/  SHFL.IDX PT, R13, R15, 0x1, 0x1c1f ;  /* 0x003c1f000f0d7f89 */ /* 0x000e6200000e0000 */
[----:B------:R-:W-:-:S02]  /*7bc0*/  ISETP.GE.OR P1, PT, R14, R7, P0 ;  /* 0x000000070e00720c */ /* 0x000fc40000726670 */
[-C--:B------:R-:W-:Y:S01]  /*7bd0*/  ISETP.GE.OR P0, PT, R8, R7.reuse, P0 ;  /* 0x000000070800720c */ /* 0x080fe20000706670 */
[----:B------:R-:W-:Y:S01]  /*7be0*/  UPRMT UR4, URZ, 0x654, UR4 ;  /* 0x000006543f047896 */ /* 0x000fe20008000004 */
[----:B------:R-:W-:Y:S01]  /*7bf0*/  ISETP.GE.AND P2, PT, R14, R7, PT ;  /* 0x000000070e00720c */ /* 0x000fe20003f46270 */
[----:B------:R2:W3:Y:S01]  /*7c00*/  SHFL.IDX PT, R4, R6, RZ, 0x1c1f ;  /* 0x001c1fff06047589 */ /* 0x0004e200000e0000 */
[----:B------:R-:W-:-:S03]  /*7c10*/  LOP3.LUT R3, R22, 0x7ffffffc, RZ, 0xc0, !PT ;  /* 0x7ffffffc16037812 */ /* 0x000fc600078ec0ff */
[----:B------:R2:W4:Y:S01]  /*7c20*/  SHFL.IDX PT, R5, R9, RZ, 0x1c1f ;  /* 0x001c1fff09057589 */ /* 0x00052200000e0000 */
[----:B------:R-:W-:Y:S02]  /*7c30*/  IADD3 R3, R18, -R3, RZ ;  /* 0x8000000312037210 */ /* 0x000fe40007ffe0ff */
[----:B------:R-:W-:Y:S03]  /*7c40*/  SYNCS.ARRIVE.TRANS64.RED.A1T0 RZ, [UR4], RZ ;  /* 0x000000ffffff79a7 */ /* 0x000fe60008100404 */
[----:B------:R-:W-:Y:S01]  /*7c50*/  IMAD.SHL.U32 R3, R3, 0x2, RZ ;  /* 0x0000000203037824 */ /* 0x000fe200078e00ff */
[----:B0-----:R2:W-:Y:S04]  /*7c60*/  @!P1 ST.E desc[UR36][R10.64], R2 ;  /* 0x000000020a009985 */ /* 0x0015e8000c101924 */
[----:B-1----:R2:W-:Y:S01]  /*7c70*/  @!P0 ST.E desc[UR36][R12.64], R0 ;  /* 0x000000000c008985 */ /* 0x0025e2000c101924 */
[----:B------:R-:W-:Y:S05]  /*7c80*/  @P2 BRA `(.L_x_3308) ;  /* 0x0000000800382947 */ /* 0x000fea0003800000 */
[C---:B--2---:R-:W-:Y:S01]  /*7c90*/  VIADD R0, R3.reuse, 0x8 ;  /* 0x0000000803007836 */ /* 0x044fe20000000000 */
[C---:B------:R-:W-:Y:S01]  /*7ca0*/  IADD3 R2, R3.reuse, 0x10, RZ ;  /* 0x0000001003027810 */ /* 0x040fe20007ffe0ff */
        /* <DEDUP_REMOVED lines=8> */
[----:B------:R-:W-:Y:S01]  /*7d30*/  ISETP.GE.AND P5, PT, R16, UR4, PT ;  /* 0x0000000410007c0c */ /* 0x000fe2000bfa6270 */
[----:B------:R-:W-:Y:S01]  /*7d40*/  VIADD R22, R3, 0x50 ;  /* 0x0000005003167836 */ /* 0x000fe20000000000 */
[----:B------:R-:W-:-:S02]  /*7d50*/  ISETP.GE.AND P6, PT, R18, UR4, PT ;  /* 0x0000000412007c0c */ /* 0x000fc4000bfc6270 */
[----:B------:R-:W-:Y:S02]  /*7d60*/  IADD3 R20, R3, 0x40, RZ ;  /* 0x0000004003147810 */ /* 0x000fe40007ffe0ff */
[----:B------:R-:W-:Y:S01]  /*7d70*/  ISETP.GE.AND P3, PT, R19, UR4, PT ;  /* 0x0000000413007c0c */ /* 0x000fe2000bf66270 */
[C-C-:B---34-:R-:W-:Y:S02]  /*7d80*/  @!P0 IMAD.WIDE R10, R3.reuse, 0x4, R4.reuse ;  /* 0x00000004030a8825 */ /* 0x158fe400078e0204 */
        /* <DEDUP_REMOVED lines=13> */
[----:B------:R-:W-:Y:S01]  /*7e60*/  ISETP.GE.AND P1, PT, R21, UR4, PT ;  /* 0x0000000415007c0c */ /* 0x000fe2000bf26270 */
[----:B------:R2:W-:Y:S01]  /*7e70*/  @!P2 ST.E.64 desc[UR36][R14.64], R32 ;  /* 0x000000200e00a985 */ /* 0x0005e2000c101b24 */
[----:B------:R-:W-:Y:S02]  /*7e80*/  ISETP.GE.AND P2, PT, R20, UR4, PT ;  /* 0x0000000414007c0c */ /* 0x000fe4000bf46270 */
[----:B------:R-:W-:Y:S02]  /*7e90*/  @!P6 LEA.HI R18, R18, R18, RZ, 0x1 ;  /* 0x000000121212e211 */ /* 0x000fe400078f08ff */
[----:B0-----:R-:W-:-:S02]  /*7ea0*/  @!P5 LOP3.LUT R11, R16, 0xfffffffe, RZ, 0xc0, !PT ;  /* 0xfffffffe100bd812 */ /* 0x001fc400078ec0ff */
[----:B------:R-:W-:Y:S02]  /*7eb0*/  @!P0 LEA.HI R0, R0, R0, RZ, 0x1 ;  /* 0x0000000000008211 */ /* 0x000fe400078f08ff */
[----:B------:R-:W-:Y:S01]  /*7ec0*/  IADD3 R24, R3, 0x58, RZ ;  /* 0x0000005803187810 */ /* 0x000fe20007ffe0ff */
[--C-:B------:R-:W-:Y:S01]  /*7ed0*/  @!P5 IMAD.WIDE R10, R11, 0x4, R4.reuse ;  /* 0x000000040b0ad825 */ /* 0x100fe200078e0204 */
[----:B-1----:R-:W-:Y:S02]  /*7ee0*/  @!P6 LOP3.LUT R13, R18, 0xfffffffe, RZ, 0xc0, !PT ;  /* 0xfffffffe120de812 */ /* 0x002fe400078ec0ff */
        /* <DEDUP_REMOVED lines=10> */
[----:B------:R-:W-:Y:S01]  /*7f90*/  @!P3 LOP3.LUT R21, R14, 0xfffffffe, RZ, 0xc0, !PT ;  /* 0xfffffffe0e15b812 */ /* 0x000fe200078ec0ff */
[----:B------:R-:W-:Y:S01]  /*7fa0*/  VIADD R2, R3, 0x68 ;  /* 0x0000006803027836 */ /* 0x000fe20000000000 */
[----:B------:R-:W-:Y:S02]  /*7fb0*/  @!P2 LOP3.LUT R23, R20, 0xfffffffe, RZ, 0xc0, !PT ;  /* 0xfffffffe1417a812 */ /* 0x000fe400078ec0ff */
[----:B------:R-:W-:Y:S02]  /*7fc0*/  @!P1 LOP3.LUT R25, R16, 0xfffffffe, RZ, 0xc0, !PT ;  /* 0xfffffffe10199812 */ /* 0x000fe400078ec0ff */
[----:B------:R-:W-:Y:S01]  /*7fd0*/  ISETP.GE.AND P5, PT, R22, UR4, PT ;  /* 0x0000000416007c0c */ /* 0x000fe2000bfa6270 */
[----:B0-----:R-:W-:Y:S01]  /*7fe0*/  @!P0 IMAD.WIDE R10, R15, 0x4, R4 ;  /* 0x000000040f0a8825 */ /* 0x001fe200078e0204 */
[----:B------:R-:W-:-:S02]  /*7ff0*/  ISETP.GE.AND P6, PT, R24, UR4, PT ;  /* 0x0000000418007c0c */ /* 0x000fc4000bfc6270 */
[----:B------:R-:W-:Y:S01]  /*8000*/  IADD3 R16, R3, 0x70, RZ ;  /* 0x0000007003107810 */ /* 0x000fe20007ffe0ff */
[--C-:B-1----:R-:W-:Y:S01]  /*8010*/  @!P4 IMAD.WIDE R12, R19, 0x4, R4.reuse ;  /* 0x00000004130cc825 */ /* 0x102fe200078e0204 */
[----:B------:R0:W-:Y:S01]  /*8020*/  @!P0 ST.E.64 desc[UR36][R10.64], R44 ;  /* 0x0000002c0a008985 */ /* 0x0001e2000c101b24 */
[----:B------:R-:W-:Y:S02]  /*8030*/  ISETP.GE.AND P0, PT, R0, UR4, PT ;  /* 0x0000000400007c0c */ /* 0x000fe4000bf06270 */
[--C-:B------:R-:W-:Y:S01]  /*8040*/  @!P3 IMAD.WIDE R14, R21, 0x4, R4.reuse ;  /* 0x00000004150eb825 */ /* 0x100fe200078e0204 */
[----:B------:R1:W-:Y:S03]  /*8050*/  @!P4 ST.E.64 desc[UR36][R12.64], R48 ;  /* 0x000000300c00c985 */ /* 0x0003e6000c101b24 */
[----:B------:R-:W-:Y:S01]  /*8060*/  @!P2 IMAD.WIDE R18, R23, 0x4, R4 ;  /* 0x000000041712a825 */ /* 0x000fe200078e0204 */
[----:B------:R2:W-:Y:S01]  /*8070*/  @!P3 ST.E.64 desc[UR36][R14.64], R52 ;  /* 0x000000340e00b985 */ /* 0x0005e2000c101b24 */
[----:B------:R-:W-:-:S02]  /*8080*/  @!P5 LEA.HI R22, R22, R22, RZ, 0x1 ;  /* 0x000000161616d211 */ /* 0x000fc400078f08ff */
[----:B------:R-:W-:Y:S01]  /*8090*/  @!P1 IMAD.WIDE R20, R25, 0x4, R4 ;  /* 0x0000000419149825 */ /* 0x000fe200078e0204 */
[----:B------:R3:W-:Y:S01]  /*80a0*/  @!P2 ST.E.64 desc[UR36][R18.64], R56 ;  /* 0x000000381200a985 */ /* 0x0007e2000c101b24 */
[----:B------:R-:W-:Y:S02]  /*80b0*/  ISETP.GE.AND P2, PT, R16, UR4, PT ;  /* 0x0000000410007c0c */ /* 0x000fe4000bf46270 */
[C---:B------:R-:W-:Y:S01]  /*80c0*/  VIADD R23, R3.reuse, 0x78 ;  /* 0x0000007803177836 */ /* 0x040fe20000000000 */
[----:B------:R4:W-:Y:S01]  /*80d0*/  @!P1 ST.E.64 desc[UR36][R20.64], R60 ;  /* 0x0000003c14009985 */ /* 0x0009e2000c101b24 */
[----:B------:R-:W-:Y:S01]  /*80e0*/  VIADD R25, R3, 0x80 ;  /* 0x0000008003197836 */ /* 0x000fe20000000000 */
[----:B------:R-:W-:Y:S02]  /*80f0*/  ISETP.GE.AND P1, PT, R2, UR4, PT ;  /* 0x0000000402007c0c */ /* 0x000fe4000bf26270 */
[----:B------:R-:W-:Y:S02]  /*8100*/  ISETP.GE.AND P3, PT, R23, UR4, PT ;  /* 0x0000000417007c0c */ /* 0x000fe4000bf66270 */
[----:B------:R-:W-:-:S02]  /*8110*/  ISETP.GE.AND P4, PT, R25, UR4, PT ;  /* 0x0000000419007c0c */ /* 0x000fc4000bf86270 */
[----:B------:R-:W-:Y:S02]  /*8120*/  @!P6 LEA.HI R24, R24, R24, RZ, 0x1 ;  /* 0x000000181818e211 */ /* 0x000fe400078f08ff */
[----:B0-----:R-:W-:Y:S02]  /*8130*/  @!P5 LOP3.LUT R11, R22, 0xfffffffe, RZ, 0xc0, !PT ;  /* 0xfffffffe160bd812 */ /* 0x001fe400078ec0ff */
[----:B------:R-:W-:Y:S02]  /*8140*/  @!P0 LEA.HI R0, R0, R0, RZ, 0x1 ;  /* 0x0000000000008211 */ /* 0x000fe400078f08ff */
[----:B-1----:R-:W-:Y:S01]  /*8150*/  @!P6 LOP3.LUT R13, R24, 0xfffffffe, RZ, 0xc0, !PT ;  /* 0xfffffffe180de812 */ /* 0x002fe200078ec0ff */
[--C-:B------:R-:W-:Y:S01]  /*8160*/  @!P5 IMAD.WIDE R10, R11, 0x4, R4.reuse ;  /* 0x000000040b0ad825 */ /* 0x100fe200078e0204 */
[----:B------:R-:W-:Y:S02]  /*8170*/  @!P1 LEA.HI R2, R2, R2, RZ, 0x1 ;  /* 0x0000000202029211 */ /* 0x000fe400078f08ff */
[----:B------:R-:W-:Y:S01]  /*8180*/  @!P2 LEA.HI R16, R16, R16, RZ, 0x1 ;  /* 0x000000101010a211 */ /* 0x000fe200078f08ff */
[----:B------:R-:W-:Y:S01]  /*8190*/  @!P6 IMAD.WIDE R12, R13, 0x4, R4 ;  /* 0x000000040d0ce825 */ /* 0x000fe200078e0204 */
[----:B--2---:R-:W-:Y:S01]  /*81a0*/  @!P0 LOP3.LUT R15, R0, 0xfffffffe, RZ, 0xc0, !PT ;  /* 0xfffffffe000f8812 */ /* 0x004fe200078ec0ff */
[----:B------:R0:W-:Y:S01]  /*81b0*/  @!P5 ST.E.64 desc[UR36][R10.64], R64 ;  /* 0x000000400a00d985 */ /* 0x0001e2000c101b24 */
[----:B------:R-:W-:-:S02]  /*81c0*/  @!P3 LEA.HI R23, R23, R23, RZ, 0x1 ;  /* 0x000000171717b211 */ /* 0x000fc400078f08ff */
[----:B---3--:R-:W-:Y:S01]  /*81d0*/  @!P1 LOP3.LUT R19, R2, 0xfffffffe, RZ, 0xc0, !PT ;  /* 0xfffffffe02139812 */ /* 0x008fe200078ec0ff */
[--C-:B------:R-:W-:Y:S01]  /*81e0*/  @!P0 IMAD.WIDE R14, R15, 0x4, R4.reuse ;  /* 0x000000040f0e8825 */ /* 0x100fe200078e0204 */
[----:B------:R-:W-:Y:S01]  /*81f0*/  @!P4 LEA.HI R25, R25, R25, RZ, 0x1 ;  /* 0x000000191919c211 */ /* 0x000fe200078f08ff */
[----:B------:R1:W-:Y:S01]  /*8200*/  @!P6 ST.E.64 desc[UR36][R12.64], R68 ;  /* 0x000000440c00e985 */ /* 0x0003e2000c101b24 */
[----:B----4-:R-:W-:Y:S01]  /*8210*/  @!P2 LOP3.LUT R21, R16, 0xfffffffe, RZ, 0xc0, !PT ;  /* 0xfffffffe1015a812 */ /* 0x010fe200078ec0ff */
[----:B------:R-:W-:Y:S01]  /*8220*/  VIADD R2, R3, 0x90 ;  /* 0x0000009003027836 */ /* 0x000fe20000000000 */
[----:B------:R-:W-:Y:S01]  /*8230*/  @!P3 LOP3.LUT R23, R23, 0xfffffffe, RZ, 0xc0, !PT ;  /* 0xfffffffe1717b812 */ /* 0x000fe200078ec0ff */
[----:B------:R2:W-:Y:S01]  /*8240*/  @!P0 ST.E.64 desc[UR36][R14.64], R72 ;  /* 0x000000480e008985 */ /* 0x0005e2000c101b24 */
[----:B------:R-:W-:Y:S01]  /*8250*/  @!P4 LOP3.LUT R25, R25, 0xfffffffe, RZ, 0xc0, !PT ;  /* 0xfffffffe1919c812 */ /* 0x000fe200078ec0ff */
[C---:B------:R-:W-:Y:S01]  /*8260*/  VIADD R16, R3.reuse, 0x98 ;  /* 0x0000009803107836 */ /* 0x040fe20000000000 */
[----:B------:R-:W-:Y:S01]  /*8270*/  IADD3 R0, R3, 0x88, RZ ;  /* 0x0000008803007810 */ /* 0x000fe20007ffe0ff */
[----:B0-----:R-:W-:Y:S01]  /*8280*/  @!P1 IMAD.WIDE R10, R19, 0x4, R4 ;  /* 0x00000004130a9825 */ /* 0x001fe200078e0204 */
[----:B------:R-:W-:-:S02]  /*8290*/  IADD3 R22, R3, 0xa0, RZ ;  /* 0x000000a003167810 */ /* 0x000fc40007ffe0ff */
[----:B------:R-:W-:Y:S01]  /*82a0*/  ISETP.GE.AND P0, PT, R0, UR4, PT ;  /* 0x0000000400007c0c */ /* 0x000fe2000bf06270 */
[--C-:B------:R-:W-:Y:S01]  /*82b0*/  @!P3 IMAD.WIDE R18, R23, 0x4, R4.reuse ;  /* 0x000000041712b825 */ /* 0x100fe200078e0204 */
[----:B------:R0:W-:Y:S01]  /*82c0*/  @!P1 ST.E.64 desc[UR36][R10.64], R76 ;  /* 0x0000004c0a009985 */ /* 0x0001e2000c101b24 */
[----:B------:R-:W-:Y:S02]  /*82d0*/  ISETP.GE.AND P1, PT, R2, UR4, PT ;  /* 0x0000000402007c0c */ /* 0x000fe4000bf26270 */
[----:B-1----:R-:W-:-:S04]  /*82e0*/  @!P2 IMAD.WIDE R12, R21, 0x4, R4 ;  /* 0x00000004150ca825 */ /* 0x002fc800078e0204 */
[----:B------:R-:W-:Y:S01]  /*82f0*/  @!P4 IMAD.WIDE R20, R25, 0x4, R4 ;  /* 0x000000041914c825 */ /* 0x000fe200078e0204 */
[----:B------:R1:W-:Y:S01]  /*8300*/  @!P2 ST.E.64 desc[UR36][R12.64], R80 ;  /* 0x000000500c00a985 */ /* 0x0003e2000c101b24 */
[----:B------:R-:W-:Y:S02]  /*8310*/  ISETP.GE.AND P2, PT, R16, UR4, PT ;  /* 0x0000000410007c0c */ /* 0x000fe4000bf46270 */
[C---:B--2---:R-:W-:Y:S01]  /*8320*/  VIADD R14, R3.reuse, 0xa8 ;  /* 0x000000a8030e7836 */ /* 0x044fe20000000000 */
[----:B------:R2:W-:Y:S01]  /*8330*/  @!P3 ST.E.64 desc[UR36][R18.64], R84 ;  /* 0x000000541200b985 */ /* 0x0005e2000c101b24 */
[C---:B------:R-:W-:Y:S01]  /*8340*/  VIADD R15, R3.reuse, 0xb0 ;  /* 0x000000b0030f7836 */ /* 0x040fe20000000000 */
[----:B0-----:R-:W-:Y:S02]  /*8350*/  IADD3 R11, R3, 0xb8, RZ ;  /* 0x000000b8030b7810 */ /* 0x001fe40007ffe0ff */
[----:B------:R0:W-:Y:S01]  /*8360*/  @!P4 ST.E.64 desc[UR36][R20.64], R88 ;  /* 0x000000581400c985 */ /* 0x0001e2000c101b24 */
[----:B------:R-:W-:-:S02]  /*8370*/  ISETP.GE.AND P3, PT, R22, UR4, PT ;  /* 0x0000000416007c0c */ /* 0x000fc4000bf66270 */
[----:B------:R-:W-:Y:S02]  /*8380*/  ISETP.GE.AND P6, PT, R11, UR4, PT ;  /* 0x000000040b007c0c */ /* 0x000fe4000bfc6270 */
[----:B------:R-:W-:Y:S02]  /*8390*/  ISETP.GE.AND P4, PT, R14, UR4, PT ;  /* 0x000000040e007c0c */ /* 0x000fe4000bf86270 */
[----:B------:R-:W-:Y:S02]  /*83a0*/  ISETP.GE.AND P5, PT, R15, UR4, PT ;  /* 0x000000040f007c0c */ /* 0x000fe4000bfa6270 */
[----:B------:R-:W-:Y:S02]  /*83b0*/  @!P0 LEA.HI R0, R0, R0, RZ, 0x1 ;  /* 0x0000000000008211 */ /* 0x000fe400078f08ff */
[----:B------:R-:W-:Y:S02]  /*83c0*/  @!P1 LEA.HI R2, R2, R2, RZ, 0x1 ;  /* 0x0000000202029211 */ /* 0x000fe400078f08ff */
[----:B------:R-:W-:-:S02]  /*83d0*/  @!P2 LEA.HI R16, R16, R16, RZ, 0x1 ;  /* 0x000000101010a211 */ /* 0x000fc400078f08ff */
[----:B------:R-:W-:Y:S02]  /*83e0*/  @!P3 LEA.HI R22, R22, R22, RZ, 0x1 ;  /* 0x000000161616b211 */ /* 0x000fe400078f08ff */
[----:B-1----:R-:W-:Y:S02]  /*83f0*/  @!P6 LEA.HI R12, R11, R11, RZ, 0x1 ;  /* 0x0000000b0b0ce211 */ /* 0x002fe400078f08ff */
[----:B------:R-:W-:Y:S02]  /*8400*/  @!P4 LEA.HI R14, R14, R14, RZ, 0x1 ;  /* 0x0000000e0e0ec211 */ /* 0x000fe400078f08ff */
[----:B------:R-:W-:Y:S02]  /*8410*/  @!P5 LEA.HI R10, R15, R15, RZ, 0x1 ;  /* 0x0000000f0f0ad211 */ /* 0x000fe400078f08ff */
[----:B------:R-:W-:Y:S02]  /*8420*/  @!P0 LOP3.LUT R11, R0, 0xfffffffe, RZ, 0xc0, !PT ;  /* 0xfffffffe000b8812 */ /* 0x000fe400078ec0ff */
[----:B------:R-:W-:-:S02]  /*8430*/  @!P1 LOP3.LUT R13, R2, 0xfffffffe, RZ, 0xc0, !PT ;  /* 0xfffffffe020d9812 */ /* 0x000fc400078ec0ff */
[----:B------:R-:W-:Y:S02]  /*8440*/  @!P2 LOP3.LUT R15, R16, 0xfffffffe, RZ, 0xc0, !PT ;  /* 0xfffffffe100fa812 */ /* 0x000fe400078ec0ff */
[----:B--2---:R-:W-:Y:S02]  /*8450*/  @!P3 LOP3.LUT R19, R22, 0xfffffffe, RZ, 0xc0, !PT ;  /* 0xfffffffe1613b812 */ /* 0x004fe400078ec0ff */
        /* <DEDUP_REMOVED lines=17> */
.L_x_3308:
[----:B------:R-:W-:Y:S05]  /*8570*/  BSYNC B0 ;  /* 0x0000000000007941 */ /* 0x000fea0003800000 */
.L_x_3307:
[----:B------:R-:W-:Y:S01]  /*8580*/  ISETP.GE.AND P0, PT, R8, R7, PT ;  /* 0x000000070800720c */ /* 0x000fe20003f06270 */
[----:B0---4-:R4:W0:Y:S04]  /*8590*/  SHFL.IDX PT, R5, R9, 0x1, 0x1c1f ;  /* 0x003c1f0009057f89 */ /* 0x01182800000e0000 */
[----:B---3--:R4:W1:Y:S08]  /*85a0*/  SHFL.IDX PT, R4, R6, 0x1, 0x1c1f ;  /* 0x003c1f0006047f89 */ /* 0x00887000000e0000 */
        /* <DEDUP_REMOVED lines=8> */
[C---:B------:R-:W-:Y:S01]  /*8630*/  IADD3 R10, R3.reuse, 0x18, RZ ;  /* 0x00000018030a7810 */ /* 0x040fe20007ffe0ff */
[C---:B------:R-:W-:Y:S01]  /*8640*/  VIADD R14, R3.reuse, 0x40 ;  /* 0x00000040030e7836 */ /* 0x040fe20000000000 */
[----:B------:R-:W-:Y:S01]  /*8650*/  ISETP.GE.AND P0, PT, R2, UR4, PT ;  /* 0x0000000402007c0c */ /* 0x000fe2000bf06270 */
[C---:B------:R-:W-:Y:S01]  /*8660*/  VIADD R18, R3.reuse, 0x50 ;  /* 0x0000005003127836 */ /* 0x040fe20000000000 */
[----:B------:R-:W-:Y:S01]  /*8670*/  ISETP.GE.AND P1, PT, R10, UR4, PT ;  /* 0x000000040a007c0c */ /* 0x000fe2000bf26270 */
[C---:B------:R-:W-:Y:S01]  /*8680*/  VIADD R20, R3.reuse, 0x70 ;  /* 0x0000007003147836 */ /* 0x040fe20000000000 */
[----:B------:R-:W-:-:S02]  /*8690*/  IADD3 R12, R3, 0x30, RZ ;  /* 0x00000030030c7810 */ /* 0x000fc40007ffe0ff */
[----:B------:R-:W-:Y:S01]  /*86a0*/  ISETP.GE.AND P5, PT, R13, UR4, PT ;  /* 0x000000040d007c0c */ /* 0x000fe2000bfa6270 */
[C---:B01----:R-:W-:Y:S01]  /*86b0*/  @!P2 IMAD.WIDE R6, R3.reuse, 0x4, R4 ;  /* 0x000000040306a825 */ /* 0x043fe200078e0204 */
[----:B------:R-:W-:Y:S02]  /*86c0*/  ISETP.GE.AND P4, PT, R12, UR4, PT ;  /* 0x000000040c007c0c */ /* 0x000fe4000bf86270 */
[----:B------:R-:W-:Y:S02]  /*86d0*/  @!P3 LEA.HI R0, R0, R0, RZ, 0x1 ;  /* 0x000000000000b211 */ /* 0x000fe400078f08ff */
[----:B------:R0:W-:Y:S01]  /*86e0*/  @!P2 ST.E.64 desc[UR36][R6.64], R26 ;  /* 0x0000001a0600a985 */ /* 0x0001e2000c101b24 */
[----:B------:R-:W-:Y:S02]  /*86f0*/  ISETP.GE.AND P6, PT, R14, UR4, PT ;  /* 0x000000040e007c0c */ /* 0x000fe4000bfc6270 */
[----:B------:R-:W-:Y:S01]  /*8700*/  @!P3 LOP3.LUT R9, R0, 0xfffffffe, RZ, 0xc0, !PT ;  /* 0xfffffffe0009b812 */ /* 0x000fe200078ec0ff */
[----:B------:R-:W-:Y:S01]  /*8710*/  VIADD R0, R3, 0x20 ;  /* 0x0000002003007836 */ /* 0x000fe20000000000 */
[----:B------:R-:W-:-:S02]  /*8720*/  @!P0 LEA.HI R2, R2, R2, RZ, 0x1 ;  /* 0x0000000202028211 */ /* 0x000fc400078f08ff */
[----:B------:R-:W-:Y:S01]  /*8730*/  @!P1 LEA.HI R10, R10, R10, RZ, 0x1 ;  /* 0x0000000a0a0a9211 */ /* 0x000fe200078f08ff */
[----:B------:R-:W-:Y:S01]  /*8740*/  @!P3 IMAD.WIDE R8, R9, 0x4, R4 ;  /* 0x000000040908b825 */ /* 0x000fe200078e0204 */
[----:B------:R-:W-:Y:S02]  /*8750*/  ISETP.GE.AND P2, PT, R0, UR4, PT ;  /* 0x0000000400007c0c */ /* 0x000fe4000bf46270 */
[----:B------:R-:W-:Y:S02]  /*8760*/  @!P4 LEA.HI R12, R12, R12, RZ, 0x1 ;  /* 0x0000000c0c0cc211 */ /* 0x000fe400078f08ff */
[----:B------:R1:W-:Y:S01]  /*8770*/  @!P3 ST.E.64 desc[UR36][R8.64], R30 ;  /* 0x0000001e0800b985 */ /* 0x0003e2000c101b24 */
[----:B------:R-:W-:Y:S02]  /*8780*/  ISETP.GE.AND P3, PT, R11, UR4, PT ;  /* 0x000000040b007c0c */ /* 0x000fe4000bf66270 */
[----:B0-----:R-:W-:Y:S02]  /*8790*/  @!P0 LOP3.LUT R7, R2, 0xfffffffe, RZ, 0xc0, !PT ;  /* 0xfffffffe02078812 */ /* 0x001fe400078ec0ff */
[----:B------:R-:W-:-:S02]  /*87a0*/  @!P6 LEA.HI R14, R14, R14, RZ, 0x1 ;  /* 0x0000000e0e0ee211 */ /* 0x000fc400078f08ff */
[----:B------:R-:W-:Y:S01]  /*87b0*/  @!P4 LOP3.LUT R15, R12, 0xfffffffe, RZ, 0xc0, !PT ;  /* 0xfffffffe0c0fc812 */ /* 0x000fe200078ec0ff */
[--C-:B------:R-:W-:Y:S01]  /*87c0*/  @!P0 IMAD.WIDE R6, R7, 0x4, R4.reuse ;  /* 0x0000000407068825 */ /* 0x100fe200078e0204 */
[----:B------:R-:W-:Y:S02]  /*87d0*/  @!P2 LEA.HI R0, R0, R0, RZ, 0x1 ;  /* 0x000000000000a211 */ /* 0x000fe400078f08ff */
[----:B------:R-:W-:Y:S02]  /*87e0*/  IADD3 R16, R3, 0x48, RZ ;  /* 0x0000004803107810 */ /* 0x000fe40007ffe0ff */
[----:B------:R0:W-:Y:S01]  /*87f0*/  @!P0 ST.E.64 desc[UR36][R6.64], R34 ;  /* 0x0000002206008985 */ /* 0x0001e2000c101b24 */
[----:B-1----:R-:W-:Y:S02]  /*8800*/  @!P1 LOP3.LUT R9, R10, 0xfffffffe, RZ, 0xc0, !PT ;  /* 0xfffffffe0a099812 */ /* 0x002fe400078ec0ff */
[----:B------:R-:W-:Y:S02]  /*8810*/  @!P3 LEA.HI R2, R11, R11, RZ, 0x1 ;  /* 0x0000000b0b02b211 */ /* 0x000fe400078f08ff */
[----:B------:R-:W-:Y:S01]  /*8820*/  @!P5 LEA.HI R10, R13, R13, RZ, 0x1 ;  /* 0x0000000d0d0ad211 */ /* 0x000fe200078f08ff */
[----:B------:R-:W-:Y:S01]  /*8830*/  @!P1 IMAD.WIDE R8, R9, 0x4, R4 ;  /* 0x0000000409089825 */ /* 0x000fe200078e0204 */
[----:B------:R-:W-:-:S02]  /*8840*/  @!P2 LOP3.LUT R11, R0, 0xfffffffe, RZ, 0xc0, !PT ;  /* 0xfffffffe000ba812 */ /* 0x000fc400078ec0ff */
[----:B------:R-:W-:Y:S01]  /*8850*/  @!P3 LOP3.LUT R13, R2, 0xfffffffe, RZ, 0xc0, !PT ;  /* 0xfffffffe020db812 */ /* 0x000fe200078ec0ff */
[----:B------:R-:W-:Y:S01]  /*8860*/  VIADD R0, R3, 0x58 ;  /* 0x0000005803007836 */ /* 0x000fe20000000000 */
[----:B------:R-:W-:Y:S01]  /*8870*/  @!P5 LOP3.LUT R19, R10, 0xfffffffe, RZ, 0xc0, !PT ;  /* 0xfffffffe0a13d812 */ /* 0x000fe200078ec0ff */
[----:B------:R1:W-:Y:S01]  /*8880*/  @!P1 ST.E.64 desc[UR36][R8.64], R38 ;  /* 0x0000002608009985 */ /* 0x0003e2000c101b24 */
[----:B------:R-:W-:Y:S01]  /*8890*/  @!P6 LOP3.LUT R21, R14, 0xfffffffe, RZ, 0xc0, !PT ;  /* 0xfffffffe0e15e812 */ /* 0x000fe200078ec0ff */
[--C-:B0-----:R-:W-:Y:S01]  /*88a0*/  @!P2 IMAD.WIDE R6, R11, 0x4, R4.reuse ;  /* 0x000000040b06a825 */ /* 0x101fe200078e0204 */
[----:B------:R-:W-:Y:S02]  /*88b0*/  ISETP.GE.AND P1, PT, R16, UR4, PT ;  /* 0x0000000410007c0c */ /* 0x000fe4000bf26270 */
[----:B------:R-:W-:Y:S01]  /*88c0*/  ISETP.GE.AND P0, PT, R18, UR4, PT ;  /* 0x0000000412007c0c */ /* 0x000fe2000bf06270 */
[----:B------:R-:W-:Y:S01]  /*88d0*/  @!P4 IMAD.WIDE R10, R15, 0x4, R4 ;  /* 0x000000040f0ac825 */ /* 0x000fe200078e0204 */
[----:B------:R0:W-:Y:S01]  /*88e0*/  @!P2 ST.E.64 desc[UR36][R6.64], R42 ;  /* 0x0000002a0600a985 */ /* 0x0001e2000c101b24 */
[----:B------:R-:W-:-:S02]  /*88f0*/  IADD3 R2, R3, 0x60, RZ ;  /* 0x0000006003027810 */ /* 0x000fc40007ffe0ff */
[--C-:B------:R-:W-:Y:S01]  /*8900*/  @!P6 IMAD.WIDE R14, R21, 0x4, R4.reuse ;  /* 0x00000004150ee825 */ /* 0x100fe200078e0204 */
[----:B------:R-:W-:Y:S02]  /*8910*/  IADD3 R21, R3, 0x78, RZ ;  /* 0x0000007803157810 */ /* 0x000fe40007ffe0ff */
[----:B------:R-:W-:Y:S01]  /*8920*/  ISETP.GE.AND P2, PT, R0, UR4, PT ;  /* 0x0000000400007c0c */ /* 0x000fe2000bf46270 */
[--C-:B-1----:R-:W-:Y:S02]  /*8930*/  @!P3 IMAD.WIDE R8, R13, 0x4, R4.reuse ;  /* 0x000000040d08b825 */ /* 0x102fe400078e0204 */
[----:B------:R-:W-:Y:S02]  /*8940*/  @!P1 LEA.HI R16, R16, R16, RZ, 0x1 ;  /* 0x0000001010109211 */ /* 0x000fe400078f08ff */
[----:B------:R-:W-:Y:S01]  /*8950*/  @!P5 IMAD.WIDE R12, R19, 0x4, R4 ;  /* 0x00000004130cd825 */ /* 0x000fe200078e0204 */
[----:B------:R1:W-:Y:S01]  /*8960*/  @!P3 ST.E.64 desc[UR36][R8.64], R46 ;  /* 0x0000002e0800b985 */ /* 0x0003e2000c101b24 */
[----:B------:R-:W-:-:S02]  /*8970*/  ISETP.GE.AND P3, PT, R21, UR4, PT ;  /* 0x0000000415007c0c */ /* 0x000fc4000bf66270 */
[----:B------:R-:W-:Y:S01]  /*8980*/  VIADD R19, R3, 0x68 ;  /* 0x0000006803137836 */ /* 0x000fe20000000000 */
[----:B------:R2:W-:Y:S01]  /*8990*/  @!P4 ST.E.64 desc[UR36][R10.64], R50 ;  /* 0x000000320a00c985 */ /* 0x0005e2000c101b24 */
[----:B------:R-:W-:Y:S02]  /*89a0*/  ISETP.GE.AND P4, PT, R20, UR4, PT ;  /* 0x0000000414007c0c */ /* 0x000fe4000bf86270 */
[----:B------:R-:W-:Y:S01]  /*89b0*/  @!P0 LEA.HI R18, R18, R18, RZ, 0x1 ;  /* 0x0000001212128211 */ /* 0x000fe200078f08ff */
[----:B------:R3:W-:Y:S01]  /*89c0*/  @!P5 ST.E.64 desc[UR36][R12.64], R54 ;  /* 0x000000360c00d985 */ /* 0x0007e2000c101b24 */
[----:B------:R-:W-:Y:S02]  /*89d0*/  ISETP.GE.AND P5, PT, R19, UR4, PT ;  /* 0x0000000413007c0c */ /* 0x000fe4000bfa6270 */
[----:B0-----:R-:W-:Y:S01]  /*89e0*/  @!P1 LOP3.LUT R7, R16, 0xfffffffe, RZ, 0xc0, !PT ;  /* 0xfffffffe10079812 */ /* 0x001fe200078ec0ff */
[----:B------:R0:W-:Y:S01]  /*89f0*/  @!P6 ST.E.64 desc[UR36][R14.64], R58 ;  /* 0x0000003a0e00e985 */ /* 0x0001e2000c101b24 */
[----:B------:R-:W-:Y:S01]  /*8a00*/  ISETP.GE.AND P6, PT, R2, UR4, PT ;  /* 0x0000000402007c0c */ /* 0x000fe2000bfc6270 */
[----:B------:R-:W-:Y:S01]  /*8a10*/  VIADD R16, R3, 0x80 ;  /* 0x0000008003107836 */ /* 0x000fe20000000000 */
[----:B-1----:R-:W-:Y:S01]  /*8a20*/  @!P0 LOP3.LUT R9, R18, 0xfffffffe, RZ, 0xc0, !PT ;  /* 0xfffffffe12098812 */ /* 0x002fe200078ec0ff */
[----:B------:R-:W-:Y:S01]  /*8a30*/  @!P1 IMAD.WIDE R6, R7, 0x4, R4 ;  /* 0x0000000407069825 */ /* 0x000fe200078e0204 */
[----:B------:R-:W-:-:S02]  /*8a40*/  @!P2 LEA.HI R0, R0, R0, RZ, 0x1 ;  /* 0x000000000000a211 */ /* 0x000fc400078f08ff */
[----:B------:R-:W-:Y:S01]  /*8a50*/  @!P4 LEA.HI R20, R20, R20, RZ, 0x1 ;  /* 0x000000141414c211 */ /* 0x000fe200078f08ff */
[----:B------:R-:W-:Y:S01]  /*8a60*/  @!P0 IMAD.WIDE R8, R9, 0x4, R4 ;  /* 0x0000000409088825 */ /* 0x000fe200078e0204 */
[----:B------:R-:W-:Y:S01]  /*8a70*/  @!P3 LEA.HI R21, R21, R21, RZ, 0x1 ;  /* 0x000000151515b211 */ /* 0x000fe200078f08ff */
[----:B------:R1:W-:Y:S01]  /*8a80*/  @!P1 ST.E.64 desc[UR36][R6.64], R62 ;  /* 0x0000003e06009985 */ /* 0x0003e2000c101b24 */
[----:B------:R-:W-:Y:S01]  /*8a90*/  @!P5 LEA.HI R19, R19, R19, RZ, 0x1 ;  /* 0x000000131313d211 */ /* 0x000fe200078f08ff */
[----:B------:R-:W-:Y:S01]  /*8aa0*/  VIADD R18, R3, 0x88 ;  /* 0x0000008803127836 */ /* 0x000fe20000000000 */
[----:B--2---:R-:W-:Y:S01]  /*8ab0*/  @!P2 LOP3.LUT R11, R0, 0xfffffffe, RZ, 0xc0, !PT ;  /* 0xfffffffe000ba812 */ /* 0x004fe200078ec0ff */
[----:B------:R2:W-:Y:S01]  /*8ac0*/  @!P0 ST.E.64 desc[UR36][R8.64], R66 ;  /* 0x0000004208008985 */ /* 0x0005e2000c101b24 */
[----:B------:R-:W-:Y:S02]  /*8ad0*/  @!P6 LEA.HI R2, R2, R2, RZ, 0x1 ;  /* 0x000000020202e211 */ /* 0x000fe400078f08ff */
[----:B------:R-:W-:-:S02]  /*8ae0*/  @!P5 LOP3.LUT R19, R19, 0xfffffffe, RZ, 0xc0, !PT ;  /* 0xfffffffe1313d812 */ /* 0x000fc400078ec0ff */
[----:B---3--:R-:W-:Y:S01]  /*8af0*/  @!P6 LOP3.LUT R13, R2, 0xfffffffe, RZ, 0xc0, !PT ;  /* 0xfffffffe020de812 */ /* 0x008fe200078ec0ff */
[----:B------:R-:W-:Y:S01]  /*8b00*/  VIADD R2, R3, 0x98 ;  /* 0x0000009803027836 */ /* 0x000fe20000000000 */
[----:B0-----:R-:W-:Y:S02]  /*8b10*/  @!P4 LOP3.LUT R15, R20, 0xfffffffe, RZ, 0xc0, !PT ;  /* 0xfffffffe140fc812 */ /* 0x001fe400078ec0ff */
[----:B------:R-:W-:Y:S01]  /*8b20*/  @!P3 LOP3.LUT R21, R21, 0xfffffffe, RZ, 0xc0, !PT ;  /* 0xfffffffe1515b812 */ /* 0x000fe200078ec0ff */
[--C-:B-1----:R-:W-:Y:S01]  /*8b30*/  @!P2 IMAD.WIDE R6, R11, 0x4, R4.reuse ;  /* 0x000000040b06a825 */ /* 0x102fe200078e0204 */
[----:B------:R-:W-:Y:S02]  /*8b40*/  ISETP.GE.AND P0, PT, R16, UR4, PT ;  /* 0x0000000410007c0c */ /* 0x000fe4000bf06270 */
[----:B------:R-:W-:Y:S01]  /*8b50*/  ISETP.GE.AND P1, PT, R18, UR4, PT ;  /* 0x0000000412007c0c */ /* 0x000fe2000bf26270 */
[----:B--2---:R-:W-:Y:S01]  /*8b60*/  @!P6 IMAD.WIDE R8, R13, 0x4, R4 ;  /* 0x000000040d08e825 */ /* 0x004fe200078e0204 */
[----:B------:R0:W-:Y:S01]  /*8b70*/  @!P2 ST.E.64 desc[UR36][R6.64], R70 ;  /* 0x000000460600a985 */ /* 0x0001e2000c101b24 */
[----:B------:R-:W-:-:S02]  /*8b80*/  IADD3 R0, R3, 0x90, RZ ;  /* 0x0000009003007810 */ /* 0x000fc40007ffe0ff */
[--C-:B------:R-:W-:Y:S01]  /*8b90*/  @!P5 IMAD.WIDE R10, R19, 0x4, R4.reuse ;  /* 0x00000004130ad825 */ /* 0x100fe200078e0204 */
[----:B------:R1:W-:Y:S01]  /*8ba0*/  @!P6 ST.E.64 desc[UR36][R8.64], R74 ;  /* 0x0000004a0800e985 */ /* 0x0003e2000c101b24 */
[----:B------:R-:W-:Y:S02]  /*8bb0*/  IADD3 R20, R3, 0xa8, RZ ;  /* 0x000000a803147810 */ /* 0x000fe40007ffe0ff */
[--C-:B------:R-:W-:Y:S01]  /*8bc0*/  @!P4 IMAD.WIDE R12, R15, 0x4, R4.reuse ;  /* 0x000000040f0cc825 */ /* 0x100fe200078e0204 */
[----:B------:R2:W-:Y:S01]  /*8bd0*/  @!P5 ST.E.64 desc[UR36][R10.64], R78 ;  /* 0x0000004e0a00d985 */ /* 0x0005e2000c101b24 */
[----:B------:R-:W-:Y:S02]  /*8be0*/  ISETP.GE.AND P2, PT, R0, UR4, PT ;  /* 0x0000000400007c0c */ /* 0x000fe4000bf46270 */
[----:B------:R-:W-:Y:S01]  /*8bf0*/  @!P3 IMAD.WIDE R14, R21, 0x4, R4 ;  /* 0x00000004150eb825 */ /* 0x000fe200078e0204 */
[----:B------:R3:W-:Y:S01]  /*8c00*/  @!P4 ST.E.64 desc[UR36][R12.64], R82 ;  /* 0x000000520c00c985 */ /* 0x0007e2000c101b24 */
[----:B------:R-:W-:-:S02]  /*8c10*/  ISETP.GE.AND P5, PT, R20, UR4, PT ;  /* 0x0000000414007c0c */ /* 0x000fc4000bfa6270 */
[C---:B------:R-:W-:Y:S01]  /*8c20*/  VIADD R19, R3.reuse, 0xa0 ;  /* 0x000000a003137836 */ /* 0x040fe20000000000 */
[----:B------:R4:W-:Y:S01]  /*8c30*/  @!P3 ST.E.64 desc[UR36][R14.64], R86 ;  /* 0x000000560e00b985 */ /* 0x0009e2000c101b24 */
[C---:B------:R-:W-:Y:S01]  /*8c40*/  VIADD R21, R3.reuse, 0xb0 ;  /* 0x000000b003157836 */ /* 0x040fe20000000000 */
[----:B------:R-:W-:Y:S01]  /*8c50*/  ISETP.GE.AND P3, PT, R2, UR4, PT ;  /* 0x0000000402007c0c */ /* 0x000fe2000bf66270 */
[----:B------:R-:W-:Y:S01]  /*8c60*/  VIADD R3, R3, 0xb8 ;  /* 0x000000b803037836 */ /* 0x000fe20000000000 */
[----:B------:R-:W-:Y:S02]  /*8c70*/  ISETP.GE.AND P4, PT, R19, UR4, PT ;  /* 0x0000000413007c0c */ /* 0x000fe4000bf86270 */
[----:B------:R-:W-:Y:S02]  /*8c80*/  ISETP.GE.AND P6, PT, R21, UR4, PT ;  /* 0x0000000415007c0c */ /* 0x000fe4000bfc6270 */
[----:B------:R-:W-:Y:S02]  /*8c90*/  @!P0 LEA.HI R16, R16, R16, RZ, 0x1 ;  /* 0x0000001010108211 */ /* 0x000fe400078f08ff */
[----:B------:R-:W-:-:S02]  /*8ca0*/  @!P1 LEA.HI R18, R18, R18, RZ, 0x1 ;  /* 0x0000001212129211 */ /* 0x000fc400078f08ff */
[----:B0-----:R-:W-:Y:S02]  /*8cb0*/  @!P0 LOP3.LUT R7, R16, 0xfffffffe, RZ, 0xc0, !PT ;  /* 0xfffffffe10078812 */ /* 0x001fe400078ec0ff */
        /* <DEDUP_REMOVED lines=11> */
[----:B---3--:R-:W-:Y:S02]  /*8d70*/  @!P3 LOP3.LUT R13, R2, 0xfffffffe, RZ, 0xc0, !PT ;  /* 0xfffffffe020db812 */ /* 0x008fe400078ec0ff */
[----:B------:R-:W-:Y:S02]  /*8d80*/  @!P4 LOP3.LUT R19, R19, 0xfffffffe, RZ, 0xc0, !PT ;  /* 0xfffffffe1313c812 */ /* 0x000fe400078ec0ff */
[----:B----4-:R-:W-:Y:S02]  /*8d90*/  @!P5 LOP3.LUT R15, R20, 0xfffffffe, RZ, 0xc0, !PT ;  /* 0xfffffffe140fd812 */ /* 0x010fe400078ec0ff */
[----:B------:R-:W-:Y:S02]  /*8da0*/  @!P6 LOP3.LUT R21, R21, 0xfffffffe, RZ, 0xc0, !PT ;  /* 0xfffffffe1515e812 */ /* 0x000fe400078ec0ff */
[----:B------:R-:W-:Y:S01]  /*8db0*/  ISETP.GE.AND P0, PT, R3, UR4, PT ;  /* 0x0000000403007c0c */ /* 0x000fe2000bf06270 */
[----:B0-----:R-:W-:-:S04]  /*8dc0*/  @!P2 IMAD.WIDE R6, R11, 0x4, R4 ;  /* 0x000000040b06a825 */ /* 0x001fc800078e0204 */
[--C-:B-1----:R-:W-:Y:S01]  /*8dd0*/  @!P3 IMAD.WIDE R8, R13, 0x4, R4.reuse ;  /* 0x000000040d08b825 */ /* 0x102fe200078e0204 */
[----:B------:R4:W-:Y:S03]  /*8de0*/  @!P2 ST.E.64 desc[UR36][R6.64], R98 ;  /* 0x000000620600a985 */ /* 0x0009e6000c101b24 */
        /* <DEDUP_REMOVED lines=13> */
.L_x_3306:
        /* <DEDUP_REMOVED lines=16> */
[----:B------:R-:W-:-:S05]  /*8fc0*/  MOV R5, R0 ;  /* 0x0000000000057202 */ /* 0x000fca0000000f00 */
        /* <DEDUP_REMOVED lines=44> */
.L_x_3277:
        /* <DEDUP_REMOVED lines=18> */
.L_x_3309:
[----:B------:R-:W-:Y:S01]  /*93b0*/  ULDC UR7, c[0x0][0xc50] ;  /* 0x0003140000077ab9 */ /* 0x000fe20000000800 */
[----:B------:R-:W-:Y:S01]  /*93c0*/  UMOV UR41, UR6 ;  /* 0x0000000600297c82 */ /* 0x000fe20008000000 */
[----:B------:R-:W-:-:S11]  /*93d0*/  UISETP.NE.AND UP0, UPT, UR7, 0x1, UPT ;  /* 0x000000010700788c */ /* 0x000fd6000bf05270 */
[----:B------:R-:W-:Y:S01]  /*93e0*/  @UP0 ULDC UR4, c[0x0][0xc54] ;  /* 0x0003150000040ab9 */ /* 0x000fe20000000800 */
[----:B------:R-:W-:Y:S01]  /*93f0*/  @UP0 ULDC UR8, c[0x0][0xc58] ;  /* 0x0003160000080ab9 */ /* 0x000fe20000000800 */
[----:B------:R-:W-:-:S04]  /*9400*/  UIMAD.WIDE.U32 UR4, UR6, UR4, URZ ;  /* 0x00000004060472a5 */ /* 0x000fc8000f8e003f */
[----:B------:R-:W-:-:S12]  /*9410*/  @UP0 USHF.R.U32.HI UR41, URZ, UR8, UR5 ;  /* 0x000000083f290299 */ /* 0x000fd80008011605 */
.L_x_3310:
        /* <DEDUP_REMOVED lines=8> */
[----:B------:R-:W-:Y:S01]  /*94a0*/  ULDC.64 UR4, c[0x0][0x418] ;  /* 0x0001060000047ab9 */ /* 0x000fe20000000a00 */
[----:B------:R-:W-:Y:S01]  /*94b0*/  ULDC UR42, c[0x0][0x2f0] ;  /* 0x0000bc00002a7ab9 */ /* 0x000fe20000000800 */
[----:B------:R-:W-:Y:S02]  /*94c0*/  MOV R19, RZ ;  /* 0x000000ff00137202 */ /* 0x000fe40000000f00 */
[----:B0-----:R-:W-:-:S04]  /*94d0*/  ISETP.NE.U32.AND P0, PT, R2, RZ, PT ;  /* 0x000000ff0200720c */ /* 0x001fc80003f05070 */
[----:B------:R-:W-:Y:S01]  /*94e0*/  ISETP.NE.AND.EX P0, PT, R3, RZ, PT, P0 ;  /* 0x000000ff0300720c */ /* 0x000fe20003f05300 */
[----:B------:R-:W-:-:S03]  /*94f0*/  UISETP.NE.U32.AND UP0, UPT, UR4, URZ, UPT ;  /* 0x0000003f0400728c */ /* 0x000fc6000bf05070 */
[----:B------:R-:W-:-:S09]  /*9500*/  ULDC UR4, c[0x0][0x424] ;  /* 0x0001090000047ab9 */ /* 0x000fd20000000800 */
[----:B------:R-:W0:Y:S01]  /*9510*/  @P0 LDC.64 R2, c[0x0][0xa28] ;  /* 0x00028a00ff020b82 */ /* 0x000e220000000a00 */
[----:B------:R-:W-:-:S04]  /*9520*/  UISETP.NE.AND.EX UP0, UPT, UR5, URZ, UPT, UP0 ;  /* 0x0000003f0500728c */ /* 0x000fc8000bf05300 */
[----:B------:R-:W-:-:S04]  /*9530*/  USEL UR4, UR4, 0x1, UP0 ;  /* 0x0000000104047887 */ /* 0x000fc80008000000 */
[----:B------:R-:W-:Y:S01]  /*9540*/  UIMAD UR42, UR4, UR42, URZ ;  /* 0x0000002a042a72a4 */ /* 0x000fe2000f8e023f */
[----:B------:R-:W1:Y:S03]  /*9550*/  S2R R22, SR_CTAID.X ;  /* 0x0000000000167919 */ /* 0x000e660000002500 */
[----:B------:R-:W-:Y:S02]  /*9560*/  UISETP.GE.AND UP0, UPT, UR42, 0x1, UPT ;  /* 0x000000012a00788c */ /* 0x000fe4000bf06270 */
[----:B------:R-:W-:Y:S01]  /*9570*/  UIADD3 UR4, UR42, 0x5f, URZ ;  /* 0x0000005f2a047890 */ /* 0x000fe2000fffe03f */
[----:B0-----:R-:W-:-:S05]  /*9580*/  @P0 IMAD.WIDE R2, R26, 0x4, R2 ;  /* 0x000000041a020825 */ /* 0x001fca00078e0202 */
[----:B------:R0:W5:Y:S01]  /*9590*/  @P0 LDG.E R19, desc[UR36][R2.64] ;  /* 0x0000002402130981 */ /* 0x000162000c1e1900 */
[----:B------:R-:W-:Y:S01]  /*95a0*/  PLOP3.LUT P0, PT, PT, PT, UP0, 0x80, 0x0 ;  /* 0x000000000000781c */ /* 0x000fe20003f0f008 */
[----:B------:R-:W-:Y:S02]  /*95b0*/  UIMAD.WIDE UR4, UR4, 0x2aaaaaab, URZ ;  /* 0x2aaaaaab040478a5 */ /* 0x000fe4000f8e023f */
[----:B------:R-:W-:Y:S02]  /*95c0*/  ULOP3.LUT UR46, UR6, 0xffff, URZ, 0xc0, !UPT ;  /* 0x0000ffff062e7892 */ /* 0x000fe4000f8ec03f */
[----:B------:R-:W-:Y:S01]  /*95d0*/  USHF.R.U32.HI UR43, URZ, 0x1f, UR5 ;  /* 0x0000001f3f2b7899 */ /* 0x000fe20008011605 */
[----:B------:R-:W-:-:S03]  /*95e0*/  UMOV UR40, URZ ;  /* 0x0000003f00287c82 */ /* 0x000fc60008000000 */
        /* <DEDUP_REMOVED lines=35> */
.L_x_3312:
        /* <DEDUP_REMOVED lines=33> */
.L_x_3313:
        /* <DEDUP_REMOVED lines=20> */
.L_x_3315:
        /* <DEDUP_REMOVED lines=15> */
.L_x_3314:
[----:B------:R-:W0:Y:S01]  /*9c60*/  LDC.64 R2, c[0x0][0x9f8] ;  /* 0x00027e00ff027b82 */ /* 0x000e220000000a00 */
[----:B------:R-:W-:Y:S01]  /*9c70*/  IMAD.SHL.U32 R6, R25, 0x8, RZ ;  /* 0x0000000819067824 */ /* 0x000fe200078e00ff */
[----:B------:R-:W-:Y:S01]  /*9c80*/  ULDC UR4, c[0x0][0x2f4] ;  /* 0x0000bd0000047ab9 */ /* 0x000fe20000000800 */
[----:B------:R-:W-:-:S05]  /*9c90*/  IMAD.MOV.U32 R36, RZ, RZ, R26 ;  /* 0x000000ffff247224 */ /* 0x000fca00078e001a */
[----:B------:R-:W1:Y:S01]  /*9ca0*/  LDC R17, c[0x0][0x430] ;  /* 0x00010c00ff117b82 */ /* 0x000e620000000800 */
[----:B0-----:R-:W-:-:S04]  /*9cb0*/  ISETP.NE.U32.AND P0, PT, R2, RZ, PT ;  /* 0x000000ff0200720c */ /* 0x001fc80003f05070 */
[----:B------:R-:W-:Y:S02]  /*9cc0*/  ISETP.NE.AND.EX P0, PT, R3, RZ, PT, P0 ;  /* 0x000000ff0300720c */ /* 0x000fe40003f05300 */
[----:B------:R-:W-:-:S11]  /*9cd0*/  LOP3.LUT R23, R6, 0x38, RZ, 0xc0, !PT ;  /* 0x0000003806177812 */ /* 0x000fd600078ec0ff */
[----:B------:R-:W0:Y:S01]  /*9ce0*/  @P0 LDC.64 R2, c[0x0][0x9f8] ;  /* 0x00027e00ff020b82 */ /* 0x000e220000000a00 */
[C---:B------:R-:W-:Y:S02]  /*9cf0*/  ISETP.GE.AND P2, PT, R23.reuse, UR4, PT ;  /* 0x0000000417007c0c */ /* 0x040fe4000bf46270 */
[C---:B------:R-:W-:Y:S02]  /*9d00*/  LOP3.LUT R34, R23.reuse, 0x40, RZ, 0xfc, !PT ;  /* 0x0000004017227812 */ /* 0x040fe400078efcff */
[----:B------:R-:W-:Y:S02]  /*9d10*/  LOP3.LUT R16, R16, 0xfffffffb, RZ, 0xc0, !PT ;  /* 0xfffffffb10107812 */ /* 0x000fe400078ec0ff */
[----:B------:R-:W-:Y:S02]  /*9d20*/  LOP3.LUT R33, R23, 0x80, RZ, 0xfc, !PT ;  /* 0x0000008017217812 */ /* 0x000fe400078efcff */
[----:B------:R-:W-:-:S05]  /*9d30*/  ISETP.GE.AND P1, PT, R34, UR4, PT ;  /* 0x0000000422007c0c */ /* 0x000fca000bf26270 */
[----:B------:R-:W-:Y:S01]  /*9d40*/  @P2 LOP3.LUT R16, R16, 0x4, RZ, 0xfc, !PT ;  /* 0x0000000410102812 */ /* 0x000fe200078efcff */
[----:B0-----:R-:W-:-:S03]  /*9d50*/  @P0 IMAD.WIDE R2, R26, 0x4, R2 ;  /* 0x000000041a020825 */ /* 0x001fc600078e0202 */
[----:B------:R-:W-:Y:S02]  /*9d60*/  LOP3.LUT R16, R16, 0xfffffffe, RZ, 0xc0, !PT ;  /* 0xfffffffe10107812 */ /* 0x000fe400078ec0ff */
[----:B------:R0:W5:Y:S01]  /*9d70*/  @P0 LDG.E R36, desc[UR36][R2.64] ;  /* 0x0000002402240981 */ /* 0x000162000c1e1900 */
[----:B------:R-:W-:Y:S01]  /*9d80*/  ISETP.GE.AND P0, PT, R33, UR4, PT ;  /* 0x0000000421007c0c */ /* 0x000fe2000bf06270 */
[----:B------:R-:W-:Y:S01]  /*9d90*/  UMOV UR5, 0xffffffff ;  /* 0xffffffff00057882 */ /* 0x000fe20000000000 */
[----:B------:R-:W-:Y:S02]  /*9da0*/  LOP3.LUT R16, R16, 0xfffffffd, RZ, 0xc0, !PT ;  /* 0xfffffffd10107812 */ /* 0x000fe400078ec0ff */
[C---:B------:R-:W-:Y:S02]  /*9db0*/  SHF.L.U32 R24, R25.reuse, 0x4, RZ ;  /* 0x0000000419187819 */ /* 0x040fe400000006ff */
[----:B------:R-:W-:Y:S02]  /*9dc0*/  @P1 LOP3.LUT R16, R16, 0x2, RZ, 0xfc, !PT ;  /* 0x0000000210101812 */ /* 0x000fe400078efcff */
[----:B------:R-:W-:-:S02]  /*9dd0*/  LOP3.LUT R10, R25, 0x7f, RZ, 0xc0, !PT ;  /* 0x0000007f190a7812 */ /* 0x000fc400078ec0ff */
[----:B------:R-:W-:-:S03]  /*9de0*/  LOP3.LUT R24, R24, 0x70, RZ, 0xc0, !PT ;  /* 0x0000007018187812 */ /* 0x000fc600078ec0ff */
[----:B------:R-:W-:Y:S01]  /*9df0*/  @P0 LOP3.LUT R16, R16, 0x1, RZ, 0xfc, !PT ;  /* 0x0000000110100812 */ /* 0x000fe200078efcff */
[----:B01----:R-:W-:Y:S06]  /*9e00*/  BRA.DIV UR5, `(.L_x_3316) ;  /* 0x0000003205807947 */ /* 0x003fec000b800000 */
.L_x_3358:
[----:B------:R-:W2:Y:S01]  /*9e10*/  LDL R0, [R1+0x4] ;  /* 0x0000040001007983 */ /* 0x000ea20000100800 */
[----:B------:R-:W-:Y:S01]  /*9e20*/  UIADD3 UR4, UR48, -0x1, URZ ;  /* 0xffffffff30047890 */ /* 0x000fe2000fffe03f */
[----:B------:R-:W-:Y:S02]  /*9e30*/  ISETP.NE.AND P1, PT, R17, 0x1, PT ;  /* 0x000000011100780c */ /* 0x000fe40003f25270 */
[----:B-----5:R-:W-:Y:S02]  /*9e40*/  SHF.R.S32.HI R12, RZ, 0x1f, R36 ;  /* 0x0000001fff0c7819 */ /* 0x020fe40000011424 */
[----:B------:R-:W-:Y:S01]  /*9e50*/  LOP3.LUT R16, R16, 0xffffffdf, RZ, 0xc0, !PT ;  /* 0xffffffdf10107812 */ /* 0x000fe200078ec0ff */
[----:B------:R-:W-:Y:S02]  /*9e60*/  IMAD.U32 R2, RZ, RZ, UR4 ;  /* 0x00000004ff027e24 */ /* 0x000fe4000f8e00ff */
[----:B------:R0:W-:Y:S06]  /*9e70*/  STL [R1], R12 ;  /* 0x0000000c01007387 */ /* 0x0001ec0000100800 */
[----:B------:R-:W1:Y:S01]  /*9e80*/  @P1 LDC R3, c[0x0][0x438] ;  /* 0x00010e00ff031b82 */ /* 0x000e620000000800 */
[----:B------:R-:W-:-:S04]  /*9e90*/  @P1 LOP3.LUT R16, R16, 0x20, RZ, 0xfc, !PT ;  /* 0x0000002010101812 */ /* 0x000fc800078efcff */
[----:B------:R-:W-:-:S04]  /*9ea0*/  LOP3.LUT R16, R16, 0xffffffef, RZ, 0xc0, !PT ;  /* 0xffffffef10107812 */ /* 0x000fc800078ec0ff */
[----:B------:R-:W-:Y:S01]  /*9eb0*/  LOP3.LUT R16, R16, 0xfffffff7, RZ, 0xc0, !PT ;  /* 0xfffffff710107812 */ /* 0x000fe200078ec0ff */
[----:B------:R-:W-:Y:S01]  /*9ec0*/  IMAD.U32 R32, RZ, RZ, UR4 ;  /* 0x00000004ff207e24 */ /* 0x000fe2000f8e00ff */
[----:B------:R-:W-:-:S04]  /*9ed0*/  MOV R35, UR41 ;  /* 0x0000002900237c02 */ /* 0x000fc80008000f00 */
[----:B------:R-:W-:Y:S02]  /*9ee0*/  SHF.R.S32.HI R35, RZ, 0x1f, R35 ;  /* 0x0000001fff237819 */ /* 0x000fe40000011423 */
[----:B--2---:R-:W-:Y:S02]  /*9ef0*/  R2UR UR5, R0 ;  /* 0x00000000000572ca */ /* 0x004fe400000e0000 */
[----:B------:R-:W-:-:S04]  /*9f00*/  SHF.R.U32.HI R0, RZ, 0x3, R10 ;  /* 0x00000003ff007819 */ /* 0x000fc8000001160a */
[----:B------:R-:W-:Y:S02]  /*9f10*/  LOP3.LUT R37, R24, R0, RZ, 0xfc, !PT ;  /* 0x0000000018257212 */ /* 0x000fe400078efcff */
[----:B------:R-:W2:Y:S03]  /*9f20*/  @P1 LDC R0, c[0x0][0x434] ;  /* 0x00010d00ff001b82 */ /* 0x000ea60000000800 */
[----:B------:R-:W-:-:S04]  /*9f30*/  IMAD R2, R2, 0x60, R37 ;  /* 0x0000006002027824 */ /* 0x000fc800078e0225 */
[C---:B------:R-:W-:Y:S01]  /*9f40*/  IMAD.IADD R7, R2.reuse, 0x1, R19 ;  /* 0x0000000102077824 */ /* 0x040fe200078e0213 */
[----:B------:R-:W-:-:S04]  /*9f50*/  ISETP.GE.AND P0, PT, R2, UR42, PT ;  /* 0x0000002a02007c0c */ /* 0x000fc8000bf06270 */
[----:B------:R-:W-:Y:S02]  /*9f60*/  ISETP.GT.U32.OR P0, PT, R37, 0x5f, P0 ;  /* 0x0000005f2500780c */ /* 0x000fe40000704470 */
[----:B------:R-:W-:Y:S01]  /*9f70*/  MOV R11, R7 ;  /* 0x00000007000b7202 */ /* 0x000fe20000000f00 */
[----:B--2---:R-:W-:-:S10]  /*9f80*/  @P1 IMAD.HI.U32 R0, R7, R0, RZ ;  /* 0x0000000007001227 */ /* 0x004fd400078e00ff */
[----:B------:R-:W2:Y:S01]  /*9f90*/  @!P0 LDC.64 R8, c[0x0][0x428] ;  /* 0x00010a00ff088b82 */ /* 0x000ea20000000a00 */
[----:B-1----:R-:W-:-:S07]  /*9fa0*/  @P1 SHF.R.U32.HI R11, RZ, R3, R0 ;  /* 0x00000003ff0b1219 */ /* 0x002fce0000011600 */
[----:B------:R-:W1:Y:S01]  /*9fb0*/  @!P0 LDC.64 R4, c[0x0][0x418] ;  /* 0x00010600ff048b82 */ /* 0x000e620000000a00 */
[--C-:B------:R-:W-:Y:S01]  /*9fc0*/  @!P0 SHF.R.S32.HI R3, RZ, 0x1f, R11.reuse ;  /* 0x0000001fff038819 */ /* 0x100fe2000001140b */
[----:B------:R-:W-:Y:S01]  /*9fd0*/  @!P0 IMAD.MOV.U32 R2, RZ, RZ, R11 ;  /* 0x000000ffff028224 */ /* 0x000fe200078e000b */
[----:B------:R-:W-:Y:S01]  /*9fe0*/  ULOP3.LUT UR5, UR5, 0x2, URZ, 0xfc, !UPT ;  /* 0x0000000205057892 */ /* 0x000fe2000f8efc3f */
[-C--:B--2---:R-:W-:Y:S02]  /*9ff0*/  @!P0 IMAD R0, R12, R8.reuse, RZ ;  /* 0x000000080c008224 */ /* 0x084fe400078e02ff */
[----:B------:R-:W-:-:S04]  /*a000*/  @!P0 IMAD.WIDE.U32 R2, R36, R8, R2 ;  /* 0x0000000824028225 */ /* 0x000fc800078e0002 */
[----:B------:R-:W-:Y:S01]  /*a010*/  @!P0 IMAD R9, R36, R9, R0 ;  /* 0x0000000924098224 */ /* 0x000fe200078e0200 */
[----:B-1----:R-:W-:-:S03]  /*a020*/  @!P0 LEA R4, P1, R2, R4, 0x2 ;  /* 0x0000000402048211 */ /* 0x002fc600078210ff */
[----:B------:R-:W-:-:S05]  /*a030*/  @!P0 IMAD.IADD R0, R3, 0x1, R9 ;  /* 0x0000000103008824 */ /* 0x000fca00078e0209 */
[----:B------:R-:W-:Y:S02]  /*a040*/  @!P0 LEA.HI.X R5, R2, R5, R0, 0x2, P1 ;  /* 0x0000000502058211 */ /* 0x000fe400008f1400 */
[----:B------:R-:W-:Y:S01]  /*a050*/  MOV R0, RZ ;  /* 0x000000ff00007202 */ /* 0x000fe20000000f00 */
[----:B------:R-:W-:-:S05]  /*a060*/  IMAD.U32 R2, RZ, RZ, UR5 ;  /* 0x00000005ff027e24 */ /* 0x000fca000f8e00ff */
[----:B------:R0:W5:Y:S01]  /*a070*/  @!P0 LDG.E R0, desc[UR36][R4.64] ;  /* 0x0000002404008981 */ /* 0x000162000c1e1900 */
[----:B------:R-:W-:Y:S02]  /*a080*/  ISETP.GT.U32.AND P0, PT, R37, 0x5f, PT ;  /* 0x0000005f2500780c */ /* 0x000fe40003f04070 */
[----:B------:R-:W-:Y:S01]  /*a090*/  ISETP.NE.AND P2, PT, R2, 0x3, PT ;  /* 0x000000030200780c */ /* 0x000fe20003f45270 */
[----:B------:R-:W-:-:S04]  /*a0a0*/  IMAD.MOV R2, RZ, RZ, -R11 ;  /* 0x000000ffff027224 */ /* 0x000fc800078e0a0b */
[----:B------:R-:W-:-:S06]  /*a0b0*/  IMAD R7, R17, R2, R7 ;  /* 0x0000000211077224 */ /* 0x000fcc00078e0207 */
[----:B------:R-:W-:-:S04]  /*a0c0*/  @P0 LOP3.LUT R16, R16, 0x8, RZ, 0xfc, !PT ;  /* 0x0000000810100812 */ /* 0x000fc800078efcff */
[----:B------:R-:W-:Y:S01]  /*a0d0*/  @P2 LOP3.LUT R16, R16, 0x10, RZ, 0xfc, !PT ;  /* 0x0000001010102812 */ /* 0x000fe200078efcff */
[----:B0-----:R-:W-:Y:S06]  /*a0e0*/  @!P2 BRA `(.L_x_3317) ;  /* 0x000000000004a947 */ /* 0x001fec0003800000 */
[----:B------:R-:W-:Y:S01]  /*a0f0*/  BPT.TRAP 0x1 ;  /* 0x000000040000795c */ /* 0x000fe20000300000 */
.L_x_3317:
        /* <DEDUP_REMOVED lines=26> */
.L_x_3359:
[----:B------:R-:W-:Y:S01]  /*a2a0*/  ULDC.64 UR4, c[0x0][0x300] ;  /* 0x0000c00000047ab9 */ /* 0x000fe20000000a00 */
[----:B------:R-:W-:Y:S01]  /*a2b0*/  R2UR UR6, R35 ;  /* 0x00000000230672ca */ /* 0x000fe200000e0000 */
[----:B0-----:R-:W-:Y:S01]  /*a2c0*/  IMAD R2, R5, UR4, RZ ;  /* 0x0000000405027c24 */ /* 0x001fe2000f8e02ff */
[----:B------:R-:W-:Y:S01]  /*a2d0*/  SHF.R.U32.HI R27, RZ, 0x3, R10 ;  /* 0x00000003ff1b7819 */ /* 0x000fe2000001160a */
[----:B------:R-:W-:Y:S01]  /*a2e0*/  IMAD.SHL.U32 R30, R10, 0x8, RZ ;  /* 0x000000080a1e7824 */ /* 0x000fe200078e00ff */
[C---:B------:R-:W-:Y:S01]  /*a2f0*/  LOP3.LUT P3, RZ, R16.reuse, 0x4, RZ, 0xc0, !PT ;  /* 0x0000000410ff7812 */ /* 0x040fe2000786c0ff */
[C---:B------:R-:W-:Y:S01]  /*a300*/  IMAD R5, R7.reuse, UR5, R2 ;  /* 0x0000000507057c24 */ /* 0x040fe2000f8e0202 */
[C---:B------:R-:W-:Y:S01]  /*a310*/  LOP3.LUT P2, RZ, R16.reuse, 0x2, RZ, 0xc0, !PT ;  /* 0x0000000210ff7812 */ /* 0x040fe2000784c0ff */
[----:B------:R-:W-:Y:S01]  /*a320*/  IMAD.WIDE.U32 R2, R7, UR4, RZ ;  /* 0x0000000407027c25 */ /* 0x000fe2000f8e00ff */
[----:B------:R-:W-:Y:S01]  /*a330*/  ULDC.64 UR4, c[0x0][0x310] ;  /* 0x0000c40000047ab9 */ /* 0x000fe20000000a00 */
[----:B------:R-:W-:-:S02]  /*a340*/  LOP3.LUT P1, RZ, R16, 0x1, RZ, 0xc0, !PT ;  /* 0x0000000110ff7812 */ /* 0x000fc4000782c0ff */
        /* <DEDUP_REMOVED lines=12> */
[C---:B------:R-:W-:Y:S01]  /*a410*/  LEA R0, P0, R2.reuse, UR6, 0x1 ;  /* 0x0000000602007c11 */ /* 0x040fe2000f8008ff */
[----:B------:R-:W-:Y:S01]  /*a420*/  IMAD.MOV.U32 R3, RZ, RZ, -0x60 ;  /* 0xffffffa0ff037424 */ /* 0x000fe200078e00ff */
[----:B------:R-:W-:Y:S02]  /*a430*/  UMOV UR4, 0xffffffff ;  /* 0xffffffff00047882 */ /* 0x000fe40000000000 */
[----:B------:R-:W-:Y:S01]  /*a440*/  LEA.HI.X R7, R2, UR7, R7, 0x1, P0 ;  /* 0x0000000702077c11 */ /* 0x000fe200080f0c07 */
[----:B------:R-:W-:Y:S01]  /*a450*/  IMAD R4, R32, R3, UR42 ;  /* 0x0000002a20047e24 */ /* 0x000fe2000f8e0203 */
[----:B------:R-:W-:-:S04]  /*a460*/  LOP3.LUT R3, R6, 0x1c0, RZ, 0xc0, !PT ;  /* 0x000001c006037812 */ /* 0x000fc800078ec0ff */
[----:B------:R-:W-:Y:S02]  /*a470*/  LOP3.LUT R2, R3, 0x38, R6, 0xf8, !PT ;  /* 0x0000003803027812 */ /* 0x000fe400078ef806 */
[----:B------:R-:W-:Y:S02]  /*a480*/  IADD3 R6, -R27, R4, RZ ;  /* 0x000000041b067210 */ /* 0x000fe40007ffe1ff */
[----:B------:R-:W-:Y:S02]  /*a490*/  LOP3.LUT R25, R2, 0x38, R25, 0x78, !PT ;  /* 0x0000003802197812 */ /* 0x000fe400078e7819 */
[----:B------:R-:W-:Y:S02]  /*a4a0*/  ISETP.GE.AND P0, PT, R6, 0x1, PT ;  /* 0x000000010600780c */ /* 0x000fe40003f06270 */
[----:B------:R-:W-:Y:S01]  /*a4b0*/  LOP3.LUT R30, R25, 0x200, R30, 0xf8, !PT ;  /* 0x00000200191e7812 */ /* 0x000fe200078ef81e */
[----:B------:R-:W-:Y:S10]  /*a4c0*/  BRA.DIV UR4, `(.L_x_3319) ;  /* 0x0000002e04087947 */ /* 0x000ff4000b800000 */
[----:B------:R-:W-:Y:S01]  /*a4d0*/  SHFL.IDX PT, R3, R7, RZ, 0x181f ;  /* 0x00181fff07037589 */ /* 0x000fe200000e0000 */
[----:B------:R-:W-:-:S03]  /*a4e0*/  @P0 LEA R9, R30, UR44, 0x1 ;  /* 0x0000002c1e090c11 */ /* 0x000fc6000f8e08ff */
[----:B------:R-:W0:Y:S04]  /*a4f0*/  SHFL.IDX PT, R2, R0, RZ, 0x181f ;  /* 0x00181fff00027589 */ /* 0x000e2800000e0000 */
[----:B------:R-:W-:Y:S04]  /*a500*/  SHFL.IDX PT, R5, R7, 0x1, 0x181f ;  /* 0x00381f0007057f89 */ /* 0x000fe800000e0000 */
[----:B------:R-:W-:Y:S04]  /*a510*/  SHFL.IDX PT, R4, R0, 0x1, 0x181f ;  /* 0x00381f0000047f89 */ /* 0x000fe800000e0000 */
[----:B------:R-:W1:Y:S04]  /*a520*/  SHFL.IDX PT, R8, R7, 0x2, 0x181f ;  /* 0x00581f0007087f89 */ /* 0x000e6800000e0000 */
[----:B------:R-:W2:Y:S04]  /*a530*/  SHFL.IDX PT, R14, R0, 0x2, 0x181f ;  /* 0x00581f00000e7f89 */ /* 0x000ea800000e0000 */
[----:B------:R-:W3:Y:S01]  /*a540*/  SHFL.IDX PT, R10, R0, 0x3, 0x181f ;  /* 0x00781f00000a7f89 */ /* 0x000ee200000e0000 */
[----:B0-----:R-:W-:-:S05]  /*a550*/  @P0 IMAD.WIDE.U32 R2, R23, 0x2, R2 ;  /* 0x0000000217020825 */ /* 0x001fca00078e0002 */
[----:B------:R-:W-:Y:S04]  /*a560*/  @P0 LDGSTS.E.BYPASS.LTC128B.128 [R9+0x1e400], desc[UR36][R2.64], !P3 ;  /* 0x1e40000002090fae */ /* 0x000fe8000d901d64 */
[----:B------:R-:W-:Y:S04]  /*a570*/  @P0 LDGSTS.E.BYPASS.LTC128B.128 [R9+0x21400], desc[UR36][R2.64+0x80], !P2 ;  /* 0x2140008002090fae */ /* 0x000fe8000d101d64 */
[----:B------:R0:W-:Y:S01]  /*a580*/  @P0 LDGSTS.E.BYPASS.LTC128B.128 [R9+0x24400], desc[UR36][R2.64+0x100], !P1 ;  /* 0x2440010002090fae */ /* 0x0001e2000c901d64 */
[----:B------:R-:W-:-:S03]  /*a590*/  ISETP.GE.AND P0, PT, R6, 0x11, PT ;  /* 0x000000110600780c */ /* 0x000fc60003f06270 */
[----:B0-----:R-:W0:Y:S01]  /*a5a0*/  SHFL.IDX PT, R9, R7, 0x3, 0x181f ;  /* 0x00781f0007097f89 */ /* 0x001e2200000e0000 */
[----:B-1----:R-:W-:-:S09]  /*a5b0*/  MOV R3, R8 ;  /* 0x0000000800037202 */ /* 0x002fd20000000f00 */
[----:B------:R-:W-:Y:S01]  /*a5c0*/  @P0 IMAD.WIDE.U32 R4, R23, 0x2, R4 ;  /* 0x0000000217040825 */ /* 0x000fe200078e0004 */
[----:B------:R-:W-:Y:S01]  /*a5d0*/  @P0 LEA R21, R30, UR44, 0x1 ;  /* 0x0000002c1e150c11 */ /* 0x000fe2000f8e08ff */
[----:B------:R-:W-:Y:S02]  /*a5e0*/  SHFL.IDX PT, R8, R7, 0x4, 0x181f ;  /* 0x00981f0007087f89 */ /* 0x000fe400000e0000 */
[----:B--2---:R-:W-:Y:S02]  /*a5f0*/  IMAD.MOV.U32 R2, RZ, RZ, R14 ;  /* 0x000000ffff027224 */ /* 0x004fe400078e000e */
[----:B------:R-:W-:Y:S04]  /*a600*/  @P0 LDGSTS.E.BYPASS.LTC128B.128 [R21+0x1ec00], desc[UR36][R4.64], !P3 ;  /* 0x1ec0000004150fae */ /* 0x000fe8000d901d64 */
[----:B------:R-:W-:Y:S04]  /*a610*/  @P0 LDGSTS.E.BYPASS.LTC128B.128 [R21+0x21c00], desc[UR36][R4.64+0x80], !P2 ;  /* 0x21c0008004150fae */ /* 0x000fe8000d101d64 */
[----:B------:R3:W-:Y:S01]  /*a620*/  @P0 LDGSTS.E.BYPASS.LTC128B.128 [R21+0x24c00], desc[UR36][R4.64+0x100], !P1 ;  /* 0x24c0010004150fae */ /* 0x0007e2000c901d64 */
[----:B------:R-:W-:-:S03]  /*a630*/  ISETP.GE.AND P0, PT, R6, 0x21, PT ;  /* 0x000000210600780c */ /* 0x000fc60003f06270 */
[----:B------:R-:W1:Y:S04]  /*a640*/  SHFL.IDX PT, R14, R0, 0x4, 0x181f ;  /* 0x00981f00000e7f89 */ /* 0x000e6800000e0000 */
[----:B------:R-:W2:Y:S01]  /*a650*/  SHFL.IDX PT, R7, R7, 0x5, 0x181f ;  /* 0x00b81f0007077f89 */ /* 0x000ea200000e0000 */
[----:B---3--:R-:W-:-:S05]  /*a660*/  IMAD.MOV.U32 R4, RZ, RZ, R10 ;  /* 0x000000ffff047224 */ /* 0x008fca00078e000a */
[----:B------:R-:W-:Y:S01]  /*a670*/  @P0 IMAD.WIDE.U32 R2, R23, 0x2, R2 ;  /* 0x0000000217020825 */ /* 0x000fe200078e0002 */
[----:B------:R-:W-:-:S03]  /*a680*/  @P0 LEA R25, R30, UR44, 0x1 ;  /* 0x0000002c1e190c11 */ /* 0x000fc6000f8e08ff */
[----:B0-----:R-:W-:Y:S02]  /*a690*/  IMAD.MOV.U32 R5, RZ, RZ, R9 ;  /* 0x000000ffff057224 */ /* 0x001fe400078e0009 */
[----:B------:R-:W-:Y:S04]  /*a6a0*/  @P0 LDGSTS.E.BYPASS.LTC128B.128 [R25+0x1f400], desc[UR36][R2.64], !P3 ;  /* 0x1f40000002190fae */ /* 0x000fe8000d901d64 */
[----:B------:R-:W-:Y:S04]  /*a6b0*/  @P0 LDGSTS.E.BYPASS.LTC128B.128 [R25+0x22400], desc[UR36][R2.64+0x80], !P2 ;  /* 0x2240008002190fae */ /* 0x000fe8000d101d64 */
[----:B------:R1:W-:Y:S01]  /*a6c0*/  @P0 LDGSTS.E.BYPASS.LTC128B.128 [R25+0x25400], desc[UR36][R2.64+0x100], !P1 ;  /* 0x2540010002190fae */ /* 0x0003e2000c901d64 */
[----:B------:R-:W-:-:S02]  /*a6d0*/  ISETP.GE.AND P0, PT, R6, 0x31, PT ;  /* 0x000000310600780c */ /* 0x000fc40003f06270 */
[----:B-1----:R-:W-:Y:S01]  /*a6e0*/  MOV R2, R14 ;  /* 0x0000000e00027202 */ /* 0x002fe20000000f00 */
[----:B------:R-:W-:-:S10]  /*a6f0*/  IMAD.MOV.U32 R3, RZ, RZ, R8 ;  /* 0x000000ffff037224 */ /* 0x000fd400078e0008 */
[----:B------:R-:W-:Y:S01]  /*a700*/  @P0 LEA R9, R30, UR44, 0x1 ;  /* 0x0000002c1e090c11 */ /* 0x000fe2000f8e08ff */
[----:B------:R-:W-:Y:S01]  /*a710*/  @P0 IMAD.WIDE.U32 R4, R23, 0x2, R4 ;  /* 0x0000000217040825 */ /* 0x000fe200078e0004 */
[----:B------:R0:W1:Y:S04]  /*a720*/  SHFL.IDX PT, R14, R0, 0x5, 0x181f ;  /* 0x00b81f00000e7f89 */ /* 0x00006800000e0000 */
[----:B------:R0:W-:Y:S04]  /*a730*/  @P0 LDGSTS.E.BYPASS.LTC128B.128 [R9+0x1fc00], desc[UR36][R4.64], !P3 ;  /* 0x1fc0000004090fae */ /* 0x0001e8000d901d64 */
[----:B------:R0:W-:Y:S04]  /*a740*/  @P0 LDGSTS.E.BYPASS.LTC128B.128 [R9+0x22c00], desc[UR36][R4.64+0x80], !P2 ;  /* 0x22c0008004090fae */ /* 0x0001e8000d101d64 */
[----:B------:R0:W-:Y:S01]  /*a750*/  @P0 LDGSTS.E.BYPASS.LTC128B.128 [R9+0x25c00], desc[UR36][R4.64+0x100], !P1 ;  /* 0x25c0010004090fae */ /* 0x0001e2000c901d64 */
[----:B------:R-:W-:-:S13]  /*a760*/  ISETP.GE.AND P0, PT, R6, 0x41, PT ;  /* 0x000000410600780c */ /* 0x000fda0003f06270 */
[----:B------:R-:W-:Y:S01]  /*a770*/  @P0 IMAD.WIDE.U32 R2, R23, 0x2, R2 ;  /* 0x0000000217020825 */ /* 0x000fe200078e0002 */
[----:B------:R-:W-:-:S05]  /*a780*/  @P0 LEA R21, R30, UR44, 0x1 ;  /* 0x0000002c1e150c11 */ /* 0x000fca000f8e08ff */
[----:B------:R0:W-:Y:S04]  /*a790*/  @P0 LDGSTS.E.BYPASS.LTC128B.128 [R21+0x20400], desc[UR36][R2.64], !P3 ;  /* 0x2040000002150fae */ /* 0x0001e8000d901d64 */
[----:B------:R0:W-:Y:S04]  /*a7a0*/  @P0 LDGSTS.E.BYPASS.LTC128B.128 [R21+0x23400], desc[UR36][R2.64+0x80], !P2 ;  /* 0x2340008002150fae */ /* 0x0001e8000d101d64 */
[----:B-12---:R0:W-:Y:S02]  /*a7b0*/  @P0 LDGSTS.E.BYPASS.LTC128B.128 [R21+0x26400], desc[UR36][R2.64+0x100], !P1 ;  /* 0x2640010002150fae */ /* 0x0061e4000c901d64 */
.L_x_3373:
[----:B------:R-:W-:Y:S01]  /*a7c0*/  ISETP.GE.AND P0, PT, R6, 0x51, PT ;  /* 0x000000510600780c */ /* 0x000fe20003f06270 */
[----:B0-----:R-:W-:Y:S01]  /*a7d0*/  IMAD.MOV.U32 R2, RZ, RZ, R14 ;  /* 0x000000ffff027224 */ /* 0x001fe200078e000e */
[----:B------:R-:W-:-:S11]  /*a7e0*/  MOV R3, R7 ;  /* 0x0000000700037202 */ /* 0x000fd60000000f00 */
[----:B------:R-:W-:Y:S01]  /*a7f0*/  @P0 IMAD.WIDE.U32 R2, R23, 0x2, R2 ;  /* 0x0000000217020825 */ /* 0x000fe200078e0002 */
[----:B------:R-:W-:-:S05]  /*a800*/  @P0 LEA R5, R30, UR44, 0x1 ;  /* 0x0000002c1e050c11 */ /* 0x000fca000f8e08ff */
[----:B------:R-:W-:Y:S01]  /*a810*/  @!PT LDS RZ, [RZ] ;  /* 0x00000000fffff984 */ /* 0x000fe20000000800 */
[----:B------:R-:W-:Y:S01]  /*a820*/  @!PT LDS RZ, [RZ] ;  /* 0x00000000fffff984 */ /* 0x000fe20000000800 */
[----:B------:R-:W-:Y:S01]  /*a830*/  @!PT LDS RZ, [RZ] ;  /* 0x00000000fffff984 */ /* 0x000fe20000000800 */
        /* <DEDUP_REMOVED lines=10> */
.L_x_3320:
        /* <DEDUP_REMOVED lines=30> */
.L_x_3321:
[----:B------:R-:W0:Y:S01]  /*aac0*/  LDC R6, c[0x0][0x448] ;  /* 0x00011200ff067b82 */ /* 0x000e220000000800 */
[----:B------:R-:W-:Y:S01]  /*aad0*/  IMAD R7, R22, 0x80, R37 ;  /* 0x0000008016077824 */ /* 0x000fe200078e0225 */
[----:B------:R-:W-:Y:S01]  /*aae0*/  MOV R4, UR38 ;  /* 0x0000002600047c02 */ /* 0x000fe20008000f00 */
[----:B------:R-:W-:Y:S01]  /*aaf0*/  IMAD.U32 R5, RZ, RZ, UR39 ;  /* 0x00000027ff057e24 */ /* 0x000fe2000f8e00ff */
[----:B------:R-:W-:Y:S01]  /*ab00*/  ULDC.64 UR4, c[0x0][0x2e0] ;  /* 0x0000b80000047ab9 */ /* 0x000fe20000000a00 */
[----:B------:R-:W-:Y:S01]  /*ab10*/  IMAD.U32 R3, RZ, RZ, UR45 ;  /* 0x0000002dff037e24 */ /* 0x000fe2000f8e00ff */
[----:B------:R-:W-:Y:S01]  /*ab20*/  MOV R5, R7 ;  /* 0x0000000700057202 */ /* 0x000fe20000000f00 */
[----:B------:R-:W-:Y:S02]  /*ab30*/  IMAD R25, R25, UR4, RZ ;  /* 0x0000000419197c24 */ /* 0x000fe4000f8e02ff */
[----:B------:R-:W-:Y:S02]  /*ab40*/  IMAD.MOV.U32 R2, RZ, RZ, R4 ;  /* 0x000000ffff027224 */ /* 0x000fe400078e0004 */
[----:B------:R-:W-:-:S02]  /*ab50*/  IMAD R25, R26, UR5, R25 ;  /* 0x000000051a197c24 */ /* 0x000fc4000f8e0219 */
[----:B------:R-:W-:Y:S01]  /*ab60*/  IMAD.WIDE.U32 R2, R26, UR4, R2 ;  /* 0x000000041a027c25 */ /* 0x000fe2000f8e0002 */
[----:B------:R-:W-:-:S03]  /*ab70*/  ULDC.64 UR4, c[0x0][0x2d0] ;  /* 0x0000b40000047ab9 */ /* 0x000fc60000000a00 */
[----:B------:R-:W-:Y:S01]  /*ab80*/  IMAD.IADD R3, R3, 0x1, R25 ;  /* 0x0000000103037824 */ /* 0x000fe200078e0219 */
[----:B0-----:R-:W-:-:S13]  /*ab90*/  ISETP.NE.AND P0, PT, R6, 0x1, PT ;  /* 0x000000010600780c */ /* 0x001fda0003f05270 */
[----:B------:R-:W0:Y:S08]  /*aba0*/  @P0 LDC R0, c[0x0][0x44c] ;  /* 0x00011300ff000b82 */ /* 0x000e300000000800 */
[----:B------:R-:W1:Y:S01]  /*abb0*/  @P0 LDC R9, c[0x0][0x450] ;  /* 0x00011400ff090b82 */ /* 0x000e620000000800 */
[----:B0-----:R-:W-:-:S05]  /*abc0*/  @P0 IMAD.HI.U32 R0, R7, R0, RZ ;  /* 0x0000000007000227 */ /* 0x001fca00078e00ff */
[----:B-1----:R-:W-:-:S05]  /*abd0*/  @P0 SHF.R.U32.HI R5, RZ, R9, R0 ;  /* 0x00000009ff050219 */ /* 0x002fca0000011600 */
[----:B------:R-:W-:Y:S02]  /*abe0*/  IMAD.MOV R0, RZ, RZ, -R5 ;  /* 0x000000ffff007224 */ /* 0x000fe400078e0a05 */
[----:B------:R-:W-:-:S04]  /*abf0*/  IMAD.WIDE.U32 R2, R5, UR4, R2 ;  /* 0x0000000405027c25 */ /* 0x000fc8000f8e0002 */
[----:B------:R-:W-:Y:S01]  /*ac00*/  IMAD R7, R6, R0, R7 ;  /* 0x0000000006077224 */ /* 0x000fe200078e0207 */
        /* <DEDUP_REMOVED lines=17> */
[----:B------:R-:W-:Y:S01]  /*ad20*/  ISETP.GE.AND P0, PT, R33, UR4, PT ;  /* 0x0000000421007c0c */ /* 0x000fe2000bf06270 */
[----:B------:R-:W-:-:S12]  /*ad30*/  BRA.DIV UR5, `(.L_x_3322) ;  /* 0x0000002a05d07947 */ /* 0x000fd8000b800000 */
[----:B------:R-:W-:Y:S01]  /*ad40*/  SHFL.IDX PT, R3, R8, RZ, 0x181f ;  /* 0x00181fff08037589 */ /* 0x000fe200000e0000 */
[----:B------:R-:W-:Y:S01]  /*ad50*/  ULDC UR4, c[0x0][0x288] ;  /* 0x0000a20000047ab9 */ /* 0x000fe20000000800 */
[----:B------:R-:W-:Y:S02]  /*ad60*/  IMAD R7, R22, 0x80, R27 ;  /* 0x0000008016077824 */ /* 0x000fe400078e021b */
        /* <DEDUP_REMOVED lines=54> */
[----:B------:R-:W-:Y:S04]  /*b0d0*/  @!P1 LDGSTS.E.BYPASS.LTC128B.128 [R21+0x14c00], desc[UR36][R4.64], !P3 ;  /* 0x14c0000004159fae */ /* 0x000fe8000d901d64 */
[----:B------:R-:W-:Y:S04]  /*b0e0*/  @!P1 LDGSTS.E.BYPASS.LTC128B.128 [R21+0x18c00], desc[UR36][R4.64+0x80], !P2 ;  /* 0x18c0008004159fae */ /* 0x000fe8000d101d64 */
[----:B------:R1:W-:Y:S01]  /*b0f0*/  @!P1 LDGSTS.E.BYPASS.LTC128B.128 [R21+0x1cc00], desc[UR36][R4.64+0x100], !P0 ;  /* 0x1cc0010004159fae */ /* 0x0003e2000c101d64 */
[----:B------:R-:W-:-:S03]  /*b100*/  ISETP.GE.AND P1, PT, R9, R6, PT ;  /* 0x000000060900720c */ /* 0x000fc60003f26270 */
[----:B-1----:R1:W2:Y:S10]  /*b110*/  SHFL.IDX PT, R4, R8, 0x7, 0x181f ;  /* 0x00f81f0008047f89 */ /* 0x0022b400000e0000 */
[----:B0-----:R-:W-:Y:S01]  /*b120*/  @!P1 IMAD.WIDE.U32 R2, R23, 0x2, R2 ;  /* 0x0000000217029825 */ /* 0x001fe200078e0002 */
[----:B------:R-:W-:-:S05]  /*b130*/  @!P1 LEA R9, R30, UR44, 0x1 ;  /* 0x0000002c1e099c11 */ /* 0x000fca000f8e08ff */
[----:B------:R1:W-:Y:S04]  /*b140*/  @!P1 LDGSTS.E.BYPASS.LTC128B.128 [R9+0x15400], desc[UR36][R2.64], !P3 ;  /* 0x1540000002099fae */ /* 0x0003e8000d901d64 */
[----:B------:R1:W-:Y:S04]  /*b150*/  @!P1 LDGSTS.E.BYPASS.LTC128B.128 [R9+0x19400], desc[UR36][R2.64+0x80], !P2 ;  /* 0x1940008002099fae */ /* 0x0003e8000d101d64 */
[----:B------:R1:W-:Y:S02]  /*b160*/  @!P1 LDGSTS.E.BYPASS.LTC128B.128 [R9+0x1d400], desc[UR36][R2.64+0x100], !P0 ;  /* 0x1d40010002099fae */ /* 0x0003e4000c101d64 */
.L_x_3390:
[----:B------:R-:W-:Y:S01]  /*b170*/  IADD3 R7, R7, 0x70, RZ ;  /* 0x0000007007077810 */ /* 0x000fe20007ffe0ff */
[----:B------:R-:W-:Y:S01]  /*b180*/  BSSY B0, `(.L_x_3323) ;  /* 0x000000d000007945 */ /* 0x000fe20003800000 */
[----:B-1----:R-:W-:Y:S02]  /*b190*/  IMAD.MOV.U32 R2, RZ, RZ, R14 ;  /* 0x000000ffff027224 */ /* 0x002fe400078e000e */
[----:B------:R-:W-:Y:S01]  /*b1a0*/  ISETP.GE.AND P1, PT, R7, R6, PT ;  /* 0x000000060700720c */ /* 0x000fe20003f26270 */
[----:B--2---:R-:W-:-:S12]  /*b1b0*/  IMAD.MOV.U32 R3, RZ, RZ, R4 ;  /* 0x000000ffff037224 */ /* 0x004fd800078e0004 */
        /* <DEDUP_REMOVED lines=8> */
[----:B------:R0:W-:Y:S02]  /*b240*/  LDGSTS.E.BYPASS.LTC128B.128 [R5+0x1dc00], desc[UR36][R2.64+0x100], !P0 ;  /* 0x1dc0010002057fae */ /* 0x0001e4000c101d64 */
.L_x_3324:
[----:B------:R-:W-:Y:S05]  /*b250*/  BSYNC B0 ;  /* 0x0000000000007941 */ /* 0x000fea0003800000 */
.L_x_3323:
        /* <DEDUP_REMOVED lines=9> */
.L_x_3391:
[----:B------:R-:W-:Y:S01]  /*b2f0*/  UIADD3 UR4, UR48, -0x2, URZ ;  /* 0xfffffffe30047890 */ /* 0x000fe2000fffe03f */
[----:B------:R-:W-:Y:S02]  /*b300*/  IMAD.MOV.U32 R28, RZ, RZ, 0x1 ;  /* 0x00000001ff1c7424 */ /* 0x000fe400078e00ff */
[----:B------:R-:W-:Y:S01]  /*b310*/  IMAD.MOV.U32 R26, RZ, RZ, RZ ;  /* 0x000000ffff1a7224 */ /* 0x000fe200078e00ff */
[----:B------:R-:W-:-:S06]  /*b320*/  UISETP.GE.AND UP0, UPT, UR4, UR47, UPT ;  /* 0x0000002f0400728c */ /* 0x000fcc000bf06270 */
[----:B------:R-:W-:-:S13]  /*b330*/  PLOP3.LUT P0, PT, PT, PT, UP0, 0x80, 0x0 ;  /* 0x000000000000781c */ /* 0x000fda0003f0f008 */
[----:B------:R-:W-:Y:S05]  /*b340*/  @!P0 BRA `(.L_x_3326) ;  /* 0x0000001000348947 */ /* 0x000fea0003800000 */
        /* <DEDUP_REMOVED lines=14> */
[----:B0-----:R-:W-:-:S04]  /*b430*/  LOP3.LUT R2, R2, 0x7f, RZ, 0xc0, !PT ;  /* 0x0000007f02027812 */ /* 0x001fc800078ec0ff */
[----:B------:R-:W-:-:S04]  /*b440*/  SHF.R.U32.HI R2, RZ, 0x3, R2 ;  /* 0x00000003ff027819 */ /* 0x000fc80000011602 */
[----:B------:R-:W-:Y:S02]  /*b450*/  IADD3 R19, R24, R19, R2 ;  /* 0x0000001318137210 */ /* 0x000fe40007ffe002 */
[----:B------:R-:W-:Y:S02]  /*b460*/  IADD3 R5, -R2, UR42, RZ ;  /* 0x0000002a02057c10 */ /* 0x000fe4000fffe1ff */
[----:B------:R-:W-:Y:S01]  /*b470*/  SHF.L.U32 R2, R23, 0x1, RZ ;  /* 0x0000000117027819 */ /* 0x000fe200000006ff */
[----:B------:R-:W-:Y:S02]  /*b480*/  VIADD R19, R19, 0xfffffee0 ;  /* 0xfffffee013137836 */ /* 0x000fe40000000000 */
[C---:B------:R-:W-:Y:S02]  /*b490*/  IMAD R5, R0.reuse, 0x60, R5 ;  /* 0x0000006000057824 */ /* 0x040fe400078e0205 */
[----:B------:R-:W-:Y:S02]  /*b4a0*/  IMAD R20, R0, -0x60, R19 ;  /* 0xffffffa000147824 */ /* 0x000fe400078e0213 */
[----:B------:R-:W-:-:S07]  /*b4b0*/  VIADD R0, R5, 0xc0 ;  /* 0x000000c005007836 */ /* 0x000fce0000000000 */
.L_x_3339:
[----:B------:R-:W2:Y:S01]  /*b4c0*/  LDL R8, [R1] ;  /* 0x0000000001087983 */ /* 0x000ea20000100800 */
[----:B------:R-:W0:Y:S01]  /*b4d0*/  LDC R2, c[0x0][0x430] ;  /* 0x00010c00ff027b82 */ /* 0x000e220000000800 */
[----:B------:R-:W-:-:S13]  /*b4e0*/  ISETP.GT.U32.AND P5, PT, R37, 0x5f, PT ;  /* 0x0000005f2500780c */ /* 0x000fda0003fa4070 */
[----:B------:R-:W2:Y:S01]  /*b4f0*/  @!P5 LDC.64 R4, c[0x0][0x428] ;  /* 0x00010a00ff04db82 */ /* 0x000ea20000000a00 */
[----:B0-----:R-:W-:-:S13]  /*b500*/  ISETP.NE.AND P0, PT, R2, 0x1, PT ;  /* 0x000000010200780c */ /* 0x001fda0003f05270 */
[----:B------:R-:W0:Y:S08]  /*b510*/  @P0 LDC R3, c[0x0][0x434] ;  /* 0x00010d00ff030b82 */ /* 0x000e300000000800 */
[----:B------:R-:W1:Y:S01]  /*b520*/  @P0 LDC R7, c[0x0][0x438] ;  /* 0x00010e00ff070b82 */ /* 0x000e620000000800 */
[----:B------:R-:W-:Y:S02]  /*b530*/  IMAD.MOV.U32 R9, RZ, RZ, R20 ;  /* 0x000000ffff097224 */ /* 0x000fe400078e0014 */
[----:B0-----:R-:W-:-:S05]  /*b540*/  @P0 IMAD.HI.U32 R2, R20, R3, RZ ;  /* 0x0000000314020227 */ /* 0x001fca00078e00ff */
[----:B-1----:R-:W-:Y:S02]  /*b550*/  @P0 SHF.R.U32.HI R9, RZ, R7, R2 ;  /* 0x00000007ff090219 */ /* 0x002fe40000011602 */
[----:B------:R-:W0:Y:S02]  /*b560*/  @!P5 LDC.64 R6, c[0x0][0x418] ;  /* 0x00010600ff06db82 */ /* 0x000e240000000a00 */
[----:B------:R-:W-:Y:S01]  /*b570*/  @!P5 SHF.R.S32.HI R3, RZ, 0x1f, R9 ;  /* 0x0000001fff03d819 */ /* 0x000fe20000011409 */
[----:B--2---:R-:W-:-:S04]  /*b580*/  @!P5 IMAD R2, R8, R4, RZ ;  /* 0x000000040802d224 */ /* 0x004fc800078e02ff */
[----:B------:R-:W-:Y:S01]  /*b590*/  @!P5 IMAD R5, R36, R5, R2 ;  /* 0x000000052405d224 */ /* 0x000fe200078e0202 */
[----:B------:R-:W-:-:S05]  /*b5a0*/  @!P5 MOV R2, R9 ;  /* 0x000000090002d202 */ /* 0x000fca0000000f00 */
[----:B------:R-:W-:-:S04]  /*b5b0*/  @!P5 IMAD.WIDE.U32 R2, R36, R4, R2 ;  /* 0x000000042402d225 */ /* 0x000fc800078e0002 */
[----:B------:R-:W-:Y:S01]  /*b5c0*/  @!P5 IMAD.IADD R3, R5, 0x1, R3 ;  /* 0x000000010503d824 */ /* 0x000fe200078e0203 */
[C---:B0-----:R-:W-:Y:S02]  /*b5d0*/  @!P5 LEA R6, P0, R2.reuse, R6, 0x2 ;  /* 0x000000060206d211 */ /* 0x041fe400078010ff */
[----:B------:R-:W-:Y:S02]  /*b5e0*/  MOV R4, RZ ;  /* 0x000000ff00047202 */ /* 0x000fe40000000f00 */
        /* <DEDUP_REMOVED lines=10> */
.L_x_3327:
[----:B------:R-:W-:Y:S01]  /*b690*/  LEA R19, R26, UR44, 0x3 ;  /* 0x0000002c1a137c11 */ /* 0x000fe2000f8e18ff */
[----:B------:R-:W-:Y:S01]  /*b6a0*/  BSSY B1, `(.L_x_3328) ;  /* 0x0000004000017945 */ /* 0x000fe20003800000 */
[----:B------:R-:W-:-:S04]  /*b6b0*/  SHF.L.U32 R2, R28, 0x1f, RZ ;  /* 0x0000001f1c027819 */ /* 0x000fc800000006ff */
[----:B------:R-:W0:Y:S02]  /*b6c0*/  SYNCS.PHASECHK.TRANS64.TRYWAIT P0, [R19+URZ+0x30840], R2 ;  /* 0x03084002130075a7 */ /* 0x000e24000800017f */
[----:B0-----:R-:W-:Y:S05]  /*b6d0*/  @!P0 BRA `(.L_x_3329) ;  /* 0x0000002c00088947 */ /* 0x001fea0003800000 */
.L_x_3392:
[----:B------:R-:W-:Y:S05]  /*b6e0*/  BSYNC B1 ;  /* 0x0000000000017941 */ /* 0x000fea0003800000 */
.L_x_3328:
[----:B------:R-:W-:Y:S01]  /*b6f0*/  ULDC UR4, c[0x0][0x430] ;  /* 0x00010c0000047ab9 */ /* 0x000fe20000000800 */
[----:B-----5:R-:W-:Y:S01]  /*b700*/  SHF.R.S32.HI R31, RZ, 0x1f, R4 ;  /* 0x0000001fff1f7819 */ /* 0x020fe20000011404 */
[----:B------:R-:W-:Y:S01]  /*b710*/  UIADD3 UR4, -UR4, URZ, URZ ;  /* 0x0000003f04047290 */ /* 0x000fe2000fffe13f */
[----:B------:R-:W-:Y:S01]  /*b720*/  R2UR UR6, R35 ;  /* 0x00000000230672ca */ /* 0x000fe200000e0000 */
[----:B------:R-:W-:Y:S01]  /*b730*/  IMAD R22, R26, 0x4800, R30 ;  /* 0x000048001a167824 */ /* 0x000fe200078e021e */
[C---:B------:R-:W-:Y:S02]  /*b740*/  LOP3.LUT P5, RZ, R16.reuse, 0x2, RZ, 0xc0, !PT ;  /* 0x0000000210ff7812 */ /* 0x040fe400078ac0ff */
[----:B------:R-:W-:Y:S01]  /*b750*/  LOP3.LUT P4, RZ, R16, 0x1, RZ, 0xc0, !PT ;  /* 0x0000000110ff7812 */ /* 0x000fe2000788c0ff */
[----:B------:R-:W-:Y:S01]  /*b760*/  IMAD R5, R9, UR4, R20 ;  /* 0x0000000409057c24 */ /* 0x000fe2000f8e0214 */
[----:B------:R-:W-:-:S04]  /*b770*/  ULDC.64 UR4, c[0x0][0x300] ;  /* 0x0000c00000047ab9 */ /* 0x000fc80000000a00 */
[----:B------:R-:W-:-:S05]  /*b780*/  SHF.R.S32.HI R29, RZ, 0x1f, R5 ;  /* 0x0000001fff1d7819 */ /* 0x000fca0000011405 */
[----:B0-----:R-:W-:-:S04]  /*b790*/  IMAD R2, R29, UR4, RZ ;  /* 0x000000041d027c24 */ /* 0x001fc8000f8e02ff */
        /* <DEDUP_REMOVED lines=16> */
[----:B------:R-:W-:-:S03]  /*b8a0*/  UMOV UR4, 0xffffffff ;  /* 0xffffffff00047882 */ /* 0x000fc60000000000 */
[----:B------:R-:W-:Y:S01]  /*b8b0*/  LEA.HI.X R24, R2, UR7, R3, 0x1, P0 ;  /* 0x0000000702187c11 */ /* 0x000fe200080f0c03 */
[----:B------:R-:W-:Y:S08]  /*b8c0*/  BRA.DIV UR4, `(.L_x_3330) ;  /* 0x0000002a04a07947 */ /* 0x000ff0000b800000 */
[----:B------:R-:W0:Y:S01]  /*b8d0*/  SHFL.IDX PT, R14, R21, RZ, 0x181f ;  /* 0x00181fff150e7589 */ /* 0x000e2200000e0000 */
[----:B------:R-:W-:Y:S01]  /*b8e0*/  IMAD.SHL.U32 R12, R23, 0x2, RZ ;  /* 0x00000002170c7824 */ /* 0x000fe200078e00ff */
[----:B------:R-:W-:Y:S02]  /*b8f0*/  LOP3.LUT P6, RZ, R16, 0x4, RZ, 0xc0, !PT ;  /* 0x0000000410ff7812 */ /* 0x000fe400078cc0ff */
[----:B------:R-:W1:Y:S01]  /*b900*/  SHFL.IDX PT, R3, R24, RZ, 0x181f ;  /* 0x00181fff18037589 */ /* 0x000e6200000e0000 */
[----:B------:R-:W-:-:S03]  /*b910*/  LEA R22, R22, UR44, 0x1 ;  /* 0x0000002c16167c11 */ /* 0x000fc6000f8e08ff */
[----:B------:R-:W-:Y:S04]  /*b920*/  SHFL.IDX PT, R7, R24, 0x1, 0x181f ;  /* 0x00381f0018077f89 */ /* 0x000fe800000e0000 */
[----:B------:R-:W-:Y:S01]  /*b930*/  SHFL.IDX PT, R10, R21, 0x2, 0x181f ;  /* 0x00581f00150a7f89 */ /* 0x000fe200000e0000 */
[----:B0-----:R-:W-:-:S03]  /*b940*/  IADD3 R2, P0, R14, R12, RZ ;  /* 0x0000000c0e027210 */ /* 0x001fc60007f1e0ff */
[----:B------:R-:W0:Y:S01]  /*b950*/  SHFL.IDX PT, R14, R21, 0x1, 0x181f ;  /* 0x00381f00150e7f89 */ /* 0x000e2200000e0000 */
[----:B-1----:R-:W-:-:S05]  /*b960*/  IADD3.X R3, RZ, R3, RZ, P0, !PT ;  /* 0x00000003ff037210 */ /* 0x002fca00007fe4ff */
[----:B------:R-:W-:Y:S04]  /*b970*/  LDGSTS.E.BYPASS.LTC128B.128 [R22+0x1e400], desc[UR36][R2.64], !P6 ;  /* 0x1e40000002167fae */ /* 0x000fe8000f101d64 */
[----:B------:R-:W-:Y:S04]  /*b980*/  LDGSTS.E.BYPASS.LTC128B.128 [R22+0x21400], desc[UR36][R2.64+0x80], !P5 ;  /* 0x2140008002167fae */ /* 0x000fe8000e901d64 */
[----:B------:R1:W-:Y:S01]  /*b990*/  LDGSTS.E.BYPASS.LTC128B.128 [R22+0x24400], desc[UR36][R2.64+0x100], !P4 ;  /* 0x2440010002167fae */ /* 0x0003e2000e101d64 */
[----:B0-----:R-:W-:-:S03]  /*b9a0*/  IADD3 R8, P0, R14, R12, RZ ;  /* 0x0000000c0e087210 */ /* 0x001fc60007f1e0ff */
[----:B------:R-:W-:Y:S02]  /*b9b0*/  SHFL.IDX PT, R14, R21, 0x5, 0x181f ;  /* 0x00b81f00150e7f89 */ /* 0x000fe400000e0000 */
[----:B------:R-:W-:Y:S02]  /*b9c0*/  IMAD.X R9, RZ, RZ, R7, P0 ;  /* 0x000000ffff097224 */ /* 0x000fe400000e0607 */
[----:B-1----:R-:W-:Y:S01]  /*b9d0*/  SHFL.IDX PT, R2, R21, 0x3, 0x181f ;  /* 0x00781f0015027f89 */ /* 0x002fe200000e0000 */
[----:B------:R-:W-:-:S03]  /*b9e0*/  IADD3 R10, P0, R10, R12, RZ ;  /* 0x0000000c0a0a7210 */ /* 0x000fc60007f1e0ff */
[----:B------:R-:W0:Y:S04]  /*b9f0*/  SHFL.IDX PT, R7, R24, 0x2, 0x181f ;  /* 0x00581f0018077f89 */ /* 0x000e2800000e0000 */
[----:B------:R-:W1:Y:S04]  /*ba00*/  SHFL.IDX PT, R3, R24, 0x3, 0x181f ;  /* 0x00781f0018037f89 */ /* 0x000e6800000e0000 */
[----:B------:R2:W-:Y:S04]  /*ba10*/  LDGSTS.E.BYPASS.LTC128B.128 [R22+0x1ec00], desc[UR36][R8.64], !P6 ;  /* 0x1ec0000008167fae */ /* 0x0005e8000f101d64 */
[----:B------:R2:W-:Y:S04]  /*ba20*/  LDGSTS.E.BYPASS.LTC128B.128 [R22+0x21c00], desc[UR36][R8.64+0x80], !P5 ;  /* 0x21c0008008167fae */ /* 0x0005e8000e901d64 */
[----:B------:R2:W-:Y:S01]  /*ba30*/  LDGSTS.E.BYPASS.LTC128B.128 [R22+0x24c00], desc[UR36][R8.64+0x100], !P4 ;  /* 0x24c0010008167fae */ /* 0x0005e2000e101d64 */
[----:B0-----:R-:W-:Y:S01]  /*ba40*/  IMAD.X R11, RZ, RZ, R7, P0 ;  /* 0x000000ffff0b7224 */ /* 0x001fe200000e0607 */
[----:B------:R-:W-:-:S02]  /*ba50*/  IADD3 R6, P0, R2, R12, RZ ;  /* 0x0000000c02067210 */ /* 0x000fc40007f1e0ff */
[----:B------:R-:W0:Y:S02]  /*ba60*/  SHFL.IDX PT, R2, R21, 0x4, 0x181f ;  /* 0x00981f0015027f89 */ /* 0x000e2400000e0000 */
[----:B-1----:R-:W-:Y:S02]  /*ba70*/  IADD3.X R7, RZ, R3, RZ, P0, !PT ;  /* 0x00000003ff077210 */ /* 0x002fe400007fe4ff */
[----:B------:R-:W1:Y:S04]  /*ba80*/  SHFL.IDX PT, R3, R24, 0x4, 0x181f ;  /* 0x00981f0018037f89 */ /* 0x000e6800000e0000 */
[----:B------:R2:W-:Y:S04]  /*ba90*/  LDGSTS.E.BYPASS.LTC128B.128 [R22+0x1f400], desc[UR36][R10.64], !P6 ;  /* 0x1f4000000a167fae */ /* 0x0005e8000f101d64 */
[----:B------:R2:W-:Y:S04]  /*baa0*/  LDGSTS.E.BYPASS.LTC128B.128 [R22+0x22400], desc[UR36][R10.64+0x80], !P5 ;  /* 0x224000800a167fae */ /* 0x0005e8000e901d64 */
[----:B------:R2:W-:Y:S04]  /*bab0*/  LDGSTS.E.BYPASS.LTC128B.128 [R22+0x25400], desc[UR36][R10.64+0x100], !P4 ;  /* 0x254001000a167fae */ /* 0x0005e8000e101d64 */
[----:B------:R2:W-:Y:S01]  /*bac0*/  LDGSTS.E.BYPASS.LTC128B.128 [R22+0x1fc00], desc[UR36][R6.64], !P6 ;  /* 0x1fc0000006167fae */ /* 0x0005e2000f101d64 */
[----:B0-----:R-:W-:-:S03]  /*bad0*/  IADD3 R2, P0, R2, R12, RZ ;  /* 0x0000000c02027210 */ /* 0x001fc60007f1e0ff */
[----:B------:R2:W-:Y:S02]  /*bae0*/  LDGSTS.E.BYPASS.LTC128B.128 [R22+0x22c00], desc[UR36][R6.64+0x80], !P5 ;  /* 0x22c0008006167fae */ /* 0x0005e4000e901d64 */
[----:B-1----:R-:W-:Y:S02]  /*baf0*/  IMAD.X R3, RZ, RZ, R3, P0 ;  /* 0x000000ffff037224 */ /* 0x002fe400000e0603 */
[----:B------:R2:W-:Y:S04]  /*bb00*/  LDGSTS.E.BYPASS.LTC128B.128 [R22+0x25c00], desc[UR36][R6.64+0x100], !P4 ;  /* 0x25c0010006167fae */ /* 0x0005e8000e101d64 */
[----:B------:R2:W-:Y:S04]  /*bb10*/  LDGSTS.E.BYPASS.LTC128B.128 [R22+0x20400], desc[UR36][R2.64], !P6 ;  /* 0x2040000002167fae */ /* 0x0005e8000f101d64 */
[----:B------:R2:W-:Y:S04]  /*bb20*/  LDGSTS.E.BYPASS.LTC128B.128 [R22+0x23400], desc[UR36][R2.64+0x80], !P5 ;  /* 0x2340008002167fae */ /* 0x0005e8000e901d64 */
[----:B------:R2:W-:Y:S04]  /*bb30*/  LDGSTS.E.BYPASS.LTC128B.128 [R22+0x26400], desc[UR36][R2.64+0x100], !P4 ;  /* 0x2640010002167fae */ /* 0x0005e8000e101d64 */
[----:B------:R-:W0:Y:S02]  /*bb40*/  SHFL.IDX PT, R24, R24, 0x5, 0x181f ;  /* 0x00b81f0018187f89 */ /* 0x000e2400000e0000 */
.L_x_3406:
[----:B--2---:R-:W-:Y:S01]  /*bb50*/  IMAD.SHL.U32 R2, R23, 0x2, RZ ;  /* 0x0000000217027824 */ /* 0x004fe200078e00ff */
[----:B------:R-:W-:-:S04]  /*bb60*/  LOP3.LUT P6, RZ, R16, 0x4, RZ, 0xc0, !PT ;  /* 0x0000000410ff7812 */ /* 0x000fc800078cc0ff */
[----:B------:R-:W-:-:S04]  /*bb70*/  IADD3 R2, P0, R14, R2, RZ ;  /* 0x000000020e027210 */ /* 0x000fc80007f1e0ff */
[----:B0-----:R-:W-:Y:S02]  /*bb80*/  IADD3.X R3, RZ, R24, RZ, P0, !PT ;  /* 0x00000018ff037210 */ /* 0x001fe400007fe4ff */
[----:B------:R-:W-:-:S03]  /*bb90*/  PLOP3.LUT P0, PT, PT, PT, PT, 0x80, 0x0 ;  /* 0x000000000000781c */ /* 0x000fc60003f0f070 */
[----:B------:R-:W-:Y:S01]  /*bba0*/  @!PT LDS RZ, [RZ] ;  /* 0x00000000fffff984 */ /* 0x000fe20000000800 */
[----:B------:R-:W-:Y:S01]  /*bbb0*/  @!PT LDS RZ, [RZ] ;  /* 0x00000000fffff984 */ /* 0x000fe20000000800 */
[----:B------:R-:W-:Y:S01]  /*bbc0*/  @!PT LDS RZ, [RZ] ;  /* 0x00000000fffff984 */ /* 0x000fe20000000800 */
[----:B------:R0:W-:Y:S04]  /*bbd0*/  LDGSTS.E.BYPASS.LTC128B.128 [R22+0x20c00], desc[UR36][R2.64], !P6 ;  /* 0x20c0000002167fae */ /* 0x0001e8000f101d64 */
[----:B------:R0:W-:Y:S04]  /*bbe0*/  LDGSTS.E.BYPASS.LTC128B.128 [R22+0x23c00], desc[UR36][R2.64+0x80], !P5 ;  /* 0x23c0008002167fae */ /* 0x0001e8000e901d64 */
[----:B------:R0:W-:Y:S01]  /*bbf0*/  LDGSTS.E.BYPASS.LTC128B.128 [R22+0x26c00], desc[UR36][R2.64+0x100], !P4 ;  /* 0x26c0010002167fae */ /* 0x0001e2000e101d64 */
[----:B------:R-:W-:Y:S01]  /*bc00*/  NOP ;  /* 0x0000000000007918 */ /* 0x000fe20000000000 */
.L_x_3331:
        /* <DEDUP_REMOVED lines=10> */
.L_x_3332:
[----:B------:R1:W-:Y:S01]  /*bcb0*/  SYNCS.ARRIVE.TRANS64.A1T0 RZ, [R19+URZ+0x30830], RZ ;  /* 0x030830ff13ff79a7 */ /* 0x0003e2000810003f */
[----:B------:R-:W-:Y:S05]  /*bcc0*/  @!P5 BRA `(.L_x_3333) ;  /* 0x000000000004d947 */ /* 0x000fea0003800000 */
[----:B------:R-:W-:Y:S01]  /*bcd0*/  BPT.TRAP 0x1 ;  /* 0x000000040000795c */ /* 0x000fe20000300000 */
.L_x_3333:
[----:B0-----:R-:W-:Y:S01]  /*bce0*/  SHF.L.U32 R3, R27, 0x1f, RZ ;  /* 0x0000001f1b037819 */ /* 0x001fe200000006ff */
[----:B------:R-:W-:Y:S01]  /*bcf0*/  BSSY B1, `(.L_x_3334) ;  /* 0x0000004000017945 */ /* 0x000fe20003800000 */
[----:B------:R-:W-:-:S04]  /*bd00*/  LEA R6, R25, UR44, 0x3 ;  /* 0x0000002c19067c11 */ /* 0x000fc8000f8e18ff */
[----:B------:R-:W0:Y:S02]  /*bd10*/  SYNCS.PHASECHK.TRANS64.TRYWAIT P0, [R6+URZ+0x30860], R3 ;  /* 0x03086003060075a7 */ /* 0x000e24000800017f */
[----:B0-----:R-:W-:Y:S05]  /*bd20*/  @!P0 BRA `(.L_x_3335) ;  /* 0x0000002c00588947 */ /* 0x001fea0003800000 */
.L_x_3407:
[----:B------:R-:W-:Y:S05]  /*bd30*/  BSYNC B1 ;  /* 0x0000000000017941 */ /* 0x000fea0003800000 */
.L_x_3334:
[----:B------:R-:W-:Y:S01]  /*bd40*/  UMOV UR4, 0xffffffff ;  /* 0xffffffff00047882 */ /* 0x000fe20000000000 */
[----:B------:R-:W-:Y:S02]  /*bd50*/  IMAD R7, R25, 0x4800, R30 ;  /* 0x0000480019077824 */ /* 0x000fe400078e021e */
[----:B------:R-:W-:Y:S01]  /*bd60*/  IMAD.SHL.U32 R9, R23, 0x2, RZ ;  /* 0x0000000217097824 */ /* 0x000fe200078e00ff */
[----:B------:R-:W-:Y:S06]  /*bd70*/  BRA.DIV UR4, `(.L_x_3336) ;  /* 0x0000002e04587947 */ /* 0x000fec000b800000 */
[----:B------:R-:W2:Y:S01]  /*bd80*/  SHFL.IDX PT, R14, R17, RZ, 0x181f ;  /* 0x00181fff110e7589 */ /* 0x000ea200000e0000 */
[----:B------:R-:W-:-:S03]  /*bd90*/  LEA R7, R7, UR44, 0x1 ;  /* 0x0000002c07077c11 */ /* 0x000fc6000f8e08ff */
[----:B0-----:R-:W0:Y:S04]  /*bda0*/  SHFL.IDX PT, R3, R18, RZ, 0x181f ;  /* 0x00181fff12037589 */ /* 0x001e2800000e0000 */
[----:B------:R-:W-:Y:S01]  /*bdb0*/  SHFL.IDX PT, R8, R18, 0x1, 0x181f ;  /* 0x00381f0012087f89 */ /* 0x000fe200000e0000 */
        /* <DEDUP_REMOVED lines=8> */
[----:B------:R2:W-:Y:S02]  /*be40*/  LDGSTS.E.BYPASS.LTC128B.128 [R7+0x6400], desc[UR36][R2.64+0x100], !P0 ;  /* 0x0640010002077fae */ /* 0x0005e4000c101d64 */
[----:B--2---:R-:W-:Y:S02]  /*be50*/  IADD3 R2, P0, R14, R9, RZ ;  /* 0x000000090e027210 */ /* 0x004fe40007f1e0ff */
[----:B------:R-:W0:Y:S02]  /*be60*/  SHFL.IDX PT, R14, R17, 0x2, 0x181f ;  /* 0x00581f00110e7f89 */ /* 0x000e2400000e0000 */
[----:B------:R-:W-:Y:S02]  /*be70*/  IADD3.X R3, RZ, R8, RZ, P0, !PT ;  /* 0x00000008ff037210 */ /* 0x000fe400007fe4ff */
[----:B------:R-:W-:Y:S01]  /*be80*/  ISETP.LT.OR P0, PT, R0, 0x11, P3 ;  /* 0x000000110000780c */ /* 0x000fe20001f01670 */
[----:B------:R-:W2:-:S12]  /*be90*/  SHFL.IDX PT, R8, R18, 0x2, 0x181f ;  /* 0x00581f0012087f89 */ /* 0x000e9800000e0000 */
[----:B------:R-:W-:Y:S01]  /*bea0*/  LDGSTS.E.BYPASS.LTC128B.128 [R7+0xc00], desc[UR36][R2.64], !P0 ;  /* 0x00c0000002077fae */ /* 0x000fe2000c101d64 */
[----:B------:R-:W-:-:S13]  /*beb0*/  ISETP.LT.OR P0, PT, R0, 0x11, P2 ;  /* 0x000000110000780c */ /* 0x000fda0001701670 */
[----:B------:R-:W-:Y:S01]  /*bec0*/  LDGSTS.E.BYPASS.LTC128B.128 [R7+0x3c00], desc[UR36][R2.64+0x80], !P0 ;  /* 0x03c0008002077fae */ /* 0x000fe2000c101d64 */
[----:B------:R-:W-:-:S13]  /*bed0*/  ISETP.LT.OR P0, PT, R0, 0x11, P1 ;  /* 0x000000110000780c */ /* 0x000fda0000f01670 */
[----:B------:R0:W-:Y:S02]  /*bee0*/  LDGSTS.E.BYPASS.LTC128B.128 [R7+0x6c00], desc[UR36][R2.64+0x100], !P0 ;  /* 0x06c0010002077fae */ /* 0x0001e4000c101d64 */
[----:B0-----:R-:W-:Y:S02]  /*bef0*/  IADD3 R2, P0, R14, R9, RZ ;  /* 0x000000090e027210 */ /* 0x001fe40007f1e0ff */
[----:B------:R-:W0:Y:S03]  /*bf00*/  SHFL.IDX PT, R14, R17, 0x3, 0x181f ;  /* 0x00781f00110e7f89 */ /* 0x000e2600000e0000 */
[----:B--2---:R-:W-:Y:S01]  /*bf10*/  IMAD.X R3, RZ, RZ, R8, P0 ;  /* 0x000000ffff037224 */ /* 0x004fe200000e0608 */
        /* <DEDUP_REMOVED lines=18> */
[----:B------:R0:W3:Y:S02]  /*c040*/  SHFL.IDX PT, R14, R17, 0x5, 0x181f ;  /* 0x00b81f00110e7f89 */ /* 0x0000e400000e0000 */
[----:B--2---:R-:W-:Y:S02]  /*c050*/  IADD3.X R3, RZ, R8, RZ, P0, !PT ;  /* 0x00000008ff037210 */ /* 0x004fe400007fe4ff */
[----:B------:R-:W-:Y:S01]  /*c060*/  ISETP.LT.OR P0, PT, R0, 0x41, P3 ;  /* 0x000000410000780c */ /* 0x000fe20001f01670 */
[----:B------:R0:W2:-:S12]  /*c070*/  SHFL.IDX PT, R8, R18, 0x5, 0x181f ;  /* 0x00b81f0012087f89 */ /* 0x00009800000e0000 */
[----:B------:R0:W-:Y:S01]  /*c080*/  LDGSTS.E.BYPASS.LTC128B.128 [R7+0x2400], desc[UR36][R2.64], !P0 ;  /* 0x0240000002077fae */ /* 0x0001e2000c101d64 */
[----:B------:R-:W-:-:S13]  /*c090*/  ISETP.LT.OR P0, PT, R0, 0x41, P2 ;  /* 0x000000410000780c */ /* 0x000fda0001701670 */
[----:B------:R0:W-:Y:S01]  /*c0a0*/  LDGSTS.E.BYPASS.LTC128B.128 [R7+0x5400], desc[UR36][R2.64+0x80], !P0 ;  /* 0x0540008002077fae */ /* 0x0001e2000c101d64 */
[----:B------:R-:W-:-:S13]  /*c0b0*/  ISETP.LT.OR P0, PT, R0, 0x41, P1 ;  /* 0x000000410000780c */ /* 0x000fda0000f01670 */
[----:B--23--:R0:W-:Y:S02]  /*c0c0*/  LDGSTS.E.BYPASS.LTC128B.128 [R7+0x8400], desc[UR36][R2.64+0x100], !P0 ;  /* 0x0840010002077fae */ /* 0x00c1e4000c101d64 */
.L_x_3421:
[----:B0-2---:R-:W-:Y:S01]  /*c0d0*/  IADD3 R2, P0, R14, R9, RZ ;  /* 0x000000090e027210 */ /* 0x005fe20007f1e0ff */
[----:B------:R-:W-:-:S04]  /*c0e0*/  ULDC.64 UR4, c[0x0][0x328] ;  /* 0x0000ca0000047ab9 */ /* 0x000fc80000000a00 */
[----:B------:R-:W-:Y:S01]  /*c0f0*/  IMAD.X R3, RZ, RZ, R8, P0 ;  /* 0x000000ffff037224 */ /* 0x000fe200000e0608 */
[----:B------:R-:W-:Y:S01]  /*c100*/  ISETP.LT.OR P0, PT, R0, 0x51, P3 ;  /* 0x000000510000780c */ /* 0x000fe20001f01670 */
[----:B------:R-:W-:-:S04]  /*c110*/  IMAD R8, R29, UR4, RZ ;  /* 0x000000041d087c24 */ /* 0x000fc8000f8e02ff */
[----:B------:R-:W-:-:S08]  /*c120*/  IMAD R9, R5, UR5, R8 ;  /* 0x0000000505097c24 */ /* 0x000fd0000f8e0208 */
[----:B------:R-:W-:Y:S01]  /*c130*/  @!PT LDS RZ, [RZ] ;  /* 0x00000000fffff984 */ /* 0x000fe20000000800 */
[----:B------:R-:W-:Y:S01]  /*c140*/  @!PT LDS RZ, [RZ] ;  /* 0x00000000fffff984 */ /* 0x000fe20000000800 */
[----:B------:R-:W-:Y:S01]  /*c150*/  @!PT LDS RZ, [RZ] ;  /* 0x00000000fffff984 */ /* 0x000fe20000000800 */
        /* <DEDUP_REMOVED lines=13> */
[----:B-1----:R-:W-:-:S07]  /*c230*/  IADD3 R19, R3, R31, RZ ;  /* 0x0000001f03137210 */ /* 0x002fce0007ffe0ff */
.L_x_3337:
        /* <DEDUP_REMOVED lines=10> */
.L_x_3338:
[----:B------:R-:W-:Y:S01]  /*c2e0*/  R2UR UR4, R35 ;  /* 0x00000000230472ca */ /* 0x000fe200000e0000 */
[----:B------:R-:W-:Y:S01]  /*c2f0*/  ULDC.64 UR6, c[0x0][0x330] ;  /* 0x0000cc0000067ab9 */ /* 0x000fe20000000a00 */
[----:B------:R-:W-:Y:S01]  /*c300*/  IMAD.MOV.U32 R18, RZ, RZ, R2 ;  /* 0x000000ffff127224 */ /* 0x000fe200078e0002 */
[----:B------:R-:W-:Y:S01]  /*c310*/  IADD3 R32, R32, -0x1, RZ ;  /* 0xffffffff20207810 */ /* 0x000fe20007ffe0ff */
[----:B------:R-:W-:Y:S01]  /*c320*/  IMAD.U32 R3, RZ, RZ, UR6 ;  /* 0x00000006ff037e24 */ /* 0x000fe2000f8e00ff */
[----:B------:R0:W-:Y:S01]  /*c330*/  SYNCS.ARRIVE.TRANS64.A1T0 RZ, [R6+URZ+0x30850], RZ ;  /* 0x030850ff06ff79a7 */ /* 0x0001e2000810003f */
[----:B------:R-:W-:Y:S01]  /*c340*/  VIADD R0, R0, 0x60 ;  /* 0x0000006000007836 */ /* 0x000fe20000000000 */
[----:B------:R-:W-:Y:S01]  /*c350*/  MOV R27, R28 ;  /* 0x0000001c001b7202 */ /* 0x000fe20000000f00 */
[----:B------:R-:W-:-:S04]  /*c360*/  IMAD.WIDE.U32 R18, R3, UR41, R18 ;  /* 0x0000002903127c25 */ /* 0x000fc8000f8e0012 */
[----:B------:R-:W-:Y:S01]  /*c370*/  VIADD R20, R20, 0xffffffa0 ;  /* 0xffffffa014147836 */ /* 0x000fe20000000000 */
[----:B------:R-:W-:Y:S01]  /*c380*/  UIMAD UR4, UR4, UR6, URZ ;  /* 0x00000006040472a4 */ /* 0x000fe2000f8e023f */
[----:B------:R-:W-:-:S03]  /*c390*/  IMAD.MOV.U32 R25, RZ, RZ, R26 ;  /* 0x000000ffff197224 */ /* 0x000fc600078e001a */
[----:B------:R-:W-:-:S03]  /*c3a0*/  UIMAD UR4, UR41, UR7, UR4 ;  /* 0x00000007290472a4 */ /* 0x000fc6000f8e0204 */
[----:B------:R-:W-:Y:S02]  /*c3b0*/  ULDC.64 UR6, c[0x0][0x318] ;  /* 0x0000c60000067ab9 */ /* 0x000fe40000000a00 */
[----:B------:R-:W-:Y:S02]  /*c3c0*/  LEA R17, P0, R18, UR6, 0x1 ;  /* 0x0000000612117c11 */ /* 0x000fe4000f8008ff */
[----:B------:R-:W-:-:S04]  /*c3d0*/  IADD3 R3, R19, UR4, RZ ;  /* 0x0000000413037c10 */ /* 0x000fc8000fffe0ff */
[----:B------:R-:W-:Y:S02]  /*c3e0*/  LEA.HI.X R18, R18, UR7, R3, 0x1, P0 ;  /* 0x0000000712127c11 */ /* 0x000fe400080f0c03 */
[----:B------:R-:W-:-:S13]  /*c3f0*/  ISETP.GT.AND P0, PT, R32, UR47, PT ;  /* 0x0000002f20007c0c */ /* 0x000fda000bf04270 */
[----:B0-----:R-:W-:Y:S05]  /*c400*/  @P0 BRA `(.L_x_3339) ;  /* 0xfffffff0002c0947 */ /* 0x001fea000383ffff */
[----:B------:R-:W-:Y:S05]  /*c410*/  BSYNC B0 ;  /* 0x0000000000007941 */ /* 0x000fea0003800000 */
.L_x_3326:
[----:B------:R-:W-:-:S13]  /*c420*/  LOP3.LUT P0, RZ, R16, 0x10, RZ, 0xc0, !PT ;  /* 0x0000001010ff7812 */ /* 0x000fda000780c0ff */
[----:B------:R-:W-:Y:S05]  /*c430*/  @!P0 BRA `(.L_x_3340) ;  /* 0x0000000000048947 */ /* 0x000fea0003800000 */
[----:B------:R-:W-:Y:S01]  /*c440*/  BPT.TRAP 0x1 ;  /* 0x000000040000795c */ /* 0x000fe20000300000 */
.L_x_3340:
[----:B0-----:R-:W-:Y:S01]  /*c450*/  LEA R0, R26, UR44, 0x3 ;  /* 0x0000002c1a007c11 */ /* 0x001fe2000f8e18ff */
[----:B------:R-:W0:Y:S01]  /*c460*/  S2R R2, SR_TID.X ;  /* 0x0000000000027919 */ /* 0x000e220000002100 */
[----:B------:R-:W-:Y:S01]  /*c470*/  SHF.L.U32 R3, R28, 0x1f, RZ ;  /* 0x0000001f1c037819 */ /* 0x000fe200000006ff */
[----:B------:R-:W-:Y:S01]  /*c480*/  BSSY B0, `(.L_x_3341) ;  /* 0x0000009000007945 */ /* 0x000fe20003800000 */
[----:B------:R-:W-:Y:S01]  /*c490*/  MOV R5, 0xffffffa0 ;  /* 0xffffffa000057802 */ /* 0x000fe20000000f00 */
[----:B------:R-:W-:Y:S01]  /*c4a0*/  IMAD R4, R26, 0x4800, R30 ;  /* 0x000048001a047824 */ /* 0x000fe200078e021e */
[----:B------:R-:W1:Y:S03]  /*c4b0*/  SYNCS.PHASECHK.TRANS64.TRYWAIT P0, [R0+URZ+0x30860], R3 ;  /* 0x03086003000075a7 */ /* 0x000e66000800017f */
[----:B------:R-:W-:Y:S01]  /*c4c0*/  IMAD R5, R32, R5, UR42 ;  /* 0x0000002a20057e24 */ /* 0x000fe2000f8e0205 */
[----:B0-----:R-:W-:-:S04]  /*c4d0*/  LOP3.LUT R2, R2, 0x7f, RZ, 0xc0, !PT ;  /* 0x0000007f02027812 */ /* 0x001fc800078ec0ff */
[----:B------:R-:W-:-:S05]  /*c4e0*/  SHF.R.U32.HI R2, RZ, 0x3, R2 ;  /* 0x00000003ff027819 */ /* 0x000fca0000011602 */
[----:B------:R-:W-:Y:S01]  /*c4f0*/  IMAD.IADD R5, R5, 0x1, -R2 ;  /* 0x0000000105057824 */ /* 0x000fe200078e0a02 */
[----:B-1----:R-:W-:Y:S06]  /*c500*/  @!P0 BRA `(.L_x_3342) ;  /* 0x0000002c00a08947 */ /* 0x002fec0003800000 */
.L_x_3422:
[----:B------:R-:W-:Y:S05]  /*c510*/  BSYNC B0 ;  /* 0x0000000000007941 */ /* 0x000fea0003800000 */
.L_x_3341:
        /* <DEDUP_REMOVED lines=8> */
[----:B------:R-:W1:Y:S01]  /*c5a0*/  SHFL.IDX PT, R14, R17, 0x1, 0x181f ;  /* 0x00381f00110e7f89 */ /* 0x000e6200000e0000 */
[----:B------:R-:W-:Y:S02]  /*c5b0*/  ISETP.GE.AND P0, PT, R33, UR4, PT ;  /* 0x0000000421007c0c */ /* 0x000fe4000bf06270 */
[C---:B------:R-:W-:Y:S01]  /*c5c0*/  ISETP.LT.OR P3, PT, R5.reuse, 0x1, P2 ;  /* 0x000000010500780c */ /* 0x040fe20001761670 */
[----:B------:R-:W2:Y:S01]  /*c5d0*/  SHFL.IDX PT, R6, R18, 0x1, 0x181f ;  /* 0x00381f0012067f89 */ /* 0x000ea200000e0000 */
[----:B------:R-:W-:-:S02]  /*c5e0*/  ISETP.LT.OR P4, PT, R5, 0x1, P1 ;  /* 0x000000010500780c */ /* 0x000fc40000f81670 */
[----:B------:R-:W-:Y:S01]  /*c5f0*/  ISETP.LT.OR P5, PT, R5, 0x1, P0 ;  /* 0x000000010500780c */ /* 0x000fe200007a1670 */
[----:B------:R-:W3:Y:S04]  /*c600*/  SHFL.IDX PT, R8, R17, 0x2, 0x181f ;  /* 0x00581f0011087f89 */ /* 0x000ee800000e0000 */
[----:B------:R-:W4:Y:S01]  /*c610*/  SHFL.IDX PT, R7, R18, 0x2, 0x181f ;  /* 0x00581f0012077f89 */ /* 0x000f2200000e0000 */
[----:B0-----:R-:W-:-:S05]  /*c620*/  IMAD.WIDE.U32 R2, R23, 0x2, R2 ;  /* 0x0000000217027825 */ /* 0x001fca00078e0002 */
[----:B------:R-:W-:Y:S01]  /*c630*/  LDGSTS.E.BYPASS.LTC128B.128 [R4+0x400], desc[UR36][R2.64], !P3 ;  /* 0x0040000002047fae */ /* 0x000fe2000d901d64 */
[----:B------:R-:W-:-:S03]  /*c640*/  ISETP.LT.OR P3, PT, R5, 0x11, P2 ;  /* 0x000000110500780c */ /* 0x000fc60001761670 */
[----:B------:R-:W-:Y:S01]  /*c650*/  LDGSTS.E.BYPASS.LTC128B.128 [R4+0x3400], desc[UR36][R2.64+0x80], !P4 ;  /* 0x0340008002047fae */ /* 0x000fe2000e101d64 */
[----:B------:R-:W-:-:S03]  /*c660*/  ISETP.LT.OR P4, PT, R5, 0x11, P1 ;  /* 0x000000110500780c */ /* 0x000fc60000f81670 */
[----:B------:R1:W-:Y:S01]  /*c670*/  LDGSTS.E.BYPASS.LTC128B.128 [R4+0x6400], desc[UR36][R2.64+0x100], !P5 ;  /* 0x0640010002047fae */ /* 0x0003e2000e901d64 */
[----:B------:R-:W-:Y:S02]  /*c680*/  ISETP.LT.OR P5, PT, R5, 0x11, P0 ;  /* 0x000000110500780c */ /* 0x000fe400007a1670 */
[----:B-1----:R-:W-:Y:S01]  /*c690*/  MOV R2, R14 ;  /* 0x0000000e00027202 */ /* 0x002fe20000000f00 */
[----:B--2---:R-:W-:Y:S01]  /*c6a0*/  IMAD.MOV.U32 R3, RZ, RZ, R6 ;  /* 0x000000ffff037224 */ /* 0x004fe200078e0006 */
[----:B------:R-:W0:Y:S03]  /*c6b0*/  SHFL.IDX PT, R14, R17, 0x3, 0x181f ;  /* 0x00781f00110e7f89 */ /* 0x000e2600000e0000 */
[----:B------:R-:W-:Y:S01]  /*c6c0*/  IMAD.WIDE.U32 R2, R23, 0x2, R2 ;  /* 0x0000000217027825 */ /* 0x000fe200078e0002 */
[----:B------:R-:W1:Y:S04]  /*c6d0*/  SHFL.IDX PT, R6, R18, 0x3, 0x181f ;  /* 0x00781f0012067f89 */ /* 0x000e6800000e0000 */
[----:B------:R-:W-:Y:S01]  /*c6e0*/  LDGSTS.E.BYPASS.LTC128B.128 [R4+0xc00], desc[UR36][R2.64], !P3 ;  /* 0x00c0000002047fae */ /* 0x000fe2000d901d64 */
[----:B------:R-:W-:-:S03]  /*c6f0*/  ISETP.LT.OR P3, PT, R5, 0x21, P2 ;  /* 0x000000210500780c */ /* 0x000fc60001761670 */
[----:B------:R-:W-:Y:S01]  /*c700*/  LDGSTS.E.BYPASS.LTC128B.128 [R4+0x3c00], desc[UR36][R2.64+0x80], !P4 ;  /* 0x03c0008002047fae */ /* 0x000fe2000e101d64 */
[----:B------:R-:W-:-:S03]  /*c710*/  ISETP.LT.OR P4, PT, R5, 0x21, P1 ;  /* 0x000000210500780c */ /* 0x000fc60000f81670 */
[----:B------:R3:W-:Y:S01]  /*c720*/  LDGSTS.E.BYPASS.LTC128B.128 [R4+0x6c00], desc[UR36][R2.64+0x100], !P5 ;  /* 0x06c0010002047fae */ /* 0x0007e2000e901d64 */
[----:B------:R-:W-:Y:S02]  /*c730*/  ISETP.LT.OR P5, PT, R5, 0x21, P0 ;  /* 0x000000210500780c */ /* 0x000fe400007a1670 */
[----:B---3--:R-:W-:Y:S01]  /*c740*/  MOV R2, R8 ;  /* 0x0000000800027202 */ /* 0x008fe20000000f00 */
[----:B----4-:R-:W-:Y:S01]  /*c750*/  IMAD.MOV.U32 R3, RZ, RZ, R7 ;  /* 0x000000ffff037224 */ /* 0x010fe200078e0007 */
[----:B------:R-:W2:Y:S03]  /*c760*/  SHFL.IDX PT, R8, R17, 0x4, 0x181f ;  /* 0x00981f0011087f89 */ /* 0x000ea600000e0000 */
[----:B------:R-:W-:Y:S01]  /*c770*/  IMAD.WIDE.U32 R2, R23, 0x2, R2 ;  /* 0x0000000217027825 */ /* 0x000fe200078e0002 */
[----:B------:R-:W3:Y:S04]  /*c780*/  SHFL.IDX PT, R7, R18, 0x4, 0x181f ;  /* 0x00981f0012077f89 */ /* 0x000ee800000e0000 */
[----:B------:R-:W-:Y:S01]  /*c790*/  LDGSTS.E.BYPASS.LTC128B.128 [R4+0x1400], desc[UR36][R2.64], !P3 ;  /* 0x0140000002047fae */ /* 0x000fe2000d901d64 */
[----:B------:R-:W-:-:S03]  /*c7a0*/  ISETP.LT.OR P3, PT, R5, 0x31, P2 ;  /* 0x000000310500780c */ /* 0x000fc60001761670 */
[----:B------:R-:W-:Y:S01]  /*c7b0*/  LDGSTS.E.BYPASS.LTC128B.128 [R4+0x4400], desc[UR36][R2.64+0x80], !P4 ;  /* 0x0440008002047fae */ /* 0x000fe2000e101d64 */
[----:B------:R-:W-:-:S03]  /*c7c0*/  ISETP.LT.OR P4, PT, R5, 0x31, P1 ;  /* 0x000000310500780c */ /* 0x000fc60000f81670 */
[----:B------:R0:W-:Y:S01]  /*c7d0*/  LDGSTS.E.BYPASS.LTC128B.128 [R4+0x7400], desc[UR36][R2.64+0x100], !P5 ;  /* 0x0740010002047fae */ /* 0x0001e2000e901d64 */
[----:B------:R-:W-:-:S03]  /*c7e0*/  ISETP.LT.OR P5, PT, R5, 0x31, P0 ;  /* 0x000000310500780c */ /* 0x000fc600007a1670 */
[----:B------:R-:W4:Y:S01]  /*c7f0*/  SHFL.IDX PT, R18, R18, 0x5, 0x181f ;  /* 0x00b81f0012127f89 */ /* 0x000f2200000e0000 */
[----:B0-----:R-:W-:Y:S01]  /*c800*/  MOV R2, R14 ;  /* 0x0000000e00027202 */ /* 0x001fe20000000f00 */
[----:B-1----:R-:W-:Y:S02]  /*c810*/  IMAD.MOV.U32 R3, RZ, RZ, R6 ;  /* 0x000000ffff037224 */ /* 0x002fe400078e0006 */
[----:B------:R0:W1:Y:S01]  /*c820*/  SHFL.IDX PT, R14, R17, 0x5, 0x181f ;  /* 0x00b81f00110e7f89 */ /* 0x00006200000e0000 */
[----:B------:R-:W-:Y:S01]  /*c830*/  MOV R6, RZ ;  /* 0x000000ff00067202 */ /* 0x000fe20000000f00 */
[----:B------:R-:W-:-:S05]  /*c840*/  IMAD.WIDE.U32 R2, R23, 0x2, R2 ;  /* 0x0000000217027825 */ /* 0x000fca00078e0002 */
[----:B------:R-:W-:Y:S01]  /*c850*/  LDGSTS.E.BYPASS.LTC128B.128 [R4+0x1c00], desc[UR36][R2.64], !P3 ;  /* 0x01c0000002047fae */ /* 0x000fe2000d901d64 */
[----:B------:R-:W-:-:S03]  /*c860*/  ISETP.LT.OR P3, PT, R5, 0x41, P2 ;  /* 0x000000410500780c */ /* 0x000fc60001761670 */
[----:B------:R-:W-:Y:S01]  /*c870*/  LDGSTS.E.BYPASS.LTC128B.128 [R4+0x4c00], desc[UR36][R2.64+0x80], !P4 ;  /* 0x04c0008002047fae */ /* 0x000fe2000e101d64 */
[----:B------:R-:W-:-:S03]  /*c880*/  ISETP.LT.OR P4, PT, R5, 0x41, P1 ;  /* 0x000000410500780c */ /* 0x000fc60000f81670 */
[----:B------:R2:W-:Y:S01]  /*c890*/  LDGSTS.E.BYPASS.LTC128B.128 [R4+0x7c00], desc[UR36][R2.64+0x100], !P5 ;  /* 0x07c0010002047fae */ /* 0x0005e2000e901d64 */
[----:B------:R-:W-:Y:S02]  /*c8a0*/  ISETP.LT.OR P5, PT, R5, 0x41, P0 ;  /* 0x000000410500780c */ /* 0x000fe400007a1670 */
[----:B--2---:R-:W-:Y:S01]  /*c8b0*/  MOV R2, R8 ;  /* 0x0000000800027202 */ /* 0x004fe20000000f00 */
[----:B---3--:R-:W-:-:S04]  /*c8c0*/  IMAD.MOV.U32 R3, RZ, RZ, R7 ;  /* 0x000000ffff037224 */ /* 0x008fc800078e0007 */
[----:B------:R-:W-:-:S05]  /*c8d0*/  IMAD.WIDE.U32 R2, R23, 0x2, R2 ;  /* 0x0000000217027825 */ /* 0x000fca00078e0002 */
[----:B------:R0:W-:Y:S04]  /*c8e0*/  LDGSTS.E.BYPASS.LTC128B.128 [R4+0x2400], desc[UR36][R2.64], !P3 ;  /* 0x0240000002047fae */ /* 0x0001e8000d901d64 */
[----:B------:R0:W-:Y:S04]  /*c8f0*/  LDGSTS.E.BYPASS.LTC128B.128 [R4+0x5400], desc[UR36][R2.64+0x80], !P4 ;  /* 0x0540008002047fae */ /* 0x0001e8000e101d64 */
[----:B-1--4-:R0:W-:Y:S02]  /*c900*/  LDGSTS.E.BYPASS.LTC128B.128 [R4+0x8400], desc[UR36][R2.64+0x100], !P5 ;  /* 0x0840010002047fae */ /* 0x0121e4000e901d64 */
.L_x_3436:
[C---:B------:R-:W-:Y:S01]  /*c910*/  ISETP.LT.OR P2, PT, R5.reuse, 0x51, P2 ;  /* 0x000000510500780c */ /* 0x040fe20001741670 */
[----:B0-----:R-:W-:Y:S01]  /*c920*/  IMAD.MOV.U32 R2, RZ, RZ, R14 ;  /* 0x000000ffff027224 */ /* 0x001fe200078e000e */
        /* <DEDUP_REMOVED lines=9> */
[----:B------:R0:W-:Y:S01]  /*c9c0*/  LDGSTS.E.BYPASS.LTC128B.128 [R4+0x8c00], desc[UR36][R2.64+0x100], !P0 ;  /* 0x08c0010002047fae */ /* 0x0001e2000c101d64 */
[----:B------:R-:W-:Y:S01]  /*c9d0*/  PLOP3.LUT P0, PT, PT, PT, PT, 0x80, 0x0 ;  /* 0x000000000000781c */ /* 0x000fe20003f0f070 */
[----:B------:R-:W-:-:S12]  /*c9e0*/  NOP ;  /* 0x0000000000007918 */ /* 0x000fd80000000000 */
.L_x_3344:
        /* <DEDUP_REMOVED lines=10> */
.L_x_3345:
[----:B------:R1:W-:Y:S02]  /*ca90*/  SYNCS.ARRIVE.TRANS64.A1T0 RZ, [R0+URZ+0x30850], RZ ;  /* 0x030850ff00ff79a7 */ /* 0x0003e4000810003f */
[----:B-1----:R-:W-:-:S05]  /*caa0*/  VIADD R0, R26, 0x1 ;  /* 0x000000011a007836 */ /* 0x002fca0000000000 */
[----:B------:R-:W-:-:S04]  /*cab0*/  ISETP.NE.AND P0, PT, R0, 0x2, PT ;  /* 0x000000020000780c */ /* 0x000fc80003f05270 */
[----:B0-----:R-:W-:Y:S02]  /*cac0*/  SEL R3, RZ, 0x1, P0 ;  /* 0x00000001ff037807 */ /* 0x001fe40000000000 */
[----:B------:R-:W-:Y:S02]  /*cad0*/  SEL R0, R0, RZ, P0 ;  /* 0x000000ff00007207 */ /* 0x000fe40000000000 */
[----:B------:R-:W-:-:S07]  /*cae0*/  LOP3.LUT R28, R28, R3, RZ, 0x3c, !PT ;  /* 0x000000031c1c7212 */ /* 0x000fce00078e3cff */
.L_x_3311:
[----:B------:R-:W0:Y:S01]  /*caf0*/  S2R R3, SR_CgaCtaId ;  /* 0x0000000000037919 */ /* 0x000e220000008800 */
[----:B------:R-:W-:Y:S02]  /*cb00*/  MOV R2, 0x400 ;  /* 0x0000040000027802 */ /* 0x000fe40000000f00 */
[----:B------:R-:W-:Y:S02]  /*cb10*/  SHF.L.U32 R6, R6, 0x1f, RZ ;  /* 0x0000001f06067819 */ /* 0x000fe400000006ff */
[----:B0-----:R-:W-:-:S04]  /*cb20*/  LEA R7, R3, R2, 0x18 ;  /* 0x0000000203077211 */ /* 0x001fc800078ec0ff */
[----:B------:R-:W0:Y:S02]  /*cb30*/  SYNCS.PHASECHK.TRANS64.TRYWAIT P0, [R7+URZ+0x30820], R6 ;  /* 0x03082006070075a7 */ /* 0x000e24000800017f */
[----:B0-----:R-:W-:Y:S05]  /*cb40*/  @!P0 BRA `(.L_x_3346) ;  /* 0x0000003000408947 */ /* 0x001fea0003800000 */
.L_x_3437:
[----:B------:R-:W-:-:S03]  /*cb50*/  UMOV UR4, 0xffffffff ;  /* 0xffffffff00047882 */ /* 0x000fc60000000000 */
[----:B------:R-:W-:Y:S05]  /*cb60*/  BRA.DIV UR4, `(.L_x_3347) ;  /* 0x00000032044c7947 */ /* 0x000fea000b800000 */
[----:B------:R-:W1:Y:S02]  /*cb70*/  S2R R2, SR_TID.X ;  /* 0x0000000000027919 */ /* 0x000e640000002100 */
[----:B-1----:R-:W-:-:S04]  /*cb80*/  SHF.R.U32.HI R2, RZ, 0x5, R2 ;  /* 0x00000005ff027819 */ /* 0x002fc80000011602 */
[----:B------:R-:W-:-:S05]  /*cb90*/  LOP3.LUT R2, R2, 0x3, RZ, 0xc0, !PT ;  /* 0x0000000302027812 */ /* 0x000fca00078ec0ff */
[----:B------:R1:W2:Y:S02]  /*cba0*/  SHFL.IDX PT, R14, R2, RZ, 0x1f ;  /* 0x00001fff020e7589 */ /* 0x0002a400000e0000 */
.L_x_3440:
[----:B--2---:R-:W-:-:S13]  /*cbb0*/  ISETP.NE.AND P0, PT, R14, RZ, PT ;  /* 0x000000ff0e00720c */ /* 0x004fda0003f05270 */
[----:B------:R-:W-:Y:S05]  /*cbc0*/  @P0 BRA `(.L_x_3279) ;  /* 0x0000000000900947 */ /* 0x000fea0003800000 */
[----:B------:R-:W-:-:S03]  /*cbd0*/  UMOV UR4, 0xffffffff ;  /* 0xffffffff00047882 */ /* 0x000fc60000000000 */
[----:B------:R-:W-:Y:S05]  /*cbe0*/  BRA.DIV UR4, `(.L_x_3348) ;  /* 0x0000003204607947 */ /* 0x000fea000b800000 */
[----:B------:R-:W-:-:S13]  /*cbf0*/  ELECT P6, URZ, PT ;  /* 0x00000000003f782f */ /* 0x000fda00038c0000 */
.L_x_3443:
        /* <DEDUP_REMOVED lines=8> */
.L_x_3349:
[----:B------:R-:W-:Y:S01]  /*cc80*/  IMAD R5, R0, 0x8, R7 ;  /* 0x0000000800057824 */ /* 0x000fe200078e0207 */
[----:B------:R-:W-:Y:S02]  /*cc90*/  SHF.L.U32 R2, R28, 0x1f, RZ ;  /* 0x0000001f1c027819 */ /* 0x000fe400000006ff */
[----:B------:R-:W-:Y:S02]  /*cca0*/  IADD3 R0, R0, 0x1, RZ ;  /* 0x0000000100007810 */ /* 0x000fe40007ffe0ff */
[----:B------:R-:W1:Y:S02]  /*ccb0*/  SYNCS.PHASECHK.TRANS64.TRYWAIT P1, [R5+URZ+0x30840], R2 ;  /* 0x03084002050075a7 */ /* 0x000e64000802017f */
[----:B------:R-:W-:-:S04]  /*ccc0*/  ISETP.NE.AND P2, PT, R0, 0x2, PT ;  /* 0x000000020000780c */ /* 0x000fc80003f45270 */
[----:B------:R-:W-:Y:S01]  /*ccd0*/  SEL R3, RZ, 0x1, P2 ;  /* 0x00000001ff037807 */ /* 0x000fe20001000000 */
[----:B-1----:R-:W-:Y:S08]  /*cce0*/  @!P1 BRA `(.L_x_3350) ;  /* 0x0000003000409947 */ /* 0x002ff00003800000 */
.L_x_3444:
[----:B------:R-:W-:Y:S02]  /*ccf0*/  SEL R0, R0, RZ, P2 ;  /* 0x000000ff00007207 */ /* 0x000fe40001000000 */
[----:B------:R-:W-:Y:S01]  /*cd00*/  LOP3.LUT R3, R28, R3, RZ, 0x3c, !PT ;  /* 0x000000031c037212 */ /* 0x000fe200078e3cff */
[----:B------:R-:W-:Y:S06]  /*cd10*/  @!P0 BRA `(.L_x_3351) ;  /* 0x0000000000048947 */ /* 0x000fec0003800000 */
[----:B------:R-:W-:Y:S01]  /*cd20*/  BPT.TRAP 0x1 ;  /* 0x000000040000795c */ /* 0x000fe20000300000 */
.L_x_3351:
[----:B0-----:R-:W-:Y:S01]  /*cd30*/  IMAD R7, R0, 0x8, R7 ;  /* 0x0000000800077824 */ /* 0x001fe200078e0207 */
[----:B------:R-:W-:-:S04]  /*cd40*/  SHF.L.U32 R0, R3, 0x1f, RZ ;  /* 0x0000001f03007819 */ /* 0x000fc800000006ff */
[----:B------:R-:W0:Y:S02]  /*cd50*/  SYNCS.PHASECHK.TRANS64.TRYWAIT P1, [R7+URZ+0x30840], R0 ;  /* 0x03084000070075a7 */ /* 0x000e24000802017f */
[----:B0-----:R-:W-:Y:S05]  /*cd60*/  @!P1 BRA `(.L_x_3352) ;  /* 0x0000003000349947 */ /* 0x001fea0003800000 */
.L_x_3445:
[----:B------:R-:W-:Y:S05]  /*cd70*/  @!P0 BRA `(.L_x_3353) ;  /* 0x0000000000048947 */ /* 0x000fea0003800000 */
[----:B------:R-:W-:Y:S01]  /*cd80*/  BPT.TRAP 0x1 ;  /* 0x000000040000795c */ /* 0x000fe20000300000 */
.L_x_3353:
[----:B------:R-:W2:Y:S02]  /*cd90*/  SYNCS.PHASECHK.TRANS64.TRYWAIT P1, [R5+URZ+0x30860], R2 ;  /* 0x03086002050075a7 */ /* 0x000ea4000802017f */
[----:B--2---:R-:W-:Y:S05]  /*cda0*/  @!P1 BRA `(.L_x_3354) ;  /* 0x0000003000389947 */ /* 0x004fea0003800000 */
.L_x_3446:
[----:B------:R-:W-:Y:S05]  /*cdb0*/  @!P0 BRA `(.L_x_3355) ;  /* 0x0000000000048947 */ /* 0x000fea0003800000 */
[----:B------:R-:W-:Y:S01]  /*cdc0*/  BPT.TRAP 0x1 ;  /* 0x000000040000795c */ /* 0x000fe20000300000 */
.L_x_3355:
[----:B---3--:R3:W4:Y:S02]  /*cdd0*/  SYNCS.PHASECHK.TRANS64.TRYWAIT P0, [R7+URZ+0x30860], R0 ;  /* 0x03086000070075a7 */ /* 0x008724000800017f */
[----:B----4-:R-:W-:Y:S05]  /*cde0*/  @!P0 NANOSLEEP.SYNCS 0x989680 ;  /* 0x009896800000895d */ /* 0x010fea0003900000 */
[----:B------:R-:W4:Y:S02]  /*cdf0*/  @!P0 SYNCS.PHASECHK.TRANS64 P0, [R7+URZ+0x30860], R0 ;  /* 0x03086000070085a7 */ /* 0x000f24000800007f */
[----:B----4-:R-:W-:Y:S05]  /*ce00*/  @!P0 BRA `(.L_x_3355) ;  /* 0xfffffffc00f08947 */ /* 0x010fea000383ffff */
.L_x_3279:
[----:B------:R-:W-:Y:S05]  /*ce10*/  BSYNC B6 ;  /* 0x0000000000067941 */ /* 0x000fea0003800000 */
.L_x_3276:
[----:B------:R-:W-:Y:S05]  /*ce20*/  EXIT ;  /* 0x000000000000794d */ /* 0x000fea0003800000 */
.L_x_3283:
[----:B0-----:R-:W-:-:S04]  /*ce30*/  MOV R3, UR38 ;  /* 0x0000002600037c02 */ /* 0x001fc80008000f00 */
[----:B------:R0:W1:Y:S03]  /*ce40*/  SYNCS.PHASECHK.TRANS64.TRYWAIT P0, [R3+URZ+0x30800], R0 ;  /* 0x03080000030075a7 */ /* 0x000066000800017f */
[----:B-1----:R-:W-:Y:S05]  /*ce50*/  @!P0 NANOSLEEP.SYNCS 0x989680 ;  /* 0x009896800000895d */ /* 0x002fea0003900000 */
[----:B------:R-:W1:Y:S02]  /*ce60*/  @!P0 SYNCS.PHASECHK.TRANS64 P0, [R3+URZ+0x30800], R0 ;  /* 0x03080000030085a7 */ /* 0x000e64000800007f */
[----:B-1----:R-:W-:Y:S05]  /*ce70*/  @!P0 BRA `(.L_x_3283) ;  /* 0xfffffffc00ec8947 */ /* 0x002fea000383ffff */
[----:B------:R-:W-:Y:S05]  /*ce80*/  BRA `(.L_x_3356) ;  /* 0xffffff4400347947 */ /* 0x000fea000383ffff */
.L_x_3287:
[----:B0-----:R-:W-:-:S04]  /*ce90*/  IMAD.U32 R3, RZ, RZ, UR38 ;  /* 0x00000026ff037e24 */ /* 0x001fc8000f8e00ff */
[----:B------:R0:W2:Y:S03]  /*cea0*/  SYNCS.PHASECHK.TRANS64.TRYWAIT P1, [R3+URZ+0x30830], R0 ;  /* 0x03083000030075a7 */ /* 0x0000a6000802017f */
[----:B--2---:R-:W-:Y:S05]  /*ceb0*/  @!P1 NANOSLEEP.SYNCS 0x989680 ;  /* 0x009896800000995d */ /* 0x004fea0003900000 */
[----:B------:R-:W2:Y:S02]  /*cec0*/  @!P1 SYNCS.PHASECHK.TRANS64 P1, [R3+URZ+0x30830], R0 ;  /* 0x03083000030095a7 */ /* 0x000ea4000802007f */
[----:B--2---:R-:W-:Y:S05]  /*ced0*/  @!P1 BRA `(.L_x_3287) ;  /* 0xfffffffc00ec9947 */ /* 0x004fea000383ffff */
[----:B------:R-:W-:Y:S05]  /*cee0*/  BRA `(.L_x_3286) ;  /* 0xffffff4400587947 */ /* 0x000fea000383ffff */
.L_x_3293:
[----:B-1----:R-:W-:-:S04]  /*cef0*/  MOV R5, UR61 ;  /* 0x0000003d00057c02 */ /* 0x002fc80008000f00 */
[----:B------:R1:W2:Y:S03]  /*cf00*/  SYNCS.PHASECHK.TRANS64.TRYWAIT P1, [R5+URZ+0x30830], R4 ;  /* 0x03083004050075a7 */ /* 0x0002a6000802017f */
[----:B--2---:R-:W-:Y:S05]  /*cf10*/  @!P1 NANOSLEEP.SYNCS 0x989680 ;  /* 0x009896800000995d */ /* 0x004fea0003900000 */
[----:B------:R-:W2:Y:S02]  /*cf20*/  @!P1 SYNCS.PHASECHK.TRANS64 P1, [R5+URZ+0x30830], R4 ;  /* 0x03083004050095a7 */ /* 0x000ea4000802007f */
[----:B--2---:R-:W-:Y:S05]  /*cf30*/  @!P1 BRA `(.L_x_3293) ;  /* 0xfffffffc00ec9947 */ /* 0x004fea000383ffff */
[----:B------:R-:W-:Y:S05]  /*cf40*/  BRA `(.L_x_3292) ;  /* 0xffffff70001c7947 */ /* 0x000fea000383ffff */
.L_x_3297:
[----:B-1----:R-:W-:-:S04]  /*cf50*/  IMAD.U32 R5, RZ, RZ, UR4 ;  /* 0x00000004ff057e24 */ /* 0x002fc8000f8e00ff */
[----:B------:R1:W3:Y:S03]  /*cf60*/  SYNCS.PHASECHK.TRANS64.TRYWAIT P1, [R5+URZ+0x30850], R0 ;  /* 0x03085000050075a7 */ /* 0x0002e6000802017f */
[----:B---3--:R-:W-:Y:S05]  /*cf70*/  @!P1 NANOSLEEP.SYNCS 0x989680 ;  /* 0x009896800000995d */ /* 0x008fea0003900000 */
[----:B------:R-:W3:Y:S02]  /*cf80*/  @!P1 SYNCS.PHASECHK.TRANS64 P1, [R5+URZ+0x30850], R0 ;  /* 0x03085000050095a7 */ /* 0x000ee4000802007f */
[----:B---3--:R-:W-:Y:S05]  /*cf90*/  @!P1 BRA `(.L_x_3297) ;  /* 0xfffffffc00ec9947 */ /* 0x008fea000383ffff */
[----:B------:R-:W-:Y:S05]  /*cfa0*/  BRA `(.L_x_3296) ;  /* 0xffffff7800ac7947 */ /* 0x000fea000383ffff */
.L_x_3304:
[----:B-1----:R-:W-:-:S04]  /*cfb0*/  MOV R7, UR5 ;  /* 0x0000000500077c02 */ /* 0x002fc80008000f00 */
[----:B------:R1:W2:Y:S03]  /*cfc0*/  SYNCS.PHASECHK.TRANS64.TRYWAIT P1, [R7+URZ+0x30850], R0 ;  /* 0x03085000070075a7 */ /* 0x0002a6000802017f */
[----:B--2---:R-:W-:Y:S05]  /*cfd0*/  @!P1 NANOSLEEP.SYNCS 0x989680 ;  /* 0x009896800000995d */ /* 0x004fea0003900000 */
[----:B------:R-:W2:Y:S02]  /*cfe0*/  @!P1 SYNCS.PHASECHK.TRANS64 P1, [R7+URZ+0x30850], R0 ;  /* 0x03085000070095a7 */ /* 0x000ea4000802007f */
[----:B--2---:R-:W-:Y:S05]  /*cff0*/  @!P1 BRA `(.L_x_3304) ;  /* 0xfffffffc00ec9947 */ /* 0x004fea000383ffff */
[----:B------:R-:W-:Y:S05]  /*d000*/  BRA `(.L_x_3303) ;  /* 0xffffff9800487947 */ /* 0x000fea000383ffff */
.L_x_3316:
[----:B------:R-:W-:Y:S01]  /*d010*/  IMAD.MOV.U32 R13, RZ, RZ, R18 ;  /* 0x000000ffff0d7224 */ /* 0x000fe200078e0012 */
[----:B------:R-:W-:Y:S01]  /*d020*/  MOV R12, RZ ;  /* 0x000000ff000c7202 */ /* 0x000fe20000000f00 */
[----:B------:R-:W-:Y:S01]  /*d030*/  IMAD.MOV.U32 R11, RZ, RZ, 0x1f ;  /* 0x0000001fff0b7424 */ /* 0x000fe200078e00ff */
[----:B------:R-:W-:-:S07]  /*d040*/  MOV R15, 0xffffffff ;  /* 0xffffffff000f7802 */ /* 0x000fce0000000f00 */
[----:B-----5:R-:W-:Y:S05]  /*d050*/  WARPSYNC.COLLECTIVE R15, `(.L_x_3357) ;  /* 0x000000000f087348 */ /* 0x020fea0003c00000 */
[----:B------:R0:W1:Y:S02]  /*d060*/  SHFL.IDX P6, R14, R13, R12, R11 ;  /* 0x0000000c0d0e7389 */ /* 0x00006400000c000b */
[----:B01---5:R-:W-:Y:S01]  /*d070*/  ENDCOLLECTIVE ;  /* 0x000000000000791b */ /* 0x023fe20003800000 */
.L_x_3357:
[----:B------:R-:W-:Y:S05]  /*d080*/  BRA `(.L_x_3358) ;  /* 0xffffffcc00607947 */ /* 0x000fea000383ffff */
.L_x_3318:
[----:B0-----:R-:W-:-:S04]  /*d090*/  IMAD.U32 R3, RZ, RZ, UR44 ;  /* 0x0000002cff037e24 */ /* 0x001fc8000f8e00ff */
[----:B------:R0:W1:Y:S03]  /*d0a0*/  SYNCS.PHASECHK.TRANS64.TRYWAIT P0, [R3+URZ+0x30840], R2 ;  /* 0x03084002030075a7 */ /* 0x000066000800017f */
[----:B-1----:R-:W-:Y:S05]  /*d0b0*/  @!P0 NANOSLEEP.SYNCS 0x989680 ;  /* 0x009896800000895d */ /* 0x002fea0003900000 */
[----:B------:R-:W1:Y:S02]  /*d0c0*/  @!P0 SYNCS.PHASECHK.TRANS64 P0, [R3+URZ+0x30840], R2 ;  /* 0x03084002030085a7 */ /* 0x000e64000800007f */
[----:B-1----:R-:W-:Y:S05]  /*d0d0*/  @!P0 BRA `(.L_x_3318) ;  /* 0xfffffffc00ec8947 */ /* 0x002fea000383ffff */
[----:B------:R-:W-:Y:S05]  /*d0e0*/  BRA `(.L_x_3359) ;  /* 0xffffffd0006c7947 */ /* 0x000fea000383ffff */
.L_x_3319:
[----:B------:R-:W-:Y:S01]  /*d0f0*/  BSSY B0, `(.L_x_3360) ;  /* 0x0000008000007945 */ /* 0x000fe20003800000 */
[----:B------:R-:W-:Y:S01]  /*d100*/  MOV R13, R7 ;  /* 0x00000007000d7202 */ /* 0x000fe20000000f00 */
[----:B------:R-:W-:Y:S01]  /*d110*/  IMAD.MOV.U32 R12, RZ, RZ, RZ ;  /* 0x000000ffff0c7224 */ /* 0x000fe200078e00ff */
[----:B------:R-:W-:Y:S01]  /*d120*/  MOV R11, 0x181f ;  /* 0x0000181f000b7802 */ /* 0x000fe20000000f00 */
[----:B------:R-:W-:-:S07]  /*d130*/  IMAD.MOV.U32 R15, RZ, RZ, -0x1 ;  /* 0xffffffffff0f7424 */ /* 0x000fce00078e00ff */
[----:B------:R-:W-:Y:S05]  /*d140*/  WARPSYNC.COLLECTIVE R15, `(.L_x_3361) ;  /* 0x000000000f087348 */ /* 0x000fea0003c00000 */
[----:B------:R0:W1:Y:S02]  /*d150*/  SHFL.IDX P6, R14, R13, R12, R11 ;  /* 0x0000000c0d0e7389 */ /* 0x00006400000c000b */
[----:B01----:R-:W-:Y:S01]  /*d160*/  ENDCOLLECTIVE ;  /* 0x000000000000791b */ /* 0x003fe20003800000 */
.L_x_3361:
[----:B------:R-:W-:Y:S05]  /*d170*/  BSYNC B0 ;  /* 0x0000000000007941 */ /* 0x000fea0003800000 */
.L_x_3360:
[----:B------:R-:W-:Y:S01]  /*d180*/  IMAD.MOV.U32 R13, RZ, RZ, R0 ;  /* 0x000000ffff0d7224 */ /* 0x000fe200078e0000 */
[----:B------:R-:W-:Y:S01]  /*d190*/  MOV R12, RZ ;  /* 0x000000ff000c7202 */ /* 0x000fe20000000f00 */
[----:B------:R-:W-:Y:S01]  /*d1a0*/  IMAD.MOV.U32 R11, RZ, RZ, 0x181f ;  /* 0x0000181fff0b7424 */ /* 0x000fe200078e00ff */
[----:B------:R-:W-:Y:S02]  /*d1b0*/  MOV R15, 0xffffffff ;  /* 0xffffffff000f7802 */ /* 0x000fe40000000f00 */
[----:B------:R-:W-:Y:S02]  /*d1c0*/  MOV R3, R14 ;  /* 0x0000000e00037202 */ /* 0x000fe40000000f00 */
[----:B------:R-:W-:-:S07]  /*d1d0*/  @P0 LEA R9, R30, UR44, 0x1 ;  /* 0x0000002c1e090c11 */ /* 0x000fce000f8e08ff */
[----:B------:R-:W-:Y:S05]  /*d1e0*/  WARPSYNC.COLLECTIVE R15, `(.L_x_3362) ;  /* 0x000000000f087348 */ /* 0x000fea0003c00000 */
[----:B------:R0:W1:Y:S02]  /*d1f0*/  SHFL.IDX P6, R14, R13, R12, R11 ;  /* 0x0000000c0d0e7389 */ /* 0x00006400000c000b */
[----:B01----:R-:W-:Y:S01]  /*d200*/  ENDCOLLECTIVE ;  /* 0x000000000000791b */ /* 0x003fe20003800000 */
.L_x_3362:
[----:B------:R-:W-:Y:S01]  /*d210*/  MOV R13, R7 ;  /* 0x00000007000d7202 */ /* 0x000fe20000000f00 */
[----:B------:R-:W-:Y:S02]  /*d220*/  IMAD.MOV.U32 R12, RZ, RZ, 0x1 ;  /* 0x00000001ff0c7424 */ /* 0x000fe400078e00ff */
[----:B------:R-:W-:-:S07]  /*d230*/  IMAD.MOV.U32 R2, RZ, RZ, R14 ;  /* 0x000000ffff027224 */ /* 0x000fce00078e000e */
[----:B------:R-:W-:Y:S05]  /*d240*/  WARPSYNC.COLLECTIVE R15, `(.L_x_3363) ;  /* 0x000000000f087348 */ /* 0x000fea0003c00000 */
[----:B------:R0:W1:Y:S02]  /*d250*/  SHFL.IDX P6, R14, R13, R12, R11 ;  /* 0x0000000c0d0e7389 */ /* 0x00006400000c000b */
[----:B01----:R-:W-:Y:S01]  /*d260*/  ENDCOLLECTIVE ;  /* 0x000000000000791b */ /* 0x003fe20003800000 */
.L_x_3363:
[----:B------:R-:W-:-:S05]  /*d270*/  @P0 IMAD.WIDE.U32 R2, R23, 0x2, R2 ;  /* 0x0000000217020825 */ /* 0x000fca00078e0002 */
[----:B------:R-:W-:Y:S01]  /*d280*/  @!PT LDS RZ, [RZ] ;  /* 0x00000000fffff984 */ /* 0x000fe20000000800 */
[----:B------:R-:W-:Y:S01]  /*d290*/  @!PT LDS RZ, [RZ] ;  /* 0x00000000fffff984 */ /* 0x000fe20000000800 */
[----:B------:R-:W-:Y:S01]  /*d2a0*/  @!PT LDS RZ, [RZ] ;  /* 0x00000000fffff984 */ /* 0x000fe20000000800 */
[----:B------:R0:W-:Y:S04]  /*d2b0*/  @P0 LDGSTS.E.BYPASS.LTC128B.128 [R9+0x1e400], desc[UR36][R2.64], !P3 ;  /* 0x1e40000002090fae */ /* 0x0001e8000d901d64 */
[----:B------:R0:W-:Y:S01]  /*d2c0*/  @P0 LDGSTS.E.BYPASS.LTC128B.128 [R9+0x21400], desc[UR36][R2.64+0x80], !P2 ;  /* 0x2140008002090fae */ /* 0x0001e2000d101d64 */
[----:B------:R-:W-:-:S03]  /*d2d0*/  IMAD.MOV.U32 R13, RZ, RZ, R0 ;  /* 0x000000ffff0d7224 */ /* 0x000fc600078e0000 */
[----:B------:R0:W-:Y:S01]  /*d2e0*/  @P0 LDGSTS.E.BYPASS.LTC128B.128 [R9+0x24400], desc[UR36][R2.64+0x100], !P1 ;  /* 0x2440010002090fae */ /* 0x0001e2000c901d64 */
[----:B------:R-:W-:Y:S02]  /*d2f0*/  ISETP.GE.AND P0, PT, R6, 0x11, PT ;  /* 0x000000110600780c */ /* 0x000fe40003f06270 */
[----:B------:R-:W-:-:S11]  /*d300*/  MOV R5, R14 ;  /* 0x0000000e00057202 */ /* 0x000fd60000000f00 */
[----:B0-----:R-:W-:Y:S05]  /*d310*/  WARPSYNC.COLLECTIVE R15, `(.L_x_3364) ;  /* 0x000000000f087348 */ /* 0x001fea0003c00000 */
[----:B------:R1:W2:Y:S02]  /*d320*/  SHFL.IDX P6, R14, R13, R12, R11 ;  /* 0x0000000c0d0e7389 */ /* 0x0002a400000c000b */
[----:B012---:R-:W-:Y:S01]  /*d330*/  ENDCOLLECTIVE ;  /* 0x000000000000791b */ /* 0x007fe20003800000 */
.L_x_3364:
[----:B------:R-:W-:Y:S01]  /*d340*/  @P0 LEA R21, R30, UR44, 0x1 ;  /* 0x0000002c1e150c11 */ /* 0x000fe2000f8e08ff */
[----:B------:R-:W-:Y:S01]  /*d350*/  IMAD.MOV.U32 R13, RZ, RZ, R7 ;  /* 0x000000ffff0d7224 */ /* 0x000fe200078e0007 */
[----:B------:R-:W-:Y:S02]  /*d360*/  MOV R12, 0x2 ;  /* 0x00000002000c7802 */ /* 0x000fe40000000f00 */
[----:B------:R-:W-:-:S07]  /*d370*/  MOV R4, R14 ;  /* 0x0000000e00047202 */ /* 0x000fce0000000f00 */
[----:B------:R-:W-:Y:S05]  /*d380*/  WARPSYNC.COLLECTIVE R15, `(.L_x_3365) ;  /* 0x000000000f087348 */ /* 0x000fea0003c00000 */
[----:B------:R0:W1:Y:S02]  /*d390*/  SHFL.IDX P6, R14, R13, R12, R11 ;  /* 0x0000000c0d0e7389 */ /* 0x00006400000c000b */
[----:B01----:R-:W-:Y:S01]  /*d3a0*/  ENDCOLLECTIVE ;  /* 0x000000000000791b */ /* 0x003fe20003800000 */
.L_x_3365:
[----:B------:R-:W-:-:S05]  /*d3b0*/  @P0 IMAD.WIDE.U32 R4, R23, 0x2, R4 ;  /* 0x0000000217040825 */ /* 0x000fca00078e0004 */
[----:B------:R-:W-:Y:S01]  /*d3c0*/  @!PT LDS RZ, [RZ] ;  /* 0x00000000fffff984 */ /* 0x000fe20000000800 */
[----:B------:R-:W-:Y:S01]  /*d3d0*/  @!PT LDS RZ, [RZ] ;  /* 0x00000000fffff984 */ /* 0x000fe20000000800 */
[----:B------:R-:W-:Y:S01]  /*d3e0*/  @!PT LDS RZ, [RZ] ;  /* 0x00000000fffff984 */ /* 0x000fe20000000800 */
[----:B------:R0:W-:Y:S04]  /*d3f0*/  @P0 LDGSTS.E.BYPASS.LTC128B.128 [R21+0x1ec00], desc[UR36][R4.64], !P3 ;  /* 0x1ec0000004150fae */ /* 0x0001e8000d901d64 */
[----:B------:R0:W-:Y:S01]  /*d400*/  @P0 LDGSTS.E.BYPASS.LTC128B.128 [R21+0x21c00], desc[UR36][R4.64+0x80], !P2 ;  /* 0x21c0008004150fae */ /* 0x0001e2000d101d64 */
[----:B------:R-:W-:-:S03]  /*d410*/  MOV R13, R0 ;  /* 0x00000000000d7202 */ /* 0x000fc60000000f00 */
[----:B------:R0:W-:Y:S01]  /*d420*/  @P0 LDGSTS.E.BYPASS.LTC128B.128 [R21+0x24c00], desc[UR36][R4.64+0x100], !P1 ;  /* 0x24c0010004150fae */ /* 0x0001e2000c901d64 */
[----:B------:R-:W-:Y:S01]  /*d430*/  ISETP.GE.AND P0, PT, R6, 0x21, PT ;  /* 0x000000210600780c */ /* 0x000fe20003f06270 */
[----:B------:R-:W-:-:S12]  /*d440*/  IMAD.MOV.U32 R8, RZ, RZ, R14 ;  /* 0x000000ffff087224 */ /* 0x000fd800078e000e */
[----:B0-----:R-:W-:Y:S05]  /*d450*/  WARPSYNC.COLLECTIVE R15, `(.L_x_3366) ;  /* 0x000000000f087348 */ /* 0x001fea0003c00000 */
[----:B------:R1:W2:Y:S02]  /*d460*/  SHFL.IDX P6, R14, R13, R12, R11 ;  /* 0x0000000c0d0e7389 */ /* 0x0002a400000c000b */
[----:B012---:R-:W-:Y:S01]  /*d470*/  ENDCOLLECTIVE ;  /* 0x000000000000791b */ /* 0x007fe20003800000 */
.L_x_3366:
[----:B------:R-:W-:Y:S02]  /*d480*/  MOV R3, R8 ;  /* 0x0000000800037202 */ /* 0x000fe40000000f00 */
[----:B------:R-:W-:Y:S01]  /*d490*/  @P0 LEA R25, R30, UR44, 0x1 ;  /* 0x0000002c1e190c11 */ /* 0x000fe2000f8e08ff */
[----:B------:R-:W-:Y:S01]  /*d4a0*/  IMAD.MOV.U32 R13, RZ, RZ, R7 ;  /* 0x000000ffff0d7224 */ /* 0x000fe200078e0007 */
[----:B------:R-:W-:Y:S01]  /*d4b0*/  MOV R12, 0x3 ;  /* 0x00000003000c7802 */ /* 0x000fe20000000f00 */
[----:B------:R-:W-:-:S07]  /*d4c0*/  IMAD.MOV.U32 R2, RZ, RZ, R14 ;  /* 0x000000ffff027224 */ /* 0x000fce00078e000e */
[----:B------:R-:W-:Y:S05]  /*d4d0*/  WARPSYNC.COLLECTIVE R15, `(.L_x_3367) ;  /* 0x000000000f087348 */ /* 0x000fea0003c00000 */
[----:B------:R0:W1:Y:S02]  /*d4e0*/  SHFL.IDX P6, R14, R13, R12, R11 ;  /* 0x0000000c0d0e7389 */ /* 0x00006400000c000b */
[----:B01----:R-:W-:Y:S01]  /*d4f0*/  ENDCOLLECTIVE ;  /* 0x000000000000791b */ /* 0x003fe20003800000 */
.L_x_3367:
        /* <DEDUP_REMOVED lines=13> */
.L_x_3368:
[----:B------:R-:W-:Y:S01]  /*d5d0*/  IMAD.MOV.U32 R5, RZ, RZ, R9 ;  /* 0x000000ffff057224 */ /* 0x000fe200078e0009 */
[----:B------:R-:W-:Y:S02]  /*d5e0*/  @P0 LEA R9, R30, UR44, 0x1 ;  /* 0x0000002c1e090c11 */ /* 0x000fe4000f8e08ff */
[----:B------:R-:W-:Y:S01]  /*d5f0*/  MOV R13, R7 ;  /* 0x00000007000d7202 */ /* 0x000fe20000000f00 */
[----:B------:R-:W-:Y:S02]  /*d600*/  IMAD.MOV.U32 R12, RZ, RZ, 0x4 ;  /* 0x00000004ff0c7424 */ /* 0x000fe400078e00ff */
[----:B------:R-:W-:-:S07]  /*d610*/  IMAD.MOV.U32 R10, RZ, RZ, R14 ;  /* 0x000000ffff0a7224 */ /* 0x000fce00078e000e */
[----:B------:R-:W-:Y:S05]  /*d620*/  WARPSYNC.COLLECTIVE R15, `(.L_x_3369) ;  /* 0x000000000f087348 */ /* 0x000fea0003c00000 */
[----:B------:R0:W1:Y:S02]  /*d630*/  SHFL.IDX P6, R14, R13, R12, R11 ;  /* 0x0000000c0d0e7389 */ /* 0x00006400000c000b */
[----:B01----:R-:W-:Y:S01]  /*d640*/  ENDCOLLECTIVE ;  /* 0x000000000000791b */ /* 0x003fe20003800000 */
.L_x_3369:
[----:B------:R-:W-:-:S05]  /*d650*/  MOV R4, R10 ;  /* 0x0000000a00047202 */ /* 0x000fca0000000f00 */
[----:B------:R-:W-:-:S05]  /*d660*/  @P0 IMAD.WIDE.U32 R4, R23, 0x2, R4 ;  /* 0x0000000217040825 */ /* 0x000fca00078e0004 */
[----:B------:R-:W-:Y:S01]  /*d670*/  @!PT LDS RZ, [RZ] ;  /* 0x00000000fffff984 */ /* 0x000fe20000000800 */
[----:B------:R-:W-:Y:S01]  /*d680*/  @!PT LDS RZ, [RZ] ;  /* 0x00000000fffff984 */ /* 0x000fe20000000800 */
[----:B------:R-:W-:Y:S01]  /*d690*/  @!PT LDS RZ, [RZ] ;  /* 0x00000000fffff984 */ /* 0x000fe20000000800 */
[----:B------:R0:W-:Y:S01]  /*d6a0*/  @P0 LDGSTS.E.BYPASS.LTC128B.128 [R9+0x1fc00], desc[UR36][R4.64], !P3 ;  /* 0x1fc0000004090fae */ /* 0x0001e2000d901d64 */
[----:B------:R-:W-:-:S03]  /*d6b0*/  IMAD.MOV.U32 R13, RZ, RZ, R0 ;  /* 0x000000ffff0d7224 */ /* 0x000fc600078e0000 */
[----:B------:R0:W-:Y:S04]  /*d6c0*/  @P0 LDGSTS.E.BYPASS.LTC128B.128 [R9+0x22c00], desc[UR36][R4.64+0x80], !P2 ;  /* 0x22c0008004090fae */ /* 0x0001e8000d101d64 */
[----:B------:R0:W-:Y:S01]  /*d6d0*/  @P0 LDGSTS.E.BYPASS.LTC128B.128 [R9+0x25c00], desc[UR36][R4.64+0x100], !P1 ;  /* 0x25c0010004090fae */ /* 0x0001e2000c901d64 */
[----:B------:R-:W-:Y:S02]  /*d6e0*/  ISETP.GE.AND P0, PT, R6, 0x41, PT ;  /* 0x000000410600780c */ /* 0x000fe40003f06270 */
[----:B------:R-:W-:-:S11]  /*d6f0*/  MOV R8, R14 ;  /* 0x0000000e00087202 */ /* 0x000fd60000000f00 */
[----:B0-----:R-:W-:Y:S05]  /*d700*/  WARPSYNC.COLLECTIVE R15, `(.L_x_3370) ;  /* 0x000000000f087348 */ /* 0x001fea0003c00000 */
[----:B------:R1:W2:Y:S02]  /*d710*/  SHFL.IDX P6, R14, R13, R12, R11 ;  /* 0x0000000c0d0e7389 */ /* 0x0002a400000c000b */
[----:B012---:R-:W-:Y:S01]  /*d720*/  ENDCOLLECTIVE ;  /* 0x000000000000791b */ /* 0x007fe20003800000 */
.L_x_3370:
[----:B------:R-:W-:Y:S01]  /*d730*/  IMAD.MOV.U32 R3, RZ, RZ, R8 ;  /* 0x000000ffff037224 */ /* 0x000fe200078e0008 */
[----:B------:R-:W-:Y:S02]  /*d740*/  @P0 LEA R21, R30, UR44, 0x1 ;  /* 0x0000002c1e150c11 */ /* 0x000fe4000f8e08ff */
[----:B------:R-:W-:Y:S01]  /*d750*/  MOV R13, R7 ;  /* 0x00000007000d7202 */ /* 0x000fe20000000f00 */
[----:B------:R-:W-:Y:S01]  /*d760*/  IMAD.MOV.U32 R12, RZ, RZ, 0x5 ;  /* 0x00000005ff0c7424 */ /* 0x000fe200078e00ff */
[----:B------:R-:W-:-:S07]  /*d770*/  MOV R2, R14 ;  /* 0x0000000e00027202 */ /* 0x000fce0000000f00 */
[----:B------:R-:W-:Y:S05]  /*d780*/  WARPSYNC.COLLECTIVE R15, `(.L_x_3371) ;  /* 0x000000000f087348 */ /* 0x000fea0003c00000 */
[----:B------:R0:W1:Y:S02]  /*d790*/  SHFL.IDX P6, R14, R13, R12, R11 ;  /* 0x0000000c0d0e7389 */ /* 0x00006400000c000b */
[----:B01----:R-:W-:Y:S01]  /*d7a0*/  ENDCOLLECTIVE ;  /* 0x000000000000791b */ /* 0x003fe20003800000 */
.L_x_3371:
        /* <DEDUP_REMOVED lines=8> */
[----:B------:R-:W-:-:S07]  /*d830*/  MOV R7, R14 ;  /* 0x0000000e00077202 */ /* 0x000fce0000000f00 */
[----:B0-----:R-:W-:Y:S05]  /*d840*/  WARPSYNC.COLLECTIVE R15, `(.L_x_3372) ;  /* 0x000000000f087348 */ /* 0x001fea0003c00000 */
[----:B------:R1:W2:Y:S02]  /*d850*/  SHFL.IDX P6, R14, R13, R12, R11 ;  /* 0x0000000c0d0e7389 */ /* 0x0002a400000c000b */
[----:B012---:R-:W-:Y:S01]  /*d860*/  ENDCOLLECTIVE ;  /* 0x000000000000791b */ /* 0x007fe20003800000 */
.L_x_3372:
[----:B------:R-:W-:Y:S05]  /*d870*/  BRA `(.L_x_3373) ;  /* 0xffffffcc00d07947 */ /* 0x000fea000383ffff */
.L_x_3322:
[----:B------:R-:W-:Y:S01]  /*d880*/  MOV R13, R8 ;  /* 0x00000008000d7202 */ /* 0x000fe20000000f00 */
[----:B------:R-:W-:Y:S01]  /*d890*/  IMAD.MOV.U32 R12, RZ, RZ, RZ ;  /* 0x000000ffff0c7224 */ /* 0x000fe200078e00ff */
[----:B------:R-:W-:Y:S01]  /*d8a0*/  MOV R11, 0x181f ;  /* 0x0000181f000b7802 */ /* 0x000fe20000000f00 */
[----:B------:R-:W-:Y:S02]  /*d8b0*/  IMAD.MOV.U32 R15, RZ, RZ, -0x1 ;  /* 0xffffffffff0f7424 */ /* 0x000fe400078e00ff */
[----:B------:R-:W-:-:S07]  /*d8c0*/  IMAD R7, R22, 0x80, R27 ;  /* 0x0000008016077824 */ /* 0x000fce00078e021b */
[----:B------:R-:W-:Y:S05]  /*d8d0*/  WARPSYNC.COLLECTIVE R15, `(.L_x_3374) ;  /* 0x000000000f087348 */ /* 0x000fea0003c00000 */
[----:B------:R0:W1:Y:S02]  /*d8e0*/  SHFL.IDX P6, R14, R13, R12, R11 ;  /* 0x0000000c0d0e7389 */ /* 0x00006400000c000b */
[----:B01----:R-:W-:Y:S01]  /*d8f0*/  ENDCOLLECTIVE ;  /* 0x000000000000791b */ /* 0x003fe20003800000 */
.L_x_3374:
[----:B------:R-:W-:Y:S01]  /*d900*/  IADD3 R5, R7, 0x10, RZ ;  /* 0x0000001007057810 */ /* 0x000fe20007ffe0ff */
[----:B------:R-:W-:Y:S01]  /*d910*/  IMAD.MOV.U32 R13, RZ, RZ, R0 ;  /* 0x000000ffff0d7224 */ /* 0x000fe200078e0000 */
[----:B------:R-:W-:-:S07]  /*d920*/  MOV R3, R14 ;  /* 0x0000000e00037202 */ /* 0x000fce0000000f00 */
[----:B------:R-:W-:Y:S05]  /*d930*/  WARPSYNC.COLLECTIVE R15, `(.L_x_3375) ;  /* 0x000000000f087348 */ /* 0x000fea0003c00000 */
[----:B------:R0:W1:Y:S02]  /*d940*/  SHFL.IDX P6, R14, R13, R12, R11 ;  /* 0x0000000c0d0e7389 */ /* 0x00006400000c000b */
[----:B01----:R-:W-:Y:S01]  /*d950*/  ENDCOLLECTIVE ;  /* 0x000000000000791b */ /* 0x003fe20003800000 */
.L_x_3375:
[----:B------:R-:W-:Y:S02]  /*d960*/  ULDC UR4, c[0x0][0x288] ;  /* 0x0000a20000047ab9 */ /* 0x000fe40000000800 */
[----:B------:R-:W-:-:S05]  /*d970*/  IMAD R6, R6, UR4, RZ ;  /* 0x0000000406067c24 */ /* 0x000fca000f8e02ff */
[----:B------:R-:W-:Y:S01]  /*d980*/  ISETP.GE.AND P1, PT, R7, R6, PT ;  /* 0x000000060700720c */ /* 0x000fe20003f26270 */
[----:B------:R-:W-:Y:S01]  /*d990*/  IMAD.MOV.U32 R13, RZ, RZ, R8 ;  /* 0x000000ffff0d7224 */ /* 0x000fe200078e0008 */
[----:B------:R-:W-:-:S11]  /*d9a0*/  MOV R12, 0x1 ;  /* 0x00000001000c7802 */ /* 0x000fd60000000f00 */
[----:B------:R-:W-:Y:S02]  /*d9b0*/  @!P1 LEA R9, R30, UR44, 0x1 ;  /* 0x0000002c1e099c11 */ /* 0x000fe4000f8e08ff */
[----:B------:R-:W-:-:S07]  /*d9c0*/  MOV R2, R14 ;  /* 0x0000000e00027202 */ /* 0x000fce0000000f00 */
[----:B------:R-:W-:Y:S05]  /*d9d0*/  WARPSYNC.COLLECTIVE R15, `(.L_x_3376) ;  /* 0x000000000f087348 */ /* 0x000fea0003c00000 */
[----:B------:R0:W1:Y:S02]  /*d9e0*/  SHFL.IDX P6, R14, R13, R12, R11 ;  /* 0x0000000c0d0e7389 */ /* 0x00006400000c000b */
[----:B01----:R-:W-:Y:S01]  /*d9f0*/  ENDCOLLECTIVE ;  /* 0x000000000000791b */ /* 0x003fe20003800000 */
.L_x_3376:
[----:B------:R-:W-:-:S05]  /*da00*/  @!P1 IMAD.WIDE.U32 R2, R23, 0x2, R2 ;  /* 0x0000000217029825 */ /* 0x000fca00078e0002 */
[----:B------:R-:W-:Y:S01]  /*da10*/  @!PT LDS RZ, [RZ] ;  /* 0x00000000fffff984 */ /* 0x000fe20000000800 */
[----:B------:R-:W-:Y:S01]  /*da20*/  @!PT LDS RZ, [RZ] ;  /* 0x00000000fffff984 */ /* 0x000fe20000000800 */
[----:B------:R-:W-:Y:S01]  /*da30*/  @!PT LDS RZ, [RZ] ;  /* 0x00000000fffff984 */ /* 0x000fe20000000800 */
[----:B------:R0:W-:Y:S04]  /*da40*/  @!P1 LDGSTS.E.BYPASS.LTC128B.128 [R9+0x12400], desc[UR36][R2.64], !P3 ;  /* 0x1240000002099fae */ /* 0x0001e8000d901d64 */
[----:B------:R0:W-:Y:S01]  /*da50*/  @!P1 LDGSTS.E.BYPASS.LTC128B.128 [R9+0x16400], desc[UR36][R2.64+0x80], !P2 ;  /* 0x1640008002099fae */ /* 0x0001e2000d101d64 */
[----:B------:R-:W-:-:S03]  /*da60*/  MOV R13, R0 ;  /* 0x00000000000d7202 */ /* 0x000fc60000000f00 */
[----:B------:R0:W-:Y:S01]  /*da70*/  @!P1 LDGSTS.E.BYPASS.LTC128B.128 [R9+0x1a400], desc[UR36][R2.64+0x100], !P0 ;  /* 0x1a40010002099fae */ /* 0x0001e2000c101d64 */
[----:B------:R-:W-:Y:S01]  /*da80*/  ISETP.GE.AND P1, PT, R5, R6, PT ;  /* 0x000000060500720c */ /* 0x000fe20003f26270 */
[----:B------:R-:W-:-:S12]  /*da90*/  IMAD.MOV.U32 R5, RZ, RZ, R14 ;  /* 0x000000ffff057224 */ /* 0x000fd800078e000e */
[----:B0-----:R-:W-:Y:S05]  /*daa0*/  WARPSYNC.COLLECTIVE R15, `(.L_x_3377) ;  /* 0x000000000f087348 */ /* 0x001fea0003c00000 */
[----:B------:R1:W2:Y:S02]  /*dab0*/  SHFL.IDX P6, R14, R13, R12, R11 ;  /* 0x0000000c0d0e7389 */ /* 0x0002a400000c000b */
[----:B012---:R-:W-:Y:S01]  /*dac0*/  ENDCOLLECTIVE ;  /* 0x000000000000791b */ /* 0x007fe20003800000 */
.L_x_3377:
[----:B------:R-:W-:Y:S02]  /*dad0*/  IADD3 R3, R7, 0x20, RZ ;  /* 0x0000002007037810 */ /* 0x000fe40007ffe0ff */
[----:B------:R-:W-:Y:S01]  /*dae0*/  @!P1 LEA R21, R30, UR44, 0x1 ;  /* 0x0000002c1e159c11 */ /* 0x000fe2000f8e08ff */
[----:B------:R-:W-:Y:S01]  /*daf0*/  IMAD.MOV.U32 R13, RZ, RZ, R8 ;  /* 0x000000ffff0d7224 */ /* 0x000fe200078e0008 */
[----:B------:R-:W-:Y:S01]  /*db00*/  MOV R12, 0x2 ;  /* 0x00000002000c7802 */ /* 0x000fe20000000f00 */
[----:B------:R-:W-:-:S07]  /*db10*/  IMAD.MOV.U32 R4, RZ, RZ, R14 ;  /* 0x000000ffff047224 */ /* 0x000fce00078e000e */
[----:B------:R-:W-:Y:S05]  /*db20*/  WARPSYNC.COLLECTIVE R15, `(.L_x_3378) ;  /* 0x000000000f087348 */ /* 0x000fea0003c00000 */
[----:B------:R0:W1:Y:S02]  /*db30*/  SHFL.IDX P6, R14, R13, R12, R11 ;  /* 0x0000000c0d0e7389 */ /* 0x00006400000c000b */
[----:B01----:R-:W-:Y:S01]  /*db40*/  ENDCOLLECTIVE ;  /* 0x000000000000791b */ /* 0x003fe20003800000 */
.L_x_3378:
        /* <DEDUP_REMOVED lines=13> */
.L_x_3379:
        /* <DEDUP_REMOVED lines=8> */
.L_x_3380:
        /* <DEDUP_REMOVED lines=13> */
.L_x_3381:
        /* <DEDUP_REMOVED lines=8> */
.L_x_3382:
        /* <DEDUP_REMOVED lines=13> */
.L_x_3383:
        /* <DEDUP_REMOVED lines=8> */
.L_x_3384:
        /* <DEDUP_REMOVED lines=13> */
.L_x_3385:
        /* <DEDUP_REMOVED lines=8> */
.L_x_3386:
        /* <DEDUP_REMOVED lines=13> */
.L_x_3387:
[----:B------:R-:W-:Y:S02]  /*e160*/  @!P1 LEA R9, R30, UR44, 0x1 ;  /* 0x0000002c1e099c11 */ /* 0x000fe4000f8e08ff */
[----:B------:R-:W-:Y:S01]  /*e170*/  MOV R13, R8 ;  /* 0x00000008000d7202 */ /* 0x000fe20000000f00 */
[----:B------:R-:W-:Y:S02]  /*e180*/  IMAD.MOV.U32 R12, RZ, RZ, 0x7 ;  /* 0x00000007ff0c7424 */ /* 0x000fe400078e00ff */
[----:B------:R-:W-:-:S07]  /*e190*/  IMAD.MOV.U32 R2, RZ, RZ, R14 ;  /* 0x000000ffff027224 */ /* 0x000fce00078e000e */
[----:B------:R-:W-:Y:S05]  /*e1a0*/  WARPSYNC.COLLECTIVE R15, `(.L_x_3388) ;  /* 0x000000000f087348 */ /* 0x000fea0003c00000 */
[----:B------:R0:W1:Y:S02]  /*e1b0*/  SHFL.IDX P6, R14, R13, R12, R11 ;  /* 0x0000000c0d0e7389 */ /* 0x00006400000c000b */
[----:B01----:R-:W-:Y:S01]  /*e1c0*/  ENDCOLLECTIVE ;  /* 0x000000000000791b */ /* 0x003fe20003800000 */
.L_x_3388:
[----:B------:R-:W-:-:S05]  /*e1d0*/  @!P1 IMAD.WIDE.U32 R2, R23, 0x2, R2 ;  /* 0x0000000217029825 */ /* 0x000fca00078e0002 */
[----:B------:R-:W-:Y:S01]  /*e1e0*/  @!PT LDS RZ, [RZ] ;  /* 0x00000000fffff984 */ /* 0x000fe20000000800 */
[----:B------:R-:W-:Y:S01]  /*e1f0*/  @!PT LDS RZ, [RZ] ;  /* 0x00000000fffff984 */ /* 0x000fe20000000800 */
[----:B------:R-:W-:Y:S01]  /*e200*/  @!PT LDS RZ, [RZ] ;  /* 0x00000000fffff984 */ /* 0x000fe20000000800 */
[----:B------:R0:W-:Y:S04]  /*e210*/  @!P1 LDGSTS.E.BYPASS.LTC128B.128 [R9+0x15400], desc[UR36][R2.64], !P3 ;  /* 0x1540000002099fae */ /* 0x0001e8000d901d64 */
[----:B------:R0:W-:Y:S01]  /*e220*/  @!P1 LDGSTS.E.BYPASS.LTC128B.128 [R9+0x19400], desc[UR36][R2.64+0x80], !P2 ;  /* 0x1940008002099fae */ /* 0x0001e2000d101d64 */
[----:B------:R-:W-:-:S03]  /*e230*/  IMAD.MOV.U32 R13, RZ, RZ, R0 ;  /* 0x000000ffff0d7224 */ /* 0x000fc600078e0000 */
[----:B------:R0:W-:Y:S01]  /*e240*/  @!P1 LDGSTS.E.BYPASS.LTC128B.128 [R9+0x1d400], desc[UR36][R2.64+0x100], !P0 ;  /* 0x1d40010002099fae */ /* 0x0001e2000c101d64 */
[----:B------:R-:W-:-:S07]  /*e250*/  MOV R4, R14 ;  /* 0x0000000e00047202 */ /* 0x000fce0000000f00 */
[----:B0-----:R-:W-:Y:S05]  /*e260*/  WARPSYNC.COLLECTIVE R15, `(.L_x_3389) ;  /* 0x000000000f087348 */ /* 0x001fea0003c00000 */
[----:B------:R1:W2:Y:S02]  /*e270*/  SHFL.IDX P6, R14, R13, R12, R11 ;  /* 0x0000000c0d0e7389 */ /* 0x0002a400000c000b */
[----:B012---:R-:W-:Y:S01]  /*e280*/  ENDCOLLECTIVE ;  /* 0x000000000000791b */ /* 0x007fe20003800000 */
.L_x_3389:
[----:B------:R-:W-:Y:S05]  /*e290*/  BRA `(.L_x_3390) ;  /* 0xffffffcc00b47947 */ /* 0x000fea000383ffff */
.L_x_3325:
[----:B0-----:R-:W-:-:S04]  /*e2a0*/  MOV R3, UR44 ;  /* 0x0000002c00037c02 */ /* 0x001fc80008000f00 */
[----:B------:R0:W1:Y:S03]  /*e2b0*/  SYNCS.PHASECHK.TRANS64.TRYWAIT P0, [R3+URZ+0x30820], R0 ;  /* 0x03082000030075a7 */ /* 0x000066000800017f */
[----:B-1----:R-:W-:Y:S05]  /*e2c0*/  @!P0 NANOSLEEP.SYNCS 0x989680 ;  /* 0x009896800000895d */ /* 0x002fea0003900000 */
[----:B------:R-:W1:Y:S02]  /*e2d0*/  @!P0 SYNCS.PHASECHK.TRANS64 P0, [R3+URZ+0x30820], R0 ;  /* 0x03082000030085a7 */ /* 0x000e64000800007f */
[----:B-1----:R-:W-:Y:S05]  /*e2e0*/  @!P0 BRA `(.L_x_3325) ;  /* 0xfffffffc00ec8947 */ /* 0x002fea000383ffff */
[----:B------:R-:W-:Y:S05]  /*e2f0*/  BRA `(.L_x_3391) ;  /* 0xffffffcc00fc7947 */ /* 0x000fea000383ffff */
.L_x_3329:
[----:B0-----:R0:W1:Y:S02]  /*e300*/  SYNCS.PHASECHK.TRANS64.TRYWAIT P0, [R19+URZ+0x30840], R2 ;  /* 0x03084002130075a7 */ /* 0x001064000800017f */
[----:B-1----:R-:W-:Y:S05]  /*e310*/  @!P0 NANOSLEEP.SYNCS 0x989680 ;  /* 0x009896800000895d */ /* 0x002fea0003900000 */
[----:B------:R-:W1:Y:S02]  /*e320*/  @!P0 SYNCS.PHASECHK.TRANS64 P0, [R19+URZ+0x30840], R2 ;  /* 0x03084002130085a7 */ /* 0x000e64000800007f */
[----:B-1----:R-:W-:Y:S05]  /*e330*/  @!P0 BRA `(.L_x_3329) ;  /* 0xfffffffc00f08947 */ /* 0x002fea000383ffff */
[----:B------:R-:W-:Y:S05]  /*e340*/  BRA `(.L_x_3392) ;  /* 0xffffffd000e47947 */ /* 0x000fea000383ffff */
.L_x_3330:
[----:B------:R-:W-:Y:S01]  /*e350*/  BSSY B1, `(.L_x_3393) ;  /* 0x0000008000017945 */ /* 0x000fe20003800000 */
[----:B------:R-:W-:Y:S01]  /*e360*/  IMAD.MOV.U32 R13, RZ, RZ, R24 ;  /* 0x000000ffff0d7224 */ /* 0x000fe200078e0018 */
[----:B------:R-:W-:Y:S01]  /*e370*/  MOV R12, RZ ;  /* 0x000000ff000c7202 */ /* 0x000fe20000000f00 */
[----:B------:R-:W-:Y:S01]  /*e380*/  IMAD.MOV.U32 R11, RZ, RZ, 0x181f ;  /* 0x0000181fff0b7424 */ /* 0x000fe200078e00ff */
[----:B------:R-:W-:-:S07]  /*e390*/  MOV R15, 0xffffffff ;  /* 0xffffffff000f7802 */ /* 0x000fce0000000f00 */
[----:B------:R-:W-:Y:S05]  /*e3a0*/  WARPSYNC.COLLECTIVE R15, `(.L_x_3394) ;  /* 0x000000000f087348 */ /* 0x000fea0003c00000 */
[----:B------:R0:W1:Y:S02]  /*e3b0*/  SHFL.IDX P6, R14, R13, R12, R11 ;  /* 0x0000000c0d0e7389 */ /* 0x00006400000c000b */
[----:B01----:R-:W-:Y:S01]  /*e3c0*/  ENDCOLLECTIVE ;  /* 0x000000000000791b */ /* 0x003fe20003800000 */
.L_x_3394:
[----:B------:R-:W-:Y:S05]  /*e3d0*/  BSYNC B1 ;  /* 0x0000000000017941 */ /* 0x000fea0003800000 */
.L_x_3393:
[----:B------:R-:W-:Y:S01]  /*e3e0*/  MOV R13, R21 ;  /* 0x00000015000d7202 */ /* 0x000fe20000000f00 */
[----:B------:R-:W-:Y:S01]  /*e3f0*/  IMAD.MOV.U32 R12, RZ, RZ, RZ ;  /* 0x000000ffff0c7224 */ /* 0x000fe200078e00ff */
[----:B------:R-:W-:Y:S01]  /*e400*/  MOV R11, 0x181f ;  /* 0x0000181f000b7802 */ /* 0x000fe20000000f00 */
[----:B------:R-:W-:Y:S01]  /*e410*/  IMAD.MOV.U32 R3, RZ, RZ, R14 ;  /* 0x000000ffff037224 */ /* 0x000fe200078e000e */
[----:B------:R-:W-:Y:S01]  /*e420*/  MOV R15, 0xffffffff ;  /* 0xffffffff000f7802 */ /* 0x000fe20000000f00 */
[----:B------:R-:W-:Y:S01]  /*e430*/  IMAD.SHL.U32 R8, R23, 0x2, RZ ;  /* 0x0000000217087824 */ /* 0x000fe200078e00ff */
[----:B------:R-:W-:Y:S02]  /*e440*/  P2R R6, PR, RZ, 0x2 ;  /* 0x00000002ff067803 */ /* 0x000fe40000000000 */
[----:B------:R-:W-:-:S13]  /*e450*/  LOP3.LUT P1, RZ, R16, 0x4, RZ, 0xc0, !PT ;  /* 0x0000000410ff7812 */ /* 0x000fda000782c0ff */
[----:B------:R-:W-:Y:S05]  /*e460*/  WARPSYNC.COLLECTIVE R15, `(.L_x_3395) ;  /* 0x000000000f087348 */ /* 0x000fea0003c00000 */
[----:B------:R0:W1:Y:S02]  /*e470*/  SHFL.IDX P6, R14, R13, R12, R11 ;  /* 0x0000000c0d0e7389 */ /* 0x00006400000c000b */
[----:B01----:R-:W-:Y:S01]  /*e480*/  ENDCOLLECTIVE ;  /* 0x000000000000791b */ /* 0x003fe20003800000 */
.L_x_3395:
[----:B------:R-:W-:Y:S02]  /*e490*/  LEA R22, R22, UR44, 0x1 ;  /* 0x0000002c16167c11 */ /* 0x000fe4000f8e08ff */
[----:B------:R-:W-:Y:S01]  /*e4a0*/  MOV R13, R24 ;  /* 0x00000018000d7202 */ /* 0x000fe20000000f00 */
[----:B------:R-:W-:Y:S01]  /*e4b0*/  IMAD.MOV.U32 R12, RZ, RZ, 0x1 ;  /* 0x00000001ff0c7424 */ /* 0x000fe200078e00ff */
[----:B------:R-:W-:-:S13]  /*e4c0*/  IADD3 R2, P0, R14, R8, RZ ;  /* 0x000000080e027210 */ /* 0x000fda0007f1e0ff */
[----:B------:R-:W-:Y:S05]  /*e4d0*/  WARPSYNC.COLLECTIVE R15, `(.L_x_3396) ;  /* 0x000000000f087348 */ /* 0x000fea0003c00000 */
[----:B------:R0:W1:Y:S02]  /*e4e0*/  SHFL.IDX P6, R14, R13, R12, R11 ;  /* 0x0000000c0d0e7389 */ /* 0x00006400000c000b */
[----:B01----:R-:W-:Y:S01]  /*e4f0*/  ENDCOLLECTIVE ;  /* 0x000000000000791b */ /* 0x003fe20003800000 */
.L_x_3396:
[----:B------:R-:W-:-:S05]  /*e500*/  IMAD.X R3, RZ, RZ, R3, P0 ;  /* 0x000000ffff037224 */ /* 0x000fca00000e0603 */
[----:B------:R-:W-:Y:S01]  /*e510*/  @!PT LDS RZ, [RZ] ;  /* 0x00000000fffff984 */ /* 0x000fe20000000800 */
[----:B------:R-:W-:Y:S01]  /*e520*/  @!PT LDS RZ, [RZ] ;  /* 0x00000000fffff984 */ /* 0x000fe20000000800 */
[----:B------:R-:W-:Y:S01]  /*e530*/  @!PT LDS RZ, [RZ] ;  /* 0x00000000fffff984 */ /* 0x000fe20000000800 */
[----:B------:R0:W-:Y:S04]  /*e540*/  LDGSTS.E.BYPASS.LTC128B.128 [R22+0x1e400], desc[UR36][R2.64], !P1 ;  /* 0x1e40000002167fae */ /* 0x0001e8000c901d64 */
[----:B------:R0:W-:Y:S01]  /*e550*/  LDGSTS.E.BYPASS.LTC128B.128 [R22+0x21400], desc[UR36][R2.64+0x80], !P5 ;  /* 0x2140008002167fae */ /* 0x0001e2000e901d64 */
[----:B------:R-:W-:-:S03]  /*e560*/  IMAD.MOV.U32 R13, RZ, RZ, R21 ;  /* 0x000000ffff0d7224 */ /* 0x000fc600078e0015 */
[----:B------:R0:W-:Y:S01]  /*e570*/  LDGSTS.E.BYPASS.LTC128B.128 [R22+0x24400], desc[UR36][R2.64+0x100], !P4 ;  /* 0x2440010002167fae */ /* 0x0001e2000e101d64 */
[----:B------:R-:W-:-:S07]  /*e580*/  MOV R7, R14 ;  /* 0x0000000e00077202 */ /* 0x000fce0000000f00 */
[----:B0-----:R-:W-:Y:S05]  /*e590*/  WARPSYNC.COLLECTIVE R15, `(.L_x_3397) ;  /* 0x000000000f087348 */ /* 0x001fea0003c00000 */
[----:B------:R1:W2:Y:S02]  /*e5a0*/  SHFL.IDX P6, R14, R13, R12, R11 ;  /* 0x0000000c0d0e7389 */ /* 0x0002a400000c000b */
[----:B012---:R-:W-:Y:S01]  /*e5b0*/  ENDCOLLECTIVE ;  /* 0x000000000000791b */ /* 0x007fe20003800000 */
.L_x_3397:
[----:B------:R-:W-:Y:S01]  /*e5c0*/  IMAD.MOV.U32 R13, RZ, RZ, R24 ;  /* 0x000000ffff0d7224 */ /* 0x000fe200078e0018 */
[----:B------:R-:W-:Y:S02]  /*e5d0*/  MOV R12, 0x2 ;  /* 0x00000002000c7802 */ /* 0x000fe40000000f00 */
[----:B------:R-:W-:-:S13]  /*e5e0*/  IADD3 R2, P0, R14, R8, RZ ;  /* 0x000000080e027210 */ /* 0x000fda0007f1e0ff */
[----:B------:R-:W-:Y:S05]  /*e5f0*/  WARPSYNC.COLLECTIVE R15, `(.L_x_3398) ;  /* 0x000000000f087348 */ /* 0x000fea0003c00000 */
[----:B------:R0:W1:Y:S02]  /*e600*/  SHFL.IDX P6, R14, R13, R12, R11 ;  /* 0x0000000c0d0e7389 */ /* 0x00006400000c000b */
[----:B01----:R-:W-:Y:S01]  /*e610*/  ENDCOLLECTIVE ;  /* 0x000000000000791b */ /* 0x003fe20003800000 */
.L_x_3398:
[----:B------:R-:W-:-:S05]  /*e620*/  IADD3.X R3, RZ, R7, RZ, P0, !PT ;  /* 0x00000007ff037210 */ /* 0x000fca00007fe4ff */
[----:B------:R-:W-:Y:S01]  /*e630*/  @!PT LDS RZ, [RZ] ;  /* 0x00000000fffff984 */ /* 0x000fe20000000800 */
[----:B------:R-:W-:Y:S01]  /*e640*/  @!PT LDS RZ, [RZ] ;  /* 0x00000000fffff984 */ /* 0x000fe20000000800 */
[----:B------:R-:W-:Y:S01]  /*e650*/  @!PT LDS RZ, [RZ] ;  /* 0x00000000fffff984 */ /* 0x000fe20000000800 */
[----:B------:R0:W-:Y:S04]  /*e660*/  LDGSTS.E.BYPASS.LTC128B.128 [R22+0x1ec00], desc[UR36][R2.64], !P1 ;  /* 0x1ec0000002167fae */ /* 0x0001e8000c901d64 */
[----:B------:R0:W-:Y:S01]  /*e670*/  LDGSTS.E.BYPASS.LTC128B.128 [R22+0x21c00], desc[UR36][R2.64+0x80], !P5 ;  /* 0x21c0008002167fae */ /* 0x0001e2000e901d64 */
[----:B------:R-:W-:-:S03]  /*e680*/  MOV R13, R21 ;  /* 0x00000015000d7202 */ /* 0x000fc60000000f00 */
[----:B------:R0:W-:Y:S01]  /*e690*/  LDGSTS.E.BYPASS.LTC128B.128 [R22+0x24c00], desc[UR36][R2.64+0x100], !P4 ;  /* 0x24c0010002167fae */ /* 0x0001e2000e101d64 */
[----:B------:R-:W-:-:S07]  /*e6a0*/  IMAD.MOV.U32 R7, RZ, RZ, R14 ;  /* 0x000000ffff077224 */ /* 0x000fce00078e000e */
[----:B0-----:R-:W-:Y:S05]  /*e6b0*/  WARPSYNC.COLLECTIVE R15, `(.L_x_3399) ;  /* 0x000000000f087348 */ /* 0x001fea0003c00000 */
[----:B------:R1:W2:Y:S02]  /*e6c0*/  SHFL.IDX P6, R14, R13, R12, R11 ;  /* 0x0000000c0d0e7389 */ /* 0x0002a400000c000b */
[----:B012---:R-:W-:Y:S01]  /*e6d0*/  ENDCOLLECTIVE ;  /* 0x000000000000791b */ /* 0x007fe20003800000 */
.L_x_3399:
[----:B------:R-:W-:Y:S01]  /*e6e0*/  IMAD.MOV.U32 R13, RZ, RZ, R24 ;  /* 0x000000ffff0d7224 */ /* 0x000fe200078e0018 */
[----:B------:R-:W-:Y:S01]  /*e6f0*/  MOV R12, 0x3 ;  /* 0x00000003000c7802 */ /* 0x000fe20000000f00 */
[----:B------:R-:W-:-:S07]  /*e700*/  IMAD.MOV.U32 R10, RZ, RZ, R14 ;  /* 0x000000ffff0a7224 */ /* 0x000fce00078e000e */
[----:B------:R-:W-:Y:S05]  /*e710*/  WARPSYNC.COLLECTIVE R15, `(.L_x_3400) ;  /* 0x000000000f087348 */ /* 0x000fea0003c00000 */
[----:B------:R0:W1:Y:S02]  /*e720*/  SHFL.IDX P6, R14, R13, R12, R11 ;  /* 0x0000000c0d0e7389 */ /* 0x00006400000c000b */
[----:B01----:R-:W-:Y:S01]  /*e730*/  ENDCOLLECTIVE ;  /* 0x000000000000791b */ /* 0x003fe20003800000 */
.L_x_3400:
[----:B------:R-:W-:-:S04]  /*e740*/  IADD3 R2, P0, R10, R8, RZ ;  /* 0x000000080a027210 */ /* 0x000fc80007f1e0ff */
[----:B------:R-:W-:-:S05]  /*e750*/  IADD3.X R3, RZ, R7, RZ, P0, !PT ;  /* 0x00000007ff037210 */ /* 0x000fca00007fe4ff */
[----:B------:R-:W-:Y:S01]  /*e760*/  @!PT LDS RZ, [RZ] ;  /* 0x00000000fffff984 */ /* 0x000fe20000000800 */
[----:B------:R-:W-:Y:S01]  /*e770*/  @!PT LDS RZ, [RZ] ;  /* 0x00000000fffff984 */ /* 0x000fe20000000800 */
[----:B------:R-:W-:Y:S01]  /*e780*/  @!PT LDS RZ, [RZ] ;  /* 0x00000000fffff984 */ /* 0x000fe20000000800 */
[----:B------:R-:W-:Y:S01]  /*e790*/  LDGSTS.E.BYPASS.LTC128B.128 [R22+0x1f400], desc[UR36][R2.64], !P1 ;  /* 0x1f40000002167fae */ /* 0x000fe2000c901d64 */
[----:B------:R-:W-:-:S03]  /*e7a0*/  MOV R13, R21 ;  /* 0x00000015000d7202 */ /* 0x000fc60000000f00 */
[----:B------:R-:W-:Y:S04]  /*e7b0*/  LDGSTS.E.BYPASS.LTC128B.128 [R22+0x22400], desc[UR36][R2.64+0x80], !P5 ;  /* 0x2240008002167fae */ /* 0x000fe8000e901d64 */
[----:B------:R0:W-:Y:S02]  /*e7c0*/  LDGSTS.E.BYPASS.LTC128B.128 [R22+0x25400], desc[UR36][R2.64+0x100], !P4 ;  /* 0x2540010002167fae */ /* 0x0001e4000e101d64 */
[----:B0-----:R-:W-:-:S07]  /*e7d0*/  IMAD.MOV.U32 R3, RZ, RZ, R14 ;  /* 0x000000ffff037224 */ /* 0x001fce00078e000e */
[----:B------:R-:W-:Y:S05]  /*e7e0*/  WARPSYNC.COLLECTIVE R15, `(.L_x_3401) ;  /* 0x000000000f087348 */ /* 0x000fea0003c00000 */
[----:B------:R0:W1:Y:S02]  /*e7f0*/  SHFL.IDX P6, R14, R13, R12, R11 ;  /* 0x0000000c0d0e7389 */ /* 0x00006400000c000b */
[----:B01----:R-:W-:Y:S01]  /*e800*/  ENDCOLLECTIVE ;  /* 0x000000000000791b */ /* 0x003fe20003800000 */
.L_x_3401:
[----:B------:R-:W-:Y:S01]  /*e810*/  IMAD.MOV.U32 R13, RZ, RZ, R24 ;  /* 0x000000ffff0d7224 */ /* 0x000fe200078e0018 */
[----:B------:R-:W-:Y:S01]  /*e820*/  MOV R12, 0x4 ;  /* 0x00000004000c7802 */ /* 0x000fe20000000f00 */
[----:B------:R-:W-:-:S07]  /*e830*/  IMAD.MOV.U32 R2, RZ, RZ, R14 ;  /* 0x000000ffff027224 */ /* 0x000fce00078e000e */
[----:B------:R-:W-:Y:S05]  /*e840*/  WARPSYNC.COLLECTIVE R15, `(.L_x_3402) ;  /* 0x000000000f087348 */ /* 0x000fea0003c00000 */
[----:B------:R0:W1:Y:S02]  /*e850*/  SHFL.IDX P6, R14, R13, R12, R11 ;  /* 0x0000000c0d0e7389 */ /* 0x00006400000c000b */
[----:B01----:R-:W-:Y:S01]  /*e860*/  ENDCOLLECTIVE ;  /* 0x000000000000791b */ /* 0x003fe20003800000 */
.L_x_3402:
        /* <DEDUP_REMOVED lines=13> */
.L_x_3403:
[----:B------:R-:W-:Y:S01]  /*e940*/  IMAD.MOV.U32 R13, RZ, RZ, R24 ;  /* 0x000000ffff0d7224 */ /* 0x000fe200078e0018 */
[----:B------:R-:W-:Y:S01]  /*e950*/  MOV R12, 0x5 ;  /* 0x00000005000c7802 */ /* 0x000fe20000000f00 */
[----:B------:R-:W-:-:S07]  /*e960*/  IMAD.MOV.U32 R2, RZ, RZ, R14 ;  /* 0x000000ffff027224 */ /* 0x000fce00078e000e */
[----:B------:R-:W-:Y:S05]  /*e970*/  WARPSYNC.COLLECTIVE R15, `(.L_x_3404) ;  /* 0x000000000f087348 */ /* 0x000fea0003c00000 */
[----:B------:R0:W1:Y:S02]  /*e980*/  SHFL.IDX P6, R14, R13, R12, R11 ;  /* 0x0000000c0d0e7389 */ /* 0x00006400000c000b */
[----:B01----:R-:W-:Y:S01]  /*e990*/  ENDCOLLECTIVE ;  /* 0x000000000000791b */ /* 0x003fe20003800000 */
.L_x_3404:
[----:B------:R-:W-:-:S04]  /*e9a0*/  IADD3 R2, P0, R2, R8, RZ ;  /* 0x0000000802027210 */ /* 0x000fc80007f1e0ff */
[----:B------:R-:W-:-:S05]  /*e9b0*/  IADD3.X R3, RZ, R3, RZ, P0, !PT ;  /* 0x00000003ff037210 */ /* 0x000fca00007fe4ff */
[----:B------:R-:W-:Y:S01]  /*e9c0*/  @!PT LDS RZ, [RZ] ;  /* 0x00000000fffff984 */ /* 0x000fe20000000800 */
[----:B------:R-:W-:Y:S01]  /*e9d0*/  @!PT LDS RZ, [RZ] ;  /* 0x00000000fffff984 */ /* 0x000fe20000000800 */
[----:B------:R-:W-:Y:S01]  /*e9e0*/  @!PT LDS RZ, [RZ] ;  /* 0x00000000fffff984 */ /* 0x000fe20000000800 */
[----:B------:R0:W-:Y:S01]  /*e9f0*/  LDGSTS.E.BYPASS.LTC128B.128 [R22+0x20400], desc[UR36][R2.64], !P1 ;  /* 0x2040000002167fae */ /* 0x0001e2000c901d64 */
[----:B------:R-:W-:Y:S02]  /*ea00*/  ISETP.NE.AND P1, PT, R6, RZ, PT ;  /* 0x000000ff0600720c */ /* 0x000fe40003f25270 */
[----:B------:R-:W-:Y:S01]  /*ea10*/  MOV R13, R21 ;  /* 0x00000015000d7202 */ /* 0x000fe20000000f00 */
[----:B------:R0:W-:Y:S04]  /*ea20*/  LDGSTS.E.BYPASS.LTC128B.128 [R22+0x23400], desc[UR36][R2.64+0x80], !P5 ;  /* 0x2340008002167fae */ /* 0x0001e8000e901d64 */
[----:B------:R0:W-:Y:S01]  /*ea30*/  LDGSTS.E.BYPASS.LTC128B.128 [R22+0x26400], desc[UR36][R2.64+0x100], !P4 ;  /* 0x2640010002167fae */ /* 0x0001e2000e101d64 */
[----:B------:R-:W-:-:S07]  /*ea40*/  IMAD.MOV.U32 R24, RZ, RZ, R14 ;  /* 0x000000ffff187224 */ /* 0x000fce00078e000e */
[----:B0-----:R-:W-:Y:S05]  /*ea50*/  WARPSYNC.COLLECTIVE R15, `(.L_x_3405) ;  /* 0x000000000f087348 */ /* 0x001fea0003c00000 */
[----:B------:R1:W2:Y:S02]  /*ea60*/  SHFL.IDX P6, R14, R13, R12, R11 ;  /* 0x0000000c0d0e7389 */ /* 0x0002a400000c000b */
[----:B012---:R-:W-:Y:S01]  /*ea70*/  ENDCOLLECTIVE ;  /* 0x000000000000791b */ /* 0x007fe20003800000 */
.L_x_3405:
[----:B------:R-:W-:Y:S05]  /*ea80*/  BRA `(.L_x_3406) ;  /* 0xffffffd000307947 */ /* 0x000fea000383ffff */
.L_x_3335:
[----:B0-----:R0:W2:Y:S02]  /*ea90*/  SYNCS.PHASECHK.TRANS64.TRYWAIT P0, [R6+URZ+0x30860], R3 ;  /* 0x03086003060075a7 */ /* 0x0010a4000800017f */
[----:B--2---:R-:W-:Y:S05]  /*eaa0*/  @!P0 NANOSLEEP.SYNCS 0x989680 ;  /* 0x009896800000895d */ /* 0x004fea0003900000 */
[----:B------:R-:W2:Y:S02]  /*eab0*/  @!P0 SYNCS.PHASECHK.TRANS64 P0, [R6+URZ+0x30860], R3 ;  /* 0x03086003060085a7 */ /* 0x000ea4000800007f */
[----:B--2---:R-:W-:Y:S05]  /*eac0*/  @!P0 BRA `(.L_x_3335) ;  /* 0xfffffffc00f08947 */ /* 0x004fea000383ffff */
[----:B------:R-:W-:Y:S05]  /*ead0*/  BRA `(.L_x_3407) ;  /* 0xffffffd000947947 */ /* 0x000fea000383ffff */
.L_x_3336:
[----:B------:R-:W-:Y:S01]  /*eae0*/  BSSY B1, `(.L_x_3408) ;  /* 0x0000008000017945 */ /* 0x000fe20003800000 */
[----:B------:R-:W-:Y:S01]  /*eaf0*/  IMAD.MOV.U32 R13, RZ, RZ, R18 ;  /* 0x000000ffff0d7224 */ /* 0x000fe200078e0012 */
[----:B------:R-:W-:Y:S01]  /*eb00*/  MOV R12, RZ ;  /* 0x000000ff000c7202 */ /* 0x000fe20000000f00 */
[----:B------:R-:W-:Y:S01]  /*eb10*/  IMAD.MOV.U32 R11, RZ, RZ, 0x181f ;  /* 0x0000181fff0b7424 */ /* 0x000fe200078e00ff */
[----:B------:R-:W-:-:S07]  /*eb20*/  MOV R15, 0xffffffff ;  /* 0xffffffff000f7802 */ /* 0x000fce0000000f00 */
[----:B01----:R-:W-:Y:S05]  /*eb30*/  WARPSYNC.COLLECTIVE R15, `(.L_x_3409) ;  /* 0x000000000f087348 */ /* 0x003fea0003c00000 */
[----:B------:R2:W3:Y:S02]  /*eb40*/  SHFL.IDX P6, R14, R13, R12, R11 ;  /* 0x0000000c0d0e7389 */ /* 0x0004e400000c000b */
[----:B0123--:R-:W-:Y:S01]  /*eb50*/  ENDCOLLECTIVE ;  /* 0x000000000000791b */ /* 0x00ffe20003800000 */
.L_x_3409:
[----:B------:R-:W-:Y:S05]  /*eb60*/  BSYNC B1 ;  /* 0x0000000000017941 */ /* 0x000fea0003800000 */
.L_x_3408:
[----:B------:R-:W-:Y:S01]  /*eb70*/  MOV R13, R17 ;  /* 0x00000011000d7202 */ /* 0x000fe20000000f00 */
[----:B------:R-:W-:Y:S01]  /*eb80*/  IMAD.MOV.U32 R12, RZ, RZ, RZ ;  /* 0x000000ffff0c7224 */ /* 0x000fe200078e00ff */
[----:B------:R-:W-:Y:S01]  /*eb90*/  MOV R11, 0x181f ;  /* 0x0000181f000b7802 */ /* 0x000fe20000000f00 */
[----:B------:R-:W-:Y:S01]  /*eba0*/  IMAD.MOV.U32 R15, RZ, RZ, -0x1 ;  /* 0xffffffffff0f7424 */ /* 0x000fe200078e00ff */
[----:B------:R-:W-:Y:S01]  /*ebb0*/  LEA R7, R7, UR44, 0x1 ;  /* 0x0000002c07077c11 */ /* 0x000fe2000f8e08ff */
[----:B------:R-:W-:-:S07]  /*ebc0*/  IMAD.MOV.U32 R3, RZ, RZ, R14 ;  /* 0x000000ffff037224 */ /* 0x000fce00078e000e */
[----:B------:R-:W-:Y:S05]  /*ebd0*/  WARPSYNC.COLLECTIVE R15, `(.L_x_3410) ;  /* 0x000000000f087348 */ /* 0x000fea0003c00000 */
[----:B------:R0:W1:Y:S02]  /*ebe0*/  SHFL.IDX P6, R14, R13, R12, R11 ;  /* 0x0000000c0d0e7389 */ /* 0x00006400000c000b */
[----:B01----:R-:W-:Y:S01]  /*ebf0*/  ENDCOLLECTIVE ;  /* 0x000000000000791b */ /* 0x003fe20003800000 */
.L_x_3410:
[----:B------:R-:W-:Y:S01]  /*ec00*/  IMAD.MOV.U32 R13, RZ, RZ, R18 ;  /* 0x000000ffff0d7224 */ /* 0x000fe200078e0012 */
[----:B------:R-:W-:Y:S02]  /*ec10*/  MOV R12, 0x1 ;  /* 0x00000001000c7802 */ /* 0x000fe40000000f00 */
[----:B------:R-:W-:-:S13]  /*ec20*/  IADD3 R2, P0, R14, R9, RZ ;  /* 0x000000090e027210 */ /* 0x000fda0007f1e0ff */
[----:B------:R-:W-:Y:S05]  /*ec30*/  WARPSYNC.COLLECTIVE R15, `(.L_x_3411) ;  /* 0x000000000f087348 */ /* 0x000fea0003c00000 */
[----:B------:R0:W1:Y:S02]  /*ec40*/  SHFL.IDX P6, R14, R13, R12, R11 ;  /* 0x0000000c0d0e7389 */ /* 0x00006400000c000b */
[----:B01----:R-:W-:Y:S01]  /*ec50*/  ENDCOLLECTIVE ;  /* 0x000000000000791b */ /* 0x003fe20003800000 */
.L_x_3411:
[----:B------:R-:W-:Y:S02]  /*ec60*/  IADD3.X R3, RZ, R3, RZ, P0, !PT ;  /* 0x00000003ff037210 */ /* 0x000fe400007fe4ff */
[----:B------:R-:W-:Y:S02]  /*ec70*/  ISETP.LT.OR P0, PT, R0, 0x1, P3 ;  /* 0x000000010000780c */ /* 0x000fe40001f01670 */
[----:B------:R-:W-:-:S11]  /*ec80*/  MOV R13, R17 ;  /* 0x00000011000d7202 */ /* 0x000fd60000000f00 */
        /* <DEDUP_REMOVED lines=9> */
.L_x_3412:
[----:B------:R-:W-:Y:S01]  /*ed20*/  @!PT LDS RZ, [RZ] ;  /* 0x00000000fffff984 */ /* 0x000fe20000000800 */
[----:B------:R-:W-:Y:S01]  /*ed30*/  @!PT LDS RZ, [RZ] ;  /* 0x00000000fffff984 */ /* 0x000fe20000000800 */
[----:B------:R-:W-:Y:S01]  /*ed40*/  @!PT LDS RZ, [RZ] ;  /* 0x00000000fffff984 */ /* 0x000fe20000000800 */
[----:B------:R-:W-:Y:S01]  /*ed50*/  LDGSTS.E.BYPASS.LTC128B.128 [R7+0x3400], desc[UR36][R2.64+0x80], !P0 ;  /* 0x0340008002077fae */ /* 0x000fe2000c101d64 */
[----:B------:R-:W-:Y:S02]  /*ed60*/  ISETP.LT.OR P0, PT, R0, 0x1, P1 ;  /* 0x000000010000780c */ /* 0x000fe40000f01670 */
[----:B------:R-:W-:Y:S01]  /*ed70*/  MOV R13, R18 ;  /* 0x00000012000d7202 */ /* 0x000fe20000000f00 */
[----:B------:R-:W-:-:S10]  /*ed80*/  IMAD.MOV.U32 R12, RZ, RZ, 0x2 ;  /* 0x00000002ff0c7424 */ /* 0x000fd400078e00ff */
[----:B------:R0:W-:Y:S02]  /*ed90*/  LDGSTS.E.BYPASS.LTC128B.128 [R7+0x6400], desc[UR36][R2.64+0x100], !P0 ;  /* 0x0640010002077fae */ /* 0x0001e4000c101d64 */
[----:B0-----:R-:W-:-:S13]  /*eda0*/  IADD3 R2, P0, R14, R9, RZ ;  /* 0x000000090e027210 */ /* 0x001fda0007f1e0ff */
[----:B------:R-:W-:Y:S05]  /*edb0*/  WARPSYNC.COLLECTIVE R15, `(.L_x_3413) ;  /* 0x000000000f087348 */ /* 0x000fea0003c00000 */
[----:B------:R0:W1:Y:S02]  /*edc0*/  SHFL.IDX P6, R14, R13, R12, R11 ;  /* 0x0000000c0d0e7389 */ /* 0x00006400000c000b */
[----:B01----:R-:W-:Y:S01]  /*edd0*/  ENDCOLLECTIVE ;  /* 0x000000000000791b */ /* 0x003fe20003800000 */
.L_x_3413:
        /* <DEDUP_REMOVED lines=12> */
.L_x_3414:
[----:B------:R-:W-:Y:S01]  /*eea0*/  @!PT LDS RZ, [RZ] ;  /* 0x00000000fffff984 */ /* 0x000fe20000000800 */
[----:B------:R-:W-:Y:S01]  /*eeb0*/  @!PT LDS RZ, [RZ] ;  /* 0x00000000fffff984 */ /* 0x000fe20000000800 */
[----:B------:R-:W-:Y:S01]  /*eec0*/  @!PT LDS RZ, [RZ] ;  /* 0x00000000fffff984 */ /* 0x000fe20000000800 */
[----:B------:R-:W-:Y:S01]  /*eed0*/  LDGSTS.E.BYPASS.LTC128B.128 [R7+0x3c00], desc[UR36][R2.64+0x80], !P0 ;  /* 0x03c0008002077fae */ /* 0x000fe2000c101d64 */
[----:B------:R-:W-:Y:S01]  /*eee0*/  ISETP.LT.OR P0, PT, R0, 0x11, P1 ;  /* 0x000000110000780c */ /* 0x000fe20000f01670 */
[----:B------:R-:W-:Y:S01]  /*eef0*/  IMAD.MOV.U32 R13, RZ, RZ, R18 ;  /* 0x000000ffff0d7224 */ /* 0x000fe200078e0012 */
[----:B------:R-:W-:-:S11]  /*ef00*/  MOV R12, 0x3 ;  /* 0x00000003000c7802 */ /* 0x000fd60000000f00 */
[----:B------:R0:W-:Y:S02]  /*ef10*/  LDGSTS.E.BYPASS.LTC128B.128 [R7+0x6c00], desc[UR36][R2.64+0x100], !P0 ;  /* 0x06c0010002077fae */ /* 0x0001e4000c101d64 */
[----:B0-----:R-:W-:-:S13]  /*ef20*/  IADD3 R2, P0, R14, R9, RZ ;  /* 0x000000090e027210 */ /* 0x001fda0007f1e0ff */
[----:B------:R-:W-:Y:S05]  /*ef30*/  WARPSYNC.COLLECTIVE R15, `(.L_x_3415) ;  /* 0x000000000f087348 */ /* 0x000fea0003c00000 */
[----:B------:R0:W1:Y:S02]  /*ef40*/  SHFL.IDX P6, R14, R13, R12, R11 ;  /* 0x0000000c0d0e7389 */ /* 0x00006400000c000b */
[----:B01----:R-:W-:Y:S01]  /*ef50*/  ENDCOLLECTIVE ;  /* 0x000000000000791b */ /* 0x003fe20003800000 */
.L_x_3415:
        /* <DEDUP_REMOVED lines=12> */
.L_x_3416:
        /* <DEDUP_REMOVED lines=12> */
.L_x_3417:
        /* <DEDUP_REMOVED lines=12> */
.L_x_3418:
        /* <DEDUP_REMOVED lines=12> */
.L_x_3419:
        /* <DEDUP_REMOVED lines=12> */
.L_x_3420:
[----:B------:R-:W-:Y:S01]  /*f320*/  @!PT LDS RZ, [RZ] ;  /* 0x00000000fffff984 */ /* 0x000fe20000000800 */
[----:B------:R-:W-:Y:S01]  /*f330*/  @!PT LDS RZ, [RZ] ;  /* 0x00000000fffff984 */ /* 0x000fe20000000800 */
[----:B------:R-:W-:Y:S01]  /*f340*/  @!PT LDS RZ, [RZ] ;  /* 0x00000000fffff984 */ /* 0x000fe20000000800 */
[----:B------:R2:W-:Y:S01]  /*f350*/  LDGSTS.E.BYPASS.LTC128B.128 [R7+0x5400], desc[UR36][R2.64+0x80], !P0 ;  /* 0x0540008002077fae */ /* 0x0005e2000c101d64 */
[----:B------:R-:W-:-:S13]  /*f360*/  ISETP.LT.OR P0, PT, R0, 0x41, P1 ;  /* 0x000000410000780c */ /* 0x000fda0000f01670 */
[----:B------:R2:W-:Y:S01]  /*f370*/  LDGSTS.E.BYPASS.LTC128B.128 [R7+0x8400], desc[UR36][R2.64+0x100], !P0 ;  /* 0x0840010002077fae */ /* 0x0005e2000c101d64 */
[----:B------:R-:W-:Y:S05]  /*f380*/  BRA `(.L_x_3421) ;  /* 0xffffffcc00507947 */ /* 0x000fea000383ffff */
.L_x_3342:
[----:B0-----:R0:W1:Y:S02]  /*f390*/  SYNCS.PHASECHK.TRANS64.TRYWAIT P0, [R0+URZ+0x30860], R3 ;  /* 0x03086003000075a7 */ /* 0x001064000800017f */
[----:B-1----:R-:W-:Y:S05]  /*f3a0*/  @!P0 NANOSLEEP.SYNCS 0x989680 ;  /* 0x009896800000895d */ /* 0x002fea0003900000 */
[----:B------:R-:W1:Y:S02]  /*f3b0*/  @!P0 SYNCS.PHASECHK.TRANS64 P0, [R0+URZ+0x30860], R3 ;  /* 0x03086003000085a7 */ /* 0x000e64000800007f */
[----:B-1----:R-:W-:Y:S05]  /*f3c0*/  @!P0 BRA `(.L_x_3342) ;  /* 0xfffffffc00f08947 */ /* 0x002fea000383ffff */
[----:B------:R-:W-:Y:S05]  /*f3d0*/  BRA `(.L_x_3422) ;  /* 0xffffffd0004c7947 */ /* 0x000fea000383ffff */
.L_x_3343:
[----:B------:R-:W-:Y:S01]  /*f3e0*/  BSSY B0, `(.L_x_3423) ;  /* 0x0000008000007945 */ /* 0x000fe20003800000 */
[----:B------:R-:W-:Y:S01]  /*f3f0*/  IMAD.MOV.U32 R13, RZ, RZ, R18 ;  /* 0x000000ffff0d7224 */ /* 0x000fe200078e0012 */
[----:B------:R-:W-:Y:S01]  /*f400*/  MOV R12, RZ ;  /* 0x000000ff000c7202 */ /* 0x000fe20000000f00 */
[----:B------:R-:W-:Y:S01]  /*f410*/  IMAD.MOV.U32 R11, RZ, RZ, 0x181f ;  /* 0x0000181fff0b7424 */ /* 0x000fe200078e00ff */
[----:B------:R-:W-:-:S07]  /*f420*/  MOV R15, 0xffffffff ;  /* 0xffffffff000f7802 */ /* 0x000fce0000000f00 */
[----:B0-----:R-:W-:Y:S05]  /*f430*/  WARPSYNC.COLLECTIVE R15, `(.L_x_3424) ;  /* 0x000000000f087348 */ /* 0x001fea0003c00000 */
[----:B------:R1:W2:Y:S02]  /*f440*/  SHFL.IDX P6, R14, R13, R12, R11 ;  /* 0x0000000c0d0e7389 */ /* 0x0002a400000c000b */
[----:B012---:R-:W-:Y:S01]  /*f450*/  ENDCOLLECTIVE ;  /* 0x000000000000791b */ /* 0x007fe20003800000 */
.L_x_3424:
[----:B------:R-:W-:Y:S05]  /*f460*/  BSYNC B0 ;  /* 0x0000000000007941 */ /* 0x000fea0003800000 */
.L_x_3423:
        /* <DEDUP_REMOVED lines=9> */
.L_x_3425:
[----:B------:R-:W-:Y:S02]  /*f500*/  ULDC UR4, c[0x0][0x2f4] ;  /* 0x0000bd0000047ab9 */ /* 0x000fe40000000800 */
[----:B------:R-:W-:Y:S02]  /*f510*/  ISETP.GE.AND P1, PT, R34, UR4, PT ;  /* 0x0000000422007c0c */ /* 0x000fe4000bf26270 */
[----:B------:R-:W-:Y:S02]  /*f520*/  ISETP.GE.AND P0, PT, R33, UR4, PT ;  /* 0x0000000421007c0c */ /* 0x000fe4000bf06270 */
[----:B------:R-:W-:Y:S02]  /*f530*/  ISETP.GE.AND P2, PT, R23, UR4, PT ;  /* 0x0000000417007c0c */ /* 0x000fe4000bf46270 */
[C---:B------:R-:W-:Y:S02]  /*f540*/  ISETP.LT.OR P4, PT, R5.reuse, 0x1, P1 ;  /* 0x000000010500780c */ /* 0x040fe40000f81670 */
[----:B------:R-:W-:-:S02]  /*f550*/  ISETP.LT.OR P3, PT, R5, 0x1, P2 ;  /* 0x000000010500780c */ /* 0x000fc40001761670 */
[----:B------:R-:W-:Y:S01]  /*f560*/  ISETP.LT.OR P5, PT, R5, 0x1, P0 ;  /* 0x000000010500780c */ /* 0x000fe200007a1670 */
[----:B------:R-:W-:Y:S01]  /*f570*/  IMAD.MOV.U32 R13, RZ, RZ, R18 ;  /* 0x000000ffff0d7224 */ /* 0x000fe200078e0012 */
[----:B------:R-:W-:Y:S02]  /*f580*/  MOV R12, 0x1 ;  /* 0x00000001000c7802 */ /* 0x000fe40000000f00 */
[----:B------:R-:W-:-:S09]  /*f590*/  MOV R2, R14 ;  /* 0x0000000e00027202 */ /* 0x000fd20000000f00 */
[----:B------:R-:W-:Y:S05]  /*f5a0*/  WARPSYNC.COLLECTIVE R15, `(.L_x_3426) ;  /* 0x000000000f087348 */ /* 0x000fea0003c00000 */
[----:B------:R0:W1:Y:S02]  /*f5b0*/  SHFL.IDX P6, R14, R13, R12, R11 ;  /* 0x0000000c0d0e7389 */ /* 0x00006400000c000b */
[----:B01----:R-:W-:Y:S01]  /*f5c0*/  ENDCOLLECTIVE ;  /* 0x000000000000791b */ /* 0x003fe20003800000 */
.L_x_3426:
[----:B------:R-:W-:-:S05]  /*f5d0*/  IMAD.WIDE.U32 R2, R23, 0x2, R2 ;  /* 0x0000000217027825 */ /* 0x000fca00078e0002 */
[----:B------:R-:W-:Y:S01]  /*f5e0*/  @!PT LDS RZ, [RZ] ;  /* 0x00000000fffff984 */ /* 0x000fe20000000800 */
[----:B------:R-:W-:Y:S01]  /*f5f0*/  @!PT LDS RZ, [RZ] ;  /* 0x00000000fffff984 */ /* 0x000fe20000000800 */
[----:B------:R-:W-:Y:S01]  /*f600*/  @!PT LDS RZ, [RZ] ;  /* 0x00000000fffff984 */ /* 0x000fe20000000800 */
[----:B------:R0:W-:Y:S01]  /*f610*/  LDGSTS.E.BYPASS.LTC128B.128 [R4+0x400], desc[UR36][R2.64], !P3 ;  /* 0x0040000002047fae */ /* 0x0001e2000d901d64 */
[----:B------:R-:W-:-:S03]  /*f620*/  ISETP.LT.OR P3, PT, R5, 0x11, P2 ;  /* 0x000000110500780c */ /* 0x000fc60001761670 */
[----:B------:R0:W-:Y:S01]  /*f630*/  LDGSTS.E.BYPASS.LTC128B.128 [R4+0x3400], desc[UR36][R2.64+0x80], !P4 ;  /* 0x0340008002047fae */ /* 0x0001e2000e101d64 */
[C---:B------:R-:W-:Y:S02]  /*f640*/  ISETP.LT.OR P4, PT, R5.reuse, 0x11, P1 ;  /* 0x000000110500780c */ /* 0x040fe40000f81670 */
[----:B------:R-:W-:Y:S01]  /*f650*/  MOV R13, R17 ;  /* 0x00000011000d7202 */ /* 0x000fe20000000f00 */
[----:B------:R0:W-:Y:S01]  /*f660*/  LDGSTS.E.BYPASS.LTC128B.128 [R4+0x6400], desc[UR36][R2.64+0x100], !P5 ;  /* 0x0640010002047fae */ /* 0x0001e2000e901d64 */
[----:B------:R-:W-:Y:S01]  /*f670*/  ISETP.LT.OR P5, PT, R5, 0x11, P0 ;  /* 0x000000110500780c */ /* 0x000fe200007a1670 */
[----:B------:R-:W-:-:S12]  /*f680*/  IMAD.MOV.U32 R6, RZ, RZ, R14 ;  /* 0x000000ffff067224 */ /* 0x000fd800078e000e */
[----:B0-----:R-:W-:Y:S05]  /*f690*/  WARPSYNC.COLLECTIVE R15, `(.L_x_3427) ;  /* 0x000000000f087348 */ /* 0x001fea0003c00000 */
[----:B------:R1:W2:Y:S02]  /*f6a0*/  SHFL.IDX P6, R14, R13, R12, R11 ;  /* 0x0000000c0d0e7389 */ /* 0x0002a400000c000b */
[----:B012---:R-:W-:Y:S01]  /*f6b0*/  ENDCOLLECTIVE ;  /* 0x000000000000791b */ /* 0x007fe20003800000 */
.L_x_3427:
[----:B------:R-:W-:Y:S01]  /*f6c0*/  MOV R3, R6 ;  /* 0x0000000600037202 */ /* 0x000fe20000000f00 */
[----:B------:R-:W-:Y:S01]  /*f6d0*/  IMAD.MOV.U32 R13, RZ, RZ, R18 ;  /* 0x000000ffff0d7224 */ /* 0x000fe200078e0012 */
[----:B------:R-:W-:Y:S01]  /*f6e0*/  MOV R12, 0x2 ;  /* 0x00000002000c7802 */ /* 0x000fe20000000f00 */
[----:B------:R-:W-:-:S07]  /*f6f0*/  IMAD.MOV.U32 R2, RZ, RZ, R14 ;  /* 0x000000ffff027224 */ /* 0x000fce00078e000e */
[----:B------:R-:W-:Y:S05]  /*f700*/  WARPSYNC.COLLECTIVE R15, `(.L_x_3428) ;  /* 0x000000000f087348 */ /* 0x000fea0003c00000 */
[----:B------:R0:W1:Y:S02]  /*f710*/  SHFL.IDX P6, R14, R13, R12, R11 ;  /* 0x0000000c0d0e7389 */ /* 0x00006400000c000b */
[----:B01----:R-:W-:Y:S01]  /*f720*/  ENDCOLLECTIVE ;  /* 0x000000000000791b */ /* 0x003fe20003800000 */
.L_x_3428:
        /* <DEDUP_REMOVED lines=15> */
.L_x_3429:
[----:B------:R-:W-:Y:S01]  /*f820*/  IMAD.MOV.U32 R3, RZ, RZ, R7 ;  /* 0x000000ffff037224 */ /* 0x000fe200078e0007 */
[----:B------:R-:W-:Y:S01]  /*f830*/  MOV R13, R18 ;  /* 0x00000012000d7202 */ /* 0x000fe20000000f00 */
[----:B------:R-:W-:Y:S02]  /*f840*/  IMAD.MOV.U32 R12, RZ, RZ, 0x3 ;  /* 0x00000003ff0c7424 */ /* 0x000fe400078e00ff */
[----:B------:R-:W-:-:S07]  /*f850*/  IMAD.MOV.U32 R8, RZ, RZ, R14 ;  /* 0x000000ffff087224 */ /* 0x000fce00078e000e */
[----:B------:R-:W-:Y:S05]  /*f860*/  WARPSYNC.COLLECTIVE R15, `(.L_x_3430) ;  /* 0x000000000f087348 */ /* 0x000fea0003c00000 */
[----:B------:R0:W1:Y:S02]  /*f870*/  SHFL.IDX P6, R14, R13, R12, R11 ;  /* 0x0000000c0d0e7389 */ /* 0x00006400000c000b */
[----:B01----:R-:W-:Y:S01]  /*f880*/  ENDCOLLECTIVE ;  /* 0x000000000000791b */ /* 0x003fe20003800000 */
.L_x_3430:
[----:B------:R-:W-:-:S05]  /*f890*/  MOV R2, R8 ;  /* 0x0000000800027202 */ /* 0x000fca0000000f00 */
[----:B------:R-:W-:-:S05]  /*f8a0*/  IMAD.WIDE.U32 R2, R23, 0x2, R2 ;  /* 0x0000000217027825 */ /* 0x000fca00078e0002 */
[----:B------:R-:W-:Y:S01]  /*f8b0*/  @!PT LDS RZ, [RZ] ;  /* 0x00000000fffff984 */ /* 0x000fe20000000800 */
[----:B------:R-:W-:Y:S01]  /*f8c0*/  @!PT LDS RZ, [RZ] ;  /* 0x00000000fffff984 */ /* 0x000fe20000000800 */
[----:B------:R-:W-:Y:S01]  /*f8d0*/  @!PT LDS RZ, [RZ] ;  /* 0x00000000fffff984 */ /* 0x000fe20000000800 */
[----:B------:R0:W-:Y:S01]  /*f8e0*/  LDGSTS.E.BYPASS.LTC128B.128 [R4+0x1400], desc[UR36][R2.64], !P3 ;  /* 0x0140000002047fae */ /* 0x0001e2000d901d64 */
[----:B------:R-:W-:Y:S01]  /*f8f0*/  IMAD.MOV.U32 R13, RZ, RZ, R17 ;  /* 0x000000ffff0d7224 */ /* 0x000fe200078e0011 */
[C---:B------:R-:W-:Y:S02]  /*f900*/  ISETP.LT.OR P3, PT, R5.reuse, 0x31, P2 ;  /* 0x000000310500780c */ /* 0x040fe40001761670 */
[----:B------:R0:W-:Y:S01]  /*f910*/  LDGSTS.E.BYPASS.LTC128B.128 [R4+0x4400], desc[UR36][R2.64+0x80], !P4 ;  /* 0x0440008002047fae */ /* 0x0001e2000e101d64 */
[----:B------:R-:W-:-:S03]  /*f920*/  ISETP.LT.OR P4, PT, R5, 0x31, P1 ;  /* 0x000000310500780c */ /* 0x000fc60000f81670 */
[----:B------:R0:W-:Y:S01]  /*f930*/  LDGSTS.E.BYPASS.LTC128B.128 [R4+0x7400], desc[UR36][R2.64+0x100], !P5 ;  /* 0x0740010002047fae */ /* 0x0001e2000e901d64 */
[----:B------:R-:W-:Y:S02]  /*f940*/  ISETP.LT.OR P5, PT, R5, 0x31, P0 ;  /* 0x000000310500780c */ /* 0x000fe400007a1670 */
[----:B------:R-:W-:-:S11]  /*f950*/  MOV R6, R14 ;  /* 0x0000000e00067202 */ /* 0x000fd60000000f00 */
[----:B0-----:R-:W-:Y:S05]  /*f960*/  WARPSYNC.COLLECTIVE R15, `(.L_x_3431) ;  /* 0x000000000f087348 */ /* 0x001fea0003c00000 */
[----:B------:R1:W2:Y:S02]  /*f970*/  SHFL.IDX P6, R14, R13, R12, R11 ;  /* 0x0000000c0d0e7389 */ /* 0x0002a400000c000b */
[----:B012---:R-:W-:Y:S01]  /*f980*/  ENDCOLLECTIVE ;  /* 0x000000000000791b */ /* 0x007fe20003800000 */
.L_x_3431:
[----:B------:R-:W-:Y:S02]  /*f990*/  IMAD.MOV.U32 R3, RZ, RZ, R6 ;  /* 0x000000ffff037224 */ /* 0x000fe400078e0006 */
[----:B------:R-:W-:Y:S01]  /*f9a0*/  IMAD.MOV.U32 R6, RZ, RZ, RZ ;  /* 0x000000ffff067224 */ /* 0x000fe200078e00ff */
[----:B------:R-:W-:Y:S01]  /*f9b0*/  MOV R13, R18 ;  /* 0x00000012000d7202 */ /* 0x000fe20000000f00 */
[----:B------:R-:W-:Y:S01]  /*f9c0*/  IMAD.MOV.U32 R12, RZ, RZ, 0x4 ;  /* 0x00000004ff0c7424 */ /* 0x000fe200078e00ff */
[----:B------:R-:W-:-:S07]  /*f9d0*/  MOV R2, R14 ;  /* 0x0000000e00027202 */ /* 0x000fce0000000f00 */
[----:B------:R-:W-:Y:S05]  /*f9e0*/  WARPSYNC.COLLECTIVE R15, `(.L_x_3432) ;  /* 0x000000000f087348 */ /* 0x000fea0003c00000 */
[----:B------:R0:W1:Y:S02]  /*f9f0*/  SHFL.IDX P6, R14, R13, R12, R11 ;  /* 0x0000000c0d0e7389 */ /* 0x00006400000c000b */
[----:B01----:R-:W-:Y:S01]  /*fa00*/  ENDCOLLECTIVE ;  /* 0x000000000000791b */ /* 0x003fe20003800000 */
.L_x_3432:
[----:B------:R-:W-:-:S05]  /*fa10*/  IMAD.WIDE.U32 R2, R23, 0x2, R2 ;  /* 0x0000000217027825 */ /* 0x000fca00078e0002 */
[----:B------:R-:W-:Y:S01]  /*fa20*/  @!PT LDS RZ, [RZ] ;  /* 0x00000000fffff984 */ /* 0x000fe20000000800 */
[----:B------:R-:W-:Y:S01]  /*fa30*/  @!PT LDS RZ, [RZ] ;  /* 0x00000000fffff984 */ /* 0x000fe20000000800 */
[----:B------:R-:W-:Y:S01]  /*fa40*/  @!PT LDS RZ, [RZ] ;  /* 0x00000000fffff984 */ /* 0x000fe20000000800 */
[----:B------:R0:W-:Y:S01]  /*fa50*/  LDGSTS.E.BYPASS.LTC128B.128 [R4+0x1c00], desc[UR36][R2.64], !P3 ;  /* 0x01c0000002047fae */ /* 0x0001e2000d901d64 */
[----:B------:R-:W-:-:S03]  /*fa60*/  ISETP.LT.OR P3, PT, R5, 0x41, P2 ;  /* 0x000000410500780c */ /* 0x000fc60001761670 */
[----:B------:R0:W-:Y:S01]  /*fa70*/  LDGSTS.E.BYPASS.LTC128B.128 [R4+0x4c00], desc[UR36][R2.64+0x80], !P4 ;  /* 0x04c0008002047fae */ /* 0x0001e2000e101d64 */
[C---:B------:R-:W-:Y:S01]  /*fa80*/  ISETP.LT.OR P4, PT, R5.reuse, 0x41, P1 ;  /* 0x000000410500780c */ /* 0x040fe20000f81670 */
[----:B------:R-:W-:Y:S02]  /*fa90*/  IMAD.MOV.U32 R13, RZ, RZ, R17 ;  /* 0x000000ffff0d7224 */ /* 0x000fe400078e0011 */
[----:B------:R0:W-:Y:S01]  /*faa0*/  LDGSTS.E.BYPASS.LTC128B.128 [R4+0x7c00], desc[UR36][R2.64+0x100], !P5 ;  /* 0x07c0010002047fae */ /* 0x0001e2000e901d64 */
[----:B------:R-:W-:Y:S02]  /*fab0*/  ISETP.LT.OR P5, PT, R5, 0x41, P0 ;  /* 0x000000410500780c */ /* 0x000fe400007a1670 */
[----:B------:R-:W-:-:S11]  /*fac0*/  MOV R7, R14 ;  /* 0x0000000e00077202 */ /* 0x000fd60000000f00 */
[----:B0-----:R-:W-:Y:S05]  /*fad0*/  WARPSYNC.COLLECTIVE R15, `(.L_x_3433) ;  /* 0x000000000f087348 */ /* 0x001fea0003c00000 */
[----:B------:R1:W2:Y:S02]  /*fae0*/  SHFL.IDX P6, R14, R13, R12, R11 ;  /* 0x0000000c0d0e7389 */ /* 0x0002a400000c000b */
[----:B012---:R-:W-:Y:S01]  /*faf0*/  ENDCOLLECTIVE ;  /* 0x000000000000791b */ /* 0x007fe20003800000 */
.L_x_3433:
[----:B------:R-:W-:Y:S01]  /*fb00*/  MOV R3, R7 ;  /* 0x0000000700037202 */ /* 0x000fe20000000f00 */
[----:B------:R-:W-:Y:S01]  /*fb10*/  IMAD.MOV.U32 R13, RZ, RZ, R18 ;  /* 0x000000ffff0d7224 */ /* 0x000fe200078e0012 */
[----:B------:R-:W-:Y:S02]  /*fb20*/  MOV R12, 0x5 ;  /* 0x00000005000c7802 */ /* 0x000fe40000000f00 */
[----:B------:R-:W-:-:S07]  /*fb30*/  MOV R8, R14 ;  /* 0x0000000e00087202 */ /* 0x000fce0000000f00 */
[----:B------:R-:W-:Y:S05]  /*fb40*/  WARPSYNC.COLLECTIVE R15, `(.L_x_3434) ;  /* 0x000000000f087348 */ /* 0x000fea0003c00000 */
[----:B------:R0:W1:Y:S02]  /*fb50*/  SHFL.IDX P6, R14, R13, R12, R11 ;  /* 0x0000000c0d0e7389 */ /* 0x00006400000c000b */
[----:B01----:R-:W-:Y:S01]  /*fb60*/  ENDCOLLECTIVE ;  /* 0x000000000000791b */ /* 0x003fe20003800000 */
.L_x_3434:
[----:B------:R-:W-:-:S04]  /*fb70*/  IMAD.MOV.U32 R2, RZ, RZ, R8 ;  /* 0x000000ffff027224 */ /* 0x000fc800078e0008 */
[----:B------:R-:W-:-:S05]  /*fb80*/  IMAD.WIDE.U32 R2, R23, 0x2, R2 ;  /* 0x0000000217027825 */ /* 0x000fca00078e0002 */
[----:B------:R-:W-:Y:S01]  /*fb90*/  @!PT LDS RZ, [RZ] ;  /* 0x00000000fffff984 */ /* 0x000fe20000000800 */
[----:B------:R-:W-:Y:S01]  /*fba0*/  @!PT LDS RZ, [RZ] ;  /* 0x00000000fffff984 */ /* 0x000fe20000000800 */
[----:B------:R-:W-:Y:S01]  /*fbb0*/  @!PT LDS RZ, [RZ] ;  /* 0x00000000fffff984 */ /* 0x000fe20000000800 */
[----:B------:R0:W-:Y:S01]  /*fbc0*/  LDGSTS.E.BYPASS.LTC128B.128 [R4+0x2400], desc[UR36][R2.64], !P3 ;  /* 0x0240000002047fae */ /* 0x0001e2000d901d64 */
[----:B------:R-:W-:-:S03]  /*fbd0*/  MOV R13, R17 ;  /* 0x00000011000d7202 */ /* 0x000fc60000000f00 */
[----:B------:R0:W-:Y:S04]  /*fbe0*/  LDGSTS.E.BYPASS.LTC128B.128 [R4+0x5400], desc[UR36][R2.64+0x80], !P4 ;  /* 0x0540008002047fae */ /* 0x0001e8000e101d64 */
[----:B------:R0:W-:Y:S01]  /*fbf0*/  LDGSTS.E.BYPASS.LTC128B.128 [R4+0x8400], desc[UR36][R2.64+0x100], !P5 ;  /* 0x0840010002047fae */ /* 0x0001e2000e901d64 */
[----:B------:R-:W-:-:S07]  /*fc00*/  IMAD.MOV.U32 R18, RZ, RZ, R14 ;  /* 0x000000ffff127224 */ /* 0x000fce00078e000e */
[----:B0-----:R-:W-:Y:S05]  /*fc10*/  WARPSYNC.COLLECTIVE R15, `(.L_x_3435) ;  /* 0x000000000f087348 */ /* 0x001fea0003c00000 */
[----:B------:R1:W2:Y:S02]  /*fc20*/  SHFL.IDX P6, R14, R13, R12, R11 ;  /* 0x0000000c0d0e7389 */ /* 0x0002a400000c000b */
[----:B012---:R-:W-:Y:S01]  /*fc30*/  ENDCOLLECTIVE ;  /* 0x000000000000791b */ /* 0x007fe20003800000 */
.L_x_3435:
[----:B------:R-:W-:Y:S05]  /*fc40*/  BRA `(.L_x_3436) ;  /* 0xffffffcc00307947 */ /* 0x000fea000383ffff */
.L_x_3346:
[----:B0-----:R0:W1:Y:S02]  /*fc50*/  SYNCS.PHASECHK.TRANS64.TRYWAIT P0, [R7+URZ+0x30820], R6 ;  /* 0x03082006070075a7 */ /* 0x001064000800017f */
[----:B-1----:R-:W-:Y:S05]  /*fc60*/  @!P0 NANOSLEEP.SYNCS 0x989680 ;  /* 0x009896800000895d */ /* 0x002fea0003900000 */
[----:B------:R-:W1:Y:S02]  /*fc70*/  @!P0 SYNCS.PHASECHK.TRANS64 P0, [R7+URZ+0x30820], R6 ;  /* 0x03082006070085a7 */ /* 0x000e64000800007f */
[----:B-1----:R-:W-:Y:S05]  /*fc80*/  @!P0 BRA `(.L_x_3346) ;  /* 0xfffffffc00f08947 */ /* 0x002fea000383ffff */
[----:B------:R-:W-:Y:S05]  /*fc90*/  BRA `(.L_x_3437) ;  /* 0xffffffcc00ac7947 */ /* 0x000fea000383ffff */
.L_x_3347:
[----:B------:R-:W1:Y:S01]  /*fca0*/  S2R R2, SR_TID.X ;  /* 0x0000000000027919 */ /* 0x000e620000002100 */
[----:B------:R-:W-:Y:S01]  /*fcb0*/  BSSY B0, `(.L_x_3438) ;  /* 0x000000a000007945 */ /* 0x000fe20003800000 */
[----:B------:R-:W-:Y:S01]  /*fcc0*/  IMAD.MOV.U32 R12, RZ, RZ, RZ ;  /* 0x000000ffff0c7224 */ /* 0x000fe200078e00ff */
[----:B------:R-:W-:Y:S01]  /*fcd0*/  MOV R11, 0x1f ;  /* 0x0000001f000b7802 */ /* 0x000fe20000000f00 */
[----:B------:R-:W-:Y:S01]  /*fce0*/  IMAD.MOV.U32 R15, RZ, RZ, -0x1 ;  /* 0xffffffffff0f7424 */ /* 0x000fe200078e00ff */
[----:B-1----:R-:W-:-:S04]  /*fcf0*/  SHF.R.U32.HI R2, RZ, 0x5, R2 ;  /* 0x00000005ff027819 */ /* 0x002fc80000011602 */
[----:B------:R-:W-:-:S04]  /*fd00*/  LOP3.LUT R2, R2, 0x3, RZ, 0xc0, !PT ;  /* 0x0000000302027812 */ /* 0x000fc800078ec0ff */
[----:B------:R-:W-:-:S07]  /*fd10*/  MOV R13, R2 ;  /* 0x00000002000d7202 */ /* 0x000fce0000000f00 */
[----:B0----5:R-:W-:Y:S05]  /*fd20*/  WARPSYNC.COLLECTIVE R15, `(.L_x_3439) ;  /* 0x000000000f087348 */ /* 0x021fea0003c00000 */
[----:B------:R1:W2:Y:S02]  /*fd30*/  SHFL.IDX P6, R14, R13, R12, R11 ;  /* 0x0000000c0d0e7389 */ /* 0x0002a400000c000b */
[----:B012--5:R-:W-:Y:S01]  /*fd40*/  ENDCOLLECTIVE ;  /* 0x000000000000791b */ /* 0x027fe20003800000 */
.L_x_3439:
[----:B------:R-:W-:Y:S05]  /*fd50*/  BSYNC B0 ;  /* 0x0000000000007941 */ /* 0x000fea0003800000 */
.L_x_3438:
[----:B------:R-:W-:Y:S05]  /*fd60*/  BRA `(.L_x_3440) ;  /* 0xffffffcc00907947 */ /* 0x000fea000383ffff */
.L_x_3348:
[----:B------:R-:W-:Y:S01]  /*fd70*/  BSSY B0, `(.L_x_3441) ;  /* 0x0000006000007945 */ /* 0x000fe20003800000 */
[----:B------:R-:W-:-:S07]  /*fd80*/  MOV R15, 0xffffffff ;  /* 0xffffffff000f7802 */ /* 0x000fce0000000f00 */
[----:B01---5:R-:W-:Y:S05]  /*fd90*/  WARPSYNC.COLLECTIVE R15, `(.L_x_3442) ;  /* 0x000000000f0c7348 */ /* 0x023fea0003c00000 */
[----:B------:R-:W-:Y:S02]  /*fda0*/  ELECT P6, UR62, PT ;  /* 0x00000000003e782f */ /* 0x000fe400038c0000 */
[----:B------:R-:W-:Y:S01]  /*fdb0*/  MOV R14, UR62 ;  /* 0x0000003e000e7c02 */ /* 0x000fe20008000f00 */
[----:B01---5:R-:W-:Y:S10]  /*fdc0*/  ENDCOLLECTIVE ;  /* 0x000000000000791b */ /* 0x023ff40003800000 */
.L_x_3442:
[----:B------:R-:W-:Y:S05]  /*fdd0*/  BSYNC B0 ;  /* 0x0000000000007941 */ /* 0x000fea0003800000 */
.L_x_3441:
[----:B------:R-:W-:Y:S05]  /*fde0*/  BRA `(.L_x_3443) ;  /* 0xffffffcc00847947 */ /* 0x000fea000383ffff */
.L_x_3350:
[----:B-1----:R1:W2:Y:S02]  /*fdf0*/  SYNCS.PHASECHK.TRANS64.TRYWAIT P1, [R5+URZ+0x30840], R2 ;  /* 0x03084002050075a7 */ /* 0x0022a4000802017f */
[----:B--2---:R-:W-:Y:S05]  /*fe00*/  @!P1 NANOSLEEP.SYNCS 0x989680 ;  /* 0x009896800000995d */ /* 0x004fea0003900000 */
[----:B------:R-:W2:Y:S02]  /*fe10*/  @!P1 SYNCS.PHASECHK.TRANS64 P1, [R5+URZ+0x30840], R2 ;  /* 0x03084002050095a7 */ /* 0x000ea4000802007f */
[----:B--2---:R-:W-:Y:S05]  /*fe20*/  @!P1 BRA `(.L_x_3350) ;  /* 0xfffffffc00f09947 */ /* 0x004fea000383ffff */
[----:B------:R-:W-:Y:S05]  /*fe30*/  BRA `(.L_x_3444) ;  /* 0xffffffcc00ac7947 */ /* 0x000fea000383ffff */
.L_x_3352:
[----:B0-----:R0:W2:Y:S02]  /*fe40*/  SYNCS.PHASECHK.TRANS64.TRYWAIT P1, [R7+URZ+0x30840], R0 ;  /* 0x03084000070075a7 */ /* 0x0010a4000802017f */
[----:B--2---:R-:W-:Y:S05]  /*fe50*/  @!P1 NANOSLEEP.SYNCS 0x989680 ;  /* 0x009896800000995d */ /* 0x004fea0003900000 */
[----:B------:R-:W2:Y:S02]  /*fe60*/  @!P1 SYNCS.PHASECHK.TRANS64 P1, [R7+URZ+0x30840], R0 ;  /* 0x03084000070095a7 */ /* 0x000ea4000802007f */
[----:B--2---:R-:W-:Y:S05]  /*fe70*/  @!P1 BRA `(.L_x_3352) ;  /* 0xfffffffc00f09947 */ /* 0x004fea000383ffff */
[----:B------:R-:W-:Y:S05]  /*fe80*/  BRA `(.L_x_3445) ;  /* 0xffffffcc00b87947 */ /* 0x000fea000383ffff */
.L_x_3354:
[----:B--2---:R2:W3:Y:S02]  /*fe90*/  SYNCS.PHASECHK.TRANS64.TRYWAIT P1, [R5+URZ+0x30860], R2 ;  /* 0x03086002050075a7 */ /* 0x0044e4000802017f */
[----:B---3--:R-:W-:Y:S05]  /*fea0*/  @!P1 NANOSLEEP.SYNCS 0x989680 ;  /* 0x009896800000995d */ /* 0x008fea0003900000 */
[----:B------:R-:W3:Y:S02]  /*feb0*/  @!P1 SYNCS.PHASECHK.TRANS64 P1, [R5+URZ+0x30860], R2 ;  /* 0x03086002050095a7 */ /* 0x000ee4000802007f */
[----:B---3--:R-:W-:Y:S05]  /*fec0*/  @!P1 BRA `(.L_x_3354) ;  /* 0xfffffffc00f09947 */ /* 0x008fea000383ffff */
[----:B------:R-:W-:Y:S05]  /*fed0*/  BRA `(.L_x_3446) ;  /* 0xffffffcc00b47947 */ /* 0x000fea000383ffff */
.L_x_3447:
        /* <DEDUP_REMOVED lines=10> */
.L_x_15979:


//--------------------- .text._ZN7cutlass13device_kernelIN5flash11enable_sm90INS1_16FlashAttnFwdSm90INS1_25CollectiveMainloopFwdSm90ILi2EN4cute5tupleIJNS5_1CILi1EEES8_S8_EEENS6_IJNS7_ILi128EEENS7_ILi96EEENS7_ILi192EEEEEELi192ENS_6half_tEfNS_4arch4Sm90ELb0ELb0ELb1ELb1ELb1ELb0ELb0ELb1ELb1ELb1ELb1ELb0EEENS1_21CollectiveEpilogueFwdINS6_IJSA_SC_SB_EEES9_SE_SG_Li256ELb1ELb1ELb1ELb0EEENS1_36VarlenDynamicPersistentTileSchedulerILi128ELi96ELi256ELi128ELb1ELb1ELb1ELb0ELb1ELb1EEEEEEEEEvNT_6ParamsE --------------------------
	.section	.text._ZN7cutlass13device_kernelIN5flash11enable_sm90INS1_16FlashAttnFwdSm90INS1_25CollectiveMainloopFwdSm90ILi2EN4cute5tupleIJNS5_1CILi1EEES8_S8_EEENS6_IJNS7_ILi128EEENS7_ILi96EEENS7_ILi192EEEEEELi192ENS_6half_tEfNS_4arch4Sm90ELb0ELb0ELb1ELb1ELb1ELb0ELb0ELb1ELb1ELb1ELb1ELb0EEENS1_21CollectiveEpilogueFwdINS6_IJSA_SC_SB_EEES9_SE_SG_Li256ELb1ELb1ELb1ELb0EEENS1_36VarlenDynamicPersistentTileSchedulerILi128ELi96ELi256ELi128ELb1ELb1ELb1ELb0ELb1ELb1EEEEEEEEEvNT_6ParamsE,"ax",@progbits
	.align	128
.text._ZN7cutlass13device_kernelIN5flash11enable_sm90INS1_16FlashAttnFwdSm90INS1_25CollectiveMainloopFwdSm90ILi2EN4cute5tupleIJNS5_1CILi1EEES8_S8_EEENS6_IJNS7_ILi128EEENS7_ILi96EEENS7_ILi192EEEEEELi192ENS_6half_tEfNS_4arch4Sm90ELb0ELb0ELb1ELb1ELb1ELb0ELb0ELb1ELb1ELb1ELb1ELb0EEENS1_21CollectiveEpilogueFwdINS6_IJSA_SC_SB_EEES9_SE_SG_Li256ELb1ELb1ELb1ELb0EEENS1_36VarlenDynamicPersistentTileSchedulerILi128ELi96ELi256ELi128ELb1ELb1ELb1ELb0ELb1ELb1EEEEEEEEEvNT_6ParamsE:
        .type           _ZN7cutlass13device_kernelIN5flash11enable_sm90INS1_16FlashAttnFwdSm90INS1_25CollectiveMainloopFwdSm90ILi2EN4cute5tupleIJNS5_1CILi1EEES8_S8_EEENS6_IJNS7_ILi128EEENS7_ILi96EEENS7_ILi192EEEEEELi192ENS_6half_tEfNS_4arch4Sm90ELb0ELb0ELb1ELb1ELb1ELb0ELb0ELb1ELb1ELb1ELb1ELb0EEENS1_21CollectiveEpilogueFwdINS6_IJSA_SC_SB_EEES9_SE_SG_Li256ELb1ELb1ELb1ELb0EEENS1_36VarlenDynamicPersistentTileSchedulerILi128ELi96ELi256ELi128ELb1ELb1ELb1ELb0ELb1ELb1EEEEEEEEEvNT_6ParamsE,@function
        .size           _ZN7cutlass13device_kernelIN5flash11enable_sm90INS1_16FlashAttnFwdSm90INS1_25CollectiveMainloopFwdSm90ILi2EN4cute5tupleIJNS5_1CILi1EEES8_S8_EEENS6_IJNS7_ILi128EEENS7_ILi96EEENS7_ILi192EEEEEELi192ENS_6half_tEfNS_4arch4Sm90ELb0ELb0ELb1ELb1ELb1ELb0ELb0ELb1ELb1ELb1ELb1ELb0EEENS1_21CollectiveEpilogueFwdINS6_IJSA_SC_SB_EEES9_SE_SG_Li256ELb1ELb1ELb1ELb0EEENS1_36VarlenDynamicPersistentTileSchedulerILi128ELi96ELi256ELi128ELb1ELb1ELb1ELb0ELb1ELb1EEEEEEEEEvNT_6ParamsE,(.L_x_15980 - _ZN7cutlass13device_kernelIN5flash11enable_sm90INS1_16FlashAttnFwdSm90INS1_25CollectiveMainloopFwdSm90ILi2EN4cute5tupleIJNS5_1CILi1EEES8_S8_EEENS6_IJNS7_ILi128EEENS7_ILi96EEENS7_ILi192EEEEEELi192ENS_6half_tEfNS_4arch4Sm90ELb0ELb0ELb1ELb1ELb1ELb0ELb0ELb1ELb1ELb1ELb1ELb0EEENS1_21CollectiveEpilogueFwdINS6_IJSA_SC_SB_EEES9_SE_SG_Li256ELb1ELb1ELb1ELb0EEENS1_36VarlenDynamicPersistentTileSchedulerILi128ELi96ELi256ELi128ELb1ELb1ELb1ELb0ELb1ELb1EEEEEEEEEvNT_6ParamsE)
        .other          _ZN7cutlass13device_kernelIN5flash11enable_sm90INS1_16FlashAttnFwdSm90INS1_25CollectiveMainloopFwdSm90ILi2EN4cute5tupleIJNS5_1CILi1EEES8_S8_EEENS6_IJNS7_ILi128EEENS7_ILi96EEENS7_ILi192EEEEEELi192ENS_6half_tEfNS_4arch4Sm90ELb0ELb0ELb1ELb1ELb1ELb0ELb0ELb1ELb1ELb1ELb1ELb0EEENS1_21CollectiveEpilogueFwdINS6_IJSA_SC_SB_EEES9_SE_SG_Li256ELb1ELb1ELb1ELb0EEENS1_36VarlenDynamicPersistentTileSchedulerILi128ELi96ELi256ELi128ELb1ELb1ELb1ELb0ELb1ELb1EEEEEEEEEvNT_6ParamsE,@"STO_CUDA_ENTRY STV_DEFAULT"
_ZN7cutlass13device_kernelIN5flash11enable_sm90INS1_16FlashAttnFwdSm90INS1_25CollectiveMainloopFwdSm90ILi2EN4cute5tupleIJNS5_1CILi1EEES8_S8_EEENS6_IJNS7_ILi128EEENS7_ILi96EEENS7_ILi192EEEEEELi192ENS_6half_tEfNS_4arch4Sm90ELb0ELb0ELb1ELb1ELb1ELb0ELb0ELb1ELb1ELb1ELb1ELb0EEENS1_21CollectiveEpilogueFwdINS6_IJSA_SC_SB_EEES9_SE_SG_Li256ELb1ELb1ELb1ELb0EEENS1_36VarlenDynamicPersistentTileSchedulerILi128ELi96ELi256ELi128ELb1ELb1ELb1ELb0ELb1ELb1EEEEEEEEEvNT_6ParamsE:
        /* <DEDUP_REMOVED lines=45> */
.L_x_3448:
        /* <DEDUP_REMOVED lines=22> */
.L_x_3449:
        /* <DEDUP_REMOVED lines=18> */
.L_x_3450:
        /* <DEDUP_REMOVED lines=22> */
.L_x_3451:
        /* <DEDUP_REMOVED lines=23> */
.L_x_3452:
        /* <DEDUP_REMOVED lines=10> */
.L_x_3454:
        /* <DEDUP_REMOVED lines=20> */
[----:B------:R-:W-:Y:S02]  /*0a00*/  SHF.R.S32.HI R0, RZ, 0x1f, R12 ;  /* 0x0000001fff007819 */ /* 0x000fe4000001140c */
[----:B------:R-:W-:Y:S02]  /*0a10*/  R2UR UR5, R10 ;  /* 0x000000000a0572ca */ /* 0x000fe400000e0000 */
[----:B0-----:R-:W-:-:S02]  /*0a20*/  LEA.HI R3, R0, R12, RZ, 0x4 ;  /* 0x0000000c00037211 */ /* 0x001fc400078f20ff */
[CC--:B------:R-:W-:Y:S02]  /*0a30*/  LEA.HI R4, R0.reuse, R12.reuse, RZ, 0x5 ;  /* 0x0000000c00047211 */ /* 0x0c0fe400078f28ff */
[----:B------:R-:W-:Y:S02]  /*0a40*/  SHF.R.S32.HI R6, RZ, 0x4, R3 ;  /* 0x00000004ff067819 */ /* 0x000fe40000011403 */
[----:B------:R-:W-:Y:S01]  /*0a50*/  LEA.HI R11, R0, R12, RZ, 0x2 ;  /* 0x0000000c000b7211 */ /* 0x000fe200078f10ff */
[----:B------:R-:W-:Y:S01]  /*0a60*/  IMAD.SHL.U32 R5, R4, 0x20, RZ ;  /* 0x0000002004057824 */ /* 0x000fe200078e00ff */
[C---:B------:R-:W-:Y:S02]  /*0a70*/  LOP3.LUT R4, R3.reuse, 0x3fffff0, RZ, 0xc0, !PT ;  /* 0x03fffff003047812 */ /* 0x040fe400078ec0ff */
[----:B------:R-:W-:Y:S02]  /*0a80*/  LEA.HI R3, R3, R6, RZ, 0x1 ;  /* 0x0000000603037211 */ /* 0x000fe400078f08ff */
[----:B------:R-:W-:Y:S01]  /*0a90*/  LOP3.LUT R5, R5, 0xfffffc00, RZ, 0xc0, !PT ;  /* 0xfffffc0005057812 */ /* 0x000fe200078ec0ff */
[----:B------:R-:W-:Y:S01]  /*0aa0*/  IMAD.IADD R4, R12, 0x1, -R4 ;  /* 0x000000010c047824 */ /* 0x000fe200078e0a04 */
[----:B------:R-:W-:-:S02]  /*0ab0*/  LOP3.LUT R3, R3, 0x1ffffffe, RZ, 0xc0, !PT ;  /* 0x1ffffffe03037812 */ /* 0x000fc400078ec0ff */
[----:B------:R-:W-:Y:S01]  /*0ac0*/  LOP3.LUT R11, R11, 0xfffffffc, RZ, 0xc0, !PT ;  /* 0xfffffffc0b0b7812 */ /* 0x000fe200078ec0ff */
[----:B------:R-:W-:Y:S02]  /*0ad0*/  IMAD R4, R4, 0x40, R5 ;  /* 0x0000004004047824 */ /* 0x000fe400078e0205 */
[----:B------:R-:W-:Y:S02]  /*0ae0*/  IMAD.IADD R3, R6, 0x1, -R3 ;  /* 0x0000000106037824 */ /* 0x000fe400078e0a03 */
[----:B------:R-:W-:Y:S02]  /*0af0*/  IMAD.IADD R11, R12, 0x1, -R11 ;  /* 0x000000010c0b7824 */ /* 0x000fe400078e0a0b */
[----:B------:R-:W-:-:S03]  /*0b00*/  IMAD R3, R3, 0x8, R4 ;  /* 0x0000000803037824 */ /* 0x000fc600078e0204 */
[----:B------:R-:W-:Y:S02]  /*0b10*/  LEA.HI R5, R11, R11, RZ, 0x1 ;  /* 0x0000000b0b057211 */ /* 0x000fe400078f08ff */
[----:B------:R0:W-:Y:S02]  /*0b20*/  STL [R1+0x24], R3 ;  /* 0x0000240301007387 */ /* 0x0001e40000100800 */
[----:B------:R-:W-:-:S05]  /*0b30*/  LOP3.LUT R4, R5, 0x1ffffffe, RZ, 0xc0, !PT ;  /* 0x1ffffffe05047812 */ /* 0x000fca00078ec0ff */
[----:B------:R-:W-:Y:S01]  /*0b40*/  IMAD.IADD R4, R11, 0x1, -R4 ;  /* 0x000000010b047824 */ /* 0x000fe200078e0a04 */
[----:B--2---:R-:W-:Y:S02]  /*0b50*/  R2UR UR4, R2 ;  /* 0x00000000020472ca */ /* 0x004fe400000e0000 */
[CC--:B------:R-:W-:Y:S02]  /*0b60*/  LEA.HI R2, R0.reuse, R12.reuse, RZ, 0x7 ;  /* 0x0000000c00027211 */ /* 0x0c0fe400078f38ff */
[----:B------:R-:W-:Y:S02]  /*0b70*/  LEA.HI R0, R0, R12, RZ, 0x3 ;  /* 0x0000000c00007211 */ /* 0x000fe400078f18ff */
[----:B------:R-:W-:Y:S02]  /*0b80*/  LOP3.LUT R216, R2, 0xffffff80, RZ, 0xc0, !PT ;  /* 0xffffff8002d87812 */ /* 0x000fe400078ec0ff */
[----:B------:R-:W-:Y:S02]  /*0b90*/  SHF.R.S32.HI R13, RZ, 0x7, R2 ;  /* 0x00000007ff0d7819 */ /* 0x000fe40000011402 */
[----:B------:R-:W-:Y:S01]  /*0ba0*/  LOP3.LUT R16, R0, 0xfffffff8, RZ, 0xc0, !PT ;  /* 0xfffffff800107812 */ /* 0x000fe200078ec0ff */
[----:B------:R-:W-:Y:S01]  /*0bb0*/  IMAD.IADD R216, R12, 0x1, -R216 ;  /* 0x000000010cd87824 */ /* 0x000fe200078e0ad8 */
[----:B------:R-:W-:Y:S01]  /*0bc0*/  LEA.HI R2, R2, R13, RZ, 0x1 ;  /* 0x0000000d02027211 */ /* 0x000fe200078f08ff */
[----:B------:R-:W-:Y:S01]  /*0bd0*/  ULOP3.LUT UR4, UR4, 0x1, URZ, 0xfc, !UPT ;  /* 0x0000000104047892 */ /* 0x000fe2000f8efc3f */
[----:B------:R-:W-:-:S02]  /*0be0*/  SHF.R.S32.HI R213, RZ, 0x3, R0 ;  /* 0x00000003ffd57819 */ /* 0x000fc40000011400 */
[----:B------:R-:W-:Y:S02]  /*0bf0*/  SHF.R.S32.HI R7, RZ, 0x1f, R216 ;  /* 0x0000001fff077819 */ /* 0x000fe400000114d8 */
[----:B------:R-:W-:Y:S02]  /*0c00*/  LOP3.LUT R2, R2, 0x3fffffe, RZ, 0xc0, !PT ;  /* 0x03fffffe02027812 */ /* 0x000fe400078ec0ff */
[CC--:B------:R-:W-:Y:S02]  /*0c10*/  LEA.HI R8, R7.reuse, R216.reuse, RZ, 0x2 ;  /* 0x000000d807087211 */ /* 0x0c0fe400078f10ff */
[----:B------:R-:W-:Y:S01]  /*0c20*/  LEA.HI R7, R7, R216, RZ, 0x5 ;  /* 0x000000d807077211 */ /* 0x000fe200078f28ff */
[----:B------:R-:W-:Y:S01]  /*0c30*/  IMAD.IADD R2, R13, 0x1, -R2 ;  /* 0x000000010d027824 */ /* 0x000fe200078e0a02 */
[--C-:B------:R-:W-:Y:S02]  /*0c40*/  SHF.R.S32.HI R9, RZ, 0x2, R8.reuse ;  /* 0x00000002ff097819 */ /* 0x100fe40000011408 */
[----:B------:R-:W-:-:S02]  /*0c50*/  SHF.R.S32.HI R10, RZ, 0x1f, R8 ;  /* 0x0000001fff0a7819 */ /* 0x000fc40000011408 */
[----:B0-----:R-:W-:Y:S02]  /*0c60*/  LOP3.LUT R3, R8, 0x7ffffffc, RZ, 0xc0, !PT ;  /* 0x7ffffffc08037812 */ /* 0x001fe400078ec0ff */
[----:B------:R-:W-:Y:S02]  /*0c70*/  LEA.HI R10, R10, R9, RZ, 0x3 ;  /* 0x000000090a0a7211 */ /* 0x000fe400078f18ff */
[----:B------:R-:W-:Y:S01]  /*0c80*/  SHF.R.S32.HI R7, RZ, 0x5, R7 ;  /* 0x00000005ff077819 */ /* 0x000fe20000011407 */
[----:B------:R-:W-:Y:S01]  /*0c90*/  IMAD.IADD R3, R216, 0x1, -R3 ;  /* 0x00000001d8037824 */ /* 0x000fe200078e0a03 */
[----:B------:R-:W-:Y:S02]  /*0ca0*/  LOP3.LUT R10, R10, 0xfffffff8, RZ, 0xc0, !PT ;  /* 0xfffffff80a0a7812 */ /* 0x000fe400078ec0ff */
[----:B------:R-:W-:Y:S01]  /*0cb0*/  IADD3 R16, R12, -R16, RZ ;  /* 0x800000100c107210 */ /* 0x000fe20007ffe0ff */
[----:B------:R-:W-:Y:S01]  /*0cc0*/  IMAD.SHL.U32 R17, R3, 0x2, RZ ;  /* 0x0000000203117824 */ /* 0x000fe200078e00ff */
[----:B------:R-:W-:-:S03]  /*0cd0*/  IADD3 R10, R9, -R10, RZ ;  /* 0x8000000a090a7210 */ /* 0x000fc60007ffe0ff */
[C---:B------:R-:W-:Y:S01]  /*0ce0*/  VIADD R208, R17.reuse, 0x38 ;  /* 0x0000003811d07836 */ /* 0x040fe20000000000 */
[----:B------:R-:W-:Y:S01]  /*0cf0*/  IADD3 R205, R17, 0x50, RZ ;  /* 0x0000005011cd7810 */ /* 0x000fe20007ffe0ff */
[----:B------:R-:W-:Y:S01]  /*0d00*/  IMAD R7, R7, 0x10, R10 ;  /* 0x0000001007077824 */ /* 0x000fe200078e020a */
[C---:B------:R-:W-:Y:S01]  /*0d10*/  IADD3 R196, R17.reuse, 0x98, RZ ;  /* 0x0000009811c47810 */ /* 0x040fe20007ffe0ff */
[C---:B------:R-:W-:Y:S01]  /*0d20*/  VIADD R210, R17.reuse, 0x8 ;  /* 0x0000000811d27836 */ /* 0x040fe20000000000 */
[----:B------:R-:W-:Y:S01]  /*0d30*/  SHF.R.S32.HI R0, RZ, 0x1f, R208 ;  /* 0x0000001fff007819 */ /* 0x000fe200000114d0 */
[----:B------:R-:W-:Y:S01]  /*0d40*/  IMAD R5, R2, 0x40, R7 ;  /* 0x0000004002057824 */ /* 0x000fe200078e0207 */
[----:B------:R-:W-:Y:S01]  /*0d50*/  SHF.R.S32.HI R0, RZ, 0x1f, R205 ;  /* 0x0000001fff007819 */ /* 0x000fe200000114cd */
[----:B------:R-:W-:Y:S01]  /*0d60*/  IMAD.U32 R2, RZ, RZ, UR4 ;  /* 0x00000004ff027e24 */ /* 0x000fe2000f8e00ff */
[----:B------:R-:W-:Y:S01]  /*0d70*/  UMOV UR4, URZ ;  /* 0x0000003f00047c82 */ /* 0x000fe20008000000 */
[----:B------:R-:W-:Y:S01]  /*0d80*/  IMAD R0, R4, 0x8, R5 ;  /* 0x0000000804007824 */ /* 0x000fe200078e0205 */
        /* <DEDUP_REMOVED lines=31> */
[----:B------:R-:W-:Y:S01]  /*0f80*/  IMAD.U32 R215, RZ, RZ, UR4 ;  /* 0x00000004ffd77e24 */ /* 0x000fe2000f8e00ff */
[----:B------:R-:W-:Y:S01]  /*0f90*/  SHF.R.S32.HI R220, RZ, 0x1f, R195 ;  /* 0x0000001fffdc7819 */ /* 0x000fe200000114c3 */
[C---:B------:R-:W-:Y:S01]  /*0fa0*/  VIADD R22, R17.reuse, 0x10 ;  /* 0x0000001011167836 */ /* 0x040fe20000000000 */
[----:B------:R-:W-:Y:S01]  /*0fb0*/  SHF.R.S32.HI R219, RZ, 0x1f, R194 ;  /* 0x0000001fffdb7819 */ /* 0x000fe200000114c2 */
[----:B------:R-:W-:Y:S01]  /*0fc0*/  VIADD R19, R17, 0x28 ;  /* 0x0000002811137836 */ /* 0x000fe20000000000 */
[----:B------:R-:W-:-:S02]  /*0fd0*/  SHF.R.S32.HI R218, RZ, 0x1f, R193 ;  /* 0x0000001fffda7819 */ /* 0x000fc400000114c1 */
[----:B-1----:R-:W-:-:S07]  /*0fe0*/  SHF.R.S32.HI R217, RZ, 0x1f, R192 ;  /* 0x0000001fffd97819 */ /* 0x002fce00000114c0 */
.L_x_3504:
[----:B------:R-:W-:Y:S01]  /*0ff0*/  ULDC.64 UR8, c[0x0][0xc88] ;  /* 0x0003220000087ab9 */ /* 0x000fe20000000a00 */
[----:B------:R-:W-:Y:S01]  /*1000*/  ULDC.64 UR10, c[0x0][0xa20] ;  /* 0x00028800000a7ab9 */ /* 0x000fe20000000a00 */
[----:B------:R-:W-:Y:S02]  /*1010*/  UIMAD.WIDE UR8, UR7, 0x4, UR8 ;  /* 0x00000004070878a5 */ /* 0x000fe4000f8e0208 */
[----:B------:R-:W-:Y:S01]  /*1020*/  UISETP.NE.U32.AND UP1, UPT, UR10, URZ, UPT ;  /* 0x0000003f0a00728c */ /* 0x000fe2000bf25070 */
[----:B------:R-:W-:-:S03]  /*1030*/  ULDC UR7, c[0x0][0x424] ;  /* 0x0001090000077ab9 */ /* 0x000fc60000000800 */
[----:B0123--:R-:W-:Y:S02]  /*1040*/  IMAD.U32 R2, RZ, RZ, UR8 ;  /* 0x00000008ff027e24 */ /* 0x00ffe4000f8e00ff */
[----:B------:R-:W-:Y:S01]  /*1050*/  IMAD.U32 R3, RZ, RZ, UR9 ;  /* 0x00000009ff037e24 */ /* 0x000fe2000f8e00ff */
        /* <DEDUP_REMOVED lines=9> */
[----:B------:R-:W-:-:S04]  /*10f0*/  @UP0 ULEA UR8, UP2, UR61, UR8, 0x2 ;  /* 0x000000083d080291 */ /* 0x000fc8000f84103f */
[----:B------:R-:W-:Y:S02]  /*1100*/  @UP0 ULEA.HI.X UR9, UR61, UR9, UR4, 0x2, UP2 ;  /* 0x000000093d090291 */ /* 0x000fe400090f1404 */
[----:B------:R-:W-:Y:S01]  /*1110*/  IMAD.U32 R214, RZ, RZ, UR4 ;  /* 0x00000004ffd67e24 */ /* 0x000fe2000f8e00ff */
[----:B------:R-:W-:Y:S01]  /*1120*/  @UP1 ULEA UR10, UP0, UR61, UR10, 0x2 ;  /* 0x0000000a3d0a1291 */ /* 0x000fe2000f80103f */
[----:B------:R-:W-:-:S03]  /*1130*/  MOV R2, UR8 ;  /* 0x0000000800027c02 */ /* 0x000fc60008000f00 */
[----:B------:R-:W-:Y:S01]  /*1140*/  @UP1 ULEA.HI.X UR11, UR61, UR11, UR4, 0x2, UP0 ;  /* 0x0000000b3d0b1291 */ /* 0x000fe200080f1404 */
[----:B------:R-:W-:Y:S01]  /*1150*/  IMAD.U32 R3, RZ, RZ, UR9 ;  /* 0x00000009ff037e24 */ /* 0x000fe2000f8e00ff */
[----:B------:R-:W-:Y:S01]  /*1160*/  ULDC.64 UR8, c[0x0][0x418] ;  /* 0x0001060000087ab9 */ /* 0x000fe20000000a00 */
[----:B------:R-:W-:-:S03]  /*1170*/  IMAD.U32 R4, RZ, RZ, UR10 ;  /* 0x0000000aff047e24 */ /* 0x000fc6000f8e00ff */
[----:B----4-:R-:W-:Y:S01]  /*1180*/  IMAD.U32 R5, RZ, RZ, UR11 ;  /* 0x0000000bff057e24 */ /* 0x010fe2000f8e00ff */
[----:B------:R-:W2:Y:S04]  /*1190*/  @P0 LDG.E R2, desc[UR36][R2.64] ;  /* 0x0000002402020981 */ /* 0x000ea8000c1e1900 */
[----:B------:R-:W3:Y:S01]  /*11a0*/  @P1 LDG.E R4, desc[UR36][R4.64] ;  /* 0x0000002404041981 */ /* 0x000ee2000c1e1900 */
[----:B------:R-:W-:Y:S01]  /*11b0*/  UISETP.NE.U32.AND UP0, UPT, UR8, URZ, UPT ;  /* 0x0000003f0800728c */ /* 0x000fe2000bf05070 */
[----:B------:R-:W-:Y:S01]  /*11c0*/  IMAD.U32 R212, RZ, RZ, UR6 ;  /* 0x00000006ffd47e24 */ /* 0x000fe2000f8e00ff */
[----:B------:R-:W-:Y:S01]  /*11d0*/  UMOV UR4, URZ ;  /* 0x0000003f00047c82 */ /* 0x000fe20008000000 */
[----:B------:R-:W-:Y:S02]  /*11e0*/  ULOP3.LUT UR8, UR5, 0xff000000, URZ, 0xc0, !UPT ;  /* 0xff00000005087892 */ /* 0x000fe4000f8ec03f */
[----:B------:R-:W-:-:S03]  /*11f0*/  UISETP.NE.AND.EX UP0, UPT, UR9, URZ, UPT, UP0 ;  /* 0x0000003f0900728c */ /* 0x000fc6000bf05300 */
[----:B------:R-:W-:Y:S01]  /*1200*/  ULDC UR9, c[0x0][0x2f0] ;  /* 0x0000bc0000097ab9 */ /* 0x000fe20000000800 */
[----:B------:R-:W-:-:S04]  /*1210*/  USEL UR7, UR7, 0x1, UP0 ;  /* 0x0000000107077887 */ /* 0x000fc80008000000 */
[----:B------:R-:W-:Y:S01]  /*1220*/  UIMAD UR7, UR7, UR9, URZ ;  /* 0x00000009070772a4 */ /* 0x000fe2000f8e023f */
[----:B--2---:R-:W-:-:S06]  /*1230*/  @P0 R2UR UR4, R2 ;  /* 0x00000000020402ca */ /* 0x004fcc00000e0000 */
[----:B---3--:R-:W-:Y:S01]  /*1240*/  @P1 R2UR UR7, R4 ;  /* 0x00000000040712ca */ /* 0x008fe200000e0000 */
[----:B-----5:R-:W-:-:S14]  /*1250*/  @P1 BRA `(.L_x_3455) ;  /* 0x0000000000341947 */ /* 0x020fdc0003800000 */
        /* <DEDUP_REMOVED lines=13> */
.L_x_3455:
[----:B------:R-:W-:Y:S02]  /*1330*/  UIADD3 UR7, -UR4, UR7, URZ ;  /* 0x0000000704077290 */ /* 0x000fe4000fffe13f */
[----:B------:R-:W-:Y:S02]  /*1340*/  ULOP3.LUT UR4, UR5, 0xff0000, URZ, 0xc0, !UPT ;  /* 0x00ff000005047892 */ /* 0x000fe4000f8ec03f */
[----:B------:R-:W-:Y:S02]  /*1350*/  UISETP.GE.AND UP0, UPT, UR7, 0x1, UPT ;  /* 0x000000010700788c */ /* 0x000fe4000bf06270 */
[----:B------:R-:W-:Y:S01]  /*1360*/  USHF.R.U32.HI UR8, URZ, 0x8, UR8 ;  /* 0x000000083f087899 */ /* 0x000fe20008011608 */
[----:B------:R-:W-:Y:S01]  /*1370*/  IMAD.U32 R84, RZ, RZ, UR7 ;  /* 0x00000007ff547e24 */ /* 0x000fe2000f8e00ff */
        /* <DEDUP_REMOVED lines=9> */
[----:B------:R-:W-:Y:S01]  /*1410*/  MOV R211, UR9 ;  /* 0x0000000900d37c02 */ /* 0x000fe20008000f00 */
[----:B------:R-:W-:Y:S01]  /*1420*/  UMOV UR4, URZ ;  /* 0x0000003f00047c82 */ /* 0x000fe20008000000 */
        /* <DEDUP_REMOVED lines=40> */
.L_x_3456:
[----:B------:R-:W-:Y:S01]  /*16b0*/  R2UR UR5, R23 ;  /* 0x00000000170572ca */ /* 0x000fe200000e0000 */
[----:B------:R-:W-:Y:S01]  /*16c0*/  IMAD.U32 R0, RZ, RZ, UR9 ;  /* 0x00000009ff007e24 */ /* 0x000fe2000f8e00ff */
[----:B------:R-:W-:Y:S01]  /*16d0*/  PLOP3.LUT P0, PT, PT, PT, PT, 0x80, 0x0 ;  /* 0x000000000000781c */ /* 0x000fe20003f0f070 */
[----:B------:R-:W-:Y:S01]  /*16e0*/  IMAD.U32 R3, RZ, RZ, UR4 ;  /* 0x00000004ff037e24 */ /* 0x000fe2000f8e00ff */
[----:B------:R-:W-:Y:S02]  /*16f0*/  MOV R2, RZ ;  /* 0x000000ff00027202 */ /* 0x000fe40000000f00 */
        /* <DEDUP_REMOVED lines=31> */
[----:B------:R-:W-:Y:S02]  /*18f0*/  UISETP.GT.AND UP0, UPT, UR5, UR60, UPT ;  /* 0x0000003c0500728c */ /* 0x000fe4000bf04270 */
[----:B------:R-:W-:Y:S01]  /*1900*/  IMAD.U32 R85, RZ, RZ, UR5 ;  /* 0x00000005ff557e24 */ /* 0x000fe2000f8e00ff */
        /* <DEDUP_REMOVED lines=33> */
[----:B------:R-:W-:-:S05]  /*1b20*/  SHF.R.S32.HI R4, RZ, 0x7, R4 ;  /* 0x00000007ff047819 */ /* 0x000fca0000011404 */
        /* <DEDUP_REMOVED lines=25> */
.L_x_3458:
[----:B------:R-:W2:Y:S01]  /*1cc0*/  LDL R2, [R1+0x28] ;  /* 0x0000280001027983 */ /* 0x000ea20000100800 */
[----:B------:R-:W-:Y:S01]  /*1cd0*/  R2UR UR7, R215 ;  /* 0x00000000d70772ca */ /* 0x000fe200000e0000 */
[----:B------:R-:W0:-:S12]  /*1ce0*/  S2UR UR5, SR_CgaCtaId ;  /* 0x00000000000579c3 */ /* 0x000e180000008800 */
[----:B------:R-:W-:-:S04]  /*1cf0*/  ULEA.HI UR4, UR7, UR7, URZ, 0x1 ;  /* 0x0000000707047291 */ /* 0x000fc8000f8f083f */
[----:B------:R-:W-:-:S04]  /*1d00*/  ULOP3.LUT UR4, UR4, 0xfffffffe, URZ, 0xc0, !UPT ;  /* 0xfffffffe04047892 */ /* 0x000fc8000f8ec03f */
[----:B------:R-:W-:Y:S01]  /*1d10*/  UIADD3 UR4, UR7, -UR4, URZ ;  /* 0x8000000407047290 */ /* 0x000fe2000fffe03f */
[----:B0-----:R-:W-:-:S05]  /*1d20*/  IMAD.U32 R3, RZ, RZ, UR5 ;  /* 0x00000005ff037e24 */ /* 0x001fca000f8e00ff */
[----:B------:R-:W-:-:S05]  /*1d30*/  IMAD.U32 R5, RZ, RZ, UR4 ;  /* 0x00000004ff057e24 */ /* 0x000fca000f8e00ff */
[----:B------:R-:W-:Y:S02]  /*1d40*/  SHF.L.U32 R5, R5, 0x1f, RZ ;  /* 0x0000001f05057819 */ /* 0x000fe400000006ff */
[----:B--2---:R-:W-:Y:S02]  /*1d50*/  R2UR UR6, R2 ;  /* 0x00000000020672ca */ /* 0x004fe400000e0000 */
[----:B------:R-:W-:-:S04]  /*1d60*/  MOV R2, 0x400 ;  /* 0x0000040000027802 */ /* 0x000fc80000000f00 */
[----:B------:R-:W-:-:S04]  /*1d70*/  LEA R2, R3, R2, 0x18 ;  /* 0x0000000203027211 */ /* 0x000fc800078ec0ff */
[----:B------:R-:W0:Y:S03]  /*1d80*/  SYNCS.PHASECHK.TRANS64.TRYWAIT P1, [R2+URZ+0x30800], R5 ;  /* 0x03080005020075a7 */ /* 0x000e26000802017f */
[----:B------:R-:W-:-:S05]  /*1d90*/  IMAD.U32 R0, RZ, RZ, UR6 ;  /* 0x00000006ff007e24 */ /* 0x000fca000f8e00ff */
[----:B------:R-:W-:Y:S01]  /*1da0*/  ISETP.NE.AND P0, PT, R0, 0x3, PT ;  /* 0x000000030000780c */ /* 0x000fe20003f05270 */
[----:B0-----:R-:W-:-:S12]  /*1db0*/  @!P1 BRA `(.L_x_3459) ;  /* 0x000000f800409947 */ /* 0x001fd80003800000 */
.L_x_3589:
[----:B------:R-:W-:Y:S05]  /*1dc0*/  @!P0 BRA `(.L_x_3460) ;  /* 0x0000000000048947 */ /* 0x000fea0003800000 */
[----:B------:R-:W-:Y:S01]  /*1dd0*/  BPT.TRAP 0x1 ;  /* 0x000000040000795c */ /* 0x000fe20000300000 */
.L_x_3460:
[----:B0-----:R-:W-:Y:S02]  /*1de0*/  IMAD.U32 R5, RZ, RZ, UR38 ;  /* 0x00000026ff057e24 */ /* 0x001fe4000f8e00ff */
[----:B------:R-:W-:-:S03]  /*1df0*/  IMAD.U32 R4, RZ, RZ, UR39 ;  /* 0x00000027ff047e24 */ /* 0x000fc6000f8e00ff */
[----:B------:R-:W-:Y:S02]  /*1e00*/  LEA R0, R5, R2, 0x3 ;  /* 0x0000000205007211 */ /* 0x000fe400078e18ff */
[----:B------:R-:W-:-:S04]  /*1e10*/  SHF.L.U32 R5, R4, 0x1f, RZ ;  /* 0x0000001f04057819 */ /* 0x000fc800000006ff */
[----:B------:R0:W1:Y:S01]  /*1e20*/  SYNCS.PHASECHK.TRANS64.TRYWAIT P1, [R0+URZ+0x30830], R5 ;  /* 0x03083005000075a7 */ /* 0x000062000802017f */
[----:B------:R-:W-:Y:S05]  /*1e30*/  @!P0 BRA `(.L_x_3461) ;  /* 0x0000000000048947 */ /* 0x000fea0003800000 */
[----:B------:R-:W-:Y:S01]  /*1e40*/  BPT.TRAP 0x1 ;  /* 0x000000040000795c */ /* 0x000fe20000300000 */
.L_x_3461:
[----:B------:R-:W-:Y:S01]  /*1e50*/  IMAD.MOV.U32 R119, RZ, RZ, RZ ;  /* 0x000000ffff777224 */ /* 0x000fe200078e00ff */
[----:B-1----:R-:W-:Y:S06]  /*1e60*/  @P1 BRA `(.L_x_3462) ;  /* 0x0000000000081947 */ /* 0x002fec0003800000 */
[----:B------:R-:W1:Y:S02]  /*1e70*/  SYNCS.PHASECHK.TRANS64.TRYWAIT P1, [R0+URZ+0x30830], R5 ;  /* 0x03083005000075a7 */ /* 0x000e64000802017f */
[----:B-1----:R-:W-:Y:S05]  /*1e80*/  @!P1 BRA `(.L_x_3463) ;  /* 0x000000f800209947 */ /* 0x002fea0003800000 */
.L_x_3462:
[----:B------:R-:W-:Y:S05]  /*1e90*/  WARPSYNC.ALL ;  /* 0x0000000000007948 */ /* 0x000fea0003800000 */
[----:B------:R-:W-:Y:S01]  /*1ea0*/  R2UR UR4, R2 ;  /* 0x00000000020472ca */ /* 0x000fe200000e0000 */
[----:B------:R-:W-:Y:S01]  /*1eb0*/  ULOP3.LUT UR5, UR40, 0x10000, URZ, 0xfc, !UPT ;  /* 0x0001000028057892 */ /* 0x000fe2000f8efc3f */
[----:B------:R-:W-:Y:S01]  /*1ec0*/  WARPGROUP.ARRIVE ;  /* 0x00000000000079c5 */ /* 0x000fe20000000000 */
[----:B------:R-:W-:Y:S01]  /*1ed0*/  UMOV UR9, 0x40000040 ;  /* 0x4000004000097882 */ /* 0x000fe20000000000 */
[----:B------:R-:W-:Y:S01]  /*1ee0*/  UMOV UR11, 0x40000040 ;  /* 0x40000040000b7882 */ /* 0x000fe20000000000 */
[----:B------:R-:W-:Y:S01]  /*1ef0*/  UIADD3 UR7, UR5, 0x2, URZ ;  /* 0x0000000205077890 */ /* 0x000fe2000fffe03f */
[----:B------:R-:W-:Y:S01]  /*1f00*/  IMAD.U32 R9, RZ, RZ, UR9 ;  /* 0x00000009ff097e24 */ /* 0x000fe2000f8e00ff */
[----:B------:R-:W-:Y:S01]  /*1f10*/  UMOV UR13, 0x40000040 ;  /* 0x40000040000d7882 */ /* 0x000fe20000000000 */
[----:B------:R-:W-:Y:S01]  /*1f20*/  UMOV UR8, UR5 ;  /* 0x0000000500087c82 */ /* 0x000fe20008000000 */
[----:B------:R-:W-:Y:S01]  /*1f30*/  UMOV UR15, 0x40000040 ;  /* 0x40000040000f7882 */ /* 0x000fe20000000000 */
[----:B------:R-:W-:Y:S01]  /*1f40*/  IMAD.U32 R8, RZ, RZ, UR8 ;  /* 0x00000008ff087e24 */ /* 0x000fe2000f8e00ff */
[----:B------:R-:W-:Y:S01]  /*1f50*/  UIADD3 UR56, UR5, 0x4, URZ ;  /* 0x0000000405387890 */ /* 0x000fe2000fffe03f */
[----:B------:R-:W-:Y:S01]  /*1f60*/  IMAD.U32 R7, RZ, RZ, UR13 ;  /* 0x0000000dff077e24 */ /* 0x000fe2000f8e00ff */
[----:B------:R-:W-:Y:S01]  /*1f70*/  UIADD3 UR4, UR4, 0x1e400, URZ ;  /* 0x0001e40004047890 */ /* 0x000fe2000fffe03f */
[----:B------:R-:W-:Y:S01]  /*1f80*/  UMOV UR12, UR7 ;  /* 0x00000007000c7c82 */ /* 0x000fe20008000000 */
[----:B------:R-:W-:-:S02]  /*1f90*/  UMOV UR57, 0x40000040 ;  /* 0x4000004000397882 */ /* 0x000fc40000000000 */
[----:B------:R-:W-:Y:S01]  /*1fa0*/  USHF.R.U32.HI UR4, URZ, 0x4, UR4 ;  /* 0x000000043f047899 */ /* 0x000fe20008011604 */
[----:B------:R-:W-:Y:S01]  /*1fb0*/  IMAD.U32 R6, RZ, RZ, UR12 ;  /* 0x0000000cff067e24 */ /* 0x000fe2000f8e00ff */
[----:B------:R-:W-:Y:S01]  /*1fc0*/  UMOV UR59, 0x40000040 ;  /* 0x40000040003b7882 */ /* 0x000fe20000000000 */
[----:B------:R-:W-:Y:S02]  /*1fd0*/  UIADD3 UR52, UR5, 0x6, URZ ;  /* 0x0000000605347890 */ /* 0x000fe4000fffe03f */
[----:B------:R-:W-:Y:S01]  /*1fe0*/  ULOP3.LUT UR4, UR4, 0x3fff, URZ, 0xc0, !UPT ;  /* 0x00003fff04047892 */ /* 0x000fe2000f8ec03f */
[----:B------:R-:W-:Y:S01]  /*1ff0*/  UMOV UR53, 0x40000040 ;  /* 0x4000004000357882 */ /* 0x000fe20000000000 */
[----:B------:R-:W-:Y:S02]  /*2000*/  UMOV UR55, 0x40000040 ;  /* 0x4000004000377882 */ /* 0x000fe40000000000 */
[----:B------:R-:W-:Y:S02]  /*2010*/  ULOP3.LUT UR4, UR4, 0x10000, URZ, 0xfc, !UPT ;  /* 0x0001000004047892 */ /* 0x000fe4000f8efc3f */
[----:B------:R-:W-:-:S02]  /*2020*/  UIADD3 UR48, UR5, 0x400, URZ ;  /* 0x0000040005307890 */ /* 0x000fc4000fffe03f */
[----:B------:R-:W-:Y:S01]  /*2030*/  UIMAD UR6, UR38, 0x900, UR4 ;  /* 0x00000900260678a4 */ /* 0x000fe2000f8e0204 */
[----:B------:R-:W-:Y:S01]  /*2040*/  UMOV UR49, 0x40000040 ;  /* 0x4000004000317882 */ /* 0x000fe20000000000 */
[----:B------:R-:W-:Y:S02]  /*2050*/  UMOV UR51, 0x40000040 ;  /* 0x4000004000337882 */ /* 0x000fe40000000000 */
[----:B------:R-:W-:Y:S02]  /*2060*/  UIADD3 UR58, UR6, 0x4, URZ ;  /* 0x00000004063a7890 */ /* 0x000fe4000fffe03f */
[----:B------:R-:W-:Y:S02]  /*2070*/  UIADD3 UR54, UR6, 0x6, URZ ;  /* 0x0000000606367890 */ /* 0x000fe4000fffe03f */
[----:B------:R-:W-:Y:S01]  /*2080*/  UMOV UR10, UR6 ;  /* 0x00000006000a7c82 */ /* 0x000fe20008000000 */
[----:B------:R-:W-:Y:S01]  /*2090*/  UIADD3 UR50, UR6, 0x300, URZ ;  /* 0x0000030006327890 */ /* 0x000fe2000fffe03f */
[----:B------:R-:W-:Y:S01]  /*20a0*/  HGMMA.64x96x16.F32 R24, gdesc[UR8], RZ, !UPT, gsb0 ;  /* 0x01600000081879f0 */ /* 0x000fe2000c0008ff */
[----:B------:R-:W-:-:S02]  /*20b0*/  UIADD3 UR8, UR6, 0x2, URZ ;  /* 0x0000000206087890 */ /* 0x000fc4000fffe03f */
[----:B------:R-:W-:Y:S02]  /*20c0*/  UIADD3 UR44, UR5, 0x402, URZ ;  /* 0x00000402052c7890 */ /* 0x000fe4000fffe03f */
[----:B------:R-:W-:Y:S01]  /*20d0*/  UIADD3 UR46, UR6, 0x302, URZ ;  /* 0x00000302062e7890 */ /* 0x000fe2000fffe03f */
[----:B------:R-:W-:Y:S02]  /*20e0*/  UMOV UR45, 0x40000040 ;  /* 0x40000040002d7882 */ /* 0x000fe40000000000 */
[----:B------:R-:W-:Y:S01]  /*20f0*/  UMOV UR14, UR8 ;  /* 0x00000008000e7c82 */ /* 0x000fe20008000000 */
        /* <DEDUP_REMOVED lines=21> */
[----:B------:R-:W-:Y:S02]  /*2250*/  WARPGROUP.DEPBAR.LE gsb0, 0x0 ;  /* 0x00008000000079c5 */ /* 0x000fe40000010000 */
[----:B------:R-:W-:-:S06]  /*2260*/  WARPGROUP.ARRIVE ;  /* 0x00000000000079c5 */ /* 0x000fcc0000000000 */
[----:B------:R-:W-:Y:S01]  /*2270*/  HGMMA.64x96x16.F32 R24, gdesc[UR12], R24, gsb0 ;  /* 0x016000000c1879f0 */ /* 0x000fe20008000818 */
[----:B------:R-:W-:Y:S02]  /*2280*/  UIADD3 UR12, UR5, 0x404, URZ ;  /* 0x00000404050c7890 */ /* 0x000fe4000fffe03f */
[----:B------:R-:W-:Y:S01]  /*2290*/  UIADD3 UR14, UR6, 0x304, URZ ;  /* 0x00000304060e7890 */ /* 0x000fe2000fffe03f */
[----:B------:R-:W-:Y:S01]  /*22a0*/  UMOV UR13, 0x40000040 ;  /* 0x40000040000d7882 */ /* 0x000fe20000000000 */
        /* <DEDUP_REMOVED lines=34> */
.L_x_3464:
[----:B------:R-:W-:Y:S01]  /*24d0*/  R2UR UR7, R84 ;  /* 0x00000000540772ca */ /* 0x000fe200000e0000 */
[----:B------:R-:W-:Y:S01]  /*24e0*/  ULDC UR5, c[0x0][0x9d8] ;  /* 0x0002760000057ab9 */ /* 0x000fe20000000800 */
[----:B------:R-:W-:Y:S01]  /*24f0*/  R2UR UR6, R85 ;  /* 0x00000000550672ca */ /* 0x000fe200000e0000 */
        /* <DEDUP_REMOVED lines=10> */
[----:B------:R-:W-:-:S02]  /*25a0*/  IMAD.U32 R4, RZ, RZ, UR7 ;  /* 0x00000007ff047e24 */ /* 0x000fc4000f8e00ff */
[----:B------:R-:W-:Y:S01]  /*25b0*/  FMUL.FTZ R27, R27, UR5 ;  /* 0x000000051b1b7c20 */ /* 0x000fe20008410000 */
[----:B------:R-:W-:Y:S02]  /*25c0*/  IMAD.U32 R11, RZ, RZ, UR6 ;  /* 0x00000006ff0b7e24 */ /* 0x000fe4000f8e00ff */
[----:B------:R-:W-:Y:S01]  /*25d0*/  FMUL.FTZ R38, R38, UR5 ;  /* 0x0000000526267c20 */ /* 0x000fe20008410000 */
[----:B------:R-:W-:Y:S01]  /*25e0*/  MUFU.TANH R25, R25 ;  /* 0x0000001900197308 */ /* 0x000fe20000002400 */
[----:B------:R-:W-:Y:S01]  /*25f0*/  IADD3 R4, R4, 0x60, -R17 ;  /* 0x0000006004047810 */ /* 0x000fe20007ffe811 */
[----:B------:R-:W-:Y:S01]  /*2600*/  FMUL.FTZ R37, R37, UR5 ;  /* 0x0000000525257c20 */ /* 0x000fe20008410000 */
[----:B------:R-:W-:Y:S01]  /*2610*/  FMUL.FTZ R30, R30, UR5 ;  /* 0x000000051e1e7c20 */ /* 0x000fe20008410000 */
[----:B------:R-:W-:Y:S01]  /*2620*/  FMUL.FTZ R39, R39, UR5 ;  /* 0x0000000527277c20 */ /* 0x000fe20008410000 */
[----:B------:R-:W-:Y:S01]  /*2630*/  FMUL.FTZ R40, R40, UR5 ;  /* 0x0000000528287c20 */ /* 0x000fe20008410000 */
[----:B------:R-:W-:-:S02]  /*2640*/  IMAD R4, R11, -0x60, R4 ;  /* 0xffffffa00b047824 */ /* 0x000fc400078e0204 */
[----:B------:R-:W-:Y:S01]  /*2650*/  FMUL.FTZ R31, R31, UR5 ;  /* 0x000000051f1f7c20 */ /* 0x000fe20008410000 */
[----:B------:R-:W-:Y:S01]  /*2660*/  MUFU.TANH R28, R28 ;  /* 0x0000001c001c7308 */ /* 0x000fe20000002400 */
[----:B------:R-:W-:Y:S01]  /*2670*/  FMUL.FTZ R46, R46, UR5 ;  /* 0x000000052e2e7c20 */ /* 0x000fe20008410000 */
[----:B------:R-:W-:Y:S01]  /*2680*/  FMUL.FTZ R41, R41, UR5 ;  /* 0x0000000529297c20 */ /* 0x000fe20008410000 */
[C---:B------:R-:W-:Y:S01]  /*2690*/  ISETP.GT.AND P6, PT, R4.reuse, RZ, PT ;  /* 0x000000ff0400720c */ /* 0x040fe20003fc4270 */
[----:B------:R-:W-:Y:S01]  /*26a0*/  FMUL.FTZ R47, R47, UR5 ;  /* 0x000000052f2f7c20 */ /* 0x000fe20008410000 */
[----:B------:R-:W-:Y:S01]  /*26b0*/  ISETP.GT.AND P5, PT, R4, 0x1, PT ;  /* 0x000000010400780c */ /* 0x000fe20003fa4270 */
[----:B------:R-:W-:Y:S01]  /*26c0*/  FMUL.FTZ R44, R44, UR5 ;  /* 0x000000052c2c7c20 */ /* 0x000fe20008410000 */
[----:B------:R-:W-:Y:S01]  /*26d0*/  ISETP.GT.AND P4, PT, R4, 0x8, PT ;  /* 0x000000080400780c */ /* 0x000fe20003f84270 */
[----:B------:R-:W-:Y:S01]  /*26e0*/  MUFU.TANH R29, R29 ;  /* 0x0000001d001d7308 */ /* 0x000fe20000002400 */
[----:B--2---:R-:W-:Y:S01]  /*26f0*/  FSEL R11, R24, -INF , P6 ;  /* 0xff800000180b7808 */ /* 0x004fe20003000000 */
[----:B------:R-:W-:Y:S01]  /*2700*/  FMUL.FTZ R35, R35, UR5 ;  /* 0x0000000523237c20 */ /* 0x000fe20008410000 */
[C---:B------:R-:W-:Y:S01]  /*2710*/  ISETP.GT.AND P3, PT, R4.reuse, 0x9, PT ;  /* 0x000000090400780c */ /* 0x040fe20003f64270 */
[----:B------:R-:W-:Y:S01]  /*2720*/  FMUL.FTZ R45, R45, UR5 ;  /* 0x000000052d2d7c20 */ /* 0x000fe20008410000 */
[----:B------:R-:W-:Y:S01]  /*2730*/  ISETP.GT.AND P2, PT, R4, 0x10, PT ;  /* 0x000000100400780c */ /* 0x000fe20003f44270 */
[----:B------:R-:W-:Y:S01]  /*2740*/  FMUL.FTZ R54, R54, UR5 ;  /* 0x0000000536367c20 */ /* 0x000fe20008410000 */
[----:B------:R-:W-:Y:S01]  /*2750*/  ISETP.GT.AND P1, PT, R4, 0x11, PT ;  /* 0x000000110400780c */ /* 0x000fe20003f24270 */
        /* <DEDUP_REMOVED lines=8> */
[----:B01----:R-:W0:Y:S01]  /*27e0*/  MUFU.TANH R5, R26 ;  /* 0x0000001a00057308 */ /* 0x003e220000002400 */
        /* <DEDUP_REMOVED lines=8> */
[----:B------:R-:W-:Y:S01]  /*2870*/  FMUL.FTZ R58, R58, UR5 ;  /* 0x000000053a3a7c20 */ /* 0x000fe20008410000 */
[----:B------:R-:W-:Y:S01]  /*2880*/  FMUL.FTZ R65, R65, UR5 ;  /* 0x0000000541417c20 */ /* 0x000fe20008410000 */
[----:B------:R-:W-:Y:S01]  /*2890*/  FMUL.FTZ R59, R59, UR5 ;  /* 0x000000053b3b7c20 */ /* 0x000fe20008410000 */
[----:B------:R-:W-:Y:S01]  /*28a0*/  FMUL.FTZ R68, R68, UR5 ;  /* 0x0000000544447c20 */ /* 0x000fe20008410000 */
[----:B------:R-:W-:Y:S01]  /*28b0*/  FMUL.FTZ R69, R69, UR5 ;  /* 0x0000000545457c20 */ /* 0x000fe20008410000 */
[----:B------:R-:W-:Y:S01]  /*28c0*/  ULDC UR11, c[0x0][0x988] ;  /* 0x00026200000b7ab9 */ /* 0x000fe20000000800 */
[----:B------:R-:W-:Y:S01]  /*28d0*/  P2R R72, PR, RZ, 0x1 ;  /* 0x00000001ff487803 */ /* 0x000fe20000000000 */
[----:B------:R1:W2:Y:S01]  /*28e0*/  MUFU.TANH R14, R34 ;  /* 0x00000022000e7308 */ /* 0x0002a20000002400 */
[----:B0-----:R-:W-:Y:S01]  /*28f0*/  FSEL R5, R5, -INF , P6 ;  /* 0xff80000005057808 */ /* 0x001fe20003000000 */
[----:B------:R-:W-:Y:S01]  /*2900*/  FMUL.FTZ R62, R62, UR5 ;  /* 0x000000053e3e7c20 */ /* 0x000fe20008410000 */
[----:B------:R-:W-:Y:S01]  /*2910*/  ISETP.GT.AND P6, PT, R4, 0x18, PT ;  /* 0x000000180400780c */ /* 0x000fe20003fc4270 */
[----:B------:R-:W-:Y:S01]  /*2920*/  FMUL.FTZ R63, R63, UR5 ;  /* 0x000000053f3f7c20 */ /* 0x000fe20008410000 */
[----:B------:R-:W-:Y:S01]  /*2930*/  FMUL.FTZ R66, R66, UR5 ;  /* 0x0000000542427c20 */ /* 0x000fe20008410000 */
[----:B------:R-:W-:Y:S01]  /*2940*/  FMUL.FTZ R67, R67, UR5 ;  /* 0x0000000543437c20 */ /* 0x000fe20008410000 */
[----:B------:R-:W-:Y:S01]  /*2950*/  FMUL.FTZ R70, R70, UR5 ;  /* 0x0000000546467c20 */ /* 0x000fe20008410000 */
[----:B------:R-:W0:Y:S01]  /*2960*/  MUFU.TANH R10, R27 ;  /* 0x0000001b000a7308 */ /* 0x000e220000002400 */
[----:B-1----:R-:W-:Y:S01]  /*2970*/  FSEL R34, R25, -INF , P5 ;  /* 0xff80000019227808 */ /* 0x002fe20002800000 */
[----:B------:R-:W-:Y:S01]  /*2980*/  FMUL.FTZ R71, R71, UR5 ;  /* 0x0000000547477c20 */ /* 0x000fe20008410000 */
[----:B------:R-:W-:Y:S01]  /*2990*/  VIADD R0, R0, 0x30840 ;  /* 0x0003084000007836 */ /* 0x000fe20000000000 */
[----:B------:R-:W-:Y:S01]  /*29a0*/  UIADD3 UR5, UR6, -0x2, URZ ;  /* 0xfffffffe06057890 */ /* 0x000fe2000fffe03f */
[----:B------:R-:W-:Y:S01]  /*29b0*/  FMNMX.FTZ R25, R11, R34, !PT ;  /* 0x000000220b197209 */ /* 0x000fe20007810000 */
[--C-:B------:R-:W-:Y:S01]  /*29c0*/  IMAD.MOV.U32 R118, RZ, RZ, R119.reuse ;  /* 0x000000ffff767224 */ /* 0x100fe200078e0077 */
[-C--:B------:R-:W-:Y:S01]  /*29d0*/  MOV R111, R119.reuse ;  /* 0x00000077006f7202 */ /* 0x080fe20000000f00 */
[----:B------:R-:W1:Y:S01]  /*29e0*/  MUFU.TANH R36, R36 ;  /* 0x0000002400247308 */ /* 0x000e620000002400 */
[----:B--2---:R-:W-:Y:S01]  /*29f0*/  FSEL R14, R14, -INF , P2 ;  /* 0xff8000000e0e7808 */ /* 0x004fe20001000000 */
[----:B------:R-:W-:Y:S01]  /*2a00*/  UISETP.GE.AND UP0, UPT, UR5, UR60, UPT ;  /* 0x0000003c0500728c */ /* 0x000fe2000bf06270 */
[----:B------:R-:W-:Y:S01]  /*2a10*/  PRMT R0, R3, 0x654, R0 ;  /* 0x0000065403007816 */ /* 0x000fe20000000000 */
[--C-:B------:R-:W-:Y:S01]  /*2a20*/  IMAD.MOV.U32 R117, RZ, RZ, R119.reuse ;  /* 0x000000ffff757224 */ /* 0x100fe200078e0077 */
[-C--:B------:R-:W-:Y:S01]  /*2a30*/  MOV R102, R119.reuse ;  /* 0x0000007700667202 */ /* 0x080fe20000000f00 */
[--C-:B------:R-:W-:Y:S01]  /*2a40*/  IMAD.MOV.U32 R116, RZ, RZ, R119.reuse ;  /* 0x000000ffff747224 */ /* 0x100fe200078e0077 */
[----:B------:R2:W-:Y:S01]  /*2a50*/  SYNCS.ARRIVE.TRANS64.RED.A1T0 RZ, [R0+URZ], RZ ;  /* 0x000000ff00ff79a7 */ /* 0x0005e2000810043f */
[----:B------:R3:W4:Y:S01]  /*2a60*/  MUFU.TANH R20, R38 ;  /* 0x0000002600147308 */ /* 0x0007220000002400 */
        /* <DEDUP_REMOVED lines=8> */
[----:B---3--:R-:W-:Y:S01]  /*2af0*/  FSEL R38, R28, -INF , P4 ;  /* 0xff8000001c267808 */ /* 0x008fe20002000000 */
[--C-:B------:R-:W-:Y:S01]  /*2b00*/  IMAD.MOV.U32 R112, RZ, RZ, R119.reuse ;  /* 0x000000ffff707224 */ /* 0x100fe200078e0077 */
[----:B-1----:R-:W-:Y:S01]  /*2b10*/  FSEL R36, R36, -INF , P6 ;  /* 0xff80000024247808 */ /* 0x002fe20003000000 */
[--C-:B------:R-:W-:Y:S01]  /*2b20*/  IMAD.MOV.U32 R110, RZ, RZ, R119.reuse ;  /* 0x000000ffff6e7224 */ /* 0x100fe200078e0077 */
[----:B------:R-:W-:Y:S01]  /*2b30*/  FMNMX.FTZ R24, R38, R25, !PT ;  /* 0x0000001926187209 */ /* 0x000fe20007810000 */
[--C-:B------:R-:W-:Y:S01]  /*2b40*/  IMAD.MOV.U32 R109, RZ, RZ, R119.reuse ;  /* 0x000000ffff6d7224 */ /* 0x100fe200078e0077 */
[----:B------:R-:W-:Y:S01]  /*2b50*/  MOV R75, R119 ;  /* 0x00000077004b7202 */ /* 0x000fe20000000f00 */
[----:B------:R-:W-:Y:S01]  /*2b60*/  MUFU.TANH R37, R37 ;  /* 0x0000002500257308 */ /* 0x000fe20000002400 */
[----:B----4-:R-:W-:Y:S01]  /*2b70*/  FSEL R20, R20, -INF , P6 ;  /* 0xff80000014147808 */ /* 0x010fe20003000000 */
[--C-:B------:R-:W-:Y:S01]  /*2b80*/  IMAD.MOV.U32 R108, RZ, RZ, R119.reuse ;  /* 0x000000ffff6c7224 */ /* 0x100fe200078e0077 */
[----:B------:R-:W-:Y:S01]  /*2b90*/  ISETP.GT.AND P6, PT, R4, 0x30, PT ;  /* 0x000000300400780c */ /* 0x000fe20003fc4270 */
[----:B------:R-:W-:-:S02]  /*2ba0*/  IMAD.MOV.U32 R107, RZ, RZ, R119 ;  /* 0x000000ffff6b7224 */ /* 0x000fc400078e0077 */
[--C-:B------:R-:W-:Y:S02]  /*2bb0*/  IMAD.MOV.U32 R106, RZ, RZ, R119.reuse ;  /* 0x000000ffff6a7224 */ /* 0x100fe400078e0077 */
[----:B------:R1:W3:Y:S01]  /*2bc0*/  MUFU.TANH R21, R39 ;  /* 0x0000002700157308 */ /* 0x0002e20000002400 */
        /* <DEDUP_REMOVED lines=8> */
[--C-:B------:R-:W-:Y:S01]  /*2c50*/  IMAD.MOV.U32 R100, RZ, RZ, R119.reuse ;  /* 0x000000ffff647224 */ /* 0x100fe200078e0077 */
[----:B------:R-:W-:Y:S01]  /*2c60*/  FMNMX.FTZ R25, R39, R24, !PT ;  /* 0x0000001827197209 */ /* 0x000fe20007810000 */
[--C-:B------:R-:W-:Y:S02]  /*2c70*/  IMAD.MOV.U32 R99, RZ, RZ, R119.reuse ;  /* 0x000000ffff637224 */ /* 0x100fe400078e0077 */
[----:B------:R-:W1:Y:S01]  /*2c80*/  MUFU.TANH R40, R40 ;  /* 0x0000002800287308 */ /* 0x000e620000002400 */
[----:B---3--:R-:W-:Y:S01]  /*2c90*/  FSEL R21, R21, -INF , P5 ;  /* 0xff80000015157808 */ /* 0x008fe20002800000 */
[--C-:B------:R-:W-:Y:S02]  /*2ca0*/  IMAD.MOV.U32 R98, RZ, RZ, R119.reuse ;  /* 0x000000ffff627224 */ /* 0x100fe400078e0077 */
[--C-:B------:R-:W-:Y:S02]  /*2cb0*/  IMAD.MOV.U32 R97, RZ, RZ, R119.reuse ;  /* 0x000000ffff617224 */ /* 0x100fe400078e0077 */
[----:B------:R-:W-:-:S02]  /*2cc0*/  IMAD.MOV.U32 R96, RZ, RZ, R119 ;  /* 0x000000ffff607224 */ /* 0x000fc400078e0077 */
[----:B------:R3:W4:Y:S01]  /*2cd0*/  MUFU.TANH R26, R46 ;  /* 0x0000002e001a7308 */ /* 0x0007220000002400 */
[----:B0-----:R-:W-:Y:S01]  /*2ce0*/  FSEL R13, R13, -INF , P3 ;  /* 0xff8000000d0d7808 */ /* 0x001fe20001800000 */
[--C-:B------:R-:W-:Y:S01]  /*2cf0*/  IMAD.MOV.U32 R95, RZ, RZ, R119.reuse ;  /* 0x000000ffff5f7224 */ /* 0x100fe200078e0077 */
[----:B------:R-:W-:Y:S01]  /*2d00*/  ISETP.GT.AND P3, PT, R4, 0x21, PT ;  /* 0x000000210400780c */ /* 0x000fe20003f64270 */
[--C-:B------:R-:W-:Y:S02]  /*2d10*/  IMAD.MOV.U32 R94, RZ, RZ, R119.reuse ;  /* 0x000000ffff5e7224 */ /* 0x100fe400078e0077 */
[--C-:B------:R-:W-:Y:S02]  /*2d20*/  IMAD.MOV.U32 R92, RZ, RZ, R119.reuse ;  /* 0x000000ffff5c7224 */ /* 0x100fe400078e0077 */
[----:B------:R-:W-:Y:S01]  /*2d30*/  MUFU.TANH R41, R41 ;  /* 0x0000002900297308 */ /* 0x000fe20000002400 */
[----:B---3--:R-:W-:Y:S01]  /*2d40*/  FSEL R46, R32, -INF , P2 ;  /* 0xff800000202e7808 */ /* 0x008fe20001000000 */
[--C-:B------:R-:W-:Y:S01]  /*2d50*/  IMAD.MOV.U32 R91, RZ, RZ, R119.reuse ;  /* 0x000000ffff5b7224 */ /* 0x100fe200078e0077 */
[----:B-1----:R-:W-:Y:S01]  /*2d60*/  FSEL R40, R40, -INF , P4 ;  /* 0xff80000028287808 */ /* 0x002fe20002000000 */
[--C-:B------:R-:W-:Y:S01]  /*2d70*/  IMAD.MOV.U32 R90, RZ, RZ, R119.reuse ;  /* 0x000000ffff5a7224 */ /* 0x100fe200078e0077 */
[----:B------:R-:W-:Y:S01]  /*2d80*/  FMNMX.FTZ R24, R46, R25, !PT ;  /* 0x000000192e187209 */ /* 0x000fe20007810000 */
[--C-:B------:R-:W-:Y:S01]  /*2d90*/  IMAD.MOV.U32 R89, RZ, RZ, R119.reuse ;  /* 0x000000ffff597224 */ /* 0x100fe200078e0077 */
[----:B------:R-:W-:Y:S01]  /*2da0*/  ISETP.GT.AND P2, PT, R4, 0x28, PT ;  /* 0x000000280400780c */ /* 0x000fe20003f44270 */
[----:B------:R0:W-:Y:S01]  /*2db0*/  MUFU.TANH R27, R47 ;  /* 0x0000002f001b7308 */ /* 0x0001e20000002400 */
[----:B------:R-:W-:-:S02]  /*2dc0*/  IMAD.MOV.U32 R88, RZ, RZ, R119 ;  /* 0x000000ffff587224 */ /* 0x000fc400078e0077 */
[----:B----4-:R-:W-:Y:S01]  /*2dd0*/  FSEL R26, R26, -INF , P2 ;  /* 0xff8000001a1a7808 */ /* 0x010fe20001000000 */
[--C-:B------:R-:W-:Y:S02]  /*2de0*/  IMAD.MOV.U32 R87, RZ, RZ, R119.reuse ;  /* 0x000000ffff577224 */ /* 0x100fe400078e0077 */
[--C-:B------:R-:W-:Y:S02]  /*2df0*/  IMAD.MOV.U32 R86, RZ, RZ, R119.reuse ;  /* 0x000000ffff567224 */ /* 0x100fe400078e0077 */
[----:B------:R-:W1:Y:S01]  /*2e00*/  MUFU.TANH R15, R35 ;  /* 0x00000023000f7308 */ /* 0x000e620000002400 */
[----:B0-----:R-:W-:Y:S01]  /*2e10*/  FSEL R47, R33, -INF , P1 ;  /* 0xff800000212f7808 */ /* 0x001fe20000800000 */
[--C-:B------:R-:W-:Y:S02]  /*2e20*/  IMAD.MOV.U32 R85, RZ, RZ, R119.reuse ;  /* 0x000000ffff557224 */ /* 0x100fe400078e0077 */
[--C-:B------:R-:W-:Y:S01]  /*2e30*/  IMAD.MOV.U32 R83, RZ, RZ, R119.reuse ;  /* 0x000000ffff537224 */ /* 0x100fe200078e0077 */
[----:B------:R-:W-:Y:S01]  /*2e40*/  FMNMX.FTZ R25, R47, R24, !PT ;  /* 0x000000182f197209 */ /* 0x000fe20007810000 */
[----:B------:R-:W-:-:S02]  /*2e50*/  IMAD.MOV.U32 R82, RZ, RZ, R119 ;  /* 0x000000ffff527224 */ /* 0x000fc400078e0077 */
[----:B------:R-:W0:Y:S01]  /*2e60*/  MUFU.TANH R44, R44 ;  /* 0x0000002c002c7308 */ /* 0x000e220000002400 */
[----:B------:R-:W-:Y:S01]  /*2e70*/  FMNMX.FTZ R25, R36, R25, !PT ;  /* 0x0000001924197209 */ /* 0x000fe20007810000 */
[--C-:B------:R-:W-:Y:S02]  /*2e80*/  IMAD.MOV.U32 R81, RZ, RZ, R119.reuse ;  /* 0x000000ffff517224 */ /* 0x100fe400078e0077 */
[--C-:B------:R-:W-:Y:S02]  /*2e90*/  IMAD.MOV.U32 R80, RZ, RZ, R119.reuse ;  /* 0x000000ffff507224 */ /* 0x100fe400078e0077 */
[--C-:B------:R-:W-:Y:S02]  /*2ea0*/  IMAD.MOV.U32 R79, RZ, RZ, R119.reuse ;  /* 0x000000ffff4f7224 */ /* 0x100fe400078e0077 */
[----:B------:R-:W3:Y:S01]  /*2eb0*/  MUFU.TANH R45, R45 ;  /* 0x0000002d002d7308 */ /* 0x000ee20000002400 */
[----:B-1----:R-:W-:Y:S01]  /*2ec0*/  FSEL R15, R15, -INF , P1 ;  /* 0xff8000000f0f7808 */ /* 0x002fe20000800000 */
[--C-:B------:R-:W-:Y:S01]  /*2ed0*/  IMAD.MOV.U32 R78, RZ, RZ, R119.reuse ;  /* 0x000000ffff4e7224 */ /* 0x100fe200078e0077 */
[----:B------:R-:W-:Y:S01]  /*2ee0*/  ISETP.GT.AND P1, PT, R4, 0x29, PT ;  /* 0x000000290400780c */ /* 0x000fe20003f24270 */
[----:B------:R-:W-:-:S02]  /*2ef0*/  IMAD.MOV.U32 R77, RZ, RZ, R119 ;  /* 0x000000ffff4d7224 */ /* 0x000fc400078e0077 */
[--C-:B------:R-:W-:Y:S01]  /*2f00*/  IMAD.MOV.U32 R76, RZ, RZ, R119.reuse ;  /* 0x000000ffff4c7224 */ /* 0x100fe200078e0077 */
[----:B------:R-:W-:Y:S01]  /*2f10*/  FSEL R27, R27, -INF , P1 ;  /* 0xff8000001b1b7808 */ /* 0x000fe20000800000 */
[----:B------:R1:W-:Y:S01]  /*2f20*/  MUFU.TANH R30, R54 ;  /* 0x00000036001e7308 */ /* 0x0003e20000002400 */
[----:B0-----:R-:W-:Y:S01]  /*2f30*/  FSEL R44, R44, -INF , P2 ;  /* 0xff8000002c2c7808 */ /* 0x001fe20001000000 */
[--C-:B------:R-:W-:Y:S01]  /*2f40*/  IMAD.MOV.U32 R74, RZ, RZ, R119.reuse ;  /* 0x000000ffff4a7224 */ /* 0x100fe200078e0077 */
[----:B------:R-:W-:Y:S01]  /*2f50*/  ISETP.GT.AND P2, PT, R4, 0x40, PT ;  /* 0x000000400400780c */ /* 0x000fe20003f44270 */
[----:B------:R-:W-:-:S04]  /*2f60*/  IMAD.MOV.U32 R73, RZ, RZ, R119 ;  /* 0x000000ffff497224 */ /* 0x000fc800078e0077 */
[----:B------:R-:W0:Y:S01]  /*2f70*/  MUFU.TANH R48, R48 ;  /* 0x0000003000307308 */ /* 0x000e220000002400 */
[----:B-1----:R-:W-:Y:S02]  /*2f80*/  FSEL R54, R37, -INF , P5 ;  /* 0xff80000025367808 */ /* 0x002fe40002800000 */
[----:B---3--:R-:W-:Y:S02]  /*2f90*/  FSEL R45, R45, -INF , P1 ;  /* 0xff8000002d2d7808 */ /* 0x008fe40000800000 */
[----:B------:R-:W-:Y:S02]  /*2fa0*/  FMNMX.FTZ R25, R54, R25, !PT ;  /* 0x0000001936197209 */ /* 0x000fe40007810000 */
[----:B------:R-:W-:Y:S01]  /*2fb0*/  ISETP.GT.AND P5, PT, R4, 0x31, PT ;  /* 0x000000310400780c */ /* 0x000fe20003fa4270 */
[----:B------:R-:W-:Y:S01]  /*2fc0*/  MUFU.TANH R42, R42 ;  /* 0x0000002a002a7308 */ /* 0x000fe20000002400 */
[----:B------:R-:W-:Y:S02]  /*2fd0*/  FMNMX.FTZ R24, R40, R25, !PT ;  /* 0x0000001928187209 */ /* 0x000fe40007810000 */
[----:B------:R-:W-:-:S05]  /*2fe0*/  ISETP.GT.AND P1, PT, R4, 0x41, PT ;  /* 0x000000410400780c */ /* 0x000fca0003f24270 */
[----:B------:R-:W1:Y:S01]  /*2ff0*/  MUFU.TANH R49, R49 ;  /* 0x0000003100317308 */ /* 0x000e620000002400 */
[----:B0-----:R-:W-:-:S07]  /*3000*/  FSEL R48, R48, -INF , P6 ;  /* 0xff80000030307808 */ /* 0x001fce0003000000 */
[----:B------:R0:W-:Y:S08]  /*3010*/  MUFU.TANH R31, R55 ;  /* 0x00000037001f7308 */ /* 0x0001f00000002400 */
[----:B------:R-:W3:Y:S01]  /*3020*/  MUFU.TANH R43, R43 ;  /* 0x0000002b002b7308 */ /* 0x000ee20000002400 */
[----:B0-----:R-:W-:Y:S02]  /*3030*/  FSEL R55, R41, -INF , P3 ;  /* 0xff80000029377808 */ /* 0x001fe40001800000 */
[----:B-1----:R-:W-:-:S02]  /*3040*/  FSEL R49, R49, -INF , P5 ;  /* 0xff80000031317808 */ /* 0x002fc40002800000 */
[----:B------:R-:W-:-:S03]  /*3050*/  FMNMX.FTZ R25, R55, R24, !PT ;  /* 0x0000001837197209 */ /* 0x000fc60007810000 */
[----:B------:R-:W0:Y:S01]  /*3060*/  MUFU.TANH R52, R52 ;  /* 0x0000003400347308 */ /* 0x000e220000002400 */
[----:B------:R-:W-:-:S04]  /*3070*/  FMNMX.FTZ R24, R44, R25, !PT ;  /* 0x000000192c187209 */ /* 0x000fc80007810000 */
[----:B------:R-:W-:Y:S02]  /*3080*/  FMNMX.FTZ R25, R45, R24, !PT ;  /* 0x000000182d197209 */ /* 0x000fe40007810000 */
[----:B------:R-:W-:Y:S01]  /*3090*/  FSEL R24, R42, -INF , P4 ;  /* 0xff8000002a187808 */ /* 0x000fe20002000000 */
[----:B------:R-:W1:Y:S01]  /*30a0*/  MUFU.TANH R53, R53 ;  /* 0x0000003500357308 */ /* 0x000e620000002400 */
[----:B------:R-:W-:Y:S02]  /*30b0*/  ISETP.GT.AND P4, PT, R4, 0x38, PT ;  /* 0x000000380400780c */ /* 0x000fe40003f84270 */
[----:B------:R-:W-:Y:S02]  /*30c0*/  FMNMX.FTZ R28, R48, R25, !PT ;  /* 0x00000019301c7209 */ /* 0x000fe40007810000 */
[----:B---3--:R-:W-:Y:S02]  /*30d0*/  FSEL R25, R43, -INF , P3 ;  /* 0xff8000002b197808 */ /* 0x008fe40001800000 */
[----:B------:R-:W-:Y:S01]  /*30e0*/  ISETP.GT.AND P3, PT, R4, 0x39, PT ;  /* 0x000000390400780c */ /* 0x000fe20003f64270 */
[----:B------:R-:W3:Y:S01]  /*30f0*/  MUFU.TANH R56, R56 ;  /* 0x0000003800387308 */ /* 0x000ee20000002400 */
[----:B0-----:R-:W-:-:S02]  /*3100*/  FSEL R52, R52, -INF , P4 ;  /* 0xff80000034347808 */ /* 0x001fc40002000000 */
[----:B------:R-:W-:Y:S02]  /*3110*/  FMNMX.FTZ R29, R49, R28, !PT ;  /* 0x0000001c311d7209 */ /* 0x000fe40007810000 */
[----:B------:R-:W-:Y:S02]  /*3120*/  FSEL R30, R30, -INF , P4 ;  /* 0xff8000001e1e7808 */ /* 0x000fe40002000000 */
[----:B------:R-:W-:Y:S01]  /*3130*/  FMNMX.FTZ R28, R52, R29, !PT ;  /* 0x0000001d341c7209 */ /* 0x000fe20007810000 */
[----:B------:R-:W0:Y:S01]  /*3140*/  MUFU.TANH R50, R50 ;  /* 0x0000003200327308 */ /* 0x000e220000002400 */
[----:B-1----:R-:W-:Y:S02]  /*3150*/  FSEL R53, R53, -INF , P3 ;  /* 0xff80000035357808 */ /* 0x002fe40001800000 */
[----:B------:R-:W-:Y:S02]  /*3160*/  ISETP.GT.AND P4, PT, R4, 0x50, PT ;  /* 0x000000500400780c */ /* 0x000fe40003f84270 */
[----:B------:R-:W-:-:S02]  /*3170*/  FMNMX.FTZ R29, R53, R28, !PT ;  /* 0x0000001c351d7209 */ /* 0x000fc40007810000 */
[----:B------:R-:W-:Y:S01]  /*3180*/  FSEL R31, R31, -INF , P3 ;  /* 0xff8000001f1f7808 */ /* 0x000fe20001800000 */
[----:B------:R-:W1:Y:S01]  /*3190*/  MUFU.TANH R57, R57 ;  /* 0x0000003900397308 */ /* 0x000e620000002400 */
[----:B---3--:R-:W-:Y:S02]  /*31a0*/  FSEL R56, R56, -INF , P2 ;  /* 0xff80000038387808 */ /* 0x008fe40001000000 */
[----:B------:R-:W-:Y:S02]  /*31b0*/  ISETP.GT.AND P3, PT, R4, 0x51, PT ;  /* 0x000000510400780c */ /* 0x000fe40003f64270 */
[----:B------:R-:W-:-:S03]  /*31c0*/  FMNMX.FTZ R32, R56, R29, !PT ;  /* 0x0000001d38207209 */ /* 0x000fc60007810000 */
[----:B------:R-:W3:Y:S01]  /*31d0*/  MUFU.TANH R51, R51 ;  /* 0x0000003300337308 */ /* 0x000ee20000002400 */
[----:B0-----:R-:W-:Y:S01]  /*31e0*/  FSEL R28, R50, -INF , P6 ;  /* 0xff800000321c7808 */ /* 0x001fe20003000000 */
[----:B------:R-:W-:Y:S01]  /*31f0*/  IMAD.MOV.U32 R50, RZ, RZ, R119 ;  /* 0x000000ffff327224 */ /* 0x000fe200078e0077 */
[----:B------:R-:W-:-:S05]  /*3200*/  ISETP.GT.AND P6, PT, R4, 0x48, PT ;  /* 0x000000480400780c */ /* 0x000fca0003fc4270 */
[----:B------:R-:W0:Y:S01]  /*3210*/  MUFU.TANH R60, R60 ;  /* 0x0000003c003c7308 */ /* 0x000e220000002400 */
[----:B-1----:R-:W-:-:S04]  /*3220*/  FSEL R57, R57, -INF , P1 ;  /* 0xff80000039397808 */ /* 0x002fc80000800000 */
[----:B------:R-:W-:-:S03]  /*3230*/  FMNMX.FTZ R33, R57, R32, !PT ;  /* 0x0000002039217209 */ /* 0x000fc60007810000 */
[----:B------:R-:W1:Y:S01]  /*3240*/  MUFU.TANH R61, R61 ;  /* 0x0000003d003d7308 */ /* 0x000e620000002400 */
[----:B---3--:R-:W-:Y:S02]  /*3250*/  FSEL R29, R51, -INF , P5 ;  /* 0xff800000331d7808 */ /* 0x008fe40002800000 */
[----:B------:R-:W-:-:S05]  /*3260*/  ISETP.GT.AND P5, PT, R4, 0x49, PT ;  /* 0x000000490400780c */ /* 0x000fca0003fa4270 */
[----:B------:R-:W3:Y:S01]  /*3270*/  MUFU.TANH R64, R64 ;  /* 0x0000004000407308 */ /* 0x000ee20000002400 */
[----:B0-----:R-:W-:-:S04]  /*3280*/  FSEL R60, R60, -INF , P6 ;  /* 0xff8000003c3c7808 */ /* 0x001fc80003000000 */
[----:B------:R-:W-:-:S03]  /*3290*/  FMNMX.FTZ R32, R60, R33, !PT ;  /* 0x000000213c207209 */ /* 0x000fc60007810000 */
[----:B------:R-:W0:Y:S01]  /*32a0*/  MUFU.TANH R58, R58 ;  /* 0x0000003a003a7308 */ /* 0x000e220000002400 */
[----:B-1----:R-:W-:-:S04]  /*32b0*/  FSEL R61, R61, -INF , P5 ;  /* 0xff8000003d3d7808 */ /* 0x002fc80002800000 */
[----:B------:R-:W-:-:S03]  /*32c0*/  FMNMX.FTZ R33, R61, R32, !PT ;  /* 0x000000203d217209 */ /* 0x000fc60007810000 */
[----:B------:R-:W1:Y:S01]  /*32d0*/  MUFU.TANH R65, R65 ;  /* 0x0000004100417308 */ /* 0x000e620000002400 */
[----:B---3--:R-:W-:-:S04]  /*32e0*/  FSEL R64, R64, -INF , P4 ;  /* 0xff80000040407808 */ /* 0x008fc80002000000 */
        /* <DEDUP_REMOVED lines=9> */
[----:B---3--:R-:W-:Y:S01]  /*3380*/  FSEL R33, R59, -INF , P1 ;  /* 0xff8000003b217808 */ /* 0x008fe20000800000 */
[----:B------:R-:W-:Y:S01]  /*3390*/  IMAD.MOV.U32 R59, RZ, RZ, R119 ;  /* 0x000000ffff3b7224 */ /* 0x000fe200078e0077 */
        /* <DEDUP_REMOVED lines=8> */
[----:B---3--:R-:W-:Y:S01]  /*3420*/  FSEL R62, R62, -INF , P6 ;  /* 0xff8000003e3e7808 */ /* 0x008fe20003000000 */
[----:B------:R-:W3:Y:S06]  /*3430*/  SHFL.BFLY PT, R4, R35, 0x2, 0x1f ;  /* 0x0c401f0023047f89 */ /* 0x000eec00000e0000 */
[----:B------:R-:W4:Y:S01]  /*3440*/  MUFU.TANH R67, R67 ;  /* 0x0000004300437308 */ /* 0x000f220000002400 */
[----:B0-----:R-:W-:-:S07]  /*3450*/  FSEL R63, R63, -INF , P5 ;  /* 0xff8000003f3f7808 */ /* 0x001fce0002800000 */
[----:B------:R-:W0:Y:S01]  /*3460*/  MUFU.TANH R70, R70 ;  /* 0x0000004600467308 */ /* 0x000e220000002400 */
[----:B-1----:R-:W-:-:S07]  /*3470*/  FSEL R66, R66, -INF , P4 ;  /* 0xff80000042427808 */ /* 0x002fce0002000000 */
[----:B------:R-:W1:Y:S01]  /*3480*/  MUFU.TANH R71, R71 ;  /* 0x0000004700477308 */ /* 0x000e620000002400 */
[----:B----4-:R-:W-:Y:S02]  /*3490*/  FSEL R67, R67, -INF , P3 ;  /* 0xff80000043437808 */ /* 0x010fe40001800000 */
[----:B---3--:R-:W-:Y:S02]  /*34a0*/  FMNMX.FTZ R37, R35, R4, !PT ;  /* 0x0000000423257209 */ /* 0x008fe40007810000 */
[----:B------:R-:W-:-:S03]  /*34b0*/  FMNMX.FTZ R35, R5, R10, !PT ;  /* 0x0000000a05237209 */ /* 0x000fc60007810000 */
[----:B------:R-:W3:Y:S01]  /*34c0*/  SHFL.BFLY PT, R4, R37, 0x1, 0x1f ;  /* 0x0c201f0025047f89 */ /* 0x000ee200000e0000 */
[----:B------:R-:W-:Y:S02]  /*34d0*/  FMNMX.FTZ R42, R12, R35, !PT ;  /* 0x000000230c2a7209 */ /* 0x000fe40007810000 */
[----:B0-----:R-:W-:Y:S02]  /*34e0*/  FSEL R70, R70, -INF , P2 ;  /* 0xff80000046467808 */ /* 0x001fe40001000000 */
[----:B-1----:R-:W-:Y:S02]  /*34f0*/  FSEL R71, R71, -INF , P1 ;  /* 0xff80000047477808 */ /* 0x002fe40000800000 */
[----:B---3--:R-:W-:-:S04]  /*3500*/  FMNMX.FTZ R4, R37, R4, !PT ;  /* 0x0000000425047209 */ /* 0x008fc80007810000 */
[C---:B------:R-:W-:Y:S01]  /*3510*/  FSETP.NEU.FTZ.AND P0, PT, R4.reuse, -INF , PT ;  /* 0xff8000000400780b */ /* 0x040fe20003f1d000 */
[----:B------:R-:W-:-:S05]  /*3520*/  FMUL.FTZ R41, R4, UR11 ;  /* 0x0000000b04297c20 */ /* 0x000fca0008410000 */
[----:B------:R-:W-:Y:S02]  /*3530*/  FSEL R51, R41, RZ, P0 ;  /* 0x000000ff29337208 */ /* 0x000fe40000000000 */
[----:B------:R-:W-:Y:S01]  /*3540*/  ISETP.NE.AND P0, PT, R72, RZ, PT ;  /* 0x000000ff4800720c */ /* 0x000fe20003f05270 */
[----:B------:R-:W-:Y:S02]  /*3550*/  IMAD.MOV.U32 R72, RZ, RZ, R119 ;  /* 0x000000ffff487224 */ /* 0x000fe400078e0077 */
        /* <DEDUP_REMOVED lines=23> */
[--C-:B------:R-:W-:Y:S01]  /*36d0*/  FFMA.FTZ R178, R52, UR11, -R51.reuse ;  /* 0x0000000b34b27c23 */ /* 0x100fe20008010833 */
[--C-:B------:R-:W-:Y:S01]  /*36e0*/  FFMA.FTZ R53, R53, UR11, -R51.reuse ;  /* 0x0000000b35357c23 */ /* 0x100fe20008010833 */
[----:B------:R-:W-:Y:S01]  /*36f0*/  FMNMX.FTZ R11, R25, R34, !PT ;  /* 0x00000022190b7209 */ /* 0x000fe20007810000 */
[--C-:B------:R-:W-:Y:S01]  /*3700*/  FFMA.FTZ R56, R56, UR11, -R51.reuse ;  /* 0x0000000b38387c23 */ /* 0x100fe20008010833 */
[--C-:B------:R-:W-:Y:S01]  /*3710*/  FFMA.FTZ R57, R57, UR11, -R51.reuse ;  /* 0x0000000b39397c23 */ /* 0x100fe20008010833 */
[----:B------:R-:W-:Y:S01]  /*3720*/  FFMA.FTZ R60, R60, UR11, -R51 ;  /* 0x0000000b3c3c7c23 */ /* 0x000fe20008010833 */
[----:B------:R-:W-:Y:S01]  /*3730*/  FMNMX.FTZ R34, R26, R11, !PT ;  /* 0x0000000b1a227209 */ /* 0x000fe20007810000 */
[----:B------:R-:W3:Y:S01]  /*3740*/  MUFU.EX2 R37, R37 ;  /* 0x0000002500257308 */ /* 0x000ee20000000800 */
[----:B0-----:R-:W-:Y:S01]  /*3750*/  FADD.FTZ R49, R188, R35 ;  /* 0x00000023bc317221 */ /* 0x001fe20000010000 */
[----:B------:R-:W-:Y:S01]  /*3760*/  F2FP.F16.F32.PACK_AB R188, R35, R188 ;  /* 0x000000bc23bc723e */ /* 0x000fe200000000ff */
[--C-:B------:R-:W-:Y:S01]  /*3770*/  FFMA.FTZ R61, R61, UR11, -R51.reuse ;  /* 0x0000000b3d3d7c23 */ /* 0x100fe20008010833 */
[----:B------:R-:W-:Y:S01]  /*3780*/  FMNMX.FTZ R11, R27, R34, !PT ;  /* 0x000000221b0b7209 */ /* 0x000fe20007810000 */
[--C-:B------:R-:W-:Y:S01]  /*3790*/  FFMA.FTZ R64, R64, UR11, -R51.reuse ;  /* 0x0000000b40407c23 */ /* 0x100fe20008010833 */
[--C-:B------:R-:W-:Y:S01]  /*37a0*/  FFMA.FTZ R65, R65, UR11, -R51.reuse ;  /* 0x0000000b41417c23 */ /* 0x100fe20008010833 */
[--C-:B------:R-:W-:Y:S01]  /*37b0*/  FFMA.FTZ R68, R68, UR11, -R51.reuse ;  /* 0x0000000b44447c23 */ /* 0x100fe20008010833 */
[----:B------:R-:W-:Y:S01]  /*37c0*/  FMNMX.FTZ R34, R28, R11, !PT ;  /* 0x0000000b1c227209 */ /* 0x000fe20007810000 */
[----:B------:R-:W-:Y:S01]  /*37d0*/  MUFU.EX2 R184, R184 ;  /* 0x000000b800b87308 */ /* 0x000fe20000000800 */
[----:B------:R-:W-:Y:S01]  /*37e0*/  FFMA.FTZ R51, R69, UR11, -R51 ;  /* 0x0000000b45337c23 */ /* 0x000fe20008010833 */
[--C-:B------:R-:W-:Y:S01]  /*37f0*/  IMAD.MOV.U32 R69, RZ, RZ, R119.reuse ;  /* 0x000000ffff457224 */ /* 0x100fe200078e0077 */
[----:B------:R-:W-:Y:S01]  /*3800*/  FMNMX.FTZ R11, R29, R34, !PT ;  /* 0x000000221d0b7209 */ /* 0x000fe20007810000 */
[--C-:B------:R-:W-:Y:S01]  /*3810*/  IMAD.MOV.U32 R54, RZ, RZ, R119.reuse ;  /* 0x000000ffff367224 */ /* 0x100fe200078e0077 */
[----:B------:R-:W-:Y:S01]  /*3820*/  MOV R48, R119 ;  /* 0x0000007700307202 */ /* 0x000fe20000000f00 */
[--C-:B------:R-:W-:Y:S01]  /*3830*/  IMAD.MOV.U32 R52, RZ, RZ, R119.reuse ;  /* 0x000000ffff347224 */ /* 0x100fe200078e0077 */
[----:B------:R-:W-:Y:S01]  /*3840*/  FMNMX.FTZ R34, R30, R11, !PT ;  /* 0x0000000b1e227209 */ /* 0x000fe20007810000 */
[----:B------:R-:W-:Y:S01]  /*3850*/  MUFU.EX2 R39, R39 ;  /* 0x0000002700277308 */ /* 0x000fe20000000800 */
[----:B------:R-:W-:-:S02]  /*3860*/  IMAD.MOV.U32 R46, RZ, RZ, R119 ;  /* 0x000000ffff2e7224 */ /* 0x000fc400078e0077 */
[----:B------:R-:W-:Y:S01]  /*3870*/  FMNMX.FTZ R11, R31, R34, !PT ;  /* 0x000000221f0b7209 */ /* 0x000fe20007810000 */
[--C-:B------:R-:W-:Y:S02]  /*3880*/  IMAD.MOV.U32 R44, RZ, RZ, R119.reuse ;  /* 0x000000ffff2c7224 */ /* 0x100fe400078e0077 */
[--C-:B------:R-:W-:Y:S01]  /*3890*/  IMAD.MOV.U32 R42, RZ, RZ, R119.reuse ;  /* 0x000000ffff2a7224 */ /* 0x100fe200078e0077 */
[----:B------:R-:W-:Y:S01]  /*38a0*/  FMNMX.FTZ R34, R32, R11, !PT ;  /* 0x0000000b20227209 */ /* 0x000fe20007810000 */
[----:B------:R-:W-:Y:S01]  /*38b0*/  MUFU.EX2 R186, R186 ;  /* 0x000000ba00ba7308 */ /* 0x000fe20000000800 */
[----:B------:R-:W-:Y:S02]  /*38c0*/  IMAD.MOV.U32 R40, RZ, RZ, R119 ;  /* 0x000000ffff287224 */ /* 0x000fe400078e0077 */
[----:B------:R-:W-:-:S04]  /*38d0*/  FMNMX.FTZ R11, R33, R34, !PT ;  /* 0x00000022210b7209 */ /* 0x000fc80007810000 */
[----:B------:R-:W-:Y:S01]  /*38e0*/  FMNMX.FTZ R34, R62, R11, !PT ;  /* 0x0000000b3e227209 */ /* 0x000fe20007810000 */
[----:B------:R-:W-:Y:S03]  /*38f0*/  MUFU.EX2 R41, R41 ;  /* 0x0000002900297308 */ /* 0x000fe60000000800 */
[----:B------:R-:W-:-:S04]  /*3900*/  FMNMX.FTZ R11, R63, R34, !PT ;  /* 0x000000223f0b7209 */ /* 0x000fc80007810000 */
[----:B------:R-:W-:Y:S01]  /*3910*/  FMNMX.FTZ R34, R66, R11, !PT ;  /* 0x0000000b42227209 */ /* 0x000fe20007810000 */
[----:B------:R-:W-:Y:S03]  /*3920*/  MUFU.EX2 R180, R180 ;  /* 0x000000b400b47308 */ /* 0x000fe60000000800 */
[----:B------:R-:W-:-:S04]  /*3930*/  FMNMX.FTZ R11, R67, R34, !PT ;  /* 0x00000022430b7209 */ /* 0x000fc80007810000 */
[----:B------:R-:W-:Y:S01]  /*3940*/  FMNMX.FTZ R34, R70, R11, !PT ;  /* 0x0000000b46227209 */ /* 0x000fe20007810000 */
[----:B------:R-:W-:Y:S03]  /*3950*/  MUFU.EX2 R43, R43 ;  /* 0x0000002b002b7308 */ /* 0x000fe60000000800 */
        /* <DEDUP_REMOVED lines=33> */
[----:B------:R1:W4:Y:S01]  /*3b70*/  MUFU.EX2 R36, R10 ;  /* 0x0000000a00247308 */ /* 0x0003220000000800 */
[--C-:B------:R-:W-:Y:S01]  /*3b80*/  FFMA.FTZ R30, R30, UR11, -R34.reuse ;  /* 0x0000000b1e1e7c23 */ /* 0x100fe20008010822 */
[--C-:B------:R-:W-:Y:S01]  /*3b90*/  FFMA.FTZ R31, R31, UR11, -R34.reuse ;  /* 0x0000000b1f1f7c23 */ /* 0x100fe20008010822 */
[--C-:B------:R-:W-:Y:S01]  /*3ba0*/  FFMA.FTZ R32, R32, UR11, -R34.reuse ;  /* 0x0000000b20207c23 */ /* 0x100fe20008010822 */
[--C-:B------:R-:W-:Y:S01]  /*3bb0*/  FFMA.FTZ R33, R33, UR11, -R34.reuse ;  /* 0x0000000b21217c23 */ /* 0x100fe20008010822 */
[--C-:B------:R-:W-:Y:S01]  /*3bc0*/  FFMA.FTZ R62, R62, UR11, -R34.reuse ;  /* 0x0000000b3e3e7c23 */ /* 0x100fe20008010822 */
[--C-:B------:R-:W-:Y:S01]  /*3bd0*/  FFMA.FTZ R63, R63, UR11, -R34.reuse ;  /* 0x0000000b3f3f7c23 */ /* 0x100fe20008010822 */
[--C-:B------:R-:W-:Y:S01]  /*3be0*/  FFMA.FTZ R66, R66, UR11, -R34.reuse ;  /* 0x0000000b42427c23 */ /* 0x100fe20008010822 */
[----:B------:R-:W5:Y:S01]  /*3bf0*/  MUFU.EX2 R12, R12 ;  /* 0x0000000c000c7308 */ /* 0x000f620000000800 */
[----:B-1----:R-:W-:Y:S01]  /*3c00*/  FADD.FTZ R10, R190, R49 ;  /* 0x00000031be0a7221 */ /* 0x002fe20000010000 */
[--C-:B------:R-:W-:Y:S01]  /*3c10*/  FFMA.FTZ R67, R67, UR11, -R34.reuse ;  /* 0x0000000b43437c23 */ /* 0x100fe20008010822 */
[----:B------:R-:W-:Y:S01]  /*3c20*/  FFMA.FTZ R70, R70, UR11, -R34 ;  /* 0x0000000b46467c23 */ /* 0x000fe20008010822 */
[C---:B---3--:R-:W-:Y:S01]  /*3c30*/  F2FP.F16.F32.PACK_AB R190, R37.reuse, R190 ;  /* 0x000000be25be723e */ /* 0x048fe200000000ff */
[----:B------:R-:W-:Y:S01]  /*3c40*/  FADD.FTZ R49, R37, R10 ;  /* 0x0000000a25317221 */ /* 0x000fe20000010000 */
[----:B------:R-:W-:Y:S01]  /*3c50*/  FFMA.FTZ R34, R71, UR11, -R34 ;  /* 0x0000000b47227c23 */ /* 0x000fe20008010822 */
[----:B0-----:R-:W-:Y:S01]  /*3c60*/  F2FP.F16.F32.PACK_AB R172, R57, R56 ;  /* 0x0000003839ac723e */ /* 0x001fe200000000ff */
[----:B------:R-:W0:Y:S01]  /*3c70*/  MUFU.EX2 R13, R13 ;  /* 0x0000000d000d7308 */ /* 0x000e220000000800 */
[----:B------:R-:W-:Y:S01]  /*3c80*/  FADD.FTZ R10, R184, R49 ;  /* 0x00000031b80a7221 */ /* 0x000fe20000010000 */
[----:B----4-:R-:W-:Y:S01]  /*3c90*/  FADD.FTZ R49, R5, R36 ;  /* 0x0000002405317221 */ /* 0x010fe20000010000 */
[----:B------:R-:W-:Y:S01]  /*3ca0*/  F2FP.F16.F32.PACK_AB R189, R36, R5 ;  /* 0x0000000524bd723e */ /* 0x000fe200000000ff */
[----:B------:R-:W-:-:S02]  /*3cb0*/  IMAD.MOV.U32 R71, RZ, RZ, R119 ;  /* 0x000000ffff477224 */ /* 0x000fc400078e0077 */
[C---:B------:R-:W-:Y:S01]  /*3cc0*/  FADD.FTZ R55, R39.reuse, R10 ;  /* 0x0000000a27377221 */ /* 0x040fe20000010000 */
[----:B------:R-:W-:Y:S01]  /*3cd0*/  F2FP.F16.F32.PACK_AB R184, R39, R184 ;  /* 0x000000b827b8723e */ /* 0x000fe200000000ff */
[----:B------:R-:W-:Y:S01]  /*3ce0*/  IMAD.MOV.U32 R36, RZ, RZ, R119 ;  /* 0x000000ffff247224 */ /* 0x000fe200078e0077 */
[----:B------:R-:W1:Y:S01]  /*3cf0*/  MUFU.EX2 R14, R14 ;  /* 0x0000000e000e7308 */ /* 0x000e620000000800 */
[----:B-----5:R-:W-:Y:S01]  /*3d00*/  FADD.FTZ R10, R12, R49 ;  /* 0x000000310c0a7221 */ /* 0x020fe20000010000 */
[----:B------:R-:W-:Y:S01]  /*3d10*/  FADD.FTZ R38, R186, R55 ;  /* 0x00000037ba267221 */ /* 0x000fe20000010000 */
[C---:B------:R-:W-:Y:S02]  /*3d20*/  F2FP.F16.F32.PACK_AB R186, R41.reuse, R186 ;  /* 0x000000ba29ba723e */ /* 0x040fe400000000ff */
[----:B------:R-:W-:Y:S01]  /*3d30*/  MOV R39, R119 ;  /* 0x0000007700277202 */ /* 0x000fe20000000f00 */
[----:B------:R-:W-:Y:S01]  /*3d40*/  FADD.FTZ R55, R41, R38 ;  /* 0x0000002629377221 */ /* 0x000fe20000010000 */
[----:B------:R-:W-:Y:S01]  /*3d50*/  IMAD.MOV.U32 R41, RZ, RZ, R119 ;  /* 0x000000ffff297224 */ /* 0x000fe200078e0077 */
[----:B------:R-:W3:Y:S01]  /*3d60*/  MUFU.EX2 R15, R15 ;  /* 0x0000000f000f7308 */ /* 0x000ee20000000800 */
[----:B0-----:R-:W-:Y:S01]  /*3d70*/  FADD.FTZ R49, R13, R10 ;  /* 0x0000000a0d317221 */ /* 0x001fe20000010000 */
[----:B------:R-:W-:Y:S01]  /*3d80*/  FADD.FTZ R38, R180, R55 ;  /* 0x00000037b4267221 */ /* 0x000fe20000010000 */
[----:B------:R-:W-:-:S02]  /*3d90*/  F2FP.F16.F32.PACK_AB R180, R43, R180 ;  /* 0x000000b42bb4723e */ /* 0x000fc400000000ff */
[----:B------:R-:W-:Y:S01]  /*3da0*/  F2FP.F16.F32.PACK_AB R191, R13, R12 ;  /* 0x0000000c0dbf723e */ /* 0x000fe200000000ff */
[----:B------:R-:W-:Y:S01]  /*3db0*/  FADD.FTZ R55, R43, R38 ;  /* 0x000000262b377221 */ /* 0x000fe20000010000 */
[----:B------:R-:W-:Y:S01]  /*3dc0*/  IMAD.MOV.U32 R12, RZ, RZ, 0x3f800000 ;  /* 0x3f800000ff0c7424 */ /* 0x000fe200078e00ff */
[----:B------:R-:W0:Y:S01]  /*3dd0*/  MUFU.EX2 R20, R20 ;  /* 0x0000001400147308 */ /* 0x000e220000000800 */
[----:B-1----:R-:W-:Y:S01]  /*3de0*/  FADD.FTZ R10, R14, R49 ;  /* 0x000000310e0a7221 */ /* 0x002fe20000010000 */
[----:B------:R-:W-:Y:S01]  /*3df0*/  FADD.FTZ R38, R182, R55 ;  /* 0x00000037b6267221 */ /* 0x000fe20000010000 */
[C---:B------:R-:W-:Y:S01]  /*3e00*/  F2FP.F16.F32.PACK_AB R182, R45.reuse, R182 ;  /* 0x000000b62db6723e */ /* 0x040fe200000000ff */
[--C-:B------:R-:W-:Y:S02]  /*3e10*/  IMAD.MOV.U32 R43, RZ, RZ, R119.reuse ;  /* 0x000000ffff2b7224 */ /* 0x100fe400078e0077 */
[----:B------:R-:W-:Y:S01]  /*3e20*/  FADD.FTZ R55, R45, R38 ;  /* 0x000000262d377221 */ /* 0x000fe20000010000 */
[--C-:B------:R-:W-:Y:S01]  /*3e30*/  IMAD.MOV.U32 R45, RZ, RZ, R119.reuse ;  /* 0x000000ffff2d7224 */ /* 0x100fe200078e0077 */
[----:B------:R-:W1:Y:S01]  /*3e40*/  MUFU.EX2 R21, R21 ;  /* 0x0000001500157308 */ /* 0x000e620000000800 */
[C---:B---3--:R-:W-:Y:S01]  /*3e50*/  FADD.FTZ R49, R15.reuse, R10 ;  /* 0x0000000a0f317221 */ /* 0x048fe20000010000 */
[----:B------:R-:W-:Y:S01]  /*3e60*/  F2FP.F16.F32.PACK_AB R185, R15, R14 ;  /* 0x0000000e0fb9723e */ /* 0x000fe200000000ff */
[----:B------:R-:W-:-:S05]  /*3e70*/  IMAD.MOV.U32 R38, RZ, RZ, R119 ;  /* 0x000000ffff267224 */ /* 0x000fca00078e0077 */
[----:B------:R-:W2:Y:S01]  /*3e80*/  MUFU.EX2 R24, R24 ;  /* 0x0000001800187308 */ /* 0x000ea20000000800 */
[----:B0-----:R-:W-:-:S07]  /*3e90*/  FADD.FTZ R10, R20, R49 ;  /* 0x00000031140a7221 */ /* 0x001fce0000010000 */
[----:B------:R-:W0:Y:S01]  /*3ea0*/  MUFU.EX2 R25, R25 ;  /* 0x0000001900197308 */ /* 0x000e220000000800 */
[----:B-1----:R-:W-:Y:S01]  /*3eb0*/  FADD.FTZ R49, R21, R10 ;  /* 0x0000000a15317221 */ /* 0x002fe20000010000 */
[----:B------:R-:W-:Y:S01]  /*3ec0*/  FADD.FTZ R10, R176, R55 ;  /* 0x00000037b00a7221 */ /* 0x000fe20000010000 */
[----:B------:R-:W-:Y:S02]  /*3ed0*/  F2FP.F16.F32.PACK_AB R176, R47, R176 ;  /* 0x000000b02fb0723e */ /* 0x000fe400000000ff */
[----:B------:R-:W-:Y:S01]  /*3ee0*/  F2FP.F16.F32.PACK_AB R187, R21, R20 ;  /* 0x0000001415bb723e */ /* 0x000fe200000000ff */
[----:B------:R-:W-:Y:S01]  /*3ef0*/  FADD.FTZ R55, R47, R10 ;  /* 0x0000000a2f377221 */ /* 0x000fe20000010000 */
[----:B------:R-:W-:Y:S01]  /*3f00*/  IMAD.MOV.U32 R47, RZ, RZ, R119 ;  /* 0x000000ffff2f7224 */ /* 0x000fe200078e0077 */
[----:B------:R-:W1:Y:S01]  /*3f10*/  MUFU.EX2 R26, R26 ;  /* 0x0000001a001a7308 */ /* 0x000e620000000800 */
[----:B--2---:R-:W-:Y:S01]  /*3f20*/  FADD.FTZ R0, R24, R49 ;  /* 0x0000003118007221 */ /* 0x004fe20000010000 */
[----:B------:R-:W-:Y:S01]  /*3f30*/  FADD.FTZ R10, R178, R55 ;  /* 0x00000037b20a7221 */ /* 0x000fe20000010000 */
[----:B------:R-:W-:-:S03]  /*3f40*/  F2FP.F16.F32.PACK_AB R178, R53, R178 ;  /* 0x000000b235b2723e */ /* 0x000fc600000000ff */
[----:B------:R-:W-:Y:S01]  /*3f50*/  FADD.FTZ R55, R53, R10 ;  /* 0x0000000a35377221 */ /* 0x000fe20000010000 */
[----:B------:R-:W-:Y:S01]  /*3f60*/  IMAD.MOV.U32 R53, RZ, RZ, R119 ;  /* 0x000000ffff357224 */ /* 0x000fe200078e0077 */
[----:B------:R-:W2:Y:S01]  /*3f70*/  MUFU.EX2 R27, R27 ;  /* 0x0000001b001b7308 */ /* 0x000ea20000000800 */
[C---:B0-----:R-:W-:Y:S01]  /*3f80*/  FADD.FTZ R49, R25.reuse, R0 ;  /* 0x0000000019317221 */ /* 0x041fe20000010000 */
[----:B------:R-:W-:Y:S01]  /*3f90*/  FADD.FTZ R10, R56, R55 ;  /* 0x00000037380a7221 */ /* 0x000fe20000010000 */
[----:B------:R-:W-:Y:S01]  /*3fa0*/  F2FP.F16.F32.PACK_AB R181, R25, R24 ;  /* 0x0000001819b5723e */ /* 0x000fe200000000ff */
[----:B------:R-:W-:Y:S02]  /*3fb0*/  IMAD.MOV.U32 R56, RZ, RZ, R119 ;  /* 0x000000ffff387224 */ /* 0x000fe400078e0077 */
[----:B------:R-:W-:Y:S01]  /*3fc0*/  FADD.FTZ R37, R57, R10 ;  /* 0x0000000a39257221 */ /* 0x000fe20000010000 */
[----:B------:R-:W-:Y:S01]  /*3fd0*/  MOV R57, R119 ;  /* 0x0000007700397202 */ /* 0x000fe20000000f00 */
[----:B------:R-:W0:Y:S01]  /*3fe0*/  MUFU.EX2 R28, R28 ;  /* 0x0000001c001c7308 */ /* 0x000e220000000800 */
[----:B-1----:R-:W-:Y:S01]  /*3ff0*/  FADD.FTZ R0, R26, R49 ;  /* 0x000000311a007221 */ /* 0x002fe20000010000 */
[----:B------:R-:W-:Y:S01]  /*4000*/  FADD.FTZ R10, R60, R37 ;  /* 0x000000253c0a7221 */ /* 0x000fe20000010000 */
[----:B------:R-:W-:-:S02]  /*4010*/  IMAD.MOV.U32 R55, RZ, RZ, R119 ;  /* 0x000000ffff377224 */ /* 0x000fc400078e0077 */
[--C-:B------:R-:W-:Y:S02]  /*4020*/  IMAD.MOV.U32 R25, RZ, RZ, R119.reuse ;  /* 0x000000ffff197224 */ /* 0x100fe400078e0077 */
[--C-:B------:R-:W-:Y:S01]  /*4030*/  IMAD.MOV.U32 R24, RZ, RZ, R119.reuse ;  /* 0x000000ffff187224 */ /* 0x100fe200078e0077 */
[----:B------:R-:W1:Y:S01]  /*4040*/  MUFU.EX2 R29, R29 ;  /* 0x0000001d001d7308 */ /* 0x000e620000000800 */
[C---:B--2---:R-:W-:Y:S01]  /*4050*/  FADD.FTZ R49, R27.reuse, R0 ;  /* 0x000000001b317221 */ /* 0x044fe20000010000 */
[----:B------:R-:W-:Y:S01]  /*4060*/  F2FP.F16.F32.PACK_AB R183, R27, R26 ;  /* 0x0000001a1bb7723e */ /* 0x000fe200000000ff */
[--C-:B------:R-:W-:Y:S02]  /*4070*/  IMAD.MOV.U32 R27, RZ, RZ, R119.reuse ;  /* 0x000000ffff1b7224 */ /* 0x100fe400078e0077 */
[----:B------:R-:W-:-:S03]  /*4080*/  IMAD.MOV.U32 R26, RZ, RZ, R119 ;  /* 0x000000ffff1a7224 */ /* 0x000fc600078e0077 */
[----:B------:R-:W2:Y:S01]  /*4090*/  MUFU.EX2 R30, R30 ;  /* 0x0000001e001e7308 */ /* 0x000ea20000000800 */
[----:B0-----:R-:W-:Y:S01]  /*40a0*/  FADD.FTZ R0, R28, R49 ;  /* 0x000000311c007221 */ /* 0x001fe20000010000 */
[----:B------:R-:W-:-:S06]  /*40b0*/  IMAD.MOV.U32 R49, RZ, RZ, R119 ;  /* 0x000000ffff317224 */ /* 0x000fcc00078e0077 */
        /* <DEDUP_REMOVED lines=44> */
[--C-:B------:R-:W-:Y:S02]  /*4380*/  IMAD.MOV.U32 R65, RZ, RZ, R119.reuse ;  /* 0x000000ffff417224 */ /* 0x100fe400078e0077 */
[----:B------:R-:W-:-:S03]  /*4390*/  IMAD.MOV.U32 R64, RZ, RZ, R119 ;  /* 0x000000ffff407224 */ /* 0x000fc600078e0077 */
[----:B------:R0:W3:Y:S01]  /*43a0*/  MUFU.EX2 R171, R34 ;  /* 0x0000002200ab7308 */ /* 0x0000e20000000800 */
[----:B-1----:R-:W-:-:S07]  /*43b0*/  FADD.FTZ R0, R70, R5 ;  /* 0x0000000546007221 */ /* 0x002fce0000010000 */
[----:B------:R-:W1:Y:S01]  /*43c0*/  MUFU.EX2 R51, R51 ;  /* 0x0000003300337308 */ /* 0x000e620000000800 */
[----:B--2---:R-:W-:Y:S01]  /*43d0*/  FADD.FTZ R10, R68, R37 ;  /* 0x00000025440a7221 */ /* 0x004fe20000010000 */
[--C-:B------:R-:W-:Y:S02]  /*43e0*/  IMAD.MOV.U32 R37, RZ, RZ, R119.reuse ;  /* 0x000000ffff257224 */ /* 0x100fe400078e0077 */
[--C-:B0-----:R-:W-:Y:S02]  /*43f0*/  IMAD.MOV.U32 R34, RZ, RZ, R119.reuse ;  /* 0x000000ffff227224 */ /* 0x101fe400078e0077 */
[C---:B---3--:R-:W-:Y:S01]  /*4400*/  FADD.FTZ R5, R171.reuse, R0 ;  /* 0x00000000ab057221 */ /* 0x048fe20000010000 */
[----:B------:R-:W-:Y:S01]  /*4410*/  F2FP.F16.F32.PACK_AB R171, R171, R70 ;  /* 0x00000046abab723e */ /* 0x000fe200000000ff */
[--C-:B------:R-:W-:Y:S01]  /*4420*/  IMAD.MOV.U32 R70, RZ, RZ, R119.reuse ;  /* 0x000000ffff467224 */ /* 0x100fe200078e0077 */
[----:B------:R-:W-:Y:S01]  /*4430*/  MOV R0, 0x3f800000 ;  /* 0x3f80000000007802 */ /* 0x000fe20000000f00 */
[C---:B-1----:R-:W-:Y:S01]  /*4440*/  FADD.FTZ R10, R51.reuse, R10 ;  /* 0x0000000a330a7221 */ /* 0x042fe20000010000 */
[----:B------:R-:W-:Y:S01]  /*4450*/  F2FP.F16.F32.PACK_AB R170, R51, R68 ;  /* 0x0000004433aa723e */ /* 0x000fe200000000ff */
[----:B------:R-:W-:-:S02]  /*4460*/  IMAD.MOV.U32 R68, RZ, RZ, R119 ;  /* 0x000000ffff447224 */ /* 0x000fc400078e0077 */
[----:B------:R-:W-:Y:S01]  /*4470*/  IMAD.MOV.U32 R51, RZ, RZ, R119 ;  /* 0x000000ffff337224 */ /* 0x000fe200078e0077 */
[----:B------:R-:W-:Y:S06]  /*4480*/  @!P1 BRA `(.L_x_3465) ;  /* 0x0000002800109947 */ /* 0x000fec0003800000 */
[----:B------:R-:W-:Y:S01]  /*4490*/  IMAD.MOV.U32 R13, RZ, RZ, R11 ;  /* 0x000000ffff0d7224 */ /* 0x000fe200078e000b */
[----:B------:R-:W-:Y:S01]  /*44a0*/  MOV R0, 0x3f800000 ;  /* 0x3f80000000007802 */ /* 0x000fe20000000f00 */
[----:B------:R-:W-:Y:S01]  /*44b0*/  IMAD.MOV.U32 R14, RZ, RZ, R4 ;  /* 0x000000ffff0e7224 */ /* 0x000fe200078e0004 */
        /* <DEDUP_REMOVED lines=48> */
[----:B------:R-:W-:Y:S01]  /*47c0*/  UMOV UR6, UR39 ;  /* 0x0000002700067c82 */ /* 0x000fe20008000000 */
[----:B------:R-:W-:Y:S01]  /*47d0*/  UMOV UR7, UR38 ;  /* 0x0000002600077c82 */ /* 0x000fe20008000000 */
[----:B------:R-:W-:Y:S01]  /*47e0*/  ULDC UR8, c[0x0][0x9d8] ;  /* 0x0002760000087ab9 */ /* 0x000fe20000000800 */
[----:B------:R-:W-:-:S05]  /*47f0*/  ULDC UR11, c[0x0][0x988] ;  /* 0x00026200000b7ab9 */ /* 0x000fca0000000800 */
.L_x_3476:
[----:B------:R-:W-:-:S04]  /*4800*/  UISETP.NE.AND UP0, UPT, UR7, 0x1, UPT ;  /* 0x000000010700788c */ /* 0x000fc8000bf05270 */
[----:B------:R-:W-:-:S04]  /*4810*/  USEL UR39, URZ, 0x1, UP0 ;  /* 0x000000013f277887 */ /* 0x000fc80008000000 */
[----:B------:R-:W-:Y:S01]  /*4820*/  ULOP3.LUT UR39, UR6, UR39, URZ, 0x3c, !UPT ;  /* 0x0000002706277292 */ /* 0x000fe2000f8e3c3f */
[----:B------:R-:W-:Y:S11]  /*4830*/  @!P0 BRA `(.L_x_3466) ;  /* 0x0000000000048947 */ /* 0x000ff60003800000 */
[----:B------:R-:W-:Y:S01]  /*4840*/  BPT.TRAP 0x1 ;  /* 0x000000040000795c */ /* 0x000fe20000300000 */
.L_x_3466:
[----:B------:R-:W0:Y:S01]  /*4850*/  S2UR UR9, SR_CgaCtaId ;  /* 0x00000000000979c3 */ /* 0x000e220000008800 */
[----:B------:R-:W-:Y:S01]  /*4860*/  MOV R2, 0x400 ;  /* 0x0000040000027802 */ /* 0x000fe20000000f00 */
[----:B------:R-:W-:Y:S01]  /*4870*/  UIADD3 UR38, UR7, 0x1, URZ ;  /* 0x0000000107267890 */ /* 0x000fe2000fffe03f */
[----:B------:R-:W-:-:S03]  /*4880*/  IMAD.U32 R4, RZ, RZ, UR39 ;  /* 0x00000027ff047e24 */ /* 0x000fc6000f8e00ff */
[----:B------:R-:W-:Y:S02]  /*4890*/  UISETP.NE.AND UP0, UPT, UR38, 0x2, UPT ;  /* 0x000000022600788c */ /* 0x000fe4000bf05270 */
[----:B------:R-:W-:Y:S02]  /*48a0*/  SHF.L.U32 R4, R4, 0x1f, RZ ;  /* 0x0000001f04047819 */ /* 0x000fe400000006ff */
[----:B------:R-:W-:Y:S01]  /*48b0*/  USEL UR38, UR38, URZ, UP0 ;  /* 0x0000003f26267287 */ /* 0x000fe20008000000 */
[----:B0-----:R-:W-:-:S05]  /*48c0*/  IMAD.U32 R3, RZ, RZ, UR9 ;  /* 0x00000009ff037e24 */ /* 0x001fca000f8e00ff */
[----:B------:R-:W-:-:S04]  /*48d0*/  LEA R2, R3, R2, 0x18 ;  /* 0x0000000203027211 */ /* 0x000fc800078ec0ff */
[----:B------:R-:W-:-:S13]  /*48e0*/  R2UR UR9, R2 ;  /* 0x00000000020972ca */ /* 0x000fda00000e0000 */
[----:B------:R-:W-:-:S09]  /*48f0*/  ULEA UR9, UR38, UR9, 0x3 ;  /* 0x0000000926097291 */ /* 0x000fd2000f8e183f */
[----:B------:R0:W1:Y:S01]  /*4900*/  SYNCS.PHASECHK.TRANS64.TRYWAIT P1, [UR9+0x30830], R4 ;  /* 0x03083004ff0075a7 */ /* 0x0000620008020149 */
[----:B------:R-:W-:Y:S05]  /*4910*/  @!P0 BRA `(.L_x_3467) ;  /* 0x0000000000048947 */ /* 0x000fea0003800000 */
[----:B------:R-:W-:Y:S01]  /*4920*/  BPT.TRAP 0x1 ;  /* 0x000000040000795c */ /* 0x000fe20000300000 */
.L_x_3467:
[----:B-1----:R-:W-:Y:S05]  /*4930*/  @P1 BRA `(.L_x_3468) ;  /* 0x0000000000081947 */ /* 0x002fea0003800000 */
[----:B------:R-:W1:Y:S02]  /*4940*/  SYNCS.PHASECHK.TRANS64.TRYWAIT P1, [UR9+0x30830], R4 ;  /* 0x03083004ff0075a7 */ /* 0x000e640008020149 */
[----:B-1----:R-:W-:Y:S05]  /*4950*/  @!P1 BRA `(.L_x_3469) ;  /* 0x000000cc00809947 */ /* 0x002fea0003800000 */
.L_x_3468:
[----:B------:R-:W-:Y:S01]  /*4960*/  R2UR UR32, R8 ;  /* 0x00000000082072ca */ /* 0x000fe200000e0000 */
[----:B------:R-:W-:Y:S01]  /*4970*/  UIMAD UR10, UR38, 0x900, UR4 ;  /* 0x00000900260a78a4 */ /* 0x000fe2000f8e0204 */
[----:B------:R-:W-:Y:S01]  /*4980*/  R2UR UR33, R9 ;  /* 0x00000000092172ca */ /* 0x000fe200000e0000 */
[----:B------:R-:W-:Y:S01]  /*4990*/  WARPGROUP.ARRIVE ;  /* 0x00000000000079c5 */ /* 0x000fe20000000000 */
[----:B------:R-:W-:Y:S01]  /*49a0*/  UMOV UR35, 0x40000040 ;  /* 0x4000004000237882 */ /* 0x000fe20000000000 */
[----:B------:R-:W-:Y:S01]  /*49b0*/  UIADD3 UR14, UR10, 0x304, URZ ;  /* 0x000003040a0e7890 */ /* 0x000fe2000fffe03f */
[-C--:B------:R-:W-:Y:S01]  /*49c0*/  FMUL.FTZ R24, R24, R12.reuse ;  /* 0x0000000c18187220 */ /* 0x080fe20000410000 */
        /* <DEDUP_REMOVED lines=8> */
[----:B------:R-:W-:Y:S01]  /*4a50*/  HGMMA.64x96x16.F32 R120, gdesc[UR32], RZ, !UPT, gsb0 ;  /* 0x01600000207879f0 */ /* 0x000fe2000c0008ff */
[----:B------:R-:W-:Y:S01]  /*4a60*/  R2UR UR32, R6 ;  /* 0x00000000062072ca */ /* 0x000fe200000e0000 */
[----:B------:R-:W-:Y:S01]  /*4a70*/  UIADD3 UR34, UR10, 0x2, URZ ;  /* 0x000000020a227890 */ /* 0x000fe2000fffe03f */
[----:B------:R-:W-:Y:S01]  /*4a80*/  R2UR UR33, R7 ;  /* 0x00000000072172ca */ /* 0x000fe200000e0000 */
        /* <DEDUP_REMOVED lines=154> */
.L_x_3470:
[----:B------:R-:W-:Y:S01]  /*5430*/  R2UR UR10, R2 ;  /* 0x00000000020a72ca */ /* 0x000fe200000e0000 */
[----:B------:R-:W-:-:S05]  /*5440*/  IMAD.U32 R0, RZ, RZ, UR6 ;  /* 0x00000006ff007e24 */ /* 0x000fca000f8e00ff */
[----:B------:R-:W-:-:S07]  /*5450*/  SHF.L.U32 R0, R0, 0x1f, RZ ;  /* 0x0000001f00007819 */ /* 0x000fce00000006ff */
[----:B------:R-:W-:-:S09]  /*5460*/  ULEA UR10, UR7, UR10, 0x3 ;  /* 0x0000000a070a7291 */ /* 0x000fd2000f8e183f */
[----:B------:R2:W3:Y:S01]  /*5470*/  SYNCS.PHASECHK.TRANS64.TRYWAIT P1, [UR10+0x30850], R0 ;  /* 0x03085000ff0075a7 */ /* 0x0004e2000802014a */
[----:B------:R-:W-:Y:S05]  /*5480*/  @!P0 BRA `(.L_x_3471) ;  /* 0x0000000000048947 */ /* 0x000fea0003800000 */
[----:B------:R-:W-:Y:S01]  /*5490*/  BPT.TRAP 0x1 ;  /* 0x000000040000795c */ /* 0x000fe20000300000 */
.L_x_3471:
[----:B---3--:R-:W-:Y:S05]  /*54a0*/  @P1 BRA `(.L_x_3472) ;  /* 0x0000000000081947 */ /* 0x008fea0003800000 */
[----:B------:R-:W3:Y:S02]  /*54b0*/  SYNCS.PHASECHK.TRANS64.TRYWAIT P1, [UR10+0x30850], R0 ;  /* 0x03085000ff0075a7 */ /* 0x000ee4000802014a */
[----:B---3--:R-:W-:Y:S05]  /*54c0*/  @!P1 BRA `(.L_x_3473) ;  /* 0x000000c000bc9947 */ /* 0x008fea0003800000 */
.L_x_3472:
[----:B------:R-:W-:Y:S01]  /*54d0*/  R2UR UR6, R2 ;  /* 0x00000000020672ca */ /* 0x000fe200000e0000 */
[----:B------:R-:W-:-:S12]  /*54e0*/  WARPGROUP.ARRIVE ;  /* 0x00000000000079c5 */ /* 0x000fd80000000000 */
[----:B------:R-:W-:-:S04]  /*54f0*/  UIADD3 UR6, UR6, 0x400, URZ ;  /* 0x0000040006067890 */ /* 0x000fc8000fffe03f */
[----:B------:R-:W-:-:S04]  /*5500*/  USHF.R.U32.HI UR6, URZ, 0x4, UR6 ;  /* 0x000000043f067899 */ /* 0x000fc80008011606 */
[----:B------:R-:W-:-:S04]  /*5510*/  ULOP3.LUT UR6, UR6, 0x3fff, URZ, 0xc0, !UPT ;  /* 0x00003fff06067892 */ /* 0x000fc8000f8ec03f */
[----:B------:R-:W-:-:S04]  /*5520*/  ULOP3.LUT UR6, UR6, 0x3000000, URZ, 0xfc, !UPT ;  /* 0x0300000006067892 */ /* 0x000fc8000f8efc3f */
[----:B------:R-:W-:-:S03]  /*5530*/  UIMAD UR14, UR7, 0x900, UR6 ;  /* 0x00000900070e78a4 */ /* 0x000fc6000f8e0206 */
[----:B------:R-:W-:-:S04]  /*5540*/  UMOV UR7, 0x40000040 ;  /* 0x4000004000077882 */ /* 0x000fc80000000000 */
[----:B------:R-:W-:Y:S02]  /*5550*/  UMOV UR6, UR14 ;  /* 0x0000000e00067c82 */ /* 0x000fe40008000000 */
        /* <DEDUP_REMOVED lines=25> */
[----:B------:R-:W-:Y:S03]  /*56f0*/  HGMMA.64x192x16.F32 R24, R168, gdesc[UR4].tnspB, R24, gsb0 ;  /* 0x42e00004a8187df0 */ /* 0x000fe60008000818 */
[----:B------:R-:W-:Y:S02]  /*5700*/  WARPGROUP.DEPBAR.LE gsb0, 0x0 ;  /* 0x00008000000079c5 */ /* 0x000fe40000010000 */
[----:B------:R-:W-:Y:S05]  /*5710*/  @!P0 BRA `(.L_x_3474) ;  /* 0x0000000000048947 */ /* 0x000fea0003800000 */
[----:B------:R-:W-:Y:S01]  /*5720*/  BPT.TRAP 0x1 ;  /* 0x000000040000795c */ /* 0x000fe20000300000 */
.L_x_3474:
        /* <DEDUP_REMOVED lines=24> */
[----:B-1----:R-:W-:Y:S01]  /*58b0*/  FMNMX.FTZ R11, R15, R14, !PT ;  /* 0x0000000e0f0b7209 */ /* 0x002fe20007810000 */
        /* <DEDUP_REMOVED lines=26> */
[----:B------:R-:W-:Y:S01]  /*5a60*/  R2UR UR6, R3 ;  /* 0x00000000030672ca */ /* 0x000fe200000e0000 */
[----:B------:R-:W-:-:S02]  /*5a70*/  UIADD3 UR9, UR9, 0x30840, URZ ;  /* 0x0003084009097890 */ /* 0x000fc4000fffe03f */
[----:B------:R-:W1:Y:S01]  /*5a80*/  MUFU.TANH R122, R122 ;  /* 0x0000007a007a7308 */ /* 0x000e620000002400 */
[----:B---3--:R-:W-:-:S07]  /*5a90*/  FMNMX.FTZ R11, R121, R0, !PT ;  /* 0x00000000790b7209 */ /* 0x008fce0007810000 */
[----:B------:R-:W2:Y:S01]  /*5aa0*/  MUFU.TANH R124, R124 ;  /* 0x0000007c007c7308 */ /* 0x000ea20000002400 */
[----:B0-----:R-:W-:Y:S01]  /*5ab0*/  FMNMX.FTZ R157, R123, R4, !PT ;  /* 0x000000047b9d7209 */ /* 0x001fe20007810000 */
[----:B------:R-:W-:-:S06]  /*5ac0*/  UPRMT UR9, UR6, 0x654, UR9 ;  /* 0x0000065406097896 */ /* 0x000fcc0008000009 */
[----:B------:R-:W0:Y:S01]  /*5ad0*/  MUFU.TANH R125, R125 ;  /* 0x0000007d007d7308 */ /* 0x000e220000002400 */
[----:B-1----:R-:W-:Y:S02]  /*5ae0*/  FMNMX.FTZ R0, R122, R11, !PT ;  /* 0x0000000b7a007209 */ /* 0x002fe40007810000 */
[----:B------:R-:W-:Y:S05]  /*5af0*/  SYNCS.ARRIVE.TRANS64.RED.A1T0 RZ, [UR9], RZ ;  /* 0x000000ffffff79a7 */ /* 0x000fea0008100409 */
[----:B------:R-:W1:Y:S01]  /*5b00*/  MUFU.TANH R127, R127 ;  /* 0x0000007f007f7308 */ /* 0x000e620000002400 */
[----:B--2---:R-:W-:Y:S01]  /*5b10*/  FMNMX.FTZ R4, R124, R157, !PT ;  /* 0x0000009d7c047209 */ /* 0x004fe20007810000 */
[----:B------:R-:W-:Y:S01]  /*5b20*/  FMUL.FTZ R157, R160, UR8 ;  /* 0x00000008a09d7c20 */ /* 0x000fe20008410000 */
[----:B------:R-:W-:-:S05]  /*5b30*/  FMUL.FTZ R160, R163, UR8 ;  /* 0x00000008a3a07c20 */ /* 0x000fca0008410000 */
        /* <DEDUP_REMOVED lines=16> */
[----:B------:R-:W-:Y:S01]  /*5c40*/  FMUL.FTZ R159, R162, UR8 ;  /* 0x00000008a29f7c20 */ /* 0x000fe20008410000 */
[----:B------:R-:W-:-:S05]  /*5c50*/  FMUL.FTZ R162, R165, UR8 ;  /* 0x00000008a5a27c20 */ /* 0x000fca0008410000 */
        /* <DEDUP_REMOVED lines=15> */
[----:B0-----:R-:W-:Y:S01]  /*5d50*/  FMNMX.FTZ R4, R140, R161, !PT ;  /* 0x000000a18c047209 */ /* 0x001fe20007810000 */
[----:B------:R-:W-:Y:S01]  /*5d60*/  FMUL.FTZ R161, R164, UR8 ;  /* 0x00000008a4a17c20 */ /* 0x000fe20008410000 */
[----:B------:R-:W-:-:S05]  /*5d70*/  FMUL.FTZ R164, R167, UR8 ;  /* 0x00000008a7a47c20 */ /* 0x000fca0008410000 */
        /* <DEDUP_REMOVED lines=15> */
[----:B--2---:R-:W-:Y:S01]  /*5e70*/  FMNMX.FTZ R4, R148, R163, !PT ;  /* 0x000000a394047209 */ /* 0x004fe20007810000 */
[----:B------:R-:W-:-:S06]  /*5e80*/  FMUL.FTZ R163, R166, UR8 ;  /* 0x00000008a6a37c20 */ /* 0x000fcc0008410000 */
        /* <DEDUP_REMOVED lines=36> */
[----:B-1----:R-:W-:Y:S02]  /*60d0*/  FMNMX.FTZ R4, R166, R11, !PT ;  /* 0x0000000ba6047209 */ /* 0x002fe40007810000 */
[----:B0-----:R-:W-:-:S03]  /*60e0*/  FMNMX.FTZ R11, R167, R12, !PT ;  /* 0x0000000ca70b7209 */ /* 0x001fc60007810000 */
[C---:B------:R-:W-:Y:S02]  /*60f0*/  FADD.FTZ R12, -R4.reuse, R14 ;  /* 0x0000000e040c7221 */ /* 0x040fe40000010100 */
[----:B------:R-:W-:Y:S01]  /*6100*/  FADD.FTZ R0, -R11, R13 ;  /* 0x0000000d0b007221 */ /* 0x000fe20000010100 */
[----:B------:R-:W-:Y:S01]  /*6110*/  FMUL.FTZ R13, R4, UR11 ;  /* 0x0000000b040d7c20 */ /* 0x000fe20008410000 */
[----:B------:R-:W-:Y:S02]  /*6120*/  FMUL.FTZ R12, R12, UR11 ;  /* 0x0000000b0c0c7c20 */ /* 0x000fe40008410000 */
[----:B------:R-:W-:Y:S01]  /*6130*/  FMUL.FTZ R0, R0, UR11 ;  /* 0x0000000b00007c20 */ /* 0x000fe20008410000 */
[--C-:B------:R-:W-:Y:S01]  /*6140*/  FFMA.FTZ R186, R129, UR11, -R13.reuse ;  /* 0x0000000b81ba7c23 */ /* 0x100fe2000801080d */
        /* <DEDUP_REMOVED lines=48> */
[----:B-1----:R-:W-:Y:S01]  /*6450*/  FFMA.FTZ R120, R0, R5, R189 ;  /* 0x0000000500787223 */ /* 0x002fe200000100bd */
[--C-:B------:R-:W-:Y:S01]  /*6460*/  FFMA.FTZ R14, R158, UR11, -R13.reuse ;  /* 0x0000000b9e0e7c23 */ /* 0x100fe2000801080d */
[--C-:B------:R-:W-:Y:S01]  /*6470*/  FFMA.FTZ R170, R161, UR11, -R13.reuse ;  /* 0x0000000ba1aa7c23 */ /* 0x100fe2000801080d */
[----:B------:R-:W-:Y:S01]  /*6480*/  FFMA.FTZ R171, R163, UR11, -R130 ;  /* 0x0000000ba3ab7c23 */ /* 0x000fe20008010882 */
[----:B------:R-:W-:-:S03]  /*6490*/  FFMA.FTZ R13, R162, UR11, -R13 ;  /* 0x0000000ba20d7c23 */ /* 0x000fc6000801080d */
        /* <DEDUP_REMOVED lines=26> */
[----:B------:R-:W-:-:S06]  /*6640*/  FFMA.FTZ R120, R156, UR11, -R130 ;  /* 0x0000000b9c787c23 */ /* 0x000fcc0008010882 */
        /* <DEDUP_REMOVED lines=68> */
.L_x_3475:
[----:B------:R-:W-:Y:S01]  /*6a90*/  R2UR UR6, R3 ;  /* 0x00000000030672ca */ /* 0x000fe200000e0000 */
[----:B------:R-:W-:Y:S01]  /*6aa0*/  UISETP.GT.AND UP0, UPT, UR5, UR60, UPT ;  /* 0x0000003c0500728c */ /* 0x000fe2000bf04270 */
[----:B------:R-:W-:Y:S01]  /*6ab0*/  F2FP.F16.F32.PACK_AB R168, R14, R168 ;  /* 0x000000a80ea8723e */ /* 0x000fe200000000ff */
[----:B------:R-:W-:Y:S01]  /*6ac0*/  UIADD3 UR10, UR10, 0x30860, URZ ;  /* 0x000308600a0a7890 */ /* 0x000fe2000fffe03f */
[----:B------:R-:W-:Y:S01]  /*6ad0*/  F2FP.F16.F32.PACK_AB R170, R13, R170 ;  /* 0x000000aa0daa723e */ /* 0x000fe200000000ff */
[----:B------:R-:W-:Y:S01]  /*6ae0*/  UIADD3 UR5, UR5, -0x1, URZ ;  /* 0xffffffff05057890 */ /* 0x000fe2000fffe03f */
[----:B------:R-:W-:Y:S01]  /*6af0*/  F2FP.F16.F32.PACK_AB R188, R167, R188 ;  /* 0x000000bca7bc723e */ /* 0x000fe200000000ff */
[----:B------:R-:W-:Y:S01]  /*6b00*/  UMOV UR7, UR38 ;  /* 0x0000002600077c82 */ /* 0x000fe20008000000 */
[----:B------:R-:W-:Y:S01]  /*6b10*/  PLOP3.LUT P1, PT, PT, PT, UP0, 0x80, 0x0 ;  /* 0x000000000000781c */ /* 0x000fe20003f2f008 */
[----:B------:R-:W-:Y:S01]  /*6b20*/  IMAD.MOV.U32 R13, RZ, RZ, R11 ;  /* 0x000000ffff0d7224 */ /* 0x000fe200078e000b */
[----:B------:R-:W-:Y:S01]  /*6b30*/  F2FP.F16.F32.PACK_AB R189, R137, R189 ;  /* 0x000000bd89bd723e */ /* 0x000fe200000000ff */
[----:B------:R-:W-:Y:S01]  /*6b40*/  IMAD.MOV.U32 R14, RZ, RZ, R4 ;  /* 0x000000ffff0e7224 */ /* 0x000fe200078e0004 */
[----:B------:R-:W-:Y:S01]  /*6b50*/  F2FP.F16.F32.PACK_AB R190, R166, R190 ;  /* 0x000000bea6be723e */ /* 0x000fe200000000ff */
[----:B------:R-:W-:Y:S01]  /*6b60*/  UPRMT UR10, UR6, 0x654, UR10 ;  /* 0x00000654060a7896 */ /* 0x000fe2000800000a */
[----:B------:R-:W-:-:S02]  /*6b70*/  F2FP.F16.F32.PACK_AB R191, R134, R191 ;  /* 0x000000bf86bf723e */ /* 0x000fc400000000ff */
[----:B------:R-:W-:Y:S01]  /*6b80*/  UMOV UR6, UR39 ;  /* 0x0000002700067c82 */ /* 0x000fe20008000000 */
[----:B------:R-:W-:Y:S02]  /*6b90*/  F2FP.F16.F32.PACK_AB R184, R165, R184 ;  /* 0x000000b8a5b8723e */ /* 0x000fe400000000ff */
[----:B------:R-:W-:Y:S02]  /*6ba0*/  F2FP.F16.F32.PACK_AB R185, R133, R185 ;  /* 0x000000b985b9723e */ /* 0x000fe400000000ff */
[----:B------:R-:W-:Y:S01]  /*6bb0*/  F2FP.F16.F32.PACK_AB R186, R129, R186 ;  /* 0x000000ba81ba723e */ /* 0x000fe200000000ff */
        /* <DEDUP_REMOVED lines=15> */
[----:B------:R-:W-:Y:S01]  /*6cb0*/  F2FP.F16.F32.PACK_AB R171, R130, R171 ;  /* 0x000000ab82ab723e */ /* 0x000fe200000000ff */
[----:B------:R-:W-:Y:S06]  /*6cc0*/  @P1 BRA `(.L_x_3476) ;  /* 0xffffffd800cc1947 */ /* 0x000fec000383ffff */
.L_x_3465:
        /* <DEDUP_REMOVED lines=99> */
.L_x_3477:
[----:B------:R-:W-:Y:S02]  /*7300*/  IMAD.U32 R0, RZ, RZ, UR39 ;  /* 0x00000027ff007e24 */ /* 0x000fe4000f8e00ff */
[----:B------:R-:W-:-:S03]  /*7310*/  IMAD.U32 R13, RZ, RZ, UR38 ;  /* 0x00000026ff0d7e24 */ /* 0x000fc6000f8e00ff */
[----:B------:R-:W-:Y:S01]  /*7320*/  SHF.L.U32 R0, R0, 0x1f, RZ ;  /* 0x0000001f00007819 */ /* 0x000fe200000006ff */
[----:B------:R-:W-:-:S04]  /*7330*/  IMAD R13, R13, 0x8, R2 ;  /* 0x000000080d0d7824 */ /* 0x000fc800078e0202 */
[----:B------:R0:W1:Y:S01]  /*7340*/  SYNCS.PHASECHK.TRANS64.TRYWAIT P1, [R13+URZ+0x30850], R0 ;  /* 0x030850000d0075a7 */ /* 0x000062000802017f */
[----:B------:R-:W-:Y:S05]  /*7350*/  @!P0 BRA `(.L_x_3478) ;  /* 0x0000000000048947 */ /* 0x000fea0003800000 */
[----:B------:R-:W-:Y:S01]  /*7360*/  BPT.TRAP 0x1 ;  /* 0x000000040000795c */ /* 0x000fe20000300000 */
.L_x_3478:
[----:B------:R-:W-:Y:S01]  /*7370*/  IADD3 R2, R2, 0x400, RZ ;  /* 0x0000040002027810 */ /* 0x000fe20007ffe0ff */
[----:B------:R-:W-:-:S03]  /*7380*/  IMAD.U32 R7, RZ, RZ, UR38 ;  /* 0x00000026ff077e24 */ /* 0x000fc6000f8e00ff */
[----:B------:R-:W-:-:S04]  /*7390*/  SHF.R.U32.HI R2, RZ, 0x4, R2 ;  /* 0x00000004ff027819 */ /* 0x000fc80000011602 */
[----:B------:R-:W-:-:S04]  /*73a0*/  LOP3.LUT R2, R2, 0x3fff, RZ, 0xc0, !PT ;  /* 0x00003fff02027812 */ /* 0x000fc800078ec0ff */
[----:B------:R-:W-:Y:S01]  /*73b0*/  LOP3.LUT R2, R2, 0x3000000, RZ, 0xfc, !PT ;  /* 0x0300000002027812 */ /* 0x000fe200078efcff */
[----:B-1----:R-:W-:Y:S06]  /*73c0*/  @P1 BRA `(.L_x_3479) ;  /* 0x0000000000081947 */ /* 0x002fec0003800000 */
[----:B------:R-:W1:Y:S02]  /*73d0*/  SYNCS.PHASECHK.TRANS64.TRYWAIT P1, [R13+URZ+0x30850], R0 ;  /* 0x030850000d0075a7 */ /* 0x000e64000802017f */
[----:B-1----:R-:W-:Y:S05]  /*73e0*/  @!P1 BRA `(.L_x_3480) ;  /* 0x000000a4000c9947 */ /* 0x002fea0003800000 */
.L_x_3479:
[----:B------:R-:W-:Y:S01]  /*73f0*/  IMAD R6, R7, 0x900, R2 ;  /* 0x0000090007067824 */ /* 0x000fe200078e0202 */
[----:B------:R-:W-:Y:S05]  /*7400*/  WARPSYNC.ALL ;  /* 0x0000000000007948 */ /* 0x000fea0003800000 */
[----:B------:R-:W-:Y:S01]  /*7410*/  IMAD.MOV.U32 R7, RZ, RZ, 0x40000040 ;  /* 0x40000040ff077424 */ /* 0x000fe200078e00ff */
[C---:B------:R-:W-:Y:S01]  /*7420*/  R2UR UR6, R6.reuse ;  /* 0x00000000060672ca */ /* 0x040fe200000e0000 */
[----:B------:R-:W-:Y:S01]  /*7430*/  WARPGROUP.ARRIVE ;  /* 0x00000000000079c5 */ /* 0x000fe20000000000 */
[----:B------:R-:W-:Y:S01]  /*7440*/  VIADD R8, R6, 0x80 ;  /* 0x0000008006087836 */ /* 0x000fe20000000000 */
[----:B01----:R-:W0:Y:S01]  /*7450*/  SHFL.BFLY PT, R0, R5, 0x2, 0x1f ;  /* 0x0c401f0005007f89 */ /* 0x003e2200000e0000 */
[----:B------:R-:W-:Y:S01]  /*7460*/  R2UR UR7, R7 ;  /* 0x00000000070772ca */ /* 0x000fe200000e0000 */
[----:B------:R-:W-:-:S02]  /*7470*/  IMAD.MOV.U32 R9, RZ, RZ, 0x40000040 ;  /* 0x40000040ff097424 */ /* 0x000fc400078e00ff */
[----:B------:R-:W-:Y:S02]  /*7480*/  IMAD.MOV.U32 R7, RZ, RZ, 0x40000040 ;  /* 0x40000040ff077424 */ /* 0x000fe400078e00ff */
[----:B------:R-:W-:-:S08]  /*7490*/  IMAD.U32 R15, RZ, RZ, UR11 ;  /* 0x0000000bff0f7e24 */ /* 0x000fd0000f8e00ff */
[----:B------:R-:W-:Y:S01]  /*74a0*/  HGMMA.64x192x16.F32 R24, R188, gdesc[UR4].tnspB, R24, gsb0 ;  /* 0x42e00004bc187df0 */ /* 0x000fe20008000818 */
[----:B------:R-:W-:Y:S01]  /*74b0*/  R2UR UR6, R8 ;  /* 0x00000000080672ca */ /* 0x000fe200000e0000 */
[----:B------:R-:W-:Y:S01]  /*74c0*/  VIADD R8, R6, 0x100 ;  /* 0x0000010006087836 */ /* 0x000fe20000000000 */
[----:B------:R-:W-:Y:S01]  /*74d0*/  R2UR UR7, R9 ;  /* 0x00000000090772ca */ /* 0x000fe200000e0000 */
[----:B------:R-:W-:Y:S02]  /*74e0*/  IMAD.MOV.U32 R9, RZ, RZ, 0x40000040 ;  /* 0x40000040ff097424 */ /* 0x000fe400078e00ff */
[----:B0-----:R-:W-:Y:S01]  /*74f0*/  FADD.FTZ R2, R0, R5 ;  /* 0x0000000500027221 */ /* 0x001fe20000010000 */
[----:B------:R-:W-:Y:S01]  /*7500*/  IMAD.MOV.U32 R5, RZ, RZ, RZ ;  /* 0x000000ffff057224 */ /* 0x000fe200078e00ff */
[----:B------:R-:W-:Y:S02]  /*7510*/  WARPGROUP.DEPBAR.LE gsb0, 0x0 ;  /* 0x00008000000079c5 */ /* 0x000fe40000010000 */
[----:B------:R-:W-:-:S10]  /*7520*/  WARPGROUP.ARRIVE ;  /* 0x00000000000079c5 */ /* 0x000fd40000000000 */
[----:B------:R-:W-:Y:S01]  /*7530*/  HGMMA.64x192x16.F32 R24, R184, gdesc[UR4].tnspB, R24, gsb0 ;  /* 0x42e00004b8187df0 */ /* 0x000fe20008000818 */
[----:B------:R-:W-:Y:S01]  /*7540*/  R2UR UR6, R8 ;  /* 0x00000000080672ca */ /* 0x000fe200000e0000 */
[----:B------:R-:W-:Y:S01]  /*7550*/  VIADD R8, R6, 0x180 ;  /* 0x0000018006087836 */ /* 0x000fe20000000000 */
[----:B------:R-:W-:Y:S01]  /*7560*/  R2UR UR7, R9 ;  /* 0x00000000090772ca */ /* 0x000fe200000e0000 */
[----:B------:R-:W-:Y:S01]  /*7570*/  IMAD.MOV.U32 R9, RZ, RZ, 0x40000040 ;  /* 0x40000040ff097424 */ /* 0x000fe200078e00ff */
[----:B------:R-:W-:Y:S02]  /*7580*/  WARPGROUP.DEPBAR.LE gsb0, 0x0 ;  /* 0x00008000000079c5 */ /* 0x000fe40000010000 */
[----:B------:R-:W-:-:S13]  /*7590*/  WARPGROUP.ARRIVE ;  /* 0x00000000000079c5 */ /* 0x000fda0000000000 */
[----:B------:R-:W-:Y:S01]  /*75a0*/  HGMMA.64x192x16.F32 R24, R180, gdesc[UR4].tnspB, R24, gsb0 ;  /* 0x42e00004b4187df0 */ /* 0x000fe20008000818 */
[----:B------:R-:W-:Y:S02]  /*75b0*/  R2UR UR6, R8 ;  /* 0x00000000080672ca */ /* 0x000fe400000e0000 */
[----:B------:R-:W-:Y:S01]  /*75c0*/  R2UR UR7, R9 ;  /* 0x00000000090772ca */ /* 0x000fe200000e0000 */
[----:B------:R-:W-:Y:S01]  /*75d0*/  IMAD.MOV.U32 R9, RZ, RZ, 0x40000040 ;  /* 0x40000040ff097424 */ /* 0x000fe200078e00ff */
[C---:B------:R-:W-:Y:S01]  /*75e0*/  IADD3 R8, R6.reuse, 0x200, RZ ;  /* 0x0000020006087810 */ /* 0x040fe20007ffe0ff */
[----:B------:R-:W-:Y:S01]  /*75f0*/  VIADD R6, R6, 0x280 ;  /* 0x0000028006067836 */ /* 0x000fe20000000000 */
[----:B------:R-:W-:Y:S02]  /*7600*/  WARPGROUP.DEPBAR.LE gsb0, 0x0 ;  /* 0x00008000000079c5 */ /* 0x000fe40000010000 */
[----:B------:R-:W-:-:S11]  /*7610*/  WARPGROUP.ARRIVE ;  /* 0x00000000000079c5 */ /* 0x000fd60000000000 */
[----:B------:R-:W-:Y:S01]  /*7620*/  HGMMA.64x192x16.F32 R24, R176, gdesc[UR4].tnspB, R24, gsb0 ;  /* 0x42e00004b0187df0 */ /* 0x000fe20008000818 */
[----:B------:R-:W-:Y:S02]  /*7630*/  R2UR UR6, R8 ;  /* 0x00000000080672ca */ /* 0x000fe400000e0000 */
[----:B------:R-:W-:Y:S02]  /*7640*/  R2UR UR7, R9 ;  /* 0x00000000090772ca */ /* 0x000fe400000e0000 */
[----:B------:R-:W0:Y:S02]  /*7650*/  SHFL.BFLY PT, R9, R2, 0x1, 0x1f ;  /* 0x0c201f0002097f89 */ /* 0x000e2400000e0000 */
[----:B0-----:R-:W-:Y:S01]  /*7660*/  FADD.FTZ R14, R2, R9 ;  /* 0x00000009020e7221 */ /* 0x001fe20000010000 */
[----:B------:R-:W-:-:S04]  /*7670*/  MOV R2, 0xff800000 ;  /* 0xff80000000027802 */ /* 0x000fc80000000f00 */
[----:B------:R-:W-:-:S13]  /*7680*/  FSETP.NE.FTZ.AND P2, PT, R14, RZ, PT ;  /* 0x000000ff0e00720b */ /* 0x000fda0003f55000 */
[----:B------:R-:W0:Y:S01]  /*7690*/  @P2 MUFU.LG2 R9, R14 ;  /* 0x0000000e00092308 */ /* 0x000e220000000c00 */
[----:B------:R-:W-:-:S07]  /*76a0*/  @P2 FMUL.FTZ R15, R15, 0.69314718246459960938 ;  /* 0x3f3172180f0f2820 */ /* 0x000fce0000410000 */
[----:B------:R-:W-:Y:S01]  /*76b0*/  @P2 MUFU.RCP R5, R14 ;  /* 0x0000000e00052308 */ /* 0x000fe20000001000 */
[----:B------:R-:W-:Y:S02]  /*76c0*/  WARPGROUP.DEPBAR.LE gsb0, 0x0 ;  /* 0x00008000000079c5 */ /* 0x000fe40000010000 */
[----:B------:R-:W-:-:S06]  /*76d0*/  WARPGROUP.ARRIVE ;  /* 0x00000000000079c5 */ /* 0x000fcc0000000000 */
[----:B------:R-:W-:Y:S01]  /*76e0*/  HGMMA.64x192x16.F32 R24, R172, gdesc[UR4].tnspB, R24, gsb0 ;  /* 0x42e00004ac187df0 */ /* 0x000fe20008000818 */
[----:B------:R-:W-:Y:S01]  /*76f0*/  R2UR UR6, R6 ;  /* 0x00000000060672ca */ /* 0x000fe200000e0000 */
[----:B------:R-:W-:Y:S01]  /*7700*/  IMAD.MOV.U32 R6, RZ, RZ, RZ ;  /* 0x000000ffff067224 */ /* 0x000fe200078e00ff */
[----:B------:R-:W-:Y:S02]  /*7710*/  R2UR UR7, R7 ;  /* 0x00000000070772ca */ /* 0x000fe400000e0000 */
[----:B------:R-:W1:Y:S02]  /*7720*/  SHFL.BFLY PT, R7, R10, 0x2, 0x1f ;  /* 0x0c401f000a077f89 */ /* 0x000e6400000e0000 */
[----:B-1----:R-:W-:Y:S01]  /*7730*/  FADD.FTZ R7, R7, R10 ;  /* 0x0000000a07077221 */ /* 0x002fe20000010000 */
[----:B0-----:R-:W-:-:S04]  /*7740*/  @P2 FMUL.FTZ R10, R9, 0.69314718246459960938 ;  /* 0x3f317218090a2820 */ /* 0x001fc80000410000 */
[----:B------:R-:W0:Y:S01]  /*7750*/  SHFL.BFLY PT, R0, R7, 0x1, 0x1f ;  /* 0x0c201f0007007f89 */ /* 0x000e2200000e0000 */
[----:B------:R-:W-:Y:S01]  /*7760*/  @P2 FFMA.FTZ R2, R15, R11, R10 ;  /* 0x0000000b0f022223 */ /* 0x000fe2000001000a */
[----:B0-----:R-:W-:Y:S01]  /*7770*/  FADD.FTZ R12, R7, R0 ;  /* 0x00000000070c7221 */ /* 0x001fe20000010000 */
[----:B------:R-:W-:Y:S02]  /*7780*/  IMAD.U32 R7, RZ, RZ, UR11 ;  /* 0x0000000bff077e24 */ /* 0x000fe4000f8e00ff */
[----:B------:R-:W-:Y:S02]  /*7790*/  IMAD.MOV.U32 R0, RZ, RZ, -0x800000 ;  /* 0xff800000ff007424 */ /* 0x000fe400078e00ff */
[----:B------:R-:W-:-:S13]  /*77a0*/  FSETP.NE.FTZ.AND P1, PT, R12, RZ, PT ;  /* 0x000000ff0c00720b */ /* 0x000fda0003f35000 */
[----:B------:R-:W0:Y:S01]  /*77b0*/  @P1 MUFU.LG2 R8, R12 ;  /* 0x0000000c00081308 */ /* 0x000e220000000c00 */
[----:B------:R-:W-:-:S07]  /*77c0*/  @P1 FMUL.FTZ R7, R7, 0.69314718246459960938 ;  /* 0x3f31721807071820 */ /* 0x000fce0000410000 */
[----:B------:R1:W2:Y:S01]  /*77d0*/  @P1 MUFU.RCP R6, R12 ;  /* 0x0000000c00061308 */ /* 0x0002a20000001000 */
[----:B0-----:R-:W-:-:S04]  /*77e0*/  @P1 FMUL.FTZ R8, R8, 0.69314718246459960938 ;  /* 0x3f31721808081820 */ /* 0x001fc80000410000 */
[----:B------:R-:W-:Y:S01]  /*77f0*/  @P1 FFMA.FTZ R0, R7, R4, R8 ;  /* 0x0000000407001223 */ /* 0x000fe20000010008 */
[----:B------:R-:W-:Y:S02]  /*7800*/  WARPGROUP.DEPBAR.LE gsb0, 0x0 ;  /* 0x00008000000079c5 */ /* 0x000fe40000010000 */
[----:B------:R-:W-:-:S06]  /*7810*/  WARPGROUP.ARRIVE ;  /* 0x00000000000079c5 */ /* 0x000fcc0000000000 */
[----:B------:R-:W-:Y:S03]  /*7820*/  HGMMA.64x192x16.F32 R24, R168, gdesc[UR4].tnspB, R24, gsb0 ;  /* 0x42e00004a8187df0 */ /* 0x000fe60008000818 */
[----:B------:R-:W-:Y:S02]  /*7830*/  WARPGROUP.DEPBAR.LE gsb0, 0x0 ;  /* 0x00008000000079c5 */ /* 0x000fe40000010000 */
[----:B-12---:R-:W-:Y:S05]  /*7840*/  @!P0 BRA `(.L_x_3481) ;  /* 0x0000000000048947 */ /* 0x006fea0003800000 */
[----:B------:R-:W-:Y:S01]  /*7850*/  BPT.TRAP 0x1 ;  /* 0x000000040000795c */ /* 0x000fe20000300000 */
.L_x_3481:
[----:B------:R-:W-:Y:S01]  /*7860*/  VIADD R4, R13, 0x30860 ;  /* 0x000308600d047836 */ /* 0x000fe20000000000 */
[----:B------:R-:W-:Y:S01]  /*7870*/  R2UR UR4, R215 ;  /* 0x00000000d70472ca */ /* 0x000fe200000e0000 */
[----:B------:R-:W-:Y:S01]  /*7880*/  UIADD3 UR38, UR38, 0x1, URZ ;  /* 0x0000000126267890 */ /* 0x000fe2000fffe03f */
[-C--:B------:R-:W-:Y:S01]  /*7890*/  FMUL.FTZ R24, R24, R6.reuse ;  /* 0x0000000618187220 */ /* 0x080fe20000410000 */
[-C--:B------:R-:W-:Y:S01]  /*78a0*/  FMUL.FTZ R25, R25, R6.reuse ;  /* 0x0000000619197220 */ /* 0x080fe20000410000 */
[----:B------:R-:W-:Y:S01]  /*78b0*/  PRMT R4, R3, 0x654, R4 ;  /* 0x0000065403047816 */ /* 0x000fe20000000004 */
[----:B------:R-:W-:Y:S01]  /*78c0*/  UISETP.NE.AND UP0, UPT, UR38, 0x2, UPT ;  /* 0x000000022600788c */ /* 0x000fe2000bf05270 */
[-C--:B------:R-:W-:Y:S01]  /*78d0*/  FMUL.FTZ R28, R28, R6.reuse ;  /* 0x000000061c1c7220 */ /* 0x080fe20000410000 */
[-C--:B------:R-:W-:Y:S01]  /*78e0*/  FMUL.FTZ R29, R29, R6.reuse ;  /* 0x000000061d1d7220 */ /* 0x080fe20000410000 */
[----:B------:R0:W-:Y:S01]  /*78f0*/  SYNCS.ARRIVE.TRANS64.RED.A1T0 RZ, [R4+URZ], RZ ;  /* 0x000000ff04ff79a7 */ /* 0x0001e2000810043f */
[-C--:B------:R-:W-:Y:S01]  /*7900*/  FMUL.FTZ R32, R32, R6.reuse ;  /* 0x0000000620207220 */ /* 0x080fe20000410000 */
[-C--:B------:R-:W-:Y:S01]  /*7910*/  FMUL.FTZ R33, R33, R6.reuse ;  /* 0x0000000621217220 */ /* 0x080fe20000410000 */
[-C--:B------:R-:W-:Y:S01]  /*7920*/  FMUL.FTZ R36, R36, R6.reuse ;  /* 0x0000000624247220 */ /* 0x080fe20000410000 */
[-C--:B------:R-:W-:Y:S01]  /*7930*/  FMUL.FTZ R37, R37, R6.reuse ;  /* 0x0000000625257220 */ /* 0x080fe20000410000 */
[----:B------:R-:W-:Y:S01]  /*7940*/  UIADD3 UR4, UR4, 0x1, URZ ;  /* 0x0000000104047890 */ /* 0x000fe2000fffe03f */
[-C--:B------:R-:W-:Y:S01]  /*7950*/  FMUL.FTZ R40, R40, R6.reuse ;  /* 0x0000000628287220 */ /* 0x080fe20000410000 */
[-C--:B------:R-:W-:Y:S01]  /*7960*/  FMUL.FTZ R41, R41, R6.reuse ;  /* 0x0000000629297220 */ /* 0x080fe20000410000 */
[-C--:B------:R-:W-:Y:S01]  /*7970*/  FMUL.FTZ R44, R44, R6.reuse ;  /* 0x000000062c2c7220 */ /* 0x080fe20000410000 */
[-C--:B------:R-:W-:Y:S01]  /*7980*/  FMUL.FTZ R45, R45, R6.reuse ;  /* 0x000000062d2d7220 */ /* 0x080fe20000410000 */
[-C--:B------:R-:W-:Y:S01]  /*7990*/  FMUL.FTZ R48, R48, R6.reuse ;  /* 0x0000000630307220 */ /* 0x080fe20000410000 */
[----:B------:R-:W-:Y:S01]  /*79a0*/  IMAD.U32 R215, RZ, RZ, UR4 ;  /* 0x00000004ffd77e24 */ /* 0x000fe2000f8e00ff */
        /* <DEDUP_REMOVED lines=86> */
[----:B0-----:R-:W-:-:S12]  /*7f10*/  ULOP3.LUT UR39, UR39, UR4, URZ, 0x3c, !UPT ;  /* 0x0000000427277292 */ /* 0x001fd8000f8e3c3f */
.L_x_3457:
        /* <DEDUP_REMOVED lines=11> */
[----:B------:R-:W2:Y:S01]  /*7fd0*/  LDL R3, [R1+0x24] ;  /* 0x0000240001037983 */ /* 0x000ea20000100800 */
[----:B------:R-:W0:Y:S01]  /*7fe0*/  S2UR UR4, SR_SWINHI ;  /* 0x00000000000479c3 */ /* 0x000e220000002f00 */
[----:B------:R-:W-:Y:S01]  /*7ff0*/  IMAD.MOV.U32 R4, RZ, RZ, 0x2 ;  /* 0x00000002ff047424 */ /* 0x000fe200078e00ff */
[----:B------:R-:W-:Y:S01]  /*8000*/  R2UR UR20, R18 ;  /* 0x00000000121472ca */ /* 0x000fe200000e0000 */
[----:B------:R-:W-:Y:S01]  /*8010*/  ULDC.64 UR14, c[0x0][0xc00] ;  /* 0x00030000000e7ab9 */ /* 0x000fe20000000a00 */
[----:B------:R-:W-:Y:S01]  /*8020*/  R2UR UR17, R214 ;  /* 0x00000000d61172ca */ /* 0x000fe200000e0000 */
[----:B------:R-:W3:Y:S01]  /*8030*/  LDL R138, [R1+0x20] ;  /* 0x00002000018a7983 */ /* 0x000ee20000100800 */
[----:B------:R-:W-:Y:S02]  /*8040*/  R2UR UR19, R212 ;  /* 0x00000000d41372ca */ /* 0x000fe400000e0000 */
[----:B------:R-:W-:Y:S02]  /*8050*/  R2UR UR18, R23 ;  /* 0x00000000171272ca */ /* 0x000fe400000e0000 */
[----:B------:R-:W-:Y:S01]  /*8060*/  R2UR UR22, R211 ;  /* 0x00000000d31672ca */ /* 0x000fe200000e0000 */
[----:B------:R-:W-:Y:S01]  /*8070*/  UMOV UR10, UR8 ;  /* 0x00000008000a7c82 */ /* 0x000fe20008000000 */
[----:B0-----:R-:W-:Y:S01]  /*8080*/  UMOV UR11, UR4 ;  /* 0x00000004000b7c82 */ /* 0x001fe20008000000 */
[----:B------:R-:W-:-:S04]  /*8090*/  USHF.L.U32 UR4, UR61, 0x2, URZ ;  /* 0x000000023d047899 */ /* 0x000fc8000800063f */
[----:B------:R-:W-:Y:S02]  /*80a0*/  USHF.L.U64.HI UR16, UR61, 0x2, UR17 ;  /* 0x000000023d107899 */ /* 0x000fe40008010211 */
[----:B------:R-:W-:-:S04]  /*80b0*/  UIADD3 UR9, UP0, UR4, UR14, URZ ;  /* 0x0000000e04097290 */ /* 0x000fc8000ff1e03f */
[----:B------:R-:W-:Y:S01]  /*80c0*/  UIADD3.X UR12, UR16, UR15, URZ, UP0, !UPT ;  /* 0x0000000f100c7290 */ /* 0x000fe200087fe43f */
[----:B------:R-:W-:Y:S01]  /*80d0*/  BAR.SYNC.DEFER_BLOCKING 0x1, 0x100 ;  /* 0x0044000000007b1d */ /* 0x000fe20000010000 */
[----:B--2---:R-:W-:-:S03]  /*80e0*/  IMAD.WIDE R4, R3, R4, UR10 ;  /* 0x0000000a03047e25 */ /* 0x004fc6000f8e0204 */
[C---:B------:R-:W-:Y:S02]  /*80f0*/  IADD3 R8, P1, R4.reuse, 0x40, RZ ;  /* 0x0000004004087810 */ /* 0x040fe40007f3e0ff */
[C---:B------:R-:W-:Y:S02]  /*8100*/  LOP3.LUT R3, R4.reuse, 0x380, RZ, 0xc0, !PT ;  /* 0x0000038004037812 */ /* 0x040fe400078ec0ff */
[C---:B------:R-:W-:Y:S02]  /*8110*/  IADD3 R6, P2, R4.reuse, 0x20, RZ ;  /* 0x0000002004067810 */ /* 0x040fe40007f5e0ff */
[C---:B------:R-:W-:Y:S02]  /*8120*/  IADD3 R133, P6, R4.reuse, 0x60, RZ ;  /* 0x0000006004857810 */ /* 0x040fe40007fde0ff */
[----:B------:R-:W-:Y:S02]  /*8130*/  IADD3 R135, P5, R4, 0x4000, RZ ;  /* 0x0000400004877810 */ /* 0x000fe40007fbe0ff */
[----:B------:R-:W-:-:S02]  /*8140*/  LOP3.LUT R7, R8, 0x380, RZ, 0xc0, !PT ;  /* 0x0000038008077812 */ /* 0x000fc400078ec0ff */
[----:B------:R-:W-:Y:S01]  /*8150*/  SHF.R.U64 R3, R3, 0x3, RZ ;  /* 0x0000000303037819 */ /* 0x000fe200000012ff */
[--C-:B------:R-:W-:Y:S01]  /*8160*/  IMAD.X R11, RZ, RZ, R5.reuse, P2 ;  /* 0x000000ffff0b7224 */ /* 0x100fe200010e0605 */
[C---:B------:R-:W-:Y:S01]  /*8170*/  IADD3 R86, P0, R4.reuse, 0x4020, RZ ;  /* 0x0000402004567810 */ /* 0x040fe20007f1e0ff */
[--C-:B------:R-:W-:Y:S01]  /*8180*/  IMAD.X R13, RZ, RZ, R5.reuse, P1 ;  /* 0x000000ffff0d7224 */ /* 0x100fe200008e0605 */
[C---:B------:R-:W-:Y:S01]  /*8190*/  IADD3 R137, P4, R4.reuse, 0x4040, RZ ;  /* 0x0000404004897810 */ /* 0x040fe20007f9e0ff */
[--C-:B------:R-:W-:Y:S01]  /*81a0*/  IMAD.X R15, RZ, RZ, R5.reuse, P6 ;  /* 0x000000ffff0f7224 */ /* 0x100fe200030e0605 */
[C---:B------:R-:W-:Y:S01]  /*81b0*/  IADD3 R90, P3, R4.reuse, 0x4060, RZ ;  /* 0x00004060045a7810 */ /* 0x040fe20007f7e0ff */
[----:B------:R-:W-:Y:S01]  /*81c0*/  IMAD.X R85, RZ, RZ, R5, P5 ;  /* 0x000000ffff557224 */ /* 0x000fe200028e0605 */
[C---:B------:R-:W-:Y:S02]  /*81d0*/  IADD3 R139, P2, R4.reuse, 0x8000, RZ ;  /* 0x00008000048b7810 */ /* 0x040fe40007f5e0ff */
[----:B------:R-:W-:-:S02]  /*81e0*/  IADD3 R141, P1, R4, 0x8020, RZ ;  /* 0x00008020048d7810 */ /* 0x000fc40007f3e0ff */
[C---:B------:R-:W-:Y:S02]  /*81f0*/  IADD3 R143, P6, R4.reuse, 0x8040, RZ ;  /* 0x00008040048f7810 */ /* 0x040fe40007fde0ff */
[----:B------:R-:W-:Y:S02]  /*8200*/  IADD3 R145, P5, R4, 0x8060, RZ ;  /* 0x0000806004917810 */ /* 0x000fe40007fbe0ff */
[----:B------:R-:W-:Y:S02]  /*8210*/  SHF.R.U64 R7, R7, 0x3, RZ ;  /* 0x0000000307077819 */ /* 0x000fe400000012ff */
[----:B------:R-:W-:Y:S02]  /*8220*/  LOP3.LUT R4, R3, R4, RZ, 0x3c, !PT ;  /* 0x0000000403047212 */ /* 0x000fe400078e3cff */
[----:B------:R-:W-:Y:S02]  /*8230*/  LOP3.LUT R3, R6, 0x380, RZ, 0xc0, !PT ;  /* 0x0000038006037812 */ /* 0x000fe400078ec0ff */
[----:B------:R-:W-:-:S02]  /*8240*/  LOP3.LUT R12, R7, R8, RZ, 0x3c, !PT ;  /* 0x00000008070c7212 */ /* 0x000fc400078e3cff */
[----:B------:R-:W-:Y:S02]  /*8250*/  LOP3.LUT R8, R139, 0x380, RZ, 0xc0, !PT ;  /* 0x000003808b087812 */ /* 0x000fe400078ec0ff */
[----:B------:R-:W-:Y:S02]  /*8260*/  SHF.R.U64 R3, R3, 0x3, RZ ;  /* 0x0000000303037819 */ /* 0x000fe400000012ff */
[----:B------:R-:W-:Y:S02]  /*8270*/  LOP3.LUT R18, R135, 0x380, RZ, 0xc0, !PT ;  /* 0x0000038087127812 */ /* 0x000fe400078ec0ff */
[----:B------:R-:W-:Y:S02]  /*8280*/  SHF.R.U64 R8, R8, 0x3, RZ ;  /* 0x0000000308087819 */ /* 0x000fe400000012ff */
[----:B------:R-:W-:Y:S02]  /*8290*/  LOP3.LUT R14, R133, 0x380, RZ, 0xc0, !PT ;  /* 0x00000380850e7812 */ /* 0x000fe400078ec0ff */
[----:B------:R-:W-:-:S02]  /*82a0*/  LOP3.LUT R10, R3, R6, RZ, 0x3c, !PT ;  /* 0x00000006030a7212 */ /* 0x000fc400078e3cff */
[----:B------:R-:W-:Y:S02]  /*82b0*/  SHF.R.U64 R18, R18, 0x3, RZ ;  /* 0x0000000312127819 */ /* 0x000fe400000012ff */
[----:B------:R-:W-:Y:S02]  /*82c0*/  LOP3.LUT R3, R86, 0x380, RZ, 0xc0, !PT ;  /* 0x0000038056037812 */ /* 0x000fe400078ec0ff */
[----:B------:R-:W-:Y:S02]  /*82d0*/  LOP3.LUT R6, R137, 0x380, RZ, 0xc0, !PT ;  /* 0x0000038089067812 */ /* 0x000fe400078ec0ff */
[----:B------:R-:W-:Y:S02]  /*82e0*/  LOP3.LUT R7, R90, 0x380, RZ, 0xc0, !PT ;  /* 0x000003805a077812 */ /* 0x000fe400078ec0ff */
[----:B------:R-:W-:Y:S02]  /*82f0*/  LOP3.LUT R126, R8, R139, RZ, 0x3c, !PT ;  /* 0x0000008b087e7212 */ /* 0x000fe400078e3cff */
[----:B------:R-:W-:-:S02]  /*8300*/  SHF.R.U64 R14, R14, 0x3, RZ ;  /* 0x000000030e0e7819 */ /* 0x000fc400000012ff */
[----:B------:R-:W-:Y:S02]  /*8310*/  LOP3.LUT R8, R141, 0x380, RZ, 0xc0, !PT ;  /* 0x000003808d087812 */ /* 0x000fe400078ec0ff */
[----:B------:R-:W-:Y:S02]  /*8320*/  LOP3.LUT R84, R18, R135, RZ, 0x3c, !PT ;  /* 0x0000008712547212 */ /* 0x000fe400078e3cff */
[----:B------:R-:W-:Y:S02]  /*8330*/  SHF.R.U64 R3, R3, 0x3, RZ ;  /* 0x0000000303037819 */ /* 0x000fe400000012ff */
[----:B------:R-:W-:Y:S02]  /*8340*/  LOP3.LUT R132, R145, 0x380, RZ, 0xc0, !PT ;  /* 0x0000038091847812 */ /* 0x000fe400078ec0ff */
[----:B------:R-:W-:Y:S02]  /*8350*/  SHF.R.U64 R6, R6, 0x3, RZ ;  /* 0x0000000306067819 */ /* 0x000fe400000012ff */
[----:B------:R-:W-:-:S02]  /*8360*/  SHF.R.U64 R7, R7, 0x3, RZ ;  /* 0x0000000307077819 */ /* 0x000fc400000012ff */
[----:B------:R-:W-:Y:S01]  /*8370*/  LOP3.LUT R18, R143, 0x380, RZ, 0xc0, !PT ;  /* 0x000003808f127812 */ /* 0x000fe200078ec0ff */
[--C-:B------:R-:W-:Y:S01]  /*8380*/  IMAD.X R87, RZ, RZ, R5.reuse, P0 ;  /* 0x000000ffff577224 */ /* 0x100fe200000e0605 */
[----:B------:R-:W-:Y:S02]  /*8390*/  LOP3.LUT R14, R14, R133, RZ, 0x3c, !PT ;  /* 0x000000850e0e7212 */ /* 0x000fe400078e3cff */
[----:B------:R-:W-:Y:S01]  /*83a0*/  SHF.R.U64 R8, R8, 0x3, RZ ;  /* 0x0000000308087819 */ /* 0x000fe200000012ff */
[--C-:B------:R-:W-:Y:S01]  /*83b0*/  IMAD.X R91, RZ, RZ, R5.reuse, P3 ;  /* 0x000000ffff5b7224 */ /* 0x100fe200018e0605 */
[----:B------:R-:W-:Y:S01]  /*83c0*/  LOP3.LUT R86, R3, R86, RZ, 0x3c, !PT ;  /* 0x0000005603567212 */ /* 0x000fe200078e3cff */
[--C-:B------:R-:W-:Y:S01]  /*83d0*/  IMAD.X R127, RZ, RZ, R5.reuse, P2 ;  /* 0x000000ffff7f7224 */ /* 0x100fe200010e0605 */
[----:B------:R-:W-:Y:S01]  /*83e0*/  SHF.R.U64 R132, R132, 0x3, RZ ;  /* 0x0000000384847819 */ /* 0x000fe200000012ff */
[--C-:B------:R-:W-:Y:S01]  /*83f0*/  IMAD.X R129, RZ, RZ, R5.reuse, P1 ;  /* 0x000000ffff817224 */ /* 0x100fe200008e0605 */
[----:B------:R-:W-:Y:S01]  /*8400*/  IADD3.X R89, RZ, R5, RZ, P4, !PT ;  /* 0x00000005ff597210 */ /* 0x000fe200027fe4ff */
[--C-:B------:R-:W-:Y:S01]  /*8410*/  IMAD.X R131, RZ, RZ, R5.reuse, P6 ;  /* 0x000000ffff837224 */ /* 0x100fe200030e0605 */
[----:B------:R-:W-:Y:S01]  /*8420*/  LOP3.LUT R88, R6, R137, RZ, 0x3c, !PT ;  /* 0x0000008906587212 */ /* 0x000fe200078e3cff */
[----:B------:R-:W-:Y:S01]  /*8430*/  IMAD.X R9, RZ, RZ, R5, P5 ;  /* 0x000000ffff097224 */ /* 0x000fe200028e0605 */
[----:B------:R-:W-:-:S02]  /*8440*/  LOP3.LUT R90, R7, R90, RZ, 0x3c, !PT ;  /* 0x0000005a075a7212 */ /* 0x000fc400078e3cff */
[----:B------:R-:W-:Y:S02]  /*8450*/  MOV R3, R4 ;  /* 0x0000000400037202 */ /* 0x000fe40000000f00 */
[----:B------:R-:W-:Y:S02]  /*8460*/  SHF.R.U64 R18, R18, 0x3, RZ ;  /* 0x0000000312127819 */ /* 0x000fe400000012ff */
[----:B------:R-:W-:Y:S02]  /*8470*/  F2FP.F16.F32.PACK_AB R4, R25, R24 ;  /* 0x000000181904723e */ /* 0x000fe400000000ff */
[----:B------:R-:W-:Y:S02]  /*8480*/  F2FP.F16.F32.PACK_AB R5, R27, R26 ;  /* 0x0000001a1b05723e */ /* 0x000fe400000000ff */
[----:B------:R-:W-:Y:S02]  /*8490*/  F2FP.F16.F32.PACK_AB R6, R29, R28 ;  /* 0x0000001c1d06723e */ /* 0x000fe400000000ff */
[----:B------:R-:W-:-:S02]  /*84a0*/  F2FP.F16.F32.PACK_AB R7, R31, R30 ;  /* 0x0000001e1f07723e */ /* 0x000fc400000000ff */
[----:B------:R-:W-:Y:S02]  /*84b0*/  LOP3.LUT R128, R8, R141, RZ, 0x3c, !PT ;  /* 0x0000008d08807212 */ /* 0x000fe400078e3cff */
[----:B------:R-:W-:Y:S02]  /*84c0*/  MOV R136, R12 ;  /* 0x0000000c00887202 */ /* 0x000fe40000000f00 */
[----:B------:R-:W-:Y:S02]  /*84d0*/  MOV R135, R14 ;  /* 0x0000000e00877202 */ /* 0x000fe40000000f00 */
[----:B------:R-:W-:Y:S02]  /*84e0*/  LOP3.LUT R8, R132, R145, RZ, 0x3c, !PT ;  /* 0x0000009184087212 */ /* 0x000fe400078e3cff */
[----:B------:R-:W-:Y:S02]  /*84f0*/  MOV R137, R10 ;  /* 0x0000000a00897202 */ /* 0x000fe40000000f00 */
[----:B------:R-:W-:-:S02]  /*8500*/  F2FP.F16.F32.PACK_AB R12, R33, R32 ;  /* 0x00000020210c723e */ /* 0x000fc400000000ff */
[----:B------:R-:W-:Y:S02]  /*8510*/  F2FP.F16.F32.PACK_AB R13, R35, R34 ;  /* 0x00000022230d723e */ /* 0x000fe400000000ff */
[----:B------:R-:W-:Y:S02]  /*8520*/  F2FP.F16.F32.PACK_AB R14, R37, R36 ;  /* 0x00000024250e723e */ /* 0x000fe400000000ff */
[----:B------:R-:W-:Y:S02]  /*8530*/  F2FP.F16.F32.PACK_AB R15, R39, R38 ;  /* 0x00000026270f723e */ /* 0x000fe400000000ff */
[----:B------:R-:W-:Y:S02]  /*8540*/  LOP3.LUT R130, R18, R143, RZ, 0x3c, !PT ;  /* 0x0000008f12827212 */ /* 0x000fe400078e3cff */
[----:B------:R-:W-:Y:S02]  /*8550*/  MOV R134, R84 ;  /* 0x0000005400867202 */ /* 0x000fe40000000f00 */
[----:B------:R-:W-:Y:S01]  /*8560*/  MOV R133, R86 ;  /* 0x0000005600857202 */ /* 0x000fe20000000f00 */
[----:B------:R0:W-:Y:S01]  /*8570*/  STSM.16.M88.4 [R3], R4 ;  /* 0x0000000403007844 */ /* 0x0001e20000000200 */
[----:B------:R-:W-:-:S02]  /*8580*/  MOV R132, R88 ;  /* 0x0000005800847202 */ /* 0x000fc40000000f00 */
[----:B------:R-:W-:Y:S02]  /*8590*/  MOV R18, R90 ;  /* 0x0000005a00127202 */ /* 0x000fe40000000f00 */
[----:B------:R-:W-:Y:S02]  /*85a0*/  F2FP.F16.F32.PACK_AB R84, R41, R40 ;  /* 0x000000282954723e */ /* 0x000fe400000000ff */
[----:B------:R-:W-:Y:S02]  /*85b0*/  F2FP.F16.F32.PACK_AB R85, R43, R42 ;  /* 0x0000002a2b55723e */ /* 0x000fe400000000ff */
[----:B------:R-:W-:Y:S02]  /*85c0*/  F2FP.F16.F32.PACK_AB R86, R45, R44 ;  /* 0x0000002c2d56723e */ /* 0x000fe400000000ff */
[----:B------:R-:W-:Y:S02]  /*85d0*/  F2FP.F16.F32.PACK_AB R87, R47, R46 ;  /* 0x0000002e2f57723e */ /* 0x000fe400000000ff */
[----:B------:R-:W-:-:S02]  /*85e0*/  F2FP.F16.F32.PACK_AB R88, R49, R48 ;  /* 0x000000303158723e */ /* 0x000fc400000000ff */
[----:B------:R-:W-:Y:S02]  /*85f0*/  F2FP.F16.F32.PACK_AB R89, R51, R50 ;  /* 0x000000323359723e */ /* 0x000fe400000000ff */
[----:B------:R-:W-:Y:S02]  /*8600*/  F2FP.F16.F32.PACK_AB R90, R53, R52 ;  /* 0x00000034355a723e */ /* 0x000fe400000000ff */
[----:B------:R-:W-:Y:S01]  /*8610*/  F2FP.F16.F32.PACK_AB R91, R55, R54 ;  /* 0x00000036375b723e */ /* 0x000fe200000000ff */
[----:B------:R1:W-:Y:S01]  /*8620*/  STSM.16.M88.4 [R137], R12 ;  /* 0x0000000c89007844 */ /* 0x0003e20000000200 */
[----:B0-----:R-:W-:Y:S02]  /*8630*/  MOV R3, R8 ;  /* 0x0000000800037202 */ /* 0x001fe40000000f00 */
        /* <DEDUP_REMOVED lines=8> */
[----:B------:R0:W-:Y:S01]  /*86c0*/  STSM.16.M88.4 [R136], R84 ;  /* 0x0000005488007844 */ /* 0x0001e20000000200 */
[----:B-1----:R-:W-:-:S02]  /*86d0*/  F2FP.F16.F32.PACK_AB R12, R73, R72 ;  /* 0x00000048490c723e */ /* 0x002fc400000000ff */
        /* <DEDUP_REMOVED lines=8> */
[----:B0-----:R-:W-:Y:S02]  /*8760*/  F2FP.F16.F32.PACK_AB R84, R81, R80 ;  /* 0x000000505154723e */ /* 0x001fe400000000ff */
[----:B------:R-:W-:Y:S02]  /*8770*/  F2FP.F16.F32.PACK_AB R85, R83, R82 ;  /* 0x000000525355723e */ /* 0x000fe400000000ff */
[----:B------:R-:W-:Y:S02]  /*8780*/  F2FP.F16.F32.PACK_AB R86, R21, R20 ;  /* 0x000000141556723e */ /* 0x000fe400000000ff */
[----:B------:R-:W-:Y:S01]  /*8790*/  F2FP.F16.F32.PACK_AB R87, R123, R122 ;  /* 0x0000007a7b57723e */ /* 0x000fe200000000ff */
[----:B------:R0:W-:Y:S01]  /*87a0*/  STSM.16.M88.4 [R133], R8 ;  /* 0x0000000885007844 */ /* 0x0001e20000000200 */
[----:B-1----:R-:W-:Y:S02]  /*87b0*/  F2FP.F16.F32.PACK_AB R88, R121, R120 ;  /* 0x000000787958723e */ /* 0x002fe400000000ff */
        /* <DEDUP_REMOVED lines=17> */
[----:B------:R-:W-:Y:S04]  /*88d0*/  STSM.16.M88.4 [R126], R88 ;  /* 0x000000587e007844 */ /* 0x000fe80000000200 */
[----:B------:R-:W-:Y:S04]  /*88e0*/  STSM.16.M88.4 [R128], R4 ;  /* 0x0000000480007844 */ /* 0x000fe80000000200 */
[----:B------:R-:W-:Y:S04]  /*88f0*/  STSM.16.M88.4 [R130], R8 ;  /* 0x0000000882007844 */ /* 0x000fe80000000200 */
[----:B------:R1:W-:Y:S01]  /*8900*/  STSM.16.M88.4 [R3], R12 ;  /* 0x0000000c03007844 */ /* 0x0003e20000000200 */
[----:B------:R-:W-:Y:S01]  /*8910*/  BAR.SYNC.DEFER_BLOCKING 0x1, 0x100 ;  /* 0x0044000000007b1d */ /* 0x000fe20000010000 */
[----:B------:R-:W-:-:S04]  /*8920*/  ISETP.NE.U32.AND P0, PT, RZ, UR14, PT ;  /* 0x0000000eff007c0c */ /* 0x000fc8000bf05070 */
[----:B------:R-:W-:Y:S01]  /*8930*/  ISETP.NE.AND.EX P0, PT, RZ, UR15, PT, P0 ;  /* 0x0000000fff007c0c */ /* 0x000fe2000bf05300 */
[----:B0-----:R-:W-:Y:S02]  /*8940*/  IMAD.U32 R84, RZ, RZ, UR9 ;  /* 0x00000009ff547e24 */ /* 0x001fe4000f8e00ff */
[----:B------:R-:W-:Y:S01]  /*8950*/  IMAD.U32 R85, RZ, RZ, UR12 ;  /* 0x0000000cff557e24 */ /* 0x000fe2000f8e00ff */
[----:B------:R-:W-:Y:S01]  /*8960*/  ULDC.64 UR12, c[0x0][0xc08] ;  /* 0x00030200000c7ab9 */ /* 0x000fe20000000a00 */
[----:B-1----:R-:W0:Y:S08]  /*8970*/  LDC R3, c[0x0][0xbe8] ;  /* 0x0002fa00ff037b82 */ /* 0x002e300000000800 */
[----:B------:R-:W2:Y:S01]  /*8980*/  @P0 LDG.E R86, desc[UR36][R84.64] ;  /* 0x0000002454560981 */ /* 0x000ea2000c1e1900 */
[----:B------:R-:W-:-:S04]  /*8990*/  UISETP.NE.U32.AND UP0, UPT, UR12, URZ, UPT ;  /* 0x0000003f0c00728c */ /* 0x000fc8000bf05070 */
[----:B------:R-:W-:Y:S01]  /*89a0*/  UISETP.NE.AND.EX UP0, UPT, UR13, URZ, UPT, UP0 ;  /* 0x0000003f0d00728c */ /* 0x000fe2000bf05300 */
[----:B0-----:R-:W-:-:S10]  /*89b0*/  ISETP.NE.AND P1, PT, R3, 0x1, PT ;  /* 0x000000010300780c */ /* 0x001fd40003f25270 */
[----:B------:R-:W-:Y:S01]  /*89c0*/  @UP0 UIADD3 UR12, UP1, UR4, UR12, URZ ;  /* 0x0000000c040c0290 */ /* 0x000fe2000ff3e03f */
[----:B------:R-:W-:Y:S02]  /*89d0*/  PLOP3.LUT P4, PT, PT, PT, UP0, 0x80, 0x0 ;  /* 0x000000000000781c */ /* 0x000fe40003f8f008 */
[----:B------:R-:W-:Y:S01]  /*89e0*/  ULDC UR4, c[0x0][0xa88] ;  /* 0x0002a20000047ab9 */ /* 0x000fe20000000800 */
[----:B------:R-:W-:Y:S01]  /*89f0*/  @UP0 UIADD3.X UR13, UR16, UR13, URZ, UP1, !UPT ;  /* 0x0000000d100d0290 */ /* 0x000fe20008ffe43f */
[----:B------:R-:W-:Y:S01]  /*8a00*/  IMAD.U32 R18, RZ, RZ, UR4 ;  /* 0x00000004ff127e24 */ /* 0x000fe2000f8e00ff */
[----:B------:R-:W-:Y:S01]  /*8a10*/  UISETP.NE.AND UP0, UPT, UR20, URZ, UPT ;  /* 0x0000003f1400728c */ /* 0x000fe2000bf05270 */
[----:B------:R-:W-:Y:S01]  /*8a20*/  ULDC UR4, c[0x0][0xad4] ;  /* 0x0002b50000047ab9 */ /* 0x000fe20000000800 */
[----:B------:R-:W0:Y:S02]  /*8a30*/  @P1 LDC R6, c[0x0][0xbec] ;  /* 0x0002fb00ff061b82 */ /* 0x000e240000000800 */
[----:B------:R-:W-:Y:S01]  /*8a40*/  USEL UR4, UR20, UR4, UP0 ;  /* 0x0000000414047287 */ /* 0x000fe20008000000 */
[----:B------:R-:W-:-:S03]  /*8a50*/  UMOV UR21, 0x9b8 ;  /* 0x000009b800157882 */ /* 0x000fc60000000000 */
[----:B------:R-:W-:Y:S02]  /*8a60*/  UISETP.GT.AND UP1, UPT, UR4, 0x1, UPT ;  /* 0x000000010400788c */ /* 0x000fe4000bf24270 */
[----:B------:R-:W1:Y:S02]  /*8a70*/  @P1 LDC R9, c[0x0][0xbf0] ;  /* 0x0002fc00ff091b82 */ /* 0x000e640000000800 */
[----:B------:R-:W-:Y:S02]  /*8a80*/  USEL UR21, UR21, 0x978, UP1 ;  /* 0x0000097815157887 */ /* 0x000fe40008800000 */
[----:B------:R-:W-:Y:S01]  /*8a90*/  UISETP.NE.U32.AND UP0, UPT, UR14, URZ, UPT ;  /* 0x0000003f0e00728c */ /* 0x000fe2000bf05070 */
[----:B------:R-:W-:Y:S01]  /*8aa0*/  IMAD.U32 R11, RZ, RZ, UR19 ;  /* 0x00000013ff0b7e24 */ /* 0x000fe2000f8e00ff */
[----:B------:R-:W-:Y:S01]  /*8ab0*/  UMOV UR4, URZ ;  /* 0x0000003f00047c82 */ /* 0x000fe20008000000 */
[----:B------:R-:W-:Y:S01]  /*8ac0*/  MOV R4, UR12 ;  /* 0x0000000c00047c02 */ /* 0x000fe20008000f00 */
[----:B------:R-:W-:Y:S01]  /*8ad0*/  UISETP.NE.AND.EX UP0, UPT, UR15, URZ, UPT, UP0 ;  /* 0x0000003f0f00728c */ /* 0x000fe2000bf05300 */
[----:B------:R-:W-:-:S02]  /*8ae0*/  IMAD.U32 R5, RZ, RZ, UR13 ;  /* 0x0000000dff057e24 */ /* 0x000fc4000f8e00ff */
[----:B---3--:R-:W-:Y:S01]  /*8af0*/  IMAD R11, R11, 0x80, R138 ;  /* 0x000000800b0b7824 */ /* 0x008fe200078e028a */
[----:B------:R-:W-:Y:S02]  /*8b00*/  USEL UR61, UR61, URZ, !UP0 ;  /* 0x0000003f3d3d7287 */ /* 0x000fe4000c000000 */
[----:B------:R-:W-:Y:S01]  /*8b10*/  USEL UR20, UR17, URZ, !UP0 ;  /* 0x0000003f11147287 */ /* 0x000fe2000c000000 */
[----:B------:R0:W5:Y:S01]  /*8b20*/  @P4 LDG.E R18, desc[UR36][R4.64] ;  /* 0x0000002404124981 */ /* 0x000162000c1e1900 */
[----:B------:R-:W-:Y:S01]  /*8b30*/  USEL UR9, UR18, URZ, UP1 ;  /* 0x0000003f12097287 */ /* 0x000fe20008800000 */
[----:B------:R-:W-:Y:S01]  /*8b40*/  ULDC.64 UR12, c[0x0][UR21+0x218] ;  /* 0x00008600150c7abb */ /* 0x000fe20008000a00 */
[----:B------:R-:W-:Y:S01]  /*8b50*/  ULDC.64 UR16, c[0x0][UR21+0x220] ;  /* 0x0000880015107abb */ /* 0x000fe20008000a00 */
[----:B------:R-:W-:Y:S01]  /*8b60*/  ULDC.64 UR18, c[0x0][UR21+0x228] ;  /* 0x00008a0015127abb */ /* 0x000fe20008000a00 */
[----:B------:R-:W-:Y:S02]  /*8b70*/  UIMAD.WIDE.U32 UR14, UR12, UR22, URZ ;  /* 0x000000160c0e72a5 */ /* 0x000fe4000f8e003f */
[----:B------:R-:W-:Y:S01]  /*8b80*/  UIMAD UR17, UR17, UR61, URZ ;  /* 0x0000003d111172a4 */ /* 0x000fe2000f8e023f */
[----:B0-----:R-:W-:Y:S01]  /*8b90*/  @P1 IMAD.HI.U32 R4, R11, R6, RZ ;  /* 0x000000060b041227 */ /* 0x001fe200078e00ff */
[----:B------:R-:W-:-:S02]  /*8ba0*/  UIMAD UR22, UR13, UR22, URZ ;  /* 0x000000160d1672a4 */ /* 0x000fc4000f8e023f */
[----:B------:R-:W-:Y:S01]  /*8bb0*/  UIMAD.WIDE.U32 UR12, UR16, UR61, URZ ;  /* 0x0000003d100c72a5 */ /* 0x000fe2000f8e003f */
[----:B------:R-:W-:Y:S01]  /*8bc0*/  IMAD.MOV.U32 R7, RZ, RZ, R11 ;  /* 0x000000ffff077224 */ /* 0x000fe200078e000b */
[----:B------:R-:W-:Y:S01]  /*8bd0*/  UIMAD.WIDE.U32 UR24, UR18, UR9, URZ ;  /* 0x00000009121872a5 */ /* 0x000fe2000f8e003f */
[----:B-1----:R-:W-:Y:S01]  /*8be0*/  @P1 SHF.R.U32.HI R7, RZ, R9, R4 ;  /* 0x00000009ff071219 */ /* 0x002fe20000011604 */
[----:B------:R-:W-:Y:S02]  /*8bf0*/  UIMAD UR9, UR19, UR9, URZ ;  /* 0x00000009130972a4 */ /* 0x000fe4000f8e023f */
[----:B------:R-:W-:Y:S02]  /*8c00*/  UIMAD UR17, UR16, UR20, UR17 ;  /* 0x00000014101172a4 */ /* 0x000fe4000f8e0211 */
[----:B------:R-:W-:Y:S01]  /*8c10*/  UIADD3 UR22, UR15, UR22, URZ ;  /* 0x000000160f167290 */ /* 0x000fe2000fffe03f */
[----:B------:R-:W-:Y:S02]  /*8c20*/  IMAD.MOV R6, RZ, RZ, -R7 ;  /* 0x000000ffff067224 */ /* 0x000fe400078e0a07 */
[----:B------:R-:W-:-:S02]  /*8c30*/  IMAD.U32 R4, RZ, RZ, UR24 ;  /* 0x00000018ff047e24 */ /* 0x000fc4000f8e00ff */
[----:B------:R-:W-:Y:S01]  /*8c40*/  IMAD.U32 R5, RZ, RZ, UR25 ;  /* 0x00000019ff057e24 */ /* 0x000fe2000f8e00ff */
[----:B------:R-:W-:Y:S01]  /*8c50*/  SHF.R.S32.HI R5, RZ, 0x1f, R7 ;  /* 0x0000001fff057819 */ /* 0x000fe20000011407 */
[----:B------:R-:W-:-:S05]  /*8c60*/  IMAD R9, R3, R6, R11 ;  /* 0x0000000603097224 */ /* 0x000fca00078e020b */
[----:B------:R-:W-:Y:S02]  /*8c70*/  SHF.R.S32.HI R6, RZ, 0x1f, R9 ;  /* 0x0000001fff067819 */ /* 0x000fe40000011409 */
[----:B--2---:R-:W-:-:S13]  /*8c80*/  @P0 R2UR UR4, R86 ;  /* 0x00000000560402ca */ /* 0x004fda00000e0000 */
[----:B------:R-:W-:Y:S02]  /*8c90*/  UIADD3 UR14, UP0, UP2, UR12, UR14, UR4 ;  /* 0x0000000e0c0e7290 */ /* 0x000fe4000fa1e004 */
[----:B------:R-:W-:Y:S02]  /*8ca0*/  UIADD3 UR12, UR25, UR9, URZ ;  /* 0x00000009190c7290 */ /* 0x000fe4000fffe03f */
[----:B------:R-:W-:Y:S02]  /*8cb0*/  UIADD3 UR9, UR13, UR17, URZ ;  /* 0x000000110d097290 */ /* 0x000fe4000fffe03f */
[----:B------:R-:W-:Y:S01]  /*8cc0*/  USHF.R.S32.HI UR15, URZ, 0x1f, UR4 ;  /* 0x0000001f3f0f7899 */ /* 0x000fe20008011404 */
[----:B------:R-:W-:Y:S01]  /*8cd0*/  IADD3 R4, P2, P3, R7, UR14, R4 ;  /* 0x0000000e07047c10 */ /* 0x000fe2000fb5e004 */
[----:B------:R-:W-:Y:S01]  /*8ce0*/  IMAD.U32 R8, RZ, RZ, UR12 ;  /* 0x0000000cff087e24 */ /* 0x000fe2000f8e00ff */
[----:B------:R-:W-:Y:S01]  /*8cf0*/  ULDC.64 UR16, c[0x0][0xba8] ;  /* 0x0002ea0000107ab9 */ /* 0x000fe20000000a00 */
[----:B------:R-:W-:Y:S01]  /*8d00*/  UIADD3.X UR9, UR9, UR22, UR15, UP0, UP2 ;  /* 0x0000001609097290 */ /* 0x000fe200087e440f */
[----:B------:R-:W-:Y:S01]  /*8d10*/  ULDC.64 UR12, c[0x0][UR21+0x210] ;  /* 0x00008400150c7abb */ /* 0x000fe20008000a00 */
[----:B------:R-:W-:Y:S01]  /*8d20*/  @!UP1 ULDC UR16, c[0x0][0xb50] ;  /* 0x0002d40000109ab9 */ /* 0x000fe20000000800 */
[----:B------:R-:W-:Y:S01]  /*8d30*/  IMAD R7, R9, UR13, RZ ;  /* 0x0000000d09077c24 */ /* 0x000fe2000f8e02ff */
[----:B------:R-:W-:-:S02]  /*8d40*/  @!UP1 ULDC UR17, c[0x0][0xb54] ;  /* 0x0002d50000119ab9 */ /* 0x000fc40000000800 */
[----:B------:R-:W-:Y:S01]  /*8d50*/  IADD3.X R5, R5, UR9, R8, P2, P3 ;  /* 0x0000000905057c10 */ /* 0x000fe200097e6408 */
[----:B------:R-:W-:Y:S02]  /*8d60*/  IMAD R7, R6, UR12, R7 ;  /* 0x0000000c06077c24 */ /* 0x000fe4000f8e0207 */
[----:B------:R-:W-:-:S05]  /*8d70*/  IMAD.WIDE.U32 R4, R9, UR12, R4 ;  /* 0x0000000c09047c25 */ /* 0x000fca000f8e0004 */
[----:B------:R-:W-:Y:S02]  /*8d80*/  IADD3 R5, R5, R7, RZ ;  /* 0x0000000705057210 */ /* 0x000fe40007ffe0ff */
[----:B------:R-:W-:-:S04]  /*8d90*/  LEA R8, P2, R4, UR16, 0x2 ;  /* 0x0000001004087c11 */ /* 0x000fc8000f8410ff */
[----:B------:R-:W-:Y:S01]  /*8da0*/  LEA.HI.X R10, R4, UR17, R5, 0x2, P2 ;  /* 0x00000011040a7c11 */ /* 0x000fe200090f1405 */
[----:B------:R-:W-:Y:S08]  /*8db0*/  @P4 BRA `(.L_x_3484) ;  /* 0x0000000000104947 */ /* 0x000ff00003800000 */
[----:B------:R-:W-:Y:S05]  /*8dc0*/  @!P0 BRA `(.L_x_3484) ;  /* 0x00000000000c8947 */ /* 0x000fea0003800000 */
[----:B------:R-:W2:Y:S04]  /*8dd0*/  LDG.E R5, desc[UR36][R84.64] ;  /* 0x0000002454057981 */ /* 0x000ea8000c1e1900 */
[----:B-----5:R-:W2:Y:S02]  /*8de0*/  LDG.E R18, desc[UR36][R84.64+0x4] ;  /* 0x0000042454127981 */ /* 0x020ea4000c1e1900 */
[----:B--2---:R-:W-:-:S07]  /*8df0*/  IMAD.IADD R18, R18, 0x1, -R5 ;  /* 0x0000000112127824 */ /* 0x004fce00078e0a05 */
.L_x_3484:
[----:B------:R-:W2:Y:S01]  /*8e00*/  LDL R9, [R1+0x1c] ;  /* 0x00001c0001097983 */ /* 0x000ea20000100800 */
[----:B------:R-:W-:Y:S01]  /*8e10*/  R2UR UR9, R212 ;  /* 0x00000000d40972ca */ /* 0x000fe200000e0000 */
[----:B-----5:R-:W-:Y:S01]  /*8e20*/  IMAD R18, R18, R3, RZ ;  /* 0x0000000312127224 */ /* 0x020fe200078e02ff */
[----:B------:R-:W-:Y:S01]  /*8e30*/  LOP3.LUT P0, RZ, R216, 0x3, RZ, 0xc0, !PT ;  /* 0x00000003d8ff7812 */ /* 0x000fe2000780c0ff */
[----:B------:R-:W-:Y:S01]  /*8e40*/  SHFL.IDX PT, R4, R8, RZ, 0x1c1f ;  /* 0x001c1fff08047589 */ /* 0x000fe200000e0000 */
[----:B------:R-:W-:-:S03]  /*8e50*/  PLOP3.LUT P3, PT, PT, PT, UP1, 0x80, 0x0 ;  /* 0x000000000000781c */ /* 0x000fc60003f6f018 */
[----:B------:R-:W0:Y:S04]  /*8e60*/  SHFL.IDX PT, R5, R10, RZ, 0x1c1f ;  /* 0x001c1fff0a057589 */ /* 0x000e2800000e0000 */
[----:B------:R-:W-:Y:S02]  /*8e70*/  SHFL.IDX PT, R6, R8, 0x1, 0x1c1f ;  /* 0x003c1f0008067f89 */ /* 0x000fe400000e0000 */
[----:B------:R-:W-:Y:S02]  /*8e80*/  IMAD.U32 R13, RZ, RZ, UR9 ;  /* 0x00000009ff0d7e24 */ /* 0x000fe4000f8e00ff */
[----:B------:R-:W1:Y:S02]  /*8e90*/  SHFL.IDX PT, R7, R10, 0x1, 0x1c1f ;  /* 0x003c1f000a077f89 */ /* 0x000e6400000e0000 */
[----:B--2---:R-:W-:-:S04]  /*8ea0*/  IMAD R13, R13, 0x80, R9 ;  /* 0x000000800d0d7824 */ /* 0x004fc800078e0209 */
[C---:B------:R-:W-:Y:S01]  /*8eb0*/  VIADD R9, R13.reuse, 0x8 ;  /* 0x000000080d097836 */ /* 0x040fe20000000000 */
[----:B------:R-:W-:-:S04]  /*8ec0*/  ISETP.GE.OR P2, PT, R13, R18, P0 ;  /* 0x000000120d00720c */ /* 0x000fc80000746670 */
[----:B------:R-:W-:-:S09]  /*8ed0*/  ISETP.GE.OR P0, PT, R9, R18, P0 ;  /* 0x000000120900720c */ /* 0x000fd20000706670 */
[----:B0-----:R0:W-:Y:S01]  /*8ee0*/  @!P2 ST.E desc[UR36][R4.64], R0 ;  /* 0x000000000400a985 */ /* 0x0011e2000c101924 */
[----:B------:R-:W-:-:S03]  /*8ef0*/  ISETP.GE.AND P2, PT, R13, R18, PT ;  /* 0x000000120d00720c */ /* 0x000fc60003f46270 */
[----:B-1----:R0:W-:Y:S01]  /*8f00*/  @!P0 ST.E desc[UR36][R6.64], R2 ;  /* 0x0000000206008985 */ /* 0x0021e2000c101924 */
[----:B------:R-:W-:Y:S01]  /*8f10*/  ISETP.GE.AND P0, PT, R9, R18, PT ;  /* 0x000000120900720c */ /* 0x000fe20003f06270 */
[----:B------:R-:W-:-:S12]  /*8f20*/  @P3 BRA `(.L_x_3485) ;  /* 0x0000000c00543947 */ /* 0x000fd80003800000 */
[----:B0-----:R-:W-:Y:S01]  /*8f30*/  IMAD.SHL.U32 R0, R16, 0x8, RZ ;  /* 0x0000000810007824 */ /* 0x001fe200078e00ff */
[----:B------:R-:W0:Y:S01]  /*8f40*/  @P1 LDC R20, c[0x0][0xbec] ;  /* 0x0002fb00ff141b82 */ /* 0x000e220000000800 */
[----:B------:R-:W-:Y:S01]  /*8f50*/  IMAD.MOV.U32 R5, RZ, RZ, 0x2 ;  /* 0x00000002ff057424 */ /* 0x000fe200078e00ff */
[----:B------:R-:W-:Y:S01]  /*8f60*/  R2UR UR16, R212 ;  /* 0x00000000d41072ca */ /* 0x000fe200000e0000 */
[----:B------:R-:W-:Y:S01]  /*8f70*/  IMAD R4, R213, 0x40, R0 ;  /* 0x00000040d5047824 */ /* 0x000fe200078e0200 */
[----:B------:R-:W-:Y:S01]  /*8f80*/  ULDC.64 UR12, c[0x0][0xaa0] ;  /* 0x0002a800000c7ab9 */ /* 0x000fe20000000a00 */
[----:B------:R-:W-:Y:S02]  /*8f90*/  R2UR UR17, R211 ;  /* 0x00000000d31172ca */ /* 0x000fe400000e0000 */
[----:B------:R-:W-:Y:S01]  /*8fa0*/  IMAD.WIDE R4, R4, R5, UR10 ;  /* 0x0000000a04047e25 */ /* 0x000fe2000f8e0205 */
[----:B------:R-:W1:Y:S02]  /*8fb0*/  @P1 LDC R21, c[0x0][0xbf0] ;  /* 0x0002fc00ff151b82 */ /* 0x000e640000000800 */
[C---:B------:R-:W-:Y:S01]  /*8fc0*/  IADD3 R33, P2, R4.reuse, 0x5000, RZ ;  /* 0x0000500004217810 */ /* 0x040fe20007f5e0ff */
[----:B------:R-:W-:Y:S01]  /*8fd0*/  UIMAD UR9, UR15, UR12, URZ ;  /* 0x0000000c0f0972a4 */ /* 0x000fe2000f8e023f */
[----:B------:R-:W-:-:S02]  /*8fe0*/  IADD3 R9, P4, R4, 0x1000, RZ ;  /* 0x0000100004097810 */ /* 0x000fc40007f9e0ff */
[----:B------:R-:W-:Y:S02]  /*8ff0*/  LOP3.LUT R32, R33, 0x380, RZ, 0xc0, !PT ;  /* 0x0000038021207812 */ /* 0x000fe400078ec0ff */
[----:B------:R-:W-:Y:S01]  /*9000*/  IADD3 R13, P3, R4, 0x2000, RZ ;  /* 0x00002000040d7810 */ /* 0x000fe20007f7e0ff */
[----:B------:R-:W-:Y:S01]  /*9010*/  UIMAD.WIDE.U32 UR10, UR4, UR12, URZ ;  /* 0x0000000c040a72a5 */ /* 0x000fe2000f8e003f */
[----:B------:R-:W-:Y:S02]  /*9020*/  SHF.R.U64 R32, R32, 0x3, RZ ;  /* 0x0000000320207819 */ /* 0x000fe400000012ff */
[----:B------:R-:W-:Y:S01]  /*9030*/  IADD3 R25, P6, R4, 0x3000, RZ ;  /* 0x0000300004197810 */ /* 0x000fe20007fde0ff */
[----:B------:R-:W-:Y:S01]  /*9040*/  IMAD.U32 R61, RZ, RZ, UR16 ;  /* 0x00000010ff3d7e24 */ /* 0x000fe2000f8e00ff */
[----:B------:R-:W-:Y:S01]  /*9050*/  LOP3.LUT R32, R32, R33, RZ, 0x3c, !PT ;  /* 0x0000002120207212 */ /* 0x000fe200078e3cff */
[----:B------:R-:W-:Y:S01]  /*9060*/  IMAD.X R33, RZ, RZ, R5, P2 ;  /* 0x000000ffff217224 */ /* 0x000fe200010e0605 */
[----:B------:R-:W-:-:S02]  /*9070*/  IADD3 R7, P2, R4, 0xb000, RZ ;  /* 0x0000b00004077810 */ /* 0x000fc40007f5e0ff */
[----:B------:R-:W-:Y:S01]  /*9080*/  IADD3 R29, P5, R4, 0x4000, RZ ;  /* 0x00004000041d7810 */ /* 0x000fe20007fbe0ff */
[----:B------:R-:W-:Y:S01]  /*9090*/  ULDC.64 UR14, c[0x0][0xaf0] ;  /* 0x0002bc00000e7ab9 */ /* 0x000fe20000000a00 */
[----:B------:R-:W-:Y:S01]  /*90a0*/  LOP3.LUT R2, R7, 0x380, RZ, 0xc0, !PT ;  /* 0x0000038007027812 */ /* 0x000fe200078ec0ff */
[----:B------:R-:W-:Y:S01]  /*90b0*/  UIMAD UR9, UR4, UR13, UR9 ;  /* 0x0000000d040972a4 */ /* 0x000fe2000f8e0209 */
[----:B------:R-:W-:Y:S01]  /*90c0*/  LOP3.LUT R8, R9, 0x380, RZ, 0xc0, !PT ;  /* 0x0000038009087812 */ /* 0x000fe200078ec0ff */
[----:B------:R-:W5:Y:S01]  /*90d0*/  LD.E.128 R32, desc[UR36][R32.64] ;  /* 0x0000002420207980 */ /* 0x000f62000c101d00 */
[----:B------:R-:W-:Y:S02]  /*90e0*/  SHF.R.U64 R2, R2, 0x3, RZ ;  /* 0x0000000302027819 */ /* 0x000fe400000012ff */
[----:B------:R-:W-:Y:S01]  /*90f0*/  LOP3.LUT R12, R13, 0x380, RZ, 0xc0, !PT ;  /* 0x000003800d0c7812 */ /* 0x000fe200078ec0ff */
[----:B------:R-:W-:Y:S01]  /*9100*/  ULDC.64 UR12, c[0x0][0xae8] ;  /* 0x0002ba00000c7ab9 */ /* 0x000fe20000000a00 */
[----:B------:R-:W-:-:S02]  /*9110*/  LOP3.LUT R24, R25, 0x380, RZ, 0xc0, !PT ;  /* 0x0000038019187812 */ /* 0x000fc400078ec0ff */
[----:B------:R-:W-:Y:S02]  /*9120*/  LOP3.LUT R28, R29, 0x380, RZ, 0xc0, !PT ;  /* 0x000003801d1c7812 */ /* 0x000fe400078ec0ff */
[----:B------:R-:W-:Y:S01]  /*9130*/  LOP3.LUT R56, R2, R7, RZ, 0x3c, !PT ;  /* 0x0000000702387212 */ /* 0x000fe200078e3cff */
[----:B------:R-:W-:Y:S01]  /*9140*/  IMAD R2, R16, 0x20, R213 ;  /* 0x0000002010027824 */ /* 0x000fe200078e02d5 */
[----:B------:R-:W-:Y:S01]  /*9150*/  SHF.R.U64 R8, R8, 0x3, RZ ;  /* 0x0000000308087819 */ /* 0x000fe200000012ff */
[----:B------:R-:W-:Y:S01]  /*9160*/  UIADD3 UR11, UR11, UR9, URZ ;  /* 0x000000090b0b7290 */ /* 0x000fe2000fffe03f */
[----:B------:R-:W-:Y:S02]  /*9170*/  SHF.R.U64 R12, R12, 0x3, RZ ;  /* 0x000000030c0c7819 */ /* 0x000fe400000012ff */
[----:B------:R-:W-:Y:S02]  /*9180*/  SHF.R.U64 R24, R24, 0x3, RZ ;  /* 0x0000000318187819 */ /* 0x000fe400000012ff */
[----:B------:R-:W-:Y:S01]  /*9190*/  SHF.R.U64 R28, R28, 0x3, RZ ;  /* 0x000000031c1c7819 */ /* 0x000fe200000012ff */
[----:B------:R-:W-:Y:S01]  /*91a0*/  IMAD R61, R61, 0x80, R2 ;  /* 0x000000803d3d7824 */ /* 0x000fe200078e0202 */
[----:B------:R-:W-:Y:S01]  /*91b0*/  LOP3.LUT R8, R8, R9, RZ, 0x3c, !PT ;  /* 0x0000000908087212 */ /* 0x000fe200078e3cff */
[----:B------:R-:W-:Y:S01]  /*91c0*/  USHF.R.S32.HI UR4, URZ, 0x1f, UR61 ;  /* 0x0000001f3f047899 */ /* 0x000fe2000801143d */
[----:B------:R-:W-:Y:S01]  /*91d0*/  LOP3.LUT R12, R12, R13, RZ, 0x3c, !PT ;  /* 0x0000000d0c0c7212 */ /* 0x000fe200078e3cff */
[----:B------:R-:W-:Y:S01]  /*91e0*/  UIMAD.WIDE.U32 UR10, UR17, UR12, UR10 ;  /* 0x0000000c110a72a5 */ /* 0x000fe2000f8e000a */
[----:B------:R-:W-:Y:S01]  /*91f0*/  LOP3.LUT R24, R24, R25, RZ, 0x3c, !PT ;  /* 0x0000001918187212 */ /* 0x000fe200078e3cff */
[--C-:B------:R-:W-:Y:S01]  /*9200*/  IMAD.X R9, RZ, RZ, R5.reuse, P4 ;  /* 0x000000ffff097224 */ /* 0x100fe200020e0605 */
[----:B------:R-:W-:Y:S01]  /*9210*/  LOP3.LUT R28, R28, R29, RZ, 0x3c, !PT ;  /* 0x0000001d1c1c7212 */ /* 0x000fe200078e3cff */
[--C-:B------:R-:W-:Y:S01]  /*9220*/  IMAD.X R25, RZ, RZ, R5.reuse, P6 ;  /* 0x000000ffff197224 */ /* 0x100fe200030e0605 */
[----:B------:R-:W-:Y:S01]  /*9230*/  IADD3.X R13, RZ, R5, RZ, P3, !PT ;  /* 0x00000005ff0d7210 */ /* 0x000fe20001ffe4ff */
[----:B------:R-:W-:Y:S01]  /*9240*/  IMAD.X R29, RZ, RZ, R5, P5 ;  /* 0x000000ffff1d7224 */ /* 0x000fe200028e0605 */
[C---:B------:R-:W-:Y:S01]  /*9250*/  IADD3 R37, P0, R4.reuse, 0x6000, RZ ;  /* 0x0000600004257810 */ /* 0x040fe20007f1e0ff */
[----:B0-----:R-:W-:Y:S01]  /*9260*/  @P1 IMAD.HI.U32 R2, R61, R20, RZ ;  /* 0x000000143d021227 */ /* 0x001fe200078e00ff */
[C---:B------:R-:W-:Y:S01]  /*9270*/  IADD3 R41, P4, R4.reuse, 0x7000, RZ ;  /* 0x0000700004297810 */ /* 0x040fe20007f9e0ff */
[----:B------:R-:W-:Y:S01]  /*9280*/  UIMAD UR4, UR4, UR14, URZ ;  /* 0x0000000e040472a4 */ /* 0x000fe2000f8e023f */
[C---:B------:R-:W-:Y:S01]  /*9290*/  IADD3 R45, P3, R4.reuse, 0x8000, RZ ;  /* 0x00008000042d7810 */ /* 0x040fe20007f7e0ff */
[----:B------:R-:W-:Y:S01]  /*92a0*/  UIMAD UR11, UR17, UR13, UR11 ;  /* 0x0000000d110b72a4 */ /* 0x000fe2000f8e020b */
[C---:B------:R-:W-:Y:S01]  /*92b0*/  IADD3 R49, P6, R4.reuse, 0x9000, RZ ;  /* 0x0000900004317810 */ /* 0x040fe20007fde0ff */
[----:B------:R-:W-:Y:S01]  /*92c0*/  IMAD.MOV.U32 R23, RZ, RZ, R61 ;  /* 0x000000ffff177224 */ /* 0x000fe200078e003d */
[----:B------:R-:W-:Y:S01]  /*92d0*/  IADD3 R53, P5, R4, 0xa000, RZ ;  /* 0x0000a00004357810 */ /* 0x000fe20007fbe0ff */
[----:B------:R-:W5:Y:S01]  /*92e0*/  LD.E.128 R12, desc[UR36][R12.64] ;  /* 0x000000240c0c7980 */ /* 0x000f62000c101d00 */
[----:B------:R-:W-:-:S02]  /*92f0*/  LOP3.LUT R36, R37, 0x380, RZ, 0xc0, !PT ;  /* 0x0000038025247812 */ /* 0x000fc400078ec0ff */
[----:B------:R-:W-:Y:S01]  /*9300*/  LOP3.LUT R40, R41, 0x380, RZ, 0xc0, !PT ;  /* 0x0000038029287812 */ /* 0x000fe200078ec0ff */
[----:B------:R-:W-:Y:S01]  /*9310*/  UIMAD UR4, UR61, UR15, UR4 ;  /* 0x0000000f3d0472a4 */ /* 0x000fe2000f8e0204 */
[----:B------:R-:W-:Y:S01]  /*9320*/  LOP3.LUT R44, R45, 0x380, RZ, 0xc0, !PT ;  /* 0x000003802d2c7812 */ /* 0x000fe200078ec0ff */
[----:B------:R-:W-:Y:S01]  /*9330*/  ULDC.64 UR12, c[0x0][0xae0] ;  /* 0x0002b800000c7ab9 */ /* 0x000fe20000000a00 */
[----:B------:R-:W-:Y:S01]  /*9340*/  LOP3.LUT R48, R49, 0x380, RZ, 0xc0, !PT ;  /* 0x0000038031307812 */ /* 0x000fe200078ec0ff */
[----:B------:R-:W5:Y:S01]  /*9350*/  LD.E.128 R24, desc[UR36][R24.64] ;  /* 0x0000002418187980 */ /* 0x000f62000c101d00 */
[----:B------:R-:W-:Y:S01]  /*9360*/  LOP3.LUT R52, R53, 0x380, RZ, 0xc0, !PT ;  /* 0x0000038035347812 */ /* 0x000fe200078ec0ff */
[----:B------:R-:W-:Y:S01]  /*9370*/  UIMAD.WIDE.U32 UR10, UR61, UR14, UR10 ;  /* 0x0000000e3d0a72a5 */ /* 0x000fe2000f8e000a */
[----:B------:R-:W-:Y:S01]  /*9380*/  LOP3.LUT R11, R4, 0x380, RZ, 0xc0, !PT ;  /* 0x00000380040b7812 */ /* 0x000fe200078ec0ff */
[----:B------:R-:W5:Y:S01]  /*9390*/  LD.E.128 R28, desc[UR36][R28.64] ;  /* 0x000000241c1c7980 */ /* 0x000f62000c101d00 */
[----:B-1----:R-:W-:-:S02]  /*93a0*/  @P1 SHF.R.U32.HI R23, RZ, R21, R2 ;  /* 0x00000015ff171219 */ /* 0x002fc40000011602 */
[----:B------:R-:W-:Y:S02]  /*93b0*/  SHF.R.U64 R36, R36, 0x3, RZ ;  /* 0x0000000324247819 */ /* 0x000fe400000012ff */
[----:B------:R-:W-:Y:S02]  /*93c0*/  SHF.R.U64 R40, R40, 0x3, RZ ;  /* 0x0000000328287819 */ /* 0x000fe400000012ff */
[----:B------:R-:W-:Y:S02]  /*93d0*/  SHF.R.U64 R44, R44, 0x3, RZ ;  /* 0x000000032c2c7819 */ /* 0x000fe400000012ff */
[----:B------:R-:W-:Y:S02]  /*93e0*/  SHF.R.U64 R48, R48, 0x3, RZ ;  /* 0x0000000330307819 */ /* 0x000fe400000012ff */
[----:B------:R-:W-:Y:S01]  /*93f0*/  SHF.R.U64 R52, R52, 0x3, RZ ;  /* 0x0000000334347819 */ /* 0x000fe200000012ff */
[----:B------:R-:W-:Y:S01]  /*9400*/  UIADD3 UR4, UR11, UR4, URZ ;  /* 0x000000040b047290 */ /* 0x000fe2000fffe03f */
[----:B------:R-:W-:-:S02]  /*9410*/  SHF.R.U64 R11, R11, 0x3, RZ ;  /* 0x000000030b0b7819 */ /* 0x000fc400000012ff */
[--C-:B------:R-:W-:Y:S01]  /*9420*/  SHF.R.S32.HI R2, RZ, 0x1f, R23.reuse ;  /* 0x0000001fff027819 */ /* 0x100fe20000011417 */
[----:B------:R-:W-:Y:S01]  /*9430*/  IMAD.MOV R60, RZ, RZ, -R23 ;  /* 0x000000ffff3c7224 */ /* 0x000fe200078e0a17 */
        /* <DEDUP_REMOVED lines=10> */
[----:B------:R-:W-:-:S02]  /*94e0*/  LOP3.LUT R4, R11, R4, RZ, 0x3c, !PT ;  /* 0x000000040b047212 */ /* 0x000fc400078e3cff */
[----:B------:R-:W-:Y:S01]  /*94f0*/  IADD3.X R57, RZ, R5, RZ, P2, !PT ;  /* 0x00000005ff397210 */ /* 0x000fe200017fe4ff */
[----:B------:R-:W-:Y:S01]  /*9500*/  IMAD.U32 R21, RZ, RZ, UR11 ;  /* 0x0000000bff157e24 */ /* 0x000fe2000f8e00ff */
[----:B------:R-:W5:Y:S01]  /*9510*/  LD.E.128 R8, desc[UR36][R8.64] ;  /* 0x0000002408087980 */ /* 0x000f62000c101d00 */
[----:B------:R-:W-:Y:S02]  /*9520*/  IMAD R2, R2, UR12, RZ ;  /* 0x0000000c02027c24 */ /* 0x000fe4000f8e02ff */
[----:B------:R-:W-:Y:S01]  /*9530*/  IMAD.U32 R20, RZ, RZ, UR10 ;  /* 0x0000000aff147e24 */ /* 0x000fe2000f8e00ff */
[----:B------:R-:W5:Y:S01]  /*9540*/  LD.E.128 R4, desc[UR36][R4.64] ;  /* 0x0000002404047980 */ /* 0x000f62000c101d00 */
[----:B------:R-:W-:Y:S01]  /*9550*/  IMAD.U32 R21, RZ, RZ, UR4 ;  /* 0x00000004ff157e24 */ /* 0x000fe2000f8e00ff */
[----:B------:R-:W-:Y:S01]  /*9560*/  ULDC.64 UR10, c[0x0][0xad8] ;  /* 0x0002b600000a7ab9 */ /* 0x000fe20000000a00 */
[----:B------:R-:W-:Y:S01]  /*9570*/  IMAD R61, R3, R60, R61 ;  /* 0x0000003c033d7224 */ /* 0x000fe200078e023d */
[----:B------:R-:W5:Y:S01]  /*9580*/  LD.E.128 R36, desc[UR36][R36.64] ;  /* 0x0000002424247980 */ /* 0x000f62000c101d00 */
[C---:B------:R-:W-:Y:S01]  /*9590*/  IMAD R63, R23.reuse, UR13, R2 ;  /* 0x0000000d173f7c24 */ /* 0x040fe2000f8e0202 */
[----:B------:R-:W-:Y:S01]  /*95a0*/  MOV R60, UR16 ;  /* 0x00000010003c7c02 */ /* 0x000fe20008000f00 */
[----:B------:R-:W-:Y:S01]  /*95b0*/  IMAD.WIDE.U32 R2, R23, UR12, R20 ;  /* 0x0000000c17027c25 */ /* 0x000fe2000f8e0014 */
[----:B------:R-:W5:Y:S01]  /*95c0*/  LD.E.128 R40, desc[UR36][R40.64] ;  /* 0x0000002428287980 */ /* 0x000f62000c101d00 */
[----:B------:R-:W-:-:S03]  /*95d0*/  SHF.R.S32.HI R20, RZ, 0x1f, R61 ;  /* 0x0000001fff147819 */ /* 0x000fc6000001143d */
[----:B------:R-:W5:Y:S04]  /*95e0*/  LD.E.128 R44, desc[UR36][R44.64] ;  /* 0x000000242c2c7980 */ /* 0x000f68000c101d00 */
[----:B------:R-:W5:Y:S04]  /*95f0*/  LD.E.128 R48, desc[UR36][R48.64] ;  /* 0x0000002430307980 */ /* 0x000f68000c101d00 */
[----:B------:R-:W5:Y:S04]  /*9600*/  LD.E.128 R52, desc[UR36][R52.64] ;  /* 0x0000002434347980 */ /* 0x000f68000c101d00 */
[----:B------:R-:W5:Y:S01]  /*9610*/  LD.E.128 R56, desc[UR36][R56.64] ;  /* 0x0000002438387980 */ /* 0x000f62000c101d00 */
[----:B------:R-:W-:Y:S01]  /*9620*/  @!PT LDS RZ, [RZ] ;  /* 0x00000000fffff984 */ /* 0x000fe20000000800 */
[----:B------:R-:W-:Y:S01]  /*9630*/  @!PT LDS RZ, [RZ] ;  /* 0x00000000fffff984 */ /* 0x000fe20000000800 */
[----:B------:R-:W-:Y:S01]  /*9640*/  @!PT LDS RZ, [RZ] ;  /* 0x00000000fffff984 */ /* 0x000fe20000000800 */
[----:B------:R-:W-:Y:S01]  /*9650*/  @!PT LDS RZ, [RZ] ;  /* 0x00000000fffff984 */ /* 0x000fe20000000800 */
[----:B------:R0:W-:Y:S06]  /*9660*/  MEMBAR.ALL.CTA ;  /* 0x0000000000007992 */ /* 0x0001ec0000008000 */
[----:B0-----:R-:W0:Y:S01]  /*9670*/  FENCE.VIEW.ASYNC.S ;  /* 0x00000000000073c6 */ /* 0x001e220000000000 */
[----:B------:R-:W-:-:S02]  /*9680*/  IMAD R65, R60, 0x80, R213 ;  /* 0x000000803c417824 */ /* 0x000fc400078e02d5 */
[----:B------:R-:W-:Y:S02]  /*9690*/  IMAD.IADD R3, R3, 0x1, R63 ;  /* 0x0000000103037824 */ /* 0x000fe400078e023f */
[----:B------:R-:W-:Y:S02]  /*96a0*/  IMAD R20, R20, UR10, RZ ;  /* 0x0000000a14147c24 */ /* 0x000fe4000f8e02ff */
[----:B------:R-:W-:Y:S01]  /*96b0*/  VIADD R23, R65, 0x40 ;  /* 0x0000004041177836 */ /* 0x000fe20000000000 */
[----:B------:R-:W-:Y:S01]  /*96c0*/  UIADD3 UR8, UR8, 0x30820, URZ ;  /* 0x0003082008087890 */ /* 0x000fe2000fffe03f */
[C---:B------:R-:W-:Y:S02]  /*96d0*/  IMAD R63, R61.reuse, UR11, R20 ;  /* 0x0000000b3d3f7c24 */ /* 0x040fe4000f8e0214 */
[----:B------:R-:W-:Y:S01]  /*96e0*/  IMAD.WIDE.U32 R2, R61, UR10, R2 ;  /* 0x0000000a3d027c25 */ /* 0x000fe2000f8e0002 */
[-C--:B------:R-:W-:Y:S01]  /*96f0*/  ISETP.GE.AND P2, PT, R65, R18.reuse, PT ;  /* 0x000000124100720c */ /* 0x080fe20003f46270 */
[----:B------:R-:W-:Y:S01]  /*9700*/  ULDC.64 UR10, c[0x0][0xa80] ;  /* 0x0002a000000a7ab9 */ /* 0x000fe20000000a00 */
[----:B------:R-:W-:Y:S01]  /*9710*/  ISETP.GE.AND P1, PT, R23, R18, PT ;  /* 0x000000121700720c */ /* 0x000fe20003f26270 */
[----:B------:R-:W-:Y:S01]  /*9720*/  IMAD.IADD R3, R3, 0x1, R63 ;  /* 0x0000000103037824 */ /* 0x000fe200078e023f */
[----:B------:R-:W-:Y:S01]  /*9730*/  UPRMT UR8, URZ, 0x654, UR8 ;  /* 0x000006543f087896 */ /* 0x000fe20008000008 */
[----:B------:R-:W-:Y:S01]  /*9740*/  LEA R23, P3, R2, UR10, 0x1 ;  /* 0x0000000a02177c11 */ /* 0x000fe2000f8608ff */
[----:B------:R-:W-:-:S03]  /*9750*/  VIADD R21, R65, 0x20 ;  /* 0x0000002041157836 */ /* 0x000fc60000000000 */
[----:B------:R-:W-:Y:S01]  /*9760*/  LEA.HI.X R62, R2, UR11, R3, 0x1, P3 ;  /* 0x0000000b023e7c11 */ /* 0x000fe200098f0c03 */
[C---:B------:R-:W-:Y:S01]  /*9770*/  VIADD R64, R0.reuse, 0x80 ;  /* 0x0000008000407836 */ /* 0x040fe20000000000 */
[----:B------:R-:W-:Y:S01]  /*9780*/  ISETP.GE.AND P0, PT, R21, R18, PT ;  /* 0x000000121500720c */ /* 0x000fe20003f06270 */
[----:B------:R-:W-:Y:S01]  /*9790*/  VIADD R68, R0, 0x40 ;  /* 0x0000004000447836 */ /* 0x000fe20000000000 */
[----:B0-----:R-:W-:Y:S01]  /*97a0*/  SYNCS.ARRIVE.TRANS64.RED.A1T0 RZ, [UR8], RZ ;  /* 0x000000ffffff79a7 */ /* 0x001fe20008100408 */
[----:B------:R0:W1:Y:S01]  /*97b0*/  SHFL.IDX PT, R21, R23, RZ, 0x181f ;  /* 0x00181fff17157589 */ /* 0x00006200000e0000 */
[----:B------:R-:W-:Y:S03]  /*97c0*/  BSSY B1, `(.L_x_3486) ;  /* 0x0000013000017945 */ /* 0x000fe60003800000 */
[----:B------:R0:W2:Y:S01]  /*97d0*/  SHFL.IDX PT, R61, R62, RZ, 0x181f ;  /* 0x00181fff3e3d7589 */ /* 0x0000a200000e0000 */
[----:B------:R-:W-:-:S02]  /*97e0*/  SHF.R.S32.HI R66, RZ, 0x1f, R0 ;  /* 0x0000001fff427819 */ /* 0x000fc40000011400 */
[----:B------:R-:W-:Y:S02]  /*97f0*/  SHF.R.S32.HI R63, RZ, 0x1f, R64 ;  /* 0x0000001fff3f7819 */ /* 0x000fe40000011440 */
[----:B------:R-:W-:Y:S01]  /*9800*/  SHF.R.S32.HI R67, RZ, 0x1f, R68 ;  /* 0x0000001fff437819 */ /* 0x000fe20000011444 */
[----:B------:R-:W-:Y:S06]  /*9810*/  @P2 BRA `(.L_x_3487) ;  /* 0x0000000000342947 */ /* 0x000fec0003800000 */
[----:B------:R-:W-:Y:S02]  /*9820*/  ULDC UR4, c[0x0][0xac8] ;  /* 0x0002b20000047ab9 */ /* 0x000fe40000000800 */
[----:B------:R-:W-:Y:S02]  /*9830*/  ISETP.GE.AND P4, PT, R0, UR4, PT ;  /* 0x0000000400007c0c */ /* 0x000fe4000bf86270 */
[----:B------:R-:W-:Y:S02]  /*9840*/  ISETP.GE.AND P3, PT, R68, UR4, PT ;  /* 0x0000000444007c0c */ /* 0x000fe4000bf66270 */
[----:B------:R-:W-:-:S09]  /*9850*/  ISETP.GE.AND P2, PT, R64, UR4, PT ;  /* 0x0000000440007c0c */ /* 0x000fd2000bf46270 */
[-C--:B-1----:R-:W-:Y:S02]  /*9860*/  @!P4 LEA R2, P6, R0, R21.reuse, 0x1 ;  /* 0x000000150002c211 */ /* 0x082fe400078c08ff */
[----:B------:R-:W-:Y:S02]  /*9870*/  @!P3 LEA R20, P5, R68, R21, 0x1 ;  /* 0x000000154414b211 */ /* 0x000fe400078a08ff */
[----:B--2---:R-:W-:Y:S02]  /*9880*/  @!P4 LEA.HI.X R3, R0, R61, R66, 0x1, P6 ;  /* 0x0000003d0003c211 */ /* 0x004fe400030f0c42 */
[----:B------:R-:W-:Y:S02]  /*9890*/  @!P2 LEA R60, P6, R64, R21, 0x1 ;  /* 0x00000015403ca211 */ /* 0x000fe400078c08ff */
[-C--:B------:R-:W-:Y:S01]  /*98a0*/  @!P3 LEA.HI.X R21, R68, R61.reuse, R67, 0x1, P5 ;  /* 0x0000003d4415b211 */ /* 0x080fe200028f0c43 */
[----:B-----5:R3:W-:Y:S01]  /*98b0*/  @!P4 ST.E.128 desc[UR36][R2.64], R4 ;  /* 0x000000040200c985 */ /* 0x0207e2000c101d24 */
[----:B------:R-:W-:-:S03]  /*98c0*/  @!P2 LEA.HI.X R61, R64, R61, R63, 0x1, P6 ;  /* 0x0000003d403da211 */ /* 0x000fc600030f0c3f */
[----:B------:R3:W-:Y:S04]  /*98d0*/  @!P3 ST.E.128 desc[UR36][R20.64], R28 ;  /* 0x0000001c1400b985 */ /* 0x0007e8000c101d24 */
[----:B------:R3:W-:Y:S02]  /*98e0*/  @!P2 ST.E.128 desc[UR36][R60.64], R44 ;  /* 0x0000002c3c00a985 */ /* 0x0007e4000c101d24 */
.L_x_3487:
[----:B------:R-:W-:Y:S05]  /*98f0*/  BSYNC B1 ;  /* 0x0000000000017941 */ /* 0x000fea0003800000 */
.L_x_3486:
[----:B---3-5:R3:W4:Y:S01]  /*9900*/  SHFL.IDX PT, R7, R62, 0x1, 0x181f ;  /* 0x00381f003e077f89 */ /* 0x02872200000e0000 */
[----:B------:R-:W-:Y:S03]  /*9910*/  BSSY B1, `(.L_x_3488) ;  /* 0x0000010000017945 */ /* 0x000fe60003800000 */
[----:B------:R3:W0:Y:S01]  /*9920*/  SHFL.IDX PT, R3, R23, 0x1, 0x181f ;  /* 0x00381f0017037f89 */ /* 0x00062200000e0000 */
        /* <DEDUP_REMOVED lines=8> */
[-C--:B----4-:R-:W-:Y:S02]  /*99b0*/  @!P4 LEA.HI.X R3, R0, R7.reuse, R66, 0x1, P0 ;  /* 0x000000070003c211 */ /* 0x090fe400000f0c42 */
[-C--:B------:R-:W-:Y:S02]  /*99c0*/  @!P5 LEA.HI.X R5, R68, R7.reuse, R67, 0x1, P2 ;  /* 0x000000074405d211 */ /* 0x080fe400010f0c43 */
[----:B------:R-:W-:Y:S01]  /*99d0*/  @!P6 LEA.HI.X R7, R64, R7, R63, 0x1, P3 ;  /* 0x000000074007e211 */ /* 0x000fe200018f0c3f */
[----:B------:R0:W-:Y:S04]  /*99e0*/  @!P4 ST.E.128 desc[UR36][R2.64], R8 ;  /* 0x000000080200c985 */ /* 0x0001e8000c101d24 */
[----:B------:R0:W-:Y:S04]  /*99f0*/  @!P5 ST.E.128 desc[UR36][R4.64], R32 ;  /* 0x000000200400d985 */ /* 0x0001e8000c101d24 */
[----:B------:R0:W-:Y:S02]  /*9a00*/  @!P6 ST.E.128 desc[UR36][R6.64], R48 ;  /* 0x000000300600e985 */ /* 0x0001e4000c101d24 */
.L_x_3489:
[----:B------:R-:W-:Y:S05]  /*9a10*/  BSYNC B1 ;  /* 0x0000000000017941 */ /* 0x000fea0003800000 */
.L_x_3488:
[----:B0---4-:R0:W4:Y:S01]  /*9a20*/  SHFL.IDX PT, R7, R62, 0x2, 0x181f ;  /* 0x00581f003e077f89 */ /* 0x01112200000e0000 */
        /* <DEDUP_REMOVED lines=16> */
.L_x_3491:
[----:B------:R-:W-:Y:S05]  /*9b30*/  BSYNC B1 ;  /* 0x0000000000017941 */ /* 0x000fea0003800000 */
.L_x_3490:
[----:B0-----:R-:W-:Y:S01]  /*9b40*/  VIADD R3, R65, 0x60 ;  /* 0x0000006041037836 */ /* 0x001fe20000000000 */
[----:B----4-:R0:W4:Y:S04]  /*9b50*/  SHFL.IDX PT, R7, R62, 0x3, 0x181f ;  /* 0x00781f003e077f89 */ /* 0x01012800000e0000 */
[----:B------:R-:W-:Y:S01]  /*9b60*/  ISETP.GE.AND P0, PT, R3, R18, PT ;  /* 0x000000120300720c */ /* 0x000fe20003f06270 */
[----:B---3--:R-:W3:-:S12]  /*9b70*/  SHFL.IDX PT, R23, R23, 0x3, 0x181f ;  /* 0x00781f0017177f89 */ /* 0x008ed800000e0000 */
[----:B0-----:R-:W-:Y:S05]  /*9b80*/  @P0 BRA `(.L_x_3492) ;  /* 0x0000002000140947 */ /* 0x001fea0003800000 */
[----:B------:R-:W-:Y:S02]  /*9b90*/  ULDC UR4, c[0x0][0xac8] ;  /* 0x0002b20000047ab9 */ /* 0x000fe40000000800 */
[----:B------:R-:W-:Y:S02]  /*9ba0*/  ISETP.GE.AND P2, PT, R0, UR4, PT ;  /* 0x0000000400007c0c */ /* 0x000fe4000bf46270 */
[----:B------:R-:W-:-:S11]  /*9bb0*/  ISETP.GE.AND P3, PT, R68, UR4, PT ;  /* 0x0000000444007c0c */ /* 0x000fd6000bf66270 */
[-C--:B---3--:R-:W-:Y:S02]  /*9bc0*/  @!P2 LEA R2, P0, R0, R23.reuse, 0x1 ;  /* 0x000000170002a211 */ /* 0x088fe400078008ff */
[----:B------:R-:W-:Y:S02]  /*9bd0*/  @!P3 LEA R4, P1, R68, R23, 0x1 ;  /* 0x000000174404b211 */ /* 0x000fe400078208ff */
[-C--:B----4-:R-:W-:Y:S02]  /*9be0*/  @!P2 LEA.HI.X R3, R0, R7.reuse, R66, 0x1, P0 ;  /* 0x000000070003a211 */ /* 0x090fe400000f0c42 */
[----:B------:R-:W-:Y:S02]  /*9bf0*/  @!P3 LEA.HI.X R5, R68, R7, R67, 0x1, P1 ;  /* 0x000000074405b211 */ /* 0x000fe400008f0c43 */
[----:B------:R-:W-:Y:S01]  /*9c00*/  ISETP.GE.AND P0, PT, R64, UR4, PT ;  /* 0x0000000440007c0c */ /* 0x000fe2000bf06270 */
[----:B------:R0:W-:Y:S04]  /*9c10*/  @!P2 ST.E.128 desc[UR36][R2.64], R24 ;  /* 0x000000180200a985 */ /* 0x0001e8000c101d24 */
[----:B------:R0:W-:Y:S08]  /*9c20*/  @!P3 ST.E.128 desc[UR36][R4.64], R40 ;  /* 0x000000280400b985 */ /* 0x0001f0000c101d24 */
[----:B------:R-:W-:Y:S05]  /*9c30*/  @P0 BRA `(.L_x_3492) ;  /* 0x0000001c00e80947 */ /* 0x000fea0003800000 */
[----:B0-----:R-:W-:-:S04]  /*9c40*/  LEA R2, P0, R64, R23, 0x1 ;  /* 0x0000001740027211 */ /* 0x001fc800078008ff */
[----:B------:R-:W-:-:S05]  /*9c50*/  LEA.HI.X R3, R64, R7, R63, 0x1, P0 ;  /* 0x0000000740037211 */ /* 0x000fca00000f0c3f */
[----:B------:R0:W-:Y:S01]  /*9c60*/  ST.E.128 desc[UR36][R2.64], R56 ;  /* 0x0000003802007985 */ /* 0x0001e2000c101d24 */
[----:B------:R-:W-:Y:S05]  /*9c70*/  BRA `(.L_x_3492) ;  /* 0x0000001c00d87947 */ /* 0x000fea0003800000 */
.L_x_3485:
[----:B------:R-:W-:Y:S01]  /*9c80*/  ULDC.64 UR12, c[0x0][0xb08] ;  /* 0x0002c200000c7ab9 */ /* 0x000fe20000000a00 */
[----:B------:R-:W-:Y:S01]  /*9c90*/  R2UR UR16, R211 ;  /* 0x00000000d31072ca */ /* 0x000fe200000e0000 */
[----:B------:R-:W-:Y:S01]  /*9ca0*/  UIMAD UR9, UR15, UR12, URZ ;  /* 0x0000000c0f0972a4 */ /* 0x000fe2000f8e023f */
[----:B0-----:R-:W0:Y:S01]  /*9cb0*/  @P1 LDC R0, c[0x0][0xbec] ;  /* 0x0002fb00ff001b82 */ /* 0x001e220000000800 */
[----:B------:R-:W-:Y:S01]  /*9cc0*/  UIMAD.WIDE.U32 UR10, UR4, UR12, URZ ;  /* 0x0000000c040a72a5 */ /* 0x000fe2000f8e003f */
[----:B------:R-:W-:Y:S01]  /*9cd0*/  R2UR UR14, R23 ;  /* 0x00000000170e72ca */ /* 0x000fe200000e0000 */
[----:B------:R-:W-:Y:S01]  /*9ce0*/  UIMAD UR9, UR4, UR13, UR9 ;  /* 0x0000000d040972a4 */ /* 0x000fe2000f8e0209 */
[----:B------:R-:W-:Y:S01]  /*9cf0*/  MOV R5, R11 ;  /* 0x0000000b00057202 */ /* 0x000fe20000000f00 */
[----:B------:R-:W-:Y:S01]  /*9d00*/  USHF.R.S32.HI UR4, URZ, 0x1f, UR61 ;  /* 0x0000001f3f047899 */ /* 0x000fe2000801143d */
[----:B------:R-:W-:Y:S01]  /*9d10*/  BSSY B1, `(.L_x_3493) ;  /* 0x0000096000017945 */ /* 0x000fe20003800000 */
[----:B------:R-:W-:Y:S01]  /*9d20*/  UIADD3 UR11, UR11, UR9, URZ ;  /* 0x000000090b0b7290 */ /* 0x000fe2000fffe03f */
[----:B------:R-:W1:Y:S01]  /*9d30*/  @P1 LDC R7, c[0x0][0xbf0] ;  /* 0x0002fc00ff071b82 */ /* 0x000e620000000800 */
[----:B------:R-:W-:Y:S01]  /*9d40*/  ULDC.64 UR12, c[0x0][0xb38] ;  /* 0x0002ce00000c7ab9 */ /* 0x000fe20000000a00 */
[----:B------:R-:W-:Y:S01]  /*9d50*/  UIADD3 UR8, UR8, 0x30820, URZ ;  /* 0x0003082008087890 */ /* 0x000fe2000fffe03f */
[----:B------:R-:W-:Y:S01]  /*9d60*/  SHF.R.S32.HI R84, RZ, 0x1f, R205 ;  /* 0x0000001fff547819 */ /* 0x000fe200000114cd */
[----:B------:R-:W-:Y:S01]  /*9d70*/  UIMAD.WIDE.U32 UR10, UR16, UR12, UR10 ;  /* 0x0000000c100a72a5 */ /* 0x000fe2000f8e000a */
[----:B------:R-:W-:Y:S01]  /*9d80*/  SHF.R.S32.HI R85, RZ, 0x1f, R206 ;  /* 0x0000001fff557819 */ /* 0x000fe200000114ce */
[----:B------:R-:W-:Y:S01]  /*9d90*/  UPRMT UR8, URZ, 0x654, UR8 ;  /* 0x000006543f087896 */ /* 0x000fe20008000008 */
[----:B------:R-:W-:Y:S01]  /*9da0*/  SHF.R.S32.HI R86, RZ, 0x1f, R207 ;  /* 0x0000001fff567819 */ /* 0x000fe200000114cf */
[----:B------:R-:W-:Y:S01]  /*9db0*/  UIMAD UR11, UR16, UR13, UR11 ;  /* 0x0000000d100b72a4 */ /* 0x000fe2000f8e020b */
[----:B------:R-:W-:-:S02]  /*9dc0*/  SHF.R.S32.HI R87, RZ, 0x1f, R208 ;  /* 0x0000001fff577819 */ /* 0x000fc400000114d0 */
[----:B------:R-:W-:Y:S01]  /*9dd0*/  ULDC.64 UR12, c[0x0][0xb40] ;  /* 0x0002d000000c7ab9 */ /* 0x000fe20000000a00 */
[----:B------:R-:W-:Y:S01]  /*9de0*/  SHF.R.S32.HI R88, RZ, 0x1f, R209 ;  /* 0x0000001fff587819 */ /* 0x000fe200000114d1 */
[----:B------:R-:W-:Y:S01]  /*9df0*/  UIMAD UR4, UR4, UR12, URZ ;  /* 0x0000000c040472a4 */ /* 0x000fe2000f8e023f */
[----:B------:R-:W-:Y:S01]  /*9e00*/  SHF.R.S32.HI R89, RZ, 0x1f, R210 ;  /* 0x0000001fff597819 */ /* 0x000fe200000114d2 */
[----:B------:R-:W-:Y:S01]  /*9e10*/  UIMAD.WIDE.U32 UR10, UR61, UR12, UR10 ;  /* 0x0000000c3d0a72a5 */ /* 0x000fe2000f8e000a */
[----:B0-----:R-:W-:Y:S01]  /*9e20*/  @P1 IMAD.HI.U32 R0, R11, R0, RZ ;  /* 0x000000000b001227 */ /* 0x001fe200078e00ff */
[----:B------:R-:W-:Y:S01]  /*9e30*/  UIMAD UR4, UR61, UR13, UR4 ;  /* 0x0000000d3d0472a4 */ /* 0x000fe2000f8e0204 */
[----:B------:R-:W-:Y:S02]  /*9e40*/  SYNCS.ARRIVE.TRANS64.RED.A1T0 RZ, [UR8], RZ ;  /* 0x000000ffffff79a7 */ /* 0x000fe40008100408 */
[----:B------:R-:W-:Y:S01]  /*9e50*/  ULDC.64 UR12, c[0x0][0xb48] ;  /* 0x0002d200000c7ab9 */ /* 0x000fe20000000a00 */
[----:B------:R-:W-:Y:S01]  /*9e60*/  UIADD3 UR11, UR11, UR4, URZ ;  /* 0x000000040b0b7290 */ /* 0x000fe2000fffe03f */
[----:B-1----:R-:W-:-:S03]  /*9e70*/  @P1 SHF.R.U32.HI R5, RZ, R7, R0 ;  /* 0x00000007ff051219 */ /* 0x002fc60000011600 */
[----:B------:R-:W-:Y:S01]  /*9e80*/  UIMAD.WIDE.U32 UR10, UR14, UR12, UR10 ;  /* 0x0000000c0e0a72a5 */ /* 0x000fe2000f8e000a */
[--C-:B------:R-:W-:Y:S01]  /*9e90*/  SHF.R.S32.HI R0, RZ, 0x1f, R5.reuse ;  /* 0x0000001fff007819 */ /* 0x100fe20000011405 */
[----:B------:R-:W-:Y:S02]  /*9ea0*/  IMAD.MOV R2, RZ, RZ, -R5 ;  /* 0x000000ffff027224 */ /* 0x000fe400078e0a05 */
[----:B------:R-:W-:-:S03]  /*9eb0*/  UIMAD UR4, UR14, UR13, UR11 ;  /* 0x0000000d0e0472a4 */ /* 0x000fc6000f8e020b */
[----:B------:R-:W-:Y:S01]  /*9ec0*/  ULDC.64 UR12, c[0x0][0xb30] ;  /* 0x0002cc00000c7ab9 */ /* 0x000fe20000000a00 */
[----:B------:R-:W-:Y:S02]  /*9ed0*/  IMAD R7, R3, R2, R11 ;  /* 0x0000000203077224 */ /* 0x000fe400078e020b */
[----:B------:R-:W-:Y:S02]  /*9ee0*/  IMAD R0, R0, UR12, RZ ;  /* 0x0000000c00007c24 */ /* 0x000fe4000f8e02ff */
[----:B------:R-:W-:Y:S02]  /*9ef0*/  IMAD.U32 R3, RZ, RZ, UR11 ;  /* 0x0000000bff037e24 */ /* 0x000fe4000f8e00ff */
[----:B------:R-:W-:Y:S01]  /*9f00*/  IMAD.U32 R2, RZ, RZ, UR10 ;  /* 0x0000000aff027e24 */ /* 0x000fe2000f8e00ff */
[----:B------:R-:W-:Y:S01]  /*9f10*/  ULDC.64 UR10, c[0x0][0xb28] ;  /* 0x0002ca00000a7ab9 */ /* 0x000fe20000000a00 */
[----:B------:R-:W-:Y:S02]  /*9f20*/  IMAD.U32 R3, RZ, RZ, UR4 ;  /* 0x00000004ff037e24 */ /* 0x000fe4000f8e00ff */
[C---:B------:R-:W-:Y:S01]  /*9f30*/  IMAD R9, R5.reuse, UR13, R0 ;  /* 0x0000000d05097c24 */ /* 0x040fe2000f8e0200 */
[----:B------:R-:W-:Y:S01]  /*9f40*/  SHF.R.S32.HI R0, RZ, 0x1f, R7 ;  /* 0x0000001fff007819 */ /* 0x000fe20000011407 */
[----:B------:R-:W-:-:S04]  /*9f50*/  IMAD.WIDE.U32 R2, R5, UR12, R2 ;  /* 0x0000000c05027c25 */ /* 0x000fc8000f8e0002 */
[----:B------:R-:W-:Y:S02]  /*9f60*/  IMAD R0, R0, UR10, RZ ;  /* 0x0000000a00007c24 */ /* 0x000fe4000f8e02ff */
[----:B------:R-:W-:Y:S02]  /*9f70*/  IMAD.IADD R3, R3, 0x1, R9 ;  /* 0x0000000103037824 */ /* 0x000fe400078e0209 */
[C---:B------:R-:W-:Y:S02]  /*9f80*/  IMAD R5, R7.reuse, UR11, R0 ;  /* 0x0000000b07057c24 */ /* 0x040fe4000f8e0200 */
[----:B------:R-:W-:Y:S01]  /*9f90*/  IMAD.WIDE.U32 R2, R7, UR10, R2 ;  /* 0x0000000a07027c25 */ /* 0x000fe2000f8e0002 */
[----:B------:R-:W-:-:S03]  /*9fa0*/  ULDC.64 UR10, c[0x0][0xb00] ;  /* 0x0002c000000a7ab9 */ /* 0x000fc60000000a00 */
[----:B------:R-:W-:Y:S01]  /*9fb0*/  IMAD.IADD R3, R3, 0x1, R5 ;  /* 0x0000000103037824 */ /* 0x000fe200078e0205 */
[----:B------:R-:W-:-:S04]  /*9fc0*/  LEA R0, P1, R2, UR10, 0x2 ;  /* 0x0000000a02007c11 */ /* 0x000fc8000f8210ff */
[----:B------:R-:W-:Y:S02]  /*9fd0*/  LEA.HI.X R18, R2, UR11, R3, 0x2, P1 ;  /* 0x0000000b02127c11 */ /* 0x000fe400088f1403 */
[----:B------:R0:W1:Y:S04]  /*9fe0*/  SHFL.IDX PT, R2, R0, RZ, 0x1c1f ;  /* 0x001c1fff00027589 */ /* 0x00006800000e0000 */
[----:B------:R0:W2:Y:S01]  /*9ff0*/  SHFL.IDX PT, R3, R18, RZ, 0x1c1f ;  /* 0x001c1fff12037589 */ /* 0x0000a200000e0000 */
        /* <DEDUP_REMOVED lines=8> */
[----:B------:R-:W-:-:S02]  /*a080*/  SHF.R.S32.HI R7, RZ, 0x1f, R22 ;  /* 0x0000001fff077819 */ /* 0x000fc40000011416 */
[----:B------:R-:W-:Y:S02]  /*a090*/  ISETP.GE.AND P1, PT, R13, UR4, PT ;  /* 0x000000040d007c0c */ /* 0x000fe4000bf26270 */
[----:B------:R-:W-:Y:S02]  /*a0a0*/  SHF.R.S32.HI R12, RZ, 0x1f, R11 ;  /* 0x0000001fff0c7819 */ /* 0x000fe4000001140b */
[CC--:B-1----:R-:W-:Y:S01]  /*a0b0*/  @!P5 LEA R8, P3, R22.reuse, R2.reuse, 0x2 ;  /* 0x000000021608d211 */ /* 0x0c2fe200078610ff */
[----:B--2---:R-:W-:Y:S01]  /*a0c0*/  @!P6 IMAD.WIDE R4, R17, 0x4, R2 ;  /* 0x000000041104e825 */ /* 0x004fe200078e0202 */
[----:B------:R-:W-:Y:S02]  /*a0d0*/  SHF.R.S32.HI R14, RZ, 0x1f, R13 ;  /* 0x0000001fff0e7819 */ /* 0x000fe4000001140d */
[----:B------:R-:W-:Y:S02]  /*a0e0*/  @!P5 LEA.HI.X R9, R22, R3, R7, 0x2, P3 ;  /* 0x000000031609d211 */ /* 0x000fe400018f1407 */
[-C--:B------:R-:W-:Y:S01]  /*a0f0*/  @!P4 LEA R6, P3, R210, R2.reuse, 0x2 ;  /* 0x00000002d206c211 */ /* 0x080fe200078610ff */
[----:B------:R1:W-:Y:S01]  /*a100*/  @!P6 ST.E.64 desc[UR36][R4.64], R24 ;  /* 0x000000180400e985 */ /* 0x0003e2000c101b24 */
[----:B------:R-:W-:-:S02]  /*a110*/  @!P2 LEA R10, P6, R11, R2, 0x2 ;  /* 0x000000020b0aa211 */ /* 0x000fc400078c10ff */
[-C--:B------:R-:W-:Y:S02]  /*a120*/  @!P4 LEA.HI.X R7, R210, R3.reuse, R89, 0x2, P3 ;  /* 0x00000003d207c211 */ /* 0x080fe400018f1459 */
[----:B------:R-:W-:Y:S02]  /*a130*/  ISETP.GE.AND P3, PT, R19, UR4, PT ;  /* 0x0000000413007c0c */ /* 0x000fe4000bf66270 */
[-C--:B------:R-:W-:Y:S01]  /*a140*/  @!P2 LEA.HI.X R11, R11, R3.reuse, R12, 0x2, P6 ;  /* 0x000000030b0ba211 */ /* 0x080fe200030f140c */
[----:B------:R2:W-:Y:S01]  /*a150*/  @!P4 ST.E.64 desc[UR36][R6.64], R28 ;  /* 0x0000001c0600c985 */ /* 0x0005e2000c101b24 */
[----:B------:R-:W-:Y:S02]  /*a160*/  @!P1 LEA R12, P6, R13, R2, 0x2 ;  /* 0x000000020d0c9211 */ /* 0x000fe400078c10ff */
[----:B------:R-:W-:Y:S01]  /*a170*/  ISETP.GE.AND P4, PT, R209, UR4, PT ;  /* 0x00000004d1007c0c */ /* 0x000fe2000bf86270 */
[----:B------:R3:W-:Y:S01]  /*a180*/  @!P5 ST.E.64 desc[UR36][R8.64], R32 ;  /* 0x000000200800d985 */ /* 0x0007e2000c101b24 */
[----:B------:R-:W-:-:S02]  /*a190*/  @!P1 LEA.HI.X R13, R13, R3, R14, 0x2, P6 ;  /* 0x000000030d0d9211 */ /* 0x000fc400030f140e */
[----:B-1----:R-:W-:Y:S01]  /*a1a0*/  SHF.R.S32.HI R5, RZ, 0x1f, R19 ;  /* 0x0000001fff057819 */ /* 0x002fe20000011413 */
[----:B------:R1:W-:Y:S01]  /*a1b0*/  @!P2 ST.E.64 desc[UR36][R10.64], R36 ;  /* 0x000000240a00a985 */ /* 0x0003e2000c101b24 */
[----:B------:R-:W-:Y:S02]  /*a1c0*/  ISETP.GE.AND P2, PT, R208, UR4, PT ;  /* 0x00000004d0007c0c */ /* 0x000fe4000bf46270 */
[-C--:B------:R-:W-:Y:S01]  /*a1d0*/  @!P3 LEA R4, P5, R19, R2.reuse, 0x2 ;  /* 0x000000021304b211 */ /* 0x080fe200078a10ff */
[----:B------:R-:W-:Y:S01]  /*a1e0*/  @!P1 ST.E.64 desc[UR36][R12.64], R40 ;  /* 0x000000280c009985 */ /* 0x000fe2000c101b24 */
[----:B------:R-:W-:Y:S02]  /*a1f0*/  ISETP.GE.AND P1, PT, R207, UR4, PT ;  /* 0x00000004cf007c0c */ /* 0x000fe4000bf26270 */
[----:B------:R-:W-:Y:S02]  /*a200*/  @!P3 LEA.HI.X R5, R19, R3, R5, 0x2, P5 ;  /* 0x000000031305b211 */ /* 0x000fe400028f1405 */
[----:B------:R-:W-:-:S03]  /*a210*/  @!P4 LEA R14, P5, R209, R2, 0x2 ;  /* 0x00000002d10ec211 */ /* 0x000fc600078a10ff */
[----:B------:R4:W-:Y:S01]  /*a220*/  @!P3 ST.E.64 desc[UR36][R4.64], R44 ;  /* 0x0000002c0400b985 */ /* 0x0009e2000c101b24 */
[----:B------:R-:W-:Y:S02]  /*a230*/  ISETP.GE.AND P3, PT, R206, UR4, PT ;  /* 0x00000004ce007c0c */ /* 0x000fe4000bf66270 */
[CC--:B--2---:R-:W-:Y:S02]  /*a240*/  @!P2 LEA R6, P6, R208.reuse, R2.reuse, 0x2 ;  /* 0x00000002d006a211 */ /* 0x0c4fe400078c10ff */
[-C--:B------:R-:W-:Y:S02]  /*a250*/  @!P4 LEA.HI.X R15, R209, R3.reuse, R88, 0x2, P5 ;  /* 0x00000003d10fc211 */ /* 0x080fe400028f1458 */
[----:B------:R-:W-:Y:S02]  /*a260*/  @!P2 LEA.HI.X R7, R208, R3, R87, 0x2, P6 ;  /* 0x00000003d007a211 */ /* 0x000fe400030f1457 */
[----:B---3--:R-:W-:Y:S01]  /*a270*/  @!P1 LEA R8, P5, R207, R2, 0x2 ;  /* 0x00000002cf089211 */ /* 0x008fe200078a10ff */
[----:B------:R-:W-:Y:S01]  /*a280*/  @!P4 ST.E.64 desc[UR36][R14.64], R48 ;  /* 0x000000300e00c985 */ /* 0x000fe2000c101b24 */
[----:B------:R-:W-:-:S02]  /*a290*/  ISETP.GE.AND P4, PT, R205, UR4, PT ;  /* 0x00000004cd007c0c */ /* 0x000fc4000bf86270 */
[-C--:B------:R-:W-:Y:S01]  /*a2a0*/  @!P1 LEA.HI.X R9, R207, R3.reuse, R86, 0x2, P5 ;  /* 0x00000003cf099211 */ /* 0x080fe200028f1456 */
[----:B------:R2:W-:Y:S01]  /*a2b0*/  @!P2 ST.E.64 desc[UR36][R6.64], R52 ;  /* 0x000000340600a985 */ /* 0x0005e2000c101b24 */
[----:B------:R-:W-:Y:S02]  /*a2c0*/  ISETP.GE.AND P2, PT, R204, UR4, PT ;  /* 0x00000004cc007c0c */ /* 0x000fe4000bf46270 */
[C---:B-1----:R-:W-:Y:S01]  /*a2d0*/  @!P3 LEA R10, P6, R206.reuse, R2, 0x2 ;  /* 0x00000002ce0ab211 */ /* 0x042fe200078c10ff */
[----:B------:R1:W-:Y:S01]  /*a2e0*/  @!P1 ST.E.64 desc[UR36][R8.64], R56 ;  /* 0x0000003808009985 */ /* 0x0003e2000c101b24 */
[----:B------:R-:W-:Y:S02]  /*a2f0*/  ISETP.GE.AND P1, PT, R203, UR4, PT ;  /* 0x00000004cb007c0c */ /* 0x000fe4000bf26270 */
[----:B------:R-:W-:-:S03]  /*a300*/  @!P3 LEA.HI.X R11, R206, R3, R85, 0x2, P6 ;  /* 0x00000003ce0bb211 */ /* 0x000fc600030f1455 */
[CC--:B----4-:R-:W-:Y:S02]  /*a310*/  @!P4 LEA R4, P5, R205.reuse, R2.reuse, 0x2 ;  /* 0x00000002cd04c211 */ /* 0x0d0fe400078a10ff */
[----:B------:R3:W-:Y:S01]  /*a320*/  @!P3 ST.E.64 desc[UR36][R10.64], R60 ;  /* 0x0000003c0a00b985 */ /* 0x0007e2000c101b24 */
[----:B------:R-:W-:Y:S02]  /*a330*/  ISETP.GE.AND P3, PT, R202, UR4, PT ;  /* 0x00000004ca007c0c */ /* 0x000fe4000bf66270 */
[CC--:B------:R-:W-:Y:S02]  /*a340*/  @!P2 LEA R12, P6, R204.reuse, R2.reuse, 0x2 ;  /* 0x00000002cc0ca211 */ /* 0x0c0fe400078c10ff */
[-C--:B------:R-:W-:Y:S02]  /*a350*/  @!P4 LEA.HI.X R5, R205, R3.reuse, R84, 0x2, P5 ;  /* 0x00000003cd05c211 */ /* 0x080fe400028f1454 */
[----:B------:R-:W-:Y:S02]  /*a360*/  @!P2 LEA.HI.X R13, R204, R3, R229, 0x2, P6 ;  /* 0x00000003cc0da211 */ /* 0x000fe400030f14e5 */
[----:B------:R-:W-:Y:S01]  /*a370*/  ISETP.GE.AND P5, PT, R201, UR4, PT ;  /* 0x00000004c9007c0c */ /* 0x000fe2000bfa6270 */
[----:B------:R4:W-:Y:S01]  /*a380*/  @!P4 ST.E.64 desc[UR36][R4.64], R64 ;  /* 0x000000400400c985 */ /* 0x0009e2000c101b24 */
[----:B--2---:R-:W-:-:S03]  /*a390*/  @!P1 LEA R6, P4, R203, R2, 0x2 ;  /* 0x00000002cb069211 */ /* 0x004fc600078810ff */
[----:B------:R2:W-:Y:S01]  /*a3a0*/  @!P2 ST.E.64 desc[UR36][R12.64], R68 ;  /* 0x000000440c00a985 */ /* 0x0005e2000c101b24 */
[----:B------:R-:W-:Y:S02]  /*a3b0*/  ISETP.GE.AND P2, PT, R200, UR4, PT ;  /* 0x00000004c8007c0c */ /* 0x000fe4000bf46270 */
[----:B------:R-:W-:Y:S02]  /*a3c0*/  @!P1 LEA.HI.X R7, R203, R3, R228, 0x2, P4 ;  /* 0x00000003cb079211 */ /* 0x000fe400020f14e4 */
[----:B-1----:R-:W-:-:S03]  /*a3d0*/  @!P3 LEA R8, P6, R202, R2, 0x2 ;  /* 0x00000002ca08b211 */ /* 0x002fc600078c10ff */
[----:B------:R1:W-:Y:S01]  /*a3e0*/  @!P1 ST.E.64 desc[UR36][R6.64], R72 ;  /* 0x0000004806009985 */ /* 0x0003e2000c101b24 */
[-C--:B------:R-:W-:Y:S02]  /*a3f0*/  @!P3 LEA.HI.X R9, R202, R3.reuse, R227, 0x2, P6 ;  /* 0x00000003ca09b211 */ /* 0x080fe400030f14e3 */
[----:B------:R-:W-:Y:S02]  /*a400*/  ISETP.GE.AND P1, PT, R199, UR4, PT ;  /* 0x00000004c7007c0c */ /* 0x000fe4000bf26270 */
[CC--:B---3--:R-:W-:Y:S01]  /*a410*/  @!P5 LEA R10, P4, R201.reuse, R2.reuse, 0x2 ;  /* 0x00000002c90ad211 */ /* 0x0c8fe200078810ff */
[----:B------:R3:W-:Y:S01]  /*a420*/  @!P3 ST.E.64 desc[UR36][R8.64], R76 ;  /* 0x0000004c0800b985 */ /* 0x0007e2000c101b24 */
[----:B----4-:R-:W-:Y:S02]  /*a430*/  @!P2 LEA R4, P6, R200, R2, 0x2 ;  /* 0x00000002c804a211 */ /* 0x010fe400078c10ff */
[----:B------:R-:W-:Y:S02]  /*a440*/  ISETP.GE.AND P3, PT, R198, UR4, PT ;  /* 0x00000004c6007c0c */ /* 0x000fe4000bf66270 */
[----:B------:R-:W-:-:S02]  /*a450*/  @!P5 LEA.HI.X R11, R201, R3, R226, 0x2, P4 ;  /* 0x00000003c90bd211 */ /* 0x000fc400020f14e2 */
[----:B------:R-:W-:Y:S02]  /*a460*/  ISETP.GE.AND P4, PT, R197, UR4, PT ;  /* 0x00000004c5007c0c */ /* 0x000fe4000bf86270 */
[----:B------:R-:W-:Y:S01]  /*a470*/  @!P2 LEA.HI.X R5, R200, R3, R225, 0x2, P6 ;  /* 0x00000003c805a211 */ /* 0x000fe200030f14e1 */
[----:B------:R-:W-:Y:S01]  /*a480*/  @!P5 ST.E.64 desc[UR36][R10.64], R80 ;  /* 0x000000500a00d985 */ /* 0x000fe2000c101b24 */
[----:B--2---:R-:W-:-:S03]  /*a490*/  @!P1 LEA R12, P5, R199, R2, 0x2 ;  /* 0x00000002c70c9211 */ /* 0x004fc600078a10ff */
[----:B------:R2:W-:Y:S01]  /*a4a0*/  @!P2 ST.E.64 desc[UR36][R4.64], R20 ;  /* 0x000000140400a985 */ /* 0x0005e2000c101b24 */
[----:B------:R-:W-:Y:S02]  /*a4b0*/  ISETP.GE.AND P2, PT, R196, UR4, PT ;  /* 0x00000004c4007c0c */ /* 0x000fe4000bf46270 */
[-C--:B------:R-:W-:Y:S02]  /*a4c0*/  @!P1 LEA.HI.X R13, R199, R3.reuse, R224, 0x2, P5 ;  /* 0x00000003c70d9211 */ /* 0x080fe400028f14e0 */
[CC--:B-1----:R-:W-:Y:S02]  /*a4d0*/  @!P3 LEA R6, P6, R198.reuse, R2.reuse, 0x2 ;  /* 0x00000002c606b211 */ /* 0x0c2fe400078c10ff */
[----:B---3--:R-:W-:Y:S01]  /*a4e0*/  @!P4 LEA R8, P5, R197, R2, 0x2 ;  /* 0x00000002c508c211 */ /* 0x008fe200078a10ff */
[----:B------:R1:W-:Y:S01]  /*a4f0*/  @!P1 ST.E.64 desc[UR36][R12.64], R120 ;  /* 0x000000780c009985 */ /* 0x0003e2000c101b24 */
[----:B------:R-:W-:Y:S02]  /*a500*/  @!P3 LEA.HI.X R7, R198, R3, R223, 0x2, P6 ;  /* 0x00000003c607b211 */ /* 0x000fe400030f14df */
[----:B------:R-:W-:-:S02]  /*a510*/  ISETP.GE.AND P1, PT, R195, UR4, PT ;  /* 0x00000004c3007c0c */ /* 0x000fc4000bf26270 */
[-C--:B------:R-:W-:Y:S01]  /*a520*/  @!P4 LEA.HI.X R9, R197, R3.reuse, R222, 0x2, P5 ;  /* 0x00000003c509c211 */ /* 0x080fe200028f14de */
[----:B------:R3:W-:Y:S01]  /*a530*/  @!P3 ST.E.64 desc[UR36][R6.64], R92 ;  /* 0x0000005c0600b985 */ /* 0x0007e2000c101b24 */
[----:B------:R-:W-:Y:S02]  /*a540*/  ISETP.GE.AND P5, PT, R194, UR4, PT ;  /* 0x00000004c2007c0c */ /* 0x000fe4000bfa6270 */
[----:B--2---:R-:W-:Y:S01]  /*a550*/  @!P2 LEA R4, P6, R196, R2, 0x2 ;  /* 0x00000002c404a211 */ /* 0x004fe200078c10ff */
[----:B------:R4:W-:Y:S01]  /*a560*/  @!P4 ST.E.64 desc[UR36][R8.64], R96 ;  /* 0x000000600800c985 */ /* 0x0009e2000c101b24 */
[----:B------:R-:W-:Y:S02]  /*a570*/  ISETP.GE.AND P3, PT, R193, UR4, PT ;  /* 0x00000004c1007c0c */ /* 0x000fe4000bf66270 */
[----:B------:R-:W-:Y:S02]  /*a580*/  ISETP.GE.AND P4, PT, R192, UR4, PT ;  /* 0x00000004c0007c0c */ /* 0x000fe4000bf86270 */
[----:B------:R-:W-:-:S02]  /*a590*/  @!P2 LEA.HI.X R5, R196, R3, R221, 0x2, P6 ;  /* 0x00000003c405a211 */ /* 0x000fc400030f14dd */
[----:B------:R-:W-:-:S03]  /*a5a0*/  @!P1 LEA R10, P6, R195, R2, 0x2 ;  /* 0x00000002c30a9211 */ /* 0x000fc600078c10ff */
[----:B------:R4:W-:Y:S01]  /*a5b0*/  @!P2 ST.E.64 desc[UR36][R4.64], R100 ;  /* 0x000000640400a985 */ /* 0x0009e2000c101b24 */
[CC--:B-1----:R-:W-:Y:S02]  /*a5c0*/  @!P5 LEA R12, P2, R194.reuse, R2.reuse, 0x2 ;  /* 0x00000002c20cd211 */ /* 0x0c2fe400078410ff */
[-C--:B------:R-:W-:Y:S02]  /*a5d0*/  @!P1 LEA.HI.X R11, R195, R3.reuse, R220, 0x2, P6 ;  /* 0x00000003c30b9211 */ /* 0x080fe400030f14dc */
[CC--:B---3--:R-:W-:Y:S02]  /*a5e0*/  @!P3 LEA R6, P6, R193.reuse, R2.reuse, 0x2 ;  /* 0x00000002c106b211 */ /* 0x0c8fe400078c10ff */
[-C--:B------:R-:W-:Y:S01]  /*a5f0*/  @!P5 LEA.HI.X R13, R194, R3.reuse, R219, 0x2, P2 ;  /* 0x00000003c20dd211 */ /* 0x080fe200010f14db */
[----:B------:R4:W-:Y:S01]  /*a600*/  @!P1 ST.E.64 desc[UR36][R10.64], R104 ;  /* 0x000000680a009985 */ /* 0x0009e2000c101b24 */
[C---:B------:R-:W-:Y:S02]  /*a610*/  @!P4 LEA R2, P2, R192.reuse, R2, 0x2 ;  /* 0x00000002c002c211 */ /* 0x040fe400078410ff */
[-C--:B------:R-:W-:Y:S01]  /*a620*/  @!P3 LEA.HI.X R7, R193, R3.reuse, R218, 0x2, P6 ;  /* 0x00000003c107b211 */ /* 0x080fe200030f14da */
[----:B------:R4:W-:Y:S01]  /*a630*/  @!P5 ST.E.64 desc[UR36][R12.64], R108 ;  /* 0x0000006c0c00d985 */ /* 0x0009e2000c101b24 */
[----:B------:R-:W-:-:S03]  /*a640*/  @!P4 LEA.HI.X R3, R192, R3, R217, 0x2, P2 ;  /* 0x00000003c003c211 */ /* 0x000fc600010f14d9 */
[----:B------:R4:W-:Y:S04]  /*a650*/  @!P3 ST.E.64 desc[UR36][R6.64], R112 ;  /* 0x000000700600b985 */ /* 0x0009e8000c101b24 */
[----:B------:R4:W-:Y:S02]  /*a660*/  @!P4 ST.E.64 desc[UR36][R2.64], R116 ;  /* 0x000000740200c985 */ /* 0x0009e4000c101b24 */
.L_x_3494:
[----:B------:R-:W-:Y:S05]  /*a670*/  BSYNC B1 ;  /* 0x0000000000017941 */ /* 0x000fea0003800000 */
.L_x_3493:
[----:B----4-:R3:W4:Y:S04]  /*a680*/  SHFL.IDX PT, R5, R18, 0x1, 0x1c1f ;  /* 0x003c1f0012057f89 */ /* 0x01072800000e0000 */
[----:B------:R3:W0:Y:S01]  /*a690*/  SHFL.IDX PT, R4, R0, 0x1, 0x1c1f ;  /* 0x003c1f0000047f89 */ /* 0x00062200000e0000 */
[----:B------:R-:W-:Y:S05]  /*a6a0*/  @P0 BRA `(.L_x_3492) ;  /* 0x00000014004c0947 */ /* 0x000fea0003800000 */
[C---:B------:R-:W-:Y:S01]  /*a6b0*/  IADD3 R9, R17.reuse, 0x18, RZ ;  /* 0x0000001811097810 */ /* 0x040fe20007ffe0ff */
[----:B------:R-:W-:Y:S01]  /*a6c0*/  ULDC UR4, c[0x0][0xac8] ;  /* 0x0002b20000047ab9 */ /* 0x000fe20000000800 */
[----:B------:R-:W-:Y:S01]  /*a6d0*/  VIADD R13, R17, 0x20 ;  /* 0x00000020110d7836 */ /* 0x000fe20000000000 */
[----:B------:R-:W-:Y:S02]  /*a6e0*/  ISETP.GE.AND P6, PT, R210, UR4, PT ;  /* 0x00000004d2007c0c */ /* 0x000fe4000bfc6270 */
[----:B------:R-:W-:Y:S02]  /*a6f0*/  ISETP.GE.AND P5, PT, R9, UR4, PT ;  /* 0x0000000409007c0c */ /* 0x000fe4000bfa6270 */
[----:B------:R-:W-:Y:S02]  /*a700*/  ISETP.GE.AND P4, PT, R22, UR4, PT ;  /* 0x0000000416007c0c */ /* 0x000fe4000bf86270 */
[----:B------:R-:W-:Y:S02]  /*a710*/  ISETP.GE.AND P2, PT, R17, UR4, PT ;  /* 0x0000000411007c0c */ /* 0x000fe4000bf46270 */
[----:B------:R-:W-:-:S02]  /*a720*/  ISETP.GE.AND P3, PT, R13, UR4, PT ;  /* 0x000000040d007c0c */ /* 0x000fc4000bf66270 */
[----:B0--3--:R-:W-:-:S03]  /*a730*/  SHF.R.S32.HI R0, RZ, 0x1f, R9 ;  /* 0x0000001fff007819 */ /* 0x009fc60000011409 */
[CC--:B------:R-:W-:Y:S02]  /*a740*/  @!P6 LEA R6, P0, R210.reuse, R4.reuse, 0x2 ;  /* 0x00000004d206e211 */ /* 0x0c0fe400078010ff */
[CC--:B------:R-:W-:Y:S02]  /*a750*/  @!P5 LEA R10, P1, R9.reuse, R4.reuse, 0x2 ;  /* 0x00000004090ad211 */ /* 0x0c0fe400078210ff */
[-C--:B----4-:R-:W-:Y:S02]  /*a760*/  @!P6 LEA.HI.X R7, R210, R5.reuse, R89, 0x2, P0 ;  /* 0x00000005d207e211 */ /* 0x090fe400000f1459 */
[----:B------:R-:W-:Y:S01]  /*a770*/  @!P5 LEA.HI.X R11, R9, R5, R0, 0x2, P1 ;  /* 0x00000005090bd211 */ /* 0x000fe200008f1400 */
[----:B-12---:R-:W-:Y:S01]  /*a780*/  @!P2 IMAD.WIDE R2, R17, 0x4, R4 ;  /* 0x000000041102a825 */ /* 0x006fe200078e0204 */
[----:B------:R-:W-:Y:S02]  /*a790*/  SHF.R.S32.HI R9, RZ, 0x1f, R22 ;  /* 0x0000001fff097819 */ /* 0x000fe40000011416 */
[----:B------:R-:W-:-:S02]  /*a7a0*/  @!P4 LEA R8, P1, R22, R4, 0x2 ;  /* 0x000000041608c211 */ /* 0x000fc400078210ff */
[----:B------:R-:W-:Y:S01]  /*a7b0*/  ISETP.GE.AND P0, PT, R19, UR4, PT ;  /* 0x0000000413007c0c */ /* 0x000fe2000bf06270 */
[----:B------:R0:W-:Y:S01]  /*a7c0*/  @!P2 ST.E.64 desc[UR36][R2.64], R26 ;  /* 0x0000001a0200a985 */ /* 0x0001e2000c101b24 */
[----:B------:R-:W-:Y:S02]  /*a7d0*/  @!P4 LEA.HI.X R9, R22, R5, R9, 0x2, P1 ;  /* 0x000000051609c211 */ /* 0x000fe400008f1409 */
[----:B------:R-:W-:Y:S01]  /*a7e0*/  ISETP.GE.AND P1, PT, R209, UR4, PT ;  /* 0x00000004d1007c0c */ /* 0x000fe2000bf26270 */
[----:B------:R1:W-:Y:S01]  /*a7f0*/  @!P6 ST.E.64 desc[UR36][R6.64], R30 ;  /* 0x0000001e0600e985 */ /* 0x0003e2000c101b24 */
[----:B------:R-:W-:Y:S02]  /*a800*/  SHF.R.S32.HI R0, RZ, 0x1f, R13 ;  /* 0x0000001fff007819 */ /* 0x000fe4000001140d */
[----:B------:R-:W-:Y:S01]  /*a810*/  @!P3 LEA R12, P6, R13, R4, 0x2 ;  /* 0x000000040d0cb211 */ /* 0x000fe200078c10ff */
[----:B------:R2:W-:Y:S01]  /*a820*/  @!P4 ST.E.64 desc[UR36][R8.64], R34 ;  /* 0x000000220800c985 */ /* 0x0005e2000c101b24 */
[----:B------:R-:W-:-:S02]  /*a830*/  ISETP.GE.AND P2, PT, R208, UR4, PT ;  /* 0x00000004d0007c0c */ /* 0x000fc4000bf46270 */
[-C--:B------:R-:W-:Y:S01]  /*a840*/  @!P3 LEA.HI.X R13, R13, R5.reuse, R0, 0x2, P6 ;  /* 0x000000050d0db211 */ /* 0x080fe200030f1400 */
[----:B------:R3:W-:Y:S01]  /*a850*/  @!P5 ST.E.64 desc[UR36][R10.64], R38 ;  /* 0x000000260a00d985 */ /* 0x0007e2000c101b24 */
[----:B------:R-:W-:Y:S02]  /*a860*/  SHF.R.S32.HI R0, RZ, 0x1f, R19 ;  /* 0x0000001fff007819 */ /* 0x000fe40000011413 */
[-C--:B0-----:R-:W-:Y:S01]  /*a870*/  @!P0 LEA R2, P4, R19, R4.reuse, 0x2 ;  /* 0x0000000413028211 */ /* 0x081fe200078810ff */
[----:B------:R0:W-:Y:S01]  /*a880*/  @!P3 ST.E.64 desc[UR36][R12.64], R42 ;  /* 0x0000002a0c00b985 */ /* 0x0001e2000c101b24 */
[----:B------:R-:W-:Y:S02]  /*a890*/  ISETP.GE.AND P3, PT, R207, UR4, PT ;  /* 0x00000004cf007c0c */ /* 0x000fe4000bf66270 */
[----:B-1----:R-:W-:Y:S02]  /*a8a0*/  @!P1 LEA R6, P5, R209, R4, 0x2 ;  /* 0x00000004d1069211 */ /* 0x002fe400078a10ff */
[----:B------:R-:W-:-:S02]  /*a8b0*/  @!P0 LEA.HI.X R3, R19, R5, R0, 0x2, P4 ;  /* 0x0000000513038211 */ /* 0x000fc400020f1400 */
[----:B------:R-:W-:Y:S02]  /*a8c0*/  ISETP.GE.AND P4, PT, R206, UR4, PT ;  /* 0x00000004ce007c0c */ /* 0x000fe4000bf86270 */
[CC--:B------:R-:W-:Y:S01]  /*a8d0*/  @!P2 LEA R14, P6, R208.reuse, R4.reuse, 0x2 ;  /* 0x00000004d00ea211 */ /* 0x0c0fe200078c10ff */
[----:B------:R1:W-:Y:S01]  /*a8e0*/  @!P0 ST.E.64 desc[UR36][R2.64], R46 ;  /* 0x0000002e02008985 */ /* 0x0003e2000c101b24 */
[-C--:B------:R-:W-:Y:S02]  /*a8f0*/  @!P1 LEA.HI.X R7, R209, R5.reuse, R88, 0x2, P5 ;  /* 0x00000005d1079211 */ /* 0x080fe400028f1458 */
[----:B------:R-:W-:Y:S02]  /*a900*/  ISETP.GE.AND P5, PT, R205, UR4, PT ;  /* 0x00000004cd007c0c */ /* 0x000fe4000bfa6270 */
[----:B------:R-:W-:Y:S01]  /*a910*/  @!P2 LEA.HI.X R15, R208, R5, R87, 0x2, P6 ;  /* 0x00000005d00fa211 */ /* 0x000fe200030f1457 */
[----:B------:R4:W-:Y:S01]  /*a920*/  @!P1 ST.E.64 desc[UR36][R6.64], R50 ;  /* 0x0000003206009985 */ /* 0x0009e2000c101b24 */
[----:B--2---:R-:W-:-:S02]  /*a930*/  @!P3 LEA R8, P6, R207, R4, 0x2 ;  /* 0x00000004cf08b211 */ /* 0x004fc400078c10ff */
[----:B------:R-:W-:Y:S01]  /*a940*/  ISETP.GE.AND P0, PT, R204, UR4, PT ;  /* 0x00000004cc007c0c */ /* 0x000fe2000bf06270 */
[----:B------:R2:W-:Y:S01]  /*a950*/  @!P2 ST.E.64 desc[UR36][R14.64], R54 ;  /* 0x000000360e00a985 */ /* 0x0005e2000c101b24 */
[----:B------:R-:W-:Y:S02]  /*a960*/  ISETP.GE.AND P1, PT, R203, UR4, PT ;  /* 0x00000004cb007c0c */ /* 0x000fe4000bf26270 */
[CC--:B---3--:R-:W-:Y:S02]  /*a970*/  @!P4 LEA R10, P2, R206.reuse, R4.reuse, 0x2 ;  /* 0x00000004ce0ac211 */ /* 0x0c8fe400078410ff */
[-C--:B------:R-:W-:Y:S02]  /*a980*/  @!P3 LEA.HI.X R9, R207, R5.reuse, R86, 0x2, P6 ;  /* 0x00000005cf09b211 */ /* 0x080fe400030f1456 */
[----:B0-----:R-:W-:Y:S02]  /*a990*/  @!P5 LEA R12, P6, R205, R4, 0x2 ;  /* 0x00000004cd0cd211 */ /* 0x001fe400078c10ff */
[----:B------:R-:W-:Y:S01]  /*a9a0*/  @!P4 LEA.HI.X R11, R206, R5, R85, 0x2, P2 ;  /* 0x00000005ce0bc211 */ /* 0x000fe200010f1455 */
[----:B------:R0:W-:Y:S01]  /*a9b0*/  @!P3 ST.E.64 desc[UR36][R8.64], R58 ;  /* 0x0000003a0800b985 */ /* 0x0001e2000c101b24 */
[----:B------:R-:W-:-:S02]  /*a9c0*/  ISETP.GE.AND P2, PT, R202, UR4, PT ;  /* 0x00000004ca007c0c */ /* 0x000fc4000bf46270 */
[-C--:B------:R-:W-:Y:S01]  /*a9d0*/  @!P5 LEA.HI.X R13, R205, R5.reuse, R84, 0x2, P6 ;  /* 0x00000005cd0dd211 */ /* 0x080fe200030f1454 */
[----:B------:R3:W-:Y:S01]  /*a9e0*/  @!P4 ST.E.64 desc[UR36][R10.64], R62 ;  /* 0x0000003e0a00c985 */ /* 0x0007e2000c101b24 */
[-C--:B-1----:R-:W-:Y:S02]  /*a9f0*/  @!P0 LEA R2, P6, R204, R4.reuse, 0x2 ;  /* 0x00000004cc028211 */ /* 0x082fe400078c10ff */
[----:B----4-:R-:W-:Y:S01]  /*aa00*/  @!P1 LEA R6, P3, R203, R4, 0x2 ;  /* 0x00000004cb069211 */ /* 0x010fe200078610ff */
[----:B------:R1:W-:Y:S01]  /*aa10*/  @!P5 ST.E.64 desc[UR36][R12.64], R66 ;  /* 0x000000420c00d985 */ /* 0x0003e2000c101b24 */
[----:B------:R-:W-:Y:S02]  /*aa20*/  ISETP.GE.AND P5, PT, R201, UR4, PT ;  /* 0x00000004c9007c0c */ /* 0x000fe4000bfa6270 */
[----:B------:R-:W-:Y:S02]  /*aa30*/  ISETP.GE.AND P4, PT, R200, UR4, PT ;  /* 0x00000004c8007c0c */ /* 0x000fe4000bf86270 */
[----:B------:R-:W-:-:S02]  /*aa40*/  @!P0 LEA.HI.X R3, R204, R5, R229, 0x2, P6 ;  /* 0x00000005cc038211 */ /* 0x000fc400030f14e5 */
[-C--:B------:R-:W-:Y:S02]  /*aa50*/  @!P1 LEA.HI.X R7, R203, R5.reuse, R228, 0x2, P3 ;  /* 0x00000005cb079211 */ /* 0x080fe400018f14e4 */
[CC--:B--2---:R-:W-:Y:S01]  /*aa60*/  @!P2 LEA R14, P6, R202.reuse, R4.reuse, 0x2 ;  /* 0x00000004ca0ea211 */ /* 0x0c4fe200078c10ff */
[----:B------:R2:W-:Y:S01]  /*aa70*/  @!P0 ST.E.64 desc[UR36][R2.64], R70 ;  /* 0x0000004602008985 */ /* 0x0005e2000c101b24 */
[----:B------:R-:W-:Y:S02]  /*aa80*/  ISETP.GE.AND P3, PT, R199, UR4, PT ;  /* 0x00000004c7007c0c */ /* 0x000fe4000bf66270 */
[----:B------:R-:W-:Y:S01]  /*aa90*/  @!P2 LEA.HI.X R15, R202, R5, R227, 0x2, P6 ;  /* 0x00000005ca0fa211 */ /* 0x000fe200030f14e3 */
[----:B------:R4:W-:Y:S01]  /*aaa0*/  @!P1 ST.E.64 desc[UR36][R6.64], R74 ;  /* 0x0000004a06009985 */ /* 0x0009e2000c101b24 */
[----:B------:R-:W-:Y:S02]  /*aab0*/  ISETP.GE.AND P0, PT, R198, UR4, PT ;  /* 0x00000004c6007c0c */ /* 0x000fe4000bf06270 */
[-C--:B0-----:R-:W-:Y:S01]  /*aac0*/  @!P5 LEA R8, P1, R201, R4.reuse, 0x2 ;  /* 0x00000004c908d211 */ /* 0x081fe200078210ff */
[----:B------:R-:W-:Y:S01]  /*aad0*/  @!P2 ST.E.64 desc[UR36][R14.64], R78 ;  /* 0x0000004e0e00a985 */ /* 0x000fe2000c101b24 */
[----:B---3--:R-:W-:-:S02]  /*aae0*/  @!P4 LEA R10, P2, R200, R4, 0x2 ;  /* 0x00000004c80ac211 */ /* 0x008fc400078410ff */
[-C--:B------:R-:W-:Y:S02]  /*aaf0*/  @!P5 LEA.HI.X R9, R201, R5.reuse, R226, 0x2, P1 ;  /* 0x00000005c909d211 */ /* 0x080fe400008f14e2 */
[----:B------:R-:W-:Y:S02]  /*ab00*/  ISETP.GE.AND P1, PT, R197, UR4, PT ;  /* 0x00000004c5007c0c */ /* 0x000fe4000bf26270 */
[CC--:B-1----:R-:W-:Y:S01]  /*ab10*/  @!P3 LEA R12, P6, R199.reuse, R4.reuse, 0x2 ;  /* 0x00000004c70cb211 */ /* 0x0c2fe200078c10ff */
[----:B------:R0:W-:Y:S01]  /*ab20*/  @!P5 ST.E.64 desc[UR36][R8.64], R82 ;  /* 0x000000520800d985 */ /* 0x0001e2000c101b24 */
[-C--:B------:R-:W-:Y:S02]  /*ab30*/  @!P4 LEA.HI.X R11, R200, R5.reuse, R225, 0x2, P2 ;  /* 0x00000005c80bc211 */ /* 0x080fe400010f14e1 */
[----:B------:R-:W-:Y:S02]  /*ab40*/  @!P3 LEA.HI.X R13, R199, R5, R224, 0x2, P6 ;  /* 0x00000005c70db211 */ /* 0x000fe400030f14e0 */
[----:B--2---:R-:W-:Y:S01]  /*ab50*/  @!P0 LEA R2, P5, R198, R4, 0x2 ;  /* 0x00000004c6028211 */ /* 0x004fe200078a10ff */
[----:B------:R1:W-:Y:S01]  /*ab60*/  @!P4 ST.E.64 desc[UR36][R10.64], R122 ;  /* 0x0000007a0a00c985 */ /* 0x0003e2000c101b24 */
[----:B------:R-:W-:-:S02]  /*ab70*/  ISETP.GE.AND P4, PT, R196, UR4, PT ;  /* 0x00000004c4007c0c */ /* 0x000fc4000bf86270 */
[----:B------:R-:W-:Y:S01]  /*ab80*/  ISETP.GE.AND P2, PT, R194, UR4, PT ;  /* 0x00000004c2007c0c */ /* 0x000fe2000bf46270 */
[----:B------:R2:W-:Y:S01]  /*ab90*/  @!P3 ST.E.64 desc[UR36][R12.64], R124 ;  /* 0x0000007c0c00b985 */ /* 0x0005e2000c101b24 */
[----:B------:R-:W-:Y:S02]  /*aba0*/  ISETP.GE.AND P3, PT, R195, UR4, PT ;  /* 0x00000004c3007c0c */ /* 0x000fe4000bf66270 */
[----:B------:R-:W-:Y:S02]  /*abb0*/  @!P0 LEA.HI.X R3, R198, R5, R223, 0x2, P5 ;  /* 0x00000005c6038211 */ /* 0x000fe400028f14df */
[----:B------:R-:W-:Y:S02]  /*abc0*/  ISETP.GE.AND P5, PT, R193, UR4, PT ;  /* 0x00000004c1007c0c */ /* 0x000fe4000bfa6270 */
[-C--:B----4-:R-:W-:Y:S01]  /*abd0*/  @!P1 LEA R6, P6, R197, R4.reuse, 0x2 ;  /* 0x00000004c5069211 */ /* 0x090fe200078c10ff */
[----:B------:R3:W-:Y:S02]  /*abe0*/  @!P0 ST.E.64 desc[UR36][R2.64], R94 ;  /* 0x0000005e02008985 */ /* 0x0007e4000c101b24 */
[----:B0-----:R-:W-:-:S02]  /*abf0*/  @!P4 LEA R8, P0, R196, R4, 0x2 ;  /* 0x00000004c408c211 */ /* 0x001fc400078010ff */
[-C--:B------:R-:W-:Y:S02]  /*ac00*/  @!P1 LEA.HI.X R7, R197, R5.reuse, R222, 0x2, P6 ;  /* 0x00000005c5079211 */ /* 0x080fe400030f14de */
[-C--:B-1----:R-:W-:Y:S02]  /*ac10*/  @!P3 LEA R10, P6, R195, R4.reuse, 0x2 ;  /* 0x00000004c30ab211 */ /* 0x082fe400078c10ff */
[-C--:B------:R-:W-:Y:S01]  /*ac20*/  @!P4 LEA.HI.X R9, R196, R5.reuse, R221, 0x2, P0 ;  /* 0x00000005c409c211 */ /* 0x080fe200000f14dd */
[----:B------:R3:W-:Y:S01]  /*ac30*/  @!P1 ST.E.64 desc[UR36][R6.64], R98 ;  /* 0x0000006206009985 */ /* 0x0007e2000c101b24 */
[-C--:B--2---:R-:W-:Y:S02]  /*ac40*/  @!P2 LEA R12, P1, R194, R4.reuse, 0x2 ;  /* 0x00000004c20ca211 */ /* 0x084fe400078210ff */
[----:B------:R-:W-:Y:S01]  /*ac50*/  @!P5 LEA R14, P0, R193, R4, 0x2 ;  /* 0x00000004c10ed211 */ /* 0x000fe200078010ff */
[----:B------:R3:W-:Y:S01]  /*ac60*/  @!P4 ST.E.64 desc[UR36][R8.64], R102 ;  /* 0x000000660800c985 */ /* 0x0007e2000c101b24 */
[----:B------:R-:W-:-:S02]  /*ac70*/  @!P3 LEA.HI.X R11, R195, R5, R220, 0x2, P6 ;  /* 0x00000005c30bb211 */ /* 0x000fc400030f14dc */
[-C--:B------:R-:W-:Y:S02]  /*ac80*/  @!P2 LEA.HI.X R13, R194, R5.reuse, R219, 0x2, P1 ;  /* 0x00000005c20da211 */ /* 0x080fe400008f14db */
[----:B------:R-:W-:Y:S01]  /*ac90*/  @!P5 LEA.HI.X R15, R193, R5, R218, 0x2, P0 ;  /* 0x00000005c10fd211 */ /* 0x000fe200000f14da */
[----:B------:R3:W-:Y:S01]  /*aca0*/  @!P3 ST.E.64 desc[UR36][R10.64], R106 ;  /* 0x0000006a0a00b985 */ /* 0x0007e2000c101b24 */
[----:B------:R-:W-:-:S03]  /*acb0*/  ISETP.GE.AND P0, PT, R192, UR4, PT ;  /* 0x00000004c0007c0c */ /* 0x000fc6000bf06270 */
[----:B------:R3:W-:Y:S04]  /*acc0*/  @!P2 ST.E.64 desc[UR36][R12.64], R110 ;  /* 0x0000006e0c00a985 */ /* 0x0007e8000c101b24 */
[----:B------:R3:W-:Y:S06]  /*acd0*/  @!P5 ST.E.64 desc[UR36][R14.64], R114 ;  /* 0x000000720e00d985 */ /* 0x0007ec000c101b24 */
[----:B------:R-:W-:Y:S05]  /*ace0*/  @P0 BRA `(.L_x_3492) ;  /* 0x0000000c00bc0947 */ /* 0x000fea0003800000 */
[----:B---3--:R-:W-:-:S04]  /*acf0*/  LEA R2, P0, R192, R4, 0x2 ;  /* 0x00000004c0027211 */ /* 0x008fc800078010ff */
[----:B------:R-:W-:-:S05]  /*ad00*/  LEA.HI.X R3, R192, R5, R217, 0x2, P0 ;  /* 0x00000005c0037211 */ /* 0x000fca00000f14d9 */
[----:B------:R0:W-:Y:S01]  /*ad10*/  ST.E.64 desc[UR36][R2.64], R118 ;  /* 0x0000007602007985 */ /* 0x0001e2000c101b24 */
[----:B------:R-:W-:Y:S05]  /*ad20*/  BRA `(.L_x_3492) ;  /* 0x0000000c00ac7947 */ /* 0x000fea0003800000 */
.L_x_3483:
[----:B------:R-:W-:Y:S01]  /*ad30*/  ULDC.64 UR8, c[0x0][0xc00] ;  /* 0x0003000000087ab9 */ /* 0x000fe20000000a00 */
[----:B------:R-:W-:Y:S01]  /*ad40*/  R2UR UR4, R214 ;  /* 0x00000000d60472ca */ /* 0x000fe200000e0000 */
[----:B------:R-:W-:Y:S01]  /*ad50*/  UISETP.NE.U32.AND UP0, UPT, UR8, URZ, UPT ;  /* 0x0000003f0800728c */ /* 0x000fe2000bf05070 */
[----:B------:R-:W-:-:S03]  /*ad60*/  R2UR UR10, R18 ;  /* 0x00000000120a72ca */ /* 0x000fc600000e0000 */
[----:B------:R-:W-:-:S03]  /*ad70*/  UISETP.NE.AND.EX UP0, UPT, UR9, URZ, UPT, UP0 ;  /* 0x0000003f0900728c */ /* 0x000fc6000bf05300 */
[----:B------:R-:W-:Y:S02]  /*ad80*/  ULDC.64 UR8, c[0x0][0xc00] ;  /* 0x0003000000087ab9 */ /* 0x000fe40000000a00 */
[----:B------:R-:W-:Y:S01]  /*ad90*/  UIMAD.WIDE UR8, UR61, 0x4, UR8 ;  /* 0x000000043d0878a5 */ /* 0x000fe2000f8e0208 */
[----:B------:R-:W-:-:S05]  /*ada0*/  PLOP3.LUT P1, PT, PT, PT, UP0, 0x80, 0x0 ;  /* 0x000000000000781c */ /* 0x000fca0003f2f008 */
[----:B------:R-:W-:Y:S02]  /*adb0*/  IMAD.U32 R2, RZ, RZ, UR8 ;  /* 0x00000008ff027e24 */ /* 0x000fe4000f8e00ff */
[----:B------:R-:W-:Y:S01]  /*adc0*/  IMAD.U32 R3, RZ, RZ, UR9 ;  /* 0x00000009ff037e24 */ /* 0x000fe2000f8e00ff */
[----:B------:R-:W-:Y:S02]  /*add0*/  ULDC.64 UR8, c[0x0][0xc08] ;  /* 0x0003020000087ab9 */ /* 0x000fe40000000a00 */
[----:B------:R-:W-:-:S03]  /*ade0*/  UISETP.NE.U32.AND UP1, UPT, UR8, URZ, UPT ;  /* 0x0000003f0800728c */ /* 0x000fc6000bf25070 */
[----:B------:R-:W2:Y:S01]  /*adf0*/  @P1 LDG.E R6, desc[UR36][R2.64] ;  /* 0x0000002402061981 */ /* 0x000ea2000c1e1900 */
        /* <DEDUP_REMOVED lines=22> */
[----:B--2---:R-:W-:-:S07]  /*af60*/  IADD3 R0, -R5, R0, RZ ;  /* 0x0000000005007210 */ /* 0x004fce0007ffe1ff */
.L_x_3495:
[----:B------:R-:W-:Y:S01]  /*af70*/  R2UR UR8, R214 ;  /* 0x00000000d60872ca */ /* 0x000fe200000e0000 */
[----:B------:R-:W-:Y:S01]  /*af80*/  USEL UR61, UR61, URZ, !UP0 ;  /* 0x0000003f3d3d7287 */ /* 0x000fe2000c000000 */
[----:B------:R-:W-:Y:S11]  /*af90*/  BSSY B1, `(.L_x_3496) ;  /* 0x000003d000017945 */ /* 0x000ff60003800000 */
[----:B------:R-:W-:Y:S01]  /*afa0*/  USEL UR12, UR8, URZ, !UP0 ;  /* 0x0000003f080c7287 */ /* 0x000fe2000c000000 */
[----:B------:R-:W-:Y:S11]  /*afb0*/  @P0 BRA `(.L_x_3497) ;  /* 0x0000000000e80947 */ /* 0x000ff60003800000 */
[----:B------:R-:W0:Y:S01]  /*afc0*/  S2R R2, SR_TID.X ;  /* 0x0000000000027919 */ /* 0x000e220000002100 */
[----:B------:R-:W1:Y:S01]  /*afd0*/  LDC R9, c[0x0][0xbe8] ;  /* 0x0002fa00ff097b82 */ /* 0x000e620000000800 */
[----:B------:R-:W-:-:S13]  /*afe0*/  R2UR UR8, R212 ;  /* 0x00000000d40872ca */ /* 0x000fda00000e0000 */
[----:B------:R-:W-:-:S04]  /*aff0*/  IMAD.U32 R3, RZ, RZ, UR8 ;  /* 0x00000008ff037e24 */ /* 0x000fc8000f8e00ff */
[----:B0-----:R-:W-:Y:S02]  /*b000*/  IMAD R2, R3, 0x80, R2 ;  /* 0x0000008003027824 */ /* 0x001fe400078e0202 */
[----:B-1---5:R-:W-:Y:S02]  /*b010*/  IMAD R3, R0, R9, RZ ;  /* 0x0000000900037224 */ /* 0x022fe400078e02ff */
        /* <DEDUP_REMOVED lines=46> */
[----:B------:R-:W-:-:S05]  /*b300*/  IMAD.WIDE.U32 R2, R7, UR8, R2 ;  /* 0x0000000807027c25 */ /* 0x000fca000f8e0002 */
[----:B------:R-:W-:Y:S02]  /*b310*/  IADD3 R3, R3, R9, RZ ;  /* 0x0000000903037210 */ /* 0x000fe40007ffe0ff */
[----:B------:R-:W-:-:S04]  /*b320*/  LEA R4, P0, R2, UR10, 0x2 ;  /* 0x0000000a02047c11 */ /* 0x000fc8000f8010ff */
[----:B------:R-:W-:Y:S01]  /*b330*/  LEA.HI.X R5, R2, UR11, R3, 0x2, P0 ;  /* 0x0000000b02057c11 */ /* 0x000fe200080f1403 */
[----:B------:R-:W-:-:S05]  /*b340*/  IMAD.MOV.U32 R3, RZ, RZ, -0x800000 ;  /* 0xff800000ff037424 */ /* 0x000fca00078e00ff */
[----:B------:R0:W-:Y:S03]  /*b350*/  STG.E desc[UR36][R4.64], R3 ;  /* 0x0000000304007986 */ /* 0x0001e6000c101924 */
.L_x_3497:
[----:B------:R-:W-:Y:S05]  /*b360*/  BSYNC B1 ;  /* 0x0000000000017941 */ /* 0x000fea0003800000 */
.L_x_3496:
[----:B------:R-:W-:-:S13]  /*b370*/  R2UR UR8, R18 ;  /* 0x00000000120872ca */ /* 0x000fda00000e0000 */
[----:B------:R-:W-:-:S06]  /*b380*/  UISETP.GT.AND UP0, UPT, UR8, 0x1, UPT ;  /* 0x000000010800788c */ /* 0x000fcc000bf04270 */
[----:B------:R-:W-:-:S13]  /*b390*/  PLOP3.LUT P0, PT, PT, PT, UP0, 0x80, 0x0 ;  /* 0x000000000000781c */ /* 0x000fda0003f0f008 */
[----:B------:R-:W-:Y:S05]  /*b3a0*/  @P0 BRA `(.L_x_3492) ;  /* 0x00000008000c0947 */ /* 0x000fea0003800000 */
[----:B------:R-:W1:Y:S01]  /*b3b0*/  LDC R11, c[0x0][0xbe8] ;  /* 0x0002fa00ff0b7b82 */ /* 0x000e620000000800 */
[----:B------:R-:W-:Y:S01]  /*b3c0*/  R2UR UR13, R212 ;  /* 0x00000000d40d72ca */ /* 0x000fe200000e0000 */
[----:B------:R-:W-:Y:S01]  /*b3d0*/  ULDC.64 UR14, c[0x0][0xaa0] ;  /* 0x0002a800000e7ab9 */ /* 0x000fe20000000a00 */
[----:B------:R-:W-:Y:S01]  /*b3e0*/  R2UR UR16, R211 ;  /* 0x00000000d31072ca */ /* 0x000fe200000e0000 */
[----:B------:R-:W-:Y:S01]  /*b3f0*/  UIMAD UR10, UR20, UR14, URZ ;  /* 0x0000000e140a72a4 */ /* 0x000fe2000f8e023f */
[----:B------:R-:W-:Y:S01]  /*b400*/  IMAD R2, R16, 0x20, R213 ;  /* 0x0000002010027824 */ /* 0x000fe200078e02d5 */
[----:B------:R-:W-:Y:S01]  /*b410*/  UIMAD.WIDE.U32 UR8, UR4, UR14, URZ ;  /* 0x0000000e040872a5 */ /* 0x000fe2000f8e003f */
[----:B------:R-:W-:Y:S01]  /*b420*/  BSSY B1, `(.L_x_3498) ;  /* 0x0000045000017945 */ /* 0x000fe20003800000 */
[----:B------:R-:W-:-:S04]  /*b430*/  UIMAD UR10, UR4, UR15, UR10 ;  /* 0x0000000f040a72a4 */ /* 0x000fc8000f8e020a */
[----:B------:R-:W-:Y:S02]  /*b440*/  UIADD3 UR9, UR9, UR10, URZ ;  /* 0x0000000a09097290 */ /* 0x000fe4000fffe03f */
[----:B0-----:R-:W-:Y:S01]  /*b450*/  IMAD.U32 R5, RZ, RZ, UR13 ;  /* 0x0000000dff057e24 */ /* 0x001fe2000f8e00ff */
[----:B------:R-:W-:Y:S01]  /*b460*/  ULDC.64 UR10, c[0x0][0xae8] ;  /* 0x0002ba00000a7ab9 */ /* 0x000fe20000000a00 */
[----:B------:R-:W-:Y:S01]  /*b470*/  IMAD.U32 R8, RZ, RZ, UR13 ;  /* 0x0000000dff087e24 */ /* 0x000fe2000f8e00ff */
[----:B------:R-:W-:Y:S01]  /*b480*/  UIMAD.WIDE.U32 UR8, UR16, UR10, UR8 ;  /* 0x0000000a100872a5 */ /* 0x000fe2000f8e0008 */
[----:B------:R-:W-:Y:S02]  /*b490*/  IMAD R6, R5, 0x80, R2 ;  /* 0x0000008005067824 */ /* 0x000fe400078e0202 */
[----:B------:R-:W-:Y:S01]  /*b4a0*/  IMAD R8, R8, 0x80, R213 ;  /* 0x0000008008087824 */ /* 0x000fe200078e02d5 */
[----:B------:R-:W-:Y:S01]  /*b4b0*/  UIMAD UR9, UR16, UR11, UR9 ;  /* 0x0000000b100972a4 */ /* 0x000fe2000f8e0209 */
[----:B------:R-:W-:Y:S01]  /*b4c0*/  IMAD.MOV.U32 R5, RZ, RZ, R6 ;  /* 0x000000ffff057224 */ /* 0x000fe200078e0006 */
[----:B-1----:R-:W-:Y:S01]  /*b4d0*/  ISETP.NE.AND P0, PT, R11, 0x1, PT ;  /* 0x000000010b00780c */ /* 0x002fe20003f05270 */
[----:B------:R-:W-:-:S02]  /*b4e0*/  ULDC.64 UR10, c[0x0][0xaf0] ;  /* 0x0002bc00000a7ab9 */ /* 0x000fc40000000a00 */
[----:B------:R-:W-:Y:S02]  /*b4f0*/  UIMAD UR12, UR12, UR10, URZ ;  /* 0x0000000a0c0c72a4 */ /* 0x000fe4000f8e023f */
[----:B------:R-:W-:Y:S02]  /*b500*/  UIMAD.WIDE.U32 UR8, UR61, UR10, UR8 ;  /* 0x0000000a3d0872a5 */ /* 0x000fe4000f8e0008 */
[----:B------:R-:W-:-:S03]  /*b510*/  UIMAD UR4, UR61, UR11, UR12 ;  /* 0x0000000b3d0472a4 */ /* 0x000fc6000f8e020c */
[----:B------:R-:W-:Y:S01]  /*b520*/  ULDC.64 UR10, c[0x0][0xae0] ;  /* 0x0002b800000a7ab9 */ /* 0x000fe20000000a00 */
[----:B------:R-:W-:Y:S02]  /*b530*/  UIADD3 UR4, UR9, UR4, URZ ;  /* 0x0000000409047290 */ /* 0x000fe4000fffe03f */
[----:B------:R-:W0:Y:S08]  /*b540*/  @P0 LDC R3, c[0x0][0xbec] ;  /* 0x0002fb00ff030b82 */ /* 0x000e300000000800 */
[----:B------:R-:W1:Y:S01]  /*b550*/  @P0 LDC R7, c[0x0][0xbf0] ;  /* 0x0002fc00ff070b82 */ /* 0x000e620000000800 */
[----:B0-----:R-:W-:-:S04]  /*b560*/  @P0 IMAD.HI.U32 R2, R6, R3, RZ ;  /* 0x0000000306020227 */ /* 0x001fc800078e00ff */
[----:B------:R-:W-:Y:S01]  /*b570*/  IMAD.U32 R3, RZ, RZ, UR9 ;  /* 0x00000009ff037e24 */ /* 0x000fe2000f8e00ff */
[----:B------:R-:W-:Y:S02]  /*b580*/  MOV R3, UR4 ;  /* 0x0000000400037c02 */ /* 0x000fe40008000f00 */
[----:B-1----:R-:W-:-:S04]  /*b590*/  @P0 SHF.R.U32.HI R5, RZ, R7, R2 ;  /* 0x00000007ff050219 */ /* 0x002fc80000011602 */
[--C-:B------:R-:W-:Y:S01]  /*b5a0*/  SHF.R.S32.HI R2, RZ, 0x1f, R5.reuse ;  /* 0x0000001fff027819 */ /* 0x100fe20000011405 */
[----:B------:R-:W-:-:S04]  /*b5b0*/  IMAD.MOV R7, RZ, RZ, -R5 ;  /* 0x000000ffff077224 */ /* 0x000fc800078e0a05 */
[----:B------:R-:W-:Y:S02]  /*b5c0*/  IMAD R4, R2, UR10, RZ ;  /* 0x0000000a02047c24 */ /* 0x000fe4000f8e02ff */
[----:B------:R-:W-:Y:S02]  /*b5d0*/  IMAD R7, R11, R7, R6 ;  /* 0x000000070b077224 */ /* 0x000fe400078e0206 */
[----:B------:R-:W-:Y:S01]  /*b5e0*/  IMAD.U32 R2, RZ, RZ, UR8 ;  /* 0x00000008ff027e24 */ /* 0x000fe2000f8e00ff */
[----:B------:R-:W-:Y:S01]  /*b5f0*/  ULDC.64 UR8, c[0x0][0xad8] ;  /* 0x0002b60000087ab9 */ /* 0x000fe20000000a00 */
[C---:B------:R-:W-:Y:S01]  /*b600*/  IMAD R9, R5.reuse, UR11, R4 ;  /* 0x0000000b05097c24 */ /* 0x040fe2000f8e0204 */
[----:B------:R-:W-:Y:S01]  /*b610*/  SHF.R.S32.HI R4, RZ, 0x1f, R7 ;  /* 0x0000001fff047819 */ /* 0x000fe20000011407 */
[----:B------:R-:W-:-:S04]  /*b620*/  IMAD.WIDE.U32 R2, R5, UR10, R2 ;  /* 0x0000000a05027c25 */ /* 0x000fc8000f8e0002 */
[----:B------:R-:W-:Y:S02]  /*b630*/  IMAD.IADD R3, R3, 0x1, R9 ;  /* 0x0000000103037824 */ /* 0x000fe400078e0209 */
[----:B------:R-:W-:Y:S02]  /*b640*/  IMAD R6, R4, UR8, RZ ;  /* 0x0000000804067c24 */ /* 0x000fe4000f8e02ff */
[----:B-----5:R-:W-:Y:S02]  /*b650*/  IMAD R11, R0, R11, RZ ;  /* 0x0000000b000b7224 */ /* 0x020fe400078e02ff */
[C---:B------:R-:W-:Y:S02]  /*b660*/  VIADD R4, R8.reuse, 0x40 ;  /* 0x0000004008047836 */ /* 0x040fe40000000000 */
[C---:B------:R-:W-:Y:S01]  /*b670*/  IMAD R5, R7.reuse, UR9, R6 ;  /* 0x0000000907057c24 */ /* 0x040fe2000f8e0206 */
[-C--:B------:R-:W-:Y:S01]  /*b680*/  ISETP.GE.AND P2, PT, R8, R11.reuse, PT ;  /* 0x0000000b0800720c */ /* 0x080fe20003f46270 */
[----:B------:R-:W-:Y:S01]  /*b690*/  IMAD.WIDE.U32 R2, R7, UR8, R2 ;  /* 0x0000000807027c25 */ /* 0x000fe2000f8e0002 */
[----:B------:R-:W-:Y:S01]  /*b6a0*/  ULDC.64 UR8, c[0x0][0xa80] ;  /* 0x0002a00000087ab9 */ /* 0x000fe20000000a00 */
[----:B------:R-:W-:-:S02]  /*b6b0*/  ISETP.GE.AND P1, PT, R4, R11, PT ;  /* 0x0000000b0400720c */ /* 0x000fc40003f26270 */
[----:B------:R-:W-:Y:S01]  /*b6c0*/  IMAD.IADD R3, R3, 0x1, R5 ;  /* 0x0000000103037824 */ /* 0x000fe200078e0205 */
[----:B------:R-:W-:Y:S01]  /*b6d0*/  LEA R4, P3, R2, UR8, 0x1 ;  /* 0x0000000802047c11 */ /* 0x000fe2000f8608ff */
[----:B------:R-:W-:Y:S02]  /*b6e0*/  VIADD R0, R8, 0x20 ;  /* 0x0000002008007836 */ /* 0x000fe40000000000 */
[----:B------:R-:W-:Y:S01]  /*b6f0*/  IMAD.SHL.U32 R7, R16, 0x8, RZ ;  /* 0x0000000810077824 */ /* 0x000fe200078e00ff */
[----:B------:R-:W-:Y:S02]  /*b700*/  LEA.HI.X R5, R2, UR9, R3, 0x1, P3 ;  /* 0x0000000902057c11 */ /* 0x000fe400098f0c03 */
[----:B------:R-:W-:Y:S01]  /*b710*/  ISETP.GE.AND P0, PT, R0, R11, PT ;  /* 0x0000000b0000720c */ /* 0x000fe20003f06270 */
[C---:B------:R-:W-:Y:S01]  /*b720*/  VIADD R9, R7.reuse, 0x40 ;  /* 0x0000004007097836 */ /* 0x040fe20000000000 */
[----:B------:R-:W-:Y:S01]  /*b730*/  IADD3 R13, R7, 0x80, RZ ;  /* 0x00000080070d7810 */ /* 0x000fe20007ffe0ff */
[----:B------:R0:W1:Y:S01]  /*b740*/  SHFL.IDX PT, R2, R4, RZ, 0x181f ;  /* 0x00181fff04027589 */ /* 0x00006200000e0000 */
[----:B------:R-:W-:-:S02]  /*b750*/  SHF.R.S32.HI R6, RZ, 0x1f, R7 ;  /* 0x0000001fff067819 */ /* 0x000fc40000011407 */
[----:B------:R-:W-:Y:S01]  /*b760*/  SHF.R.S32.HI R10, RZ, 0x1f, R9 ;  /* 0x0000001fff0a7819 */ /* 0x000fe20000011409 */
[----:B------:R0:W2:Y:S01]  /*b770*/  SHFL.IDX PT, R0, R5, RZ, 0x181f ;  /* 0x00181fff05007589 */ /* 0x0000a200000e0000 */
        /* <DEDUP_REMOVED lines=11> */
[----:B------:R3:W-:Y:S01]  /*b830*/  @!P4 ST.E.128 desc[UR36][R14.64], RZ ;  /* 0x000000ff0e00c985 */ /* 0x0007e2000c101d24 */
[----:B------:R-:W-:-:S03]  /*b840*/  @!P2 LEA.HI.X R3, R13, R0, R12, 0x1, P6 ;  /* 0x000000000d03a211 */ /* 0x000fc600030f0c0c */
[----:B------:R3:W-:Y:S04]  /*b850*/  @!P3 ST.E.128 desc[UR36][R20.64], RZ ;  /* 0x000000ff1400b985 */ /* 0x0007e8000c101d24 */
[----:B------:R3:W-:Y:S02]  /*b860*/  @!P2 ST.E.128 desc[UR36][R2.64], RZ ;  /* 0x000000ff0200a985 */ /* 0x0007e4000c101d24 */
.L_x_3499:
[----:B------:R-:W-:Y:S05]  /*b870*/  BSYNC B1 ;  /* 0x0000000000017941 */ /* 0x000fea0003800000 */
.L_x_3498:
[----:B--2---:R2:W4:Y:S01]  /*b880*/  SHFL.IDX PT, R0, R5, 0x1, 0x181f ;  /* 0x00381f0005007f89 */ /* 0x00452200000e0000 */
[----:B------:R-:W-:Y:S03]  /*b890*/  BSSY B1, `(.L_x_3500) ;  /* 0x0000010000017945 */ /* 0x000fe60003800000 */
[----:B-1-3--:R2:W1:Y:S01]  /*b8a0*/  SHFL.IDX PT, R2, R4, 0x1, 0x181f ;  /* 0x00381f0004027f89 */ /* 0x00a46200000e0000 */
[----:B------:R-:W-:Y:S05]  /*b8b0*/  @P0 BRA `(.L_x_3501) ;  /* 0x0000000000340947 */ /* 0x000fea0003800000 */
[----:B------:R-:W-:Y:S02]  /*b8c0*/  ULDC UR4, c[0x0][0xac8] ;  /* 0x0002b20000047ab9 */ /* 0x000fe40000000800 */
[----:B------:R-:W-:Y:S02]  /*b8d0*/  ISETP.GE.AND P4, PT, R7, UR4, PT ;  /* 0x0000000407007c0c */ /* 0x000fe4000bf86270 */
[----:B------:R-:W-:Y:S02]  /*b8e0*/  ISETP.GE.AND P5, PT, R9, UR4, PT ;  /* 0x0000000409007c0c */ /* 0x000fe4000bfa6270 */
[----:B------:R-:W-:-:S09]  /*b8f0*/  ISETP.GE.AND P6, PT, R13, UR4, PT ;  /* 0x000000040d007c0c */ /* 0x000fd2000bfc6270 */
[-C--:B-1----:R-:W-:Y:S02]  /*b900*/  @!P4 LEA R14, P0, R7, R2.reuse, 0x1 ;  /* 0x00000002070ec211 */ /* 0x082fe400078008ff */
[-C--:B------:R-:W-:Y:S02]  /*b910*/  @!P5 LEA R20, P2, R9, R2.reuse, 0x1 ;  /* 0x000000020914d211 */ /* 0x080fe400078408ff */
[----:B------:R-:W-:Y:S02]  /*b920*/  @!P6 LEA R2, P3, R13, R2, 0x1 ;  /* 0x000000020d02e211 */ /* 0x000fe400078608ff */
[-C--:B----4-:R-:W-:Y:S02]  /*b930*/  @!P4 LEA.HI.X R15, R7, R0.reuse, R6, 0x1, P0 ;  /* 0x00000000070fc211 */ /* 0x090fe400000f0c06 */
[-C--:B------:R-:W-:Y:S02]  /*b940*/  @!P5 LEA.HI.X R21, R9, R0.reuse, R10, 0x1, P2 ;  /* 0x000000000915d211 */ /* 0x080fe400010f0c0a */
[----:B------:R-:W-:Y:S01]  /*b950*/  @!P6 LEA.HI.X R3, R13, R0, R12, 0x1, P3 ;  /* 0x000000000d03e211 */ /* 0x000fe200018f0c0c */
[----:B------:R3:W-:Y:S04]  /*b960*/  @!P4 ST.E.128 desc[UR36][R14.64], RZ ;  /* 0x000000ff0e00c985 */ /* 0x0007e8000c101d24 */
[----:B------:R3:W-:Y:S04]  /*b970*/  @!P5 ST.E.128 desc[UR36][R20.64], RZ ;  /* 0x000000ff1400d985 */ /* 0x0007e8000c101d24 */
[----:B------:R3:W-:Y:S02]  /*b980*/  @!P6 ST.E.128 desc[UR36][R2.64], RZ ;  /* 0x000000ff0200e985 */ /* 0x0007e4000c101d24 */
.L_x_3501:
[----:B------:R-:W-:Y:S05]  /*b990*/  BSYNC B1 ;  /* 0x0000000000017941 */ /* 0x000fea0003800000 */
.L_x_3500:
[----:B----4-:R4:W0:Y:S01]  /*b9a0*/  SHFL.IDX PT, R0, R5, 0x2, 0x181f ;  /* 0x00581f0005007f89 */ /* 0x01082200000e0000 */
        /* <DEDUP_REMOVED lines=10> */
[-C--:B0-----:R-:W-:Y:S02]  /*ba50*/  @!P3 LEA.HI.X R15, R7, R0.reuse, R6, 0x1, P0 ;  /* 0x00000000070fb211 */ /* 0x081fe400000f0c06 */
[-C--:B------:R-:W-:Y:S02]  /*ba60*/  @!P4 LEA.HI.X R21, R9, R0.reuse, R10, 0x1, P1 ;  /* 0x000000000915c211 */ /* 0x080fe400008f0c0a */
[----:B------:R-:W-:Y:S01]  /*ba70*/  @!P5 LEA.HI.X R3, R13, R0, R12, 0x1, P2 ;  /* 0x000000000d03d211 */ /* 0x000fe200010f0c0c */
[----:B------:R3:W-:Y:S04]  /*ba80*/  @!P3 ST.E.128 desc[UR36][R14.64], RZ ;  /* 0x000000ff0e00b985 */ /* 0x0007e8000c101d24 */
[----:B------:R3:W-:Y:S04]  /*ba90*/  @!P4 ST.E.128 desc[UR36][R20.64], RZ ;  /* 0x000000ff1400c985 */ /* 0x0007e8000c101d24 */
[----:B------:R3:W-:Y:S02]  /*baa0*/  @!P5 ST.E.128 desc[UR36][R2.64], RZ ;  /* 0x000000ff0200d985 */ /* 0x0007e4000c101d24 */
.L_x_3503:
[----:B------:R-:W-:Y:S05]  /*bab0*/  BSYNC B1 ;  /* 0x0000000000017941 */ /* 0x000fea0003800000 */
.L_x_3502:
        /* <DEDUP_REMOVED lines=8> */
[----:B------:R-:W-:-:S09]  /*bb40*/  ISETP.GE.AND P5, PT, R13, UR4, PT ;  /* 0x000000040d007c0c */ /* 0x000fd2000bfa6270 */
[-C--:B--2---:R-:W-:Y:S02]  /*bb50*/  @!P3 LEA R14, P0, R7, R2.reuse, 0x1 ;  /* 0x00000002070eb211 */ /* 0x084fe400078008ff */
        /* <DEDUP_REMOVED lines=8> */
.L_x_3492:
[----:B------:R-:W-:Y:S05]  /*bbe0*/  BSYNC B0 ;  /* 0x0000000000007941 */ /* 0x000fea0003800000 */
.L_x_3482:
[----:B------:R-:W-:Y:S02]  /*bbf0*/  ULDC UR4, c[0x0][0xc3c] ;  /* 0x00030f0000047ab9 */ /* 0x000fe40000000800 */
[----:B------:R-:W-:-:S06]  /*bc00*/  UISETP.GE.AND UP0, UPT, UR7, UR4, UPT ;  /* 0x000000040700728c */ /* 0x000fcc000bf06270 */
[----:B------:R-:W-:-:S13]  /*bc10*/  PLOP3.LUT P0, PT, PT, PT, UP0, 0x80, 0x0 ;  /* 0x000000000000781c */ /* 0x000fda0003f0f008 */
[----:B------:R-:W-:Y:S05]  /*bc20*/  @!P0 BRA `(.L_x_3504) ;  /* 0xffffff5000f08947 */ /* 0x000fea000383ffff */
[----:B------:R-:W-:Y:S05]  /*bc30*/  EXIT ;  /* 0x000000000000794d */ /* 0x000fea0003800000 */
.L_x_3453:
        /* <DEDUP_REMOVED lines=16> */
.L_x_3505:
        /* <DEDUP_REMOVED lines=37> */
[----:B0-----:R-:W-:Y:S02]  /*bf90*/  ISETP.GT.AND P6, PT, R8, UR6, PT ;  /* 0x0000000608007c0c */ /* 0x001fe4000bfc4270 */
[----:B------:R-:W-:-:S11]  /*bfa0*/  MOV R3, R8 ;  /* 0x0000000800037202 */ /* 0x000fd60000000f00 */
[----:B------:R-:W-:Y:S05]  /*bfb0*/  @P6 BRA `(.L_x_3507) ;  /* 0x0000000000986947 */ /* 0x000fea0003800000 */
[----:B------:R-:W-:Y:S01]  /*bfc0*/  IMAD.MOV.U32 R8, RZ, RZ, R3 ;  /* 0x000000ffff087224 */ /* 0x000fe200078e0003 */
[----:B------:R-:W-:Y:S01]  /*bfd0*/  UMOV UR4, URZ ;  /* 0x0000003f00047c82 */ /* 0x000fe20008000000 */
[----:B------:R-:W-:-:S05]  /*bfe0*/  ULDC UR5, c[0x0][0xc38] ;  /* 0x00030e0000057ab9 */ /* 0x000fca0000000800 */
.L_x_3509:
        /* <DEDUP_REMOVED lines=35> */
.L_x_3507:
        /* <DEDUP_REMOVED lines=18> */
.L_x_3510:
[----:B-1----:R-:W-:Y:S01]  /*c340*/  IMAD R16, R16, UR5, R11 ;  /* 0x0000000510107c24 */ /* 0x002fe2000f8e020b */
[----:B0-----:R-:W-:Y:S01]  /*c350*/  IABS R5, R9 ;  /* 0x0000000900057213 */ /* 0x001fe20000000000 */
[----:B------:R-:W-:Y:S01]  /*c360*/  IMAD.MOV.U32 R11, RZ, RZ, R12 ;  /* 0x000000ffff0b7224 */ /* 0x000fe200078e000c */
[----:B------:R-:W-:Y:S01]  /*c370*/  IABS R12, R6 ;  /* 0x00000006000c7213 */ /* 0x000fe20000000000 */
[----:B------:R-:W-:Y:S01]  /*c380*/  IMAD.MOV.U32 R2, RZ, RZ, RZ ;  /* 0x000000ffff027224 */ /* 0x000fe200078e00ff */
[----:B------:R-:W-:Y:S01]  /*c390*/  IADD3 R17, -R16, UR6, RZ ;  /* 0x0000000610117c10 */ /* 0x000fe2000fffe1ff */
[----:B------:R-:W-:Y:S01]  /*c3a0*/  IMAD R11, R11, R4, RZ ;  /* 0x000000040b0b7224 */ /* 0x000fe200078e02ff */
[----:B------:R-:W-:Y:S01]  /*c3b0*/  IADD3 R12, RZ, -R12, RZ ;  /* 0x8000000cff0c7210 */ /* 0x000fe20007ffe0ff */
[----:B------:R-:W0:Y:S01]  /*c3c0*/  I2F.RP R8, R5 ;  /* 0x0000000500087306 */ /* 0x000e220000209400 */
        /* <DEDUP_REMOVED lines=21> */
[----:B------:R-:W-:Y:S01]  /*c520*/  IMAD.MOV R10, RZ, RZ, -R10 ;  /* 0x000000ffff0a7224 */ /* 0x000fe200078e0a0a */
        /* <DEDUP_REMOVED lines=10> */
[----:B------:R-:W-:Y:S01]  /*c5d0*/  LOP3.LUT R3, R8, R9, RZ, 0x3c, !PT ;  /* 0x0000000908037212 */ /* 0x000fe200078e3cff */
[----:B------:R-:W-:-:S03]  /*c5e0*/  IMAD R6, R6, R8, RZ ;  /* 0x0000000806067224 */ /* 0x000fc600078e02ff */
[----:B------:R-:W-:Y:S01]  /*c5f0*/  ISETP.GT.U32.AND P1, PT, R5, R4, PT ;  /* 0x000000040500720c */ /* 0x000fe20003f24070 */
[----:B------:R-:W-:Y:S01]  /*c600*/  IMAD.IADD R17, R17, 0x1, -R6 ;  /* 0x0000000111117824 */ /* 0x000fe200078e0a06 */
[----:B------:R-:W-:-:S11]  /*c610*/  ISETP.GE.AND P2, PT, R3, RZ, PT ;  /* 0x000000ff0300720c */ /* 0x000fd60003f46270 */
[----:B------:R-:W-:Y:S02]  /*c620*/  @!P1 IMAD.IADD R4, R4, 0x1, -R5 ;  /* 0x0000000104049824 */ /* 0x000fe400078e0a05 */
[----:B------:R-:W-:Y:S01]  /*c630*/  @!P1 VIADD R2, R2, 0x1 ;  /* 0x0000000102029836 */ /* 0x000fe20000000000 */
[----:B------:R-:W-:Y:S02]  /*c640*/  ISETP.NE.AND P1, PT, R9, RZ, PT ;  /* 0x000000ff0900720c */ /* 0x000fe40003f25270 */
[----:B------:R-:W-:-:S13]  /*c650*/  ISETP.GE.U32.AND P0, PT, R4, R5, PT ;  /* 0x000000050400720c */ /* 0x000fda0003f06070 */
[----:B------:R-:W-:-:S04]  /*c660*/  @P0 VIADD R2, R2, 0x1 ;  /* 0x0000000102020836 */ /* 0x000fc80000000000 */
[----:B------:R-:W-:Y:S01]  /*c670*/  @!P2 IMAD.MOV R2, RZ, RZ, -R2 ;  /* 0x000000ffff02a224 */ /* 0x000fe200078e0a02 */
[----:B------:R-:W-:-:S04]  /*c680*/  @!P1 LOP3.LUT R2, RZ, R9, RZ, 0x33, !PT ;  /* 0x00000009ff029212 */ /* 0x000fc800078e33ff */
[----:B------:R-:W-:-:S05]  /*c690*/  IADD3 R18, -R2, RZ, RZ ;  /* 0x000000ff02127210 */ /* 0x000fca0007ffe1ff */
[C---:B------:R-:W-:Y:S02]  /*c6a0*/  IMAD R18, R9.reuse, R18, R8 ;  /* 0x0000001209127224 */ /* 0x040fe400078e0208 */
[----:B------:R-:W-:-:S04]  /*c6b0*/  IMAD R9, R9, 0x1000000, R2 ;  /* 0x0100000009097824 */ /* 0x000fc800078e0202 */
[----:B------:R-:W-:Y:S01]  /*c6c0*/  IMAD R18, R18, 0x10000, R9 ;  /* 0x0001000012127824 */ /* 0x000fe200078e0209 */
[----:B------:R-:W-:Y:S06]  /*c6d0*/  BRA `(.L_x_3511) ;  /* 0x0000000000147947 */ /* 0x000fec0003800000 */
.L_x_3508:
[----:B------:R-:W-:Y:S01]  /*c6e0*/  ULDC UR4, c[0x0][0xc3c] ;  /* 0x00030f0000047ab9 */ /* 0x000fe20000000800 */
[----:B------:R-:W-:Y:S02]  /*c6f0*/  IMAD.MOV.U32 R17, RZ, RZ, RZ ;  /* 0x000000ffff117224 */ /* 0x000fe400078e00ff */
[----:B------:R-:W-:Y:S02]  /*c700*/  IMAD.U32 R16, RZ, RZ, UR6 ;  /* 0x00000006ff107e24 */ /* 0x000fe4000f8e00ff */
[----:B------:R-:W-:Y:S02]  /*c710*/  IMAD.MOV.U32 R18, RZ, RZ, RZ ;  /* 0x000000ffff127224 */ /* 0x000fe400078e00ff */
[----:B------:R-:W-:-:S07]  /*c720*/  IMAD.U32 R19, RZ, RZ, UR4 ;  /* 0x00000004ff137e24 */ /* 0x000fce000f8e00ff */
.L_x_3511:
[----:B------:R-:W-:-:S13]  /*c730*/  ISETP.NE.AND P0, PT, R7, RZ, PT ;  /* 0x000000ff0700720c */ /* 0x000fda0003f05270 */
[----:B------:R-:W0:Y:S01]  /*c740*/  @!P0 S2R R3, SR_CgaCtaId ;  /* 0x0000000000038919 */ /* 0x000e220000008800 */
[----:B------:R-:W-:-:S04]  /*c750*/  @!P0 MOV R2, 0x400 ;  /* 0x0000040000028802 */ /* 0x000fc80000000f00 */
[----:B0-----:R-:W-:-:S05]  /*c760*/  @!P0 LEA R2, R3, R2, 0x18 ;  /* 0x0000000203028211 */ /* 0x001fca00078ec0ff */
[----:B------:R1:W-:Y:S01]  /*c770*/  @!P0 STS.128 [R2+0x308d0], R16 ;  /* 0x0308d01002008388 */ /* 0x0003e20000000c00 */
[----:B------:R-:W-:Y:S06]  /*c780*/  BAR.ARV 0x5, 0x180 ;  /* 0x0146000000007b1d */ /* 0x000fec0000002000 */
.L_x_3506:
[----:B------:R2:W-:Y:S01]  /*c790*/  STL [R1+0x20], RZ ;  /* 0x000020ff01007387 */ /* 0x0005e20000100800 */
[----:B------:R-:W-:Y:S01]  /*c7a0*/  ULDC UR4, c[0x0][0xc3c] ;  /* 0x00030f0000047ab9 */ /* 0x000fe20000000800 */
[----:B------:R-:W-:Y:S01]  /*c7b0*/  MOV R28, 0x1 ;  /* 0x00000001001c7802 */ /* 0x000fe20000000f00 */
[----:B------:R-:W-:Y:S01]  /*c7c0*/  IMAD.MOV.U32 R27, RZ, RZ, RZ ;  /* 0x000000ffff1b7224 */ /* 0x000fe200078e00ff */
[----:B0-----:R-:W-:-:S13]  /*c7d0*/  ISETP.GE.AND P0, PT, R19, UR4, PT ;  /* 0x0000000413007c0c */ /* 0x001fda000bf06270 */
        /* <DEDUP_REMOVED lines=25> */
.L_x_3575:
        /* <DEDUP_REMOVED lines=11> */
[C---:B------:R-:W-:Y:S02]  /*ca20*/  @P0 LEA R2, P1, R29.reuse, UR4, 0x2 ;  /* 0x000000041d020c11 */ /* 0x040fe4000f8210ff */
[C---:B------:R-:W-:Y:S01]  /*ca30*/  SHF.L.U32 R24, R29.reuse, 0x2, RZ ;  /* 0x000000021d187819 */ /* 0x040fe200000006ff */
[----:B------:R0:W-:Y:S01]  /*ca40*/  STL [R1+0x10], R0 ;  /* 0x0000100001007387 */ /* 0x0001e20000100800 */
[----:B------:R-:W-:Y:S01]  /*ca50*/  @P0 LEA.HI.X R3, R29, UR5, R0, 0x2, P1 ;  /* 0x000000051d030c11 */ /* 0x000fe200088f1400 */
[----:B------:R-:W-:-:S04]  /*ca60*/  ULDC.64 UR4, c[0x0][0xa00] ;  /* 0x0002800000047ab9 */ /* 0x000fc80000000a00 */
[----:B------:R1:W2:Y:S01]  /*ca70*/  @P0 LDG.E R6, desc[UR36][R2.64] ;  /* 0x0000002402060981 */ /* 0x0002a2000c1e1900 */
[----:B------:R-:W-:Y:S02]  /*ca80*/  ISETP.NE.U32.AND P0, PT, RZ, UR4, PT ;  /* 0x00000004ff007c0c */ /* 0x000fe4000bf05070 */
[----:B------:R-:W-:Y:S02]  /*ca90*/  SHF.L.U64.HI R25, R29, 0x2, R0 ;  /* 0x000000021d197819 */ /* 0x000fe40000010200 */
[----:B------:R-:W-:Y:S02]  /*caa0*/  ISETP.NE.AND.EX P2, PT, RZ, UR5, PT, P0 ;  /* 0x00000005ff007c0c */ /* 0x000fe4000bf45300 */
[----:B------:R-:W-:Y:S02]  /*cab0*/  ISETP.NE.U32.AND P0, PT, RZ, UR6, PT ;  /* 0x00000006ff007c0c */ /* 0x000fe4000bf05070 */
[----:B------:R-:W-:Y:S02]  /*cac0*/  LOP3.LUT R23, R23, 0xffffffbf, RZ, 0xc0, !PT ;  /* 0xffffffbf17177812 */ /* 0x000fe400078ec0ff */
[----:B------:R-:W-:-:S02]  /*cad0*/  ISETP.NE.AND.EX P0, PT, RZ, UR7, PT, P0 ;  /* 0x00000007ff007c0c */ /* 0x000fc4000bf05300 */
[----:B-1----:R-:W-:-:S04]  /*cae0*/  IADD3 R2, P1, R24, UR4, RZ ;  /* 0x0000000418027c10 */ /* 0x002fc8000ff3e0ff */
[----:B------:R-:W-:Y:S01]  /*caf0*/  IADD3.X R3, R25, UR5, RZ, P1, !PT ;  /* 0x0000000519037c10 */ /* 0x000fe20008ffe4ff */
[----:B------:R-:W-:Y:S01]  /*cb00*/  ULDC.64 UR4, c[0x0][0x418] ;  /* 0x0001060000047ab9 */ /* 0x000fe20000000a00 */
[----:B------:R-:W-:-:S03]  /*cb10*/  @P2 LOP3.LUT R23, R23, 0x40, RZ, 0xfc, !PT ;  /* 0x0000004017172812 */ /* 0x000fc600078efcff */
[----:B------:R1:W5:Y:S02]  /*cb20*/  @P2 LDG.E R35, desc[UR36][R2.64] ;  /* 0x0000002402232981 */ /* 0x000364000c1e1900 */
[----:B------:R-:W-:-:S04]  /*cb30*/  @P0 IADD3 R4, P1, R24, UR6, RZ ;  /* 0x0000000618040c10 */ /* 0x000fc8000ff3e0ff */
[----:B------:R-:W-:-:S05]  /*cb40*/  @P0 IADD3.X R5, R25, UR7, RZ, P1, !PT ;  /* 0x0000000719050c10 */ /* 0x000fca0008ffe4ff */
[----:B0-----:R-:W3:Y:S01]  /*cb50*/  @P0 LDG.E R0, desc[UR36][R4.64] ;  /* 0x0000002404000981 */ /* 0x001ee2000c1e1900 */
[----:B------:R-:W-:-:S03]  /*cb60*/  UISETP.NE.U32.AND UP0, UPT, UR4, URZ, UPT ;  /* 0x0000003f0400728c */ /* 0x000fc6000bf05070 */
[----:B------:R-:W-:Y:S01]  /*cb70*/  ULDC UR4, c[0x0][0x424] ;  /* 0x0001090000047ab9 */ /* 0x000fe20000000800 */
[----:B------:R-:W-:-:S03]  /*cb80*/  UISETP.NE.AND.EX UP0, UPT, UR5, URZ, UPT, UP0 ;  /* 0x0000003f0500728c */ /* 0x000fc6000bf05300 */
[----:B------:R-:W-:Y:S01]  /*cb90*/  ULDC UR5, c[0x0][0x2f0] ;  /* 0x0000bc0000057ab9 */ /* 0x000fe20000000800 */
[----:B------:R-:W-:-:S04]  /*cba0*/  USEL UR4, UR4, 0x1, UP0 ;  /* 0x0000000104047887 */ /* 0x000fc80008000000 */
[----:B------:R-:W-:-:S06]  /*cbb0*/  UIMAD UR4, UR4, UR5, URZ ;  /* 0x00000005040472a4 */ /* 0x000fcc000f8e023f */
[----:B------:R-:W-:Y:S01]  /*cbc0*/  IMAD.U32 R37, RZ, RZ, UR4 ;  /* 0x00000004ff257e24 */ /* 0x000fe2000f8e00ff */
        /* <DEDUP_REMOVED lines=11> */
.L_x_3513:
[----:B------:R-:W-:Y:S01]  /*cc80*/  ULDC.64 UR4, c[0x0][0xa20] ;  /* 0x0002880000047ab9 */ /* 0x000fe20000000a00 */
[----:B------:R-:W-:Y:S01]  /*cc90*/  IMAD.MOV.U32 R30, RZ, RZ, R29 ;  /* 0x000000ffff1e7224 */ /* 0x000fe200078e001d */
[----:B------:R-:W-:-:S04]  /*cca0*/  ISETP.NE.U32.AND P0, PT, RZ, UR4, PT ;  /* 0x00000004ff007c0c */ /* 0x000fc8000bf05070 */
[----:B------:R-:W-:-:S13]  /*ccb0*/  ISETP.NE.AND.EX P0, PT, RZ, UR5, PT, P0 ;  /* 0x00000005ff007c0c */ /* 0x000fda000bf05300 */
[----:B------:R-:W-:Y:S05]  /*ccc0*/  @!P0 BRA `(.L_x_3514) ;  /* 0x0000000000108947 */ /* 0x000fea0003800000 */
[----:B-1----:R-:W-:-:S04]  /*ccd0*/  IADD3 R2, P0, R24, UR4, RZ ;  /* 0x0000000418027c10 */ /* 0x002fc8000ff1e0ff */
[----:B------:R-:W-:-:S05]  /*cce0*/  IADD3.X R3, R25, UR5, RZ, P0, !PT ;  /* 0x0000000519037c10 */ /* 0x000fca00087fe4ff */
[----:B------:R1:W5:Y:S01]  /*ccf0*/  LDG.E R37, desc[UR36][R2.64] ;  /* 0x0000002402257981 */ /* 0x000362000c1e1900 */
[----:B------:R-:W-:Y:S05]  /*cd00*/  BRA `(.L_x_3515) ;  /* 0x0000000000247947 */ /* 0x000fea0003800000 */
.L_x_3514:
[----:B------:R-:W-:Y:S02]  /*cd10*/  ULDC.64 UR4, c[0x0][0xa08] ;  /* 0x0002820000047ab9 */ /* 0x000fe40000000a00 */
[----:B------:R-:W-:-:S04]  /*cd20*/  ISETP.NE.U32.AND P0, PT, RZ, UR4, PT ;  /* 0x00000004ff007c0c */ /* 0x000fc8000bf05070 */
[----:B------:R-:W-:-:S13]  /*cd30*/  ISETP.NE.AND.EX P0, PT, RZ, UR5, PT, P0 ;  /* 0x00000005ff007c0c */ /* 0x000fda000bf05300 */
[----:B------:R-:W-:Y:S05]  /*cd40*/  @!P0 BRA `(.L_x_3515) ;  /* 0x0000000000148947 */ /* 0x000fea0003800000 */
[----:B-1----:R-:W1:Y:S02]  /*cd50*/  LDC.64 R2, c[0x0][0xa08] ;  /* 0x00028200ff027b82 */ /* 0x002e640000000a00 */
[----:B-1----:R-:W-:-:S05]  /*cd60*/  IMAD.WIDE R2, R30, 0x4, R2 ;  /* 0x000000041e027825 */ /* 0x002fca00078e0202 */
[----:B------:R-:W3:Y:S04]  /*cd70*/  LDG.E R37, desc[UR36][R2.64] ;  /* 0x0000002402257981 */ /* 0x000ee8000c1e1900 */
[----:B0-2---:R-:W3:Y:S02]  /*cd80*/  LDG.E R0, desc[UR36][R2.64+0x4] ;  /* 0x0000042402007981 */ /* 0x005ee4000c1e1900 */
[----:B---3--:R-:W-:-:S07]  /*cd90*/  IMAD.IADD R37, R0, 0x1, -R37 ;  /* 0x0000000100257824 */ /* 0x008fce00078e0a25 */
.L_x_3515:
[----:B-----5:R-:W-:Y:S01]  /*cda0*/  IMAD.IADD R37, R37, 0x1, -R6 ;  /* 0x0000000125257824 */ /* 0x020fe200078e0a06 */
[----:B012---:R-:W-:Y:S01]  /*cdb0*/  LOP3.LUT R0, R18, 0xff000000, RZ, 0xc0, !PT ;  /* 0xff00000012007812 */ /* 0x007fe200078ec0ff */
[----:B------:R-:W-:Y:S02]  /*cdc0*/  BSSY B0, `(.L_x_3516) ;  /* 0x0000029000007945 */ /* 0x000fe40003800000 */
[C---:B------:R-:W-:Y:S01]  /*cdd0*/  VIADD R2, R37.reuse, 0x5f ;  /* 0x0000005f25027836 */ /* 0x040fe20000000000 */
[----:B------:R-:W-:Y:S02]  /*cde0*/  ISETP.GE.AND P0, PT, R37, 0x1, PT ;  /* 0x000000012500780c */ /* 0x000fe40003f06270 */
[----:B------:R-:W-:Y:S01]  /*cdf0*/  SHF.R.U32.HI R3, RZ, 0x8, R0 ;  /* 0x00000008ff037819 */ /* 0x000fe20000011600 */
[----:B------:R-:W-:Y:S01]  /*ce00*/  IMAD.HI R2, R2, 0x2aaaaaab, RZ ;  /* 0x2aaaaaab02027827 */ /* 0x000fe200078e02ff */
[----:B------:R-:W-:-:S04]  /*ce10*/  LOP3.LUT R0, R18, 0xff0000, RZ, 0xc0, !PT ;  /* 0x00ff000012007812 */ /* 0x000fc800078ec0ff */
[----:B------:R-:W-:Y:S02]  /*ce20*/  LEA.HI R5, R0, R3, RZ, 0x10 ;  /* 0x0000000300057211 */ /* 0x000fe400078f80ff */
[----:B------:R-:W-:Y:S02]  /*ce30*/  SHF.R.U32.HI R3, RZ, 0x1f, R2 ;  /* 0x0000001fff037819 */ /* 0x000fe40000011602 */
[----:B------:R-:W-:Y:S02]  /*ce40*/  LOP3.LUT R4, R5, 0xff, RZ, 0xc0, !PT ;  /* 0x000000ff05047812 */ /* 0x000fe400078ec0ff */
[----:B------:R-:W-:Y:S02]  /*ce50*/  LEA.HI.SX32 R0, R2, R3, 0x1c ;  /* 0x0000000302007211 */ /* 0x000fe400078fe2ff */
        /* <DEDUP_REMOVED lines=9> */
[----:B------:R-:W-:Y:S01]  /*cef0*/  ISETP.GE.AND P2, PT, R2, RZ, PT ;  /* 0x000000ff0200720c */ /* 0x000fe20003f46270 */
[----:B------:R-:W-:Y:S01]  /*cf00*/  IMAD.MOV.U32 R2, RZ, RZ, RZ ;  /* 0x000000ffff027224 */ /* 0x000fe200078e00ff */
[----:B0-----:R-:W0:Y:S02]  /*cf10*/  MUFU.RCP R7, R7 ;  /* 0x0000000700077308 */ /* 0x001e240000001000 */
[----:B0-----:R-:W-:Y:S01]  /*cf20*/  VIADD R3, R7, 0xffffffe ;  /* 0x0ffffffe07037836 */ /* 0x001fe20000000000 */
[----:B------:R-:W-:-:S05]  /*cf30*/  IABS R7, R5 ;  /* 0x0000000500077213 */ /* 0x000fca0000000000 */
[----:B------:R-:W0:Y:S01]  /*cf40*/  F2I.FTZ.U32.TRUNC.NTZ R3, R3 ;  /* 0x0000000300037305 */ /* 0x000e22000021f000 */
[----:B------:R-:W-:Y:S02]  /*cf50*/  IMAD.MOV R7, RZ, RZ, -R7 ;  /* 0x000000ffff077224 */ /* 0x000fe400078e0a07 */
[----:B0-----:R-:W-:-:S04]  /*cf60*/  IMAD.MOV R9, RZ, RZ, -R3 ;  /* 0x000000ffff097224 */ /* 0x001fc800078e0a03 */
[----:B------:R-:W-:-:S04]  /*cf70*/  IMAD R9, R9, R6, RZ ;  /* 0x0000000609097224 */ /* 0x000fc800078e02ff */
[----:B------:R-:W-:Y:S01]  /*cf80*/  IMAD.HI.U32 R2, R3, R9, R2 ;  /* 0x0000000903027227 */ /* 0x000fe200078e0002 */
[----:B------:R-:W-:-:S05]  /*cf90*/  IABS R3, R8 ;  /* 0x0000000800037213 */ /* 0x000fca0000000000 */
        /* <DEDUP_REMOVED lines=11> */
.L_x_3517:
[----:B------:R-:W-:Y:S05]  /*d050*/  BSYNC B0 ;  /* 0x0000000000007941 */ /* 0x000fea0003800000 */
.L_x_3516:
[-C--:B------:R-:W-:Y:S01]  /*d060*/  IMAD R2, R4, R3.reuse, RZ ;  /* 0x0000000304027224 */ /* 0x080fe200078e02ff */
[----:B------:R-:W-:Y:S04]  /*d070*/  BSSY B7, `(.L_x_3518) ;  /* 0x0000365000077945 */ /* 0x000fe80003800000 */
[----:B------:R-:W-:Y:S01]  /*d080*/  VIADDMNMX R0, R2, R3, R0, PT ;  /* 0x0000000302007246 */ /* 0x000fe20003800100 */
[----:B------:R0:W-:Y:S03]  /*d090*/  STL [R1], R2 ;  /* 0x0000000201007387 */ /* 0x0001e60000100800 */
        /* <DEDUP_REMOVED lines=10> */
[----:B------:R-:W0:Y:S08]  /*d140*/  FLO.U32 R0, UR4 ;  /* 0x0000000400007d00 */ /* 0x000e3000080e0000 */
[----:B------:R-:W1:Y:S01]  /*d150*/  POPC R5, UR4 ;  /* 0x0000000400057d09 */ /* 0x000e620008000000 */
[----:B0-----:R-:W-:-:S13]  /*d160*/  ISETP.EQ.U32.AND P0, PT, R0, R7, PT ;  /* 0x000000070000720c */ /* 0x001fda0003f02070 */
[----:B-1----:R-:W2:Y:S01]  /*d170*/  @P0 ATOMG.E.ADD.STRONG.GPU PT, R3, desc[UR36][R2.64], R5 ;  /* 0x00000005020309a8 */ /* 0x002ea200081ee1e4 */
[----:B------:R-:W0:Y:S02]  /*d180*/  S2R R4, SR_LTMASK ;  /* 0x0000000000047919 */ /* 0x000e240000003900 */
[----:B0-----:R-:W-:-:S04]  /*d190*/  LOP3.LUT R4, R4, UR4, RZ, 0xc0, !PT ;  /* 0x0000000404047c12 */ /* 0x001fc8000f8ec0ff */
[----:B------:R-:W0:Y:S01]  /*d1a0*/  POPC R7, R4 ;  /* 0x0000000400077309 */ /* 0x000e220000000000 */
[----:B--2---:R-:W0:Y:S02]  /*d1b0*/  SHFL.IDX PT, R0, R3, R0, 0x1f ;  /* 0x00001f0003007589 */ /* 0x004e2400000e0000 */
[----:B0-----:R-:W-:Y:S01]  /*d1c0*/  IADD3 R16, R0, UR39, R7 ;  /* 0x0000002700107c10 */ /* 0x001fe2000fffe007 */
[----:B------:R-:W-:Y:S06]  /*d1d0*/  BRA `(.L_x_3520) ;  /* 0x0000003400387947 */ /* 0x000fec0003800000 */
.L_x_3519:
        /* <DEDUP_REMOVED lines=20> */
.L_x_3522:
[----:B------:R-:W-:Y:S05]  /*d320*/  BSYNC B6 ;  /* 0x0000000000067941 */ /* 0x000fea0003800000 */
.L_x_3521:
        /* <DEDUP_REMOVED lines=9> */
[----:B------:R-:W-:Y:S01]  /*d3c0*/  IMAD.U32 R4, RZ, RZ, UR6 ;  /* 0x00000006ff047e24 */ /* 0x000fe2000f8e00ff */
[----:B------:R-:W-:Y:S01]  /*d3d0*/  MOV R8, 0x70 ;  /* 0x0000007000087802 */ /* 0x000fe20000000f00 */
[----:B------:R-:W-:Y:S02]  /*d3e0*/  IMAD.U32 R5, RZ, RZ, UR7 ;  /* 0x00000007ff057e24 */ /* 0x000fe4000f8e00ff */
[----:B------:R-:W-:Y:S02]  /*d3f0*/  IMAD.U32 R6, RZ, RZ, UR8 ;  /* 0x00000008ff067e24 */ /* 0x000fe4000f8e00ff */
[----:B------:R-:W-:-:S02]  /*d400*/  IMAD.U32 R7, RZ, RZ, UR9 ;  /* 0x00000009ff077e24 */ /* 0x000fc4000f8e00ff */
[----:B------:R-:W-:Y:S02]  /*d410*/  IMAD.U32 R10, RZ, RZ, UR4 ;  /* 0x00000004ff0a7e24 */ /* 0x000fe4000f8e00ff */
[----:B------:R-:W-:Y:S02]  /*d420*/  IMAD.U32 R11, RZ, RZ, UR5 ;  /* 0x00000005ff0b7e24 */ /* 0x000fe4000f8e00ff */
[----:B------:R-:W-:Y:S02]  /*d430*/  IMAD.MOV.U32 R12, RZ, RZ, 0x1 ;  /* 0x00000001ff0c7424 */ /* 0x000fe400078e00ff */
[----:B0-----:R-:W-:-:S07]  /*d440*/  IMAD.MOV.U32 R13, RZ, RZ, RZ ;  /* 0x000000ffff0d7224 */ /* 0x001fce00078e00ff */
[----:B------:R-:W-:-:S07]  /*d450*/  LEPC R20, `(.L_x_3525) ;  /* 0x000000001014794e */ /* 0x000fce0000000000 */
[----:B-1----:R-:W-:Y:S05]  /*d460*/  CALL.ABS.NOINC R2 ;  /* 0x0000000002007343 */ /* 0x002fea0003c00000 */
.L_x_3525:
[----:B------:R0:W1:Y:S01]  /*d470*/  LDC.64 R2, c[0x4][R26] ;  /* 0x010000001a027b82 */ /* 0x0000620000000a00 */
[----:B------:R-:W-:Y:S01]  /*d480*/  ULDC.64 UR6, c[0x4][0x138] ;  /* 0x01004e0000067ab9 */ /* 0x000fe20000000a00 */
[----:B------:R-:W-:Y:S01]  /*d490*/  ULDC.64 UR8, c[0x4][0x140] ;  /* 0x0100500000087ab9 */ /* 0x000fe20000000a00 */
[----:B------:R-:W-:Y:S01]  /*d4a0*/  ULDC.64 UR4, c[0x4][0x80] ;  /* 0x0100200000047ab9 */ /* 0x000fe20000000a00 */
        /* <DEDUP_REMOVED lines=11> */
.L_x_3524:
[----:B------:R-:W-:Y:S05]  /*d560*/  BSYNC B6 ;  /* 0x0000000000067941 */ /* 0x000fea0003800000 */
.L_x_3523:
[----:B------:R-:W2:Y:S01]  /*d570*/  LDL R21, [R1+0x1c] ;  /* 0x00001c0001157983 */ /* 0x000ea20000100800 */
[----:B------:R-:W-:Y:S01]  /*d580*/  ULDC.64 UR4, c[0x0][0x9f8] ;  /* 0x00027e0000047ab9 */ /* 0x000fe20000000a00 */
[----:B------:R-:W0:Y:S02]  /*d590*/  LDC R6, c[0x0][0x430] ;  /* 0x00010c00ff067b82 */ /* 0x000e240000000800 */
[----:B------:R-:W3:Y:S01]  /*d5a0*/  LDL R2, [R1+0x4] ;  /* 0x0000040001027983 */ /* 0x000ee20000100800 */
[----:B------:R-:W-:-:S04]  /*d5b0*/  ISETP.NE.U32.AND P0, PT, RZ, UR4, PT ;  /* 0x00000004ff007c0c */ /* 0x000fc8000bf05070 */
[----:B------:R-:W-:-:S13]  /*d5c0*/  ISETP.NE.AND.EX P0, PT, RZ, UR5, PT, P0 ;  /* 0x00000005ff007c0c */ /* 0x000fda000bf05300 */
[----:B------:R-:W-:Y:S01]  /*d5d0*/  @P0 IADD3 R24, P1, R24, UR4, RZ ;  /* 0x0000000418180c10 */ /* 0x000fe2000ff3e0ff */
[----:B------:R-:W1:Y:S01]  /*d5e0*/  S2R R20, SR_TID.X ;  /* 0x0000000000147919 */ /* 0x000e620000002100 */
[----:B------:R-:W-:Y:S01]  /*d5f0*/  LOP3.LUT R23, R23, 0xffffffdf, RZ, 0xc0, !PT ;  /* 0xffffffdf17177812 */ /* 0x000fe200078ec0ff */
[----:B------:R-:W-:Y:S01]  /*d600*/  ULDC UR4, c[0x0][0x2f4] ;  /* 0x0000bd0000047ab9 */ /* 0x000fe20000000800 */
[----:B------:R-:W-:-:S05]  /*d610*/  @P0 IADD3.X R25, R25, UR5, RZ, P1, !PT ;  /* 0x0000000519190c10 */ /* 0x000fca0008ffe4ff */
[----:B------:R2:W4:Y:S01]  /*d620*/  @P0 LDG.E R30, desc[UR36][R24.64] ;  /* 0x00000024181e0981 */ /* 0x000522000c1e1900 */
[----:B0-----:R-:W-:-:S13]  /*d630*/  ISETP.NE.AND P2, PT, R6, 0x1, PT ;  /* 0x000000010600780c */ /* 0x001fda0003f45270 */
[----:B------:R-:W0:Y:S01]  /*d640*/  @P2 LDC R3, c[0x0][0x434] ;  /* 0x00010d00ff032b82 */ /* 0x000e220000000800 */
[----:B------:R-:W-:-:S07]  /*d650*/  @P2 LOP3.LUT R23, R23, 0x20, RZ, 0xfc, !PT ;  /* 0x0000002017172812 */ /* 0x000fce00078efcff */
[----:B------:R-:W0:Y:S01]  /*d660*/  @P2 LDC R5, c[0x0][0x438] ;  /* 0x00010e00ff052b82 */ /* 0x000e220000000800 */
[----:B-1----:R-:W-:-:S04]  /*d670*/  LOP3.LUT R20, R20, 0x7f, RZ, 0xc0, !PT ;  /* 0x0000007f14147812 */ /* 0x002fc800078ec0ff */
[----:B------:R-:W-:Y:S02]  /*d680*/  SHF.R.U32.HI R26, RZ, 0x3, R20 ;  /* 0x00000003ff1a7819 */ /* 0x000fe40000011614 */
[----:B------:R-:W1:Y:S02]  /*d690*/  S2R R20, SR_TID.X ;  /* 0x0000000000147919 */ /* 0x000e640000002100 */
[----:B-1----:R-:W-:-:S05]  /*d6a0*/  IMAD.SHL.U32 R20, R20, 0x10, RZ ;  /* 0x0000001014147824 */ /* 0x002fca00078e00ff */
[----:B------:R-:W-:Y:S02]  /*d6b0*/  LOP3.LUT R20, R26, 0x70, R20, 0xf8, !PT ;  /* 0x000000701a147812 */ /* 0x000fe400078ef814 */
[----:B------:R-:W-:Y:S02]  /*d6c0*/  ISETP.GE.AND P3, PT, R31, UR4, PT ;  /* 0x000000041f007c0c */ /* 0x000fe4000bf66270 */
[----:B------:R-:W-:Y:S01]  /*d6d0*/  LOP3.LUT R23, R23, 0xffffffef, RZ, 0xc0, !PT ;  /* 0xffffffef17177812 */ /* 0x000fe200078ec0ff */
[----:B------:R-:W-:Y:S01]  /*d6e0*/  UMOV UR5, 0xffffffff ;  /* 0xffffffff00057882 */ /* 0x000fe20000000000 */
[----:B------:R-:W-:Y:S01]  /*d6f0*/  LOP3.LUT R26, R18, 0xffff, RZ, 0xc0, !PT ;  /* 0x0000ffff121a7812 */ /* 0x000fe200078ec0ff */
[----:B--2---:R-:W-:-:S04]  /*d700*/  VIADD R25, R21, 0xffffffff ;  /* 0xffffffff15197836 */ /* 0x004fc80000000000 */
[----:B------:R-:W-:-:S05]  /*d710*/  IMAD R0, R25, 0x60, R20 ;  /* 0x0000006019007824 */ /* 0x000fca00078e0214 */
[C---:B------:R-:W-:Y:S01]  /*d720*/  ISETP.GE.AND P0, PT, R0.reuse, R37, PT ;  /* 0x000000250000720c */ /* 0x040fe20003f06270 */
[----:B---3--:R-:W-:-:S03]  /*d730*/  IMAD.IADD R0, R0, 0x1, R2 ;  /* 0x0000000100007824 */ /* 0x008fc600078e0202 */
[----:B------:R-:W-:Y:S01]  /*d740*/  ISETP.GT.U32.OR P0, PT, R20, 0x5f, P0 ;  /* 0x0000005f1400780c */ /* 0x000fe20000704470 */
[----:B0-----:R-:W-:-:S04]  /*d750*/  @P2 IMAD.HI.U32 R2, R0, R3, RZ ;  /* 0x0000000300022227 */ /* 0x001fc800078e00ff */
[----:B------:R-:W-:Y:S01]  /*d760*/  IMAD.MOV.U32 R4, RZ, RZ, R0 ;  /* 0x000000ffff047224 */ /* 0x000fe200078e0000 */
[----:B------:R-:W-:-:S05]  /*d770*/  @P2 SHF.R.U32.HI R4, RZ, R5, R2 ;  /* 0x00000005ff042219 */ /* 0x000fca0000011602 */
[----:B------:R-:W-:Y:S02]  /*d780*/  IMAD.MOV R5, RZ, RZ, -R4 ;  /* 0x000000ffff057224 */ /* 0x000fe400078e0a04 */
[----:B------:R-:W0:Y:S02]  /*d790*/  @!P0 LDC.64 R2, c[0x0][0x428] ;  /* 0x00010a00ff028b82 */ /* 0x000e240000000a00 */
[----:B------:R-:W-:Y:S01]  /*d7a0*/  IMAD R0, R6, R5, R0 ;  /* 0x0000000506007224 */ /* 0x000fe200078e0200 */
[----:B------:R-:W-:Y:S02]  /*d7b0*/  @!P0 SHF.R.S32.HI R5, RZ, 0x1f, R4 ;  /* 0x0000001fff058819 */ /* 0x000fe40000011404 */
[----:B----4-:R-:W-:-:S05]  /*d7c0*/  SHF.R.S32.HI R6, RZ, 0x1f, R30 ;  /* 0x0000001fff067819 */ /* 0x010fca000001141e */
[----:B------:R0:W-:Y:S02]  /*d7d0*/  STL [R1+0x8], R6 ;  /* 0x0000080601007387 */ /* 0x0001e40000100800 */
[-C--:B0-----:R-:W-:Y:S02]  /*d7e0*/  @!P0 IMAD R6, R6, R2.reuse, RZ ;  /* 0x0000000206068224 */ /* 0x081fe400078e02ff */
[----:B------:R-:W-:-:S04]  /*d7f0*/  @!P0 IMAD.WIDE.U32 R4, R30, R2, R4 ;  /* 0x000000021e048225 */ /* 0x000fc800078e0004 */
[----:B------:R-:W-:Y:S02]  /*d800*/  @!P0 IMAD R6, R30, R3, R6 ;  /* 0x000000031e068224 */ /* 0x000fe400078e0206 */
[----:B------:R-:W0:Y:S02]  /*d810*/  @!P0 LDC.64 R2, c[0x0][0x418] ;  /* 0x00010600ff028b82 */ /* 0x000e240000000a00 */
[----:B------:R-:W-:Y:S02]  /*d820*/  @!P0 IMAD.IADD R6, R5, 0x1, R6 ;  /* 0x0000000105068824 */ /* 0x000fe400078e0206 */
[----:B------:R-:W-:-:S05]  /*d830*/  IMAD.U32 R5, RZ, RZ, UR38 ;  /* 0x00000026ff057e24 */ /* 0x000fca000f8e00ff */
[----:B------:R-:W-:-:S13]  /*d840*/  ISETP.NE.AND P2, PT, R5, 0x3, PT ;  /* 0x000000030500780c */ /* 0x000fda0003f45270 */
[----:B------:R-:W-:Y:S02]  /*d850*/  @P2 LOP3.LUT R23, R23, 0x10, RZ, 0xfc, !PT ;  /* 0x0000001017172812 */ /* 0x000fe400078efcff */
[C---:B0-----:R-:W-:Y:S02]  /*d860*/  @!P0 LEA R2, P1, R4.reuse, R2, 0x2 ;  /* 0x0000000204028211 */ /* 0x041fe400078210ff */
[----:B------:R-:W-:Y:S02]  /*d870*/  LOP3.LUT R23, R23, 0xfffffffb, RZ, 0xc0, !PT ;  /* 0xfffffffb17177812 */ /* 0x000fe400078ec0ff */
[----:B------:R-:W-:Y:S02]  /*d880*/  @!P0 LEA.HI.X R3, R4, R3, R6, 0x2, P1 ;  /* 0x0000000304038211 */ /* 0x000fe400008f1406 */
[----:B------:R-:W-:Y:S02]  /*d890*/  MOV R4, RZ ;  /* 0x000000ff00047202 */ /* 0x000fe40000000f00 */
[----:B------:R-:W-:-:S02]  /*d8a0*/  ISETP.GE.AND P1, PT, R33, UR4, PT ;  /* 0x0000000421007c0c */ /* 0x000fc4000bf26270 */
[----:B------:R-:W-:Y:S02]  /*d8b0*/  @P3 LOP3.LUT R23, R23, 0x4, RZ, 0xfc, !PT ;  /* 0x0000000417173812 */ /* 0x000fe400078efcff */
[----:B------:R0:W5:Y:S01]  /*d8c0*/  @!P0 LDG.E R4, desc[UR36][R2.64] ;  /* 0x0000002402048981 */ /* 0x000162000c1e1900 */
[----:B------:R-:W-:Y:S02]  /*d8d0*/  ISETP.GE.AND P0, PT, R32, UR4, PT ;  /* 0x0000000420007c0c */ /* 0x000fe4000bf06270 */
[----:B------:R-:W-:-:S04]  /*d8e0*/  LOP3.LUT R23, R23, 0xfffffffe, RZ, 0xc0, !PT ;  /* 0xfffffffe17177812 */ /* 0x000fc800078ec0ff */
[----:B------:R-:W-:-:S04]  /*d8f0*/  LOP3.LUT R23, R23, 0xfffffffd, RZ, 0xc0, !PT ;  /* 0xfffffffd17177812 */ /* 0x000fc800078ec0ff */
[----:B------:R-:W-:-:S04]  /*d900*/  @P1 LOP3.LUT R23, R23, 0x2, RZ, 0xfc, !PT ;  /* 0x0000000217171812 */ /* 0x000fc800078efcff */
[----:B------:R-:W-:Y:S01]  /*d910*/  @P0 LOP3.LUT R23, R23, 0x1, RZ, 0xfc, !PT ;  /* 0x0000000117170812 */ /* 0x000fe200078efcff */
[----:B0-----:R-:W-:Y:S06]  /*d920*/  BRA.DIV UR5, `(.L_x_3526) ;  /* 0x0000003e05d07947 */ /* 0x001fec000b800000 */
.L_x_3592:
[----:B------:R-:W-:Y:S02]  /*d930*/  ISETP.GT.U32.AND P0, PT, R20, 0x5f, PT ;  /* 0x0000005f1400780c */ /* 0x000fe40003f04070 */
[----:B------:R-:W-:-:S11]  /*d940*/  LOP3.LUT R23, R23, 0xfffffff7, RZ, 0xc0, !PT ;  /* 0xfffffff717177812 */ /* 0x000fd600078ec0ff */
[----:B------:R-:W-:Y:S01]  /*d950*/  @P0 LOP3.LUT R23, R23, 0x8, RZ, 0xfc, !PT ;  /* 0x0000000817170812 */ /* 0x000fe200078efcff */
[----:B------:R-:W-:Y:S06]  /*d960*/  @!P2 BRA `(.L_x_3527) ;  /* 0x000000000004a947 */ /* 0x000fec0003800000 */
[----:B------:R-:W-:Y:S01]  /*d970*/  BPT.TRAP 0x1 ;  /* 0x000000040000795c */ /* 0x000fe20000300000 */
.L_x_3527:
[----:B------:R-:W-:Y:S01]  /*d980*/  SHF.R.S32.HI R5, RZ, 0x1f, R0 ;  /* 0x0000001fff057819 */ /* 0x000fe20000011400 */
[----:B------:R-:W-:Y:S01]  /*d990*/  ULDC.64 UR4, c[0x0][0x328] ;  /* 0x0000ca0000047ab9 */ /* 0x000fe20000000a00 */
[----:B------:R-:W-:Y:S01]  /*d9a0*/  ULDC.64 UR6, c[0x0][0x318] ;  /* 0x0000c60000067ab9 */ /* 0x000fe20000000a00 */
[----:B------:R-:W-:Y:S02]  /*d9b0*/  BSSY B0, `(.L_x_3528) ;  /* 0x0000014000007945 */ /* 0x000fe40003800000 */
        /* <DEDUP_REMOVED lines=19> */
.L_x_3593:
[----:B------:R-:W-:Y:S05]  /*daf0*/  BSYNC B0 ;  /* 0x0000000000007941 */ /* 0x000fea0003800000 */
.L_x_3528:
[----:B------:R-:W1:Y:S01]  /*db00*/  S2R R8, SR_TID.X ;  /* 0x0000000000087919 */ /* 0x000e620000002100 */
[----:B------:R-:W-:Y:S01]  /*db10*/  ULDC.64 UR4, c[0x0][0x300] ;  /* 0x0000c00000047ab9 */ /* 0x000fe20000000a00 */
[----:B------:R-:W-:Y:S01]  /*db20*/  ULDC.64 UR6, c[0x0][0x2e8] ;  /* 0x0000ba0000067ab9 */ /* 0x000fe20000000a00 */
[----:B------:R-:W-:Y:S01]  /*db30*/  IMAD R5, R5, UR4, RZ ;  /* 0x0000000405057c24 */ /* 0x000fe2000f8e02ff */
[C---:B------:R-:W-:Y:S01]  /*db40*/  LOP3.LUT P4, RZ, R23.reuse, 0x4, RZ, 0xc0, !PT ;  /* 0x0000000417ff7812 */ /* 0x040fe2000788c0ff */
[C---:B0-----:R-:W-:Y:S01]  /*db50*/  IMAD.WIDE.U32 R2, R0.reuse, UR4, RZ ;  /* 0x0000000400027c25 */ /* 0x041fe2000f8e00ff */
[C---:B------:R-:W-:Y:S02]  /*db60*/  LOP3.LUT P3, RZ, R23.reuse, 0x2, RZ, 0xc0, !PT ;  /* 0x0000000217ff7812 */ /* 0x040fe4000786c0ff */
[----:B------:R-:W-:Y:S01]  /*db70*/  LOP3.LUT P2, RZ, R23, 0x1, RZ, 0xc0, !PT ;  /* 0x0000000117ff7812 */ /* 0x000fe2000784c0ff */
[----:B------:R-:W-:Y:S01]  /*db80*/  IMAD R5, R0, UR5, R5 ;  /* 0x0000000500057c24 */ /* 0x000fe2000f8e0205 */
[----:B------:R-:W-:-:S02]  /*db90*/  ULDC.64 UR4, c[0x0][0x310] ;  /* 0x0000c40000047ab9 */ /* 0x000fc40000000a00 */
[----:B------:R-:W-:Y:S02]  /*dba0*/  IMAD R6, R6, UR4, RZ ;  /* 0x0000000406067c24 */ /* 0x000fe4000f8e02ff */
[----:B------:R-:W-:Y:S02]  /*dbb0*/  IMAD.IADD R3, R3, 0x1, R5 ;  /* 0x0000000103037824 */ /* 0x000fe400078e0205 */
[C---:B------:R-:W-:Y:S02]  /*dbc0*/  IMAD R6, R4.reuse, UR5, R6 ;  /* 0x0000000504067c24 */ /* 0x040fe4000f8e0206 */
[----:B------:R-:W-:Y:S01]  /*dbd0*/  IMAD.WIDE.U32 R2, R4, UR4, R2 ;  /* 0x0000000404027c25 */ /* 0x000fe2000f8e0002 */
[----:B------:R-:W-:-:S03]  /*dbe0*/  ULDC.64 UR4, c[0x0][0x308] ;  /* 0x0000c20000047ab9 */ /* 0x000fc60000000a00 */
[----:B------:R-:W-:Y:S02]  /*dbf0*/  IMAD.IADD R3, R3, 0x1, R6 ;  /* 0x0000000103037824 */ /* 0x000fe400078e0206 */
[----:B------:R-:W-:Y:S02]  /*dc00*/  IMAD R6, R25, -0x60, R37 ;  /* 0xffffffa019067824 */ /* 0x000fe400078e0225 */
[----:B------:R-:W-:Y:S01]  /*dc10*/  IMAD.WIDE.U32 R2, R26, UR4, R2 ;  /* 0x000000041a027c25 */ /* 0x000fe2000f8e0002 */
[----:B------:R-:W-:-:S03]  /*dc20*/  UMOV UR4, 0xffffffff ;  /* 0xffffffff00047882 */ /* 0x000fc60000000000 */
[----:B------:R-:W-:Y:S01]  /*dc30*/  IMAD R0, R26, UR5, R3 ;  /* 0x000000051a007c24 */ /* 0x000fe2000f8e0203 */
[----:B------:R-:W-:Y:S01]  /*dc40*/  LEA R4, P0, R2, UR6, 0x1 ;  /* 0x0000000602047c11 */ /* 0x000fe2000f8008ff */
[----:B------:R-:W-:Y:S01]  /*dc50*/  IMAD R5, R27, 0x4800, R34 ;  /* 0x000048001b057824 */ /* 0x000fe200078e0222 */
[----:B-1----:R-:W-:Y:S02]  /*dc60*/  LOP3.LUT R8, R8, 0x7f, RZ, 0xc0, !PT ;  /* 0x0000007f08087812 */ /* 0x002fe400078ec0ff */
[----:B------:R-:W-:Y:S02]  /*dc70*/  LEA.HI.X R0, R2, UR7, R0, 0x1, P0 ;  /* 0x0000000702007c11 */ /* 0x000fe400080f0c00 */
[----:B------:R-:W-:-:S05]  /*dc80*/  SHF.R.U32.HI R8, RZ, 0x3, R8 ;  /* 0x00000003ff087819 */ /* 0x000fca0000011608 */
[----:B------:R-:W-:-:S05]  /*dc90*/  IMAD.IADD R6, R6, 0x1, -R8 ;  /* 0x0000000106067824 */ /* 0x000fca00078e0a08 */
[----:B------:R-:W-:Y:S01]  /*dca0*/  ISETP.GE.AND P0, PT, R6, 0x1, PT ;  /* 0x000000010600780c */ /* 0x000fe20003f06270 */
[----:B------:R-:W-:-:S12]  /*dcb0*/  BRA.DIV UR4, `(.L_x_3530) ;  /* 0x0000003e04347947 */ /* 0x000fd8000b800000 */
[----:B------:R-:W0:Y:S01]  /*dcc0*/  SHFL.IDX PT, R3, R4, RZ, 0x181f ;  /* 0x00181fff04037589 */ /* 0x000e2200000e0000 */
[----:B------:R-:W-:-:S03]  /*dcd0*/  @P0 LEA R8, R5, R22, 0x1 ;  /* 0x0000001605080211 */ /* 0x000fc600078e08ff */
[----:B------:R-:W1:Y:S01]  /*dce0*/  SHFL.IDX PT, R2, R0, RZ, 0x181f ;  /* 0x00181fff00027589 */ /* 0x000e6200000e0000 */
[----:B0-----:R-:W-:-:S05]  /*dcf0*/  @P0 LEA R3, P1, R31, R3, 0x1 ;  /* 0x000000031f030211 */ /* 0x001fca00078208ff */
[----:B-1----:R-:W-:Y:S01]  /*dd00*/  @P0 IMAD.X R2, RZ, RZ, R2, P1 ;  /* 0x000000ffff020224 */ /* 0x002fe200008e0602 */
[----:B------:R-:W-:-:S04]  /*dd10*/  ISETP.GE.AND P1, PT, R6, 0x11, PT ;  /* 0x000000110600780c */ /* 0x000fc80003f26270 */
[----:B------:R-:W-:-:S04]  /*dd20*/  @P0 LOP3.LUT R3, R3, R2, RZ, 0x3c, !PT ;  /* 0x0000000203030212 */ /* 0x000fc800078e3cff */
[----:B------:R-:W-:-:S04]  /*dd30*/  @P0 LOP3.LUT R2, R3, R2, RZ, 0x3c, !PT ;  /* 0x0000000203020212 */ /* 0x000fc800078e3cff */
[----:B------:R-:W-:-:S05]  /*dd40*/  @P0 LOP3.LUT R3, R3, R2, RZ, 0x3c, !PT ;  /* 0x0000000203030212 */ /* 0x000fca00078e3cff */
[----:B------:R-:W-:Y:S01]  /*dd50*/  @!PT LDS RZ, [RZ] ;  /* 0x00000000fffff984 */ /* 0x000fe20000000800 */
[----:B------:R-:W-:Y:S04]  /*dd60*/  @P0 LDGSTS.E.BYPASS.LTC128B.128 [R8+0x1e400], desc[UR36][R2.64], !P4 ;  /* 0x1e40000002080fae */ /* 0x000fe8000e101d64 */
[----:B------:R-:W-:Y:S04]  /*dd70*/  @P0 LDGSTS.E.BYPASS.LTC128B.128 [R8+0x21400], desc[UR36][R2.64+0x80], !P3 ;  /* 0x2140008002080fae */ /* 0x000fe8000d901d64 */
[----:B------:R0:W-:Y:S04]  /*dd80*/  @P0 LDGSTS.E.BYPASS.LTC128B.128 [R8+0x24400], desc[UR36][R2.64+0x100], !P2 ;  /* 0x2440010002080fae */ /* 0x0001e8000d101d64 */
[----:B0-----:R-:W0:Y:S01]  /*dd90*/  SHFL.IDX PT, R3, R4, 0x1, 0x181f ;  /* 0x00381f0004037f89 */ /* 0x001e2200000e0000 */
[----:B------:R-:W-:-:S03]  /*dda0*/  @P1 IMAD R8, R5, 0x2, R22 ;  /* 0x0000000205081824 */ /* 0x000fc600078e0216 */
[----:B------:R-:W1:Y:S01]  /*ddb0*/  SHFL.IDX PT, R2, R0, 0x1, 0x181f ;  /* 0x00381f0000027f89 */ /* 0x000e6200000e0000 */
[----:B0-----:R-:W-:-:S05]  /*ddc0*/  @P1 LEA R3, P0, R31, R3, 0x1 ;  /* 0x000000031f031211 */ /* 0x001fca00078008ff */
[----:B-1----:R-:W-:-:S05]  /*ddd0*/  @P1 IMAD.X R2, RZ, RZ, R2, P0 ;  /* 0x000000ffff021224 */ /* 0x002fca00000e0602 */
[----:B------:R-:W-:-:S04]  /*dde0*/  @P1 LOP3.LUT R3, R3, R2, RZ, 0x3c, !PT ;  /* 0x0000000203031212 */ /* 0x000fc800078e3cff */
[----:B------:R-:W-:-:S04]  /*ddf0*/  @P1 LOP3.LUT R2, R3, R2, RZ, 0x3c, !PT ;  /* 0x0000000203021212 */ /* 0x000fc800078e3cff */
[----:B------:R-:W-:-:S05]  /*de00*/  @P1 LOP3.LUT R3, R3, R2, RZ, 0x3c, !PT ;  /* 0x0000000203031212 */ /* 0x000fca00078e3cff */
        /* <DEDUP_REMOVED lines=30> */
[----:B------:R-:W1:Y:S04]  /*dff0*/  SHFL.IDX PT, R2, R0, 0x4, 0x181f ;  /* 0x00981f0000027f89 */ /* 0x000e6800000e0000 */
[----:B------:R-:W2:Y:S01]  /*e000*/  SHFL.IDX PT, R0, R0, 0x5, 0x181f ;  /* 0x00b81f0000007f89 */ /* 0x000ea200000e0000 */
[----:B0-----:R-:W-:-:S05]  /*e010*/  @P1 LEA R3, P0, R31, R3, 0x1 ;  /* 0x000000031f031211 */ /* 0x001fca00078008ff */
[----:B-1----:R-:W-:-:S05]  /*e020*/  @P1 IMAD.X R2, RZ, RZ, R2, P0 ;  /* 0x000000ffff021224 */ /* 0x002fca00000e0602 */
[----:B------:R-:W-:-:S04]  /*e030*/  @P1 LOP3.LUT R3, R3, R2, RZ, 0x3c, !PT ;  /* 0x0000000203031212 */ /* 0x000fc800078e3cff */
[----:B------:R-:W-:-:S04]  /*e040*/  @P1 LOP3.LUT R2, R3, R2, RZ, 0x3c, !PT ;  /* 0x0000000203021212 */ /* 0x000fc800078e3cff */
[----:B------:R-:W-:-:S05]  /*e050*/  @P1 LOP3.LUT R3, R3, R2, RZ, 0x3c, !PT ;  /* 0x0000000203031212 */ /* 0x000fca00078e3cff */
[----:B------:R-:W-:Y:S04]  /*e060*/  @P1 LDGSTS.E.BYPASS.LTC128B.128 [R8+0x20400], desc[UR36][R2.64], !P4 ;  /* 0x2040000002081fae */ /* 0x000fe8000e101d64 */
[----:B------:R-:W-:Y:S04]  /*e070*/  @P1 LDGSTS.E.BYPASS.LTC128B.128 [R8+0x23400], desc[UR36][R2.64+0x80], !P3 ;  /* 0x2340008002081fae */ /* 0x000fe8000d901d64 */
[----:B------:R0:W-:Y:S04]  /*e080*/  @P1 LDGSTS.E.BYPASS.LTC128B.128 [R8+0x26400], desc[UR36][R2.64+0x100], !P2 ;  /* 0x2640010002081fae */ /* 0x0001e8000d101d64 */
[----:B0-2---:R0:W1:Y:S02]  /*e090*/  SHFL.IDX PT, R2, R4, 0x5, 0x181f ;  /* 0x00b81f0004027f89 */ /* 0x00506400000e0000 */
.L_x_3607:
[----:B------:R-:W-:-:S13]  /*e0a0*/  ISETP.GE.AND P0, PT, R6, 0x51, PT ;  /* 0x000000510600780c */ /* 0x000fda0003f06270 */
[----:B-1----:R-:W-:Y:S01]  /*e0b0*/  @P0 LEA R2, P1, R31, R2, 0x1 ;  /* 0x000000021f020211 */ /* 0x002fe200078208ff */
[----:B------:R-:W-:-:S03]  /*e0c0*/  @P0 IMAD R5, R5, 0x2, R22 ;  /* 0x0000000205050824 */ /* 0x000fc600078e0216 */
[----:B------:R-:W-:-:S05]  /*e0d0*/  @P0 IADD3.X R3, RZ, R0, RZ, P1, !PT ;  /* 0x00000000ff030210 */ /* 0x000fca0000ffe4ff */
[----:B------:R-:W-:Y:S01]  /*e0e0*/  @!PT LDS RZ, [RZ] ;  /* 0x00000000fffff984 */ /* 0x000fe20000000800 */
[----:B------:R-:W-:Y:S01]  /*e0f0*/  @!PT LDS RZ, [RZ] ;  /* 0x00000000fffff984 */ /* 0x000fe20000000800 */
[----:B------:R-:W-:Y:S01]  /*e100*/  @!PT LDS RZ, [RZ] ;  /* 0x00000000fffff984 */ /* 0x000fe20000000800 */
[----:B------:R1:W-:Y:S04]  /*e110*/  @P0 LDGSTS.E.BYPASS.LTC128B.128 [R5+0x20c00], desc[UR36][R2.64], !P4 ;  /* 0x20c0000002050fae */ /* 0x0003e8000e101d64 */
[----:B------:R1:W-:Y:S04]  /*e120*/  @P0 LDGSTS.E.BYPASS.LTC128B.128 [R5+0x23c00], desc[UR36][R2.64+0x80], !P3 ;  /* 0x23c0008002050fae */ /* 0x0003e8000d901d64 */
[----:B------:R1:W-:Y:S01]  /*e130*/  @P0 LDGSTS.E.BYPASS.LTC128B.128 [R5+0x26c00], desc[UR36][R2.64+0x100], !P2 ;  /* 0x26c0010002050fae */ /* 0x0003e2000d101d64 */
[----:B------:R-:W-:Y:S01]  /*e140*/  PLOP3.LUT P0, PT, PT, PT, PT, 0x80, 0x0 ;  /* 0x000000000000781c */ /* 0x000fe20003f0f070 */
[----:B------:R-:W-:-:S12]  /*e150*/  NOP ;  /* 0x0000000000007918 */ /* 0x000fd80000000000 */
.L_x_3531:
        /* <DEDUP_REMOVED lines=10> */
.L_x_3532:
[----:B------:R2:W5:Y:S01]  /*e200*/  LDL.LU R0, [R1+0x10] ;  /* 0x0000100001007983 */ /* 0x0005620000300800 */
[----:B------:R-:W-:Y:S01]  /*e210*/  LOP3.LUT P0, RZ, R23, 0x40, RZ, 0xc0, !PT ;  /* 0x0000004017ff7812 */ /* 0x000fe2000780c0ff */
[----:B------:R2:W-:-:S12]  /*e220*/  SYNCS.ARRIVE.TRANS64.A1T0 RZ, [R7+URZ+0x30830], RZ ;  /* 0x030830ff07ff79a7 */ /* 0x0005d8000810003f */
[----:B------:R-:W-:Y:S05]  /*e230*/  WARPSYNC.ALL ;  /* 0x0000000000007948 */ /* 0x000fea0003800000 */
[----:B------:R-:W-:Y:S01]  /*e240*/  ULDC.64 UR4, c[0x0][0x298] ;  /* 0x0000a60000047ab9 */ /* 0x000fe20000000a00 */
[----:B------:R-:W-:Y:S01]  /*e250*/  SEL R29, R29, RZ, !P0 ;  /* 0x000000ff1d1d7207 */ /* 0x000fe20004000000 */
[----:B01----:R-:W-:Y:S01]  /*e260*/  IMAD.WIDE.U32 R4, R35, UR4, RZ ;  /* 0x0000000423047c25 */ /* 0x003fe2000f8e00ff */
[----:B------:R-:W-:Y:S01]  /*e270*/  BSSY B6, `(.L_x_3533) ;  /* 0x000001c000067945 */ /* 0x000fe20003800000 */
[----:B------:R-:W-:Y:S01]  /*e280*/  BAR.SYNC.DEFER_BLOCKING 0x8, 0x180 ;  /* 0x0206000000007b1d */ /* 0x000fe20000010000 */
[----:B-----5:R-:W-:-:S02]  /*e290*/  SEL R2, R0, RZ, !P0 ;  /* 0x000000ff00027207 */ /* 0x020fc40004000000 */
        /* <DEDUP_REMOVED lines=16> */
[----:B------:R-:W-:Y:S02]  /*e3a0*/  IMAD.U32 R5, RZ, RZ, UR7 ;  /* 0x00000007ff057e24 */ /* 0x000fe4000f8e00ff */
[----:B------:R-:W-:Y:S02]  /*e3b0*/  IMAD.U32 R6, RZ, RZ, UR8 ;  /* 0x00000008ff067e24 */ /* 0x000fe4000f8e00ff */
[----:B--2---:R-:W-:-:S02]  /*e3c0*/  IMAD.U32 R7, RZ, RZ, UR9 ;  /* 0x00000009ff077e24 */ /* 0x004fc4000f8e00ff */
[----:B------:R-:W-:Y:S02]  /*e3d0*/  IMAD.U32 R10, RZ, RZ, UR4 ;  /* 0x00000004ff0a7e24 */ /* 0x000fe4000f8e00ff */
[----:B------:R-:W-:Y:S02]  /*e3e0*/  IMAD.MOV.U32 R8, RZ, RZ, 0x70 ;  /* 0x00000070ff087424 */ /* 0x000fe400078e00ff */
[----:B------:R-:W-:Y:S02]  /*e3f0*/  IMAD.MOV.U32 R12, RZ, RZ, 0x1 ;  /* 0x00000001ff0c7424 */ /* 0x000fe400078e00ff */
[----:B------:R-:W-:-:S07]  /*e400*/  IMAD.MOV.U32 R13, RZ, RZ, RZ ;  /* 0x000000ffff0d7224 */ /* 0x000fce00078e00ff */
[----:B------:R-:W-:-:S07]  /*e410*/  LEPC R20, `(.L_x_3534) ;  /* 0x000000001014794e */ /* 0x000fce0000000000 */
[----:B0-----:R-:W-:Y:S05]  /*e420*/  CALL.ABS.NOINC R2 ;  /* 0x0000000002007343 */ /* 0x001fea0003c00000 */
.L_x_3534:
[----:B------:R-:W-:Y:S05]  /*e430*/  BSYNC B6 ;  /* 0x0000000000067941 */ /* 0x000fea0003800000 */
.L_x_3533:
[----:B------:R-:W3:Y:S01]  /*e440*/  LDL.LU.64 R2, [R1+0x10] ;  /* 0x0000100001027983 */ /* 0x000ee20000300a00 */
[----:B------:R-:W-:Y:S01]  /*e450*/  ULDC.64 UR6, c[0x0][0x2e0] ;  /* 0x0000b80000067ab9 */ /* 0x000fe20000000a00 */
[----:B------:R-:W0:Y:S01]  /*e460*/  LDC R6, c[0x0][0x448] ;  /* 0x00011200ff067b82 */ /* 0x000e220000000800 */
[----:B------:R-:W-:Y:S01]  /*e470*/  ULDC.64 UR4, c[0x0][0x2d8] ;  /* 0x0000b60000047ab9 */ /* 0x000fe20000000a00 */
[----:B------:R-:W4:Y:S01]  /*e480*/  LDL.LU R20, [R1+0x24] ;  /* 0x0000240001147983 */ /* 0x000f220000300800 */
[----:B------:R-:W-:-:S03]  /*e490*/  IMAD.SHL.U32 R4, R17, 0x80, RZ ;  /* 0x0000008011047824 */ /* 0x000fc600078e00ff */
[----:B------:R1:W5:Y:S01]  /*e4a0*/  LDL R17, [R1+0x18] ;  /* 0x0000180001117983 */ /* 0x0003620000100800 */
[----:B0-----:R-:W-:-:S13]  /*e4b0*/  ISETP.NE.AND P0, PT, R6, 0x1, PT ;  /* 0x000000010600780c */ /* 0x001fda0003f05270 */
[----:B------:R-:W0:Y:S08]  /*e4c0*/  @P0 LDC R0, c[0x0][0x44c] ;  /* 0x00011300ff000b82 */ /* 0x000e300000000800 */
[----:B------:R-:W1:Y:S01]  /*e4d0*/  @P0 LDC R8, c[0x0][0x450] ;  /* 0x00011400ff080b82 */ /* 0x000e620000000800 */
[----:B---3--:R-:W-:Y:S02]  /*e4e0*/  IMAD.MOV.U32 R3, RZ, RZ, R35 ;  /* 0x000000ffff037224 */ /* 0x008fe400078e0023 */
[----:B----4-:R-:W-:-:S02]  /*e4f0*/  IMAD R5, R20, UR6, RZ ;  /* 0x0000000614057c24 */ /* 0x010fc4000f8e02ff */
[----:B------:R-:W3:Y:S01]  /*e500*/  S2R R20, SR_TID.X ;  /* 0x0000000000147919 */ /* 0x000ee20000002100 */
[----:B------:R-:W-:-:S04]  /*e510*/  IMAD.WIDE.U32 R2, R26, UR4, R2 ;  /* 0x000000041a027c25 */ /* 0x000fc8000f8e0002 */
[----:B------:R-:W-:Y:S01]  /*e520*/  IMAD R3, R26, UR5, R3 ;  /* 0x000000051a037c24 */ /* 0x000fe2000f8e0203 */
[----:B------:R-:W-:Y:S01]  /*e530*/  ULDC.64 UR4, c[0x0][0x2d0] ;  /* 0x0000b40000047ab9 */ /* 0x000fe20000000a00 */
[C---:B------:R-:W-:Y:S02]  /*e540*/  IMAD R5, R29.reuse, UR7, R5 ;  /* 0x000000071d057c24 */ /* 0x040fe4000f8e0205 */
[----:B------:R-:W-:Y:S01]  /*e550*/  IMAD.WIDE.U32 R2, R29, UR6, R2 ;  /* 0x000000061d027c25 */ /* 0x000fe2000f8e0002 */
[----:B---3--:R-:W-:-:S04]  /*e560*/  LOP3.LUT R20, R20, 0x7f, RZ, 0xc0, !PT ;  /* 0x0000007f14147812 */ /* 0x008fc800078ec0ff */
[----:B------:R-:W-:Y:S02]  /*e570*/  SHF.R.U32.HI R21, RZ, 0x3, R20 ;  /* 0x00000003ff157819 */ /* 0x000fe40000011614 */
[----:B------:R-:W3:Y:S01]  /*e580*/  S2R R20, SR_TID.X ;  /* 0x0000000000147919 */ /* 0x000ee20000002100 */
[----:B------:R-:W-:Y:S02]  /*e590*/  IMAD.IADD R3, R3, 0x1, R5 ;  /* 0x0000000103037824 */ /* 0x000fe400078e0205 */
[----:B---3--:R-:W-:-:S05]  /*e5a0*/  IMAD.SHL.U32 R20, R20, 0x10, RZ ;  /* 0x0000001014147824 */ /* 0x008fca00078e00ff */
[----:B------:R-:W-:-:S04]  /*e5b0*/  LOP3.LUT R20, R21, 0x70, R20, 0xf8, !PT ;  /* 0x0000007015147812 */ /* 0x000fc800078ef814 */
[----:B--2---:R-:W-:-:S05]  /*e5c0*/  LOP3.LUT R7, R20, R4, RZ, 0xfc, !PT ;  /* 0x0000000414077212 */ /* 0x004fca00078efcff */
[----:B0-----:R-:W-:-:S04]  /*e5d0*/  @P0 IMAD.HI.U32 R9, R7, R0, RZ ;  /* 0x0000000007090227 */ /* 0x001fc800078e00ff */
[----:B------:R-:W-:Y:S01]  /*e5e0*/  IMAD.MOV.U32 R0, RZ, RZ, R7 ;  /* 0x000000ffff007224 */ /* 0x000fe200078e0007 */
[----:B-1----:R-:W-:-:S04]  /*e5f0*/  @P0 SHF.R.U32.HI R0, RZ, R8, R9 ;  /* 0x00000008ff000219 */ /* 0x002fc80000011609 */
[----:B------:R-:W-:Y:S01]  /*e600*/  IADD3 R5, -R0, RZ, RZ ;  /* 0x000000ff00057210 */ /* 0x000fe20007ffe1ff */
        /* <DEDUP_REMOVED lines=22> */
[----:B------:R-:W-:Y:S01]  /*e770*/  SHF.R.U32.HI R10, RZ, 0x3, R20 ;  /* 0x00000003ff0a7819 */ /* 0x000fe20000011614 */
[----:B------:R-:W-:Y:S10]  /*e780*/  BRA.DIV UR5, `(.L_x_3535) ;  /* 0x0000003a05a87947 */ /* 0x000ff4000b800000 */
        /* <DEDUP_REMOVED lines=18> */
[----:B------:R-:W0:Y:S01]  /*e8b0*/  SHFL.IDX PT, R14, R0, 0x2, 0x181f ;  /* 0x00581f00000e7f89 */ /* 0x000e2200000e0000 */
[----:B------:R-:W-:Y:S01]  /*e8c0*/  @!P1 MOV R3, R7 ;  /* 0x0000000700039202 */ /* 0x000fe20000000f00 */
[----:B------:R-:W-:-:S04]  /*e8d0*/  VIADD R7, R4, 0x20 ;  /* 0x0000002004077836 */ /* 0x000fc80000000000 */
        /* <DEDUP_REMOVED lines=49> */
[----:B0-----:R-:W-:Y:S01]  /*ebf0*/  @!P1 LEA R14, P4, R31, R14, 0x1 ;  /* 0x0000000e1f0e9211 */ /* 0x001fe200078808ff */
[----:B------:R-:W0:Y:S03]  /*ec00*/  SHFL.IDX PT, R5, R5, 0x7, 0x181f ;  /* 0x00f81f0005057f89 */ /* 0x000e2600000e0000 */
[----:B-1----:R-:W-:Y:S01]  /*ec10*/  @!P1 IADD3.X R7, RZ, R2, RZ, P4, !PT ;  /* 0x00000002ff079210 */ /* 0x002fe200027fe4ff */
[----:B------:R-:W-:-:S02]  /*ec20*/  @!P1 IMAD.MOV.U32 R2, RZ, RZ, R14 ;  /* 0x000000ffff029224 */ /* 0x000fc400078e000e */
[----:B------:R1:W2:Y:S02]  /*ec30*/  SHFL.IDX PT, R14, R0, 0x7, 0x181f ;  /* 0x00f81f00000e7f89 */ /* 0x0002a400000e0000 */
[----:B------:R-:W-:-:S05]  /*ec40*/  @!P1 IMAD.MOV.U32 R3, RZ, RZ, R7 ;  /* 0x000000ffff039224 */ /* 0x000fca00078e0007 */
[----:B------:R1:W-:Y:S04]  /*ec50*/  @!P1 LDGSTS.E.BYPASS.LTC128B.128 [R36+0x15400], desc[UR36][R2.64], !P3 ;  /* 0x1540000002249fae */ /* 0x0003e8000d901d64 */
[----:B------:R1:W-:Y:S04]  /*ec60*/  @!P1 LDGSTS.E.BYPASS.LTC128B.128 [R36+0x19400], desc[UR36][R2.64+0x80], !P2 ;  /* 0x1940008002249fae */ /* 0x0003e8000d101d64 */
[----:B0-----:R1:W-:Y:S02]  /*ec70*/  @!P1 LDGSTS.E.BYPASS.LTC128B.128 [R36+0x1d400], desc[UR36][R2.64+0x100], !P0 ;  /* 0x1d40010002249fae */ /* 0x0013e4000c101d64 */
.L_x_3624:
[----:B-1----:R-:W-:Y:S01]  /*ec80*/  VIADD R3, R4, 0x70 ;  /* 0x0000007004037836 */ /* 0x002fe20000000000 */
[----:B------:R-:W-:Y:S04]  /*ec90*/  BSSY B0, `(.L_x_3536) ;  /* 0x000000b000007945 */ /* 0x000fe80003800000 */
[----:B------:R-:W-:-:S13]  /*eca0*/  ISETP.GE.AND P1, PT, R3, R6, PT ;  /* 0x000000060300720c */ /* 0x000fda0003f26270 */
[----:B------:R-:W-:Y:S05]  /*ecb0*/  @P1 BRA `(.L_x_3537) ;  /* 0x0000000000201947 */ /* 0x000fea0003800000 */
[----:B--2---:R-:W-:-:S05]  /*ecc0*/  LEA R2, P1, R31, R14, 0x1 ;  /* 0x0000000e1f027211 */ /* 0x004fca00078208ff */
[----:B------:R-:W-:-:S05]  /*ecd0*/  IMAD.X R3, RZ, RZ, R5, P1 ;  /* 0x000000ffff037224 */ /* 0x000fca00008e0605 */
[----:B------:R-:W-:Y:S01]  /*ece0*/  @!PT LDS RZ, [RZ] ;  /* 0x00000000fffff984 */ /* 0x000fe20000000800 */
[----:B------:R-:W-:Y:S01]  /*ecf0*/  @!PT LDS RZ, [RZ] ;  /* 0x00000000fffff984 */ /* 0x000fe20000000800 */
[----:B------:R-:W-:Y:S01]  /*ed00*/  @!PT LDS RZ, [RZ] ;  /* 0x00000000fffff984 */ /* 0x000fe20000000800 */
[----:B------:R0:W-:Y:S04]  /*ed10*/  LDGSTS.E.BYPASS.LTC128B.128 [R36+0x15c00], desc[UR36][R2.64], !P3 ;  /* 0x15c0000002247fae */ /* 0x0001e8000d901d64 */
[----:B------:R0:W-:Y:S04]  /*ed20*/  LDGSTS.E.BYPASS.LTC128B.128 [R36+0x19c00], desc[UR36][R2.64+0x80], !P2 ;  /* 0x19c0008002247fae */ /* 0x0001e8000d101d64 */
[----:B------:R0:W-:Y:S02]  /*ed30*/  LDGSTS.E.BYPASS.LTC128B.128 [R36+0x1dc00], desc[UR36][R2.64+0x100], !P0 ;  /* 0x1dc0010002247fae */ /* 0x0001e4000c101d64 */
.L_x_3537:
[----:B------:R-:W-:Y:S05]  /*ed40*/  BSYNC B0 ;  /* 0x0000000000007941 */ /* 0x000fea0003800000 */
.L_x_3536:
[----:B------:R-:W-:Y:S01]  /*ed50*/  NOP ;  /* 0x0000000000007918 */ /* 0x000fe20000000000 */
[----:B------:R-:W-:-:S13]  /*ed60*/  PLOP3.LUT P0, PT, PT, PT, PT, 0x80, 0x0 ;  /* 0x000000000000781c */ /* 0x000fda0003f0f070 */
.L_x_3538:
        /* <DEDUP_REMOVED lines=8> */
[----:B---3--:R-:W-:Y:S02]  /*edf0*/  VIADD R3, R3, 0x1 ;  /* 0x0000000103037836 */ /* 0x008fe40000000000 */
[----:B----4-:R-:W-:-:S03]  /*ee00*/  VIADD R8, R2, 0xfffffffe ;  /* 0xfffffffe02087836 */ /* 0x010fc60000000000 */
[----:B------:R-:W-:Y:S01]  /*ee10*/  LEA.HI R0, R3, R3, RZ, 0x1 ;  /* 0x0000000303007211 */ /* 0x000fe200078f08ff */
[----:B------:R0:W-:Y:S03]  /*ee20*/  STL [R1+0x20], R3 ;  /* 0x0000200301007387 */ /* 0x0001e60000100800 */
[----:B------:R-:W-:-:S05]  /*ee30*/  LOP3.LUT R0, R0, 0xfffffffe, RZ, 0xc0, !PT ;  /* 0xfffffffe00007812 */ /* 0x000fca00078ec0ff */
[----:B------:R-:W-:-:S05]  /*ee40*/  IMAD.IADD R0, R3, 0x1, -R0 ;  /* 0x0000000103007824 */ /* 0x000fca00078e0a00 */
[----:B0-----:R-:W-:Y:S01]  /*ee50*/  SHF.L.U32 R3, R0, 0x1f, RZ ;  /* 0x0000001f00037819 */ /* 0x001fe200000006ff */
[----:B------:R-:W-:Y:S01]  /*ee60*/  NOP ;  /* 0x0000000000007918 */ /* 0x000fe20000000000 */
[----:B------:R0:W-:Y:S01]  /*ee70*/  SYNCS.ARRIVE.TRANS64.A1T0 RZ, [R22+URZ+0x30800], RZ ;  /* 0x030800ff16ff79a7 */ /* 0x0001e2000810003f */
[----:B------:R-:W-:Y:S01]  /*ee80*/  BSSY B0, `(.L_x_3539) ;  /* 0x0000003000007945 */ /* 0x000fe20003800000 */
[----:B------:R-:W1:Y:S03]  /*ee90*/  SYNCS.PHASECHK.TRANS64.TRYWAIT P0, [R22+URZ+0x30820], R3 ;  /* 0x03082003160075a7 */ /* 0x000e66000800017f */
[----:B01----:R-:W-:Y:S05]  /*eea0*/  @!P0 BRA `(.L_x_3540) ;  /* 0x0000003c007c8947 */ /* 0x003fea0003800000 */
.L_x_3625:
[----:B------:R-:W-:Y:S05]  /*eeb0*/  BSYNC B0 ;  /* 0x0000000000007941 */ /* 0x000fea0003800000 */
.L_x_3539:
[----:B------:R-:W3:Y:S01]  /*eec0*/  LDL R0, [R1] ;  /* 0x0000000001007983 */ /* 0x000ee20000100800 */
[----:B------:R-:W-:Y:S01]  /*eed0*/  BSSY B0, `(.L_x_3541) ;  /* 0x0000104000007945 */ /* 0x000fe20003800000 */
[----:B---3--:R-:W-:-:S13]  /*eee0*/  ISETP.GE.AND P0, PT, R8, R0, PT ;  /* 0x000000000800720c */ /* 0x008fda0003f06270 */
[----:B------:R-:W-:Y:S05]  /*eef0*/  @!P0 BRA `(.L_x_3542) ;  /* 0x0000001000048947 */ /* 0x000fea0003800000 */
[----:B------:R-:W-:Y:S01]  /*ef00*/  ULDC UR4, c[0x0][0x2f4] ;  /* 0x0000bd0000047ab9 */ /* 0x000fe20000000800 */
[----:B------:R-:W-:Y:S01]  /*ef10*/  IMAD.MOV.U32 R10, RZ, RZ, R27 ;  /* 0x000000ffff0a7224 */ /* 0x000fe200078e001b */
[----:B------:R-:W-:Y:S01]  /*ef20*/  MOV R17, R28 ;  /* 0x0000001c00117202 */ /* 0x000fe20000000f00 */
[----:B------:R-:W-:Y:S01]  /*ef30*/  IMAD.MOV.U32 R29, RZ, RZ, R25 ;  /* 0x000000ffff1d7224 */ /* 0x000fe200078e0019 */
[----:B------:R-:W-:Y:S02]  /*ef40*/  ISETP.GE.AND P3, PT, R31, UR4, PT ;  /* 0x000000041f007c0c */ /* 0x000fe4000bf66270 */
[----:B------:R-:W-:Y:S02]  /*ef50*/  ISETP.GE.AND P2, PT, R33, UR4, PT ;  /* 0x0000000421007c0c */ /* 0x000fe4000bf46270 */
[----:B------:R-:W-:-:S13]  /*ef60*/  ISETP.GE.AND P1, PT, R32, UR4, PT ;  /* 0x0000000420007c0c */ /* 0x000fda000bf26270 */
.L_x_3555:
[----:B------:R-:W3:Y:S04]  /*ef70*/  LDL R5, [R1+0x4] ;  /* 0x0000040001057983 */ /* 0x000ee80000100800 */
[----:B------:R-:W4:Y:S01]  /*ef80*/  LDL R12, [R1+0x8] ;  /* 0x00000800010c7983 */ /* 0x000f220000100800 */
[----:B------:R-:W1:Y:S01]  /*ef90*/  S2R R0, SR_TID.X ;  /* 0x0000000000007919 */ /* 0x000e620000002100 */
[----:B------:R-:W2:Y:S01]  /*efa0*/  S2R R4, SR_TID.X ;  /* 0x0000000000047919 */ /* 0x000ea20000002100 */
[----:B-1----:R-:W-:-:S04]  /*efb0*/  LOP3.LUT R0, R0, 0x7f, RZ, 0xc0, !PT ;  /* 0x0000007f00007812 */ /* 0x002fc800078ec0ff */
[----:B0-----:R-:W-:Y:S02]  /*efc0*/  SHF.R.U32.HI R3, RZ, 0x3, R0 ;  /* 0x00000003ff037819 */ /* 0x001fe40000011600 */
[----:B------:R-:W0:Y:S01]  /*efd0*/  LDC R0, c[0x0][0x430] ;  /* 0x00010c00ff007b82 */ /* 0x000e220000000800 */
[----:B--2---:R-:W-:-:S05]  /*efe0*/  IMAD.SHL.U32 R4, R4, 0x10, RZ ;  /* 0x0000001004047824 */ /* 0x004fca00078e00ff */
[----:B------:R-:W-:-:S04]  /*eff0*/  LOP3.LUT R4, R3, 0x70, R4, 0xf8, !PT ;  /* 0x0000007003047812 */ /* 0x000fc800078ef804 */
[----:B------:R-:W-:-:S13]  /*f000*/  ISETP.GT.U32.AND P5, PT, R4, 0x5f, PT ;  /* 0x0000005f0400780c */ /* 0x000fda0003fa4070 */
[----:B------:R-:W4:Y:S01]  /*f010*/  @!P5 LDC.64 R6, c[0x0][0x428] ;  /* 0x00010a00ff06db82 */ /* 0x000f220000000a00 */
[----:B0-----:R-:W-:-:S13]  /*f020*/  ISETP.NE.AND P0, PT, R0, 0x1, PT ;  /* 0x000000010000780c */ /* 0x001fda0003f05270 */
[----:B------:R-:W0:Y:S08]  /*f030*/  @P0 LDC R0, c[0x0][0x434] ;  /* 0x00010d00ff000b82 */ /* 0x000e300000000800 */
[----:B------:R-:W1:Y:S01]  /*f040*/  @P0 LDC R3, c[0x0][0x438] ;  /* 0x00010e00ff030b82 */ /* 0x000e620000000800 */
[----:B---3--:R-:W-:-:S04]  /*f050*/  IMAD R9, R8, 0x60, R5 ;  /* 0x0000006008097824 */ /* 0x008fc800078e0205 */
[----:B------:R-:W-:-:S03]  /*f060*/  IMAD.IADD R9, R4, 0x1, R9 ;  /* 0x0000000104097824 */ /* 0x000fc600078e0209 */
[----:B------:R-:W2:Y:S01]  /*f070*/  @!P5 LDC.64 R4, c[0x0][0x418] ;  /* 0x00010600ff04db82 */ /* 0x000ea20000000a00 */
[----:B0-----:R-:W-:-:S04]  /*f080*/  @P0 IMAD.HI.U32 R0, R9, R0, RZ ;  /* 0x0000000009000227 */ /* 0x001fc800078e00ff */
[----:B------:R-:W-:Y:S01]  /*f090*/  IMAD.MOV.U32 R11, RZ, RZ, R9 ;  /* 0x000000ffff0b7224 */ /* 0x000fe200078e0009 */
[----:B-1----:R-:W-:Y:S01]  /*f0a0*/  @P0 SHF.R.U32.HI R11, RZ, R3, R0 ;  /* 0x00000003ff0b0219 */ /* 0x002fe20000011600 */
[----:B----4-:R-:W-:-:S03]  /*f0b0*/  @!P5 IMAD R0, R12, R6, RZ ;  /* 0x000000060c00d224 */ /* 0x010fc600078e02ff */
[--C-:B------:R-:W-:Y:S01]  /*f0c0*/  @!P5 SHF.R.S32.HI R3, RZ, 0x1f, R11.reuse ;  /* 0x0000001fff03d819 */ /* 0x100fe2000001140b */
[----:B------:R-:W-:Y:S02]  /*f0d0*/  @!P5 IMAD.MOV.U32 R2, RZ, RZ, R11 ;  /* 0x000000ffff02d224 */ /* 0x000fe400078e000b */
[C---:B------:R-:W-:Y:S02]  /*f0e0*/  @!P5 IMAD R7, R30.reuse, R7, R0 ;  /* 0x000000071e07d224 */ /* 0x040fe400078e0200 */
[----:B------:R-:W-:-:S04]  /*f0f0*/  @!P5 IMAD.WIDE.U32 R2, R30, R6, R2 ;  /* 0x000000061e02d225 */ /* 0x000fc800078e0002 */
[----:B------:R-:W-:Y:S01]  /*f100*/  @!P5 IMAD.IADD R7, R7, 0x1, R3 ;  /* 0x000000010707d824 */ /* 0x000fe200078e0203 */
[----:B--2---:R-:W-:Y:S01]  /*f110*/  @!P5 LEA R4, P0, R2, R4, 0x2 ;  /* 0x000000040204d211 */ /* 0x004fe200078010ff */
[----:B------:R-:W-:-:S03]  /*f120*/  IMAD.MOV.U32 R0, RZ, RZ, RZ ;  /* 0x000000ffff007224 */ /* 0x000fc600078e00ff */
[----:B------:R-:W-:-:S05]  /*f130*/  @!P5 LEA.HI.X R5, R2, R5, R7, 0x2, P0 ;  /* 0x000000050205d211 */ /* 0x000fca00000f1407 */
[----:B------:R0:W5:Y:S01]  /*f140*/  @!P5 LDG.E R0, desc[UR36][R4.64] ;  /* 0x000000240400d981 */ /* 0x000162000c1e1900 */
[----:B------:R-:W-:Y:S01]  /*f150*/  LOP3.LUT P4, RZ, R23, 0x10, RZ, 0xc0, !PT ;  /* 0x0000001017ff7812 */ /* 0x000fe2000788c0ff */
[----:B------:R-:W-:Y:S01]  /*f160*/  VIADD R27, R10, 0x1 ;  /* 0x000000010a1b7836 */ /* 0x000fe20000000000 */
[----:B------:R-:W-:Y:S01]  /*f170*/  IADD3 R2, -R11, RZ, RZ ;  /* 0x000000ff0b027210 */ /* 0x000fe20007ffe1ff */
[----:B------:R-:W-:Y:S05]  /*f180*/  YIELD ;  /* 0x0000000000007946 */ /* 0x000fea0003800000 */
[----:B------:R-:W-:Y:S01]  /*f190*/  ISETP.NE.AND P0, PT, R27, 0x2, PT ;  /* 0x000000021b00780c */ /* 0x000fe20003f05270 */
[----:B------:R-:W-:-:S02]  /*f1a0*/  ULDC UR4, c[0x0][0x430] ;  /* 0x00010c0000047ab9 */ /* 0x000fc40000000800 */
[----:B------:R-:W-:Y:S01]  /*f1b0*/  IMAD R9, R2, UR4, R9 ;  /* 0x0000000402097c24 */ /* 0x000fe2000f8e0209 */
[----:B------:R-:W-:Y:S01]  /*f1c0*/  SEL R28, RZ, 0x1, P0 ;  /* 0x00000001ff1c7807 */ /* 0x000fe20000000000 */
[----:B------:R-:W-:Y:S01]  /*f1d0*/  IMAD.MOV.U32 R25, RZ, RZ, R8 ;  /* 0x000000ffff197224 */ /* 0x000fe200078e0008 */
[----:B------:R-:W-:Y:S02]  /*f1e0*/  SEL R27, R27, RZ, P0 ;  /* 0x000000ff1b1b7207 */ /* 0x000fe40000000000 */
[----:B------:R-:W-:Y:S01]  /*f1f0*/  LOP3.LUT R28, R17, R28, RZ, 0x3c, !PT ;  /* 0x0000001c111c7212 */ /* 0x000fe200078e3cff */
[----:B0-----:R-:W-:Y:S06]  /*f200*/  @!P4 BRA `(.L_x_3543) ;  /* 0x000000000004c947 */ /* 0x001fec0003800000 */
[----:B------:R-:W-:Y:S01]  /*f210*/  BPT.TRAP 0x1 ;  /* 0x000000040000795c */ /* 0x000fe20000300000 */
.L_x_3543:
[----:B------:R-:W-:Y:S01]  /*f220*/  IMAD R6, R27, 0x8, R22 ;  /* 0x000000081b067824 */ /* 0x000fe200078e0216 */
[----:B------:R-:W-:Y:S01]  /*f230*/  SHF.L.U32 R3, R28, 0x1f, RZ ;  /* 0x0000001f1c037819 */ /* 0x000fe200000006ff */
[----:B------:R-:W-:Y:S03]  /*f240*/  BSSY B1, `(.L_x_3544) ;  /* 0x0000003000017945 */ /* 0x000fe60003800000 */
[----:B------:R-:W0:Y:S02]  /*f250*/  SYNCS.PHASECHK.TRANS64.TRYWAIT P0, [R6+URZ+0x30840], R3 ;  /* 0x03084003060075a7 */ /* 0x000e24000800017f */
[----:B0-----:R-:W-:Y:S05]  /*f260*/  @!P0 BRA `(.L_x_3545) ;  /* 0x0000003800a08947 */ /* 0x001fea0003800000 */
.L_x_3626:
[----:B------:R-:W-:Y:S05]  /*f270*/  BSYNC B1 ;  /* 0x0000000000017941 */ /* 0x000fea0003800000 */
.L_x_3544:
[----:B------:R-:W-:Y:S01]  /*f280*/  SHF.R.S32.HI R20, RZ, 0x1f, R9 ;  /* 0x0000001fff147819 */ /* 0x000fe20000011409 */
[----:B------:R-:W-:Y:S01]  /*f290*/  ULDC.64 UR4, c[0x0][0x300] ;  /* 0x0000c00000047ab9 */ /* 0x000fe20000000a00 */
[----:B-----5:R-:W-:Y:S01]  /*f2a0*/  SHF.R.S32.HI R21, RZ, 0x1f, R0 ;  /* 0x0000001fff157819 */ /* 0x020fe20000011400 */
[----:B0-----:R-:W-:Y:S01]  /*f2b0*/  IMAD.WIDE.U32 R2, R9, UR4, RZ ;  /* 0x0000000409027c25 */ /* 0x001fe2000f8e00ff */
[----:B------:R-:W-:Y:S01]  /*f2c0*/  ULDC.64 UR6, c[0x0][0x2e8] ;  /* 0x0000ba0000067ab9 */ /* 0x000fe20000000a00 */
[C---:B------:R-:W-:Y:S02]  /*f2d0*/  LOP3.LUT P5, RZ, R23.reuse, 0x2, RZ, 0xc0, !PT ;  /* 0x0000000217ff7812 */ /* 0x040fe400078ac0ff */
[----:B------:R-:W-:Y:S01]  /*f2e0*/  IMAD R4, R20, UR4, RZ ;  /* 0x0000000414047c24 */ /* 0x000fe2000f8e02ff */
[----:B------:R-:W-:Y:S01]  /*f2f0*/  LOP3.LUT P4, RZ, R23, 0x1, RZ, 0xc0, !PT ;  /* 0x0000000117ff7812 */ /* 0x000fe2000788c0ff */
        /* <DEDUP_REMOVED lines=16> */
[----:B------:R-:W-:Y:S01]  /*f400*/  IMAD.SHL.U32 R4, R31, 0x2, RZ ;  /* 0x000000021f047824 */ /* 0x000fe200078e00ff */
[----:B------:R-:W-:Y:S01]  /*f410*/  LOP3.LUT P6, RZ, R23, 0x4, RZ, 0xc0, !PT ;  /* 0x0000000417ff7812 */ /* 0x000fe200078cc0ff */
[----:B------:R-:W-:Y:S01]  /*f420*/  IMAD R5, R5, 0x2, R22 ;  /* 0x0000000205057824 */ /* 0x000fe200078e0216 */
[----:B------:R-:W1:Y:S04]  /*f430*/  SHFL.IDX PT, R3, R8, RZ, 0x181f ;  /* 0x00181fff08037589 */ /* 0x000e6800000e0000 */
[----:B------:R-:W-:Y:S01]  /*f440*/  SHFL.IDX PT, R35, R8, 0x2, 0x181f ;  /* 0x00581f0008237f89 */ /* 0x000fe200000e0000 */
[----:B0-----:R-:W-:-:S05]  /*f450*/  IADD3 R2, P0, R2, R4, RZ ;  /* 0x0000000402027210 */ /* 0x001fca0007f1e0ff */
[----:B-1----:R-:W-:-:S05]  /*f460*/  IMAD.X R3, RZ, RZ, R3, P0 ;  /* 0x000000ffff037224 */ /* 0x002fca00000e0603 */
[----:B------:R-:W-:Y:S04]  /*f470*/  LDGSTS.E.BYPASS.LTC128B.128 [R5+0x1e400], desc[UR36][R2.64], !P6 ;  /* 0x1e40000002057fae */ /* 0x000fe8000f101d64 */
[----:B------:R-:W-:Y:S04]  /*f480*/  LDGSTS.E.BYPASS.LTC128B.128 [R5+0x21400], desc[UR36][R2.64+0x80], !P5 ;  /* 0x2140008002057fae */ /* 0x000fe8000e901d64 */
[----:B------:R0:W-:Y:S04]  /*f490*/  LDGSTS.E.BYPASS.LTC128B.128 [R5+0x24400], desc[UR36][R2.64+0x100], !P4 ;  /* 0x2440010002057fae */ /* 0x0001e8000e101d64 */
[----:B0-----:R-:W0:Y:S04]  /*f4a0*/  SHFL.IDX PT, R2, R7, 0x1, 0x181f ;  /* 0x00381f0007027f89 */ /* 0x001e2800000e0000 */
[----:B------:R-:W1:Y:S01]  /*f4b0*/  SHFL.IDX PT, R3, R8, 0x1, 0x181f ;  /* 0x00381f0008037f89 */ /* 0x000e6200000e0000 */
[----:B0-----:R-:W-:-:S05]  /*f4c0*/  IADD3 R2, P0, R2, R4, RZ ;  /* 0x0000000402027210 */ /* 0x001fca0007f1e0ff */
[----:B-1----:R-:W-:-:S05]  /*f4d0*/  IMAD.X R3, RZ, RZ, R3, P0 ;  /* 0x000000ffff037224 */ /* 0x002fca00000e0603 */
        /* <DEDUP_REMOVED lines=16> */
[----:B------:R0:W-:Y:S04]  /*f5e0*/  LDGSTS.E.BYPASS.LTC128B.128 [R5+0x25c00], desc[UR36][R2.64+0x100], !P4 ;  /* 0x25c0010002057fae */ /* 0x0001e8000e101d64 */
[----:B0-----:R-:W0:Y:S02]  /*f5f0*/  SHFL.IDX PT, R2, R7, 0x4, 0x181f ;  /* 0x00981f0007027f89 */ /* 0x001e2400000e0000 */
[----:B0-----:R-:W-:-:S05]  /*f600*/  IADD3 R2, P0, R2, R4, RZ ;  /* 0x0000000402027210 */ /* 0x001fca0007f1e0ff */
[----:B------:R-:W-:Y:S02]  /*f610*/  IMAD.X R3, RZ, RZ, R35, P0 ;  /* 0x000000ffff037224 */ /* 0x000fe400000e0623 */
[----:B------:R0:W1:Y:S04]  /*f620*/  SHFL.IDX PT, R35, R8, 0x5, 0x181f ;  /* 0x00b81f0008237f89 */ /* 0x00006800000e0000 */
[----:B------:R-:W-:Y:S04]  /*f630*/  LDGSTS.E.BYPASS.LTC128B.128 [R5+0x20400], desc[UR36][R2.64], !P6 ;  /* 0x2040000002057fae */ /* 0x000fe8000f101d64 */
[----:B------:R-:W-:Y:S04]  /*f640*/  LDGSTS.E.BYPASS.LTC128B.128 [R5+0x23400], desc[UR36][R2.64+0x80], !P5 ;  /* 0x2340008002057fae */ /* 0x000fe8000e901d64 */
[----:B------:R2:W-:Y:S04]  /*f650*/  LDGSTS.E.BYPASS.LTC128B.128 [R5+0x26400], desc[UR36][R2.64+0x100], !P4 ;  /* 0x2640010002057fae */ /* 0x0005e8000e101d64 */
[----:B-12---:R0:W2:Y:S02]  /*f660*/  SHFL.IDX PT, R2, R7, 0x5, 0x181f ;  /* 0x00b81f0007027f89 */ /* 0x0060a400000e0000 */
.L_x_3640:
[----:B------:R-:W-:Y:S02]  /*f670*/  LOP3.LUT P6, RZ, R23, 0x4, RZ, 0xc0, !PT ;  /* 0x0000000417ff7812 */ /* 0x000fe400078cc0ff */
[----:B--2---:R-:W-:-:S05]  /*f680*/  IADD3 R2, P0, R2, R4, RZ ;  /* 0x0000000402027210 */ /* 0x004fca0007f1e0ff */
[----:B------:R-:W-:Y:S01]  /*f690*/  IMAD.X R3, RZ, RZ, R35, P0 ;  /* 0x000000ffff037224 */ /* 0x000fe200000e0623 */
[----:B------:R-:W-:-:S05]  /*f6a0*/  PLOP3.LUT P0, PT, PT, PT, PT, 0x80, 0x0 ;  /* 0x000000000000781c */ /* 0x000fca0003f0f070 */
[----:B------:R-:W-:Y:S01]  /*f6b0*/  @!PT LDS RZ, [RZ] ;  /* 0x00000000fffff984 */ /* 0x000fe20000000800 */
[----:B------:R-:W-:Y:S01]  /*f6c0*/  @!PT LDS RZ, [RZ] ;  /* 0x00000000fffff984 */ /* 0x000fe20000000800 */
[----:B------:R-:W-:Y:S01]  /*f6d0*/  @!PT LDS RZ, [RZ] ;  /* 0x00000000fffff984 */ /* 0x000fe20000000800 */
[----:B------:R1:W-:Y:S04]  /*f6e0*/  LDGSTS.E.BYPASS.LTC128B.128 [R5+0x20c00], desc[UR36][R2.64], !P6 ;  /* 0x20c0000002057fae */ /* 0x0003e8000f101d64 */
[----:B------:R1:W-:Y:S04]  /*f6f0*/  LDGSTS.E.BYPASS.LTC128B.128 [R5+0x23c00], desc[UR36][R2.64+0x80], !P5 ;  /* 0x23c0008002057fae */ /* 0x0003e8000e901d64 */
[----:B------:R1:W-:Y:S01]  /*f700*/  LDGSTS.E.BYPASS.LTC128B.128 [R5+0x26c00], desc[UR36][R2.64+0x100], !P4 ;  /* 0x26c0010002057fae */ /* 0x0003e2000e101d64 */
[----:B------:R-:W-:Y:S01]  /*f710*/  NOP ;  /* 0x0000000000007918 */ /* 0x000fe20000000000 */
.L_x_3547:
        /* <DEDUP_REMOVED lines=10> */
.L_x_3548:
[----:B------:R2:W-:Y:S01]  /*f7c0*/  SYNCS.ARRIVE.TRANS64.A1T0 RZ, [R6+URZ+0x30830], RZ ;  /* 0x030830ff06ff79a7 */ /* 0x0005e2000810003f */
[----:B------:R-:W-:Y:S05]  /*f7d0*/  @!P5 BRA `(.L_x_3549) ;  /* 0x000000000004d947 */ /* 0x000fea0003800000 */
[----:B------:R-:W-:Y:S01]  /*f7e0*/  BPT.TRAP 0x1 ;  /* 0x000000040000795c */ /* 0x000fe20000300000 */
.L_x_3549:
[----:B-1----:R-:W-:Y:S01]  /*f7f0*/  SHF.L.U32 R2, R17, 0x1f, RZ ;  /* 0x0000001f11027819 */ /* 0x002fe200000006ff */
[----:B--2---:R-:W-:Y:S01]  /*f800*/  IMAD R6, R10, 0x8, R22 ;  /* 0x000000080a067824 */ /* 0x004fe200078e0216 */
[----:B------:R-:W-:Y:S01]  /*f810*/  BSSY B1, `(.L_x_3550) ;  /* 0x0000004000017945 */ /* 0x000fe20003800000 */
[----:B0-----:R-:W-:Y:S02]  /*f820*/  IMAD R7, R29, -0x60, R37 ;  /* 0xffffffa01d077824 */ /* 0x001fe400078e0225 */
[----:B------:R-:W0:Y:S02]  /*f830*/  SYNCS.PHASECHK.TRANS64.TRYWAIT P0, [R6+URZ+0x30860], R2 ;  /* 0x03086002060075a7 */ /* 0x000e24000800017f */
[----:B0-----:R-:W-:Y:S05]  /*f840*/  @!P0 BRA `(.L_x_3551) ;  /* 0x0000003c001c8947 */ /* 0x001fea0003800000 */
.L_x_3641:
[----:B------:R-:W-:Y:S05]  /*f850*/  BSYNC B1 ;  /* 0x0000000000017941 */ /* 0x000fea0003800000 */
.L_x_3550:
[----:B------:R-:W1:Y:S01]  /*f860*/  S2R R3, SR_TID.X ;  /* 0x0000000000037919 */ /* 0x000e620000002100 */
[----:B------:R-:W-:Y:S01]  /*f870*/  UMOV UR4, 0xffffffff ;  /* 0xffffffff00047882 */ /* 0x000fe20000000000 */
[----:B------:R-:W-:Y:S01]  /*f880*/  IMAD R5, R10, 0x4800, R34 ;  /* 0x000048000a057824 */ /* 0x000fe200078e0222 */
[----:B-1----:R-:W-:-:S04]  /*f890*/  LOP3.LUT R3, R3, 0x7f, RZ, 0xc0, !PT ;  /* 0x0000007f03037812 */ /* 0x002fc800078ec0ff */
[----:B------:R-:W-:-:S05]  /*f8a0*/  SHF.R.U32.HI R3, RZ, 0x3, R3 ;  /* 0x00000003ff037819 */ /* 0x000fca0000011603 */
[----:B------:R-:W-:Y:S01]  /*f8b0*/  IMAD.IADD R7, R7, 0x1, -R3 ;  /* 0x0000000107077824 */ /* 0x000fe200078e0a03 */
[----:B------:R-:W-:Y:S06]  /*f8c0*/  BRA.DIV UR4, `(.L_x_3552) ;  /* 0x0000003e04107947 */ /* 0x000fec000b800000 */
[----:B0-----:R-:W0:Y:S01]  /*f8d0*/  SHFL.IDX PT, R2, R18, RZ, 0x181f ;  /* 0x00181fff12027589 */ /* 0x001e2200000e0000 */
        /* <DEDUP_REMOVED lines=51> */
[----:B--2---:R1:W-:Y:S02]  /*fc10*/  LDGSTS.E.BYPASS.LTC128B.128 [R5+0x8400], desc[UR36][R2.64+0x100], !P0 ;  /* 0x0840010002057fae */ /* 0x0043e4000c101d64 */
.L_x_3655:
[----:B01----:R-:W-:Y:S01]  /*fc20*/  IADD3 R2, P0, R14, R4, RZ ;  /* 0x000000040e027210 */ /* 0x003fe20007f1e0ff */
[----:B------:R-:W-:Y:S01]  /*fc30*/  ULDC.64 UR4, c[0x0][0x328] ;  /* 0x0000ca0000047ab9 */ /* 0x000fe20000000a00 */
[----:B------:R-:W-:Y:S01]  /*fc40*/  ULDC.64 UR6, c[0x0][0x318] ;  /* 0x0000c60000067ab9 */ /* 0x000fe20000000a00 */
[----:B------:R-:W-:Y:S02]  /*fc50*/  IMAD R20, R20, UR4, RZ ;  /* 0x0000000414147c24 */ /* 0x000fe4000f8e02ff */
[----:B------:R-:W-:Y:S01]  /*fc60*/  IMAD.X R3, RZ, RZ, R24, P0 ;  /* 0x000000ffff037224 */ /* 0x000fe200000e0618 */
[----:B------:R-:W-:-:S13]  /*fc70*/  ISETP.LT.OR P0, PT, R7, 0x51, P3 ;  /* 0x000000510700780c */ /* 0x000fda0001f01670 */
[----:B------:R-:W-:Y:S01]  /*fc80*/  @!PT LDS RZ, [RZ] ;  /* 0x00000000fffff984 */ /* 0x000fe20000000800 */
[----:B------:R-:W-:Y:S01]  /*fc90*/  @!PT LDS RZ, [RZ] ;  /* 0x00000000fffff984 */ /* 0x000fe20000000800 */
[----:B------:R-:W-:Y:S01]  /*fca0*/  @!PT LDS RZ, [RZ] ;  /* 0x00000000fffff984 */ /* 0x000fe20000000800 */
[----:B------:R-:W-:Y:S01]  /*fcb0*/  LDGSTS.E.BYPASS.LTC128B.128 [R5+0x2c00], desc[UR36][R2.64], !P0 ;  /* 0x02c0000002057fae */ /* 0x000fe2000c101d64 */
[----:B------:R-:W-:-:S13]  /*fcc0*/  ISETP.LT.OR P0, PT, R7, 0x51, P2 ;  /* 0x000000510700780c */ /* 0x000fda0001701670 */
[----:B------:R-:W-:Y:S01]  /*fcd0*/  LDGSTS.E.BYPASS.LTC128B.128 [R5+0x5c00], desc[UR36][R2.64+0x80], !P0 ;  /* 0x05c0008002057fae */ /* 0x000fe2000c101d64 */
[----:B------:R-:W-:Y:S01]  /*fce0*/  ISETP.LT.OR P0, PT, R7, 0x51, P1 ;  /* 0x000000510700780c */ /* 0x000fe20000f01670 */
[----:B------:R-:W-:-:S12]  /*fcf0*/  IMAD R7, R9, UR5, R20 ;  /* 0x0000000509077c24 */ /* 0x000fd8000f8e0214 */
[----:B------:R0:W-:Y:S02]  /*fd00*/  LDGSTS.E.BYPASS.LTC128B.128 [R5+0x8c00], desc[UR36][R2.64+0x100], !P0 ;  /* 0x08c0010002057fae */ /* 0x0001e4000c101d64 */
[----:B0-----:R-:W-:Y:S01]  /*fd10*/  IMAD.WIDE.U32 R2, R9, UR4, RZ ;  /* 0x0000000409027c25 */ /* 0x001fe2000f8e00ff */
        /* <DEDUP_REMOVED lines=13> */
.L_x_3553:
        /* <DEDUP_REMOVED lines=10> */
.L_x_3554:
[----:B------:R-:W2:Y:S01]  /*fe90*/  LDL R0, [R1] ;  /* 0x0000000001007983 */ /* 0x000ea20000100800 */
[----:B------:R1:W-:Y:S01]  /*fea0*/  SYNCS.ARRIVE.TRANS64.A1T0 RZ, [R6+URZ+0x30850], RZ ;  /* 0x030850ff06ff79a7 */ /* 0x0003e2000810003f */
[C---:B------:R-:W-:Y:S01]  /*feb0*/  VIADD R8, R25.reuse, 0xffffffff ;  /* 0xffffffff19087836 */ /* 0x040fe20000000000 */
[----:B------:R-:W-:Y:S01]  /*fec0*/  MOV R29, R25 ;  /* 0x00000019001d7202 */ /* 0x000fe20000000f00 */
[----:B------:R-:W-:Y:S02]  /*fed0*/  IMAD.MOV.U32 R10, RZ, RZ, R27 ;  /* 0x000000ffff0a7224 */ /* 0x000fe400078e001b */
[----:B------:R-:W-:Y:S01]  /*fee0*/  IMAD.MOV.U32 R17, RZ, RZ, R28 ;  /* 0x000000ffff117224 */ /* 0x000fe200078e001c */
[----:B--2---:R-:W-:-:S13]  /*fef0*/  ISETP.GT.AND P0, PT, R25, R0, PT ;  /* 0x000000001900720c */ /* 0x004fda0003f04270 */
[----:B-1----:R-:W-:Y:S05]  /*ff00*/  @P0 BRA `(.L_x_3555) ;  /* 0xfffffff000180947 */ /* 0x002fea000383ffff */
.L_x_3542:
[----:B------:R-:W-:Y:S05]  /*ff10*/  BSYNC B0 ;  /* 0x0000000000007941 */ /* 0x000fea0003800000 */
.L_x_3541:
[----:B------:R-:W1:Y:S01]  /*ff20*/  S2R R0, SR_TID.X ;  /* 0x0000000000007919 */ /* 0x000e620000002100 */
[----:B------:R-:W-:Y:S01]  /*ff30*/  BSSY B0, `(.L_x_3556) ;  /* 0x0000010000007945 */ /* 0x000fe20003800000 */
[----:B-1----:R-:W-:-:S04]  /*ff40*/  LOP3.LUT R0, R0, 0x7f, RZ, 0xc0, !PT ;  /* 0x0000007f00007812 */ /* 0x002fc800078ec0ff */
[----:B------:R-:W-:-:S13]  /*ff50*/  ISETP.NE.AND P0, PT, R0, RZ, PT ;  /* 0x000000ff0000720c */ /* 0x000fda0003f05270 */
[----:B------:R-:W-:Y:S05]  /*ff60*/  @P0 BRA `(.L_x_3557) ;  /* 0x0000000000300947 */ /* 0x000fea0003800000 */
[----:B------:R-:W1:Y:S01]  /*ff70*/  S2R R5, SR_LANEID ;  /* 0x0000000000057919 */ /* 0x000e620000000000 */
[----:B------:R-:W-:Y:S01]  /*ff80*/  VOTEU.ANY UR4, UPT, PT ;  /* 0x0000000000047886 */ /* 0x000fe200038e0100 */
[----:B0-----:R-:W0:Y:S01]  /*ff90*/  LDC.64 R2, c[0x0][0xc60] ;  /* 0x00031800ff027b82 */ /* 0x001e220000000a00 */
[----:B------:R-:W1:Y:S02]  /*ffa0*/  FLO.U32 R0, UR4 ;  /* 0x0000000400007d00 */ /* 0x000e6400080e0000 */
[----:B-1----:R-:W-:-:S06]  /*ffb0*/  ISETP.EQ.U32.AND P0, PT, R0, R5, PT ;  /* 0x000000050000720c */ /* 0x002fcc0003f02070 */
[----:B------:R-:W0:Y:S07]  /*ffc0*/  POPC R5, UR4 ;  /* 0x0000000400057d09 */ /* 0x000e2e0008000000 */
[----:B0-----:R-:W3:Y:S01]  /*ffd0*/  @P0 ATOMG.E.ADD.STRONG.GPU PT, R3, desc[UR36][R2.64], R5 ;  /* 0x00000005020309a8 */ /* 0x001ee200081ee1e4 */
[----:B------:R-:W0:Y:S02]  /*ffe0*/  S2R R4, SR_LTMASK ;  /* 0x0000000000047919 */ /* 0x000e240000003900 */
[----:B0-----:R-:W-:-:S04]  /*fff0*/  LOP3.LUT R4, R4, UR4, RZ, 0xc0, !PT ;  /* 0x0000000404047c12 */ /* 0x001fc8000f8ec0ff */
[----:B------:R-:W0:Y:S01]  /*10000*/  POPC R7, R4 ;  /* 0x0000000400077309 */ /* 0x000e220000000000 */
[----:B---3--:R-:W0:Y:S02]  /*10010*/  SHFL.IDX PT, R0, R3, R0, 0x1f ;  /* 0x00001f0003007589 */ /* 0x008e2400000e0000 */
[----:B0-----:R-:W-:-:S07]  /*10020*/  IADD3 R16, R0, UR39, R7 ;  /* 0x0000002700107c10 */ /* 0x001fce000fffe007 */
.L_x_3557:
[----:B------:R-:W-:Y:S05]  /*10030*/  BSYNC B0 ;  /* 0x0000000000007941 */ /* 0x000fea0003800000 */
.L_x_3556:
[----:B------:R-:W-:-:S13]  /*10040*/  LOP3.LUT P0, RZ, R23, 0x10, RZ, 0xc0, !PT ;  /* 0x0000001017ff7812 */ /* 0x000fda000780c0ff */
[----:B------:R-:W-:Y:S05]  /*10050*/  @!P0 BRA `(.L_x_3558) ;  /* 0x0000000000048947 */ /* 0x000fea0003800000 */
[----:B------:R-:W-:Y:S01]  /*10060*/  BPT.TRAP 0x1 ;  /* 0x000000040000795c */ /* 0x000fe20000300000 */
.L_x_3558:
[----:B------:R-:W-:Y:S01]  /*10070*/  IMAD R0, R27, 0x8, R22 ;  /* 0x000000081b007824 */ /* 0x000fe200078e0216 */
[----:B0-----:R-:W-:Y:S01]  /*10080*/  SHF.L.U32 R3, R28, 0x1f, RZ ;  /* 0x0000001f1c037819 */ /* 0x001fe200000006ff */
[----:B------:R-:W-:Y:S01]  /*10090*/  BSSY B0, `(.L_x_3559) ;  /* 0x0000004000007945 */ /* 0x000fe20003800000 */
[----:B------:R-:W-:Y:S02]  /*100a0*/  IMAD R6, R25, -0x60, R37 ;  /* 0xffffffa019067824 */ /* 0x000fe400078e0225 */
[----:B------:R-:W0:Y:S02]  /*100b0*/  SYNCS.PHASECHK.TRANS64.TRYWAIT P0, [R0+URZ+0x30860], R3 ;  /* 0x03086003000075a7 */ /* 0x000e24000800017f */
[----:B0-----:R-:W-:Y:S05]  /*100c0*/  @!P0 BRA `(.L_x_3560) ;  /* 0x0000003c00208947 */ /* 0x001fea0003800000 */
.L_x_3656:
[----:B------:R-:W-:Y:S05]  /*100d0*/  BSYNC B0 ;  /* 0x0000000000007941 */ /* 0x000fea0003800000 */
.L_x_3559:
[----:B------:R-:W1:Y:S01]  /*100e0*/  S2R R2, SR_TID.X ;  /* 0x0000000000027919 */ /* 0x000e620000002100 */
[----:B------:R-:W-:Y:S01]  /*100f0*/  UMOV UR4, 0xffffffff ;  /* 0xffffffff00047882 */ /* 0x000fe20000000000 */
[----:B------:R-:W-:Y:S01]  /*10100*/  IMAD R7, R27, 0x4800, R34 ;  /* 0x000048001b077824 */ /* 0x000fe200078e0222 */
[----:B-1----:R-:W-:-:S04]  /*10110*/  LOP3.LUT R2, R2, 0x7f, RZ, 0xc0, !PT ;  /* 0x0000007f02027812 */ /* 0x002fc800078ec0ff */
[----:B------:R-:W-:-:S05]  /*10120*/  SHF.R.U32.HI R2, RZ, 0x3, R2 ;  /* 0x00000003ff027819 */ /* 0x000fca0000011602 */
[----:B------:R-:W-:Y:S01]  /*10130*/  IMAD.IADD R6, R6, 0x1, -R2 ;  /* 0x0000000106067824 */ /* 0x000fe200078e0a02 */
[----:B------:R-:W-:Y:S06]  /*10140*/  BRA.DIV UR4, `(.L_x_3561) ;  /* 0x0000003e04147947 */ /* 0x000fec000b800000 */
[----:B--2---:R-:W1:Y:S01]  /*10150*/  SHFL.IDX PT, R14, R18, RZ, 0x181f ;  /* 0x00181fff120e7589 */ /* 0x004e6200000e0000 */
[----:B------:R-:W-:Y:S01]  /*10160*/  ULDC UR4, c[0x0][0x2f4] ;  /* 0x0000bd0000047ab9 */ /* 0x000fe20000000800 */
[C---:B------:R-:W-:Y:S01]  /*10170*/  IMAD.SHL.U32 R5, R31.reuse, 0x2, RZ ;  /* 0x000000021f057824 */ /* 0x040fe200078e00ff */
[----:B------:R-:W-:Y:S01]  /*10180*/  ISETP.GE.AND P2, PT, R31, UR4, PT ;  /* 0x000000041f007c0c */ /* 0x000fe2000bf46270 */
[----:B0-----:R-:W0:Y:S01]  /*10190*/  SHFL.IDX PT, R3, R24, RZ, 0x181f ;  /* 0x00181fff18037589 */ /* 0x001e2200000e0000 */
[----:B------:R-:W-:Y:S01]  /*101a0*/  IMAD R4, R7, 0x2, R22 ;  /* 0x0000000207047824 */ /* 0x000fe200078e0216 */
[----:B------:R-:W-:Y:S02]  /*101b0*/  ISETP.GE.AND P1, PT, R33, UR4, PT ;  /* 0x0000000421007c0c */ /* 0x000fe4000bf26270 */
[C---:B------:R-:W-:Y:S01]  /*101c0*/  ISETP.LT.OR P4, PT, R6.reuse, 0x1, P2 ;  /* 0x000000010600780c */ /* 0x040fe20001781670 */
[----:B------:R-:W-:Y:S01]  /*101d0*/  SHFL.IDX PT, R7, R24, 0x1, 0x181f ;  /* 0x00381f0018077f89 */ /* 0x000fe200000e0000 */
[----:B------:R-:W-:-:S02]  /*101e0*/  ISETP.LT.OR P3, PT, R6, 0x1, P1 ;  /* 0x000000010600780c */ /* 0x000fc40000f61670 */
[----:B-1----:R-:W-:Y:S02]  /*101f0*/  IADD3 R2, P0, R14, R5, RZ ;  /* 0x000000050e027210 */ /* 0x002fe40007f1e0ff */
[----:B------:R-:W1:Y:S03]  /*10200*/  SHFL.IDX PT, R14, R18, 0x1, 0x181f ;  /* 0x00381f00120e7f89 */ /* 0x000e6600000e0000 */
[----:B0-----:R-:W-:Y:S01]  /*10210*/  IMAD.X R3, RZ, RZ, R3, P0 ;  /* 0x000000ffff037224 */ /* 0x001fe200000e0603 */
[----:B------:R-:W-:-:S04]  /*10220*/  ISETP.GE.AND P0, PT, R32, UR4, PT ;  /* 0x0000000420007c0c */ /* 0x000fc8000bf06270 */
[----:B------:R-:W-:Y:S01]  /*10230*/  LDGSTS.E.BYPASS.LTC128B.128 [R4+0x400], desc[UR36][R2.64], !P4 ;  /* 0x0040000002047fae */ /* 0x000fe2000e101d64 */
[----:B------:R-:W-:-:S03]  /*10240*/  ISETP.LT.OR P4, PT, R6, 0x1, P0 ;  /* 0x000000010600780c */ /* 0x000fc60000781670 */
[----:B------:R-:W-:Y:S10]  /*10250*/  LDGSTS.E.BYPASS.LTC128B.128 [R4+0x3400], desc[UR36][R2.64+0x80], !P3 ;  /* 0x0340008002047fae */ /* 0x000ff4000d901d64 */
[----:B------:R1:W-:Y:S01]  /*10260*/  LDGSTS.E.BYPASS.LTC128B.128 [R4+0x6400], desc[UR36][R2.64+0x100], !P4 ;  /* 0x0640010002047fae */ /* 0x0003e2000e101d64 */
[----:B------:R-:W-:-:S02]  /*10270*/  ISETP.LT.OR P4, PT, R6, 0x11, P2 ;  /* 0x000000110600780c */ /* 0x000fc40001781670 */
[----:B-1----:R-:W-:Y:S02]  /*10280*/  IADD3 R2, P3, R14, R5, RZ ;  /* 0x000000050e027210 */ /* 0x002fe40007f7e0ff */
[----:B------:R-:W0:Y:S03]  /*10290*/  SHFL.IDX PT, R14, R18, 0x2, 0x181f ;  /* 0x00581f00120e7f89 */ /* 0x000e2600000e0000 */
[----:B------:R-:W-:Y:S01]  /*102a0*/  IMAD.X R3, RZ, RZ, R7, P3 ;  /* 0x000000ffff037224 */ /* 0x000fe200018e0607 */
[C---:B------:R-:W-:Y:S01]  /*102b0*/  ISETP.LT.OR P3, PT, R6.reuse, 0x11, P1 ;  /* 0x000000110600780c */ /* 0x040fe20000f61670 */
[----:B------:R-:W1:Y:S04]  /*102c0*/  SHFL.IDX PT, R7, R24, 0x2, 0x181f ;  /* 0x00581f0018077f89 */ /* 0x000e6800000e0000 */
[----:B------:R-:W-:Y:S01]  /*102d0*/  LDGSTS.E.BYPASS.LTC128B.128 [R4+0xc00], desc[UR36][R2.64], !P4 ;  /* 0x00c0000002047fae */ /* 0x000fe2000e101d64 */
[----:B------:R-:W-:-:S07]  /*102e0*/  ISETP.LT.OR P4, PT, R6, 0x11, P0 ;  /* 0x000000110600780c */ /* 0x000fce0000781670 */
[----:B------:R-:W-:Y:S06]  /*102f0*/  LDGSTS.E.BYPASS.LTC128B.128 [R4+0x3c00], desc[UR36][R2.64+0x80], !P3 ;  /* 0x03c0008002047fae */ /* 0x000fec000d901d64 */
[----:B------:R0:W-:Y:S01]  /*10300*/  LDGSTS.E.BYPASS.LTC128B.128 [R4+0x6c00], desc[UR36][R2.64+0x100], !P4 ;  /* 0x06c0010002047fae */ /* 0x0001e2000e101d64 */
[----:B------:R-:W-:Y:S02]  /*10310*/  ISETP.LT.OR P4, PT, R6, 0x21, P2 ;  /* 0x000000210600780c */ /* 0x000fe40001781670 */
[----:B0-----:R-:W-:Y:S02]  /*10320*/  IADD3 R2, P3, R14, R5, RZ ;  /* 0x000000050e027210 */ /* 0x001fe40007f7e0ff */
[----:B------:R-:W0:Y:S03]  /*10330*/  SHFL.IDX PT, R14, R18, 0x3, 0x181f ;  /* 0x00781f00120e7f89 */ /* 0x000e2600000e0000 */
[----:B-1----:R-:W-:Y:S01]  /*10340*/  IMAD.X R3, RZ, RZ, R7, P3 ;  /* 0x000000ffff037224 */ /* 0x002fe200018e0607 */
        /* <DEDUP_REMOVED lines=13> */
[----:B------:R-:W-:-:S03]  /*10420*/  ISETP.LT.OR P4, PT, R6, 0x31, P0 ;  /* 0x000000310600780c */ /* 0x000fc60000781670 */
[----:B------:R-:W2:Y:S04]  /*10430*/  SHFL.IDX PT, R24, R24, 0x5, 0x181f ;  /* 0x00b81f0018187f89 */ /* 0x000ea800000e0000 */
[----:B------:R-:W-:Y:S06]  /*10440*/  LDGSTS.E.BYPASS.LTC128B.128 [R4+0x4c00], desc[UR36][R2.64+0x80], !P3 ;  /* 0x04c0008002047fae */ /* 0x000fec000d901d64 */
[----:B------:R0:W-:Y:S01]  /*10450*/  LDGSTS.E.BYPASS.LTC128B.128 [R4+0x7c00], desc[UR36][R2.64+0x100], !P4 ;  /* 0x07c0010002047fae */ /* 0x0001e2000e101d64 */
[----:B------:R-:W-:-:S02]  /*10460*/  ISETP.LT.OR P4, PT, R6, 0x41, P2 ;  /* 0x000000410600780c */ /* 0x000fc40001781670 */
[----:B0-----:R-:W-:Y:S02]  /*10470*/  IADD3 R2, P3, R14, R5, RZ ;  /* 0x000000050e027210 */ /* 0x001fe40007f7e0ff */
[----:B------:R0:W3:Y:S02]  /*10480*/  SHFL.IDX PT, R14, R18, 0x5, 0x181f ;  /* 0x00b81f00120e7f89 */ /* 0x0000e400000e0000 */
[----:B-1----:R-:W-:Y:S02]  /*10490*/  IADD3.X R3, RZ, R7, RZ, P3, !PT ;  /* 0x00000007ff037210 */ /* 0x002fe40001ffe4ff */
[----:B------:R-:W-:-:S05]  /*104a0*/  ISETP.LT.OR P3, PT, R6, 0x41, P1 ;  /* 0x000000410600780c */ /* 0x000fca0000f61670 */
[----:B------:R0:W-:Y:S01]  /*104b0*/  LDGSTS.E.BYPASS.LTC128B.128 [R4+0x2400], desc[UR36][R2.64], !P4 ;  /* 0x0240000002047fae */ /* 0x0001e2000e101d64 */
[----:B------:R-:W-:-:S07]  /*104c0*/  ISETP.LT.OR P4, PT, R6, 0x41, P0 ;  /* 0x000000410600780c */ /* 0x000fce0000781670 */
[----:B------:R0:W-:Y:S06]  /*104d0*/  LDGSTS.E.BYPASS.LTC128B.128 [R4+0x5400], desc[UR36][R2.64+0x80], !P3 ;  /* 0x0540008002047fae */ /* 0x0001ec000d901d64 */
[----:B--2---:R0:W-:Y:S02]  /*104e0*/  LDGSTS.E.BYPASS.LTC128B.128 [R4+0x8400], desc[UR36][R2.64+0x100], !P4 ;  /* 0x0840010002047fae */ /* 0x0041e4000e101d64 */
.L_x_3670:
[C---:B------:R-:W-:Y:S02]  /*104f0*/  ISETP.LT.OR P2, PT, R6.reuse, 0x51, P2 ;  /* 0x000000510600780c */ /* 0x040fe40001741670 */
[C---:B------:R-:W-:Y:S02]  /*10500*/  ISETP.LT.OR P1, PT, R6.reuse, 0x51, P1 ;  /* 0x000000510600780c */ /* 0x040fe40000f21670 */
[----:B------:R-:W-:Y:S02]  /*10510*/  ISETP.LT.OR P0, PT, R6, 0x51, P0 ;  /* 0x000000510600780c */ /* 0x000fe40000701670 */
[----:B0--3--:R-:W-:-:S05]  /*10520*/  IADD3 R2, P3, R14, R5, RZ ;  /* 0x000000050e027210 */ /* 0x009fca0007f7e0ff */
[----:B------:R-:W-:-:S05]  /*10530*/  IMAD.X R3, RZ, RZ, R24, P3 ;  /* 0x000000ffff037224 */ /* 0x000fca00018e0618 */
        /* <DEDUP_REMOVED lines=8> */
.L_x_3562:
        /* <DEDUP_REMOVED lines=10> */
.L_x_3563:
[----:B------:R1:W-:Y:S01]  /*10660*/  SYNCS.ARRIVE.TRANS64.A1T0 RZ, [R0+URZ+0x30850], RZ ;  /* 0x030850ff00ff79a7 */ /* 0x0003e2000810003f */
[----:B------:R-:W-:-:S05]  /*10670*/  VIADD R27, R27, 0x1 ;  /* 0x000000011b1b7836 */ /* 0x000fca0000000000 */
[----:B------:R-:W-:-:S04]  /*10680*/  ISETP.NE.AND P0, PT, R27, 0x2, PT ;  /* 0x000000021b00780c */ /* 0x000fc80003f05270 */
[----:B0-----:R-:W-:Y:S02]  /*10690*/  SEL R3, RZ, 0x1, P0 ;  /* 0x00000001ff037807 */ /* 0x001fe40000000000 */
[----:B------:R-:W-:Y:S02]  /*106a0*/  SEL R27, R27, RZ, P0 ;  /* 0x000000ff1b1b7207 */ /* 0x000fe40000000000 */
[----:B-1----:R-:W-:-:S07]  /*106b0*/  LOP3.LUT R28, R28, R3, RZ, 0x3c, !PT ;  /* 0x000000031c1c7212 */ /* 0x002fce00078e3cff */
.L_x_3520:
[----:B------:R-:W-:Y:S05]  /*106c0*/  BSYNC B7 ;  /* 0x0000000000077941 */ /* 0x000fea0003800000 */
.L_x_3518:
        /* <DEDUP_REMOVED lines=11> */
.L_x_3564:
        /* <DEDUP_REMOVED lines=10> */
[----:B0-----:R-:W-:-:S06]  /*10820*/  @!P1 IMAD.WIDE R4, R7, 0x4, R4 ;  /* 0x0000000407049825 */ /* 0x001fcc00078e0204 */
[----:B------:R-:W2:Y:S01]  /*10830*/  @!P1 LDG.E R4, desc[UR36][R4.64] ;  /* 0x0000002404049981 */ /* 0x000ea2000c1e1900 */
[----:B-1----:R-:W-:-:S06]  /*10840*/  @!P1 IMAD.WIDE R2, R7, 0x4, R2 ;  /* 0x0000000407029825 */ /* 0x002fcc00078e0202 */
[----:B------:R-:W3:Y:S01]  /*10850*/  @!P1 LDG.E R2, desc[UR36][R2.64] ;  /* 0x0000002402029981 */ /* 0x000ee2000c1e1900 */
[----:B------:R-:W-:Y:S02]  /*10860*/  IMAD.MOV.U32 R7, RZ, RZ, RZ ;  /* 0x000000ffff077224 */ /* 0x000fe400078e00ff */
[----:B------:R-:W-:Y:S01]  /*10870*/  IMAD.MOV.U32 R10, RZ, RZ, RZ ;  /* 0x000000ffff0a7224 */ /* 0x000fe200078e00ff */
[C---:B------:R-:W-:Y:S02]  /*10880*/  ISETP.GE.U32.AND P2, PT, R9.reuse, 0x2, PT ;  /* 0x000000020900780c */ /* 0x040fe40003f46070 */
[C---:B------:R-:W-:Y:S02]  /*10890*/  ISETP.GE.U32.AND P3, PT, R9.reuse, 0x4, PT ;  /* 0x000000040900780c */ /* 0x040fe40003f66070 */
[C---:B------:R-:W-:Y:S02]  /*108a0*/  ISETP.GE.U32.AND P4, PT, R9.reuse, 0x8, PT ;  /* 0x000000080900780c */ /* 0x040fe40003f86070 */
[----:B------:R-:W-:Y:S01]  /*108b0*/  ISETP.GE.U32.AND P5, PT, R9, 0x10, PT ;  /* 0x000000100900780c */ /* 0x000fe20003fa6070 */
[----:B------:R-:W-:Y:S04]  /*108c0*/  SHFL.IDX PT, R0, R16, RZ, 0x1f ;  /* 0x00001fff10007589 */ /* 0x000fe800000e0000 */
[----:B------:R-:W-:Y:S01]  /*108d0*/  SHFL.IDX PT, R8, R16, 0x1, 0x1f ;  /* 0x00201f0010087f89 */ /* 0x000fe200000e0000 */
[----:B--2---:R-:W-:-:S02]  /*108e0*/  @!P1 IMAD.MOV.U32 R7, RZ, RZ, R4 ;  /* 0x000000ffff079224 */ /* 0x004fc400078e0004 */
[----:B---3--:R-:W-:-:S04]  /*108f0*/  @!P1 IMAD.MOV.U32 R10, RZ, RZ, R2 ;  /* 0x000000ffff0a9224 */ /* 0x008fc800078e0002 */
[----:B------:R-:W-:-:S05]  /*10900*/  IMAD R13, R10, R7, RZ ;  /* 0x000000070a0d7224 */ /* 0x000fca00078e02ff */
[----:B------:R-:W0:Y:S01]  /*10910*/  SHFL.UP PT, R14, R13, 0x1, RZ ;  /* 0x042000000d0e7989 */ /* 0x000e2200000e00ff */
[----:B------:R-:W-:-:S04]  /*10920*/  ISETP.NE.AND P1, PT, R9, RZ, PT ;  /* 0x000000ff0900720c */ /* 0x000fc80003f25270 */
        /* <DEDUP_REMOVED lines=14> */
[----:B------:R0:W1:Y:S01]  /*10a10*/  SHFL.IDX PT, R14, R2, 0x1f, 0x1f ;  /* 0x03e01f00020e7f89 */ /* 0x00006200000e0000 */
[----:B------:R-:W-:-:S07]  /*10a20*/  IMAD.MOV.U32 R6, RZ, RZ, RZ ;  /* 0x000000ffff067224 */ /* 0x000fce00078e00ff */
.L_x_3680:
[----:B------:R-:W-:Y:S02]  /*10a30*/  ULDC UR4, c[0x0][0xc38] ;  /* 0x00030e0000047ab9 */ /* 0x000fe40000000800 */
[----:B------:R-:W-:-:S04]  /*10a40*/  IMAD.U32 R5, RZ, RZ, UR4 ;  /* 0x00000004ff057e24 */ /* 0x000fc8000f8e00ff */
[----:B-1----:R-:W-:-:S04]  /*10a50*/  IMAD R14, R14, R5, RZ ;  /* 0x000000050e0e7224 */ /* 0x002fc800078e02ff */
[----:B------:R-:W-:-:S05]  /*10a60*/  IMAD.IADD R9, R8, 0x1, R14 ;  /* 0x0000000108097824 */ /* 0x000fca00078e020e */
[----:B------:R-:W-:-:S13]  /*10a70*/  ISETP.GT.AND P6, PT, R9, R0, PT ;  /* 0x000000000900720c */ /* 0x000fda0003fc4270 */
[----:B------:R-:W-:Y:S05]  /*10a80*/  @P6 BRA `(.L_x_3567) ;  /* 0x0000000000a46947 */ /* 0x000fea0003800000 */
.L_x_3570:
[----:B0-----:R-:W0:Y:S01]  /*10a90*/  LDC R2, c[0x0][0xc3c] ;  /* 0x00030f00ff027b82 */ /* 0x001e220000000800 */
[----:B------:R-:W-:-:S05]  /*10aa0*/  VIADD R19, R19, 0x1f ;  /* 0x0000001f13137836 */ /* 0x000fca0000000000 */
[----:B0-----:R-:W-:-:S13]  /*10ab0*/  ISETP.GE.AND P6, PT, R19, R2, PT ;  /* 0x000000021300720c */ /* 0x001fda0003fc6270 */
[----:B------:R-:W-:Y:S05]  /*10ac0*/  @P6 BRA `(.L_x_3568) ;  /* 0x0000000400b86947 */ /* 0x000fea0003800000 */
[----:B------:R-:W0:Y:S01]  /*10ad0*/  S2R R3, SR_TID.X ;  /* 0x0000000000037919 */ /* 0x000e220000002100 */
[----:B------:R-:W-:Y:S01]  /*10ae0*/  IMAD.MOV.U32 R7, RZ, RZ, RZ ;  /* 0x000000ffff077224 */ /* 0x000fe200078e00ff */
[----:B0-----:R-:W-:-:S04]  /*10af0*/  LOP3.LUT R3, R3, 0x1f, RZ, 0xc0, !PT ;  /* 0x0000001f03037812 */ /* 0x001fc800078ec0ff */
[----:B------:R-:W-:-:S04]  /*10b00*/  IADD3 R11, R19, R3, RZ ;  /* 0x00000003130b7210 */ /* 0x000fc80007ffe0ff */
        /* <DEDUP_REMOVED lines=27> */
.L_x_3688:
[----:B------:R-:W-:Y:S02]  /*10cc0*/  ULDC UR4, c[0x0][0xc38] ;  /* 0x00030e0000047ab9 */ /* 0x000fe40000000800 */
[----:B------:R-:W-:-:S04]  /*10cd0*/  IMAD.U32 R5, RZ, RZ, UR4 ;  /* 0x00000004ff057e24 */ /* 0x000fc8000f8e00ff */
[----:B-1----:R-:W-:-:S05]  /*10ce0*/  IMAD R14, R14, R5, RZ ;  /* 0x000000050e0e7224 */ /* 0x002fca00078e02ff */
[----:B------:R-:W-:-:S04]  /*10cf0*/  IADD3 R9, R14, R9, RZ ;  /* 0x000000090e097210 */ /* 0x000fc80007ffe0ff */
[----:B------:R-:W-:-:S13]  /*10d00*/  ISETP.GT.AND P6, PT, R9, R0, PT ;  /* 0x000000000900720c */ /* 0x000fda0003fc4270 */
[----:B------:R-:W-:Y:S05]  /*10d10*/  @!P6 BRA `(.L_x_3570) ;  /* 0xfffffffc005ce947 */ /* 0x000fea000383ffff */
.L_x_3567:
        /* <DEDUP_REMOVED lines=9> */
.L_x_3693:
[----:B------:R-:W-:-:S13]  /*10db0*/  ISETP.NE.AND P0, PT, R3, RZ, PT ;  /* 0x000000ff0300720c */ /* 0x000fda0003f05270 */
[----:B------:R-:W-:Y:S05]  /*10dc0*/  @!P0 BRA `(.L_x_3572) ;  /* 0x0000000000108947 */ /* 0x000fea0003800000 */
[----:B------:R-:W-:Y:S01]  /*10dd0*/  UMOV UR4, 0xffffffff ;  /* 0xffffffff00047882 */ /* 0x000fe20000000000 */
[----:B------:R-:W-:Y:S02]  /*10de0*/  VIADD R12, R4, 0xffffffff ;  /* 0xffffffff040c7836 */ /* 0x000fe40000000000 */
[----:B------:R-:W-:Y:S05]  /*10df0*/  BRA.DIV UR4, `(.L_x_3573) ;  /* 0x0000004204387947 */ /* 0x000fea000b800000 */
[----:B------:R4:W0:Y:S02]  /*10e00*/  SHFL.IDX PT, R6, R2, R12, 0x1f ;  /* 0x00001f0c02067589 */ /* 0x00082400000e0000 */
.L_x_3572:
        /* <DEDUP_REMOVED lines=53> */
[----:B------:R-:W-:-:S04]  /*11160*/  IMAD.MOV R3, RZ, RZ, -R8 ;  /* 0x000000ffff037224 */ /* 0x000fc800078e0a08 */
[C---:B------:R-:W-:Y:S02]  /*11170*/  IMAD R18, R10.reuse, R3, R6 ;  /* 0x000000030a127224 */ /* 0x040fe400078e0206 */
[----:B------:R-:W-:-:S04]  /*11180*/  IMAD R3, R10, 0x1000000, R8 ;  /* 0x010000000a037824 */ /* 0x000fc800078e0208 */
[----:B------:R-:W-:Y:S01]  /*11190*/  IMAD R18, R18, 0x10000, R3 ;  /* 0x0001000012127824 */ /* 0x000fe200078e0203 */
[----:B------:R-:W-:Y:S06]  /*111a0*/  BRA `(.L_x_3574) ;  /* 0x00000000001c7947 */ /* 0x000fec0003800000 */
.L_x_3568:
[----:B------:R-:W-:Y:S01]  /*111b0*/  UMOV UR4, URZ ;  /* 0x0000003f00047c82 */ /* 0x000fe20008000000 */
[----:B------:R-:W-:Y:S01]  /*111c0*/  UMOV UR5, URZ ;  /* 0x0000003f00057c82 */ /* 0x000fe20008000000 */
[----:B------:R-:W-:Y:S01]  /*111d0*/  ULDC UR6, c[0x0][0xc3c] ;  /* 0x00030f0000067ab9 */ /* 0x000fe20000000800 */
[----:B------:R-:W-:Y:S01]  /*111e0*/  IMAD.MOV.U32 R16, RZ, RZ, R0 ;  /* 0x000000ffff107224 */ /* 0x000fe200078e0000 */
[----:B------:R-:W-:Y:S01]  /*111f0*/  MOV R18, UR5 ;  /* 0x0000000500127c02 */ /* 0x000fe20008000f00 */
[----:B------:R-:W-:Y:S02]  /*11200*/  IMAD.U32 R17, RZ, RZ, UR4 ;  /* 0x00000004ff117e24 */ /* 0x000fe4000f8e00ff */
[----:B------:R-:W-:-:S07]  /*11210*/  IMAD.U32 R19, RZ, RZ, UR6 ;  /* 0x00000006ff137e24 */ /* 0x000fce000f8e00ff */
.L_x_3574:
        /* <DEDUP_REMOVED lines=10> */
.L_x_3565:
[----:B------:R-:W-:Y:S02]  /*112c0*/  ULDC UR4, c[0x0][0xc3c] ;  /* 0x00030f0000047ab9 */ /* 0x000fe40000000800 */
[----:B-1----:R-:W-:-:S13]  /*112d0*/  ISETP.GE.AND P0, PT, R19, UR4, PT ;  /* 0x0000000413007c0c */ /* 0x002fda000bf06270 */
[----:B------:R-:W-:Y:S05]  /*112e0*/  @!P0 BRA `(.L_x_3575) ;  /* 0xffffffb400a08947 */ /* 0x000fea000383ffff */
[----:B------:R-:W-:Y:S05]  /*112f0*/  BSYNC B8 ;  /* 0x0000000000087941 */ /* 0x000fea0003800000 */
.L_x_3512:
        /* <DEDUP_REMOVED lines=12> */
.L_x_3696:
[----:B------:R-:W-:Y:S05]  /*113c0*/  BSYNC B0 ;  /* 0x0000000000007941 */ /* 0x000fea0003800000 */
.L_x_3576:
[----:B------:R-:W-:-:S03]  /*113d0*/  UMOV UR4, 0xffffffff ;  /* 0xffffffff00047882 */ /* 0x000fc60000000000 */
[----:B------:R-:W-:Y:S05]  /*113e0*/  BRA.DIV UR4, `(.L_x_3578) ;  /* 0x0000003a04f87947 */ /* 0x000fea000b800000 */
[----:B-1----:R-:W1:Y:S02]  /*113f0*/  S2R R0, SR_TID.X ;  /* 0x0000000000007919 */ /* 0x002e640000002100 */
[----:B-1----:R-:W-:-:S04]  /*11400*/  SHF.R.U32.HI R0, RZ, 0x5, R0 ;  /* 0x00000005ff007819 */ /* 0x002fc80000011600 */
[----:B------:R-:W-:-:S05]  /*11410*/  LOP3.LUT R0, R0, 0x3, RZ, 0xc0, !PT ;  /* 0x0000000300007812 */ /* 0x000fca00078ec0ff */
[----:B------:R1:W3:Y:S02]  /*11420*/  SHFL.IDX PT, R14, R0, RZ, 0x1f ;  /* 0x00001fff000e7589 */ /* 0x0002e400000e0000 */
.L_x_3699:
[----:B---3--:R-:W-:Y:S01]  /*11430*/  ISETP.NE.AND P0, PT, R14, RZ, PT ;  /* 0x000000ff0e00720c */ /* 0x008fe20003f05270 */
[----:B------:R-:W-:-:S12]  /*11440*/  BSSY B0, `(.L_x_3579) ;  /* 0x0000026000007945 */ /* 0x000fd80003800000 */
[----:B------:R-:W-:Y:S05]  /*11450*/  @P0 BRA `(.L_x_3580) ;  /* 0x0000000000900947 */ /* 0x000fea0003800000 */
[----:B------:R-:W-:-:S03]  /*11460*/  UMOV UR4, 0xffffffff ;  /* 0xffffffff00047882 */ /* 0x000fc60000000000 */
[----:B------:R-:W-:Y:S05]  /*11470*/  BRA.DIV UR4, `(.L_x_3581) ;  /* 0x0000003e04087947 */ /* 0x000fea000b800000 */
[----:B------:R-:W-:-:S13]  /*11480*/  ELECT P6, URZ, PT ;  /* 0x00000000003f782f */ /* 0x000fda00038c0000 */
.L_x_3702:
        /* <DEDUP_REMOVED lines=8> */
.L_x_3582:
[C---:B------:R-:W-:Y:S01]  /*11510*/  IMAD R5, R27.reuse, 0x8, R4 ;  /* 0x000000081b057824 */ /* 0x040fe200078e0204 */
[----:B------:R-:W-:Y:S01]  /*11520*/  SHF.L.U32 R0, R28, 0x1f, RZ ;  /* 0x0000001f1c007819 */ /* 0x000fe200000006ff */
[----:B------:R-:W-:-:S03]  /*11530*/  VIADD R27, R27, 0x1 ;  /* 0x000000011b1b7836 */ /* 0x000fc60000000000 */
[----:B------:R-:W1:Y:S02]  /*11540*/  SYNCS.PHASECHK.TRANS64.TRYWAIT P1, [R5+URZ+0x30840], R0 ;  /* 0x03084000050075a7 */ /* 0x000e64000802017f */
[----:B------:R-:W-:-:S04]  /*11550*/  ISETP.NE.AND P2, PT, R27, 0x2, PT ;  /* 0x000000021b00780c */ /* 0x000fc80003f45270 */
[----:B------:R-:W-:Y:S01]  /*11560*/  SEL R3, RZ, 0x1, P2 ;  /* 0x00000001ff037807 */ /* 0x000fe20001000000 */
[----:B-1----:R-:W-:Y:S08]  /*11570*/  @!P1 BRA `(.L_x_3583) ;  /* 0x0000003800e89947 */ /* 0x002ff00003800000 */
.L_x_3703:
[----:B------:R-:W-:Y:S02]  /*11580*/  SEL R27, R27, RZ, P2 ;  /* 0x000000ff1b1b7207 */ /* 0x000fe40001000000 */
[----:B------:R-:W-:Y:S01]  /*11590*/  LOP3.LUT R2, R28, R3, RZ, 0x3c, !PT ;  /* 0x000000031c027212 */ /* 0x000fe200078e3cff */
[----:B------:R-:W-:Y:S06]  /*115a0*/  @!P0 BRA `(.L_x_3584) ;  /* 0x0000000000048947 */ /* 0x000fec0003800000 */
[----:B------:R-:W-:Y:S01]  /*115b0*/  BPT.TRAP 0x1 ;  /* 0x000000040000795c */ /* 0x000fe20000300000 */
.L_x_3584:
[----:B------:R-:W-:Y:S01]  /*115c0*/  IMAD R27, R27, 0x8, R4 ;  /* 0x000000081b1b7824 */ /* 0x000fe200078e0204 */
[----:B------:R-:W-:-:S04]  /*115d0*/  SHF.L.U32 R2, R2, 0x1f, RZ ;  /* 0x0000001f02027819 */ /* 0x000fc800000006ff */
[----:B------:R-:W3:Y:S02]  /*115e0*/  SYNCS.PHASECHK.TRANS64.TRYWAIT P1, [R27+URZ+0x30840], R2 ;  /* 0x030840021b0075a7 */ /* 0x000ee4000802017f */
[----:B---3--:R-:W-:Y:S05]  /*115f0*/  @!P1 BRA `(.L_x_3585) ;  /* 0x0000003800dc9947 */ /* 0x008fea0003800000 */
.L_x_3704:
[----:B------:R-:W-:Y:S05]  /*11600*/  @!P0 BRA `(.L_x_3586) ;  /* 0x0000000000048947 */ /* 0x000fea0003800000 */
[----:B------:R-:W-:Y:S01]  /*11610*/  BPT.TRAP 0x1 ;  /* 0x000000040000795c */ /* 0x000fe20000300000 */
.L_x_3586:
[----:B------:R-:W4:Y:S02]  /*11620*/  SYNCS.PHASECHK.TRANS64.TRYWAIT P1, [R5+URZ+0x30860], R0 ;  /* 0x03086000050075a7 */ /* 0x000f24000802017f */
[----:B----4-:R-:W-:Y:S05]  /*11630*/  @!P1 BRA `(.L_x_3587) ;  /* 0x0000003800e09947 */ /* 0x010fea0003800000 */
.L_x_3705:
[----:B------:R-:W-:Y:S05]  /*11640*/  @!P0 BRA `(.L_x_3588) ;  /* 0x0000000000048947 */ /* 0x000fea0003800000 */
[----:B------:R-:W-:Y:S01]  /*11650*/  BPT.TRAP 0x1 ;  /* 0x000000040000795c */ /* 0x000fe20000300000 */
.L_x_3588:
[----:B------:R0:W0:Y:S02]  /*11660*/  SYNCS.PHASECHK.TRANS64.TRYWAIT P0, [R27+URZ+0x30860], R2 ;  /* 0x030860021b0075a7 */ /* 0x000024000800017f */
[----:B0-----:R-:W-:Y:S05]  /*11670*/  @!P0 NANOSLEEP.SYNCS 0x989680 ;  /* 0x009896800000895d */ /* 0x001fea0003900000 */
[----:B------:R-:W0:Y:S02]  /*11680*/  @!P0 SYNCS.PHASECHK.TRANS64 P0, [R27+URZ+0x30860], R2 ;  /* 0x030860021b0085a7 */ /* 0x000e24000800007f */
[----:B0-----:R-:W-:Y:S05]  /*11690*/  @!P0 BRA `(.L_x_3588) ;  /* 0xfffffffc00f08947 */ /* 0x001fea000383ffff */
.L_x_3580:
[----:B------:R-:W-:Y:S05]  /*116a0*/  BSYNC B0 ;  /* 0x0000000000007941 */ /* 0x000fea0003800000 */
.L_x_3579:
[----:B------:R-:W-:Y:S05]  /*116b0*/  EXIT ;  /* 0x000000000000794d */ /* 0x000fea0003800000 */
.L_x_3459:
[----:B0-----:R0:W1:Y:S02]  /*116c0*/  SYNCS.PHASECHK.TRANS64.TRYWAIT P1, [R2+URZ+0x30800], R5 ;  /* 0x03080005020075a7 */ /* 0x001064000802017f */
[----:B-1----:R-:W-:Y:S05]  /*116d0*/  @!P1 NANOSLEEP.SYNCS 0x989680 ;  /* 0x009896800000995d */ /* 0x002fea0003900000 */
[----:B------:R-:W1:Y:S02]  /*116e0*/  @!P1 SYNCS.PHASECHK.TRANS64 P1, [R2+URZ+0x30800], R5 ;  /* 0x03080005020095a7 */ /* 0x000e64000802007f */
[----:B-1----:R-:W-:Y:S05]  /*116f0*/  @!P1 BRA `(.L_x_3459) ;  /* 0xfffffffc00f09947 */ /* 0x002fea000383ffff */
[----:B------:R-:W-:Y:S05]  /*11700*/  BRA `(.L_x_3589) ;  /* 0xffffff0400ac7947 */ /* 0x000fea000383ffff */
.L_x_3463:
[----:B-1----:R1:W2:Y:S02]  /*11710*/  SYNCS.PHASECHK.TRANS64.TRYWAIT P1, [R0+URZ+0x30830], R5 ;  /* 0x03083005000075a7 */ /* 0x0022a4000802017f */
[----:B--2---:R-:W-:Y:S05]  /*11720*/  @!P1 NANOSLEEP.SYNCS 0x989680 ;  /* 0x009896800000995d */ /* 0x004fea0003900000 */
[----:B------:R-:W2:Y:S02]  /*11730*/  @!P1 SYNCS.PHASECHK.TRANS64 P1, [R0+URZ+0x30830], R5 ;  /* 0x03083005000095a7 */ /* 0x000ea4000802007f */
[----:B--2---:R-:W-:Y:S05]  /*11740*/  @!P1 BRA `(.L_x_3463) ;  /* 0xfffffffc00f09947 */ /* 0x004fea000383ffff */
[----:B------:R-:W-:Y:S05]  /*11750*/  BRA `(.L_x_3462) ;  /* 0xffffff0400cc7947 */ /* 0x000fea000383ffff */
.L_x_3469:
[----:B-1----:R-:W-:-:S04]  /*11760*/  IMAD.U32 R11, RZ, RZ, UR9 ;  /* 0x00000009ff0b7e24 */ /* 0x002fc8000f8e00ff */
[----:B------:R1:W2:Y:S03]  /*11770*/  SYNCS.PHASECHK.TRANS64.TRYWAIT P1, [R11+URZ+0x30830], R4 ;  /* 0x030830040b0075a7 */ /* 0x0002a6000802017f */
[----:B--2---:R-:W-:Y:S05]  /*11780*/  @!P1 NANOSLEEP.SYNCS 0x989680 ;  /* 0x009896800000995d */ /* 0x004fea0003900000 */
[----:B------:R-:W2:Y:S02]  /*11790*/  @!P1 SYNCS.PHASECHK.TRANS64 P1, [R11+URZ+0x30830], R4 ;  /* 0x030830040b0095a7 */ /* 0x000ea4000802007f */
[----:B--2---:R-:W-:Y:S05]  /*117a0*/  @!P1 BRA `(.L_x_3469) ;  /* 0xfffffffc00ec9947 */ /* 0x004fea000383ffff */
[----:B------:R-:W-:Y:S05]  /*117b0*/  BRA `(.L_x_3468) ;  /* 0xffffff3000687947 */ /* 0x000fea000383ffff */
.L_x_3473:
[----:B01----:R-:W-:-:S04]  /*117c0*/  MOV R4, UR10 ;  /* 0x0000000a00047c02 */ /* 0x003fc80008000f00 */
[----:B------:R0:W1:Y:S03]  /*117d0*/  SYNCS.PHASECHK.TRANS64.TRYWAIT P1, [R4+URZ+0x30850], R0 ;  /* 0x03085000040075a7 */ /* 0x000066000802017f */
[----:B-1----:R-:W-:Y:S05]  /*117e0*/  @!P1 NANOSLEEP.SYNCS 0x989680 ;  /* 0x009896800000995d */ /* 0x002fea0003900000 */
[----:B------:R-:W1:Y:S02]  /*117f0*/  @!P1 SYNCS.PHASECHK.TRANS64 P1, [R4+URZ+0x30850], R0 ;  /* 0x03085000040095a7 */ /* 0x000e64000802007f */
[----:B-1----:R-:W-:Y:S05]  /*11800*/  @!P1 BRA `(.L_x_3473) ;  /* 0xfffffffc00ec9947 */ /* 0x002fea000383ffff */
[----:B------:R-:W-:Y:S05]  /*11810*/  BRA `(.L_x_3472) ;  /* 0xffffff3c002c7947 */ /* 0x000fea000383ffff */
.L_x_3480:
[----:B-1----:R1:W2:Y:S02]  /*11820*/  SYNCS.PHASECHK.TRANS64.TRYWAIT P1, [R13+URZ+0x30850], R0 ;  /* 0x030850000d0075a7 */ /* 0x0022a4000802017f */
[----:B--2---:R-:W-:Y:S05]  /*11830*/  @!P1 NANOSLEEP.SYNCS 0x989680 ;  /* 0x009896800000995d */ /* 0x004fea0003900000 */
[----:B------:R-:W2:Y:S02]  /*11840*/  @!P1 SYNCS.PHASECHK.TRANS64 P1, [R13+URZ+0x30850], R0 ;  /* 0x030850000d0095a7 */ /* 0x000ea4000802007f */
[----:B--2---:R-:W-:Y:S05]  /*11850*/  @!P1 BRA `(.L_x_3480) ;  /* 0xfffffffc00f09947 */ /* 0x004fea000383ffff */
[----:B------:R-:W-:Y:S05]  /*11860*/  BRA `(.L_x_3479) ;  /* 0xffffff5800e07947 */ /* 0x000fea000383ffff */
.L_x_3526:
        /* <DEDUP_REMOVED lines=11> */
.L_x_3591:
[----:B------:R-:W-:Y:S05]  /*11920*/  BSYNC B0 ;  /* 0x0000000000007941 */ /* 0x000fea0003800000 */
.L_x_3590:
[----:B------:R-:W-:Y:S05]  /*11930*/  BRA `(.L_x_3592) ;  /* 0xffffffbc00fc7947 */ /* 0x000fea000383ffff */
.L_x_3529:
[----:B0-----:R0:W1:Y:S02]  /*11940*/  SYNCS.PHASECHK.TRANS64.TRYWAIT P0, [R7+URZ+0x30840], R2 ;  /* 0x03084002070075a7 */ /* 0x001064000800017f */
[----:B-1----:R-:W-:Y:S05]  /*11950*/  @!P0 NANOSLEEP.SYNCS 0x989680 ;  /* 0x009896800000895d */ /* 0x002fea0003900000 */
[----:B------:R-:W1:Y:S02]  /*11960*/  @!P0 SYNCS.PHASECHK.TRANS64 P0, [R7+URZ+0x30840], R2 ;  /* 0x03084002070085a7 */ /* 0x000e64000800007f */
[----:B-1----:R-:W-:Y:S05]  /*11970*/  @!P0 BRA `(.L_x_3529) ;  /* 0xfffffffc00f08947 */ /* 0x002fea000383ffff */
[----:B------:R-:W-:Y:S05]  /*11980*/  BRA `(.L_x_3593) ;  /* 0xffffffc000587947 */ /* 0x000fea000383ffff */
.L_x_3530:
        /* <DEDUP_REMOVED lines=8> */
.L_x_3595:
[----:B------:R-:W-:Y:S05]  /*11a10*/  BSYNC B0 ;  /* 0x0000000000007941 */ /* 0x000fea0003800000 */
.L_x_3594:
        /* <DEDUP_REMOVED lines=9> */
.L_x_3596:
[----:B------:R-:W-:Y:S01]  /*11ab0*/  IMAD.MOV.U32 R13, RZ, RZ, R0 ;  /* 0x000000ffff0d7224 */ /* 0x000fe200078e0000 */
[----:B------:R-:W-:Y:S01]  /*11ac0*/  MOV R12, 0x1 ;  /* 0x00000001000c7802 */ /* 0x000fe20000000f00 */
[----:B------:R-:W-:-:S07]  /*11ad0*/  IMAD.MOV.U32 R3, RZ, RZ, R14 ;  /* 0x000000ffff037224 */ /* 0x000fce00078e000e */
[----:B------:R-:W-:Y:S05]  /*11ae0*/  WARPSYNC.COLLECTIVE R15, `(.L_x_3597) ;  /* 0x000000000f087348 */ /* 0x000fea0003c00000 */
[----:B------:R0:W1:Y:S02]  /*11af0*/  SHFL.IDX P6, R14, R13, R12, R11 ;  /* 0x0000000c0d0e7389 */ /* 0x00006400000c000b */
[----:B01----:R-:W-:Y:S01]  /*11b00*/  ENDCOLLECTIVE ;  /* 0x000000000000791b */ /* 0x003fe20003800000 */
.L_x_3597:
[----:B------:R-:W-:-:S05]  /*11b10*/  @P0 LEA R3, P1, R31, R3, 0x1 ;  /* 0x000000031f030211 */ /* 0x000fca00078208ff */
[----:B------:R-:W-:Y:S01]  /*11b20*/  @P0 IMAD.X R2, RZ, RZ, R2, P1 ;  /* 0x000000ffff020224 */ /* 0x000fe200008e0602 */
[----:B------:R-:W-:-:S04]  /*11b30*/  ISETP.GE.AND P1, PT, R6, 0x11, PT ;  /* 0x000000110600780c */ /* 0x000fc80003f26270 */
[----:B------:R-:W-:Y:S01]  /*11b40*/  @P0 LOP3.LUT R3, R3, R2, RZ, 0x3c, !PT ;  /* 0x0000000203030212 */ /* 0x000fe200078e3cff */
[----:B------:R-:W-:-:S03]  /*11b50*/  IMAD.MOV.U32 R13, RZ, RZ, R4 ;  /* 0x000000ffff0d7224 */ /* 0x000fc600078e0004 */
[----:B------:R-:W-:-:S04]  /*11b60*/  @P0 LOP3.LUT R2, R3, R2, RZ, 0x3c, !PT ;  /* 0x0000000203020212 */ /* 0x000fc800078e3cff */
[----:B------:R-:W-:-:S05]  /*11b70*/  @P0 LOP3.LUT R3, R3, R2, RZ, 0x3c, !PT ;  /* 0x0000000203030212 */ /* 0x000fca00078e3cff */
[----:B------:R-:W-:Y:S01]  /*11b80*/  @!PT LDS RZ, [RZ] ;  /* 0x00000000fffff984 */ /* 0x000fe20000000800 */
[----:B------:R-:W-:Y:S01]  /*11b90*/  @!PT LDS RZ, [RZ] ;  /* 0x00000000fffff984 */ /* 0x000fe20000000800 */
[----:B------:R-:W-:Y:S01]  /*11ba0*/  @!PT LDS RZ, [RZ] ;  /* 0x00000000fffff984 */ /* 0x000fe20000000800 */
[----:B------:R-:W-:Y:S04]  /*11bb0*/  @P0 LDGSTS.E.BYPASS.LTC128B.128 [R8+0x1e400], desc[UR36][R2.64], !P4 ;  /* 0x1e40000002080fae */ /* 0x000fe8000e101d64 */
[----:B------:R-:W-:Y:S04]  /*11bc0*/  @P0 LDGSTS.E.BYPASS.LTC128B.128 [R8+0x21400], desc[UR36][R2.64+0x80], !P3 ;  /* 0x2140008002080fae */ /* 0x000fe8000d901d64 */
[----:B------:R0:W-:Y:S02]  /*11bd0*/  @P0 LDGSTS.E.BYPASS.LTC128B.128 [R8+0x24400], desc[UR36][R2.64+0x100], !P2 ;  /* 0x2440010002080fae */ /* 0x0001e4000d101d64 */
[----:B0-----:R-:W-:-:S07]  /*11be0*/  IMAD.MOV.U32 R2, RZ, RZ, R14 ;  /* 0x000000ffff027224 */ /* 0x001fce00078e000e */
[----:B------:R-:W-:Y:S05]  /*11bf0*/  WARPSYNC.COLLECTIVE R15, `(.L_x_3598) ;  /* 0x000000000f087348 */ /* 0x000fea0003c00000 */
[----:B------:R0:W1:Y:S02]  /*11c00*/  SHFL.IDX P6, R14, R13, R12, R11 ;  /* 0x0000000c0d0e7389 */ /* 0x00006400000c000b */
[----:B01----:R-:W-:Y:S01]  /*11c10*/  ENDCOLLECTIVE ;  /* 0x000000000000791b */ /* 0x003fe20003800000 */
.L_x_3598:
[----:B------:R-:W-:Y:S02]  /*11c20*/  @P1 IMAD R8, R5, 0x2, R22 ;  /* 0x0000000205081824 */ /* 0x000fe400078e0216 */
[----:B------:R-:W-:Y:S02]  /*11c30*/  IMAD.MOV.U32 R13, RZ, RZ, R0 ;  /* 0x000000ffff0d7224 */ /* 0x000fe400078e0000 */
[----:B------:R-:W-:Y:S02]  /*11c40*/  IMAD.MOV.U32 R12, RZ, RZ, 0x2 ;  /* 0x00000002ff0c7424 */ /* 0x000fe400078e00ff */
[----:B------:R-:W-:-:S07]  /*11c50*/  IMAD.MOV.U32 R3, RZ, RZ, R14 ;  /* 0x000000ffff037224 */ /* 0x000fce00078e000e */
[----:B------:R-:W-:Y:S05]  /*11c60*/  WARPSYNC.COLLECTIVE R15, `(.L_x_3599) ;  /* 0x000000000f087348 */ /* 0x000fea0003c00000 */
[----:B------:R0:W1:Y:S02]  /*11c70*/  SHFL.IDX P6, R14, R13, R12, R11 ;  /* 0x0000000c0d0e7389 */ /* 0x00006400000c000b */
[----:B01----:R-:W-:Y:S01]  /*11c80*/  ENDCOLLECTIVE ;  /* 0x000000000000791b */ /* 0x003fe20003800000 */
.L_x_3599:
[----:B------:R-:W-:-:S05]  /*11c90*/  @P1 LEA R3, P0, R31, R3, 0x1 ;  /* 0x000000031f031211 */ /* 0x000fca00078008ff */
[----:B------:R-:W-:-:S05]  /*11ca0*/  @P1 IMAD.X R2, RZ, RZ, R2, P0 ;  /* 0x000000ffff021224 */ /* 0x000fca00000e0602 */
[----:B------:R-:W-:Y:S02]  /*11cb0*/  @P1 LOP3.LUT R3, R3, R2, RZ, 0x3c, !PT ;  /* 0x0000000203031212 */ /* 0x000fe400078e3cff */
[----:B------:R-:W-:Y:S02]  /*11cc0*/  MOV R13, R4 ;  /* 0x00000004000d7202 */ /* 0x000fe40000000f00 */
[----:B------:R-:W-:-:S04]  /*11cd0*/  @P1 LOP3.LUT R2, R3, R2, RZ, 0x3c, !PT ;  /* 0x0000000203021212 */ /* 0x000fc800078e3cff */
[----:B------:R-:W-:-:S05]  /*11ce0*/  @P1 LOP3.LUT R3, R3, R2, RZ, 0x3c, !PT ;  /* 0x0000000203031212 */ /* 0x000fca00078e3cff */
[----:B------:R-:W-:Y:S01]  /*11cf0*/  @!PT LDS RZ, [RZ] ;  /* 0x00000000fffff984 */ /* 0x000fe20000000800 */
[----:B------:R-:W-:Y:S01]  /*11d00*/  @!PT LDS RZ, [RZ] ;  /* 0x00000000fffff984 */ /* 0x000fe20000000800 */
[----:B------:R-:W-:Y:S01]  /*11d10*/  @!PT LDS RZ, [RZ] ;  /* 0x00000000fffff984 */ /* 0x000fe20000000800 */
[----:B------:R-:W-:Y:S04]  /*11d20*/  @P1 LDGSTS.E.BYPASS.LTC128B.128 [R8+0x1ec00], desc[UR36][R2.64], !P4 ;  /* 0x1ec0000002081fae */ /* 0x000fe8000e101d64 */
[----:B------:R-:W-:Y:S04]  /*11d30*/  @P1 LDGSTS.E.BYPASS.LTC128B.128 [R8+0x21c00], desc[UR36][R2.64+0x80], !P3 ;  /* 0x21c0008002081fae */ /* 0x000fe8000d901d64 */
[----:B------:R0:W-:Y:S01]  /*11d40*/  @P1 LDGSTS.E.BYPASS.LTC128B.128 [R8+0x24c00], desc[UR36][R2.64+0x100], !P2 ;  /* 0x24c0010002081fae */ /* 0x0001e2000d101d64 */
[----:B------:R-:W-:Y:S01]  /*11d50*/  ISETP.GE.AND P1, PT, R6, 0x21, PT ;  /* 0x000000210600780c */ /* 0x000fe20003f26270 */
[----:B0-----:R-:W-:-:S12]  /*11d60*/  IMAD.MOV.U32 R2, RZ, RZ, R14 ;  /* 0x000000ffff027224 */ /* 0x001fd800078e000e */
[----:B------:R-:W-:Y:S05]  /*11d70*/  WARPSYNC.COLLECTIVE R15, `(.L_x_3600) ;  /* 0x000000000f087348 */ /* 0x000fea0003c00000 */
[----:B------:R0:W1:Y:S02]  /*11d80*/  SHFL.IDX P6, R14, R13, R12, R11 ;  /* 0x0000000c0d0e7389 */ /* 0x00006400000c000b */
[----:B01----:R-:W-:Y:S01]  /*11d90*/  ENDCOLLECTIVE ;  /* 0x000000000000791b */ /* 0x003fe20003800000 */
.L_x_3600:
[----:B------:R-:W-:Y:S02]  /*11da0*/  @P1 IMAD R8, R5, 0x2, R22 ;  /* 0x0000000205081824 */ /* 0x000fe400078e0216 */
[----:B------:R-:W-:Y:S02]  /*11db0*/  IMAD.MOV.U32 R13, RZ, RZ, R0 ;  /* 0x000000ffff0d7224 */ /* 0x000fe400078e0000 */
[----:B------:R-:W-:Y:S02]  /*11dc0*/  IMAD.MOV.U32 R12, RZ, RZ, 0x3 ;  /* 0x00000003ff0c7424 */ /* 0x000fe400078e00ff */
[----:B------:R-:W-:-:S07]  /*11dd0*/  IMAD.MOV.U32 R3, RZ, RZ, R14 ;  /* 0x000000ffff037224 */ /* 0x000fce00078e000e */
[----:B------:R-:W-:Y:S05]  /*11de0*/  WARPSYNC.COLLECTIVE R15, `(.L_x_3601) ;  /* 0x000000000f087348 */ /* 0x000fea0003c00000 */
[----:B------:R0:W1:Y:S02]  /*11df0*/  SHFL.IDX P6, R14, R13, R12, R11 ;  /* 0x0000000c0d0e7389 */ /* 0x00006400000c000b */
[----:B01----:R-:W-:Y:S01]  /*11e00*/  ENDCOLLECTIVE ;  /* 0x000000000000791b */ /* 0x003fe20003800000 */
.L_x_3601:
[----:B------:R-:W-:-:S05]  /*11e10*/  @P1 LEA R3, P0, R31, R3, 0x1 ;  /* 0x000000031f031211 */ /* 0x000fca00078008ff */
[----:B------:R-:W-:-:S05]  /*11e20*/  @P1 IMAD.X R2, RZ, RZ, R2, P0 ;  /* 0x000000ffff021224 */ /* 0x000fca00000e0602 */
        /* <DEDUP_REMOVED lines=15> */
.L_x_3602:
[----:B------:R-:W-:Y:S02]  /*11f20*/  @P1 IMAD R8, R5, 0x2, R22 ;  /* 0x0000000205081824 */ /* 0x000fe400078e0216 */
[----:B------:R-:W-:Y:S02]  /*11f30*/  IMAD.MOV.U32 R13, RZ, RZ, R0 ;  /* 0x000000ffff0d7224 */ /* 0x000fe400078e0000 */
[----:B------:R-:W-:Y:S02]  /*11f40*/  IMAD.MOV.U32 R12, RZ, RZ, 0x4 ;  /* 0x00000004ff0c7424 */ /* 0x000fe400078e00ff */
[----:B------:R-:W-:-:S07]  /*11f50*/  IMAD.MOV.U32 R3, RZ, RZ, R14 ;  /* 0x000000ffff037224 */ /* 0x000fce00078e000e */
[----:B------:R-:W-:Y:S05]  /*11f60*/  WARPSYNC.COLLECTIVE R15, `(.L_x_3603) ;  /* 0x000000000f087348 */ /* 0x000fea0003c00000 */
[----:B------:R0:W1:Y:S02]  /*11f70*/  SHFL.IDX P6, R14, R13, R12, R11 ;  /* 0x0000000c0d0e7389 */ /* 0x00006400000c000b */
[----:B01----:R-:W-:Y:S01]  /*11f80*/  ENDCOLLECTIVE ;  /* 0x000000000000791b */ /* 0x003fe20003800000 */
.L_x_3603:
[----:B------:R-:W-:-:S04]  /*11f90*/  @P1 LEA R3, P0, R31, R3, 0x1 ;  /* 0x000000031f031211 */ /* 0x000fc800078008ff */
[----:B------:R-:W-:-:S04]  /*11fa0*/  @P1 IADD3.X R2, RZ, R2, RZ, P0, !PT ;  /* 0x00000002ff021210 */ /* 0x000fc800007fe4ff */
        /* <DEDUP_REMOVED lines=15> */
.L_x_3604:
[----:B------:R-:W-:Y:S01]  /*120a0*/  @P1 IMAD R8, R5, 0x2, R22 ;  /* 0x0000000205081824 */ /* 0x000fe200078e0216 */
[----:B------:R-:W-:Y:S01]  /*120b0*/  MOV R13, R0 ;  /* 0x00000000000d7202 */ /* 0x000fe20000000f00 */
[----:B------:R-:W-:Y:S02]  /*120c0*/  IMAD.MOV.U32 R12, RZ, RZ, 0x5 ;  /* 0x00000005ff0c7424 */ /* 0x000fe400078e00ff */
[----:B------:R-:W-:-:S07]  /*120d0*/  IMAD.MOV.U32 R3, RZ, RZ, R14 ;  /* 0x000000ffff037224 */ /* 0x000fce00078e000e */
[----:B------:R-:W-:Y:S05]  /*120e0*/  WARPSYNC.COLLECTIVE R15, `(.L_x_3605) ;  /* 0x000000000f087348 */ /* 0x000fea0003c00000 */
[----:B------:R0:W1:Y:S02]  /*120f0*/  SHFL.IDX P6, R14, R13, R12, R11 ;  /* 0x0000000c0d0e7389 */ /* 0x00006400000c000b */
[----:B01----:R-:W-:Y:S01]  /*12100*/  ENDCOLLECTIVE ;  /* 0x000000000000791b */ /* 0x003fe20003800000 */
.L_x_3605:
        /* <DEDUP_REMOVED lines=10> */
.L_x_3606:
[----:B------:R-:W-:Y:S01]  /*121b0*/  @!PT LDS RZ, [RZ] ;  /* 0x00000000fffff984 */ /* 0x000fe20000000800 */
[----:B------:R-:W-:Y:S01]  /*121c0*/  @!PT LDS RZ, [RZ] ;  /* 0x00000000fffff984 */ /* 0x000fe20000000800 */
[----:B------:R-:W-:Y:S01]  /*121d0*/  @!PT LDS RZ, [RZ] ;  /* 0x00000000fffff984 */ /* 0x000fe20000000800 */
[----:B------:R-:W-:Y:S04]  /*121e0*/  @P1 LDGSTS.E.BYPASS.LTC128B.128 [R8+0x20400], desc[UR36][R2.64], !P4 ;  /* 0x2040000002081fae */ /* 0x000fe8000e101d64 */
[----:B------:R-:W-:Y:S04]  /*121f0*/  @P1 LDGSTS.E.BYPASS.LTC128B.128 [R8+0x23400], desc[UR36][R2.64+0x80], !P3 ;  /* 0x2340008002081fae */ /* 0x000fe8000d901d64 */
[----:B------:R0:W-:Y:S02]  /*12200*/  @P1 LDGSTS.E.BYPASS.LTC128B.128 [R8+0x26400], desc[UR36][R2.64+0x100], !P2 ;  /* 0x2640010002081fae */ /* 0x0001e4000d101d64 */
[----:B0-----:R-:W-:Y:S01]  /*12210*/  IMAD.MOV.U32 R2, RZ, RZ, R14 ;  /* 0x000000ffff027224 */ /* 0x001fe200078e000e */
[----:B------:R-:W-:Y:S06]  /*12220*/  BRA `(.L_x_3607) ;  /* 0xffffffbc009c7947 */ /* 0x000fec000383ffff */
.L_x_3535:
        /* <DEDUP_REMOVED lines=9> */
.L_x_3608:
[C---:B------:R-:W-:Y:S01]  /*122c0*/  VIADD R7, R4.reuse, 0x10 ;  /* 0x0000001004077836 */ /* 0x040fe20000000000 */
[----:B------:R-:W-:Y:S01]  /*122d0*/  ISETP.GE.AND P1, PT, R4, R6, PT ;  /* 0x000000060400720c */ /* 0x000fe20003f26270 */
[----:B------:R-:W-:Y:S01]  /*122e0*/  IMAD.MOV.U32 R13, RZ, RZ, R0 ;  /* 0x000000ffff0d7224 */ /* 0x000fe200078e0000 */
[----:B------:R-:W-:-:S11]  /*122f0*/  MOV R2, R14 ;  /* 0x0000000e00027202 */ /* 0x000fd60000000f00 */
[----:B------:R-:W-:Y:S05]  /*12300*/  WARPSYNC.COLLECTIVE R15, `(.L_x_3609) ;  /* 0x000000000f087348 */ /* 0x000fea0003c00000 */
[----:B------:R0:W1:Y:S02]  /*12310*/  SHFL.IDX P6, R14, R13, R12, R11 ;  /* 0x0000000c0d0e7389 */ /* 0x00006400000c000b */
[----:B01----:R-:W-:Y:S01]  /*12320*/  ENDCOLLECTIVE ;  /* 0x000000000000791b */ /* 0x003fe20003800000 */
.L_x_3609:
        /* <DEDUP_REMOVED lines=8> */
.L_x_3610:
[----:B------:R-:W-:Y:S01]  /*123b0*/  @!PT LDS RZ, [RZ] ;  /* 0x00000000fffff984 */ /* 0x000fe20000000800 */
[----:B------:R-:W-:Y:S01]  /*123c0*/  @!PT LDS RZ, [RZ] ;  /* 0x00000000fffff984 */ /* 0x000fe20000000800 */
[----:B------:R-:W-:Y:S01]  /*123d0*/  @!PT LDS RZ, [RZ] ;  /* 0x00000000fffff984 */ /* 0x000fe20000000800 */
[----:B------:R-:W-:Y:S04]  /*123e0*/  @!P1 LDGSTS.E.BYPASS.LTC128B.128 [R36+0x12400], desc[UR36][R2.64], !P3 ;  /* 0x1240000002249fae */ /* 0x000fe8000d901d64 */
[----:B------:R-:W-:Y:S04]  /*123f0*/  @!P1 LDGSTS.E.BYPASS.LTC128B.128 [R36+0x16400], desc[UR36][R2.64+0x80], !P2 ;  /* 0x1640008002249fae */ /* 0x000fe8000d101d64 */
[----:B------:R0:W-:Y:S01]  /*12400*/  @!P1 LDGSTS.E.BYPASS.LTC128B.128 [R36+0x1a400], desc[UR36][R2.64+0x100], !P0 ;  /* 0x1a40010002249fae */ /* 0x0001e2000c101d64 */
[----:B------:R-:W-:Y:S02]  /*12410*/  ISETP.GE.AND P1, PT, R7, R6, PT ;  /* 0x000000060700720c */ /* 0x000fe40003f26270 */
[----:B------:R-:W-:Y:S01]  /*12420*/  MOV R13, R0 ;  /* 0x00000000000d7202 */ /* 0x000fe20000000f00 */
[----:B0-----:R-:W-:-:S10]  /*12430*/  IMAD.MOV.U32 R2, RZ, RZ, R14 ;  /* 0x000000ffff027224 */ /* 0x001fd400078e000e */
[----:B------:R-:W-:Y:S05]  /*12440*/  WARPSYNC.COLLECTIVE R15, `(.L_x_3611) ;  /* 0x000000000f087348 */ /* 0x000fea0003c00000 */
[----:B------:R0:W1:Y:S02]  /*12450*/  SHFL.IDX P6, R14, R13, R12, R11 ;  /* 0x0000000c0d0e7389 */ /* 0x00006400000c000b */
[----:B01----:R-:W-:Y:S01]  /*12460*/  ENDCOLLECTIVE ;  /* 0x000000000000791b */ /* 0x003fe20003800000 */
.L_x_3611:
        /* <DEDUP_REMOVED lines=8> */
.L_x_3612:
        /* <DEDUP_REMOVED lines=14> */
.L_x_3613:
        /* <DEDUP_REMOVED lines=8> */
.L_x_3614:
        /* <DEDUP_REMOVED lines=14> */
.L_x_3615:
[----:B------:R-:W-:Y:S02]  /*12730*/  IMAD.MOV.U32 R13, RZ, RZ, R5 ;  /* 0x000000ffff0d7224 */ /* 0x000fe400078e0005 */
[----:B------:R-:W-:Y:S01]  /*12740*/  IMAD.MOV.U32 R12, RZ, RZ, 0x4 ;  /* 0x00000004ff0c7424 */ /* 0x000fe200078e00ff */
[----:B------:R-:W-:-:S05]  /*12750*/  @!P1 LEA R14, P4, R31, R14, 0x1 ;  /* 0x0000000e1f0e9211 */ /* 0x000fca00078808ff */
[----:B------:R-:W-:Y:S01]  /*12760*/  @!P1 IMAD.X R7, RZ, RZ, R2, P4 ;  /* 0x000000ffff079224 */ /* 0x000fe200020e0602 */
[----:B------:R-:W-:-:S07]  /*12770*/  @!P1 MOV R2, R14 ;  /* 0x0000000e00029202 */ /* 0x000fce0000000f00 */
[----:B------:R-:W-:Y:S05]  /*12780*/  WARPSYNC.COLLECTIVE R15, `(.L_x_3616) ;  /* 0x000000000f087348 */ /* 0x000fea0003c00000 */
[----:B------:R0:W1:Y:S02]  /*12790*/  SHFL.IDX P6, R14, R13, R12, R11 ;  /* 0x0000000c0d0e7389 */ /* 0x00006400000c000b */
[----:B01----:R-:W-:Y:S01]  /*127a0*/  ENDCOLLECTIVE ;  /* 0x000000000000791b */ /* 0x003fe20003800000 */
.L_x_3616:
        /* <DEDUP_REMOVED lines=14> */
.L_x_3617:
        /* <DEDUP_REMOVED lines=8> */
.L_x_3618:
[----:B------:R-:W-:Y:S01]  /*12910*/  @!P1 MOV R3, R7 ;  /* 0x0000000700039202 */ /* 0x000fe20000000f00 */
[----:B------:R-:W-:-:S04]  /*12920*/  VIADD R7, R4, 0x50 ;  /* 0x0000005004077836 */ /* 0x000fc80000000000 */
        /* <DEDUP_REMOVED lines=12> */
.L_x_3619:
        /* <DEDUP_REMOVED lines=8> */
.L_x_3620:
[----:B------:R-:W-:Y:S01]  /*12a70*/  @!P1 IMAD.MOV.U32 R3, RZ, RZ, R7 ;  /* 0x000000ffff039224 */ /* 0x000fe200078e0007 */
[----:B------:R-:W-:-:S04]  /*12a80*/  IADD3 R7, R4, 0x60, RZ ;  /* 0x0000006004077810 */ /* 0x000fc80007ffe0ff */
        /* <DEDUP_REMOVED lines=12> */
.L_x_3621:
        /* <DEDUP_REMOVED lines=8> */
.L_x_3622:
[----:B------:R-:W-:-:S05]  /*12bd0*/  @!P1 IMAD.MOV.U32 R3, RZ, RZ, R7 ;  /* 0x000000ffff039224 */ /* 0x000fca00078e0007 */
[----:B------:R-:W-:Y:S01]  /*12be0*/  @!PT LDS RZ, [RZ] ;  /* 0x00000000fffff984 */ /* 0x000fe20000000800 */
[----:B------:R-:W-:Y:S01]  /*12bf0*/  @!PT LDS RZ, [RZ] ;  /* 0x00000000fffff984 */ /* 0x000fe20000000800 */
[----:B------:R-:W-:Y:S01]  /*12c00*/  @!PT LDS RZ, [RZ] ;  /* 0x00000000fffff984 */ /* 0x000fe20000000800 */
[----:B------:R0:W-:Y:S04]  /*12c10*/  @!P1 LDGSTS.E.BYPASS.LTC128B.128 [R36+0x15400], desc[UR36][R2.64], !P3 ;  /* 0x1540000002249fae */ /* 0x0001e8000d901d64 */
[----:B------:R0:W-:Y:S01]  /*12c20*/  @!P1 LDGSTS.E.BYPASS.LTC128B.128 [R36+0x19400], desc[UR36][R2.64+0x80], !P2 ;  /* 0x1940008002249fae */ /* 0x0001e2000d101d64 */
[----:B------:R-:W-:-:S03]  /*12c30*/  IMAD.MOV.U32 R13, RZ, RZ, R0 ;  /* 0x000000ffff0d7224 */ /* 0x000fc600078e0000 */
[----:B------:R0:W-:Y:S01]  /*12c40*/  @!P1 LDGSTS.E.BYPASS.LTC128B.128 [R36+0x1d400], desc[UR36][R2.64+0x100], !P0 ;  /* 0x1d40010002249fae */ /* 0x0001e2000c101d64 */
[----:B------:R-:W-:-:S07]  /*12c50*/  IMAD.MOV.U32 R5, RZ, RZ, R14 ;  /* 0x000000ffff057224 */ /* 0x000fce00078e000e */
[----:B0-----:R-:W-:Y:S05]  /*12c60*/  WARPSYNC.COLLECTIVE R15, `(.L_x_3623) ;  /* 0x000000000f087348 */ /* 0x001fea0003c00000 */
[----:B------:R1:W2:Y:S02]  /*12c70*/  SHFL.IDX P6, R14, R13, R12, R11 ;  /* 0x0000000c0d0e7389 */ /* 0x0002a400000c000b */
[----:B012---:R-:W-:Y:S01]  /*12c80*/  ENDCOLLECTIVE ;  /* 0x000000000000791b */ /* 0x007fe20003800000 */
.L_x_3623:
[----:B------:R-:W-:Y:S05]  /*12c90*/  BRA `(.L_x_3624) ;  /* 0xffffffbc00f87947 */ /* 0x000fea000383ffff */
.L_x_3540:
[----:B0-----:R0:W1:Y:S02]  /*12ca0*/  SYNCS.PHASECHK.TRANS64.TRYWAIT P0, [R22+URZ+0x30820], R3 ;  /* 0x03082003160075a7 */ /* 0x001064000800017f */
[----:B-1----:R-:W-:Y:S05]  /*12cb0*/  @!P0 NANOSLEEP.SYNCS 0x989680 ;  /* 0x009896800000895d */ /* 0x002fea0003900000 */
[----:B------:R-:W1:Y:S02]  /*12cc0*/  @!P0 SYNCS.PHASECHK.TRANS64 P0, [R22+URZ+0x30820], R3 ;  /* 0x03082003160085a7 */ /* 0x000e64000800007f */
[----:B-1----:R-:W-:Y:S05]  /*12cd0*/  @!P0 BRA `(.L_x_3540) ;  /* 0xfffffffc00f08947 */ /* 0x002fea000383ffff */
[----:B------:R-:W-:Y:S05]  /*12ce0*/  BRA `(.L_x_3625) ;  /* 0xffffffc000707947 */ /* 0x000fea000383ffff */
.L_x_3545:
[----:B0-----:R0:W1:Y:S02]  /*12cf0*/  SYNCS.PHASECHK.TRANS64.TRYWAIT P0, [R6+URZ+0x30840], R3 ;  /* 0x03084003060075a7 */ /* 0x001064000800017f */
[----:B-1----:R-:W-:Y:S05]  /*12d00*/  @!P0 NANOSLEEP.SYNCS 0x989680 ;  /* 0x009896800000895d */ /* 0x002fea0003900000 */
[----:B------:R-:W1:Y:S02]  /*12d10*/  @!P0 SYNCS.PHASECHK.TRANS64 P0, [R6+URZ+0x30840], R3 ;  /* 0x03084003060085a7 */ /* 0x000e64000800007f */
[----:B-1----:R-:W-:Y:S05]  /*12d20*/  @!P0 BRA `(.L_x_3545) ;  /* 0xfffffffc00f08947 */ /* 0x002fea000383ffff */
[----:B------:R-:W-:Y:S05]  /*12d30*/  BRA `(.L_x_3626) ;  /* 0xffffffc4004c7947 */ /* 0x000fea000383ffff */
.L_x_3546:
        /* <DEDUP_REMOVED lines=8> */
.L_x_3628:
[----:B------:R-:W-:Y:S05]  /*12dc0*/  BSYNC B1 ;  /* 0x0000000000017941 */ /* 0x000fea0003800000 */
.L_x_3627:
[----:B------:R-:W-:Y:S01]  /*12dd0*/  IMAD.MOV.U32 R13, RZ, RZ, R7 ;  /* 0x000000ffff0d7224 */ /* 0x000fe200078e0007 */
[----:B------:R-:W-:Y:S01]  /*12de0*/  MOV R12, RZ ;  /* 0x000000ff000c7202 */ /* 0x000fe20000000f00 */
[----:B------:R-:W-:Y:S01]  /*12df0*/  IMAD.MOV.U32 R11, RZ, RZ, 0x181f ;  /* 0x0000181fff0b7424 */ /* 0x000fe200078e00ff */
[----:B------:R-:W-:Y:S01]  /*12e00*/  LOP3.LUT R23, R23, 0xfffffeff, RZ, 0xc0, !PT ;  /* 0xfffffeff17177812 */ /* 0x000fe200078ec0ff */
[----:B------:R-:W-:Y:S02]  /*12e10*/  IMAD.MOV.U32 R15, RZ, RZ, -0x1 ;  /* 0xffffffffff0f7424 */ /* 0x000fe400078e00ff */
[----:B------:R-:W-:Y:S01]  /*12e20*/  IMAD.MOV.U32 R3, RZ, RZ, R14 ;  /* 0x000000ffff037224 */ /* 0x000fe200078e000e */
[----:B------:R-:W-:Y:S01]  /*12e30*/  @P1 LOP3.LUT R23, R23, 0x100, RZ, 0xfc, !PT ;  /* 0x0000010017171812 */ /* 0x000fe200078efcff */
[----:B------:R-:W-:-:S07]  /*12e40*/  IMAD.SHL.U32 R4, R31, 0x2, RZ ;  /* 0x000000021f047824 */ /* 0x000fce00078e00ff */
[----:B------:R-:W-:Y:S05]  /*12e50*/  WARPSYNC.COLLECTIVE R15, `(.L_x_3629) ;  /* 0x000000000f087348 */ /* 0x000fea0003c00000 */
[----:B------:R0:W1:Y:S02]  /*12e60*/  SHFL.IDX P6, R14, R13, R12, R11 ;  /* 0x0000000c0d0e7389 */ /* 0x00006400000c000b */
[----:B01----:R-:W-:Y:S01]  /*12e70*/  ENDCOLLECTIVE ;  /* 0x000000000000791b */ /* 0x003fe20003800000 */
.L_x_3629:
[----:B------:R-:W-:Y:S01]  /*12e80*/  IMAD R5, R5, 0x2, R22 ;  /* 0x0000000205057824 */ /* 0x000fe200078e0216 */
[----:B------:R-:W-:Y:S01]  /*12e90*/  LOP3.LUT P1, RZ, R23, 0x4, RZ, 0xc0, !PT ;  /* 0x0000000417ff7812 */ /* 0x000fe2000782c0ff */
[----:B------:R-:W-:Y:S02]  /*12ea0*/  IMAD.MOV.U32 R13, RZ, RZ, R8 ;  /* 0x000000ffff0d7224 */ /* 0x000fe400078e0008 */
[----:B------:R-:W-:Y:S02]  /*12eb0*/  IMAD.MOV.U32 R12, RZ, RZ, 0x1 ;  /* 0x00000001ff0c7424 */ /* 0x000fe400078e00ff */
[----:B------:R-:W-:-:S08]  /*12ec0*/  IMAD.MOV.U32 R2, RZ, RZ, R14 ;  /* 0x000000ffff027224 */ /* 0x000fd000078e000e */
[----:B------:R-:W-:Y:S05]  /*12ed0*/  WARPSYNC.COLLECTIVE R15, `(.L_x_3630) ;  /* 0x000000000f087348 */ /* 0x000fea0003c00000 */
[----:B------:R0:W1:Y:S02]  /*12ee0*/  SHFL.IDX P6, R14, R13, R12, R11 ;  /* 0x0000000c0d0e7389 */ /* 0x00006400000c000b */
[----:B01----:R-:W-:Y:S01]  /*12ef0*/  ENDCOLLECTIVE ;  /* 0x000000000000791b */ /* 0x003fe20003800000 */
.L_x_3630:
        /* <DEDUP_REMOVED lines=8> */
[----:B------:R0:W-:Y:S02]  /*12f80*/  LDGSTS.E.BYPASS.LTC128B.128 [R5+0x24400], desc[UR36][R2.64+0x100], !P4 ;  /* 0x2440010002057fae */ /* 0x0001e4000e101d64 */
[----:B0-----:R-:W-:-:S07]  /*12f90*/  MOV R3, R14 ;  /* 0x0000000e00037202 */ /* 0x001fce0000000f00 */
[----:B------:R-:W-:Y:S05]  /*12fa0*/  WARPSYNC.COLLECTIVE R15, `(.L_x_3631) ;  /* 0x000000000f087348 */ /* 0x000fea0003c00000 */
[----:B------:R0:W1:Y:S02]  /*12fb0*/  SHFL.IDX P6, R14, R13, R12, R11 ;  /* 0x0000000c0d0e7389 */ /* 0x00006400000c000b */
[----:B01----:R-:W-:Y:S01]  /*12fc0*/  ENDCOLLECTIVE ;  /* 0x000000000000791b */ /* 0x003fe20003800000 */
.L_x_3631:
[----:B------:R-:W-:Y:S02]  /*12fd0*/  IMAD.MOV.U32 R13, RZ, RZ, R8 ;  /* 0x000000ffff0d7224 */ /* 0x000fe400078e0008 */
[----:B------:R-:W-:Y:S02]  /*12fe0*/  IMAD.MOV.U32 R12, RZ, RZ, 0x2 ;  /* 0x00000002ff0c7424 */ /* 0x000fe400078e00ff */
[----:B------:R-:W-:-:S07]  /*12ff0*/  IMAD.MOV.U32 R2, RZ, RZ, R14 ;  /* 0x000000ffff027224 */ /* 0x000fce00078e000e */
[----:B------:R-:W-:Y:S05]  /*13000*/  WARPSYNC.COLLECTIVE R15, `(.L_x_3632) ;  /* 0x000000000f087348 */ /* 0x000fea0003c00000 */
[----:B------:R0:W1:Y:S02]  /*13010*/  SHFL.IDX P6, R14, R13, R12, R11 ;  /* 0x0000000c0d0e7389 */ /* 0x00006400000c000b */
[----:B01----:R-:W-:Y:S01]  /*13020*/  ENDCOLLECTIVE ;  /* 0x000000000000791b */ /* 0x003fe20003800000 */
.L_x_3632:
        /* <DEDUP_REMOVED lines=9> */
[----:B------:R-:W-:-:S07]  /*130c0*/  IMAD.MOV.U32 R35, RZ, RZ, R14 ;  /* 0x000000ffff237224 */ /* 0x000fce00078e000e */
[----:B0-----:R-:W-:Y:S05]  /*130d0*/  WARPSYNC.COLLECTIVE R15, `(.L_x_3633) ;  /* 0x000000000f087348 */ /* 0x001fea0003c00000 */
[----:B------:R1:W2:Y:S02]  /*130e0*/  SHFL.IDX P6, R14, R13, R12, R11 ;  /* 0x0000000c0d0e7389 */ /* 0x0002a400000c000b */
[----:B012---:R-:W-:Y:S01]  /*130f0*/  ENDCOLLECTIVE ;  /* 0x000000000000791b */ /* 0x007fe20003800000 */
.L_x_3633:
[----:B------:R-:W-:Y:S02]  /*13100*/  IMAD.MOV.U32 R13, RZ, RZ, R8 ;  /* 0x000000ffff0d7224 */ /* 0x000fe400078e0008 */
[----:B------:R-:W-:Y:S02]  /*13110*/  IMAD.MOV.U32 R12, RZ, RZ, 0x3 ;  /* 0x00000003ff0c7424 */ /* 0x000fe400078e00ff */
[----:B------:R-:W-:-:S07]  /*13120*/  IMAD.MOV.U32 R2, RZ, RZ, R14 ;  /* 0x000000ffff027224 */ /* 0x000fce00078e000e */
[----:B------:R-:W-:Y:S05]  /*13130*/  WARPSYNC.COLLECTIVE R15, `(.L_x_3634) ;  /* 0x000000000f087348 */ /* 0x000fea0003c00000 */
[----:B------:R0:W1:Y:S02]  /*13140*/  SHFL.IDX P6, R14, R13, R12, R11 ;  /* 0x0000000c0d0e7389 */ /* 0x00006400000c000b */
[----:B01----:R-:W-:Y:S01]  /*13150*/  ENDCOLLECTIVE ;  /* 0x000000000000791b */ /* 0x003fe20003800000 */
.L_x_3634:
[----:B------:R-:W-:-:S04]  /*13160*/  IADD3 R2, P0, R2, R4, RZ ;  /* 0x0000000402027210 */ /* 0x000fc80007f1e0ff */
[----:B------:R-:W-:-:S05]  /*13170*/  IADD3.X R3, RZ, R35, RZ, P0, !PT ;  /* 0x00000023ff037210 */ /* 0x000fca00007fe4ff */
        /* <DEDUP_REMOVED lines=11> */
.L_x_3635:
[----:B------:R-:W-:Y:S02]  /*13230*/  IMAD.MOV.U32 R13, RZ, RZ, R8 ;  /* 0x000000ffff0d7224 */ /* 0x000fe400078e0008 */
[----:B------:R-:W-:Y:S02]  /*13240*/  IMAD.MOV.U32 R12, RZ, RZ, 0x4 ;  /* 0x00000004ff0c7424 */ /* 0x000fe400078e00ff */
[----:B------:R-:W-:-:S07]  /*13250*/  IMAD.MOV.U32 R2, RZ, RZ, R14 ;  /* 0x000000ffff027224 */ /* 0x000fce00078e000e */
[----:B------:R-:W-:Y:S05]  /*13260*/  WARPSYNC.COLLECTIVE R15, `(.L_x_3636) ;  /* 0x000000000f087348 */ /* 0x000fea0003c00000 */
[----:B------:R0:W1:Y:S02]  /*13270*/  SHFL.IDX P6, R14, R13, R12, R11 ;  /* 0x0000000c0d0e7389 */ /* 0x00006400000c000b */
[----:B01----:R-:W-:Y:S01]  /*13280*/  ENDCOLLECTIVE ;  /* 0x000000000000791b */ /* 0x003fe20003800000 */
.L_x_3636:
        /* <DEDUP_REMOVED lines=9> */
[----:B------:R-:W-:-:S07]  /*13320*/  MOV R35, R14 ;  /* 0x0000000e00237202 */ /* 0x000fce0000000f00 */
[----:B0-----:R-:W-:Y:S05]  /*13330*/  WARPSYNC.COLLECTIVE R15, `(.L_x_3637) ;  /* 0x000000000f087348 */ /* 0x001fea0003c00000 */
[----:B------:R1:W2:Y:S02]  /*13340*/  SHFL.IDX P6, R14, R13, R12, R11 ;  /* 0x0000000c0d0e7389 */ /* 0x0002a400000c000b */
[----:B012---:R-:W-:Y:S01]  /*13350*/  ENDCOLLECTIVE ;  /* 0x000000000000791b */ /* 0x007fe20003800000 */
.L_x_3637:
[----:B------:R-:W-:Y:S02]  /*13360*/  IMAD.MOV.U32 R13, RZ, RZ, R8 ;  /* 0x000000ffff0d7224 */ /* 0x000fe400078e0008 */
[----:B------:R-:W-:Y:S02]  /*13370*/  IMAD.MOV.U32 R12, RZ, RZ, 0x5 ;  /* 0x00000005ff0c7424 */ /* 0x000fe400078e00ff */
[----:B------:R-:W-:-:S07]  /*13380*/  IMAD.MOV.U32 R2, RZ, RZ, R14 ;  /* 0x000000ffff027224 */ /* 0x000fce00078e000e */
[----:B------:R-:W-:Y:S05]  /*13390*/  WARPSYNC.COLLECTIVE R15, `(.L_x_3638) ;  /* 0x000000000f087348 */ /* 0x000fea0003c00000 */
[----:B------:R0:W1:Y:S02]  /*133a0*/  SHFL.IDX P6, R14, R13, R12, R11 ;  /* 0x0000000c0d0e7389 */ /* 0x00006400000c000b */
[----:B01----:R-:W-:Y:S01]  /*133b0*/  ENDCOLLECTIVE ;  /* 0x000000000000791b */ /* 0x003fe20003800000 */
.L_x_3638:
[----:B------:R-:W-:-:S05]  /*133c0*/  IADD3 R2, P0, R2, R4, RZ ;  /* 0x0000000402027210 */ /* 0x000fca0007f1e0ff */
[----:B------:R-:W-:-:S05]  /*133d0*/  IMAD.X R3, RZ, RZ, R35, P0 ;  /* 0x000000ffff037224 */ /* 0x000fca00000e0623 */
[----:B------:R-:W-:Y:S01]  /*133e0*/  @!PT LDS RZ, [RZ] ;  /* 0x00000000fffff984 */ /* 0x000fe20000000800 */
[----:B------:R-:W-:Y:S01]  /*133f0*/  @!PT LDS RZ, [RZ] ;  /* 0x00000000fffff984 */ /* 0x000fe20000000800 */
[----:B------:R-:W-:Y:S01]  /*13400*/  @!PT LDS RZ, [RZ] ;  /* 0x00000000fffff984 */ /* 0x000fe20000000800 */
[----:B------:R0:W-:Y:S01]  /*13410*/  LDGSTS.E.BYPASS.LTC128B.128 [R5+0x20400], desc[UR36][R2.64], !P1 ;  /* 0x2040000002057fae */ /* 0x0001e2000c901d64 */
[----:B------:R-:W-:Y:S01]  /*13420*/  IMAD.MOV.U32 R13, RZ, RZ, R7 ;  /* 0x000000ffff0d7224 */ /* 0x000fe200078e0007 */
[----:B------:R-:W-:Y:S02]  /*13430*/  LOP3.LUT P1, RZ, R23, 0x100, RZ, 0xc0, !PT ;  /* 0x0000010017ff7812 */ /* 0x000fe4000782c0ff */
[----:B------:R0:W-:Y:S04]  /*13440*/  LDGSTS.E.BYPASS.LTC128B.128 [R5+0x23400], desc[UR36][R2.64+0x80], !P5 ;  /* 0x2340008002057fae */ /* 0x0001e8000e901d64 */
[----:B------:R0:W-:Y:S01]  /*13450*/  LDGSTS.E.BYPASS.LTC128B.128 [R5+0x26400], desc[UR36][R2.64+0x100], !P4 ;  /* 0x2640010002057fae */ /* 0x0001e2000e101d64 */
[----:B------:R-:W-:-:S07]  /*13460*/  IMAD.MOV.U32 R35, RZ, RZ, R14 ;  /* 0x000000ffff237224 */ /* 0x000fce00078e000e */
[----:B0-----:R-:W-:Y:S05]  /*13470*/  WARPSYNC.COLLECTIVE R15, `(.L_x_3639) ;  /* 0x000000000f087348 */ /* 0x001fea0003c00000 */
[----:B------:R1:W2:Y:S02]  /*13480*/  SHFL.IDX P6, R14, R13, R12, R11 ;  /* 0x0000000c0d0e7389 */ /* 0x0002a400000c000b */
[----:B012---:R-:W-:Y:S01]  /*13490*/  ENDCOLLECTIVE ;  /* 0x000000000000791b */ /* 0x007fe20003800000 */
.L_x_3639:
[----:B------:R-:W-:Y:S01]  /*134a0*/  IMAD.MOV.U32 R2, RZ, RZ, R14 ;  /* 0x000000ffff027224 */ /* 0x000fe200078e000e */
[----:B------:R-:W-:Y:S06]  /*134b0*/  BRA `(.L_x_3640) ;  /* 0xffffffc0006c7947 */ /* 0x000fec000383ffff */
.L_x_3551:
[----:B0-----:R0:W1:Y:S02]  /*134c0*/  SYNCS.PHASECHK.TRANS64.TRYWAIT P0, [R6+URZ+0x30860], R2 ;  /* 0x03086002060075a7 */ /* 0x001064000800017f */
[----:B-1----:R-:W-:Y:S05]  /*134d0*/  @!P0 NANOSLEEP.SYNCS 0x989680 ;  /* 0x009896800000895d */ /* 0x002fea0003900000 */
[----:B------:R-:W1:Y:S02]  /*134e0*/  @!P0 SYNCS.PHASECHK.TRANS64 P0, [R6+URZ+0x30860], R2 ;  /* 0x03086002060085a7 */ /* 0x000e64000800007f */
[----:B-1----:R-:W-:Y:S05]  /*134f0*/  @!P0 BRA `(.L_x_3551) ;  /* 0xfffffffc00f08947 */ /* 0x002fea000383ffff */
[----:B------:R-:W-:Y:S05]  /*13500*/  BRA `(.L_x_3641) ;  /* 0xffffffc000d07947 */ /* 0x000fea000383ffff */
.L_x_3552:
        /* <DEDUP_REMOVED lines=8> */
.L_x_3643:
[----:B------:R-:W-:Y:S05]  /*13590*/  BSYNC B1 ;  /* 0x0000000000017941 */ /* 0x000fea0003800000 */
.L_x_3642:
        /* <DEDUP_REMOVED lines=9> */
.L_x_3644:
[----:B------:R-:W-:Y:S02]  /*13630*/  IMAD.MOV.U32 R13, RZ, RZ, R24 ;  /* 0x000000ffff0d7224 */ /* 0x000fe400078e0018 */
[----:B------:R-:W-:Y:S01]  /*13640*/  IMAD.MOV.U32 R12, RZ, RZ, 0x1 ;  /* 0x00000001ff0c7424 */ /* 0x000fe200078e00ff */
[----:B------:R-:W-:-:S07]  /*13650*/  MOV R2, R14 ;  /* 0x0000000e00027202 */ /* 0x000fce0000000f00 */
[----:B------:R-:W-:Y:S05]  /*13660*/  WARPSYNC.COLLECTIVE R15, `(.L_x_3645) ;  /* 0x000000000f087348 */ /* 0x000fea0003c00000 */
[----:B------:R0:W1:Y:S02]  /*13670*/  SHFL.IDX P6, R14, R13, R12, R11 ;  /* 0x0000000c0d0e7389 */ /* 0x00006400000c000b */
[----:B01----:R-:W-:Y:S01]  /*13680*/  ENDCOLLECTIVE ;  /* 0x000000000000791b */ /* 0x003fe20003800000 */
.L_x_3645:
        /* <DEDUP_REMOVED lines=16> */
.L_x_3646:
[----:B------:R-:W-:Y:S01]  /*13790*/  MOV R13, R24 ;  /* 0x00000018000d7202 */ /* 0x000fe20000000f00 */
[----:B------:R-:W-:Y:S02]  /*137a0*/  IMAD.MOV.U32 R12, RZ, RZ, 0x2 ;  /* 0x00000002ff0c7424 */ /* 0x000fe400078e00ff */
[----:B------:R-:W-:-:S07]  /*137b0*/  IMAD.MOV.U32 R2, RZ, RZ, R14 ;  /* 0x000000ffff027224 */ /* 0x000fce00078e000e */
[----:B------:R-:W-:Y:S05]  /*137c0*/  WARPSYNC.COLLECTIVE R15, `(.L_x_3647) ;  /* 0x000000000f087348 */ /* 0x000fea0003c00000 */
[----:B------:R0:W1:Y:S02]  /*137d0*/  SHFL.IDX P6, R14, R13, R12, R11 ;  /* 0x0000000c0d0e7389 */ /* 0x00006400000c000b */
[----:B01----:R-:W-:Y:S01]  /*137e0*/  ENDCOLLECTIVE ;  /* 0x000000000000791b */ /* 0x003fe20003800000 */
.L_x_3647:
        /* <DEDUP_REMOVED lines=16> */
.L_x_3648:
[----:B------:R-:W-:Y:S02]  /*138f0*/  IMAD.MOV.U32 R13, RZ, RZ, R24 ;  /* 0x000000ffff0d7224 */ /* 0x000fe400078e0018 */
[----:B------:R-:W-:Y:S02]  /*13900*/  IMAD.MOV.U32 R12, RZ, RZ, 0x3 ;  /* 0x00000003ff0c7424 */ /* 0x000fe400078e00ff */
[----:B------:R-:W-:-:S07]  /*13910*/  IMAD.MOV.U32 R2, RZ, RZ, R14 ;  /* 0x000000ffff027224 */ /* 0x000fce00078e000e */
[----:B------:R-:W-:Y:S05]  /*13920*/  WARPSYNC.COLLECTIVE R15, `(.L_x_3649) ;  /* 0x000000000f087348 */ /* 0x000fea0003c00000 */
[----:B------:R0:W1:Y:S02]  /*13930*/  SHFL.IDX P6, R14, R13, R12, R11 ;  /* 0x0000000c0d0e7389 */ /* 0x00006400000c000b */
[----:B01----:R-:W-:Y:S01]  /*13940*/  ENDCOLLECTIVE ;  /* 0x000000000000791b */ /* 0x003fe20003800000 */
.L_x_3649:
        /* <DEDUP_REMOVED lines=16> */
.L_x_3650:
[----:B------:R-:W-:Y:S02]  /*13a50*/  IMAD.MOV.U32 R13, RZ, RZ, R24 ;  /* 0x000000ffff0d7224 */ /* 0x000fe400078e0018 */
[----:B------:R-:W-:Y:S02]  /*13a60*/  IMAD.MOV.U32 R12, RZ, RZ, 0x4 ;  /* 0x00000004ff0c7424 */ /* 0x000fe400078e00ff */
[----:B------:R-:W-:-:S07]  /*13a70*/  IMAD.MOV.U32 R2, RZ, RZ, R14 ;  /* 0x000000ffff027224 */ /* 0x000fce00078e000e */
[----:B------:R-:W-:Y:S05]  /*13a80*/  WARPSYNC.COLLECTIVE R15, `(.L_x_3651) ;  /* 0x000000000f087348 */ /* 0x000fea0003c00000 */
[----:B------:R0:W1:Y:S02]  /*13a90*/  SHFL.IDX P6, R14, R13, R12, R11 ;  /* 0x0000000c0d0e7389 */ /* 0x00006400000c000b */
[----:B01----:R-:W-:Y:S01]  /*13aa0*/  ENDCOLLECTIVE ;  /* 0x000000000000791b */ /* 0x003fe20003800000 */
.L_x_3651:
        /* <DEDUP_REMOVED lines=16> */
.L_x_3652:
[----:B------:R-:W-:Y:S01]  /*13bb0*/  MOV R13, R24 ;  /* 0x00000018000d7202 */ /* 0x000fe20000000f00 */
[----:B------:R-:W-:Y:S02]  /*13bc0*/  IMAD.MOV.U32 R12, RZ, RZ, 0x5 ;  /* 0x00000005ff0c7424 */ /* 0x000fe400078e00ff */
[----:B------:R-:W-:-:S07]  /*13bd0*/  IMAD.MOV.U32 R2, RZ, RZ, R14 ;  /* 0x000000ffff027224 */ /* 0x000fce00078e000e */
[----:B------:R-:W-:Y:S05]  /*13be0*/  WARPSYNC.COLLECTIVE R15, `(.L_x_3653) ;  /* 0x000000000f087348 */ /* 0x000fea0003c00000 */
[----:B------:R0:W1:Y:S02]  /*13bf0*/  SHFL.IDX P6, R14, R13, R12, R11 ;  /* 0x0000000c0d0e7389 */ /* 0x00006400000c000b */
[----:B01----:R-:W-:Y:S01]  /*13c00*/  ENDCOLLECTIVE ;  /* 0x000000000000791b */ /* 0x003fe20003800000 */
.L_x_3653:
        /* <DEDUP_REMOVED lines=13> */
.L_x_3654:
[----:B------:R-:W-:Y:S01]  /*13ce0*/  @!PT LDS RZ, [RZ] ;  /* 0x00000000fffff984 */ /* 0x000fe20000000800 */
[----:B------:R-:W-:Y:S01]  /*13cf0*/  @!PT LDS RZ, [RZ] ;  /* 0x00000000fffff984 */ /* 0x000fe20000000800 */
[----:B------:R-:W-:Y:S01]  /*13d00*/  @!PT LDS RZ, [RZ] ;  /* 0x00000000fffff984 */ /* 0x000fe20000000800 */
[----:B------:R0:W-:Y:S01]  /*13d10*/  LDGSTS.E.BYPASS.LTC128B.128 [R5+0x5400], desc[UR36][R2.64+0x80], !P0 ;  /* 0x0540008002057fae */ /* 0x0001e2000c101d64 */
[----:B------:R-:W-:-:S13]  /*13d20*/  ISETP.LT.OR P0, PT, R7, 0x41, P1 ;  /* 0x000000410700780c */ /* 0x000fda0000f01670 */
[----:B------:R0:W-:Y:S01]  /*13d30*/  LDGSTS.E.BYPASS.LTC128B.128 [R5+0x8400], desc[UR36][R2.64+0x100], !P0 ;  /* 0x0840010002057fae */ /* 0x0001e2000c101d64 */
[----:B------:R-:W-:Y:S05]  /*13d40*/  BRA `(.L_x_3655) ;  /* 0xffffffbc00b47947 */ /* 0x000fea000383ffff */
.L_x_3560:
[----:B0-----:R0:W1:Y:S02]  /*13d50*/  SYNCS.PHASECHK.TRANS64.TRYWAIT P0, [R0+URZ+0x30860], R3 ;  /* 0x03086003000075a7 */ /* 0x001064000800017f */
[----:B-1----:R-:W-:Y:S05]  /*13d60*/  @!P0 NANOSLEEP.SYNCS 0x989680 ;  /* 0x009896800000895d */ /* 0x002fea0003900000 */
[----:B------:R-:W1:Y:S02]  /*13d70*/  @!P0 SYNCS.PHASECHK.TRANS64 P0, [R0+URZ+0x30860], R3 ;  /* 0x03086003000085a7 */ /* 0x000e64000800007f */
[----:B-1----:R-:W-:Y:S05]  /*13d80*/  @!P0 BRA `(.L_x_3560) ;  /* 0xfffffffc00f08947 */ /* 0x002fea000383ffff */
[----:B------:R-:W-:Y:S05]  /*13d90*/  BRA `(.L_x_3656) ;  /* 0xffffffc000cc7947 */ /* 0x000fea000383ffff */
.L_x_3561:
[----:B------:R-:W-:Y:S01]  /*13da0*/  BSSY B0, `(.L_x_3657) ;  /* 0x0000008000007945 */ /* 0x000fe20003800000 */
[----:B------:R-:W-:Y:S02]  /*13db0*/  IMAD.MOV.U32 R13, RZ, RZ, R24 ;  /* 0x000000ffff0d7224 */ /* 0x000fe400078e0018 */
[----:B------:R-:W-:Y:S02]  /*13dc0*/  IMAD.MOV.U32 R12, RZ, RZ, RZ ;  /* 0x000000ffff0c7224 */ /* 0x000fe400078e00ff */
[----:B------:R-:W-:Y:S02]  /*13dd0*/  IMAD.MOV.U32 R11, RZ, RZ, 0x181f ;  /* 0x0000181fff0b7424 */ /* 0x000fe400078e00ff */
[----:B------:R-:W-:-:S07]  /*13de0*/  IMAD.MOV.U32 R15, RZ, RZ, -0x1 ;  /* 0xffffffffff0f7424 */ /* 0x000fce00078e00ff */
[----:B0-2---:R-:W-:Y:S05]  /*13df0*/  WARPSYNC.COLLECTIVE R15, `(.L_x_3658) ;  /* 0x000000000f087348 */ /* 0x005fea0003c00000 */
[----:B--2---:R1:W2:Y:S02]  /*13e00*/  SHFL.IDX P6, R14, R13, R12, R11 ;  /* 0x0000000c0d0e7389 */ /* 0x0042a400000c000b */
[----:B012---:R-:W-:Y:S01]  /*13e10*/  ENDCOLLECTIVE ;  /* 0x000000000000791b */ /* 0x007fe20003800000 */
.L_x_3658:
[----:B------:R-:W-:Y:S05]  /*13e20*/  BSYNC B0 ;  /* 0x0000000000007941 */ /* 0x000fea0003800000 */
.L_x_3657:
[----:B------:R-:W-:Y:S01]  /*13e30*/  MOV R13, R18 ;  /* 0x00000012000d7202 */ /* 0x000fe20000000f00 */
        /* <DEDUP_REMOVED lines=8> */
.L_x_3659:
[----:B------:R-:W-:Y:S01]  /*13ec0*/  ULDC UR4, c[0x0][0x2f4] ;  /* 0x0000bd0000047ab9 */ /* 0x000fe20000000800 */
[----:B------:R-:W-:Y:S01]  /*13ed0*/  IMAD R4, R7, 0x2, R22 ;  /* 0x0000000207047824 */ /* 0x000fe200078e0216 */
[----:B------:R-:W-:Y:S02]  /*13ee0*/  ISETP.GE.AND P2, PT, R31, UR4, PT ;  /* 0x000000041f007c0c */ /* 0x000fe4000bf46270 */
[----:B------:R-:W-:Y:S02]  /*13ef0*/  ISETP.GE.AND P1, PT, R33, UR4, PT ;  /* 0x0000000421007c0c */ /* 0x000fe4000bf26270 */
[C---:B------:R-:W-:Y:S02]  /*13f00*/  ISETP.LT.OR P3, PT, R6.reuse, 0x1, P2 ;  /* 0x000000010600780c */ /* 0x040fe40001761670 */
[----:B------:R-:W-:Y:S01]  /*13f10*/  ISETP.LT.OR P4, PT, R6, 0x1, P1 ;  /* 0x000000010600780c */ /* 0x000fe20000f81670 */
[----:B------:R-:W-:Y:S02]  /*13f20*/  IMAD.MOV.U32 R13, RZ, RZ, R24 ;  /* 0x000000ffff0d7224 */ /* 0x000fe400078e0018 */
[----:B------:R-:W-:Y:S01]  /*13f30*/  IMAD.MOV.U32 R12, RZ, RZ, 0x1 ;  /* 0x00000001ff0c7424 */ /* 0x000fe200078e00ff */
[----:B------:R-:W-:-:S05]  /*13f40*/  IADD3 R2, P0, R14, R5, RZ ;  /* 0x000000050e027210 */ /* 0x000fca0007f1e0ff */
[----:B------:R-:W-:Y:S01]  /*13f50*/  IMAD.X R3, RZ, RZ, R3, P0 ;  /* 0x000000ffff037224 */ /* 0x000fe200000e0603 */
[----:B------:R-:W-:-:S13]  /*13f60*/  ISETP.GE.AND P0, PT, R32, UR4, PT ;  /* 0x0000000420007c0c */ /* 0x000fda000bf06270 */
[----:B------:R-:W-:Y:S05]  /*13f70*/  WARPSYNC.COLLECTIVE R15, `(.L_x_3660) ;  /* 0x000000000f087348 */ /* 0x000fea0003c00000 */
[----:B------:R0:W1:Y:S02]  /*13f80*/  SHFL.IDX P6, R14, R13, R12, R11 ;  /* 0x0000000c0d0e7389 */ /* 0x00006400000c000b */
[----:B01----:R-:W-:Y:S01]  /*13f90*/  ENDCOLLECTIVE ;  /* 0x000000000000791b */ /* 0x003fe20003800000 */
.L_x_3660:
[----:B------:R-:W-:Y:S01]  /*13fa0*/  @!PT LDS RZ, [RZ] ;  /* 0x00000000fffff984 */ /* 0x000fe20000000800 */
[----:B------:R-:W-:Y:S01]  /*13fb0*/  @!PT LDS RZ, [RZ] ;  /* 0x00000000fffff984 */ /* 0x000fe20000000800 */
[----:B------:R-:W-:Y:S01]  /*13fc0*/  @!PT LDS RZ, [RZ] ;  /* 0x00000000fffff984 */ /* 0x000fe20000000800 */
[----:B------:R0:W-:Y:S01]  /*13fd0*/  LDGSTS.E.BYPASS.LTC128B.128 [R4+0x400], desc[UR36][R2.64], !P3 ;  /* 0x0040000002047fae */ /* 0x0001e2000d901d64 */
[----:B------:R-:W-:-:S03]  /*13fe0*/  ISETP.LT.OR P3, PT, R6, 0x1, P0 ;  /* 0x000000010600780c */ /* 0x000fc60000761670 */
[----:B------:R0:W-:Y:S01]  /*13ff0*/  LDGSTS.E.BYPASS.LTC128B.128 [R4+0x3400], desc[UR36][R2.64+0x80], !P4 ;  /* 0x0340008002047fae */ /* 0x0001e2000e101d64 */
[----:B------:R-:W-:-:S09]  /*14000*/  IMAD.MOV.U32 R13, RZ, RZ, R18 ;  /* 0x000000ffff0d7224 */ /* 0x000fd200078e0012 */
[----:B------:R0:W-:Y:S01]  /*14010*/  LDGSTS.E.BYPASS.LTC128B.128 [R4+0x6400], desc[UR36][R2.64+0x100], !P3 ;  /* 0x0640010002047fae */ /* 0x0001e2000d901d64 */
[----:B------:R-:W-:Y:S02]  /*14020*/  ISETP.LT.OR P3, PT, R6, 0x11, P2 ;  /* 0x000000110600780c */ /* 0x000fe40001761670 */
[----:B------:R-:W-:-:S11]  /*14030*/  MOV R7, R14 ;  /* 0x0000000e00077202 */ /* 0x000fd60000000f00 */
[----:B0-----:R-:W-:Y:S05]  /*14040*/  WARPSYNC.COLLECTIVE R15, `(.L_x_3661) ;  /* 0x000000000f087348 */ /* 0x001fea0003c00000 */
[----:B------:R1:W2:Y:S02]  /*14050*/  SHFL.IDX P6, R14, R13, R12, R11 ;  /* 0x0000000c0d0e7389 */ /* 0x0002a400000c000b */
[----:B012---:R-:W-:Y:S01]  /*14060*/  ENDCOLLECTIVE ;  /* 0x000000000000791b */ /* 0x007fe20003800000 */
.L_x_3661:
[----:B------:R-:W-:Y:S02]  /*14070*/  IMAD.MOV.U32 R13, RZ, RZ, R24 ;  /* 0x000000ffff0d7224 */ /* 0x000fe400078e0018 */
[----:B------:R-:W-:Y:S01]  /*14080*/  IMAD.MOV.U32 R12, RZ, RZ, 0x2 ;  /* 0x00000002ff0c7424 */ /* 0x000fe200078e00ff */
[----:B------:R-:W-:-:S13]  /*14090*/  IADD3 R2, P4, R14, R5, RZ ;  /* 0x000000050e027210 */ /* 0x000fda0007f9e0ff */
[----:B------:R-:W-:Y:S05]  /*140a0*/  WARPSYNC.COLLECTIVE R15, `(.L_x_3662) ;  /* 0x000000000f087348 */ /* 0x000fea0003c00000 */
[----:B------:R0:W1:Y:S02]  /*140b0*/  SHFL.IDX P6, R14, R13, R12, R11 ;  /* 0x0000000c0d0e7389 */ /* 0x00006400000c000b */
[----:B01----:R-:W-:Y:S01]  /*140c0*/  ENDCOLLECTIVE ;  /* 0x000000000000791b */ /* 0x003fe20003800000 */
.L_x_3662:
[----:B------:R-:W-:Y:S01]  /*140d0*/  IMAD.X R3, RZ, RZ, R7, P4 ;  /* 0x000000ffff037224 */ /* 0x000fe200020e0607 */
[----:B------:R-:W-:-:S04]  /*140e0*/  ISETP.LT.OR P4, PT, R6, 0x11, P1 ;  /* 0x000000110600780c */ /* 0x000fc80000f81670 */
[----:B------:R-:W-:Y:S01]  /*140f0*/  @!PT LDS RZ, [RZ] ;  /* 0x00000000fffff984 */ /* 0x000fe20000000800 */
[----:B------:R-:W-:Y:S01]  /*14100*/  @!PT LDS RZ, [RZ] ;  /* 0x00000000fffff984 */ /* 0x000fe20000000800 */
[----:B------:R-:W-:Y:S01]  /*14110*/  @!PT LDS RZ, [RZ] ;  /* 0x00000000fffff984 */ /* 0x000fe20000000800 */
[----:B------:R0:W-:Y:S01]  /*14120*/  LDGSTS.E.BYPASS.LTC128B.128 [R4+0xc00], desc[UR36][R2.64], !P3 ;  /* 0x00c0000002047fae */ /* 0x0001e2000d901d64 */
[----:B------:R-:W-:Y:S01]  /*14130*/  ISETP.LT.OR P3, PT, R6, 0x11, P0 ;  /* 0x000000110600780c */ /* 0x000fe20000761670 */
[----:B------:R-:W-:-:S07]  /*14140*/  IMAD.MOV.U32 R13, RZ, RZ, R18 ;  /* 0x000000ffff0d7224 */ /* 0x000fce00078e0012 */
[----:B------:R0:W-:Y:S05]  /*14150*/  LDGSTS.E.BYPASS.LTC128B.128 [R4+0x3c00], desc[UR36][R2.64+0x80], !P4 ;  /* 0x03c0008002047fae */ /* 0x0001ea000e101d64 */
[----:B------:R0:W-:Y:S01]  /*14160*/  LDGSTS.E.BYPASS.LTC128B.128 [R4+0x6c00], desc[UR36][R2.64+0x100], !P3 ;  /* 0x06c0010002047fae */ /* 0x0001e2000d901d64 */
[----:B------:R-:W-:Y:S01]  /*14170*/  ISETP.LT.OR P3, PT, R6, 0x21, P2 ;  /* 0x000000210600780c */ /* 0x000fe20001761670 */
[----:B------:R-:W-:-:S12]  /*14180*/  IMAD.MOV.U32 R7, RZ, RZ, R14 ;  /* 0x000000ffff077224 */ /* 0x000fd800078e000e */
[----:B0-----:R-:W-:Y:S05]  /*14190*/  WARPSYNC.COLLECTIVE R15, `(.L_x_3663) ;  /* 0x000000000f087348 */ /* 0x001fea0003c00000 */
[----:B------:R1:W2:Y:S02]  /*141a0*/  SHFL.IDX P6, R14, R13, R12, R11 ;  /* 0x0000000c0d0e7389 */ /* 0x0002a400000c000b */
[----:B012---:R-:W-:Y:S01]  /*141b0*/  ENDCOLLECTIVE ;  /* 0x000000000000791b */ /* 0x007fe20003800000 */
.L_x_3663:
[----:B------:R-:W-:Y:S01]  /*141c0*/  IMAD.MOV.U32 R13, RZ, RZ, R24 ;  /* 0x000000ffff0d7224 */ /* 0x000fe200078e0018 */
[----:B------:R-:W-:Y:S02]  /*141d0*/  MOV R12, 0x3 ;  /* 0x00000003000c7802 */ /* 0x000fe40000000f00 */
[----:B------:R-:W-:-:S13]  /*141e0*/  IADD3 R2, P4, R14, R5, RZ ;  /* 0x000000050e027210 */ /* 0x000fda0007f9e0ff */
[----:B------:R-:W-:Y:S05]  /*141f0*/  WARPSYNC.COLLECTIVE R15, `(.L_x_3664) ;  /* 0x000000000f087348 */ /* 0x000fea0003c00000 */
[----:B------:R0:W1:Y:S02]  /*14200*/  SHFL.IDX P6, R14, R13, R12, R11 ;  /* 0x0000000c0d0e7389 */ /* 0x00006400000c000b */
[----:B01----:R-:W-:Y:S01]  /*14210*/  ENDCOLLECTIVE ;  /* 0x000000000000791b */ /* 0x003fe20003800000 */
.L_x_3664:
        /* <DEDUP_REMOVED lines=15> */
.L_x_3665:
[----:B------:R-:W-:Y:S02]  /*14310*/  IMAD.MOV.U32 R13, RZ, RZ, R24 ;  /* 0x000000ffff0d7224 */ /* 0x000fe400078e0018 */
[----:B------:R-:W-:Y:S01]  /*14320*/  IMAD.MOV.U32 R12, RZ, RZ, 0x4 ;  /* 0x00000004ff0c7424 */ /* 0x000fe200078e00ff */
[----:B------:R-:W-:-:S13]  /*14330*/  IADD3 R2, P4, R14, R5, RZ ;  /* 0x000000050e027210 */ /* 0x000fda0007f9e0ff */
[----:B------:R-:W-:Y:S05]  /*14340*/  WARPSYNC.COLLECTIVE R15, `(.L_x_3666) ;  /* 0x000000000f087348 */ /* 0x000fea0003c00000 */
[----:B------:R0:W1:Y:S02]  /*14350*/  SHFL.IDX P6, R14, R13, R12, R11 ;  /* 0x0000000c0d0e7389 */ /* 0x00006400000c000b */
[----:B01----:R-:W-:Y:S01]  /*14360*/  ENDCOLLECTIVE ;  /* 0x000000000000791b */ /* 0x003fe20003800000 */
.L_x_3666:
        /* <DEDUP_REMOVED lines=15> */
.L_x_3667:
[----:B------:R-:W-:Y:S01]  /*14460*/  MOV R13, R24 ;  /* 0x00000018000d7202 */ /* 0x000fe20000000f00 */
[----:B------:R-:W-:Y:S01]  /*14470*/  IMAD.MOV.U32 R12, RZ, RZ, 0x5 ;  /* 0x00000005ff0c7424 */ /* 0x000fe200078e00ff */
[----:B------:R-:W-:-:S13]  /*14480*/  IADD3 R2, P4, R14, R5, RZ ;  /* 0x000000050e027210 */ /* 0x000fda0007f9e0ff */
[----:B------:R-:W-:Y:S05]  /*14490*/  WARPSYNC.COLLECTIVE R15, `(.L_x_3668) ;  /* 0x000000000f087348 */ /* 0x000fea0003c00000 */
[----:B------:R0:W1:Y:S02]  /*144a0*/  SHFL.IDX P6, R14, R13, R12, R11 ;  /* 0x0000000c0d0e7389 */ /* 0x00006400000c000b */
[----:B01----:R-:W-:Y:S01]  /*144b0*/  ENDCOLLECTIVE ;  /* 0x000000000000791b */ /* 0x003fe20003800000 */
.L_x_3668:
        /* <DEDUP_REMOVED lines=10> */
[----:B------:R-:W-:-:S07]  /*14560*/  IMAD.MOV.U32 R24, RZ, RZ, R14 ;  /* 0x000000ffff187224 */ /* 0x000fce00078e000e */
[----:B0-----:R-:W-:Y:S05]  /*14570*/  WARPSYNC.COLLECTIVE R15, `(.L_x_3669) ;  /* 0x000000000f087348 */ /* 0x001fea0003c00000 */
[----:B------:R1:W2:Y:S02]  /*14580*/  SHFL.IDX P6, R14, R13, R12, R11 ;  /* 0x0000000c0d0e7389 */ /* 0x0002a400000c000b */
[----:B012---:R-:W-:Y:S01]  /*14590*/  ENDCOLLECTIVE ;  /* 0x000000000000791b */ /* 0x007fe20003800000 */
.L_x_3669:
[----:B------:R-:W-:Y:S05]  /*145a0*/  BRA `(.L_x_3670) ;  /* 0xffffffbc00d07947 */ /* 0x000fea000383ffff */
.L_x_3566:
        /* <DEDUP_REMOVED lines=8> */
.L_x_3672:
[----:B------:R-:W-:Y:S05]  /*14630*/  BSYNC B0 ;  /* 0x0000000000007941 */ /* 0x000fea0003800000 */
.L_x_3671:
[----:B------:R-:W-:Y:S01]  /*14640*/  MOV R13, R16 ;  /* 0x00000010000d7202 */ /* 0x000fe20000000f00 */
        /* <DEDUP_REMOVED lines=8> */
.L_x_3673:
[----:B------:R-:W-:Y:S02]  /*146d0*/  ULDC UR4, c[0x0][0xc3c] ;  /* 0x00030f0000047ab9 */ /* 0x000fe40000000800 */
[----:B------:R-:W-:-:S13]  /*146e0*/  ISETP.GE.OR P1, PT, R7, UR4, !P0 ;  /* 0x0000000407007c0c */ /* 0x000fda000c726670 */
[----:B------:R-:W0:Y:S08]  /*146f0*/  @!P1 LDC.64 R4, c[0x0][0xc80] ;  /* 0x00032000ff049b82 */ /* 0x000e300000000a00 */
[----:B------:R-:W1:Y:S01]  /*14700*/  @!P1 LDC.64 R2, c[0x0][0xc78] ;  /* 0x00031e00ff029b82 */ /* 0x000e620000000a00 */
[----:B------:R-:W-:Y:S01]  /*14710*/  CS2R R10, SRZ ;  /* 0x00000000000a7805 */ /* 0x000fe2000001ff00 */
[----:B------:R-:W-:-:S02]  /*14720*/  IMAD.MOV.U32 R8, RZ, RZ, R14 ;  /* 0x000000ffff087224 */ /* 0x000fc400078e000e */
[----:B0-----:R-:W-:-:S06]  /*14730*/  @!P1 IMAD.WIDE R4, R7, 0x4, R4 ;  /* 0x0000000407049825 */ /* 0x001fcc00078e0204 */
[----:B------:R-:W2:Y:S01]  /*14740*/  @!P1 LDG.E R4, desc[UR36][R4.64] ;  /* 0x0000002404049981 */ /* 0x000ea2000c1e1900 */
[----:B-1----:R-:W-:-:S06]  /*14750*/  @!P1 IMAD.WIDE R2, R7, 0x4, R2 ;  /* 0x0000000407029825 */ /* 0x002fcc00078e0202 */
[----:B------:R-:W3:Y:S01]  /*14760*/  @!P1 LDG.E R2, desc[UR36][R2.64] ;  /* 0x0000002402029981 */ /* 0x000ee2000c1e1900 */
[----:B------:R-:W-:Y:S01]  /*14770*/  IMAD.MOV.U32 R7, RZ, RZ, RZ ;  /* 0x000000ffff077224 */ /* 0x000fe200078e00ff */
        /* <DEDUP_REMOVED lines=11> */
.L_x_3674:
[----:B------:R-:W-:Y:S01]  /*14830*/  IMAD.MOV.U32 R12, RZ, RZ, 0x2 ;  /* 0x00000002ff0c7424 */ /* 0x000fe200078e00ff */
[----:B------:R-:W-:-:S04]  /*14840*/  SEL R6, R14, RZ, P1 ;  /* 0x000000ff0e067207 */ /* 0x000fc80000800000 */
[----:B------:R-:W-:-:S05]  /*14850*/  IADD3 R6, R13, R6, RZ ;  /* 0x000000060d067210 */ /* 0x000fca0007ffe0ff */
[----:B------:R-:W-:-:S07]  /*14860*/  IMAD.MOV.U32 R13, RZ, RZ, R6 ;  /* 0x000000ffff0d7224 */ /* 0x000fce00078e0006 */
[----:B------:R-:W-:Y:S05]  /*14870*/  WARPSYNC.COLLECTIVE R15, `(.L_x_3675) ;  /* 0x000000000f087348 */ /* 0x000fea0003c00000 */
[----:B------:R0:W1:Y:S02]  /*14880*/  SHFL.UP P6, R14, R13, R12, R11 ;  /* 0x0400000c0d0e7389 */ /* 0x00006400000c000b */
[----:B01----:R-:W-:Y:S01]  /*14890*/  ENDCOLLECTIVE ;  /* 0x000000000000791b */ /* 0x003fe20003800000 */
.L_x_3675:
[----:B------:R-:W-:Y:S01]  /*148a0*/  IMAD.MOV.U32 R12, RZ, RZ, 0x4 ;  /* 0x00000004ff0c7424 */ /* 0x000fe200078e00ff */
[----:B------:R-:W-:-:S05]  /*148b0*/  SEL R3, R14, RZ, P2 ;  /* 0x000000ff0e037207 */ /* 0x000fca0001000000 */
[----:B------:R-:W-:Y:S01]  /*148c0*/  IMAD.IADD R2, R6, 0x1, R3 ;  /* 0x0000000106027824 */ /* 0x000fe200078e0203 */
[----:B------:R-:W-:-:S03]  /*148d0*/  MOV R6, RZ ;  /* 0x000000ff00067202 */ /* 0x000fc60000000f00 */
[----:B------:R-:W-:-:S07]  /*148e0*/  IMAD.MOV.U32 R13, RZ, RZ, R2 ;  /* 0x000000ffff0d7224 */ /* 0x000fce00078e0002 */
[----:B------:R-:W-:Y:S05]  /*148f0*/  WARPSYNC.COLLECTIVE R15, `(.L_x_3676) ;  /* 0x000000000f087348 */ /* 0x000fea0003c00000 */
[----:B------:R0:W1:Y:S02]  /*14900*/  SHFL.UP P6, R14, R13, R12, R11 ;  /* 0x0400000c0d0e7389 */ /* 0x00006400000c000b */
[----:B01----:R-:W-:Y:S01]  /*14910*/  ENDCOLLECTIVE ;  /* 0x000000000000791b */ /* 0x003fe20003800000 */
.L_x_3676:
[----:B------:R-:W-:Y:S02]  /*14920*/  MOV R12, 0x8 ;  /* 0x00000008000c7802 */ /* 0x000fe40000000f00 */
[----:B------:R-:W-:-:S05]  /*14930*/  SEL R3, R14, RZ, P3 ;  /* 0x000000ff0e037207 */ /* 0x000fca0001800000 */
[----:B------:R-:W-:-:S04]  /*14940*/  IMAD.IADD R3, R2, 0x1, R3 ;  /* 0x0000000102037824 */ /* 0x000fc800078e0203 */
[----:B------:R-:W-:-:S07]  /*14950*/  IMAD.MOV.U32 R13, RZ, RZ, R3 ;  /* 0x000000ffff0d7224 */ /* 0x000fce00078e0003 */
[----:B------:R-:W-:Y:S05]  /*14960*/  WARPSYNC.COLLECTIVE R15, `(.L_x_3677) ;  /* 0x000000000f087348 */ /* 0x000fea0003c00000 */
[----:B------:R0:W1:Y:S02]  /*14970*/  SHFL.UP P6, R14, R13, R12, R11 ;  /* 0x0400000c0d0e7389 */ /* 0x00006400000c000b */
[----:B01----:R-:W-:Y:S01]  /*14980*/  ENDCOLLECTIVE ;  /* 0x000000000000791b */ /* 0x003fe20003800000 */
.L_x_3677:
[----:B------:R-:W-:Y:S01]  /*14990*/  IMAD.MOV.U32 R12, RZ, RZ, 0x10 ;  /* 0x00000010ff0c7424 */ /* 0x000fe200078e00ff */
[----:B------:R-:W-:-:S05]  /*149a0*/  SEL R4, R14, RZ, P4 ;  /* 0x000000ff0e047207 */ /* 0x000fca0002000000 */
[----:B------:R-:W-:-:S04]  /*149b0*/  IMAD.IADD R4, R3, 0x1, R4 ;  /* 0x0000000103047824 */ /* 0x000fc800078e0204 */
[----:B------:R-:W-:-:S07]  /*149c0*/  IMAD.MOV.U32 R13, RZ, RZ, R4 ;  /* 0x000000ffff0d7224 */ /* 0x000fce00078e0004 */
[----:B------:R-:W-:Y:S05]  /*149d0*/  WARPSYNC.COLLECTIVE R15, `(.L_x_3678) ;  /* 0x000000000f087348 */ /* 0x000fea0003c00000 */
[----:B------:R0:W1:Y:S02]  /*149e0*/  SHFL.UP P6, R14, R13, R12, R11 ;  /* 0x0400000c0d0e7389 */ /* 0x00006400000c000b */
[----:B01----:R-:W-:Y:S01]  /*149f0*/  ENDCOLLECTIVE ;  /* 0x000000000000791b */ /* 0x003fe20003800000 */
.L_x_3678:
        /* <DEDUP_REMOVED lines=8> */
.L_x_3679:
[----:B------:R-:W-:Y:S05]  /*14a80*/  BRA `(.L_x_3680) ;  /* 0xffffffbc00e87947 */ /* 0x000fea000383ffff */
.L_x_3569:
[----:B------:R-:W-:Y:S01]  /*14a90*/  BSSY B0, `(.L_x_3681) ;  /* 0x0000007000007945 */ /* 0x000fe20003800000 */
[----:B------:R-:W-:Y:S02]  /*14aa0*/  IMAD.MOV.U32 R12, RZ, RZ, 0x1 ;  /* 0x00000001ff0c7424 */ /* 0x000fe400078e00ff */
[----:B------:R-:W-:Y:S02]  /*14ab0*/  IMAD.MOV.U32 R11, RZ, RZ, RZ ;  /* 0x000000ffff0b7224 */ /* 0x000fe400078e00ff */
[----:B------:R-:W-:-:S07]  /*14ac0*/  IMAD.MOV.U32 R15, RZ, RZ, -0x1 ;  /* 0xffffffffff0f7424 */ /* 0x000fce00078e00ff */
[----:B------:R-:W-:Y:S05]  /*14ad0*/  WARPSYNC.COLLECTIVE R15, `(.L_x_3682) ;  /* 0x000000000f087348 */ /* 0x000fea0003c00000 */
[----:B------:R0:W1:Y:S02]  /*14ae0*/  SHFL.UP P6, R14, R13, R12, R11 ;  /* 0x0400000c0d0e7389 */ /* 0x00006400000c000b */
[----:B01----:R-:W-:Y:S01]  /*14af0*/  ENDCOLLECTIVE ;  /* 0x000000000000791b */ /* 0x003fe20003800000 */
.L_x_3682:
[----:B------:R-:W-:Y:S05]  /*14b00*/  BSYNC B0 ;  /* 0x0000000000007941 */ /* 0x000fea0003800000 */
.L_x_3681:
        /* <DEDUP_REMOVED lines=8> */
.L_x_3683:
[----:B------:R-:W-:Y:S01]  /*14b90*/  IMAD.MOV.U32 R12, RZ, RZ, 0x4 ;  /* 0x00000004ff0c7424 */ /* 0x000fe200078e00ff */
[----:B------:R-:W-:-:S04]  /*14ba0*/  SEL R2, R14, RZ, P2 ;  /* 0x000000ff0e027207 */ /* 0x000fc80001000000 */
[----:B------:R-:W-:-:S05]  /*14bb0*/  IADD3 R2, R13, R2, RZ ;  /* 0x000000020d027210 */ /* 0x000fca0007ffe0ff */
[----:B------:R-:W-:-:S07]  /*14bc0*/  IMAD.MOV.U32 R13, RZ, RZ, R2 ;  /* 0x000000ffff0d7224 */ /* 0x000fce00078e0002 */
[----:B------:R-:W-:Y:S05]  /*14bd0*/  WARPSYNC.COLLECTIVE R15, `(.L_x_3684) ;  /* 0x000000000f087348 */ /* 0x000fea0003c00000 */
[----:B------:R0:W1:Y:S02]  /*14be0*/  SHFL.UP P6, R14, R13, R12, R11 ;  /* 0x0400000c0d0e7389 */ /* 0x00006400000c000b */
[----:B01----:R-:W-:Y:S01]  /*14bf0*/  ENDCOLLECTIVE ;  /* 0x000000000000791b */ /* 0x003fe20003800000 */
.L_x_3684:
[----:B------:R-:W-:Y:S01]  /*14c00*/  IMAD.MOV.U32 R12, RZ, RZ, 0x8 ;  /* 0x00000008ff0c7424 */ /* 0x000fe200078e00ff */
[----:B------:R-:W-:-:S05]  /*14c10*/  SEL R3, R14, RZ, P3 ;  /* 0x000000ff0e037207 */ /* 0x000fca0001800000 */
[----:B------:R-:W-:-:S04]  /*14c20*/  IMAD.IADD R3, R2, 0x1, R3 ;  /* 0x0000000102037824 */ /* 0x000fc800078e0203 */
[----:B------:R-:W-:-:S07]  /*14c30*/  IMAD.MOV.U32 R13, RZ, RZ, R3 ;  /* 0x000000ffff0d7224 */ /* 0x000fce00078e0003 */
[----:B------:R-:W-:Y:S05]  /*14c40*/  WARPSYNC.COLLECTIVE R15, `(.L_x_3685) ;  /* 0x000000000f087348 */ /* 0x000fea0003c00000 */
[----:B------:R0:W1:Y:S02]  /*14c50*/  SHFL.UP P6, R14, R13, R12, R11 ;  /* 0x0400000c0d0e7389 */ /* 0x00006400000c000b */
[----:B01----:R-:W-:Y:S01]  /*14c60*/  ENDCOLLECTIVE ;  /* 0x000000000000791b */ /* 0x003fe20003800000 */
.L_x_3685:
[----:B------:R-:W-:Y:S02]  /*14c70*/  MOV R12, 0x10 ;  /* 0x00000010000c7802 */ /* 0x000fe40000000f00 */
[----:B------:R-:W-:-:S05]  /*14c80*/  SEL R4, R14, RZ, P4 ;  /* 0x000000ff0e047207 */ /* 0x000fca0002000000 */
[----:B------:R-:W-:-:S04]  /*14c90*/  IMAD.IADD R4, R3, 0x1, R4 ;  /* 0x0000000103047824 */ /* 0x000fc800078e0204 */
[----:B------:R-:W-:-:S07]  /*14ca0*/  IMAD.MOV.U32 R13, RZ, RZ, R4 ;  /* 0x000000ffff0d7224 */ /* 0x000fce00078e0004 */
[----:B------:R-:W-:Y:S05]  /*14cb0*/  WARPSYNC.COLLECTIVE R15, `(.L_x_3686) ;  /* 0x000000000f087348 */ /* 0x000fea0003c00000 */
[----:B------:R0:W1:Y:S02]  /*14cc0*/  SHFL.UP P6, R14, R13, R12, R11 ;  /* 0x0400000c0d0e7389 */ /* 0x00006400000c000b */
[----:B01----:R-:W-:Y:S01]  /*14cd0*/  ENDCOLLECTIVE ;  /* 0x000000000000791b */ /* 0x003fe20003800000 */
.L_x_3686:
        /* <DEDUP_REMOVED lines=8> */
.L_x_3687:
[----:B------:R-:W-:Y:S05]  /*14d60*/  BRA `(.L_x_3688) ;  /* 0xffffffbc00d47947 */ /* 0x000fea000383ffff */
.L_x_3571:
[----:B------:R-:W-:Y:S01]  /*14d70*/  BSSY B0, `(.L_x_3689) ;  /* 0x0000006000007945 */ /* 0x000fe20003800000 */
[----:B------:R-:W-:Y:S01]  /*14d80*/  PLOP3.LUT P6, PT, P6, PT, PT, 0x8, 0x0 ;  /* 0x000000000000781c */ /* 0x000fe200037ce170 */
[----:B------:R-:W-:-:S12]  /*14d90*/  IMAD.MOV.U32 R15, RZ, RZ, -0x1 ;  /* 0xffffffffff0f7424 */ /* 0x000fd800078e00ff */
[----:B0-----:R-:W-:Y:S05]  /*14da0*/  WARPSYNC.COLLECTIVE R15, `(.L_x_3690) ;  /* 0x000000000f087348 */ /* 0x001fea0003c00000 */
[----:B------:R-:W-:Y:S01]  /*14db0*/  VOTE.ANY R14, PT, P6 ;  /* 0x00000000000e7806 */ /* 0x000fe200030e0100 */
[----:B0-----:R-:W-:Y:S06]  /*14dc0*/  ENDCOLLECTIVE ;  /* 0x000000000000791b */ /* 0x001fec0003800000 */
.L_x_3690:
[----:B------:R-:W-:Y:S05]  /*14dd0*/  BSYNC B0 ;  /* 0x0000000000007941 */ /* 0x000fea0003800000 */
.L_x_3689:
        /* <DEDUP_REMOVED lines=9> */
.L_x_3691:
[----:B------:R-:W-:Y:S02]  /*14e70*/  IMAD.MOV.U32 R13, RZ, RZ, R10 ;  /* 0x000000ffff0d7224 */ /* 0x000fe400078e000a */
[----:B------:R-:W-:-:S07]  /*14e80*/  IMAD.MOV.U32 R7, RZ, RZ, R14 ;  /* 0x000000ffff077224 */ /* 0x000fce00078e000e */
[----:B------:R-:W-:Y:S05]  /*14e90*/  WARPSYNC.COLLECTIVE R15, `(.L_x_3692) ;  /* 0x000000000f087348 */ /* 0x000fea0003c00000 */
[----:B------:R0:W1:Y:S02]  /*14ea0*/  SHFL.IDX P6, R14, R13, R12, R11 ;  /* 0x0000000c0d0e7389 */ /* 0x00006400000c000b */
[----:B01----:R-:W-:Y:S01]  /*14eb0*/  ENDCOLLECTIVE ;  /* 0x000000000000791b */ /* 0x003fe20003800000 */
.L_x_3692:
[----:B------:R-:W-:Y:S01]  /*14ec0*/  IMAD.MOV.U32 R10, RZ, RZ, R14 ;  /* 0x000000ffff0a7224 */ /* 0x000fe200078e000e */
[----:B------:R-:W-:Y:S06]  /*14ed0*/  BRA `(.L_x_3693) ;  /* 0xffffffbc00b47947 */ /* 0x000fec000383ffff */
.L_x_3573:
[----:B------:R-:W-:Y:S01]  /*14ee0*/  BSSY B0, `(.L_x_3694) ;  /* 0x0000007000007945 */ /* 0x000fe20003800000 */
[----:B------:R-:W-:Y:S01]  /*14ef0*/  IMAD.MOV.U32 R13, RZ, RZ, R2 ;  /* 0x000000ffff0d7224 */ /* 0x000fe200078e0002 */
[----:B------:R-:W-:Y:S01]  /*14f00*/  MOV R15, 0xffffffff ;  /* 0xffffffff000f7802 */ /* 0x000fe20000000f00 */
[----:B------:R-:W-:-:S07]  /*14f10*/  IMAD.MOV.U32 R11, RZ, RZ, 0x1f ;  /* 0x0000001fff0b7424 */ /* 0x000fce00078e00ff */
[----:B0123--:R-:W-:Y:S05]  /*14f20*/  WARPSYNC.COLLECTIVE R15, `(.L_x_3695) ;  /* 0x000000000f087348 */ /* 0x00ffea0003c00000 */
[----:B------:R4:W0:Y:S02]  /*14f30*/  SHFL.IDX P6, R14, R13, R12, R11 ;  /* 0x0000000c0d0e7389 */ /* 0x00082400000c000b */
[----:B01234-:R-:W-:Y:S01]  /*14f40*/  ENDCOLLECTIVE ;  /* 0x000000000000791b */ /* 0x01ffe20003800000 */
.L_x_3695:
[----:B------:R-:W-:Y:S05]  /*14f50*/  BSYNC B0 ;  /* 0x0000000000007941 */ /* 0x000fea0003800000 */
.L_x_3694:
[----:B------:R-:W-:Y:S01]  /*14f60*/  IMAD.MOV.U32 R6, RZ, RZ, R14 ;  /* 0x000000ffff067224 */ /* 0x000fe200078e000e */
[----:B------:R-:W-:Y:S06]  /*14f70*/  BRA `(.L_x_3572) ;  /* 0xffffffbc00a47947 */ /* 0x000fec000383ffff */
.L_x_3577:
[----:B-1----:R1:W3:Y:S02]  /*14f80*/  SYNCS.PHASECHK.TRANS64.TRYWAIT P0, [R4+URZ+0x30820], R0 ;  /* 0x03082000040075a7 */ /* 0x0022e4000800017f */
[----:B---3--:R-:W-:Y:S05]  /*14f90*/  @!P0 NANOSLEEP.SYNCS 0x989680 ;  /* 0x009896800000895d */ /* 0x008fea0003900000 */
[----:B------:R-:W3:Y:S02]  /*14fa0*/  @!P0 SYNCS.PHASECHK.TRANS64 P0, [R4+URZ+0x30820], R0 ;  /* 0x03082000040085a7 */ /* 0x000ee4000800007f */
[----:B---3--:R-:W-:Y:S05]  /*14fb0*/  @!P0 BRA `(.L_x_3577) ;  /* 0xfffffffc00f08947 */ /* 0x008fea000383ffff */
[----:B------:R-:W-:Y:S05]  /*14fc0*/  BRA `(.L_x_3696) ;  /* 0xffffffc000fc7947 */ /* 0x000fea000383ffff */
.L_x_3578:
        /* <DEDUP_REMOVED lines=11> */
.L_x_3698:
[----:B------:R-:W-:Y:S05]  /*15080*/  BSYNC B0 ;  /* 0x0000000000007941 */ /* 0x000fea0003800000 */
.L_x_3697:
[----:B------:R-:W-:Y:S05]  /*15090*/  BRA `(.L_x_3699) ;  /* 0xffffffc000e47947 */ /* 0x000fea000383ffff */
.L_x_3581:
[----:B------:R-:W-:Y:S01]  /*150a0*/  BSSY B1, `(.L_x_3700) ;  /* 0x0000006000017945 */ /* 0x000fe20003800000 */
[----:B------:R-:W-:-:S07]  /*150b0*/  IMAD.MOV.U32 R15, RZ, RZ, -0x1 ;  /* 0xffffffffff0f7424 */ /* 0x000fce00078e00ff */
[----:B012---:R-:W-:Y:S05]  /*150c0*/  WARPSYNC.COLLECTIVE R15, `(.L_x_3701) ;  /* 0x000000000f0c7348 */ /* 0x007fea0003c00000 */
[----:B------:R-:W-:Y:S02]  /*150d0*/  ELECT P6, UR62, PT ;  /* 0x00000000003e782f */ /* 0x000fe400038c0000 */
[----:B------:R-:W-:Y:S01]  /*150e0*/  MOV R14, UR62 ;  /* 0x0000003e000e7c02 */ /* 0x000fe20008000f00 */
[----:B012---:R-:W-:Y:S10]  /*150f0*/  ENDCOLLECTIVE ;  /* 0x000000000000791b */ /* 0x007ff40003800000 */
.L_x_3701:
[----:B------:R-:W-:Y:S05]  /*15100*/  BSYNC B1 ;  /* 0x0000000000017941 */ /* 0x000fea0003800000 */
.L_x_3700:
[----:B------:R-:W-:Y:S05]  /*15110*/  BRA `(.L_x_3702) ;  /* 0xffffffc000dc7947 */ /* 0x000fea000383ffff */
.L_x_3583:
[----:B-1----:R1:W3:Y:S02]  /*15120*/  SYNCS.PHASECHK.TRANS64.TRYWAIT P1, [R5+URZ+0x30840], R0 ;  /* 0x03084000050075a7 */ /* 0x0022e4000802017f */
[----:B---3--:R-:W-:Y:S05]  /*15130*/  @!P1 NANOSLEEP.SYNCS 0x989680 ;  /* 0x009896800000995d */ /* 0x008fea0003900000 */
[----:B------:R-:W3:Y:S02]  /*15140*/  @!P1 SYNCS.PHASECHK.TRANS64 P1, [R5+URZ+0x30840], R0 ;  /* 0x03084000050095a7 */ /* 0x000ee4000802007f */
[----:B---3--:R-:W-:Y:S05]  /*15150*/  @!P1 BRA `(.L_x_3583) ;  /* 0xfffffffc00f09947 */ /* 0x008fea000383ffff */
[----:B------:R-:W-:Y:S05]  /*15160*/  BRA `(.L_x_3703) ;  /* 0xffffffc400047947 */ /* 0x000fea000383ffff */
.L_x_3585:
[----:B---3--:R3:W4:Y:S02]  /*15170*/  SYNCS.PHASECHK.TRANS64.TRYWAIT P1, [R27+URZ+0x30840], R2 ;  /* 0x030840021b0075a7 */ /* 0x008724000802017f */
[----:B----4-:R-:W-:Y:S05]  /*15180*/  @!P1 NANOSLEEP.SYNCS 0x989680 ;  /* 0x009896800000995d */ /* 0x010fea0003900000 */
[----:B------:R-:W4:Y:S02]  /*15190*/  @!P1 SYNCS.PHASECHK.TRANS64 P1, [R27+URZ+0x30840], R2 ;  /* 0x030840021b0095a7 */ /* 0x000f24000802007f */
[----:B----4-:R-:W-:Y:S05]  /*151a0*/  @!P1 BRA `(.L_x_3585) ;  /* 0xfffffffc00f09947 */ /* 0x010fea000383ffff */
[----:B------:R-:W-:Y:S05]  /*151b0*/  BRA `(.L_x_3704) ;  /* 0xffffffc400107947 */ /* 0x000fea000383ffff */
.L_x_3587:
[----:B----4-:R4:W0:Y:S02]  /*151c0*/  SYNCS.PHASECHK.TRANS64.TRYWAIT P1, [R5+URZ+0x30860], R0 ;  /* 0x03086000050075a7 */ /* 0x010824000802017f */
[----:B0-----:R-:W-:Y:S05]  /*151d0*/  @!P1 NANOSLEEP.SYNCS 0x989680 ;  /* 0x009896800000995d */ /* 0x001fea0003900000 */
[----:B------:R-:W0:Y:S02]  /*151e0*/  @!P1 SYNCS.PHASECHK.TRANS64 P1, [R5+URZ+0x30860], R0 ;  /* 0x03086000050095a7 */ /* 0x000e24000802007f */
[----:B0-----:R-:W-:Y:S05]  /*151f0*/  @!P1 BRA `(.L_x_3587) ;  /* 0xfffffffc00f09947 */ /* 0x001fea000383ffff */
[----:B------:R-:W-:Y:S05]  /*15200*/  BRA `(.L_x_3705) ;  /* 0xffffffc4000c7947 */ /* 0x000fea000383ffff */
.L_x_3706:
        /* <DEDUP_REMOVED lines=15> */
.L_x_15980:


//--------------------- .text._ZN7cutlass13device_kernelIN5flash11enable_sm90INS1_16FlashAttnFwdSm90INS1_25CollectiveMainloopFwdSm90ILi2EN4cute5tupleIJNS5_1CILi1EEES8_S8_EEENS6_IJNS7_ILi128EEENS7_ILi96EEENS7_ILi192EEEEEELi192ENS_6half_tEfNS_4arch4Sm90ELb0ELb0ELb1ELb1ELb1ELb1ELb0ELb1ELb1ELb1ELb1ELb0EEENS1_21CollectiveEpilogueFwdINS6_IJSA_SC_SB_EEES9_SE_SG_Li256ELb1ELb1ELb1ELb0EEENS1_36VarlenDynamicPersistentTileSchedulerILi128ELi96ELi256ELi128ELb1ELb1ELb1ELb0ELb1ELb1EEEEEEEEEvNT_6ParamsE --------------------------
	.section	.text._ZN7cutlass13device_kernelIN5flash11enable_sm90INS1_16FlashAttnFwdSm90INS1_25CollectiveMainloopFwdSm90ILi2EN4cute5tupleIJNS5_1CILi1EEES8_S8_EEENS6_IJNS7_ILi128EEENS7_ILi96EEENS7_ILi192EEEEEELi192ENS_6half_tEfNS_4arch4Sm90ELb0ELb0ELb1ELb1ELb1ELb1ELb0ELb1ELb1ELb1ELb1ELb0EEENS1_21CollectiveEpilogueFwdINS6_IJSA_SC_SB_EEES9_SE_SG_Li256ELb1ELb1ELb1ELb0EEENS1_36VarlenDynamicPersistentTileSchedulerILi128ELi96ELi256ELi128ELb1ELb1ELb1ELb0ELb1ELb1EEEEEEEEEvNT_6ParamsE,"ax",@progbits
	.align	128
.text._ZN7cutlass13device_kernelIN5flash11enable_sm90INS1_16FlashAttnFwdSm90INS1_25CollectiveMainloopFwdSm90ILi2EN4cute5tupleIJNS5_1CILi1EEES8_S8_EEENS6_IJNS7_ILi128EEENS7_ILi96EEENS7_ILi192EEEEEELi192ENS_6half_tEfNS_4arch4Sm90ELb0ELb0ELb1ELb1ELb1ELb1ELb0ELb1ELb1ELb1ELb1ELb0EEENS1_21CollectiveEpilogueFwdINS6_IJSA_SC_SB_EEES9_SE_SG_Li256ELb1ELb1ELb1ELb0EEENS1_36VarlenDynamicPersistentTileSchedulerILi128ELi96ELi256ELi128ELb1ELb1ELb1ELb0ELb1ELb1EEEEEEEEEvNT_6ParamsE:
        .type           _ZN7cutlass13device_kernelIN5flash11enable_sm90INS1_16FlashAttnFwdSm90INS1_25CollectiveMainloopFwdSm90ILi2EN4cute5tupleIJNS5_1CILi1EEES8_S8_EEENS6_IJNS7_ILi128EEENS7_ILi96EEENS7_ILi192EEEEEELi192ENS_6half_tEfNS_4arch4Sm90ELb0ELb0ELb1ELb1ELb1ELb1ELb0ELb1ELb1ELb1ELb1ELb0EEENS1_21CollectiveEpilogueFwdINS6_IJSA_SC_SB_EEES9_SE_SG_Li256ELb1ELb1ELb1ELb0EEENS1_36VarlenDynamicPersistentTileSchedulerILi128ELi96ELi256ELi128ELb1ELb1ELb1ELb0ELb1ELb1EEEEEEEEEvNT_6ParamsE,@function
        .size           _ZN7cutlass13device_kernelIN5flash11enable_sm90INS1_16FlashAttnFwdSm90INS1_25CollectiveMainloopFwdSm90ILi2EN4cute5tupleIJNS5_1CILi1EEES8_S8_EEENS6_IJNS7_ILi128EEENS7_ILi96EEENS7_ILi192EEEEEELi192ENS_6half_tEfNS_4arch4Sm90ELb0ELb0ELb1ELb1ELb1ELb1ELb0ELb1ELb1ELb1ELb1ELb0EEENS1_21CollectiveEpilogueFwdINS6_IJSA_SC_SB_EEES9_SE_SG_Li256ELb1ELb1ELb1ELb0EEENS1_36VarlenDynamicPersistentTileSchedulerILi128ELi96ELi256ELi128ELb1ELb1ELb1ELb0ELb1ELb1EEEEEEEEEvNT_6ParamsE,(.L_x_15981 - _ZN7cutlass13device_kernelIN5flash11enable_sm90INS1_16FlashAttnFwdSm90INS1_25CollectiveMainloopFwdSm90ILi2EN4cute5tupleIJNS5_1CILi1EEES8_S8_EEENS6_IJNS7_ILi128EEENS7_ILi96EEENS7_ILi192EEEEEELi192ENS_6half_tEfNS_4arch4Sm90ELb0ELb0ELb1ELb1ELb1ELb1ELb0ELb1ELb1ELb1ELb1ELb0EEENS1_21CollectiveEpilogueFwdINS6_IJSA_SC_SB_EEES9_SE_SG_Li256ELb1ELb1ELb1ELb0EEENS1_36VarlenDynamicPersistentTileSchedulerILi128ELi96ELi256ELi128ELb1ELb1ELb1ELb0ELb1ELb1EEEEEEEEEvNT_6ParamsE)
        .other          _ZN7cutlass13device_kernelIN5flash11enable_sm90INS1_16FlashAttnFwdSm90INS1_25CollectiveMainloopFwdSm90ILi2EN4cute5tupleIJNS5_1CILi1EEES8_S8_EEENS6_IJNS7_ILi128EEENS7_ILi96EEENS7_ILi192EEEEEELi192ENS_6half_tEfNS_4arch4Sm90ELb0ELb0ELb1ELb1ELb1ELb1ELb0ELb1ELb1ELb1ELb1ELb0EEENS1_21CollectiveEpilogueFwdINS6_IJSA_SC_SB_EEES9_SE_SG_Li256ELb1ELb1ELb1ELb0EEENS1_36VarlenDynamicPersistentTileSchedulerILi128ELi96ELi256ELi128ELb1ELb1ELb1ELb0ELb1ELb1EEEEEEEEEvNT_6ParamsE,@"STO_CUDA_ENTRY STV_DEFAULT"
_ZN7cutlass13device_kernelIN5flash11enable_sm90INS1_16FlashAttnFwdSm90INS1_25CollectiveMainloopFwdSm90ILi2EN4cute5tupleIJNS5_1CILi1EEES8_S8_EEENS6_IJNS7_ILi128EEENS7_ILi96EEENS7_ILi192EEEEEELi192ENS_6half_tEfNS_4arch4Sm90ELb0ELb0ELb1ELb1ELb1ELb1ELb0ELb1ELb1ELb1ELb1ELb0EEENS1_21CollectiveEpilogueFwdINS6_IJSA_SC_SB_EEES9_SE_SG_Li256ELb1ELb1ELb1ELb0EEENS1_36VarlenDynamicPersistentTileSchedulerILi128ELi96ELi256ELi128ELb1ELb1ELb1ELb0ELb1ELb1EEEEEEEEEvNT_6ParamsE:
        /* <DEDUP_REMOVED lines=18> */
.L_x_3708:
[----:B------:R-:W-:Y:S05]  /*0120*/  BSYNC B0 ;  /* 0x0000000000007941 */ /* 0x000fea0003800000 */
.L_x_3707:
        /* <DEDUP_REMOVED lines=41> */
.L_x_3709:
        /* <DEDUP_REMOVED lines=22> */
.L_x_3710:
        /* <DEDUP_REMOVED lines=18> */
.L_x_3711:
        /* <DEDUP_REMOVED lines=22> */
.L_x_3712:
        /* <DEDUP_REMOVED lines=22> */
.L_x_3713:
[----:B------:R-:W-:Y:S01]  /*0900*/  PLOP3.LUT P0, PT, PT, PT, UP0, 0x80, 0x0 ;  /* 0x000000000000781c */ /* 0x000fe20003f0f008 */
[----:B------:R-:W-:Y:S01]  /*0910*/  UMOV UR61, 0x1 ;  /* 0x00000001003d7882 */ /* 0x000fe20000000000 */
[----:B------:R-:W-:Y:S01]  /*0920*/  NOP ;  /* 0x0000000000007918 */ /* 0x000fe20000000000 */
[----:B------:R-:W-:Y:S01]  /*0930*/  USEL UR61, UR61, 0x2, !UP0 ;  /* 0x000000023d3d7887 */ /* 0x000fe2000c000000 */
[----:B------:R-:W-:Y:S01]  /*0940*/  BSSY B9, `(.L_x_3714) ;  /* 0x000223f000097945 */ /* 0x000fe20003800000 */
[----:B------:R-:W-:Y:S01]  /*0950*/  ULDC.64 UR48, c[0x0][0x208] ;  /* 0x0000820000307ab9 */ /* 0x000fe20000000a00 */
[----:B012-4-:R-:W-:Y:S07]  /*0960*/  BAR.SYNC.DEFER_BLOCKING 0x0 ;  /* 0x0000000000007b1d */ /* 0x017fee0000010000 */
[----:B------:R-:W-:Y:S05]  /*0970*/  @!P0 BRA `(.L_x_3715) ;  /* 0x000001b0000c8947 */ /* 0x000fea0003800000 */
.L_x_3716:
        /* <DEDUP_REMOVED lines=10> */
[----:B------:R-:W-:-:S05]  /*0a20*/  LEA R2, R224, R3, 0x18 ;  /* 0x00000003e0027211 */ /* 0x000fca00078ec0ff */
[----:B------:R-:W0:Y:S01]  /*0a30*/  LDS.128 R136, [R2+0x308d0] ;  /* 0x0308d00002887984 */ /* 0x000e220000000c00 */
[----:B------:R-:W-:Y:S06]  /*0a40*/  BAR.ARV 0x4, 0x180 ;  /* 0x0106000000007b1d */ /* 0x000fec0000002000 */
[----:B0-----:R-:W-:-:S13]  /*0a50*/  ISETP.GE.AND P0, PT, R139, UR4, PT ;  /* 0x000000048b007c0c */ /* 0x001fda000bf06270 */
[----:B------:R-:W-:Y:S05]  /*0a60*/  @P0 BRA `(.L_x_3717) ;  /* 0x0000022000b00947 */ /* 0x000fea0003800000 */
[----:B------:R-:W-:Y:S01]  /*0a70*/  IADD3 R0, R0, -0x80, RZ ;  /* 0xffffff8000007810 */ /* 0x000fe20007ffe0ff */
[----:B------:R-:W-:Y:S01]  /*0a80*/  IMAD.MOV.U32 R203, RZ, RZ, RZ ;  /* 0x000000ffffcb7224 */ /* 0x000fe200078e00ff */
[----:B------:R-:W-:Y:S01]  /*0a90*/  R2UR UR60, R2 ;  /* 0x00000000023c72ca */ /* 0x000fe200000e0000 */
[----:B------:R-:W-:Y:S01]  /*0aa0*/  IMAD.MOV.U32 R221, RZ, RZ, RZ ;  /* 0x000000ffffdd7224 */ /* 0x000fe200078e00ff */
[----:B------:R-:W-:Y:S01]  /*0ab0*/  SHF.R.S32.HI R3, RZ, 0x1f, R0 ;  /* 0x0000001fff037819 */ /* 0x000fe20000011400 */
[----:B------:R-:W-:Y:S01]  /*0ac0*/  IMAD.MOV.U32 R214, RZ, RZ, RZ ;  /* 0x000000ffffd67224 */ /* 0x000fe200078e00ff */
[----:B------:R-:W-:Y:S01]  /*0ad0*/  MOV R18, RZ ;  /* 0x000000ff00127202 */ /* 0x000fe20000000f00 */
[----:B------:R-:W-:Y:S01]  /*0ae0*/  ULOP3.LUT UR51, UR61, 0x1, URZ, 0xfc, !UPT ;  /* 0x000000013d337892 */ /* 0x000fe2000f8efc3f */
[CC--:B------:R-:W-:Y:S02]  /*0af0*/  LEA.HI R4, R3.reuse, R0.reuse, RZ, 0x7 ;  /* 0x0000000003047211 */ /* 0x0c0fe400078f38ff */
[----:B------:R-:W-:-:S02]  /*0b00*/  LEA.HI R9, R3, R0, RZ, 0x2 ;  /* 0x0000000003097211 */ /* 0x000fc400078f10ff */
[-C--:B------:R-:W-:Y:S02]  /*0b10*/  LEA.HI R5, R3, R0.reuse, RZ, 0x4 ;  /* 0x0000000003057211 */ /* 0x080fe400078f20ff */
[----:B------:R-:W-:Y:S01]  /*0b20*/  LOP3.LUT R7, R4, 0xffffff80, RZ, 0xc0, !PT ;  /* 0xffffff8004077812 */ /* 0x000fe200078ec0ff */
[----:B------:R-:W-:Y:S01]  /*0b30*/  UIADD3 UR60, UR60, 0x12400, URZ ;  /* 0x000124003c3c7890 */ /* 0x000fe2000fffe03f */
[----:B------:R-:W-:Y:S02]  /*0b40*/  LOP3.LUT R11, R9, 0xfffffffc, RZ, 0xc0, !PT ;  /* 0xfffffffc090b7812 */ /* 0x000fe400078ec0ff */
[----:B------:R-:W-:Y:S01]  /*0b50*/  LEA.HI R6, R3, R0, RZ, 0x5 ;  /* 0x0000000003067211 */ /* 0x000fe200078f28ff */
[----:B------:R-:W-:Y:S01]  /*0b60*/  IMAD.IADD R14, R0, 0x1, -R7 ;  /* 0x00000001000e7824 */ /* 0x000fe200078e0a07 */
[----:B------:R-:W-:Y:S02]  /*0b70*/  SHF.R.S32.HI R8, RZ, 0x4, R5 ;  /* 0x00000004ff087819 */ /* 0x000fe40000011405 */
[----:B------:R-:W-:-:S02]  /*0b80*/  LOP3.LUT R3, R5, 0x3fffff0, RZ, 0xc0, !PT ;  /* 0x03fffff005037812 */ /* 0x000fc400078ec0ff */
[C---:B------:R-:W-:Y:S01]  /*0b90*/  IADD3 R15, R0.reuse, -R11, RZ ;  /* 0x8000000b000f7210 */ /* 0x040fe20007ffe0ff */
[----:B------:R-:W-:Y:S01]  /*0ba0*/  STL [R1+0xb0], R14 ;  /* 0x0000b00e01007387 */ /* 0x000fe20000100800 */
[--C-:B------:R-:W-:Y:S02]  /*0bb0*/  SHF.R.S32.HI R202, RZ, 0x2, R9.reuse ;  /* 0x00000002ffca7819 */ /* 0x100fe40000011409 */
[----:B------:R-:W-:Y:S01]  /*0bc0*/  SHF.R.S32.HI R9, RZ, 0x1f, R9 ;  /* 0x0000001fff097819 */ /* 0x000fe20000011409 */
[----:B------:R-:W-:Y:S01]  /*0bd0*/  IMAD.SHL.U32 R194, R15, 0x4, RZ ;  /* 0x000000040fc27824 */ /* 0x000fe200078e00ff */
[----:B------:R-:W-:Y:S01]  /*0be0*/  LEA.HI R7, R5, R8, RZ, 0x1 ;  /* 0x0000000805077211 */ /* 0x000fe200078f08ff */
[----:B------:R-:W-:Y:S01]  /*0bf0*/  IMAD.IADD R5, R0, 0x1, -R3 ;  /* 0x0000000100057824 */ /* 0x000fe200078e0a03 */
[----:B------:R-:W-:Y:S01]  /*0c00*/  SHF.R.S32.HI R3, RZ, 0x7, R4 ;  /* 0x00000007ff037819 */ /* 0x000fe20000011404 */
[C---:B------:R-:W-:Y:S01]  /*0c10*/  VIADD R205, R194.reuse, 0x40 ;  /* 0x00000040c2cd7836 */ /* 0x040fe20000000000 */
[----:B------:R-:W-:Y:S01]  /*0c20*/  SHF.R.S32.HI R10, RZ, 0x1f, R14 ;  /* 0x0000001fff0a7819 */ /* 0x000fe2000001140e */
[C---:B------:R-:W-:Y:S01]  /*0c30*/  VIADD R206, R194.reuse, 0x20 ;  /* 0x00000020c2ce7836 */ /* 0x040fe20000000000 */
[----:B------:R-:W-:Y:S01]  /*0c40*/  LEA.HI R9, R9, R202, RZ, 0x3 ;  /* 0x000000ca09097211 */ /* 0x000fe200078f18ff */
[----:B------:R-:W-:Y:S01]  /*0c50*/  STL [R1+0xa8], R15 ;  /* 0x0000a80f01007387 */ /* 0x000fe20000100800 */
[----:B------:R-:W-:Y:S01]  /*0c60*/  LOP3.LUT R7, R7, 0x1ffffffe, RZ, 0xc0, !PT ;  /* 0x1ffffffe07077812 */ /* 0x000fe200078ec0ff */
[----:B------:R-:W-:Y:S01]  /*0c70*/  IMAD.IADD R193, R194, 0x1, R206 ;  /* 0x00000001c2c17824 */ /* 0x000fe200078e02ce */
[----:B------:R-:W-:Y:S01]  /*0c80*/  LEA.HI R4, R4, R3, RZ, 0x1 ;  /* 0x0000000304047211 */ /* 0x000fe200078f08ff */
[----:B------:R-:W-:Y:S01]  /*0c90*/  VIADD R208, R194, 0x10 ;  /* 0x00000010c2d07836 */ /* 0x000fe20000000000 */
[----:B------:R-:W-:Y:S01]  /*0ca0*/  LEA.HI R0, R10, R14, RZ, 0x2 ;  /* 0x0000000e0a007211 */ /* 0x000fe200078f10ff */
[----:B------:R-:W-:Y:S01]  /*0cb0*/  IMAD.IADD R7, R8, 0x1, -R7 ;  /* 0x0000000108077824 */ /* 0x000fe200078e0a07 */
[----:B------:R-:W-:Y:S01]  /*0cc0*/  LOP3.LUT R9, R9, 0xfffffff8, RZ, 0xc0, !PT ;  /* 0xfffffff809097812 */ /* 0x000fe200078ec0ff */
[----:B------:R-:W-:Y:S01]  /*0cd0*/  VIADD R207, R194, 0x30 ;  /* 0x00000030c2cf7836 */ /* 0x000fe20000000000 */
[----:B------:R-:W-:-:S02]  /*0ce0*/  LOP3.LUT R4, R4, 0x3fffffe, RZ, 0xc0, !PT ;  /* 0x03fffffe04047812 */ /* 0x000fc400078ec0ff */
[--C-:B------:R-:W-:Y:S02]  /*0cf0*/  SHF.R.S32.HI R8, RZ, 0x2, R0.reuse ;  /* 0x00000002ff087819 */ /* 0x100fe40000011400 */
[----:B------:R-:W-:Y:S02]  /*0d00*/  SHF.R.S32.HI R11, RZ, 0x1f, R0 ;  /* 0x0000001fff0b7819 */ /* 0x000fe40000011400 */
[----:B------:R-:W-:Y:S02]  /*0d10*/  IADD3 R225, R202, -R9, RZ ;  /* 0x80000009cae17210 */ /* 0x000fe40007ffe0ff */
[----:B------:R-:W-:Y:S02]  /*0d20*/  IADD3 R192, R194, R205, RZ ;  /* 0x000000cdc2c07210 */ /* 0x000fe40007ffe0ff */
[----:B------:R-:W-:Y:S01]  /*0d30*/  SHF.R.S32.HI R6, RZ, 0x5, R6 ;  /* 0x00000005ff067819 */ /* 0x000fe20000011406 */
[----:B------:R-:W-:Y:S01]  /*0d40*/  IMAD.SHL.U32 R217, R225, 0x40, RZ ;  /* 0x00000040e1d97824 */ /* 0x000fe200078e00ff */
[----:B------:R-:W-:-:S02]  /*0d50*/  IADD3 R4, R3, -R4, RZ ;  /* 0x8000000403047210 */ /* 0x000fc40007ffe0ff */
[----:B------:R-:W-:Y:S01]  /*0d60*/  LEA.HI R11, R11, R8, RZ, 0x3 ;  /* 0x000000080b0b7211 */ /* 0x000fe200078f18ff */
[C---:B------:R-:W-:Y:S01]  /*0d70*/  IMAD R12, R6.reuse, 0x10, R5 ;  /* 0x00000010060c7824 */ /* 0x040fe200078e0205 */
[----:B------:R-:W-:Y:S01]  /*0d80*/  SHF.R.S32.HI R3, RZ, 0x1f, R192 ;  /* 0x0000001fff037819 */ /* 0x000fe200000114c0 */
[----:B------:R-:W-:Y:S01]  /*0d90*/  IMAD.SHL.U32 R219, R6, 0x200, RZ ;  /* 0x0000020006db7824 */ /* 0x000fe200078e00ff */
[----:B------:R-:W-:Y:S01]  /*0da0*/  LOP3.LUT R11, R11, 0xfffffff8, RZ, 0xc0, !PT ;  /* 0xfffffff80b0b7812 */ /* 0x000fe200078ec0ff */
[----:B------:R-:W-:Y:S01]  /*0db0*/  IMAD R12, R12, 0x8, R7 ;  /* 0x000000080c0c7824 */ /* 0x000fe200078e0207 */
[----:B------:R-:W-:Y:S02]  /*0dc0*/  LEA.HI R10, R10, R14, RZ, 0x5 ;  /* 0x0000000e0a0a7211 */ /* 0x000fe400078f28ff */
[----:B------:R-:W-:Y:S02]  /*0dd0*/  LEA.HI R5, R3, R192, RZ, 0x6 ;  /* 0x000000c003057211 */ /* 0x000fe400078f30ff */
[----:B------:R-:W-:-:S02]  /*0de0*/  LOP3.LUT R217, R217, 0x1c0, RZ, 0xc0, !PT ;  /* 0x000001c0d9d97812 */ /* 0x000fc400078ec0ff */
[----:B------:R-:W-:Y:S01]  /*0df0*/  LEA.HI R198, R3, R192, RZ, 0x3 ;  /* 0x000000c003c67211 */ /* 0x000fe200078f18ff */
[----:B------:R-:W-:Y:S01]  /*0e00*/  IMAD.SHL.U32 R7, R5, 0x80, RZ ;  /* 0x0000008005077824 */ /* 0x000fe200078e00ff */
[----:B------:R-:W-:Y:S02]  /*0e10*/  IADD3 R11, R8, -R11, RZ ;  /* 0x8000000b080b7210 */ /* 0x000fe40007ffe0ff */
[----:B------:R-:W-:Y:S02]  /*0e20*/  SHF.R.S32.HI R10, RZ, 0x5, R10 ;  /* 0x00000005ff0a7819 */ /* 0x000fe4000001140a */
[----:B------:R-:W-:Y:S02]  /*0e30*/  SHF.R.U32.HI R218, RZ, 0x3, R217 ;  /* 0x00000003ffda7819 */ /* 0x000fe400000116d9 */
[----:B------:R-:W-:Y:S01]  /*0e40*/  LOP3.LUT R5, R217, 0x38, R198, 0xf8, !PT ;  /* 0x00000038d9057812 */ /* 0x000fe200078ef8c6 */
[----:B------:R-:W-:Y:S01]  /*0e50*/  IMAD R11, R10, 0x10, R11 ;  /* 0x000000100a0b7824 */ /* 0x000fe200078e020b */
[----:B------:R-:W-:-:S02]  /*0e60*/  LOP3.LUT R10, R7, 0xffffe000, RZ, 0xc0, !PT ;  /* 0xffffe000070a7812 */ /* 0x000fc400078ec0ff */
[----:B------:R-:W-:Y:S01]  /*0e70*/  LOP3.LUT R5, R5, R218, RZ, 0x3c, !PT ;  /* 0x000000da05057212 */ /* 0x000fe200078e3cff */
[----:B------:R-:W-:Y:S01]  /*0e80*/  IMAD R13, R4, 0x40, R11 ;  /* 0x00000040040d7824 */ /* 0x000fe200078e020b */
[----:B------:R-:W-:Y:S02]  /*0e90*/  SHF.R.S32.HI R8, RZ, 0x1f, R193 ;  /* 0x0000001fff087819 */ /* 0x000fe400000114c1 */
[----:B------:R-:W-:Y:S02]  /*0ea0*/  IADD3 R10, R5, R10, R219 ;  /* 0x0000000a050a7210 */ /* 0x000fe40007ffe0db */
[----:B------:R-:W-:Y:S01]  /*0eb0*/  IADD3 R5, R202, 0x40, RZ ;  /* 0x00000040ca057810 */ /* 0x000fe20007ffe0ff */
[----:B------:R-:W-:Y:S01]  /*0ec0*/  STL [R1+0x11c], R13 ;  /* 0x00011c0d01007387 */ /* 0x000fe20000100800 */
[----:B------:R-:W-:Y:S02]  /*0ed0*/  LOP3.LUT R0, R0, 0x7ffffffc, RZ, 0xc0, !PT ;  /* 0x7ffffffc00007812 */ /* 0x000fe400078ec0ff */
[----:B------:R-:W-:Y:S01]  /*0ee0*/  SHF.R.S32.HI R4, RZ, 0x1f, R5 ;  /* 0x0000001fff047819 */ /* 0x000fe20000011405 */
[----:B------:R-:W-:Y:S01]  /*0ef0*/  IMAD.SHL.U32 R204, R5, 0x40, RZ ;  /* 0x0000004005cc7824 */ /* 0x000fe200078e00ff */
[----:B------:R-:W-:Y:S01]  /*0f00*/  SHF.L.U32 R16, R15, 0x3, RZ ;  /* 0x000000030f107819 */ /* 0x000fe200000006ff */
[----:B------:R-:W-:Y:S01]  /*0f10*/  STL [R1+0x4], RZ ;  /* 0x000004ff01007387 */ /* 0x000fe20000100800 */
[----:B------:R-:W-:-:S02]  /*0f20*/  LEA.HI R4, R4, R5, RZ, 0x3 ;  /* 0x0000000504047211 */ /* 0x000fc400078f18ff */
[----:B------:R-:W-:Y:S01]  /*0f30*/  LOP3.LUT R204, R204, 0x1c0, RZ, 0xc0, !PT ;  /* 0x000001c0cccc7812 */ /* 0x000fe200078ec0ff */
[----:B------:R-:W-:Y:S01]  /*0f40*/  VIADD R22, R16, 0x60 ;  /* 0x0000006010167836 */ /* 0x000fe20000000000 */
[-C--:B------:R-:W-:Y:S01]  /*0f50*/  LEA.HI R6, R8, R193.reuse, RZ, 0x3 ;  /* 0x000000c108067211 */ /* 0x080fe200078f18ff */
[----:B------:R-:W-:Y:S01]  /*0f60*/  IMAD.SHL.U32 R4, R4, 0x40, RZ ;  /* 0x0000004004047824 */ /* 0x000fe200078e00ff */
[----:B------:R-:W-:Y:S01]  /*0f70*/  IADD3 R0, R14, -R0, RZ ;  /* 0x800000000e007210 */ /* 0x000fe20007ffe0ff */
[----:B------:R-:W-:Y:S01]  /*0f80*/  VIADD R19, R16, 0x80 ;  /* 0x0000008010137836 */ /* 0x000fe20000000000 */
[----:B------:R-:W-:Y:S02]  /*0f90*/  LEA.HI R8, R8, R193, RZ, 0x6 ;  /* 0x000000c108087211 */ /* 0x000fe400078f30ff */
[----:B------:R-:W-:Y:S01]  /*0fa0*/  SHF.R.U32.HI R7, RZ, 0x3, R204 ;  /* 0x00000003ff077819 */ /* 0x000fe200000116cc */
[----:B------:R-:W-:Y:S01]  /*0fb0*/  IMAD.SHL.U32 R0, R0, 0x2, RZ ;  /* 0x0000000200007824 */ /* 0x000fe200078e00ff */
[----:B------:R-:W-:-:S02]  /*0fc0*/  LOP3.LUT R5, R204, 0x38, R16, 0xf8, !PT ;  /* 0x00000038cc057812 */ /* 0x000fc400078ef810 */
[----:B------:R-:W-:Y:S01]  /*0fd0*/  LOP3.LUT R220, R4, 0xfffffe00, RZ, 0xc0, !PT ;  /* 0xfffffe0004dc7812 */ /* 0x000fe200078ec0ff */
[----:B------:R-:W-:Y:S01]  /*0fe0*/  IMAD.SHL.U32 R4, R12, 0x8, RZ ;  /* 0x000000080c047824 */ /* 0x000fe200078e00ff */
[----:B------:R-:W-:Y:S01]  /*0ff0*/  SHF.L.U32 R8, R8, 0x7, RZ ;  /* 0x0000000708087819 */ /* 0x000fe200000006ff */
[C---:B------:R-:W-:Y:S01]  /*1000*/  VIADD R34, R0.reuse, 0x10 ;  /* 0x0000001000227836 */ /* 0x040fe20000000000 */
[--C-:B------:R-:W-:Y:S01]  /*1010*/  LOP3.LUT R3, R217, 0x38, R6.reuse, 0xf8, !PT ;  /* 0x00000038d9037812 */ /* 0x100fe200078ef806 */
[----:B------:R-:W-:Y:S01]  /*1020*/  VIADD R33, R0, 0x18 ;  /* 0x0000001800217836 */ /* 0x000fe20000000000 */
[----:B------:R-:W-:Y:S01]  /*1030*/  LOP3.LUT R5, R220, R5, R7, 0xf6, !PT ;  /* 0x00000005dc057212 */ /* 0x000fe200078ef607 */
[----:B------:R0:W-:Y:S01]  /*1040*/  STL [R1+0x124], R4 ;  /* 0x0001240401007387 */ /* 0x0001e20000100800 */
[----:B------:R-:W-:Y:S01]  /*1050*/  LOP3.LUT R8, R8, 0xffffe000, RZ, 0xc0, !PT ;  /* 0xffffe00008087812 */ /* 0x000fe200078ec0ff */
[C---:B------:R-:W-:Y:S01]  /*1060*/  VIADD R31, R0.reuse, 0x28 ;  /* 0x00000028001f7836 */ /* 0x040fe20000000000 */
[----:B------:R-:W-:Y:S01]  /*1070*/  LOP3.LUT R3, R3, R218, RZ, 0x3c, !PT ;  /* 0x000000da03037212 */ /* 0x000fe200078e3cff */
[----:B------:R-:W-:Y:S01]  /*1080*/  STL [R1+0x48], R0 ;  /* 0x0000480001007387 */ /* 0x000fe20000100800 */
[C---:B------:R-:W-:Y:S01]  /*1090*/  IADD3 R35, R0.reuse, 0x8, RZ ;  /* 0x0000000800237810 */ /* 0x040fe20007ffe0ff */
[C---:B------:R-:W-:Y:S01]  /*10a0*/  VIADD R30, R0.reuse, 0x30 ;  /* 0x00000030001e7836 */ /* 0x040fe20000000000 */
[----:B------:R-:W-:Y:S01]  /*10b0*/  IADD3 R8, R3, R8, R219 ;  /* 0x0000000803087210 */ /* 0x000fe20007ffe0db */
[C---:B------:R-:W-:Y:S01]  /*10c0*/  VIADD R28, R0.reuse, 0x40 ;  /* 0x00000040001c7836 */ /* 0x040fe20000000000 */
[C---:B------:R-:W-:Y:S01]  /*10d0*/  IADD3 R32, R0.reuse, 0x20, RZ ;  /* 0x0000002000207810 */ /* 0x040fe20007ffe0ff */
[C---:B------:R-:W-:Y:S01]  /*10e0*/  VIADD R27, R0.reuse, 0x48 ;  /* 0x00000048001b7836 */ /* 0x040fe20000000000 */
[----:B0-----:R-:W-:Y:S01]  /*10f0*/  LEA R4, R5, UR60, 0x1 ;  /* 0x0000003c05047c11 */ /* 0x001fe2000f8e08ff */
[C---:B------:R-:W-:Y:S01]  /*1100*/  VIADD R25, R0.reuse, 0x58 ;  /* 0x0000005800197836 */ /* 0x040fe20000000000 */
[----:B------:R-:W-:Y:S01]  /*1110*/  LEA.HI R3, R15, R15, RZ, 0x1 ;  /* 0x0000000f0f037211 */ /* 0x000fe200078f08ff */
[C---:B------:R-:W-:Y:S01]  /*1120*/  VIADD R24, R0.reuse, 0x60 ;  /* 0x0000006000187836 */ /* 0x040fe20000000000 */
[C---:B------:R-:W-:Y:S01]  /*1130*/  IADD3 R29, R0.reuse, 0x38, RZ ;  /* 0x00000038001d7810 */ /* 0x040fe20007ffe0ff */
[----:B------:R0:W-:Y:S01]  /*1140*/  STL [R1+0x114], R4 ;  /* 0x0001140401007387 */ /* 0x0001e20000100800 */
[----:B------:R-:W-:Y:S01]  /*1150*/  LOP3.LUT R3, R3, 0x1ffffffe, RZ, 0xc0, !PT ;  /* 0x1ffffffe03037812 */ /* 0x000fe200078ec0ff */
[C---:B------:R-:W-:Y:S01]  /*1160*/  VIADD R20, R0.reuse, 0x70 ;  /* 0x0000007000147836 */ /* 0x040fe20000000000 */
[C---:B------:R-:W-:Y:S01]  /*1170*/  IADD3 R26, R0.reuse, 0x50, RZ ;  /* 0x00000050001a7810 */ /* 0x040fe20007ffe0ff */
[----:B------:R-:W-:Y:S01]  /*1180*/  STL [R1+0xa4], R35 ;  /* 0x0000a42301007387 */ /* 0x000fe20000100800 */
[C---:B------:R-:W-:Y:S01]  /*1190*/  IADD3 R21, R0.reuse, 0x68, RZ ;  /* 0x0000006800157810 */ /* 0x040fe20007ffe0ff */
[----:B------:R-:W-:Y:S01]  /*11a0*/  IMAD.IADD R3, R15, 0x1, -R3 ;  /* 0x000000010f037824 */ /* 0x000fe200078e0a03 */
[C---:B------:R-:W-:Y:S01]  /*11b0*/  IADD3 R14, R0.reuse, 0x80, RZ ;  /* 0x00000080000e7810 */ /* 0x040fe20007ffe0ff */
[----:B------:R1:W-:Y:S01]  /*11c0*/  STL [R1+0xa0], R34 ;  /* 0x0000a02201007387 */ /* 0x0003e20000100800 */
[C---:B------:R-:W-:Y:S01]  /*11d0*/  VIADD R15, R0.reuse, 0x78 ;  /* 0x00000078000f7836 */ /* 0x040fe20000000000 */
[C---:B------:R-:W-:Y:S01]  /*11e0*/  IADD3 R9, R0.reuse, 0x98, RZ ;  /* 0x0000009800097810 */ /* 0x040fe20007ffe0ff */
[C---:B------:R-:W-:Y:S01]  /*11f0*/  VIADD R12, R0.reuse, 0x88 ;  /* 0x00000088000c7836 */ /* 0x040fe20000000000 */
[----:B------:R-:W-:Y:S01]  /*1200*/  STL [R1+0x9c], R33 ;  /* 0x00009c2101007387 */ /* 0x000fe20000100800 */
[C---:B------:R-:W-:Y:S01]  /*1210*/  VIADD R11, R0.reuse, 0x90 ;  /* 0x00000090000b7836 */ /* 0x040fe20000000000 */
[----:B------:R-:W-:Y:S01]  /*1220*/  SHF.R.S32.HI R197, RZ, 0x3, R6 ;  /* 0x00000003ffc57819 */ /* 0x000fe20000011406 */
[C---:B------:R-:W-:Y:S01]  /*1230*/  VIADD R7, R0.reuse, 0xa0 ;  /* 0x000000a000077836 */ /* 0x040fe20000000000 */
[----:B------:R2:W-:Y:S01]  /*1240*/  STL [R1+0x98], R32 ;  /* 0x0000982001007387 */ /* 0x0005e20000100800 */
[----:B------:R-:W-:Y:S01]  /*1250*/  VIADD R6, R0, 0xa8 ;  /* 0x000000a800067836 */ /* 0x000fe20000000000 */
[----:B------:R-:W-:-:S02]  /*1260*/  SHF.R.S32.HI R5, RZ, 0x1f, R35 ;  /* 0x0000001fff057819 */ /* 0x000fc40000011423 */
[----:B------:R3:W-:Y:S01]  /*1270*/  STL [R1+0x94], R31 ;  /* 0x0000941f01007387 */ /* 0x0007e20000100800 */
[C---:B0-----:R-:W-:Y:S01]  /*1280*/  IADD3 R4, R0.reuse, 0xb0, RZ ;  /* 0x000000b000047810 */ /* 0x041fe20007ffe0ff */
[----:B------:R-:W-:Y:S01]  /*1290*/  VIADD R0, R0, 0xb8 ;  /* 0x000000b800007836 */ /* 0x000fe20000000000 */
[----:B-1----:R-:W-:Y:S01]  /*12a0*/  SHF.R.S32.HI R34, RZ, 0x1f, R34 ;  /* 0x0000001fff227819 */ /* 0x002fe20000011422 */
[----:B------:R-:W-:Y:S01]  /*12b0*/  STL [R1+0x90], R30 ;  /* 0x0000901e01007387 */ /* 0x000fe20000100800 */
[----:B------:R-:W-:Y:S02]  /*12c0*/  IADD3 R23, R16, 0xa0, RZ ;  /* 0x000000a010177810 */ /* 0x000fe40007ffe0ff */
[----:B--2---:R-:W-:Y:S01]  /*12d0*/  SHF.R.S32.HI R32, RZ, 0x1f, R32 ;  /* 0x0000001fff207819 */ /* 0x004fe20000011420 */
[----:B------:R0:W-:Y:S01]  /*12e0*/  STL [R1+0x8c], R29 ;  /* 0x00008c1d01007387 */ /* 0x0001e20000100800 */
[----:B------:R-:W-:Y:S02]  /*12f0*/  SHF.R.S32.HI R17, RZ, 0x1f, R16 ;  /* 0x0000001fff117819 */ /* 0x000fe40000011410 */
[----:B---3--:R-:W-:Y:S01]  /*1300*/  SHF.R.S32.HI R31, RZ, 0x1f, R31 ;  /* 0x0000001fff1f7819 */ /* 0x008fe2000001141f */
[----:B------:R1:W-:Y:S01]  /*1310*/  STL [R1+0x88], R28 ;  /* 0x0000881c01007387 */ /* 0x0003e20000100800 */
[----:B------:R-:W-:-:S02]  /*1320*/  IADD3 R209, R194, 0x50, RZ ;  /* 0x00000050c2d17810 */ /* 0x000fc40007ffe0ff */
[----:B------:R-:W-:Y:S01]  /*1330*/  SHF.R.S32.HI R201, RZ, 0x1f, R22 ;  /* 0x0000001fffc97819 */ /* 0x000fe20000011416 */
[----:B------:R-:W-:Y:S01]  /*1340*/  STL [R1+0x84], R27 ;  /* 0x0000841b01007387 */ /* 0x000fe20000100800 */
[----:B------:R-:W-:Y:S02]  /*1350*/  SHF.R.S32.HI R200, RZ, 0x1f, R19 ;  /* 0x0000001fffc87819 */ /* 0x000fe40000011413 */
[----:B0-----:R-:W-:Y:S01]  /*1360*/  SHF.R.S32.HI R29, RZ, 0x1f, R29 ;  /* 0x0000001fff1d7819 */ /* 0x001fe2000001141d */
[----:B------:R0:W-:Y:S01]  /*1370*/  STL [R1+0x80], R26 ;  /* 0x0000801a01007387 */ /* 0x0001e20000100800 */
[----:B------:R-:W-:Y:S02]  /*1380*/  SHF.R.S32.HI R199, RZ, 0x1f, R23 ;  /* 0x0000001fffc77819 */ /* 0x000fe40000011417 */
[----:B-1----:R-:W-:Y:S01]  /*1390*/  SHF.R.S32.HI R28, RZ, 0x1f, R28 ;  /* 0x0000001fff1c7819 */ /* 0x002fe2000001141c */
[----:B------:R1:W-:Y:S01]  /*13a0*/  STL [R1+0x7c], R25 ;  /* 0x00007c1901007387 */ /* 0x0003e20000100800 */
[----:B------:R-:W-:-:S03]  /*13b0*/  SHF.R.S32.HI R198, RZ, 0x3, R198 ;  /* 0x00000003ffc67819 */ /* 0x000fc600000114c6 */
        /* <DEDUP_REMOVED lines=27> */
[----:B------:R-:W-:Y:S01]  /*1570*/  STL [R1+0xfc], R31 ;  /* 0x0000fc1f01007387 */ /* 0x000fe20000100800 */
[----:B-1----:R-:W-:-:S05]  /*1580*/  SHF.R.S32.HI R5, RZ, 0x1f, R30 ;  /* 0x0000001fff057819 */ /* 0x002fca000001141e */
        /* <DEDUP_REMOVED lines=21> */
[----:B------:R1:W-:Y:S04]  /*16e0*/  STL [R1+0xb8], R4 ;  /* 0x0000b80401007387 */ /* 0x0003e80000100800 */
[----:B------:R2:W-:Y:S01]  /*16f0*/  STL [R1+0xb4], R0 ;  /* 0x0000b40001007387 */ /* 0x0005e20000100800 */
[----:B0-----:R-:W-:Y:S02]  /*1700*/  LEA R5, R8, UR60, 0x1 ;  /* 0x0000003c08057c11 */ /* 0x001fe4000f8e08ff */
[----:B-1----:R-:W-:-:S03]  /*1710*/  LEA R4, R10, UR60, 0x1 ;  /* 0x0000003c0a047c11 */ /* 0x002fc6000f8e08ff */
[----:B------:R0:W-:Y:S01]  /*1720*/  STL [R1+0x118], R5 ;  /* 0x0001180501007387 */ /* 0x0001e20000100800 */
[----:B--2---:R-:W-:-:S05]  /*1730*/  IMAD R0, R3, 0x8, R13 ;  /* 0x0000000803007824 */ /* 0x004fca00078e020d */
[----:B------:R0:W-:Y:S04]  /*1740*/  STL [R1+0x120], R0 ;  /* 0x0001200001007387 */ /* 0x0001e80000100800 */
[----:B------:R0:W-:Y:S02]  /*1750*/  STL [R1+0x110], R4 ;  /* 0x0001100401007387 */ /* 0x0001e40000100800 */
.L_x_3939:
[----:B0-2-4-:R-:W0:Y:S01]  /*1760*/  LDC.64 R4, c[0x0][0xc88] ;  /* 0x00032200ff047b82 */ /* 0x015e220000000a00 */
        /* <DEDUP_REMOVED lines=8> */
[----:B-----5:R-:W-:Y:S01]  /*17f0*/  IMAD.MOV.U32 R122, RZ, RZ, RZ ;  /* 0x000000ffff7a7224 */ /* 0x020fe200078e00ff */
[----:B------:R-:W-:Y:S02]  /*1800*/  ISETP.NE.AND.EX P2, PT, RZ, UR5, PT, P2 ;  /* 0x00000005ff007c0c */ /* 0x000fe4000bf45320 */
[----:B------:R-:W-:Y:S02]  /*1810*/  ISETP.NE.AND.EX P1, PT, RZ, UR9, PT, P1 ;  /* 0x00000009ff007c0c */ /* 0x000fe4000bf25310 */
[----:B------:R-:W-:-:S04]  /*1820*/  ISETP.NE.U32.AND P0, PT, RZ, UR6, PT ;  /* 0x00000006ff007c0c */ /* 0x000fc8000bf05070 */
[----:B------:R-:W-:Y:S02]  /*1830*/  ISETP.NE.AND.EX P0, PT, RZ, UR7, PT, P0 ;  /* 0x00000007ff007c0c */ /* 0x000fe4000bf05300 */
[----:B--2---:R-:W-:-:S03]  /*1840*/  SHF.R.S32.HI R0, RZ, 0x1f, R227 ;  /* 0x0000001fff007819 */ /* 0x004fc600000114e3 */
[C---:B---3--:R-:W-:Y:S02]  /*1850*/  @P2 LEA R6, P3, R227.reuse, UR4, 0x2 ;  /* 0x00000004e3062c11 */ /* 0x048fe4000f8610ff */
[C---:B------:R-:W-:Y:S01]  /*1860*/  SHF.L.U32 R228, R227.reuse, 0x2, RZ ;  /* 0x00000002e3e47819 */ /* 0x040fe200000006ff */
[----:B------:R0:W-:Y:S01]  /*1870*/  STL [R1+0xac], R0 ;  /* 0x0000ac0001007387 */ /* 0x0001e20000100800 */
[C-C-:B------:R-:W-:Y:S01]  /*1880*/  @P2 LEA.HI.X R7, R227.reuse, UR5, R0.reuse, 0x2, P3 ;  /* 0x00000005e3072c11 */ /* 0x140fe200098f1400 */
[----:B------:R-:W-:Y:S01]  /*1890*/  ULDC UR4, c[0x0][0x288] ;  /* 0x0000a20000047ab9 */ /* 0x000fe20000000800 */
[----:B------:R-:W-:Y:S02]  /*18a0*/  SHF.L.U64.HI R229, R227, 0x2, R0 ;  /* 0x00000002e3e57819 */ /* 0x000fe40000010200 */
[C---:B------:R-:W-:Y:S01]  /*18b0*/  IADD3 R4, P4, R228.reuse, UR6, RZ ;  /* 0x00000006e4047c10 */ /* 0x040fe2000ff9e0ff */
[----:B------:R1:W5:Y:S01]  /*18c0*/  @P2 LDG.E R10, desc[UR48][R6.64] ;  /* 0x00000030060a2981 */ /* 0x000362000c1e1900 */
[----:B------:R-:W-:-:S02]  /*18d0*/  @P1 IADD3 R8, P2, R228, UR8, RZ ;  /* 0x00000008e4081c10 */ /* 0x000fc4000ff5e0ff */
[----:B------:R-:W-:Y:S01]  /*18e0*/  MOV R136, UR4 ;  /* 0x0000000400887c02 */ /* 0x000fe20008000f00 */
[----:B------:R1:W-:Y:S01]  /*18f0*/  STL [R1+0x40], R137 ;  /* 0x0000408901007387 */ /* 0x0003e20000100800 */
[C---:B------:R-:W-:Y:S01]  /*1900*/  IADD3.X R5, R229.reuse, UR7, RZ, P4, !PT ;  /* 0x00000007e5057c10 */ /* 0x040fe2000a7fe4ff */
[----:B------:R-:W-:Y:S01]  /*1910*/  ULDC.64 UR4, c[0x0][0x418] ;  /* 0x0001060000047ab9 */ /* 0x000fe20000000a00 */
[----:B------:R-:W-:-:S03]  /*1920*/  @P1 IADD3.X R9, R229, UR9, RZ, P2, !PT ;  /* 0x00000009e5091c10 */ /* 0x000fc600097fe4ff */
[----:B------:R1:W5:Y:S01]  /*1930*/  @P0 LDG.E R122, desc[UR48][R4.64] ;  /* 0x00000030047a0981 */ /* 0x000362000c1e1900 */
[----:B------:R-:W-:Y:S01]  /*1940*/  UISETP.NE.U32.AND UP0, UPT, UR4, URZ, UPT ;  /* 0x0000003f0400728c */ /* 0x000fe2000bf05070 */
[C---:B------:R-:W-:Y:S01]  /*1950*/  LOP3.LUT R3, R138.reuse, 0xff000000, RZ, 0xc0, !PT ;  /* 0xff0000008a037812 */ /* 0x040fe200078ec0ff */
[----:B------:R-:W-:Y:S01]  /*1960*/  ULDC.64 UR8, c[0x0][0xa20] ;  /* 0x0002880000087ab9 */ /* 0x000fe20000000a00 */
[----:B------:R1:W5:Y:S01]  /*1970*/  @P1 LDG.E R136, desc[UR48][R8.64] ;  /* 0x0000003008881981 */ /* 0x000362000c1e1900 */
[----:B------:R-:W-:Y:S01]  /*1980*/  UISETP.NE.AND.EX UP0, UPT, UR5, URZ, UPT, UP0 ;  /* 0x0000003f0500728c */ /* 0x000fe2000bf05300 */
[----:B------:R-:W-:Y:S01]  /*1990*/  ULDC UR4, c[0x0][0x424] ;  /* 0x0001090000047ab9 */ /* 0x000fe20000000800 */
[----:B------:R-:W-:Y:S02]  /*19a0*/  ISETP.NE.U32.AND P2, PT, RZ, UR8, PT ;  /* 0x00000008ff007c0c */ /* 0x000fe4000bf45070 */
[----:B------:R-:W-:Y:S01]  /*19b0*/  USEL UR4, UR4, 0x1, UP0 ;  /* 0x0000000104047887 */ /* 0x000fe20008000000 */
[----:B------:R-:W-:Y:S01]  /*19c0*/  ULDC UR5, c[0x0][0x2f0] ;  /* 0x0000bc0000057ab9 */ /* 0x000fe20000000800 */
[----:B0-----:R-:W-:-:S02]  /*19d0*/  LOP3.LUT R0, R138, 0xff0000, RZ, 0xc0, !PT ;  /* 0x00ff00008a007812 */ /* 0x001fc400078ec0ff */
[----:B------:R-:W-:Y:S01]  /*19e0*/  UIMAD UR4, UR4, UR5, URZ ;  /* 0x00000005040472a4 */ /* 0x000fe2000f8e023f */
[----:B------:R-:W-:Y:S02]  /*19f0*/  SHF.R.U32.HI R3, RZ, 0x8, R3 ;  /* 0x00000008ff037819 */ /* 0x000fe40000011603 */
[----:B------:R-:W-:Y:S01]  /*1a00*/  ISETP.NE.AND.EX P2, PT, RZ, UR9, PT, P2 ;  /* 0x00000009ff007c0c */ /* 0x000fe2000bf45320 */
[----:B------:R-:W-:Y:S01]  /*1a10*/  ULDC UR5, c[0x0][0x348] ;  /* 0x0000d20000057ab9 */ /* 0x000fe20000000800 */
[----:B------:R-:W-:Y:S02]  /*1a20*/  LEA.HI R226, R0, R3, RZ, 0x10 ;  /* 0x0000000300e27211 */ /* 0x000fe400078f80ff */
[----:B------:R-:W-:Y:S01]  /*1a30*/  LOP3.LUT R196, R138, 0xffff, RZ, 0xc0, !PT ;  /* 0x0000ffff8ac47812 */ /* 0x000fe200078ec0ff */
[----:B-1----:R-:W-:Y:S08]  /*1a40*/  @P1 BRA `(.L_x_3718) ;  /* 0x0000000000241947 */ /* 0x002ff00003800000 */
        /* <DEDUP_REMOVED lines=9> */
.L_x_3718:
[----:B------:R-:W-:Y:S01]  /*1ae0*/  IMAD.U32 R25, RZ, RZ, UR5 ;  /* 0x00000005ff197e24 */ /* 0x000fe2000f8e00ff */
[----:B------:R-:W-:Y:S01]  /*1af0*/  MOV R27, UR4 ;  /* 0x00000004001b7c02 */ /* 0x000fe20008000f00 */
[----:B------:R-:W-:Y:S06]  /*1b00*/  @!P2 BRA `(.L_x_3719) ;  /* 0x000000000010a947 */ /* 0x000fec0003800000 */
[----:B------:R-:W-:-:S04]  /*1b10*/  IADD3 R4, P0, R228, UR8, RZ ;  /* 0x00000008e4047c10 */ /* 0x000fc8000ff1e0ff */
[----:B------:R-:W-:-:S05]  /*1b20*/  IADD3.X R5, R229, UR9, RZ, P0, !PT ;  /* 0x00000009e5057c10 */ /* 0x000fca00087fe4ff */
[----:B------:R0:W5:Y:S01]  /*1b30*/  LDG.E R27, desc[UR48][R4.64] ;  /* 0x00000030041b7981 */ /* 0x000162000c1e1900 */
[----:B------:R-:W-:Y:S05]  /*1b40*/  BRA `(.L_x_3720) ;  /* 0x0000000000107947 */ /* 0x000fea0003800000 */
.L_x_3719:
[----:B------:R-:W-:Y:S05]  /*1b50*/  @!P0 BRA `(.L_x_3720) ;  /* 0x00000000000c8947 */ /* 0x000fea0003800000 */
[----:B------:R-:W2:Y:S04]  /*1b60*/  LDG.E R0, desc[UR48][R4.64] ;  /* 0x0000003004007981 */ /* 0x000ea8000c1e1900 */
[----:B------:R-:W2:Y:S02]  /*1b70*/  LDG.E R27, desc[UR48][R4.64+0x4] ;  /* 0x00000430041b7981 */ /* 0x000ea4000c1e1900 */
[----:B--2---:R-:W-:-:S07]  /*1b80*/  IMAD.IADD R27, R27, 0x1, -R0 ;  /* 0x000000011b1b7824 */ /* 0x004fce00078e0a00 */
.L_x_3720:
[----:B------:R-:W-:Y:S01]  /*1b90*/  ULDC.64 UR4, c[0x0][0xa10] ;  /* 0x0002840000047ab9 */ /* 0x000fe20000000a00 */
[----:B------:R-:W2:Y:S01]  /*1ba0*/  LDL.LU R26, [R1] ;  /* 0x00000000011a7983 */ /* 0x000ea20000300800 */
[----:B------:R-:W-:-:S04]  /*1bb0*/  ISETP.NE.U32.AND P0, PT, RZ, UR4, PT ;  /* 0x00000004ff007c0c */ /* 0x000fc8000bf05070 */
[----:B------:R-:W-:Y:S01]  /*1bc0*/  ISETP.NE.AND.EX P0, PT, RZ, UR5, PT, P0 ;  /* 0x00000005ff007c0c */ /* 0x000fe2000bf05300 */
[----:B------:R-:W-:-:S12]  /*1bd0*/  ULDC.64 UR4, c[0x0][0xa30] ;  /* 0x00028c0000047ab9 */ /* 0x000fd80000000a00 */
[----:B0-----:R-:W0:Y:S02]  /*1be0*/  @P0 LDC.64 R4, c[0x0][0xa10] ;  /* 0x00028400ff040b82 */ /* 0x001e240000000a00 */
[----:B0-----:R-:W-:-:S05]  /*1bf0*/  @P0 IMAD.WIDE R4, R227, 0x4, R4 ;  /* 0x00000004e3040825 */ /* 0x001fca00078e0204 */
[----:B------:R-:W3:Y:S04]  /*1c00*/  @P0 LDG.E R0, desc[UR48][R4.64] ;  /* 0x0000003004000981 */ /* 0x000ee8000c1e1900 */
[----:B------:R-:W3:Y:S01]  /*1c10*/  @P0 LDG.E R3, desc[UR48][R4.64+0x4] ;  /* 0x0000043004030981 */ /* 0x000ee2000c1e1900 */
[----:B------:R-:W-:Y:S01]  /*1c20*/  ISETP.NE.U32.AND P1, PT, RZ, UR4, PT ;  /* 0x00000004ff007c0c */ /* 0x000fe2000bf25070 */
[----:B-----5:R-:W-:-:S03]  /*1c30*/  IMAD.MOV.U32 R132, RZ, RZ, R27 ;  /* 0x000000ffff847224 */ /* 0x020fc600078e001b */
[----:B------:R-:W-:-:S13]  /*1c40*/  ISETP.NE.AND.EX P1, PT, RZ, UR5, PT, P1 ;  /* 0x00000005ff007c0c */ /* 0x000fda000bf25310 */
[----:B------:R-:W-:-:S04]  /*1c50*/  @P1 IADD3 R6, P2, R228, UR4, RZ ;  /* 0x00000004e4061c10 */ /* 0x000fc8000ff5e0ff */
[----:B------:R-:W-:-:S05]  /*1c60*/  @P1 IADD3.X R7, R229, UR5, RZ, P2, !PT ;  /* 0x00000005e5071c10 */ /* 0x000fca00097fe4ff */
[----:B------:R0:W5:Y:S01]  /*1c70*/  @P1 LDG.E R132, desc[UR48][R6.64] ;  /* 0x0000003006841981 */ /* 0x000162000c1e1900 */
[----:B------:R-:W-:Y:S01]  /*1c80*/  IADD3 R10, R27, -R10, RZ ;  /* 0x8000000a1b0a7210 */ /* 0x000fe20007ffe0ff */
[----:B------:R-:W-:Y:S01]  /*1c90*/  BSSY B0, `(.L_x_3721) ;  /* 0x000002d000007945 */ /* 0x000fe20003800000 */
[----:B------:R-:W-:Y:S02]  /*1ca0*/  LOP3.LUT R12, R226, 0xff, RZ, 0xc0, !PT ;  /* 0x000000ffe20c7812 */ /* 0x000fe400078ec0ff */
[----:B------:R-:W-:-:S03]  /*1cb0*/  SHF.R.U32.HI R226, RZ, 0x10, R226 ;  /* 0x00000010ffe27819 */ /* 0x000fc600000116e2 */
[----:B------:R0:W-:Y:S01]  /*1cc0*/  STL [R1+0x44], R12 ;  /* 0x0000440c01007387 */ /* 0x0001e20000100800 */
[----:B--2---:R-:W-:Y:S01]  /*1cd0*/  LOP3.LUT R26, R26, 0xfffffff7, RZ, 0xc0, !PT ;  /* 0xfffffff71a1a7812 */ /* 0x004fe200078ec0ff */
[----:B---3--:R-:W-:-:S04]  /*1ce0*/  @P0 IMAD.IADD R25, R3, 0x1, -R0 ;  /* 0x0000000103190824 */ /* 0x008fc800078e0a00 */
[----:B------:R-:W-:-:S05]  /*1cf0*/  IMAD.IADD R138, R10, 0x1, R25 ;  /* 0x000000010a8a7824 */ /* 0x000fca00078e0219 */
[C---:B------:R-:W-:Y:S02]  /*1d00*/  ISETP.GE.AND P3, PT, R138.reuse, 0x1, PT ;  /* 0x000000018a00780c */ /* 0x040fe40003f66270 */
[----:B------:R-:W-:-:S05]  /*1d10*/  IADD3 R0, R138, 0x5f, RZ ;  /* 0x0000005f8a007810 */ /* 0x000fca0007ffe0ff */
[----:B------:R-:W-:-:S05]  /*1d20*/  IMAD.HI R0, R0, 0x2aaaaaab, RZ ;  /* 0x2aaaaaab00007827 */ /* 0x000fca00078e02ff */
[----:B------:R-:W-:Y:S02]  /*1d30*/  SHF.R.U32.HI R135, RZ, 0x1f, R0 ;  /* 0x0000001fff877819 */ /* 0x000fe40000011600 */
[----:B------:R-:W-:Y:S02]  /*1d40*/  @P3 LOP3.LUT R26, R26, 0x8, RZ, 0xfc, !PT ;  /* 0x000000081a1a3812 */ /* 0x000fe400078efcff */
[----:B------:R-:W-:Y:S01]  /*1d50*/  LEA.HI.SX32 R135, R0, R135, 0x1c ;  /* 0x0000008700877211 */ /* 0x000fe200078fe2ff */
[----:B------:R-:W-:Y:S02]  /*1d60*/  IMAD.MOV.U32 R0, RZ, RZ, RZ ;  /* 0x000000ffff007224 */ /* 0x000fe400078e00ff */
[----:B------:R0:W-:Y:S01]  /*1d70*/  STL [R1], R26 ;  /* 0x0000001a01007387 */ /* 0x0001e20000100800 */
[----:B------:R-:W-:Y:S05]  /*1d80*/  @!P3 BRA `(.L_x_3722) ;  /* 0x000000000074b947 */ /* 0x000fea0003800000 */
[----:B------:R-:W-:Y:S01]  /*1d90*/  ISETP.NE.AND P0, PT, R226, RZ, PT ;  /* 0x000000ffe200720c */ /* 0x000fe20003f05270 */
[----:B------:R-:W-:-:S03]  /*1da0*/  ULDC UR4, c[0x0][0x9f0] ;  /* 0x00027c0000047ab9 */ /* 0x000fc60000000800 */
[----:B------:R-:W-:-:S04]  /*1db0*/  SEL R9, R226, UR4, P0 ;  /* 0x00000004e2097c07 */ /* 0x000fc80008000000 */
[-C--:B0-----:R-:W-:Y:S02]  /*1dc0*/  IABS R6, R9.reuse ;  /* 0x0000000900067213 */ /* 0x081fe40000000000 */
[----:B------:R-:W-:Y:S02]  /*1dd0*/  IADD3 R0, R135, -0x1, R9 ;  /* 0xffffffff87007810 */ /* 0x000fe40007ffe009 */
[----:B------:R-:W0:Y:S01]  /*1de0*/  I2F.RP R3, R6 ;  /* 0x0000000600037306 */ /* 0x000e220000209400 */
[-C--:B------:R-:W-:Y:S02]  /*1df0*/  IABS R11, R9.reuse ;  /* 0x00000009000b7213 */ /* 0x080fe40000000000 */
[----:B------:R-:W-:Y:S02]  /*1e00*/  IABS R8, R0 ;  /* 0x0000000000087213 */ /* 0x000fe40000000000 */
[----:B------:R-:W-:-:S04]  /*1e10*/  LOP3.LUT R0, R0, R9, RZ, 0x3c, !PT ;  /* 0x0000000900007212 */ /* 0x000fc800078e3cff */
[----:B------:R-:W-:Y:S01]  /*1e20*/  ISETP.GE.AND P2, PT, R0, RZ, PT ;  /* 0x000000ff0000720c */ /* 0x000fe20003f46270 */
[----:B0-----:R-:W0:Y:S02]  /*1e30*/  MUFU.RCP R3, R3 ;  /* 0x0000000300037308 */ /* 0x001e240000001000 */
[----:B0-----:R-:W-:Y:S02]  /*1e40*/  VIADD R4, R3, 0xffffffe ;  /* 0x0ffffffe03047836 */ /* 0x001fe40000000000 */
[----:B------:R-:W-:-:S04]  /*1e50*/  IMAD.MOV R3, RZ, RZ, -R11 ;  /* 0x000000ffff037224 */ /* 0x000fc800078e0a0b */
[----:B------:R0:W1:Y:S02]  /*1e60*/  F2I.FTZ.U32.TRUNC.NTZ R5, R4 ;  /* 0x0000000400057305 */ /* 0x000064000021f000 */
[----:B0-----:R-:W-:Y:S01]  /*1e70*/  IMAD.MOV.U32 R4, RZ, RZ, RZ ;  /* 0x000000ffff047224 */ /* 0x001fe200078e00ff */
[----:B-1----:R-:W-:-:S05]  /*1e80*/  IADD3 R7, RZ, -R5, RZ ;  /* 0x80000005ff077210 */ /* 0x002fca0007ffe0ff */
[----:B------:R-:W-:-:S04]  /*1e90*/  IMAD R7, R7, R6, RZ ;  /* 0x0000000607077224 */ /* 0x000fc800078e02ff */
[----:B------:R-:W-:-:S06]  /*1ea0*/  IMAD.HI.U32 R5, R5, R7, R4 ;  /* 0x0000000705057227 */ /* 0x000fcc00078e0004 */
[----:B------:R-:W-:-:S04]  /*1eb0*/  IMAD.HI.U32 R5, R5, R8, RZ ;  /* 0x0000000805057227 */ /* 0x000fc800078e00ff */
        /* <DEDUP_REMOVED lines=10> */
.L_x_3722:
[----:B------:R-:W-:Y:S05]  /*1f60*/  BSYNC B0 ;  /* 0x0000000000007941 */ /* 0x000fea0003800000 */
.L_x_3721:
[----:B------:R-:W-:Y:S01]  /*1f70*/  IMAD R3, R12, R0, RZ ;  /* 0x000000000c037224 */ /* 0x000fe200078e02ff */
[----:B------:R-:W-:-:S04]  /*1f80*/  PLOP3.LUT P2, PT, PT, PT, PT, 0x80, 0x0 ;  /* 0x000000000000781c */ /* 0x000fc80003f4f070 */
[C---:B------:R-:W-:Y:S01]  /*1f90*/  VIADDMNMX R0, R3.reuse, R0, R135, PT ;  /* 0x0000000003007246 */ /* 0x040fe20003800187 */
[----:B------:R-:W-:-:S04]  /*1fa0*/  IMAD R3, R3, 0x60, -R10 ;  /* 0x0000006003037824 */ /* 0x000fc800078e0a0a */
[----:B------:R-:W-:Y:S01]  /*1fb0*/  IMAD R0, R0, 0x60, -R10 ;  /* 0x0000006000007824 */ /* 0x000fe200078e0a0a */
[----:B------:R-:W-:-:S04]  /*1fc0*/  VIMNMX R3, RZ, R3, !PT ;  /* 0x00000003ff037248 */ /* 0x000fc80007fe0100 */
[----:B------:R-:W-:Y:S01]  /*1fd0*/  VIMNMX R0, R0, R25, PT ;  /* 0x0000001900007248 */ /* 0x000fe20003fe0100 */
[----:B------:R-:W-:-:S03]  /*1fe0*/  IMAD.WIDE.U32 R120, R3, -0x55555555, RZ ;  /* 0xaaaaaaab03787825 */ /* 0x000fc600078e00ff */
[----:B------:R-:W-:Y:S02]  /*1ff0*/  ISETP.GT.AND P0, PT, R0, R3, PT ;  /* 0x000000030000720c */ /* 0x000fe40003f04270 */
[----:B------:R-:W-:-:S04]  /*2000*/  SHF.R.U32.HI R120, RZ, 0x6, R121 ;  /* 0x00000006ff787819 */ /* 0x000fc80000011679 */
[----:B------:R-:W-:-:S07]  /*2010*/  MOV R24, R120 ;  /* 0x0000007800187202 */ /* 0x000fce0000000f00 */
[----:B------:R-:W-:-:S04]  /*2020*/  @P0 VIADD R0, R0, 0x5f ;  /* 0x0000005f00000836 */ /* 0x000fc80000000000 */
[----:B------:R-:W-:-:S05]  /*2030*/  @P0 IMAD.HI R0, R0, 0x2aaaaaab, RZ ;  /* 0x2aaaaaab00000827 */ /* 0x000fca00078e02ff */
[----:B------:R-:W-:-:S04]  /*2040*/  @P0 SHF.R.U32.HI R3, RZ, 0x1f, R0 ;  /* 0x0000001fff030819 */ /* 0x000fc80000011600 */
[----:B------:R-:W-:-:S04]  /*2050*/  @P0 LEA.HI.SX32 R24, R0, R3, 0x1c ;  /* 0x0000000300180211 */ /* 0x000fc800078fe2ff */
        /* <DEDUP_REMOVED lines=13> */
[----:B0-----:R-:W-:Y:S01]  /*2130*/  IMAD.U32 R6, RZ, RZ, UR4 ;  /* 0x00000004ff067e24 */ /* 0x001fe2000f8e00ff */
[----:B------:R-:W-:Y:S01]  /*2140*/  MOV R10, UR6 ;  /* 0x00000006000a7c02 */ /* 0x000fe20008000f00 */
[----:B------:R-:W-:Y:S01]  /*2150*/  IMAD.U32 R7, RZ, RZ, UR5 ;  /* 0x00000005ff077e24 */ /* 0x000fe2000f8e00ff */
[----:B------:R-:W-:Y:S01]  /*2160*/  MOV R12, 0x1 ;  /* 0x00000001000c7802 */ /* 0x000fe20000000f00 */
[----:B------:R-:W-:-:S02]  /*2170*/  IMAD.U32 R11, RZ, RZ, UR7 ;  /* 0x00000007ff0b7e24 */ /* 0x000fc4000f8e00ff */
[----:B------:R-:W-:Y:S02]  /*2180*/  IMAD.MOV.U32 R8, RZ, RZ, 0x70 ;  /* 0x00000070ff087424 */ /* 0x000fe400078e00ff */
[----:B------:R-:W-:-:S07]  /*2190*/  IMAD.MOV.U32 R13, RZ, RZ, RZ ;  /* 0x000000ffff0d7224 */ /* 0x000fce00078e00ff */
[----:B------:R-:W-:-:S07]  /*21a0*/  LEPC R20, `(.L_x_3725) ;  /* 0x000000001014794e */ /* 0x000fce0000000000 */
[----:B-1---5:R-:W-:Y:S05]  /*21b0*/  CALL.ABS.NOINC R14 ;  /* 0x000000000e007343 */ /* 0x022fea0003c00000 */
.L_x_3725:
[----:B------:R-:W-:Y:S05]  /*21c0*/  BSYNC B6 ;  /* 0x0000000000067941 */ /* 0x000fea0003800000 */
.L_x_3724:
[----:B------:R-:W-:Y:S01]  /*21d0*/  VIADD R113, R2, 0x400 ;  /* 0x0000040002717836 */ /* 0x000fe20000000000 */
[----:B------:R-:W-:Y:S04]  /*21e0*/  BSSY B6, `(.L_x_3726) ;  /* 0x0000013000067945 */ /* 0x000fe80003800000 */
[----:B------:R-:W-:-:S13]  /*21f0*/  LOP3.LUT P0, RZ, R113, 0x3ff, RZ, 0xc0, !PT ;  /* 0x000003ff71ff7812 */ /* 0x000fda000780c0ff */
[----:B------:R-:W-:Y:S05]  /*2200*/  @!P0 BRA `(.L_x_3727) ;  /* 0x0000000000408947 */ /* 0x000fea0003800000 */
[----:B------:R-:W-:Y:S01]  /*2210*/  MOV R14, 0x0 ;  /* 0x00000000000e7802 */ /* 0x000fe20000000f00 */
[----:B------:R-:W-:Y:S01]  /*2220*/  ULDC.64 UR4, c[0x4][0x138] ;  /* 0x01004e0000047ab9 */ /* 0x000fe20000000a00 */
[----:B------:R-:W-:Y:S01]  /*2230*/  ULDC.64 UR6, c[0x4][0x80] ;  /* 0x0100200000067ab9 */ /* 0x000fe20000000a00 */
[----:B------:R-:W-:Y:S01]  /*2240*/  MOV R4, UR4 ;  /* 0x0000000400047c02 */ /* 0x000fe20008000f00 */
[----:B------:R-:W-:Y:S01]  /*2250*/  IMAD.U32 R5, RZ, RZ, UR5 ;  /* 0x00000005ff057e24 */ /* 0x000fe2000f8e00ff */
        /* <DEDUP_REMOVED lines=11> */
.L_x_3727:
[----:B------:R-:W-:Y:S05]  /*2310*/  BSYNC B6 ;  /* 0x0000000000067941 */ /* 0x000fea0003800000 */
.L_x_3726:
[----:B------:R-:W-:Y:S01]  /*2320*/  ULDC.64 UR4, c[0x0][0x9f8] ;  /* 0x00027e0000047ab9 */ /* 0x000fe20000000a00 */
[----:B------:R-:W-:Y:S01]  /*2330*/  IMAD.MOV.U32 R0, RZ, RZ, R227 ;  /* 0x000000ffff007224 */ /* 0x000fe200078e00e3 */
[----:B------:R-:W-:Y:S01]  /*2340*/  ISETP.NE.U32.AND P0, PT, RZ, UR4, PT ;  /* 0x00000004ff007c0c */ /* 0x000fe2000bf05070 */
[----:B------:R-:W2:Y:S01]  /*2350*/  LDL R14, [R1+0xa8] ;  /* 0x0000a800010e7983 */ /* 0x000ea20000100800 */
[----:B------:R-:W1:Y:S01]  /*2360*/  LDC.64 R92, c[0x0][0x3f8] ;  /* 0x0000fe00ff5c7b82 */ /* 0x000e620000000a00 */
[----:B------:R-:W-:Y:S02]  /*2370*/  MOV R20, R26 ;  /* 0x0000001a00147202 */ /* 0x000fe40000000f00 */
[----:B------:R-:W-:-:S05]  /*2380*/  ISETP.NE.AND.EX P0, PT, RZ, UR5, PT, P0 ;  /* 0x00000005ff007c0c */ /* 0x000fca000bf05300 */
[----:B------:R-:W3:Y:S08]  /*2390*/  LDC R119, c[0x0][0x3f4] ;  /* 0x0000fd00ff777b82 */ /* 0x000ef00000000800 */
[----:B------:R-:W-:Y:S01]  /*23a0*/  @P0 IADD3 R4, P1, R228, UR4, RZ ;  /* 0x00000004e4040c10 */ /* 0x000fe2000ff3e0ff */
[----:B------:R-:W-:Y:S01]  /*23b0*/  ULDC UR4, c[0x0][0x2f4] ;  /* 0x0000bd0000047ab9 */ /* 0x000fe20000000800 */
[----:B------:R-:W4:Y:S02]  /*23c0*/  LDC.64 R86, c[0x0][0x408] ;  /* 0x00010200ff567b82 */ /* 0x000f240000000a00 */
[----:B------:R-:W-:-:S05]  /*23d0*/  @P0 IADD3.X R5, R229, UR5, RZ, P1, !PT ;  /* 0x00000005e5050c10 */ /* 0x000fca0008ffe4ff */
[----:B------:R1:W2:Y:S01]  /*23e0*/  @P0 LDG.E R0, desc[UR48][R4.64] ;  /* 0x0000003004000981 */ /* 0x0002a2000c1e1900 */
[----:B------:R-:W-:Y:S02]  /*23f0*/  ISETP.GE.AND P1, PT, R193, UR4, PT ;  /* 0x00000004c1007c0c */ /* 0x000fe4000bf26270 */
[----:B------:R-:W-:Y:S02]  /*2400*/  ISETP.GE.AND P0, PT, R16, UR4, PT ;  /* 0x0000000410007c0c */ /* 0x000fe4000bf06270 */
[----:B0-----:R-:W-:Y:S02]  /*2410*/  SEL R6, RZ, 0xffffffff, P1 ;  /* 0xffffffffff067807 */ /* 0x001fe40000800000 */
[----:B------:R-:W-:Y:S02]  /*2420*/  SEL R3, RZ, 0x1, P0 ;  /* 0x00000001ff037807 */ /* 0x000fe40000000000 */
[----:B------:R-:W-:Y:S01]  /*2430*/  SHF.R.S32.HI R7, RZ, 0x1f, R202 ;  /* 0x0000001fff077819 */ /* 0x000fe200000114ca */
[----:B------:R-:W-:Y:S01]  /*2440*/  IMAD.SHL.U32 R6, R6, 0x2, RZ ;  /* 0x0000000206067824 */ /* 0x000fe200078e00ff */
[----:B------:R-:W-:-:S02]  /*2450*/  ISETP.GE.AND P0, PT, R192, UR4, PT ;  /* 0x00000004c0007c0c */ /* 0x000fc4000bf06270 */
[----:B------:R-:W-:Y:S02]  /*2460*/  ISETP.GE.AND P1, PT, R22, UR4, PT ;  /* 0x0000000416007c0c */ /* 0x000fe4000bf26270 */
[----:B------:R-:W-:Y:S01]  /*2470*/  LOP3.LUT R3, R6, 0x2, R3, 0xe2, !PT ;  /* 0x0000000206037812 */ /* 0x000fe200078ee203 */
[----:B-1----:R-:W-:Y:S01]  /*2480*/  IMAD R6, R7, R92, RZ ;  /* 0x0000005c07067224 */ /* 0x002fe200078e02ff */
[----:B------:R-:W-:Y:S02]  /*2490*/  ISETP.GE.AND P2, PT, R19, UR4, PT ;  /* 0x0000000413007c0c */ /* 0x000fe4000bf46270 */
[----:B------:R-:W-:Y:S02]  /*24a0*/  SEL R4, RZ, 0x4, P0 ;  /* 0x00000004ff047807 */ /* 0x000fe40000000000 */
[----:B------:R-:W-:Y:S01]  /*24b0*/  SEL R5, RZ, 0x8, P1 ;  /* 0x00000008ff057807 */ /* 0x000fe20000800000 */
[----:B------:R-:W-:Y:S01]  /*24c0*/  IMAD R9, R202, R93, R6 ;  /* 0x0000005dca097224 */ /* 0x000fe200078e0206 */
[----:B------:R-:W-:-:S02]  /*24d0*/  SEL R6, RZ, 0x10, P2 ;  /* 0x00000010ff067807 */ /* 0x000fc40001000000 */
[----:B------:R-:W-:Y:S02]  /*24e0*/  LOP3.LUT R3, R5, R3, R4, 0xfe, !PT ;  /* 0x0000000305037212 */ /* 0x000fe400078efe04 */
[-C--:B---3--:R-:W-:Y:S01]  /*24f0*/  ISETP.GE.AND P0, PT, R16, R119.reuse, PT ;  /* 0x000000771000720c */ /* 0x088fe20003f06270 */
[----:B----4-:R-:W-:Y:S01]  /*2500*/  IMAD R7, R7, R86, RZ ;  /* 0x0000005607077224 */ /* 0x010fe200078e02ff */
[--C-:B------:R-:W-:Y:S02]  /*2510*/  SHF.R.S32.HI R195, RZ, 0x1f, R194.reuse ;  /* 0x0000001fffc37819 */ /* 0x100fe400000114c2 */
[----:B------:R-:W-:Y:S02]  /*2520*/  LOP3.LUT R6, R3, R6, RZ, 0xfc, !PT ;  /* 0x0000000603067212 */ /* 0x000fe400078efcff */
[----:B------:R-:W-:Y:S02]  /*2530*/  SEL R3, R119, RZ, P0 ;  /* 0x000000ff77037207 */ /* 0x000fe40000000000 */
[-C--:B------:R-:W-:Y:S01]  /*2540*/  ISETP.GE.AND P1, PT, R193, R119.reuse, PT ;  /* 0x00000077c100720c */ /* 0x080fe20003f26270 */
[----:B------:R-:W-:Y:S01]  /*2550*/  IMAD.WIDE.U32 R90, R202, R86, R194 ;  /* 0x00000056ca5a7225 */ /* 0x000fe200078e00c2 */
[----:B------:R-:W-:-:S03]  /*2560*/  ISETP.GE.AND P3, PT, R192, R119, PT ;  /* 0x00000077c000720c */ /* 0x000fc60003f66270 */
[C---:B------:R-:W-:Y:S01]  /*2570*/  IMAD R7, R202.reuse, R87, R7 ;  /* 0x00000057ca077224 */ /* 0x040fe200078e0207 */
[C---:B------:R-:W-:Y:S01]  /*2580*/  SEL R4, R119.reuse, RZ, P1 ;  /* 0x000000ff77047207 */ /* 0x040fe20000800000 */
[----:B------:R-:W-:Y:S01]  /*2590*/  IMAD.WIDE.U32 R88, R202, R86, R16 ;  /* 0x00000056ca587225 */ /* 0x000fe200078e0010 */
[----:B------:R-:W-:-:S03]  /*25a0*/  SEL R5, R119, RZ, P3 ;  /* 0x000000ff77057207 */ /* 0x000fc60001800000 */
[----:B------:R-:W-:Y:S01]  /*25b0*/  IMAD.IADD R3, R16, 0x1, R3 ;  /* 0x0000000110037824 */ /* 0x000fe200078e0203 */
[----:B------:R-:W-:Y:S01]  /*25c0*/  IADD3 R91, R91, R7, RZ ;  /* 0x000000075b5b7210 */ /* 0x000fe20007ffe0ff */
[----:B------:R-:W-:Y:S01]  /*25d0*/  IMAD.IADD R89, R7, 0x1, R89 ;  /* 0x0000000107597824 */ /* 0x000fe200078e0259 */
[----:B------:R-:W-:Y:S02]  /*25e0*/  IADD3 R7, R193, R4, RZ ;  /* 0x00000004c1077210 */ /* 0x000fe40007ffe0ff */
[----:B------:R-:W-:Y:S01]  /*25f0*/  SHF.R.S32.HI R4, RZ, 0x1f, R3 ;  /* 0x0000001fff047819 */ /* 0x000fe20000011403 */
[----:B------:R-:W-:Y:S02]  /*2600*/  IMAD.IADD R11, R192, 0x1, R5 ;  /* 0x00000001c00b7824 */ /* 0x000fe400078e0205 */
[-C--:B------:R-:W-:Y:S01]  /*2610*/  IMAD.WIDE.U32 R96, R202, R92.reuse, R194 ;  /* 0x0000005cca607225 */ /* 0x080fe200078e00c2 */
[CC--:B------:R-:W-:Y:S02]  /*2620*/  LEA.HI R5, R4.reuse, R3.reuse, RZ, 0x3 ;  /* 0x0000000304057211 */ /* 0x0c0fe400078f18ff */
[----:B------:R-:W-:Y:S01]  /*2630*/  LEA.HI R3, R4, R3, RZ, 0x6 ;  /* 0x0000000304037211 */ /* 0x000fe200078f30ff */
[----:B------:R-:W-:Y:S01]  /*2640*/  IMAD.WIDE.U32 R94, R202, R92, R16 ;  /* 0x0000005cca5e7225 */ /* 0x000fe200078e0010 */
[----:B------:R-:W-:-:S02]  /*2650*/  SHF.R.S32.HI R8, RZ, 0x1f, R7 ;  /* 0x0000001fff087819 */ /* 0x000fc40000011407 */
[----:B------:R-:W-:Y:S01]  /*2660*/  SHF.R.S32.HI R4, RZ, 0x6, R3 ;  /* 0x00000006ff047819 */ /* 0x000fe20000011403 */
[----:B------:R-:W-:Y:S01]  /*2670*/  IMAD.IADD R95, R9, 0x1, R95 ;  /* 0x00000001095f7824 */ /* 0x000fe200078e025f */
[----:B------:R-:W-:Y:S02]  /*2680*/  IADD3 R97, R97, R9, RZ ;  /* 0x0000000961617210 */ /* 0x000fe40007ffe0ff */
[CC--:B------:R-:W-:Y:S02]  /*2690*/  LEA.HI R9, R8.reuse, R7.reuse, RZ, 0x6 ;  /* 0x0000000708097211 */ /* 0x0c0fe400078f30ff */
[----:B------:R-:W-:Y:S01]  /*26a0*/  LOP3.LUT R3, R217, 0x38, R5, 0xf8, !PT ;  /* 0x00000038d9037812 */ /* 0x000fe200078ef805 */
[----:B------:R-:W0:Y:S01]  /*26b0*/  S2R R161, SR_TID.X ;  /* 0x0000000000a17919 */ /* 0x000e220000002100 */
[----:B------:R-:W-:Y:S02]  /*26c0*/  SHF.R.S32.HI R12, RZ, 0x1f, R11 ;  /* 0x0000001fff0c7819 */ /* 0x000fe4000001140b */
[----:B------:R-:W-:Y:S01]  /*26d0*/  LEA.HI R8, R8, R7, RZ, 0x3 ;  /* 0x0000000708087211 */ /* 0x000fe200078f18ff */
[----:B------:R-:W-:-:S02]  /*26e0*/  IMAD R131, R4, 0x1800, R219 ;  /* 0x0000180004837824 */ /* 0x000fc400078e02db */
[----:B------:R-:W-:Y:S01]  /*26f0*/  IMAD R129, R4, 0x1800, R220 ;  /* 0x0000180004817824 */ /* 0x000fe200078e02dc */
[-C--:B------:R-:W-:Y:S02]  /*2700*/  LOP3.LUT R4, R3, R218.reuse, RZ, 0x3c, !PT ;  /* 0x000000da03047212 */ /* 0x080fe400078e3cff */
[CC--:B------:R-:W-:Y:S02]  /*2710*/  LEA.HI R13, R12.reuse, R11.reuse, RZ, 0x3 ;  /* 0x0000000b0c0d7211 */ /* 0x0c0fe400078f18ff */
[----:B------:R-:W-:Y:S02]  /*2720*/  SHF.R.S32.HI R9, RZ, 0x6, R9 ;  /* 0x00000006ff097819 */ /* 0x000fe40000011409 */
[----:B------:R-:W-:Y:S02]  /*2730*/  LOP3.LUT R7, R217, 0x38, R8, 0xf8, !PT ;  /* 0x00000038d9077812 */ /* 0x000fe400078ef808 */
[----:B------:R-:W-:Y:S02]  /*2740*/  LEA.HI R11, R12, R11, RZ, 0x6 ;  /* 0x0000000b0c0b7211 */ /* 0x000fe400078f30ff */
[----:B------:R-:W-:Y:S01]  /*2750*/  LOP3.LUT P2, RZ, R225, 0x4, RZ, 0xc0, !PT ;  /* 0x00000004e1ff7812 */ /* 0x000fe2000784c0ff */
[----:B------:R-:W-:Y:S01]  /*2760*/  IMAD.IADD R131, R131, 0x1, R4 ;  /* 0x0000000183837824 */ /* 0x000fe200078e0204 */
[----:B------:R-:W-:Y:S01]  /*2770*/  LOP3.LUT R20, R20, 0xfffffffe, RZ, 0xc0, !PT ;  /* 0xfffffffe14147812 */ /* 0x000fe200078ec0ff */
[----:B------:R-:W-:Y:S01]  /*2780*/  IMAD R130, R9, 0x1800, R219 ;  /* 0x0000180009827824 */ /* 0x000fe200078e02db */
[----:B------:R-:W-:-:S02]  /*2790*/  LOP3.LUT R7, R7, R218, RZ, 0x3c, !PT ;  /* 0x000000da07077212 */ /* 0x000fc400078e3cff */
[----:B------:R-:W-:Y:S02]  /*27a0*/  SHF.R.U32.HI R21, RZ, 0x3, R204 ;  /* 0x00000003ff157819 */ /* 0x000fe400000116cc */
[----:B------:R-:W-:Y:S02]  /*27b0*/  SHF.R.S32.HI R11, RZ, 0x6, R11 ;  /* 0x00000006ff0b7819 */ /* 0x000fe4000001140b */
[----:B------:R-:W-:Y:S02]  /*27c0*/  LOP3.LUT R4, R204, 0x38, R8, 0xf8, !PT ;  /* 0x00000038cc047812 */ /* 0x000fe400078ef808 */
[----:B------:R-:W-:Y:S02]  /*27d0*/  @P3 LOP3.LUT R20, R20, 0x1, RZ, 0xfc, !PT ;  /* 0x0000000114143812 */ /* 0x000fe400078efcff */
[----:B------:R-:W-:Y:S01]  /*27e0*/  LOP3.LUT R3, R217, 0x38, R13, 0xf8, !PT ;  /* 0x00000038d9037812 */ /* 0x000fe200078ef80d */
[----:B------:R-:W-:Y:S01]  /*27f0*/  IMAD.IADD R130, R130, 0x1, R7 ;  /* 0x0000000182827824 */ /* 0x000fe200078e0207 */
[----:B------:R-:W-:Y:S01]  /*2800*/  LOP3.LUT R4, R4, R21, RZ, 0x3c, !PT ;  /* 0x0000001504047212 */ /* 0x000fe200078e3cff */
[----:B------:R-:W-:Y:S01]  /*2810*/  IMAD R127, R9, 0x1800, R220 ;  /* 0x00001800097f7824 */ /* 0x000fe200078e02dc */
[----:B-----5:R-:W-:Y:S01]  /*2820*/  SHF.R.S32.HI R15, RZ, 0x1f, R132 ;  /* 0x0000001fff0f7819 */ /* 0x020fe20000011484 */
[----:B------:R-:W-:Y:S01]  /*2830*/  IMAD R128, R11, 0x1800, R219 ;  /* 0x000018000b807824 */ /* 0x000fe200078e02db */
[----:B------:R-:W-:-:S02]  /*2840*/  LOP3.LUT R7, R204, 0x38, R13, 0xf8, !PT ;  /* 0x00000038cc077812 */ /* 0x000fc400078ef80d */
[----:B------:R-:W-:Y:S02]  /*2850*/  LOP3.LUT R3, R3, R218, RZ, 0x3c, !PT ;  /* 0x000000da03037212 */ /* 0x000fe400078e3cff */
[----:B------:R-:W-:Y:S01]  /*2860*/  LOP3.LUT R20, R20, 0xfffffffb, RZ, 0xc0, !PT ;  /* 0xfffffffb14147812 */ /* 0x000fe200078ec0ff */
[----:B------:R-:W-:Y:S01]  /*2870*/  IMAD.IADD R127, R127, 0x1, R4 ;  /* 0x000000017f7f7824 */ /* 0x000fe200078e0204 */
[----:B------:R-:W-:Y:S01]  /*2880*/  LOP3.LUT R7, R7, R21, RZ, 0x3c, !PT ;  /* 0x0000001507077212 */ /* 0x000fe200078e3cff */
[----:B------:R-:W-:Y:S01]  /*2890*/  IMAD R126, R11, 0x1800, R220 ;  /* 0x000018000b7e7824 */ /* 0x000fe200078e02dc */
[----:B------:R-:W-:Y:S01]  /*28a0*/  IADD3 R128, R128, R3, RZ ;  /* 0x0000000380807210 */ /* 0x000fe20007ffe0ff */
[----:B------:R-:W-:Y:S01]  /*28b0*/  IMAD R4, R15, R92, RZ ;  /* 0x0000005c0f047224 */ /* 0x000fe200078e02ff */
[----:B------:R-:W-:Y:S02]  /*28c0*/  @P2 LOP3.LUT R20, R20, 0x4, RZ, 0xfc, !PT ;  /* 0x0000000414142812 */ /* 0x000fe400078efcff */
[----:B------:R-:W-:-:S02]  /*28d0*/  LOP3.LUT R3, R217, 0x18, R16, 0xf8, !PT ;  /* 0x00000018d9037812 */ /* 0x000fc400078ef810 */
[----:B------:R-:W-:Y:S01]  /*28e0*/  ISETP.GE.AND P2, PT, R23, UR4, PT ;  /* 0x0000000417007c0c */ /* 0x000fe2000bf46270 */
[----:B------:R-:W-:Y:S01]  /*28f0*/  IMAD R15, R15, R86, RZ ;  /* 0x000000560f0f7224 */ /* 0x000fe200078e02ff */
[----:B------:R-:W-:Y:S01]  /*2900*/  LOP3.LUT R10, R204, 0x38, R5, 0xf8, !PT ;  /* 0x00000038cc0a7812 */ /* 0x000fe200078ef805 */
[----:B------:R-:W-:Y:S01]  /*2910*/  IMAD.IADD R126, R126, 0x1, R7 ;  /* 0x000000017e7e7824 */ /* 0x000fe200078e0207 */
[----:B------:R-:W-:Y:S01]  /*2920*/  SEL R7, RZ, 0x20, P2 ;  /* 0x00000020ff077807 */ /* 0x000fe20001000000 */
[----:B------:R-:W-:Y:S01]  /*2930*/  IMAD R99, R132, R93, R4 ;  /* 0x0000005d84637224 */ /* 0x000fe200078e0204 */
[----:B------:R-:W-:Y:S01]  /*2940*/  LOP3.LUT R4, R3, R218, RZ, 0x3c, !PT ;  /* 0x000000da03047212 */ /* 0x000fe200078e3cff */
[----:B------:R-:W-:Y:S01]  /*2950*/  IMAD R9, R87, 0x60, RZ ;  /* 0x0000006057097824 */ /* 0x000fe200078e02ff */
[----:B------:R-:W-:Y:S01]  /*2960*/  SHF.L.U64.HI R104, R86, 0x6, R87 ;  /* 0x0000000656687819 */ /* 0x000fe20000010257 */
[----:B------:R-:W-:Y:S01]  /*2970*/  IMAD R15, R132, R87, R15 ;  /* 0x00000057840f7224 */ /* 0x000fe200078e020f */
[----:B------:R-:W-:Y:S01]  /*2980*/  SHF.L.U32 R105, R86, 0x6, RZ ;  /* 0x0000000656697819 */ /* 0x000fe200000006ff */
[-C--:B------:R-:W-:Y:S01]  /*2990*/  IMAD.WIDE.U32 R90, R132, R86.reuse, R90 ;  /* 0x00000056845a7225 */ /* 0x080fe200078e005a */
[----:B------:R-:W-:Y:S01]  /*29a0*/  LOP3.LUT R10, R10, R21, RZ, 0x3c, !PT ;  /* 0x000000150a0a7212 */ /* 0x000fe200078e3cff */
[----:B------:R1:W-:Y:S02]  /*29b0*/  STL [R1], R20 ;  /* 0x0000001401007387 */ /* 0x0003e40000100800 */
[----:B------:R-:W-:Y:S01]  /*29c0*/  IMAD.WIDE.U32 R88, R132, R86, R88 ;  /* 0x0000005684587225 */ /* 0x000fe200078e0058 */
[----:B------:R-:W-:-:S02]  /*29d0*/  SHF.L.U64.HI R102, R92, 0x6, R93 ;  /* 0x000000065c667819 */ /* 0x000fc4000001025d */
[----:B------:R-:W-:Y:S01]  /*29e0*/  IADD3 R125, R219, R4, RZ ;  /* 0x00000004db7d7210 */ /* 0x000fe20007ffe0ff */
[----:B------:R-:W-:Y:S01]  /*29f0*/  IMAD.WIDE.U32 R96, R132, R92, R96 ;  /* 0x0000005c84607225 */ /* 0x000fe200078e0060 */
[----:B------:R-:W-:Y:S02]  /*2a00*/  SHF.R.S32.HI R112, RZ, 0x3, R5 ;  /* 0x00000003ff707819 */ /* 0x000fe40000011405 */
[----:B------:R-:W-:Y:S01]  /*2a10*/  LOP3.LUT R3, R5, 0xfffffff8, RZ, 0xc0, !PT ;  /* 0xfffffff805037812 */ /* 0x000fe200078ec0ff */
[----:B------:R-:W-:Y:S01]  /*2a20*/  IMAD.WIDE.U32 R86, R86, 0x60, RZ ;  /* 0x0000006056567825 */ /* 0x000fe200078e00ff */
[----:B-1----:R-:W-:Y:S02]  /*2a30*/  LOP3.LUT R20, R6, R7, RZ, 0xfc, !PT ;  /* 0x0000000706147212 */ /* 0x002fe400078efcff */
[----:B------:R-:W-:Y:S01]  /*2a40*/  LOP3.LUT R4, R8, 0xfffffff8, RZ, 0xc0, !PT ;  /* 0xfffffff808047812 */ /* 0x000fe200078ec0ff */
[----:B------:R-:W-:Y:S01]  /*2a50*/  IMAD R123, R93, 0x60, RZ ;  /* 0x000000605d7b7824 */ /* 0x000fe200078e02ff */
[----:B------:R-:W-:Y:S01]  /*2a60*/  LOP3.LUT R5, R13, 0xfffffff8, RZ, 0xc0, !PT ;  /* 0xfffffff80d057812 */ /* 0x000fe200078ec0ff */
[----:B------:R-:W-:-:S02]  /*2a70*/  IMAD.SHL.U32 R103, R92, 0x40, RZ ;  /* 0x000000405c677824 */ /* 0x000fc400078e00ff */
[----:B------:R-:W-:Y:S01]  /*2a80*/  IMAD.WIDE.U32 R94, R132, R92, R94 ;  /* 0x0000005c845e7225 */ /* 0x000fe200078e005e */
[----:B------:R-:W-:-:S03]  /*2a90*/  IADD3 R129, R129, R10, RZ ;  /* 0x0000000a81817210 */ /* 0x000fc60007ffe0ff */
[----:B------:R-:W-:Y:S01]  /*2aa0*/  IMAD.WIDE.U32 R92, R92, 0x60, RZ ;  /* 0x000000605c5c7825 */ /* 0x000fe200078e00ff */
[----:B------:R-:W-:Y:S02]  /*2ab0*/  SHF.R.S32.HI R111, RZ, 0x3, R8 ;  /* 0x00000003ff6f7819 */ /* 0x000fe40000011408 */
[----:B------:R-:W-:Y:S01]  /*2ac0*/  IADD3 R101, R97, R99, RZ ;  /* 0x0000006361657210 */ /* 0x000fe20007ffe0ff */
[----:B------:R-:W-:Y:S01]  /*2ad0*/  IMAD.IADD R124, R87, 0x1, R9 ;  /* 0x00000001577c7824 */ /* 0x000fe200078e0209 */
[----:B------:R-:W-:Y:S01]  /*2ae0*/  LOP3.LUT R7, R20, 0x2, RZ, 0xc0, !PT ;  /* 0x0000000214077812 */ /* 0x000fe200078ec0ff */
[----:B------:R-:W-:Y:S01]  /*2af0*/  IMAD.IADD R122, R122, 0x1, R27 ;  /* 0x000000017a7a7824 */ /* 0x000fe200078e021b */
[C---:B------:R-:W-:Y:S01]  /*2b00*/  LOP3.LUT R8, R20.reuse, 0x4, RZ, 0xc0, !PT ;  /* 0x0000000414087812 */ /* 0x040fe200078ec0ff */
[----:B------:R-:W-:Y:S01]  /*2b10*/  IMAD.SHL.U32 R119, R119, 0x2, RZ ;  /* 0x0000000277777824 */ /* 0x000fe200078e00ff */
[C---:B------:R-:W-:Y:S01]  /*2b20*/  LOP3.LUT R9, R20.reuse, 0x8, RZ, 0xc0, !PT ;  /* 0x0000000814097812 */ /* 0x040fe200078ec0ff */
[----:B------:R-:W-:Y:S01]  /*2b30*/  IMAD.IADD R123, R93, 0x1, R123 ;  /* 0x000000015d7b7824 */ /* 0x000fe200078e027b */
[----:B------:R-:W-:Y:S01]  /*2b40*/  LOP3.LUT R10, R20, 0x10, RZ, 0xc0, !PT ;  /* 0x00000010140a7812 */ /* 0x000fe200078ec0ff */
[----:B------:R-:W-:Y:S01]  /*2b50*/  IMAD.IADD R99, R99, 0x1, R95 ;  /* 0x0000000163637824 */ /* 0x000fe200078e025f */
[----:B0-----:R-:W-:Y:S01]  /*2b60*/  LEA.HI R161, R161, 0x8, RZ, 0x19 ;  /* 0x00000008a1a17811 */ /* 0x001fe200078fc8ff */
[----:B------:R-:W-:Y:S01]  /*2b70*/  IMAD.IADD R100, R91, 0x1, R15 ;  /* 0x000000015b647824 */ /* 0x000fe200078e020f */
[----:B------:R-:W-:-:S02]  /*2b80*/  IADD3 R98, R15, R89, RZ ;  /* 0x000000590f627210 */ /* 0x000fc40007ffe0ff */
[----:B------:R-:W-:Y:S02]  /*2b90*/  SHF.R.S32.HI R110, RZ, 0x3, R13 ;  /* 0x00000003ff6e7819 */ /* 0x000fe4000001140d */
[----:B------:R-:W-:Y:S02]  /*2ba0*/  LOP3.LUT R6, R6, 0x1, RZ, 0xc0, !PT ;  /* 0x0000000106067812 */ /* 0x000fe400078ec0ff */
[----:B------:R-:W-:Y:S02]  /*2bb0*/  SHF.R.S32.HI R108, RZ, 0x1f, R3 ;  /* 0x0000001fff6c7819 */ /* 0x000fe40000011403 */
[----:B------:R-:W-:Y:S02]  /*2bc0*/  SHF.R.S32.HI R107, RZ, 0x1f, R4 ;  /* 0x0000001fff6b7819 */ /* 0x000fe40000011404 */
[----:B------:R-:W-:Y:S02]  /*2bd0*/  SHF.R.S32.HI R106, RZ, 0x1f, R5 ;  /* 0x0000001fff6a7819 */ /* 0x000fe40000011405 */
[----:B------:R-:W-:Y:S01]  /*2be0*/  LOP3.LUT R20, R20, 0x20, RZ, 0xc0, !PT ;  /* 0x0000002014147812 */ /* 0x000fe200078ec0ff */
[----:B--2---:R-:W-:Y:S01]  /*2bf0*/  IMAD R109, R14, 0x40, R202 ;  /* 0x000000400e6d7824 */ /* 0x004fe200078e02ca */
[----:B------:R-:W-:-:S07]  /*2c00*/  SHF.R.S32.HI R121, RZ, 0x1f, R0 ;  /* 0x0000001fff797819 */ /* 0x000fce0000011400 */
.L_x_3833:
[----:B--2---:R-:W2:Y:S01]  /*2c10*/  LDL.LU R29, [R1] ;  /* 0x00000000011d7983 */ /* 0x004ea20000300800 */
[----:B0-----:R-:W0:Y:S01]  /*2c20*/  LDC R28, c[0x0][0x430] ;  /* 0x00010c00ff1c7b82 */ /* 0x001e220000000800 */
[----:B------:R-:W-:Y:S02]  /*2c30*/  VIADD R24, R24, 0xffffffff ;  /* 0xffffffff18187836 */ /* 0x000fe40000000000 */
[----:B------:R-:W-:Y:S02]  /*2c40*/  IMAD.MOV.U32 R21, RZ, RZ, RZ ;  /* 0x000000ffff157224 */ /* 0x000fe400078e00ff */
[----:B------:R-:W-:-:S03]  /*2c50*/  IMAD R12, R24, 0x60, R109 ;  /* 0x00000060180c7824 */ /* 0x000fc600078e026d */
[----:B-1----:R-:W1:Y:S01]  /*2c60*/  LDC R118, c[0x0][0x3f4] ;  /* 0x0000fd00ff767b82 */ /* 0x002e620000000800 */
        /* <DEDUP_REMOVED lines=14> */
[----:B------:R-:W-:-:S04]  /*2d50*/  @!P2 IMAD.WIDE.U32 R14, R0, R14, R26 ;  /* 0x0000000e000ea225 */ /* 0x000fc800078e001a */
[----:B------:R-:W-:Y:S01]  /*2d60*/  @!P2 IMAD.IADD R11, R15, 0x1, R11 ;  /* 0x000000010f0ba824 */ /* 0x000fe200078e020b */
[----:B---3--:R-:W-:-:S04]  /*2d70*/  @!P2 LEA R12, P3, R14, R12, 0x2 ;  /* 0x0000000c0e0ca211 */ /* 0x008fc800078610ff */
[----:B------:R-:W-:-:S05]  /*2d80*/  @!P2 LEA.HI.X R13, R14, R13, R11, 0x2, P3 ;  /* 0x0000000d0e0da211 */ /* 0x000fca00018f140b */
[----:B------:R0:W5:Y:S01]  /*2d90*/  @!P2 LDG.E R21, desc[UR48][R12.64] ;  /* 0x000000300c15a981 */ /* 0x000162000c1e1900 */
[----:B------:R-:W-:Y:S01]  /*2da0*/  ISETP.GT.AND P2, PT, R24, R120, PT ;  /* 0x000000781800720c */ /* 0x000fe20003f44270 */
[----:B------:R-:W-:Y:S01]  /*2db0*/  IMAD R14, R18, 0x4800, R125 ;  /* 0x00004800120e7824 */ /* 0x000fe200078e027d */
[----:B------:R-:W-:Y:S01]  /*2dc0*/  LOP3.LUT P4, RZ, R225, 0x4, RZ, 0xc0, !PT ;  /* 0x00000004e1ff7812 */ /* 0x000fe2000788c0ff */
[----:B------:R-:W-:Y:S05]  /*2dd0*/  YIELD ;  /* 0x0000000000007946 */ /* 0x000fea0003800000 */
[----:B------:R-:W-:Y:S01]  /*2de0*/  IADD3 R11, -R26, RZ, RZ ;  /* 0x000000ff1a0b7210 */ /* 0x000fe20007ffe1ff */
[C---:B------:R-:W-:Y:S01]  /*2df0*/  VIADD R80, R14.reuse, 0x20 ;  /* 0x000000200e507836 */ /* 0x040fe20000000000 */
[----:B------:R-:W-:Y:S01]  /*2e00*/  BSSY B0, `(.L_x_3728) ;  /* 0x00007a0000007945 */ /* 0x000fe20003800000 */
[----:B------:R-:W-:-:S02]  /*2e10*/  LEA R27, R14, R113, 0x1 ;  /* 0x000000710e1b7211 */ /* 0x000fc400078e08ff */
[----:B------:R-:W-:Y:S02]  /*2e20*/  IMAD R26, R28, R11, R32 ;  /* 0x0000000b1c1a7224 */ /* 0x000fe400078e0220 */
[----:B------:R-:W-:-:S04]  /*2e30*/  @P4 VIADD R80, R14, 0xffffffe0 ;  /* 0xffffffe00e504836 */ /* 0x000fc80000000000 */
[----:B------:R-:W-:Y:S01]  /*2e40*/  IMAD R80, R80, 0x2, R113 ;  /* 0x0000000250507824 */ /* 0x000fe200078e0271 */
[----:B--2---:R-:W-:-:S04]  /*2e50*/  LOP3.LUT R29, R29, 0xfffffffd, RZ, 0xc0, !PT ;  /* 0xfffffffd1d1d7812 */ /* 0x004fc800078ec0ff */
[----:B------:R-:W-:Y:S02]  /*2e60*/  @P2 LOP3.LUT R29, R29, 0x2, RZ, 0xfc, !PT ;  /* 0x000000021d1d2812 */ /* 0x000fe400078efcff */
[----:B------:R-:W-:-:S03]  /*2e70*/  ISETP.GE.AND P2, PT, R118, 0x1, PT ;  /* 0x000000017600780c */ /* 0x000fc60003f46270 */
[----:B------:R0:W-:Y:S10]  /*2e80*/  STL [R1], R29 ;  /* 0x0000001d01007387 */ /* 0x0001f40000100800 */
[----:B0-----:R-:W-:Y:S05]  /*2e90*/  @!P2 BRA `(.L_x_3729) ;  /* 0x00000070008ca947 */ /* 0x001fea0003800000 */
[----:B------:R-:W-:Y:S01]  /*2ea0*/  SHF.R.S32.HI R81, RZ, 0x1f, R26 ;  /* 0x0000001fff517819 */ /* 0x000fe2000001141a */
[----:B------:R-:W-:Y:S01]  /*2eb0*/  ULDC.64 UR4, c[0x0][0x300] ;  /* 0x0000c00000047ab9 */ /* 0x000fe20000000a00 */
[----:B-----5:R-:W-:Y:S01]  /*2ec0*/  SHF.R.S32.HI R82, RZ, 0x1f, R21 ;  /* 0x0000001fff527819 */ /* 0x020fe20000011415 */
[----:B------:R-:W-:-:S04]  /*2ed0*/  IMAD.WIDE.U32 R12, R26, UR4, RZ ;  /* 0x000000041a0c7c25 */ /* 0x000fc8000f8e00ff */
[----:B------:R-:W-:Y:S02]  /*2ee0*/  IMAD R11, R81, UR4, RZ ;  /* 0x00000004510b7c24 */ /* 0x000fe4000f8e02ff */
[----:B------:R-:W-:Y:S02]  /*2ef0*/  IMAD R83, R24, -0x60, R25 ;  /* 0xffffffa018537824 */ /* 0x000fe400078e0219 */
[----:B------:R-:W-:Y:S01]  /*2f00*/  IMAD R11, R26, UR5, R11 ;  /* 0x000000051a0b7c24 */ /* 0x000fe2000f8e020b */
[----:B------:R-:W-:Y:S02]  /*2f10*/  ULDC.64 UR4, c[0x0][0x310] ;  /* 0x0000c40000047ab9 */ /* 0x000fe40000000a00 */
[----:B------:R-:W-:Y:S01]  /*2f20*/  IMAD R14, R82, UR4, RZ ;  /* 0x00000004520e7c24 */ /* 0x000fe2000f8e02ff */
[----:B------:R-:W-:Y:S01]  /*2f30*/  VIMNMX R83, R83, 0x60, PT ;  /* 0x0000006053537848 */ /* 0x000fe20003fe0100 */
[----:B------:R-:W-:Y:S02]  /*2f40*/  IMAD.IADD R13, R13, 0x1, R11 ;  /* 0x000000010d0d7824 */ /* 0x000fe400078e020b */
[----:B------:R-:W-:-:S02]  /*2f50*/  IMAD R11, R21, UR5, R14 ;  /* 0x00000005150b7c24 */ /* 0x000fc4000f8e020e */
[----:B------:R-:W-:Y:S01]  /*2f60*/  IMAD.WIDE.U32 R12, R21, UR4, R12 ;  /* 0x00000004150c7c25 */ /* 0x000fe2000f8e000c */
[----:B------:R-:W-:-:S03]  /*2f70*/  ULDC.64 UR4, c[0x0][0x308] ;  /* 0x0000c20000047ab9 */ /* 0x000fc60000000a00 */
[----:B------:R-:W-:Y:S01]  /*2f80*/  IMAD R14, R124, R24, RZ ;  /* 0x000000187c0e7224 */ /* 0x000fe200078e02ff */
[----:B------:R-:W-:Y:S02]  /*2f90*/  IADD3 R13, R13, R11, RZ ;  /* 0x0000000b0d0d7210 */ /* 0x000fe40007ffe0ff */
[----:B------:R-:W-:Y:S01]  /*2fa0*/  SHF.R.S32.HI R11, RZ, 0x1f, R24 ;  /* 0x0000001fff0b7819 */ /* 0x000fe20000011418 */
[----:B------:R-:W-:-:S04]  /*2fb0*/  IMAD.WIDE.U32 R116, R196, UR4, R12 ;  /* 0x00000004c4747c25 */ /* 0x000fc8000f8e000c */
[----:B------:R-:W-:Y:S01]  /*2fc0*/  IMAD R13, R196, UR5, R117 ;  /* 0x00000005c40d7c24 */ /* 0x000fe2000f8e0275 */
[----:B------:R-:W-:Y:S01]  /*2fd0*/  ULDC.64 UR4, c[0x0][0x2e8] ;  /* 0x0000ba0000047ab9 */ /* 0x000fe20000000a00 */
[----:B------:R-:W-:Y:S01]  /*2fe0*/  IMAD R12, R123, R24, RZ ;  /* 0x000000187b0c7224 */ /* 0x000fe200078e02ff */
[C---:B------:R-:W-:Y:S01]  /*2ff0*/  LEA R117, P2, R116.reuse, UR4, 0x1 ;  /* 0x0000000474757c11 */ /* 0x040fe2000f8408ff */
[----:B------:R-:W-:Y:S01]  /*3000*/  ULDC.U8 UR4, c[0x0][0x410] ;  /* 0x0001040000047ab9 */ /* 0x000fe20000000000 */
[C---:B------:R-:W-:Y:S02]  /*3010*/  IMAD R31, R11.reuse, R86, R14 ;  /* 0x000000560b1f7224 */ /* 0x040fe400078e020e */
[----:B------:R-:W-:Y:S01]  /*3020*/  LEA.HI.X R116, R116, UR5, R13, 0x1, P2 ;  /* 0x0000000574747c11 */ /* 0x000fe200090f0c0d */
[----:B------:R-:W-:Y:S01]  /*3030*/  IMAD R29, R11, R92, R12 ;  /* 0x0000005c0b1d7224 */ /* 0x000fe200078e020c */
[----:B------:R-:W-:Y:S01]  /*3040*/  ISETP.NE.AND P2, PT, RZ, UR4, PT ;  /* 0x00000004ff007c0c */ /* 0x000fe2000bf45270 */
[----:B------:R-:W-:-:S04]  /*3050*/  IMAD.WIDE.U32 R14, R92, R24, RZ ;  /* 0x000000185c0e7225 */ /* 0x000fc800078e00ff */
[----:B------:R-:W-:-:S04]  /*3060*/  IMAD.WIDE.U32 R12, R86, R24, RZ ;  /* 0x00000018560c7225 */ /* 0x000fc800078e00ff */
[----:B------:R-:W-:Y:S02]  /*3070*/  IMAD.IADD R11, R15, 0x1, R29 ;  /* 0x000000010f0b7824 */ /* 0x000fe400078e021d */
[----:B------:R-:W-:Y:S02]  /*3080*/  IMAD.IADD R78, R13, 0x1, R31 ;  /* 0x000000010d4e7824 */ /* 0x000fe400078e021f */
[----:B------:R-:W-:Y:S05]  /*3090*/  @!P2 BRA `(.L_x_3730) ;  /* 0x0000003400a8a947 */ /* 0x000fea0003800000 */
        /* <DEDUP_REMOVED lines=26> */
[----:B------:R-:W-:Y:S06]  /*3240*/  @P3 BRA `(.L_x_3732) ;  /* 0x0000000000a03947 */ /* 0x000fec0003800000 */
[----:B------:R-:W-:Y:S01]  /*3250*/  IADD3 R55, P2, R96, R14, RZ ;  /* 0x0000000e60377210 */ /* 0x000fe20007f5e0ff */
[----:B------:R-:W-:Y:S01]  /*3260*/  ULDC.64 UR4, c[0x0][0x3e8] ;  /* 0x0000fa0000047ab9 */ /* 0x000fe20000000a00 */
[----:B------:R-:W-:Y:S02]  /*3270*/  CS2R R72, SRZ ;  /* 0x0000000000487805 */ /* 0x000fe4000001ff00 */
[----:B------:R-:W-:Y:S02]  /*3280*/  CS2R R74, SRZ ;  /* 0x00000000004a7805 */ /* 0x000fe4000001ff00 */
[----:B------:R-:W-:Y:S02]  /*3290*/  IADD3.X R56, R11, R101, RZ, P2, !PT ;  /* 0x000000650b387210 */ /* 0x000fe400017fe4ff */
[----:B------:R-:W-:-:S05]  /*32a0*/  IADD3 R52, P2, R90, R12, RZ ;  /* 0x0000000c5a347210 */ /* 0x000fca0007f5e0ff */
[----:B------:R-:W-:Y:S01]  /*32b0*/  IMAD.X R53, R78, 0x1, R100, P2 ;  /* 0x000000014e357824 */ /* 0x000fe200010e0664 */
        /* <DEDUP_REMOVED lines=8> */
[----:B------:R-:W5:Y:S04]  /*3340*/  @!P2 LDG.E.64 R72, desc[UR48][R54.64] ;  /* 0x000000303648a981 */ /* 0x000f68000c1e1b00 */
[----:B------:R-:W5:Y:S01]  /*3350*/  @!P2 LDG.E.64 R74, desc[UR48][R76.64] ;  /* 0x000000304c4aa981 */ /* 0x000f62000c1e1b00 */
        /* <DEDUP_REMOVED lines=16> */
[----:B------:R-:W-:-:S11]  /*3460*/  CS2R R52, SRZ ;  /* 0x0000000000347805 */ /* 0x000fd6000001ff00 */
[----:B------:R-:W5:Y:S04]  /*3470*/  @!P2 LDG.E.64 R56, desc[UR48][R54.64+0x80] ;  /* 0x000080303638a981 */ /* 0x000f68000c1e1b00 */
[----:B------:R-:W5:Y:S01]  /*3480*/  @!P2 LDG.E.64 R58, desc[UR48][R76.64+0x80] ;  /* 0x000080304c3aa981 */ /* 0x000f62000c1e1b00 */
[----:B------:R-:W-:-:S13]  /*3490*/  ISETP.GE.AND P2, PT, R209, R118, PT ;  /* 0x00000076d100720c */ /* 0x000fda0003f46270 */
[----:B------:R0:W5:Y:S02]  /*34a0*/  @!P2 LDG.E.64 R52, desc[UR48][R54.64+0xa0] ;  /* 0x0000a0303634a981 */ /* 0x000164000c1e1b00 */
[----:B0-----:R-:W-:-:S06]  /*34b0*/  CS2R R54, SRZ ;  /* 0x0000000000367805 */ /* 0x001fcc000001ff00 */
[----:B------:R0:W5:Y:S02]  /*34c0*/  @!P2 LDG.E.64 R54, desc[UR48][R76.64+0xa0] ;  /* 0x0000a0304c36a981 */ /* 0x000164000c1e1b00 */
.L_x_3732:
[----:B------:R-:W-:Y:S05]  /*34d0*/  BSYNC B1 ;  /* 0x0000000000017941 */ /* 0x000fea0003800000 */
.L_x_3731:
[----:B0-----:R-:W-:Y:S01]  /*34e0*/  VIADD R76, R202, 0x40 ;  /* 0x00000040ca4c7836 */ /* 0x001fe20000000000 */
[----:B------:R-:W-:Y:S04]  /*34f0*/  BSSY B1, `(.L_x_3733) ;  /* 0x000002b000017945 */ /* 0x000fe80003800000 */
[----:B------:R-:W-:-:S13]  /*3500*/  ISETP.GE.AND P4, PT, R76, R83, PT ;  /* 0x000000534c00720c */ /* 0x000fda0003f86270 */
[----:B------:R-:W-:Y:S05]  /*3510*/  @P4 BRA `(.L_x_3734) ;  /* 0x0000000000a04947 */ /* 0x000fea0003800000 */
[----:B------:R-:W-:Y:S01]  /*3520*/  IADD3 R15, P2, P5, R96, R14, R103 ;  /* 0x0000000e600f7210 */ /* 0x000fe20007d5e067 */
[----:B------:R-:W-:Y:S01]  /*3530*/  ULDC.64 UR4, c[0x0][0x3e8] ;  /* 0x0000fa0000047ab9 */ /* 0x000fe20000000a00 */
[----:B------:R-:W-:Y:S02]  /*3540*/  CS2R R48, SRZ ;  /* 0x0000000000307805 */ /* 0x000fe4000001ff00 */
[----:B------:R-:W-:Y:S02]  /*3550*/  CS2R R50, SRZ ;  /* 0x0000000000327805 */ /* 0x000fe4000001ff00 */
        /* <DEDUP_REMOVED lines=36> */
.L_x_3734:
[----:B------:R-:W-:Y:S05]  /*37a0*/  BSYNC B1 ;  /* 0x0000000000017941 */ /* 0x000fea0003800000 */
.L_x_3733:
[----:B-----5:R-:W-:Y:S01]  /*37b0*/  IMAD.MOV.U32 R11, RZ, RZ, R53 ;  /* 0x000000ffff0b7224 */ /* 0x020fe200078e0035 */
[----:B0-----:R-:W-:Y:S01]  /*37c0*/  MOV R12, R52 ;  /* 0x00000034000c7202 */ /* 0x001fe20000000f00 */
[----:B------:R-:W-:Y:S01]  /*37d0*/  UISETP.NE.AND UP0, UPT, UR51, 0x3, UPT ;  /* 0x000000033300788c */ /* 0x000fe2000bf05270 */
[----:B------:R-:W-:Y:S01]  /*37e0*/  IMAD.MOV.U32 R14, RZ, RZ, R56 ;  /* 0x000000ffff0e7224 */ /* 0x000fe200078e0038 */
[----:B------:R-:W-:Y:S02]  /*37f0*/  MOV R13, R57 ;  /* 0x00000039000d7202 */ /* 0x000fe40000000f00 */
[----:B------:R-:W-:Y:S01]  /*3800*/  PRMT R147, R12, 0x5410, R11 ;  /* 0x000054100c937816 */ /* 0x000fe2000000000b */
[----:B------:R-:W-:Y:S01]  /*3810*/  IMAD.MOV.U32 R12, RZ, RZ, R60 ;  /* 0x000000ffff0c7224 */ /* 0x000fe200078e003c */
[----:B------:R-:W-:Y:S01]  /*3820*/  PLOP3.LUT P2, PT, PT, PT, UP0, 0x80, 0x0 ;  /* 0x000000000000781c */ /* 0x000fe20003f4f008 */
[----:B------:R-:W-:Y:S01]  /*3830*/  IMAD.MOV.U32 R11, RZ, RZ, R61 ;  /* 0x000000ffff0b7224 */ /* 0x000fe200078e003d */
[----:B------:R-:W-:Y:S01]  /*3840*/  PRMT R149, R13, 0x5410, R14 ;  /* 0x000054100d957816 */ /* 0x000fe2000000000e */
[----:B------:R-:W-:Y:S01]  /*3850*/  IMAD.MOV.U32 R13, RZ, RZ, R68 ;  /* 0x000000ffff0d7224 */ /* 0x000fe200078e0044 */
[----:B------:R-:W-:Y:S01]  /*3860*/  PRMT R152, R12, 0x7610, R152 ;  /* 0x000076100c987816 */ /* 0x000fe20000000098 */
[----:B------:R-:W-:Y:S01]  /*3870*/  IMAD.MOV.U32 R12, RZ, RZ, R65 ;  /* 0x000000ffff0c7224 */ /* 0x000fe200078e0041 */
[----:B------:R-:W-:-:S02]  /*3880*/  PRMT R151, R11, 0x7610, R151 ;  /* 0x000076100b977816 */ /* 0x000fc40000000097 */
[----:B------:R-:W-:Y:S02]  /*3890*/  MOV R11, R64 ;  /* 0x00000040000b7202 */ /* 0x000fe40000000f00 */
[----:B------:R-:W-:Y:S02]  /*38a0*/  MOV R14, R69 ;  /* 0x00000045000e7202 */ /* 0x000fe40000000f00 */
[----:B------:R-:W-:Y:S01]  /*38b0*/  PRMT R153, R12, 0x5410, R11 ;  /* 0x000054100c997816 */ /* 0x000fe2000000000b */
[----:B------:R-:W-:Y:S01]  /*38c0*/  IMAD.MOV.U32 R11, RZ, RZ, R72 ;  /* 0x000000ffff0b7224 */ /* 0x000fe200078e0048 */
[----:B------:R-:W-:Y:S01]  /*38d0*/  PRMT R154, R13, 0x5410, R14 ;  /* 0x000054100d9a7816 */ /* 0x000fe2000000000e */
[----:B------:R-:W-:-:S05]  /*38e0*/  IMAD.MOV.U32 R12, RZ, RZ, R73 ;  /* 0x000000ffff0c7224 */ /* 0x000fca00078e0049 */
[----:B------:R-:W-:Y:S01]  /*38f0*/  PRMT R142, R11, 0x5410, R12 ;  /* 0x000054100b8e7816 */ /* 0x000fe2000000000c */
[----:B------:R-:W-:Y:S01]  /*3900*/  IMAD.MOV.U32 R11, RZ, RZ, R55 ;  /* 0x000000ffff0b7224 */ /* 0x000fe200078e0037 */
[----:B------:R-:W-:-:S04]  /*3910*/  MOV R12, R54 ;  /* 0x00000036000c7202 */ /* 0x000fc80000000f00 */
[----:B------:R-:W-:Y:S01]  /*3920*/  PRMT R148, R12, 0x5410, R11 ;  /* 0x000054100c947816 */ /* 0x000fe2000000000b */
[----:B------:R-:W-:Y:S01]  /*3930*/  IMAD.MOV.U32 R12, RZ, RZ, R58 ;  /* 0x000000ffff0c7224 */ /* 0x000fe200078e003a */
[----:B------:R-:W-:-:S04]  /*3940*/  MOV R11, R59 ;  /* 0x0000003b000b7202 */ /* 0x000fc80000000f00 */
[----:B------:R-:W-:Y:S01]  /*3950*/  PRMT R150, R11, 0x5410, R12 ;  /* 0x000054100b967816 */ /* 0x000fe2000000000c */
[----:B------:R-:W-:Y:S02]  /*3960*/  IMAD.MOV.U32 R12, RZ, RZ, R62 ;  /* 0x000000ffff0c7224 */ /* 0x000fe400078e003e */
[----:B------:R-:W-:-:S03]  /*3970*/  IMAD.MOV.U32 R11, RZ, RZ, R63 ;  /* 0x000000ffff0b7224 */ /* 0x000fc600078e003f */
[----:B------:R-:W-:Y:S01]  /*3980*/  PRMT R152, R152, 0x5410, R12 ;  /* 0x0000541098987816 */ /* 0x000fe2000000000c */
[----:B------:R-:W-:Y:S01]  /*3990*/  IMAD.MOV.U32 R12, RZ, RZ, R67 ;  /* 0x000000ffff0c7224 */ /* 0x000fe200078e0043 */
[----:B------:R-:W-:Y:S02]  /*39a0*/  PRMT R151, R151, 0x5410, R11 ;  /* 0x0000541097977816 */ /* 0x000fe4000000000b */
[----:B------:R-:W-:-:S04]  /*39b0*/  MOV R11, R66 ;  /* 0x00000042000b7202 */ /* 0x000fc80000000f00 */
        /* <DEDUP_REMOVED lines=48> */
.L_x_3735:
[----:B------:R-:W-:Y:S01]  /*3cc0*/  LEA R84, R18, R2, 0x3 ;  /* 0x0000000212547211 */ /* 0x000fe200078e18ff */
[----:B------:R-:W-:Y:S01]  /*3cd0*/  BSSY B1, `(.L_x_3736) ;  /* 0x0000004000017945 */ /* 0x000fe20003800000 */
[----:B------:R-:W-:-:S04]  /*3ce0*/  SHF.L.U32 R85, R203, 0x1f, RZ ;  /* 0x0000001fcb557819 */ /* 0x000fc800000006ff */
[----:B------:R-:W0:Y:S02]  /*3cf0*/  SYNCS.PHASECHK.TRANS64.TRYWAIT P5, [R84+URZ+0x30890], R85 ;  /* 0x03089055540075a7 */ /* 0x000e2400080a017f */
[----:B0-----:R-:W-:Y:S05]  /*3d00*/  @!P5 BRA `(.L_x_3737) ;  /* 0x000001f00010d947 */ /* 0x001fea0003800000 */
.L_x_4064:
[----:B------:R-:W-:Y:S05]  /*3d10*/  BSYNC B1 ;  /* 0x0000000000017941 */ /* 0x000fea0003800000 */
.L_x_3736:
[----:B------:R-:W-:-:S03]  /*3d20*/  UMOV UR4, 0xffffffff ;  /* 0xffffffff00047882 */ /* 0x000fc60000000000 */
[----:B------:R-:W-:Y:S05]  /*3d30*/  BRA.DIV UR4, `(.L_x_3738) ;  /* 0x000001f204187947 */ /* 0x000fea000b800000 */
[----:B------:R1:W2:Y:S04]  /*3d40*/  SHFL.IDX PT, R76, R116, RZ, 0x1c1f ;  /* 0x001c1fff744c7589 */ /* 0x0002a800000e0000 */
[----:B------:R1:W3:Y:S02]  /*3d50*/  SHFL.IDX PT, R11, R117, RZ, 0x1c1f ;  /* 0x001c1fff750b7589 */ /* 0x0002e400000e0000 */
.L_x_4068:
        /* <DEDUP_REMOVED lines=9> */
[--C-:B------:R-:W-:Y:S02]  /*3df0*/  SHF.R.U64 R134, R72, 0x10, R73.reuse ;  /* 0x0000001048867819 */ /* 0x100fe40000001249 */
[----:B------:R-:W-:Y:S01]  /*3e00*/  SHF.R.U32.HI R72, RZ, 0x10, R73 ;  /* 0x00000010ff487819 */ /* 0x000fe20000011649 */
[----:B0-----:R-:W-:Y:S01]  /*3e10*/  IMAD.MOV.U32 R73, RZ, RZ, R13 ;  /* 0x000000ffff497224 */ /* 0x001fe200078e000d */
        /* <DEDUP_REMOVED lines=32> */
[----:B------:R-:W-:Y:S01]  /*4020*/  HADD2.F32 R141, -RZ, R142.H1_H1 ;  /* 0x3000008eff8d7230 */ /* 0x000fe20000004100 */
[----:B------:R-:W-:Y:S01]  /*4030*/  F2FP.F16.F32.PACK_AB R12, R12, R75 ;  /* 0x0000004b0c0c723e */ /* 0x000fe200000000ff */
[----:B------:R-:W-:Y:S02]  /*4040*/  HADD2.F32 R14, -RZ, R14.H0_H0 ;  /* 0x2000000eff0e7230 */ /* 0x000fe40000004100 */
[----:B------:R-:W-:-:S04]  /*4050*/  FMUL.FTZ R142, R134, R74 ;  /* 0x0000004a868e7220 */ /* 0x000fc80000410000 */
[C---:B------:R-:W-:Y:S01]  /*4060*/  FFMA.FTZ R142, R14.reuse, R141, -R142 ;  /* 0x0000008d0e8e7223 */ /* 0x040fe2000001088e */
[----:B------:R-:W-:-:S04]  /*4070*/  FMUL.FTZ R14, R14, R74 ;  /* 0x0000004a0e0e7220 */ /* 0x000fc80000410000 */
[----:B------:R-:W-:-:S05]  /*4080*/  FFMA.FTZ R14, R134, R141, R14 ;  /* 0x0000008d860e7223 */ /* 0x000fca000001000e */
[----:B------:R-:W-:-:S07]  /*4090*/  F2FP.F16.F32.PACK_AB R14, R14, R142 ;  /* 0x0000008e0e0e723e */ /* 0x000fce00000000ff */
.L_x_3744:
[----:B------:R-:W-:Y:S05]  /*40a0*/  BSYNC B3 ;  /* 0x0000000000037941 */ /* 0x000fea0003800000 */
.L_x_3743:
[----:B---3--:R-:W-:-:S04]  /*40b0*/  LEA R72, P3, R16, R11, 0x1 ;  /* 0x0000000b10487211 */ /* 0x008fc800078608ff */
[----:B--2---:R-:W-:-:S05]  /*40c0*/  LEA.HI.X R73, R16, R76, R17, 0x1, P3 ;  /* 0x0000004c10497211 */ /* 0x004fca00018f0c11 */
[----:B0-----:R4:W-:Y:S04]  /*40d0*/  ST.E.128 desc[UR48][R72.64], R12 ;  /* 0x0000000c48007985 */ /* 0x0019e8000c101d30 */
.L_x_3742:
[----:B------:R-:W-:Y:S05]  /*40e0*/  BSYNC B2 ;  /* 0x0000000000027941 */ /* 0x000fea0003800000 */
.L_x_3741:
[----:B------:R-:W-:Y:S01]  /*40f0*/  ISETP.NE.AND P3, PT, R7, RZ, PT ;  /* 0x000000ff0700720c */ /* 0x000fe20003f65270 */
[----:B------:R-:W-:-:S12]  /*4100*/  BSSY B2, `(.L_x_3745) ;  /* 0x0000037000027945 */ /* 0x000fd80003800000 */
[----:B------:R-:W-:Y:S05]  /*4110*/  @!P3 BRA `(.L_x_3746) ;  /* 0x0000000000d4b947 */ /* 0x000fea0003800000 */
[----:B----4-:R4:W0:Y:S01]  /*4120*/  LDS.128 R12, [R80+0x1e000] ;  /* 0x01e00000500c7984 */ /* 0x0108220000000c00 */
        /* <DEDUP_REMOVED lines=46> */
.L_x_3748:
[----:B------:R-:W-:Y:S05]  /*4410*/  BSYNC B3 ;  /* 0x0000000000037941 */ /* 0x000fea0003800000 */
.L_x_3747:
[----:B--2---:R-:W-:Y:S01]  /*4420*/  MOV R69, R76 ;  /* 0x0000004c00457202 */ /* 0x004fe20000000f00 */
[----:B------:R-:W-:Y:S02]  /*4430*/  IMAD.SHL.U32 R70, R197, 0x8, RZ ;  /* 0x00000008c5467824 */ /* 0x000fe400078e00ff */
[----:B---3--:R-:W-:-:S04]  /*4440*/  IMAD.MOV.U32 R68, RZ, RZ, R11 ;  /* 0x000000ffff447224 */ /* 0x008fc800078e000b */
[----:B------:R-:W-:-:S05]  /*4450*/  IMAD.WIDE R68, R70, 0x2, R68 ;  /* 0x0000000246447825 */ /* 0x000fca00078e0244 */
[----:B0-----:R0:W-:Y:S02]  /*4460*/  ST.E.128 desc[UR48][R68.64], R12 ;  /* 0x0000000c44007985 */ /* 0x0011e4000c101d30 */
.L_x_3746:
[----:B------:R-:W-:Y:S05]  /*4470*/  BSYNC B2 ;  /* 0x0000000000027941 */ /* 0x000fea0003800000 */
.L_x_3745:
        /* <DEDUP_REMOVED lines=34> */
[----:B------:R-:W-:Y:S02]  /*46a0*/  HADD2.F32 R66, -RZ, R153.H1_H1 ;  /* 0x30000099ff427230 */ /* 0x000fe40000004100 */
[----:B------:R-:W-:Y:S01]  /*46b0*/  F2FP.F16.F32.PACK_AB R15, R15, R64 ;  /* 0x000000400f0f723e */ /* 0x000fe200000000ff */
[-C--:B------:R-:W-:Y:S01]  /*46c0*/  FMUL.FTZ R67, R12, R68.reuse ;  /* 0x000000440c437220 */ /* 0x080fe20000410000 */
[----:B------:R-:W-:-:S03]  /*46d0*/  FMUL.FTZ R68, R69, R68 ;  /* 0x0000004445447220 */ /* 0x000fc60000410000 */
[-C--:B------:R-:W-:Y:S01]  /*46e0*/  FFMA.FTZ R67, R69, R66.reuse, -R67 ;  /* 0x0000004245437223 */ /* 0x080fe20000010843 */
[----:B------:R-:W-:Y:S01]  /*46f0*/  FFMA.FTZ R12, R12, R66, R68 ;  /* 0x000000420c0c7223 */ /* 0x000fe20000010044 */
[----:B------:R-:W-:Y:S02]  /*4700*/  HADD2.F32 R66, -RZ, R155.H1_H1 ;  /* 0x3000009bff427230 */ /* 0x000fe40000004100 */
[--C-:B------:R-:W-:Y:S02]  /*4710*/  HADD2.F32 R68, -RZ, R14.reuse.H1_H1 ;  /* 0x3000000eff447230 */ /* 0x100fe40000004100 */
        /* <DEDUP_REMOVED lines=8> */
.L_x_3752:
[----:B------:R-:W-:Y:S05]  /*47a0*/  BSYNC B3 ;  /* 0x0000000000037941 */ /* 0x000fea0003800000 */
.L_x_3751:
[----:B--2---:R-:W-:Y:S01]  /*47b0*/  MOV R65, R76 ;  /* 0x0000004c00417202 */ /* 0x004fe20000000f00 */
[----:B------:R-:W-:Y:S02]  /*47c0*/  IMAD.SHL.U32 R66, R198, 0x8, RZ ;  /* 0x00000008c6427824 */ /* 0x000fe400078e00ff */
[----:B---3--:R-:W-:-:S04]  /*47d0*/  IMAD.MOV.U32 R64, RZ, RZ, R11 ;  /* 0x000000ffff407224 */ /* 0x008fc800078e000b */
[----:B------:R-:W-:-:S05]  /*47e0*/  IMAD.WIDE R64, R66, 0x2, R64 ;  /* 0x0000000242407825 */ /* 0x000fca00078e0240 */
[----:B----4-:R0:W-:Y:S02]  /*47f0*/  ST.E.128 desc[UR48][R64.64], R12 ;  /* 0x0000000c40007985 */ /* 0x0101e4000c101d30 */
.L_x_3750:
[----:B------:R-:W-:Y:S05]  /*4800*/  BSYNC B2 ;  /* 0x0000000000027941 */ /* 0x000fea0003800000 */
.L_x_3749:
        /* <DEDUP_REMOVED lines=40> */
[--C-:B------:R-:W-:Y:S02]  /*4a90*/  HADD2.F32 R62, -RZ, R151.reuse.H1_H1 ;  /* 0x30000097ff3e7230 */ /* 0x100fe40000004100 */
        /* <DEDUP_REMOVED lines=9> */
.L_x_3756:
[----:B------:R-:W-:Y:S05]  /*4b30*/  BSYNC B3 ;  /* 0x0000000000037941 */ /* 0x000fea0003800000 */
.L_x_3755:
[----:B---3--:R-:W-:-:S04]  /*4b40*/  LEA R60, P3, R22, R11, 0x1 ;  /* 0x0000000b163c7211 */ /* 0x008fc800078608ff */
[----:B--2---:R-:W-:-:S05]  /*4b50*/  LEA.HI.X R61, R22, R76, R201, 0x1, P3 ;  /* 0x0000004c163d7211 */ /* 0x004fca00018f0cc9 */
[----:B----4-:R0:W-:Y:S04]  /*4b60*/  ST.E.128 desc[UR48][R60.64], R12 ;  /* 0x0000000c3c007985 */ /* 0x0101e8000c101d30 */
.L_x_3754:
[----:B------:R-:W-:Y:S05]  /*4b70*/  BSYNC B2 ;  /* 0x0000000000027941 */ /* 0x000fea0003800000 */
.L_x_3753:
        /* <DEDUP_REMOVED lines=28> */
[----:B------:R-:W-:-:S02]  /*4d40*/  HADD2.F32 R15, -RZ, R150.H1_H1 ;  /* 0x30000096ff0f7230 */ /* 0x000fc40000004100 */
[----:B------:R-:W-:Y:S01]  /*4d50*/  FFMA.FTZ R58, R13, R57, R58 ;  /* 0x000000390d3a7223 */ /* 0x000fe2000001003a */
[--C-:B------:R-:W-:Y:S02]  /*4d60*/  HADD2.F32 R13, -RZ, R12.reuse.H0_H0 ;  /* 0x2000000cff0d7230 */ /* 0x100fe40000004100 */
[----:B------:R-:W-:Y:S02]  /*4d70*/  HADD2.F32 R12, -RZ, R12.H1_H1 ;  /* 0x3000000cff0c7230 */ /* 0x000fe40000004100 */
[--C-:B------:R-:W-:Y:S01]  /*4d80*/  HADD2.F32 R57, -RZ, R149.reuse.H1_H1 ;  /* 0x30000095ff397230 */ /* 0x100fe20000004100 */
[----:B------:R-:W-:Y:S01]  /*4d90*/  F2FP.F16.F32.PACK_AB R56, R58, R56 ;  /* 0x000000383a38723e */ /* 0x000fe200000000ff */
[----:B------:R-:W-:Y:S02]  /*4da0*/  HADD2.F32 R150, -RZ, R150.H0_H0 ;  /* 0x20000096ff967230 */ /* 0x000fe40000004100 */
[-C--:B------:R-:W-:Y:S01]  /*4db0*/  FMUL.FTZ R59, R12, R15.reuse ;  /* 0x0000000f0c3b7220 */ /* 0x080fe20000410000 */
[----:B------:R-:W-:Y:S01]  /*4dc0*/  FMUL.FTZ R15, R13, R15 ;  /* 0x0000000f0d0f7220 */ /* 0x000fe20000410000 */
[----:B------:R-:W-:-:S02]  /*4dd0*/  HADD2.F32 R149, -RZ, R149.H0_H0 ;  /* 0x20000095ff957230 */ /* 0x000fc40000004100 */
        /* <DEDUP_REMOVED lines=14> */
.L_x_3760:
[----:B------:R-:W-:Y:S05]  /*4ec0*/  BSYNC B3 ;  /* 0x0000000000037941 */ /* 0x000fea0003800000 */
.L_x_3759:
[----:B---3--:R-:W-:-:S04]  /*4ed0*/  LEA R56, P3, R19, R11, 0x1 ;  /* 0x0000000b13387211 */ /* 0x008fc800078608ff */
[----:B--2---:R-:W-:-:S05]  /*4ee0*/  LEA.HI.X R57, R19, R76, R200, 0x1, P3 ;  /* 0x0000004c13397211 */ /* 0x004fca00018f0cc8 */
[----:B----4-:R0:W-:Y:S04]  /*4ef0*/  ST.E.128 desc[UR48][R56.64], R12 ;  /* 0x0000000c38007985 */ /* 0x0101e8000c101d30 */
.L_x_3758:
[----:B------:R-:W-:Y:S05]  /*4f00*/  BSYNC B2 ;  /* 0x0000000000027941 */ /* 0x000fea0003800000 */
.L_x_3757:
[----:B------:R-:W-:-:S13]  /*4f10*/  ISETP.NE.AND P3, PT, R20, RZ, PT ;  /* 0x000000ff1400720c */ /* 0x000fda0003f65270 */
[----:B------:R-:W-:Y:S05]  /*4f20*/  @!P3 BRA `(.L_x_3740) ;  /* 0x0000000000d4b947 */ /* 0x000fea0003800000 */
[----:B0---4-:R0:W4:Y:S01]  /*4f30*/  LDS.128 R12, [R80+0x24000] ;  /* 0x02400000500c7984 */ /* 0x0111220000000c00 */
[C---:B---3--:R-:W-:Y:S01]  /*4f40*/  LEA R56, P3, R23.reuse, R11, 0x1 ;  /* 0x0000000b17387211 */ /* 0x048fe200078608ff */
[----:B------:R-:W-:Y:S03]  /*4f50*/  BSSY B2, `(.L_x_3761) ;  /* 0x0000031000027945 */ /* 0x000fe60003800000 */
[----:B--2---:R-:W-:Y:S02]  /*4f60*/  LEA.HI.X R57, R23, R76, R199, 0x1, P3 ;  /* 0x0000004c17397211 */ /* 0x004fe400018f0cc7 */
[----:B------:R-:W-:-:S13]  /*4f70*/  ISETP.GE.AND P3, PT, R209, R118, PT ;  /* 0x00000076d100720c */ /* 0x000fda0003f66270 */
[----:B0-----:R-:W-:Y:S05]  /*4f80*/  @P3 BRA `(.L_x_3762) ;  /* 0x0000000000b43947 */ /* 0x001fea0003800000 */
[----:B------:R-:W-:Y:S02]  /*4f90*/  SHF.R.U64 R58, R54, 0x10, R55 ;  /* 0x00000010363a7819 */ /* 0x000fe40000001237 */
[----:B----4-:R-:W-:Y:S02]  /*4fa0*/  MOV R54, R13 ;  /* 0x0000000d00367202 */ /* 0x010fe40000000f00 */
        /* <DEDUP_REMOVED lines=24> */
[--C-:B------:R-:W-:Y:S01]  /*5130*/  HADD2.F32 R52, -RZ, R147.reuse.H0_H0 ;  /* 0x20000093ff347230 */ /* 0x100fe20000004100 */
[----:B------:R-:W-:Y:S01]  /*5140*/  F2FP.F16.F32.PACK_AB R15, R15, R53 ;  /* 0x000000350f0f723e */ /* 0x000fe200000000ff */
[----:B------:R-:W-:Y:S02]  /*5150*/  HADD2.F32 R148, -RZ, R148.H1_H1 ;  /* 0x30000094ff947230 */ /* 0x000fe40000004100 */
[CC--:B------:R-:W-:Y:S01]  /*5160*/  FMUL.FTZ R55, R12.reuse, R13.reuse ;  /* 0x0000000d0c377220 */ /* 0x0c0fe20000410000 */
[C---:B------:R-:W-:Y:S01]  /*5170*/  FMUL.FTZ R13, R11.reuse, R13 ;  /* 0x0000000d0b0d7220 */ /* 0x040fe20000410000 */
[----:B------:R-:W-:Y:S02]  /*5180*/  HADD2.F32 R147, -RZ, R147.H1_H1 ;  /* 0x30000093ff937230 */ /* 0x000fe40000004100 */
[-C--:B------:R-:W-:Y:S01]  /*5190*/  FFMA.FTZ R55, R11, R52.reuse, -R55 ;  /* 0x000000340b377223 */ /* 0x080fe20000010837 */
[--C-:B------:R-:W-:Y:S02]  /*51a0*/  HADD2.F32 R11, -RZ, R14.reuse.H0_H0 ;  /* 0x2000000eff0b7230 */ /* 0x100fe40000004100 */
[----:B------:R-:W-:Y:S01]  /*51b0*/  FFMA.FTZ R13, R12, R52, R13 ;  /* 0x000000340c0d7223 */ /* 0x000fe2000001000d */
[----:B------:R-:W-:-:S04]  /*51c0*/  HADD2.F32 R14, -RZ, R14.H1_H1 ;  /* 0x3000000eff0e7230 */ /* 0x000fc80000004100 */
[----:B------:R-:W-:Y:S01]  /*51d0*/  F2FP.F16.F32.PACK_AB R13, R13, R55 ;  /* 0x000000370d0d723e */ /* 0x000fe200000000ff */
[-C--:B------:R-:W-:Y:S01]  /*51e0*/  FMUL.FTZ R12, R14, R148.reuse ;  /* 0x000000940e0c7220 */ /* 0x080fe20000410000 */
[----:B------:R-:W-:-:S03]  /*51f0*/  FMUL.FTZ R148, R11, R148 ;  /* 0x000000940b947220 */ /* 0x000fc60000410000 */
[-C--:B------:R-:W-:Y:S01]  /*5200*/  FFMA.FTZ R12, R11, R147.reuse, -R12 ;  /* 0x000000930b0c7223 */ /* 0x080fe2000001080c */
[----:B------:R-:W-:-:S05]  /*5210*/  FFMA.FTZ R148, R14, R147, R148 ;  /* 0x000000930e947223 */ /* 0x000fca0000010094 */
[----:B------:R-:W-:Y:S01]  /*5220*/  F2FP.F16.F32.PACK_AB R148, R148, R12 ;  /* 0x0000000c9494723e */ /* 0x000fe200000000ff */
[----:B------:R-:W-:Y:S01]  /*5230*/  IMAD.MOV.U32 R12, RZ, RZ, R13 ;  /* 0x000000ffff0c7224 */ /* 0x000fe200078e000d */
[----:B------:R-:W-:-:S03]  /*5240*/  MOV R13, R54 ;  /* 0x00000036000d7202 */ /* 0x000fc60000000f00 */
[----:B------:R-:W-:-:S07]  /*5250*/  IMAD.MOV.U32 R14, RZ, RZ, R148 ;  /* 0x000000ffff0e7224 */ /* 0x000fce00078e0094 */
.L_x_3762:
[----:B------:R-:W-:Y:S05]  /*5260*/  BSYNC B2 ;  /* 0x0000000000027941 */ /* 0x000fea0003800000 */
.L_x_3761:
[----:B----4-:R0:W-:Y:S02]  /*5270*/  ST.E.128 desc[UR48][R56.64], R12 ;  /* 0x0000000c38007985 */ /* 0x0101e4000c101d30 */
.L_x_3740:
[----:B------:R-:W-:Y:S05]  /*5280*/  BSYNC B1 ;  /* 0x0000000000017941 */ /* 0x000fea0003800000 */
.L_x_3739:
[----:B------:R-:W-:-:S03]  /*5290*/  UMOV UR4, 0xffffffff ;  /* 0xffffffff00047882 */ /* 0x000fc60000000000 */
[----:B------:R-:W-:Y:S05]  /*52a0*/  BRA.DIV UR4, `(.L_x_3763) ;  /* 0x000001de04087947 */ /* 0x000fea000b800000 */
[----:B-1----:R-:W1:Y:S04]  /*52b0*/  SHFL.IDX PT, R116, R116, 0x1, 0x1c1f ;  /* 0x003c1f0074747f89 */ /* 0x002e6800000e0000 */
[----:B------:R-:W0:Y:S02]  /*52c0*/  SHFL.IDX PT, R117, R117, 0x1, 0x1c1f ;  /* 0x003c1f0075757f89 */ /* 0x000e2400000e0000 */
.L_x_4072:
[----:B------:R-:W-:Y:S05]  /*52d0*/  @P4 BRA `(.L_x_3764) ;  /* 0x0000005400484947 */ /* 0x000fea0003800000 */
[----:B------:R-:W-:Y:S01]  /*52e0*/  ISETP.NE.AND P3, PT, R6, RZ, PT ;  /* 0x000000ff0600720c */ /* 0x000fe20003f65270 */
[----:B------:R-:W-:-:S12]  /*52f0*/  BSSY B1, `(.L_x_3765) ;  /* 0x0000039000017945 */ /* 0x000fd80003800000 */
[----:B------:R-:W-:Y:S05]  /*5300*/  @!P3 BRA `(.L_x_3766) ;  /* 0x0000000000dcb947 */ /* 0x000fea0003800000 */
[----:B0---4-:R0:W4:Y:S01]  /*5310*/  LDS.128 R12, [R27+0x20000] ;  /* 0x020000001b0c7984 */ /* 0x0111220000000c00 */
[C---:B------:R-:W-:Y:S01]  /*5320*/  LEA R52, P3, R16.reuse, R117, 0x1 ;  /* 0x0000007510347211 */ /* 0x040fe200078608ff */
[----:B------:R-:W-:Y:S03]  /*5330*/  BSSY B2, `(.L_x_3767) ;  /* 0x0000033000027945 */ /* 0x000fe60003800000 */
[----:B-1----:R-:W-:Y:S02]  /*5340*/  LEA.HI.X R53, R16, R116, R17, 0x1, P3 ;  /* 0x0000007410357211 */ /* 0x002fe400018f0c11 */
[----:B------:R-:W-:-:S13]  /*5350*/  ISETP.GE.AND P3, PT, R194, R118, PT ;  /* 0x00000076c200720c */ /* 0x000fda0003f66270 */
[----:B0-----:R-:W-:Y:S05]  /*5360*/  @P3 BRA `(.L_x_3768) ;  /* 0x0000000000bc3947 */ /* 0x001fea0003800000 */
[----:B------:R-:W-:Y:S01]  /*5370*/  SHF.R.U64 R54, R50, 0x10, R51 ;  /* 0x0000001032367819 */ /* 0x000fe20000001233 */
[----:B----4-:R-:W-:Y:S01]  /*5380*/  IMAD.MOV.U32 R50, RZ, RZ, R13 ;  /* 0x000000ffff327224 */ /* 0x010fe200078e000d */
[----:B------:R-:W-:Y:S02]  /*5390*/  SHF.R.U64 R13, R48, 0x10, R49 ;  /* 0x00000010300d7819 */ /* 0x000fe40000001231 */
[----:B------:R-:W-:Y:S01]  /*53a0*/  SHF.R.U32.HI R51, RZ, 0x10, R51 ;  /* 0x00000010ff337819 */ /* 0x000fe20000011633 */
[----:B------:R-:W-:Y:S02]  /*53b0*/  HADD2.F32 R54, -RZ, R54.H0_H0 ;  /* 0x20000036ff367230 */ /* 0x000fe40000004100 */
[--C-:B---3--:R-:W-:Y:S02]  /*53c0*/  HADD2.F32 R11, -RZ, R50.reuse.H1_H1 ;  /* 0x30000032ff0b7230 */ /* 0x108fe40000004100 */
        /* <DEDUP_REMOVED lines=17> */
[--C-:B------:R-:W-:Y:S02]  /*54e0*/  HADD2.F32 R11, -RZ, R146.reuse.H0_H0 ;  /* 0x20000092ff0b7230 */ /* 0x100fe40000004100 */
        /* <DEDUP_REMOVED lines=13> */
[-C--:B------:R-:W-:Y:S02]  /*55c0*/  FMUL.FTZ R15, R13, R146.reuse ;  /* 0x000000920d0f7220 */ /* 0x080fe40000410000 */
        /* <DEDUP_REMOVED lines=9> */
.L_x_3768:
[----:B------:R-:W-:Y:S05]  /*5660*/  BSYNC B2 ;  /* 0x0000000000027941 */ /* 0x000fea0003800000 */
.L_x_3767:
[----:B----4-:R0:W-:Y:S02]  /*5670*/  ST.E.128 desc[UR48][R52.64], R12 ;  /* 0x0000000c34007985 */ /* 0x0101e4000c101d30 */
.L_x_3766:
[----:B------:R-:W-:Y:S05]  /*5680*/  BSYNC B1 ;  /* 0x0000000000017941 */ /* 0x000fea0003800000 */
.L_x_3765:
[----:B------:R-:W-:Y:S01]  /*5690*/  ISETP.NE.AND P3, PT, R7, RZ, PT ;  /* 0x000000ff0700720c */ /* 0x000fe20003f65270 */
[----:B------:R-:W-:-:S12]  /*56a0*/  BSSY B1, `(.L_x_3769) ;  /* 0x0000035000017945 */ /* 0x000fd80003800000 */
[----:B------:R-:W-:Y:S05]  /*56b0*/  @!P3 BRA `(.L_x_3770) ;  /* 0x0000000000ccb947 */ /* 0x000fea0003800000 */
[----:B0---4-:R0:W4:Y:S01]  /*56c0*/  LDS.128 R12, [R80+0x20000] ;  /* 0x02000000500c7984 */ /* 0x0111220000000c00 */
[----:B------:R-:W-:Y:S01]  /*56d0*/  ISETP.GE.AND P3, PT, R208, R118, PT ;  /* 0x00000076d000720c */ /* 0x000fe20003f66270 */
[----:B------:R-:W-:Y:S01]  /*56e0*/  IMAD.MOV.U32 R48, RZ, RZ, R117 ;  /* 0x000000ffff307224 */ /* 0x000fe200078e0075 */
[----:B---3--:R-:W-:Y:S01]  /*56f0*/  SHF.L.U32 R11, R197, 0x3, RZ ;  /* 0x00000003c50b7819 */ /* 0x008fe200000006ff */
[----:B-1----:R-:W-:Y:S01]  /*5700*/  IMAD.MOV.U32 R49, RZ, RZ, R116 ;  /* 0x000000ffff317224 */ /* 0x002fe200078e0074 */
[----:B------:R-:W-:Y:S03]  /*5710*/  BSSY B2, `(.L_x_3771) ;  /* 0x000002c000027945 */ /* 0x000fe60003800000 */
[----:B------:R-:W-:-:S06]  /*5720*/  IMAD.WIDE R48, R11, 0x2, R48 ;  /* 0x000000020b307825 */ /* 0x000fcc00078e0230 */
[----:B0-----:R-:W-:Y:S05]  /*5730*/  @P3 BRA `(.L_x_3772) ;  /* 0x0000000000a43947 */ /* 0x001fea0003800000 */
[--C-:B------:R-:W-:Y:S01]  /*5740*/  SHF.R.U64 R11, R44, 0x10, R45.reuse ;  /* 0x000000102c0b7819 */ /* 0x100fe2000000122d */
[--C-:B----4-:R-:W-:Y:S01]  /*5750*/  HADD2.F32 R50, -RZ, R15.reuse.H1_H1 ;  /* 0x3000000fff327230 */ /* 0x110fe20000004100 */
        /* <DEDUP_REMOVED lines=19> */
[----:B------:R-:W-:Y:S01]  /*5890*/  HADD2.F32 R13, -RZ, R144.H0_H0 ;  /* 0x20000090ff0d7230 */ /* 0x000fe20000004100 */
        /* <DEDUP_REMOVED lines=19> */
.L_x_3772:
[----:B------:R-:W-:Y:S05]  /*59d0*/  BSYNC B2 ;  /* 0x0000000000027941 */ /* 0x000fea0003800000 */
.L_x_3771:
[----:B----4-:R0:W-:Y:S02]  /*59e0*/  ST.E.128 desc[UR48][R48.64], R12 ;  /* 0x0000000c30007985 */ /* 0x0101e4000c101d30 */
.L_x_3770:
[----:B------:R-:W-:Y:S05]  /*59f0*/  BSYNC B1 ;  /* 0x0000000000017941 */ /* 0x000fea0003800000 */
.L_x_3769:
[----:B------:R-:W-:Y:S01]  /*5a00*/  ISETP.NE.AND P3, PT, R8, RZ, PT ;  /* 0x000000ff0800720c */ /* 0x000fe20003f65270 */
[----:B------:R-:W-:-:S12]  /*5a10*/  BSSY B1, `(.L_x_3773) ;  /* 0x0000036000017945 */ /* 0x000fd80003800000 */
[----:B------:R-:W-:Y:S05]  /*5a20*/  @!P3 BRA `(.L_x_3774) ;  /* 0x0000000000d0b947 */ /* 0x000fea0003800000 */
[----:B0---4-:R0:W4:Y:S01]  /*5a30*/  LDS.128 R12, [R27+0x23000] ;  /* 0x023000001b0c7984 */ /* 0x0111220000000c00 */
[----:B------:R-:W-:Y:S01]  /*5a40*/  ISETP.GE.AND P3, PT, R206, R118, PT ;  /* 0x00000076ce00720c */ /* 0x000fe20003f66270 */
[----:B---3--:R-:W-:Y:S01]  /*5a50*/  IMAD.SHL.U32 R11, R198, 0x8, RZ ;  /* 0x00000008c60b7824 */ /* 0x008fe200078e00ff */
[----:B-1----:R-:W-:Y:S01]  /*5a60*/  MOV R45, R116 ;  /* 0x00000074002d7202 */ /* 0x002fe20000000f00 */
[----:B------:R-:W-:Y:S01]  /*5a70*/  IMAD.MOV.U32 R44, RZ, RZ, R117 ;  /* 0x000000ffff2c7224 */ /* 0x000fe200078e0075 */
[----:B------:R-:W-:Y:S03]  /*5a80*/  BSSY B2, `(.L_x_3775) ;  /* 0x000002d000027945 */ /* 0x000fe60003800000 */
[----:B------:R-:W-:-:S06]  /*5a90*/  IMAD.WIDE R44, R11, 0x2, R44 ;  /* 0x000000020b2c7825 */ /* 0x000fcc00078e022c */
[----:B0-----:R-:W-:Y:S05]  /*5aa0*/  @P3 BRA `(.L_x_3776) ;  /* 0x0000000000a83947 */ /* 0x001fea0003800000 */
[----:B------:R-:W-:Y:S02]  /*5ab0*/  SHF.R.U64 R11, R40, 0x10, R41 ;  /* 0x00000010280b7819 */ /* 0x000fe40000001229 */
[----:B------:R-:W-:Y:S02]  /*5ac0*/  SHF.R.U64 R46, R42, 0x10, R43 ;  /* 0x000000102a2e7819 */ /* 0x000fe4000000122b */
[----:B------:R-:W-:Y:S01]  /*5ad0*/  SHF.R.U32.HI R40, RZ, 0x10, R41 ;  /* 0x00000010ff287819 */ /* 0x000fe20000011629 */
[----:B----4-:R-:W-:Y:S01]  /*5ae0*/  IMAD.MOV.U32 R41, RZ, RZ, R13 ;  /* 0x000000ffff297224 */ /* 0x010fe200078e000d */
        /* <DEDUP_REMOVED lines=38> */
.L_x_3776:
[----:B------:R-:W-:Y:S05]  /*5d50*/  BSYNC B2 ;  /* 0x0000000000027941 */ /* 0x000fea0003800000 */
.L_x_3775:
[----:B----4-:R0:W-:Y:S02]  /*5d60*/  ST.E.128 desc[UR48][R44.64], R12 ;  /* 0x0000000c2c007985 */ /* 0x0101e4000c101d30 */
.L_x_3774:
[----:B------:R-:W-:Y:S05]  /*5d70*/  BSYNC B1 ;  /* 0x0000000000017941 */ /* 0x000fea0003800000 */
.L_x_3773:
        /* <DEDUP_REMOVED lines=9> */
[----:B------:R-:W-:Y:S02]  /*5e10*/  SHF.R.U64 R36, R36, 0x10, R37 ;  /* 0x0000001024247819 */ /* 0x000fe40000001225 */
[--C-:B---3--:R-:W-:Y:S01]  /*5e20*/  SHF.R.U64 R11, R38, 0x10, R39.reuse ;  /* 0x00000010260b7819 */ /* 0x108fe20000001227 */
[----:B----4-:R-:W-:Y:S01]  /*5e30*/  HADD2.F32 R38, -RZ, R15.H1_H1 ;  /* 0x3000000fff267230 */ /* 0x010fe20000004100 */
[----:B------:R-:W-:Y:S02]  /*5e40*/  SHF.R.U32.HI R42, RZ, 0x10, R39 ;  /* 0x00000010ff2a7819 */ /* 0x000fe40000011627 */
[----:B------:R-:W-:Y:S01]  /*5e50*/  SHF.R.U32.HI R43, RZ, 0x10, R37 ;  /* 0x00000010ff2b7819 */ /* 0x000fe20000011625 */
[----:B------:R-:W-:Y:S02]  /*5e60*/  HADD2.F32 R37, -RZ, R36.H0_H0 ;  /* 0x20000024ff257230 */ /* 0x000fe40000004100 */
[----:B------:R-:W-:Y:S02]  /*5e70*/  HADD2.F32 R39, -RZ, R11.H0_H0 ;  /* 0x2000000bff277230 */ /* 0x000fe40000004100 */
[----:B------:R-:W-:-:S02]  /*5e80*/  HADD2.F32 R36, -RZ, R13.H1_H1 ;  /* 0x3000000dff247230 */ /* 0x000fc40000004100 */
[----:B------:R-:W-:Y:S02]  /*5e90*/  HADD2.F32 R11, -RZ, R13.H0_H0 ;  /* 0x2000000dff0b7230 */ /* 0x000fe40000004100 */
[----:B------:R-:W-:Y:S02]  /*5ea0*/  HADD2.F32 R42, -RZ, R42.H0_H0 ;  /* 0x2000002aff2a7230 */ /* 0x000fe40000004100 */
[-C--:B------:R-:W-:Y:S01]  /*5eb0*/  FMUL.FTZ R44, R36, R39.reuse ;  /* 0x00000027242c7220 */ /* 0x080fe20000410000 */
        /* <DEDUP_REMOVED lines=30> */
.L_x_3780:
[----:B------:R-:W-:Y:S05]  /*60a0*/  BSYNC B2 ;  /* 0x0000000000027941 */ /* 0x000fea0003800000 */
.L_x_3779:
[----:B----4-:R0:W-:Y:S02]  /*60b0*/  ST.E.128 desc[UR48][R40.64], R12 ;  /* 0x0000000c28007985 */ /* 0x0101e4000c101d30 */
.L_x_3778:
[----:B------:R-:W-:Y:S05]  /*60c0*/  BSYNC B1 ;  /* 0x0000000000017941 */ /* 0x000fea0003800000 */
.L_x_3777:
        /* <DEDUP_REMOVED lines=9> */
[----:B---3--:R-:W-:Y:S01]  /*6160*/  SHF.R.U64 R11, R32, 0x10, R33 ;  /* 0x00000010200b7819 */ /* 0x008fe20000001221 */
[--C-:B----4-:R-:W-:Y:S01]  /*6170*/  HADD2.F32 R32, -RZ, R15.reuse.H1_H1 ;  /* 0x3000000fff207230 */ /* 0x110fe20000004100 */
[--C-:B------:R-:W-:Y:S01]  /*6180*/  SHF.R.U64 R38, R34, 0x10, R35.reuse ;  /* 0x0000001022267819 */ /* 0x100fe20000001223 */
[----:B------:R-:W-:Y:S01]  /*6190*/  HADD2.F32 R15, -RZ, R15.H0_H0 ;  /* 0x2000000fff0f7230 */ /* 0x000fe20000004100 */
[----:B------:R-:W-:Y:S01]  /*61a0*/  SHF.R.U32.HI R35, RZ, 0x10, R35 ;  /* 0x00000010ff237819 */ /* 0x000fe20000011623 */
[----:B------:R-:W-:Y:S01]  /*61b0*/  HADD2.F32 R34, -RZ, R11.H0_H0 ;  /* 0x2000000bff227230 */ /* 0x000fe20000004100 */
[----:B------:R-:W-:Y:S01]  /*61c0*/  SHF.R.U32.HI R33, RZ, 0x10, R33 ;  /* 0x00000010ff217819 */ /* 0x000fe20000011621 */
[----:B------:R-:W-:Y:S02]  /*61d0*/  HADD2.F32 R38, -RZ, R38.H0_H0 ;  /* 0x20000026ff267230 */ /* 0x000fe40000004100 */
[----:B------:R-:W-:Y:S02]  /*61e0*/  HADD2.F32 R35, -RZ, R35.H0_H0 ;  /* 0x20000023ff237230 */ /* 0x000fe40000004100 */
[----:B------:R-:W-:-:S02]  /*61f0*/  HADD2.F32 R11, -RZ, R13.H1_H1 ;  /* 0x3000000dff0b7230 */ /* 0x000fc40000004100 */
[----:B------:R-:W-:Y:S02]  /*6200*/  HADD2.F32 R13, -RZ, R13.H0_H0 ;  /* 0x2000000dff0d7230 */ /* 0x000fe40000004100 */
[-C--:B------:R-:W-:Y:S01]  /*6210*/  FMUL.FTZ R39, R15, R35.reuse ;  /* 0x000000230f277220 */ /* 0x080fe20000410000 */
[----:B------:R-:W-:Y:S02]  /*6220*/  HADD2.F32 R33, -RZ, R33.H0_H0 ;  /* 0x20000021ff217230 */ /* 0x000fe40000004100 */
[-C--:B------:R-:W-:Y:S01]  /*6230*/  FMUL.FTZ R40, R11, R38.reuse ;  /* 0x000000260b287220 */ /* 0x080fe20000410000 */
[C---:B------:R-:W-:Y:S01]  /*6240*/  FMUL.FTZ R42, R32.reuse, R35 ;  /* 0x00000023202a7220 */ /* 0x040fe20000410000 */
[C---:B------:R-:W-:Y:S01]  /*6250*/  FMUL.FTZ R38, R13.reuse, R38 ;  /* 0x000000260d267220 */ /* 0x040fe20000410000 */
[----:B------:R-:W-:Y:S01]  /*6260*/  FFMA.FTZ R41, R32, R33, R39 ;  /* 0x0000002120297223 */ /* 0x000fe20000010027 */
[-C--:B------:R-:W-:Y:S02]  /*6270*/  FFMA.FTZ R40, R13, R34.reuse, -R40 ;  /* 0x000000220d287223 */ /* 0x080fe40000010828 */
[----:B------:R-:W-:Y:S01]  /*6280*/  FFMA.FTZ R35, R11, R34, R38 ;  /* 0x000000220b237223 */ /* 0x000fe20000010026 */
[----:B------:R-:W-:-:S02]  /*6290*/  HADD2.F32 R32, -RZ, R114.H0_H0 ;  /* 0x20000072ff207230 */ /* 0x000fc40000004100 */
[----:B------:R-:W-:Y:S01]  /*62a0*/  FFMA.FTZ R42, R15, R33, -R42 ;  /* 0x000000210f2a7223 */ /* 0x000fe2000001082a */
[----:B------:R-:W-:Y:S02]  /*62b0*/  HADD2.F32 R114, -RZ, R114.H1_H1 ;  /* 0x30000072ff727230 */ /* 0x000fe40000004100 */
[----:B------:R-:W-:Y:S02]  /*62c0*/  HADD2.F32 R11, -RZ, R12.H1_H1 ;  /* 0x3000000cff0b7230 */ /* 0x000fe40000004100 */
[----:B------:R-:W-:Y:S02]  /*62d0*/  HADD2.F32 R13, -RZ, R14.H1_H1 ;  /* 0x3000000eff0d7230 */ /* 0x000fe40000004100 */
[----:B------:R-:W-:Y:S02]  /*62e0*/  HADD2.F32 R12, -RZ, R12.H0_H0 ;  /* 0x2000000cff0c7230 */ /* 0x000fe40000004100 */
[----:B------:R-:W-:Y:S01]  /*62f0*/  FMUL.FTZ R33, R11, R32 ;  /* 0x000000200b217220 */ /* 0x000fe20000410000 */
[----:B------:R-:W-:-:S02]  /*6300*/  HADD2.F32 R14, -RZ, R14.H0_H0 ;  /* 0x2000000eff0e7230 */ /* 0x000fc40000004100 */
[----:B------:R-:W-:Y:S01]  /*6310*/  FMUL.FTZ R39, R13, R114 ;  /* 0x000000720d277220 */ /* 0x000fe20000410000 */
        /* <DEDUP_REMOVED lines=12> */
.L_x_3784:
[----:B------:R-:W-:Y:S05]  /*63e0*/  BSYNC B2 ;  /* 0x0000000000027941 */ /* 0x000fea0003800000 */
.L_x_3783:
[----:B----4-:R0:W-:Y:S02]  /*63f0*/  ST.E.128 desc[UR48][R36.64], R12 ;  /* 0x0000000c24007985 */ /* 0x0101e4000c101d30 */
.L_x_3782:
[----:B------:R-:W-:Y:S05]  /*6400*/  BSYNC B1 ;  /* 0x0000000000017941 */ /* 0x000fea0003800000 */
.L_x_3781:
[----:B------:R-:W-:-:S13]  /*6410*/  ISETP.NE.AND P3, PT, R20, RZ, PT ;  /* 0x000000ff1400720c */ /* 0x000fda0003f65270 */
        /* <DEDUP_REMOVED lines=25> */
[----:B------:R-:W-:-:S02]  /*65b0*/  HADD2.F32 R28, -RZ, R77.H1_H1 ;  /* 0x3000004dff1c7230 */ /* 0x000fc40000004100 */
[----:B------:R-:W-:Y:S01]  /*65c0*/  FFMA.FTZ R31, R11, R30, R34 ;  /* 0x0000001e0b1f7223 */ /* 0x000fe20000010022 */
[----:B------:R-:W-:Y:S02]  /*65d0*/  HADD2.F32 R11, -RZ, R12.H1_H1 ;  /* 0x3000000cff0b7230 */ /* 0x000fe40000004100 */
[----:B------:R-:W-:Y:S01]  /*65e0*/  FFMA.FTZ R38, R15, R29, -R38 ;  /* 0x0000001d0f267223 */ /* 0x000fe20000010826 */
[----:B------:R-:W-:Y:S02]  /*65f0*/  HADD2.F32 R13, -RZ, R14.H1_H1 ;  /* 0x3000000eff0d7230 */ /* 0x000fe40000004100 */
[----:B------:R-:W-:Y:S02]  /*6600*/  HADD2.F32 R77, -RZ, R77.H0_H0 ;  /* 0x2000004dff4d7230 */ /* 0x000fe40000004100 */
[----:B------:R-:W-:Y:S01]  /*6610*/  FMUL.FTZ R29, R11, R28 ;  /* 0x0000001c0b1d7220 */ /* 0x000fe20000410000 */
[----:B------:R-:W-:Y:S02]  /*6620*/  HADD2.F32 R12, -RZ, R12.H0_H0 ;  /* 0x2000000cff0c7230 */ /* 0x000fe40000004100 */
[----:B------:R-:W-:-:S02]  /*6630*/  HADD2.F32 R14, -RZ, R14.H0_H0 ;  /* 0x2000000eff0e7230 */ /* 0x000fc40000004100 */
[-C--:B------:R-:W-:Y:S01]  /*6640*/  FMUL.FTZ R35, R13, R77.reuse ;  /* 0x0000004d0d237220 */ /* 0x080fe20000410000 */
[--C-:B------:R-:W-:Y:S02]  /*6650*/  HADD2.F32 R15, -RZ, R78.reuse.H1_H1 ;  /* 0x3000004eff0f7230 */ /* 0x100fe40000004100 */
[----:B------:R-:W-:Y:S01]  /*6660*/  FMUL.FTZ R28, R12, R28 ;  /* 0x0000001c0c1c7220 */ /* 0x000fe20000410000 */
        /* <DEDUP_REMOVED lines=10> */
.L_x_3786:
[----:B------:R-:W-:Y:S05]  /*6710*/  BSYNC B1 ;  /* 0x0000000000017941 */ /* 0x000fea0003800000 */
.L_x_3785:
[----:B----4-:R0:W-:Y:S01]  /*6720*/  ST.E.128 desc[UR48][R32.64], R12 ;  /* 0x0000000c20007985 */ /* 0x0101e2000c101d30 */
[----:B------:R-:W-:Y:S05]  /*6730*/  BRA `(.L_x_3764) ;  /* 0x0000004000307947 */ /* 0x000fea0003800000 */
.L_x_3730:
        /* <DEDUP_REMOVED lines=21> */
[----:B------:R-:W-:Y:S06]  /*6890*/  @P3 BRA `(.L_x_3788) ;  /* 0x00000000007c3947 */ /* 0x000fec0003800000 */
[----:B------:R-:W-:Y:S01]  /*68a0*/  IADD3 R30, P2, R94, R14, RZ ;  /* 0x0000000e5e1e7210 */ /* 0x000fe20007f5e0ff */
[----:B------:R-:W-:Y:S01]  /*68b0*/  ULDC.64 UR4, c[0x0][0x3e8] ;  /* 0x0000fa0000047ab9 */ /* 0x000fe20000000a00 */
[----:B------:R-:W-:Y:S02]  /*68c0*/  CS2R R38, SRZ ;  /* 0x0000000000267805 */ /* 0x000fe4000001ff00 */
[----:B------:R-:W-:Y:S02]  /*68d0*/  CS2R R36, SRZ ;  /* 0x0000000000247805 */ /* 0x000fe4000001ff00 */
[----:B------:R-:W-:Y:S01]  /*68e0*/  CS2R R62, SRZ ;  /* 0x00000000003e7805 */ /* 0x000fe2000001ff00 */
[----:B------:R-:W-:Y:S01]  /*68f0*/  IMAD.X R31, R11, 0x1, R99, P2 ;  /* 0x000000010b1f7824 */ /* 0x000fe200010e0663 */
[----:B------:R-:W-:Y:S02]  /*6900*/  IADD3 R28, P2, R88, R12, RZ ;  /* 0x0000000c581c7210 */ /* 0x000fe40007f5e0ff */
[----:B------:R-:W-:-:S03]  /*6910*/  CS2R R60, SRZ ;  /* 0x00000000003c7805 */ /* 0x000fc6000001ff00 */
        /* <DEDUP_REMOVED lines=11> */
[----:B------:R-:W5:Y:S04]  /*69d0*/  @!P2 LDG.E.128 R36, desc[UR48][R40.64] ;  /* 0x000000302824a981 */ /* 0x000f68000c1e1d00 */
[----:B------:R-:W5:Y:S01]  /*69e0*/  @!P2 LDG.E.128 R60, desc[UR48][R64.64] ;  /* 0x00000030403ca981 */ /* 0x000f62000c1e1d00 */
        /* <DEDUP_REMOVED lines=10> */
.L_x_3788:
[----:B------:R-:W-:Y:S05]  /*6a90*/  BSYNC B1 ;  /* 0x0000000000017941 */ /* 0x000fea0003800000 */
.L_x_3787:
[----:B------:R-:W-:Y:S01]  /*6aa0*/  IADD3 R76, R202, 0x40, RZ ;  /* 0x00000040ca4c7810 */ /* 0x000fe20007ffe0ff */
[----:B------:R-:W-:Y:S01]  /*6ab0*/  BSSY B1, `(.L_x_3789) ;  /* 0x0000027000017945 */ /* 0x000fe20003800000 */
[----:B0-----:R-:W-:Y:S02]  /*6ac0*/  CS2R R64, SRZ ;  /* 0x0000000000407805 */ /* 0x001fe4000001ff00 */
[----:B------:R-:W-:Y:S02]  /*6ad0*/  CS2R R70, SRZ ;  /* 0x0000000000467805 */ /* 0x000fe4000001ff00 */
[----:B------:R-:W-:Y:S02]  /*6ae0*/  ISETP.GE.AND P4, PT, R76, R83, PT ;  /* 0x000000534c00720c */ /* 0x000fe40003f86270 */
[----:B------:R-:W-:Y:S02]  /*6af0*/  CS2R R68, SRZ ;  /* 0x0000000000447805 */ /* 0x000fe4000001ff00 */
[----:B------:R-:W-:-:S02]  /*6b00*/  CS2R R74, SRZ ;  /* 0x00000000004a7805 */ /* 0x000fc4000001ff00 */
[----:B------:R-:W-:-:S07]  /*6b10*/  CS2R R72, SRZ ;  /* 0x0000000000487805 */ /* 0x000fce000001ff00 */
[----:B------:R-:W-:Y:S05]  /*6b20*/  @P4 BRA `(.L_x_3790) ;  /* 0x00000000007c4947 */ /* 0x000fea0003800000 */
[----:B------:R-:W-:Y:S01]  /*6b30*/  IADD3 R15, P2, P5, R94, R14, R103 ;  /* 0x0000000e5e0f7210 */ /* 0x000fe20007d5e067 */
[----:B------:R-:W-:Y:S01]  /*6b40*/  ULDC.64 UR4, c[0x0][0x3e8] ;  /* 0x0000fa0000047ab9 */ /* 0x000fe20000000a00 */
[----:B------:R-:W-:Y:S02]  /*6b50*/  CS2R R58, SRZ ;  /* 0x00000000003a7805 */ /* 0x000fe4000001ff00 */
[----:B------:R-:W-:Y:S02]  /*6b60*/  CS2R R56, SRZ ;  /* 0x0000000000387805 */ /* 0x000fe4000001ff00 */
[----:B------:R-:W-:Y:S02]  /*6b70*/  IADD3.X R48, R99, R11, R102, P2, P5 ;  /* 0x0000000b63307210 */ /* 0x000fe400017ea466 */
[----:B------:R-:W-:Y:S02]  /*6b80*/  CS2R R74, SRZ ;  /* 0x00000000004a7805 */ /* 0x000fe4000001ff00 */
[----:B------:R-:W-:-:S02]  /*6b90*/  IADD3 R13, P2, P5, R88, R12, R105 ;  /* 0x0000000c580d7210 */ /* 0x000fc40007d5e069 */
[----:B------:R-:W-:Y:S02]  /*6ba0*/  CS2R R72, SRZ ;  /* 0x0000000000487805 */ /* 0x000fe4000001ff00 */
        /* <DEDUP_REMOVED lines=13> */
[----:B------:R-:W-:Y:S02]  /*6c80*/  ISETP.GE.AND P2, PT, R193, R118, PT ;  /* 0x00000076c100720c */ /* 0x000fe40003f46270 */
[----:B------:R-:W-:Y:S02]  /*6c90*/  CS2R R50, SRZ ;  /* 0x0000000000327805 */ /* 0x000fe4000001ff00 */
[----:B------:R-:W-:Y:S02]  /*6ca0*/  CS2R R48, SRZ ;  /* 0x0000000000307805 */ /* 0x000fe4000001ff00 */
[----:B------:R-:W-:-:S02]  /*6cb0*/  CS2R R66, SRZ ;  /* 0x0000000000427805 */ /* 0x000fc4000001ff00 */
[----:B------:R-:W-:-:S05]  /*6cc0*/  CS2R R64, SRZ ;  /* 0x0000000000407805 */ /* 0x000fca000001ff00 */
[----:B------:R0:W5:Y:S04]  /*6cd0*/  @!P2 LDG.E.128 R52, desc[UR48][R14.64+0x40] ;  /* 0x000040300e34a981 */ /* 0x000168000c1e1d00 */
[----:B------:R0:W5:Y:S01]  /*6ce0*/  @!P2 LDG.E.128 R68, desc[UR48][R12.64+0x40] ;  /* 0x000040300c44a981 */ /* 0x000162000c1e1d00 */
[----:B------:R-:W-:-:S13]  /*6cf0*/  ISETP.GE.AND P2, PT, R192, R118, PT ;  /* 0x00000076c000720c */ /* 0x000fda0003f46270 */
[----:B------:R0:W5:Y:S04]  /*6d00*/  @!P2 LDG.E.128 R48, desc[UR48][R14.64+0x80] ;  /* 0x000080300e30a981 */ /* 0x000168000c1e1d00 */
[----:B------:R0:W5:Y:S02]  /*6d10*/  @!P2 LDG.E.128 R64, desc[UR48][R12.64+0x80] ;  /* 0x000080300c40a981 */ /* 0x000164000c1e1d00 */
.L_x_3790:
[----:B------:R-:W-:Y:S05]  /*6d20*/  BSYNC B1 ;  /* 0x0000000000017941 */ /* 0x000fea0003800000 */
.L_x_3789:
[----:B0----5:R-:W-:Y:S01]  /*6d30*/  IMAD.MOV.U32 R12, RZ, RZ, R30 ;  /* 0x000000ffff0c7224 */ /* 0x021fe200078e001e */
[----:B------:R-:W-:Y:S01]  /*6d40*/  MOV R14, R28 ;  /* 0x0000001c000e7202 */ /* 0x000fe20000000f00 */
[----:B------:R-:W-:Y:S01]  /*6d50*/  IMAD.MOV.U32 R11, RZ, RZ, R31 ;  /* 0x000000ffff0b7224 */ /* 0x000fe200078e001f */
[----:B------:R-:W-:Y:S01]  /*6d60*/  UISETP.NE.AND UP0, UPT, UR51, 0x3, UPT ;  /* 0x000000033300788c */ /* 0x000fe2000bf05270 */
[----:B------:R-:W-:-:S03]  /*6d70*/  IMAD.MOV.U32 R13, RZ, RZ, R29 ;  /* 0x000000ffff0d7224 */ /* 0x000fc600078e001d */
        /* <DEDUP_REMOVED lines=12> */
[----:B------:R-:W-:Y:S02]  /*6e40*/  PRMT R166, R12, 0x5410, R13 ;  /* 0x000054100ca67816 */ /* 0x000fe4000000000d */
[----:B------:R-:W-:Y:S02]  /*6e50*/  MOV R12, R37 ;  /* 0x00000025000c7202 */ /* 0x000fe40000000f00 */
[----:B------:R-:W-:Y:S01]  /*6e60*/  PRMT R167, R11, 0x7610, R167 ;  /* 0x000076100ba77816 */ /* 0x000fe200000000a7 */
[----:B------:R-:W-:Y:S01]  /*6e70*/  IMAD.MOV.U32 R11, RZ, RZ, R43 ;  /* 0x000000ffff0b7224 */ /* 0x000fe200078e002b */
[----:B------:R-:W-:Y:S01]  /*6e80*/  PRMT R147, R12, 0x7610, R147 ;  /* 0x000076100c937816 */ /* 0x000fe20000000093 */
[----:B------:R-:W-:Y:S01]  /*6e90*/  IMAD.MOV.U32 R12, RZ, RZ, R42 ;  /* 0x000000ffff0c7224 */ /* 0x000fe200078e002a */
[----:B------:R-:W-:-:S02]  /*6ea0*/  PRMT R163, R14, 0x7610, R163 ;  /* 0x000076100ea37816 */ /* 0x000fc400000000a3 */
[----:B------:R-:W-:Y:S02]  /*6eb0*/  PLOP3.LUT P2, PT, PT, PT, UP0, 0x80, 0x0 ;  /* 0x000000000000781c */ /* 0x000fe40003f4f008 */
[----:B------:R-:W-:Y:S01]  /*6ec0*/  PRMT R159, R12, 0x5410, R11 ;  /* 0x000054100c9f7816 */ /* 0x000fe2000000000b */
[----:B------:R-:W-:Y:S01]  /*6ed0*/  IMAD.MOV.U32 R11, RZ, RZ, R41 ;  /* 0x000000ffff0b7224 */ /* 0x000fe200078e0029 */
[----:B------:R-:W-:-:S04]  /*6ee0*/  MOV R12, R40 ;  /* 0x00000028000c7202 */ /* 0x000fc80000000f00 */
[----:B------:R-:W-:Y:S01]  /*6ef0*/  PRMT R160, R12, 0x5410, R11 ;  /* 0x000054100ca07816 */ /* 0x000fe2000000000b */
[----:B------:R-:W-:Y:S01]  /*6f00*/  IMAD.MOV.U32 R12, RZ, RZ, R46 ;  /* 0x000000ffff0c7224 */ /* 0x000fe200078e002e */
[----:B------:R-:W-:-:S04]  /*6f10*/  MOV R11, R47 ;  /* 0x0000002f000b7202 */ /* 0x000fc80000000f00 */
[----:B------:R-:W-:Y:S01]  /*6f20*/  PRMT R162, R162, 0x5410, R12 ;  /* 0x00005410a2a27816 */ /* 0x000fe2000000000c */
[----:B------:R-:W-:Y:S01]  /*6f30*/  IMAD.MOV.U32 R12, RZ, RZ, R44 ;  /* 0x000000ffff0c7224 */ /* 0x000fe200078e002c */
[----:B------:R-:W-:Y:S01]  /*6f40*/  PRMT R164, R164, 0x5410, R11 ;  /* 0x00005410a4a47816 */ /* 0x000fe2000000000b */
[----:B------:R-:W-:-:S03]  /*6f50*/  IMAD.MOV.U32 R11, RZ, RZ, R45 ;  /* 0x000000ffff0b7224 */ /* 0x000fc600078e002d */
[----:B------:R-:W-:Y:S01]  /*6f60*/  PRMT R163, R163, 0x5410, R12 ;  /* 0x00005410a3a37816 */ /* 0x000fe2000000000c */
[----:B------:R-:W-:Y:S01]  /*6f70*/  IMAD.MOV.U32 R12, RZ, RZ, R63 ;  /* 0x000000ffff0c7224 */ /* 0x000fe200078e003f */
[----:B------:R-:W-:Y:S02]  /*6f80*/  PRMT R165, R165, 0x5410, R11 ;  /* 0x00005410a5a57816 */ /* 0x000fe4000000000b */
[----:B------:R-:W-:Y:S02]  /*6f90*/  MOV R11, R62 ;  /* 0x0000003e000b7202 */ /* 0x000fe40000000f00 */
[----:B------:R-:W-:Y:S02]  /*6fa0*/  PRMT R168, R12, 0x7610, R168 ;  /* 0x000076100ca87816 */ /* 0x000fe400000000a8 */
        /* <DEDUP_REMOVED lines=44> */
[----:B------:R-:W-:Y:S06]  /*7270*/  @!P2 BRA `(.L_x_3791) ;  /* 0x000000000004a947 */ /* 0x000fec0003800000 */
[----:B------:R-:W-:Y:S01]  /*7280*/  BPT.TRAP 0x1 ;  /* 0x000000040000795c */ /* 0x000fe20000300000 */
.L_x_3791:
[----:B------:R-:W-:Y:S01]  /*7290*/  IMAD R84, R18, 0x8, R2 ;  /* 0x0000000812547824 */ /* 0x000fe200078e0202 */
[----:B------:R-:W-:Y:S01]  /*72a0*/  SHF.L.U32 R85, R203, 0x1f, RZ ;  /* 0x0000001fcb557819 */ /* 0x000fe200000006ff */
[----:B------:R-:W-:Y:S03]  /*72b0*/  BSSY B1, `(.L_x_3792) ;  /* 0x0000003000017945 */ /* 0x000fe60003800000 */
[----:B------:R-:W0:Y:S02]  /*72c0*/  SYNCS.PHASECHK.TRANS64.TRYWAIT P5, [R84+URZ+0x30890], R85 ;  /* 0x03089055540075a7 */ /* 0x000e2400080a017f */
[----:B0-----:R-:W-:Y:S05]  /*72d0*/  @!P5 BRA `(.L_x_3793) ;  /* 0x000001bc0048d947 */ /* 0x001fea0003800000 */
.L_x_4073:
[----:B------:R-:W-:Y:S05]  /*72e0*/  BSYNC B1 ;  /* 0x0000000000017941 */ /* 0x000fea0003800000 */
.L_x_3792:
[----:B------:R-:W1:Y:S01]  /*72f0*/  LDC R133, c[0x0][0x2f4] ;  /* 0x0000bd00ff857b82 */ /* 0x000e620000000800 */
[----:B------:R-:W-:Y:S01]  /*7300*/  UMOV UR4, 0xffffffff ;  /* 0xffffffff00047882 */ /* 0x000fe20000000000 */
[----:B-1----:R-:W-:Y:S02]  /*7310*/  IMAD.IADD R134, R133, 0x1, -R119 ;  /* 0x0000000185867824 */ /* 0x002fe400078e0a77 */
[----:B------:R-:W-:Y:S05]  /*7320*/  BRA.DIV UR4, `(.L_x_3794) ;  /* 0x000001be04487947 */ /* 0x000fea000b800000 */
[----:B------:R1:W2:Y:S04]  /*7330*/  SHFL.IDX PT, R115, R116, RZ, 0x1c1f ;  /* 0x001c1fff74737589 */ /* 0x0002a800000e0000 */
[----:B------:R1:W3:Y:S02]  /*7340*/  SHFL.IDX PT, R11, R117, RZ, 0x1c1f ;  /* 0x001c1fff750b7589 */ /* 0x0002e400000e0000 */
.L_x_4077:
[----:B------:R-:W-:Y:S04]  /*7350*/  BSSY B1, `(.L_x_3795) ;  /* 0x000016d000017945 */ /* 0x000fe80003800000 */
[----:B------:R-:W-:Y:S05]  /*7360*/  @P3 BRA `(.L_x_3796) ;  /* 0x0000001400ac3947 */ /* 0x000fea0003800000 */
[----:B------:R-:W-:Y:S01]  /*7370*/  ISETP.NE.AND P3, PT, R6, RZ, PT ;  /* 0x000000ff0600720c */ /* 0x000fe20003f65270 */
[----:B------:R-:W-:Y:S01]  /*7380*/  BSSY B2, `(.L_x_3797) ;  /* 0x0000079000027945 */ /* 0x000fe20003800000 */
[----:B---3--:R-:W-:-:S11]  /*7390*/  MOV R114, R11 ;  /* 0x0000000b00727202 */ /* 0x008fd60000000f00 */
[----:B------:R-:W-:Y:S05]  /*73a0*/  @!P3 BRA `(.L_x_3798) ;  /* 0x0000000400d8b947 */ /* 0x000fea0003800000 */
[----:B------:R-:W-:Y:S01]  /*73b0*/  SEL R12, R119, R134, !P0 ;  /* 0x00000086770c7207 */ /* 0x000fe20004000000 */
[----:B------:R-:W-:Y:S01]  /*73c0*/  BSSY B3, `(.L_x_3799) ;  /* 0x000006e000037945 */ /* 0x000fe20003800000 */
[----:B------:R-:W-:Y:S02]  /*73d0*/  ISETP.GE.AND P3, PT, R16, R118, PT ;  /* 0x000000761000720c */ /* 0x000fe40003f66270 */
[----:B------:R-:W-:-:S04]  /*73e0*/  SHF.R.S32.HI R13, RZ, 0x1f, R12 ;  /* 0x0000001fff0d7819 */ /* 0x000fc8000001140c */
[----:B------:R-:W-:-:S04]  /*73f0*/  LEA.HI R13, R13, R12, RZ, 0x4 ;  /* 0x0000000c0d0d7211 */ /* 0x000fc800078f20ff */
[----:B------:R-:W-:-:S04]  /*7400*/  LEA.HI.SX32 R139, R13, R112, 0x1c ;  /* 0x000000700d8b7211 */ /* 0x000fc800078fe2ff */
[----:B------:R-:W-:-:S04]  /*7410*/  SHF.R.S32.HI R13, RZ, 0x1f, R139 ;  /* 0x0000001fff0d7819 */ /* 0x000fc8000001148b */
[----:B------:R-:W-:Y:S01]  /*7420*/  LEA.HI R13, R13, R139, RZ, 0x3 ;  /* 0x0000008b0d0d7211 */ /* 0x000fe200078f18ff */
[----:B------:R-:W-:-:S03]  /*7430*/  IMAD.SHL.U32 R139, R139, 0x8, RZ ;  /* 0x000000088b8b7824 */ /* 0x000fc600078e00ff */
[----:B------:R-:W-:Y:S02]  /*7440*/  SHF.R.S32.HI R13, RZ, 0x3, R13 ;  /* 0x00000003ff0d7819 */ /* 0x000fe4000001140d */
[----:B------:R-:W-:-:S03]  /*7450*/  LOP3.LUT R12, R217, 0x38, R139, 0xf8, !PT ;  /* 0x00000038d90c7812 */ /* 0x000fc600078ef88b */
[----:B------:R-:W-:Y:S01]  /*7460*/  IMAD R13, R13, 0x1800, R219 ;  /* 0x000018000d0d7824 */ /* 0x000fe200078e02db */
[----:B------:R-:W-:-:S05]  /*7470*/  LOP3.LUT R12, R12, R218, RZ, 0x3c, !PT ;  /* 0x000000da0c0c7212 */ /* 0x000fca00078e3cff */
        /* <DEDUP_REMOVED lines=14> */
[--C-:B------:R-:W-:Y:S01]  /*7560*/  HADD2.F32 R13, -RZ, R145.reuse.H0_H0 ;  /* 0x20000091ff0d7230 */ /* 0x100fe20000004100 */
[----:B------:R-:W-:Y:S01]  /*7570*/  SHF.R.U64 R38, R38, 0x10, R39 ;  /* 0x0000001026267819 */ /* 0x000fe20000001227 */
[----:B------:R-:W-:Y:S02]  /*7580*/  HADD2.F32 R148, -RZ, R140.H0_H0 ;  /* 0x2000008cff947230 */ /* 0x000fe40000004100 */
[----:B------:R-:W-:-:S02]  /*7590*/  HADD2.F32 R145, -RZ, R145.H1_H1 ;  /* 0x30000091ff917230 */ /* 0x000fc40000004100 */
[CC--:B------:R-:W-:Y:S01]  /*75a0*/  FMUL.FTZ R77, R13.reuse, R146.reuse ;  /* 0x000000920d4d7220 */ /* 0x0c0fe20000410000 */
[----:B------:R-:W-:Y:S02]  /*75b0*/  HADD2.F32 R37, -RZ, R37.H0_H0 ;  /* 0x20000025ff257230 */ /* 0x000fe40000004100 */
        /* <DEDUP_REMOVED lines=10> */
[----:B------:R-:W-:Y:S02]  /*7660*/  HADD2.F32 R15, -RZ, R15.H1_H1 ;  /* 0x3000000fff0f7230 */ /* 0x000fe40000004100 */
[----:B------:R-:W-:Y:S02]  /*7670*/  HADD2.F32 R61, -RZ, R61.H0_H0 ;  /* 0x2000003dff3d7230 */ /* 0x000fe40000004100 */
[-C--:B------:R-:W-:Y:S01]  /*7680*/  FMUL.FTZ R140, R145, R146.reuse ;  /* 0x00000092918c7220 */ /* 0x080fe20000410000 */
[C---:B------:R-:W-:Y:S01]  /*7690*/  FMUL.FTZ R146, R60.reuse, R146 ;  /* 0x000000923c927220 */ /* 0x040fe20000410000 */
[----:B------:R-:W-:Y:S02]  /*76a0*/  HADD2.F32 R38, -RZ, R38.H0_H0 ;  /* 0x20000026ff267230 */ /* 0x000fe40000004100 */
[----:B------:R-:W-:Y:S01]  /*76b0*/  FFMA.FTZ R60, R60, R37, -R140 ;  /* 0x000000253c3c7223 */ /* 0x000fe2000001088c */
[----:B------:R-:W-:-:S02]  /*76c0*/  IMAD.MOV.U32 R140, RZ, RZ, R79 ;  /* 0x000000ffff8c7224 */ /* 0x000fc400078e004f */
[----:B------:R-:W-:Y:S01]  /*76d0*/  FFMA.FTZ R37, R145, R37, R146 ;  /* 0x0000002591257223 */ /* 0x000fe20000010092 */
[----:B------:R-:W-:Y:S01]  /*76e0*/  HADD2.F32 R146, -RZ, R166.H1_H1 ;  /* 0x300000a6ff927230 */ /* 0x000fe20000004100 */
[----:B------:R-:W-:Y:S01]  /*76f0*/  F2FP.F16.F32.PACK_AB R60, R60, R77 ;  /* 0x0000004d3c3c723e */ /* 0x000fe200000000ff */
[----:B------:R-:W-:Y:S02]  /*7700*/  HADD2.F32 R145, -RZ, R140.H0_H0 ;  /* 0x2000008cff917230 */ /* 0x000fe40000004100 */
[----:B------:R-:W-:Y:S02]  /*7710*/  F2FP.F16.F32.PACK_AB R37, R37, R13 ;  /* 0x0000000d2525723e */ /* 0x000fe400000000ff */
[----:B------:R-:W-:Y:S02]  /*7720*/  IMAD.MOV.U32 R13, RZ, RZ, R60 ;  /* 0x000000ffff0d7224 */ /* 0x000fe400078e003c */
[-C--:B------:R-:W-:Y:S01]  /*7730*/  FMUL.FTZ R79, R145, R147.reuse ;  /* 0x00000093914f7220 */ /* 0x080fe20000410000 */
[----:B------:R-:W-:Y:S01]  /*7740*/  FMUL.FTZ R147, R148, R147 ;  /* 0x0000009394937220 */ /* 0x000fe20000410000 */
[----:B------:R-:W-:-:S02]  /*7750*/  IMAD.MOV.U32 R77, RZ, RZ, R37 ;  /* 0x000000ffff4d7224 */ /* 0x000fc400078e0025 */
[-C--:B------:R-:W-:Y:S01]  /*7760*/  FFMA.FTZ R79, R148, R146.reuse, -R79 ;  /* 0x00000092944f7223 */ /* 0x080fe2000001084f */
[----:B------:R-:W-:Y:S01]  /*7770*/  FFMA.FTZ R145, R145, R146, R147 ;  /* 0x0000009291917223 */ /* 0x000fe20000010093 */
[----:B------:R-:W-:Y:S01]  /*7780*/  SHF.R.U32.HI R146, RZ, 0x10, R39 ;  /* 0x00000010ff927819 */ /* 0x000fe20000011627 */
[----:B------:R-:W-:Y:S01]  /*7790*/  HADD2.F32 R148, -RZ, R168.H1_H1 ;  /* 0x300000a8ff947230 */ /* 0x000fe20000004100 */
[--C-:B------:R-:W-:Y:S01]  /*77a0*/  SHF.R.U64 R39, R62, 0x10, R63.reuse ;  /* 0x000000103e277819 */ /* 0x100fe2000000123f */
[----:B------:R-:W-:Y:S01]  /*77b0*/  HADD2.F32 R62, -RZ, R140.H1_H1 ;  /* 0x3000008cff3e7230 */ /* 0x000fe20000004100 */
[----:B------:R-:W-:Y:S01]  /*77c0*/  SHF.R.U32.HI R63, RZ, 0x10, R63 ;  /* 0x00000010ff3f7819 */ /* 0x000fe2000001163f */
[----:B------:R-:W-:Y:S02]  /*77d0*/  HADD2.F32 R146, -RZ, R146.H0_H0 ;  /* 0x20000092ff927230 */ /* 0x000fe40000004100 */
        /* <DEDUP_REMOVED lines=13> */
[C---:B------:R-:W-:Y:S01]  /*78b0*/  FMUL.FTZ R148, R146.reuse, R148 ;  /* 0x0000009492947220 */ /* 0x040fe20000410000 */
[----:B------:R-:W-:Y:S01]  /*78c0*/  F2FP.F16.F32.PACK_AB R145, R15, R145 ;  /* 0x000000910f91723e */ /* 0x000fe200000000ff */
[----:B------:R-:W-:Y:S01]  /*78d0*/  FFMA.FTZ R147, R146, R63, -R147 ;  /* 0x0000003f92937223 */ /* 0x000fe20000010893 */
[----:B------:R-:W-:-:S02]  /*78e0*/  HADD2.F32 R146, -RZ, R167.H1_H1 ;  /* 0x300000a7ff927230 */ /* 0x000fc40000004100 */
[----:B------:R-:W-:Y:S01]  /*78f0*/  FFMA.FTZ R148, R62, R63, R148 ;  /* 0x0000003f3e947223 */ /* 0x000fe20000010094 */
[-C--:B------:R-:W-:Y:S01]  /*7900*/  FMUL.FTZ R62, R76, R61.reuse ;  /* 0x0000003d4c3e7220 */ /* 0x080fe20000410000 */
[C---:B------:R-:W-:Y:S01]  /*7910*/  FMUL.FTZ R61, R12.reuse, R61 ;  /* 0x0000003d0c3d7220 */ /* 0x040fe20000410000 */
[----:B------:R-:W-:Y:S01]  /*7920*/  HADD2.F32 R63, -RZ, R14.H0_H0 ;  /* 0x2000000eff3f7230 */ /* 0x000fe20000004100 */
[----:B------:R-:W-:Y:S01]  /*7930*/  MOV R15, R79 ;  /* 0x0000004f000f7202 */ /* 0x000fe20000000f00 */
[-C--:B------:R-:W-:Y:S01]  /*7940*/  FFMA.FTZ R12, R12, R36.reuse, -R62 ;  /* 0x000000240c0c7223 */ /* 0x080fe2000001083e */
[----:B------:R-:W-:Y:S01]  /*7950*/  FFMA.FTZ R36, R76, R36, R61 ;  /* 0x000000244c247223 */ /* 0x000fe2000001003d */
[----:B------:R-:W-:Y:S02]  /*7960*/  HADD2.F32 R61, -RZ, R78.H0_H0 ;  /* 0x2000004eff3d7230 */ /* 0x000fe40000004100 */
[----:B------:R-:W-:Y:S01]  /*7970*/  HADD2.F32 R62, -RZ, R166.H0_H0 ;  /* 0x200000a6ff3e7230 */ /* 0x000fe20000004100 */
[----:B------:R-:W-:Y:S01]  /*7980*/  F2FP.F16.F32.PACK_AB R12, R12, R147 ;  /* 0x000000930c0c723e */ /* 0x000fe200000000ff */
[----:B------:R-:W-:-:S02]  /*7990*/  HADD2.F32 R78, -RZ, R78.H1_H1 ;  /* 0x3000004eff4e7230 */ /* 0x000fc40000004100 */
        /* <DEDUP_REMOVED lines=14> */
[----:B------:R-:W-:Y:S02]  /*7a80*/  IMAD.MOV.U32 R14, RZ, RZ, R61 ;  /* 0x000000ffff0e7224 */ /* 0x000fe400078e003d */
[----:B------:R-:W-:-:S07]  /*7a90*/  IMAD.MOV.U32 R78, RZ, RZ, R39 ;  /* 0x000000ffff4e7224 */ /* 0x000fce00078e0027 */
.L_x_3800:
[----:B------:R-:W-:Y:S05]  /*7aa0*/  BSYNC B3 ;  /* 0x0000000000037941 */ /* 0x000fea0003800000 */
.L_x_3799:
[----:B------:R-:W-:-:S04]  /*7ab0*/  LEA R36, P3, R3, R11, 0x1 ;  /* 0x0000000b03247211 */ /* 0x000fc800078608ff */
[----:B--2---:R-:W-:Y:S02]  /*7ac0*/  LEA.HI.X R37, R3, R115, R108, 0x1, P3 ;  /* 0x0000007303257211 */ /* 0x004fe400018f0c6c */
[----:B------:R-:W-:-:S03]  /*7ad0*/  ISETP.GE.AND P3, PT, R139, R133, PT ;  /* 0x000000858b00720c */ /* 0x000fc60003f66270 */
[----:B----4-:R2:W-:Y:S10]  /*7ae0*/  ST.E.128 desc[UR48][R36.64], R12 ;  /* 0x0000000c24007985 */ /* 0x0105f4000c101d30 */
[----:B--2---:R-:W-:-:S05]  /*7af0*/  @!P3 IMAD.WIDE R12, R139, 0x2, R114 ;  /* 0x000000028b0cb825 */ /* 0x004fca00078e0272 */
[----:B---3--:R3:W-:Y:S02]  /*7b00*/  @!P3 ST.E.128 desc[UR48][R12.64], R76 ;  /* 0x0000004c0c00b985 */ /* 0x0087e4000c101d30 */
.L_x_3798:
[----:B------:R-:W-:Y:S05]  /*7b10*/  BSYNC B2 ;  /* 0x0000000000027941 */ /* 0x000fea0003800000 */
.L_x_3797:
[----:B------:R-:W-:Y:S01]  /*7b20*/  ISETP.NE.AND P3, PT, R7, RZ, PT ;  /* 0x000000ff0700720c */ /* 0x000fe20003f65270 */
[----:B------:R-:W-:-:S12]  /*7b30*/  BSSY B2, `(.L_x_3801) ;  /* 0x0000077000027945 */ /* 0x000fd80003800000 */
[----:B------:R-:W-:Y:S05]  /*7b40*/  @!P3 BRA `(.L_x_3802) ;  /* 0x0000000400d4b947 */ /* 0x000fea0003800000 */
[----:B---3--:R-:W-:Y:S01]  /*7b50*/  SEL R12, R119, R134, !P1 ;  /* 0x00000086770c7207 */ /* 0x008fe20004800000 */
[----:B------:R-:W-:Y:S01]  /*7b60*/  BSSY B3, `(.L_x_3803) ;  /* 0x000006d000037945 */ /* 0x000fe20003800000 */
[----:B------:R-:W-:Y:S02]  /*7b70*/  ISETP.GE.AND P3, PT, R193, R118, PT ;  /* 0x00000076c100720c */ /* 0x000fe40003f66270 */
[----:B------:R-:W-:-:S04]  /*7b80*/  SHF.R.S32.HI R13, RZ, 0x1f, R12 ;  /* 0x0000001fff0d7819 */ /* 0x000fc8000001140c */
[----:B------:R-:W-:-:S04]  /*7b90*/  LEA.HI R13, R13, R12, RZ, 0x4 ;  /* 0x0000000c0d0d7211 */ /* 0x000fc800078f20ff */
[----:B------:R-:W-:-:S04]  /*7ba0*/  LEA.HI.SX32 R60, R13, R111, 0x1c ;  /* 0x0000006f0d3c7211 */ /* 0x000fc800078fe2ff */
[----:B------:R-:W-:-:S04]  /*7bb0*/  SHF.R.S32.HI R13, RZ, 0x1f, R60 ;  /* 0x0000001fff0d7819 */ /* 0x000fc8000001143c */
[----:B------:R-:W-:Y:S02]  /*7bc0*/  LEA.HI R13, R13, R60, RZ, 0x3 ;  /* 0x0000003c0d0d7211 */ /* 0x000fe400078f18ff */
[----:B------:R-:W-:Y:S02]  /*7bd0*/  SHF.L.U32 R60, R60, 0x3, RZ ;  /* 0x000000033c3c7819 */ /* 0x000fe400000006ff */
[----:B------:R-:W-:Y:S02]  /*7be0*/  SHF.R.S32.HI R13, RZ, 0x3, R13 ;  /* 0x00000003ff0d7819 */ /* 0x000fe4000001140d */
[----:B------:R-:W-:-:S03]  /*7bf0*/  LOP3.LUT R12, R217, 0x38, R60, 0xf8, !PT ;  /* 0x00000038d90c7812 */ /* 0x000fc600078ef83c */
[----:B------:R-:W-:Y:S01]  /*7c00*/  IMAD R13, R13, 0x1800, R219 ;  /* 0x000018000d0d7824 */ /* 0x000fe200078e02db */
[----:B------:R-:W-:-:S05]  /*7c10*/  LOP3.LUT R12, R12, R218, RZ, 0x3c, !PT ;  /* 0x000000da0c0c7212 */ /* 0x000fca00078e3cff */
        /* <DEDUP_REMOVED lines=12> */
[----:B------:R-:W-:Y:S01]  /*7ce0*/  HADD2.F32 R63, -RZ, R165.H1_H1 ;  /* 0x300000a5ff3f7230 */ /* 0x000fe20000004100 */
        /* <DEDUP_REMOVED lines=32> */
[----:B------:R-:W-:Y:S02]  /*7ef0*/  F2FP.F16.F32.PACK_AB R33, R33, R13 ;  /* 0x0000000d2121723e */ /* 0x000fe400000000ff */
[----:B------:R-:W-:Y:S01]  /*7f00*/  FFMA.FTZ R63, R61, R62, R63 ;  /* 0x0000003e3d3f7223 */ /* 0x000fe2000001003f */
[----:B------:R-:W-:Y:S02]  /*7f10*/  SHF.R.U32.HI R61, RZ, 0x10, R35 ;  /* 0x00000010ff3d7819 */ /* 0x000fe40000011623 */
[--C-:B------:R-:W-:Y:S02]  /*7f20*/  SHF.R.U64 R35, R46, 0x10, R47.reuse ;  /* 0x000000102e237819 */ /* 0x100fe4000000122f */
[----:B------:R-:W-:Y:S01]  /*7f30*/  SHF.R.U32.HI R46, RZ, 0x10, R47 ;  /* 0x00000010ff2e7819 */ /* 0x000fe2000001162f */
[----:B------:R-:W-:Y:S01]  /*7f40*/  HADD2.F32 R61, -RZ, R61.H0_H0 ;  /* 0x2000003dff3d7230 */ /* 0x000fe20000004100 */
[----:B------:R-:W-:Y:S01]  /*7f50*/  MOV R13, R37 ;  /* 0x00000025000d7202 */ /* 0x000fe20000000f00 */
[----:B------:R-:W-:-:S02]  /*7f60*/  HADD2.F32 R35, -RZ, R35.H0_H0 ;  /* 0x20000023ff237230 */ /* 0x000fc40000004100 */
[----:B------:R-:W-:Y:S02]  /*7f70*/  HADD2.F32 R46, -RZ, R46.H0_H0 ;  /* 0x2000002eff2e7230 */ /* 0x000fe40000004100 */
[----:B------:R-:W-:-:S03]  /*7f80*/  IMAD.MOV.U32 R37, RZ, RZ, R33 ;  /* 0x000000ffff257224 */ /* 0x000fc600078e0021 */
        /* <DEDUP_REMOVED lines=37> */
[----:B------:R-:W-:Y:S01]  /*81e0*/  F2FP.F16.F32.PACK_AB R46, R36, R46 ;  /* 0x0000002e242e723e */ /* 0x000fe200000000ff */
[----:B------:R-:W-:Y:S01]  /*81f0*/  IMAD.MOV.U32 R36, RZ, RZ, R32 ;  /* 0x000000ffff247224 */ /* 0x000fe200078e0020 */
[----:B------:R-:W-:Y:S02]  /*8200*/  F2FP.F16.F32.PACK_AB R35, R35, R61 ;  /* 0x0000003d2323723e */ /* 0x000fe400000000ff */
[----:B------:R-:W-:-:S03]  /*8210*/  MOV R14, R46 ;  /* 0x0000002e000e7202 */ /* 0x000fc60000000f00 */
[----:B------:R-:W-:-:S07]  /*8220*/  IMAD.MOV.U32 R38, RZ, RZ, R35 ;  /* 0x000000ffff267224 */ /* 0x000fce00078e0023 */
.L_x_3804:
[----:B------:R-:W-:Y:S05]  /*8230*/  BSYNC B3 ;  /* 0x0000000000037941 */ /* 0x000fea0003800000 */
.L_x_3803:
[----:B------:R-:W-:-:S04]  /*8240*/  LEA R32, P3, R4, R11, 0x1 ;  /* 0x0000000b04207211 */ /* 0x000fc800078608ff */
[----:B--2---:R-:W-:Y:S02]  /*8250*/  LEA.HI.X R33, R4, R115, R107, 0x1, P3 ;  /* 0x0000007304217211 */ /* 0x004fe400018f0c6b */
[----:B------:R-:W-:-:S03]  /*8260*/  ISETP.GE.AND P3, PT, R60, R133, PT ;  /* 0x000000853c00720c */ /* 0x000fc60003f66270 */
[----:B----4-:R2:W-:Y:S10]  /*8270*/  ST.E.128 desc[UR48][R32.64], R12 ;  /* 0x0000000c20007985 */ /* 0x0105f4000c101d30 */
[----:B--2---:R-:W-:-:S05]  /*8280*/  @!P3 IMAD.WIDE R12, R60, 0x2, R114 ;  /* 0x000000023c0cb825 */ /* 0x004fca00078e0272 */
[----:B---3--:R4:W-:Y:S02]  /*8290*/  @!P3 ST.E.128 desc[UR48][R12.64], R36 ;  /* 0x000000240c00b985 */ /* 0x0089e4000c101d30 */
.L_x_3802:
[----:B------:R-:W-:Y:S05]  /*82a0*/  BSYNC B2 ;  /* 0x0000000000027941 */ /* 0x000fea0003800000 */
.L_x_3801:
[----:B------:R-:W-:-:S13]  /*82b0*/  ISETP.NE.AND P3, PT, R8, RZ, PT ;  /* 0x000000ff0800720c */ /* 0x000fda0003f65270 */
[----:B------:R-:W-:Y:S05]  /*82c0*/  @!P3 BRA `(.L_x_3796) ;  /* 0x0000000400d4b947 */ /* 0x000fea0003800000 */
[----:B---34-:R-:W3:Y:S01]  /*82d0*/  LDL R12, [R1] ;  /* 0x00000000010c7983 */ /* 0x018ee20000100800 */
[----:B------:R-:W-:Y:S01]  /*82e0*/  ISETP.GE.AND P3, PT, R192, R118, PT ;  /* 0x00000076c000720c */ /* 0x000fe20003f66270 */
[----:B------:R-:W-:Y:S01]  /*82f0*/  BSSY B2, `(.L_x_3805) ;  /* 0x000006c000027945 */ /* 0x000fe20003800000 */
[----:B---3--:R-:W-:-:S04]  /*8300*/  LOP3.LUT P5, RZ, R12, 0x1, RZ, 0xc0, !PT ;  /* 0x000000010cff7812 */ /* 0x008fc800078ac0ff */
[----:B------:R-:W-:-:S04]  /*8310*/  SEL R12, R119, R134, !P5 ;  /* 0x00000086770c7207 */ /* 0x000fc80006800000 */
        /* <DEDUP_REMOVED lines=18> */
[----:B------:R-:W-:Y:S01]  /*8440*/  HADD2.F32 R38, -RZ, R160.H1_H1 ;  /* 0x300000a0ff267230 */ /* 0x000fe20000004100 */
[--C-:B------:R-:W-:Y:S01]  /*8450*/  SHF.R.U64 R28, R28, 0x10, R29.reuse ;  /* 0x000000101c1c7819 */ /* 0x100fe2000000121d */
[----:B---3--:R-:W-:Y:S01]  /*8460*/  HADD2.F32 R37, -RZ, R33.H0_H0 ;  /* 0x20000021ff257230 */ /* 0x008fe20000004100 */
[----:B------:R-:W-:Y:S01]  /*8470*/  SHF.R.U32.HI R29, RZ, 0x10, R29 ;  /* 0x00000010ff1d7819 */ /* 0x000fe2000001161d */
[----:B----4-:R-:W-:Y:S01]  /*8480*/  HADD2.F32 R44, -RZ, R13.H0_H0 ;  /* 0x2000000dff2c7230 */ /* 0x010fe20000004100 */
[----:B------:R-:W-:Y:S01]  /*8490*/  SHF.R.U64 R40, R40, 0x10, R41 ;  /* 0x0000001028287819 */ /* 0x000fe20000001229 */
[----:B------:R-:W-:Y:S02]  /*84a0*/  HADD2.F32 R39, -RZ, R158.H1_H1 ;  /* 0x3000009eff277230 */ /* 0x000fe40000004100 */
[-C--:B------:R-:W-:Y:S01]  /*84b0*/  FMUL.FTZ R45, R37, R38.reuse ;  /* 0x00000026252d7220 */ /* 0x080fe20000410000 */
[----:B------:R-:W-:Y:S02]  /*84c0*/  HADD2.F32 R33, -RZ, R33.H1_H1 ;  /* 0x30000021ff217230 */ /* 0x000fe40000004100 */
[----:B------:R-:W-:Y:S01]  /*84d0*/  FMUL.FTZ R38, R44, R38 ;  /* 0x000000262c267220 */ /* 0x000fe20000410000 */
[----:B------:R-:W-:Y:S01]  /*84e0*/  SHF.R.U64 R30, R30, 0x10, R31 ;  /* 0x000000101e1e7819 */ /* 0x000fe2000000121f */
[----:B------:R-:W-:Y:S01]  /*84f0*/  FFMA.FTZ R45, R44, R39, -R45 ;  /* 0x000000272c2d7223 */ /* 0x000fe2000001082d */
[----:B------:R-:W-:-:S02]  /*8500*/  HADD2.F32 R160, -RZ, R160.H0_H0 ;  /* 0x200000a0ffa07230 */ /* 0x000fc40000004100 */
[----:B------:R-:W-:Y:S01]  /*8510*/  FFMA.FTZ R37, R37, R39, R38 ;  /* 0x0000002725257223 */ /* 0x000fe20000010026 */
[----:B------:R-:W-:Y:S01]  /*8520*/  SHF.R.U32.HI R38, RZ, 0x10, R41 ;  /* 0x00000010ff267819 */ /* 0x000fe20000011629 */
[----:B------:R-:W-:Y:S02]  /*8530*/  HADD2.F32 R39, -RZ, R13.H1_H1 ;  /* 0x3000000dff277230 */ /* 0x000fe40000004100 */
[----:B------:R-:W-:Y:S02]  /*8540*/  HADD2.F32 R13, -RZ, R29.H0_H0 ;  /* 0x2000001dff0d7230 */ /* 0x000fe40000004100 */
[----:B------:R-:W-:Y:S02]  /*8550*/  HADD2.F32 R38, -RZ, R38.H0_H0 ;  /* 0x20000026ff267230 */ /* 0x000fe40000004100 */
[--C-:B------:R-:W-:Y:S02]  /*8560*/  HADD2.F32 R41, -RZ, R15.reuse.H0_H0 ;  /* 0x2000000fff297230 */ /* 0x100fe40000004100 */
[----:B------:R-:W-:-:S02]  /*8570*/  HADD2.F32 R15, -RZ, R15.H1_H1 ;  /* 0x3000000fff0f7230 */ /* 0x000fc40000004100 */
[-C--:B------:R-:W-:Y:S01]  /*8580*/  FMUL.FTZ R29, R33, R38.reuse ;  /* 0x00000026211d7220 */ /* 0x080fe20000410000 */
[C---:B------:R-:W-:Y:S01]  /*8590*/  FMUL.FTZ R38, R39.reuse, R38 ;  /* 0x0000002627267220 */ /* 0x040fe20000410000 */
[----:B------:R-:W-:Y:S02]  /*85a0*/  HADD2.F32 R158, -RZ, R158.H0_H0 ;  /* 0x2000009eff9e7230 */ /* 0x000fe40000004100 */
[-C--:B------:R-:W-:Y:S01]  /*85b0*/  FFMA.FTZ R29, R39, R13.reuse, -R29 ;  /* 0x0000000d271d7223 */ /* 0x080fe2000001081d */
[----:B------:R-:W-:Y:S01]  /*85c0*/  FFMA.FTZ R13, R33, R13, R38 ;  /* 0x0000000d210d7223 */ /* 0x000fe20000010026 */
[----:B------:R-:W-:Y:S02]  /*85d0*/  IMAD.MOV.U32 R33, RZ, RZ, R35 ;  /* 0x000000ffff217224 */ /* 0x000fe400078e0023 */
[----:B------:R-:W-:Y:S01]  /*85e0*/  HADD2.F32 R35, -RZ, R159.H1_H1 ;  /* 0x3000009fff237230 */ /* 0x000fe20000004100 */
[----:B------:R-:W-:Y:S01]  /*85f0*/  F2FP.F16.F32.PACK_AB R29, R29, R45 ;  /* 0x0000002d1d1d723e */ /* 0x000fe200000000ff */
[----:B------:R-:W-:Y:S01]  /*8600*/  HADD2.F32 R39, -RZ, R157.H1_H1 ;  /* 0x3000009dff277230 */ /* 0x000fe20000004100 */
[----:B------:R-:W-:Y:S01]  /*8610*/  F2FP.F16.F32.PACK_AB R37, R13, R37 ;  /* 0x000000250d25723e */ /* 0x000fe200000000ff */
[----:B------:R-:W-:-:S02]  /*8620*/  HADD2.F32 R38, -RZ, R33.H0_H0 ;  /* 0x20000021ff267230 */ /* 0x000fc40000004100 */
[----:B------:R-:W-:Y:S02]  /*8630*/  HADD2.F32 R33, -RZ, R33.H1_H1 ;  /* 0x30000021ff217230 */ /* 0x000fe40000004100 */
[----:B------:R-:W-:Y:S02]  /*8640*/  HADD2.F32 R40, -RZ, R40.H0_H0 ;  /* 0x20000028ff287230 */ /* 0x000fe40000004100 */
[CC--:B------:R-:W-:Y:S01]  /*8650*/  FMUL.FTZ R44, R38.reuse, R35.reuse ;  /* 0x00000023262c7220 */ /* 0x0c0fe20000410000 */
[C---:B------:R-:W-:Y:S01]  /*8660*/  FMUL.FTZ R35, R41.reuse, R35 ;  /* 0x0000002329237220 */ /* 0x040fe20000410000 */
[----:B------:R-:W-:Y:S02]  /*8670*/  HADD2.F32 R28, -RZ, R28.H0_H0 ;  /* 0x2000001cff1c7230 */ /* 0x000fe40000004100 */
[-C--:B------:R-:W-:Y:S01]  /*8680*/  FFMA.FTZ R44, R41, R39.reuse, -R44 ;  /* 0x00000027292c7223 */ /* 0x080fe2000001082c */
[----:B------:R-:W-:Y:S01]  /*8690*/  FFMA.FTZ R35, R38, R39, R35 ;  /* 0x0000002726237223 */ /* 0x000fe20000010023 */
        /* <DEDUP_REMOVED lines=8> */
[----:B------:R-:W-:Y:S02]  /*8720*/  HADD2.F32 R30, -RZ, R30.H0_H0 ;  /* 0x2000001eff1e7230 */ /* 0x000fe40000004100 */
[----:B------:R-:W-:Y:S02]  /*8730*/  IMAD.MOV.U32 R13, RZ, RZ, R29 ;  /* 0x000000ffff0d7224 */ /* 0x000fe400078e001d */
[----:B------:R-:W-:-:S04]  /*8740*/  FMUL.FTZ R39, R33, R42 ;  /* 0x0000002a21277220 */ /* 0x000fc80000410000 */
[C---:B------:R-:W-:Y:S01]  /*8750*/  FFMA.FTZ R39, R15.reuse, R38, -R39 ;  /* 0x000000260f277223 */ /* 0x040fe20000010827 */
[----:B------:R-:W-:-:S04]  /*8760*/  FMUL.FTZ R15, R15, R42 ;  /* 0x0000002a0f0f7220 */ /* 0x000fc80000410000 */
        /* <DEDUP_REMOVED lines=10> */
[----:B------:R-:W-:-:S02]  /*8810*/  IMAD.MOV.U32 R15, RZ, RZ, R39 ;  /* 0x000000ffff0f7224 */ /* 0x000fc400078e0027 */
        /* <DEDUP_REMOVED lines=16> */
[----:B------:R-:W-:-:S03]  /*8920*/  FMUL.FTZ R31, R14, R31 ;  /* 0x0000001f0e1f7220 */ /* 0x000fc60000410000 */
        /* <DEDUP_REMOVED lines=8> */
.L_x_3806:
[----:B------:R-:W-:Y:S05]  /*89b0*/  BSYNC B2 ;  /* 0x0000000000027941 */ /* 0x000fea0003800000 */
.L_x_3805:
[----:B------:R-:W-:-:S04]  /*89c0*/  LEA R28, P3, R5, R11, 0x1 ;  /* 0x0000000b051c7211 */ /* 0x000fc800078608ff */
[----:B--2---:R-:W-:Y:S02]  /*89d0*/  LEA.HI.X R29, R5, R115, R106, 0x1, P3 ;  /* 0x00000073051d7211 */ /* 0x004fe400018f0c6a */
[----:B------:R-:W-:-:S03]  /*89e0*/  ISETP.GE.AND P3, PT, R36, R133, PT ;  /* 0x000000852400720c */ /* 0x000fc60003f66270 */
[----:B----4-:R2:W-:Y:S10]  /*89f0*/  ST.E.128 desc[UR48][R28.64], R12 ;  /* 0x0000000c1c007985 */ /* 0x0105f4000c101d30 */
[----:B------:R-:W-:-:S05]  /*8a00*/  @!P3 IMAD.WIDE R114, R36, 0x2, R114 ;  /* 0x000000022472b825 */ /* 0x000fca00078e0272 */
[----:B---3--:R2:W-:Y:S02]  /*8a10*/  @!P3 ST.E.128 desc[UR48][R114.64], R32 ;  /* 0x000000207200b985 */ /* 0x0085e4000c101d30 */
.L_x_3796:
[----:B------:R-:W-:Y:S05]  /*8a20*/  BSYNC B1 ;  /* 0x0000000000017941 */ /* 0x000fea0003800000 */
.L_x_3795:
[----:B------:R-:W-:-:S03]  /*8a30*/  UMOV UR4, 0xffffffff ;  /* 0xffffffff00047882 */ /* 0x000fc60000000000 */
[----:B------:R-:W-:Y:S05]  /*8a40*/  BRA.DIV UR4, `(.L_x_3807) ;  /* 0x000001a604cc7947 */ /* 0x000fea000b800000 */
[----:B-1----:R-:W1:Y:S04]  /*8a50*/  SHFL.IDX PT, R116, R116, 0x1, 0x1c1f ;  /* 0x003c1f0074747f89 */ /* 0x002e6800000e0000 */
[----:B------:R-:W0:Y:S02]  /*8a60*/  SHFL.IDX PT, R117, R117, 0x1, 0x1c1f ;  /* 0x003c1f0075757f89 */ /* 0x000e2400000e0000 */
.L_x_4081:
[----:B------:R-:W-:Y:S05]  /*8a70*/  @P4 BRA `(.L_x_3764) ;  /* 0x0000001c00604947 */ /* 0x000fea0003800000 */
[----:B------:R-:W-:Y:S01]  /*8a80*/  ISETP.NE.AND P3, PT, R6, RZ, PT ;  /* 0x000000ff0600720c */ /* 0x000fe20003f65270 */
[----:B------:R-:W-:Y:S01]  /*8a90*/  BSSY B1, `(.L_x_3808) ;  /* 0x0000079000017945 */ /* 0x000fe20003800000 */
[----:B0-2---:R-:W-:Y:S01]  /*8aa0*/  MOV R32, R117 ;  /* 0x0000007500207202 */ /* 0x005fe20000000f00 */
[----:B-1----:R-:W-:-:S10]  /*8ab0*/  IMAD.MOV.U32 R33, RZ, RZ, R116 ;  /* 0x000000ffff217224 */ /* 0x002fd400078e0074 */
[----:B------:R-:W-:Y:S05]  /*8ac0*/  @!P3 BRA `(.L_x_3809) ;  /* 0x0000000400d4b947 */ /* 0x000fea0003800000 */
[----:B---3--:R-:W-:Y:S01]  /*8ad0*/  SEL R11, R119, R134, !P0 ;  /* 0x00000086770b7207 */ /* 0x008fe20004000000 */
[----:B------:R-:W-:Y:S01]  /*8ae0*/  BSSY B2, `(.L_x_3810) ;  /* 0x000006d000027945 */ /* 0x000fe20003800000 */
[----:B----4-:R-:W-:Y:S02]  /*8af0*/  SHF.R.U32.HI R13, RZ, 0x3, R204 ;  /* 0x00000003ff0d7819 */ /* 0x010fe400000116cc */
[----:B------:R-:W-:Y:S02]  /*8b00*/  SHF.R.S32.HI R12, RZ, 0x1f, R11 ;  /* 0x0000001fff0c7819 */ /* 0x000fe4000001140b */
[----:B------:R-:W-:Y:S02]  /*8b10*/  ISETP.GE.AND P3, PT, R16, R118, PT ;  /* 0x000000761000720c */ /* 0x000fe40003f66270 */
        /* <DEDUP_REMOVED lines=8> */
[----:B------:R-:W-:-:S04]  /*8ba0*/  LOP3.LUT R11, R11, R13, RZ, 0x3c, !PT ;  /* 0x0000000d0b0b7212 */ /* 0x000fc800078e3cff */
        /* <DEDUP_REMOVED lines=8> */
[----:B-1----:R-:W-:Y:S01]  /*8c30*/  MOV R35, R29 ;  /* 0x0000001d00237202 */ /* 0x002fe20000000f00 */
[----:B0-----:R-:W-:Y:S01]  /*8c40*/  IMAD.MOV.U32 R11, RZ, RZ, R13 ;  /* 0x000000ffff0b7224 */ /* 0x001fe200078e000d */
[----:B------:R-:W-:Y:S01]  /*8c50*/  SHF.R.U64 R72, R72, 0x10, R73 ;  /* 0x0000001048487819 */ /* 0x000fe20000001249 */
[----:B------:R-:W-:Y:S01]  /*8c60*/  HADD2.F32 R37, -RZ, R156.H1_H1 ;  /* 0x3000009cff257230 */ /* 0x000fe20000004100 */
[----:B------:R-:W-:Y:S01]  /*8c70*/  SHF.R.U64 R56, R56, 0x10, R57 ;  /* 0x0000001038387819 */ /* 0x000fe20000001239 */
[----:B------:R-:W-:Y:S01]  /*8c80*/  HADD2.F32 R29, -RZ, R35.H0_H0 ;  /* 0x20000023ff1d7230 */ /* 0x000fe20000004100 */
[----:B------:R-:W-:Y:S01]  /*8c90*/  SHF.R.U64 R74, R74, 0x10, R75 ;  /* 0x000000104a4a7819 */ /* 0x000fe2000000124b */
[----:B------:R-:W-:Y:S01]  /*8ca0*/  HADD2.F32 R34, -RZ, R11.H0_H0 ;  /* 0x2000000bff227230 */ /* 0x000fe20000004100 */
[----:B------:R-:W-:Y:S01]  /*8cb0*/  SHF.R.U64 R58, R58, 0x10, R59 ;  /* 0x000000103a3a7819 */ /* 0x000fe2000000123b */
[----:B------:R-:W-:Y:S02]  /*8cc0*/  HADD2.F32 R13, -RZ, R154.H1_H1 ;  /* 0x3000009aff0d7230 */ /* 0x000fe40000004100 */
[----:B------:R-:W-:Y:S01]  /*8cd0*/  FMUL.FTZ R38, R29, R37 ;  /* 0x000000251d267220 */ /* 0x000fe20000410000 */
[----:B------:R-:W-:-:S02]  /*8ce0*/  HADD2.F32 R35, -RZ, R35.H1_H1 ;  /* 0x30000023ff237230 */ /* 0x000fc40000004100 */
        /* <DEDUP_REMOVED lines=9> */
[----:B------:R-:W-:Y:S02]  /*8d80*/  HADD2.F32 R154, -RZ, R154.H0_H0 ;  /* 0x2000009aff9a7230 */ /* 0x000fe40000004100 */
[----:B------:R-:W-:Y:S02]  /*8d90*/  HADD2.F32 R72, -RZ, R72.H0_H0 ;  /* 0x20000048ff487230 */ /* 0x000fe40000004100 */
[-C--:B------:R-:W-:Y:S01]  /*8da0*/  FMUL.FTZ R38, R35, R13.reuse ;  /* 0x0000000d23267220 */ /* 0x080fe20000410000 */
[C---:B------:R-:W-:Y:S01]  /*8db0*/  FMUL.FTZ R39, R37.reuse, R13 ;  /* 0x0000000d25277220 */ /* 0x040fe20000410000 */
[----:B------:R-:W-:Y:S02]  /*8dc0*/  HADD2.F32 R56, -RZ, R56.H0_H0 ;  /* 0x20000038ff387230 */ /* 0x000fe40000004100 */
[-C--:B------:R-:W-:Y:S01]  /*8dd0*/  FFMA.FTZ R13, R37, R11.reuse, -R38 ;  /* 0x0000000b250d7223 */ /* 0x080fe20000010826 */
[----:B------:R-:W-:Y:S01]  /*8de0*/  FFMA.FTZ R11, R35, R11, R39 ;  /* 0x0000000b230b7223 */ /* 0x000fe20000010027 */
[----:B------:R-:W-:-:S02]  /*8df0*/  HADD2.F32 R38, -RZ, R155.H1_H1 ;  /* 0x3000009bff267230 */ /* 0x000fc40000004100 */
        /* <DEDUP_REMOVED lines=9> */
[-C--:B------:R-:W-:Y:S01]  /*8e90*/  FFMA.FTZ R40, R37, R39.reuse, -R40 ;  /* 0x0000002725287223 */ /* 0x080fe20000010828 */
[----:B------:R-:W-:Y:S02]  /*8ea0*/  HADD2.F32 R37, -RZ, R15.H1_H1 ;  /* 0x3000000fff257230 */ /* 0x000fe40000004100 */
[----:B------:R-:W-:Y:S01]  /*8eb0*/  FFMA.FTZ R38, R35, R39, R38 ;  /* 0x0000002723267223 */ /* 0x000fe20000010026 */
[----:B------:R-:W-:Y:S01]  /*8ec0*/  SHF.R.U32.HI R35, RZ, 0x10, R75 ;  /* 0x00000010ff237819 */ /* 0x000fe2000001164b */
[----:B------:R-:W-:Y:S01]  /*8ed0*/  HADD2.F32 R153, -RZ, R153.H0_H0 ;  /* 0x20000099ff997230 */ /* 0x000fe20000004100 */
[----:B------:R-:W-:Y:S01]  /*8ee0*/  SHF.R.U32.HI R39, RZ, 0x10, R59 ;  /* 0x00000010ff277819 */ /* 0x000fe2000001163b */
[----:B------:R-:W-:Y:S02]  /*8ef0*/  HADD2.F32 R74, -RZ, R74.H0_H0 ;  /* 0x2000004aff4a7230 */ /* 0x000fe40000004100 */
[----:B------:R-:W-:Y:S02]  /*8f00*/  HADD2.F32 R35, -RZ, R35.H0_H0 ;  /* 0x20000023ff237230 */ /* 0x000fe40000004100 */
[----:B------:R-:W-:-:S02]  /*8f10*/  HADD2.F32 R15, -RZ, R39.H0_H0 ;  /* 0x20000027ff0f7230 */ /* 0x000fc40000004100 */
[----:B------:R-:W-:Y:S02]  /*8f20*/  HADD2.F32 R58, -RZ, R58.H0_H0 ;  /* 0x2000003aff3a7230 */ /* 0x000fe40000004100 */
        /* <DEDUP_REMOVED lines=30> */
[----:B------:R-:W-:Y:S02]  /*9110*/  MOV R28, R72 ;  /* 0x00000048001c7202 */ /* 0x000fe40000000f00 */
[-C--:B------:R-:W-:Y:S01]  /*9120*/  FFMA.FTZ R12, R14, R58.reuse, -R12 ;  /* 0x0000003a0e0c7223 */ /* 0x080fe2000001080c */
[----:B------:R-:W-:-:S04]  /*9130*/  FFMA.FTZ R74, R30, R58, R74 ;  /* 0x0000003a1e4a7223 */ /* 0x000fc8000001004a */
[----:B------:R-:W-:Y:S01]  /*9140*/  F2FP.F16.F32.PACK_AB R31, R12, R31 ;  /* 0x0000001f0c1f723e */ /* 0x000fe200000000ff */
[----:B------:R-:W-:Y:S01]  /*9150*/  IMAD.MOV.U32 R12, RZ, RZ, R15 ;  /* 0x000000ffff0c7224 */ /* 0x000fe200078e000f */
[----:B------:R-:W-:Y:S01]  /*9160*/  F2FP.F16.F32.PACK_AB R74, R74, R155 ;  /* 0x0000009b4a4a723e */ /* 0x000fe200000000ff */
[----:B------:R-:W-:Y:S02]  /*9170*/  IMAD.MOV.U32 R15, RZ, RZ, R39 ;  /* 0x000000ffff0f7224 */ /* 0x000fe400078e0027 */
[----:B------:R-:W-:Y:S01]  /*9180*/  IMAD.MOV.U32 R14, RZ, RZ, R31 ;  /* 0x000000ffff0e7224 */ /* 0x000fe200078e001f */
[----:B------:R-:W-:Y:S01]  /*9190*/  MOV R30, R74 ;  /* 0x0000004a001e7202 */ /* 0x000fe20000000f00 */
[----:B------:R-:W-:-:S07]  /*91a0*/  IMAD.MOV.U32 R31, RZ, RZ, R35 ;  /* 0x000000ffff1f7224 */ /* 0x000fce00078e0023 */
.L_x_3811:
[----:B------:R-:W-:Y:S05]  /*91b0*/  BSYNC B2 ;  /* 0x0000000000027941 */ /* 0x000fea0003800000 */
.L_x_3810:
[----:B------:R-:W-:-:S04]  /*91c0*/  LEA R34, P3, R3, R117, 0x1 ;  /* 0x0000007503227211 */ /* 0x000fc800078608ff */
[----:B------:R-:W-:Y:S02]  /*91d0*/  LEA.HI.X R35, R3, R116, R108, 0x1, P3 ;  /* 0x0000007403237211 */ /* 0x000fe400018f0c6c */
[----:B------:R-:W-:-:S03]  /*91e0*/  ISETP.GE.AND P3, PT, R36, R133, PT ;  /* 0x000000852400720c */ /* 0x000fc60003f66270 */
[----:B0-----:R0:W-:Y:S10]  /*91f0*/  ST.E.128 desc[UR48][R34.64], R12 ;  /* 0x0000000c22007985 */ /* 0x0011f4000c101d30 */
[----:B------:R-:W-:-:S05]  /*9200*/  @!P3 IMAD.WIDE R36, R36, 0x2, R32 ;  /* 0x000000022424b825 */ /* 0x000fca00078e0220 */
[----:B-1----:R0:W-:Y:S02]  /*9210*/  @!P3 ST.E.128 desc[UR48][R36.64], R28 ;  /* 0x0000001c2400b985 */ /* 0x0021e4000c101d30 */
.L_x_3809:
[----:B------:R-:W-:Y:S05]  /*9220*/  BSYNC B1 ;  /* 0x0000000000017941 */ /* 0x000fea0003800000 */
.L_x_3808:
[----:B------:R-:W-:Y:S01]  /*9230*/  ISETP.NE.AND P3, PT, R7, RZ, PT ;  /* 0x000000ff0700720c */ /* 0x000fe20003f65270 */
[----:B------:R-:W-:-:S12]  /*9240*/  BSSY B1, `(.L_x_3812) ;  /* 0x0000072000017945 */ /* 0x000fd80003800000 */
[----:B------:R-:W-:Y:S05]  /*9250*/  @!P3 BRA `(.L_x_3813) ;  /* 0x0000000400c0b947 */ /* 0x000fea0003800000 */
[----:B---3--:R-:W-:Y:S01]  /*9260*/  SEL R11, R119, R134, !P1 ;  /* 0x00000086770b7207 */ /* 0x008fe20004800000 */
[----:B------:R-:W-:Y:S01]  /*9270*/  BSSY B2, `(.L_x_3814) ;  /* 0x000006a000027945 */ /* 0x000fe20003800000 */
[----:B0-----:R-:W-:Y:S02]  /*9280*/  SHF.R.U32.HI R14, RZ, 0x3, R204 ;  /* 0x00000003ff0e7819 */ /* 0x001fe400000116cc */
[----:B----4-:R-:W-:Y:S02]  /*9290*/  SHF.R.S32.HI R12, RZ, 0x1f, R11 ;  /* 0x0000001fff0c7819 */ /* 0x010fe4000001140b */
[----:B------:R-:W-:Y:S02]  /*92a0*/  LEA R34, P3, R4, R117, 0x1 ;  /* 0x0000007504227211 */ /* 0x000fe400078608ff */
[----:B------:R-:W-:Y:S02]  /*92b0*/  LEA.HI R12, R12, R11, RZ, 0x4 ;  /* 0x0000000b0c0c7211 */ /* 0x000fe400078f20ff */
[----:B------:R-:W-:-:S02]  /*92c0*/  LEA.HI.X R35, R4, R116, R107, 0x1, P3 ;  /* 0x0000007404237211 */ /* 0x000fc400018f0c6b */
[----:B------:R-:W-:Y:S02]  /*92d0*/  LEA.HI.SX32 R12, R12, R111, 0x1c ;  /* 0x0000006f0c0c7211 */ /* 0x000fe400078fe2ff */
[----:B------:R-:W-:Y:S02]  /*92e0*/  ISETP.GE.AND P3, PT, R193, R118, PT ;  /* 0x00000076c100720c */ /* 0x000fe40003f66270 */
[----:B------:R-:W-:Y:S01]  /*92f0*/  SHF.R.S32.HI R11, RZ, 0x1f, R12 ;  /* 0x0000001fff0b7819 */ /* 0x000fe2000001140c */
[----:B------:R-:W-:-:S03]  /*9300*/  IMAD.SHL.U32 R36, R12, 0x8, RZ ;  /* 0x000000080c247824 */ /* 0x000fc600078e00ff */
[----:B------:R-:W-:-:S04]  /*9310*/  LEA.HI R11, R11, R12, RZ, 0x3 ;  /* 0x0000000c0b0b7211 */ /* 0x000fc800078f18ff */
        /* <DEDUP_REMOVED lines=8> */
[----:B------:R-:W-:-:S03]  /*93a0*/  IMAD R28, R13, 0x2, R2 ;  /* 0x000000020d1c7824 */ /* 0x000fc600078e0202 */
[----:B------:R0:W1:Y:S04]  /*93b0*/  LDS.128 R12, [R11+0x1e400] ;  /* 0x01e400000b0c7984 */ /* 0x0000680000000c00 */
[----:B------:R-:W2:Y:S01]  /*93c0*/  LDS.128 R28, [R28+0x1e400] ;  /* 0x01e400001c1c7984 */ /* 0x000ea20000000c00 */
[----:B------:R-:W-:Y:S05]  /*93d0*/  @P3 BRA `(.L_x_3815) ;  /* 0x00000004004c3947 */ /* 0x000fea0003800000 */
[--C-:B------:R-:W-:Y:S01]  /*93e0*/  SHF.R.U64 R37, R68, 0x10, R69.reuse ;  /* 0x0000001044257819 */ /* 0x100fe20000001245 */
[----:B------:R-:W-:Y:S01]  /*93f0*/  HADD2.F32 R40, -RZ, R152.H1_H1 ;  /* 0x30000098ff287230 */ /* 0x000fe20000004100 */
[----:B------:R-:W-:Y:S01]  /*9400*/  SHF.R.U32.HI R68, RZ, 0x10, R69 ;  /* 0x00000010ff447819 */ /* 0x000fe20000011645 */
[----:B--2---:R-:W-:Y:S01]  /*9410*/  HADD2.F32 R41, -RZ, R29.H0_H0 ;  /* 0x2000001dff297230 */ /* 0x004fe20000004100 */
[--C-:B0-----:R-:W-:Y:S01]  /*9420*/  SHF.R.U64 R11, R52, 0x10, R53.reuse ;  /* 0x00000010340b7819 */ /* 0x101fe20000001235 */
[----:B-1----:R-:W-:Y:S01]  /*9430*/  HADD2.F32 R42, -RZ, R13.H0_H0 ;  /* 0x2000000dff2a7230 */ /* 0x002fe20000004100 */
[----:B------:R-:W-:Y:S01]  /*9440*/  SHF.R.U32.HI R52, RZ, 0x10, R53 ;  /* 0x00000010ff347819 */ /* 0x000fe20000011635 */
[----:B------:R-:W-:Y:S02]  /*9450*/  HADD2.F32 R43, -RZ, R150.H1_H1 ;  /* 0x30000096ff2b7230 */ /* 0x000fe40000004100 */
[----:B------:R-:W-:Y:S01]  /*9460*/  FMUL.FTZ R44, R41, R40 ;  /* 0x00000028292c7220 */ /* 0x000fe20000410000 */
[----:B------:R-:W-:-:S02]  /*9470*/  HADD2.F32 R29, -RZ, R29.H1_H1 ;  /* 0x3000001dff1d7230 */ /* 0x000fc40000004100 */
[----:B------:R-:W-:Y:S01]  /*9480*/  FMUL.FTZ R40, R42, R40 ;  /* 0x000000282a287220 */ /* 0x000fe20000410000 */
[----:B------:R-:W-:Y:S01]  /*9490*/  HADD2.F32 R68, -RZ, R68.H0_H0 ;  /* 0x20000044ff447230 */ /* 0x000fe20000004100 */
[--C-:B------:R-:W-:Y:S01]  /*94a0*/  SHF.R.U64 R39, R70, 0x10, R71.reuse ;  /* 0x0000001046277819 */ /* 0x100fe20000001247 */
[----:B------:R-:W-:Y:S02]  /*94b0*/  HADD2.F32 R13, -RZ, R13.H1_H1 ;  /* 0x3000000dff0d7230 */ /* 0x000fe40000004100 */
[-C--:B------:R-:W-:Y:S01]  /*94c0*/  FFMA.FTZ R40, R41, R43.reuse, R40 ;  /* 0x0000002b29287223 */ /* 0x080fe20000010028 */
[----:B------:R-:W-:Y:S02]  /*94d0*/  HADD2.F32 R52, -RZ, R52.H0_H0 ;  /* 0x20000034ff347230 */ /* 0x000fe40000004100 */
[-C--:B------:R-:W-:Y:S01]  /*94e0*/  FMUL.FTZ R41, R29, R68.reuse ;  /* 0x000000441d297220 */ /* 0x080fe20000410000 */
[----:B------:R-:W-:Y:S01]  /*94f0*/  FFMA.FTZ R44, R42, R43, -R44 ;  /* 0x0000002b2a2c7223 */ /* 0x000fe2000001082c */
[C---:B------:R-:W-:Y:S01]  /*9500*/  FMUL.FTZ R68, R13.reuse, R68 ;  /* 0x000000440d447220 */ /* 0x040fe20000410000 */
[----:B------:R-:W-:Y:S01]  /*9510*/  SHF.R.U32.HI R70, RZ, 0x10, R71 ;  /* 0x00000010ff467819 */ /* 0x000fe20000011647 */
[----:B------:R-:W-:Y:S01]  /*9520*/  FFMA.FTZ R41, R13, R52, -R41 ;  /* 0x000000340d297223 */ /* 0x000fe20000010829 */
[----:B------:R-:W-:Y:S01]  /*9530*/  HADD2.F32 R42, -RZ, R151.H1_H1 ;  /* 0x30000097ff2a7230 */ /* 0x000fe20000004100 */
[----:B------:R-:W-:Y:S01]  /*9540*/  SHF.R.U64 R38, R54, 0x10, R55 ;  /* 0x0000001036267819 */ /* 0x000fe20000001237 */
[----:B------:R-:W-:-:S02]  /*9550*/  HADD2.F32 R13, -RZ, R31.H0_H0 ;  /* 0x2000001fff0d7230 */ /* 0x000fc40000004100 */
[----:B------:R-:W-:Y:S01]  /*9560*/  FFMA.FTZ R68, R29, R52, R68 ;  /* 0x000000341d447223 */ /* 0x000fe20000010044 */
[----:B------:R-:W-:Y:S01]  /*9570*/  SHF.R.U32.HI R54, RZ, 0x10, R55 ;  /* 0x00000010ff367819 */ /* 0x000fe20000011637 */
[----:B------:R-:W-:Y:S02]  /*9580*/  HADD2.F32 R29, -RZ, R149.H1_H1 ;  /* 0x30000095ff1d7230 */ /* 0x000fe40000004100 */
[----:B------:R-:W-:Y:S02]  /*9590*/  HADD2.F32 R43, -RZ, R15.H0_H0 ;  /* 0x2000000fff2b7230 */ /* 0x000fe40000004100 */
[----:B------:R-:W-:Y:S02]  /*95a0*/  HADD2.F32 R45, -RZ, R31.H1_H1 ;  /* 0x3000001fff2d7230 */ /* 0x000fe40000004100 */
[-C--:B------:R-:W-:Y:S01]  /*95b0*/  FMUL.FTZ R31, R13, R42.reuse ;  /* 0x0000002a0d1f7220 */ /* 0x080fe20000410000 */
[----:B------:R-:W-:Y:S02]  /*95c0*/  HADD2.F32 R70, -RZ, R70.H0_H0 ;  /* 0x20000046ff467230 */ /* 0x000fe40000004100 */
[----:B------:R-:W-:Y:S01]  /*95d0*/  FMUL.FTZ R42, R43, R42 ;  /* 0x0000002a2b2a7220 */ /* 0x000fe20000410000 */
[----:B------:R-:W-:-:S02]  /*95e0*/  HADD2.F32 R15, -RZ, R15.H1_H1 ;  /* 0x3000000fff0f7230 */ /* 0x000fc40000004100 */
[----:B------:R-:W-:Y:S01]  /*95f0*/  FFMA.FTZ R31, R43, R29, -R31 ;  /* 0x0000001d2b1f7223 */ /* 0x000fe2000001081f */
[----:B------:R-:W-:Y:S02]  /*9600*/  HADD2.F32 R54, -RZ, R54.H0_H0 ;  /* 0x20000036ff367230 */ /* 0x000fe40000004100 */
[-C--:B------:R-:W-:Y:S01]  /*9610*/  FMUL.FTZ R43, R45, R70.reuse ;  /* 0x000000462d2b7220 */ /* 0x080fe20000410000 */
[----:B------:R-:W-:Y:S02]  /*9620*/  HADD2.F32 R152, -RZ, R152.H0_H0 ;  /* 0x20000098ff987230 */ /* 0x000fe40000004100 */
[C---:B------:R-:W-:Y:S01]  /*9630*/  FMUL.FTZ R70, R15.reuse, R70 ;  /* 0x000000460f467220 */ /* 0x040fe20000410000 */
[----:B------:R-:W-:Y:S02]  /*9640*/  HADD2.F32 R37, -RZ, R37.H0_H0 ;  /* 0x20000025ff257230 */ /* 0x000fe40000004100 */
[----:B------:R-:W-:Y:S01]  /*9650*/  FFMA.FTZ R43, R15, R54, -R43 ;  /* 0x000000360f2b7223 */ /* 0x000fe2000001082b */
[----:B------:R-:W-:-:S02]  /*9660*/  HADD2.F32 R15, -RZ, R28.H0_H0 ;  /* 0x2000001cff0f7230 */ /* 0x000fc40000004100 */
[----:B------:R-:W-:Y:S01]  /*9670*/  FFMA.FTZ R42, R13, R29, R42 ;  /* 0x0000001d0d2a7223 */ /* 0x000fe2000001002a */
[----:B------:R-:W-:Y:S02]  /*9680*/  HADD2.F32 R28, -RZ, R28.H1_H1 ;  /* 0x3000001cff1c7230 */ /* 0x000fe40000004100 */
[----:B------:R-:W-:Y:S01]  /*9690*/  FFMA.FTZ R70, R45, R54, R70 ;  /* 0x000000362d467223 */ /* 0x000fe20000010046 */
[----:B------:R-:W-:Y:S01]  /*96a0*/  HADD2.F32 R150, -RZ, R150.H0_H0 ;  /* 0x20000096ff967230 */ /* 0x000fe20000004100 */
[----:B------:R-:W-:Y:S01]  /*96b0*/  F2FP.F16.F32.PACK_AB R31, R43, R31 ;  /* 0x0000001f2b1f723e */ /* 0x000fe200000000ff */
[--C-:B------:R-:W-:Y:S02]  /*96c0*/  HADD2.F32 R13, -RZ, R12.reuse.H0_H0 ;  /* 0x2000000cff0d7230 */ /* 0x100fe40000004100 */
[----:B------:R-:W-:Y:S01]  /*96d0*/  FMUL.FTZ R45, R28, R37 ;  /* 0x000000251c2d7220 */ /* 0x000fe20000410000 */
[----:B------:R-:W-:Y:S02]  /*96e0*/  HADD2.F32 R29, -RZ, R11.H0_H0 ;  /* 0x2000000bff1d7230 */ /* 0x000fe40000004100 */
[----:B------:R-:W-:Y:S01]  /*96f0*/  FMUL.FTZ R11, R15, R152 ;  /* 0x000000980f0b7220 */ /* 0x000fe20000410000 */
[----:B------:R-:W-:-:S02]  /*9700*/  HADD2.F32 R12, -RZ, R12.H1_H1 ;  /* 0x3000000cff0c7230 */ /* 0x000fc40000004100 */
[C---:B------:R-:W-:Y:S01]  /*9710*/  FMUL.FTZ R152, R13.reuse, R152 ;  /* 0x000000980d987220 */ /* 0x040fe20000410000 */
[----:B------:R-:W-:Y:S02]  /*9720*/  HADD2.F32 R151, -RZ, R151.H0_H0 ;  /* 0x20000097ff977230 */ /* 0x000fe40000004100 */
[-C--:B------:R-:W-:Y:S01]  /*9730*/  FFMA.FTZ R11, R13, R150.reuse, -R11 ;  /* 0x000000960d0b7223 */ /* 0x080fe2000001080b */
[--C-:B------:R-:W-:Y:S02]  /*9740*/  HADD2.F32 R13, -RZ, R30.reuse.H0_H0 ;  /* 0x2000001eff0d7230 */ /* 0x100fe40000004100 */
[C---:B------:R-:W-:Y:S01]  /*9750*/  FMUL.FTZ R37, R12.reuse, R37 ;  /* 0x000000250c257220 */ /* 0x040fe20000410000 */
[----:B------:R-:W-:Y:S01]  /*9760*/  FFMA.FTZ R45, R12, R29, -R45 ;  /* 0x0000001d0c2d7223 */ /* 0x000fe2000001082d */
[----:B------:R-:W-:Y:S02]  /*9770*/  HADD2.F32 R39, -RZ, R39.H0_H0 ;  /* 0x20000027ff277230 */ /* 0x000fe40000004100 */
[----:B------:R-:W-:Y:S01]  /*9780*/  FFMA.FTZ R152, R15, R150, R152 ;  /* 0x000000960f987223 */ /* 0x000fe20000010098 */
[----:B------:R-:W-:-:S02]  /*9790*/  HADD2.F32 R30, -RZ, R30.H1_H1 ;  /* 0x3000001eff1e7230 */ /* 0x000fc40000004100 */
[----:B------:R-:W-:Y:S01]  /*97a0*/  FFMA.FTZ R37, R28, R29, R37 ;  /* 0x0000001d1c257223 */ /* 0x000fe20000010025 */
[--C-:B------:R-:W-:Y:S02]  /*97b0*/  HADD2.F32 R12, -RZ, R14.reuse.H0_H0 ;  /* 0x2000000eff0c7230 */ /* 0x100fe40000004100 */
[----:B------:R-:W-:Y:S01]  /*97c0*/  FMUL.FTZ R15, R13, R151 ;  /* 0x000000970d0f7220 */ /* 0x000fe20000410000 */
[----:B------:R-:W-:Y:S02]  /*97d0*/  HADD2.F32 R14, -RZ, R14.H1_H1 ;  /* 0x3000000eff0e7230 */ /* 0x000fe40000004100 */
[----:B------:R-:W-:Y:S01]  /*97e0*/  FMUL.FTZ R28, R30, R39 ;  /* 0x000000271e1c7220 */ /* 0x000fe20000410000 */
[----:B------:R-:W-:Y:S02]  /*97f0*/  HADD2.F32 R149, -RZ, R149.H0_H0 ;  /* 0x20000095ff957230 */ /* 0x000fe40000004100 */
[----:B------:R-:W-:Y:S01]  /*9800*/  FMUL.FTZ R151, R12, R151 ;  /* 0x000000970c977220 */ /* 0x000fe20000410000 */
[----:B------:R-:W-:-:S02]  /*9810*/  HADD2.F32 R38, -RZ, R38.H0_H0 ;  /* 0x20000026ff267230 */ /* 0x000fc40000004100 */
        /* <DEDUP_REMOVED lines=8> */
[----:B------:R-:W-:Y:S01]  /*98a0*/  F2FP.F16.F32.PACK_AB R14, R28, R15 ;  /* 0x0000000f1c0e723e */ /* 0x000fe200000000ff */
[----:B------:R-:W-:Y:S01]  /*98b0*/  IMAD.MOV.U32 R15, RZ, RZ, R31 ;  /* 0x000000ffff0f7224 */ /* 0x000fe200078e001f */
[----:B------:R-:W-:Y:S01]  /*98c0*/  F2FP.F16.F32.PACK_AB R29, R68, R40 ;  /* 0x00000028441d723e */ /* 0x000fe200000000ff */
[----:B------:R-:W-:Y:S01]  /*98d0*/  IMAD.MOV.U32 R31, RZ, RZ, R42 ;  /* 0x000000ffff1f7224 */ /* 0x000fe200078e002a */
[----:B------:R-:W-:-:S02]  /*98e0*/  F2FP.F16.F32.PACK_AB R12, R45, R11 ;  /* 0x0000000b2d0c723e */ /* 0x000fc400000000ff */
[----:B------:R-:W-:Y:S02]  /*98f0*/  F2FP.F16.F32.PACK_AB R30, R30, R151 ;  /* 0x000000971e1e723e */ /* 0x000fe400000000ff */
[----:B------:R-:W-:-:S07]  /*9900*/  MOV R28, R152 ;  /* 0x00000098001c7202 */ /* 0x000fce0000000f00 */
.L_x_3815:
[----:B------:R-:W-:Y:S05]  /*9910*/  BSYNC B2 ;  /* 0x0000000000027941 */ /* 0x000fea0003800000 */
.L_x_3814:
[----:B------:R-:W-:Y:S01]  /*9920*/  ISETP.GE.AND P3, PT, R36, R133, PT ;  /* 0x000000852400720c */ /* 0x000fe20003f66270 */
[----:B-1----:R1:W-:-:S12]  /*9930*/  ST.E.128 desc[UR48][R34.64], R12 ;  /* 0x0000000c22007985 */ /* 0x0023d8000c101d30 */
[----:B------:R-:W-:-:S05]  /*9940*/  @!P3 IMAD.WIDE R36, R36, 0x2, R32 ;  /* 0x000000022424b825 */ /* 0x000fca00078e0220 */
[----:B--2---:R1:W-:Y:S02]  /*9950*/  @!P3 ST.E.128 desc[UR48][R36.64], R28 ;  /* 0x0000001c2400b985 */ /* 0x0043e4000c101d30 */
.L_x_3813:
[----:B------:R-:W-:Y:S05]  /*9960*/  BSYNC B1 ;  /* 0x0000000000017941 */ /* 0x000fea0003800000 */
.L_x_3812:
[----:B------:R-:W-:-:S13]  /*9970*/  ISETP.NE.AND P3, PT, R8, RZ, PT ;  /* 0x000000ff0800720c */ /* 0x000fda0003f65270 */
[----:B------:R-:W-:Y:S05]  /*9980*/  @!P3 BRA `(.L_x_3764) ;  /* 0x0000000c009cb947 */ /* 0x000fea0003800000 */
[----:B0--3--:R-:W2:Y:S01]  /*9990*/  LDL R11, [R1] ;  /* 0x00000000010b7983 */ /* 0x009ea20000100800 */
[----:B-1----:R-:W-:Y:S01]  /*99a0*/  SHF.R.U32.HI R14, RZ, 0x3, R204 ;  /* 0x00000003ff0e7819 */ /* 0x002fe200000116cc */
[----:B------:R-:W-:Y:S01]  /*99b0*/  BSSY B1, `(.L_x_3816) ;  /* 0x000006b000017945 */ /* 0x000fe20003800000 */
[----:B------:R-:W-:-:S04]  /*99c0*/  LEA R34, P3, R5, R117, 0x1 ;  /* 0x0000007505227211 */ /* 0x000fc800078608ff */
[----:B------:R-:W-:Y:S02]  /*99d0*/  LEA.HI.X R35, R5, R116, R106, 0x1, P3 ;  /* 0x0000007405237211 */ /* 0x000fe400018f0c6a */
[----:B------:R-:W-:Y:S02]  /*99e0*/  ISETP.GE.AND P3, PT, R192, R118, PT ;  /* 0x00000076c000720c */ /* 0x000fe40003f66270 */
[----:B--2---:R-:W-:-:S04]  /*99f0*/  LOP3.LUT P4, RZ, R11, 0x1, RZ, 0xc0, !PT ;  /* 0x000000010bff7812 */ /* 0x004fc8000788c0ff */
[----:B------:R-:W-:-:S04]  /*9a00*/  SEL R134, R119, R134, !P4 ;  /* 0x0000008677867207 */ /* 0x000fc80006000000 */
[----:B------:R-:W-:-:S04]  /*9a10*/  SHF.R.S32.HI R11, RZ, 0x1f, R134 ;  /* 0x0000001fff0b7819 */ /* 0x000fc80000011486 */
[----:B------:R-:W-:-:S04]  /*9a20*/  LEA.HI R11, R11, R134, RZ, 0x4 ;  /* 0x000000860b0b7211 */ /* 0x000fc800078f20ff */
[----:B------:R-:W-:-:S04]  /*9a30*/  LEA.HI.SX32 R11, R11, R110, 0x1c ;  /* 0x0000006e0b0b7211 */ /* 0x000fc800078fe2ff */
[----:B----4-:R-:W-:-:S04]  /*9a40*/  SHF.R.S32.HI R12, RZ, 0x1f, R11 ;  /* 0x0000001fff0c7819 */ /* 0x010fc8000001140b */
[----:B------:R-:W-:Y:S02]  /*9a50*/  LEA.HI R12, R12, R11, RZ, 0x3 ;  /* 0x0000000b0c0c7211 */ /* 0x000fe400078f18ff */
[----:B------:R-:W-:Y:S02]  /*9a60*/  SHF.L.U32 R11, R11, 0x3, RZ ;  /* 0x000000030b0b7819 */ /* 0x000fe400000006ff */
[----:B------:R-:W-:Y:S02]  /*9a70*/  SHF.R.S32.HI R13, RZ, 0x3, R12 ;  /* 0x00000003ff0d7819 */ /* 0x000fe4000001140c */
[----:B------:R-:W-:-:S03]  /*9a80*/  LOP3.LUT R12, R204, 0x38, R11, 0xf8, !PT ;  /* 0x00000038cc0c7812 */ /* 0x000fc600078ef80b */
[----:B------:R-:W-:Y:S01]  /*9a90*/  IMAD R13, R13, 0x1800, R220 ;  /* 0x000018000d0d7824 */ /* 0x000fe200078e02dc */
[----:B------:R-:W-:-:S05]  /*9aa0*/  LOP3.LUT R12, R12, R14, RZ, 0x3c, !PT ;  /* 0x0000000e0c0c7212 */ /* 0x000fca00078e3cff */
        /* <DEDUP_REMOVED lines=8> */
[----:B-1----:R-:W-:Y:S01]  /*9b30*/  IMAD.MOV.U32 R40, RZ, RZ, R29 ;  /* 0x000000ffff287224 */ /* 0x002fe200078e001d */
[----:B------:R-:W-:Y:S01]  /*9b40*/  SHF.R.U32.HI R45, RZ, 0x10, R65 ;  /* 0x00000010ff2d7819 */ /* 0x000fe20000011641 */
[----:B0-----:R-:W-:Y:S01]  /*9b50*/  IMAD.MOV.U32 R29, RZ, RZ, R15 ;  /* 0x000000ffff1d7224 */ /* 0x001fe200078e000f */
[--C-:B------:R-:W-:Y:S01]  /*9b60*/  SHF.R.U64 R36, R48, 0x10, R49.reuse ;  /* 0x0000001030247819 */ /* 0x100fe20000001231 */
[----:B------:R-:W-:Y:S01]  /*9b70*/  HADD2.F32 R46, -RZ, R144.H1_H1 ;  /* 0x30000090ff2e7230 */ /* 0x000fe20000004100 */
[----:B------:R-:W-:Y:S01]  /*9b80*/  SHF.R.U32.HI R48, RZ, 0x10, R49 ;  /* 0x00000010ff307819 */ /* 0x000fe20000011631 */
[--C-:B------:R-:W-:Y:S01]  /*9b90*/  HADD2.F32 R41, -RZ, R40.reuse.H0_H0 ;  /* 0x20000028ff297230 */ /* 0x100fe20000004100 */
[--C-:B------:R-:W-:Y:S01]  /*9ba0*/  SHF.R.U64 R39, R66, 0x10, R67.reuse ;  /* 0x0000001042277819 */ /* 0x100fe20000001243 */
[----:B------:R-:W-:Y:S01]  /*9bb0*/  HADD2.F32 R42, -RZ, R40.H1_H1 ;  /* 0x30000028ff2a7230 */ /* 0x000fe20000004100 */
[----:B------:R-:W-:Y:S01]  /*9bc0*/  SHF.R.U32.HI R66, RZ, 0x10, R67 ;  /* 0x00000010ff427819 */ /* 0x000fe20000011643 */
[----:B------:R-:W-:Y:S01]  /*9bd0*/  HADD2.F32 R15, -RZ, R13.H0_H0 ;  /* 0x2000000dff0f7230 */ /* 0x000fe20000004100 */
[--C-:B------:R-:W-:Y:S01]  /*9be0*/  SHF.R.U64 R38, R50, 0x10, R51.reuse ;  /* 0x0000001032267819 */ /* 0x100fe20000001233 */
[----:B------:R-:W-:Y:S01]  /*9bf0*/  HADD2.F32 R45, -RZ, R45.H0_H0 ;  /* 0x2000002dff2d7230 */ /* 0x000fe20000004100 */
[----:B------:R-:W-:Y:S01]  /*9c00*/  SHF.R.U32.HI R50, RZ, 0x10, R51 ;  /* 0x00000010ff327819 */ /* 0x000fe20000011633 */
[----:B------:R-:W-:Y:S01]  /*9c10*/  HADD2.F32 R40, -RZ, R13.H1_H1 ;  /* 0x3000000dff287230 */ /* 0x000fe20000004100 */
[----:B------:R-:W-:Y:S01]  /*9c20*/  SHF.R.U64 R37, R64, 0x10, R65 ;  /* 0x0000001040257819 */ /* 0x000fe20000001241 */
[----:B------:R-:W-:-:S02]  /*9c30*/  HADD2.F32 R44, -RZ, R142.H1_H1 ;  /* 0x3000008eff2c7230 */ /* 0x000fc40000004100 */
[-C--:B------:R-:W-:Y:S01]  /*9c40*/  FMUL.FTZ R47, R42, R45.reuse ;  /* 0x0000002d2a2f7220 */ /* 0x080fe20000410000 */
[----:B------:R-:W-:Y:S02]  /*9c50*/  HADD2.F32 R43, -RZ, R48.H0_H0 ;  /* 0x20000030ff2b7230 */ /* 0x000fe40000004100 */
[-C--:B------:R-:W-:Y:S01]  /*9c60*/  FMUL.FTZ R48, R41, R46.reuse ;  /* 0x0000002e29307220 */ /* 0x080fe20000410000 */
[C---:B------:R-:W-:Y:S01]  /*9c70*/  FMUL.FTZ R46, R15.reuse, R46 ;  /* 0x0000002e0f2e7220 */ /* 0x040fe20000410000 */
[----:B------:R-:W-:Y:S01]  /*9c80*/  FMUL.FTZ R45, R40, R45 ;  /* 0x0000002d282d7220 */ /* 0x000fe20000410000 */
[----:B------:R-:W-:Y:S02]  /*9c90*/  HADD2.F32 R52, -RZ, R143.H1_H1 ;  /* 0x3000008fff347230 */ /* 0x000fe40000004100 */
[-C--:B------:R-:W-:Y:S01]  /*9ca0*/  FFMA.FTZ R13, R15, R44.reuse, -R48 ;  /* 0x0000002c0f0d7223 */ /* 0x080fe20000010830 */
[----:B------:R-:W-:Y:S01]  /*9cb0*/  FFMA.FTZ R15, R41, R44, R46 ;  /* 0x0000002c290f7223 */ /* 0x000fe2000001002e */
[----:B------:R-:W-:Y:S01]  /*9cc0*/  FFMA.FTZ R42, R42, R43, R45 ;  /* 0x0000002b2a2a7223 */ /* 0x000fe2000001002d */
[----:B------:R-:W-:-:S02]  /*9cd0*/  HADD2.F32 R41, -RZ, R31.H0_H0 ;  /* 0x2000001fff297230 */ /* 0x000fc40000004100 */
[----:B------:R-:W-:Y:S01]  /*9ce0*/  FFMA.FTZ R40, R40, R43, -R47 ;  /* 0x0000002b28287223 */ /* 0x000fe2000001082f */
[----:B------:R-:W-:Y:S02]  /*9cf0*/  HADD2.F32 R46, -RZ, R31.H1_H1 ;  /* 0x3000001fff2e7230 */ /* 0x000fe40000004100 */
[--C-:B------:R-:W-:Y:S02]  /*9d00*/  HADD2.F32 R31, -RZ, R29.reuse.H0_H0 ;  /* 0x2000001dff1f7230 */ /* 0x100fe40000004100 */
[----:B------:R-:W-:Y:S01]  /*9d10*/  HADD2.F32 R45, -RZ, R66.H0_H0 ;  /* 0x20000042ff2d7230 */ /* 0x000fe20000004100 */
[----:B------:R-:W-:Y:S01]  /*9d20*/  F2FP.F16.F32.PACK_AB R13, R40, R13 ;  /* 0x0000000d280d723e */ /* 0x000fe200000000ff */
[----:B------:R-:W-:Y:S02]  /*9d30*/  HADD2.F32 R44, -RZ, R29.H1_H1 ;  /* 0x3000001dff2c7230 */ /* 0x000fe40000004100 */
[----:B------:R-:W-:Y:S02]  /*9d40*/  HADD2.F32 R48, -RZ, R141.H1_H1 ;  /* 0x3000008dff307230 */ /* 0x000fe40000004100 */
[----:B------:R-:W-:Y:S01]  /*9d50*/  FMUL.FTZ R47, R46, R45 ;  /* 0x0000002d2e2f7220 */ /* 0x000fe20000410000 */
[----:B------:R-:W-:-:S02]  /*9d60*/  HADD2.F32 R43, -RZ, R50.H0_H0 ;  /* 0x20000032ff2b7230 */ /* 0x000fc40000004100 */
[-C--:B------:R-:W-:Y:S01]  /*9d70*/  FMUL.FTZ R50, R41, R52.reuse ;  /* 0x0000003429327220 */ /* 0x080fe20000410000 */
[C---:B------:R-:W-:Y:S01]  /*9d80*/  FMUL.FTZ R52, R31.reuse, R52 ;  /* 0x000000341f347220 */ /* 0x040fe20000410000 */
[C---:B------:R-:W-:Y:S01]  /*9d90*/  FMUL.FTZ R45, R44.reuse, R45 ;  /* 0x0000002d2c2d7220 */ /* 0x040fe20000410000 */
[----:B------:R-:W-:Y:S02]  /*9da0*/  HADD2.F32 R144, -RZ, R144.H0_H0 ;  /* 0x20000090ff907230 */ /* 0x000fe40000004100 */
[-C--:B------:R-:W-:Y:S01]  /*9db0*/  FFMA.FTZ R29, R31, R48.reuse, -R50 ;  /* 0x000000301f1d7223 */ /* 0x080fe20000010832 */
[----:B------:R-:W-:Y:S01]  /*9dc0*/  FFMA.FTZ R31, R41, R48, R52 ;  /* 0x00000030291f7223 */ /* 0x000fe20000010034 */
[-C--:B------:R-:W-:Y:S01]  /*9dd0*/  FFMA.FTZ R44, R44, R43.reuse, -R47 ;  /* 0x0000002b2c2c7223 */ /* 0x080fe2000001082f */
[----:B------:R-:W-:Y:S01]  /*9de0*/  FFMA.FTZ R46, R46, R43, R45 ;  /* 0x0000002b2e2e7223 */ /* 0x000fe2000001002d */
[----:B------:R-:W-:Y:S02]  /*9df0*/  HADD2.F32 R48, -RZ, R37.H0_H0 ;  /* 0x20000025ff307230 */ /* 0x000fe40000004100 */
[----:B------:R-:W-:Y:S01]  /*9e00*/  HADD2.F32 R43, -RZ, R28.H0_H0 ;  /* 0x2000001cff2b7230 */ /* 0x000fe20000004100 */
[----:B------:R-:W-:Y:S01]  /*9e10*/  F2FP.F16.F32.PACK_AB R44, R44, R29 ;  /* 0x0000001d2c2c723e */ /* 0x000fe200000000ff */
[----:B------:R-:W-:Y:S01]  /*9e20*/  HADD2.F32 R37, -RZ, R12.H0_H0 ;  /* 0x2000000cff257230 */ /* 0x000fe20000004100 */
[----:B------:R-:W-:Y:S01]  /*9e30*/  F2FP.F16.F32.PACK_AB R29, R42, R15 ;  /* 0x0000000f2a1d723e */ /* 0x000fe200000000ff */
[----:B------:R-:W-:Y:S01]  /*9e40*/  HADD2.F32 R45, -RZ, R28.H1_H1 ;  /* 0x3000001cff2d7230 */ /* 0x000fe20000004100 */
[----:B------:R-:W-:Y:S01]  /*9e50*/  F2FP.F16.F32.PACK_AB R31, R46, R31 ;  /* 0x0000001f2e1f723e */ /* 0x000fe200000000ff */
[----:B------:R-:W-:-:S02]  /*9e60*/  HADD2.F32 R41, -RZ, R12.H1_H1 ;  /* 0x3000000cff297230 */ /* 0x000fc40000004100 */
[-C--:B------:R-:W-:Y:S01]  /*9e70*/  FMUL.FTZ R12, R43, R144.reuse ;  /* 0x000000902b0c7220 */ /* 0x080fe20000410000 */
[----:B------:R-:W-:Y:S02]  /*9e80*/  HADD2.F32 R142, -RZ, R142.H0_H0 ;  /* 0x2000008eff8e7230 */ /* 0x000fe40000004100 */
[----:B------:R-:W-:Y:S01]  /*9e90*/  FMUL.FTZ R28, R37, R144 ;  /* 0x00000090251c7220 */ /* 0x000fe20000410000 */
[----:B------:R-:W-:Y:S02]  /*9ea0*/  HADD2.F32 R36, -RZ, R36.H0_H0 ;  /* 0x20000024ff247230 */ /* 0x000fe40000004100 */
[-C--:B------:R-:W-:Y:S01]  /*9eb0*/  FMUL.FTZ R50, R45, R48.reuse ;  /* 0x000000302d327220 */ /* 0x080fe20000410000 */
[----:B------:R-:W-:Y:S01]  /*9ec0*/  FMUL.FTZ R48, R41, R48 ;  /* 0x0000003029307220 */ /* 0x000fe20000410000 */
[-C--:B------:R-:W-:Y:S01]  /*9ed0*/  FFMA.FTZ R12, R37, R142.reuse, -R12 ;  /* 0x0000008e250c7223 */ /* 0x080fe2000001080c */
[----:B------:R-:W-:Y:S01]  /*9ee0*/  FFMA.FTZ R28, R43, R142, R28 ;  /* 0x0000008e2b1c7223 */ /* 0x000fe2000001001c */
[-C--:B------:R-:W-:Y:S01]  /*9ef0*/  FFMA.FTZ R43, R41, R36.reuse, -R50 ;  /* 0x00000024292b7223 */ /* 0x080fe20000010832 */
[----:B------:R-:W-:Y:S01]  /*9f00*/  FFMA.FTZ R45, R45, R36, R48 ;  /* 0x000000242d2d7223 */ /* 0x000fe20000010030 */
[----:B------:R-:W-:Y:S01]  /*9f10*/  HADD2.F32 R37, -RZ, R30.H0_H0 ;  /* 0x2000001eff257230 */ /* 0x000fe20000004100 */
[----:B------:R-:W-:Y:S01]  /*9f20*/  MOV R15, R44 ;  /* 0x0000002c000f7202 */ /* 0x000fe20000000f00 */
[----:B------:R-:W-:Y:S01]  /*9f30*/  HADD2.F32 R41, -RZ, R39.H0_H0 ;  /* 0x20000027ff297230 */ /* 0x000fe20000004100 */
[----:B------:R-:W-:Y:S01]  /*9f40*/  F2FP.F16.F32.PACK_AB R12, R43, R12 ;  /* 0x0000000c2b0c723e */ /* 0x000fe200000000ff */
[----:B------:R-:W-:Y:S01]  /*9f50*/  HADD2.F32 R36, -RZ, R14.H0_H0 ;  /* 0x2000000eff247230 */ /* 0x000fe20000004100 */
[----:B------:R-:W-:Y:S01]  /*9f60*/  F2FP.F16.F32.PACK_AB R28, R45, R28 ;  /* 0x0000001c2d1c723e */ /* 0x000fe200000000ff */
[----:B------:R-:W-:-:S02]  /*9f70*/  HADD2.F32 R30, -RZ, R30.H1_H1 ;  /* 0x3000001eff1e7230 */ /* 0x000fc40000004100 */
[----:B------:R-:W-:Y:S02]  /*9f80*/  HADD2.F32 R143, -RZ, R143.H0_H0 ;  /* 0x2000008fff8f7230 */ /* 0x000fe40000004100 */
[----:B------:R-:W-:Y:S02]  /*9f90*/  HADD2.F32 R14, -RZ, R14.H1_H1 ;  /* 0x3000000eff0e7230 */ /* 0x000fe40000004100 */
[----:B------:R-:W-:Y:S01]  /*9fa0*/  FMUL.FTZ R49, R30, R41 ;  /* 0x000000291e317220 */ /* 0x000fe20000410000 */
[----:B------:R-:W-:Y:S02]  /*9fb0*/  HADD2.F32 R141, -RZ, R141.H0_H0 ;  /* 0x2000008dff8d7230 */ /* 0x000fe40000004100 */
[-C--:B------:R-:W-:Y:S01]  /*9fc0*/  FMUL.FTZ R47, R37, R143.reuse ;  /* 0x0000008f252f7220 */ /* 0x080fe20000410000 */
[----:B------:R-:W-:Y:S02]  /*9fd0*/  HADD2.F32 R39, -RZ, R38.H0_H0 ;  /* 0x20000026ff277230 */ /* 0x000fe40000004100 */
[----:B------:R-:W-:Y:S01]  /*9fe0*/  FMUL.FTZ R38, R36, R143 ;  /* 0x0000008f24267220 */ /* 0x000fe20000410000 */
[----:B------:R-:W-:Y:S01]  /*9ff0*/  FMUL.FTZ R41, R14, R41 ;  /* 0x000000290e297220 */ /* 0x000fe20000410000 */
[----:B------:R-:W-:-:S02]  /*a000*/  FFMA.FTZ R47, R36, R141, -R47 ;  /* 0x0000008d242f7223 */ /* 0x000fc4000001082f */
[----:B------:R-:W-:Y:S01]  /*a010*/  FFMA.FTZ R38, R37, R141, R38 ;  /* 0x0000008d25267223 */ /* 0x000fe20000010026 */
[-C--:B------:R-:W-:Y:S01]  /*a020*/  FFMA.FTZ R14, R14, R39.reuse, -R49 ;  /* 0x000000270e0e7223 */ /* 0x080fe20000010831 */
[----:B------:R-:W-:-:S04]  /*a030*/  FFMA.FTZ R41, R30, R39, R41 ;  /* 0x000000271e297223 */ /* 0x000fc80000010029 */
[----:B------:R-:W-:Y:S02]  /*a040*/  F2FP.F16.F32.PACK_AB R14, R14, R47 ;  /* 0x0000002f0e0e723e */ /* 0x000fe400000000ff */
[----:B------:R-:W-:-:S07]  /*a050*/  F2FP.F16.F32.PACK_AB R30, R41, R38 ;  /* 0x00000026291e723e */ /* 0x000fce00000000ff */
.L_x_3817:
[----:B------:R-:W-:Y:S05]  /*a060*/  BSYNC B1 ;  /* 0x0000000000017941 */ /* 0x000fea0003800000 */
.L_x_3816:
[----:B0-----:R0:W-:Y:S01]  /*a070*/  ST.E.128 desc[UR48][R34.64], R12 ;  /* 0x0000000c22007985 */ /* 0x0011e2000c101d30 */
[----:B------:R-:W-:-:S13]  /*a080*/  ISETP.GE.AND P3, PT, R11, R133, PT ;  /* 0x000000850b00720c */ /* 0x000fda0003f66270 */
[----:B------:R-:W-:Y:S05]  /*a090*/  @P3 BRA `(.L_x_3764) ;  /* 0x0000000400d83947 */ /* 0x000fea0003800000 */
[----:B------:R-:W-:-:S05]  /*a0a0*/  IMAD.WIDE R32, R11, 0x2, R32 ;  /* 0x000000020b207825 */ /* 0x000fca00078e0220 */
[----:B-1----:R1:W-:Y:S01]  /*a0b0*/  ST.E.128 desc[UR48][R32.64], R28 ;  /* 0x0000001c20007985 */ /* 0x0023e2000c101d30 */
[----:B------:R-:W-:Y:S05]  /*a0c0*/  BRA `(.L_x_3764) ;  /* 0x0000000400cc7947 */ /* 0x000fea0003800000 */
.L_x_3729:
[----:B------:R-:W-:-:S06]  /*a0d0*/  UISETP.NE.AND UP0, UPT, UR51, 0x3, UPT ;  /* 0x000000033300788c */ /* 0x000fcc000bf05270 */
[----:B------:R-:W-:-:S13]  /*a0e0*/  PLOP3.LUT P2, PT, PT, PT, UP0, 0x80, 0x0 ;  /* 0x000000000000781c */ /* 0x000fda0003f4f008 */
[----:B------:R-:W-:Y:S05]  /*a0f0*/  @!P2 BRA `(.L_x_3818) ;  /* 0x000000000004a947 */ /* 0x000fea0003800000 */
[----:B------:R-:W-:Y:S01]  /*a100*/  BPT.TRAP 0x1 ;  /* 0x000000040000795c */ /* 0x000fe20000300000 */
.L_x_3818:
[----:B------:R-:W-:Y:S01]  /*a110*/  IMAD R84, R18, 0x8, R2 ;  /* 0x0000000812547824 */ /* 0x000fe200078e0202 */
[----:B------:R-:W-:Y:S01]  /*a120*/  SHF.L.U32 R85, R203, 0x1f, RZ ;  /* 0x0000001fcb557819 */ /* 0x000fe200000006ff */
[----:B------:R-:W-:Y:S01]  /*a130*/  BSSY B1, `(.L_x_3819) ;  /* 0x0000004000017945 */ /* 0x000fe20003800000 */
[----:B------:R-:W-:Y:S02]  /*a140*/  SHF.R.S32.HI R81, RZ, 0x1f, R26 ;  /* 0x0000001fff517819 */ /* 0x000fe4000001141a */
[----:B------:R-:W0:Y:S02]  /*a150*/  SYNCS.PHASECHK.TRANS64.TRYWAIT P3, [R84+URZ+0x30890], R85 ;  /* 0x03089055540075a7 */ /* 0x000e24000806017f */
[----:B0-----:R-:W-:Y:S05]  /*a160*/  @!P3 BRA `(.L_x_3820) ;  /* 0x000001900050b947 */ /* 0x001fea0003800000 */
.L_x_4082:
[----:B------:R-:W-:Y:S05]  /*a170*/  BSYNC B1 ;  /* 0x0000000000017941 */ /* 0x000fea0003800000 */
.L_x_3819:
        /* <DEDUP_REMOVED lines=14> */
[----:B------:R-:W-:Y:S01]  /*a260*/  IMAD.IADD R36, R83, 0x1, -R202 ;  /* 0x0000000153247824 */ /* 0x000fe200078e0aca */
[----:B------:R-:W-:-:S03]  /*a270*/  IADD3 R13, R13, R11, RZ ;  /* 0x0000000b0d0d7210 */ /* 0x000fc60007ffe0ff */
        /* <DEDUP_REMOVED lines=9> */
.L_x_4086:
[----:B------:R-:W-:Y:S04]  /*a310*/  BSSY B1, `(.L_x_3822) ;  /* 0x0000025000017945 */ /* 0x000fe80003800000 */
[----:B------:R-:W-:Y:S05]  /*a320*/  @!P3 BRA `(.L_x_3823) ;  /* 0x00000000008cb947 */ /* 0x000fea0003800000 */
[----:B------:R-:W-:Y:S02]  /*a330*/  ULDC UR4, c[0x0][0x2f4] ;  /* 0x0000bd0000047ab9 */ /* 0x000fe40000000800 */
[----:B------:R-:W-:Y:S02]  /*a340*/  ISETP.GE.AND P5, PT, R16, UR4, PT ;  /* 0x0000000410007c0c */ /* 0x000fe4000bfa6270 */
[----:B------:R-:W-:-:S11]  /*a350*/  ISETP.GE.AND P4, PT, R22, UR4, PT ;  /* 0x0000000416007c0c */ /* 0x000fd6000bf86270 */
[----:B------:R-:W4:Y:S01]  /*a360*/  @!P5 LDS.128 R12, [R27+0x1e000] ;  /* 0x01e000001b0cd984 */ /* 0x000f220000000c00 */
[----:B---3--:R-:W-:-:S04]  /*a370*/  @!P5 LEA R32, P3, R16, R37, 0x1 ;  /* 0x000000251020d211 */ /* 0x008fc800078608ff */
[----:B--2---:R-:W-:Y:S02]  /*a380*/  @!P5 LEA.HI.X R33, R16, R38, R17, 0x1, P3 ;  /* 0x000000261021d211 */ /* 0x004fe400018f0c11 */
[----:B------:R-:W-:-:S04]  /*a390*/  @!P4 LEA R30, P3, R22, R37, 0x1 ;  /* 0x00000025161ec211 */ /* 0x000fc800078608ff */
[----:B------:R-:W-:Y:S02]  /*a3a0*/  @!P4 LEA.HI.X R31, R22, R38, R201, 0x1, P3 ;  /* 0x00000026161fc211 */ /* 0x000fe400018f0cc9 */
[----:B------:R-:W-:-:S13]  /*a3b0*/  ISETP.GE.AND P3, PT, R19, UR4, PT ;  /* 0x0000000413007c0c */ /* 0x000fda000bf66270 */
[----:B------:R-:W-:-:S04]  /*a3c0*/  @!P3 LEA R28, P6, R19, R37, 0x1 ;  /* 0x00000025131cb211 */ /* 0x000fc800078c08ff */
[----:B------:R-:W-:Y:S01]  /*a3d0*/  @!P3 LEA.HI.X R29, R19, R38, R200, 0x1, P6 ;  /* 0x00000026131db211 */ /* 0x000fe200030f0cc8 */
[----:B----4-:R2:W-:Y:S01]  /*a3e0*/  @!P5 ST.E.128 desc[UR48][R32.64], R12 ;  /* 0x0000000c2000d985 */ /* 0x0105e2000c101d30 */
[----:B------:R-:W-:-:S13]  /*a3f0*/  ISETP.GE.AND P5, PT, R193, UR4, PT ;  /* 0x00000004c1007c0c */ /* 0x000fda000bfa6270 */
[----:B------:R-:W3:Y:S01]  /*a400*/  @!P5 LDS.128 R12, [R80+0x1e000] ;  /* 0x01e00000500cd984 */ /* 0x000ee20000000c00 */
[----:B------:R-:W-:Y:S01]  /*a410*/  @!P5 IMAD.SHL.U32 R11, R197, 0x8, RZ ;  /* 0x00000008c50bd824 */ /* 0x000fe200078e00ff */
[----:B--2---:R-:W-:Y:S01]  /*a420*/  @!P5 MOV R32, R37 ;  /* 0x000000250020d202 */ /* 0x004fe20000000f00 */
[----:B------:R-:W-:-:S04]  /*a430*/  @!P5 IMAD.MOV.U32 R33, RZ, RZ, R38 ;  /* 0x000000ffff21d224 */ /* 0x000fc800078e0026 */
[----:B------:R-:W-:-:S05]  /*a440*/  @!P5 IMAD.WIDE R32, R11, 0x2, R32 ;  /* 0x000000020b20d825 */ /* 0x000fca00078e0220 */
[----:B---3--:R2:W-:Y:S01]  /*a450*/  @!P5 ST.E.128 desc[UR48][R32.64], R12 ;  /* 0x0000000c2000d985 */ /* 0x0085e2000c101d30 */
[----:B------:R-:W-:-:S13]  /*a460*/  ISETP.GE.AND P5, PT, R192, UR4, PT ;  /* 0x00000004c0007c0c */ /* 0x000fda000bfa6270 */
[----:B------:R-:W3:Y:S01]  /*a470*/  @!P5 LDS.128 R12, [R27+0x21000] ;  /* 0x021000001b0cd984 */ /* 0x000ee20000000c00 */
[----:B------:R-:W-:Y:S01]  /*a480*/  @!P5 IMAD.SHL.U32 R11, R198, 0x8, RZ ;  /* 0x00000008c60bd824 */ /* 0x000fe200078e00ff */
[----:B--2---:R-:W-:Y:S01]  /*a490*/  @!P5 MOV R32, R37 ;  /* 0x000000250020d202 */ /* 0x004fe20000000f00 */
[----:B------:R-:W-:-:S04]  /*a4a0*/  @!P5 IMAD.MOV.U32 R33, RZ, RZ, R38 ;  /* 0x000000ffff21d224 */ /* 0x000fc800078e0026 */
[----:B------:R-:W-:-:S05]  /*a4b0*/  @!P5 IMAD.WIDE R32, R11, 0x2, R32 ;  /* 0x000000020b20d825 */ /* 0x000fca00078e0220 */
[----:B---3--:R2:W-:Y:S01]  /*a4c0*/  @!P5 ST.E.128 desc[UR48][R32.64], R12 ;  /* 0x0000000c2000d985 */ /* 0x0085e2000c101d30 */
[----:B------:R-:W-:-:S03]  /*a4d0*/  ISETP.GE.AND P5, PT, R23, UR4, PT ;  /* 0x0000000417007c0c */ /* 0x000fc6000bfa6270 */
[----:B------:R-:W3:Y:S10]  /*a4e0*/  @!P4 LDS.128 R12, [R80+0x21000] ;  /* 0x02100000500cc984 */ /* 0x000ef40000000c00 */
[----:B--2---:R-:W-:-:S04]  /*a4f0*/  @!P5 LEA R32, P6, R23, R37, 0x1 ;  /* 0x000000251720d211 */ /* 0x004fc800078c08ff */
[----:B------:R-:W-:Y:S01]  /*a500*/  @!P5 LEA.HI.X R33, R23, R38, R199, 0x1, P6 ;  /* 0x000000261721d211 */ /* 0x000fe200030f0cc7 */
[----:B---3--:R-:W-:Y:S04]  /*a510*/  @!P4 ST.E.128 desc[UR48][R30.64], R12 ;  /* 0x0000000c1e00c985 */ /* 0x008fe8000c101d30 */
[----:B------:R-:W2:Y:S04]  /*a520*/  @!P3 LDS.128 R12, [R27+0x24000] ;  /* 0x024000001b0cb984 */ /* 0x000ea80000000c00 */
[----:B--2---:R-:W-:Y:S04]  /*a530*/  @!P3 ST.E.128 desc[UR48][R28.64], R12 ;  /* 0x0000000c1c00b985 */ /* 0x004fe8000c101d30 */
[----:B------:R-:W2:Y:S04]  /*a540*/  @!P5 LDS.128 R12, [R80+0x24000] ;  /* 0x02400000500cd984 */ /* 0x000ea80000000c00 */
[----:B--2---:R4:W-:Y:S02]  /*a550*/  @!P5 ST.E.128 desc[UR48][R32.64], R12 ;  /* 0x0000000c2000d985 */ /* 0x0049e4000c101d30 */
.L_x_3823:
[----:B------:R-:W-:Y:S05]  /*a560*/  BSYNC B1 ;  /* 0x0000000000017941 */ /* 0x000fea0003800000 */
.L_x_3822:
[----:B------:R-:W-:-:S03]  /*a570*/  UMOV UR4, 0xffffffff ;  /* 0xffffffff00047882 */ /* 0x000fc60000000000 */
[----:B------:R-:W-:Y:S05]  /*a580*/  BRA.DIV UR4, `(.L_x_3824) ;  /* 0x0000018e04a87947 */ /* 0x000fea000b800000 */
[----:B--2---:R2:W0:Y:S04]  /*a590*/  SHFL.IDX PT, R38, R35, 0x1, 0x1c1f ;  /* 0x003c1f0023267f89 */ /* 0x00442800000e0000 */
[----:B---3--:R2:W3:Y:S02]  /*a5a0*/  SHFL.IDX PT, R37, R34, 0x1, 0x1c1f ;  /* 0x003c1f0022257f89 */ /* 0x0084e400000e0000 */
.L_x_4090:
[----:B------:R-:W-:-:S13]  /*a5b0*/  ISETP.GE.AND P3, PT, R36, 0x41, PT ;  /* 0x000000412400780c */ /* 0x000fda0003f66270 */
[----:B------:R-:W-:Y:S05]  /*a5c0*/  @!P3 BRA `(.L_x_3764) ;  /* 0x00000000008cb947 */ /* 0x000fea0003800000 */
[----:B------:R-:W-:Y:S02]  /*a5d0*/  ULDC UR4, c[0x0][0x2f4] ;  /* 0x0000bd0000047ab9 */ /* 0x000fe40000000800 */
[----:B------:R-:W-:Y:S02]  /*a5e0*/  ISETP.GE.AND P5, PT, R16, UR4, PT ;  /* 0x0000000410007c0c */ /* 0x000fe4000bfa6270 */
[----:B------:R-:W-:-:S11]  /*a5f0*/  ISETP.GE.AND P4, PT, R22, UR4, PT ;  /* 0x0000000416007c0c */ /* 0x000fd6000bf86270 */
[----:B----4-:R-:W4:Y:S01]  /*a600*/  @!P5 LDS.128 R12, [R27+0x20000] ;  /* 0x020000001b0cd984 */ /* 0x010f220000000c00 */
[----:B---3--:R-:W-:-:S04]  /*a610*/  @!P5 LEA R32, P3, R16, R37, 0x1 ;  /* 0x000000251020d211 */ /* 0x008fc800078608ff */
[----:B0-----:R-:W-:Y:S02]  /*a620*/  @!P5 LEA.HI.X R33, R16, R38, R17, 0x1, P3 ;  /* 0x000000261021d211 */ /* 0x001fe400018f0c11 */
        /* <DEDUP_REMOVED lines=9> */
[----:B0-----:R-:W-:Y:S01]  /*a6c0*/  @!P5 MOV R32, R37 ;  /* 0x000000250020d202 */ /* 0x001fe20000000f00 */
[----:B------:R-:W-:-:S04]  /*a6d0*/  @!P5 IMAD.MOV.U32 R33, RZ, RZ, R38 ;  /* 0x000000ffff21d224 */ /* 0x000fc800078e0026 */
[----:B------:R-:W-:-:S05]  /*a6e0*/  @!P5 IMAD.WIDE R32, R11, 0x2, R32 ;  /* 0x000000020b20d825 */ /* 0x000fca00078e0220 */
[----:B---3--:R0:W-:Y:S01]  /*a6f0*/  @!P5 ST.E.128 desc[UR48][R32.64], R12 ;  /* 0x0000000c2000d985 */ /* 0x0081e2000c101d30 */
[----:B------:R-:W-:-:S13]  /*a700*/  ISETP.GE.AND P5, PT, R192, UR4, PT ;  /* 0x00000004c0007c0c */ /* 0x000fda000bfa6270 */
[----:B------:R-:W3:Y:S01]  /*a710*/  @!P5 LDS.128 R12, [R27+0x23000] ;  /* 0x023000001b0cd984 */ /* 0x000ee20000000c00 */
[----:B------:R-:W-:Y:S01]  /*a720*/  @!P5 IMAD.SHL.U32 R11, R198, 0x8, RZ ;  /* 0x00000008c60bd824 */ /* 0x000fe200078e00ff */
[----:B0-----:R-:W-:Y:S01]  /*a730*/  @!P5 MOV R32, R37 ;  /* 0x000000250020d202 */ /* 0x001fe20000000f00 */
[----:B------:R-:W-:-:S04]  /*a740*/  @!P5 IMAD.MOV.U32 R33, RZ, RZ, R38 ;  /* 0x000000ffff21d224 */ /* 0x000fc800078e0026 */
[----:B------:R-:W-:-:S05]  /*a750*/  @!P5 IMAD.WIDE R32, R11, 0x2, R32 ;  /* 0x000000020b20d825 */ /* 0x000fca00078e0220 */
[----:B---3--:R0:W-:Y:S01]  /*a760*/  @!P5 ST.E.128 desc[UR48][R32.64], R12 ;  /* 0x0000000c2000d985 */ /* 0x0081e2000c101d30 */
[----:B------:R-:W-:-:S03]  /*a770*/  ISETP.GE.AND P5, PT, R23, UR4, PT ;  /* 0x0000000417007c0c */ /* 0x000fc6000bfa6270 */
[----:B------:R-:W3:Y:S10]  /*a780*/  @!P4 LDS.128 R12, [R80+0x23000] ;  /* 0x02300000500cc984 */ /* 0x000ef40000000c00 */
[----:B0-----:R-:W-:-:S04]  /*a790*/  @!P5 LEA R32, P6, R23, R37, 0x1 ;  /* 0x000000251720d211 */ /* 0x001fc800078c08ff */
[----:B------:R-:W-:Y:S01]  /*a7a0*/  @!P5 LEA.HI.X R33, R23, R38, R199, 0x1, P6 ;  /* 0x000000261721d211 */ /* 0x000fe200030f0cc7 */
[----:B---3--:R-:W-:Y:S04]  /*a7b0*/  @!P4 ST.E.128 desc[UR48][R30.64], R12 ;  /* 0x0000000c1e00c985 */ /* 0x008fe8000c101d30 */
[----:B------:R-:W0:Y:S04]  /*a7c0*/  @!P3 LDS.128 R12, [R27+0x26000] ;  /* 0x026000001b0cb984 */ /* 0x000e280000000c00 */
[----:B0-----:R-:W-:Y:S04]  /*a7d0*/  @!P3 ST.E.128 desc[UR48][R28.64], R12 ;  /* 0x0000000c1c00b985 */ /* 0x001fe8000c101d30 */
[----:B------:R-:W0:Y:S04]  /*a7e0*/  @!P5 LDS.128 R12, [R80+0x26000] ;  /* 0x02600000500cd984 */ /* 0x000e280000000c00 */
[----:B0-----:R0:W-:Y:S02]  /*a7f0*/  @!P5 ST.E.128 desc[UR48][R32.64], R12 ;  /* 0x0000000c2000d985 */ /* 0x0011e4000c101d30 */
.L_x_3764:
[----:B------:R-:W-:Y:S05]  /*a800*/  BSYNC B0 ;  /* 0x0000000000007941 */ /* 0x000fea0003800000 */
.L_x_3728:
[----:B0--3--:R-:W0:Y:S01]  /*a810*/  S2R R11, SR_TID.X ;  /* 0x00000000000b7919 */ /* 0x009e220000002100 */
[----:B------:R-:W-:Y:S01]  /*a820*/  @!PT LDS RZ, [RZ] ;  /* 0x00000000fffff984 */ /* 0x000fe20000000800 */
[----:B------:R-:W-:Y:S01]  /*a830*/  @!PT LDS RZ, [RZ] ;  /* 0x00000000fffff984 */ /* 0x000fe20000000800 */
[----:B------:R-:W-:Y:S01]  /*a840*/  @!PT LDS RZ, [RZ] ;  /* 0x00000000fffff984 */ /* 0x000fe20000000800 */
[----:B------:R-:W-:Y:S01]  /*a850*/  @!PT LDS RZ, [RZ] ;  /* 0x00000000fffff984 */ /* 0x000fe20000000800 */
[----:B------:R3:W-:Y:S06]  /*a860*/  MEMBAR.ALL.CTA ;  /* 0x0000000000007992 */ /* 0x0007ec0000008000 */
[----:B---3--:R-:W3:Y:S01]  /*a870*/  FENCE.VIEW.ASYNC.S ;  /* 0x00000000000073c6 */ /* 0x008ee20000000000 */
[----:B------:R-:W-:Y:S05]  /*a880*/  WARPSYNC.ALL ;  /* 0x0000000000007948 */ /* 0x000fea0003800000 */
[----:B------:R-:W-:Y:S01]  /*a890*/  BSSY B0, `(.L_x_3825) ;  /* 0x0000009000007945 */ /* 0x000fe20003800000 */
[----:B0-----:R-:W-:Y:S01]  /*a8a0*/  LOP3.LUT R11, R11, 0x7f, RZ, 0xc0, !PT ;  /* 0x0000007f0b0b7812 */ /* 0x001fe200078ec0ff */
[----:B---3--:R0:W-:Y:S03]  /*a8b0*/  BAR.SYNC.DEFER_BLOCKING R161, 0x80 ;  /* 0x000200a10000751d */ /* 0x0081e60000010000 */
[----:B------:R-:W-:-:S13]  /*a8c0*/  ISETP.NE.AND P3, PT, R11, RZ, PT ;  /* 0x000000ff0b00720c */ /* 0x000fda0003f65270 */
[----:B------:R-:W-:-:S05]  /*a8d0*/  @!P3 VIADD R11, R84, 0x308a0 ;  /* 0x000308a0540bb836 */ /* 0x000fca0000000000 */
[----:B------:R-:W-:-:S04]  /*a8e0*/  @!P3 PRMT R11, RZ, 0x654, R11 ;  /* 0x00000654ff0bb816 */ /* 0x000fc8000000000b */
[----:B------:R0:W-:Y:S01]  /*a8f0*/  @!P3 SYNCS.ARRIVE.TRANS64.RED.A1T0 RZ, [R11+URZ], RZ ;  /* 0x000000ff0bffb9a7 */ /* 0x0001e2000810043f */
[----:B------:R-:W-:Y:S05]  /*a900*/  @!P2 BRA `(.L_x_3826) ;  /* 0x000000000004a947 */ /* 0x000fea0003800000 */
[----:B------:R-:W-:Y:S01]  /*a910*/  BPT.TRAP 0x1 ;  /* 0x000000040000795c */ /* 0x000fe20000300000 */
.L_x_3826:
[----:B------:R-:W-:Y:S05]  /*a920*/  BSYNC B0 ;  /* 0x0000000000007941 */ /* 0x000fea0003800000 */
.L_x_3825:
[----:B------:R-:W3:Y:S01]  /*a930*/  SYNCS.PHASECHK.TRANS64.TRYWAIT P2, [R84+URZ+0x308b0], R85 ;  /* 0x0308b055540075a7 */ /* 0x000ee2000804017f */
[----:B------:R-:W-:Y:S01]  /*a940*/  ULDC UR50, c[0x0][0x2f4] ;  /* 0x0000bd0000327ab9 */ /* 0x000fe20000000800 */
[----:B------:R-:W-:Y:S04]  /*a950*/  BSSY B0, `(.L_x_3827) ;  /* 0x0000002000007945 */ /* 0x000fe80003800000 */
[----:B---3--:R-:W-:Y:S05]  /*a960*/  @!P2 BRA `(.L_x_3828) ;  /* 0x0000018800fca947 */ /* 0x008fea0003800000 */
.L_x_4091:
[----:B------:R-:W-:Y:S05]  /*a970*/  BSYNC B0 ;  /* 0x0000000000007941 */ /* 0x000fea0003800000 */
.L_x_3827:
[----:B------:R-:W-:Y:S01]  /*a980*/  ULDC.64 UR4, c[0x0][0x328] ;  /* 0x0000ca0000047ab9 */ /* 0x000fe20000000a00 */
[----:B------:R-:W-:Y:S01]  /*a990*/  ULDC.64 UR6, c[0x0][0x318] ;  /* 0x0000c60000067ab9 */ /* 0x000fe20000000a00 */
[----:B------:R-:W-:Y:S01]  /*a9a0*/  IMAD R81, R81, UR4, RZ ;  /* 0x0000000451517c24 */ /* 0x000fe2000f8e02ff */
[----:B------:R-:W-:Y:S01]  /*a9b0*/  BSSY B0, `(.L_x_3829) ;  /* 0x0000033000007945 */ /* 0x000fe20003800000 */
[----:B-12-4-:R-:W-:-:S04]  /*a9c0*/  IMAD.WIDE.U32 R12, R26, UR4, RZ ;  /* 0x000000041a0c7c25 */ /* 0x016fc8000f8e00ff */
[----:B------:R-:W-:Y:S01]  /*a9d0*/  IMAD R81, R26, UR5, R81 ;  /* 0x000000051a517c24 */ /* 0x000fe2000f8e0251 */
[----:B------:R-:W-:Y:S01]  /*a9e0*/  ULDC.64 UR4, c[0x0][0x338] ;  /* 0x0000ce0000047ab9 */ /* 0x000fe20000000a00 */
[----:B------:R-:W-:Y:S02]  /*a9f0*/  IMAD.IADD R83, R83, 0x1, -R202 ;  /* 0x0000000153537824 */ /* 0x000fe400078e0aca */
[----:B------:R-:W-:Y:S01]  /*aa00*/  IMAD R82, R82, UR4, RZ ;  /* 0x0000000452527c24 */ /* 0x000fe2000f8e02ff */
[----:B------:R-:W-:-:S03]  /*aa10*/  IADD3 R13, R13, R81, RZ ;  /* 0x000000510d0d7210 */ /* 0x000fc60007ffe0ff */
[C---:B0-----:R-:W-:Y:S02]  /*aa20*/  IMAD R11, R21.reuse, UR5, R82 ;  /* 0x00000005150b7c24 */ /* 0x041fe4000f8e0252 */
[----:B------:R-:W-:Y:S01]  /*aa30*/  IMAD.WIDE.U32 R12, R21, UR4, R12 ;  /* 0x00000004150c7c25 */ /* 0x000fe2000f8e000c */
[----:B------:R-:W-:-:S03]  /*aa40*/  ULDC.64 UR4, c[0x0][0x330] ;  /* 0x0000cc0000047ab9 */ /* 0x000fc60000000a00 */
[----:B------:R-:W-:Y:S02]  /*aa50*/  IMAD.IADD R13, R13, 0x1, R11 ;  /* 0x000000010d0d7824 */ /* 0x000fe400078e020b */
[----:B------:R-:W-:-:S04]  /*aa60*/  IMAD.WIDE.U32 R12, R196, UR4, R12 ;  /* 0x00000004c40c7c25 */ /* 0x000fc8000f8e000c */
[----:B------:R-:W-:Y:S01]  /*aa70*/  IMAD R11, R196, UR5, R13 ;  /* 0x00000005c40b7c24 */ /* 0x000fe2000f8e020d */
[----:B------:R-:W-:-:S04]  /*aa80*/  LEA R21, P2, R12, UR6, 0x1 ;  /* 0x000000060c157c11 */ /* 0x000fc8000f8408ff */
[----:B------:R-:W-:Y:S01]  /*aa90*/  LEA.HI.X R11, R12, UR7, R11, 0x1, P2 ;  /* 0x000000070c0b7c11 */ /* 0x000fe200090f0c0b */
[----:B------:R0:W1:Y:S01]  /*aaa0*/  SHFL.IDX PT, R32, R21, RZ, 0x1c1f ;  /* 0x001c1fff15207589 */ /* 0x00006200000e0000 */
[----:B------:R-:W-:-:S03]  /*aab0*/  ISETP.GE.AND P2, PT, R83, 0x1, PT ;  /* 0x000000015300780c */ /* 0x000fc60003f46270 */
[----:B------:R0:W2:Y:S10]  /*aac0*/  SHFL.IDX PT, R33, R11, RZ, 0x1c1f ;  /* 0x001c1fff0b217589 */ /* 0x0000b400000e0000 */
[----:B0-----:R-:W-:Y:S05]  /*aad0*/  @!P2 BRA `(.L_x_3830) ;  /* 0x000000000080a947 */ /* 0x001fea0003800000 */
[----:B------:R-:W-:Y:S02]  /*aae0*/  ISETP.GE.AND P5, PT, R16, UR50, PT ;  /* 0x0000003210007c0c */ /* 0x000fe4000bfa6270 */
[----:B------:R-:W-:-:S11]  /*aaf0*/  ISETP.GE.AND P4, PT, R22, UR50, PT ;  /* 0x0000003216007c0c */ /* 0x000fd6000bf86270 */
[----:B------:R-:W0:Y:S01]  /*ab00*/  @!P5 LDS.128 R12, [R27] ;  /* 0x000000001b0cd984 */ /* 0x000e220000000c00 */
[----:B-1----:R-:W-:-:S04]  /*ab10*/  @!P5 LEA R34, P2, R16, R32, 0x1 ;  /* 0x000000201022d211 */ /* 0x002fc800078408ff */
[----:B--2---:R-:W-:Y:S02]  /*ab20*/  @!P5 LEA.HI.X R35, R16, R33, R17, 0x1, P2 ;  /* 0x000000211023d211 */ /* 0x004fe400010f0c11 */
[----:B------:R-:W-:-:S04]  /*ab30*/  @!P4 LEA R30, P2, R22, R32, 0x1 ;  /* 0x00000020161ec211 */ /* 0x000fc800078408ff */
[----:B------:R-:W-:Y:S02]  /*ab40*/  @!P4 LEA.HI.X R31, R22, R33, R201, 0x1, P2 ;  /* 0x00000021161fc211 */ /* 0x000fe400010f0cc9 */
[----:B------:R-:W-:-:S13]  /*ab50*/  ISETP.GE.AND P2, PT, R19, UR50, PT ;  /* 0x0000003213007c0c */ /* 0x000fda000bf46270 */
[----:B------:R-:W-:-:S04]  /*ab60*/  @!P2 LEA R28, P6, R19, R32, 0x1 ;  /* 0x00000020131ca211 */ /* 0x000fc800078c08ff */
[----:B------:R-:W-:Y:S01]  /*ab70*/  @!P2 LEA.HI.X R29, R19, R33, R200, 0x1, P6 ;  /* 0x00000021131da211 */ /* 0x000fe200030f0cc8 */
[----:B0-----:R0:W-:Y:S01]  /*ab80*/  @!P5 ST.E.128 desc[UR48][R34.64], R12 ;  /* 0x0000000c2200d985 */ /* 0x0011e2000c101d30 */
[----:B------:R-:W-:-:S13]  /*ab90*/  ISETP.GE.AND P5, PT, R193, UR50, PT ;  /* 0x00000032c1007c0c */ /* 0x000fda000bfa6270 */
[----:B------:R-:W1:Y:S01]  /*aba0*/  @!P5 LDS.128 R12, [R80] ;  /* 0x00000000500cd984 */ /* 0x000e620000000c00 */
[----:B------:R-:W-:-:S05]  /*abb0*/  @!P5 SHF.L.U32 R37, R197, 0x3, RZ ;  /* 0x00000003c525d819 */ /* 0x000fca00000006ff */
[----:B0-----:R-:W-:-:S05]  /*abc0*/  @!P5 IMAD.WIDE R34, R37, 0x2, R32 ;  /* 0x000000022522d825 */ /* 0x001fca00078e0220 */
[----:B-1----:R0:W-:Y:S01]  /*abd0*/  @!P5 ST.E.128 desc[UR48][R34.64], R12 ;  /* 0x0000000c2200d985 */ /* 0x0021e2000c101d30 */
[----:B------:R-:W-:-:S13]  /*abe0*/  ISETP.GE.AND P5, PT, R192, UR50, PT ;  /* 0x00000032c0007c0c */ /* 0x000fda000bfa6270 */
[----:B------:R-:W1:Y:S01]  /*abf0*/  @!P5 LDS.128 R12, [R27+0x3000] ;  /* 0x003000001b0cd984 */ /* 0x000e620000000c00 */
[----:B------:R-:W-:Y:S01]  /*ac00*/  @!P5 IMAD.SHL.U32 R37, R198, 0x8, RZ ;  /* 0x00000008c625d824 */ /* 0x000fe200078e00ff */
[----:B0-----:R-:W-:Y:S01]  /*ac10*/  @!P5 MOV R35, R33 ;  /* 0x000000210023d202 */ /* 0x001fe20000000f00 */
[----:B------:R-:W-:-:S04]  /*ac20*/  @!P5 IMAD.MOV.U32 R34, RZ, RZ, R32 ;  /* 0x000000ffff22d224 */ /* 0x000fc800078e0020 */
[----:B------:R-:W-:-:S05]  /*ac30*/  @!P5 IMAD.WIDE R34, R37, 0x2, R34 ;  /* 0x000000022522d825 */ /* 0x000fca00078e0222 */
[----:B-1----:R-:W-:Y:S01]  /*ac40*/  @!P5 ST.E.128 desc[UR48][R34.64], R12 ;  /* 0x0000000c2200d985 */ /* 0x002fe2000c101d30 */
[----:B------:R-:W-:-:S03]  /*ac50*/  ISETP.GE.AND P5, PT, R23, UR50, PT ;  /* 0x0000003217007c0c */ /* 0x000fc6000bfa6270 */
[----:B------:R-:W0:Y:S10]  /*ac60*/  @!P4 LDS.128 R12, [R80+0x3000] ;  /* 0x00300000500cc984 */ /* 0x000e340000000c00 */
[----:B------:R-:W-:-:S04]  /*ac70*/  @!P5 LEA R32, P6, R23, R32, 0x1 ;  /* 0x000000201720d211 */ /* 0x000fc800078c08ff */
[----:B------:R-:W-:Y:S01]  /*ac80*/  @!P5 LEA.HI.X R33, R23, R33, R199, 0x1, P6 ;  /* 0x000000211721d211 */ /* 0x000fe200030f0cc7 */
[----:B0-----:R-:W-:Y:S04]  /*ac90*/  @!P4 ST.E.128 desc[UR48][R30.64], R12 ;  /* 0x0000000c1e00c985 */ /* 0x001fe8000c101d30 */
[----:B------:R-:W0:Y:S04]  /*aca0*/  @!P2 LDS.128 R12, [R27+0x6000] ;  /* 0x006000001b0ca984 */ /* 0x000e280000000c00 */
[----:B0-----:R-:W-:Y:S04]  /*acb0*/  @!P2 ST.E.128 desc[UR48][R28.64], R12 ;  /* 0x0000000c1c00a985 */ /* 0x001fe8000c101d30 */
[----:B------:R-:W0:Y:S04]  /*acc0*/  @!P5 LDS.128 R12, [R80+0x6000] ;  /* 0x00600000500cd984 */ /* 0x000e280000000c00 */
[----:B0-----:R0:W-:Y:S02]  /*acd0*/  @!P5 ST.E.128 desc[UR48][R32.64], R12 ;  /* 0x0000000c2000d985 */ /* 0x0011e4000c101d30 */
.L_x_3830:
[----:B------:R-:W-:Y:S05]  /*ace0*/  BSYNC B0 ;  /* 0x0000000000007941 */ /* 0x000fea0003800000 */
.L_x_3829:
[----:B------:R-:W-:Y:S01]  /*acf0*/  ISETP.GE.AND P2, PT, R83, 0x41, PT ;  /* 0x000000415300780c */ /* 0x000fe20003f46270 */
[----:B0-2---:R0:W2:Y:S01]  /*ad00*/  SHFL.IDX PT, R33, R11, 0x1, 0x1c1f ;  /* 0x003c1f000b217f89 */ /* 0x0050a200000e0000 */
[----:B------:R-:W-:Y:S03]  /*ad10*/  BSSY B0, `(.L_x_3831) ;  /* 0x0000023000007945 */ /* 0x000fe60003800000 */
[----:B-1----:R0:W1:Y:S08]  /*ad20*/  SHFL.IDX PT, R32, R21, 0x1, 0x1c1f ;  /* 0x003c1f0015207f89 */ /* 0x00207000000e0000 */
[----:B0-----:R-:W-:Y:S05]  /*ad30*/  @!P2 BRA `(.L_x_3832) ;  /* 0x000000000080a947 */ /* 0x001fea0003800000 */
[----:B------:R-:W-:Y:S02]  /*ad40*/  ISETP.GE.AND P5, PT, R16, UR50, PT ;  /* 0x0000003210007c0c */ /* 0x000fe4000bfa6270 */
[----:B------:R-:W-:-:S11]  /*ad50*/  ISETP.GE.AND P4, PT, R22, UR50, PT ;  /* 0x0000003216007c0c */ /* 0x000fd6000bf86270 */
[----:B------:R-:W0:Y:S01]  /*ad60*/  @!P5 LDS.128 R12, [R27+0x2000] ;  /* 0x002000001b0cd984 */ /* 0x000e220000000c00 */
        /* <DEDUP_REMOVED lines=9> */
[----:B------:R-:W1:Y:S01]  /*ae00*/  @!P5 LDS.128 R12, [R80+0x2000] ;  /* 0x00200000500cd984 */ /* 0x000e620000000c00 */
[----:B------:R-:W-:-:S04]  /*ae10*/  @!P5 IMAD.SHL.U32 R11, R197, 0x8, RZ ;  /* 0x00000008c50bd824 */ /* 0x000fc800078e00ff */
        /* <DEDUP_REMOVED lines=18> */
.L_x_3832:
[----:B------:R-:W-:Y:S05]  /*af40*/  BSYNC B0 ;  /* 0x0000000000007941 */ /* 0x000fea0003800000 */
.L_x_3831:
[----:B------:R-:W4:Y:S01]  /*af50*/  LDL R11, [R1] ;  /* 0x00000000010b7983 */ /* 0x000f220000100800 */
[----:B---3--:R-:W-:Y:S01]  /*af60*/  @!P3 VIADD R84, R84, 0x308c0 ;  /* 0x000308c05454b836 */ /* 0x008fe20000000000 */
[----:B------:R-:W-:Y:S01]  /*af70*/  IADD3 R18, R18, 0x1, RZ ;  /* 0x0000000112127810 */ /* 0x000fe20007ffe0ff */
[----:B------:R-:W-:Y:S01]  /*af80*/  @!PT LDS RZ, [RZ] ;  /* 0x00000000fffff984 */ /* 0x000fe20000000800 */
[----:B------:R-:W-:Y:S01]  /*af90*/  @!PT LDS RZ, [RZ] ;  /* 0x00000000fffff984 */ /* 0x000fe20000000800 */
[----:B------:R-:W-:Y:S01]  /*afa0*/  @!PT LDS RZ, [RZ] ;  /* 0x00000000fffff984 */ /* 0x000fe20000000800 */
[----:B------:R-:W-:Y:S01]  /*afb0*/  @!PT LDS RZ, [RZ] ;  /* 0x00000000fffff984 */ /* 0x000fe20000000800 */
[----:B------:R3:W-:Y:S06]  /*afc0*/  MEMBAR.ALL.CTA ;  /* 0x0000000000007992 */ /* 0x0007ec0000008000 */
[----:B---3--:R-:W3:Y:S02]  /*afd0*/  FENCE.VIEW.ASYNC.S ;  /* 0x00000000000073c6 */ /* 0x008ee40000000000 */
[----:B---3--:R3:W-:Y:S01]  /*afe0*/  BAR.SYNC.DEFER_BLOCKING R161, 0x80 ;  /* 0x000200a10000751d */ /* 0x0087e20000010000 */
[----:B------:R-:W-:-:S02]  /*aff0*/  ISETP.NE.AND P2, PT, R18, 0x2, PT ;  /* 0x000000021200780c */ /* 0x000fc40003f45270 */
[----:B------:R-:W-:Y:S02]  /*b000*/  @!P3 PRMT R84, RZ, 0x654, R84 ;  /* 0x00000654ff54b816 */ /* 0x000fe40000000054 */
[----:B------:R-:W-:Y:S02]  /*b010*/  SEL R12, RZ, 0x1, P2 ;  /* 0x00000001ff0c7807 */ /* 0x000fe40001000000 */
[----:B------:R-:W-:Y:S02]  /*b020*/  SEL R18, R18, RZ, P2 ;  /* 0x000000ff12127207 */ /* 0x000fe40001000000 */
[----:B------:R-:W-:Y:S02]  /*b030*/  PLOP3.LUT P2, PT, PT, PT, PT, 0x8, 0x0 ;  /* 0x000000000000781c */ /* 0x000fe40003f4e170 */
[----:B------:R-:W-:Y:S01]  /*b040*/  LOP3.LUT R203, R203, R12, RZ, 0x3c, !PT ;  /* 0x0000000ccbcb7212 */ /* 0x000fe200078e3cff */
[----:B------:R3:W-:Y:S01]  /*b050*/  @!P3 SYNCS.ARRIVE.TRANS64.RED.A1T0 RZ, [R84+URZ], RZ ;  /* 0x000000ff54ffb9a7 */ /* 0x0007e2000810043f */
[----:B----4-:R-:W-:-:S13]  /*b060*/  LOP3.LUT P4, RZ, R11, 0x2, RZ, 0xc0, !PT ;  /* 0x000000020bff7812 */ /* 0x010fda000788c0ff */
[----:B---3--:R-:W-:Y:S05]  /*b070*/  @P4 BRA `(.L_x_3833) ;  /* 0xffffff7800e44947 */ /* 0x008fea000383ffff */
.L_x_3723:
[----:B------:R-:W-:Y:S01]  /*b080*/  BSSY B0, `(.L_x_3834) ;  /* 0x0000005000007945 */ /* 0x000fe20003800000 */
[----:B------:R-:W-:-:S03]  /*b090*/  IMAD.MOV.U32 R72, RZ, RZ, RZ ;  /* 0x000000ffff487224 */ /* 0x000fc600078e00ff */
[----:B------:R-:W-:Y:S05]  /*b0a0*/  @P2 BRA `(.L_x_3835) ;  /* 0x0000000000082947 */ /* 0x000fea0003800000 */
[----:B------:R-:W3:Y:S02]  /*b0b0*/  FENCE.VIEW.ASYNC.G ;  /* 0x00000000000073c6 */ /* 0x000ee40000000100 */
[----:B---3--:R-:W-:Y:S06]  /*b0c0*/  BAR.ARV 0xc, 0x180 ;  /* 0x0306000000007b1d */ /* 0x008fec0000002000 */
.L_x_3835:
[----:B------:R-:W-:Y:S05]  /*b0d0*/  BSYNC B0 ;  /* 0x0000000000007941 */ /* 0x000fea0003800000 */
.L_x_3834:
[----:B------:R-:W3:Y:S01]  /*b0e0*/  LDL R0, [R1] ;  /* 0x0000000001007983 */ /* 0x000ee20000100800 */
[----:B------:R-:W-:Y:S01]  /*b0f0*/  BSSY B0, `(.L_x_3836) ;  /* 0x0000020000007945 */ /* 0x000fe20003800000 */
[----:B---3--:R-:W-:-:S13]  /*b100*/  LOP3.LUT P0, RZ, R0, 0x8, RZ, 0xc0, !PT ;  /* 0x0000000800ff7812 */ /* 0x008fda000780c0ff */
        /* <DEDUP_REMOVED lines=14> */
[----:B------:R0:W3:Y:S02]  /*b1f0*/  F2I.FTZ.U32.TRUNC.NTZ R5, R4 ;  /* 0x0000000400057305 */ /* 0x0000e4000021f000 */
[----:B0-----:R-:W-:Y:S01]  /*b200*/  IMAD.MOV.U32 R4, RZ, RZ, RZ ;  /* 0x000000ffff047224 */ /* 0x001fe200078e00ff */
[----:B---3--:R-:W-:-:S05]  /*b210*/  IADD3 R7, RZ, -R5, RZ ;  /* 0x80000005ff077210 */ /* 0x008fca0007ffe0ff */
        /* <DEDUP_REMOVED lines=10> */
[----:B------:R-:W-:Y:S02]  /*b2c0*/  @!P2 IADD3 R5, -R5, RZ, RZ ;  /* 0x000000ff0505a210 */ /* 0x000fe40007ffe1ff */
[----:B------:R-:W-:-:S05]  /*b2d0*/  @!P1 LOP3.LUT R5, RZ, R9, RZ, 0x33, !PT ;  /* 0x00000009ff059212 */ /* 0x000fca00078e33ff */
[----:B------:R-:W-:-:S07]  /*b2e0*/  IMAD.MOV.U32 R72, RZ, RZ, R5 ;  /* 0x000000ffff487224 */ /* 0x000fce00078e0005 */
.L_x_3837:
[----:B------:R-:W-:Y:S05]  /*b2f0*/  BSYNC B0 ;  /* 0x0000000000007941 */ /* 0x000fea0003800000 */
.L_x_3836:
[----:B------:R-:W3:Y:S01]  /*b300*/  LDL R0, [R1+0x44] ;  /* 0x0000440001007983 */ /* 0x000ee20000100800 */
        /* <DEDUP_REMOVED lines=32> */
[----:B-12---:R-:W-:Y:S02]  /*b510*/  CS2R R32, SRZ ;  /* 0x0000000000207805 */ /* 0x006fe4000001ff00 */
        /* <DEDUP_REMOVED lines=18> */
[----:B---3--:R-:W-:-:S05]  /*b640*/  IMAD R222, R0, R72, RZ ;  /* 0x0000004800de7224 */ /* 0x008fca00078e02ff */
[----:B------:R-:W-:-:S04]  /*b650*/  VIADDMNMX R72, R222, R72, R135, PT ;  /* 0x00000048de487246 */ /* 0x000fc80003800187 */
[----:B------:R-:W-:-:S13]  /*b660*/  ISETP.GT.AND P1, PT, R72, R222, PT ;  /* 0x000000de4800720c */ /* 0x000fda0003f24270 */
[----:B------:R-:W-:Y:S05]  /*b670*/  @!P1 BRA `(.L_x_3838) ;  /* 0x000000c400ac9947 */ /* 0x000fea0003800000 */
[----:B------:R-:W0:Y:S01]  /*b680*/  S2R R0, SR_TID.X ;  /* 0x0000000000007919 */ /* 0x000e220000002100 */
        /* <DEDUP_REMOVED lines=30> */
.L_x_3839:
        /* <DEDUP_REMOVED lines=8> */
[----:B------:R0:W1:Y:S03]  /*b8f0*/  SYNCS.PHASECHK.TRANS64.TRYWAIT P0, [R2+URZ+0x30800], R3 ;  /* 0x03080003020075a7 */ /* 0x000066000800017f */
[----:B-1----:R-:W-:Y:S05]  /*b900*/  @!P0 NANOSLEEP.SYNCS 0x989680 ;  /* 0x009896800000895d */ /* 0x002fea0003900000 */
[----:B------:R-:W1:Y:S01]  /*b910*/  @!P0 SYNCS.PHASECHK.TRANS64 P0, [R2+URZ+0x30800], R3 ;  /* 0x03080003020085a7 */ /* 0x000e62000800007f */
[----:B------:R-:W-:Y:S04]  /*b920*/  BSSY B0, `(.L_x_3841) ;  /* 0x0000006000007945 */ /* 0x000fe80003800000 */
[----:B-1----:R-:W-:Y:S05]  /*b930*/  @P0 BRA `(.L_x_3842) ;  /* 0x0000000000100947 */ /* 0x002fea0003800000 */
.L_x_3843:
[----:B-1----:R1:W2:Y:S02]  /*b940*/  SYNCS.PHASECHK.TRANS64.TRYWAIT P0, [R2+URZ+0x30800], R3 ;  /* 0x03080003020075a7 */ /* 0x0022a4000800017f */
[----:B--2---:R-:W-:Y:S05]  /*b950*/  @!P0 NANOSLEEP.SYNCS 0x989680 ;  /* 0x009896800000895d */ /* 0x004fea0003900000 */
[----:B------:R-:W2:Y:S02]  /*b960*/  @!P0 SYNCS.PHASECHK.TRANS64 P0, [R2+URZ+0x30800], R3 ;  /* 0x03080003020085a7 */ /* 0x000ea4000800007f */
[----:B--2---:R-:W-:Y:S05]  /*b970*/  @!P0 BRA `(.L_x_3843) ;  /* 0xfffffffc00f08947 */ /* 0x004fea000383ffff */
.L_x_3842:
[----:B------:R-:W-:Y:S05]  /*b980*/  BSYNC B0 ;  /* 0x0000000000007941 */ /* 0x000fea0003800000 */
.L_x_3841:
[----:B------:R-:W-:Y:S05]  /*b990*/  BRA `(.L_x_3844) ;  /* 0x0000005800e47947 */ /* 0x000fea0003800000 */
.L_x_3840:
[----:B-----5:R-:W-:Y:S01]  /*b9a0*/  SHF.R.S32.HI R0, RZ, 0x1f, R132 ;  /* 0x0000001fff007819 */ /* 0x020fe20000011484 */
[----:B------:R-:W-:Y:S01]  /*b9b0*/  ULOP3.LUT UP0, URZ, UR60, 0x3ff, URZ, 0xc0, !UPT ;  /* 0x000003ff3c3f7892 */ /* 0x000fe2000f80c03f */
[----:B------:R-:W-:Y:S01]  /*b9c0*/  ULDC.64 UR4, c[0x0][0x3f8] ;  /* 0x0000fe0000047ab9 */ /* 0x000fe20000000a00 */
[----:B------:R-:W-:Y:S02]  /*b9d0*/  ULDC.64 UR6, c[0x0][0x408] ;  /* 0x0001020000067ab9 */ /* 0x000fe40000000a00 */
[C---:B------:R-:W-:Y:S02]  /*b9e0*/  IMAD R3, R0.reuse, UR4, RZ ;  /* 0x0000000400037c24 */ /* 0x040fe4000f8e02ff */
[----:B------:R-:W-:Y:S01]  /*b9f0*/  IMAD R7, R0, UR6, RZ ;  /* 0x0000000600077c24 */ /* 0x000fe2000f8e02ff */
[----:B------:R-:W-:Y:S01]  /*ba00*/  PLOP3.LUT P2, PT, PT, PT, UP0, 0x80, 0x0 ;  /* 0x000000000000781c */ /* 0x000fe20003f4f008 */
[----:B------:R-:W-:-:S04]  /*ba10*/  IMAD.WIDE.U32 R4, R132, UR4, RZ ;  /* 0x0000000484047c25 */ /* 0x000fc8000f8e00ff */
[C---:B------:R-:W-:Y:S01]  /*ba20*/  IMAD R3, R132.reuse, UR5, R3 ;  /* 0x0000000584037c24 */ /* 0x040fe2000f8e0203 */
[----:B------:R-:W-:Y:S01]  /*ba30*/  ULDC.64 UR4, c[0x0][0x3e8] ;  /* 0x0000fa0000047ab9 */ /* 0x000fe20000000a00 */
[----:B------:R-:W-:Y:S01]  /*ba40*/  IMAD R7, R132, UR7, R7 ;  /* 0x0000000784077c24 */ /* 0x000fe2000f8e0207 */
[----:B------:R-:W-:Y:S01]  /*ba50*/  LEA R38, P0, R4, UR4, 0x1 ;  /* 0x0000000404267c11 */ /* 0x000fe2000f8008ff */
[----:B------:R-:W-:Y:S01]  /*ba60*/  IMAD.WIDE.U32 R132, R132, UR6, RZ ;  /* 0x0000000684847c25 */ /* 0x000fe2000f8e00ff */
[----:B------:R-:W-:-:S03]  /*ba70*/  ULDC.64 UR6, c[0x0][0x400] ;  /* 0x0001000000067ab9 */ /* 0x000fc60000000a00 */
[----:B------:R-:W-:Y:S01]  /*ba80*/  IMAD.IADD R3, R3, 0x1, R5 ;  /* 0x0000000103037824 */ /* 0x000fe200078e0205 */
[----:B------:R-:W-:Y:S01]  /*ba90*/  LEA R40, P1, R132, UR6, 0x1 ;  /* 0x0000000684287c11 */ /* 0x000fe2000f8208ff */
[----:B------:R-:W-:-:S03]  /*baa0*/  IMAD.IADD R41, R7, 0x1, R133 ;  /* 0x0000000107297824 */ /* 0x000fc600078e0285 */
[----:B------:R-:W-:Y:S02]  /*bab0*/  LEA.HI.X R24, R4, UR5, R3, 0x1, P0 ;  /* 0x0000000504187c11 */ /* 0x000fe400080f0c03 */
[----:B------:R-:W-:Y:S01]  /*bac0*/  LEA.HI.X R41, R132, UR7, R41, 0x1, P1 ;  /* 0x0000000784297c11 */ /* 0x000fe200088f0c29 */
        /* <DEDUP_REMOVED lines=16> */
[----:B0-----:R-:W-:Y:S05]  /*bbd0*/  CALL.ABS.NOINC R14 ;  /* 0x000000000e007343 */ /* 0x001fea0003c00000 */
.L_x_3845:
[----:B------:R-:W-:Y:S01]  /*bbe0*/  ULDC.U8 UR4, c[0x0][0x410] ;  /* 0x0001040000047ab9 */ /* 0x000fe20000000000 */
[----:B------:R-:W-:Y:S01]  /*bbf0*/  BSSY B0, `(.L_x_3846) ;  /* 0x000058b000007945 */ /* 0x000fe20003800000 */
[----:B------:R-:W-:Y:S02]  /*bc00*/  ISETP.NE.AND P0, PT, RZ, UR4, PT ;  /* 0x00000004ff007c0c */ /* 0x000fe4000bf05270 */
[----:B------:R-:W-:-:S11]  /*bc10*/  LEA R6, R137, R202, 0x7 ;  /* 0x000000ca89067211 */ /* 0x000fd600078e38ff */
[----:B------:R-:W-:Y:S05]  /*bc20*/  @!P0 BRA `(.L_x_3847) ;  /* 0x0000002800e48947 */ /* 0x000fea0003800000 */
[----:B------:R-:W-:-:S03]  /*bc30*/  UMOV UR4, 0xffffffff ;  /* 0xffffffff00047882 */ /* 0x000fc60000000000 */
[----:B------:R-:W-:Y:S05]  /*bc40*/  BRA.DIV UR4, `(.L_x_3848) ;  /* 0x0000017a04587947 */ /* 0x000fea000b800000 */
[----:B------:R0:W1:Y:S04]  /*bc50*/  SHFL.IDX PT, R37, R24, RZ, 0x1c1f ;  /* 0x001c1fff18257589 */ /* 0x00006800000e0000 */
[----:B------:R-:W2:Y:S04]  /*bc60*/  SHFL.IDX PT, R38, R38, RZ, 0x1c1f ;  /* 0x001c1fff26267589 */ /* 0x000ea800000e0000 */
[----:B------:R-:W3:Y:S04]  /*bc70*/  SHFL.IDX PT, R41, R41, RZ, 0x1c1f ;  /* 0x001c1fff29297589 */ /* 0x000ee800000e0000 */
[----:B0-----:R-:W4:Y:S02]  /*bc80*/  SHFL.IDX PT, R40, R40, RZ, 0x1c1f ;  /* 0x001c1fff28287589 */ /* 0x001f2400000e0000 */
.L_x_4097:
[----:B------:R-:W-:Y:S01]  /*bc90*/  ULDC UR4, c[0x0][0x448] ;  /* 0x0001120000047ab9 */ /* 0x000fe20000000800 */
[----:B------:R-:W-:Y:S01]  /*bca0*/  LOP3.LUT R3, R217, 0x18, R16, 0xf8, !PT ;  /* 0x00000018d9037812 */ /* 0x000fe200078ef810 */
[----:B------:R-:W-:Y:S01]  /*bcb0*/  IMAD R42, R136, UR4, RZ ;  /* 0x00000004882a7c24 */ /* 0x000fe2000f8e02ff */
[----:B------:R-:W-:Y:S01]  /*bcc0*/  BSSY B1, `(.L_x_3849) ;  /* 0x000005e000017945 */ /* 0x000fe20003800000 */
[----:B------:R-:W-:Y:S02]  /*bcd0*/  LOP3.LUT P0, RZ, R225, 0x4, RZ, 0xc0, !PT ;  /* 0x00000004e1ff7812 */ /* 0x000fe4000780c0ff */
[----:B------:R-:W-:Y:S02]  /*bce0*/  CS2R R24, SRZ ;  /* 0x0000000000187805 */ /* 0x000fe4000001ff00 */
[----:B------:R-:W-:Y:S02]  /*bcf0*/  LOP3.LUT R0, R3, R218, RZ, 0x3c, !PT ;  /* 0x000000da03007212 */ /* 0x000fe400078e3cff */
[----:B------:R-:W-:-:S02]  /*bd00*/  CS2R R20, SRZ ;  /* 0x0000000000147805 */ /* 0x000fc4000001ff00 */
[----:B------:R-:W-:Y:S01]  /*bd10*/  ISETP.GE.AND P1, PT, R6, R42, PT ;  /* 0x0000002a0600720c */ /* 0x000fe20003f26270 */
[----:B------:R-:W-:Y:S01]  /*bd20*/  IMAD R42, R137, -0x80, R42 ;  /* 0xffffff80892a7824 */ /* 0x000fe200078e022a */
[----:B------:R-:W-:Y:S01]  /*bd30*/  CS2R R14, SRZ ;  /* 0x00000000000e7805 */ /* 0x000fe2000001ff00 */
[----:B------:R-:W-:Y:S01]  /*bd40*/  IMAD.IADD R3, R219, 0x1, R0 ;  /* 0x00000001db037824 */ /* 0x000fe200078e0200 */
[----:B------:R-:W-:Y:S02]  /*bd50*/  CS2R R12, SRZ ;  /* 0x00000000000c7805 */ /* 0x000fe4000001ff00 */
[----:B------:R-:W-:Y:S02]  /*bd60*/  CS2R R10, SRZ ;  /* 0x00000000000a7805 */ /* 0x000fe4000001ff00 */
[----:B------:R-:W-:Y:S01]  /*bd70*/  CS2R R8, SRZ ;  /* 0x0000000000087805 */ /* 0x000fe2000001ff00 */
[----:B------:R-:W-:Y:S01]  /*bd80*/  IMAD R3, R3, 0x2, R2 ;  /* 0x0000000203037824 */ /* 0x000fe200078e0202 */
[----:B------:R-:W-:-:S02]  /*bd90*/  CS2R R6, SRZ ;  /* 0x0000000000067805 */ /* 0x000fc4000001ff00 */
[----:B------:R-:W-:Y:S02]  /*bda0*/  CS2R R4, SRZ ;  /* 0x0000000000047805 */ /* 0x000fe4000001ff00 */
[----:B------:R-:W-:Y:S02]  /*bdb0*/  CS2R R26, SRZ ;  /* 0x00000000001a7805 */ /* 0x000fe4000001ff00 */
[----:B------:R-:W-:Y:S02]  /*bdc0*/  CS2R R28, SRZ ;  /* 0x00000000001c7805 */ /* 0x000fe4000001ff00 */
[----:B------:R-:W-:Y:S02]  /*bdd0*/  CS2R R30, SRZ ;  /* 0x00000000001e7805 */ /* 0x000fe4000001ff00 */
[C---:B------:R-:W-:Y:S01]  /*bde0*/  IADD3 R43, R3.reuse, 0x12400, RZ ;  /* 0x00012400032b7810 */ /* 0x040fe20007ffe0ff */
[----:B------:R-:W-:Y:S01]  /*bdf0*/  VIADD R0, R3, 0x12440 ;  /* 0x0001244003007836 */ /* 0x000fe20000000000 */
[----:B------:R-:W-:Y:S01]  /*be00*/  CS2R R32, SRZ ;  /* 0x0000000000207805 */ /* 0x000fe2000001ff00 */
[----:B------:R-:W-:Y:S06]  /*be10*/  @P1 BRA `(.L_x_3850) ;  /* 0x0000000400201947 */ /* 0x000fec0003800000 */
[----:B------:R-:W-:Y:S01]  /*be20*/  ULDC UR4, c[0x0][0x3f4] ;  /* 0x0000fd0000047ab9 */ /* 0x000fe20000000800 */
[C---:B------:R-:W-:Y:S01]  /*be30*/  IMAD.SHL.U32 R27, R208.reuse, 0x2, RZ ;  /* 0x00000002d01b7824 */ /* 0x040fe200078e00ff */
[----:B------:R-:W-:Y:S01]  /*be40*/  ISETP.GE.AND P4, PT, R208, UR4, PT ;  /* 0x00000004d0007c0c */ /* 0x000fe2000bf86270 */
[----:B------:R-:W-:Y:S01]  /*be50*/  IMAD.SHL.U32 R5, R207, 0x2, RZ ;  /* 0x00000002cf057824 */ /* 0x000fe200078e00ff */
[----:B------:R-:W-:Y:S01]  /*be60*/  ISETP.GE.AND P3, PT, R206, UR4, PT ;  /* 0x00000004ce007c0c */ /* 0x000fe2000bf66270 */
[----:B------:R-:W-:Y:S01]  /*be70*/  IMAD.SHL.U32 R35, R205, 0x2, RZ ;  /* 0x00000002cd237824 */ /* 0x000fe200078e00ff */
[----:B------:R-:W-:Y:S02]  /*be80*/  SHF.R.S32.HI R7, RZ, 0x1f, R208 ;  /* 0x0000001fff077819 */ /* 0x000fe400000114d0 */
[----:B------:R-:W-:Y:S02]  /*be90*/  CS2R R32, SRZ ;  /* 0x0000000000207805 */ /* 0x000fe4000001ff00 */
[----:B------:R-:W-:-:S02]  /*bea0*/  ISETP.GE.AND P2, PT, R207, UR4, PT ;  /* 0x00000004cf007c0c */ /* 0x000fc4000bf46270 */
[----:B------:R-:W-:Y:S02]  /*beb0*/  SHF.L.U64.HI R4, R208, 0x1, R7 ;  /* 0x00000001d0047819 */ /* 0x000fe40000010207 */
[----:B------:R-:W-:Y:S02]  /*bec0*/  SHF.R.S32.HI R9, RZ, 0x1f, R206 ;  /* 0x0000001fff097819 */ /* 0x000fe400000114ce */
[----:B------:R-:W-:Y:S02]  /*bed0*/  SHF.L.U32 R25, R206, 0x1, RZ ;  /* 0x00000001ce197819 */ /* 0x000fe400000006ff */
[-C--:B--2---:R-:W-:Y:S02]  /*bee0*/  @!P4 IADD3 R12, P5, R38, R27.reuse, RZ ;  /* 0x0000001b260cc210 */ /* 0x084fe40007fbe0ff */
[----:B----4-:R-:W-:Y:S02]  /*bef0*/  @!P4 IADD3 R26, P6, R40, R27, RZ ;  /* 0x0000001b281ac210 */ /* 0x010fe40007fde0ff */
[----:B-1----:R-:W-:-:S02]  /*bf00*/  @!P4 IADD3.X R13, R37, R4, RZ, P5, !PT ;  /* 0x00000004250dc210 */ /* 0x002fc40002ffe4ff */
[----:B------:R-:W-:Y:S01]  /*bf10*/  SHF.L.U64.HI R6, R206, 0x1, R9 ;  /* 0x00000001ce067819 */ /* 0x000fe20000010209 */
[----:B---3--:R-:W-:Y:S01]  /*bf20*/  @!P4 IMAD.X R27, R41, 0x1, R4, P6 ;  /* 0x00000001291bc824 */ /* 0x008fe200030e0604 */
[----:B------:R-:W-:Y:S02]  /*bf30*/  ISETP.GE.AND P1, PT, R205, UR4, PT ;  /* 0x00000004cd007c0c */ /* 0x000fe4000bf26270 */
[-C--:B------:R-:W-:Y:S02]  /*bf40*/  @!P3 IADD3 R14, P5, R38, R25.reuse, RZ ;  /* 0x00000019260eb210 */ /* 0x080fe40007fbe0ff */
[----:B------:R-:W-:Y:S02]  /*bf50*/  SHF.R.S32.HI R10, RZ, 0x1f, R207 ;  /* 0x0000001fff0a7819 */ /* 0x000fe400000114cf */
[----:B------:R-:W-:Y:S01]  /*bf60*/  @!P3 IADD3 R24, P6, R40, R25, RZ ;  /* 0x000000192818b210 */ /* 0x000fe20007fde0ff */
[----:B------:R-:W-:Y:S01]  /*bf70*/  @!P3 IMAD.X R15, R37, 0x1, R6, P5 ;  /* 0x00000001250fb824 */ /* 0x000fe200028e0606 */
[----:B------:R-:W-:-:S02]  /*bf80*/  SHF.L.U64.HI R10, R207, 0x1, R10 ;  /* 0x00000001cf0a7819 */ /* 0x000fc4000001020a */
[-C--:B------:R-:W-:Y:S02]  /*bf90*/  @!P2 IADD3 R20, P5, R38, R5.reuse, RZ ;  /* 0x000000052614a210 */ /* 0x080fe40007fbe0ff */
[----:B------:R-:W-:Y:S02]  /*bfa0*/  @!P3 IADD3.X R25, R41, R6, RZ, P6, !PT ;  /* 0x000000062919b210 */ /* 0x000fe400037fe4ff */
[----:B------:R-:W-:Y:S01]  /*bfb0*/  @!P2 IADD3 R4, P6, R40, R5, RZ ;  /* 0x000000052804a210 */ /* 0x000fe20007fde0ff */
[--C-:B------:R-:W-:Y:S01]  /*bfc0*/  @!P2 IMAD.X R21, R37, 0x1, R10.reuse, P5 ;  /* 0x000000012515a824 */ /* 0x100fe200028e060a */
[----:B------:R-:W-:Y:S02]  /*bfd0*/  SHF.R.S32.HI R8, RZ, 0x1f, R205 ;  /* 0x0000001fff087819 */ /* 0x000fe400000114cd */
[----:B------:R-:W-:Y:S01]  /*bfe0*/  ISETP.GE.AND P5, PT, R194, UR4, PT ;  /* 0x00000004c2007c0c */ /* 0x000fe2000bfa6270 */
[----:B------:R-:W-:Y:S01]  /*bff0*/  @!P2 IMAD.X R5, R41, 0x1, R10, P6 ;  /* 0x000000012905a824 */ /* 0x000fe200030e060a */
[----:B------:R-:W-:-:S02]  /*c000*/  SHF.L.U64.HI R8, R205, 0x1, R8 ;  /* 0x00000001cd087819 */ /* 0x000fc40000010208 */
[-C--:B------:R-:W-:Y:S02]  /*c010*/  @!P1 IADD3 R6, P6, R38, R35.reuse, RZ ;  /* 0x0000002326069210 */ /* 0x080fe40007fde0ff */
[----:B------:R-:W-:Y:S02]  /*c020*/  SHF.R.S32.HI R30, RZ, 0x1f, R209 ;  /* 0x0000001fff1e7819 */ /* 0x000fe400000114d1 */
[----:B------:R-:W-:Y:S02]  /*c030*/  @!P1 IADD3.X R7, R37, R8, RZ, P6, !PT ;  /* 0x0000000825079210 */ /* 0x000fe400037fe4ff */
[----:B------:R-:W-:Y:S02]  /*c040*/  @!P1 IADD3 R34, P6, R40, R35, RZ ;  /* 0x0000002328229210 */ /* 0x000fe40007fde0ff */
[----:B------:R-:W-:Y:S01]  /*c050*/  SHF.L.U32 R31, R209, 0x1, RZ ;  /* 0x00000001d11f7819 */ /* 0x000fe200000006ff */
[----:B------:R-:W-:Y:S01]  /*c060*/  @!P5 IMAD.MOV.U32 R10, RZ, RZ, R40 ;  /* 0x000000ffff0ad224 */ /* 0x000fe200078e0028 */
[----:B------:R-:W-:Y:S01]  /*c070*/  @!P5 MOV R29, R37 ;  /* 0x00000025001dd202 */ /* 0x000fe20000000f00 */
[----:B------:R-:W-:Y:S01]  /*c080*/  @!P1 IMAD.X R35, R41, 0x1, R8, P6 ;  /* 0x0000000129239824 */ /* 0x000fe200030e0608 */
[----:B------:R-:W-:Y:S01]  /*c090*/  ISETP.GE.AND P6, PT, R209, UR4, PT ;  /* 0x00000004d1007c0c */ /* 0x000fe2000bfc6270 */
[----:B------:R-:W-:Y:S01]  /*c0a0*/  @!P5 IMAD.MOV.U32 R11, RZ, RZ, R41 ;  /* 0x000000ffff0bd224 */ /* 0x000fe200078e0029 */
[----:B------:R-:W-:Y:S01]  /*c0b0*/  CS2R R8, SRZ ;  /* 0x0000000000087805 */ /* 0x000fe2000001ff00 */
[----:B------:R-:W-:-:S02]  /*c0c0*/  @!P5 IMAD.MOV.U32 R28, RZ, RZ, R38 ;  /* 0x000000ffff1cd224 */ /* 0x000fc400078e0026 */
[----:B------:R-:W-:-:S04]  /*c0d0*/  @!P5 IMAD.WIDE R10, R194, 0x2, R10 ;  /* 0x00000002c20ad825 */ /* 0x000fc800078e020a */
[----:B------:R-:W-:Y:S01]  /*c0e0*/  @!P5 IMAD.WIDE R28, R194, 0x2, R28 ;  /* 0x00000002c21cd825 */ /* 0x000fe200078e021c */
[----:B------:R0:W5:Y:S01]  /*c0f0*/  @!P5 LD.E.64 R32, desc[UR48][R10.64] ;  /* 0x000000300a20d980 */ /* 0x000162000c101b00 */
[----:B------:R-:W-:-:S03]  /*c100*/  SHF.L.U64.HI R30, R209, 0x1, R30 ;  /* 0x00000001d11e7819 */ /* 0x000fc6000001021e */
[----:B------:R1:W5:Y:S01]  /*c110*/  @!P5 LD.E.64 R8, desc[UR48][R28.64] ;  /* 0x000000301c08d980 */ /* 0x000362000c101b00 */
[----:B------:R-:W-:Y:S02]  /*c120*/  @!P6 IADD3 R38, P5, R38, R31, RZ ;  /* 0x0000001f2626e210 */ /* 0x000fe40007fbe0ff */
[----:B0-----:R-:W-:-:S03]  /*c130*/  CS2R R10, SRZ ;  /* 0x00000000000a7805 */ /* 0x001fc6000001ff00 */
[--C-:B------:R-:W-:Y:S01]  /*c140*/  @!P6 IMAD.X R39, R37, 0x1, R30.reuse, P5 ;  /* 0x000000012527e824 */ /* 0x100fe200028e061e */
[----:B------:R-:W-:Y:S02]  /*c150*/  @!P6 IADD3 R40, P5, R40, R31, RZ ;  /* 0x0000001f2828e210 */ /* 0x000fe40007fbe0ff */
[----:B------:R0:W5:Y:S03]  /*c160*/  @!P4 LD.E.64 R10, desc[UR48][R12.64] ;  /* 0x000000300c0ac980 */ /* 0x000166000c101b00 */
[----:B------:R-:W-:Y:S01]  /*c170*/  @!P6 IMAD.X R41, R41, 0x1, R30, P5 ;  /* 0x000000012929e824 */ /* 0x000fe200028e061e */
[----:B------:R-:W-:Y:S02]  /*c180*/  CS2R R30, SRZ ;  /* 0x00000000001e7805 */ /* 0x000fe4000001ff00 */
[----:B-1----:R-:W-:-:S04]  /*c190*/  CS2R R28, SRZ ;  /* 0x00000000001c7805 */ /* 0x002fc8000001ff00 */
[----:B------:R1:W5:Y:S01]  /*c1a0*/  @!P4 LD.E.64 R30, desc[UR48][R26.64] ;  /* 0x000000301a1ec980 */ /* 0x000362000c101b00 */
[----:B0-----:R-:W-:-:S03]  /*c1b0*/  CS2R R12, SRZ ;  /* 0x00000000000c7805 */ /* 0x001fc6000001ff00 */
[----:B------:R0:W5:Y:S04]  /*c1c0*/  @!P3 LD.E.64 R28, desc[UR48][R24.64] ;  /* 0x00000030181cb980 */ /* 0x000168000c101b00 */
[----:B------:R2:W5:Y:S01]  /*c1d0*/  @!P3 LD.E.64 R12, desc[UR48][R14.64] ;  /* 0x000000300e0cb980 */ /* 0x000562000c101b00 */
[----:B-1----:R-:W-:Y:S02]  /*c1e0*/  CS2R R26, SRZ ;  /* 0x00000000001a7805 */ /* 0x002fe4000001ff00 */
[----:B0-----:R-:W-:-:S04]  /*c1f0*/  CS2R R24, SRZ ;  /* 0x0000000000187805 */ /* 0x001fc8000001ff00 */
[----:B------:R0:W5:Y:S01]  /*c200*/  @!P2 LD.E.64 R26, desc[UR48][R4.64] ;  /* 0x00000030041aa980 */ /* 0x000162000c101b00 */
[----:B--2---:R-:W-:-:S03]  /*c210*/  CS2R R14, SRZ ;  /* 0x00000000000e7805 */ /* 0x004fc6000001ff00 */
[----:B------:R-:W5:Y:S04]  /*c220*/  @!P6 LD.E.64 R24, desc[UR48][R38.64] ;  /* 0x000000302618e980 */ /* 0x000f68000c101b00 */
[----:B------:R1:W5:Y:S01]  /*c230*/  @!P2 LD.E.64 R14, desc[UR48][R20.64] ;  /* 0x00000030140ea980 */ /* 0x000362000c101b00 */
[----:B0-----:R-:W-:-:S06]  /*c240*/  CS2R R4, SRZ ;  /* 0x0000000000047805 */ /* 0x001fcc000001ff00 */
[----:B------:R-:W5:Y:S01]  /*c250*/  @!P1 LD.E.64 R4, desc[UR48][R34.64] ;  /* 0x0000003022049980 */ /* 0x000f62000c101b00 */
[----:B-1----:R-:W-:-:S06]  /*c260*/  CS2R R20, SRZ ;  /* 0x0000000000147805 */ /* 0x002fcc000001ff00 */
[----:B------:R0:W5:Y:S02]  /*c270*/  @!P1 LD.E.64 R20, desc[UR48][R6.64] ;  /* 0x0000003006149980 */ /* 0x000164000c101b00 */
[----:B0-----:R-:W-:-:S06]  /*c280*/  CS2R R6, SRZ ;  /* 0x0000000000067805 */ /* 0x001fcc000001ff00 */
[----:B------:R0:W5:Y:S02]  /*c290*/  @!P6 LD.E.64 R6, desc[UR48][R40.64] ;  /* 0x000000302806e980 */ /* 0x000164000c101b00 */
.L_x_3850:
[----:B------:R-:W-:Y:S05]  /*c2a0*/  BSYNC B1 ;  /* 0x0000000000017941 */ /* 0x000fea0003800000 */
.L_x_3849:
[----:B------:R-:W3:Y:S01]  /*c2b0*/  LDL R69, [R1+0x4] ;  /* 0x0000040001457983 */ /* 0x000ee20000100800 */
[--C-:B0---45:R-:W-:Y:S01]  /*c2c0*/  IMAD.MOV.U32 R40, RZ, RZ, R11.reuse ;  /* 0x000000ffff287224 */ /* 0x131fe200078e000b */
[--C-:B------:R-:W-:Y:S01]  /*c2d0*/  SHF.R.U64 R51, R10, 0x10, R11.reuse ;  /* 0x000000100a337819 */ /* 0x100fe2000000120b */
[----:B------:R-:W-:Y:S01]  /*c2e0*/  IMAD.MOV.U32 R34, RZ, RZ, R12 ;  /* 0x000000ffff227224 */ /* 0x000fe200078e000c */
[----:B------:R-:W-:Y:S01]  /*c2f0*/  SHF.R.U32.HI R52, RZ, 0x10, R11 ;  /* 0x00000010ff347819 */ /* 0x000fe2000001160b */
[----:B------:R-:W-:Y:S01]  /*c300*/  IMAD.MOV.U32 R11, RZ, RZ, R14 ;  /* 0x000000ffff0b7224 */ /* 0x000fe200078e000e */
[----:B------:R-:W-:Y:S01]  /*c310*/  SHF.R.U64 R53, R12, 0x10, R13 ;  /* 0x000000100c357819 */ /* 0x000fe2000000120d */
[--C-:B------:R-:W-:Y:S01]  /*c320*/  IMAD.MOV.U32 R12, RZ, RZ, R15.reuse ;  /* 0x000000ffff0c7224 */ /* 0x100fe200078e000f */
[--C-:B------:R-:W-:Y:S01]  /*c330*/  SHF.R.U64 R14, R14, 0x10, R15.reuse ;  /* 0x000000100e0e7819 */ /* 0x100fe2000000120f */
[----:B------:R-:W-:Y:S01]  /*c340*/  IMAD.MOV.U32 R35, RZ, RZ, R8 ;  /* 0x000000ffff237224 */ /* 0x000fe200078e0008 */
[----:B------:R-:W-:Y:S01]  /*c350*/  SHF.R.U32.HI R55, RZ, 0x10, R15 ;  /* 0x00000010ff377819 */ /* 0x000fe2000001160f */
[----:B-1----:R-:W-:Y:S01]  /*c360*/  IMAD.MOV.U32 R37, RZ, RZ, R9 ;  /* 0x000000ffff257224 */ /* 0x002fe200078e0009 */
[----:B------:R-:W-:Y:S01]  /*c370*/  MOV R15, R4 ;  /* 0x00000004000f7202 */ /* 0x000fe20000000f00 */
[----:B------:R-:W-:Y:S01]  /*c380*/  IMAD.MOV.U32 R48, RZ, RZ, R33 ;  /* 0x000000ffff307224 */ /* 0x000fe200078e0021 */
[----:B------:R-:W-:Y:S01]  /*c390*/  SHF.R.U64 R67, R4, 0x10, R5 ;  /* 0x0000001004437819 */ /* 0x000fe20000001205 */
[----:B------:R-:W-:Y:S01]  /*c3a0*/  IMAD.MOV.U32 R47, RZ, RZ, R32 ;  /* 0x000000ffff2f7224 */ /* 0x000fe200078e0020 */
[----:B--2---:R-:W-:Y:S01]  /*c3b0*/  MOV R38, R13 ;  /* 0x0000000d00267202 */ /* 0x004fe20000000f00 */
[----:B------:R-:W-:Y:S01]  /*c3c0*/  IMAD.MOV.U32 R46, RZ, RZ, R31 ;  /* 0x000000ffff2e7224 */ /* 0x000fe200078e001f */
[----:B------:R-:W-:Y:S01]  /*c3d0*/  SHF.R.U32.HI R54, RZ, 0x10, R13 ;  /* 0x00000010ff367819 */ /* 0x000fe2000001160d */
[----:B------:R-:W-:Y:S01]  /*c3e0*/  IMAD.MOV.U32 R44, RZ, RZ, R27 ;  /* 0x000000ffff2c7224 */ /* 0x000fe200078e001b */
[----:B------:R-:W-:Y:S01]  /*c3f0*/  MOV R13, R20 ;  /* 0x00000014000d7202 */ /* 0x000fe20000000f00 */
[----:B---3--:R-:W-:Y:S01]  /*c400*/  IMAD.MOV.U32 R41, RZ, RZ, R6 ;  /* 0x000000ffff297224 */ /* 0x008fe200078e0006 */
[----:B------:R-:W-:Y:S01]  /*c410*/  SHF.R.U64 R56, R20, 0x10, R21 ;  /* 0x0000001014387819 */ /* 0x000fe20000001215 */
[--C-:B------:R-:W-:Y:S01]  /*c420*/  IMAD.MOV.U32 R20, RZ, RZ, R5.reuse ;  /* 0x000000ffff147224 */ /* 0x100fe200078e0005 */
[----:B------:R-:W-:Y:S01]  /*c430*/  SHF.R.U32.HI R68, RZ, 0x10, R5 ;  /* 0x00000010ff447819 */ /* 0x000fe20000011605 */
[----:B------:R-:W-:Y:S01]  /*c440*/  BSSY B1, `(.L_x_3851) ;  /* 0x0000039000017945 */ /* 0x000fe20003800000 */
[----:B------:R-:W-:-:S02]  /*c450*/  @P0 IADD3 R0, R43, -0x40, RZ ;  /* 0xffffffc02b000810 */ /* 0x000fc40007ffe0ff */
[--C-:B------:R-:W-:Y:S01]  /*c460*/  SHF.R.U64 R49, R8, 0x10, R9.reuse ;  /* 0x0000001008317819 */ /* 0x100fe20000001209 */
[----:B------:R-:W-:Y:S01]  /*c470*/  IMAD.MOV.U32 R8, RZ, RZ, R24 ;  /* 0x000000ffff087224 */ /* 0x000fe200078e0018 */
[----:B------:R-:W-:Y:S02]  /*c480*/  SHF.R.U32.HI R50, RZ, 0x10, R9 ;  /* 0x00000010ff327819 */ /* 0x000fe40000011609 */
[----:B------:R-:W-:Y:S02]  /*c490*/  MOV R9, R25 ;  /* 0x0000001900097202 */ /* 0x000fe40000000f00 */
[--C-:B------:R-:W-:Y:S02]  /*c4a0*/  SHF.R.U64 R60, R32, 0x10, R33.reuse ;  /* 0x00000010203c7819 */ /* 0x100fe40000001221 */
[----:B------:R-:W-:Y:S02]  /*c4b0*/  SHF.R.U32.HI R61, RZ, 0x10, R33 ;  /* 0x00000010ff3d7819 */ /* 0x000fe40000011621 */
[----:B------:R-:W-:Y:S01]  /*c4c0*/  MOV R39, R10 ;  /* 0x0000000a00277202 */ /* 0x000fe20000000f00 */
[----:B------:R-:W-:Y:S01]  /*c4d0*/  IMAD.MOV.U32 R10, RZ, RZ, R21 ;  /* 0x000000ffff0a7224 */ /* 0x000fe200078e0015 */
[----:B------:R-:W-:-:S02]  /*c4e0*/  MOV R33, R30 ;  /* 0x0000001e00217202 */ /* 0x000fc40000000f00 */
[----:B------:R-:W-:Y:S01]  /*c4f0*/  SHF.R.U64 R62, R30, 0x10, R31 ;  /* 0x000000101e3e7819 */ /* 0x000fe2000000121f */
[----:B------:R-:W-:Y:S01]  /*c500*/  IMAD.MOV.U32 R30, RZ, RZ, R28 ;  /* 0x000000ffff1e7224 */ /* 0x000fe200078e001c */
[--C-:B------:R-:W-:Y:S02]  /*c510*/  SHF.R.U64 R58, R24, 0x10, R25.reuse ;  /* 0x00000010183a7819 */ /* 0x100fe40000001219 */
[----:B------:R-:W-:Y:S01]  /*c520*/  SHF.R.U32.HI R59, RZ, 0x10, R25 ;  /* 0x00000010ff3b7819 */ /* 0x000fe20000011619 */
[----:B------:R-:W-:Y:S01]  /*c530*/  IMAD.MOV.U32 R25, RZ, RZ, R26 ;  /* 0x000000ffff197224 */ /* 0x000fe200078e001a */
[----:B------:R-:W-:Y:S02]  /*c540*/  MOV R45, R29 ;  /* 0x0000001d002d7202 */ /* 0x000fe40000000f00 */
[----:B------:R-:W-:Y:S02]  /*c550*/  PRMT R8, R8, 0x5410, R9 ;  /* 0x0000541008087816 */ /* 0x000fe40000000009 */
[----:B------:R-:W-:-:S02]  /*c560*/  SHF.R.U32.HI R57, RZ, 0x10, R21 ;  /* 0x00000010ff397819 */ /* 0x000fc40000011615 */
[----:B------:R-:W-:Y:S02]  /*c570*/  SHF.R.U32.HI R63, RZ, 0x10, R31 ;  /* 0x00000010ff3f7819 */ /* 0x000fe4000001161f */
[--C-:B------:R-:W-:Y:S02]  /*c580*/  SHF.R.U64 R64, R28, 0x10, R29.reuse ;  /* 0x000000101c407819 */ /* 0x100fe4000000121d */
[----:B------:R-:W-:Y:S02]  /*c590*/  SHF.R.U32.HI R65, RZ, 0x10, R29 ;  /* 0x00000010ff417819 */ /* 0x000fe4000001161d */
[--C-:B------:R-:W-:Y:S02]  /*c5a0*/  SHF.R.U64 R26, R26, 0x10, R27.reuse ;  /* 0x000000101a1a7819 */ /* 0x100fe4000000121b */
[----:B------:R-:W-:Y:S02]  /*c5b0*/  SHF.R.U32.HI R66, RZ, 0x10, R27 ;  /* 0x00000010ff427819 */ /* 0x000fe4000001161b */
[----:B------:R-:W-:-:S02]  /*c5c0*/  MOV R43, R7 ;  /* 0x00000007002b7202 */ /* 0x000fc40000000f00 */
[----:B------:R-:W-:Y:S02]  /*c5d0*/  VIMNMX R9, R42, 0x80, PT ;  /* 0x000000802a097848 */ /* 0x000fe40003fe0100 */
[----:B------:R-:W-:Y:S02]  /*c5e0*/  SHF.R.U64 R6, R6, 0x10, R7 ;  /* 0x0000001006067819 */ /* 0x000fe40000001207 */
        /* <DEDUP_REMOVED lines=8> */
[----:B------:R-:W-:Y:S02]  /*c670*/  SHF.R.U32.HI R7, RZ, 0x10, R7 ;  /* 0x00000010ff077819 */ /* 0x000fe40000011607 */
        /* <DEDUP_REMOVED lines=11> */
[----:B------:R-:W-:Y:S02]  /*c730*/  PRMT R26, R26, 0x5410, R66 ;  /* 0x000054101a1a7816 */ /* 0x000fe40000000042 */
[----:B------:R-:W-:-:S02]  /*c740*/  ISETP.GE.AND P1, PT, R202, R9, PT ;  /* 0x00000009ca00720c */ /* 0x000fc40003f26270 */
[----:B------:R-:W-:Y:S02]  /*c750*/  PRMT R20, R67, 0x5410, R68 ;  /* 0x0000541043147816 */ /* 0x000fe40000000044 */
[----:B------:R-:W-:Y:S02]  /*c760*/  PRMT R11, R41, 0x5410, R43 ;  /* 0x00005410290b7816 */ /* 0x000fe4000000002b */
[----:B------:R-:W-:-:S04]  /*c770*/  LEA.HI R4, R69, R69, RZ, 0x1 ;  /* 0x0000004545047211 */ /* 0x000fc800078f08ff */
[----:B------:R-:W-:-:S05]  /*c780*/  LOP3.LUT R4, R4, 0xfffffffe, RZ, 0xc0, !PT ;  /* 0xfffffffe04047812 */ /* 0x000fca00078ec0ff */
[----:B------:R-:W-:-:S05]  /*c790*/  IMAD.IADD R4, R69, 0x1, -R4 ;  /* 0x0000000145047824 */ /* 0x000fca00078e0a04 */
[----:B------:R-:W-:-:S04]  /*c7a0*/  SHF.L.U32 R5, R4, 0x1f, RZ ;  /* 0x0000001f04057819 */ /* 0x000fc800000006ff */
[----:B------:R-:W0:Y:S02]  /*c7b0*/  SYNCS.PHASECHK.TRANS64.TRYWAIT P0, [R2+URZ+0x30800], R5 ;  /* 0x03080005020075a7 */ /* 0x000e24000800017f */
[----:B0-----:R-:W-:Y:S05]  /*c7c0*/  @!P0 BRA `(.L_x_3852) ;  /* 0x0000016c00ec8947 */ /* 0x001fea0003800000 */
.L_x_4098:
[----:B------:R-:W-:Y:S05]  /*c7d0*/  BSYNC B1 ;  /* 0x0000000000017941 */ /* 0x000fea0003800000 */
.L_x_3851:
[----:B------:R-:W-:Y:S01]  /*c7e0*/  BSSY B1, `(.L_x_3853) ;  /* 0x00000fe000017945 */ /* 0x000fe20003800000 */
[----:B------:R-:W-:-:S03]  /*c7f0*/  PRMT R12, R6, 0x5410, R7 ;  /* 0x00005410060c7816 */ /* 0x000fc60000000007 */
[----:B------:R-:W-:Y:S05]  /*c800*/  @P1 BRA `(.L_x_3854) ;  /* 0x0000000c00ec1947 */ /* 0x000fea0003800000 */
[----:B------:R-:W1:Y:S01]  /*c810*/  LDC R4, c[0x0][0x3f4] ;  /* 0x0000fd00ff047b82 */ /* 0x000e620000000800 */
[----:B------:R-:W-:Y:S01]  /*c820*/  BSSY B2, `(.L_x_3855) ;  /* 0x000002e000027945 */ /* 0x000fe20003800000 */
[-C--:B-1----:R-:W-:Y:S02]  /*c830*/  ISETP.GE.AND P0, PT, R194, R4.reuse, PT ;  /* 0x00000004c200720c */ /* 0x082fe40003f06270 */
[-C--:B------:R-:W-:Y:S02]  /*c840*/  ISETP.GE.AND P1, PT, R208, R4.reuse, PT ;  /* 0x00000004d000720c */ /* 0x080fe40003f26270 */
[-C--:B------:R-:W-:Y:S02]  /*c850*/  ISETP.GE.AND P2, PT, R206, R4.reuse, PT ;  /* 0x00000004ce00720c */ /* 0x080fe40003f46270 */
[-C--:B------:R-:W-:Y:S02]  /*c860*/  ISETP.GE.AND P3, PT, R207, R4.reuse, PT ;  /* 0x00000004cf00720c */ /* 0x080fe40003f66270 */
[----:B------:R-:W-:-:S02]  /*c870*/  ISETP.GE.AND P4, PT, R205, R4, PT ;  /* 0x00000004cd00720c */ /* 0x000fc40003f86270 */
[----:B------:R-:W-:-:S03]  /*c880*/  ISETP.GE.AND P5, PT, R209, R4, PT ;  /* 0x00000004d100720c */ /* 0x000fc60003fa6270 */
[----:B------:R-:W-:Y:S10]  /*c890*/  @P0 BRA `(.L_x_3856) ;  /* 0x0000000000980947 */ /* 0x000ff40003800000 */
[----:B0-----:R-:W0:Y:S01]  /*c8a0*/  LDS.128 R4, [R3+0x12400] ;  /* 0x0124000003047984 */ /* 0x001e220000000c00 */
        /* <DEDUP_REMOVED lines=26> */
[C---:B------:R-:W-:Y:S01]  /*ca50*/  FMUL.FTZ R46, R7.reuse, R40 ;  /* 0x00000028072e7220 */ /* 0x040fe20000410000 */
[C---:B------:R-:W-:Y:S01]  /*ca60*/  FFMA.FTZ R6, R42.reuse, R5, -R47 ;  /* 0x000000052a067223 */ /* 0x040fe2000001082f */
[-C--:B------:R-:W-:Y:S01]  /*ca70*/  FMUL.FTZ R51, R7, R4.reuse ;  /* 0x0000000407337220 */ /* 0x080fe20000410000 */
        /* <DEDUP_REMOVED lines=8> */
.L_x_3856:
[----:B------:R-:W-:Y:S05]  /*cb00*/  BSYNC B2 ;  /* 0x0000000000027941 */ /* 0x000fea0003800000 */
.L_x_3855:
[----:B------:R-:W-:Y:S04]  /*cb10*/  BSSY B2, `(.L_x_3857) ;  /* 0x0000028000027945 */ /* 0x000fe80003800000 */
[----:B------:R-:W-:Y:S05]  /*cb20*/  @P1 BRA `(.L_x_3858) ;  /* 0x0000000000981947 */ /* 0x000fea0003800000 */
[----:B01----:R-:W0:Y:S01]  /*cb30*/  LDS.128 R4, [R0] ;  /* 0x0000000000047984 */ /* 0x003e220000000c00 */
        /* <DEDUP_REMOVED lines=37> */
.L_x_3858:
[----:B------:R-:W-:Y:S05]  /*cd90*/  BSYNC B2 ;  /* 0x0000000000027941 */ /* 0x000fea0003800000 */
.L_x_3857:
[----:B------:R-:W-:Y:S04]  /*cda0*/  BSSY B2, `(.L_x_3859) ;  /* 0x0000028000027945 */ /* 0x000fe80003800000 */
[----:B------:R-:W-:Y:S05]  /*cdb0*/  @P2 BRA `(.L_x_3860) ;  /* 0x0000000000982947 */ /* 0x000fea0003800000 */
[----:B012---:R-:W0:Y:S01]  /*cdc0*/  LDS.128 R4, [R3+0x16400] ;  /* 0x0164000003047984 */ /* 0x007e220000000c00 */
        /* <DEDUP_REMOVED lines=37> */
.L_x_3860:
[----:B------:R-:W-:Y:S05]  /*d020*/  BSYNC B2 ;  /* 0x0000000000027941 */ /* 0x000fea0003800000 */
.L_x_3859:
[----:B------:R-:W-:Y:S04]  /*d030*/  BSSY B2, `(.L_x_3861) ;  /* 0x0000028000027945 */ /* 0x000fe80003800000 */
[----:B------:R-:W-:Y:S05]  /*d040*/  @P3 BRA `(.L_x_3862) ;  /* 0x0000000000983947 */ /* 0x000fea0003800000 */
[----:B0123--:R-:W0:Y:S01]  /*d050*/  LDS.128 R4, [R0+0x4000] ;  /* 0x0040000000047984 */ /* 0x00fe220000000c00 */
        /* <DEDUP_REMOVED lines=37> */
.L_x_3862:
[----:B------:R-:W-:Y:S05]  /*d2b0*/  BSYNC B2 ;  /* 0x0000000000027941 */ /* 0x000fea0003800000 */
.L_x_3861:
[----:B------:R-:W-:Y:S04]  /*d2c0*/  BSSY B2, `(.L_x_3863) ;  /* 0x0000028000027945 */ /* 0x000fe80003800000 */
[----:B------:R-:W-:Y:S05]  /*d2d0*/  @P4 BRA `(.L_x_3864) ;  /* 0x0000000000984947 */ /* 0x000fea0003800000 */
[----:B01234-:R-:W0:Y:S01]  /*d2e0*/  LDS.128 R4, [R3+0x1a400] ;  /* 0x01a4000003047984 */ /* 0x01fe220000000c00 */
        /* <DEDUP_REMOVED lines=37> */
.L_x_3864:
[----:B------:R-:W-:Y:S05]  /*d540*/  BSYNC B2 ;  /* 0x0000000000027941 */ /* 0x000fea0003800000 */
.L_x_3863:
        /* <DEDUP_REMOVED lines=39> */
.L_x_3854:
[----:B------:R-:W-:Y:S05]  /*d7c0*/  BSYNC B1 ;  /* 0x0000000000017941 */ /* 0x000fea0003800000 */
.L_x_3853:
[----:B01234-:R-:W-:-:S05]  /*d7d0*/  VIADD R4, R202, 0x40 ;  /* 0x00000040ca047836 */ /* 0x01ffca0000000000 */
[----:B------:R-:W-:-:S13]  /*d7e0*/  ISETP.GE.AND P0, PT, R4, R9, PT ;  /* 0x000000090400720c */ /* 0x000fda0003f06270 */
[----:B------:R-:W-:Y:S05]  /*d7f0*/  @P0 BRA `(.L_x_3865) ;  /* 0x0000003c00280947 */ /* 0x000fea0003800000 */
[----:B------:R-:W0:Y:S01]  /*d800*/  LDC R4, c[0x0][0x3f4] ;  /* 0x0000fd00ff047b82 */ /* 0x000e220000000800 */
[----:B------:R-:W-:Y:S01]  /*d810*/  BSSY B1, `(.L_x_3866) ;  /* 0x000002e000017945 */ /* 0x000fe20003800000 */
[-C--:B0-----:R-:W-:Y:S02]  /*d820*/  ISETP.GE.AND P0, PT, R194, R4.reuse, PT ;  /* 0x00000004c200720c */ /* 0x081fe40003f06270 */
[-C--:B------:R-:W-:Y:S02]  /*d830*/  ISETP.GE.AND P1, PT, R208, R4.reuse, PT ;  /* 0x00000004d000720c */ /* 0x080fe40003f26270 */
[-C--:B------:R-:W-:Y:S02]  /*d840*/  ISETP.GE.AND P2, PT, R206, R4.reuse, PT ;  /* 0x00000004ce00720c */ /* 0x080fe40003f46270 */
[-C--:B------:R-:W-:Y:S02]  /*d850*/  ISETP.GE.AND P3, PT, R207, R4.reuse, PT ;  /* 0x00000004cf00720c */ /* 0x080fe40003f66270 */
[----:B------:R-:W-:-:S02]  /*d860*/  ISETP.GE.AND P4, PT, R205, R4, PT ;  /* 0x00000004cd00720c */ /* 0x000fc40003f86270 */
[----:B------:R-:W-:-:S03]  /*d870*/  ISETP.GE.AND P5, PT, R209, R4, PT ;  /* 0x00000004d100720c */ /* 0x000fc60003fa6270 */
[----:B------:R-:W-:Y:S10]  /*d880*/  @P0 BRA `(.L_x_3867) ;  /* 0x0000000000980947 */ /* 0x000ff40003800000 */
[----:B------:R-:W0:Y:S01]  /*d890*/  LDS.128 R4, [R3+0x14400] ;  /* 0x0144000003047984 */ /* 0x000e220000000c00 */
        /* <DEDUP_REMOVED lines=11> */
[----:B------:R-:W-:Y:S01]  /*d950*/  FMUL.FTZ R43, R50, R5 ;  /* 0x00000005322b7220 */ /* 0x000fe20000410000 */
[----:B------:R-:W-:Y:S01]  /*d960*/  FFMA.FTZ R4, R45, R9, -R44 ;  /* 0x000000092d047223 */ /* 0x000fe2000001082c */
[----:B------:R-:W-:Y:S01]  /*d970*/  FMUL.FTZ R45, R48, R5 ;  /* 0x00000005302d7220 */ /* 0x000fe20000410000 */
[----:B------:R-:W-:-:S02]  /*d980*/  HADD2.F32 R42, -RZ, R7.H0_H0 ;  /* 0x20000007ff2a7230 */ /* 0x000fc40000004100 */
[----:B------:R-:W-:Y:S01]  /*d990*/  FFMA.FTZ R9, R47, R9, R46 ;  /* 0x000000092f097223 */ /* 0x000fe2000001002e */
        /* <DEDUP_REMOVED lines=11> */
[----:B------:R-:W-:Y:S01]  /*da50*/  FMUL.FTZ R35, R48, R7 ;  /* 0x0000000730237220 */ /* 0x000fe20000410000 */
[C---:B------:R-:W-:Y:S01]  /*da60*/  FMUL.FTZ R44, R43.reuse, R6 ;  /* 0x000000062b2c7220 */ /* 0x040fe20000410000 */
[----:B------:R-:W-:Y:S01]  /*da70*/  FFMA.FTZ R6, R43, R41, -R38 ;  /* 0x000000292b067223 */ /* 0x000fe20000010826 */
[C---:B------:R-:W-:Y:S01]  /*da80*/  FMUL.FTZ R37, R46.reuse, R7 ;  /* 0x000000072e257220 */ /* 0x040fe20000410000 */
[-C--:B------:R-:W-:Y:S01]  /*da90*/  FFMA.FTZ R7, R46, R42.reuse, -R35 ;  /* 0x0000002a2e077223 */ /* 0x080fe20000010823 */
[----:B------:R-:W-:Y:S02]  /*daa0*/  FFMA.FTZ R41, R47, R41, R44 ;  /* 0x000000292f297223 */ /* 0x000fe4000001002c */
[----:B------:R-:W-:-:S03]  /*dab0*/  FFMA.FTZ R42, R48, R42, R37 ;  /* 0x0000002a302a7223 */ /* 0x000fc60000010025 */
[----:B------:R-:W-:Y:S02]  /*dac0*/  F2FP.F16.F32.PACK_AB R6, R41, R6 ;  /* 0x000000062906723e */ /* 0x000fe400000000ff */
[----:B------:R-:W-:-:S05]  /*dad0*/  F2FP.F16.F32.PACK_AB R7, R42, R7 ;  /* 0x000000072a07723e */ /* 0x000fca00000000ff */
[----:B------:R0:W-:Y:S02]  /*dae0*/  STS.128 [R3+0x14400], R4 ;  /* 0x0144000403007388 */ /* 0x0001e40000000c00 */
.L_x_3867:
[----:B------:R-:W-:Y:S05]  /*daf0*/  BSYNC B1 ;  /* 0x0000000000017941 */ /* 0x000fea0003800000 */
.L_x_3866:
[----:B------:R-:W-:Y:S04]  /*db00*/  BSSY B1, `(.L_x_3868) ;  /* 0x0000028000017945 */ /* 0x000fe80003800000 */
[----:B------:R-:W-:Y:S05]  /*db10*/  @P1 BRA `(.L_x_3869) ;  /* 0x0000000000981947 */ /* 0x000fea0003800000 */
        /* <DEDUP_REMOVED lines=10> */
[----:B------:R-:W-:Y:S01]  /*dbc0*/  FMUL.FTZ R42, R39, R4 ;  /* 0x00000004272a7220 */ /* 0x000fe20000410000 */
[----:B------:R-:W-:Y:S02]  /*dbd0*/  HADD2.F32 R37, -RZ, R6.H0_H0 ;  /* 0x20000006ff257230 */ /* 0x000fe40000004100 */
[----:B------:R-:W-:Y:S01]  /*dbe0*/  FMUL.FTZ R44, R45, R5 ;  /* 0x000000052d2c7220 */ /* 0x000fe20000410000 */
[----:B------:R-:W-:Y:S01]  /*dbf0*/  FFMA.FTZ R4, R39, R9, -R40 ;  /* 0x0000000927047223 */ /* 0x000fe20000010828 */
[----:B------:R-:W-:Y:S01]  /*dc00*/  FMUL.FTZ R40, R41, R5 ;  /* 0x0000000529287220 */ /* 0x000fe20000410000 */
[----:B------:R-:W-:-:S02]  /*dc10*/  HADD2.F32 R38, -RZ, R7.H0_H0 ;  /* 0x20000007ff267230 */ /* 0x000fc40000004100 */
[----:B------:R-:W-:Y:S01]  /*dc20*/  FFMA.FTZ R5, R41, R35, -R44 ;  /* 0x0000002329057223 */ /* 0x000fe2000001082c */
[----:B------:R-:W-:Y:S02]  /*dc30*/  HADD2.F32 R6, -RZ, R6.H1_H1 ;  /* 0x30000006ff067230 */ /* 0x000fe40000004100 */
[----:B------:R-:W-:Y:S01]  /*dc40*/  FFMA.FTZ R9, R43, R9, R42 ;  /* 0x000000092b097223 */ /* 0x000fe2000001002a */
[----:B------:R-:W-:Y:S02]  /*dc50*/  HADD2.F32 R7, -RZ, R7.H1_H1 ;  /* 0x30000007ff077230 */ /* 0x000fe40000004100 */
[----:B------:R-:W-:Y:S01]  /*dc60*/  FFMA.FTZ R40, R45, R35, R40 ;  /* 0x000000232d287223 */ /* 0x000fe20000010028 */
[----:B------:R-:W-:Y:S02]  /*dc70*/  HADD2.F32 R41, -RZ, R33.H1_H1 ;  /* 0x30000021ff297230 */ /* 0x000fe40000004100 */
[----:B------:R-:W-:Y:S01]  /*dc80*/  HADD2.F32 R44, -RZ, R34.H1_H1 ;  /* 0x30000022ff2c7230 */ /* 0x000fe20000004100 */
[----:B------:R-:W-:Y:S01]  /*dc90*/  F2FP.F16.F32.PACK_AB R4, R9, R4 ;  /* 0x000000040904723e */ /* 0x000fe200000000ff */
[----:B------:R-:W-:Y:S01]  /*dca0*/  HADD2.F32 R39, -RZ, R31.H1_H1 ;  /* 0x3000001fff277230 */ /* 0x000fe20000004100 */
[----:B------:R-:W-:Y:S01]  /*dcb0*/  F2FP.F16.F32.PACK_AB R5, R40, R5 ;  /* 0x000000052805723e */ /* 0x000fe200000000ff */
[----:B------:R-:W-:-:S02]  /*dcc0*/  HADD2.F32 R42, -RZ, R32.H1_H1 ;  /* 0x30000020ff2a7230 */ /* 0x000fc40000004100 */
[-C--:B------:R-:W-:Y:S01]  /*dcd0*/  FMUL.FTZ R32, R41, R6.reuse ;  /* 0x0000000629207220 */ /* 0x080fe20000410000 */
[-C--:B------:R-:W-:Y:S01]  /*dce0*/  FMUL.FTZ R31, R44, R7.reuse ;  /* 0x000000072c1f7220 */ /* 0x080fe20000410000 */
[C---:B------:R-:W-:Y:S01]  /*dcf0*/  FMUL.FTZ R34, R39.reuse, R6 ;  /* 0x0000000627227220 */ /* 0x040fe20000410000 */
[C---:B------:R-:W-:Y:S01]  /*dd00*/  FMUL.FTZ R33, R42.reuse, R7 ;  /* 0x000000072a217220 */ /* 0x040fe20000410000 */
[-C--:B------:R-:W-:Y:S01]  /*dd10*/  FFMA.FTZ R6, R39, R37.reuse, -R32 ;  /* 0x0000002527067223 */ /* 0x080fe20000010820 */
[-C--:B------:R-:W-:Y:S01]  /*dd20*/  FFMA.FTZ R7, R42, R38.reuse, -R31 ;  /* 0x000000262a077223 */ /* 0x080fe2000001081f */
[----:B------:R-:W-:Y:S01]  /*dd30*/  FFMA.FTZ R37, R41, R37, R34 ;  /* 0x0000002529257223 */ /* 0x000fe20000010022 */
[----:B------:R-:W-:-:S04]  /*dd40*/  FFMA.FTZ R38, R44, R38, R33 ;  /* 0x000000262c267223 */ /* 0x000fc80000010021 */
[----:B------:R-:W-:Y:S02]  /*dd50*/  F2FP.F16.F32.PACK_AB R6, R37, R6 ;  /* 0x000000062506723e */ /* 0x000fe400000000ff */
[----:B------:R-:W-:-:S05]  /*dd60*/  F2FP.F16.F32.PACK_AB R7, R38, R7 ;  /* 0x000000072607723e */ /* 0x000fca00000000ff */
[----:B------:R1:W-:Y:S02]  /*dd70*/  STS.128 [R0+0x2000], R4 ;  /* 0x0020000400007388 */ /* 0x0003e40000000c00 */
.L_x_3869:
[----:B------:R-:W-:Y:S05]  /*dd80*/  BSYNC B1 ;  /* 0x0000000000017941 */ /* 0x000fea0003800000 */
.L_x_3868:
[----:B------:R-:W-:Y:S04]  /*dd90*/  BSSY B1, `(.L_x_3870) ;  /* 0x0000028000017945 */ /* 0x000fe80003800000 */
[----:B------:R-:W-:Y:S05]  /*dda0*/  @P2 BRA `(.L_x_3871) ;  /* 0x0000000000982947 */ /* 0x000fea0003800000 */
[----:B01----:R-:W0:Y:S01]  /*ddb0*/  LDS.128 R4, [R3+0x18400] ;  /* 0x0184000003047984 */ /* 0x003e220000000c00 */
        /* <DEDUP_REMOVED lines=37> */
.L_x_3871:
[----:B------:R-:W-:Y:S05]  /*e010*/  BSYNC B1 ;  /* 0x0000000000017941 */ /* 0x000fea0003800000 */
.L_x_3870:
        /* <DEDUP_REMOVED lines=40> */
.L_x_3873:
[----:B------:R-:W-:Y:S05]  /*e2a0*/  BSYNC B1 ;  /* 0x0000000000017941 */ /* 0x000fea0003800000 */
.L_x_3872:
        /* <DEDUP_REMOVED lines=40> */
.L_x_3875:
[----:B------:R-:W-:Y:S05]  /*e530*/  BSYNC B1 ;  /* 0x0000000000017941 */ /* 0x000fea0003800000 */
.L_x_3874:
        /* <DEDUP_REMOVED lines=38> */
[----:B------:R0:W-:Y:S01]  /*e7a0*/  STS.128 [R0+0xa000], R4 ;  /* 0x00a0000400007388 */ /* 0x0001e20000000c00 */
[----:B------:R-:W-:Y:S05]  /*e7b0*/  BRA `(.L_x_3865) ;  /* 0x0000002c00387947 */ /* 0x000fea0003800000 */
.L_x_3847:
[----:B------:R-:W-:-:S03]  /*e7c0*/  UMOV UR4, 0xffffffff ;  /* 0xffffffff00047882 */ /* 0x000fc60000000000 */
[----:B------:R-:W-:Y:S05]  /*e7d0*/  BRA.DIV UR4, `(.L_x_3876) ;  /* 0x0000014e04fc7947 */ /* 0x000fea000b800000 */
[----:B------:R0:W1:Y:S04]  /*e7e0*/  SHFL.IDX PT, R0, R24, RZ, 0x1c1f ;  /* 0x001c1fff18007589 */ /* 0x00006800000e0000 */
[----:B------:R0:W2:Y:S04]  /*e7f0*/  SHFL.IDX PT, R3, R38, RZ, 0x1c1f ;  /* 0x001c1fff26037589 */ /* 0x0000a800000e0000 */
[----:B------:R0:W3:Y:S04]  /*e800*/  SHFL.IDX PT, R37, R41, RZ, 0x1c1f ;  /* 0x001c1fff29257589 */ /* 0x0000e800000e0000 */
[----:B------:R-:W4:Y:S02]  /*e810*/  SHFL.IDX PT, R40, R40, RZ, 0x1c1f ;  /* 0x001c1fff28287589 */ /* 0x000f2400000e0000 */
.L_x_4104:
        /* <DEDUP_REMOVED lines=11> */
[----:B0-----:R-:W-:Y:S02]  /*e8d0*/  CS2R R24, SRZ ;  /* 0x0000000000187805 */ /* 0x001fe4000001ff00 */
[----:B------:R-:W-:Y:S02]  /*e8e0*/  CS2R R26, SRZ ;  /* 0x00000000001a7805 */ /* 0x000fe4000001ff00 */
[----:B------:R-:W-:Y:S02]  /*e8f0*/  CS2R R28, SRZ ;  /* 0x00000000001c7805 */ /* 0x000fe4000001ff00 */
[----:B------:R-:W-:Y:S02]  /*e900*/  CS2R R30, SRZ ;  /* 0x00000000001e7805 */ /* 0x000fe4000001ff00 */
[----:B------:R-:W-:-:S02]  /*e910*/  CS2R R32, SRZ ;  /* 0x0000000000207805 */ /* 0x000fc4000001ff00 */
[----:B------:R-:W-:Y:S01]  /*e920*/  CS2R R34, SRZ ;  /* 0x0000000000227805 */ /* 0x000fe2000001ff00 */
[----:B------:R-:W-:Y:S06]  /*e930*/  @P0 BRA `(.L_x_3878) ;  /* 0x0000000000980947 */ /* 0x000fec0003800000 */
[----:B------:R-:W-:Y:S01]  /*e940*/  ULDC UR4, c[0x0][0x3f4] ;  /* 0x0000fd0000047ab9 */ /* 0x000fe20000000800 */
[----:B--2---:R-:W-:Y:S01]  /*e950*/  IMAD.MOV.U32 R6, RZ, RZ, R3 ;  /* 0x000000ffff067224 */ /* 0x004fe200078e0003 */
[----:B------:R-:W-:Y:S01]  /*e960*/  ISETP.GE.AND P3, PT, R193, UR4, PT ;  /* 0x00000004c1007c0c */ /* 0x000fe2000bf66270 */
[----:B-1----:R-:W-:Y:S01]  /*e970*/  IMAD.MOV.U32 R7, RZ, RZ, R0 ;  /* 0x000000ffff077224 */ /* 0x002fe200078e0000 */
[----:B------:R-:W-:Y:S01]  /*e980*/  ISETP.GE.AND P2, PT, R16, UR4, PT ;  /* 0x0000000410007c0c */ /* 0x000fe2000bf46270 */
[----:B----4-:R-:W-:Y:S01]  /*e990*/  IMAD.MOV.U32 R8, RZ, RZ, R40 ;  /* 0x000000ffff087224 */ /* 0x010fe200078e0028 */
[----:B------:R-:W-:Y:S02]  /*e9a0*/  ISETP.GE.AND P4, PT, R192, UR4, PT ;  /* 0x00000004c0007c0c */ /* 0x000fe4000bf86270 */
[----:B------:R-:W-:Y:S02]  /*e9b0*/  CS2R R28, SRZ ;  /* 0x00000000001c7805 */ /* 0x000fe4000001ff00 */
[----:B---3--:R-:W-:-:S02]  /*e9c0*/  MOV R9, R37 ;  /* 0x0000002500097202 */ /* 0x008fc40000000f00 */
[----:B------:R-:W-:Y:S02]  /*e9d0*/  CS2R R30, SRZ ;  /* 0x00000000001e7805 */ /* 0x000fe4000001ff00 */
[----:B------:R-:W-:Y:S02]  /*e9e0*/  CS2R R10, SRZ ;  /* 0x00000000000a7805 */ /* 0x000fe4000001ff00 */
[----:B------:R-:W-:Y:S02]  /*e9f0*/  CS2R R32, SRZ ;  /* 0x0000000000207805 */ /* 0x000fe4000001ff00 */
[----:B------:R-:W-:Y:S02]  /*ea00*/  CS2R R34, SRZ ;  /* 0x0000000000227805 */ /* 0x000fe4000001ff00 */
[----:B------:R-:W-:Y:S02]  /*ea10*/  @!P3 SHF.L.U32 R13, R197, 0x3, RZ ;  /* 0x00000003c50db819 */ /* 0x000fe400000006ff */
[----:B------:R-:W-:Y:S01]  /*ea20*/  @!P2 SHF.L.U32 R38, R16, 0x1, RZ ;  /* 0x000000011026a819 */ /* 0x000fe200000006ff */
[----:B------:R-:W-:-:S03]  /*ea30*/  @!P4 IMAD.SHL.U32 R41, R198, 0x8, RZ ;  /* 0x00000008c629c824 */ /* 0x000fc600078e00ff */
[-C--:B------:R-:W-:Y:S01]  /*ea40*/  @!P2 IADD3 R20, P0, R3, R38.reuse, RZ ;  /* 0x000000260314a210 */ /* 0x080fe20007f1e0ff */
[----:B------:R-:W-:Y:S01]  /*ea50*/  @!P3 IMAD.WIDE R4, R13, 0x2, R6 ;  /* 0x000000020d04b825 */ /* 0x000fe200078e0206 */
[----:B------:R-:W-:Y:S02]  /*ea60*/  @!P2 IADD3 R38, P1, R40, R38, RZ ;  /* 0x000000262826a210 */ /* 0x000fe40007f3e0ff */
[----:B------:R-:W-:Y:S01]  /*ea70*/  @!P2 SHF.L.U64.HI R3, R16, 0x1, R17 ;  /* 0x000000011003a819 */ /* 0x000fe20000010211 */
[----:B------:R-:W-:Y:S01]  /*ea80*/  @!P4 IMAD.WIDE R6, R41, 0x2, R6 ;  /* 0x000000022906c825 */ /* 0x000fe200078e0206 */
[----:B------:R0:W5:Y:S03]  /*ea90*/  @!P3 LD.E.128 R28, desc[UR48][R4.64] ;  /* 0x00000030041cb980 */ /* 0x000166000c101d00 */
[--C-:B------:R-:W-:Y:S01]  /*eaa0*/  @!P3 IMAD.WIDE R12, R13, 0x2, R8.reuse ;  /* 0x000000020d0cb825 */ /* 0x100fe200078e0208 */
[----:B------:R1:W5:Y:S03]  /*eab0*/  @!P4 LD.E.128 R32, desc[UR48][R6.64] ;  /* 0x000000300620c980 */ /* 0x000366000c101d00 */
[----:B------:R-:W-:Y:S01]  /*eac0*/  @!P4 IMAD.WIDE R40, R41, 0x2, R8 ;  /* 0x000000022928c825 */ /* 0x000fe200078e0208 */
[----:B------:R-:W-:-:S02]  /*ead0*/  CS2R R8, SRZ ;  /* 0x0000000000087805 */ /* 0x000fc4000001ff00 */
[----:B------:R-:W-:Y:S02]  /*eae0*/  CS2R R14, SRZ ;  /* 0x00000000000e7805 */ /* 0x000fe4000001ff00 */
[----:B------:R-:W-:Y:S02]  /*eaf0*/  CS2R R24, SRZ ;  /* 0x0000000000187805 */ /* 0x000fe4000001ff00 */
[----:B------:R-:W-:Y:S02]  /*eb00*/  CS2R R26, SRZ ;  /* 0x00000000001a7805 */ /* 0x000fe4000001ff00 */
[----:B0-----:R-:W-:Y:S01]  /*eb10*/  CS2R R4, SRZ ;  /* 0x0000000000047805 */ /* 0x001fe2000001ff00 */
[--C-:B------:R-:W-:Y:S01]  /*eb20*/  @!P2 IMAD.X R21, R0, 0x1, R3.reuse, P0 ;  /* 0x000000010015a824 */ /* 0x100fe200000e0603 */
[----:B------:R0:W5:Y:S01]  /*eb30*/  @!P3 LD.E.128 R8, desc[UR48][R12.64] ;  /* 0x000000300c08b980 */ /* 0x000162000c101d00 */
[----:B-1----:R-:W-:Y:S01]  /*eb40*/  CS2R R6, SRZ ;  /* 0x0000000000067805 */ /* 0x002fe2000001ff00 */
[----:B------:R-:W-:-:S02]  /*eb50*/  @!P2 IMAD.X R39, R37, 0x1, R3, P1 ;  /* 0x000000012527a824 */ /* 0x000fc400008e0603 */
[----:B------:R1:W5:Y:S04]  /*eb60*/  @!P2 LD.E.128 R24, desc[UR48][R20.64] ;  /* 0x000000301418a980 */ /* 0x000368000c101d00 */
[----:B------:R1:W5:Y:S01]  /*eb70*/  @!P2 LD.E.128 R4, desc[UR48][R38.64] ;  /* 0x000000302604a980 */ /* 0x000362000c101d00 */
[----:B0-----:R-:W-:-:S06]  /*eb80*/  CS2R R12, SRZ ;  /* 0x00000000000c7805 */ /* 0x001fcc000001ff00 */
[----:B------:R1:W5:Y:S02]  /*eb90*/  @!P4 LD.E.128 R12, desc[UR48][R40.64] ;  /* 0x00000030280cc980 */ /* 0x000364000c101d00 */
.L_x_3878:
[----:B------:R-:W-:Y:S05]  /*eba0*/  BSYNC B1 ;  /* 0x0000000000017941 */ /* 0x000fea0003800000 */
.L_x_3877:
[----:B------:R-:W4:Y:S01]  /*ebb0*/  LDL R62, [R1+0x4] ;  /* 0x00000400013e7983 */ /* 0x000f220000100800 */
[----:B-1---5:R-:W-:Y:S01]  /*ebc0*/  IMAD.MOV.U32 R0, RZ, RZ, R25 ;  /* 0x000000ffff007224 */ /* 0x022fe200078e0019 */
[----:B---3--:R-:W-:Y:S01]  /*ebd0*/  MOV R37, R24 ;  /* 0x0000001800257202 */ /* 0x008fe20000000f00 */
[--C-:B--2---:R-:W-:Y:S01]  /*ebe0*/  IMAD.MOV.U32 R3, RZ, RZ, R5.reuse ;  /* 0x000000ffff037224 */ /* 0x104fe200078e0005 */
[--C-:B------:R-:W-:Y:S01]  /*ebf0*/  SHF.R.U64 R53, R4, 0x10, R5.reuse ;  /* 0x0000001004357819 */ /* 0x100fe20000001205 */
[----:B------:R-:W-:Y:S01]  /*ec00*/  IMAD.MOV.U32 R39, RZ, RZ, R26 ;  /* 0x000000ffff277224 */ /* 0x000fe200078e001a */
[----:B------:R-:W-:Y:S01]  /*ec10*/  PRMT R37, R37, 0x5410, R0 ;  /* 0x0000541025257816 */ /* 0x000fe20000000000 */
[----:B------:R-:W-:Y:S01]  /*ec20*/  IMAD.MOV.U32 R43, RZ, RZ, R6 ;  /* 0x000000ffff2b7224 */ /* 0x000fe200078e0006 */
[----:B------:R-:W-:Y:S01]  /*ec30*/  SHF.R.U32.HI R54, RZ, 0x10, R5 ;  /* 0x00000010ff367819 */ /* 0x000fe20000011605 */
[----:B------:R-:W-:Y:S01]  /*ec40*/  IMAD.MOV.U32 R44, RZ, RZ, R35 ;  /* 0x000000ffff2c7224 */ /* 0x000fe200078e0023 */
[--C-:B------:R-:W-:Y:S01]  /*ec50*/  SHF.R.U64 R38, R24, 0x10, R25.reuse ;  /* 0x0000001018267819 */ /* 0x100fe20000001219 */
[----:B------:R-:W-:Y:S01]  /*ec60*/  IMAD.MOV.U32 R20, RZ, RZ, R12 ;  /* 0x000000ffff147224 */ /* 0x000fe200078e000c */
[----:B----4-:R-:W-:Y:S01]  /*ec70*/  SHF.R.U32.HI R40, RZ, 0x10, R25 ;  /* 0x00000010ff287819 */ /* 0x010fe20000011619 */
[----:B------:R-:W-:Y:S01]  /*ec80*/  IMAD.MOV.U32 R25, RZ, RZ, R29 ;  /* 0x000000ffff197224 */ /* 0x000fe200078e001d */
[----:B------:R-:W-:Y:S01]  /*ec90*/  SHF.R.U64 R46, R26, 0x10, R27 ;  /* 0x000000101a2e7819 */ /* 0x000fe2000000121b */
[----:B------:R-:W-:Y:S01]  /*eca0*/  IMAD.MOV.U32 R26, RZ, RZ, R28 ;  /* 0x000000ffff1a7224 */ /* 0x000fe200078e001c */
[--C-:B------:R-:W-:Y:S01]  /*ecb0*/  SHF.R.U64 R47, R28, 0x10, R29.reuse ;  /* 0x000000101c2f7819 */ /* 0x100fe2000000121d */
[----:B------:R-:W-:Y:S01]  /*ecc0*/  IMAD.MOV.U32 R24, RZ, RZ, R14 ;  /* 0x000000ffff187224 */ /* 0x000fe200078e000e */
[----:B------:R-:W-:Y:S01]  /*ecd0*/  SHF.R.U32.HI R48, RZ, 0x10, R29 ;  /* 0x00000010ff307819 */ /* 0x000fe2000001161d */
[--C-:B------:R-:W-:Y:S01]  /*ece0*/  IMAD.MOV.U32 R29, RZ, RZ, R31.reuse ;  /* 0x000000ffff1d7224 */ /* 0x100fe200078e001f */
[----:B------:R-:W-:Y:S01]  /*ecf0*/  MOV R41, R4 ;  /* 0x0000000400297202 */ /* 0x000fe20000000f00 */
[----:B------:R-:W-:Y:S01]  /*ed00*/  BSSY B1, `(.L_x_3879) ;  /* 0x000003c000017945 */ /* 0x000fe20003800000 */
[----:B------:R-:W-:-:S02]  /*ed10*/  SHF.R.U64 R49, R30, 0x10, R31 ;  /* 0x000000101e317819 */ /* 0x000fc4000000121f */
[----:B------:R-:W-:Y:S01]  /*ed20*/  SHF.R.U32.HI R50, RZ, 0x10, R31 ;  /* 0x00000010ff327819 */ /* 0x000fe2000001161f */
[----:B------:R-:W-:Y:S01]  /*ed30*/  IMAD.MOV.U32 R31, RZ, RZ, R32 ;  /* 0x000000ffff1f7224 */ /* 0x000fe200078e0020 */
[----:B------:R-:W-:Y:S01]  /*ed40*/  MOV R28, R30 ;  /* 0x0000001e001c7202 */ /* 0x000fe20000000f00 */
[----:B------:R-:W-:Y:S01]  /*ed50*/  IMAD.MOV.U32 R30, RZ, RZ, R8 ;  /* 0x000000ffff1e7224 */ /* 0x000fe200078e0008 */
[----:B------:R-:W-:Y:S02]  /*ed60*/  MOV R42, R33 ;  /* 0x00000021002a7202 */ /* 0x000fe40000000f00 */
[--C-:B------:R-:W-:Y:S02]  /*ed70*/  SHF.R.U64 R51, R32, 0x10, R33.reuse ;  /* 0x0000001020337819 */ /* 0x100fe40000001221 */
[----:B------:R-:W-:Y:S01]  /*ed80*/  SHF.R.U32.HI R52, RZ, 0x10, R33 ;  /* 0x00000010ff347819 */ /* 0x000fe20000011621 */
[----:B------:R-:W-:Y:S01]  /*ed90*/  IMAD.MOV.U32 R33, RZ, RZ, R34 ;  /* 0x000000ffff217224 */ /* 0x000fe200078e0022 */
[----:B------:R-:W-:Y:S01]  /*eda0*/  SHF.R.U64 R55, R6, 0x10, R7 ;  /* 0x0000001006377819 */ /* 0x000fe20000001207 */
[----:B------:R-:W-:Y:S01]  /*edb0*/  IMAD.MOV.U32 R6, RZ, RZ, R9 ;  /* 0x000000ffff067224 */ /* 0x000fe200078e0009 */
[----:B------:R-:W-:-:S02]  /*edc0*/  MOV R21, R27 ;  /* 0x0000001b00157202 */ /* 0x000fc40000000f00 */
[----:B------:R-:W-:Y:S02]  /*edd0*/  MOV R4, R7 ;  /* 0x0000000700047202 */ /* 0x000fe40000000f00 */
[----:B------:R-:W-:Y:S01]  /*ede0*/  SHF.R.U32.HI R56, RZ, 0x10, R7 ;  /* 0x00000010ff387819 */ /* 0x000fe20000011607 */
[----:B------:R-:W-:Y:S01]  /*edf0*/  IMAD.MOV.U32 R7, RZ, RZ, R11 ;  /* 0x000000ffff077224 */ /* 0x000fe200078e000b */
[--C-:B------:R-:W-:Y:S02]  /*ee00*/  SHF.R.U64 R57, R8, 0x10, R9.reuse ;  /* 0x0000001008397819 */ /* 0x100fe40000001209 */
[----:B------:R-:W-:Y:S01]  /*ee10*/  SHF.R.U32.HI R58, RZ, 0x10, R9 ;  /* 0x00000010ff3a7819 */ /* 0x000fe20000011609 */
[----:B------:R-:W-:Y:S01]  /*ee20*/  IMAD.MOV.U32 R9, RZ, RZ, R15 ;  /* 0x000000ffff097224 */ /* 0x000fe200078e000f */
[----:B------:R-:W-:Y:S02]  /*ee30*/  MOV R32, R10 ;  /* 0x0000000a00207202 */ /* 0x000fe40000000f00 */
[----:B------:R-:W-:-:S02]  /*ee40*/  SHF.R.U32.HI R27, RZ, 0x10, R27 ;  /* 0x00000010ff1b7819 */ /* 0x000fc4000001161b */
[----:B------:R-:W-:Y:S02]  /*ee50*/  SHF.R.U64 R34, R34, 0x10, R35 ;  /* 0x0000001022227819 */ /* 0x000fe40000001223 */
[----:B------:R-:W-:Y:S02]  /*ee60*/  SHF.R.U64 R10, R10, 0x10, R11 ;  /* 0x000000100a0a7819 */ /* 0x000fe4000000120b */
[----:B------:R-:W-:Y:S02]  /*ee70*/  MOV R8, R13 ;  /* 0x0000000d00087202 */ /* 0x000fe40000000f00 */
[----:B------:R-:W-:Y:S02]  /*ee80*/  SHF.R.U64 R59, R12, 0x10, R13 ;  /* 0x000000100c3b7819 */ /* 0x000fe4000000120d */
[----:B------:R-:W-:Y:S02]  /*ee90*/  PRMT R41, R41, 0x5410, R3 ;  /* 0x0000541029297816 */ /* 0x000fe40000000003 */
[----:B------:R-:W-:-:S02]  /*eea0*/  SHF.R.U32.HI R35, RZ, 0x10, R35 ;  /* 0x00000010ff237819 */ /* 0x000fc40000011623 */
[----:B------:R-:W-:Y:S02]  /*eeb0*/  SHF.R.U32.HI R11, RZ, 0x10, R11 ;  /* 0x00000010ff0b7819 */ /* 0x000fe4000001160b */
[----:B------:R-:W-:Y:S02]  /*eec0*/  SHF.R.U32.HI R13, RZ, 0x10, R13 ;  /* 0x00000010ff0d7819 */ /* 0x000fe4000001160d */
[----:B------:R-:W-:Y:S02]  /*eed0*/  VIMNMX R3, R45, 0x80, PT ;  /* 0x000000802d037848 */ /* 0x000fe40003fe0100 */
[--C-:B------:R-:W-:Y:S02]  /*eee0*/  SHF.R.U64 R60, R14, 0x10, R15.reuse ;  /* 0x000000100e3c7819 */ /* 0x100fe4000000120f */
[----:B------:R-:W-:Y:S02]  /*eef0*/  PRMT R38, R38, 0x5410, R40 ;  /* 0x0000541026267816 */ /* 0x000fe40000000028 */
[----:B------:R-:W-:-:S02]  /*ef00*/  SHF.R.U32.HI R61, RZ, 0x10, R15 ;  /* 0x00000010ff3d7819 */ /* 0x000fc4000001160f */
        /* <DEDUP_REMOVED lines=14> */
[----:B------:R-:W-:Y:S02]  /*eff0*/  ISETP.GE.AND P1, PT, R202, R3, PT ;  /* 0x00000003ca00720c */ /* 0x000fe40003f26270 */
[----:B------:R-:W-:Y:S02]  /*f000*/  PRMT R20, R20, 0x5410, R8 ;  /* 0x0000541014147816 */ /* 0x000fe40000000008 */
[----:B------:R-:W-:Y:S02]  /*f010*/  PRMT R21, R59, 0x5410, R13 ;  /* 0x000054103b157816 */ /* 0x000fe4000000000d */
[----:B------:R-:W-:-:S02]  /*f020*/  PRMT R24, R24, 0x5410, R9 ;  /* 0x0000541018187816 */ /* 0x000fc40000000009 */
[----:B------:R-:W-:-:S04]  /*f030*/  LEA.HI R0, R62, R62, RZ, 0x1 ;  /* 0x0000003e3e007211 */ /* 0x000fc800078f08ff */
[----:B------:R-:W-:-:S04]  /*f040*/  LOP3.LUT R0, R0, 0xfffffffe, RZ, 0xc0, !PT ;  /* 0xfffffffe00007812 */ /* 0x000fc800078ec0ff */
[----:B------:R-:W-:-:S04]  /*f050*/  IADD3 R0, R62, -R0, RZ ;  /* 0x800000003e007210 */ /* 0x000fc80007ffe0ff */
[----:B------:R-:W-:Y:S02]  /*f060*/  SHF.L.U32 R5, R0, 0x1f, RZ ;  /* 0x0000001f00057819 */ /* 0x000fe400000006ff */
[----:B------:R-:W-:Y:S02]  /*f070*/  PRMT R0, R31, 0x5410, R42 ;  /* 0x000054101f007816 */ /* 0x000fe4000000002a */
[----:B------:R-:W0:Y:S01]  /*f080*/  SYNCS.PHASECHK.TRANS64.TRYWAIT P0, [R2+URZ+0x30800], R5 ;  /* 0x03080005020075a7 */ /* 0x000e22000800017f */
[----:B------:R-:W-:Y:S02]  /*f090*/  PRMT R42, R53, 0x5410, R54 ;  /* 0x00005410352a7816 */ /* 0x000fe40000000036 */
[----:B------:R-:W-:Y:S01]  /*f0a0*/  PRMT R31, R57, 0x5410, R58 ;  /* 0x00005410391f7816 */ /* 0x000fe2000000003a */
[----:B0-----:R-:W-:Y:S06]  /*f0b0*/  @!P0 BRA `(.L_x_3880) ;  /* 0x0000014800388947 */ /* 0x001fec0003800000 */
.L_x_4105:
[----:B------:R-:W-:Y:S05]  /*f0c0*/  BSYNC B1 ;  /* 0x0000000000017941 */ /* 0x000fea0003800000 */
.L_x_3879:
[----:B------:R-:W-:Y:S01]  /*f0d0*/  BSSY B1, `(.L_x_3881) ;  /* 0x0000117000017945 */ /* 0x000fe20003800000 */
[----:B------:R-:W-:-:S03]  /*f0e0*/  PRMT R25, R60, 0x5410, R61 ;  /* 0x000054103c197816 */ /* 0x000fc6000000003d */
[----:B------:R-:W-:Y:S05]  /*f0f0*/  @P1 BRA `(.L_x_3882) ;  /* 0x0000001000501947 */ /* 0x000fea0003800000 */
[----:B------:R-:W1:Y:S01]  /*f100*/  LDC R13, c[0x0][0x3f4] ;  /* 0x0000fd00ff0d7b82 */ /* 0x000e620000000800 */
[----:B------:R-:W-:Y:S01]  /*f110*/  BSSY B2, `(.L_x_3883) ;  /* 0x0000060000027945 */ /* 0x000fe20003800000 */
[-C--:B-1----:R-:W-:Y:S02]  /*f120*/  ISETP.GE.AND P0, PT, R16, R13.reuse, PT ;  /* 0x0000000d1000720c */ /* 0x082fe40003f06270 */
[-C--:B------:R-:W-:Y:S02]  /*f130*/  ISETP.GE.AND P1, PT, R193, R13.reuse, PT ;  /* 0x0000000dc100720c */ /* 0x080fe40003f26270 */
[----:B------:R-:W-:-:S09]  /*f140*/  ISETP.GE.AND P2, PT, R192, R13, PT ;  /* 0x0000000dc000720c */ /* 0x000fd20003f46270 */
[----:B------:R-:W-:Y:S05]  /*f150*/  @P0 BRA `(.L_x_3884) ;  /* 0x00000004006c0947 */ /* 0x000fea0003800000 */
[----:B------:R-:W2:Y:S01]  /*f160*/  LDL R4, [R1+0xa8] ;  /* 0x0000a80001047983 */ /* 0x000ea20000100800 */
[----:B0-----:R-:W-:Y:S01]  /*f170*/  LOP3.LUT R5, R217, 0x38, R16, 0xf8, !PT ;  /* 0x00000038d9057812 */ /* 0x001fe200078ef810 */
[----:B------:R-:W-:Y:S02]  /*f180*/  HADD2.F32 R56, -RZ, R41.H0_H0 ;  /* 0x20000029ff387230 */ /* 0x000fe40000004100 */
[----:B------:R-:W-:Y:S02]  /*f190*/  HADD2.F32 R54, -RZ, R37.H0_H0 ;  /* 0x20000025ff367230 */ /* 0x000fe40000004100 */
[----:B------:R-:W-:Y:S02]  /*f1a0*/  HADD2.F32 R55, -RZ, R42.H0_H0 ;  /* 0x2000002aff377230 */ /* 0x000fe40000004100 */
[----:B------:R-:W-:Y:S01]  /*f1b0*/  HADD2.F32 R53, -RZ, R38.H0_H0 ;  /* 0x20000026ff357230 */ /* 0x000fe20000004100 */
[----:B--2---:R-:W-:Y:S02]  /*f1c0*/  LEA.HI R6, R13, R4, RZ, 0x1d ;  /* 0x000000040d067211 */ /* 0x004fe400078fe8ff */
[----:B------:R-:W-:-:S02]  /*f1d0*/  LOP3.LUT R4, R5, R218, RZ, 0x3c, !PT ;  /* 0x000000da05047212 */ /* 0x000fc400078e3cff */
[----:B------:R-:W-:Y:S01]  /*f1e0*/  SHF.R.S32.HI R7, RZ, 0x1f, R6 ;  /* 0x0000001fff077819 */ /* 0x000fe20000011406 */
[----:B------:R-:W-:Y:S02]  /*f1f0*/  IMAD.SHL.U32 R8, R6, 0x8, RZ ;  /* 0x0000000806087824 */ /* 0x000fe400078e00ff */
[----:B------:R-:W-:Y:S01]  /*f200*/  IMAD.IADD R5, R219, 0x1, R4 ;  /* 0x00000001db057824 */ /* 0x000fe200078e0204 */
[----:B------:R-:W-:Y:S02]  /*f210*/  LEA.HI R6, R7, R6, RZ, 0x3 ;  /* 0x0000000607067211 */ /* 0x000fe400078f18ff */
[----:B------:R-:W-:Y:S01]  /*f220*/  LOP3.LUT R7, R217, 0x38, R8, 0xf8, !PT ;  /* 0x00000038d9077812 */ /* 0x000fe200078ef808 */
[----:B------:R-:W-:Y:S01]  /*f230*/  IMAD R34, R5, 0x2, R2 ;  /* 0x0000000205227824 */ /* 0x000fe200078e0202 */
[----:B------:R-:W-:Y:S02]  /*f240*/  SHF.L.U32 R6, R6, 0xa, RZ ;  /* 0x0000000a06067819 */ /* 0x000fe400000006ff */
[----:B------:R-:W-:-:S02]  /*f250*/  LOP3.LUT R9, R7, R218, RZ, 0x3c, !PT ;  /* 0x000000da07097212 */ /* 0x000fc400078e3cff */
[----:B------:R-:W-:Y:S02]  /*f260*/  LOP3.LUT R8, R6, 0x7fffe000, RZ, 0xc0, !PT ;  /* 0x7fffe00006087812 */ /* 0x000fe400078ec0ff */
[----:B------:R-:W0:Y:S02]  /*f270*/  LDS.128 R4, [R34+0x12400] ;  /* 0x0124000022047984 */ /* 0x000e240000000c00 */
[----:B------:R-:W-:-:S05]  /*f280*/  IADD3 R9, R9, R8, R219 ;  /* 0x0000000809097210 */ /* 0x000fca0007ffe0db */
        /* <DEDUP_REMOVED lines=11> */
[C---:B------:R-:W-:Y:S01]  /*f340*/  FMUL.FTZ R58, R5.reuse, R56 ;  /* 0x00000038053a7220 */ /* 0x040fe20000410000 */
[-C--:B------:R-:W-:Y:S01]  /*f350*/  FMUL.FTZ R60, R5, R54.reuse ;  /* 0x00000036053c7220 */ /* 0x080fe20000410000 */
[C---:B------:R-:W-:Y:S01]  /*f360*/  FMUL.FTZ R57, R8.reuse, R55 ;  /* 0x0000003708397220 */ /* 0x040fe20000410000 */
[----:B------:R-:W-:Y:S01]  /*f370*/  FMUL.FTZ R59, R8, R53 ;  /* 0x00000035083b7220 */ /* 0x000fe20000410000 */
[----:B------:R-:W-:Y:S01]  /*f380*/  FFMA.FTZ R5, R45, R54, -R58 ;  /* 0x000000362d057223 */ /* 0x000fe2000001083a */
[----:B------:R-:W-:-:S02]  /*f390*/  HADD2.F32 R54, -RZ, R41.H1_H1 ;  /* 0x30000029ff367230 */ /* 0x000fc40000004100 */
[----:B------:R-:W-:Y:S01]  /*f3a0*/  FFMA.FTZ R60, R45, R56, R60 ;  /* 0x000000382d3c7223 */ /* 0x000fe2000001003c */
[----:B------:R-:W-:Y:S02]  /*f3b0*/  HADD2.F32 R45, -RZ, R37.H1_H1 ;  /* 0x30000025ff2d7230 */ /* 0x000fe40000004100 */
[----:B------:R-:W-:Y:S01]  /*f3c0*/  FFMA.FTZ R56, R46, R53, -R57 ;  /* 0x000000352e387223 */ /* 0x000fe20000010839 */
[----:B------:R-:W-:Y:S02]  /*f3d0*/  HADD2.F32 R9, -RZ, R9.H1_H1 ;  /* 0x30000009ff097230 */ /* 0x000fe40000004100 */
[----:B------:R-:W-:Y:S01]  /*f3e0*/  FMUL.FTZ R8, R50, R54 ;  /* 0x0000003632087220 */ /* 0x000fe20000410000 */
[----:B------:R-:W-:Y:S02]  /*f3f0*/  HADD2.F32 R53, -RZ, R42.H1_H1 ;  /* 0x3000002aff357230 */ /* 0x000fe40000004100 */
[----:B------:R-:W-:Y:S01]  /*f400*/  FFMA.FTZ R59, R46, R55, R59 ;  /* 0x000000372e3b7223 */ /* 0x000fe2000001003b */
[-C--:B------:R-:W-:Y:S01]  /*f410*/  FMUL.FTZ R57, R50, R45.reuse ;  /* 0x0000002d32397220 */ /* 0x080fe20000410000 */
[----:B------:R-:W-:Y:S01]  /*f420*/  FFMA.FTZ R55, R47, R45, -R8 ;  /* 0x0000002d2f377223 */ /* 0x000fe20000010808 */
[----:B------:R-:W-:-:S02]  /*f430*/  HADD2.F32 R8, -RZ, R38.H1_H1 ;  /* 0x30000026ff087230 */ /* 0x000fc40000004100 */
[----:B------:R-:W-:Y:S01]  /*f440*/  FMUL.FTZ R45, R9, R53 ;  /* 0x00000035092d7220 */ /* 0x000fe20000410000 */
[--C-:B------:R-:W-:Y:S02]  /*f450*/  HADD2.F32 R51, -RZ, R10.reuse.H0_H0 ;  /* 0x2000000aff337230 */ /* 0x100fe40000004100 */
[----:B------:R-:W-:Y:S01]  /*f460*/  FFMA.FTZ R57, R47, R54, R57 ;  /* 0x000000362f397223 */ /* 0x000fe20000010039 */
[----:B------:R-:W-:Y:S02]  /*f470*/  HADD2.F32 R50, -RZ, R43.H0_H0 ;  /* 0x2000002bff327230 */ /* 0x000fe40000004100 */
[-C--:B------:R-:W-:Y:S01]  /*f480*/  FFMA.FTZ R54, R48, R8.reuse, -R45 ;  /* 0x0000000830367223 */ /* 0x080fe2000001082d */
[----:B------:R-:W-:Y:S02]  /*f490*/  HADD2.F32 R46, -RZ, R39.H0_H0 ;  /* 0x20000027ff2e7230 */ /* 0x000fe40000004100 */
[----:B------:R-:W-:Y:S01]  /*f4a0*/  FMUL.FTZ R47, R9, R8 ;  /* 0x00000008092f7220 */ /* 0x000fe20000410000 */
[----:B------:R-:W-:-:S02]  /*f4b0*/  HADD2.F32 R10, -RZ, R10.H1_H1 ;  /* 0x3000000aff0a7230 */ /* 0x000fc40000004100 */
[C---:B------:R-:W-:Y:S01]  /*f4c0*/  FMUL.FTZ R8, R51.reuse, R50 ;  /* 0x0000003233087220 */ /* 0x040fe20000410000 */
[----:B------:R-:W-:Y:S02]  /*f4d0*/  HADD2.F32 R45, -RZ, R44.H0_H0 ;  /* 0x2000002cff2d7230 */ /* 0x000fe40000004100 */
[-C--:B------:R-:W-:Y:S01]  /*f4e0*/  FMUL.FTZ R51, R51, R46.reuse ;  /* 0x0000002e33337220 */ /* 0x080fe20000410000 */
[----:B------:R-:W-:Y:S02]  /*f4f0*/  HADD2.F32 R9, -RZ, R40.H0_H0 ;  /* 0x20000028ff097230 */ /* 0x000fe40000004100 */
[----:B------:R-:W-:Y:S01]  /*f500*/  FFMA.FTZ R48, R48, R53, R47 ;  /* 0x0000003530307223 */ /* 0x000fe2000001002f */
[C---:B------:R-:W-:Y:S01]  /*f510*/  FFMA.FTZ R46, R49.reuse, R46, -R8 ;  /* 0x0000002e312e7223 */ /* 0x040fe20000010808 */
[----:B------:R-:W-:Y:S01]  /*f520*/  FMUL.FTZ R47, R10, R45 ;  /* 0x0000002d0a2f7220 */ /* 0x000fe20000410000 */
[----:B------:R-:W-:Y:S01]  /*f530*/  FFMA.FTZ R51, R49, R50, R51 ;  /* 0x0000003231337223 */ /* 0x000fe20000010033 */
[----:B------:R-:W-:-:S02]  /*f540*/  HADD2.F32 R52, -RZ, R11.H0_H0 ;  /* 0x2000000bff347230 */ /* 0x000fc40000004100 */
[-C--:B------:R-:W-:Y:S01]  /*f550*/  FMUL.FTZ R53, R10, R9.reuse ;  /* 0x000000090a357220 */ /* 0x080fe20000410000 */
[C---:B------:R-:W-:Y:S01]  /*f560*/  FFMA.FTZ R49, R6.reuse, R9, -R47 ;  /* 0x0000000906317223 */ /* 0x040fe2000001082f */
[----:B------:R-:W-:Y:S02]  /*f570*/  HADD2.F32 R47, -RZ, R43.H1_H1 ;  /* 0x3000002bff2f7230 */ /* 0x000fe40000004100 */
[----:B------:R-:W-:Y:S02]  /*f580*/  HADD2.F32 R9, -RZ, R39.H1_H1 ;  /* 0x30000027ff097230 */ /* 0x000fe40000004100 */
[----:B------:R-:W-:Y:S01]  /*f590*/  FFMA.FTZ R50, R6, R45, R53 ;  /* 0x0000002d06327223 */ /* 0x000fe20000010035 */
[----:B------:R-:W-:Y:S02]  /*f5a0*/  HADD2.F32 R11, -RZ, R11.H1_H1 ;  /* 0x3000000bff0b7230 */ /* 0x000fe40000004100 */
[----:B------:R-:W-:Y:S01]  /*f5b0*/  FMUL.FTZ R45, R52, R47 ;  /* 0x0000002f342d7220 */ /* 0x000fe20000410000 */
[----:B------:R-:W-:-:S02]  /*f5c0*/  HADD2.F32 R10, -RZ, R44.H1_H1 ;  /* 0x3000002cff0a7230 */ /* 0x000fc40000004100 */
[----:B------:R-:W-:Y:S01]  /*f5d0*/  FMUL.FTZ R52, R52, R9 ;  /* 0x0000000934347220 */ /* 0x000fe20000410000 */
[----:B------:R-:W-:Y:S02]  /*f5e0*/  HADD2.F32 R8, -RZ, R40.H1_H1 ;  /* 0x30000028ff087230 */ /* 0x000fe40000004100 */
[--C-:B------:R-:W-:Y:S02]  /*f5f0*/  HADD2.F32 R4, -RZ, R7.reuse.H0_H0 ;  /* 0x20000007ff047230 */ /* 0x100fe40000004100 */
[C---:B------:R-:W-:Y:S01]  /*f600*/  FMUL.FTZ R6, R11.reuse, R10 ;  /* 0x0000000a0b067220 */ /* 0x040fe20000410000 */
[----:B------:R-:W-:Y:S02]  /*f610*/  HADD2.F32 R7, -RZ, R7.H1_H1 ;  /* 0x30000007ff077230 */ /* 0x000fe40000004100 */
[-C--:B------:R-:W-:Y:S01]  /*f620*/  FMUL.FTZ R53, R11, R8.reuse ;  /* 0x000000080b357220 */ /* 0x080fe20000410000 */
[C---:B------:R-:W-:Y:S01]  /*f630*/  FFMA.FTZ R11, R4.reuse, R47, R52 ;  /* 0x0000002f040b7223 */ /* 0x040fe20000010034 */
[----:B------:R-:W-:Y:S01]  /*f640*/  FFMA.FTZ R45, R4, R9, -R45 ;  /* 0x00000009042d7223 */ /* 0x000fe2000001082d */
        /* <DEDUP_REMOVED lines=8> */
[----:B------:R1:W-:Y:S01]  /*f6d0*/  STS.128 [R34+0x12400], R4 ;  /* 0x0124000422007388 */ /* 0x0003e20000000c00 */
[----:B------:R-:W-:-:S02]  /*f6e0*/  F2FP.F16.F32.PACK_AB R10, R50, R51 ;  /* 0x00000033320a723e */ /* 0x000fc400000000ff */
[----:B------:R-:W-:-:S05]  /*f6f0*/  F2FP.F16.F32.PACK_AB R11, R58, R11 ;  /* 0x0000000b3a0b723e */ /* 0x000fca00000000ff */
[----:B------:R1:W-:Y:S02]  /*f700*/  STS.128 [R35+0x12400], R8 ;  /* 0x0124000823007388 */ /* 0x0003e40000000c00 */
.L_x_3884:
[----:B------:R-:W-:Y:S05]  /*f710*/  BSYNC B2 ;  /* 0x0000000000027941 */ /* 0x000fea0003800000 */
.L_x_3883:
[----:B------:R-:W-:Y:S04]  /*f720*/  BSSY B2, `(.L_x_3885) ;  /* 0x0000059000027945 */ /* 0x000fe80003800000 */
[----:B------:R-:W-:Y:S05]  /*f730*/  @P1 BRA `(.L_x_3886) ;  /* 0x00000004005c1947 */ /* 0x000fea0003800000 */
[----:B------:R-:W2:Y:S01]  /*f740*/  LDL R61, [R1+0x118] ;  /* 0x00011800013d7983 */ /* 0x000ea20000100800 */
[----:B-1----:R-:W-:Y:S01]  /*f750*/  LEA.HI R4, R13, R197, RZ, 0x1d ;  /* 0x000000c50d047211 */ /* 0x002fe200078fe8ff */
[----:B------:R-:W-:Y:S02]  /*f760*/  HADD2.F32 R54, -RZ, R30.H0_H0 ;  /* 0x2000001eff367230 */ /* 0x000fe40000004100 */
[----:B------:R-:W-:Y:S01]  /*f770*/  HADD2.F32 R52, -RZ, R26.H0_H0 ;  /* 0x2000001aff347230 */ /* 0x000fe20000004100 */
[----:B0-----:R-:W-:Y:S01]  /*f780*/  SHF.R.S32.HI R5, RZ, 0x1f, R4 ;  /* 0x0000001fff057819 */ /* 0x001fe20000011404 */
[----:B------:R-:W-:Y:S01]  /*f790*/  HADD2.F32 R53, -RZ, R31.H0_H0 ;  /* 0x2000001fff357230 */ /* 0x000fe20000004100 */
[----:B------:R-:W-:Y:S01]  /*f7a0*/  SHF.L.U32 R6, R4, 0x3, RZ ;  /* 0x0000000304067819 */ /* 0x000fe200000006ff */
[----:B------:R-:W-:Y:S01]  /*f7b0*/  HADD2.F32 R55, -RZ, R30.H1_H1 ;  /* 0x3000001eff377230 */ /* 0x000fe20000004100 */
[----:B------:R-:W-:Y:S02]  /*f7c0*/  LEA.HI R4, R5, R4, RZ, 0x3 ;  /* 0x0000000405047211 */ /* 0x000fe400078f18ff */
[----:B------:R-:W-:-:S03]  /*f7d0*/  LOP3.LUT R5, R217, 0x38, R6, 0xf8, !PT ;  /* 0x00000038d9057812 */ /* 0x000fc600078ef806 */
[----:B------:R-:W-:Y:S01]  /*f7e0*/  IMAD.SHL.U32 R4, R4, 0x400, RZ ;  /* 0x0000040004047824 */ /* 0x000fe200078e00ff */
[----:B------:R-:W-:-:S04]  /*f7f0*/  LOP3.LUT R9, R5, R218, RZ, 0x3c, !PT ;  /* 0x000000da05097212 */ /* 0x000fc800078e3cff */
[----:B------:R-:W-:-:S04]  /*f800*/  LOP3.LUT R8, R4, 0x7fffe000, RZ, 0xc0, !PT ;  /* 0x7fffe00004087812 */ /* 0x000fc800078ec0ff */
[----:B------:R-:W-:-:S05]  /*f810*/  IADD3 R9, R9, R8, R219 ;  /* 0x0000000809097210 */ /* 0x000fca0007ffe0db */
[----:B------:R-:W-:-:S05]  /*f820*/  IMAD R34, R9, 0x2, R2 ;  /* 0x0000000209227824 */ /* 0x000fca00078e0202 */
[----:B------:R-:W0:Y:S02]  /*f830*/  LDS.128 R8, [R34+0x12400] ;  /* 0x0124000022087984 */ /* 0x000e240000000c00 */
[--C-:B0-----:R-:W-:Y:S02]  /*f840*/  HADD2.F32 R49, -RZ, R9.reuse.H0_H0 ;  /* 0x20000009ff317230 */ /* 0x101fe40000004100 */
[----:B------:R-:W-:Y:S02]  /*f850*/  HADD2.F32 R9, -RZ, R9.H1_H1 ;  /* 0x30000009ff097230 */ /* 0x000fe40000004100 */
[--C-:B------:R-:W-:Y:S02]  /*f860*/  HADD2.F32 R50, -RZ, R10.reuse.H0_H0 ;  /* 0x2000000aff327230 */ /* 0x100fe40000004100 */
[----:B------:R-:W-:Y:S01]  /*f870*/  FMUL.FTZ R57, R49, R55 ;  /* 0x0000003731397220 */ /* 0x000fe20000410000 */
[----:B------:R-:W-:Y:S02]  /*f880*/  HADD2.F32 R10, -RZ, R10.H1_H1 ;  /* 0x3000000aff0a7230 */ /* 0x000fe40000004100 */
[----:B------:R-:W-:-:S02]  /*f890*/  HADD2.F32 R51, -RZ, R11.H0_H0 ;  /* 0x2000000bff337230 */ /* 0x000fc40000004100 */
[----:B------:R-:W-:Y:S01]  /*f8a0*/  HADD2.F32 R11, -RZ, R11.H1_H1 ;  /* 0x3000000bff0b7230 */ /* 0x000fe20000004100 */
[----:B--2---:R-:W0:Y:S02]  /*f8b0*/  LDS.128 R4, [R61] ;  /* 0x000000003d047984 */ /* 0x004e240000000c00 */
[--C-:B0-----:R-:W-:Y:S02]  /*f8c0*/  HADD2.F32 R46, -RZ, R5.reuse.H0_H0 ;  /* 0x20000005ff2e7230 */ /* 0x101fe40000004100 */
[----:B------:R-:W-:Y:S02]  /*f8d0*/  HADD2.F32 R47, -RZ, R5.H1_H1 ;  /* 0x30000005ff2f7230 */ /* 0x000fe40000004100 */
[----:B------:R-:W-:Y:S02]  /*f8e0*/  HADD2.F32 R5, -RZ, R8.H0_H0 ;  /* 0x20000008ff057230 */ /* 0x000fe40000004100 */
[----:B------:R-:W-:Y:S02]  /*f8f0*/  HADD2.F32 R35, -RZ, R4.H0_H0 ;  /* 0x20000004ff237230 */ /* 0x000fe40000004100 */
[----:B------:R-:W-:-:S02]  /*f900*/  HADD2.F32 R8, -RZ, R8.H1_H1 ;  /* 0x30000008ff087230 */ /* 0x000fc40000004100 */
[C---:B------:R-:W-:Y:S01]  /*f910*/  FMUL.FTZ R56, R5.reuse, R54 ;  /* 0x0000003605387220 */ /* 0x040fe20000410000 */
[-C--:B------:R-:W-:Y:S01]  /*f920*/  FMUL.FTZ R58, R5, R52.reuse ;  /* 0x00000034053a7220 */ /* 0x080fe20000410000 */
[----:B------:R-:W-:Y:S02]  /*f930*/  HADD2.F32 R45, -RZ, R4.H1_H1 ;  /* 0x30000004ff2d7230 */ /* 0x000fe40000004100 */
[C---:B------:R-:W-:Y:S01]  /*f940*/  FFMA.FTZ R5, R35.reuse, R52, -R56 ;  /* 0x0000003423057223 */ /* 0x040fe20000010838 */
[----:B------:R-:W-:Y:S02]  /*f950*/  HADD2.F32 R52, -RZ, R27.H0_H0 ;  /* 0x2000001bff347230 */ /* 0x000fe40000004100 */
[C---:B------:R-:W-:Y:S01]  /*f960*/  FMUL.FTZ R56, R8.reuse, R53 ;  /* 0x0000003508387220 */ /* 0x040fe20000410000 */
[----:B------:R-:W-:Y:S01]  /*f970*/  FFMA.FTZ R58, R35, R54, R58 ;  /* 0x00000036233a7223 */ /* 0x000fe2000001003a */
[----:B------:R-:W-:Y:S02]  /*f980*/  HADD2.F32 R35, -RZ, R26.H1_H1 ;  /* 0x3000001aff237230 */ /* 0x000fe40000004100 */
[-C--:B------:R-:W-:Y:S01]  /*f990*/  FMUL.FTZ R8, R8, R52.reuse ;  /* 0x0000003408087220 */ /* 0x080fe20000410000 */
[----:B------:R-:W-:Y:S01]  /*f9a0*/  FFMA.FTZ R56, R45, R52, -R56 ;  /* 0x000000342d387223 */ /* 0x000fe20000010838 */
[----:B------:R-:W-:-:S02]  /*f9b0*/  HADD2.F32 R52, -RZ, R31.H1_H1 ;  /* 0x3000001fff347230 */ /* 0x000fc40000004100 */
[----:B------:R-:W-:Y:S01]  /*f9c0*/  FMUL.FTZ R54, R49, R35 ;  /* 0x0000002331367220 */ /* 0x000fe20000410000 */
[----:B------:R-:W-:Y:S01]  /*f9d0*/  FFMA.FTZ R53, R45, R53, R8 ;  /* 0x000000352d357223 */ /* 0x000fe20000010008 */
[C---:B------:R-:W-:Y:S01]  /*f9e0*/  FFMA.FTZ R57, R46.reuse, R35, -R57 ;  /* 0x000000232e397223 */ /* 0x040fe20000010839 */
[----:B------:R-:W-:Y:S02]  /*f9f0*/  HADD2.F32 R8, -RZ, R27.H1_H1 ;  /* 0x3000001bff087230 */ /* 0x000fe40000004100 */
[----:B------:R-:W-:Y:S01]  /*fa00*/  FFMA.FTZ R54, R46, R55, R54 ;  /* 0x000000372e367223 */ /* 0x000fe20000010036 */
[----:B------:R-:W-:Y:S02]  /*fa10*/  HADD2.F32 R45, -RZ, R32.H0_H0 ;  /* 0x20000020ff2d7230 */ /* 0x000fe40000004100 */
[C---:B------:R-:W-:Y:S01]  /*fa20*/  FMUL.FTZ R46, R9.reuse, R52 ;  /* 0x00000034092e7220 */ /* 0x040fe20000410000 */
[----:B------:R-:W-:Y:S02]  /*fa30*/  HADD2.F32 R35, -RZ, R28.H0_H0 ;  /* 0x2000001cff237230 */ /* 0x000fe40000004100 */
[----:B------:R-:W-:Y:S01]  /*fa40*/  FMUL.FTZ R62, R9, R8 ;  /* 0x00000008093e7220 */ /* 0x000fe20000410000 */
[----:B------:R-:W-:-:S02]  /*fa50*/  HADD2.F32 R49, -RZ, R33.H0_H0 ;  /* 0x20000021ff317230 */ /* 0x000fc40000004100 */
[C---:B------:R-:W-:Y:S01]  /*fa60*/  FMUL.FTZ R55, R50.reuse, R45 ;  /* 0x0000002d32377220 */ /* 0x040fe20000410000 */
[--C-:B------:R-:W-:Y:S02]  /*fa70*/  HADD2.F32 R48, -RZ, R6.reuse.H0_H0 ;  /* 0x20000006ff307230 */ /* 0x100fe40000004100 */
[----:B------:R-:W-:Y:S01]  /*fa80*/  FMUL.FTZ R50, R50, R35 ;  /* 0x0000002332327220 */ /* 0x000fe20000410000 */
[----:B------:R-:W-:Y:S02]  /*fa90*/  HADD2.F32 R6, -RZ, R6.H1_H1 ;  /* 0x30000006ff067230 */ /* 0x000fe40000004100 */
[----:B------:R-:W-:Y:S01]  /*faa0*/  FMUL.FTZ R59, R10, R49 ;  /* 0x000000310a3b7220 */ /* 0x000fe20000410000 */
[----:B------:R-:W-:Y:S02]  /*fab0*/  HADD2.F32 R9, -RZ, R29.H0_H0 ;  /* 0x2000001dff097230 */ /* 0x000fe40000004100 */
[C---:B------:R-:W-:Y:S01]  /*fac0*/  FFMA.FTZ R55, R48.reuse, R35, -R55 ;  /* 0x0000002330377223 */ /* 0x040fe20000010837 */
[----:B------:R-:W-:Y:S01]  /*fad0*/  FFMA.FTZ R50, R48, R45, R50 ;  /* 0x0000002d30327223 */ /* 0x000fe20000010032 */
[----:B------:R-:W-:Y:S01]  /*fae0*/  FFMA.FTZ R60, R47, R8, -R46 ;  /* 0x000000082f3c7223 */ /* 0x000fe2000001082e */
[----:B------:R-:W-:-:S02]  /*faf0*/  HADD2.F32 R46, -RZ, R33.H1_H1 ;  /* 0x30000021ff2e7230 */ /* 0x000fc40000004100 */
[-C--:B------:R-:W-:Y:S01]  /*fb00*/  FMUL.FTZ R35, R10, R9.reuse ;  /* 0x000000090a237220 */ /* 0x080fe20000410000 */
[C---:B------:R-:W-:Y:S01]  /*fb10*/  FFMA.FTZ R48, R6.reuse, R9, -R59 ;  /* 0x0000000906307223 */ /* 0x040fe2000001083b */
[----:B------:R-:W-:Y:S02]  /*fb20*/  HADD2.F32 R9, -RZ, R32.H1_H1 ;  /* 0x30000020ff097230 */ /* 0x000fe40000004100 */
[----:B------:R-:W-:Y:S01]  /*fb30*/  FFMA.FTZ R47, R47, R52, R62 ;  /* 0x000000342f2f7223 */ /* 0x000fe2000001003e */
[----:B------:R-:W-:Y:S02]  /*fb40*/  HADD2.F32 R8, -RZ, R28.H1_H1 ;  /* 0x3000001cff087230 */ /* 0x000fe40000004100 */
[----:B------:R-:W-:Y:S01]  /*fb50*/  FFMA.FTZ R35, R6, R49, R35 ;  /* 0x0000003106237223 */ /* 0x000fe20000010023 */
[----:B------:R-:W-:Y:S02]  /*fb60*/  HADD2.F32 R10, -RZ, R29.H1_H1 ;  /* 0x3000001dff0a7230 */ /* 0x000fe40000004100 */
[----:B------:R-:W-:Y:S01]  /*fb70*/  FMUL.FTZ R45, R51, R9 ;  /* 0x00000009332d7220 */ /* 0x000fe20000410000 */
[----:B------:R-:W-:-:S02]  /*fb80*/  HADD2.F32 R4, -RZ, R7.H0_H0 ;  /* 0x20000007ff047230 */ /* 0x000fc40000004100 */
[----:B------:R-:W-:Y:S01]  /*fb90*/  FMUL.FTZ R52, R11, R46 ;  /* 0x0000002e0b347220 */ /* 0x000fe20000410000 */
[----:B------:R-:W-:Y:S02]  /*fba0*/  HADD2.F32 R7, -RZ, R7.H1_H1 ;  /* 0x30000007ff077230 */ /* 0x000fe40000004100 */
[----:B------:R-:W-:Y:S01]  /*fbb0*/  FMUL.FTZ R6, R51, R8 ;  /* 0x0000000833067220 */ /* 0x000fe20000410000 */
[----:B------:R-:W-:Y:S01]  /*fbc0*/  FMUL.FTZ R49, R11, R10 ;  /* 0x0000000a0b317220 */ /* 0x000fe20000410000 */
[C---:B------:R-:W-:Y:S01]  /*fbd0*/  FFMA.FTZ R45, R4.reuse, R8, -R45 ;  /* 0x00000008042d7223 */ /* 0x040fe2000001082d */
[----:B------:R-:W-:Y:S01]  /*fbe0*/  F2FP.F16.F32.PACK_AB R8, R53, R58 ;  /* 0x0000003a3508723e */ /* 0x000fe200000000ff */
        /* <DEDUP_REMOVED lines=12> */
.L_x_3886:
[----:B------:R-:W-:Y:S05]  /*fcb0*/  BSYNC B2 ;  /* 0x0000000000027941 */ /* 0x000fea0003800000 */
.L_x_3885:
[----:B------:R-:W-:Y:S05]  /*fcc0*/  @P2 BRA `(.L_x_3882) ;  /* 0x00000004005c2947 */ /* 0x000fea0003800000 */
[----:B------:R-:W3:Y:S01]  /*fcd0*/  LDL R59, [R1+0x110] ;  /* 0x00011000013b7983 */ /* 0x000ee20000100800 */
[----:B------:R-:W-:Y:S01]  /*fce0*/  LEA.HI R13, R13, R198, RZ, 0x1d ;  /* 0x000000c60d0d7211 */ /* 0x000fe200078fe8ff */
[----:B------:R-:W-:Y:S02]  /*fcf0*/  HADD2.F32 R51, -RZ, R0.H0_H0 ;  /* 0x20000000ff337230 */ /* 0x000fe40000004100 */
[----:B------:R-:W-:Y:S01]  /*fd00*/  HADD2.F32 R52, -RZ, R20.H0_H0 ;  /* 0x20000014ff347230 */ /* 0x000fe20000004100 */
[----:B-12---:R-:W-:Y:S01]  /*fd10*/  SHF.R.S32.HI R6, RZ, 0x1f, R13 ;  /* 0x0000001fff067819 */ /* 0x006fe2000001140d */
[----:B------:R-:W-:Y:S01]  /*fd20*/  HADD2.F32 R53, -RZ, R21.H0_H0 ;  /* 0x20000015ff357230 */ /* 0x000fe20000004100 */
[----:B------:R-:W-:Y:S02]  /*fd30*/  SHF.L.U32 R4, R13, 0x3, RZ ;  /* 0x000000030d047819 */ /* 0x000fe400000006ff */
[----:B------:R-:W-:Y:S02]  /*fd40*/  LEA.HI R6, R6, R13, RZ, 0x3 ;  /* 0x0000000d06067211 */ /* 0x000fe400078f18ff */
[----:B0-----:R-:W-:-:S03]  /*fd50*/  LOP3.LUT R5, R217, 0x38, R4, 0xf8, !PT ;  /* 0x00000038d9057812 */ /* 0x001fc600078ef804 */
        /* <DEDUP_REMOVED lines=8> */
[----:B------:R-:W-:Y:S02]  /*fde0*/  HADD2.F32 R48, -RZ, R9.H0_H0 ;  /* 0x20000009ff307230 */ /* 0x000fe40000004100 */
[C---:B------:R-:W-:Y:S01]  /*fdf0*/  FMUL.FTZ R55, R47.reuse, R52 ;  /* 0x000000342f377220 */ /* 0x040fe20000410000 */
[----:B------:R-:W-:Y:S01]  /*fe00*/  FMUL.FTZ R57, R47, R51 ;  /* 0x000000332f397220 */ /* 0x000fe20000410000 */
[----:B------:R-:W-:-:S02]  /*fe10*/  HADD2.F32 R47, -RZ, R12.H0_H0 ;  /* 0x2000000cff2f7230 */ /* 0x000fc40000004100 */
[C---:B------:R-:W-:Y:S01]  /*fe20*/  FMUL.FTZ R54, R8.reuse, R53 ;  /* 0x0000003508367220 */ /* 0x040fe20000410000 */
[----:B------:R-:W-:Y:S02]  /*fe30*/  HADD2.F32 R9, -RZ, R9.H1_H1 ;  /* 0x30000009ff097230 */ /* 0x000fe40000004100 */
[--C-:B------:R-:W-:Y:S02]  /*fe40*/  HADD2.F32 R49, -RZ, R10.reuse.H0_H0 ;  /* 0x2000000aff317230 */ /* 0x100fe40000004100 */
[----:B------:R-:W-:Y:S01]  /*fe50*/  FMUL.FTZ R8, R8, R47 ;  /* 0x0000002f08087220 */ /* 0x000fe20000410000 */
[----:B------:R-:W-:Y:S02]  /*fe60*/  HADD2.F32 R10, -RZ, R10.H1_H1 ;  /* 0x3000000aff0a7230 */ /* 0x000fe40000004100 */
[--C-:B------:R-:W-:Y:S02]  /*fe70*/  HADD2.F32 R50, -RZ, R11.reuse.H0_H0 ;  /* 0x2000000bff327230 */ /* 0x100fe40000004100 */
[----:B------:R-:W-:Y:S01]  /*fe80*/  HADD2.F32 R11, -RZ, R11.H1_H1 ;  /* 0x3000000bff0b7230 */ /* 0x000fe20000004100 */
[----:B---3--:R-:W0:Y:S02]  /*fe90*/  LDS.128 R4, [R59] ;  /* 0x000000003b047984 */ /* 0x008e240000000c00 */
[----:B0-----:R-:W-:-:S02]  /*fea0*/  HADD2.F32 R34, -RZ, R4.H0_H0 ;  /* 0x20000004ff227230 */ /* 0x001fc40000004100 */
[----:B------:R-:W-:Y:S02]  /*feb0*/  HADD2.F32 R35, -RZ, R4.H1_H1 ;  /* 0x30000004ff237230 */ /* 0x000fe40000004100 */
[----:B------:R-:W-:Y:S02]  /*fec0*/  HADD2.F32 R45, -RZ, R5.H0_H0 ;  /* 0x20000005ff2d7230 */ /* 0x000fe40000004100 */
[C---:B------:R-:W-:Y:S01]  /*fed0*/  FFMA.FTZ R55, R34.reuse, R51, -R55 ;  /* 0x0000003322377223 */ /* 0x040fe20000010837 */
[----:B------:R-:W-:Y:S01]  /*fee0*/  FFMA.FTZ R57, R34, R52, R57 ;  /* 0x0000003422397223 */ /* 0x000fe20000010039 */
[----:B------:R-:W-:Y:S02]  /*fef0*/  HADD2.F32 R51, -RZ, R20.H1_H1 ;  /* 0x30000014ff337230 */ /* 0x000fe40000004100 */
[----:B------:R-:W-:Y:S01]  /*ff00*/  FFMA.FTZ R54, R35, R47, -R54 ;  /* 0x0000002f23367223 */ /* 0x000fe20000010836 */
[----:B------:R-:W-:Y:S02]  /*ff10*/  HADD2.F32 R34, -RZ, R0.H1_H1 ;  /* 0x30000000ff227230 */ /* 0x000fe40000004100 */
[----:B------:R-:W-:-:S02]  /*ff20*/  HADD2.F32 R52, -RZ, R21.H1_H1 ;  /* 0x30000015ff347230 */ /* 0x000fc40000004100 */
[C---:B------:R-:W-:Y:S01]  /*ff30*/  FMUL.FTZ R56, R48.reuse, R51 ;  /* 0x0000003330387220 */ /* 0x040fe20000410000 */
[----:B------:R-:W-:Y:S02]  /*ff40*/  HADD2.F32 R5, -RZ, R5.H1_H1 ;  /* 0x30000005ff057230 */ /* 0x000fe40000004100 */
[-C--:B------:R-:W-:Y:S01]  /*ff50*/  FMUL.FTZ R58, R48, R34.reuse ;  /* 0x00000022303a7220 */ /* 0x080fe20000410000 */
[----:B------:R-:W-:Y:S01]  /*ff60*/  FFMA.FTZ R48, R35, R53, R8 ;  /* 0x0000003523307223 */ /* 0x000fe20000010008 */
[----:B------:R-:W-:Y:S02]  /*ff70*/  HADD2.F32 R8, -RZ, R12.H1_H1 ;  /* 0x3000000cff087230 */ /* 0x000fe40000004100 */
[----:B------:R-:W-:Y:S01]  /*ff80*/  FFMA.FTZ R56, R45, R34, -R56 ;  /* 0x000000222d387223 */ /* 0x000fe20000010838 */
[----:B------:R-:W-:Y:S01]  /*ff90*/  FMUL.FTZ R60, R9, R52 ;  /* 0x00000034093c7220 */ /* 0x000fe20000410000 */
[----:B------:R-:W-:Y:S02]  /*ffa0*/  HADD2.F32 R34, -RZ, R14.H0_H0 ;  /* 0x2000000eff227230 */ /* 0x000fe40000004100 */
[----:B------:R-:W-:Y:S01]  /*ffb0*/  FFMA.FTZ R58, R45, R51, R58 ;  /* 0x000000332d3a7223 */ /* 0x000fe2000001003a */
[----:B------:R-:W-:-:S02]  /*ffc0*/  HADD2.F32 R35, -RZ, R24.H0_H0 ;  /* 0x20000018ff237230 */ /* 0x000fc40000004100 */
[-C--:B------:R-:W-:Y:S01]  /*ffd0*/  FMUL.FTZ R62, R9, R8.reuse ;  /* 0x00000008093e7220 */ /* 0x080fe20000410000 */
[----:B------:R-:W-:Y:S02]  /*ffe0*/  HADD2.F32 R45, -RZ, R25.H0_H0 ;  /* 0x20000019ff2d7230 */ /* 0x000fe40000004100 */
[----:B------:R-:W-:Y:S01]  /*fff0*/  FFMA.FTZ R47, R5, R8, -R60 ;  /* 0x00000008052f7223 */ /* 0x000fe2000001083c */
[--C-:B------:R-:W-:Y:S02]  /*10000*/  HADD2.F32 R46, -RZ, R6.reuse.H0_H0 ;  /* 0x20000006ff2e7230 */ /* 0x100fe40000004100 */
[C---:B------:R-:W-:Y:S01]  /*10010*/  FMUL.FTZ R51, R49.reuse, R35 ;  /* 0x0000002331337220 */ /* 0x040fe20000410000 */
[----:B------:R-:W-:Y:S01]  /*10020*/  FMUL.FTZ R8, R49, R34 ;  /* 0x0000002231087220 */ /* 0x000fe20000410000 */
[----:B------:R-:W-:Y:S02]  /*10030*/  HADD2.F32 R6, -RZ, R6.H1_H1 ;  /* 0x30000006ff067230 */ /* 0x000fe40000004100 */
[----:B------:R-:W-:Y:S01]  /*10040*/  FFMA.FTZ R49, R5, R52, R62 ;  /* 0x0000003405317223 */ /* 0x000fe2000001003e */
[----:B------:R-:W-:-:S02]  /*10050*/  HADD2.F32 R9, -RZ, R15.H0_H0 ;  /* 0x2000000fff097230 */ /* 0x000fc40000004100 */
[----:B------:R-:W-:Y:S01]  /*10060*/  FMUL.FTZ R5, R10, R45 ;  /* 0x0000002d0a057220 */ /* 0x000fe20000410000 */
[C---:B------:R-:W-:Y:S01]  /*10070*/  FFMA.FTZ R51, R46.reuse, R34, -R51 ;  /* 0x000000222e337223 */ /* 0x040fe20000010833 */
[----:B------:R-:W-:Y:S01]  /*10080*/  FFMA.FTZ R35, R46, R35, R8 ;  /* 0x000000232e237223 */ /* 0x000fe20000010008 */
[----:B------:R-:W-:Y:S02]  /*10090*/  HADD2.F32 R8, -RZ, R15.H1_H1 ;  /* 0x3000000fff087230 */ /* 0x000fe40000004100 */
[-C--:B------:R-:W-:Y:S01]  /*100a0*/  FMUL.FTZ R53, R10, R9.reuse ;  /* 0x000000090a357220 */ /* 0x080fe20000410000 */
[C---:B------:R-:W-:Y:S01]  /*100b0*/  FFMA.FTZ R34, R6.reuse, R9, -R5 ;  /* 0x0000000906227223 */ /* 0x040fe20000010805 */
[----:B------:R-:W-:Y:S02]  /*100c0*/  HADD2.F32 R9, -RZ, R24.H1_H1 ;  /* 0x30000018ff097230 */ /* 0x000fe40000004100 */
[----:B------:R-:W-:Y:S02]  /*100d0*/  HADD2.F32 R5, -RZ, R14.H1_H1 ;  /* 0x3000000eff057230 */ /* 0x000fe40000004100 */
[----:B------:R-:W-:Y:S01]  /*100e0*/  FFMA.FTZ R46, R6, R45, R53 ;  /* 0x0000002d062e7223 */ /* 0x000fe20000010035 */
[----:B------:R-:W-:-:S02]  /*100f0*/  HADD2.F32 R10, -RZ, R25.H1_H1 ;  /* 0x30000019ff0a7230 */ /* 0x000fc40000004100 */
[C---:B------:R-:W-:Y:S01]  /*10100*/  FMUL.FTZ R45, R50.reuse, R9 ;  /* 0x00000009322d7220 */ /* 0x040fe20000410000 */
[--C-:B------:R-:W-:Y:S02]  /*10110*/  HADD2.F32 R4, -RZ, R7.reuse.H0_H0 ;  /* 0x20000007ff047230 */ /* 0x100fe40000004100 */
[----:B------:R-:W-:Y:S01]  /*10120*/  FMUL.FTZ R50, R50, R5 ;  /* 0x0000000532327220 */ /* 0x000fe20000410000 */
[----:B------:R-:W-:Y:S02]  /*10130*/  HADD2.F32 R7, -RZ, R7.H1_H1 ;  /* 0x30000007ff077230 */ /* 0x000fe40000004100 */
[C---:B------:R-:W-:Y:S01]  /*10140*/  FMUL.FTZ R6, R11.reuse, R10 ;  /* 0x0000000a0b067220 */ /* 0x040fe20000410000 */
        /* <DEDUP_REMOVED lines=15> */
.L_x_3882:
[----:B------:R-:W-:Y:S05]  /*10240*/  BSYNC B1 ;  /* 0x0000000000017941 */ /* 0x000fea0003800000 */
.L_x_3881:
[----:B-123--:R-:W-:-:S04]  /*10250*/  IADD3 R4, R202, 0x40, RZ ;  /* 0x00000040ca047810 */ /* 0x00efc80007ffe0ff */
[----:B------:R-:W-:-:S13]  /*10260*/  ISETP.GE.AND P0, PT, R4, R3, PT ;  /* 0x000000030400720c */ /* 0x000fda0003f06270 */
[----:B------:R-:W-:Y:S05]  /*10270*/  @P0 BRA `(.L_x_3865) ;  /* 0x0000001000880947 */ /* 0x000fea0003800000 */
[----:B------:R-:W1:Y:S01]  /*10280*/  LDC R3, c[0x0][0x3f4] ;  /* 0x0000fd00ff037b82 */ /* 0x000e620000000800 */
[----:B------:R-:W-:Y:S01]  /*10290*/  BSSY B1, `(.L_x_3887) ;  /* 0x000005e000017945 */ /* 0x000fe20003800000 */
[----:B------:R-:W-:Y:S02]  /*102a0*/  SHF.R.U32.HI R57, RZ, 0x3, R204 ;  /* 0x00000003ff397819 */ /* 0x000fe400000116cc */
[-C--:B-1----:R-:W-:Y:S02]  /*102b0*/  ISETP.GE.AND P0, PT, R16, R3.reuse, PT ;  /* 0x000000031000720c */ /* 0x082fe40003f06270 */
[-C--:B------:R-:W-:Y:S02]  /*102c0*/  ISETP.GE.AND P1, PT, R193, R3.reuse, PT ;  /* 0x00000003c100720c */ /* 0x080fe40003f26270 */
[----:B------:R-:W-:-:S09]  /*102d0*/  ISETP.GE.AND P2, PT, R192, R3, PT ;  /* 0x00000003c000720c */ /* 0x000fd20003f46270 */
[----:B------:R-:W-:Y:S05]  /*102e0*/  @P0 BRA `(.L_x_3888) ;  /* 0x0000000400600947 */ /* 0x000fea0003800000 */
[----:B------:R-:W2:Y:S04]  /*102f0*/  LDL R4, [R1+0xa8] ;  /* 0x0000a80001047983 */ /* 0x000ea80000100800 */
[----:B------:R-:W3:Y:S01]  /*10300*/  LDL R59, [R1+0x114] ;  /* 0x00011400013b7983 */ /* 0x000ee20000100800 */
[----:B------:R-:W-:Y:S02]  /*10310*/  HADD2.F32 R54, -RZ, R41.H0_H0 ;  /* 0x20000029ff367230 */ /* 0x000fe40000004100 */
[----:B------:R-:W-:Y:S02]  /*10320*/  HADD2.F32 R52, -RZ, R37.H0_H0 ;  /* 0x20000025ff347230 */ /* 0x000fe40000004100 */
[----:B------:R-:W-:Y:S02]  /*10330*/  HADD2.F32 R55, -RZ, R42.H0_H0 ;  /* 0x2000002aff377230 */ /* 0x000fe40000004100 */
[----:B------:R-:W-:-:S02]  /*10340*/  HADD2.F32 R53, -RZ, R38.H0_H0 ;  /* 0x20000026ff357230 */ /* 0x000fc40000004100 */
[----:B------:R-:W-:Y:S02]  /*10350*/  HADD2.F32 R41, -RZ, R41.H1_H1 ;  /* 0x30000029ff297230 */ /* 0x000fe40000004100 */
[----:B------:R-:W-:Y:S02]  /*10360*/  HADD2.F32 R37, -RZ, R37.H1_H1 ;  /* 0x30000025ff257230 */ /* 0x000fe40000004100 */
[----:B------:R-:W-:Y:S02]  /*10370*/  HADD2.F32 R56, -RZ, R43.H0_H0 ;  /* 0x2000002bff387230 */ /* 0x000fe40000004100 */
[----:B------:R-:W-:Y:S01]  /*10380*/  HADD2.F32 R58, -RZ, R44.H0_H0 ;  /* 0x2000002cff3a7230 */ /* 0x000fe20000004100 */
[----:B--2---:R-:W-:-:S04]  /*10390*/  LEA.HI R4, R3, R4, RZ, 0x1d ;  /* 0x0000000403047211 */ /* 0x004fc800078fe8ff */
[----:B------:R-:W-:Y:S01]  /*103a0*/  SHF.R.S32.HI R7, RZ, 0x1f, R4 ;  /* 0x0000001fff077819 */ /* 0x000fe20000011404 */
[----:B0-----:R-:W-:-:S03]  /*103b0*/  IMAD.SHL.U32 R5, R4, 0x8, RZ ;  /* 0x0000000804057824 */ /* 0x001fc600078e00ff */
        /* <DEDUP_REMOVED lines=19> */
[C---:B------:R-:W-:Y:S01]  /*104f0*/  FMUL.FTZ R47, R52.reuse, R47 ;  /* 0x0000002f342f7220 */ /* 0x040fe20000410000 */
[----:B------:R-:W-:Y:S02]  /*10500*/  HADD2.F32 R9, -RZ, R9.H1_H1 ;  /* 0x30000009ff097230 */ /* 0x000fe40000004100 */
[----:B------:R-:W-:Y:S01]  /*10510*/  FFMA.FTZ R51, R52, R34, -R51 ;  /* 0x0000002234337223 */ /* 0x000fe20000010833 */
[-C--:B------:R-:W-:Y:S01]  /*10520*/  FMUL.FTZ R52, R55, R8.reuse ;  /* 0x0000000837347220 */ /* 0x080fe20000410000 */
[----:B------:R-:W-:Y:S01]  /*10530*/  FMUL.FTZ R8, R53, R8 ;  /* 0x0000000835087220 */ /* 0x000fe20000410000 */
[----:B------:R-:W-:Y:S01]  /*10540*/  FFMA.FTZ R47, R54, R34, R47 ;  /* 0x00000022362f7223 */ /* 0x000fe2000001002f */
[----:B------:R-:W-:-:S02]  /*10550*/  HADD2.F32 R49, -RZ, R10.H0_H0 ;  /* 0x2000000aff317230 */ /* 0x000fc40000004100 */
[-C--:B------:R-:W-:Y:S01]  /*10560*/  FFMA.FTZ R52, R53, R35.reuse, -R52 ;  /* 0x0000002335347223 */ /* 0x080fe20000010834 */
[----:B------:R-:W-:Y:S02]  /*10570*/  HADD2.F32 R53, -RZ, R42.H1_H1 ;  /* 0x3000002aff357230 */ /* 0x000fe40000004100 */
[----:B------:R-:W-:Y:S01]  /*10580*/  FFMA.FTZ R8, R55, R35, R8 ;  /* 0x0000002337087223 */ /* 0x000fe20000010008 */
[----:B------:R-:W-:Y:S02]  /*10590*/  HADD2.F32 R35, -RZ, R38.H1_H1 ;  /* 0x30000026ff237230 */ /* 0x000fe40000004100 */
[----:B------:R-:W-:Y:S01]  /*105a0*/  FMUL.FTZ R34, R41, R48 ;  /* 0x0000003029227220 */ /* 0x000fe20000410000 */
[----:B------:R-:W-:Y:S02]  /*105b0*/  HADD2.F32 R54, -RZ, R39.H0_H0 ;  /* 0x20000027ff367230 */ /* 0x000fe40000004100 */
[----:B------:R-:W-:Y:S01]  /*105c0*/  FMUL.FTZ R38, R53, R9 ;  /* 0x0000000935267220 */ /* 0x000fe20000410000 */
[----:B------:R-:W-:-:S02]  /*105d0*/  HADD2.F32 R10, -RZ, R10.H1_H1 ;  /* 0x3000000aff0a7230 */ /* 0x000fc40000004100 */
[----:B------:R-:W-:Y:S01]  /*105e0*/  FMUL.FTZ R42, R35, R9 ;  /* 0x00000009232a7220 */ /* 0x000fe20000410000 */
[C---:B------:R-:W-:Y:S01]  /*105f0*/  FMUL.FTZ R48, R37.reuse, R48 ;  /* 0x0000003025307220 */ /* 0x040fe20000410000 */
[----:B------:R-:W-:Y:S01]  /*10600*/  FFMA.FTZ R34, R37, R45, -R34 ;  /* 0x0000002d25227223 */ /* 0x000fe20000010822 */
[----:B------:R-:W-:Y:S01]  /*10610*/  FFMA.FTZ R9, R35, R5, -R38 ;  /* 0x0000000523097223 */ /* 0x000fe20000010826 */
[----:B------:R-:W-:Y:S02]  /*10620*/  HADD2.F32 R38, -RZ, R40.H0_H0 ;  /* 0x20000028ff267230 */ /* 0x000fe40000004100 */
[-C--:B------:R-:W-:Y:S01]  /*10630*/  FMUL.FTZ R37, R56, R49.reuse ;  /* 0x0000003138257220 */ /* 0x080fe20000410000 */
[----:B------:R-:W-:Y:S01]  /*10640*/  FMUL.FTZ R49, R54, R49 ;  /* 0x0000003136317220 */ /* 0x000fe20000410000 */
[----:B------:R-:W-:Y:S01]  /*10650*/  FFMA.FTZ R35, R53, R5, R42 ;  /* 0x0000000535237223 */ /* 0x000fe2000001002a */
[--C-:B------:R-:W-:Y:S02]  /*10660*/  HADD2.F32 R50, -RZ, R11.reuse.H0_H0 ;  /* 0x2000000bff327230 */ /* 0x100fe40000004100 */
[----:B------:R-:W-:Y:S01]  /*10670*/  FFMA.FTZ R48, R41, R45, R48 ;  /* 0x0000002d29307223 */ /* 0x000fe20000010030 */
[----:B------:R-:W-:Y:S01]  /*10680*/  FMUL.FTZ R5, R58, R10 ;  /* 0x0000000a3a057220 */ /* 0x000fe20000410000 */
[----:B------:R-:W-:Y:S01]  /*10690*/  FFMA.FTZ R37, R54, R46, -R37 ;  /* 0x0000002e36257223 */ /* 0x000fe20000010825 */
[----:B------:R-:W-:-:S02]  /*106a0*/  HADD2.F32 R11, -RZ, R11.H1_H1 ;  /* 0x3000000bff0b7230 */ /* 0x000fc40000004100 */
[----:B------:R-:W-:Y:S01]  /*106b0*/  FFMA.FTZ R49, R56, R46, R49 ;  /* 0x0000002e38317223 */ /* 0x000fe20000010031 */
[C---:B------:R-:W-:Y:S01]  /*106c0*/  FMUL.FTZ R41, R38.reuse, R10 ;  /* 0x0000000a26297220 */ /* 0x040fe20000410000 */
[----:B------:R-:W-:Y:S02]  /*106d0*/  HADD2.F32 R54, -RZ, R43.H1_H1 ;  /* 0x3000002bff367230 */ /* 0x000fe40000004100 */
[-C--:B------:R-:W-:Y:S01]  /*106e0*/  FFMA.FTZ R10, R38, R6.reuse, -R5 ;  /* 0x00000006260a7223 */ /* 0x080fe20000010805 */
[----:B------:R-:W-:Y:S02]  /*106f0*/  HADD2.F32 R45, -RZ, R44.H1_H1 ;  /* 0x3000002cff2d7230 */ /* 0x000fe40000004100 */
[----:B------:R-:W-:Y:S01]  /*10700*/  FFMA.FTZ R38, R58, R6, R41 ;  /* 0x000000063a267223 */ /* 0x000fe20000010029 */
[----:B------:R-:W-:Y:S02]  /*10710*/  HADD2.F32 R46, -RZ, R39.H1_H1 ;  /* 0x30000027ff2e7230 */ /* 0x000fe40000004100 */
[----:B------:R-:W-:Y:S01]  /*10720*/  FMUL.FTZ R5, R54, R50 ;  /* 0x0000003236057220 */ /* 0x000fe20000410000 */
[----:B------:R-:W-:-:S02]  /*10730*/  HADD2.F32 R43, -RZ, R40.H1_H1 ;  /* 0x30000028ff2b7230 */ /* 0x000fc40000004100 */
[-C--:B------:R-:W-:Y:S01]  /*10740*/  FMUL.FTZ R6, R45, R11.reuse ;  /* 0x0000000b2d067220 */ /* 0x080fe20000410000 */
[--C-:B------:R-:W-:Y:S02]  /*10750*/  HADD2.F32 R4, -RZ, R7.reuse.H0_H0 ;  /* 0x20000007ff047230 */ /* 0x100fe40000004100 */
[----:B------:R-:W-:Y:S01]  /*10760*/  FMUL.FTZ R39, R46, R50 ;  /* 0x000000322e277220 */ /* 0x000fe20000410000 */
[----:B------:R-:W-:Y:S02]  /*10770*/  HADD2.F32 R7, -RZ, R7.H1_H1 ;  /* 0x30000007ff077230 */ /* 0x000fe40000004100 */
[C---:B------:R-:W-:Y:S01]  /*10780*/  FMUL.FTZ R42, R43.reuse, R11 ;  /* 0x0000000b2b2a7220 */ /* 0x040fe20000410000 */
[----:B------:R-:W-:Y:S01]  /*10790*/  F2FP.F16.F32.PACK_AB R8, R8, R47 ;  /* 0x0000002f0808723e */ /* 0x000fe200000000ff */
        /* <DEDUP_REMOVED lines=13> */
.L_x_3888:
[----:B------:R-:W-:Y:S05]  /*10870*/  BSYNC B1 ;  /* 0x0000000000017941 */ /* 0x000fea0003800000 */
.L_x_3887:
[----:B------:R-:W-:Y:S04]  /*10880*/  BSSY B1, `(.L_x_3889) ;  /* 0x0000061000017945 */ /* 0x000fe80003800000 */
[----:B------:R-:W-:Y:S05]  /*10890*/  @P1 BRA `(.L_x_3890) ;  /* 0x00000004007c1947 */ /* 0x000fea0003800000 */
[----:B-1----:R-:W-:Y:S01]  /*108a0*/  SHF.R.S32.HI R4, RZ, 0x1f, R193 ;  /* 0x0000001fff047819 */ /* 0x002fe200000114c1 */
[----:B------:R-:W-:Y:S02]  /*108b0*/  HADD2.F32 R47, -RZ, R30.H0_H0 ;  /* 0x2000001eff2f7230 */ /* 0x000fe40000004100 */
[----:B------:R-:W-:Y:S01]  /*108c0*/  HADD2.F32 R45, -RZ, R26.H0_H0 ;  /* 0x2000001aff2d7230 */ /* 0x000fe20000004100 */
[CC--:B------:R-:W-:Y:S01]  /*108d0*/  LEA.HI R6, R4.reuse, R193.reuse, RZ, 0x6 ;  /* 0x000000c104067211 */ /* 0x0c0fe200078f30ff */
[----:B------:R-:W-:Y:S01]  /*108e0*/  HADD2.F32 R48, -RZ, R31.H0_H0 ;  /* 0x2000001fff307230 */ /* 0x000fe20000004100 */
[----:B0-----:R-:W-:Y:S01]  /*108f0*/  LEA.HI R5, R4, R193, RZ, 0x3 ;  /* 0x000000c104057211 */ /* 0x001fe200078f18ff */
[----:B------:R-:W-:Y:S01]  /*10900*/  HADD2.F32 R46, -RZ, R27.H0_H0 ;  /* 0x2000001bff2e7230 */ /* 0x000fe20000004100 */
[----:B------:R-:W-:Y:S01]  /*10910*/  LEA.HI R4, R3, R197, RZ, 0x1d ;  /* 0x000000c503047211 */ /* 0x000fe200078fe8ff */
[----:B------:R-:W-:Y:S01]  /*10920*/  IMAD.SHL.U32 R6, R6, 0x80, RZ ;  /* 0x0000008006067824 */ /* 0x000fe200078e00ff */
[----:B------:R-:W-:Y:S01]  /*10930*/  LOP3.LUT R5, R204, 0x38, R5, 0xf8, !PT ;  /* 0x00000038cc057812 */ /* 0x000fe200078ef805 */
[----:B------:R-:W-:Y:S01]  /*10940*/  HADD2.F32 R49, -RZ, R30.H1_H1 ;  /* 0x3000001eff317230 */ /* 0x000fe20000004100 */
[----:B------:R-:W-:Y:S01]  /*10950*/  SHF.R.S32.HI R7, RZ, 0x1f, R4 ;  /* 0x0000001fff077819 */ /* 0x000fe20000011404 */
[----:B------:R-:W-:Y:S01]  /*10960*/  HADD2.F32 R51, -RZ, R31.H1_H1 ;  /* 0x3000001fff337230 */ /* 0x000fe20000004100 */
[----:B------:R-:W-:Y:S01]  /*10970*/  LOP3.LUT R9, R6, 0xffffe000, RZ, 0xc0, !PT ;  /* 0xffffe00006097812 */ /* 0x000fe200078ec0ff */
[----:B------:R-:W-:Y:S01]  /*10980*/  HADD2.F32 R27, -RZ, R27.H1_H1 ;  /* 0x3000001bff1b7230 */ /* 0x000fe20000004100 */
[----:B------:R-:W-:Y:S01]  /*10990*/  LOP3.LUT R6, R5, R57, RZ, 0x3c, !PT ;  /* 0x0000003905067212 */ /* 0x000fe200078e3cff */
[----:B------:R-:W-:Y:S01]  /*109a0*/  IMAD.SHL.U32 R5, R4, 0x8, RZ ;  /* 0x0000000804057824 */ /* 0x000fe200078e00ff */
[----:B------:R-:W-:Y:S01]  /*109b0*/  LEA.HI R7, R7, R4, RZ, 0x3 ;  /* 0x0000000407077211 */ /* 0x000fe200078f18ff */
[--C-:B------:R-:W-:Y:S01]  /*109c0*/  HADD2.F32 R50, -RZ, R33.reuse.H0_H0 ;  /* 0x20000021ff327230 */ /* 0x100fe20000004100 */
[----:B------:R-:W-:Y:S01]  /*109d0*/  IADD3 R6, R6, R9, R220 ;  /* 0x0000000906067210 */ /* 0x000fe20007ffe0dc */
[----:B------:R-:W-:Y:S01]  /*109e0*/  HADD2.F32 R33, -RZ, R33.H1_H1 ;  /* 0x30000021ff217230 */ /* 0x000fe20000004100 */
[----:B------:R-:W-:-:S02]  /*109f0*/  LOP3.LUT R4, R204, 0x38, R5, 0xf8, !PT ;  /* 0x00000038cc047812 */ /* 0x000fc400078ef805 */
[----:B------:R-:W-:Y:S02]  /*10a00*/  SHF.L.U32 R7, R7, 0xa, RZ ;  /* 0x0000000a07077819 */ /* 0x000fe400000006ff */
[----:B------:R-:W-:Y:S02]  /*10a10*/  LOP3.LUT R9, R4, R57, RZ, 0x3c, !PT ;  /* 0x0000003904097212 */ /* 0x000fe400078e3cff */
[----:B------:R-:W-:Y:S02]  /*10a20*/  LOP3.LUT R8, R7, 0x7fffe000, RZ, 0xc0, !PT ;  /* 0x7fffe00007087812 */ /* 0x000fe400078ec0ff */
[----:B------:R-:W-:Y:S02]  /*10a30*/  LEA R13, R6, UR60, 0x1 ;  /* 0x0000003c060d7c11 */ /* 0x000fe4000f8e08ff */
[----:B------:R-:W-:-:S03]  /*10a40*/  IADD3 R9, R9, R8, R220 ;  /* 0x0000000809097210 */ /* 0x000fc60007ffe0dc */
[----:B------:R-:W0:Y:S02]  /*10a50*/  LDS.128 R4, [R13] ;  /* 0x000000000d047984 */ /* 0x000e240000000c00 */
[----:B------:R-:W-:-:S05]  /*10a60*/  IMAD R34, R9, 0x2, R2 ;  /* 0x0000000209227824 */ /* 0x000fca00078e0202 */
[----:B------:R-:W1:Y:S01]  /*10a70*/  LDS.128 R8, [R34+0x12400] ;  /* 0x0124000022087984 */ /* 0x000e620000000c00 */
[--C-:B0-----:R-:W-:Y:S02]  /*10a80*/  HADD2.F32 R35, -RZ, R4.reuse.H0_H0 ;  /* 0x20000004ff237230 */ /* 0x101fe40000004100 */
[----:B------:R-:W-:Y:S02]  /*10a90*/  HADD2.F32 R4, -RZ, R4.H1_H1 ;  /* 0x30000004ff047230 */ /* 0x000fe40000004100 */
[--C-:B------:R-:W-:Y:S02]  /*10aa0*/  HADD2.F32 R37, -RZ, R5.reuse.H0_H0 ;  /* 0x20000005ff257230 */ /* 0x100fe40000004100 */
[----:B------:R-:W-:Y:S02]  /*10ab0*/  HADD2.F32 R5, -RZ, R5.H1_H1 ;  /* 0x30000005ff057230 */ /* 0x000fe40000004100 */
[--C-:B-1----:R-:W-:Y:S02]  /*10ac0*/  HADD2.F32 R40, -RZ, R8.reuse.H0_H0 ;  /* 0x20000008ff287230 */ /* 0x102fe40000004100 */
[----:B------:R-:W-:-:S02]  /*10ad0*/  HADD2.F32 R8, -RZ, R8.H1_H1 ;  /* 0x30000008ff087230 */ /* 0x000fc40000004100 */
[--C-:B------:R-:W-:Y:S02]  /*10ae0*/  HADD2.F32 R41, -RZ, R9.reuse.H0_H0 ;  /* 0x20000009ff297230 */ /* 0x100fe40000004100 */
[-C--:B------:R-:W-:Y:S01]  /*10af0*/  FMUL.FTZ R44, R47, R40.reuse ;  /* 0x000000282f2c7220 */ /* 0x080fe20000410000 */
[C---:B------:R-:W-:Y:S01]  /*10b00*/  FMUL.FTZ R40, R45.reuse, R40 ;  /* 0x000000282d287220 */ /* 0x040fe20000410000 */
[----:B------:R-:W-:Y:S02]  /*10b10*/  HADD2.F32 R9, -RZ, R9.H1_H1 ;  /* 0x30000009ff097230 */ /* 0x000fe40000004100 */
[-C--:B------:R-:W-:Y:S01]  /*10b20*/  FFMA.FTZ R44, R45, R35.reuse, -R44 ;  /* 0x000000232d2c7223 */ /* 0x080fe2000001082c */
[----:B------:R-:W-:Y:S01]  /*10b30*/  FFMA.FTZ R40, R47, R35, R40 ;  /* 0x000000232f287223 */ /* 0x000fe20000010028 */
[-C--:B------:R-:W-:Y:S01]  /*10b40*/  FMUL.FTZ R45, R48, R8.reuse ;  /* 0x00000008302d7220 */ /* 0x080fe20000410000 */
[----:B------:R-:W-:Y:S01]  /*10b50*/  FMUL.FTZ R35, R46, R8 ;  /* 0x000000082e237220 */ /* 0x000fe20000410000 */
[----:B------:R-:W-:-:S02]  /*10b60*/  HADD2.F32 R47, -RZ, R26.H1_H1 ;  /* 0x3000001aff2f7230 */ /* 0x000fc40000004100 */
[----:B------:R-:W-:Y:S01]  /*10b70*/  FMUL.FTZ R8, R49, R41 ;  /* 0x0000002931087220 */ /* 0x000fe20000410000 */
[-C--:B------:R-:W-:Y:S01]  /*10b80*/  FFMA.FTZ R45, R46, R4.reuse, -R45 ;  /* 0x000000042e2d7223 */ /* 0x080fe2000001082d */
[----:B------:R-:W-:Y:S01]  /*10b90*/  FFMA.FTZ R35, R48, R4, R35 ;  /* 0x0000000430237223 */ /* 0x000fe20000010023 */
[----:B------:R-:W-:Y:S01]  /*10ba0*/  FMUL.FTZ R4, R51, R9 ;  /* 0x0000000933047220 */ /* 0x000fe20000410000 */
[--C-:B------:R-:W-:Y:S02]  /*10bb0*/  HADD2.F32 R42, -RZ, R10.reuse.H0_H0 ;  /* 0x2000000aff2a7230 */ /* 0x100fe40000004100 */
[----:B------:R-:W-:Y:S01]  /*10bc0*/  FFMA.FTZ R26, R47, R37, -R8 ;  /* 0x000000252f1a7223 */ /* 0x000fe20000010808 */
[----:B------:R-:W-:Y:S02]  /*10bd0*/  HADD2.F32 R10, -RZ, R10.H1_H1 ;  /* 0x3000000aff0a7230 */ /* 0x000fe40000004100 */
[C---:B------:R-:W-:Y:S01]  /*10be0*/  FMUL.FTZ R8, R27.reuse, R9 ;  /* 0x000000091b087220 */ /* 0x040fe20000410000 */
[----:B------:R-:W-:Y:S01]  /*10bf0*/  FFMA.FTZ R9, R27, R5, -R4 ;  /* 0x000000051b097223 */ /* 0x000fe20000010804 */
[----:B------:R-:W-:-:S02]  /*10c00*/  HADD2.F32 R38, -RZ, R6.H0_H0 ;  /* 0x20000006ff267230 */ /* 0x000fc40000004100 */
[----:B------:R-:W-:Y:S01]  /*10c10*/  FMUL.FTZ R30, R47, R41 ;  /* 0x000000292f1e7220 */ /* 0x000fe20000410000 */
[----:B------:R-:W-:Y:S02]  /*10c20*/  HADD2.F32 R4, -RZ, R29.H0_H0 ;  /* 0x2000001dff047230 */ /* 0x000fe40000004100 */
[----:B------:R-:W-:Y:S01]  /*10c30*/  FFMA.FTZ R27, R51, R5, R8 ;  /* 0x00000005331b7223 */ /* 0x000fe20000010008 */
[----:B------:R-:W-:Y:S02]  /*10c40*/  HADD2.F32 R6, -RZ, R6.H1_H1 ;  /* 0x30000006ff067230 */ /* 0x000fe40000004100 */
[-C--:B------:R-:W-:Y:S01]  /*10c50*/  FMUL.FTZ R5, R50, R10.reuse ;  /* 0x0000000a32057220 */ /* 0x080fe20000410000 */
[----:B------:R-:W-:Y:S02]  /*10c60*/  HADD2.F32 R46, -RZ, R28.H0_H0 ;  /* 0x2000001cff2e7230 */ /* 0x000fe40000004100 */
[----:B------:R-:W-:Y:S01]  /*10c70*/  FMUL.FTZ R41, R4, R10 ;  /* 0x0000000a04297220 */ /* 0x000fe20000410000 */
[----:B------:R-:W-:-:S02]  /*10c80*/  HADD2.F32 R48, -RZ, R32.H0_H0 ;  /* 0x20000020ff307230 */ /* 0x000fc40000004100 */
[----:B------:R-:W-:Y:S01]  /*10c90*/  FFMA.FTZ R30, R49, R37, R30 ;  /* 0x00000025311e7223 */ /* 0x000fe2000001001e */
[--C-:B------:R-:W-:Y:S02]  /*10ca0*/  HADD2.F32 R43, -RZ, R11.reuse.H0_H0 ;  /* 0x2000000bff2b7230 */ /* 0x100fe40000004100 */
[----:B------:R-:W-:Y:S01]  /*10cb0*/  FFMA.FTZ R10, R4, R6, -R5 ;  /* 0x00000006040a7223 */ /* 0x000fe20000010805 */
[----:B------:R-:W-:Y:S02]  /*10cc0*/  HADD2.F32 R11, -RZ, R11.H1_H1 ;  /* 0x3000000bff0b7230 */ /* 0x000fe40000004100 */
[-C--:B------:R-:W-:Y:S01]  /*10cd0*/  FMUL.FTZ R31, R48, R42.reuse ;  /* 0x0000002a301f7220 */ /* 0x080fe20000410000 */
[----:B------:R-:W-:Y:S02]  /*10ce0*/  HADD2.F32 R47, -RZ, R32.H1_H1 ;  /* 0x30000020ff2f7230 */ /* 0x000fe40000004100 */
[----:B------:R-:W-:Y:S01]  /*10cf0*/  FMUL.FTZ R37, R46, R42 ;  /* 0x0000002a2e257220 */ /* 0x000fe20000410000 */
[----:B------:R-:W-:-:S02]  /*10d00*/  HADD2.F32 R5, -RZ, R28.H1_H1 ;  /* 0x3000001cff057230 */ /* 0x000fc40000004100 */
[-C--:B------:R-:W-:Y:S01]  /*10d10*/  FFMA.FTZ R31, R46, R38.reuse, -R31 ;  /* 0x000000262e1f7223 */ /* 0x080fe2000001081f */
[----:B------:R-:W-:Y:S02]  /*10d20*/  HADD2.F32 R29, -RZ, R29.H1_H1 ;  /* 0x3000001dff1d7230 */ /* 0x000fe40000004100 */
[----:B------:R-:W-:Y:S01]  /*10d30*/  FFMA.FTZ R37, R48, R38, R37 ;  /* 0x0000002630257223 */ /* 0x000fe20000010025 */
[--C-:B------:R-:W-:Y:S02]  /*10d40*/  HADD2.F32 R39, -RZ, R7.reuse.H0_H0 ;  /* 0x20000007ff277230 */ /* 0x100fe40000004100 */
[----:B------:R-:W-:Y:S01]  /*10d50*/  FFMA.FTZ R28, R50, R6, R41 ;  /* 0x00000006321c7223 */ /* 0x000fe20000010029 */
[----:B------:R-:W-:Y:S02]  /*10d60*/  HADD2.F32 R7, -RZ, R7.H1_H1 ;  /* 0x30000007ff077230 */ /* 0x000fe40000004100 */
        /* <DEDUP_REMOVED lines=18> */
.L_x_3890:
[----:B------:R-:W-:Y:S05]  /*10e90*/  BSYNC B1 ;  /* 0x0000000000017941 */ /* 0x000fea0003800000 */
.L_x_3889:
[----:B------:R-:W-:Y:S05]  /*10ea0*/  @P2 BRA `(.L_x_3865) ;  /* 0x00000004007c2947 */ /* 0x000fea0003800000 */
[----:B012---:R-:W-:Y:S01]  /*10eb0*/  SHF.R.S32.HI R5, RZ, 0x1f, R192 ;  /* 0x0000001fff057819 */ /* 0x007fe200000114c0 */
[----:B------:R-:W-:Y:S01]  /*10ec0*/  HADD2.F32 R33, -RZ, R0.H0_H0 ;  /* 0x20000000ff217230 */ /* 0x000fe20000004100 */
[----:B------:R-:W-:Y:S01]  /*10ed0*/  LEA.HI R3, R3, R198, RZ, 0x1d ;  /* 0x000000c603037211 */ /* 0x000fe200078fe8ff */
[----:B------:R-:W-:Y:S01]  /*10ee0*/  HADD2.F32 R35, -RZ, R20.H0_H0 ;  /* 0x20000014ff237230 */ /* 0x000fe20000004100 */
[CC--:B------:R-:W-:Y:S01]  /*10ef0*/  LEA.HI R4, R5.reuse, R192.reuse, RZ, 0x6 ;  /* 0x000000c005047211 */ /* 0x0c0fe200078f30ff */
[--C-:B------:R-:W-:Y:S01]  /*10f00*/  HADD2.F32 R42, -RZ, R21.reuse.H0_H0 ;  /* 0x20000015ff2a7230 */ /* 0x100fe20000004100 */
[----:B------:R-:W-:Y:S01]  /*10f10*/  LEA.HI R5, R5, R192, RZ, 0x3 ;  /* 0x000000c005057211 */ /* 0x000fe200078f18ff */
[----:B------:R-:W-:Y:S02]  /*10f20*/  HADD2.F32 R40, -RZ, R12.H0_H0 ;  /* 0x2000000cff287230 */ /* 0x000fe40000004100 */
[----:B------:R-:W-:Y:S01]  /*10f30*/  IMAD.SHL.U32 R6, R4, 0x80, RZ ;  /* 0x0000008004067824 */ /* 0x000fe200078e00ff */
[----:B------:R-:W-:Y:S01]  /*10f40*/  SHF.R.S32.HI R4, RZ, 0x1f, R3 ;  /* 0x0000001fff047819 */ /* 0x000fe20000011403 */
[----:B------:R-:W-:Y:S01]  /*10f50*/  HADD2.F32 R20, -RZ, R20.H1_H1 ;  /* 0x30000014ff147230 */ /* 0x000fe20000004100 */
[----:B------:R-:W-:Y:S01]  /*10f60*/  LOP3.LUT R5, R204, 0x38, R5, 0xf8, !PT ;  /* 0x00000038cc057812 */ /* 0x000fe200078ef805 */
[----:B------:R-:W-:Y:S01]  /*10f70*/  HADD2.F32 R0, -RZ, R0.H1_H1 ;  /* 0x30000000ff007230 */ /* 0x000fe20000004100 */
[----:B------:R-:W-:Y:S01]  /*10f80*/  LOP3.LUT R7, R6, 0xffffe000, RZ, 0xc0, !PT ;  /* 0xffffe00006077812 */ /* 0x000fe200078ec0ff */
[----:B------:R-:W-:Y:S01]  /*10f90*/  HADD2.F32 R39, -RZ, R21.H1_H1 ;  /* 0x30000015ff277230 */ /* 0x000fe20000004100 */
[----:B------:R-:W-:Y:S01]  /*10fa0*/  LEA.HI R4, R4, R3, RZ, 0x3 ;  /* 0x0000000304047211 */ /* 0x000fe200078f18ff */
[----:B------:R-:W-:Y:S01]  /*10fb0*/  HADD2.F32 R37, -RZ, R14.H0_H0 ;  /* 0x2000000eff257230 */ /* 0x000fe20000004100 */
[----:B------:R-:W-:Y:S01]  /*10fc0*/  LOP3.LUT R6, R5, R57, RZ, 0x3c, !PT ;  /* 0x0000003905067212 */ /* 0x000fe200078e3cff */
[--C-:B------:R-:W-:Y:S01]  /*10fd0*/  HADD2.F32 R41, -RZ, R24.reuse.H0_H0 ;  /* 0x20000018ff297230 */ /* 0x100fe20000004100 */
[----:B------:R-:W-:Y:S01]  /*10fe0*/  SHF.L.U32 R5, R3, 0x3, RZ ;  /* 0x0000000303057819 */ /* 0x000fe200000006ff */
[----:B------:R-:W-:Y:S01]  /*10ff0*/  IMAD.SHL.U32 R4, R4, 0x400, RZ ;  /* 0x0000040004047824 */ /* 0x000fe200078e00ff */
[----:B------:R-:W-:Y:S01]  /*11000*/  IADD3 R6, R6, R7, R220 ;  /* 0x0000000706067210 */ /* 0x000fe20007ffe0dc */
[----:B------:R-:W-:Y:S01]  /*11010*/  HADD2.F32 R24, -RZ, R24.H1_H1 ;  /* 0x30000018ff187230 */ /* 0x000fe20000004100 */
[----:B------:R-:W-:Y:S01]  /*11020*/  LOP3.LUT R3, R204, 0x38, R5, 0xf8, !PT ;  /* 0x00000038cc037812 */ /* 0x000fe200078ef805 */
[----:B------:R-:W-:Y:S01]  /*11030*/  HADD2.F32 R14, -RZ, R14.H1_H1 ;  /* 0x3000000eff0e7230 */ /* 0x000fe20000004100 */
[----:B------:R-:W-:-:S02]  /*11040*/  LOP3.LUT R8, R4, 0x7fffe000, RZ, 0xc0, !PT ;  /* 0x7fffe00004087812 */ /* 0x000fc400078ec0ff */
[----:B------:R-:W-:Y:S02]  /*11050*/  LOP3.LUT R3, R3, R57, RZ, 0x3c, !PT ;  /* 0x0000003903037212 */ /* 0x000fe400078e3cff */
        /* <DEDUP_REMOVED lines=15> */
[-C--:B------:R-:W-:Y:S01]  /*11150*/  FMUL.FTZ R29, R42, R8.reuse ;  /* 0x000000082a1d7220 */ /* 0x080fe20000410000 */
[-C--:B------:R-:W-:Y:S01]  /*11160*/  FFMA.FTZ R34, R33, R13.reuse, -R34 ;  /* 0x0000000d21227223 */ /* 0x080fe20000010822 */
[----:B------:R-:W-:Y:S01]  /*11170*/  FFMA.FTZ R38, R35, R13, R38 ;  /* 0x0000000d23267223 */ /* 0x000fe20000010026 */
[----:B------:R-:W-:Y:S01]  /*11180*/  FMUL.FTZ R13, R40, R8 ;  /* 0x00000008280d7220 */ /* 0x000fe20000410000 */
[----:B------:R-:W-:Y:S01]  /*11190*/  FMUL.FTZ R33, R20, R30 ;  /* 0x0000001e14217220 */ /* 0x000fe20000410000 */
[----:B------:R-:W-:-:S02]  /*111a0*/  HADD2.F32 R35, -RZ, R12.H1_H1 ;  /* 0x3000000cff237230 */ /* 0x000fc40000004100 */
[----:B------:R-:W-:Y:S01]  /*111b0*/  FFMA.FTZ R29, R40, R4, -R29 ;  /* 0x00000004281d7223 */ /* 0x000fe2000001081d */
[--C-:B------:R-:W-:Y:S02]  /*111c0*/  HADD2.F32 R31, -RZ, R10.reuse.H0_H0 ;  /* 0x2000000aff1f7230 */ /* 0x100fe40000004100 */
[----:B------:R-:W-:Y:S01]  /*111d0*/  FMUL.FTZ R21, R0, R30 ;  /* 0x0000001e00157220 */ /* 0x000fe20000410000 */
[----:B------:R-:W-:Y:S01]  /*111e0*/  FFMA.FTZ R13, R42, R4, R13 ;  /* 0x000000042a0d7223 */ /* 0x000fe2000001000d */
[----:B------:R-:W-:Y:S01]  /*111f0*/  FFMA.FTZ R33, R0, R26, -R33 ;  /* 0x0000001a00217223 */ /* 0x000fe20000010821 */
[----:B------:R-:W-:Y:S02]  /*11200*/  HADD2.F32 R10, -RZ, R10.H1_H1 ;  /* 0x3000000aff0a7230 */ /* 0x000fe40000004100 */
[-C--:B------:R-:W-:Y:S01]  /*11210*/  FMUL.FTZ R0, R39, R9.reuse ;  /* 0x0000000927007220 */ /* 0x080fe20000410000 */
[----:B------:R-:W-:Y:S01]  /*11220*/  FMUL.FTZ R4, R35, R9 ;  /* 0x0000000923047220 */ /* 0x000fe20000410000 */
[----:B------:R-:W-:-:S02]  /*11230*/  HADD2.F32 R40, -RZ, R25.H0_H0 ;  /* 0x20000019ff287230 */ /* 0x000fc40000004100 */
[----:B------:R-:W-:Y:S01]  /*11240*/  FFMA.FTZ R21, R20, R26, R21 ;  /* 0x0000001a14157223 */ /* 0x000fe20000010015 */
[----:B------:R-:W-:Y:S02]  /*11250*/  HADD2.F32 R30, -RZ, R15.H0_H0 ;  /* 0x2000000fff1e7230 */ /* 0x000fe40000004100 */
[----:B------:R-:W-:Y:S01]  /*11260*/  FFMA.FTZ R0, R35, R5, -R0 ;  /* 0x0000000523007223 */ /* 0x000fe20000010800 */
[--C-:B------:R-:W-:Y:S02]  /*11270*/  HADD2.F32 R27, -RZ, R6.reuse.H0_H0 ;  /* 0x20000006ff1b7230 */ /* 0x100fe40000004100 */
[-C--:B------:R-:W-:Y:S01]  /*11280*/  FMUL.FTZ R8, R41, R31.reuse ;  /* 0x0000001f29087220 */ /* 0x080fe20000410000 */
[----:B------:R-:W-:Y:S02]  /*11290*/  HADD2.F32 R6, -RZ, R6.H1_H1 ;  /* 0x30000006ff067230 */ /* 0x000fe40000004100 */
[----:B------:R-:W-:Y:S01]  /*112a0*/  FMUL.FTZ R26, R37, R31 ;  /* 0x0000001f251a7220 */ /* 0x000fe20000410000 */
[----:B------:R-:W-:Y:S01]  /*112b0*/  FFMA.FTZ R12, R39, R5, R4 ;  /* 0x00000005270c7223 */ /* 0x000fe20000010004 */
[----:B------:R-:W-:-:S02]  /*112c0*/  HADD2.F32 R32, -RZ, R11.H0_H0 ;  /* 0x2000000bff207230 */ /* 0x000fc40000004100 */
[-C--:B------:R-:W-:Y:S01]  /*112d0*/  FMUL.FTZ R5, R40, R10.reuse ;  /* 0x0000000a28057220 */ /* 0x080fe20000410000 */
[----:B------:R-:W-:Y:S02]  /*112e0*/  HADD2.F32 R11, -RZ, R11.H1_H1 ;  /* 0x3000000bff0b7230 */ /* 0x000fe40000004100 */
[----:B------:R-:W-:Y:S01]  /*112f0*/  FMUL.FTZ R9, R30, R10 ;  /* 0x0000000a1e097220 */ /* 0x000fe20000410000 */
[----:B------:R-:W-:Y:S02]  /*11300*/  HADD2.F32 R31, -RZ, R25.H1_H1 ;  /* 0x30000019ff1f7230 */ /* 0x000fe40000004100 */
[-C--:B------:R-:W-:Y:S01]  /*11310*/  FFMA.FTZ R20, R37, R27.reuse, -R8 ;  /* 0x0000001b25147223 */ /* 0x080fe20000010808 */
[----:B------:R-:W-:Y:S02]  /*11320*/  HADD2.F32 R25, -RZ, R15.H1_H1 ;  /* 0x3000000fff197230 */ /* 0x000fe40000004100 */
[----:B------:R-:W-:Y:S01]  /*11330*/  FFMA.FTZ R26, R41, R27, R26 ;  /* 0x0000001b291a7223 */ /* 0x000fe2000001001a */
[----:B------:R-:W-:-:S02]  /*11340*/  HADD2.F32 R28, -RZ, R7.H0_H0 ;  /* 0x20000007ff1c7230 */ /* 0x000fc40000004100 */
[----:B------:R-:W-:Y:S01]  /*11350*/  FFMA.FTZ R27, R30, R6, -R5 ;  /* 0x000000061e1b7223 */ /* 0x000fe20000010805 */
[----:B------:R-:W-:Y:S02]  /*11360*/  HADD2.F32 R7, -RZ, R7.H1_H1 ;  /* 0x30000007ff077230 */ /* 0x000fe40000004100 */
[----:B------:R-:W-:Y:S01]  /*11370*/  FMUL.FTZ R5, R24, R32 ;  /* 0x0000002018057220 */ /* 0x000fe20000410000 */
[----:B------:R-:W-:Y:S01]  /*11380*/  FFMA.FTZ R15, R40, R6, R9 ;  /* 0x00000006280f7223 */ /* 0x000fe20000010009 */
[-C--:B------:R-:W-:Y:S01]  /*11390*/  FMUL.FTZ R4, R31, R11.reuse ;  /* 0x0000000b1f047220 */ /* 0x080fe20000410000 */
[C---:B------:R-:W-:Y:S01]  /*113a0*/  FMUL.FTZ R9, R14.reuse, R32 ;  /* 0x000000200e097220 */ /* 0x040fe20000410000 */
[C---:B------:R-:W-:Y:S01]  /*113b0*/  FMUL.FTZ R6, R25.reuse, R11 ;  /* 0x0000000b19067220 */ /* 0x040fe20000410000 */
[-C--:B------:R-:W-:Y:S01]  /*113c0*/  FFMA.FTZ R11, R14, R28.reuse, -R5 ;  /* 0x0000001c0e0b7223 */ /* 0x080fe20000010805 */
        /* <DEDUP_REMOVED lines=13> */
.L_x_3865:
[----:B------:R-:W-:Y:S05]  /*114a0*/  BSYNC B0 ;  /* 0x0000000000007941 */ /* 0x000fea0003800000 */
.L_x_3846:
[----:B------:R-:W-:Y:S01]  /*114b0*/  @!PT LDS RZ, [RZ] ;  /* 0x00000000fffff984 */ /* 0x000fe20000000800 */
[----:B------:R-:W-:Y:S01]  /*114c0*/  @!PT LDS RZ, [RZ] ;  /* 0x00000000fffff984 */ /* 0x000fe20000000800 */
[----:B------:R-:W-:Y:S01]  /*114d0*/  @!PT LDS RZ, [RZ] ;  /* 0x00000000fffff984 */ /* 0x000fe20000000800 */
[----:B------:R-:W-:Y:S01]  /*114e0*/  @!PT LDS RZ, [RZ] ;  /* 0x00000000fffff984 */ /* 0x000fe20000000800 */
[----:B------:R5:W-:Y:S06]  /*114f0*/  MEMBAR.ALL.CTA ;  /* 0x0000000000007992 */ /* 0x000bec0000008000 */
[----:B-----5:R-:W5:Y:S01]  /*11500*/  FENCE.VIEW.ASYNC.S ;  /* 0x00000000000073c6 */ /* 0x020f620000000000 */
[----:B------:R-:W-:Y:S05]  /*11510*/  WARPSYNC.ALL ;  /* 0x0000000000007948 */ /* 0x000fea0003800000 */
[----:B-----5:R-:W-:Y:S06]  /*11520*/  BAR.SYNC.DEFER_BLOCKING 0xd, 0x100 ;  /* 0x0344000000007b1d */ /* 0x020fec0000010000 */
.L_x_3844:
[----:B01-3--:R-:W-:-:S04]  /*11530*/  MOV R0, UR51 ;  /* 0x0000003300007c02 */ /* 0x00bfc80008000f00 */
[----:B------:R-:W-:-:S13]  /*11540*/  ISETP.NE.AND P0, PT, R0, 0x3, PT ;  /* 0x000000030000780c */ /* 0x000fda0003f05270 */
[----:B------:R-:W-:Y:S05]  /*11550*/  @!P0 BRA `(.L_x_3891) ;  /* 0x0000000000048947 */ /* 0x000fea0003800000 */
[----:B------:R-:W-:Y:S01]  /*11560*/  BPT.TRAP 0x1 ;  /* 0x000000040000795c */ /* 0x000fe20000300000 */
.L_x_3891:
[----:B--2-4-:R-:W-:Y:S01]  /*11570*/  IMAD R3, R214, 0x8, R2 ;  /* 0x00000008d6037824 */ /* 0x014fe200078e0202 */
[----:B------:R-:W-:-:S04]  /*11580*/  SHF.L.U32 R0, R221, 0x1f, RZ ;  /* 0x0000001fdd007819 */ /* 0x000fc800000006ff */
[----:B------:R0:W1:Y:S01]  /*11590*/  SYNCS.PHASECHK.TRANS64.TRYWAIT P1, [R3+URZ+0x30830], R0 ;  /* 0x03083000030075a7 */ /* 0x000062000802017f */
[----:B------:R-:W-:Y:S05]  /*115a0*/  @!P0 BRA `(.L_x_3892) ;  /* 0x0000000000048947 */ /* 0x000fea0003800000 */
[----:B------:R-:W-:Y:S01]  /*115b0*/  BPT.TRAP 0x1 ;  /* 0x000000040000795c */ /* 0x000fe20000300000 */
.L_x_3892:
[----:B------:R-:W-:Y:S01]  /*115c0*/  IMAD.MOV.U32 R119, RZ, RZ, RZ ;  /* 0x000000ffff777224 */ /* 0x000fe200078e00ff */
[----:B-1----:R-:W-:Y:S06]  /*115d0*/  @P1 BRA `(.L_x_3893) ;  /* 0x0000000000081947 */ /* 0x002fec0003800000 */
[----:B------:R-:W1:Y:S02]  /*115e0*/  SYNCS.PHASECHK.TRANS64.TRYWAIT P1, [R3+URZ+0x30830], R0 ;  /* 0x03083000030075a7 */ /* 0x000e64000802017f */
[----:B-1----:R-:W-:Y:S05]  /*115f0*/  @!P1 BRA `(.L_x_3894) ;  /* 0x0000012000fc9947 */ /* 0x002fea0003800000 */
.L_x_3893:
[----:B------:R-:W-:Y:S05]  /*11600*/  WARPSYNC.ALL ;  /* 0x0000000000007948 */ /* 0x000fea0003800000 */
[----:B01----:R-:W-:Y:S01]  /*11610*/  IADD3 R0, R2, 0x1e400, RZ ;  /* 0x0001e40002007810 */ /* 0x003fe20007ffe0ff */
[----:B------:R-:W-:Y:S01]  /*11620*/  IMAD.MOV.U32 R5, RZ, RZ, 0x40000040 ;  /* 0x40000040ff057424 */ /* 0x000fe200078e00ff */
[----:B------:R-:W-:Y:S01]  /*11630*/  R2UR UR4, R36 ;  /* 0x00000000240472ca */ /* 0x000fe200000e0000 */
[----:B------:R-:W-:Y:S01]  /*11640*/  UMOV UR9, 0x40000040 ;  /* 0x4000004000097882 */ /* 0x000fe20000000000 */
[----:B------:R-:W-:Y:S01]  /*11650*/  SHF.R.U32.HI R0, RZ, 0x4, R0 ;  /* 0x00000004ff007819 */ /* 0x000fe20000011600 */
[----:B------:R-:W-:Y:S01]  /*11660*/  WARPGROUP.ARRIVE ;  /* 0x00000000000079c5 */ /* 0x000fe20000000000 */
[----:B------:R-:W-:Y:S01]  /*11670*/  R2UR UR11, R5 ;  /* 0x00000000050b72ca */ /* 0x000fe200000e0000 */
[----:B------:R-:W-:Y:S01]  /*11680*/  IMAD.MOV.U32 R7, RZ, RZ, 0x40000040 ;  /* 0x40000040ff077424 */ /* 0x000fe200078e00ff */
[----:B------:R-:W-:Y:S01]  /*11690*/  LOP3.LUT R0, R0, 0x3fff, RZ, 0xc0, !PT ;  /* 0x00003fff00007812 */ /* 0x000fe200078ec0ff */
[----:B------:R-:W-:Y:S01]  /*116a0*/  UMOV UR57, 0x40000040 ;  /* 0x4000004000397882 */ /* 0x000fe20000000000 */
[----:B------:R-:W-:Y:S01]  /*116b0*/  MOV R9, UR9 ;  /* 0x0000000900097c02 */ /* 0x000fe20008000f00 */
[----:B------:R-:W-:Y:S01]  /*116c0*/  UMOV UR53, 0x40000040 ;  /* 0x4000004000357882 */ /* 0x000fe20000000000 */
[----:B------:R-:W-:Y:S01]  /*116d0*/  LOP3.LUT R223, R0, 0x10000, RZ, 0xfc, !PT ;  /* 0x0001000000df7812 */ /* 0x000fe200078efcff */
[----:B------:R-:W-:Y:S01]  /*116e0*/  UMOV UR45, 0x40000040 ;  /* 0x40000040002d7882 */ /* 0x000fe20000000000 */
[----:B------:R-:W-:Y:S01]  /*116f0*/  UMOV UR41, 0x40000040 ;  /* 0x4000004000297882 */ /* 0x000fe20000000000 */
[----:B------:R-:W-:Y:S01]  /*11700*/  ULOP3.LUT UR4, UR4, 0x10000, URZ, 0xfc, !UPT ;  /* 0x0001000004047892 */ /* 0x000fe2000f8efc3f */
[----:B------:R-:W-:Y:S01]  /*11710*/  IMAD.MOV.U32 R5, RZ, RZ, 0x40000040 ;  /* 0x40000040ff057424 */ /* 0x000fe200078e00ff */
[----:B------:R-:W-:Y:S01]  /*11720*/  UMOV UR37, 0x40000040 ;  /* 0x4000004000257882 */ /* 0x000fe20000000000 */
[----:B------:R-:W-:Y:S01]  /*11730*/  IMAD R4, R214, 0x900, R223 ;  /* 0x00000900d6047824 */ /* 0x000fe200078e02df */
[----:B------:R-:W-:-:S02]  /*11740*/  UIADD3 UR5, UR4, 0x2, URZ ;  /* 0x0000000204057890 */ /* 0x000fc4000fffe03f */
[----:B------:R-:W-:Y:S01]  /*11750*/  UIADD3 UR56, UR4, 0x406, URZ ;  /* 0x0000040604387890 */ /* 0x000fe2000fffe03f */
[C---:B------:R-:W-:Y:S01]  /*11760*/  VIADD R6, R4.reuse, 0x2 ;  /* 0x0000000204067836 */ /* 0x040fe20000000000 */
[----:B------:R-:W-:Y:S01]  /*11770*/  R2UR UR10, R4 ;  /* 0x00000000040a72ca */ /* 0x000fe200000e0000 */
[----:B------:R-:W-:Y:S01]  /*11780*/  UMOV UR8, UR4 ;  /* 0x0000000400087c82 */ /* 0x000fe20008000000 */
[----:B------:R-:W-:Y:S01]  /*11790*/  UIADD3 UR52, UR4, 0x800, URZ ;  /* 0x0000080004347890 */ /* 0x000fe2000fffe03f */
[----:B------:R-:W-:Y:S01]  /*117a0*/  IMAD.U32 R8, RZ, RZ, UR8 ;  /* 0x00000008ff087e24 */ /* 0x000fe2000f8e00ff */
[----:B------:R-:W-:Y:S01]  /*117b0*/  UIADD3 UR44, UR4, 0x802, URZ ;  /* 0x00000802042c7890 */ /* 0x000fe2000fffe03f */
[----:B------:R-:W-:Y:S01]  /*117c0*/  R2UR UR39, R5 ;  /* 0x00000000052772ca */ /* 0x000fe200000e0000 */
[----:B------:R-:W-:Y:S02]  /*117d0*/  UIADD3 UR40, UR4, 0x804, URZ ;  /* 0x0000080404287890 */ /* 0x000fe4000fffe03f */
[----:B------:R0:W-:Y:S01]  /*117e0*/  STL.64 [R1+0x38], R8 ;  /* 0x0000380801007387 */ /* 0x0001e20000100a00 */
[----:B------:R-:W-:-:S04]  /*117f0*/  UIADD3 UR36, UR4, 0x806, URZ ;  /* 0x0000080604247890 */ /* 0x000fc8000fffe03f */
[----:B------:R-:W-:Y:S01]  /*11800*/  HGMMA.64x96x16.F32 R24, gdesc[UR8], RZ, !UPT, gsb0 ;  /* 0x01600000081879f0 */ /* 0x000fe2000c0008ff */
[----:B------:R-:W-:Y:S01]  /*11810*/  R2UR UR10, R6 ;  /* 0x00000000060a72ca */ /* 0x000fe200000e0000 */
[----:B------:R-:W-:Y:S01]  /*11820*/  UMOV UR8, UR5 ;  /* 0x0000000500087c82 */ /* 0x000fe20008000000 */
[----:B------:R-:W-:Y:S01]  /*11830*/  R2UR UR11, R7 ;  /* 0x00000000070b72ca */ /* 0x000fe200000e0000 */
[----:B------:R-:W-:Y:S01]  /*11840*/  UMOV UR9, 0x40000040 ;  /* 0x4000004000097882 */ /* 0x000fe20000000000 */
[----:B------:R-:W-:Y:S01]  /*11850*/  VIADD R6, R4, 0x4 ;  /* 0x0000000404067836 */ /* 0x000fe20000000000 */
[----:B------:R-:W-:Y:S01]  /*11860*/  MOV R7, 0x40000040 ;  /* 0x4000004000077802 */ /* 0x000fe20000000f00 */
[----:B------:R-:W-:Y:S01]  /*11870*/  UIADD3 UR5, UR4, 0x4, URZ ;  /* 0x0000000404057890 */ /* 0x000fe2000fffe03f */
[----:B0-----:R-:W-:Y:S01]  /*11880*/  MOV R8, UR8 ;  /* 0x0000000800087c02 */ /* 0x001fe20008000f00 */
[----:B------:R-:W-:-:S05]  /*11890*/  IMAD.U32 R9, RZ, RZ, UR9 ;  /* 0x00000009ff097e24 */ /* 0x000fca000f8e00ff */
[----:B------:R0:W-:Y:S01]  /*118a0*/  STL.64 [R1+0x30], R8 ;  /* 0x0000300801007387 */ /* 0x0001e20000100a00 */
[----:B------:R-:W-:Y:S02]  /*118b0*/  WARPGROUP.DEPBAR.LE gsb0, 0x0 ;  /* 0x00008000000079c5 */ /* 0x000fe40000010000 */
[----:B------:R-:W-:-:S06]  /*118c0*/  WARPGROUP.ARRIVE ;  /* 0x00000000000079c5 */ /* 0x000fcc0000000000 */
[----:B------:R-:W-:Y:S01]  /*118d0*/  HGMMA.64x96x16.F32 R24, gdesc[UR8], R24, gsb0 ;  /* 0x01600000081879f0 */ /* 0x000fe20008000818 */
[----:B------:R-:W-:Y:S01]  /*118e0*/  R2UR UR10, R6 ;  /* 0x00000000060a72ca */ /* 0x000fe200000e0000 */
[----:B------:R-:W-:Y:S01]  /*118f0*/  UMOV UR8, UR5 ;  /* 0x0000000500087c82 */ /* 0x000fe20008000000 */
[----:B------:R-:W-:Y:S01]  /*11900*/  R2UR UR11, R7 ;  /* 0x00000000070b72ca */ /* 0x000fe200000e0000 */
[----:B------:R-:W-:Y:S01]  /*11910*/  UMOV UR9, 0x40000040 ;  /* 0x4000004000097882 */ /* 0x000fe20000000000 */
[----:B------:R-:W-:Y:S01]  /*11920*/  IMAD.MOV.U32 R7, RZ, RZ, 0x40000040 ;  /* 0x40000040ff077424 */ /* 0x000fe200078e00ff */
[----:B------:R-:W-:Y:S01]  /*11930*/  IADD3 R6, R4, 0x6, RZ ;  /* 0x0000000604067810 */ /* 0x000fe20007ffe0ff */
[----:B------:R-:W-:Y:S01]  /*11940*/  UIADD3 UR5, UR4, 0x6, URZ ;  /* 0x0000000604057890 */ /* 0x000fe2000fffe03f */
[----:B0-----:R-:W-:Y:S02]  /*11950*/  IMAD.U32 R8, RZ, RZ, UR8 ;  /* 0x00000008ff087e24 */ /* 0x001fe4000f8e00ff */
        /* <DEDUP_REMOVED lines=9> */
[----:B------:R-:W-:Y:S01]  /*119f0*/  VIADD R6, R4, 0x300 ;  /* 0x0000030004067836 */ /* 0x000fe20000000000 */
[----:B------:R-:W-:Y:S01]  /*11a00*/  UIADD3 UR5, UR4, 0x400, URZ ;  /* 0x0000040004057890 */ /* 0x000fe2000fffe03f */
[----:B------:R-:W-:Y:S01]  /*11a10*/  IMAD.MOV.U32 R7, RZ, RZ, 0x40000040 ;  /* 0x40000040ff077424 */ /* 0x000fe200078e00ff */
        /* <DEDUP_REMOVED lines=37> */
[----:B0-----:R-:W-:Y:S01]  /*11c70*/  MOV R9, UR9 ;  /* 0x0000000900097c02 */ /* 0x001fe20008000f00 */
[----:B------:R-:W-:Y:S02]  /*11c80*/  IMAD.MOV.U32 R7, RZ, RZ, 0x40000040 ;  /* 0x40000040ff077424 */ /* 0x000fe400078e00ff */
[----:B------:R-:W-:Y:S01]  /*11c90*/  IMAD.U32 R8, RZ, RZ, UR8 ;  /* 0x00000008ff087e24 */ /* 0x000fe2000f8e00ff */
[----:B------:R-:W-:-:S02]  /*11ca0*/  R2UR UR58, R6 ;  /* 0x00000000063a72ca */ /* 0x000fc400000e0000 */
[----:B------:R-:W-:Y:S01]  /*11cb0*/  R2UR UR59, R7 ;  /* 0x00000000073b72ca */ /* 0x000fe200000e0000 */
[----:B------:R-:W-:Y:S01]  /*11cc0*/  IMAD.MOV.U32 R7, RZ, RZ, 0x40000040 ;  /* 0x40000040ff077424 */ /* 0x000fe200078e00ff */
[----:B------:R-:W-:Y:S01]  /*11cd0*/  IADD3 R6, R4, 0x600, RZ ;  /* 0x0000060004067810 */ /* 0x000fe20007ffe0ff */
[----:B------:R0:W-:Y:S03]  /*11ce0*/  STL.64 [R1+0x8], R8 ;  /* 0x0000080801007387 */ /* 0x0001e60000100a00 */
[----:B------:R-:W-:Y:S01]  /*11cf0*/  R2UR UR54, R6 ;  /* 0x00000000063672ca */ /* 0x000fe200000e0000 */
[----:B------:R-:W-:Y:S01]  /*11d00*/  VIADD R6, R4, 0x602 ;  /* 0x0000060204067836 */ /* 0x000fe20000000000 */
[----:B------:R-:W-:Y:S02]  /*11d10*/  R2UR UR55, R7 ;  /* 0x00000000073772ca */ /* 0x000fe400000e0000 */
[----:B------:R-:W-:-:S02]  /*11d20*/  MOV R7, 0x40000040 ;  /* 0x4000004000077802 */ /* 0x000fc40000000f00 */
[----:B------:R-:W-:Y:S01]  /*11d30*/  R2UR UR46, R6 ;  /* 0x00000000062e72ca */ /* 0x000fe200000e0000 */
[C---:B------:R-:W-:Y:S01]  /*11d40*/  VIADD R6, R4.reuse, 0x604 ;  /* 0x0000060404067836 */ /* 0x040fe20000000000 */
[----:B------:R-:W-:Y:S01]  /*11d50*/  R2UR UR47, R7 ;  /* 0x00000000072f72ca */ /* 0x000fe200000e0000 */
[----:B------:R-:W-:Y:S01]  /*11d60*/  IMAD.MOV.U32 R7, RZ, RZ, 0x40000040 ;  /* 0x40000040ff077424 */ /* 0x000fe200078e00ff */
[----:B------:R-:W-:Y:S02]  /*11d70*/  IADD3 R4, R4, 0x606, RZ ;  /* 0x0000060604047810 */ /* 0x000fe40007ffe0ff */
[----:B------:R-:W-:Y:S02]  /*11d80*/  R2UR UR42, R6 ;  /* 0x00000000062a72ca */ /* 0x000fe400000e0000 */
[----:B------:R-:W-:Y:S02]  /*11d90*/  R2UR UR43, R7 ;  /* 0x00000000072b72ca */ /* 0x000fe400000e0000 */
[----:B------:R-:W-:Y:S01]  /*11da0*/  R2UR UR38, R4 ;  /* 0x00000000042672ca */ /* 0x000fe200000e0000 */
[----:B------:R-:W-:-:S02]  /*11db0*/  WARPGROUP.DEPBAR.LE gsb0, 0x0 ;  /* 0x00008000000079c5 */ /* 0x000fc40000010000 */
        /* <DEDUP_REMOVED lines=18> */
[----:B0-----:R-:W-:Y:S05]  /*11ee0*/  @!P0 BRA `(.L_x_3895) ;  /* 0x0000000000048947 */ /* 0x001fea0003800000 */
[----:B------:R-:W-:Y:S01]  /*11ef0*/  BPT.TRAP 0x1 ;  /* 0x000000040000795c */ /* 0x000fe20000300000 */
.L_x_3895:
        /* <DEDUP_REMOVED lines=54> */
[----:B------:R-:W-:Y:S01]  /*12260*/  P2R R73, PR, RZ, 0x1 ;  /* 0x00000001ff497803 */ /* 0x000fe20000000000 */
[----:B------:R-:W-:Y:S01]  /*12270*/  FMUL.FTZ R67, R67, UR4 ;  /* 0x0000000443437c20 */ /* 0x000fe20008410000 */
[----:B------:R-:W-:Y:S01]  /*12280*/  FMUL.FTZ R70, R70, UR4 ;  /* 0x0000000446467c20 */ /* 0x000fe20008410000 */
[----:B------:R-:W4:Y:S01]  /*12290*/  MUFU.TANH R10, R10 ;  /* 0x0000000a000a7308 */ /* 0x000f220000002400 */
[----:B------:R-:W-:Y:S01]  /*122a0*/  FMUL.FTZ R71, R71, UR4 ;  /* 0x0000000447477c20 */ /* 0x000fe20008410000 */
[----:B------:R-:W-:Y:S01]  /*122b0*/  IADD3 R3, R3, 0x30840, RZ ;  /* 0x0003084003037810 */ /* 0x000fe20007ffe0ff */
[----:B------:R-:W-:Y:S01]  /*122c0*/  ULDC UR38, c[0x0][0x9d8] ;  /* 0x0002760000267ab9 */ /* 0x000fe20000000800 */
[----:B------:R-:W-:Y:S01]  /*122d0*/  ULDC UR39, c[0x0][0x988] ;  /* 0x0002620000277ab9 */ /* 0x000fe20000000800 */
[----:B------:R-:W-:Y:S01]  /*122e0*/  BSSY B0, `(.L_x_3896) ;  /* 0x0000482000007945 */ /* 0x000fe20003800000 */
[----:B------:R-:W-:Y:S01]  /*122f0*/  PRMT R3, R224, 0x654, R3 ;  /* 0x00000654e0037816 */ /* 0x000fe20000000003 */
[--C-:B------:R-:W-:Y:S01]  /*12300*/  IMAD.MOV.U32 R118, RZ, RZ, R119.reuse ;  /* 0x000000ffff767224 */ /* 0x100fe200078e0077 */
[----:B------:R-:W4:Y:S01]  /*12310*/  MUFU.TANH R6, R6 ;  /* 0x0000000600067308 */ /* 0x000f220000002400 */
[--C-:B------:R-:W-:Y:S01]  /*12320*/  IMAD.MOV.U32 R117, RZ, RZ, R119.reuse ;  /* 0x000000ffff757224 */ /* 0x100fe200078e0077 */
[----:B------:R4:W-:Y:S01]  /*12330*/  SYNCS.ARRIVE.TRANS64.RED.A1T0 RZ, [R3+URZ], RZ ;  /* 0x000000ff03ff79a7 */ /* 0x0009e2000810043f */
[-C--:B------:R-:W-:Y:S01]  /*12340*/  MOV R116, R119.reuse ;  /* 0x0000007700747202 */ /* 0x080fe20000000f00 */
[--C-:B------:R-:W-:Y:S01]  /*12350*/  IMAD.MOV.U32 R115, RZ, RZ, R119.reuse ;  /* 0x000000ffff737224 */ /* 0x100fe200078e0077 */
[-C--:B------:R-:W-:Y:S01]  /*12360*/  MOV R113, R119.reuse ;  /* 0x0000007700717202 */ /* 0x080fe20000000f00 */
[--C-:B------:R-:W-:Y:S01]  /*12370*/  IMAD.MOV.U32 R114, RZ, RZ, R119.reuse ;  /* 0x000000ffff727224 */ /* 0x100fe200078e0077 */
[-C--:B------:R-:W-:Y:S01]  /*12380*/  MOV R110, R119.reuse ;  /* 0x00000077006e7202 */ /* 0x080fe20000000f00 */
[----:B------:R-:W4:Y:S01]  /*12390*/  MUFU.TANH R26, R26 ;  /* 0x0000001a001a7308 */ /* 0x000f220000002400 */
[--C-:B------:R-:W-:Y:S01]  /*123a0*/  IMAD.MOV.U32 R112, RZ, RZ, R119.reuse ;  /* 0x000000ffff707224 */ /* 0x100fe200078e0077 */
[-C--:B------:R-:W-:Y:S01]  /*123b0*/  MOV R107, R119.reuse ;  /* 0x00000077006b7202 */ /* 0x080fe20000000f00 */
[--C-:B------:R-:W-:Y:S01]  /*123c0*/  IMAD.MOV.U32 R111, RZ, RZ, R119.reuse ;  /* 0x000000ffff6f7224 */ /* 0x100fe200078e0077 */
[-C--:B------:R-:W-:Y:S01]  /*123d0*/  MOV R104, R119.reuse ;  /* 0x0000007700687202 */ /* 0x080fe20000000f00 */
[--C-:B------:R-:W-:Y:S01]  /*123e0*/  IMAD.MOV.U32 R109, RZ, RZ, R119.reuse ;  /* 0x000000ffff6d7224 */ /* 0x100fe200078e0077 */
[-C--:B------:R-:W-:Y:S01]  /*123f0*/  MOV R101, R119.reuse ;  /* 0x0000007700657202 */ /* 0x080fe20000000f00 */
[--C-:B------:R-:W-:Y:S01]  /*12400*/  IMAD.MOV.U32 R108, RZ, RZ, R119.reuse ;  /* 0x000000ffff6c7224 */ /* 0x100fe200078e0077 */
        /* <DEDUP_REMOVED lines=18> */
[----:B------:R-:W-:Y:S01]  /*12530*/  MOV R44, R119 ;  /* 0x00000077002c7202 */ /* 0x000fe20000000f00 */
[----:B------:R-:W-:-:S02]  /*12540*/  IMAD.MOV.U32 R84, RZ, RZ, R119 ;  /* 0x000000ffff547224 */ /* 0x000fc400078e0077 */
[--C-:B------:R-:W-:Y:S02]  /*12550*/  IMAD.MOV.U32 R82, RZ, RZ, R119.reuse ;  /* 0x000000ffff527224 */ /* 0x100fe400078e0077 */
[--C-:B------:R-:W-:Y:S01]  /*12560*/  IMAD.MOV.U32 R78, RZ, RZ, R119.reuse ;  /* 0x000000ffff4e7224 */ /* 0x100fe200078e0077 */
[----:B------:R-:W4:Y:S01]  /*12570*/  MUFU.TANH R28, R28 ;  /* 0x0000001c001c7308 */ /* 0x000f220000002400 */
[--C-:B------:R-:W-:Y:S02]  /*12580*/  IMAD.MOV.U32 R76, RZ, RZ, R119.reuse ;  /* 0x000000ffff4c7224 */ /* 0x100fe400078e0077 */
[--C-:B------:R-:W-:Y:S02]  /*12590*/  IMAD.MOV.U32 R64, RZ, RZ, R119.reuse ;  /* 0x000000ffff407224 */ /* 0x100fe400078e0077 */
[--C-:B------:R-:W-:Y:S02]  /*125a0*/  IMAD.MOV.U32 R58, RZ, RZ, R119.reuse ;  /* 0x000000ffff3a7224 */ /* 0x100fe400078e0077 */
[--C-:B------:R-:W-:Y:S01]  /*125b0*/  IMAD.MOV.U32 R54, RZ, RZ, R119.reuse ;  /* 0x000000ffff367224 */ /* 0x100fe200078e0077 */
[----:B------:R-:W4:Y:S01]  /*125c0*/  MUFU.TANH R13, R13 ;  /* 0x0000000d000d7308 */ /* 0x000f220000002400 */
[----:B------:R-:W-:-:S02]  /*125d0*/  IMAD.MOV.U32 R52, RZ, RZ, R119 ;  /* 0x000000ffff347224 */ /* 0x000fc400078e0077 */
[--C-:B------:R-:W-:Y:S02]  /*125e0*/  IMAD.MOV.U32 R48, RZ, RZ, R119.reuse ;  /* 0x000000ffff307224 */ /* 0x100fe400078e0077 */
[----:B------:R-:W-:-:S03]  /*125f0*/  IMAD.MOV.U32 R46, RZ, RZ, R119 ;  /* 0x000000ffff2e7224 */ /* 0x000fc600078e0077 */
[----:B------:R-:W4:Y:S08]  /*12600*/  MUFU.TANH R27, R27 ;  /* 0x0000001b001b7308 */ /* 0x000f300000002400 */
[----:B------:R-:W4:Y:S08]  /*12610*/  MUFU.TANH R15, R15 ;  /* 0x0000000f000f7308 */ /* 0x000f300000002400 */
[----:B------:R-:W4:Y:S08]  /*12620*/  MUFU.TANH R30, R30 ;  /* 0x0000001e001e7308 */ /* 0x000f300000002400 */
[----:B------:R-:W4:Y:S08]  /*12630*/  MUFU.TANH R21, R21 ;  /* 0x0000001500157308 */ /* 0x000f300000002400 */
[----:B------:R-:W4:Y:S08]  /*12640*/  MUFU.TANH R29, R29 ;  /* 0x0000001d001d7308 */ /* 0x000f300000002400 */
[----:B------:R-:W4:Y:S08]  /*12650*/  MUFU.TANH R25, R25 ;  /* 0x0000001900197308 */ /* 0x000f300000002400 */
[----:B------:R-:W4:Y:S08]  /*12660*/  MUFU.TANH R36, R36 ;  /* 0x0000002400247308 */ /* 0x000f300000002400 */
[----:B------:R4:W-:Y:S08]  /*12670*/  MUFU.TANH R99, R69 ;  /* 0x0000004500637308 */ /* 0x0009f00000002400 */
[----:B------:R-:W4:Y:S08]  /*12680*/  MUFU.TANH R20, R20 ;  /* 0x0000001400147308 */ /* 0x000f300000002400 */
        /* <DEDUP_REMOVED lines=13> */
[----:B------:R-:W4:Y:S01]  /*12760*/  MUFU.TANH R41, R41 ;  /* 0x0000002900297308 */ /* 0x000f220000002400 */
[----:B--2---:R-:W-:-:S02]  /*12770*/  IADD3 R47, R138, 0x60, -R74 ;  /* 0x000000608a2f7810 */ /* 0x004fc40007ffe84a */
[----:B------:R-:W-:-:S03]  /*12780*/  MOV R74, R119 ;  /* 0x00000077004a7202 */ /* 0x000fc60000000f00 */
[----:B------:R-:W-:Y:S02]  /*12790*/  IMAD R42, R72, -0x60, R47 ;  /* 0xffffffa0482a7824 */ /* 0x000fe400078e022f */
[----:B------:R-:W2:Y:S03]  /*127a0*/  MUFU.TANH R93, R93 ;  /* 0x0000005d005d7308 */ /* 0x000ea60000002400 */
[C---:B------:R-:W-:Y:S02]  /*127b0*/  ISETP.GT.AND P6, PT, R42.reuse, RZ, PT ;  /* 0x000000ff2a00720c */ /* 0x040fe40003fc4270 */
[C---:B------:R-:W-:Y:S02]  /*127c0*/  ISETP.GT.AND P5, PT, R42.reuse, 0x1, PT ;  /* 0x000000012a00780c */ /* 0x040fe40003fa4270 */
[----:B------:R-:W-:Y:S01]  /*127d0*/  ISETP.GT.AND P4, PT, R42, 0x8, PT ;  /* 0x000000082a00780c */ /* 0x000fe20003f84270 */
[----:B------:R-:W2:Y:S01]  /*127e0*/  MUFU.TANH R45, R45 ;  /* 0x0000002d002d7308 */ /* 0x000ea20000002400 */
[----:B0-----:R-:W-:-:S02]  /*127f0*/  FSEL R32, R0, -INF , P6 ;  /* 0xff80000000207808 */ /* 0x001fc40003000000 */
[----:B-1----:R-:W-:Y:S02]  /*12800*/  FSEL R47, R4, -INF , P5 ;  /* 0xff800000042f7808 */ /* 0x002fe40002800000 */
[----:B------:R-:W-:Y:S02]  /*12810*/  ISETP.GT.AND P3, PT, R42, 0x9, PT ;  /* 0x000000092a00780c */ /* 0x000fe40003f64270 */
[----:B---3--:R-:W-:Y:S01]  /*12820*/  FSEL R49, R5, -INF , P4 ;  /* 0xff80000005317808 */ /* 0x008fe20002000000 */
[----:B------:R-:W0:Y:S01]  /*12830*/  MUFU.TANH R95, R95 ;  /* 0x0000005f005f7308 */ /* 0x000e220000002400 */
[----:B------:R-:W-:Y:S02]  /*12840*/  FMNMX.FTZ R0, R32, R47, !PT ;  /* 0x0000002f20007209 */ /* 0x000fe40007810000 */
[----:B------:R-:W-:Y:S02]  /*12850*/  ISETP.GT.AND P2, PT, R42, 0x10, PT ;  /* 0x000000102a00780c */ /* 0x000fe40003f44270 */
[----:B----4-:R-:W-:-:S02]  /*12860*/  FSEL R51, R8, -INF , P3 ;  /* 0xff80000008337808 */ /* 0x010fc40001800000 */
[----:B------:R-:W-:Y:S01]  /*12870*/  FMNMX.FTZ R0, R49, R0, !PT ;  /* 0x0000000031007209 */ /* 0x000fe20007810000 */
[----:B------:R-:W1:Y:S01]  /*12880*/  MUFU.TANH R43, R43 ;  /* 0x0000002b002b7308 */ /* 0x000e620000002400 */
[----:B------:R-:W-:Y:S02]  /*12890*/  ISETP.GT.AND P1, PT, R42, 0x11, PT ;  /* 0x000000112a00780c */ /* 0x000fe40003f24270 */
[----:B------:R-:W-:Y:S02]  /*128a0*/  FSEL R53, R12, -INF , P2 ;  /* 0xff8000000c357808 */ /* 0x000fe40001000000 */
[----:B------:R-:W-:Y:S02]  /*128b0*/  FMNMX.FTZ R0, R51, R0, !PT ;  /* 0x0000000033007209 */ /* 0x000fe40007810000 */
[----:B------:R-:W-:Y:S01]  /*128c0*/  FSEL R7, R7, -INF , P6 ;  /* 0xff80000007077808 */ /* 0x000fe20003000000 */
[----:B------:R-:W3:Y:S01]  /*128d0*/  MUFU.TANH R68, R68 ;  /* 0x0000004400447308 */ /* 0x000ee20000002400 */
[----:B------:R-:W-:-:S02]  /*128e0*/  ISETP.GT.AND P6, PT, R42, 0x18, PT ;  /* 0x000000182a00780c */ /* 0x000fc40003fc4270 */
[----:B------:R-:W-:Y:S02]  /*128f0*/  FSEL R55, R10, -INF , P1 ;  /* 0xff8000000a377808 */ /* 0x000fe40000800000 */
[----:B------:R-:W-:Y:S02]  /*12900*/  FMNMX.FTZ R0, R53, R0, !PT ;  /* 0x0000000035007209 */ /* 0x000fe40007810000 */
[----:B------:R-:W-:Y:S01]  /*12910*/  FSEL R6, R6, -INF , P5 ;  /* 0xff80000006067808 */ /* 0x000fe20002800000 */
[----:B------:R-:W4:Y:S01]  /*12920*/  MUFU.TANH R62, R62 ;  /* 0x0000003e003e7308 */ /* 0x000f220000002400 */
[----:B------:R-:W-:Y:S02]  /*12930*/  ISETP.GT.AND P5, PT, R42, 0x19, PT ;  /* 0x000000192a00780c */ /* 0x000fe40003fa4270 */
[----:B------:R-:W-:Y:S02]  /*12940*/  FSEL R61, R26, -INF , P6 ;  /* 0xff8000001a3d7808 */ /* 0x000fe40003000000 */
[----:B------:R-:W-:-:S02]  /*12950*/  FMNMX.FTZ R0, R55, R0, !PT ;  /* 0x0000000037007209 */ /* 0x000fc40007810000 */
[----:B------:R-:W-:Y:S01]  /*12960*/  FSEL R9, R9, -INF , P4 ;  /* 0xff80000009097808 */ /* 0x000fe20002000000 */
[----:B------:R-:W4:Y:S01]  /*12970*/  MUFU.TANH R63, R63 ;  /* 0x0000003f003f7308 */ /* 0x000f220000002400 */
[----:B------:R-:W-:Y:S02]  /*12980*/  ISETP.GT.AND P4, PT, R42, 0x20, PT ;  /* 0x000000202a00780c */ /* 0x000fe40003f84270 */
[----:B------:R-:W-:Y:S02]  /*12990*/  FSEL R65, R24, -INF , P5 ;  /* 0xff80000018417808 */ /* 0x000fe40002800000 */
[----:B------:R-:W-:Y:S02]  /*129a0*/  FMNMX.FTZ R0, R61, R0, !PT ;  /* 0x000000003d007209 */ /* 0x000fe40007810000 */
[----:B------:R-:W-:Y:S01]  /*129b0*/  FSEL R11, R11, -INF , P3 ;  /* 0xff8000000b0b7808 */ /* 0x000fe20001800000 */
[----:B------:R-:W4:Y:S01]  /*129c0*/  MUFU.TANH R66, R66 ;  /* 0x0000004200427308 */ /* 0x000f220000002400 */
        /* <DEDUP_REMOVED lines=28> */
[----:B------:R-:W-:Y:S01]  /*12b90*/  FSEL R81, R40, -INF , P4 ;  /* 0xff80000028517808 */ /* 0x000fe20002000000 */
[----:B------:R-:W-:Y:S01]  /*12ba0*/  IMAD.MOV.U32 R40, RZ, RZ, R119 ;  /* 0x000000ffff287224 */ /* 0x000fe200078e0077 */
[----:B------:R-:W-:Y:S02]  /*12bb0*/  FMNMX.FTZ R0, R79, R0, !PT ;  /* 0x000000004f007209 */ /* 0x000fe40007810000 */
[----:B------:R-:W-:Y:S02]  /*12bc0*/  FSEL R31, R31, -INF , P2 ;  /* 0xff8000001f1f7808 */ /* 0x000fe40001000000 */
[----:B------:R-:W-:Y:S02]  /*12bd0*/  ISETP.GT.AND P2, PT, R42, 0x40, PT ;  /* 0x000000402a00780c */ /* 0x000fe40003f44270 */
[----:B------:R-:W-:Y:S02]  /*12be0*/  FSEL R83, R38, -INF , P3 ;  /* 0xff80000026537808 */ /* 0x000fe40001800000 */
[----:B------:R-:W-:-:S02]  /*12bf0*/  FMNMX.FTZ R0, R81, R0, !PT ;  /* 0x0000000051007209 */ /* 0x000fc40007810000 */
[----:B------:R-:W-:Y:S02]  /*12c00*/  FSEL R33, R33, -INF , P1 ;  /* 0xff80000021217808 */ /* 0x000fe40000800000 */
[C---:B------:R-:W-:Y:S02]  /*12c10*/  ISETP.GT.AND P1, PT, R42.reuse, 0x41, PT ;  /* 0x000000412a00780c */ /* 0x040fe40003f24270 */
        /* <DEDUP_REMOVED lines=8> */
[----:B------:R-:W-:Y:S01]  /*12ca0*/  FSEL R89, R60, -INF , P6 ;  /* 0xff8000003c597808 */ /* 0x000fe20003000000 */
[----:B------:R-:W-:Y:S01]  /*12cb0*/  IMAD.MOV.U32 R60, RZ, RZ, R119 ;  /* 0x000000ffff3c7224 */ /* 0x000fe200078e0077 */
[----:B------:R-:W-:-:S02]  /*12cc0*/  FMNMX.FTZ R0, R87, R0, !PT ;  /* 0x0000000057007209 */ /* 0x000fc40007810000 */
[----:B------:R-:W-:Y:S02]  /*12cd0*/  FSEL R39, R39, -INF , P4 ;  /* 0xff80000027277808 */ /* 0x000fe40002000000 */
[C---:B------:R-:W-:Y:S02]  /*12ce0*/  ISETP.GT.AND P4, PT, R42.reuse, 0x50, PT ;  /* 0x000000502a00780c */ /* 0x040fe40003f84270 */
[----:B------:R-:W-:Y:S02]  /*12cf0*/  FSEL R91, R91, -INF , P5 ;  /* 0xff8000005b5b7808 */ /* 0x000fe40002800000 */
[----:B------:R-:W-:Y:S02]  /*12d00*/  FMNMX.FTZ R0, R89, R0, !PT ;  /* 0x0000000059007209 */ /* 0x000fe40007810000 */
[----:B------:R-:W-:Y:S02]  /*12d10*/  FSEL R41, R41, -INF , P3 ;  /* 0xff80000029297808 */ /* 0x000fe40001800000 */
[----:B------:R-:W-:-:S02]  /*12d20*/  ISETP.GT.AND P3, PT, R42, 0x51, PT ;  /* 0x000000512a00780c */ /* 0x000fc40003f64270 */
[----:B--2---:R-:W-:Y:S02]  /*12d30*/  FSEL R93, R93, -INF , P4 ;  /* 0xff8000005d5d7808 */ /* 0x004fe40002000000 */
[----:B------:R-:W-:Y:S02]  /*12d40*/  FMNMX.FTZ R0, R91, R0, !PT ;  /* 0x000000005b007209 */ /* 0x000fe40007810000 */
[----:B------:R-:W-:Y:S02]  /*12d50*/  FSEL R45, R45, -INF , P2 ;  /* 0xff8000002d2d7808 */ /* 0x000fe40001000000 */
[----:B------:R-:W-:Y:S02]  /*12d60*/  ISETP.GT.AND P2, PT, R42, 0x58, PT ;  /* 0x000000582a00780c */ /* 0x000fe40003f44270 */
[----:B0-----:R-:W-:Y:S02]  /*12d70*/  FSEL R95, R95, -INF , P3 ;  /* 0xff8000005f5f7808 */ /* 0x001fe40001800000 */
[----:B------:R-:W-:-:S02]  /*12d80*/  FMNMX.FTZ R0, R93, R0, !PT ;  /* 0x000000005d007209 */ /* 0x000fc40007810000 */
[----:B-1----:R-:W-:Y:S02]  /*12d90*/  FSEL R43, R43, -INF , P1 ;  /* 0xff8000002b2b7808 */ /* 0x002fe40000800000 */
[----:B------:R-:W-:Y:S01]  /*12da0*/  ISETP.GT.AND P1, PT, R42, 0x59, PT ;  /* 0x000000592a00780c */ /* 0x000fe20003f24270 */
[----:B------:R-:W-:Y:S01]  /*12db0*/  IMAD.MOV.U32 R42, RZ, RZ, R119 ;  /* 0x000000ffff2a7224 */ /* 0x000fe200078e0077 */
[----:B---3--:R-:W-:Y:S02]  /*12dc0*/  FSEL R97, R68, -INF , P2 ;  /* 0xff80000044617808 */ /* 0x008fe40001000000 */
[----:B------:R-:W-:Y:S02]  /*12dd0*/  FMNMX.FTZ R0, R95, R0, !PT ;  /* 0x000000005f007209 */ /* 0x000fe40007810000 */
[----:B------:R-:W-:Y:S02]  /*12de0*/  FSEL R99, R99, -INF , P1 ;  /* 0xff80000063637808 */ /* 0x000fe40000800000 */
[----:B------:R-:W-:-:S02]  /*12df0*/  FMNMX.FTZ R0, R97, R0, !PT ;  /* 0x0000000061007209 */ /* 0x000fc40007810000 */
[-C--:B------:R-:W-:Y:S02]  /*12e00*/  MOV R68, R119.reuse ;  /* 0x0000007700447202 */ /* 0x080fe40000000f00 */
[----:B------:R-:W-:Y:S01]  /*12e10*/  FMNMX.FTZ R4, R99, R0, !PT ;  /* 0x0000000063047209 */ /* 0x000fe20007810000 */
[----:B------:R-:W-:Y:S01]  /*12e20*/  IMAD.U32 R0, RZ, RZ, UR5 ;  /* 0x00000005ff007e24 */ /* 0x000fe2000f8e00ff */
[----:B------:R-:W-:-:S03]  /*12e30*/  MOV R38, R119 ;  /* 0x0000007700267202 */ /* 0x000fc60000000f00 */
[----:B------:R-:W0:Y:S02]  /*12e40*/  SHFL.BFLY PT, R5, R4, 0x2, 0x1f ;  /* 0x0c401f0004057f89 */ /* 0x000e2400000e0000 */
[----:B0-----:R-:W-:Y:S02]  /*12e50*/  FMNMX.FTZ R10, R4, R5, !PT ;  /* 0x00000005040a7209 */ /* 0x001fe40007810000 */
[----:B------:R-:W-:-:S03]  /*12e60*/  FMNMX.FTZ R4, R7, R6, !PT ;  /* 0x0000000607047209 */ /* 0x000fc60007810000 */
[----:B------:R-:W0:Y:S01]  /*12e70*/  SHFL.BFLY PT, R5, R10, 0x1, 0x1f ;  /* 0x0c201f000a057f89 */ /* 0x000e2200000e0000 */
[----:B------:R-:W-:-:S04]  /*12e80*/  FMNMX.FTZ R4, R9, R4, !PT ;  /* 0x0000000409047209 */ /* 0x000fc80007810000 */
[----:B------:R-:W-:-:S04]  /*12e90*/  FMNMX.FTZ R4, R11, R4, !PT ;  /* 0x000000040b047209 */ /* 0x000fc80007810000 */
[----:B------:R-:W-:-:S04]  /*12ea0*/  FMNMX.FTZ R4, R13, R4, !PT ;  /* 0x000000040d047209 */ /* 0x000fc80007810000 */
        /* <DEDUP_REMOVED lines=15> */
[----:B----4-:R-:W-:Y:S01]  /*12fa0*/  FSEL R53, R62, -INF , P6 ;  /* 0xff8000003e357808 */ /* 0x010fe20003000000 */
[--C-:B------:R-:W-:Y:S01]  /*12fb0*/  FFMA.FTZ R190, R49, R0, -R8.reuse ;  /* 0x0000000031be7223 */ /* 0x100fe20000010808 */
[----:B------:R-:W-:Y:S01]  /*12fc0*/  FMNMX.FTZ R4, R37, R4, !PT ;  /* 0x0000000425047209 */ /* 0x000fe20007810000 */
[-CC-:B------:R-:W-:Y:S01]  /*12fd0*/  FFMA.FTZ R49, R51, R0.reuse, -R8.reuse ;  /* 0x0000000033317223 */ /* 0x180fe20000010808 */
[----:B------:R-:W-:Y:S01]  /*12fe0*/  FSEL R61, R63, -INF , P5 ;  /* 0xff8000003f3d7808 */ /* 0x000fe20002800000 */
        /* <DEDUP_REMOVED lines=14> */
[----:B------:R-:W-:Y:S01]  /*130d0*/  MUFU.EX2 R190, R190 ;  /* 0x000000be00be7308 */ /* 0x000fe20000000800 */
[----:B------:R-:W-:Y:S01]  /*130e0*/  FSEL R69, R71, -INF , P1 ;  /* 0xff80000047457808 */ /* 0x000fe20000800000 */
[--C-:B------:R-:W-:Y:S01]  /*130f0*/  FFMA.FTZ R71, R79, R0, -R8.reuse ;  /* 0x000000004f477223 */ /* 0x100fe20000010808 */
[----:B------:R-:W-:Y:S01]  /*13100*/  FMNMX.FTZ R4, R53, R4, !PT ;  /* 0x0000000435047209 */ /* 0x000fe20007810000 */
[-CC-:B------:R-:W-:Y:S01]  /*13110*/  FFMA.FTZ R176, R77, R0.reuse, -R8.reuse ;  /* 0x000000004db07223 */ /* 0x180fe20000010808 */
[-CC-:B------:R-:W-:Y:S01]  /*13120*/  FFMA.FTZ R178, R81, R0.reuse, -R8.reuse ;  /* 0x0000000051b27223 */ /* 0x180fe20000010808 */
[--C-:B------:R-:W-:Y:S01]  /*13130*/  FFMA.FTZ R57, R57, R0, -R8.reuse ;  /* 0x0000000039397223 */ /* 0x100fe20000010808 */
[----:B------:R-:W-:Y:S01]  /*13140*/  FMNMX.FTZ R4, R61, R4, !PT ;  /* 0x000000043d047209 */ /* 0x000fe20007810000 */
[----:B------:R-:W-:Y:S01]  /*13150*/  MUFU.EX2 R188, R188 ;  /* 0x000000bc00bc7308 */ /* 0x000fe20000000800 */
[-CC-:B------:R-:W-:Y:S01]  /*13160*/  FFMA.FTZ R73, R83, R0.reuse, -R8.reuse ;  /* 0x0000000053497223 */ /* 0x180fe20000010808 */
[--C-:B------:R-:W-:Y:S01]  /*13170*/  FFMA.FTZ R172, R85, R0, -R8.reuse ;  /* 0x0000000055ac7223 */ /* 0x100fe20000010808 */
[----:B------:R-:W-:Y:S01]  /*13180*/  FMNMX.FTZ R4, R63, R4, !PT ;  /* 0x000000043f047209 */ /* 0x000fe20007810000 */
[-CC-:B------:R-:W-:Y:S01]  /*13190*/  FFMA.FTZ R174, R89, R0.reuse, -R8.reuse ;  /* 0x0000000059ae7223 */ /* 0x180fe20000010808 */
[-CC-:B------:R-:W-:Y:S01]  /*131a0*/  FFMA.FTZ R77, R91, R0.reuse, -R8.reuse ;  /* 0x000000005b4d7223 */ /* 0x180fe20000010808 */
[--C-:B------:R-:W-:Y:S01]  /*131b0*/  FFMA.FTZ R168, R93, R0, -R8.reuse ;  /* 0x000000005da87223 */ /* 0x100fe20000010808 */
[----:B------:R-:W-:Y:S01]  /*131c0*/  FMNMX.FTZ R4, R65, R4, !PT ;  /* 0x0000000441047209 */ /* 0x000fe20007810000 */
[----:B------:R-:W0:Y:S01]  /*131d0*/  MUFU.EX2 R47, R47 ;  /* 0x0000002f002f7308 */ /* 0x000e220000000800 */
[-CC-:B------:R-:W-:Y:S01]  /*131e0*/  FFMA.FTZ R95, R95, R0.reuse, -R8.reuse ;  /* 0x000000005f5f7223 */ /* 0x180fe20000010808 */
[--C-:B------:R-:W-:Y:S01]  /*131f0*/  FFMA.FTZ R170, R97, R0, -R8.reuse ;  /* 0x0000000061aa7223 */ /* 0x100fe20000010808 */
[----:B------:R-:W-:Y:S01]  /*13200*/  FMNMX.FTZ R4, R67, R4, !PT ;  /* 0x0000000443047209 */ /* 0x000fe20007810000 */
[----:B------:R-:W-:Y:S01]  /*13210*/  FFMA.FTZ R81, R99, R0, -R8 ;  /* 0x0000000063517223 */ /* 0x000fe20000010808 */
[--C-:B------:R-:W-:Y:S01]  /*13220*/  IMAD.MOV.U32 R99, RZ, RZ, R119.reuse ;  /* 0x000000ffff637224 */ /* 0x100fe200078e0077 */
[-C--:B------:R-:W-:Y:S01]  /*13230*/  MOV R89, R119.reuse ;  /* 0x0000007700597202 */ /* 0x080fe20000000f00 */
[--C-:B------:R-:W-:Y:S01]  /*13240*/  IMAD.MOV.U32 R97, RZ, RZ, R119.reuse ;  /* 0x000000ffff617224 */ /* 0x100fe200078e0077 */
[----:B------:R-:W-:Y:S01]  /*13250*/  FMNMX.FTZ R4, R69, R4, !PT ;  /* 0x0000000445047209 */ /* 0x000fe20007810000 */
[----:B------:R-:W1:Y:S01]  /*13260*/  MUFU.EX2 R49, R49 ;  /* 0x0000003100317308 */ /* 0x000e620000000800 */
[--C-:B------:R-:W-:Y:S01]  /*13270*/  IMAD.MOV.U32 R93, RZ, RZ, R119.reuse ;  /* 0x000000ffff5d7224 */ /* 0x100fe200078e0077 */
[-C--:B------:R-:W-:Y:S01]  /*13280*/  MOV R83, R119.reuse ;  /* 0x0000007700537202 */ /* 0x080fe20000000f00 */
[--C-:B------:R-:W-:Y:S01]  /*13290*/  IMAD.MOV.U32 R91, RZ, RZ, R119.reuse ;  /* 0x000000ffff5b7224 */ /* 0x100fe200078e0077 */
[----:B------:R-:W2:Y:S01]  /*132a0*/  SHFL.BFLY PT, R75, R4, 0x2, 0x1f ;  /* 0x0c401f00044b7f89 */ /* 0x000ea200000e0000 */
[--C-:B------:R-:W-:Y:S01]  /*132b0*/  IMAD.MOV.U32 R85, RZ, RZ, R119.reuse ;  /* 0x000000ffff557224 */ /* 0x100fe200078e0077 */
[----:B------:R-:W-:Y:S01]  /*132c0*/  MOV R62, R119 ;  /* 0x00000077003e7202 */ /* 0x000fe20000000f00 */
[--C-:B------:R-:W-:Y:S01]  /*132d0*/  IMAD.MOV.U32 R70, RZ, RZ, R119.reuse ;  /* 0x000000ffff467224 */ /* 0x100fe200078e0077 */
[----:B------:R-:W3:Y:S01]  /*132e0*/  MUFU.EX2 R184, R184 ;  /* 0x000000b800b87308 */ /* 0x000ee20000000800 */
[----:B------:R-:W-:-:S07]  /*132f0*/  IMAD.MOV.U32 R66, RZ, RZ, R119 ;  /* 0x000000ffff427224 */ /* 0x000fce00078e0077 */
[----:B------:R-:W4:Y:S08]  /*13300*/  MUFU.EX2 R51, R51 ;  /* 0x0000003300337308 */ /* 0x000f300000000800 */
[----:B------:R-:W4:Y:S01]  /*13310*/  MUFU.EX2 R186, R186 ;  /* 0x000000ba00ba7308 */ /* 0x000f220000000800 */
[----:B--2---:R-:W-:Y:S01]  /*13320*/  FMNMX.FTZ R10, R4, R75, !PT ;  /* 0x0000004b040a7209 */ /* 0x004fe20007810000 */
[----:B------:R-:W-:Y:S01]  /*13330*/  FFMA.FTZ R75, R87, R0, -R8 ;  /* 0x00000000574b7223 */ /* 0x000fe20000010808 */
[----:B------:R-:W-:-:S05]  /*13340*/  IMAD.MOV.U32 R87, RZ, RZ, R119 ;  /* 0x000000ffff577224 */ /* 0x000fca00078e0077 */
[----:B------:R-:W2:Y:S01]  /*13350*/  MUFU.EX2 R55, R55 ;  /* 0x0000003700377308 */ /* 0x000ea20000000800 */
[----:B------:R-:W0:Y:S07]  /*13360*/  SHFL.BFLY PT, R79, R10, 0x1, 0x1f ;  /* 0x0c201f000a4f7f89 */ /* 0x000e2e00000e0000 */
[----:B------:R-:W-:Y:S08]  /*13370*/  MUFU.EX2 R180, R180 ;  /* 0x000000b400b47308 */ /* 0x000ff00000000800 */
[----:B------:R-:W-:Y:S08]  /*13380*/  MUFU.EX2 R57, R57 ;  /* 0x0000003900397308 */ /* 0x000ff00000000800 */
[----:B------:R-:W-:Y:S01]  /*13390*/  MUFU.EX2 R182, R182 ;  /* 0x000000b600b67308 */ /* 0x000fe20000000800 */
[----:B0-----:R-:W-:-:S04]  /*133a0*/  FMNMX.FTZ R4, R10, R79, !PT ;  /* 0x0000004f0a047209 */ /* 0x001fc80007810000 */
[C---:B------:R-:W-:Y:S01]  /*133b0*/  FSETP.NEU.FTZ.AND P1, PT, R4.reuse, -INF , PT ;  /* 0xff8000000400780b */ /* 0x040fe20003f3d000 */
[----:B------:R-:W-:Y:S02]  /*133c0*/  FMUL.FTZ R20, R4, R0 ;  /* 0x0000000004147220 */ /* 0x000fe40000410000 */
[----:B------:R-:W-:Y:S03]  /*133d0*/  MUFU.EX2 R59, R59 ;  /* 0x0000003b003b7308 */ /* 0x000fe60000000800 */
[----:B------:R-:W-:-:S05]  /*133e0*/  FSEL R20, R20, RZ, P1 ;  /* 0x000000ff14147208 */ /* 0x000fca0000800000 */
[-CC-:B------:R-:W-:Y:S01]  /*133f0*/  FFMA.FTZ R189, R7, R0.reuse, -R20.reuse ;  /* 0x0000000007bd7223 */ /* 0x180fe20000010814 */
[-CC-:B------:R-:W-:Y:S01]  /*13400*/  FFMA.FTZ R6, R6, R0.reuse, -R20.reuse ;  /* 0x0000000006067223 */ /* 0x180fe20000010814 */
[-CC-:B------:R-:W-:Y:S01]  /*13410*/  FFMA.FTZ R191, R9, R0.reuse, -R20.reuse ;  /* 0x0000000009bf7223 */ /* 0x180fe20000010814 */
[-CC-:B------:R-:W-:Y:S01]  /*13420*/  FFMA.FTZ R8, R11, R0.reuse, -R20.reuse ;  /* 0x000000000b087223 */ /* 0x180fe20000010814 */
[-CC-:B------:R-:W-:Y:S01]  /*13430*/  FFMA.FTZ R185, R13, R0.reuse, -R20.reuse ;  /* 0x000000000db97223 */ /* 0x180fe20000010814 */
[----:B------:R-:W-:Y:S01]  /*13440*/  FADD.FTZ R7, R188, R47 ;  /* 0x0000002fbc077221 */ /* 0x000fe20000010000 */
[----:B------:R-:W-:Y:S01]  /*13450*/  MUFU.EX2 R189, R189 ;  /* 0x000000bd00bd7308 */ /* 0x000fe20000000800 */
[-CC-:B------:R-:W-:Y:S01]  /*13460*/  FFMA.FTZ R10, R15, R0.reuse, -R20.reuse ;  /* 0x000000000f0a7223 */ /* 0x180fe20000010814 */
[-CC-:B------:R-:W-:Y:S01]  /*13470*/  FFMA.FTZ R187, R21, R0.reuse, -R20.reuse ;  /* 0x0000000015bb7223 */ /* 0x180fe20000010814 */
[----:B------:R-:W-:Y:S01]  /*13480*/  FADD.FTZ R28, R190, R7 ;  /* 0x00000007be1c7221 */ /* 0x000fe20000010000 */
[-CC-:B------:R-:W-:Y:S01]  /*13490*/  FFMA.FTZ R12, R25, R0.reuse, -R20.reuse ;  /* 0x00000000190c7223 */ /* 0x180fe20000010814 */
[-CC-:B------:R-:W-:Y:S01]  /*134a0*/  FFMA.FTZ R181, R27, R0.reuse, -R20.reuse ;  /* 0x000000001bb57223 */ /* 0x180fe20000010814 */
[-C--:B------:R-:W-:Y:S01]  /*134b0*/  FFMA.FTZ R14, R29, R0.reuse, -R20 ;  /* 0x000000001d0e7223 */ /* 0x080fe20000010814 */
[----:B-1----:R-:W-:Y:S01]  /*134c0*/  FADD.FTZ R7, R49, R28 ;  /* 0x0000001c31077221 */ /* 0x002fe20000010000 */
[----:B------:R-:W0:Y:S01]  /*134d0*/  MUFU.EX2 R6, R6 ;  /* 0x0000000600067308 */ /* 0x000e220000000800 */
[-CC-:B------:R-:W-:Y:S01]  /*134e0*/  FFMA.FTZ R183, R31, R0.reuse, -R20.reuse ;  /* 0x000000001fb77223 */ /* 0x180fe20000010814 */
[-CC-:B------:R-:W-:Y:S01]  /*134f0*/  FFMA.FTZ R24, R33, R0.reuse, -R20.reuse ;  /* 0x0000000021187223 */ /* 0x180fe20000010814 */
[----:B---3--:R-:W-:Y:S01]  /*13500*/  FADD.FTZ R28, R184, R7 ;  /* 0x00000007b81c7221 */ /* 0x008fe20000010000 */
[-CC-:B------:R-:W-:Y:S01]  /*13510*/  FFMA.FTZ R177, R35, R0.reuse, -R20.reuse ;  /* 0x0000000023b17223 */ /* 0x180fe20000010814 */
[-CC-:B------:R-:W-:Y:S01]  /*13520*/  FFMA.FTZ R26, R37, R0.reuse, -R20.reuse ;  /* 0x00000000251a7223 */ /* 0x180fe20000010814 */
[-C--:B------:R-:W-:Y:S01]  /*13530*/  FFMA.FTZ R179, R39, R0.reuse, -R20 ;  /* 0x0000000027b37223 */ /* 0x080fe20000010814 */
[----:B----4-:R-:W-:Y:S01]  /*13540*/  FADD.FTZ R9, R51, R28 ;  /* 0x0000001c33097221 */ /* 0x010fe20000010000 */
[----:B------:R-:W1:Y:S01]  /*13550*/  MUFU.EX2 R191, R191 ;  /* 0x000000bf00bf7308 */ /* 0x000e620000000800 */
[-CC-:B------:R-:W-:Y:S01]  /*13560*/  FFMA.FTZ R28, R41, R0.reuse, -R20.reuse ;  /* 0x00000000291c7223 */ /* 0x180fe20000010814 */
[-CC-:B------:R-:W-:Y:S01]  /*13570*/  FFMA.FTZ R173, R45, R0.reuse, -R20.reuse ;  /* 0x000000002dad7223 */ /* 0x180fe20000010814 */
[----:B------:R-:W-:Y:S01]  /*13580*/  FADD.FTZ R32, R186, R9 ;  /* 0x00000009ba207221 */ /* 0x000fe20000010000 */
[-CC-:B------:R-:W-:Y:S01]  /*13590*/  FFMA.FTZ R53, R53, R0.reuse, -R20.reuse ;  /* 0x0000000035357223 */ /* 0x180fe20000010814 */
[-CC-:B------:R-:W-:Y:S01]  /*135a0*/  FFMA.FTZ R61, R61, R0.reuse, -R20.reuse ;  /* 0x000000003d3d7223 */ /* 0x180fe20000010814 */
[-C--:B------:R-:W-:Y:S01]  /*135b0*/  FFMA.FTZ R63, R63, R0.reuse, -R20 ;  /* 0x000000003f3f7223 */ /* 0x080fe20000010814 */
[----:B--2---:R-:W-:Y:S01]  /*135c0*/  FADD.FTZ R9, R55, R32 ;  /* 0x0000002037097221 */ /* 0x004fe20000010000 */
[----:B------:R-:W2:Y:S01]  /*135d0*/  MUFU.EX2 R8, R8 ;  /* 0x0000000800087308 */ /* 0x000ea20000000800 */
[----:B0-----:R-:W-:Y:S01]  /*135e0*/  FADD.FTZ R30, R189, R6 ;  /* 0x00000006bd1e7221 */ /* 0x001fe20000010000 */
[-CC-:B------:R-:W-:Y:S01]  /*135f0*/  FFMA.FTZ R65, R65, R0.reuse, -R20.reuse ;  /* 0x0000000041417223 */ /* 0x180fe20000010814 */
[-CC-:B------:R-:W-:Y:S01]  /*13600*/  FFMA.FTZ R67, R67, R0.reuse, -R20.reuse ;  /* 0x0000000043437223 */ /* 0x180fe20000010814 */
[----:B------:R-:W-:Y:S01]  /*13610*/  FFMA.FTZ R69, R69, R0, -R20 ;  /* 0x0000000045457223 */ /* 0x000fe20000010814 */
[----:B------:R-:W-:Y:S01]  /*13620*/  F2FP.F16.F32.PACK_AB R189, R6, R189 ;  /* 0x000000bd06bd723e */ /* 0x000fe200000000ff */
[--C-:B------:R-:W-:Y:S01]  /*13630*/  IMAD.MOV.U32 R45, RZ, RZ, R119.reuse ;  /* 0x000000ffff2d7224 */ /* 0x100fe200078e0077 */
[----:B------:R-:W-:Y:S01]  /*13640*/  F2FP.F16.F32.PACK_AB R188, R47, R188 ;  /* 0x000000bc2fbc723e */ /* 0x000fe200000000ff */
[----:B------:R-:W0:Y:S01]  /*13650*/  MUFU.EX2 R185, R185 ;  /* 0x000000b900b97308 */ /* 0x000e220000000800 */
[----:B-1----:R-:W-:Y:S01]  /*13660*/  FADD.FTZ R7, R191, R30 ;  /* 0x0000001ebf077221 */ /* 0x002fe20000010000 */
[----:B------:R-:W-:Y:S01]  /*13670*/  F2FP.F16.F32.PACK_AB R190, R49, R190 ;  /* 0x000000be31be723e */ /* 0x000fe200000000ff */
[--C-:B------:R-:W-:Y:S01]  /*13680*/  IMAD.MOV.U32 R49, RZ, RZ, R119.reuse ;  /* 0x000000ffff317224 */ /* 0x100fe200078e0077 */
[----:B------:R-:W-:Y:S01]  /*13690*/  F2FP.F16.F32.PACK_AB R184, R51, R184 ;  /* 0x000000b833b8723e */ /* 0x000fe200000000ff */
[--C-:B------:R-:W-:Y:S01]  /*136a0*/  IMAD.MOV.U32 R51, RZ, RZ, R119.reuse ;  /* 0x000000ffff337224 */ /* 0x100fe200078e0077 */
[----:B------:R-:W-:Y:S01]  /*136b0*/  F2FP.F16.F32.PACK_AB R186, R55, R186 ;  /* 0x000000ba37ba723e */ /* 0x000fe200000000ff */
[----:B------:R-:W-:Y:S01]  /*136c0*/  IMAD.MOV.U32 R55, RZ, RZ, R119 ;  /* 0x000000ffff377224 */ /* 0x000fe200078e0077 */
[----:B------:R-:W1:Y:S01]  /*136d0*/  MUFU.EX2 R10, R10 ;  /* 0x0000000a000a7308 */ /* 0x000e620000000800 */
[C---:B--2---:R-:W-:Y:S01]  /*136e0*/  FADD.FTZ R30, R8.reuse, R7 ;  /* 0x00000007081e7221 */ /* 0x044fe20000010000 */
[----:B------:R-:W-:Y:S01]  /*136f0*/  F2FP.F16.F32.PACK_AB R191, R8, R191 ;  /* 0x000000bf08bf723e */ /* 0x000fe200000000ff */
[----:B------:R-:W-:Y:S01]  /*13700*/  VIADD R8, R72, 0xfffffffe ;  /* 0xfffffffe48087836 */ /* 0x000fe20000000000 */
[----:B------:R-:W-:Y:S01]  /*13710*/  MOV R11, 0x3f800000 ;  /* 0x3f800000000b7802 */ /* 0x000fe20000000f00 */
[--C-:B------:R-:W-:Y:S01]  /*13720*/  IMAD.MOV.U32 R72, RZ, RZ, R119.reuse ;  /* 0x000000ffff487224 */ /* 0x100fe200078e0077 */
[----:B------:R-:W-:Y:S01]  /*13730*/  MOV R47, R119 ;  /* 0x00000077002f7202 */ /* 0x000fe20000000f00 */
[----:B------:R-:W-:Y:S01]  /*13740*/  IMAD.MOV.U32 R39, RZ, RZ, R119 ;  /* 0x000000ffff277224 */ /* 0x000fe200078e0077 */
[----:B------:R-:W2:Y:S01]  /*13750*/  MUFU.EX2 R187, R187 ;  /* 0x000000bb00bb7308 */ /* 0x000ea20000000800 */
[----:B0-----:R-:W-:Y:S01]  /*13760*/  FADD.FTZ R7, R185, R30 ;  /* 0x0000001eb9077221 */ /* 0x001fe20000010000 */
[----:B------:R-:W-:Y:S01]  /*13770*/  FADD.FTZ R30, R180, R9 ;  /* 0x00000009b41e7221 */ /* 0x000fe20000010000 */
[----:B------:R-:W-:Y:S01]  /*13780*/  ISETP.GE.AND P1, PT, R8, R222, PT ;  /* 0x000000de0800720c */ /* 0x000fe20003f26270 */
[----:B------:R-:W-:Y:S01]  /*13790*/  IMAD.MOV.U32 R37, RZ, RZ, R119 ;  /* 0x000000ffff257224 */ /* 0x000fe200078e0077 */
[C---:B------:R-:W-:Y:S01]  /*137a0*/  F2FP.F16.F32.PACK_AB R180, R57.reuse, R180 ;  /* 0x000000b439b4723e */ /* 0x040fe200000000ff */
[----:B------:R-:W-:Y:S01]  /*137b0*/  FADD.FTZ R9, R57, R30 ;  /* 0x0000001e39097221 */ /* 0x000fe20000010000 */
[----:B------:R-:W-:Y:S01]  /*137c0*/  FFMA.FTZ R30, R43, R0, -R20 ;  /* 0x000000002b1e7223 */ /* 0x000fe20000010814 */
[----:B------:R-:W0:Y:S01]  /*137d0*/  MUFU.EX2 R12, R12 ;  /* 0x0000000c000c7308 */ /* 0x000e220000000800 */
[----:B-1----:R-:W-:Y:S01]  /*137e0*/  FADD.FTZ R32, R10, R7 ;  /* 0x000000070a207221 */ /* 0x002fe20000010000 */
[----:B------:R-:W-:Y:S01]  /*137f0*/  FADD.FTZ R34, R182, R9 ;  /* 0x00000009b6227221 */ /* 0x000fe20000010000 */
[----:B------:R-:W-:Y:S01]  /*13800*/  F2FP.F16.F32.PACK_AB R182, R59, R182 ;  /* 0x000000b63bb6723e */ /* 0x000fe200000000ff */
[--C-:B------:R-:W-:Y:S01]  /*13810*/  IMAD.MOV.U32 R57, RZ, RZ, R119.reuse ;  /* 0x000000ffff397224 */ /* 0x100fe200078e0077 */
[----:B------:R-:W-:Y:S01]  /*13820*/  F2FP.F16.F32.PACK_AB R185, R10, R185 ;  /* 0x000000b90ab9723e */ /* 0x000fe200000000ff */
[--C-:B------:R-:W-:Y:S01]  /*13830*/  IMAD.MOV.U32 R43, RZ, RZ, R119.reuse ;  /* 0x000000ffff2b7224 */ /* 0x100fe200078e0077 */
[-C--:B------:R-:W-:Y:S01]  /*13840*/  MOV R41, R119.reuse ;  /* 0x0000007700297202 */ /* 0x080fe20000000f00 */
[----:B------:R-:W1:Y:S01]  /*13850*/  MUFU.EX2 R181, R181 ;  /* 0x000000b500b57308 */ /* 0x000e620000000800 */
[----:B--2---:R-:W-:Y:S01]  /*13860*/  FADD.FTZ R7, R187, R32 ;  /* 0x00000020bb077221 */ /* 0x004fe20000010000 */
[-C--:B------:R-:W-:Y:S01]  /*13870*/  MOV R35, R119.reuse ;  /* 0x0000007700237202 */ /* 0x080fe20000000f00 */
[--C-:B------:R-:W-:Y:S01]  /*13880*/  IMAD.MOV.U32 R33, RZ, RZ, R119.reuse ;  /* 0x000000ffff217224 */ /* 0x100fe200078e0077 */
[----:B------:R-:W-:Y:S01]  /*13890*/  MOV R29, R119 ;  /* 0x00000077001d7202 */ /* 0x000fe20000000f00 */
[----:B------:R-:W-:-:S02]  /*138a0*/  IMAD.MOV.U32 R31, RZ, RZ, R119 ;  /* 0x000000ffff1f7224 */ /* 0x000fc400078e0077 */
[----:B------:R-:W-:Y:S01]  /*138b0*/  IMAD.MOV.U32 R27, RZ, RZ, R119 ;  /* 0x000000ffff1b7224 */ /* 0x000fe200078e0077 */
[----:B------:R-:W2:Y:S01]  /*138c0*/  MUFU.EX2 R14, R14 ;  /* 0x0000000e000e7308 */ /* 0x000ea20000000800 */
[C---:B0-----:R-:W-:Y:S01]  /*138d0*/  FADD.FTZ R32, R12.reuse, R7 ;  /* 0x000000070c207221 */ /* 0x041fe20000010000 */
[----:B------:R-:W-:Y:S01]  /*138e0*/  FADD.FTZ R7, R59, R34 ;  /* 0x000000223b077221 */ /* 0x000fe20000010000 */
[----:B------:R-:W-:Y:S01]  /*138f0*/  F2FP.F16.F32.PACK_AB R187, R12, R187 ;  /* 0x000000bb0cbb723e */ /* 0x000fe200000000ff */
[----:B------:R-:W-:Y:S01]  /*13900*/  IMAD.MOV.U32 R25, RZ, RZ, R119 ;  /* 0x000000ffff197224 */ /* 0x000fe200078e0077 */
[----:B------:R-:W-:-:S03]  /*13910*/  MOV R59, R119 ;  /* 0x00000077003b7202 */ /* 0x000fc60000000f00 */
[----:B------:R-:W0:Y:S01]  /*13920*/  MUFU.EX2 R176, R176 ;  /* 0x000000b000b07308 */ /* 0x000e220000000800 */
[----:B-1----:R-:W-:-:S07]  /*13930*/  FADD.FTZ R3, R181, R32 ;  /* 0x00000020b5037221 */ /* 0x002fce0000010000 */
[----:B------:R-:W1:Y:S01]  /*13940*/  MUFU.EX2 R183, R183 ;  /* 0x000000b700b77308 */ /* 0x000e620000000800 */
[C---:B--2---:R-:W-:Y:S01]  /*13950*/  FADD.FTZ R32, R14.reuse, R3 ;  /* 0x000000030e207221 */ /* 0x044fe20000010000 */
[----:B------:R-:W-:-:S06]  /*13960*/  F2FP.F16.F32.PACK_AB R181, R14, R181 ;  /* 0x000000b50eb5723e */ /* 0x000fcc00000000ff */
[----:B------:R-:W2:Y:S01]  /*13970*/  MUFU.EX2 R71, R71 ;  /* 0x0000004700477308 */ /* 0x000ea20000000800 */
[----:B0-----:R-:W-:-:S07]  /*13980*/  FADD.FTZ R34, R176, R7 ;  /* 0x00000007b0227221 */ /* 0x001fce0000010000 */
[----:B------:R-:W0:Y:S01]  /*13990*/  MUFU.EX2 R24, R24 ;  /* 0x0000001800187308 */ /* 0x000e220000000800 */
[----:B-1----:R-:W-:-:S07]  /*139a0*/  FADD.FTZ R3, R183, R32 ;  /* 0x00000020b7037221 */ /* 0x002fce0000010000 */
[----:B------:R-:W1:Y:S01]  /*139b0*/  MUFU.EX2 R178, R178 ;  /* 0x000000b200b27308 */ /* 0x000e620000000800 */
[C---:B--2---:R-:W-:Y:S01]  /*139c0*/  FADD.FTZ R7, R71.reuse, R34 ;  /* 0x0000002247077221 */ /* 0x044fe20000010000 */
[----:B------:R-:W-:Y:S02]  /*139d0*/  F2FP.F16.F32.PACK_AB R176, R71, R176 ;  /* 0x000000b047b0723e */ /* 0x000fe400000000ff */
[----:B------:R-:W-:-:S04]  /*139e0*/  MOV R71, R119 ;  /* 0x0000007700477202 */ /* 0x000fc80000000f00 */
[----:B------:R-:W2:Y:S01]  /*139f0*/  MUFU.EX2 R177, R177 ;  /* 0x000000b100b17308 */ /* 0x000ea20000000800 */
[C---:B0-----:R-:W-:Y:S01]  /*13a00*/  FADD.FTZ R34, R24.reuse, R3 ;  /* 0x0000000318227221 */ /* 0x041fe20000010000 */
[----:B------:R-:W-:Y:S01]  /*13a10*/  F2FP.F16.F32.PACK_AB R183, R24, R183 ;  /* 0x000000b718b7723e */ /* 0x000fe200000000ff */
[----:B------:R-:W-:-:S05]  /*13a20*/  IMAD.MOV.U32 R24, RZ, RZ, R119 ;  /* 0x000000ffff187224 */ /* 0x000fca00078e0077 */
[----:B------:R-:W0:Y:S01]  /*13a30*/  MUFU.EX2 R73, R73 ;  /* 0x0000004900497308 */ /* 0x000e220000000800 */
[----:B-1----:R-:W-:-:S07]  /*13a40*/  FADD.FTZ R36, R178, R7 ;  /* 0x00000007b2247221 */ /* 0x002fce0000010000 */
[----:B------:R-:W1:Y:S01]  /*13a50*/  MUFU.EX2 R26, R26 ;  /* 0x0000001a001a7308 */ /* 0x000e620000000800 */
[----:B--2---:R-:W-:-:S07]  /*13a60*/  FADD.FTZ R3, R177, R34 ;  /* 0x00000022b1037221 */ /* 0x004fce0000010000 */
[----:B------:R-:W2:Y:S01]  /*13a70*/  MUFU.EX2 R172, R172 ;  /* 0x000000ac00ac7308 */ /* 0x000ea20000000800 */
[C---:B0-----:R-:W-:Y:S01]  /*13a80*/  FADD.FTZ R7, R73.reuse, R36 ;  /* 0x0000002449077221 */ /* 0x041fe20000010000 */
[----:B------:R-:W-:Y:S01]  /*13a90*/  F2FP.F16.F32.PACK_AB R178, R73, R178 ;  /* 0x000000b249b2723e */ /* 0x000fe200000000ff */
[----:B------:R-:W-:-:S05]  /*13aa0*/  IMAD.MOV.U32 R73, RZ, RZ, R119 ;  /* 0x000000ffff497224 */ /* 0x000fca00078e0077 */
[----:B------:R-:W0:Y:S01]  /*13ab0*/  MUFU.EX2 R179, R179 ;  /* 0x000000b300b37308 */ /* 0x000e220000000800 */
[C---:B-1----:R-:W-:Y:S01]  /*13ac0*/  FADD.FTZ R20, R26.reuse, R3 ;  /* 0x000000031a147221 */ /* 0x042fe20000010000 */
[----:B------:R-:W-:Y:S02]  /*13ad0*/  F2FP.F16.F32.PACK_AB R177, R26, R177 ;  /* 0x000000b11ab1723e */ /* 0x000fe400000000ff */
[----:B------:R-:W-:-:S04]  /*13ae0*/  MOV R26, R119 ;  /* 0x00000077001a7202 */ /* 0x000fc80000000f00 */
[----:B------:R-:W1:Y:S01]  /*13af0*/  MUFU.EX2 R75, R75 ;  /* 0x0000004b004b7308 */ /* 0x000e620000000800 */
[----:B--2---:R-:W-:-:S07]  /*13b00*/  FADD.FTZ R34, R172, R7 ;  /* 0x00000007ac227221 */ /* 0x004fce0000010000 */
[----:B------:R-:W2:Y:S01]  /*13b10*/  MUFU.EX2 R28, R28 ;  /* 0x0000001c001c7308 */ /* 0x000ea20000000800 */
[----:B0-----:R-:W-:-:S07]  /*13b20*/  FADD.FTZ R3, R179, R20 ;  /* 0x00000014b3037221 */ /* 0x001fce0000010000 */
[----:B------:R-:W0:Y:S01]  /*13b30*/  MUFU.EX2 R174, R174 ;  /* 0x000000ae00ae7308 */ /* 0x000e220000000800 */
[C---:B-1----:R-:W-:Y:S01]  /*13b40*/  FADD.FTZ R7, R75.reuse, R34 ;  /* 0x000000224b077221 */ /* 0x042fe20000010000 */
[----:B------:R-:W-:Y:S01]  /*13b50*/  F2FP.F16.F32.PACK_AB R172, R75, R172 ;  /* 0x000000ac4bac723e */ /* 0x000fe200000000ff */
[----:B------:R-:W-:-:S05]  /*13b60*/  IMAD.MOV.U32 R75, RZ, RZ, R119 ;  /* 0x000000ffff4b7224 */ /* 0x000fca00078e0077 */
[----:B------:R-:W1:Y:S01]  /*13b70*/  MUFU.EX2 R173, R173 ;  /* 0x000000ad00ad7308 */ /* 0x000e620000000800 */
[C---:B--2---:R-:W-:Y:S01]  /*13b80*/  FADD.FTZ R34, R28.reuse, R3 ;  /* 0x000000031c227221 */ /* 0x044fe20000010000 */
[----:B------:R-:W-:Y:S01]  /*13b90*/  F2FP.F16.F32.PACK_AB R179, R28, R179 ;  /* 0x000000b31cb3723e */ /* 0x000fe200000000ff */
[----:B------:R-:W-:-:S05]  /*13ba0*/  IMAD.MOV.U32 R28, RZ, RZ, R119 ;  /* 0x000000ffff1c7224 */ /* 0x000fca00078e0077 */
        /* <DEDUP_REMOVED lines=12> */
[----:B------:R0:W3:Y:S01]  /*13c70*/  MUFU.EX2 R79, R95 ;  /* 0x0000005f004f7308 */ /* 0x0000e20000000800 */
[----:B-1----:R-:W-:-:S07]  /*13c80*/  FADD.FTZ R36, R168, R7 ;  /* 0x00000007a8247221 */ /* 0x002fce0000010000 */
[----:B------:R1:W4:Y:S01]  /*13c90*/  MUFU.EX2 R32, R61 ;  /* 0x0000003d00207308 */ /* 0x0003220000000800 */
[----:B--2---:R-:W-:Y:S01]  /*13ca0*/  FADD.FTZ R3, R53, R34 ;  /* 0x0000002235037221 */ /* 0x004fe20000010000 */
[----:B0-----:R-:W-:-:S06]  /*13cb0*/  MOV R95, R119 ;  /* 0x00000077005f7202 */ /* 0x001fcc0000000f00 */
[----:B------:R-:W0:Y:S01]  /*13cc0*/  MUFU.EX2 R63, R63 ;  /* 0x0000003f003f7308 */ /* 0x000e220000000800 */
[C---:B---3--:R-:W-:Y:S01]  /*13cd0*/  FADD.FTZ R7, R79.reuse, R36 ;  /* 0x000000244f077221 */ /* 0x048fe20000010000 */
[----:B------:R-:W-:Y:S01]  /*13ce0*/  F2FP.F16.F32.PACK_AB R168, R79, R168 ;  /* 0x000000a84fa8723e */ /* 0x000fe200000000ff */
[--C-:B------:R-:W-:Y:S02]  /*13cf0*/  IMAD.MOV.U32 R79, RZ, RZ, R119.reuse ;  /* 0x000000ffff4f7224 */ /* 0x100fe400078e0077 */
[----:B-1----:R-:W-:-:S03]  /*13d00*/  IMAD.MOV.U32 R61, RZ, RZ, R119 ;  /* 0x000000ffff3d7224 */ /* 0x002fc600078e0077 */
[----:B------:R1:W2:Y:S01]  /*13d10*/  MUFU.EX2 R20, R65 ;  /* 0x0000004100147308 */ /* 0x0002a20000000800 */
[C---:B----4-:R-:W-:Y:S01]  /*13d20*/  FADD.FTZ R36, R32.reuse, R3 ;  /* 0x0000000320247221 */ /* 0x050fe20000010000 */
[----:B------:R-:W-:Y:S02]  /*13d30*/  F2FP.F16.F32.PACK_AB R175, R32, R53 ;  /* 0x0000003520af723e */ /* 0x000fe400000000ff */
[-C--:B------:R-:W-:Y:S02]  /*13d40*/  MOV R53, R119.reuse ;  /* 0x0000007700357202 */ /* 0x080fe40000000f00 */
[-C--:B------:R-:W-:Y:S02]  /*13d50*/  MOV R32, R119.reuse ;  /* 0x0000007700207202 */ /* 0x080fe40000000f00 */
[----:B------:R-:W3:Y:S01]  /*13d60*/  MUFU.EX2 R170, R170 ;  /* 0x000000aa00aa7308 */ /* 0x000ee20000000800 */
[----:B0-----:R-:W-:Y:S01]  /*13d70*/  FADD.FTZ R3, R63, R36 ;  /* 0x000000243f037221 */ /* 0x001fe20000010000 */
[----:B-1----:R-:W-:Y:S01]  /*13d80*/  MOV R65, R119 ;  /* 0x0000007700417202 */ /* 0x002fe20000000f00 */
[----:B------:R-:W-:-:S05]  /*13d90*/  IMAD.MOV.U32 R36, RZ, RZ, R119 ;  /* 0x000000ffff247224 */ /* 0x000fca00078e0077 */
[----:B------:R-:W0:Y:S01]  /*13da0*/  MUFU.EX2 R67, R67 ;  /* 0x0000004300437308 */ /* 0x000e220000000800 */
[C---:B--2---:R-:W-:Y:S01]  /*13db0*/  FADD.FTZ R6, R20.reuse, R3 ;  /* 0x0000000314067221 */ /* 0x044fe20000010000 */
[----:B------:R-:W-:Y:S01]  /*13dc0*/  F2FP.F16.F32.PACK_AB R169, R20, R63 ;  /* 0x0000003f14a9723e */ /* 0x000fe200000000ff */
[----:B------:R-:W-:Y:S02]  /*13dd0*/  IMAD.MOV.U32 R3, RZ, RZ, 0x3f800000 ;  /* 0x3f800000ff037424 */ /* 0x000fe400078e00ff */
[----:B------:R-:W-:-:S03]  /*13de0*/  IMAD.MOV.U32 R63, RZ, RZ, R119 ;  /* 0x000000ffff3f7224 */ /* 0x000fc600078e0077 */
[----:B------:R-:W1:Y:S01]  /*13df0*/  MUFU.EX2 R81, R81 ;  /* 0x0000005100517308 */ /* 0x000e620000000800 */
[----:B---3--:R-:W-:-:S07]  /*13e00*/  FADD.FTZ R216, R170, R7 ;  /* 0x00000007aad87221 */ /* 0x008fce0000010000 */
[----:B------:R2:W3:Y:S01]  /*13e10*/  MUFU.EX2 R34, R69 ;  /* 0x0000004500227308 */ /* 0x0004e20000000800 */
[----:B0-----:R-:W-:Y:S01]  /*13e20*/  FADD.FTZ R215, R67, R6 ;  /* 0x0000000643d77221 */ /* 0x001fe20000010000 */
[C---:B-1----:R-:W-:Y:S01]  /*13e30*/  FADD.FTZ R216, R81.reuse, R216 ;  /* 0x000000d851d87221 */ /* 0x042fe20000010000 */
[----:B------:R-:W-:Y:S01]  /*13e40*/  F2FP.F16.F32.PACK_AB R170, R81, R170 ;  /* 0x000000aa51aa723e */ /* 0x000fe200000000ff */
[--C-:B------:R-:W-:Y:S02]  /*13e50*/  IMAD.MOV.U32 R81, RZ, RZ, R119.reuse ;  /* 0x000000ffff517224 */ /* 0x100fe400078e0077 */
[----:B--2---:R-:W-:Y:S02]  /*13e60*/  IMAD.MOV.U32 R69, RZ, RZ, R119 ;  /* 0x000000ffff457224 */ /* 0x004fe400078e0077 */
[C---:B---3--:R-:W-:Y:S01]  /*13e70*/  FADD.FTZ R215, R34.reuse, R215 ;  /* 0x000000d722d77221 */ /* 0x048fe20000010000 */
[----:B------:R-:W-:Y:S01]  /*13e80*/  F2FP.F16.F32.PACK_AB R171, R34, R67 ;  /* 0x0000004322ab723e */ /* 0x000fe200000000ff */
[----:B------:R-:W-:-:S02]  /*13e90*/  IMAD.MOV.U32 R67, RZ, RZ, R119 ;  /* 0x000000ffff437224 */ /* 0x000fc400078e0077 */
        /* <DEDUP_REMOVED lines=54> */
[----:B------:R-:W-:-:S07]  /*14200*/  CS2R R24, SRZ ;  /* 0x0000000000187805 */ /* 0x000fce000001ff00 */
.L_x_3910:
[----:B------:R-:W-:-:S04]  /*14210*/  ISETP.NE.AND P1, PT, R7, 0x1, PT ;  /* 0x000000010700780c */ /* 0x000fc80003f25270 */
[----:B------:R-:W-:-:S04]  /*14220*/  SEL R221, RZ, 0x1, P1 ;  /* 0x00000001ffdd7807 */ /* 0x000fc80000800000 */
[----:B------:R-:W-:Y:S01]  /*14230*/  LOP3.LUT R221, R6, R221, RZ, 0x3c, !PT ;  /* 0x000000dd06dd7212 */ /* 0x000fe200078e3cff */
[----:B------:R-:W-:Y:S06]  /*14240*/  @!P0 BRA `(.L_x_3898) ;  /* 0x0000000000048947 */ /* 0x000fec0003800000 */
[----:B------:R-:W-:Y:S01]  /*14250*/  BPT.TRAP 0x1 ;  /* 0x000000040000795c */ /* 0x000fe20000300000 */
.L_x_3898:
        /* <DEDUP_REMOVED lines=8> */
.L_x_3899:
[----:B------:R-:W-:Y:S01]  /*142e0*/  IMAD R126, R214, 0x900, R223 ;  /* 0x00000900d67e7824 */ /* 0x000fe200078e02df */
[----:B------:R-:W-:Y:S03]  /*142f0*/  BSSY B1, `(.L_x_3900) ;  /* 0x0000006000017945 */ /* 0x000fe60003800000 */
[C---:B------:R-:W-:Y:S02]  /*14300*/  VIADD R124, R126.reuse, 0x2 ;  /* 0x000000027e7c7836 */ /* 0x040fe40000000000 */
[----:B------:R-:W-:Y:S01]  /*14310*/  VIADD R123, R126, 0x4 ;  /* 0x000000047e7b7836 */ /* 0x000fe20000000000 */
[----:B-1----:R-:W-:Y:S06]  /*14320*/  @P1 BRA `(.L_x_3901) ;  /* 0x0000000000081947 */ /* 0x002fec0003800000 */
[----:B------:R-:W1:Y:S02]  /*14330*/  SYNCS.PHASECHK.TRANS64.TRYWAIT P1, [R0+URZ+0x30830], R4 ;  /* 0x03083004000075a7 */ /* 0x000e64000802017f */
[----:B-1----:R-:W-:Y:S05]  /*14340*/  @!P1 BRA `(.L_x_3902) ;  /* 0x000000f400bc9947 */ /* 0x002fea0003800000 */
.L_x_3901:
[----:B------:R-:W-:Y:S05]  /*14350*/  BSYNC B1 ;  /* 0x0000000000017941 */ /* 0x000fea0003800000 */
.L_x_3900:
[----:B------:R-:W2:Y:S04]  /*14360*/  LDL.64 R128, [R1+0x38] ;  /* 0x0000380001807983 */ /* 0x000ea80000100a00 */
[----:B------:R3:W-:Y:S04]  /*14370*/  STL.64 [R1+0x138], R8 ;  /* 0x0001380801007387 */ /* 0x0007e80000100a00 */
[----:B---3--:R-:W3:Y:S01]  /*14380*/  LDL.64 R8, [R1+0x30] ;  /* 0x0000300001087983 */ /* 0x008ee20000100a00 */
[----:B------:R-:W-:Y:S01]  /*14390*/  MOV R120, R126 ;  /* 0x0000007e00787202 */ /* 0x000fe20000000f00 */
[----:B------:R-:W-:Y:S01]  /*143a0*/  VIADD R122, R126, 0x6 ;  /* 0x000000067e7a7836 */ /* 0x000fe20000000000 */
[----:B------:R-:W-:Y:S01]  /*143b0*/  MOV R12, UR50 ;  /* 0x00000032000c7c02 */ /* 0x000fe20008000f00 */
[----:B------:R-:W-:Y:S01]  /*143c0*/  IMAD.MOV.U32 R121, RZ, RZ, 0x40000040 ;  /* 0x40000040ff797424 */ /* 0x000fe200078e00ff */
[----:B------:R-:W-:Y:S01]  /*143d0*/  R2UR UR46, R120 ;  /* 0x00000000782e72ca */ /* 0x000fe200000e0000 */
[----:B------:R-:W-:Y:S01]  /*143e0*/  IMAD.MOV.U32 R125, RZ, RZ, 0x40000040 ;  /* 0x40000040ff7d7424 */ /* 0x000fe200078e00ff */
[----:B------:R-:W-:Y:S01]  /*143f0*/  MOV R120, R124 ;  /* 0x0000007c00787202 */ /* 0x000fe20000000f00 */
[----:B------:R-:W-:Y:S01]  /*14400*/  VIADD R124, R126, 0x304 ;  /* 0x000003047e7c7836 */ /* 0x000fe20000000000 */
[----:B------:R-:W-:Y:S01]  /*14410*/  MOV R20, UR38 ;  /* 0x0000002600147c02 */ /* 0x000fe20008000f00 */
[----:B------:R4:W-:Y:S01]  /*14420*/  STL.64 [R1+0x130], R6 ;  /* 0x0001300601007387 */ /* 0x0009e20000100a00 */
[----:B------:R-:W-:Y:S01]  /*14430*/  R2UR UR42, R120 ;  /* 0x00000000782a72ca */ /* 0x000fe200000e0000 */
[----:B------:R-:W-:Y:S01]  /*14440*/  IMAD.MOV.U32 R120, RZ, RZ, R123 ;  /* 0x000000ffff787224 */ /* 0x000fe200078e007b */
[----:B------:R-:W-:Y:S01]  /*14450*/  R2UR UR50, R122 ;  /* 0x000000007a3272ca */ /* 0x000fe200000e0000 */
[----:B------:R-:W-:Y:S01]  /*14460*/  VIADD R122, R126, 0x302 ;  /* 0x000003027e7a7836 */ /* 0x000fe20000000000 */
[----:B------:R-:W-:Y:S01]  /*14470*/  MOV R213, UR45 ;  /* 0x0000002d00d57c02 */ /* 0x000fe20008000f00 */
[-C--:B------:R-:W-:Y:S01]  /*14480*/  FMUL.FTZ R24, R24, R11.reuse ;  /* 0x0000000b18187220 */ /* 0x080fe20000410000 */
[----:B------:R-:W-:Y:S01]  /*14490*/  R2UR UR38, R120 ;  /* 0x00000000782672ca */ /* 0x000fe200000e0000 */
[----:B------:R-:W-:Y:S01]  /*144a0*/  VIADD R120, R126, 0x300 ;  /* 0x000003007e787836 */ /* 0x000fe20000000000 */
[----:B------:R-:W-:Y:S01]  /*144b0*/  R2UR UR30, R122 ;  /* 0x000000007a1e72ca */ /* 0x000fe200000e0000 */
[----:B------:R-:W-:Y:S01]  /*144c0*/  VIADD R122, R126, 0x600 ;  /* 0x000006007e7a7836 */ /* 0x000fe20000000000 */
[----:B01----:R-:W-:Y:S01]  /*144d0*/  MOV R4, UR44 ;  /* 0x0000002c00047c02 */ /* 0x003fe20008000f00 */
[----:B----4-:R-:W4:Y:S01]  /*144e0*/  LDL.64 R6, [R1+0x20] ;  /* 0x0000200001067983 */ /* 0x010f220000100a00 */
[----:B------:R-:W-:Y:S01]  /*144f0*/  R2UR UR34, R120 ;  /* 0x00000000782272ca */ /* 0x000fe200000e0000 */
[-C--:B------:R-:W-:Y:S01]  /*14500*/  FMUL.FTZ R25, R25, R11.reuse ;  /* 0x0000000b19197220 */ /* 0x080fe20000410000 */
[----:B------:R-:W-:Y:S01]  /*14510*/  IADD3 R120, R126, 0x306, RZ ;  /* 0x000003067e787810 */ /* 0x000fe20007ffe0ff */
[-C--:B------:R-:W-:Y:S01]  /*14520*/  FMUL.FTZ R28, R28, R11.reuse ;  /* 0x0000000b1c1c7220 */ /* 0x080fe20000410000 */
[----:B------:R-:W-:Y:S01]  /*14530*/  R2UR UR47, R121 ;  /* 0x00000000792f72ca */ /* 0x000fe200000e0000 */
[-C--:B------:R-:W-:Y:S01]  /*14540*/  FMUL.FTZ R29, R29, R11.reuse ;  /* 0x0000000b1d1d7220 */ /* 0x080fe20000410000 */
[----:B------:R-:W-:Y:S01]  /*14550*/  R2UR UR26, R124 ;  /* 0x000000007c1a72ca */ /* 0x000fe200000e0000 */
[-C--:B------:R-:W-:Y:S01]  /*14560*/  FMUL.FTZ R32, R32, R11.reuse ;  /* 0x0000000b20207220 */ /* 0x080fe20000410000 */
[----:B------:R-:W-:Y:S01]  /*14570*/  R2UR UR22, R120 ;  /* 0x00000000781672ca */ /* 0x000fe200000e0000 */
[----:B------:R-:W-:Y:S01]  /*14580*/  VIADD R120, R126, 0x604 ;  /* 0x000006047e787836 */ /* 0x000fe20000000000 */
[----:B------:R-:W-:Y:S01]  /*14590*/  R2UR UR18, R122 ;  /* 0x000000007a1272ca */ /* 0x000fe200000e0000 */
[C---:B------:R-:W-:Y:S01]  /*145a0*/  VIADD R122, R126.reuse, 0x606 ;  /* 0x000006067e7a7836 */ /* 0x040fe20000000000 */
[----:B------:R-:W-:Y:S01]  /*145b0*/  MOV R123, 0x40000040 ;  /* 0x40000040007b7802 */ /* 0x000fe20000000f00 */
[-C--:B------:R-:W-:Y:S01]  /*145c0*/  FMUL.FTZ R33, R33, R11.reuse ;  /* 0x0000000b21217220 */ /* 0x080fe20000410000 */
[----:B------:R-:W-:Y:S01]  /*145d0*/  IADD3 R124, R126, 0x602, RZ ;  /* 0x000006027e7c7810 */ /* 0x000fe20007ffe0ff */
[-C--:B------:R-:W-:Y:S01]  /*145e0*/  FMUL.FTZ R36, R36, R11.reuse ;  /* 0x0000000b24247220 */ /* 0x080fe20000410000 */
[----:B------:R-:W-:Y:S01]  /*145f0*/  MOV R15, UR39 ;  /* 0x00000027000f7c02 */ /* 0x000fe20008000f00 */
[-C--:B------:R-:W-:Y:S01]  /*14600*/  FMUL.FTZ R37, R37, R11.reuse ;  /* 0x0000000b25257220 */ /* 0x080fe20000410000 */
[----:B------:R-:W-:Y:S01]  /*14610*/  MOV R5, UR51 ;  /* 0x0000003300057c02 */ /* 0x000fe20008000f00 */
        /* <DEDUP_REMOVED lines=29> */
[----:B------:R-:W-:Y:S01]  /*147f0*/  MOV R211, UR41 ;  /* 0x0000002900d37c02 */ /* 0x000fe20008000f00 */
        /* <DEDUP_REMOVED lines=77> */
[----:B--2---:R-:W-:-:S02]  /*14cd0*/  R2UR UR44, R128 ;  /* 0x00000000802c72ca */ /* 0x004fc400000e0000 */
[----:B------:R-:W-:Y:S02]  /*14ce0*/  R2UR UR45, R129 ;  /* 0x00000000812d72ca */ /* 0x000fe400000e0000 */
[----:B-----5:R-:W-:-:S11]  /*14cf0*/  WARPGROUP.ARRIVE ;  /* 0x00000000000079c5 */ /* 0x020fd60000000000 */
[----:B------:R-:W-:Y:S01]  /*14d00*/  HGMMA.64x96x16.F32 R120, gdesc[UR44], RZ, !UPT, gsb0 ;  /* 0x016000002c7879f0 */ /* 0x000fe2000c0008ff */
[----:B---3--:R-:W-:Y:S02]  /*14d10*/  R2UR UR40, R8 ;  /* 0x00000000082872ca */ /* 0x008fe400000e0000 */
[----:B------:R-:W-:Y:S02]  /*14d20*/  R2UR UR41, R9 ;  /* 0x00000000092972ca */ /* 0x000fe400000e0000 */
[----:B------:R-:W-:Y:S01]  /*14d30*/  R2UR UR45, R213 ;  /* 0x00000000d52d72ca */ /* 0x000fe200000e0000 */
[----:B------:R0:W5:Y:S01]  /*14d40*/  LDL.LU.64 R8, [R1+0x138] ;  /* 0x0001380001087983 */ /* 0x0001620000300a00 */
[----:B------:R-:W-:Y:S02]  /*14d50*/  WARPGROUP.DEPBAR.LE gsb0, 0x0 ;  /* 0x00008000000079c5 */ /* 0x000fe40000010000 */
[----:B------:R-:W-:-:S07]  /*14d60*/  WARPGROUP.ARRIVE ;  /* 0x00000000000079c5 */ /* 0x000fce0000000000 */
[----:B------:R-:W-:Y:S01]  /*14d70*/  HGMMA.64x96x16.F32 R120, gdesc[UR40], R120, gsb0 ;  /* 0x01600000287879f0 */ /* 0x000fe20008000878 */
[----:B------:R-:W-:Y:S02]  /*14d80*/  R2UR UR40, R212 ;  /* 0x00000000d42872ca */ /* 0x000fe400000e0000 */
[----:B------:R-:W2:Y:S01]  /*14d90*/  LDL.64 R212, [R1+0x28] ;  /* 0x0000280001d47983 */ /* 0x000ea20000100a00 */
[----:B------:R-:W-:Y:S01]  /*14da0*/  R2UR UR41, R211 ;  /* 0x00000000d32972ca */ /* 0x000fe200000e0000 */
[----:B------:R-:W-:Y:S02]  /*14db0*/  WARPGROUP.DEPBAR.LE gsb0, 0x0 ;  /* 0x00008000000079c5 */ /* 0x000fe40000010000 */
[----:B------:R-:W-:Y:S01]  /*14dc0*/  WARPGROUP.ARRIVE ;  /* 0x00000000000079c5 */ /* 0x000fe20000000000 */
[----:B--2---:R-:W-:Y:S02]  /*14dd0*/  R2UR UR36, R212 ;  /* 0x00000000d42472ca */ /* 0x004fe400000e0000 */
[----:B------:R-:W-:-:S02]  /*14de0*/  R2UR UR37, R213 ;  /* 0x00000000d52572ca */ /* 0x000fc400000e0000 */
[----:B------:R-:W2:Y:S11]  /*14df0*/  LDL.64 R212, [R1+0x8] ;  /* 0x0000080001d47983 */ /* 0x000eb60000100a00 */
[----:B------:R-:W-:Y:S01]  /*14e00*/  HGMMA.64x96x16.F32 R120, gdesc[UR36], R120, gsb0 ;  /* 0x01600000247879f0 */ /* 0x000fe20008000878 */
[----:B------:R-:W-:-:S02]  /*14e10*/  R2UR UR36, R210 ;  /* 0x00000000d22472ca */ /* 0x000fc400000e0000 */
[----:B------:R-:W3:Y:S01]  /*14e20*/  LDL.64 R210, [R1+0x18] ;  /* 0x0000180001d27983 */ /* 0x000ee20000100a00 */
[----:B------:R-:W-:Y:S02]  /*14e30*/  R2UR UR38, R20 ;  /* 0x00000000142672ca */ /* 0x000fe400000e0000 */
[----:B------:R-:W-:Y:S02]  /*14e40*/  R2UR UR37, R21 ;  /* 0x00000000152572ca */ /* 0x000fe400000e0000 */
[----:B------:R-:W2:Y:S01]  /*14e50*/  LDL.64 R20, [R1+0x10] ;  /* 0x0000100001147983 */ /* 0x000ea20000100a00 */
[----:B----4-:R-:W-:Y:S02]  /*14e60*/  R2UR UR48, R6 ;  /* 0x00000000063072ca */ /* 0x010fe400000e0000 */
[----:B------:R-:W-:Y:S01]  /*14e70*/  R2UR UR49, R7 ;  /* 0x00000000073172ca */ /* 0x000fe200000e0000 */
[----:B------:R-:W-:Y:S01]  /*14e80*/  UMOV UR20, UR56 ;  /* 0x0000003800147c82 */ /* 0x000fe20008000000 */
[----:B------:R-:W-:Y:S01]  /*14e90*/  UMOV UR21, UR57 ;  /* 0x0000003900157c82 */ /* 0x000fe20008000000 */
[----:B------:R-:W-:Y:S01]  /*14ea0*/  UMOV UR16, UR52 ;  /* 0x0000003400107c82 */ /* 0x000fe20008000000 */
[----:B------:R-:W-:Y:S01]  /*14eb0*/  UMOV UR17, UR53 ;  /* 0x0000003500117c82 */ /* 0x000fe20008000000 */
[----:B------:R-:W-:Y:S01]  /*14ec0*/  R2UR UR44, R4 ;  /* 0x00000000042c72ca */ /* 0x000fe200000e0000 */
[----:B------:R0:W5:Y:S01]  /*14ed0*/  LDL.LU.64 R6, [R1+0x130] ;  /* 0x0001300001067983 */ /* 0x0001620000300a00 */
[----:B------:R-:W-:-:S02]  /*14ee0*/  WARPGROUP.DEPBAR.LE gsb0, 0x0 ;  /* 0x00008000000079c5 */ /* 0x000fc40000010000 */
[----:B------:R-:W-:-:S06]  /*14ef0*/  WARPGROUP.ARRIVE ;  /* 0x00000000000079c5 */ /* 0x000fcc0000000000 */
[----:B------:R-:W-:Y:S03]  /*14f00*/  HGMMA.64x96x16.F32 R120, gdesc[UR48], R120, gsb0 ;  /* 0x01600000307879f0 */ /* 0x000fe60008000878 */
[----:B------:R-:W-:Y:S02]  /*14f10*/  WARPGROUP.DEPBAR.LE gsb0, 0x0 ;  /* 0x00008000000079c5 */ /* 0x000fe40000010000 */
[----:B------:R-:W-:Y:S01]  /*14f20*/  WARPGROUP.ARRIVE ;  /* 0x00000000000079c5 */ /* 0x000fe20000000000 */
[----:B---3--:R-:W-:Y:S02]  /*14f30*/  R2UR UR32, R210 ;  /* 0x00000000d22072ca */ /* 0x008fe400000e0000 */
[----:B------:R-:W-:-:S13]  /*14f40*/  R2UR UR33, R211 ;  /* 0x00000000d32172ca */ /* 0x000fda00000e0000 */
[----:B------:R-:W-:Y:S01]  /*14f50*/  HGMMA.64x96x16.F32 R120, gdesc[UR32], R120, gsb0 ;  /* 0x01600000207879f0 */ /* 0x000fe20008000878 */
[----:B--2---:R-:W-:Y:S02]  /*14f60*/  R2UR UR28, R20 ;  /* 0x00000000141c72ca */ /* 0x004fe400000e0000 */
[----:B------:R-:W-:Y:S02]  /*14f70*/  R2UR UR29, R21 ;  /* 0x00000000151d72ca */ /* 0x000fe400000e0000 */
[----:B------:R-:W-:Y:S02]  /*14f80*/  R2UR UR24, R212 ;  /* 0x00000000d41872ca */ /* 0x000fe400000e0000 */
[----:B------:R-:W-:Y:S01]  /*14f90*/  R2UR UR25, R213 ;  /* 0x00000000d51972ca */ /* 0x000fe200000e0000 */
        /* <DEDUP_REMOVED lines=12> */
[----:B------:R-:W-:Y:S01]  /*15060*/  UMOV UR12, UR44 ;  /* 0x0000002c000c7c82 */ /* 0x000fe20008000000 */
[----:B------:R-:W-:Y:S01]  /*15070*/  UMOV UR13, UR45 ;  /* 0x0000002d000d7c82 */ /* 0x000fe20008000000 */
        /* <DEDUP_REMOVED lines=10> */
[----:B------:R-:W-:Y:S01]  /*15120*/  R2UR UR39, R15 ;  /* 0x000000000f2772ca */ /* 0x000fe200000e0000 */
[----:B------:R-:W-:Y:S02]  /*15130*/  WARPGROUP.DEPBAR.LE gsb0, 0x0 ;  /* 0x00008000000079c5 */ /* 0x000fe40000010000 */
[----:B------:R-:W-:-:S06]  /*15140*/  WARPGROUP.ARRIVE ;  /* 0x00000000000079c5 */ /* 0x000fcc0000000000 */
[----:B------:R-:W-:Y:S01]  /*15150*/  HGMMA.64x96x16.F32 R120, gdesc[UR8], R120, gsb0 ;  /* 0x01600000087879f0 */ /* 0x000fe20008000878 */
[----:B------:R-:W-:Y:S02]  /*15160*/  R2UR UR51, R5 ;  /* 0x00000000053372ca */ /* 0x000fe400000e0000 */
[----:B------:R-:W-:Y:S02]  /*15170*/  R2UR UR50, R12 ;  /* 0x000000000c3272ca */ /* 0x000fe400000e0000 */
[----:B------:R-:W-:Y:S02]  /*15180*/  R2UR UR49, R13 ;  /* 0x000000000d3172ca */ /* 0x000fe400000e0000 */
[----:B------:R-:W-:Y:S01]  /*15190*/  R2UR UR48, R14 ;  /* 0x000000000e3072ca */ /* 0x000fe200000e0000 */
[----:B------:R-:W-:Y:S01]  /*151a0*/  FMUL.FTZ R119, R119, R3 ;  /* 0x0000000377777220 */ /* 0x000fe20000410000 */
[----:B------:R-:W-:Y:S02]  /*151b0*/  WARPGROUP.DEPBAR.LE gsb0, 0x0 ;  /* 0x00008000000079c5 */ /* 0x000fe40000010000 */
[----:B0-----:R-:W-:Y:S11]  /*151c0*/  @!P0 BRA `(.L_x_3903) ;  /* 0x0000000000048947 */ /* 0x001ff60003800000 */
[----:B------:R-:W-:Y:S01]  /*151d0*/  BPT.TRAP 0x1 ;  /* 0x000000040000795c */ /* 0x000fe20000300000 */
.L_x_3903:
[----:B-----5:R-:W-:Y:S02]  /*151e0*/  SHF.L.U32 R3, R6, 0x1f, RZ ;  /* 0x0000001f06037819 */ /* 0x020fe400000006ff */
[----:B------:R-:W-:-:S04]  /*151f0*/  LEA R12, R7, R2, 0x3 ;  /* 0x00000002070c7211 */ /* 0x000fc800078e18ff */
[----:B------:R0:W1:Y:S01]  /*15200*/  SYNCS.PHASECHK.TRANS64.TRYWAIT P1, [R12+URZ+0x30850], R3 ;  /* 0x030850030c0075a7 */ /* 0x000062000802017f */
[----:B------:R-:W-:Y:S05]  /*15210*/  @!P0 BRA `(.L_x_3904) ;  /* 0x0000000000048947 */ /* 0x000fea0003800000 */
[----:B------:R-:W-:Y:S01]  /*15220*/  BPT.TRAP 0x1 ;  /* 0x000000040000795c */ /* 0x000fe20000300000 */
.L_x_3904:
[----:B------:R-:W-:Y:S04]  /*15230*/  BSSY B1, `(.L_x_3905) ;  /* 0x0000004000017945 */ /* 0x000fe80003800000 */
[----:B-1----:R-:W-:Y:S05]  /*15240*/  @P1 BRA `(.L_x_3906) ;  /* 0x0000000000081947 */ /* 0x002fea0003800000 */
[----:B------:R-:W1:Y:S02]  /*15250*/  SYNCS.PHASECHK.TRANS64.TRYWAIT P1, [R12+URZ+0x30850], R3 ;  /* 0x030850030c0075a7 */ /* 0x000e64000802017f */
[----:B-1----:R-:W-:Y:S05]  /*15260*/  @!P1 BRA `(.L_x_3907) ;  /* 0x000000e800089947 */ /* 0x002fea0003800000 */
.L_x_3906:
[----:B------:R-:W-:Y:S05]  /*15270*/  BSYNC B1 ;  /* 0x0000000000017941 */ /* 0x000fea0003800000 */
.L_x_3905:
[----:B01----:R-:W-:Y:S01]  /*15280*/  VIADD R3, R2, 0x400 ;  /* 0x0000040002037836 */ /* 0x003fe20000000000 */
[----:B------:R-:W-:Y:S01]  /*15290*/  WARPGROUP.ARRIVE ;  /* 0x00000000000079c5 */ /* 0x000fe20000000000 */
[----:B------:R-:W-:-:S03]  /*152a0*/  IMAD.MOV.U32 R5, RZ, RZ, 0x40000040 ;  /* 0x40000040ff057424 */ /* 0x000fc600078e00ff */
[----:B------:R-:W-:Y:S02]  /*152b0*/  SHF.R.U32.HI R3, RZ, 0x4, R3 ;  /* 0x00000004ff037819 */ /* 0x000fe40000011603 */
[----:B------:R-:W-:Y:S02]  /*152c0*/  R2UR UR7, R5 ;  /* 0x00000000050772ca */ /* 0x000fe400000e0000 */
[----:B------:R-:W-:Y:S02]  /*152d0*/  LOP3.LUT R3, R3, 0x3fff, RZ, 0xc0, !PT ;  /* 0x00003fff03037812 */ /* 0x000fe400078ec0ff */
[----:B------:R-:W-:Y:S02]  /*152e0*/  MOV R5, 0x40000040 ;  /* 0x4000004000057802 */ /* 0x000fe40000000f00 */
[----:B------:R-:W-:-:S05]  /*152f0*/  LOP3.LUT R3, R3, 0x3000000, RZ, 0xfc, !PT ;  /* 0x0300000003037812 */ /* 0x000fca00078efcff */
[----:B------:R-:W-:Y:S02]  /*15300*/  IMAD R4, R7, 0x900, R3 ;  /* 0x0000090007047824 */ /* 0x000fe400078e0203 */
[----:B------:R-:W-:-:S03]  /*15310*/  IMAD.MOV.U32 R7, RZ, RZ, 0x40000040 ;  /* 0x40000040ff077424 */ /* 0x000fc600078e00ff */
[C---:B------:R-:W-:Y:S02]  /*15320*/  R2UR UR6, R4.reuse ;  /* 0x00000000040672ca */ /* 0x040fe400000e0000 */
[----:B------:R-:W-:-:S11]  /*15330*/  IADD3 R6, R4, 0x80, RZ ;  /* 0x0000008004067810 */ /* 0x000fd60007ffe0ff */
[----:B------:R-:W-:Y:S01]  /*15340*/  HGMMA.64x192x16.F32 R24, R188, gdesc[UR4].tnspB, R24, gsb0 ;  /* 0x42e00004bc187df0 */ /* 0x000fe20008000818 */
[----:B------:R-:W-:Y:S01]  /*15350*/  R2UR UR6, R6 ;  /* 0x00000000060672ca */ /* 0x000fe200000e0000 */
[----:B------:R-:W-:Y:S01]  /*15360*/  VIADD R6, R4, 0x100 ;  /* 0x0000010004067836 */ /* 0x000fe20000000000 */
[----:B------:R-:W-:Y:S02]  /*15370*/  R2UR UR7, R7 ;  /* 0x00000000070772ca */ /* 0x000fe400000e0000 */
[----:B------:R-:W-:Y:S01]  /*15380*/  MOV R7, 0x40000040 ;  /* 0x4000004000077802 */ /* 0x000fe20000000f00 */
[----:B------:R-:W-:Y:S02]  /*15390*/  WARPGROUP.DEPBAR.LE gsb0, 0x0 ;  /* 0x00008000000079c5 */ /* 0x000fe40000010000 */
[----:B------:R-:W-:-:S12]  /*153a0*/  WARPGROUP.ARRIVE ;  /* 0x00000000000079c5 */ /* 0x000fd80000000000 */
        /* <DEDUP_REMOVED lines=17> */
[----:B------:R-:W-:Y:S01]  /*154c0*/  R2UR UR7, R7 ;  /* 0x00000000070772ca */ /* 0x000fe200000e0000 */
[----:B------:R-:W-:Y:S02]  /*154d0*/  WARPGROUP.DEPBAR.LE gsb0, 0x0 ;  /* 0x00008000000079c5 */ /* 0x000fe40000010000 */
[----:B------:R-:W-:-:S14]  /*154e0*/  WARPGROUP.ARRIVE ;  /* 0x00000000000079c5 */ /* 0x000fdc0000000000 */
[----:B------:R-:W-:Y:S01]  /*154f0*/  HGMMA.64x192x16.F32 R24, R172, gdesc[UR4].tnspB, R24, gsb0 ;  /* 0x42e00004ac187df0 */ /* 0x000fe20008000818 */
[----:B------:R-:W-:Y:S02]  /*15500*/  R2UR UR6, R4 ;  /* 0x00000000040672ca */ /* 0x000fe400000e0000 */
[----:B------:R-:W-:Y:S01]  /*15510*/  R2UR UR7, R5 ;  /* 0x00000000050772ca */ /* 0x000fe200000e0000 */
[----:B------:R-:W-:Y:S02]  /*15520*/  WARPGROUP.DEPBAR.LE gsb0, 0x0 ;  /* 0x00008000000079c5 */ /* 0x000fe40000010000 */
[----:B------:R-:W-:-:S14]  /*15530*/  WARPGROUP.ARRIVE ;  /* 0x00000000000079c5 */ /* 0x000fdc0000000000 */
[----:B------:R-:W-:Y:S03]  /*15540*/  HGMMA.64x192x16.F32 R24, R168, gdesc[UR4].tnspB, R24, gsb0 ;  /* 0x42e00004a8187df0 */ /* 0x000fe60008000818 */
[----:B------:R-:W-:Y:S02]  /*15550*/  WARPGROUP.DEPBAR.LE gsb0, 0x0 ;  /* 0x00008000000079c5 */ /* 0x000fe40000010000 */
[----:B------:R-:W-:Y:S05]  /*15560*/  @!P0 BRA `(.L_x_3908) ;  /* 0x0000000000048947 */ /* 0x000fea0003800000 */
[----:B------:R-:W-:Y:S01]  /*15570*/  BPT.TRAP 0x1 ;  /* 0x000000040000795c */ /* 0x000fe20000300000 */
.L_x_3908:
[----:B------:R-:W-:Y:S01]  /*15580*/  FMUL.FTZ R3, R120, UR38 ;  /* 0x0000002678037c20 */ /* 0x000fe20008410000 */
[----:B------:R-:W-:Y:S01]  /*15590*/  FMUL.FTZ R11, R121, UR38 ;  /* 0x00000026790b7c20 */ /* 0x000fe20008410000 */
[----:B------:R-:W-:Y:S01]  /*155a0*/  FMUL.FTZ R13, R124, UR38 ;  /* 0x000000267c0d7c20 */ /* 0x000fe20008410000 */
[----:B------:R-:W-:Y:S01]  /*155b0*/  FMUL.FTZ R14, R125, UR38 ;  /* 0x000000267d0e7c20 */ /* 0x000fe20008410000 */
[----:B------:R-:W-:Y:S02]  /*155c0*/  VIADD R0, R0, 0x30840 ;  /* 0x0003084000007836 */ /* 0x000fe40000000000 */
[----:B------:R-:W-:Y:S01]  /*155d0*/  FMUL.FTZ R15, R128, UR38 ;  /* 0x00000026800f7c20 */ /* 0x000fe20008410000 */
[----:B------:R-:W0:Y:S01]  /*155e0*/  MUFU.TANH R3, R3 ;  /* 0x0000000300037308 */ /* 0x000e220000002400 */
[----:B------:R-:W-:Y:S01]  /*155f0*/  FMUL.FTZ R20, R129, UR38 ;  /* 0x0000002681147c20 */ /* 0x000fe20008410000 */
[----:B------:R-:W-:Y:S01]  /*15600*/  FMUL.FTZ R21, R132, UR38 ;  /* 0x0000002684157c20 */ /* 0x000fe20008410000 */
[----:B------:R-:W-:Y:S01]  /*15610*/  PRMT R0, R224, 0x654, R0 ;  /* 0x00000654e0007816 */ /* 0x000fe20000000000 */
[----:B------:R-:W-:Y:S01]  /*15620*/  FMUL.FTZ R120, R133, UR38 ;  /* 0x0000002685787c20 */ /* 0x000fe20008410000 */
[----:B------:R-:W-:Y:S01]  /*15630*/  FMUL.FTZ R121, R136, UR38 ;  /* 0x0000002688797c20 */ /* 0x000fe20008410000 */
[----:B------:R-:W-:Y:S01]  /*15640*/  FMUL.FTZ R7, R123, UR38 ;  /* 0x000000267b077c20 */ /* 0x000fe20008410000 */
[----:B------:R0:W-:Y:S01]  /*15650*/  SYNCS.ARRIVE.TRANS64.RED.A1T0 RZ, [R0+URZ], RZ ;  /* 0x000000ff00ff79a7 */ /* 0x0001e2000810043f */
        /* <DEDUP_REMOVED lines=86> */
[----:B--2---:R-:W-:-:S05]  /*15bc0*/  FMNMX.FTZ R5, R148, R0, !PT ;  /* 0x0000000094057209 */ /* 0x004fca0007810000 */
[----:B------:R-:W2:Y:S02]  /*15bd0*/  SHFL.BFLY PT, R0, R5, 0x2, 0x1f ;  /* 0x0c401f0005007f89 */ /* 0x000ea400000e0000 */
[----:B------:R-:W3:Y:S08]  /*15be0*/  MUFU.TANH R126, R126 ;  /* 0x0000007e007e7308 */ /* 0x000ef00000002400 */
[----:B------:R-:W4:Y:S08]  /*15bf0*/  MUFU.TANH R127, R127 ;  /* 0x0000007f007f7308 */ /* 0x000f300000002400 */
[----:B------:R-:W5:Y:S01]  /*15c00*/  MUFU.TANH R130, R130 ;  /* 0x0000008200827308 */ /* 0x000f620000002400 */
[----:B--2---:R-:W-:-:S07]  /*15c10*/  FMNMX.FTZ R5, R5, R0, !PT ;  /* 0x0000000005057209 */ /* 0x004fce0007810000 */
[----:B------:R-:W2:Y:S01]  /*15c20*/  MUFU.TANH R131, R131 ;  /* 0x0000008300837308 */ /* 0x000ea20000002400 */
[----:B------:R-:W0:Y:S07]  /*15c30*/  SHFL.BFLY PT, R0, R5, 0x1, 0x1f ;  /* 0x0c201f0005007f89 */ /* 0x000e2e00000e0000 */
[----:B------:R-:W2:Y:S08]  /*15c40*/  MUFU.TANH R134, R134 ;  /* 0x0000008600867308 */ /* 0x000eb00000002400 */
[----:B------:R-:W2:Y:S08]  /*15c50*/  MUFU.TANH R135, R135 ;  /* 0x0000008700877308 */ /* 0x000eb00000002400 */
[----:B------:R-:W2:Y:S01]  /*15c60*/  MUFU.TANH R138, R138 ;  /* 0x0000008a008a7308 */ /* 0x000ea20000002400 */
[----:B0-----:R-:W-:-:S02]  /*15c70*/  FMNMX.FTZ R5, R5, R0, !PT ;  /* 0x0000000005057209 */ /* 0x001fc40007810000 */
[----:B------:R-:W-:-:S05]  /*15c80*/  FMNMX.FTZ R0, R6, R9, !PT ;  /* 0x0000000906007209 */ /* 0x000fca0007810000 */
[----:B------:R-:W0:Y:S01]  /*15c90*/  MUFU.TANH R139, R139 ;  /* 0x0000008b008b7308 */ /* 0x000e220000002400 */
[----:B-1----:R-:W-:Y:S01]  /*15ca0*/  FMNMX.FTZ R0, R7, R0, !PT ;  /* 0x0000000007007209 */ /* 0x002fe20007810000 */
[----:B------:R-:W-:-:S03]  /*15cb0*/  FADD.FTZ R161, -R5, R10 ;  /* 0x0000000a05a17221 */ /* 0x000fc60000010100 */
[----:B---3--:R-:W-:-:S03]  /*15cc0*/  FMNMX.FTZ R0, R126, R0, !PT ;  /* 0x000000007e007209 */ /* 0x008fc60007810000 */
[----:B------:R-:W1:Y:S01]  /*15cd0*/  MUFU.TANH R142, R142 ;  /* 0x0000008e008e7308 */ /* 0x000e620000002400 */
[----:B----4-:R-:W-:-:S04]  /*15ce0*/  FMNMX.FTZ R0, R127, R0, !PT ;  /* 0x000000007f007209 */ /* 0x010fc80007810000 */
[----:B-----5:R-:W-:-:S03]  /*15cf0*/  FMNMX.FTZ R0, R130, R0, !PT ;  /* 0x0000000082007209 */ /* 0x020fc60007810000 */
[----:B------:R-:W3:Y:S01]  /*15d00*/  MUFU.TANH R143, R143 ;  /* 0x0000008f008f7308 */ /* 0x000ee20000002400 */
[----:B--2---:R-:W-:-:S04]  /*15d10*/  FMNMX.FTZ R0, R131, R0, !PT ;  /* 0x0000000083007209 */ /* 0x004fc80007810000 */
[----:B------:R-:W-:-:S03]  /*15d20*/  FMNMX.FTZ R0, R134, R0, !PT ;  /* 0x0000000086007209 */ /* 0x000fc60007810000 */
[----:B------:R-:W2:Y:S01]  /*15d30*/  MUFU.TANH R146, R146 ;  /* 0x0000009200927308 */ /* 0x000ea20000002400 */
[----:B------:R-:W-:-:S04]  /*15d40*/  FMNMX.FTZ R0, R135, R0, !PT ;  /* 0x0000000087007209 */ /* 0x000fc80007810000 */
[----:B------:R-:W-:-:S03]  /*15d50*/  FMNMX.FTZ R0, R138, R0, !PT ;  /* 0x000000008a007209 */ /* 0x000fc60007810000 */
[----:B------:R-:W4:Y:S01]  /*15d60*/  MUFU.TANH R147, R147 ;  /* 0x0000009300937308 */ /* 0x000f220000002400 */
[----:B0-----:R-:W-:-:S04]  /*15d70*/  FMNMX.FTZ R0, R139, R0, !PT ;  /* 0x000000008b007209 */ /* 0x001fc80007810000 */
[----:B-1----:R-:W-:-:S03]  /*15d80*/  FMNMX.FTZ R0, R142, R0, !PT ;  /* 0x000000008e007209 */ /* 0x002fc60007810000 */
[----:B------:R-:W0:Y:S01]  /*15d90*/  MUFU.TANH R149, R149 ;  /* 0x0000009500957308 */ /* 0x000e220000002400 */
[----:B---3--:R-:W-:-:S04]  /*15da0*/  FMNMX.FTZ R0, R143, R0, !PT ;  /* 0x000000008f007209 */ /* 0x008fc80007810000 */
[----:B--2---:R-:W-:-:S03]  /*15db0*/  FMNMX.FTZ R0, R146, R0, !PT ;  /* 0x0000000092007209 */ /* 0x004fc60007810000 */
        /* <DEDUP_REMOVED lines=17> */
[----:B-1----:R-:W-:-:S04]  /*15ed0*/  FMNMX.FTZ R0, R156, R0, !PT ;  /* 0x000000009c007209 */ /* 0x002fc80007810000 */
[----:B--2---:R-:W-:-:S04]  /*15ee0*/  FMNMX.FTZ R0, R157, R0, !PT ;  /* 0x000000009d007209 */ /* 0x004fc80007810000 */
[----:B0-----:R-:W-:-:S05]  /*15ef0*/  FMNMX.FTZ R0, R158, R0, !PT ;  /* 0x000000009e007209 */ /* 0x001fca0007810000 */
[----:B------:R-:W0:Y:S02]  /*15f00*/  SHFL.BFLY PT, R4, R0, 0x2, 0x1f ;  /* 0x0c401f0000047f89 */ /* 0x000e2400000e0000 */
        /* <DEDUP_REMOVED lines=19> */
[-C--:B0-----:R-:W-:Y:S01]  /*16040*/  FMUL.FTZ R161, R4, R0.reuse ;  /* 0x0000000004a17220 */ /* 0x081fe20000410000 */
[-CC-:B------:R-:W-:Y:S01]  /*16050*/  FFMA.FTZ R123, R123, R0.reuse, -R9.reuse ;  /* 0x000000007b7b7223 */ /* 0x180fe20000010809 */
[-CC-:B------:R-:W-:Y:S01]  /*16060*/  FFMA.FTZ R122, R122, R0.reuse, -R9.reuse ;  /* 0x000000007a7a7223 */ /* 0x180fe20000010809 */
[-C--:B------:R-:W-:Y:S01]  /*16070*/  FFMA.FTZ R124, R124, R0.reuse, -R9 ;  /* 0x000000007c7c7223 */ /* 0x080fe20000010809 */
[-CC-:B------:R-:W-:Y:S01]  /*16080*/  FFMA.FTZ R6, R6, R0.reuse, -R161.reuse ;  /* 0x0000000006067223 */ /* 0x180fe200000108a1 */
[-CC-:B------:R-:W-:Y:S01]  /*16090*/  FFMA.FTZ R7, R7, R0.reuse, -R161.reuse ;  /* 0x0000000007077223 */ /* 0x180fe200000108a1 */
[-CC-:B------:R-:W-:Y:S01]  /*160a0*/  FFMA.FTZ R126, R126, R0.reuse, -R161.reuse ;  /* 0x000000007e7e7223 */ /* 0x180fe200000108a1 */
[----:B------:R-:W0:Y:S01]  /*160b0*/  MUFU.EX2 R10, R10 ;  /* 0x0000000a000a7308 */ /* 0x000e220000000800 */
[-CC-:B------:R-:W-:Y:S01]  /*160c0*/  FFMA.FTZ R127, R127, R0.reuse, -R161.reuse ;  /* 0x000000007f7f7223 */ /* 0x180fe200000108a1 */
[-CC-:B------:R-:W-:Y:S01]  /*160d0*/  FFMA.FTZ R130, R130, R0.reuse, -R161.reuse ;  /* 0x0000000082827223 */ /* 0x180fe200000108a1 */
[-CC-:B------:R-:W-:Y:S01]  /*160e0*/  FFMA.FTZ R131, R131, R0.reuse, -R161.reuse ;  /* 0x0000000083837223 */ /* 0x180fe200000108a1 */
[-C--:B------:R-:W-:Y:S01]  /*160f0*/  FFMA.FTZ R134, R134, R0.reuse, -R161 ;  /* 0x0000000086867223 */ /* 0x080fe200000108a1 */
        /* <DEDUP_REMOVED lines=10> */
[--C-:B------:R-:W-:Y:S01]  /*161a0*/  FFMA.FTZ R144, R144, R0, -R9.reuse ;  /* 0x0000000090907223 */ /* 0x100fe20000010809 */
[----:B------:R-:W2:Y:S01]  /*161b0*/  MUFU.EX2 R159, R159 ;  /* 0x0000009f009f7308 */ /* 0x000ea20000000800 */
[----:B0-----:R-:W-:Y:S01]  /*161c0*/  FFMA.FTZ R216, R11, R216, R10 ;  /* 0x000000d80bd87223 */ /* 0x001fe2000001000a */
[-CC-:B------:R-:W-:Y:S01]  /*161d0*/  FFMA.FTZ R145, R145, R0.reuse, -R9.reuse ;  /* 0x0000000091917223 */ /* 0x180fe20000010809 */
[-C--:B------:R-:W-:Y:S01]  /*161e0*/  FFMA.FTZ R9, R148, R0.reuse, -R9 ;  /* 0x0000000094097223 */ /* 0x080fe20000010809 */
[-CC-:B------:R-:W-:Y:S01]  /*161f0*/  FFMA.FTZ R171, R158, R0.reuse, -R161.reuse ;  /* 0x000000009eab7223 */ /* 0x180fe200000108a1 */
[-CC-:B------:R-:W-:Y:S01]  /*16200*/  FFMA.FTZ R135, R135, R0.reuse, -R161.reuse ;  /* 0x0000000087877223 */ /* 0x180fe200000108a1 */
[-CC-:B------:R-:W-:Y:S01]  /*16210*/  FFMA.FTZ R138, R138, R0.reuse, -R161.reuse ;  /* 0x000000008a8a7223 */ /* 0x180fe200000108a1 */
[-CC-:B------:R-:W-:Y:S01]  /*16220*/  FFMA.FTZ R139, R139, R0.reuse, -R161.reuse ;  /* 0x000000008b8b7223 */ /* 0x180fe200000108a1 */
[----:B------:R-:W0:Y:S01]  /*16230*/  MUFU.EX2 R7, R7 ;  /* 0x0000000700077308 */ /* 0x000e220000000800 */
[----:B-1----:R-:W-:Y:S01]  /*16240*/  FFMA.FTZ R215, R3, R215, R6 ;  /* 0x000000d703d77223 */ /* 0x002fe20000010006 */
[-CC-:B------:R-:W-:Y:S01]  /*16250*/  FFMA.FTZ R142, R142, R0.reuse, -R161.reuse ;  /* 0x000000008e8e7223 */ /* 0x180fe200000108a1 */
[-CC-:B------:R-:W-:Y:S01]  /*16260*/  FFMA.FTZ R143, R143, R0.reuse, -R161.reuse ;  /* 0x000000008f8f7223 */ /* 0x180fe200000108a1 */
[-CC-:B------:R-:W-:Y:S01]  /*16270*/  FFMA.FTZ R146, R146, R0.reuse, -R161.reuse ;  /* 0x0000000092927223 */ /* 0x180fe200000108a1 */
[-CC-:B------:R-:W-:Y:S01]  /*16280*/  FFMA.FTZ R147, R147, R0.reuse, -R161.reuse ;  /* 0x0000000093937223 */ /* 0x180fe200000108a1 */
[-CC-:B------:R-:W-:Y:S01]  /*16290*/  FFMA.FTZ R149, R149, R0.reuse, -R161.reuse ;  /* 0x0000000095957223 */ /* 0x180fe200000108a1 */
[-CC-:B------:R-:W-:Y:S01]  /*162a0*/  FFMA.FTZ R150, R150, R0.reuse, -R161.reuse ;  /* 0x0000000096967223 */ /* 0x180fe200000108a1 */
[----:B------:R-:W1:Y:S01]  /*162b0*/  MUFU.EX2 R13, R13 ;  /* 0x0000000d000d7308 */ /* 0x000e620000000800 */
[----:B--2---:R-:W-:Y:S01]  /*162c0*/  FADD.FTZ R148, R159, R216 ;  /* 0x000000d89f947221 */ /* 0x004fe20000010000 */
[-CC-:B------:R-:W-:Y:S01]  /*162d0*/  FFMA.FTZ R151, R151, R0.reuse, -R161.reuse ;  /* 0x0000000097977223 */ /* 0x180fe200000108a1 */
[-CC-:B------:R-:W-:Y:S01]  /*162e0*/  FFMA.FTZ R152, R152, R0.reuse, -R161.reuse ;  /* 0x0000000098987223 */ /* 0x180fe200000108a1 */
[-CC-:B------:R-:W-:Y:S01]  /*162f0*/  FFMA.FTZ R153, R153, R0.reuse, -R161.reuse ;  /* 0x0000000099997223 */ /* 0x180fe200000108a1 */
[-CC-:B------:R-:W-:Y:S01]  /*16300*/  FFMA.FTZ R154, R154, R0.reuse, -R161.reuse ;  /* 0x000000009a9a7223 */ /* 0x180fe200000108a1 */
[-CC-:B------:R-:W-:Y:S01]  /*16310*/  FFMA.FTZ R155, R155, R0.reuse, -R161.reuse ;  /* 0x000000009b9b7223 */ /* 0x180fe200000108a1 */
[-C--:B------:R-:W-:Y:S01]  /*16320*/  FFMA.FTZ R156, R156, R0.reuse, -R161 ;  /* 0x000000009c9c7223 */ /* 0x080fe200000108a1 */
[----:B------:R-:W2:Y:S01]  /*16330*/  MUFU.EX2 R126, R126 ;  /* 0x0000007e007e7308 */ /* 0x000ea20000000800 */
[----:B0-----:R-:W-:Y:S01]  /*16340*/  FADD.FTZ R158, R7, R215 ;  /* 0x000000d7079e7221 */ /* 0x001fe20000010000 */
[----:B------:R-:W-:-:S06]  /*16350*/  FFMA.FTZ R157, R157, R0, -R161 ;  /* 0x000000009d9d7223 */ /* 0x000fcc00000108a1 */
        /* <DEDUP_REMOVED lines=88> */
.L_x_3909:
[C---:B------:R-:W-:Y:S01]  /*168e0*/  ISETP.GT.AND P1, PT, R8.reuse, R222, PT ;  /* 0x000000de0800720c */ /* 0x040fe20003f24270 */
[----:B------:R-:W-:Y:S01]  /*168f0*/  VIADD R8, R8, 0xffffffff ;  /* 0xffffffff08087836 */ /* 0x000fe20000000000 */
[----:B------:R-:W-:Y:S02]  /*16900*/  IADD3 R12, R12, 0x30860, RZ ;  /* 0x000308600c0c7810 */ /* 0x000fe40007ffe0ff */
[----:B------:R-:W-:Y:S02]  /*16910*/  F2FP.F16.F32.PACK_AB R188, R159, R10 ;  /* 0x0000000a9fbc723e */ /* 0x000fe400000000ff */
[----:B------:R-:W-:Y:S02]  /*16920*/  PRMT R12, R224, 0x654, R12 ;  /* 0x00000654e00c7816 */ /* 0x000fe4000000000c */
[----:B------:R-:W-:Y:S01]  /*16930*/  F2FP.F16.F32.PACK_AB R189, R7, R6 ;  /* 0x0000000607bd723e */ /* 0x000fe200000000ff */
[----:B------:R-:W-:Y:S01]  /*16940*/  IMAD.MOV.U32 R6, RZ, RZ, R221 ;  /* 0x000000ffff067224 */ /* 0x000fe200078e00dd */
[----:B------:R0:W-:Y:S01]  /*16950*/  SYNCS.ARRIVE.TRANS64.RED.A1T0 RZ, [R12+URZ], RZ ;  /* 0x000000ff0cff79a7 */ /* 0x0001e2000810043f */
        /* <DEDUP_REMOVED lines=24> */
[----:B------:R-:W-:Y:S01]  /*16ae0*/  MOV R10, R5 ;  /* 0x00000005000a7202 */ /* 0x000fe20000000f00 */
[----:B0-----:R-:W-:Y:S06]  /*16af0*/  @P1 BRA `(.L_x_3910) ;  /* 0xffffffd400c41947 */ /* 0x001fec000383ffff */
.L_x_3897:
[----:B------:R-:W-:Y:S05]  /*16b00*/  BSYNC B0 ;  /* 0x0000000000007941 */ /* 0x000fea0003800000 */
.L_x_3896:
        /* <DEDUP_REMOVED lines=99> */
.L_x_3911:
[----:B------:R-:W-:Y:S02]  /*17140*/  LEA R6, R214, R2, 0x3 ;  /* 0x00000002d6067211 */ /* 0x000fe400078e18ff */
[----:B------:R-:W-:-:S04]  /*17150*/  SHF.L.U32 R3, R221, 0x1f, RZ ;  /* 0x0000001fdd037819 */ /* 0x000fc800000006ff */
[----:B------:R0:W1:Y:S01]  /*17160*/  SYNCS.PHASECHK.TRANS64.TRYWAIT P1, [R6+URZ+0x30850], R3 ;  /* 0x03085003060075a7 */ /* 0x000062000802017f */
[----:B------:R-:W-:Y:S05]  /*17170*/  @!P0 BRA `(.L_x_3912) ;  /* 0x0000000000048947 */ /* 0x000fea0003800000 */
[----:B------:R-:W-:Y:S01]  /*17180*/  BPT.TRAP 0x1 ;  /* 0x000000040000795c */ /* 0x000fe20000300000 */
.L_x_3912:
[----:B------:R-:W-:Y:S01]  /*17190*/  VIADD R2, R2, 0x400 ;  /* 0x0000040002027836 */ /* 0x000fe20000000000 */
[----:B------:R-:W-:Y:S04]  /*171a0*/  BSSY B0, `(.L_x_3913) ;  /* 0x0000008000007945 */ /* 0x000fe80003800000 */
[----:B------:R-:W-:-:S04]  /*171b0*/  SHF.R.U32.HI R2, RZ, 0x4, R2 ;  /* 0x00000004ff027819 */ /* 0x000fc80000011602 */
[----:B------:R-:W-:-:S04]  /*171c0*/  LOP3.LUT R2, R2, 0x3fff, RZ, 0xc0, !PT ;  /* 0x00003fff02027812 */ /* 0x000fc800078ec0ff */
[----:B------:R-:W-:-:S05]  /*171d0*/  LOP3.LUT R2, R2, 0x3000000, RZ, 0xfc, !PT ;  /* 0x0300000002027812 */ /* 0x000fca00078efcff */
[----:B------:R-:W-:Y:S01]  /*171e0*/  IMAD R7, R214, 0x900, R2 ;  /* 0x00000900d6077824 */ /* 0x000fe200078e0202 */
[----:B-1----:R-:W-:Y:S06]  /*171f0*/  @P1 BRA `(.L_x_3914) ;  /* 0x0000000000081947 */ /* 0x002fec0003800000 */
[----:B------:R-:W1:Y:S02]  /*17200*/  SYNCS.PHASECHK.TRANS64.TRYWAIT P1, [R6+URZ+0x30850], R3 ;  /* 0x03085003060075a7 */ /* 0x000e64000802017f */
[----:B-1----:R-:W-:Y:S05]  /*17210*/  @!P1 BRA `(.L_x_3915) ;  /* 0x000000c800309947 */ /* 0x002fea0003800000 */
.L_x_3914:
[----:B------:R-:W-:Y:S05]  /*17220*/  BSYNC B0 ;  /* 0x0000000000007941 */ /* 0x000fea0003800000 */
.L_x_3913:
[----:B------:R-:W-:Y:S01]  /*17230*/  IMAD.MOV.U32 R2, RZ, RZ, R7 ;  /* 0x000000ffff027224 */ /* 0x000fe200078e0007 */
[----:B01----:R-:W-:Y:S01]  /*17240*/  MOV R3, 0x40000040 ;  /* 0x4000004000037802 */ /* 0x003fe20000000f00 */
[----:B------:R-:W-:Y:S01]  /*17250*/  WARPGROUP.ARRIVE ;  /* 0x00000000000079c5 */ /* 0x000fe20000000000 */
[----:B------:R-:W-:Y:S02]  /*17260*/  IMAD.MOV.U32 R121, RZ, RZ, RZ ;  /* 0x000000ffff797224 */ /* 0x000fe400078e00ff */
[----:B------:R-:W-:Y:S01]  /*17270*/  R2UR UR6, R2 ;  /* 0x00000000020672ca */ /* 0x000fe200000e0000 */
[----:B------:R-:W-:Y:S01]  /*17280*/  VIADD R2, R7, 0x80 ;  /* 0x0000008007027836 */ /* 0x000fe20000000000 */
[----:B------:R-:W-:Y:S01]  /*17290*/  R2UR UR7, R3 ;  /* 0x00000000030772ca */ /* 0x000fe200000e0000 */
[----:B------:R-:W-:Y:S02]  /*172a0*/  IMAD.MOV.U32 R3, RZ, RZ, 0x40000040 ;  /* 0x40000040ff037424 */ /* 0x000fe400078e00ff */
[----:B------:R-:W-:-:S10]  /*172b0*/  IMAD.MOV.U32 R120, RZ, RZ, -0x800000 ;  /* 0xff800000ff787424 */ /* 0x000fd400078e00ff */
[----:B------:R-:W-:Y:S01]  /*172c0*/  HGMMA.64x192x16.F32 R24, R188, gdesc[UR4].tnspB, R24, gsb0 ;  /* 0x42e00004bc187df0 */ /* 0x000fe20008000818 */
[----:B------:R-:W-:Y:S02]  /*172d0*/  R2UR UR6, R2 ;  /* 0x00000000020672ca */ /* 0x000fe400000e0000 */
[----:B------:R-:W-:Y:S01]  /*172e0*/  R2UR UR7, R3 ;  /* 0x00000000030772ca */ /* 0x000fe200000e0000 */
[----:B------:R-:W-:Y:S01]  /*172f0*/  IMAD.MOV.U32 R3, RZ, RZ, 0x40000040 ;  /* 0x40000040ff037424 */ /* 0x000fe200078e00ff */
[----:B------:R-:W-:Y:S01]  /*17300*/  IADD3 R2, R7, 0x100, RZ ;  /* 0x0000010007027810 */ /* 0x000fe20007ffe0ff */
[----:B------:R-:W-:Y:S02]  /*17310*/  WARPGROUP.DEPBAR.LE gsb0, 0x0 ;  /* 0x00008000000079c5 */ /* 0x000fe40000010000 */
[----:B------:R-:W-:-:S12]  /*17320*/  WARPGROUP.ARRIVE ;  /* 0x00000000000079c5 */ /* 0x000fd80000000000 */
        /* <DEDUP_REMOVED lines=22> */
[----:B------:R-:W-:Y:S02]  /*17490*/  R2UR UR6, R2 ;  /* 0x00000000020672ca */ /* 0x000fe400000e0000 */
[----:B------:R-:W-:Y:S01]  /*174a0*/  R2UR UR7, R3 ;  /* 0x00000000030772ca */ /* 0x000fe200000e0000 */
[----:B------:R-:W0:Y:S04]  /*174b0*/  SHFL.BFLY PT, R2, R215, 0x2, 0x1f ;  /* 0x0c401f00d7027f89 */ /* 0x000e2800000e0000 */
[----:B------:R-:W1:Y:S01]  /*174c0*/  SHFL.BFLY PT, R3, R216, 0x2, 0x1f ;  /* 0x0c401f00d8037f89 */ /* 0x000e6200000e0000 */
[----:B0-----:R-:W-:Y:S01]  /*174d0*/  FADD.FTZ R7, R2, R215 ;  /* 0x000000d702077221 */ /* 0x001fe20000010000 */
[----:B-1----:R-:W-:-:S04]  /*174e0*/  FADD.FTZ R3, R3, R216 ;  /* 0x000000d803037221 */ /* 0x002fc80000010000 */
[----:B------:R-:W0:Y:S04]  /*174f0*/  SHFL.BFLY PT, R8, R7, 0x1, 0x1f ;  /* 0x0c201f0007087f89 */ /* 0x000e2800000e0000 */
[----:B------:R-:W1:Y:S01]  /*17500*/  SHFL.BFLY PT, R2, R3, 0x1, 0x1f ;  /* 0x0c201f0003027f89 */ /* 0x000e6200000e0000 */
[----:B0-----:R-:W-:Y:S01]  /*17510*/  FADD.FTZ R12, R7, R8 ;  /* 0x00000008070c7221 */ /* 0x001fe20000010000 */
[----:B-1----:R-:W-:-:S04]  /*17520*/  FADD.FTZ R11, R3, R2 ;  /* 0x00000002030b7221 */ /* 0x002fc80000010000 */
[----:B------:R-:W-:Y:S01]  /*17530*/  FSETP.NE.FTZ.AND P2, PT, R12, RZ, PT ;  /* 0x000000ff0c00720b */ /* 0x000fe20003f55000 */
[----:B------:R-:W-:Y:S01]  /*17540*/  IMAD.MOV.U32 R3, RZ, RZ, -0x800000 ;  /* 0xff800000ff037424 */ /* 0x000fe200078e00ff */
[----:B------:R-:W-:Y:S02]  /*17550*/  MOV R2, RZ ;  /* 0x000000ff00027202 */ /* 0x000fe40000000f00 */
[----:B------:R-:W-:-:S09]  /*17560*/  FSETP.NE.FTZ.AND P1, PT, R11, RZ, PT ;  /* 0x000000ff0b00720b */ /* 0x000fd20003f35000 */
[----:B------:R-:W0:Y:S04]  /*17570*/  @P2 MUFU.LG2 R10, R12 ;  /* 0x0000000c000a2308 */ /* 0x000e280000000c00 */
[C---:B------:R-:W-:Y:S01]  /*17580*/  @P1 FMUL.FTZ R8, R0.reuse, 0.69314718246459960938 ;  /* 0x3f31721800081820 */ /* 0x040fe20000410000 */
[----:B------:R-:W-:-:S03]  /*17590*/  @P2 FMUL.FTZ R0, R0, 0.69314718246459960938 ;  /* 0x3f31721800002820 */ /* 0x000fc60000410000 */
        /* <DEDUP_REMOVED lines=9> */
[----:B------:R-:W-:Y:S03]  /*17630*/  HGMMA.64x192x16.F32 R24, R168, gdesc[UR4].tnspB, R24, gsb0 ;  /* 0x42e00004a8187df0 */ /* 0x000fe60008000818 */
[----:B------:R-:W-:Y:S02]  /*17640*/  WARPGROUP.DEPBAR.LE gsb0, 0x0 ;  /* 0x00008000000079c5 */ /* 0x000fe40000010000 */
[----:B--23--:R-:W-:Y:S05]  /*17650*/  @!P0 BRA `(.L_x_3916) ;  /* 0x0000000000048947 */ /* 0x00cfea0003800000 */
[----:B------:R-:W-:Y:S01]  /*17660*/  BPT.TRAP 0x1 ;  /* 0x000000040000795c */ /* 0x000fe20000300000 */
.L_x_3916:
[----:B------:R-:W2:Y:S01]  /*17670*/  LDL.LU R122, [R1+0x4] ;  /* 0x00000400017a7983 */ /* 0x000ea20000300800 */
[----:B------:R-:W-:Y:S01]  /*17680*/  IADD3 R5, R6, 0x30860, RZ ;  /* 0x0003086006057810 */ /* 0x000fe20007ffe0ff */
[----:B------:R-:W-:Y:S02]  /*17690*/  VIADD R214, R214, 0x1 ;  /* 0x00000001d6d67836 */ /* 0x000fe40000000000 */
[-C--:B------:R-:W-:Y:S01]  /*176a0*/  FMUL.FTZ R4, R24, R121.reuse ;  /* 0x0000007918047220 */ /* 0x080fe20000410000 */
[-C--:B------:R-:W-:Y:S01]  /*176b0*/  FMUL.FTZ R6, R28, R121.reuse ;  /* 0x000000791c067220 */ /* 0x080fe20000410000 */
[----:B------:R-:W-:Y:S01]  /*176c0*/  PRMT R224, R224, 0x654, R5 ;  /* 0x00000654e0e07816 */ /* 0x000fe20000000005 */
[-C--:B------:R-:W-:Y:S01]  /*176d0*/  FMUL.FTZ R5, R25, R121.reuse ;  /* 0x0000007919057220 */ /* 0x080fe20000410000 */
[----:B------:R-:W-:Y:S01]  /*176e0*/  ISETP.NE.AND P1, PT, R214, 0x2, PT ;  /* 0x00000002d600780c */ /* 0x000fe20003f25270 */
[-C--:B------:R-:W-:Y:S01]  /*176f0*/  FMUL.FTZ R7, R29, R121.reuse ;  /* 0x000000791d077220 */ /* 0x080fe20000410000 */
[----:B------:R1:W-:Y:S01]  /*17700*/  SYNCS.ARRIVE.TRANS64.RED.A1T0 RZ, [R224+URZ], RZ ;  /* 0x000000ffe0ff79a7 */ /* 0x0003e2000810043f */
[-C--:B------:R-:W-:Y:S01]  /*17710*/  FMUL.FTZ R12, R40, R121.reuse ;  /* 0x00000079280c7220 */ /* 0x080fe20000410000 */
[-C--:B------:R-:W-:Y:S01]  /*17720*/  FMUL.FTZ R13, R41, R121.reuse ;  /* 0x00000079290d7220 */ /* 0x080fe20000410000 */
[-C--:B------:R-:W-:Y:S01]  /*17730*/  FMUL.FTZ R20, R48, R121.reuse ;  /* 0x0000007930147220 */ /* 0x080fe20000410000 */
[-C--:B------:R-:W-:Y:S01]  /*17740*/  FMUL.FTZ R21, R49, R121.reuse ;  /* 0x0000007931157220 */ /* 0x080fe20000410000 */
[-C--:B------:R-:W-:Y:S01]  /*17750*/  FMUL.FTZ R24, R52, R121.reuse ;  /* 0x0000007934187220 */ /* 0x080fe20000410000 */
[-C--:B------:R-:W-:Y:S01]  /*17760*/  FMUL.FTZ R25, R53, R121.reuse ;  /* 0x0000007935197220 */ /* 0x080fe20000410000 */
        /* <DEDUP_REMOVED lines=40> */
[-C--:B0-----:R-:W-:Y:S01]  /*179f0*/  FMUL.FTZ R26, R26, R2.reuse ;  /* 0x000000021a1a7220 */ /* 0x081fe20000410000 */
        /* <DEDUP_REMOVED lines=47> */
[----:B------:R-:W-:-:S02]  /*17cf0*/  LOP3.LUT R221, R221, R0, RZ, 0x3c, !PT ;  /* 0x00000000dddd7212 */ /* 0x000fc400078e3cff */
[----:B------:R-:W-:Y:S01]  /*17d00*/  SEL R214, R214, RZ, P1 ;  /* 0x000000ffd6d67207 */ /* 0x000fe20000800000 */
[----:B--2---:R-:W-:-:S05]  /*17d10*/  VIADD R122, R122, 0x1 ;  /* 0x000000017a7a7836 */ /* 0x004fca0000000000 */
[----:B------:R1:W-:Y:S02]  /*17d20*/  STL [R1+0x4], R122 ;  /* 0x0000047a01007387 */ /* 0x0003e40000100800 */
.L_x_3838:
[----:B------:R-:W1:Y:S08]  /*17d30*/  S2UR UR4, SR_CgaCtaId ;  /* 0x00000000000479c3 */ /* 0x000e700000008800 */
[----:B------:R-:W-:Y:S01]  /*17d40*/  BAR.SYNC.DEFER_BLOCKING 0x5, 0x180 ;  /* 0x0146000000007b1d */ /* 0x000fe20000010000 */
[----:B------:R-:W-:-:S05]  /*17d50*/  MOV R61, 0x400 ;  /* 0x00000400003d7802 */ /* 0x000fca0000000f00 */
[----:B------:R-:W-:Y:S01]  /*17d60*/  BSSY B0, `(.L_x_3917) ;  /* 0x00003c0000007945 */ /* 0x000fe20003800000 */
[----:B-1----:R-:W-:-:S04]  /*17d70*/  MOV R224, UR4 ;  /* 0x0000000400e07c02 */ /* 0x002fc80008000f00 */
[----:B------:R-:W-:-:S05]  /*17d80*/  LEA R2, R224, R61, 0x18 ;  /* 0x0000003de0027211 */ /* 0x000fca00078ec0ff */
[----:B------:R0:W1:Y:S01]  /*17d90*/  LDS.128 R136, [R2+0x308d0] ;  /* 0x0308d00002887984 */ /* 0x0000620000000c00 */
[----:B------:R-:W-:Y:S06]  /*17da0*/  BAR.ARV 0x4, 0x180 ;  /* 0x0106000000007b1d */ /* 0x000fec0000002000 */
[----:B------:R-:W-:Y:S05]  /*17db0*/  @P0 BRA `(.L_x_3918) ;  /* 0x0000002c00840947 */ /* 0x000fea0003800000 */
[----:B------:R-:W2:Y:S01]  /*17dc0*/  LDL R0, [R1+0x124] ;  /* 0x0001240001007983 */ /* 0x000ea20000100800 */
[----:B------:R-:W3:Y:S01]  /*17dd0*/  S2R R61, SR_SWINHI ;  /* 0x00000000003d7919 */ /* 0x000ee20000002f00 */
[----:B------:R-:W-:Y:S01]  /*17de0*/  F2FP.F16.F32.PACK_AB R60, R5, R4 ;  /* 0x00000004053c723e */ /* 0x000fe200000000ff */
[----:B------:R-:W-:Y:S01]  /*17df0*/  ULDC.64 UR6, c[0x0][0xc00] ;  /* 0x0003000000067ab9 */ /* 0x000fe20000000a00 */
[----:B------:R-:W-:Y:S01]  /*17e00*/  F2FP.F16.F32.PACK_AB R64, R9, R8 ;  /* 0x000000080940723e */ /* 0x000fe200000000ff */
[----:B------:R-:W4:Y:S01]  /*17e10*/  LDL.LU R130, [R1+0xac] ;  /* 0x0000ac0001827983 */ /* 0x000f220000300800 */
[----:B------:R-:W-:Y:S01]  /*17e20*/  F2FP.F16.F32.PACK_AB R65, R35, R34 ;  /* 0x000000222341723e */ /* 0x000fe200000000ff */
[----:B------:R-:W-:Y:S02]  /*17e30*/  ULDC.64 UR4, c[0x0][0xc08] ;  /* 0x0003020000047ab9 */ /* 0x000fe40000000a00 */
[----:B------:R-:W4:Y:S04]  /*17e40*/  LDL R129, [R1+0x120] ;  /* 0x0001200001817983 */ /* 0x000f280000100800 */
[----:B------:R-:W4:Y:S04]  /*17e50*/  LDL R128, [R1+0x40] ;  /* 0x0000400001807983 */ /* 0x000f280000100800 */
[----:B------:R-:W4:Y:S01]  /*17e60*/  LDL R127, [R1+0x44] ;  /* 0x00004400017f7983 */ /* 0x000f220000100800 */
[----:B------:R-:W-:-:S02]  /*17e70*/  MOV R116, R2 ;  /* 0x0000000200747202 */ /* 0x000fc40000000f00 */
[----:B---3--:R-:W-:Y:S02]  /*17e80*/  MOV R117, R61 ;  /* 0x0000003d00757202 */ /* 0x008fe40000000f00 */
[----:B------:R-:W-:Y:S01]  /*17e90*/  F2FP.F16.F32.PACK_AB R61, R27, R26 ;  /* 0x0000001a1b3d723e */ /* 0x000fe200000000ff */
[----:B------:R-:W-:Y:S01]  /*17ea0*/  BAR.SYNC.DEFER_BLOCKING 0x1, 0x100 ;  /* 0x0044000000007b1d */ /* 0x000fe20000010000 */
[----:B--2---:R-:W-:-:S03]  /*17eb0*/  IMAD.WIDE R122, R0, 0x2, R116 ;  /* 0x00000002007a7825 */ /* 0x004fc600078e0274 */
[C---:B------:R-:W-:Y:S02]  /*17ec0*/  LOP3.LUT R63, R122.reuse, 0x380, RZ, 0xc0, !PT ;  /* 0x000003807a3f7812 */ /* 0x040fe400078ec0ff */
[----:B------:R-:W-:Y:S02]  /*17ed0*/  IADD3 R67, P0, R122, 0x20, RZ ;  /* 0x000000207a437810 */ /* 0x000fe40007f1e0ff */
[----:B------:R-:W-:Y:S02]  /*17ee0*/  SHF.R.U64 R63, R63, 0x3, RZ ;  /* 0x000000033f3f7819 */ /* 0x000fe400000012ff */
[----:B------:R-:W-:Y:S02]  /*17ef0*/  LOP3.LUT R66, R67, 0x380, RZ, 0xc0, !PT ;  /* 0x0000038043427812 */ /* 0x000fe400078ec0ff */
[----:B------:R-:W-:Y:S01]  /*17f00*/  LOP3.LUT R62, R63, R122, RZ, 0x3c, !PT ;  /* 0x0000007a3f3e7212 */ /* 0x000fe200078e3cff */
[----:B------:R-:W-:Y:S01]  /*17f10*/  IMAD.MOV.U32 R63, RZ, RZ, R123 ;  /* 0x000000ffff3f7224 */ /* 0x000fe200078e007b */
[----:B------:R-:W-:-:S02]  /*17f20*/  SHF.R.U64 R66, R66, 0x3, RZ ;  /* 0x0000000342427819 */ /* 0x000fc400000012ff */
[----:B------:R-:W-:Y:S02]  /*17f30*/  IADD3 R73, P3, R122, 0x40, RZ ;  /* 0x000000407a497810 */ /* 0x000fe40007f7e0ff */
[----:B------:R-:W-:Y:S02]  /*17f40*/  MOV R75, R62 ;  /* 0x0000003e004b7202 */ /* 0x000fe40000000f00 */
[----:B------:R-:W-:Y:S02]  /*17f50*/  F2FP.F16.F32.PACK_AB R62, R7, R6 ;  /* 0x00000006073e723e */ /* 0x000fe400000000ff */
[----:B------:R-:W-:Y:S02]  /*17f60*/  F2FP.F16.F32.PACK_AB R63, R31, R30 ;  /* 0x0000001e1f3f723e */ /* 0x000fe400000000ff */
[----:B------:R-:W-:Y:S01]  /*17f70*/  LOP3.LUT R66, R66, R67, RZ, 0x3c, !PT ;  /* 0x0000004342427212 */ /* 0x000fe200078e3cff */
[----:B------:R-:W-:Y:S01]  /*17f80*/  IMAD.X R67, RZ, RZ, R123, P0 ;  /* 0x000000ffff437224 */ /* 0x000fe200000e067b */
[----:B------:R-:W-:-:S02]  /*17f90*/  LOP3.LUT R126, R73, 0x380, RZ, 0xc0, !PT ;  /* 0x00000380497e7812 */ /* 0x000fc400078ec0ff */
[----:B------:R-:W-:Y:S01]  /*17fa0*/  IADD3 R0, P2, R122, 0x60, RZ ;  /* 0x000000607a007810 */ /* 0x000fe20007f5e0ff */
[----:B------:R2:W-:Y:S01]  /*17fb0*/  STSM.16.M88.4 [R75], R60 ;  /* 0x0000003c4b007844 */ /* 0x0005e20000000200 */
[----:B------:R-:W-:Y:S02]  /*17fc0*/  SHF.R.U64 R126, R126, 0x3, RZ ;  /* 0x000000037e7e7819 */ /* 0x000fe400000012ff */
[----:B------:R-:W-:Y:S02]  /*17fd0*/  MOV R74, R66 ;  /* 0x00000042004a7202 */ /* 0x000fe40000000f00 */
[----:B------:R-:W-:Y:S02]  /*17fe0*/  IADD3 R72, P0, R122, 0x4000, RZ ;  /* 0x000040007a487810 */ /* 0x000fe40007f1e0ff */
[----:B------:R-:W-:Y:S02]  /*17ff0*/  F2FP.F16.F32.PACK_AB R66, R11, R10 ;  /* 0x0000000a0b42723e */ /* 0x000fe400000000ff */
[----:B------:R-:W-:-:S02]  /*18000*/  F2FP.F16.F32.PACK_AB R67, R39, R38 ;  /* 0x000000262743723e */ /* 0x000fc400000000ff */
[----:B--2---:R-:W-:Y:S02]  /*18010*/  LOP3.LUT R63, R0, 0x380, RZ, 0xc0, !PT ;  /* 0x00000380003f7812 */ /* 0x004fe400078ec0ff */
[----:B------:R-:W-:Y:S02]  /*18020*/  LOP3.LUT R60, R126, R73, RZ, 0x3c, !PT ;  /* 0x000000497e3c7212 */ /* 0x000fe400078e3cff */
[----:B------:R-:W-:Y:S02]  /*18030*/  IADD3.X R61, RZ, R123, RZ, P3, !PT ;  /* 0x0000007bff3d7210 */ /* 0x000fe40001ffe4ff */
[----:B------:R-:W-:Y:S02]  /*18040*/  SHF.R.U64 R63, R63, 0x3, RZ ;  /* 0x000000033f3f7819 */ /* 0x000fe400000012ff */
[----:B------:R-:W-:Y:S01]  /*18050*/  LOP3.LUT R73, R72, 0x380, RZ, 0xc0, !PT ;  /* 0x0000038048497812 */ /* 0x000fe200078ec0ff */
[----:B------:R2:W-:Y:S01]  /*18060*/  STSM.16.M88.4 [R74], R64 ;  /* 0x000000404a007844 */ /* 0x0005e20000000200 */
[----:B------:R-:W-:-:S02]  /*18070*/  F2FP.F16.F32.PACK_AB R62, R15, R14 ;  /* 0x0000000e0f3e723e */ /* 0x000fc400000000ff */
[----:B------:R-:W-:Y:S02]  /*18080*/  SHF.R.U64 R73, R73, 0x3, RZ ;  /* 0x0000000349497819 */ /* 0x000fe400000012ff */
[----:B------:R-:W-:Y:S02]  /*18090*/  IADD3 R124, P1, R122, 0x4020, RZ ;  /* 0x000040207a7c7810 */ /* 0x000fe40007f3e0ff */
[----:B------:R-:W-:Y:S01]  /*180a0*/  LOP3.LUT R72, R73, R72, RZ, 0x3c, !PT ;  /* 0x0000004849487212 */ /* 0x000fe200078e3cff */
[----:B------:R-:W-:Y:S01]  /*180b0*/  IMAD.X R73, RZ, RZ, R123, P0 ;  /* 0x000000ffff497224 */ /* 0x000fe200000e067b */
[----:B--2---:R-:W-:Y:S02]  /*180c0*/  LOP3.LUT R64, R63, R0, RZ, 0x3c, !PT ;  /* 0x000000003f407212 */ /* 0x004fe400078e3cff */
[----:B------:R-:W-:Y:S02]  /*180d0*/  MOV R66, R60 ;  /* 0x0000003c00427202 */ /* 0x000fe40000000f00 */
[----:B------:R-:W-:-:S02]  /*180e0*/  F2FP.F16.F32.PACK_AB R60, R13, R12 ;  /* 0x0000000c0d3c723e */ /* 0x000fc400000000ff */
[----:B------:R-:W-:Y:S02]  /*180f0*/  F2FP.F16.F32.PACK_AB R61, R43, R42 ;  /* 0x0000002a2b3d723e */ /* 0x000fe400000000ff */
[----:B------:R-:W-:Y:S01]  /*18100*/  F2FP.F16.F32.PACK_AB R63, R47, R46 ;  /* 0x0000002e2f3f723e */ /* 0x000fe200000000ff */
[----:B------:R-:W-:Y:S01]  /*18110*/  IMAD.X R65, RZ, RZ, R123, P2 ;  /* 0x000000ffff417224 */ /* 0x000fe200010e067b */
[----:B------:R-:W-:-:S03]  /*18120*/  LOP3.LUT R125, R124, 0x380, RZ, 0xc0, !PT ;  /* 0x000003807c7d7812 */ /* 0x000fc600078ec0ff */
[----:B------:R2:W-:Y:S01]  /*18130*/  STSM.16.M88.4 [R66], R60 ;  /* 0x0000003c42007844 */ /* 0x0005e20000000200 */
[----:B------:R-:W-:Y:S02]  /*18140*/  SHF.R.U64 R125, R125, 0x3, RZ ;  /* 0x000000037d7d7819 */ /* 0x000fe400000012ff */
[----:B------:R-:W-:Y:S02]  /*18150*/  MOV R0, R64 ;  /* 0x0000004000007202 */ /* 0x000fe40000000f00 */
[----:B------:R-:W-:Y:S02]  /*18160*/  F2FP.F16.F32.PACK_AB R64, R21, R20 ;  /* 0x000000141540723e */ /* 0x000fe400000000ff */
[----:B------:R-:W-:Y:S02]  /*18170*/  F2FP.F16.F32.PACK_AB R65, R51, R50 ;  /* 0x000000323341723e */ /* 0x000fe400000000ff */
[----:B--2---:R-:W-:-:S04]  /*18180*/  IADD3 R60, P0, R122, 0x4040, RZ ;  /* 0x000040407a3c7810 */ /* 0x004fc80007f1e0ff */
[----:B------:R-:W-:Y:S02]  /*18190*/  LOP3.LUT R74, R60, 0x380, RZ, 0xc0, !PT ;  /* 0x000003803c4a7812 */ /* 0x000fe400078ec0ff */
[----:B------:R-:W-:Y:S02]  /*181a0*/  F2FP.F16.F32.PACK_AB R66, R25, R24 ;  /* 0x000000181942723e */ /* 0x000fe400000000ff */
[----:B------:R-:W-:Y:S02]  /*181b0*/  F2FP.F16.F32.PACK_AB R67, R55, R54 ;  /* 0x000000363743723e */ /* 0x000fe400000000ff */
[----:B------:R-:W-:Y:S02]  /*181c0*/  MOV R61, R72 ;  /* 0x00000048003d7202 */ /* 0x000fe40000000f00 */
[----:B------:R-:W-:Y:S02]  /*181d0*/  SHF.R.U64 R63, R74, 0x3, RZ ;  /* 0x000000034a3f7819 */ /* 0x000fe400000012ff */
[----:B------:R-:W-:-:S02]  /*181e0*/  F2FP.F16.F32.PACK_AB R72, R29, R28 ;  /* 0x0000001c1d48723e */ /* 0x000fc400000000ff */
[----:B------:R-:W-:Y:S02]  /*181f0*/  F2FP.F16.F32.PACK_AB R73, R59, R58 ;  /* 0x0000003a3b49723e */ /* 0x000fe400000000ff */
[----:B------:R-:W-:Y:S02]  /*18200*/  F2FP.F16.F32.PACK_AB R74, R33, R32 ;  /* 0x00000020214a723e */ /* 0x000fe400000000ff */
[----:B------:R-:W-:Y:S02]  /*18210*/  F2FP.F16.F32.PACK_AB R75, R105, R104 ;  /* 0x00000068694b723e */ /* 0x000fe400000000ff */
[----:B------:R-:W-:Y:S02]  /*18220*/  LOP3.LUT R124, R125, R124, RZ, 0x3c, !PT ;  /* 0x0000007c7d7c7212 */ /* 0x000fe400078e3cff */
[----:B------:R-:W-:Y:S01]  /*18230*/  IADD3.X R125, RZ, R123, RZ, P1, !PT ;  /* 0x0000007bff7d7210 */ /* 0x000fe20000ffe4ff */
[----:B------:R2:W-:Y:S01]  /*18240*/  STSM.16.M88.4 [R0], R64 ;  /* 0x0000004000007844 */ /* 0x0005e20000000200 */
[----:B------:R-:W-:-:S02]  /*18250*/  IADD3 R121, P3, R122, 0x4060, RZ ;  /* 0x000040607a797810 */ /* 0x000fc40007f7e0ff */
[----:B------:R-:W-:Y:S01]  /*18260*/  MOV R124, R124 ;  /* 0x0000007c007c7202 */ /* 0x000fe20000000f00 */
[----:B------:R3:W-:Y:S01]  /*18270*/  STSM.16.M88.4 [R61], R72 ;  /* 0x000000483d007844 */ /* 0x0007e20000000200 */
[----:B------:R-:W-:Y:S02]  /*18280*/  F2FP.F16.F32.PACK_AB R62, R41, R40 ;  /* 0x00000028293e723e */ /* 0x000fe400000000ff */
[----:B--2---:R-:W-:Y:S02]  /*18290*/  LOP3.LUT R64, R63, R60, RZ, 0x3c, !PT ;  /* 0x0000003c3f407212 */ /* 0x004fe400078e3cff */
[----:B------:R-:W-:Y:S02]  /*182a0*/  F2FP.F16.F32.PACK_AB R60, R37, R36 ;  /* 0x00000024253c723e */ /* 0x000fe400000000ff */
[----:B---3--:R-:W-:Y:S02]  /*182b0*/  F2FP.F16.F32.PACK_AB R61, R109, R108 ;  /* 0x0000006c6d3d723e */ /* 0x008fe400000000ff */
[----:B------:R-:W-:Y:S01]  /*182c0*/  F2FP.F16.F32.PACK_AB R63, R71, R70 ;  /* 0x00000046473f723e */ /* 0x000fe200000000ff */
[----:B------:R-:W-:Y:S01]  /*182d0*/  IMAD.X R65, RZ, RZ, R123, P0 ;  /* 0x000000ffff417224 */ /* 0x000fe200000e067b */
[----:B------:R-:W-:-:S02]  /*182e0*/  IADD3 R72, P2, R122, 0x8000, RZ ;  /* 0x000080007a487810 */ /* 0x000fc40007f5e0ff */
[----:B------:R-:W-:Y:S02]  /*182f0*/  LOP3.LUT R74, R121, 0x380, RZ, 0xc0, !PT ;  /* 0x00000380794a7812 */ /* 0x000fe400078ec0ff */
[----:B------:R-:W-:Y:S01]  /*18300*/  IADD3 R73, P0, R122, 0x8020, RZ ;  /* 0x000080207a497810 */ /* 0x000fe20007f1e0ff */
[----:B------:R2:W-:Y:S01]  /*18310*/  STSM.16.M88.4 [R124], R60 ;  /* 0x0000003c7c007844 */ /* 0x0005e20000000200 */
[----:B------:R-:W-:Y:S02]  /*18320*/  MOV R0, R64 ;  /* 0x0000004000007202 */ /* 0x000fe40000000f00 */
[----:B------:R-:W-:Y:S02]  /*18330*/  SHF.R.U64 R74, R74, 0x3, RZ ;  /* 0x000000034a4a7819 */ /* 0x000fe400000012ff */
[----:B------:R-:W-:Y:S02]  /*18340*/  F2FP.F16.F32.PACK_AB R64, R45, R44 ;  /* 0x0000002c2d40723e */ /* 0x000fe400000000ff */
[----:B------:R-:W-:-:S02]  /*18350*/  F2FP.F16.F32.PACK_AB R65, R113, R112 ;  /* 0x000000707141723e */ /* 0x000fc400000000ff */
[----:B------:R-:W-:Y:S02]  /*18360*/  F2FP.F16.F32.PACK_AB R66, R49, R48 ;  /* 0x000000303142723e */ /* 0x000fe400000000ff */
[----:B------:R-:W-:Y:S02]  /*18370*/  F2FP.F16.F32.PACK_AB R67, R79, R78 ;  /* 0x0000004e4f43723e */ /* 0x000fe400000000ff */
[----:B--2---:R-:W-:Y:S02]  /*18380*/  LOP3.LUT R63, R72, 0x380, RZ, 0xc0, !PT ;  /* 0x00000380483f7812 */ /* 0x004fe400078ec0ff */
[----:B------:R-:W-:Y:S01]  /*18390*/  LOP3.LUT R62, R73, 0x380, RZ, 0xc0, !PT ;  /* 0x00000380493e7812 */ /* 0x000fe200078ec0ff */
[----:B------:R-:W-:Y:S01]  /*183a0*/  IMAD.X R61, RZ, RZ, R123, P3 ;  /* 0x000000ffff3d7224 */ /* 0x000fe200018e067b */
[----:B------:R-:W-:Y:S02]  /*183b0*/  SHF.R.U64 R63, R63, 0x3, RZ ;  /* 0x000000033f3f7819 */ /* 0x000fe400000012ff */
[----:B------:R-:W-:-:S02]  /*183c0*/  LOP3.LUT R60, R74, R121, RZ, 0x3c, !PT ;  /* 0x000000794a3c7212 */ /* 0x000fc400078e3cff */
[----:B------:R-:W-:Y:S01]  /*183d0*/  SHF.R.U64 R62, R62, 0x3, RZ ;  /* 0x000000033e3e7819 */ /* 0x000fe200000012ff */
[----:B------:R2:W-:Y:S01]  /*183e0*/  STSM.16.M88.4 [R0], R64 ;  /* 0x0000004000007844 */ /* 0x0005e20000000200 */
[----:B------:R-:W-:-:S04]  /*183f0*/  IADD3 R125, P1, R122, 0x8040, RZ ;  /* 0x000080407a7d7810 */ /* 0x000fc80007f3e0ff */
[----:B------:R-:W-:Y:S02]  /*18400*/  LOP3.LUT R124, R125, 0x380, RZ, 0xc0, !PT ;  /* 0x000003807d7c7812 */ /* 0x000fe400078ec0ff */
[----:B--2---:R-:W-:Y:S02]  /*18410*/  LOP3.LUT R64, R63, R72, RZ, 0x3c, !PT ;  /* 0x000000483f407212 */ /* 0x004fe400078e3cff */
[----:B------:R-:W-:Y:S02]  /*18420*/  LOP3.LUT R72, R62, R73, RZ, 0x3c, !PT ;  /* 0x000000493e487212 */ /* 0x000fe400078e3cff */
[----:B------:R-:W-:Y:S02]  /*18430*/  MOV R0, R60 ;  /* 0x0000003c00007202 */ /* 0x000fe40000000f00 */
[----:B------:R-:W-:Y:S02]  /*18440*/  F2FP.F16.F32.PACK_AB R60, R53, R52 ;  /* 0x00000034353c723e */ /* 0x000fe400000000ff */
[----:B------:R-:W-:-:S02]  /*18450*/  F2FP.F16.F32.PACK_AB R61, R83, R82 ;  /* 0x00000052533d723e */ /* 0x000fc400000000ff */
[----:B------:R-:W-:Y:S02]  /*18460*/  F2FP.F16.F32.PACK_AB R62, R57, R56 ;  /* 0x00000038393e723e */ /* 0x000fe400000000ff */
[----:B------:R-:W-:Y:S01]  /*18470*/  F2FP.F16.F32.PACK_AB R63, R87, R86 ;  /* 0x00000056573f723e */ /* 0x000fe200000000ff */
[----:B------:R-:W-:Y:S01]  /*18480*/  IMAD.X R73, RZ, RZ, R123, P0 ;  /* 0x000000ffff497224 */ /* 0x000fe200000e067b */
[----:B------:R-:W-:-:S03]  /*18490*/  IADD3.X R65, RZ, R123, RZ, P2, !PT ;  /* 0x0000007bff417210 */ /* 0x000fc600017fe4ff */
[----:B------:R2:W-:Y:S01]  /*184a0*/  STSM.16.M88.4 [R0], R60 ;  /* 0x0000003c00007844 */ /* 0x0005e20000000200 */
[----:B------:R-:W-:Y:S02]  /*184b0*/  MOV R74, R64 ;  /* 0x00000040004a7202 */ /* 0x000fe40000000f00 */
[----:B------:R-:W-:Y:S02]  /*184c0*/  F2FP.F16.F32.PACK_AB R64, R69, R68 ;  /* 0x000000444540723e */ /* 0x000fe400000000ff */
[----:B------:R-:W-:Y:S02]  /*184d0*/  F2FP.F16.F32.PACK_AB R65, R91, R90 ;  /* 0x0000005a5b41723e */ /* 0x000fe400000000ff */
[----:B------:R-:W-:Y:S02]  /*184e0*/  F2FP.F16.F32.PACK_AB R66, R77, R76 ;  /* 0x0000004c4d42723e */ /* 0x000fe400000000ff */
[----:B------:R-:W-:Y:S02]  /*184f0*/  F2FP.F16.F32.PACK_AB R67, R95, R94 ;  /* 0x0000005e5f43723e */ /* 0x000fe400000000ff */
[----:B------:R-:W-:-:S02]  /*18500*/  SHF.R.U64 R124, R124, 0x3, RZ ;  /* 0x000000037c7c7819 */ /* 0x000fc400000012ff */
[----:B--2---:R-:W-:-:S04]  /*18510*/  IADD3 R0, P0, R122, 0x8060, RZ ;  /* 0x000080607a007810 */ /* 0x004fc80007f1e0ff */
[----:B------:R-:W-:Y:S01]  /*18520*/  LOP3.LUT R75, R0, 0x380, RZ, 0xc0, !PT ;  /* 0x00000380004b7812 */ /* 0x000fe200078ec0ff */
[----:B------:R2:W-:Y:S01]  /*18530*/  STSM.16.M88.4 [R74], R64 ;  /* 0x000000404a007844 */ /* 0x0005e20000000200 */
[----:B------:R-:W-:Y:S02]  /*18540*/  MOV R60, R72 ;  /* 0x00000048003c7202 */ /* 0x000fe40000000f00 */
[----:B------:R-:W-:Y:S02]  /*18550*/  SHF.R.U64 R61, R75, 0x3, RZ ;  /* 0x000000034b3d7819 */ /* 0x000fe400000012ff */
[----:B------:R-:W-:Y:S01]  /*18560*/  LOP3.LUT R124, R124, R125, RZ, 0x3c, !PT ;  /* 0x0000007d7c7c7212 */ /* 0x000fe200078e3cff */
[----:B------:R-:W-:Y:S01]  /*18570*/  IMAD.X R125, RZ, RZ, R123, P1 ;  /* 0x000000ffff7d7224 */ /* 0x000fe200008e067b */
[----:B------:R-:W-:Y:S02]  /*18580*/  F2FP.F16.F32.PACK_AB R72, R81, R80 ;  /* 0x000000505148723e */ /* 0x000fe400000000ff */
[----:B------:R-:W-:-:S02]  /*18590*/  F2FP.F16.F32.PACK_AB R73, R99, R98 ;  /* 0x000000626349723e */ /* 0x000fc400000000ff */
[----:B------:R-:W-:Y:S02]  /*185a0*/  F2FP.F16.F32.PACK_AB R75, R103, R102 ;  /* 0x00000066674b723e */ /* 0x000fe400000000ff */
[----:B------:R-:W-:Y:S02]  /*185b0*/  IADD3.X R123, RZ, R123, RZ, P0, !PT ;  /* 0x0000007bff7b7210 */ /* 0x000fe400007fe4ff */
[----:B--2---:R-:W-:Y:S02]  /*185c0*/  F2FP.F16.F32.PACK_AB R74, R85, R84 ;  /* 0x00000054554a723e */ /* 0x004fe400000000ff */
[----:B------:R-:W-:Y:S02]  /*185d0*/  LOP3.LUT R122, R61, R0, RZ, 0x3c, !PT ;  /* 0x000000003d7a7212 */ /* 0x000fe400078e3cff */
[----:B------:R-:W-:Y:S01]  /*185e0*/  MOV R124, R124 ;  /* 0x0000007c007c7202 */ /* 0x000fe20000000f00 */
[----:B------:R2:W-:Y:S01]  /*185f0*/  STSM.16.M88.4 [R60], R72 ;  /* 0x000000483c007844 */ /* 0x0005e20000000200 */
[----:B------:R-:W-:-:S02]  /*18600*/  F2FP.F16.F32.PACK_AB R61, R107, R106 ;  /* 0x0000006a6b3d723e */ /* 0x000fc400000000ff */
[----:B------:R-:W-:Y:S02]  /*18610*/  F2FP.F16.F32.PACK_AB R62, R93, R92 ;  /* 0x0000005c5d3e723e */ /* 0x000fe400000000ff */
[----:B------:R-:W-:Y:S02]  /*18620*/  F2FP.F16.F32.PACK_AB R63, R111, R110 ;  /* 0x0000006e6f3f723e */ /* 0x000fe400000000ff */
[----:B------:R-:W-:Y:S02]  /*18630*/  F2FP.F16.F32.PACK_AB R64, R97, R96 ;  /* 0x000000606140723e */ /* 0x000fe400000000ff */
[----:B------:R-:W-:Y:S02]  /*18640*/  F2FP.F16.F32.PACK_AB R65, R115, R114 ;  /* 0x000000727341723e */ /* 0x000fe400000000ff */
[----:B------:R-:W-:Y:S02]  /*18650*/  F2FP.F16.F32.PACK_AB R66, R101, R100 ;  /* 0x000000646542723e */ /* 0x000fe400000000ff */
[----:B------:R-:W-:-:S02]  /*18660*/  F2FP.F16.F32.PACK_AB R67, R119, R118 ;  /* 0x000000767743723e */ /* 0x000fc400000000ff */
[----:B------:R-:W-:Y:S01]  /*18670*/  ISETP.NE.U32.AND P0, PT, RZ, UR6, PT ;  /* 0x00000006ff007c0c */ /* 0x000fe2000bf05070 */
[----:B------:R-:W-:Y:S01]  /*18680*/  IMAD.MOV.U32 R0, RZ, RZ, RZ ;  /* 0x000000ffff007224 */ /* 0x000fe200078e00ff */
[----:B--2---:R-:W-:Y:S01]  /*18690*/  F2FP.F16.F32.PACK_AB R60, R89, R88 ;  /* 0x00000058593c723e */ /* 0x004fe200000000ff */
[----:B------:R-:W2:Y:S01]  /*186a0*/  LDC R125, c[0x0][0xbe8] ;  /* 0x0002fa00ff7d7b82 */ /* 0x000ea20000000800 */
[----:B------:R-:W-:-:S03]  /*186b0*/  MOV R122, R122 ;  /* 0x0000007a007a7202 */ /* 0x000fc60000000f00 */
[----:B------:R3:W-:Y:S04]  /*186c0*/  STSM.16.M88.4 [R124], R60 ;  /* 0x0000003c7c007844 */ /* 0x0007e80000000200 */
[----:B------:R0:W-:Y:S01]  /*186d0*/  STSM.16.M88.4 [R122], R64 ;  /* 0x000000407a007844 */ /* 0x0001e20000000200 */
[----:B------:R-:W-:Y:S01]  /*186e0*/  BAR.SYNC.DEFER_BLOCKING 0x1, 0x100 ;  /* 0x0044000000007b1d */ /* 0x000fe20000010000 */
[----:B------:R-:W-:Y:S02]  /*186f0*/  ISETP.NE.AND.EX P0, PT, RZ, UR7, PT, P0 ;  /* 0x00000007ff007c0c */ /* 0x000fe4000bf05300 */
[----:B---3--:R-:W-:-:S04]  /*18700*/  IADD3 R60, P1, R228, UR6, RZ ;  /* 0x00000006e43c7c10 */ /* 0x008fc8000ff3e0ff */
[----:B------:R-:W-:-:S07]  /*18710*/  IADD3.X R61, R229, UR7, RZ, P1, !PT ;  /* 0x00000007e53d7c10 */ /* 0x000fce0008ffe4ff */
[----:B------:R-:W3:Y:S01]  /*18720*/  @P0 LDG.E R0, desc[UR48][R60.64] ;  /* 0x000000303c000981 */ /* 0x000ee2000c1e1900 */
[----:B------:R-:W-:-:S04]  /*18730*/  ISETP.NE.U32.AND P1, PT, RZ, UR4, PT ;  /* 0x00000004ff007c0c */ /* 0x000fc8000bf25070 */
[----:B------:R-:W-:-:S13]  /*18740*/  ISETP.NE.AND.EX P1, PT, RZ, UR5, PT, P1 ;  /* 0x00000005ff007c0c */ /* 0x000fda000bf25310 */
[----:B------:R-:W-:Y:S01]  /*18750*/  @P1 IADD3 R228, P2, R228, UR4, RZ ;  /* 0x00000004e4e41c10 */ /* 0x000fe2000ff5e0ff */
[----:B------:R-:W-:Y:S02]  /*18760*/  ULDC UR4, c[0x0][0xa88] ;  /* 0x0002a20000047ab9 */ /* 0x000fe40000000800 */
[----:B------:R-:W-:Y:S01]  /*18770*/  IMAD.U32 R74, RZ, RZ, UR4 ;  /* 0x00000004ff4a7e24 */ /* 0x000fe2000f8e00ff */
[----:B------:R-:W-:Y:S01]  /*18780*/  @P1 IADD3.X R229, R229, UR5, RZ, P2, !PT ;  /* 0x00000005e5e51c10 */ /* 0x000fe200097fe4ff */
[----:B------:R-:W-:-:S04]  /*18790*/  ULDC UR4, c[0x0][0xad4] ;  /* 0x0002b50000047ab9 */ /* 0x000fc80000000800 */
[----:B------:R0:W5:Y:S01]  /*187a0*/  @P1 LDG.E R74, desc[UR48][R228.64] ;  /* 0x00000030e44a1981 */ /* 0x000162000c1e1900 */
[----:B------:R-:W-:-:S04]  /*187b0*/  ISETP.NE.AND P2, PT, R226, RZ, PT ;  /* 0x000000ffe200720c */ /* 0x000fc80003f45270 */
[----:B------:R-:W-:Y:S02]  /*187c0*/  SEL R226, R226, UR4, P2 ;  /* 0x00000004e2e27c07 */ /* 0x000fe40009000000 */
[----:B------:R-:W-:Y:S02]  /*187d0*/  MOV R72, 0x9b8 ;  /* 0x000009b800487802 */ /* 0x000fe40000000f00 */
[----:B------:R-:W-:-:S04]  /*187e0*/  ISETP.GT.AND P3, PT, R226, 0x1, PT ;  /* 0x00000001e200780c */ /* 0x000fc80003f64270 */
[----:B------:R-:W-:-:S04]  /*187f0*/  SEL R72, R72, 0x978, P3 ;  /* 0x0000097848487807 */ /* 0x000fc80001800000 */
[----:B0-----:R-:W0:Y:S08]  /*18800*/  LDC.64 R66, c[0x0][R72+0x220] ;  /* 0x0000880048427b82 */ /* 0x001e300000000a00 */
[----:B------:R1:W1:Y:S01]  /*18810*/  LDC.64 R64, c[0x0][R72+0x218] ;  /* 0x0000860048407b82 */ /* 0x0002620000000a00 */
[----:B------:R-:W-:Y:S02]  /*18820*/  ISETP.NE.U32.AND P2, PT, RZ, UR6, PT ;  /* 0x00000006ff007c0c */ /* 0x000fe4000bf45070 */
[----:B--2---:R-:W-:-:S02]  /*18830*/  ISETP.NE.AND P4, PT, R125, 0x1, PT ;  /* 0x000000017d00780c */ /* 0x004fc40003f85270 */
[----:B------:R-:W-:-:S03]  /*18840*/  ISETP.NE.AND.EX P2, PT, RZ, UR7, PT, P2 ;  /* 0x00000007ff007c0c */ /* 0x000fc6000bf45320 */
[----:B------:R1:W2:Y:S01]  /*18850*/  LDC.64 R62, c[0x0][R72+0x228] ;  /* 0x00008a00483e7b82 */ /* 0x0002a20000000a00 */
[----:B------:R-:W-:Y:S02]  /*18860*/  SEL R227, R227, RZ, !P2 ;  /* 0x000000ffe3e37207 */ /* 0x000fe40005000000 */
[----:B----4-:R-:W-:-:S05]  /*18870*/  SEL R73, R130, RZ, !P2 ;  /* 0x000000ff82497207 */ /* 0x010fca0005000000 */
[----:B------:R-:W4:Y:S08]  /*18880*/  @P4 LDC R75, c[0x0][0xbec] ;  /* 0x0002fb00ff4b4b82 */ /* 0x000f300000000800 */
[----:B------:R-:W2:Y:S01]  /*18890*/  @P4 LDC R121, c[0x0][0xbf0] ;  /* 0x0002fc00ff794b82 */ /* 0x000ea20000000800 */
[----:B0-----:R-:W-:-:S04]  /*188a0*/  IMAD R122, R67, R227, RZ ;  /* 0x000000e3437a7224 */ /* 0x001fc800078e02ff */
[----:B------:R-:W-:-:S03]  /*188b0*/  IMAD R122, R66, R73, R122 ;  /* 0x00000049427a7224 */ /* 0x000fc600078e027a */
[----:B-1----:R-:W0:Y:S01]  /*188c0*/  LDC.64 R72, c[0x0][R72+0x210] ;  /* 0x0000840048487b82 */ /* 0x002e220000000a00 */
[----:B------:R-:W-:-:S04]  /*188d0*/  IMAD.WIDE.U32 R66, R66, R227, RZ ;  /* 0x000000e342427225 */ /* 0x000fc800078e00ff */
[-C--:B------:R-:W-:Y:S02]  /*188e0*/  IMAD R124, R65, R196.reuse, RZ ;  /* 0x000000c4417c7224 */ /* 0x080fe400078e02ff */
[----:B------:R-:W-:-:S04]  /*188f0*/  IMAD.WIDE.U32 R64, R64, R196, RZ ;  /* 0x000000c440407225 */ /* 0x000fc800078e00ff */
[----:B------:R-:W-:Y:S02]  /*18900*/  IMAD.IADD R124, R65, 0x1, R124 ;  /* 0x00000001417c7824 */ /* 0x000fe400078e027c */
[----:B------:R-:W-:Y:S01]  /*18910*/  IMAD.IADD R122, R67, 0x1, R122 ;  /* 0x00000001437a7824 */ /* 0x000fe200078e027a */
[----:B------:R-:W-:Y:S02]  /*18920*/  LEA R67, R128, R129, 0x7 ;  /* 0x0000008180437211 */ /* 0x000fe400078e38ff */
[----:B---3--:R-:W-:Y:S02]  /*18930*/  IADD3 R123, P2, P5, R66, R64, R0 ;  /* 0x00000040427b7210 */ /* 0x008fe40007d5e000 */
[----:B------:R-:W1:Y:S01]  /*18940*/  LDC.64 R64, c[0x0][0xba8] ;  /* 0x0002ea00ff407b82 */ /* 0x000e620000000a00 */
[----:B----4-:R-:W-:-:S04]  /*18950*/  @P4 IMAD.HI.U32 R66, R67, R75, RZ ;  /* 0x0000004b43424227 */ /* 0x010fc800078e00ff */
[----:B------:R-:W-:Y:S01]  /*18960*/  IMAD.MOV.U32 R75, RZ, RZ, R67 ;  /* 0x000000ffff4b7224 */ /* 0x000fe200078e0043 */
[----:B--2---:R-:W-:Y:S02]  /*18970*/  @P4 SHF.R.U32.HI R75, RZ, R121, R66 ;  /* 0x00000079ff4b4219 */ /* 0x004fe40000011642 */
[----:B------:R-:W-:-:S05]  /*18980*/  SEL R66, R127, RZ, P3 ;  /* 0x000000ff7f427207 */ /* 0x000fca0001800000 */
[-C--:B------:R-:W-:Y:S02]  /*18990*/  IMAD R121, R63, R66.reuse, RZ ;  /* 0x000000423f797224 */ /* 0x080fe400078e02ff */
[----:B------:R-:W-:Y:S01]  /*189a0*/  IMAD.WIDE.U32 R62, R62, R66, RZ ;  /* 0x000000423e3e7225 */ /* 0x000fe200078e00ff */
[----:B------:R-:W-:-:S03]  /*189b0*/  SHF.R.S32.HI R66, RZ, 0x1f, R0 ;  /* 0x0000001fff427819 */ /* 0x000fc60000011400 */
[----:B------:R-:W-:Y:S01]  /*189c0*/  IMAD.IADD R121, R63, 0x1, R121 ;  /* 0x000000013f797824 */ /* 0x000fe200078e0279 */
[C---:B------:R-:W-:Y:S01]  /*189d0*/  IADD3 R63, -R75.reuse, RZ, RZ ;  /* 0x000000ff4b3f7210 */ /* 0x040fe20007ffe1ff */
[----:B-1----:R-:W1:Y:S01]  /*189e0*/  @!P3 LDC R64, c[0x0][0xb50] ;  /* 0x0002d400ff40bb82 */ /* 0x002e620000000800 */
[----:B------:R-:W-:Y:S02]  /*189f0*/  IADD3.X R122, R122, R124, R66, P2, P5 ;  /* 0x0000007c7a7a7210 */ /* 0x000fe400017ea442 */
[----:B------:R-:W-:-:S05]  /*18a00*/  IADD3 R62, P2, P5, R75, R123, R62 ;  /* 0x0000007b4b3e7210 */ /* 0x000fca0007d5e03e */
[----:B------:R-:W2:Y:S01]  /*18a10*/  @!P3 LDC R65, c[0x0][0xb54] ;  /* 0x0002d500ff41bb82 */ /* 0x000ea20000000800 */
[----:B------:R-:W-:Y:S01]  /*18a20*/  SHF.R.S32.HI R75, RZ, 0x1f, R75 ;  /* 0x0000001fff4b7819 */ /* 0x000fe2000001144b */
[----:B------:R-:W-:-:S03]  /*18a30*/  IMAD R123, R125, R63, R67 ;  /* 0x0000003f7d7b7224 */ /* 0x000fc600078e0243 */
[----:B------:R-:W-:Y:S01]  /*18a40*/  IADD3.X R63, R75, R122, R121, P2, P5 ;  /* 0x0000007a4b3f7210 */ /* 0x000fe200017ea479 */
[-C--:B0-----:R-:W-:Y:S01]  /*18a50*/  IMAD R73, R73, R123.reuse, RZ ;  /* 0x0000007b49497224 */ /* 0x081fe200078e02ff */
[----:B------:R-:W-:Y:S01]  /*18a60*/  SHF.R.S32.HI R75, RZ, 0x1f, R123 ;  /* 0x0000001fff4b7819 */ /* 0x000fe2000001147b */
[----:B------:R-:W-:-:S04]  /*18a70*/  IMAD.WIDE.U32 R62, R72, R123, R62 ;  /* 0x0000007b483e7225 */ /* 0x000fc800078e003e */
[----:B------:R-:W-:-:S04]  /*18a80*/  IMAD R73, R72, R75, R73 ;  /* 0x0000004b48497224 */ /* 0x000fc800078e0249 */
[----:B------:R-:W-:Y:S01]  /*18a90*/  IMAD.IADD R63, R63, 0x1, R73 ;  /* 0x000000013f3f7824 */ /* 0x000fe200078e0249 */
[----:B-1----:R-:W-:-:S04]  /*18aa0*/  LEA R73, P2, R62, R64, 0x2 ;  /* 0x000000403e497211 */ /* 0x002fc800078410ff */
[----:B--2---:R-:W-:Y:S01]  /*18ab0*/  LEA.HI.X R75, R62, R65, R63, 0x2, P2 ;  /* 0x000000413e4b7211 */ /* 0x004fe200010f143f */
[----:B------:R-:W-:Y:S08]  /*18ac0*/  @P1 BRA `(.L_x_3919) ;  /* 0x0000000000101947 */ /* 0x000ff00003800000 */
[----:B------:R-:W-:Y:S05]  /*18ad0*/  @!P0 BRA `(.L_x_3919) ;  /* 0x00000000000c8947 */ /* 0x000fea0003800000 */
[----:B------:R-:W2:Y:S04]  /*18ae0*/  LDG.E R63, desc[UR48][R60.64] ;  /* 0x000000303c3f7981 */ /* 0x000ea8000c1e1900 */
[----:B-----5:R-:W2:Y:S02]  /*18af0*/  LDG.E R74, desc[UR48][R60.64+0x4] ;  /* 0x000004303c4a7981 */ /* 0x020ea4000c1e1900 */
[----:B--2---:R-:W-:-:S07]  /*18b00*/  IMAD.IADD R74, R74, 0x1, -R63 ;  /* 0x000000014a4a7824 */ /* 0x004fce00078e0a3f */
.L_x_3919:
[----:B------:R-:W2:Y:S04]  /*18b10*/  LDL R64, [R1+0x11c] ;  /* 0x00011c0001407983 */ /* 0x000ea80000100800 */
[----:B------:R-:W3:Y:S04]  /*18b20*/  LDL R65, [R1+0xb0] ;  /* 0x0000b00001417983 */ /* 0x000ee80000100800 */
[----:B------:R-:W-:Y:S04]  /*18b30*/  SHFL.IDX PT, R60, R73, RZ, 0x1c1f ;  /* 0x001c1fff493c7589 */ /* 0x000fe800000e0000 */
[----:B------:R-:W0:Y:S04]  /*18b40*/  SHFL.IDX PT, R61, R75, RZ, 0x1c1f ;  /* 0x001c1fff4b3d7589 */ /* 0x000e2800000e0000 */
[----:B------:R-:W-:Y:S04]  /*18b50*/  SHFL.IDX PT, R62, R73, 0x1, 0x1c1f ;  /* 0x003c1f00493e7f89 */ /* 0x000fe800000e0000 */
[----:B------:R-:W1:Y:S01]  /*18b60*/  SHFL.IDX PT, R63, R75, 0x1, 0x1c1f ;  /* 0x003c1f004b3f7f89 */ /* 0x000e6200000e0000 */
[----:B--2---:R-:W-:Y:S01]  /*18b70*/  LEA R72, R128, R64, 0x7 ;  /* 0x0000004080487211 */ /* 0x004fe200078e38ff */
[----:B-----5:R-:W-:Y:S01]  /*18b80*/  IMAD R64, R74, R125, RZ ;  /* 0x0000007d4a407224 */ /* 0x020fe200078e02ff */
[----:B---3--:R-:W-:-:S03]  /*18b90*/  LOP3.LUT P0, RZ, R65, 0x3, RZ, 0xc0, !PT ;  /* 0x0000000341ff7812 */ /* 0x008fc6000780c0ff */
[C---:B------:R-:W-:Y:S01]  /*18ba0*/  VIADD R65, R72.reuse, 0x8 ;  /* 0x0000000848417836 */ /* 0x040fe20000000000 */
[----:B------:R-:W-:-:S04]  /*18bb0*/  ISETP.GE.OR P1, PT, R72, R64, P0 ;  /* 0x000000404800720c */ /* 0x000fc80000726670 */
[----:B------:R-:W-:-:S09]  /*18bc0*/  ISETP.GE.OR P0, PT, R65, R64, P0 ;  /* 0x000000404100720c */ /* 0x000fd20000706670 */
[----:B0-----:R0:W-:Y:S04]  /*18bd0*/  @!P1 ST.E desc[UR48][R60.64], R3 ;  /* 0x000000033c009985 */ /* 0x0011e8000c101930 */
[----:B-1----:R0:W-:Y:S01]  /*18be0*/  @!P0 ST.E desc[UR48][R62.64], R120 ;  /* 0x000000783e008985 */ /* 0x0021e2000c101930 */
[----:B------:R-:W-:Y:S05]  /*18bf0*/  @P3 BRA `(.L_x_3920) ;  /* 0x0000000c00603947 */ /* 0x000fea0003800000 */
[----:B0-----:R-:W0:Y:S01]  /*18c00*/  S2R R3, SR_TID.X ;  /* 0x0000000000037919 */ /* 0x001e220000002100 */
[----:B------:R-:W1:Y:S01]  /*18c10*/  @P4 LDC R68, c[0x0][0xbec] ;  /* 0x0002fb00ff444b82 */ /* 0x000e620000000800 */
[----:B------:R-:W-:-:S07]  /*18c20*/  ULDC.64 UR4, c[0x0][0xaa0] ;  /* 0x0002a80000047ab9 */ /* 0x000fce0000000a00 */
[----:B------:R-:W2:Y:S01]  /*18c30*/  @P4 LDC R67, c[0x0][0xbf0] ;  /* 0x0002fc00ff434b82 */ /* 0x000ea20000000800 */
[----:B0-----:R-:W-:-:S05]  /*18c40*/  VIADD R3, R3, 0xffffff80 ;  /* 0xffffff8003037836 */ /* 0x001fca0000000000 */
[----:B------:R-:W-:-:S04]  /*18c50*/  SHF.R.S32.HI R4, RZ, 0x1f, R3 ;  /* 0x0000001fff047819 */ /* 0x000fc80000011403 */
[----:B------:R-:W-:-:S04]  /*18c60*/  LEA.HI R4, R4, R3, RZ, 0x3 ;  /* 0x0000000304047211 */ /* 0x000fc800078f18ff */
[----:B------:R-:W-:Y:S02]  /*18c70*/  LOP3.LUT R6, R4, 0xfffffff8, RZ, 0xc0, !PT ;  /* 0xfffffff804067812 */ /* 0x000fe400078ec0ff */
[----:B------:R-:W-:Y:S02]  /*18c80*/  SHF.R.S32.HI R60, RZ, 0x3, R4 ;  /* 0x00000003ff3c7819 */ /* 0x000fe40000011404 */
[----:B------:R-:W-:-:S05]  /*18c90*/  IADD3 R61, R3, -R6, RZ ;  /* 0x80000006033d7210 */ /* 0x000fca0007ffe0ff */
[----:B------:R-:W-:-:S04]  /*18ca0*/  IMAD.SHL.U32 R3, R61, 0x8, RZ ;  /* 0x000000083d037824 */ /* 0x000fc800078e00ff */
[----:B------:R-:W-:-:S04]  /*18cb0*/  IMAD R5, R60, 0x40, R3 ;  /* 0x000000403c057824 */ /* 0x000fc800078e0203 */
[----:B------:R-:W-:-:S04]  /*18cc0*/  IMAD.WIDE R116, R5, 0x2, R116 ;  /* 0x0000000205747825 */ /* 0x000fc800078e0274 */
[----:B------:R-:W-:Y:S01]  /*18cd0*/  IMAD R21, R66, UR4, RZ ;  /* 0x0000000442157c24 */ /* 0x000fe2000f8e02ff */
[C---:B------:R-:W-:Y:S02]  /*18ce0*/  IADD3 R9, P3, R116.reuse, 0x1000, RZ ;  /* 0x0000100074097810 */ /* 0x040fe40007f7e0ff */
[C---:B------:R-:W-:Y:S02]  /*18cf0*/  IADD3 R13, P2, R116.reuse, 0x2000, RZ ;  /* 0x00002000740d7810 */ /* 0x040fe40007f5e0ff */
[C---:B------:R-:W-:Y:S02]  /*18d00*/  IADD3 R25, P6, R116.reuse, 0x3000, RZ ;  /* 0x0000300074197810 */ /* 0x040fe40007fde0ff */
[C---:B------:R-:W-:Y:S02]  /*18d10*/  IADD3 R29, P5, R116.reuse, 0x4000, RZ ;  /* 0x00004000741d7810 */ /* 0x040fe40007fbe0ff */
[----:B------:R-:W-:Y:S01]  /*18d20*/  IADD3 R33, P1, R116, 0x5000, RZ ;  /* 0x0000500074217810 */ /* 0x000fe20007f3e0ff */
[C---:B------:R-:W-:Y:S01]  /*18d30*/  IMAD R63, R0.reuse, UR5, R21 ;  /* 0x00000005003f7c24 */ /* 0x040fe2000f8e0215 */
[----:B------:R-:W-:Y:S01]  /*18d40*/  LOP3.LUT R8, R9, 0x380, RZ, 0xc0, !PT ;  /* 0x0000038009087812 */ /* 0x000fe200078ec0ff */
[----:B------:R-:W-:Y:S01]  /*18d50*/  IMAD.WIDE.U32 R20, R0, UR4, RZ ;  /* 0x0000000400147c25 */ /* 0x000fe2000f8e00ff */
[----:B------:R-:W-:Y:S01]  /*18d60*/  LOP3.LUT R12, R13, 0x380, RZ, 0xc0, !PT ;  /* 0x000003800d0c7812 */ /* 0x000fe200078ec0ff */
[----:B------:R-:W-:Y:S01]  /*18d70*/  ULDC.64 UR4, c[0x0][0xae8] ;  /* 0x0002ba0000047ab9 */ /* 0x000fe20000000a00 */
[----:B------:R-:W-:-:S02]  /*18d80*/  LOP3.LUT R24, R25, 0x380, RZ, 0xc0, !PT ;  /* 0x0000038019187812 */ /* 0x000fc400078ec0ff */
[----:B------:R-:W-:Y:S02]  /*18d90*/  LOP3.LUT R28, R29, 0x380, RZ, 0xc0, !PT ;  /* 0x000003801d1c7812 */ /* 0x000fe400078ec0ff */
[----:B------:R-:W-:Y:S01]  /*18da0*/  LOP3.LUT R32, R33, 0x380, RZ, 0xc0, !PT ;  /* 0x0000038021207812 */ /* 0x000fe200078ec0ff */
[----:B------:R-:W-:Y:S01]  /*18db0*/  IMAD R61, R61, 0x20, R60 ;  /* 0x000000203d3d7824 */ /* 0x000fe200078e023c */
[----:B------:R-:W-:Y:S02]  /*18dc0*/  SHF.R.U64 R8, R8, 0x3, RZ ;  /* 0x0000000308087819 */ /* 0x000fe400000012ff */
[----:B------:R-:W-:Y:S02]  /*18dd0*/  SHF.R.U64 R12, R12, 0x3, RZ ;  /* 0x000000030c0c7819 */ /* 0x000fe400000012ff */
[----:B------:R-:W-:Y:S02]  /*18de0*/  SHF.R.U64 R24, R24, 0x3, RZ ;  /* 0x0000000318187819 */ /* 0x000fe400000012ff */
[----:B------:R-:W-:-:S02]  /*18df0*/  SHF.R.U64 R28, R28, 0x3, RZ ;  /* 0x000000031c1c7819 */ /* 0x000fc400000012ff */
[----:B------:R-:W-:Y:S02]  /*18e00*/  SHF.R.U64 R32, R32, 0x3, RZ ;  /* 0x0000000320207819 */ /* 0x000fe400000012ff */
[----:B------:R-:W-:Y:S01]  /*18e10*/  IADD3 R21, R21, R63, RZ ;  /* 0x0000003f15157210 */ /* 0x000fe20007ffe0ff */
[----:B------:R-:W-:Y:S01]  /*18e20*/  IMAD R65, R128, 0x80, R61 ;  /* 0x0000008080417824 */ /* 0x000fe200078e023d */
[----:B------:R-:W-:Y:S02]  /*18e30*/  LOP3.LUT R8, R8, R9, RZ, 0x3c, !PT ;  /* 0x0000000908087212 */ /* 0x000fe400078e3cff */
[----:B------:R-:W-:Y:S01]  /*18e40*/  LOP3.LUT R12, R12, R13, RZ, 0x3c, !PT ;  /* 0x0000000d0c0c7212 */ /* 0x000fe200078e3cff */
[--C-:B------:R-:W-:Y:S01]  /*18e50*/  IMAD.X R13, RZ, RZ, R117.reuse, P2 ;  /* 0x000000ffff0d7224 */ /* 0x100fe200010e0675 */
[----:B------:R-:W-:Y:S01]  /*18e60*/  LOP3.LUT R24, R24, R25, RZ, 0x3c, !PT ;  /* 0x0000001918187212 */ /* 0x000fe200078e3cff */
[----:B------:R-:W-:Y:S01]  /*18e70*/  IMAD.X R25, RZ, RZ, R117, P6 ;  /* 0x000000ffff197224 */ /* 0x000fe200030e0675 */
[----:B------:R-:W-:-:S02]  /*18e80*/  LOP3.LUT R28, R28, R29, RZ, 0x3c, !PT ;  /* 0x0000001d1c1c7212 */ /* 0x000fc400078e3cff */
[----:B------:R-:W-:Y:S01]  /*18e90*/  LOP3.LUT R32, R32, R33, RZ, 0x3c, !PT ;  /* 0x0000002120207212 */ /* 0x000fe200078e3cff */
[----:B------:R-:W-:Y:S01]  /*18ea0*/  IMAD.X R33, RZ, RZ, R117, P1 ;  /* 0x000000ffff217224 */ /* 0x000fe200008e0675 */
[-C--:B------:R-:W-:Y:S01]  /*18eb0*/  IADD3.X R9, RZ, R117.reuse, RZ, P3, !PT ;  /* 0x00000075ff097210 */ /* 0x080fe20001ffe4ff */
[----:B------:R-:W-:Y:S01]  /*18ec0*/  IMAD.WIDE.U32 R20, R196, UR4, R20 ;  /* 0x00000004c4147c25 */ /* 0x000fe2000f8e0014 */
[----:B------:R-:W-:Y:S01]  /*18ed0*/  IADD3.X R29, RZ, R117, RZ, P5, !PT ;  /* 0x00000075ff1d7210 */ /* 0x000fe20002ffe4ff */
[----:B------:R-:W5:Y:S01]  /*18ee0*/  LD.E.128 R12, desc[UR48][R12.64] ;  /* 0x000000300c0c7980 */ /* 0x000f62000c101d00 */
[C---:B------:R-:W-:Y:S02]  /*18ef0*/  IADD3 R37, P0, R116.reuse, 0x6000, RZ ;  /* 0x0000600074257810 */ /* 0x040fe40007f1e0ff */
[C---:B------:R-:W-:Y:S01]  /*18f00*/  IADD3 R41, P3, R116.reuse, 0x7000, RZ ;  /* 0x0000700074297810 */ /* 0x040fe20007f7e0ff */
[----:B-1----:R-:W-:Y:S01]  /*18f10*/  @P4 IMAD.HI.U32 R0, R65, R68, RZ ;  /* 0x0000004441004227 */ /* 0x002fe200078e00ff */
[C---:B------:R-:W-:Y:S01]  /*18f20*/  IADD3 R45, P2, R116.reuse, 0x8000, RZ ;  /* 0x00008000742d7810 */ /* 0x040fe20007f5e0ff */
[----:B------:R-:W5:Y:S01]  /*18f30*/  LD.E.128 R8, desc[UR48][R8.64] ;  /* 0x0000003008087980 */ /* 0x000f62000c101d00 */
[----:B------:R-:W-:-:S02]  /*18f40*/  IADD3 R49, P6, R116, 0x9000, RZ ;  /* 0x0000900074317810 */ /* 0x000fc40007fde0ff */
[C---:B------:R-:W-:Y:S01]  /*18f50*/  IADD3 R53, P5, R116.reuse, 0xa000, RZ ;  /* 0x0000a00074357810 */ /* 0x040fe20007fbe0ff */
[----:B------:R-:W5:Y:S01]  /*18f60*/  LD.E.128 R24, desc[UR48][R24.64] ;  /* 0x0000003018187980 */ /* 0x000f62000c101d00 */
[----:B------:R-:W-:Y:S02]  /*18f70*/  IADD3 R7, P1, R116, 0xb000, RZ ;  /* 0x0000b00074077810 */ /* 0x000fe40007f3e0ff */
[----:B------:R-:W-:Y:S01]  /*18f80*/  SHF.R.S32.HI R62, RZ, 0x1f, R227 ;  /* 0x0000001fff3e7819 */ /* 0x000fe200000114e3 */
[----:B------:R-:W-:Y:S01]  /*18f90*/  IMAD R21, R196, UR5, R21 ;  /* 0x00000005c4157c24 */ /* 0x000fe2000f8e0215 */
[----:B------:R-:W-:Y:S01]  /*18fa0*/  LOP3.LUT R36, R37, 0x380, RZ, 0xc0, !PT ;  /* 0x0000038025247812 */ /* 0x000fe200078ec0ff */
[----:B------:R-:W-:Y:S01]  /*18fb0*/  ULDC.64 UR4, c[0x0][0xaf0] ;  /* 0x0002bc0000047ab9 */ /* 0x000fe20000000a00 */
[----:B------:R-:W-:Y:S01]  /*18fc0*/  LOP3.LUT R40, R41, 0x380, RZ, 0xc0, !PT ;  /* 0x0000038029287812 */ /* 0x000fe200078ec0ff */
[----:B------:R-:W-:Y:S01]  /*18fd0*/  IMAD.X R57, RZ, RZ, R117, P1 ;  /* 0x000000ffff397224 */ /* 0x000fe200008e0675 */
[----:B------:R-:W-:Y:S01]  /*18fe0*/  LOP3.LUT R44, R45, 0x380, RZ, 0xc0, !PT ;  /* 0x000003802d2c7812 */ /* 0x000fe200078ec0ff */
[----:B------:R-:W5:Y:S01]  /*18ff0*/  LD.E.128 R28, desc[UR48][R28.64] ;  /* 0x000000301c1c7980 */ /* 0x000f62000c101d00 */
[----:B------:R-:W-:-:S02]  /*19000*/  LOP3.LUT R48, R49, 0x380, RZ, 0xc0, !PT ;  /* 0x0000038031307812 */ /* 0x000fc400078ec0ff */
[----:B------:R-:W-:Y:S01]  /*19010*/  LOP3.LUT R52, R53, 0x380, RZ, 0xc0, !PT ;  /* 0x0000038035347812 */ /* 0x000fe200078ec0ff */
[----:B------:R-:W5:Y:S01]  /*19020*/  LD.E.128 R32, desc[UR48][R32.64] ;  /* 0x0000003020207980 */ /* 0x000f62000c101d00 */
[----:B------:R-:W-:Y:S02]  /*19030*/  LOP3.LUT R5, R116, 0x380, RZ, 0xc0, !PT ;  /* 0x0000038074057812 */ /* 0x000fe400078ec0ff */
[----:B------:R-:W-:Y:S01]  /*19040*/  LOP3.LUT R6, R7, 0x380, RZ, 0xc0, !PT ;  /* 0x0000038007067812 */ /* 0x000fe200078ec0ff */
[----:B------:R-:W-:Y:S01]  /*19050*/  IMAD R62, R62, UR4, RZ ;  /* 0x000000043e3e7c24 */ /* 0x000fe2000f8e02ff */
[----:B------:R-:W-:Y:S02]  /*19060*/  MOV R61, R65 ;  /* 0x00000041003d7202 */ /* 0x000fe40000000f00 */
[----:B------:R-:W-:Y:S02]  /*19070*/  SHF.R.U64 R36, R36, 0x3, RZ ;  /* 0x0000000324247819 */ /* 0x000fe400000012ff */
[----:B------:R-:W-:-:S02]  /*19080*/  SHF.R.U64 R40, R40, 0x3, RZ ;  /* 0x0000000328287819 */ /* 0x000fc400000012ff */
[----:B------:R-:W-:Y:S02]  /*19090*/  SHF.R.U64 R44, R44, 0x3, RZ ;  /* 0x000000032c2c7819 */ /* 0x000fe400000012ff */
[----:B------:R-:W-:Y:S02]  /*190a0*/  SHF.R.U64 R48, R48, 0x3, RZ ;  /* 0x0000000330307819 */ /* 0x000fe400000012ff */
[----:B------:R-:W-:Y:S02]  /*190b0*/  SHF.R.U64 R52, R52, 0x3, RZ ;  /* 0x0000000334347819 */ /* 0x000fe400000012ff */
[----:B------:R-:W-:Y:S02]  /*190c0*/  SHF.R.U64 R5, R5, 0x3, RZ ;  /* 0x0000000305057819 */ /* 0x000fe400000012ff */
[----:B--2---:R-:W-:Y:S02]  /*190d0*/  @P4 SHF.R.U32.HI R61, RZ, R67, R0 ;  /* 0x00000043ff3d4219 */ /* 0x004fe40000011600 */
[----:B------:R-:W-:Y:S01]  /*190e0*/  SHF.R.U64 R6, R6, 0x3, RZ ;  /* 0x0000000306067819 */ /* 0x000fe200000012ff */
[C---:B------:R-:W-:Y:S01]  /*190f0*/  IMAD R63, R227.reuse, UR5, R62 ;  /* 0x00000005e33f7c24 */ /* 0x040fe2000f8e023e */
        /* <DEDUP_REMOVED lines=12> */
[--C-:B------:R-:W-:Y:S01]  /*191c0*/  SHF.R.S32.HI R0, RZ, 0x1f, R61.reuse ;  /* 0x0000001fff007819 */ /* 0x100fe2000001143d */
[----:B------:R-:W-:Y:S01]  /*191d0*/  IMAD.MOV R62, RZ, RZ, -R61 ;  /* 0x000000ffff3e7224 */ /* 0x000fe200078e0a3d */
[----:B------:R-:W-:-:S02]  /*191e0*/  IADD3.X R41, RZ, R117, RZ, P3, !PT ;  /* 0x00000075ff297210 */ /* 0x000fc40001ffe4ff */
[----:B------:R-:W-:Y:S01]  /*191f0*/  LOP3.LUT R56, R6, R7, RZ, 0x3c, !PT ;  /* 0x0000000706387212 */ /* 0x000fe200078e3cff */
[----:B------:R-:W-:Y:S01]  /*19200*/  IMAD.IADD R21, R21, 0x1, R63 ;  /* 0x0000000115157824 */ /* 0x000fe200078e023f */
[----:B------:R-:W-:Y:S01]  /*19210*/  IADD3.X R53, RZ, R117, RZ, P5, !PT ;  /* 0x00000075ff357210 */ /* 0x000fe20002ffe4ff */
[----:B------:R-:W-:Y:S01]  /*19220*/  IMAD R0, R0, UR4, RZ ;  /* 0x0000000400007c24 */ /* 0x000fe2000f8e02ff */
[----:B------:R-:W5:Y:S01]  /*19230*/  LD.E.128 R4, desc[UR48][R4.64] ;  /* 0x0000003004047980 */ /* 0x000f62000c101d00 */
[----:B------:R-:W-:Y:S02]  /*19240*/  IMAD R125, R125, R62, R65 ;  /* 0x0000003e7d7d7224 */ /* 0x000fe400078e0241 */
[C---:B------:R-:W-:Y:S01]  /*19250*/  IMAD.WIDE.U32 R20, R61.reuse, UR4, R20 ;  /* 0x000000043d147c25 */ /* 0x040fe2000f8e0014 */
[----:B------:R-:W5:Y:S04]  /*19260*/  LD.E.128 R36, desc[UR48][R36.64] ;  /* 0x0000003024247980 */ /* 0x000f68000c101d00 */
[----:B------:R-:W5:Y:S01]  /*19270*/  LD.E.128 R40, desc[UR48][R40.64] ;  /* 0x0000003028287980 */ /* 0x000f62000c101d00 */
[----:B------:R-:W-:-:S03]  /*19280*/  IMAD R61, R61, UR5, R0 ;  /* 0x000000053d3d7c24 */ /* 0x000fc6000f8e0200 */
[----:B------:R-:W5:Y:S01]  /*19290*/  LD.E.128 R44, desc[UR48][R44.64] ;  /* 0x000000302c2c7980 */ /* 0x000f62000c101d00 */
[----:B------:R-:W-:Y:S01]  /*192a0*/  SHF.R.S32.HI R0, RZ, 0x1f, R125 ;  /* 0x0000001fff007819 */ /* 0x000fe2000001147d */
[----:B------:R-:W-:Y:S02]  /*192b0*/  ULDC.64 UR4, c[0x0][0xad8] ;  /* 0x0002b60000047ab9 */ /* 0x000fe40000000a00 */
        /* <DEDUP_REMOVED lines=9> */
[----:B------:R-:W-:-:S02]  /*19350*/  IMAD.IADD R21, R21, 0x1, R61 ;  /* 0x0000000115157824 */ /* 0x000fc400078e023d */
[----:B------:R-:W-:Y:S01]  /*19360*/  IMAD R0, R0, UR4, RZ ;  /* 0x0000000400007c24 */ /* 0x000fe2000f8e02ff */
[----:B------:R-:W-:Y:S01]  /*19370*/  LEA R67, R128, R60, 0x7 ;  /* 0x0000003c80437211 */ /* 0x000fe200078e38ff */
[----:B------:R-:W-:-:S04]  /*19380*/  IMAD.WIDE.U32 R20, R125, UR4, R20 ;  /* 0x000000047d147c25 */ /* 0x000fc8000f8e0014 */
[----:B------:R-:W-:Y:S01]  /*19390*/  IMAD R63, R125, UR5, R0 ;  /* 0x000000057d3f7c24 */ /* 0x000fe2000f8e0200 */
[-C--:B------:R-:W-:Y:S01]  /*193a0*/  ISETP.GE.AND P2, PT, R67, R64.reuse, PT ;  /* 0x000000404300720c */ /* 0x080fe20003f46270 */
[----:B------:R-:W-:Y:S01]  /*193b0*/  ULDC.64 UR4, c[0x0][0xa80] ;  /* 0x0002a00000047ab9 */ /* 0x000fe20000000a00 */
[----:B------:R-:W-:Y:S01]  /*193c0*/  IADD3 R0, R2, 0x30820, RZ ;  /* 0x0003082002007810 */ /* 0x000fe20007ffe0ff */
[----:B------:R-:W-:Y:S01]  /*193d0*/  IMAD.IADD R21, R21, 0x1, R63 ;  /* 0x0000000115157824 */ /* 0x000fe200078e023f */
[C---:B------:R-:W-:Y:S01]  /*193e0*/  LEA R65, P3, R20.reuse, UR4, 0x1 ;  /* 0x0000000414417c11 */ /* 0x040fe2000f8608ff */
[----:B------:R-:W-:Y:S01]  /*193f0*/  VIADD R61, R67, 0x20 ;  /* 0x00000020433d7836 */ /* 0x000fe20000000000 */
[----:B------:R-:W-:Y:S02]  /*19400*/  PRMT R0, RZ, 0x654, R0 ;  /* 0x00000654ff007816 */ /* 0x000fe40000000000 */
[----:B------:R-:W-:Y:S02]  /*19410*/  LEA.HI.X R66, R20, UR5, R21, 0x1, P3 ;  /* 0x0000000514427c11 */ /* 0x000fe400098f0c15 */
[-C--:B------:R-:W-:Y:S01]  /*19420*/  ISETP.GE.AND P1, PT, R61, R64.reuse, PT ;  /* 0x000000403d00720c */ /* 0x080fe20003f26270 */
[----:B------:R-:W-:Y:S01]  /*19430*/  VIADD R61, R67, 0x40 ;  /* 0x00000040433d7836 */ /* 0x000fe20000000000 */
[----:B0-----:R0:W1:Y:S01]  /*19440*/  SHFL.IDX PT, R62, R65, RZ, 0x181f ;  /* 0x00181fff413e7589 */ /* 0x00106200000e0000 */
[----:B------:R-:W-:Y:S01]  /*19450*/  BSSY B1, `(.L_x_3921) ;  /* 0x0000017000017945 */ /* 0x000fe20003800000 */
[----:B------:R2:W-:Y:S01]  /*19460*/  SYNCS.ARRIVE.TRANS64.RED.A1T0 RZ, [R0+URZ], RZ ;  /* 0x000000ff00ff79a7 */ /* 0x0005e2000810043f */
[C---:B------:R-:W-:Y:S01]  /*19470*/  IADD3 R69, R3.reuse, 0x80, RZ ;  /* 0x0000008003457810 */ /* 0x040fe20007ffe0ff */
[----:B------:R-:W-:Y:S01]  /*19480*/  VIADD R71, R3, 0x40 ;  /* 0x0000004003477836 */ /* 0x000fe20000000000 */
[----:B------:R-:W-:Y:S01]  /*19490*/  ISETP.GE.AND P0, PT, R61, R64, PT ;  /* 0x000000403d00720c */ /* 0x000fe20003f06270 */
[----:B--2---:R0:W2:Y:S01]  /*194a0*/  SHFL.IDX PT, R0, R66, RZ, 0x181f ;  /* 0x00181fff42007589 */ /* 0x0040a200000e0000 */
[----:B------:R-:W-:Y:S11]  /*194b0*/  @P2 BRA `(.L_x_3922) ;  /* 0x0000000000402947 */ /* 0x000ff60003800000 */
[----:B------:R-:W-:Y:S01]  /*194c0*/  ULDC UR4, c[0x0][0xac8] ;  /* 0x0002b20000047ab9 */ /* 0x000fe20000000800 */
[----:B------:R-:W-:Y:S02]  /*194d0*/  SHF.R.S32.HI R21, RZ, 0x1f, R3 ;  /* 0x0000001fff157819 */ /* 0x000fe40000011403 */
[----:B------:R-:W-:Y:S02]  /*194e0*/  ISETP.GE.AND P4, PT, R3, UR4, PT ;  /* 0x0000000403007c0c */ /* 0x000fe4000bf86270 */
[----:B------:R-:W-:Y:S02]  /*194f0*/  ISETP.GE.AND P3, PT, R71, UR4, PT ;  /* 0x0000000447007c0c */ /* 0x000fe4000bf66270 */
[----:B------:R-:W-:Y:S02]  /*19500*/  ISETP.GE.AND P2, PT, R69, UR4, PT ;  /* 0x0000000445007c0c */ /* 0x000fe4000bf46270 */
[----:B------:R-:W-:Y:S02]  /*19510*/  SHF.R.S32.HI R61, RZ, 0x1f, R71 ;  /* 0x0000001fff3d7819 */ /* 0x000fe40000011447 */
[----:B------:R-:W-:-:S05]  /*19520*/  SHF.R.S32.HI R63, RZ, 0x1f, R69 ;  /* 0x0000001fff3f7819 */ /* 0x000fca0000011445 */
        /* <DEDUP_REMOVED lines=9> */
.L_x_3922:
[----:B------:R-:W-:Y:S05]  /*195c0*/  BSYNC B1 ;  /* 0x0000000000017941 */ /* 0x000fea0003800000 */
.L_x_3921:
[----:B--2---:R2:W4:Y:S01]  /*195d0*/  SHFL.IDX PT, R0, R66, 0x1, 0x181f ;  /* 0x00381f0042007f89 */ /* 0x00452200000e0000 */
[----:B------:R-:W-:Y:S01]  /*195e0*/  BSSY B1, `(.L_x_3923) ;  /* 0x0000013000017945 */ /* 0x000fe20003800000 */
[----:B---3-5:R-:W-:Y:S02]  /*195f0*/  SHF.R.S32.HI R29, RZ, 0x1f, R3 ;  /* 0x0000001fff1d7819 */ /* 0x028fe40000011403 */
[----:B------:R2:W3:Y:S01]  /*19600*/  SHFL.IDX PT, R20, R65, 0x1, 0x181f ;  /* 0x00381f0041147f89 */ /* 0x0004e200000e0000 */
[----:B------:R-:W-:Y:S02]  /*19610*/  SHF.R.S32.HI R28, RZ, 0x1f, R71 ;  /* 0x0000001fff1c7819 */ /* 0x000fe40000011447 */
[----:B------:R-:W-:Y:S01]  /*19620*/  SHF.R.S32.HI R30, RZ, 0x1f, R69 ;  /* 0x0000001fff1e7819 */ /* 0x000fe20000011445 */
[----:B------:R-:W-:Y:S06]  /*19630*/  @P1 BRA `(.L_x_3924) ;  /* 0x0000000000341947 */ /* 0x000fec0003800000 */
[----:B------:R-:W-:Y:S02]  /*19640*/  ULDC UR4, c[0x0][0xac8] ;  /* 0x0002b20000047ab9 */ /* 0x000fe40000000800 */
[----:B------:R-:W-:Y:S02]  /*19650*/  ISETP.GE.AND P4, PT, R3, UR4, PT ;  /* 0x0000000403007c0c */ /* 0x000fe4000bf86270 */
[----:B------:R-:W-:Y:S02]  /*19660*/  ISETP.GE.AND P5, PT, R71, UR4, PT ;  /* 0x0000000447007c0c */ /* 0x000fe4000bfa6270 */
[----:B------:R-:W-:-:S09]  /*19670*/  ISETP.GE.AND P6, PT, R69, UR4, PT ;  /* 0x0000000445007c0c */ /* 0x000fd2000bfc6270 */
[-C--:B---3--:R-:W-:Y:S02]  /*19680*/  @!P4 LEA R4, P1, R3, R20.reuse, 0x1 ;  /* 0x000000140304c211 */ /* 0x088fe400078208ff */
        /* <DEDUP_REMOVED lines=8> */
.L_x_3924:
[----:B------:R-:W-:Y:S05]  /*19710*/  BSYNC B1 ;  /* 0x0000000000017941 */ /* 0x000fea0003800000 */
.L_x_3923:
[----:B----4-:R4:W0:Y:S01]  /*19720*/  SHFL.IDX PT, R0, R66, 0x2, 0x181f ;  /* 0x00581f0042007f89 */ /* 0x01082200000e0000 */
[----:B------:R-:W-:Y:S03]  /*19730*/  BSSY B1, `(.L_x_3925) ;  /* 0x0000010000017945 */ /* 0x000fe60003800000 */
[----:B---3--:R4:W3:Y:S01]  /*19740*/  SHFL.IDX PT, R8, R65, 0x2, 0x181f ;  /* 0x00581f0041087f89 */ /* 0x0088e200000e0000 */
        /* <DEDUP_REMOVED lines=10> */
[----:B------:R-:W-:Y:S01]  /*197f0*/  @!P5 LEA.HI.X R9, R69, R0, R30, 0x1, P2 ;  /* 0x000000004509d211 */ /* 0x000fe200010f0c1e */
[----:B------:R0:W-:Y:S04]  /*19800*/  @!P3 ST.E.128 desc[UR48][R4.64], R12 ;  /* 0x0000000c0400b985 */ /* 0x0001e8000c101d30 */
[----:B------:R0:W-:Y:S04]  /*19810*/  @!P4 ST.E.128 desc[UR48][R6.64], R36 ;  /* 0x000000240600c985 */ /* 0x0001e8000c101d30 */
[----:B------:R0:W-:Y:S02]  /*19820*/  @!P5 ST.E.128 desc[UR48][R8.64], R52 ;  /* 0x000000340800d985 */ /* 0x0001e4000c101d30 */
.L_x_3926:
[----:B------:R-:W-:Y:S05]  /*19830*/  BSYNC B1 ;  /* 0x0000000000017941 */ /* 0x000fea0003800000 */
.L_x_3925:
[----:B0-----:R-:W-:Y:S01]  /*19840*/  VIADD R5, R67, 0x60 ;  /* 0x0000006043057836 */ /* 0x001fe20000000000 */
[----:B--2-4-:R-:W0:Y:S04]  /*19850*/  SHFL.IDX PT, R66, R66, 0x3, 0x181f ;  /* 0x00781f0042427f89 */ /* 0x014e2800000e0000 */
[----:B------:R-:W-:Y:S01]  /*19860*/  ISETP.GE.AND P0, PT, R5, R64, PT ;  /* 0x000000400500720c */ /* 0x000fe20003f06270 */
[----:B------:R2:W4:-:S12]  /*19870*/  SHFL.IDX PT, R0, R65, 0x3, 0x181f ;  /* 0x00781f0041007f89 */ /* 0x00051800000e0000 */
[----:B--2---:R-:W-:Y:S05]  /*19880*/  @P0 BRA `(.L_x_3927) ;  /* 0x0000002000340947 */ /* 0x004fea0003800000 */
[----:B------:R-:W-:Y:S02]  /*19890*/  ULDC UR4, c[0x0][0xac8] ;  /* 0x0002b20000047ab9 */ /* 0x000fe40000000800 */
[----:B------:R-:W-:Y:S02]  /*198a0*/  ISETP.GE.AND P2, PT, R3, UR4, PT ;  /* 0x0000000403007c0c */ /* 0x000fe4000bf46270 */
[----:B------:R-:W-:-:S11]  /*198b0*/  ISETP.GE.AND P3, PT, R71, UR4, PT ;  /* 0x0000000447007c0c */ /* 0x000fd6000bf66270 */
[-C--:B----4-:R-:W-:Y:S02]  /*198c0*/  @!P2 LEA R4, P0, R3, R0.reuse, 0x1 ;  /* 0x000000000304a211 */ /* 0x090fe400078008ff */
[----:B------:R-:W-:Y:S02]  /*198d0*/  @!P3 LEA R6, P1, R71, R0, 0x1 ;  /* 0x000000004706b211 */ /* 0x000fe400078208ff */
[-C--:B0-----:R-:W-:Y:S02]  /*198e0*/  @!P2 LEA.HI.X R5, R3, R66.reuse, R29, 0x1, P0 ;  /* 0x000000420305a211 */ /* 0x081fe400000f0c1d */
        /* <DEDUP_REMOVED lines=9> */
.L_x_3920:
[----:B------:R-:W-:Y:S01]  /*19980*/  ULDC.64 UR4, c[0x0][0xb08] ;  /* 0x0002c20000047ab9 */ /* 0x000fe20000000a00 */
[----:B------:R1:W5:Y:S01]  /*19990*/  LDL R166, [R1+0x48] ;  /* 0x0000480001a67983 */ /* 0x0003620000100800 */
[----:B0-----:R-:W-:Y:S01]  /*199a0*/  IMAD R3, R66, UR4, RZ ;  /* 0x0000000442037c24 */ /* 0x001fe2000f8e02ff */
[----:B------:R-:W-:Y:S01]  /*199b0*/  SHF.R.S32.HI R66, RZ, 0x1f, R227 ;  /* 0x0000001fff427819 */ /* 0x000fe200000114e3 */
[C---:B------:R-:W-:Y:S01]  /*199c0*/  IMAD.WIDE.U32 R60, R0.reuse, UR4, RZ ;  /* 0x00000004003c7c25 */ /* 0x040fe2000f8e00ff */
[----:B------:R1:W5:Y:S01]  /*199d0*/  LDL R165, [R1+0x10c] ;  /* 0x00010c0001a57983 */ /* 0x0003620000100800 */
[----:B------:R-:W0:Y:S01]  /*199e0*/  @P4 LDC R62, c[0x0][0xbec] ;  /* 0x0002fb00ff3e4b82 */ /* 0x000e220000000800 */
[----:B------:R-:W-:Y:S01]  /*199f0*/  ULDC.64 UR6, c[0x0][0xb30] ;  /* 0x0002cc0000067ab9 */ /* 0x000fe20000000a00 */
[----:B------:R-:W-:Y:S01]  /*19a00*/  IMAD R3, R0, UR5, R3 ;  /* 0x0000000500037c24 */ /* 0x000fe2000f8e0203 */
[----:B------:R-:W-:Y:S01]  /*19a10*/  ULDC.64 UR4, c[0x0][0xb38] ;  /* 0x0002ce0000047ab9 */ /* 0x000fe20000000a00 */
[----:B------:R1:W5:Y:S03]  /*19a20*/  LDL R164, [R1+0xa4] ;  /* 0x0000a40001a47983 */ /* 0x0003660000100800 */
[----:B------:R-:W-:Y:S01]  /*19a30*/  IADD3 R61, R61, R3, RZ ;  /* 0x000000033d3d7210 */ /* 0x000fe20007ffe0ff */
[----:B------:R1:W5:Y:S01]  /*19a40*/  LDL R163, [R1+0x108] ;  /* 0x0001080001a37983 */ /* 0x0003620000100800 */
[----:B------:R-:W2:Y:S01]  /*19a50*/  @P4 LDC R0, c[0x0][0xbf0] ;  /* 0x0002fc00ff004b82 */ /* 0x000ea20000000800 */
[----:B------:R-:W-:-:S02]  /*19a60*/  IMAD.MOV.U32 R3, RZ, RZ, R67 ;  /* 0x000000ffff037224 */ /* 0x000fc400078e0043 */
[C---:B------:R-:W-:Y:S01]  /*19a70*/  IMAD.WIDE.U32 R60, R196.reuse, UR4, R60 ;  /* 0x00000004c43c7c25 */ /* 0x040fe2000f8e003c */
[----:B------:R1:W5:Y:S03]  /*19a80*/  LDL R162, [R1+0xa0] ;  /* 0x0000a00001a27983 */ /* 0x0003660000100800 */
[----:B------:R-:W-:Y:S01]  /*19a90*/  IMAD R61, R196, UR5, R61 ;  /* 0x00000005c43d7c24 */ /* 0x000fe2000f8e023d */
[----:B------:R-:W-:Y:S01]  /*19aa0*/  ULDC.64 UR4, c[0x0][0xb40] ;  /* 0x0002d00000047ab9 */ /* 0x000fe20000000a00 */
[----:B------:R1:W5:Y:S01]  /*19ab0*/  LDL R161, [R1+0x104] ;  /* 0x0001040001a17983 */ /* 0x0003620000100800 */
[----:B------:R-:W-:Y:S02]  /*19ac0*/  IMAD R66, R66, UR4, RZ ;  /* 0x0000000442427c24 */ /* 0x000fe4000f8e02ff */
[C---:B------:R-:W-:Y:S01]  /*19ad0*/  IMAD.WIDE.U32 R60, R227.reuse, UR4, R60 ;  /* 0x00000004e33c7c25 */ /* 0x040fe2000f8e003c */
[----:B------:R1:W5:Y:S03]  /*19ae0*/  LDL R160, [R1+0x9c] ;  /* 0x00009c0001a07983 */ /* 0x0003660000100800 */
[----:B------:R-:W-:Y:S01]  /*19af0*/  IMAD R63, R227, UR5, R66 ;  /* 0x00000005e33f7c24 */ /* 0x000fe2000f8e0242 */
[----:B------:R-:W-:Y:S01]  /*19b00*/  ULDC.64 UR4, c[0x0][0xb48] ;  /* 0x0002d20000047ab9 */ /* 0x000fe20000000a00 */
[----:B------:R1:W5:Y:S01]  /*19b10*/  LDL R159, [R1+0x100] ;  /* 0x00010000019f7983 */ /* 0x0003620000100800 */
[----:B0-----:R-:W-:-:S03]  /*19b20*/  @P4 IMAD.HI.U32 R73, R67, R62, RZ ;  /* 0x0000003e43494227 */ /* 0x001fc600078e00ff */
[----:B------:R1:W5:Y:S01]  /*19b30*/  LDL R158, [R1+0x98] ;  /* 0x00009800019e7983 */ /* 0x0003620000100800 */
[----:B------:R-:W-:Y:S01]  /*19b40*/  IMAD.IADD R61, R61, 0x1, R63 ;  /* 0x000000013d3d7824 */ /* 0x000fe200078e023f */
[----:B--2---:R-:W-:Y:S02]  /*19b50*/  @P4 SHF.R.U32.HI R3, RZ, R0, R73 ;  /* 0x00000000ff034219 */ /* 0x004fe40000011649 */
[----:B------:R1:W5:Y:S01]  /*19b60*/  LDL R157, [R1+0xfc] ;  /* 0x0000fc00019d7983 */ /* 0x0003620000100800 */
[----:B------:R-:W-:Y:S01]  /*19b70*/  IMAD.WIDE.U32 R60, R127, UR4, R60 ;  /* 0x000000047f3c7c25 */ /* 0x000fe2000f8e003c */
[----:B------:R-:W-:Y:S02]  /*19b80*/  IADD3 R62, -R3, RZ, RZ ;  /* 0x000000ff033e7210 */ /* 0x000fe40007ffe1ff */
[----:B------:R1:W5:Y:S01]  /*19b90*/  LDL R156, [R1+0x94] ;  /* 0x00009400019c7983 */ /* 0x0003620000100800 */
[----:B------:R-:W-:Y:S01]  /*19ba0*/  IMAD R61, R127, UR5, R61 ;  /* 0x000000057f3d7c24 */ /* 0x000fe2000f8e023d */
[----:B------:R-:W-:Y:S01]  /*19bb0*/  SHF.R.S32.HI R0, RZ, 0x1f, R3 ;  /* 0x0000001fff007819 */ /* 0x000fe20000011403 */
[----:B------:R-:W-:Y:S01]  /*19bc0*/  IMAD R125, R125, R62, R67 ;  /* 0x0000003e7d7d7224 */ /* 0x000fe200078e0243 */
[----:B------:R1:W5:Y:S01]  /*19bd0*/  LDL R155, [R1+0xf8] ;  /* 0x0000f800019b7983 */ /* 0x0003620000100800 */
[----:B------:R-:W-:-:S02]  /*19be0*/  ULDC.64 UR4, c[0x0][0xb28] ;  /* 0x0002ca0000047ab9 */ /* 0x000fc40000000a00 */
[----:B------:R-:W-:Y:S01]  /*19bf0*/  IMAD R0, R0, UR6, RZ ;  /* 0x0000000600007c24 */ /* 0x000fe2000f8e02ff */
        /* <DEDUP_REMOVED lines=35> */
[C---:B------:R-:W-:Y:S01]  /*19e30*/  IMAD R63, R3.reuse, UR7, R0 ;  /* 0x00000007033f7c24 */ /* 0x040fe2000f8e0200 */
[----:B------:R-:W-:Y:S01]  /*19e40*/  SHF.R.S32.HI R0, RZ, 0x1f, R125 ;  /* 0x0000001fff007819 */ /* 0x000fe2000001147d */
[----:B------:R-:W-:-:S04]  /*19e50*/  IMAD.WIDE.U32 R60, R3, UR6, R60 ;  /* 0x00000006033c7c25 */ /* 0x000fc8000f8e003c */
[----:B------:R-:W-:Y:S02]  /*19e60*/  IMAD R0, R0, UR4, RZ ;  /* 0x0000000400007c24 */ /* 0x000fe4000f8e02ff */
[----:B------:R-:W-:Y:S02]  /*19e70*/  IMAD.IADD R61, R61, 0x1, R63 ;  /* 0x000000013d3d7824 */ /* 0x000fe400078e023f */
[C---:B------:R-:W-:Y:S02]  /*19e80*/  IMAD R3, R125.reuse, UR5, R0 ;  /* 0x000000057d037c24 */ /* 0x040fe4000f8e0200 */
[----:B------:R-:W-:Y:S01]  /*19e90*/  IMAD.WIDE.U32 R60, R125, UR4, R60 ;  /* 0x000000047d3c7c25 */ /* 0x000fe2000f8e003c */
[----:B------:R-:W-:Y:S01]  /*19ea0*/  ISETP.GE.AND P0, PT, R72, R64, PT ;  /* 0x000000404800720c */ /* 0x000fe20003f06270 */
[----:B------:R-:W-:Y:S02]  /*19eb0*/  ULDC.64 UR4, c[0x0][0xb00] ;  /* 0x0002c00000047ab9 */ /* 0x000fe40000000a00 */
[----:B------:R-:W-:Y:S01]  /*19ec0*/  VIADD R62, R2, 0x30820 ;  /* 0x00030820023e7836 */ /* 0x000fe20000000000 */
[----:B------:R-:W-:-:S02]  /*19ed0*/  IADD3 R3, R61, R3, RZ ;  /* 0x000000033d037210 */ /* 0x000fc40007ffe0ff */
[C---:B------:R-:W-:Y:S02]  /*19ee0*/  LEA R0, P1, R60.reuse, UR4, 0x2 ;  /* 0x000000043c007c11 */ /* 0x040fe4000f8210ff */
[----:B------:R-:W-:Y:S02]  /*19ef0*/  PRMT R62, RZ, 0x654, R62 ;  /* 0x00000654ff3e7816 */ /* 0x000fe4000000003e */
[----:B------:R-:W-:Y:S01]  /*19f00*/  LEA.HI.X R3, R60, UR5, R3, 0x2, P1 ;  /* 0x000000053c037c11 */ /* 0x000fe200088f1403 */
[----:B------:R-:W-:Y:S01]  /*19f10*/  BSSY B1, `(.L_x_3928) ;  /* 0x0000065000017945 */ /* 0x000fe20003800000 */
[----:B------:R1:W-:Y:S01]  /*19f20*/  SYNCS.ARRIVE.TRANS64.RED.A1T0 RZ, [R62+URZ], RZ ;  /* 0x000000ff3eff79a7 */ /* 0x0003e2000810043f */
[----:B------:R1:W0:Y:S04]  /*19f30*/  SHFL.IDX PT, R60, R0, RZ, 0x1c1f ;  /* 0x001c1fff003c7589 */ /* 0x00022800000e0000 */
[----:B------:R1:W2:Y:S01]  /*19f40*/  SHFL.IDX PT, R61, R3, RZ, 0x1c1f ;  /* 0x001c1fff033d7589 */ /* 0x0002a200000e0000 */
[----:B------:R-:W-:Y:S05]  /*19f50*/  @P0 BRA `(.L_x_3929) ;  /* 0x0000000400800947 */ /* 0x000fea0003800000 */
[----:B------:R-:W-:Y:S02]  /*19f60*/  ULDC UR4, c[0x0][0xac8] ;  /* 0x0002b20000047ab9 */ /* 0x000fe40000000800 */
[----:B-----5:R-:W-:Y:S02]  /*19f70*/  ISETP.GE.AND P1, PT, R164, UR4, PT ;  /* 0x00000004a4007c0c */ /* 0x020fe4000bf26270 */
[----:B------:R-:W-:Y:S02]  /*19f80*/  ISETP.GE.AND P0, PT, R162, UR4, PT ;  /* 0x00000004a2007c0c */ /* 0x000fe4000bf06270 */
[----:B------:R-:W-:Y:S02]  /*19f90*/  ISETP.GE.AND P2, PT, R166, UR4, PT ;  /* 0x00000004a6007c0c */ /* 0x000fe4000bf46270 */
[----:B------:R-:W-:Y:S02]  /*19fa0*/  ISETP.GE.AND P3, PT, R160, UR4, PT ;  /* 0x00000004a0007c0c */ /* 0x000fe4000bf66270 */
[----:B------:R-:W-:-:S05]  /*19fb0*/  ISETP.GE.AND P4, PT, R158, UR4, PT ;  /* 0x000000049e007c0c */ /* 0x000fca000bf86270 */
[-C--:B01----:R-:W-:Y:S02]  /*19fc0*/  @!P1 LEA R62, P5, R164, R60.reuse, 0x2 ;  /* 0x0000003ca43e9211 */ /* 0x083fe400078a10ff */
[----:B------:R-:W-:Y:S02]  /*19fd0*/  @!P0 LEA R66, P6, R162, R60, 0x2 ;  /* 0x0000003ca2428211 */ /* 0x000fe400078c10ff */
[----:B--2---:R-:W-:Y:S01]  /*19fe0*/  @!P2 IMAD.WIDE R72, R166, 0x4, R60 ;  /* 0x00000004a648a825 */ /* 0x004fe200078e023c */
[-C--:B------:R-:W-:Y:S02]  /*19ff0*/  @!P1 LEA.HI.X R63, R164, R61.reuse, R165, 0x2, P5 ;  /* 0x0000003da43f9211 */ /* 0x080fe400028f14a5 */
[----:B------:R-:W-:Y:S02]  /*1a000*/  @!P0 LEA.HI.X R67, R162, R61, R163, 0x2, P6 ;  /* 0x0000003da2438211 */ /* 0x000fe400030f14a3 */
[----:B------:R-:W-:Y:S01]  /*1a010*/  ISETP.GE.AND P5, PT, R156, UR4, PT ;  /* 0x000000049c007c0c */ /* 0x000fe2000bfa6270 */
[----:B------:R0:W-:Y:S04]  /*1a020*/  @!P2 ST.E.64 desc[UR48][R72.64], R4 ;  /* 0x000000044800a985 */ /* 0x0001e8000c101b30 */
[----:B------:R1:W-:Y:S01]  /*1a030*/  @!P1 ST.E.64 desc[UR48][R62.64], R6 ;  /* 0x000000063e009985 */ /* 0x0003e2000c101b30 */
[----:B------:R-:W-:-:S03]  /*1a040*/  ISETP.GE.AND P1, PT, R152, UR4, PT ;  /* 0x0000000498007c0c */ /* 0x000fc6000bf26270 */
[----:B------:R2:W-:Y:S01]  /*1a050*/  @!P0 ST.E.64 desc[UR48][R66.64], R8 ;  /* 0x0000000842008985 */ /* 0x0005e2000c101b30 */
[----:B------:R-:W-:Y:S02]  /*1a060*/  ISETP.GE.AND P0, PT, R154, UR4, PT ;  /* 0x000000049a007c0c */ /* 0x000fe4000bf06270 */
        /* <DEDUP_REMOVED lines=9> */
[----:B------:R-:W-:-:S05]  /*1a100*/  @!P5 LEA.HI.X R9, R156, R61, R157, 0x2, P6 ;  /* 0x0000003d9c09d211 */ /* 0x000fca00030f149d */
[----:B------:R2:W-:Y:S01]  /*1a110*/  @!P5 ST.E.64 desc[UR48][R8.64], R14 ;  /* 0x0000000e0800d985 */ /* 0x0005e2000c101b30 */
        /* <DEDUP_REMOVED lines=17> */
[-C--:B------:R-:W-:Y:S02]  /*1a230*/  @!P4 LEA.HI.X R7, R146, R61.reuse, R147, 0x2, P0 ;  /* 0x0000003d9207c211 */ /* 0x080fe400000f1493 */
[----:B------:R-:W-:Y:S02]  /*1a240*/  ISETP.GE.AND P0, PT, R135, UR4, PT ;  /* 0x0000000487007c0c */ /* 0x000fe4000bf06270 */
[CC--:B--2---:R-:W-:Y:S01]  /*1a250*/  @!P5 LEA R8, P6, R144.reuse, R60.reuse, 0x2 ;  /* 0x0000003c9008d211 */ /* 0x0c4fe200078c10ff */
[----:B------:R1:W-:Y:S01]  /*1a260*/  @!P4 ST.E.64 desc[UR48][R6.64], R36 ;  /* 0x000000240600c985 */ /* 0x0003e2000c101b30 */
[----:B------:R-:W-:Y:S02]  /*1a270*/  ISETP.GE.AND P4, PT, R131, UR4, PT ;  /* 0x0000000483007c0c */ /* 0x000fe4000bf86270 */
[----:B------:R-:W-:Y:S02]  /*1a280*/  @!P5 LEA.HI.X R9, R144, R61, R145, 0x2, P6 ;  /* 0x0000003d9009d211 */ /* 0x000fe400030f1491 */
[----:B0-----:R-:W-:-:S03]  /*1a290*/  @!P2 LEA R4, P6, R142, R60, 0x2 ;  /* 0x0000003c8e04a211 */ /* 0x001fc600078c10ff */
[----:B------:R0:W-:Y:S01]  /*1a2a0*/  @!P5 ST.E.64 desc[UR48][R8.64], R40 ;  /* 0x000000280800d985 */ /* 0x0001e2000c101b30 */
[----:B------:R-:W-:Y:S02]  /*1a2b0*/  ISETP.GE.AND P5, PT, R133, UR4, PT ;  /* 0x0000000485007c0c */ /* 0x000fe4000bfa6270 */
        /* <DEDUP_REMOVED lines=17> */
[CC--:B-1----:R-:W-:Y:S01]  /*1a3d0*/  @!P3 LEA R8, P6, R129.reuse, R60.reuse, 0x2 ;  /* 0x0000003c8108b211 */ /* 0x0c2fe200078c10ff */
        /* <DEDUP_REMOVED lines=8> */
[C---:B-1----:R-:W-:Y:S01]  /*1a460*/  @!P1 LEA R6, P6, R124.reuse, R60, 0x2 ;  /* 0x0000003c7c069211 */ /* 0x042fe200078c10ff */
[----:B------:R1:W-:Y:S03]  /*1a470*/  @!P0 ST.E.64 desc[UR48][R4.64], R80 ;  /* 0x0000005004008985 */ /* 0x0003e6000c101b30 */
[----:B------:R-:W-:-:S03]  /*1a480*/  @!P1 LEA.HI.X R7, R124, R61, R126, 0x2, P6 ;  /* 0x0000003d7c079211 */ /* 0x000fc600030f147e */
[CC--:B0-----:R-:W-:Y:S02]  /*1a490*/  @!P3 LEA R8, P6, R120.reuse, R60.reuse, 0x2 ;  /* 0x0000003c7808b211 */ /* 0x0c1fe400078c10ff */
[----:B------:R0:W-:Y:S02]  /*1a4a0*/  @!P1 ST.E.64 desc[UR48][R6.64], R84 ;  /* 0x0000005406009985 */ /* 0x0001e4000c101b30 */
[----:B------:R-:W-:Y:S02]  /*1a4b0*/  @!P3 LEA.HI.X R9, R120, R61, R121, 0x2, P6 ;  /* 0x0000003d7809b211 */ /* 0x000fe400030f1479 */
[----:B-1----:R-:W-:-:S04]  /*1a4c0*/  @!P4 LEA R4, P0, R122, R60, 0x2 ;  /* 0x0000003c7a04c211 */ /* 0x002fc800078010ff */
[-C--:B------:R-:W-:Y:S02]  /*1a4d0*/  @!P4 LEA.HI.X R5, R122, R61.reuse, R123, 0x2, P0 ;  /* 0x0000003d7a05c211 */ /* 0x080fe400000f147b */
[-C--:B------:R-:W-:Y:S02]  /*1a4e0*/  @!P5 LEA R10, P0, R74, R60.reuse, 0x2 ;  /* 0x0000003c4a0ad211 */ /* 0x080fe400078010ff */
[----:B0-----:R-:W-:Y:S01]  /*1a4f0*/  @!P2 LEA R6, P1, R116, R60, 0x2 ;  /* 0x0000003c7406a211 */ /* 0x001fe200078210ff */
[----:B------:R3:W-:Y:S01]  /*1a500*/  @!P4 ST.E.64 desc[UR48][R4.64], R88 ;  /* 0x000000580400c985 */ /* 0x0007e2000c101b30 */
[-C--:B------:R-:W-:Y:S02]  /*1a510*/  @!P5 LEA.HI.X R11, R74, R61.reuse, R75, 0x2, P0 ;  /* 0x0000003d4a0bd211 */ /* 0x080fe400000f144b */
[----:B------:R-:W-:Y:S01]  /*1a520*/  @!P2 LEA.HI.X R7, R116, R61, R117, 0x2, P1 ;  /* 0x0000003d7407a211 */ /* 0x000fe200008f1475 */
[----:B------:R3:W-:Y:S04]  /*1a530*/  @!P3 ST.E.64 desc[UR48][R8.64], R92 ;  /* 0x0000005c0800b985 */ /* 0x0007e8000c101b30 */
[----:B------:R3:W-:Y:S04]  /*1a540*/  @!P2 ST.E.64 desc[UR48][R6.64], R96 ;  /* 0x000000600600a985 */ /* 0x0007e8000c101b30 */
[----:B------:R3:W-:Y:S02]  /*1a550*/  @!P5 ST.E.64 desc[UR48][R10.64], R100 ;  /* 0x000000640a00d985 */ /* 0x0007e4000c101b30 */
.L_x_3929:
[----:B------:R-:W-:Y:S05]  /*1a560*/  BSYNC B1 ;  /* 0x0000000000017941 */ /* 0x000fea0003800000 */
.L_x_3928:
[----:B------:R-:W-:Y:S01]  /*1a570*/  ISETP.GE.AND P0, PT, R65, R64, PT ;  /* 0x000000404100720c */ /* 0x000fe20003f06270 */
[----:B---3--:R3:W4:Y:S04]  /*1a580*/  SHFL.IDX PT, R5, R3, 0x1, 0x1c1f ;  /* 0x003c1f0003057f89 */ /* 0x00872800000e0000 */
[----:B------:R3:W0:Y:S08]  /*1a590*/  SHFL.IDX PT, R4, R0, 0x1, 0x1c1f ;  /* 0x003c1f0000047f89 */ /* 0x00063000000e0000 */
[----:B---3--:R-:W-:Y:S05]  /*1a5a0*/  @P0 BRA `(.L_x_3927) ;  /* 0x0000001000ec0947 */ /* 0x008fea0003800000 */
[----:B------:R-:W-:Y:S02]  /*1a5b0*/  ULDC UR4, c[0x0][0xac8] ;  /* 0x0002b20000047ab9 */ /* 0x000fe40000000800 */
[----:B-----5:R-:W-:Y:S02]  /*1a5c0*/  ISETP.GE.AND P2, PT, R164, UR4, PT ;  /* 0x00000004a4007c0c */ /* 0x020fe4000bf46270 */
[----:B------:R-:W-:Y:S02]  /*1a5d0*/  ISETP.GE.AND P1, PT, R166, UR4, PT ;  /* 0x00000004a6007c0c */ /* 0x000fe4000bf26270 */
[----:B------:R-:W-:Y:S02]  /*1a5e0*/  ISETP.GE.AND P5, PT, R162, UR4, PT ;  /* 0x00000004a2007c0c */ /* 0x000fe4000bfa6270 */
[----:B------:R-:W-:Y:S02]  /*1a5f0*/  ISETP.GE.AND P4, PT, R160, UR4, PT ;  /* 0x00000004a0007c0c */ /* 0x000fe4000bf86270 */
[----:B------:R-:W-:-:S05]  /*1a600*/  ISETP.GE.AND P3, PT, R158, UR4, PT ;  /* 0x000000049e007c0c */ /* 0x000fca000bf66270 */
[----:B0-----:R-:W-:Y:S02]  /*1a610*/  @!P2 LEA R6, P0, R164, R4, 0x2 ;  /* 0x00000004a406a211 */ /* 0x001fe400078010ff */
[----:B----4-:R-:W-:Y:S02]  /*1a620*/  @!P1 IMAD.WIDE R8, R166, 0x4, R4 ;  /* 0x00000004a6089825 */ /* 0x010fe400078e0204 */
[----:B------:R-:W-:Y:S02]  /*1a630*/  @!P2 LEA.HI.X R7, R164, R5, R165, 0x2, P0 ;  /* 0x00000005a407a211 */ /* 0x000fe400000f14a5 */
[----:B------:R-:W-:Y:S01]  /*1a640*/  ISETP.GE.AND P0, PT, R156, UR4, PT ;  /* 0x000000049c007c0c */ /* 0x000fe2000bf06270 */
[----:B------:R0:W-:Y:S01]  /*1a650*/  @!P1 ST.E.64 desc[UR48][R8.64], R26 ;  /* 0x0000001a08009985 */ /* 0x0001e2000c101b30 */
[----:B------:R-:W-:-:S03]  /*1a660*/  ISETP.GE.AND P1, PT, R154, UR4, PT ;  /* 0x000000049a007c0c */ /* 0x000fc6000bf26270 */
[----:B------:R3:W-:Y:S01]  /*1a670*/  @!P2 ST.E.64 desc[UR48][R6.64], R30 ;  /* 0x0000001e0600a985 */ /* 0x0007e2000c101b30 */
[-C--:B0-----:R-:W-:Y:S02]  /*1a680*/  @!P4 LEA R8, P2, R160, R4.reuse, 0x2 ;  /* 0x00000004a008c211 */ /* 0x081fe400078410ff */
[-C--:B---3--:R-:W-:Y:S02]  /*1a690*/  @!P5 LEA R6, P6, R162, R4.reuse, 0x2 ;  /* 0x00000004a206d211 */ /* 0x088fe400078c10ff */
[-C--:B------:R-:W-:Y:S02]  /*1a6a0*/  @!P4 LEA.HI.X R9, R160, R5.reuse, R161, 0x2, P2 ;  /* 0x00000005a009c211 */ /* 0x080fe400010f14a1 */
[-C--:B------:R-:W-:Y:S02]  /*1a6b0*/  @!P5 LEA.HI.X R7, R162, R5.reuse, R163, 0x2, P6 ;  /* 0x00000005a207d211 */ /* 0x080fe400030f14a3 */
[----:B------:R-:W-:Y:S02]  /*1a6c0*/  ISETP.GE.AND P2, PT, R152, UR4, PT ;  /* 0x0000000498007c0c */ /* 0x000fe4000bf46270 */
[C---:B------:R-:W-:Y:S01]  /*1a6d0*/  @!P3 LEA R10, P6, R158.reuse, R4, 0x2 ;  /* 0x000000049e0ab211 */ /* 0x040fe200078c10ff */
[----:B------:R0:W-:Y:S03]  /*1a6e0*/  @!P5 ST.E.64 desc[UR48][R6.64], R34 ;  /* 0x000000220600d985 */ /* 0x0001e6000c101b30 */
[----:B------:R-:W-:Y:S01]  /*1a6f0*/  @!P3 LEA.HI.X R11, R158, R5, R159, 0x2, P6 ;  /* 0x000000059e0bb211 */ /* 0x000fe200030f149f */
[----:B------:R3:W-:Y:S04]  /*1a700*/  @!P4 ST.E.64 desc[UR48][R8.64], R38 ;  /* 0x000000260800c985 */ /* 0x0007e8000c101b30 */
[----:B------:R4:W-:Y:S01]  /*1a710*/  @!P3 ST.E.64 desc[UR48][R10.64], R42 ;  /* 0x0000002a0a00b985 */ /* 0x0009e2000c101b30 */
[----:B------:R-:W-:-:S02]  /*1a720*/  ISETP.GE.AND P3, PT, R150, UR4, PT ;  /* 0x0000000496007c0c */ /* 0x000fc4000bf66270 */
        /* <DEDUP_REMOVED lines=17> */
[-C--:B------:R-:W-:Y:S02]  /*1a840*/  @!P4 LEA.HI.X R9, R148, R5.reuse, R149, 0x2, P0 ;  /* 0x000000059409c211 */ /* 0x080fe400000f1495 */
[----:B------:R-:W-:Y:S02]  /*1a850*/  ISETP.GE.AND P0, PT, R140, UR4, PT ;  /* 0x000000048c007c0c */ /* 0x000fe4000bf06270 */
[CC--:B----4-:R-:W-:Y:S01]  /*1a860*/  @!P5 LEA R10, P6, R146.reuse, R4.reuse, 0x2 ;  /* 0x00000004920ad211 */ /* 0x0d0fe200078c10ff */
[----:B------:R3:W-:Y:S01]  /*1a870*/  @!P4 ST.E.64 desc[UR48][R8.64], R104 ;  /* 0x000000680800c985 */ /* 0x0007e2000c101b30 */
[----:B------:R-:W-:Y:S02]  /*1a880*/  ISETP.GE.AND P4, PT, R133, UR4, PT ;  /* 0x0000000485007c0c */ /* 0x000fe4000bf86270 */
[----:B------:R-:W-:Y:S02]  /*1a890*/  @!P5 LEA.HI.X R11, R146, R5, R147, 0x2, P6 ;  /* 0x00000005920bd211 */ /* 0x000fe400030f1493 */
[----:B0-----:R-:W-:-:S03]  /*1a8a0*/  @!P2 LEA R6, P6, R144, R4, 0x2 ;  /* 0x000000049006a211 */ /* 0x001fc600078c10ff */
[----:B------:R0:W-:Y:S01]  /*1a8b0*/  @!P5 ST.E.64 desc[UR48][R10.64], R108 ;  /* 0x0000006c0a00d985 */ /* 0x0001e2000c101b30 */
[----:B------:R-:W-:Y:S02]  /*1a8c0*/  ISETP.GE.AND P5, PT, R135, UR4, PT ;  /* 0x0000000487007c0c */ /* 0x000fe4000bfa6270 */
[----:B------:R-:W-:Y:S02]  /*1a8d0*/  @!P2 LEA.HI.X R7, R144, R5, R145, 0x2, P6 ;  /* 0x000000059007a211 */ /* 0x000fe400030f1491 */
[----:B---3--:R-:W-:-:S03]  /*1a8e0*/  @!P1 LEA R8, P3, R142, R4, 0x2 ;  /* 0x000000048e089211 */ /* 0x008fc600078610ff */
[----:B------:R-:W-:Y:S01]  /*1a8f0*/  @!P2 ST.E.64 desc[UR48][R6.64], R70 ;  /* 0x000000460600a985 */ /* 0x000fe2000c101b30 */
[-C--:B------:R-:W-:Y:S02]  /*1a900*/  @!P4 LEA R14, P2, R133, R4.reuse, 0x2 ;  /* 0x00000004850ec211 */ /* 0x080fe400078410ff */
[-C--:B------:R-:W-:Y:S02]  /*1a910*/  @!P1 LEA.HI.X R9, R142, R5.reuse, R143, 0x2, P3 ;  /* 0x000000058e099211 */ /* 0x080fe400018f148f */
[----:B------:R-:W-:Y:S02]  /*1a920*/  ISETP.GE.AND P3, PT, R131, UR4, PT ;  /* 0x0000000483007c0c */ /* 0x000fe4000bf66270 */
[CC--:B0-----:R-:W-:Y:S01]  /*1a930*/  @!P0 LEA R10, P6, R140.reuse, R4.reuse, 0x2 ;  /* 0x000000048c0a8211 */ /* 0x0c1fe200078c10ff */
[----:B------:R0:W-:Y:S01]  /*1a940*/  @!P1 ST.E.64 desc[UR48][R8.64], R112 ;  /* 0x0000007008009985 */ /* 0x0001e2000c101b30 */
[----:B------:R-:W-:Y:S02]  /*1a950*/  @!P5 LEA R12, P1, R135, R4, 0x2 ;  /* 0x00000004870cd211 */ /* 0x000fe400078210ff */
[----:B------:R-:W-:-:S02]  /*1a960*/  @!P0 LEA.HI.X R11, R140, R5, R141, 0x2, P6 ;  /* 0x000000058c0b8211 */ /* 0x000fc400030f148d */
[-C--:B------:R-:W-:Y:S02]  /*1a970*/  @!P5 LEA.HI.X R13, R135, R5.reuse, R136, 0x2, P1 ;  /* 0x00000005870dd211 */ /* 0x080fe400008f1488 */
[----:B------:R-:W-:Y:S01]  /*1a980*/  ISETP.GE.AND P1, PT, R127, UR4, PT ;  /* 0x000000047f007c0c */ /* 0x000fe2000bf26270 */
[----:B------:R3:W-:Y:S01]  /*1a990*/  @!P0 ST.E.64 desc[UR48][R10.64], R78 ;  /* 0x0000004e0a008985 */ /* 0x0007e2000c101b30 */
[----:B------:R-:W-:Y:S02]  /*1a9a0*/  ISETP.GE.AND P0, PT, R129, UR4, PT ;  /* 0x0000000481007c0c */ /* 0x000fe4000bf06270 */
[----:B------:R-:W-:Y:S01]  /*1a9b0*/  @!P3 LEA R20, P6, R131, R4, 0x2 ;  /* 0x000000048314b211 */ /* 0x000fe200078c10ff */
[----:B------:R-:W-:Y:S01]  /*1a9c0*/  @!P5 ST.E.64 desc[UR48][R12.64], R82 ;  /* 0x000000520c00d985 */ /* 0x000fe2000c101b30 */
[-C--:B------:R-:W-:Y:S02]  /*1a9d0*/  @!P4 LEA.HI.X R15, R133, R5.reuse, R134, 0x2, P2 ;  /* 0x00000005850fc211 */ /* 0x080fe400010f1486 */
[----:B------:R-:W-:-:S02]  /*1a9e0*/  @!P3 LEA.HI.X R21, R131, R5, R132, 0x2, P6 ;  /* 0x000000058315b211 */ /* 0x000fc400030f1484 */
[----:B------:R-:W-:Y:S01]  /*1a9f0*/  ISETP.GE.AND P2, PT, R120, UR4, PT ;  /* 0x0000000478007c0c */ /* 0x000fe2000bf46270 */
[----:B------:R4:W-:Y:S01]  /*1aa00*/  @!P4 ST.E.64 desc[UR48][R14.64], R86 ;  /* 0x000000560e00c985 */ /* 0x0009e2000c101b30 */
[----:B------:R-:W-:Y:S02]  /*1aa10*/  ISETP.GE.AND P4, PT, R124, UR4, PT ;  /* 0x000000047c007c0c */ /* 0x000fe4000bf86270 */
[-C--:B0-----:R-:W-:Y:S01]  /*1aa20*/  @!P1 LEA R8, P6, R127, R4.reuse, 0x2 ;  /* 0x000000047f089211 */ /* 0x081fe200078c10ff */
[----:B------:R0:W-:Y:S01]  /*1aa30*/  @!P3 ST.E.64 desc[UR48][R20.64], R90 ;  /* 0x0000005a1400b985 */ /* 0x0001e2000c101b30 */
[C---:B------:R-:W-:Y:S02]  /*1aa40*/  @!P0 LEA R6, P5, R129.reuse, R4, 0x2 ;  /* 0x0000000481068211 */ /* 0x040fe400078a10ff */
[----:B------:R-:W-:Y:S02]  /*1aa50*/  ISETP.GE.AND P3, PT, R122, UR4, PT ;  /* 0x000000047a007c0c */ /* 0x000fe4000bf66270 */
[----:B------:R-:W-:-:S02]  /*1aa60*/  @!P0 LEA.HI.X R7, R129, R5, R130, 0x2, P5 ;  /* 0x0000000581078211 */ /* 0x000fc400028f1482 */
[----:B------:R-:W-:Y:S02]  /*1aa70*/  ISETP.GE.AND P5, PT, R116, UR4, PT ;  /* 0x0000000474007c0c */ /* 0x000fe4000bfa6270 */
[----:B------:R-:W-:Y:S01]  /*1aa80*/  @!P1 LEA.HI.X R9, R127, R5, R128, 0x2, P6 ;  /* 0x000000057f099211 */ /* 0x000fe200030f1480 */
[----:B------:R1:W-:Y:S01]  /*1aa90*/  @!P0 ST.E.64 desc[UR48][R6.64], R94 ;  /* 0x0000005e06008985 */ /* 0x0003e2000c101b30 */
[----:B---3--:R-:W-:-:S03]  /*1aaa0*/  @!P4 LEA R10, P0, R124, R4, 0x2 ;  /* 0x000000047c0ac211 */ /* 0x008fc600078010ff */
[----:B------:R1:W-:Y:S01]  /*1aab0*/  @!P1 ST.E.64 desc[UR48][R8.64], R98 ;  /* 0x0000006208009985 */ /* 0x0003e2000c101b30 */
[-C--:B----4-:R-:W-:Y:S02]  /*1aac0*/  @!P2 LEA R14, P1, R120, R4.reuse, 0x2 ;  /* 0x00000004780ea211 */ /* 0x090fe400078210ff */
[-C--:B------:R-:W-:Y:S02]  /*1aad0*/  @!P3 LEA R12, P6, R122, R4.reuse, 0x2 ;  /* 0x000000047a0cb211 */ /* 0x080fe400078c10ff */
[-C--:B------:R-:W-:Y:S02]  /*1aae0*/  @!P4 LEA.HI.X R11, R124, R5.reuse, R126, 0x2, P0 ;  /* 0x000000057c0bc211 */ /* 0x080fe400000f147e */
[----:B0-----:R-:W-:Y:S02]  /*1aaf0*/  @!P5 LEA R20, P0, R116, R4, 0x2 ;  /* 0x000000047414d211 */ /* 0x001fe400078010ff */
[-C--:B------:R-:W-:Y:S01]  /*1ab00*/  @!P3 LEA.HI.X R13, R122, R5.reuse, R123, 0x2, P6 ;  /* 0x000000057a0db211 */ /* 0x080fe200030f147b */
[----:B------:R1:W-:Y:S01]  /*1ab10*/  @!P4 ST.E.64 desc[UR48][R10.64], R102 ;  /* 0x000000660a00c985 */ /* 0x0003e2000c101b30 */
[----:B------:R-:W-:-:S02]  /*1ab20*/  @!P2 LEA.HI.X R15, R120, R5, R121, 0x2, P1 ;  /* 0x00000005780fa211 */ /* 0x000fc400008f1479 */
[----:B------:R-:W-:Y:S01]  /*1ab30*/  @!P5 LEA.HI.X R21, R116, R5, R117, 0x2, P0 ;  /* 0x000000057415d211 */ /* 0x000fe200000f1475 */
[----:B------:R1:W-:Y:S01]  /*1ab40*/  @!P3 ST.E.64 desc[UR48][R12.64], R106 ;  /* 0x0000006a0c00b985 */ /* 0x0003e2000c101b30 */
[----:B------:R-:W-:-:S03]  /*1ab50*/  ISETP.GE.AND P0, PT, R74, UR4, PT ;  /* 0x000000044a007c0c */ /* 0x000fc6000bf06270 */
[----:B------:R1:W-:Y:S04]  /*1ab60*/  @!P2 ST.E.64 desc[UR48][R14.64], R110 ;  /* 0x0000006e0e00a985 */ /* 0x0003e8000c101b30 */
[----:B------:R1:W-:Y:S06]  /*1ab70*/  @!P5 ST.E.64 desc[UR48][R20.64], R114 ;  /* 0x000000721400d985 */ /* 0x0003ec000c101b30 */
[----:B------:R-:W-:Y:S05]  /*1ab80*/  @P0 BRA `(.L_x_3927) ;  /* 0x0000000c00740947 */ /* 0x000fea0003800000 */
[----:B------:R-:W-:-:S04]  /*1ab90*/  LEA R4, P0, R74, R4, 0x2 ;  /* 0x000000044a047211 */ /* 0x000fc800078010ff */
[----:B------:R-:W-:-:S05]  /*1aba0*/  LEA.HI.X R5, R74, R5, R75, 0x2, P0 ;  /* 0x000000054a057211 */ /* 0x000fca00000f144b */
[----:B------:R0:W-:Y:S01]  /*1abb0*/  ST.E.64 desc[UR48][R4.64], R118 ;  /* 0x0000007604007985 */ /* 0x0001e2000c101b30 */
[----:B------:R-:W-:Y:S05]  /*1abc0*/  BRA `(.L_x_3927) ;  /* 0x0000000c00647947 */ /* 0x000fea0003800000 */
.L_x_3918:
[----:B------:R-:W-:Y:S01]  /*1abd0*/  ULDC.64 UR6, c[0x0][0xc08] ;  /* 0x0003020000067ab9 */ /* 0x000fe20000000a00 */
[----:B------:R-:W-:Y:S01]  /*1abe0*/  ULDC.64 UR4, c[0x0][0xc00] ;  /* 0x0003000000047ab9 */ /* 0x000fe20000000a00 */
[----:B------:R-:W-:Y:S01]  /*1abf0*/  ISETP.NE.U32.AND P1, PT, RZ, UR6, PT ;  /* 0x00000006ff007c0c */ /* 0x000fe2000bf25070 */
[----:B------:R-:W-:Y:S01]  /*1ac00*/  IMAD.MOV.U32 R3, RZ, RZ, RZ ;  /* 0x000000ffff037224 */ /* 0x000fe200078e00ff */
[----:B------:R-:W-:Y:S02]  /*1ac10*/  ISETP.NE.U32.AND P0, PT, RZ, UR4, PT ;  /* 0x00000004ff007c0c */ /* 0x000fe4000bf05070 */
[----:B------:R-:W-:Y:S02]  /*1ac20*/  ISETP.NE.AND.EX P1, PT, RZ, UR7, PT, P1 ;  /* 0x00000007ff007c0c */ /* 0x000fe4000bf25310 */
[----:B------:R-:W-:Y:S02]  /*1ac30*/  IADD3 R4, P2, R228, UR4, RZ ;  /* 0x00000004e4047c10 */ /* 0x000fe4000ff5e0ff */
[----:B------:R-:W-:-:S02]  /*1ac40*/  ISETP.NE.AND.EX P0, PT, RZ, UR5, PT, P0 ;  /* 0x00000005ff007c0c */ /* 0x000fc4000bf05300 */
[----:B------:R-:W-:Y:S01]  /*1ac50*/  IADD3.X R5, R229, UR5, RZ, P2, !PT ;  /* 0x00000005e5057c10 */ /* 0x000fe200097fe4ff */
[----:B------:R-:W-:Y:S02]  /*1ac60*/  ULDC UR4, c[0x0][0xa88] ;  /* 0x0002a20000047ab9 */ /* 0x000fe40000000800 */
[----:B------:R-:W-:-:S04]  /*1ac70*/  IMAD.U32 R0, RZ, RZ, UR4 ;  /* 0x00000004ff007e24 */ /* 0x000fc8000f8e00ff */
[----:B------:R-:W-:-:S04]  /*1ac80*/  @P1 IADD3 R228, P2, R228, UR6, RZ ;  /* 0x00000006e4e41c10 */ /* 0x000fc8000ff5e0ff */
[----:B------:R-:W-:Y:S01]  /*1ac90*/  @P1 IADD3.X R229, R229, UR7, RZ, P2, !PT ;  /* 0x00000007e5e51c10 */ /* 0x000fe200097fe4ff */
[----:B------:R2:W5:Y:S04]  /*1aca0*/  @P0 LDG.E R3, desc[UR48][R4.64] ;  /* 0x0000003004030981 */ /* 0x000568000c1e1900 */
[----:B------:R2:W5:Y:S01]  /*1acb0*/  @P1 LDG.E R0, desc[UR48][R228.64] ;  /* 0x00000030e4001981 */ /* 0x000562000c1e1900 */
[----:B------:R-:W-:Y:S01]  /*1acc0*/  ISETP.NE.AND P2, PT, R226, RZ, PT ;  /* 0x000000ffe200720c */ /* 0x000fe20003f45270 */
[----:B------:R-:W3:-:S12]  /*1acd0*/  S2R R6, SR_TID.X ;  /* 0x0000000000067919 */ /* 0x000ed80000002100 */
[----:B------:R-:W4:Y:S01]  /*1ace0*/  @!P2 LDC R226, c[0x0][0xad4] ;  /* 0x0002b500ffe2ab82 */ /* 0x000f220000000800 */
[----:B---3--:R-:W-:Y:S02]  /*1acf0*/  IADD3 R7, R6, -0x80, RZ ;  /* 0xffffff8006077810 */ /* 0x008fe40007ffe0ff */
[----:B----4-:R-:W-:Y:S02]  /*1ad00*/  ISETP.GT.AND P2, PT, R226, 0x1, PT ;  /* 0x00000001e200780c */ /* 0x010fe40003f44270 */
[----:B------:R-:W-:Y:S01]  /*1ad10*/  ISETP.GT.AND P3, PT, R7, 0x7f, PT ;  /* 0x0000007f0700780c */ /* 0x000fe20003f64270 */
[----:B--2---:R-:W-:-:S12]  /*1ad20*/  @P1 BRA `(.L_x_3930) ;  /* 0x0000000000101947 */ /* 0x004fd80003800000 */
[----:B------:R-:W-:Y:S05]  /*1ad30*/  @!P0 BRA `(.L_x_3930) ;  /* 0x00000000000c8947 */ /* 0x000fea0003800000 */
[----:B------:R-:W2:Y:S04]  /*1ad40*/  LDG.E R7, desc[UR48][R4.64] ;  /* 0x0000003004077981 */ /* 0x000ea8000c1e1900 */
[----:B-----5:R-:W2:Y:S02]  /*1ad50*/  LDG.E R0, desc[UR48][R4.64+0x4] ;  /* 0x0000043004007981 */ /* 0x020ea4000c1e1900 */
[----:B--2---:R-:W-:-:S07]  /*1ad60*/  IMAD.IADD R0, R0, 0x1, -R7 ;  /* 0x0000000100007824 */ /* 0x004fce00078e0a07 */
.L_x_3930:
[----:B------:R-:W2:Y:S01]  /*1ad70*/  LDL.LU R4, [R1+0xac] ;  /* 0x0000ac0001047983 */ /* 0x000ea20000300800 */
[----:B------:R-:W-:Y:S01]  /*1ad80*/  BSSY B1, `(.L_x_3931) ;  /* 0x0000038000017945 */ /* 0x000fe20003800000 */
[----:B------:R-:W-:Y:S02]  /*1ad90*/  SEL R227, R227, RZ, !P0 ;  /* 0x000000ffe3e37207 */ /* 0x000fe40004000000 */
[----:B-----5:R-:W-:Y:S02]  /*1ada0*/  SHF.R.S32.HI R26, RZ, 0x1f, R3 ;  /* 0x0000001fff1a7819 */ /* 0x020fe40000011403 */
[----:B--2---:R-:W-:Y:S01]  /*1adb0*/  SEL R28, R4, RZ, !P0 ;  /* 0x000000ff041c7207 */ /* 0x004fe20004000000 */
[----:B------:R-:W-:Y:S06]  /*1adc0*/  @P3 BRA `(.L_x_3932) ;  /* 0x0000000000cc3947 */ /* 0x000fec0003800000 */
[----:B------:R-:W2:Y:S01]  /*1add0*/  LDL R4, [R1+0x40] ;  /* 0x0000400001047983 */ /* 0x000ea20000100800 */
[----:B------:R-:W3:Y:S02]  /*1ade0*/  LDC R31, c[0x0][0xbe8] ;  /* 0x0002fa00ff1f7b82 */ /* 0x000ee40000000800 */
[----:B---3--:R-:W-:Y:S02]  /*1adf0*/  IMAD R5, R0, R31, RZ ;  /* 0x0000001f00057224 */ /* 0x008fe400078e02ff */
[----:B--2---:R-:W-:-:S05]  /*1ae00*/  IMAD R4, R4, 0x80, R6 ;  /* 0x0000008004047824 */ /* 0x004fca00078e0206 */
[----:B------:R-:W-:-:S04]  /*1ae10*/  IADD3 R29, R4, -0x80, RZ ;  /* 0xffffff80041d7810 */ /* 0x000fc80007ffe0ff */
[----:B------:R-:W-:-:S13]  /*1ae20*/  ISETP.GE.AND P0, PT, R29, R5, PT ;  /* 0x000000051d00720c */ /* 0x000fda0003f06270 */
[----:B------:R-:W-:Y:S05]  /*1ae30*/  @P0 BRA `(.L_x_3932) ;  /* 0x0000000000b00947 */ /* 0x000fea0003800000 */
[----:B------:R-:W2:Y:S01]  /*1ae40*/  LDL.LU R30, [R1+0x44] ;  /* 0x00004400011e7983 */ /* 0x000ea20000300800 */
[----:B------:R-:W-:Y:S01]  /*1ae50*/  IMAD.MOV.U32 R24, RZ, RZ, 0x9b8 ;  /* 0x000009b8ff187424 */ /* 0x000fe200078e00ff */
[----:B------:R-:W-:Y:S01]  /*1ae60*/  ISETP.GT.AND P0, PT, R226, 0x1, PT ;  /* 0x00000001e200780c */ /* 0x000fe20003f04270 */
[----:B------:R-:W3:Y:S01]  /*1ae70*/  LDC.64 R4, c[0x0][0xba8] ;  /* 0x0002ea00ff047b82 */ /* 0x000ee20000000a00 */
[----:B------:R-:W-:Y:S01]  /*1ae80*/  ISETP.NE.AND P1, PT, R31, 0x1, PT ;  /* 0x000000011f00780c */ /* 0x000fe20003f25270 */
[----:B------:R-:W-:Y:S01]  /*1ae90*/  IMAD.MOV.U32 R21, RZ, RZ, R29 ;  /* 0x000000ffff157224 */ /* 0x000fe200078e001d */
[----:B------:R-:W-:-:S05]  /*1aea0*/  SEL R24, R24, 0x978, P0 ;  /* 0x0000097818187807 */ /* 0x000fca0000000000 */
[----:B------:R-:W4:Y:S08]  /*1aeb0*/  LDC.64 R10, c[0x0][R24+0x220] ;  /* 0x00008800180a7b82 */ /* 0x000f300000000a00 */
[----:B------:R-:W5:Y:S08]  /*1aec0*/  LDC.64 R14, c[0x0][R24+0x218] ;  /* 0x00008600180e7b82 */ /* 0x000f700000000a00 */
[----:B------:R-:W0:Y:S08]  /*1aed0*/  LDC.64 R8, c[0x0][R24+0x228] ;  /* 0x00008a0018087b82 */ /* 0x000e300000000a00 */
[----:B------:R-:W1:Y:S08]  /*1aee0*/  @P1 LDC R20, c[0x0][0xbec] ;  /* 0x0002fb00ff141b82 */ /* 0x000e700000000800 */
[----:B------:R-:W0:Y:S08]  /*1aef0*/  LDC.64 R6, c[0x0][R24+0x210] ;  /* 0x0000840018067b82 */ /* 0x000e300000000a00 */
[----:B------:R-:W0:Y:S01]  /*1af00*/  @P1 LDC R27, c[0x0][0xbf0] ;  /* 0x0002fc00ff1b1b82 */ /* 0x000e220000000800 */
[----:B-1----:R-:W-:-:S07]  /*1af10*/  @P1 IMAD.HI.U32 R20, R29, R20, RZ ;  /* 0x000000141d141227 */ /* 0x002fce00078e00ff */
[----:B---3--:R-:W1:Y:S01]  /*1af20*/  @!P0 LDC R4, c[0x0][0xb50] ;  /* 0x0002d400ff048b82 */ /* 0x008e620000000800 */
[-C--:B----4-:R-:W-:Y:S02]  /*1af30*/  IMAD R11, R11, R227.reuse, RZ ;  /* 0x000000e30b0b7224 */ /* 0x090fe400078e02ff */
[----:B------:R-:W-:-:S05]  /*1af40*/  IMAD.WIDE.U32 R12, R10, R227, RZ ;  /* 0x000000e30a0c7225 */ /* 0x000fca00078e00ff */
[----:B------:R-:W3:Y:S01]  /*1af50*/  @!P0 LDC R5, c[0x0][0xb54] ;  /* 0x0002d500ff058b82 */ /* 0x000ee20000000800 */
[-C--:B-----5:R-:W-:Y:S02]  /*1af60*/  IMAD R25, R15, R196.reuse, RZ ;  /* 0x000000c40f197224 */ /* 0x0a0fe400078e02ff */
[----:B------:R-:W-:Y:S01]  /*1af70*/  IMAD.WIDE.U32 R14, R14, R196, RZ ;  /* 0x000000c40e0e7225 */ /* 0x000fe200078e00ff */
[----:B0-----:R-:W-:-:S03]  /*1af80*/  @P1 SHF.R.U32.HI R21, RZ, R27, R20 ;  /* 0x0000001bff151219 */ /* 0x001fc60000011614 */
[----:B------:R-:W-:Y:S01]  /*1af90*/  IMAD R27, R10, R28, R11 ;  /* 0x0000001c0a1b7224 */ /* 0x000fe200078e020b */
[----:B------:R-:W-:Y:S02]  /*1afa0*/  IADD3 R25, R15, R25, RZ ;  /* 0x000000190f197210 */ /* 0x000fe40007ffe0ff */
[----:B------:R-:W-:Y:S01]  /*1afb0*/  IADD3 R14, P1, P3, R12, R14, R3 ;  /* 0x0000000e0c0e7210 */ /* 0x000fe20007b3e003 */
[----:B------:R-:W-:Y:S02]  /*1afc0*/  IMAD.IADD R27, R13, 0x1, R27 ;  /* 0x000000010d1b7824 */ /* 0x000fe400078e021b */
[----:B------:R-:W-:Y:S01]  /*1afd0*/  IMAD.MOV R10, RZ, RZ, -R21 ;  /* 0x000000ffff0a7224 */ /* 0x000fe200078e0a15 */
[----:B--2---:R-:W-:-:S05]  /*1afe0*/  SEL R11, R30, RZ, P0 ;  /* 0x000000ff1e0b7207 */ /* 0x004fca0000000000 */
[-C--:B------:R-:W-:Y:S02]  /*1aff0*/  IMAD R13, R9, R11.reuse, RZ ;  /* 0x0000000b090d7224 */ /* 0x080fe400078e02ff */
[----:B------:R-:W-:-:S04]  /*1b000*/  IMAD.WIDE.U32 R8, R8, R11, RZ ;  /* 0x0000000b08087225 */ /* 0x000fc800078e00ff */
[----:B------:R-:W-:Y:S01]  /*1b010*/  IMAD R11, R31, R10, R29 ;  /* 0x0000000a1f0b7224 */ /* 0x000fe200078e021d */
[----:B------:R-:W-:Y:S02]  /*1b020*/  IADD3.X R10, R27, R25, R26, P1, P3 ;  /* 0x000000191b0a7210 */ /* 0x000fe40000fe641a */
[----:B------:R-:W-:Y:S01]  /*1b030*/  IADD3 R8, P0, P1, R21, R14, R8 ;  /* 0x0000000e15087210 */ /* 0x000fe2000791e008 */
[----:B------:R-:W-:Y:S01]  /*1b040*/  IMAD R7, R7, R11, RZ ;  /* 0x0000000b07077224 */ /* 0x000fe200078e02ff */
[----:B------:R-:W-:Y:S02]  /*1b050*/  IADD3 R13, R9, R13, RZ ;  /* 0x0000000d090d7210 */ /* 0x000fe40007ffe0ff */
[----:B------:R-:W-:-:S04]  /*1b060*/  SHF.R.S32.HI R21, RZ, 0x1f, R21 ;  /* 0x0000001fff157819 */ /* 0x000fc80000011415 */
[----:B------:R-:W-:Y:S02]  /*1b070*/  IADD3.X R9, R21, R10, R13, P0, P1 ;  /* 0x0000000a15097210 */ /* 0x000fe400007e240d */
[----:B------:R-:W-:Y:S01]  /*1b080*/  SHF.R.S32.HI R13, RZ, 0x1f, R11 ;  /* 0x0000001fff0d7819 */ /* 0x000fe2000001140b */
[----:B------:R-:W-:-:S04]  /*1b090*/  IMAD.WIDE.U32 R8, R6, R11, R8 ;  /* 0x0000000b06087225 */ /* 0x000fc800078e0008 */
[----:B------:R-:W-:Y:S01]  /*1b0a0*/  IMAD R7, R6, R13, R7 ;  /* 0x0000000d06077224 */ /* 0x000fe200078e0207 */
[----:B-1----:R-:W-:-:S03]  /*1b0b0*/  LEA R4, P0, R8, R4, 0x2 ;  /* 0x0000000408047211 */ /* 0x002fc600078010ff */
[----:B------:R-:W-:Y:S02]  /*1b0c0*/  IMAD.IADD R6, R9, 0x1, R7 ;  /* 0x0000000109067824 */ /* 0x000fe400078e0207 */
[----:B------:R-:W-:-:S03]  /*1b0d0*/  IMAD.MOV.U32 R7, RZ, RZ, -0x800000 ;  /* 0xff800000ff077424 */ /* 0x000fc600078e00ff */
[----:B---3--:R-:W-:-:S05]  /*1b0e0*/  LEA.HI.X R5, R8, R5, R6, 0x2, P0 ;  /* 0x0000000508057211 */ /* 0x008fca00000f1406 */
[----:B------:R2:W-:Y:S02]  /*1b0f0*/  STG.E desc[UR48][R4.64], R7 ;  /* 0x0000000704007986 */ /* 0x0005e4000c101930 */
.L_x_3932:
[----:B------:R-:W-:Y:S05]  /*1b100*/  BSYNC B1 ;  /* 0x0000000000017941 */ /* 0x000fea0003800000 */
.L_x_3931:
[----:B------:R-:W-:Y:S05]  /*1b110*/  @P2 BRA `(.L_x_3927) ;  /* 0x0000000800102947 */ /* 0x000fea0003800000 */
[----:B------:R-:W3:Y:S01]  /*1b120*/  LDL.LU R12, [R1+0x40] ;  /* 0x00004000010c7983 */ /* 0x000ee20000300800 */
[----:B------:R-:W4:Y:S01]  /*1b130*/  LDC R11, c[0x0][0xbe8] ;  /* 0x0002fa00ff0b7b82 */ /* 0x000f220000000800 */
[----:B------:R-:W-:Y:S01]  /*1b140*/  ULDC.64 UR4, c[0x0][0xaa0] ;  /* 0x0002a80000047ab9 */ /* 0x000fe20000000a00 */
[----:B------:R-:W-:Y:S01]  /*1b150*/  BSSY B1, `(.L_x_3933) ;  /* 0x000004a000017945 */ /* 0x000fe20003800000 */
[----:B--2---:R-:W2:Y:S01]  /*1b160*/  S2R R4, SR_TID.X ;  /* 0x0000000000047919 */ /* 0x004ea20000002100 */
[----:B----4-:R-:W-:Y:S02]  /*1b170*/  ISETP.NE.AND P0, PT, R11, 0x1, PT ;  /* 0x000000010b00780c */ /* 0x010fe40003f05270 */
[----:B--2---:R-:W-:Y:S01]  /*1b180*/  IADD3 R6, R4, -0x80, RZ ;  /* 0xffffff8004067810 */ /* 0x004fe20007ffe0ff */
[----:B------:R-:W-:-:S10]  /*1b190*/  IMAD R4, R26, UR4, RZ ;  /* 0x000000041a047c24 */ /* 0x000fd4000f8e02ff */
[----:B------:R-:W2:Y:S01]  /*1b1a0*/  @P0 LDC R9, c[0x0][0xbec] ;  /* 0x0002fb00ff090b82 */ /* 0x000ea20000000800 */
[----:B------:R-:W-:Y:S01]  /*1b1b0*/  SHF.R.S32.HI R5, RZ, 0x1f, R6 ;  /* 0x0000001fff057819 */ /* 0x000fe20000011406 */
[----:B------:R-:W-:-:S03]  /*1b1c0*/  IMAD R7, R3, UR5, R4 ;  /* 0x0000000503077c24 */ /* 0x000fc6000f8e0204 */
[----:B------:R-:W-:Y:S01]  /*1b1d0*/  LEA.HI R8, R5, R6, RZ, 0x3 ;  /* 0x0000000605087211 */ /* 0x000fe200078f18ff */
[----:B------:R-:W-:Y:S02]  /*1b1e0*/  IMAD.WIDE.U32 R4, R3, UR4, RZ ;  /* 0x0000000403047c25 */ /* 0x000fe4000f8e00ff */
[----:B------:R-:W4:Y:S01]  /*1b1f0*/  @P0 LDC R13, c[0x0][0xbf0] ;  /* 0x0002fc00ff0d0b82 */ /* 0x000f220000000800 */
[----:B------:R-:W-:Y:S01]  /*1b200*/  ULDC.64 UR4, c[0x0][0xae8] ;  /* 0x0002ba0000047ab9 */ /* 0x000fe20000000a00 */
[----:B------:R-:W-:Y:S01]  /*1b210*/  LOP3.LUT R3, R8, 0xfffffff8, RZ, 0xc0, !PT ;  /* 0xfffffff808037812 */ /* 0x000fe200078ec0ff */
[----:B------:R-:W-:Y:S01]  /*1b220*/  IMAD.IADD R5, R5, 0x1, R7 ;  /* 0x0000000105057824 */ /* 0x000fe200078e0207 */
[----:B------:R-:W-:-:S03]  /*1b230*/  SHF.R.S32.HI R15, RZ, 0x3, R8 ;  /* 0x00000003ff0f7819 */ /* 0x000fc60000011408 */
[----:B------:R-:W-:Y:S02]  /*1b240*/  IMAD.IADD R10, R6, 0x1, -R3 ;  /* 0x00000001060a7824 */ /* 0x000fe400078e0a03 */
[----:B------:R-:W-:-:S03]  /*1b250*/  IMAD.WIDE.U32 R4, R196, UR4, R4 ;  /* 0x00000004c4047c25 */ /* 0x000fc6000f8e0004 */
[----:B------:R-:W-:Y:S01]  /*1b260*/  LEA R3, R10, R15, 0x5 ;  /* 0x0000000f0a037211 */ /* 0x000fe200078e28ff */
[----:B------:R-:W-:Y:S01]  /*1b270*/  IMAD R5, R196, UR5, R5 ;  /* 0x00000005c4057c24 */ /* 0x000fe2000f8e0205 */
[----:B------:R-:W-:Y:S02]  /*1b280*/  ULDC.64 UR4, c[0x0][0xaf0] ;  /* 0x0002bc0000047ab9 */ /* 0x000fe40000000a00 */
[----:B------:R-:W-:Y:S02]  /*1b290*/  IMAD R7, R28, UR4, RZ ;  /* 0x000000041c077c24 */ /* 0x000fe4000f8e02ff */
[----:B------:R-:W-:-:S04]  /*1b2a0*/  IMAD.WIDE.U32 R4, R227, UR4, R4 ;  /* 0x00000004e3047c25 */ /* 0x000fc8000f8e0004 */
[----:B------:R-:W-:Y:S01]  /*1b2b0*/  IMAD R7, R227, UR5, R7 ;  /* 0x00000005e3077c24 */ /* 0x000fe2000f8e0207 */
[----:B------:R-:W-:-:S04]  /*1b2c0*/  ULDC.64 UR4, c[0x0][0xae0] ;  /* 0x0002b80000047ab9 */ /* 0x000fc80000000a00 */
[----:B------:R-:W-:Y:S01]  /*1b2d0*/  IADD3 R5, R5, R7, RZ ;  /* 0x0000000705057210 */ /* 0x000fe20007ffe0ff */
[----:B---3--:R-:W-:-:S04]  /*1b2e0*/  IMAD R8, R12, 0x80, R3 ;  /* 0x000000800c087824 */ /* 0x008fc800078e0203 */
[----:B--2---:R-:W-:-:S04]  /*1b2f0*/  @P0 IMAD.HI.U32 R6, R8, R9, RZ ;  /* 0x0000000908060227 */ /* 0x004fc800078e00ff */
[----:B------:R-:W-:Y:S01]  /*1b300*/  IMAD.MOV.U32 R3, RZ, RZ, R8 ;  /* 0x000000ffff037224 */ /* 0x000fe200078e0008 */
[----:B----4-:R-:W-:-:S04]  /*1b310*/  @P0 SHF.R.U32.HI R3, RZ, R13, R6 ;  /* 0x0000000dff030219 */ /* 0x010fc80000011606 */
[--C-:B------:R-:W-:Y:S01]  /*1b320*/  SHF.R.S32.HI R6, RZ, 0x1f, R3.reuse ;  /* 0x0000001fff067819 */ /* 0x100fe20000011403 */
[----:B------:R-:W-:Y:S02]  /*1b330*/  IMAD.MOV R7, RZ, RZ, -R3 ;  /* 0x000000ffff077224 */ /* 0x000fe400078e0a03 */
[----:B------:R-:W-:-:S04]  /*1b340*/  IMAD.WIDE.U32 R4, R3, UR4, R4 ;  /* 0x0000000403047c25 */ /* 0x000fc8000f8e0004 */
[----:B------:R-:W-:Y:S02]  /*1b350*/  IMAD R6, R6, UR4, RZ ;  /* 0x0000000406067c24 */ /* 0x000fe4000f8e02ff */
[----:B------:R-:W-:Y:S01]  /*1b360*/  IMAD R7, R11, R7, R8 ;  /* 0x000000070b077224 */ /* 0x000fe200078e0208 */
[----:B------:R-:W-:Y:S01]  /*1b370*/  LEA R8, R12, R15, 0x7 ;  /* 0x0000000f0c087211 */ /* 0x000fe200078e38ff */
[----:B------:R-:W-:Y:S01]  /*1b380*/  IMAD R9, R3, UR5, R6 ;  /* 0x0000000503097c24 */ /* 0x000fe2000f8e0206 */
[----:B------:R-:W-:Y:S01]  /*1b390*/  ULDC.64 UR4, c[0x0][0xad8] ;  /* 0x0002b60000047ab9 */ /* 0x000fe20000000a00 */
[----:B------:R-:W-:Y:S01]  /*1b3a0*/  IMAD R11, R0, R11, RZ ;  /* 0x0000000b000b7224 */ /* 0x000fe200078e02ff */
[----:B------:R-:W-:Y:S01]  /*1b3b0*/  SHF.R.S32.HI R3, RZ, 0x1f, R7 ;  /* 0x0000001fff037819 */ /* 0x000fe20000011407 */
[----:B------:R-:W-:Y:S02]  /*1b3c0*/  IMAD.IADD R5, R5, 0x1, R9 ;  /* 0x0000000105057824 */ /* 0x000fe400078e0209 */
[C---:B------:R-:W-:Y:S01]  /*1b3d0*/  VIADD R0, R8.reuse, 0x20 ;  /* 0x0000002008007836 */ /* 0x040fe20000000000 */
[----:B------:R-:W-:Y:S01]  /*1b3e0*/  ISETP.GE.AND P2, PT, R8, R11, PT ;  /* 0x0000000b0800720c */ /* 0x000fe20003f46270 */
[----:B------:R-:W-:-:S02]  /*1b3f0*/  IMAD R6, R3, UR4, RZ ;  /* 0x0000000403067c24 */ /* 0x000fc4000f8e02ff */
[----:B------:R-:W-:Y:S01]  /*1b400*/  VIADD R3, R8, 0x40 ;  /* 0x0000004008037836 */ /* 0x000fe20000000000 */
[-C--:B------:R-:W-:Y:S01]  /*1b410*/  ISETP.GE.AND P0, PT, R0, R11.reuse, PT ;  /* 0x0000000b0000720c */ /* 0x080fe20003f06270 */
[C---:B------:R-:W-:Y:S02]  /*1b420*/  IMAD R9, R7.reuse, UR5, R6 ;  /* 0x0000000507097c24 */ /* 0x040fe4000f8e0206 */
[----:B------:R-:W-:Y:S01]  /*1b430*/  IMAD.WIDE.U32 R4, R7, UR4, R4 ;  /* 0x0000000407047c25 */ /* 0x000fe2000f8e0004 */
[----:B------:R-:W-:Y:S01]  /*1b440*/  ISETP.GE.AND P1, PT, R3, R11, PT ;  /* 0x0000000b0300720c */ /* 0x000fe20003f26270 */
[----:B------:R-:W-:Y:S01]  /*1b450*/  ULDC.64 UR4, c[0x0][0xa80] ;  /* 0x0002a00000047ab9 */ /* 0x000fe20000000a00 */
[----:B------:R-:W-:Y:S01]  /*1b460*/  SHF.L.U32 R7, R10, 0x3, RZ ;  /* 0x000000030a077819 */ /* 0x000fe200000006ff */
[----:B------:R-:W-:Y:S01]  /*1b470*/  IMAD.IADD R3, R5, 0x1, R9 ;  /* 0x0000000105037824 */ /* 0x000fe200078e0209 */
[C---:B------:R-:W-:Y:S02]  /*1b480*/  LEA R6, P3, R4.reuse, UR4, 0x1 ;  /* 0x0000000404067c11 */ /* 0x040fe4000f8608ff */
[C---:B------:R-:W-:Y:S01]  /*1b490*/  IADD3 R9, R7.reuse, 0x80, RZ ;  /* 0x0000008007097810 */ /* 0x040fe20007ffe0ff */
[----:B------:R-:W-:Y:S01]  /*1b4a0*/  VIADD R13, R7, 0x40 ;  /* 0x00000040070d7836 */ /* 0x000fe20000000000 */
[----:B------:R-:W-:-:S02]  /*1b4b0*/  LEA.HI.X R3, R4, UR5, R3, 0x1, P3 ;  /* 0x0000000504037c11 */ /* 0x000fc400098f0c03 */
[----:B------:R2:W3:Y:S01]  /*1b4c0*/  SHFL.IDX PT, R4, R6, RZ, 0x181f ;  /* 0x00181fff06047589 */ /* 0x0004e200000e0000 */
[----:B------:R-:W-:Y:S02]  /*1b4d0*/  SHF.R.S32.HI R12, RZ, 0x1f, R7 ;  /* 0x0000001fff0c7819 */ /* 0x000fe40000011407 */
[----:B------:R-:W-:Y:S01]  /*1b4e0*/  SHF.R.S32.HI R10, RZ, 0x1f, R13 ;  /* 0x0000001fff0a7819 */ /* 0x000fe2000001140d */
[----:B------:R2:W4:Y:S01]  /*1b4f0*/  SHFL.IDX PT, R0, R3, RZ, 0x181f ;  /* 0x00181fff03007589 */ /* 0x00052200000e0000 */
[----:B------:R-:W-:Y:S01]  /*1b500*/  SHF.R.S32.HI R14, RZ, 0x1f, R9 ;  /* 0x0000001fff0e7819 */ /* 0x000fe20000011409 */
[----:B------:R-:W-:Y:S06]  /*1b510*/  @P2 BRA `(.L_x_3934) ;  /* 0x0000000000342947 */ /* 0x000fec0003800000 */
[----:B------:R-:W-:Y:S02]  /*1b520*/  ULDC UR4, c[0x0][0xac8] ;  /* 0x0002b20000047ab9 */ /* 0x000fe40000000800 */
[----:B------:R-:W-:Y:S02]  /*1b530*/  ISETP.GE.AND P4, PT, R7, UR4, PT ;  /* 0x0000000407007c0c */ /* 0x000fe4000bf86270 */
[----:B------:R-:W-:Y:S02]  /*1b540*/  ISETP.GE.AND P3, PT, R13, UR4, PT ;  /* 0x000000040d007c0c */ /* 0x000fe4000bf66270 */
[----:B------:R-:W-:-:S09]  /*1b550*/  ISETP.GE.AND P2, PT, R9, UR4, PT ;  /* 0x0000000409007c0c */ /* 0x000fd2000bf46270 */
[-C--:B---3--:R-:W-:Y:S02]  /*1b560*/  @!P4 LEA R20, P6, R7, R4.reuse, 0x1 ;  /* 0x000000040714c211 */ /* 0x088fe400078c08ff */
[----:B------:R-:W-:Y:S02]  /*1b570*/  @!P3 LEA R24, P5, R13, R4, 0x1 ;  /* 0x000000040d18b211 */ /* 0x000fe400078a08ff */
[----:B----4-:R-:W-:Y:S02]  /*1b580*/  @!P4 LEA.HI.X R21, R7, R0, R12, 0x1, P6 ;  /* 0x000000000715c211 */ /* 0x010fe400030f0c0c */
[----:B------:R-:W-:Y:S02]  /*1b590*/  @!P2 LEA R4, P6, R9, R4, 0x1 ;  /* 0x000000040904a211 */ /* 0x000fe400078c08ff */
[-C--:B------:R-:W-:Y:S01]  /*1b5a0*/  @!P3 LEA.HI.X R25, R13, R0.reuse, R10, 0x1, P5 ;  /* 0x000000000d19b211 */ /* 0x080fe200028f0c0a */
[----:B------:R3:W-:Y:S01]  /*1b5b0*/  @!P4 ST.E.128 desc[UR48][R20.64], RZ ;  /* 0x000000ff1400c985 */ /* 0x0007e2000c101d30 */
[----:B------:R-:W-:-:S03]  /*1b5c0*/  @!P2 LEA.HI.X R5, R9, R0, R14, 0x1, P6 ;  /* 0x000000000905a211 */ /* 0x000fc600030f0c0e */
[----:B------:R3:W-:Y:S04]  /*1b5d0*/  @!P3 ST.E.128 desc[UR48][R24.64], RZ ;  /* 0x000000ff1800b985 */ /* 0x0007e8000c101d30 */
[----:B------:R3:W-:Y:S02]  /*1b5e0*/  @!P2 ST.E.128 desc[UR48][R4.64], RZ ;  /* 0x000000ff0400a985 */ /* 0x0007e4000c101d30 */
.L_x_3934:
[----:B------:R-:W-:Y:S05]  /*1b5f0*/  BSYNC B1 ;  /* 0x0000000000017941 */ /* 0x000fea0003800000 */
.L_x_3933:
        /* <DEDUP_REMOVED lines=17> */
.L_x_3936:
[----:B------:R-:W-:Y:S05]  /*1b710*/  BSYNC B1 ;  /* 0x0000000000017941 */ /* 0x000fea0003800000 */
.L_x_3935:
[----:B0-----:R0:W0:Y:S01]  /*1b720*/  SHFL.IDX PT, R0, R3, 0x2, 0x181f ;  /* 0x00581f0003007f89 */ /* 0x00102200000e0000 */
[----:B------:R-:W-:Y:S03]  /*1b730*/  BSSY B1, `(.L_x_3937) ;  /* 0x0000010000017945 */ /* 0x000fe60003800000 */
[----:B---3--:R3:W0:Y:S01]  /*1b740*/  SHFL.IDX PT, R4, R6, 0x2, 0x181f ;  /* 0x00581f0006047f89 */ /* 0x00862200000e0000 */
        /* <DEDUP_REMOVED lines=11> */
[----:B------:R0:W-:Y:S04]  /*1b800*/  @!P3 ST.E.128 desc[UR48][R20.64], RZ ;  /* 0x000000ff1400b985 */ /* 0x0001e8000c101d30 */
[----:B------:R0:W-:Y:S04]  /*1b810*/  @!P4 ST.E.128 desc[UR48][R24.64], RZ ;  /* 0x000000ff1800c985 */ /* 0x0001e8000c101d30 */
[----:B------:R0:W-:Y:S02]  /*1b820*/  @!P5 ST.E.128 desc[UR48][R4.64], RZ ;  /* 0x000000ff0400d985 */ /* 0x0001e4000c101d30 */
.L_x_3938:
[----:B------:R-:W-:Y:S05]  /*1b830*/  BSYNC B1 ;  /* 0x0000000000017941 */ /* 0x000fea0003800000 */
.L_x_3937:
[----:B0-----:R-:W-:Y:S01]  /*1b840*/  VIADD R0, R8, 0x60 ;  /* 0x0000006008007836 */ /* 0x001fe20000000000 */
[----:B--2-4-:R-:W4:Y:S04]  /*1b850*/  SHFL.IDX PT, R3, R3, 0x3, 0x181f ;  /* 0x00781f0003037f89 */ /* 0x014f2800000e0000 */
[----:B------:R-:W-:Y:S01]  /*1b860*/  ISETP.GE.AND P0, PT, R0, R11, PT ;  /* 0x0000000b0000720c */ /* 0x000fe20003f06270 */
[----:B------:R0:W2:-:S12]  /*1b870*/  SHFL.IDX PT, R4, R6, 0x3, 0x181f ;  /* 0x00781f0006047f89 */ /* 0x00009800000e0000 */
[----:B0-----:R-:W-:Y:S05]  /*1b880*/  @P0 BRA `(.L_x_3927) ;  /* 0x0000000000340947 */ /* 0x001fea0003800000 */
[----:B------:R-:W-:Y:S02]  /*1b890*/  ULDC UR4, c[0x0][0xac8] ;  /* 0x0002b20000047ab9 */ /* 0x000fe40000000800 */
[----:B------:R-:W-:Y:S02]  /*1b8a0*/  ISETP.GE.AND P3, PT, R7, UR4, PT ;  /* 0x0000000407007c0c */ /* 0x000fe4000bf66270 */
[----:B------:R-:W-:Y:S02]  /*1b8b0*/  ISETP.GE.AND P4, PT, R13, UR4, PT ;  /* 0x000000040d007c0c */ /* 0x000fe4000bf86270 */
[----:B------:R-:W-:-:S09]  /*1b8c0*/  ISETP.GE.AND P5, PT, R9, UR4, PT ;  /* 0x0000000409007c0c */ /* 0x000fd2000bfa6270 */
[-C--:B--23--:R-:W-:Y:S02]  /*1b8d0*/  @!P3 LEA R6, P0, R7, R4.reuse, 0x1 ;  /* 0x000000040706b211 */ /* 0x08cfe400078008ff */
        /* <DEDUP_REMOVED lines=8> */
.L_x_3927:
[----:B------:R-:W-:Y:S05]  /*1b960*/  BSYNC B0 ;  /* 0x0000000000007941 */ /* 0x000fea0003800000 */
.L_x_3917:
[----:B------:R-:W-:Y:S02]  /*1b970*/  ULDC UR4, c[0x0][0xc3c] ;  /* 0x00030f0000047ab9 */ /* 0x000fe40000000800 */
[----:B-1----:R-:W-:-:S13]  /*1b980*/  ISETP.GE.AND P0, PT, R139, UR4, PT ;  /* 0x000000048b007c0c */ /* 0x002fda000bf06270 */
[----:B------:R-:W-:Y:S05]  /*1b990*/  @!P0 BRA `(.L_x_3939) ;  /* 0xfffffe5c00708947 */ /* 0x000fea000383ffff */
[----:B------:R-:W-:Y:S05]  /*1b9a0*/  BRA `(.L_x_3717) ;  /* 0x0000007000e07947 */ /* 0x000fea0003800000 */
.L_x_3715:
[----:B------:R-:W-:-:S08]  /*1b9b0*/  NOP ;  /* 0x0000000000007918 */ /* 0x000fd00000000000 */
[----:B------:R-:W0:-:S00]  /*1b9c0*/  USETMAXREG.DEALLOC.CTAPOOL 0x28 ;  /* 0x00000028000079c8 */ /* 0x000e0000080e0500 */
[----:B0-----:R-:W2:Y:S01]  /*1b9d0*/  LDL.LU R3, [R1] ;  /* 0x0000000001037983 */ /* 0x001ea20000300800 */
[----:B------:R-:W-:Y:S01]  /*1b9e0*/  LOP3.LUT R2, R2, 0x3, RZ, 0xc0, !PT ;  /* 0x0000000302027812 */ /* 0x000fe200078ec0ff */
[----:B------:R-:W-:-:S05]  /*1b9f0*/  IMAD.MOV.U32 R6, RZ, RZ, RZ ;  /* 0x000000ffff067224 */ /* 0x000fca00078e00ff */
[----:B------:R-:W0:Y:S02]  /*1ba00*/  SHFL.IDX PT, R2, R2, RZ, 0x1f ;  /* 0x00001fff02027589 */ /* 0x000e2400000e0000 */
[----:B0-----:R-:W-:Y:S02]  /*1ba10*/  ISETP.NE.AND P0, PT, R2, RZ, PT ;  /* 0x000000ff0200720c */ /* 0x001fe40003f05270 */
[----:B--2---:R-:W-:-:S11]  /*1ba20*/  LOP3.LUT R3, R3, 0xffffffdf, RZ, 0xc0, !PT ;  /* 0xffffffdf03037812 */ /* 0x004fd600078ec0ff */
[----:B------:R-:W-:-:S05]  /*1ba30*/  @P0 LOP3.LUT R3, R3, 0x20, RZ, 0xfc, !PT ;  /* 0x0000002003030812 */ /* 0x000fca00078efcff */
[----:B------:R0:W-:Y:S01]  /*1ba40*/  STL [R1], R3 ;  /* 0x0000000301007387 */ /* 0x0001e20000100800 */
[----:B------:R-:W-:Y:S05]  /*1ba50*/  @!P0 BRA `(.L_x_3940) ;  /* 0x00000000001c8947 */ /* 0x000fea0003800000 */
[----:B------:R-:W1:Y:S08]  /*1ba60*/  S2UR UR5, SR_CgaCtaId ;  /* 0x00000000000579c3 */ /* 0x000e700000008800 */
[----:B------:R-:W-:Y:S06]  /*1ba70*/  BAR.SYNC.DEFER_BLOCKING 0x5, 0x180 ;  /* 0x0146000000007b1d */ /* 0x000fec0000010000 */
[----:B------:R-:W-:-:S02]  /*1ba80*/  UMOV UR4, 0x400 ;  /* 0x0000040000047882 */ /* 0x000fc40000000000 */
[----:B-1----:R-:W-:-:S09]  /*1ba90*/  ULEA UR4, UR5, UR4, 0x18 ;  /* 0x0000000405047291 */ /* 0x002fd2000f8ec03f */
[----:B------:R-:W1:Y:S01]  /*1baa0*/  LDS.128 R16, [UR4+0x308d0] ;  /* 0x0308d004ff107984 */ /* 0x000e620008000c00 */
[----:B------:R-:W-:Y:S06]  /*1bab0*/  BAR.ARV 0x4, 0x180 ;  /* 0x0106000000007b1d */ /* 0x000fec0000002000 */
[----:B------:R-:W-:Y:S05]  /*1bac0*/  BRA `(.L_x_3941) ;  /* 0x0000000800947947 */ /* 0x000fea0003800000 */
.L_x_3940:
[----:B------:R-:W-:Y:S01]  /*1bad0*/  LOP3.LUT R7, R0, 0x1f, RZ, 0xc0, !PT ;  /* 0x0000001f00077812 */ /* 0x000fe200078ec0ff */
[----:B------:R-:W-:Y:S01]  /*1bae0*/  ULDC UR4, c[0x0][0xc3c] ;  /* 0x00030f0000047ab9 */ /* 0x000fe20000000800 */
[----:B------:R-:W-:Y:S01]  /*1baf0*/  MOV R9, RZ ;  /* 0x000000ff00097202 */ /* 0x000fe20000000f00 */
[----:B------:R-:W1:Y:S01]  /*1bb00*/  S2UR UR6, SR_CTAID.X ;  /* 0x00000000000679c3 */ /* 0x000e620000002500 */
[----:B------:R-:W-:Y:S01]  /*1bb10*/  ISETP.NE.AND P0, PT, R7, 0x1f, PT ;  /* 0x0000001f0700780c */ /* 0x000fe20003f05270 */
[----:B------:R-:W-:-:S03]  /*1bb20*/  ULDC UR5, c[0x0][0xc38] ;  /* 0x00030e0000057ab9 */ /* 0x000fc60000000800 */
[----:B------:R-:W-:-:S13]  /*1bb30*/  ISETP.GE.OR P1, PT, R7, UR4, !P0 ;  /* 0x0000000407007c0c */ /* 0x000fda000c726670 */
[----:B------:R-:W2:Y:S08]  /*1bb40*/  @!P1 LDC.64 R4, c[0x0][0xc80] ;  /* 0x00032000ff049b82 */ /* 0x000eb00000000a00 */
[----:B0-----:R-:W0:Y:S01]  /*1bb50*/  @!P1 LDC.64 R2, c[0x0][0xc78] ;  /* 0x00031e00ff029b82 */ /* 0x001e220000000a00 */
[----:B--2---:R-:W-:-:S05]  /*1bb60*/  @!P1 IMAD.WIDE.U32 R4, R7, 0x4, R4 ;  /* 0x0000000407049825 */ /* 0x004fca00078e0004 */
[----:B------:R-:W2:Y:S01]  /*1bb70*/  @!P1 LDG.E R6, desc[UR48][R4.64] ;  /* 0x0000003004069981 */ /* 0x000ea2000c1e1900 */
[----:B0-----:R-:W-:-:S05]  /*1bb80*/  @!P1 IMAD.WIDE.U32 R2, R7, 0x4, R2 ;  /* 0x0000000407029825 */ /* 0x001fca00078e0002 */
[----:B------:R-:W2:Y:S01]  /*1bb90*/  @!P1 LDG.E R9, desc[UR48][R2.64] ;  /* 0x0000003002099981 */ /* 0x000ea2000c1e1900 */
[C---:B------:R-:W-:Y:S02]  /*1bba0*/  ISETP.NE.AND P1, PT, R7.reuse, RZ, PT ;  /* 0x000000ff0700720c */ /* 0x040fe40003f25270 */
[C---:B------:R-:W-:Y:S02]  /*1bbb0*/  ISETP.GE.U32.AND P2, PT, R7.reuse, 0x2, PT ;  /* 0x000000020700780c */ /* 0x040fe40003f46070 */
[C---:B------:R-:W-:Y:S02]  /*1bbc0*/  ISETP.GE.U32.AND P3, PT, R7.reuse, 0x4, PT ;  /* 0x000000040700780c */ /* 0x040fe40003f66070 */
[C---:B------:R-:W-:Y:S02]  /*1bbd0*/  ISETP.GE.U32.AND P4, PT, R7.reuse, 0x8, PT ;  /* 0x000000080700780c */ /* 0x040fe40003f86070 */
[----:B------:R-:W-:Y:S01]  /*1bbe0*/  ISETP.GE.U32.AND P5, PT, R7, 0x10, PT ;  /* 0x000000100700780c */ /* 0x000fe20003fa6070 */
[----:B------:R-:W-:Y:S01]  /*1bbf0*/  UMOV UR4, URZ ;  /* 0x0000003f00047c82 */ /* 0x000fe20008000000 */
        /* <DEDUP_REMOVED lines=18> */
[----:B-1----:R-:W-:Y:S02]  /*1bd20*/  ISETP.GT.AND P6, PT, R8, UR6, PT ;  /* 0x0000000608007c0c */ /* 0x002fe4000bfc4270 */
[----:B------:R-:W-:-:S11]  /*1bd30*/  MOV R3, R8 ;  /* 0x0000000800037202 */ /* 0x000fd60000000f00 */
[----:B------:R-:W-:Y:S05]  /*1bd40*/  @P6 BRA `(.L_x_3942) ;  /* 0x0000000000a06947 */ /* 0x000fea0003800000 */
[----:B------:R-:W-:Y:S01]  /*1bd50*/  IMAD.MOV.U32 R8, RZ, RZ, R3 ;  /* 0x000000ffff087224 */ /* 0x000fe200078e0003 */
[----:B------:R-:W-:Y:S01]  /*1bd60*/  UMOV UR4, URZ ;  /* 0x0000003f00047c82 */ /* 0x000fe20008000000 */
[----:B------:R-:W-:-:S05]  /*1bd70*/  ULDC UR5, c[0x0][0xc38] ;  /* 0x00030e0000057ab9 */ /* 0x000fca0000000800 */
.L_x_3944:
[----:B------:R-:W0:Y:S01]  /*1bd80*/  LDC R2, c[0x0][0xc3c] ;  /* 0x00030f00ff027b82 */ /* 0x000e220000000800 */
[----:B------:R-:W-:Y:S01]  /*1bd90*/  UIADD3 UR4, UR4, 0x1f, URZ ;  /* 0x0000001f04047890 */ /* 0x000fe2000fffe03f */
[----:B------:R-:W-:Y:S02]  /*1bda0*/  ULDC UR7, c[0x0][0xc3c] ;  /* 0x00030f0000077ab9 */ /* 0x000fe40000000800 */
[----:B------:R-:W-:-:S03]  /*1bdb0*/  IMAD.U32 R19, RZ, RZ, UR7 ;  /* 0x00000007ff137e24 */ /* 0x000fc6000f8e00ff */
[----:B0-----:R-:W-:-:S13]  /*1bdc0*/  ISETP.LE.AND P6, PT, R2, UR4, PT ;  /* 0x0000000402007c0c */ /* 0x001fda000bfc3270 */
[----:B------:R-:W-:Y:S05]  /*1bdd0*/  @P6 BRA `(.L_x_3943) ;  /* 0x0000000400ac6947 */ /* 0x000fea0003800000 */
[----:B------:R-:W-:Y:S01]  /*1bde0*/  IADD3 R9, R7, UR4, RZ ;  /* 0x0000000407097c10 */ /* 0x000fe2000fffe0ff */
        /* <DEDUP_REMOVED lines=30> */
.L_x_3942:
[----:B------:R-:W-:Y:S02]  /*1bfd0*/  IADD3 R11, -R3, R8, RZ ;  /* 0x00000008030b7210 */ /* 0x000fe40007ffe1ff */
        /* <DEDUP_REMOVED lines=17> */
.L_x_3945:
[----:B-1----:R-:W-:Y:S01]  /*1c0f0*/  IMAD R16, R16, UR5, R11 ;  /* 0x0000000510107c24 */ /* 0x002fe2000f8e020b */
[----:B------:R-:W-:Y:S01]  /*1c100*/  MOV R2, RZ ;  /* 0x000000ff00027202 */ /* 0x000fe20000000f00 */
[----:B------:R-:W-:Y:S01]  /*1c110*/  IMAD.MOV.U32 R11, RZ, RZ, R12 ;  /* 0x000000ffff0b7224 */ /* 0x000fe200078e000c */
        /* <DEDUP_REMOVED lines=8> */
[----:B------:R-:W0:Y:S03]  /*1c1a0*/  I2F.RP R8, R5 ;  /* 0x0000000500087306 */ /* 0x000e260000209400 */
[----:B------:R-:W-:Y:S01]  /*1c1b0*/  IMAD.MOV.U32 R3, RZ, RZ, R10 ;  /* 0x000000ffff037224 */ /* 0x000fe200078e000a */
[----:B------:R-:W-:-:S03]  /*1c1c0*/  MOV R10, R12 ;  /* 0x0000000c000a7202 */ /* 0x000fc60000000f00 */
[----:B------:R-:W-:-:S04]  /*1c1d0*/  IMAD.HI.U32 R2, R2, R3, RZ ;  /* 0x0000000302027227 */ /* 0x000fc800078e00ff */
[----:B------:R-:W-:Y:S01]  /*1c1e0*/  IMAD R3, R2, R10, R3 ;  /* 0x0000000a02037224 */ /* 0x000fe200078e0203 */
[----:B0-----:R-:W0:Y:S04]  /*1c1f0*/  MUFU.RCP R8, R8 ;  /* 0x0000000800087308 */ /* 0x001e280000001000 */
[----:B------:R-:W-:-:S13]  /*1c200*/  ISETP.GT.U32.AND P1, PT, R4, R3, PT ;  /* 0x000000030400720c */ /* 0x000fda0003f24070 */
[----:B------:R-:W-:Y:S01]  /*1c210*/  @!P1 IMAD.IADD R3, R3, 0x1, -R4 ;  /* 0x0000000103039824 */ /* 0x000fe200078e0a04 */
[----:B------:R-:W-:Y:S01]  /*1c220*/  @!P1 IADD3 R2, R2, 0x1, RZ ;  /* 0x0000000102029810 */ /* 0x000fe20007ffe0ff */
[----:B0-----:R-:W-:Y:S01]  /*1c230*/  VIADD R10, R8, 0xffffffe ;  /* 0x0ffffffe080a7836 */ /* 0x001fe20000000000 */
[----:B------:R-:W-:Y:S02]  /*1c240*/  ISETP.NE.AND P1, PT, R6, RZ, PT ;  /* 0x000000ff0600720c */ /* 0x000fe40003f25270 */
[----:B------:R-:W-:Y:S02]  /*1c250*/  ISETP.GE.U32.AND P0, PT, R3, R4, PT ;  /* 0x000000040300720c */ /* 0x000fe40003f06070 */
[----:B------:R0:W1:Y:S01]  /*1c260*/  F2I.FTZ.U32.TRUNC.NTZ R3, R10 ;  /* 0x0000000a00037305 */ /* 0x000062000021f000 */
[----:B------:R-:W-:-:S04]  /*1c270*/  LOP3.LUT R4, R17, R6, RZ, 0x3c, !PT ;  /* 0x0000000611047212 */ /* 0x000fc800078e3cff */
[----:B------:R-:W-:Y:S02]  /*1c280*/  ISETP.GE.AND P2, PT, R4, RZ, PT ;  /* 0x000000ff0400720c */ /* 0x000fe40003f46270 */
[----:B0-----:R-:W-:-:S04]  /*1c290*/  IABS R10, R9 ;  /* 0x00000009000a7213 */ /* 0x001fc80000000000 */
[----:B------:R-:W-:Y:S02]  /*1c2a0*/  @P0 VIADD R2, R2, 0x1 ;  /* 0x0000000102020836 */ /* 0x000fe40000000000 */
[----:B------:R-:W-:Y:S02]  /*1c2b0*/  IMAD.MOV R10, RZ, RZ, -R10 ;  /* 0x000000ffff0a7224 */ /* 0x000fe400078e0a0a */
[----:B------:R-:W-:Y:S01]  /*1c2c0*/  IMAD.MOV.U32 R8, RZ, RZ, R2 ;  /* 0x000000ffff087224 */ /* 0x000fe200078e0002 */
[----:B-1----:R-:W-:-:S03]  /*1c2d0*/  IADD3 R2, RZ, -R3, RZ ;  /* 0x80000003ff027210 */ /* 0x002fc60007ffe0ff */
[----:B------:R-:W-:Y:S01]  /*1c2e0*/  @!P2 IMAD.MOV R8, RZ, RZ, -R8 ;  /* 0x000000ffff08a224 */ /* 0x000fe200078e0a08 */
[----:B------:R-:W-:Y:S01]  /*1c2f0*/  @!P1 LOP3.LUT R8, RZ, R6, RZ, 0x33, !PT ;  /* 0x00000006ff089212 */ /* 0x000fe200078e33ff */
[----:B------:R-:W-:Y:S01]  /*1c300*/  IMAD R11, R2, R5, RZ ;  /* 0x00000005020b7224 */ /* 0x000fe200078e02ff */
[----:B------:R-:W-:Y:S02]  /*1c310*/  MOV R2, RZ ;  /* 0x000000ff00027202 */ /* 0x000fe40000000f00 */
[-C--:B------:R-:W-:Y:S01]  /*1c320*/  IABS R4, R8.reuse ;  /* 0x0000000800047213 */ /* 0x080fe20000000000 */
[----:B------:R-:W-:Y:S02]  /*1c330*/  IMAD R6, R6, R8, RZ ;  /* 0x0000000806067224 */ /* 0x000fe400078e02ff */
[----:B------:R-:W-:-:S03]  /*1c340*/  IMAD.HI.U32 R2, R3, R11, R2 ;  /* 0x0000000b03027227 */ /* 0x000fc600078e0002 */
[----:B------:R-:W-:Y:S01]  /*1c350*/  IADD3 R17, R17, -R6, RZ ;  /* 0x8000000611117210 */ /* 0x000fe20007ffe0ff */
        /* <DEDUP_REMOVED lines=10> */
[----:B------:R-:W-:-:S13]  /*1c400*/  ISETP.GE.U32.AND P0, PT, R4, R5, PT ;  /* 0x000000050400720c */ /* 0x000fda0003f06070 */
[----:B------:R-:W-:-:S05]  /*1c410*/  @P0 VIADD R2, R2, 0x1 ;  /* 0x0000000102020836 */ /* 0x000fca0000000000 */
[----:B------:R-:W-:Y:S02]  /*1c420*/  @!P2 IADD3 R2, -R2, RZ, RZ ;  /* 0x000000ff0202a210 */ /* 0x000fe40007ffe1ff */
[----:B------:R-:W-:-:S05]  /*1c430*/  @!P1 LOP3.LUT R2, RZ, R9, RZ, 0x33, !PT ;  /* 0x00000009ff029212 */ /* 0x000fca00078e33ff */
[----:B------:R-:W-:-:S04]  /*1c440*/  IMAD.MOV R18, RZ, RZ, -R2 ;  /* 0x000000ffff127224 */ /* 0x000fc800078e0a02 */
[C---:B------:R-:W-:Y:S02]  /*1c450*/  IMAD R18, R9.reuse, R18, R8 ;  /* 0x0000001209127224 */ /* 0x040fe400078e0208 */
[----:B------:R-:W-:-:S04]  /*1c460*/  IMAD R9, R9, 0x1000000, R2 ;  /* 0x0100000009097824 */ /* 0x000fc800078e0202 */
[----:B------:R-:W-:Y:S01]  /*1c470*/  IMAD R18, R18, 0x10000, R9 ;  /* 0x0001000012127824 */ /* 0x000fe200078e0209 */
[----:B------:R-:W-:Y:S06]  /*1c480*/  BRA `(.L_x_3946) ;  /* 0x00000000000c7947 */ /* 0x000fec0003800000 */
.L_x_3943:
[----:B------:R-:W-:Y:S01]  /*1c490*/  MOV R17, RZ ;  /* 0x000000ff00117202 */ /* 0x000fe20000000f00 */
[----:B------:R-:W-:Y:S02]  /*1c4a0*/  IMAD.U32 R16, RZ, RZ, UR6 ;  /* 0x00000006ff107e24 */ /* 0x000fe4000f8e00ff */
[----:B------:R-:W-:-:S07]  /*1c4b0*/  IMAD.MOV.U32 R18, RZ, RZ, RZ ;  /* 0x000000ffff127224 */ /* 0x000fce00078e00ff */
.L_x_3946:
[----:B------:R-:W-:-:S13]  /*1c4c0*/  ISETP.NE.AND P0, PT, R7, RZ, PT ;  /* 0x000000ff0700720c */ /* 0x000fda0003f05270 */
[----:B------:R-:W0:Y:S01]  /*1c4d0*/  @!P0 S2R R3, SR_CgaCtaId ;  /* 0x0000000000038919 */ /* 0x000e220000008800 */
[----:B------:R-:W-:-:S04]  /*1c4e0*/  @!P0 MOV R2, 0x400 ;  /* 0x0000040000028802 */ /* 0x000fc80000000f00 */
[----:B0-----:R-:W-:-:S05]  /*1c4f0*/  @!P0 LEA R2, R3, R2, 0x18 ;  /* 0x0000000203028211 */ /* 0x001fca00078ec0ff */
[----:B------:R0:W-:Y:S01]  /*1c500*/  @!P0 STS.128 [R2+0x308d0], R16 ;  /* 0x0308d01002008388 */ /* 0x0001e20000000c00 */
[----:B------:R-:W-:Y:S06]  /*1c510*/  BAR.ARV 0x5, 0x180 ;  /* 0x0146000000007b1d */ /* 0x000fec0000002000 */
.L_x_3941:
[----:B------:R2:W-:Y:S01]  /*1c520*/  STL [R1+0x28], RZ ;  /* 0x000028ff01007387 */ /* 0x0005e20000100800 */
[----:B------:R-:W-:Y:S01]  /*1c530*/  ULDC UR4, c[0x0][0xc3c] ;  /* 0x00030f0000047ab9 */ /* 0x000fe20000000800 */
[----:B------:R-:W-:Y:S01]  /*1c540*/  MOV R28, 0x1 ;  /* 0x00000001001c7802 */ /* 0x000fe20000000f00 */
[----:B------:R-:W-:Y:S01]  /*1c550*/  IMAD.MOV.U32 R26, RZ, RZ, RZ ;  /* 0x000000ffff1a7224 */ /* 0x000fe200078e00ff */
[----:B-1----:R-:W-:-:S13]  /*1c560*/  ISETP.GE.AND P0, PT, R19, UR4, PT ;  /* 0x0000000413007c0c */ /* 0x002fda000bf06270 */
[----:B--2---:R-:W-:Y:S05]  /*1c570*/  @P0 BRA `(.L_x_3947) ;  /* 0x0000006400100947 */ /* 0x004fea0003800000 */
[----:B------:R-:W1:Y:S01]  /*1c580*/  S2UR UR5, SR_CgaCtaId ;  /* 0x00000000000579c3 */ /* 0x000e620000008800 */
[----:B------:R2:W-:Y:S01]  /*1c590*/  STL [R1+0x28], RZ ;  /* 0x000028ff01007387 */ /* 0x0005e20000100800 */
[C---:B------:R-:W-:Y:S01]  /*1c5a0*/  IMAD.SHL.U32 R32, R0.reuse, 0x8, RZ ;  /* 0x0000000800207824 */ /* 0x040fe200078e00ff */
[----:B0-----:R-:W-:Y:S01]  /*1c5b0*/  LOP3.LUT R2, R0, 0x7f, RZ, 0xc0, !PT ;  /* 0x0000007f00027812 */ /* 0x001fe200078ec0ff */
[----:B------:R-:W-:Y:S01]  /*1c5c0*/  UMOV UR4, 0x400 ;  /* 0x0000040000047882 */ /* 0x000fe20000000000 */
[----:B------:R-:W-:Y:S01]  /*1c5d0*/  BSSY B8, `(.L_x_3947) ;  /* 0x000063e000087945 */ /* 0x000fe20003800000 */
[----:B------:R-:W-:Y:S01]  /*1c5e0*/  IMAD.MOV.U32 R29, RZ, RZ, 0x1 ;  /* 0x00000001ff1d7424 */ /* 0x000fe200078e00ff */
[----:B------:R-:W-:Y:S02]  /*1c5f0*/  LOP3.LUT R3, R32, 0x1f8, RZ, 0xc0, !PT ;  /* 0x000001f820037812 */ /* 0x000fe400078ec0ff */
[----:B------:R-:W-:Y:S02]  /*1c600*/  CS2R R26, SRZ ;  /* 0x00000000001a7805 */ /* 0x000fe4000001ff00 */
[----:B------:R-:W-:Y:S01]  /*1c610*/  SHF.L.U32 R36, R2, 0x3, RZ ;  /* 0x0000000302247819 */ /* 0x000fe200000006ff */
[----:B------:R-:W-:Y:S01]  /*1c620*/  ULOP3.LUT UR39, UR61, 0x2, URZ, 0xfc, !UPT ;  /* 0x000000023d277892 */ /* 0x000fe2000f8efc3f */
[----:B------:R-:W-:Y:S01]  /*1c630*/  LOP3.LUT R3, R3, 0x38, R0, 0x78, !PT ;  /* 0x0000003803037812 */ /* 0x000fe200078e7800 */
[----:B------:R-:W-:Y:S01]  /*1c640*/  IMAD.SHL.U32 R0, R0, 0x10, RZ ;  /* 0x0000001000007824 */ /* 0x000fe200078e00ff */
[----:B------:R-:W-:Y:S01]  /*1c650*/  SHF.R.U32.HI R2, RZ, 0x3, R2 ;  /* 0x00000003ff027819 */ /* 0x000fe20000011602 */
[----:B------:R-:W-:Y:S01]  /*1c660*/  ULDC.64 UR36, c[0x0][0x198] ;  /* 0x0000660000247ab9 */ /* 0x000fe20000000a00 */
[----:B------:R-:W-:Y:S01]  /*1c670*/  LOP3.LUT R36, R3, 0x200, R36, 0xf8, !PT ;  /* 0x0000020003247812 */ /* 0x000fe200078ef824 */
[----:B------:R-:W-:Y:S01]  /*1c680*/  ULDC UR38, c[0x0][0xc] ;  /* 0x0000030000267ab9 */ /* 0x000fe20000000800 */
[----:B------:R-:W-:-:S02]  /*1c690*/  LOP3.LUT R32, R32, 0x38, RZ, 0xc0, !PT ;  /* 0x0000003820207812 */ /* 0x000fc400078ec0ff */
[----:B------:R-:W-:Y:S02]  /*1c6a0*/  MOV R28, 0x1 ;  /* 0x00000001001c7802 */ /* 0x000fe40000000f00 */
[----:B------:R-:W-:Y:S02]  /*1c6b0*/  LOP3.LUT R0, R2, 0x70, R0, 0xf8, !PT ;  /* 0x0000007002007812 */ /* 0x000fe400078ef800 */
[C---:B------:R-:W-:Y:S01]  /*1c6c0*/  LOP3.LUT R35, R32.reuse, 0x40, RZ, 0xfc, !PT ;  /* 0x0000004020237812 */ /* 0x040fe200078efcff */
[----:B-1----:R-:W-:Y:S01]  /*1c6d0*/  ULEA UR4, UR5, UR4, 0x18 ;  /* 0x0000000405047291 */ /* 0x002fe2000f8ec03f */
[----:B------:R-:W-:-:S05]  /*1c6e0*/  LOP3.LUT R33, R32, 0x80, RZ, 0xfc, !PT ;  /* 0x0000008020217812 */ /* 0x000fca00078efcff */
[----:B------:R-:W-:-:S04]  /*1c6f0*/  IMAD.U32 R22, RZ, RZ, UR4 ;  /* 0x00000004ff167e24 */ /* 0x000fc8000f8e00ff */
[----:B--2---:R-:W-:-:S07]  /*1c700*/  IMAD R37, R36, 0x2, R22 ;  /* 0x0000000224257824 */ /* 0x004fce00078e0216 */
.L_x_4052:
[----:B0-----:R-:W0:Y:S02]  /*1c710*/  LDC.64 R30, c[0x0][0xc88] ;  /* 0x00032200ff1e7b82 */ /* 0x001e240000000a00 */
[----:B0-----:R-:W-:-:S06]  /*1c720*/  IMAD.WIDE R30, R19, 0x4, R30 ;  /* 0x00000004131e7825 */ /* 0x001fcc00078e021e */
[----:B--2---:R-:W2:Y:S01]  /*1c730*/  LDG.E R30, desc[UR48][R30.64] ;  /* 0x000000301e1e7981 */ /* 0x004ea2000c1e1900 */
[----:B------:R-:W-:Y:S05]  /*1c740*/  YIELD ;  /* 0x0000000000007946 */ /* 0x000fea0003800000 */
[----:B------:R-:W-:Y:S01]  /*1c750*/  ULDC.64 UR4, c[0x0][0xa28] ;  /* 0x00028a0000047ab9 */ /* 0x000fe20000000a00 */
[----:B------:R-:W-:Y:S01]  /*1c760*/  ULDC.64 UR8, c[0x0][0xa18] ;  /* 0x0002860000087ab9 */ /* 0x000fe20000000a00 */
[----:B------:R-:W-:Y:S01]  /*1c770*/  ISETP.NE.U32.AND P0, PT, RZ, UR4, PT ;  /* 0x00000004ff007c0c */ /* 0x000fe2000bf05070 */
[----:B------:R-:W-:Y:S01]  /*1c780*/  ULDC.64 UR6, c[0x0][0xa10] ;  /* 0x0002840000067ab9 */ /* 0x000fe20000000a00 */
[----:B------:R-:W-:-:S02]  /*1c790*/  MOV R11, RZ ;  /* 0x000000ff000b7202 */ /* 0x000fc40000000f00 */
        /* <DEDUP_REMOVED lines=13> */
[----:B------:R-:W-:Y:S02]  /*1c870*/  ISETP.NE.AND.EX P1, PT, RZ, UR9, PT, P1 ;  /* 0x00000009ff007c0c */ /* 0x000fe4000bf25310 */
[----:B------:R-:W-:Y:S02]  /*1c880*/  ISETP.NE.U32.AND P0, PT, RZ, UR4, PT ;  /* 0x00000004ff007c0c */ /* 0x000fe4000bf05070 */
[C---:B------:R-:W-:Y:S02]  /*1c890*/  IADD3 R4, P4, R23.reuse, UR6, RZ ;  /* 0x0000000617047c10 */ /* 0x040fe4000ff9e0ff */
[----:B------:R-:W-:Y:S02]  /*1c8a0*/  ISETP.NE.AND.EX P0, PT, RZ, UR5, PT, P0 ;  /* 0x00000005ff007c0c */ /* 0x000fe4000bf05300 */
[----:B0-----:R-:W-:Y:S02]  /*1c8b0*/  MOV R0, RZ ;  /* 0x000000ff00007202 */ /* 0x001fe40000000f00 */
[----:B-1----:R-:W-:Y:S01]  /*1c8c0*/  IADD3 R2, P3, R23, UR4, RZ ;  /* 0x0000000417027c10 */ /* 0x002fe2000ff7e0ff */
[----:B------:R-:W-:Y:S01]  /*1c8d0*/  ULDC UR4, c[0x0][0x288] ;  /* 0x0000a20000047ab9 */ /* 0x000fe20000000800 */
[----:B------:R-:W-:-:S02]  /*1c8e0*/  IADD3.X R5, R24, UR7, RZ, P4, !PT ;  /* 0x0000000718057c10 */ /* 0x000fc4000a7fe4ff */
[C---:B------:R-:W-:Y:S02]  /*1c8f0*/  IADD3.X R3, R24.reuse, UR5, RZ, P3, !PT ;  /* 0x0000000518037c10 */ /* 0x040fe40009ffe4ff */
[----:B------:R-:W-:Y:S01]  /*1c900*/  @P1 IADD3 R6, P3, R23, UR8, RZ ;  /* 0x0000000817061c10 */ /* 0x000fe2000ff7e0ff */
[----:B------:R-:W-:Y:S01]  /*1c910*/  IMAD.U32 R8, RZ, RZ, UR4 ;  /* 0x00000004ff087e24 */ /* 0x000fe2000f8e00ff */
[----:B------:R-:W5:Y:S01]  /*1c920*/  @P2 LDG.E R0, desc[UR48][R4.64] ;  /* 0x0000003004002981 */ /* 0x000f62000c1e1900 */
[----:B------:R-:W-:Y:S01]  /*1c930*/  ULDC.64 UR4, c[0x0][0x418] ;  /* 0x0001060000047ab9 */ /* 0x000fe20000000a00 */
[----:B------:R-:W-:Y:S02]  /*1c940*/  @P1 IADD3.X R7, R24, UR9, RZ, P3, !PT ;  /* 0x0000000918071c10 */ /* 0x000fe40009ffe4ff */
[----:B------:R-:W5:Y:S04]  /*1c950*/  @P0 LDG.E R34, desc[UR48][R2.64] ;  /* 0x0000003002220981 */ /* 0x000f68000c1e1900 */
[----:B------:R0:W3:Y:S01]  /*1c960*/  @P1 LDG.E R8, desc[UR48][R6.64] ;  /* 0x0000003006081981 */ /* 0x0000e2000c1e1900 */
        /* <DEDUP_REMOVED lines=8> */
[----:B--2---:R-:W-:Y:S04]  /*1c9f0*/  STL [R1+0xc], R11 ;  /* 0x00000c0b01007387 */ /* 0x004fe80000100800 */
[----:B---3--:R0:W-:Y:S02]  /*1ca00*/  STL [R1+0x24], R8 ;  /* 0x0000240801007387 */ /* 0x0081e40000100800 */
[----:B0-----:R-:W-:Y:S01]  /*1ca10*/  MOV R8, UR4 ;  /* 0x0000000400087c02 */ /* 0x001fe20008000f00 */
[----:B------:R-:W-:Y:S06]  /*1ca20*/  @P1 BRA `(.L_x_3948) ;  /* 0x0000000000141947 */ /* 0x000fec0003800000 */
[----:B------:R-:W-:Y:S05]  /*1ca30*/  @!P0 BRA `(.L_x_3948) ;  /* 0x0000000000108947 */ /* 0x000fea0003800000 */
[----:B------:R-:W2:Y:S04]  /*1ca40*/  LDG.E R10, desc[UR48][R2.64] ;  /* 0x00000030020a7981 */ /* 0x000ea8000c1e1900 */
[----:B------:R-:W2:Y:S02]  /*1ca50*/  LDG.E R7, desc[UR48][R2.64+0x4] ;  /* 0x0000043002077981 */ /* 0x000ea4000c1e1900 */
[----:B--2---:R-:W-:-:S05]  /*1ca60*/  IMAD.IADD R2, R7, 0x1, -R10 ;  /* 0x0000000107027824 */ /* 0x004fca00078e0a0a */
[----:B------:R0:W-:Y:S02]  /*1ca70*/  STL [R1+0x24], R2 ;  /* 0x0000240201007387 */ /* 0x0001e40000100800 */
.L_x_3948:
[----:B------:R-:W-:Y:S01]  /*1ca80*/  ULDC.64 UR4, c[0x0][0xa20] ;  /* 0x0002880000047ab9 */ /* 0x000fe20000000a00 */
[C---:B0-----:R-:W-:Y:S01]  /*1ca90*/  LOP3.LUT R2, R18.reuse, 0xff000000, RZ, 0xc0, !PT ;  /* 0xff00000012027812 */ /* 0x041fe200078ec0ff */
        /* <DEDUP_REMOVED lines=12> */
.L_x_3949:
        /* <DEDUP_REMOVED lines=8> */
[----:B--2---:R-:W-:-:S07]  /*1cbe0*/  IADD3 R8, -R8, R9, RZ ;  /* 0x0000000908087210 */ /* 0x004fce0007ffe1ff */
.L_x_3950:
[----:B0-----:R-:W2:Y:S04]  /*1cbf0*/  @P2 LDG.E R3, desc[UR48][R4.64] ;  /* 0x0000003004032981 */ /* 0x001ea8000c1e1900 */
[----:B------:R0:W2:Y:S01]  /*1cc00*/  @P2 LDG.E R2, desc[UR48][R4.64+0x4] ;  /* 0x0000043004022981 */ /* 0x0000a2000c1e1900 */
[----:B-----5:R-:W-:Y:S01]  /*1cc10*/  IMAD.IADD R8, R8, 0x1, -R11 ;  /* 0x0000000108087824 */ /* 0x020fe200078e0a0b */
[----:B------:R-:W-:Y:S01]  /*1cc20*/  BSSY B0, `(.L_x_3951) ;  /* 0x000002a000007945 */ /* 0x000fe20003800000 */
[----:B0-----:R-:W-:Y:S02]  /*1cc30*/  LOP3.LUT R5, R7, 0xff, RZ, 0xc0, !PT ;  /* 0x000000ff07057812 */ /* 0x001fe400078ec0ff */
[----:B------:R-:W-:Y:S01]  /*1cc40*/  SHF.R.U32.HI R7, RZ, 0x10, R7 ;  /* 0x00000010ff077819 */ /* 0x000fe20000011607 */
        /* <DEDUP_REMOVED lines=39> */
.L_x_3952:
[----:B------:R-:W-:Y:S05]  /*1cec0*/  BSYNC B0 ;  /* 0x0000000000007941 */ /* 0x000fea0003800000 */
.L_x_3951:
        /* <DEDUP_REMOVED lines=25> */
.L_x_4108:
[----:B-1----:R-:W-:Y:S02]  /*1d060*/  ISETP.NE.AND P0, PT, R14, RZ, PT ;  /* 0x000000ff0e00720c */ /* 0x002fe40003f05270 */
[----:B------:R-:W-:-:S11]  /*1d070*/  PLOP3.LUT P6, PT, PT, PT, PT, 0x8, 0x0 ;  /* 0x000000000000781c */ /* 0x000fd60003fce170 */
[----:B------:R-:W-:Y:S05]  /*1d080*/  @P0 BRA `(.L_x_3956) ;  /* 0x00000000000c0947 */ /* 0x000fea0003800000 */
[----:B------:R-:W-:-:S03]  /*1d090*/  UMOV UR4, 0xffffffff ;  /* 0xffffffff00047882 */ /* 0x000fc60000000000 */
[----:B------:R-:W-:Y:S05]  /*1d0a0*/  BRA.DIV UR4, `(.L_x_3957) ;  /* 0x0000006a04d47947 */ /* 0x000fea000b800000 */
[----:B------:R-:W-:-:S13]  /*1d0b0*/  ELECT P6, URZ, PT ;  /* 0x00000000003f782f */ /* 0x000fda00038c0000 */
.L_x_3956:
        /* <DEDUP_REMOVED lines=9> */
.L_x_4111:
[----:B------:R-:W-:Y:S05]  /*1d150*/  BSYNC B1 ;  /* 0x0000000000017941 */ /* 0x000fea0003800000 */
.L_x_3958:
        /* <DEDUP_REMOVED lines=10> */
.L_x_4112:
[----:B------:R-:W-:Y:S05]  /*1d200*/  BSYNC B2 ;  /* 0x0000000000027941 */ /* 0x000fea0003800000 */
.L_x_3962:
        /* <DEDUP_REMOVED lines=9> */
.L_x_3965:
[----:B------:R-:W-:Y:S05]  /*1d2a0*/  BSYNC B2 ;  /* 0x0000000000027941 */ /* 0x000fea0003800000 */
.L_x_3964:
[----:B------:R-:W-:Y:S01]  /*1d2b0*/  MOV R25, RZ ;  /* 0x000000ff00197202 */ /* 0x000fe20000000f00 */
[----:B------:R-:W-:Y:S01]  /*1d2c0*/  IMAD R10, R27, 0x9000, R22 ;  /* 0x000090001b0a7824 */ /* 0x000fe200078e0216 */
[----:B------:R-:W-:Y:S01]  /*1d2d0*/  UIADD3 UR4, UP0, UR36, 0x570, URZ ;  /* 0x0000057024047890 */ /* 0x000fe2000ff1e03f */
[----:B------:R-:W-:Y:S01]  /*1d2e0*/  IMAD R9, R3, 0x60, R0 ;  /* 0x0000006003097824 */ /* 0x000fe200078e0200 */
[----:B------:R-:W-:Y:S01]  /*1d2f0*/  R2UR UR10, R25 ;  /* 0x00000000190a72ca */ /* 0x000fe200000e0000 */
[----:B0-----:R-:W-:Y:S01]  /*1d300*/  VIADD R8, R12, 0x30890 ;  /* 0x000308900c087836 */ /* 0x001fe20000000000 */
[----:B------:R-:W-:Y:S01]  /*1d310*/  PLOP3.LUT P0, PT, PT, PT, PT, 0x80, 0x0 ;  /* 0x000000000000781c */ /* 0x000fe20003f0f070 */
[----:B------:R-:W-:Y:S01]  /*1d320*/  VIADD R9, R9, 0xffffffa0 ;  /* 0xffffffa009097836 */ /* 0x000fe20000000000 */
[----:B------:R-:W-:Y:S01]  /*1d330*/  IADD3 R13, R10, 0x1e400, RZ ;  /* 0x0001e4000a0d7810 */ /* 0x000fe20007ffe0ff */
[----:B------:R-:W-:Y:S01]  /*1d340*/  UIADD3.X UR5, URZ, UR37, URZ, UP0, !UPT ;  /* 0x000000253f057290 */ /* 0x000fe200087fe43f */
[----:B------:R-:W-:Y:S01]  /*1d350*/  UMOV UR6, 0x0 ;  /* 0x0000000000067882 */ /* 0x000fe20000000000 */
[----:B------:R-:W-:-:S10]  /*1d360*/  UMOV UR7, 0x12f00000 ;  /* 0x12f0000000077882 */ /* 0x000fd40000000000 */
.L_x_3966:
        /* <DEDUP_REMOVED lines=16> */
.L_x_3967:
        /* <DEDUP_REMOVED lines=16> */
.L_x_3968:
        /* <DEDUP_REMOVED lines=13> */
.L_x_4113:
[----:B------:R-:W-:Y:S05]  /*1d640*/  BSYNC B2 ;  /* 0x0000000000027941 */ /* 0x000fea0003800000 */
.L_x_3969:
[----:B------:R-:W-:Y:S01]  /*1d650*/  BSSY B2, `(.L_x_3971) ;  /* 0x000000b000027945 */ /* 0x000fe20003800000 */
[----:B------:R-:W-:Y:S01]  /*1d660*/  IMAD.MOV.U32 R14, RZ, RZ, 0x0 ;  /* 0x00000000ff0e7424 */ /* 0x000fe200078e00ff */
[----:B------:R-:W-:Y:S02]  /*1d670*/  MOV R15, 0x12f00000 ;  /* 0x12f00000000f7802 */ /* 0x000fe40000000f00 */
[----:B------:R-:W-:Y:S05]  /*1d680*/  @P2 BRA `(.L_x_3972) ;  /* 0x00000000001c2947 */ /* 0x000fea0003800000 */
[----:B------:R-:W2:Y:S01]  /*1d690*/  S2R R8, SR_TID.X ;  /* 0x0000000000087919 */ /* 0x000ea20000002100 */
[----:B01----:R-:W-:-:S04]  /*1d6a0*/  IMAD.MOV.U32 R11, RZ, RZ, 0x9000 ;  /* 0x00009000ff0b7424 */ /* 0x003fc800078e00ff */
[----:B------:R3:W-:Y:S01]  /*1d6b0*/  SYNCS.ARRIVE.TRANS64 RZ, [R12+URZ+0x308b0], R11 ;  /* 0x0308b00b0cff79a7 */ /* 0x0007e2000800003f */
[----:B--2---:R-:W-:-:S04]  /*1d6c0*/  LOP3.LUT R8, R8, 0x1f, RZ, 0xc0, !PT ;  /* 0x0000001f08087812 */ /* 0x004fc800078ec0ff */
[----:B------:R-:W-:-:S13]  /*1d6d0*/  ISETP.NE.AND P0, PT, R8, RZ, PT ;  /* 0x000000ff0800720c */ /* 0x000fda0003f05270 */
[----:B---3--:R-:W-:Y:S05]  /*1d6e0*/  @!P0 BRA `(.L_x_3972) ;  /* 0x0000000000048947 */ /* 0x008fea0003800000 */
[----:B------:R-:W-:Y:S01]  /*1d6f0*/  BPT.TRAP 0x1 ;  /* 0x000000040000795c */ /* 0x000fe20000300000 */
.L_x_3972:
[----:B------:R-:W-:Y:S05]  /*1d700*/  BSYNC B2 ;  /* 0x0000000000027941 */ /* 0x000fea0003800000 */
.L_x_3971:
        /* <DEDUP_REMOVED lines=8> */
.L_x_3973:
        /* <DEDUP_REMOVED lines=15> */
.L_x_3974:
        /* <DEDUP_REMOVED lines=15> */
.L_x_3975:
        /* <DEDUP_REMOVED lines=10> */
.L_x_3961:
[----:B------:R-:W-:Y:S05]  /*1da10*/  BSYNC B1 ;  /* 0x0000000000017941 */ /* 0x000fea0003800000 */
.L_x_3960:
[----:B------:R-:W-:Y:S01]  /*1da20*/  VIADD R12, R3, 0xfffffffe ;  /* 0xfffffffe030c7836 */ /* 0x000fe20000000000 */
[----:B------:R-:W-:Y:S02]  /*1da30*/  IADD3 R27, R27, 0x1, RZ ;  /* 0x000000011b1b7810 */ /* 0x000fe40007ffe0ff */
[----:B------:R-:W-:Y:S02]  /*1da40*/  PLOP3.LUT P0, PT, PT, PT, PT, 0x8, 0x0 ;  /* 0x000000000000781c */ /* 0x000fe40003f0e170 */
[----:B------:R-:W-:Y:S02]  /*1da50*/  ISETP.GE.AND P3, PT, R12, R6, PT ;  /* 0x000000060c00720c */ /* 0x000fe40003f66270 */
[----:B------:R-:W-:-:S04]  /*1da60*/  ISETP.NE.AND P2, PT, R27, 0x2, PT ;  /* 0x000000021b00780c */ /* 0x000fc80003f45270 */
[----:B------:R-:W-:Y:S02]  /*1da70*/  SEL R3, RZ, 0x1, P2 ;  /* 0x00000001ff037807 */ /* 0x000fe40001000000 */
[----:B------:R-:W-:Y:S02]  /*1da80*/  SEL R27, R27, RZ, P2 ;  /* 0x000000ff1b1b7207 */ /* 0x000fe40001000000 */
[----:B------:R-:W-:-:S03]  /*1da90*/  LOP3.LUT R29, R29, R3, RZ, 0x3c, !PT ;  /* 0x000000031d1d7212 */ /* 0x000fc600078e3cff */
[----:B------:R-:W-:Y:S05]  /*1daa0*/  @!P3 BRA `(.L_x_3954) ;  /* 0x000000080050b947 */ /* 0x000fea0003800000 */
.L_x_3992:
        /* <DEDUP_REMOVED lines=11> */
.L_x_4114:
[----:B------:R-:W-:Y:S05]  /*1db60*/  BSYNC B2 ;  /* 0x0000000000027941 */ /* 0x000fea0003800000 */
.L_x_3978:
        /* <DEDUP_REMOVED lines=9> */
.L_x_3981:
[----:B------:R-:W-:Y:S05]  /*1dc00*/  BSYNC B2 ;  /* 0x0000000000027941 */ /* 0x000fea0003800000 */
.L_x_3980:
        /* <DEDUP_REMOVED lines=11> */
.L_x_3982:
        /* <DEDUP_REMOVED lines=16> */
.L_x_3983:
        /* <DEDUP_REMOVED lines=16> */
.L_x_3984:
        /* <DEDUP_REMOVED lines=13> */
.L_x_4115:
[----:B------:R-:W-:Y:S05]  /*1df90*/  BSYNC B2 ;  /* 0x0000000000027941 */ /* 0x000fea0003800000 */
.L_x_3985:
        /* <DEDUP_REMOVED lines=11> */
.L_x_3988:
[----:B------:R-:W-:Y:S05]  /*1e050*/  BSYNC B2 ;  /* 0x0000000000027941 */ /* 0x000fea0003800000 */
.L_x_3987:
        /* <DEDUP_REMOVED lines=8> */
.L_x_3989:
        /* <DEDUP_REMOVED lines=15> */
.L_x_3990:
        /* <DEDUP_REMOVED lines=15> */
.L_x_3991:
        /* <DEDUP_REMOVED lines=10> */
.L_x_3977:
[----:B------:R-:W-:Y:S05]  /*1e360*/  BSYNC B1 ;  /* 0x0000000000017941 */ /* 0x000fea0003800000 */
.L_x_3976:
[C---:B------:R-:W-:Y:S01]  /*1e370*/  ISETP.GT.AND P3, PT, R12.reuse, R6, PT ;  /* 0x000000060c00720c */ /* 0x040fe20003f64270 */
[----:B------:R-:W-:Y:S01]  /*1e380*/  VIADD R12, R12, 0xffffffff ;  /* 0xffffffff0c0c7836 */ /* 0x000fe20000000000 */
[----:B------:R-:W-:-:S04]  /*1e390*/  IADD3 R27, R27, 0x1, RZ ;  /* 0x000000011b1b7810 */ /* 0x000fc80007ffe0ff */
[----:B------:R-:W-:-:S04]  /*1e3a0*/  ISETP.NE.AND P2, PT, R27, 0x2, PT ;  /* 0x000000021b00780c */ /* 0x000fc80003f45270 */
[----:B------:R-:W-:Y:S02]  /*1e3b0*/  SEL R3, RZ, 0x1, P2 ;  /* 0x00000001ff037807 */ /* 0x000fe40001000000 */
[----:B------:R-:W-:Y:S02]  /*1e3c0*/  SEL R27, R27, RZ, P2 ;  /* 0x000000ff1b1b7207 */ /* 0x000fe40001000000 */
[----:B------:R-:W-:Y:S01]  /*1e3d0*/  LOP3.LUT R29, R29, R3, RZ, 0x3c, !PT ;  /* 0x000000031d1d7212 */ /* 0x000fe200078e3cff */
[----:B------:R-:W-:Y:S06]  /*1e3e0*/  @P3 BRA `(.L_x_3992) ;  /* 0xfffffff400b03947 */ /* 0x000fec000383ffff */
.L_x_3954:
[----:B------:R-:W-:Y:S05]  /*1e3f0*/  BSYNC B0 ;  /* 0x0000000000007941 */ /* 0x000fea0003800000 */
.L_x_3953:
[----:B------:R-:W-:Y:S05]  /*1e400*/  @!P0 WARPSYNC.ALL ;  /* 0x0000000000008948 */ /* 0x000fea0003800000 */
[----:B------:R-:W-:Y:S01]  /*1e410*/  @!P0 BAR.SYNC.DEFER_BLOCKING 0xc, 0x180 ;  /* 0x0306000000008b1d */ /* 0x000fe20000010000 */
[----:B------:R-:W-:-:S05]  /*1e420*/  IMAD.MOV.U32 R0, RZ, RZ, RZ ;  /* 0x000000ffff007224 */ /* 0x000fca00078e00ff */
[----:B------:R-:W-:Y:S04]  /*1e430*/  BSSY B0, `(.L_x_3993) ;  /* 0x000001e000007945 */ /* 0x000fe80003800000 */
[----:B------:R-:W-:Y:S05]  /*1e440*/  @!P1 BRA `(.L_x_3994) ;  /* 0x0000000000709947 */ /* 0x000fea0003800000 */
[----:B------:R-:W-:Y:S01]  /*1e450*/  ISETP.NE.AND P0, PT, R7, RZ, PT ;  /* 0x000000ff0700720c */ /* 0x000fe20003f05270 */
[----:B------:R-:W-:-:S12]  /*1e460*/  IMAD.MOV.U32 R2, RZ, RZ, RZ ;  /* 0x000000ffff027224 */ /* 0x000fd800078e00ff */
[----:B------:R-:W1:Y:S02]  /*1e470*/  @!P0 LDC R7, c[0x0][0x9f0] ;  /* 0x00027c00ff078b82 */ /* 0x000e640000000800 */
[-C--:B-1----:R-:W-:Y:S02]  /*1e480*/  IABS R0, R7.reuse ;  /* 0x0000000700007213 */ /* 0x082fe40000000000 */
[----:B0-----:R-:W-:Y:S02]  /*1e490*/  IABS R8, R7 ;  /* 0x0000000700087213 */ /* 0x001fe40000000000 */
[----:B------:R-:W0:Y:S02]  /*1e4a0*/  I2F.RP R9, R0 ;  /* 0x0000000000097306 */ /* 0x000e240000209400 */
[----:B------:R-:W-:-:S06]  /*1e4b0*/  IADD3 R8, RZ, -R8, RZ ;  /* 0x80000008ff087210 */ /* 0x000fcc0007ffe0ff */
[----:B0-----:R-:W0:Y:S02]  /*1e4c0*/  MUFU.RCP R9, R9 ;  /* 0x0000000900097308 */ /* 0x001e240000001000 */
[----:B0-----:R-:W-:-:S06]  /*1e4d0*/  IADD3 R10, R9, 0xffffffe, RZ ;  /* 0x0ffffffe090a7810 */ /* 0x001fcc0007ffe0ff */
[----:B------:R-:W0:Y:S02]  /*1e4e0*/  F2I.FTZ.U32.TRUNC.NTZ R3, R10 ;  /* 0x0000000a00037305 */ /* 0x000e24000021f000 */
[----:B0-----:R-:W-:-:S04]  /*1e4f0*/  IMAD.MOV R11, RZ, RZ, -R3 ;  /* 0x000000ffff0b7224 */ /* 0x001fc800078e0a03 */
[----:B------:R-:W-:-:S04]  /*1e500*/  IMAD R11, R11, R0, RZ ;  /* 0x000000000b0b7224 */ /* 0x000fc800078e02ff */
        /* <DEDUP_REMOVED lines=16> */
.L_x_3994:
[----:B------:R-:W-:Y:S05]  /*1e610*/  BSYNC B0 ;  /* 0x0000000000007941 */ /* 0x000fea0003800000 */
.L_x_3993:
        /* <DEDUP_REMOVED lines=24> */
.L_x_3996:
        /* <DEDUP_REMOVED lines=12> */
[----:B------:R-:W-:Y:S01]  /*1e860*/  MOV R11, UR5 ;  /* 0x00000005000b7c02 */ /* 0x000fe20008000f00 */
[----:B------:R-:W-:Y:S01]  /*1e870*/  IMAD.U32 R7, RZ, RZ, UR9 ;  /* 0x00000009ff077e24 */ /* 0x000fe2000f8e00ff */
[----:B------:R-:W-:Y:S01]  /*1e880*/  MOV R13, RZ ;  /* 0x000000ff000d7202 */ /* 0x000fe20000000f00 */
[----:B------:R-:W-:-:S02]  /*1e890*/  IMAD.U32 R10, RZ, RZ, UR4 ;  /* 0x00000004ff0a7e24 */ /* 0x000fc4000f8e00ff */
[----:B0-----:R-:W-:Y:S02]  /*1e8a0*/  IMAD.MOV.U32 R8, RZ, RZ, 0x70 ;  /* 0x00000070ff087424 */ /* 0x001fe400078e00ff */
[----:B------:R-:W-:-:S07]  /*1e8b0*/  IMAD.MOV.U32 R12, RZ, RZ, 0x1 ;  /* 0x00000001ff0c7424 */ /* 0x000fce00078e00ff */
[----:B------:R-:W-:-:S07]  /*1e8c0*/  LEPC R20, `(.L_x_3999) ;  /* 0x000000001014794e */ /* 0x000fce0000000000 */
[----:B-1----:R-:W-:Y:S05]  /*1e8d0*/  CALL.ABS.NOINC R2 ;  /* 0x0000000002007343 */ /* 0x002fea0003c00000 */
.L_x_3999:
[----:B------:R-:W-:Y:S05]  /*1e8e0*/  BSYNC B6 ;  /* 0x0000000000067941 */ /* 0x000fea0003800000 */
.L_x_3998:
        /* <DEDUP_REMOVED lines=14> */
[----:B------:R-:W-:Y:S01]  /*1e9d0*/  MOV R12, 0x1 ;  /* 0x00000001000c7802 */ /* 0x000fe20000000f00 */
[----:B------:R-:W-:-:S02]  /*1e9e0*/  IMAD.U32 R11, RZ, RZ, UR5 ;  /* 0x00000005ff0b7e24 */ /* 0x000fc4000f8e00ff */
[----:B0-----:R-:W-:Y:S02]  /*1e9f0*/  IMAD.MOV.U32 R8, RZ, RZ, 0x70 ;  /* 0x00000070ff087424 */ /* 0x001fe400078e00ff */
[----:B-1----:R-:W-:-:S07]  /*1ea00*/  IMAD.MOV.U32 R13, RZ, RZ, RZ ;  /* 0x000000ffff0d7224 */ /* 0x002fce00078e00ff */
[----:B------:R-:W-:-:S07]  /*1ea10*/  LEPC R20, `(.L_x_4002) ;  /* 0x000000001014794e */ /* 0x000fce0000000000 */
[----:B--2---:R-:W-:Y:S05]  /*1ea20*/  CALL.ABS.NOINC R2 ;  /* 0x0000000002007343 */ /* 0x004fea0003c00000 */
.L_x_4002:
        /* <DEDUP_REMOVED lines=15> */
.L_x_4001:
[----:B------:R-:W-:Y:S05]  /*1eb20*/  BSYNC B6 ;  /* 0x0000000000067941 */ /* 0x000fea0003800000 */
.L_x_4000:
[----:B------:R-:W2:Y:S01]  /*1eb30*/  LDL R25, [R1+0x20] ;  /* 0x0000200001197983 */ /* 0x000ea20000100800 */
[----:B------:R-:W-:Y:S01]  /*1eb40*/  ULDC.64 UR4, c[0x0][0x9f8] ;  /* 0x00027e0000047ab9 */ /* 0x000fe20000000a00 */
[----:B------:R-:W1:Y:S02]  /*1eb50*/  LDC R0, c[0x0][0x430] ;  /* 0x00010c00ff007b82 */ /* 0x000e640000000800 */
[----:B0-----:R-:W3:Y:S01]  /*1eb60*/  LDL R8, [R1+0x4] ;  /* 0x0000040001087983 */ /* 0x001ee20000100800 */
[----:B------:R-:W-:-:S03]  /*1eb70*/  ISETP.NE.U32.AND P0, PT, RZ, UR4, PT ;  /* 0x00000004ff007c0c */ /* 0x000fc6000bf05070 */
[----:B------:R-:W4:Y:S01]  /*1eb80*/  LDL R7, [R1+0xc] ;  /* 0x00000c0001077983 */ /* 0x000f220000100800 */
[----:B------:R-:W-:-:S03]  /*1eb90*/  ISETP.NE.AND.EX P0, PT, RZ, UR5, PT, P0 ;  /* 0x00000005ff007c0c */ /* 0x000fc6000bf05300 */
[----:B------:R-:W4:Y:S01]  /*1eba0*/  LDL.LU R20, [R1] ;  /* 0x0000000001147983 */ /* 0x000f220000300800 */
[----:B------:R-:W0:Y:S09]  /*1ebb0*/  S2R R21, SR_TID.X ;  /* 0x0000000000157919 */ /* 0x000e320000002100 */
        /* <DEDUP_REMOVED lines=12> */
[----:B------:R-:W-:Y:S01]  /*1ec80*/  ISETP.GE.AND P3, PT, R32, UR4, PT ;  /* 0x0000000420007c0c */ /* 0x000fe2000bf66270 */
[----:B------:R-:W-:Y:S01]  /*1ec90*/  UMOV UR5, 0xffffffff ;  /* 0xffffffff00057882 */ /* 0x000fe20000000000 */
[----:B--2---:R-:W-:-:S05]  /*1eca0*/  IADD3 R25, R25, -0x1, RZ ;  /* 0xffffffff19197810 */ /* 0x004fca0007ffe0ff */
[----:B------:R-:W-:-:S05]  /*1ecb0*/  IMAD R5, R25, 0x60, R21 ;  /* 0x0000006019057824 */ /* 0x000fca00078e0215 */
[----:B---3--:R-:W-:-:S04]  /*1ecc0*/  ISETP.GE.AND P0, PT, R5, R8, PT ;  /* 0x000000080500720c */ /* 0x008fc80003f06270 */
[----:B------:R-:W-:Y:S01]  /*1ecd0*/  ISETP.GT.U32.OR P0, PT, R21, 0x5f, P0 ;  /* 0x0000005f1500780c */ /* 0x000fe20000704470 */
[----:B----4-:R-:W-:-:S04]  /*1ece0*/  IMAD.IADD R5, R5, 0x1, R7 ;  /* 0x0000000105057824 */ /* 0x010fc800078e0207 */
[----:B0-----:R-:W-:-:S08]  /*1ecf0*/  @P1 IMAD.HI.U32 R7, R5, R4, RZ ;  /* 0x0000000405071227 */ /* 0x001fd000078e00ff */
[----:B------:R-:W0:Y:S01]  /*1ed00*/  @!P0 LDC.64 R2, c[0x0][0x428] ;  /* 0x00010a00ff028b82 */ /* 0x000e220000000a00 */
[----:B------:R-:W-:Y:S01]  /*1ed10*/  IMAD.MOV.U32 R4, RZ, RZ, R5 ;  /* 0x000000ffff047224 */ /* 0x000fe200078e0005 */
[----:B-1----:R-:W-:Y:S02]  /*1ed20*/  @P1 SHF.R.U32.HI R4, RZ, R6, R7 ;  /* 0x00000006ff041219 */ /* 0x002fe40000011607 */
[----:B------:R-:W-:Y:S02]  /*1ed30*/  SHF.R.S32.HI R8, RZ, 0x1f, R31 ;  /* 0x0000001fff087819 */ /* 0x000fe4000001141f */
[----:B------:R-:W-:-:S05]  /*1ed40*/  IADD3 R6, -R4, RZ, RZ ;  /* 0x000000ff04067210 */ /* 0x000fca0007ffe1ff */
        /* <DEDUP_REMOVED lines=13> */
[----:B------:R-:W-:Y:S02]  /*1ee20*/  ISETP.NE.AND P2, PT, R7, 0x3, PT ;  /* 0x000000030700780c */ /* 0x000fe40003f45270 */
[----:B------:R-:W-:-:S09]  /*1ee30*/  LOP3.LUT R20, R20, 0xfffffff7, RZ, 0xc0, !PT ;  /* 0xfffffff714147812 */ /* 0x000fd200078ec0ff */
[----:B------:R-:W-:-:S04]  /*1ee40*/  @P0 LOP3.LUT R20, R20, 0x8, RZ, 0xfc, !PT ;  /* 0x0000000814140812 */ /* 0x000fc800078efcff */
[----:B------:R-:W-:-:S04]  /*1ee50*/  LOP3.LUT R20, R20, 0xffffffef, RZ, 0xc0, !PT ;  /* 0xffffffef14147812 */ /* 0x000fc800078ec0ff */
[----:B------:R-:W-:-:S04]  /*1ee60*/  @P2 LOP3.LUT R20, R20, 0x10, RZ, 0xfc, !PT ;  /* 0x0000001014142812 */ /* 0x000fc800078efcff */
[----:B------:R-:W-:Y:S02]  /*1ee70*/  LOP3.LUT R20, R20, 0xfffffffb, RZ, 0xc0, !PT ;  /* 0xfffffffb14147812 */ /* 0x000fe400078ec0ff */
[----:B------:R-:W-:Y:S02]  /*1ee80*/  ISETP.GE.AND P1, PT, R35, UR4, PT ;  /* 0x0000000423007c0c */ /* 0x000fe4000bf26270 */
[----:B------:R-:W-:Y:S02]  /*1ee90*/  @P3 LOP3.LUT R20, R20, 0x4, RZ, 0xfc, !PT ;  /* 0x0000000414143812 */ /* 0x000fe400078efcff */
[----:B------:R-:W-:Y:S02]  /*1eea0*/  ISETP.GE.AND P0, PT, R33, UR4, PT ;  /* 0x0000000421007c0c */ /* 0x000fe4000bf06270 */
[----:B------:R-:W-:-:S04]  /*1eeb0*/  LOP3.LUT R20, R20, 0xfffffffe, RZ, 0xc0, !PT ;  /* 0xfffffffe14147812 */ /* 0x000fc800078ec0ff */
[----:B------:R-:W-:-:S04]  /*1eec0*/  LOP3.LUT R20, R20, 0xfffffffd, RZ, 0xc0, !PT ;  /* 0xfffffffd14147812 */ /* 0x000fc800078ec0ff */
[----:B------:R-:W-:Y:S01]  /*1eed0*/  @P1 LOP3.LUT R20, R20, 0x2, RZ, 0xfc, !PT ;  /* 0x0000000214141812 */ /* 0x000fe200078efcff */
[----:B------:R0:W-:Y:S03]  /*1eee0*/  STL [R1+0x10], R8 ;  /* 0x0000100801007387 */ /* 0x0001e60000100800 */
[----:B------:R-:W-:Y:S01]  /*1eef0*/  @P0 LOP3.LUT R20, R20, 0x1, RZ, 0xfc, !PT ;  /* 0x0000000114140812 */ /* 0x000fe200078efcff */
[----:B------:R0:W-:Y:S04]  /*1ef00*/  STL [R1+0x38], R7 ;  /* 0x0000380701007387 */ /* 0x0001e80000100800 */
[----:B------:R0:W-:Y:S01]  /*1ef10*/  STL [R1], R20 ;  /* 0x0000001401007387 */ /* 0x0001e20000100800 */
[----:B------:R-:W-:Y:S05]  /*1ef20*/  BRA.DIV UR5, `(.L_x_4003) ;  /* 0x0000004e05b87947 */ /* 0x000fea000b800000 */
.L_x_4118:
[----:B------:R-:W-:Y:S05]  /*1ef30*/  @!P2 BRA `(.L_x_4004) ;  /* 0x000000000004a947 */ /* 0x000fea0003800000 */
[----:B------:R-:W-:Y:S01]  /*1ef40*/  BPT.TRAP 0x1 ;  /* 0x000000040000795c */ /* 0x000fe20000300000 */
.L_x_4004:
[----:B------:R-:W-:Y:S01]  /*1ef50*/  SHF.R.S32.HI R5, RZ, 0x1f, R0 ;  /* 0x0000001fff057819 */ /* 0x000fe20000011400 */
[----:B------:R-:W-:Y:S01]  /*1ef60*/  ULDC.64 UR4, c[0x0][0x328] ;  /* 0x0000ca0000047ab9 */ /* 0x000fe20000000a00 */
[----:B------:R-:W-:Y:S01]  /*1ef70*/  ULDC.64 UR6, c[0x0][0x318] ;  /* 0x0000c60000067ab9 */ /* 0x000fe20000000a00 */
[----:B------:R-:W-:Y:S02]  /*1ef80*/  BSSY B0, `(.L_x_4005) ;  /* 0x0000014000007945 */ /* 0x000fe40003800000 */
[----:B0-----:R-:W-:-:S04]  /*1ef90*/  IMAD R3, R5, UR4, RZ ;  /* 0x0000000405037c24 */ /* 0x001fc8000f8e02ff */
        /* <DEDUP_REMOVED lines=18> */
.L_x_4119:
[----:B------:R-:W-:Y:S05]  /*1f0c0*/  BSYNC B0 ;  /* 0x0000000000007941 */ /* 0x000fea0003800000 */
.L_x_4005:
[----:B------:R-:W2:Y:S01]  /*1f0d0*/  LDL R3, [R1] ;  /* 0x0000000001037983 */ /* 0x000ea20000100800 */
[----:B------:R-:W-:Y:S01]  /*1f0e0*/  ULDC.64 UR4, c[0x0][0x300] ;  /* 0x0000c00000047ab9 */ /* 0x000fe20000000a00 */
[----:B------:R-:W-:Y:S02]  /*1f0f0*/  ULDC.64 UR6, c[0x0][0x2e8] ;  /* 0x0000ba0000067ab9 */ /* 0x000fe40000000a00 */
[----:B------:R-:W3:Y:S01]  /*1f100*/  LDL R9, [R1+0x4] ;  /* 0x0000040001097983 */ /* 0x000ee20000100800 */
[----:B------:R-:W-:Y:S01]  /*1f110*/  IMAD R5, R5, UR4, RZ ;  /* 0x0000000405057c24 */ /* 0x000fe2000f8e02ff */
[----:B------:R-:W1:Y:S03]  /*1f120*/  S2R R8, SR_TID.X ;  /* 0x0000000000087919 */ /* 0x000e660000002100 */
[----:B------:R-:W-:Y:S01]  /*1f130*/  IMAD R5, R0, UR5, R5 ;  /* 0x0000000500057c24 */ /* 0x000fe2000f8e0205 */
[----:B-1----:R-:W-:-:S04]  /*1f140*/  LOP3.LUT R8, R8, 0x7f, RZ, 0xc0, !PT ;  /* 0x0000007f08087812 */ /* 0x002fc800078ec0ff */
[----:B------:R-:W-:Y:S02]  /*1f150*/  SHF.R.U32.HI R8, RZ, 0x3, R8 ;  /* 0x00000003ff087819 */ /* 0x000fe40000011608 */
[C---:B--2---:R-:W-:Y:S02]  /*1f160*/  LOP3.LUT P4, RZ, R3.reuse, 0x4, RZ, 0xc0, !PT ;  /* 0x0000000403ff7812 */ /* 0x044fe4000788c0ff */
[C---:B------:R-:W-:Y:S02]  /*1f170*/  LOP3.LUT P3, RZ, R3.reuse, 0x2, RZ, 0xc0, !PT ;  /* 0x0000000203ff7812 */ /* 0x040fe4000786c0ff */
[----:B------:R-:W-:Y:S01]  /*1f180*/  LOP3.LUT P2, RZ, R3, 0x1, RZ, 0xc0, !PT ;  /* 0x0000000103ff7812 */ /* 0x000fe2000784c0ff */
[----:B0-----:R-:W-:Y:S01]  /*1f190*/  IMAD.WIDE.U32 R2, R0, UR4, RZ ;  /* 0x0000000400027c25 */ /* 0x001fe2000f8e00ff */
[----:B------:R-:W-:-:S03]  /*1f1a0*/  ULDC.64 UR4, c[0x0][0x310] ;  /* 0x0000c40000047ab9 */ /* 0x000fc60000000a00 */
[----:B------:R-:W-:Y:S02]  /*1f1b0*/  IMAD.IADD R3, R3, 0x1, R5 ;  /* 0x0000000103037824 */ /* 0x000fe400078e0205 */
[----:B------:R-:W-:Y:S02]  /*1f1c0*/  IMAD R6, R6, UR4, RZ ;  /* 0x0000000406067c24 */ /* 0x000fe4000f8e02ff */
[----:B------:R-:W-:-:S04]  /*1f1d0*/  IMAD.WIDE.U32 R2, R4, UR4, R2 ;  /* 0x0000000404027c25 */ /* 0x000fc8000f8e0002 */
[----:B------:R-:W-:Y:S01]  /*1f1e0*/  IMAD R6, R4, UR5, R6 ;  /* 0x0000000504067c24 */ /* 0x000fe2000f8e0206 */
[----:B------:R-:W-:Y:S01]  /*1f1f0*/  ULDC.64 UR4, c[0x0][0x308] ;  /* 0x0000c20000047ab9 */ /* 0x000fe20000000a00 */
[----:B------:R-:W-:Y:S02]  /*1f200*/  IMAD R5, R26, 0x4800, R36 ;  /* 0x000048001a057824 */ /* 0x000fe400078e0224 */
[----:B------:R-:W-:Y:S02]  /*1f210*/  IMAD.IADD R3, R3, 0x1, R6 ;  /* 0x0000000103037824 */ /* 0x000fe400078e0206 */
[----:B---3--:R-:W-:Y:S02]  /*1f220*/  IMAD R6, R25, -0x60, R9 ;  /* 0xffffffa019067824 */ /* 0x008fe400078e0209 */
[----:B------:R-:W-:Y:S01]  /*1f230*/  IMAD.WIDE.U32 R2, R18, UR4, R2 ;  /* 0x0000000412027c25 */ /* 0x000fe2000f8e0002 */
[----:B------:R-:W-:Y:S02]  /*1f240*/  UMOV UR4, 0xffffffff ;  /* 0xffffffff00047882 */ /* 0x000fe40000000000 */
[----:B------:R-:W-:Y:S01]  /*1f250*/  IADD3 R6, -R8, R6, RZ ;  /* 0x0000000608067210 */ /* 0x000fe20007ffe1ff */
[----:B------:R-:W-:Y:S01]  /*1f260*/  IMAD R0, R18, UR5, R3 ;  /* 0x0000000512007c24 */ /* 0x000fe2000f8e0203 */
[----:B------:R-:W-:-:S04]  /*1f270*/  LEA R4, P0, R2, UR6, 0x1 ;  /* 0x0000000602047c11 */ /* 0x000fc8000f8008ff */
[----:B------:R-:W-:Y:S02]  /*1f280*/  LEA.HI.X R0, R2, UR7, R0, 0x1, P0 ;  /* 0x0000000702007c11 */ /* 0x000fe400080f0c00 */
[----:B------:R-:W-:Y:S01]  /*1f290*/  ISETP.GE.AND P0, PT, R6, 0x1, PT ;  /* 0x000000010600780c */ /* 0x000fe20003f06270 */
[----:B------:R-:W-:-:S12]  /*1f2a0*/  BRA.DIV UR4, `(.L_x_4007) ;  /* 0x0000004e04207947 */ /* 0x000fd8000b800000 */
[----:B------:R-:W0:Y:S01]  /*1f2b0*/  SHFL.IDX PT, R3, R4, RZ, 0x181f ;  /* 0x00181fff04037589 */ /* 0x000e2200000e0000 */
[----:B------:R-:W-:-:S03]  /*1f2c0*/  @P0 IMAD R8, R5, 0x2, R22 ;  /* 0x0000000205080824 */ /* 0x000fc600078e0216 */
        /* <DEDUP_REMOVED lines=14> */
[----:B0-----:R-:W-:-:S04]  /*1f3b0*/  @P1 LEA R3, P0, R32, R3, 0x1 ;  /* 0x0000000320031211 */ /* 0x001fc800078008ff */
[----:B-1----:R-:W-:-:S04]  /*1f3c0*/  @P1 IADD3.X R2, RZ, R2, RZ, P0, !PT ;  /* 0x00000002ff021210 */ /* 0x002fc800007fe4ff */
        /* <DEDUP_REMOVED lines=8> */
[----:B------:R-:W-:Y:S01]  /*1f450*/  @P1 LEA R8, R5, R22, 0x1 ;  /* 0x0000001605081211 */ /* 0x000fe200078e08ff */
        /* <DEDUP_REMOVED lines=26> */
[----:B0-----:R-:W-:-:S04]  /*1f600*/  @P1 LEA R3, P0, R32, R3, 0x1 ;  /* 0x0000000320031211 */ /* 0x001fc800078008ff */
[----:B-1----:R-:W-:-:S04]  /*1f610*/  @P1 IADD3.X R2, RZ, R2, RZ, P0, !PT ;  /* 0x00000002ff021210 */ /* 0x002fc800007fe4ff */
[----:B------:R-:W-:-:S04]  /*1f620*/  @P1 LOP3.LUT R3, R3, R2, RZ, 0x3c, !PT ;  /* 0x0000000203031212 */ /* 0x000fc800078e3cff */
[----:B------:R-:W-:-:S04]  /*1f630*/  @P1 LOP3.LUT R2, R3, R2, RZ, 0x3c, !PT ;  /* 0x0000000203021212 */ /* 0x000fc800078e3cff */
[----:B------:R-:W-:-:S05]  /*1f640*/  @P1 LOP3.LUT R3, R3, R2, RZ, 0x3c, !PT ;  /* 0x0000000203031212 */ /* 0x000fca00078e3cff */
[----:B------:R-:W-:Y:S04]  /*1f650*/  @P1 LDGSTS.E.BYPASS.LTC128B.128 [R8+0x20400], desc[UR48][R2.64], !P4 ;  /* 0x2040000002081fae */ /* 0x000fe8000e101d70 */
[----:B------:R-:W-:Y:S04]  /*1f660*/  @P1 LDGSTS.E.BYPASS.LTC128B.128 [R8+0x23400], desc[UR48][R2.64+0x80], !P3 ;  /* 0x2340008002081fae */ /* 0x000fe8000d901d70 */
[----:B------:R0:W-:Y:S04]  /*1f670*/  @P1 LDGSTS.E.BYPASS.LTC128B.128 [R8+0x26400], desc[UR48][R2.64+0x100], !P2 ;  /* 0x2640010002081fae */ /* 0x0001e8000d101d70 */
[----:B0-2---:R0:W1:Y:S02]  /*1f680*/  SHFL.IDX PT, R2, R4, 0x5, 0x181f ;  /* 0x00b81f0004027f89 */ /* 0x00506400000e0000 */
.L_x_4133:
[----:B------:R-:W-:-:S13]  /*1f690*/  ISETP.GE.AND P0, PT, R6, 0x51, PT ;  /* 0x000000510600780c */ /* 0x000fda0003f06270 */
[----:B-1----:R-:W-:Y:S02]  /*1f6a0*/  @P0 LEA R2, P1, R32, R2, 0x1 ;  /* 0x0000000220020211 */ /* 0x002fe400078208ff */
[----:B------:R-:W-:-:S03]  /*1f6b0*/  @P0 LEA R5, R5, R22, 0x1 ;  /* 0x0000001605050211 */ /* 0x000fc600078e08ff */
[----:B------:R-:W-:-:S05]  /*1f6c0*/  @P0 IMAD.X R3, RZ, RZ, R0, P1 ;  /* 0x000000ffff030224 */ /* 0x000fca00008e0600 */
        /* <DEDUP_REMOVED lines=8> */
.L_x_4008:
[----:B------:R-:W-:Y:S02]  /*1f750*/  PLOP3.LUT P1, PT, P1, P0, PT, 0xa2, 0x0 ;  /* 0x000000000000781c */ /* 0x000fe40000f21472 */
[----:B------:R-:W-:-:S08]  /*1f760*/  @P0 R2UR P1, UR4, R7 ;  /* 0x00000000070402ca */ /* 0x000fd00000020000 */
[----:B------:R-:W-:-:S05]  /*1f770*/  @P0 PLOP3.LUT P0, PT, P1, PT, PT, 0x80, 0x0 ;  /* 0x000000000000081c */ /* 0x000fca0000f0f070 */
[----:B------:R-:W-:Y:S01]  /*1f780*/  @!P1 SYNCS.ARRIVE.TRANS64.RED.A0T1 RZ, [UR4+0x30830], RZ ;  /* 0x030830ffffff99a7 */ /* 0x000fe20008200404 */
[----:B------:R-:W-:Y:S07]  /*1f790*/  @!P1 ARRIVES.LDGSTSBAR.64.TRANSCNT [UR4+0x30830] ;  /* 0x03083000ff0099b0 */ /* 0x000fee0008000a84 */
[----:B------:R-:W-:Y:S05]  /*1f7a0*/  @P0 BRA.U.ANY `(.L_x_4008) ;  /* 0xfffffffd00e80947 */ /* 0x000fea000393ffff */
[----:B------:R-:W-:Y:S01]  /*1f7b0*/  NOP ;  /* 0x0000000000007918 */ /* 0x000fe20000000000 */
[----:B------:R-:W2:Y:S02]  /*1f7c0*/  LDL R0, [R1+0x38] ;  /* 0x0000380001007983 */ /* 0x000ea40000100800 */
[----:B--2---:R-:W-:-:S13]  /*1f7d0*/  ISETP.NE.AND P2, PT, R0, 0x3, PT ;  /* 0x000000030000780c */ /* 0x004fda0003f45270 */
[----:B------:R-:W-:Y:S05]  /*1f7e0*/  @!P2 BRA `(.L_x_4009) ;  /* 0x000000000004a947 */ /* 0x000fea0003800000 */
[----:B------:R-:W-:Y:S01]  /*1f7f0*/  BPT.TRAP 0x1 ;  /* 0x000000040000795c */ /* 0x000fe20000300000 */
.L_x_4009:
[----:B-1----:R1:W5:Y:S01]  /*1f800*/  LDL.LU R3, [R1+0x18] ;  /* 0x0000180001037983 */ /* 0x0023620000300800 */
[----:B------:R1:W-:Y:S02]  /*1f810*/  SYNCS.ARRIVE.TRANS64.A1T0 RZ, [R7+URZ+0x30830], RZ ;  /* 0x030830ff07ff79a7 */ /* 0x0003e4000810003f */
[----:B------:R-:W-:Y:S05]  /*1f820*/  WARPSYNC.ALL ;  /* 0x0000000000007948 */ /* 0x000fea0003800000 */
[----:B------:R-:W-:Y:S01]  /*1f830*/  ULDC.64 UR6, c[0x0][0xa00] ;  /* 0x0002800000067ab9 */ /* 0x000fe20000000a00 */
[----:B------:R-:W-:Y:S01]  /*1f840*/  ULDC.64 UR4, c[0x0][0x298] ;  /* 0x0000a60000047ab9 */ /* 0x000fe20000000a00 */
[----:B------:R-:W-:Y:S01]  /*1f850*/  BAR.SYNC.DEFER_BLOCKING 0x8, 0x180 ;  /* 0x0206000000007b1d */ /* 0x000fe20000010000 */
[----:B------:R-:W-:Y:S01]  /*1f860*/  ISETP.NE.U32.AND P0, PT, RZ, UR6, PT ;  /* 0x00000006ff007c0c */ /* 0x000fe2000bf05070 */
[----:B0-----:R-:W-:Y:S01]  /*1f870*/  IMAD.WIDE.U32 R4, R34, UR4, RZ ;  /* 0x0000000422047c25 */ /* 0x001fe2000f8e00ff */
[----:B------:R-:W-:-:S02]  /*1f880*/  SHF.R.S32.HI R0, RZ, 0x1f, R34 ;  /* 0x0000001fff007819 */ /* 0x000fc40000011422 */
[----:B------:R-:W-:Y:S01]  /*1f890*/  ISETP.NE.AND.EX P0, PT, RZ, UR7, PT, P0 ;  /* 0x00000007ff007c0c */ /* 0x000fe2000bf05300 */
[----:B------:R-:W-:Y:S01]  /*1f8a0*/  VIADD R2, R22, 0x12400 ;  /* 0x0001240016027836 */ /* 0x000fe20000000000 */
[----:B------:R-:W-:Y:S01]  /*1f8b0*/  BSSY B6, `(.L_x_4010) ;  /* 0x000001a000067945 */ /* 0x000fe20003800000 */
[----:B------:R-:W-:Y:S01]  /*1f8c0*/  IMAD R0, R0, UR4, RZ ;  /* 0x0000000400007c24 */ /* 0x000fe2000f8e02ff */
[----:B------:R-:W-:-:S03]  /*1f8d0*/  SEL R30, R30, RZ, !P0 ;  /* 0x000000ff1e1e7207 */ /* 0x000fc60004000000 */
[----:B------:R-:W-:-:S04]  /*1f8e0*/  IMAD R0, R34, UR5, R0 ;  /* 0x0000000522007c24 */ /* 0x000fc8000f8e0200 */
[----:B------:R-:W-:Y:S01]  /*1f8f0*/  IMAD.IADD R34, R5, 0x1, R0 ;  /* 0x0000000105227824 */ /* 0x000fe200078e0200 */
[----:B-----5:R-:W-:Y:S02]  /*1f900*/  SEL R3, R3, RZ, !P0 ;  /* 0x000000ff03037207 */ /* 0x020fe40004000000 */
[----:B------:R-:W-:-:S03]  /*1f910*/  LOP3.LUT P0, RZ, R2, 0x3ff, RZ, 0xc0, !PT ;  /* 0x000003ff02ff7812 */ /* 0x000fc6000780c0ff */
[----:B------:R0:W-:Y:S04]  /*1f920*/  STL [R1+0x2c], R3 ;  /* 0x00002c0301007387 */ /* 0x0001e80000100800 */
[----:B------:R0:W-:Y:S06]  /*1f930*/  STL.64 [R1+0x18], R4 ;  /* 0x0000180401007387 */ /* 0x0001ec0000100a00 */
[----:B------:R-:W-:Y:S05]  /*1f940*/  @!P0 BRA `(.L_x_4011) ;  /* 0x0000000000408947 */ /* 0x000fea0003800000 */
[----:B------:R-:W-:Y:S01]  /*1f950*/  MOV R2, 0x0 ;  /* 0x0000000000027802 */ /* 0x000fe20000000f00 */
[----:B------:R-:W-:Y:S01]  /*1f960*/  ULDC.64 UR4, c[0x4][0x138] ;  /* 0x01004e0000047ab9 */ /* 0x000fe20000000a00 */
[----:B------:R-:W-:Y:S01]  /*1f970*/  ULDC.64 UR6, c[0x4][0x140] ;  /* 0x0100500000067ab9 */ /* 0x000fe20000000a00 */
[----:B------:R-:W-:Y:S01]  /*1f980*/  ULDC.64 UR8, c[0x4][0x88] ;  /* 0x0100220000087ab9 */ /* 0x000fe20000000a00 */
[----:B0-----:R-:W-:Y:S01]  /*1f990*/  MOV R4, UR4 ;  /* 0x0000000400047c02 */ /* 0x001fe20008000f00 */
[----:B------:R-:W-:Y:S01]  /*1f9a0*/  IMAD.U32 R5, RZ, RZ, UR5 ;  /* 0x00000005ff057e24 */ /* 0x000fe2000f8e00ff */
[----:B------:R-:W0:Y:S01]  /*1f9b0*/  LDC.64 R2, c[0x4][R2] ;  /* 0x0100000002027b82 */ /* 0x000e220000000a00 */
[----:B------:R-:W-:Y:S01]  /*1f9c0*/  IMAD.U32 R6, RZ, RZ, UR6 ;  /* 0x00000006ff067e24 */ /* 0x000fe2000f8e00ff */
[----:B-1----:R-:W-:Y:S01]  /*1f9d0*/  MOV R7, UR7 ;  /* 0x0000000700077c02 */ /* 0x002fe20008000f00 */
[----:B------:R-:W-:Y:S01]  /*1f9e0*/  IMAD.U32 R10, RZ, RZ, UR8 ;  /* 0x00000008ff0a7e24 */ /* 0x000fe2000f8e00ff */
[----:B------:R-:W-:Y:S01]  /*1f9f0*/  MOV R8, 0x70 ;  /* 0x0000007000087802 */ /* 0x000fe20000000f00 */
[----:B------:R-:W-:-:S02]  /*1fa00*/  IMAD.U32 R11, RZ, RZ, UR9 ;  /* 0x00000009ff0b7e24 */ /* 0x000fc4000f8e00ff */
[----:B------:R-:W-:Y:S02]  /*1fa10*/  IMAD.MOV.U32 R12, RZ, RZ, 0x1 ;  /* 0x00000001ff0c7424 */ /* 0x000fe400078e00ff */
[----:B------:R-:W-:-:S07]  /*1fa20*/  IMAD.MOV.U32 R13, RZ, RZ, RZ ;  /* 0x000000ffff0d7224 */ /* 0x000fce00078e00ff */
[----:B------:R-:W-:-:S07]  /*1fa30*/  LEPC R20, `(.L_x_4011) ;  /* 0x000000001014794e */ /* 0x000fce0000000000 */
[----:B0-----:R-:W-:Y:S05]  /*1fa40*/  CALL.ABS.NOINC R2 ;  /* 0x0000000002007343 */ /* 0x001fea0003c00000 */
.L_x_4011:
[----:B------:R-:W-:Y:S05]  /*1fa50*/  BSYNC B6 ;  /* 0x0000000000067941 */ /* 0x000fea0003800000 */
.L_x_4010:
[----:B------:R-:W2:Y:S01]  /*1fa60*/  LDL.LU R20, [R1+0x2c] ;  /* 0x00002c0001147983 */ /* 0x000ea20000300800 */
[----:B------:R-:W-:Y:S01]  /*1fa70*/  ULDC.64 UR4, c[0x0][0x2d8] ;  /* 0x0000b60000047ab9 */ /* 0x000fe20000000a00 */
[----:B------:R-:W3:Y:S02]  /*1fa80*/  LDC R8, c[0x0][0x448] ;  /* 0x00011200ff087b82 */ /* 0x000ee40000000800 */
[----:B0-----:R-:W4:Y:S04]  /*1fa90*/  LDL.LU.64 R2, [R1+0x18] ;  /* 0x0000180001027983 */ /* 0x001f280000300a00 */
[----:B------:R0:W5:Y:S01]  /*1faa0*/  LDL R10, [R1+0x24] ;  /* 0x00002400010a7983 */ /* 0x0001620000100800 */
[----:B---3--:R-:W-:Y:S02]  /*1fab0*/  ISETP.NE.AND P0, PT, R8, 0x1, PT ;  /* 0x000000010800780c */ /* 0x008fe40003f05270 */
[----:B------:R-:W-:-:S02]  /*1fac0*/  SHF.L.U32 R4, R17, 0x7, RZ ;  /* 0x0000000711047819 */ /* 0x000fc400000006ff */
[----:B----4-:R-:W-:-:S03]  /*1fad0*/  MOV R3, R34 ;  /* 0x0000002200037202 */ /* 0x010fc60000000f00 */
[----:B------:R-:W-:-:S04]  /*1fae0*/  IMAD.WIDE.U32 R2, R18, UR4, R2 ;  /* 0x0000000412027c25 */ /* 0x000fc8000f8e0002 */
[----:B------:R-:W-:Y:S01]  /*1faf0*/  IMAD R3, R18, UR5, R3 ;  /* 0x0000000512037c24 */ /* 0x000fe2000f8e0203 */
[----:B------:R-:W-:Y:S02]  /*1fb00*/  ULDC.64 UR4, c[0x0][0x2e0] ;  /* 0x0000b80000047ab9 */ /* 0x000fe40000000a00 */
[----:B--2---:R-:W-:Y:S02]  /*1fb10*/  IMAD R5, R20, UR4, RZ ;  /* 0x0000000414057c24 */ /* 0x004fe4000f8e02ff */
[----:B------:R-:W2:Y:S01]  /*1fb20*/  S2R R20, SR_TID.X ;  /* 0x0000000000147919 */ /* 0x000ea20000002100 */
[----:B------:R-:W-:-:S04]  /*1fb30*/  IMAD.WIDE.U32 R2, R30, UR4, R2 ;  /* 0x000000041e027c25 */ /* 0x000fc8000f8e0002 */
[----:B------:R-:W-:Y:S01]  /*1fb40*/  IMAD R0, R30, UR5, R5 ;  /* 0x000000051e007c24 */ /* 0x000fe2000f8e0205 */
[----:B------:R-:W-:Y:S01]  /*1fb50*/  ULDC.64 UR4, c[0x0][0x2d0] ;  /* 0x0000b40000047ab9 */ /* 0x000fe20000000a00 */
[----:B------:R-:W1:Y:S01]  /*1fb60*/  @P0 LDC R5, c[0x0][0x44c] ;  /* 0x00011300ff050b82 */ /* 0x000e620000000800 */
[----:B--2---:R-:W-:-:S04]  /*1fb70*/  LOP3.LUT R20, R20, 0x7f, RZ, 0xc0, !PT ;  /* 0x0000007f14147812 */ /* 0x004fc800078ec0ff */
[----:B------:R-:W-:Y:S02]  /*1fb80*/  SHF.R.U32.HI R21, RZ, 0x3, R20 ;  /* 0x00000003ff157819 */ /* 0x000fe40000011614 */
[----:B------:R-:W2:Y:S01]  /*1fb90*/  S2R R20, SR_TID.X ;  /* 0x0000000000147919 */ /* 0x000ea20000002100 */
[----:B------:R-:W-:Y:S02]  /*1fba0*/  IMAD.IADD R3, R3, 0x1, R0 ;  /* 0x0000000103037824 */ /* 0x000fe400078e0200 */
[----:B------:R-:W3:Y:S01]  /*1fbb0*/  @P0 LDC R0, c[0x0][0x450] ;  /* 0x00011400ff000b82 */ /* 0x000ee20000000800 */
[----:B--2---:R-:W-:-:S05]  /*1fbc0*/  IMAD.SHL.U32 R20, R20, 0x10, RZ ;  /* 0x0000001014147824 */ /* 0x004fca00078e00ff */
[----:B------:R-:W-:-:S04]  /*1fbd0*/  LOP3.LUT R20, R21, 0x70, R20, 0xf8, !PT ;  /* 0x0000007015147812 */ /* 0x000fc800078ef814 */
[----:B------:R-:W-:-:S05]  /*1fbe0*/  LOP3.LUT R6, R20, R4, RZ, 0xfc, !PT ;  /* 0x0000000414067212 */ /* 0x000fca00078efcff */
[----:B-1----:R-:W-:-:S04]  /*1fbf0*/  @P0 IMAD.HI.U32 R7, R6, R5, RZ ;  /* 0x0000000506070227 */ /* 0x002fc800078e00ff */
[----:B------:R-:W-:Y:S01]  /*1fc00*/  IMAD.MOV.U32 R5, RZ, RZ, R6 ;  /* 0x000000ffff057224 */ /* 0x000fe200078e0006 */
[----:B---3--:R-:W-:-:S05]  /*1fc10*/  @P0 SHF.R.U32.HI R5, RZ, R0, R7 ;  /* 0x00000000ff050219 */ /* 0x008fca0000011607 */
[----:B------:R-:W-:-:S04]  /*1fc20*/  IMAD.MOV R0, RZ, RZ, -R5 ;  /* 0x000000ffff007224 */ /* 0x000fc800078e0a05 */
[----:B------:R-:W-:Y:S01]  /*1fc30*/  IMAD R0, R8, R0, R6 ;  /* 0x0000000008007224 */ /* 0x000fe200078e0206 */
[----:B------:R-:W-:Y:S01]  /*1fc40*/  SHF.R.S32.HI R6, RZ, 0x1f, R5 ;  /* 0x0000001fff067819 */ /* 0x000fe20000011405 */
[----:B------:R-:W1:Y:S01]  /*1fc50*/  S2R R20, SR_TID.X ;  /* 0x0000000000147919 */ /* 0x000e620000002100 */
[----:B------:R-:W-:-:S04]  /*1fc60*/  IMAD.WIDE.U32 R2, R5, UR4, R2 ;  /* 0x0000000405027c25 */ /* 0x000fc8000f8e0002 */
[----:B------:R-:W-:-:S04]  /*1fc70*/  IMAD R6, R6, UR4, RZ ;  /* 0x0000000406067c24 */ /* 0x000fc8000f8e02ff */
[----:B------:R-:W-:Y:S01]  /*1fc80*/  IMAD R5, R5, UR5, R6 ;  /* 0x0000000505057c24 */ /* 0x000fe2000f8e0206 */
[----:B------:R-:W-:-:S04]  /*1fc90*/  ULDC.64 UR4, c[0x0][0x2c8] ;  /* 0x0000b20000047ab9 */ /* 0x000fc80000000a00 */
[----:B------:R-:W-:Y:S02]  /*1fca0*/  IADD3 R3, R3, R5, RZ ;  /* 0x0000000503037210 */ /* 0x000fe40007ffe0ff */
[----:B------:R-:W-:-:S05]  /*1fcb0*/  SHF.R.S32.HI R5, RZ, 0x1f, R0 ;  /* 0x0000001fff057819 */ /* 0x000fca0000011400 */
[----:B------:R-:W-:Y:S02]  /*1fcc0*/  IMAD R5, R5, UR4, RZ ;  /* 0x0000000405057c24 */ /* 0x000fe4000f8e02ff */
[----:B------:R-:W-:-:S04]  /*1fcd0*/  IMAD.WIDE.U32 R2, R0, UR4, R2 ;  /* 0x0000000400027c25 */ /* 0x000fc8000f8e0002 */
[----:B------:R-:W-:Y:S01]  /*1fce0*/  IMAD R5, R0, UR5, R5 ;  /* 0x0000000500057c24 */ /* 0x000fe2000f8e0205 */
[----:B------:R-:W-:Y:S02]  /*1fcf0*/  ULDC.64 UR4, c[0x0][0x280] ;  /* 0x0000a00000047ab9 */ /* 0x000fe40000000a00 */
[----:B------:R-:W-:Y:S01]  /*1fd00*/  LEA R0, P0, R2, UR4, 0x1 ;  /* 0x0000000402007c11 */ /* 0x000fe2000f8008ff */
[----:B------:R-:W-:Y:S01]  /*1fd10*/  IMAD.IADD R5, R3, 0x1, R5 ;  /* 0x0000000103057824 */ /* 0x000fe200078e0205 */
[----:B------:R-:W-:Y:S01]  /*1fd20*/  ULDC UR4, c[0x0][0x2b8] ;  /* 0x0000ae0000047ab9 */ /* 0x000fe20000000800 */
[----:B-1----:R-:W-:-:S03]  /*1fd30*/  LOP3.LUT R20, R20, 0x7f, RZ, 0xc0, !PT ;  /* 0x0000007f14147812 */ /* 0x002fc600078ec0ff */
[----:B------:R-:W-:Y:S01]  /*1fd40*/  LEA.HI.X R5, R2, UR5, R5, 0x1, P0 ;  /* 0x0000000502057c11 */ /* 0x000fe200080f0c05 */
[----:B------:R-:W-:Y:S01]  /*1fd50*/  UMOV UR5, 0xffffffff ;  /* 0xffffffff00057882 */ /* 0x000fe20000000000 */
[----:B------:R-:W-:Y:S02]  /*1fd60*/  ISETP.GE.AND P3, PT, R32, UR4, PT ;  /* 0x0000000420007c0c */ /* 0x000fe4000bf66270 */
[----:B------:R-:W-:Y:S02]  /*1fd70*/  ISETP.GE.AND P2, PT, R35, UR4, PT ;  /* 0x0000000423007c0c */ /* 0x000fe4000bf46270 */
[----:B------:R-:W-:Y:S02]  /*1fd80*/  ISETP.GE.AND P0, PT, R33, UR4, PT ;  /* 0x0000000421007c0c */ /* 0x000fe4000bf06270 */
[----:B------:R-:W-:Y:S01]  /*1fd90*/  SHF.R.U32.HI R9, RZ, 0x3, R20 ;  /* 0x00000003ff097819 */ /* 0x000fe20000011614 */
[----:B0-----:R-:W-:Y:S10]  /*1fda0*/  BRA.DIV UR5, `(.L_x_4012) ;  /* 0x0000004a05947947 */ /* 0x001ff4000b800000 */
[----:B------:R-:W0:Y:S01]  /*1fdb0*/  SHFL.IDX PT, R14, R0, RZ, 0x181f ;  /* 0x00181fff000e7589 */ /* 0x000e2200000e0000 */
[----:B-----5:R-:W-:Y:S02]  /*1fdc0*/  IMAD R6, R10, R8, RZ ;  /* 0x000000080a067224 */ /* 0x020fe400078e02ff */
[----:B------:R-:W-:Y:S01]  /*1fdd0*/  IMAD.IADD R4, R9, 0x1, R4 ;  /* 0x0000000109047824 */ /* 0x000fe200078e0204 */
[----:B------:R-:W1:Y:S03]  /*1fde0*/  SHFL.IDX PT, R2, R5, RZ, 0x181f ;  /* 0x00181fff05027589 */ /* 0x000e6600000e0000 */
[C---:B------:R-:W-:Y:S01]  /*1fdf0*/  VIADD R7, R4.reuse, 0x10 ;  /* 0x0000001004077836 */ /* 0x040fe20000000000 */
[----:B------:R-:W-:-:S13]  /*1fe00*/  ISETP.GE.AND P1, PT, R4, R6, PT ;  /* 0x000000060400720c */ /* 0x000fda0003f26270 */
[----:B0-----:R-:W-:-:S04]  /*1fe10*/  @!P1 LEA R14, P4, R32, R14, 0x1 ;  /* 0x0000000e200e9211 */ /* 0x001fc800078808ff */
[----:B-1----:R-:W-:Y:S01]  /*1fe20*/  @!P1 IADD3.X R3, RZ, R2, RZ, P4, !PT ;  /* 0x00000002ff039210 */ /* 0x002fe200027fe4ff */
[----:B------:R-:W-:Y:S02]  /*1fe30*/  @!P1 IMAD.MOV.U32 R2, RZ, RZ, R14 ;  /* 0x000000ffff029224 */ /* 0x000fe400078e000e */
[----:B------:R-:W0:Y:S04]  /*1fe40*/  SHFL.IDX PT, R14, R0, 0x1, 0x181f ;  /* 0x00381f00000e7f89 */ /* 0x000e2800000e0000 */
[----:B------:R-:W-:Y:S04]  /*1fe50*/  @!P1 LDGSTS.E.BYPASS.LTC128B.128 [R37+0x12400], desc[UR48][R2.64], !P3 ;  /* 0x1240000002259fae */ /* 0x000fe8000d901d70 */
[----:B------:R-:W-:Y:S04]  /*1fe60*/  @!P1 LDGSTS.E.BYPASS.LTC128B.128 [R37+0x16400], desc[UR48][R2.64+0x80], !P2 ;  /* 0x1640008002259fae */ /* 0x000fe8000d101d70 */
[----:B------:R1:W-:Y:S01]  /*1fe70*/  @!P1 LDGSTS.E.BYPASS.LTC128B.128 [R37+0x1a400], desc[UR48][R2.64+0x100], !P0 ;  /* 0x1a40010002259fae */ /* 0x0003e2000c101d70 */
[----:B------:R-:W-:-:S03]  /*1fe80*/  ISETP.GE.AND P1, PT, R7, R6, PT ;  /* 0x000000060700720c */ /* 0x000fc60003f26270 */
[----:B-1----:R-:W1:Y:S10]  /*1fe90*/  SHFL.IDX PT, R2, R5, 0x1, 0x181f ;  /* 0x00381f0005027f89 */ /* 0x002e7400000e0000 */
[----:B0-----:R-:W-:-:S04]  /*1fea0*/  @!P1 LEA R14, P4, R32, R14, 0x1 ;  /* 0x0000000e200e9211 */ /* 0x001fc800078808ff */
[----:B-1----:R-:W-:Y:S01]  /*1feb0*/  @!P1 IADD3.X R7, RZ, R2, RZ, P4, !PT ;  /* 0x00000002ff079210 */ /* 0x002fe200027fe4ff */
[----:B------:R-:W-:Y:S02]  /*1fec0*/  @!P1 IMAD.MOV.U32 R2, RZ, RZ, R14 ;  /* 0x000000ffff029224 */ /* 0x000fe400078e000e */
[----:B------:R-:W0:Y:S02]  /*1fed0*/  SHFL.IDX PT, R14, R0, 0x2, 0x181f ;  /* 0x00581f00000e7f89 */ /* 0x000e2400000e0000 */
[----:B------:R-:W-:Y:S01]  /*1fee0*/  @!P1 IMAD.MOV.U32 R3, RZ, RZ, R7 ;  /* 0x000000ffff039224 */ /* 0x000fe200078e0007 */
[----:B------:R-:W-:-:S04]  /*1fef0*/  IADD3 R7, R4, 0x20, RZ ;  /* 0x0000002004077810 */ /* 0x000fc80007ffe0ff */
        /* <DEDUP_REMOVED lines=17> */
[----:B-1----:R-:W-:Y:S01]  /*20010*/  @!P1 IMAD.X R7, RZ, RZ, R2, P4 ;  /* 0x000000ffff079224 */ /* 0x002fe200020e0602 */
[----:B------:R-:W-:Y:S02]  /*20020*/  @!P1 MOV R2, R14 ;  /* 0x0000000e00029202 */ /* 0x000fe40000000f00 */
[----:B------:R-:W0:Y:S01]  /*20030*/  SHFL.IDX PT, R14, R0, 0x4, 0x181f ;  /* 0x00981f00000e7f89 */ /* 0x000e2200000e0000 */
[----:B------:R-:W-:Y:S02]  /*20040*/  @!P1 IMAD.MOV.U32 R3, RZ, RZ, R7 ;  /* 0x000000ffff039224 */ /* 0x000fe400078e0007 */
[----:B------:R-:W-:-:S03]  /*20050*/  VIADD R7, R4, 0x40 ;  /* 0x0000004004077836 */ /* 0x000fc60000000000 */
        /* <DEDUP_REMOVED lines=27> */
[----:B0-----:R-:W-:Y:S01]  /*20210*/  @!P1 LEA R14, P4, R32, R14, 0x1 ;  /* 0x0000000e200e9211 */ /* 0x001fe200078808ff */
[----:B------:R-:W0:Y:S04]  /*20220*/  SHFL.IDX PT, R5, R5, 0x7, 0x181f ;  /* 0x00f81f0005057f89 */ /* 0x000e2800000e0000 */
[----:B-1----:R-:W-:Y:S01]  /*20230*/  @!P1 IMAD.X R7, RZ, RZ, R2, P4 ;  /* 0x000000ffff079224 */ /* 0x002fe200020e0602 */
[----:B------:R-:W-:-:S02]  /*20240*/  @!P1 MOV R2, R14 ;  /* 0x0000000e00029202 */ /* 0x000fc40000000f00 */
[----:B------:R1:W2:Y:S01]  /*20250*/  SHFL.IDX PT, R14, R0, 0x7, 0x181f ;  /* 0x00f81f00000e7f89 */ /* 0x0002a200000e0000 */
[----:B------:R-:W-:-:S05]  /*20260*/  @!P1 IMAD.MOV.U32 R3, RZ, RZ, R7 ;  /* 0x000000ffff039224 */ /* 0x000fca00078e0007 */
[----:B------:R1:W-:Y:S04]  /*20270*/  @!P1 LDGSTS.E.BYPASS.LTC128B.128 [R37+0x15400], desc[UR48][R2.64], !P3 ;  /* 0x1540000002259fae */ /* 0x0003e8000d901d70 */
[----:B------:R1:W-:Y:S04]  /*20280*/  @!P1 LDGSTS.E.BYPASS.LTC128B.128 [R37+0x19400], desc[UR48][R2.64+0x80], !P2 ;  /* 0x1940008002259fae */ /* 0x0003e8000d101d70 */
[----:B0-----:R1:W-:Y:S02]  /*20290*/  @!P1 LDGSTS.E.BYPASS.LTC128B.128 [R37+0x1d400], desc[UR48][R2.64+0x100], !P0 ;  /* 0x1d40010002259fae */ /* 0x0013e4000c101d70 */
.L_x_4150:
[----:B-1----:R-:W-:Y:S01]  /*202a0*/  VIADD R3, R4, 0x70 ;  /* 0x0000007004037836 */ /* 0x002fe20000000000 */
[----:B------:R-:W-:Y:S04]  /*202b0*/  BSSY B0, `(.L_x_4013) ;  /* 0x000000b000007945 */ /* 0x000fe80003800000 */
[----:B------:R-:W-:-:S13]  /*202c0*/  ISETP.GE.AND P1, PT, R3, R6, PT ;  /* 0x000000060300720c */ /* 0x000fda0003f26270 */
[----:B------:R-:W-:Y:S05]  /*202d0*/  @P1 BRA `(.L_x_4014) ;  /* 0x0000000000201947 */ /* 0x000fea0003800000 */
[----:B--2---:R-:W-:-:S04]  /*202e0*/  LEA R2, P1, R32, R14, 0x1 ;  /* 0x0000000e20027211 */ /* 0x004fc800078208ff */
[----:B------:R-:W-:-:S05]  /*202f0*/  IADD3.X R3, RZ, R5, RZ, P1, !PT ;  /* 0x00000005ff037210 */ /* 0x000fca0000ffe4ff */
[----:B------:R-:W-:Y:S01]  /*20300*/  @!PT LDS RZ, [RZ] ;  /* 0x00000000fffff984 */ /* 0x000fe20000000800 */
[----:B------:R-:W-:Y:S01]  /*20310*/  @!PT LDS RZ, [RZ] ;  /* 0x00000000fffff984 */ /* 0x000fe20000000800 */
[----:B------:R-:W-:Y:S01]  /*20320*/  @!PT LDS RZ, [RZ] ;  /* 0x00000000fffff984 */ /* 0x000fe20000000800 */
[----:B------:R0:W-:Y:S04]  /*20330*/  LDGSTS.E.BYPASS.LTC128B.128 [R37+0x15c00], desc[UR48][R2.64], !P3 ;  /* 0x15c0000002257fae */ /* 0x0001e8000d901d70 */
[----:B------:R0:W-:Y:S04]  /*20340*/  LDGSTS.E.BYPASS.LTC128B.128 [R37+0x19c00], desc[UR48][R2.64+0x80], !P2 ;  /* 0x19c0008002257fae */ /* 0x0001e8000d101d70 */
[----:B------:R0:W-:Y:S02]  /*20350*/  LDGSTS.E.BYPASS.LTC128B.128 [R37+0x1dc00], desc[UR48][R2.64+0x100], !P0 ;  /* 0x1dc0010002257fae */ /* 0x0001e4000c101d70 */
.L_x_4014:
[----:B------:R-:W-:Y:S05]  /*20360*/  BSYNC B0 ;  /* 0x0000000000007941 */ /* 0x000fea0003800000 */
.L_x_4013:
[----:B------:R-:W-:Y:S01]  /*20370*/  NOP ;  /* 0x0000000000007918 */ /* 0x000fe20000000000 */
[----:B------:R-:W-:-:S13]  /*20380*/  PLOP3.LUT P0, PT, PT, PT, PT, 0x80, 0x0 ;  /* 0x000000000000781c */ /* 0x000fda0003f0f070 */
.L_x_4015:
[----:B------:R-:W-:Y:S02]  /*20390*/  PLOP3.LUT P1, PT, P1, P0, PT, 0xa2, 0x0 ;  /* 0x000000000000781c */ /* 0x000fe40000f21472 */
[----:B------:R-:W-:-:S08]  /*203a0*/  @P0 R2UR P1, UR4, R22 ;  /* 0x00000000160402ca */ /* 0x000fd00000020000 */
[----:B------:R-:W-:-:S05]  /*203b0*/  @P0 PLOP3.LUT P0, PT, P1, PT, PT, 0x80, 0x0 ;  /* 0x000000000000081c */ /* 0x000fca0000f0f070 */
[----:B------:R-:W-:Y:S01]  /*203c0*/  @!P1 SYNCS.ARRIVE.TRANS64.RED.A0T1 RZ, [UR4+0x30800], RZ ;  /* 0x030800ffffff99a7 */ /* 0x000fe20008200404 */
[----:B------:R-:W-:Y:S07]  /*203d0*/  @!P1 ARRIVES.LDGSTSBAR.64.TRANSCNT [UR4+0x30800] ;  /* 0x03080000ff0099b0 */ /* 0x000fee0008000a84 */
[----:B------:R-:W-:Y:S05]  /*203e0*/  @P0 BRA.U.ANY `(.L_x_4015) ;  /* 0xfffffffd00e80947 */ /* 0x000fea000393ffff */
[----:B0-----:R-:W3:Y:S02]  /*203f0*/  LDL.LU R2, [R1+0x28] ;  /* 0x0000280001027983 */ /* 0x001ee40000300800 */
[----:B---3--:R-:W-:-:S05]  /*20400*/  VIADD R2, R2, 0x1 ;  /* 0x0000000102027836 */ /* 0x008fca0000000000 */
[----:B------:R0:W-:Y:S01]  /*20410*/  STL [R1+0x28], R2 ;  /* 0x0000280201007387 */ /* 0x0001e20000100800 */
[----:B------:R-:W-:-:S04]  /*20420*/  LEA.HI R0, R2, R2, RZ, 0x1 ;  /* 0x0000000202007211 */ /* 0x000fc800078f08ff */
[----:B------:R-:W-:-:S05]  /*20430*/  LOP3.LUT R0, R0, 0xfffffffe, RZ, 0xc0, !PT ;  /* 0xfffffffe00007812 */ /* 0x000fca00078ec0ff */
[----:B------:R-:W-:-:S05]  /*20440*/  IMAD.IADD R0, R2, 0x1, -R0 ;  /* 0x0000000102007824 */ /* 0x000fca00078e0a00 */
[----:B------:R-:W-:Y:S01]  /*20450*/  SHF.L.U32 R3, R0, 0x1f, RZ ;  /* 0x0000001f00037819 */ /* 0x000fe200000006ff */
[----:B------:R-:W-:Y:S01]  /*20460*/  NOP ;  /* 0x0000000000007918 */ /* 0x000fe20000000000 */
[----:B0-----:R-:W3:Y:S01]  /*20470*/  LDL.LU R2, [R1+0x20] ;  /* 0x0000200001027983 */ /* 0x001ee20000300800 */
[----:B------:R0:W-:Y:S01]  /*20480*/  SYNCS.ARRIVE.TRANS64.A1T0 RZ, [R22+URZ+0x30800], RZ ;  /* 0x030800ff16ff79a7 */ /* 0x0001e2000810003f */
[----:B------:R-:W-:Y:S01]  /*20490*/  BSSY B0, `(.L_x_4016) ;  /* 0x0000004000007945 */ /* 0x000fe20003800000 */
[----:B------:R-:W1:Y:S01]  /*204a0*/  SYNCS.PHASECHK.TRANS64.TRYWAIT P0, [R22+URZ+0x30820], R3 ;  /* 0x03082003160075a7 */ /* 0x000e62000800017f */
[----:B---3--:R-:W-:Y:S02]  /*204b0*/  IADD3 R6, R2, -0x2, RZ ;  /* 0xfffffffe02067810 */ /* 0x008fe40007ffe0ff */
[----:B01----:R-:W-:Y:S05]  /*204c0*/  @!P0 BRA `(.L_x_4017) ;  /* 0x0000004c00688947 */ /* 0x003fea0003800000 */
.L_x_4151:
[----:B------:R-:W-:Y:S05]  /*204d0*/  BSYNC B0 ;  /* 0x0000000000007941 */ /* 0x000fea0003800000 */
.L_x_4016:
[----:B------:R-:W3:Y:S01]  /*204e0*/  LDL R0, [R1+0x8] ;  /* 0x0000080001007983 */ /* 0x000ee20000100800 */
        /* <DEDUP_REMOVED lines=10> */
.L_x_4032:
[----:B------:R-:W3:Y:S01]  /*20590*/  LDL R4, [R1+0xc] ;  /* 0x00000c0001047983 */ /* 0x000ee20000100800 */
[----:B------:R-:W1:Y:S03]  /*205a0*/  LDC R7, c[0x0][0x430] ;  /* 0x00010c00ff077b82 */ /* 0x000e660000000800 */
[----:B------:R-:W4:Y:S04]  /*205b0*/  LDL R8, [R1+0x10] ;  /* 0x0000100001087983 */ /* 0x000f280000100800 */
[----:B------:R-:W2:Y:S01]  /*205c0*/  LDL R11, [R1+0x38] ;  /* 0x00003800010b7983 */ /* 0x000ea20000100800 */
[----:B------:R-:W0:Y:S02]  /*205d0*/  S2R R0, SR_TID.X ;  /* 0x0000000000007919 */ /* 0x000e240000002100 */
[----:B0-----:R-:W-:-:S04]  /*205e0*/  LOP3.LUT R0, R0, 0x7f, RZ, 0xc0, !PT ;  /* 0x0000007f00007812 */ /* 0x001fc800078ec0ff */
[----:B------:R-:W-:Y:S02]  /*205f0*/  SHF.R.U32.HI R2, RZ, 0x3, R0 ;  /* 0x00000003ff027819 */ /* 0x000fe40000011600 */
[----:B------:R-:W0:Y:S01]  /*20600*/  S2R R0, SR_TID.X ;  /* 0x0000000000007919 */ /* 0x000e220000002100 */
[----:B-1----:R-:W-:-:S13]  /*20610*/  ISETP.NE.AND P0, PT, R7, 0x1, PT ;  /* 0x000000010700780c */ /* 0x002fda0003f05270 */
[----:B------:R-:W1:Y:S01]  /*20620*/  @P0 LDC R3, c[0x0][0x438] ;  /* 0x00010e00ff030b82 */ /* 0x000e620000000800 */
[----:B0-----:R-:W-:-:S05]  /*20630*/  IMAD.SHL.U32 R0, R0, 0x10, RZ ;  /* 0x0000001000007824 */ /* 0x001fca00078e00ff */
[----:B------:R-:W-:Y:S02]  /*20640*/  LOP3.LUT R0, R2, 0x70, R0, 0xf8, !PT ;  /* 0x0000007002007812 */ /* 0x000fe400078ef800 */
[----:B------:R-:W0:Y:S02]  /*20650*/  @P0 LDC R2, c[0x0][0x434] ;  /* 0x00010d00ff020b82 */ /* 0x000e240000000800 */
[----:B------:R-:W-:Y:S01]  /*20660*/  ISETP.GT.U32.AND P4, PT, R0, 0x5f, PT ;  /* 0x0000005f0000780c */ /* 0x000fe20003f84070 */
[----:B------:R-:W-:Y:S01]  /*20670*/  VIADD R26, R10, 0x1 ;  /* 0x000000010a1a7836 */ /* 0x000fe20000000000 */
[----:B------:R-:W-:Y:S05]  /*20680*/  YIELD ;  /* 0x0000000000007946 */ /* 0x000fea0003800000 */
[----:B------:R-:W-:Y:S01]  /*20690*/  MOV R25, R6 ;  /* 0x0000000600197202 */ /* 0x000fe20000000f00 */
[----:B---3--:R-:W-:-:S05]  /*206a0*/  IMAD R9, R6, 0x60, R4 ;  /* 0x0000006006097824 */ /* 0x008fca00078e0204 */
[----:B------:R-:W4:Y:S01]  /*206b0*/  @!P4 LDC.64 R4, c[0x0][0x428] ;  /* 0x00010a00ff04cb82 */ /* 0x000f220000000a00 */
[----:B------:R-:W-:-:S04]  /*206c0*/  IMAD.IADD R9, R0, 0x1, R9 ;  /* 0x0000000100097824 */ /* 0x000fc800078e0209 */
[----:B0-----:R-:W-:Y:S01]  /*206d0*/  @P0 IMAD.HI.U32 R2, R9, R2, RZ ;  /* 0x0000000209020227 */ /* 0x001fe200078e00ff */
[----:B------:R-:W-:-:S04]  /*206e0*/  MOV R0, R9 ;  /* 0x0000000900007202 */ /* 0x000fc80000000f00 */
[----:B-1----:R-:W-:-:S04]  /*206f0*/  @P0 SHF.R.U32.HI R0, RZ, R3, R2 ;  /* 0x00000003ff000219 */ /* 0x002fc80000011602 */
[--C-:B------:R-:W-:Y:S01]  /*20700*/  @!P4 SHF.R.S32.HI R3, RZ, 0x1f, R0.reuse ;  /* 0x0000001fff03c819 */ /* 0x100fe20000011400 */
[----:B------:R-:W-:Y:S02]  /*20710*/  @!P4 IMAD.MOV.U32 R2, RZ, RZ, R0 ;  /* 0x000000ffff02c224 */ /* 0x000fe400078e0000 */
[-C--:B----4-:R-:W-:Y:S02]  /*20720*/  @!P4 IMAD R8, R8, R4.reuse, RZ ;  /* 0x000000040808c224 */ /* 0x090fe400078e02ff */
[----:B------:R-:W-:-:S04]  /*20730*/  @!P4 IMAD.WIDE.U32 R2, R31, R4, R2 ;  /* 0x000000041f02c225 */ /* 0x000fc800078e0002 */
[----:B------:R-:W-:Y:S02]  /*20740*/  @!P4 IMAD R8, R31, R5, R8 ;  /* 0x000000051f08c224 */ /* 0x000fe400078e0208 */
[----:B------:R-:W0:Y:S01]  /*20750*/  @!P4 LDC.64 R4, c[0x0][0x418] ;  /* 0x00010600ff04cb82 */ /* 0x000e220000000a00 */
[----:B------:R-:W-:Y:S01]  /*20760*/  IADD3 R0, -R0, RZ, RZ ;  /* 0x000000ff00007210 */ /* 0x000fe20007ffe1ff */
[----:B------:R-:W-:-:S04]  /*20770*/  @!P4 IMAD.IADD R3, R8, 0x1, R3 ;  /* 0x000000010803c824 */ /* 0x000fc800078e0203 */
[----:B------:R-:W-:Y:S02]  /*20780*/  IMAD R9, R7, R0, R9 ;  /* 0x0000000007097224 */ /* 0x000fe400078e0209 */
[----:B------:R-:W-:Y:S01]  /*20790*/  IMAD.MOV.U32 R0, RZ, RZ, RZ ;  /* 0x000000ffff007224 */ /* 0x000fe200078e00ff */
[----:B0-----:R-:W-:-:S04]  /*207a0*/  @!P4 LEA R4, P0, R2, R4, 0x2 ;  /* 0x000000040204c211 */ /* 0x001fc800078010ff */
[----:B------:R-:W-:-:S05]  /*207b0*/  @!P4 LEA.HI.X R5, R2, R5, R3, 0x2, P0 ;  /* 0x000000050205c211 */ /* 0x000fca00000f1403 */
[----:B------:R0:W5:Y:S01]  /*207c0*/  @!P4 LDG.E R0, desc[UR48][R4.64] ;  /* 0x000000300400c981 */ /* 0x000162000c1e1900 */
[----:B--2---:R-:W-:Y:S02]  /*207d0*/  ISETP.NE.AND P4, PT, R11, 0x3, PT ;  /* 0x000000030b00780c */ /* 0x004fe40003f85270 */
[----:B------:R-:W-:-:S04]  /*207e0*/  ISETP.NE.AND P0, PT, R26, 0x2, PT ;  /* 0x000000021a00780c */ /* 0x000fc80003f05270 */
[----:B------:R-:W-:Y:S02]  /*207f0*/  SEL R28, RZ, 0x1, P0 ;  /* 0x00000001ff1c7807 */ /* 0x000fe40000000000 */
[----:B------:R-:W-:Y:S02]  /*20800*/  SEL R26, R26, RZ, P0 ;  /* 0x000000ff1a1a7207 */ /* 0x000fe40000000000 */
[----:B------:R-:W-:-:S03]  /*20810*/  LOP3.LUT R28, R17, R28, RZ, 0x3c, !PT ;  /* 0x0000001c111c7212 */ /* 0x000fc600078e3cff */
[----:B0-----:R-:W-:Y:S05]  /*20820*/  @!P4 BRA `(.L_x_4020) ;  /* 0x000000000004c947 */ /* 0x001fea0003800000 */
[----:B------:R-:W-:Y:S01]  /*20830*/  BPT.TRAP 0x1 ;  /* 0x000000040000795c */ /* 0x000fe20000300000 */
.L_x_4020:
[----:B------:R-:W-:Y:S01]  /*20840*/  IMAD R7, R26, 0x8, R22 ;  /* 0x000000081a077824 */ /* 0x000fe200078e0216 */
[----:B------:R-:W-:Y:S01]  /*20850*/  SHF.L.U32 R2, R28, 0x1f, RZ ;  /* 0x0000001f1c027819 */ /* 0x000fe200000006ff */
[----:B------:R-:W-:Y:S03]  /*20860*/  BSSY B1, `(.L_x_4021) ;  /* 0x0000003000017945 */ /* 0x000fe60003800000 */
[----:B------:R-:W0:Y:S02]  /*20870*/  SYNCS.PHASECHK.TRANS64.TRYWAIT P0, [R7+URZ+0x30840], R2 ;  /* 0x03084002070075a7 */ /* 0x000e24000800017f */
[----:B0-----:R-:W-:Y:S05]  /*20880*/  @!P0 BRA `(.L_x_4022) ;  /* 0x00000048008c8947 */ /* 0x001fea0003800000 */
.L_x_4152:
[----:B------:R-:W-:Y:S05]  /*20890*/  BSYNC B1 ;  /* 0x0000000000017941 */ /* 0x000fea0003800000 */
.L_x_4021:
[----:B------:R-:W2:Y:S01]  /*208a0*/  LDL R3, [R1] ;  /* 0x0000000001037983 */ /* 0x000ea20000100800 */
[----:B------:R-:W-:Y:S01]  /*208b0*/  SHF.R.S32.HI R20, RZ, 0x1f, R9 ;  /* 0x0000001fff147819 */ /* 0x000fe20000011409 */
[----:B------:R-:W-:Y:S01]  /*208c0*/  ULDC.64 UR4, c[0x0][0x300] ;  /* 0x0000c00000047ab9 */ /* 0x000fe20000000a00 */
[----:B-----5:R-:W-:Y:S01]  /*208d0*/  SHF.R.S32.HI R21, RZ, 0x1f, R0 ;  /* 0x0000001fff157819 */ /* 0x020fe20000011400 */
[----:B------:R-:W-:Y:S01]  /*208e0*/  ULDC.64 UR6, c[0x0][0x2e8] ;  /* 0x0000ba0000067ab9 */ /* 0x000fe20000000a00 */
[----:B------:R-:W-:Y:S02]  /*208f0*/  IMAD R5, R26, 0x4800, R36 ;  /* 0x000048001a057824 */ /* 0x000fe400078e0224 */
[----:B------:R-:W-:-:S04]  /*20900*/  IMAD R4, R20, UR4, RZ ;  /* 0x0000000414047c24 */ /* 0x000fc8000f8e02ff */
[----:B------:R-:W-:Y:S01]  /*20910*/  IMAD R4, R9, UR5, R4 ;  /* 0x0000000509047c24 */ /* 0x000fe2000f8e0204 */
[C---:B--2---:R-:W-:Y:S02]  /*20920*/  LOP3.LUT P5, RZ, R3.reuse, 0x2, RZ, 0xc0, !PT ;  /* 0x0000000203ff7812 */ /* 0x044fe400078ac0ff */
[----:B------:R-:W-:Y:S01]  /*20930*/  LOP3.LUT P4, RZ, R3, 0x1, RZ, 0xc0, !PT ;  /* 0x0000000103ff7812 */ /* 0x000fe2000788c0ff */
        /* <DEDUP_REMOVED lines=8> */
[----:B------:R-:W-:Y:S01]  /*209c0*/  IMAD.WIDE.U32 R2, R18, UR4, R2 ;  /* 0x0000000412027c25 */ /* 0x000fe2000f8e0002 */
[----:B------:R-:W-:-:S03]  /*209d0*/  UMOV UR4, 0xffffffff ;  /* 0xffffffff00047882 */ /* 0x000fc60000000000 */
[----:B------:R-:W-:Y:S01]  /*209e0*/  IMAD R6, R18, UR5, R3 ;  /* 0x0000000512067c24 */ /* 0x000fe2000f8e0203 */
[----:B------:R-:W-:-:S04]  /*209f0*/  LEA R8, P0, R2, UR6, 0x1 ;  /* 0x0000000602087c11 */ /* 0x000fc8000f8008ff */
[----:B------:R-:W-:Y:S01]  /*20a00*/  LEA.HI.X R6, R2, UR7, R6, 0x1, P0 ;  /* 0x0000000702067c11 */ /* 0x000fe200080f0c06 */
[----:B------:R-:W-:Y:S08]  /*20a10*/  BRA.DIV UR4, `(.L_x_4023) ;  /* 0x0000004a043c7947 */ /* 0x000ff0000b800000 */
[----:B------:R-:W2:Y:S01]  /*20a20*/  LDL R3, [R1] ;  /* 0x0000000001037983 */ /* 0x000ea20000100800 */
[----:B------:R-:W-:Y:S01]  /*20a30*/  IMAD.SHL.U32 R4, R32, 0x2, RZ ;  /* 0x0000000220047824 */ /* 0x000fe200078e00ff */
[----:B------:R-:W-:Y:S02]  /*20a40*/  LEA R5, R5, R22, 0x1 ;  /* 0x0000001605057211 */ /* 0x000fe400078e08ff */
[----:B------:R-:W0:Y:S04]  /*20a50*/  SHFL.IDX PT, R2, R8, RZ, 0x181f ;  /* 0x00181fff08027589 */ /* 0x000e2800000e0000 */
[----:B------:R-:W-:Y:S01]  /*20a60*/  SHFL.IDX PT, R34, R6, 0x2, 0x181f ;  /* 0x00581f0006227f89 */ /* 0x000fe200000e0000 */
[----:B0-----:R-:W-:Y:S02]  /*20a70*/  IADD3 R2, P0, R2, R4, RZ ;  /* 0x0000000402027210 */ /* 0x001fe40007f1e0ff */
[----:B--2---:R-:W-:-:S02]  /*20a80*/  LOP3.LUT P6, RZ, R3, 0x4, RZ, 0xc0, !PT ;  /* 0x0000000403ff7812 */ /* 0x004fc400078cc0ff */
[----:B------:R-:W0:Y:S02]  /*20a90*/  SHFL.IDX PT, R3, R6, RZ, 0x181f ;  /* 0x00181fff06037589 */ /* 0x000e2400000e0000 */
[----:B0-----:R-:W-:-:S09]  /*20aa0*/  IMAD.X R3, RZ, RZ, R3, P0 ;  /* 0x000000ffff037224 */ /* 0x001fd200000e0603 */
        /* <DEDUP_REMOVED lines=32> */
.L_x_4166:
[----:B------:R-:W3:Y:S01]  /*20cb0*/  LDL R3, [R1] ;  /* 0x0000000001037983 */ /* 0x000ee20000100800 */
[----:B--2---:R-:W-:Y:S02]  /*20cc0*/  IADD3 R2, P0, R2, R4, RZ ;  /* 0x0000000402027210 */ /* 0x004fe40007f1e0ff */
[----:B---3--:R-:W-:-:S03]  /*20cd0*/  LOP3.LUT P6, RZ, R3, 0x4, RZ, 0xc0, !PT ;  /* 0x0000000403ff7812 */ /* 0x008fc600078cc0ff */
[----:B------:R-:W-:Y:S01]  /*20ce0*/  IMAD.X R3, RZ, RZ, R34, P0 ;  /* 0x000000ffff037224 */ /* 0x000fe200000e0622 */
[----:B------:R-:W-:-:S09]  /*20cf0*/  PLOP3.LUT P0, PT, PT, PT, PT, 0x80, 0x0 ;  /* 0x000000000000781c */ /* 0x000fd20003f0f070 */
[----:B------:R-:W-:Y:S01]  /*20d00*/  @!PT LDS RZ, [RZ] ;  /* 0x00000000fffff984 */ /* 0x000fe20000000800 */
[----:B------:R-:W-:Y:S01]  /*20d10*/  @!PT LDS RZ, [RZ] ;  /* 0x00000000fffff984 */ /* 0x000fe20000000800 */
[----:B------:R-:W-:Y:S01]  /*20d20*/  @!PT LDS RZ, [RZ] ;  /* 0x00000000fffff984 */ /* 0x000fe20000000800 */
[----:B------:R1:W-:Y:S04]  /*20d30*/  LDGSTS.E.BYPASS.LTC128B.128 [R5+0x20c00], desc[UR48][R2.64], !P6 ;  /* 0x20c0000002057fae */ /* 0x0003e8000f101d70 */
[----:B------:R1:W-:Y:S04]  /*20d40*/  LDGSTS.E.BYPASS.LTC128B.128 [R5+0x23c00], desc[UR48][R2.64+0x80], !P5 ;  /* 0x23c0008002057fae */ /* 0x0003e8000e901d70 */
[----:B------:R1:W-:Y:S01]  /*20d50*/  LDGSTS.E.BYPASS.LTC128B.128 [R5+0x26c00], desc[UR48][R2.64+0x100], !P4 ;  /* 0x26c0010002057fae */ /* 0x0003e2000e101d70 */
[----:B------:R-:W-:Y:S01]  /*20d60*/  NOP ;  /* 0x0000000000007918 */ /* 0x000fe20000000000 */
.L_x_4024:
[----:B------:R-:W-:Y:S02]  /*20d70*/  PLOP3.LUT P4, PT, P4, P0, PT, 0xa2, 0x0 ;  /* 0x000000000000781c */ /* 0x000fe40002781472 */
[----:B------:R-:W-:-:S08]  /*20d80*/  @P0 R2UR P4, UR4, R7 ;  /* 0x00000000070402ca */ /* 0x000fd00000080000 */
[----:B------:R-:W-:-:S05]  /*20d90*/  @P0 PLOP3.LUT P0, PT, P4, PT, PT, 0x80, 0x0 ;  /* 0x000000000000081c */ /* 0x000fca000270f070 */
[----:B------:R-:W-:Y:S01]  /*20da0*/  @!P4 SYNCS.ARRIVE.TRANS64.RED.A0T1 RZ, [UR4+0x30830], RZ ;  /* 0x030830ffffffc9a7 */ /* 0x000fe20008200404 */
[----:B------:R-:W-:Y:S07]  /*20db0*/  @!P4 ARRIVES.LDGSTSBAR.64.TRANSCNT [UR4+0x30830] ;  /* 0x03083000ff00c9b0 */ /* 0x000fee0008000a84 */
[----:B------:R-:W-:Y:S05]  /*20dc0*/  @P0 BRA.U.ANY `(.L_x_4024) ;  /* 0xfffffffd00e80947 */ /* 0x000fea000393ffff */
[----:B------:R-:W-:Y:S01]  /*20dd0*/  NOP ;  /* 0x0000000000007918 */ /* 0x000fe20000000000 */
[----:B-1----:R-:W2:Y:S02]  /*20de0*/  LDL R2, [R1+0x38] ;  /* 0x0000380001027983 */ /* 0x002ea40000100800 */
[----:B--2---:R-:W-:-:S13]  /*20df0*/  ISETP.NE.AND P5, PT, R2, 0x3, PT ;  /* 0x000000030200780c */ /* 0x004fda0003fa5270 */
[----:B------:R-:W-:Y:S05]  /*20e00*/  @!P5 BRA `(.L_x_4025) ;  /* 0x000000000004d947 */ /* 0x000fea0003800000 */
[----:B------:R-:W-:Y:S01]  /*20e10*/  BPT.TRAP 0x1 ;  /* 0x000000040000795c */ /* 0x000fe20000300000 */
.L_x_4025:
[----:B------:R1:W-:Y:S01]  /*20e20*/  SYNCS.ARRIVE.TRANS64.A1T0 RZ, [R7+URZ+0x30830], RZ ;  /* 0x030830ff07ff79a7 */ /* 0x0003e2000810003f */
[----:B------:R-:W-:Y:S05]  /*20e30*/  @!P5 BRA `(.L_x_4026) ;  /* 0x000000000004d947 */ /* 0x000fea0003800000 */
[----:B------:R-:W-:Y:S01]  /*20e40*/  BPT.TRAP 0x1 ;  /* 0x000000040000795c */ /* 0x000fe20000300000 */
.L_x_4026:
[----:B------:R-:W-:Y:S01]  /*20e50*/  SHF.L.U32 R2, R17, 0x1f, RZ ;  /* 0x0000001f11027819 */ /* 0x000fe200000006ff */
[----:B------:R-:W-:Y:S01]  /*20e60*/  BSSY B1, `(.L_x_4027) ;  /* 0x0000004000017945 */ /* 0x000fe20003800000 */
[----:B0-----:R-:W-:-:S04]  /*20e70*/  LEA R6, R10, R22, 0x3 ;  /* 0x000000160a067211 */ /* 0x001fc800078e18ff */
[----:B------:R-:W0:Y:S02]  /*20e80*/  SYNCS.PHASECHK.TRANS64.TRYWAIT P0, [R6+URZ+0x30860], R2 ;  /* 0x03086002060075a7 */ /* 0x000e24000800017f */
[----:B0-----:R-:W-:Y:S05]  /*20e90*/  @!P0 BRA `(.L_x_4028) ;  /* 0x0000004c00188947 */ /* 0x001fea0003800000 */
.L_x_4167:
[----:B------:R-:W-:Y:S05]  /*20ea0*/  BSYNC B1 ;  /* 0x0000000000017941 */ /* 0x000fea0003800000 */
.L_x_4027:
[----:B------:R-:W1:Y:S01]  /*20eb0*/  LDL R5, [R1+0x4] ;  /* 0x0000040001057983 */ /* 0x000e620000100800 */
[----:B------:R-:W2:Y:S01]  /*20ec0*/  S2R R3, SR_TID.X ;  /* 0x0000000000037919 */ /* 0x000ea20000002100 */
[----:B------:R-:W-:Y:S01]  /*20ed0*/  UMOV UR4, 0xffffffff ;  /* 0xffffffff00047882 */ /* 0x000fe20000000000 */
[----:B--2---:R-:W-:-:S04]  /*20ee0*/  LOP3.LUT R3, R3, 0x7f, RZ, 0xc0, !PT ;  /* 0x0000007f03037812 */ /* 0x004fc800078ec0ff */
[----:B------:R-:W-:Y:S01]  /*20ef0*/  SHF.R.U32.HI R3, RZ, 0x3, R3 ;  /* 0x00000003ff037819 */ /* 0x000fe20000011603 */
[----:B-1----:R-:W-:Y:S02]  /*20f00*/  IMAD R7, R30, -0x60, R5 ;  /* 0xffffffa01e077824 */ /* 0x002fe400078e0205 */
[----:B------:R-:W-:Y:S02]  /*20f10*/  IMAD R5, R10, 0x4800, R36 ;  /* 0x000048000a057824 */ /* 0x000fe400078e0224 */
[----:B------:R-:W-:Y:S01]  /*20f20*/  IMAD.IADD R7, R7, 0x1, -R3 ;  /* 0x0000000107077824 */ /* 0x000fe200078e0a03 */
[----:B------:R-:W-:Y:S06]  /*20f30*/  BRA.DIV UR4, `(.L_x_4029) ;  /* 0x0000004e04047947 */ /* 0x000fec000b800000 */
[----:B0-----:R-:W0:Y:S01]  /*20f40*/  SHFL.IDX PT, R2, R23, RZ, 0x181f ;  /* 0x00181fff17027589 */ /* 0x001e2200000e0000 */
[----:B------:R-:W-:-:S03]  /*20f50*/  LEA R5, R5, R22, 0x1 ;  /* 0x0000001605057211 */ /* 0x000fc600078e08ff */
        /* <DEDUP_REMOVED lines=51> */
.L_x_4181:
        /* <DEDUP_REMOVED lines=17> */
[----:B------:R-:W-:Y:S01]  /*213a0*/  IMAD R21, R21, UR4, RZ ;  /* 0x0000000415157c24 */ /* 0x000fe2000f8e02ff */
[----:B------:R-:W-:-:S03]  /*213b0*/  IADD3 R3, R3, R7, RZ ;  /* 0x0000000703037210 */ /* 0x000fc60007ffe0ff */
[C---:B------:R-:W-:Y:S02]  /*213c0*/  IMAD R21, R0.reuse, UR5, R21 ;  /* 0x0000000500157c24 */ /* 0x040fe4000f8e0215 */
[----:B------:R-:W-:Y:S01]  /*213d0*/  IMAD.WIDE.U32 R2, R0, UR4, R2 ;  /* 0x0000000400027c25 */ /* 0x000fe2000f8e0002 */
        /* <DEDUP_REMOVED lines=8> */
.L_x_4030:
        /* <DEDUP_REMOVED lines=11> */
.L_x_4031:
[----:B------:R-:W2:Y:S01]  /*21510*/  LDL R0, [R1+0x8] ;  /* 0x0000080001007983 */ /* 0x000ea20000100800 */
[----:B------:R0:W-:Y:S01]  /*21520*/  SYNCS.ARRIVE.TRANS64.A1T0 RZ, [R6+URZ+0x30850], RZ ;  /* 0x030850ff06ff79a7 */ /* 0x0001e2000810003f */
[----:B------:R-:W-:Y:S01]  /*21530*/  MOV R10, R26 ;  /* 0x0000001a000a7202 */ /* 0x000fe20000000f00 */
[----:B------:R-:W-:Y:S02]  /*21540*/  IMAD.MOV.U32 R17, RZ, RZ, R28 ;  /* 0x000000ffff117224 */ /* 0x000fe400078e001c */
[----:B------:R-:W-:Y:S02]  /*21550*/  IMAD.MOV.U32 R30, RZ, RZ, R25 ;  /* 0x000000ffff1e7224 */ /* 0x000fe400078e0019 */
[C---:B0-----:R-:W-:Y:S01]  /*21560*/  VIADD R6, R25.reuse, 0xffffffff ;  /* 0xffffffff19067836 */ /* 0x041fe20000000000 */
[----:B--2---:R-:W-:-:S13]  /*21570*/  ISETP.GT.AND P0, PT, R25, R0, PT ;  /* 0x000000001900720c */ /* 0x004fda0003f04270 */
[----:B------:R-:W-:Y:S05]  /*21580*/  @P0 BRA `(.L_x_4032) ;  /* 0xfffffff000000947 */ /* 0x000fea000383ffff */
.L_x_4019:
[----:B------:R-:W-:Y:S05]  /*21590*/  BSYNC B0 ;  /* 0x0000000000007941 */ /* 0x000fea0003800000 */
.L_x_4018:
        /* <DEDUP_REMOVED lines=17> */
.L_x_4034:
[----:B------:R-:W-:Y:S05]  /*216b0*/  BSYNC B0 ;  /* 0x0000000000007941 */ /* 0x000fea0003800000 */
.L_x_4033:
[----:B------:R-:W3:Y:S02]  /*216c0*/  LDL R0, [R1+0x38] ;  /* 0x0000380001007983 */ /* 0x000ee40000100800 */
[----:B---3--:R-:W-:-:S13]  /*216d0*/  ISETP.NE.AND P0, PT, R0, 0x3, PT ;  /* 0x000000030000780c */ /* 0x008fda0003f05270 */
[----:B------:R-:W-:Y:S05]  /*216e0*/  @!P0 BRA `(.L_x_4035) ;  /* 0x0000000000048947 */ /* 0x000fea0003800000 */
[----:B------:R-:W-:Y:S01]  /*216f0*/  BPT.TRAP 0x1 ;  /* 0x000000040000795c */ /* 0x000fe20000300000 */
.L_x_4035:
[----:B------:R-:W3:Y:S01]  /*21700*/  LDL.LU R2, [R1+0x4] ;  /* 0x0000040001027983 */ /* 0x000ee20000300800 */
[----:B------:R-:W-:Y:S01]  /*21710*/  LEA R0, R26, R22, 0x3 ;  /* 0x000000161a007211 */ /* 0x000fe200078e18ff */
[----:B------:R-:W-:Y:S01]  /*21720*/  BSSY B0, `(.L_x_4036) ;  /* 0x0000005000007945 */ /* 0x000fe20003800000 */
[----:B0-----:R-:W-:-:S04]  /*21730*/  SHF.L.U32 R3, R28, 0x1f, RZ ;  /* 0x0000001f1c037819 */ /* 0x001fc800000006ff */
[----:B------:R-:W0:Y:S01]  /*21740*/  SYNCS.PHASECHK.TRANS64.TRYWAIT P0, [R0+URZ+0x30860], R3 ;  /* 0x03086003000075a7 */ /* 0x000e22000800017f */
[----:B---3--:R-:W-:Y:S01]  /*21750*/  IMAD R6, R25, -0x60, R2 ;  /* 0xffffffa019067824 */ /* 0x008fe200078e0202 */
[----:B0-----:R-:W-:Y:S06]  /*21760*/  @!P0 BRA `(.L_x_4037) ;  /* 0x0000004c00088947 */ /* 0x001fec0003800000 */
.L_x_4182:
[----:B------:R-:W-:Y:S05]  /*21770*/  BSYNC B0 ;  /* 0x0000000000007941 */ /* 0x000fea0003800000 */
.L_x_4036:
        /* <DEDUP_REMOVED lines=12> */
[----:B------:R-:W-:Y:S02]  /*21840*/  LEA R4, R7, R22, 0x1 ;  /* 0x0000001607047211 */ /* 0x000fe400078e08ff */
[----:B------:R-:W-:Y:S01]  /*21850*/  ISETP.LT.OR P4, PT, R6, 0x1, P2 ;  /* 0x000000010600780c */ /* 0x000fe20001781670 */
[----:B------:R-:W-:Y:S01]  /*21860*/  SHFL.IDX PT, R7, R24, 0x1, 0x181f ;  /* 0x00381f0018077f89 */ /* 0x000fe200000e0000 */
[----:B------:R-:W-:-:S04]  /*21870*/  ISETP.GE.AND P1, PT, R35, UR4, PT ;  /* 0x0000000423007c0c */ /* 0x000fc8000bf26270 */
[----:B------:R-:W-:Y:S02]  /*21880*/  ISETP.LT.OR P3, PT, R6, 0x1, P1 ;  /* 0x000000010600780c */ /* 0x000fe40000f61670 */
        /* <DEDUP_REMOVED lines=20> */
[----:B------:R-:W0:Y:S02]  /*219d0*/  SHFL.IDX PT, R14, R23, 0x3, 0x181f ;  /* 0x00781f00170e7f89 */ /* 0x000e2400000e0000 */
[----:B-1----:R-:W-:-:S02]  /*219e0*/  IADD3.X R3, RZ, R7, RZ, P3, !PT ;  /* 0x00000007ff037210 */ /* 0x002fc40001ffe4ff */
[----:B------:R-:W1:Y:S01]  /*219f0*/  SHFL.IDX PT, R7, R24, 0x3, 0x181f ;  /* 0x00781f0018077f89 */ /* 0x000e6200000e0000 */
[----:B------:R-:W-:-:S04]  /*21a00*/  ISETP.LT.OR P3, PT, R6, 0x21, P1 ;  /* 0x000000210600780c */ /* 0x000fc80000f61670 */
[----:B------:R-:W-:Y:S01]  /*21a10*/  LDGSTS.E.BYPASS.LTC128B.128 [R4+0x1400], desc[UR48][R2.64], !P4 ;  /* 0x0140000002047fae */ /* 0x000fe2000e101d70 */
[----:B------:R-:W-:-:S08]  /*21a20*/  ISETP.LT.OR P4, PT, R6, 0x21, P0 ;  /* 0x000000210600780c */ /* 0x000fd00000781670 */
[----:B------:R-:W-:Y:S05]  /*21a30*/  LDGSTS.E.BYPASS.LTC128B.128 [R4+0x4400], desc[UR48][R2.64+0x80], !P3 ;  /* 0x0440008002047fae */ /* 0x000fea000d901d70 */
        /* <DEDUP_REMOVED lines=14> */
[----:B------:R0:W3:Y:S03]  /*21b20*/  SHFL.IDX PT, R14, R23, 0x5, 0x181f ;  /* 0x00b81f00170e7f89 */ /* 0x0000e600000e0000 */
[----:B-1----:R-:W-:Y:S01]  /*21b30*/  IMAD.X R3, RZ, RZ, R7, P3 ;  /* 0x000000ffff037224 */ /* 0x002fe200018e0607 */
[----:B------:R-:W-:-:S05]  /*21b40*/  ISETP.LT.OR P3, PT, R6, 0x41, P1 ;  /* 0x000000410600780c */ /* 0x000fca0000f61670 */
[----:B------:R0:W-:Y:S01]  /*21b50*/  LDGSTS.E.BYPASS.LTC128B.128 [R4+0x2400], desc[UR48][R2.64], !P4 ;  /* 0x0240000002047fae */ /* 0x0001e2000e101d70 */
[----:B------:R-:W-:-:S07]  /*21b60*/  ISETP.LT.OR P4, PT, R6, 0x41, P0 ;  /* 0x000000410600780c */ /* 0x000fce0000781670 */
[----:B------:R0:W-:Y:S06]  /*21b70*/  LDGSTS.E.BYPASS.LTC128B.128 [R4+0x5400], desc[UR48][R2.64+0x80], !P3 ;  /* 0x0540008002047fae */ /* 0x0001ec000d901d70 */
[----:B--2---:R0:W-:Y:S02]  /*21b80*/  LDGSTS.E.BYPASS.LTC128B.128 [R4+0x8400], desc[UR48][R2.64+0x100], !P4 ;  /* 0x0840010002047fae */ /* 0x0041e4000e101d70 */
.L_x_4196:
        /* <DEDUP_REMOVED lines=13> */
.L_x_4039:
[----:B------:R-:W-:Y:S02]  /*21c60*/  PLOP3.LUT P1, PT, P1, P0, PT, 0xa2, 0x0 ;  /* 0x000000000000781c */ /* 0x000fe40000f21472 */
[----:B------:R-:W-:-:S08]  /*21c70*/  @P0 R2UR P1, UR4, R0 ;  /* 0x00000000000402ca */ /* 0x000fd00000020000 */
[----:B------:R-:W-:-:S05]  /*21c80*/  @P0 PLOP3.LUT P0, PT, P1, PT, PT, 0x80, 0x0 ;  /* 0x000000000000081c */ /* 0x000fca0000f0f070 */
[----:B------:R-:W-:Y:S01]  /*21c90*/  @!P1 SYNCS.ARRIVE.TRANS64.RED.A0T1 RZ, [UR4+0x30850], RZ ;  /* 0x030850ffffff99a7 */ /* 0x000fe20008200404 */
[----:B------:R-:W-:Y:S07]  /*21ca0*/  @!P1 ARRIVES.LDGSTSBAR.64.TRANSCNT [UR4+0x30850] ;  /* 0x03085000ff0099b0 */ /* 0x000fee0008000a84 */
[----:B------:R-:W-:Y:S05]  /*21cb0*/  @P0 BRA.U.ANY `(.L_x_4039) ;  /* 0xfffffffd00e80947 */ /* 0x000fea000393ffff */
[----:B------:R-:W-:Y:S01]  /*21cc0*/  NOP ;  /* 0x0000000000007918 */ /* 0x000fe20000000000 */
[----:B0-----:R-:W2:Y:S02]  /*21cd0*/  LDL.LU R2, [R1+0x38] ;  /* 0x0000380001027983 */ /* 0x001ea40000300800 */
[----:B--2---:R-:W-:-:S13]  /*21ce0*/  ISETP.NE.AND P2, PT, R2, 0x3, PT ;  /* 0x000000030200780c */ /* 0x004fda0003f45270 */
[----:B------:R-:W-:Y:S05]  /*21cf0*/  @!P2 BRA `(.L_x_4040) ;  /* 0x000000000004a947 */ /* 0x000fea0003800000 */
[----:B------:R-:W-:Y:S01]  /*21d00*/  BPT.TRAP 0x1 ;  /* 0x000000040000795c */ /* 0x000fe20000300000 */
.L_x_4040:
[----:B------:R1:W-:Y:S01]  /*21d10*/  SYNCS.ARRIVE.TRANS64.A1T0 RZ, [R0+URZ+0x30850], RZ ;  /* 0x030850ff00ff79a7 */ /* 0x0003e2000810003f */
[----:B------:R-:W-:-:S05]  /*21d20*/  VIADD R26, R26, 0x1 ;  /* 0x000000011a1a7836 */ /* 0x000fca0000000000 */
[----:B------:R-:W-:-:S04]  /*21d30*/  ISETP.NE.AND P0, PT, R26, 0x2, PT ;  /* 0x000000021a00780c */ /* 0x000fc80003f05270 */
[----:B------:R-:W-:Y:S02]  /*21d40*/  SEL R3, RZ, 0x1, P0 ;  /* 0x00000001ff037807 */ /* 0x000fe40000000000 */
[----:B------:R-:W-:Y:S02]  /*21d50*/  SEL R26, R26, RZ, P0 ;  /* 0x000000ff1a1a7207 */ /* 0x000fe40000000000 */
[----:B-1----:R-:W-:-:S07]  /*21d60*/  LOP3.LUT R28, R28, R3, RZ, 0x3c, !PT ;  /* 0x000000031c1c7212 */ /* 0x002fce00078e3cff */
.L_x_3997:
[----:B------:R-:W-:Y:S05]  /*21d70*/  BSYNC B7 ;  /* 0x0000000000077941 */ /* 0x000fea0003800000 */
.L_x_3995:
[----:B------:R-:W2:Y:S02]  /*21d80*/  LDL R0, [R1] ;  /* 0x0000000001007983 */ /* 0x000ea40000100800 */
[----:B--2---:R-:W-:-:S13]  /*21d90*/  LOP3.LUT P0, RZ, R0, 0x20, RZ, 0xc0, !PT ;  /* 0x0000002000ff7812 */ /* 0x004fda000780c0ff */
        /* <DEDUP_REMOVED lines=10> */
.L_x_4041:
        /* <DEDUP_REMOVED lines=43> */
.L_x_4206:
[----:B------:R-:W-:Y:S02]  /*220f0*/  ULDC UR4, c[0x0][0xc38] ;  /* 0x00030e0000047ab9 */ /* 0x000fe40000000800 */
[----:B------:R-:W-:-:S04]  /*22100*/  IMAD.U32 R5, RZ, RZ, UR4 ;  /* 0x00000004ff057e24 */ /* 0x000fc8000f8e00ff */
[----:B-1----:R-:W-:-:S05]  /*22110*/  IMAD R14, R14, R5, RZ ;  /* 0x000000050e0e7224 */ /* 0x002fca00078e02ff */
[----:B------:R-:W-:-:S04]  /*22120*/  IADD3 R9, R8, R14, RZ ;  /* 0x0000000e08097210 */ /* 0x000fc80007ffe0ff */
[----:B------:R-:W-:-:S13]  /*22130*/  ISETP.GT.AND P6, PT, R9, R0, PT ;  /* 0x000000000900720c */ /* 0x000fda0003fc4270 */
[----:B------:R-:W-:Y:S05]  /*22140*/  @P6 BRA `(.L_x_4044) ;  /* 0x0000000000a46947 */ /* 0x000fea0003800000 */
.L_x_4047:
[----:B0-----:R-:W0:Y:S01]  /*22150*/  LDC R2, c[0x0][0xc3c] ;  /* 0x00030f00ff027b82 */ /* 0x001e220000000800 */
[----:B------:R-:W-:-:S05]  /*22160*/  VIADD R19, R19, 0x1f ;  /* 0x0000001f13137836 */ /* 0x000fca0000000000 */
[----:B0-----:R-:W-:-:S13]  /*22170*/  ISETP.GE.AND P6, PT, R19, R2, PT ;  /* 0x000000021300720c */ /* 0x001fda0003fc6270 */
[----:B------:R-:W-:Y:S05]  /*22180*/  @P6 BRA `(.L_x_4045) ;  /* 0x0000000400b86947 */ /* 0x000fea0003800000 */
[----:B------:R-:W0:Y:S01]  /*22190*/  S2R R3, SR_TID.X ;  /* 0x0000000000037919 */ /* 0x000e220000002100 */
[----:B------:R-:W-:Y:S02]  /*221a0*/  MOV R7, RZ ;  /* 0x000000ff00077202 */ /* 0x000fe40000000f00 */
        /* <DEDUP_REMOVED lines=29> */
.L_x_4214:
[----:B------:R-:W-:Y:S02]  /*22380*/  ULDC UR4, c[0x0][0xc38] ;  /* 0x00030e0000047ab9 */ /* 0x000fe40000000800 */
[----:B------:R-:W-:-:S04]  /*22390*/  IMAD.U32 R5, RZ, RZ, UR4 ;  /* 0x00000004ff057e24 */ /* 0x000fc8000f8e00ff */
[----:B-1----:R-:W-:-:S04]  /*223a0*/  IMAD R14, R14, R5, RZ ;  /* 0x000000050e0e7224 */ /* 0x002fc800078e02ff */
[----:B------:R-:W-:-:S05]  /*223b0*/  IMAD.IADD R9, R14, 0x1, R9 ;  /* 0x000000010e097824 */ /* 0x000fca00078e0209 */
[----:B------:R-:W-:-:S13]  /*223c0*/  ISETP.GT.AND P6, PT, R9, R0, PT ;  /* 0x000000000900720c */ /* 0x000fda0003fc4270 */
[----:B------:R-:W-:Y:S05]  /*223d0*/  @!P6 BRA `(.L_x_4047) ;  /* 0xfffffffc005ce947 */ /* 0x000fea000383ffff */
.L_x_4044:
        /* <DEDUP_REMOVED lines=9> */
.L_x_4219:
[----:B------:R-:W-:-:S13]  /*22470*/  ISETP.NE.AND P0, PT, R3, RZ, PT ;  /* 0x000000ff0300720c */ /* 0x000fda0003f05270 */
[----:B------:R-:W-:Y:S05]  /*22480*/  @!P0 BRA `(.L_x_4049) ;  /* 0x0000000000108947 */ /* 0x000fea0003800000 */
[----:B------:R-:W-:Y:S01]  /*22490*/  UMOV UR4, 0xffffffff ;  /* 0xffffffff00047882 */ /* 0x000fe20000000000 */
[----:B------:R-:W-:Y:S02]  /*224a0*/  VIADD R12, R8, 0xffffffff ;  /* 0xffffffff080c7836 */ /* 0x000fe40000000000 */
[----:B------:R-:W-:Y:S05]  /*224b0*/  BRA.DIV UR4, `(.L_x_4050) ;  /* 0x00000052041c7947 */ /* 0x000fea000b800000 */
[----:B------:R4:W0:Y:S02]  /*224c0*/  SHFL.IDX PT, R6, R2, R12, 0x1f ;  /* 0x00001f0c02067589 */ /* 0x00082400000e0000 */
.L_x_4049:
        /* <DEDUP_REMOVED lines=58> */
.L_x_4045:
[----:B------:R-:W-:Y:S01]  /*22870*/  UMOV UR4, URZ ;  /* 0x0000003f00047c82 */ /* 0x000fe20008000000 */
[----:B------:R-:W-:Y:S01]  /*22880*/  UMOV UR5, URZ ;  /* 0x0000003f00057c82 */ /* 0x000fe20008000000 */
[----:B------:R-:W-:Y:S01]  /*22890*/  ULDC UR6, c[0x0][0xc3c] ;  /* 0x00030f0000067ab9 */ /* 0x000fe20000000800 */
[----:B------:R-:W-:Y:S01]  /*228a0*/  MOV R16, R0 ;  /* 0x0000000000107202 */ /* 0x000fe20000000f00 */
[----:B------:R-:W-:Y:S01]  /*228b0*/  IMAD.U32 R17, RZ, RZ, UR4 ;  /* 0x00000004ff117e24 */ /* 0x000fe2000f8e00ff */
[----:B------:R-:W-:Y:S01]  /*228c0*/  MOV R19, UR6 ;  /* 0x0000000600137c02 */ /* 0x000fe20008000f00 */
[----:B------:R-:W-:-:S07]  /*228d0*/  IMAD.U32 R18, RZ, RZ, UR5 ;  /* 0x00000005ff127e24 */ /* 0x000fce000f8e00ff */
.L_x_4051:
        /* <DEDUP_REMOVED lines=10> */
.L_x_4042:
[----:B------:R-:W-:Y:S02]  /*22980*/  ULDC UR4, c[0x0][0xc3c] ;  /* 0x00030f0000047ab9 */ /* 0x000fe40000000800 */
[----:B-1----:R-:W-:-:S13]  /*22990*/  ISETP.GE.AND P0, PT, R19, UR4, PT ;  /* 0x0000000413007c0c */ /* 0x002fda000bf06270 */
[----:B------:R-:W-:Y:S05]  /*229a0*/  @!P0 BRA `(.L_x_4052) ;  /* 0xffffff9c00588947 */ /* 0x000fea000383ffff */
[----:B------:R-:W-:Y:S05]  /*229b0*/  BSYNC B8 ;  /* 0x0000000000087941 */ /* 0x000fea0003800000 */
.L_x_3947:
        /* <DEDUP_REMOVED lines=12> */
.L_x_4222:
[----:B------:R-:W-:Y:S05]  /*22a80*/  BSYNC B0 ;  /* 0x0000000000007941 */ /* 0x000fea0003800000 */
.L_x_4053:
[----:B------:R-:W-:-:S03]  /*22a90*/  UMOV UR4, 0xffffffff ;  /* 0xffffffff00047882 */ /* 0x000fc60000000000 */
[----:B------:R-:W-:Y:S05]  /*22aa0*/  BRA.DIV UR4, `(.L_x_4055) ;  /* 0x0000004a04dc7947 */ /* 0x000fea000b800000 */
[----:B0-----:R-:W0:Y:S02]  /*22ab0*/  S2R R0, SR_TID.X ;  /* 0x0000000000007919 */ /* 0x001e240000002100 */
[----:B0-----:R-:W-:-:S04]  /*22ac0*/  SHF.R.U32.HI R0, RZ, 0x5, R0 ;  /* 0x00000005ff007819 */ /* 0x001fc80000011600 */
[----:B------:R-:W-:-:S05]  /*22ad0*/  LOP3.LUT R0, R0, 0x3, RZ, 0xc0, !PT ;  /* 0x0000000300007812 */ /* 0x000fca00078ec0ff */
[----:B------:R0:W1:Y:S02]  /*22ae0*/  SHFL.IDX PT, R14, R0, RZ, 0x1f ;  /* 0x00001fff000e7589 */ /* 0x00006400000e0000 */
.L_x_4225:
[----:B-1----:R-:W-:-:S13]  /*22af0*/  ISETP.NE.AND P0, PT, R14, RZ, PT ;  /* 0x000000ff0e00720c */ /* 0x002fda0003f05270 */
[----:B------:R-:W-:Y:S05]  /*22b00*/  @P0 BRA `(.L_x_3717) ;  /* 0x0000000000880947 */ /* 0x000fea0003800000 */
[----:B------:R-:W-:-:S03]  /*22b10*/  UMOV UR4, 0xffffffff ;  /* 0xffffffff00047882 */ /* 0x000fc60000000000 */
[----:B------:R-:W-:Y:S05]  /*22b20*/  BRA.DIV UR4, `(.L_x_4056) ;  /* 0x0000004a04f07947 */ /* 0x000fea000b800000 */
[----:B------:R-:W-:-:S13]  /*22b30*/  ELECT P6, URZ, PT ;  /* 0x00000000003f782f */ /* 0x000fda00038c0000 */
.L_x_4228:
[----:B------:R-:W-:Y:S05]  /*22b40*/  @!P6 BRA `(.L_x_3717) ;  /* 0x000000000078e947 */ /* 0x000fea0003800000 */
[----:B------:R-:W-:-:S06]  /*22b50*/  ULOP3.LUT UR4, UR61, 0x2, URZ, 0xfc, !UPT ;  /* 0x000000023d047892 */ /* 0x000fcc000f8efc3f */
[----:B0-----:R-:W-:-:S04]  /*22b60*/  MOV R0, UR4 ;  /* 0x0000000400007c02 */ /* 0x001fc80008000f00 */
[----:B------:R-:W-:-:S13]  /*22b70*/  ISETP.NE.AND P0, PT, R0, 0x3, PT ;  /* 0x000000030000780c */ /* 0x000fda0003f05270 */
[----:B------:R-:W-:Y:S05]  /*22b80*/  @!P0 BRA `(.L_x_4057) ;  /* 0x0000000000048947 */ /* 0x000fea0003800000 */
[----:B------:R-:W-:Y:S01]  /*22b90*/  BPT.TRAP 0x1 ;  /* 0x000000040000795c */ /* 0x000fe20000300000 */
.L_x_4057:
[----:B------:R-:W-:Y:S01]  /*22ba0*/  IMAD R5, R26, 0x8, R7 ;  /* 0x000000081a057824 */ /* 0x000fe200078e0207 */
[----:B------:R-:W-:Y:S01]  /*22bb0*/  SHF.L.U32 R0, R28, 0x1f, RZ ;  /* 0x0000001f1c007819 */ /* 0x000fe200000006ff */
[----:B------:R-:W-:-:S03]  /*22bc0*/  VIADD R26, R26, 0x1 ;  /* 0x000000011a1a7836 */ /* 0x000fc60000000000 */
[----:B------:R-:W0:Y:S02]  /*22bd0*/  SYNCS.PHASECHK.TRANS64.TRYWAIT P1, [R5+URZ+0x30840], R0 ;  /* 0x03084000050075a7 */ /* 0x000e24000802017f */
[----:B------:R-:W-:-:S04]  /*22be0*/  ISETP.NE.AND P2, PT, R26, 0x2, PT ;  /* 0x000000021a00780c */ /* 0x000fc80003f45270 */
[----:B------:R-:W-:Y:S01]  /*22bf0*/  SEL R3, RZ, 0x1, P2 ;  /* 0x00000001ff037807 */ /* 0x000fe20001000000 */
[----:B0-----:R-:W-:Y:S08]  /*22c00*/  @!P1 BRA `(.L_x_4058) ;  /* 0x0000004800d89947 */ /* 0x001ff00003800000 */
.L_x_4229:
[----:B------:R-:W-:Y:S02]  /*22c10*/  SEL R26, R26, RZ, P2 ;  /* 0x000000ff1a1a7207 */ /* 0x000fe40001000000 */
[----:B------:R-:W-:Y:S01]  /*22c20*/  LOP3.LUT R2, R28, R3, RZ, 0x3c, !PT ;  /* 0x000000031c027212 */ /* 0x000fe200078e3cff */
[----:B------:R-:W-:Y:S06]  /*22c30*/  @!P0 BRA `(.L_x_4059) ;  /* 0x0000000000048947 */ /* 0x000fec0003800000 */
[----:B------:R-:W-:Y:S01]  /*22c40*/  BPT.TRAP 0x1 ;  /* 0x000000040000795c */ /* 0x000fe20000300000 */
.L_x_4059:
[----:B------:R-:W-:Y:S02]  /*22c50*/  LEA R3, R26, R7, 0x3 ;  /* 0x000000071a037211 */ /* 0x000fe400078e18ff */
[----:B------:R-:W-:-:S04]  /*22c60*/  SHF.L.U32 R2, R2, 0x1f, RZ ;  /* 0x0000001f02027819 */ /* 0x000fc800000006ff */
[----:B------:R-:W1:Y:S02]  /*22c70*/  SYNCS.PHASECHK.TRANS64.TRYWAIT P1, [R3+URZ+0x30840], R2 ;  /* 0x03084002030075a7 */ /* 0x000e64000802017f */
[----:B-1----:R-:W-:Y:S05]  /*22c80*/  @!P1 BRA `(.L_x_4060) ;  /* 0x0000004800cc9947 */ /* 0x002fea0003800000 */
.L_x_4230:
[----:B------:R-:W-:Y:S05]  /*22c90*/  @!P0 BRA `(.L_x_4061) ;  /* 0x0000000000048947 */ /* 0x000fea0003800000 */
[----:B------:R-:W-:Y:S01]  /*22ca0*/  BPT.TRAP 0x1 ;  /* 0x000000040000795c */ /* 0x000fe20000300000 */
.L_x_4061:
[----:B------:R-:W3:Y:S02]  /*22cb0*/  SYNCS.PHASECHK.TRANS64.TRYWAIT P1, [R5+URZ+0x30860], R0 ;  /* 0x03086000050075a7 */ /* 0x000ee4000802017f */
[----:B---3--:R-:W-:Y:S05]  /*22cc0*/  @!P1 BRA `(.L_x_4062) ;  /* 0x0000004800d09947 */ /* 0x008fea0003800000 */
.L_x_4231:
[----:B------:R-:W-:Y:S05]  /*22cd0*/  @!P0 BRA `(.L_x_4063) ;  /* 0x0000000000048947 */ /* 0x000fea0003800000 */
[----:B------:R-:W-:Y:S01]  /*22ce0*/  BPT.TRAP 0x1 ;  /* 0x000000040000795c */ /* 0x000fe20000300000 */
.L_x_4063:
[----:B----4-:R4:W0:Y:S02]  /*22cf0*/  SYNCS.PHASECHK.TRANS64.TRYWAIT P0, [R3+URZ+0x30860], R2 ;  /* 0x03086002030075a7 */ /* 0x010824000800017f */
[----:B0-----:R-:W-:Y:S05]  /*22d00*/  @!P0 NANOSLEEP.SYNCS 0x989680 ;  /* 0x009896800000895d */ /* 0x001fea0003900000 */
[----:B------:R-:W0:Y:S02]  /*22d10*/  @!P0 SYNCS.PHASECHK.TRANS64 P0, [R3+URZ+0x30860], R2 ;  /* 0x03086002030085a7 */ /* 0x000e24000800007f */
[----:B0-----:R-:W-:Y:S05]  /*22d20*/  @!P0 BRA `(.L_x_4063) ;  /* 0xfffffffc00f08947 */ /* 0x001fea000383ffff */
.L_x_3717:
[----:B------:R-:W-:Y:S05]  /*22d30*/  BSYNC B9 ;  /* 0x0000000000097941 */ /* 0x000fea0003800000 */
.L_x_3714:
[----:B------:R-:W-:Y:S05]  /*22d40*/  EXIT ;  /* 0x000000000000794d */ /* 0x000fea0003800000 */
.L_x_3737:
[----:B0-----:R0:W1:Y:S02]  /*22d50*/  SYNCS.PHASECHK.TRANS64.TRYWAIT P5, [R84+URZ+0x30890], R85 ;  /* 0x03089055540075a7 */ /* 0x00106400080a017f */
[----:B-1----:R-:W-:Y:S05]  /*22d60*/  @!P5 NANOSLEEP.SYNCS 0x989680 ;  /* 0x009896800000d95d */ /* 0x002fea0003900000 */
[----:B------:R-:W1:Y:S02]  /*22d70*/  @!P5 SYNCS.PHASECHK.TRANS64 P5, [R84+URZ+0x30890], R85 ;  /* 0x030890555400d5a7 */ /* 0x000e6400080a007f */
[----:B-1----:R-:W-:Y:S05]  /*22d80*/  @!P5 BRA `(.L_x_3737) ;  /* 0xfffffffc00f0d947 */ /* 0x002fea000383ffff */
[----:B------:R-:W-:Y:S05]  /*22d90*/  BRA `(.L_x_4064) ;  /* 0xfffffe0c00dc7947 */ /* 0x000fea000383ffff */
.L_x_3738:
        /* <DEDUP_REMOVED lines=8> */
.L_x_4066:
[----:B------:R-:W-:Y:S05]  /*22e20*/  BSYNC B1 ;  /* 0x0000000000017941 */ /* 0x000fea0003800000 */
.L_x_4065:
        /* <DEDUP_REMOVED lines=8> */
.L_x_4067:
[----:B------:R-:W-:Y:S01]  /*22eb0*/  IMAD.MOV.U32 R11, RZ, RZ, R14 ;  /* 0x000000ffff0b7224 */ /* 0x000fe200078e000e */
[----:B------:R-:W-:Y:S06]  /*22ec0*/  BRA `(.L_x_4068) ;  /* 0xfffffe0c00a47947 */ /* 0x000fec000383ffff */
.L_x_3763:
        /* <DEDUP_REMOVED lines=8> */
.L_x_4070:
[----:B------:R-:W-:Y:S05]  /*22f50*/  BSYNC B1 ;  /* 0x0000000000017941 */ /* 0x000fea0003800000 */
.L_x_4069:
        /* <DEDUP_REMOVED lines=8> */
.L_x_4071:
[----:B------:R-:W-:Y:S01]  /*22fe0*/  IMAD.MOV.U32 R117, RZ, RZ, R14 ;  /* 0x000000ffff757224 */ /* 0x000fe200078e000e */
[----:B------:R-:W-:Y:S06]  /*22ff0*/  BRA `(.L_x_4072) ;  /* 0xfffffe2000b47947 */ /* 0x000fec000383ffff */
.L_x_3793:
[----:B0-----:R0:W1:Y:S02]  /*23000*/  SYNCS.PHASECHK.TRANS64.TRYWAIT P5, [R84+URZ+0x30890], R85 ;  /* 0x03089055540075a7 */ /* 0x00106400080a017f */
[----:B-1----:R-:W-:Y:S05]  /*23010*/  @!P5 NANOSLEEP.SYNCS 0x989680 ;  /* 0x009896800000d95d */ /* 0x002fea0003900000 */
[----:B------:R-:W1:Y:S02]  /*23020*/  @!P5 SYNCS.PHASECHK.TRANS64 P5, [R84+URZ+0x30890], R85 ;  /* 0x030890555400d5a7 */ /* 0x000e6400080a007f */
[----:B-1----:R-:W-:Y:S05]  /*23030*/  @!P5 BRA `(.L_x_3793) ;  /* 0xfffffffc00f0d947 */ /* 0x002fea000383ffff */
[----:B------:R-:W-:Y:S05]  /*23040*/  BRA `(.L_x_4073) ;  /* 0xfffffe4000a47947 */ /* 0x000fea000383ffff */
.L_x_3794:
        /* <DEDUP_REMOVED lines=8> */
.L_x_4075:
[----:B------:R-:W-:Y:S05]  /*230d0*/  BSYNC B1 ;  /* 0x0000000000017941 */ /* 0x000fea0003800000 */
.L_x_4074:
        /* <DEDUP_REMOVED lines=8> */
.L_x_4076:
[----:B------:R-:W-:Y:S01]  /*23160*/  MOV R11, R14 ;  /* 0x0000000e000b7202 */ /* 0x000fe20000000f00 */
[----:B------:R-:W-:Y:S06]  /*23170*/  BRA `(.L_x_4077) ;  /* 0xfffffe4000747947 */ /* 0x000fec000383ffff */
.L_x_3807:
[----:B------:R-:W-:Y:S01]  /*23180*/  BSSY B1, `(.L_x_4078) ;  /* 0x0000008000017945 */ /* 0x000fe20003800000 */
[----:B--234-:R-:W-:Y:S01]  /*23190*/  IMAD.MOV.U32 R13, RZ, RZ, R116 ;  /* 0x000000ffff0d7224 */ /* 0x01cfe200078e0074 */
[----:B------:R-:W-:Y:S01]  /*231a0*/  MOV R11, 0x1c1f ;  /* 0x00001c1f000b7802 */ /* 0x000fe20000000f00 */
[----:B------:R-:W-:Y:S02]  /*231b0*/  IMAD.MOV.U32 R12, RZ, RZ, 0x1 ;  /* 0x00000001ff0c7424 */ /* 0x000fe400078e00ff */
[----:B------:R-:W-:-:S07]  /*231c0*/  IMAD.MOV.U32 R15, RZ, RZ, -0x1 ;  /* 0xffffffffff0f7424 */ /* 0x000fce00078e00ff */
[----:B01----:R-:W-:Y:S05]  /*231d0*/  WARPSYNC.COLLECTIVE R15, `(.L_x_4079) ;  /* 0x000000000f087348 */ /* 0x003fea0003c00000 */
[----:B------:R2:W3:Y:S02]  /*231e0*/  SHFL.IDX P6, R14, R13, R12, R11 ;  /* 0x0000000c0d0e7389 */ /* 0x0004e400000c000b */
[----:B0123--:R-:W-:Y:S01]  /*231f0*/  ENDCOLLECTIVE ;  /* 0x000000000000791b */ /* 0x00ffe20003800000 */
.L_x_4079:
[----:B------:R-:W-:Y:S05]  /*23200*/  BSYNC B1 ;  /* 0x0000000000017941 */ /* 0x000fea0003800000 */
.L_x_4078:
[----:B------:R-:W-:Y:S01]  /*23210*/  MOV R13, R117 ;  /* 0x00000075000d7202 */ /* 0x000fe20000000f00 */
[----:B------:R-:W-:Y:S01]  /*23220*/  IMAD.MOV.U32 R12, RZ, RZ, 0x1 ;  /* 0x00000001ff0c7424 */ /* 0x000fe200078e00ff */
[----:B------:R-:W-:Y:S01]  /*23230*/  MOV R15, 0xffffffff ;  /* 0xffffffff000f7802 */ /* 0x000fe20000000f00 */
[----:B------:R-:W-:Y:S02]  /*23240*/  IMAD.MOV.U32 R11, RZ, RZ, 0x1c1f ;  /* 0x00001c1fff0b7424 */ /* 0x000fe400078e00ff */
[----:B------:R-:W-:-:S07]  /*23250*/  IMAD.MOV.U32 R116, RZ, RZ, R14 ;  /* 0x000000ffff747224 */ /* 0x000fce00078e000e */
[----:B------:R-:W-:Y:S05]  /*23260*/  WARPSYNC.COLLECTIVE R15, `(.L_x_4080) ;  /* 0x000000000f087348 */ /* 0x000fea0003c00000 */
[----:B------:R0:W1:Y:S02]  /*23270*/  SHFL.IDX P6, R14, R13, R12, R11 ;  /* 0x0000000c0d0e7389 */ /* 0x00006400000c000b */
[----:B01----:R-:W-:Y:S01]  /*23280*/  ENDCOLLECTIVE ;  /* 0x000000000000791b */ /* 0x003fe20003800000 */
.L_x_4080:
[----:B------:R-:W-:Y:S01]  /*23290*/  IMAD.MOV.U32 R117, RZ, RZ, R14 ;  /* 0x000000ffff757224 */ /* 0x000fe200078e000e */
[----:B------:R-:W-:Y:S06]  /*232a0*/  BRA `(.L_x_4081) ;  /* 0xfffffe5400f07947 */ /* 0x000fec000383ffff */
.L_x_3820:
[----:B0-----:R0:W1:Y:S02]  /*232b0*/  SYNCS.PHASECHK.TRANS64.TRYWAIT P3, [R84+URZ+0x30890], R85 ;  /* 0x03089055540075a7 */ /* 0x001064000806017f */
[----:B-1----:R-:W-:Y:S05]  /*232c0*/  @!P3 NANOSLEEP.SYNCS 0x989680 ;  /* 0x009896800000b95d */ /* 0x002fea0003900000 */
[----:B------:R-:W1:Y:S02]  /*232d0*/  @!P3 SYNCS.PHASECHK.TRANS64 P3, [R84+URZ+0x30890], R85 ;  /* 0x030890555400b5a7 */ /* 0x000e64000806007f */
[----:B-1----:R-:W-:Y:S05]  /*232e0*/  @!P3 BRA `(.L_x_3820) ;  /* 0xfffffffc00f0b947 */ /* 0x002fea000383ffff */
[----:B------:R-:W-:Y:S05]  /*232f0*/  BRA `(.L_x_4082) ;  /* 0xfffffe6c009c7947 */ /* 0x000fea000383ffff */
.L_x_3821:
        /* <DEDUP_REMOVED lines=8> */
.L_x_4084:
[----:B------:R-:W-:Y:S05]  /*23380*/  BSYNC B1 ;  /* 0x0000000000017941 */ /* 0x000fea0003800000 */
.L_x_4083:
[----:B------:R-:W-:Y:S01]  /*23390*/  IMAD.MOV.U32 R13, RZ, RZ, R34 ;  /* 0x000000ffff0d7224 */ /* 0x000fe200078e0022 */
[----:B------:R-:W-:Y:S01]  /*233a0*/  MOV R11, 0x1c1f ;  /* 0x00001c1f000b7802 */ /* 0x000fe20000000f00 */
[----:B------:R-:W-:Y:S01]  /*233b0*/  IMAD.MOV.U32 R12, RZ, RZ, RZ ;  /* 0x000000ffff0c7224 */ /* 0x000fe200078e00ff */
[----:B------:R-:W-:Y:S01]  /*233c0*/  MOV R38, R14 ;  /* 0x0000000e00267202 */ /* 0x000fe20000000f00 */
[----:B------:R-:W-:-:S07]  /*233d0*/  IMAD.MOV.U32 R15, RZ, RZ, -0x1 ;  /* 0xffffffffff0f7424 */ /* 0x000fce00078e00ff */
[----:B------:R-:W-:Y:S05]  /*233e0*/  WARPSYNC.COLLECTIVE R15, `(.L_x_4085) ;  /* 0x000000000f087348 */ /* 0x000fea0003c00000 */
[----:B------:R0:W1:Y:S02]  /*233f0*/  SHFL.IDX P6, R14, R13, R12, R11 ;  /* 0x0000000c0d0e7389 */ /* 0x00006400000c000b */
[----:B01----:R-:W-:Y:S01]  /*23400*/  ENDCOLLECTIVE ;  /* 0x000000000000791b */ /* 0x003fe20003800000 */
.L_x_4085:
[----:B------:R-:W-:Y:S01]  /*23410*/  IMAD.MOV.U32 R37, RZ, RZ, R14 ;  /* 0x000000ffff257224 */ /* 0x000fe200078e000e */
[----:B------:R-:W-:Y:S06]  /*23420*/  BRA `(.L_x_4086) ;  /* 0xfffffe6c00b87947 */ /* 0x000fec000383ffff */
.L_x_3824:
[----:B------:R-:W-:Y:S01]  /*23430*/  BSSY B1, `(.L_x_4087) ;  /* 0x0000008000017945 */ /* 0x000fe20003800000 */
[----:B----4-:R-:W-:Y:S01]  /*23440*/  MOV R13, R35 ;  /* 0x00000023000d7202 */ /* 0x010fe20000000f00 */
[----:B------:R-:W-:Y:S01]  /*23450*/  IMAD.MOV.U32 R12, RZ, RZ, 0x1 ;  /* 0x00000001ff0c7424 */ /* 0x000fe200078e00ff */
[----:B------:R-:W-:Y:S01]  /*23460*/  MOV R15, 0xffffffff ;  /* 0xffffffff000f7802 */ /* 0x000fe20000000f00 */
[----:B------:R-:W-:-:S07]  /*23470*/  IMAD.MOV.U32 R11, RZ, RZ, 0x1c1f ;  /* 0x00001c1fff0b7424 */ /* 0x000fce00078e00ff */
[----:B0123--:R-:W-:Y:S05]  /*23480*/  WARPSYNC.COLLECTIVE R15, `(.L_x_4088) ;  /* 0x000000000f087348 */ /* 0x00ffea0003c00000 */
[----:B------:R4:W0:Y:S02]  /*23490*/  SHFL.IDX P6, R14, R13, R12, R11 ;  /* 0x0000000c0d0e7389 */ /* 0x00082400000c000b */
[----:B01234-:R-:W-:Y:S01]  /*234a0*/  ENDCOLLECTIVE ;  /* 0x000000000000791b */ /* 0x01ffe20003800000 */
.L_x_4088:
[----:B------:R-:W-:Y:S05]  /*234b0*/  BSYNC B1 ;  /* 0x0000000000017941 */ /* 0x000fea0003800000 */
.L_x_4087:
        /* <DEDUP_REMOVED lines=8> */
.L_x_4089:
[----:B------:R-:W-:Y:S01]  /*23540*/  MOV R37, R14 ;  /* 0x0000000e00257202 */ /* 0x000fe20000000f00 */
[----:B------:R-:W-:Y:S06]  /*23550*/  BRA `(.L_x_4090) ;  /* 0xfffffe7000147947 */ /* 0x000fec000383ffff */
.L_x_3828:
[----:B---3--:R3:W0:Y:S02]  /*23560*/  SYNCS.PHASECHK.TRANS64.TRYWAIT P2, [R84+URZ+0x308b0], R85 ;  /* 0x0308b055540075a7 */ /* 0x008624000804017f */
[----:B0-----:R-:W-:Y:S05]  /*23570*/  @!P2 NANOSLEEP.SYNCS 0x989680 ;  /* 0x009896800000a95d */ /* 0x001fea0003900000 */
[----:B------:R-:W0:Y:S02]  /*23580*/  @!P2 SYNCS.PHASECHK.TRANS64 P2, [R84+URZ+0x308b0], R85 ;  /* 0x0308b0555400a5a7 */ /* 0x000e24000804007f */
[----:B0-----:R-:W-:Y:S05]  /*23590*/  @!P2 BRA `(.L_x_3828) ;  /* 0xfffffffc00f0a947 */ /* 0x001fea000383ffff */
[----:B------:R-:W-:Y:S05]  /*235a0*/  BRA `(.L_x_4091) ;  /* 0xfffffe7000f07947 */ /* 0x000fea000383ffff */
.L_x_3848:
        /* <DEDUP_REMOVED lines=8> */
.L_x_4093:
[----:B------:R-:W-:Y:S05]  /*23630*/  BSYNC B1 ;  /* 0x0000000000017941 */ /* 0x000fea0003800000 */
.L_x_4092:
        /* <DEDUP_REMOVED lines=8> */
.L_x_4094:
[----:B------:R-:W-:Y:S02]  /*236c0*/  IMAD.MOV.U32 R13, RZ, RZ, R41 ;  /* 0x000000ffff0d7224 */ /* 0x000fe400078e0029 */
[----:B------:R-:W-:-:S07]  /*236d0*/  IMAD.MOV.U32 R38, RZ, RZ, R14 ;  /* 0x000000ffff267224 */ /* 0x000fce00078e000e */
[----:B------:R-:W-:Y:S05]  /*236e0*/  WARPSYNC.COLLECTIVE R15, `(.L_x_4095) ;  /* 0x000000000f087348 */ /* 0x000fea0003c00000 */
[----:B------:R0:W1:Y:S02]  /*236f0*/  SHFL.IDX P6, R14, R13, R12, R11 ;  /* 0x0000000c0d0e7389 */ /* 0x00006400000c000b */
[----:B01----:R-:W-:Y:S01]  /*23700*/  ENDCOLLECTIVE ;  /* 0x000000000000791b */ /* 0x003fe20003800000 */
.L_x_4095:
[----:B------:R-:W-:Y:S01]  /*23710*/  IMAD.MOV.U32 R13, RZ, RZ, R40 ;  /* 0x000000ffff0d7224 */ /* 0x000fe200078e0028 */
[----:B------:R-:W-:-:S07]  /*23720*/  MOV R41, R14 ;  /* 0x0000000e00297202 */ /* 0x000fce0000000f00 */
[----:B------:R-:W-:Y:S05]  /*23730*/  WARPSYNC.COLLECTIVE R15, `(.L_x_4096) ;  /* 0x000000000f087348 */ /* 0x000fea0003c00000 */
[----:B------:R0:W1:Y:S02]  /*23740*/  SHFL.IDX P6, R14, R13, R12, R11 ;  /* 0x0000000c0d0e7389 */ /* 0x00006400000c000b */
[----:B01----:R-:W-:Y:S01]  /*23750*/  ENDCOLLECTIVE ;  /* 0x000000000000791b */ /* 0x003fe20003800000 */
.L_x_4096:
[----:B------:R-:W-:Y:S01]  /*23760*/  IMAD.MOV.U32 R40, RZ, RZ, R14 ;  /* 0x000000ffff287224 */ /* 0x000fe200078e000e */
[----:B------:R-:W-:Y:S06]  /*23770*/  BRA `(.L_x_4097) ;  /* 0xfffffe8400447947 */ /* 0x000fec000383ffff */
.L_x_3852:
[----:B0-----:R0:W1:Y:S02]  /*23780*/  SYNCS.PHASECHK.TRANS64.TRYWAIT P0, [R2+URZ+0x30800], R5 ;  /* 0x03080005020075a7 */ /* 0x001064000800017f */
[----:B-1----:R-:W-:Y:S05]  /*23790*/  @!P0 NANOSLEEP.SYNCS 0x989680 ;  /* 0x009896800000895d */ /* 0x002fea0003900000 */
[----:B------:R-:W1:Y:S02]  /*237a0*/  @!P0 SYNCS.PHASECHK.TRANS64 P0, [R2+URZ+0x30800], R5 ;  /* 0x03080005020085a7 */ /* 0x000e64000800007f */
[----:B-1----:R-:W-:Y:S05]  /*237b0*/  @!P0 BRA `(.L_x_3852) ;  /* 0xfffffffc00f08947 */ /* 0x002fea000383ffff */
[----:B------:R-:W-:Y:S05]  /*237c0*/  BRA `(.L_x_4098) ;  /* 0xfffffe9000007947 */ /* 0x000fea000383ffff */
.L_x_3876:
        /* <DEDUP_REMOVED lines=8> */
.L_x_4100:
[----:B------:R-:W-:Y:S05]  /*23850*/  BSYNC B1 ;  /* 0x0000000000017941 */ /* 0x000fea0003800000 */
.L_x_4099:
        /* <DEDUP_REMOVED lines=8> */
.L_x_4101:
[----:B------:R-:W-:Y:S01]  /*238e0*/  IMAD.MOV.U32 R13, RZ, RZ, R41 ;  /* 0x000000ffff0d7224 */ /* 0x000fe200078e0029 */
[----:B------:R-:W-:-:S07]  /*238f0*/  MOV R3, R14 ;  /* 0x0000000e00037202 */ /* 0x000fce0000000f00 */
[----:B------:R-:W-:Y:S05]  /*23900*/  WARPSYNC.COLLECTIVE R15, `(.L_x_4102) ;  /* 0x000000000f087348 */ /* 0x000fea0003c00000 */
[----:B------:R0:W1:Y:S02]  /*23910*/  SHFL.IDX P6, R14, R13, R12, R11 ;  /* 0x0000000c0d0e7389 */ /* 0x00006400000c000b */
[----:B01----:R-:W-:Y:S01]  /*23920*/  ENDCOLLECTIVE ;  /* 0x000000000000791b */ /* 0x003fe20003800000 */
.L_x_4102:
[----:B------:R-:W-:Y:S01]  /*23930*/  MOV R13, R40 ;  /* 0x00000028000d7202 */ /* 0x000fe20000000f00 */
[----:B------:R-:W-:-:S07]  /*23940*/  IMAD.MOV.U32 R37, RZ, RZ, R14 ;  /* 0x000000ffff257224 */ /* 0x000fce00078e000e */
[----:B------:R-:W-:Y:S05]  /*23950*/  WARPSYNC.COLLECTIVE R15, `(.L_x_4103) ;  /* 0x000000000f087348 */ /* 0x000fea0003c00000 */
[----:B------:R0:W1:Y:S02]  /*23960*/  SHFL.IDX P6, R14, R13, R12, R11 ;  /* 0x0000000c0d0e7389 */ /* 0x00006400000c000b */
[----:B01----:R-:W-:Y:S01]  /*23970*/  ENDCOLLECTIVE ;  /* 0x000000000000791b */ /* 0x003fe20003800000 */
.L_x_4103:
[----:B------:R-:W-:Y:S01]  /*23980*/  IMAD.MOV.U32 R40, RZ, RZ, R14 ;  /* 0x000000ffff287224 */ /* 0x000fe200078e000e */
[----:B------:R-:W-:Y:S06]  /*23990*/  BRA `(.L_x_4104) ;  /* 0xfffffeac00a07947 */ /* 0x000fec000383ffff */
.L_x_3880:
[----:B0-----:R0:W1:Y:S02]  /*239a0*/  SYNCS.PHASECHK.TRANS64.TRYWAIT P0, [R2+URZ+0x30800], R5 ;  /* 0x03080005020075a7 */ /* 0x001064000800017f */
[----:B-1----:R-:W-:Y:S05]  /*239b0*/  @!P0 NANOSLEEP.SYNCS 0x989680 ;  /* 0x009896800000895d */ /* 0x002fea0003900000 */
[----:B------:R-:W1:Y:S02]  /*239c0*/  @!P0 SYNCS.PHASECHK.TRANS64 P0, [R2+URZ+0x30800], R5 ;  /* 0x03080005020085a7 */ /* 0x000e64000800007f */
[----:B-1----:R-:W-:Y:S05]  /*239d0*/  @!P0 BRA `(.L_x_3880) ;  /* 0xfffffffc00f08947 */ /* 0x002fea000383ffff */
[----:B------:R-:W-:Y:S05]  /*239e0*/  BRA `(.L_x_4105) ;  /* 0xfffffeb400b47947 */ /* 0x000fea000383ffff */
.L_x_3894:
[----:B-1----:R1:W2:Y:S02]  /*239f0*/  SYNCS.PHASECHK.TRANS64.TRYWAIT P1, [R3+URZ+0x30830], R0 ;  /* 0x03083000030075a7 */ /* 0x0022a4000802017f */
[----:B--2---:R-:W-:Y:S05]  /*23a00*/  @!P1 NANOSLEEP.SYNCS 0x989680 ;  /* 0x009896800000995d */ /* 0x004fea0003900000 */
[----:B------:R-:W2:Y:S02]  /*23a10*/  @!P1 SYNCS.PHASECHK.TRANS64 P1, [R3+URZ+0x30830], R0 ;  /* 0x03083000030095a7 */ /* 0x000ea4000802007f */
[----:B--2---:R-:W-:Y:S05]  /*23a20*/  @!P1 BRA `(.L_x_3894) ;  /* 0xfffffffc00f09947 */ /* 0x004fea000383ffff */
[----:B------:R-:W-:Y:S05]  /*23a30*/  BRA `(.L_x_3893) ;  /* 0xfffffed800f07947 */ /* 0x000fea000383ffff */
.L_x_3902:
[----:B-1----:R1:W2:Y:S02]  /*23a40*/  SYNCS.PHASECHK.TRANS64.TRYWAIT P1, [R0+URZ+0x30830], R4 ;  /* 0x03083004000075a7 */ /* 0x0022a4000802017f */
[----:B--2---:R-:W-:Y:S05]  /*23a50*/  @!P1 NANOSLEEP.SYNCS 0x989680 ;  /* 0x009896800000995d */ /* 0x004fea0003900000 */
[----:B------:R-:W2:Y:S02]  /*23a60*/  @!P1 SYNCS.PHASECHK.TRANS64 P1, [R0+URZ+0x30830], R4 ;  /* 0x03083004000095a7 */ /* 0x000ea4000802007f */
[----:B--2---:R-:W-:Y:S05]  /*23a70*/  @!P1 BRA `(.L_x_3902) ;  /* 0xfffffffc00f09947 */ /* 0x004fea000383ffff */
[----:B------:R-:W-:Y:S05]  /*23a80*/  BRA `(.L_x_3901) ;  /* 0xffffff0800307947 */ /* 0x000fea000383ffff */
.L_x_3907:
[----:B-1----:R1:W2:Y:S02]  /*23a90*/  SYNCS.PHASECHK.TRANS64.TRYWAIT P1, [R12+URZ+0x30850], R3 ;  /* 0x030850030c0075a7 */ /* 0x0022a4000802017f */
[----:B--2---:R-:W-:Y:S05]  /*23aa0*/  @!P1 NANOSLEEP.SYNCS 0x989680 ;  /* 0x009896800000995d */ /* 0x004fea0003900000 */
[----:B------:R-:W2:Y:S02]  /*23ab0*/  @!P1 SYNCS.PHASECHK.TRANS64 P1, [R12+URZ+0x30850], R3 ;  /* 0x030850030c0095a7 */ /* 0x000ea4000802007f */
[----:B--2---:R-:W-:Y:S05]  /*23ac0*/  @!P1 BRA `(.L_x_3907) ;  /* 0xfffffffc00f09947 */ /* 0x004fea000383ffff */
[----:B------:R-:W-:Y:S05]  /*23ad0*/  BRA `(.L_x_3906) ;  /* 0xffffff1400e47947 */ /* 0x000fea000383ffff */
.L_x_3915:
[----:B-1----:R1:W2:Y:S02]  /*23ae0*/  SYNCS.PHASECHK.TRANS64.TRYWAIT P1, [R6+URZ+0x30850], R3 ;  /* 0x03085003060075a7 */ /* 0x0022a4000802017f */
[----:B--2---:R-:W-:Y:S05]  /*23af0*/  @!P1 NANOSLEEP.SYNCS 0x989680 ;  /* 0x009896800000995d */ /* 0x004fea0003900000 */
[----:B------:R-:W2:Y:S02]  /*23b00*/  @!P1 SYNCS.PHASECHK.TRANS64 P1, [R6+URZ+0x30850], R3 ;  /* 0x03085003060095a7 */ /* 0x000ea4000802007f */
[----:B--2---:R-:W-:Y:S05]  /*23b10*/  @!P1 BRA `(.L_x_3915) ;  /* 0xfffffffc00f09947 */ /* 0x004fea000383ffff */
[----:B------:R-:W-:Y:S05]  /*23b20*/  BRA `(.L_x_3914) ;  /* 0xffffff3400bc7947 */ /* 0x000fea000383ffff */
.L_x_3955:
        /* <DEDUP_REMOVED lines=11> */
.L_x_4107:
[----:B------:R-:W-:Y:S05]  /*23be0*/  BSYNC B1 ;  /* 0x0000000000017941 */ /* 0x000fea0003800000 */
.L_x_4106:
[----:B------:R-:W-:Y:S05]  /*23bf0*/  BRA `(.L_x_4108) ;  /* 0xffffff9400187947 */ /* 0x000fea000383ffff */
.L_x_3957:
[----:B------:R-:W-:Y:S01]  /*23c00*/  BSSY B1, `(.L_x_4109) ;  /* 0x0000006000017945 */ /* 0x000fe20003800000 */
[----:B------:R-:W-:-:S07]  /*23c10*/  MOV R15, 0xffffffff ;  /* 0xffffffff000f7802 */ /* 0x000fce0000000f00 */
[----:B0-----:R-:W-:Y:S05]  /*23c20*/  WARPSYNC.COLLECTIVE R15, `(.L_x_4110) ;  /* 0x000000000f0c7348 */ /* 0x001fea0003c00000 */
[----:B------:R-:W-:Y:S02]  /*23c30*/  ELECT P6, UR62, PT ;  /* 0x00000000003e782f */ /* 0x000fe400038c0000 */
[----:B------:R-:W-:Y:S01]  /*23c40*/  MOV R14, UR62 ;  /* 0x0000003e000e7c02 */ /* 0x000fe20008000f00 */
[----:B0-----:R-:W-:Y:S10]  /*23c50*/  ENDCOLLECTIVE ;  /* 0x000000000000791b */ /* 0x001ff40003800000 */
.L_x_4110:
[----:B------:R-:W-:Y:S05]  /*23c60*/  BSYNC B1 ;  /* 0x0000000000017941 */ /* 0x000fea0003800000 */
.L_x_4109:
[----:B------:R-:W-:Y:S05]  /*23c70*/  BRA `(.L_x_3956) ;  /* 0xffffff9400107947 */ /* 0x000fea000383ffff */
.L_x_3959:
[----:B0-----:R0:W1:Y:S02]  /*23c80*/  SYNCS.PHASECHK.TRANS64.TRYWAIT P0, [R22+URZ+0x30820], R8 ;  /* 0x03082008160075a7 */ /* 0x001064000800017f */
[----:B-1----:R-:W-:Y:S05]  /*23c90*/  @!P0 NANOSLEEP.SYNCS 0x989680 ;  /* 0x009896800000895d */ /* 0x002fea0003900000 */
[----:B------:R-:W1:Y:S02]  /*23ca0*/  @!P0 SYNCS.PHASECHK.TRANS64 P0, [R22+URZ+0x30820], R8 ;  /* 0x03082008160085a7 */ /* 0x000e64000800007f */
[----:B-1----:R-:W-:Y:S05]  /*23cb0*/  @!P0 BRA `(.L_x_3959) ;  /* 0xfffffffc00f08947 */ /* 0x002fea000383ffff */
[----:B------:R-:W-:Y:S05]  /*23cc0*/  BRA `(.L_x_4111) ;  /* 0xffffff9400207947 */ /* 0x000fea000383ffff */
.L_x_3963:
[----:B-1----:R1:W2:Y:S02]  /*23cd0*/  SYNCS.PHASECHK.TRANS64.TRYWAIT P0, [R12+URZ+0x308a0], R11 ;  /* 0x0308a00b0c0075a7 */ /* 0x0022a4000800017f */
[----:B--2---:R-:W-:Y:S05]  /*23ce0*/  @!P0 NANOSLEEP.SYNCS 0x989680 ;  /* 0x009896800000895d */ /* 0x004fea0003900000 */
[----:B------:R-:W2:Y:S02]  /*23cf0*/  @!P0 SYNCS.PHASECHK.TRANS64 P0, [R12+URZ+0x308a0], R11 ;  /* 0x0308a00b0c0085a7 */ /* 0x000ea4000800007f */
[----:B--2---:R-:W-:Y:S05]  /*23d00*/  @!P0 BRA `(.L_x_3963) ;  /* 0xfffffffc00f08947 */ /* 0x004fea000383ffff */
[----:B------:R-:W-:Y:S05]  /*23d10*/  BRA `(.L_x_4112) ;  /* 0xffffff9400387947 */ /* 0x000fea000383ffff */
.L_x_3970:
[----:B0-----:R0:W2:Y:S02]  /*23d20*/  SYNCS.PHASECHK.TRANS64.TRYWAIT P0, [R12+URZ+0x308c0], R11 ;  /* 0x0308c00b0c0075a7 */ /* 0x0010a4000800017f */
[----:B--2---:R-:W-:Y:S05]  /*23d30*/  @!P0 NANOSLEEP.SYNCS 0x989680 ;  /* 0x009896800000895d */ /* 0x004fea0003900000 */
[----:B------:R-:W2:Y:S02]  /*23d40*/  @!P0 SYNCS.PHASECHK.TRANS64 P0, [R12+URZ+0x308c0], R11 ;  /* 0x0308c00b0c0085a7 */ /* 0x000ea4000800007f */
[----:B--2---:R-:W-:Y:S05]  /*23d50*/  @!P0 BRA `(.L_x_3970) ;  /* 0xfffffffc00f08947 */ /* 0x004fea000383ffff */
[----:B------:R-:W-:Y:S05]  /*23d60*/  BRA `(.L_x_4113) ;  /* 0xffffff9800347947 */ /* 0x000fea000383ffff */
.L_x_3979:
[----:B-1----:R1:W2:Y:S02]  /*23d70*/  SYNCS.PHASECHK.TRANS64.TRYWAIT P2, [R11+URZ+0x308a0], R10 ;  /* 0x0308a00a0b0075a7 */ /* 0x0022a4000804017f */
[----:B--2---:R-:W-:Y:S05]  /*23d80*/  @!P2 NANOSLEEP.SYNCS 0x989680 ;  /* 0x009896800000a95d */ /* 0x004fea0003900000 */
[----:B------:R-:W2:Y:S02]  /*23d90*/  @!P2 SYNCS.PHASECHK.TRANS64 P2, [R11+URZ+0x308a0], R10 ;  /* 0x0308a00a0b00a5a7 */ /* 0x000ea4000804007f */
[----:B--2---:R-:W-:Y:S05]  /*23da0*/  @!P2 BRA `(.L_x_3979) ;  /* 0xfffffffc00f0a947 */ /* 0x004fea000383ffff */
[----:B------:R-:W-:Y:S05]  /*23db0*/  BRA `(.L_x_4114) ;  /* 0xffffff9c00687947 */ /* 0x000fea000383ffff */
.L_x_3986:
[----:B0-----:R0:W2:Y:S02]  /*23dc0*/  SYNCS.PHASECHK.TRANS64.TRYWAIT P2, [R11+URZ+0x308c0], R10 ;  /* 0x0308c00a0b0075a7 */ /* 0x0010a4000804017f */
[----:B--2---:R-:W-:Y:S05]  /*23dd0*/  @!P2 NANOSLEEP.SYNCS 0x989680 ;  /* 0x009896800000a95d */ /* 0x004fea0003900000 */
[----:B------:R-:W2:Y:S02]  /*23de0*/  @!P2 SYNCS.PHASECHK.TRANS64 P2, [R11+URZ+0x308c0], R10 ;  /* 0x0308c00a0b00a5a7 */ /* 0x000ea4000804007f */
[----:B--2---:R-:W-:Y:S05]  /*23df0*/  @!P2 BRA `(.L_x_3986) ;  /* 0xfffffffc00f0a947 */ /* 0x004fea000383ffff */
[----:B------:R-:W-:Y:S05]  /*23e00*/  BRA `(.L_x_4115) ;  /* 0xffffffa000607947 */ /* 0x000fea000383ffff */
.L_x_4003:
[----:B0-----:R-:W0:Y:S01]  /*23e10*/  S2R R8, SR_TID.X ;  /* 0x0000000000087919 */ /* 0x001e220000002100 */
        /* <DEDUP_REMOVED lines=10> */
.L_x_4117:
[----:B------:R-:W-:Y:S05]  /*23ec0*/  BSYNC B0 ;  /* 0x0000000000007941 */ /* 0x000fea0003800000 */
.L_x_4116:
[----:B------:R-:W-:Y:S05]  /*23ed0*/  BRA `(.L_x_4118) ;  /* 0xffffffb000147947 */ /* 0x000fea000383ffff */
.L_x_4006:
[----:B0-----:R0:W1:Y:S02]  /*23ee0*/  SYNCS.PHASECHK.TRANS64.TRYWAIT P0, [R7+URZ+0x30840], R2 ;  /* 0x03084002070075a7 */ /* 0x001064000800017f */
[----:B-1----:R-:W-:Y:S05]  /*23ef0*/  @!P0 NANOSLEEP.SYNCS 0x989680 ;  /* 0x009896800000895d */ /* 0x002fea0003900000 */
[----:B------:R-:W1:Y:S02]  /*23f00*/  @!P0 SYNCS.PHASECHK.TRANS64 P0, [R7+URZ+0x30840], R2 ;  /* 0x03084002070085a7 */ /* 0x000e64000800007f */
[----:B-1----:R-:W-:Y:S05]  /*23f10*/  @!P0 BRA `(.L_x_4006) ;  /* 0xfffffffc00f08947 */ /* 0x002fea000383ffff */
[----:B------:R-:W-:Y:S05]  /*23f20*/  BRA `(.L_x_4119) ;  /* 0xffffffb000647947 */ /* 0x000fea000383ffff */
.L_x_4007:
        /* <DEDUP_REMOVED lines=8> */
.L_x_4121:
[----:B------:R-:W-:Y:S05]  /*23fb0*/  BSYNC B0 ;  /* 0x0000000000007941 */ /* 0x000fea0003800000 */
.L_x_4120:
[----:B------:R-:W-:Y:S01]  /*23fc0*/  IMAD.MOV.U32 R13, RZ, RZ, R4 ;  /* 0x000000ffff0d7224 */ /* 0x000fe200078e0004 */
[----:B------:R-:W-:Y:S01]  /*23fd0*/  MOV R11, 0x181f ;  /* 0x0000181f000b7802 */ /* 0x000fe20000000f00 */
[----:B------:R-:W-:Y:S01]  /*23fe0*/  IMAD.MOV.U32 R12, RZ, RZ, RZ ;  /* 0x000000ffff0c7224 */ /* 0x000fe200078e00ff */
[----:B------:R-:W-:Y:S01]  /*23ff0*/  MOV R2, R14 ;  /* 0x0000000e00027202 */ /* 0x000fe20000000f00 */
[----:B------:R-:W-:Y:S02]  /*24000*/  IMAD.MOV.U32 R15, RZ, RZ, -0x1 ;  /* 0xffffffffff0f7424 */ /* 0x000fe400078e00ff */
[----:B------:R-:W-:-:S07]  /*24010*/  @P0 IMAD R8, R5, 0x2, R22 ;  /* 0x0000000205080824 */ /* 0x000fce00078e0216 */
[----:B------:R-:W-:Y:S05]  /*24020*/  WARPSYNC.COLLECTIVE R15, `(.L_x_4122) ;  /* 0x000000000f087348 */ /* 0x000fea0003c00000 */
[----:B------:R0:W1:Y:S02]  /*24030*/  SHFL.IDX P6, R14, R13, R12, R11 ;  /* 0x0000000c0d0e7389 */ /* 0x00006400000c000b */
[----:B01----:R-:W-:Y:S01]  /*24040*/  ENDCOLLECTIVE ;  /* 0x000000000000791b */ /* 0x003fe20003800000 */
.L_x_4122:
[----:B------:R-:W-:Y:S01]  /*24050*/  IMAD.MOV.U32 R13, RZ, RZ, R0 ;  /* 0x000000ffff0d7224 */ /* 0x000fe200078e0000 */
[----:B------:R-:W-:Y:S01]  /*24060*/  MOV R12, 0x1 ;  /* 0x00000001000c7802 */ /* 0x000fe20000000f00 */
[----:B------:R-:W-:-:S07]  /*24070*/  IMAD.MOV.U32 R3, RZ, RZ, R14 ;  /* 0x000000ffff037224 */ /* 0x000fce00078e000e */
[----:B------:R-:W-:Y:S05]  /*24080*/  WARPSYNC.COLLECTIVE R15, `(.L_x_4123) ;  /* 0x000000000f087348 */ /* 0x000fea0003c00000 */
[----:B------:R0:W1:Y:S02]  /*24090*/  SHFL.IDX P6, R14, R13, R12, R11 ;  /* 0x0000000c0d0e7389 */ /* 0x00006400000c000b */
[----:B01----:R-:W-:Y:S01]  /*240a0*/  ENDCOLLECTIVE ;  /* 0x000000000000791b */ /* 0x003fe20003800000 */
.L_x_4123:
[----:B------:R-:W-:-:S04]  /*240b0*/  @P0 LEA R3, P1, R32, R3, 0x1 ;  /* 0x0000000320030211 */ /* 0x000fc800078208ff */
[----:B------:R-:W-:Y:S02]  /*240c0*/  @P0 IADD3.X R2, RZ, R2, RZ, P1, !PT ;  /* 0x00000002ff020210 */ /* 0x000fe40000ffe4ff */
[----:B------:R-:W-:Y:S02]  /*240d0*/  ISETP.GE.AND P1, PT, R6, 0x11, PT ;  /* 0x000000110600780c */ /* 0x000fe40003f26270 */
        /* <DEDUP_REMOVED lines=14> */
.L_x_4124:
[----:B------:R-:W-:Y:S01]  /*241c0*/  @P1 IMAD R8, R5, 0x2, R22 ;  /* 0x0000000205081824 */ /* 0x000fe200078e0216 */
[----:B------:R-:W-:Y:S01]  /*241d0*/  MOV R13, R0 ;  /* 0x00000000000d7202 */ /* 0x000fe20000000f00 */
[----:B------:R-:W-:Y:S01]  /*241e0*/  IMAD.MOV.U32 R12, RZ, RZ, 0x2 ;  /* 0x00000002ff0c7424 */ /* 0x000fe200078e00ff */
[----:B------:R-:W-:-:S07]  /*241f0*/  MOV R3, R14 ;  /* 0x0000000e00037202 */ /* 0x000fce0000000f00 */
[----:B------:R-:W-:Y:S05]  /*24200*/  WARPSYNC.COLLECTIVE R15, `(.L_x_4125) ;  /* 0x000000000f087348 */ /* 0x000fea0003c00000 */
[----:B------:R0:W1:Y:S02]  /*24210*/  SHFL.IDX P6, R14, R13, R12, R11 ;  /* 0x0000000c0d0e7389 */ /* 0x00006400000c000b */
[----:B01----:R-:W-:Y:S01]  /*24220*/  ENDCOLLECTIVE ;  /* 0x000000000000791b */ /* 0x003fe20003800000 */
.L_x_4125:
        /* <DEDUP_REMOVED lines=17> */
.L_x_4126:
[----:B------:R-:W-:Y:S01]  /*24340*/  @P1 LEA R8, R5, R22, 0x1 ;  /* 0x0000001605081211 */ /* 0x000fe200078e08ff */
[----:B------:R-:W-:Y:S02]  /*24350*/  IMAD.MOV.U32 R13, RZ, RZ, R0 ;  /* 0x000000ffff0d7224 */ /* 0x000fe400078e0000 */
[----:B------:R-:W-:Y:S02]  /*24360*/  IMAD.MOV.U32 R12, RZ, RZ, 0x3 ;  /* 0x00000003ff0c7424 */ /* 0x000fe400078e00ff */
[----:B------:R-:W-:-:S07]  /*24370*/  IMAD.MOV.U32 R3, RZ, RZ, R14 ;  /* 0x000000ffff037224 */ /* 0x000fce00078e000e */
[----:B------:R-:W-:Y:S05]  /*24380*/  WARPSYNC.COLLECTIVE R15, `(.L_x_4127) ;  /* 0x000000000f087348 */ /* 0x000fea0003c00000 */
[----:B------:R0:W1:Y:S02]  /*24390*/  SHFL.IDX P6, R14, R13, R12, R11 ;  /* 0x0000000c0d0e7389 */ /* 0x00006400000c000b */
[----:B01----:R-:W-:Y:S01]  /*243a0*/  ENDCOLLECTIVE ;  /* 0x000000000000791b */ /* 0x003fe20003800000 */
.L_x_4127:
        /* <DEDUP_REMOVED lines=12> */
[----:B------:R-:W-:Y:S02]  /*24470*/  ISETP.GE.AND P1, PT, R6, 0x31, PT ;  /* 0x000000310600780c */ /* 0x000fe40003f26270 */
[----:B0-----:R-:W-:-:S11]  /*24480*/  MOV R2, R14 ;  /* 0x0000000e00027202 */ /* 0x001fd60000000f00 */
[----:B------:R-:W-:Y:S05]  /*24490*/  WARPSYNC.COLLECTIVE R15, `(.L_x_4128) ;  /* 0x000000000f087348 */ /* 0x000fea0003c00000 */
[----:B------:R0:W1:Y:S02]  /*244a0*/  SHFL.IDX P6, R14, R13, R12, R11 ;  /* 0x0000000c0d0e7389 */ /* 0x00006400000c000b */
[----:B01----:R-:W-:Y:S01]  /*244b0*/  ENDCOLLECTIVE ;  /* 0x000000000000791b */ /* 0x003fe20003800000 */
.L_x_4128:
[----:B------:R-:W-:Y:S02]  /*244c0*/  @P1 IMAD R8, R5, 0x2, R22 ;  /* 0x0000000205081824 */ /* 0x000fe400078e0216 */
[----:B------:R-:W-:Y:S01]  /*244d0*/  IMAD.MOV.U32 R13, RZ, RZ, R0 ;  /* 0x000000ffff0d7224 */ /* 0x000fe200078e0000 */
[----:B------:R-:W-:Y:S01]  /*244e0*/  MOV R12, 0x4 ;  /* 0x00000004000c7802 */ /* 0x000fe20000000f00 */
[----:B------:R-:W-:-:S07]  /*244f0*/  IMAD.MOV.U32 R3, RZ, RZ, R14 ;  /* 0x000000ffff037224 */ /* 0x000fce00078e000e */
[----:B------:R-:W-:Y:S05]  /*24500*/  WARPSYNC.COLLECTIVE R15, `(.L_x_4129) ;  /* 0x000000000f087348 */ /* 0x000fea0003c00000 */
[----:B------:R0:W1:Y:S02]  /*24510*/  SHFL.IDX P6, R14, R13, R12, R11 ;  /* 0x0000000c0d0e7389 */ /* 0x00006400000c000b */
[----:B01----:R-:W-:Y:S01]  /*24520*/  ENDCOLLECTIVE ;  /* 0x000000000000791b */ /* 0x003fe20003800000 */
.L_x_4129:
        /* <DEDUP_REMOVED lines=17> */
.L_x_4130:
[----:B------:R-:W-:Y:S01]  /*24640*/  @P1 IMAD R8, R5, 0x2, R22 ;  /* 0x0000000205081824 */ /* 0x000fe200078e0216 */
[----:B------:R-:W-:Y:S01]  /*24650*/  MOV R13, R0 ;  /* 0x00000000000d7202 */ /* 0x000fe20000000f00 */
[----:B------:R-:W-:Y:S01]  /*24660*/  IMAD.MOV.U32 R12, RZ, RZ, 0x5 ;  /* 0x00000005ff0c7424 */ /* 0x000fe200078e00ff */
[----:B------:R-:W-:-:S07]  /*24670*/  MOV R3, R14 ;  /* 0x0000000e00037202 */ /* 0x000fce0000000f00 */
[----:B------:R-:W-:Y:S05]  /*24680*/  WARPSYNC.COLLECTIVE R15, `(.L_x_4131) ;  /* 0x000000000f087348 */ /* 0x000fea0003c00000 */
[----:B------:R0:W1:Y:S02]  /*24690*/  SHFL.IDX P6, R14, R13, R12, R11 ;  /* 0x0000000c0d0e7389 */ /* 0x00006400000c000b */
[----:B01----:R-:W-:Y:S01]  /*246a0*/  ENDCOLLECTIVE ;  /* 0x000000000000791b */ /* 0x003fe20003800000 */
.L_x_4131:
[----:B------:R-:W-:-:S05]  /*246b0*/  @P1 LEA R3, P0, R32, R3, 0x1 ;  /* 0x0000000320031211 */ /* 0x000fca00078008ff */
[----:B------:R-:W-:-:S05]  /*246c0*/  @P1 IMAD.X R2, RZ, RZ, R2, P0 ;  /* 0x000000ffff021224 */ /* 0x000fca00000e0602 */
[----:B------:R-:W-:Y:S02]  /*246d0*/  @P1 LOP3.LUT R3, R3, R2, RZ, 0x3c, !PT ;  /* 0x0000000203031212 */ /* 0x000fe400078e3cff */
[----:B------:R-:W-:Y:S02]  /*246e0*/  MOV R13, R4 ;  /* 0x00000004000d7202 */ /* 0x000fe40000000f00 */
[----:B------:R-:W-:-:S04]  /*246f0*/  @P1 LOP3.LUT R2, R3, R2, RZ, 0x3c, !PT ;  /* 0x0000000203021212 */ /* 0x000fc800078e3cff */
[----:B------:R-:W-:Y:S01]  /*24700*/  @P1 LOP3.LUT R3, R3, R2, RZ, 0x3c, !PT ;  /* 0x0000000203031212 */ /* 0x000fe200078e3cff */
[----:B------:R-:W-:-:S04]  /*24710*/  IMAD.MOV.U32 R0, RZ, RZ, R14 ;  /* 0x000000ffff007224 */ /* 0x000fc800078e000e */
[----:B------:R-:W-:Y:S01]  /*24720*/  @!PT LDS RZ, [RZ] ;  /* 0x00000000fffff984 */ /* 0x000fe20000000800 */
[----:B------:R-:W-:Y:S01]  /*24730*/  @!PT LDS RZ, [RZ] ;  /* 0x00000000fffff984 */ /* 0x000fe20000000800 */
[----:B------:R-:W-:Y:S01]  /*24740*/  @!PT LDS RZ, [RZ] ;  /* 0x00000000fffff984 */ /* 0x000fe20000000800 */
[----:B------:R0:W-:Y:S03]  /*24750*/  @P1 LDGSTS.E.BYPASS.LTC128B.128 [R8+0x20400], desc[UR48][R2.64], !P4 ;  /* 0x2040000002081fae */ /* 0x0001e6000e101d70 */
[----:B0-----:R-:W-:Y:S05]  /*24760*/  WARPSYNC.COLLECTIVE R15, `(.L_x_4132) ;  /* 0x000000000f087348 */ /* 0x001fea0003c00000 */
[----:B------:R1:W2:Y:S02]  /*24770*/  SHFL.IDX P6, R14, R13, R12, R11 ;  /* 0x0000000c0d0e7389 */ /* 0x0002a400000c000b */
[----:B012---:R-:W-:Y:S01]  /*24780*/  ENDCOLLECTIVE ;  /* 0x000000000000791b */ /* 0x007fe20003800000 */
.L_x_4132:
[----:B------:R-:W-:Y:S01]  /*24790*/  @!PT LDS RZ, [RZ] ;  /* 0x00000000fffff984 */ /* 0x000fe20000000800 */
[----:B------:R-:W-:Y:S01]  /*247a0*/  @!PT LDS RZ, [RZ] ;  /* 0x00000000fffff984 */ /* 0x000fe20000000800 */
[----:B------:R-:W-:Y:S01]  /*247b0*/  @!PT LDS RZ, [RZ] ;  /* 0x00000000fffff984 */ /* 0x000fe20000000800 */
[----:B------:R-:W-:Y:S04]  /*247c0*/  @P1 LDGSTS.E.BYPASS.LTC128B.128 [R8+0x23400], desc[UR48][R2.64+0x80], !P3 ;  /* 0x2340008002081fae */ /* 0x000fe8000d901d70 */
[----:B------:R0:W-:Y:S02]  /*247d0*/  @P1 LDGSTS.E.BYPASS.LTC128B.128 [R8+0x26400], desc[UR48][R2.64+0x100], !P2 ;  /* 0x2640010002081fae */ /* 0x0001e4000d101d70 */
[----:B0-----:R-:W-:Y:S01]  /*247e0*/  IMAD.MOV.U32 R2, RZ, RZ, R14 ;  /* 0x000000ffff027224 */ /* 0x001fe200078e000e */
[----:B------:R-:W-:Y:S06]  /*247f0*/  BRA `(.L_x_4133) ;  /* 0xffffffac00a47947 */ /* 0x000fec000383ffff */
.L_x_4012:
[----:B------:R-:W-:Y:S01]  /*24800*/  IMAD.MOV.U32 R13, RZ, RZ, R5 ;  /* 0x000000ffff0d7224 */ /* 0x000fe200078e0005 */
[----:B------:R-:W-:Y:S01]  /*24810*/  MOV R12, RZ ;  /* 0x000000ff000c7202 */ /* 0x000fe20000000f00 */
[----:B------:R-:W-:Y:S02]  /*24820*/  IMAD.MOV.U32 R11, RZ, RZ, 0x181f ;  /* 0x0000181fff0b7424 */ /* 0x000fe400078e00ff */
[----:B------:R-:W-:Y:S02]  /*24830*/  IMAD.MOV.U32 R15, RZ, RZ, -0x1 ;  /* 0xffffffffff0f7424 */ /* 0x000fe400078e00ff */
[----:B-----5:R-:W-:Y:S02]  /*24840*/  IMAD R6, R10, R8, RZ ;  /* 0x000000080a067224 */ /* 0x020fe400078e02ff */
[----:B------:R-:W-:-:S07]  /*24850*/  IMAD.IADD R4, R9, 0x1, R4 ;  /* 0x0000000109047824 */ /* 0x000fce00078e0204 */
[----:B------:R-:W-:Y:S05]  /*24860*/  WARPSYNC.COLLECTIVE R15, `(.L_x_4134) ;  /* 0x000000000f087348 */ /* 0x000fea0003c00000 */
[----:B------:R0:W1:Y:S02]  /*24870*/  SHFL.IDX P6, R14, R13, R12, R11 ;  /* 0x0000000c0d0e7389 */ /* 0x00006400000c000b */
[----:B01----:R-:W-:Y:S01]  /*24880*/  ENDCOLLECTIVE ;  /* 0x000000000000791b */ /* 0x003fe20003800000 */
.L_x_4134:
[C---:B------:R-:W-:Y:S01]  /*24890*/  VIADD R7, R4.reuse, 0x10 ;  /* 0x0000001004077836 */ /* 0x040fe20000000000 */
[----:B------:R-:W-:Y:S01]  /*248a0*/  ISETP.GE.AND P1, PT, R4, R6, PT ;  /* 0x000000060400720c */ /* 0x000fe20003f26270 */
[----:B------:R-:W-:Y:S01]  /*248b0*/  IMAD.MOV.U32 R13, RZ, RZ, R0 ;  /* 0x000000ffff0d7224 */ /* 0x000fe200078e0000 */
[----:B------:R-:W-:-:S11]  /*248c0*/  MOV R2, R14 ;  /* 0x0000000e00027202 */ /* 0x000fd60000000f00 */
[----:B------:R-:W-:Y:S05]  /*248d0*/  WARPSYNC.COLLECTIVE R15, `(.L_x_4135) ;  /* 0x000000000f087348 */ /* 0x000fea0003c00000 */
[----:B------:R0:W1:Y:S02]  /*248e0*/  SHFL.IDX P6, R14, R13, R12, R11 ;  /* 0x0000000c0d0e7389 */ /* 0x00006400000c000b */
[----:B01----:R-:W-:Y:S01]  /*248f0*/  ENDCOLLECTIVE ;  /* 0x000000000000791b */ /* 0x003fe20003800000 */
.L_x_4135:
[----:B------:R-:W-:Y:S01]  /*24900*/  MOV R13, R5 ;  /* 0x00000005000d7202 */ /* 0x000fe20000000f00 */
[----:B------:R-:W-:Y:S01]  /*24910*/  IMAD.MOV.U32 R12, RZ, RZ, 0x1 ;  /* 0x00000001ff0c7424 */ /* 0x000fe200078e00ff */
[----:B------:R-:W-:-:S04]  /*24920*/  @!P1 LEA R14, P4, R32, R14, 0x1 ;  /* 0x0000000e200e9211 */ /* 0x000fc800078808ff */
[----:B------:R-:W-:Y:S01]  /*24930*/  @!P1 IADD3.X R3, RZ, R2, RZ, P4, !PT ;  /* 0x00000002ff039210 */ /* 0x000fe200027fe4ff */
[----:B------:R-:W-:-:S08]  /*24940*/  @!P1 IMAD.MOV.U32 R2, RZ, RZ, R14 ;  /* 0x000000ffff029224 */ /* 0x000fd000078e000e */
[----:B------:R-:W-:Y:S05]  /*24950*/  WARPSYNC.COLLECTIVE R15, `(.L_x_4136) ;  /* 0x000000000f087348 */ /* 0x000fea0003c00000 */
[----:B------:R0:W1:Y:S02]  /*24960*/  SHFL.IDX P6, R14, R13, R12, R11 ;  /* 0x0000000c0d0e7389 */ /* 0x00006400000c000b */
[----:B01----:R-:W-:Y:S01]  /*24970*/  ENDCOLLECTIVE ;  /* 0x000000000000791b */ /* 0x003fe20003800000 */
.L_x_4136:
        /* <DEDUP_REMOVED lines=12> */
.L_x_4137:
        /* <DEDUP_REMOVED lines=8> */
.L_x_4138:
        /* <DEDUP_REMOVED lines=14> */
.L_x_4139:
        /* <DEDUP_REMOVED lines=8> */
.L_x_4140:
        /* <DEDUP_REMOVED lines=9> */
[----:B------:R-:W-:Y:S02]  /*24cb0*/  ISETP.GE.AND P1, PT, R7, R6, PT ;  /* 0x000000060700720c */ /* 0x000fe40003f26270 */
[----:B0-----:R-:W-:-:S11]  /*24cc0*/  MOV R2, R14 ;  /* 0x0000000e00027202 */ /* 0x001fd60000000f00 */
[----:B------:R-:W-:Y:S05]  /*24cd0*/  WARPSYNC.COLLECTIVE R15, `(.L_x_4141) ;  /* 0x000000000f087348 */ /* 0x000fea0003c00000 */
[----:B------:R0:W1:Y:S02]  /*24ce0*/  SHFL.IDX P6, R14, R13, R12, R11 ;  /* 0x0000000c0d0e7389 */ /* 0x00006400000c000b */
[----:B01----:R-:W-:Y:S01]  /*24cf0*/  ENDCOLLECTIVE ;  /* 0x000000000000791b */ /* 0x003fe20003800000 */
.L_x_4141:
[----:B------:R-:W-:Y:S01]  /*24d00*/  MOV R13, R5 ;  /* 0x00000005000d7202 */ /* 0x000fe20000000f00 */
[----:B------:R-:W-:Y:S01]  /*24d10*/  IMAD.MOV.U32 R12, RZ, RZ, 0x4 ;  /* 0x00000004ff0c7424 */ /* 0x000fe200078e00ff */
[----:B------:R-:W-:-:S05]  /*24d20*/  @!P1 LEA R14, P4, R32, R14, 0x1 ;  /* 0x0000000e200e9211 */ /* 0x000fca00078808ff */
[----:B------:R-:W-:Y:S01]  /*24d30*/  @!P1 IMAD.X R7, RZ, RZ, R2, P4 ;  /* 0x000000ffff079224 */ /* 0x000fe200020e0602 */
[----:B------:R-:W-:-:S07]  /*24d40*/  @!P1 MOV R2, R14 ;  /* 0x0000000e00029202 */ /* 0x000fce0000000f00 */
[----:B------:R-:W-:Y:S05]  /*24d50*/  WARPSYNC.COLLECTIVE R15, `(.L_x_4142) ;  /* 0x000000000f087348 */ /* 0x000fea0003c00000 */
[----:B------:R0:W1:Y:S02]  /*24d60*/  SHFL.IDX P6, R14, R13, R12, R11 ;  /* 0x0000000c0d0e7389 */ /* 0x00006400000c000b */
[----:B01----:R-:W-:Y:S01]  /*24d70*/  ENDCOLLECTIVE ;  /* 0x000000000000791b */ /* 0x003fe20003800000 */
.L_x_4142:
[----:B------:R-:W-:Y:S02]  /*24d80*/  @!P1 IMAD.MOV.U32 R3, RZ, RZ, R7 ;  /* 0x000000ffff039224 */ /* 0x000fe400078e0007 */
[----:B------:R-:W-:-:S03]  /*24d90*/  VIADD R7, R4, 0x40 ;  /* 0x0000004004077836 */ /* 0x000fc60000000000 */
[----:B------:R-:W-:Y:S01]  /*24da0*/  @!PT LDS RZ, [RZ] ;  /* 0x00000000fffff984 */ /* 0x000fe20000000800 */
[----:B------:R-:W-:Y:S01]  /*24db0*/  @!PT LDS RZ, [RZ] ;  /* 0x00000000fffff984 */ /* 0x000fe20000000800 */
[----:B------:R-:W-:Y:S01]  /*24dc0*/  @!PT LDS RZ, [RZ] ;  /* 0x00000000fffff984 */ /* 0x000fe20000000800 */
[----:B------:R-:W-:Y:S04]  /*24dd0*/  @!P1 LDGSTS.E.BYPASS.LTC128B.128 [R37+0x13c00], desc[UR48][R2.64], !P3 ;  /* 0x13c0000002259fae */ /* 0x000fe8000d901d70 */
[----:B------:R-:W-:Y:S01]  /*24de0*/  @!P1 LDGSTS.E.BYPASS.LTC128B.128 [R37+0x17c00], desc[UR48][R2.64+0x80], !P2 ;  /* 0x17c0008002259fae */ /* 0x000fe2000d101d70 */
[----:B------:R-:W-:-:S03]  /*24df0*/  MOV R13, R0 ;  /* 0x00000000000d7202 */ /* 0x000fc60000000f00 */
[----:B------:R0:W-:Y:S01]  /*24e00*/  @!P1 LDGSTS.E.BYPASS.LTC128B.128 [R37+0x1bc00], desc[UR48][R2.64+0x100], !P0 ;  /* 0x1bc0010002259fae */ /* 0x0001e2000c101d70 */
[----:B------:R-:W-:Y:S01]  /*24e10*/  ISETP.GE.AND P1, PT, R7, R6, PT ;  /* 0x000000060700720c */ /* 0x000fe20003f26270 */
[----:B0-----:R-:W-:-:S12]  /*24e20*/  IMAD.MOV.U32 R2, RZ, RZ, R14 ;  /* 0x000000ffff027224 */ /* 0x001fd800078e000e */
[----:B------:R-:W-:Y:S05]  /*24e30*/  WARPSYNC.COLLECTIVE R15, `(.L_x_4143) ;  /* 0x000000000f087348 */ /* 0x000fea0003c00000 */
[----:B------:R0:W1:Y:S02]  /*24e40*/  SHFL.IDX P6, R14, R13, R12, R11 ;  /* 0x0000000c0d0e7389 */ /* 0x00006400000c000b */
[----:B01----:R-:W-:Y:S01]  /*24e50*/  ENDCOLLECTIVE ;  /* 0x000000000000791b */ /* 0x003fe20003800000 */
.L_x_4143:
        /* <DEDUP_REMOVED lines=8> */
.L_x_4144:
        /* <DEDUP_REMOVED lines=14> */
.L_x_4145:
        /* <DEDUP_REMOVED lines=8> */
.L_x_4146:
        /* <DEDUP_REMOVED lines=14> */
.L_x_4147:
[----:B------:R-:W-:Y:S01]  /*25120*/  IMAD.MOV.U32 R13, RZ, RZ, R5 ;  /* 0x000000ffff0d7224 */ /* 0x000fe200078e0005 */
[----:B------:R-:W-:Y:S02]  /*25130*/  MOV R12, 0x7 ;  /* 0x00000007000c7802 */ /* 0x000fe40000000f00 */
[----:B------:R-:W-:-:S05]  /*25140*/  @!P1 LEA R14, P4, R32, R14, 0x1 ;  /* 0x0000000e200e9211 */ /* 0x000fca00078808ff */
[----:B------:R-:W-:Y:S01]  /*25150*/  @!P1 IMAD.X R7, RZ, RZ, R2, P4 ;  /* 0x000000ffff079224 */ /* 0x000fe200020e0602 */
[----:B------:R-:W-:-:S07]  /*25160*/  @!P1 MOV R2, R14 ;  /* 0x0000000e00029202 */ /* 0x000fce0000000f00 */
[----:B------:R-:W-:Y:S05]  /*25170*/  WARPSYNC.COLLECTIVE R15, `(.L_x_4148) ;  /* 0x000000000f087348 */ /* 0x000fea0003c00000 */
[----:B------:R0:W1:Y:S02]  /*25180*/  SHFL.IDX P6, R14, R13, R12, R11 ;  /* 0x0000000c0d0e7389 */ /* 0x00006400000c000b */
[----:B01----:R-:W-:Y:S01]  /*25190*/  ENDCOLLECTIVE ;  /* 0x000000000000791b */ /* 0x003fe20003800000 */
.L_x_4148:
        /* <DEDUP_REMOVED lines=12> */
.L_x_4149:
[----:B------:R-:W-:Y:S05]  /*25260*/  BRA `(.L_x_4150) ;  /* 0xffffffb0000c7947 */ /* 0x000fea000383ffff */
.L_x_4017:
[----:B0-----:R0:W1:Y:S02]  /*25270*/  SYNCS.PHASECHK.TRANS64.TRYWAIT P0, [R22+URZ+0x30820], R3 ;  /* 0x03082003160075a7 */ /* 0x001064000800017f */
[----:B-1----:R-:W-:Y:S05]  /*25280*/  @!P0 NANOSLEEP.SYNCS 0x989680 ;  /* 0x009896800000895d */ /* 0x002fea0003900000 */
[----:B------:R-:W1:Y:S02]  /*25290*/  @!P0 SYNCS.PHASECHK.TRANS64 P0, [R22+URZ+0x30820], R3 ;  /* 0x03082003160085a7 */ /* 0x000e64000800007f */
[----:B-1----:R-:W-:Y:S05]  /*252a0*/  @!P0 BRA `(.L_x_4017) ;  /* 0xfffffffc00f08947 */ /* 0x002fea000383ffff */
[----:B------:R-:W-:Y:S05]  /*252b0*/  BRA `(.L_x_4151) ;  /* 0xffffffb000847947 */ /* 0x000fea000383ffff */
.L_x_4022:
[----:B0-----:R0:W1:Y:S02]  /*252c0*/  SYNCS.PHASECHK.TRANS64.TRYWAIT P0, [R7+URZ+0x30840], R2 ;  /* 0x03084002070075a7 */ /* 0x001064000800017f */
[----:B-1----:R-:W-:Y:S05]  /*252d0*/  @!P0 NANOSLEEP.SYNCS 0x989680 ;  /* 0x009896800000895d */ /* 0x002fea0003900000 */
[----:B------:R-:W1:Y:S02]  /*252e0*/  @!P0 SYNCS.PHASECHK.TRANS64 P0, [R7+URZ+0x30840], R2 ;  /* 0x03084002070085a7 */ /* 0x000e64000800007f */
[----:B-1----:R-:W-:Y:S05]  /*252f0*/  @!P0 BRA `(.L_x_4022) ;  /* 0xfffffffc00f08947 */ /* 0x002fea000383ffff */
[----:B------:R-:W-:Y:S05]  /*25300*/  BRA `(.L_x_4152) ;  /* 0xffffffb400607947 */ /* 0x000fea000383ffff */
.L_x_4023:
        /* <DEDUP_REMOVED lines=8> */
.L_x_4154:
[----:B------:R-:W-:Y:S05]  /*25390*/  BSYNC B1 ;  /* 0x0000000000017941 */ /* 0x000fea0003800000 */
.L_x_4153:
[----:B------:R0:W-:Y:S04]  /*253a0*/  STL [R1+0x128], R0 ;  /* 0x0001280001007387 */ /* 0x0001e80000100800 */
[----:B0-----:R0:W5:Y:S01]  /*253b0*/  LDL.LU R0, [R1] ;  /* 0x0000000001007983 */ /* 0x0011620000300800 */
[----:B------:R-:W-:Y:S01]  /*253c0*/  IMAD.MOV.U32 R13, RZ, RZ, R8 ;  /* 0x000000ffff0d7224 */ /* 0x000fe200078e0008 */
[----:B------:R-:W-:Y:S01]  /*253d0*/  MOV R12, RZ ;  /* 0x000000ff000c7202 */ /* 0x000fe20000000f00 */
[----:B------:R-:W-:Y:S01]  /*253e0*/  IMAD.MOV.U32 R11, RZ, RZ, 0x181f ;  /* 0x0000181fff0b7424 */ /* 0x000fe200078e00ff */
[----:B------:R-:W-:Y:S01]  /*253f0*/  LEA R5, R5, R22, 0x1 ;  /* 0x0000001605057211 */ /* 0x000fe200078e08ff */
[----:B------:R-:W-:Y:S02]  /*25400*/  IMAD.MOV.U32 R15, RZ, RZ, -0x1 ;  /* 0xffffffffff0f7424 */ /* 0x000fe400078e00ff */
[----:B------:R-:W-:-:S02]  /*25410*/  IMAD.MOV.U32 R3, RZ, RZ, R14 ;  /* 0x000000ffff037224 */ /* 0x000fc400078e000e */
[----:B0-----:R-:W-:-:S07]  /*25420*/  IMAD.SHL.U32 R4, R32, 0x2, RZ ;  /* 0x0000000220047824 */ /* 0x001fce00078e00ff */
[----:B-----5:R-:W-:Y:S05]  /*25430*/  WARPSYNC.COLLECTIVE R15, `(.L_x_4155) ;  /* 0x000000000f087348 */ /* 0x020fea0003c00000 */
[----:B------:R0:W1:Y:S02]  /*25440*/  SHFL.IDX P6, R14, R13, R12, R11 ;  /* 0x0000000c0d0e7389 */ /* 0x00006400000c000b */
[----:B01---5:R-:W-:Y:S01]  /*25450*/  ENDCOLLECTIVE ;  /* 0x000000000000791b */ /* 0x023fe20003800000 */
.L_x_4155:
[----:B------:R-:W-:Y:S02]  /*25460*/  IMAD.MOV.U32 R13, RZ, RZ, R6 ;  /* 0x000000ffff0d7224 */ /* 0x000fe400078e0006 */
[----:B------:R-:W-:Y:S01]  /*25470*/  IMAD.MOV.U32 R12, RZ, RZ, 0x1 ;  /* 0x00000001ff0c7424 */ /* 0x000fe200078e00ff */
[----:B------:R-:W-:-:S07]  /*25480*/  MOV R2, R14 ;  /* 0x0000000e00027202 */ /* 0x000fce0000000f00 */
[----:B------:R-:W-:Y:S05]  /*25490*/  WARPSYNC.COLLECTIVE R15, `(.L_x_4156) ;  /* 0x000000000f087348 */ /* 0x000fea0003c00000 */
[----:B------:R0:W1:Y:S02]  /*254a0*/  SHFL.IDX P6, R14, R13, R12, R11 ;  /* 0x0000000c0d0e7389 */ /* 0x00006400000c000b */
[----:B01----:R-:W-:Y:S01]  /*254b0*/  ENDCOLLECTIVE ;  /* 0x000000000000791b */ /* 0x003fe20003800000 */
.L_x_4156:
[----:B------:R-:W-:-:S05]  /*254c0*/  IADD3 R2, P0, R2, R4, RZ ;  /* 0x0000000402027210 */ /* 0x000fca0007f1e0ff */
[----:B------:R-:W-:Y:S02]  /*254d0*/  IMAD.X R3, RZ, RZ, R3, P0 ;  /* 0x000000ffff037224 */ /* 0x000fe400000e0603 */
[----:B------:R-:W-:Y:S01]  /*254e0*/  IMAD.MOV.U32 R13, RZ, RZ, R8 ;  /* 0x000000ffff0d7224 */ /* 0x000fe200078e0008 */
[----:B------:R-:W-:-:S04]  /*254f0*/  LOP3.LUT R0, R0, 0xffffffbf, RZ, 0xc0, !PT ;  /* 0xffffffbf00007812 */ /* 0x000fc800078ec0ff */
[----:B------:R-:W-:-:S04]  /*25500*/  @P1 LOP3.LUT R0, R0, 0x40, RZ, 0xfc, !PT ;  /* 0x0000004000001812 */ /* 0x000fc800078efcff */
[----:B------:R-:W-:Y:S01]  /*25510*/  LOP3.LUT P1, RZ, R0, 0x4, RZ, 0xc0, !PT ;  /* 0x0000000400ff7812 */ /* 0x000fe2000782c0ff */
[----:B------:R0:W-:-:S12]  /*25520*/  STL [R1], R0 ;  /* 0x0000000001007387 */ /* 0x0001d80000100800 */
[----:B------:R-:W-:Y:S01]  /*25530*/  @!PT LDS RZ, [RZ] ;  /* 0x00000000fffff984 */ /* 0x000fe20000000800 */
[----:B------:R-:W-:Y:S01]  /*25540*/  @!PT LDS RZ, [RZ] ;  /* 0x00000000fffff984 */ /* 0x000fe20000000800 */
[----:B------:R-:W-:Y:S01]  /*25550*/  @!PT LDS RZ, [RZ] ;  /* 0x00000000fffff984 */ /* 0x000fe20000000800 */
[----:B------:R-:W-:Y:S04]  /*25560*/  LDGSTS.E.BYPASS.LTC128B.128 [R5+0x1e400], desc[UR48][R2.64], !P1 ;  /* 0x1e40000002057fae */ /* 0x000fe8000c901d70 */
[----:B------:R-:W-:Y:S04]  /*25570*/  LDGSTS.E.BYPASS.LTC128B.128 [R5+0x21400], desc[UR48][R2.64+0x80], !P5 ;  /* 0x2140008002057fae */ /* 0x000fe8000e901d70 */
[----:B------:R1:W-:Y:S02]  /*25580*/  LDGSTS.E.BYPASS.LTC128B.128 [R5+0x24400], desc[UR48][R2.64+0x100], !P4 ;  /* 0x2440010002057fae */ /* 0x0003e4000e101d70 */
[----:B01----:R-:W-:-:S07]  /*25590*/  MOV R3, R14 ;  /* 0x0000000e00037202 */ /* 0x003fce0000000f00 */
[----:B------:R-:W-:Y:S05]  /*255a0*/  WARPSYNC.COLLECTIVE R15, `(.L_x_4157) ;  /* 0x000000000f087348 */ /* 0x000fea0003c00000 */
[----:B------:R0:W1:Y:S02]  /*255b0*/  SHFL.IDX P6, R14, R13, R12, R11 ;  /* 0x0000000c0d0e7389 */ /* 0x00006400000c000b */
[----:B01----:R-:W-:Y:S01]  /*255c0*/  ENDCOLLECTIVE ;  /* 0x000000000000791b */ /* 0x003fe20003800000 */
.L_x_4157:
[----:B------:R-:W-:Y:S02]  /*255d0*/  IMAD.MOV.U32 R13, RZ, RZ, R6 ;  /* 0x000000ffff0d7224 */ /* 0x000fe400078e0006 */
[----:B------:R-:W-:Y:S02]  /*255e0*/  IMAD.MOV.U32 R12, RZ, RZ, 0x2 ;  /* 0x00000002ff0c7424 */ /* 0x000fe400078e00ff */
[----:B------:R-:W-:-:S07]  /*255f0*/  IMAD.MOV.U32 R2, RZ, RZ, R14 ;  /* 0x000000ffff027224 */ /* 0x000fce00078e000e */
[----:B------:R-:W-:Y:S05]  /*25600*/  WARPSYNC.COLLECTIVE R15, `(.L_x_4158) ;  /* 0x000000000f087348 */ /* 0x000fea0003c00000 */
[----:B------:R0:W1:Y:S02]  /*25610*/  SHFL.IDX P6, R14, R13, R12, R11 ;  /* 0x0000000c0d0e7389 */ /* 0x00006400000c000b */
[----:B01----:R-:W-:Y:S01]  /*25620*/  ENDCOLLECTIVE ;  /* 0x000000000000791b */ /* 0x003fe20003800000 */
.L_x_4158:
        /* <DEDUP_REMOVED lines=13> */
.L_x_4159:
[----:B------:R-:W-:Y:S01]  /*25700*/  IMAD.MOV.U32 R13, RZ, RZ, R6 ;  /* 0x000000ffff0d7224 */ /* 0x000fe200078e0006 */
[----:B------:R-:W-:Y:S01]  /*25710*/  MOV R12, 0x3 ;  /* 0x00000003000c7802 */ /* 0x000fe20000000f00 */
[----:B------:R-:W-:-:S07]  /*25720*/  IMAD.MOV.U32 R2, RZ, RZ, R14 ;  /* 0x000000ffff027224 */ /* 0x000fce00078e000e */
[----:B------:R-:W-:Y:S05]  /*25730*/  WARPSYNC.COLLECTIVE R15, `(.L_x_4160) ;  /* 0x000000000f087348 */ /* 0x000fea0003c00000 */
[----:B------:R0:W1:Y:S02]  /*25740*/  SHFL.IDX P6, R14, R13, R12, R11 ;  /* 0x0000000c0d0e7389 */ /* 0x00006400000c000b */
[----:B01----:R-:W-:Y:S01]  /*25750*/  ENDCOLLECTIVE ;  /* 0x000000000000791b */ /* 0x003fe20003800000 */
.L_x_4160:
        /* <DEDUP_REMOVED lines=13> */
.L_x_4161:
[----:B------:R-:W-:Y:S01]  /*25830*/  IMAD.MOV.U32 R13, RZ, RZ, R6 ;  /* 0x000000ffff0d7224 */ /* 0x000fe200078e0006 */
[----:B------:R-:W-:Y:S01]  /*25840*/  MOV R12, 0x4 ;  /* 0x00000004000c7802 */ /* 0x000fe20000000f00 */
[----:B------:R-:W-:-:S07]  /*25850*/  IMAD.MOV.U32 R2, RZ, RZ, R14 ;  /* 0x000000ffff027224 */ /* 0x000fce00078e000e */
[----:B------:R-:W-:Y:S05]  /*25860*/  WARPSYNC.COLLECTIVE R15, `(.L_x_4162) ;  /* 0x000000000f087348 */ /* 0x000fea0003c00000 */
[----:B------:R0:W1:Y:S02]  /*25870*/  SHFL.IDX P6, R14, R13, R12, R11 ;  /* 0x0000000c0d0e7389 */ /* 0x00006400000c000b */
[----:B01----:R-:W-:Y:S01]  /*25880*/  ENDCOLLECTIVE ;  /* 0x000000000000791b */ /* 0x003fe20003800000 */
.L_x_4162:
        /* <DEDUP_REMOVED lines=13> */
.L_x_4163:
        /* <DEDUP_REMOVED lines=8> */
[----:B------:R0:W5:Y:S01]  /*259e0*/  LDL.LU R0, [R1+0x128] ;  /* 0x0001280001007983 */ /* 0x0001620000300800 */
[----:B------:R-:W-:Y:S01]  /*259f0*/  IMAD.MOV.U32 R13, RZ, RZ, R6 ;  /* 0x000000ffff0d7224 */ /* 0x000fe200078e0006 */
[----:B------:R-:W-:Y:S02]  /*25a00*/  MOV R12, 0x5 ;  /* 0x00000005000c7802 */ /* 0x000fe40000000f00 */
[----:B------:R0:W-:Y:S06]  /*25a10*/  LDGSTS.E.BYPASS.LTC128B.128 [R5+0x23400], desc[UR48][R2.64+0x80], !P5 ;  /* 0x2340008002057fae */ /* 0x0001ec000e901d70 */
[----:B0----5:R-:W-:Y:S05]  /*25a20*/  WARPSYNC.COLLECTIVE R15, `(.L_x_4164) ;  /* 0x000000000f087348 */ /* 0x021fea0003c00000 */
[----:B------:R1:W2:Y:S02]  /*25a30*/  SHFL.IDX P6, R14, R13, R12, R11 ;  /* 0x0000000c0d0e7389 */ /* 0x0002a400000c000b */
[----:B012--5:R-:W-:Y:S01]  /*25a40*/  ENDCOLLECTIVE ;  /* 0x000000000000791b */ /* 0x027fe20003800000 */
.L_x_4164:
[----:B------:R-:W-:Y:S01]  /*25a50*/  @!PT LDS RZ, [RZ] ;  /* 0x00000000fffff984 */ /* 0x000fe20000000800 */
[----:B------:R-:W-:Y:S01]  /*25a60*/  @!PT LDS RZ, [RZ] ;  /* 0x00000000fffff984 */ /* 0x000fe20000000800 */
[----:B------:R-:W-:Y:S01]  /*25a70*/  @!PT LDS RZ, [RZ] ;  /* 0x00000000fffff984 */ /* 0x000fe20000000800 */
[----:B------:R0:W-:Y:S01]  /*25a80*/  LDGSTS.E.BYPASS.LTC128B.128 [R5+0x26400], desc[UR48][R2.64+0x100], !P4 ;  /* 0x2640010002057fae */ /* 0x0001e2000e101d70 */
[----:B------:R-:W-:Y:S01]  /*25a90*/  MOV R13, R8 ;  /* 0x00000008000d7202 */ /* 0x000fe20000000f00 */
[----:B------:R-:W-:-:S07]  /*25aa0*/  IMAD.MOV.U32 R34, RZ, RZ, R14 ;  /* 0x000000ffff227224 */ /* 0x000fce00078e000e */
[----:B0-----:R-:W-:Y:S05]  /*25ab0*/  WARPSYNC.COLLECTIVE R15, `(.L_x_4165) ;  /* 0x000000000f087348 */ /* 0x001fea0003c00000 */
[----:B------:R1:W2:Y:S02]  /*25ac0*/  SHFL.IDX P6, R14, R13, R12, R11 ;  /* 0x0000000c0d0e7389 */ /* 0x0002a400000c000b */
[----:B012---:R-:W-:Y:S01]  /*25ad0*/  ENDCOLLECTIVE ;  /* 0x000000000000791b */ /* 0x007fe20003800000 */
.L_x_4165:
[----:B------:R-:W-:Y:S01]  /*25ae0*/  IMAD.MOV.U32 R2, RZ, RZ, R14 ;  /* 0x000000ffff027224 */ /* 0x000fe200078e000e */
[----:B------:R-:W-:Y:S06]  /*25af0*/  BRA `(.L_x_4166) ;  /* 0xffffffb0006c7947 */ /* 0x000fec000383ffff */
.L_x_4028:
[----:B0-----:R0:W2:Y:S02]  /*25b00*/  SYNCS.PHASECHK.TRANS64.TRYWAIT P0, [R6+URZ+0x30860], R2 ;  /* 0x03086002060075a7 */ /* 0x0010a4000800017f */
[----:B--2---:R-:W-:Y:S05]  /*25b10*/  @!P0 NANOSLEEP.SYNCS 0x989680 ;  /* 0x009896800000895d */ /* 0x004fea0003900000 */
[----:B------:R-:W2:Y:S02]  /*25b20*/  @!P0 SYNCS.PHASECHK.TRANS64 P0, [R6+URZ+0x30860], R2 ;  /* 0x03086002060085a7 */ /* 0x000ea4000800007f */
[----:B--2---:R-:W-:Y:S05]  /*25b30*/  @!P0 BRA `(.L_x_4028) ;  /* 0xfffffffc00f08947 */ /* 0x004fea000383ffff */
[----:B------:R-:W-:Y:S05]  /*25b40*/  BRA `(.L_x_4167) ;  /* 0xffffffb000d47947 */ /* 0x000fea000383ffff */
.L_x_4029:
[----:B------:R-:W-:Y:S01]  /*25b50*/  BSSY B1, `(.L_x_4168) ;  /* 0x0000008000017945 */ /* 0x000fe20003800000 */
[----:B------:R-:W-:Y:S01]  /*25b60*/  MOV R13, R24 ;  /* 0x00000018000d7202 */ /* 0x000fe20000000f00 */
[----:B------:R-:W-:Y:S01]  /*25b70*/  IMAD.MOV.U32 R12, RZ, RZ, RZ ;  /* 0x000000ffff0c7224 */ /* 0x000fe200078e00ff */
[----:B------:R-:W-:Y:S01]  /*25b80*/  MOV R11, 0x181f ;  /* 0x0000181f000b7802 */ /* 0x000fe20000000f00 */
[----:B------:R-:W-:-:S07]  /*25b90*/  IMAD.MOV.U32 R15, RZ, RZ, -0x1 ;  /* 0xffffffffff0f7424 */ /* 0x000fce00078e00ff */
[----:B0-----:R-:W-:Y:S05]  /*25ba0*/  WARPSYNC.COLLECTIVE R15, `(.L_x_4169) ;  /* 0x000000000f087348 */ /* 0x001fea0003c00000 */
[----:B------:R1:W2:Y:S02]  /*25bb0*/  SHFL.IDX P6, R14, R13, R12, R11 ;  /* 0x0000000c0d0e7389 */ /* 0x0002a400000c000b */
[----:B012---:R-:W-:Y:S01]  /*25bc0*/  ENDCOLLECTIVE ;  /* 0x000000000000791b */ /* 0x007fe20003800000 */
.L_x_4169:
[----:B------:R-:W-:Y:S05]  /*25bd0*/  BSYNC B1 ;  /* 0x0000000000017941 */ /* 0x000fea0003800000 */
.L_x_4168:
[----:B------:R-:W-:Y:S01]  /*25be0*/  IMAD.MOV.U32 R13, RZ, RZ, R23 ;  /* 0x000000ffff0d7224 */ /* 0x000fe200078e0017 */
[----:B------:R-:W-:Y:S01]  /*25bf0*/  MOV R12, RZ ;  /* 0x000000ff000c7202 */ /* 0x000fe20000000f00 */
[----:B------:R-:W-:Y:S01]  /*25c00*/  IMAD.MOV.U32 R11, RZ, RZ, 0x181f ;  /* 0x0000181fff0b7424 */ /* 0x000fe200078e00ff */
[----:B------:R-:W-:Y:S01]  /*25c10*/  MOV R15, 0xffffffff ;  /* 0xffffffff000f7802 */ /* 0x000fe20000000f00 */
[----:B------:R-:W-:Y:S01]  /*25c20*/  IMAD R5, R5, 0x2, R22 ;  /* 0x0000000205057824 */ /* 0x000fe200078e0216 */
[----:B------:R-:W-:-:S07]  /*25c30*/  MOV R3, R14 ;  /* 0x0000000e00037202 */ /* 0x000fce0000000f00 */
[----:B------:R-:W-:Y:S05]  /*25c40*/  WARPSYNC.COLLECTIVE R15, `(.L_x_4170) ;  /* 0x000000000f087348 */ /* 0x000fea0003c00000 */
[----:B------:R0:W1:Y:S02]  /*25c50*/  SHFL.IDX P6, R14, R13, R12, R11 ;  /* 0x0000000c0d0e7389 */ /* 0x00006400000c000b */
[----:B01----:R-:W-:Y:S01]  /*25c60*/  ENDCOLLECTIVE ;  /* 0x000000000000791b */ /* 0x003fe20003800000 */
.L_x_4170:
[----:B------:R-:W-:Y:S01]  /*25c70*/  MOV R13, R24 ;  /* 0x00000018000d7202 */ /* 0x000fe20000000f00 */
[----:B------:R-:W-:Y:S02]  /*25c80*/  IMAD.MOV.U32 R12, RZ, RZ, 0x1 ;  /* 0x00000001ff0c7424 */ /* 0x000fe400078e00ff */
[----:B------:R-:W-:-:S07]  /*25c90*/  IMAD.MOV.U32 R2, RZ, RZ, R14 ;  /* 0x000000ffff027224 */ /* 0x000fce00078e000e */
[----:B------:R-:W-:Y:S05]  /*25ca0*/  WARPSYNC.COLLECTIVE R15, `(.L_x_4171) ;  /* 0x000000000f087348 */ /* 0x000fea0003c00000 */
[----:B------:R0:W1:Y:S02]  /*25cb0*/  SHFL.IDX P6, R14, R13, R12, R11 ;  /* 0x0000000c0d0e7389 */ /* 0x00006400000c000b */
[----:B01----:R-:W-:Y:S01]  /*25cc0*/  ENDCOLLECTIVE ;  /* 0x000000000000791b */ /* 0x003fe20003800000 */
.L_x_4171:
[----:B------:R-:W-:-:S04]  /*25cd0*/  IADD3 R2, P0, R2, R4, RZ ;  /* 0x0000000402027210 */ /* 0x000fc80007f1e0ff */
        /* <DEDUP_REMOVED lines=15> */
.L_x_4172:
[----:B------:R-:W-:Y:S01]  /*25dd0*/  MOV R13, R24 ;  /* 0x00000018000d7202 */ /* 0x000fe20000000f00 */
[----:B------:R-:W-:Y:S01]  /*25de0*/  IMAD.MOV.U32 R12, RZ, RZ, 0x2 ;  /* 0x00000002ff0c7424 */ /* 0x000fe200078e00ff */
[----:B------:R-:W-:-:S07]  /*25df0*/  MOV R2, R14 ;  /* 0x0000000e00027202 */ /* 0x000fce0000000f00 */
[----:B------:R-:W-:Y:S05]  /*25e00*/  WARPSYNC.COLLECTIVE R15, `(.L_x_4173) ;  /* 0x000000000f087348 */ /* 0x000fea0003c00000 */
[----:B------:R0:W1:Y:S02]  /*25e10*/  SHFL.IDX P6, R14, R13, R12, R11 ;  /* 0x0000000c0d0e7389 */ /* 0x00006400000c000b */
[----:B01----:R-:W-:Y:S01]  /*25e20*/  ENDCOLLECTIVE ;  /* 0x000000000000791b */ /* 0x003fe20003800000 */
.L_x_4173:
        /* <DEDUP_REMOVED lines=16> */
.L_x_4174:
[----:B------:R-:W-:Y:S01]  /*25f30*/  MOV R13, R24 ;  /* 0x00000018000d7202 */ /* 0x000fe20000000f00 */
[----:B------:R-:W-:Y:S01]  /*25f40*/  IMAD.MOV.U32 R12, RZ, RZ, 0x3 ;  /* 0x00000003ff0c7424 */ /* 0x000fe200078e00ff */
[----:B------:R-:W-:-:S07]  /*25f50*/  MOV R2, R14 ;  /* 0x0000000e00027202 */ /* 0x000fce0000000f00 */
[----:B------:R-:W-:Y:S05]  /*25f60*/  WARPSYNC.COLLECTIVE R15, `(.L_x_4175) ;  /* 0x000000000f087348 */ /* 0x000fea0003c00000 */
[----:B------:R0:W1:Y:S02]  /*25f70*/  SHFL.IDX P6, R14, R13, R12, R11 ;  /* 0x0000000c0d0e7389 */ /* 0x00006400000c000b */
[----:B01----:R-:W-:Y:S01]  /*25f80*/  ENDCOLLECTIVE ;  /* 0x000000000000791b */ /* 0x003fe20003800000 */
.L_x_4175:
        /* <DEDUP_REMOVED lines=16> */
.L_x_4176:
[----:B------:R-:W-:Y:S01]  /*26090*/  MOV R13, R24 ;  /* 0x00000018000d7202 */ /* 0x000fe20000000f00 */
[----:B------:R-:W-:Y:S01]  /*260a0*/  IMAD.MOV.U32 R12, RZ, RZ, 0x4 ;  /* 0x00000004ff0c7424 */ /* 0x000fe200078e00ff */
[----:B------:R-:W-:-:S07]  /*260b0*/  MOV R2, R14 ;  /* 0x0000000e00027202 */ /* 0x000fce0000000f00 */
[----:B------:R-:W-:Y:S05]  /*260c0*/  WARPSYNC.COLLECTIVE R15, `(.L_x_4177) ;  /* 0x000000000f087348 */ /* 0x000fea0003c00000 */
[----:B------:R0:W1:Y:S02]  /*260d0*/  SHFL.IDX P6, R14, R13, R12, R11 ;  /* 0x0000000c0d0e7389 */ /* 0x00006400000c000b */
[----:B01----:R-:W-:Y:S01]  /*260e0*/  ENDCOLLECTIVE ;  /* 0x000000000000791b */ /* 0x003fe20003800000 */
.L_x_4177:
        /* <DEDUP_REMOVED lines=16> */
.L_x_4178:
[----:B------:R-:W-:Y:S01]  /*261f0*/  MOV R13, R24 ;  /* 0x00000018000d7202 */ /* 0x000fe20000000f00 */
[----:B------:R-:W-:Y:S01]  /*26200*/  IMAD.MOV.U32 R12, RZ, RZ, 0x5 ;  /* 0x00000005ff0c7424 */ /* 0x000fe200078e00ff */
[----:B------:R-:W-:-:S07]  /*26210*/  MOV R2, R14 ;  /* 0x0000000e00027202 */ /* 0x000fce0000000f00 */
[----:B------:R-:W-:Y:S05]  /*26220*/  WARPSYNC.COLLECTIVE R15, `(.L_x_4179) ;  /* 0x000000000f087348 */ /* 0x000fea0003c00000 */
[----:B------:R0:W1:Y:S02]  /*26230*/  SHFL.IDX P6, R14, R13, R12, R11 ;  /* 0x0000000c0d0e7389 */ /* 0x00006400000c000b */
[----:B01----:R-:W-:Y:S01]  /*26240*/  ENDCOLLECTIVE ;  /* 0x000000000000791b */ /* 0x003fe20003800000 */
.L_x_4179:
        /* <DEDUP_REMOVED lines=13> */
.L_x_4180:
[----:B------:R-:W-:Y:S01]  /*26320*/  @!PT LDS RZ, [RZ] ;  /* 0x00000000fffff984 */ /* 0x000fe20000000800 */
[----:B------:R-:W-:Y:S01]  /*26330*/  @!PT LDS RZ, [RZ] ;  /* 0x00000000fffff984 */ /* 0x000fe20000000800 */
[----:B------:R-:W-:Y:S01]  /*26340*/  @!PT LDS RZ, [RZ] ;  /* 0x00000000fffff984 */ /* 0x000fe20000000800 */
[----:B------:R0:W-:Y:S01]  /*26350*/  LDGSTS.E.BYPASS.LTC128B.128 [R5+0x5400], desc[UR48][R2.64+0x80], !P0 ;  /* 0x0540008002057fae */ /* 0x0001e2000c101d70 */
[----:B------:R-:W-:-:S13]  /*26360*/  ISETP.LT.OR P0, PT, R7, 0x41, P1 ;  /* 0x000000410700780c */ /* 0x000fda0000f01670 */
[----:B------:R0:W-:Y:S01]  /*26370*/  LDGSTS.E.BYPASS.LTC128B.128 [R5+0x8400], desc[UR48][R2.64+0x100], !P0 ;  /* 0x0840010002057fae */ /* 0x0001e2000c101d70 */
[----:B------:R-:W-:Y:S05]  /*26380*/  BRA `(.L_x_4181) ;  /* 0xffffffac00c07947 */ /* 0x000fea000383ffff */
.L_x_4037:
[----:B0-----:R0:W1:Y:S02]  /*26390*/  SYNCS.PHASECHK.TRANS64.TRYWAIT P0, [R0+URZ+0x30860], R3 ;  /* 0x03086003000075a7 */ /* 0x001064000800017f */
[----:B-1----:R-:W-:Y:S05]  /*263a0*/  @!P0 NANOSLEEP.SYNCS 0x989680 ;  /* 0x009896800000895d */ /* 0x002fea0003900000 */
[----:B------:R-:W1:Y:S02]  /*263b0*/  @!P0 SYNCS.PHASECHK.TRANS64 P0, [R0+URZ+0x30860], R3 ;  /* 0x03086003000085a7 */ /* 0x000e64000800007f */
[----:B-1----:R-:W-:Y:S05]  /*263c0*/  @!P0 BRA `(.L_x_4037) ;  /* 0xfffffffc00f08947 */ /* 0x002fea000383ffff */
[----:B------:R-:W-:Y:S05]  /*263d0*/  BRA `(.L_x_4182) ;  /* 0xffffffb000e47947 */ /* 0x000fea000383ffff */
.L_x_4038:
[----:B------:R-:W-:Y:S01]  /*263e0*/  BSSY B0, `(.L_x_4183) ;  /* 0x0000008000007945 */ /* 0x000fe20003800000 */
[----:B------:R-:W-:Y:S01]  /*263f0*/  MOV R13, R24 ;  /* 0x00000018000d7202 */ /* 0x000fe20000000f00 */
[----:B------:R-:W-:Y:S01]  /*26400*/  IMAD.MOV.U32 R12, RZ, RZ, RZ ;  /* 0x000000ffff0c7224 */ /* 0x000fe200078e00ff */
[----:B------:R-:W-:Y:S01]  /*26410*/  MOV R11, 0x181f ;  /* 0x0000181f000b7802 */ /* 0x000fe20000000f00 */
[----:B------:R-:W-:-:S07]  /*26420*/  IMAD.MOV.U32 R15, RZ, RZ, -0x1 ;  /* 0xffffffffff0f7424 */ /* 0x000fce00078e00ff */
[----:B0-2---:R-:W-:Y:S05]  /*26430*/  WARPSYNC.COLLECTIVE R15, `(.L_x_4184) ;  /* 0x000000000f087348 */ /* 0x005fea0003c00000 */
[----:B--2---:R1:W2:Y:S02]  /*26440*/  SHFL.IDX P6, R14, R13, R12, R11 ;  /* 0x0000000c0d0e7389 */ /* 0x0042a400000c000b */
[----:B012---:R-:W-:Y:S01]  /*26450*/  ENDCOLLECTIVE ;  /* 0x000000000000791b */ /* 0x007fe20003800000 */
.L_x_4184:
[----:B------:R-:W-:Y:S05]  /*26460*/  BSYNC B0 ;  /* 0x0000000000007941 */ /* 0x000fea0003800000 */
.L_x_4183:
[----:B------:R-:W-:Y:S01]  /*26470*/  IMAD.MOV.U32 R13, RZ, RZ, R23 ;  /* 0x000000ffff0d7224 */ /* 0x000fe200078e0017 */
[----:B------:R-:W-:Y:S01]  /*26480*/  MOV R12, RZ ;  /* 0x000000ff000c7202 */ /* 0x000fe20000000f00 */
[----:B------:R-:W-:Y:S01]  /*26490*/  IMAD.MOV.U32 R11, RZ, RZ, 0x181f ;  /* 0x0000181fff0b7424 */ /* 0x000fe200078e00ff */
[----:B------:R-:W-:Y:S01]  /*264a0*/  MOV R15, 0xffffffff ;  /* 0xffffffff000f7802 */ /* 0x000fe20000000f00 */
[----:B------:R-:W-:Y:S01]  /*264b0*/  IMAD.SHL.U32 R5, R32, 0x2, RZ ;  /* 0x0000000220057824 */ /* 0x000fe200078e00ff */
[----:B------:R-:W-:Y:S01]  /*264c0*/  MOV R3, R14 ;  /* 0x0000000e00037202 */ /* 0x000fe20000000f00 */
[----:B------:R-:W-:-:S07]  /*264d0*/  IMAD R4, R7, 0x2, R22 ;  /* 0x0000000207047824 */ /* 0x000fce00078e0216 */
[----:B------:R-:W-:Y:S05]  /*264e0*/  WARPSYNC.COLLECTIVE R15, `(.L_x_4185) ;  /* 0x000000000f087348 */ /* 0x000fea0003c00000 */
[----:B------:R0:W1:Y:S02]  /*264f0*/  SHFL.IDX P6, R14, R13, R12, R11 ;  /* 0x0000000c0d0e7389 */ /* 0x00006400000c000b */
[----:B01----:R-:W-:Y:S01]  /*26500*/  ENDCOLLECTIVE ;  /* 0x000000000000791b */ /* 0x003fe20003800000 */
.L_x_4185:
[----:B------:R-:W-:Y:S02]  /*26510*/  ULDC UR4, c[0x0][0x2f4] ;  /* 0x0000bd0000047ab9 */ /* 0x000fe40000000800 */
[----:B------:R-:W-:Y:S02]  /*26520*/  ISETP.GE.AND P2, PT, R32, UR4, PT ;  /* 0x0000000420007c0c */ /* 0x000fe4000bf46270 */
[----:B------:R-:W-:Y:S02]  /*26530*/  ISETP.GE.AND P1, PT, R35, UR4, PT ;  /* 0x0000000423007c0c */ /* 0x000fe4000bf26270 */
[C---:B------:R-:W-:Y:S02]  /*26540*/  ISETP.LT.OR P3, PT, R6.reuse, 0x1, P2 ;  /* 0x000000010600780c */ /* 0x040fe40001761670 */
[----:B------:R-:W-:Y:S02]  /*26550*/  ISETP.LT.OR P4, PT, R6, 0x1, P1 ;  /* 0x000000010600780c */ /* 0x000fe40000f81670 */
[----:B------:R-:W-:Y:S01]  /*26560*/  MOV R13, R24 ;  /* 0x00000018000d7202 */ /* 0x000fe20000000f00 */
[----:B------:R-:W-:Y:S01]  /*26570*/  IMAD.MOV.U32 R12, RZ, RZ, 0x1 ;  /* 0x00000001ff0c7424 */ /* 0x000fe200078e00ff */
[----:B------:R-:W-:-:S04]  /*26580*/  IADD3 R2, P0, R14, R5, RZ ;  /* 0x000000050e027210 */ /* 0x000fc80007f1e0ff */
[----:B------:R-:W-:Y:S02]  /*26590*/  IADD3.X R3, RZ, R3, RZ, P0, !PT ;  /* 0x00000003ff037210 */ /* 0x000fe400007fe4ff */
[----:B------:R-:W-:-:S13]  /*265a0*/  ISETP.GE.AND P0, PT, R33, UR4, PT ;  /* 0x0000000421007c0c */ /* 0x000fda000bf06270 */
[----:B------:R-:W-:Y:S05]  /*265b0*/  WARPSYNC.COLLECTIVE R15, `(.L_x_4186) ;  /* 0x000000000f087348 */ /* 0x000fea0003c00000 */
[----:B------:R0:W1:Y:S02]  /*265c0*/  SHFL.IDX P6, R14, R13, R12, R11 ;  /* 0x0000000c0d0e7389 */ /* 0x00006400000c000b */
[----:B01----:R-:W-:Y:S01]  /*265d0*/  ENDCOLLECTIVE ;  /* 0x000000000000791b */ /* 0x003fe20003800000 */
.L_x_4186:
        /* <DEDUP_REMOVED lines=13> */
.L_x_4187:
[----:B------:R-:W-:Y:S01]  /*266b0*/  IMAD.MOV.U32 R13, RZ, RZ, R24 ;  /* 0x000000ffff0d7224 */ /* 0x000fe200078e0018 */
[----:B------:R-:W-:Y:S02]  /*266c0*/  MOV R12, 0x2 ;  /* 0x00000002000c7802 */ /* 0x000fe40000000f00 */
[----:B------:R-:W-:-:S13]  /*266d0*/  IADD3 R2, P4, R14, R5, RZ ;  /* 0x000000050e027210 */ /* 0x000fda0007f9e0ff */
[----:B------:R-:W-:Y:S05]  /*266e0*/  WARPSYNC.COLLECTIVE R15, `(.L_x_4188) ;  /* 0x000000000f087348 */ /* 0x000fea0003c00000 */
[----:B------:R0:W1:Y:S02]  /*266f0*/  SHFL.IDX P6, R14, R13, R12, R11 ;  /* 0x0000000c0d0e7389 */ /* 0x00006400000c000b */
[----:B01----:R-:W-:Y:S01]  /*26700*/  ENDCOLLECTIVE ;  /* 0x000000000000791b */ /* 0x003fe20003800000 */
.L_x_4188:
[----:B------:R-:W-:Y:S02]  /*26710*/  IADD3.X R3, RZ, R7, RZ, P4, !PT ;  /* 0x00000007ff037210 */ /* 0x000fe400027fe4ff */
[----:B------:R-:W-:-:S03]  /*26720*/  ISETP.LT.OR P4, PT, R6, 0x11, P1 ;  /* 0x000000110600780c */ /* 0x000fc60000f81670 */
[----:B------:R-:W-:Y:S01]  /*26730*/  @!PT LDS RZ, [RZ] ;  /* 0x00000000fffff984 */ /* 0x000fe20000000800 */
[----:B------:R-:W-:Y:S01]  /*26740*/  @!PT LDS RZ, [RZ] ;  /* 0x00000000fffff984 */ /* 0x000fe20000000800 */
[----:B------:R-:W-:Y:S01]  /*26750*/  @!PT LDS RZ, [RZ] ;  /* 0x00000000fffff984 */ /* 0x000fe20000000800 */
[----:B------:R0:W-:Y:S01]  /*26760*/  LDGSTS.E.BYPASS.LTC128B.128 [R4+0xc00], desc[UR48][R2.64], !P3 ;  /* 0x00c0000002047fae */ /* 0x0001e2000d901d70 */
[----:B------:R-:W-:Y:S02]  /*26770*/  ISETP.LT.OR P3, PT, R6, 0x11, P0 ;  /* 0x000000110600780c */ /* 0x000fe40000761670 */
[----:B------:R-:W-:-:S07]  /*26780*/  MOV R13, R23 ;  /* 0x00000017000d7202 */ /* 0x000fce0000000f00 */
[----:B------:R0:W-:Y:S04]  /*26790*/  LDGSTS.E.BYPASS.LTC128B.128 [R4+0x3c00], desc[UR48][R2.64+0x80], !P4 ;  /* 0x03c0008002047fae */ /* 0x0001e8000e101d70 */
[----:B------:R0:W-:Y:S01]  /*267a0*/  LDGSTS.E.BYPASS.LTC128B.128 [R4+0x6c00], desc[UR48][R2.64+0x100], !P3 ;  /* 0x06c0010002047fae */ /* 0x0001e2000d901d70 */
[----:B------:R-:W-:Y:S01]  /*267b0*/  ISETP.LT.OR P3, PT, R6, 0x21, P2 ;  /* 0x000000210600780c */ /* 0x000fe20001761670 */
[----:B------:R-:W-:-:S12]  /*267c0*/  IMAD.MOV.U32 R7, RZ, RZ, R14 ;  /* 0x000000ffff077224 */ /* 0x000fd800078e000e */
[----:B0-----:R-:W-:Y:S05]  /*267d0*/  WARPSYNC.COLLECTIVE R15, `(.L_x_4189) ;  /* 0x000000000f087348 */ /* 0x001fea0003c00000 */
[----:B------:R1:W2:Y:S02]  /*267e0*/  SHFL.IDX P6, R14, R13, R12, R11 ;  /* 0x0000000c0d0e7389 */ /* 0x0002a400000c000b */
[----:B012---:R-:W-:Y:S01]  /*267f0*/  ENDCOLLECTIVE ;  /* 0x000000000000791b */ /* 0x007fe20003800000 */
.L_x_4189:
[----:B------:R-:W-:Y:S01]  /*26800*/  MOV R13, R24 ;  /* 0x00000018000d7202 */ /* 0x000fe20000000f00 */
[----:B------:R-:W-:Y:S01]  /*26810*/  IMAD.MOV.U32 R12, RZ, RZ, 0x3 ;  /* 0x00000003ff0c7424 */ /* 0x000fe200078e00ff */
[----:B------:R-:W-:-:S13]  /*26820*/  IADD3 R2, P4, R14, R5, RZ ;  /* 0x000000050e027210 */ /* 0x000fda0007f9e0ff */
[----:B------:R-:W-:Y:S05]  /*26830*/  WARPSYNC.COLLECTIVE R15, `(.L_x_4190) ;  /* 0x000000000f087348 */ /* 0x000fea0003c00000 */
[----:B------:R0:W1:Y:S02]  /*26840*/  SHFL.IDX P6, R14, R13, R12, R11 ;  /* 0x0000000c0d0e7389 */ /* 0x00006400000c000b */
[----:B01----:R-:W-:Y:S01]  /*26850*/  ENDCOLLECTIVE ;  /* 0x000000000000791b */ /* 0x003fe20003800000 */
.L_x_4190:
        /* <DEDUP_REMOVED lines=10> */
[----:B------:R-:W-:Y:S02]  /*26900*/  ISETP.LT.OR P3, PT, R6, 0x31, P2 ;  /* 0x000000310600780c */ /* 0x000fe40001761670 */
[----:B------:R-:W-:-:S11]  /*26910*/  MOV R7, R14 ;  /* 0x0000000e00077202 */ /* 0x000fd60000000f00 */
[----:B0-----:R-:W-:Y:S05]  /*26920*/  WARPSYNC.COLLECTIVE R15, `(.L_x_4191) ;  /* 0x000000000f087348 */ /* 0x001fea0003c00000 */
[----:B------:R1:W2:Y:S02]  /*26930*/  SHFL.IDX P6, R14, R13, R12, R11 ;  /* 0x0000000c0d0e7389 */ /* 0x0002a400000c000b */
[----:B012---:R-:W-:Y:S01]  /*26940*/  ENDCOLLECTIVE ;  /* 0x000000000000791b */ /* 0x007fe20003800000 */
.L_x_4191:
[----:B------:R-:W-:Y:S01]  /*26950*/  IMAD.MOV.U32 R13, RZ, RZ, R24 ;  /* 0x000000ffff0d7224 */ /* 0x000fe200078e0018 */
[----:B------:R-:W-:Y:S02]  /*26960*/  MOV R12, 0x4 ;  /* 0x00000004000c7802 */ /* 0x000fe40000000f00 */
[----:B------:R-:W-:-:S13]  /*26970*/  IADD3 R2, P4, R14, R5, RZ ;  /* 0x000000050e027210 */ /* 0x000fda0007f9e0ff */
[----:B------:R-:W-:Y:S05]  /*26980*/  WARPSYNC.COLLECTIVE R15, `(.L_x_4192) ;  /* 0x000000000f087348 */ /* 0x000fea0003c00000 */
[----:B------:R0:W1:Y:S02]  /*26990*/  SHFL.IDX P6, R14, R13, R12, R11 ;  /* 0x0000000c0d0e7389 */ /* 0x00006400000c000b */
[----:B01----:R-:W-:Y:S01]  /*269a0*/  ENDCOLLECTIVE ;  /* 0x000000000000791b */ /* 0x003fe20003800000 */
.L_x_4192:
        /* <DEDUP_REMOVED lines=15> */
.L_x_4193:
[----:B------:R-:W-:Y:S01]  /*26aa0*/  MOV R13, R24 ;  /* 0x00000018000d7202 */ /* 0x000fe20000000f00 */
[----:B------:R-:W-:Y:S01]  /*26ab0*/  IMAD.MOV.U32 R12, RZ, RZ, 0x5 ;  /* 0x00000005ff0c7424 */ /* 0x000fe200078e00ff */
[----:B------:R-:W-:-:S13]  /*26ac0*/  IADD3 R2, P4, R14, R5, RZ ;  /* 0x000000050e027210 */ /* 0x000fda0007f9e0ff */
[----:B------:R-:W-:Y:S05]  /*26ad0*/  WARPSYNC.COLLECTIVE R15, `(.L_x_4194) ;  /* 0x000000000f087348 */ /* 0x000fea0003c00000 */
[----:B------:R0:W1:Y:S02]  /*26ae0*/  SHFL.IDX P6, R14, R13, R12, R11 ;  /* 0x0000000c0d0e7389 */ /* 0x00006400000c000b */
[----:B01----:R-:W-:Y:S01]  /*26af0*/  ENDCOLLECTIVE ;  /* 0x000000000000791b */ /* 0x003fe20003800000 */
.L_x_4194:
        /* <DEDUP_REMOVED lines=10> */
[----:B------:R-:W-:-:S07]  /*26ba0*/  MOV R24, R14 ;  /* 0x0000000e00187202 */ /* 0x000fce0000000f00 */
[----:B0-----:R-:W-:Y:S05]  /*26bb0*/  WARPSYNC.COLLECTIVE R15, `(.L_x_4195) ;  /* 0x000000000f087348 */ /* 0x001fea0003c00000 */
[----:B------:R1:W2:Y:S02]  /*26bc0*/  SHFL.IDX P6, R14, R13, R12, R11 ;  /* 0x0000000c0d0e7389 */ /* 0x0002a400000c000b */
[----:B012---:R-:W-:Y:S01]  /*26bd0*/  ENDCOLLECTIVE ;  /* 0x000000000000791b */ /* 0x007fe20003800000 */
.L_x_4195:
[----:B------:R-:W-:Y:S05]  /*26be0*/  BRA `(.L_x_4196) ;  /* 0xffffffac00e87947 */ /* 0x000fea000383ffff */
.L_x_4043:
        /* <DEDUP_REMOVED lines=8> */
.L_x_4198:
[----:B------:R-:W-:Y:S05]  /*26c70*/  BSYNC B0 ;  /* 0x0000000000007941 */ /* 0x000fea0003800000 */
.L_x_4197:
[----:B------:R-:W-:Y:S01]  /*26c80*/  IMAD.MOV.U32 R13, RZ, RZ, R16 ;  /* 0x000000ffff0d7224 */ /* 0x000fe200078e0010 */
[----:B------:R-:W-:Y:S01]  /*26c90*/  MOV R12, 0x1 ;  /* 0x00000001000c7802 */ /* 0x000fe20000000f00 */
[----:B------:R-:W-:Y:S01]  /*26ca0*/  IMAD.MOV.U32 R11, RZ, RZ, 0x1f ;  /* 0x0000001fff0b7424 */ /* 0x000fe200078e00ff */
[----:B------:R-:W-:Y:S02]  /*26cb0*/  MOV R15, 0xffffffff ;  /* 0xffffffff000f7802 */ /* 0x000fe40000000f00 */
[----:B------:R-:W-:Y:S02]  /*26cc0*/  MOV R0, R14 ;  /* 0x0000000e00007202 */ /* 0x000fe40000000f00 */
[----:B------:R-:W-:-:S07]  /*26cd0*/  IADD3 R7, R19, R9, RZ ;  /* 0x0000000913077210 */ /* 0x000fce0007ffe0ff */
[----:B------:R-:W-:Y:S05]  /*26ce0*/  WARPSYNC.COLLECTIVE R15, `(.L_x_4199) ;  /* 0x000000000f087348 */ /* 0x000fea0003c00000 */
[----:B------:R0:W1:Y:S02]  /*26cf0*/  SHFL.IDX P6, R14, R13, R12, R11 ;  /* 0x0000000c0d0e7389 */ /* 0x00006400000c000b */
[----:B01----:R-:W-:Y:S01]  /*26d00*/  ENDCOLLECTIVE ;  /* 0x000000000000791b */ /* 0x003fe20003800000 */
.L_x_4199:
        /* <DEDUP_REMOVED lines=16> */
[----:B--2---:R-:W-:-:S02]  /*26e10*/  @!P1 MOV R7, R6 ;  /* 0x0000000600079202 */ /* 0x004fc40000000f00 */
[----:B------:R-:W-:Y:S02]  /*26e20*/  MOV R6, RZ ;  /* 0x000000ff00067202 */ /* 0x000fe40000000f00 */
[----:B---3--:R-:W-:Y:S02]  /*26e30*/  @!P1 MOV R4, R5 ;  /* 0x0000000500049202 */ /* 0x008fe40000000f00 */
[----:B------:R-:W-:-:S03]  /*26e40*/  ISETP.NE.AND P1, PT, R9, RZ, PT ;  /* 0x000000ff0900720c */ /* 0x000fc60003f25270 */
[----:B------:R-:W-:-:S10]  /*26e50*/  IMAD R13, R4, R7, RZ ;  /* 0x00000007040d7224 */ /* 0x000fd400078e02ff */
[----:B------:R-:W-:Y:S05]  /*26e60*/  WARPSYNC.COLLECTIVE R15, `(.L_x_4200) ;  /* 0x000000000f087348 */ /* 0x000fea0003c00000 */
[----:B------:R0:W1:Y:S02]  /*26e70*/  SHFL.UP P6, R14, R13, R12, R11 ;  /* 0x0400000c0d0e7389 */ /* 0x00006400000c000b */
[----:B01----:R-:W-:Y:S01]  /*26e80*/  ENDCOLLECTIVE ;  /* 0x000000000000791b */ /* 0x003fe20003800000 */
.L_x_4200:
[----:B------:R-:W-:Y:S02]  /*26e90*/  MOV R12, 0x2 ;  /* 0x00000002000c7802 */ /* 0x000fe40000000f00 */
[----:B------:R-:W-:-:S04]  /*26ea0*/  SEL R14, R14, RZ, P1 ;  /* 0x000000ff0e0e7207 */ /* 0x000fc80000800000 */
[----:B------:R-:W-:-:S05]  /*26eb0*/  IADD3 R5, R13, R14, RZ ;  /* 0x0000000e0d057210 */ /* 0x000fca0007ffe0ff */
[----:B------:R-:W-:-:S07]  /*26ec0*/  IMAD.MOV.U32 R13, RZ, RZ, R5 ;  /* 0x000000ffff0d7224 */ /* 0x000fce00078e0005 */
[----:B------:R-:W-:Y:S05]  /*26ed0*/  WARPSYNC.COLLECTIVE R15, `(.L_x_4201) ;  /* 0x000000000f087348 */ /* 0x000fea0003c00000 */
[----:B------:R0:W1:Y:S02]  /*26ee0*/  SHFL.UP P6, R14, R13, R12, R11 ;  /* 0x0400000c0d0e7389 */ /* 0x00006400000c000b */
[----:B01----:R-:W-:Y:S01]  /*26ef0*/  ENDCOLLECTIVE ;  /* 0x000000000000791b */ /* 0x003fe20003800000 */
.L_x_4201:
[----:B------:R-:W-:Y:S01]  /*26f00*/  IMAD.MOV.U32 R12, RZ, RZ, 0x4 ;  /* 0x00000004ff0c7424 */ /* 0x000fe200078e00ff */
[----:B------:R-:W-:-:S05]  /*26f10*/  SEL R2, R14, RZ, P2 ;  /* 0x000000ff0e027207 */ /* 0x000fca0001000000 */
[----:B------:R-:W-:-:S05]  /*26f20*/  IMAD.IADD R2, R5, 0x1, R2 ;  /* 0x0000000105027824 */ /* 0x000fca00078e0202 */
[----:B------:R-:W-:-:S07]  /*26f30*/  MOV R13, R2 ;  /* 0x00000002000d7202 */ /* 0x000fce0000000f00 */
[----:B------:R-:W-:Y:S05]  /*26f40*/  WARPSYNC.COLLECTIVE R15, `(.L_x_4202) ;  /* 0x000000000f087348 */ /* 0x000fea0003c00000 */
[----:B------:R0:W1:Y:S02]  /*26f50*/  SHFL.UP P6, R14, R13, R12, R11 ;  /* 0x0400000c0d0e7389 */ /* 0x00006400000c000b */
[----:B01----:R-:W-:Y:S01]  /*26f60*/  ENDCOLLECTIVE ;  /* 0x000000000000791b */ /* 0x003fe20003800000 */
.L_x_4202:
[----:B------:R-:W-:Y:S02]  /*26f70*/  MOV R12, 0x8 ;  /* 0x00000008000c7802 */ /* 0x000fe40000000f00 */
[----:B------:R-:W-:-:S04]  /*26f80*/  SEL R3, R14, RZ, P3 ;  /* 0x000000ff0e037207 */ /* 0x000fc80001800000 */
[----:B------:R-:W-:-:S05]  /*26f90*/  IADD3 R3, R2, R3, RZ ;  /* 0x0000000302037210 */ /* 0x000fca0007ffe0ff */
[----:B------:R-:W-:-:S07]  /*26fa0*/  IMAD.MOV.U32 R13, RZ, RZ, R3 ;  /* 0x000000ffff0d7224 */ /* 0x000fce00078e0003 */
[----:B------:R-:W-:Y:S05]  /*26fb0*/  WARPSYNC.COLLECTIVE R15, `(.L_x_4203) ;  /* 0x000000000f087348 */ /* 0x000fea0003c00000 */
[----:B------:R0:W1:Y:S02]  /*26fc0*/  SHFL.UP P6, R14, R13, R12, R11 ;  /* 0x0400000c0d0e7389 */ /* 0x00006400000c000b */
[----:B01----:R-:W-:Y:S01]  /*26fd0*/  ENDCOLLECTIVE ;  /* 0x000000000000791b */ /* 0x003fe20003800000 */
.L_x_4203:
[----:B------:R-:W-:Y:S01]  /*26fe0*/  IMAD.MOV.U32 R12, RZ, RZ, 0x10 ;  /* 0x00000010ff0c7424 */ /* 0x000fe200078e00ff */
[----:B------:R-:W-:-:S05]  /*26ff0*/  SEL R14, R14, RZ, P4 ;  /* 0x000000ff0e0e7207 */ /* 0x000fca0002000000 */
[----:B------:R-:W-:-:S05]  /*27000*/  IMAD.IADD R5, R3, 0x1, R14 ;  /* 0x0000000103057824 */ /* 0x000fca00078e020e */
[----:B------:R-:W-:-:S07]  /*27010*/  MOV R13, R5 ;  /* 0x00000005000d7202 */ /* 0x000fce0000000f00 */
[----:B------:R-:W-:Y:S05]  /*27020*/  WARPSYNC.COLLECTIVE R15, `(.L_x_4204) ;  /* 0x000000000f087348 */ /* 0x000fea0003c00000 */
[----:B------:R0:W1:Y:S02]  /*27030*/  SHFL.UP P6, R14, R13, R12, R11 ;  /* 0x0400000c0d0e7389 */ /* 0x00006400000c000b */
[----:B01----:R-:W-:Y:S01]  /*27040*/  ENDCOLLECTIVE ;  /* 0x000000000000791b */ /* 0x003fe20003800000 */
.L_x_4204:
[----:B------:R-:W-:Y:S01]  /*27050*/  MOV R12, 0x1f ;  /* 0x0000001f000c7802 */ /* 0x000fe20000000f00 */
[----:B------:R-:W-:Y:S01]  /*27060*/  IMAD.MOV.U32 R11, RZ, RZ, 0x1f ;  /* 0x0000001fff0b7424 */ /* 0x000fe200078e00ff */
[----:B------:R-:W-:-:S04]  /*27070*/  SEL R2, R14, RZ, P5 ;  /* 0x000000ff0e027207 */ /* 0x000fc80002800000 */
[----:B------:R-:W-:-:S05]  /*27080*/  IADD3 R2, R5, R2, RZ ;  /* 0x0000000205027210 */ /* 0x000fca0007ffe0ff */
[----:B------:R-:W-:-:S07]  /*27090*/  IMAD.MOV.U32 R13, RZ, RZ, R2 ;  /* 0x000000ffff0d7224 */ /* 0x000fce00078e0002 */
[----:B------:R-:W-:Y:S05]  /*270a0*/  WARPSYNC.COLLECTIVE R15, `(.L_x_4205) ;  /* 0x000000000f087348 */ /* 0x000fea0003c00000 */
[----:B------:R0:W1:Y:S02]  /*270b0*/  SHFL.IDX P6, R14, R13, R12, R11 ;  /* 0x0000000c0d0e7389 */ /* 0x00006400000c000b */
[----:B01----:R-:W-:Y:S01]  /*270c0*/  ENDCOLLECTIVE ;  /* 0x000000000000791b */ /* 0x003fe20003800000 */
.L_x_4205:
[----:B------:R-:W-:Y:S05]  /*270d0*/  BRA `(.L_x_4206) ;  /* 0xffffffb000047947 */ /* 0x000fea000383ffff */
.L_x_4046:
[----:B------:R-:W-:Y:S01]  /*270e0*/  BSSY B0, `(.L_x_4207) ;  /* 0x0000007000007945 */ /* 0x000fe20003800000 */
[----:B------:R-:W-:Y:S01]  /*270f0*/  IMAD.MOV.U32 R12, RZ, RZ, 0x1 ;  /* 0x00000001ff0c7424 */ /* 0x000fe200078e00ff */
[----:B------:R-:W-:Y:S01]  /*27100*/  MOV R11, RZ ;  /* 0x000000ff000b7202 */ /* 0x000fe20000000f00 */
[----:B------:R-:W-:-:S07]  /*27110*/  IMAD.MOV.U32 R15, RZ, RZ, -0x1 ;  /* 0xffffffffff0f7424 */ /* 0x000fce00078e00ff */
[----:B------:R-:W-:Y:S05]  /*27120*/  WARPSYNC.COLLECTIVE R15, `(.L_x_4208) ;  /* 0x000000000f087348 */ /* 0x000fea0003c00000 */
[----:B------:R0:W1:Y:S02]  /*27130*/  SHFL.UP P6, R14, R13, R12, R11 ;  /* 0x0400000c0d0e7389 */ /* 0x00006400000c000b */
[----:B01----:R-:W-:Y:S01]  /*27140*/  ENDCOLLECTIVE ;  /* 0x000000000000791b */ /* 0x003fe20003800000 */
.L_x_4208:
[----:B------:R-:W-:Y:S05]  /*27150*/  BSYNC B0 ;  /* 0x0000000000007941 */ /* 0x000fea0003800000 */
.L_x_4207:
[----:B------:R-:W-:Y:S01]  /*27160*/  SEL R14, R14, RZ, P1 ;  /* 0x000000ff0e0e7207 */ /* 0x000fe20000800000 */
[----:B------:R-:W-:Y:S01]  /*27170*/  IMAD.MOV.U32 R12, RZ, RZ, 0x2 ;  /* 0x00000002ff0c7424 */ /* 0x000fe200078e00ff */
[----:B------:R-:W-:Y:S01]  /*27180*/  MOV R11, RZ ;  /* 0x000000ff000b7202 */ /* 0x000fe20000000f00 */
[----:B------:R-:W-:Y:S01]  /*27190*/  IMAD.MOV.U32 R15, RZ, RZ, -0x1 ;  /* 0xffffffffff0f7424 */ /* 0x000fe200078e00ff */
[----:B------:R-:W-:-:S07]  /*271a0*/  IADD3 R13, R13, R14, RZ ;  /* 0x0000000e0d0d7210 */ /* 0x000fce0007ffe0ff */
[----:B------:R-:W-:Y:S05]  /*271b0*/  WARPSYNC.COLLECTIVE R15, `(.L_x_4209) ;  /* 0x000000000f087348 */ /* 0x000fea0003c00000 */
[----:B------:R0:W1:Y:S02]  /*271c0*/  SHFL.UP P6, R14, R13, R12, R11 ;  /* 0x0400000c0d0e7389 */ /* 0x00006400000c000b */
[----:B01----:R-:W-:Y:S01]  /*271d0*/  ENDCOLLECTIVE ;  /* 0x000000000000791b */ /* 0x003fe20003800000 */
.L_x_4209:
[----:B------:R-:W-:Y:S02]  /*271e0*/  MOV R12, 0x4 ;  /* 0x00000004000c7802 */ /* 0x000fe40000000f00 */
[----:B------:R-:W-:-:S04]  /*271f0*/  SEL R2, R14, RZ, P2 ;  /* 0x000000ff0e027207 */ /* 0x000fc80001000000 */
[----:B------:R-:W-:-:S05]  /*27200*/  IADD3 R2, R13, R2, RZ ;  /* 0x000000020d027210 */ /* 0x000fca0007ffe0ff */
[----:B------:R-:W-:-:S07]  /*27210*/  IMAD.MOV.U32 R13, RZ, RZ, R2 ;  /* 0x000000ffff0d7224 */ /* 0x000fce00078e0002 */
[----:B------:R-:W-:Y:S05]  /*27220*/  WARPSYNC.COLLECTIVE R15, `(.L_x_4210) ;  /* 0x000000000f087348 */ /* 0x000fea0003c00000 */
[----:B------:R0:W1:Y:S02]  /*27230*/  SHFL.UP P6, R14, R13, R12, R11 ;  /* 0x0400000c0d0e7389 */ /* 0x00006400000c000b */
[----:B01----:R-:W-:Y:S01]  /*27240*/  ENDCOLLECTIVE ;  /* 0x000000000000791b */ /* 0x003fe20003800000 */
.L_x_4210:
[----:B------:R-:W-:Y:S01]  /*27250*/  IMAD.MOV.U32 R12, RZ, RZ, 0x8 ;  /* 0x00000008ff0c7424 */ /* 0x000fe200078e00ff */
[----:B------:R-:W-:-:S05]  /*27260*/  SEL R3, R14, RZ, P3 ;  /* 0x000000ff0e037207 */ /* 0x000fca0001800000 */
[----:B------:R-:W-:-:S05]  /*27270*/  IMAD.IADD R3, R2, 0x1, R3 ;  /* 0x0000000102037824 */ /* 0x000fca00078e0203 */
[----:B------:R-:W-:-:S07]  /*27280*/  MOV R13, R3 ;  /* 0x00000003000d7202 */ /* 0x000fce0000000f00 */
[----:B------:R-:W-:Y:S05]  /*27290*/  WARPSYNC.COLLECTIVE R15, `(.L_x_4211) ;  /* 0x000000000f087348 */ /* 0x000fea0003c00000 */
[----:B------:R0:W1:Y:S02]  /*272a0*/  SHFL.UP P6, R14, R13, R12, R11 ;  /* 0x0400000c0d0e7389 */ /* 0x00006400000c000b */
[----:B01----:R-:W-:Y:S01]  /*272b0*/  ENDCOLLECTIVE ;  /* 0x000000000000791b */ /* 0x003fe20003800000 */
.L_x_4211:
[----:B------:R-:W-:Y:S02]  /*272c0*/  MOV R12, 0x10 ;  /* 0x00000010000c7802 */ /* 0x000fe40000000f00 */
[----:B------:R-:W-:-:S04]  /*272d0*/  SEL R14, R14, RZ, P4 ;  /* 0x000000ff0e0e7207 */ /* 0x000fc80002000000 */
[----:B------:R-:W-:-:S05]  /*272e0*/  IADD3 R5, R3, R14, RZ ;  /* 0x0000000e03057210 */ /* 0x000fca0007ffe0ff */
[----:B------:R-:W-:-:S07]  /*272f0*/  IMAD.MOV.U32 R13, RZ, RZ, R5 ;  /* 0x000000ffff0d7224 */ /* 0x000fce00078e0005 */
[----:B------:R-:W-:Y:S05]  /*27300*/  WARPSYNC.COLLECTIVE R15, `(.L_x_4212) ;  /* 0x000000000f087348 */ /* 0x000fea0003c00000 */
[----:B------:R0:W1:Y:S02]  /*27310*/  SHFL.UP P6, R14, R13, R12, R11 ;  /* 0x0400000c0d0e7389 */ /* 0x00006400000c000b */
[----:B01----:R-:W-:Y:S01]  /*27320*/  ENDCOLLECTIVE ;  /* 0x000000000000791b */ /* 0x003fe20003800000 */
.L_x_4212:
[----:B------:R-:W-:Y:S01]  /*27330*/  IMAD.MOV.U32 R12, RZ, RZ, 0x1f ;  /* 0x0000001fff0c7424 */ /* 0x000fe200078e00ff */
[----:B------:R-:W-:Y:S02]  /*27340*/  MOV R11, 0x1f ;  /* 0x0000001f000b7802 */ /* 0x000fe40000000f00 */
[----:B------:R-:W-:-:S05]  /*27350*/  SEL R2, R14, RZ, P5 ;  /* 0x000000ff0e027207 */ /* 0x000fca0002800000 */
[----:B------:R-:W-:-:S05]  /*27360*/  IMAD.IADD R2, R5, 0x1, R2 ;  /* 0x0000000105027824 */ /* 0x000fca00078e0202 */
[----:B------:R-:W-:-:S07]  /*27370*/  MOV R13, R2 ;  /* 0x00000002000d7202 */ /* 0x000fce0000000f00 */
[----:B------:R-:W-:Y:S05]  /*27380*/  WARPSYNC.COLLECTIVE R15, `(.L_x_4213) ;  /* 0x000000000f087348 */ /* 0x000fea0003c00000 */
[----:B------:R0:W1:Y:S02]  /*27390*/  SHFL.IDX P6, R14, R13, R12, R11 ;  /* 0x0000000c0d0e7389 */ /* 0x00006400000c000b */
[----:B01----:R-:W-:Y:S01]  /*273a0*/  ENDCOLLECTIVE ;  /* 0x000000000000791b */ /* 0x003fe20003800000 */
.L_x_4213:
[----:B------:R-:W-:Y:S05]  /*273b0*/  BRA `(.L_x_4214) ;  /* 0xffffffac00f07947 */ /* 0x000fea000383ffff */
.L_x_4048:
[----:B------:R-:W-:Y:S01]  /*273c0*/  BSSY B0, `(.L_x_4215) ;  /* 0x0000006000007945 */ /* 0x000fe20003800000 */
[----:B------:R-:W-:Y:S01]  /*273d0*/  PLOP3.LUT P6, PT, P6, PT, PT, 0x8, 0x0 ;  /* 0x000000000000781c */ /* 0x000fe200037ce170 */
[----:B------:R-:W-:-:S12]  /*273e0*/  IMAD.MOV.U32 R15, RZ, RZ, -0x1 ;  /* 0xffffffffff0f7424 */ /* 0x000fd800078e00ff */
[----:B0-----:R-:W-:Y:S05]  /*273f0*/  WARPSYNC.COLLECTIVE R15, `(.L_x_4216) ;  /* 0x000000000f087348 */ /* 0x001fea0003c00000 */
[----:B------:R-:W-:Y:S01]  /*27400*/  VOTE.ANY R14, PT, P6 ;  /* 0x00000000000e7806 */ /* 0x000fe200030e0100 */
[----:B0-----:R-:W-:Y:S06]  /*27410*/  ENDCOLLECTIVE ;  /* 0x000000000000791b */ /* 0x001fec0003800000 */
.L_x_4216:
[----:B------:R-:W-:Y:S05]  /*27420*/  BSYNC B0 ;  /* 0x0000000000007941 */ /* 0x000fea0003800000 */
.L_x_4215:
[----:B------:R-:W-:Y:S01]  /*27430*/  MOV R3, R14 ;  /* 0x0000000e00037202 */ /* 0x000fe20000000f00 */
[----:B------:R-:W-:Y:S01]  /*27440*/  IMAD.MOV.U32 R13, RZ, RZ, R7 ;  /* 0x000000ffff0d7224 */ /* 0x000fe200078e0007 */
[----:B------:R-:W-:Y:S01]  /*27450*/  MOV R15, 0xffffffff ;  /* 0xffffffff000f7802 */ /* 0x000fe20000000f00 */
[----:B------:R-:W-:Y:S01]  /*27460*/  IMAD.MOV.U32 R11, RZ, RZ, 0x1f ;  /* 0x0000001fff0b7424 */ /* 0x000fe200078e00ff */
[----:B------:R-:W0:Y:S02]  /*27470*/  POPC R8, R3 ;  /* 0x0000000300087309 */ /* 0x000e240000000000 */
[----:B0-----:R-:W-:-:S07]  /*27480*/  MOV R12, R8 ;  /* 0x00000008000c7202 */ /* 0x001fce0000000f00 */
[----:B------:R-:W-:Y:S05]  /*27490*/  WARPSYNC.COLLECTIVE R15, `(.L_x_4217) ;  /* 0x000000000f087348 */ /* 0x000fea0003c00000 */
[----:B------:R0:W1:Y:S02]  /*274a0*/  SHFL.IDX P6, R14, R13, R12, R11 ;  /* 0x0000000c0d0e7389 */ /* 0x00006400000c000b */
[----:B01----:R-:W-:Y:S01]  /*274b0*/  ENDCOLLECTIVE ;  /* 0x000000000000791b */ /* 0x003fe20003800000 */
.L_x_4217:
[----:B------:R-:W-:Y:S01]  /*274c0*/  MOV R13, R4 ;  /* 0x00000004000d7202 */ /* 0x000fe20000000f00 */
[----:B------:R-:W-:-:S07]  /*274d0*/  IMAD.MOV.U32 R7, RZ, RZ, R14 ;  /* 0x000000ffff077224 */ /* 0x000fce00078e000e */
[----:B------:R-:W-:Y:S05]  /*274e0*/  WARPSYNC.COLLECTIVE R15, `(.L_x_4218) ;  /* 0x000000000f087348 */ /* 0x000fea0003c00000 */
[----:B------:R0:W1:Y:S02]  /*274f0*/  SHFL.IDX P6, R14, R13, R12, R11 ;  /* 0x0000000c0d0e7389 */ /* 0x00006400000c000b */
[----:B01----:R-:W-:Y:S01]  /*27500*/  ENDCOLLECTIVE ;  /* 0x000000000000791b */ /* 0x003fe20003800000 */
.L_x_4218:
[----:B------:R-:W-:Y:S01]  /*27510*/  IMAD.MOV.U32 R4, RZ, RZ, R14 ;  /* 0x000000ffff047224 */ /* 0x000fe200078e000e */
[----:B------:R-:W-:Y:S06]  /*27520*/  BRA `(.L_x_4219) ;  /* 0xffffffac00d07947 */ /* 0x000fec000383ffff */
.L_x_4050:
[----:B------:R-:W-:Y:S01]  /*27530*/  BSSY B0, `(.L_x_4220) ;  /* 0x0000007000007945 */ /* 0x000fe20003800000 */
[----:B------:R-:W-:Y:S01]  /*27540*/  MOV R13, R2 ;  /* 0x00000002000d7202 */ /* 0x000fe20000000f00 */
[----:B------:R-:W-:Y:S01]  /*27550*/  IMAD.MOV.U32 R11, RZ, RZ, 0x1f ;  /* 0x0000001fff0b7424 */ /* 0x000fe200078e00ff */
[----:B------:R-:W-:-:S07]  /*27560*/  MOV R15, 0xffffffff ;  /* 0xffffffff000f7802 */ /* 0x000fce0000000f00 */
[----:B0123--:R-:W-:Y:S05]  /*27570*/  WARPSYNC.COLLECTIVE R15, `(.L_x_4221) ;  /* 0x000000000f087348 */ /* 0x00ffea0003c00000 */
[----:B------:R4:W0:Y:S02]  /*27580*/  SHFL.IDX P6, R14, R13, R12, R11 ;  /* 0x0000000c0d0e7389 */ /* 0x00082400000c000b */
[----:B01234-:R-:W-:Y:S01]  /*27590*/  ENDCOLLECTIVE ;  /* 0x000000000000791b */ /* 0x01ffe20003800000 */
.L_x_4221:
[----:B------:R-:W-:Y:S05]  /*275a0*/  BSYNC B0 ;  /* 0x0000000000007941 */ /* 0x000fea0003800000 */
.L_x_4220:
[----:B------:R-:W-:Y:S01]  /*275b0*/  IMAD.MOV.U32 R6, RZ, RZ, R14 ;  /* 0x000000ffff067224 */ /* 0x000fe200078e000e */
[----:B------:R-:W-:Y:S06]  /*275c0*/  BRA `(.L_x_4049) ;  /* 0xffffffac00c07947 */ /* 0x000fec000383ffff */
.L_x_4054:
[----:B0-----:R0:W1:Y:S02]  /*275d0*/  SYNCS.PHASECHK.TRANS64.TRYWAIT P0, [R7+URZ+0x30820], R0 ;  /* 0x03082000070075a7 */ /* 0x001064000800017f */
[----:B-1----:R-:W-:Y:S05]  /*275e0*/  @!P0 NANOSLEEP.SYNCS 0x989680 ;  /* 0x009896800000895d */ /* 0x002fea0003900000 */
[----:B------:R-:W1:Y:S02]  /*275f0*/  @!P0 SYNCS.PHASECHK.TRANS64 P0, [R7+URZ+0x30820], R0 ;  /* 0x03082000070085a7 */ /* 0x000e64000800007f */
[----:B-1----:R-:W-:Y:S05]  /*27600*/  @!P0 BRA `(.L_x_4054) ;  /* 0xfffffffc00f08947 */ /* 0x002fea000383ffff */
[----:B------:R-:W-:Y:S05]  /*27610*/  BRA `(.L_x_4222) ;  /* 0xffffffb400187947 */ /* 0x000fea000383ffff */
.L_x_4055:
        /* <DEDUP_REMOVED lines=8> */
[----:B0-2---:R-:W-:Y:S05]  /*276a0*/  WARPSYNC.COLLECTIVE R15, `(.L_x_4224) ;  /* 0x000000000f087348 */ /* 0x005fea0003c00000 */
[----:B------:R1:W3:Y:S02]  /*276b0*/  SHFL.IDX P6, R14, R13, R12, R11 ;  /* 0x0000000c0d0e7389 */ /* 0x0002e400000c000b */
[----:B0123--:R-:W-:Y:S01]  /*276c0*/  ENDCOLLECTIVE ;  /* 0x000000000000791b */ /* 0x00ffe20003800000 */
.L_x_4224:
[----:B------:R-:W-:Y:S05]  /*276d0*/  BSYNC B0 ;  /* 0x0000000000007941 */ /* 0x000fea0003800000 */
.L_x_4223:
[----:B------:R-:W-:Y:S05]  /*276e0*/  BRA `(.L_x_4225) ;  /* 0xffffffb400007947 */ /* 0x000fea000383ffff */
.L_x_4056:
[----:B------:R-:W-:Y:S01]  /*276f0*/  BSSY B0, `(.L_x_4226) ;  /* 0x0000006000007945 */ /* 0x000fe20003800000 */
[----:B------:R-:W-:-:S07]  /*27700*/  MOV R15, 0xffffffff ;  /* 0xffffffff000f7802 */ /* 0x000fce0000000f00 */
[----:B0-2---:R-:W-:Y:S05]  /*27710*/  WARPSYNC.COLLECTIVE R15, `(.L_x_4227) ;  /* 0x000000000f0c7348 */ /* 0x005fea0003c00000 */
[----:B------:R-:W-:Y:S02]  /*27720*/  ELECT P6, UR62, PT ;  /* 0x00000000003e782f */ /* 0x000fe400038c0000 */
[----:B------:R-:W-:Y:S01]  /*27730*/  MOV R14, UR62 ;  /* 0x0000003e000e7c02 */ /* 0x000fe20008000f00 */
[----:B0-2---:R-:W-:Y:S10]  /*27740*/  ENDCOLLECTIVE ;  /* 0x000000000000791b */ /* 0x005ff40003800000 */
.L_x_4227:
[----:B------:R-:W-:Y:S05]  /*27750*/  BSYNC B0 ;  /* 0x0000000000007941 */ /* 0x000fea0003800000 */
.L_x_4226:
[----:B------:R-:W-:Y:S05]  /*27760*/  BRA `(.L_x_4228) ;  /* 0xffffffb000f47947 */ /* 0x000fea000383ffff */
.L_x_4058:
[----:B0-----:R0:W1:Y:S02]  /*27770*/  SYNCS.PHASECHK.TRANS64.TRYWAIT P1, [R5+URZ+0x30840], R0 ;  /* 0x03084000050075a7 */ /* 0x001064000802017f */
[----:B-1----:R-:W-:Y:S05]  /*27780*/  @!P1 NANOSLEEP.SYNCS 0x989680 ;  /* 0x009896800000995d */ /* 0x002fea0003900000 */
[----:B------:R-:W1:Y:S02]  /*27790*/  @!P1 SYNCS.PHASECHK.TRANS64 P1, [R5+URZ+0x30840], R0 ;  /* 0x03084000050095a7 */ /* 0x000e64000802007f */
[----:B-1----:R-:W-:Y:S05]  /*277a0*/  @!P1 BRA `(.L_x_4058) ;  /* 0xfffffffc00f09947 */ /* 0x002fea000383ffff */
[----:B------:R-:W-:Y:S05]  /*277b0*/  BRA `(.L_x_4229) ;  /* 0xffffffb400147947 */ /* 0x000fea000383ffff */
.L_x_4060:
[----:B-1----:R1:W3:Y:S02]  /*277c0*/  SYNCS.PHASECHK.TRANS64.TRYWAIT P1, [R3+URZ+0x30840], R2 ;  /* 0x03084002030075a7 */ /* 0x0022e4000802017f */
[----:B---3--:R-:W-:Y:S05]  /*277d0*/  @!P1 NANOSLEEP.SYNCS 0x989680 ;  /* 0x009896800000995d */ /* 0x008fea0003900000 */
[----:B------:R-:W3:Y:S02]  /*277e0*/  @!P1 SYNCS.PHASECHK.TRANS64 P1, [R3+URZ+0x30840], R2 ;  /* 0x03084002030095a7 */ /* 0x000ee4000802007f */
[----:B---3--:R-:W-:Y:S05]  /*277f0*/  @!P1 BRA `(.L_x_4060) ;  /* 0xfffffffc00f09947 */ /* 0x008fea000383ffff */
[----:B------:R-:W-:Y:S05]  /*27800*/  BRA `(.L_x_4230) ;  /* 0xffffffb400207947 */ /* 0x000fea000383ffff */
.L_x_4062:
[----:B---3--:R3:W4:Y:S02]  /*27810*/  SYNCS.PHASECHK.TRANS64.TRYWAIT P1, [R5+URZ+0x30860], R0 ;  /* 0x03086000050075a7 */ /* 0x008724000802017f */
[----:B----4-:R-:W-:Y:S05]  /*27820*/  @!P1 NANOSLEEP.SYNCS 0x989680 ;  /* 0x009896800000995d */ /* 0x010fea0003900000 */
[----:B------:R-:W4:Y:S02]  /*27830*/  @!P1 SYNCS.PHASECHK.TRANS64 P1, [R5+URZ+0x30860], R0 ;  /* 0x03086000050095a7 */ /* 0x000f24000802007f */
[----:B----4-:R-:W-:Y:S05]  /*27840*/  @!P1 BRA `(.L_x_4062) ;  /* 0xfffffffc00f09947 */ /* 0x010fea000383ffff */
[----:B------:R-:W-:Y:S05]  /*27850*/  BRA `(.L_x_4231) ;  /* 0xffffffb4001c7947 */ /* 0x000fea000383ffff */
.L_x_4232:
        /* <DEDUP_REMOVED lines=10> */
.L_x_15981:


//--------------------- .text._ZN7cutlass13device_kernelIN5flash11enable_sm90INS1_16FlashAttnFwdSm90INS1_25CollectiveMainloopFwdSm90ILi2EN4cute5tupleIJNS5_1CILi1EEES8_S8_EEENS6_IJNS7_ILi128EEENS7_ILi96EEENS7_ILi192EEEEEELi192ENS_6half_tEfNS_4arch4Sm90ELb0ELb1ELb1ELb0ELb1ELb0ELb0ELb1ELb1ELb1ELb1ELb0EEENS1_21CollectiveEpilogueFwdINS6_IJSA_SC_SB_EEES9_SE_SG_Li256ELb0ELb1ELb1ELb0EEENS1_19SingleTileSchedulerILb0ELb1ELb1ELi128EEEEEEEEEvNT_6ParamsE --------------------------
	.section	.text._ZN7cutlass13device_kernelIN5flash11enable_sm90INS1_16FlashAttnFwdSm90INS1_25CollectiveMainloopFwdSm90ILi2EN4cute5tupleIJNS5_1CILi1EEES8_S8_EEENS6_IJNS7_ILi128EEENS7_ILi96EEENS7_ILi192EEEEEELi192ENS_6half_tEfNS_4arch4Sm90ELb0ELb1ELb1ELb0ELb1ELb0ELb0ELb1ELb1ELb1ELb1ELb0EEENS1_21CollectiveEpilogueFwdINS6_IJSA_SC_SB_EEES9_SE_SG_Li256ELb0ELb1ELb1ELb0EEENS1_19SingleTileSchedulerILb0ELb1ELb1ELi128EEEEEEEEEvNT_6ParamsE,"ax",@progbits
	.align	128
.text._ZN7cutlass13device_kernelIN5flash11enable_sm90INS1_16FlashAttnFwdSm90INS1_25CollectiveMainloopFwdSm90ILi2EN4cute5tupleIJNS5_1CILi1EEES8_S8_EEENS6_IJNS7_ILi128EEENS7_ILi96EEENS7_ILi192EEEEEELi192ENS_6half_tEfNS_4arch4Sm90ELb0ELb1ELb1ELb0ELb1ELb0ELb0ELb1ELb1ELb1ELb1ELb0EEENS1_21CollectiveEpilogueFwdINS6_IJSA_SC_SB_EEES9_SE_SG_Li256ELb0ELb1ELb1ELb0EEENS1_19SingleTileSchedulerILb0ELb1ELb1ELi128EEEEEEEEEvNT_6ParamsE:
        .type           _ZN7cutlass13device_kernelIN5flash11enable_sm90INS1_16FlashAttnFwdSm90INS1_25CollectiveMainloopFwdSm90ILi2EN4cute5tupleIJNS5_1CILi1EEES8_S8_EEENS6_IJNS7_ILi128EEENS7_ILi96EEENS7_ILi192EEEEEELi192ENS_6half_tEfNS_4arch4Sm90ELb0ELb1ELb1ELb0ELb1ELb0ELb0ELb1ELb1ELb1ELb1ELb0EEENS1_21CollectiveEpilogueFwdINS6_IJSA_SC_SB_EEES9_SE_SG_Li256ELb0ELb1ELb1ELb0EEENS1_19SingleTileSchedulerILb0ELb1ELb1ELi128EEEEEEEEEvNT_6ParamsE,@function
        .size           _ZN7cutlass13device_kernelIN5flash11enable_sm90INS1_16FlashAttnFwdSm90INS1_25CollectiveMainloopFwdSm90ILi2EN4cute5tupleIJNS5_1CILi1EEES8_S8_EEENS6_IJNS7_ILi128EEENS7_ILi96EEENS7_ILi192EEEEEELi192ENS_6half_tEfNS_4arch4Sm90ELb0ELb1ELb1ELb0ELb1ELb0ELb0ELb1ELb1ELb1ELb1ELb0EEENS1_21CollectiveEpilogueFwdINS6_IJSA_SC_SB_EEES9_SE_SG_Li256ELb0ELb1ELb1ELb0EEENS1_19SingleTileSchedulerILb0ELb1ELb1ELi128EEEEEEEEEvNT_6ParamsE,(.L_x_15982 - _ZN7cutlass13device_kernelIN5flash11enable_sm90INS1_16FlashAttnFwdSm90INS1_25CollectiveMainloopFwdSm90ILi2EN4cute5tupleIJNS5_1CILi1EEES8_S8_EEENS6_IJNS7_ILi128EEENS7_ILi96EEENS7_ILi192EEEEEELi192ENS_6half_tEfNS_4arch4Sm90ELb0ELb1ELb1ELb0ELb1ELb0ELb0ELb1ELb1ELb1ELb1ELb0EEENS1_21CollectiveEpilogueFwdINS6_IJSA_SC_SB_EEES9_SE_SG_Li256ELb0ELb1ELb1ELb0EEENS1_19SingleTileSchedulerILb0ELb1ELb1ELi128EEEEEEEEEvNT_6ParamsE)
        .other          _ZN7cutlass13device_kernelIN5flash11enable_sm90INS1_16FlashAttnFwdSm90INS1_25CollectiveMainloopFwdSm90ILi2EN4cute5tupleIJNS5_1CILi1EEES8_S8_EEENS6_IJNS7_ILi128EEENS7_ILi96EEENS7_ILi192EEEEEELi192ENS_6half_tEfNS_4arch4Sm90ELb0ELb1ELb1ELb0ELb1ELb0ELb0ELb1ELb1ELb1ELb1ELb0EEENS1_21CollectiveEpilogueFwdINS6_IJSA_SC_SB_EEES9_SE_SG_Li256ELb0ELb1ELb1ELb0EEENS1_19SingleTileSchedulerILb0ELb1ELb1ELi128EEEEEEEEEvNT_6ParamsE,@"STO_CUDA_ENTRY STV_DEFAULT"
_ZN7cutlass13device_kernelIN5flash11enable_sm90INS1_16FlashAttnFwdSm90INS1_25CollectiveMainloopFwdSm90ILi2EN4cute5tupleIJNS5_1CILi1EEES8_S8_EEENS6_IJNS7_ILi128EEENS7_ILi96EEENS7_ILi192EEEEEELi192ENS_6half_tEfNS_4arch4Sm90ELb0ELb1ELb1ELb0ELb1ELb0ELb0ELb1ELb1ELb1ELb1ELb0EEENS1_21CollectiveEpilogueFwdINS6_IJSA_SC_SB_EEES9_SE_SG_Li256ELb0ELb1ELb1ELb0EEENS1_19SingleTileSchedulerILb0ELb1ELb1ELi128EEEEEEEEEvNT_6ParamsE:
        /* <DEDUP_REMOVED lines=45> */
.L_x_4233:
        /* <DEDUP_REMOVED lines=22> */
.L_x_4234:
        /* <DEDUP_REMOVED lines=18> */
.L_x_4235:
        /* <DEDUP_REMOVED lines=22> */
.L_x_4236:
        /* <DEDUP_REMOVED lines=23> */
.L_x_4237:
        /* <DEDUP_REMOVED lines=11> */
.L_x_4240:
        /* <DEDUP_REMOVED lines=25> */
[----:B------:R-:W4:Y:S05]  /*0a60*/  LDC R120, c[0x0][0x288] ;  /* 0x0000a200ff787b82 */ /* 0x000f2a0000000800 */
[----:B------:R-:W-:Y:S01]  /*0a70*/  IMAD.U32 R19, RZ, RZ, UR4 ;  /* 0x00000004ff137e24 */ /* 0x000fe2000f8e00ff */
[----:B------:R-:W-:Y:S01]  /*0a80*/  @UP0 ULDC UR9, c[0x0][0x44c] ;  /* 0x0001130000090ab9 */ /* 0x000fe20000000800 */
[----:B------:R-:W-:Y:S01]  /*0a90*/  @UP0 ULDC UR11, c[0x0][0x450] ;  /* 0x00011400000b0ab9 */ /* 0x000fe20000000800 */
[----:B------:R-:W1:Y:S01]  /*0aa0*/  LDC R17, c[0x0][0x424] ;  /* 0x00010900ff117b82 */ /* 0x000e620000000800 */
[----:B------:R-:W-:-:S07]  /*0ab0*/  ULDC.64 UR4, c[0x0][0x9e0] ;  /* 0x0002780000047ab9 */ /* 0x000fce0000000a00 */
[----:B------:R-:W2:Y:S01]  /*0ac0*/  S2UR UR38, SR_CTAID.X ;  /* 0x00000000002679c3 */ /* 0x000ea20000002500 */
[----:B0-----:R-:W-:-:S04]  /*0ad0*/  ISETP.NE.U32.AND P0, PT, R2, RZ, PT ;  /* 0x000000ff0200720c */ /* 0x001fc80003f05070 */
[----:B------:R-:W-:-:S03]  /*0ae0*/  ISETP.NE.AND.EX P0, PT, R3, RZ, PT, P0 ;  /* 0x000000ff0300720c */ /* 0x000fc60003f05300 */
[----:B------:R-:W0:Y:S01]  /*0af0*/  LDC R4, c[0x0][0x2f0] ;  /* 0x0000bc00ff047b82 */ /* 0x000e220000000800 */
[----:B----4-:R-:W-:Y:S02]  /*0b00*/  IADD3 R0, -R120, 0x1, RZ ;  /* 0x0000000178007810 */ /* 0x010fe40007ffe1ff */
[----:B-1----:R-:W-:Y:S01]  /*0b10*/  SEL R17, R17, 0x1, P0 ;  /* 0x0000000111117807 */ /* 0x002fe20000000000 */
[----:B--2---:R-:W-:-:S04]  /*0b20*/  USHF.L.U32 UR38, UR38, 0x7, URZ ;  /* 0x0000000726267899 */ /* 0x004fc8000800063f */
[----:B------:R-:W-:Y:S02]  /*0b30*/  @UP0 UIADD3 UR8, UR38, 0x7f, URZ ;  /* 0x0000007f26080890 */ /* 0x000fe4000fffe03f */
[----:B------:R-:W-:Y:S01]  /*0b40*/  UIADD3 UR7, UR38, 0x7f, URZ ;  /* 0x0000007f26077890 */ /* 0x000fe2000fffe03f */
[CC--:B0-----:R-:W-:Y:S01]  /*0b50*/  IMAD R0, R17.reuse, R4.reuse, R0 ;  /* 0x0000000411007224 */ /* 0x0c1fe200078e0200 */
[----:B------:R-:W-:Y:S01]  /*0b60*/  UIMAD.WIDE.U32 UR8, UR8, UR9, URZ ;  /* 0x00000009080872a5 */ /* 0x000fe2000f8e003f */
[----:B------:R-:W-:-:S03]  /*0b70*/  IMAD R23, R17, R4, RZ ;  /* 0x0000000411177224 */ /* 0x000fc600078e02ff */
        /* <DEDUP_REMOVED lines=20> */
.L_x_4243:
[----:B------:R-:W-:-:S11]  /*0cc0*/  UISETP.NE.AND UP0, UPT, UR5, 0x1, UPT ;  /* 0x000000010500788c */ /* 0x000fd6000bf05270 */
[----:B------:R-:W-:Y:S02]  /*0cd0*/  @UP0 ULDC.64 UR10, c[0x0][0x9e8] ;  /* 0x00027a00000a0ab9 */ /* 0x000fe40000000a00 */
[----:B------:R-:W-:-:S04]  /*0ce0*/  UIMAD.WIDE.U32 UR8, UR4, UR10, URZ ;  /* 0x0000000a040872a5 */ /* 0x000fc8000f8e003f */
[----:B------:R-:W-:-:S12]  /*0cf0*/  @UP0 USHF.R.U32.HI UR4, URZ, UR11, UR9 ;  /* 0x0000000b3f040299 */ /* 0x000fd80008011609 */
.L_x_4244:
[----:B------:R-:W-:-:S06]  /*0d00*/  UIMAD UR4, UR4, UR5, UR5 ;  /* 0x00000005040472a4 */ /* 0x000fcc000f8e0205 */
[----:B------:R-:W-:-:S07]  /*0d10*/  VIMNMX R0, R0, UR4, PT ;  /* 0x0000000400007c48 */ /* 0x000fce000bfe0100 */
.L_x_4242:
[----:B------:R-:W-:Y:S01]  /*0d20*/  R2UR UR4, R19 ;  /* 0x00000000130472ca */ /* 0x000fe200000e0000 */
[CC--:B------:R-:W-:Y:S02]  /*0d30*/  IMAD R120, R17.reuse, R4.reuse, -R120 ;  /* 0x0000000411787224 */ /* 0x0c0fe400078e0a78 */
[----:B------:R-:W-:Y:S02]  /*0d40*/  VIADD R2, R0, 0x5f ;  /* 0x0000005f00027836 */ /* 0x000fe40000000000 */
[----:B------:R-:W-:Y:S01]  /*0d50*/  IMAD R0, R17, R4, 0x5f ;  /* 0x0000005f11007424 */ /* 0x000fe200078e0204 */
[----:B------:R-:W-:Y:S01]  /*0d60*/  R2UR UR7, R120 ;  /* 0x00000000780772ca */ /* 0x000fe200000e0000 */
[----:B------:R-:W-:-:S04]  /*0d70*/  IMAD.HI R2, R2, 0x2aaaaaab, RZ ;  /* 0x2aaaaaab02027827 */ /* 0x000fc800078e02ff */
[----:B------:R-:W-:Y:S01]  /*0d80*/  IMAD.HI R0, R0, 0x2aaaaaab, RZ ;  /* 0x2aaaaaab00007827 */ /* 0x000fe200078e02ff */
[----:B------:R-:W-:Y:S01]  /*0d90*/  SHF.R.U32.HI R5, RZ, 0x1f, R2 ;  /* 0x0000001fff057819 */ /* 0x000fe20000011602 */
[----:B------:R-:W-:-:S03]  /*0da0*/  UISETP.NE.AND UP0, UPT, UR4, URZ, UPT ;  /* 0x0000003f0400728c */ /* 0x000fc6000bf05270 */
[----:B------:R-:W-:Y:S01]  /*0db0*/  UMOV UR4, UR38 ;  /* 0x0000002600047c82 */ /* 0x000fe20008000000 */
[----:B------:R-:W-:Y:S02]  /*0dc0*/  SHF.R.U32.HI R3, RZ, 0x1f, R0 ;  /* 0x0000001fff037819 */ /* 0x000fe40000011600 */
[----:B------:R-:W-:Y:S02]  /*0dd0*/  LEA.HI.SX32 R2, R2, R5, 0x1c ;  /* 0x0000000502027211 */ /* 0x000fe400078fe2ff */
[----:B------:R-:W-:-:S03]  /*0de0*/  LEA.HI.SX32 R3, R0, R3, 0x1c ;  /* 0x0000000300037211 */ /* 0x000fc600078fe2ff */
[----:B------:R-:W-:Y:S01]  /*0df0*/  @UP0 ULDC UR8, c[0x0][0x44c] ;  /* 0x0001130000080ab9 */ /* 0x000fe20000000800 */
[----:B------:R-:W-:Y:S01]  /*0e00*/  @UP0 ULDC UR10, c[0x0][0x450] ;  /* 0x00011400000a0ab9 */ /* 0x000fe20000000800 */
[----:B------:R-:W-:Y:S01]  /*0e10*/  UIMAD.WIDE.U32 UR8, UR38, UR8, URZ ;  /* 0x00000008260872a5 */ /* 0x000fe2000f8e003f */
[----:B------:R-:W-:-:S03]  /*0e20*/  VIMNMX R16, R3, R2, PT ;  /* 0x0000000203107248 */ /* 0x000fc60003fe0100 */
        /* <DEDUP_REMOVED lines=17> */
.L_x_4246:
[----:B------:R-:W-:-:S11]  /*0f40*/  UISETP.NE.AND UP0, UPT, UR5, 0x1, UPT ;  /* 0x000000010500788c */ /* 0x000fd6000bf05270 */
[----:B------:R-:W-:Y:S02]  /*0f50*/  @UP0 ULDC.64 UR10, c[0x0][0x9e8] ;  /* 0x00027a00000a0ab9 */ /* 0x000fe40000000a00 */
[----:B------:R-:W-:-:S04]  /*0f60*/  UIMAD.WIDE.U32 UR8, UR4, UR10, URZ ;  /* 0x0000000a040872a5 */ /* 0x000fc8000f8e003f */
[----:B------:R-:W-:-:S12]  /*0f70*/  @UP0 USHF.R.U32.HI UR4, URZ, UR11, UR9 ;  /* 0x0000000b3f040299 */ /* 0x000fd80008011609 */
.L_x_4247:
[----:B------:R-:W-:-:S04]  /*0f80*/  UIMAD UR4, UR4, UR5, URZ ;  /* 0x00000005040472a4 */ /* 0x000fc8000f8e023f */
[----:B------:R-:W-:-:S04]  /*0f90*/  UISETP.LT.AND UP0, UPT, UR7, UR4, UPT ;  /* 0x000000040700728c */ /* 0x000fc8000bf01270 */
[----:B------:R-:W-:-:S12]  /*0fa0*/  USEL UR7, UR7, UR4, !UP0 ;  /* 0x0000000407077287 */ /* 0x000fd8000c000000 */
.L_x_4245:
[----:B------:R-:W-:Y:S02]  /*0fb0*/  UIMAD.WIDE UR4, UR7, 0x2aaaaaab, URZ ;  /* 0x2aaaaaab070478a5 */ /* 0x000fe4000f8e023f */
[----:B------:R-:W-:Y:S02]  /*0fc0*/  USHF.R.U32.HI UR11, URZ, 0x10, UR6 ;  /* 0x000000103f0b7899 */ /* 0x000fe40008011606 */
[----:B------:R-:W-:Y:S02]  /*0fd0*/  USHF.R.U32.HI UR4, URZ, 0x1f, UR5 ;  /* 0x0000001f3f047899 */ /* 0x000fe40008011605 */
[----:B------:R-:W-:Y:S02]  /*0fe0*/  ULOP3.LUT UR7, UR6, 0xffff, URZ, 0xc0, !UPT ;  /* 0x0000ffff06077892 */ /* 0x000fe4000f8ec03f */
[----:B------:R-:W-:-:S04]  /*0ff0*/  ULEA.HI.SX32 UR4, UR5, UR4, 0x1c ;  /* 0x0000000405047291 */ /* 0x000fc8000f8fe23f */
        /* <DEDUP_REMOVED lines=42> */
.L_x_4248:
[----:B------:R-:W-:Y:S02]  /*12a0*/  UIMAD UR5, UR7, UR4, UR10 ;  /* 0x00000004070572a4 */ /* 0x000fe4000f8e020a */
[----:B------:R-:W-:Y:S01]  /*12b0*/  IMAD.U32 R3, RZ, RZ, UR4 ;  /* 0x00000004ff037e24 */ /* 0x000fe2000f8e00ff */
[----:B------:R-:W-:Y:S01]  /*12c0*/  PLOP3.LUT P0, PT, PT, PT, PT, 0x80, 0x0 ;  /* 0x000000000000781c */ /* 0x000fe20003f0f070 */
[----:B------:R-:W-:Y:S01]  /*12d0*/  IMAD.MOV.U32 R0, RZ, RZ, RZ ;  /* 0x000000ffff007224 */ /* 0x000fe200078e00ff */
[----:B------:R-:W-:Y:S01]  /*12e0*/  CS2R R118, SRZ ;  /* 0x0000000000767805 */ /* 0x000fe2000001ff00 */
[----:B------:R-:W-:Y:S01]  /*12f0*/  IMAD.MOV.U32 R2, RZ, RZ, RZ ;  /* 0x000000ffff027224 */ /* 0x000fe200078e00ff */
[----:B------:R-:W-:Y:S01]  /*1300*/  VIADDMNMX R16, R3, UR5, R16, PT ;  /* 0x0000000503107c46 */ /* 0x000fe2000b800110 */
[----:B------:R-:W-:Y:S01]  /*1310*/  IMAD.U32 R22, RZ, RZ, UR5 ;  /* 0x00000005ff167e24 */ /* 0x000fe2000f8e00ff */
[----:B------:R-:W-:Y:S02]  /*1320*/  CS2R R116, SRZ ;  /* 0x0000000000747805 */ /* 0x000fe4000001ff00 */
[----:B------:R-:W-:-:S02]  /*1330*/  CS2R R114, SRZ ;  /* 0x0000000000727805 */ /* 0x000fc4000001ff00 */
[----:B------:R-:W-:Y:S02]  /*1340*/  ISETP.GT.AND P1, PT, R16, UR5, PT ;  /* 0x0000000510007c0c */ /* 0x000fe4000bf24270 */
        /* <DEDUP_REMOVED lines=72> */
[----:B------:R-:W-:Y:S01]  /*17d0*/  MOV R8, 0x70 ;  /* 0x0000007000087802 */ /* 0x000fe20000000f00 */
[----:B------:R-:W-:Y:S02]  /*17e0*/  IMAD.U32 R6, RZ, RZ, UR4 ;  /* 0x00000004ff067e24 */ /* 0x000fe4000f8e00ff */
[----:B------:R-:W-:-:S02]  /*17f0*/  IMAD.U32 R7, RZ, RZ, UR5 ;  /* 0x00000005ff077e24 */ /* 0x000fc4000f8e00ff */
[----:B------:R-:W-:Y:S02]  /*1800*/  IMAD.U32 R11, RZ, RZ, UR7 ;  /* 0x00000007ff0b7e24 */ /* 0x000fe4000f8e00ff */
[----:B------:R-:W-:Y:S02]  /*1810*/  IMAD.MOV.U32 R12, RZ, RZ, 0x1 ;  /* 0x00000001ff0c7424 */ /* 0x000fe400078e00ff */
[----:B0-----:R-:W-:-:S07]  /*1820*/  IMAD.MOV.U32 R13, RZ, RZ, RZ ;  /* 0x000000ffff0d7224 */ /* 0x001fce00078e00ff */
[----:B------:R-:W-:-:S07]  /*1830*/  LEPC R20, `(.L_x_4250) ;  /* 0x000000001014794e */ /* 0x000fce0000000000 */
[----:B-1----:R-:W-:Y:S05]  /*1840*/  CALL.ABS.NOINC R2 ;  /* 0x0000000002007343 */ /* 0x002fea0003c00000 */
.L_x_4250:
[----:B------:R-:W-:-:S04]  /*1850*/  SHF.L.U32 R0, RZ, 0x1f, RZ ;  /* 0x0000001fff007819 */ /* 0x000fc800000006ff */
[----:B------:R-:W0:Y:S02]  /*1860*/  SYNCS.PHASECHK.TRANS64.TRYWAIT P0, [UR39+0x30800], R0 ;  /* 0x03080000ff0075a7 */ /* 0x000e240008000167 */
[----:B0-----:R-:W-:Y:S05]  /*1870*/  @!P0 BRA `(.L_x_4251) ;  /* 0x0000013c00448947 */ /* 0x001fea0003800000 */
.L_x_4384:
[----:B------:R-:W2:Y:S02]  /*1880*/  LDL R2, [R1+0x4] ;  /* 0x0000040001027983 */ /* 0x000ea40000100800 */
[----:B--2---:R-:W-:-:S13]  /*1890*/  R2UR UR4, R2 ;  /* 0x00000000020472ca */ /* 0x004fda00000e0000 */
[----:B------:R-:W-:-:S06]  /*18a0*/  ULOP3.LUT UR4, UR4, 0x1, URZ, 0xfc, !UPT ;  /* 0x0000000104047892 */ /* 0x000fcc000f8efc3f */
[----:B------:R-:W-:-:S05]  /*18b0*/  IMAD.U32 R2, RZ, RZ, UR4 ;  /* 0x00000004ff027e24 */ /* 0x000fca000f8e00ff */
[----:B------:R-:W-:-:S13]  /*18c0*/  ISETP.NE.AND P0, PT, R2, 0x3, PT ;  /* 0x000000030200780c */ /* 0x000fda0003f05270 */
[----:B------:R-:W-:Y:S05]  /*18d0*/  @!P0 BRA `(.L_x_4252) ;  /* 0x0000000000048947 */ /* 0x000fea0003800000 */
[----:B------:R-:W-:Y:S01]  /*18e0*/  BPT.TRAP 0x1 ;  /* 0x000000040000795c */ /* 0x000fe20000300000 */
.L_x_4252:
[----:B------:R1:W2:Y:S01]  /*18f0*/  SYNCS.PHASECHK.TRANS64.TRYWAIT P1, [UR39+0x30830], R0 ;  /* 0x03083000ff0075a7 */ /* 0x0002a20008020167 */
[----:B------:R-:W-:Y:S05]  /*1900*/  @!P0 BRA `(.L_x_4253) ;  /* 0x0000000000048947 */ /* 0x000fea0003800000 */
[----:B------:R-:W-:Y:S01]  /*1910*/  BPT.TRAP 0x1 ;  /* 0x000000040000795c */ /* 0x000fe20000300000 */
.L_x_4253:
[----:B------:R-:W-:-:S05]  /*1920*/  IMAD.U32 R4, RZ, RZ, UR40 ;  /* 0x00000028ff047e24 */ /* 0x000fca000f8e00ff */
[----:B------:R-:W-:Y:S01]  /*1930*/  LOP3.LUT R4, R4, 0x10000, RZ, 0xfc, !PT ;  /* 0x0001000004047812 */ /* 0x000fe200078efcff */
[----:B--2---:R-:W-:Y:S06]  /*1940*/  @P1 BRA `(.L_x_4254) ;  /* 0x0000000000081947 */ /* 0x004fec0003800000 */
[----:B------:R-:W2:Y:S02]  /*1950*/  SYNCS.PHASECHK.TRANS64.TRYWAIT P1, [UR39+0x30830], R0 ;  /* 0x03083000ff0075a7 */ /* 0x000ea40008020167 */
[----:B--2---:R-:W-:Y:S05]  /*1960*/  @!P1 BRA `(.L_x_4255) ;  /* 0x0000013c00209947 */ /* 0x004fea0003800000 */
.L_x_4254:
[----:B------:R-:W-:Y:S05]  /*1970*/  WARPSYNC.ALL ;  /* 0x0000000000007948 */ /* 0x000fea0003800000 */
[----:B------:R-:W-:Y:S01]  /*1980*/  IMAD.MOV.U32 R5, RZ, RZ, 0x40000040 ;  /* 0x40000040ff057424 */ /* 0x000fe200078e00ff */
[----:B------:R-:W-:Y:S01]  /*1990*/  UIADD3 UR4, UR39, 0x1e400, URZ ;  /* 0x0001e40027047890 */ /* 0x000fe2000fffe03f */
[----:B------:R-:W-:Y:S01]  /*19a0*/  R2UR UR8, R4 ;  /* 0x00000000040872ca */ /* 0x000fe200000e0000 */
[----:B------:R-:W-:Y:S02]  /*19b0*/  WARPGROUP.ARRIVE ;  /* 0x00000000000079c5 */ /* 0x000fe40000000000 */
[----:B------:R-:W-:Y:S01]  /*19c0*/  R2UR UR9, R5 ;  /* 0x00000000050972ca */ /* 0x000fe200000e0000 */
[----:B------:R-:W-:Y:S01]  /*19d0*/  USHF.R.U32.HI UR4, URZ, 0x4, UR4 ;  /* 0x000000043f047899 */ /* 0x000fe20008011604 */
[----:B------:R-:W-:Y:S01]  /*19e0*/  UMOV UR11, 0x40000040 ;  /* 0x40000040000b7882 */ /* 0x000fe20000000000 */
[----:B------:R-:W-:-:S02]  /*19f0*/  UMOV UR7, 0x40000040 ;  /* 0x4000004000077882 */ /* 0x000fc40000000000 */
[----:B------:R-:W-:Y:S01]  /*1a00*/  ULOP3.LUT UR4, UR4, 0x3fff, URZ, 0xc0, !UPT ;  /* 0x00003fff04047892 */ /* 0x000fe2000f8ec03f */
[----:B------:R-:W-:Y:S01]  /*1a10*/  UMOV UR13, 0x40000040 ;  /* 0x40000040000d7882 */ /* 0x000fe20000000000 */
[----:B------:R-:W-:Y:S02]  /*1a20*/  UMOV UR15, 0x40000040 ;  /* 0x40000040000f7882 */ /* 0x000fe40000000000 */
[----:B------:R-:W-:Y:S01]  /*1a30*/  ULOP3.LUT UR30, UR4, 0x10000, URZ, 0xfc, !UPT ;  /* 0x00010000041e7892 */ /* 0x000fe2000f8efc3f */
[----:B------:R-:W-:Y:S01]  /*1a40*/  UMOV UR17, 0x40000040 ;  /* 0x4000004000117882 */ /* 0x000fe20000000000 */
[----:B------:R-:W-:Y:S02]  /*1a50*/  UMOV UR19, 0x40000040 ;  /* 0x4000004000137882 */ /* 0x000fe40000000000 */
[----:B------:R-:W-:Y:S02]  /*1a60*/  UIADD3 UR6, UR30, 0x2, URZ ;  /* 0x000000021e067890 */ /* 0x000fe4000fffe03f */
[----:B------:R-:W-:-:S02]  /*1a70*/  UIADD3 UR14, UR30, 0x4, URZ ;  /* 0x000000041e0e7890 */ /* 0x000fc4000fffe03f */
[----:B------:R-:W-:Y:S01]  /*1a80*/  IMAD.U32 R11, RZ, RZ, UR30 ;  /* 0x0000001eff0b7e24 */ /* 0x000fe2000f8e00ff */
[----:B------:R-:W-:Y:S01]  /*1a90*/  UMOV UR10, UR30 ;  /* 0x0000001e000a7c82 */ /* 0x000fe20008000000 */
[----:B------:R-:W-:Y:S01]  /*1aa0*/  UIADD3 UR18, UR30, 0x6, URZ ;  /* 0x000000061e127890 */ /* 0x000fe2000fffe03f */
[----:B------:R-:W-:Y:S01]  /*1ab0*/  HGMMA.64x96x16.F32 R24, gdesc[UR8], RZ, !UPT, gsb0 ;  /* 0x01600000081879f0 */ /* 0x000fe2000c0008ff */
[----:B------:R-:W-:Y:S01]  /*1ac0*/  R2UR UR10, R4 ;  /* 0x00000000040a72ca */ /* 0x000fe200000e0000 */
[----:B------:R-:W-:Y:S01]  /*1ad0*/  UMOV UR9, 0x40000040 ;  /* 0x4000004000097882 */ /* 0x000fe20000000000 */
[----:B------:R-:W-:Y:S01]  /*1ae0*/  UIADD3 UR22, UR30, 0x300, URZ ;  /* 0x000003001e167890 */ /* 0x000fe2000fffe03f */
[----:B------:R-:W-:Y:S01]  /*1af0*/  UMOV UR5, UR9 ;  /* 0x0000000900057c82 */ /* 0x000fe20008000000 */
[----:B------:R-:W-:Y:S01]  /*1b00*/  UMOV UR21, 0x40000040 ;  /* 0x4000004000157882 */ /* 0x000fe20000000000 */
[----:B------:R-:W-:Y:S01]  /*1b10*/  UMOV UR23, 0x40000040 ;  /* 0x4000004000177882 */ /* 0x000fe20000000000 */
[----:B------:R-:W-:Y:S01]  /*1b20*/  UIADD3 UR26, UR30, 0x302, URZ ;  /* 0x000003021e1a7890 */ /* 0x000fe2000fffe03f */
[----:B------:R-:W-:Y:S01]  /*1b30*/  UMOV UR25, 0x40000040 ;  /* 0x4000004000197882 */ /* 0x000fe20000000000 */
[----:B------:R-:W-:Y:S01]  /*1b40*/  UMOV UR27, 0x40000040 ;  /* 0x40000040001b7882 */ /* 0x000fe20000000000 */
[----:B------:R-:W-:Y:S01]  /*1b50*/  UMOV UR29, 0x40000040 ;  /* 0x40000040001d7882 */ /* 0x000fe20000000000 */
[----:B------:R-:W-:-:S03]  /*1b60*/  UMOV UR33, 0x40000040 ;  /* 0x4000004000217882 */ /* 0x000fc60000000000 */
[----:B------:R-:W-:Y:S02]  /*1b70*/  UIADD3 UR8, UR10, 0x2, URZ ;  /* 0x000000020a087890 */ /* 0x000fe4000fffe03f */
[----:B------:R-:W-:Y:S02]  /*1b80*/  UIADD3 UR12, UR10, 0x4, URZ ;  /* 0x000000040a0c7890 */ /* 0x000fe4000fffe03f */
[----:B------:R-:W-:Y:S02]  /*1b90*/  UIADD3 UR16, UR10, 0x6, URZ ;  /* 0x000000060a107890 */ /* 0x000fe4000fffe03f */
[----:B------:R-:W-:Y:S01]  /*1ba0*/  UIADD3 UR20, UR10, 0x400, URZ ;  /* 0x000004000a147890 */ /* 0x000fe2000fffe03f */
[----:B------:R-:W-:Y:S01]  /*1bb0*/  UMOV UR4, UR8 ;  /* 0x0000000800047c82 */ /* 0x000fe20008000000 */
[----:B------:R-:W-:Y:S02]  /*1bc0*/  UIADD3 UR24, UR10, 0x402, URZ ;  /* 0x000004020a187890 */ /* 0x000fe4000fffe03f */
[----:B------:R-:W-:-:S02]  /*1bd0*/  UIADD3 UR28, UR10, 0x404, URZ ;  /* 0x000004040a1c7890 */ /* 0x000fc4000fffe03f */
[----:B------:R-:W-:Y:S02]  /*1be0*/  UIADD3 UR32, UR10, 0x406, URZ ;  /* 0x000004060a207890 */ /* 0x000fe4000fffe03f */
        /* <DEDUP_REMOVED lines=68> */
.L_x_4256:
[----:B------:R-:W-:Y:S01]  /*2030*/  R2UR UR5, R19 ;  /* 0x00000000130572ca */ /* 0x000fe200000e0000 */
[----:B------:R-:W2:Y:S01]  /*2040*/  S2UR UR7, SR_CgaCtaId ;  /* 0x00000000000779c3 */ /* 0x000ea20000008800 */
[----:B------:R-:W-:Y:S01]  /*2050*/  LOP3.LUT R12, R73, 0xffffff80, RZ, 0xc0, !PT ;  /* 0xffffff80490c7812 */ /* 0x000fe200078ec0ff */
[----:B------:R-:W-:Y:S01]  /*2060*/  ULDC UR10, c[0x0][0x288] ;  /* 0x0000a200000a7ab9 */ /* 0x000fe20000000800 */
[----:B------:R-:W-:Y:S02]  /*2070*/  LEA.HI R72, R72, R121, RZ, 0x2 ;  /* 0x0000007948487211 */ /* 0x000fe400078f10ff */
[----:B------:R-:W-:Y:S01]  /*2080*/  R2UR UR4, R18 ;  /* 0x00000000120472ca */ /* 0x000fe200000e0000 */
[----:B------:R-:W-:Y:S01]  /*2090*/  IMAD.IADD R12, R121, 0x1, -R12 ;  /* 0x00000001790c7824 */ /* 0x000fe200078e0a0c */
[----:B------:R-:W-:-:S04]  /*20a0*/  LOP3.LUT R72, R72, 0xfffffffc, RZ, 0xc0, !PT ;  /* 0xfffffffc48487812 */ /* 0x000fc800078ec0ff */
[----:B------:R-:W-:Y:S01]  /*20b0*/  SHF.R.S32.HI R7, RZ, 0x1f, R12 ;  /* 0x0000001fff077819 */ /* 0x000fe2000001140c */
[----:B------:R-:W-:Y:S01]  /*20c0*/  UISETP.NE.AND UP1, UPT, UR5, URZ, UPT ;  /* 0x0000003f0500728c */ /* 0x000fe2000bf25270 */
[----:B------:R-:W-:Y:S02]  /*20d0*/  IMAD.IADD R72, R121, 0x1, -R72 ;  /* 0x0000000179487824 */ /* 0x000fe400078e0a48 */
[----:B------:R-:W-:Y:S01]  /*20e0*/  ULDC UR5, c[0x0][0x9d8] ;  /* 0x0002760000057ab9 */ /* 0x000fe20000000800 */
[CC--:B------:R-:W-:Y:S01]  /*20f0*/  LEA.HI R13, R7.reuse, R12.reuse, RZ, 0x2 ;  /* 0x0000000c070d7211 */ /* 0x0c0fe200078f10ff */
[----:B------:R-:W-:Y:S01]  /*2100*/  FMUL.FTZ R28, R28, UR5 ;  /* 0x000000051c1c7c20 */ /* 0x000fe20008410000 */
[----:B------:R-:W-:Y:S01]  /*2110*/  LEA.HI R14, R7, R12, RZ, 0x5 ;  /* 0x0000000c070e7211 */ /* 0x000fe200078f28ff */
[----:B------:R-:W-:Y:S01]  /*2120*/  FMUL.FTZ R9, R30, UR5 ;  /* 0x000000051e097c20 */ /* 0x000fe20008410000 */
[--C-:B------:R-:W-:Y:S01]  /*2130*/  SHF.R.S32.HI R7, RZ, 0x2, R13.reuse ;  /* 0x00000002ff077819 */ /* 0x100fe2000001140d */
[----:B------:R3:W4:Y:S01]  /*2140*/  MUFU.TANH R76, R28 ;  /* 0x0000001c004c7308 */ /* 0x0007220000002400 */
[----:B------:R-:W-:Y:S01]  /*2150*/  LEA.HI R30, R74, R74, RZ, 0x1 ;  /* 0x0000004a4a1e7211 */ /* 0x000fe200078f08ff */
[----:B------:R-:W-:Y:S01]  /*2160*/  FMUL.FTZ R20, R35, UR5 ;  /* 0x0000000523147c20 */ /* 0x000fe20008410000 */
[----:B------:R-:W-:Y:S01]  /*2170*/  SHF.R.S32.HI R21, RZ, 0x5, R14 ;  /* 0x00000005ff157819 */ /* 0x000fe2000001140e */
[----:B------:R-:W-:Y:S01]  /*2180*/  UISETP.NE.AND UP0, UPT, UR4, URZ, UPT ;  /* 0x0000003f0400728c */ /* 0x000fe2000bf05270 */
[----:B------:R-:W-:Y:S01]  /*2190*/  LOP3.LUT R35, R30, 0x3fffffe, RZ, 0xc0, !PT ;  /* 0x03fffffe1e237812 */ /* 0x000fe200078ec0ff */
[----:B------:R-:W-:Y:S01]  /*21a0*/  FMUL.FTZ R29, R29, UR5 ;  /* 0x000000051d1d7c20 */ /* 0x000fe20008410000 */
[----:B------:R-:W-:Y:S01]  /*21b0*/  LEA R30, R21, UR38, 0x4 ;  /* 0x00000026151e7c11 */ /* 0x000fe2000f8e20ff */
[----:B------:R-:W-:Y:S01]  /*21c0*/  @UP1 ULDC UR4, c[0x0][0x44c] ;  /* 0x0001130000041ab9 */ /* 0x000fe20000000800 */
[----:B---3--:R-:W-:Y:S01]  /*21d0*/  SHF.R.S32.HI R28, RZ, 0x1f, R13 ;  /* 0x0000001fff1c7819 */ /* 0x008fe2000001140d */
[----:B------:R-:W-:Y:S01]  /*21e0*/  IMAD.IADD R35, R74, 0x1, -R35 ;  /* 0x000000014a237824 */ /* 0x000fe200078e0a23 */
[----:B------:R-:W-:Y:S01]  /*21f0*/  LEA.HI R21, R72, R72, RZ, 0x1 ;  /* 0x0000004848157211 */ /* 0x000fe200078f08ff */
[----:B------:R-:W-:Y:S01]  /*2200*/  FMUL.FTZ R15, R34, UR5 ;  /* 0x00000005220f7c20 */ /* 0x000fe20008410000 */
[-C--:B------:R-:W-:Y:S01]  /*2210*/  LEA.HI R28, R28, R7.reuse, RZ, 0x3 ;  /* 0x000000071c1c7211 */ /* 0x080fe200078f18ff */
[----:B------:R-:W-:Y:S01]  /*2220*/  @UP1 ULDC UR6, c[0x0][0x450] ;  /* 0x0001140000061ab9 */ /* 0x000fe20000000800 */
[----:B------:R-:W-:Y:S01]  /*2230*/  PLOP3.LUT P1, PT, PT, PT, UP1, 0x80, 0x0 ;  /* 0x000000000000781c */ /* 0x000fe20003f2f018 */
[----:B------:R-:W-:Y:S01]  /*2240*/  FMUL.FTZ R54, R54, UR5 ;  /* 0x0000000536367c20 */ /* 0x000fe20008410000 */
[----:B------:R-:W-:Y:S01]  /*2250*/  LOP3.LUT R28, R28, 0xfffffff8, RZ, 0xc0, !PT ;  /* 0xfffffff81c1c7812 */ /* 0x000fe200078ec0ff */
[----:B------:R-:W-:Y:S01]  /*2260*/  FMUL.FTZ R37, R37, UR5 ;  /* 0x0000000525257c20 */ /* 0x000fe20008410000 */
[----:B------:R-:W-:Y:S01]  /*2270*/  PLOP3.LUT P2, PT, PT, PT, UP1, 0x80, 0x0 ;  /* 0x000000000000781c */ /* 0x000fe20003f4f018 */
[----:B------:R3:W2:Y:S01]  /*2280*/  MUFU.TANH R77, R29 ;  /* 0x0000001d004d7308 */ /* 0x0006a20000002400 */
[----:B------:R-:W-:Y:S01]  /*2290*/  IADD3 R28, R30, R7, -R28 ;  /* 0x000000071e1c7210 */ /* 0x000fe20007ffe81c */
[----:B------:R-:W-:Y:S01]  /*22a0*/  FMUL.FTZ R25, R25, UR5 ;  /* 0x0000000519197c20 */ /* 0x000fe20008410000 */
[----:B------:R-:W-:Y:S01]  /*22b0*/  LOP3.LUT R7, R21, 0x1ffffffe, RZ, 0xc0, !PT ;  /* 0x1ffffffe15077812 */ /* 0x000fe200078ec0ff */
[----:B------:R-:W-:Y:S01]  /*22c0*/  FMUL.FTZ R33, R33, UR5 ;  /* 0x0000000521217c20 */ /* 0x000fe20008410000 */
[----:B------:R-:W-:Y:S01]  /*22d0*/  LOP3.LUT R13, R13, 0x7ffffffc, RZ, 0xc0, !PT ;  /* 0x7ffffffc0d0d7812 */ /* 0x000fe200078ec0ff */
[----:B------:R-:W-:-:S02]  /*22e0*/  IMAD R28, R35, 0x40, R28 ;  /* 0x00000040231c7824 */ /* 0x000fc400078e021c */
[----:B------:R-:W-:Y:S01]  /*22f0*/  FMUL.FTZ R32, R32, UR5 ;  /* 0x0000000520207c20 */ /* 0x000fe20008410000 */
[----:B------:R-:W-:Y:S02]  /*2300*/  IMAD.IADD R7, R72, 0x1, -R7 ;  /* 0x0000000148077824 */ /* 0x000fe400078e0a07 */
[----:B---3--:R-:W-:Y:S01]  /*2310*/  FMUL.FTZ R29, R43, UR5 ;  /* 0x000000052b1d7c20 */ /* 0x008fe20008410000 */
[----:B------:R3:W2:Y:S01]  /*2320*/  MUFU.TANH R81, R37 ;  /* 0x0000002500517308 */ /* 0x0006a20000002400 */
[----:B------:R-:W-:Y:S01]  /*2330*/  FMUL.FTZ R8, R24, UR5 ;  /* 0x0000000518087c20 */ /* 0x000fe20008410000 */
[----:B01----:R-:W-:Y:S01]  /*2340*/  FMUL.FTZ R0, R26, UR5 ;  /* 0x000000051a007c20 */ /* 0x003fe20008410000 */
[----:B------:R-:W-:Y:S01]  /*2350*/  LEA R7, R7, R28, 0x3 ;  /* 0x0000001c07077211 */ /* 0x000fe200078e18ff */
[----:B------:R-:W-:Y:S01]  /*2360*/  FMUL.FTZ R6, R27, UR5 ;  /* 0x000000051b067c20 */ /* 0x000fe20008410000 */
[----:B------:R-:W-:Y:S01]  /*2370*/  FMUL.FTZ R10, R31, UR5 ;  /* 0x000000051f0a7c20 */ /* 0x000fe20008410000 */
[----:B------:R-:W-:-:S02]  /*2380*/  IMAD.IADD R12, R12, 0x1, -R13 ;  /* 0x000000010c0c7824 */ /* 0x000fc400078e0a0d */
[----:B------:R-:W-:Y:S01]  /*2390*/  FMUL.FTZ R26, R39, UR5 ;  /* 0x00000005271a7c20 */ /* 0x000fe20008410000 */
[----:B------:R-:W-:Y:S01]  /*23a0*/  @P1 IMAD.HI.U32 R28, R7, UR4, RZ ;  /* 0x00000004071c1c27 */ /* 0x000fe2000f8e00ff */
[----:B------:R-:W-:Y:S01]  /*23b0*/  UIADD3 UR4, UR39, 0x30840, URZ ;  /* 0x0003084027047890 */ /* 0x000fe2000fffe03f */
[----:B------:R0:W1:Y:S02]  /*23c0*/  MUFU.TANH R43, R54 ;  /* 0x00000036002b7308 */ /* 0x0000640000002400 */
[----:B------:R-:W-:Y:S01]  /*23d0*/  FMUL.FTZ R40, R40, UR5 ;  /* 0x0000000528287c20 */ /* 0x000fe20008410000 */
[----:B------:R-:W-:Y:S01]  /*23e0*/  IMAD.MOV.U32 R34, RZ, RZ, R7 ;  /* 0x000000ffff227224 */ /* 0x000fe200078e0007 */
[----:B------:R-:W-:Y:S01]  /*23f0*/  @P2 SHF.R.U32.HI R34, RZ, UR6, R28 ;  /* 0x00000006ff222c19 */ /* 0x000fe2000801161c */
[----:B---3--:R-:W-:Y:S01]  /*2400*/  IMAD.MOV.U32 R37, RZ, RZ, -0x60 ;  /* 0xffffffa0ff257424 */ /* 0x008fe200078e00ff */
[----:B--2---:R-:W-:Y:S01]  /*2410*/  UPRMT UR4, UR7, 0x654, UR4 ;  /* 0x0000065407047896 */ /* 0x004fe20008000004 */
[----:B------:R-:W-:Y:S01]  /*2420*/  FMUL.FTZ R41, R41, UR5 ;  /* 0x0000000529297c20 */ /* 0x000fe20008410000 */
[----:B------:R-:W-:Y:S01]  /*2430*/  FMUL.FTZ R27, R42, UR5 ;  /* 0x000000052a1b7c20 */ /* 0x000fe20008410000 */
[----:B------:R2:W3:Y:S01]  /*2440*/  MUFU.TANH R75, R25 ;  /* 0x00000019004b7308 */ /* 0x0004e20000002400 */
[----:B0-----:R-:W0:Y:S01]  /*2450*/  SHFL.IDX PT, R54, R34, RZ, 0x1c1f ;  /* 0x001c1fff22367589 */ /* 0x001e2200000e0000 */
[----:B------:R-:W-:-:S02]  /*2460*/  IMAD R37, R16, R37, 0x61 ;  /* 0x0000006110257424 */ /* 0x000fc400078e0225 */
[----:B------:R-:W-:Y:S01]  /*2470*/  FMUL.FTZ R44, R44, UR5 ;  /* 0x000000052c2c7c20 */ /* 0x000fe20008410000 */
[----:B------:R-:W-:Y:S01]  /*2480*/  FMUL.FTZ R45, R45, UR5 ;  /* 0x000000052d2d7c20 */ /* 0x000fe20008410000 */
[----:B------:R-:W-:Y:S01]  /*2490*/  FMUL.FTZ R31, R46, UR5 ;  /* 0x000000052e1f7c20 */ /* 0x000fe20008410000 */
[----:B------:R-:W-:Y:S01]  /*24a0*/  FMUL.FTZ R48, R48, UR5 ;  /* 0x0000000530307c20 */ /* 0x000fe20008410000 */
[----:B------:R-:W-:Y:S01]  /*24b0*/  FMUL.FTZ R49, R49, UR5 ;  /* 0x0000000531317c20 */ /* 0x000fe20008410000 */
[----:B------:R5:W0:Y:S01]  /*24c0*/  MUFU.TANH R79, R33 ;  /* 0x00000021004f7308 */ /* 0x000a220000002400 */
[----:B--2---:R-:W-:Y:S01]  /*24d0*/  FMUL.FTZ R25, R38, UR5 ;  /* 0x0000000526197c20 */ /* 0x004fe20008410000 */
[----:B------:R-:W-:Y:S01]  /*24e0*/  FMUL.FTZ R51, R51, UR5 ;  /* 0x0000000533337c20 */ /* 0x000fe20008410000 */
[----:B------:R-:W-:Y:S01]  /*24f0*/  FMUL.FTZ R52, R52, UR5 ;  /* 0x0000000534347c20 */ /* 0x000fe20008410000 */
[----:B------:R-:W-:Y:S01]  /*2500*/  FMUL.FTZ R53, R53, UR5 ;  /* 0x0000000535357c20 */ /* 0x000fe20008410000 */
[----:B------:R-:W-:Y:S01]  /*2510*/  FMUL.FTZ R55, R55, UR5 ;  /* 0x0000000537377c20 */ /* 0x000fe20008410000 */
[----:B------:R-:W-:Y:S01]  /*2520*/  FMUL.FTZ R56, R56, UR5 ;  /* 0x0000000538387c20 */ /* 0x000fe20008410000 */
[----:B------:R-:W-:Y:S01]  /*2530*/  FMUL.FTZ R57, R57, UR5 ;  /* 0x0000000539397c20 */ /* 0x000fe20008410000 */
[----:B------:R-:W-:Y:S01]  /*2540*/  FMUL.FTZ R24, R59, UR5 ;  /* 0x000000053b187c20 */ /* 0x000fe20008410000 */
[----:B-----5:R-:W-:Y:S01]  /*2550*/  FMUL.FTZ R33, R47, UR5 ;  /* 0x000000052f217c20 */ /* 0x020fe20008410000 */
        /* <DEDUP_REMOVED lines=12> */
[----:B------:R2:W0:Y:S01]  /*2620*/  MUFU.TANH R78, R32 ;  /* 0x00000020004e7308 */ /* 0x0004220000002400 */
[----:B------:R-:W-:Y:S01]  /*2630*/  FMUL.FTZ R58, R58, UR5 ;  /* 0x000000053a3a7c20 */ /* 0x000fe20008410000 */
[----:B------:R-:W-:Y:S01]  /*2640*/  FMUL.FTZ R36, R36, UR5 ;  /* 0x0000000524247c20 */ /* 0x000fe20008410000 */
[----:B------:R-:W-:Y:S01]  /*2650*/  PLOP3.LUT P1, PT, PT, PT, UP0, 0x40, 0x0 ;  /* 0x000000000000781c */ /* 0x000fe20003f2e808 */
[----:B------:R-:W-:Y:S01]  /*2660*/  SYNCS.ARRIVE.TRANS64.RED.A1T0 RZ, [UR4], RZ ;  /* 0x000000ffffff79a7 */ /* 0x000fe20008100404 */
[----:B------:R-:W-:Y:S01]  /*2670*/  IMAD R13, R16, -0x60, R23 ;  /* 0xffffffa0100d7824 */ /* 0x000fe200078e0217 */
[----:B------:R-:W-:Y:S01]  /*2680*/  ULDC UR4, c[0x0][0x9dc] ;  /* 0x0002770000047ab9 */ /* 0x000fe20000000800 */
[----:B------:R-:W-:Y:S01]  /*2690*/  ULDC UR6, c[0x0][0x9e0] ;  /* 0x0002780000067ab9 */ /* 0x000fe20000000800 */
[----:B------:R-:W0:Y:S01]  /*26a0*/  MUFU.TANH R8, R8 ;  /* 0x0000000800087308 */ /* 0x000e220000002400 */
[----:B--2---:R-:W-:Y:S01]  /*26b0*/  IMAD R32, R12, -0x2, R37 ;  /* 0xfffffffe0c207824 */ /* 0x004fe200078e0225 */
[----:B------:R-:W-:Y:S01]  /*26c0*/  ULOP3.LUT UR7, URZ, UR4, URZ, 0x33, !UPT ;  /* 0x000000043f077292 */ /* 0x000fe2000f8e333f */
[----:B------:R-:W-:-:S02]  /*26d0*/  VIADD R35, R13, 0x60 ;  /* 0x000000600d237836 */ /* 0x000fc40000000000 */
[----:B------:R-:W-:Y:S01]  /*26e0*/  FMUL.FTZ R50, R50, UR5 ;  /* 0x0000000532327c20 */ /* 0x000fe20008410000 */
[----:B------:R-:W-:Y:S02]  /*26f0*/  VIADD R46, R37, 0xffffffff ;  /* 0xffffffff252e7836 */ /* 0x000fe40000000000 */
[----:B------:R-:W-:Y:S01]  /*2700*/  IMAD R38, R12, -0x2, R35 ;  /* 0xfffffffe0c267824 */ /* 0x000fe200078e0223 */
[----:B------:R-:W2:Y:S01]  /*2710*/  MUFU.TANH R0, R0 ;  /* 0x0000000000007308 */ /* 0x000ea20000002400 */
[----:B------:R-:W-:-:S07]  /*2720*/  IMAD.U32 R13, RZ, RZ, UR7 ;  /* 0x00000007ff0d7e24 */ /* 0x000fce000f8e00ff */
        /* <DEDUP_REMOVED lines=37> */
[----:B------:R5:W0:Y:S08]  /*2980*/  MUFU.TANH R80, R36 ;  /* 0x0000002400507308 */ /* 0x000a300000002400 */
[----:B------:R4:W1:Y:S01]  /*2990*/  MUFU.TANH R39, R50 ;  /* 0x0000003200277308 */ /* 0x0008620000002400 */
[----:B-----5:R-:W-:-:S05]  /*29a0*/  IADD3 R36, R32, -UR10, R23 ;  /* 0x8000000a20247c10 */ /* 0x020fca000fffe017 */
[C---:B------:R-:W-:Y:S02]  /*29b0*/  VIADD R59, R36.reuse, UR6 ;  /* 0x00000006243b7c36 */ /* 0x040fe40008000000 */
[----:B------:R-:W-:Y:S02]  /*29c0*/  VIADD R42, R36, UR7 ;  /* 0x00000007242a7c36 */ /* 0x000fe40008000000 */
[----:B----4-:R-:W-:Y:S01]  /*29d0*/  VIADD R50, R32, 0xffffffff ;  /* 0xffffffff20327836 */ /* 0x010fe20000000000 */
[----:B0-----:R-:W-:Y:S01]  /*29e0*/  VIADDMNMX R35, R54, R59, R38, PT ;  /* 0x0000003b36237246 */ /* 0x001fe20003800126 */
[----:B------:R-:W-:Y:S01]  /*29f0*/  IMAD.IADD R36, R42, 0x1, R54 ;  /* 0x000000012a247824 */ /* 0x000fe200078e0236 */
[----:B--23--:R-:W-:Y:S06]  /*2a00*/  @P1 BRA `(.L_x_4257) ;  /* 0x00000000005c1947 */ /* 0x00cfec0003800000 */
[----:B------:R-:W-:Y:S01]  /*2a10*/  IADD3 R37, R23, -UR10, R54 ;  /* 0x8000000a17257c10 */ /* 0x000fe2000fffe036 */
        /* <DEDUP_REMOVED lines=12> */
.L_x_4259:
[----:B------:R-:W-:Y:S02]  /*2ae0*/  ULDC UR4, c[0x0][0x9e4] ;  /* 0x0002790000047ab9 */ /* 0x000fe40000000800 */
[----:B------:R-:W-:-:S04]  /*2af0*/  MOV R54, UR4 ;  /* 0x0000000400367c02 */ /* 0x000fc80008000f00 */
[----:B------:R-:W-:-:S13]  /*2b00*/  ISETP.NE.AND P1, PT, R54, 0x1, PT ;  /* 0x000000013600780c */ /* 0x000fda0003f25270 */
[----:B------:R-:W0:Y:S02]  /*2b10*/  @P1 LDC.64 R62, c[0x0][0x9e8] ;  /* 0x00027a00ff3e1b82 */ /* 0x000e240000000a00 */
[----:B0-----:R-:W-:-:S05]  /*2b20*/  @P1 IMAD.HI.U32 R32, R37, R62, RZ ;  /* 0x0000003e25201227 */ /* 0x001fca00078e00ff */
[----:B------:R-:W-:-:S07]  /*2b30*/  @P1 SHF.R.U32.HI R37, RZ, R63, R32 ;  /* 0x0000003fff251219 */ /* 0x000fce0000011620 */
.L_x_4260:
[----:B------:R-:W-:Y:S05]  /*2b40*/  BSYNC B0 ;  /* 0x0000000000007941 */ /* 0x000fea0003800000 */
.L_x_4258:
[----:B------:R-:W-:-:S05]  /*2b50*/  IMAD R37, R37, R54, R50 ;  /* 0x0000003625257224 */ /* 0x000fca00078e0232 */
[----:B------:R-:W-:Y:S02]  /*2b60*/  VIADDMNMX R35, R37, R54, R35, PT ;  /* 0x0000003625237246 */ /* 0x000fe40003800123 */
[----:B------:R-:W-:-:S07]  /*2b70*/  VIMNMX R36, R36, R37, !PT ;  /* 0x0000002524247248 */ /* 0x000fce0007fe0100 */
.L_x_4257:
[C---:B------:R-:W-:Y:S01]  /*2b80*/  ISETP.GE.AND P2, PT, R46.reuse, 0x9, PT ;  /* 0x000000092e00780c */ /* 0x040fe20003f46270 */
[----:B------:R-:W0:Y:S01]  /*2b90*/  SHFL.IDX PT, R37, R34, 0x1, 0x1c1f ;  /* 0x003c1f0022257f89 */ /* 0x000e2200000e0000 */
        /* <DEDUP_REMOVED lines=11> */
[C---:B------:R-:W-:Y:S02]  /*2c50*/  ISETP.LT.OR P3, PT, R35.reuse, 0x11, P3 ;  /* 0x000000112300780c */ /* 0x040fe40001f61670 */
        /* <DEDUP_REMOVED lines=11> */
[C---:B------:R-:W-:Y:S02]  /*2d10*/  ISETP.LT.OR P3, PT, R35.reuse, 0x19, P3 ;  /* 0x000000192300780c */ /* 0x040fe40001f61670 */
        /* <DEDUP_REMOVED lines=65> */
[----:B------:R-:W-:Y:S02]  /*3130*/  P2R R66, PR, RZ, 0x20 ;  /* 0x00000020ff427803 */ /* 0x000fe40000000000 */
[----:B------:R-:W-:Y:S02]  /*3140*/  FSEL R61, R61, -INF , !P3 ;  /* 0xff8000003d3d7808 */ /* 0x000fe40005800000 */
[----:B------:R-:W-:Y:S02]  /*3150*/  ISETP.GE.AND P3, PT, R46, 0x51, PT ;  /* 0x000000512e00780c */ /* 0x000fe40003f66270 */
[----:B------:R-:W-:Y:S02]  /*3160*/  P2R R54, PR, RZ, 0x40 ;  /* 0x00000040ff367803 */ /* 0x000fe40000000000 */
[----:B------:R-:W-:Y:S02]  /*3170*/  ISETP.GT.AND P4, PT, R36, 0x50, !P3 ;  /* 0x000000502400780c */ /* 0x000fe40005f84270 */
[----:B------:R-:W-:-:S02]  /*3180*/  R2UR UR4, R18 ;  /* 0x00000000120472ca */ /* 0x000fc400000e0000 */
        /* <DEDUP_REMOVED lines=19> */
[----:B0-----:R-:W-:-:S03]  /*32c0*/  IMAD.IADD R36, R42, 0x1, R37 ;  /* 0x000000012a247824 */ /* 0x001fc600078e0225 */
[----:B------:R-:W-:Y:S02]  /*32d0*/  ISETP.LT.OR P6, PT, R35, 0x5a, P6 ;  /* 0x0000005a2300780c */ /* 0x000fe400037c1670 */
[----:B------:R-:W-:Y:S02]  /*32e0*/  VIADDMNMX R35, R37, R59, R38, PT ;  /* 0x0000003b25237246 */ /* 0x000fe40003800126 */
[----:B------:R-:W-:Y:S02]  /*32f0*/  FSEL R69, R69, -INF , !P6 ;  /* 0xff80000045457808 */ /* 0x000fe40007000000 */
[----:B------:R-:W-:-:S13]  /*3300*/  PLOP3.LUT P6, PT, PT, PT, UP0, 0x40, 0x0 ;  /* 0x000000000000781c */ /* 0x000fda0003fce808 */
[----:B------:R-:W-:Y:S05]  /*3310*/  @P6 BRA `(.L_x_4261) ;  /* 0x00000000005c6947 */ /* 0x000fea0003800000 */
        /* <DEDUP_REMOVED lines=13> */
.L_x_4263:
[----:B------:R-:W-:Y:S02]  /*33f0*/  ULDC UR4, c[0x0][0x9e4] ;  /* 0x0002790000047ab9 */ /* 0x000fe40000000800 */
[----:B------:R-:W-:-:S05]  /*3400*/  IMAD.U32 R34, RZ, RZ, UR4 ;  /* 0x00000004ff227e24 */ /* 0x000fca000f8e00ff */
[----:B------:R-:W-:-:S13]  /*3410*/  ISETP.NE.AND P6, PT, R34, 0x1, PT ;  /* 0x000000012200780c */ /* 0x000fda0003fc5270 */
[----:B------:R-:W0:Y:S02]  /*3420*/  @P6 LDC.64 R58, c[0x0][0x9e8] ;  /* 0x00027a00ff3a6b82 */ /* 0x000e240000000a00 */
[----:B0-----:R-:W-:-:S05]  /*3430*/  @P6 IMAD.HI.U32 R8, R37, R58, RZ ;  /* 0x0000003a25086227 */ /* 0x001fca00078e00ff */
[----:B------:R-:W-:-:S07]  /*3440*/  @P6 SHF.R.U32.HI R37, RZ, R59, R8 ;  /* 0x0000003bff256219 */ /* 0x000fce0000011608 */
.L_x_4264:
[----:B------:R-:W-:Y:S05]  /*3450*/  BSYNC B0 ;  /* 0x0000000000007941 */ /* 0x000fea0003800000 */
.L_x_4262:
[----:B------:R-:W-:-:S05]  /*3460*/  IMAD R37, R37, R34, R50 ;  /* 0x0000002225257224 */ /* 0x000fca00078e0232 */
[----:B------:R-:W-:Y:S02]  /*3470*/  VIADDMNMX R35, R37, R34, R35, PT ;  /* 0x0000002225237246 */ /* 0x000fe40003800123 */
[----:B------:R-:W-:-:S07]  /*3480*/  VIMNMX R36, R36, R37, !PT ;  /* 0x0000002524247248 */ /* 0x000fce0007fe0100 */
.L_x_4261:
[C---:B------:R-:W-:Y:S02]  /*3490*/  ISETP.GT.AND P1, PT, R36.reuse, 0x1, !P1 ;  /* 0x000000012400780c */ /* 0x040fe40004f24270 */
[----:B------:R-:W-:Y:S02]  /*34a0*/  ISETP.GT.AND P2, PT, R36, 0x8, !P2 ;  /* 0x000000082400780c */ /* 0x000fe40005744270 */
[C---:B------:R-:W-:Y:S02]  /*34b0*/  ISETP.LT.OR P1, PT, R35.reuse, 0x2, P1 ;  /* 0x000000022300780c */ /* 0x040fe40000f21670 */
[----:B------:R-:W-:Y:S02]  /*34c0*/  ISETP.LT.OR P2, PT, R35, 0x9, P2 ;  /* 0x000000092300780c */ /* 0x000fe40001741670 */
[----:B------:R-:W-:Y:S02]  /*34d0*/  FSEL R6, R6, -INF , !P1 ;  /* 0xff80000006067808 */ /* 0x000fe40004800000 */
[----:B------:R-:W-:-:S02]  /*34e0*/  ISETP.NE.AND P1, PT, R54, RZ, PT ;  /* 0x000000ff3600720c */ /* 0x000fc40003f25270 */
[----:B------:R-:W-:Y:S02]  /*34f0*/  FSEL R34, R9, -INF , !P2 ;  /* 0xff80000009227808 */ /* 0x000fe40005000000 */
[----:B------:R-:W-:Y:S02]  /*3500*/  ISETP.GT.AND P1, PT, R36, 0x9, !P1 ;  /* 0x000000092400780c */ /* 0x000fe40004f24270 */
[----:B------:R-:W-:Y:S02]  /*3510*/  ISETP.NE.AND P2, PT, R66, RZ, PT ;  /* 0x000000ff4200720c */ /* 0x000fe40003f45270 */
[----:B------:R-:W-:Y:S02]  /*3520*/  ISETP.LT.OR P1, PT, R35, 0xa, P1 ;  /* 0x0000000a2300780c */ /* 0x000fe40000f21670 */
[----:B------:R-:W-:Y:S02]  /*3530*/  FMNMX.FTZ R8, R41, R75, !PT ;  /* 0x0000004b29087209 */ /* 0x000fe40007810000 */
[----:B------:R-:W-:-:S02]  /*3540*/  FSEL R38, R10, -INF , !P1 ;  /* 0xff8000000a267808 */ /* 0x000fc40004800000 */
[----:B------:R-:W-:Y:S02]  /*3550*/  ISETP.NE.AND P1, PT, R62, RZ, PT ;  /* 0x000000ff3e00720c */ /* 0x000fe40003f25270 */
[----:B------:R-:W-:Y:S02]  /*3560*/  ISETP.NE.AND P6, PT, R70, RZ, PT ;  /* 0x000000ff4600720c */ /* 0x000fe40003fc5270 */
[----:B------:R-:W-:Y:S02]  /*3570*/  ISETP.GT.AND P1, PT, R36, 0x10, !P1 ;  /* 0x000000102400780c */ /* 0x000fe40004f24270 */
[----:B------:R-:W-:Y:S02]  /*3580*/  FMNMX.FTZ R8, R63, R8, !PT ;  /* 0x000000083f087209 */ /* 0x000fe40007810000 */
[----:B------:R-:W-:Y:S02]  /*3590*/  ISETP.LT.OR P1, PT, R35, 0x11, P1 ;  /* 0x000000112300780c */ /* 0x000fe40000f21670 */
[----:B------:R-:W-:-:S02]  /*35a0*/  FMNMX.FTZ R8, R77, R8, !PT ;  /* 0x000000084d087209 */ /* 0x000fc40007810000 */
[----:B------:R-:W-:Y:S02]  /*35b0*/  FSEL R40, R15, -INF , !P1 ;  /* 0xff8000000f287808 */ /* 0x000fe40004800000 */
[----:B------:R-:W-:Y:S02]  /*35c0*/  ISETP.GT.AND P1, PT, R36, 0x11, !P2 ;  /* 0x000000112400780c */ /* 0x000fe40005724270 */
[----:B------:R-:W-:Y:S02]  /*35d0*/  FMNMX.FTZ R8, R67, R8, !PT ;  /* 0x0000000843087209 */ /* 0x000fe40007810000 */
[----:B------:R-:W-:Y:S02]  /*35e0*/  ISETP.LT.OR P1, PT, R35, 0x12, P1 ;  /* 0x000000122300780c */ /* 0x000fe40000f21670 */
[----:B------:R-:W-:Y:S02]  /*35f0*/  FMNMX.FTZ R8, R79, R8, !PT ;  /* 0x000000084f087209 */ /* 0x000fe40007810000 */
[----:B------:R-:W-:-:S02]  /*3600*/  FSEL R20, R20, -INF , !P1 ;  /* 0xff80000014147808 */ /* 0x000fc40004800000 */
[----:B------:R-:W-:Y:S02]  /*3610*/  ISETP.GT.AND P1, PT, R36, 0x18, !P6 ;  /* 0x000000182400780c */ /* 0x000fe40007724270 */
        /* <DEDUP_REMOVED lines=14> */
[----:B------:R-:W-:Y:S02]  /*3700*/  ISETP.NE.AND P6, PT, R44, RZ, PT ;  /* 0x000000ff2c00720c */ /* 0x000fe40003fc5270 */
        /* <DEDUP_REMOVED lines=15> */
[----:B------:R-:W-:Y:S02]  /*3800*/  ISETP.NE.AND P2, PT, R48, RZ, PT ;  /* 0x000000ff3000720c */ /* 0x000fe40003f45270 */
[----:B------:R-:W-:Y:S02]  /*3810*/  FSEL R48, R31, -INF , !P1 ;  /* 0xff8000001f307808 */ /* 0x000fe40004800000 */
[----:B------:R-:W-:Y:S02]  /*3820*/  FMNMX.FTZ R8, R93, R8, !PT ;  /* 0x000000085d087209 */ /* 0x000fe40007810000 */
[----:B------:R-:W-:Y:S02]  /*3830*/  ISETP.NE.AND P1, PT, R80, RZ, PT ;  /* 0x000000ff5000720c */ /* 0x000fe40003f25270 */
[----:B------:R-:W-:-:S02]  /*3840*/  FMNMX.FTZ R8, R61, R8, !PT ;  /* 0x000000083d087209 */ /* 0x000fc40007810000 */
        /* <DEDUP_REMOVED lines=10> */
[----:B------:R-:W-:Y:S01]  /*38f0*/  R2UR UR4, R18 ;  /* 0x00000000120472ca */ /* 0x000fe200000e0000 */
[----:B------:R-:W0:Y:S01]  /*3900*/  SHFL.BFLY PT, R9, R10, 0x2, 0x1f ;  /* 0x0c401f000a097f89 */ /* 0x000e2200000e0000 */
[----:B-1----:R-:W-:-:S02]  /*3910*/  FSEL R52, R39, -INF , !P1 ;  /* 0xff80000027347808 */ /* 0x002fc40004800000 */
[----:B------:R-:W-:Y:S02]  /*3920*/  ISETP.NE.AND P1, PT, R84, RZ, PT ;  /* 0x000000ff5400720c */ /* 0x000fe40003f25270 */
[C---:B------:R-:W-:Y:S02]  /*3930*/  ISETP.GT.AND P3, PT, R36.reuse, 0x50, !P3 ;  /* 0x000000502400780c */ /* 0x040fe40005f64270 */
[C---:B------:R-:W-:Y:S02]  /*3940*/  ISETP.GT.AND P1, PT, R36.reuse, 0x31, !P1 ;  /* 0x000000312400780c */ /* 0x040fe40004f24270 */
[C---:B------:R-:W-:Y:S02]  /*3950*/  ISETP.GT.AND P4, PT, R36.reuse, 0x51, !P4 ;  /* 0x000000512400780c */ /* 0x040fe40006784270 */
[----:B------:R-:W-:Y:S01]  /*3960*/  ISETP.LT.OR P1, PT, R35, 0x32, P1 ;  /* 0x000000322300780c */ /* 0x000fe20000f21670 */
[----:B------:R-:W-:Y:S01]  /*3970*/  UISETP.NE.AND UP0, UPT, UR4, URZ, UPT ;  /* 0x0000003f0400728c */ /* 0x000fe2000bf05270 */
[----:B------:R-:W-:-:S02]  /*3980*/  ISETP.GT.AND P5, PT, R36, 0x58, !P5 ;  /* 0x000000582400780c */ /* 0x000fc40006fa4270 */
[----:B------:R-:W-:Y:S01]  /*3990*/  FSEL R54, R51, -INF , !P1 ;  /* 0xff80000033367808 */ /* 0x000fe20004800000 */
[----:B------:R-:W-:Y:S01]  /*39a0*/  ULDC UR4, c[0x0][0x988] ;  /* 0x0002620000047ab9 */ /* 0x000fe20000000800 */
[----:B------:R-:W-:Y:S02]  /*39b0*/  ISETP.NE.AND P1, PT, R86, RZ, PT ;  /* 0x000000ff5600720c */ /* 0x000fe40003f25270 */
[C---:B------:R-:W-:Y:S02]  /*39c0*/  ISETP.LT.OR P3, PT, R35.reuse, 0x51, P3 ;  /* 0x000000512300780c */ /* 0x040fe40001f61670 */
[----:B------:R-:W-:Y:S02]  /*39d0*/  ISETP.GT.AND P1, PT, R36, 0x38, !P1 ;  /* 0x000000382400780c */ /* 0x000fe40004f24270 */
[C---:B------:R-:W-:Y:S02]  /*39e0*/  ISETP.LT.OR P4, PT, R35.reuse, 0x52, P4 ;  /* 0x000000522300780c */ /* 0x040fe40002781670 */
[----:B------:R-:W-:-:S02]  /*39f0*/  ISETP.LT.OR P1, PT, R35, 0x39, P1 ;  /* 0x000000392300780c */ /* 0x000fc40000f21670 */
[----:B0-----:R-:W-:Y:S01]  /*3a00*/  FMNMX.FTZ R25, R10, R9, !PT ;  /* 0x000000090a197209 */ /* 0x001fe20007810000 */
[----:B------:R-:W-:Y:S01]  /*3a10*/  IMAD.U32 R9, RZ, RZ, UR4 ;  /* 0x00000004ff097e24 */ /* 0x000fe2000f8e00ff */
[----:B------:R-:W-:Y:S02]  /*3a20*/  FSEL R56, R43, -INF , !P1 ;  /* 0xff8000002b387808 */ /* 0x000fe40004800000 */
[----:B------:R-:W-:Y:S01]  /*3a30*/  ISETP.NE.AND P1, PT, R88, RZ, PT ;  /* 0x000000ff5800720c */ /* 0x000fe20003f25270 */
[----:B------:R-:W0:Y:S01]  /*3a40*/  SHFL.BFLY PT, R8, R25, 0x1, 0x1f ;  /* 0x0c201f0019087f89 */ /* 0x000e2200000e0000 */
[----:B------:R-:W-:Y:S02]  /*3a50*/  FSEL R14, R14, -INF , !P3 ;  /* 0xff8000000e0e7808 */ /* 0x000fe40005800000 */
[----:B------:R-:W-:Y:S02]  /*3a60*/  ISETP.GT.AND P1, PT, R36, 0x39, !P1 ;  /* 0x000000392400780c */ /* 0x000fe40004f24270 */
[----:B------:R-:W-:-:S02]  /*3a70*/  ISETP.LT.OR P5, PT, R35, 0x59, P5 ;  /* 0x000000592300780c */ /* 0x000fc40002fa1670 */
[----:B------:R-:W-:Y:S02]  /*3a80*/  ISETP.LT.OR P1, PT, R35, 0x3a, P1 ;  /* 0x0000003a2300780c */ /* 0x000fe40000f21670 */
[----:B------:R-:W-:Y:S02]  /*3a90*/  FSEL R62, R21, -INF , !P4 ;  /* 0xff800000153e7808 */ /* 0x000fe40006000000 */
[----:B------:R-:W-:Y:S02]  /*3aa0*/  FSEL R58, R55, -INF , !P1 ;  /* 0xff800000373a7808 */ /* 0x000fe40004800000 */
[----:B------:R-:W-:Y:S02]  /*3ab0*/  ISETP.GT.AND P1, PT, R36, 0x40, !P2 ;  /* 0x000000402400780c */ /* 0x000fe40005724270 */
[----:B------:R-:W-:Y:S02]  /*3ac0*/  ISETP.NE.AND P2, PT, R94, RZ, PT ;  /* 0x000000ff5e00720c */ /* 0x000fe40003f45270 */
[----:B------:R-:W-:-:S02]  /*3ad0*/  ISETP.LT.OR P1, PT, R35, 0x41, P1 ;  /* 0x000000412300780c */ /* 0x000fc40000f21670 */
[C---:B------:R-:W-:Y:S02]  /*3ae0*/  ISETP.GT.AND P2, PT, R36.reuse, 0x49, !P2 ;  /* 0x000000492400780c */ /* 0x040fe40005744270 */
[----:B------:R-:W-:Y:S02]  /*3af0*/  FSEL R60, R47, -INF , !P1 ;  /* 0xff8000002f3c7808 */ /* 0x000fe40004800000 */
[----:B------:R-:W-:Y:S02]  /*3b00*/  ISETP.GT.AND P1, PT, R36, RZ, !P6 ;  /* 0x000000ff2400720c */ /* 0x000fe40007724270 */
[----:B0-----:R-:W-:Y:S02]  /*3b10*/  FMNMX.FTZ R8, R25, R8, !PT ;  /* 0x0000000819087209 */ /* 0x001fe40007810000 */
[----:B------:R-:W-:Y:S02]  /*3b20*/  ISETP.LT.OR P1, PT, R35, 0x1, P1 ;  /* 0x000000012300780c */ /* 0x000fe40000f21670 */
[----:B------:R-:W-:Y:S01]  /*3b30*/  ISETP.NE.AND P6, PT, R90, RZ, PT ;  /* 0x000000ff5a00720c */ /* 0x000fe20003fc5270 */
[----:B------:R-:W-:Y:S01]  /*3b40*/  FMUL.FTZ R15, R8, R9 ;  /* 0x00000009080f7220 */ /* 0x000fe20000410000 */
[----:B------:R-:W-:-:S02]  /*3b50*/  FSEL R0, R0, -INF , !P1 ;  /* 0xff80000000007808 */ /* 0x000fc40004800000 */
[----:B------:R-:W-:Y:S02]  /*3b60*/  FSETP.NEU.FTZ.AND P1, PT, R8, -INF , PT ;  /* 0xff8000000800780b */ /* 0x000fe40003f3d000 */
[----:B------:R-:W-:Y:S02]  /*3b70*/  ISETP.LT.OR P2, PT, R35, 0x4a, P2 ;  /* 0x0000004a2300780c */ /* 0x000fe40001741670 */
[----:B------:R-:W-:Y:S02]  /*3b80*/  FSEL R64, R15, RZ, P1 ;  /* 0x000000ff0f407208 */ /* 0x000fe40000800000 */
[----:B------:R-:W-:Y:S02]  /*3b90*/  FMNMX.FTZ R15, R0, R6, !PT ;  /* 0x00000006000f7209 */ /* 0x000fe40007810000 */
[----:B------:R-:W-:Y:S01]  /*3ba0*/  ISETP.GT.AND P1, PT, R36, 0x41, !P6 ;  /* 0x000000412400780c */ /* 0x000fe20007724270 */
[--C-:B------:R-:W-:Y:S01]  /*3bb0*/  FFMA.FTZ R10, R41, R9, -R64.reuse ;  /* 0x00000009290a7223 */ /* 0x100fe20000010840 */
[----:B------:R-:W-:Y:S01]  /*3bc0*/  FMNMX.FTZ R15, R34, R15, !PT ;  /* 0x0000000f220f7209 */ /* 0x000fe20007810000 */
[--C-:B------:R-:W-:Y:S01]  /*3bd0*/  FFMA.FTZ R25, R75, R9, -R64.reuse ;  /* 0x000000094b197223 */ /* 0x100fe20000010840 */
[----:B------:R-:W-:Y:S01]  /*3be0*/  ISETP.LT.OR P1, PT, R35, 0x42, P1 ;  /* 0x000000422300780c */ /* 0x000fe20000f21670 */
[----:B------:R0:W-:Y:S01]  /*3bf0*/  MUFU.EX2 R188, R10 ;  /* 0x0000000a00bc7308 */ /* 0x0001e20000000800 */
[----:B------:R-:W-:Y:S01]  /*3c00*/  FMNMX.FTZ R15, R38, R15, !PT ;  /* 0x0000000f260f7209 */ /* 0x000fe20007810000 */
[-CC-:B------:R-:W-:Y:S01]  /*3c10*/  FFMA.FTZ R27, R63, R9.reuse, -R64.reuse ;  /* 0x000000093f1b7223 */ /* 0x180fe20000010840 */
[----:B------:R-:W-:Y:S01]  /*3c20*/  FSEL R24, R24, -INF , !P1 ;  /* 0xff80000018187808 */ /* 0x000fe20004800000 */
[--C-:B------:R-:W-:Y:S01]  /*3c30*/  FFMA.FTZ R29, R77, R9, -R64.reuse ;  /* 0x000000094d1d7223 */ /* 0x100fe20000010840 */
[----:B------:R-:W-:Y:S01]  /*3c40*/  FMNMX.FTZ R15, R40, R15, !PT ;  /* 0x0000000f280f7209 */ /* 0x000fe20007810000 */
[--C-:B------:R-:W-:Y:S01]  /*3c50*/  FFMA.FTZ R31, R79, R9, -R64.reuse ;  /* 0x000000094f1f7223 */ /* 0x100fe20000010840 */
[----:B------:R-:W-:Y:S01]  /*3c60*/  ISETP.NE.AND P1, PT, R92, RZ, PT ;  /* 0x000000ff5c00720c */ /* 0x000fe20003f25270 */
[----:B------:R-:W1:Y:S01]  /*3c70*/  MUFU.EX2 R25, R25 ;  /* 0x0000001900197308 */ /* 0x000e620000000800 */
[----:B------:R-:W-:Y:S01]  /*3c80*/  FMNMX.FTZ R15, R20, R15, !PT ;  /* 0x0000000f140f7209 */ /* 0x000fe20007810000 */
[-CC-:B0-----:R-:W-:Y:S01]  /*3c90*/  FFMA.FTZ R10, R67, R9.reuse, -R64.reuse ;  /* 0x00000009430a7223 */ /* 0x181fe20000010840 */
[----:B------:R-:W-:Y:S01]  /*3ca0*/  ISETP.GT.AND P1, PT, R36, 0x48, !P1 ;  /* 0x000000482400780c */ /* 0x000fe20004f24270 */
[--C-:B------:R-:W-:Y:S01]  /*3cb0*/  FFMA.FTZ R33, R45, R9, -R64.reuse ;  /* 0x000000092d217223 */ /* 0x100fe20000010840 */
[----:B------:R-:W-:Y:S01]  /*3cc0*/  FMNMX.FTZ R15, R42, R15, !PT ;  /* 0x0000000f2a0f7209 */ /* 0x000fe20007810000 */
[--C-:B------:R-:W-:Y:S01]  /*3cd0*/  FFMA.FTZ R45, R61, R9, -R64.reuse ;  /* 0x000000093d2d7223 */ /* 0x100fe20000010840 */
[----:B------:R-:W-:Y:S01]  /*3ce0*/  ISETP.NE.AND P6, PT, R68, RZ, PT ;  /* 0x000000ff4400720c */ /* 0x000fe20003fc5270 */
[----:B------:R0:W-:Y:S01]  /*3cf0*/  MUFU.EX2 R184, R10 ;  /* 0x0000000a00b87308 */ /* 0x0001e20000000800 */
[----:B------:R-:W-:Y:S01]  /*3d00*/  FMNMX.FTZ R15, R26, R15, !PT ;  /* 0x0000000f1a0f7209 */ /* 0x000fe20007810000 */
[-CC-:B------:R-:W-:Y:S01]  /*3d10*/  FFMA.FTZ R21, R83, R9.reuse, -R64.reuse ;  /* 0x0000000953157223 */ /* 0x180fe20000010840 */
[----:B------:R-:W-:Y:S01]  /*3d20*/  ISETP.LT.OR P1, PT, R35, 0x49, P1 ;  /* 0x000000492300780c */ /* 0x000fe20000f21670 */
[--C-:B------:R-:W-:Y:S01]  /*3d30*/  FFMA.FTZ R47, R65, R9, -R64.reuse ;  /* 0x00000009412f7223 */ /* 0x100fe20000010840 */
[----:B------:R-:W-:Y:S01]  /*3d40*/  FMNMX.FTZ R15, R44, R15, !PT ;  /* 0x0000000f2c0f7209 */ /* 0x000fe20007810000 */
[--C-:B------:R-:W-:Y:S01]  /*3d50*/  FFMA.FTZ R37, R49, R9, -R64.reuse ;  /* 0x0000000931257223 */ /* 0x100fe20000010840 */
[----:B------:R-:W-:Y:S01]  /*3d60*/  ISETP.GT.AND P6, PT, R36, 0x59, !P6 ;  /* 0x000000592400780c */ /* 0x000fe200077c4270 */
[----:B------:R-:W2:Y:S01]  /*3d70*/  MUFU.EX2 R27, R27 ;  /* 0x0000001b001b7308 */ /* 0x000ea20000000800 */
[----:B------:R-:W-:Y:S01]  /*3d80*/  FMNMX.FTZ R15, R46, R15, !PT ;  /* 0x0000000f2e0f7209 */ /* 0x000fe20007810000 */
[-CC-:B0-----:R-:W-:Y:S01]  /*3d90*/  FFMA.FTZ R10, R81, R9.reuse, -R64.reuse ;  /* 0x00000009510a7223 */ /* 0x181fe20000010840 */
[----:B------:R-:W-:Y:S01]  /*3da0*/  FSEL R36, R3, -INF , !P1 ;  /* 0xff80000003247808 */ /* 0x000fe20004800000 */
[--C-:B------:R-:W-:Y:S01]  /*3db0*/  FFMA.FTZ R3, R73, R9, -R64.reuse ;  /* 0x0000000949037223 */ /* 0x100fe20000010840 */
[----:B------:R-:W-:Y:S01]  /*3dc0*/  FMNMX.FTZ R15, R48, R15, !PT ;  /* 0x0000000f300f7209 */ /* 0x000fe20007810000 */
[--C-:B------:R-:W-:Y:S01]  /*3dd0*/  FFMA.FTZ R39, R89, R9, -R64.reuse ;  /* 0x0000000959277223 */ /* 0x100fe20000010840 */
[----:B------:R-:W-:Y:S01]  /*3de0*/  FSEL R2, R2, -INF , !P2 ;  /* 0xff80000002027808 */ /* 0x000fe20005000000 */
[----:B------:R-:W-:Y:S01]  /*3df0*/  MUFU.EX2 R186, R10 ;  /* 0x0000000a00ba7308 */ /* 0x000fe20000000800 */
[----:B------:R-:W-:Y:S01]  /*3e00*/  FMNMX.FTZ R15, R50, R15, !PT ;  /* 0x0000000f320f7209 */ /* 0x000fe20007810000 */
[-CC-:B------:R-:W-:Y:S01]  /*3e10*/  FFMA.FTZ R41, R53, R9.reuse, -R64.reuse ;  /* 0x0000000935297223 */ /* 0x180fe20000010840 */
[----:B------:R-:W-:Y:S01]  /*3e20*/  ISETP.LT.OR P6, PT, R35, 0x5a, P6 ;  /* 0x0000005a2300780c */ /* 0x000fe200037c1670 */
[--C-:B------:R-:W-:Y:S01]  /*3e30*/  FFMA.FTZ R35, R87, R9, -R64.reuse ;  /* 0x0000000957237223 */ /* 0x100fe20000010840 */
[----:B------:R-:W-:Y:S01]  /*3e40*/  FMNMX.FTZ R15, R52, R15, !PT ;  /* 0x0000000f340f7209 */ /* 0x000fe20007810000 */
[--C-:B------:R-:W-:Y:S01]  /*3e50*/  FFMA.FTZ R43, R91, R9, -R64.reuse ;  /* 0x000000095b2b7223 */ /* 0x100fe20000010840 */
[----:B------:R-:W-:Y:S01]  /*3e60*/  FSEL R30, R30, -INF , !P5 ;  /* 0xff8000001e1e7808 */ /* 0x000fe20006800000 */
[----:B------:R0:W-:Y:S01]  /*3e70*/  MUFU.EX2 R180, R3 ;  /* 0x0000000300b47308 */ /* 0x0001e20000000800 */
[----:B------:R-:W-:Y:S01]  /*3e80*/  FMNMX.FTZ R15, R54, R15, !PT ;  /* 0x0000000f360f7209 */ /* 0x000fe20007810000 */
[----:B------:R-:W-:Y:S01]  /*3e90*/  FFMA.FTZ R32, R32, R9, -R64 ;  /* 0x0000000920207223 */ /* 0x000fe20000010840 */
[----:B------:R-:W-:-:S02]  /*3ea0*/  FSEL R28, R28, -INF , !P6 ;  /* 0xff8000001c1c7808 */ /* 0x000fc40007000000 */
[----:B------:R-:W-:Y:S02]  /*3eb0*/  FMNMX.FTZ R15, R56, R15, !PT ;  /* 0x0000000f380f7209 */ /* 0x000fe40007810000 */
[----:B------:R-:W-:Y:S01]  /*3ec0*/  R2UR UR5, R19 ;  /* 0x00000000130572ca */ /* 0x000fe200000e0000 */
[----:B------:R3:W4:Y:S01]  /*3ed0*/  MUFU.EX2 R190, R29 ;  /* 0x0000001d00be7308 */ /* 0x0007220000000800 */
[----:B------:R-:W-:Y:S01]  /*3ee0*/  FMNMX.FTZ R15, R58, R15, !PT ;  /* 0x0000000f3a0f7209 */ /* 0x000fe20007810000 */
[----:B0-----:R-:W-:Y:S01]  /*3ef0*/  FFMA.FTZ R3, R85, R9, -R64 ;  /* 0x0000000955037223 */ /* 0x001fe20000010840 */
[----:B------:R-:W-:Y:S02]  /*3f00*/  R2UR UR7, R120 ;  /* 0x00000000780772ca */ /* 0x000fe400000e0000 */
[----:B------:R-:W-:-:S03]  /*3f10*/  FMNMX.FTZ R15, R60, R15, !PT ;  /* 0x0000000f3c0f7209 */ /* 0x000fc60007810000 */
[----:B------:R0:W-:Y:S01]  /*3f20*/  MUFU.EX2 R182, R3 ;  /* 0x0000000300b67308 */ /* 0x0001e20000000800 */
[----:B------:R-:W-:Y:S01]  /*3f30*/  FMNMX.FTZ R15, R24, R15, !PT ;  /* 0x0000000f180f7209 */ /* 0x000fe20007810000 */
[----:B---3--:R-:W-:Y:S02]  /*3f40*/  FFMA.FTZ R29, R71, R9, -R64 ;  /* 0x00000009471d7223 */ /* 0x008fe40000010840 */
[----:B------:R-:W-:Y:S01]  /*3f50*/  UISETP.NE.AND UP1, UPT, UR5, URZ, UPT ;  /* 0x0000003f0500728c */ /* 0x000fe2000bf25270 */
[----:B------:R-:W-:-:S03]  /*3f60*/  FMNMX.FTZ R15, R36, R15, !PT ;  /* 0x0000000f240f7209 */ /* 0x000fc60007810000 */
[----:B------:R-:W3:Y:S01]  /*3f70*/  MUFU.EX2 R31, R31 ;  /* 0x0000001f001f7308 */ /* 0x000ee20000000800 */
[----:B------:R-:W-:-:S04]  /*3f80*/  FMNMX.FTZ R15, R2, R15, !PT ;  /* 0x0000000f020f7209 */ /* 0x000fc80007810000 */
[----:B------:R-:W-:Y:S02]  /*3f90*/  FMNMX.FTZ R15, R14, R15, !PT ;  /* 0x0000000f0e0f7209 */ /* 0x000fe40007810000 */
[----:B------:R-:W-:Y:S01]  /*3fa0*/  @UP1 ULDC UR4, c[0x0][0x44c] ;  /* 0x0001130000041ab9 */ /* 0x000fe20000000800 */
[----:B------:R-:W5:Y:S01]  /*3fb0*/  MUFU.EX2 R29, R29 ;  /* 0x0000001d001d7308 */ /* 0x000f620000000800 */
[----:B------:R-:W-:Y:S01]  /*3fc0*/  FMNMX.FTZ R15, R62, R15, !PT ;  /* 0x0000000f3e0f7209 */ /* 0x000fe20007810000 */
[----:B------:R-:W-:Y:S01]  /*3fd0*/  UIMAD.WIDE.U32 UR4, UR38, UR4, URZ ;  /* 0x00000004260472a5 */ /* 0x000fe2000f8e003f */
[----:B------:R-:W-:Y:S02]  /*3fe0*/  @UP1 ULDC UR11, c[0x0][0x450] ;  /* 0x00011400000b1ab9 */ /* 0x000fe40000000800 */
[----:B------:R-:W-:Y:S01]  /*3ff0*/  FMNMX.FTZ R15, R30, R15, !PT ;  /* 0x0000000f1e0f7209 */ /* 0x000fe20007810000 */
[----:B------:R-:W-:Y:S02]  /*4000*/  @UP1 USHF.R.U32.HI UR38, URZ, UR11, UR5 ;  /* 0x0000000b3f261299 */ /* 0x000fe40008011605 */
[----:B------:R-:W-:Y:S01]  /*4010*/  MUFU.EX2 R174, R45 ;  /* 0x0000002d00ae7308 */ /* 0x000fe20000000800 */
[----:B------:R-:W-:Y:S01]  /*4020*/  FMNMX.FTZ R15, R28, R15, !PT ;  /* 0x0000000f1c0f7209 */ /* 0x000fe20007810000 */
[----:B------:R-:W-:-:S04]  /*4030*/  UIADD3 UR38, UR7, UR38, URZ ;  /* 0x0000002607267290 */ /* 0x000fc8000fffe03f */
[----:B------:R-:W0:Y:S01]  /*4040*/  SHFL.BFLY PT, R10, R15, 0x2, 0x1f ;  /* 0x0c401f000f0a7f89 */ /* 0x000e2200000e0000 */
[----:B------:R-:W-:Y:S01]  /*4050*/  UIADD3 UR6, UR38, UR6, URZ ;  /* 0x0000000626067290 */ /* 0x000fe2000fffe03f */
[----:B------:R-:W-:Y:S08]  /*4060*/  MUFU.EX2 R21, R21 ;  /* 0x0000001500157308 */ /* 0x000ff00000000800 */
[----:B------:R-:W-:Y:S08]  /*4070*/  MUFU.EX2 R33, R33 ;  /* 0x0000002100217308 */ /* 0x000ff00000000800 */
[----:B------:R-:W-:Y:S01]  /*4080*/  MUFU.EX2 R35, R35 ;  /* 0x0000002300237308 */ /* 0x000fe20000000800 */
[----:B0-----:R-:W-:Y:S01]  /*4090*/  FMNMX.FTZ R3, R15, R10, !PT ;  /* 0x0000000a0f037209 */ /* 0x001fe20007810000 */
[----:B------:R-:W-:-:S06]  /*40a0*/  FFMA.FTZ R15, R57, R9, -R64 ;  /* 0x00000009390f7223 */ /* 0x000fcc0000010840 */
[----:B------:R-:W-:Y:S01]  /*40b0*/  MUFU.EX2 R168, R47 ;  /* 0x0000002f00a87308 */ /* 0x000fe20000000800 */
[----:B------:R-:W0:Y:S07]  /*40c0*/  SHFL.BFLY PT, R10, R3, 0x1, 0x1f ;  /* 0x0c201f00030a7f89 */ /* 0x000e2e00000e0000 */
[----:B------:R-:W-:Y:S08]  /*40d0*/  MUFU.EX2 R172, R15 ;  /* 0x0000000f00ac7308 */ /* 0x000ff00000000800 */
[----:B------:R1:W-:Y:S08]  /*40e0*/  MUFU.EX2 R176, R37 ;  /* 0x0000002500b07308 */ /* 0x0003f00000000800 */
[----:B------:R-:W-:Y:S01]  /*40f0*/  MUFU.EX2 R39, R39 ;  /* 0x0000002700277308 */ /* 0x000fe20000000800 */
[----:B-1----:R-:W-:Y:S01]  /*4100*/  FFMA.FTZ R37, R93, R9, -R64 ;  /* 0x000000095d257223 */ /* 0x002fe20000010840 */
[----:B0-----:R-:W-:-:S04]  /*4110*/  FMNMX.FTZ R10, R3, R10, !PT ;  /* 0x0000000a030a7209 */ /* 0x001fc80007810000 */
[C---:B------:R-:W-:Y:S01]  /*4120*/  FSETP.NEU.FTZ.AND P1, PT, R10.reuse, -INF , PT ;  /* 0xff8000000a00780b */ /* 0x040fe20003f3d000 */
[-C--:B------:R-:W-:Y:S01]  /*4130*/  FMUL.FTZ R3, R10, R9.reuse ;  /* 0x000000090a037220 */ /* 0x080fe20000410000 */
[----:B------:R-:W-:Y:S04]  /*4140*/  MUFU.EX2 R178, R41 ;  /* 0x0000002900b27308 */ /* 0x000fe80000000800 */
        /* <DEDUP_REMOVED lines=17> */
[-C--:B------:R-:W-:Y:S01]  /*4260*/  FFMA.FTZ R54, R54, R9.reuse, -R15 ;  /* 0x0000000936367223 */ /* 0x080fe2000001080f */
[----:B------:R-:W1:Y:S01]  /*4270*/  MUFU.EX2 R0, R0 ;  /* 0x0000000000007308 */ /* 0x000e620000000800 */
[----:B0-----:R-:W-:Y:S01]  /*4280*/  FADD.FTZ R6, R188, R25 ;  /* 0x00000019bc067221 */ /* 0x001fe20000010000 */
[-C--:B------:R-:W-:Y:S01]  /*4290*/  FFMA.FTZ R41, R95, R9.reuse, -R64 ;  /* 0x000000095f297223 */ /* 0x080fe20000010840 */
[-CC-:B------:R-:W-:Y:S01]  /*42a0*/  FFMA.FTZ R56, R56, R9.reuse, -R15.reuse ;  /* 0x0000000938387223 */ /* 0x180fe2000001080f */
[----:B------:R-:W-:Y:S01]  /*42b0*/  F2FP.F16.F32.PACK_AB R188, R25, R188 ;  /* 0x000000bc19bc723e */ /* 0x000fe200000000ff */
[----:B--2---:R-:W-:Y:S01]  /*42c0*/  FADD.FTZ R45, R27, R6 ;  /* 0x000000061b2d7221 */ /* 0x004fe20000010000 */
[-CC-:B------:R-:W-:Y:S01]  /*42d0*/  FFMA.FTZ R58, R58, R9.reuse, -R15.reuse ;  /* 0x000000093a3a7223 */ /* 0x180fe2000001080f */
[-C--:B------:R-:W-:Y:S01]  /*42e0*/  FFMA.FTZ R60, R60, R9.reuse, -R15 ;  /* 0x000000093c3c7223 */ /* 0x080fe2000001080f */
[----:B------:R-:W0:Y:S01]  /*42f0*/  MUFU.EX2 R34, R34 ;  /* 0x0000002200227308 */ /* 0x000e220000000800 */
[C---:B----4-:R-:W-:Y:S01]  /*4300*/  FADD.FTZ R45, R190.reuse, R45 ;  /* 0x0000002dbe2d7221 */ /* 0x050fe20000010000 */
[----:B------:R-:W-:Y:S01]  /*4310*/  FFMA.FTZ R64, R69, R9, -R64 ;  /* 0x0000000945407223 */ /* 0x000fe20000010840 */
[----:B------:R-:W-:Y:S01]  /*4320*/  F2FP.F16.F32.PACK_AB R190, R190, R27 ;  /* 0x0000001bbebe723e */ /* 0x000fe200000000ff */
[-C--:B------:R-:W-:Y:S01]  /*4330*/  FFMA.FTZ R24, R24, R9.reuse, -R15 ;  /* 0x0000000918187223 */ /* 0x080fe2000001080f */
[----:B------:R-:W-:Y:S01]  /*4340*/  FADD.FTZ R6, R184, R45 ;  /* 0x0000002db8067221 */ /* 0x000fe20000010000 */
[-CC-:B------:R-:W-:Y:S01]  /*4350*/  FFMA.FTZ R36, R36, R9.reuse, -R15.reuse ;  /* 0x0000000924247223 */ /* 0x180fe2000001080f */
[-CC-:B------:R-:W-:Y:S01]  /*4360*/  FFMA.FTZ R2, R2, R9.reuse, -R15.reuse ;  /* 0x0000000902027223 */ /* 0x180fe2000001080f */
[----:B------:R-:W2:Y:S01]  /*4370*/  MUFU.EX2 R191, R38 ;  /* 0x0000002600bf7308 */ /* 0x000ea20000000800 */
[----:B---3--:R-:W-:Y:S01]  /*4380*/  FADD.FTZ R6, R31, R6 ;  /* 0x000000061f067221 */ /* 0x008fe20000010000 */
[-CC-:B------:R-:W-:Y:S01]  /*4390*/  FFMA.FTZ R14, R14, R9.reuse, -R15.reuse ;  /* 0x000000090e0e7223 */ /* 0x180fe2000001080f */
[-CC-:B------:R-:W-:Y:S01]  /*43a0*/  FFMA.FTZ R62, R62, R9.reuse, -R15.reuse ;  /* 0x000000093e3e7223 */ /* 0x180fe2000001080f */
[-CC-:B------:R-:W-:Y:S01]  /*43b0*/  FFMA.FTZ R30, R30, R9.reuse, -R15.reuse ;  /* 0x000000091e1e7223 */ /* 0x180fe2000001080f */
[----:B-----5:R-:W-:Y:S01]  /*43c0*/  FADD.FTZ R45, R29, R6 ;  /* 0x000000061d2d7221 */ /* 0x020fe20000010000 */
[----:B------:R-:W-:Y:S01]  /*43d0*/  FFMA.FTZ R15, R28, R9, -R15 ;  /* 0x000000091c0f7223 */ /* 0x000fe2000001080f */
[----:B------:R-:W-:Y:S01]  /*43e0*/  F2FP.F16.F32.PACK_AB R184, R31, R184 ;  /* 0x000000b81fb8723e */ /* 0x000fe200000000ff */
[----:B------:R-:W3:Y:S01]  /*43f0*/  MUFU.EX2 R40, R40 ;  /* 0x0000002800287308 */ /* 0x000ee20000000800 */
[C---:B------:R-:W-:Y:S01]  /*4400*/  FADD.FTZ R45, R186.reuse, R45 ;  /* 0x0000002dba2d7221 */ /* 0x040fe20000010000 */
[----:B------:R-:W-:-:S03]  /*4410*/  F2FP.F16.F32.PACK_AB R186, R186, R29 ;  /* 0x0000001dbaba723e */ /* 0x000fc600000000ff */
[----:B------:R-:W-:Y:S01]  /*4420*/  FADD.FTZ R6, R180, R45 ;  /* 0x0000002db4067221 */ /* 0x000fe20000010000 */
[----:B-1----:R-:W-:Y:S01]  /*4430*/  FADD.FTZ R45, R0, R189 ;  /* 0x000000bd002d7221 */ /* 0x002fe20000010000 */
[C---:B------:R-:W-:Y:S01]  /*4440*/  F2FP.F16.F32.PACK_AB R180, R21.reuse, R180 ;  /* 0x000000b415b4723e */ /* 0x040fe200000000ff */
[----:B------:R1:W4:Y:S01]  /*4450*/  MUFU.EX2 R185, R20 ;  /* 0x0000001400b97308 */ /* 0x0003220000000800 */
[----:B------:R-:W-:Y:S01]  /*4460*/  FADD.FTZ R47, R21, R6 ;  /* 0x00000006152f7221 */ /* 0x000fe20000010000 */
[----:B0-----:R-:W-:Y:S01]  /*4470*/  FADD.FTZ R6, R34, R45 ;  /* 0x0000002d22067221 */ /* 0x001fe20000010000 */
[----:B------:R-:W-:-:S03]  /*4480*/  F2FP.F16.F32.PACK_AB R189, R189, R0 ;  /* 0x00000000bdbd723e */ /* 0x000fc600000000ff */
[C---:B--2---:R-:W-:Y:S01]  /*4490*/  FADD.FTZ R45, R191.reuse, R6 ;  /* 0x00000006bf2d7221 */ /* 0x044fe20000010000 */
[----:B------:R-:W-:Y:S01]  /*44a0*/  F2FP.F16.F32.PACK_AB R191, R191, R34 ;  /* 0x00000022bfbf723e */ /* 0x000fe200000000ff */
[----:B------:R-:W0:Y:S01]  /*44b0*/  MUFU.EX2 R42, R42 ;  /* 0x0000002a002a7308 */ /* 0x000e220000000800 */
[----:B-1----:R-:W-:Y:S01]  /*44c0*/  FADD.FTZ R20, R182, R47 ;  /* 0x0000002fb6147221 */ /* 0x002fe20000010000 */
[----:B---3--:R-:W-:Y:S01]  /*44d0*/  FADD.FTZ R6, R40, R45 ;  /* 0x0000002d28067221 */ /* 0x008fe20000010000 */
[C---:B------:R-:W-:Y:S02]  /*44e0*/  F2FP.F16.F32.PACK_AB R182, R33.reuse, R182 ;  /* 0x000000b621b6723e */ /* 0x040fe400000000ff */
[----:B------:R-:W-:-:S03]  /*44f0*/  FADD.FTZ R20, R33, R20 ;  /* 0x0000001421147221 */ /* 0x000fc60000010000 */
[----:B------:R-:W1:Y:S01]  /*4500*/  MUFU.EX2 R187, R26 ;  /* 0x0000001a00bb7308 */ /* 0x000e620000000800 */
[----:B----4-:R-:W-:Y:S01]  /*4510*/  FADD.FTZ R45, R185, R6 ;  /* 0x00000006b92d7221 */ /* 0x010fe20000010000 */
[----:B------:R-:W-:Y:S01]  /*4520*/  FADD.FTZ R47, R35, R20 ;  /* 0x00000014232f7221 */ /* 0x000fe20000010000 */
[----:B------:R-:W-:-:S03]  /*4530*/  F2FP.F16.F32.PACK_AB R185, R185, R40 ;  /* 0x00000028b9b9723e */ /* 0x000fc600000000ff */
[C---:B------:R-:W-:Y:S01]  /*4540*/  FADD.FTZ R20, R176.reuse, R47 ;  /* 0x0000002fb0147221 */ /* 0x040fe20000010000 */
[----:B------:R-:W-:Y:S01]  /*4550*/  F2FP.F16.F32.PACK_AB R176, R176, R35 ;  /* 0x00000023b0b0723e */ /* 0x000fe200000000ff */
[----:B------:R-:W2:Y:S01]  /*4560*/  MUFU.EX2 R44, R44 ;  /* 0x0000002c002c7308 */ /* 0x000ea20000000800 */
[----:B0-----:R-:W-:Y:S01]  /*4570*/  FADD.FTZ R6, R42, R45 ;  /* 0x0000002d2a067221 */ /* 0x001fe20000010000 */
[----:B------:R-:W-:-:S04]  /*4580*/  FADD.FTZ R47, R39, R20 ;  /* 0x00000014272f7221 */ /* 0x000fc80000010000 */
[C---:B------:R-:W-:Y:S01]  /*4590*/  FADD.FTZ R20, R178.reuse, R47 ;  /* 0x0000002fb2147221 */ /* 0x040fe20000010000 */
[----:B------:R-:W-:Y:S01]  /*45a0*/  F2FP.F16.F32.PACK_AB R178, R178, R39 ;  /* 0x00000027b2b2723e */ /* 0x000fe200000000ff */
[----:B------:R-:W0:Y:S01]  /*45b0*/  MUFU.EX2 R181, R46 ;  /* 0x0000002e00b57308 */ /* 0x000e220000000800 */
[C---:B-1----:R-:W-:Y:S01]  /*45c0*/  FADD.FTZ R45, R187.reuse, R6 ;  /* 0x00000006bb2d7221 */ /* 0x042fe20000010000 */
[----:B------:R-:W-:-:S06]  /*45d0*/  F2FP.F16.F32.PACK_AB R187, R187, R42 ;  /* 0x0000002abbbb723e */ /* 0x000fcc00000000ff */
[----:B------:R-:W1:Y:S01]  /*45e0*/  MUFU.EX2 R48, R48 ;  /* 0x0000003000307308 */ /* 0x000e620000000800 */
[----:B--2---:R-:W-:Y:S01]  /*45f0*/  FADD.FTZ R6, R44, R45 ;  /* 0x0000002d2c067221 */ /* 0x004fe20000010000 */
[----:B------:R-:W-:-:S04]  /*4600*/  FADD.FTZ R45, R43, R20 ;  /* 0x000000142b2d7221 */ /* 0x000fc80000010000 */
[C---:B------:R-:W-:Y:S01]  /*4610*/  FADD.FTZ R20, R172.reuse, R45 ;  /* 0x0000002dac147221 */ /* 0x040fe20000010000 */
[----:B------:R-:W-:Y:S01]  /*4620*/  F2FP.F16.F32.PACK_AB R172, R172, R43 ;  /* 0x0000002bacac723e */ /* 0x000fe200000000ff */
[----:B------:R-:W2:Y:S01]  /*4630*/  MUFU.EX2 R183, R50 ;  /* 0x0000003200b77308 */ /* 0x000ea20000000800 */
[C---:B0-----:R-:W-:Y:S01]  /*4640*/  FADD.FTZ R25, R181.reuse, R6 ;  /* 0x00000006b5197221 */ /* 0x041fe20000010000 */
[----:B------:R-:W-:-:S06]  /*4650*/  F2FP.F16.F32.PACK_AB R181, R181, R44 ;  /* 0x0000002cb5b5723e */ /* 0x000fcc00000000ff */
[----:B------:R-:W0:Y:S01]  /*4660*/  MUFU.EX2 R37, R37 ;  /* 0x0000002500257308 */ /* 0x000e220000000800 */
[----:B-1----:R-:W-:-:S07]  /*4670*/  FADD.FTZ R6, R48, R25 ;  /* 0x0000001930067221 */ /* 0x002fce0000010000 */
[----:B------:R-:W1:Y:S01]  /*4680*/  MUFU.EX2 R52, R52 ;  /* 0x0000003400347308 */ /* 0x000e620000000800 */
[C---:B--2---:R-:W-:Y:S01]  /*4690*/  FADD.FTZ R25, R183.reuse, R6 ;  /* 0x00000006b7197221 */ /* 0x044fe20000010000 */
[----:B------:R-:W-:-:S06]  /*46a0*/  F2FP.F16.F32.PACK_AB R183, R183, R48 ;  /* 0x00000030b7b7723e */ /* 0x000fcc00000000ff */
[----:B------:R-:W2:Y:S01]  /*46b0*/  MUFU.EX2 R177, R54 ;  /* 0x0000003600b17308 */ /* 0x000ea20000000800 */
[----:B0-----:R-:W-:-:S04]  /*46c0*/  FADD.FTZ R27, R37, R20 ;  /* 0x00000014251b7221 */ /* 0x001fc80000010000 */
[C---:B------:R-:W-:Y:S01]  /*46d0*/  FADD.FTZ R20, R174.reuse, R27 ;  /* 0x0000001bae147221 */ /* 0x040fe20000010000 */
[----:B------:R-:W-:Y:S02]  /*46e0*/  F2FP.F16.F32.PACK_AB R174, R174, R37 ;  /* 0x00000025aeae723e */ /* 0x000fe400000000ff */
[----:B------:R-:W0:Y:S01]  /*46f0*/  MUFU.EX2 R41, R41 ;  /* 0x0000002900297308 */ /* 0x000e220000000800 */
[----:B-1----:R-:W-:-:S07]  /*4700*/  FADD.FTZ R6, R52, R25 ;  /* 0x0000001934067221 */ /* 0x002fce0000010000 */
[----:B------:R-:W-:Y:S01]  /*4710*/  MUFU.EX2 R56, R56 ;  /* 0x0000003800387308 */ /* 0x000fe20000000800 */
[C---:B--2---:R-:W-:Y:S01]  /*4720*/  FADD.FTZ R21, R177.reuse, R6 ;  /* 0x00000006b1157221 */ /* 0x044fe20000010000 */
[----:B------:R-:W-:-:S06]  /*4730*/  F2FP.F16.F32.PACK_AB R177, R177, R52 ;  /* 0x00000034b1b1723e */ /* 0x000fcc00000000ff */
[----:B------:R-:W-:Y:S01]  /*4740*/  MUFU.EX2 R179, R58 ;  /* 0x0000003a00b37308 */ /* 0x000fe20000000800 */
[----:B0-----:R-:W-:Y:S01]  /*4750*/  FADD.FTZ R25, R41, R20 ;  /* 0x0000001429197221 */ /* 0x001fe20000010000 */
[----:B------:R-:W-:-:S03]  /*4760*/  VIADD R20, R16, 0xfffffffe ;  /* 0xfffffffe10147836 */ /* 0x000fc60000000000 */
[C---:B------:R-:W-:Y:S01]  /*4770*/  FADD.FTZ R25, R168.reuse, R25 ;  /* 0x00000019a8197221 */ /* 0x040fe20000010000 */
[----:B------:R-:W-:Y:S02]  /*4780*/  F2FP.F16.F32.PACK_AB R168, R168, R41 ;  /* 0x00000029a8a8723e */ /* 0x000fe400000000ff */
[----:B------:R-:W0:Y:S08]  /*4790*/  MUFU.EX2 R32, R32 ;  /* 0x0000002000207308 */ /* 0x000e300000000800 */
[----:B------:R-:W-:Y:S08]  /*47a0*/  MUFU.EX2 R60, R60 ;  /* 0x0000003c003c7308 */ /* 0x000ff00000000800 */
[----:B------:R-:W1:Y:S01]  /*47b0*/  MUFU.EX2 R3, R64 ;  /* 0x0000004000037308 */ /* 0x000e620000000800 */
[----:B0-----:R-:W-:-:S07]  /*47c0*/  FADD.FTZ R6, R32, R25 ;  /* 0x0000001920067221 */ /* 0x001fce0000010000 */
[----:B------:R-:W0:Y:S08]  /*47d0*/  MUFU.EX2 R173, R24 ;  /* 0x0000001800ad7308 */ /* 0x000e300000000800 */
[----:B------:R-:W2:Y:S01]  /*47e0*/  MUFU.EX2 R36, R36 ;  /* 0x0000002400247308 */ /* 0x000ea20000000800 */
[C---:B-1----:R-:W-:Y:S01]  /*47f0*/  FADD.FTZ R6, R3.reuse, R6 ;  /* 0x0000000603067221 */ /* 0x042fe20000010000 */
[----:B------:R-:W-:-:S06]  /*4800*/  F2FP.F16.F32.PACK_AB R170, R3, R32 ;  /* 0x0000002003aa723e */ /* 0x000fcc00000000ff */
[----:B------:R1:W3:Y:S08]  /*4810*/  MUFU.EX2 R175, R2 ;  /* 0x0000000200af7308 */ /* 0x0002f00000000800 */
[----:B------:R-:W4:Y:S01]  /*4820*/  MUFU.EX2 R14, R14 ;  /* 0x0000000e000e7308 */ /* 0x000f220000000800 */
[----:B-1----:R-:W-:-:S04]  /*4830*/  FADD.FTZ R2, R56, R21 ;  /* 0x0000001538027221 */ /* 0x002fc80000010000 */
[C---:B------:R-:W-:Y:S01]  /*4840*/  FADD.FTZ R21, R179.reuse, R2 ;  /* 0x00000002b3157221 */ /* 0x040fe20000010000 */
[----:B------:R-:W-:Y:S02]  /*4850*/  F2FP.F16.F32.PACK_AB R179, R179, R56 ;  /* 0x00000038b3b3723e */ /* 0x000fe400000000ff */
[----:B------:R-:W1:Y:S01]  /*4860*/  MUFU.EX2 R169, R62 ;  /* 0x0000003e00a97308 */ /* 0x000e620000000800 */
[----:B------:R-:W-:-:S04]  /*4870*/  FADD.FTZ R2, R60, R21 ;  /* 0x000000153c027221 */ /* 0x000fc80000010000 */
[C---:B0-----:R-:W-:Y:S01]  /*4880*/  FADD.FTZ R3, R173.reuse, R2 ;  /* 0x00000002ad037221 */ /* 0x041fe20000010000 */
[----:B------:R-:W-:Y:S02]  /*4890*/  F2FP.F16.F32.PACK_AB R173, R173, R60 ;  /* 0x0000003cadad723e */ /* 0x000fe400000000ff */
[----:B------:R-:W0:Y:S01]  /*48a0*/  MUFU.EX2 R30, R30 ;  /* 0x0000001e001e7308 */ /* 0x000e220000000800 */
[----:B--2---:R-:W-:-:S04]  /*48b0*/  FADD.FTZ R0, R36, R3 ;  /* 0x0000000324007221 */ /* 0x004fc80000010000 */
[C---:B---3--:R-:W-:Y:S01]  /*48c0*/  FADD.FTZ R3, R175.reuse, R0 ;  /* 0x00000000af037221 */ /* 0x048fe20000010000 */
[----:B------:R-:W-:Y:S02]  /*48d0*/  F2FP.F16.F32.PACK_AB R175, R175, R36 ;  /* 0x00000024afaf723e */ /* 0x000fe400000000ff */
[----:B------:R-:W2:Y:S01]  /*48e0*/  MUFU.EX2 R15, R15 ;  /* 0x0000000f000f7308 */ /* 0x000ea20000000800 */
[----:B----4-:R-:W-:-:S04]  /*48f0*/  FADD.FTZ R0, R14, R3 ;  /* 0x000000030e007221 */ /* 0x010fc80000010000 */
[C---:B-1----:R-:W-:Y:S01]  /*4900*/  FADD.FTZ R3, R169.reuse, R0 ;  /* 0x00000000a9037221 */ /* 0x042fe20000010000 */
[----:B------:R-:W-:-:S03]  /*4910*/  F2FP.F16.F32.PACK_AB R169, R169, R14 ;  /* 0x0000000ea9a9723e */ /* 0x000fc600000000ff */
[----:B0-----:R-:W-:-:S04]  /*4920*/  FADD.FTZ R0, R30, R3 ;  /* 0x000000031e007221 */ /* 0x001fc80000010000 */
[C---:B--2---:R-:W-:Y:S01]  /*4930*/  FADD.FTZ R3, R15.reuse, R0 ;  /* 0x000000000f037221 */ /* 0x044fe20000010000 */
        /* <DEDUP_REMOVED lines=13> */
.L_x_4266:
[----:B------:R-:W-:Y:S02]  /*4a10*/  ULDC UR11, c[0x0][0x9e4] ;  /* 0x00027900000b7ab9 */ /* 0x000fe40000000800 */
[----:B------:R-:W-:-:S11]  /*4a20*/  UISETP.NE.AND UP0, UPT, UR11, 0x1, UPT ;  /* 0x000000010b00788c */ /* 0x000fd6000bf05270 */
[----:B------:R-:W-:Y:S02]  /*4a30*/  @UP0 ULDC.64 UR14, c[0x0][0x9e8] ;  /* 0x00027a00000e0ab9 */ /* 0x000fe40000000a00 */
[----:B------:R-:W-:-:S04]  /*4a40*/  UIMAD.WIDE.U32 UR4, UR7, UR14, URZ ;  /* 0x0000000e070472a5 */ /* 0x000fc8000f8e003f */
[----:B------:R-:W-:-:S12]  /*4a50*/  @UP0 USHF.R.U32.HI UR7, URZ, UR15, UR5 ;  /* 0x0000000f3f070299 */ /* 0x000fd80008011605 */
.L_x_4267:
[----:B------:R-:W-:-:S04]  /*4a60*/  UIMAD UR7, UR7, UR11, UR11 ;  /* 0x0000000b070772a4 */ /* 0x000fc8000f8e020b */
[----:B------:R-:W-:-:S04]  /*4a70*/  UISETP.LT.AND UP0, UPT, UR6, UR7, UPT ;  /* 0x000000070600728c */ /* 0x000fc8000bf01270 */
[----:B------:R-:W-:-:S12]  /*4a80*/  USEL UR6, UR6, UR7, UP0 ;  /* 0x0000000706067287 */ /* 0x000fd80008000000 */
.L_x_4265:
[----:B------:R-:W-:Y:S01]  /*4a90*/  R2UR UR7, R22 ;  /* 0x00000000160772ca */ /* 0x000fe200000e0000 */
[----:B------:R-:W-:Y:S01]  /*4aa0*/  UIMAD.WIDE UR4, UR6, 0x2aaaaaab, URZ ;  /* 0x2aaaaaab060478a5 */ /* 0x000fe2000f8e023f */
[----:B------:R-:W-:Y:S01]  /*4ab0*/  IMAD.MOV.U32 R2, RZ, RZ, 0x3f800000 ;  /* 0x3f800000ff027424 */ /* 0x000fe200078e00ff */
[----:B------:R-:W-:Y:S01]  /*4ac0*/  CS2R R118, SRZ ;  /* 0x0000000000767805 */ /* 0x000fe2000001ff00 */
[----:B------:R-:W-:Y:S01]  /*4ad0*/  IMAD.MOV.U32 R0, RZ, RZ, 0x3f800000 ;  /* 0x3f800000ff007424 */ /* 0x000fe200078e00ff */
[----:B------:R-:W-:Y:S01]  /*4ae0*/  USHF.R.U32.HI UR4, URZ, 0x1f, UR5 ;  /* 0x0000001f3f047899 */ /* 0x000fe20008011605 */
[----:B------:R-:W-:Y:S02]  /*4af0*/  CS2R R116, SRZ ;  /* 0x0000000000747805 */ /* 0x000fe4000001ff00 */
[----:B------:R-:W-:Y:S02]  /*4b00*/  CS2R R114, SRZ ;  /* 0x0000000000727805 */ /* 0x000fe4000001ff00 */
[----:B------:R-:W-:Y:S01]  /*4b10*/  CS2R R112, SRZ ;  /* 0x0000000000707805 */ /* 0x000fe2000001ff00 */
[----:B------:R-:W-:Y:S01]  /*4b20*/  ULEA.HI.SX32 UR4, UR5, UR4, 0x1c ;  /* 0x0000000405047291 */ /* 0x000fe2000f8fe23f */
        /* <DEDUP_REMOVED lines=11> */
[----:B------:R-:W-:Y:S01]  /*4be0*/  UMOV UR7, URZ ;  /* 0x0000003f00077c82 */ /* 0x000fe20008000000 */
[----:B------:R-:W-:Y:S02]  /*4bf0*/  CS2R R94, SRZ ;  /* 0x00000000005e7805 */ /* 0x000fe4000001ff00 */
[----:B------:R-:W-:Y:S02]  /*4c00*/  ISETP.GE.AND P1, PT, R20, UR61, PT ;  /* 0x0000003d14007c0c */ /* 0x000fe4000bf26270 */
        /* <DEDUP_REMOVED lines=36> */
[----:B------:R-:W-:Y:S01]  /*4e50*/  IMAD.MOV.U32 R15, RZ, RZ, R10 ;  /* 0x000000ffff0f7224 */ /* 0x000fe200078e000a */
[----:B------:R-:W-:Y:S01]  /*4e60*/  UMOV UR5, URZ ;  /* 0x0000003f00057c82 */ /* 0x000fe20008000000 */
[----:B------:R-:W-:Y:S01]  /*4e70*/  IMAD.MOV.U32 R14, RZ, RZ, R8 ;  /* 0x000000ffff0e7224 */ /* 0x000fe200078e0008 */
[----:B------:R-:W-:Y:S01]  /*4e80*/  UMOV UR6, URZ ;  /* 0x0000003f00067c82 */ /* 0x000fe20008000000 */
[----:B------:R-:W-:Y:S01]  /*4e90*/  IMAD.MOV.U32 R2, RZ, RZ, 0x3f800000 ;  /* 0x3f800000ff027424 */ /* 0x000fe200078e00ff */
[----:B------:R-:W-:Y:S01]  /*4ea0*/  ULDC UR38, c[0x0][0x9d8] ;  /* 0x0002760000267ab9 */ /* 0x000fe20000000800 */
[----:B------:R-:W-:-:S07]  /*4eb0*/  IMAD.MOV.U32 R119, RZ, RZ, RZ ;  /* 0x000000ffff777224 */ /* 0x000fce00078e00ff */
.L_x_4287:
[----:B------:R-:W-:-:S04]  /*4ec0*/  UISETP.NE.AND UP0, UPT, UR6, 0x1, UPT ;  /* 0x000000010600788c */ /* 0x000fc8000bf05270 */
[----:B------:R-:W-:-:S04]  /*4ed0*/  USEL UR7, URZ, 0x1, UP0 ;  /* 0x000000013f077887 */ /* 0x000fc80008000000 */
[----:B------:R-:W-:Y:S01]  /*4ee0*/  ULOP3.LUT UR7, UR5, UR7, URZ, 0x3c, !UPT ;  /* 0x0000000705077292 */ /* 0x000fe2000f8e3c3f */
[----:B------:R-:W-:Y:S11]  /*4ef0*/  @!P0 BRA `(.L_x_4269) ;  /* 0x0000000000048947 */ /* 0x000ff60003800000 */
[----:B------:R-:W-:Y:S01]  /*4f00*/  BPT.TRAP 0x1 ;  /* 0x000000040000795c */ /* 0x000fe20000300000 */
.L_x_4269:
[----:B------:R-:W-:Y:S01]  /*4f10*/  UIADD3 UR4, UR6, 0x1, URZ ;  /* 0x0000000106047890 */ /* 0x000fe2000fffe03f */
[----:B------:R-:W-:-:S03]  /*4f20*/  MOV R8, UR7 ;  /* 0x0000000700087c02 */ /* 0x000fc60008000f00 */
[----:B------:R-:W-:Y:S01]  /*4f30*/  UISETP.NE.AND UP0, UPT, UR4, 0x2, UPT ;  /* 0x000000020400788c */ /* 0x000fe2000bf05270 */
[----:B------:R-:W-:-:S03]  /*4f40*/  SHF.L.U32 R8, R8, 0x1f, RZ ;  /* 0x0000001f08087819 */ /* 0x000fc600000006ff */
[----:B------:R-:W-:-:S04]  /*4f50*/  USEL UR4, UR4, URZ, UP0 ;  /* 0x0000003f04047287 */ /* 0x000fc80008000000 */
[----:B------:R-:W-:-:S09]  /*4f60*/  ULEA UR60, UR4, UR39, 0x3 ;  /* 0x00000027043c7291 */ /* 0x000fd2000f8e183f */
[----:B------:R0:W1:Y:S01]  /*4f70*/  SYNCS.PHASECHK.TRANS64.TRYWAIT P1, [UR60+0x30830], R8 ;  /* 0x03083008ff0075a7 */ /* 0x000062000802017c */
[----:B------:R-:W-:Y:S05]  /*4f80*/  @!P0 BRA `(.L_x_4270) ;  /* 0x0000000000048947 */ /* 0x000fea0003800000 */
[----:B------:R-:W-:Y:S01]  /*4f90*/  BPT.TRAP 0x1 ;  /* 0x000000040000795c */ /* 0x000fe20000300000 */
.L_x_4270:
[----:B-1----:R-:W-:Y:S05]  /*4fa0*/  @P1 BRA `(.L_x_4271) ;  /* 0x0000000000081947 */ /* 0x002fea0003800000 */
[----:B------:R-:W1:Y:S02]  /*4fb0*/  SYNCS.PHASECHK.TRANS64.TRYWAIT P1, [UR60+0x30830], R8 ;  /* 0x03083008ff0075a7 */ /* 0x000e64000802017c */
[----:B-1----:R-:W-:Y:S05]  /*4fc0*/  @!P1 BRA `(.L_x_4272) ;  /* 0x0000010400a09947 */ /* 0x002fea0003800000 */
.L_x_4271:
        /* <DEDUP_REMOVED lines=162> */
.L_x_4273:
[----:B------:R-:W-:Y:S01]  /*59f0*/  ULEA UR14, UR6, UR39, 0x3 ;  /* 0x00000027060e7291 */ /* 0x000fe2000f8e183f */
[----:B------:R-:W-:-:S05]  /*5a00*/  IMAD.U32 R0, RZ, RZ, UR5 ;  /* 0x00000005ff007e24 */ /* 0x000fca000f8e00ff */
[----:B------:R-:W-:-:S04]  /*5a10*/  SHF.L.U32 R0, R0, 0x1f, RZ ;  /* 0x0000001f00007819 */ /* 0x000fc800000006ff */
[----:B------:R2:W3:Y:S01]  /*5a20*/  SYNCS.PHASECHK.TRANS64.TRYWAIT P1, [UR14+0x30850], R0 ;  /* 0x03085000ff0075a7 */ /* 0x0004e2000802014e */
[----:B------:R-:W-:Y:S05]  /*5a30*/  @!P0 BRA `(.L_x_4274) ;  /* 0x0000000000048947 */ /* 0x000fea0003800000 */
[----:B------:R-:W-:Y:S01]  /*5a40*/  BPT.TRAP 0x1 ;  /* 0x000000040000795c */ /* 0x000fe20000300000 */
.L_x_4274:
[----:B---3--:R-:W-:Y:S05]  /*5a50*/  @P1 BRA `(.L_x_4275) ;  /* 0x0000000000081947 */ /* 0x008fea0003800000 */
[----:B------:R-:W3:Y:S02]  /*5a60*/  SYNCS.PHASECHK.TRANS64.TRYWAIT P1, [UR14+0x30850], R0 ;  /* 0x03085000ff0075a7 */ /* 0x000ee4000802014e */
[----:B---3--:R-:W-:Y:S05]  /*5a70*/  @!P1 BRA `(.L_x_4276) ;  /* 0x000000fc000c9947 */ /* 0x008fea0003800000 */
.L_x_4275:
[----:B------:R-:W-:Y:S01]  /*5a80*/  UIADD3 UR5, UR39, 0x400, URZ ;  /* 0x0000040027057890 */ /* 0x000fe2000fffe03f */
[----:B------:R-:W-:Y:S01]  /*5a90*/  WARPGROUP.ARRIVE ;  /* 0x00000000000079c5 */ /* 0x000fe20000000000 */
[----:B------:R-:W-:Y:S02]  /*5aa0*/  UMOV UR11, 0x40000040 ;  /* 0x40000040000b7882 */ /* 0x000fe40000000000 */
[----:B------:R-:W-:-:S04]  /*5ab0*/  USHF.R.U32.HI UR5, URZ, 0x4, UR5 ;  /* 0x000000043f057899 */ /* 0x000fc80008011605 */
[----:B------:R-:W-:-:S04]  /*5ac0*/  ULOP3.LUT UR5, UR5, 0x3fff, URZ, 0xc0, !UPT ;  /* 0x00003fff05057892 */ /* 0x000fc8000f8ec03f */
[----:B------:R-:W-:-:S04]  /*5ad0*/  ULOP3.LUT UR5, UR5, 0x3000000, URZ, 0xfc, !UPT ;  /* 0x0300000005057892 */ /* 0x000fc8000f8efc3f */
[----:B------:R-:W-:-:S07]  /*5ae0*/  UIMAD UR5, UR6, 0x900, UR5 ;  /* 0x00000900060578a4 */ /* 0x000fce000f8e0205 */
        /* <DEDUP_REMOVED lines=30> */
.L_x_4277:
[----:B------:R-:W-:Y:S01]  /*5cd0*/  R2UR UR6, R19 ;  /* 0x00000000130672ca */ /* 0x000fe200000e0000 */
[----:B------:R-:W-:Y:S01]  /*5ce0*/  FMUL.FTZ R168, R124, UR38 ;  /* 0x000000267ca87c20 */ /* 0x000fe20008410000 */
[----:B------:R-:W-:Y:S01]  /*5cf0*/  R2UR UR5, R18 ;  /* 0x00000000120572ca */ /* 0x000fe200000e0000 */
[----:B------:R-:W3:Y:S01]  /*5d00*/  S2UR UR10, SR_CgaCtaId ;  /* 0x00000000000a79c3 */ /* 0x000ee20000008800 */
[----:B------:R-:W-:Y:S01]  /*5d10*/  FMUL.FTZ R124, R138, UR38 ;  /* 0x000000268a7c7c20 */ /* 0x000fe20008410000 */
[----:B01----:R-:W-:Y:S01]  /*5d20*/  FMUL.FTZ R8, R120, UR38 ;  /* 0x0000002678087c20 */ /* 0x003fe20008410000 */
[----:B------:R-:W-:Y:S01]  /*5d30*/  FMUL.FTZ R120, R131, UR38 ;  /* 0x0000002683787c20 */ /* 0x000fe20008410000 */
[----:B------:R-:W-:Y:S01]  /*5d40*/  FMUL.FTZ R131, R151, UR38 ;  /* 0x0000002697837c20 */ /* 0x000fe20008410000 */
[----:B------:R-:W-:Y:S02]  /*5d50*/  IMAD.MOV.U32 R151, RZ, RZ, R7 ;  /* 0x000000ffff977224 */ /* 0x000fe400078e0007 */
[----:B------:R-:W-:Y:S01]  /*5d60*/  FMUL.FTZ R2, R123, UR38 ;  /* 0x000000267b027c20 */ /* 0x000fe20008410000 */
[----:B------:R-:W-:-:S02]  /*5d70*/  IMAD R176, R20, -0x60, RZ ;  /* 0xffffffa014b07824 */ /* 0x000fc400078e02ff */
[----:B------:R-:W-:Y:S01]  /*5d80*/  FMUL.FTZ R123, R135, UR38 ;  /* 0x00000026877b7c20 */ /* 0x000fe20008410000 */
[----:B------:R-:W-:Y:S01]  /*5d90*/  FMUL.FTZ R169, R125, UR38 ;  /* 0x000000267da97c20 */ /* 0x000fe20008410000 */
[----:B------:R-:W-:Y:S01]  /*5da0*/  UISETP.NE.AND UP1, UPT, UR6, URZ, UPT ;  /* 0x0000003f0600728c */ /* 0x000fe2000bf25270 */
[----:B------:R-:W-:Y:S01]  /*5db0*/  FMUL.FTZ R135, R154, UR38 ;  /* 0x000000269a877c20 */ /* 0x000fe20008410000 */
[----:B------:R-:W-:Y:S01]  /*5dc0*/  UISETP.NE.AND UP0, UPT, UR5, URZ, UPT ;  /* 0x0000003f0500728c */ /* 0x000fe2000bf05270 */
[----:B------:R-:W-:Y:S01]  /*5dd0*/  FMUL.FTZ R125, R139, UR38 ;  /* 0x000000268b7d7c20 */ /* 0x000fe20008410000 */
[----:B------:R-:W-:Y:S02]  /*5de0*/  VIADD R139, R176, 0x1 ;  /* 0x00000001b08b7836 */ /* 0x000fe40000000000 */
        /* <DEDUP_REMOVED lines=8> */
[----:B--2---:R-:W-:Y:S01]  /*5e70*/  FMUL.FTZ R0, R122, UR38 ;  /* 0x000000267a007c20 */ /* 0x004fe20008410000 */
        /* <DEDUP_REMOVED lines=17> */
[----:B------:R-:W-:-:S02]  /*5f90*/  IMAD R144, R12, -0x2, R139 ;  /* 0xfffffffe0c907824 */ /* 0x000fc400078e028b */
        /* <DEDUP_REMOVED lines=15> */
[----:B------:R-:W-:Y:S01]  /*6090*/  R2UR UR6, R13 ;  /* 0x000000000d0672ca */ /* 0x000fe200000e0000 */
[----:B------:R-:W-:Y:S01]  /*60a0*/  FMUL.FTZ R156, R156, UR38 ;  /* 0x000000269c9c7c20 */ /* 0x000fe20008410000 */
[----:B------:R-:W-:Y:S01]  /*60b0*/  FMUL.FTZ R157, R157, UR38 ;  /* 0x000000269d9d7c20 */ /* 0x000fe20008410000 */
[----:B------:R-:W-:Y:S01]  /*60c0*/  FMUL.FTZ R160, R160, UR38 ;  /* 0x00000026a0a07c20 */ /* 0x000fe20008410000 */
[----:B------:R-:W-:Y:S01]  /*60d0*/  FMUL.FTZ R164, R164, UR38 ;  /* 0x00000026a4a47c20 */ /* 0x000fe20008410000 */
[----:B------:R-:W-:Y:S01]  /*60e0*/  UIADD3 UR60, UR60, 0x30840, URZ ;  /* 0x000308403c3c7890 */ /* 0x000fe2000fffe03f */
[----:B------:R-:W-:Y:S01]  /*60f0*/  PLOP3.LUT P1, PT, PT, PT, UP0, 0x40, 0x0 ;  /* 0x000000000000781c */ /* 0x000fe20003f2e808 */
[----:B------:R-:W-:Y:S01]  /*6100*/  ULDC UR11, c[0x0][0x2f0] ;  /* 0x0000bc00000b7ab9 */ /* 0x000fe20000000800 */
[----:B------:R-:W1:Y:S01]  /*6110*/  MUFU.TANH R8, R8 ;  /* 0x0000000800087308 */ /* 0x000e620000002400 */
[----:B---3--:R-:W-:Y:S01]  /*6120*/  UPRMT UR60, UR10, 0x654, UR60 ;  /* 0x000006540a3c7896 */ /* 0x008fe2000800003c */
[----:B------:R-:W-:Y:S01]  /*6130*/  IMAD R145, R17, UR11, R144 ;  /* 0x0000000b11917c24 */ /* 0x000fe2000f8e0290 */
[----:B------:R-:W-:Y:S01]  /*6140*/  ULDC UR11, c[0x0][0x9e0] ;  /* 0x00027800000b7ab9 */ /* 0x000fe20000000800 */
[----:B------:R-:W-:Y:S01]  /*6150*/  ULDC UR10, c[0x0][0x288] ;  /* 0x0000a200000a7ab9 */ /* 0x000fe20000000800 */
[----:B------:R-:W-:-:S02]  /*6160*/  VIADD R178, R144, 0xffffffff ;  /* 0xffffffff90b27836 */ /* 0x000fc40000000000 */
[----:B------:R-:W-:Y:S01]  /*6170*/  VIADD R145, R145, -UR10 ;  /* 0x8000000a91917c36 */ /* 0x000fe20008000000 */
[----:B------:R-:W2:Y:S02]  /*6180*/  MUFU.TANH R9, R9 ;  /* 0x0000000900097308 */ /* 0x000ea40000002400 */
[----:B------:R-:W-:Y:S01]  /*6190*/  SYNCS.ARRIVE.TRANS64.RED.A1T0 RZ, [UR60], RZ ;  /* 0x000000ffffff79a7 */ /* 0x000fe2000810043c */
[C---:B------:R-:W-:Y:S02]  /*61a0*/  VIADD R167, R145.reuse, UR11 ;  /* 0x0000000b91a77c36 */ /* 0x040fe40008000000 */
[----:B------:R-:W-:Y:S02]  /*61b0*/  VIADD R177, R145, UR6 ;  /* 0x0000000691b17c36 */ /* 0x000fe40008000000 */
        /* <DEDUP_REMOVED lines=37> */
[----:B------:R0:W0:Y:S08]  /*6410*/  MUFU.TANH R150, R157 ;  /* 0x0000009d00967308 */ /* 0x0000300000002400 */
[----:B------:R-:W0:Y:S08]  /*6420*/  MUFU.TANH R140, R140 ;  /* 0x0000008c008c7308 */ /* 0x000e300000002400 */
[----:B------:R-:W0:Y:S08]  /*6430*/  MUFU.TANH R132, R132 ;  /* 0x0000008400847308 */ /* 0x000e300000002400 */
[----:B------:R0:W0:Y:S08]  /*6440*/  MUFU.TANH R159, R160 ;  /* 0x000000a0009f7308 */ /* 0x0000300000002400 */
[----:B------:R-:W0:Y:S08]  /*6450*/  MUFU.TANH R161, R161 ;  /* 0x000000a100a17308 */ /* 0x000e300000002400 */
[----:B------:R-:W0:Y:S08]  /*6460*/  MUFU.TANH R134, R134 ;  /* 0x0000008600867308 */ /* 0x000e300000002400 */
[----:B------:R-:W0:Y:S08]  /*6470*/  MUFU.TANH R136, R136 ;  /* 0x0000008800887308 */ /* 0x000e300000002400 */
[----:B------:R0:W0:Y:S08]  /*6480*/  MUFU.TANH R163, R164 ;  /* 0x000000a400a37308 */ /* 0x0000300000002400 */
[----:B------:R-:W0:Y:S08]  /*6490*/  MUFU.TANH R165, R165 ;  /* 0x000000a500a57308 */ /* 0x000e300000002400 */
[----:B------:R-:W0:Y:S08]  /*64a0*/  MUFU.TANH R138, R138 ;  /* 0x0000008a008a7308 */ /* 0x000e300000002400 */
[----:B------:R-:W0:Y:S01]  /*64b0*/  MUFU.TANH R139, R139 ;  /* 0x0000008b008b7308 */ /* 0x000e220000002400 */
[----:B-1234-:R-:W-:Y:S05]  /*64c0*/  @P1 BRA `(.L_x_4278) ;  /* 0x0000000000641947 */ /* 0x01efea0003800000 */
[----:B------:R-:W-:Y:S01]  /*64d0*/  ULDC UR5, c[0x0][0x2f0] ;  /* 0x0000bc0000057ab9 */ /* 0x000fe20000000800 */
[----:B------:R-:W-:Y:S01]  /*64e0*/  BSSY B0, `(.L_x_4279) ;  /* 0x0000014000007945 */ /* 0x000fe20003800000 */
[----:B------:R-:W-:-:S04]  /*64f0*/  IMAD R144, R17, UR5, R154 ;  /* 0x0000000511907c24 */ /* 0x000fc8000f8e029a */
[----:B0-----:R-:W-:-:S05]  /*6500*/  VIADD R157, R144, -UR10 ;  /* 0x8000000a909d7c36 */ /* 0x001fca0008000000 */
        /* <DEDUP_REMOVED lines=11> */
.L_x_4280:
[----:B------:R-:W-:Y:S02]  /*65c0*/  ULDC UR5, c[0x0][0x9e4] ;  /* 0x0002790000057ab9 */ /* 0x000fe40000000800 */
[----:B------:R-:W-:-:S04]  /*65d0*/  MOV R154, UR5 ;  /* 0x00000005009a7c02 */ /* 0x000fc80008000f00 */
[----:B------:R-:W-:-:S13]  /*65e0*/  ISETP.NE.AND P1, PT, R154, 0x1, PT ;  /* 0x000000019a00780c */ /* 0x000fda0003f25270 */
[----:B------:R-:W0:Y:S02]  /*65f0*/  @P1 LDC.64 R144, c[0x0][0x9e8] ;  /* 0x00027a00ff901b82 */ /* 0x000e240000000a00 */
[----:B0-----:R-:W-:-:S05]  /*6600*/  @P1 IMAD.HI.U32 R144, R157, R144, RZ ;  /* 0x000000909d901227 */ /* 0x001fca00078e00ff */
[----:B------:R-:W-:-:S07]  /*6610*/  @P1 SHF.R.U32.HI R157, RZ, R145, R144 ;  /* 0x00000091ff9d1219 */ /* 0x000fce0000011690 */
.L_x_4281:
[----:B------:R-:W-:Y:S05]  /*6620*/  BSYNC B0 ;  /* 0x0000000000007941 */ /* 0x000fea0003800000 */
.L_x_4279:
[----:B------:R-:W-:-:S05]  /*6630*/  IMAD R144, R157, R154, R178 ;  /* 0x0000009a9d907224 */ /* 0x000fca00078e02b2 */
[----:B------:R-:W-:Y:S02]  /*6640*/  VIADDMNMX R153, R144, R154, R153, PT ;  /* 0x0000009a90997246 */ /* 0x000fe40003800199 */
[----:B------:R-:W-:-:S07]  /*6650*/  VIMNMX R155, R155, R144, !PT ;  /* 0x000000909b9b7248 */ /* 0x000fce0007fe0100 */
.L_x_4278:
[C---:B------:R-:W-:Y:S02]  /*6660*/  ISETP.GE.AND P6, PT, R176.reuse, 0xa, PT ;  /* 0x0000000ab000780c */ /* 0x040fe40003fc6270 */
[C---:B------:R-:W-:Y:S02]  /*6670*/  ISETP.GE.AND P1, PT, R176.reuse, 0x2, PT ;  /* 0x00000002b000780c */ /* 0x040fe40003f26270 */
[C---:B------:R-:W-:Y:S02]  /*6680*/  ISETP.GE.AND P2, PT, R176.reuse, 0x9, PT ;  /* 0x00000009b000780c */ /* 0x040fe40003f46270 */
[----:B------:R-:W-:Y:S02]  /*6690*/  ISETP.GE.AND P5, PT, R176, 0x11, PT ;  /* 0x00000011b000780c */ /* 0x000fe40003fa6270 */
[----:B------:R-:W-:Y:S02]  /*66a0*/  LOP3.LUT R16, R16, 0xfffffffb, RZ, 0xc0, !PT ;  /* 0xfffffffb10107812 */ /* 0x000fe400078ec0ff */
[----:B------:R-:W-:-:S02]  /*66b0*/  ISETP.GT.AND P4, PT, R155, 0x1, !P1 ;  /* 0x000000019b00780c */ /* 0x000fc40004f84270 */
[----:B------:R-:W-:Y:S02]  /*66c0*/  ISETP.GT.AND P3, PT, R155, 0x8, !P2 ;  /* 0x000000089b00780c */ /* 0x000fe40005764270 */
[----:B------:R-:W-:Y:S02]  /*66d0*/  @P6 LOP3.LUT R16, R16, 0x4, RZ, 0xfc, !PT ;  /* 0x0000000410106812 */ /* 0x000fe400078efcff */
[C---:B------:R-:W-:Y:S02]  /*66e0*/  ISETP.LT.OR P4, PT, R153.reuse, 0x2, P4 ;  /* 0x000000029900780c */ /* 0x040fe40002781670 */
[----:B------:R-:W-:Y:S02]  /*66f0*/  ISETP.LT.OR P3, PT, R153, 0x9, P3 ;  /* 0x000000099900780c */ /* 0x000fe40001f61670 */
[----:B------:R-:W-:Y:S02]  /*6700*/  LOP3.LUT R16, R16, 0xfffffff7, RZ, 0xc0, !PT ;  /* 0xfffffff710107812 */ /* 0x000fe400078ec0ff */
[----:B------:R-:W-:-:S02]  /*6710*/  FSEL R206, R9, -INF , !P4 ;  /* 0xff80000009ce7808 */ /* 0x000fc40006000000 */
[----:B------:R-:W-:Y:S02]  /*6720*/  FSEL R204, R168, -INF , !P3 ;  /* 0xff800000a8cc7808 */ /* 0x000fe40005800000 */
[C---:B------:R-:W-:Y:S02]  /*6730*/  ISETP.GT.AND P4, PT, R155.reuse, 0x9, !P6 ;  /* 0x000000099b00780c */ /* 0x040fe40007784270 */
[----:B------:R-:W-:Y:S02]  /*6740*/  @P5 LOP3.LUT R16, R16, 0x8, RZ, 0xfc, !PT ;  /* 0x0000000810105812 */ /* 0x000fe400078efcff */
[----:B------:R-:W-:Y:S02]  /*6750*/  ISETP.GT.AND P3, PT, R155, 0x10, !P5 ;  /* 0x000000109b00780c */ /* 0x000fe40006f64270 */
[----:B------:R-:W-:Y:S02]  /*6760*/  ISETP.GE.AND P5, PT, R176, 0x12, PT ;  /* 0x00000012b000780c */ /* 0x000fe40003fa6270 */
[----:B------:R-:W-:-:S02]  /*6770*/  ISETP.LT.OR P4, PT, R153, 0xa, P4 ;  /* 0x0000000a9900780c */ /* 0x000fc40002781670 */
[----:B------:R-:W-:Y:S02]  /*6780*/  ISETP.LT.OR P3, PT, R153, 0x11, P3 ;  /* 0x000000119900780c */ /* 0x000fe40001f61670 */
[----:B0-----:R-:W-:Y:S02]  /*6790*/  FSEL R192, R169, -INF , !P4 ;  /* 0xff800000a9c07808 */ /* 0x001fe40006000000 */
[----:B------:R-:W-:Y:S02]  /*67a0*/  ISETP.GE.AND P4, PT, R176, 0x19, PT ;  /* 0x00000019b000780c */ /* 0x000fe40003f86270 */
[----:B------:R-:W-:Y:S02]  /*67b0*/  LOP3.LUT R16, R16, 0xffffffef, RZ, 0xc0, !PT ;  /* 0xffffffef10107812 */ /* 0x000fe400078ec0ff */
[----:B------:R-:W-:Y:S02]  /*67c0*/  FSEL R194, R170, -INF , !P3 ;  /* 0xff800000aac27808 */ /* 0x000fe40005800000 */
[----:B------:R-:W-:-:S02]  /*67d0*/  ISETP.GT.AND P3, PT, R155, 0x11, !P5 ;  /* 0x000000119b00780c */ /* 0x000fc40006f64270 */
[----:B------:R-:W-:Y:S02]  /*67e0*/  @P5 LOP3.LUT R16, R16, 0x10, RZ, 0xfc, !PT ;  /* 0x0000001010105812 */ /* 0x000fe400078efcff */
[----:B------:R-:W-:Y:S02]  /*67f0*/  ISETP.LT.OR P3, PT, R153, 0x12, P3 ;  /* 0x000000129900780c */ /* 0x000fe40001f61670 */
[----:B------:R-:W-:Y:S02]  /*6800*/  LOP3.LUT R16, R16, 0xfffbffff, RZ, 0xc0, !PT ;  /* 0xfffbffff10107812 */ /* 0x000fe400078ec0ff */
[----:B------:R-:W-:Y:S02]  /*6810*/  FSEL R196, R171, -INF , !P3 ;  /* 0xff800000abc47808 */ /* 0x000fe40005800000 */
[----:B------:R-:W-:Y:S02]  /*6820*/  @P4 LOP3.LUT R16, R16, 0x40000, RZ, 0xfc, !PT ;  /* 0x0004000010104812 */ /* 0x000fe400078efcff */
[----:B------:R-:W-:-:S02]  /*6830*/  ISETP.GT.AND P3, PT, R155, 0x18, !P4 ;  /* 0x000000189b00780c */ /* 0x000fc40006764270 */
[----:B------:R-:W-:Y:S02]  /*6840*/  ISETP.GE.AND P4, PT, R176, 0x1a, PT ;  /* 0x0000001ab000780c */ /* 0x000fe40003f86270 */
[----:B------:R-:W-:Y:S02]  /*6850*/  ISETP.LT.OR P3, PT, R153, 0x19, P3 ;  /* 0x000000199900780c */ /* 0x000fe40001f61670 */
[----:B------:R-:W-:Y:S02]  /*6860*/  LOP3.LUT R16, R16, 0xfffdffff, RZ, 0xc0, !PT ;  /* 0xfffdffff10107812 */ /* 0x000fe400078ec0ff */
[----:B------:R-:W-:Y:S02]  /*6870*/  FSEL R198, R172, -INF , !P3 ;  /* 0xff800000acc67808 */ /* 0x000fe40005800000 */
[----:B------:R-:W-:Y:S02]  /*6880*/  ISETP.GT.AND P3, PT, R155, 0x19, !P4 ;  /* 0x000000199b00780c */ /* 0x000fe40006764270 */
[----:B------:R-:W-:-:S02]  /*6890*/  R2UR UR5, R18 ;  /* 0x00000000120572ca */ /* 0x000fc400000e0000 */
[----:B------:R-:W-:Y:S02]  /*68a0*/  ISETP.LT.OR P3, PT, R153, 0x1a, P3 ;  /* 0x0000001a9900780c */ /* 0x000fe40001f61670 */
[----:B------:R-:W-:Y:S02]  /*68b0*/  @P4 LOP3.LUT R16, R16, 0x20000, RZ, 0xfc, !PT ;  /* 0x0002000010104812 */ /* 0x000fe400078efcff */
[----:B------:R-:W-:Y:S02]  /*68c0*/  ISETP.GE.AND P4, PT, R176, 0x21, PT ;  /* 0x00000021b000780c */ /* 0x000fe40003f86270 */
[----:B------:R-:W-:Y:S02]  /*68d0*/  LOP3.LUT R16, R16, 0xfffeffff, RZ, 0xc0, !PT ;  /* 0xfffeffff10107812 */ /* 0x000fe400078ec0ff */
[----:B------:R-:W-:Y:S02]  /*68e0*/  FSEL R200, R133, -INF , !P3 ;  /* 0xff80000085c87808 */ /* 0x000fe40005800000 */
[----:B------:R-:W-:Y:S01]  /*68f0*/  ISETP.GT.AND P3, PT, R155, 0x20, !P4 ;  /* 0x000000209b00780c */ /* 0x000fe20006764270 */
[----:B------:R-:W-:-:S03]  /*6900*/  UISETP.NE.AND UP0, UPT, UR5, URZ, UPT ;  /* 0x0000003f0500728c */ /* 0x000fc6000bf05270 */
[----:B------:R-:W-:-:S03]  /*6910*/  ISETP.LT.OR P3, PT, R153, 0x21, P3 ;  /* 0x000000219900780c */ /* 0x000fc60001f61670 */
[----:B------:R-:W-:Y:S02]  /*6920*/  @P4 LOP3.LUT R16, R16, 0x10000, RZ, 0xfc, !PT ;  /* 0x0001000010104812 */ /* 0x000fe400078efcff */
[----:B------:R-:W-:Y:S02]  /*6930*/  ISETP.GE.AND P4, PT, R176, 0x22, PT ;  /* 0x00000022b000780c */ /* 0x000fe40003f86270 */
[----:B------:R-:W-:Y:S02]  /*6940*/  LOP3.LUT R16, R16, 0xffff7fff, RZ, 0xc0, !PT ;  /* 0xffff7fff10107812 */ /* 0x000fe400078ec0ff */
[----:B------:R-:W-:Y:S02]  /*6950*/  FSEL R202, R173, -INF , !P3 ;  /* 0xff800000adca7808 */ /* 0x000fe40005800000 */
[----:B------:R-:W-:-:S04]  /*6960*/  ISETP.GT.AND P3, PT, R155, 0x21, !P4 ;  /* 0x000000219b00780c */ /* 0x000fc80006764270 */
        /* <DEDUP_REMOVED lines=51> */
[----:B------:R-:W-:Y:S02]  /*6ca0*/  FSEL R166, R149, -INF , !P3 ;  /* 0xff80000095a67808 */ /* 0x000fe40005800000 */
[----:B------:R-:W-:Y:S02]  /*6cb0*/  LOP3.LUT R16, R16, 0xffffffbf, RZ, 0xc0, !PT ;  /* 0xffffffbf10107812 */ /* 0x000fe400078ec0ff */
[----:B------:R-:W-:-:S04]  /*6cc0*/  ISETP.GT.AND P3, PT, R155, 0x48, !P4 ;  /* 0x000000489b00780c */ /* 0x000fc80006764270 */
[----:B------:R-:W-:-:S03]  /*6cd0*/  ISETP.LT.OR P3, PT, R153, 0x49, P3 ;  /* 0x000000499900780c */ /* 0x000fc60001f61670 */
[----:B------:R-:W-:Y:S02]  /*6ce0*/  @P4 LOP3.LUT R16, R16, 0x40, RZ, 0xfc, !PT ;  /* 0x0000004010104812 */ /* 0x000fe400078efcff */
[----:B------:R-:W-:Y:S02]  /*6cf0*/  ISETP.GE.AND P4, PT, R176, 0x4a, PT ;  /* 0x0000004ab000780c */ /* 0x000fe40003f86270 */
[----:B------:R-:W-:Y:S02]  /*6d00*/  FSEL R152, R152, -INF , !P3 ;  /* 0xff80000098987808 */ /* 0x000fe40005800000 */
[----:B------:R-:W-:Y:S02]  /*6d10*/  ISETP.GT.AND P3, PT, R155, 0x49, !P4 ;  /* 0x000000499b00780c */ /* 0x000fe40006764270 */
[----:B------:R-:W-:Y:S02]  /*6d20*/  LOP3.LUT R16, R16, 0xffffffdf, RZ, 0xc0, !PT ;  /* 0xffffffdf10107812 */ /* 0x000fe400078ec0ff */
[----:B------:R-:W-:-:S04]  /*6d30*/  ISETP.LT.OR P3, PT, R153, 0x4a, P3 ;  /* 0x0000004a9900780c */ /* 0x000fc80001f61670 */
[----:B------:R-:W-:Y:S02]  /*6d40*/  FSEL R150, R150, -INF , !P3 ;  /* 0xff80000096967808 */ /* 0x000fe40005800000 */
[----:B------:R-:W-:Y:S02]  /*6d50*/  ISETP.GE.AND P3, PT, R176, 0x51, PT ;  /* 0x00000051b000780c */ /* 0x000fe40003f66270 */
[----:B------:R-:W-:Y:S02]  /*6d60*/  @P4 LOP3.LUT R16, R16, 0x20, RZ, 0xfc, !PT ;  /* 0x0000002010104812 */ /* 0x000fe400078efcff */
[----:B------:R-:W-:Y:S02]  /*6d70*/  ISETP.GT.AND P4, PT, R155, 0x50, !P3 ;  /* 0x000000509b00780c */ /* 0x000fe40005f84270 */
[----:B------:R-:W-:Y:S02]  /*6d80*/  LOP3.LUT R16, R16, 0xfffffffd, RZ, 0xc0, !PT ;  /* 0xfffffffd10107812 */ /* 0x000fe400078ec0ff */
        /* <DEDUP_REMOVED lines=10> */
[----:B------:R-:W-:-:S13]  /*6e30*/  ISETP.GE.AND P6, PT, R176, 0x1, PT ;  /* 0x00000001b000780c */ /* 0x000fda0003fc6270 */
[----:B------:R-:W-:Y:S02]  /*6e40*/  @P6 LOP3.LUT R16, R16, 0x2, RZ, 0xfc, !PT ;  /* 0x0000000210106812 */ /* 0x000fe400078efcff */
[----:B------:R-:W-:Y:S02]  /*6e50*/  ISETP.GT.AND P6, PT, R155, RZ, !P6 ;  /* 0x000000ff9b00720c */ /* 0x000fe400077c4270 */
[----:B------:R-:W-:Y:S02]  /*6e60*/  LOP3.LUT R16, R16, 0xfffffffe, RZ, 0xc0, !PT ;  /* 0xfffffffe10107812 */ /* 0x000fe400078ec0ff */
[----:B------:R-:W-:-:S04]  /*6e70*/  ISETP.LT.OR P6, PT, R153, 0x1, P6 ;  /* 0x000000019900780c */ /* 0x000fc800037c1670 */
[----:B------:R-:W-:Y:S02]  /*6e80*/  FSEL R210, R8, -INF , !P6 ;  /* 0xff80000008d27808 */ /* 0x000fe40007000000 */
[----:B------:R-:W-:Y:S01]  /*6e90*/  ISETP.GE.AND P6, PT, R176, 0x5a, PT ;  /* 0x0000005ab000780c */ /* 0x000fe20003fc6270 */
[----:B------:R-:W0:-:S12]  /*6ea0*/  SHFL.IDX PT, R8, R151, 0x1, 0x1c1f ;  /* 0x003c1f0097087f89 */ /* 0x000e1800000e0000 */
[----:B------:R-:W-:Y:S02]  /*6eb0*/  @P6 LOP3.LUT R16, R16, 0x1, RZ, 0xfc, !PT ;  /* 0x0000000110106812 */ /* 0x000fe400078efcff */
[----:B------:R-:W-:-:S04]  /*6ec0*/  ISETP.GT.AND P6, PT, R155, 0x59, !P6 ;  /* 0x000000599b00780c */ /* 0x000fc800077c4270 */
[----:B------:R-:W-:-:S04]  /*6ed0*/  ISETP.LT.OR P6, PT, R153, 0x5a, P6 ;  /* 0x0000005a9900780c */ /* 0x000fc800037c1670 */
[----:B------:R-:W-:Y:S02]  /*6ee0*/  FSEL R144, R165, -INF , !P6 ;  /* 0xff800000a5907808 */ /* 0x000fe40007000000 */
[----:B------:R-:W-:Y:S01]  /*6ef0*/  PLOP3.LUT P6, PT, PT, PT, UP0, 0x40, 0x0 ;  /* 0x000000000000781c */ /* 0x000fe20003fce808 */
[--C-:B0-----:R-:W-:Y:S02]  /*6f00*/  IMAD.IADD R133, R167, 0x1, R8.reuse ;  /* 0x00000001a7857824 */ /* 0x101fe400078e0208 */
[----:B------:R-:W-:-:S10]  /*6f10*/  IMAD.IADD R141, R177, 0x1, R8 ;  /* 0x00000001b18d7824 */ /* 0x000fd400078e0208 */
[----:B------:R-:W-:Y:S05]  /*6f20*/  @P6 BRA `(.L_x_4282) ;  /* 0x0000000000646947 */ /* 0x000fea0003800000 */
[----:B------:R-:W-:Y:S01]  /*6f30*/  ULDC UR5, c[0x0][0x2f0] ;  /* 0x0000bc0000057ab9 */ /* 0x000fe20000000800 */
[----:B------:R-:W-:Y:S01]  /*6f40*/  BSSY B0, `(.L_x_4283) ;  /* 0x0000014000007945 */ /* 0x000fe20003800000 */
[----:B------:R-:W-:-:S04]  /*6f50*/  IMAD R8, R17, UR5, R8 ;  /* 0x0000000511087c24 */ /* 0x000fc8000f8e0208 */
        /* <DEDUP_REMOVED lines=12> */
.L_x_4284:
[----:B------:R-:W-:Y:S02]  /*7020*/  ULDC UR5, c[0x0][0x9e4] ;  /* 0x0002790000057ab9 */ /* 0x000fe40000000800 */
[----:B------:R-:W-:-:S05]  /*7030*/  IMAD.U32 R145, RZ, RZ, UR5 ;  /* 0x00000005ff917e24 */ /* 0x000fca000f8e00ff */
[----:B------:R-:W-:-:S13]  /*7040*/  ISETP.NE.AND P6, PT, R145, 0x1, PT ;  /* 0x000000019100780c */ /* 0x000fda0003fc5270 */
[----:B------:R-:W0:Y:S02]  /*7050*/  @P6 LDC.64 R8, c[0x0][0x9e8] ;  /* 0x00027a00ff086b82 */ /* 0x000e240000000a00 */
[----:B0-----:R-:W-:-:S05]  /*7060*/  @P6 IMAD.HI.U32 R8, R143, R8, RZ ;  /* 0x000000088f086227 */ /* 0x001fca00078e00ff */
[----:B------:R-:W-:-:S07]  /*7070*/  @P6 SHF.R.U32.HI R143, RZ, R9, R8 ;  /* 0x00000009ff8f6219 */ /* 0x000fce0000011608 */
.L_x_4285:
[----:B------:R-:W-:Y:S05]  /*7080*/  BSYNC B0 ;  /* 0x0000000000007941 */ /* 0x000fea0003800000 */
.L_x_4283:
[----:B------:R-:W-:-:S05]  /*7090*/  IMAD R8, R143, R145, R178 ;  /* 0x000000918f087224 */ /* 0x000fca00078e02b2 */
[----:B------:R-:W-:Y:S02]  /*70a0*/  VIADDMNMX R133, R8, R145, R133, PT ;  /* 0x0000009108857246 */ /* 0x000fe40003800185 */
[----:B------:R-:W-:-:S07]  /*70b0*/  VIMNMX R141, R141, R8, !PT ;  /* 0x000000088d8d7248 */ /* 0x000fce0007fe0100 */
.L_x_4282:
[C---:B------:R-:W-:Y:S02]  /*70c0*/  ISETP.GT.AND P1, PT, R141.reuse, 0x1, !P1 ;  /* 0x000000018d00780c */ /* 0x040fe40004f24270 */
[----:B------:R-:W-:Y:S02]  /*70d0*/  ISETP.GT.AND P2, PT, R141, 0x8, !P2 ;  /* 0x000000088d00780c */ /* 0x000fe40005744270 */
[C---:B------:R-:W-:Y:S02]  /*70e0*/  ISETP.LT.OR P1, PT, R133.reuse, 0x2, P1 ;  /* 0x000000028500780c */ /* 0x040fe40000f21670 */
[----:B------:R-:W-:Y:S02]  /*70f0*/  ISETP.LT.OR P2, PT, R133, 0x9, P2 ;  /* 0x000000098500780c */ /* 0x000fe40001741670 */
[----:B------:R-:W-:Y:S02]  /*7100*/  FSEL R2, R2, -INF , !P1 ;  /* 0xff80000002027808 */ /* 0x000fe40004800000 */
[----:B------:R-:W-:-:S02]  /*7110*/  LOP3.LUT P1, RZ, R16, 0x4, RZ, 0xc0, !PT ;  /* 0x0000000410ff7812 */ /* 0x000fc4000782c0ff */
[----:B------:R-:W-:Y:S02]  /*7120*/  FSEL R172, R21, -INF , !P2 ;  /* 0xff80000015ac7808 */ /* 0x000fe40005000000 */
[----:B------:R-:W-:Y:S02]  /*7130*/  ISETP.GT.AND P1, PT, R141, 0x9, !P1 ;  /* 0x000000098d00780c */ /* 0x000fe40004f24270 */
[C---:B------:R-:W-:Y:S02]  /*7140*/  LOP3.LUT P2, RZ, R16.reuse, 0x40000, RZ, 0xc0, !PT ;  /* 0x0004000010ff7812 */ /* 0x040fe4000784c0ff */
[----:B------:R-:W-:Y:S02]  /*7150*/  ISETP.LT.OR P1, PT, R133, 0xa, P1 ;  /* 0x0000000a8500780c */ /* 0x000fe40000f21670 */
[----:B------:R-:W-:Y:S02]  /*7160*/  LOP3.LUT P6, RZ, R16, 0x20000, RZ, 0xc0, !PT ;  /* 0x0002000010ff7812 */ /* 0x000fe400078cc0ff */
[----:B------:R-:W-:-:S02]  /*7170*/  FSEL R176, R10, -INF , !P1 ;  /* 0xff8000000ab07808 */ /* 0x000fc40004800000 */
[----:B------:R-:W-:Y:S02]  /*7180*/  LOP3.LUT P1, RZ, R16, 0x8, RZ, 0xc0, !PT ;  /* 0x0000000810ff7812 */ /* 0x000fe4000782c0ff */
[----:B------:R-:W-:Y:S02]  /*7190*/  FMNMX.FTZ R9, R210, R14, !PT ;  /* 0x0000000ed2097209 */ /* 0x000fe40007810000 */
[----:B------:R-:W-:Y:S02]  /*71a0*/  ISETP.GT.AND P1, PT, R141, 0x10, !P1 ;  /* 0x000000108d00780c */ /* 0x000fe40004f24270 */
[----:B------:R-:W-:Y:S02]  /*71b0*/  FMNMX.FTZ R9, R206, R9, !PT ;  /* 0x00000009ce097209 */ /* 0x000fe40007810000 */
[----:B------:R-:W-:Y:S02]  /*71c0*/  ISETP.LT.OR P1, PT, R133, 0x11, P1 ;  /* 0x000000118500780c */ /* 0x000fe40000f21670 */
[----:B------:R-:W-:-:S02]  /*71d0*/  FMNMX.FTZ R9, R204, R9, !PT ;  /* 0x00000009cc097209 */ /* 0x000fc40007810000 */
[----:B------:R-:W-:Y:S02]  /*71e0*/  FSEL R178, R121, -INF , !P1 ;  /* 0xff80000079b27808 */ /* 0x000fe40004800000 */
[----:B------:R-:W-:Y:S02]  /*71f0*/  LOP3.LUT P1, RZ, R16, 0x10, RZ, 0xc0, !PT ;  /* 0x0000001010ff7812 */ /* 0x000fe4000782c0ff */
[----:B------:R-:W-:Y:S02]  /*7200*/  FMNMX.FTZ R9, R192, R9, !PT ;  /* 0x00000009c0097209 */ /* 0x000fe40007810000 */
[----:B------:R-:W-:Y:S02]  /*7210*/  ISETP.GT.AND P1, PT, R141, 0x11, !P1 ;  /* 0x000000118d00780c */ /* 0x000fe40004f24270 */
[----:B------:R-:W-:Y:S02]  /*7220*/  FMNMX.FTZ R9, R194, R9, !PT ;  /* 0x00000009c2097209 */ /* 0x000fe40007810000 */
[----:B------:R-:W-:-:S02]  /*7230*/  ISETP.LT.OR P1, PT, R133, 0x12, P1 ;  /* 0x000000128500780c */ /* 0x000fc40000f21670 */
[----:B------:R-:W-:Y:S02]  /*7240*/  FMNMX.FTZ R9, R196, R9, !PT ;  /* 0x00000009c4097209 */ /* 0x000fe40007810000 */
[----:B------:R-:W-:Y:S02]  /*7250*/  FSEL R180, R120, -INF , !P1 ;  /* 0xff80000078b47808 */ /* 0x000fe40004800000 */
        /* <DEDUP_REMOVED lines=24> */
[----:B------:R-:W-:Y:S02]  /*73e0*/  LOP3.LUT P1, RZ, R16, 0x4000, RZ, 0xc0, !PT ;  /* 0x0000400010ff7812 */ /* 0x000fe4000782c0ff */
[----:B------:R-:W-:Y:S02]  /*73f0*/  FMNMX.FTZ R9, R162, R9, !PT ;  /* 0x00000009a2097209 */ /* 0x000fe40007810000 */
[----:B------:R-:W-:Y:S02]  /*7400*/  ISETP.GT.AND P1, PT, R141, 0x28, !P1 ;  /* 0x000000288d00780c */ /* 0x000fe40004f24270 */
[----:B------:R-:W-:-:S02]  /*7410*/  FMNMX.FTZ R9, R166, R9, !PT ;  /* 0x00000009a6097209 */ /* 0x000fc40007810000 */
[----:B------:R-:W-:Y:S02]  /*7420*/  ISETP.LT.OR P1, PT, R133, 0x29, P1 ;  /* 0x000000298500780c */ /* 0x000fe40000f21670 */
[----:B------:R-:W-:Y:S02]  /*7430*/  FMNMX.FTZ R9, R152, R9, !PT ;  /* 0x0000000998097209 */ /* 0x000fe40007810000 */
[----:B------:R-:W-:Y:S02]  /*7440*/  FSEL R190, R126, -INF , !P1 ;  /* 0xff8000007ebe7808 */ /* 0x000fe40004800000 */
[----:B------:R-:W-:Y:S02]  /*7450*/  LOP3.LUT P1, RZ, R16, 0x2000, RZ, 0xc0, !PT ;  /* 0x0000200010ff7812 */ /* 0x000fe4000782c0ff */
[----:B------:R-:W-:Y:S02]  /*7460*/  FMNMX.FTZ R9, R150, R9, !PT ;  /* 0x0000000996097209 */ /* 0x000fe40007810000 */
[----:B------:R-:W-:-:S02]  /*7470*/  ISETP.GT.AND P1, PT, R141, 0x29, !P1 ;  /* 0x000000298d00780c */ /* 0x000fc40004f24270 */
[----:B------:R-:W-:Y:S02]  /*7480*/  FMNMX.FTZ R9, R148, R9, !PT ;  /* 0x0000000994097209 */ /* 0x000fe40007810000 */
[----:B------:R-:W-:Y:S02]  /*7490*/  ISETP.LT.OR P1, PT, R133, 0x2a, P1 ;  /* 0x0000002a8500780c */ /* 0x000fe40000f21670 */
[----:B------:R-:W-:Y:S02]  /*74a0*/  FMNMX.FTZ R9, R146, R9, !PT ;  /* 0x0000000992097209 */ /* 0x000fe40007810000 */
[----:B------:R-:W-:Y:S02]  /*74b0*/  FSEL R120, R127, -INF , !P1 ;  /* 0xff8000007f787808 */ /* 0x000fe40004800000 */
[----:B------:R-:W-:Y:S02]  /*74c0*/  LOP3.LUT P1, RZ, R16, 0x1000, RZ, 0xc0, !PT ;  /* 0x0000100010ff7812 */ /* 0x000fe4000782c0ff */
[----:B------:R-:W-:-:S02]  /*74d0*/  FMNMX.FTZ R9, R142, R9, !PT ;  /* 0x000000098e097209 */ /* 0x000fc40007810000 */
[----:B------:R-:W-:Y:S02]  /*74e0*/  ISETP.GT.AND P1, PT, R141, 0x30, !P1 ;  /* 0x000000308d00780c */ /* 0x000fe40004f24270 */
[----:B------:R-:W-:Y:S02]  /*74f0*/  FMNMX.FTZ R10, R144, R9, !PT ;  /* 0x00000009900a7209 */ /* 0x000fe40007810000 */
[----:B------:R-:W-:Y:S02]  /*7500*/  ISETP.LT.OR P1, PT, R133, 0x31, P1 ;  /* 0x000000318500780c */ /* 0x000fe40000f21670 */
[----:B------:R-:W-:Y:S01]  /*7510*/  LOP3.LUT P2, RZ, R16, 0x80, RZ, 0xc0, !PT ;  /* 0x0000008010ff7812 */ /* 0x000fe2000784c0ff */
[----:B------:R-:W0:Y:S01]  /*7520*/  SHFL.BFLY PT, R9, R10, 0x2, 0x1f ;  /* 0x0c401f000a097f89 */ /* 0x000e2200000e0000 */
[----:B------:R-:W-:Y:S02]  /*7530*/  FSEL R128, R128, -INF , !P1 ;  /* 0xff80000080807808 */ /* 0x000fe40004800000 */
[----:B------:R-:W-:-:S02]  /*7540*/  LOP3.LUT P1, RZ, R16, 0x800, RZ, 0xc0, !PT ;  /* 0x0000080010ff7812 */ /* 0x000fc4000782c0ff */
[----:B------:R-:W-:Y:S02]  /*7550*/  LOP3.LUT P6, RZ, R16, 0x40, RZ, 0xc0, !PT ;  /* 0x0000004010ff7812 */ /* 0x000fe400078cc0ff */
[C---:B------:R-:W-:Y:S02]  /*7560*/  ISETP.GT.AND P1, PT, R141.reuse, 0x31, !P1 ;  /* 0x000000318d00780c */ /* 0x040fe40004f24270 */
[----:B------:R-:W-:Y:S02]  /*7570*/  ISETP.GT.AND P3, PT, R141, 0x50, !P3 ;  /* 0x000000508d00780c */ /* 0x000fe40005f64270 */
[----:B------:R-:W-:Y:S02]  /*7580*/  ISETP.LT.OR P1, PT, R133, 0x32, P1 ;  /* 0x000000328500780c */ /* 0x000fe40000f21670 */
[----:B------:R-:W-:Y:S02]  /*7590*/  ISETP.GT.AND P4, PT, R141, 0x51, !P4 ;  /* 0x000000518d00780c */ /* 0x000fe40006784270 */
[----:B------:R-:W-:-:S02]  /*75a0*/  FSEL R122, R129, -INF , !P1 ;  /* 0xff800000817a7808 */ /* 0x000fc40004800000 */
[----:B------:R-:W-:Y:S02]  /*75b0*/  LOP3.LUT P1, RZ, R16, 0x400, RZ, 0xc0, !PT ;  /* 0x0000040010ff7812 */ /* 0x000fe4000782c0ff */
[----:B------:R-:W-:Y:S02]  /*75c0*/  ISETP.LT.OR P3, PT, R133, 0x51, P3 ;  /* 0x000000518500780c */ /* 0x000fe40001f61670 */
[C---:B------:R-:W-:Y:S02]  /*75d0*/  ISETP.GT.AND P1, PT, R141.reuse, 0x38, !P1 ;  /* 0x000000388d00780c */ /* 0x040fe40004f24270 */
[----:B------:R-:W-:Y:S02]  /*75e0*/  ISETP.GT.AND P5, PT, R141, 0x58, !P5 ;  /* 0x000000588d00780c */ /* 0x000fe40006fa4270 */
[----:B------:R-:W-:Y:S02]  /*75f0*/  ISETP.LT.OR P1, PT, R133, 0x39, P1 ;  /* 0x000000398500780c */ /* 0x000fe40000f21670 */
[----:B0-----:R-:W-:-:S02]  /*7600*/  FMNMX.FTZ R121, R10, R9, !PT ;  /* 0x000000090a797209 */ /* 0x001fc40007810000 */
[----:B------:R-:W-:Y:S01]  /*7610*/  FSEL R130, R130, -INF , !P1 ;  /* 0xff80000082827808 */ /* 0x000fe20004800000 */
[----:B------:R-:W0:Y:S01]  /*7620*/  LDC R9, c[0x0][0x988] ;  /* 0x00026200ff097b82 */ /* 0x000e220000000800 */
[----:B------:R-:W-:Y:S01]  /*7630*/  LOP3.LUT P1, RZ, R16, 0x200, RZ, 0xc0, !PT ;  /* 0x0000020010ff7812 */ /* 0x000fe2000782c0ff */
[----:B------:R-:W1:Y:S01]  /*7640*/  SHFL.BFLY PT, R8, R121, 0x1, 0x1f ;  /* 0x0c201f0079087f89 */ /* 0x000e6200000e0000 */
[----:B------:R-:W-:Y:S02]  /*7650*/  ISETP.LT.OR P4, PT, R133, 0x52, P4 ;  /* 0x000000528500780c */ /* 0x000fe40002781670 */
[----:B------:R-:W-:Y:S02]  /*7660*/  ISETP.GT.AND P1, PT, R141, 0x39, !P1 ;  /* 0x000000398d00780c */ /* 0x000fe40004f24270 */
[----:B------:R-:W-:Y:S02]  /*7670*/  FSEL R134, R134, -INF , !P3 ;  /* 0xff80000086867808 */ /* 0x000fe40005800000 */
[----:B------:R-:W-:-:S02]  /*7680*/  ISETP.LT.OR P1, PT, R133, 0x3a, P1 ;  /* 0x0000003a8500780c */ /* 0x000fc40000f21670 */
[----:B------:R-:W-:Y:S02]  /*7690*/  ISETP.LT.OR P5, PT, R133, 0x59, P5 ;  /* 0x000000598500780c */ /* 0x000fe40002fa1670 */
[----:B------:R-:W-:Y:S02]  /*76a0*/  FSEL R124, R131, -INF , !P1 ;  /* 0xff800000837c7808 */ /* 0x000fe40004800000 */
[----:B------:R-:W-:Y:S02]  /*76b0*/  LOP3.LUT P1, RZ, R16, 0x100, RZ, 0xc0, !PT ;  /* 0x0000010010ff7812 */ /* 0x000fe4000782c0ff */
[----:B------:R-:W-:Y:S02]  /*76c0*/  FSEL R136, R136, -INF , !P4 ;  /* 0xff80000088887808 */ /* 0x000fe40006000000 */
[----:B------:R-:W-:-:S04]  /*76d0*/  ISETP.GT.AND P1, PT, R141, 0x40, !P1 ;  /* 0x000000408d00780c */ /* 0x000fc80004f24270 */
[----:B------:R-:W-:Y:S02]  /*76e0*/  ISETP.LT.OR P1, PT, R133, 0x41, P1 ;  /* 0x000000418500780c */ /* 0x000fe40000f21670 */
[----:B-1----:R-:W-:Y:S02]  /*76f0*/  FMNMX.FTZ R8, R121, R8, !PT ;  /* 0x0000000879087209 */ /* 0x002fe40007810000 */
[----:B------:R-:W-:Y:S02]  /*7700*/  FSEL R126, R135, -INF , !P1 ;  /* 0xff800000877e7808 */ /* 0x000fe40004800000 */
[----:B------:R-:W-:Y:S01]  /*7710*/  ISETP.GT.AND P1, PT, R141, 0x41, !P2 ;  /* 0x000000418d00780c */ /* 0x000fe20005724270 */
[----:B0-----:R-:W-:Y:S01]  /*7720*/  FMUL.FTZ R129, R8, R9 ;  /* 0x0000000908817220 */ /* 0x001fe20000410000 */
[----:B------:R-:W-:Y:S02]  /*7730*/  LOP3.LUT P2, RZ, R16, 0x20, RZ, 0xc0, !PT ;  /* 0x0000002010ff7812 */ /* 0x000fe4000784c0ff */
[----:B------:R-:W-:-:S02]  /*7740*/  ISETP.LT.OR P1, PT, R133, 0x42, P1 ;  /* 0x000000428500780c */ /* 0x000fc40000f21670 */
[----:B------:R-:W-:Y:S02]  /*7750*/  ISETP.GT.AND P2, PT, R141, 0x49, !P2 ;  /* 0x000000498d00780c */ /* 0x000fe40005744270 */
[----:B------:R-:W-:Y:S02]  /*7760*/  FSEL R170, R137, -INF , !P1 ;  /* 0xff80000089aa7808 */ /* 0x000fe40004800000 */
[----:B------:R-:W-:Y:S02]  /*7770*/  ISETP.GT.AND P1, PT, R141, 0x48, !P6 ;  /* 0x000000488d00780c */ /* 0x000fe40007724270 */
[----:B------:R-:W-:Y:S02]  /*7780*/  LOP3.LUT P6, RZ, R16, 0x2, RZ, 0xc0, !PT ;  /* 0x0000000210ff7812 */ /* 0x000fe400078cc0ff */
[C---:B------:R-:W-:Y:S02]  /*7790*/  ISETP.LT.OR P1, PT, R133.reuse, 0x49, P1 ;  /* 0x000000498500780c */ /* 0x040fe40000f21670 */
[----:B------:R-:W-:-:S02]  /*77a0*/  ISETP.LT.OR P2, PT, R133, 0x4a, P2 ;  /* 0x0000004a8500780c */ /* 0x000fc40001741670 */
[----:B------:R-:W-:Y:S02]  /*77b0*/  FSEL R140, R140, -INF , !P1 ;  /* 0xff8000008c8c7808 */ /* 0x000fe40004800000 */
[----:B------:R-:W-:Y:S02]  /*77c0*/  ISETP.GT.AND P1, PT, R141, RZ, !P6 ;  /* 0x000000ff8d00720c */ /* 0x000fe40007724270 */
[----:B------:R-:W-:Y:S02]  /*77d0*/  LOP3.LUT P6, RZ, R16, 0x1, RZ, 0xc0, !PT ;  /* 0x0000000110ff7812 */ /* 0x000fe400078cc0ff */
[----:B------:R-:W-:Y:S02]  /*77e0*/  ISETP.LT.OR P1, PT, R133, 0x1, P1 ;  /* 0x000000018500780c */ /* 0x000fe40000f21670 */
[----:B------:R-:W-:Y:S02]  /*77f0*/  ISETP.GT.AND P6, PT, R141, 0x59, !P6 ;  /* 0x000000598d00780c */ /* 0x000fe400077c4270 */
[----:B------:R-:W-:-:S02]  /*7800*/  FSEL R208, R0, -INF , !P1 ;  /* 0xff80000000d07808 */ /* 0x000fc40004800000 */
[----:B------:R-:W-:Y:S02]  /*7810*/  FSETP.NEU.FTZ.AND P1, PT, R8, -INF , PT ;  /* 0xff8000000800780b */ /* 0x000fe40003f3d000 */
[----:B------:R-:W-:Y:S02]  /*7820*/  FMNMX.FTZ R21, R208, R15, !PT ;  /* 0x0000000fd0157209 */ /* 0x000fe40007810000 */
[----:B------:R-:W-:Y:S02]  /*7830*/  FSEL R129, R129, RZ, P1 ;  /* 0x000000ff81817208 */ /* 0x000fe40000800000 */
[----:B------:R-:W-:Y:S02]  /*7840*/  FMNMX.FTZ R121, R2, R21, !PT ;  /* 0x0000001502797209 */ /* 0x000fe40007810000 */
[----:B------:R-:W-:Y:S01]  /*7850*/  ISETP.LT.OR P6, PT, R133, 0x5a, P6 ;  /* 0x0000005a8500780c */ /* 0x000fe200037c1670 */
[--C-:B------:R-:W-:Y:S01]  /*7860*/  FFMA.FTZ R198, R198, R9, -R129.reuse ;  /* 0x00000009c6c67223 */ /* 0x100fe20000010881 */
[----:B------:R-:W-:Y:S01]  /*7870*/  FMNMX.FTZ R121, R172, R121, !PT ;  /* 0x00000079ac797209 */ /* 0x000fe20007810000 */
[-CC-:B------:R-:W-:Y:S01]  /*7880*/  FFMA.FTZ R0, R194, R9.reuse, -R129.reuse ;  /* 0x00000009c2007223 */ /* 0x180fe20000010881 */
[-CC-:B------:R-:W-:Y:S01]  /*7890*/  FFMA.FTZ R10, R168, R9.reuse, -R129.reuse ;  /* 0x00000009a80a7223 */ /* 0x180fe20000010881 */
[----:B------:R-:W-:Y:S01]  /*78a0*/  FSEL R168, R139, -INF , !P6 ;  /* 0xff8000008ba87808 */ /* 0x000fe20007000000 */
[--C-:B------:R-:W-:Y:S01]  /*78b0*/  FFMA.FTZ R210, R210, R9, -R129.reuse ;  /* 0x00000009d2d27223 */ /* 0x100fe20000010881 */
[----:B------:R-:W-:Y:S01]  /*78c0*/  FMNMX.FTZ R121, R176, R121, !PT ;  /* 0x00000079b0797209 */ /* 0x000fe20007810000 */
[--C-:B------:R-:W-:Y:S01]  /*78d0*/  FFMA.FTZ R206, R206, R9, -R129.reuse ;  /* 0x00000009cece7223 */ /* 0x100fe20000010881 */
[----:B------:R-:W-:Y:S01]  /*78e0*/  FSEL R145, R8, RZ, P1 ;  /* 0x000000ff08917208 */ /* 0x000fe20000800000 */
[----:B------:R-:W-:Y:S01]  /*78f0*/  MUFU.EX2 R21, R210 ;  /* 0x000000d200157308 */ /* 0x000fe20000000800 */
[----:B------:R-:W-:Y:S01]  /*7900*/  FMNMX.FTZ R121, R178, R121, !PT ;  /* 0x00000079b2797209 */ /* 0x000fe20007810000 */
[-CC-:B------:R-:W-:Y:S01]  /*7910*/  FFMA.FTZ R194, R196, R9.reuse, -R129.reuse ;  /* 0x00000009c4c27223 */ /* 0x180fe20000010881 */
[-CC-:B------:R-:W-:Y:S01]  /*7920*/  FFMA.FTZ R135, R158, R9.reuse, -R129.reuse ;  /* 0x000000099e877223 */ /* 0x180fe20000010881 */
[--C-:B------:R-:W-:Y:S01]  /*7930*/  FFMA.FTZ R204, R204, R9, -R129.reuse ;  /* 0x00000009cccc7223 */ /* 0x100fe20000010881 */
[----:B------:R-:W-:Y:S01]  /*7940*/  FMNMX.FTZ R123, R180, R121, !PT ;  /* 0x00000079b47b7209 */ /* 0x000fe20007810000 */
[-CC-:B------:R-:W-:Y:S01]  /*7950*/  FFMA.FTZ R192, R192, R9.reuse, -R129.reuse ;  /* 0x00000009c0c07223 */ /* 0x180fe20000010881 */
[--C-:B------:R-:W-:Y:S01]  /*7960*/  FFMA.FTZ R196, R200, R9, -R129.reuse ;  /* 0x00000009c8c47223 */ /* 0x100fe20000010881 */
[----:B------:R-:W-:Y:S01]  /*7970*/  MUFU.EX2 R206, R206 ;  /* 0x000000ce00ce7308 */ /* 0x000fe20000000800 */
[----:B------:R-:W-:Y:S01]  /*7980*/  FMNMX.FTZ R123, R182, R123, !PT ;  /* 0x0000007bb67b7209 */ /* 0x000fe20007810000 */
[-CC-:B------:R-:W-:Y:S01]  /*7990*/  FFMA.FTZ R202, R202, R9.reuse, -R129.reuse ;  /* 0x00000009caca7223 */ /* 0x180fe20000010881 */
[-CC-:B------:R-:W-:Y:S01]  /*79a0*/  FFMA.FTZ R137, R162, R9.reuse, -R129.reuse ;  /* 0x00000009a2897223 */ /* 0x180fe20000010881 */
[--C-:B------:R-:W-:Y:S01]  /*79b0*/  FFMA.FTZ R158, R166, R9, -R129.reuse ;  /* 0x00000009a69e7223 */ /* 0x100fe20000010881 */
[----:B------:R-:W-:Y:S01]  /*79c0*/  FMNMX.FTZ R123, R184, R123, !PT ;  /* 0x0000007bb87b7209 */ /* 0x000fe20007810000 */
[-CC-:B------:R-:W-:Y:S01]  /*79d0*/  FFMA.FTZ R150, R150, R9.reuse, -R129.reuse ;  /* 0x0000000996967223 */ /* 0x180fe20000010881 */
[-CC-:B------:R-:W-:Y:S01]  /*79e0*/  FFMA.FTZ R141, R148, R9.reuse, -R129.reuse ;  /* 0x00000009948d7223 */ /* 0x180fe20000010881 */
[--C-:B------:R-:W-:Y:S01]  /*79f0*/  FFMA.FTZ R146, R146, R9, -R129.reuse ;  /* 0x0000000992927223 */ /* 0x100fe20000010881 */
[----:B------:R-:W-:Y:S01]  /*7a00*/  FMNMX.FTZ R123, R186, R123, !PT ;  /* 0x0000007bba7b7209 */ /* 0x000fe20007810000 */
[----:B------:R-:W-:Y:S01]  /*7a10*/  FFMA.FTZ R142, R142, R9, -R129 ;  /* 0x000000098e8e7223 */ /* 0x000fe20000010881 */
[----:B------:R-:W-:Y:S02]  /*7a20*/  MUFU.EX2 R121, R204 ;  /* 0x000000cc00797308 */ /* 0x000fe40000000800 */
[----:B------:R-:W-:-:S04]  /*7a30*/  FMNMX.FTZ R125, R188, R123, !PT ;  /* 0x0000007bbc7d7209 */ /* 0x000fc80007810000 */
[----:B------:R-:W-:Y:S02]  /*7a40*/  FMNMX.FTZ R125, R190, R125, !PT ;  /* 0x0000007dbe7d7209 */ /* 0x000fe40007810000 */
[----:B------:R-:W-:Y:S02]  /*7a50*/  MUFU.EX2 R123, R0 ;  /* 0x00000000007b7308 */ /* 0x000fe40000000800 */
[----:B------:R-:W-:-:S04]  /*7a60*/  FMNMX.FTZ R125, R120, R125, !PT ;  /* 0x0000007d787d7209 */ /* 0x000fc80007810000 */
[----:B------:R-:W-:Y:S02]  /*7a70*/  FMNMX.FTZ R125, R128, R125, !PT ;  /* 0x0000007d807d7209 */ /* 0x000fe40007810000 */
[----:B------:R-:W-:Y:S02]  /*7a80*/  MUFU.EX2 R192, R192 ;  /* 0x000000c000c07308 */ /* 0x000fe40000000800 */
[----:B------:R-:W-:-:S04]  /*7a90*/  FMNMX.FTZ R127, R122, R125, !PT ;  /* 0x0000007d7a7f7209 */ /* 0x000fc80007810000 */
[----:B------:R-:W-:Y:S02]  /*7aa0*/  FMNMX.FTZ R127, R130, R127, !PT ;  /* 0x0000007f827f7209 */ /* 0x000fe40007810000 */
[----:B------:R0:W-:Y:S02]  /*7ab0*/  MUFU.EX2 R125, R198 ;  /* 0x000000c6007d7308 */ /* 0x0001e40000000800 */
[----:B------:R-:W-:-:S04]  /*7ac0*/  FMNMX.FTZ R127, R124, R127, !PT ;  /* 0x0000007f7c7f7209 */ /* 0x000fc80007810000 */
[----:B------:R-:W-:Y:S02]  /*7ad0*/  FMNMX.FTZ R127, R126, R127, !PT ;  /* 0x0000007f7e7f7209 */ /* 0x000fe40007810000 */
[----:B------:R-:W-:Y:S01]  /*7ae0*/  MUFU.EX2 R194, R194 ;  /* 0x000000c200c27308 */ /* 0x000fe20000000800 */
[----:B0-----:R-:W-:Y:S01]  /*7af0*/  FSEL R198, R132, -INF , !P2 ;  /* 0xff80000084c67808 */ /* 0x001fe20005000000 */
[--C-:B------:R-:W-:Y:S01]  /*7b00*/  FFMA.FTZ R132, R174, R9, -R129.reuse ;  /* 0x00000009ae847223 */ /* 0x100fe20000010881 */
[----:B------:R-:W-:Y:S02]  /*7b10*/  FMNMX.FTZ R131, R170, R127, !PT ;  /* 0x0000007faa837209 */ /* 0x000fe40007810000 */
[----:B------:R-:W-:Y:S01]  /*7b20*/  FSEL R174, R138, -INF , !P5 ;  /* 0xff8000008aae7808 */ /* 0x000fe20006800000 */
[----:B------:R-:W-:Y:S01]  /*7b30*/  FFMA.FTZ R138, R164, R9, -R129 ;  /* 0x00000009a48a7223 */ /* 0x000fe20000010881 */
[----:B------:R-:W-:Y:S01]  /*7b40*/  FMNMX.FTZ R131, R140, R131, !PT ;  /* 0x000000838c837209 */ /* 0x000fe20007810000 */
[----:B------:R-:W-:Y:S03]  /*7b50*/  MUFU.EX2 R196, R196 ;  /* 0x000000c400c47308 */ /* 0x000fe60000000800 */
[----:B------:R-:W-:-:S04]  /*7b60*/  FMNMX.FTZ R131, R198, R131, !PT ;  /* 0x00000083c6837209 */ /* 0x000fc80007810000 */
[----:B------:R-:W-:Y:S01]  /*7b70*/  FMNMX.FTZ R131, R134, R131, !PT ;  /* 0x0000008386837209 */ /* 0x000fe20007810000 */
[----:B------:R-:W-:Y:S03]  /*7b80*/  MUFU.EX2 R127, R202 ;  /* 0x000000ca007f7308 */ /* 0x000fe60000000800 */
[----:B------:R-:W-:-:S04]  /*7b90*/  FMNMX.FTZ R133, R136, R131, !PT ;  /* 0x0000008388857209 */ /* 0x000fc80007810000 */
[----:B------:R-:W-:Y:S01]  /*7ba0*/  FMNMX.FTZ R133, R174, R133, !PT ;  /* 0x00000085ae857209 */ /* 0x000fe20007810000 */
[----:B------:R0:W-:Y:S03]  /*7bb0*/  MUFU.EX2 R131, R10 ;  /* 0x0000000a00837308 */ /* 0x0001e60000000800 */
[----:B------:R-:W-:Y:S01]  /*7bc0*/  FMNMX.FTZ R0, R168, R133, !PT ;  /* 0x00000085a8007209 */ /* 0x000fe20007810000 */
[-CC-:B------:R-:W-:Y:S01]  /*7bd0*/  FFMA.FTZ R133, R154, R9.reuse, -R129.reuse ;  /* 0x000000099a857223 */ /* 0x180fe20000010881 */
[-CC-:B------:R-:W-:Y:S01]  /*7be0*/  FFMA.FTZ R154, R156, R9.reuse, -R129.reuse ;  /* 0x000000099c9a7223 */ /* 0x180fe20000010881 */
[--C-:B------:R-:W-:Y:S02]  /*7bf0*/  FFMA.FTZ R156, R160, R9, -R129.reuse ;  /* 0x00000009a09c7223 */ /* 0x100fe40000010881 */
[----:B------:R-:W0:Y:S01]  /*7c00*/  SHFL.BFLY PT, R139, R0, 0x2, 0x1f ;  /* 0x0c401f00008b7f89 */ /* 0x000e2200000e0000 */
[----:B------:R-:W-:Y:S08]  /*7c10*/  MUFU.EX2 R132, R132 ;  /* 0x0000008400847308 */ /* 0x000ff00000000800 */
[----:B------:R-:W-:Y:S08]  /*7c20*/  MUFU.EX2 R138, R138 ;  /* 0x0000008a008a7308 */ /* 0x000ff00000000800 */
[----:B------:R-:W-:Y:S01]  /*7c30*/  MUFU.EX2 R133, R133 ;  /* 0x0000008500857308 */ /* 0x000fe20000000800 */
[----:B0-----:R-:W-:Y:S01]  /*7c40*/  FMNMX.FTZ R10, R0, R139, !PT ;  /* 0x0000008b000a7209 */ /* 0x001fe20007810000 */
[----:B------:R-:W-:Y:S01]  /*7c50*/  FADD.FTZ R0, -R145, R14 ;  /* 0x0000000e91007221 */ /* 0x000fe20000010100 */
[-CC-:B------:R-:W-:Y:S01]  /*7c60*/  FFMA.FTZ R139, R152, R9.reuse, -R129.reuse ;  /* 0x00000009988b7223 */ /* 0x180fe20000010881 */
[----:B------:R-:W-:-:S04]  /*7c70*/  FFMA.FTZ R129, R144, R9, -R129 ;  /* 0x0000000990817223 */ /* 0x000fc80000010881 */
[----:B------:R-:W-:Y:S01]  /*7c80*/  MUFU.EX2 R154, R154 ;  /* 0x0000009a009a7308 */ /* 0x000fe20000000800 */
[----:B------:R-:W0:Y:S01]  /*7c90*/  SHFL.BFLY PT, R143, R10, 0x1, 0x1f ;  /* 0x0c201f000a8f7f89 */ /* 0x000e2200000e0000 */
[----:B------:R-:W-:-:S06]  /*7ca0*/  FMUL.FTZ R0, R0, R9 ;  /* 0x0000000900007220 */ /* 0x000fcc0000410000 */
[----:B------:R-:W1:Y:S08]  /*7cb0*/  MUFU.EX2 R0, R0 ;  /* 0x0000000000007308 */ /* 0x000e700000000800 */
        /* <DEDUP_REMOVED lines=8> */
[----:B------:R-:W-:Y:S01]  /*7d40*/  FSEL R2, R10, RZ, P1 ;  /* 0x000000ff0a027208 */ /* 0x000fe20000800000 */
[-CC-:B------:R-:W-:Y:S01]  /*7d50*/  FFMA.FTZ R189, R208, R9.reuse, -R143.reuse ;  /* 0x00000009d0bd7223 */ /* 0x180fe2000001088f */
[-CC-:B------:R-:W-:Y:S01]  /*7d60*/  FFMA.FTZ R191, R172, R9.reuse, -R143.reuse ;  /* 0x00000009acbf7223 */ /* 0x180fe2000001088f */
[-CC-:B------:R-:W-:Y:S01]  /*7d70*/  FFMA.FTZ R144, R176, R9.reuse, -R143.reuse ;  /* 0x00000009b0907223 */ /* 0x180fe2000001088f */
[-C--:B------:R-:W-:Y:S01]  /*7d80*/  FFMA.FTZ R185, R178, R9.reuse, -R143 ;  /* 0x00000009b2b97223 */ /* 0x080fe2000001088f */
[----:B------:R-:W-:Y:S01]  /*7d90*/  FADD.FTZ R2, -R2, R15 ;  /* 0x0000000f02027221 */ /* 0x000fe20000010100 */
[----:B------:R-:W-:Y:S01]  /*7da0*/  MUFU.EX2 R14, R14 ;  /* 0x0000000e000e7308 */ /* 0x000fe20000000800 */
[-C--:B------:R-:W-:Y:S01]  /*7db0*/  FFMA.FTZ R148, R180, R9.reuse, -R143 ;  /* 0x00000009b4947223 */ /* 0x080fe2000001088f */
[----:B-1----:R-:W-:Y:S01]  /*7dc0*/  FFMA.FTZ R15, R0, R6, R21 ;  /* 0x00000006000f7223 */ /* 0x002fe20000010015 */
[-C--:B------:R-:W-:Y:S01]  /*7dd0*/  FMUL.FTZ R2, R2, R9.reuse ;  /* 0x0000000902027220 */ /* 0x080fe20000410000 */
[-CC-:B------:R-:W-:Y:S01]  /*7de0*/  FFMA.FTZ R187, R182, R9.reuse, -R143.reuse ;  /* 0x00000009b6bb7223 */ /* 0x180fe2000001088f */
[-C--:B------:R-:W-:Y:S01]  /*7df0*/  FFMA.FTZ R177, R128, R9.reuse, -R143 ;  /* 0x0000000980b17223 */ /* 0x080fe2000001088f */
[----:B------:R-:W-:Y:S01]  /*7e00*/  FADD.FTZ R6, R206, R15 ;  /* 0x0000000fce067221 */ /* 0x000fe20000010000 */
        /* <DEDUP_REMOVED lines=18> */
[----:B------:R-:W-:-:S07]  /*7f30*/  FFMA.FTZ R143, R168, R9, -R143 ;  /* 0x00000009a88f7223 */ /* 0x000fce000001088f */
[----:B------:R-:W2:Y:S01]  /*7f40*/  MUFU.EX2 R144, R144 ;  /* 0x0000009000907308 */ /* 0x000ea20000000800 */
[----:B0-----:R-:W-:-:S04]  /*7f50*/  FFMA.FTZ R3, R2, R3, R189 ;  /* 0x0000000302037223 */ /* 0x001fc800000100bd */
[----:B------:R-:W-:Y:S01]  /*7f60*/  FADD.FTZ R128, R14, R3 ;  /* 0x000000030e807221 */ /* 0x000fe20000010000 */
[----:B------:R-:W-:Y:S02]  /*7f70*/  FADD.FTZ R3, R121, R6 ;  /* 0x0000000679037221 */ /* 0x000fe40000010000 */
        /* <DEDUP_REMOVED lines=72> */
.L_x_4286:
        /* <DEDUP_REMOVED lines=34> */
[----:B------:R-:W-:Y:S06]  /*8620*/  @P1 BRA `(.L_x_4287) ;  /* 0xffffffc800241947 */ /* 0x000fec000383ffff */
.L_x_4268:
[----:B------:R-:W-:Y:S01]  /*8630*/  R2UR UR5, R18 ;  /* 0x00000000120572ca */ /* 0x000fe200000e0000 */
[----:B------:R-:W0:Y:S01]  /*8640*/  LDC R14, c[0x0][0x2f0] ;  /* 0x0000bc00ff0e7b82 */ /* 0x000e220000000800 */
[----:B------:R-:W-:Y:S01]  /*8650*/  R2UR UR6, R19 ;  /* 0x00000000130672ca */ /* 0x000fe200000e0000 */
[----:B------:R-:W-:-:S10]  /*8660*/  UIADD3 UR10, -UR10, 0x1, URZ ;  /* 0x000000010a0a7890 */ /* 0x000fd4000fffe13f */
[----:B------:R-:W-:Y:S01]  /*8670*/  UISETP.NE.AND UP0, UPT, UR5, URZ, UPT ;  /* 0x0000003f0500728c */ /* 0x000fe2000bf05270 */
[----:B------:R-:W1:Y:S01]  /*8680*/  S2UR UR5, SR_CTAID.X ;  /* 0x00000000000579c3 */ /* 0x000e620000002500 */
[----:B------:R-:W-:-:S04]  /*8690*/  UISETP.NE.AND UP1, UPT, UR6, URZ, UPT ;  /* 0x0000003f0600728c */ /* 0x000fc8000bf25270 */
[----:B------:R-:W-:Y:S01]  /*86a0*/  PLOP3.LUT P1, PT, PT, PT, UP0, 0x40, 0x0 ;  /* 0x000000000000781c */ /* 0x000fe20003f2e808 */
[----:B0-----:R-:W-:-:S06]  /*86b0*/  IMAD R14, R17, R14, UR10 ;  /* 0x0000000a110e7e24 */ /* 0x001fcc000f8e020e */
[----:B------:R-:W-:Y:S01]  /*86c0*/  @UP1 ULDC UR10, c[0x0][0x44c] ;  /* 0x00011300000a1ab9 */ /* 0x000fe20000000800 */
[----:B------:R-:W-:Y:S01]  /*86d0*/  @UP1 ULDC UR14, c[0x0][0x450] ;  /* 0x00011400000e1ab9 */ /* 0x000fe20000000800 */
[----:B------:R-:W-:Y:S01]  /*86e0*/  R2UR UR6, R14 ;  /* 0x000000000e0672ca */ /* 0x000fe200000e0000 */
[----:B-1----:R-:W-:-:S04]  /*86f0*/  ULEA UR5, UR5, 0x7f, 0x7 ;  /* 0x0000007f05057891 */ /* 0x002fc8000f8e383f */
[----:B------:R-:W-:-:S04]  /*8700*/  UIMAD.WIDE.U32 UR10, UR5, UR10, URZ ;  /* 0x0000000a050a72a5 */ /* 0x000fc8000f8e003f */
[----:B------:R-:W-:-:S04]  /*8710*/  @UP1 USHF.R.U32.HI UR5, URZ, UR14, UR11 ;  /* 0x0000000e3f051299 */ /* 0x000fc8000801160b */
[----:B------:R-:W-:-:S03]  /*8720*/  UIADD3 UR5, UR6, UR5, URZ ;  /* 0x0000000506057290 */ /* 0x000fc6000fffe03f */
[----:B------:R-:W-:Y:S02]  /*8730*/  ULDC UR6, c[0x0][0x9dc] ;  /* 0x0002770000067ab9 */ /* 0x000fe40000000800 */
        /* <DEDUP_REMOVED lines=13> */
.L_x_4289:
[----:B------:R-:W-:Y:S02]  /*8810*/  ULDC UR14, c[0x0][0x9e4] ;  /* 0x00027900000e7ab9 */ /* 0x000fe40000000800 */
[----:B------:R-:W-:-:S11]  /*8820*/  UISETP.NE.AND UP0, UPT, UR14, 0x1, UPT ;  /* 0x000000010e00788c */ /* 0x000fd6000bf05270 */
[----:B------:R-:W-:Y:S02]  /*8830*/  @UP0 ULDC.64 UR18, c[0x0][0x9e8] ;  /* 0x00027a0000120ab9 */ /* 0x000fe40000000a00 */
[----:B------:R-:W-:-:S04]  /*8840*/  UIMAD.WIDE.U32 UR10, UR5, UR18, URZ ;  /* 0x00000012050a72a5 */ /* 0x000fc8000f8e003f */
[----:B------:R-:W-:-:S12]  /*8850*/  @UP0 USHF.R.U32.HI UR5, URZ, UR19, UR11 ;  /* 0x000000133f050299 */ /* 0x000fd8000801160b */
.L_x_4290:
[----:B------:R-:W-:-:S04]  /*8860*/  UIMAD UR5, UR5, UR14, URZ ;  /* 0x0000000e050572a4 */ /* 0x000fc8000f8e023f */
[----:B------:R-:W-:-:S04]  /*8870*/  UISETP.LT.AND UP0, UPT, UR6, UR5, UPT ;  /* 0x000000050600728c */ /* 0x000fc8000bf01270 */
[----:B------:R-:W-:-:S12]  /*8880*/  USEL UR6, UR6, UR5, !UP0 ;  /* 0x0000000506067287 */ /* 0x000fd8000c000000 */
.L_x_4288:
[----:B------:R-:W-:Y:S01]  /*8890*/  UIADD3 UR10, UR6, 0x5f, URZ ;  /* 0x0000005f060a7890 */ /* 0x000fe2000fffe03f */
[----:B------:R-:W-:-:S03]  /*88a0*/  R2UR UR14, R22 ;  /* 0x00000000160e72ca */ /* 0x000fc600000e0000 */
[----:B------:R-:W-:-:S04]  /*88b0*/  UIMAD.WIDE UR10, UR10, 0x2aaaaaab, URZ ;  /* 0x2aaaaaab0a0a78a5 */ /* 0x000fc8000f8e023f */
[----:B------:R-:W-:-:S04]  /*88c0*/  USHF.R.U32.HI UR5, URZ, 0x1f, UR11 ;  /* 0x0000001f3f057899 */ /* 0x000fc8000801160b */
[----:B------:R-:W-:-:S04]  /*88d0*/  ULEA.HI.SX32 UR5, UR11, UR5, 0x1c ;  /* 0x000000050b057291 */ /* 0x000fc8000f8fe23f */
        /* <DEDUP_REMOVED lines=8> */
[----:B------:R-:W-:Y:S01]  /*8960*/  IMAD.MOV.U32 R14, RZ, RZ, R20 ;  /* 0x000000ffff0e7224 */ /* 0x000fe200078e0014 */
[----:B------:R-:W-:-:S06]  /*8970*/  ULDC UR6, c[0x0][0x9d8] ;  /* 0x0002760000067ab9 */ /* 0x000fcc0000000800 */
.L_x_4302:
[----:B------:R-:W-:-:S04]  /*8980*/  UIADD3 UR4, UR38, 0x1, URZ ;  /* 0x0000000126047890 */ /* 0x000fc8000fffe03f */
[----:B------:R-:W-:-:S04]  /*8990*/  UISETP.NE.AND UP0, UPT, UR4, 0x2, UPT ;  /* 0x000000020400788c */ /* 0x000fc8000bf05270 */
[----:B------:R-:W-:Y:S02]  /*89a0*/  USEL UR7, URZ, 0x1, UP0 ;  /* 0x000000013f077887 */ /* 0x000fe40008000000 */
[----:B------:R-:W-:Y:S02]  /*89b0*/  USEL UR4, UR4, URZ, UP0 ;  /* 0x0000003f04047287 */ /* 0x000fe40008000000 */
[----:B------:R-:W-:Y:S01]  /*89c0*/  ULOP3.LUT UR7, UR60, UR7, URZ, 0x3c, !UPT ;  /* 0x000000073c077292 */ /* 0x000fe2000f8e3c3f */
[----:B------:R-:W-:Y:S11]  /*89d0*/  @!P0 BRA `(.L_x_4292) ;  /* 0x0000000000048947 */ /* 0x000ff60003800000 */
[----:B------:R-:W-:Y:S01]  /*89e0*/  BPT.TRAP 0x1 ;  /* 0x000000040000795c */ /* 0x000fe20000300000 */
.L_x_4292:
[----:B------:R-:W-:Y:S01]  /*89f0*/  ULEA UR5, UR4, UR39, 0x3 ;  /* 0x0000002704057291 */ /* 0x000fe2000f8e183f */
[----:B------:R-:W-:-:S04]  /*8a00*/  MOV R8, UR7 ;  /* 0x0000000700087c02 */ /* 0x000fc80008000f00 */
[----:B------:R-:W-:-:S04]  /*8a10*/  SHF.L.U32 R8, R8, 0x1f, RZ ;  /* 0x0000001f08087819 */ /* 0x000fc800000006ff */
[----:B------:R0:W1:Y:S01]  /*8a20*/  SYNCS.PHASECHK.TRANS64.TRYWAIT P1, [UR5+0x30830], R8 ;  /* 0x03083008ff0075a7 */ /* 0x0000620008020145 */
[----:B------:R-:W-:Y:S05]  /*8a30*/  @!P0 BRA `(.L_x_4293) ;  /* 0x0000000000048947 */ /* 0x000fea0003800000 */
[----:B------:R-:W-:Y:S01]  /*8a40*/  BPT.TRAP 0x1 ;  /* 0x000000040000795c */ /* 0x000fe20000300000 */
.L_x_4293:
[----:B-1----:R-:W-:Y:S05]  /*8a50*/  @P1 BRA `(.L_x_4294) ;  /* 0x0000000000081947 */ /* 0x002fea0003800000 */
[----:B------:R-:W1:Y:S02]  /*8a60*/  SYNCS.PHASECHK.TRANS64.TRYWAIT P1, [UR5+0x30830], R8 ;  /* 0x03083008ff0075a7 */ /* 0x000e640008020145 */
[----:B-1----:R-:W-:Y:S05]  /*8a70*/  @!P1 BRA `(.L_x_4295) ;  /* 0x000000cc00249947 */ /* 0x002fea0003800000 */
.L_x_4294:
        /* <DEDUP_REMOVED lines=162> */
.L_x_4296:
[----:B------:R-:W-:Y:S01]  /*94a0*/  ULEA UR5, UR38, UR39, 0x3 ;  /* 0x0000002726057291 */ /* 0x000fe2000f8e183f */
[----:B------:R-:W-:-:S05]  /*94b0*/  IMAD.U32 R0, RZ, RZ, UR60 ;  /* 0x0000003cff007e24 */ /* 0x000fca000f8e00ff */
[----:B------:R-:W-:-:S04]  /*94c0*/  SHF.L.U32 R0, R0, 0x1f, RZ ;  /* 0x0000001f00007819 */ /* 0x000fc800000006ff */
[----:B------:R2:W3:Y:S01]  /*94d0*/  SYNCS.PHASECHK.TRANS64.TRYWAIT P1, [UR5+0x30850], R0 ;  /* 0x03085000ff0075a7 */ /* 0x0004e20008020145 */
[----:B------:R-:W-:Y:S05]  /*94e0*/  @!P0 BRA `(.L_x_4297) ;  /* 0x0000000000048947 */ /* 0x000fea0003800000 */
[----:B------:R-:W-:Y:S01]  /*94f0*/  BPT.TRAP 0x1 ;  /* 0x000000040000795c */ /* 0x000fe20000300000 */
.L_x_4297:
[----:B---3--:R-:W-:Y:S05]  /*9500*/  @P1 BRA `(.L_x_4298) ;  /* 0x0000000000081947 */ /* 0x008fea0003800000 */
[----:B------:R-:W3:Y:S02]  /*9510*/  SYNCS.PHASECHK.TRANS64.TRYWAIT P1, [UR5+0x30850], R0 ;  /* 0x03085000ff0075a7 */ /* 0x000ee40008020145 */
[----:B---3--:R-:W-:Y:S05]  /*9520*/  @!P1 BRA `(.L_x_4299) ;  /* 0x000000c000909947 */ /* 0x008fea0003800000 */
.L_x_4298:
        /* <DEDUP_REMOVED lines=37> */
.L_x_4300:
        /* <DEDUP_REMOVED lines=39> */
[----:B----4-:R-:W-:Y:S01]  /*99f0*/  FMNMX.FTZ R121, R20, R21, !PT ;  /* 0x0000001514797209 */ /* 0x010fe20007810000 */
        /* <DEDUP_REMOVED lines=20> */
[----:B------:R-:W3:Y:S01]  /*9b40*/  S2UR UR11, SR_CgaCtaId ;  /* 0x00000000000b79c3 */ /* 0x000ee20000008800 */
[----:B------:R-:W-:Y:S01]  /*9b50*/  ULEA UR10, UR4, UR39, 0x3 ;  /* 0x00000027040a7291 */ /* 0x000fe2000f8e183f */
[----:B------:R-:W5:Y:S01]  /*9b60*/  MUFU.TANH R176, R176 ;  /* 0x000000b000b07308 */ /* 0x000f620000002400 */
[----:B----4-:R-:W-:-:S02]  /*9b70*/  FMNMX.FTZ R9, R174, R9, !PT ;  /* 0x00000009ae097209 */ /* 0x010fc40007810000 */
[----:B------:R-:W-:-:S05]  /*9b80*/  UIADD3 UR10, UR10, 0x30840, URZ ;  /* 0x000308400a0a7890 */ /* 0x000fca000fffe03f */
[----:B------:R-:W4:Y:S01]  /*9b90*/  MUFU.TANH R124, R124 ;  /* 0x0000007c007c7308 */ /* 0x000f220000002400 */
[----:B-1----:R-:W-:-:S07]  /*9ba0*/  FMNMX.FTZ R121, R122, R121, !PT ;  /* 0x000000797a797209 */ /* 0x002fce0007810000 */
[----:B------:R-:W1:Y:S01]  /*9bb0*/  MUFU.TANH R178, R178 ;  /* 0x000000b200b27308 */ /* 0x000e620000002400 */
[----:B-----5:R-:W-:Y:S01]  /*9bc0*/  FMNMX.FTZ R9, R176, R9, !PT ;  /* 0x00000009b0097209 */ /* 0x020fe20007810000 */
[----:B---3--:R-:W-:-:S06]  /*9bd0*/  UPRMT UR10, UR11, 0x654, UR10 ;  /* 0x000006540b0a7896 */ /* 0x008fcc000800000a */
[----:B------:R-:W3:Y:S01]  /*9be0*/  MUFU.TANH R126, R126 ;  /* 0x0000007e007e7308 */ /* 0x000ee20000002400 */
[----:B----4-:R-:W-:Y:S02]  /*9bf0*/  FMNMX.FTZ R121, R124, R121, !PT ;  /* 0x000000797c797209 */ /* 0x010fe40007810000 */
[----:B------:R-:W-:Y:S05]  /*9c00*/  SYNCS.ARRIVE.TRANS64.RED.A1T0 RZ, [UR10], RZ ;  /* 0x000000ffffff79a7 */ /* 0x000fea000810040a */
[----:B------:R-:W4:Y:S01]  /*9c10*/  MUFU.TANH R180, R180 ;  /* 0x000000b400b47308 */ /* 0x000f220000002400 */
[----:B-1----:R-:W-:-:S07]  /*9c20*/  FMNMX.FTZ R9, R178, R9, !PT ;  /* 0x00000009b2097209 */ /* 0x002fce0007810000 */
[----:B------:R-:W1:Y:S01]  /*9c30*/  MUFU.TANH R128, R128 ;  /* 0x0000008000807308 */ /* 0x000e620000002400 */
[----:B---3--:R-:W-:-:S07]  /*9c40*/  FMNMX.FTZ R121, R126, R121, !PT ;  /* 0x000000797e797209 */ /* 0x008fce0007810000 */
[----:B------:R-:W3:Y:S01]  /*9c50*/  MUFU.TANH R182, R182 ;  /* 0x000000b600b67308 */ /* 0x000ee20000002400 */
[----:B----4-:R-:W-:-:S07]  /*9c60*/  FMNMX.FTZ R9, R180, R9, !PT ;  /* 0x00000009b4097209 */ /* 0x010fce0007810000 */
        /* <DEDUP_REMOVED lines=62> */
[----:B------:R-:W2:Y:S01]  /*a050*/  MUFU.TANH R214, R214 ;  /* 0x000000d600d67308 */ /* 0x000ea20000002400 */
[----:B---3--:R-:W-:-:S07]  /*a060*/  FMNMX.FTZ R9, R212, R9, !PT ;  /* 0x00000009d4097209 */ /* 0x008fce0007810000 */
[----:B------:R-:W1:Y:S01]  /*a070*/  MUFU.TANH R162, R162 ;  /* 0x000000a200a27308 */ /* 0x000e620000002400 */
[----:B----4-:R-:W-:-:S07]  /*a080*/  FMNMX.FTZ R121, R160, R121, !PT ;  /* 0x00000079a0797209 */ /* 0x010fce0007810000 */
[----:B------:R-:W3:Y:S01]  /*a090*/  MUFU.TANH R164, R164 ;  /* 0x000000a400a47308 */ /* 0x000ee20000002400 */
[----:B--2---:R-:W-:-:S05]  /*a0a0*/  FMNMX.FTZ R0, R214, R9, !PT ;  /* 0x00000009d6007209 */ /* 0x004fca0007810000 */
[----:B------:R-:W2:Y:S01]  /*a0b0*/  SHFL.BFLY PT, R9, R0, 0x2, 0x1f ;  /* 0x0c401f0000097f89 */ /* 0x000ea200000e0000 */
[----:B-1----:R-:W-:-:S04]  /*a0c0*/  FMNMX.FTZ R121, R162, R121, !PT ;  /* 0x00000079a2797209 */ /* 0x002fc80007810000 */
[----:B---3--:R-:W-:-:S05]  /*a0d0*/  FMNMX.FTZ R121, R164, R121, !PT ;  /* 0x00000079a4797209 */ /* 0x008fca0007810000 */
[----:B0-----:R-:W0:Y:S01]  /*a0e0*/  SHFL.BFLY PT, R8, R121, 0x2, 0x1f ;  /* 0x0c401f0079087f89 */ /* 0x001e2200000e0000 */
[----:B--2---:R-:W-:Y:S02]  /*a0f0*/  FMNMX.FTZ R2, R0, R9, !PT ;  /* 0x0000000900027209 */ /* 0x004fe40007810000 */
[----:B------:R-:W1:Y:S03]  /*a100*/  LDC R9, c[0x0][0x988] ;  /* 0x00026200ff097b82 */ /* 0x000e660000000800 */
[----:B------:R-:W2:Y:S01]  /*a110*/  SHFL.BFLY PT, R123, R2, 0x1, 0x1f ;  /* 0x0c201f00027b7f89 */ /* 0x000ea200000e0000 */
[----:B0-----:R-:W-:-:S05]  /*a120*/  FMNMX.FTZ R125, R121, R8, !PT ;  /* 0x00000008797d7209 */ /* 0x001fca0007810000 */
[----:B------:R-:W0:Y:S01]  /*a130*/  SHFL.BFLY PT, R10, R125, 0x1, 0x1f ;  /* 0x0c201f007d0a7f89 */ /* 0x000e2200000e0000 */
[----:B--2---:R-:W-:-:S05]  /*a140*/  FMNMX.FTZ R8, R2, R123, !PT ;  /* 0x0000007b02087209 */ /* 0x004fca0007810000 */
[C---:B------:R-:W-:Y:S01]  /*a150*/  FADD.FTZ R166, -R8.reuse, R15 ;  /* 0x0000000f08a67221 */ /* 0x040fe20000010100 */
[----:B-1----:R-:W-:-:S03]  /*a160*/  FMUL.FTZ R141, R8, R9 ;  /* 0x00000009088d7220 */ /* 0x002fc60000410000 */
[-C--:B------:R-:W-:Y:S01]  /*a170*/  FMUL.FTZ R123, R166, R9.reuse ;  /* 0x00000009a67b7220 */ /* 0x080fe20000410000 */
[-CC-:B------:R-:W-:Y:S01]  /*a180*/  FFMA.FTZ R15, R168, R9.reuse, -R141.reuse ;  /* 0x00000009a80f7223 */ /* 0x180fe2000001088d */
[-CC-:B------:R-:W-:Y:S01]  /*a190*/  FFMA.FTZ R121, R176, R9.reuse, -R141.reuse ;  /* 0x00000009b0797223 */ /* 0x180fe2000001088d */
[-CC-:B------:R-:W-:Y:S01]  /*a1a0*/  FFMA.FTZ R168, R174, R9.reuse, -R141.reuse ;  /* 0x00000009aea87223 */ /* 0x180fe2000001088d */
[----:B------:R1:W-:Y:S01]  /*a1b0*/  MUFU.EX2 R0, R123 ;  /* 0x0000007b00007308 */ /* 0x0003e20000000800 */
[-CC-:B------:R-:W-:Y:S01]  /*a1c0*/  FFMA.FTZ R176, R192, R9.reuse, -R141.reuse ;  /* 0x00000009c0b07223 */ /* 0x180fe2000001088d */
[-CC-:B------:R-:W-:Y:S01]  /*a1d0*/  FFMA.FTZ R129, R194, R9.reuse, -R141.reuse ;  /* 0x00000009c2817223 */ /* 0x180fe2000001088d */
[----:B0-----:R-:W-:Y:S01]  /*a1e0*/  FMNMX.FTZ R10, R125, R10, !PT ;  /* 0x0000000a7d0a7209 */ /* 0x001fe20007810000 */
[-CC-:B------:R-:W-:Y:S01]  /*a1f0*/  FFMA.FTZ R125, R186, R9.reuse, -R141.reuse ;  /* 0x00000009ba7d7223 */ /* 0x180fe2000001088d */
[-CC-:B------:R-:W-:Y:S01]  /*a200*/  FFMA.FTZ R131, R198, R9.reuse, -R141.reuse ;  /* 0x00000009c6837223 */ /* 0x180fe2000001088d */
[-CC-:B------:R-:W-:Y:S01]  /*a210*/  FFMA.FTZ R133, R200, R9.reuse, -R141.reuse ;  /* 0x00000009c8857223 */ /* 0x180fe2000001088d */
[-C--:B------:R-:W-:Y:S01]  /*a220*/  FFMA.FTZ R174, R202, R9.reuse, -R141 ;  /* 0x00000009caae7223 */ /* 0x080fe2000001088d */
[----:B------:R-:W-:Y:S01]  /*a230*/  FADD.FTZ R166, -R10, R21 ;  /* 0x000000150aa67221 */ /* 0x000fe20000010100 */
[-CC-:B------:R-:W-:Y:S01]  /*a240*/  FFMA.FTZ R21, R172, R9.reuse, -R141.reuse ;  /* 0x00000009ac157223 */ /* 0x180fe2000001088d */
[-CC-:B-1----:R-:W-:Y:S01]  /*a250*/  FFMA.FTZ R123, R180, R9.reuse, -R141.reuse ;  /* 0x00000009b47b7223 */ /* 0x182fe2000001088d */
[-CC-:B------:R-:W-:Y:S01]  /*a260*/  FFMA.FTZ R172, R182, R9.reuse, -R141.reuse ;  /* 0x00000009b6ac7223 */ /* 0x180fe2000001088d */
        /* <DEDUP_REMOVED lines=13> */
[-C--:B0-----:R-:W-:Y:S01]  /*a340*/  FFMA.FTZ R127, R190, R9.reuse, -R141 ;  /* 0x00000009be7f7223 */ /* 0x081fe2000001088d */
[-C--:B------:R-:W-:Y:S01]  /*a350*/  FMUL.FTZ R141, R10, R9.reuse ;  /* 0x000000090a8d7220 */ /* 0x080fe20000410000 */
[----:B------:R-:W0:Y:S03]  /*a360*/  MUFU.EX2 R15, R15 ;  /* 0x0000000f000f7308 */ /* 0x000e260000000800 */
        /* <DEDUP_REMOVED lines=13> */
[----:B------:R-:W2:Y:S01]  /*a440*/  MUFU.EX2 R189, R189 ;  /* 0x000000bd00bd7308 */ /* 0x000ea20000000800 */
[----:B0-----:R-:W-:Y:S01]  /*a450*/  FFMA.FTZ R143, R0, R6, R15 ;  /* 0x00000006008f7223 */ /* 0x001fe2000001000f */
[-CC-:B------:R-:W-:Y:S01]  /*a460*/  FFMA.FTZ R177, R142, R9.reuse, -R141.reuse ;  /* 0x000000098eb17223 */ /* 0x180fe2000001088d */
[-CC-:B------:R-:W-:Y:S01]  /*a470*/  FFMA.FTZ R130, R144, R9.reuse, -R141.reuse ;  /* 0x0000000990827223 */ /* 0x180fe2000001088d */
[-CC-:B------:R-:W-:Y:S01]  /*a480*/  FFMA.FTZ R179, R146, R9.reuse, -R141.reuse ;  /* 0x0000000992b37223 */ /* 0x180fe2000001088d */
[-CC-:B------:R-:W-:Y:S01]  /*a490*/  FFMA.FTZ R132, R148, R9.reuse, -R141.reuse ;  /* 0x0000000994847223 */ /* 0x180fe2000001088d */
[-CC-:B------:R-:W-:Y:S01]  /*a4a0*/  FFMA.FTZ R173, R150, R9.reuse, -R141.reuse ;  /* 0x0000000996ad7223 */ /* 0x180fe2000001088d */
[-C--:B------:R-:W-:Y:S01]  /*a4b0*/  FFMA.FTZ R154, R154, R9.reuse, -R141 ;  /* 0x000000099a9a7223 */ /* 0x080fe2000001088d */
[----:B------:R-:W0:Y:S01]  /*a4c0*/  MUFU.EX2 R20, R20 ;  /* 0x0000001400147308 */ /* 0x000e220000000800 */
[----:B-1----:R-:W-:Y:S01]  /*a4d0*/  FADD.FTZ R6, R166, R143 ;  /* 0x0000008fa6067221 */ /* 0x002fe20000010000 */
[-CC-:B------:R-:W-:Y:S01]  /*a4e0*/  FFMA.FTZ R156, R156, R9.reuse, -R141.reuse ;  /* 0x000000099c9c7223 */ /* 0x180fe2000001088d */
[-CC-:B------:R-:W-:Y:S01]  /*a4f0*/  FFMA.FTZ R158, R158, R9.reuse, -R141.reuse ;  /* 0x000000099e9e7223 */ /* 0x180fe2000001088d */
[-CC-:B------:R-:W-:Y:S01]  /*a500*/  FFMA.FTZ R160, R160, R9.reuse, -R141.reuse ;  /* 0x00000009a0a07223 */ /* 0x180fe2000001088d */
[----:B------:R-:W-:-:S03]  /*a510*/  FFMA.FTZ R162, R162, R9, -R141 ;  /* 0x00000009a2a27223 */ /* 0x000fc6000001088d */
[----:B------:R-:W1:Y:S01]  /*a520*/  MUFU.EX2 R21, R21 ;  /* 0x0000001500157308 */ /* 0x000e620000000800 */
[----:B--2---:R-:W-:-:S07]  /*a530*/  FFMA.FTZ R3, R2, R3, R189 ;  /* 0x0000000302037223 */ /* 0x004fce00000100bd */
        /* <DEDUP_REMOVED lines=14> */
[-CC-:B------:R-:W-:Y:S01]  /*a620*/  FFMA.FTZ R134, R152, R9.reuse, -R141.reuse ;  /* 0x0000000998867223 */ /* 0x180fe2000001088d */
[----:B------:R-:W-:-:S05]  /*a630*/  FFMA.FTZ R141, R164, R9, -R141 ;  /* 0x00000009a48d7223 */ /* 0x000fca000001088d */
        /* <DEDUP_REMOVED lines=76> */
.L_x_4301:
[----:B------:R-:W0:Y:S01]  /*ab00*/  S2UR UR10, SR_CgaCtaId ;  /* 0x00000000000a79c3 */ /* 0x000e220000008800 */
[----:B------:R-:W-:Y:S01]  /*ab10*/  UIADD3 UR5, UR5, 0x30860, URZ ;  /* 0x0003086005057890 */ /* 0x000fe2000fffe03f */
[----:B------:R-:W-:Y:S01]  /*ab20*/  ISETP.GT.AND P1, PT, R14, UR61, PT ;  /* 0x0000003d0e007c0c */ /* 0x000fe2000bf24270 */
[----:B------:R-:W-:Y:S01]  /*ab30*/  UMOV UR60, UR7 ;  /* 0x00000007003c7c82 */ /* 0x000fe20008000000 */
        /* <DEDUP_REMOVED lines=31> */
[----:B------:R-:W-:-:S07]  /*ad30*/  IMAD.MOV.U32 R20, RZ, RZ, R14 ;  /* 0x000000ffff147224 */ /* 0x000fce00078e000e */
.L_x_4291:
[----:B------:R-:W-:-:S13]  /*ad40*/  R2UR UR5, R22 ;  /* 0x00000000160572ca */ /* 0x000fda00000e0000 */
[----:B------:R-:W-:-:S13]  /*ad50*/  ISETP.GE.AND P1, PT, R20, UR5, PT ;  /* 0x0000000514007c0c */ /* 0x000fda000bf26270 */
[----:B------:R-:W-:Y:S05]  /*ad60*/  @!P1 BRA `(.L_x_4303) ;  /* 0x0000003400f09947 */ /* 0x000fea0003800000 */
[----:B------:R-:W-:Y:S01]  /*ad70*/  IMAD.MOV.U32 R15, RZ, RZ, R10 ;  /* 0x000000ffff0f7224 */ /* 0x000fe200078e000a */
[----:B------:R-:W-:Y:S01]  /*ad80*/  UMOV UR61, UR7 ;  /* 0x00000007003d7c82 */ /* 0x000fe20008000000 */
[----:B------:R-:W-:Y:S01]  /*ad90*/  IMAD.MOV.U32 R14, RZ, RZ, R8 ;  /* 0x000000ffff0e7224 */ /* 0x000fe200078e0008 */
[----:B------:R-:W-:Y:S01]  /*ada0*/  UMOV UR38, UR4 ;  /* 0x0000000400267c82 */ /* 0x000fe20008000000 */
[----:B------:R-:W-:-:S05]  /*adb0*/  ULDC UR6, c[0x0][0x9d8] ;  /* 0x0002760000067ab9 */ /* 0x000fca0000000800 */
.L_x_4322:
[----:B------:R-:W-:-:S04]  /*adc0*/  UIADD3 UR4, UR38, 0x1, URZ ;  /* 0x0000000126047890 */ /* 0x000fc8000fffe03f */
[----:B------:R-:W-:-:S04]  /*add0*/  UISETP.NE.AND UP0, UPT, UR4, 0x2, UPT ;  /* 0x000000020400788c */ /* 0x000fc8000bf05270 */
[----:B------:R-:W-:Y:S02]  /*ade0*/  USEL UR7, URZ, 0x1, UP0 ;  /* 0x000000013f077887 */ /* 0x000fe40008000000 */
[----:B------:R-:W-:Y:S02]  /*adf0*/  USEL UR4, UR4, URZ, UP0 ;  /* 0x0000003f04047287 */ /* 0x000fe40008000000 */
[----:B------:R-:W-:Y:S01]  /*ae00*/  ULOP3.LUT UR7, UR61, UR7, URZ, 0x3c, !UPT ;  /* 0x000000073d077292 */ /* 0x000fe2000f8e3c3f */
[----:B------:R-:W-:Y:S11]  /*ae10*/  @!P0 BRA `(.L_x_4304) ;  /* 0x0000000000048947 */ /* 0x000ff60003800000 */
[----:B------:R-:W-:Y:S01]  /*ae20*/  BPT.TRAP 0x1 ;  /* 0x000000040000795c */ /* 0x000fe20000300000 */
.L_x_4304:
[----:B------:R-:W-:Y:S01]  /*ae30*/  ULEA UR60, UR4, UR39, 0x3 ;  /* 0x00000027043c7291 */ /* 0x000fe2000f8e183f */
[----:B------:R-:W-:-:S05]  /*ae40*/  IMAD.U32 R8, RZ, RZ, UR7 ;  /* 0x00000007ff087e24 */ /* 0x000fca000f8e00ff */
[----:B------:R-:W-:-:S04]  /*ae50*/  SHF.L.U32 R8, R8, 0x1f, RZ ;  /* 0x0000001f08087819 */ /* 0x000fc800000006ff */
[----:B------:R0:W1:Y:S01]  /*ae60*/  SYNCS.PHASECHK.TRANS64.TRYWAIT P1, [UR60+0x30830], R8 ;  /* 0x03083008ff0075a7 */ /* 0x000062000802017c */
[----:B------:R-:W-:Y:S05]  /*ae70*/  @!P0 BRA `(.L_x_4305) ;  /* 0x0000000000048947 */ /* 0x000fea0003800000 */
[----:B------:R-:W-:Y:S01]  /*ae80*/  BPT.TRAP 0x1 ;  /* 0x000000040000795c */ /* 0x000fe20000300000 */
.L_x_4305:
[----:B-1----:R-:W-:Y:S05]  /*ae90*/  @P1 BRA `(.L_x_4306) ;  /* 0x0000000000081947 */ /* 0x002fea0003800000 */
[----:B------:R-:W1:Y:S02]  /*aea0*/  SYNCS.PHASECHK.TRANS64.TRYWAIT P1, [UR60+0x30830], R8 ;  /* 0x03083008ff0075a7 */ /* 0x000e64000802017c */
[----:B-1----:R-:W-:Y:S05]  /*aeb0*/  @!P1 BRA `(.L_x_4307) ;  /* 0x000000a800449947 */ /* 0x002fea0003800000 */
.L_x_4306:
        /* <DEDUP_REMOVED lines=162> */
.L_x_4308:
[----:B------:R-:W-:Y:S01]  /*b8e0*/  ULEA UR5, UR38, UR39, 0x3 ;  /* 0x0000002726057291 */ /* 0x000fe2000f8e183f */
[----:B------:R-:W-:-:S05]  /*b8f0*/  IMAD.U32 R0, RZ, RZ, UR61 ;  /* 0x0000003dff007e24 */ /* 0x000fca000f8e00ff */
[----:B------:R-:W-:-:S04]  /*b900*/  SHF.L.U32 R0, R0, 0x1f, RZ ;  /* 0x0000001f00007819 */ /* 0x000fc800000006ff */
[----:B------:R2:W3:Y:S01]  /*b910*/  SYNCS.PHASECHK.TRANS64.TRYWAIT P1, [UR5+0x30850], R0 ;  /* 0x03085000ff0075a7 */ /* 0x0004e20008020145 */
[----:B------:R-:W-:Y:S05]  /*b920*/  @!P0 BRA `(.L_x_4309) ;  /* 0x0000000000048947 */ /* 0x000fea0003800000 */
[----:B------:R-:W-:Y:S01]  /*b930*/  BPT.TRAP 0x1 ;  /* 0x000000040000795c */ /* 0x000fe20000300000 */
.L_x_4309:
[----:B---3--:R-:W-:Y:S05]  /*b940*/  @P1 BRA `(.L_x_4310) ;  /* 0x0000000000081947 */ /* 0x008fea0003800000 */
[----:B------:R-:W3:Y:S02]  /*b950*/  SYNCS.PHASECHK.TRANS64.TRYWAIT P1, [UR5+0x30850], R0 ;  /* 0x03085000ff0075a7 */ /* 0x000ee40008020145 */
[----:B---3--:R-:W-:Y:S05]  /*b960*/  @!P1 BRA `(.L_x_4311) ;  /* 0x0000009c00b09947 */ /* 0x008fea0003800000 */
.L_x_4310:
        /* <DEDUP_REMOVED lines=37> */
.L_x_4312:
        /* <DEDUP_REMOVED lines=10> */
[----:B------:R-:W-:Y:S01]  /*bc60*/  FMUL.FTZ R123, R135, UR6 ;  /* 0x00000006877b7c20 */ /* 0x000fe20008410000 */
[----:B------:R-:W-:Y:S01]  /*bc70*/  FMUL.FTZ R135, R154, UR6 ;  /* 0x000000069a877c20 */ /* 0x000fe20008410000 */
[----:B------:R-:W-:Y:S01]  /*bc80*/  IMAD R176, R20, -0x60, RZ ;  /* 0xffffffa014b07824 */ /* 0x000fe200078e02ff */
[----:B------:R-:W-:Y:S01]  /*bc90*/  UISETP.NE.AND UP1, UPT, UR11, URZ, UPT ;  /* 0x0000003f0b00728c */ /* 0x000fe2000bf25270 */
[----:B------:R-:W-:Y:S01]  /*bca0*/  FMUL.FTZ R170, R128, UR6 ;  /* 0x0000000680aa7c20 */ /* 0x000fe20008410000 */
[----:B------:R-:W-:Y:S01]  /*bcb0*/  UISETP.NE.AND UP0, UPT, UR10, URZ, UPT ;  /* 0x0000003f0a00728c */ /* 0x000fe2000bf05270 */
[----:B------:R-:W-:Y:S01]  /*bcc0*/  FMUL.FTZ R171, R129, UR6 ;  /* 0x0000000681ab7c20 */ /* 0x000fe20008410000 */
[----:B------:R-:W-:Y:S01]  /*bcd0*/  FMUL.FTZ R9, R121, UR6 ;  /* 0x0000000679097c20 */ /* 0x000fe20008410000 */
[----:B--2---:R-:W-:Y:S01]  /*bce0*/  FMUL.FTZ R0, R122, UR6 ;  /* 0x000000067a007c20 */ /* 0x004fe20008410000 */
        /* <DEDUP_REMOVED lines=38> */
[----:B------:R-:W-:-:S02]  /*bf50*/  VIADD R143, R176, 0x1 ;  /* 0x00000001b08f7836 */ /* 0x000fc40000000000 */
        /* <DEDUP_REMOVED lines=8> */
[----:B------:R-:W-:Y:S01]  /*bfe0*/  IMAD R142, R12, -0x2, R143 ;  /* 0xfffffffe0c8e7824 */ /* 0x000fe200078e028f */
[----:B------:R-:W1:Y:S01]  /*bff0*/  MUFU.TANH R8, R8 ;  /* 0x0000000800087308 */ /* 0x000e620000002400 */
[----:B---3--:R-:W-:Y:S01]  /*c000*/  UPRMT UR60, UR14, 0x654, UR60 ;  /* 0x000006540e3c7896 */ /* 0x008fe2000800003c */
[----:B------:R-:W-:-:S02]  /*c010*/  ULDC UR15, c[0x0][0x288] ;  /* 0x0000a200000f7ab9 */ /* 0x000fc40000000800 */
[----:B------:R-:W-:Y:S01]  /*c020*/  ULDC UR14, c[0x0][0x9e0] ;  /* 0x00027800000e7ab9 */ /* 0x000fe20000000800 */
[C---:B------:R-:W-:Y:S01]  /*c030*/  IADD3 R143, R142.reuse, -UR15, R23 ;  /* 0x8000000f8e8f7c10 */ /* 0x040fe2000fffe017 */
[----:B------:R-:W-:Y:S02]  /*c040*/  VIADD R178, R142, 0xffffffff ;  /* 0xffffffff8eb27836 */ /* 0x000fe40000000000 */
[----:B------:R-:W2:Y:S01]  /*c050*/  MUFU.TANH R9, R9 ;  /* 0x0000000900097308 */ /* 0x000ea20000002400 */
[C---:B------:R-:W-:Y:S01]  /*c060*/  IADD3 R167, R143.reuse, UR14, RZ ;  /* 0x0000000e8fa77c10 */ /* 0x040fe2000fffe0ff */
[----:B------:R-:W-:Y:S01]  /*c070*/  VIADD R177, R143, UR11 ;  /* 0x0000000b8fb17c36 */ /* 0x000fe20008000000 */
[----:B------:R-:W-:Y:S03]  /*c080*/  SYNCS.ARRIVE.TRANS64.RED.A1T0 RZ, [UR60], RZ ;  /* 0x000000ffffff79a7 */ /* 0x000fe6000810043c */
[----:B0-----:R-:W-:-:S02]  /*c090*/  IMAD.IADD R153, R167, 0x1, R154 ;  /* 0x00000001a7997824 */ /* 0x001fc400078e029a */
        /* <DEDUP_REMOVED lines=49> */
[----:B------:R-:W-:Y:S01]  /*c3b0*/  ULDC UR10, c[0x0][0x288] ;  /* 0x0000a200000a7ab9 */ /* 0x000fe20000000800 */
[----:B------:R-:W-:Y:S01]  /*c3c0*/  IMAD R142, R17, UR11, R154 ;  /* 0x0000000b118e7c24 */ /* 0x000fe2000f8e029a */
[----:B------:R-:W-:Y:S03]  /*c3d0*/  BSSY B0, `(.L_x_4314) ;  /* 0x0000013000007945 */ /* 0x000fe60003800000 */
        /* <DEDUP_REMOVED lines=12> */
.L_x_4315:
[----:B------:R-:W-:Y:S02]  /*c4a0*/  ULDC UR10, c[0x0][0x9e4] ;  /* 0x00027900000a7ab9 */ /* 0x000fe40000000800 */
[----:B------:R-:W-:-:S05]  /*c4b0*/  IMAD.U32 R154, RZ, RZ, UR10 ;  /* 0x0000000aff9a7e24 */ /* 0x000fca000f8e00ff */
[----:B------:R-:W-:-:S13]  /*c4c0*/  ISETP.NE.AND P1, PT, R154, 0x1, PT ;  /* 0x000000019a00780c */ /* 0x000fda0003f25270 */
[----:B------:R-:W0:Y:S02]  /*c4d0*/  @P1 LDC.64 R142, c[0x0][0x9e8] ;  /* 0x00027a00ff8e1b82 */ /* 0x000e240000000a00 */
[----:B0-----:R-:W-:-:S05]  /*c4e0*/  @P1 IMAD.HI.U32 R142, R157, R142, RZ ;  /* 0x0000008e9d8e1227 */ /* 0x001fca00078e00ff */
[----:B------:R-:W-:-:S07]  /*c4f0*/  @P1 SHF.R.U32.HI R157, RZ, R143, R142 ;  /* 0x0000008fff9d1219 */ /* 0x000fce000001168e */
.L_x_4316:
[----:B------:R-:W-:Y:S05]  /*c500*/  BSYNC B0 ;  /* 0x0000000000007941 */ /* 0x000fea0003800000 */
.L_x_4314:
[----:B------:R-:W-:-:S05]  /*c510*/  IMAD R142, R157, R154, R178 ;  /* 0x0000009a9d8e7224 */ /* 0x000fca00078e02b2 */
[----:B------:R-:W-:Y:S02]  /*c520*/  VIADDMNMX R153, R142, R154, R153, PT ;  /* 0x0000009a8e997246 */ /* 0x000fe40003800199 */
[----:B------:R-:W-:-:S07]  /*c530*/  VIMNMX R155, R155, R142, !PT ;  /* 0x0000008e9b9b7248 */ /* 0x000fce0007fe0100 */
.L_x_4313:
        /* <DEDUP_REMOVED lines=157> */
.L_x_4319:
[----:B------:R-:W-:Y:S02]  /*cf10*/  ULDC UR10, c[0x0][0x9e4] ;  /* 0x00027900000a7ab9 */ /* 0x000fe40000000800 */
[----:B------:R-:W-:-:S04]  /*cf20*/  MOV R145, UR10 ;  /* 0x0000000a00917c02 */ /* 0x000fc80008000f00 */
[----:B------:R-:W-:-:S13]  /*cf30*/  ISETP.NE.AND P6, PT, R145, 0x1, PT ;  /* 0x000000019100780c */ /* 0x000fda0003fc5270 */
[----:B------:R-:W0:Y:S02]  /*cf40*/  @P6 LDC.64 R8, c[0x0][0x9e8] ;  /* 0x00027a00ff086b82 */ /* 0x000e240000000a00 */
[----:B0-----:R-:W-:-:S05]  /*cf50*/  @P6 IMAD.HI.U32 R8, R143, R8, RZ ;  /* 0x000000088f086227 */ /* 0x001fca00078e00ff */
[----:B------:R-:W-:-:S07]  /*cf60*/  @P6 SHF.R.U32.HI R143, RZ, R9, R8 ;  /* 0x00000009ff8f6219 */ /* 0x000fce0000011608 */
.L_x_4320:
[----:B------:R-:W-:Y:S05]  /*cf70*/  BSYNC B0 ;  /* 0x0000000000007941 */ /* 0x000fea0003800000 */
.L_x_4318:
[----:B------:R-:W-:-:S05]  /*cf80*/  IMAD R8, R143, R145, R178 ;  /* 0x000000918f087224 */ /* 0x000fca00078e02b2 */
[----:B------:R-:W-:Y:S02]  /*cf90*/  VIADDMNMX R133, R8, R145, R133, PT ;  /* 0x0000009108857246 */ /* 0x000fe40003800185 */
[----:B------:R-:W-:-:S07]  /*cfa0*/  VIMNMX R141, R141, R8, !PT ;  /* 0x000000088d8d7248 */ /* 0x000fce0007fe0100 */
.L_x_4317:
        /* <DEDUP_REMOVED lines=149> */
[-CC-:B------:R-:W-:Y:S01]  /*d900*/  FFMA.FTZ R146, R146, R9.reuse, -R129.reuse ;  /* 0x0000000992927223 */ /* 0x180fe20000010881 */
[----:B------:R-:W-:Y:S01]  /*d910*/  FFMA.FTZ R142, R142, R9, -R129 ;  /* 0x000000098e8e7223 */ /* 0x000fe20000010881 */
[----:B------:R-:W-:Y:S01]  /*d920*/  MUFU.EX2 R121, R206 ;  /* 0x000000ce00797308 */ /* 0x000fe20000000800 */
[----:B------:R-:W-:-:S04]  /*d930*/  FMNMX.FTZ R125, R190, R123, !PT ;  /* 0x0000007bbe7d7209 */ /* 0x000fc80007810000 */
[----:B------:R-:W-:-:S03]  /*d940*/  FMNMX.FTZ R125, R192, R125, !PT ;  /* 0x0000007dc07d7209 */ /* 0x000fc60007810000 */
[----:B------:R-:W-:Y:S01]  /*d950*/  MUFU.EX2 R123, R0 ;  /* 0x00000000007b7308 */ /* 0x000fe20000000800 */
[----:B------:R-:W-:-:S04]  /*d960*/  FMNMX.FTZ R125, R120, R125, !PT ;  /* 0x0000007d787d7209 */ /* 0x000fc80007810000 */
[----:B------:R-:W-:-:S03]  /*d970*/  FMNMX.FTZ R125, R128, R125, !PT ;  /* 0x0000007d807d7209 */ /* 0x000fc60007810000 */
[----:B------:R-:W-:Y:S01]  /*d980*/  MUFU.EX2 R194, R194 ;  /* 0x000000c200c27308 */ /* 0x000fe20000000800 */
[----:B------:R-:W-:-:S04]  /*d990*/  FMNMX.FTZ R127, R122, R125, !PT ;  /* 0x0000007d7a7f7209 */ /* 0x000fc80007810000 */
[----:B------:R-:W-:-:S03]  /*d9a0*/  FMNMX.FTZ R127, R130, R127, !PT ;  /* 0x0000007f827f7209 */ /* 0x000fc60007810000 */
[----:B------:R0:W-:Y:S01]  /*d9b0*/  MUFU.EX2 R125, R200 ;  /* 0x000000c8007d7308 */ /* 0x0001e20000000800 */
[----:B------:R-:W-:-:S04]  /*d9c0*/  FMNMX.FTZ R127, R124, R127, !PT ;  /* 0x0000007f7c7f7209 */ /* 0x000fc80007810000 */
[----:B------:R-:W-:-:S03]  /*d9d0*/  FMNMX.FTZ R127, R126, R127, !PT ;  /* 0x0000007f7e7f7209 */ /* 0x000fc60007810000 */
[----:B------:R-:W-:Y:S01]  /*d9e0*/  MUFU.EX2 R196, R196 ;  /* 0x000000c400c47308 */ /* 0x000fe20000000800 */
[----:B------:R-:W-:Y:S02]  /*d9f0*/  FMNMX.FTZ R131, R170, R127, !PT ;  /* 0x0000007faa837209 */ /* 0x000fe40007810000 */
        /* <DEDUP_REMOVED lines=12> */
[----:B------:R0:W-:Y:S01]  /*dac0*/  MUFU.EX2 R131, R10 ;  /* 0x0000000a00837308 */ /* 0x0001e20000000800 */
[-CC-:B------:R-:W-:Y:S01]  /*dad0*/  FFMA.FTZ R133, R154, R9.reuse, -R129.reuse ;  /* 0x000000099a857223 */ /* 0x180fe20000010881 */
[--C-:B------:R-:W-:Y:S02]  /*dae0*/  FFMA.FTZ R154, R160, R9, -R129.reuse ;  /* 0x00000009a09a7223 */ /* 0x100fe40000010881 */
[----:B------:R-:W0:Y:S04]  /*daf0*/  SHFL.BFLY PT, R139, R0, 0x2, 0x1f ;  /* 0x0c401f00008b7f89 */ /* 0x000e2800000e0000 */
        /* <DEDUP_REMOVED lines=127> */
.L_x_4321:
[----:B------:R-:W0:Y:S01]  /*e2f0*/  S2UR UR11, SR_CgaCtaId ;  /* 0x00000000000b79c3 */ /* 0x000e220000008800 */
[----:B------:R-:W-:Y:S01]  /*e300*/  R2UR UR10, R22 ;  /* 0x00000000160a72ca */ /* 0x000fe200000e0000 */
[----:B------:R-:W-:Y:S01]  /*e310*/  UIADD3 UR5, UR5, 0x30860, URZ ;  /* 0x0003086005057890 */ /* 0x000fe2000fffe03f */
[----:B------:R-:W-:Y:S01]  /*e320*/  F2FP.F16.F32.PACK_AB R189, R14, R189 ;  /* 0x000000bd0ebd723e */ /* 0x000fe200000000ff */
[----:B------:R-:W-:Y:S01]  /*e330*/  UMOV UR61, UR7 ;  /* 0x00000007003d7c82 */ /* 0x000fe20008000000 */
[----:B------:R-:W-:Y:S01]  /*e340*/  UMOV UR38, UR4 ;  /* 0x0000000400267c82 */ /* 0x000fe20008000000 */
[----:B------:R-:W-:Y:S01]  /*e350*/  F2FP.F16.F32.PACK_AB R188, R208, R21 ;  /* 0x00000015d0bc723e */ /* 0x000fe200000000ff */
[----:B------:R-:W-:Y:S01]  /*e360*/  IMAD.MOV.U32 R15, RZ, RZ, R10 ;  /* 0x000000ffff0f7224 */ /* 0x000fe200078e000a */
[----:B------:R-:W-:Y:S01]  /*e370*/  F2FP.F16.F32.PACK_AB R190, R194, R121 ;  /* 0x00000079c2be723e */ /* 0x000fe200000000ff */
[----:B------:R-:W-:Y:S01]  /*e380*/  IMAD.MOV.U32 R14, RZ, RZ, R8 ;  /* 0x000000ffff0e7224 */ /* 0x000fe200078e0008 */
[----:B------:R-:W-:-:S02]  /*e390*/  F2FP.F16.F32.PACK_AB R191, R144, R191 ;  /* 0x000000bf90bf723e */ /* 0x000fc400000000ff */
[----:B------:R-:W-:Y:S02]  /*e3a0*/  F2FP.F16.F32.PACK_AB R184, R196, R123 ;  /* 0x0000007bc4b8723e */ /* 0x000fe400000000ff */
[C---:B------:R-:W-:Y:S01]  /*e3b0*/  ISETP.GT.AND P1, PT, R20.reuse, UR10, PT ;  /* 0x0000000a14007c0c */ /* 0x040fe2000bf24270 */
[----:B------:R-:W-:Y:S01]  /*e3c0*/  VIADD R20, R20, 0xffffffff ;  /* 0xffffffff14147836 */ /* 0x000fe20000000000 */
        /* <DEDUP_REMOVED lines=22> */
.L_x_4303:
        /* <DEDUP_REMOVED lines=99> */
.L_x_4323:
[----:B------:R-:W-:Y:S01]  /*eb60*/  ULEA UR5, UR4, UR39, 0x3 ;  /* 0x0000002704057291 */ /* 0x000fe2000f8e183f */
[----:B------:R-:W-:-:S05]  /*eb70*/  IMAD.U32 R0, RZ, RZ, UR7 ;  /* 0x00000007ff007e24 */ /* 0x000fca000f8e00ff */
[----:B------:R-:W-:-:S04]  /*eb80*/  SHF.L.U32 R0, R0, 0x1f, RZ ;  /* 0x0000001f00007819 */ /* 0x000fc800000006ff */
[----:B------:R0:W1:Y:S01]  /*eb90*/  SYNCS.PHASECHK.TRANS64.TRYWAIT P1, [UR5+0x30850], R0 ;  /* 0x03085000ff0075a7 */ /* 0x0000620008020145 */
[----:B------:R-:W-:Y:S05]  /*eba0*/  @!P0 BRA `(.L_x_4324) ;  /* 0x0000000000048947 */ /* 0x000fea0003800000 */
[----:B------:R-:W-:Y:S01]  /*ebb0*/  BPT.TRAP 0x1 ;  /* 0x000000040000795c */ /* 0x000fe20000300000 */
.L_x_4324:
[----:B-1----:R-:W-:Y:S05]  /*ebc0*/  @P1 BRA `(.L_x_4325) ;  /* 0x0000000000081947 */ /* 0x002fea0003800000 */
[----:B------:R-:W1:Y:S02]  /*ebd0*/  SYNCS.PHASECHK.TRANS64.TRYWAIT P1, [UR5+0x30850], R0 ;  /* 0x03085000ff0075a7 */ /* 0x000e640008020145 */
[----:B-1----:R-:W-:Y:S05]  /*ebe0*/  @!P1 BRA `(.L_x_4326) ;  /* 0x0000006c00289947 */ /* 0x002fea0003800000 */
.L_x_4325:
[----:B------:R-:W-:Y:S01]  /*ebf0*/  UIADD3 UR39, UR39, 0x400, URZ ;  /* 0x0000040027277890 */ /* 0x000fe2000fffe03f */
[----:B------:R-:W-:Y:S01]  /*ec00*/  WARPGROUP.ARRIVE ;  /* 0x00000000000079c5 */ /* 0x000fe20000000000 */
[----:B------:R-:W-:Y:S01]  /*ec10*/  UMOV UR7, 0x40000040 ;  /* 0x4000004000077882 */ /* 0x000fe20000000000 */
[----:B-1----:R-:W1:Y:S01]  /*ec20*/  SHFL.BFLY PT, R5, R6, 0x2, 0x1f ;  /* 0x0c401f0006057f89 */ /* 0x002e6200000e0000 */
[----:B------:R-:W-:-:S03]  /*ec30*/  USHF.R.U32.HI UR39, URZ, 0x4, UR39 ;  /* 0x000000043f277899 */ /* 0x000fc60008011627 */
[----:B0-----:R-:W0:Y:S01]  /*ec40*/  SHFL.BFLY PT, R0, R3, 0x2, 0x1f ;  /* 0x0c401f0003007f89 */ /* 0x001e2200000e0000 */
[----:B------:R-:W-:-:S04]  /*ec50*/  ULOP3.LUT UR39, UR39, 0x3fff, URZ, 0xc0, !UPT ;  /* 0x00003fff27277892 */ /* 0x000fc8000f8ec03f */
[----:B------:R-:W-:-:S04]  /*ec60*/  ULOP3.LUT UR39, UR39, 0x3000000, URZ, 0xfc, !UPT ;  /* 0x0300000027277892 */ /* 0x000fc8000f8efc3f */
[----:B------:R-:W-:-:S07]  /*ec70*/  UIMAD UR4, UR4, 0x900, UR39 ;  /* 0x00000900040478a4 */ /* 0x000fce000f8e0227 */
[----:B------:R-:W-:Y:S02]  /*ec80*/  UMOV UR6, UR4 ;  /* 0x0000000400067c82 */ /* 0x000fe40008000000 */
[----:B------:R-:W-:Y:S01]  /*ec90*/  HGMMA.64x192x16.F32 R24, R188, gdesc[UR4].tnspB, R24, gsb0 ;  /* 0x42e00004bc187df0 */ /* 0x000fe20008000818 */
[----:B------:R-:W-:Y:S01]  /*eca0*/  UIADD3 UR6, UR4, 0x80, URZ ;  /* 0x0000008004067890 */ /* 0x000fe2000fffe03f */
[----:B-1----:R-:W-:Y:S01]  /*ecb0*/  FADD.FTZ R5, R5, R6 ;  /* 0x0000000605057221 */ /* 0x002fe20000010000 */
[----:B------:R-:W-:Y:S01]  /*ecc0*/  UMOV UR7, 0x40000040 ;  /* 0x4000004000077882 */ /* 0x000fe20000000000 */
[----:B------:R-:W-:Y:S02]  /*ecd0*/  IMAD.MOV.U32 R6, RZ, RZ, RZ ;  /* 0x000000ffff067224 */ /* 0x000fe400078e00ff */
[----:B0-----:R-:W-:Y:S01]  /*ece0*/  FADD.FTZ R2, R0, R3 ;  /* 0x0000000300027221 */ /* 0x001fe20000010000 */
[----:B------:R-:W-:Y:S01]  /*ecf0*/  IMAD.MOV.U32 R3, RZ, RZ, RZ ;  /* 0x000000ffff037224 */ /* 0x000fe200078e00ff */
[----:B------:R-:W0:Y:S04]  /*ed00*/  SHFL.BFLY PT, R0, R5, 0x1, 0x1f ;  /* 0x0c201f0005007f89 */ /* 0x000e2800000e0000 */
[----:B------:R-:W1:Y:S01]  /*ed10*/  SHFL.BFLY PT, R7, R2, 0x1, 0x1f ;  /* 0x0c201f0002077f89 */ /* 0x000e6200000e0000 */
[----:B0-----:R-:W-:Y:S01]  /*ed20*/  FADD.FTZ R11, R5, R0 ;  /* 0x00000000050b7221 */ /* 0x001fe20000010000 */
[----:B------:R-:W-:-:S02]  /*ed30*/  IMAD.MOV.U32 R0, RZ, RZ, -0x800000 ;  /* 0xff800000ff007424 */ /* 0x000fc400078e00ff */
[----:B-1----:R-:W-:Y:S02]  /*ed40*/  FADD.FTZ R12, R2, R7 ;  /* 0x00000007020c7221 */ /* 0x002fe40000010000 */
[----:B------:R-:W-:Y:S01]  /*ed50*/  FSETP.NE.FTZ.AND P1, PT, R11, RZ, PT ;  /* 0x000000ff0b00720b */ /* 0x000fe20003f35000 */
[----:B------:R-:W-:Y:S02]  /*ed60*/  IMAD.MOV.U32 R2, RZ, RZ, -0x800000 ;  /* 0xff800000ff027424 */ /* 0x000fe400078e00ff */
[----:B------:R-:W-:-:S10]  /*ed70*/  FSETP.NE.FTZ.AND P2, PT, R12, RZ, PT ;  /* 0x000000ff0c00720b */ /* 0x000fd40003f55000 */
[----:B------:R-:W0:Y:S01]  /*ed80*/  @P1 MUFU.LG2 R4, R11 ;  /* 0x0000000b00041308 */ /* 0x000e220000000c00 */
[C---:B------:R-:W-:Y:S02]  /*ed90*/  @P1 FMUL.FTZ R5, R9.reuse, 0.69314718246459960938 ;  /* 0x3f31721809051820 */ /* 0x040fe40000410000 */
[----:B------:R-:W-:-:S05]  /*eda0*/  @P2 FMUL.FTZ R14, R9, 0.69314718246459960938 ;  /* 0x3f317218090e2820 */ /* 0x000fca0000410000 */
        /* <DEDUP_REMOVED lines=34> */
.L_x_4327:
        /* <DEDUP_REMOVED lines=101> */
.L_x_4249:
[----:B------:R-:W-:Y:S05]  /*f620*/  @P0 BRA `(.L_x_4328) ;  /* 0x0000001800d40947 */ /* 0x000fea0003800000 */
[----:B------:R-:W2:Y:S01]  /*f630*/  LDL R3, [R1] ;  /* 0x0000000001037983 */ /* 0x000ea20000100800 */
[----:B------:R-:W0:Y:S01]  /*f640*/  LDC R17, c[0x0][0xbe8] ;  /* 0x0002fa00ff117b82 */ /* 0x000e220000000800 */
[----:B------:R-:W-:Y:S01]  /*f650*/  ULDC.64 UR8, c[0x0][0xbd0] ;  /* 0x0002f40000087ab9 */ /* 0x000fe20000000a00 */
[----:B------:R-:W-:Y:S01]  /*f660*/  BSSY B0, `(.L_x_4329) ;  /* 0x000011d000007945 */ /* 0x000fe20003800000 */
[----:B------:R-:W1:Y:S05]  /*f670*/  S2R R18, SR_CTAID.X ;  /* 0x0000000000127919 */ /* 0x000e6a0000002500 */
[----:B------:R-:W3:Y:S08]  /*f680*/  S2UR UR12, SR_CTAID.Z ;  /* 0x00000000000c79c3 */ /* 0x000ef00000002700 */
[----:B------:R-:W4:Y:S08]  /*f690*/  S2UR UR11, SR_CTAID.Y ;  /* 0x00000000000b79c3 */ /* 0x000f300000002600 */
[----:B------:R-:W-:Y:S01]  /*f6a0*/  BAR.SYNC.DEFER_BLOCKING 0x1, 0x100 ;  /* 0x0044000000007b1d */ /* 0x000fe20000010000 */
[----:B0-----:R-:W-:-:S07]  /*f6b0*/  ISETP.NE.AND P0, PT, R17, 0x1, PT ;  /* 0x000000011100780c */ /* 0x001fce0003f05270 */
[----:B------:R-:W4:Y:S01]  /*f6c0*/  LDC R19, c[0x0][0xc50] ;  /* 0x00031400ff137b82 */ /* 0x000f220000000800 */
[----:B---3--:R-:W-:-:S07]  /*f6d0*/  USHF.R.S32.HI UR10, URZ, 0x1f, UR12 ;  /* 0x0000001f3f0a7899 */ /* 0x008fce000801140c */
[----:B------:R-:W0:Y:S08]  /*f6e0*/  LDC.64 R14, c[0x0][0xb40] ;  /* 0x0002d000ff0e7b82 */ /* 0x000e300000000a00 */
[----:B------:R-:W3:Y:S08]  /*f6f0*/  @P0 LDC R13, c[0x0][0xbf0] ;  /* 0x0002fc00ff0d0b82 */ /* 0x000ef00000000800 */
[----:B------:R-:W5:Y:S08]  /*f700*/  @P0 LDC R23, c[0x0][0xbec] ;  /* 0x0002fb00ff170b82 */ /* 0x000f700000000800 */
[----:B------:R-:W5:Y:S01]  /*f710*/  @P0 LDC R22, c[0x0][0xbf0] ;  /* 0x0002fc00ff160b82 */ /* 0x000f620000000800 */
[----:B--2---:R-:W-:-:S02]  /*f720*/  R2UR UR13, R3 ;  /* 0x00000000030d72ca */ /* 0x004fc400000e0000 */
[----:B------:R-:W2:Y:S11]  /*f730*/  S2R R3, SR_TID.X ;  /* 0x0000000000037919 */ /* 0x000eb60000002100 */
[----:B------:R-:W-:-:S02]  /*f740*/  USHF.R.S32.HI UR7, URZ, 0x1f, UR13 ;  /* 0x0000001f3f077899 */ /* 0x000fc4000801140d */
[----:B------:R-:W-:Y:S01]  /*f750*/  IMAD R16, RZ, RZ, -UR13 ;  /* 0x8000000dff107e24 */ /* 0x000fe2000f8e02ff */
[----:B------:R-:W-:Y:S02]  /*f760*/  UIMAD.WIDE.U32 UR4, UR13, UR8, URZ ;  /* 0x000000080d0472a5 */ /* 0x000fe4000f8e003f */
[----:B------:R-:W-:Y:S01]  /*f770*/  UIMAD UR6, UR7, UR8, URZ ;  /* 0x00000008070672a4 */ /* 0x000fe2000f8e023f */
[----:B----4-:R-:W-:-:S03]  /*f780*/  IMAD R19, R19, R16, UR11 ;  /* 0x0000000b13137e24 */ /* 0x010fc6000f8e0210 */
        /* <DEDUP_REMOVED lines=8> */
[----:B------:R-:W-:Y:S02]  /*f810*/  LOP3.LUT R7, R5, 0xffffff80, RZ, 0xc0, !PT ;  /* 0xffffff8005077812 */ /* 0x000fe400078ec0ff */
[----:B------:R-:W-:-:S03]  /*f820*/  SHF.R.S32.HI R6, RZ, 0x7, R5 ;  /* 0x00000007ff067819 */ /* 0x000fc60000011405 */
[----:B------:R-:W-:Y:S01]  /*f830*/  IMAD.IADD R20, R4, 0x1, -R7 ;  /* 0x0000000104147824 */ /* 0x000fe200078e0a07 */
[----:B------:R-:W-:Y:S02]  /*f840*/  LEA.HI R3, R5, R6, RZ, 0x1 ;  /* 0x0000000605037211 */ /* 0x000fe400078f08ff */
[----:B------:R-:W-:Y:S02]  /*f850*/  LOP3.LUT R5, R10, 0xfffffffc, RZ, 0xc0, !PT ;  /* 0xfffffffc0a057812 */ /* 0x000fe400078ec0ff */
[----:B------:R-:W-:Y:S01]  /*f860*/  SHF.R.S32.HI R7, RZ, 0x1f, R20 ;  /* 0x0000001fff077819 */ /* 0x000fe20000011414 */
[----:B------:R-:W2:Y:S01]  /*f870*/  LDC.64 R10, c[0x0][0xbd8] ;  /* 0x0002f600ff0a7b82 */ /* 0x000ea20000000a00 */
[----:B------:R-:W-:Y:S01]  /*f880*/  LOP3.LUT R3, R3, 0x3fffffe, RZ, 0xc0, !PT ;  /* 0x03fffffe03037812 */ /* 0x000fe200078ec0ff */
[----:B------:R-:W-:Y:S01]  /*f890*/  IMAD.IADD R5, R4, 0x1, -R5 ;  /* 0x0000000104057824 */ /* 0x000fe200078e0a05 */
[----:B------:R-:W-:Y:S02]  /*f8a0*/  LEA.HI R21, R7, R20, RZ, 0x2 ;  /* 0x0000001407157211 */ /* 0x000fe400078f10ff */
[----:B------:R-:W-:-:S02]  /*f8b0*/  IADD3 R3, R6, -R3, RZ ;  /* 0x8000000306037210 */ /* 0x000fc40007ffe0ff */
[--C-:B------:R-:W-:Y:S02]  /*f8c0*/  SHF.R.S32.HI R8, RZ, 0x2, R21.reuse ;  /* 0x00000002ff087819 */ /* 0x100fe40000011415 */
[----:B------:R-:W-:Y:S02]  /*f8d0*/  SHF.R.S32.HI R9, RZ, 0x1f, R21 ;  /* 0x0000001fff097819 */ /* 0x000fe40000011415 */
[----:B------:R-:W-:Y:S02]  /*f8e0*/  LEA.HI R6, R5, R5, RZ, 0x1 ;  /* 0x0000000505067211 */ /* 0x000fe400078f08ff */
[----:B------:R-:W-:Y:S02]  /*f8f0*/  LEA.HI R9, R9, R8, RZ, 0x3 ;  /* 0x0000000809097211 */ /* 0x000fe400078f18ff */
[----:B------:R-:W-:Y:S02]  /*f900*/  LEA.HI R7, R7, R20, RZ, 0x5 ;  /* 0x0000001407077211 */ /* 0x000fe400078f28ff */
[----:B------:R-:W-:-:S02]  /*f910*/  LOP3.LUT R9, R9, 0xfffffff8, RZ, 0xc0, !PT ;  /* 0xfffffff809097812 */ /* 0x000fc400078ec0ff */
[----:B------:R-:W-:Y:S02]  /*f920*/  LOP3.LUT R6, R6, 0x1ffffffe, RZ, 0xc0, !PT ;  /* 0x1ffffffe06067812 */ /* 0x000fe400078ec0ff */
[----:B------:R-:W-:Y:S01]  /*f930*/  SHF.R.S32.HI R7, RZ, 0x5, R7 ;  /* 0x00000005ff077819 */ /* 0x000fe20000011407 */
[----:B------:R-:W-:Y:S01]  /*f940*/  IMAD.IADD R4, R8, 0x1, -R9 ;  /* 0x0000000108047824 */ /* 0x000fe200078e0a09 */
[----:B------:R-:W-:Y:S01]  /*f950*/  LOP3.LUT R21, R21, 0x7ffffffc, RZ, 0xc0, !PT ;  /* 0x7ffffffc15157812 */ /* 0x000fe200078ec0ff */
[----:B------:R-:W4:Y:S01]  /*f960*/  @P0 LDC R9, c[0x0][0xbec] ;  /* 0x0002fb00ff090b82 */ /* 0x000f220000000800 */
[----:B------:R-:W-:Y:S02]  /*f970*/  IMAD.IADD R12, R5, 0x1, -R6 ;  /* 0x00000001050c7824 */ /* 0x000fe400078e0a06 */
[----:B------:R-:W-:Y:S02]  /*f980*/  IMAD R6, R7, 0x10, R4 ;  /* 0x0000001007067824 */ /* 0x000fe400078e0204 */
[----:B------:R-:W-:-:S02]  /*f990*/  IMAD.U32 R5, RZ, RZ, UR5 ;  /* 0x00000005ff057e24 */ /* 0x000fc4000f8e00ff */
[----:B------:R-:W-:Y:S02]  /*f9a0*/  IMAD R3, R3, 0x40, R6 ;  /* 0x0000004003037824 */ /* 0x000fe400078e0206 */
[----:B------:R-:W-:Y:S01]  /*f9b0*/  IMAD.U32 R4, RZ, RZ, UR4 ;  /* 0x00000004ff047e24 */ /* 0x000fe2000f8e00ff */
[----:B------:R-:W-:Y:S01]  /*f9c0*/  UIMAD.WIDE.U32 UR4, UR13, UR8, URZ ;  /* 0x000000080d0472a5 */ /* 0x000fe2000f8e003f */
[----:B------:R-:W-:Y:S01]  /*f9d0*/  IMAD.U32 R5, RZ, RZ, UR6 ;  /* 0x00000006ff057e24 */ /* 0x000fe2000f8e00ff */
[----:B------:R-:W-:Y:S01]  /*f9e0*/  UIMAD UR6, UR13, UR9, UR7 ;  /* 0x000000090d0672a4 */ /* 0x000fe2000f8e0207 */
[----:B--2---:R-:W-:Y:S02]  /*f9f0*/  IMAD R8, R10, UR10, RZ ;  /* 0x0000000a0a087c24 */ /* 0x004fe4000f8e02ff */
[----:B------:R-:W-:Y:S01]  /*fa00*/  IMAD R6, R12, 0x8, R3 ;  /* 0x000000080c067824 */ /* 0x000fe200078e0203 */
[----:B------:R-:W-:Y:S01]  /*fa10*/  UIADD3 UR6, UR5, UR6, URZ ;  /* 0x0000000605067290 */ /* 0x000fe2000fffe03f */
[----:B------:R-:W-:Y:S01]  /*fa20*/  IMAD R11, R11, UR12, R8 ;  /* 0x0000000c0b0b7c24 */ /* 0x000fe2000f8e0208 */
[----:B------:R-:W-:Y:S01]  /*fa30*/  ULDC.64 UR8, c[0x0][0xb28] ;  /* 0x0002ca0000087ab9 */ /* 0x000fe20000000a00 */
[----:B-1----:R-:W-:-:S02]  /*fa40*/  IMAD R8, R18, 0x80, R6 ;  /* 0x0000008012087824 */ /* 0x002fc400078e0206 */
[----:B------:R-:W-:-:S04]  /*fa50*/  IMAD.WIDE.U32 R4, R10, UR12, R4 ;  /* 0x0000000c0a047c25 */ /* 0x000fc8000f8e0004 */
[----:B----4-:R-:W-:-:S04]  /*fa60*/  @P0 IMAD.HI.U32 R10, R8, R9, RZ ;  /* 0x00000009080a0227 */ /* 0x010fc800078e00ff */
[----:B------:R-:W-:Y:S01]  /*fa70*/  IMAD.U32 R7, RZ, RZ, UR5 ;  /* 0x00000005ff077e24 */ /* 0x000fe2000f8e00ff */
[----:B------:R-:W-:Y:S01]  /*fa80*/  MOV R7, UR6 ;  /* 0x0000000600077c02 */ /* 0x000fe20008000f00 */
[C---:B0-----:R-:W-:Y:S01]  /*fa90*/  IMAD R12, R14.reuse, UR10, RZ ;  /* 0x0000000a0e0c7c24 */ /* 0x041fe2000f8e02ff */
[----:B------:R-:W-:Y:S01]  /*faa0*/  ULDC.64 UR6, c[0x0][0xb48] ;  /* 0x0002d20000067ab9 */ /* 0x000fe20000000a00 */
[----:B------:R-:W-:Y:S01]  /*fab0*/  IMAD.U32 R6, RZ, RZ, UR4 ;  /* 0x00000004ff067e24 */ /* 0x000fe2000f8e00ff */
[----:B------:R-:W-:Y:S01]  /*fac0*/  ULDC.64 UR4, c[0x0][0xbe0] ;  /* 0x0002f80000047ab9 */ /* 0x000fe20000000a00 */
[----:B------:R-:W-:Y:S01]  /*fad0*/  IMAD.MOV.U32 R9, RZ, RZ, R8 ;  /* 0x000000ffff097224 */ /* 0x000fe200078e0008 */
[----:B---3--:R-:W-:Y:S01]  /*fae0*/  @P0 SHF.R.U32.HI R9, RZ, R13, R10 ;  /* 0x0000000dff090219 */ /* 0x008fe2000001160a */
[----:B------:R-:W-:Y:S01]  /*faf0*/  IMAD R13, R15, UR12, R12 ;  /* 0x0000000c0f0d7c24 */ /* 0x000fe2000f8e020c */
[----:B------:R-:W-:Y:S01]  /*fb00*/  SHF.R.S32.HI R12, RZ, 0x1f, R19 ;  /* 0x0000001fff0c7819 */ /* 0x000fe20000011413 */
[----:B------:R-:W-:-:S04]  /*fb10*/  IMAD.WIDE.U32 R6, R14, UR12, R6 ;  /* 0x0000000c0e067c25 */ /* 0x000fc8000f8e0006 */
[----:B------:R-:W-:Y:S02]  /*fb20*/  IMAD.IADD R5, R5, 0x1, R11 ;  /* 0x0000000105057824 */ /* 0x000fe400078e020b */
[----:B-----5:R-:W-:-:S04]  /*fb30*/  @P0 IMAD.HI.U32 R23, R8, R23, RZ ;  /* 0x0000001708170227 */ /* 0x020fc800078e00ff */
[----:B------:R-:W-:Y:S02]  /*fb40*/  IMAD.IADD R7, R7, 0x1, R13 ;  /* 0x0000000107077824 */ /* 0x000fe400078e020d */
[----:B------:R-:W-:Y:S02]  /*fb50*/  IMAD R13, R12, UR6, RZ ;  /* 0x000000060c0d7c24 */ /* 0x000fe4000f8e02ff */
[----:B------:R-:W-:-:S04]  /*fb60*/  IMAD.WIDE.U32 R4, R19, UR4, R4 ;  /* 0x0000000413047c25 */ /* 0x000fc8000f8e0004 */
[----:B------:R-:W-:Y:S01]  /*fb70*/  IMAD.MOV.U32 R11, RZ, RZ, R8 ;  /* 0x000000ffff0b7224 */ /* 0x000fe200078e0008 */
[----:B------:R-:W-:Y:S01]  /*fb80*/  @P0 SHF.R.U32.HI R11, RZ, R22, R23 ;  /* 0x00000016ff0b0219 */ /* 0x000fe20000011617 */
[----:B------:R-:W-:Y:S01]  /*fb90*/  IMAD R10, R12, UR4, RZ ;  /* 0x000000040c0a7c24 */ /* 0x000fe2000f8e02ff */
[----:B------:R-:W-:Y:S01]  /*fba0*/  IADD3 R4, P0, R9, R4, RZ ;  /* 0x0000000409047210 */ /* 0x000fe20007f1e0ff */
[C---:B------:R-:W-:Y:S01]  /*fbb0*/  IMAD R15, R19.reuse, UR7, R13 ;  /* 0x00000007130f7c24 */ /* 0x040fe2000f8e020d */
[--C-:B------:R-:W-:Y:S01]  /*fbc0*/  SHF.R.S32.HI R13, RZ, 0x1f, R9.reuse ;  /* 0x0000001fff0d7819 */ /* 0x100fe20000011409 */
[----:B------:R-:W-:Y:S02]  /*fbd0*/  IMAD.MOV R9, RZ, RZ, -R9 ;  /* 0x000000ffff097224 */ /* 0x000fe400078e0a09 */
[----:B------:R-:W-:Y:S01]  /*fbe0*/  IMAD R12, R19, UR5, R10 ;  /* 0x00000005130c7c24 */ /* 0x000fe2000f8e020a */
[--C-:B------:R-:W-:Y:S01]  /*fbf0*/  SHF.R.S32.HI R10, RZ, 0x1f, R11.reuse ;  /* 0x0000001fff0a7819 */ /* 0x100fe2000001140b */
[----:B------:R-:W-:Y:S01]  /*fc00*/  IMAD.MOV R14, RZ, RZ, -R11 ;  /* 0x000000ffff0e7224 */ /* 0x000fe200078e0a0b */
[----:B------:R-:W-:Y:S01]  /*fc10*/  ULDC.64 UR4, c[0x0][0xb30] ;  /* 0x0002cc0000047ab9 */ /* 0x000fe20000000a00 */
[----:B------:R-:W-:Y:S01]  /*fc20*/  IMAD R9, R17, R9, R8 ;  /* 0x0000000911097224 */ /* 0x000fe200078e0208 */
[----:B------:R-:W-:Y:S01]  /*fc30*/  IADD3.X R5, R13, R5, R12, P0, !PT ;  /* 0x000000050d057210 */ /* 0x000fe200007fe40c */
[----:B------:R-:W-:Y:S01]  /*fc40*/  IMAD.WIDE.U32 R6, R19, UR6, R6 ;  /* 0x0000000613067c25 */ /* 0x000fe2000f8e0006 */
[----:B------:R-:W-:-:S03]  /*fc50*/  ULDC.64 UR6, c[0x0][0xbc8] ;  /* 0x0002f20000067ab9 */ /* 0x000fc60000000a00 */
[----:B------:R-:W-:Y:S02]  /*fc60*/  IMAD R10, R10, UR4, RZ ;  /* 0x000000040a0a7c24 */ /* 0x000fe4000f8e02ff */
[----:B------:R-:W-:Y:S01]  /*fc70*/  IMAD R13, R17, R14, R8 ;  /* 0x0000000e110d7224 */ /* 0x000fe200078e0208 */
[----:B------:R-:W-:Y:S01]  /*fc80*/  SHF.R.S32.HI R8, RZ, 0x1f, R9 ;  /* 0x0000001fff087819 */ /* 0x000fe20000011409 */
[----:B------:R-:W-:Y:S01]  /*fc90*/  IMAD.IADD R7, R7, 0x1, R15 ;  /* 0x0000000107077824 */ /* 0x000fe200078e020f */
[----:B------:R-:W-:Y:S01]  /*fca0*/  LEA R14, R18, R3, 0x7 ;  /* 0x00000003120e7211 */ /* 0x000fe200078e38ff */
[C---:B------:R-:W-:Y:S01]  /*fcb0*/  IMAD R15, R11.reuse, UR5, R10 ;  /* 0x000000050b0f7c24 */ /* 0x040fe2000f8e020a */
[----:B------:R-:W-:Y:S01]  /*fcc0*/  SHF.R.S32.HI R10, RZ, 0x1f, R13 ;  /* 0x0000001fff0a7819 */ /* 0x000fe2000001140d */
[----:B------:R-:W-:Y:S01]  /*fcd0*/  IMAD.WIDE.U32 R6, R11, UR4, R6 ;  /* 0x000000040b067c25 */ /* 0x000fe2000f8e0006 */
[----:B------:R-:W0:Y:S01]  /*fce0*/  S2UR UR5, SR_CgaCtaId ;  /* 0x00000000000579c3 */ /* 0x000e220000008800 */
[----:B------:R-:W-:-:S02]  /*fcf0*/  UMOV UR4, 0x400 ;  /* 0x0000040000047882 */ /* 0x000fc40000000000 */
[----:B------:R-:W-:Y:S02]  /*fd00*/  IMAD R8, R8, UR6, RZ ;  /* 0x0000000608087c24 */ /* 0x000fe4000f8e02ff */
        /* <DEDUP_REMOVED lines=11> */
[----:B------:R-:W-:Y:S01]  /*fdc0*/  SHFL.IDX PT, R10, R16, RZ, 0x1c1f ;  /* 0x001c1fff100a7589 */ /* 0x000fe200000e0000 */
[----:B------:R-:W-:Y:S01]  /*fdd0*/  IMAD.IADD R9, R9, 0x1, R15 ;  /* 0x0000000109097824 */ /* 0x000fe200078e020f */
[----:B------:R-:W-:Y:S01]  /*fde0*/  LEA R6, P1, R8, UR8, 0x2 ;  /* 0x0000000808067c11 */ /* 0x000fe2000f8210ff */
[----:B0-----:R-:W-:Y:S01]  /*fdf0*/  ULEA UR4, UR5, UR4, 0x18 ;  /* 0x0000000405047291 */ /* 0x001fe2000f8ec03f */
[----:B------:R-:W-:Y:S01]  /*fe00*/  LEA.HI.X R15, R4, UR7, R5, 0x2, P0 ;  /* 0x00000007040f7c11 */ /* 0x000fe200080f1405 */
[----:B------:R-:W-:Y:S01]  /*fe10*/  SHFL.IDX PT, R12, R16, 0x1, 0x1c1f ;  /* 0x003c1f00100c7f89 */ /* 0x000fe200000e0000 */
[----:B------:R-:W-:Y:S01]  /*fe20*/  LEA.HI.X R9, R8, UR9, R9, 0x2, P1 ;  /* 0x0000000908097c11 */ /* 0x000fe200088f1409 */
[----:B------:R-:W-:Y:S01]  /*fe30*/  IMAD R7, R17, UR6, RZ ;  /* 0x0000000611077c24 */ /* 0x000fe2000f8e02ff */
[----:B------:R-:W-:Y:S01]  /*fe40*/  LOP3.LUT P0, RZ, R20, 0x3, RZ, 0xc0, !PT ;  /* 0x0000000314ff7812 */ /* 0x000fe2000780c0ff */
[----:B------:R-:W0:Y:S01]  /*fe50*/  SHFL.IDX PT, R11, R15, RZ, 0x1c1f ;  /* 0x001c1fff0f0b7589 */ /* 0x000e2200000e0000 */
[C---:B------:R-:W-:Y:S01]  /*fe60*/  VIADD R8, R14.reuse, 0x8 ;  /* 0x000000080e087836 */ /* 0x040fe20000000000 */
[----:B------:R-:W-:Y:S01]  /*fe70*/  UIADD3 UR4, UR4, 0x30820, URZ ;  /* 0x0003082004047890 */ /* 0x000fe2000fffe03f */
[CC--:B------:R-:W-:Y:S01]  /*fe80*/  ISETP.GE.OR P1, PT, R14.reuse, R7.reuse, P0 ;  /* 0x000000070e00720c */ /* 0x0c0fe20000726670 */
[----:B------:R-:W1:Y:S01]  /*fe90*/  SHFL.IDX PT, R13, R15, 0x1, 0x1c1f ;  /* 0x003c1f000f0d7f89 */ /* 0x000e6200000e0000 */
[-C--:B------:R-:W-:Y:S01]  /*fea0*/  ISETP.GE.AND P2, PT, R14, R7.reuse, PT ;  /* 0x000000070e00720c */ /* 0x080fe20003f46270 */
[----:B------:R-:W-:Y:S01]  /*feb0*/  UPRMT UR4, URZ, 0x654, UR4 ;  /* 0x000006543f047896 */ /* 0x000fe20008000004 */
[----:B------:R-:W-:Y:S01]  /*fec0*/  ISETP.GE.OR P0, PT, R8, R7, P0 ;  /* 0x000000070800720c */ /* 0x000fe20000706670 */
[----:B------:R-:W-:Y:S01]  /*fed0*/  IMAD.IADD R3, R20, 0x1, -R21 ;  /* 0x0000000114037824 */ /* 0x000fe200078e0a15 */
[----:B------:R2:W3:Y:S03]  /*fee0*/  SHFL.IDX PT, R4, R6, RZ, 0x1c1f ;  /* 0x001c1fff06047589 */ /* 0x0004e600000e0000 */
[----:B------:R-:W-:Y:S01]  /*fef0*/  IMAD.SHL.U32 R3, R3, 0x2, RZ ;  /* 0x0000000203037824 */ /* 0x000fe200078e00ff */
[----:B------:R2:W4:Y:S02]  /*ff00*/  SHFL.IDX PT, R5, R9, RZ, 0x1c1f ;  /* 0x001c1fff09057589 */ /* 0x00052400000e0000 */
[----:B------:R-:W-:Y:S02]  /*ff10*/  SYNCS.ARRIVE.TRANS64.RED.A1T0 RZ, [UR4], RZ ;  /* 0x000000ffffff79a7 */ /* 0x000fe40008100404 */
[----:B0-----:R2:W-:Y:S04]  /*ff20*/  @!P1 ST.E desc[UR36][R10.64], R2 ;  /* 0x000000020a009985 */ /* 0x0015e8000c101924 */
[----:B-1----:R2:W-:Y:S01]  /*ff30*/  @!P0 ST.E desc[UR36][R12.64], R0 ;  /* 0x000000000c008985 */ /* 0x0025e2000c101924 */
[----:B------:R-:W-:Y:S05]  /*ff40*/  @P2 BRA `(.L_x_4330) ;  /* 0x0000000800382947 */ /* 0x000fea0003800000 */
        /* <DEDUP_REMOVED lines=15> */
[C-C-:B---34-:R-:W-:Y:S02]  /*10040*/  @!P0 IMAD.WIDE R10, R3.reuse, 0x4, R4.reuse ;  /* 0x00000004030a8825 */ /* 0x158fe400078e0204 */
[----:B------:R-:W-:Y:S02]  /*10050*/  @!P1 LEA.HI R0, R0, R0, RZ, 0x1 ;  /* 0x0000000000009211 */ /* 0x000fe400078f08ff */
[----:B------:R-:W-:Y:S01]  /*10060*/  @!P2 LEA.HI R2, R2, R2, RZ, 0x1 ;  /* 0x000000020202a211 */ /* 0x000fe200078f08ff */
[----:B------:R0:W-:Y:S01]  /*10070*/  @!P0 ST.E.64 desc[UR36][R10.64], R24 ;  /* 0x000000180a008985 */ /* 0x0001e2000c101b24 */
[----:B------:R-:W-:Y:S01]  /*10080*/  @!P1 LOP3.LUT R13, R0, 0xfffffffe, RZ, 0xc0, !PT ;  /* 0xfffffffe000d9812 */ /* 0x000fe200078ec0ff */
[C---:B------:R-:W-:Y:S01]  /*10090*/  VIADD R0, R3.reuse, 0x28 ;  /* 0x0000002803007836 */ /* 0x040fe20000000000 */
[----:B------:R-:W-:Y:S01]  /*100a0*/  @!P2 LOP3.LUT R15, R2, 0xfffffffe, RZ, 0xc0, !PT ;  /* 0xfffffffe020fa812 */ /* 0x000fe200078ec0ff */
[----:B------:R-:W-:Y:S01]  /*100b0*/  VIADD R2, R3, 0x30 ;  /* 0x0000003003027836 */ /* 0x000fe20000000000 */
[----:B------:R-:W-:Y:S01]  /*100c0*/  @!P5 LEA.HI R16, R16, R16, RZ, 0x1 ;  /* 0x000000101010d211 */ /* 0x000fe200078f08ff */
[----:B------:R-:W-:Y:S01]  /*100d0*/  @!P1 IMAD.WIDE R12, R13, 0x4, R4 ;  /* 0x000000040d0c9825 */ /* 0x000fe200078e0204 */
[----:B------:R-:W-:-:S02]  /*100e0*/  ISETP.GE.AND P0, PT, R0, UR4, PT ;  /* 0x0000000400007c0c */ /* 0x000fc4000bf06270 */
[----:B------:R-:W-:Y:S01]  /*100f0*/  ISETP.GE.AND P4, PT, R2, UR4, PT ;  /* 0x0000000402007c0c */ /* 0x000fe2000bf86270 */
        /* <DEDUP_REMOVED lines=9> */
[----:B------:R-:W-:Y:S01]  /*10190*/  @!P4 LEA.HI R2, R2, R2, RZ, 0x1 ;  /* 0x000000020202c211 */ /* 0x000fe200078f08ff */
[--C-:B------:R-:W-:Y:S01]  /*101a0*/  @!P5 IMAD.WIDE R10, R11, 0x4, R4.reuse ;  /* 0x000000040b0ad825 */ /* 0x100fe200078e0204 */
[----:B------:R-:W-:Y:S02]  /*101b0*/  @!P3 LEA.HI R18, R18, R18, RZ, 0x1 ;  /* 0x000000121212b211 */ /* 0x000fe400078f08ff */
[----:B-1----:R-:W-:Y:S02]  /*101c0*/  @!P6 LOP3.LUT R13, R17, 0xfffffffe, RZ, 0xc0, !PT ;  /* 0xfffffffe110de812 */ /* 0x002fe400078ec0ff */
[----:B------:R-:W-:Y:S01]  /*101d0*/  @!P1 LEA.HI R20, R20, R20, RZ, 0x1 ;  /* 0x0000001414149211 */ /* 0x000fe200078f08ff */
[----:B------:R0:W-:Y:S01]  /*101e0*/  @!P5 ST.E.64 desc[UR36][R10.64], R36 ;  /* 0x000000240a00d985 */ /* 0x0001e2000c101b24 */
[----:B--2---:R-:W-:Y:S01]  /*101f0*/  @!P2 LEA.HI R14, R19, R19, RZ, 0x1 ;  /* 0x00000013130ea211 */ /* 0x004fe200078f08ff */
[----:B------:R-:W-:Y:S01]  /*10200*/  @!P6 IMAD.WIDE R12, R13, 0x4, R4 ;  /* 0x000000040d0ce825 */ /* 0x000fe200078e0204 */
[----:B------:R-:W-:-:S02]  /*10210*/  @!P0 LOP3.LUT R15, R0, 0xfffffffe, RZ, 0xc0, !PT ;  /* 0xfffffffe000f8812 */ /* 0x000fc400078ec0ff */
[----:B------:R-:W-:Y:S01]  /*10220*/  @!P4 LOP3.LUT R17, R2, 0xfffffffe, RZ, 0xc0, !PT ;  /* 0xfffffffe0211c812 */ /* 0x000fe200078ec0ff */
[C---:B------:R-:W-:Y:S01]  /*10230*/  VIADD R0, R3.reuse, 0x60 ;  /* 0x0000006003007836 */ /* 0x040fe20000000000 */
[----:B------:R-:W-:Y:S01]  /*10240*/  @!P3 LOP3.LUT R19, R18, 0xfffffffe, RZ, 0xc0, !PT ;  /* 0xfffffffe1213b812 */ /* 0x000fe200078ec0ff */
[----:B------:R1:W-:Y:S01]  /*10250*/  @!P6 ST.E.64 desc[UR36][R12.64], R40 ;  /* 0x000000280c00e985 */ /* 0x0003e2000c101b24 */
[----:B------:R-:W-:Y:S01]  /*10260*/  @!P2 LOP3.LUT R21, R14, 0xfffffffe, RZ, 0xc0, !PT ;  /* 0xfffffffe0e15a812 */ /* 0x000fe200078ec0ff */
[C---:B------:R-:W-:Y:S01]  /*10270*/  VIADD R2, R3.reuse, 0x68 ;  /* 0x0000006803027836 */ /* 0x040fe20000000000 */
[----:B------:R-:W-:Y:S01]  /*10280*/  @!P1 LOP3.LUT R23, R20, 0xfffffffe, RZ, 0xc0, !PT ;  /* 0xfffffffe14179812 */ /* 0x000fe200078ec0ff */
[----:B------:R-:W-:Y:S01]  /*10290*/  VIADD R20, R3, 0x70 ;  /* 0x0000007003147836 */ /* 0x000fe20000000000 */
[----:B------:R-:W-:Y:S01]  /*102a0*/  ISETP.GE.AND P5, PT, R22, UR4, PT ;  /* 0x0000000416007c0c */ /* 0x000fe2000bfa6270 */
[----:B0-----:R-:W-:Y:S01]  /*102b0*/  @!P0 IMAD.WIDE R10, R15, 0x4, R4 ;  /* 0x000000040f0a8825 */ /* 0x001fe200078e0204 */
[----:B------:R-:W-:-:S03]  /*102c0*/  ISETP.GE.AND P6, PT, R24, UR4, PT ;  /* 0x0000000418007c0c */ /* 0x000fc6000bfc6270 */
[--C-:B------:R-:W-:Y:S01]  /*102d0*/  @!P3 IMAD.WIDE R14, R19, 0x4, R4.reuse ;  /* 0x00000004130eb825 */ /* 0x100fe200078e0204 */
[----:B------:R0:W-:Y:S01]  /*102e0*/  @!P0 ST.E.64 desc[UR36][R10.64], R44 ;  /* 0x0000002c0a008985 */ /* 0x0001e2000c101b24 */
[----:B------:R-:W-:Y:S02]  /*102f0*/  ISETP.GE.AND P0, PT, R0, UR4, PT ;  /* 0x0000000400007c0c */ /* 0x000fe4000bf06270 */
[----:B-1----:R-:W-:-:S04]  /*10300*/  @!P4 IMAD.WIDE R12, R17, 0x4, R4 ;  /* 0x00000004110cc825 */ /* 0x002fc800078e0204 */
        /* <DEDUP_REMOVED lines=14> */
[----:B0-----:R-:W-:Y:S02]  /*103f0*/  @!P5 LOP3.LUT R11, R22, 0xfffffffe, RZ, 0xc0, !PT ;  /* 0xfffffffe160bd812 */ /* 0x001fe400078ec0ff */
[----:B------:R-:W-:Y:S02]  /*10400*/  @!P0 LEA.HI R0, R0, R0, RZ, 0x1 ;  /* 0x0000000000008211 */ /* 0x000fe400078f08ff */
[----:B-1----:R-:W-:Y:S01]  /*10410*/  @!P6 LOP3.LUT R13, R24, 0xfffffffe, RZ, 0xc0, !PT ;  /* 0xfffffffe180de812 */ /* 0x002fe200078ec0ff */
[----:B------:R-:W-:Y:S01]  /*10420*/  @!P5 IMAD.WIDE R10, R11, 0x4, R4 ;  /* 0x000000040b0ad825 */ /* 0x000fe200078e0204 */
[----:B--2---:R-:W-:-:S02]  /*10430*/  @!P0 LOP3.LUT R15, R0, 0xfffffffe, RZ, 0xc0, !PT ;  /* 0xfffffffe000f8812 */ /* 0x004fc400078ec0ff */
[----:B------:R-:W-:Y:S01]  /*10440*/  @!P1 LEA.HI R2, R2, R2, RZ, 0x1 ;  /* 0x0000000202029211 */ /* 0x000fe200078f08ff */
[--C-:B------:R-:W-:Y:S01]  /*10450*/  @!P6 IMAD.WIDE R12, R13, 0x4, R4.reuse ;  /* 0x000000040d0ce825 */ /* 0x100fe200078e0204 */
[----:B------:R-:W-:Y:S01]  /*10460*/  @!P2 LEA.HI R20, R20, R20, RZ, 0x1 ;  /* 0x000000141414a211 */ /* 0x000fe200078f08ff */
[----:B------:R0:W-:Y:S01]  /*10470*/  @!P5 ST.E.64 desc[UR36][R10.64], R64 ;  /* 0x000000400a00d985 */ /* 0x0001e2000c101b24 */
[----:B---3--:R-:W-:Y:S01]  /*10480*/  @!P1 LOP3.LUT R17, R2, 0xfffffffe, RZ, 0xc0, !PT ;  /* 0xfffffffe02119812 */ /* 0x008fe200078ec0ff */
[--C-:B------:R-:W-:Y:S01]  /*10490*/  @!P0 IMAD.WIDE R14, R15, 0x4, R4.reuse ;  /* 0x000000040f0e8825 */ /* 0x100fe200078e0204 */
[----:B------:R-:W-:Y:S01]  /*104a0*/  @!P3 LEA.HI R21, R21, R21, RZ, 0x1 ;  /* 0x000000151515b211 */ /* 0x000fe200078f08ff */
[----:B------:R1:W-:Y:S01]  /*104b0*/  @!P6 ST.E.64 desc[UR36][R12.64], R68 ;  /* 0x000000440c00e985 */ /* 0x0003e2000c101b24 */
[----:B------:R-:W-:Y:S01]  /*104c0*/  @!P4 LEA.HI R23, R23, R23, RZ, 0x1 ;  /* 0x000000171717c211 */ /* 0x000fe200078f08ff */
[----:B------:R-:W-:Y:S01]  /*104d0*/  VIADD R0, R3, 0x88 ;  /* 0x0000008803007836 */ /* 0x000fe20000000000 */
[----:B----4-:R-:W-:Y:S01]  /*104e0*/  @!P2 LOP3.LUT R19, R20, 0xfffffffe, RZ, 0xc0, !PT ;  /* 0xfffffffe1413a812 */ /* 0x010fe200078ec0ff */
[----:B------:R2:W-:Y:S01]  /*104f0*/  @!P0 ST.E.64 desc[UR36][R14.64], R72 ;  /* 0x000000480e008985 */ /* 0x0005e2000c101b24 */
[----:B------:R-:W-:Y:S01]  /*10500*/  @!P3 LOP3.LUT R21, R21, 0xfffffffe, RZ, 0xc0, !PT ;  /* 0xfffffffe1515b812 */ /* 0x000fe200078ec0ff */
[----:B------:R-:W-:Y:S01]  /*10510*/  VIADD R2, R3, 0x90 ;  /* 0x0000009003027836 */ /* 0x000fe20000000000 */
[----:B------:R-:W-:Y:S01]  /*10520*/  @!P4 LOP3.LUT R23, R23, 0xfffffffe, RZ, 0xc0, !PT ;  /* 0xfffffffe1717c812 */ /* 0x000fe200078ec0ff */
[----:B------:R-:W-:Y:S01]  /*10530*/  VIADD R20, R3, 0x98 ;  /* 0x0000009803147836 */ /* 0x000fe20000000000 */
[----:B------:R-:W-:Y:S01]  /*10540*/  ISETP.GE.AND P0, PT, R0, UR4, PT ;  /* 0x0000000400007c0c */ /* 0x000fe2000bf06270 */
[----:B0-----:R-:W-:-:S04]  /*10550*/  @!P1 IMAD.WIDE R10, R17, 0x4, R4 ;  /* 0x00000004110a9825 */ /* 0x001fc800078e0204 */
[--C-:B-1----:R-:W-:Y:S01]  /*10560*/  @!P2 IMAD.WIDE R12, R19, 0x4, R4.reuse ;  /* 0x00000004130ca825 */ /* 0x102fe200078e0204 */
[----:B------:R0:W-:Y:S01]  /*10570*/  @!P1 ST.E.64 desc[UR36][R10.64], R76 ;  /* 0x0000004c0a009985 */ /* 0x0001e2000c101b24 */
[----:B------:R-:W-:Y:S02]  /*10580*/  ISETP.GE.AND P1, PT, R2, UR4, PT ;  /* 0x0000000402007c0c */ /* 0x000fe4000bf26270 */
[--C-:B------:R-:W-:Y:S01]  /*10590*/  @!P3 IMAD.WIDE R16, R21, 0x4, R4.reuse ;  /* 0x000000041510b825 */ /* 0x100fe200078e0204 */
[----:B--2---:R-:W-:Y:S01]  /*105a0*/  IADD3 R14, R3, 0xa8, RZ ;  /* 0x000000a8030e7810 */ /* 0x004fe20007ffe0ff */
[----:B------:R1:W-:Y:S01]  /*105b0*/  @!P2 ST.E.64 desc[UR36][R12.64], R80 ;  /* 0x000000500c00a985 */ /* 0x0003e2000c101b24 */
[----:B------:R-:W-:Y:S01]  /*105c0*/  ISETP.GE.AND P2, PT, R20, UR4, PT ;  /* 0x0000000414007c0c */ /* 0x000fe2000bf46270 */
[----:B------:R-:W-:Y:S01]  /*105d0*/  @!P4 IMAD.WIDE R18, R23, 0x4, R4 ;  /* 0x000000041712c825 */ /* 0x000fe200078e0204 */
[----:B------:R-:W-:Y:S01]  /*105e0*/  @!P0 LEA.HI R0, R0, R0, RZ, 0x1 ;  /* 0x0000000000008211 */ /* 0x000fe200078f08ff */
[----:B------:R2:W-:Y:S02]  /*105f0*/  @!P3 ST.E.64 desc[UR36][R16.64], R84 ;  /* 0x000000541000b985 */ /* 0x0005e4000c101b24 */
[----:B------:R-:W-:-:S02]  /*10600*/  VIADD R21, R3, 0xa0 ;  /* 0x000000a003157836 */ /* 0x000fc40000000000 */
[C---:B------:R-:W-:Y:S01]  /*10610*/  VIADD R15, R3.reuse, 0xb0 ;  /* 0x000000b0030f7836 */ /* 0x040fe20000000000 */
[----:B------:R3:W-:Y:S01]  /*10620*/  @!P4 ST.E.64 desc[UR36][R18.64], R88 ;  /* 0x000000581200c985 */ /* 0x0007e2000c101b24 */
[----:B0-----:R-:W-:Y:S01]  /*10630*/  VIADD R11, R3, 0xb8 ;  /* 0x000000b8030b7836 */ /* 0x001fe20000000000 */
[----:B------:R-:W-:Y:S02]  /*10640*/  ISETP.GE.AND P3, PT, R21, UR4, PT ;  /* 0x0000000415007c0c */ /* 0x000fe4000bf66270 */
[----:B------:R-:W-:Y:S02]  /*10650*/  ISETP.GE.AND P4, PT, R14, UR4, PT ;  /* 0x000000040e007c0c */ /* 0x000fe4000bf86270 */
[----:B------:R-:W-:Y:S02]  /*10660*/  ISETP.GE.AND P6, PT, R11, UR4, PT ;  /* 0x000000040b007c0c */ /* 0x000fe4000bfc6270 */
[----:B------:R-:W-:Y:S02]  /*10670*/  ISETP.GE.AND P5, PT, R15, UR4, PT ;  /* 0x000000040f007c0c */ /* 0x000fe4000bfa6270 */
[----:B------:R-:W-:-:S02]  /*10680*/  @!P1 LEA.HI R2, R2, R2, RZ, 0x1 ;  /* 0x0000000202029211 */ /* 0x000fc400078f08ff */
[----:B------:R-:W-:Y:S02]  /*10690*/  @!P2 LEA.HI R20, R20, R20, RZ, 0x1 ;  /* 0x000000141414a211 */ /* 0x000fe400078f08ff */
[----:B-1----:R-:W-:Y:S02]  /*106a0*/  @!P1 LOP3.LUT R13, R2, 0xfffffffe, RZ, 0xc0, !PT ;  /* 0xfffffffe020d9812 */ /* 0x002fe400078ec0ff */
[----:B------:R-:W-:Y:S02]  /*106b0*/  @!P3 LEA.HI R21, R21, R21, RZ, 0x1 ;  /* 0x000000151515b211 */ /* 0x000fe400078f08ff */
[----:B------:R-:W-:Y:S02]  /*106c0*/  @!P4 LEA.HI R14, R14, R14, RZ, 0x1 ;  /* 0x0000000e0e0ec211 */ /* 0x000fe400078f08ff */
[----:B------:R-:W-:Y:S02]  /*106d0*/  @!P6 LEA.HI R12, R11, R11, RZ, 0x1 ;  /* 0x0000000b0b0ce211 */ /* 0x000fe400078f08ff */
[----:B------:R-:W-:-:S02]  /*106e0*/  @!P5 LEA.HI R10, R15, R15, RZ, 0x1 ;  /* 0x0000000f0f0ad211 */ /* 0x000fc400078f08ff */
[----:B------:R-:W-:Y:S02]  /*106f0*/  @!P0 LOP3.LUT R11, R0, 0xfffffffe, RZ, 0xc0, !PT ;  /* 0xfffffffe000b8812 */ /* 0x000fe400078ec0ff */
[----:B------:R-:W-:Y:S02]  /*10700*/  @!P2 LOP3.LUT R15, R20, 0xfffffffe, RZ, 0xc0, !PT ;  /* 0xfffffffe140fa812 */ /* 0x000fe400078ec0ff */
[----:B--2---:R-:W-:Y:S02]  /*10710*/  @!P3 LOP3.LUT R17, R21, 0xfffffffe, RZ, 0xc0, !PT ;  /* 0xfffffffe1511b812 */ /* 0x004fe400078ec0ff */
[----:B---3--:R-:W-:Y:S01]  /*10720*/  @!P4 LOP3.LUT R19, R14, 0xfffffffe, RZ, 0xc0, !PT ;  /* 0xfffffffe0e13c812 */ /* 0x008fe200078ec0ff */
        /* <DEDUP_REMOVED lines=16> */
.L_x_4330:
[----:B------:R-:W-:Y:S05]  /*10830*/  BSYNC B0 ;  /* 0x0000000000007941 */ /* 0x000fea0003800000 */
.L_x_4329:
[----:B------:R-:W-:Y:S01]  /*10840*/  ISETP.GE.AND P0, PT, R8, R7, PT ;  /* 0x000000070800720c */ /* 0x000fe20003f06270 */
[----:B0---4-:R0:W1:Y:S04]  /*10850*/  SHFL.IDX PT, R5, R9, 0x1, 0x1c1f ;  /* 0x003c1f0009057f89 */ /* 0x01106800000e0000 */
[----:B---3--:R0:W3:Y:S08]  /*10860*/  SHFL.IDX PT, R4, R6, 0x1, 0x1c1f ;  /* 0x003c1f0006047f89 */ /* 0x0080f000000e0000 */
[----:B0-----:R-:W-:Y:S05]  /*10870*/  @P0 BRA `(.L_x_4241) ;  /* 0x0000004c003c0947 */ /* 0x001fea0003800000 */
        /* <DEDUP_REMOVED lines=15> */
[----:B------:R-:W-:Y:S01]  /*10970*/  ISETP.GE.AND P5, PT, R13, UR4, PT ;  /* 0x000000040d007c0c */ /* 0x000fe2000bfa6270 */
[----:B-1-3--:R-:W-:Y:S01]  /*10980*/  @!P2 IMAD.WIDE R6, R3, 0x4, R4 ;  /* 0x000000040306a825 */ /* 0x00afe200078e0204 */
[----:B------:R-:W-:-:S02]  /*10990*/  ISETP.GE.AND P6, PT, R14, UR4, PT ;  /* 0x000000040e007c0c */ /* 0x000fc4000bfc6270 */
[----:B------:R-:W-:Y:S01]  /*109a0*/  @!P3 LEA.HI R0, R0, R0, RZ, 0x1 ;  /* 0x000000000000b211 */ /* 0x000fe200078f08ff */
[C---:B------:R-:W-:Y:S01]  /*109b0*/  VIADD R20, R3.reuse, 0x78 ;  /* 0x0000007803147836 */ /* 0x040fe20000000000 */
[----:B------:R0:W-:Y:S01]  /*109c0*/  @!P2 ST.E.64 desc[UR36][R6.64], R26 ;  /* 0x0000001a0600a985 */ /* 0x0001e2000c101b24 */
[----:B------:R-:W-:Y:S02]  /*109d0*/  @!P0 LEA.HI R2, R2, R2, RZ, 0x1 ;  /* 0x0000000202028211 */ /* 0x000fe400078f08ff */
[----:B------:R-:W-:Y:S01]  /*109e0*/  @!P3 LOP3.LUT R9, R0, 0xfffffffe, RZ, 0xc0, !PT ;  /* 0xfffffffe0009b812 */ /* 0x000fe200078ec0ff */
[----:B------:R-:W-:Y:S01]  /*109f0*/  VIADD R0, R3, 0x20 ;  /* 0x0000002003007836 */ /* 0x000fe20000000000 */
[----:B------:R-:W-:Y:S02]  /*10a00*/  @!P1 LEA.HI R10, R10, R10, RZ, 0x1 ;  /* 0x0000000a0a0a9211 */ /* 0x000fe400078f08ff */
[----:B------:R-:W-:Y:S01]  /*10a10*/  @!P4 LEA.HI R12, R12, R12, RZ, 0x1 ;  /* 0x0000000c0c0cc211 */ /* 0x000fe200078f08ff */
[----:B------:R-:W-:Y:S01]  /*10a20*/  @!P3 IMAD.WIDE R8, R9, 0x4, R4 ;  /* 0x000000040908b825 */ /* 0x000fe200078e0204 */
[----:B------:R-:W-:-:S02]  /*10a30*/  ISETP.GE.AND P2, PT, R0, UR4, PT ;  /* 0x0000000400007c0c */ /* 0x000fc4000bf46270 */
[----:B------:R-:W-:Y:S02]  /*10a40*/  @!P6 LEA.HI R14, R14, R14, RZ, 0x1 ;  /* 0x0000000e0e0ee211 */ /* 0x000fe400078f08ff */
[----:B------:R1:W-:Y:S01]  /*10a50*/  @!P3 ST.E.64 desc[UR36][R8.64], R30 ;  /* 0x0000001e0800b985 */ /* 0x0003e2000c101b24 */
[----:B------:R-:W-:Y:S02]  /*10a60*/  ISETP.GE.AND P3, PT, R11, UR4, PT ;  /* 0x000000040b007c0c */ /* 0x000fe4000bf66270 */
[----:B0-----:R-:W-:Y:S02]  /*10a70*/  @!P0 LOP3.LUT R7, R2, 0xfffffffe, RZ, 0xc0, !PT ;  /* 0xfffffffe02078812 */ /* 0x001fe400078ec0ff */
[----:B------:R-:W-:Y:S02]  /*10a80*/  @!P4 LOP3.LUT R15, R12, 0xfffffffe, RZ, 0xc0, !PT ;  /* 0xfffffffe0c0fc812 */ /* 0x000fe400078ec0ff */
[----:B------:R-:W-:Y:S01]  /*10a90*/  @!P6 LOP3.LUT R19, R14, 0xfffffffe, RZ, 0xc0, !PT ;  /* 0xfffffffe0e13e812 */ /* 0x000fe200078ec0ff */
[----:B------:R-:W-:Y:S01]  /*10aa0*/  @!P0 IMAD.WIDE R6, R7, 0x4, R4 ;  /* 0x0000000407068825 */ /* 0x000fe200078e0204 */
[----:B------:R-:W-:-:S04]  /*10ab0*/  @!P2 LEA.HI R0, R0, R0, RZ, 0x1 ;  /* 0x000000000000a211 */ /* 0x000fc800078f08ff */
[----:B------:R0:W-:Y:S01]  /*10ac0*/  @!P0 ST.E.64 desc[UR36][R6.64], R34 ;  /* 0x0000002206008985 */ /* 0x0001e2000c101b24 */
[----:B-1----:R-:W-:Y:S02]  /*10ad0*/  @!P1 LOP3.LUT R9, R10, 0xfffffffe, RZ, 0xc0, !PT ;  /* 0xfffffffe0a099812 */ /* 0x002fe400078ec0ff */
[----:B------:R-:W-:Y:S02]  /*10ae0*/  @!P3 LEA.HI R2, R11, R11, RZ, 0x1 ;  /* 0x0000000b0b02b211 */ /* 0x000fe400078f08ff */
[----:B------:R-:W-:Y:S01]  /*10af0*/  @!P5 LEA.HI R10, R13, R13, RZ, 0x1 ;  /* 0x0000000d0d0ad211 */ /* 0x000fe200078f08ff */
[--C-:B------:R-:W-:Y:S01]  /*10b00*/  @!P1 IMAD.WIDE R8, R9, 0x4, R4.reuse ;  /* 0x0000000409089825 */ /* 0x100fe200078e0204 */
[----:B------:R-:W-:Y:S02]  /*10b10*/  @!P2 LOP3.LUT R11, R0, 0xfffffffe, RZ, 0xc0, !PT ;  /* 0xfffffffe000ba812 */ /* 0x000fe400078ec0ff */
[----:B------:R-:W-:Y:S01]  /*10b20*/  @!P3 LOP3.LUT R13, R2, 0xfffffffe, RZ, 0xc0, !PT ;  /* 0xfffffffe020db812 */ /* 0x000fe200078ec0ff */
[----:B------:R-:W-:Y:S01]  /*10b30*/  VIADD R0, R3, 0x58 ;  /* 0x0000005803007836 */ /* 0x000fe20000000000 */
[----:B------:R-:W-:Y:S01]  /*10b40*/  @!P5 LOP3.LUT R17, R10, 0xfffffffe, RZ, 0xc0, !PT ;  /* 0xfffffffe0a11d812 */ /* 0x000fe200078ec0ff */
[----:B------:R1:W-:Y:S01]  /*10b50*/  @!P1 ST.E.64 desc[UR36][R8.64], R38 ;  /* 0x0000002608009985 */ /* 0x0003e2000c101b24 */
[----:B------:R-:W-:Y:S01]  /*10b60*/  ISETP.GE.AND P1, PT, R16, UR4, PT ;  /* 0x0000000410007c0c */ /* 0x000fe2000bf26270 */
[----:B0-----:R-:W-:Y:S01]  /*10b70*/  @!P2 IMAD.WIDE R6, R11, 0x4, R4 ;  /* 0x000000040b06a825 */ /* 0x001fe200078e0204 */
[----:B------:R-:W-:-:S03]  /*10b80*/  ISETP.GE.AND P0, PT, R18, UR4, PT ;  /* 0x0000000412007c0c */ /* 0x000fc6000bf06270 */
[--C-:B------:R-:W-:Y:S01]  /*10b90*/  @!P4 IMAD.WIDE R10, R15, 0x4, R4.reuse ;  /* 0x000000040f0ac825 */ /* 0x100fe200078e0204 */
[----:B------:R0:W-:Y:S01]  /*10ba0*/  @!P2 ST.E.64 desc[UR36][R6.64], R42 ;  /* 0x0000002a0600a985 */ /* 0x0001e2000c101b24 */
[----:B------:R-:W-:Y:S02]  /*10bb0*/  ISETP.GE.AND P2, PT, R0, UR4, PT ;  /* 0x0000000400007c0c */ /* 0x000fe4000bf46270 */
[----:B------:R-:W-:-:S04]  /*10bc0*/  @!P6 IMAD.WIDE R14, R19, 0x4, R4 ;  /* 0x00000004130ee825 */ /* 0x000fc800078e0204 */
[--C-:B-1----:R-:W-:Y:S01]  /*10bd0*/  @!P3 IMAD.WIDE R8, R13, 0x4, R4.reuse ;  /* 0x000000040d08b825 */ /* 0x102fe200078e0204 */
[----:B------:R-:W-:Y:S02]  /*10be0*/  @!P1 LEA.HI R16, R16, R16, RZ, 0x1 ;  /* 0x0000001010109211 */ /* 0x000fe400078f08ff */
[----:B------:R-:W-:Y:S01]  /*10bf0*/  @!P0 LEA.HI R18, R18, R18, RZ, 0x1 ;  /* 0x0000001212128211 */ /* 0x000fe200078f08ff */
[--C-:B------:R-:W-:Y:S01]  /*10c00*/  @!P5 IMAD.WIDE R12, R17, 0x4, R4.reuse ;  /* 0x00000004110cd825 */ /* 0x100fe200078e0204 */
[----:B------:R1:W-:Y:S01]  /*10c10*/  @!P3 ST.E.64 desc[UR36][R8.64], R46 ;  /* 0x0000002e0800b985 */ /* 0x0003e2000c101b24 */
[----:B------:R-:W-:Y:S02]  /*10c20*/  ISETP.GE.AND P3, PT, R20, UR4, PT ;  /* 0x0000000414007c0c */ /* 0x000fe4000bf66270 */
[C---:B------:R-:W-:Y:S01]  /*10c30*/  VIADD R2, R3.reuse, 0x60 ;  /* 0x0000006003027836 */ /* 0x040fe20000000000 */
[----:B------:R2:W-:Y:S01]  /*10c40*/  @!P4 ST.E.64 desc[UR36][R10.64], R50 ;  /* 0x000000320a00c985 */ /* 0x0005e2000c101b24 */
[C---:B------:R-:W-:Y:S01]  /*10c50*/  VIADD R17, R3.reuse, 0x68 ;  /* 0x0000006803117836 */ /* 0x040fe20000000000 */
[----:B0-----:R-:W-:Y:S01]  /*10c60*/  @!P1 LOP3.LUT R7, R16, 0xfffffffe, RZ, 0xc0, !PT ;  /* 0xfffffffe10079812 */ /* 0x001fe200078ec0ff */
[C---:B------:R-:W-:Y:S01]  /*10c70*/  VIADD R19, R3.reuse, 0x70 ;  /* 0x0000007003137836 */ /* 0x040fe20000000000 */
[----:B------:R0:W-:Y:S01]  /*10c80*/  @!P5 ST.E.64 desc[UR36][R12.64], R54 ;  /* 0x000000360c00d985 */ /* 0x0001e2000c101b24 */
[----:B------:R-:W-:Y:S01]  /*10c90*/  @!P2 LEA.HI R0, R0, R0, RZ, 0x1 ;  /* 0x000000000000a211 */ /* 0x000fe200078f08ff */
[----:B------:R-:W-:Y:S01]  /*10ca0*/  VIADD R16, R3, 0x80 ;  /* 0x0000008003107836 */ /* 0x000fe20000000000 */
[----:B------:R-:W-:Y:S01]  /*10cb0*/  ISETP.GE.AND P5, PT, R17, UR4, PT ;  /* 0x0000000411007c0c */ /* 0x000fe2000bfa6270 */
[----:B------:R-:W-:Y:S01]  /*10cc0*/  @!P6 ST.E.64 desc[UR36][R14.64], R58 ;  /* 0x0000003a0e00e985 */ /* 0x000fe2000c101b24 */
[----:B------:R-:W-:Y:S01]  /*10cd0*/  ISETP.GE.AND P6, PT, R2, UR4, PT ;  /* 0x0000000402007c0c */ /* 0x000fe2000bfc6270 */
[----:B------:R-:W-:Y:S01]  /*10ce0*/  @!P1 IMAD.WIDE R6, R7, 0x4, R4 ;  /* 0x0000000407069825 */ /* 0x000fe200078e0204 */
[----:B------:R-:W-:-:S02]  /*10cf0*/  ISETP.GE.AND P4, PT, R19, UR4, PT ;  /* 0x0000000413007c0c */ /* 0x000fc4000bf86270 */
[----:B-1----:R-:W-:Y:S01]  /*10d00*/  @!P0 LOP3.LUT R9, R18, 0xfffffffe, RZ, 0xc0, !PT ;  /* 0xfffffffe12098812 */ /* 0x002fe200078ec0ff */
[----:B------:R-:W-:Y:S01]  /*10d10*/  VIADD R18, R3, 0x88 ;  /* 0x0000008803127836 */ /* 0x000fe20000000000 */
[----:B------:R-:W-:Y:S01]  /*10d20*/  @!P3 LEA.HI R20, R20, R20, RZ, 0x1 ;  /* 0x000000141414b211 */ /* 0x000fe200078f08ff */
[----:B------:R1:W-:Y:S01]  /*10d30*/  @!P1 ST.E.64 desc[UR36][R6.64], R62 ;  /* 0x0000003e06009985 */ /* 0x0003e2000c101b24 */
[----:B--2---:R-:W-:Y:S01]  /*10d40*/  @!P2 LOP3.LUT R11, R0, 0xfffffffe, RZ, 0xc0, !PT ;  /* 0xfffffffe000ba812 */ /* 0x004fe200078ec0ff */
[----:B------:R-:W-:Y:S01]  /*10d50*/  @!P0 IMAD.WIDE R8, R9, 0x4, R4 ;  /* 0x0000000409088825 */ /* 0x000fe200078e0204 */
[----:B------:R-:W-:Y:S02]  /*10d60*/  ISETP.GE.AND P1, PT, R18, UR4, PT ;  /* 0x0000000412007c0c */ /* 0x000fe4000bf26270 */
[----:B------:R-:W-:Y:S01]  /*10d70*/  @!P5 LEA.HI R17, R17, R17, RZ, 0x1 ;  /* 0x000000111111d211 */ /* 0x000fe200078f08ff */
[----:B------:R-:W-:Y:S01]  /*10d80*/  VIADD R0, R3, 0x90 ;  /* 0x0000009003007836 */ /* 0x000fe20000000000 */
[----:B------:R-:W-:Y:S01]  /*10d90*/  @!P6 LEA.HI R2, R2, R2, RZ, 0x1 ;  /* 0x000000020202e211 */ /* 0x000fe200078f08ff */
[----:B------:R2:W-:Y:S01]  /*10da0*/  @!P0 ST.E.64 desc[UR36][R8.64], R66 ;  /* 0x0000004208008985 */ /* 0x0005e2000c101b24 */
[----:B------:R-:W-:-:S02]  /*10db0*/  @!P4 LEA.HI R19, R19, R19, RZ, 0x1 ;  /* 0x000000131313c211 */ /* 0x000fc400078f08ff */
[----:B0-----:R-:W-:Y:S01]  /*10dc0*/  @!P6 LOP3.LUT R13, R2, 0xfffffffe, RZ, 0xc0, !PT ;  /* 0xfffffffe020de812 */ /* 0x001fe200078ec0ff */
[----:B------:R-:W-:Y:S01]  /*10dd0*/  VIADD R2, R3, 0x98 ;  /* 0x0000009803027836 */ /* 0x000fe20000000000 */
[----:B------:R-:W-:Y:S01]  /*10de0*/  @!P5 LOP3.LUT R17, R17, 0xfffffffe, RZ, 0xc0, !PT ;  /* 0xfffffffe1111d812 */ /* 0x000fe200078ec0ff */
[--C-:B-1----:R-:W-:Y:S01]  /*10df0*/  @!P2 IMAD.WIDE R6, R11, 0x4, R4.reuse ;  /* 0x000000040b06a825 */ /* 0x102fe200078e0204 */
[----:B------:R-:W-:Y:S02]  /*10e00*/  @!P4 LOP3.LUT R19, R19, 0xfffffffe, RZ, 0xc0, !PT ;  /* 0xfffffffe1313c812 */ /* 0x000fe400078ec0ff */
[----:B------:R-:W-:Y:S01]  /*10e10*/  @!P3 LOP3.LUT R15, R20, 0xfffffffe, RZ, 0xc0, !PT ;  /* 0xfffffffe140fb812 */ /* 0x000fe200078ec0ff */
[--C-:B------:R-:W-:Y:S01]  /*10e20*/  @!P5 IMAD.WIDE R10, R17, 0x4, R4.reuse ;  /* 0x00000004110ad825 */ /* 0x100fe200078e0204 */
[----:B------:R-:W-:Y:S01]  /*10e30*/  ISETP.GE.AND P0, PT, R16, UR4, PT ;  /* 0x0000000410007c0c */ /* 0x000fe2000bf06270 */
[----:B------:R0:W-:Y:S01]  /*10e40*/  @!P2 ST.E.64 desc[UR36][R6.64], R70 ;  /* 0x000000460600a985 */ /* 0x0001e2000c101b24 */
[----:B------:R-:W-:Y:S01]  /*10e50*/  IADD3 R20, R3, 0xb0, RZ ;  /* 0x000000b003147810 */ /* 0x000fe20007ffe0ff */
[----:B--2---:R-:W-:Y:S01]  /*10e60*/  @!P6 IMAD.WIDE R8, R13, 0x4, R4 ;  /* 0x000000040d08e825 */ /* 0x004fe200078e0204 */
[----:B------:R-:W-:-:S02]  /*10e70*/  ISETP.GE.AND P2, PT, R0, UR4, PT ;  /* 0x0000000400007c0c */ /* 0x000fc4000bf46270 */
[----:B------:R-:W-:Y:S01]  /*10e80*/  @!P1 LEA.HI R18, R18, R18, RZ, 0x1 ;  /* 0x0000001212129211 */ /* 0x000fe200078f08ff */
[--C-:B------:R-:W-:Y:S01]  /*10e90*/  @!P4 IMAD.WIDE R12, R19, 0x4, R4.reuse ;  /* 0x00000004130cc825 */ /* 0x100fe200078e0204 */
[----:B------:R1:W-:Y:S01]  /*10ea0*/  @!P6 ST.E.64 desc[UR36][R8.64], R74 ;  /* 0x0000004a0800e985 */ /* 0x0003e2000c101b24 */
[----:B------:R-:W-:Y:S02]  /*10eb0*/  ISETP.GE.AND P6, PT, R20, UR4, PT ;  /* 0x0000000414007c0c */ /* 0x000fe4000bfc6270 */
[----:B------:R-:W-:Y:S01]  /*10ec0*/  @!P3 IMAD.WIDE R14, R15, 0x4, R4 ;  /* 0x000000040f0eb825 */ /* 0x000fe200078e0204 */
[----:B------:R2:W-:Y:S01]  /*10ed0*/  @!P5 ST.E.64 desc[UR36][R10.64], R78 ;  /* 0x0000004e0a00d985 */ /* 0x0005e2000c101b24 */
[----:B------:R-:W-:Y:S02]  /*10ee0*/  @!P0 LEA.HI R16, R16, R16, RZ, 0x1 ;  /* 0x0000001010108211 */ /* 0x000fe400078f08ff */
[C---:B------:R-:W-:Y:S01]  /*10ef0*/  VIADD R17, R3.reuse, 0xa0 ;  /* 0x000000a003117836 */ /* 0x040fe20000000000 */
[----:B------:R3:W-:Y:S01]  /*10f00*/  @!P4 ST.E.64 desc[UR36][R12.64], R82 ;  /* 0x000000520c00c985 */ /* 0x0007e2000c101b24 */
[C---:B------:R-:W-:Y:S01]  /*10f10*/  VIADD R19, R3.reuse, 0xa8 ;  /* 0x000000a803137836 */ /* 0x040fe20000000000 */
[----:B0-----:R-:W-:Y:S01]  /*10f20*/  @!P0 LOP3.LUT R7, R16, 0xfffffffe, RZ, 0xc0, !PT ;  /* 0xfffffffe10078812 */ /* 0x001fe200078ec0ff */
[----:B------:R-:W-:Y:S01]  /*10f30*/  VIADD R3, R3, 0xb8 ;  /* 0x000000b803037836 */ /* 0x000fe20000000000 */
[----:B------:R-:W-:Y:S01]  /*10f40*/  @!P3 ST.E.64 desc[UR36][R14.64], R86 ;  /* 0x000000560e00b985 */ /* 0x000fe2000c101b24 */
[----:B------:R-:W-:-:S02]  /*10f50*/  ISETP.GE.AND P3, PT, R2, UR4, PT ;  /* 0x0000000402007c0c */ /* 0x000fc4000bf66270 */
[----:B------:R-:W-:Y:S01]  /*10f60*/  ISETP.GE.AND P4, PT, R17, UR4, PT ;  /* 0x0000000411007c0c */ /* 0x000fe2000bf86270 */
[--C-:B------:R-:W-:Y:S01]  /*10f70*/  @!P0 IMAD.WIDE R6, R7, 0x4, R4.reuse ;  /* 0x0000000407068825 */ /* 0x100fe200078e0204 */
[----:B------:R-:W-:Y:S02]  /*10f80*/  ISETP.GE.AND P5, PT, R19, UR4, PT ;  /* 0x0000000413007c0c */ /* 0x000fe4000bfa6270 */
[----:B-1----:R-:W-:Y:S02]  /*10f90*/  @!P1 LOP3.LUT R9, R18, 0xfffffffe, RZ, 0xc0, !PT ;  /* 0xfffffffe12099812 */ /* 0x002fe400078ec0ff */
[----:B------:R-:W-:Y:S01]  /*10fa0*/  @!P2 LEA.HI R0, R0, R0, RZ, 0x1 ;  /* 0x000000000000a211 */ /* 0x000fe200078f08ff */
[----:B------:R0:W-:Y:S01]  /*10fb0*/  @!P0 ST.E.64 desc[UR36][R6.64], R90 ;  /* 0x0000005a06008985 */ /* 0x0001e2000c101b24 */
[----:B------:R-:W-:Y:S01]  /*10fc0*/  @!P6 LEA.HI R20, R20, R20, RZ, 0x1 ;  /* 0x000000141414e211 */ /* 0x000fe200078f08ff */
[----:B------:R-:W-:Y:S01]  /*10fd0*/  @!P1 IMAD.WIDE R8, R9, 0x4, R4 ;  /* 0x0000000409089825 */ /* 0x000fe200078e0204 */
[----:B--2---:R-:W-:-:S02]  /*10fe0*/  @!P2 LOP3.LUT R11, R0, 0xfffffffe, RZ, 0xc0, !PT ;  /* 0xfffffffe000ba812 */ /* 0x004fc400078ec0ff */
[----:B------:R-:W-:Y:S02]  /*10ff0*/  @!P3 LEA.HI R2, R2, R2, RZ, 0x1 ;  /* 0x000000020202b211 */ /* 0x000fe400078f08ff */
[----:B------:R-:W-:Y:S01]  /*11000*/  @!P4 LEA.HI R17, R17, R17, RZ, 0x1 ;  /* 0x000000111111c211 */ /* 0x000fe200078f08ff */
[----:B------:R1:W-:Y:S01]  /*11010*/  @!P1 ST.E.64 desc[UR36][R8.64], R94 ;  /* 0x0000005e08009985 */ /* 0x0003e2000c101b24 */
[----:B------:R-:W-:Y:S02]  /*11020*/  @!P5 LEA.HI R19, R19, R19, RZ, 0x1 ;  /* 0x000000131313d211 */ /* 0x000fe400078f08ff */
[----:B---3--:R-:W-:Y:S02]  /*11030*/  @!P3 LOP3.LUT R13, R2, 0xfffffffe, RZ, 0xc0, !PT ;  /* 0xfffffffe020db812 */ /* 0x008fe400078ec0ff */
[----:B------:R-:W-:Y:S01]  /*11040*/  @!P4 LOP3.LUT R17, R17, 0xfffffffe, RZ, 0xc0, !PT ;  /* 0xfffffffe1111c812 */ /* 0x000fe200078ec0ff */
[----:B0-----:R-:W-:Y:S01]  /*11050*/  @!P2 IMAD.WIDE R6, R11, 0x4, R4 ;  /* 0x000000040b06a825 */ /* 0x001fe200078e0204 */
[----:B------:R-:W-:-:S02]  /*11060*/  @!P5 LOP3.LUT R19, R19, 0xfffffffe, RZ, 0xc0, !PT ;  /* 0xfffffffe1313d812 */ /* 0x000fc400078ec0ff */
[----:B------:R-:W-:Y:S01]  /*11070*/  @!P6 LOP3.LUT R15, R20, 0xfffffffe, RZ, 0xc0, !PT ;  /* 0xfffffffe140fe812 */ /* 0x000fe200078ec0ff */
[--C-:B------:R-:W-:Y:S01]  /*11080*/  @!P4 IMAD.WIDE R10, R17, 0x4, R4.reuse ;  /* 0x00000004110ac825 */ /* 0x100fe200078e0204 */
[----:B------:R0:W-:Y:S01]  /*11090*/  @!P2 ST.E.64 desc[UR36][R6.64], R98 ;  /* 0x000000620600a985 */ /* 0x0001e2000c101b24 */
[----:B------:R-:W-:Y:S02]  /*110a0*/  ISETP.GE.AND P0, PT, R3, UR4, PT ;  /* 0x0000000403007c0c */ /* 0x000fe4000bf06270 */
        /* <DEDUP_REMOVED lines=13> */
.L_x_4328:
        /* <DEDUP_REMOVED lines=31> */
[----:B------:R-:W-:Y:S01]  /*11370*/  IMAD.MOV R7, RZ, RZ, -R5 ;  /* 0x000000ffff077224 */ /* 0x000fe200078e0a05 */
[----:B------:R-:W-:Y:S01]  /*11380*/  UIMAD UR6, UR11, UR9, UR6 ;  /* 0x000000090b0672a4 */ /* 0x000fe2000f8e0206 */
[----:B------:R-:W-:Y:S01]  /*11390*/  IMAD.U32 R3, RZ, RZ, UR5 ;  /* 0x00000005ff037e24 */ /* 0x000fe2000f8e00ff */
[----:B------:R-:W-:Y:S01]  /*113a0*/  SHF.R.S32.HI R4, RZ, 0x1f, R9 ;  /* 0x0000001fff047819 */ /* 0x000fe20000011409 */
[----:B------:R-:W-:Y:S01]  /*113b0*/  IMAD.U32 R2, RZ, RZ, UR4 ;  /* 0x00000004ff027e24 */ /* 0x000fe2000f8e00ff */
        /* <DEDUP_REMOVED lines=19> */
[----:B------:R-:W-:-:S04]  /*114f0*/  ULDC.64 UR4, c[0x0][0xba8] ;  /* 0x0002ea0000047ab9 */ /* 0x000fc80000000a00 */
[----:B------:R-:W-:Y:S02]  /*11500*/  IADD3 R3, R3, R5, RZ ;  /* 0x0000000503037210 */ /* 0x000fe40007ffe0ff */
[----:B------:R-:W-:-:S04]  /*11510*/  LEA R4, P0, R2, UR4, 0x2 ;  /* 0x0000000402047c11 */ /* 0x000fc8000f8010ff */
[----:B------:R-:W-:Y:S01]  /*11520*/  LEA.HI.X R5, R2, UR5, R3, 0x2, P0 ;  /* 0x0000000502057c11 */ /* 0x000fe200080f1403 */
[----:B------:R-:W-:-:S05]  /*11530*/  IMAD.MOV.U32 R3, RZ, RZ, -0x800000 ;  /* 0xff800000ff037424 */ /* 0x000fca00078e00ff */
[----:B------:R0:W-:Y:S01]  /*11540*/  STG.E desc[UR36][R4.64], R3 ;  /* 0x0000000304007986 */ /* 0x0001e2000c101924 */
[----:B------:R-:W-:Y:S05]  /*11550*/  BRA `(.L_x_4241) ;  /* 0x0000004000047947 */ /* 0x000fea0003800000 */
.L_x_4239:
        /* <DEDUP_REMOVED lines=18> */
.L_x_4331:
[----:B------:R-:W-:Y:S01]  /*11680*/  ULDC UR7, c[0x0][0xc50] ;  /* 0x0003140000077ab9 */ /* 0x000fe20000000800 */
[----:B------:R-:W-:Y:S01]  /*11690*/  UMOV UR41, UR6 ;  /* 0x0000000600297c82 */ /* 0x000fe20008000000 */
[----:B------:R-:W-:-:S11]  /*116a0*/  UISETP.NE.AND UP0, UPT, UR7, 0x1, UPT ;  /* 0x000000010700788c */ /* 0x000fd6000bf05270 */
[----:B------:R-:W-:Y:S01]  /*116b0*/  @UP0 ULDC UR4, c[0x0][0xc54] ;  /* 0x0003150000040ab9 */ /* 0x000fe20000000800 */
[----:B------:R-:W-:Y:S01]  /*116c0*/  @UP0 ULDC UR8, c[0x0][0xc58] ;  /* 0x0003160000080ab9 */ /* 0x000fe20000000800 */
[----:B------:R-:W-:-:S04]  /*116d0*/  UIMAD.WIDE.U32 UR4, UR6, UR4, URZ ;  /* 0x00000004060472a5 */ /* 0x000fc8000f8e003f */
[----:B------:R-:W-:-:S12]  /*116e0*/  @UP0 USHF.R.U32.HI UR41, URZ, UR8, UR5 ;  /* 0x000000083f290299 */ /* 0x000fd80008011605 */
.L_x_4332:
[----:B------:R-:W-:Y:S01]  /*116f0*/  ISETP.GE.AND P0, PT, R26, RZ, PT ;  /* 0x000000ff1a00720c */ /* 0x000fe20003f06270 */
[----:B------:R-:W-:Y:S01]  /*11700*/  UIADD3 UR47, -UR41, URZ, URZ ;  /* 0x0000003f292f7290 */ /* 0x000fe2000fffe13f */
[----:B------:R-:W-:Y:S02]  /*11710*/  IMAD.MOV.U32 R28, RZ, RZ, 0x1 ;  /* 0x00000001ff1c7424 */ /* 0x000fe400078e00ff */
[----:B------:R-:W-:Y:S01]  /*11720*/  IMAD.MOV.U32 R0, RZ, RZ, RZ ;  /* 0x000000ffff007224 */ /* 0x000fe200078e00ff */
[----:B------:R-:W-:Y:S01]  /*11730*/  UIMAD UR47, UR7, UR47, UR6 ;  /* 0x0000002f072f72a4 */ /* 0x000fe2000f8e0206 */
[----:B------:R-:W-:-:S07]  /*11740*/  IMAD.MOV.U32 R6, RZ, RZ, 0x1 ;  /* 0x00000001ff067424 */ /* 0x000fce00078e00ff */
[----:B------:R-:W-:Y:S05]  /*11750*/  @!P0 BRA `(.L_x_4333) ;  /* 0x0000003800bc8947 */ /* 0x000fea0003800000 */
[----:B------:R-:W0:Y:S01]  /*11760*/  LDC.64 R2, c[0x0][0xa28] ;  /* 0x00028a00ff027b82 */ /* 0x000e220000000a00 */
[----:B------:R-:W-:Y:S01]  /*11770*/  IMAD.MOV.U32 R22, RZ, RZ, RZ ;  /* 0x000000ffff167224 */ /* 0x000fe200078e00ff */
        /* <DEDUP_REMOVED lines=9> */
[----:B------:R-:W-:-:S03]  /*11810*/  UISETP.NE.AND UP1, UPT, UR4, 0x1, UPT ;  /* 0x000000010400788c */ /* 0x000fc6000bf25270 */
[----:B------:R-:W-:Y:S01]  /*11820*/  ULDC.64 UR4, c[0x0][0x418] ;  /* 0x0001060000047ab9 */ /* 0x000fe20000000a00 */
[----:B------:R-:W-:Y:S02]  /*11830*/  UP2UR UR50, UPR, URZ, 0x2 ;  /* 0x000000023f327883 */ /* 0x000fe40008000000 */
[----:B------:R-:W-:-:S03]  /*11840*/  UISETP.NE.U32.AND UP0, UPT, UR4, URZ, UPT ;  /* 0x0000003f0400728c */ /* 0x000fc6000bf05070 */
[----:B------:R-:W-:Y:S01]  /*11850*/  ULDC UR4, c[0x0][0x424] ;  /* 0x0001090000047ab9 */ /* 0x000fe20000000800 */
[----:B------:R-:W-:Y:S01]  /*11860*/  UISETP.NE.AND.EX UP0, UPT, UR5, URZ, UPT, UP0 ;  /* 0x0000003f0500728c */ /* 0x000fe2000bf05300 */
[----:B------:R-:W-:Y:S02]  /*11870*/  @UP1 ULDC UR9, c[0x0][0x450] ;  /* 0x0001140000091ab9 */ /* 0x000fe40000000800 */
[----:B------:R-:W-:Y:S01]  /*11880*/  @UP1 ULDC UR5, c[0x0][0x44c] ;  /* 0x0001130000051ab9 */ /* 0x000fe20000000800 */
[----:B------:R-:W-:-:S04]  /*11890*/  USEL UR43, UR4, 0x1, UP0 ;  /* 0x00000001042b7887 */ /* 0x000fc80008000000 */
[----:B------:R-:W-:Y:S02]  /*118a0*/  UIMAD UR7, UR43, UR6, 0x5f ;  /* 0x0000005f2b0774a4 */ /* 0x000fe4000f8e0206 */
[----:B------:R-:W-:Y:S02]  /*118b0*/  UIMAD UR43, UR43, UR6, URZ ;  /* 0x000000062b2b72a4 */ /* 0x000fe4000f8e023f */
[----:B------:R-:W-:Y:S02]  /*118c0*/  UIMAD.WIDE UR6, UR7, 0x2aaaaaab, URZ ;  /* 0x2aaaaaab070678a5 */ /* 0x000fe4000f8e023f */
[----:B-1----:R-:W-:Y:S02]  /*118d0*/  USHF.L.U32 UR42, UR42, 0x7, URZ ;  /* 0x000000072a2a7899 */ /* 0x002fe4000800063f */
[----:B------:R-:W-:Y:S02]  /*118e0*/  USHF.R.U32.HI UR44, URZ, 0x1f, UR7 ;  /* 0x0000001f3f2c7899 */ /* 0x000fe40008011607 */
[----:B------:R-:W-:-:S02]  /*118f0*/  UIADD3 UR8, UR42, 0x7f, URZ ;  /* 0x0000007f2a087890 */ /* 0x000fc4000fffe03f */
[----:B------:R-:W-:Y:S02]  /*11900*/  ULEA.HI.SX32 UR44, UR7, UR44, 0x1c ;  /* 0x0000002c072c7291 */ /* 0x000fe4000f8fe23f */
[----:B------:R-:W-:-:S04]  /*11910*/  UIMAD.WIDE.U32 UR4, UR8, UR5, URZ ;  /* 0x00000005080472a5 */ /* 0x000fc8000f8e003f */
[----:B------:R-:W-:Y:S02]  /*11920*/  @UP1 USHF.R.U32.HI UR8, URZ, UR9, UR5 ;  /* 0x000000093f081299 */ /* 0x000fe40008011605 */
[----:B------:R-:W-:Y:S01]  /*11930*/  UIADD3 UR9, UR43, 0x1, -UR10 ;  /* 0x000000012b097890 */ /* 0x000fe2000fffe80a */
[----:B------:R-:W-:Y:S02]  /*11940*/  ULDC.64 UR4, c[0x0][0x9e0] ;  /* 0x0002780000047ab9 */ /* 0x000fe40000000a00 */
[----:B------:R-:W-:Y:S02]  /*11950*/  UISETP.GE.AND UP0, UPT, UR5, 0x1, UPT ;  /* 0x000000010500788c */ /* 0x000fe4000bf06270 */
[----:B------:R-:W-:-:S04]  /*11960*/  UIADD3 UR9, UR9, UR8, URZ ;  /* 0x0000000809097290 */ /* 0x000fc8000fffe03f */
[----:B------:R-:W-:Y:S01]  /*11970*/  PLOP3.LUT P1, PT, PT, PT, UP0, 0x80, 0x0 ;  /* 0x000000000000781c */ /* 0x000fe20003f2f008 */
[----:B------:R-:W-:-:S12]  /*11980*/  UIADD3 UR4, UR9, UR4, URZ ;  /* 0x0000000409047290 */ /* 0x000fd8000fffe03f */
[----:B0-----:R-:W-:Y:S05]  /*11990*/  @!P1 BRA `(.L_x_4334) ;  /* 0x0000000000449947 */ /* 0x001fea0003800000 */
        /* <DEDUP_REMOVED lines=10> */
.L_x_4335:
[----:B------:R-:W-:-:S11]  /*11a40*/  UISETP.NE.AND UP0, UPT, UR5, 0x1, UPT ;  /* 0x000000010500788c */ /* 0x000fd6000bf05270 */
[----:B------:R-:W-:Y:S02]  /*11a50*/  @UP0 ULDC.64 UR12, c[0x0][0x9e8] ;  /* 0x00027a00000c0ab9 */ /* 0x000fe40000000a00 */
[----:B------:R-:W-:-:S04]  /*11a60*/  UIMAD.WIDE.U32 UR6, UR8, UR12, URZ ;  /* 0x0000000c080672a5 */ /* 0x000fc8000f8e003f */
[----:B------:R-:W-:-:S12]  /*11a70*/  @UP0 USHF.R.U32.HI UR8, URZ, UR13, UR7 ;  /* 0x0000000d3f080299 */ /* 0x000fd80008011607 */
.L_x_4336:
[----:B------:R-:W-:-:S04]  /*11a80*/  UIMAD UR8, UR8, UR5, UR5 ;  /* 0x00000005080872a4 */ /* 0x000fc8000f8e0205 */
[----:B------:R-:W-:-:S04]  /*11a90*/  UISETP.LT.AND UP0, UPT, UR4, UR8, UPT ;  /* 0x000000080400728c */ /* 0x000fc8000bf01270 */
[----:B------:R-:W-:-:S12]  /*11aa0*/  USEL UR4, UR4, UR8, UP0 ;  /* 0x0000000804047287 */ /* 0x000fd80008000000 */
.L_x_4334:
[----:B------:R-:W-:Y:S02]  /*11ab0*/  UISETP.NE.AND UP0, UPT, UR50, URZ, UPT ;  /* 0x0000003f3200728c */ /* 0x000fe4000bf05270 */
[----:B------:R-:W-:-:S03]  /*11ac0*/  UIADD3 UR6, UR4, 0x5f, URZ ;  /* 0x0000005f04067890 */ /* 0x000fc6000fffe03f */
[----:B------:R-:W-:Y:S01]  /*11ad0*/  UMOV UR4, UR42 ;  /* 0x0000002a00047c82 */ /* 0x000fe20008000000 */
[----:B------:R-:W-:-:S04]  /*11ae0*/  UIMAD.WIDE UR6, UR6, 0x2aaaaaab, URZ ;  /* 0x2aaaaaab060678a5 */ /* 0x000fc8000f8e023f */
[----:B------:R-:W-:Y:S01]  /*11af0*/  USHF.R.U32.HI UR45, URZ, 0x1f, UR7 ;  /* 0x0000001f3f2d7899 */ /* 0x000fe20008011607 */
[----:B------:R-:W-:Y:S02]  /*11b00*/  @UP0 ULDC UR8, c[0x0][0x44c] ;  /* 0x0001130000080ab9 */ /* 0x000fe40000000800 */
[----:B------:R-:W-:Y:S01]  /*11b10*/  @UP0 ULDC UR6, c[0x0][0x450] ;  /* 0x0001140000060ab9 */ /* 0x000fe20000000800 */
[----:B------:R-:W-:Y:S02]  /*11b20*/  UIMAD.WIDE.U32 UR8, UR42, UR8, URZ ;  /* 0x000000082a0872a5 */ /* 0x000fe4000f8e003f */
[----:B------:R-:W-:Y:S02]  /*11b30*/  ULEA.HI.SX32 UR45, UR7, UR45, 0x1c ;  /* 0x0000002d072d7291 */ /* 0x000fe4000f8fe23f */
        /* <DEDUP_REMOVED lines=17> */
.L_x_4338:
[----:B------:R-:W-:-:S11]  /*11c50*/  UISETP.NE.AND UP0, UPT, UR5, 0x1, UPT ;  /* 0x000000010500788c */ /* 0x000fd6000bf05270 */
[----:B------:R-:W-:Y:S02]  /*11c60*/  @UP0 ULDC.64 UR10, c[0x0][0x9e8] ;  /* 0x00027a00000a0ab9 */ /* 0x000fe40000000a00 */
[----:B------:R-:W-:-:S04]  /*11c70*/  UIMAD.WIDE.U32 UR6, UR4, UR10, URZ ;  /* 0x0000000a040672a5 */ /* 0x000fc8000f8e003f */
[----:B------:R-:W-:-:S12]  /*11c80*/  @UP0 USHF.R.U32.HI UR4, URZ, UR11, UR7 ;  /* 0x0000000b3f040299 */ /* 0x000fd80008011607 */
.L_x_4339:
[----:B------:R-:W-:-:S04]  /*11c90*/  UIMAD UR4, UR4, UR5, URZ ;  /* 0x00000005040472a4 */ /* 0x000fc8000f8e023f */
[----:B------:R-:W-:-:S04]  /*11ca0*/  UISETP.LT.AND UP0, UPT, UR8, UR4, UPT ;  /* 0x000000040800728c */ /* 0x000fc8000bf01270 */
[----:B------:R-:W-:-:S12]  /*11cb0*/  USEL UR8, UR8, UR4, !UP0 ;  /* 0x0000000408087287 */ /* 0x000fd8000c000000 */
.L_x_4337:
[----:B------:R-:W-:Y:S02]  /*11cc0*/  UIMAD.WIDE UR4, UR8, 0x2aaaaaab, URZ ;  /* 0x2aaaaaab080478a5 */ /* 0x000fe4000f8e023f */
[----:B------:R-:W-:Y:S02]  /*11cd0*/  USHF.R.U32.HI UR9, URZ, 0x10, UR47 ;  /* 0x000000103f097899 */ /* 0x000fe4000801162f */
[----:B------:R-:W-:Y:S02]  /*11ce0*/  USHF.R.U32.HI UR4, URZ, 0x1f, UR5 ;  /* 0x0000001f3f047899 */ /* 0x000fe40008011605 */
[----:B------:R-:W-:Y:S02]  /*11cf0*/  ULOP3.LUT UR47, UR47, 0xffff, URZ, 0xc0, !UPT ;  /* 0x0000ffff2f2f7892 */ /* 0x000fe4000f8ec03f */
[----:B------:R-:W-:Y:S01]  /*11d00*/  ULEA.HI.SX32 UR4, UR5, UR4, 0x1c ;  /* 0x0000000405047291 */ /* 0x000fe2000f8fe23f */
        /* <DEDUP_REMOVED lines=39> */
.L_x_4340:
[----:B------:R-:W-:Y:S02]  /*11f80*/  UIMAD UR51, UR47, UR40, UR46 ;  /* 0x000000282f3372a4 */ /* 0x000fe4000f8e022e */
[----:B------:R-:W-:Y:S01]  /*11f90*/  IMAD.U32 R0, RZ, RZ, UR40 ;  /* 0x00000028ff007e24 */ /* 0x000fe2000f8e00ff */
[----:B------:R-:W-:Y:S01]  /*11fa0*/  MOV R6, 0x1 ;  /* 0x0000000100067802 */ /* 0x000fe20000000f00 */
[----:B------:R-:W-:Y:S02]  /*11fb0*/  IMAD.MOV.U32 R28, RZ, RZ, 0x1 ;  /* 0x00000001ff1c7424 */ /* 0x000fe400078e00ff */
[----:B------:R-:W-:-:S05]  /*11fc0*/  IMAD.U32 R19, RZ, RZ, UR51 ;  /* 0x00000033ff137e24 */ /* 0x000fca000f8e00ff */
[----:B------:R-:W-:Y:S01]  /*11fd0*/  VIADDMNMX R19, R19, R0, UR12, PT ;  /* 0x0000000c13137e46 */ /* 0x000fe2000b800100 */
[----:B------:R-:W-:-:S03]  /*11fe0*/  IMAD.MOV.U32 R0, RZ, RZ, RZ ;  /* 0x000000ffff007224 */ /* 0x000fc600078e00ff */
        /* <DEDUP_REMOVED lines=12> */
[----:B------:R-:W-:Y:S02]  /*120b0*/  IMAD.U32 R4, RZ, RZ, UR4 ;  /* 0x00000004ff047e24 */ /* 0x000fe4000f8e00ff */
[----:B------:R-:W-:Y:S01]  /*120c0*/  IMAD.U32 R5, RZ, RZ, UR5 ;  /* 0x00000005ff057e24 */ /* 0x000fe2000f8e00ff */
[----:B------:R-:W0:Y:S01]  /*120d0*/  LDC.64 R2, c[0x4][R2] ;  /* 0x0100000002027b82 */ /* 0x000e220000000a00 */
[----:B------:R-:W-:Y:S01]  /*120e0*/  ULDC.64 UR4, c[0x4][0x70] ;  /* 0x01001c0000047ab9 */ /* 0x000fe20000000a00 */
        /* <DEDUP_REMOVED lines=8> */
[----:B0----5:R-:W-:Y:S05]  /*12170*/  CALL.ABS.NOINC R2 ;  /* 0x0000000002007343 */ /* 0x021fea0003c00000 */
.L_x_4341:
        /* <DEDUP_REMOVED lines=12> */
[----:B------:R-:W-:Y:S02]  /*12240*/  IMAD.U32 R7, RZ, RZ, UR7 ;  /* 0x00000007ff077e24 */ /* 0x000fe4000f8e00ff */
[----:B------:R-:W-:-:S02]  /*12250*/  IMAD.U32 R10, RZ, RZ, UR4 ;  /* 0x00000004ff0a7e24 */ /* 0x000fc4000f8e00ff */
[----:B------:R-:W-:Y:S02]  /*12260*/  IMAD.U32 R11, RZ, RZ, UR5 ;  /* 0x00000005ff0b7e24 */ /* 0x000fe4000f8e00ff */
[----:B------:R-:W-:Y:S02]  /*12270*/  IMAD.MOV.U32 R8, RZ, RZ, 0x70 ;  /* 0x00000070ff087424 */ /* 0x000fe400078e00ff */
[----:B------:R-:W-:Y:S02]  /*12280*/  IMAD.MOV.U32 R12, RZ, RZ, 0x1 ;  /* 0x00000001ff0c7424 */ /* 0x000fe400078e00ff */
[----:B0-----:R-:W-:-:S07]  /*12290*/  IMAD.MOV.U32 R13, RZ, RZ, RZ ;  /* 0x000000ffff0d7224 */ /* 0x001fce00078e00ff */
[----:B------:R-:W-:-:S07]  /*122a0*/  LEPC R20, `(.L_x_4343) ;  /* 0x000000001014794e */ /* 0x000fce0000000000 */
[----:B-1---5:R-:W-:Y:S05]  /*122b0*/  CALL.ABS.NOINC R2 ;  /* 0x0000000002007343 */ /* 0x022fea0003c00000 */
.L_x_4343:
[----:B------:R0:W1:Y:S01]  /*122c0*/  LDC.64 R2, c[0x4][R16] ;  /* 0x0100000010027b82 */ /* 0x0000620000000a00 */
[----:B------:R-:W-:Y:S01]  /*122d0*/  ULDC.64 UR4, c[0x4][0x138] ;  /* 0x01004e0000047ab9 */ /* 0x000fe20000000a00 */
[----:B------:R-:W-:Y:S01]  /*122e0*/  ULDC.64 UR6, c[0x4][0x140] ;  /* 0x0100500000067ab9 */ /* 0x000fe20000000a00 */
[----:B------:R-:W-:Y:S02]  /*122f0*/  IMAD.U32 R4, RZ, RZ, UR4 ;  /* 0x00000004ff047e24 */ /* 0x000fe4000f8e00ff */
        /* <DEDUP_REMOVED lines=11> */
.L_x_4342:
[----:B------:R-:W0:Y:S01]  /*123b0*/  LDC.64 R2, c[0x0][0x9f8] ;  /* 0x00027e00ff027b82 */ /* 0x000e220000000a00 */
[----:B------:R-:W-:-:S07]  /*123c0*/  IMAD.MOV.U32 R36, RZ, RZ, R26 ;  /* 0x000000ffff247224 */ /* 0x000fce00078e001a */
        /* <DEDUP_REMOVED lines=14> */
[----:B------:R-:W-:-:S05]  /*124b0*/  LOP3.LUT R37, R24, R0, RZ, 0xfc, !PT ;  /* 0x0000000018257212 */ /* 0x000fca00078efcff */
[----:B------:R-:W-:-:S04]  /*124c0*/  IMAD R5, R31, 0x60, R37 ;  /* 0x000000601f057824 */ /* 0x000fc800078e0225 */
[C---:B-----5:R-:W-:Y:S01]  /*124d0*/  IMAD.IADD R10, R5.reuse, 0x1, R22 ;  /* 0x00000001050a7824 */ /* 0x060fe200078e0216 */
[----:B------:R-:W-:Y:S01]  /*124e0*/  ISETP.GE.AND P0, PT, R5, UR43, PT ;  /* 0x0000002b05007c0c */ /* 0x000fe2000bf06270 */
[----:B0-----:R-:W0:Y:S01]  /*124f0*/  @P1 LDC R3, c[0x0][0x434] ;  /* 0x00010d00ff031b82 */ /* 0x001e220000000800 */
[----:B------:R-:W-:Y:S01]  /*12500*/  @P1 LOP3.LUT R16, R16, 0x20, RZ, 0xfc, !PT ;  /* 0x0000002010101812 */ /* 0x000fe200078efcff */
[----:B------:R-:W-:Y:S01]  /*12510*/  IMAD.MOV.U32 R9, RZ, RZ, R10 ;  /* 0x000000ffff097224 */ /* 0x000fe200078e000a */
[----:B------:R-:W-:-:S05]  /*12520*/  ISETP.GT.U32.OR P0, PT, R37, 0x5f, P0 ;  /* 0x0000005f2500780c */ /* 0x000fca0000704470 */
[----:B------:R-:W1:Y:S08]  /*12530*/  @P1 LDC R11, c[0x0][0x438] ;  /* 0x00010e00ff0b1b82 */ /* 0x000e700000000800 */
[----:B------:R-:W3:Y:S08]  /*12540*/  @!P0 LDC.64 R6, c[0x0][0x428] ;  /* 0x00010a00ff068b82 */ /* 0x000ef00000000a00 */
[----:B------:R-:W4:Y:S01]  /*12550*/  @!P0 LDC.64 R4, c[0x0][0x418] ;  /* 0x00010600ff048b82 */ /* 0x000f220000000a00 */
[----:B0-----:R-:W-:-:S05]  /*12560*/  @P1 IMAD.HI.U32 R0, R10, R3, RZ ;  /* 0x000000030a001227 */ /* 0x001fca00078e00ff */
[----:B-1----:R-:W-:-:S04]  /*12570*/  @P1 SHF.R.U32.HI R9, RZ, R11, R0 ;  /* 0x0000000bff091219 */ /* 0x002fc80000011600 */
[--C-:B------:R-:W-:Y:S01]  /*12580*/  @!P0 SHF.R.S32.HI R3, RZ, 0x1f, R9.reuse ;  /* 0x0000001fff038819 */ /* 0x100fe20000011409 */
[----:B------:R-:W-:Y:S01]  /*12590*/  @!P0 IMAD.MOV.U32 R2, RZ, RZ, R9 ;  /* 0x000000ffff028224 */ /* 0x000fe200078e0009 */
[----:B------:R-:W-:Y:S01]  /*125a0*/  LOP3.LUT R16, R16, 0xfffffffb, RZ, 0xc0, !PT ;  /* 0xfffffffb10107812 */ /* 0x000fe200078ec0ff */
[----:B------:R-:W-:Y:S01]  /*125b0*/  UMOV UR5, 0xffffffff ;  /* 0xffffffff00057882 */ /* 0x000fe20000000000 */
[----:B--2---:R-:W-:Y:S01]  /*125c0*/  SHF.R.S32.HI R12, RZ, 0x1f, R36 ;  /* 0x0000001fff0c7819 */ /* 0x004fe20000011424 */
[----:B---3--:R-:W-:-:S04]  /*125d0*/  @!P0 IMAD.WIDE.U32 R2, R36, R6, R2 ;  /* 0x0000000624028225 */ /* 0x008fc800078e0002 */
[----:B------:R-:W-:Y:S01]  /*125e0*/  @!P0 IMAD R0, R12, R6, RZ ;  /* 0x000000060c008224 */ /* 0x000fe200078e02ff */
[----:B----4-:R-:W-:Y:S01]  /*125f0*/  @!P0 LEA R4, P1, R2, R4, 0x2 ;  /* 0x0000000402048211 */ /* 0x010fe200078210ff */
[----:B------:R0:W-:Y:S02]  /*12600*/  STL [R1], R12 ;  /* 0x0000000c01007387 */ /* 0x0001e40000100800 */
[----:B------:R-:W-:-:S04]  /*12610*/  @!P0 IMAD R7, R36, R7, R0 ;  /* 0x0000000724078224 */ /* 0x000fc800078e0200 */
[----:B------:R-:W-:-:S05]  /*12620*/  @!P0 IMAD.IADD R0, R3, 0x1, R7 ;  /* 0x0000000103008824 */ /* 0x000fca00078e0207 */
[----:B------:R-:W-:Y:S01]  /*12630*/  @!P0 LEA.HI.X R5, R2, R5, R0, 0x2, P1 ;  /* 0x0000000502058211 */ /* 0x000fe200008f1400 */
[----:B------:R-:W-:-:S06]  /*12640*/  IMAD.MOV.U32 R0, RZ, RZ, RZ ;  /* 0x000000ffff007224 */ /* 0x000fcc00078e00ff */
[----:B------:R1:W5:Y:S02]  /*12650*/  @!P0 LDG.E R0, desc[UR36][R4.64] ;  /* 0x0000002404008981 */ /* 0x000364000c1e1900 */
[----:B-1----:R-:W-:-:S04]  /*12660*/  SHF.L.U32 R4, R25, 0x3, RZ ;  /* 0x0000000319047819 */ /* 0x002fc800000006ff */
[----:B------:R-:W-:-:S04]  /*12670*/  LOP3.LUT R23, R4, 0x38, RZ, 0xc0, !PT ;  /* 0x0000003804177812 */ /* 0x000fc800078ec0ff */
[C---:B------:R-:W-:Y:S02]  /*12680*/  ISETP.GE.AND P2, PT, R23.reuse, UR4, PT ;  /* 0x0000000417007c0c */ /* 0x040fe4000bf46270 */
[C---:B------:R-:W-:Y:S02]  /*12690*/  LOP3.LUT R34, R23.reuse, 0x40, RZ, 0xfc, !PT ;  /* 0x0000004017227812 */ /* 0x040fe400078efcff */
[----:B------:R-:W-:Y:S02]  /*126a0*/  LOP3.LUT R33, R23, 0x80, RZ, 0xfc, !PT ;  /* 0x0000008017217812 */ /* 0x000fe400078efcff */
[----:B------:R-:W-:Y:S02]  /*126b0*/  ISETP.GE.AND P1, PT, R34, UR4, PT ;  /* 0x0000000422007c0c */ /* 0x000fe4000bf26270 */
[----:B------:R-:W-:-:S05]  /*126c0*/  ISETP.GE.AND P0, PT, R33, UR4, PT ;  /* 0x0000000421007c0c */ /* 0x000fca000bf06270 */
[----:B------:R-:W-:-:S04]  /*126d0*/  @P2 LOP3.LUT R16, R16, 0x4, RZ, 0xfc, !PT ;  /* 0x0000000410102812 */ /* 0x000fc800078efcff */
[----:B------:R-:W-:-:S04]  /*126e0*/  LOP3.LUT R16, R16, 0xfffffffe, RZ, 0xc0, !PT ;  /* 0xfffffffe10107812 */ /* 0x000fc800078ec0ff */
[----:B------:R-:W-:-:S04]  /*126f0*/  LOP3.LUT R16, R16, 0xfffffffd, RZ, 0xc0, !PT ;  /* 0xfffffffd10107812 */ /* 0x000fc800078ec0ff */
[----:B------:R-:W-:-:S04]  /*12700*/  @P1 LOP3.LUT R16, R16, 0x2, RZ, 0xfc, !PT ;  /* 0x0000000210101812 */ /* 0x000fc800078efcff */
[----:B------:R-:W-:Y:S01]  /*12710*/  @P0 LOP3.LUT R16, R16, 0x1, RZ, 0xfc, !PT ;  /* 0x0000000110100812 */ /* 0x000fe200078efcff */
[----:B0-----:R-:W-:Y:S06]  /*12720*/  BRA.DIV UR5, `(.L_x_4344) ;  /* 0x0000003205707947 */ /* 0x001fec000b800000 */
.L_x_4386:
        /* <DEDUP_REMOVED lines=11> */
[----:B------:R-:W-:-:S05]  /*127e0*/  IMAD.U32 R2, RZ, RZ, UR4 ;  /* 0x00000004ff027e24 */ /* 0x000fca000f8e00ff */
[----:B------:R-:W-:-:S13]  /*127f0*/  ISETP.NE.AND P0, PT, R2, 0x3, PT ;  /* 0x000000030200780c */ /* 0x000fda0003f05270 */
[----:B------:R-:W-:Y:S01]  /*12800*/  @P0 LOP3.LUT R16, R16, 0x10, RZ, 0xfc, !PT ;  /* 0x0000001010100812 */ /* 0x000fe200078efcff */
[----:B------:R-:W-:Y:S06]  /*12810*/  @!P0 BRA `(.L_x_4345) ;  /* 0x0000000000048947 */ /* 0x000fec0003800000 */
[----:B------:R-:W-:Y:S01]  /*12820*/  BPT.TRAP 0x1 ;  /* 0x000000040000795c */ /* 0x000fe20000300000 */
.L_x_4345:
        /* <DEDUP_REMOVED lines=20> */
[----:B------:R-:W-:-:S05]  /*12970*/  VIADD R3, R3, UR4 ;  /* 0x0000000403037c36 */ /* 0x000fca0008000000 */
[----:B------:R-:W-:Y:S01]  /*12980*/  LEA.HI.X R18, R2, UR7, R3, 0x1, P0 ;  /* 0x0000000702127c11 */ /* 0x000fe200080f0c03 */
[----:B------:R-:W-:-:S05]  /*12990*/  IMAD.MOV.U32 R2, RZ, RZ, 0x1 ;  /* 0x00000001ff027424 */ /* 0x000fca00078e00ff */
[----:B------:R-:W-:-:S04]  /*129a0*/  SHF.L.U32 R2, R2, 0x1f, RZ ;  /* 0x0000001f02027819 */ /* 0x000fc800000006ff */
[----:B------:R-:W0:Y:S02]  /*129b0*/  SYNCS.PHASECHK.TRANS64.TRYWAIT P0, [UR48+0x30840], R2 ;  /* 0x03084002ff0075a7 */ /* 0x000e240008000170 */
[----:B0-----:R-:W-:Y:S05]  /*129c0*/  @!P0 BRA `(.L_x_4346) ;  /* 0x0000002c00e88947 */ /* 0x001fea0003800000 */
.L_x_4387:
[----:B------:R-:W-:Y:S01]  /*129d0*/  ULDC.64 UR4, c[0x0][0x300] ;  /* 0x0000c00000047ab9 */ /* 0x000fe20000000a00 */
[----:B------:R-:W-:Y:S01]  /*129e0*/  R2UR UR6, R35 ;  /* 0x00000000230672ca */ /* 0x000fe200000e0000 */
[----:B0-----:R-:W-:Y:S01]  /*129f0*/  IMAD R3, R6, UR4, RZ ;  /* 0x0000000406037c24 */ /* 0x001fe2000f8e02ff */
[----:B------:R-:W-:Y:S01]  /*12a00*/  SHF.R.U32.HI R27, RZ, 0x3, R8 ;  /* 0x00000003ff1b7819 */ /* 0x000fe20000011608 */
[----:B------:R-:W-:Y:S01]  /*12a10*/  IMAD.MOV.U32 R6, RZ, RZ, -0x60 ;  /* 0xffffffa0ff067424 */ /* 0x000fe200078e00ff */
[----:B------:R-:W-:Y:S01]  /*12a20*/  LOP3.LUT P3, RZ, R16, 0x4, RZ, 0xc0, !PT ;  /* 0x0000000410ff7812 */ /* 0x000fe2000786c0ff */
[----:B------:R-:W-:Y:S01]  /*12a30*/  IMAD R7, R10, UR5, R3 ;  /* 0x000000050a077c24 */ /* 0x000fe2000f8e0203 */
[----:B------:R-:W-:Y:S01]  /*12a40*/  LOP3.LUT P2, RZ, R16, 0x2, RZ, 0xc0, !PT ;  /* 0x0000000210ff7812 */ /* 0x000fe2000784c0ff */
[----:B------:R-:W-:Y:S01]  /*12a50*/  IMAD.WIDE.U32 R2, R10, UR4, RZ ;  /* 0x000000040a027c25 */ /* 0x000fe2000f8e00ff */
[----:B------:R-:W-:Y:S01]  /*12a60*/  ULDC.64 UR4, c[0x0][0x310] ;  /* 0x0000c40000047ab9 */ /* 0x000fe20000000a00 */
[----:B------:R-:W-:-:S02]  /*12a70*/  LOP3.LUT P1, RZ, R16, 0x1, RZ, 0xc0, !PT ;  /* 0x0000000110ff7812 */ /* 0x000fc4000782c0ff */
[----:B------:R-:W-:Y:S02]  /*12a80*/  IMAD.IADD R3, R3, 0x1, R7 ;  /* 0x0000000103037824 */ /* 0x000fe400078e0207 */
[----:B------:R-:W-:Y:S02]  /*12a90*/  IMAD R5, R5, UR4, RZ ;  /* 0x0000000405057c24 */ /* 0x000fe4000f8e02ff */
[----:B------:R-:W-:-:S04]  /*12aa0*/  IMAD.WIDE.U32 R2, R0, UR4, R2 ;  /* 0x0000000400027c25 */ /* 0x000fc8000f8e0002 */
[----:B------:R-:W-:Y:S01]  /*12ab0*/  IMAD R5, R0, UR5, R5 ;  /* 0x0000000500057c24 */ /* 0x000fe2000f8e0205 */
[----:B------:R-:W-:Y:S01]  /*12ac0*/  ULDC.64 UR4, c[0x0][0x308] ;  /* 0x0000c20000047ab9 */ /* 0x000fe20000000a00 */
[----:B------:R-:W-:Y:S02]  /*12ad0*/  IMAD R6, R31, R6, UR43 ;  /* 0x0000002b1f067e24 */ /* 0x000fe4000f8e0206 */
[----:B------:R-:W-:Y:S02]  /*12ae0*/  IMAD.IADD R3, R3, 0x1, R5 ;  /* 0x0000000103037824 */ /* 0x000fe400078e0205 */
[----:B------:R-:W-:Y:S01]  /*12af0*/  IMAD.U32 R5, RZ, RZ, UR4 ;  /* 0x00000004ff057e24 */ /* 0x000fe2000f8e00ff */
[----:B------:R-:W-:Y:S01]  /*12b00*/  UIMAD UR4, UR6, UR4, URZ ;  /* 0x00000004060472a4 */ /* 0x000fe2000f8e023f */
[----:B------:R-:W-:Y:S02]  /*12b10*/  IMAD.IADD R6, R6, 0x1, -R27 ;  /* 0x0000000106067824 */ /* 0x000fe400078e0a1b */
[----:B------:R-:W-:Y:S01]  /*12b20*/  IMAD.WIDE.U32 R2, R5, UR41, R2 ;  /* 0x0000002905027c25 */ /* 0x000fe2000f8e0002 */
[----:B------:R-:W-:Y:S01]  /*12b30*/  UIMAD UR4, UR41, UR5, UR4 ;  /* 0x00000005290472a4 */ /* 0x000fe2000f8e0204 */
[----:B------:R-:W-:-:S02]  /*12b40*/  ULDC.64 UR6, c[0x0][0x2e8] ;  /* 0x0000ba0000067ab9 */ /* 0x000fc40000000a00 */
[----:B------:R-:W-:Y:S01]  /*12b50*/  IMAD.SHL.U32 R30, R8, 0x8, RZ ;  /* 0x00000008081e7824 */ /* 0x000fe200078e00ff */
[----:B------:R-:W-:Y:S02]  /*12b60*/  LEA R0, P0, R2, UR6, 0x1 ;  /* 0x0000000602007c11 */ /* 0x000fe4000f8008ff */
[----:B------:R-:W-:Y:S01]  /*12b70*/  IADD3 R7, R3, UR4, RZ ;  /* 0x0000000403077c10 */ /* 0x000fe2000fffe0ff */
[----:B------:R-:W-:Y:S01]  /*12b80*/  UMOV UR4, 0xffffffff ;  /* 0xffffffff00047882 */ /* 0x000fe20000000000 */
[----:B------:R-:W-:Y:S02]  /*12b90*/  LOP3.LUT R3, R4, 0x1c0, RZ, 0xc0, !PT ;  /* 0x000001c004037812 */ /* 0x000fe400078ec0ff */
[----:B------:R-:W-:Y:S02]  /*12ba0*/  LEA.HI.X R7, R2, UR7, R7, 0x1, P0 ;  /* 0x0000000702077c11 */ /* 0x000fe400080f0c07 */
[----:B------:R-:W-:Y:S02]  /*12bb0*/  LOP3.LUT R4, R3, 0x38, R4, 0xf8, !PT ;  /* 0x0000003803047812 */ /* 0x000fe400078ef804 */
[----:B------:R-:W-:-:S02]  /*12bc0*/  ISETP.GE.AND P0, PT, R6, 0x1, PT ;  /* 0x000000010600780c */ /* 0x000fc40003f06270 */
[----:B------:R-:W-:-:S04]  /*12bd0*/  LOP3.LUT R25, R4, 0x38, R25, 0x78, !PT ;  /* 0x0000003804197812 */ /* 0x000fc800078e7819 */
[----:B------:R-:W-:Y:S01]  /*12be0*/  LOP3.LUT R30, R25, 0x200, R30, 0xf8, !PT ;  /* 0x00000200191e7812 */ /* 0x000fe200078ef81e */
[----:B------:R-:W-:Y:S06]  /*12bf0*/  BRA.DIV UR4, `(.L_x_4347) ;  /* 0x0000002e04747947 */ /* 0x000fec000b800000 */
[----:B------:R-:W-:Y:S01]  /*12c00*/  SHFL.IDX PT, R3, R7, RZ, 0x181f ;  /* 0x00181fff07037589 */ /* 0x000fe200000e0000 */
[----:B------:R-:W-:-:S03]  /*12c10*/  @P0 LEA R9, R30, UR48, 0x1 ;  /* 0x000000301e090c11 */ /* 0x000fc6000f8e08ff */
[----:B------:R-:W0:Y:S04]  /*12c20*/  SHFL.IDX PT, R2, R0, RZ, 0x181f ;  /* 0x00181fff00027589 */ /* 0x000e2800000e0000 */
[----:B------:R-:W-:Y:S04]  /*12c30*/  SHFL.IDX PT, R5, R7, 0x1, 0x181f ;  /* 0x00381f0007057f89 */ /* 0x000fe800000e0000 */
[----:B------:R-:W-:Y:S04]  /*12c40*/  SHFL.IDX PT, R4, R0, 0x1, 0x181f ;  /* 0x00381f0000047f89 */ /* 0x000fe800000e0000 */
[----:B------:R-:W-:Y:S04]  /*12c50*/  SHFL.IDX PT, R8, R7, 0x2, 0x181f ;  /* 0x00581f0007087f89 */ /* 0x000fe800000e0000 */
[----:B------:R-:W1:Y:S04]  /*12c60*/  SHFL.IDX PT, R14, R0, 0x2, 0x181f ;  /* 0x00581f00000e7f89 */ /* 0x000e6800000e0000 */
[----:B------:R-:W2:Y:S01]  /*12c70*/  SHFL.IDX PT, R10, R0, 0x3, 0x181f ;  /* 0x00781f00000a7f89 */ /* 0x000ea200000e0000 */
[----:B0-----:R-:W-:-:S05]  /*12c80*/  @P0 IMAD.WIDE.U32 R2, R23, 0x2, R2 ;  /* 0x0000000217020825 */ /* 0x001fca00078e0002 */
[----:B------:R-:W-:Y:S04]  /*12c90*/  @P0 LDGSTS.E.BYPASS.LTC128B.128 [R9+0x1e400], desc[UR36][R2.64], !P3 ;  /* 0x1e40000002090fae */ /* 0x000fe8000d901d64 */
[----:B------:R-:W-:Y:S04]  /*12ca0*/  @P0 LDGSTS.E.BYPASS.LTC128B.128 [R9+0x21400], desc[UR36][R2.64+0x80], !P2 ;  /* 0x2140008002090fae */ /* 0x000fe8000d101d64 */
[----:B------:R0:W-:Y:S01]  /*12cb0*/  @P0 LDGSTS.E.BYPASS.LTC128B.128 [R9+0x24400], desc[UR36][R2.64+0x100], !P1 ;  /* 0x2440010002090fae */ /* 0x0001e2000c901d64 */
[----:B------:R-:W-:-:S03]  /*12cc0*/  ISETP.GE.AND P0, PT, R6, 0x11, PT ;  /* 0x000000110600780c */ /* 0x000fc60003f06270 */
[----:B0-----:R-:W0:Y:S01]  /*12cd0*/  SHFL.IDX PT, R9, R7, 0x3, 0x181f ;  /* 0x00781f0007097f89 */ /* 0x001e2200000e0000 */
[----:B-1----:R-:W-:-:S09]  /*12ce0*/  IMAD.MOV.U32 R2, RZ, RZ, R14 ;  /* 0x000000ffff027224 */ /* 0x002fd200078e000e */
[----:B------:R-:W-:Y:S01]  /*12cf0*/  @P0 LEA R21, R30, UR48, 0x1 ;  /* 0x000000301e150c11 */ /* 0x000fe2000f8e08ff */
[----:B------:R-:W-:Y:S01]  /*12d00*/  @P0 IMAD.WIDE.U32 R4, R23, 0x2, R4 ;  /* 0x0000000217040825 */ /* 0x000fe200078e0004 */
[----:B------:R-:W1:Y:S03]  /*12d10*/  SHFL.IDX PT, R14, R0, 0x4, 0x181f ;  /* 0x00981f00000e7f89 */ /* 0x000e6600000e0000 */
[----:B------:R-:W-:Y:S01]  /*12d20*/  IMAD.MOV.U32 R3, RZ, RZ, R8 ;  /* 0x000000ffff037224 */ /* 0x000fe200078e0008 */
[----:B------:R-:W-:Y:S04]  /*12d30*/  @P0 LDGSTS.E.BYPASS.LTC128B.128 [R21+0x1ec00], desc[UR36][R4.64], !P3 ;  /* 0x1ec0000004150fae */ /* 0x000fe8000d901d64 */
[----:B------:R-:W-:Y:S04]  /*12d40*/  @P0 LDGSTS.E.BYPASS.LTC128B.128 [R21+0x21c00], desc[UR36][R4.64+0x80], !P2 ;  /* 0x21c0008004150fae */ /* 0x000fe8000d101d64 */
[----:B------:R2:W-:Y:S01]  /*12d50*/  @P0 LDGSTS.E.BYPASS.LTC128B.128 [R21+0x24c00], desc[UR36][R4.64+0x100], !P1 ;  /* 0x24c0010004150fae */ /* 0x0005e2000c901d64 */
[----:B------:R-:W-:-:S03]  /*12d60*/  ISETP.GE.AND P0, PT, R6, 0x21, PT ;  /* 0x000000210600780c */ /* 0x000fc60003f06270 */
[----:B------:R-:W3:Y:S04]  /*12d70*/  SHFL.IDX PT, R8, R7, 0x4, 0x181f ;  /* 0x00981f0007087f89 */ /* 0x000ee800000e0000 */
[----:B------:R-:W4:Y:S01]  /*12d80*/  SHFL.IDX PT, R7, R7, 0x5, 0x181f ;  /* 0x00b81f0007077f89 */ /* 0x000f2200000e0000 */
[----:B--2---:R-:W-:-:S05]  /*12d90*/  IMAD.MOV.U32 R4, RZ, RZ, R10 ;  /* 0x000000ffff047224 */ /* 0x004fca00078e000a */
[----:B------:R-:W-:Y:S01]  /*12da0*/  @P0 IMAD.WIDE.U32 R2, R23, 0x2, R2 ;  /* 0x0000000217020825 */ /* 0x000fe200078e0002 */
[----:B------:R-:W-:-:S03]  /*12db0*/  @P0 LEA R25, R30, UR48, 0x1 ;  /* 0x000000301e190c11 */ /* 0x000fc6000f8e08ff */
[----:B0-----:R-:W-:Y:S02]  /*12dc0*/  IMAD.MOV.U32 R5, RZ, RZ, R9 ;  /* 0x000000ffff057224 */ /* 0x001fe400078e0009 */
[----:B------:R-:W-:Y:S04]  /*12dd0*/  @P0 LDGSTS.E.BYPASS.LTC128B.128 [R25+0x1f400], desc[UR36][R2.64], !P3 ;  /* 0x1f40000002190fae */ /* 0x000fe8000d901d64 */
[----:B------:R-:W-:Y:S04]  /*12de0*/  @P0 LDGSTS.E.BYPASS.LTC128B.128 [R25+0x22400], desc[UR36][R2.64+0x80], !P2 ;  /* 0x2240008002190fae */ /* 0x000fe8000d101d64 */
[----:B------:R1:W-:Y:S01]  /*12df0*/  @P0 LDGSTS.E.BYPASS.LTC128B.128 [R25+0x25400], desc[UR36][R2.64+0x100], !P1 ;  /* 0x2540010002190fae */ /* 0x0003e2000c901d64 */
[----:B------:R-:W-:Y:S01]  /*12e00*/  ISETP.GE.AND P0, PT, R6, 0x31, PT ;  /* 0x000000310600780c */ /* 0x000fe20003f06270 */
[----:B-1----:R-:W-:-:S12]  /*12e10*/  IMAD.MOV.U32 R2, RZ, RZ, R14 ;  /* 0x000000ffff027224 */ /* 0x002fd800078e000e */
[----:B------:R-:W-:Y:S01]  /*12e20*/  @P0 IMAD.WIDE.U32 R4, R23, 0x2, R4 ;  /* 0x0000000217040825 */ /* 0x000fe200078e0004 */
[----:B------:R-:W-:Y:S01]  /*12e30*/  @P0 LEA R9, R30, UR48, 0x1 ;  /* 0x000000301e090c11 */ /* 0x000fe2000f8e08ff */
[----:B------:R0:W1:Y:S02]  /*12e40*/  SHFL.IDX PT, R14, R0, 0x5, 0x181f ;  /* 0x00b81f00000e7f89 */ /* 0x00006400000e0000 */
[----:B---3--:R-:W-:Y:S02]  /*12e50*/  IMAD.MOV.U32 R3, RZ, RZ, R8 ;  /* 0x000000ffff037224 */ /* 0x008fe400078e0008 */
        /* <DEDUP_REMOVED lines=8> */
[----:B-1--4-:R0:W-:Y:S02]  /*12ee0*/  @P0 LDGSTS.E.BYPASS.LTC128B.128 [R21+0x26400], desc[UR36][R2.64+0x100], !P1 ;  /* 0x2640010002150fae */ /* 0x0121e4000c901d64 */
.L_x_4401:
[----:B------:R-:W-:Y:S01]  /*12ef0*/  ISETP.GE.AND P0, PT, R6, 0x51, PT ;  /* 0x000000510600780c */ /* 0x000fe20003f06270 */
[----:B0-----:R-:W-:Y:S02]  /*12f00*/  IMAD.MOV.U32 R2, RZ, RZ, R14 ;  /* 0x000000ffff027224 */ /* 0x001fe400078e000e */
[----:B------:R-:W-:-:S10]  /*12f10*/  IMAD.MOV.U32 R3, RZ, RZ, R7 ;  /* 0x000000ffff037224 */ /* 0x000fd400078e0007 */
        /* <DEDUP_REMOVED lines=15> */
.L_x_4348:
        /* <DEDUP_REMOVED lines=18> */
[----:B------:R-:W-:Y:S01]  /*13130*/  MOV R4, UR6 ;  /* 0x0000000600047c02 */ /* 0x000fe20008000f00 */
[----:B------:R-:W-:Y:S01]  /*13140*/  IMAD.U32 R5, RZ, RZ, UR7 ;  /* 0x00000007ff057e24 */ /* 0x000fe2000f8e00ff */
[----:B------:R-:W0:Y:S01]  /*13150*/  LDC.64 R2, c[0x4][R2] ;  /* 0x0100000002027b82 */ /* 0x000e220000000a00 */
[----:B------:R-:W-:Y:S02]  /*13160*/  IMAD.U32 R6, RZ, RZ, UR8 ;  /* 0x00000008ff067e24 */ /* 0x000fe4000f8e00ff */
[----:B------:R-:W-:Y:S02]  /*13170*/  IMAD.U32 R7, RZ, RZ, UR9 ;  /* 0x00000009ff077e24 */ /* 0x000fe4000f8e00ff */
[----:B------:R-:W-:-:S02]  /*13180*/  IMAD.U32 R10, RZ, RZ, UR4 ;  /* 0x00000004ff0a7e24 */ /* 0x000fc4000f8e00ff */
[----:B------:R-:W-:Y:S02]  /*13190*/  IMAD.U32 R11, RZ, RZ, UR5 ;  /* 0x00000005ff0b7e24 */ /* 0x000fe4000f8e00ff */
[----:B------:R-:W-:Y:S02]  /*131a0*/  IMAD.MOV.U32 R8, RZ, RZ, 0x70 ;  /* 0x00000070ff087424 */ /* 0x000fe400078e00ff */
[----:B------:R-:W-:Y:S02]  /*131b0*/  IMAD.MOV.U32 R12, RZ, RZ, 0x1 ;  /* 0x00000001ff0c7424 */ /* 0x000fe400078e00ff */
[----:B------:R-:W-:-:S07]  /*131c0*/  IMAD.MOV.U32 R13, RZ, RZ, RZ ;  /* 0x000000ffff0d7224 */ /* 0x000fce00078e00ff */
[----:B------:R-:W-:-:S07]  /*131d0*/  LEPC R20, `(.L_x_4349) ;  /* 0x000000001014794e */ /* 0x000fce0000000000 */
[----:B0-----:R-:W-:Y:S05]  /*131e0*/  CALL.ABS.NOINC R2 ;  /* 0x0000000002007343 */ /* 0x001fea0003c00000 */
.L_x_4349:
[----:B------:R-:W-:Y:S01]  /*131f0*/  UISETP.NE.AND UP0, UPT, UR50, URZ, UPT ;  /* 0x0000003f3200728c */ /* 0x000fe2000bf05270 */
[----:B------:R-:W-:Y:S01]  /*13200*/  VIADD R7, R37, UR42 ;  /* 0x0000002a25077c36 */ /* 0x000fe20008000000 */
[----:B------:R-:W0:Y:S01]  /*13210*/  LDC R0, c[0x0][0x448] ;  /* 0x00011200ff007b82 */ /* 0x000e220000000800 */
[----:B------:R-:W-:Y:S01]  /*13220*/  IMAD.U32 R4, RZ, RZ, UR38 ;  /* 0x00000026ff047e24 */ /* 0x000fe2000f8e00ff */
[----:B------:R-:W-:Y:S01]  /*13230*/  ULDC.64 UR4, c[0x0][0x2e0] ;  /* 0x0000b80000047ab9 */ /* 0x000fe20000000a00 */
[----:B------:R-:W-:Y:S01]  /*13240*/  IMAD.U32 R3, RZ, RZ, UR49 ;  /* 0x00000031ff037e24 */ /* 0x000fe2000f8e00ff */
[----:B------:R-:W-:Y:S01]  /*13250*/  PLOP3.LUT P0, PT, PT, PT, UP0, 0x80, 0x0 ;  /* 0x000000000000781c */ /* 0x000fe20003f0f008 */
[----:B------:R-:W-:Y:S01]  /*13260*/  IMAD.MOV.U32 R2, RZ, RZ, R4 ;  /* 0x000000ffff027224 */ /* 0x000fe200078e0004 */
[----:B------:R-:W-:Y:S01]  /*13270*/  MOV R5, UR39 ;  /* 0x0000002700057c02 */ /* 0x000fe20008000f00 */
[----:B------:R-:W-:Y:S02]  /*13280*/  IMAD R25, R25, UR4, RZ ;  /* 0x0000000419197c24 */ /* 0x000fe4000f8e02ff */
[----:B------:R-:W-:Y:S01]  /*13290*/  @UP0 ULDC UR6, c[0x0][0x44c] ;  /* 0x0001130000060ab9 */ /* 0x000fe20000000800 */
[----:B------:R-:W-:Y:S01]  /*132a0*/  IMAD.WIDE.U32 R2, R26, UR4, R2 ;  /* 0x000000041a027c25 */ /* 0x000fe2000f8e0002 */
[----:B------:R-:W-:-:S03]  /*132b0*/  @UP0 ULDC UR4, c[0x0][0x450] ;  /* 0x0001140000040ab9 */ /* 0x000fc60000000800 */
[----:B------:R-:W-:Y:S02]  /*132c0*/  IMAD.MOV.U32 R5, RZ, RZ, R7 ;  /* 0x000000ffff057224 */ /* 0x000fe400078e0007 */
[----:B------:R-:W-:Y:S02]  /*132d0*/  IMAD R25, R26, UR5, R25 ;  /* 0x000000051a197c24 */ /* 0x000fe4000f8e0219 */
[----:B------:R-:W-:Y:S01]  /*132e0*/  @P0 IMAD.HI.U32 R6, R7, UR6, RZ ;  /* 0x0000000607060c27 */ /* 0x000fe2000f8e00ff */
[----:B------:R-:W-:-:S03]  /*132f0*/  PLOP3.LUT P0, PT, PT, PT, UP0, 0x80, 0x0 ;  /* 0x000000000000781c */ /* 0x000fc60003f0f008 */
[----:B------:R-:W-:-:S10]  /*13300*/  IMAD.IADD R3, R3, 0x1, R25 ;  /* 0x0000000103037824 */ /* 0x000fd400078e0219 */
[----:B------:R-:W-:Y:S01]  /*13310*/  @P0 SHF.R.U32.HI R5, RZ, UR4, R6 ;  /* 0x00000004ff050c19 */ /* 0x000fe20008011606 */
[----:B------:R-:W-:-:S04]  /*13320*/  ULDC.64 UR4, c[0x0][0x2d0] ;  /* 0x0000b40000047ab9 */ /* 0x000fc80000000a00 */
[----:B------:R-:W-:Y:S02]  /*13330*/  IMAD.MOV R4, RZ, RZ, -R5 ;  /* 0x000000ffff047224 */ /* 0x000fe400078e0a05 */
[----:B------:R-:W-:-:S04]  /*13340*/  IMAD.WIDE.U32 R2, R5, UR4, R2 ;  /* 0x0000000405027c25 */ /* 0x000fc8000f8e0002 */
[----:B0-----:R-:W-:Y:S01]  /*13350*/  IMAD R7, R0, R4, R7 ;  /* 0x0000000400077224 */ /* 0x001fe200078e0207 */
        /* <DEDUP_REMOVED lines=24> */
[C---:B------:R-:W-:Y:S01]  /*134e0*/  VIADD R11, R7.reuse, 0x10 ;  /* 0x00000010070b7836 */ /* 0x040fe20000000000 */
        /* <DEDUP_REMOVED lines=27> */
[----:B------:R-:W-:-:S02]  /*136a0*/  ISETP.GE.AND P1, PT, R11, R0, PT ;  /* 0x000000000b00720c */ /* 0x000fc40003f26270 */
[C---:B------:R-:W-:Y:S01]  /*136b0*/  IADD3 R11, R7.reuse, 0x50, RZ ;  /* 0x00000050070b7810 */ /* 0x040fe20007ffe0ff */
        /* <DEDUP_REMOVED lines=32> */
.L_x_4418:
[----:B------:R-:W-:Y:S01]  /*138c0*/  VIADD R7, R7, 0x70 ;  /* 0x0000007007077836 */ /* 0x000fe20000000000 */
[----:B------:R-:W-:Y:S01]  /*138d0*/  BSSY B0, `(.L_x_4351) ;  /* 0x000000d000007945 */ /* 0x000fe20003800000 */
[----:B-1----:R-:W-:Y:S02]  /*138e0*/  IMAD.MOV.U32 R2, RZ, RZ, R14 ;  /* 0x000000ffff027224 */ /* 0x002fe400078e000e */
[----:B--2---:R-:W-:Y:S01]  /*138f0*/  IMAD.MOV.U32 R3, RZ, RZ, R4 ;  /* 0x000000ffff037224 */ /* 0x004fe200078e0004 */
[----:B------:R-:W-:-:S13]  /*13900*/  ISETP.GE.AND P1, PT, R7, R0, PT ;  /* 0x000000000700720c */ /* 0x000fda0003f26270 */
        /* <DEDUP_REMOVED lines=9> */
.L_x_4352:
[----:B------:R-:W-:Y:S05]  /*139a0*/  BSYNC B0 ;  /* 0x0000000000007941 */ /* 0x000fea0003800000 */
.L_x_4351:
[----:B------:R-:W-:Y:S01]  /*139b0*/  NOP ;  /* 0x0000000000007918 */ /* 0x000fe20000000000 */
[----:B------:R-:W-:Y:S01]  /*139c0*/  SYNCS.ARRIVE.TRANS64.RED.A0T1 RZ, [UR48+0x30800], RZ ;  /* 0x030800ffffff79a7 */ /* 0x000fe20008200430 */
[----:B------:R-:W-:Y:S01]  /*139d0*/  IMAD.MOV.U32 R0, RZ, RZ, 0x1 ;  /* 0x00000001ff007424 */ /* 0x000fe200078e00ff */
[----:B------:R-:W-:Y:S04]  /*139e0*/  ARRIVES.LDGSTSBAR.64.TRANSCNT [UR48+0x30800] ;  /* 0x03080000ff0079b0 */ /* 0x000fe80008000ab0 */
[----:B------:R-:W-:Y:S01]  /*139f0*/  SHF.L.U32 R0, R0, 0x1f, RZ ;  /* 0x0000001f00007819 */ /* 0x000fe200000006ff */
[----:B------:R-:W-:Y:S01]  /*13a00*/  NOP ;  /* 0x0000000000007918 */ /* 0x000fe20000000000 */
[----:B------:R-:W-:Y:S01]  /*13a10*/  SYNCS.ARRIVE.TRANS64.A1T0 RZ, [UR48+0x30800], RZ ;  /* 0x030800ffffff79a7 */ /* 0x000fe20008100030 */
[----:B------:R-:W-:Y:S01]  /*13a20*/  VIADD R19, R19, 0xfffffffe ;  /* 0xfffffffe13137836 */ /* 0x000fe20000000000 */
[----:B------:R-:W1:Y:S02]  /*13a30*/  SYNCS.PHASECHK.TRANS64.TRYWAIT P0, [UR48+0x30820], R0 ;  /* 0x03082000ff0075a7 */ /* 0x000e640008000170 */
[----:B-1----:R-:W-:Y:S05]  /*13a40*/  @!P0 BRA `(.L_x_4353) ;  /* 0x00000030004c8947 */ /* 0x002fea0003800000 */
.L_x_4419:
[----:B------:R-:W-:Y:S01]  /*13a50*/  ISETP.GE.AND P0, PT, R19, UR51, PT ;  /* 0x0000003313007c0c */ /* 0x000fe2000bf06270 */
[----:B------:R-:W-:Y:S02]  /*13a60*/  IMAD.MOV.U32 R28, RZ, RZ, 0x1 ;  /* 0x00000001ff1c7424 */ /* 0x000fe400078e00ff */
[----:B------:R-:W-:-:S10]  /*13a70*/  IMAD.MOV.U32 R26, RZ, RZ, RZ ;  /* 0x000000ffff1a7224 */ /* 0x000fd400078e00ff */
[----:B------:R-:W-:Y:S05]  /*13a80*/  @!P0 BRA `(.L_x_4354) ;  /* 0x00000010003c8947 */ /* 0x000fea0003800000 */
[----:B0-----:R-:W0:Y:S01]  /*13a90*/  S2R R2, SR_TID.X ;  /* 0x0000000000027919 */ /* 0x001e220000002100 */
[----:B------:R-:W-:Y:S01]  /*13aa0*/  UIADD3 UR4, UR47, 0x1, URZ ;  /* 0x000000012f047890 */ /* 0x000fe2000fffe03f */
[----:B------:R-:W-:Y:S01]  /*13ab0*/  LOP3.LUT R3, RZ, UR45, RZ, 0x33, !PT ;  /* 0x0000002dff037c12 */ /* 0x000fe2000f8e33ff */
[----:B------:R-:W-:Y:S01]  /*13ac0*/  BSSY B0, `(.L_x_4354) ;  /* 0x000010b000007945 */ /* 0x000fe20003800000 */
[----:B------:R-:W-:Y:S01]  /*13ad0*/  LOP3.LUT R5, RZ, UR44, RZ, 0x33, !PT ;  /* 0x0000002cff057c12 */ /* 0x000fe2000f8e33ff */
[----:B------:R-:W-:Y:S01]  /*13ae0*/  UIMAD UR4, UR4, UR40, URZ ;  /* 0x00000028040472a4 */ /* 0x000fe2000f8e023f */
[----:B------:R-:W-:Y:S01]  /*13af0*/  MOV R27, 0x1 ;  /* 0x00000001001b7802 */ /* 0x000fe20000000f00 */
[----:B------:R-:W-:-:S04]  /*13b00*/  IMAD.MOV.U32 R25, RZ, RZ, RZ ;  /* 0x000000ffff197224 */ /* 0x000fc800078e00ff */
        /* <DEDUP_REMOVED lines=8> */
[----:B0-----:R-:W-:-:S04]  /*13b90*/  LOP3.LUT R2, R2, 0x7f, RZ, 0xc0, !PT ;  /* 0x0000007f02027812 */ /* 0x001fc800078ec0ff */
[----:B------:R-:W-:-:S04]  /*13ba0*/  SHF.R.U32.HI R2, RZ, 0x3, R2 ;  /* 0x00000003ff027819 */ /* 0x000fc80000011602 */
[----:B------:R-:W-:Y:S02]  /*13bb0*/  IADD3 R22, R24, R22, R2 ;  /* 0x0000001618167210 */ /* 0x000fe40007ffe002 */
[----:B------:R-:W-:Y:S01]  /*13bc0*/  IADD3 R3, -R2, UR43, RZ ;  /* 0x0000002b02037c10 */ /* 0x000fe2000fffe1ff */
[----:B------:R-:W-:Y:S02]  /*13bd0*/  IMAD.SHL.U32 R2, R23, 0x2, RZ ;  /* 0x0000000217027824 */ /* 0x000fe400078e00ff */
[----:B------:R-:W-:Y:S02]  /*13be0*/  VIADD R5, R22, 0xfffffee0 ;  /* 0xfffffee016057836 */ /* 0x000fe40000000000 */
[C---:B------:R-:W-:Y:S02]  /*13bf0*/  IMAD R3, R0.reuse, 0x60, R3 ;  /* 0x0000006000037824 */ /* 0x040fe400078e0203 */
[----:B------:R-:W-:Y:S02]  /*13c00*/  IMAD R20, R0, -0x60, R5 ;  /* 0xffffffa000147824 */ /* 0x000fe400078e0205 */
[----:B------:R-:W-:-:S07]  /*13c10*/  VIADD R0, R3, 0xc0 ;  /* 0x000000c003007836 */ /* 0x000fce0000000000 */
.L_x_4367:
[----:B------:R-:W2:Y:S01]  /*13c20*/  LDL R8, [R1] ;  /* 0x0000000001087983 */ /* 0x000ea20000100800 */
[----:B------:R-:W0:Y:S01]  /*13c30*/  LDC R2, c[0x0][0x430] ;  /* 0x00010c00ff027b82 */ /* 0x000e220000000800 */
[----:B------:R-:W-:Y:S01]  /*13c40*/  ISETP.GT.U32.AND P5, PT, R37, 0x5f, PT ;  /* 0x0000005f2500780c */ /* 0x000fe20003fa4070 */
[----:B------:R-:W-:-:S12]  /*13c50*/  IMAD.MOV.U32 R9, RZ, RZ, R20 ;  /* 0x000000ffff097224 */ /* 0x000fd800078e0014 */
[----:B------:R-:W2:Y:S01]  /*13c60*/  @!P5 LDC.64 R4, c[0x0][0x428] ;  /* 0x00010a00ff04db82 */ /* 0x000ea20000000a00 */
[----:B0-----:R-:W-:-:S13]  /*13c70*/  ISETP.NE.AND P0, PT, R2, 0x1, PT ;  /* 0x000000010200780c */ /* 0x001fda0003f05270 */
[----:B------:R-:W0:Y:S08]  /*13c80*/  @P0 LDC R3, c[0x0][0x434] ;  /* 0x00010d00ff030b82 */ /* 0x000e300000000800 */
[----:B------:R-:W1:Y:S01]  /*13c90*/  @P0 LDC R7, c[0x0][0x438] ;  /* 0x00010e00ff070b82 */ /* 0x000e620000000800 */
[----:B0-----:R-:W-:-:S05]  /*13ca0*/  @P0 IMAD.HI.U32 R2, R20, R3, RZ ;  /* 0x0000000314020227 */ /* 0x001fca00078e00ff */
[----:B-1----:R-:W-:Y:S02]  /*13cb0*/  @P0 SHF.R.U32.HI R9, RZ, R7, R2 ;  /* 0x00000007ff090219 */ /* 0x002fe40000011602 */
[----:B------:R-:W0:Y:S02]  /*13cc0*/  @!P5 LDC.64 R6, c[0x0][0x418] ;  /* 0x00010600ff06db82 */ /* 0x000e240000000a00 */
[----:B------:R-:W-:Y:S01]  /*13cd0*/  @!P5 SHF.R.S32.HI R3, RZ, 0x1f, R9 ;  /* 0x0000001fff03d819 */ /* 0x000fe20000011409 */
[----:B--2---:R-:W-:-:S04]  /*13ce0*/  @!P5 IMAD R2, R8, R4, RZ ;  /* 0x000000040802d224 */ /* 0x004fc800078e02ff */
[----:B------:R-:W-:Y:S02]  /*13cf0*/  @!P5 IMAD R5, R36, R5, R2 ;  /* 0x000000052405d224 */ /* 0x000fe400078e0202 */
[----:B------:R-:W-:-:S04]  /*13d00*/  @!P5 IMAD.MOV.U32 R2, RZ, RZ, R9 ;  /* 0x000000ffff02d224 */ /* 0x000fc800078e0009 */
[----:B------:R-:W-:-:S04]  /*13d10*/  @!P5 IMAD.WIDE.U32 R2, R36, R4, R2 ;  /* 0x000000042402d225 */ /* 0x000fc800078e0002 */
[----:B------:R-:W-:Y:S01]  /*13d20*/  @!P5 IMAD.IADD R3, R5, 0x1, R3 ;  /* 0x000000010503d824 */ /* 0x000fe200078e0203 */
        /* <DEDUP_REMOVED lines=12> */
.L_x_4355:
[----:B------:R-:W-:Y:S01]  /*13df0*/  LEA R19, R26, UR48, 0x3 ;  /* 0x000000301a137c11 */ /* 0x000fe2000f8e18ff */
[----:B------:R-:W-:Y:S01]  /*13e00*/  BSSY B1, `(.L_x_4356) ;  /* 0x0000004000017945 */ /* 0x000fe20003800000 */
[----:B------:R-:W-:-:S04]  /*13e10*/  SHF.L.U32 R2, R28, 0x1f, RZ ;  /* 0x0000001f1c027819 */ /* 0x000fc800000006ff */
[----:B------:R-:W0:Y:S02]  /*13e20*/  SYNCS.PHASECHK.TRANS64.TRYWAIT P0, [R19+URZ+0x30840], R2 ;  /* 0x03084002130075a7 */ /* 0x000e24000800017f */
[----:B0-----:R-:W-:Y:S05]  /*13e30*/  @!P0 BRA `(.L_x_4357) ;  /* 0x0000002c00688947 */ /* 0x001fea0003800000 */
.L_x_4420:
[----:B------:R-:W-:Y:S05]  /*13e40*/  BSYNC B1 ;  /* 0x0000000000017941 */ /* 0x000fea0003800000 */
.L_x_4356:
        /* <DEDUP_REMOVED lines=38> */
[----:B------:R-:W0:Y:S02]  /*140b0*/  SHFL.IDX PT, R14, R21, 0x1, 0x181f ;  /* 0x00381f00150e7f89 */ /* 0x000e2400000e0000 */
[----:B-1----:R-:W-:-:S05]  /*140c0*/  IMAD.X R3, RZ, RZ, R3, P0 ;  /* 0x000000ffff037224 */ /* 0x002fca00000e0603 */
        /* <DEDUP_REMOVED lines=15> */
[----:B------:R-:W0:Y:S03]  /*141c0*/  SHFL.IDX PT, R2, R21, 0x4, 0x181f ;  /* 0x00981f0015027f89 */ /* 0x000e2600000e0000 */
[----:B-1----:R-:W-:Y:S01]  /*141d0*/  IMAD.X R7, RZ, RZ, R3, P0 ;  /* 0x000000ffff077224 */ /* 0x002fe200000e0603 */
[----:B------:R2:W-:Y:S04]  /*141e0*/  LDGSTS.E.BYPASS.LTC128B.128 [R22+0x1f400], desc[UR36][R10.64], !P6 ;  /* 0x1f4000000a167fae */ /* 0x0005e8000f101d64 */
[----:B------:R-:W1:Y:S04]  /*141f0*/  SHFL.IDX PT, R3, R24, 0x4, 0x181f ;  /* 0x00981f0018037f89 */ /* 0x000e6800000e0000 */
[----:B------:R2:W-:Y:S04]  /*14200*/  LDGSTS.E.BYPASS.LTC128B.128 [R22+0x22400], desc[UR36][R10.64+0x80], !P5 ;  /* 0x224000800a167fae */ /* 0x0005e8000e901d64 */
[----:B------:R2:W-:Y:S04]  /*14210*/  LDGSTS.E.BYPASS.LTC128B.128 [R22+0x25400], desc[UR36][R10.64+0x100], !P4 ;  /* 0x254001000a167fae */ /* 0x0005e8000e101d64 */
[----:B------:R2:W-:Y:S01]  /*14220*/  LDGSTS.E.BYPASS.LTC128B.128 [R22+0x1fc00], desc[UR36][R6.64], !P6 ;  /* 0x1fc0000006167fae */ /* 0x0005e2000f101d64 */
[----:B0-----:R-:W-:-:S03]  /*14230*/  IADD3 R2, P0, R2, R12, RZ ;  /* 0x0000000c02027210 */ /* 0x001fc60007f1e0ff */
[----:B------:R2:W-:Y:S04]  /*14240*/  LDGSTS.E.BYPASS.LTC128B.128 [R22+0x22c00], desc[UR36][R6.64+0x80], !P5 ;  /* 0x22c0008006167fae */ /* 0x0005e8000e901d64 */
[----:B------:R2:W-:Y:S01]  /*14250*/  LDGSTS.E.BYPASS.LTC128B.128 [R22+0x25c00], desc[UR36][R6.64+0x100], !P4 ;  /* 0x25c0010006167fae */ /* 0x0005e2000e101d64 */
[----:B-1----:R-:W-:-:S03]  /*14260*/  IMAD.X R3, RZ, RZ, R3, P0 ;  /* 0x000000ffff037224 */ /* 0x002fc600000e0603 */
[----:B------:R-:W0:Y:S04]  /*14270*/  SHFL.IDX PT, R24, R24, 0x5, 0x181f ;  /* 0x00b81f0018187f89 */ /* 0x000e2800000e0000 */
[----:B------:R2:W-:Y:S04]  /*14280*/  LDGSTS.E.BYPASS.LTC128B.128 [R22+0x20400], desc[UR36][R2.64], !P6 ;  /* 0x2040000002167fae */ /* 0x0005e8000f101d64 */
[----:B------:R2:W-:Y:S04]  /*14290*/  LDGSTS.E.BYPASS.LTC128B.128 [R22+0x23400], desc[UR36][R2.64+0x80], !P5 ;  /* 0x2340008002167fae */ /* 0x0005e8000e901d64 */
[----:B------:R2:W-:Y:S02]  /*142a0*/  LDGSTS.E.BYPASS.LTC128B.128 [R22+0x26400], desc[UR36][R2.64+0x100], !P4 ;  /* 0x2640010002167fae */ /* 0x0005e4000e101d64 */
.L_x_4434:
[----:B--2---:R-:W-:Y:S01]  /*142b0*/  IMAD.SHL.U32 R2, R23, 0x2, RZ ;  /* 0x0000000217027824 */ /* 0x004fe200078e00ff */
[----:B------:R-:W-:-:S04]  /*142c0*/  LOP3.LUT P6, RZ, R16, 0x4, RZ, 0xc0, !PT ;  /* 0x0000000410ff7812 */ /* 0x000fc800078cc0ff */
[----:B------:R-:W-:-:S05]  /*142d0*/  IADD3 R2, P0, R14, R2, RZ ;  /* 0x000000020e027210 */ /* 0x000fca0007f1e0ff */
[----:B0-----:R-:W-:Y:S01]  /*142e0*/  IMAD.X R3, RZ, RZ, R24, P0 ;  /* 0x000000ffff037224 */ /* 0x001fe200000e0618 */
[----:B------:R-:W-:-:S04]  /*142f0*/  PLOP3.LUT P0, PT, PT, PT, PT, 0x80, 0x0 ;  /* 0x000000000000781c */ /* 0x000fc80003f0f070 */
[----:B------:R-:W-:Y:S01]  /*14300*/  @!PT LDS RZ, [RZ] ;  /* 0x00000000fffff984 */ /* 0x000fe20000000800 */
[----:B------:R-:W-:Y:S01]  /*14310*/  @!PT LDS RZ, [RZ] ;  /* 0x00000000fffff984 */ /* 0x000fe20000000800 */
[----:B------:R-:W-:Y:S01]  /*14320*/  @!PT LDS RZ, [RZ] ;  /* 0x00000000fffff984 */ /* 0x000fe20000000800 */
[----:B------:R0:W-:Y:S04]  /*14330*/  LDGSTS.E.BYPASS.LTC128B.128 [R22+0x20c00], desc[UR36][R2.64], !P6 ;  /* 0x20c0000002167fae */ /* 0x0001e8000f101d64 */
[----:B------:R0:W-:Y:S04]  /*14340*/  LDGSTS.E.BYPASS.LTC128B.128 [R22+0x23c00], desc[UR36][R2.64+0x80], !P5 ;  /* 0x23c0008002167fae */ /* 0x0001e8000e901d64 */
[----:B------:R0:W-:Y:S01]  /*14350*/  LDGSTS.E.BYPASS.LTC128B.128 [R22+0x26c00], desc[UR36][R2.64+0x100], !P4 ;  /* 0x26c0010002167fae */ /* 0x0001e2000e101d64 */
[----:B------:R-:W-:Y:S01]  /*14360*/  NOP ;  /* 0x0000000000007918 */ /* 0x000fe20000000000 */
.L_x_4359:
        /* <DEDUP_REMOVED lines=10> */
.L_x_4360:
[----:B------:R1:W-:Y:S01]  /*14410*/  SYNCS.ARRIVE.TRANS64.A1T0 RZ, [R19+URZ+0x30830], RZ ;  /* 0x030830ff13ff79a7 */ /* 0x0003e2000810003f */
[----:B------:R-:W-:Y:S05]  /*14420*/  @!P5 BRA `(.L_x_4361) ;  /* 0x000000000004d947 */ /* 0x000fea0003800000 */
[----:B------:R-:W-:Y:S01]  /*14430*/  BPT.TRAP 0x1 ;  /* 0x000000040000795c */ /* 0x000fe20000300000 */
.L_x_4361:
[----:B0-----:R-:W-:Y:S01]  /*14440*/  SHF.L.U32 R3, R27, 0x1f, RZ ;  /* 0x0000001f1b037819 */ /* 0x001fe200000006ff */
[----:B------:R-:W-:Y:S01]  /*14450*/  BSSY B1, `(.L_x_4362) ;  /* 0x0000004000017945 */ /* 0x000fe20003800000 */
[----:B------:R-:W-:-:S04]  /*14460*/  LEA R6, R25, UR48, 0x3 ;  /* 0x0000003019067c11 */ /* 0x000fc8000f8e18ff */
[----:B------:R-:W0:Y:S02]  /*14470*/  SYNCS.PHASECHK.TRANS64.TRYWAIT P0, [R6+URZ+0x30860], R3 ;  /* 0x03086003060075a7 */ /* 0x000e24000800017f */
[----:B0-----:R-:W-:Y:S05]  /*14480*/  @!P0 BRA `(.L_x_4363) ;  /* 0x0000002c00b88947 */ /* 0x001fea0003800000 */
.L_x_4435:
[----:B------:R-:W-:Y:S05]  /*14490*/  BSYNC B1 ;  /* 0x0000000000017941 */ /* 0x000fea0003800000 */
.L_x_4362:
        /* <DEDUP_REMOVED lines=48> */
[----:B------:R0:W3:Y:S03]  /*147a0*/  SHFL.IDX PT, R14, R17, 0x5, 0x181f ;  /* 0x00b81f00110e7f89 */ /* 0x0000e600000e0000 */
[----:B--2---:R-:W-:Y:S01]  /*147b0*/  IMAD.X R3, RZ, RZ, R8, P0 ;  /* 0x000000ffff037224 */ /* 0x004fe200000e0608 */
[----:B------:R-:W-:Y:S01]  /*147c0*/  ISETP.LT.OR P0, PT, R0, 0x41, P3 ;  /* 0x000000410000780c */ /* 0x000fe20001f01670 */
[----:B------:R0:W2:-:S12]  /*147d0*/  SHFL.IDX PT, R8, R18, 0x5, 0x181f ;  /* 0x00b81f0012087f89 */ /* 0x00009800000e0000 */
[----:B------:R0:W-:Y:S01]  /*147e0*/  LDGSTS.E.BYPASS.LTC128B.128 [R7+0x2400], desc[UR36][R2.64], !P0 ;  /* 0x0240000002077fae */ /* 0x0001e2000c101d64 */
[----:B------:R-:W-:-:S13]  /*147f0*/  ISETP.LT.OR P0, PT, R0, 0x41, P2 ;  /* 0x000000410000780c */ /* 0x000fda0001701670 */
[----:B------:R0:W-:Y:S01]  /*14800*/  LDGSTS.E.BYPASS.LTC128B.128 [R7+0x5400], desc[UR36][R2.64+0x80], !P0 ;  /* 0x0540008002077fae */ /* 0x0001e2000c101d64 */
[----:B------:R-:W-:-:S13]  /*14810*/  ISETP.LT.OR P0, PT, R0, 0x41, P1 ;  /* 0x000000410000780c */ /* 0x000fda0000f01670 */
[----:B--23--:R0:W-:Y:S02]  /*14820*/  LDGSTS.E.BYPASS.LTC128B.128 [R7+0x8400], desc[UR36][R2.64+0x100], !P0 ;  /* 0x0840010002077fae */ /* 0x00c1e4000c101d64 */
.L_x_4449:
        /* <DEDUP_REMOVED lines=21> */
[----:B------:R-:W-:-:S04]  /*14980*/  IMAD R5, R4, UR5, R5 ;  /* 0x0000000504057c24 */ /* 0x000fc8000f8e0205 */
[----:B-1----:R-:W-:-:S07]  /*14990*/  IMAD.IADD R19, R3, 0x1, R5 ;  /* 0x0000000103137824 */ /* 0x002fce00078e0205 */
.L_x_4365:
        /* <DEDUP_REMOVED lines=10> */
.L_x_4366:
[----:B------:R-:W-:Y:S01]  /*14a40*/  R2UR UR4, R35 ;  /* 0x00000000230472ca */ /* 0x000fe200000e0000 */
[----:B------:R-:W-:Y:S01]  /*14a50*/  ULDC.64 UR6, c[0x0][0x330] ;  /* 0x0000cc0000067ab9 */ /* 0x000fe20000000a00 */
[----:B------:R-:W-:Y:S01]  /*14a60*/  IMAD.MOV.U32 R18, RZ, RZ, R2 ;  /* 0x000000ffff127224 */ /* 0x000fe200078e0002 */
[----:B------:R-:W-:Y:S01]  /*14a70*/  IADD3 R31, R31, -0x1, RZ ;  /* 0xffffffff1f1f7810 */ /* 0x000fe20007ffe0ff */
[----:B------:R-:W-:Y:S01]  /*14a80*/  IMAD.U32 R3, RZ, RZ, UR6 ;  /* 0x00000006ff037e24 */ /* 0x000fe2000f8e00ff */
[----:B------:R0:W-:Y:S01]  /*14a90*/  SYNCS.ARRIVE.TRANS64.A1T0 RZ, [R6+URZ+0x30850], RZ ;  /* 0x030850ff06ff79a7 */ /* 0x0001e2000810003f */
[----:B------:R-:W-:Y:S02]  /*14aa0*/  VIADD R0, R0, 0x60 ;  /* 0x0000006000007836 */ /* 0x000fe40000000000 */
[----:B------:R-:W-:-:S04]  /*14ab0*/  IMAD.WIDE.U32 R18, R3, UR41, R18 ;  /* 0x0000002903127c25 */ /* 0x000fc8000f8e0012 */
[----:B------:R-:W-:Y:S01]  /*14ac0*/  VIADD R20, R20, 0xffffffa0 ;  /* 0xffffffa014147836 */ /* 0x000fe20000000000 */
[----:B------:R-:W-:Y:S01]  /*14ad0*/  UIMAD UR4, UR4, UR6, URZ ;  /* 0x00000006040472a4 */ /* 0x000fe2000f8e023f */
[----:B------:R-:W-:Y:S02]  /*14ae0*/  IMAD.MOV.U32 R27, RZ, RZ, R28 ;  /* 0x000000ffff1b7224 */ /* 0x000fe400078e001c */
[----:B------:R-:W-:Y:S01]  /*14af0*/  IMAD.MOV.U32 R25, RZ, RZ, R26 ;  /* 0x000000ffff197224 */ /* 0x000fe200078e001a */
        /* <DEDUP_REMOVED lines=8> */
.L_x_4354:
[----:B------:R-:W-:-:S13]  /*14b80*/  LOP3.LUT P0, RZ, R16, 0x10, RZ, 0xc0, !PT ;  /* 0x0000001010ff7812 */ /* 0x000fda000780c0ff */
[----:B------:R-:W-:Y:S05]  /*14b90*/  @!P0 BRA `(.L_x_4368) ;  /* 0x0000000000048947 */ /* 0x000fea0003800000 */
[----:B------:R-:W-:Y:S01]  /*14ba0*/  BPT.TRAP 0x1 ;  /* 0x000000040000795c */ /* 0x000fe20000300000 */
.L_x_4368:
[----:B0-----:R-:W-:Y:S01]  /*14bb0*/  LEA R0, R26, UR48, 0x3 ;  /* 0x000000301a007c11 */ /* 0x001fe2000f8e18ff */
        /* <DEDUP_REMOVED lines=8> */
[----:B------:R-:W-:-:S05]  /*14c40*/  SHF.R.U32.HI R6, RZ, 0x3, R6 ;  /* 0x00000003ff067819 */ /* 0x000fca0000011606 */
[----:B------:R-:W-:Y:S01]  /*14c50*/  IMAD.IADD R5, R5, 0x1, -R6 ;  /* 0x0000000105057824 */ /* 0x000fe200078e0a06 */
[----:B-1----:R-:W-:Y:S06]  /*14c60*/  @!P0 BRA `(.L_x_4370) ;  /* 0x0000003000008947 */ /* 0x002fec0003800000 */
.L_x_4450:
[----:B------:R-:W-:Y:S05]  /*14c70*/  BSYNC B0 ;  /* 0x0000000000007941 */ /* 0x000fea0003800000 */
.L_x_4369:
        /* <DEDUP_REMOVED lines=8> */
[----:B------:R-:W-:Y:S01]  /*14d00*/  SHFL.IDX PT, R6, R18, 0x1, 0x181f ;  /* 0x00381f0012067f89 */ /* 0x000fe200000e0000 */
[----:B------:R-:W-:Y:S02]  /*14d10*/  ISETP.GE.AND P0, PT, R33, UR4, PT ;  /* 0x0000000421007c0c */ /* 0x000fe4000bf06270 */
[C---:B------:R-:W-:Y:S01]  /*14d20*/  ISETP.LT.OR P3, PT, R5.reuse, 0x1, P2 ;  /* 0x000000010500780c */ /* 0x040fe20001761670 */
[----:B------:R-:W1:Y:S01]  /*14d30*/  SHFL.IDX PT, R14, R17, 0x1, 0x181f ;  /* 0x00381f00110e7f89 */ /* 0x000e6200000e0000 */
[----:B------:R-:W-:-:S02]  /*14d40*/  ISETP.LT.OR P4, PT, R5, 0x1, P1 ;  /* 0x000000010500780c */ /* 0x000fc40000f81670 */
[----:B------:R-:W-:Y:S01]  /*14d50*/  ISETP.LT.OR P5, PT, R5, 0x1, P0 ;  /* 0x000000010500780c */ /* 0x000fe200007a1670 */
[----:B------:R-:W-:Y:S04]  /*14d60*/  SHFL.IDX PT, R7, R18, 0x2, 0x181f ;  /* 0x00581f0012077f89 */ /* 0x000fe800000e0000 */
[----:B------:R-:W2:Y:S01]  /*14d70*/  SHFL.IDX PT, R8, R17, 0x2, 0x181f ;  /* 0x00581f0011087f89 */ /* 0x000ea200000e0000 */
[----:B0-----:R-:W-:-:S05]  /*14d80*/  IMAD.WIDE.U32 R2, R23, 0x2, R2 ;  /* 0x0000000217027825 */ /* 0x001fca00078e0002 */
[----:B------:R-:W-:Y:S01]  /*14d90*/  LDGSTS.E.BYPASS.LTC128B.128 [R4+0x400], desc[UR36][R2.64], !P3 ;  /* 0x0040000002047fae */ /* 0x000fe2000d901d64 */
[----:B------:R-:W-:-:S03]  /*14da0*/  ISETP.LT.OR P3, PT, R5, 0x11, P2 ;  /* 0x000000110500780c */ /* 0x000fc60001761670 */
[----:B------:R-:W-:Y:S01]  /*14db0*/  LDGSTS.E.BYPASS.LTC128B.128 [R4+0x3400], desc[UR36][R2.64+0x80], !P4 ;  /* 0x0340008002047fae */ /* 0x000fe2000e101d64 */
[----:B------:R-:W-:-:S03]  /*14dc0*/  ISETP.LT.OR P4, PT, R5, 0x11, P1 ;  /* 0x000000110500780c */ /* 0x000fc60000f81670 */
[----:B------:R1:W-:Y:S01]  /*14dd0*/  LDGSTS.E.BYPASS.LTC128B.128 [R4+0x6400], desc[UR36][R2.64+0x100], !P5 ;  /* 0x0640010002047fae */ /* 0x0003e2000e901d64 */
[----:B------:R-:W-:Y:S01]  /*14de0*/  ISETP.LT.OR P5, PT, R5, 0x11, P0 ;  /* 0x000000110500780c */ /* 0x000fe200007a1670 */
[----:B-1----:R-:W-:Y:S02]  /*14df0*/  IMAD.MOV.U32 R2, RZ, RZ, R14 ;  /* 0x000000ffff027224 */ /* 0x002fe400078e000e */
[----:B------:R-:W-:Y:S01]  /*14e00*/  IMAD.MOV.U32 R3, RZ, RZ, R6 ;  /* 0x000000ffff037224 */ /* 0x000fe200078e0006 */
[----:B------:R-:W-:Y:S01]  /*14e10*/  SHFL.IDX PT, R14, R17, 0x3, 0x181f ;  /* 0x00781f00110e7f89 */ /* 0x000fe200000e0000 */
[----:B------:R-:W-:-:S03]  /*14e20*/  IMAD.WIDE.U32 R2, R23, 0x2, R2 ;  /* 0x0000000217027825 */ /* 0x000fc600078e0002 */
[----:B------:R-:W0:Y:S04]  /*14e30*/  SHFL.IDX PT, R6, R18, 0x3, 0x181f ;  /* 0x00781f0012067f89 */ /* 0x000e2800000e0000 */
[----:B------:R-:W-:Y:S01]  /*14e40*/  LDGSTS.E.BYPASS.LTC128B.128 [R4+0xc00], desc[UR36][R2.64], !P3 ;  /* 0x00c0000002047fae */ /* 0x000fe2000d901d64 */
[----:B------:R-:W-:-:S03]  /*14e50*/  ISETP.LT.OR P3, PT, R5, 0x21, P2 ;  /* 0x000000210500780c */ /* 0x000fc60001761670 */
[----:B------:R-:W-:Y:S01]  /*14e60*/  LDGSTS.E.BYPASS.LTC128B.128 [R4+0x3c00], desc[UR36][R2.64+0x80], !P4 ;  /* 0x03c0008002047fae */ /* 0x000fe2000e101d64 */
[----:B------:R-:W-:-:S03]  /*14e70*/  ISETP.LT.OR P4, PT, R5, 0x21, P1 ;  /* 0x000000210500780c */ /* 0x000fc60000f81670 */
[----:B------:R2:W-:Y:S01]  /*14e80*/  LDGSTS.E.BYPASS.LTC128B.128 [R4+0x6c00], desc[UR36][R2.64+0x100], !P5 ;  /* 0x06c0010002047fae */ /* 0x0005e2000e901d64 */
[----:B------:R-:W-:Y:S01]  /*14e90*/  ISETP.LT.OR P5, PT, R5, 0x21, P0 ;  /* 0x000000210500780c */ /* 0x000fe200007a1670 */
[----:B--2---:R-:W-:Y:S02]  /*14ea0*/  IMAD.MOV.U32 R2, RZ, RZ, R8 ;  /* 0x000000ffff027224 */ /* 0x004fe400078e0008 */
[----:B------:R-:W-:Y:S01]  /*14eb0*/  IMAD.MOV.U32 R3, RZ, RZ, R7 ;  /* 0x000000ffff037224 */ /* 0x000fe200078e0007 */
[----:B------:R-:W1:Y:S01]  /*14ec0*/  SHFL.IDX PT, R8, R17, 0x4, 0x181f ;  /* 0x00981f0011087f89 */ /* 0x000e6200000e0000 */
[----:B------:R-:W-:-:S03]  /*14ed0*/  IMAD.WIDE.U32 R2, R23, 0x2, R2 ;  /* 0x0000000217027825 */ /* 0x000fc600078e0002 */
[----:B------:R-:W2:Y:S04]  /*14ee0*/  SHFL.IDX PT, R7, R18, 0x4, 0x181f ;  /* 0x00981f0012077f89 */ /* 0x000ea800000e0000 */
[----:B------:R-:W-:Y:S01]  /*14ef0*/  LDGSTS.E.BYPASS.LTC128B.128 [R4+0x1400], desc[UR36][R2.64], !P3 ;  /* 0x0140000002047fae */ /* 0x000fe2000d901d64 */
[----:B------:R-:W-:-:S03]  /*14f00*/  ISETP.LT.OR P3, PT, R5, 0x31, P2 ;  /* 0x000000310500780c */ /* 0x000fc60001761670 */
[----:B------:R-:W-:Y:S01]  /*14f10*/  LDGSTS.E.BYPASS.LTC128B.128 [R4+0x4400], desc[UR36][R2.64+0x80], !P4 ;  /* 0x0440008002047fae */ /* 0x000fe2000e101d64 */
[----:B------:R-:W-:-:S03]  /*14f20*/  ISETP.LT.OR P4, PT, R5, 0x31, P1 ;  /* 0x000000310500780c */ /* 0x000fc60000f81670 */
[----:B------:R0:W-:Y:S01]  /*14f30*/  LDGSTS.E.BYPASS.LTC128B.128 [R4+0x7400], desc[UR36][R2.64+0x100], !P5 ;  /* 0x0740010002047fae */ /* 0x0001e2000e901d64 */
[----:B------:R-:W-:-:S03]  /*14f40*/  ISETP.LT.OR P5, PT, R5, 0x31, P0 ;  /* 0x000000310500780c */ /* 0x000fc600007a1670 */
[----:B------:R-:W3:Y:S01]  /*14f50*/  SHFL.IDX PT, R18, R18, 0x5, 0x181f ;  /* 0x00b81f0012127f89 */ /* 0x000ee200000e0000 */
[----:B0-----:R-:W-:Y:S01]  /*14f60*/  MOV R3, R6 ;  /* 0x0000000600037202 */ /* 0x001fe20000000f00 */
[----:B------:R-:W-:Y:S02]  /*14f70*/  IMAD.MOV.U32 R2, RZ, RZ, R14 ;  /* 0x000000ffff027224 */ /* 0x000fe400078e000e */
[----:B------:R0:W4:Y:S01]  /*14f80*/  SHFL.IDX PT, R14, R17, 0x5, 0x181f ;  /* 0x00b81f00110e7f89 */ /* 0x00012200000e0000 */
[----:B------:R-:W-:Y:S02]  /*14f90*/  IMAD.MOV.U32 R6, RZ, RZ, RZ ;  /* 0x000000ffff067224 */ /* 0x000fe400078e00ff */
[----:B------:R-:W-:-:S05]  /*14fa0*/  IMAD.WIDE.U32 R2, R23, 0x2, R2 ;  /* 0x0000000217027825 */ /* 0x000fca00078e0002 */
[----:B------:R-:W-:Y:S01]  /*14fb0*/  LDGSTS.E.BYPASS.LTC128B.128 [R4+0x1c00], desc[UR36][R2.64], !P3 ;  /* 0x01c0000002047fae */ /* 0x000fe2000d901d64 */
[----:B------:R-:W-:-:S03]  /*14fc0*/  ISETP.LT.OR P3, PT, R5, 0x41, P2 ;  /* 0x000000410500780c */ /* 0x000fc60001761670 */
[----:B------:R-:W-:Y:S01]  /*14fd0*/  LDGSTS.E.BYPASS.LTC128B.128 [R4+0x4c00], desc[UR36][R2.64+0x80], !P4 ;  /* 0x04c0008002047fae */ /* 0x000fe2000e101d64 */
[----:B------:R-:W-:-:S03]  /*14fe0*/  ISETP.LT.OR P4, PT, R5, 0x41, P1 ;  /* 0x000000410500780c */ /* 0x000fc60000f81670 */
[----:B------:R1:W-:Y:S01]  /*14ff0*/  LDGSTS.E.BYPASS.LTC128B.128 [R4+0x7c00], desc[UR36][R2.64+0x100], !P5 ;  /* 0x07c0010002047fae */ /* 0x0003e2000e901d64 */
[----:B------:R-:W-:Y:S01]  /*15000*/  ISETP.LT.OR P5, PT, R5, 0x41, P0 ;  /* 0x000000410500780c */ /* 0x000fe200007a1670 */
[----:B-1----:R-:W-:Y:S02]  /*15010*/  IMAD.MOV.U32 R2, RZ, RZ, R8 ;  /* 0x000000ffff027224 */ /* 0x002fe400078e0008 */
[----:B--2---:R-:W-:Y:S02]  /*15020*/  IMAD.MOV.U32 R3, RZ, RZ, R7 ;  /* 0x000000ffff037224 */ /* 0x004fe400078e0007 */
[----:B------:R-:W-:-:S05]  /*15030*/  IMAD.WIDE.U32 R2, R23, 0x2, R2 ;  /* 0x0000000217027825 */ /* 0x000fca00078e0002 */
[----:B------:R0:W-:Y:S04]  /*15040*/  LDGSTS.E.BYPASS.LTC128B.128 [R4+0x2400], desc[UR36][R2.64], !P3 ;  /* 0x0240000002047fae */ /* 0x0001e8000d901d64 */
[----:B------:R0:W-:Y:S04]  /*15050*/  LDGSTS.E.BYPASS.LTC128B.128 [R4+0x5400], desc[UR36][R2.64+0x80], !P4 ;  /* 0x0540008002047fae */ /* 0x0001e8000e101d64 */
[----:B---34-:R0:W-:Y:S02]  /*15060*/  LDGSTS.E.BYPASS.LTC128B.128 [R4+0x8400], desc[UR36][R2.64+0x100], !P5 ;  /* 0x0840010002047fae */ /* 0x0181e4000e901d64 */
.L_x_4464:
[C---:B------:R-:W-:Y:S01]  /*15070*/  ISETP.LT.OR P2, PT, R5.reuse, 0x51, P2 ;  /* 0x000000510500780c */ /* 0x040fe20001741670 */
[----:B0-----:R-:W-:Y:S01]  /*15080*/  IMAD.MOV.U32 R2, RZ, RZ, R14 ;  /* 0x000000ffff027224 */ /* 0x001fe200078e000e */
[C---:B------:R-:W-:Y:S01]  /*15090*/  ISETP.LT.OR P1, PT, R5.reuse, 0x51, P1 ;  /* 0x000000510500780c */ /* 0x040fe20000f21670 */
[----:B------:R-:W-:Y:S01]  /*150a0*/  IMAD.MOV.U32 R3, RZ, RZ, R18 ;  /* 0x000000ffff037224 */ /* 0x000fe200078e0012 */
[----:B------:R-:W-:Y:S01]  /*150b0*/  ISETP.LT.OR P0, PT, R5, 0x51, P0 ;  /* 0x000000510500780c */ /* 0x000fe20000701670 */
[----:B------:R-:W-:-:S08]  /*150c0*/  IMAD.WIDE.U32 R2, R23, 0x2, R2 ;  /* 0x0000000217027825 */ /* 0x000fd000078e0002 */
        /* <DEDUP_REMOVED lines=8> */
.L_x_4372:
        /* <DEDUP_REMOVED lines=10> */
.L_x_4373:
[----:B------:R1:W-:Y:S02]  /*151f0*/  SYNCS.ARRIVE.TRANS64.A1T0 RZ, [R0+URZ+0x30850], RZ ;  /* 0x030850ff00ff79a7 */ /* 0x0003e4000810003f */
[----:B-1----:R-:W-:-:S05]  /*15200*/  VIADD R0, R26, 0x1 ;  /* 0x000000011a007836 */ /* 0x002fca0000000000 */
[----:B------:R-:W-:-:S04]  /*15210*/  ISETP.NE.AND P0, PT, R0, 0x2, PT ;  /* 0x000000020000780c */ /* 0x000fc80003f05270 */
[----:B0-----:R-:W-:Y:S02]  /*15220*/  SEL R3, RZ, 0x1, P0 ;  /* 0x00000001ff037807 */ /* 0x001fe40000000000 */
[----:B------:R-:W-:Y:S02]  /*15230*/  SEL R0, R0, RZ, P0 ;  /* 0x000000ff00007207 */ /* 0x000fe40000000000 */
[----:B------:R-:W-:-:S07]  /*15240*/  LOP3.LUT R28, R28, R3, RZ, 0x3c, !PT ;  /* 0x000000031c1c7212 */ /* 0x000fce00078e3cff */
.L_x_4333:
[----:B------:R-:W0:Y:S01]  /*15250*/  S2R R3, SR_CgaCtaId ;  /* 0x0000000000037919 */ /* 0x000e220000008800 */
[----:B------:R-:W-:Y:S02]  /*15260*/  MOV R2, 0x400 ;  /* 0x0000040000027802 */ /* 0x000fe40000000f00 */
[----:B------:R-:W-:Y:S02]  /*15270*/  SHF.L.U32 R6, R6, 0x1f, RZ ;  /* 0x0000001f06067819 */ /* 0x000fe400000006ff */
[----:B0-----:R-:W-:-:S04]  /*15280*/  LEA R7, R3, R2, 0x18 ;  /* 0x0000000203077211 */ /* 0x001fc800078ec0ff */
[----:B------:R-:W0:Y:S02]  /*15290*/  SYNCS.PHASECHK.TRANS64.TRYWAIT P0, [R7+URZ+0x30820], R6 ;  /* 0x03082006070075a7 */ /* 0x000e24000800017f */
[----:B0-----:R-:W-:Y:S05]  /*152a0*/  @!P0 BRA `(.L_x_4374) ;  /* 0x0000003000a08947 */ /* 0x001fea0003800000 */
.L_x_4465:
[----:B------:R-:W-:-:S03]  /*152b0*/  UMOV UR4, 0xffffffff ;  /* 0xffffffff00047882 */ /* 0x000fc60000000000 */
[----:B------:R-:W-:Y:S05]  /*152c0*/  BRA.DIV UR4, `(.L_x_4375) ;  /* 0x0000003204ac7947 */ /* 0x000fea000b800000 */
[----:B------:R-:W1:Y:S02]  /*152d0*/  S2R R2, SR_TID.X ;  /* 0x0000000000027919 */ /* 0x000e640000002100 */
[----:B-1----:R-:W-:-:S04]  /*152e0*/  SHF.R.U32.HI R2, RZ, 0x5, R2 ;  /* 0x00000005ff027819 */ /* 0x002fc80000011602 */
[----:B------:R-:W-:-:S05]  /*152f0*/  LOP3.LUT R2, R2, 0x3, RZ, 0xc0, !PT ;  /* 0x0000000302027812 */ /* 0x000fca00078ec0ff */
[----:B------:R1:W2:Y:S02]  /*15300*/  SHFL.IDX PT, R14, R2, RZ, 0x1f ;  /* 0x00001fff020e7589 */ /* 0x0002a400000e0000 */
.L_x_4468:
[----:B--2---:R-:W-:-:S13]  /*15310*/  ISETP.NE.AND P0, PT, R14, RZ, PT ;  /* 0x000000ff0e00720c */ /* 0x004fda0003f05270 */
[----:B------:R-:W-:Y:S05]  /*15320*/  @P0 BRA `(.L_x_4241) ;  /* 0x0000000000900947 */ /* 0x000fea0003800000 */
[----:B------:R-:W-:-:S03]  /*15330*/  UMOV UR4, 0xffffffff ;  /* 0xffffffff00047882 */ /* 0x000fc60000000000 */
[----:B------:R-:W-:Y:S05]  /*15340*/  BRA.DIV UR4, `(.L_x_4376) ;  /* 0x0000003204c07947 */ /* 0x000fea000b800000 */
[----:B------:R-:W-:-:S13]  /*15350*/  ELECT P6, URZ, PT ;  /* 0x00000000003f782f */ /* 0x000fda00038c0000 */
.L_x_4471:
        /* <DEDUP_REMOVED lines=8> */
.L_x_4377:
[----:B------:R-:W-:Y:S01]  /*153e0*/  IMAD R5, R0, 0x8, R7 ;  /* 0x0000000800057824 */ /* 0x000fe200078e0207 */
[----:B------:R-:W-:Y:S01]  /*153f0*/  SHF.L.U32 R2, R28, 0x1f, RZ ;  /* 0x0000001f1c027819 */ /* 0x000fe200000006ff */
[----:B------:R-:W-:-:S03]  /*15400*/  VIADD R0, R0, 0x1 ;  /* 0x0000000100007836 */ /* 0x000fc60000000000 */
[----:B------:R-:W1:Y:S02]  /*15410*/  SYNCS.PHASECHK.TRANS64.TRYWAIT P1, [R5+URZ+0x30840], R2 ;  /* 0x03084002050075a7 */ /* 0x000e64000802017f */
[----:B------:R-:W-:-:S04]  /*15420*/  ISETP.NE.AND P2, PT, R0, 0x2, PT ;  /* 0x000000020000780c */ /* 0x000fc80003f45270 */
[----:B------:R-:W-:Y:S01]  /*15430*/  SEL R3, RZ, 0x1, P2 ;  /* 0x00000001ff037807 */ /* 0x000fe20001000000 */
[----:B-1----:R-:W-:Y:S08]  /*15440*/  @!P1 BRA `(.L_x_4378) ;  /* 0x0000003000a09947 */ /* 0x002ff00003800000 */
.L_x_4472:
[----:B------:R-:W-:Y:S02]  /*15450*/  SEL R0, R0, RZ, P2 ;  /* 0x000000ff00007207 */ /* 0x000fe40001000000 */
[----:B------:R-:W-:Y:S01]  /*15460*/  LOP3.LUT R3, R28, R3, RZ, 0x3c, !PT ;  /* 0x000000031c037212 */ /* 0x000fe200078e3cff */
[----:B------:R-:W-:Y:S06]  /*15470*/  @!P0 BRA `(.L_x_4379) ;  /* 0x0000000000048947 */ /* 0x000fec0003800000 */
[----:B------:R-:W-:Y:S01]  /*15480*/  BPT.TRAP 0x1 ;  /* 0x000000040000795c */ /* 0x000fe20000300000 */
.L_x_4379:
[----:B0-----:R-:W-:Y:S01]  /*15490*/  IMAD R7, R0, 0x8, R7 ;  /* 0x0000000800077824 */ /* 0x001fe200078e0207 */
[----:B------:R-:W-:-:S04]  /*154a0*/  SHF.L.U32 R0, R3, 0x1f, RZ ;  /* 0x0000001f03007819 */ /* 0x000fc800000006ff */
[----:B------:R-:W0:Y:S02]  /*154b0*/  SYNCS.PHASECHK.TRANS64.TRYWAIT P1, [R7+URZ+0x30840], R0 ;  /* 0x03084000070075a7 */ /* 0x000e24000802017f */
[----:B0-----:R-:W-:Y:S05]  /*154c0*/  @!P1 BRA `(.L_x_4380) ;  /* 0x0000003000949947 */ /* 0x001fea0003800000 */
.L_x_4473:
[----:B------:R-:W-:Y:S05]  /*154d0*/  @!P0 BRA `(.L_x_4381) ;  /* 0x0000000000048947 */ /* 0x000fea0003800000 */
[----:B------:R-:W-:Y:S01]  /*154e0*/  BPT.TRAP 0x1 ;  /* 0x000000040000795c */ /* 0x000fe20000300000 */
.L_x_4381:
[----:B------:R-:W2:Y:S02]  /*154f0*/  SYNCS.PHASECHK.TRANS64.TRYWAIT P1, [R5+URZ+0x30860], R2 ;  /* 0x03086002050075a7 */ /* 0x000ea4000802017f */
[----:B--2---:R-:W-:Y:S05]  /*15500*/  @!P1 BRA `(.L_x_4382) ;  /* 0x0000003000989947 */ /* 0x004fea0003800000 */
.L_x_4474:
[----:B------:R-:W-:Y:S05]  /*15510*/  @!P0 BRA `(.L_x_4383) ;  /* 0x0000000000048947 */ /* 0x000fea0003800000 */
[----:B------:R-:W-:Y:S01]  /*15520*/  BPT.TRAP 0x1 ;  /* 0x000000040000795c */ /* 0x000fe20000300000 */
.L_x_4383:
[----:B---3--:R3:W4:Y:S02]  /*15530*/  SYNCS.PHASECHK.TRANS64.TRYWAIT P0, [R7+URZ+0x30860], R0 ;  /* 0x03086000070075a7 */ /* 0x008724000800017f */
[----:B----4-:R-:W-:Y:S05]  /*15540*/  @!P0 NANOSLEEP.SYNCS 0x989680 ;  /* 0x009896800000895d */ /* 0x010fea0003900000 */
[----:B------:R-:W4:Y:S02]  /*15550*/  @!P0 SYNCS.PHASECHK.TRANS64 P0, [R7+URZ+0x30860], R0 ;  /* 0x03086000070085a7 */ /* 0x000f24000800007f */
[----:B----4-:R-:W-:Y:S05]  /*15560*/  @!P0 BRA `(.L_x_4383) ;  /* 0xfffffffc00f08947 */ /* 0x010fea000383ffff */
.L_x_4241:
[----:B------:R-:W-:Y:S05]  /*15570*/  BSYNC B6 ;  /* 0x0000000000067941 */ /* 0x000fea0003800000 */
.L_x_4238:
[----:B------:R-:W-:Y:S05]  /*15580*/  EXIT ;  /* 0x000000000000794d */ /* 0x000fea0003800000 */
.L_x_4251:
[----:B0-----:R-:W-:-:S04]  /*15590*/  MOV R3, UR39 ;  /* 0x0000002700037c02 */ /* 0x001fc80008000f00 */
[----:B------:R0:W1:Y:S03]  /*155a0*/  SYNCS.PHASECHK.TRANS64.TRYWAIT P0, [R3+URZ+0x30800], R0 ;  /* 0x03080000030075a7 */ /* 0x000066000800017f */
[----:B-1----:R-:W-:Y:S05]  /*155b0*/  @!P0 NANOSLEEP.SYNCS 0x989680 ;  /* 0x009896800000895d */ /* 0x002fea0003900000 */
[----:B------:R-:W1:Y:S02]  /*155c0*/  @!P0 SYNCS.PHASECHK.TRANS64 P0, [R3+URZ+0x30800], R0 ;  /* 0x03080000030085a7 */ /* 0x000e64000800007f */
[----:B-1----:R-:W-:Y:S05]  /*155d0*/  @!P0 BRA `(.L_x_4251) ;  /* 0xfffffffc00ec8947 */ /* 0x002fea000383ffff */
[----:B------:R-:W-:Y:S05]  /*155e0*/  BRA `(.L_x_4384) ;  /* 0xfffffec000a47947 */ /* 0x000fea000383ffff */
.L_x_4255:
[----:B0-----:R-:W-:-:S04]  /*155f0*/  IMAD.U32 R3, RZ, RZ, UR39 ;  /* 0x00000027ff037e24 */ /* 0x001fc8000f8e00ff */
[----:B------:R0:W2:Y:S03]  /*15600*/  SYNCS.PHASECHK.TRANS64.TRYWAIT P1, [R3+URZ+0x30830], R0 ;  /* 0x03083000030075a7 */ /* 0x0000a6000802017f */
[----:B--2---:R-:W-:Y:S05]  /*15610*/  @!P1 NANOSLEEP.SYNCS 0x989680 ;  /* 0x009896800000995d */ /* 0x004fea0003900000 */
[----:B------:R-:W2:Y:S02]  /*15620*/  @!P1 SYNCS.PHASECHK.TRANS64 P1, [R3+URZ+0x30830], R0 ;  /* 0x03083000030095a7 */ /* 0x000ea4000802007f */
[----:B--2---:R-:W-:Y:S05]  /*15630*/  @!P1 BRA `(.L_x_4255) ;  /* 0xfffffffc00ec9947 */ /* 0x004fea000383ffff */
[----:B------:R-:W-:Y:S05]  /*15640*/  BRA `(.L_x_4254) ;  /* 0xfffffec000c87947 */ /* 0x000fea000383ffff */
.L_x_4272:
[----:B-1----:R-:W-:-:S04]  /*15650*/  IMAD.U32 R9, RZ, RZ, UR60 ;  /* 0x0000003cff097e24 */ /* 0x002fc8000f8e00ff */
[----:B------:R1:W2:Y:S03]  /*15660*/  SYNCS.PHASECHK.TRANS64.TRYWAIT P1, [R9+URZ+0x30830], R8 ;  /* 0x03083008090075a7 */ /* 0x0002a6000802017f */
[----:B--2---:R-:W-:Y:S05]  /*15670*/  @!P1 NANOSLEEP.SYNCS 0x989680 ;  /* 0x009896800000995d */ /* 0x004fea0003900000 */
[----:B------:R-:W2:Y:S02]  /*15680*/  @!P1 SYNCS.PHASECHK.TRANS64 P1, [R9+URZ+0x30830], R8 ;  /* 0x03083008090095a7 */ /* 0x000ea4000802007f */
[----:B--2---:R-:W-:Y:S05]  /*15690*/  @!P1 BRA `(.L_x_4272) ;  /* 0xfffffffc00ec9947 */ /* 0x004fea000383ffff */
[----:B------:R-:W-:Y:S05]  /*156a0*/  BRA `(.L_x_4271) ;  /* 0xfffffef800487947 */ /* 0x000fea000383ffff */
.L_x_4276:
[----:B-1----:R-:W-:-:S04]  /*156b0*/  IMAD.U32 R9, RZ, RZ, UR14 ;  /* 0x0000000eff097e24 */ /* 0x002fc8000f8e00ff */
[----:B------:R1:W3:Y:S03]  /*156c0*/  SYNCS.PHASECHK.TRANS64.TRYWAIT P1, [R9+URZ+0x30850], R0 ;  /* 0x03085000090075a7 */ /* 0x0002e6000802017f */
[----:B---3--:R-:W-:Y:S05]  /*156d0*/  @!P1 NANOSLEEP.SYNCS 0x989680 ;  /* 0x009896800000995d */ /* 0x008fea0003900000 */
[----:B------:R-:W3:Y:S02]  /*156e0*/  @!P1 SYNCS.PHASECHK.TRANS64 P1, [R9+URZ+0x30850], R0 ;  /* 0x03085000090095a7 */ /* 0x000ee4000802007f */
[----:B---3--:R-:W-:Y:S05]  /*156f0*/  @!P1 BRA `(.L_x_4276) ;  /* 0xfffffffc00ec9947 */ /* 0x008fea000383ffff */
[----:B------:R-:W-:Y:S05]  /*15700*/  BRA `(.L_x_4275) ;  /* 0xffffff0000dc7947 */ /* 0x000fea000383ffff */
.L_x_4295:
[----:B-1----:R-:W-:-:S04]  /*15710*/  IMAD.U32 R9, RZ, RZ, UR5 ;  /* 0x00000005ff097e24 */ /* 0x002fc8000f8e00ff */
[----:B------:R1:W2:Y:S03]  /*15720*/  SYNCS.PHASECHK.TRANS64.TRYWAIT P1, [R9+URZ+0x30830], R8 ;  /* 0x03083008090075a7 */ /* 0x0002a6000802017f */
[----:B--2---:R-:W-:Y:S05]  /*15730*/  @!P1 NANOSLEEP.SYNCS 0x989680 ;  /* 0x009896800000995d */ /* 0x004fea0003900000 */
[----:B------:R-:W2:Y:S02]  /*15740*/  @!P1 SYNCS.PHASECHK.TRANS64 P1, [R9+URZ+0x30830], R8 ;  /* 0x03083008090095a7 */ /* 0x000ea4000802007f */
[----:B--2---:R-:W-:Y:S05]  /*15750*/  @!P1 BRA `(.L_x_4295) ;  /* 0xfffffffc00ec9947 */ /* 0x004fea000383ffff */
[----:B------:R-:W-:Y:S05]  /*15760*/  BRA `(.L_x_4294) ;  /* 0xffffff3000c47947 */ /* 0x000fea000383ffff */
.L_x_4299:
[----:B-1----:R-:W-:-:S04]  /*15770*/  IMAD.U32 R9, RZ, RZ, UR5 ;  /* 0x00000005ff097e24 */ /* 0x002fc8000f8e00ff */
[----:B------:R1:W3:Y:S03]  /*15780*/  SYNCS.PHASECHK.TRANS64.TRYWAIT P1, [R9+URZ+0x30850], R0 ;  /* 0x03085000090075a7 */ /* 0x0002e6000802017f */
[----:B---3--:R-:W-:Y:S05]  /*15790*/  @!P1 NANOSLEEP.SYNCS 0x989680 ;  /* 0x009896800000995d */ /* 0x008fea0003900000 */
[----:B------:R-:W3:Y:S02]  /*157a0*/  @!P1 SYNCS.PHASECHK.TRANS64 P1, [R9+URZ+0x30850], R0 ;  /* 0x03085000090095a7 */ /* 0x000ee4000802007f */
[----:B---3--:R-:W-:Y:S05]  /*157b0*/  @!P1 BRA `(.L_x_4299) ;  /* 0xfffffffc00ec9947 */ /* 0x008fea000383ffff */
[----:B------:R-:W-:Y:S05]  /*157c0*/  BRA `(.L_x_4298) ;  /* 0xffffff3c00587947 */ /* 0x000fea000383ffff */
.L_x_4307:
[----:B-1----:R-:W-:-:S04]  /*157d0*/  IMAD.U32 R9, RZ, RZ, UR60 ;  /* 0x0000003cff097e24 */ /* 0x002fc8000f8e00ff */
[----:B------:R1:W2:Y:S03]  /*157e0*/  SYNCS.PHASECHK.TRANS64.TRYWAIT P1, [R9+URZ+0x30830], R8 ;  /* 0x03083008090075a7 */ /* 0x0002a6000802017f */
[----:B--2---:R-:W-:Y:S05]  /*157f0*/  @!P1 NANOSLEEP.SYNCS 0x989680 ;  /* 0x009896800000995d */ /* 0x004fea0003900000 */
[----:B------:R-:W2:Y:S02]  /*15800*/  @!P1 SYNCS.PHASECHK.TRANS64 P1, [R9+URZ+0x30830], R8 ;  /* 0x03083008090095a7 */ /* 0x000ea4000802007f */
[----:B--2---:R-:W-:Y:S05]  /*15810*/  @!P1 BRA `(.L_x_4307) ;  /* 0xfffffffc00ec9947 */ /* 0x004fea000383ffff */
[----:B------:R-:W-:Y:S05]  /*15820*/  BRA `(.L_x_4306) ;  /* 0xffffff5400a47947 */ /* 0x000fea000383ffff */
.L_x_4311:
[----:B-1----:R-:W-:-:S04]  /*15830*/  IMAD.U32 R9, RZ, RZ, UR5 ;  /* 0x00000005ff097e24 */ /* 0x002fc8000f8e00ff */
[----:B------:R1:W3:Y:S03]  /*15840*/  SYNCS.PHASECHK.TRANS64.TRYWAIT P1, [R9+URZ+0x30850], R0 ;  /* 0x03085000090075a7 */ /* 0x0002e6000802017f */
[----:B---3--:R-:W-:Y:S05]  /*15850*/  @!P1 NANOSLEEP.SYNCS 0x989680 ;  /* 0x009896800000995d */ /* 0x008fea0003900000 */
[----:B------:R-:W3:Y:S02]  /*15860*/  @!P1 SYNCS.PHASECHK.TRANS64 P1, [R9+URZ+0x30850], R0 ;  /* 0x03085000090095a7 */ /* 0x000ee4000802007f */
[----:B---3--:R-:W-:Y:S05]  /*15870*/  @!P1 BRA `(.L_x_4311) ;  /* 0xfffffffc00ec9947 */ /* 0x008fea000383ffff */
[----:B------:R-:W-:Y:S05]  /*15880*/  BRA `(.L_x_4310) ;  /* 0xffffff6000387947 */ /* 0x000fea000383ffff */
.L_x_4326:
[----:B-1----:R-:W-:-:S04]  /*15890*/  IMAD.U32 R5, RZ, RZ, UR5 ;  /* 0x00000005ff057e24 */ /* 0x002fc8000f8e00ff */
[----:B------:R1:W2:Y:S03]  /*158a0*/  SYNCS.PHASECHK.TRANS64.TRYWAIT P1, [R5+URZ+0x30850], R0 ;  /* 0x03085000050075a7 */ /* 0x0002a6000802017f */
[----:B--2---:R-:W-:Y:S05]  /*158b0*/  @!P1 NANOSLEEP.SYNCS 0x989680 ;  /* 0x009896800000995d */ /* 0x004fea0003900000 */
[----:B------:R-:W2:Y:S02]  /*158c0*/  @!P1 SYNCS.PHASECHK.TRANS64 P1, [R5+URZ+0x30850], R0 ;  /* 0x03085000050095a7 */ /* 0x000ea4000802007f */
[----:B--2---:R-:W-:Y:S05]  /*158d0*/  @!P1 BRA `(.L_x_4326) ;  /* 0xfffffffc00ec9947 */ /* 0x004fea000383ffff */
[----:B------:R-:W-:Y:S05]  /*158e0*/  BRA `(.L_x_4325) ;  /* 0xffffff9000c07947 */ /* 0x000fea000383ffff */
.L_x_4344:
[----:B------:R-:W-:Y:S01]  /*158f0*/  IMAD.MOV.U32 R13, RZ, RZ, R18 ;  /* 0x000000ffff0d7224 */ /* 0x000fe200078e0012 */
[----:B------:R-:W-:Y:S01]  /*15900*/  MOV R11, 0x1f ;  /* 0x0000001f000b7802 */ /* 0x000fe20000000f00 */
[----:B------:R-:W-:Y:S02]  /*15910*/  IMAD.MOV.U32 R12, RZ, RZ, RZ ;  /* 0x000000ffff0c7224 */ /* 0x000fe400078e00ff */
[----:B------:R-:W-:-:S07]  /*15920*/  IMAD.MOV.U32 R15, RZ, RZ, -0x1 ;  /* 0xffffffffff0f7424 */ /* 0x000fce00078e00ff */
[----:B-----5:R-:W-:Y:S05]  /*15930*/  WARPSYNC.COLLECTIVE R15, `(.L_x_4385) ;  /* 0x000000000f087348 */ /* 0x020fea0003c00000 */
[----:B------:R0:W1:Y:S02]  /*15940*/  SHFL.IDX P6, R14, R13, R12, R11 ;  /* 0x0000000c0d0e7389 */ /* 0x00006400000c000b */
[----:B01---5:R-:W-:Y:S01]  /*15950*/  ENDCOLLECTIVE ;  /* 0x000000000000791b */ /* 0x023fe20003800000 */
.L_x_4385:
[----:B------:R-:W-:Y:S05]  /*15960*/  BRA `(.L_x_4386) ;  /* 0xffffffcc00707947 */ /* 0x000fea000383ffff */
.L_x_4346:
[----:B0-----:R-:W-:-:S04]  /*15970*/  IMAD.U32 R3, RZ, RZ, UR48 ;  /* 0x00000030ff037e24 */ /* 0x001fc8000f8e00ff */
[----:B------:R0:W1:Y:S03]  /*15980*/  SYNCS.PHASECHK.TRANS64.TRYWAIT P0, [R3+URZ+0x30840], R2 ;  /* 0x03084002030075a7 */ /* 0x000066000800017f */
[----:B-1----:R-:W-:Y:S05]  /*15990*/  @!P0 NANOSLEEP.SYNCS 0x989680 ;  /* 0x009896800000895d */ /* 0x002fea0003900000 */
[----:B------:R-:W1:Y:S02]  /*159a0*/  @!P0 SYNCS.PHASECHK.TRANS64 P0, [R3+URZ+0x30840], R2 ;  /* 0x03084002030085a7 */ /* 0x000e64000800007f */
[----:B-1----:R-:W-:Y:S05]  /*159b0*/  @!P0 BRA `(.L_x_4346) ;  /* 0xfffffffc00ec8947 */ /* 0x002fea000383ffff */
[----:B------:R-:W-:Y:S05]  /*159c0*/  BRA `(.L_x_4387) ;  /* 0xffffffd000007947 */ /* 0x000fea000383ffff */
.L_x_4347:
        /* <DEDUP_REMOVED lines=8> */
.L_x_4389:
[----:B------:R-:W-:Y:S05]  /*15a50*/  BSYNC B0 ;  /* 0x0000000000007941 */ /* 0x000fea0003800000 */
.L_x_4388:
[----:B------:R-:W-:Y:S01]  /*15a60*/  IMAD.MOV.U32 R13, RZ, RZ, R0 ;  /* 0x000000ffff0d7224 */ /* 0x000fe200078e0000 */
[----:B------:R-:W-:Y:S01]  /*15a70*/  MOV R15, 0xffffffff ;  /* 0xffffffff000f7802 */ /* 0x000fe20000000f00 */
[----:B------:R-:W-:Y:S01]  /*15a80*/  IMAD.MOV.U32 R12, RZ, RZ, RZ ;  /* 0x000000ffff0c7224 */ /* 0x000fe200078e00ff */
[----:B------:R-:W-:Y:S01]  /*15a90*/  @P0 LEA R9, R30, UR48, 0x1 ;  /* 0x000000301e090c11 */ /* 0x000fe2000f8e08ff */
[----:B------:R-:W-:Y:S02]  /*15aa0*/  IMAD.MOV.U32 R11, RZ, RZ, 0x181f ;  /* 0x0000181fff0b7424 */ /* 0x000fe400078e00ff */
[----:B------:R-:W-:-:S07]  /*15ab0*/  IMAD.MOV.U32 R3, RZ, RZ, R14 ;  /* 0x000000ffff037224 */ /* 0x000fce00078e000e */
[----:B------:R-:W-:Y:S05]  /*15ac0*/  WARPSYNC.COLLECTIVE R15, `(.L_x_4390) ;  /* 0x000000000f087348 */ /* 0x000fea0003c00000 */
[----:B------:R0:W1:Y:S02]  /*15ad0*/  SHFL.IDX P6, R14, R13, R12, R11 ;  /* 0x0000000c0d0e7389 */ /* 0x00006400000c000b */
[----:B01----:R-:W-:Y:S01]  /*15ae0*/  ENDCOLLECTIVE ;  /* 0x000000000000791b */ /* 0x003fe20003800000 */
.L_x_4390:
[----:B------:R-:W-:Y:S02]  /*15af0*/  IMAD.MOV.U32 R13, RZ, RZ, R7 ;  /* 0x000000ffff0d7224 */ /* 0x000fe400078e0007 */
[----:B------:R-:W-:Y:S02]  /*15b00*/  IMAD.MOV.U32 R12, RZ, RZ, 0x1 ;  /* 0x00000001ff0c7424 */ /* 0x000fe400078e00ff */
[----:B------:R-:W-:-:S07]  /*15b10*/  IMAD.MOV.U32 R2, RZ, RZ, R14 ;  /* 0x000000ffff027224 */ /* 0x000fce00078e000e */
[----:B------:R-:W-:Y:S05]  /*15b20*/  WARPSYNC.COLLECTIVE R15, `(.L_x_4391) ;  /* 0x000000000f087348 */ /* 0x000fea0003c00000 */
[----:B------:R0:W1:Y:S02]  /*15b30*/  SHFL.IDX P6, R14, R13, R12, R11 ;  /* 0x0000000c0d0e7389 */ /* 0x00006400000c000b */
[----:B01----:R-:W-:Y:S01]  /*15b40*/  ENDCOLLECTIVE ;  /* 0x000000000000791b */ /* 0x003fe20003800000 */
.L_x_4391:
        /* <DEDUP_REMOVED lines=8> */
[----:B------:R-:W-:Y:S01]  /*15bd0*/  ISETP.GE.AND P0, PT, R6, 0x11, PT ;  /* 0x000000110600780c */ /* 0x000fe20003f06270 */
[----:B------:R-:W-:-:S12]  /*15be0*/  IMAD.MOV.U32 R5, RZ, RZ, R14 ;  /* 0x000000ffff057224 */ /* 0x000fd800078e000e */
[----:B0-----:R-:W-:Y:S05]  /*15bf0*/  WARPSYNC.COLLECTIVE R15, `(.L_x_4392) ;  /* 0x000000000f087348 */ /* 0x001fea0003c00000 */
[----:B------:R1:W2:Y:S02]  /*15c00*/  SHFL.IDX P6, R14, R13, R12, R11 ;  /* 0x0000000c0d0e7389 */ /* 0x0002a400000c000b */
[----:B012---:R-:W-:Y:S01]  /*15c10*/  ENDCOLLECTIVE ;  /* 0x000000000000791b */ /* 0x007fe20003800000 */
.L_x_4392:
[----:B------:R-:W-:Y:S01]  /*15c20*/  @P0 LEA R21, R30, UR48, 0x1 ;  /* 0x000000301e150c11 */ /* 0x000fe2000f8e08ff */
[----:B------:R-:W-:Y:S02]  /*15c30*/  IMAD.MOV.U32 R13, RZ, RZ, R7 ;  /* 0x000000ffff0d7224 */ /* 0x000fe400078e0007 */
[----:B------:R-:W-:Y:S02]  /*15c40*/  IMAD.MOV.U32 R12, RZ, RZ, 0x2 ;  /* 0x00000002ff0c7424 */ /* 0x000fe400078e00ff */
[----:B------:R-:W-:-:S07]  /*15c50*/  IMAD.MOV.U32 R4, RZ, RZ, R14 ;  /* 0x000000ffff047224 */ /* 0x000fce00078e000e */
[----:B------:R-:W-:Y:S05]  /*15c60*/  WARPSYNC.COLLECTIVE R15, `(.L_x_4393) ;  /* 0x000000000f087348 */ /* 0x000fea0003c00000 */
[----:B------:R0:W1:Y:S02]  /*15c70*/  SHFL.IDX P6, R14, R13, R12, R11 ;  /* 0x0000000c0d0e7389 */ /* 0x00006400000c000b */
[----:B01----:R-:W-:Y:S01]  /*15c80*/  ENDCOLLECTIVE ;  /* 0x000000000000791b */ /* 0x003fe20003800000 */
.L_x_4393:
        /* <DEDUP_REMOVED lines=13> */
.L_x_4394:
[----:B------:R-:W-:Y:S01]  /*15d60*/  IMAD.MOV.U32 R3, RZ, RZ, R8 ;  /* 0x000000ffff037224 */ /* 0x000fe200078e0008 */
[----:B------:R-:W-:Y:S01]  /*15d70*/  @P0 LEA R25, R30, UR48, 0x1 ;  /* 0x000000301e190c11 */ /* 0x000fe2000f8e08ff */
[----:B------:R-:W-:Y:S02]  /*15d80*/  IMAD.MOV.U32 R13, RZ, RZ, R7 ;  /* 0x000000ffff0d7224 */ /* 0x000fe400078e0007 */
[----:B------:R-:W-:Y:S01]  /*15d90*/  IMAD.MOV.U32 R12, RZ, RZ, 0x3 ;  /* 0x00000003ff0c7424 */ /* 0x000fe200078e00ff */
[----:B------:R-:W-:-:S07]  /*15da0*/  MOV R2, R14 ;  /* 0x0000000e00027202 */ /* 0x000fce0000000f00 */
[----:B------:R-:W-:Y:S05]  /*15db0*/  WARPSYNC.COLLECTIVE R15, `(.L_x_4395) ;  /* 0x000000000f087348 */ /* 0x000fea0003c00000 */
[----:B------:R0:W1:Y:S02]  /*15dc0*/  SHFL.IDX P6, R14, R13, R12, R11 ;  /* 0x0000000c0d0e7389 */ /* 0x00006400000c000b */
[----:B01----:R-:W-:Y:S01]  /*15dd0*/  ENDCOLLECTIVE ;  /* 0x000000000000791b */ /* 0x003fe20003800000 */
.L_x_4395:
        /* <DEDUP_REMOVED lines=13> */
.L_x_4396:
[----:B------:R-:W-:Y:S01]  /*15eb0*/  IMAD.MOV.U32 R5, RZ, RZ, R9 ;  /* 0x000000ffff057224 */ /* 0x000fe200078e0009 */
[----:B------:R-:W-:Y:S01]  /*15ec0*/  @P0 LEA R9, R30, UR48, 0x1 ;  /* 0x000000301e090c11 */ /* 0x000fe2000f8e08ff */
[----:B------:R-:W-:Y:S02]  /*15ed0*/  IMAD.MOV.U32 R13, RZ, RZ, R7 ;  /* 0x000000ffff0d7224 */ /* 0x000fe400078e0007 */
[----:B------:R-:W-:Y:S02]  /*15ee0*/  IMAD.MOV.U32 R12, RZ, RZ, 0x4 ;  /* 0x00000004ff0c7424 */ /* 0x000fe400078e00ff */
[----:B------:R-:W-:-:S07]  /*15ef0*/  IMAD.MOV.U32 R10, RZ, RZ, R14 ;  /* 0x000000ffff0a7224 */ /* 0x000fce00078e000e */
[----:B------:R-:W-:Y:S05]  /*15f00*/  WARPSYNC.COLLECTIVE R15, `(.L_x_4397) ;  /* 0x000000000f087348 */ /* 0x000fea0003c00000 */
[----:B------:R0:W1:Y:S02]  /*15f10*/  SHFL.IDX P6, R14, R13, R12, R11 ;  /* 0x0000000c0d0e7389 */ /* 0x00006400000c000b */
[----:B01----:R-:W-:Y:S01]  /*15f20*/  ENDCOLLECTIVE ;  /* 0x000000000000791b */ /* 0x003fe20003800000 */
.L_x_4397:
[----:B------:R-:W-:-:S04]  /*15f30*/  IMAD.MOV.U32 R4, RZ, RZ, R10 ;  /* 0x000000ffff047224 */ /* 0x000fc800078e000a */
        /* <DEDUP_REMOVED lines=13> */
.L_x_4398:
        /* <DEDUP_REMOVED lines=8> */
.L_x_4399:
        /* <DEDUP_REMOVED lines=8> */
[----:B------:R-:W-:-:S07]  /*16110*/  IMAD.MOV.U32 R7, RZ, RZ, R14 ;  /* 0x000000ffff077224 */ /* 0x000fce00078e000e */
[----:B0-----:R-:W-:Y:S05]  /*16120*/  WARPSYNC.COLLECTIVE R15, `(.L_x_4400) ;  /* 0x000000000f087348 */ /* 0x001fea0003c00000 */
[----:B------:R1:W2:Y:S02]  /*16130*/  SHFL.IDX P6, R14, R13, R12, R11 ;  /* 0x0000000c0d0e7389 */ /* 0x0002a400000c000b */
[----:B012---:R-:W-:Y:S01]  /*16140*/  ENDCOLLECTIVE ;  /* 0x000000000000791b */ /* 0x007fe20003800000 */
.L_x_4400:
[----:B------:R-:W-:Y:S05]  /*16150*/  BRA `(.L_x_4401) ;  /* 0xffffffcc00647947 */ /* 0x000fea000383ffff */
.L_x_4350:
[----:B------:R-:W-:Y:S01]  /*16160*/  IMAD.MOV.U32 R13, RZ, RZ, R8 ;  /* 0x000000ffff0d7224 */ /* 0x000fe200078e0008 */
[----:B------:R-:W-:Y:S01]  /*16170*/  MOV R15, 0xffffffff ;  /* 0xffffffff000f7802 */ /* 0x000fe20000000f00 */
[----:B------:R-:W-:Y:S02]  /*16180*/  IMAD.MOV.U32 R12, RZ, RZ, RZ ;  /* 0x000000ffff0c7224 */ /* 0x000fe400078e00ff */
[----:B------:R-:W-:Y:S02]  /*16190*/  IMAD.MOV.U32 R11, RZ, RZ, 0x181f ;  /* 0x0000181fff0b7424 */ /* 0x000fe400078e00ff */
[----:B------:R-:W-:-:S07]  /*161a0*/  VIADD R7, R27, UR42 ;  /* 0x0000002a1b077c36 */ /* 0x000fce0008000000 */
[----:B------:R-:W-:Y:S05]  /*161b0*/  WARPSYNC.COLLECTIVE R15, `(.L_x_4402) ;  /* 0x000000000f087348 */ /* 0x000fea0003c00000 */
[----:B------:R0:W1:Y:S02]  /*161c0*/  SHFL.IDX P6, R14, R13, R12, R11 ;  /* 0x0000000c0d0e7389 */ /* 0x00006400000c000b */
[----:B01----:R-:W-:Y:S01]  /*161d0*/  ENDCOLLECTIVE ;  /* 0x000000000000791b */ /* 0x003fe20003800000 */
.L_x_4402:
[----:B------:R-:W-:Y:S02]  /*161e0*/  VIADD R5, R7, 0x10 ;  /* 0x0000001007057836 */ /* 0x000fe40000000000 */
[----:B------:R-:W-:Y:S02]  /*161f0*/  IMAD.MOV.U32 R13, RZ, RZ, R6 ;  /* 0x000000ffff0d7224 */ /* 0x000fe400078e0006 */
[----:B------:R-:W-:-:S07]  /*16200*/  IMAD.MOV.U32 R3, RZ, RZ, R14 ;  /* 0x000000ffff037224 */ /* 0x000fce00078e000e */
[----:B------:R-:W-:Y:S05]  /*16210*/  WARPSYNC.COLLECTIVE R15, `(.L_x_4403) ;  /* 0x000000000f087348 */ /* 0x000fea0003c00000 */
[----:B------:R0:W1:Y:S02]  /*16220*/  SHFL.IDX P6, R14, R13, R12, R11 ;  /* 0x0000000c0d0e7389 */ /* 0x00006400000c000b */
[----:B01----:R-:W-:Y:S01]  /*16230*/  ENDCOLLECTIVE ;  /* 0x000000000000791b */ /* 0x003fe20003800000 */
.L_x_4403:
[----:B------:R-:W-:Y:S02]  /*16240*/  ULDC UR4, c[0x0][0x288] ;  /* 0x0000a20000047ab9 */ /* 0x000fe40000000800 */
[----:B------:R-:W-:-:S05]  /*16250*/  IMAD R0, R0, UR4, RZ ;  /* 0x0000000400007c24 */ /* 0x000fca000f8e02ff */
[----:B------:R-:W-:Y:S01]  /*16260*/  ISETP.GE.AND P1, PT, R7, R0, PT ;  /* 0x000000000700720c */ /* 0x000fe20003f26270 */
[----:B------:R-:W-:Y:S02]  /*16270*/  IMAD.MOV.U32 R13, RZ, RZ, R8 ;  /* 0x000000ffff0d7224 */ /* 0x000fe400078e0008 */
[----:B------:R-:W-:-:S10]  /*16280*/  IMAD.MOV.U32 R12, RZ, RZ, 0x1 ;  /* 0x00000001ff0c7424 */ /* 0x000fd400078e00ff */
[----:B------:R-:W-:Y:S01]  /*16290*/  @!P1 LEA R9, R30, UR48, 0x1 ;  /* 0x000000301e099c11 */ /* 0x000fe2000f8e08ff */
[----:B------:R-:W-:-:S07]  /*162a0*/  IMAD.MOV.U32 R2, RZ, RZ, R14 ;  /* 0x000000ffff027224 */ /* 0x000fce00078e000e */
[----:B------:R-:W-:Y:S05]  /*162b0*/  WARPSYNC.COLLECTIVE R15, `(.L_x_4404) ;  /* 0x000000000f087348 */ /* 0x000fea0003c00000 */
[----:B------:R0:W1:Y:S02]  /*162c0*/  SHFL.IDX P6, R14, R13, R12, R11 ;  /* 0x0000000c0d0e7389 */ /* 0x00006400000c000b */
[----:B01----:R-:W-:Y:S01]  /*162d0*/  ENDCOLLECTIVE ;  /* 0x000000000000791b */ /* 0x003fe20003800000 */
.L_x_4404:
        /* <DEDUP_REMOVED lines=8> */
[----:B------:R-:W-:Y:S01]  /*16360*/  ISETP.GE.AND P1, PT, R5, R0, PT ;  /* 0x000000000500720c */ /* 0x000fe20003f26270 */
[----:B------:R-:W-:-:S12]  /*16370*/  IMAD.MOV.U32 R5, RZ, RZ, R14 ;  /* 0x000000ffff057224 */ /* 0x000fd800078e000e */
[----:B0-----:R-:W-:Y:S05]  /*16380*/  WARPSYNC.COLLECTIVE R15, `(.L_x_4405) ;  /* 0x000000000f087348 */ /* 0x001fea0003c00000 */
[----:B------:R1:W2:Y:S02]  /*16390*/  SHFL.IDX P6, R14, R13, R12, R11 ;  /* 0x0000000c0d0e7389 */ /* 0x0002a400000c000b */
[----:B012---:R-:W-:Y:S01]  /*163a0*/  ENDCOLLECTIVE ;  /* 0x000000000000791b */ /* 0x007fe20003800000 */
.L_x_4405:
[----:B------:R-:W-:Y:S02]  /*163b0*/  IADD3 R3, R7, 0x20, RZ ;  /* 0x0000002007037810 */ /* 0x000fe40007ffe0ff */
[----:B------:R-:W-:Y:S01]  /*163c0*/  @!P1 LEA R21, R30, UR48, 0x1 ;  /* 0x000000301e159c11 */ /* 0x000fe2000f8e08ff */
[----:B------:R-:W-:Y:S02]  /*163d0*/  IMAD.MOV.U32 R13, RZ, RZ, R8 ;  /* 0x000000ffff0d7224 */ /* 0x000fe400078e0008 */
[----:B------:R-:W-:Y:S02]  /*163e0*/  IMAD.MOV.U32 R12, RZ, RZ, 0x2 ;  /* 0x00000002ff0c7424 */ /* 0x000fe400078e00ff */
[----:B------:R-:W-:-:S07]  /*163f0*/  IMAD.MOV.U32 R4, RZ, RZ, R14 ;  /* 0x000000ffff047224 */ /* 0x000fce00078e000e */
[----:B------:R-:W-:Y:S05]  /*16400*/  WARPSYNC.COLLECTIVE R15, `(.L_x_4406) ;  /* 0x000000000f087348 */ /* 0x000fea0003c00000 */
[----:B------:R0:W1:Y:S02]  /*16410*/  SHFL.IDX P6, R14, R13, R12, R11 ;  /* 0x0000000c0d0e7389 */ /* 0x00006400000c000b */
[----:B01----:R-:W-:Y:S01]  /*16420*/  ENDCOLLECTIVE ;  /* 0x000000000000791b */ /* 0x003fe20003800000 */
.L_x_4406:
        /* <DEDUP_REMOVED lines=13> */
.L_x_4407:
[----:B------:R-:W-:Y:S01]  /*16500*/  VIADD R5, R7, 0x30 ;  /* 0x0000003007057836 */ /* 0x000fe20000000000 */
[----:B------:R-:W-:Y:S01]  /*16510*/  @!P1 LEA R9, R30, UR48, 0x1 ;  /* 0x000000301e099c11 */ /* 0x000fe2000f8e08ff */
[----:B------:R-:W-:Y:S02]  /*16520*/  IMAD.MOV.U32 R13, RZ, RZ, R8 ;  /* 0x000000ffff0d7224 */ /* 0x000fe400078e0008 */
[----:B------:R-:W-:Y:S02]  /*16530*/  IMAD.MOV.U32 R12, RZ, RZ, 0x3 ;  /* 0x00000003ff0c7424 */ /* 0x000fe400078e00ff */
[----:B------:R-:W-:-:S07]  /*16540*/  IMAD.MOV.U32 R2, RZ, RZ, R14 ;  /* 0x000000ffff027224 */ /* 0x000fce00078e000e */
[----:B------:R-:W-:Y:S05]  /*16550*/  WARPSYNC.COLLECTIVE R15, `(.L_x_4408) ;  /* 0x000000000f087348 */ /* 0x000fea0003c00000 */
[----:B------:R0:W1:Y:S02]  /*16560*/  SHFL.IDX P6, R14, R13, R12, R11 ;  /* 0x0000000c0d0e7389 */ /* 0x00006400000c000b */
[----:B01----:R-:W-:Y:S01]  /*16570*/  ENDCOLLECTIVE ;  /* 0x000000000000791b */ /* 0x003fe20003800000 */
.L_x_4408:
        /* <DEDUP_REMOVED lines=13> */
.L_x_4409:
[----:B------:R-:W-:Y:S01]  /*16650*/  VIADD R3, R7, 0x40 ;  /* 0x0000004007037836 */ /* 0x000fe20000000000 */
[----:B------:R-:W-:Y:S01]  /*16660*/  @!P1 LEA R21, R30, UR48, 0x1 ;  /* 0x000000301e159c11 */ /* 0x000fe2000f8e08ff */
[----:B------:R-:W-:Y:S02]  /*16670*/  IMAD.MOV.U32 R13, RZ, RZ, R8 ;  /* 0x000000ffff0d7224 */ /* 0x000fe400078e0008 */
[----:B------:R-:W-:Y:S01]  /*16680*/  IMAD.MOV.U32 R12, RZ, RZ, 0x4 ;  /* 0x00000004ff0c7424 */ /* 0x000fe200078e00ff */
[----:B------:R-:W-:-:S07]  /*16690*/  MOV R4, R14 ;  /* 0x0000000e00047202 */ /* 0x000fce0000000f00 */
[----:B------:R-:W-:Y:S05]  /*166a0*/  WARPSYNC.COLLECTIVE R15, `(.L_x_4410) ;  /* 0x000000000f087348 */ /* 0x000fea0003c00000 */
[----:B------:R0:W1:Y:S02]  /*166b0*/  SHFL.IDX P6, R14, R13, R12, R11 ;  /* 0x0000000c0d0e7389 */ /* 0x00006400000c000b */
[----:B01----:R-:W-:Y:S01]  /*166c0*/  ENDCOLLECTIVE ;  /* 0x000000000000791b */ /* 0x003fe20003800000 */
.L_x_4410:
        /* <DEDUP_REMOVED lines=13> */
.L_x_4411:
        /* <DEDUP_REMOVED lines=8> */
.L_x_4412:
        /* <DEDUP_REMOVED lines=13> */
.L_x_4413:
        /* <DEDUP_REMOVED lines=8> */
.L_x_4414:
        /* <DEDUP_REMOVED lines=13> */
.L_x_4415:
[----:B------:R-:W-:Y:S01]  /*16a40*/  @!P1 LEA R9, R30, UR48, 0x1 ;  /* 0x000000301e099c11 */ /* 0x000fe2000f8e08ff */
[----:B------:R-:W-:Y:S02]  /*16a50*/  IMAD.MOV.U32 R13, RZ, RZ, R8 ;  /* 0x000000ffff0d7224 */ /* 0x000fe400078e0008 */
[----:B------:R-:W-:Y:S02]  /*16a60*/  IMAD.MOV.U32 R12, RZ, RZ, 0x7 ;  /* 0x00000007ff0c7424 */ /* 0x000fe400078e00ff */
[----:B------:R-:W-:-:S07]  /*16a70*/  IMAD.MOV.U32 R2, RZ, RZ, R14 ;  /* 0x000000ffff027224 */ /* 0x000fce00078e000e */
[----:B------:R-:W-:Y:S05]  /*16a80*/  WARPSYNC.COLLECTIVE R15, `(.L_x_4416) ;  /* 0x000000000f087348 */ /* 0x000fea0003c00000 */
[----:B------:R0:W1:Y:S02]  /*16a90*/  SHFL.IDX P6, R14, R13, R12, R11 ;  /* 0x0000000c0d0e7389 */ /* 0x00006400000c000b */
[----:B01----:R-:W-:Y:S01]  /*16aa0*/  ENDCOLLECTIVE ;  /* 0x000000000000791b */ /* 0x003fe20003800000 */
.L_x_4416:
        /* <DEDUP_REMOVED lines=8> */
[----:B------:R-:W-:-:S07]  /*16b30*/  IMAD.MOV.U32 R4, RZ, RZ, R14 ;  /* 0x000000ffff047224 */ /* 0x000fce00078e000e */
[----:B0-----:R-:W-:Y:S05]  /*16b40*/  WARPSYNC.COLLECTIVE R15, `(.L_x_4417) ;  /* 0x000000000f087348 */ /* 0x001fea0003c00000 */
[----:B------:R1:W2:Y:S02]  /*16b50*/  SHFL.IDX P6, R14, R13, R12, R11 ;  /* 0x0000000c0d0e7389 */ /* 0x0002a400000c000b */
[----:B012---:R-:W-:Y:S01]  /*16b60*/  ENDCOLLECTIVE ;  /* 0x000000000000791b */ /* 0x007fe20003800000 */
.L_x_4417:
[----:B------:R-:W-:Y:S05]  /*16b70*/  BRA `(.L_x_4418) ;  /* 0xffffffcc00507947 */ /* 0x000fea000383ffff */
.L_x_4353:
[----:B0-----:R-:W-:-:S04]  /*16b80*/  IMAD.U32 R3, RZ, RZ, UR48 ;  /* 0x00000030ff037e24 */ /* 0x001fc8000f8e00ff */
[----:B------:R0:W1:Y:S03]  /*16b90*/  SYNCS.PHASECHK.TRANS64.TRYWAIT P0, [R3+URZ+0x30820], R0 ;  /* 0x03082000030075a7 */ /* 0x000066000800017f */
[----:B-1----:R-:W-:Y:S05]  /*16ba0*/  @!P0 NANOSLEEP.SYNCS 0x989680 ;  /* 0x009896800000895d */ /* 0x002fea0003900000 */
[----:B------:R-:W1:Y:S02]  /*16bb0*/  @!P0 SYNCS.PHASECHK.TRANS64 P0, [R3+URZ+0x30820], R0 ;  /* 0x03082000030085a7 */ /* 0x000e64000800007f */
[----:B-1----:R-:W-:Y:S05]  /*16bc0*/  @!P0 BRA `(.L_x_4353) ;  /* 0xfffffffc00ec8947 */ /* 0x002fea000383ffff */
[----:B------:R-:W-:Y:S05]  /*16bd0*/  BRA `(.L_x_4419) ;  /* 0xffffffcc009c7947 */ /* 0x000fea000383ffff */
.L_x_4357:
[----:B0-----:R0:W1:Y:S02]  /*16be0*/  SYNCS.PHASECHK.TRANS64.TRYWAIT P0, [R19+URZ+0x30840], R2 ;  /* 0x03084002130075a7 */ /* 0x001064000800017f */
[----:B-1----:R-:W-:Y:S05]  /*16bf0*/  @!P0 NANOSLEEP.SYNCS 0x989680 ;  /* 0x009896800000895d */ /* 0x002fea0003900000 */
[----:B------:R-:W1:Y:S02]  /*16c00*/  @!P0 SYNCS.PHASECHK.TRANS64 P0, [R19+URZ+0x30840], R2 ;  /* 0x03084002130085a7 */ /* 0x000e64000800007f */
[----:B-1----:R-:W-:Y:S05]  /*16c10*/  @!P0 BRA `(.L_x_4357) ;  /* 0xfffffffc00f08947 */ /* 0x002fea000383ffff */
[----:B------:R-:W-:Y:S05]  /*16c20*/  BRA `(.L_x_4420) ;  /* 0xffffffd000847947 */ /* 0x000fea000383ffff */
.L_x_4358:
        /* <DEDUP_REMOVED lines=8> */
.L_x_4422:
[----:B------:R-:W-:Y:S05]  /*16cb0*/  BSYNC B1 ;  /* 0x0000000000017941 */ /* 0x000fea0003800000 */
.L_x_4421:
[----:B------:R-:W-:Y:S01]  /*16cc0*/  IMAD.MOV.U32 R13, RZ, RZ, R21 ;  /* 0x000000ffff0d7224 */ /* 0x000fe200078e0015 */
[----:B------:R-:W-:Y:S01]  /*16cd0*/  MOV R15, 0xffffffff ;  /* 0xffffffff000f7802 */ /* 0x000fe20000000f00 */
[----:B------:R-:W-:Y:S01]  /*16ce0*/  IMAD.MOV.U32 R12, RZ, RZ, RZ ;  /* 0x000000ffff0c7224 */ /* 0x000fe200078e00ff */
[----:B------:R-:W-:Y:S01]  /*16cf0*/  P2R R6, PR, RZ, 0x2 ;  /* 0x00000002ff067803 */ /* 0x000fe20000000000 */
[----:B------:R-:W-:Y:S01]  /*16d00*/  IMAD.MOV.U32 R11, RZ, RZ, 0x181f ;  /* 0x0000181fff0b7424 */ /* 0x000fe200078e00ff */
[----:B------:R-:W-:Y:S01]  /*16d10*/  LOP3.LUT P1, RZ, R16, 0x4, RZ, 0xc0, !PT ;  /* 0x0000000410ff7812 */ /* 0x000fe2000782c0ff */
[----:B------:R-:W-:Y:S01]  /*16d20*/  IMAD.MOV.U32 R3, RZ, RZ, R14 ;  /* 0x000000ffff037224 */ /* 0x000fe200078e000e */
[----:B------:R-:W-:Y:S01]  /*16d30*/  LEA R22, R22, UR48, 0x1 ;  /* 0x0000003016167c11 */ /* 0x000fe2000f8e08ff */
[----:B------:R-:W-:-:S10]  /*16d40*/  IMAD.SHL.U32 R8, R23, 0x2, RZ ;  /* 0x0000000217087824 */ /* 0x000fd400078e00ff */
[----:B------:R-:W-:Y:S05]  /*16d50*/  WARPSYNC.COLLECTIVE R15, `(.L_x_4423) ;  /* 0x000000000f087348 */ /* 0x000fea0003c00000 */
[----:B------:R0:W1:Y:S02]  /*16d60*/  SHFL.IDX P6, R14, R13, R12, R11 ;  /* 0x0000000c0d0e7389 */ /* 0x00006400000c000b */
[----:B01----:R-:W-:Y:S01]  /*16d70*/  ENDCOLLECTIVE ;  /* 0x000000000000791b */ /* 0x003fe20003800000 */
.L_x_4423:
[----:B------:R-:W-:Y:S02]  /*16d80*/  IMAD.MOV.U32 R13, RZ, RZ, R24 ;  /* 0x000000ffff0d7224 */ /* 0x000fe400078e0018 */
[----:B------:R-:W-:Y:S01]  /*16d90*/  IMAD.MOV.U32 R12, RZ, RZ, 0x1 ;  /* 0x00000001ff0c7424 */ /* 0x000fe200078e00ff */
[----:B------:R-:W-:-:S13]  /*16da0*/  IADD3 R2, P0, R14, R8, RZ ;  /* 0x000000080e027210 */ /* 0x000fda0007f1e0ff */
[----:B------:R-:W-:Y:S05]  /*16db0*/  WARPSYNC.COLLECTIVE R15, `(.L_x_4424) ;  /* 0x000000000f087348 */ /* 0x000fea0003c00000 */
[----:B------:R0:W1:Y:S02]  /*16dc0*/  SHFL.IDX P6, R14, R13, R12, R11 ;  /* 0x0000000c0d0e7389 */ /* 0x00006400000c000b */
[----:B01----:R-:W-:Y:S01]  /*16dd0*/  ENDCOLLECTIVE ;  /* 0x000000000000791b */ /* 0x003fe20003800000 */
.L_x_4424:
        /* <DEDUP_REMOVED lines=8> */
[----:B------:R-:W-:-:S07]  /*16e60*/  IMAD.MOV.U32 R7, RZ, RZ, R14 ;  /* 0x000000ffff077224 */ /* 0x000fce00078e000e */
[----:B0-----:R-:W-:Y:S05]  /*16e70*/  WARPSYNC.COLLECTIVE R15, `(.L_x_4425) ;  /* 0x000000000f087348 */ /* 0x001fea0003c00000 */
[----:B------:R1:W2:Y:S02]  /*16e80*/  SHFL.IDX P6, R14, R13, R12, R11 ;  /* 0x0000000c0d0e7389 */ /* 0x0002a400000c000b */
[----:B012---:R-:W-:Y:S01]  /*16e90*/  ENDCOLLECTIVE ;  /* 0x000000000000791b */ /* 0x007fe20003800000 */
.L_x_4425:
[----:B------:R-:W-:Y:S02]  /*16ea0*/  IMAD.MOV.U32 R13, RZ, RZ, R24 ;  /* 0x000000ffff0d7224 */ /* 0x000fe400078e0018 */
[----:B------:R-:W-:Y:S01]  /*16eb0*/  IMAD.MOV.U32 R12, RZ, RZ, 0x2 ;  /* 0x00000002ff0c7424 */ /* 0x000fe200078e00ff */
[----:B------:R-:W-:-:S13]  /*16ec0*/  IADD3 R2, P0, R14, R8, RZ ;  /* 0x000000080e027210 */ /* 0x000fda0007f1e0ff */
[----:B------:R-:W-:Y:S05]  /*16ed0*/  WARPSYNC.COLLECTIVE R15, `(.L_x_4426) ;  /* 0x000000000f087348 */ /* 0x000fea0003c00000 */
[----:B------:R0:W1:Y:S02]  /*16ee0*/  SHFL.IDX P6, R14, R13, R12, R11 ;  /* 0x0000000c0d0e7389 */ /* 0x00006400000c000b */
[----:B01----:R-:W-:Y:S01]  /*16ef0*/  ENDCOLLECTIVE ;  /* 0x000000000000791b */ /* 0x003fe20003800000 */
.L_x_4426:
        /* <DEDUP_REMOVED lines=12> */
.L_x_4427:
[----:B------:R-:W-:Y:S02]  /*16fc0*/  IMAD.MOV.U32 R13, RZ, RZ, R24 ;  /* 0x000000ffff0d7224 */ /* 0x000fe400078e0018 */
[----:B------:R-:W-:Y:S01]  /*16fd0*/  IMAD.MOV.U32 R12, RZ, RZ, 0x3 ;  /* 0x00000003ff0c7424 */ /* 0x000fe200078e00ff */
[----:B------:R-:W-:-:S07]  /*16fe0*/  MOV R10, R14 ;  /* 0x0000000e000a7202 */ /* 0x000fce0000000f00 */
[----:B------:R-:W-:Y:S05]  /*16ff0*/  WARPSYNC.COLLECTIVE R15, `(.L_x_4428) ;  /* 0x000000000f087348 */ /* 0x000fea0003c00000 */
[----:B------:R0:W1:Y:S02]  /*17000*/  SHFL.IDX P6, R14, R13, R12, R11 ;  /* 0x0000000c0d0e7389 */ /* 0x00006400000c000b */
[----:B01----:R-:W-:Y:S01]  /*17010*/  ENDCOLLECTIVE ;  /* 0x000000000000791b */ /* 0x003fe20003800000 */
.L_x_4428:
        /* <DEDUP_REMOVED lines=13> */
.L_x_4429:
[----:B------:R-:W-:Y:S02]  /*170f0*/  IMAD.MOV.U32 R13, RZ, RZ, R24 ;  /* 0x000000ffff0d7224 */ /* 0x000fe400078e0018 */
[----:B------:R-:W-:Y:S02]  /*17100*/  IMAD.MOV.U32 R12, RZ, RZ, 0x4 ;  /* 0x00000004ff0c7424 */ /* 0x000fe400078e00ff */
[----:B------:R-:W-:-:S07]  /*17110*/  IMAD.MOV.U32 R2, RZ, RZ, R14 ;  /* 0x000000ffff027224 */ /* 0x000fce00078e000e */
[----:B------:R-:W-:Y:S05]  /*17120*/  WARPSYNC.COLLECTIVE R15, `(.L_x_4430) ;  /* 0x000000000f087348 */ /* 0x000fea0003c00000 */
[----:B------:R0:W1:Y:S02]  /*17130*/  SHFL.IDX P6, R14, R13, R12, R11 ;  /* 0x0000000c0d0e7389 */ /* 0x00006400000c000b */
[----:B01----:R-:W-:Y:S01]  /*17140*/  ENDCOLLECTIVE ;  /* 0x000000000000791b */ /* 0x003fe20003800000 */
.L_x_4430:
[----:B------:R-:W-:-:S05]  /*17150*/  IADD3 R2, P0, R2, R8, RZ ;  /* 0x0000000802027210 */ /* 0x000fca0007f1e0ff */
[----:B------:R-:W-:-:S05]  /*17160*/  IMAD.X R3, RZ, RZ, R3, P0 ;  /* 0x000000ffff037224 */ /* 0x000fca00000e0603 */
        /* <DEDUP_REMOVED lines=11> */
.L_x_4431:
[----:B------:R-:W-:Y:S02]  /*17220*/  IMAD.MOV.U32 R13, RZ, RZ, R24 ;  /* 0x000000ffff0d7224 */ /* 0x000fe400078e0018 */
[----:B------:R-:W-:Y:S02]  /*17230*/  IMAD.MOV.U32 R12, RZ, RZ, 0x5 ;  /* 0x00000005ff0c7424 */ /* 0x000fe400078e00ff */
[----:B------:R-:W-:-:S07]  /*17240*/  IMAD.MOV.U32 R2, RZ, RZ, R14 ;  /* 0x000000ffff027224 */ /* 0x000fce00078e000e */
[----:B------:R-:W-:Y:S05]  /*17250*/  WARPSYNC.COLLECTIVE R15, `(.L_x_4432) ;  /* 0x000000000f087348 */ /* 0x000fea0003c00000 */
[----:B------:R0:W1:Y:S02]  /*17260*/  SHFL.IDX P6, R14, R13, R12, R11 ;  /* 0x0000000c0d0e7389 */ /* 0x00006400000c000b */
[----:B01----:R-:W-:Y:S01]  /*17270*/  ENDCOLLECTIVE ;  /* 0x000000000000791b */ /* 0x003fe20003800000 */
.L_x_4432:
[----:B------:R-:W-:-:S05]  /*17280*/  IADD3 R2, P0, R2, R8, RZ ;  /* 0x0000000802027210 */ /* 0x000fca0007f1e0ff */
[----:B------:R-:W-:-:S05]  /*17290*/  IMAD.X R3, RZ, RZ, R3, P0 ;  /* 0x000000ffff037224 */ /* 0x000fca00000e0603 */
[----:B------:R-:W-:Y:S01]  /*172a0*/  @!PT LDS RZ, [RZ] ;  /* 0x00000000fffff984 */ /* 0x000fe20000000800 */
[----:B------:R-:W-:Y:S01]  /*172b0*/  @!PT LDS RZ, [RZ] ;  /* 0x00000000fffff984 */ /* 0x000fe20000000800 */
[----:B------:R-:W-:Y:S01]  /*172c0*/  @!PT LDS RZ, [RZ] ;  /* 0x00000000fffff984 */ /* 0x000fe20000000800 */
[----:B------:R0:W-:Y:S01]  /*172d0*/  LDGSTS.E.BYPASS.LTC128B.128 [R22+0x20400], desc[UR36][R2.64], !P1 ;  /* 0x2040000002167fae */ /* 0x0001e2000c901d64 */
[----:B------:R-:W-:Y:S01]  /*172e0*/  IMAD.MOV.U32 R13, RZ, RZ, R21 ;  /* 0x000000ffff0d7224 */ /* 0x000fe200078e0015 */
[----:B------:R-:W-:Y:S02]  /*172f0*/  ISETP.NE.AND P1, PT, R6, RZ, PT ;  /* 0x000000ff0600720c */ /* 0x000fe40003f25270 */
[----:B------:R0:W-:Y:S04]  /*17300*/  LDGSTS.E.BYPASS.LTC128B.128 [R22+0x23400], desc[UR36][R2.64+0x80], !P5 ;  /* 0x2340008002167fae */ /* 0x0001e8000e901d64 */
[----:B------:R0:W-:Y:S01]  /*17310*/  LDGSTS.E.BYPASS.LTC128B.128 [R22+0x26400], desc[UR36][R2.64+0x100], !P4 ;  /* 0x2640010002167fae */ /* 0x0001e2000e101d64 */
[----:B------:R-:W-:-:S07]  /*17320*/  IMAD.MOV.U32 R24, RZ, RZ, R14 ;  /* 0x000000ffff187224 */ /* 0x000fce00078e000e */
[----:B0-----:R-:W-:Y:S05]  /*17330*/  WARPSYNC.COLLECTIVE R15, `(.L_x_4433) ;  /* 0x000000000f087348 */ /* 0x001fea0003c00000 */
[----:B------:R1:W2:Y:S02]  /*17340*/  SHFL.IDX P6, R14, R13, R12, R11 ;  /* 0x0000000c0d0e7389 */ /* 0x0002a400000c000b */
[----:B012---:R-:W-:Y:S01]  /*17350*/  ENDCOLLECTIVE ;  /* 0x000000000000791b */ /* 0x007fe20003800000 */
.L_x_4433:
[----:B------:R-:W-:Y:S05]  /*17360*/  BRA `(.L_x_4434) ;  /* 0xffffffcc00d07947 */ /* 0x000fea000383ffff */
.L_x_4363:
[----:B0-----:R0:W2:Y:S02]  /*17370*/  SYNCS.PHASECHK.TRANS64.TRYWAIT P0, [R6+URZ+0x30860], R3 ;  /* 0x03086003060075a7 */ /* 0x0010a4000800017f */
[----:B--2---:R-:W-:Y:S05]  /*17380*/  @!P0 NANOSLEEP.SYNCS 0x989680 ;  /* 0x009896800000895d */ /* 0x004fea0003900000 */
[----:B------:R-:W2:Y:S02]  /*17390*/  @!P0 SYNCS.PHASECHK.TRANS64 P0, [R6+URZ+0x30860], R3 ;  /* 0x03086003060085a7 */ /* 0x000ea4000800007f */
[----:B--2---:R-:W-:Y:S05]  /*173a0*/  @!P0 BRA `(.L_x_4363) ;  /* 0xfffffffc00f08947 */ /* 0x004fea000383ffff */
[----:B------:R-:W-:Y:S05]  /*173b0*/  BRA `(.L_x_4435) ;  /* 0xffffffd000347947 */ /* 0x000fea000383ffff */
.L_x_4364:
[----:B------:R-:W-:Y:S01]  /*173c0*/  BSSY B1, `(.L_x_4436) ;  /* 0x0000008000017945 */ /* 0x000fe20003800000 */
[----:B------:R-:W-:Y:S02]  /*173d0*/  IMAD.MOV.U32 R13, RZ, RZ, R18 ;  /* 0x000000ffff0d7224 */ /* 0x000fe400078e0012 */
[----:B------:R-:W-:Y:S02]  /*173e0*/  IMAD.MOV.U32 R12, RZ, RZ, RZ ;  /* 0x000000ffff0c7224 */ /* 0x000fe400078e00ff */
[----:B------:R-:W-:Y:S02]  /*173f0*/  IMAD.MOV.U32 R11, RZ, RZ, 0x181f ;  /* 0x0000181fff0b7424 */ /* 0x000fe400078e00ff */
[----:B------:R-:W-:-:S07]  /*17400*/  IMAD.MOV.U32 R15, RZ, RZ, -0x1 ;  /* 0xffffffffff0f7424 */ /* 0x000fce00078e00ff */
[----:B01----:R-:W-:Y:S05]  /*17410*/  WARPSYNC.COLLECTIVE R15, `(.L_x_4437) ;  /* 0x000000000f087348 */ /* 0x003fea0003c00000 */
[----:B------:R2:W3:Y:S02]  /*17420*/  SHFL.IDX P6, R14, R13, R12, R11 ;  /* 0x0000000c0d0e7389 */ /* 0x0004e400000c000b */
[----:B0123--:R-:W-:Y:S01]  /*17430*/  ENDCOLLECTIVE ;  /* 0x000000000000791b */ /* 0x00ffe20003800000 */
.L_x_4437:
[----:B------:R-:W-:Y:S05]  /*17440*/  BSYNC B1 ;  /* 0x0000000000017941 */ /* 0x000fea0003800000 */
.L_x_4436:
[----:B------:R-:W-:Y:S01]  /*17450*/  IMAD.MOV.U32 R13, RZ, RZ, R17 ;  /* 0x000000ffff0d7224 */ /* 0x000fe200078e0011 */
[----:B------:R-:W-:Y:S01]  /*17460*/  MOV R3, R14 ;  /* 0x0000000e00037202 */ /* 0x000fe20000000f00 */
[----:B------:R-:W-:Y:S01]  /*17470*/  IMAD.MOV.U32 R12, RZ, RZ, RZ ;  /* 0x000000ffff0c7224 */ /* 0x000fe200078e00ff */
[----:B------:R-:W-:Y:S01]  /*17480*/  LEA R7, R7, UR48, 0x1 ;  /* 0x0000003007077c11 */ /* 0x000fe2000f8e08ff */
[----:B------:R-:W-:Y:S02]  /*17490*/  IMAD.MOV.U32 R11, RZ, RZ, 0x181f ;  /* 0x0000181fff0b7424 */ /* 0x000fe400078e00ff */
[----:B------:R-:W-:-:S07]  /*174a0*/  IMAD.MOV.U32 R15, RZ, RZ, -0x1 ;  /* 0xffffffffff0f7424 */ /* 0x000fce00078e00ff */
[----:B------:R-:W-:Y:S05]  /*174b0*/  WARPSYNC.COLLECTIVE R15, `(.L_x_4438) ;  /* 0x000000000f087348 */ /* 0x000fea0003c00000 */
[----:B------:R0:W1:Y:S02]  /*174c0*/  SHFL.IDX P6, R14, R13, R12, R11 ;  /* 0x0000000c0d0e7389 */ /* 0x00006400000c000b */
[----:B01----:R-:W-:Y:S01]  /*174d0*/  ENDCOLLECTIVE ;  /* 0x000000000000791b */ /* 0x003fe20003800000 */
.L_x_4438:
[----:B------:R-:W-:Y:S02]  /*174e0*/  IMAD.MOV.U32 R13, RZ, RZ, R18 ;  /* 0x000000ffff0d7224 */ /* 0x000fe400078e0012 */
[----:B------:R-:W-:Y:S01]  /*174f0*/  IMAD.MOV.U32 R12, RZ, RZ, 0x1 ;  /* 0x00000001ff0c7424 */ /* 0x000fe200078e00ff */
[----:B------:R-:W-:-:S13]  /*17500*/  IADD3 R2, P0, R14, R9, RZ ;  /* 0x000000090e027210 */ /* 0x000fda0007f1e0ff */
[----:B------:R-:W-:Y:S05]  /*17510*/  WARPSYNC.COLLECTIVE R15, `(.L_x_4439) ;  /* 0x000000000f087348 */ /* 0x000fea0003c00000 */
[----:B------:R0:W1:Y:S02]  /*17520*/  SHFL.IDX P6, R14, R13, R12, R11 ;  /* 0x0000000c0d0e7389 */ /* 0x00006400000c000b */
[----:B01----:R-:W-:Y:S01]  /*17530*/  ENDCOLLECTIVE ;  /* 0x000000000000791b */ /* 0x003fe20003800000 */
.L_x_4439:
        /* <DEDUP_REMOVED lines=12> */
.L_x_4440:
        /* <DEDUP_REMOVED lines=12> */
.L_x_4441:
        /* <DEDUP_REMOVED lines=12> */
.L_x_4442:
[----:B------:R-:W-:Y:S01]  /*17780*/  @!PT LDS RZ, [RZ] ;  /* 0x00000000fffff984 */ /* 0x000fe20000000800 */
[----:B------:R-:W-:Y:S01]  /*17790*/  @!PT LDS RZ, [RZ] ;  /* 0x00000000fffff984 */ /* 0x000fe20000000800 */
[----:B------:R-:W-:Y:S01]  /*177a0*/  @!PT LDS RZ, [RZ] ;  /* 0x00000000fffff984 */ /* 0x000fe20000000800 */
[----:B------:R-:W-:Y:S01]  /*177b0*/  LDGSTS.E.BYPASS.LTC128B.128 [R7+0x3c00], desc[UR36][R2.64+0x80], !P0 ;  /* 0x03c0008002077fae */ /* 0x000fe2000c101d64 */
[----:B------:R-:W-:Y:S01]  /*177c0*/  ISETP.LT.OR P0, PT, R0, 0x11, P1 ;  /* 0x000000110000780c */ /* 0x000fe20000f01670 */
[----:B------:R-:W-:Y:S02]  /*177d0*/  IMAD.MOV.U32 R13, RZ, RZ, R18 ;  /* 0x000000ffff0d7224 */ /* 0x000fe400078e0012 */
[----:B------:R-:W-:-:S10]  /*177e0*/  IMAD.MOV.U32 R12, RZ, RZ, 0x3 ;  /* 0x00000003ff0c7424 */ /* 0x000fd400078e00ff */
[----:B------:R0:W-:Y:S02]  /*177f0*/  LDGSTS.E.BYPASS.LTC128B.128 [R7+0x6c00], desc[UR36][R2.64+0x100], !P0 ;  /* 0x06c0010002077fae */ /* 0x0001e4000c101d64 */
[----:B0-----:R-:W-:-:S13]  /*17800*/  IADD3 R2, P0, R14, R9, RZ ;  /* 0x000000090e027210 */ /* 0x001fda0007f1e0ff */
[----:B------:R-:W-:Y:S05]  /*17810*/  WARPSYNC.COLLECTIVE R15, `(.L_x_4443) ;  /* 0x000000000f087348 */ /* 0x000fea0003c00000 */
[----:B------:R0:W1:Y:S02]  /*17820*/  SHFL.IDX P6, R14, R13, R12, R11 ;  /* 0x0000000c0d0e7389 */ /* 0x00006400000c000b */
[----:B01----:R-:W-:Y:S01]  /*17830*/  ENDCOLLECTIVE ;  /* 0x000000000000791b */ /* 0x003fe20003800000 */
.L_x_4443:
        /* <DEDUP_REMOVED lines=12> */
.L_x_4444:
        /* <DEDUP_REMOVED lines=12> */
.L_x_4445:
        /* <DEDUP_REMOVED lines=12> */
.L_x_4446:
        /* <DEDUP_REMOVED lines=12> */
.L_x_4447:
        /* <DEDUP_REMOVED lines=12> */
.L_x_4448:
[----:B------:R-:W-:Y:S01]  /*17c00*/  @!PT LDS RZ, [RZ] ;  /* 0x00000000fffff984 */ /* 0x000fe20000000800 */
[----:B------:R-:W-:Y:S01]  /*17c10*/  @!PT LDS RZ, [RZ] ;  /* 0x00000000fffff984 */ /* 0x000fe20000000800 */
[----:B------:R-:W-:Y:S01]  /*17c20*/  @!PT LDS RZ, [RZ] ;  /* 0x00000000fffff984 */ /* 0x000fe20000000800 */
[----:B------:R2:W-:Y:S01]  /*17c30*/  LDGSTS.E.BYPASS.LTC128B.128 [R7+0x5400], desc[UR36][R2.64+0x80], !P0 ;  /* 0x0540008002077fae */ /* 0x0005e2000c101d64 */
[----:B------:R-:W-:-:S13]  /*17c40*/  ISETP.LT.OR P0, PT, R0, 0x41, P1 ;  /* 0x000000410000780c */ /* 0x000fda0000f01670 */
[----:B------:R2:W-:Y:S01]  /*17c50*/  LDGSTS.E.BYPASS.LTC128B.128 [R7+0x8400], desc[UR36][R2.64+0x100], !P0 ;  /* 0x0840010002077fae */ /* 0x0005e2000c101d64 */
[----:B------:R-:W-:Y:S05]  /*17c60*/  BRA `(.L_x_4449) ;  /* 0xffffffc800f07947 */ /* 0x000fea000383ffff */
.L_x_4370:
[----:B0-----:R0:W1:Y:S02]  /*17c70*/  SYNCS.PHASECHK.TRANS64.TRYWAIT P0, [R0+URZ+0x30860], R3 ;  /* 0x03086003000075a7 */ /* 0x001064000800017f */
[----:B-1----:R-:W-:Y:S05]  /*17c80*/  @!P0 NANOSLEEP.SYNCS 0x989680 ;  /* 0x009896800000895d */ /* 0x002fea0003900000 */
[----:B------:R-:W1:Y:S02]  /*17c90*/  @!P0 SYNCS.PHASECHK.TRANS64 P0, [R0+URZ+0x30860], R3 ;  /* 0x03086003000085a7 */ /* 0x000e64000800007f */
[----:B-1----:R-:W-:Y:S05]  /*17ca0*/  @!P0 BRA `(.L_x_4370) ;  /* 0xfffffffc00f08947 */ /* 0x002fea000383ffff */
[----:B------:R-:W-:Y:S05]  /*17cb0*/  BRA `(.L_x_4450) ;  /* 0xffffffcc00ec7947 */ /* 0x000fea000383ffff */
.L_x_4371:
        /* <DEDUP_REMOVED lines=8> */
.L_x_4452:
[----:B------:R-:W-:Y:S05]  /*17d40*/  BSYNC B0 ;  /* 0x0000000000007941 */ /* 0x000fea0003800000 */
.L_x_4451:
[----:B------:R-:W-:Y:S01]  /*17d50*/  IMAD.MOV.U32 R13, RZ, RZ, R17 ;  /* 0x000000ffff0d7224 */ /* 0x000fe200078e0011 */
[----:B------:R-:W-:Y:S01]  /*17d60*/  LEA R4, R4, UR48, 0x1 ;  /* 0x0000003004047c11 */ /* 0x000fe2000f8e08ff */
[----:B------:R-:W-:Y:S02]  /*17d70*/  IMAD.MOV.U32 R12, RZ, RZ, RZ ;  /* 0x000000ffff0c7224 */ /* 0x000fe400078e00ff */
[----:B------:R-:W-:Y:S02]  /*17d80*/  IMAD.MOV.U32 R11, RZ, RZ, 0x181f ;  /* 0x0000181fff0b7424 */ /* 0x000fe400078e00ff */
[----:B------:R-:W-:Y:S02]  /*17d90*/  IMAD.MOV.U32 R15, RZ, RZ, -0x1 ;  /* 0xffffffffff0f7424 */ /* 0x000fe400078e00ff */
[----:B------:R-:W-:-:S07]  /*17da0*/  IMAD.MOV.U32 R3, RZ, RZ, R14 ;  /* 0x000000ffff037224 */ /* 0x000fce00078e000e */
[----:B------:R-:W-:Y:S05]  /*17db0*/  WARPSYNC.COLLECTIVE R15, `(.L_x_4453) ;  /* 0x000000000f087348 */ /* 0x000fea0003c00000 */
[----:B------:R0:W1:Y:S02]  /*17dc0*/  SHFL.IDX P6, R14, R13, R12, R11 ;  /* 0x0000000c0d0e7389 */ /* 0x00006400000c000b */
[----:B01----:R-:W-:Y:S01]  /*17dd0*/  ENDCOLLECTIVE ;  /* 0x000000000000791b */ /* 0x003fe20003800000 */
.L_x_4453:
[----:B------:R-:W-:Y:S02]  /*17de0*/  ULDC UR4, c[0x0][0x2f4] ;  /* 0x0000bd0000047ab9 */ /* 0x000fe40000000800 */
[----:B------:R-:W-:Y:S02]  /*17df0*/  ISETP.GE.AND P1, PT, R34, UR4, PT ;  /* 0x0000000422007c0c */ /* 0x000fe4000bf26270 */
[----:B------:R-:W-:Y:S02]  /*17e00*/  ISETP.GE.AND P0, PT, R33, UR4, PT ;  /* 0x0000000421007c0c */ /* 0x000fe4000bf06270 */
[----:B------:R-:W-:Y:S02]  /*17e10*/  ISETP.GE.AND P2, PT, R23, UR4, PT ;  /* 0x0000000417007c0c */ /* 0x000fe4000bf46270 */
[C---:B------:R-:W-:Y:S02]  /*17e20*/  ISETP.LT.OR P4, PT, R5.reuse, 0x1, P1 ;  /* 0x000000010500780c */ /* 0x040fe40000f81670 */
[----:B------:R-:W-:-:S02]  /*17e30*/  ISETP.LT.OR P3, PT, R5, 0x1, P2 ;  /* 0x000000010500780c */ /* 0x000fc40001761670 */
[----:B------:R-:W-:Y:S01]  /*17e40*/  ISETP.LT.OR P5, PT, R5, 0x1, P0 ;  /* 0x000000010500780c */ /* 0x000fe200007a1670 */
[----:B------:R-:W-:Y:S02]  /*17e50*/  IMAD.MOV.U32 R13, RZ, RZ, R18 ;  /* 0x000000ffff0d7224 */ /* 0x000fe400078e0012 */
[----:B------:R-:W-:Y:S02]  /*17e60*/  IMAD.MOV.U32 R12, RZ, RZ, 0x1 ;  /* 0x00000001ff0c7424 */ /* 0x000fe400078e00ff */
[----:B------:R-:W-:-:S08]  /*17e70*/  IMAD.MOV.U32 R2, RZ, RZ, R14 ;  /* 0x000000ffff027224 */ /* 0x000fd000078e000e */
[----:B------:R-:W-:Y:S05]  /*17e80*/  WARPSYNC.COLLECTIVE R15, `(.L_x_4454) ;  /* 0x000000000f087348 */ /* 0x000fea0003c00000 */
[----:B------:R0:W1:Y:S02]  /*17e90*/  SHFL.IDX P6, R14, R13, R12, R11 ;  /* 0x0000000c0d0e7389 */ /* 0x00006400000c000b */
[----:B01----:R-:W-:Y:S01]  /*17ea0*/  ENDCOLLECTIVE ;  /* 0x000000000000791b */ /* 0x003fe20003800000 */
.L_x_4454:
        /* <DEDUP_REMOVED lines=10> */
[----:B------:R-:W-:Y:S01]  /*17f50*/  ISETP.LT.OR P5, PT, R5, 0x11, P0 ;  /* 0x000000110500780c */ /* 0x000fe200007a1670 */
[----:B------:R-:W-:-:S12]  /*17f60*/  IMAD.MOV.U32 R6, RZ, RZ, R14 ;  /* 0x000000ffff067224 */ /* 0x000fd800078e000e */
[----:B0-----:R-:W-:Y:S05]  /*17f70*/  WARPSYNC.COLLECTIVE R15, `(.L_x_4455) ;  /* 0x000000000f087348 */ /* 0x001fea0003c00000 */
[----:B------:R1:W2:Y:S02]  /*17f80*/  SHFL.IDX P6, R14, R13, R12, R11 ;  /* 0x0000000c0d0e7389 */ /* 0x0002a400000c000b */
[----:B012---:R-:W-:Y:S01]  /*17f90*/  ENDCOLLECTIVE ;  /* 0x000000000000791b */ /* 0x007fe20003800000 */
.L_x_4455:
[----:B------:R-:W-:Y:S02]  /*17fa0*/  IMAD.MOV.U32 R3, RZ, RZ, R6 ;  /* 0x000000ffff037224 */ /* 0x000fe400078e0006 */
[----:B------:R-:W-:Y:S02]  /*17fb0*/  IMAD.MOV.U32 R13, RZ, RZ, R18 ;  /* 0x000000ffff0d7224 */ /* 0x000fe400078e0012 */
[----:B------:R-:W-:Y:S01]  /*17fc0*/  IMAD.MOV.U32 R12, RZ, RZ, 0x2 ;  /* 0x00000002ff0c7424 */ /* 0x000fe200078e00ff */
[----:B------:R-:W-:-:S07]  /*17fd0*/  MOV R2, R14 ;  /* 0x0000000e00027202 */ /* 0x000fce0000000f00 */
[----:B------:R-:W-:Y:S05]  /*17fe0*/  WARPSYNC.COLLECTIVE R15, `(.L_x_4456) ;  /* 0x000000000f087348 */ /* 0x000fea0003c00000 */
[----:B------:R0:W1:Y:S02]  /*17ff0*/  SHFL.IDX P6, R14, R13, R12, R11 ;  /* 0x0000000c0d0e7389 */ /* 0x00006400000c000b */
[----:B01----:R-:W-:Y:S01]  /*18000*/  ENDCOLLECTIVE ;  /* 0x000000000000791b */ /* 0x003fe20003800000 */
.L_x_4456:
        /* <DEDUP_REMOVED lines=15> */
.L_x_4457:
[----:B------:R-:W-:Y:S02]  /*18100*/  IMAD.MOV.U32 R3, RZ, RZ, R7 ;  /* 0x000000ffff037224 */ /* 0x000fe400078e0007 */
[----:B------:R-:W-:Y:S02]  /*18110*/  IMAD.MOV.U32 R13, RZ, RZ, R18 ;  /* 0x000000ffff0d7224 */ /* 0x000fe400078e0012 */
[----:B------:R-:W-:Y:S02]  /*18120*/  IMAD.MOV.U32 R12, RZ, RZ, 0x3 ;  /* 0x00000003ff0c7424 */ /* 0x000fe400078e00ff */
[----:B------:R-:W-:-:S07]  /*18130*/  IMAD.MOV.U32 R8, RZ, RZ, R14 ;  /* 0x000000ffff087224 */ /* 0x000fce00078e000e */
[----:B------:R-:W-:Y:S05]  /*18140*/  WARPSYNC.COLLECTIVE R15, `(.L_x_4458) ;  /* 0x000000000f087348 */ /* 0x000fea0003c00000 */
[----:B------:R0:W1:Y:S02]  /*18150*/  SHFL.IDX P6, R14, R13, R12, R11 ;  /* 0x0000000c0d0e7389 */ /* 0x00006400000c000b */
[----:B01----:R-:W-:Y:S01]  /*18160*/  ENDCOLLECTIVE ;  /* 0x000000000000791b */ /* 0x003fe20003800000 */
.L_x_4458:
[----:B------:R-:W-:-:S04]  /*18170*/  IMAD.MOV.U32 R2, RZ, RZ, R8 ;  /* 0x000000ffff027224 */ /* 0x000fc800078e0008 */
[----:B------:R-:W-:-:S05]  /*18180*/  IMAD.WIDE.U32 R2, R23, 0x2, R2 ;  /* 0x0000000217027825 */ /* 0x000fca00078e0002 */
[----:B------:R-:W-:Y:S01]  /*18190*/  @!PT LDS RZ, [RZ] ;  /* 0x00000000fffff984 */ /* 0x000fe20000000800 */
[----:B------:R-:W-:Y:S01]  /*181a0*/  @!PT LDS RZ, [RZ] ;  /* 0x00000000fffff984 */ /* 0x000fe20000000800 */
[----:B------:R-:W-:Y:S01]  /*181b0*/  @!PT LDS RZ, [RZ] ;  /* 0x00000000fffff984 */ /* 0x000fe20000000800 */
[----:B------:R0:W-:Y:S01]  /*181c0*/  LDGSTS.E.BYPASS.LTC128B.128 [R4+0x1400], desc[UR36][R2.64], !P3 ;  /* 0x0140000002047fae */ /* 0x0001e2000d901d64 */
[C---:B------:R-:W-:Y:S01]  /*181d0*/  ISETP.LT.OR P3, PT, R5.reuse, 0x31, P2 ;  /* 0x000000310500780c */ /* 0x040fe20001761670 */
[----:B------:R-:W-:Y:S02]  /*181e0*/  IMAD.MOV.U32 R13, RZ, RZ, R17 ;  /* 0x000000ffff0d7224 */ /* 0x000fe400078e0011 */
        /* <DEDUP_REMOVED lines=8> */
.L_x_4459:
[----:B------:R-:W-:Y:S02]  /*18270*/  IMAD.MOV.U32 R3, RZ, RZ, R6 ;  /* 0x000000ffff037224 */ /* 0x000fe400078e0006 */
[----:B------:R-:W-:Y:S02]  /*18280*/  IMAD.MOV.U32 R6, RZ, RZ, RZ ;  /* 0x000000ffff067224 */ /* 0x000fe400078e00ff */
[----:B------:R-:W-:Y:S02]  /*18290*/  IMAD.MOV.U32 R13, RZ, RZ, R18 ;  /* 0x000000ffff0d7224 */ /* 0x000fe400078e0012 */
[----:B------:R-:W-:Y:S02]  /*182a0*/  IMAD.MOV.U32 R12, RZ, RZ, 0x4 ;  /* 0x00000004ff0c7424 */ /* 0x000fe400078e00ff */
[----:B------:R-:W-:-:S07]  /*182b0*/  IMAD.MOV.U32 R2, RZ, RZ, R14 ;  /* 0x000000ffff027224 */ /* 0x000fce00078e000e */
[----:B------:R-:W-:Y:S05]  /*182c0*/  WARPSYNC.COLLECTIVE R15, `(.L_x_4460) ;  /* 0x000000000f087348 */ /* 0x000fea0003c00000 */
[----:B------:R0:W1:Y:S02]  /*182d0*/  SHFL.IDX P6, R14, R13, R12, R11 ;  /* 0x0000000c0d0e7389 */ /* 0x00006400000c000b */
[----:B01----:R-:W-:Y:S01]  /*182e0*/  ENDCOLLECTIVE ;  /* 0x000000000000791b */ /* 0x003fe20003800000 */
.L_x_4460:
        /* <DEDUP_REMOVED lines=15> */
.L_x_4461:
[----:B------:R-:W-:Y:S01]  /*183e0*/  IMAD.MOV.U32 R3, RZ, RZ, R7 ;  /* 0x000000ffff037224 */ /* 0x000fe200078e0007 */
[----:B------:R-:W-:Y:S01]  /*183f0*/  MOV R13, R18 ;  /* 0x00000012000d7202 */ /* 0x000fe20000000f00 */
[----:B------:R-:W-:Y:S02]  /*18400*/  IMAD.MOV.U32 R12, RZ, RZ, 0x5 ;  /* 0x00000005ff0c7424 */ /* 0x000fe400078e00ff */
[----:B------:R-:W-:-:S07]  /*18410*/  IMAD.MOV.U32 R8, RZ, RZ, R14 ;  /* 0x000000ffff087224 */ /* 0x000fce00078e000e */
[----:B------:R-:W-:Y:S05]  /*18420*/  WARPSYNC.COLLECTIVE R15, `(.L_x_4462) ;  /* 0x000000000f087348 */ /* 0x000fea0003c00000 */
[----:B------:R0:W1:Y:S02]  /*18430*/  SHFL.IDX P6, R14, R13, R12, R11 ;  /* 0x0000000c0d0e7389 */ /* 0x00006400000c000b */
[----:B01----:R-:W-:Y:S01]  /*18440*/  ENDCOLLECTIVE ;  /* 0x000000000000791b */ /* 0x003fe20003800000 */
.L_x_4462:
[----:B------:R-:W-:-:S04]  /*18450*/  IMAD.MOV.U32 R2, RZ, RZ, R8 ;  /* 0x000000ffff027224 */ /* 0x000fc800078e0008 */
[----:B------:R-:W-:-:S05]  /*18460*/  IMAD.WIDE.U32 R2, R23, 0x2, R2 ;  /* 0x0000000217027825 */ /* 0x000fca00078e0002 */
        /* <DEDUP_REMOVED lines=11> */
.L_x_4463:
[----:B------:R-:W-:Y:S05]  /*18520*/  BRA `(.L_x_4464) ;  /* 0xffffffc800d07947 */ /* 0x000fea000383ffff */
.L_x_4374:
[----:B0-----:R0:W1:Y:S02]  /*18530*/  SYNCS.PHASECHK.TRANS64.TRYWAIT P0, [R7+URZ+0x30820], R6 ;  /* 0x03082006070075a7 */ /* 0x001064000800017f */
[----:B-1----:R-:W-:Y:S05]  /*18540*/  @!P0 NANOSLEEP.SYNCS 0x989680 ;  /* 0x009896800000895d */ /* 0x002fea0003900000 */
[----:B------:R-:W1:Y:S02]  /*18550*/  @!P0 SYNCS.PHASECHK.TRANS64 P0, [R7+URZ+0x30820], R6 ;  /* 0x03082006070085a7 */ /* 0x000e64000800007f */
[----:B-1----:R-:W-:Y:S05]  /*18560*/  @!P0 BRA `(.L_x_4374) ;  /* 0xfffffffc00f08947 */ /* 0x002fea000383ffff */
[----:B------:R-:W-:Y:S05]  /*18570*/  BRA `(.L_x_4465) ;  /* 0xffffffcc004c7947 */ /* 0x000fea000383ffff */
.L_x_4375:
        /* <DEDUP_REMOVED lines=8> */
[----:B0----5:R-:W-:Y:S05]  /*18600*/  WARPSYNC.COLLECTIVE R15, `(.L_x_4467) ;  /* 0x000000000f087348 */ /* 0x021fea0003c00000 */
[----:B------:R1:W2:Y:S02]  /*18610*/  SHFL.IDX P6, R14, R13, R12, R11 ;  /* 0x0000000c0d0e7389 */ /* 0x0002a400000c000b */
[----:B012--5:R-:W-:Y:S01]  /*18620*/  ENDCOLLECTIVE ;  /* 0x000000000000791b */ /* 0x027fe20003800000 */
.L_x_4467:
[----:B------:R-:W-:Y:S05]  /*18630*/  BSYNC B0 ;  /* 0x0000000000007941 */ /* 0x000fea0003800000 */
.L_x_4466:
[----:B------:R-:W-:Y:S05]  /*18640*/  BRA `(.L_x_4468) ;  /* 0xffffffcc00307947 */ /* 0x000fea000383ffff */
.L_x_4376:
[----:B------:R-:W-:Y:S01]  /*18650*/  BSSY B0, `(.L_x_4469) ;  /* 0x0000006000007945 */ /* 0x000fe20003800000 */
[----:B------:R-:W-:-:S07]  /*18660*/  IMAD.MOV.U32 R15, RZ, RZ, -0x1 ;  /* 0xffffffffff0f7424 */ /* 0x000fce00078e00ff */
[----:B01---5:R-:W-:Y:S05]  /*18670*/  WARPSYNC.COLLECTIVE R15, `(.L_x_4470) ;  /* 0x000000000f0c7348 */ /* 0x023fea0003c00000 */
[----:B------:R-:W-:Y:S02]  /*18680*/  ELECT P6, UR62, PT ;  /* 0x00000000003e782f */ /* 0x000fe400038c0000 */
[----:B------:R-:W-:Y:S01]  /*18690*/  MOV R14, UR62 ;  /* 0x0000003e000e7c02 */ /* 0x000fe20008000f00 */
[----:B01---5:R-:W-:Y:S10]  /*186a0*/  ENDCOLLECTIVE ;  /* 0x000000000000791b */ /* 0x023ff40003800000 */
.L_x_4470:
[----:B------:R-:W-:Y:S05]  /*186b0*/  BSYNC B0 ;  /* 0x0000000000007941 */ /* 0x000fea0003800000 */
.L_x_4469:
[----:B------:R-:W-:Y:S05]  /*186c0*/  BRA `(.L_x_4471) ;  /* 0xffffffcc00247947 */ /* 0x000fea000383ffff */
.L_x_4378:
[----:B-1----:R1:W2:Y:S02]  /*186d0*/  SYNCS.PHASECHK.TRANS64.TRYWAIT P1, [R5+URZ+0x30840], R2 ;  /* 0x03084002050075a7 */ /* 0x0022a4000802017f */
[----:B--2---:R-:W-:Y:S05]  /*186e0*/  @!P1 NANOSLEEP.SYNCS 0x989680 ;  /* 0x009896800000995d */ /* 0x004fea0003900000 */
[----:B------:R-:W2:Y:S02]  /*186f0*/  @!P1 SYNCS.PHASECHK.TRANS64 P1, [R5+URZ+0x30840], R2 ;  /* 0x03084002050095a7 */ /* 0x000ea4000802007f */
[----:B--2---:R-:W-:Y:S05]  /*18700*/  @!P1 BRA `(.L_x_4378) ;  /* 0xfffffffc00f09947 */ /* 0x004fea000383ffff */
[----:B------:R-:W-:Y:S05]  /*18710*/  BRA `(.L_x_4472) ;  /* 0xffffffcc004c7947 */ /* 0x000fea000383ffff */
.L_x_4380:
[----:B0-----:R0:W2:Y:S02]  /*18720*/  SYNCS.PHASECHK.TRANS64.TRYWAIT P1, [R7+URZ+0x30840], R0 ;  /* 0x03084000070075a7 */ /* 0x0010a4000802017f */
[----:B--2---:R-:W-:Y:S05]  /*18730*/  @!P1 NANOSLEEP.SYNCS 0x989680 ;  /* 0x009896800000995d */ /* 0x004fea0003900000 */
[----:B------:R-:W2:Y:S02]  /*18740*/  @!P1 SYNCS.PHASECHK.TRANS64 P1, [R7+URZ+0x30840], R0 ;  /* 0x03084000070095a7 */ /* 0x000ea4000802007f */
[----:B--2---:R-:W-:Y:S05]  /*18750*/  @!P1 BRA `(.L_x_4380) ;  /* 0xfffffffc00f09947 */ /* 0x004fea000383ffff */
[----:B------:R-:W-:Y:S05]  /*18760*/  BRA `(.L_x_4473) ;  /* 0xffffffcc00587947 */ /* 0x000fea000383ffff */
.L_x_4382:
[----:B--2---:R2:W3:Y:S02]  /*18770*/  SYNCS.PHASECHK.TRANS64.TRYWAIT P1, [R5+URZ+0x30860], R2 ;  /* 0x03086002050075a7 */ /* 0x0044e4000802017f */
[----:B---3--:R-:W-:Y:S05]  /*18780*/  @!P1 NANOSLEEP.SYNCS 0x989680 ;  /* 0x009896800000995d */ /* 0x008fea0003900000 */
[----:B------:R-:W3:Y:S02]  /*18790*/  @!P1 SYNCS.PHASECHK.TRANS64 P1, [R5+URZ+0x30860], R2 ;  /* 0x03086002050095a7 */ /* 0x000ee4000802007f */
[----:B---3--:R-:W-:Y:S05]  /*187a0*/  @!P1 BRA `(.L_x_4382) ;  /* 0xfffffffc00f09947 */ /* 0x008fea000383ffff */
[----:B------:R-:W-:Y:S05]  /*187b0*/  BRA `(.L_x_4474) ;  /* 0xffffffcc00547947 */ /* 0x000fea000383ffff */
.L_x_4475:
        /* <DEDUP_REMOVED lines=12> */
.L_x_15982:


//--------------------- .text._ZN7cutlass13device_kernelIN5flash11enable_sm90INS1_16FlashAttnFwdSm90INS1_25CollectiveMainloopFwdSm90ILi2EN4cute5tupleIJNS5_1CILi1EEES8_S8_EEENS6_IJNS7_ILi128EEENS7_ILi96EEENS7_ILi192EEEEEELi192ENS_6half_tEfNS_4arch4Sm90ELb0ELb1ELb1ELb1ELb1ELb0ELb0ELb1ELb1ELb1ELb1ELb0EEENS1_21CollectiveEpilogueFwdINS6_IJSA_SC_SB_EEES9_SE_SG_Li256ELb1ELb1ELb1ELb0EEENS1_36VarlenDynamicPersistentTileSchedulerILi128ELi96ELi256ELi128ELb1ELb1ELb1ELb1ELb0ELb1EEEEEEEEEvNT_6ParamsE --------------------------
	.section	.text._ZN7cutlass13device_kernelIN5flash11enable_sm90INS1_16FlashAttnFwdSm90INS1_25CollectiveMainloopFwdSm90ILi2EN4cute5tupleIJNS5_1CILi1EEES8_S8_EEENS6_IJNS7_ILi128EEENS7_ILi96EEENS7_ILi192EEEEEELi192ENS_6half_tEfNS_4arch4Sm90ELb0ELb1ELb1ELb1ELb1ELb0ELb0ELb1ELb1ELb1ELb1ELb0EEENS1_21CollectiveEpilogueFwdINS6_IJSA_SC_SB_EEES9_SE_SG_Li256ELb1ELb1ELb1ELb0EEENS1_36VarlenDynamicPersistentTileSchedulerILi128ELi96ELi256ELi128ELb1ELb1ELb1ELb1ELb0ELb1EEEEEEEEEvNT_6ParamsE,"ax",@progbits
	.align	128
.text._ZN7cutlass13device_kernelIN5flash11enable_sm90INS1_16FlashAttnFwdSm90INS1_25CollectiveMainloopFwdSm90ILi2EN4cute5tupleIJNS5_1CILi1EEES8_S8_EEENS6_IJNS7_ILi128EEENS7_ILi96EEENS7_ILi192EEEEEELi192ENS_6half_tEfNS_4arch4Sm90ELb0ELb1ELb1ELb1ELb1ELb0ELb0ELb1ELb1ELb1ELb1ELb0EEENS1_21CollectiveEpilogueFwdINS6_IJSA_SC_SB_EEES9_SE_SG_Li256ELb1ELb1ELb1ELb0EEENS1_36VarlenDynamicPersistentTileSchedulerILi128ELi96ELi256ELi128ELb1ELb1ELb1ELb1ELb0ELb1EEEEEEEEEvNT_6ParamsE:
        .type           _ZN7cutlass13device_kernelIN5flash11enable_sm90INS1_16FlashAttnFwdSm90INS1_25CollectiveMainloopFwdSm90ILi2EN4cute5tupleIJNS5_1CILi1EEES8_S8_EEENS6_IJNS7_ILi128EEENS7_ILi96EEENS7_ILi192EEEEEELi192ENS_6half_tEfNS_4arch4Sm90ELb0ELb1ELb1ELb1ELb1ELb0ELb0ELb1ELb1ELb1ELb1ELb0EEENS1_21CollectiveEpilogueFwdINS6_IJSA_SC_SB_EEES9_SE_SG_Li256ELb1ELb1ELb1ELb0EEENS1_36VarlenDynamicPersistentTileSchedulerILi128ELi96ELi256ELi128ELb1ELb1ELb1ELb1ELb0ELb1EEEEEEEEEvNT_6ParamsE,@function
        .size           _ZN7cutlass13device_kernelIN5flash11enable_sm90INS1_16FlashAttnFwdSm90INS1_25CollectiveMainloopFwdSm90ILi2EN4cute5tupleIJNS5_1CILi1EEES8_S8_EEENS6_IJNS7_ILi128EEENS7_ILi96EEENS7_ILi192EEEEEELi192ENS_6half_tEfNS_4arch4Sm90ELb0ELb1ELb1ELb1ELb1ELb0ELb0ELb1ELb1ELb1ELb1ELb0EEENS1_21CollectiveEpilogueFwdINS6_IJSA_SC_SB_EEES9_SE_SG_Li256ELb1ELb1ELb1ELb0EEENS1_36VarlenDynamicPersistentTileSchedulerILi128ELi96ELi256ELi128ELb1ELb1ELb1ELb1ELb0ELb1EEEEEEEEEvNT_6ParamsE,(.L_x_15983 - _ZN7cutlass13device_kernelIN5flash11enable_sm90INS1_16FlashAttnFwdSm90INS1_25CollectiveMainloopFwdSm90ILi2EN4cute5tupleIJNS5_1CILi1EEES8_S8_EEENS6_IJNS7_ILi128EEENS7_ILi96EEENS7_ILi192EEEEEELi192ENS_6half_tEfNS_4arch4Sm90ELb0ELb1ELb1ELb1ELb1ELb0ELb0ELb1ELb1ELb1ELb1ELb0EEENS1_21CollectiveEpilogueFwdINS6_IJSA_SC_SB_EEES9_SE_SG_Li256ELb1ELb1ELb1ELb0EEENS1_36VarlenDynamicPersistentTileSchedulerILi128ELi96ELi256ELi128ELb1ELb1ELb1ELb1ELb0ELb1EEEEEEEEEvNT_6ParamsE)
        .other          _ZN7cutlass13device_kernelIN5flash11enable_sm90INS1_16FlashAttnFwdSm90INS1_25CollectiveMainloopFwdSm90ILi2EN4cute5tupleIJNS5_1CILi1EEES8_S8_EEENS6_IJNS7_ILi128EEENS7_ILi96EEENS7_ILi192EEEEEELi192ENS_6half_tEfNS_4arch4Sm90ELb0ELb1ELb1ELb1ELb1ELb0ELb0ELb1ELb1ELb1ELb1ELb0EEENS1_21CollectiveEpilogueFwdINS6_IJSA_SC_SB_EEES9_SE_SG_Li256ELb1ELb1ELb1ELb0EEENS1_36VarlenDynamicPersistentTileSchedulerILi128ELi96ELi256ELi128ELb1ELb1ELb1ELb1ELb0ELb1EEEEEEEEEvNT_6ParamsE,@"STO_CUDA_ENTRY STV_DEFAULT"
_ZN7cutlass13device_kernelIN5flash11enable_sm90INS1_16FlashAttnFwdSm90INS1_25CollectiveMainloopFwdSm90ILi2EN4cute5tupleIJNS5_1CILi1EEES8_S8_EEENS6_IJNS7_ILi128EEENS7_ILi96EEENS7_ILi192EEEEEELi192ENS_6half_tEfNS_4arch4Sm90ELb0ELb1ELb1ELb1ELb1ELb0ELb0ELb1ELb1ELb1ELb1ELb0EEENS1_21CollectiveEpilogueFwdINS6_IJSA_SC_SB_EEES9_SE_SG_Li256ELb1ELb1ELb1ELb0EEENS1_36VarlenDynamicPersistentTileSchedulerILi128ELi96ELi256ELi128ELb1ELb1ELb1ELb1ELb0ELb1EEEEEEEEEvNT_6ParamsE:
        /* <DEDUP_REMOVED lines=45> */
.L_x_4476:
        /* <DEDUP_REMOVED lines=22> */
.L_x_4477:
        /* <DEDUP_REMOVED lines=18> */
.L_x_4478:
        /* <DEDUP_REMOVED lines=22> */
.L_x_4479:
        /* <DEDUP_REMOVED lines=23> */
.L_x_4480:
        /* <DEDUP_REMOVED lines=10> */
.L_x_4482:
        /* <DEDUP_REMOVED lines=50> */
[----:B------:R-:W-:Y:S01]  /*0be0*/  SHF.R.S32.HI R219, RZ, 0x3, R0 ;  /* 0x00000003ffdb7819 */ /* 0x000fe20000011400 */
[----:B------:R-:W-:Y:S01]  /*0bf0*/  IMAD.IADD R194, R12, 0x1, -R194 ;  /* 0x000000010cc27824 */ /* 0x000fe200078e0ac2 */
[----:B------:R-:W-:-:S02]  /*0c00*/  SHF.R.S32.HI R7, RZ, 0x1f, R222 ;  /* 0x0000001fff077819 */ /* 0x000fc400000114de */
[----:B------:R-:W-:Y:S02]  /*0c10*/  LOP3.LUT R2, R2, 0x3fffffe, RZ, 0xc0, !PT ;  /* 0x03fffffe02027812 */ /* 0x000fe400078ec0ff */
[CC--:B------:R-:W-:Y:S02]  /*0c20*/  LEA.HI R8, R7.reuse, R222.reuse, RZ, 0x2 ;  /* 0x000000de07087211 */ /* 0x0c0fe400078f10ff */
[----:B------:R-:W-:Y:S01]  /*0c30*/  LEA.HI R7, R7, R222, RZ, 0x5 ;  /* 0x000000de07077211 */ /* 0x000fe200078f28ff */
[----:B------:R-:W-:Y:S01]  /*0c40*/  IMAD.IADD R2, R13, 0x1, -R2 ;  /* 0x000000010d027824 */ /* 0x000fe200078e0a02 */
[--C-:B------:R-:W-:Y:S02]  /*0c50*/  SHF.R.S32.HI R9, RZ, 0x2, R8.reuse ;  /* 0x00000002ff097819 */ /* 0x100fe40000011408 */
[----:B------:R-:W-:Y:S02]  /*0c60*/  SHF.R.S32.HI R10, RZ, 0x1f, R8 ;  /* 0x0000001fff0a7819 */ /* 0x000fe40000011408 */
[----:B0-----:R-:W-:-:S02]  /*0c70*/  LOP3.LUT R3, R8, 0x7ffffffc, RZ, 0xc0, !PT ;  /* 0x7ffffffc08037812 */ /* 0x001fc400078ec0ff */
[----:B------:R-:W-:Y:S02]  /*0c80*/  LEA.HI R10, R10, R9, RZ, 0x3 ;  /* 0x000000090a0a7211 */ /* 0x000fe400078f18ff */
[----:B------:R-:W-:Y:S01]  /*0c90*/  SHF.R.S32.HI R7, RZ, 0x5, R7 ;  /* 0x00000005ff077819 */ /* 0x000fe20000011407 */
[----:B------:R-:W-:Y:S01]  /*0ca0*/  IMAD.IADD R3, R222, 0x1, -R3 ;  /* 0x00000001de037824 */ /* 0x000fe200078e0a03 */
[----:B------:R-:W-:-:S03]  /*0cb0*/  LOP3.LUT R10, R10, 0xfffffff8, RZ, 0xc0, !PT ;  /* 0xfffffff80a0a7812 */ /* 0x000fc600078ec0ff */
[----:B------:R-:W-:Y:S02]  /*0cc0*/  IMAD.SHL.U32 R19, R3, 0x2, RZ ;  /* 0x0000000203137824 */ /* 0x000fe400078e00ff */
[----:B------:R-:W-:Y:S02]  /*0cd0*/  IMAD.IADD R10, R9, 0x1, -R10 ;  /* 0x00000001090a7824 */ /* 0x000fe400078e0a0a */
[----:B------:R-:W-:Y:S02]  /*0ce0*/  VIADD R218, R19, 0x8 ;  /* 0x0000000813da7836 */ /* 0x000fe40000000000 */
[----:B------:R-:W-:Y:S02]  /*0cf0*/  IMAD R7, R7, 0x10, R10 ;  /* 0x0000001007077824 */ /* 0x000fe400078e020a */
[----:B------:R-:W-:Y:S02]  /*0d00*/  VIADD R217, R19, 0x80 ;  /* 0x0000008013d97836 */ /* 0x000fe40000000000 */
[----:B------:R-:W-:-:S02]  /*0d10*/  IMAD R5, R2, 0x40, R7 ;  /* 0x0000004002057824 */ /* 0x000fc400078e0207 */
[----:B------:R-:W-:Y:S01]  /*0d20*/  IMAD.U32 R2, RZ, RZ, UR4 ;  /* 0x00000004ff027e24 */ /* 0x000fe2000f8e00ff */
[----:B------:R-:W-:Y:S01]  /*0d30*/  UMOV UR4, URZ ;  /* 0x0000003f00047c82 */ /* 0x000fe20008000000 */
        /* <DEDUP_REMOVED lines=15> */
[----:B0-----:R-:W-:Y:S01]  /*0e30*/  SHF.R.S32.HI R2, RZ, 0x1f, R218 ;  /* 0x0000001fff027819 */ /* 0x001fe200000114da */
        /* <DEDUP_REMOVED lines=14> */
[----:B------:R-:W-:Y:S02]  /*0f20*/  VIADD R196, R19, 0x78 ;  /* 0x0000007813c47836 */ /* 0x000fe40000000000 */
[----:B------:R-:W-:-:S07]  /*0f30*/  IMAD R192, R4, 0x8, R5 ;  /* 0x0000000804c07824 */ /* 0x000fce00078e0205 */
.L_x_4594:
[----:B------:R-:W-:Y:S01]  /*0f40*/  ULDC.64 UR8, c[0x0][0xa28] ;  /* 0x00028a0000087ab9 */ /* 0x000fe20000000a00 */
[----:B0-23--:R-:W0:Y:S01]  /*0f50*/  LDC.64 R8, c[0x0][0x418] ;  /* 0x00010600ff087b82 */ /* 0x00de220000000a00 */
[----:B------:R-:W-:Y:S01]  /*0f60*/  UISETP.NE.U32.AND UP0, UPT, UR8, URZ, UPT ;  /* 0x0000003f0800728c */ /* 0x000fe2000bf05070 */
[----:B----4-:R-:W-:-:S03]  /*0f70*/  IMAD.MOV.U32 R6, RZ, RZ, RZ ;  /* 0x000000ffff067224 */ /* 0x010fc600078e00ff */
[----:B------:R-:W-:-:S03]  /*0f80*/  UISETP.NE.AND.EX UP0, UPT, UR9, URZ, UPT, UP0 ;  /* 0x0000003f0900728c */ /* 0x000fc6000bf05300 */
[----:B------:R-:W-:Y:S01]  /*0f90*/  ULDC.64 UR8, c[0x0][0xa18] ;  /* 0x0002860000087ab9 */ /* 0x000fe20000000a00 */
[----:B-1----:R-:W1:Y:S01]  /*0fa0*/  LDC R0, c[0x0][0x424] ;  /* 0x00010900ff007b82 */ /* 0x002e620000000800 */
[----:B------:R-:W-:Y:S01]  /*0fb0*/  UISETP.NE.U32.AND UP1, UPT, UR8, URZ, UPT ;  /* 0x0000003f0800728c */ /* 0x000fe2000bf25070 */
[----:B------:R-:W-:-:S03]  /*0fc0*/  PLOP3.LUT P0, PT, PT, PT, UP0, 0x80, 0x0 ;  /* 0x000000000000781c */ /* 0x000fc60003f0f008 */
[----:B------:R-:W-:-:S03]  /*0fd0*/  UISETP.NE.AND.EX UP1, UPT, UR9, URZ, UPT, UP1 ;  /* 0x0000003f0900728c */ /* 0x000fc6000bf25310 */
[----:B------:R-:W-:Y:S01]  /*0fe0*/  @UP0 ULDC.64 UR8, c[0x0][0xa28] ;  /* 0x00028a0000080ab9 */ /* 0x000fe20000000a00 */
[----:B------:R-:W2:Y:S01]  /*0ff0*/  LDC R17, c[0x0][0x2f0] ;  /* 0x0000bc00ff117b82 */ /* 0x000ea20000000800 */
[----:B------:R-:W-:Y:S01]  /*1000*/  @UP0 UIMAD.WIDE UR8, UR7, 0x4, UR8 ;  /* 0x00000004070808a5 */ /* 0x000fe2000f8e0208 */
[----:B------:R-:W-:-:S05]  /*1010*/  PLOP3.LUT P2, PT, PT, PT, UP1, 0x80, 0x0 ;  /* 0x000000000000781c */ /* 0x000fca0003f4f018 */
[----:B------:R-:W-:Y:S01]  /*1020*/  @UP1 ULDC.64 UR10, c[0x0][0xa18] ;  /* 0x00028600000a1ab9 */ /* 0x000fe20000000a00 */
[----:B------:R-:W-:Y:S02]  /*1030*/  IMAD.U32 R2, RZ, RZ, UR8 ;  /* 0x00000008ff027e24 */ /* 0x000fe4000f8e00ff */
[----:B------:R-:W-:Y:S01]  /*1040*/  IMAD.U32 R3, RZ, RZ, UR9 ;  /* 0x00000009ff037e24 */ /* 0x000fe2000f8e00ff */
[----:B------:R-:W-:Y:S02]  /*1050*/  @UP1 UIMAD.WIDE UR8, UR7, 0x4, UR10 ;  /* 0x00000004070818a5 */ /* 0x000fe4000f8e020a */
[----:B------:R-:W-:Y:S02]  /*1060*/  ULOP3.LUT UR4, UR5, 0xffff, URZ, 0xc0, !UPT ;  /* 0x0000ffff05047892 */ /* 0x000fe4000f8ec03f */
[----:B------:R3:W5:Y:S02]  /*1070*/  @P0 LDG.E R6, desc[UR36][R2.64] ;  /* 0x0000002402060981 */ /* 0x000764000c1e1900 */
[----:B------:R-:W-:-:S02]  /*1080*/  IMAD.U32 R4, RZ, RZ, UR8 ;  /* 0x00000008ff047e24 */ /* 0x000fc4000f8e00ff */
[----:B------:R-:W-:Y:S01]  /*1090*/  IMAD.U32 R5, RZ, RZ, UR9 ;  /* 0x00000009ff057e24 */ /* 0x000fe2000f8e00ff */
[----:B------:R-:W-:-:S04]  /*10a0*/  ULDC.64 UR8, c[0x0][0xa20] ;  /* 0x0002880000087ab9 */ /* 0x000fc80000000a00 */
[----:B------:R3:W5:Y:S01]  /*10b0*/  @P2 LDG.E R18, desc[UR36][R4.64] ;  /* 0x0000002404122981 */ /* 0x000762000c1e1900 */
[----:B0-----:R-:W-:Y:S01]  /*10c0*/  ISETP.NE.U32.AND P0, PT, R8, RZ, PT ;  /* 0x000000ff0800720c */ /* 0x001fe20003f05070 */
[----:B------:R-:W-:Y:S01]  /*10d0*/  IMAD.U32 R209, RZ, RZ, UR4 ;  /* 0x00000004ffd17e24 */ /* 0x000fe2000f8e00ff */
[----:B------:R-:W-:Y:S02]  /*10e0*/  ISETP.NE.U32.AND P1, PT, RZ, UR8, PT ;  /* 0x00000008ff007c0c */ /* 0x000fe4000bf25070 */
[----:B------:R-:W-:Y:S02]  /*10f0*/  ISETP.NE.AND.EX P0, PT, R9, RZ, PT, P0 ;  /* 0x000000ff0900720c */ /* 0x000fe40003f05300 */
[----:B------:R-:W-:Y:S02]  /*1100*/  ISETP.NE.AND.EX P1, PT, RZ, UR9, PT, P1 ;  /* 0x00000009ff007c0c */ /* 0x000fe4000bf25310 */
[----:B-1----:R-:W-:Y:S01]  /*1110*/  SEL R0, R0, 0x1, P0 ;  /* 0x0000000100007807 */ /* 0x002fe20000000000 */
[----:B---3--:R-:W-:Y:S10]  /*1120*/  @P2 BRA `(.L_x_4483) ;  /* 0x0000000000302947 */ /* 0x008ff40003800000 */
[----:B------:R-:W-:Y:S01]  /*1130*/  ULDC.64 UR8, c[0x0][0xa00] ;  /* 0x0002800000087ab9 */ /* 0x000fe20000000a00 */
[----:B-----5:R-:W0:Y:S01]  /*1140*/  LDC R18, c[0x0][0x288] ;  /* 0x0000a200ff127b82 */ /* 0x020e220000000800 */
[----:B------:R-:W-:-:S04]  /*1150*/  ISETP.NE.U32.AND P0, PT, RZ, UR8, PT ;  /* 0x00000008ff007c0c */ /* 0x000fc8000bf05070 */
[----:B------:R-:W-:-:S13]  /*1160*/  ISETP.NE.AND.EX P0, PT, RZ, UR9, PT, P0 ;  /* 0x00000009ff007c0c */ /* 0x000fda000bf05300 */
[----:B------:R-:W-:Y:S05]  /*1170*/  @!P0 BRA `(.L_x_4483) ;  /* 0x00000000001c8947 */ /* 0x000fea0003800000 */
[----:B------:R-:W-:Y:S02]  /*1180*/  ULDC.64 UR8, c[0x0][0xa00] ;  /* 0x0002800000087ab9 */ /* 0x000fe40000000a00 */
[----:B------:R-:W-:-:S06]  /*1190*/  UIMAD.WIDE UR8, UR7, 0x4, UR8 ;  /* 0x00000004070878a5 */ /* 0x000fcc000f8e0208 */
[----:B------:R-:W-:Y:S02]  /*11a0*/  IMAD.U32 R2, RZ, RZ, UR8 ;  /* 0x00000008ff027e24 */ /* 0x000fe4000f8e00ff */
[----:B------:R-:W-:-:S05]  /*11b0*/  IMAD.U32 R3, RZ, RZ, UR9 ;  /* 0x00000009ff037e24 */ /* 0x000fca000f8e00ff */
[----:B0-----:R-:W3:Y:S04]  /*11c0*/  LDG.E R18, desc[UR36][R2.64] ;  /* 0x0000002402127981 */ /* 0x001ee8000c1e1900 */
[----:B------:R-:W3:Y:S02]  /*11d0*/  LDG.E R5, desc[UR36][R2.64+0x4] ;  /* 0x0000042402057981 */ /* 0x000ee4000c1e1900 */
[----:B---3--:R-:W-:-:S07]  /*11e0*/  IMAD.IADD R18, R5, 0x1, -R18 ;  /* 0x0000000105127824 */ /* 0x008fce00078e0a12 */
.L_x_4483:
[----:B--2---:R-:W-:Y:S02]  /*11f0*/  IMAD R17, R0, R17, RZ ;  /* 0x0000001100117224 */ /* 0x004fe400078e02ff */
[----:B------:R-:W-:Y:S01]  /*1200*/  IMAD.U32 R220, RZ, RZ, UR7 ;  /* 0x00000007ffdc7e24 */ /* 0x000fe2000f8e00ff */
[----:B------:R-:W-:Y:S06]  /*1210*/  @!P1 BRA `(.L_x_4484) ;  /* 0x0000000000189947 */ /* 0x000fec0003800000 */
[----:B------:R-:W-:Y:S02]  /*1220*/  ULDC.64 UR8, c[0x0][0xa20] ;  /* 0x0002880000087ab9 */ /* 0x000fe40000000a00 */
[----:B------:R-:W-:-:S06]  /*1230*/  UIMAD.WIDE UR8, UR7, 0x4, UR8 ;  /* 0x00000004070878a5 */ /* 0x000fcc000f8e0208 */
[----:B------:R-:W-:Y:S02]  /*1240*/  IMAD.U32 R2, RZ, RZ, UR8 ;  /* 0x00000008ff027e24 */ /* 0x000fe4000f8e00ff */
[----:B------:R-:W-:-:S05]  /*1250*/  IMAD.U32 R3, RZ, RZ, UR9 ;  /* 0x00000009ff037e24 */ /* 0x000fca000f8e00ff */
[----:B------:R1:W5:Y:S01]  /*1260*/  LDG.E R17, desc[UR36][R2.64] ;  /* 0x0000002402117981 */ /* 0x000362000c1e1900 */
[----:B------:R-:W-:Y:S05]  /*1270*/  BRA `(.L_x_4485) ;  /* 0x00000000002c7947 */ /* 0x000fea0003800000 */
.L_x_4484:
        /* <DEDUP_REMOVED lines=9> */
[----:B------:R-:W2:Y:S02]  /*1310*/  LDG.E R0, desc[UR36][R2.64+0x4] ;  /* 0x0000042402007981 */ /* 0x000ea4000c1e1900 */
[----:B--2---:R-:W-:-:S07]  /*1320*/  IMAD.IADD R17, R0, 0x1, -R17 ;  /* 0x0000000100117824 */ /* 0x004fce00078e0a11 */
.L_x_4485:
[----:B------:R-:W-:Y:S01]  /*1330*/  ULDC UR4, c[0x0][0x448] ;  /* 0x0001120000047ab9 */ /* 0x000fe20000000800 */
[----:B-----5:R-:W-:Y:S01]  /*1340*/  IMAD.IADD R17, R17, 0x1, -R6 ;  /* 0x0000000111117824 */ /* 0x020fe200078e0a06 */
[----:B------:R-:W-:Y:S02]  /*1350*/  UISETP.NE.AND UP0, UPT, UR4, 0x1, UPT ;  /* 0x000000010400788c */ /* 0x000fe4000bf05270 */
[----:B------:R-:W-:Y:S02]  /*1360*/  USHF.L.U32 UR6, UR6, 0x7, URZ ;  /* 0x0000000706067899 */ /* 0x000fe4000800063f */
[----:B0-----:R-:W-:Y:S01]  /*1370*/  IADD3 R0, R17, 0x1, -R18 ;  /* 0x0000000111007810 */ /* 0x001fe20007ffe812 */
[----:B------:R-:W-:Y:S02]  /*1380*/  UP2UR UR7, UPR, URZ, 0x1 ;  /* 0x000000013f077883 */ /* 0x000fe40008000000 */
[----:B------:R-:W-:Y:S01]  /*1390*/  UIADD3 UR4, UR6, 0x7f, URZ ;  /* 0x0000007f06047890 */ /* 0x000fe2000fffe03f */
[----:B------:R-:W-:Y:S01]  /*13a0*/  R2UR UR10, R0 ;  /* 0x00000000000a72ca */ /* 0x000fe200000e0000 */
[----:B------:R-:W-:-:S02]  /*13b0*/  IMAD.U32 R23, RZ, RZ, UR6 ;  /* 0x00000006ff177e24 */ /* 0x000fc4000f8e00ff */
[----:B------:R-:W-:Y:S01]  /*13c0*/  @UP0 ULDC UR8, c[0x0][0x44c] ;  /* 0x0001130000080ab9 */ /* 0x000fe20000000800 */
[----:B------:R-:W-:Y:S01]  /*13d0*/  IMAD.U32 R22, RZ, RZ, UR7 ;  /* 0x00000007ff167e24 */ /* 0x000fe2000f8e00ff */
[----:B------:R-:W-:Y:S01]  /*13e0*/  UIMAD.WIDE.U32 UR8, UR4, UR8, URZ ;  /* 0x00000008040872a5 */ /* 0x000fe2000f8e003f */
[----:B------:R-:W-:Y:S01]  /*13f0*/  @UP0 ULDC UR11, c[0x0][0x450] ;  /* 0x00011400000b0ab9 */ /* 0x000fe20000000800 */
[----:B------:R-:W-:Y:S02]  /*1400*/  ULDC.64 UR6, c[0x0][0x9e0] ;  /* 0x0002780000067ab9 */ /* 0x000fe40000000a00 */
[----:B------:R-:W-:Y:S02]  /*1410*/  @UP0 USHF.R.U32.HI UR4, URZ, UR11, UR9 ;  /* 0x0000000b3f040299 */ /* 0x000fe40008011609 */
[----:B------:R-:W-:Y:S02]  /*1420*/  UISETP.GE.AND UP0, UPT, UR7, 0x1, UPT ;  /* 0x000000010700788c */ /* 0x000fe4000bf06270 */
[----:B------:R-:W-:-:S02]  /*1430*/  UIADD3 UR8, UR10, UR4, URZ ;  /* 0x000000040a087290 */ /* 0x000fc4000fffe03f */
[----:B------:R-:W-:Y:S02]  /*1440*/  UP2UR UR61, UPR, URZ, 0x1 ;  /* 0x000000013f3d7883 */ /* 0x000fe40008000000 */
[----:B------:R-:W-:Y:S01]  /*1450*/  PLOP3.LUT P0, PT, PT, PT, UP0, 0x40, 0x0 ;  /* 0x000000000000781c */ /* 0x000fe20003f0e808 */
[----:B------:R-:W-:-:S06]  /*1460*/  UIADD3 UR6, UR8, UR6, URZ ;  /* 0x0000000608067290 */ /* 0x000fcc000fffe03f */
[----:B------:R-:W-:-:S06]  /*1470*/  IMAD.U32 R0, RZ, RZ, UR6 ;  /* 0x00000006ff007e24 */ /* 0x000fcc000f8e00ff */
        /* <DEDUP_REMOVED lines=11> */
.L_x_4487:
[----:B------:R-:W-:-:S11]  /*1530*/  UISETP.NE.AND UP0, UPT, UR7, 0x1, UPT ;  /* 0x000000010700788c */ /* 0x000fd6000bf05270 */
[----:B------:R-:W-:Y:S02]  /*1540*/  @UP0 ULDC.64 UR10, c[0x0][0x9e8] ;  /* 0x00027a00000a0ab9 */ /* 0x000fe40000000a00 */
[----:B------:R-:W-:-:S04]  /*1550*/  UIMAD.WIDE.U32 UR8, UR4, UR10, URZ ;  /* 0x0000000a040872a5 */ /* 0x000fc8000f8e003f */
[----:B------:R-:W-:-:S12]  /*1560*/  @UP0 USHF.R.U32.HI UR4, URZ, UR11, UR9 ;  /* 0x0000000b3f040299 */ /* 0x000fd80008011609 */
.L_x_4488:
[----:B------:R-:W-:-:S06]  /*1570*/  UIMAD UR4, UR4, UR7, UR7 ;  /* 0x00000007040472a4 */ /* 0x000fcc000f8e0207 */
[----:B------:R-:W-:-:S07]  /*1580*/  VIMNMX R0, R0, UR4, PT ;  /* 0x0000000400007c48 */ /* 0x000fce000bfe0100 */
.L_x_4486:
[----:B------:R-:W-:Y:S01]  /*1590*/  R2UR UR6, R22 ;  /* 0x00000000160672ca */ /* 0x000fe200000e0000 */
[----:B------:R-:W-:Y:S01]  /*15a0*/  IMAD.IADD R73, R17, 0x1, -R18 ;  /* 0x0000000111497824 */ /* 0x000fe200078e0a12 */
[----:B------:R-:W-:Y:S01]  /*15b0*/  R2UR UR4, R23 ;  /* 0x00000000170472ca */ /* 0x000fe200000e0000 */
[----:B-1----:R-:W-:Y:S02]  /*15c0*/  VIADD R2, R0, 0x5f ;  /* 0x0000005f00027836 */ /* 0x002fe40000000000 */
[----:B------:R-:W-:Y:S02]  /*15d0*/  VIADD R0, R17, 0x5f ;  /* 0x0000005f11007836 */ /* 0x000fe40000000000 */
[----:B------:R-:W-:-:S04]  /*15e0*/  IMAD.HI R2, R2, 0x2aaaaaab, RZ ;  /* 0x2aaaaaab02027827 */ /* 0x000fc800078e02ff */
[----:B------:R-:W-:Y:S01]  /*15f0*/  IMAD.HI R0, R0, 0x2aaaaaab, RZ ;  /* 0x2aaaaaab00007827 */ /* 0x000fe200078e02ff */
[----:B------:R-:W-:Y:S01]  /*1600*/  SHF.R.U32.HI R5, RZ, 0x1f, R2 ;  /* 0x0000001fff057819 */ /* 0x000fe20000011602 */
[----:B------:R-:W-:Y:S01]  /*1610*/  UISETP.NE.AND UP0, UPT, UR6, URZ, UPT ;  /* 0x0000003f0600728c */ /* 0x000fe2000bf05270 */
[----:B------:R-:W-:Y:S02]  /*1620*/  R2UR UR6, R73 ;  /* 0x00000000490672ca */ /* 0x000fe400000e0000 */
[----:B------:R-:W-:Y:S02]  /*1630*/  SHF.R.U32.HI R3, RZ, 0x1f, R0 ;  /* 0x0000001fff037819 */ /* 0x000fe40000011600 */
[----:B------:R-:W-:Y:S02]  /*1640*/  LEA.HI.SX32 R2, R2, R5, 0x1c ;  /* 0x0000000502027211 */ /* 0x000fe400078fe2ff */
[----:B------:R-:W-:-:S04]  /*1650*/  LEA.HI.SX32 R3, R0, R3, 0x1c ;  /* 0x0000000300037211 */ /* 0x000fc800078fe2ff */
        /* <DEDUP_REMOVED lines=21> */
.L_x_4490:
[----:B------:R-:W-:-:S11]  /*17b0*/  UISETP.NE.AND UP0, UPT, UR7, 0x1, UPT ;  /* 0x000000010700788c */ /* 0x000fd6000bf05270 */
[----:B------:R-:W-:Y:S02]  /*17c0*/  @UP0 ULDC.64 UR10, c[0x0][0x9e8] ;  /* 0x00027a00000a0ab9 */ /* 0x000fe40000000a00 */
[----:B------:R-:W-:-:S04]  /*17d0*/  UIMAD.WIDE.U32 UR8, UR4, UR10, URZ ;  /* 0x0000000a040872a5 */ /* 0x000fc8000f8e003f */
[----:B------:R-:W-:-:S12]  /*17e0*/  @UP0 USHF.R.U32.HI UR4, URZ, UR11, UR9 ;  /* 0x0000000b3f040299 */ /* 0x000fd80008011609 */
.L_x_4491:
[----:B------:R-:W-:-:S04]  /*17f0*/  UIMAD UR4, UR4, UR7, URZ ;  /* 0x00000007040472a4 */ /* 0x000fc8000f8e023f */
[----:B------:R-:W-:-:S04]  /*1800*/  UISETP.LT.AND UP0, UPT, UR6, UR4, UPT ;  /* 0x000000040600728c */ /* 0x000fc8000bf01270 */
[----:B------:R-:W-:-:S12]  /*1810*/  USEL UR6, UR6, UR4, !UP0 ;  /* 0x0000000406067287 */ /* 0x000fd8000c000000 */
.L_x_4489:
[----:B------:R-:W-:-:S04]  /*1820*/  UIMAD.WIDE UR6, UR6, 0x2aaaaaab, URZ ;  /* 0x2aaaaaab060678a5 */ /* 0x000fc8000f8e023f */
[----:B------:R-:W-:-:S04]  /*1830*/  USHF.R.U32.HI UR4, URZ, 0x1f, UR7 ;  /* 0x0000001f3f047899 */ /* 0x000fc80008011607 */
[----:B------:R-:W-:Y:S02]  /*1840*/  ULEA.HI.SX32 UR7, UR7, UR4, 0x1c ;  /* 0x0000000407077291 */ /* 0x000fe4000f8fe23f */
[----:B------:R-:W-:Y:S02]  /*1850*/  ULOP3.LUT UR4, UR5, 0xff000000, URZ, 0xc0, !UPT ;  /* 0xff00000005047892 */ /* 0x000fe4000f8ec03f */
[----:B------:R-:W-:Y:S02]  /*1860*/  UISETP.LT.AND UP0, UPT, URZ, UR7, UPT ;  /* 0x000000073f00728c */ /* 0x000fe4000bf01270 */
[----:B------:R-:W-:Y:S02]  /*1870*/  ULOP3.LUT UR5, UR5, 0xff0000, URZ, 0xc0, !UPT ;  /* 0x00ff000005057892 */ /* 0x000fe4000f8ec03f */
[----:B------:R-:W-:Y:S02]  /*1880*/  USEL UR9, URZ, UR7, !UP0 ;  /* 0x000000073f097287 */ /* 0x000fe4000c000000 */
[----:B------:R-:W-:-:S04]  /*1890*/  USHF.R.U32.HI UR4, URZ, 0x8, UR4 ;  /* 0x000000083f047899 */ /* 0x000fc80008011604 */
[----:B------:R-:W-:Y:S01]  /*18a0*/  ISETP.GT.AND P0, PT, R72, UR9, PT ;  /* 0x0000000948007c0c */ /* 0x000fe2000bf04270 */
[----:B------:R-:W-:-:S03]  /*18b0*/  ULEA.HI UR5, UR5, UR4, URZ, 0x10 ;  /* 0x0000000405057291 */ /* 0x000fc6000f8f803f */
[----:B------:R-:W-:Y:S01]  /*18c0*/  UMOV UR4, URZ ;  /* 0x0000003f00047c82 */ /* 0x000fe20008000000 */
[----:B------:R-:W-:Y:S02]  /*18d0*/  ULOP3.LUT UR6, UR5, 0xff, URZ, 0xc0, !UPT ;  /* 0x000000ff05067892 */ /* 0x000fe4000f8ec03f */
[----:B------:R-:W-:-:S04]  /*18e0*/  USHF.R.U32.HI UR5, URZ, 0x10, UR5 ;  /* 0x000000103f057899 */ /* 0x000fc80008011605 */
[----:B------:R-:W-:Y:S02]  /*18f0*/  IMAD.U32 R208, RZ, RZ, UR6 ;  /* 0x00000006ffd07e24 */ /* 0x000fe4000f8e00ff */
[----:B------:R-:W-:Y:S01]  /*1900*/  IMAD.U32 R195, RZ, RZ, UR5 ;  /* 0x00000005ffc37e24 */ /* 0x000fe2000f8e00ff */
[----:B------:R-:W-:Y:S06]  /*1910*/  @!P0 BRA `(.L_x_4492) ;  /* 0x00000000009c8947 */ /* 0x000fec0003800000 */
[----:B------:R-:W-:Y:S01]  /*1920*/  R2UR UR5, R195 ;  /* 0x00000000c30572ca */ /* 0x000fe200000e0000 */
[----:B------:R-:W-:-:S12]  /*1930*/  ULDC UR4, c[0x0][0x9f0] ;  /* 0x00027c0000047ab9 */ /* 0x000fd80000000800 */
[----:B------:R-:W-:-:S04]  /*1940*/  UISETP.NE.AND UP0, UPT, UR5, URZ, UPT ;  /* 0x0000003f0500728c */ /* 0x000fc8000bf05270 */
[----:B------:R-:W-:-:S03]  /*1950*/  USEL UR10, UR5, UR4, UP0 ;  /* 0x00000004050a7287 */ /* 0x000fc60008000000 */
[----:B------:R-:W-:-:S03]  /*1960*/  UMOV UR4, URZ ;  /* 0x0000003f00047c82 */ /* 0x000fc60008000000 */
[----:B------:R-:W-:-:S05]  /*1970*/  IMAD.U32 R5, RZ, RZ, UR10 ;  /* 0x0000000aff057e24 */ /* 0x000fca000f8e00ff */
[----:B------:R-:W-:-:S04]  /*1980*/  IABS R0, R5 ;  /* 0x0000000500007213 */ /* 0x000fc80000000000 */
[----:B------:R-:W-:Y:S02]  /*1990*/  R2UR UR11, R0 ;  /* 0x00000000000b72ca */ /* 0x000fe400000e0000 */
[----:B------:R-:W-:Y:S02]  /*19a0*/  IADD3 R0, R5, -0x1, R72 ;  /* 0xffffffff05007810 */ /* 0x000fe40007ffe048 */
[----:B------:R-:W-:Y:S02]  /*19b0*/  IABS R5, R5 ;  /* 0x0000000500057213 */ /* 0x000fe40000000000 */
[----:B------:R-:W-:-:S03]  /*19c0*/  R2UR UR6, R0 ;  /* 0x00000000000672ca */ /* 0x000fc600000e0000 */
[----:B------:R-:W-:-:S04]  /*19d0*/  IMAD.MOV R5, RZ, RZ, -R5 ;  /* 0x000000ffff057224 */ /* 0x000fc800078e0a05 */
        /* <DEDUP_REMOVED lines=27> */
.L_x_4492:
[----:B------:R-:W-:Y:S01]  /*1b90*/  R2UR UR5, R208 ;  /* 0x00000000d00572ca */ /* 0x000fe200000e0000 */
[----:B------:R-:W-:Y:S01]  /*1ba0*/  IMAD.U32 R3, RZ, RZ, UR4 ;  /* 0x00000004ff037e24 */ /* 0x000fe2000f8e00ff */
[----:B------:R-:W-:Y:S01]  /*1bb0*/  PLOP3.LUT P0, PT, PT, PT, PT, 0x80, 0x0 ;  /* 0x000000000000781c */ /* 0x000fe20003f0f070 */
[----:B------:R-:W-:Y:S01]  /*1bc0*/  IMAD.MOV.U32 R2, RZ, RZ, RZ ;  /* 0x000000ffff027224 */ /* 0x000fe200078e00ff */
        /* <DEDUP_REMOVED lines=9> */
[----:B------:R-:W-:Y:S01]  /*1c60*/  UIMAD UR5, UR5, UR4, UR9 ;  /* 0x00000004050572a4 */ /* 0x000fe2000f8e0209 */
        /* <DEDUP_REMOVED lines=80> */
.L_x_4494:
[----:B------:R-:W2:Y:S01]  /*2170*/  LDL R2, [R1+0x14] ;  /* 0x0000140001027983 */ /* 0x000ea20000100800 */
[----:B------:R-:W-:-:S13]  /*2180*/  R2UR UR6, R221 ;  /* 0x00000000dd0672ca */ /* 0x000fda00000e0000 */
[----:B------:R-:W-:-:S04]  /*2190*/  ULEA.HI UR4, UR6, UR6, URZ, 0x1 ;  /* 0x0000000606047291 */ /* 0x000fc8000f8f083f */
[----:B------:R-:W-:-:S04]  /*21a0*/  ULOP3.LUT UR4, UR4, 0xfffffffe, URZ, 0xc0, !UPT ;  /* 0xfffffffe04047892 */ /* 0x000fc8000f8ec03f */
[----:B------:R-:W-:-:S06]  /*21b0*/  UIADD3 UR4, UR6, -UR4, URZ ;  /* 0x8000000406047290 */ /* 0x000fcc000fffe03f */
[----:B------:R-:W-:-:S05]  /*21c0*/  IMAD.U32 R0, RZ, RZ, UR4 ;  /* 0x00000004ff007e24 */ /* 0x000fca000f8e00ff */
[----:B------:R-:W-:-:S04]  /*21d0*/  SHF.L.U32 R0, R0, 0x1f, RZ ;  /* 0x0000001f00007819 */ /* 0x000fc800000006ff */
[----:B------:R-:W0:Y:S01]  /*21e0*/  SYNCS.PHASECHK.TRANS64.TRYWAIT P1, [UR60+0x30800], R0 ;  /* 0x03080000ff0075a7 */ /* 0x000e22000802017c */
[----:B--2---:R-:W-:-:S13]  /*21f0*/  R2UR UR5, R2 ;  /* 0x00000000020572ca */ /* 0x004fda00000e0000 */
[----:B------:R-:W-:-:S05]  /*2200*/  IMAD.U32 R2, RZ, RZ, UR5 ;  /* 0x00000005ff027e24 */ /* 0x000fca000f8e00ff */
[----:B------:R-:W-:Y:S01]  /*2210*/  ISETP.NE.AND P0, PT, R2, 0x3, PT ;  /* 0x000000030200780c */ /* 0x000fe20003f05270 */
[----:B0-----:R-:W-:-:S12]  /*2220*/  @!P1 BRA `(.L_x_4495) ;  /* 0x0000017c00f49947 */ /* 0x001fd80003800000 */
.L_x_4691:
[----:B------:R-:W-:Y:S05]  /*2230*/  @!P0 BRA `(.L_x_4496) ;  /* 0x0000000000048947 */ /* 0x000fea0003800000 */
[----:B------:R-:W-:Y:S01]  /*2240*/  BPT.TRAP 0x1 ;  /* 0x000000040000795c */ /* 0x000fe20000300000 */
.L_x_4496:
[----:B0-----:R-:W-:Y:S02]  /*2250*/  IMAD.U32 R3, RZ, RZ, UR38 ;  /* 0x00000026ff037e24 */ /* 0x001fe4000f8e00ff */
[----:B------:R-:W-:-:S03]  /*2260*/  IMAD.U32 R0, RZ, RZ, UR39 ;  /* 0x00000027ff007e24 */ /* 0x000fc6000f8e00ff */
[----:B------:R-:W-:Y:S02]  /*2270*/  LEA R3, R3, UR60, 0x3 ;  /* 0x0000003c03037c11 */ /* 0x000fe4000f8e18ff */
[----:B------:R-:W-:-:S04]  /*2280*/  SHF.L.U32 R0, R0, 0x1f, RZ ;  /* 0x0000001f00007819 */ /* 0x000fc800000006ff */
[----:B------:R0:W1:Y:S01]  /*2290*/  SYNCS.PHASECHK.TRANS64.TRYWAIT P1, [R3+URZ+0x30830], R0 ;  /* 0x03083000030075a7 */ /* 0x000062000802017f */
[----:B------:R-:W-:Y:S05]  /*22a0*/  @!P0 BRA `(.L_x_4497) ;  /* 0x0000000000048947 */ /* 0x000fea0003800000 */
[----:B------:R-:W-:Y:S01]  /*22b0*/  BPT.TRAP 0x1 ;  /* 0x000000040000795c */ /* 0x000fe20000300000 */
.L_x_4497:
[----:B-1----:R-:W-:Y:S05]  /*22c0*/  @P1 BRA `(.L_x_4498) ;  /* 0x0000000000081947 */ /* 0x002fea0003800000 */
[----:B------:R-:W1:Y:S02]  /*22d0*/  SYNCS.PHASECHK.TRANS64.TRYWAIT P1, [R3+URZ+0x30830], R0 ;  /* 0x03083000030075a7 */ /* 0x000e64000802017f */
[----:B-1----:R-:W-:Y:S05]  /*22e0*/  @!P1 BRA `(.L_x_4499) ;  /* 0x0000017c00dc9947 */ /* 0x002fea0003800000 */
.L_x_4498:
        /* <DEDUP_REMOVED lines=17> */
[----:B------:R-:W-:Y:S02]  /*2400*/  UIMAD UR5, UR38, 0x900, UR5 ;  /* 0x00000900260578a4 */ /* 0x000fe4000f8e0205 */
[----:B------:R-:W-:Y:S01]  /*2410*/  UMOV UR8, UR4 ;  /* 0x0000000400087c82 */ /* 0x000fe20008000000 */
[----:B------:R-:W-:Y:S01]  /*2420*/  UIADD3 UR56, UR4, 0x2, URZ ;  /* 0x0000000204387890 */ /* 0x000fe2000fffe03f */
[----:B------:R-:W-:Y:S01]  /*2430*/  IMAD.U32 R4, RZ, RZ, UR8 ;  /* 0x00000008ff047e24 */ /* 0x000fe2000f8e00ff */
[----:B------:R-:W-:-:S02]  /*2440*/  UIADD3 UR58, UR5, 0x2, URZ ;  /* 0x00000002053a7890 */ /* 0x000fc4000fffe03f */
[----:B------:R-:W-:Y:S01]  /*2450*/  UMOV UR10, UR5 ;  /* 0x00000005000a7c82 */ /* 0x000fe20008000000 */
[----:B------:R-:W-:Y:S01]  /*2460*/  UIADD3 UR52, UR4, 0x4, URZ ;  /* 0x0000000404347890 */ /* 0x000fe2000fffe03f */
[----:B------:R-:W-:Y:S01]  /*2470*/  HGMMA.64x96x16.F32 R24, gdesc[UR8], RZ, !UPT, gsb0 ;  /* 0x01600000081879f0 */ /* 0x000fe2000c0008ff */
        /* <DEDUP_REMOVED lines=71> */
.L_x_4500:
[----:B------:R-:W-:Y:S01]  /*28f0*/  R2UR UR4, R22 ;  /* 0x00000000160472ca */ /* 0x000fe200000e0000 */
[----:B------:R-:W2:Y:S01]  /*2900*/  S2UR UR7, SR_CgaCtaId ;  /* 0x00000000000779c3 */ /* 0x000ea20000008800 */
[----:B------:R-:W-:Y:S01]  /*2910*/  R2UR UR6, R23 ;  /* 0x00000000170672ca */ /* 0x000fe200000e0000 */
[----:B------:R-:W-:Y:S01]  /*2920*/  ULDC UR5, c[0x0][0x9d8] ;  /* 0x0002760000057ab9 */ /* 0x000fe20000000800 */
[----:B------:R-:W-:Y:S01]  /*2930*/  UISETP.NE.AND UP0, UPT, UR61, URZ, UPT ;  /* 0x0000003f3d00728c */ /* 0x000fe2000bf05270 */
        /* <DEDUP_REMOVED lines=8> */
[----:B------:R-:W-:Y:S01]  /*29c0*/  UISETP.NE.AND UP1, UPT, UR4, URZ, UPT ;  /* 0x0000003f0400728c */ /* 0x000fe2000bf25270 */
[----:B------:R-:W-:Y:S01]  /*29d0*/  R2UR UR4, R3 ;  /* 0x00000000030472ca */ /* 0x000fe200000e0000 */
[----:B------:R-:W-:-:S02]  /*29e0*/  VIADD R2, R192, UR6 ;  /* 0x00000006c0027c36 */ /* 0x000fc40008000000 */
[----:B------:R-:W-:Y:S01]  /*29f0*/  FMUL.FTZ R40, R40, UR5 ;  /* 0x0000000528287c20 */ /* 0x000fe20008410000 */
[----:B------:R-:W-:Y:S01]  /*2a00*/  FMUL.FTZ R41, R41, UR5 ;  /* 0x0000000529297c20 */ /* 0x000fe20008410000 */
[----:B------:R-:W-:Y:S01]  /*2a10*/  FMUL.FTZ R8, R24, UR5 ;  /* 0x0000000518087c20 */ /* 0x000fe20008410000 */
[----:B------:R-:W-:Y:S01]  /*2a20*/  PLOP3.LUT P1, PT, PT, PT, UP1, 0x80, 0x0 ;  /* 0x000000000000781c */ /* 0x000fe20003f2f018 */
[----:B---3--:R-:W-:Y:S01]  /*2a30*/  IMAD.MOV.U32 R28, RZ, RZ, R2 ;  /* 0x000000ffff1c7224 */ /* 0x008fe200078e0002 */
[----:B------:R-:W-:Y:S01]  /*2a40*/  PLOP3.LUT P2, PT, PT, PT, UP1, 0x80, 0x0 ;  /* 0x000000000000781c */ /* 0x000fe20003f4f018 */
[----:B------:R3:W3:Y:S01]  /*2a50*/  MUFU.TANH R74, R25 ;  /* 0x00000019004a7308 */ /* 0x0006e20000002400 */
[----:B01----:R-:W-:Y:S01]  /*2a60*/  FMUL.FTZ R0, R26, UR5 ;  /* 0x000000051a007c20 */ /* 0x003fe20008410000 */
[----:B------:R-:W-:Y:S01]  /*2a70*/  @UP1 ULDC UR6, c[0x0][0x44c] ;  /* 0x0001130000061ab9 */ /* 0x000fe20000000800 */
[----:B------:R-:W-:Y:S01]  /*2a80*/  FMUL.FTZ R11, R27, UR5 ;  /* 0x000000051b0b7c20 */ /* 0x000fe20008410000 */
[----:B------:R-:W-:Y:S01]  /*2a90*/  FMUL.FTZ R13, R31, UR5 ;  /* 0x000000051f0d7c20 */ /* 0x000fe20008410000 */
[----:B------:R-:W-:Y:S01]  /*2aa0*/  UIADD3 UR4, UR4, 0x30840, URZ ;  /* 0x0003084004047890 */ /* 0x000fe2000fffe03f */
[----:B------:R-:W-:Y:S01]  /*2ab0*/  FMUL.FTZ R14, R34, UR5 ;  /* 0x00000005220e7c20 */ /* 0x000fe20008410000 */
[----:B------:R-:W-:Y:S01]  /*2ac0*/  FMUL.FTZ R15, R35, UR5 ;  /* 0x00000005230f7c20 */ /* 0x000fe20008410000 */
[----:B------:R0:W1:Y:S01]  /*2ad0*/  MUFU.TANH R77, R32 ;  /* 0x00000020004d7308 */ /* 0x0000620000002400 */
[----:B--2---:R-:W-:Y:S01]  /*2ae0*/  UPRMT UR4, UR7, 0x654, UR4 ;  /* 0x0000065407047896 */ /* 0x004fe20008000004 */
[----:B------:R-:W-:Y:S01]  /*2af0*/  @P1 IMAD.HI.U32 R3, R2, UR6, RZ ;  /* 0x0000000602031c27 */ /* 0x000fe2000f8e00ff */
[----:B------:R-:W-:-:S03]  /*2b00*/  @UP1 ULDC UR6, c[0x0][0x450] ;  /* 0x0001140000061ab9 */ /* 0x000fc60000000800 */
[----:B------:R-:W-:Y:S01]  /*2b10*/  FMUL.FTZ R20, R38, UR5 ;  /* 0x0000000526147c20 */ /* 0x000fe20008410000 */
[----:B------:R-:W-:Y:S01]  /*2b20*/  FMUL.FTZ R24, R42, UR5 ;  /* 0x000000052a187c20 */ /* 0x000fe20008410000 */
[----:B------:R-:W-:Y:S01]  /*2b30*/  FMUL.FTZ R21, R39, UR5 ;  /* 0x0000000527157c20 */ /* 0x000fe20008410000 */
[----:B------:R-:W-:Y:S01]  /*2b40*/  @P2 SHF.R.U32.HI R28, RZ, UR6, R3 ;  /* 0x00000006ff1c2c19 */ /* 0x000fe20008011603 */
[----:B------:R-:W-:Y:S01]  /*2b50*/  IMAD.MOV.U32 R3, RZ, RZ, -0x60 ;  /* 0xffffffa0ff037424 */ /* 0x000fe200078e00ff */
[----:B------:R2:W1:Y:S01]  /*2b60*/  MUFU.TANH R78, R33 ;  /* 0x00000021004e7308 */ /* 0x0004620000002400 */
[----:B---3--:R-:W-:Y:S01]  /*2b70*/  FMUL.FTZ R25, R43, UR5 ;  /* 0x000000052b197c20 */ /* 0x008fe20008410000 */
[----:B------:R-:W-:Y:S01]  /*2b80*/  FMUL.FTZ R44, R44, UR5 ;  /* 0x000000052c2c7c20 */ /* 0x000fe20008410000 */
[----:B------:R-:W3:Y:S01]  /*2b90*/  SHFL.IDX PT, R50, R28, RZ, 0x1c1f ;  /* 0x001c1fff1c327589 */ /* 0x000ee200000e0000 */
[----:B------:R-:W-:Y:S02]  /*2ba0*/  IMAD R6, R72, R3, 0x61 ;  /* 0x0000006148067424 */ /* 0x000fe400078e0203 */
[----:B------:R-:W-:Y:S01]  /*2bb0*/  FMUL.FTZ R45, R45, UR5 ;  /* 0x000000052d2d7c20 */ /* 0x000fe20008410000 */
[----:B------:R-:W-:Y:S01]  /*2bc0*/  FMUL.FTZ R26, R46, UR5 ;  /* 0x000000052e1a7c20 */ /* 0x000fe20008410000 */
[----:B------:R-:W-:Y:S01]  /*2bd0*/  FMUL.FTZ R27, R47, UR5 ;  /* 0x000000052f1b7c20 */ /* 0x000fe20008410000 */
[----:B------:R5:W1:Y:S01]  /*2be0*/  MUFU.TANH R79, R36 ;  /* 0x00000024004f7308 */ /* 0x000a620000002400 */
[----:B------:R-:W-:Y:S01]  /*2bf0*/  FMUL.FTZ R48, R48, UR5 ;  /* 0x0000000530307c20 */ /* 0x000fe20008410000 */
[----:B------:R-:W-:Y:S01]  /*2c00*/  FMUL.FTZ R31, R51, UR5 ;  /* 0x00000005331f7c20 */ /* 0x000fe20008410000 */
[----:B0-----:R-:W-:Y:S01]  /*2c10*/  FMUL.FTZ R32, R54, UR5 ;  /* 0x0000000536207c20 */ /* 0x001fe20008410000 */
[----:B------:R-:W-:Y:S01]  /*2c20*/  FMUL.FTZ R35, R55, UR5 ;  /* 0x0000000537237c20 */ /* 0x000fe20008410000 */
[----:B------:R-:W-:Y:S01]  /*2c30*/  FMUL.FTZ R56, R56, UR5 ;  /* 0x0000000538387c20 */ /* 0x000fe20008410000 */
[----:B------:R-:W-:Y:S01]  /*2c40*/  FMUL.FTZ R57, R57, UR5 ;  /* 0x0000000539397c20 */ /* 0x000fe20008410000 */
[----:B------:R-:W-:Y:S01]  /*2c50*/  FMUL.FTZ R58, R58, UR5 ;  /* 0x000000053a3a7c20 */ /* 0x000fe20008410000 */
[----:B------:R0:W1:Y:S01]  /*2c60*/  MUFU.TANH R81, R40 ;  /* 0x0000002800517308 */ /* 0x0000620000002400 */
[----:B--2---:R-:W-:Y:S01]  /*2c70*/  FMUL.FTZ R33, R59, UR5 ;  /* 0x000000053b217c20 */ /* 0x004fe20008410000 */
[----:B------:R-:W-:Y:S01]  /*2c80*/  FMUL.FTZ R60, R60, UR5 ;  /* 0x000000053c3c7c20 */ /* 0x000fe20008410000 */
[----:B------:R-:W-:Y:S01]  /*2c90*/  FMUL.FTZ R61, R61, UR5 ;  /* 0x000000053d3d7c20 */ /* 0x000fe20008410000 */
[----:B-----5:R-:W-:Y:S01]  /*2ca0*/  FMUL.FTZ R36, R62, UR5 ;  /* 0x000000053e247c20 */ /* 0x020fe20008410000 */
[----:B------:R-:W-:Y:S01]  /*2cb0*/  FMUL.FTZ R34, R63, UR5 ;  /* 0x000000053f227c20 */ /* 0x000fe20008410000 */
[----:B------:R-:W-:Y:S01]  /*2cc0*/  FMUL.FTZ R64, R64, UR5 ;  /* 0x0000000540407c20 */ /* 0x000fe20008410000 */
[----:B------:R-:W-:Y:S01]  /*2cd0*/  FMUL.FTZ R65, R65, UR5 ;  /* 0x0000000541417c20 */ /* 0x000fe20008410000 */
[----:B------:R2:W1:Y:S01]  /*2ce0*/  MUFU.TANH R82, R41 ;  /* 0x0000002900527308 */ /* 0x0004620000002400 */
[----:B------:R-:W-:Y:S01]  /*2cf0*/  FMUL.FTZ R38, R66, UR5 ;  /* 0x0000000542267c20 */ /* 0x000fe20008410000 */
[----:B0-----:R-:W-:Y:S01]  /*2d00*/  FMUL.FTZ R40, R67, UR5 ;  /* 0x0000000543287c20 */ /* 0x001fe20008410000 */
[----:B------:R-:W-:Y:S01]  /*2d10*/  FMUL.FTZ R68, R68, UR5 ;  /* 0x0000000544447c20 */ /* 0x000fe20008410000 */
[----:B------:R-:W-:Y:S01]  /*2d20*/  FMUL.FTZ R69, R69, UR5 ;  /* 0x0000000545457c20 */ /* 0x000fe20008410000 */
[----:B------:R-:W-:Y:S01]  /*2d30*/  FMUL.FTZ R42, R70, UR5 ;  /* 0x00000005462a7c20 */ /* 0x000fe20008410000 */
[----:B------:R-:W-:Y:S01]  /*2d40*/  FMUL.FTZ R37, R37, UR5 ;  /* 0x0000000525257c20 */ /* 0x000fe20008410000 */
[----:B------:R-:W-:Y:S01]  /*2d50*/  FMUL.FTZ R49, R49, UR5 ;  /* 0x0000000531317c20 */ /* 0x000fe20008410000 */
[----:B------:R-:W-:Y:S01]  /*2d60*/  FMUL.FTZ R52, R52, UR5 ;  /* 0x0000000534347c20 */ /* 0x000fe20008410000 */
[----:B--2---:R-:W-:Y:S01]  /*2d70*/  FMUL.FTZ R41, R71, UR5 ;  /* 0x0000000547297c20 */ /* 0x004fe20008410000 */
[----:B------:R-:W-:Y:S01]  /*2d80*/  FMUL.FTZ R53, R53, UR5 ;  /* 0x0000000535357c20 */ /* 0x000fe20008410000 */
[----:B------:R-:W-:Y:S01]  /*2d90*/  PLOP3.LUT P1, PT, PT, PT, UP0, 0x40, 0x0 ;  /* 0x000000000000781c */ /* 0x000fe20003f2e808 */
[----:B------:R-:W0:Y:S01]  /*2da0*/  MUFU.TANH R8, R8 ;  /* 0x0000000800087308 */ /* 0x000e220000002400 */
[----:B------:R-:W-:Y:S01]  /*2db0*/  IADD3 R3, R17, R6, -R19 ;  /* 0x0000000611037210 */ /* 0x000fe20007ffe813 */
[----:B------:R-:W-:Y:S01]  /*2dc0*/  ULDC UR11, c[0x0][0x9dc] ;  /* 0x00027700000b7ab9 */ /* 0x000fe20000000800 */
[----:B------:R-:W-:Y:S01]  /*2dd0*/  SYNCS.ARRIVE.TRANS64.RED.A1T0 RZ, [UR4], RZ ;  /* 0x000000ffffff79a7 */ /* 0x000fe20008100404 */
[----:B------:R-:W-:Y:S01]  /*2de0*/  ULOP3.LUT UR4, URZ, UR11, URZ, 0x33, !UPT ;  /* 0x0000000b3f047292 */ /* 0x000fe2000f8e333f */
[----:B------:R-:W-:Y:S01]  /*2df0*/  IMAD R2, R72, -0x60, R17 ;  /* 0xffffffa048027824 */ /* 0x000fe200078e0211 */
[----:B------:R-:W-:Y:S01]  /*2e00*/  ULDC UR14, c[0x0][0x9e0] ;  /* 0x00027800000e7ab9 */ /* 0x000fe20000000800 */
[----:B------:R-:W-:Y:S01]  /*2e10*/  IMAD.IADD R3, R3, 0x1, -R18 ;  /* 0x0000000103037824 */ /* 0x000fe200078e0a12 */
[----:B------:R-:W2:Y:S01]  /*2e20*/  MUFU.TANH R0, R0 ;  /* 0x0000000000007308 */ /* 0x000ea20000002400 */
[----:B------:R-:W-:Y:S01]  /*2e30*/  FMUL.FTZ R29, R29, UR5 ;  /* 0x000000051d1d7c20 */ /* 0x000fe20008410000 */
[----:B------:R-:W-:Y:S01]  /*2e40*/  IADD3 R55, -R19, 0x60, R2 ;  /* 0x0000006013377810 */ /* 0x000fe20007ffe102 */
[----:B------:R-:W-:-:S02]  /*2e50*/  VIADD R62, R3, UR14 ;  /* 0x0000000e033e7c36 */ /* 0x000fc40008000000 */
[----:B------:R-:W-:Y:S02]  /*2e60*/  VIADD R66, R6, 0xffffffff ;  /* 0xffffffff06427836 */ /* 0x000fe40000000000 */
[----:B------:R-:W-:Y:S01]  /*2e70*/  VIADD R59, R3, UR4 ;  /* 0x00000004033b7c36 */ /* 0x000fe20008000000 */
[----:B------:R-:W0:Y:S01]  /*2e80*/  MUFU.TANH R11, R11 ;  /* 0x0000000b000b7308 */ /* 0x000e220000002400 */
[----:B------:R-:W-:Y:S01]  /*2e90*/  IMAD.IADD R70, R66, 0x1, -R19 ;  /* 0x0000000142467824 */ /* 0x000fe200078e0a13 */
[----:B---3--:R-:W-:-:S06]  /*2ea0*/  VIADDMNMX R10, R50, R62, R55, PT ;  /* 0x0000003e320a7246 */ /* 0x008fcc0003800137 */
        /* <DEDUP_REMOVED lines=37> */
[----:B------:R5:W0:Y:S02]  /*3100*/  MUFU.TANH R76, R29 ;  /* 0x0000001d004c7308 */ /* 0x000a240000002400 */
[----:B-----5:R-:W-:Y:S01]  /*3110*/  IMAD.IADD R29, R59, 0x1, R50 ;  /* 0x000000013b1d7824 */ /* 0x020fe200078e0232 */
[----:B-1234-:R-:W-:Y:S06]  /*3120*/  @P1 BRA `(.L_x_4501) ;  /* 0x00000000005c1947 */ /* 0x01efec0003800000 */
        /* <DEDUP_REMOVED lines=13> */
.L_x_4503:
[----:B------:R-:W-:Y:S02]  /*3200*/  ULDC UR4, c[0x0][0x9e4] ;  /* 0x0002790000047ab9 */ /* 0x000fe40000000800 */
[----:B------:R-:W-:-:S05]  /*3210*/  IMAD.U32 R6, RZ, RZ, UR4 ;  /* 0x00000004ff067e24 */ /* 0x000fca000f8e00ff */
[----:B------:R-:W-:-:S13]  /*3220*/  ISETP.NE.AND P1, PT, R6, 0x1, PT ;  /* 0x000000010600780c */ /* 0x000fda0003f25270 */
[----:B------:R-:W1:Y:S02]  /*3230*/  @P1 LDC.64 R2, c[0x0][0x9e8] ;  /* 0x00027a00ff021b82 */ /* 0x000e640000000a00 */
[----:B-1----:R-:W-:-:S05]  /*3240*/  @P1 IMAD.HI.U32 R2, R9, R2, RZ ;  /* 0x0000000209021227 */ /* 0x002fca00078e00ff */
[----:B------:R-:W-:-:S07]  /*3250*/  @P1 SHF.R.U32.HI R9, RZ, R3, R2 ;  /* 0x00000003ff091219 */ /* 0x000fce0000011602 */
.L_x_4504:
[----:B------:R-:W-:Y:S05]  /*3260*/  BSYNC B0 ;  /* 0x0000000000007941 */ /* 0x000fea0003800000 */
.L_x_4502:
[----:B------:R-:W-:-:S05]  /*3270*/  IMAD R9, R9, R6, R70 ;  /* 0x0000000609097224 */ /* 0x000fca00078e0246 */
[----:B------:R-:W-:Y:S02]  /*3280*/  VIADDMNMX R10, R9, R6, R10, PT ;  /* 0x00000006090a7246 */ /* 0x000fe4000380010a */
[----:B------:R-:W-:-:S07]  /*3290*/  VIMNMX R29, R29, R9, !PT ;  /* 0x000000091d1d7248 */ /* 0x000fce0007fe0100 */
.L_x_4501:
[C---:B------:R-:W-:Y:S01]  /*32a0*/  ISETP.GE.AND P2, PT, R66.reuse, 0x9, PT ;  /* 0x000000094200780c */ /* 0x040fe20003f46270 */
[----:B------:R-:W1:Y:S01]  /*32b0*/  SHFL.IDX PT, R28, R28, 0x1, 0x1c1f ;  /* 0x003c1f001c1c7f89 */ /* 0x000e6200000e0000 */
[----:B------:R-:W-:Y:S01]  /*32c0*/  ISETP.GE.AND P1, PT, R66, 0x2, PT ;  /* 0x000000024200780c */ /* 0x000fe20003f26270 */
[----:B------:R-:W-:Y:S01]  /*32d0*/  UISETP.NE.AND UP0, UPT, UR61, URZ, UPT ;  /* 0x0000003f3d00728c */ /* 0x000fe2000bf05270 */
[C---:B------:R-:W-:Y:S02]  /*32e0*/  ISETP.GT.AND P3, PT, R29.reuse, 0x8, !P2 ;  /* 0x000000081d00780c */ /* 0x040fe40005764270 */
[----:B------:R-:W-:Y:S02]  /*32f0*/  ISETP.GT.AND P4, PT, R29, 0x1, !P1 ;  /* 0x000000011d00780c */ /* 0x000fe40004f84270 */
[----:B------:R-:W-:Y:S02]  /*3300*/  ISETP.LT.OR P3, PT, R10, 0x9, P3 ;  /* 0x000000090a00780c */ /* 0x000fe40001f61670 */
[----:B------:R-:W-:-:S02]  /*3310*/  ISETP.GE.AND P5, PT, R66, 0x11, PT ;  /* 0x000000114200780c */ /* 0x000fc40003fa6270 */
[----:B------:R-:W-:Y:S02]  /*3320*/  ISETP.LT.OR P4, PT, R10, 0x2, P4 ;  /* 0x000000020a00780c */ /* 0x000fe40002781670 */
[----:B------:R-:W-:Y:S02]  /*3330*/  FSEL R75, R75, -INF , !P3 ;  /* 0xff8000004b4b7808 */ /* 0x000fe40005800000 */
        /* <DEDUP_REMOVED lines=10> */
[----:B0-----:R-:W-:Y:S02]  /*33e0*/  FSEL R67, R76, -INF , !P4 ;  /* 0xff8000004c437808 */ /* 0x001fe40006000000 */
        /* <DEDUP_REMOVED lines=57> */
[----:B------:R-:W-:Y:S01]  /*3780*/  FSEL R45, R56, -INF , !P3 ;  /* 0xff800000382d7808 */ /* 0x000fe20005800000 */
[----:B-1----:R-:W-:Y:S01]  /*3790*/  IMAD.IADD R56, R59, 0x1, R28 ;  /* 0x000000013b387824 */ /* 0x002fe200078e021c */
        /* <DEDUP_REMOVED lines=18> */
[----:B------:R-:W-:-:S02]  /*38c0*/  VIADDMNMX R55, R28, R62, R55, PT ;  /* 0x0000003e1c377246 */ /* 0x000fc40003800137 */
        /* <DEDUP_REMOVED lines=17> */
[----:B------:R-:W-:-:S04]  /*39e0*/  ISETP.GT.AND P6, PT, R29, 0x59, !P6 ;  /* 0x000000591d00780c */ /* 0x000fc800077c4270 */
[----:B------:R-:W-:-:S04]  /*39f0*/  ISETP.LT.OR P6, PT, R10, 0x5a, P6 ;  /* 0x0000005a0a00780c */ /* 0x000fc800037c1670 */
[----:B------:R-:W-:Y:S02]  /*3a00*/  FSEL R10, R69, -INF , !P6 ;  /* 0xff800000450a7808 */ /* 0x000fe40007000000 */
[----:B------:R-:W-:-:S13]  /*3a10*/  PLOP3.LUT P6, PT, PT, PT, UP0, 0x40, 0x0 ;  /* 0x000000000000781c */ /* 0x000fda0003fce808 */
[----:B------:R-:W-:Y:S05]  /*3a20*/  @P6 BRA `(.L_x_4505) ;  /* 0x00000000005c6947 */ /* 0x000fea0003800000 */
        /* <DEDUP_REMOVED lines=13> */
.L_x_4507:
[----:B------:R-:W-:Y:S02]  /*3b00*/  ULDC UR4, c[0x0][0x9e4] ;  /* 0x0002790000047ab9 */ /* 0x000fe40000000800 */
[----:B------:R-:W-:-:S05]  /*3b10*/  IMAD.U32 R8, RZ, RZ, UR4 ;  /* 0x00000004ff087e24 */ /* 0x000fca000f8e00ff */
[----:B------:R-:W-:-:S13]  /*3b20*/  ISETP.NE.AND P6, PT, R8, 0x1, PT ;  /* 0x000000010800780c */ /* 0x000fda0003fc5270 */
[----:B------:R-:W0:Y:S02]  /*3b30*/  @P6 LDC.64 R28, c[0x0][0x9e8] ;  /* 0x00027a00ff1c6b82 */ /* 0x000e240000000a00 */
[----:B0-----:R-:W-:-:S05]  /*3b40*/  @P6 IMAD.HI.U32 R28, R57, R28, RZ ;  /* 0x0000001c391c6227 */ /* 0x001fca00078e00ff */
[----:B------:R-:W-:-:S07]  /*3b50*/  @P6 SHF.R.U32.HI R57, RZ, R29, R28 ;  /* 0x0000001dff396219 */ /* 0x000fce000001161c */
.L_x_4508:
[----:B------:R-:W-:Y:S05]  /*3b60*/  BSYNC B0 ;  /* 0x0000000000007941 */ /* 0x000fea0003800000 */
.L_x_4506:
[----:B------:R-:W-:-:S05]  /*3b70*/  IMAD R57, R57, R8, R70 ;  /* 0x0000000839397224 */ /* 0x000fca00078e0246 */
[----:B------:R-:W-:Y:S02]  /*3b80*/  VIADDMNMX R55, R57, R8, R55, PT ;  /* 0x0000000839377246 */ /* 0x000fe40003800137 */
[----:B------:R-:W-:-:S07]  /*3b90*/  VIMNMX R56, R56, R57, !PT ;  /* 0x0000003938387248 */ /* 0x000fce0007fe0100 */
.L_x_4505:
[C---:B------:R-:W-:Y:S01]  /*3ba0*/  ISETP.GT.AND P1, PT, R56.reuse, 0x1, !P1 ;  /* 0x000000013800780c */ /* 0x040fe20004f24270 */
[----:B------:R-:W-:Y:S01]  /*3bb0*/  ULDC UR10, c[0x0][0x988] ;  /* 0x00026200000a7ab9 */ /* 0x000fe20000000800 */
[----:B------:R-:W-:Y:S01]  /*3bc0*/  ISETP.GT.AND P2, PT, R56, 0x8, !P2 ;  /* 0x000000083800780c */ /* 0x000fe20005744270 */
[----:B------:R-:W-:Y:S01]  /*3bd0*/  UISETP.NE.AND UP0, UPT, UR61, URZ, UPT ;  /* 0x0000003f3d00728c */ /* 0x000fe2000bf05270 */
        /* <DEDUP_REMOVED lines=8> */
[----:B------:R-:W-:Y:S02]  /*3c60*/  ISETP.NE.AND P6, PT, R78, RZ, PT ;  /* 0x000000ff4e00720c */ /* 0x000fe40003fc5270 */
[----:B------:R-:W-:-:S02]  /*3c70*/  FSEL R13, R13, -INF , !P1 ;  /* 0xff8000000d0d7808 */ /* 0x000fc40004800000 */
[----:B------:R-:W-:Y:S02]  /*3c80*/  ISETP.NE.AND P1, PT, R74, RZ, PT ;  /* 0x000000ff4a00720c */ /* 0x000fe40003f25270 */
[C---:B------:R-:W-:Y:S02]  /*3c90*/  ISETP.GT.AND P3, PT, R56.reuse, 0x50, !P3 ;  /* 0x000000503800780c */ /* 0x040fe40005f64270 */
[C---:B------:R-:W-:Y:S02]  /*3ca0*/  ISETP.GT.AND P1, PT, R56.reuse, 0x10, !P1 ;  /* 0x000000103800780c */ /* 0x040fe40004f24270 */
[----:B------:R-:W-:Y:S02]  /*3cb0*/  ISETP.GT.AND P4, PT, R56, 0x51, !P4 ;  /* 0x000000513800780c */ /* 0x000fe40006784270 */
[C---:B------:R-:W-:Y:S02]  /*3cc0*/  ISETP.LT.OR P1, PT, R55.reuse, 0x11, P1 ;  /* 0x000000113700780c */ /* 0x040fe40000f21670 */
[----:B------:R-:W-:-:S02]  /*3cd0*/  ISETP.LT.OR P3, PT, R55, 0x51, P3 ;  /* 0x000000513700780c */ /* 0x000fc40001f61670 */
[----:B------:R-:W-:Y:S02]  /*3ce0*/  FSEL R14, R14, -INF , !P1 ;  /* 0xff8000000e0e7808 */ /* 0x000fe40004800000 */
[----:B------:R-:W-:Y:S02]  /*3cf0*/  ISETP.GT.AND P1, PT, R56, 0x11, !P2 ;  /* 0x000000113800780c */ /* 0x000fe40005724270 */
[----:B------:R-:W-:Y:S02]  /*3d00*/  ISETP.NE.AND P2, PT, R88, RZ, PT ;  /* 0x000000ff5800720c */ /* 0x000fe40003f45270 */
[----:B------:R-:W-:Y:S02]  /*3d10*/  ISETP.LT.OR P1, PT, R55, 0x12, P1 ;  /* 0x000000123700780c */ /* 0x000fe40000f21670 */
[----:B------:R-:W-:Y:S02]  /*3d20*/  ISETP.GT.AND P5, PT, R56, 0x58, !P5 ;  /* 0x000000583800780c */ /* 0x000fe40006fa4270 */
[----:B------:R-:W-:-:S02]  /*3d30*/  FSEL R15, R15, -INF , !P1 ;  /* 0xff8000000f0f7808 */ /* 0x000fc40004800000 */
[----:B------:R-:W-:Y:S02]  /*3d40*/  ISETP.GT.AND P1, PT, R56, 0x18, !P6 ;  /* 0x000000183800780c */ /* 0x000fe40007724270 */
[----:B------:R-:W-:Y:S02]  /*3d50*/  ISETP.NE.AND P6, PT, R60, RZ, PT ;  /* 0x000000ff3c00720c */ /* 0x000fe40003fc5270 */
[C---:B------:R-:W-:Y:S02]  /*3d60*/  ISETP.LT.OR P1, PT, R55.reuse, 0x19, P1 ;  /* 0x000000193700780c */ /* 0x040fe40000f21670 */
[----:B------:R-:W-:Y:S02]  /*3d70*/  ISETP.LT.OR P4, PT, R55, 0x52, P4 ;  /* 0x000000523700780c */ /* 0x000fe40002781670 */
[----:B------:R-:W-:Y:S02]  /*3d80*/  FSEL R20, R20, -INF , !P1 ;  /* 0xff80000014147808 */ /* 0x000fe40004800000 */
[----:B------:R-:W-:-:S02]  /*3d90*/  ISETP.NE.AND P1, PT, R79, RZ, PT ;  /* 0x000000ff4f00720c */ /* 0x000fc40003f25270 */
[----:B------:R-:W-:Y:S02]  /*3da0*/  FSEL R38, R38, -INF , !P3 ;  /* 0xff80000026267808 */ /* 0x000fe40005800000 */
[----:B------:R-:W-:Y:S02]  /*3db0*/  ISETP.GT.AND P1, PT, R56, 0x19, !P1 ;  /* 0x000000193800780c */ /* 0x000fe40004f24270 */
[C---:B------:R-:W-:Y:S02]  /*3dc0*/  ISETP.LT.OR P5, PT, R55.reuse, 0x59, P5 ;  /* 0x000000593700780c */ /* 0x040fe40002fa1670 */
[----:B------:R-:W-:Y:S02]  /*3dd0*/  ISETP.LT.OR P1, PT, R55, 0x1a, P1 ;  /* 0x0000001a3700780c */ /* 0x000fe40000f21670 */
[----:B------:R-:W-:Y:S02]  /*3de0*/  FSEL R40, R40, -INF , !P4 ;  /* 0xff80000028287808 */ /* 0x000fe40006000000 */
[----:B------:R-:W-:-:S02]  /*3df0*/  FSEL R21, R21, -INF , !P1 ;  /* 0xff80000015157808 */ /* 0x000fc40004800000 */
[----:B------:R-:W-:Y:S02]  /*3e00*/  ISETP.NE.AND P1, PT, R80, RZ, PT ;  /* 0x000000ff5000720c */ /* 0x000fe40003f25270 */
[----:B------:R-:W-:Y:S02]  /*3e10*/  FSEL R42, R42, -INF , !P5 ;  /* 0xff8000002a2a7808 */ /* 0x000fe40006800000 */
[----:B------:R-:W-:Y:S02]  /*3e20*/  ISETP.GT.AND P1, PT, R56, 0x20, !P1 ;  /* 0x000000203800780c */ /* 0x000fe40004f24270 */
[----:B------:R-:W-:Y:S02]  /*3e30*/  R2UR UR4, R22 ;  /* 0x00000000160472ca */ /* 0x000fe400000e0000 */
[----:B------:R-:W-:Y:S02]  /*3e40*/  ISETP.LT.OR P1, PT, R55, 0x21, P1 ;  /* 0x000000213700780c */ /* 0x000fe40000f21670 */
[----:B------:R-:W-:-:S02]  /*3e50*/  R2UR UR6, R23 ;  /* 0x00000000170672ca */ /* 0x000fc400000e0000 */
[----:B------:R-:W-:Y:S02]  /*3e60*/  FSEL R24, R24, -INF , !P1 ;  /* 0xff80000018187808 */ /* 0x000fe40004800000 */
[----:B------:R-:W-:Y:S02]  /*3e70*/  ISETP.NE.AND P1, PT, R81, RZ, PT ;  /* 0x000000ff5100720c */ /* 0x000fe40003f25270 */
[----:B------:R-:W-:Y:S02]  /*3e80*/  R2UR UR7, R73 ;  /* 0x00000000490772ca */ /* 0x000fe400000e0000 */
[----:B------:R-:W-:Y:S01]  /*3e90*/  ISETP.GT.AND P1, PT, R56, 0x21, !P1 ;  /* 0x000000213800780c */ /* 0x000fe20004f24270 */
[----:B------:R-:W-:-:S03]  /*3ea0*/  UISETP.NE.AND UP1, UPT, UR4, URZ, UPT ;  /* 0x0000003f0400728c */ /* 0x000fc6000bf25270 */
[----:B------:R-:W-:-:S04]  /*3eb0*/  ISETP.LT.OR P1, PT, R55, 0x22, P1 ;  /* 0x000000223700780c */ /* 0x000fc80000f21670 */
[----:B------:R-:W-:Y:S02]  /*3ec0*/  FSEL R25, R25, -INF , !P1 ;  /* 0xff80000019197808 */ /* 0x000fe40004800000 */
[----:B------:R-:W-:Y:S02]  /*3ed0*/  ISETP.NE.AND P1, PT, R82, RZ, PT ;  /* 0x000000ff5200720c */ /* 0x000fe40003f25270 */
[----:B------:R-:W-:Y:S01]  /*3ee0*/  @UP1 ULDC UR4, c[0x0][0x44c] ;  /* 0x0001130000041ab9 */ /* 0x000fe20000000800 */
[----:B------:R-:W-:Y:S01]  /*3ef0*/  @UP1 ULDC UR15, c[0x0][0x450] ;  /* 0x00011400000f1ab9 */ /* 0x000fe20000000800 */
[----:B------:R-:W-:Y:S01]  /*3f00*/  ISETP.GT.AND P1, PT, R56, 0x28, !P1 ;  /* 0x000000283800780c */ /* 0x000fe20004f24270 */
[----:B------:R-:W-:-:S03]  /*3f10*/  UIMAD.WIDE.U32 UR4, UR6, UR4, URZ ;  /* 0x00000004060472a5 */ /* 0x000fc6000f8e003f */
[----:B------:R-:W-:Y:S01]  /*3f20*/  ISETP.LT.OR P1, PT, R55, 0x29, P1 ;  /* 0x000000293700780c */ /* 0x000fe20000f21670 */
[----:B------:R-:W-:-:S03]  /*3f30*/  @UP1 USHF.R.U32.HI UR6, URZ, UR15, UR5 ;  /* 0x0000000f3f061299 */ /* 0x000fc60008011605 */
[----:B------:R-:W-:Y:S01]  /*3f40*/  FSEL R26, R26, -INF , !P1 ;  /* 0xff8000001a1a7808 */ /* 0x000fe20004800000 */
[----:B------:R-:W-:Y:S01]  /*3f50*/  UIADD3 UR4, UR7, UR6, URZ ;  /* 0x0000000607047290 */ /* 0x000fe2000fffe03f */
[----:B------:R-:W-:-:S03]  /*3f60*/  ISETP.NE.AND P1, PT, R83, RZ, PT ;  /* 0x000000ff5300720c */ /* 0x000fc60003f25270 */
[----:B------:R-:W-:Y:S01]  /*3f70*/  UIADD3 UR14, UR4, UR14, URZ ;  /* 0x0000000e040e7290 */ /* 0x000fe2000fffe03f */
[----:B------:R-:W-:-:S04]  /*3f80*/  ISETP.GT.AND P1, PT, R56, 0x29, !P1 ;  /* 0x000000293800780c */ /* 0x000fc80004f24270 */
[----:B------:R-:W-:-:S04]  /*3f90*/  ISETP.LT.OR P1, PT, R55, 0x2a, P1 ;  /* 0x0000002a3700780c */ /* 0x000fc80000f21670 */
[----:B------:R-:W-:Y:S02]  /*3fa0*/  FSEL R27, R27, -INF , !P1 ;  /* 0xff8000001b1b7808 */ /* 0x000fe40004800000 */
[----:B------:R-:W-:-:S04]  /*3fb0*/  ISETP.NE.AND P1, PT, R84, RZ, PT ;  /* 0x000000ff5400720c */ /* 0x000fc80003f25270 */
        /* <DEDUP_REMOVED lines=15> */
[C---:B------:R-:W-:Y:S02]  /*40b0*/  ISETP.GT.AND P1, PT, R56.reuse, 0x40, !P2 ;  /* 0x000000403800780c */ /* 0x040fe40005724270 */
[----:B------:R-:W-:Y:S02]  /*40c0*/  ISETP.NE.AND P2, PT, R91, RZ, PT ;  /* 0x000000ff5b00720c */ /* 0x000fe40003f45270 */
[----:B------:R-:W-:Y:S02]  /*40d0*/  ISETP.LT.OR P1, PT, R55, 0x41, P1 ;  /* 0x000000413700780c */ /* 0x000fe40000f21670 */
[----:B------:R-:W-:Y:S02]  /*40e0*/  ISETP.GT.AND P2, PT, R56, 0x49, !P2 ;  /* 0x000000493800780c */ /* 0x000fe40005744270 */
[----:B------:R-:W-:-:S02]  /*40f0*/  FSEL R31, R58, -INF , !P1 ;  /* 0xff8000003a1f7808 */ /* 0x000fc40004800000 */
[----:B------:R-:W-:Y:S02]  /*4100*/  ISETP.GT.AND P1, PT, R56, RZ, !P6 ;  /* 0x000000ff3800720c */ /* 0x000fe40007724270 */
[----:B------:R-:W-:Y:S02]  /*4110*/  ISETP.NE.AND P6, PT, R89, RZ, PT ;  /* 0x000000ff5900720c */ /* 0x000fe40003fc5270 */
[C---:B------:R-:W-:Y:S02]  /*4120*/  ISETP.LT.OR P1, PT, R55.reuse, 0x1, P1 ;  /* 0x000000013700780c */ /* 0x040fe40000f21670 */
[----:B------:R-:W-:Y:S02]  /*4130*/  ISETP.LT.OR P2, PT, R55, 0x4a, P2 ;  /* 0x0000004a3700780c */ /* 0x000fe40001741670 */
[----:B------:R-:W-:Y:S02]  /*4140*/  FSEL R58, R0, -INF , !P1 ;  /* 0xff800000003a7808 */ /* 0x000fe40004800000 */
[----:B------:R-:W-:-:S02]  /*4150*/  FMNMX.FTZ R0, R61, R63, !PT ;  /* 0x0000003f3d007209 */ /* 0x000fc40007810000 */
[----:B------:R-:W-:Y:S02]  /*4160*/  FSEL R34, R34, -INF , !P2 ;  /* 0xff80000022227808 */ /* 0x000fe40005000000 */
[----:B------:R-:W-:-:S04]  /*4170*/  FMNMX.FTZ R0, R75, R0, !PT ;  /* 0x000000004b007209 */ /* 0x000fc80007810000 */
        /* <DEDUP_REMOVED lines=20> */
[----:B------:R-:W-:-:S05]  /*42c0*/  FMNMX.FTZ R35, R10, R35, !PT ;  /* 0x000000230a237209 */ /* 0x000fca0007810000 */
[----:B------:R-:W0:Y:S02]  /*42d0*/  SHFL.BFLY PT, R0, R35, 0x2, 0x1f ;  /* 0x0c401f0023007f89 */ /* 0x000e2400000e0000 */
[----:B0-----:R-:W-:-:S05]  /*42e0*/  FMNMX.FTZ R57, R35, R0, !PT ;  /* 0x0000000023397209 */ /* 0x001fca0007810000 */
[----:B------:R-:W0:Y:S02]  /*42f0*/  SHFL.BFLY PT, R8, R57, 0x1, 0x1f ;  /* 0x0c201f0039087f89 */ /* 0x000e2400000e0000 */
[----:B0-----:R-:W-:-:S04]  /*4300*/  FMNMX.FTZ R8, R57, R8, !PT ;  /* 0x0000000839087209 */ /* 0x001fc80007810000 */
[C---:B------:R-:W-:Y:S01]  /*4310*/  FSETP.NEU.FTZ.AND P1, PT, R8.reuse, -INF , PT ;  /* 0xff8000000800780b */ /* 0x040fe20003f3d000 */
[----:B------:R-:W-:-:S05]  /*4320*/  FMUL.FTZ R0, R8, UR10 ;  /* 0x0000000a08007c20 */ /* 0x000fca0008410000 */
[----:B------:R-:W-:Y:S02]  /*4330*/  FSEL R62, R0, RZ, P1 ;  /* 0x000000ff003e7208 */ /* 0x000fe40000800000 */
[----:B------:R-:W-:Y:S02]  /*4340*/  ISETP.GT.AND P1, PT, R56, 0x41, !P6 ;  /* 0x000000413800780c */ /* 0x000fe40007724270 */
[----:B------:R-:W-:Y:S01]  /*4350*/  ISETP.NE.AND P6, PT, R64, RZ, PT ;  /* 0x000000ff4000720c */ /* 0x000fe20003fc5270 */
[--C-:B------:R-:W-:Y:S01]  /*4360*/  FFMA.FTZ R186, R54, UR10, -R62.reuse ;  /* 0x0000000a36ba7c23 */ /* 0x100fe2000801083e */
[----:B------:R-:W-:Y:S01]  /*4370*/  ISETP.LT.OR P1, PT, R55, 0x42, P1 ;  /* 0x000000423700780c */ /* 0x000fe20000f21670 */
[--C-:B------:R-:W-:Y:S01]  /*4380*/  FFMA.FTZ R188, R61, UR10, -R62.reuse ;  /* 0x0000000a3dbc7c23 */ /* 0x100fe2000801083e */
[----:B------:R-:W-:Y:S01]  /*4390*/  ISETP.GT.AND P6, PT, R56, 0x59, !P6 ;  /* 0x000000593800780c */ /* 0x000fe200077c4270 */
[--C-:B------:R-:W-:Y:S01]  /*43a0*/  FFMA.FTZ R59, R63, UR10, -R62.reuse ;  /* 0x0000000a3f3b7c23 */ /* 0x100fe2000801083e */
[----:B------:R-:W-:Y:S01]  /*43b0*/  FSEL R0, R33, -INF , !P1 ;  /* 0xff80000021007808 */ /* 0x000fe20004800000 */
[--C-:B------:R-:W-:Y:S01]  /*43c0*/  FFMA.FTZ R190, R75, UR10, -R62.reuse ;  /* 0x0000000a4bbe7c23 */ /* 0x100fe2000801083e */
[----:B------:R-:W-:Y:S01]  /*43d0*/  FMNMX.FTZ R33, R58, R11, !PT ;  /* 0x0000000b3a217209 */ /* 0x000fe20007810000 */
[----:B------:R-:W-:Y:S01]  /*43e0*/  MUFU.EX2 R188, R188 ;  /* 0x000000bc00bc7308 */ /* 0x000fe20000000800 */
[----:B------:R-:W-:Y:S01]  /*43f0*/  ISETP.NE.AND P1, PT, R90, RZ, PT ;  /* 0x000000ff5a00720c */ /* 0x000fe20003f25270 */
[--C-:B------:R-:W-:Y:S01]  /*4400*/  FFMA.FTZ R61, R67, UR10, -R62.reuse ;  /* 0x0000000a433d7c23 */ /* 0x100fe2000801083e */
[----:B------:R-:W-:Y:S01]  /*4410*/  FMNMX.FTZ R60, R12, R33, !PT ;  /* 0x000000210c3c7209 */ /* 0x000fe20007810000 */
[--C-:B------:R-:W-:Y:S01]  /*4420*/  FFMA.FTZ R184, R77, UR10, -R62.reuse ;  /* 0x0000000a4db87c23 */ /* 0x100fe2000801083e */
[----:B------:R-:W-:Y:S01]  /*4430*/  ISETP.GT.AND P1, PT, R56, 0x48, !P1 ;  /* 0x000000483800780c */ /* 0x000fe20004f24270 */
[--C-:B------:R-:W-:Y:S01]  /*4440*/  FFMA.FTZ R56, R9, UR10, -R62.reuse ;  /* 0x0000000a09387c23 */ /* 0x100fe2000801083e */
[----:B------:R-:W-:Y:S01]  /*4450*/  FMNMX.FTZ R33, R13, R60, !PT ;  /* 0x0000003c0d217209 */ /* 0x000fe20007810000 */
[----:B------:R-:W-:Y:S01]  /*4460*/  MUFU.EX2 R190, R190 ;  /* 0x000000be00be7308 */ /* 0x000fe20000000800 */
[----:B------:R-:W-:Y:S01]  /*4470*/  ISETP.LT.OR P1, PT, R55, 0x49, P1 ;  /* 0x000000493700780c */ /* 0x000fe20000f21670 */
[--C-:B------:R-:W-:Y:S01]  /*4480*/  FFMA.FTZ R37, R37, UR10, -R62.reuse ;  /* 0x0000000a25257c23 */ /* 0x100fe2000801083e */
[----:B------:R-:W-:Y:S01]  /*4490*/  FMNMX.FTZ R60, R14, R33, !PT ;  /* 0x000000210e3c7209 */ /* 0x000fe20007810000 */
[--C-:B------:R-:W-:Y:S01]  /*44a0*/  FFMA.FTZ R10, R10, UR10, -R62.reuse ;  /* 0x0000000a0a0a7c23 */ /* 0x100fe2000801083e */
[----:B------:R-:W-:Y:S01]  /*44b0*/  FSEL R36, R36, -INF , !P1 ;  /* 0xff80000024247808 */ /* 0x000fe20004800000 */
[--C-:B------:R-:W-:Y:S01]  /*44c0*/  FFMA.FTZ R39, R39, UR10, -R62.reuse ;  /* 0x0000000a27277c23 */ /* 0x100fe2000801083e */
[----:B------:R-:W-:Y:S01]  /*44d0*/  FMNMX.FTZ R35, R15, R60, !PT ;  /* 0x0000003c0f237209 */ /* 0x000fe20007810000 */
[----:B------:R-:W0:Y:S01]  /*44e0*/  MUFU.EX2 R33, R59 ;  /* 0x0000003b00217308 */ /* 0x000e220000000800 */
[----:B------:R-:W-:Y:S01]  /*44f0*/  ISETP.LT.OR P6, PT, R55, 0x5a, P6 ;  /* 0x0000005a3700780c */ /* 0x000fe200037c1670 */
[--C-:B------:R-:W-:Y:S01]  /*4500*/  FFMA.FTZ R55, R51, UR10, -R62.reuse ;  /* 0x0000000a33377c23 */ /* 0x100fe2000801083e */
[----:B------:R-:W-:Y:S01]  /*4510*/  FMNMX.FTZ R60, R20, R35, !PT ;  /* 0x00000023143c7209 */ /* 0x000fe20007810000 */
[--C-:B------:R-:W-:Y:S01]  /*4520*/  FFMA.FTZ R53, R53, UR10, -R62.reuse ;  /* 0x0000000a35357c23 */ /* 0x100fe2000801083e */
[----:B------:R-:W-:Y:S01]  /*4530*/  FSEL R41, R41, -INF , !P6 ;  /* 0xff80000029297808 */ /* 0x000fe20007000000 */
        /* <DEDUP_REMOVED lines=11> */
[----:B0-----:R-:W-:Y:S01]  /*45f0*/  FADD.FTZ R59, R188, R33 ;  /* 0x00000021bc3b7221 */ /* 0x001fe20000010000 */
[--C-:B------:R-:W-:Y:S01]  /*4600*/  FFMA.FTZ R43, R43, UR10, -R62.reuse ;  /* 0x0000000a2b2b7c23 */ /* 0x100fe2000801083e */
[----:B------:R-:W-:Y:S01]  /*4610*/  FMNMX.FTZ R60, R26, R57, !PT ;  /* 0x000000391a3c7209 */ /* 0x000fe20007810000 */
[--C-:B------:R-:W-:Y:S01]  /*4620*/  FFMA.FTZ R3, R3, UR10, -R62.reuse ;  /* 0x0000000a03037c23 */ /* 0x100fe2000801083e */
[----:B------:R-:W-:Y:S01]  /*4630*/  F2FP.F16.F32.PACK_AB R188, R33, R188 ;  /* 0x000000bc21bc723e */ /* 0x000fe200000000ff */
[--C-:B------:R-:W-:Y:S01]  /*4640*/  FFMA.FTZ R6, R6, UR10, -R62.reuse ;  /* 0x0000000a06067c23 */ /* 0x100fe2000801083e */
[----:B------:R-:W-:Y:S01]  /*4650*/  FMNMX.FTZ R57, R27, R60, !PT ;  /* 0x0000003c1b397209 */ /* 0x000fe20007810000 */
[----:B------:R-:W-:Y:S01]  /*4660*/  MUFU.EX2 R37, R37 ;  /* 0x0000002500257308 */ /* 0x000fe20000000800 */
[----:B------:R-:W-:-:S02]  /*4670*/  FFMA.FTZ R2, R2, UR10, -R62 ;  /* 0x0000000a02027c23 */ /* 0x000fc4000801083e */
[----:B------:R-:W-:-:S04]  /*4680*/  FMNMX.FTZ R60, R28, R57, !PT ;  /* 0x000000391c3c7209 */ /* 0x000fc80007810000 */
[----:B------:R-:W-:Y:S01]  /*4690*/  FMNMX.FTZ R57, R29, R60, !PT ;  /* 0x0000003c1d397209 */ /* 0x000fe20007810000 */
[----:B------:R-:W-:Y:S03]  /*46a0*/  MUFU.EX2 R186, R186 ;  /* 0x000000ba00ba7308 */ /* 0x000fe60000000800 */
[----:B------:R-:W-:-:S04]  /*46b0*/  FMNMX.FTZ R57, R30, R57, !PT ;  /* 0x000000391e397209 */ /* 0x000fc80007810000 */
[----:B------:R-:W-:Y:S01]  /*46c0*/  FMNMX.FTZ R54, R32, R57, !PT ;  /* 0x0000003920367209 */ /* 0x000fe20007810000 */
[----:B------:R-:W-:Y:S03]  /*46d0*/  MUFU.EX2 R39, R39 ;  /* 0x0000002700277308 */ /* 0x000fe60000000800 */
[----:B------:R-:W-:Y:S01]  /*46e0*/  FMNMX.FTZ R57, R31, R54, !PT ;  /* 0x000000361f397209 */ /* 0x000fe20007810000 */
[----:B------:R-:W-:-:S03]  /*46f0*/  FFMA.FTZ R54, R52, UR10, -R62 ;  /* 0x0000000a34367c23 */ /* 0x000fc6000801083e */
[----:B------:R-:W-:Y:S01]  /*4700*/  FMNMX.FTZ R57, R0, R57, !PT ;  /* 0x0000003900397209 */ /* 0x000fe20007810000 */
[----:B------:R-:W-:Y:S03]  /*4710*/  MUFU.EX2 R53, R53 ;  /* 0x0000003500357308 */ /* 0x000fe60000000800 */
[----:B------:R-:W-:-:S04]  /*4720*/  FMNMX.FTZ R57, R36, R57, !PT ;  /* 0x0000003924397209 */ /* 0x000fc80007810000 */
[----:B------:R-:W-:Y:S01]  /*4730*/  FMNMX.FTZ R57, R34, R57, !PT ;  /* 0x0000003922397209 */ /* 0x000fe20007810000 */
[----:B------:R-:W0:Y:S03]  /*4740*/  MUFU.EX2 R54, R54 ;  /* 0x0000003600367308 */ /* 0x000e260000000800 */
[----:B------:R-:W-:-:S04]  /*4750*/  FMNMX.FTZ R57, R38, R57, !PT ;  /* 0x0000003926397209 */ /* 0x000fc80007810000 */
[----:B------:R-:W-:Y:S01]  /*4760*/  FMNMX.FTZ R57, R40, R57, !PT ;  /* 0x0000003928397209 */ /* 0x000fe20007810000 */
[----:B------:R-:W-:Y:S03]  /*4770*/  MUFU.EX2 R55, R55 ;  /* 0x0000003700377308 */ /* 0x000fe60000000800 */
[----:B------:R-:W-:-:S04]  /*4780*/  FMNMX.FTZ R52, R42, R57, !PT ;  /* 0x000000392a347209 */ /* 0x000fc80007810000 */
[----:B------:R-:W-:Y:S01]  /*4790*/  FMNMX.FTZ R52, R41, R52, !PT ;  /* 0x0000003429347209 */ /* 0x000fe20007810000 */
[----:B------:R-:W1:Y:S01]  /*47a0*/  MUFU.EX2 R50, R50 ;  /* 0x0000003200327308 */ /* 0x000e620000000800 */
[----:B0-----:R-:W-:-:S03]  /*47b0*/  F2FP.F16.F32.PACK_AB R180, R54, R53 ;  /* 0x0000003536b4723e */ /* 0x001fc600000000ff */
[----:B------:R-:W0:Y:S04]  /*47c0*/  SHFL.BFLY PT, R51, R52, 0x2, 0x1f ;  /* 0x0c401f0034337f89 */ /* 0x000e2800000e0000 */
[----:B------:R-:W-:Y:S08]  /*47d0*/  MUFU.EX2 R49, R49 ;  /* 0x0000003100317308 */ /* 0x000ff00000000800 */
[----:B------:R-:W2:Y:S01]  /*47e0*/  MUFU.EX2 R48, R48 ;  /* 0x0000003000307308 */ /* 0x000ea20000000800 */
[----:B-1----:R-:W-:-:S07]  /*47f0*/  F2FP.F16.F32.PACK_AB R182, R50, R55 ;  /* 0x0000003732b6723e */ /* 0x002fce00000000ff */
[----:B------:R-:W-:Y:S01]  /*4800*/  MUFU.EX2 R47, R47 ;  /* 0x0000002f002f7308 */ /* 0x000fe20000000800 */
[----:B0-----:R-:W-:Y:S01]  /*4810*/  FMNMX.FTZ R51, R52, R51, !PT ;  /* 0x0000003334337209 */ /* 0x001fe20007810000 */
[----:B------:R-:W-:-:S06]  /*4820*/  FFMA.FTZ R52, R44, UR10, -R62 ;  /* 0x0000000a2c347c23 */ /* 0x000fcc000801083e */
[----:B------:R-:W0:Y:S01]  /*4830*/  MUFU.EX2 R46, R46 ;  /* 0x0000002e002e7308 */ /* 0x000e220000000800 */
[----:B------:R-:W1:Y:S01]  /*4840*/  SHFL.BFLY PT, R44, R51, 0x1, 0x1f ;  /* 0x0c201f00332c7f89 */ /* 0x000e6200000e0000 */
[----:B--2---:R-:W-:-:S06]  /*4850*/  F2FP.F16.F32.PACK_AB R176, R48, R49 ;  /* 0x0000003130b0723e */ /* 0x004fcc00000000ff */
[----:B------:R-:W-:Y:S08]  /*4860*/  MUFU.EX2 R45, R45 ;  /* 0x0000002d002d7308 */ /* 0x000ff00000000800 */
[----:B------:R-:W2:Y:S01]  /*4870*/  MUFU.EX2 R52, R52 ;  /* 0x0000003400347308 */ /* 0x000ea20000000800 */
[----:B0-----:R-:W-:-:S07]  /*4880*/  F2FP.F16.F32.PACK_AB R178, R46, R47 ;  /* 0x0000002f2eb2723e */ /* 0x001fce00000000ff */
[----:B------:R-:W-:Y:S01]  /*4890*/  MUFU.EX2 R43, R43 ;  /* 0x0000002b002b7308 */ /* 0x000fe20000000800 */
[----:B-1----:R-:W-:-:S04]  /*48a0*/  FMNMX.FTZ R9, R51, R44, !PT ;  /* 0x0000002c33097209 */ /* 0x002fc80007810000 */
[C---:B------:R-:W-:Y:S01]  /*48b0*/  FSETP.NEU.FTZ.AND P1, PT, R9.reuse, -INF , PT ;  /* 0xff8000000900780b */ /* 0x040fe20003f3d000 */
[----:B------:R-:W-:Y:S02]  /*48c0*/  FMUL.FTZ R44, R9, UR10 ;  /* 0x0000000a092c7c20 */ /* 0x000fe40008410000 */
[----:B------:R0:W-:Y:S01]  /*48d0*/  MUFU.EX2 R51, R10 ;  /* 0x0000000a00337308 */ /* 0x0001e20000000800 */
[----:B--2---:R-:W-:Y:S02]  /*48e0*/  F2FP.F16.F32.PACK_AB R172, R52, R45 ;  /* 0x0000002d34ac723e */ /* 0x004fe400000000ff */
[----:B------:R-:W-:Y:S02]  /*48f0*/  FSEL R57, R44, RZ, P1 ;  /* 0x000000ff2c397208 */ /* 0x000fe40000800000 */
[----:B------:R-:W-:-:S03]  /*4900*/  PLOP3.LUT P1, PT, PT, PT, UP0, 0x40, 0x0 ;  /* 0x000000000000781c */ /* 0x000fc60003f2e808 */
[--C-:B------:R-:W-:Y:S01]  /*4910*/  FFMA.FTZ R58, R58, UR10, -R57.reuse ;  /* 0x0000000a3a3a7c23 */ /* 0x100fe20008010839 */
[----:B------:R-:W-:Y:S01]  /*4920*/  FFMA.FTZ R11, R11, UR10, -R57 ;  /* 0x0000000a0b0b7c23 */ /* 0x000fe20008010839 */
[----:B0-----:R-:W-:Y:S01]  /*4930*/  FADD.FTZ R10, R190, R59 ;  /* 0x0000003bbe0a7221 */ /* 0x001fe20000010000 */
[--C-:B------:R-:W-:Y:S01]  /*4940*/  FFMA.FTZ R12, R12, UR10, -R57.reuse ;  /* 0x0000000a0c0c7c23 */ /* 0x100fe20008010839 */
[--C-:B------:R-:W-:Y:S01]  /*4950*/  FFMA.FTZ R13, R13, UR10, -R57.reuse ;  /* 0x0000000a0d0d7c23 */ /* 0x100fe20008010839 */
[--C-:B------:R-:W-:Y:S01]  /*4960*/  FFMA.FTZ R14, R14, UR10, -R57.reuse ;  /* 0x0000000a0e0e7c23 */ /* 0x100fe20008010839 */
        /* <DEDUP_REMOVED lines=8> */
[----:B------:R-:W0:Y:S01]  /*49f0*/  MUFU.EX2 R11, R11 ;  /* 0x0000000b000b7308 */ /* 0x000e220000000800 */
[----:B------:R-:W-:Y:S01]  /*4a00*/  FADD.FTZ R59, R37, R10 ;  /* 0x0000000a253b7221 */ /* 0x000fe20000010000 */
[--C-:B------:R-:W-:Y:S01]  /*4a10*/  FFMA.FTZ R26, R26, UR10, -R57.reuse ;  /* 0x0000000a1a1a7c23 */ /* 0x100fe20008010839 */
[--C-:B------:R-:W-:Y:S01]  /*4a20*/  FFMA.FTZ R27, R27, UR10, -R57.reuse ;  /* 0x0000000a1b1b7c23 */ /* 0x100fe20008010839 */
[----:B------:R-:W-:Y:S01]  /*4a30*/  FFMA.FTZ R28, R28, UR10, -R57 ;  /* 0x0000000a1c1c7c23 */ /* 0x000fe20008010839 */
[----:B------:R-:W-:Y:S01]  /*4a40*/  FADD.FTZ R10, R186, R59 ;  /* 0x0000003bba0a7221 */ /* 0x000fe20000010000 */
[--C-:B------:R-:W-:Y:S01]  /*4a50*/  FFMA.FTZ R29, R29, UR10, -R57.reuse ;  /* 0x0000000a1d1d7c23 */ /* 0x100fe20008010839 */
[--C-:B------:R-:W-:Y:S01]  /*4a60*/  FFMA.FTZ R30, R30, UR10, -R57.reuse ;  /* 0x0000000a1e1e7c23 */ /* 0x100fe20008010839 */
[----:B------:R-:W1:Y:S01]  /*4a70*/  MUFU.EX2 R12, R12 ;  /* 0x0000000c000c7308 */ /* 0x000e620000000800 */
[----:B------:R-:W-:Y:S01]  /*4a80*/  FADD.FTZ R10, R39, R10 ;  /* 0x0000000a270a7221 */ /* 0x000fe20000010000 */
[--C-:B------:R-:W-:Y:S01]  /*4a90*/  FFMA.FTZ R32, R32, UR10, -R57.reuse ;  /* 0x0000000a20207c23 */ /* 0x100fe20008010839 */
[--C-:B------:R-:W-:Y:S01]  /*4aa0*/  FFMA.FTZ R31, R31, UR10, -R57.reuse ;  /* 0x0000000a1f1f7c23 */ /* 0x100fe20008010839 */
[--C-:B------:R-:W-:Y:S01]  /*4ab0*/  FFMA.FTZ R0, R0, UR10, -R57.reuse ;  /* 0x0000000a00007c23 */ /* 0x100fe20008010839 */
[----:B------:R-:W-:Y:S01]  /*4ac0*/  FADD.FTZ R61, R53, R10 ;  /* 0x0000000a353d7221 */ /* 0x000fe20000010000 */
[--C-:B------:R-:W-:Y:S01]  /*4ad0*/  FFMA.FTZ R36, R36, UR10, -R57.reuse ;  /* 0x0000000a24247c23 */ /* 0x100fe20008010839 */
[----:B------:R-:W-:Y:S01]  /*4ae0*/  FFMA.FTZ R34, R34, UR10, -R57 ;  /* 0x0000000a22227c23 */ /* 0x000fe20008010839 */
[----:B------:R-:W2:Y:S01]  /*4af0*/  MUFU.EX2 R13, R13 ;  /* 0x0000000d000d7308 */ /* 0x000ea20000000800 */
[----:B0-----:R-:W-:Y:S01]  /*4b00*/  FADD.FTZ R59, R58, R11 ;  /* 0x0000000b3a3b7221 */ /* 0x001fe20000010000 */
[----:B------:R-:W-:Y:S01]  /*4b10*/  FADD.FTZ R44, R54, R61 ;  /* 0x0000003d362c7221 */ /* 0x000fe20000010000 */
[--C-:B------:R-:W-:Y:S01]  /*4b20*/  FFMA.FTZ R38, R38, UR10, -R57.reuse ;  /* 0x0000000a26267c23 */ /* 0x100fe20008010839 */
[--C-:B------:R-:W-:Y:S01]  /*4b30*/  FFMA.FTZ R40, R40, UR10, -R57.reuse ;  /* 0x0000000a28287c23 */ /* 0x100fe20008010839 */
[--C-:B------:R-:W-:Y:S01]  /*4b40*/  FFMA.FTZ R42, R42, UR10, -R57.reuse ;  /* 0x0000000a2a2a7c23 */ /* 0x100fe20008010839 */
[----:B------:R-:W-:Y:S01]  /*4b50*/  FADD.FTZ R61, R55, R44 ;  /* 0x0000002c373d7221 */ /* 0x000fe20000010000 */
[----:B------:R-:W-:Y:S01]  /*4b60*/  FFMA.FTZ R41, R41, UR10, -R57 ;  /* 0x0000000a29297c23 */ /* 0x000fe20008010839 */
[----:B------:R-:W0:Y:S01]  /*4b70*/  MUFU.EX2 R14, R14 ;  /* 0x0000000e000e7308 */ /* 0x000e220000000800 */
[----:B-1----:R-:W-:Y:S01]  /*4b80*/  FADD.FTZ R10, R12, R59 ;  /* 0x0000003b0c0a7221 */ /* 0x002fe20000010000 */
[----:B------:R-:W-:Y:S01]  /*4b90*/  FADD.FTZ R44, R50, R61 ;  /* 0x0000003d322c7221 */ /* 0x000fe20000010000 */
[----:B------:R-:W-:-:S02]  /*4ba0*/  F2FP.F16.F32.PACK_AB R190, R35, R190 ;  /* 0x000000be23be723e */ /* 0x000fc400000000ff */
[----:B------:R-:W-:Y:S01]  /*4bb0*/  F2FP.F16.F32.PACK_AB R184, R37, R184 ;  /* 0x000000b825b8723e */ /* 0x000fe200000000ff */
[----:B------:R-:W-:Y:S01]  /*4bc0*/  FADD.FTZ R61, R49, R44 ;  /* 0x0000002c313d7221 */ /* 0x000fe20000010000 */
[----:B------:R-:W-:Y:S01]  /*4bd0*/  F2FP.F16.F32.PACK_AB R186, R39, R186 ;  /* 0x000000ba27ba723e */ /* 0x000fe200000000ff */
[----:B------:R-:W1:Y:S01]  /*4be0*/  MUFU.EX2 R15, R15 ;  /* 0x0000000f000f7308 */ /* 0x000e620000000800 */
[----:B--2---:R-:W-:Y:S01]  /*4bf0*/  FADD.FTZ R59, R13, R10 ;  /* 0x0000000a0d3b7221 */ /* 0x004fe20000010000 */
[----:B------:R-:W-:Y:S01]  /*4c00*/  FADD.FTZ R44, R48, R61 ;  /* 0x0000003d302c7221 */ /* 0x000fe20000010000 */
[----:B------:R-:W-:Y:S02]  /*4c10*/  F2FP.F16.F32.PACK_AB R189, R11, R58 ;  /* 0x0000003a0bbd723e */ /* 0x000fe400000000ff */
[----:B------:R-:W-:Y:S01]  /*4c20*/  F2FP.F16.F32.PACK_AB R191, R13, R12 ;  /* 0x0000000c0dbf723e */ /* 0x000fe200000000ff */
[----:B------:R-:W-:Y:S02]  /*4c30*/  FADD.FTZ R61, R47, R44 ;  /* 0x0000002c2f3d7221 */ /* 0x000fe40000010000 */
[----:B------:R-:W2:Y:S01]  /*4c40*/  MUFU.EX2 R20, R20 ;  /* 0x0000001400147308 */ /* 0x000ea20000000800 */
[----:B0-----:R-:W-:-:S07]  /*4c50*/  FADD.FTZ R10, R14, R59 ;  /* 0x0000003b0e0a7221 */ /* 0x001fce0000010000 */
[----:B------:R-:W0:Y:S01]  /*4c60*/  MUFU.EX2 R21, R21 ;  /* 0x0000001500157308 */ /* 0x000e220000000800 */
[C---:B-1----:R-:W-:Y:S01]  /*4c70*/  FADD.FTZ R59, R15.reuse, R10 ;  /* 0x0000000a0f3b7221 */ /* 0x042fe20000010000 */
[----:B------:R-:W-:-:S06]  /*4c80*/  F2FP.F16.F32.PACK_AB R185, R15, R14 ;  /* 0x0000000e0fb9723e */ /* 0x000fcc00000000ff */
[----:B------:R-:W1:Y:S01]  /*4c90*/  MUFU.EX2 R24, R24 ;  /* 0x0000001800187308 */ /* 0x000e620000000800 */
[----:B--2---:R-:W-:-:S07]  /*4ca0*/  FADD.FTZ R10, R20, R59 ;  /* 0x0000003b140a7221 */ /* 0x004fce0000010000 */
        /* <DEDUP_REMOVED lines=18> */
[----:B------:R0:W3:Y:S01]  /*4dd0*/  MUFU.EX2 R179, R32 ;  /* 0x0000002000b37308 */ /* 0x0000e20000000800 */
[----:B-1----:R-:W-:-:S07]  /*4de0*/  FADD.FTZ R10, R30, R33 ;  /* 0x000000211e0a7221 */ /* 0x002fce0000010000 */
[----:B------:R-:W1:Y:S01]  /*4df0*/  MUFU.EX2 R3, R3 ;  /* 0x0000000300037308 */ /* 0x000e620000000800 */
[----:B0-----:R-:W-:Y:S01]  /*4e00*/  FADD.FTZ R32, R46, R61 ;  /* 0x0000003d2e207221 */ /* 0x001fe20000010000 */
[----:B--2---:R-:W-:-:S03]  /*4e10*/  F2FP.F16.F32.PACK_AB R174, R56, R43 ;  /* 0x0000002b38ae723e */ /* 0x004fc600000000ff */
[----:B------:R-:W-:-:S03]  /*4e20*/  FADD.FTZ R57, R45, R32 ;  /* 0x000000202d397221 */ /* 0x000fc60000010000 */
[----:B------:R-:W0:Y:S01]  /*4e30*/  MUFU.EX2 R6, R6 ;  /* 0x0000000600067308 */ /* 0x000e220000000800 */
[----:B------:R-:W-:Y:S01]  /*4e40*/  FADD.FTZ R32, R52, R57 ;  /* 0x0000003934207221 */ /* 0x000fe20000010000 */
[C---:B---3--:R-:W-:Y:S01]  /*4e50*/  FADD.FTZ R10, R179.reuse, R10 ;  /* 0x0000000ab30a7221 */ /* 0x048fe20000010000 */
[----:B------:R-:W-:Y:S02]  /*4e60*/  F2FP.F16.F32.PACK_AB R179, R179, R30 ;  /* 0x0000001eb3b3723e */ /* 0x000fe400000000ff */
[----:B------:R-:W-:-:S03]  /*4e70*/  FADD.FTZ R35, R43, R32 ;  /* 0x000000202b237221 */ /* 0x000fc60000010000 */
[----:B------:R-:W2:Y:S01]  /*4e80*/  MUFU.EX2 R31, R31 ;  /* 0x0000001f001f7308 */ /* 0x000ea20000000800 */
[----:B------:R-:W-:-:S04]  /*4e90*/  FADD.FTZ R32, R56, R35 ;  /* 0x0000002338207221 */ /* 0x000fc80000010000 */
[----:B-1----:R-:W-:-:S03]  /*4ea0*/  FADD.FTZ R35, R3, R32 ;  /* 0x0000002003237221 */ /* 0x002fc60000010000 */
[----:B------:R-:W1:Y:S01]  /*4eb0*/  MUFU.EX2 R0, R0 ;  /* 0x0000000000007308 */ /* 0x000e620000000800 */
[C---:B0-----:R-:W-:Y:S01]  /*4ec0*/  F2FP.F16.F32.PACK_AB R168, R6.reuse, R3 ;  /* 0x0000000306a8723e */ /* 0x041fe200000000ff */
[----:B------:R-:W-:-:S06]  /*4ed0*/  FADD.FTZ R35, R6, R35 ;  /* 0x0000002306237221 */ /* 0x000fcc0000010000 */
[----:B------:R-:W0:Y:S01]  /*4ee0*/  MUFU.EX2 R2, R2 ;  /* 0x0000000200027308 */ /* 0x000e220000000800 */
[----:B--2---:R-:W-:Y:S01]  /*4ef0*/  FADD.FTZ R3, R31, R10 ;  /* 0x0000000a1f037221 */ /* 0x004fe20000010000 */
[----:B------:R-:W-:-:S06]  /*4f00*/  VIADD R10, R72, 0xfffffffe ;  /* 0xfffffffe480a7836 */ /* 0x000fcc0000000000 */
[----:B------:R-:W2:Y:S01]  /*4f10*/  MUFU.EX2 R36, R36 ;  /* 0x0000002400247308 */ /* 0x000ea20000000800 */
[C---:B-1----:R-:W-:Y:S01]  /*4f20*/  FADD.FTZ R3, R0.reuse, R3 ;  /* 0x0000000300037221 */ /* 0x042fe20000010000 */
[----:B------:R-:W-:-:S06]  /*4f30*/  F2FP.F16.F32.PACK_AB R173, R0, R31 ;  /* 0x0000001f00ad723e */ /* 0x000fcc00000000ff */
[----:B------:R-:W1:Y:S01]  /*4f40*/  MUFU.EX2 R175, R34 ;  /* 0x0000002200af7308 */ /* 0x000e620000000800 */
[----:B0-----:R-:W-:Y:S01]  /*4f50*/  FADD.FTZ R32, R2, R35 ;  /* 0x0000002302207221 */ /* 0x001fe20000010000 */
[----:B------:R-:W-:-:S03]  /*4f60*/  F2FP.F16.F32.PACK_AB R170, R51, R2 ;  /* 0x0000000233aa723e */ /* 0x000fc600000000ff */
[----:B------:R-:W-:-:S03]  /*4f70*/  FADD.FTZ R6, R51, R32 ;  /* 0x0000002033067221 */ /* 0x000fc60000010000 */
        /* <DEDUP_REMOVED lines=9> */
[----:B------:R-:W-:-:S03]  /*5010*/  F2FP.F16.F32.PACK_AB R169, R169, R38 ;  /* 0x00000026a9a9723e */ /* 0x000fc600000000ff */
        /* <DEDUP_REMOVED lines=15> */
.L_x_4510:
[----:B------:R-:W-:Y:S02]  /*5110*/  ULDC UR15, c[0x0][0x9e4] ;  /* 0x00027900000f7ab9 */ /* 0x000fe40000000800 */
[----:B------:R-:W-:-:S11]  /*5120*/  UISETP.NE.AND UP0, UPT, UR15, 0x1, UPT ;  /* 0x000000010f00788c */ /* 0x000fd6000bf05270 */
[----:B------:R-:W-:Y:S02]  /*5130*/  @UP0 ULDC.64 UR4, c[0x0][0x9e8] ;  /* 0x00027a0000040ab9 */ /* 0x000fe40000000a00 */
[----:B------:R-:W-:-:S04]  /*5140*/  UIMAD.WIDE.U32 UR6, UR18, UR4, URZ ;  /* 0x00000004120672a5 */ /* 0x000fc8000f8e003f */
[----:B------:R-:W-:-:S12]  /*5150*/  @UP0 USHF.R.U32.HI UR18, URZ, UR5, UR7 ;  /* 0x000000053f120299 */ /* 0x000fd80008011607 */
.L_x_4511:
[----:B------:R-:W-:-:S04]  /*5160*/  UIMAD UR15, UR18, UR15, UR15 ;  /* 0x0000000f120f72a4 */ /* 0x000fc8000f8e020f */
[----:B------:R-:W-:-:S04]  /*5170*/  UISETP.LT.AND UP0, UPT, UR14, UR15, UPT ;  /* 0x0000000f0e00728c */ /* 0x000fc8000bf01270 */
[----:B------:R-:W-:-:S12]  /*5180*/  USEL UR14, UR14, UR15, UP0 ;  /* 0x0000000f0e0e7287 */ /* 0x000fd80008000000 */
.L_x_4509:
        /* <DEDUP_REMOVED lines=64> */
[----:B------:R-:W-:Y:S01]  /*5590*/  IMAD.MOV.U32 R119, RZ, RZ, RZ ;  /* 0x000000ffff777224 */ /* 0x000fe200078e00ff */
[----:B------:R-:W-:Y:S01]  /*55a0*/  ULDC UR54, c[0x0][0x9dc] ;  /* 0x0002770000367ab9 */ /* 0x000fe20000000800 */
[----:B------:R-:W-:Y:S01]  /*55b0*/  ULDC UR5, c[0x0][0x9d8] ;  /* 0x0002760000057ab9 */ /* 0x000fe20000000800 */
[----:B------:R-:W-:Y:S01]  /*55c0*/  ULDC UR51, c[0x0][0x988] ;  /* 0x0002620000337ab9 */ /* 0x000fe20000000800 */
[----:B------:R-:W-:-:S05]  /*55d0*/  ULDC UR55, c[0x0][0x9e0] ;  /* 0x0002780000377ab9 */ /* 0x000fca0000000800 */
.L_x_4531:
[----:B------:R-:W-:-:S04]  /*55e0*/  UISETP.NE.AND UP0, UPT, UR4, 0x1, UPT ;  /* 0x000000010400788c */ /* 0x000fc8000bf05270 */
[----:B------:R-:W-:-:S04]  /*55f0*/  USEL UR39, URZ, 0x1, UP0 ;  /* 0x000000013f277887 */ /* 0x000fc80008000000 */
[----:B------:R-:W-:Y:S01]  /*5600*/  ULOP3.LUT UR39, UR46, UR39, URZ, 0x3c, !UPT ;  /* 0x000000272e277292 */ /* 0x000fe2000f8e3c3f */
[----:B------:R-:W-:Y:S11]  /*5610*/  @!P0 BRA `(.L_x_4513) ;  /* 0x0000000000048947 */ /* 0x000ff60003800000 */
[----:B------:R-:W-:Y:S01]  /*5620*/  BPT.TRAP 0x1 ;  /* 0x000000040000795c */ /* 0x000fe20000300000 */
.L_x_4513:
        /* <DEDUP_REMOVED lines=9> */
.L_x_4514:
[----:B-1----:R-:W-:Y:S05]  /*56c0*/  @P1 BRA `(.L_x_4515) ;  /* 0x0000000000081947 */ /* 0x002fea0003800000 */
[----:B------:R-:W1:Y:S02]  /*56d0*/  SYNCS.PHASECHK.TRANS64.TRYWAIT P1, [UR6+0x30830], R8 ;  /* 0x03083008ff0075a7 */ /* 0x000e640008020146 */
[----:B-1----:R-:W-:Y:S05]  /*56e0*/  @!P1 BRA `(.L_x_4516) ;  /* 0x0000014800f09947 */ /* 0x002fea0003800000 */
.L_x_4515:
        /* <DEDUP_REMOVED lines=12> */
[-C--:B------:R-:W-:Y:S01]  /*57b0*/  FMUL.FTZ R24, R24, R0.reuse ;  /* 0x0000000018187220 */ /* 0x080fe20000410000 */
[----:B------:R-:W-:Y:S01]  /*57c0*/  UIMAD UR7, UR38, 0x900, UR7 ;  /* 0x00000900260778a4 */ /* 0x000fe2000f8e0207 */
[-C--:B------:R-:W-:Y:S01]  /*57d0*/  FMUL.FTZ R25, R25, R0.reuse ;  /* 0x0000000019197220 */ /* 0x080fe20000410000 */
[-C--:B------:R-:W-:Y:S01]  /*57e0*/  FMUL.FTZ R28, R28, R0.reuse ;  /* 0x000000001c1c7220 */ /* 0x080fe20000410000 */
[-C--:B------:R-:W-:Y:S01]  /*57f0*/  FMUL.FTZ R29, R29, R0.reuse ;  /* 0x000000001d1d7220 */ /* 0x080fe20000410000 */
        /* <DEDUP_REMOVED lines=9> */
[----:B------:R-:W-:Y:S01]  /*5890*/  UMOV UR40, UR56 ;  /* 0x0000003800287c82 */ /* 0x000fe20008000000 */
[----:B------:R-:W-:Y:S01]  /*58a0*/  UMOV UR41, UR57 ;  /* 0x0000003900297c82 */ /* 0x000fe20008000000 */
        /* <DEDUP_REMOVED lines=142> */
.L_x_4517:
[----:B------:R-:W-:Y:S01]  /*6190*/  ULEA UR7, UR4, UR60, 0x3 ;  /* 0x0000003c04077291 */ /* 0x000fe2000f8e183f */
[----:B------:R-:W-:-:S05]  /*61a0*/  IMAD.U32 R0, RZ, RZ, UR46 ;  /* 0x0000002eff007e24 */ /* 0x000fca000f8e00ff */
[----:B------:R-:W-:-:S04]  /*61b0*/  SHF.L.U32 R0, R0, 0x1f, RZ ;  /* 0x0000001f00007819 */ /* 0x000fc800000006ff */
[----:B------:R2:W3:Y:S01]  /*61c0*/  SYNCS.PHASECHK.TRANS64.TRYWAIT P1, [UR7+0x30850], R0 ;  /* 0x03085000ff0075a7 */ /* 0x0004e20008020147 */
[----:B------:R-:W-:Y:S05]  /*61d0*/  @!P0 BRA `(.L_x_4518) ;  /* 0x0000000000048947 */ /* 0x000fea0003800000 */
[----:B------:R-:W-:Y:S01]  /*61e0*/  BPT.TRAP 0x1 ;  /* 0x000000040000795c */ /* 0x000fe20000300000 */
.L_x_4518:
[----:B---3--:R-:W-:Y:S05]  /*61f0*/  @P1 BRA `(.L_x_4519) ;  /* 0x0000000000081947 */ /* 0x008fea0003800000 */
[----:B------:R-:W3:Y:S02]  /*6200*/  SYNCS.PHASECHK.TRANS64.TRYWAIT P1, [UR7+0x30850], R0 ;  /* 0x03085000ff0075a7 */ /* 0x000ee40008020147 */
[----:B---3--:R-:W-:Y:S05]  /*6210*/  @!P1 BRA `(.L_x_4520) ;  /* 0x00000140003c9947 */ /* 0x008fea0003800000 */
.L_x_4519:
        /* <DEDUP_REMOVED lines=37> */
.L_x_4521:
        /* <DEDUP_REMOVED lines=9> */
[----:B------:R-:W4:Y:S01]  /*6500*/  S2UR UR10, SR_CgaCtaId ;  /* 0x00000000000a79c3 */ /* 0x000f220000008800 */
[----:B------:R-:W-:Y:S01]  /*6510*/  FMUL.FTZ R20, R127, UR5 ;  /* 0x000000057f147c20 */ /* 0x000fe20008410000 */
[----:B--23--:R-:W-:Y:S01]  /*6520*/  FMUL.FTZ R0, R122, UR5 ;  /* 0x000000057a007c20 */ /* 0x00cfe20008410000 */
[----:B------:R-:W-:Y:S01]  /*6530*/  FMUL.FTZ R2, R123, UR5 ;  /* 0x000000057b027c20 */ /* 0x000fe20008410000 */
[----:B------:R-:W-:Y:S01]  /*6540*/  UISETP.NE.AND UP1, UPT, UR4, URZ, UPT ;  /* 0x0000003f0400728c */ /* 0x000fe2000bf25270 */
[----:B------:R-:W-:Y:S01]  /*6550*/  R2UR UR4, R23 ;  /* 0x00000000170472ca */ /* 0x000fe200000e0000 */
        /* <DEDUP_REMOVED lines=9> */
[----:B------:R-:W-:Y:S01]  /*65f0*/  FMUL.FTZ R132, R137, UR5 ;  /* 0x0000000589847c20 */ /* 0x000fe20008410000 */
[----:B------:R-:W-:Y:S01]  /*6600*/  FMUL.FTZ R121, R130, UR5 ;  /* 0x0000000582797c20 */ /* 0x000fe20008410000 */
[----:B------:R-:W-:Y:S01]  /*6610*/  FMUL.FTZ R128, R133, UR5 ;  /* 0x0000000585807c20 */ /* 0x000fe20008410000 */
[----:B------:R-:W-:Y:S01]  /*6620*/  VIADD R161, R192, UR4 ;  /* 0x00000004c0a17c36 */ /* 0x000fe20008000000 */
[----:B------:R-:W-:Y:S01]  /*6630*/  @UP1 ULDC UR4, c[0x0][0x44c] ;  /* 0x0001130000041ab9 */ /* 0x000fe20000000800 */
[----:B------:R-:W-:Y:S01]  /*6640*/  FMUL.FTZ R126, R135, UR5 ;  /* 0x00000005877e7c20 */ /* 0x000fe20008410000 */
[----:B------:R-:W-:Y:S01]  /*6650*/  FMUL.FTZ R131, R136, UR5 ;  /* 0x0000000588837c20 */ /* 0x000fe20008410000 */
[----:B------:R-:W-:Y:S01]  /*6660*/  FMUL.FTZ R129, R138, UR5 ;  /* 0x000000058a817c20 */ /* 0x000fe20008410000 */
[----:B01----:R-:W-:Y:S01]  /*6670*/  @P1 IMAD.HI.U32 R8, R161, UR4, RZ ;  /* 0x00000004a1081c27 */ /* 0x003fe2000f8e00ff */
[----:B------:R-:W-:-:S03]  /*6680*/  @UP1 ULDC UR4, c[0x0][0x450] ;  /* 0x0001140000041ab9 */ /* 0x000fc60000000800 */
[----:B------:R-:W-:Y:S01]  /*6690*/  FMUL.FTZ R137, R146, UR5 ;  /* 0x0000000592897c20 */ /* 0x000fe20008410000 */
[----:B------:R-:W-:Y:S01]  /*66a0*/  UISETP.NE.AND UP0, UPT, UR61, URZ, UPT ;  /* 0x0000003f3d00728c */ /* 0x000fe2000bf05270 */
        /* <DEDUP_REMOVED lines=24> */
[----:B------:R-:W-:-:S02]  /*6830*/  IMAD R164, R10, -0x60, RZ ;  /* 0xffffffa00aa47824 */ /* 0x000fc400078e02ff */
[----:B------:R-:W-:Y:S01]  /*6840*/  FMUL.FTZ R158, R167, UR5 ;  /* 0x00000005a79e7c20 */ /* 0x000fe20008410000 */
[----:B------:R-:W-:Y:S01]  /*6850*/  UIADD3 UR6, UR6, 0x30840, URZ ;  /* 0x0003084006067890 */ /* 0x000fe2000fffe03f */
[----:B------:R-:W-:Y:S01]  /*6860*/  PLOP3.LUT P1, PT, PT, PT, UP0, 0x40, 0x0 ;  /* 0x000000000000781c */ /* 0x000fe20003f2e808 */
[----:B------:R-:W1:Y:S01]  /*6870*/  MUFU.TANH R13, R13 ;  /* 0x0000000d000d7308 */ /* 0x000e620000002400 */
[----:B------:R-:W-:Y:S01]  /*6880*/  IADD3 R8, -R19, 0x1, R164 ;  /* 0x0000000113087810 */ /* 0x000fe20007ffe1a4 */
[----:B----4-:R-:W-:Y:S01]  /*6890*/  UPRMT UR6, UR10, 0x654, UR6 ;  /* 0x000006540a067896 */ /* 0x010fe20008000006 */
[----:B------:R-:W-:Y:S01]  /*68a0*/  IMAD.IADD R159, R164, 0x1, -R19 ;  /* 0x00000001a49f7824 */ /* 0x000fe200078e0a13 */
[----:B------:R-:W-:Y:S01]  /*68b0*/  UMOV UR11, UR54 ;  /* 0x00000036000b7c82 */ /* 0x000fe20008000000 */
[----:B------:R-:W-:Y:S01]  /*68c0*/  IADD3 R8, -R18, R8, R17 ;  /* 0x0000000812087210 */ /* 0x000fe20007ffe111 */
[----:B------:R-:W-:Y:S02]  /*68d0*/  ULOP3.LUT UR4, URZ, UR11, URZ, 0x33, !UPT ;  /* 0x0000000b3f047292 */ /* 0x000fe4000f8e333f */
[----:B------:R-:W2:Y:S02]  /*68e0*/  MUFU.TANH R14, R14 ;  /* 0x0000000e000e7308 */ /* 0x000ea40000002400 */
[C---:B------:R-:W-:Y:S01]  /*68f0*/  VIADD R167, R8.reuse, UR55 ;  /* 0x0000003708a77c36 */ /* 0x040fe20008000000 */
[----:B------:R-:W-:Y:S01]  /*6900*/  SYNCS.ARRIVE.TRANS64.RED.A1T0 RZ, [UR6], RZ ;  /* 0x000000ffffff79a7 */ /* 0x000fe20008100406 */
[----:B------:R-:W-:-:S02]  /*6910*/  VIADD R166, R8, UR4 ;  /* 0x0000000408a67c36 */ /* 0x000fc40008000000 */
        /* <DEDUP_REMOVED lines=49> */
[----:B------:R-:W-:Y:S01]  /*6c30*/  IADD3 R168, -R18, R17, R168 ;  /* 0x0000001112a87210 */ /* 0x000fe20007ffe1a8 */
[----:B------:R-:W-:Y:S03]  /*6c40*/  BSSY B0, `(.L_x_4523) ;  /* 0x0000010000007945 */ /* 0x000fe60003800000 */
        /* <DEDUP_REMOVED lines=10> */
.L_x_4524:
[----:B------:R-:W-:-:S05]  /*6cf0*/  IMAD.U32 R170, RZ, RZ, UR50 ;  /* 0x00000032ffaa7e24 */ /* 0x000fca000f8e00ff */
[----:B------:R-:W-:-:S13]  /*6d00*/  ISETP.NE.AND P1, PT, R170, 0x1, PT ;  /* 0x00000001aa00780c */ /* 0x000fda0003f25270 */
[----:B------:R-:W1:Y:S02]  /*6d10*/  @P1 LDC.64 R8, c[0x0][0x9e8] ;  /* 0x00027a00ff081b82 */ /* 0x000e640000000a00 */
[----:B-1----:R-:W-:-:S05]  /*6d20*/  @P1 IMAD.HI.U32 R8, R168, R8, RZ ;  /* 0x00000008a8081227 */ /* 0x002fca00078e00ff */
[----:B------:R-:W-:-:S07]  /*6d30*/  @P1 SHF.R.U32.HI R168, RZ, R9, R8 ;  /* 0x00000009ffa81219 */ /* 0x000fce0000011608 */
.L_x_4525:
[----:B------:R-:W-:Y:S05]  /*6d40*/  BSYNC B0 ;  /* 0x0000000000007941 */ /* 0x000fea0003800000 */
.L_x_4523:
[----:B------:R-:W-:-:S05]  /*6d50*/  IMAD R168, R168, R170, R159 ;  /* 0x000000aaa8a87224 */ /* 0x000fca00078e029f */
[----:B------:R-:W-:Y:S02]  /*6d60*/  VIADDMNMX R165, R168, R170, R165, PT ;  /* 0x000000aaa8a57246 */ /* 0x000fe400038001a5 */
[----:B------:R-:W-:-:S07]  /*6d70*/  VIMNMX R163, R163, R168, !PT ;  /* 0x000000a8a3a37248 */ /* 0x000fce0007fe0100 */
.L_x_4522:
[C---:B------:R-:W-:Y:S01]  /*6d80*/  ISETP.GE.AND P6, PT, R164.reuse, 0xa, PT ;  /* 0x0000000aa400780c */ /* 0x040fe20003fc6270 */
[----:B------:R-:W-:Y:S01]  /*6d90*/  UISETP.NE.AND UP0, UPT, UR61, URZ, UPT ;  /* 0x0000003f3d00728c */ /* 0x000fe2000bf05270 */
        /* <DEDUP_REMOVED lines=33> */
[----:B------:R-:W-:-:S04]  /*6fb0*/  ISETP.GT.AND P3, PT, R163, 0x19, !P4 ;  /* 0x00000019a300780c */ /* 0x000fc80006764270 */
[----:B------:R-:W-:Y:S02]  /*6fc0*/  ISETP.LT.OR P3, PT, R165, 0x1a, P3 ;  /* 0x0000001aa500780c */ /* 0x000fe40001f61670 */
        /* <DEDUP_REMOVED lines=103> */
[----:B------:R-:W-:Y:S01]  /*7640*/  IADD3 R13, -R18, R17, R13 ;  /* 0x00000011120d7210 */ /* 0x000fe20007ffe10d */
[----:B------:R-:W-:Y:S03]  /*7650*/  BSSY B0, `(.L_x_4527) ;  /* 0x0000010000007945 */ /* 0x000fe60003800000 */
        /* <DEDUP_REMOVED lines=10> */
.L_x_4528:
[----:B------:R-:W-:-:S05]  /*7700*/  IMAD.U32 R164, RZ, RZ, UR50 ;  /* 0x00000032ffa47e24 */ /* 0x000fca000f8e00ff */
[----:B------:R-:W-:-:S13]  /*7710*/  ISETP.NE.AND P6, PT, R164, 0x1, PT ;  /* 0x00000001a400780c */ /* 0x000fda0003fc5270 */
[----:B------:R-:W0:Y:S02]  /*7720*/  @P6 LDC.64 R8, c[0x0][0x9e8] ;  /* 0x00027a00ff086b82 */ /* 0x000e240000000a00 */
[----:B0-----:R-:W-:-:S05]  /*7730*/  @P6 IMAD.HI.U32 R8, R13, R8, RZ ;  /* 0x000000080d086227 */ /* 0x001fca00078e00ff */
[----:B------:R-:W-:-:S07]  /*7740*/  @P6 SHF.R.U32.HI R13, RZ, R9, R8 ;  /* 0x00000009ff0d6219 */ /* 0x000fce0000011608 */
.L_x_4529:
[----:B------:R-:W-:Y:S05]  /*7750*/  BSYNC B0 ;  /* 0x0000000000007941 */ /* 0x000fea0003800000 */
.L_x_4527:
[----:B------:R-:W-:-:S05]  /*7760*/  IMAD R13, R13, R164, R159 ;  /* 0x000000a40d0d7224 */ /* 0x000fca00078e029f */
[----:B------:R-:W-:Y:S02]  /*7770*/  VIADDMNMX R167, R13, R164, R167, PT ;  /* 0x000000a40da77246 */ /* 0x000fe400038001a7 */
[----:B------:R-:W-:-:S07]  /*7780*/  VIMNMX R166, R166, R13, !PT ;  /* 0x0000000da6a67248 */ /* 0x000fce0007fe0100 */
.L_x_4526:
[----:B------:R-:W-:Y:S01]  /*7790*/  ISETP.GT.AND P1, PT, R166, 0x1, !P1 ;  /* 0x00000001a600780c */ /* 0x000fe20004f24270 */
[----:B------:R-:W-:Y:S01]  /*77a0*/  UMOV UR10, UR51 ;  /* 0x00000033000a7c82 */ /* 0x000fe20008000000 */
[----:B------:R-:W-:Y:S02]  /*77b0*/  FMNMX.FTZ R9, R168, R11, !PT ;  /* 0x0000000ba8097209 */ /* 0x000fe40007810000 */
[----:B------:R-:W-:Y:S02]  /*77c0*/  ISETP.LT.OR P1, PT, R167, 0x2, P1 ;  /* 0x00000002a700780c */ /* 0x000fe40000f21670 */
[----:B------:R-:W-:Y:S02]  /*77d0*/  LOP3.LUT P6, RZ, R16, 0x20000, RZ, 0xc0, !PT ;  /* 0x0002000010ff7812 */ /* 0x000fe400078cc0ff */
[----:B------:R-:W-:Y:S02]  /*77e0*/  FSEL R2, R2, -INF , !P1 ;  /* 0xff80000002027808 */ /* 0x000fe40004800000 */
[----:B------:R-:W-:-:S02]  /*77f0*/  LOP3.LUT P1, RZ, R16, 0x4, RZ, 0xc0, !PT ;  /* 0x0000000410ff7812 */ /* 0x000fc4000782c0ff */
[C---:B------:R-:W-:Y:S02]  /*7800*/  ISETP.GT.AND P2, PT, R166.reuse, 0x8, !P2 ;  /* 0x00000008a600780c */ /* 0x040fe40005744270 */
[----:B------:R-:W-:Y:S02]  /*7810*/  ISETP.GT.AND P1, PT, R166, 0x9, !P1 ;  /* 0x00000009a600780c */ /* 0x000fe40004f24270 */
[----:B------:R-:W-:Y:S02]  /*7820*/  FMNMX.FTZ R8, R14, R9, !PT ;  /* 0x000000090e087209 */ /* 0x000fe40007810000 */
[C---:B------:R-:W-:Y:S02]  /*7830*/  ISETP.LT.OR P1, PT, R167.reuse, 0xa, P1 ;  /* 0x0000000aa700780c */ /* 0x040fe40000f21670 */
[----:B------:R-:W-:Y:S02]  /*7840*/  ISETP.LT.OR P2, PT, R167, 0x9, P2 ;  /* 0x00000009a700780c */ /* 0x000fe40001741670 */
[----:B------:R-:W-:-:S02]  /*7850*/  FSEL R20, R20, -INF , !P1 ;  /* 0xff80000014147808 */ /* 0x000fc40004800000 */
[----:B------:R-:W-:Y:S02]  /*7860*/  LOP3.LUT P1, RZ, R16, 0x8, RZ, 0xc0, !PT ;  /* 0x0000000810ff7812 */ /* 0x000fe4000782c0ff */
[----:B------:R-:W-:Y:S02]  /*7870*/  FMNMX.FTZ R9, R21, R8, !PT ;  /* 0x0000000815097209 */ /* 0x000fe40007810000 */
[----:B------:R-:W-:Y:S02]  /*7880*/  ISETP.GT.AND P1, PT, R166, 0x10, !P1 ;  /* 0x00000010a600780c */ /* 0x000fe40004f24270 */
[----:B------:R-:W-:Y:S02]  /*7890*/  FSEL R15, R15, -INF , !P2 ;  /* 0xff8000000f0f7808 */ /* 0x000fe40005000000 */
[----:B------:R-:W-:Y:S02]  /*78a0*/  ISETP.LT.OR P1, PT, R167, 0x11, P1 ;  /* 0x00000011a700780c */ /* 0x000fe40000f21670 */
[----:B------:R-:W-:-:S02]  /*78b0*/  LOP3.LUT P2, RZ, R16, 0x10000, RZ, 0xc0, !PT ;  /* 0x0001000010ff7812 */ /* 0x000fc4000784c0ff */
        /* <DEDUP_REMOVED lines=51> */
[C---:B------:R-:W-:Y:S01]  /*7bf0*/  LOP3.LUT P6, RZ, R16.reuse, 0x80, RZ, 0xc0, !PT ;  /* 0x0000008010ff7812 */ /* 0x040fe200078cc0ff */
[----:B------:R-:W0:Y:S01]  /*7c00*/  SHFL.BFLY PT, R8, R9, 0x2, 0x1f ;  /* 0x0c401f0009087f89 */ /* 0x000e2200000e0000 */
[----:B------:R-:W-:Y:S02]  /*7c10*/  FSEL R137, R137, -INF , !P1 ;  /* 0xff80000089897808 */ /* 0x000fe40004800000 */
[----:B------:R-:W-:-:S02]  /*7c20*/  LOP3.LUT P1, RZ, R16, 0x800, RZ, 0xc0, !PT ;  /* 0x0000080010ff7812 */ /* 0x000fc4000782c0ff */
[----:B------:R-:W-:Y:S02]  /*7c30*/  LOP3.LUT P2, RZ, R16, 0x40, RZ, 0xc0, !PT ;  /* 0x0000004010ff7812 */ /* 0x000fe4000784c0ff */
[C---:B------:R-:W-:Y:S02]  /*7c40*/  ISETP.GT.AND P1, PT, R166.reuse, 0x31, !P1 ;  /* 0x00000031a600780c */ /* 0x040fe40004f24270 */
[C---:B------:R-:W-:Y:S02]  /*7c50*/  ISETP.GT.AND P3, PT, R166.reuse, 0x50, !P3 ;  /* 0x00000050a600780c */ /* 0x040fe40005f64270 */
[----:B------:R-:W-:Y:S02]  /*7c60*/  ISETP.LT.OR P1, PT, R167, 0x32, P1 ;  /* 0x00000032a700780c */ /* 0x000fe40000f21670 */
[----:B------:R-:W-:Y:S02]  /*7c70*/  ISETP.GT.AND P4, PT, R166, 0x51, !P4 ;  /* 0x00000051a600780c */ /* 0x000fe40006784270 */
[----:B------:R-:W-:-:S02]  /*7c80*/  FSEL R138, R138, -INF , !P1 ;  /* 0xff8000008a8a7808 */ /* 0x000fc40004800000 */
[----:B------:R-:W-:Y:S02]  /*7c90*/  LOP3.LUT P1, RZ, R16, 0x400, RZ, 0xc0, !PT ;  /* 0x0000040010ff7812 */ /* 0x000fe4000782c0ff */
[C---:B------:R-:W-:Y:S02]  /*7ca0*/  ISETP.LT.OR P3, PT, R167.reuse, 0x51, P3 ;  /* 0x00000051a700780c */ /* 0x040fe40001f61670 */
[C---:B------:R-:W-:Y:S02]  /*7cb0*/  ISETP.GT.AND P1, PT, R166.reuse, 0x38, !P1 ;  /* 0x00000038a600780c */ /* 0x040fe40004f24270 */
[----:B------:R-:W-:Y:S02]  /*7cc0*/  ISETP.GT.AND P5, PT, R166, 0x58, !P5 ;  /* 0x00000058a600780c */ /* 0x000fe40006fa4270 */
[----:B------:R-:W-:Y:S02]  /*7cd0*/  ISETP.LT.OR P1, PT, R167, 0x39, P1 ;  /* 0x00000039a700780c */ /* 0x000fe40000f21670 */
[----:B0-----:R-:W-:-:S02]  /*7ce0*/  FMNMX.FTZ R161, R9, R8, !PT ;  /* 0x0000000809a17209 */ /* 0x001fc40007810000 */
[----:B------:R-:W-:Y:S02]  /*7cf0*/  FSEL R141, R141, -INF , !P1 ;  /* 0xff8000008d8d7808 */ /* 0x000fe40004800000 */
[----:B------:R-:W-:Y:S01]  /*7d00*/  LOP3.LUT P1, RZ, R16, 0x200, RZ, 0xc0, !PT ;  /* 0x0000020010ff7812 */ /* 0x000fe2000782c0ff */
[----:B------:R-:W0:Y:S01]  /*7d10*/  SHFL.BFLY PT, R8, R161, 0x1, 0x1f ;  /* 0x0c201f00a1087f89 */ /* 0x000e2200000e0000 */
[C---:B------:R-:W-:Y:S02]  /*7d20*/  ISETP.LT.OR P4, PT, R167.reuse, 0x52, P4 ;  /* 0x00000052a700780c */ /* 0x040fe40002781670 */
[----:B------:R-:W-:Y:S02]  /*7d30*/  ISETP.GT.AND P1, PT, R166, 0x39, !P1 ;  /* 0x00000039a600780c */ /* 0x000fe40004f24270 */
[----:B------:R-:W-:Y:S02]  /*7d40*/  FSEL R152, R152, -INF , !P3 ;  /* 0xff80000098987808 */ /* 0x000fe40005800000 */
[----:B------:R-:W-:-:S02]  /*7d50*/  ISETP.LT.OR P1, PT, R167, 0x3a, P1 ;  /* 0x0000003aa700780c */ /* 0x000fc40000f21670 */
[----:B------:R-:W-:Y:S02]  /*7d60*/  ISETP.LT.OR P5, PT, R167, 0x59, P5 ;  /* 0x00000059a700780c */ /* 0x000fe40002fa1670 */
[----:B------:R-:W-:Y:S02]  /*7d70*/  FSEL R142, R142, -INF , !P1 ;  /* 0xff8000008e8e7808 */ /* 0x000fe40004800000 */
[----:B------:R-:W-:Y:S02]  /*7d80*/  LOP3.LUT P1, RZ, R16, 0x100, RZ, 0xc0, !PT ;  /* 0x0000010010ff7812 */ /* 0x000fe4000782c0ff */
[----:B------:R-:W-:Y:S02]  /*7d90*/  FSEL R154, R154, -INF , !P4 ;  /* 0xff8000009a9a7808 */ /* 0x000fe40006000000 */
[----:B------:R-:W-:Y:S02]  /*7da0*/  ISETP.GT.AND P1, PT, R166, 0x40, !P1 ;  /* 0x00000040a600780c */ /* 0x000fe40004f24270 */
[----:B------:R-:W-:-:S02]  /*7db0*/  FSEL R156, R156, -INF , !P5 ;  /* 0xff8000009c9c7808 */ /* 0x000fc40006800000 */
[----:B------:R-:W-:Y:S02]  /*7dc0*/  ISETP.LT.OR P1, PT, R167, 0x41, P1 ;  /* 0x00000041a700780c */ /* 0x000fe40000f21670 */
[----:B0-----:R-:W-:Y:S02]  /*7dd0*/  FMNMX.FTZ R8, R161, R8, !PT ;  /* 0x00000008a1087209 */ /* 0x001fe40007810000 */
[----:B------:R-:W-:Y:S02]  /*7de0*/  FSEL R145, R145, -INF , !P1 ;  /* 0xff80000091917808 */ /* 0x000fe40004800000 */
[----:B------:R-:W-:Y:S02]  /*7df0*/  ISETP.GT.AND P1, PT, R166, 0x41, !P6 ;  /* 0x00000041a600780c */ /* 0x000fe40007724270 */
[----:B------:R-:W-:Y:S02]  /*7e00*/  LOP3.LUT P6, RZ, R16, 0x2, RZ, 0xc0, !PT ;  /* 0x0000000210ff7812 */ /* 0x000fe400078cc0ff */
[----:B------:R-:W-:-:S04]  /*7e10*/  ISETP.LT.OR P1, PT, R167, 0x42, P1 ;  /* 0x00000042a700780c */ /* 0x000fc80000f21670 */
[----:B------:R-:W-:Y:S02]  /*7e20*/  FSEL R146, R146, -INF , !P1 ;  /* 0xff80000092927808 */ /* 0x000fe40004800000 */
[----:B------:R-:W-:Y:S02]  /*7e30*/  ISETP.GT.AND P1, PT, R166, 0x48, !P2 ;  /* 0x00000048a600780c */ /* 0x000fe40005724270 */
[----:B------:R-:W-:Y:S02]  /*7e40*/  LOP3.LUT P2, RZ, R16, 0x20, RZ, 0xc0, !PT ;  /* 0x0000002010ff7812 */ /* 0x000fe4000784c0ff */
[----:B------:R-:W-:Y:S02]  /*7e50*/  ISETP.LT.OR P1, PT, R167, 0x49, P1 ;  /* 0x00000049a700780c */ /* 0x000fe40000f21670 */
[----:B------:R-:W-:Y:S02]  /*7e60*/  ISETP.GT.AND P2, PT, R166, 0x49, !P2 ;  /* 0x00000049a600780c */ /* 0x000fe40005744270 */
[----:B------:R-:W-:-:S02]  /*7e70*/  FSEL R150, R150, -INF , !P1 ;  /* 0xff80000096967808 */ /* 0x000fc40004800000 */
[----:B------:R-:W-:Y:S02]  /*7e80*/  ISETP.GT.AND P1, PT, R166, RZ, !P6 ;  /* 0x000000ffa600720c */ /* 0x000fe40007724270 */
[C---:B------:R-:W-:Y:S02]  /*7e90*/  ISETP.LT.OR P2, PT, R167.reuse, 0x4a, P2 ;  /* 0x0000004aa700780c */ /* 0x040fe40001741670 */
[----:B------:R-:W-:Y:S02]  /*7ea0*/  ISETP.LT.OR P1, PT, R167, 0x1, P1 ;  /* 0x00000001a700780c */ /* 0x000fe40000f21670 */
[----:B------:R-:W-:Y:S02]  /*7eb0*/  LOP3.LUT P6, RZ, R16, 0x1, RZ, 0xc0, !PT ;  /* 0x0000000110ff7812 */ /* 0x000fe400078cc0ff */
[----:B------:R-:W-:Y:S01]  /*7ec0*/  FSEL R159, R0, -INF , !P1 ;  /* 0xff800000009f7808 */ /* 0x000fe20004800000 */
[C---:B------:R-:W-:Y:S01]  /*7ed0*/  FMUL.FTZ R0, R8.reuse, UR10 ;  /* 0x0000000a08007c20 */ /* 0x040fe20008410000 */
[----:B------:R-:W-:-:S02]  /*7ee0*/  FSETP.NEU.FTZ.AND P1, PT, R8, -INF , PT ;  /* 0xff8000000800780b */ /* 0x000fc40003f3d000 */
[----:B------:R-:W-:Y:S02]  /*7ef0*/  FMNMX.FTZ R9, R159, R12, !PT ;  /* 0x0000000c9f097209 */ /* 0x000fe40007810000 */
[----:B------:R-:W-:Y:S02]  /*7f00*/  FSEL R0, R0, RZ, P1 ;  /* 0x000000ff00007208 */ /* 0x000fe40000800000 */
[----:B------:R-:W-:-:S03]  /*7f10*/  ISETP.GT.AND P6, PT, R166, 0x59, !P6 ;  /* 0x00000059a600780c */ /* 0x000fc600077c4270 */
[--C-:B------:R-:W-:Y:S01]  /*7f20*/  FFMA.FTZ R188, R14, UR10, -R0.reuse ;  /* 0x0000000a0ebc7c23 */ /* 0x100fe20008010800 */
[----:B------:R-:W-:Y:S01]  /*7f30*/  FMNMX.FTZ R14, R2, R9, !PT ;  /* 0x00000009020e7209 */ /* 0x000fe20007810000 */
[--C-:B------:R-:W-:Y:S01]  /*7f40*/  FFMA.FTZ R161, R120, UR10, -R0.reuse ;  /* 0x0000000a78a17c23 */ /* 0x100fe20008010800 */
[----:B------:R-:W-:Y:S01]  /*7f50*/  ISETP.LT.OR P6, PT, R167, 0x5a, P6 ;  /* 0x0000005aa700780c */ /* 0x000fe200037c1670 */
[--C-:B------:R-:W-:Y:S01]  /*7f60*/  FFMA.FTZ R184, R123, UR10, -R0.reuse ;  /* 0x0000000a7bb87c23 */ /* 0x100fe20008010800 */
[----:B------:R-:W-:Y:S01]  /*7f70*/  FMNMX.FTZ R9, R15, R14, !PT ;  /* 0x0000000e0f097209 */ /* 0x000fe20007810000 */
[--C-:B------:R-:W-:Y:S01]  /*7f80*/  FFMA.FTZ R123, R124, UR10, -R0.reuse ;  /* 0x0000000a7c7b7c23 */ /* 0x100fe20008010800 */
[----:B------:R-:W-:Y:S01]  /*7f90*/  FSEL R158, R158, -INF , !P6 ;  /* 0xff8000009e9e7808 */ /* 0x000fe20007000000 */
[--C-:B------:R-:W-:Y:S01]  /*7fa0*/  FFMA.FTZ R172, R147, UR10, -R0.reuse ;  /* 0x0000000a93ac7c23 */ /* 0x100fe20008010800 */
[----:B------:R-:W-:Y:S01]  /*7fb0*/  FMNMX.FTZ R14, R20, R9, !PT ;  /* 0x00000009140e7209 */ /* 0x000fe20007810000 */
[--C-:B------:R-:W-:Y:S01]  /*7fc0*/  FFMA.FTZ R13, R168, UR10, -R0.reuse ;  /* 0x0000000aa80d7c23 */ /* 0x100fe20008010800 */
[----:B------:R-:W-:Y:S01]  /*7fd0*/  FSEL R124, R8, RZ, P1 ;  /* 0x000000ff087c7208 */ /* 0x000fe20000800000 */
[--C-:B------:R-:W-:Y:S01]  /*7fe0*/  FFMA.FTZ R190, R21, UR10, -R0.reuse ;  /* 0x0000000a15be7c23 */ /* 0x100fe20008010800 */
[----:B------:R-:W-:Y:S01]  /*7ff0*/  FMNMX.FTZ R9, R121, R14, !PT ;  /* 0x0000000e79097209 */ /* 0x000fe20007810000 */
[--C-:B------:R-:W-:Y:S01]  /*8000*/  FFMA.FTZ R186, R127, UR10, -R0.reuse ;  /* 0x0000000a7fba7c23 */ /* 0x100fe20008010800 */
[--C-:B------:R-:W-:Y:S01]  /*8010*/  FFMA.FTZ R180, R131, UR10, -R0.reuse ;  /* 0x0000000a83b47c23 */ /* 0x100fe20008010800 */
[----:B------:R-:W-:Y:S01]  /*8020*/  FADD.FTZ R124, -R124, R11 ;  /* 0x0000000b7c7c7221 */ /* 0x000fe20000010100 */
        /* <DEDUP_REMOVED lines=18> */
[----:B------:R-:W-:Y:S01]  /*8150*/  FFMA.FTZ R162, R162, UR10, -R0 ;  /* 0x0000000aa2a27c23 */ /* 0x000fe20008010800 */
        /* <DEDUP_REMOVED lines=9> */
[----:B------:R-:W-:Y:S01]  /*81f0*/  MUFU.EX2 R161, R161 ;  /* 0x000000a100a17308 */ /* 0x000fe20000000800 */
[----:B------:R-:W-:Y:S02]  /*8200*/  FMNMX.FTZ R9, R145, R14, !PT ;  /* 0x0000000e91097209 */ /* 0x000fe40007810000 */
[----:B------:R-:W-:Y:S01]  /*8210*/  FSEL R14, R149, -INF , !P2 ;  /* 0xff800000950e7808 */ /* 0x000fe20005000000 */
[----:B------:R-:W-:Y:S01]  /*8220*/  FFMA.FTZ R149, R140, UR10, -R0 ;  /* 0x0000000a8c957c23 */ /* 0x000fe20008010800 */
[----:B------:R-:W-:Y:S01]  /*8230*/  FMNMX.FTZ R9, R146, R9, !PT ;  /* 0x0000000992097209 */ /* 0x000fe20007810000 */
[----:B------:R-:W-:Y:S02]  /*8240*/  FMUL.FTZ R0, R124, UR10 ;  /* 0x0000000a7c007c20 */ /* 0x000fe40008410000 */
[----:B------:R-:W-:Y:S01]  /*8250*/  MUFU.EX2 R184, R184 ;  /* 0x000000b800b87308 */ /* 0x000fe20000000800 */
[----:B------:R-:W-:-:S04]  /*8260*/  FMNMX.FTZ R9, R150, R9, !PT ;  /* 0x0000000996097209 */ /* 0x000fc80007810000 */
[----:B------:R-:W-:-:S03]  /*8270*/  FMNMX.FTZ R9, R14, R9, !PT ;  /* 0x000000090e097209 */ /* 0x000fc60007810000 */
[----:B------:R-:W0:Y:S01]  /*8280*/  MUFU.EX2 R0, R0 ;  /* 0x0000000000007308 */ /* 0x000e220000000800 */
[----:B------:R-:W-:-:S04]  /*8290*/  FMNMX.FTZ R9, R152, R9, !PT ;  /* 0x0000000998097209 */ /* 0x000fc80007810000 */
[----:B------:R-:W-:-:S03]  /*82a0*/  FMNMX.FTZ R9, R154, R9, !PT ;  /* 0x000000099a097209 */ /* 0x000fc60007810000 */
[----:B------:R-:W-:Y:S01]  /*82b0*/  MUFU.EX2 R123, R123 ;  /* 0x0000007b007b7308 */ /* 0x000fe20000000800 */
[----:B------:R-:W-:-:S04]  /*82c0*/  FMNMX.FTZ R9, R156, R9, !PT ;  /* 0x000000099c097209 */ /* 0x000fc80007810000 */
[----:B------:R-:W-:-:S03]  /*82d0*/  FMNMX.FTZ R9, R158, R9, !PT ;  /* 0x000000099e097209 */ /* 0x000fc60007810000 */
[----:B------:R-:W-:Y:S02]  /*82e0*/  MUFU.EX2 R186, R186 ;  /* 0x000000ba00ba7308 */ /* 0x000fe40000000800 */
[----:B------:R-:W1:Y:S06]  /*82f0*/  SHFL.BFLY PT, R120, R9, 0x2, 0x1f ;  /* 0x0c401f0009787f89 */ /* 0x000e6c00000e0000 */
[----:B------:R-:W-:Y:S08]  /*8300*/  MUFU.EX2 R21, R21 ;  /* 0x0000001500157308 */ /* 0x000ff00000000800 */
[----:B------:R-:W-:Y:S08]  /*8310*/  MUFU.EX2 R180, R180 ;  /* 0x000000b400b47308 */ /* 0x000ff00000000800 */
[----:B------:R-:W-:Y:S01]  /*8320*/  MUFU.EX2 R127, R127 ;  /* 0x0000007f007f7308 */ /* 0x000fe20000000800 */
[----:B-1----:R-:W-:-:S05]  /*8330*/  FMNMX.FTZ R120, R9, R120, !PT ;  /* 0x0000007809787209 */ /* 0x002fca0007810000 */
[----:B------:R-:W1:Y:S02]  /*8340*/  SHFL.BFLY PT, R9, R120, 0x1, 0x1f ;  /* 0x0c201f0078097f89 */ /* 0x000e6400000e0000 */
[----:B------:R-:W-:Y:S08]  /*8350*/  MUFU.EX2 R182, R182 ;  /* 0x000000b600b67308 */ /* 0x000ff00000000800 */
[----:B------:R-:W-:Y:S08]  /*8360*/  MUFU.EX2 R163, R163 ;  /* 0x000000a300a37308 */ /* 0x000ff00000000800 */
[----:B------:R-:W-:Y:S01]  /*8370*/  MUFU.EX2 R176, R176 ;  /* 0x000000b000b07308 */ /* 0x000fe20000000800 */
[----:B-1----:R-:W-:-:S07]  /*8380*/  FMNMX.FTZ R9, R120, R9, !PT ;  /* 0x0000000978097209 */ /* 0x002fce0007810000 */
[----:B------:R-:W-:Y:S01]  /*8390*/  MUFU.EX2 R149, R149 ;  /* 0x0000009500957308 */ /* 0x000fe20000000800 */
[C---:B------:R-:W-:Y:S01]  /*83a0*/  FSETP.NEU.FTZ.AND P1, PT, R9.reuse, -INF , PT ;  /* 0xff8000000900780b */ /* 0x040fe20003f3d000 */
[----:B------:R-:W-:-:S06]  /*83b0*/  FMUL.FTZ R147, R9, UR10 ;  /* 0x0000000a09937c20 */ /* 0x000fcc0008410000 */
[----:B------:R-:W-:Y:S01]  /*83c0*/  MUFU.EX2 R178, R178 ;  /* 0x000000b200b27308 */ /* 0x000fe20000000800 */
        /* <DEDUP_REMOVED lines=25> */
[--C-:B------:R-:W-:Y:S01]  /*8560*/  FFMA.FTZ R130, R142, UR10, -R147.reuse ;  /* 0x0000000a8e827c23 */ /* 0x100fe20008010893 */
[--C-:B------:R-:W-:Y:S01]  /*8570*/  FFMA.FTZ R173, R145, UR10, -R147.reuse ;  /* 0x0000000a91ad7c23 */ /* 0x100fe20008010893 */
[--C-:B------:R-:W-:Y:S01]  /*8580*/  FFMA.FTZ R126, R146, UR10, -R147.reuse ;  /* 0x0000000a927e7c23 */ /* 0x100fe20008010893 */
[--C-:B------:R-:W-:Y:S01]  /*8590*/  FFMA.FTZ R175, R150, UR10, -R147.reuse ;  /* 0x0000000a96af7c23 */ /* 0x100fe20008010893 */
[--C-:B------:R-:W-:Y:S01]  /*85a0*/  FFMA.FTZ R14, R14, UR10, -R147.reuse ;  /* 0x0000000a0e0e7c23 */ /* 0x100fe20008010893 */
[--C-:B------:R-:W-:Y:S01]  /*85b0*/  FFMA.FTZ R169, R152, UR10, -R147.reuse ;  /* 0x0000000a98a97c23 */ /* 0x100fe20008010893 */
[----:B------:R-:W-:Y:S01]  /*85c0*/  FFMA.FTZ R171, R156, UR10, -R147 ;  /* 0x0000000a9cab7c23 */ /* 0x000fe20008010893 */
        /* <DEDUP_REMOVED lines=23> */
[----:B------:R-:W-:-:S03]  /*8740*/  FFMA.FTZ R12, R154, UR10, -R147 ;  /* 0x0000000a9a0c7c23 */ /* 0x000fc60008010893 */
        /* <DEDUP_REMOVED lines=29> */
[----:B------:R-:W-:-:S06]  /*8920*/  FFMA.FTZ R136, R158, UR10, -R147 ;  /* 0x0000000a9e887c23 */ /* 0x000fcc0008010893 */
        /* <DEDUP_REMOVED lines=26> */
.L_x_4530:
        /* <DEDUP_REMOVED lines=35> */
.L_x_4512:
[----:B------:R-:W-:Y:S01]  /*8d00*/  R2UR UR5, R22 ;  /* 0x00000000160572ca */ /* 0x000fe200000e0000 */
[----:B------:R-:W-:Y:S01]  /*8d10*/  UISETP.NE.AND UP0, UPT, UR61, URZ, UPT ;  /* 0x0000003f3d00728c */ /* 0x000fe2000bf05270 */
[----:B------:R-:W-:Y:S02]  /*8d20*/  R2UR UR4, R23 ;  /* 0x00000000170472ca */ /* 0x000fe400000e0000 */
[----:B------:R-:W-:-:S03]  /*8d30*/  IADD3 R11, R17, 0x1, -R18 ;  /* 0x00000001110b7810 */ /* 0x000fc60007ffe812 */
[----:B------:R-:W-:Y:S02]  /*8d40*/  PLOP3.LUT P1, PT, PT, PT, UP0, 0x40, 0x0 ;  /* 0x000000000000781c */ /* 0x000fe40003f2e808 */
[----:B------:R-:W-:-:S04]  /*8d50*/  R2UR UR7, R11 ;  /* 0x000000000b0772ca */ /* 0x000fc800000e0000 */
[----:B------:R-:W-:Y:S02]  /*8d60*/  UISETP.NE.AND UP1, UPT, UR5, URZ, UPT ;  /* 0x0000003f0500728c */ /* 0x000fe4000bf25270 */
[----:B------:R-:W-:-:S09]  /*8d70*/  UIADD3 UR6, UR4, 0x7f, URZ ;  /* 0x0000007f04067890 */ /* 0x000fd2000fffe03f */
[----:B------:R-:W-:Y:S01]  /*8d80*/  @UP1 ULDC UR4, c[0x0][0x44c] ;  /* 0x0001130000041ab9 */ /* 0x000fe20000000800 */
[----:B------:R-:W-:Y:S01]  /*8d90*/  @UP1 ULDC UR14, c[0x0][0x450] ;  /* 0x00011400000e1ab9 */ /* 0x000fe20000000800 */
[----:B------:R-:W-:-:S04]  /*8da0*/  UIMAD.WIDE.U32 UR4, UR6, UR4, URZ ;  /* 0x00000004060472a5 */ /* 0x000fc8000f8e003f */
[----:B------:R-:W-:-:S04]  /*8db0*/  @UP1 USHF.R.U32.HI UR6, URZ, UR14, UR5 ;  /* 0x0000000e3f061299 */ /* 0x000fc80008011605 */
[----:B------:R-:W-:-:S04]  /*8dc0*/  UIADD3 UR6, UR7, UR6, URZ ;  /* 0x0000000607067290 */ /* 0x000fc8000fffe03f */
        /* <DEDUP_REMOVED lines=14> */
.L_x_4533:
[----:B------:R-:W-:Y:S02]  /*8eb0*/  ULDC UR15, c[0x0][0x9e4] ;  /* 0x00027900000f7ab9 */ /* 0x000fe40000000800 */
[----:B------:R-:W-:-:S11]  /*8ec0*/  UISETP.NE.AND UP0, UPT, UR15, 0x1, UPT ;  /* 0x000000010f00788c */ /* 0x000fd6000bf05270 */
[----:B------:R-:W-:Y:S02]  /*8ed0*/  @UP0 ULDC.64 UR4, c[0x0][0x9e8] ;  /* 0x00027a0000040ab9 */ /* 0x000fe40000000a00 */
[----:B------:R-:W-:-:S04]  /*8ee0*/  UIMAD.WIDE.U32 UR6, UR14, UR4, URZ ;  /* 0x000000040e0672a5 */ /* 0x000fc8000f8e003f */
[----:B------:R-:W-:-:S12]  /*8ef0*/  @UP0 USHF.R.U32.HI UR14, URZ, UR5, UR7 ;  /* 0x000000053f0e0299 */ /* 0x000fd80008011607 */
.L_x_4534:
[----:B------:R-:W-:-:S04]  /*8f00*/  UIMAD UR14, UR14, UR15, URZ ;  /* 0x0000000f0e0e72a4 */ /* 0x000fc8000f8e023f */
[----:B------:R-:W-:-:S04]  /*8f10*/  UISETP.LT.AND UP0, UPT, UR11, UR14, UPT ;  /* 0x0000000e0b00728c */ /* 0x000fc8000bf01270 */
[----:B------:R-:W-:-:S12]  /*8f20*/  USEL UR11, UR11, UR14, !UP0 ;  /* 0x0000000e0b0b7287 */ /* 0x000fd8000c000000 */
.L_x_4532:
        /* <DEDUP_REMOVED lines=15> */
.L_x_4546:
[----:B------:R-:W-:-:S04]  /*9020*/  UISETP.NE.AND UP0, UPT, UR4, 0x1, UPT ;  /* 0x000000010400788c */ /* 0x000fc8000bf05270 */
[----:B------:R-:W-:-:S04]  /*9030*/  USEL UR39, URZ, 0x1, UP0 ;  /* 0x000000013f277887 */ /* 0x000fc80008000000 */
[----:B------:R-:W-:Y:S01]  /*9040*/  ULOP3.LUT UR39, UR46, UR39, URZ, 0x3c, !UPT ;  /* 0x000000272e277292 */ /* 0x000fe2000f8e3c3f */
[----:B------:R-:W-:Y:S11]  /*9050*/  @!P0 BRA `(.L_x_4536) ;  /* 0x0000000000048947 */ /* 0x000ff60003800000 */
[----:B------:R-:W-:Y:S01]  /*9060*/  BPT.TRAP 0x1 ;  /* 0x000000040000795c */ /* 0x000fe20000300000 */
.L_x_4536:
        /* <DEDUP_REMOVED lines=9> */
.L_x_4537:
[----:B-1----:R-:W-:Y:S05]  /*9100*/  @P1 BRA `(.L_x_4538) ;  /* 0x0000000000081947 */ /* 0x002fea0003800000 */
[----:B------:R-:W1:Y:S02]  /*9110*/  SYNCS.PHASECHK.TRANS64.TRYWAIT P1, [UR6+0x30830], R8 ;  /* 0x03083008ff0075a7 */ /* 0x000e640008020146 */
[----:B-1----:R-:W-:Y:S05]  /*9120*/  @!P1 BRA `(.L_x_4539) ;  /* 0x0000011000909947 */ /* 0x002fea0003800000 */
.L_x_4538:
        /* <DEDUP_REMOVED lines=170> */
.L_x_4540:
[----:B------:R-:W-:Y:S01]  /*9bd0*/  ULEA UR7, UR4, UR60, 0x3 ;  /* 0x0000003c04077291 */ /* 0x000fe2000f8e183f */
[----:B------:R-:W-:-:S05]  /*9be0*/  IMAD.U32 R0, RZ, RZ, UR46 ;  /* 0x0000002eff007e24 */ /* 0x000fca000f8e00ff */
[----:B------:R-:W-:-:S04]  /*9bf0*/  SHF.L.U32 R0, R0, 0x1f, RZ ;  /* 0x0000001f00007819 */ /* 0x000fc800000006ff */
[----:B------:R2:W3:Y:S01]  /*9c00*/  SYNCS.PHASECHK.TRANS64.TRYWAIT P1, [UR7+0x30850], R0 ;  /* 0x03085000ff0075a7 */ /* 0x0004e20008020147 */
[----:B------:R-:W-:Y:S05]  /*9c10*/  @!P0 BRA `(.L_x_4541) ;  /* 0x0000000000048947 */ /* 0x000fea0003800000 */
[----:B------:R-:W-:Y:S01]  /*9c20*/  BPT.TRAP 0x1 ;  /* 0x000000040000795c */ /* 0x000fe20000300000 */
.L_x_4541:
[----:B---3--:R-:W-:Y:S05]  /*9c30*/  @P1 BRA `(.L_x_4542) ;  /* 0x0000000000081947 */ /* 0x008fea0003800000 */
[----:B------:R-:W3:Y:S02]  /*9c40*/  SYNCS.PHASECHK.TRANS64.TRYWAIT P1, [UR7+0x30850], R0 ;  /* 0x03085000ff0075a7 */ /* 0x000ee40008020147 */
[----:B---3--:R-:W-:Y:S05]  /*9c50*/  @!P1 BRA `(.L_x_4543) ;  /* 0x0000010400dc9947 */ /* 0x008fea0003800000 */
.L_x_4542:
        /* <DEDUP_REMOVED lines=37> */
.L_x_4544:
        /* <DEDUP_REMOVED lines=23> */
[----:B--23--:R-:W-:Y:S01]  /*a020*/  FMNMX.FTZ R0, R14, R11, !PT ;  /* 0x0000000b0e007209 */ /* 0x00cfe20007810000 */
        /* <DEDUP_REMOVED lines=15> */
[----:B----4-:R-:W-:Y:S01]  /*a120*/  FMNMX.FTZ R0, R13, R0, !PT ;  /* 0x000000000d007209 */ /* 0x010fe20007810000 */
[----:B------:R-:W-:Y:S01]  /*a130*/  FMUL.FTZ R152, R159, UR5 ;  /* 0x000000059f987c20 */ /* 0x000fe20008410000 */
[----:B------:R-:W-:Y:S01]  /*a140*/  FMUL.FTZ R143, R150, UR5 ;  /* 0x00000005968f7c20 */ /* 0x000fe20008410000 */
[----:B------:R-:W-:Y:S01]  /*a150*/  FMUL.FTZ R144, R151, UR5 ;  /* 0x0000000597907c20 */ /* 0x000fe20008410000 */
[----:B------:R-:W-:Y:S01]  /*a160*/  FMUL.FTZ R147, R154, UR5 ;  /* 0x000000059a937c20 */ /* 0x000fe20008410000 */
[----:B------:R-:W-:Y:S01]  /*a170*/  FMUL.FTZ R150, R153, UR5 ;  /* 0x0000000599967c20 */ /* 0x000fe20008410000 */
[----:B------:R-:W-:Y:S01]  /*a180*/  FMUL.FTZ R153, R156, UR5 ;  /* 0x000000059c997c20 */ /* 0x000fe20008410000 */
[----:B------:R-:W3:Y:S01]  /*a190*/  MUFU.TANH R121, R121 ;  /* 0x0000007900797308 */ /* 0x000ee20000002400 */
        /* <DEDUP_REMOVED lines=9> */
[----:B------:R-:W-:Y:S01]  /*a230*/  UMOV UR10, UR50 ;  /* 0x00000032000a7c82 */ /* 0x000fe20008000000 */
[----:B------:R-:W1:Y:S01]  /*a240*/  S2UR UR4, SR_CgaCtaId ;  /* 0x00000000000479c3 */ /* 0x000e620000008800 */
[----:B------:R-:W-:-:S04]  /*a250*/  UIADD3 UR6, UR6, 0x30840, URZ ;  /* 0x0003084006067890 */ /* 0x000fc8000fffe03f */
[----:B------:R-:W4:Y:S01]  /*a260*/  MUFU.TANH R122, R122 ;  /* 0x0000007a007a7308 */ /* 0x000f220000002400 */
[----:B---3--:R-:W-:-:S07]  /*a270*/  FMNMX.FTZ R155, R121, R2, !PT ;  /* 0x00000002799b7209 */ /* 0x008fce0007810000 */
[----:B------:R-:W3:Y:S01]  /*a280*/  MUFU.TANH R123, R123 ;  /* 0x0000007b007b7308 */ /* 0x000ee20000002400 */
[----:B--2---:R-:W-:-:S07]  /*a290*/  FMNMX.FTZ R0, R120, R9, !PT ;  /* 0x0000000978007209 */ /* 0x004fce0007810000 */
[----:B------:R-:W2:Y:S01]  /*a2a0*/  MUFU.TANH R125, R125 ;  /* 0x0000007d007d7308 */ /* 0x000ea20000002400 */
[----:B----4-:R-:W-:Y:S01]  /*a2b0*/  FMNMX.FTZ R2, R122, R155, !PT ;  /* 0x0000009b7a027209 */ /* 0x010fe20007810000 */
[----:B-1----:R-:W-:-:S06]  /*a2c0*/  UPRMT UR6, UR4, 0x654, UR6 ;  /* 0x0000065404067896 */ /* 0x002fcc0008000006 */
[----:B------:R-:W1:Y:S01]  /*a2d0*/  MUFU.TANH R124, R124 ;  /* 0x0000007c007c7308 */ /* 0x000e620000002400 */
[----:B---3--:R-:W-:Y:S02]  /*a2e0*/  FMNMX.FTZ R9, R123, R0, !PT ;  /* 0x000000007b097209 */ /* 0x008fe40007810000 */
[----:B------:R-:W-:Y:S05]  /*a2f0*/  SYNCS.ARRIVE.TRANS64.RED.A1T0 RZ, [UR6], RZ ;  /* 0x000000ffffff79a7 */ /* 0x000fea0008100406 */
[----:B------:R-:W3:Y:S01]  /*a300*/  MUFU.TANH R126, R126 ;  /* 0x0000007e007e7308 */ /* 0x000ee20000002400 */
[----:B--2---:R-:W-:-:S07]  /*a310*/  FMNMX.FTZ R155, R125, R2, !PT ;  /* 0x000000027d9b7209 */ /* 0x004fce0007810000 */
[----:B------:R-:W2:Y:S01]  /*a320*/  MUFU.TANH R127, R127 ;  /* 0x0000007f007f7308 */ /* 0x000ea20000002400 */
[----:B-1----:R-:W-:-:S07]  /*a330*/  FMNMX.FTZ R0, R124, R9, !PT ;  /* 0x000000097c007209 */ /* 0x002fce0007810000 */
[----:B------:R-:W1:Y:S01]  /*a340*/  MUFU.TANH R129, R129 ;  /* 0x0000008100817308 */ /* 0x000e620000002400 */
[----:B---3--:R-:W-:-:S07]  /*a350*/  FMNMX.FTZ R2, R126, R155, !PT ;  /* 0x0000009b7e027209 */ /* 0x008fce0007810000 */
[----:B------:R-:W3:Y:S01]  /*a360*/  MUFU.TANH R128, R128 ;  /* 0x0000008000807308 */ /* 0x000ee20000002400 */
[----:B--2---:R-:W-:-:S07]  /*a370*/  FMNMX.FTZ R9, R127, R0, !PT ;  /* 0x000000007f097209 */ /* 0x004fce0007810000 */
[----:B------:R-:W2:Y:S01]  /*a380*/  MUFU.TANH R130, R130 ;  /* 0x0000008200827308 */ /* 0x000ea20000002400 */
[----:B-1----:R-:W-:-:S07]  /*a390*/  FMNMX.FTZ R155, R129, R2, !PT ;  /* 0x00000002819b7209 */ /* 0x002fce0007810000 */
[----:B------:R-:W1:Y:S01]  /*a3a0*/  MUFU.TANH R131, R131 ;  /* 0x0000008300837308 */ /* 0x000e620000002400 */
[----:B---3--:R-:W-:-:S07]  /*a3b0*/  FMNMX.FTZ R0, R128, R9, !PT ;  /* 0x0000000980007209 */ /* 0x008fce0007810000 */
[----:B------:R-:W3:Y:S01]  /*a3c0*/  MUFU.TANH R133, R133 ;  /* 0x0000008500857308 */ /* 0x000ee20000002400 */
[----:B--2---:R-:W-:Y:S01]  /*a3d0*/  FMNMX.FTZ R2, R130, R155, !PT ;  /* 0x0000009b82027209 */ /* 0x004fe20007810000 */
[----:B------:R-:W-:Y:S01]  /*a3e0*/  FMUL.FTZ R155, R162, UR5 ;  /* 0x00000005a29b7c20 */ /* 0x000fe20008410000 */
[----:B------:R-:W-:-:S05]  /*a3f0*/  FMUL.FTZ R162, R167, UR5 ;  /* 0x00000005a7a27c20 */ /* 0x000fca0008410000 */
        /* <DEDUP_REMOVED lines=15> */
[----:B---3--:R-:W-:Y:S01]  /*a4f0*/  FMNMX.FTZ R2, R138, R159, !PT ;  /* 0x0000009f8a027209 */ /* 0x008fe20007810000 */
[----:B------:R-:W-:-:S06]  /*a500*/  FMUL.FTZ R159, R164, UR5 ;  /* 0x00000005a49f7c20 */ /* 0x000fcc0008410000 */
        /* <DEDUP_REMOVED lines=15> */
[----:B-1----:R-:W-:Y:S01]  /*a600*/  FMNMX.FTZ R2, R144, R161, !PT ;  /* 0x000000a190027209 */ /* 0x002fe20007810000 */
[----:B------:R-:W-:-:S06]  /*a610*/  FMUL.FTZ R161, R166, UR5 ;  /* 0x00000005a6a17c20 */ /* 0x000fcc0008410000 */
        /* <DEDUP_REMOVED lines=27> */
[----:B--2---:R-:W-:Y:S02]  /*a7d0*/  FMNMX.FTZ R163, R161, R0, !PT ;  /* 0x00000000a1a37209 */ /* 0x004fe40007810000 */
[----:B-1----:R-:W-:-:S05]  /*a7e0*/  FMNMX.FTZ R0, R160, R9, !PT ;  /* 0x00000009a0007209 */ /* 0x002fca0007810000 */
[----:B------:R-:W1:Y:S01]  /*a7f0*/  SHFL.BFLY PT, R9, R0, 0x2, 0x1f ;  /* 0x0c401f0000097f89 */ /* 0x000e6200000e0000 */
[----:B---3--:R-:W-:-:S05]  /*a800*/  FMNMX.FTZ R163, R162, R163, !PT ;  /* 0x000000a3a2a37209 */ /* 0x008fca0007810000 */
[----:B0-----:R-:W0:Y:S01]  /*a810*/  SHFL.BFLY PT, R8, R163, 0x2, 0x1f ;  /* 0x0c401f00a3087f89 */ /* 0x001e2200000e0000 */
[----:B-1----:R-:W-:-:S05]  /*a820*/  FMNMX.FTZ R2, R0, R9, !PT ;  /* 0x0000000900027209 */ /* 0x002fca0007810000 */
[----:B------:R-:W1:Y:S01]  /*a830*/  SHFL.BFLY PT, R9, R2, 0x1, 0x1f ;  /* 0x0c201f0002097f89 */ /* 0x000e6200000e0000 */
[----:B0-----:R-:W-:-:S05]  /*a840*/  FMNMX.FTZ R164, R163, R8, !PT ;  /* 0x00000008a3a47209 */ /* 0x001fca0007810000 */
[----:B------:R-:W0:Y:S01]  /*a850*/  SHFL.BFLY PT, R165, R164, 0x1, 0x1f ;  /* 0x0c201f00a4a57f89 */ /* 0x000e2200000e0000 */
[----:B-1----:R-:W-:-:S05]  /*a860*/  FMNMX.FTZ R8, R2, R9, !PT ;  /* 0x0000000902087209 */ /* 0x002fca0007810000 */
[----:B------:R-:W-:Y:S01]  /*a870*/  FADD.FTZ R11, -R8, R11 ;  /* 0x0000000b080b7221 */ /* 0x000fe20000010100 */
[----:B0-----:R-:W-:-:S03]  /*a880*/  FMNMX.FTZ R9, R164, R165, !PT ;  /* 0x000000a5a4097209 */ /* 0x001fc60007810000 */
[----:B------:R-:W-:Y:S02]  /*a890*/  FMUL.FTZ R165, R11, UR10 ;  /* 0x0000000a0ba57c20 */ /* 0x000fe40008410000 */
[----:B------:R-:W-:Y:S02]  /*a8a0*/  FADD.FTZ R11, -R9, R12 ;  /* 0x0000000c090b7221 */ /* 0x000fe40000010100 */
[----:B------:R0:W-:Y:S02]  /*a8b0*/  MUFU.EX2 R0, R165 ;  /* 0x000000a500007308 */ /* 0x0001e40000000800 */
[----:B------:R-:W-:Y:S01]  /*a8c0*/  FMUL.FTZ R12, R11, UR10 ;  /* 0x0000000a0b0c7c20 */ /* 0x000fe20008410000 */
[----:B------:R-:W-:-:S04]  /*a8d0*/  FMUL.FTZ R11, R8, UR10 ;  /* 0x0000000a080b7c20 */ /* 0x000fc80008410000 */
[--C-:B------:R-:W-:Y:S01]  /*a8e0*/  FFMA.FTZ R171, R120, UR10, -R11.reuse ;  /* 0x0000000a78ab7c23 */ /* 0x100fe2000801080b */
[----:B------:R-:W-:Y:S01]  /*a8f0*/  FMUL.FTZ R120, R9, UR10 ;  /* 0x0000000a09787c20 */ /* 0x000fe20008410000 */
        /* <DEDUP_REMOVED lines=20> */
[--C-:B0-----:R-:W-:Y:S01]  /*aa40*/  FFMA.FTZ R165, R132, UR10, -R11.reuse ;  /* 0x0000000a84a57c23 */ /* 0x101fe2000801080b */
        /* <DEDUP_REMOVED lines=13> */
[--C-:B------:R-:W-:Y:S01]  /*ab20*/  FFMA.FTZ R179, R143, UR10, -R120.reuse ;  /* 0x0000000a8fb37c23 */ /* 0x100fe20008010878 */
[--C-:B------:R-:W-:Y:S01]  /*ab30*/  FFMA.FTZ R124, R144, UR10, -R120.reuse ;  /* 0x0000000a907c7c23 */ /* 0x100fe20008010878 */
[----:B------:R-:W-:Y:S01]  /*ab40*/  FFMA.FTZ R172, R149, UR10, -R11 ;  /* 0x0000000a95ac7c23 */ /* 0x000fe2000801080b */
[--C-:B------:R-:W-:Y:S01]  /*ab50*/  FFMA.FTZ R173, R147, UR10, -R120.reuse ;  /* 0x0000000a93ad7c23 */ /* 0x100fe20008010878 */
[----:B------:R-:W1:Y:S01]  /*ab60*/  MUFU.EX2 R146, R146 ;  /* 0x0000009200927308 */ /* 0x000e620000000800 */
[----:B0-----:R-:W-:Y:S01]  /*ab70*/  FFMA.FTZ R3, R2, R3, R189 ;  /* 0x0000000302037223 */ /* 0x001fe200000100bd */
[--C-:B------:R-:W-:Y:S01]  /*ab80*/  FFMA.FTZ R123, R150, UR10, -R11.reuse ;  /* 0x0000000a967b7c23 */ /* 0x100fe2000801080b */
[--C-:B------:R-:W-:Y:S01]  /*ab90*/  FFMA.FTZ R122, R148, UR10, -R120.reuse ;  /* 0x0000000a947a7c23 */ /* 0x100fe20008010878 */
[--C-:B------:R-:W-:Y:S01]  /*aba0*/  FFMA.FTZ R174, R153, UR10, -R11.reuse ;  /* 0x0000000a99ae7c23 */ /* 0x100fe2000801080b */
[--C-:B------:R-:W-:Y:S01]  /*abb0*/  FFMA.FTZ R175, R151, UR10, -R120.reuse ;  /* 0x0000000a97af7c23 */ /* 0x100fe20008010878 */
[----:B------:R-:W-:Y:S01]  /*abc0*/  FFMA.FTZ R21, R154, UR10, -R11 ;  /* 0x0000000a9a157c23 */ /* 0x000fe2000801080b */
[----:B------:R-:W-:Y:S01]  /*abd0*/  FFMA.FTZ R20, R152, UR10, -R120 ;  /* 0x0000000a98147c23 */ /* 0x000fe20008010878 */
[----:B------:R-:W0:Y:S01]  /*abe0*/  MUFU.EX2 R190, R190 ;  /* 0x000000be00be7308 */ /* 0x000e220000000800 */
[----:B--2---:R-:W-:Y:S01]  /*abf0*/  FADD.FTZ R15, R188, R15 ;  /* 0x0000000fbc0f7221 */ /* 0x004fe20000010000 */
[--C-:B------:R-:W-:Y:S01]  /*ac00*/  FFMA.FTZ R168, R156, UR10, -R11.reuse ;  /* 0x0000000a9ca87c23 */ /* 0x100fe2000801080b */
[--C-:B------:R-:W-:Y:S01]  /*ac10*/  FFMA.FTZ R13, R157, UR10, -R11.reuse ;  /* 0x0000000a9d0d7c23 */ /* 0x100fe2000801080b */
[--C-:B------:R-:W-:Y:S01]  /*ac20*/  FFMA.FTZ R170, R159, UR10, -R11.reuse ;  /* 0x0000000a9faa7c23 */ /* 0x100fe2000801080b */
[----:B------:R-:W-:-:S03]  /*ac30*/  FFMA.FTZ R11, R160, UR10, -R11 ;  /* 0x0000000aa00b7c23 */ /* 0x000fc6000801080b */
        /* <DEDUP_REMOVED lines=44> */
[----:B-1----:R-:W-:Y:S01]  /*af00*/  FADD.FTZ R14, R176, R15 ;  /* 0x0000000fb00e7221 */ /* 0x002fe20000010000 */
[----:B------:R-:W-:-:S06]  /*af10*/  FFMA.FTZ R15, R158, UR10, -R120 ;  /* 0x0000000a9e0f7c23 */ /* 0x000fcc0008010878 */
        /* <DEDUP_REMOVED lines=16> */
[----:B--2---:R-:W-:Y:S01]  /*b020*/  FADD.FTZ R134, R172, R121 ;  /* 0x00000079ac867221 */ /* 0x004fe20000010000 */
[----:B------:R-:W-:-:S06]  /*b030*/  FFMA.FTZ R121, R162, UR10, -R120 ;  /* 0x0000000aa2797c23 */ /* 0x000fcc0008010878 */
        /* <DEDUP_REMOVED lines=30> */
.L_x_4545:
[----:B------:R-:W0:Y:S01]  /*b220*/  S2UR UR4, SR_CgaCtaId ;  /* 0x00000000000479c3 */ /* 0x000e220000008800 */
[----:B------:R-:W-:Y:S01]  /*b230*/  UIADD3 UR7, UR7, 0x30860, URZ ;  /* 0x0003086007077890 */ /* 0x000fe2000fffe03f */
[C---:B------:R-:W-:Y:S01]  /*b240*/  ISETP.GT.AND P1, PT, R10.reuse, UR47, PT ;  /* 0x0000002f0a007c0c */ /* 0x040fe2000bf24270 */
[----:B------:R-:W-:Y:S01]  /*b250*/  UMOV UR46, UR39 ;  /* 0x00000027002e7c82 */ /* 0x000fe20008000000 */
[----:B------:R-:W-:Y:S01]  /*b260*/  F2FP.F16.F32.PACK_AB R184, R169, R184 ;  /* 0x000000b8a9b8723e */ /* 0x000fe200000000ff */
[----:B------:R-:W-:Y:S01]  /*b270*/  VIADD R10, R10, 0xffffffff ;  /* 0xffffffff0a0a7836 */ /* 0x000fe20000000000 */
[----:B------:R-:W-:Y:S02]  /*b280*/  F2FP.F16.F32.PACK_AB R190, R171, R190 ;  /* 0x000000beabbe723e */ /* 0x000fe400000000ff */
        /* <DEDUP_REMOVED lines=28> */
.L_x_4535:
        /* <DEDUP_REMOVED lines=8> */
[----:B------:R-:W-:Y:S01]  /*b4d0*/  ULDC UR50, c[0x0][0x9dc] ;  /* 0x0002770000327ab9 */ /* 0x000fe20000000800 */
[----:B------:R-:W-:Y:S01]  /*b4e0*/  ULDC UR5, c[0x0][0x9d8] ;  /* 0x0002760000057ab9 */ /* 0x000fe20000000800 */
[----:B------:R-:W-:Y:S01]  /*b4f0*/  ULDC UR51, c[0x0][0x988] ;  /* 0x0002620000337ab9 */ /* 0x000fe20000000800 */
[----:B------:R-:W-:-:S05]  /*b500*/  ULDC UR54, c[0x0][0x9e0] ;  /* 0x0002780000367ab9 */ /* 0x000fca0000000800 */
.L_x_4566:
[----:B------:R-:W-:-:S04]  /*b510*/  UISETP.NE.AND UP0, UPT, UR4, 0x1, UPT ;  /* 0x000000010400788c */ /* 0x000fc8000bf05270 */
[----:B------:R-:W-:-:S04]  /*b520*/  USEL UR39, URZ, 0x1, UP0 ;  /* 0x000000013f277887 */ /* 0x000fc80008000000 */
[----:B------:R-:W-:Y:S01]  /*b530*/  ULOP3.LUT UR39, UR46, UR39, URZ, 0x3c, !UPT ;  /* 0x000000272e277292 */ /* 0x000fe2000f8e3c3f */
[----:B------:R-:W-:Y:S11]  /*b540*/  @!P0 BRA `(.L_x_4548) ;  /* 0x0000000000048947 */ /* 0x000ff60003800000 */
[----:B------:R-:W-:Y:S01]  /*b550*/  BPT.TRAP 0x1 ;  /* 0x000000040000795c */ /* 0x000fe20000300000 */
.L_x_4548:
        /* <DEDUP_REMOVED lines=9> */
.L_x_4549:
[----:B-1----:R-:W-:Y:S05]  /*b5f0*/  @P1 BRA `(.L_x_4550) ;  /* 0x0000000000081947 */ /* 0x002fea0003800000 */
[----:B------:R-:W1:Y:S02]  /*b600*/  SYNCS.PHASECHK.TRANS64.TRYWAIT P1, [UR6+0x30830], R8 ;  /* 0x03083008ff0075a7 */ /* 0x000e640008020146 */
[----:B-1----:R-:W-:Y:S05]  /*b610*/  @!P1 BRA `(.L_x_4551) ;  /* 0x000000ec00849947 */ /* 0x002fea0003800000 */
.L_x_4550:
        /* <DEDUP_REMOVED lines=170> */
.L_x_4552:
[----:B------:R-:W-:Y:S01]  /*c0c0*/  ULEA UR7, UR4, UR60, 0x3 ;  /* 0x0000003c04077291 */ /* 0x000fe2000f8e183f */
[----:B------:R-:W-:-:S05]  /*c0d0*/  IMAD.U32 R0, RZ, RZ, UR46 ;  /* 0x0000002eff007e24 */ /* 0x000fca000f8e00ff */
[----:B------:R-:W-:-:S04]  /*c0e0*/  SHF.L.U32 R0, R0, 0x1f, RZ ;  /* 0x0000001f00007819 */ /* 0x000fc800000006ff */
[----:B------:R2:W3:Y:S01]  /*c0f0*/  SYNCS.PHASECHK.TRANS64.TRYWAIT P1, [UR7+0x30850], R0 ;  /* 0x03085000ff0075a7 */ /* 0x0004e20008020147 */
[----:B------:R-:W-:Y:S05]  /*c100*/  @!P0 BRA `(.L_x_4553) ;  /* 0x0000000000048947 */ /* 0x000fea0003800000 */
[----:B------:R-:W-:Y:S01]  /*c110*/  BPT.TRAP 0x1 ;  /* 0x000000040000795c */ /* 0x000fe20000300000 */
.L_x_4553:
[----:B---3--:R-:W-:Y:S05]  /*c120*/  @P1 BRA `(.L_x_4554) ;  /* 0x0000000000081947 */ /* 0x008fea0003800000 */
[----:B------:R-:W3:Y:S02]  /*c130*/  SYNCS.PHASECHK.TRANS64.TRYWAIT P1, [UR7+0x30850], R0 ;  /* 0x03085000ff0075a7 */ /* 0x000ee40008020147 */
[----:B---3--:R-:W-:Y:S05]  /*c140*/  @!P1 BRA `(.L_x_4555) ;  /* 0x000000e000d09947 */ /* 0x008fea0003800000 */
.L_x_4554:
        /* <DEDUP_REMOVED lines=37> */
.L_x_4556:
        /* <DEDUP_REMOVED lines=68> */
[----:B------:R-:W-:Y:S01]  /*c7e0*/  ULOP3.LUT UR4, URZ, UR50, URZ, 0x33, !UPT ;  /* 0x000000323f047292 */ /* 0x000fe2000f8e333f */
[----:B------:R-:W-:-:S03]  /*c7f0*/  IADD3 R8, -R18, R8, R17 ;  /* 0x0000000812087210 */ /* 0x000fc60007ffe111 */
[----:B------:R-:W2:Y:S02]  /*c800*/  MUFU.TANH R14, R14 ;  /* 0x0000000e000e7308 */ /* 0x000ea40000002400 */
[C---:B------:R-:W-:Y:S01]  /*c810*/  VIADD R167, R8.reuse, UR54 ;  /* 0x0000003608a77c36 */ /* 0x040fe20008000000 */
[----:B------:R-:W-:Y:S01]  /*c820*/  SYNCS.ARRIVE.TRANS64.RED.A1T0 RZ, [UR6], RZ ;  /* 0x000000ffffff79a7 */ /* 0x000fe20008100406 */
        /* <DEDUP_REMOVED lines=62> */
.L_x_4559:
[----:B------:R-:W-:-:S05]  /*cc10*/  IMAD.U32 R170, RZ, RZ, UR47 ;  /* 0x0000002fffaa7e24 */ /* 0x000fca000f8e00ff */
[----:B------:R-:W-:-:S13]  /*cc20*/  ISETP.NE.AND P1, PT, R170, 0x1, PT ;  /* 0x00000001aa00780c */ /* 0x000fda0003f25270 */
[----:B------:R-:W1:Y:S02]  /*cc30*/  @P1 LDC.64 R8, c[0x0][0x9e8] ;  /* 0x00027a00ff081b82 */ /* 0x000e640000000a00 */
[----:B-1----:R-:W-:-:S05]  /*cc40*/  @P1 IMAD.HI.U32 R8, R168, R8, RZ ;  /* 0x00000008a8081227 */ /* 0x002fca00078e00ff */
[----:B------:R-:W-:-:S07]  /*cc50*/  @P1 SHF.R.U32.HI R168, RZ, R9, R8 ;  /* 0x00000009ffa81219 */ /* 0x000fce0000011608 */
.L_x_4560:
[----:B------:R-:W-:Y:S05]  /*cc60*/  BSYNC B0 ;  /* 0x0000000000007941 */ /* 0x000fea0003800000 */
.L_x_4558:
[----:B------:R-:W-:-:S05]  /*cc70*/  IMAD R168, R168, R170, R159 ;  /* 0x000000aaa8a87224 */ /* 0x000fca00078e029f */
[----:B------:R-:W-:Y:S02]  /*cc80*/  VIADDMNMX R165, R168, R170, R165, PT ;  /* 0x000000aaa8a57246 */ /* 0x000fe400038001a5 */
[----:B------:R-:W-:-:S07]  /*cc90*/  VIMNMX R163, R163, R168, !PT ;  /* 0x000000a8a3a37248 */ /* 0x000fce0007fe0100 */
.L_x_4557:
[C---:B------:R-:W-:Y:S01]  /*cca0*/  ISETP.GE.AND P6, PT, R164.reuse, 0xa, PT ;  /* 0x0000000aa400780c */ /* 0x040fe20003fc6270 */
[----:B------:R-:W1:Y:S01]  /*ccb0*/  SHFL.IDX PT, R161, R161, 0x1, 0x1c1f ;  /* 0x003c1f00a1a17f89 */ /* 0x000e6200000e0000 */
[C---:B------:R-:W-:Y:S01]  /*ccc0*/  ISETP.GE.AND P1, PT, R164.reuse, 0x2, PT ;  /* 0x00000002a400780c */ /* 0x040fe20003f26270 */
[----:B------:R-:W-:Y:S01]  /*ccd0*/  UISETP.NE.AND UP0, UPT, UR61, URZ, UPT ;  /* 0x0000003f3d00728c */ /* 0x000fe2000bf05270 */
        /* <DEDUP_REMOVED lines=10> */
[----:B------:R-:W-:Y:S01]  /*cd80*/  FSEL R21, R21, -INF , !P3 ;  /* 0xff80000015157808 */ /* 0x000fe20005800000 */
[--C-:B-1----:R-:W-:Y:S01]  /*cd90*/  IMAD.IADD R167, R167, 0x1, R161.reuse ;  /* 0x00000001a7a77824 */ /* 0x102fe200078e02a1 */
[C---:B------:R-:W-:Y:S01]  /*cda0*/  ISETP.GT.AND P4, PT, R163.reuse, 0x9, !P6 ;  /* 0x00000009a300780c */ /* 0x040fe20007784270 */
[----:B------:R-:W-:Y:S01]  /*cdb0*/  IMAD.IADD R166, R166, 0x1, R161 ;  /* 0x00000001a6a67824 */ /* 0x000fe200078e02a1 */
        /* <DEDUP_REMOVED lines=115> */
[----:B------:R-:W-:-:S13]  /*d4f0*/  ISETP.GE.AND P6, PT, R164, 0x5a, PT ;  /* 0x0000005aa400780c */ /* 0x000fda0003fc6270 */
[----:B------:R-:W-:Y:S02]  /*d500*/  @P6 LOP3.LUT R16, R16, 0x1, RZ, 0xfc, !PT ;  /* 0x0000000110106812 */ /* 0x000fe400078efcff */
        /* <DEDUP_REMOVED lines=17> */
.L_x_4563:
[----:B------:R-:W-:-:S05]  /*d620*/  IMAD.U32 R164, RZ, RZ, UR47 ;  /* 0x0000002fffa47e24 */ /* 0x000fca000f8e00ff */
[----:B------:R-:W-:-:S13]  /*d630*/  ISETP.NE.AND P6, PT, R164, 0x1, PT ;  /* 0x00000001a400780c */ /* 0x000fda0003fc5270 */
[----:B------:R-:W0:Y:S02]  /*d640*/  @P6 LDC.64 R8, c[0x0][0x9e8] ;  /* 0x00027a00ff086b82 */ /* 0x000e240000000a00 */
[----:B0-----:R-:W-:-:S05]  /*d650*/  @P6 IMAD.HI.U32 R8, R161, R8, RZ ;  /* 0x00000008a1086227 */ /* 0x001fca00078e00ff */
[----:B------:R-:W-:-:S07]  /*d660*/  @P6 SHF.R.U32.HI R161, RZ, R9, R8 ;  /* 0x00000009ffa16219 */ /* 0x000fce0000011608 */
.L_x_4564:
[----:B------:R-:W-:Y:S05]  /*d670*/  BSYNC B0 ;  /* 0x0000000000007941 */ /* 0x000fea0003800000 */
.L_x_4562:
[----:B------:R-:W-:-:S05]  /*d680*/  IMAD R159, R161, R164, R159 ;  /* 0x000000a4a19f7224 */ /* 0x000fca00078e029f */
[----:B------:R-:W-:Y:S02]  /*d690*/  VIADDMNMX R167, R159, R164, R167, PT ;  /* 0x000000a49fa77246 */ /* 0x000fe400038001a7 */
[----:B------:R-:W-:-:S07]  /*d6a0*/  VIMNMX R166, R166, R159, !PT ;  /* 0x0000009fa6a67248 */ /* 0x000fce0007fe0100 */
.L_x_4561:
        /* <DEDUP_REMOVED lines=165> */
[----:B------:R-:W-:Y:S02]  /*e100*/  MUFU.EX2 R159, R159 ;  /* 0x0000009f009f7308 */ /* 0x000fe40000000800 */
[----:B------:R-:W-:Y:S02]  /*e110*/  FMNMX.FTZ R9, R145, R14, !PT ;  /* 0x0000000e91097209 */ /* 0x000fe40007810000 */
[----:B------:R-:W-:Y:S01]  /*e120*/  FSEL R14, R149, -INF , !P2 ;  /* 0xff800000950e7808 */ /* 0x000fe20005000000 */
[----:B------:R-:W-:Y:S01]  /*e130*/  FFMA.FTZ R149, R140, UR10, -R0 ;  /* 0x0000000a8c957c23 */ /* 0x000fe20008010800 */
[----:B------:R-:W-:Y:S01]  /*e140*/  FMNMX.FTZ R9, R146, R9, !PT ;  /* 0x0000000992097209 */ /* 0x000fe20007810000 */
[----:B------:R-:W-:Y:S01]  /*e150*/  FADD.FTZ R0, -R147, R12 ;  /* 0x0000000c93007221 */ /* 0x000fe20000010100 */
[----:B------:R-:W-:Y:S02]  /*e160*/  MUFU.EX2 R184, R184 ;  /* 0x000000b800b87308 */ /* 0x000fe40000000800 */
[----:B------:R-:W-:Y:S01]  /*e170*/  FMNMX.FTZ R9, R150, R9, !PT ;  /* 0x0000000996097209 */ /* 0x000fe20007810000 */
[----:B------:R-:W-:-:S03]  /*e180*/  FMUL.FTZ R0, R0, UR10 ;  /* 0x0000000a00007c20 */ /* 0x000fc60008410000 */
[----:B------:R-:W-:Y:S02]  /*e190*/  FMNMX.FTZ R9, R14, R9, !PT ;  /* 0x000000090e097209 */ /* 0x000fe40007810000 */
[----:B------:R-:W-:Y:S02]  /*e1a0*/  MUFU.EX2 R123, R123 ;  /* 0x0000007b007b7308 */ /* 0x000fe40000000800 */
[----:B------:R-:W-:-:S04]  /*e1b0*/  FMNMX.FTZ R9, R152, R9, !PT ;  /* 0x0000000998097209 */ /* 0x000fc80007810000 */
[----:B------:R-:W-:Y:S02]  /*e1c0*/  FMNMX.FTZ R9, R154, R9, !PT ;  /* 0x000000099a097209 */ /* 0x000fe40007810000 */
[----:B------:R-:W0:Y:S02]  /*e1d0*/  MUFU.EX2 R0, R0 ;  /* 0x0000000000007308 */ /* 0x000e240000000800 */
[----:B------:R-:W-:-:S04]  /*e1e0*/  FMNMX.FTZ R9, R156, R9, !PT ;  /* 0x000000099c097209 */ /* 0x000fc80007810000 */
[----:B------:R-:W-:Y:S02]  /*e1f0*/  FMNMX.FTZ R9, R158, R9, !PT ;  /* 0x000000099e097209 */ /* 0x000fe40007810000 */
[----:B------:R-:W1:Y:S03]  /*e200*/  MUFU.EX2 R186, R186 ;  /* 0x000000ba00ba7308 */ /* 0x000e660000000800 */
[----:B------:R-:W2:Y:S05]  /*e210*/  SHFL.BFLY PT, R120, R9, 0x2, 0x1f ;  /* 0x0c401f0009787f89 */ /* 0x000eaa00000e0000 */
[----:B------:R-:W3:Y:S08]  /*e220*/  MUFU.EX2 R21, R21 ;  /* 0x0000001500157308 */ /* 0x000ef00000000800 */
[----:B------:R-:W-:Y:S08]  /*e230*/  MUFU.EX2 R180, R180 ;  /* 0x000000b400b47308 */ /* 0x000ff00000000800 */
[----:B------:R-:W-:Y:S01]  /*e240*/  MUFU.EX2 R127, R127 ;  /* 0x0000007f007f7308 */ /* 0x000fe20000000800 */
[----:B--2---:R-:W-:-:S05]  /*e250*/  FMNMX.FTZ R120, R9, R120, !PT ;  /* 0x0000007809787209 */ /* 0x004fca0007810000 */
[----:B------:R-:W2:Y:S02]  /*e260*/  SHFL.BFLY PT, R9, R120, 0x1, 0x1f ;  /* 0x0c201f0078097f89 */ /* 0x000ea400000e0000 */
[----:B------:R-:W-:Y:S08]  /*e270*/  MUFU.EX2 R182, R182 ;  /* 0x000000b600b67308 */ /* 0x000ff00000000800 */
[----:B------:R-:W-:Y:S08]  /*e280*/  MUFU.EX2 R161, R161 ;  /* 0x000000a100a17308 */ /* 0x000ff00000000800 */
[----:B------:R-:W-:Y:S01]  /*e290*/  MUFU.EX2 R176, R176 ;  /* 0x000000b000b07308 */ /* 0x000fe20000000800 */
[----:B--2---:R-:W-:-:S07]  /*e2a0*/  FMNMX.FTZ R9, R120, R9, !PT ;  /* 0x0000000978097209 */ /* 0x004fce0007810000 */
        /* <DEDUP_REMOVED lines=10> */
[----:B------:R-:W-:Y:S01]  /*e350*/  FFMA.FTZ R185, R121, UR10, -R151 ;  /* 0x0000000a79b97c23 */ /* 0x000fe20008010897 */
        /* <DEDUP_REMOVED lines=15> */
[----:B------:R-:W-:Y:S01]  /*e450*/  FADD.FTZ R11, R159, R122 ;  /* 0x0000007a9f0b7221 */ /* 0x000fe20000010000 */
[--C-:B------:R-:W-:Y:S01]  /*e460*/  FFMA.FTZ R132, R138, UR10, -R151.reuse ;  /* 0x0000000a8a847c23 */ /* 0x100fe20008010897 */
[----:B------:R-:W0:Y:S01]  /*e470*/  MUFU.EX2 R2, R2 ;  /* 0x0000000200027308 */ /* 0x000e220000000800 */
[----:B------:R-:W-:Y:S01]  /*e480*/  FFMA.FTZ R179, R141, UR10, -R151 ;  /* 0x0000000a8db37c23 */ /* 0x000fe20008010897 */
[----:B------:R-:W-:Y:S01]  /*e490*/  FADD.FTZ R122, R184, R11 ;  /* 0x0000000bb87a7221 */ /* 0x000fe20000010000 */
[--C-:B------:R-:W-:Y:S01]  /*e4a0*/  FFMA.FTZ R130, R142, UR10, -R151.reuse ;  /* 0x0000000a8e827c23 */ /* 0x100fe20008010897 */
[--C-:B------:R-:W-:Y:S01]  /*e4b0*/  FFMA.FTZ R173, R145, UR10, -R151.reuse ;  /* 0x0000000a91ad7c23 */ /* 0x100fe20008010897 */
[--C-:B------:R-:W-:Y:S01]  /*e4c0*/  FFMA.FTZ R126, R146, UR10, -R151.reuse ;  /* 0x0000000a927e7c23 */ /* 0x100fe20008010897 */
[----:B------:R-:W-:Y:S01]  /*e4d0*/  FADD.FTZ R11, R123, R122 ;  /* 0x0000007a7b0b7221 */ /* 0x000fe20000010000 */
[--C-:B------:R-:W-:Y:S01]  /*e4e0*/  FFMA.FTZ R175, R150, UR10, -R151.reuse ;  /* 0x0000000a96af7c23 */ /* 0x100fe20008010897 */
[----:B------:R-:W2:Y:S01]  /*e4f0*/  MUFU.EX2 R191, R191 ;  /* 0x000000bf00bf7308 */ /* 0x000ea20000000800 */
[----:B------:R-:W-:Y:S01]  /*e500*/  FFMA.FTZ R169, R152, UR10, -R151 ;  /* 0x0000000a98a97c23 */ /* 0x000fe20008010897 */
[----:B-1----:R-:W-:Y:S01]  /*e510*/  FADD.FTZ R122, R186, R11 ;  /* 0x0000000bba7a7221 */ /* 0x002fe20000010000 */
[----:B------:R-:W-:-:S03]  /*e520*/  FFMA.FTZ R171, R156, UR10, -R151 ;  /* 0x0000000a9cab7c23 */ /* 0x000fc60008010897 */
[----:B---3--:R-:W-:Y:S02]  /*e530*/  FADD.FTZ R11, R21, R122 ;  /* 0x0000007a150b7221 */ /* 0x008fe40000010000 */
[----:B------:R-:W1:Y:S01]  /*e540*/  MUFU.EX2 R124, R124 ;  /* 0x0000007c007c7308 */ /* 0x000e620000000800 */
[----:B0-----:R-:W-:Y:S01]  /*e550*/  FFMA.FTZ R3, R2, R3, R189 ;  /* 0x0000000302037223 */ /* 0x001fe200000100bd */
[----:B------:R-:W-:-:S03]  /*e560*/  FADD.FTZ R122, R180, R11 ;  /* 0x0000000bb47a7221 */ /* 0x000fc60000010000 */
[----:B------:R-:W-:Y:S01]  /*e570*/  FADD.FTZ R6, R128, R3 ;  /* 0x0000000380067221 */ /* 0x000fe20000010000 */
[----:B------:R-:W-:Y:S01]  /*e580*/  FADD.FTZ R11, R127, R122 ;  /* 0x0000007a7f0b7221 */ /* 0x000fe20000010000 */
[----:B------:R-:W-:Y:S01]  /*e590*/  FFMA.FTZ R122, R14, UR10, -R151 ;  /* 0x0000000a0e7a7c23 */ /* 0x000fe20008010897 */
[----:B------:R-:W0:Y:S01]  /*e5a0*/  MUFU.EX2 R185, R185 ;  /* 0x000000b900b97308 */ /* 0x000e220000000800 */
[----:B--2---:R-:W-:Y:S01]  /*e5b0*/  FADD.FTZ R3, R191, R6 ;  /* 0x00000006bf037221 */ /* 0x004fe20000010000 */
[----:B------:R-:W-:-:S04]  /*e5c0*/  FADD.FTZ R14, R182, R11 ;  /* 0x0000000bb60e7221 */ /* 0x000fc80000010000 */
[----:B------:R-:W-:Y:S02]  /*e5d0*/  FADD.FTZ R11, R161, R14 ;  /* 0x0000000ea10b7221 */ /* 0x000fe40000010000 */
[----:B------:R-:W2:Y:S01]  /*e5e0*/  MUFU.EX2 R120, R120 ;  /* 0x0000007800787308 */ /* 0x000ea20000000800 */
[----:B-1----:R-:W-:Y:S01]  /*e5f0*/  FADD.FTZ R6, R124, R3 ;  /* 0x000000037c067221 */ /* 0x002fe20000010000 */
[----:B------:R-:W-:-:S04]  /*e600*/  FADD.FTZ R14, R176, R11 ;  /* 0x0000000bb00e7221 */ /* 0x000fc80000010000 */
[----:B------:R-:W-:Y:S01]  /*e610*/  FADD.FTZ R11, R149, R14 ;  /* 0x0000000e950b7221 */ /* 0x000fe20000010000 */
[----:B------:R-:W-:Y:S01]  /*e620*/  FFMA.FTZ R14, R154, UR10, -R151 ;  /* 0x0000000a9a0e7c23 */ /* 0x000fe20008010897 */
[----:B------:R-:W1:Y:S01]  /*e630*/  MUFU.EX2 R187, R187 ;  /* 0x000000bb00bb7308 */ /* 0x000e620000000800 */
[----:B0-----:R-:W-:Y:S01]  /*e640*/  FADD.FTZ R3, R185, R6 ;  /* 0x00000006b9037221 */ /* 0x001fe20000010000 */
[----:B------:R-:W-:-:S06]  /*e650*/  FADD.FTZ R136, R178, R11 ;  /* 0x0000000bb2887221 */ /* 0x000fcc0000010000 */
        /* <DEDUP_REMOVED lines=57> */
.L_x_4565:
        /* <DEDUP_REMOVED lines=36> */
.L_x_4547:
        /* <DEDUP_REMOVED lines=99> */
.L_x_4567:
[----:B------:R-:W-:Y:S01]  /*f260*/  ULEA UR5, UR38, UR60, 0x3 ;  /* 0x0000003c26057291 */ /* 0x000fe2000f8e183f */
[----:B------:R-:W-:-:S05]  /*f270*/  IMAD.U32 R0, RZ, RZ, UR39 ;  /* 0x00000027ff007e24 */ /* 0x000fca000f8e00ff */
[----:B------:R-:W-:-:S04]  /*f280*/  SHF.L.U32 R0, R0, 0x1f, RZ ;  /* 0x0000001f00007819 */ /* 0x000fc800000006ff */
[----:B------:R0:W1:Y:S01]  /*f290*/  SYNCS.PHASECHK.TRANS64.TRYWAIT P1, [UR5+0x30850], R0 ;  /* 0x03085000ff0075a7 */ /* 0x0000620008020145 */
[----:B------:R-:W-:Y:S05]  /*f2a0*/  @!P0 BRA `(.L_x_4568) ;  /* 0x0000000000048947 */ /* 0x000fea0003800000 */
[----:B------:R-:W-:Y:S01]  /*f2b0*/  BPT.TRAP 0x1 ;  /* 0x000000040000795c */ /* 0x000fe20000300000 */
.L_x_4568:
[----:B-1----:R-:W-:Y:S05]  /*f2c0*/  @P1 BRA `(.L_x_4569) ;  /* 0x0000000000081947 */ /* 0x002fea0003800000 */
[----:B------:R-:W1:Y:S02]  /*f2d0*/  SYNCS.PHASECHK.TRANS64.TRYWAIT P1, [UR5+0x30850], R0 ;  /* 0x03085000ff0075a7 */ /* 0x000e640008020145 */
[----:B-1----:R-:W-:Y:S05]  /*f2e0*/  @!P1 BRA `(.L_x_4570) ;  /* 0x000000b000809947 */ /* 0x002fea0003800000 */
.L_x_4569:
[----:B------:R-:W-:Y:S01]  /*f2f0*/  UIADD3 UR60, UR60, 0x400, URZ ;  /* 0x000004003c3c7890 */ /* 0x000fe2000fffe03f */
[----:B------:R-:W-:Y:S01]  /*f300*/  WARPGROUP.ARRIVE ;  /* 0x00000000000079c5 */ /* 0x000fe20000000000 */
[----:B------:R-:W-:Y:S01]  /*f310*/  UMOV UR7, 0x40000040 ;  /* 0x4000004000077882 */ /* 0x000fe20000000000 */
[----:B-1----:R-:W1:Y:S01]  /*f320*/  SHFL.BFLY PT, R5, R6, 0x2, 0x1f ;  /* 0x0c401f0006057f89 */ /* 0x002e6200000e0000 */
[----:B------:R-:W-:Y:S01]  /*f330*/  USHF.R.U32.HI UR60, URZ, 0x4, UR60 ;  /* 0x000000043f3c7899 */ /* 0x000fe2000801163c */
[----:B------:R-:W-:Y:S02]  /*f340*/  IMAD.MOV.U32 R10, RZ, RZ, RZ ;  /* 0x000000ffff0a7224 */ /* 0x000fe400078e00ff */
[----:B0-----:R-:W0:Y:S01]  /*f350*/  SHFL.BFLY PT, R0, R3, 0x2, 0x1f ;  /* 0x0c401f0003007f89 */ /* 0x001e2200000e0000 */
[----:B------:R-:W-:Y:S01]  /*f360*/  ULOP3.LUT UR60, UR60, 0x3fff, URZ, 0xc0, !UPT ;  /* 0x00003fff3c3c7892 */ /* 0x000fe2000f8ec03f */
[----:B------:R-:W-:-:S03]  /*f370*/  IMAD.U32 R13, RZ, RZ, UR10 ;  /* 0x0000000aff0d7e24 */ /* 0x000fc6000f8e00ff */
[----:B------:R-:W-:-:S04]  /*f380*/  ULOP3.LUT UR4, UR60, 0x3000000, URZ, 0xfc, !UPT ;  /* 0x030000003c047892 */ /* 0x000fc8000f8efc3f */
[----:B------:R-:W-:-:S07]  /*f390*/  UIMAD UR4, UR38, 0x900, UR4 ;  /* 0x00000900260478a4 */ /* 0x000fce000f8e0204 */
[----:B------:R-:W-:Y:S02]  /*f3a0*/  UMOV UR6, UR4 ;  /* 0x0000000400067c82 */ /* 0x000fe40008000000 */
[----:B------:R-:W-:Y:S01]  /*f3b0*/  HGMMA.64x192x16.F32 R24, R188, gdesc[UR4].tnspB, R24, gsb0 ;  /* 0x42e00004bc187df0 */ /* 0x000fe20008000818 */
[----:B------:R-:W-:Y:S01]  /*f3c0*/  UIADD3 UR6, UR4, 0x80, URZ ;  /* 0x0000008004067890 */ /* 0x000fe2000fffe03f */
[----:B-1----:R-:W-:Y:S01]  /*f3d0*/  FADD.FTZ R5, R5, R6 ;  /* 0x0000000605057221 */ /* 0x002fe20000010000 */
[----:B------:R-:W-:Y:S01]  /*f3e0*/  UMOV UR7, 0x40000040 ;  /* 0x4000004000077882 */ /* 0x000fe20000000000 */
[----:B0-----:R-:W-:Y:S01]  /*f3f0*/  FADD.FTZ R2, R0, R3 ;  /* 0x0000000300027221 */ /* 0x001fe20000010000 */
[----:B------:R-:W-:Y:S02]  /*f400*/  IMAD.MOV.U32 R3, RZ, RZ, RZ ;  /* 0x000000ffff037224 */ /* 0x000fe400078e00ff */
[----:B------:R-:W0:Y:S04]  /*f410*/  SHFL.BFLY PT, R0, R5, 0x1, 0x1f ;  /* 0x0c201f0005007f89 */ /* 0x000e2800000e0000 */
[----:B------:R-:W1:Y:S01]  /*f420*/  SHFL.BFLY PT, R7, R2, 0x1, 0x1f ;  /* 0x0c201f0002077f89 */ /* 0x000e6200000e0000 */
        /* <DEDUP_REMOVED lines=44> */
.L_x_4571:
[----:B------:R-:W-:Y:S01]  /*f6f0*/  R2UR UR6, R221 ;  /* 0x00000000dd0672ca */ /* 0x000fe200000e0000 */
        /* <DEDUP_REMOVED lines=17> */
[----:B------:R-:W-:Y:S01]  /*f810*/  FMUL.FTZ R49, R49, R10 ;  /* 0x0000000a31317220 */ /* 0x000fe20000410000 */
[----:B------:R-:W-:-:S02]  /*f820*/  IMAD.U32 R221, RZ, RZ, UR6 ;  /* 0x00000006ffdd7e24 */ /* 0x000fc4000f8e00ff */
[-C--:B------:R-:W-:Y:S01]  /*f830*/  FMUL.FTZ R52, R52, R10.reuse ;  /* 0x0000000a34347220 */ /* 0x080fe20000410000 */
[-C--:B------:R-:W-:Y:S01]  /*f840*/  FMUL.FTZ R53, R53, R10.reuse ;  /* 0x0000000a35357220 */ /* 0x080fe20000410000 */
[-C--:B------:R-:W-:Y:S01]  /*f850*/  FMUL.FTZ R56, R56, R10.reuse ;  /* 0x0000000a38387220 */ /* 0x080fe20000410000 */
[-C--:B------:R-:W-:Y:S01]  /*f860*/  FMUL.FTZ R57, R57, R10.reuse ;  /* 0x0000000a39397220 */ /* 0x080fe20000410000 */
[----:B------:R-:W0:Y:S01]  /*f870*/  S2UR UR6, SR_CgaCtaId ;  /* 0x00000000000679c3 */ /* 0x000e220000008800 */
        /* <DEDUP_REMOVED lines=83> */
[----:B------:R-:W-:-:S12]  /*fdb0*/  ULOP3.LUT UR39, UR39, UR4, URZ, 0x3c, !UPT ;  /* 0x0000000427277292 */ /* 0x000fd8000f8e3c3f */
.L_x_4493:
        /* <DEDUP_REMOVED lines=16> */
[----:B------:R-:W-:Y:S01]  /*fec0*/  ULDC.64 UR12, c[0x0][0xc00] ;  /* 0x00030000000c7ab9 */ /* 0x000fe20000000a00 */
[----:B------:R-:W-:Y:S02]  /*fed0*/  R2UR UR18, R195 ;  /* 0x00000000c31272ca */ /* 0x000fe400000e0000 */
[----:B------:R-:W-:Y:S02]  /*fee0*/  R2UR UR16, R23 ;  /* 0x00000000171072ca */ /* 0x000fe400000e0000 */
[----:B------:R-:W-:-:S02]  /*fef0*/  R2UR UR17, R208 ;  /* 0x00000000d01172ca */ /* 0x000fc400000e0000 */
[----:B------:R-:W-:-:S04]  /*ff00*/  R2UR UR23, R209 ;  /* 0x00000000d11772ca */ /* 0x000fc800000e0000 */
[----:B------:R-:W-:Y:S01]  /*ff10*/  UIMAD.WIDE UR12, UR9, 0x4, UR12 ;  /* 0x00000004090c78a5 */ /* 0x000fe2000f8e020c */
[----:B------:R-:W-:Y:S01]  /*ff20*/  UMOV UR10, UR8 ;  /* 0x00000008000a7c82 */ /* 0x000fe20008000000 */
[----:B0-----:R-:W-:Y:S01]  /*ff30*/  UMOV UR11, UR4 ;  /* 0x00000004000b7c82 */ /* 0x001fe20008000000 */
[----:B------:R-:W-:Y:S01]  /*ff40*/  BAR.SYNC.DEFER_BLOCKING 0x1, 0x100 ;  /* 0x0044000000007b1d */ /* 0x000fe20000010000 */
[----:B--2---:R-:W-:-:S03]  /*ff50*/  IMAD.WIDE R8, R3, R8, UR10 ;  /* 0x0000000a03087e25 */ /* 0x004fc6000f8e0208 */
[C---:B------:R-:W-:Y:S02]  /*ff60*/  LOP3.LUT R3, R8.reuse, 0x380, RZ, 0xc0, !PT ;  /* 0x0000038008037812 */ /* 0x040fe400078ec0ff */
[C---:B------:R-:W-:Y:S02]  /*ff70*/  IADD3 R10, P2, R8.reuse, 0x20, RZ ;  /* 0x00000020080a7810 */ /* 0x040fe40007f5e0ff */
[C---:B------:R-:W-:Y:S02]  /*ff80*/  IADD3 R12, P1, R8.reuse, 0x40, RZ ;  /* 0x00000040080c7810 */ /* 0x040fe40007f3e0ff */
[C---:B------:R-:W-:Y:S01]  /*ff90*/  IADD3 R17, P6, R8.reuse, 0x60, RZ ;  /* 0x0000006008117810 */ /* 0x040fe20007fde0ff */
[--C-:B------:R-:W-:Y:S01]  /*ffa0*/  IMAD.X R131, RZ, RZ, R9.reuse, P2 ;  /* 0x000000ffff837224 */ /* 0x100fe200010e0609 */
[C---:B------:R-:W-:Y:S01]  /*ffb0*/  IADD3 R133, P5, R8.reuse, 0x4000, RZ ;  /* 0x0000400008857810 */ /* 0x040fe20007fbe0ff */
[--C-:B------:R-:W-:Y:S01]  /*ffc0*/  IMAD.X R107, RZ, RZ, R9.reuse, P1 ;  /* 0x000000ffff6b7224 */ /* 0x100fe200008e0609 */
[----:B------:R-:W-:Y:S01]  /*ffd0*/  SHF.R.U64 R3, R3, 0x3, RZ ;  /* 0x0000000303037819 */ /* 0x000fe200000012ff */
[--C-:B------:R-:W-:Y:S01]  /*ffe0*/  IMAD.X R105, RZ, RZ, R9.reuse, P6 ;  /* 0x000000ffff697224 */ /* 0x100fe200030e0609 */
[C---:B------:R-:W-:Y:S01]  /*fff0*/  IADD3 R22, P0, R8.reuse, 0x4020, RZ ;  /* 0x0000402008167810 */ /* 0x040fe20007f1e0ff */
[----:B------:R-:W-:Y:S01]  /*10000*/  IMAD.X R103, RZ, RZ, R9, P5 ;  /* 0x000000ffff677224 */ /* 0x000fe200028e0609 */
[----:B------:R-:W-:-:S02]  /*10010*/  IADD3 R135, P4, R8, 0x4040, RZ ;  /* 0x0000404008877810 */ /* 0x000fc40007f9e0ff */
[C---:B------:R-:W-:Y:S01]  /*10020*/  IADD3 R72, P3, R8.reuse, 0x4060, RZ ;  /* 0x0000406008487810 */ /* 0x040fe20007f7e0ff */
[--C-:B------:R-:W-:Y:S01]  /*10030*/  IMAD.X R101, RZ, RZ, R9.reuse, P0 ;  /* 0x000000ffff657224 */ /* 0x100fe200000e0609 */
[C---:B------:R-:W-:Y:S01]  /*10040*/  IADD3 R137, P2, R8.reuse, 0x8000, RZ ;  /* 0x0000800008897810 */ /* 0x040fe20007f5e0ff */
[--C-:B------:R-:W-:Y:S01]  /*10050*/  IMAD.X R99, RZ, RZ, R9.reuse, P4 ;  /* 0x000000ffff637224 */ /* 0x100fe200020e0609 */
[C---:B------:R-:W-:Y:S01]  /*10060*/  IADD3 R132, P1, R8.reuse, 0x8020, RZ ;  /* 0x0000802008847810 */ /* 0x040fe20007f3e0ff */
[--C-:B------:R-:W-:Y:S01]  /*10070*/  IMAD.X R97, RZ, RZ, R9.reuse, P3 ;  /* 0x000000ffff617224 */ /* 0x100fe200018e0609 */
[C---:B------:R-:W-:Y:S01]  /*10080*/  IADD3 R139, P6, R8.reuse, 0x8040, RZ ;  /* 0x00008040088b7810 */ /* 0x040fe20007fde0ff */
[--C-:B------:R-:W-:Y:S01]  /*10090*/  IMAD.X R75, RZ, RZ, R9.reuse, P2 ;  /* 0x000000ffff4b7224 */ /* 0x100fe200010e0609 */
[----:B------:R-:W-:Y:S01]  /*100a0*/  IADD3 R141, P5, R8, 0x8060, RZ ;  /* 0x00008060088d7810 */ /* 0x000fe20007fbe0ff */
[--C-:B------:R-:W-:Y:S01]  /*100b0*/  IMAD.X R73, RZ, RZ, R9.reuse, P1 ;  /* 0x000000ffff497224 */ /* 0x100fe200008e0609 */
[----:B------:R-:W-:Y:S01]  /*100c0*/  LOP3.LUT R8, R3, R8, RZ, 0x3c, !PT ;  /* 0x0000000803087212 */ /* 0x000fe200078e3cff */
[--C-:B------:R-:W-:Y:S01]  /*100d0*/  IMAD.X R13, RZ, RZ, R9.reuse, P6 ;  /* 0x000000ffff0d7224 */ /* 0x100fe200030e0609 */
[----:B------:R-:W-:Y:S01]  /*100e0*/  LOP3.LUT R3, R10, 0x380, RZ, 0xc0, !PT ;  /* 0x000003800a037812 */ /* 0x000fe200078ec0ff */
[----:B------:R-:W-:Y:S01]  /*100f0*/  IMAD.X R15, RZ, RZ, R9, P5 ;  /* 0x000000ffff0f7224 */ /* 0x000fe200028e0609 */
[----:B------:R-:W-:-:S02]  /*10100*/  LOP3.LUT R11, R12, 0x380, RZ, 0xc0, !PT ;  /* 0x000003800c0b7812 */ /* 0x000fc400078ec0ff */
[----:B------:R-:W-:Y:S02]  /*10110*/  SHF.R.U64 R3, R3, 0x3, RZ ;  /* 0x0000000303037819 */ /* 0x000fe400000012ff */
[----:B------:R-:W-:Y:S02]  /*10120*/  SHF.R.U64 R11, R11, 0x3, RZ ;  /* 0x000000030b0b7819 */ /* 0x000fe400000012ff */
[----:B------:R-:W-:Y:S02]  /*10130*/  LOP3.LUT R130, R3, R10, RZ, 0x3c, !PT ;  /* 0x0000000a03827212 */ /* 0x000fe400078e3cff */
[----:B------:R-:W-:Y:S02]  /*10140*/  LOP3.LUT R106, R11, R12, RZ, 0x3c, !PT ;  /* 0x0000000c0b6a7212 */ /* 0x000fe400078e3cff */
[----:B------:R-:W-:Y:S02]  /*10150*/  LOP3.LUT R3, R22, 0x380, RZ, 0xc0, !PT ;  /* 0x0000038016037812 */ /* 0x000fe400078ec0ff */
[----:B------:R-:W-:-:S02]  /*10160*/  LOP3.LUT R14, R17, 0x380, RZ, 0xc0, !PT ;  /* 0x00000380110e7812 */ /* 0x000fc400078ec0ff */
[----:B------:R-:W-:Y:S02]  /*10170*/  LOP3.LUT R12, R137, 0x380, RZ, 0xc0, !PT ;  /* 0x00000380890c7812 */ /* 0x000fe400078ec0ff */
[----:B------:R-:W-:Y:S02]  /*10180*/  SHF.R.U64 R3, R3, 0x3, RZ ;  /* 0x0000000303037819 */ /* 0x000fe400000012ff */
[----:B------:R-:W-:Y:S02]  /*10190*/  SHF.R.U64 R14, R14, 0x3, RZ ;  /* 0x000000030e0e7819 */ /* 0x000fe400000012ff */
[----:B------:R-:W-:Y:S02]  /*101a0*/  SHF.R.U64 R12, R12, 0x3, RZ ;  /* 0x000000030c0c7819 */ /* 0x000fe400000012ff */
[----:B------:R-:W-:Y:S02]  /*101b0*/  LOP3.LUT R10, R135, 0x380, RZ, 0xc0, !PT ;  /* 0x00000380870a7812 */ /* 0x000fe400078ec0ff */
[----:B------:R-:W-:-:S02]  /*101c0*/  LOP3.LUT R11, R72, 0x380, RZ, 0xc0, !PT ;  /* 0x00000380480b7812 */ /* 0x000fc400078ec0ff */
[----:B------:R-:W-:Y:S02]  /*101d0*/  LOP3.LUT R18, R133, 0x380, RZ, 0xc0, !PT ;  /* 0x0000038085127812 */ /* 0x000fe400078ec0ff */
[----:B------:R-:W-:Y:S02]  /*101e0*/  LOP3.LUT R100, R3, R22, RZ, 0x3c, !PT ;  /* 0x0000001603647212 */ /* 0x000fe400078e3cff */
[----:B------:R-:W-:Y:S02]  /*101f0*/  LOP3.LUT R104, R14, R17, RZ, 0x3c, !PT ;  /* 0x000000110e687212 */ /* 0x000fe400078e3cff */
[----:B------:R-:W-:Y:S02]  /*10200*/  LOP3.LUT R74, R12, R137, RZ, 0x3c, !PT ;  /* 0x000000890c4a7212 */ /* 0x000fe400078e3cff */
[----:B------:R-:W-:Y:S02]  /*10210*/  LOP3.LUT R3, R132, 0x380, RZ, 0xc0, !PT ;  /* 0x0000038084037812 */ /* 0x000fe400078ec0ff */
[----:B------:R-:W-:-:S02]  /*10220*/  SHF.R.U64 R10, R10, 0x3, RZ ;  /* 0x000000030a0a7819 */ /* 0x000fc400000012ff */
[----:B------:R-:W-:Y:S02]  /*10230*/  SHF.R.U64 R11, R11, 0x3, RZ ;  /* 0x000000030b0b7819 */ /* 0x000fe400000012ff */
[----:B------:R-:W-:Y:S02]  /*10240*/  LOP3.LUT R12, R139, 0x380, RZ, 0xc0, !PT ;  /* 0x000003808b0c7812 */ /* 0x000fe400078ec0ff */
[----:B------:R-:W-:Y:S02]  /*10250*/  LOP3.LUT R14, R141, 0x380, RZ, 0xc0, !PT ;  /* 0x000003808d0e7812 */ /* 0x000fe400078ec0ff */
[----:B------:R-:W-:Y:S02]  /*10260*/  SHF.R.U64 R18, R18, 0x3, RZ ;  /* 0x0000000312127819 */ /* 0x000fe400000012ff */
[----:B------:R-:W-:Y:S02]  /*10270*/  SHF.R.U64 R3, R3, 0x3, RZ ;  /* 0x0000000303037819 */ /* 0x000fe400000012ff */
[----:B------:R-:W-:-:S02]  /*10280*/  LOP3.LUT R98, R10, R135, RZ, 0x3c, !PT ;  /* 0x000000870a627212 */ /* 0x000fc400078e3cff */
[----:B------:R-:W-:Y:S02]  /*10290*/  LOP3.LUT R96, R11, R72, RZ, 0x3c, !PT ;  /* 0x000000480b607212 */ /* 0x000fe400078e3cff */
[----:B------:R-:W-:Y:S02]  /*102a0*/  SHF.R.U64 R12, R12, 0x3, RZ ;  /* 0x000000030c0c7819 */ /* 0x000fe400000012ff */
[----:B------:R-:W-:Y:S02]  /*102b0*/  SHF.R.U64 R14, R14, 0x3, RZ ;  /* 0x000000030e0e7819 */ /* 0x000fe400000012ff */
[----:B------:R-:W-:Y:S02]  /*102c0*/  LOP3.LUT R102, R18, R133, RZ, 0x3c, !PT ;  /* 0x0000008512667212 */ /* 0x000fe400078e3cff */
[----:B------:R-:W-:Y:S02]  /*102d0*/  MOV R17, R8 ;  /* 0x0000000800117202 */ /* 0x000fe40000000f00 */
[----:B------:R-:W-:-:S02]  /*102e0*/  F2FP.F16.F32.PACK_AB R8, R25, R24 ;  /* 0x000000181908723e */ /* 0x000fc400000000ff */
[----:B------:R-:W-:Y:S02]  /*102f0*/  F2FP.F16.F32.PACK_AB R9, R27, R26 ;  /* 0x0000001a1b09723e */ /* 0x000fe400000000ff */
[----:B------:R-:W-:Y:S02]  /*10300*/  F2FP.F16.F32.PACK_AB R10, R29, R28 ;  /* 0x0000001c1d0a723e */ /* 0x000fe400000000ff */
[----:B------:R-:W-:Y:S02]  /*10310*/  F2FP.F16.F32.PACK_AB R11, R31, R30 ;  /* 0x0000001e1f0b723e */ /* 0x000fe400000000ff */
[----:B------:R-:W-:Y:S02]  /*10320*/  LOP3.LUT R72, R3, R132, RZ, 0x3c, !PT ;  /* 0x0000008403487212 */ /* 0x000fe400078e3cff */
[----:B------:R-:W-:Y:S01]  /*10330*/  MOV R135, R130 ;  /* 0x0000008200877202 */ /* 0x000fe20000000f00 */
[----:B------:R0:W-:Y:S01]  /*10340*/  STSM.16.M88.4 [R17], R8 ;  /* 0x0000000811007844 */ /* 0x0001e20000000200 */
[----:B------:R-:W-:-:S02]  /*10350*/  LOP3.LUT R12, R12, R139, RZ, 0x3c, !PT ;  /* 0x0000008b0c0c7212 */ /* 0x000fc400078e3cff */
[----:B------:R-:W-:Y:S02]  /*10360*/  LOP3.LUT R14, R14, R141, RZ, 0x3c, !PT ;  /* 0x0000008d0e0e7212 */ /* 0x000fe400078e3cff */
[----:B------:R-:W-:Y:S02]  /*10370*/  MOV R131, R98 ;  /* 0x0000006200837202 */ /* 0x000fe40000000f00 */
[----:B------:R-:W-:Y:S02]  /*10380*/  MOV R3, R96 ;  /* 0x0000006000037202 */ /* 0x000fe40000000f00 */
[----:B------:R-:W-:Y:S02]  /*10390*/  MOV R133, R102 ;  /* 0x0000006600857202 */ /* 0x000fe40000000f00 */
[----:B------:R-:W-:Y:S02]  /*103a0*/  MOV R132, R100 ;  /* 0x0000006400847202 */ /* 0x000fe40000000f00 */
[----:B------:R-:W-:-:S02]  /*103b0*/  F2FP.F16.F32.PACK_AB R96, R33, R32 ;  /* 0x000000202160723e */ /* 0x000fc400000000ff */
        /* <DEDUP_REMOVED lines=10> */
[----:B------:R-:W-:Y:S01]  /*10460*/  MOV R18, R12 ;  /* 0x0000000c00127202 */ /* 0x000fe20000000f00 */
[----:B------:R2:W-:Y:S01]  /*10470*/  STSM.16.M88.4 [R106], R100 ;  /* 0x000000646a007844 */ /* 0x0005e20000000200 */
[----:B0-----:R-:W-:Y:S02]  /*10480*/  MOV R17, R14 ;  /* 0x0000000e00117202 */ /* 0x001fe40000000f00 */
[----:B------:R-:W-:-:S02]  /*10490*/  F2FP.F16.F32.PACK_AB R8, R49, R48 ;  /* 0x000000303108723e */ /* 0x000fc400000000ff */
[----:B------:R-:W-:Y:S02]  /*104a0*/  F2FP.F16.F32.PACK_AB R9, R51, R50 ;  /* 0x000000323309723e */ /* 0x000fe400000000ff */
[----:B------:R-:W-:Y:S02]  /*104b0*/  F2FP.F16.F32.PACK_AB R10, R53, R52 ;  /* 0x00000034350a723e */ /* 0x000fe400000000ff */
[----:B------:R-:W-:Y:S02]  /*104c0*/  F2FP.F16.F32.PACK_AB R11, R55, R54 ;  /* 0x00000036370b723e */ /* 0x000fe400000000ff */
[----:B------:R-:W-:Y:S02]  /*104d0*/  MOV R130, R74 ;  /* 0x0000004a00827202 */ /* 0x000fe40000000f00 */
[----:B------:R-:W-:Y:S01]  /*104e0*/  MOV R22, R72 ;  /* 0x0000004800167202 */ /* 0x000fe20000000f00 */
[----:B------:R0:W-:Y:S01]  /*104f0*/  STSM.16.M88.4 [R134], R8 ;  /* 0x0000000886007844 */ /* 0x0001e20000000200 */
[----:B------:R-:W-:-:S02]  /*10500*/  F2FP.F16.F32.PACK_AB R12, R57, R56 ;  /* 0x00000038390c723e */ /* 0x000fc400000000ff */
[----:B------:R-:W-:Y:S02]  /*10510*/  F2FP.F16.F32.PACK_AB R13, R59, R58 ;  /* 0x0000003a3b0d723e */ /* 0x000fe400000000ff */
[----:B------:R-:W-:Y:S02]  /*10520*/  F2FP.F16.F32.PACK_AB R14, R61, R60 ;  /* 0x0000003c3d0e723e */ /* 0x000fe400000000ff */
[----:B------:R-:W-:Y:S02]  /*10530*/  F2FP.F16.F32.PACK_AB R15, R63, R62 ;  /* 0x0000003e3f0f723e */ /* 0x000fe400000000ff */
[----:B------:R-:W-:Y:S02]  /*10540*/  F2FP.F16.F32.PACK_AB R72, R65, R64 ;  /* 0x000000404148723e */ /* 0x000fe400000000ff */
[----:B------:R-:W-:Y:S01]  /*10550*/  F2FP.F16.F32.PACK_AB R73, R67, R66 ;  /* 0x000000424349723e */ /* 0x000fe200000000ff */
[----:B------:R-:W-:Y:S01]  /*10560*/  STSM.16.M88.4 [R133], R12 ;  /* 0x0000000c85007844 */ /* 0x000fe20000000200 */
[----:B------:R-:W-:-:S02]  /*10570*/  F2FP.F16.F32.PACK_AB R74, R69, R68 ;  /* 0x00000044454a723e */ /* 0x000fc400000000ff */
[----:B------:R-:W-:Y:S02]  /*10580*/  F2FP.F16.F32.PACK_AB R75, R71, R70 ;  /* 0x00000046474b723e */ /* 0x000fe400000000ff */
[----:B-1----:R-:W-:Y:S02]  /*10590*/  F2FP.F16.F32.PACK_AB R96, R5, R4 ;  /* 0x000000040560723e */ /* 0x002fe400000000ff */
[----:B------:R-:W-:Y:S01]  /*105a0*/  F2FP.F16.F32.PACK_AB R97, R123, R122 ;  /* 0x0000007a7b61723e */ /* 0x000fe200000000ff */
[----:B------:R-:W-:Y:S01]  /*105b0*/  STSM.16.M88.4 [R132], R72 ;  /* 0x0000004884007844 */ /* 0x000fe20000000200 */
[----:B------:R-:W-:Y:S02]  /*105c0*/  F2FP.F16.F32.PACK_AB R98, R77, R76 ;  /* 0x0000004c4d62723e */ /* 0x000fe400000000ff */
[----:B------:R-:W-:Y:S02]  /*105d0*/  F2FP.F16.F32.PACK_AB R99, R79, R78 ;  /* 0x0000004e4f63723e */ /* 0x000fe400000000ff */
[----:B--2---:R-:W-:-:S02]  /*105e0*/  F2FP.F16.F32.PACK_AB R100, R81, R80 ;  /* 0x000000505164723e */ /* 0x004fc400000000ff */
[----:B------:R-:W-:Y:S01]  /*105f0*/  F2FP.F16.F32.PACK_AB R101, R83, R82 ;  /* 0x000000525365723e */ /* 0x000fe200000000ff */
[----:B------:R1:W-:Y:S01]  /*10600*/  STSM.16.M88.4 [R131], R96 ;  /* 0x0000006083007844 */ /* 0x0003e20000000200 */
[----:B------:R-:W-:Y:S02]  /*10610*/  F2FP.F16.F32.PACK_AB R102, R85, R84 ;  /* 0x000000545566723e */ /* 0x000fe400000000ff */
[----:B------:R-:W-:Y:S02]  /*10620*/  F2FP.F16.F32.PACK_AB R103, R87, R86 ;  /* 0x000000565767723e */ /* 0x000fe400000000ff */
[----:B------:R-:W-:Y:S02]  /*10630*/  F2FP.F16.F32.PACK_AB R104, R89, R88 ;  /* 0x000000585968723e */ /* 0x000fe400000000ff */
[----:B------:R-:W-:Y:S01]  /*10640*/  F2FP.F16.F32.PACK_AB R105, R91, R90 ;  /* 0x0000005a5b69723e */ /* 0x000fe200000000ff */
[----:B------:R-:W-:Y:S01]  /*10650*/  STSM.16.M88.4 [R3], R100 ;  /* 0x0000006403007844 */ /* 0x000fe20000000200 */
[----:B------:R-:W-:-:S02]  /*10660*/  F2FP.F16.F32.PACK_AB R106, R93, R92 ;  /* 0x0000005c5d6a723e */ /* 0x000fc400000000ff */
[----:B------:R-:W-:Y:S02]  /*10670*/  F2FP.F16.F32.PACK_AB R107, R95, R94 ;  /* 0x0000005e5f6b723e */ /* 0x000fe400000000ff */
[----:B0-----:R-:W-:Y:S02]  /*10680*/  F2FP.F16.F32.PACK_AB R8, R7, R6 ;  /* 0x000000060708723e */ /* 0x001fe400000000ff */
[----:B------:R-:W-:Y:S01]  /*10690*/  F2FP.F16.F32.PACK_AB R9, R125, R124 ;  /* 0x0000007c7d09723e */ /* 0x000fe200000000ff */
[----:B------:R-:W-:Y:S01]  /*106a0*/  STSM.16.M88.4 [R130], R104 ;  /* 0x0000006882007844 */ /* 0x000fe20000000200 */
[----:B------:R-:W-:Y:S01]  /*106b0*/  F2FP.F16.F32.PACK_AB R10, R21, R20 ;  /* 0x00000014150a723e */ /* 0x000fe200000000ff */
[----:B-1----:R-:W-:Y:S01]  /*106c0*/  IMAD.U32 R96, RZ, RZ, UR12 ;  /* 0x0000000cff607e24 */ /* 0x002fe2000f8e00ff */
[----:B------:R-:W-:Y:S01]  /*106d0*/  F2FP.F16.F32.PACK_AB R11, R127, R126 ;  /* 0x0000007e7f0b723e */ /* 0x000fe200000000ff */
[----:B------:R-:W-:Y:S01]  /*106e0*/  IMAD.U32 R97, RZ, RZ, UR13 ;  /* 0x0000000dff617e24 */ /* 0x000fe2000f8e00ff */
[----:B------:R-:W-:Y:S01]  /*106f0*/  F2FP.F16.F32.PACK_AB R12, R121, R120 ;  /* 0x00000078790c723e */ /* 0x000fe200000000ff */
[----:B------:R-:W0:Y:S01]  /*10700*/  LDC.64 R98, c[0x0][0xc08] ;  /* 0x00030200ff627b82 */ /* 0x000e220000000a00 */
[----:B------:R-:W-:Y:S01]  /*10710*/  F2FP.F16.F32.PACK_AB R13, R129, R128 ;  /* 0x00000080810d723e */ /* 0x000fe200000000ff */
[----:B------:R-:W-:Y:S01]  /*10720*/  STSM.16.M88.4 [R22], R8 ;  /* 0x0000000816007844 */ /* 0x000fe20000000200 */
[----:B------:R-:W-:-:S02]  /*10730*/  F2FP.F16.F32.PACK_AB R14, R109, R108 ;  /* 0x0000006c6d0e723e */ /* 0x000fc400000000ff */
[----:B------:R-:W-:Y:S02]  /*10740*/  F2FP.F16.F32.PACK_AB R15, R111, R110 ;  /* 0x0000006e6f0f723e */ /* 0x000fe400000000ff */
[----:B------:R-:W-:Y:S02]  /*10750*/  F2FP.F16.F32.PACK_AB R72, R113, R112 ;  /* 0x000000707148723e */ /* 0x000fe400000000ff */
[----:B------:R-:W-:Y:S01]  /*10760*/  F2FP.F16.F32.PACK_AB R73, R115, R114 ;  /* 0x000000727349723e */ /* 0x000fe200000000ff */
[----:B------:R-:W-:Y:S01]  /*10770*/  STSM.16.M88.4 [R18], R12 ;  /* 0x0000000c12007844 */ /* 0x000fe20000000200 */
[----:B------:R-:W-:Y:S02]  /*10780*/  F2FP.F16.F32.PACK_AB R74, R117, R116 ;  /* 0x00000074754a723e */ /* 0x000fe400000000ff */
[----:B------:R-:W-:Y:S02]  /*10790*/  F2FP.F16.F32.PACK_AB R75, R119, R118 ;  /* 0x00000076774b723e */ /* 0x000fe400000000ff */
[----:B------:R-:W-:-:S03]  /*107a0*/  ISETP.NE.U32.AND P0, PT, RZ, UR14, PT ;  /* 0x0000000eff007c0c */ /* 0x000fc6000bf05070 */
[----:B------:R1:W-:Y:S01]  /*107b0*/  STSM.16.M88.4 [R17], R72 ;  /* 0x0000004811007844 */ /* 0x0003e20000000200 */
[----:B------:R-:W-:Y:S01]  /*107c0*/  BAR.SYNC.DEFER_BLOCKING 0x1, 0x100 ;  /* 0x0044000000007b1d */ /* 0x000fe20000010000 */
[----:B------:R-:W-:Y:S02]  /*107d0*/  ISETP.NE.AND.EX P0, PT, RZ, UR15, PT, P0 ;  /* 0x0000000fff007c0c */ /* 0x000fe4000bf05300 */
[----:B0-----:R-:W-:-:S05]  /*107e0*/  ISETP.NE.U32.AND P1, PT, R98, RZ, PT ;  /* 0x000000ff6200720c */ /* 0x001fca0003f25070 */
[----:B-1----:R-:W0:Y:S06]  /*107f0*/  LDC R17, c[0x0][0xbe8] ;  /* 0x0002fa00ff117b82 */ /* 0x002e2c0000000800 */
[----:B------:R-:W2:Y:S01]  /*10800*/  @P0 LDG.E R3, desc[UR36][R96.64] ;  /* 0x0000002460030981 */ /* 0x000ea2000c1e1900 */
[----:B------:R-:W-:Y:S01]  /*10810*/  R2UR UR4, R99 ;  /* 0x00000000630472ca */ /* 0x000fe200000e0000 */
[----:B------:R-:W-:-:S12]  /*10820*/  VOTEU.ANY UP0, P1 ;  /* 0x00000000003f7886 */ /* 0x000fd80000800100 */
[----:B------:R-:W-:Y:S01]  /*10830*/  UISETP.NE.AND.EX UP0, UPT, UR4, URZ, UPT, UP0 ;  /* 0x0000003f0400728c */ /* 0x000fe2000bf05300 */
[----:B0-----:R-:W-:Y:S02]  /*10840*/  ISETP.NE.AND P1, PT, R17, 0x1, PT ;  /* 0x000000011100780c */ /* 0x001fe40003f25270 */
[----:B------:R-:W-:Y:S02]  /*10850*/  ULDC UR4, c[0x0][0xa88] ;  /* 0x0002a20000047ab9 */ /* 0x000fe40000000800 */
[----:B------:R-:W-:Y:S01]  /*10860*/  IMAD.U32 R12, RZ, RZ, UR4 ;  /* 0x00000004ff0c7e24 */ /* 0x000fe2000f8e00ff */
[----:B------:R-:W-:Y:S01]  /*10870*/  PLOP3.LUT P4, PT, PT, PT, UP0, 0x80, 0x0 ;  /* 0x000000000000781c */ /* 0x000fe20003f8f008 */
[----:B------:R-:W-:-:S04]  /*10880*/  ULDC UR4, c[0x0][0xad4] ;  /* 0x0002b50000047ab9 */ /* 0x000fc80000000800 */
[----:B------:R-:W-:Y:S02]  /*10890*/  @UP0 ULDC.64 UR12, c[0x0][0xc08] ;  /* 0x00030200000c0ab9 */ /* 0x000fe40000000a00 */
[----:B------:R-:W-:Y:S01]  /*108a0*/  @UP0 UIMAD.WIDE UR12, UR9, 0x4, UR12 ;  /* 0x00000004090c08a5 */ /* 0x000fe2000f8e020c */
[----:B------:R-:W0:Y:S01]  /*108b0*/  @P1 LDC R10, c[0x0][0xbec] ;  /* 0x0002fb00ff0a1b82 */ /* 0x000e220000000800 */
[----:B------:R-:W-:-:S04]  /*108c0*/  UISETP.NE.AND UP0, UPT, UR18, URZ, UPT ;  /* 0x0000003f1200728c */ /* 0x000fc8000bf05270 */
[----:B------:R-:W-:Y:S01]  /*108d0*/  USEL UR4, UR18, UR4, UP0 ;  /* 0x0000000412047287 */ /* 0x000fe20008000000 */
[----:B------:R-:W-:Y:S02]  /*108e0*/  IMAD.U32 R8, RZ, RZ, UR12 ;  /* 0x0000000cff087e24 */ /* 0x000fe4000f8e00ff */
[----:B------:R-:W1:Y:S01]  /*108f0*/  @P1 LDC R11, c[0x0][0xbf0] ;  /* 0x0002fc00ff0b1b82 */ /* 0x000e620000000800 */
[----:B------:R-:W-:Y:S01]  /*10900*/  UISETP.GT.AND UP1, UPT, UR4, 0x1, UPT ;  /* 0x000000010400788c */ /* 0x000fe2000bf24270 */
[----:B------:R-:W-:Y:S01]  /*10910*/  IMAD.U32 R9, RZ, RZ, UR13 ;  /* 0x0000000dff097e24 */ /* 0x000fe2000f8e00ff */
[----:B------:R-:W-:Y:S02]  /*10920*/  UMOV UR22, 0x9b8 ;  /* 0x000009b800167882 */ /* 0x000fe40000000000 */
[----:B------:R-:W-:Y:S02]  /*10930*/  USEL UR22, UR22, 0x978, UP1 ;  /* 0x0000097816167887 */ /* 0x000fe40008800000 */
[----:B------:R-:W-:Y:S01]  /*10940*/  UISETP.NE.U32.AND UP0, UPT, UR14, URZ, UPT ;  /* 0x0000003f0e00728c */ /* 0x000fe2000bf05070 */
[----:B------:R-:W-:Y:S01]  /*10950*/  VIADD R15, R192, UR16 ;  /* 0x00000010c00f7c36 */ /* 0x000fe20008000000 */
[----:B------:R-:W-:Y:S01]  /*10960*/  USHF.R.S32.HI UR12, URZ, 0x1f, UR9 ;  /* 0x0000001f3f0c7899 */ /* 0x000fe20008011409 */
[----:B------:R0:W5:Y:S01]  /*10970*/  @P4 LDG.E R12, desc[UR36][R8.64] ;  /* 0x00000024080c4981 */ /* 0x000162000c1e1900 */
[----:B------:R-:W-:Y:S01]  /*10980*/  UMOV UR4, URZ ;  /* 0x0000003f00047c82 */ /* 0x000fe20008000000 */
[----:B------:R-:W-:-:S02]  /*10990*/  UISETP.NE.AND.EX UP0, UPT, UR15, URZ, UPT, UP0 ;  /* 0x0000003f0f00728c */ /* 0x000fc4000bf05300 */
[----:B------:R-:W-:Y:S02]  /*109a0*/  USEL UR20, UR17, URZ, UP1 ;  /* 0x0000003f11147287 */ /* 0x000fe40008800000 */
[----:B------:R-:W-:Y:S02]  /*109b0*/  USEL UR9, UR9, URZ, !UP0 ;  /* 0x0000003f09097287 */ /* 0x000fe4000c000000 */
[----:B------:R-:W-:Y:S01]  /*109c0*/  USEL UR21, UR12, URZ, !UP0 ;  /* 0x0000003f0c157287 */ /* 0x000fe2000c000000 */
[----:B------:R-:W-:Y:S02]  /*109d0*/  ULDC.64 UR16, c[0x0][UR22+0x220] ;  /* 0x0000880016107abb */ /* 0x000fe40008000a00 */
[----:B------:R-:W-:Y:S01]  /*109e0*/  ULDC.64 UR12, c[0x0][UR22+0x218] ;  /* 0x00008600160c7abb */ /* 0x000fe20008000a00 */
[----:B------:R-:W-:Y:S01]  /*109f0*/  ULDC.64 UR18, c[0x0][UR22+0x228] ;  /* 0x00008a0016127abb */ /* 0x000fe20008000a00 */
[----:B------:R-:W-:Y:S01]  /*10a00*/  UIMAD.WIDE.U32 UR14, UR12, UR23, URZ ;  /* 0x000000170c0e72a5 */ /* 0x000fe2000f8e003f */
[----:B0-----:R-:W-:Y:S01]  /*10a10*/  @P1 IMAD.HI.U32 R8, R15, R10, RZ ;  /* 0x0000000a0f081227 */ /* 0x001fe200078e00ff */
[----:B------:R-:W-:-:S02]  /*10a20*/  UIMAD UR23, UR13, UR23, URZ ;  /* 0x000000170d1772a4 */ /* 0x000fc4000f8e023f */
[----:B------:R-:W-:Y:S02]  /*10a30*/  UIMAD UR17, UR17, UR9, URZ ;  /* 0x00000009111172a4 */ /* 0x000fe4000f8e023f */
[----:B------:R-:W-:Y:S02]  /*10a40*/  UIMAD.WIDE.U32 UR24, UR18, UR20, URZ ;  /* 0x00000014121872a5 */ /* 0x000fe4000f8e003f */
[----:B------:R-:W-:Y:S02]  /*10a50*/  UIMAD.WIDE.U32 UR12, UR16, UR9, URZ ;  /* 0x00000009100c72a5 */ /* 0x000fe4000f8e003f */
[----:B------:R-:W-:Y:S02]  /*10a60*/  UIMAD UR18, UR19, UR20, URZ ;  /* 0x00000014131272a4 */ /* 0x000fe4000f8e023f */
[----:B------:R-:W-:Y:S01]  /*10a70*/  UIMAD UR17, UR16, UR21, UR17 ;  /* 0x00000015101172a4 */ /* 0x000fe2000f8e0211 */
[----:B------:R-:W-:Y:S01]  /*10a80*/  IMAD.U32 R9, RZ, RZ, UR25 ;  /* 0x00000019ff097e24 */ /* 0x000fe2000f8e00ff */
[----:B------:R-:W-:-:S02]  /*10a90*/  UIADD3 UR18, UR25, UR18, URZ ;  /* 0x0000001219127290 */ /* 0x000fc4000fffe03f */
[----:B------:R-:W-:Y:S02]  /*10aa0*/  UIADD3 UR23, UR15, UR23, URZ ;  /* 0x000000170f177290 */ /* 0x000fe4000fffe03f */
[----:B------:R-:W-:Y:S02]  /*10ab0*/  UIADD3 UR17, UR13, UR17, URZ ;  /* 0x000000110d117290 */ /* 0x000fe4000fffe03f */
[----:B------:R-:W-:Y:S01]  /*10ac0*/  IMAD.U32 R14, RZ, RZ, UR18 ;  /* 0x00000012ff0e7e24 */ /* 0x000fe2000f8e00ff */
[----:B--2---:R-:W-:Y:S01]  /*10ad0*/  @P0 R2UR UR4, R3 ;  /* 0x00000000030402ca */ /* 0x004fe200000e0000 */
[----:B------:R-:W-:Y:S01]  /*10ae0*/  IMAD.MOV.U32 R3, RZ, RZ, R15 ;  /* 0x000000ffff037224 */ /* 0x000fe200078e000f */
[----:B-1----:R-:W-:Y:S01]  /*10af0*/  @P1 SHF.R.U32.HI R3, RZ, R11, R8 ;  /* 0x0000000bff031219 */ /* 0x002fe20000011608 */
[----:B------:R-:W-:-:S03]  /*10b00*/  IMAD.U32 R8, RZ, RZ, UR24 ;  /* 0x00000018ff087e24 */ /* 0x000fc6000f8e00ff */
[--C-:B------:R-:W-:Y:S01]  /*10b10*/  SHF.R.S32.HI R9, RZ, 0x1f, R3.reuse ;  /* 0x0000001fff097819 */ /* 0x100fe20000011403 */
[----:B------:R-:W-:-:S04]  /*10b20*/  IMAD.MOV R10, RZ, RZ, -R3 ;  /* 0x000000ffff0a7224 */ /* 0x000fc800078e0a03 */
[----:B------:R-:W-:Y:S02]  /*10b30*/  IMAD R11, R17, R10, R15 ;  /* 0x0000000a110b7224 */ /* 0x000fe400078e020f */
[----:B------:R-:W-:Y:S02]  /*10b40*/  UIADD3 UR14, UP0, UP2, UR12, UR14, UR4 ;  /* 0x0000000e0c0e7290 */ /* 0x000fe4000fa1e004 */
[----:B------:R-:W-:Y:S01]  /*10b50*/  USHF.R.S32.HI UR16, URZ, 0x1f, UR4 ;  /* 0x0000001f3f107899 */ /* 0x000fe20008011404 */
[----:B------:R-:W-:-:S03]  /*10b60*/  ULDC.64 UR12, c[0x0][UR22+0x210] ;  /* 0x00008400160c7abb */ /* 0x000fc60008000a00 */
        /* <DEDUP_REMOVED lines=13> */
[----:B------:R-:W-:Y:S08]  /*10c40*/  @P4 BRA `(.L_x_4574) ;  /* 0x0000000000104947 */ /* 0x000ff00003800000 */
[----:B------:R-:W-:Y:S05]  /*10c50*/  @!P0 BRA `(.L_x_4574) ;  /* 0x00000000000c8947 */ /* 0x000fea0003800000 */
[----:B------:R-:W2:Y:S04]  /*10c60*/  LDG.E R3, desc[UR36][R96.64] ;  /* 0x0000002460037981 */ /* 0x000ea8000c1e1900 */
[----:B-----5:R-:W2:Y:S02]  /*10c70*/  LDG.E R12, desc[UR36][R96.64+0x4] ;  /* 0x00000424600c7981 */ /* 0x020ea4000c1e1900 */
[----:B--2---:R-:W-:-:S07]  /*10c80*/  IMAD.IADD R12, R12, 0x1, -R3 ;  /* 0x000000010c0c7824 */ /* 0x004fce00078e0a03 */
.L_x_4574:
[----:B------:R-:W2:Y:S01]  /*10c90*/  LDL R3, [R1+0xc] ;  /* 0x00000c0001037983 */ /* 0x000ea20000100800 */
[----:B------:R-:W-:Y:S02]  /*10ca0*/  R2UR UR12, R23 ;  /* 0x00000000170c72ca */ /* 0x000fe400000e0000 */
[----:B------:R-:W-:Y:S01]  /*10cb0*/  LOP3.LUT P0, RZ, R222, 0x3, RZ, 0xc0, !PT ;  /* 0x00000003deff7812 */ /* 0x000fe2000780c0ff */
[----:B------:R-:W-:Y:S01]  /*10cc0*/  SHFL.IDX PT, R8, R13, RZ, 0x1c1f ;  /* 0x001c1fff0d087589 */ /* 0x000fe200000e0000 */
[----:B------:R-:W-:-:S03]  /*10cd0*/  PLOP3.LUT P3, PT, PT, PT, UP1, 0x80, 0x0 ;  /* 0x000000000000781c */ /* 0x000fc60003f6f018 */
[----:B------:R-:W0:Y:S04]  /*10ce0*/  SHFL.IDX PT, R9, R14, RZ, 0x1c1f ;  /* 0x001c1fff0e097589 */ /* 0x000e2800000e0000 */
[----:B------:R-:W-:Y:S04]  /*10cf0*/  SHFL.IDX PT, R10, R13, 0x1, 0x1c1f ;  /* 0x003c1f000d0a7f89 */ /* 0x000fe800000e0000 */
[----:B------:R-:W1:Y:S01]  /*10d00*/  SHFL.IDX PT, R11, R14, 0x1, 0x1c1f ;  /* 0x003c1f000e0b7f89 */ /* 0x000e6200000e0000 */
[----:B--2---:R-:W-:Y:S02]  /*10d10*/  VIADD R18, R3, UR12 ;  /* 0x0000000c03127c36 */ /* 0x004fe40008000000 */
[----:B-----5:R-:W-:-:S02]  /*10d20*/  IMAD R3, R12, R17, RZ ;  /* 0x000000110c037224 */ /* 0x020fc400078e02ff */
[----:B------:R-:W-:-:S03]  /*10d30*/  VIADD R12, R18, 0x8 ;  /* 0x00000008120c7836 */ /* 0x000fc60000000000 */
[-C--:B------:R-:W-:Y:S02]  /*10d40*/  ISETP.GE.OR P2, PT, R18, R3.reuse, P0 ;  /* 0x000000031200720c */ /* 0x080fe40000746670 */
[----:B------:R-:W-:-:S11]  /*10d50*/  ISETP.GE.OR P0, PT, R12, R3, P0 ;  /* 0x000000030c00720c */ /* 0x000fd60000706670 */
[----:B0-----:R0:W-:Y:S01]  /*10d60*/  @!P2 ST.E desc[UR36][R8.64], R0 ;  /* 0x000000000800a985 */ /* 0x0011e2000c101924 */
[----:B------:R-:W-:-:S03]  /*10d70*/  ISETP.GE.AND P2, PT, R18, R3, PT ;  /* 0x000000031200720c */ /* 0x000fc60003f46270 */
[----:B-1----:R0:W-:Y:S01]  /*10d80*/  @!P0 ST.E desc[UR36][R10.64], R2 ;  /* 0x000000020a008985 */ /* 0x0021e2000c101924 */
[----:B------:R-:W-:Y:S01]  /*10d90*/  ISETP.GE.AND P0, PT, R12, R3, PT ;  /* 0x000000030c00720c */ /* 0x000fe20003f06270 */
[----:B------:R-:W-:-:S12]  /*10da0*/  @P3 BRA `(.L_x_4575) ;  /* 0x0000000c004c3947 */ /* 0x000fd80003800000 */
[----:B------:R-:W-:Y:S01]  /*10db0*/  IMAD.SHL.U32 R63, R194, 0x8, RZ ;  /* 0x00000008c23f7824 */ /* 0x000fe200078e00ff */
[----:B------:R-:W1:Y:S01]  /*10dc0*/  @P1 LDC R57, c[0x0][0xbec] ;  /* 0x0002fb00ff391b82 */ /* 0x000e620000000800 */
[----:B------:R-:W-:Y:S01]  /*10dd0*/  IMAD.MOV.U32 R5, RZ, RZ, 0x2 ;  /* 0x00000002ff057424 */ /* 0x000fe200078e00ff */
[----:B------:R-:W-:Y:S01]  /*10de0*/  ULDC.64 UR14, c[0x0][0xaa0] ;  /* 0x0002a800000e7ab9 */ /* 0x000fe20000000a00 */
[----:B------:R-:W-:Y:S01]  /*10df0*/  IMAD R4, R219, 0x40, R63 ;  /* 0x00000040db047824 */ /* 0x000fe200078e023f */
[----:B------:R-:W-:Y:S02]  /*10e00*/  R2UR UR17, R23 ;  /* 0x00000000171172ca */ /* 0x000fe400000e0000 */
[----:B------:R-:W-:Y:S01]  /*10e10*/  R2UR UR18, R209 ;  /* 0x00000000d11272ca */ /* 0x000fe200000e0000 */
[----:B------:R-:W-:Y:S01]  /*10e20*/  IMAD.WIDE R4, R4, R5, UR10 ;  /* 0x0000000a04047e25 */ /* 0x000fe2000f8e0205 */
[----:B------:R-:W2:Y:S02]  /*10e30*/  @P1 LDC R61, c[0x0][0xbf0] ;  /* 0x0002fc00ff3d1b82 */ /* 0x000ea40000000800 */
[C---:B------:R-:W-:Y:S01]  /*10e40*/  IADD3 R29, P2, R4.reuse, 0x5000, RZ ;  /* 0x00005000041d7810 */ /* 0x040fe20007f5e0ff */
[----:B------:R-:W-:Y:S01]  /*10e50*/  UIMAD UR12, UR16, UR14, URZ ;  /* 0x0000000e100c72a4 */ /* 0x000fe2000f8e023f */
[----:B0-----:R-:W-:-:S02]  /*10e60*/  IADD3 R9, P4, R4, 0x1000, RZ ;  /* 0x0000100004097810 */ /* 0x001fc40007f9e0ff */
[----:B------:R-:W-:Y:S02]  /*10e70*/  LOP3.LUT R28, R29, 0x380, RZ, 0xc0, !PT ;  /* 0x000003801d1c7812 */ /* 0x000fe400078ec0ff */
[----:B------:R-:W-:Y:S02]  /*10e80*/  IADD3 R13, P3, R4, 0x2000, RZ ;  /* 0x00002000040d7810 */ /* 0x000fe40007f7e0ff */
[----:B------:R-:W-:Y:S02]  /*10e90*/  SHF.R.U64 R28, R28, 0x3, RZ ;  /* 0x000000031c1c7819 */ /* 0x000fe400000012ff */
[----:B------:R-:W-:Y:S02]  /*10ea0*/  IADD3 R21, P6, R4, 0x3000, RZ ;  /* 0x0000300004157810 */ /* 0x000fe40007fde0ff */
[----:B------:R-:W-:Y:S01]  /*10eb0*/  LOP3.LUT R28, R28, R29, RZ, 0x3c, !PT ;  /* 0x0000001d1c1c7212 */ /* 0x000fe200078e3cff */
[----:B------:R-:W-:Y:S01]  /*10ec0*/  IMAD.X R29, RZ, RZ, R5, P2 ;  /* 0x000000ffff1d7224 */ /* 0x000fe200010e0605 */
[----:B------:R-:W-:-:S02]  /*10ed0*/  IADD3 R7, P2, R4, 0xb000, RZ ;  /* 0x0000b00004077810 */ /* 0x000fc40007f5e0ff */
[----:B------:R-:W-:Y:S02]  /*10ee0*/  IADD3 R25, P5, R4, 0x4000, RZ ;  /* 0x0000400004197810 */ /* 0x000fe40007fbe0ff */
[----:B------:R-:W-:Y:S01]  /*10ef0*/  LOP3.LUT R0, R7, 0x380, RZ, 0xc0, !PT ;  /* 0x0000038007007812 */ /* 0x000fe200078ec0ff */
[----:B------:R-:W-:Y:S01]  /*10f00*/  UIMAD UR12, UR4, UR15, UR12 ;  /* 0x0000000f040c72a4 */ /* 0x000fe2000f8e020c */
[----:B------:R-:W-:Y:S01]  /*10f10*/  LOP3.LUT R8, R9, 0x380, RZ, 0xc0, !PT ;  /* 0x0000038009087812 */ /* 0x000fe200078ec0ff */
[----:B------:R-:W-:Y:S01]  /*10f20*/  UIMAD.WIDE.U32 UR10, UR4, UR14, URZ ;  /* 0x0000000e040a72a5 */ /* 0x000fe2000f8e003f */
[----:B------:R-:W-:Y:S01]  /*10f30*/  SHF.R.U64 R0, R0, 0x3, RZ ;  /* 0x0000000300007819 */ /* 0x000fe200000012ff */
[----:B------:R-:W-:Y:S01]  /*10f40*/  IMAD.X R53, RZ, RZ, R5, P2 ;  /* 0x000000ffff357224 */ /* 0x000fe200010e0605 */
[----:B------:R-:W-:Y:S01]  /*10f50*/  LOP3.LUT R12, R13, 0x380, RZ, 0xc0, !PT ;  /* 0x000003800d0c7812 */ /* 0x000fe200078ec0ff */
[----:B------:R-:W5:Y:S01]  /*10f60*/  LD.E.128 R28, desc[UR36][R28.64] ;  /* 0x000000241c1c7980 */ /* 0x000f62000c101d00 */
[----:B------:R-:W-:-:S02]  /*10f70*/  LOP3.LUT R20, R21, 0x380, RZ, 0xc0, !PT ;  /* 0x0000038015147812 */ /* 0x000fc400078ec0ff */
[----:B------:R-:W-:Y:S02]  /*10f80*/  LOP3.LUT R24, R25, 0x380, RZ, 0xc0, !PT ;  /* 0x0000038019187812 */ /* 0x000fe400078ec0ff */
[----:B------:R-:W-:Y:S01]  /*10f90*/  LOP3.LUT R52, R0, R7, RZ, 0x3c, !PT ;  /* 0x0000000700347212 */ /* 0x000fe200078e3cff */
[----:B------:R-:W-:Y:S01]  /*10fa0*/  IMAD R0, R194, 0x20, R219 ;  /* 0x00000020c2007824 */ /* 0x000fe200078e02db */
[----:B------:R-:W-:Y:S01]  /*10fb0*/  UIADD3 UR11, UR11, UR12, URZ ;  /* 0x0000000c0b0b7290 */ /* 0x000fe2000fffe03f */
[----:B------:R-:W-:Y:S02]  /*10fc0*/  SHF.R.U64 R8, R8, 0x3, RZ ;  /* 0x0000000308087819 */ /* 0x000fe400000012ff */
[----:B------:R-:W-:Y:S01]  /*10fd0*/  SHF.R.U64 R12, R12, 0x3, RZ ;  /* 0x000000030c0c7819 */ /* 0x000fe200000012ff */
[----:B------:R-:W-:Y:S01]  /*10fe0*/  ULDC.64 UR12, c[0x0][0xae8] ;  /* 0x0002ba00000c7ab9 */ /* 0x000fe20000000a00 */
[----:B------:R-:W-:Y:S02]  /*10ff0*/  SHF.R.U64 R20, R20, 0x3, RZ ;  /* 0x0000000314147819 */ /* 0x000fe400000012ff */
[----:B------:R-:W-:Y:S01]  /*11000*/  SHF.R.U64 R24, R24, 0x3, RZ ;  /* 0x0000000318187819 */ /* 0x000fe200000012ff */
[----:B------:R-:W-:Y:S01]  /*11010*/  VIADD R18, R0, UR17 ;  /* 0x0000001100127c36 */ /* 0x000fe20008000000 */
        /* <DEDUP_REMOVED lines=10> */
[----:B------:R-:W-:Y:S01]  /*110c0*/  USHF.R.S32.HI UR4, URZ, 0x1f, UR9 ;  /* 0x0000001f3f047899 */ /* 0x000fe20008011409 */
[----:B------:R-:W-:Y:S01]  /*110d0*/  IADD3 R37, P4, R4, 0x7000, RZ ;  /* 0x0000700004257810 */ /* 0x000fe20007f9e0ff */
[----:B-1----:R-:W-:Y:S01]  /*110e0*/  @P1 IMAD.HI.U32 R0, R18, R57, RZ ;  /* 0x0000003912001227 */ /* 0x002fe200078e00ff */
[C---:B------:R-:W-:Y:S01]  /*110f0*/  IADD3 R41, P3, R4.reuse, 0x8000, RZ ;  /* 0x0000800004297810 */ /* 0x040fe20007f7e0ff */
[----:B------:R-:W-:Y:S01]  /*11100*/  UIMAD UR11, UR18, UR13, UR11 ;  /* 0x0000000d120b72a4 */ /* 0x000fe2000f8e020b */
[C---:B------:R-:W-:Y:S01]  /*11110*/  IADD3 R45, P6, R4.reuse, 0x9000, RZ ;  /* 0x00009000042d7810 */ /* 0x040fe20007fde0ff */
[----:B------:R-:W-:Y:S01]  /*11120*/  IMAD.MOV.U32 R59, RZ, RZ, R18 ;  /* 0x000000ffff3b7224 */ /* 0x000fe200078e0012 */
[----:B------:R-:W-:Y:S01]  /*11130*/  IADD3 R49, P5, R4, 0xa000, RZ ;  /* 0x0000a00004317810 */ /* 0x000fe20007fbe0ff */
        /* <DEDUP_REMOVED lines=8> */
[----:B------:R-:W-:Y:S02]  /*111c0*/  LOP3.LUT R48, R49, 0x380, RZ, 0xc0, !PT ;  /* 0x0000038031307812 */ /* 0x000fe400078ec0ff */
[----:B------:R-:W-:Y:S01]  /*111d0*/  LOP3.LUT R11, R4, 0x380, RZ, 0xc0, !PT ;  /* 0x00000380040b7812 */ /* 0x000fe200078ec0ff */
[----:B------:R-:W5:Y:S01]  /*111e0*/  LD.E.128 R24, desc[UR36][R24.64] ;  /* 0x0000002418187980 */ /* 0x000f62000c101d00 */
[----:B--2---:R-:W-:Y:S01]  /*111f0*/  @P1 SHF.R.U32.HI R59, RZ, R61, R0 ;  /* 0x0000003dff3b1219 */ /* 0x004fe20000011600 */
[----:B------:R-:W-:Y:S01]  /*11200*/  UIMAD UR4, UR9, UR13, UR4 ;  /* 0x0000000d090472a4 */ /* 0x000fe2000f8e0204 */
[----:B------:R-:W-:Y:S01]  /*11210*/  SHF.R.U64 R32, R32, 0x3, RZ ;  /* 0x0000000320207819 */ /* 0x000fe200000012ff */
[----:B------:R-:W-:Y:S01]  /*11220*/  UIMAD.WIDE.U32 UR10, UR9, UR12, UR10 ;  /* 0x0000000c090a72a5 */ /* 0x000fe2000f8e000a */
[----:B------:R-:W-:Y:S01]  /*11230*/  SHF.R.U64 R36, R36, 0x3, RZ ;  /* 0x0000000324247819 */ /* 0x000fe200000012ff */
[----:B------:R-:W5:Y:S01]  /*11240*/  LD.E.128 R52, desc[UR36][R52.64] ;  /* 0x0000002434347980 */ /* 0x000f62000c101d00 */
[----:B------:R-:W-:-:S02]  /*11250*/  SHF.R.U64 R40, R40, 0x3, RZ ;  /* 0x0000000328287819 */ /* 0x000fc400000012ff */
[----:B------:R-:W-:Y:S02]  /*11260*/  SHF.R.U64 R44, R44, 0x3, RZ ;  /* 0x000000032c2c7819 */ /* 0x000fe400000012ff */
[----:B------:R-:W-:Y:S01]  /*11270*/  SHF.R.U64 R48, R48, 0x3, RZ ;  /* 0x0000000330307819 */ /* 0x000fe200000012ff */
[--C-:B------:R-:W-:Y:S01]  /*11280*/  IMAD.MOV R2, RZ, RZ, -R59.reuse ;  /* 0x000000ffff027224 */ /* 0x100fe200078e0a3b */
[----:B------:R-:W-:Y:S02]  /*11290*/  SHF.R.U64 R11, R11, 0x3, RZ ;  /* 0x000000030b0b7819 */ /* 0x000fe400000012ff */
[----:B------:R-:W-:Y:S01]  /*112a0*/  SHF.R.S32.HI R0, RZ, 0x1f, R59 ;  /* 0x0000001fff007819 */ /* 0x000fe2000001143b */
[----:B------:R-:W-:Y:S01]  /*112b0*/  UIADD3 UR4, UR11, UR4, URZ ;  /* 0x000000040b047290 */ /* 0x000fe2000fffe03f */
        /* <DEDUP_REMOVED lines=14> */
[----:B------:R-:W-:Y:S01]  /*113a0*/  IMAD R17, R17, R2, R18 ;  /* 0x0000000211117224 */ /* 0x000fe200078e0212 */
[----:B------:R-:W5:Y:S01]  /*113b0*/  LD.E.128 R4, desc[UR36][R4.64] ;  /* 0x0000002404047980 */ /* 0x000f62000c101d00 */
[----:B------:R-:W-:Y:S02]  /*113c0*/  IMAD.U32 R57, RZ, RZ, UR11 ;  /* 0x0000000bff397e24 */ /* 0x000fe4000f8e00ff */
[----:B------:R-:W-:Y:S01]  /*113d0*/  IMAD.U32 R56, RZ, RZ, UR10 ;  /* 0x0000000aff387e24 */ /* 0x000fe2000f8e00ff */
[----:B------:R-:W5:Y:S01]  /*113e0*/  LD.E.128 R32, desc[UR36][R32.64] ;  /* 0x0000002420207980 */ /* 0x000f62000c101d00 */
[----:B------:R-:W-:Y:S01]  /*113f0*/  IMAD.U32 R57, RZ, RZ, UR4 ;  /* 0x00000004ff397e24 */ /* 0x000fe2000f8e00ff */
[----:B------:R-:W-:Y:S01]  /*11400*/  ULDC.64 UR10, c[0x0][0xad8] ;  /* 0x0002b600000a7ab9 */ /* 0x000fe20000000a00 */
[----:B------:R-:W-:Y:S01]  /*11410*/  IMAD R61, R59, UR13, R0 ;  /* 0x0000000d3b3d7c24 */ /* 0x000fe2000f8e0200 */
[----:B------:R-:W5:Y:S01]  /*11420*/  LD.E.128 R36, desc[UR36][R36.64] ;  /* 0x0000002424247980 */ /* 0x000f62000c101d00 */
[----:B------:R-:W-:-:S03]  /*11430*/  SHF.R.S32.HI R0, RZ, 0x1f, R17 ;  /* 0x0000001fff007819 */ /* 0x000fc60000011411 */
[----:B------:R-:W5:Y:S01]  /*11440*/  LD.E.128 R40, desc[UR36][R40.64] ;  /* 0x0000002428287980 */ /* 0x000f62000c101d00 */
[----:B------:R-:W-:-:S03]  /*11450*/  IMAD.WIDE.U32 R56, R59, UR12, R56 ;  /* 0x0000000c3b387c25 */ /* 0x000fc6000f8e0038 */
        /* <DEDUP_REMOVED lines=8> */
[----:B------:R-:W-:-:S02]  /*114e0*/  IMAD R2, R0, UR10, RZ ;  /* 0x0000000a00027c24 */ /* 0x000fc4000f8e02ff */
[----:B------:R-:W-:Y:S02]  /*114f0*/  VIADD R18, R219, UR17 ;  /* 0x00000011db127c36 */ /* 0x000fe40008000000 */
[----:B------:R-:W-:Y:S02]  /*11500*/  IMAD.IADD R57, R57, 0x1, R61 ;  /* 0x0000000139397824 */ /* 0x000fe400078e023d */
[C---:B------:R-:W-:Y:S02]  /*11510*/  IMAD R59, R17.reuse, UR11, R2 ;  /* 0x0000000b113b7c24 */ /* 0x040fe4000f8e0202 */
[C---:B------:R-:W-:Y:S01]  /*11520*/  VIADD R2, R18.reuse, 0x40 ;  /* 0x0000004012027836 */ /* 0x040fe20000000000 */
[----:B------:R-:W-:Y:S01]  /*11530*/  UIADD3 UR8, UR8, 0x30820, URZ ;  /* 0x0003082008087890 */ /* 0x000fe2000fffe03f */
        /* <DEDUP_REMOVED lines=33> */
.L_x_4577:
[----:B------:R-:W-:Y:S05]  /*11750*/  BSYNC B1 ;  /* 0x0000000000017941 */ /* 0x000fea0003800000 */
.L_x_4576:
[----:B--2---:R2:W4:Y:S01]  /*11760*/  SHFL.IDX PT, R0, R17, 0x1, 0x181f ;  /* 0x00381f0011007f89 */ /* 0x00452200000e0000 */
[----:B------:R-:W-:Y:S03]  /*11770*/  BSSY B1, `(.L_x_4578) ;  /* 0x0000010000017945 */ /* 0x000fe60003800000 */
[----:B---3-5:R2:W3:Y:S01]  /*11780*/  SHFL.IDX PT, R24, R2, 0x1, 0x181f ;  /* 0x00381f0002187f89 */ /* 0x0284e200000e0000 */
        /* <DEDUP_REMOVED lines=14> */
.L_x_4579:
[----:B------:R-:W-:Y:S05]  /*11870*/  BSYNC B1 ;  /* 0x0000000000017941 */ /* 0x000fea0003800000 */
.L_x_4578:
        /* <DEDUP_REMOVED lines=17> */
.L_x_4581:
[----:B------:R-:W-:Y:S05]  /*11990*/  BSYNC B1 ;  /* 0x0000000000017941 */ /* 0x000fea0003800000 */
.L_x_4580:
        /* <DEDUP_REMOVED lines=20> */
.L_x_4575:
[----:B------:R-:W-:Y:S01]  /*11ae0*/  ULDC.64 UR14, c[0x0][0xb08] ;  /* 0x0002c200000e7ab9 */ /* 0x000fe20000000a00 */
[----:B------:R-:W-:Y:S01]  /*11af0*/  R2UR UR18, R209 ;  /* 0x00000000d11272ca */ /* 0x000fe200000e0000 */
[----:B------:R-:W-:Y:S01]  /*11b00*/  UIMAD UR12, UR16, UR14, URZ ;  /* 0x0000000e100c72a4 */ /* 0x000fe2000f8e023f */
[----:B0-----:R-:W0:Y:S01]  /*11b10*/  @P1 LDC R0, c[0x0][0xbec] ;  /* 0x0002fb00ff001b82 */ /* 0x001e220000000800 */
[----:B------:R-:W-:Y:S01]  /*11b20*/  UIMAD.WIDE.U32 UR10, UR4, UR14, URZ ;  /* 0x0000000e040a72a5 */ /* 0x000fe2000f8e003f */
[----:B------:R-:W-:Y:S01]  /*11b30*/  R2UR UR17, R208 ;  /* 0x00000000d01172ca */ /* 0x000fe200000e0000 */
[----:B------:R-:W-:Y:S01]  /*11b40*/  UIMAD UR12, UR4, UR15, UR12 ;  /* 0x0000000f040c72a4 */ /* 0x000fe2000f8e020c */
[----:B------:R-:W-:Y:S01]  /*11b50*/  IMAD.MOV.U32 R9, RZ, RZ, R15 ;  /* 0x000000ffff097224 */ /* 0x000fe200078e000f */
[----:B------:R-:W-:Y:S01]  /*11b60*/  USHF.R.S32.HI UR4, URZ, 0x1f, UR9 ;  /* 0x0000001f3f047899 */ /* 0x000fe20008011409 */
[----:B------:R-:W-:Y:S01]  /*11b70*/  BSSY B1, `(.L_x_4583) ;  /* 0x000009c000017945 */ /* 0x000fe20003800000 */
[----:B------:R-:W-:Y:S01]  /*11b80*/  UIADD3 UR11, UR11, UR12, URZ ;  /* 0x0000000c0b0b7290 */ /* 0x000fe2000fffe03f */
[----:B------:R-:W1:Y:S01]  /*11b90*/  @P1 LDC R3, c[0x0][0xbf0] ;  /* 0x0002fc00ff031b82 */ /* 0x000e620000000800 */
[----:B------:R-:W-:Y:S01]  /*11ba0*/  UIADD3 UR8, UR8, 0x30820, URZ ;  /* 0x0003082008087890 */ /* 0x000fe2000fffe03f */
[----:B------:R-:W-:Y:S01]  /*11bb0*/  SHF.R.S32.HI R73, RZ, 0x1f, R217 ;  /* 0x0000001fff497819 */ /* 0x000fe200000114d9 */
[----:B------:R-:W-:Y:S01]  /*11bc0*/  ULDC.64 UR12, c[0x0][0xb38] ;  /* 0x0002ce00000c7ab9 */ /* 0x000fe20000000a00 */
[----:B------:R-:W-:Y:S01]  /*11bd0*/  SHF.R.S32.HI R74, RZ, 0x1f, R218 ;  /* 0x0000001fff4a7819 */ /* 0x000fe200000114da */
[----:B------:R-:W-:-:S02]  /*11be0*/  UIMAD.WIDE.U32 UR10, UR18, UR12, UR10 ;  /* 0x0000000c120a72a5 */ /* 0x000fc4000f8e000a */
[----:B------:R-:W-:Y:S02]  /*11bf0*/  UPRMT UR8, URZ, 0x654, UR8 ;  /* 0x000006543f087896 */ /* 0x000fe40008000008 */
[----:B------:R-:W-:-:S03]  /*11c00*/  UIMAD UR11, UR18, UR13, UR11 ;  /* 0x0000000d120b72a4 */ /* 0x000fc6000f8e020b */
[----:B------:R-:W-:Y:S02]  /*11c10*/  ULDC.64 UR12, c[0x0][0xb40] ;  /* 0x0002d000000c7ab9 */ /* 0x000fe40000000a00 */
[----:B------:R-:W-:Y:S02]  /*11c20*/  UIMAD UR4, UR4, UR12, URZ ;  /* 0x0000000c040472a4 */ /* 0x000fe4000f8e023f */
        /* <DEDUP_REMOVED lines=10> */
[----:B------:R-:W-:Y:S02]  /*11cd0*/  UIMAD UR4, UR17, UR13, UR11 ;  /* 0x0000000d110472a4 */ /* 0x000fe4000f8e020b */
[----:B------:R-:W-:Y:S01]  /*11ce0*/  IMAD.U32 R3, RZ, RZ, UR11 ;  /* 0x0000000bff037e24 */ /* 0x000fe2000f8e00ff */
[----:B------:R-:W-:Y:S01]  /*11cf0*/  ULDC.64 UR12, c[0x0][0xb30] ;  /* 0x0002cc00000c7ab9 */ /* 0x000fe20000000a00 */
[----:B------:R-:W-:Y:S02]  /*11d00*/  IMAD R17, R17, R2, R15 ;  /* 0x0000000211117224 */ /* 0x000fe400078e020f */
[----:B------:R-:W-:-:S02]  /*11d10*/  IMAD R0, R0, UR12, RZ ;  /* 0x0000000c00007c24 */ /* 0x000fc4000f8e02ff */
        /* <DEDUP_REMOVED lines=25> */
[----:B------:R-:W-:Y:S02]  /*11eb0*/  SHF.R.S32.HI R13, RZ, 0x1f, R207 ;  /* 0x0000001fff0d7819 */ /* 0x000fe400000114cf */
[----:B------:R-:W-:Y:S02]  /*11ec0*/  SHF.R.S32.HI R72, RZ, 0x1f, R23 ;  /* 0x0000001fff487819 */ /* 0x000fe40000011417 */
[----:B-1----:R-:W-:Y:S01]  /*11ed0*/  @!P4 LEA R10, P5, R218, R2, 0x2 ;  /* 0x00000002da0ac211 */ /* 0x002fe200078a10ff */
[----:B--2---:R-:W-:-:S03]  /*11ee0*/  @!P1 IMAD.WIDE R8, R19, 0x4, R2 ;  /* 0x0000000413089825 */ /* 0x004fc600078e0202 */
[-C--:B------:R-:W-:Y:S02]  /*11ef0*/  @!P4 LEA.HI.X R11, R218, R3.reuse, R74, 0x2, P5 ;  /* 0x00000003da0bc211 */ /* 0x080fe400028f144a */
[----:B------:R-:W-:Y:S01]  /*11f00*/  ISETP.GE.AND P5, PT, R23, UR4, PT ;  /* 0x0000000417007c0c */ /* 0x000fe2000bfa6270 */
[----:B------:R1:W-:Y:S01]  /*11f10*/  @!P1 ST.E.64 desc[UR36][R8.64], R24 ;  /* 0x0000001808009985 */ /* 0x0003e2000c101b24 */
[-C--:B------:R-:W-:Y:S02]  /*11f20*/  @!P2 LEA R14, P1, R15, R2.reuse, 0x2 ;  /* 0x000000020f0ea211 */ /* 0x080fe400078210ff */
[----:B------:R-:W-:Y:S01]  /*11f30*/  @!P3 LEA R12, P6, R207, R2, 0x2 ;  /* 0x00000002cf0cb211 */ /* 0x000fe200078c10ff */
[----:B------:R2:W-:Y:S01]  /*11f40*/  @!P4 ST.E.64 desc[UR36][R10.64], R28 ;  /* 0x0000001c0a00c985 */ /* 0x0005e2000c101b24 */
[----:B------:R-:W-:Y:S02]  /*11f50*/  ISETP.GE.AND P4, PT, R206, UR4, PT ;  /* 0x00000004ce007c0c */ /* 0x000fe4000bf86270 */
[----:B------:R-:W-:-:S02]  /*11f60*/  @!P2 LEA.HI.X R15, R15, R3, R18, 0x2, P1 ;  /* 0x000000030f0fa211 */ /* 0x000fc400008f1412 */
[----:B------:R-:W-:Y:S02]  /*11f70*/  ISETP.GE.AND P1, PT, R205, UR4, PT ;  /* 0x00000004cd007c0c */ /* 0x000fe4000bf26270 */
[-C--:B------:R-:W-:Y:S02]  /*11f80*/  @!P3 LEA.HI.X R13, R207, R3.reuse, R13, 0x2, P6 ;  /* 0x00000003cf0db211 */ /* 0x080fe400030f140d */
[CC--:B------:R-:W-:Y:S02]  /*11f90*/  @!P5 LEA R22, P6, R23.reuse, R2.reuse, 0x2 ;  /* 0x000000021716d211 */ /* 0x0c0fe400078c10ff */
[----:B-1----:R-:W-:Y:S01]  /*11fa0*/  SHF.R.S32.HI R9, RZ, 0x1f, R206 ;  /* 0x0000001fff097819 */ /* 0x002fe200000114ce */
[----:B------:R1:W-:Y:S01]  /*11fb0*/  @!P3 ST.E.64 desc[UR36][R12.64], R32 ;  /* 0x000000200c00b985 */ /* 0x0003e2000c101b24 */
[----:B------:R-:W-:Y:S02]  /*11fc0*/  @!P5 LEA.HI.X R23, R23, R3, R72, 0x2, P6 ;  /* 0x000000031717d211 */ /* 0x000fe400030f1448 */
[----:B------:R-:W-:Y:S01]  /*11fd0*/  @!P4 LEA R8, P6, R206, R2, 0x2 ;  /* 0x00000002ce08c211 */ /* 0x000fe200078c10ff */
[----:B------:R3:W-:Y:S01]  /*11fe0*/  @!P2 ST.E.64 desc[UR36][R14.64], R36 ;  /* 0x000000240e00a985 */ /* 0x0007e2000c101b24 */
[----:B------:R-:W-:-:S02]  /*11ff0*/  ISETP.GE.AND P3, PT, R204, UR4, PT ;  /* 0x00000004cc007c0c */ /* 0x000fc4000bf66270 */
[----:B------:R-:W-:Y:S01]  /*12000*/  ISETP.GE.AND P2, PT, R203, UR4, PT ;  /* 0x00000004cb007c0c */ /* 0x000fe2000bf46270 */
[----:B------:R4:W-:Y:S01]  /*12010*/  @!P5 ST.E.64 desc[UR36][R22.64], R40 ;  /* 0x000000281600d985 */ /* 0x0009e2000c101b24 */
[-C--:B------:R-:W-:Y:S02]  /*12020*/  @!P4 LEA.HI.X R9, R206, R3.reuse, R9, 0x2, P6 ;  /* 0x00000003ce09c211 */ /* 0x080fe400030f1409 */
[----:B--2---:R-:W-:Y:S02]  /*12030*/  SHF.R.S32.HI R11, RZ, 0x1f, R205 ;  /* 0x0000001fff0b7819 */ /* 0x004fe400000114cd */
[C---:B------:R-:W-:Y:S01]  /*12040*/  @!P1 LEA R10, P5, R205.reuse, R2, 0x2 ;  /* 0x00000002cd0a9211 */ /* 0x040fe200078a10ff */
[----:B------:R2:W-:Y:S01]  /*12050*/  @!P4 ST.E.64 desc[UR36][R8.64], R44 ;  /* 0x0000002c0800c985 */ /* 0x0005e2000c101b24 */
[----:B------:R-:W-:Y:S02]  /*12060*/  ISETP.GE.AND P4, PT, R202, UR4, PT ;  /* 0x00000004ca007c0c */ /* 0x000fe4000bf86270 */
[----:B------:R-:W-:-:S02]  /*12070*/  @!P1 LEA.HI.X R11, R205, R3, R11, 0x2, P5 ;  /* 0x00000003cd0b9211 */ /* 0x000fc400028f140b */
[----:B------:R-:W-:Y:S02]  /*12080*/  ISETP.GE.AND P5, PT, R201, UR4, PT ;  /* 0x00000004c9007c0c */ /* 0x000fe4000bfa6270 */
[----:B------:R-:W-:Y:S01]  /*12090*/  SHF.R.S32.HI R25, RZ, 0x1f, R204 ;  /* 0x0000001fff197819 */ /* 0x000fe200000114cc */
[----:B------:R5:W-:Y:S01]  /*120a0*/  @!P1 ST.E.64 desc[UR36][R10.64], R48 ;  /* 0x000000300a009985 */ /* 0x000be2000c101b24 */
[CC--:B-1----:R-:W-:Y:S02]  /*120b0*/  @!P3 LEA R12, P6, R204.reuse, R2.reuse, 0x2 ;  /* 0x00000002cc0cb211 */ /* 0x0c2fe400078c10ff */
[----:B---3--:R-:W-:Y:S02]  /*120c0*/  SHF.R.S32.HI R15, RZ, 0x1f, R203 ;  /* 0x0000001fff0f7819 */ /* 0x008fe400000114cb */
[----:B------:R-:W-:Y:S02]  /*120d0*/  @!P2 LEA R14, P1, R203, R2, 0x2 ;  /* 0x00000002cb0ea211 */ /* 0x000fe400078210ff */
[----:B------:R-:W-:-:S02]  /*120e0*/  @!P3 LEA.HI.X R13, R204, R3, R25, 0x2, P6 ;  /* 0x00000003cc0db211 */ /* 0x000fc400030f1419 */
[----:B------:R-:W-:Y:S02]  /*120f0*/  @!P2 LEA.HI.X R15, R203, R3, R15, 0x2, P1 ;  /* 0x00000003cb0fa211 */ /* 0x000fe400008f140f */
[----:B----4-:R-:W-:Y:S01]  /*12100*/  SHF.R.S32.HI R23, RZ, 0x1f, R202 ;  /* 0x0000001fff177819 */ /* 0x010fe200000114ca */
[----:B------:R1:W-:Y:S01]  /*12110*/  @!P3 ST.E.64 desc[UR36][R12.64], R52 ;  /* 0x000000340c00b985 */ /* 0x0003e2000c101b24 */
[-C--:B--2---:R-:W-:Y:S02]  /*12120*/  @!P4 LEA R8, P6, R202, R2.reuse, 0x2 ;  /* 0x00000002ca08c211 */ /* 0x084fe400078c10ff */
[----:B------:R-:W-:Y:S01]  /*12130*/  SHF.R.S32.HI R18, RZ, 0x1f, R201 ;  /* 0x0000001fff127819 */ /* 0x000fe200000114c9 */
[----:B------:R2:W-:Y:S01]  /*12140*/  @!P2 ST.E.64 desc[UR36][R14.64], R56 ;  /* 0x000000380e00a985 */ /* 0x0005e2000c101b24 */
[----:B------:R-:W-:Y:S02]  /*12150*/  ISETP.GE.AND P1, PT, R200, UR4, PT ;  /* 0x00000004c8007c0c */ /* 0x000fe4000bf26270 */
[----:B------:R-:W-:-:S02]  /*12160*/  @!P5 LEA R22, P3, R201, R2, 0x2 ;  /* 0x00000002c916d211 */ /* 0x000fc400078610ff */
[----:B------:R-:W-:Y:S02]  /*12170*/  ISETP.GE.AND P2, PT, R199, UR4, PT ;  /* 0x00000004c7007c0c */ /* 0x000fe4000bf46270 */
[-C--:B------:R-:W-:Y:S02]  /*12180*/  @!P4 LEA.HI.X R9, R202, R3.reuse, R23, 0x2, P6 ;  /* 0x00000003ca09c211 */ /* 0x080fe400030f1417 */
[----:B------:R-:W-:Y:S02]  /*12190*/  @!P5 LEA.HI.X R23, R201, R3, R18, 0x2, P3 ;  /* 0x00000003c917d211 */ /* 0x000fe400018f1412 */
[----:B------:R-:W-:Y:S01]  /*121a0*/  ISETP.GE.AND P3, PT, R198, UR4, PT ;  /* 0x00000004c6007c0c */ /* 0x000fe2000bf66270 */
[----:B------:R3:W-:Y:S01]  /*121b0*/  @!P4 ST.E.64 desc[UR36][R8.64], R60 ;  /* 0x0000003c0800c985 */ /* 0x0007e2000c101b24 */
[----:B-----5:R-:W-:Y:S02]  /*121c0*/  SHF.R.S32.HI R11, RZ, 0x1f, R200 ;  /* 0x0000001fff0b7819 */ /* 0x020fe400000114c8 */
[----:B------:R-:W-:Y:S01]  /*121d0*/  @!P1 LEA R10, P6, R200, R2, 0x2 ;  /* 0x00000002c80a9211 */ /* 0x000fe200078c10ff */
[----:B------:R4:W-:Y:S01]  /*121e0*/  @!P5 ST.E.64 desc[UR36][R22.64], R64 ;  /* 0x000000401600d985 */ /* 0x0009e2000c101b24 */
[----:B-1----:R-:W-:-:S02]  /*121f0*/  SHF.R.S32.HI R13, RZ, 0x1f, R199 ;  /* 0x0000001fff0d7819 */ /* 0x002fc400000114c7 */
[-C--:B------:R-:W-:Y:S02]  /*12200*/  @!P2 LEA R12, P5, R199, R2.reuse, 0x2 ;  /* 0x00000002c70ca211 */ /* 0x080fe400078a10ff */
[----:B------:R-:W-:Y:S02]  /*12210*/  ISETP.GE.AND P4, PT, R197, UR4, PT ;  /* 0x00000004c5007c0c */ /* 0x000fe4000bf86270 */
[-C--:B------:R-:W-:Y:S02]  /*12220*/  @!P1 LEA.HI.X R11, R200, R3.reuse, R11, 0x2, P6 ;  /* 0x00000003c80b9211 */ /* 0x080fe400030f140b */
[----:B------:R-:W-:Y:S02]  /*12230*/  SHF.R.S32.HI R25, RZ, 0x1f, R198 ;  /* 0x0000001fff197819 */ /* 0x000fe400000114c6 */
[----:B--2---:R-:W-:Y:S01]  /*12240*/  @!P3 LEA R14, P6, R198, R2, 0x2 ;  /* 0x00000002c60eb211 */ /* 0x004fe200078c10ff */
[----:B------:R-:W-:Y:S01]  /*12250*/  @!P1 ST.E.64 desc[UR36][R10.64], R68 ;  /* 0x000000440a009985 */ /* 0x000fe2000c101b24 */
[----:B------:R-:W-:-:S02]  /*12260*/  @!P2 LEA.HI.X R13, R199, R3, R13, 0x2, P5 ;  /* 0x00000003c70da211 */ /* 0x000fc400028f140d */
[----:B------:R-:W-:Y:S02]  /*12270*/  ISETP.GE.AND P5, PT, R196, UR4, PT ;  /* 0x00000004c4007c0c */ /* 0x000fe4000bfa6270 */
[----:B------:R-:W-:Y:S01]  /*12280*/  @!P3 LEA.HI.X R15, R198, R3, R25, 0x2, P6 ;  /* 0x00000003c60fb211 */ /* 0x000fe200030f1419 */
[----:B------:R1:W-:Y:S01]  /*12290*/  @!P2 ST.E.64 desc[UR36][R12.64], R4 ;  /* 0x000000040c00a985 */ /* 0x0003e2000c101b24 */
[----:B---3--:R-:W-:Y:S02]  /*122a0*/  SHF.R.S32.HI R9, RZ, 0x1f, R197 ;  /* 0x0000001fff097819 */ /* 0x008fe400000114c5 */
[----:B------:R-:W-:Y:S01]  /*122b0*/  @!P4 LEA R8, P1, R197, R2, 0x2 ;  /* 0x00000002c508c211 */ /* 0x000fe200078210ff */
[----:B------:R-:W-:Y:S01]  /*122c0*/  @!P3 ST.E.64 desc[UR36][R14.64], R76 ;  /* 0x0000004c0e00b985 */ /* 0x000fe2000c101b24 */
[----:B------:R-:W-:Y:S02]  /*122d0*/  ISETP.GE.AND P3, PT, R217, UR4, PT ;  /* 0x00000004d9007c0c */ /* 0x000fe4000bf66270 */
[----:B----4-:R-:W-:-:S02]  /*122e0*/  SHF.R.S32.HI R23, RZ, 0x1f, R196 ;  /* 0x0000001fff177819 */ /* 0x010fc400000114c4 */
[----:B------:R-:W-:Y:S02]  /*122f0*/  ISETP.GE.AND P2, PT, R216, UR4, PT ;  /* 0x00000004d8007c0c */ /* 0x000fe4000bf46270 */
[CC--:B------:R-:W-:Y:S02]  /*12300*/  @!P5 LEA R22, P6, R196.reuse, R2.reuse, 0x2 ;  /* 0x00000002c416d211 */ /* 0x0c0fe400078c10ff */
[-C--:B------:R-:W-:Y:S02]  /*12310*/  @!P4 LEA.HI.X R9, R197, R3.reuse, R9, 0x2, P1 ;  /* 0x00000003c509c211 */ /* 0x080fe400008f1409 */
[----:B------:R-:W-:Y:S02]  /*12320*/  ISETP.GE.AND P1, PT, R215, UR4, PT ;  /* 0x00000004d7007c0c */ /* 0x000fe4000bf26270 */
[----:B------:R-:W-:Y:S01]  /*12330*/  @!P5 LEA.HI.X R23, R196, R3, R23, 0x2, P6 ;  /* 0x00000003c417d211 */ /* 0x000fe200030f1417 */
[----:B------:R2:W-:Y:S01]  /*12340*/  @!P4 ST.E.64 desc[UR36][R8.64], R80 ;  /* 0x000000500800c985 */ /* 0x0005e2000c101b24 */
[----:B-1----:R-:W-:-:S03]  /*12350*/  @!P3 LEA R4, P4, R217, R2, 0x2 ;  /* 0x00000002d904b211 */ /* 0x002fc600078810ff */
[----:B------:R-:W-:Y:S01]  /*12360*/  @!P5 ST.E.64 desc[UR36][R22.64], R84 ;  /* 0x000000541600d985 */ /* 0x000fe2000c101b24 */
[----:B------:R-:W-:Y:S02]  /*12370*/  ISETP.GE.AND P5, PT, R214, UR4, PT ;  /* 0x00000004d6007c0c */ /* 0x000fe4000bfa6270 */
[-C--:B------:R-:W-:Y:S02]  /*12380*/  @!P3 LEA.HI.X R5, R217, R3.reuse, R73, 0x2, P4 ;  /* 0x00000003d905b211 */ /* 0x080fe400020f1449 */
[CC--:B------:R-:W-:Y:S02]  /*12390*/  @!P2 LEA R10, P6, R216.reuse, R2.reuse, 0x2 ;  /* 0x00000002d80aa211 */ /* 0x0c0fe400078c10ff */
[----:B------:R-:W-:Y:S01]  /*123a0*/  @!P1 LEA R12, P4, R215, R2, 0x2 ;  /* 0x00000002d70c9211 */ /* 0x000fe200078810ff */
        /* <DEDUP_REMOVED lines=24> */
.L_x_4584:
[----:B------:R-:W-:Y:S05]  /*12530*/  BSYNC B1 ;  /* 0x0000000000017941 */ /* 0x000fea0003800000 */
.L_x_4583:
[----:B----4-:R3:W4:Y:S04]  /*12540*/  SHFL.IDX PT, R5, R17, 0x1, 0x1c1f ;  /* 0x003c1f0011057f89 */ /* 0x01072800000e0000 */
[----:B------:R3:W0:Y:S01]  /*12550*/  SHFL.IDX PT, R4, R0, 0x1, 0x1c1f ;  /* 0x003c1f0000047f89 */ /* 0x00062200000e0000 */
[----:B------:R-:W-:Y:S05]  /*12560*/  @P0 BRA `(.L_x_4582) ;  /* 0x00000014008c0947 */ /* 0x000fea0003800000 */
[----:B------:R-:W-:Y:S01]  /*12570*/  ULDC UR4, c[0x0][0xac8] ;  /* 0x0002b20000047ab9 */ /* 0x000fe20000000800 */
[C---:B------:R-:W-:Y:S01]  /*12580*/  VIADD R9, R19.reuse, 0x18 ;  /* 0x0000001813097836 */ /* 0x040fe20000000000 */
[C---:B------:R-:W-:Y:S01]  /*12590*/  ISETP.GE.AND P3, PT, R19.reuse, UR4, PT ;  /* 0x0000000413007c0c */ /* 0x040fe2000bf66270 */
[----:B------:R-:W-:Y:S01]  /*125a0*/  VIADD R13, R19, 0x20 ;  /* 0x00000020130d7836 */ /* 0x000fe20000000000 */
[----:B------:R-:W-:Y:S02]  /*125b0*/  ISETP.GE.AND P4, PT, R218, UR4, PT ;  /* 0x00000004da007c0c */ /* 0x000fe4000bf86270 */
[----:B------:R-:W-:Y:S02]  /*125c0*/  ISETP.GE.AND P0, PT, R9, UR4, PT ;  /* 0x0000000409007c0c */ /* 0x000fe4000bf06270 */
[----:B------:R-:W-:Y:S02]  /*125d0*/  ISETP.GE.AND P1, PT, R207, UR4, PT ;  /* 0x00000004cf007c0c */ /* 0x000fe4000bf26270 */
[----:B------:R-:W-:-:S02]  /*125e0*/  ISETP.GE.AND P2, PT, R13, UR4, PT ;  /* 0x000000040d007c0c */ /* 0x000fc4000bf46270 */
[----:B0--3--:R-:W-:Y:S02]  /*125f0*/  SHF.R.S32.HI R0, RZ, 0x1f, R9 ;  /* 0x0000001fff007819 */ /* 0x009fe40000011409 */
[----:B------:R-:W-:Y:S01]  /*12600*/  SHF.R.S32.HI R14, RZ, 0x1f, R13 ;  /* 0x0000001fff0e7819 */ /* 0x000fe2000001140d */
[----:B-12-4-:R-:W-:Y:S01]  /*12610*/  @!P3 IMAD.WIDE R2, R19, 0x4, R4 ;  /* 0x000000041302b825 */ /* 0x016fe200078e0204 */
[----:B------:R-:W-:Y:S02]  /*12620*/  SHF.R.S32.HI R15, RZ, 0x1f, R206 ;  /* 0x0000001fff0f7819 */ /* 0x000fe400000114ce */
[-C--:B------:R-:W-:Y:S02]  /*12630*/  @!P4 LEA R6, P6, R218, R4.reuse, 0x2 ;  /* 0x00000004da06c211 */ /* 0x080fe400078c10ff */
[----:B------:R-:W-:Y:S01]  /*12640*/  @!P0 LEA R10, P5, R9, R4, 0x2 ;  /* 0x00000004090a8211 */ /* 0x000fe200078a10ff */
[----:B------:R0:W-:Y:S01]  /*12650*/  @!P3 ST.E.64 desc[UR36][R2.64], R26 ;  /* 0x0000001a0200b985 */ /* 0x0001e2000c101b24 */
[----:B------:R-:W-:-:S02]  /*12660*/  ISETP.GE.AND P3, PT, R206, UR4, PT ;  /* 0x00000004ce007c0c */ /* 0x000fc4000bf66270 */
[-C--:B------:R-:W-:Y:S02]  /*12670*/  @!P4 LEA.HI.X R7, R218, R5.reuse, R74, 0x2, P6 ;  /* 0x00000005da07c211 */ /* 0x080fe400030f144a */
[-C--:B------:R-:W-:Y:S02]  /*12680*/  @!P0 LEA.HI.X R11, R9, R5.reuse, R0, 0x2, P5 ;  /* 0x00000005090b8211 */ /* 0x080fe400028f1400 */
[----:B------:R-:W-:Y:S01]  /*12690*/  SHF.R.S32.HI R0, RZ, 0x1f, R207 ;  /* 0x0000001fff007819 */ /* 0x000fe200000114cf */
[----:B------:R1:W-:Y:S01]  /*126a0*/  @!P4 ST.E.64 desc[UR36][R6.64], R30 ;  /* 0x0000001e0600c985 */ /* 0x0003e2000c101b24 */
[-C--:B------:R-:W-:Y:S02]  /*126b0*/  @!P1 LEA R8, P5, R207, R4.reuse, 0x2 ;  /* 0x00000004cf089211 */ /* 0x080fe400078a10ff */
[----:B------:R-:W-:Y:S02]  /*126c0*/  @!P2 LEA R12, P6, R13, R4, 0x2 ;  /* 0x000000040d0ca211 */ /* 0x000fe400078c10ff */
[----:B------:R-:W-:-:S02]  /*126d0*/  @!P1 LEA.HI.X R9, R207, R5, R0, 0x2, P5 ;  /* 0x00000005cf099211 */ /* 0x000fc400028f1400 */
[----:B------:R-:W-:Y:S02]  /*126e0*/  ISETP.GE.AND P4, PT, R205, UR4, PT ;  /* 0x00000004cd007c0c */ /* 0x000fe4000bf86270 */
[-C--:B------:R-:W-:Y:S01]  /*126f0*/  @!P2 LEA.HI.X R13, R13, R5.reuse, R14, 0x2, P6 ;  /* 0x000000050d0da211 */ /* 0x080fe200030f140e */
[----:B------:R2:W-:Y:S01]  /*12700*/  @!P1 ST.E.64 desc[UR36][R8.64], R34 ;  /* 0x0000002208009985 */ /* 0x0005e2000c101b24 */
[----:B------:R-:W-:Y:S02]  /*12710*/  ISETP.GE.AND P5, PT, R204, UR4, PT ;  /* 0x00000004cc007c0c */ /* 0x000fe4000bfa6270 */
[C---:B0-----:R-:W-:Y:S01]  /*12720*/  @!P3 LEA R2, P1, R206.reuse, R4, 0x2 ;  /* 0x00000004ce02b211 */ /* 0x041fe200078210ff */
[----:B------:R0:W-:Y:S01]  /*12730*/  @!P0 ST.E.64 desc[UR36][R10.64], R38 ;  /* 0x000000260a008985 */ /* 0x0001e2000c101b24 */
[----:B------:R-:W-:Y:S02]  /*12740*/  SHF.R.S32.HI R0, RZ, 0x1f, R205 ;  /* 0x0000001fff007819 */ /* 0x000fe400000114cd */
[----:B------:R-:W-:Y:S01]  /*12750*/  @!P3 LEA.HI.X R3, R206, R5, R15, 0x2, P1 ;  /* 0x00000005ce03b211 */ /* 0x000fe200008f140f */
[----:B------:R3:W-:Y:S01]  /*12760*/  @!P2 ST.E.64 desc[UR36][R12.64], R42 ;  /* 0x0000002a0c00a985 */ /* 0x0007e2000c101b24 */
[----:B------:R-:W-:-:S02]  /*12770*/  ISETP.GE.AND P2, PT, R203, UR4, PT ;  /* 0x00000004cb007c0c */ /* 0x000fc4000bf46270 */
[----:B------:R-:W-:Y:S01]  /*12780*/  ISETP.GE.AND P1, PT, R202, UR4, PT ;  /* 0x00000004ca007c0c */ /* 0x000fe2000bf26270 */
[----:B------:R4:W-:Y:S01]  /*12790*/  @!P3 ST.E.64 desc[UR36][R2.64], R46 ;  /* 0x0000002e0200b985 */ /* 0x0009e2000c101b24 */
[CC--:B-1----:R-:W-:Y:S02]  /*127a0*/  @!P4 LEA R6, P0, R205.reuse, R4.reuse, 0x2 ;  /* 0x00000004cd06c211 */ /* 0x0c2fe400078010ff */
[----:B------:R-:W-:Y:S02]  /*127b0*/  SHF.R.S32.HI R17, RZ, 0x1f, R204 ;  /* 0x0000001fff117819 */ /* 0x000fe400000114cc */
[----:B------:R-:W-:Y:S02]  /*127c0*/  @!P5 LEA R14, P6, R204, R4, 0x2 ;  /* 0x00000004cc0ed211 */ /* 0x000fe400078c10ff */
[----:B------:R-:W-:Y:S02]  /*127d0*/  @!P4 LEA.HI.X R7, R205, R5, R0, 0x2, P0 ;  /* 0x00000005cd07c211 */ /* 0x000fe400000f1400 */
[----:B------:R-:W-:-:S02]  /*127e0*/  ISETP.GE.AND P0, PT, R201, UR4, PT ;  /* 0x00000004c9007c0c */ /* 0x000fc4000bf06270 */
[----:B------:R-:W-:Y:S01]  /*127f0*/  @!P5 LEA.HI.X R15, R204, R5, R17, 0x2, P6 ;  /* 0x00000005cc0fd211 */ /* 0x000fe200030f1411 */
[----:B------:R1:W-:Y:S01]  /*12800*/  @!P4 ST.E.64 desc[UR36][R6.64], R50 ;  /* 0x000000320600c985 */ /* 0x0003e2000c101b24 */
[----:B------:R-:W-:Y:S02]  /*12810*/  SHF.R.S32.HI R0, RZ, 0x1f, R203 ;  /* 0x0000001fff007819 */ /* 0x000fe400000114cb */
[-C--:B--2---:R-:W-:Y:S01]  /*12820*/  @!P2 LEA R8, P4, R203, R4.reuse, 0x2 ;  /* 0x00000004cb08a211 */ /* 0x084fe200078810ff */
[----:B------:R2:W-:Y:S01]  /*12830*/  @!P5 ST.E.64 desc[UR36][R14.64], R54 ;  /* 0x000000360e00d985 */ /* 0x0005e2000c101b24 */
[----:B0-----:R-:W-:Y:S02]  /*12840*/  SHF.R.S32.HI R11, RZ, 0x1f, R202 ;  /* 0x0000001fff0b7819 */ /* 0x001fe400000114ca */
[----:B------:R-:W-:Y:S02]  /*12850*/  @!P1 LEA R10, P3, R202, R4, 0x2 ;  /* 0x00000004ca0a9211 */ /* 0x000fe400078610ff */
[----:B------:R-:W-:-:S02]  /*12860*/  ISETP.GE.AND P5, PT, R200, UR4, PT ;  /* 0x00000004c8007c0c */ /* 0x000fc4000bfa6270 */
[-C--:B------:R-:W-:Y:S02]  /*12870*/  @!P2 LEA.HI.X R9, R203, R5.reuse, R0, 0x2, P4 ;  /* 0x00000005cb09a211 */ /* 0x080fe400020f1400 */
[----:B------:R-:W-:Y:S02]  /*12880*/  ISETP.GE.AND P4, PT, R199, UR4, PT ;  /* 0x00000004c7007c0c */ /* 0x000fe4000bf86270 */
[----:B------:R-:W-:Y:S01]  /*12890*/  @!P1 LEA.HI.X R11, R202, R5, R11, 0x2, P3 ;  /* 0x00000005ca0b9211 */ /* 0x000fe200018f140b */
[----:B------:R0:W-:Y:S01]  /*128a0*/  @!P2 ST.E.64 desc[UR36][R8.64], R58 ;  /* 0x0000003a0800a985 */ /* 0x0001e2000c101b24 */
[----:B------:R-:W-:Y:S02]  /*128b0*/  ISETP.GE.AND P3, PT, R198, UR4, PT ;  /* 0x00000004c6007c0c */ /* 0x000fe4000bf66270 */
[----:B---3--:R-:W-:Y:S01]  /*128c0*/  SHF.R.S32.HI R13, RZ, 0x1f, R201 ;  /* 0x0000001fff0d7819 */ /* 0x008fe200000114c9 */
[----:B------:R3:W-:Y:S01]  /*128d0*/  @!P1 ST.E.64 desc[UR36][R10.64], R62 ;  /* 0x0000003e0a009985 */ /* 0x0007e2000c101b24 */
[----:B------:R-:W-:-:S02]  /*128e0*/  @!P0 LEA R12, P6, R201, R4, 0x2 ;  /* 0x00000004c90c8211 */ /* 0x000fc400078c10ff */
[----:B----4-:R-:W-:Y:S02]  /*128f0*/  SHF.R.S32.HI R3, RZ, 0x1f, R200 ;  /* 0x0000001fff037819 */ /* 0x010fe400000114c8 */
[----:B------:R-:W-:Y:S02]  /*12900*/  @!P0 LEA.HI.X R13, R201, R5, R13, 0x2, P6 ;  /* 0x00000005c90d8211 */ /* 0x000fe400030f140d */
[-C--:B------:R-:W-:Y:S02]  /*12910*/  @!P5 LEA R2, P1, R200, R4.reuse, 0x2 ;  /* 0x00000004c802d211 */ /* 0x080fe400078210ff */
[----:B------:R-:W-:Y:S01]  /*12920*/  SHF.R.S32.HI R0, RZ, 0x1f, R199 ;  /* 0x0000001fff007819 */ /* 0x000fe200000114c7 */
[----:B------:R4:W-:Y:S01]  /*12930*/  @!P0 ST.E.64 desc[UR36][R12.64], R66 ;  /* 0x000000420c008985 */ /* 0x0009e2000c101b24 */
[----:B------:R-:W-:Y:S02]  /*12940*/  ISETP.GE.AND P2, PT, R197, UR4, PT ;  /* 0x00000004c5007c0c */ /* 0x000fe4000bf46270 */
[----:B-1----:R-:W-:-:S02]  /*12950*/  @!P4 LEA R6, P0, R199, R4, 0x2 ;  /* 0x00000004c706c211 */ /* 0x002fc400078010ff */
[----:B--2---:R-:W-:Y:S02]  /*12960*/  SHF.R.S32.HI R15, RZ, 0x1f, R198 ;  /* 0x0000001fff0f7819 */ /* 0x004fe400000114c6 */
[----:B------:R-:W-:Y:S02]  /*12970*/  @!P3 LEA R14, P6, R198, R4, 0x2 ;  /* 0x00000004c60eb211 */ /* 0x000fe400078c10ff */
[-C--:B------:R-:W-:Y:S02]  /*12980*/  @!P5 LEA.HI.X R3, R200, R5.reuse, R3, 0x2, P1 ;  /* 0x00000005c803d211 */ /* 0x080fe400008f1403 */
[----:B------:R-:W-:Y:S02]  /*12990*/  ISETP.GE.AND P1, PT, R196, UR4, PT ;  /* 0x00000004c4007c0c */ /* 0x000fe4000bf26270 */
[----:B------:R-:W-:Y:S01]  /*129a0*/  @!P4 LEA.HI.X R7, R199, R5, R0, 0x2, P0 ;  /* 0x00000005c707c211 */ /* 0x000fe200000f1400 */
[----:B------:R1:W-:Y:S01]  /*129b0*/  @!P5 ST.E.64 desc[UR36][R2.64], R70 ;  /* 0x000000460200d985 */ /* 0x0003e2000c101b24 */
[----:B------:R-:W-:-:S02]  /*129c0*/  ISETP.GE.AND P0, PT, R217, UR4, PT ;  /* 0x00000004d9007c0c */ /* 0x000fc4000bf06270 */
[----:B------:R-:W-:Y:S01]  /*129d0*/  @!P3 LEA.HI.X R15, R198, R5, R15, 0x2, P6 ;  /* 0x00000005c60fb211 */ /* 0x000fe200030f140f */
[----:B------:R2:W-:Y:S01]  /*129e0*/  @!P4 ST.E.64 desc[UR36][R6.64], R122 ;  /* 0x0000007a0600c985 */ /* 0x0005e2000c101b24 */
[----:B------:R-:W-:Y:S02]  /*129f0*/  SHF.R.S32.HI R0, RZ, 0x1f, R197 ;  /* 0x0000001fff007819 */ /* 0x000fe400000114c5 */
[-C--:B0-----:R-:W-:Y:S01]  /*12a00*/  @!P2 LEA R8, P4, R197, R4.reuse, 0x2 ;  /* 0x00000004c508a211 */ /* 0x081fe200078810ff */
[----:B------:R-:W-:Y:S01]  /*12a10*/  @!P3 ST.E.64 desc[UR36][R14.64], R78 ;  /* 0x0000004e0e00b985 */ /* 0x000fe2000c101b24 */
[----:B------:R-:W-:Y:S02]  /*12a20*/  ISETP.GE.AND P3, PT, R216, UR4, PT ;  /* 0x00000004d8007c0c */ /* 0x000fe4000bf66270 */
[----:B---3--:R-:W-:Y:S02]  /*12a30*/  SHF.R.S32.HI R11, RZ, 0x1f, R196 ;  /* 0x0000001fff0b7819 */ /* 0x008fe400000114c4 */
[----:B------:R-:W-:-:S02]  /*12a40*/  @!P1 LEA R10, P5, R196, R4, 0x2 ;  /* 0x00000004c40a9211 */ /* 0x000fc400078a10ff */
[-C--:B------:R-:W-:Y:S02]  /*12a50*/  @!P2 LEA.HI.X R9, R197, R5.reuse, R0, 0x2, P4 ;  /* 0x00000005c509a211 */ /* 0x080fe400020f1400 */
[-C--:B----4-:R-:W-:Y:S02]  /*12a60*/  @!P0 LEA R12, P6, R217, R4.reuse, 0x2 ;  /* 0x00000004d90c8211 */ /* 0x090fe400078c10ff */
[----:B------:R-:W-:Y:S01]  /*12a70*/  ISETP.GE.AND P4, PT, R215, UR4, PT ;  /* 0x00000004d7007c0c */ /* 0x000fe2000bf86270 */
[----:B------:R0:W-:Y:S01]  /*12a80*/  @!P2 ST.E.64 desc[UR36][R8.64], R82 ;  /* 0x000000520800a985 */ /* 0x0001e2000c101b24 */
[-C--:B------:R-:W-:Y:S02]  /*12a90*/  @!P1 LEA.HI.X R11, R196, R5.reuse, R11, 0x2, P5 ;  /* 0x00000005c40b9211 */ /* 0x080fe400028f140b */
[----:B------:R-:W-:Y:S02]  /*12aa0*/  @!P0 LEA.HI.X R13, R217, R5, R73, 0x2, P6 ;  /* 0x00000005d90d8211 */ /* 0x000fe400030f1449 */
[----:B------:R-:W-:Y:S01]  /*12ab0*/  ISETP.GE.AND P2, PT, R214, UR4, PT ;  /* 0x00000004d6007c0c */ /* 0x000fe2000bf46270 */
[----:B------:R3:W-:Y:S01]  /*12ac0*/  @!P1 ST.E.64 desc[UR36][R10.64], R86 ;  /* 0x000000560a009985 */ /* 0x0007e2000c101b24 */
[----:B-1----:R-:W-:-:S02]  /*12ad0*/  @!P3 LEA R2, P5, R216, R4, 0x2 ;  /* 0x00000004d802b211 */ /* 0x002fc400078a10ff */
[----:B------:R-:W-:Y:S01]  /*12ae0*/  ISETP.GE.AND P1, PT, R213, UR4, PT ;  /* 0x00000004d5007c0c */ /* 0x000fe2000bf26270 */
[----:B------:R1:W-:Y:S01]  /*12af0*/  @!P0 ST.E.64 desc[UR36][R12.64], R90 ;  /* 0x0000005a0c008985 */ /* 0x0003e2000c101b24 */
[----:B------:R-:W-:Y:S02]  /*12b00*/  ISETP.GE.AND P0, PT, R212, UR4, PT ;  /* 0x00000004d4007c0c */ /* 0x000fe4000bf06270 */
[----:B------:R-:W-:Y:S02]  /*12b10*/  @!P3 LEA.HI.X R3, R216, R5, R229, 0x2, P5 ;  /* 0x00000005d803b211 */ /* 0x000fe400028f14e5 */
[----:B------:R-:W-:Y:S02]  /*12b20*/  ISETP.GE.AND P5, PT, R211, UR4, PT ;  /* 0x00000004d3007c0c */ /* 0x000fe4000bfa6270 */
[-C--:B--2---:R-:W-:Y:S01]  /*12b30*/  @!P4 LEA R6, P6, R215, R4.reuse, 0x2 ;  /* 0x00000004d706c211 */ /* 0x084fe200078c10ff */
[----:B------:R2:W-:Y:S01]  /*12b40*/  @!P3 ST.E.64 desc[UR36][R2.64], R94 ;  /* 0x0000005e0200b985 */ /* 0x0005e2000c101b24 */
[----:B0-----:R-:W-:-:S02]  /*12b50*/  @!P2 LEA R8, P3, R214, R4, 0x2 ;  /* 0x00000004d608a211 */ /* 0x001fc400078610ff */
[-C--:B------:R-:W-:Y:S02]  /*12b60*/  @!P4 LEA.HI.X R7, R215, R5.reuse, R228, 0x2, P6 ;  /* 0x00000005d707c211 */ /* 0x080fe400030f14e4 */
[-C--:B---3--:R-:W-:Y:S02]  /*12b70*/  @!P1 LEA R10, P6, R213, R4.reuse, 0x2 ;  /* 0x00000004d50a9211 */ /* 0x088fe400078c10ff */
[-C--:B------:R-:W-:Y:S01]  /*12b80*/  @!P2 LEA.HI.X R9, R214, R5.reuse, R227, 0x2, P3 ;  /* 0x00000005d609a211 */ /* 0x080fe200018f14e3 */
[----:B------:R2:W-:Y:S01]  /*12b90*/  @!P4 ST.E.64 desc[UR36][R6.64], R124 ;  /* 0x0000007c0600c985 */ /* 0x0005e2000c101b24 */
[-C--:B-1----:R-:W-:Y:S02]  /*12ba0*/  @!P0 LEA R12, P4, R212, R4.reuse, 0x2 ;  /* 0x00000004d40c8211 */ /* 0x082fe400078810ff */
[----:B------:R-:W-:Y:S01]  /*12bb0*/  @!P5 LEA R14, P3, R211, R4, 0x2 ;  /* 0x00000004d30ed211 */ /* 0x000fe200078610ff */
[----:B------:R2:W-:Y:S01]  /*12bc0*/  @!P2 ST.E.64 desc[UR36][R8.64], R126 ;  /* 0x0000007e0800a985 */ /* 0x0005e2000c101b24 */
[----:B------:R-:W-:-:S02]  /*12bd0*/  @!P1 LEA.HI.X R11, R213, R5, R226, 0x2, P6 ;  /* 0x00000005d50b9211 */ /* 0x000fc400030f14e2 */
[-C--:B------:R-:W-:Y:S02]  /*12be0*/  @!P0 LEA.HI.X R13, R212, R5.reuse, R225, 0x2, P4 ;  /* 0x00000005d40d8211 */ /* 0x080fe400020f14e1 */
[----:B------:R-:W-:Y:S01]  /*12bf0*/  @!P5 LEA.HI.X R15, R211, R5, R224, 0x2, P3 ;  /* 0x00000005d30fd211 */ /* 0x000fe200018f14e0 */
[----:B------:R2:W-:Y:S04]  /*12c00*/  @!P1 ST.E.64 desc[UR36][R10.64], R128 ;  /* 0x000000800a009985 */ /* 0x0005e8000c101b24 */
[----:B------:R2:W-:Y:S01]  /*12c10*/  @!P0 ST.E.64 desc[UR36][R12.64], R110 ;  /* 0x0000006e0c008985 */ /* 0x0005e2000c101b24 */
[----:B------:R-:W-:-:S03]  /*12c20*/  ISETP.GE.AND P0, PT, R210, UR4, PT ;  /* 0x00000004d2007c0c */ /* 0x000fc6000bf06270 */
[----:B------:R2:W-:Y:S10]  /*12c30*/  @!P5 ST.E.64 desc[UR36][R14.64], R114 ;  /* 0x000000720e00d985 */ /* 0x0005f4000c101b24 */
[----:B------:R-:W-:Y:S05]  /*12c40*/  @P0 BRA `(.L_x_4582) ;  /* 0x0000000c00d40947 */ /* 0x000fea0003800000 */
[----:B--2---:R-:W-:-:S04]  /*12c50*/  LEA R2, P0, R210, R4, 0x2 ;  /* 0x00000004d2027211 */ /* 0x004fc800078010ff */
[----:B------:R-:W-:-:S05]  /*12c60*/  LEA.HI.X R3, R210, R5, R223, 0x2, P0 ;  /* 0x00000005d2037211 */ /* 0x000fca00000f14df */
[----:B------:R0:W-:Y:S01]  /*12c70*/  ST.E.64 desc[UR36][R2.64], R118 ;  /* 0x0000007602007985 */ /* 0x0001e2000c101b24 */
[----:B------:R-:W-:Y:S05]  /*12c80*/  BRA `(.L_x_4582) ;  /* 0x0000000c00c47947 */ /* 0x000fea0003800000 */
.L_x_4573:
[----:B------:R-:W0:Y:S01]  /*12c90*/  LDC.64 R2, c[0x0][0xc00] ;  /* 0x00030000ff027b82 */ /* 0x000e220000000a00 */
[----:B------:R-:W-:Y:S01]  /*12ca0*/  R2UR UR11, R220 ;  /* 0x00000000dc0b72ca */ /* 0x000fe200000e0000 */
[----:B------:R-:W-:Y:S01]  /*12cb0*/  ULDC.64 UR8, c[0x0][0xc00] ;  /* 0x0003000000087ab9 */ /* 0x000fe20000000a00 */
[----:B------:R-:W-:Y:S01]  /*12cc0*/  IMAD.MOV.U32 R7, RZ, RZ, RZ ;  /* 0x000000ffff077224 */ /* 0x000fe200078e00ff */
[----:B------:R-:W-:-:S04]  /*12cd0*/  R2UR UR10, R195 ;  /* 0x00000000c30a72ca */ /* 0x000fc800000e0000 */
[----:B------:R-:W1:Y:S06]  /*12ce0*/  LDC.64 R4, c[0x0][0xc08] ;  /* 0x00030200ff047b82 */ /* 0x000e6c0000000a00 */
[----:B------:R-:W-:Y:S01]  /*12cf0*/  UIMAD.WIDE UR8, UR11, 0x4, UR8 ;  /* 0x000000040b0878a5 */ /* 0x000fe2000f8e0208 */
[----:B0-----:R-:W-:-:S05]  /*12d00*/  ISETP.NE.U32.AND P0, PT, R2, RZ, PT ;  /* 0x000000ff0200720c */ /* 0x001fca0003f05070 */
[----:B------:R-:W-:Y:S01]  /*12d10*/  IMAD.U32 R2, RZ, RZ, UR8 ;  /* 0x00000008ff027e24 */ /* 0x000fe2000f8e00ff */
[----:B------:R-:W-:Y:S01]  /*12d20*/  R2UR UR4, R3 ;  /* 0x00000000030472ca */ /* 0x000fe200000e0000 */
[----:B------:R-:W-:Y:S01]  /*12d30*/  IMAD.U32 R3, RZ, RZ, UR9 ;  /* 0x00000009ff037e24 */ /* 0x000fe2000f8e00ff */
[----:B-1----:R-:W-:-:S05]  /*12d40*/  ISETP.NE.U32.AND P1, PT, R4, RZ, PT ;  /* 0x000000ff0400720c */ /* 0x002fca0003f25070 */
[----:B------:R-:W-:-:S06]  /*12d50*/  VOTEU.ANY UP0, P0 ;  /* 0x00000000003f7886 */ /* 0x000fcc0000000100 */
[----:B------:R-:W-:Y:S01]  /*12d60*/  UISETP.NE.AND.EX UP0, UPT, UR4, URZ, UPT, UP0 ;  /* 0x0000003f0400728c */ /* 0x000fe2000bf05300 */
[----:B------:R-:W-:Y:S01]  /*12d70*/  R2UR UR4, R5 ;  /* 0x00000000050472ca */ /* 0x000fe200000e0000 */
[----:B------:R-:W-:-:S04]  /*12d80*/  VOTEU.ANY UP1, P1 ;  /* 0x00000000003f7886 */ /* 0x000fc80000820100 */
[----:B------:R-:W-:-:S08]  /*12d90*/  PLOP3.LUT P0, PT, PT, PT, UP0, 0x80, 0x0 ;  /* 0x000000000000781c */ /* 0x000fd00003f0f008 */
[----:B------:R-:W-:-:S06]  /*12da0*/  UISETP.NE.AND.EX UP1, UPT, UR4, URZ, UPT, UP1 ;  /* 0x0000003f0400728c */ /* 0x000fcc000bf25310 */
[----:B------:R-:W-:Y:S01]  /*12db0*/  PLOP3.LUT P1, PT, PT, PT, UP1, 0x80, 0x0 ;  /* 0x000000000000781c */ /* 0x000fe20003f2f018 */
[----:B------:R0:W5:Y:S01]  /*12dc0*/  @P0 LDG.E R7, desc[UR36][R2.64] ;  /* 0x0000002402070981 */ /* 0x000162000c1e1900 */
[----:B------:R-:W-:Y:S02]  /*12dd0*/  ULDC UR4, c[0x0][0xa88] ;  /* 0x0002a20000047ab9 */ /* 0x000fe40000000800 */
[----:B------:R-:W-:Y:S01]  /*12de0*/  IMAD.U32 R0, RZ, RZ, UR4 ;  /* 0x00000004ff007e24 */ /* 0x000fe2000f8e00ff */
[----:B------:R-:W-:Y:S02]  /*12df0*/  @UP1 ULDC.64 UR8, c[0x0][0xc08] ;  /* 0x0003020000081ab9 */ /* 0x000fe40000000a00 */
[----:B------:R-:W-:-:S06]  /*12e00*/  @UP1 UIMAD.WIDE UR8, UR11, 0x4, UR8 ;  /* 0x000000040b0818a5 */ /* 0x000fcc000f8e0208 */
[----:B------:R-:W-:Y:S02]  /*12e10*/  IMAD.U32 R4, RZ, RZ, UR8 ;  /* 0x00000008ff047e24 */ /* 0x000fe4000f8e00ff */
[----:B------:R-:W-:-:S05]  /*12e20*/  IMAD.U32 R5, RZ, RZ, UR9 ;  /* 0x00000009ff057e24 */ /* 0x000fca000f8e00ff */
[----:B------:R0:W5:Y:S01]  /*12e30*/  @P1 LDG.E R0, desc[UR36][R4.64] ;  /* 0x0000002404001981 */ /* 0x000162000c1e1900 */
[----:B------:R-:W-:-:S11]  /*12e40*/  UISETP.NE.AND UP1, UPT, UR10, URZ, UPT ;  /* 0x0000003f0a00728c */ /* 0x000fd6000bf25270 */
[----:B------:R-:W-:Y:S02]  /*12e50*/  @!UP1 ULDC UR10, c[0x0][0xad4] ;  /* 0x0002b500000a9ab9 */ /* 0x000fe40000000800 */
[----:B------:R-:W-:Y:S01]  /*12e60*/  IMAD.U32 R195, RZ, RZ, UR10 ;  /* 0x0000000affc37e24 */ /* 0x000fe2000f8e00ff */
[----:B0-----:R-:W-:Y:S06]  /*12e70*/  @P1 BRA `(.L_x_4585) ;  /* 0x0000000000101947 */ /* 0x001fec0003800000 */
[----:B------:R-:W-:Y:S05]  /*12e80*/  @!P0 BRA `(.L_x_4585) ;  /* 0x00000000000c8947 */ /* 0x000fea0003800000 */
[----:B------:R-:W2:Y:S04]  /*12e90*/  LDG.E R5, desc[UR36][R2.64] ;  /* 0x0000002402057981 */ /* 0x000ea8000c1e1900 */
[----:B-----5:R-:W2:Y:S02]  /*12ea0*/  LDG.E R0, desc[UR36][R2.64+0x4] ;  /* 0x0000042402007981 */ /* 0x020ea4000c1e1900 */
[----:B--2---:R-:W-:-:S07]  /*12eb0*/  IMAD.IADD R0, R0, 0x1, -R5 ;  /* 0x0000000100007824 */ /* 0x004fce00078e0a05 */
.L_x_4585:
[----:B------:R-:W0:Y:S01]  /*12ec0*/  S2R R2, SR_TID.X ;  /* 0x0000000000027919 */ /* 0x000e220000002100 */
[----:B------:R-:W-:Y:S01]  /*12ed0*/  R2UR UR4, R220 ;  /* 0x00000000dc0472ca */ /* 0x000fe200000e0000 */
[----:B------:R-:W-:Y:S01]  /*12ee0*/  BSSY B1, `(.L_x_4586) ;  /* 0x0000043000017945 */ /* 0x000fe20003800000 */
[----:B-----5:R-:W-:-:S11]  /*12ef0*/  R2UR UR20, R7 ;  /* 0x00000000071472ca */ /* 0x020fd600000e0000 */
[----:B------:R-:W-:Y:S02]  /*12f00*/  USHF.R.S32.HI UR8, URZ, 0x1f, UR4 ;  /* 0x0000001f3f087899 */ /* 0x000fe40008011404 */
[----:B------:R-:W-:Y:S02]  /*12f10*/  USEL UR4, UR4, URZ, !UP0 ;  /* 0x0000003f04047287 */ /* 0x000fe4000c000000 */
[----:B------:R-:W-:Y:S02]  /*12f20*/  USEL UR8, UR8, URZ, !UP0 ;  /* 0x0000003f08087287 */ /* 0x000fe4000c000000 */
[----:B------:R-:W-:Y:S01]  /*12f30*/  USHF.R.S32.HI UR20, URZ, 0x1f, UR20 ;  /* 0x0000001f3f147899 */ /* 0x000fe20008011414 */
[----:B0-----:R-:W-:-:S05]  /*12f40*/  VIADD R2, R2, 0xffffff80 ;  /* 0xffffff8002027836 */ /* 0x001fca0000000000 */
[----:B------:R-:W-:-:S13]  /*12f50*/  ISETP.GT.AND P0, PT, R2, 0x7f, PT ;  /* 0x0000007f0200780c */ /* 0x000fda0003f04270 */
[----:B------:R-:W-:Y:S05]  /*12f60*/  @P0 BRA `(.L_x_4587) ;  /* 0x0000000000e80947 */ /* 0x000fea0003800000 */
[----:B------:R-:W0:Y:S01]  /*12f70*/  S2R R6, SR_TID.X ;  /* 0x0000000000067919 */ /* 0x000e220000002100 */
[----:B------:R-:W1:Y:S01]  /*12f80*/  LDC R9, c[0x0][0xbe8] ;  /* 0x0002fa00ff097b82 */ /* 0x000e620000000800 */
[----:B------:R-:W-:-:S13]  /*12f90*/  R2UR UR9, R23 ;  /* 0x00000000170972ca */ /* 0x000fda00000e0000 */
[----:B------:R-:W-:Y:S02]  /*12fa0*/  IMAD.U32 R3, RZ, RZ, UR9 ;  /* 0x00000009ff037e24 */ /* 0x000fe4000f8e00ff */
[----:B-1----:R-:W-:-:S03]  /*12fb0*/  IMAD R2, R0, R9, RZ ;  /* 0x0000000900027224 */ /* 0x002fc600078e02ff */
[----:B0-----:R-:W-:-:S04]  /*12fc0*/  IADD3 R6, R3, -0x80, R6 ;  /* 0xffffff8003067810 */ /* 0x001fc80007ffe006 */
        /* <DEDUP_REMOVED lines=15> */
[----:B------:R-:W-:Y:S02]  /*130c0*/  UIMAD.WIDE.U32 UR16, UR10, UR19, URZ ;  /* 0x000000130a1072a5 */ /* 0x000fe4000f8e003f */
[----:B------:R-:W-:Y:S01]  /*130d0*/  UIMAD UR19, UR11, UR19, URZ ;  /* 0x000000130b1372a4 */ /* 0x000fe2000f8e023f */
[----:B0-----:R-:W-:Y:S01]  /*130e0*/  @P0 IMAD.HI.U32 R5, R6, R5, RZ ;  /* 0x0000000506050227 */ /* 0x001fe200078e00ff */
[----:B------:R-:W-:Y:S02]  /*130f0*/  UIMAD UR13, UR13, UR4, URZ ;  /* 0x000000040d0d72a4 */ /* 0x000fe4000f8e023f */
[----:B------:R-:W-:Y:S01]  /*13100*/  UIMAD.WIDE.U32 UR10, UR12, UR4, URZ ;  /* 0x000000040c0a72a5 */ /* 0x000fe2000f8e003f */
[----:B------:R-:W-:Y:S01]  /*13110*/  IMAD.U32 R2, RZ, RZ, UR16 ;  /* 0x00000010ff027e24 */ /* 0x000fe2000f8e00ff */
[----:B------:R-:W-:-:S02]  /*13120*/  UIADD3 UR19, UR17, UR19, URZ ;  /* 0x0000001311137290 */ /* 0x000fc4000fffe03f */
[----:B------:R-:W-:Y:S01]  /*13130*/  IMAD.U32 R3, RZ, RZ, UR17 ;  /* 0x00000011ff037e24 */ /* 0x000fe2000f8e00ff */
[----:B------:R-:W-:Y:S01]  /*13140*/  UIMAD UR13, UR12, UR8, UR13 ;  /* 0x000000080c0d72a4 */ /* 0x000fe2000f8e020d */
[----:B-1----:R-:W-:Y:S01]  /*13150*/  @P0 SHF.R.U32.HI R4, RZ, R8, R5 ;  /* 0x00000008ff040219 */ /* 0x002fe20000011605 */
[----:B------:R-:W-:Y:S01]  /*13160*/  ULDC.64 UR14, c[0x0][UR18+0x228] ;  /* 0x00008a00120e7abb */ /* 0x000fe20008000a00 */
[----:B------:R-:W-:Y:S01]  /*13170*/  IADD3 R3, P0, P1, R2, UR10, R7 ;  /* 0x0000000a02037c10 */ /* 0x000fe2000f91e007 */
[----:B------:R-:W-:Y:S01]  /*13180*/  UIADD3 UR13, UR11, UR13, URZ ;  /* 0x0000000d0b0d7290 */ /* 0x000fe2000fffe03f */
[----:B------:R-:W-:Y:S01]  /*13190*/  IMAD.U32 R2, RZ, RZ, UR20 ;  /* 0x00000014ff027e24 */ /* 0x000fe2000f8e00ff */
[----:B------:R-:W-:Y:S01]  /*131a0*/  UIMAD.WIDE.U32 UR16, UR14, UR9, URZ ;  /* 0x000000090e1072a5 */ /* 0x000fe2000f8e003f */
[----:B------:R-:W-:Y:S01]  /*131b0*/  IMAD.MOV R5, RZ, RZ, -R4 ;  /* 0x000000ffff057224 */ /* 0x000fe200078e0a04 */
[----:B------:R-:W-:Y:S01]  /*131c0*/  UIMAD UR9, UR15, UR9, URZ ;  /* 0x000000090f0972a4 */ /* 0x000fe2000f8e023f */
[----:B------:R-:W-:Y:S01]  /*131d0*/  IMAD.U32 R11, RZ, RZ, UR19 ;  /* 0x00000013ff0b7e24 */ /* 0x000fe2000f8e00ff */
[----:B------:R-:W-:Y:S01]  /*131e0*/  ULDC.64 UR10, c[0x0][UR18+0x210] ;  /* 0x00008400120a7abb */ /* 0x000fe20008000a00 */
[----:B------:R-:W-:Y:S01]  /*131f0*/  IMAD R5, R9, R5, R6 ;  /* 0x0000000509057224 */ /* 0x000fe200078e0206 */
[----:B------:R-:W-:-:S02]  /*13200*/  UIADD3 UR9, UR17, UR9, URZ ;  /* 0x0000000911097290 */ /* 0x000fc4000fffe03f */
[----:B------:R-:W-:Y:S01]  /*13210*/  IADD3.X R6, R11, UR13, R2, P0, P1 ;  /* 0x0000000d0b067c10 */ /* 0x000fe200087e2402 */
[----:B------:R-:W-:Y:S01]  /*13220*/  IMAD R9, R5, UR11, RZ ;  /* 0x0000000b05097c24 */ /* 0x000fe2000f8e02ff */
[----:B------:R-:W-:Y:S01]  /*13230*/  IADD3 R2, P0, P1, R4, UR16, R3 ;  /* 0x0000001004027c10 */ /* 0x000fe2000f91e003 */
[----:B------:R-:W-:Y:S01]  /*13240*/  ULDC.64 UR12, c[0x0][0xba8] ;  /* 0x0002ea00000c7ab9 */ /* 0x000fe20000000a00 */
[----:B------:R-:W-:Y:S01]  /*13250*/  SHF.R.S32.HI R3, RZ, 0x1f, R4 ;  /* 0x0000001fff037819 */ /* 0x000fe20000011404 */
[----:B------:R-:W-:Y:S01]  /*13260*/  @!UP0 ULDC UR12, c[0x0][0xb50] ;  /* 0x0002d400000c8ab9 */ /* 0x000fe20000000800 */
[----:B------:R-:W-:Y:S01]  /*13270*/  SHF.R.S32.HI R4, RZ, 0x1f, R5 ;  /* 0x0000001fff047819 */ /* 0x000fe20000011405 */
[----:B------:R-:W-:Y:S01]  /*13280*/  @!UP0 ULDC UR13, c[0x0][0xb54] ;  /* 0x0002d500000d8ab9 */ /* 0x000fe20000000800 */
[----:B------:R-:W-:-:S03]  /*13290*/  IADD3.X R3, R3, UR9, R6, P0, P1 ;  /* 0x0000000903037c10 */ /* 0x000fc600087e2406 */
[----:B------:R-:W-:Y:S02]  /*132a0*/  IMAD R9, R4, UR10, R9 ;  /* 0x0000000a04097c24 */ /* 0x000fe4000f8e0209 */
[----:B------:R-:W-:-:S04]  /*132b0*/  IMAD.WIDE.U32 R2, R5, UR10, R2 ;  /* 0x0000000a05027c25 */ /* 0x000fc8000f8e0002 */
[----:B------:R-:W-:Y:S01]  /*132c0*/  IMAD.IADD R3, R3, 0x1, R9 ;  /* 0x0000000103037824 */ /* 0x000fe200078e0209 */
[----:B------:R-:W-:-:S04]  /*132d0*/  LEA R4, P0, R2, UR12, 0x2 ;  /* 0x0000000c02047c11 */ /* 0x000fc8000f8010ff */
[----:B------:R-:W-:Y:S01]  /*132e0*/  LEA.HI.X R5, R2, UR13, R3, 0x2, P0 ;  /* 0x0000000d02057c11 */ /* 0x000fe200080f1403 */
[----:B------:R-:W-:-:S05]  /*132f0*/  IMAD.MOV.U32 R3, RZ, RZ, -0x800000 ;  /* 0xff800000ff037424 */ /* 0x000fca00078e00ff */
[----:B------:R0:W-:Y:S03]  /*13300*/  STG.E desc[UR36][R4.64], R3 ;  /* 0x0000000304007986 */ /* 0x0001e6000c101924 */
.L_x_4587:
[----:B------:R-:W-:Y:S05]  /*13310*/  BSYNC B1 ;  /* 0x0000000000017941 */ /* 0x000fea0003800000 */
.L_x_4586:
[----:B------:R-:W-:-:S13]  /*13320*/  R2UR UR9, R195 ;  /* 0x00000000c30972ca */ /* 0x000fda00000e0000 */
[----:B------:R-:W-:-:S06]  /*13330*/  UISETP.GT.AND UP0, UPT, UR9, 0x1, UPT ;  /* 0x000000010900788c */ /* 0x000fcc000bf04270 */
[----:B------:R-:W-:-:S13]  /*13340*/  PLOP3.LUT P0, PT, PT, PT, UP0, 0x80, 0x0 ;  /* 0x000000000000781c */ /* 0x000fda0003f0f008 */
[----:B------:R-:W-:Y:S05]  /*13350*/  @P0 BRA `(.L_x_4582) ;  /* 0x0000000800100947 */ /* 0x000fea0003800000 */
[----:B------:R-:W1:Y:S01]  /*13360*/  LDC R11, c[0x0][0xbe8] ;  /* 0x0002fa00ff0b7b82 */ /* 0x000e620000000800 */
[C---:B------:R-:W-:Y:S01]  /*13370*/  R2UR UR10, R7.reuse ;  /* 0x00000000070a72ca */ /* 0x040fe200000e0000 */
[----:B------:R-:W-:Y:S01]  /*13380*/  ULDC.64 UR12, c[0x0][0xaa0] ;  /* 0x0002a800000c7ab9 */ /* 0x000fe20000000a00 */
[----:B------:R-:W-:Y:S01]  /*13390*/  R2UR UR14, R7 ;  /* 0x00000000070e72ca */ /* 0x000fe200000e0000 */
[----:B------:R-:W-:Y:S01]  /*133a0*/  UIMAD UR9, UR20, UR12, URZ ;  /* 0x0000000c140972a4 */ /* 0x000fe2000f8e023f */
[----:B------:R-:W-:Y:S01]  /*133b0*/  R2UR UR16, R209 ;  /* 0x00000000d11072ca */ /* 0x000fe200000e0000 */
[----:B------:R-:W-:Y:S01]  /*133c0*/  IMAD R2, R194, 0x20, R219 ;  /* 0x00000020c2027824 */ /* 0x000fe200078e02db */
[----:B------:R-:W-:Y:S01]  /*133d0*/  R2UR UR15, R23 ;  /* 0x00000000170f72ca */ /* 0x000fe200000e0000 */
[----:B------:R-:W-:Y:S06]  /*133e0*/  BSSY B1, `(.L_x_4588) ;  /* 0x0000045000017945 */ /* 0x000fec0003800000 */
[----:B------:R-:W-:-:S02]  /*133f0*/  UIMAD.WIDE.U32 UR10, UR10, UR12, URZ ;  /* 0x0000000c0a0a72a5 */ /* 0x000fc4000f8e003f */
[----:B------:R-:W-:-:S03]  /*13400*/  UIMAD UR9, UR14, UR13, UR9 ;  /* 0x0000000d0e0972a4 */ /* 0x000fc6000f8e0209 */
[----:B------:R-:W-:Y:S01]  /*13410*/  ULDC.64 UR12, c[0x0][0xae8] ;  /* 0x0002ba00000c7ab9 */ /* 0x000fe20000000a00 */
[----:B------:R-:W-:Y:S01]  /*13420*/  UIADD3 UR11, UR11, UR9, URZ ;  /* 0x000000090b0b7290 */ /* 0x000fe2000fffe03f */
[----:B------:R-:W-:Y:S02]  /*13430*/  VIADD R6, R2, UR15 ;  /* 0x0000000f02067c36 */ /* 0x000fe40008000000 */
[----:B------:R-:W-:Y:S01]  /*13440*/  VIADD R8, R219, UR15 ;  /* 0x0000000fdb087c36 */ /* 0x000fe20008000000 */
[----:B-1----:R-:W-:Y:S01]  /*13450*/  ISETP.NE.AND P0, PT, R11, 0x1, PT ;  /* 0x000000010b00780c */ /* 0x002fe20003f05270 */
[----:B------:R-:W-:Y:S01]  /*13460*/  UIMAD.WIDE.U32 UR10, UR16, UR12, UR10 ;  /* 0x0000000c100a72a5 */ /* 0x000fe2000f8e000a */
[----:B0-----:R-:W-:-:S03]  /*13470*/  IMAD.MOV.U32 R5, RZ, RZ, R6 ;  /* 0x000000ffff057224 */ /* 0x001fc600078e0006 */
[----:B------:R-:W-:-:S03]  /*13480*/  UIMAD UR9, UR16, UR13, UR11 ;  /* 0x0000000d100972a4 */ /* 0x000fc6000f8e020b */
[----:B------:R-:W-:Y:S02]  /*13490*/  ULDC.64 UR12, c[0x0][0xaf0] ;  /* 0x0002bc00000c7ab9 */ /* 0x000fe40000000a00 */
[----:B------:R-:W-:-:S03]  /*134a0*/  UIMAD UR8, UR8, UR12, URZ ;  /* 0x0000000c080872a4 */ /* 0x000fc6000f8e023f */
[----:B------:R-:W0:Y:S01]  /*134b0*/  @P0 LDC R3, c[0x0][0xbec] ;  /* 0x0002fb00ff030b82 */ /* 0x000e220000000800 */
[----:B------:R-:W-:-:S03]  /*134c0*/  UIMAD UR11, UR4, UR13, UR8 ;  /* 0x0000000d040b72a4 */ /* 0x000fc6000f8e0208 */
[----:B------:R-:W-:Y:S02]  /*134d0*/  UMOV UR8, UR10 ;  /* 0x0000000a00087c82 */ /* 0x000fe40008000000 */
[----:B------:R-:W-:Y:S02]  /*134e0*/  UIMAD.WIDE.U32 UR8, UR4, UR12, UR8 ;  /* 0x0000000c040872a5 */ /* 0x000fe4000f8e0008 */
[----:B------:R-:W1:Y:S02]  /*134f0*/  @P0 LDC R7, c[0x0][0xbf0] ;  /* 0x0002fc00ff070b82 */ /* 0x000e640000000800 */
[----:B------:R-:W-:-:S03]  /*13500*/  UIADD3 UR4, UR9, UR11, URZ ;  /* 0x0000000b09047290 */ /* 0x000fc6000fffe03f */
[----:B------:R-:W-:Y:S01]  /*13510*/  ULDC.64 UR10, c[0x0][0xae0] ;  /* 0x0002b800000a7ab9 */ /* 0x000fe20000000a00 */
[----:B0-----:R-:W-:-:S04]  /*13520*/  @P0 IMAD.HI.U32 R2, R6, R3, RZ ;  /* 0x0000000306020227 */ /* 0x001fc800078e00ff */
[----:B------:R-:W-:Y:S02]  /*13530*/  IMAD.U32 R3, RZ, RZ, UR9 ;  /* 0x00000009ff037e24 */ /* 0x000fe4000f8e00ff */
[----:B------:R-:W-:Y:S01]  /*13540*/  IMAD.U32 R3, RZ, RZ, UR4 ;  /* 0x00000004ff037e24 */ /* 0x000fe2000f8e00ff */
        /* <DEDUP_REMOVED lines=12> */
[----:B------:R-:W-:Y:S02]  /*13610*/  IMAD R11, R0, R11, RZ ;  /* 0x0000000b000b7224 */ /* 0x000fe400078e02ff */
        /* <DEDUP_REMOVED lines=13> */
[----:B------:R0:W1:Y:S01]  /*136f0*/  SHFL.IDX PT, R2, R4, RZ, 0x181f ;  /* 0x00181fff04027589 */ /* 0x00006200000e0000 */
[----:B------:R-:W-:Y:S01]  /*13700*/  VIADD R9, R7, 0x80 ;  /* 0x0000008007097836 */ /* 0x000fe20000000000 */
[----:B------:R-:W-:-:S02]  /*13710*/  SHF.R.S32.HI R6, RZ, 0x1f, R7 ;  /* 0x0000001fff067819 */ /* 0x000fc40000011407 */
[----:B------:R0:W2:Y:S01]  /*13720*/  SHFL.IDX PT, R0, R5, RZ, 0x181f ;  /* 0x00181fff05007589 */ /* 0x0000a200000e0000 */
        /* <DEDUP_REMOVED lines=16> */
.L_x_4589:
[----:B------:R-:W-:Y:S05]  /*13830*/  BSYNC B1 ;  /* 0x0000000000017941 */ /* 0x000fea0003800000 */
.L_x_4588:
        /* <DEDUP_REMOVED lines=17> */
.L_x_4591:
[----:B------:R-:W-:Y:S05]  /*13950*/  BSYNC B1 ;  /* 0x0000000000017941 */ /* 0x000fea0003800000 */
.L_x_4590:
        /* <DEDUP_REMOVED lines=17> */
.L_x_4593:
[----:B------:R-:W-:Y:S05]  /*13a70*/  BSYNC B1 ;  /* 0x0000000000017941 */ /* 0x000fea0003800000 */
.L_x_4592:
        /* <DEDUP_REMOVED lines=18> */
.L_x_4582:
[----:B------:R-:W-:Y:S05]  /*13ba0*/  BSYNC B0 ;  /* 0x0000000000007941 */ /* 0x000fea0003800000 */
.L_x_4572:
[----:B------:R-:W-:Y:S02]  /*13bb0*/  ULDC UR4, c[0x0][0xc3c] ;  /* 0x00030f0000047ab9 */ /* 0x000fe40000000800 */
[----:B------:R-:W-:-:S06]  /*13bc0*/  UISETP.GE.AND UP0, UPT, UR7, UR4, UPT ;  /* 0x000000040700728c */ /* 0x000fcc000bf06270 */
[----:B------:R-:W-:-:S13]  /*13bd0*/  PLOP3.LUT P0, PT, PT, PT, UP0, 0x80, 0x0 ;  /* 0x000000000000781c */ /* 0x000fda0003f0f008 */
[----:B------:R-:W-:Y:S05]  /*13be0*/  @!P0 BRA `(.L_x_4594) ;  /* 0xfffffed000d48947 */ /* 0x000fea000383ffff */
[----:B------:R-:W-:Y:S05]  /*13bf0*/  EXIT ;  /* 0x000000000000794d */ /* 0x000fea0003800000 */
.L_x_4481:
        /* <DEDUP_REMOVED lines=16> */
.L_x_4595:
        /* <DEDUP_REMOVED lines=43> */
.L_x_4599:
        /* <DEDUP_REMOVED lines=35> */
.L_x_4597:
        /* <DEDUP_REMOVED lines=13> */
.L_x_4600:
        /* <DEDUP_REMOVED lines=62> */
.L_x_4601:
        /* <DEDUP_REMOVED lines=61> */
.L_x_4602:
[----:B------:R-:W-:-:S05]  /*14a60*/  LOP3.LUT R25, RZ, R2, RZ, 0x33, !PT ;  /* 0x00000002ff197212 */ /* 0x000fca00078e33ff */
[----:B------:R-:W-:Y:S01]  /*14a70*/  IMAD.IADD R25, R6, 0x1, R25 ;  /* 0x0000000106197824 */ /* 0x000fe200078e0219 */
[----:B------:R-:W-:Y:S06]  /*14a80*/  BRA `(.L_x_4603) ;  /* 0x0000000000147947 */ /* 0x000fec0003800000 */
.L_x_4598:
[----:B------:R-:W-:Y:S01]  /*14a90*/  ULDC UR4, c[0x0][0xc3c] ;  /* 0x00030f0000047ab9 */ /* 0x000fe20000000800 */
[----:B------:R-:W-:Y:S02]  /*14aa0*/  IMAD.MOV.U32 R25, RZ, RZ, RZ ;  /* 0x000000ffff197224 */ /* 0x000fe400078e00ff */
[----:B------:R-:W-:Y:S02]  /*14ab0*/  IMAD.U32 R24, RZ, RZ, UR6 ;  /* 0x00000006ff187e24 */ /* 0x000fe4000f8e00ff */
[----:B------:R-:W-:Y:S02]  /*14ac0*/  IMAD.MOV.U32 R26, RZ, RZ, RZ ;  /* 0x000000ffff1a7224 */ /* 0x000fe400078e00ff */
[----:B------:R-:W-:-:S07]  /*14ad0*/  IMAD.U32 R27, RZ, RZ, UR4 ;  /* 0x00000004ff1b7e24 */ /* 0x000fce000f8e00ff */
.L_x_4603:
[----:B------:R-:W-:-:S13]  /*14ae0*/  ISETP.NE.AND P0, PT, R7, RZ, PT ;  /* 0x000000ff0700720c */ /* 0x000fda0003f05270 */
[----:B------:R-:W0:Y:S01]  /*14af0*/  @!P0 S2R R3, SR_CgaCtaId ;  /* 0x0000000000038919 */ /* 0x000e220000008800 */
[----:B------:R-:W-:-:S04]  /*14b00*/  @!P0 MOV R2, 0x400 ;  /* 0x0000040000028802 */ /* 0x000fc80000000f00 */
[----:B0-----:R-:W-:-:S05]  /*14b10*/  @!P0 LEA R2, R3, R2, 0x18 ;  /* 0x0000000203028211 */ /* 0x001fca00078ec0ff */
[----:B------:R0:W-:Y:S01]  /*14b20*/  @!P0 STS.128 [R2+0x308d0], R24 ;  /* 0x0308d01802008388 */ /* 0x0001e20000000c00 */
[----:B------:R-:W-:Y:S06]  /*14b30*/  BAR.ARV 0x5, 0x180 ;  /* 0x0146000000007b1d */ /* 0x000fec0000002000 */
.L_x_4596:
        /* <DEDUP_REMOVED lines=30> */
.L_x_4677:
        /* <DEDUP_REMOVED lines=36> */
[----:B------:R-:W2:Y:S04]  /*14f60*/  LDG.E R0, desc[UR36][R2.64] ;  /* 0x0000002402007981 */ /* 0x000ea8000c1e1900 */
[----:B------:R-:W2:Y:S02]  /*14f70*/  LDG.E R29, desc[UR36][R2.64+0x4] ;  /* 0x00000424021d7981 */ /* 0x000ea4000c1e1900 */
[----:B--2---:R-:W-:-:S07]  /*14f80*/  IMAD.IADD R29, R29, 0x1, -R0 ;  /* 0x000000011d1d7824 */ /* 0x004fce00078e0a00 */
.L_x_4605:
        /* <DEDUP_REMOVED lines=8> */
.L_x_4606:
        /* <DEDUP_REMOVED lines=9> */
.L_x_4607:
[----:B------:R-:W1:Y:S01]  /*150a0*/  LDC R0, c[0x0][0x448] ;  /* 0x00011200ff007b82 */ /* 0x000e620000000800 */
[----:B------:R-:W-:Y:S01]  /*150b0*/  IMAD.SHL.U32 R25, R25, 0x80, RZ ;  /* 0x0000008019197824 */ /* 0x000fe200078e00ff */
[----:B------:R-:W-:Y:S01]  /*150c0*/  LOP3.LUT R16, R16, 0xffffffbf, RZ, 0xc0, !PT ;  /* 0xffffffbf10107812 */ /* 0x000fe200078ec0ff */
[----:B-----5:R-:W-:-:S05]  /*150d0*/  IMAD.IADD R37, R37, 0x1, -R19 ;  /* 0x0000000125257824 */ /* 0x020fca00078e0a13 */
[----:B0-----:R-:W0:Y:S01]  /*150e0*/  LDC.64 R2, c[0x0][0x9e0] ;  /* 0x00027800ff027b82 */ /* 0x001e220000000a00 */
[----:B-1----:R-:W-:Y:S01]  /*150f0*/  ISETP.NE.AND P2, PT, R0, 0x1, PT ;  /* 0x000000010000780c */ /* 0x002fe20003f45270 */
[----:B------:R-:W-:Y:S01]  /*15100*/  VIADD R0, R25, 0x7f ;  /* 0x0000007f19007836 */ /* 0x000fe20000000000 */
[----:B0-----:R-:W-:-:S11]  /*15110*/  ISETP.GE.AND P1, PT, R3, 0x1, PT ;  /* 0x000000010300780c */ /* 0x001fd60003f26270 */
[----:B------:R-:W0:Y:S01]  /*15120*/  @P2 LDC R5, c[0x0][0x44c] ;  /* 0x00011300ff052b82 */ /* 0x000e220000000800 */
[----:B------:R-:W-:-:S07]  /*15130*/  @P2 LOP3.LUT R16, R16, 0x40, RZ, 0xfc, !PT ;  /* 0x0000004010102812 */ /* 0x000fce00078efcff */
[----:B------:R-:W1:Y:S01]  /*15140*/  @P2 LDC R7, c[0x0][0x450] ;  /* 0x00011400ff072b82 */ /* 0x000e620000000800 */
[----:B0-----:R-:W-:Y:S01]  /*15150*/  @P2 IMAD.HI.U32 R4, R0, R5, RZ ;  /* 0x0000000500042227 */ /* 0x001fe200078e00ff */
[----:B------:R-:W-:-:S04]  /*15160*/  IADD3 R5, R37, 0x1, -R29 ;  /* 0x0000000125057810 */ /* 0x000fc80007ffe81d */
[----:B-1----:R-:W-:-:S05]  /*15170*/  @P2 SHF.R.U32.HI R0, RZ, R7, R4 ;  /* 0x00000007ff002219 */ /* 0x002fca0000011604 */
[----:B------:R-:W-:-:S04]  /*15180*/  IMAD.IADD R7, R5, 0x1, R0 ;  /* 0x0000000105077824 */ /* 0x000fc800078e0200 */
[----:B------:R-:W-:Y:S01]  /*15190*/  IMAD.IADD R2, R7, 0x1, R2 ;  /* 0x0000000107027824 */ /* 0x000fe200078e0202 */
        /* <DEDUP_REMOVED lines=12> */
.L_x_4610:
[----:B------:R-:W-:-:S13]  /*15260*/  ISETP.NE.AND P0, PT, R3, 0x1, PT ;  /* 0x000000010300780c */ /* 0x000fda0003f05270 */
[----:B------:R-:W0:Y:S02]  /*15270*/  @P0 LDC.64 R4, c[0x0][0x9e8] ;  /* 0x00027a00ff040b82 */ /* 0x000e240000000a00 */
[----:B0-----:R-:W-:-:S05]  /*15280*/  @P0 IMAD.HI.U32 R4, R0, R4, RZ ;  /* 0x0000000400040227 */ /* 0x001fca00078e00ff */
[----:B------:R-:W-:-:S07]  /*15290*/  @P0 SHF.R.U32.HI R0, RZ, R5, R4 ;  /* 0x00000005ff000219 */ /* 0x000fce0000011604 */
.L_x_4611:
[----:B------:R-:W-:Y:S05]  /*152a0*/  BSYNC B0 ;  /* 0x0000000000007941 */ /* 0x000fea0003800000 */
.L_x_4609:
[----:B------:R-:W-:-:S05]  /*152b0*/  IMAD R5, R0, R3, R3 ;  /* 0x0000000300057224 */ /* 0x000fca00078e0203 */
[----:B------:R-:W-:-:S07]  /*152c0*/  VIMNMX R2, R2, R5, PT ;  /* 0x0000000502027248 */ /* 0x000fce0003fe0100 */
.L_x_4608:
[----:B------:R-:W0:Y:S01]  /*152d0*/  @P2 LDC R0, c[0x0][0x44c] ;  /* 0x00011300ff002b82 */ /* 0x000e220000000800 */
[----:B------:R-:W-:Y:S01]  /*152e0*/  VIADD R2, R2, 0x5f ;  /* 0x0000005f02027836 */ /* 0x000fe20000000000 */
[----:B------:R-:W-:Y:S01]  /*152f0*/  ULDC UR4, c[0x0][0x9dc] ;  /* 0x0002770000047ab9 */ /* 0x000fe20000000800 */
[----:B------:R-:W-:Y:S02]  /*15300*/  IMAD.MOV.U32 R4, RZ, RZ, R25 ;  /* 0x000000ffff047224 */ /* 0x000fe400078e0019 */
[----:B------:R-:W-:-:S03]  /*15310*/  IMAD.HI R2, R2, 0x2aaaaaab, RZ ;  /* 0x2aaaaaab02027827 */ /* 0x000fc600078e02ff */
[----:B------:R-:W1:Y:S01]  /*15320*/  @P2 LDC R5, c[0x0][0x450] ;  /* 0x00011400ff052b82 */ /* 0x000e620000000800 */
[----:B0-----:R-:W-:-:S05]  /*15330*/  @P2 IMAD.HI.U32 R0, R25, R0, RZ ;  /* 0x0000000019002227 */ /* 0x001fca00078e00ff */
[----:B-1----:R-:W-:Y:S01]  /*15340*/  @P2 SHF.R.U32.HI R4, RZ, R5, R0 ;  /* 0x00000005ff042219 */ /* 0x002fe20000011600 */
[----:B------:R-:W-:Y:S01]  /*15350*/  VIADD R0, R37, 0x5f ;  /* 0x0000005f25007836 */ /* 0x000fe20000000000 */
[----:B------:R-:W-:Y:S02]  /*15360*/  SHF.R.U32.HI R5, RZ, 0x1f, R2 ;  /* 0x0000001fff057819 */ /* 0x000fe40000011602 */
[----:B------:R-:W-:Y:S01]  /*15370*/  IADD3 R4, R4, R37, -R29 ;  /* 0x0000002504047210 */ /* 0x000fe20007ffe81d */
[----:B------:R-:W-:Y:S01]  /*15380*/  IMAD.HI R0, R0, 0x2aaaaaab, RZ ;  /* 0x2aaaaaab00007827 */ /* 0x000fe200078e02ff */
[----:B------:R-:W-:-:S03]  /*15390*/  LEA.HI.SX32 R7, R2, R5, 0x1c ;  /* 0x0000000502077211 */ /* 0x000fc600078fe2ff */
[----:B------:R-:W-:Y:S01]  /*153a0*/  VIADD R2, R4, -UR4 ;  /* 0x8000000404027c36 */ /* 0x000fe20008000000 */
[----:B------:R-:W-:-:S04]  /*153b0*/  SHF.R.U32.HI R5, RZ, 0x1f, R0 ;  /* 0x0000001fff057819 */ /* 0x000fc80000011600 */
[----:B------:R-:W-:-:S04]  /*153c0*/  LEA.HI.SX32 R0, R0, R5, 0x1c ;  /* 0x0000000500007211 */ /* 0x000fc800078fe2ff */
        /* <DEDUP_REMOVED lines=13> */
.L_x_4614:
[----:B------:R-:W-:-:S13]  /*154a0*/  ISETP.NE.AND P0, PT, R3, 0x1, PT ;  /* 0x000000010300780c */ /* 0x000fda0003f05270 */
[----:B------:R-:W0:Y:S02]  /*154b0*/  @P0 LDC.64 R4, c[0x0][0x9e8] ;  /* 0x00027a00ff040b82 */ /* 0x000e240000000a00 */
[----:B0-----:R-:W-:-:S05]  /*154c0*/  @P0 IMAD.HI.U32 R4, R6, R4, RZ ;  /* 0x0000000406040227 */ /* 0x001fca00078e00ff */
[----:B------:R-:W-:-:S07]  /*154d0*/  @P0 SHF.R.U32.HI R6, RZ, R5, R4 ;  /* 0x00000005ff060219 */ /* 0x000fce0000011604 */
.L_x_4615:
[----:B------:R-:W-:Y:S05]  /*154e0*/  BSYNC B0 ;  /* 0x0000000000007941 */ /* 0x000fea0003800000 */
.L_x_4613:
[----:B------:R-:W-:-:S05]  /*154f0*/  IMAD R3, R6, R3, RZ ;  /* 0x0000000306037224 */ /* 0x000fca00078e02ff */
[----:B------:R-:W-:-:S07]  /*15500*/  VIMNMX R2, R2, R3, !PT ;  /* 0x0000000302027248 */ /* 0x000fce0007fe0100 */
.L_x_4612:
[----:B------:R-:W-:Y:S01]  /*15510*/  IMAD.HI R2, R2, 0x2aaaaaab, RZ ;  /* 0x2aaaaaab02027827 */ /* 0x000fe200078e02ff */
[----:B------:R-:W-:Y:S04]  /*15520*/  BSSY B0, `(.L_x_4616) ;  /* 0x0000029000007945 */ /* 0x000fe80003800000 */
[----:B------:R-:W-:-:S04]  /*15530*/  SHF.R.U32.HI R3, RZ, 0x1f, R2 ;  /* 0x0000001fff037819 */ /* 0x000fc80000011602 */
[----:B------:R-:W-:Y:S02]  /*15540*/  LEA.HI.SX32 R3, R2, R3, 0x1c ;  /* 0x0000000302037211 */ /* 0x000fe400078fe2ff */
[----:B------:R-:W-:Y:S02]  /*15550*/  LOP3.LUT R2, R26, 0xff000000, RZ, 0xc0, !PT ;  /* 0xff0000001a027812 */ /* 0x000fe400078ec0ff */
        /* <DEDUP_REMOVED lines=12> */
[-C--:B0-----:R-:W-:Y:S02]  /*15620*/  IABS R6, R7.reuse ;  /* 0x0000000700067213 */ /* 0x081fe40000000000 */
[----:B------:R-:W-:Y:S02]  /*15630*/  IABS R10, R7 ;  /* 0x00000007000a7213 */ /* 0x000fe40000000000 */
[----:B------:R-:W0:Y:S08]  /*15640*/  I2F.RP R8, R6 ;  /* 0x0000000600087306 */ /* 0x000e300000209400 */
[----:B0-----:R-:W0:Y:S02]  /*15650*/  MUFU.RCP R8, R8 ;  /* 0x0000000800087308 */ /* 0x001e240000001000 */
[----:B0-----:R-:W-:-:S06]  /*15660*/  VIADD R9, R8, 0xffffffe ;  /* 0x0ffffffe08097836 */ /* 0x001fcc0000000000 */
[----:B------:R0:W1:Y:S02]  /*15670*/  F2I.FTZ.U32.TRUNC.NTZ R3, R9 ;  /* 0x0000000900037305 */ /* 0x000064000021f000 */
[----:B0-----:R-:W-:Y:S02]  /*15680*/  IMAD.MOV R9, RZ, RZ, -R10 ;  /* 0x000000ffff097224 */ /* 0x001fe400078e0a0a */
        /* <DEDUP_REMOVED lines=18> */
.L_x_4617:
[----:B------:R-:W-:Y:S05]  /*157b0*/  BSYNC B0 ;  /* 0x0000000000007941 */ /* 0x000fea0003800000 */
.L_x_4616:
[-C--:B------:R-:W-:Y:S01]  /*157c0*/  IMAD R2, R4, R3.reuse, R5 ;  /* 0x0000000304027224 */ /* 0x080fe200078e0205 */
        /* <DEDUP_REMOVED lines=23> */
.L_x_4619:
        /* <DEDUP_REMOVED lines=20> */
.L_x_4622:
[----:B------:R-:W-:Y:S05]  /*15a80*/  BSYNC B6 ;  /* 0x0000000000067941 */ /* 0x000fea0003800000 */
.L_x_4621:
        /* <DEDUP_REMOVED lines=20> */
.L_x_4625:
        /* <DEDUP_REMOVED lines=15> */
.L_x_4624:
[----:B------:R-:W-:Y:S05]  /*15cc0*/  BSYNC B6 ;  /* 0x0000000000067941 */ /* 0x000fea0003800000 */
.L_x_4623:
[----:B------:R-:W-:Y:S01]  /*15cd0*/  ULDC.64 UR4, c[0x0][0x9f8] ;  /* 0x00027e0000047ab9 */ /* 0x000fe20000000a00 */
[----:B------:R-:W-:Y:S01]  /*15ce0*/  IMAD.MOV.U32 R30, RZ, RZ, R27 ;  /* 0x000000ffff1e7224 */ /* 0x000fe200078e001b */
[----:B------:R-:W-:Y:S01]  /*15cf0*/  ISETP.NE.U32.AND P0, PT, RZ, UR4, PT ;  /* 0x00000004ff007c0c */ /* 0x000fe2000bf05070 */
[----:B------:R-:W0:Y:S01]  /*15d00*/  S2R R18, SR_TID.X ;  /* 0x0000000000127919 */ /* 0x000e220000002100 */
[----:B------:R-:W1:Y:S01]  /*15d10*/  LDC R8, c[0x0][0x430] ;  /* 0x00010c00ff087b82 */ /* 0x000e620000000800 */
[----:B------:R-:W-:Y:S01]  /*15d20*/  VIADD R22, R22, 0xffffffff ;  /* 0xffffffff16167836 */ /* 0x000fe20000000000 */
[----:B------:R-:W-:Y:S01]  /*15d30*/  ISETP.NE.AND.EX P0, PT, RZ, UR5, PT, P0 ;  /* 0x00000005ff007c0c */ /* 0x000fe2000bf05300 */
[----:B------:R-:W-:-:S12]  /*15d40*/  ULDC UR4, c[0x0][0x2f4] ;  /* 0x0000bd0000047ab9 */ /* 0x000fd80000000800 */
[----:B------:R-:W2:Y:S02]  /*15d50*/  @P0 LDC.64 R2, c[0x0][0x9f8] ;  /* 0x00027e00ff020b82 */ /* 0x000ea40000000a00 */
[----:B--2---:R-:W-:-:S05]  /*15d60*/  @P0 IMAD.WIDE R2, R27, 0x4, R2 ;  /* 0x000000041b020825 */ /* 0x004fca00078e0202 */
[----:B------:R2:W3:Y:S01]  /*15d70*/  @P0 LDG.E R30, desc[UR36][R2.64] ;  /* 0x00000024021e0981 */ /* 0x0004e2000c1e1900 */
[----:B0-----:R-:W-:Y:S02]  /*15d80*/  LOP3.LUT R18, R18, 0x7f, RZ, 0xc0, !PT ;  /* 0x0000007f12127812 */ /* 0x001fe400078ec0ff */
[----:B-1----:R-:W-:Y:S02]  /*15d90*/  ISETP.NE.AND P1, PT, R8, 0x1, PT ;  /* 0x000000010800780c */ /* 0x002fe40003f25270 */
[----:B------:R-:W-:Y:S02]  /*15da0*/  SHF.R.U32.HI R20, RZ, 0x3, R18 ;  /* 0x00000003ff147819 */ /* 0x000fe40000011612 */
[----:B------:R-:W0:Y:S01]  /*15db0*/  S2R R18, SR_TID.X ;  /* 0x0000000000127919 */ /* 0x000e220000002100 */
[----:B------:R-:W-:-:S08]  /*15dc0*/  LOP3.LUT R16, R16, 0xffffffdf, RZ, 0xc0, !PT ;  /* 0xffffffdf10107812 */ /* 0x000fd000078ec0ff */
[----:B------:R-:W1:Y:S01]  /*15dd0*/  @P1 LDC R0, c[0x0][0x434] ;  /* 0x00010d00ff001b82 */ /* 0x000e620000000800 */
[----:B------:R-:W-:Y:S02]  /*15de0*/  ISETP.GE.AND P2, PT, R31, UR4, PT ;  /* 0x000000041f007c0c */ /* 0x000fe4000bf46270 */
[----:B------:R-:W-:-:S05]  /*15df0*/  @P1 LOP3.LUT R16, R16, 0x20, RZ, 0xfc, !PT ;  /* 0x0000002010101812 */ /* 0x000fca00078efcff */
[----:B------:R-:W4:Y:S01]  /*15e00*/  @P1 LDC R5, c[0x0][0x438] ;  /* 0x00010e00ff051b82 */ /* 0x000f220000000800 */
[----:B0-----:R-:W-:-:S05]  /*15e10*/  IMAD.SHL.U32 R18, R18, 0x10, RZ ;  /* 0x0000001012127824 */ /* 0x001fca00078e00ff */
[----:B------:R-:W-:-:S05]  /*15e20*/  LOP3.LUT R18, R20, 0x70, R18, 0xf8, !PT ;  /* 0x0000007014127812 */ /* 0x000fca00078ef812 */
[----:B------:R-:W-:-:S04]  /*15e30*/  IMAD R4, R22, 0x60, R18 ;  /* 0x0000006016047824 */ /* 0x000fc800078e0212 */
[C---:B------:R-:W-:Y:S01]  /*15e40*/  IMAD.IADD R7, R4.reuse, 0x1, R19 ;  /* 0x0000000104077824 */ /* 0x040fe200078e0213 */
[----:B------:R-:W-:-:S03]  /*15e50*/  ISETP.GE.AND P0, PT, R4, R37, PT ;  /* 0x000000250400720c */ /* 0x000fc60003f06270 */
[----:B-1----:R-:W-:Y:S01]  /*15e60*/  @P1 IMAD.HI.U32 R0, R7, R0, RZ ;  /* 0x0000000007001227 */ /* 0x002fe200078e00ff */
[----:B------:R-:W-:-:S03]  /*15e70*/  ISETP.GT.U32.OR P0, PT, R18, 0x5f, P0 ;  /* 0x0000005f1200780c */ /* 0x000fc60000704470 */
[----:B------:R-:W-:Y:S01]  /*15e80*/  IMAD.MOV.U32 R6, RZ, RZ, R7 ;  /* 0x000000ffff067224 */ /* 0x000fe200078e0007 */
[----:B----4-:R-:W-:-:S05]  /*15e90*/  @P1 SHF.R.U32.HI R6, RZ, R5, R0 ;  /* 0x00000005ff061219 */ /* 0x010fca0000011600 */
[----:B------:R-:W-:-:S04]  /*15ea0*/  IMAD.MOV R0, RZ, RZ, -R6 ;  /* 0x000000ffff007224 */ /* 0x000fc800078e0a06 */
[----:B--2---:R-:W0:Y:S01]  /*15eb0*/  @!P0 LDC.64 R2, c[0x0][0x428] ;  /* 0x00010a00ff028b82 */ /* 0x004e220000000a00 */
[----:B------:R-:W-:Y:S01]  /*15ec0*/  IMAD R0, R8, R0, R7 ;  /* 0x0000000008007224 */ /* 0x000fe200078e0207 */
[----:B------:R-:W-:-:S06]  /*15ed0*/  @!P0 SHF.R.S32.HI R7, RZ, 0x1f, R6 ;  /* 0x0000001fff078819 */ /* 0x000fcc0000011406 */
[----:B------:R-:W1:Y:S01]  /*15ee0*/  @!P0 LDC.64 R4, c[0x0][0x418] ;  /* 0x00010600ff048b82 */ /* 0x000e620000000a00 */
[----:B------:R-:W-:-:S04]  /*15ef0*/  LOP3.LUT R16, R16, 0xfffffffb, RZ, 0xc0, !PT ;  /* 0xfffffffb10107812 */ /* 0x000fc800078ec0ff */
[----:B------:R-:W-:-:S04]  /*15f00*/  @P2 LOP3.LUT R16, R16, 0x4, RZ, 0xfc, !PT ;  /* 0x0000000410102812 */ /* 0x000fc800078efcff */
[----:B------:R-:W-:Y:S01]  /*15f10*/  LOP3.LUT R16, R16, 0xfffffffd, RZ, 0xc0, !PT ;  /* 0xfffffffd10107812 */ /* 0x000fe200078ec0ff */
[----:B------:R-:W-:Y:S01]  /*15f20*/  UMOV UR5, 0xffffffff ;  /* 0xffffffff00057882 */ /* 0x000fe20000000000 */
[----:B------:R-:W-:Y:S02]  /*15f30*/  LOP3.LUT R26, R26, 0xffff, RZ, 0xc0, !PT ;  /* 0x0000ffff1a1a7812 */ /* 0x000fe400078ec0ff */
[----:B---3--:R-:W-:Y:S01]  /*15f40*/  SHF.R.S32.HI R8, RZ, 0x1f, R30 ;  /* 0x0000001fff087819 */ /* 0x008fe2000001141e */
[----:B0-----:R-:W-:-:S04]  /*15f50*/  @!P0 IMAD.WIDE.U32 R6, R30, R2, R6 ;  /* 0x000000021e068225 */ /* 0x001fc800078e0006 */
[----:B------:R-:W-:Y:S01]  /*15f60*/  @!P0 IMAD R2, R8, R2, RZ ;  /* 0x0000000208028224 */ /* 0x000fe200078e02ff */
[----:B------:R0:W-:Y:S03]  /*15f70*/  STL [R1+0x8], R8 ;  /* 0x0000080801007387 */ /* 0x0001e60000100800 */
[----:B------:R-:W-:Y:S01]  /*15f80*/  @!P0 IMAD R3, R30, R3, R2 ;  /* 0x000000031e038224 */ /* 0x000fe200078e0202 */
[----:B-1----:R-:W-:Y:S01]  /*15f90*/  @!P0 LEA R2, P1, R6, R4, 0x2 ;  /* 0x0000000406028211 */ /* 0x002fe200078210ff */
[----:B------:R-:W-:Y:S02]  /*15fa0*/  IMAD.MOV.U32 R4, RZ, RZ, RZ ;  /* 0x000000ffff047224 */ /* 0x000fe400078e00ff */
[----:B------:R-:W-:-:S05]  /*15fb0*/  @!P0 IMAD.IADD R3, R7, 0x1, R3 ;  /* 0x0000000107038824 */ /* 0x000fca00078e0203 */
[----:B------:R-:W-:Y:S02]  /*15fc0*/  @!P0 LEA.HI.X R3, R6, R5, R3, 0x2, P1 ;  /* 0x0000000506038211 */ /* 0x000fe400008f1403 */
[----:B------:R-:W-:-:S03]  /*15fd0*/  ISETP.GE.AND P1, PT, R33, UR4, PT ;  /* 0x0000000421007c0c */ /* 0x000fc6000bf26270 */
[----:B------:R1:W5:Y:S01]  /*15fe0*/  @!P0 LDG.E R4, desc[UR36][R2.64] ;  /* 0x0000002402048981 */ /* 0x000362000c1e1900 */
[----:B------:R-:W-:-:S09]  /*15ff0*/  ISETP.GE.AND P0, PT, R32, UR4, PT ;  /* 0x0000000420007c0c */ /* 0x000fd2000bf06270 */
[----:B------:R-:W-:Y:S01]  /*16000*/  @P1 LOP3.LUT R16, R16, 0x2, RZ, 0xfc, !PT ;  /* 0x0000000210101812 */ /* 0x000fe200078efcff */
[----:B-1----:R-:W-:-:S03]  /*16010*/  IMAD.U32 R2, RZ, RZ, UR38 ;  /* 0x00000026ff027e24 */ /* 0x002fc6000f8e00ff */
[----:B------:R-:W-:-:S04]  /*16020*/  LOP3.LUT R16, R16, 0xfffffffe, RZ, 0xc0, !PT ;  /* 0xfffffffe10107812 */ /* 0x000fc800078ec0ff */
[----:B------:R-:W-:Y:S01]  /*16030*/  @P0 LOP3.LUT R16, R16, 0x1, RZ, 0xfc, !PT ;  /* 0x0000000110100812 */ /* 0x000fe200078efcff */
[----:B0-----:R-:W-:Y:S06]  /*16040*/  BRA.DIV UR5, `(.L_x_4626) ;  /* 0x0000004605407947 */ /* 0x001fec000b800000 */
.L_x_4694:
        /* <DEDUP_REMOVED lines=8> */
.L_x_4627:
        /* <DEDUP_REMOVED lines=23> */
.L_x_4695:
[----:B------:R-:W-:Y:S05]  /*16240*/  BSYNC B0 ;  /* 0x0000000000007941 */ /* 0x000fea0003800000 */
.L_x_4628:
[----:B------:R-:W1:Y:S01]  /*16250*/  S2R R8, SR_TID.X ;  /* 0x0000000000087919 */ /* 0x000e620000002100 */
[----:B------:R-:W-:Y:S01]  /*16260*/  ULDC.64 UR4, c[0x0][0x300] ;  /* 0x0000c00000047ab9 */ /* 0x000fe20000000a00 */
[----:B------:R-:W-:Y:S01]  /*16270*/  ULDC.64 UR6, c[0x0][0x2e8] ;  /* 0x0000ba0000067ab9 */ /* 0x000fe20000000a00 */
[----:B------:R-:W-:Y:S01]  /*16280*/  IMAD R5, R5, UR4, RZ ;  /* 0x0000000405057c24 */ /* 0x000fe2000f8e02ff */
[----:B------:R-:W-:Y:S01]  /*16290*/  LOP3.LUT P4, RZ, R16, 0x4, RZ, 0xc0, !PT ;  /* 0x0000000410ff7812 */ /* 0x000fe2000788c0ff */
[----:B0-----:R-:W-:Y:S01]  /*162a0*/  IMAD.WIDE.U32 R2, R0, UR4, RZ ;  /* 0x0000000400027c25 */ /* 0x001fe2000f8e00ff */
        /* <DEDUP_REMOVED lines=84> */
.L_x_4709:
[----:B------:R-:W-:-:S13]  /*167f0*/  ISETP.GE.AND P0, PT, R6, 0x51, PT ;  /* 0x000000510600780c */ /* 0x000fda0003f06270 */
[----:B-1----:R-:W-:Y:S01]  /*16800*/  @P0 LEA R2, P1, R31, R2, 0x1 ;  /* 0x000000021f020211 */ /* 0x002fe200078208ff */
[----:B------:R-:W-:-:S04]  /*16810*/  @P0 IMAD R5, R5, 0x2, R17 ;  /* 0x0000000205050824 */ /* 0x000fc800078e0211 */
        /* <DEDUP_REMOVED lines=9> */
.L_x_4631:
        /* <DEDUP_REMOVED lines=10> */
.L_x_4632:
[----:B------:R2:W-:Y:S02]  /*16950*/  SYNCS.ARRIVE.TRANS64.A1T0 RZ, [R7+URZ+0x30830], RZ ;  /* 0x030830ff07ff79a7 */ /* 0x0005e4000810003f */
[----:B------:R-:W-:Y:S05]  /*16960*/  WARPSYNC.ALL ;  /* 0x0000000000007948 */ /* 0x000fea0003800000 */
[----:B------:R-:W-:Y:S01]  /*16970*/  ULDC.64 UR4, c[0x0][0x298] ;  /* 0x0000a60000047ab9 */ /* 0x000fe20000000a00 */
[----:B-1----:R-:W-:Y:S01]  /*16980*/  VIADD R2, R17, 0x12400 ;  /* 0x0001240011027836 */ /* 0x002fe20000000000 */
[----:B------:R-:W-:Y:S01]  /*16990*/  SHF.R.S32.HI R0, RZ, 0x1f, R35 ;  /* 0x0000001fff007819 */ /* 0x000fe20000011423 */
[----:B0-----:R-:W-:Y:S01]  /*169a0*/  IMAD.WIDE.U32 R4, R35, UR4, RZ ;  /* 0x0000000423047c25 */ /* 0x001fe2000f8e00ff */
        /* <DEDUP_REMOVED lines=12> */
[----:B0-----:R-:W-:Y:S02]  /*16a70*/  IMAD.U32 R4, RZ, RZ, UR6 ;  /* 0x00000006ff047e24 */ /* 0x001fe4000f8e00ff */
[----:B------:R-:W0:Y:S01]  /*16a80*/  LDC.64 R2, c[0x4][R2] ;  /* 0x0100000002027b82 */ /* 0x000e220000000a00 */
[----:B------:R-:W-:Y:S02]  /*16a90*/  IMAD.U32 R5, RZ, RZ, UR7 ;  /* 0x00000007ff057e24 */ /* 0x000fe4000f8e00ff */
[----:B------:R-:W-:Y:S02]  /*16aa0*/  IMAD.U32 R6, RZ, RZ, UR8 ;  /* 0x00000008ff067e24 */ /* 0x000fe4000f8e00ff */
[----:B--2---:R-:W-:-:S02]  /*16ab0*/  IMAD.U32 R7, RZ, RZ, UR9 ;  /* 0x00000009ff077e24 */ /* 0x004fc4000f8e00ff */
[----:B------:R-:W-:Y:S02]  /*16ac0*/  IMAD.U32 R10, RZ, RZ, UR4 ;  /* 0x00000004ff0a7e24 */ /* 0x000fe4000f8e00ff */
[----:B------:R-:W-:Y:S02]  /*16ad0*/  IMAD.U32 R11, RZ, RZ, UR5 ;  /* 0x00000005ff0b7e24 */ /* 0x000fe4000f8e00ff */
[----:B------:R-:W-:Y:S02]  /*16ae0*/  IMAD.MOV.U32 R8, RZ, RZ, 0x70 ;  /* 0x00000070ff087424 */ /* 0x000fe400078e00ff */
[----:B------:R-:W-:Y:S02]  /*16af0*/  IMAD.MOV.U32 R12, RZ, RZ, 0x1 ;  /* 0x00000001ff0c7424 */ /* 0x000fe400078e00ff */
[----:B------:R-:W-:-:S07]  /*16b00*/  IMAD.MOV.U32 R13, RZ, RZ, RZ ;  /* 0x000000ffff0d7224 */ /* 0x000fce00078e00ff */
[----:B------:R-:W-:-:S07]  /*16b10*/  LEPC R20, `(.L_x_4634) ;  /* 0x000000001014794e */ /* 0x000fce0000000000 */
[----:B0-----:R-:W-:Y:S05]  /*16b20*/  CALL.ABS.NOINC R2 ;  /* 0x0000000002007343 */ /* 0x001fea0003c00000 */
.L_x_4634:
[----:B------:R-:W-:Y:S05]  /*16b30*/  BSYNC B6 ;  /* 0x0000000000067941 */ /* 0x000fea0003800000 */
.L_x_4633:
[----:B------:R-:W3:Y:S01]  /*16b40*/  LDL.LU.64 R20, [R1+0x10] ;  /* 0x0000100001147983 */ /* 0x000ee20000300a00 */
[----:B------:R-:W1:Y:S01]  /*16b50*/  LDC R0, c[0x0][0x448] ;  /* 0x00011200ff007b82 */ /* 0x000e620000000800 */
[----:B------:R-:W-:Y:S01]  /*16b60*/  LOP3.LUT P6, RZ, R16, 0x80, RZ, 0xc0, !PT ;  /* 0x0000008010ff7812 */ /* 0x000fe200078cc0ff */
[----:B------:R-:W-:Y:S01]  /*16b70*/  ULDC.64 UR4, c[0x0][0x2d8] ;  /* 0x0000b60000047ab9 */ /* 0x000fe20000000a00 */
[----:B------:R-:W4:Y:S01]  /*16b80*/  S2R R2, SR_TID.X ;  /* 0x0000000000027919 */ /* 0x000f220000002100 */
[----:B0-----:R-:W-:-:S04]  /*16b90*/  SHF.R.S32.HI R5, RZ, 0x1f, R27 ;  /* 0x0000001fff057819 */ /* 0x001fc8000001141b */
[----:B------:R-:W-:Y:S02]  /*16ba0*/  SEL R6, R5, RZ, !P6 ;  /* 0x000000ff05067207 */ /* 0x000fe40007000000 */
[----:B------:R-:W-:Y:S02]  /*16bb0*/  SEL R5, R27, RZ, !P6 ;  /* 0x000000ff1b057207 */ /* 0x000fe40007000000 */
[----:B-1----:R-:W-:Y:S02]  /*16bc0*/  ISETP.NE.AND P5, PT, R0, 0x1, PT ;  /* 0x000000010000780c */ /* 0x002fe40003fa5270 */
[----:B------:R-:W0:Y:S01]  /*16bd0*/  S2R R0, SR_TID.X ;  /* 0x0000000000007919 */ /* 0x000e220000002100 */
[----:B----4-:R-:W-:-:S10]  /*16be0*/  LOP3.LUT R2, R2, 0x7f, RZ, 0xc0, !PT ;  /* 0x0000007f02027812 */ /* 0x010fd400078ec0ff */
[----:B------:R-:W1:Y:S01]  /*16bf0*/  @P5 LDC R3, c[0x0][0x44c] ;  /* 0x00011300ff035b82 */ /* 0x000e620000000800 */
[----:B------:R-:W-:Y:S01]  /*16c00*/  SHF.R.U32.HI R2, RZ, 0x3, R2 ;  /* 0x00000003ff027819 */ /* 0x000fe20000011602 */
[----:B0-----:R-:W-:-:S05]  /*16c10*/  IMAD.SHL.U32 R0, R0, 0x10, RZ ;  /* 0x0000001000007824 */ /* 0x001fca00078e00ff */
[----:B------:R-:W-:Y:S02]  /*16c20*/  LOP3.LUT R0, R2, 0x70, R0, 0xf8, !PT ;  /* 0x0000007002007812 */ /* 0x000fe400078ef800 */
[----:B------:R-:W0:Y:S03]  /*16c30*/  @P5 LDC R2, c[0x0][0x450] ;  /* 0x00011400ff025b82 */ /* 0x000e260000000800 */
[----:B------:R-:W-:-:S04]  /*16c40*/  IMAD.IADD R0, R0, 0x1, R25 ;  /* 0x0000000100007824 */ /* 0x000fc800078e0219 */
[----:B-1----:R-:W-:-:S04]  /*16c50*/  @P5 IMAD.HI.U32 R3, R0, R3, RZ ;  /* 0x0000000300035227 */ /* 0x002fc800078e00ff */
[----:B------:R-:W-:Y:S01]  /*16c60*/  IMAD.MOV.U32 R4, RZ, RZ, R0 ;  /* 0x000000ffff047224 */ /* 0x000fe200078e0000 */
[----:B0-----:R-:W-:Y:S01]  /*16c70*/  @P5 SHF.R.U32.HI R4, RZ, R2, R3 ;  /* 0x00000002ff045219 */ /* 0x001fe20000011603 */
[----:B------:R-:W-:Y:S02]  /*16c80*/  IMAD.MOV.U32 R3, RZ, RZ, R35 ;  /* 0x000000ffff037224 */ /* 0x000fe400078e0023 */
[----:B---3--:R-:W-:Y:S02]  /*16c90*/  IMAD.MOV.U32 R2, RZ, RZ, R20 ;  /* 0x000000ffff027224 */ /* 0x008fe400078e0014 */
[----:B------:R-:W0:Y:S02]  /*16ca0*/  S2R R20, SR_TID.X ;  /* 0x0000000000147919 */ /* 0x000e240000002100 */
[----:B------:R-:W-:-:S04]  /*16cb0*/  IMAD.WIDE.U32 R2, R26, UR4, R2 ;  /* 0x000000041a027c25 */ /* 0x000fc8000f8e0002 */
[----:B------:R-:W-:Y:S01]  /*16cc0*/  IMAD R3, R26, UR5, R3 ;  /* 0x000000051a037c24 */ /* 0x000fe2000f8e0203 */
[----:B------:R-:W-:Y:S02]  /*16cd0*/  ULDC.64 UR4, c[0x0][0x2e0] ;  /* 0x0000b80000047ab9 */ /* 0x000fe40000000a00 */
[----:B------:R-:W-:Y:S02]  /*16ce0*/  IMAD R6, R6, UR4, RZ ;  /* 0x0000000406067c24 */ /* 0x000fe4000f8e02ff */
[----:B------:R-:W-:-:S04]  /*16cf0*/  IMAD.WIDE.U32 R2, R5, UR4, R2 ;  /* 0x0000000405027c25 */ /* 0x000fc8000f8e0002 */
[----:B------:R-:W-:Y:S01]  /*16d00*/  IMAD R5, R5, UR5, R6 ;  /* 0x0000000505057c24 */ /* 0x000fe2000f8e0206 */
[----:B------:R-:W-:Y:S01]  /*16d10*/  ULDC.64 UR4, c[0x0][0x2d0] ;  /* 0x0000b40000047ab9 */ /* 0x000fe20000000a00 */
[----:B------:R-:W-:Y:S02]  /*16d20*/  IMAD.MOV R6, RZ, RZ, -R4 ;  /* 0x000000ffff067224 */ /* 0x000fe400078e0a04 */
[----:B------:R-:W-:Y:S02]  /*16d30*/  IMAD.IADD R3, R3, 0x1, R5 ;  /* 0x0000000103037824 */ /* 0x000fe400078e0205 */
[----:B------:R-:W1:Y:S01]  /*16d40*/  LDC R5, c[0x0][0x448] ;  /* 0x00011200ff057b82 */ /* 0x000e620000000800 */
[----:B------:R-:W-:Y:S01]  /*16d50*/  IMAD.WIDE.U32 R2, R4, UR4, R2 ;  /* 0x0000000404027c25 */ /* 0x000fe2000f8e0002 */
[----:B0-----:R-:W-:-:S04]  /*16d60*/  LOP3.LUT R20, R20, 0x7f, RZ, 0xc0, !PT ;  /* 0x0000007f14147812 */ /* 0x001fc800078ec0ff */
[----:B------:R-:W-:Y:S01]  /*16d70*/  SHF.R.U32.HI R8, RZ, 0x3, R20 ;  /* 0x00000003ff087819 */ /* 0x000fe20000011614 */
[----:B-1----:R-:W-:Y:S01]  /*16d80*/  IMAD R0, R5, R6, R0 ;  /* 0x0000000605007224 */ /* 0x002fe200078e0200 */
[----:B------:R-:W-:-:S05]  /*16d90*/  SHF.R.S32.HI R6, RZ, 0x1f, R4 ;  /* 0x0000001fff067819 */ /* 0x000fca0000011404 */
[----:B--2---:R-:W-:-:S04]  /*16da0*/  IMAD R7, R6, UR4, RZ ;  /* 0x0000000406077c24 */ /* 0x004fc8000f8e02ff */
        /* <DEDUP_REMOVED lines=85> */
[----:B------:R-:W-:-:S03]  /*17300*/  ISETP.GE.AND P1, PT, R6, R29, PT ;  /* 0x0000001d0600720c */ /* 0x000fc60003f26270 */
[----:B-1----:R-:W1:Y:S10]  /*17310*/  SHFL.IDX PT, R2, R4, 0x6, 0x181f ;  /* 0x00d81f0004027f89 */ /* 0x002e7400000e0000 */
[----:B0-----:R-:W-:Y:S01]  /*17320*/  @!P1 LEA R14, P4, R31, R14, 0x1 ;  /* 0x0000000e1f0e9211 */ /* 0x001fe200078808ff */
[----:B------:R-:W0:Y:S04]  /*17330*/  SHFL.IDX PT, R4, R4, 0x7, 0x181f ;  /* 0x00f81f0004047f89 */ /* 0x000e2800000e0000 */
[----:B-1----:R-:W-:-:S02]  /*17340*/  @!P1 IMAD.X R5, RZ, RZ, R2, P4 ;  /* 0x000000ffff059224 */ /* 0x002fc400020e0602 */
[----:B------:R-:W-:Y:S02]  /*17350*/  @!P1 IMAD.MOV.U32 R2, RZ, RZ, R14 ;  /* 0x000000ffff029224 */ /* 0x000fe400078e000e */
[----:B------:R-:W-:Y:S01]  /*17360*/  @!P1 IMAD.MOV.U32 R3, RZ, RZ, R5 ;  /* 0x000000ffff039224 */ /* 0x000fe200078e0005 */
[----:B------:R1:W2:Y:S04]  /*17370*/  SHFL.IDX PT, R14, R0, 0x7, 0x181f ;  /* 0x00f81f00000e7f89 */ /* 0x0002a800000e0000 */
[----:B------:R1:W-:Y:S04]  /*17380*/  @!P1 LDGSTS.E.BYPASS.LTC128B.128 [R36+0x15400], desc[UR36][R2.64], !P3 ;  /* 0x1540000002249fae */ /* 0x0003e8000d901d64 */
[----:B------:R1:W-:Y:S04]  /*17390*/  @!P1 LDGSTS.E.BYPASS.LTC128B.128 [R36+0x19400], desc[UR36][R2.64+0x80], !P2 ;  /* 0x1940008002249fae */ /* 0x0003e8000d101d64 */
[----:B0-----:R1:W-:Y:S02]  /*173a0*/  @!P1 LDGSTS.E.BYPASS.LTC128B.128 [R36+0x1d400], desc[UR36][R2.64+0x100], !P0 ;  /* 0x1d40010002249fae */ /* 0x0013e4000c101d64 */
.L_x_4726:
        /* <DEDUP_REMOVED lines=12> */
.L_x_4637:
[----:B------:R-:W-:Y:S05]  /*17470*/  BSYNC B0 ;  /* 0x0000000000007941 */ /* 0x000fea0003800000 */
.L_x_4636:
[----:B------:R-:W-:Y:S01]  /*17480*/  NOP ;  /* 0x0000000000007918 */ /* 0x000fe20000000000 */
[----:B------:R-:W-:-:S13]  /*17490*/  PLOP3.LUT P0, PT, PT, PT, PT, 0x80, 0x0 ;  /* 0x000000000000781c */ /* 0x000fda0003f0f070 */
.L_x_4638:
        /* <DEDUP_REMOVED lines=18> */
[----:B------:R-:W1:Y:S03]  /*175c0*/  SYNCS.PHASECHK.TRANS64.TRYWAIT P0, [R17+URZ+0x30820], R0 ;  /* 0x03082000110075a7 */ /* 0x000e66000800017f */
[----:B01----:R-:W-:Y:S05]  /*175d0*/  @!P0 BRA `(.L_x_4640) ;  /* 0x0000004000e88947 */ /* 0x003fea0003800000 */
.L_x_4727:
[----:B------:R-:W-:Y:S05]  /*175e0*/  BSYNC B0 ;  /* 0x0000000000007941 */ /* 0x000fea0003800000 */
.L_x_4639:
[----:B------:R-:W3:Y:S01]  /*175f0*/  LDL R2, [R1] ;  /* 0x0000000001027983 */ /* 0x000ee20000100800 */
[----:B------:R-:W-:Y:S01]  /*17600*/  BSSY B0, `(.L_x_4641) ;  /* 0x0000104000007945 */ /* 0x000fe20003800000 */
[----:B---3--:R-:W-:-:S13]  /*17610*/  ISETP.GE.AND P0, PT, R8, R2, PT ;  /* 0x000000020800720c */ /* 0x008fda0003f06270 */
[----:B------:R-:W-:Y:S05]  /*17620*/  @!P0 BRA `(.L_x_4642) ;  /* 0x0000001000048947 */ /* 0x000fea0003800000 */
[----:B------:R-:W-:Y:S01]  /*17630*/  ULDC UR4, c[0x0][0x2f4] ;  /* 0x0000bd0000047ab9 */ /* 0x000fe20000000800 */
[----:B------:R-:W-:Y:S01]  /*17640*/  IMAD.MOV.U32 R10, RZ, RZ, R23 ;  /* 0x000000ffff0a7224 */ /* 0x000fe200078e0017 */
[----:B------:R-:W-:Y:S01]  /*17650*/  ISETP.GE.AND P3, PT, R31, UR4, PT ;  /* 0x000000041f007c0c */ /* 0x000fe2000bf66270 */
[----:B------:R-:W-:Y:S01]  /*17660*/  IMAD.MOV.U32 R20, RZ, RZ, R28 ;  /* 0x000000ffff147224 */ /* 0x000fe200078e001c */
[----:B------:R-:W-:Y:S01]  /*17670*/  ISETP.GE.AND P2, PT, R33, UR4, PT ;  /* 0x0000000421007c0c */ /* 0x000fe2000bf46270 */
[----:B------:R-:W-:Y:S01]  /*17680*/  IMAD.MOV.U32 R29, RZ, RZ, R22 ;  /* 0x000000ffff1d7224 */ /* 0x000fe200078e0016 */
[----:B------:R-:W-:-:S13]  /*17690*/  ISETP.GE.AND P1, PT, R32, UR4, PT ;  /* 0x0000000420007c0c */ /* 0x000fda000bf26270 */
.L_x_4655:
[----:B------:R-:W3:Y:S04]  /*176a0*/  LDL R5, [R1+0x4] ;  /* 0x0000040001057983 */ /* 0x000ee80000100800 */
[----:B------:R-:W4:Y:S01]  /*176b0*/  LDL R12, [R1+0x8] ;  /* 0x00000800010c7983 */ /* 0x000f220000100800 */
[----:B0-----:R-:W0:Y:S01]  /*176c0*/  S2R R0, SR_TID.X ;  /* 0x0000000000007919 */ /* 0x001e220000002100 */
[----:B------:R-:W1:Y:S01]  /*176d0*/  S2R R4, SR_TID.X ;  /* 0x0000000000047919 */ /* 0x000e620000002100 */
[----:B0-----:R-:W-:-:S04]  /*176e0*/  LOP3.LUT R0, R0, 0x7f, RZ, 0xc0, !PT ;  /* 0x0000007f00007812 */ /* 0x001fc800078ec0ff */
[----:B------:R-:W-:Y:S02]  /*176f0*/  SHF.R.U32.HI R3, RZ, 0x3, R0 ;  /* 0x00000003ff037819 */ /* 0x000fe40000011600 */
[----:B------:R-:W0:Y:S01]  /*17700*/  LDC R0, c[0x0][0x430] ;  /* 0x00010c00ff007b82 */ /* 0x000e220000000800 */
[----:B-1----:R-:W-:-:S05]  /*17710*/  IMAD.SHL.U32 R4, R4, 0x10, RZ ;  /* 0x0000001004047824 */ /* 0x002fca00078e00ff */
        /* <DEDUP_REMOVED lines=8> */
[----:B------:R-:W3:Y:S01]  /*177a0*/  @!P5 LDC.64 R4, c[0x0][0x418] ;  /* 0x00010600ff04db82 */ /* 0x000ee20000000a00 */
        /* <DEDUP_REMOVED lines=9> */
[----:B---3--:R-:W-:Y:S01]  /*17840*/  @!P5 LEA R4, P0, R2, R4, 0x2 ;  /* 0x000000040204d211 */ /* 0x008fe200078010ff */
[----:B------:R-:W-:-:S03]  /*17850*/  IMAD.MOV.U32 R0, RZ, RZ, RZ ;  /* 0x000000ffff007224 */ /* 0x000fc600078e00ff */
        /* <DEDUP_REMOVED lines=15> */
.L_x_4643:
[----:B------:R-:W-:Y:S01]  /*17950*/  IMAD R6, R23, 0x8, R17 ;  /* 0x0000000817067824 */ /* 0x000fe200078e0211 */
[----:B------:R-:W-:Y:S01]  /*17960*/  SHF.L.U32 R3, R28, 0x1f, RZ ;  /* 0x0000001f1c037819 */ /* 0x000fe200000006ff */
[----:B------:R-:W-:Y:S03]  /*17970*/  BSSY B1, `(.L_x_4644) ;  /* 0x0000003000017945 */ /* 0x000fe60003800000 */
[----:B------:R-:W0:Y:S02]  /*17980*/  SYNCS.PHASECHK.TRANS64.TRYWAIT P0, [R6+URZ+0x30840], R3 ;  /* 0x03084003060075a7 */ /* 0x000e24000800017f */
[----:B0-----:R-:W-:Y:S05]  /*17990*/  @!P0 BRA `(.L_x_4645) ;  /* 0x00000040000c8947 */ /* 0x001fea0003800000 */
.L_x_4728:
[----:B------:R-:W-:Y:S05]  /*179a0*/  BSYNC B1 ;  /* 0x0000000000017941 */ /* 0x000fea0003800000 */
.L_x_4644:
        /* <DEDUP_REMOVED lines=62> */
[----:B-1-3--:R0:W3:Y:S02]  /*17d90*/  SHFL.IDX PT, R2, R7, 0x5, 0x181f ;  /* 0x00b81f0007027f89 */ /* 0x00a0e400000e0000 */
.L_x_4742:
[----:B------:R-:W-:Y:S02]  /*17da0*/  LOP3.LUT P6, RZ, R16, 0x4, RZ, 0xc0, !PT ;  /* 0x0000000410ff7812 */ /* 0x000fe400078cc0ff */
[----:B---3--:R-:W-:-:S05]  /*17db0*/  IADD3 R2, P0, R2, R4, RZ ;  /* 0x0000000402027210 */ /* 0x008fca0007f1e0ff */
        /* <DEDUP_REMOVED lines=9> */
.L_x_4647:
        /* <DEDUP_REMOVED lines=10> */
.L_x_4648:
[----:B------:R3:W-:Y:S01]  /*17ef0*/  SYNCS.ARRIVE.TRANS64.A1T0 RZ, [R6+URZ+0x30830], RZ ;  /* 0x030830ff06ff79a7 */ /* 0x0007e2000810003f */
[----:B------:R-:W-:Y:S05]  /*17f00*/  @!P5 BRA `(.L_x_4649) ;  /* 0x000000000004d947 */ /* 0x000fea0003800000 */
[----:B------:R-:W-:Y:S01]  /*17f10*/  BPT.TRAP 0x1 ;  /* 0x000000040000795c */ /* 0x000fe20000300000 */
.L_x_4649:
[----:B-1----:R-:W-:Y:S01]  /*17f20*/  SHF.L.U32 R2, R20, 0x1f, RZ ;  /* 0x0000001f14027819 */ /* 0x002fe200000006ff */
[----:B---3--:R-:W-:Y:S01]  /*17f30*/  IMAD R6, R10, 0x8, R17 ;  /* 0x000000080a067824 */ /* 0x008fe200078e0211 */
[----:B------:R-:W-:Y:S01]  /*17f40*/  BSSY B1, `(.L_x_4650) ;  /* 0x0000004000017945 */ /* 0x000fe20003800000 */
[----:B0-----:R-:W-:Y:S02]  /*17f50*/  IMAD R7, R29, -0x60, R37 ;  /* 0xffffffa01d077824 */ /* 0x001fe400078e0225 */
[----:B------:R-:W0:Y:S02]  /*17f60*/  SYNCS.PHASECHK.TRANS64.TRYWAIT P0, [R6+URZ+0x30860], R2 ;  /* 0x03086002060075a7 */ /* 0x000e24000800017f */
[----:B0-----:R-:W-:Y:S05]  /*17f70*/  @!P0 BRA `(.L_x_4651) ;  /* 0x0000004000888947 */ /* 0x001fea0003800000 */
.L_x_4743:
[----:B------:R-:W-:Y:S05]  /*17f80*/  BSYNC B1 ;  /* 0x0000000000017941 */ /* 0x000fea0003800000 */
.L_x_4650:
        /* <DEDUP_REMOVED lines=10> */
[----:B--2---:R-:W-:Y:S01]  /*18030*/  SHFL.IDX PT, R14, R18, 0x5, 0x181f ;  /* 0x00b81f00120e7f89 */ /* 0x004fe200000e0000 */
        /* <DEDUP_REMOVED lines=49> */
.L_x_4757:
        /* <DEDUP_REMOVED lines=29> */
.L_x_4653:
        /* <DEDUP_REMOVED lines=10> */
.L_x_4654:
[----:B------:R-:W2:Y:S01]  /*185c0*/  LDL R0, [R1] ;  /* 0x0000000001007983 */ /* 0x000ea20000100800 */
[----:B------:R1:W-:Y:S01]  /*185d0*/  SYNCS.ARRIVE.TRANS64.A1T0 RZ, [R6+URZ+0x30850], RZ ;  /* 0x030850ff06ff79a7 */ /* 0x0003e2000810003f */
[C---:B------:R-:W-:Y:S02]  /*185e0*/  VIADD R8, R22.reuse, 0xffffffff ;  /* 0xffffffff16087836 */ /* 0x040fe40000000000 */
[----:B------:R-:W-:Y:S02]  /*185f0*/  IMAD.MOV.U32 R10, RZ, RZ, R23 ;  /* 0x000000ffff0a7224 */ /* 0x000fe400078e0017 */
[----:B------:R-:W-:Y:S02]  /*18600*/  IMAD.MOV.U32 R20, RZ, RZ, R28 ;  /* 0x000000ffff147224 */ /* 0x000fe400078e001c */
[----:B------:R-:W-:Y:S01]  /*18610*/  IMAD.MOV.U32 R29, RZ, RZ, R22 ;  /* 0x000000ffff1d7224 */ /* 0x000fe200078e0016 */
[----:B--2---:R-:W-:-:S13]  /*18620*/  ISETP.GT.AND P0, PT, R22, R0, PT ;  /* 0x000000001600720c */ /* 0x004fda0003f04270 */
[----:B-1----:R-:W-:Y:S05]  /*18630*/  @P0 BRA `(.L_x_4655) ;  /* 0xfffffff000180947 */ /* 0x002fea000383ffff */
.L_x_4642:
[----:B------:R-:W-:Y:S05]  /*18640*/  BSYNC B0 ;  /* 0x0000000000007941 */ /* 0x000fea0003800000 */
.L_x_4641:
[----:B0-----:R-:W0:Y:S01]  /*18650*/  S2R R0, SR_TID.X ;  /* 0x0000000000007919 */ /* 0x001e220000002100 */
[----:B------:R-:W-:Y:S01]  /*18660*/  BSSY B0, `(.L_x_4656) ;  /* 0x0000010000007945 */ /* 0x000fe20003800000 */
        /* <DEDUP_REMOVED lines=9> */
[----:B-1----:R-:W3:Y:S01]  /*18700*/  @P0 ATOMG.E.ADD.STRONG.GPU PT, R3, desc[UR36][R2.64], R5 ;  /* 0x00000005020309a8 */ /* 0x002ee200081ee1e4 */
[----:B------:R-:W0:Y:S02]  /*18710*/  S2R R4, SR_LTMASK ;  /* 0x0000000000047919 */ /* 0x000e240000003900 */
[----:B0-----:R-:W-:-:S04]  /*18720*/  LOP3.LUT R4, R4, UR4, RZ, 0xc0, !PT ;  /* 0x0000000404047c12 */ /* 0x001fc8000f8ec0ff */
[----:B------:R-:W0:Y:S01]  /*18730*/  POPC R7, R4 ;  /* 0x0000000400077309 */ /* 0x000e220000000000 */
[----:B---3--:R-:W0:Y:S02]  /*18740*/  SHFL.IDX PT, R0, R3, R0, 0x1f ;  /* 0x00001f0003007589 */ /* 0x008e2400000e0000 */
[----:B0-----:R-:W-:-:S07]  /*18750*/  IADD3 R24, R0, UR39, R7 ;  /* 0x0000002700187c10 */ /* 0x001fce000fffe007 */
.L_x_4657:
[----:B------:R-:W-:Y:S05]  /*18760*/  BSYNC B0 ;  /* 0x0000000000007941 */ /* 0x000fea0003800000 */
.L_x_4656:
[----:B------:R-:W-:-:S13]  /*18770*/  LOP3.LUT P0, RZ, R16, 0x10, RZ, 0xc0, !PT ;  /* 0x0000001010ff7812 */ /* 0x000fda000780c0ff */
[----:B------:R-:W-:Y:S05]  /*18780*/  @!P0 BRA `(.L_x_4658) ;  /* 0x0000000000048947 */ /* 0x000fea0003800000 */
[----:B------:R-:W-:Y:S01]  /*18790*/  BPT.TRAP 0x1 ;  /* 0x000000040000795c */ /* 0x000fe20000300000 */
.L_x_4658:
[----:B------:R-:W-:Y:S01]  /*187a0*/  IMAD R0, R23, 0x8, R17 ;  /* 0x0000000817007824 */ /* 0x000fe200078e0211 */
[----:B------:R-:W-:Y:S01]  /*187b0*/  SHF.L.U32 R3, R28, 0x1f, RZ ;  /* 0x0000001f1c037819 */ /* 0x000fe200000006ff */
[----:B------:R-:W-:Y:S01]  /*187c0*/  BSSY B0, `(.L_x_4659) ;  /* 0x0000004000007945 */ /* 0x000fe20003800000 */
[----:B------:R-:W-:Y:S02]  /*187d0*/  IMAD R6, R22, -0x60, R37 ;  /* 0xffffffa016067824 */ /* 0x000fe400078e0225 */
[----:B------:R-:W0:Y:S02]  /*187e0*/  SYNCS.PHASECHK.TRANS64.TRYWAIT P0, [R0+URZ+0x30860], R3 ;  /* 0x03086003000075a7 */ /* 0x000e24000800017f */
[----:B0-----:R-:W-:Y:S05]  /*187f0*/  @!P0 BRA `(.L_x_4660) ;  /* 0x00000040008c8947 */ /* 0x001fea0003800000 */
.L_x_4758:
[----:B------:R-:W-:Y:S05]  /*18800*/  BSYNC B0 ;  /* 0x0000000000007941 */ /* 0x000fea0003800000 */
.L_x_4659:
        /* <DEDUP_REMOVED lines=65> */
.L_x_4772:
        /* <DEDUP_REMOVED lines=13> */
.L_x_4662:
        /* <DEDUP_REMOVED lines=10> */
.L_x_4663:
[----:B------:R1:W-:Y:S01]  /*18d90*/  SYNCS.ARRIVE.TRANS64.A1T0 RZ, [R0+URZ+0x30850], RZ ;  /* 0x030850ff00ff79a7 */ /* 0x0003e2000810003f */
[----:B------:R-:W-:-:S05]  /*18da0*/  VIADD R23, R23, 0x1 ;  /* 0x0000000117177836 */ /* 0x000fca0000000000 */
[----:B------:R-:W-:-:S04]  /*18db0*/  ISETP.NE.AND P0, PT, R23, 0x2, PT ;  /* 0x000000021700780c */ /* 0x000fc80003f05270 */
[----:B0-----:R-:W-:Y:S02]  /*18dc0*/  SEL R3, RZ, 0x1, P0 ;  /* 0x00000001ff037807 */ /* 0x001fe40000000000 */
[----:B------:R-:W-:Y:S02]  /*18dd0*/  SEL R23, R23, RZ, P0 ;  /* 0x000000ff17177207 */ /* 0x000fe40000000000 */
[----:B-1----:R-:W-:-:S07]  /*18de0*/  LOP3.LUT R28, R28, R3, RZ, 0x3c, !PT ;  /* 0x000000031c1c7212 */ /* 0x002fce00078e3cff */
.L_x_4620:
[----:B------:R-:W-:Y:S05]  /*18df0*/  BSYNC B7 ;  /* 0x0000000000077941 */ /* 0x000fea0003800000 */
.L_x_4618:
        /* <DEDUP_REMOVED lines=11> */
.L_x_4664:
        /* <DEDUP_REMOVED lines=43> */
.L_x_4782:
[----:B------:R-:W-:Y:S02]  /*19160*/  ULDC UR4, c[0x0][0xc38] ;  /* 0x00030e0000047ab9 */ /* 0x000fe40000000800 */
[----:B------:R-:W-:-:S04]  /*19170*/  IMAD.U32 R5, RZ, RZ, UR4 ;  /* 0x00000004ff057e24 */ /* 0x000fc8000f8e00ff */
[----:B-1----:R-:W-:-:S04]  /*19180*/  IMAD R14, R14, R5, RZ ;  /* 0x000000050e0e7224 */ /* 0x002fc800078e02ff */
[----:B------:R-:W-:-:S05]  /*19190*/  IMAD.IADD R7, R7, 0x1, R14 ;  /* 0x0000000107077824 */ /* 0x000fca00078e020e */
[----:B------:R-:W-:-:S13]  /*191a0*/  ISETP.GT.AND P6, PT, R7, R0, PT ;  /* 0x000000000700720c */ /* 0x000fda0003fc4270 */
[----:B------:R-:W-:Y:S05]  /*191b0*/  @P6 BRA `(.L_x_4667) ;  /* 0x0000000000a46947 */ /* 0x000fea0003800000 */
.L_x_4670:
        /* <DEDUP_REMOVED lines=35> */
.L_x_4790:
[----:B------:R-:W-:Y:S02]  /*193f0*/  ULDC UR4, c[0x0][0xc38] ;  /* 0x00030e0000047ab9 */ /* 0x000fe40000000800 */
[----:B------:R-:W-:-:S04]  /*19400*/  IMAD.U32 R5, RZ, RZ, UR4 ;  /* 0x00000004ff057e24 */ /* 0x000fc8000f8e00ff */
[----:B-1----:R-:W-:-:S04]  /*19410*/  IMAD R14, R14, R5, RZ ;  /* 0x000000050e0e7224 */ /* 0x002fc800078e02ff */
[----:B------:R-:W-:-:S05]  /*19420*/  IMAD.IADD R7, R14, 0x1, R7 ;  /* 0x000000010e077824 */ /* 0x000fca00078e0207 */
[----:B------:R-:W-:-:S13]  /*19430*/  ISETP.GT.AND P6, PT, R7, R0, PT ;  /* 0x000000000700720c */ /* 0x000fda0003fc4270 */
[----:B------:R-:W-:Y:S05]  /*19440*/  @!P6 BRA `(.L_x_4670) ;  /* 0xfffffffc005ce947 */ /* 0x000fea000383ffff */
.L_x_4667:
        /* <DEDUP_REMOVED lines=10> */
.L_x_4795:
[----:B------:R-:W-:-:S13]  /*194f0*/  ISETP.NE.AND P0, PT, R3, RZ, PT ;  /* 0x000000ff0300720c */ /* 0x000fda0003f05270 */
[----:B------:R-:W-:Y:S05]  /*19500*/  @!P0 BRA `(.L_x_4672) ;  /* 0x0000000000108947 */ /* 0x000fea0003800000 */
[----:B------:R-:W-:Y:S01]  /*19510*/  UMOV UR4, 0xffffffff ;  /* 0xffffffff00047882 */ /* 0x000fe20000000000 */
[----:B-1----:R-:W-:Y:S02]  /*19520*/  VIADD R12, R12, 0xffffffff ;  /* 0xffffffff0c0c7836 */ /* 0x002fe40000000000 */
[----:B------:R-:W-:Y:S05]  /*19530*/  BRA.DIV UR4, `(.L_x_4673) ;  /* 0x0000004604a47947 */ /* 0x000fea000b800000 */
[----:B------:R4:W1:Y:S02]  /*19540*/  SHFL.IDX PT, R6, R2, R12, 0x1f ;  /* 0x00001f0c02067589 */ /* 0x00086400000e0000 */
.L_x_4672:
        /* <DEDUP_REMOVED lines=20> */
[----:B------:R-:W-:Y:S02]  /*19690*/  IMAD R2, R6, R9, R2 ;  /* 0x0000000906027224 */ /* 0x000fe400078e0202 */
[----:B------:R-:W-:-:S03]  /*196a0*/  VIADD R3, R7, 0xffffffe ;  /* 0x0ffffffe07037836 */ /* 0x000fc60000000000 */
[----:B------:R-:W-:-:S03]  /*196b0*/  ISETP.GT.U32.AND P1, PT, R5, R2, PT ;  /* 0x000000020500720c */ /* 0x000fc60003f24070 */
[----:B------:R-:W0:Y:S10]  /*196c0*/  F2I.FTZ.U32.TRUNC.NTZ R3, R3 ;  /* 0x0000000300037305 */ /* 0x000e34000021f000 */
[----:B------:R-:W-:-:S02]  /*196d0*/  @!P1 IMAD.IADD R2, R2, 0x1, -R5 ;  /* 0x0000000102029824 */ /* 0x000fc400078e0a05 */
[----:B------:R-:W-:Y:S01]  /*196e0*/  @!P1 VIADD R6, R6, 0x1 ;  /* 0x0000000106069836 */ /* 0x000fe20000000000 */
[----:B------:R-:W-:Y:S02]  /*196f0*/  ISETP.NE.AND P1, PT, R25, RZ, PT ;  /* 0x000000ff1900720c */ /* 0x000fe40003f25270 */
[----:B------:R-:W-:Y:S01]  /*19700*/  ISETP.GE.U32.AND P0, PT, R2, R5, PT ;  /* 0x000000050200720c */ /* 0x000fe20003f06070 */
[----:B0-----:R-:W-:Y:S02]  /*19710*/  IMAD.MOV R5, RZ, RZ, -R3 ;  /* 0x000000ffff057224 */ /* 0x001fe400078e0a03 */
[----:B------:R-:W-:Y:S02]  /*19720*/  IMAD.MOV.U32 R2, RZ, RZ, RZ ;  /* 0x000000ffff027224 */ /* 0x000fe400078e00ff */
[----:B------:R-:W-:-:S04]  /*19730*/  IMAD R5, R5, R4, RZ ;  /* 0x0000000405057224 */ /* 0x000fc800078e02ff */
[----:B------:R-:W-:Y:S01]  /*19740*/  IMAD.HI.U32 R5, R3, R5, R2 ;  /* 0x0000000503057227 */ /* 0x000fe200078e0002 */
[----:B------:R-:W-:Y:S02]  /*19750*/  LOP3.LUT R2, R0, R25, RZ, 0x3c, !PT ;  /* 0x0000001900027212 */ /* 0x000fe400078e3cff */
[----:B------:R-:W-:Y:S01]  /*19760*/  IABS R3, R8 ;  /* 0x0000000800037213 */ /* 0x000fe20000000000 */
[----:B------:R-:W-:Y:S01]  /*19770*/  @P0 VIADD R6, R6, 0x1 ;  /* 0x0000000106060836 */ /* 0x000fe20000000000 */
[----:B------:R-:W-:-:S03]  /*19780*/  ISETP.GE.AND P2, PT, R2, RZ, PT ;  /* 0x000000ff0200720c */ /* 0x000fc60003f46270 */
[----:B------:R-:W-:-:S10]  /*19790*/  IMAD.MOV R3, RZ, RZ, -R3 ;  /* 0x000000ffff037224 */ /* 0x000fd400078e0a03 */
[----:B------:R-:W-:Y:S01]  /*197a0*/  @!P2 IMAD.MOV R6, RZ, RZ, -R6 ;  /* 0x000000ffff06a224 */ /* 0x000fe200078e0a06 */
[----:B------:R-:W-:-:S04]  /*197b0*/  @!P1 LOP3.LUT R6, RZ, R25, RZ, 0x33, !PT ;  /* 0x00000019ff069212 */ /* 0x000fc800078e33ff */
[----:B------:R-:W-:-:S05]  /*197c0*/  IABS R2, R6 ;  /* 0x0000000600027213 */ /* 0x000fca0000000000 */
[----:B------:R-:W-:-:S04]  /*197d0*/  IMAD.HI.U32 R5, R5, R2, RZ ;  /* 0x0000000205057227 */ /* 0x000fc800078e00ff */
[----:B------:R-:W-:Y:S01]  /*197e0*/  IMAD R3, R5, R3, R2 ;  /* 0x0000000305037224 */ /* 0x000fe200078e0202 */
[----:B------:R-:W-:-:S04]  /*197f0*/  LOP3.LUT R2, R6, R8, RZ, 0x3c, !PT ;  /* 0x0000000806027212 */ /* 0x000fc800078e3cff */
[----:B------:R-:W-:Y:S02]  /*19800*/  ISETP.GT.U32.AND P1, PT, R4, R3, PT ;  /* 0x000000030400720c */ /* 0x000fe40003f24070 */
[----:B------:R-:W-:Y:S01]  /*19810*/  ISETP.GE.AND P2, PT, R2, RZ, PT ;  /* 0x000000ff0200720c */ /* 0x000fe20003f46270 */
[----:B------:R-:W-:-:S04]  /*19820*/  IMAD.MOV R2, RZ, RZ, -R6 ;  /* 0x000000ffff027224 */ /* 0x000fc800078e0a06 */
[----:B------:R-:W-:-:S06]  /*19830*/  IMAD R2, R25, R2, R0 ;  /* 0x0000000219027224 */ /* 0x000fcc00078e0200 */
[----:B------:R-:W-:Y:S02]  /*19840*/  @!P1 IMAD.IADD R3, R3, 0x1, -R4 ;  /* 0x0000000103039824 */ /* 0x000fe400078e0a04 */
[----:B------:R-:W-:Y:S01]  /*19850*/  @!P1 VIADD R5, R5, 0x1 ;  /* 0x0000000105059836 */ /* 0x000fe20000000000 */
[----:B------:R-:W-:Y:S02]  /*19860*/  ISETP.NE.AND P1, PT, R8, RZ, PT ;  /* 0x000000ff0800720c */ /* 0x000fe40003f25270 */
[----:B------:R-:W-:-:S13]  /*19870*/  ISETP.GE.U32.AND P0, PT, R3, R4, PT ;  /* 0x000000040300720c */ /* 0x000fda0003f06070 */
[----:B------:R-:W-:-:S04]  /*19880*/  @P0 VIADD R5, R5, 0x1 ;  /* 0x0000000105050836 */ /* 0x000fc80000000000 */
[----:B------:R-:W-:Y:S01]  /*19890*/  @!P2 IMAD.MOV R5, RZ, RZ, -R5 ;  /* 0x000000ffff05a224 */ /* 0x000fe200078e0a05 */
[----:B------:R-:W-:-:S05]  /*198a0*/  @!P1 LOP3.LUT R5, RZ, R8, RZ, 0x33, !PT ;  /* 0x00000008ff059212 */ /* 0x000fca00078e33ff */
[--C-:B------:R-:W-:Y:S02]  /*198b0*/  IMAD.MOV R3, RZ, RZ, -R5.reuse ;  /* 0x000000ffff037224 */ /* 0x100fe400078e0a05 */
[C---:B------:R-:W-:Y:S02]  /*198c0*/  IMAD R5, R8.reuse, 0x1000000, R5 ;  /* 0x0100000008057824 */ /* 0x040fe400078e0205 */
[----:B------:R-:W-:-:S04]  /*198d0*/  IMAD R8, R8, R3, R6 ;  /* 0x0000000308087224 */ /* 0x000fc800078e0206 */
[----:B------:R-:W-:Y:S01]  /*198e0*/  IMAD R26, R8, 0x10000, R5 ;  /* 0x00010000081a7824 */ /* 0x000fe200078e0205 */
[----:B------:R-:W-:Y:S06]  /*198f0*/  BRA `(.L_x_4675) ;  /* 0x0000000000f07947 */ /* 0x000fec0003800000 */
.L_x_4674:
        /* <DEDUP_REMOVED lines=60> */
.L_x_4675:
[----:B------:R-:W-:-:S05]  /*19cc0*/  LOP3.LUT R2, RZ, R2, RZ, 0x33, !PT ;  /* 0x00000002ff027212 */ /* 0x000fca00078e33ff */
[----:B------:R-:W-:Y:S01]  /*19cd0*/  IMAD.IADD R25, R25, 0x1, R2 ;  /* 0x0000000119197824 */ /* 0x000fe200078e0202 */
[----:B------:R-:W-:Y:S06]  /*19ce0*/  BRA `(.L_x_4676) ;  /* 0x00000000001c7947 */ /* 0x000fec0003800000 */
.L_x_4668:
[----:B------:R-:W-:Y:S01]  /*19cf0*/  UMOV UR4, URZ ;  /* 0x0000003f00047c82 */ /* 0x000fe20008000000 */
[----:B------:R-:W-:Y:S01]  /*19d00*/  UMOV UR5, URZ ;  /* 0x0000003f00057c82 */ /* 0x000fe20008000000 */
[----:B------:R-:W-:Y:S01]  /*19d10*/  ULDC UR6, c[0x0][0xc3c] ;  /* 0x00030f0000067ab9 */ /* 0x000fe20000000800 */
[----:B------:R-:W-:Y:S02]  /*19d20*/  IMAD.MOV.U32 R24, RZ, RZ, R0 ;  /* 0x000000ffff187224 */ /* 0x000fe400078e0000 */
[----:B------:R-:W-:Y:S02]  /*19d30*/  IMAD.U32 R25, RZ, RZ, UR4 ;  /* 0x00000004ff197e24 */ /* 0x000fe4000f8e00ff */
[----:B------:R-:W-:Y:S02]  /*19d40*/  IMAD.U32 R26, RZ, RZ, UR5 ;  /* 0x00000005ff1a7e24 */ /* 0x000fe4000f8e00ff */
[----:B------:R-:W-:-:S07]  /*19d50*/  IMAD.U32 R27, RZ, RZ, UR6 ;  /* 0x00000006ff1b7e24 */ /* 0x000fce000f8e00ff */
.L_x_4676:
        /* <DEDUP_REMOVED lines=10> */
.L_x_4665:
[----:B------:R-:W-:Y:S02]  /*19e00*/  ULDC UR4, c[0x0][0xc3c] ;  /* 0x00030f0000047ab9 */ /* 0x000fe40000000800 */
[----:B-1----:R-:W-:-:S13]  /*19e10*/  ISETP.GE.AND P0, PT, R27, UR4, PT ;  /* 0x000000041b007c0c */ /* 0x002fda000bf06270 */
[----:B------:R-:W-:Y:S05]  /*19e20*/  @!P0 BRA `(.L_x_4677) ;  /* 0xffffffac00bc8947 */ /* 0x000fea000383ffff */
[----:B------:R-:W-:Y:S05]  /*19e30*/  BSYNC B8 ;  /* 0x0000000000087941 */ /* 0x000fea0003800000 */
.L_x_4604:
        /* <DEDUP_REMOVED lines=12> */
.L_x_4798:
[----:B------:R-:W-:Y:S05]  /*19f00*/  BSYNC B0 ;  /* 0x0000000000007941 */ /* 0x000fea0003800000 */
.L_x_4678:
[----:B------:R-:W-:-:S03]  /*19f10*/  UMOV UR4, 0xffffffff ;  /* 0xffffffff00047882 */ /* 0x000fc60000000000 */
[----:B------:R-:W-:Y:S05]  /*19f20*/  BRA.DIV UR4, `(.L_x_4680) ;  /* 0x0000003e04647947 */ /* 0x000fea000b800000 */
[----:B0-----:R-:W0:Y:S02]  /*19f30*/  S2R R0, SR_TID.X ;  /* 0x0000000000007919 */ /* 0x001e240000002100 */
[----:B0-----:R-:W-:-:S04]  /*19f40*/  SHF.R.U32.HI R0, RZ, 0x5, R0 ;  /* 0x00000005ff007819 */ /* 0x001fc80000011600 */
[----:B------:R-:W-:-:S05]  /*19f50*/  LOP3.LUT R0, R0, 0x3, RZ, 0xc0, !PT ;  /* 0x0000000300007812 */ /* 0x000fca00078ec0ff */
[----:B------:R0:W1:Y:S02]  /*19f60*/  SHFL.IDX PT, R14, R0, RZ, 0x1f ;  /* 0x00001fff000e7589 */ /* 0x00006400000e0000 */
.L_x_4801:
[----:B-1----:R-:W-:Y:S01]  /*19f70*/  ISETP.NE.AND P0, PT, R14, RZ, PT ;  /* 0x000000ff0e00720c */ /* 0x002fe20003f05270 */
[----:B------:R-:W-:-:S12]  /*19f80*/  BSSY B0, `(.L_x_4681) ;  /* 0x0000026000007945 */ /* 0x000fd80003800000 */
[----:B------:R-:W-:Y:S05]  /*19f90*/  @P0 BRA `(.L_x_4682) ;  /* 0x0000000000900947 */ /* 0x000fea0003800000 */
[----:B------:R-:W-:-:S03]  /*19fa0*/  UMOV UR4, 0xffffffff ;  /* 0xffffffff00047882 */ /* 0x000fc60000000000 */
[----:B------:R-:W-:Y:S05]  /*19fb0*/  BRA.DIV UR4, `(.L_x_4683) ;  /* 0x0000003e04747947 */ /* 0x000fea000b800000 */
[----:B------:R-:W-:-:S13]  /*19fc0*/  ELECT P6, URZ, PT ;  /* 0x00000000003f782f */ /* 0x000fda00038c0000 */
.L_x_4804:
        /* <DEDUP_REMOVED lines=8> */
.L_x_4684:
[C---:B------:R-:W-:Y:S01]  /*1a050*/  IMAD R5, R23.reuse, 0x8, R4 ;  /* 0x0000000817057824 */ /* 0x040fe200078e0204 */
[----:B------:R-:W-:Y:S01]  /*1a060*/  SHF.L.U32 R0, R28, 0x1f, RZ ;  /* 0x0000001f1c007819 */ /* 0x000fe200000006ff */
[----:B------:R-:W-:-:S03]  /*1a070*/  VIADD R23, R23, 0x1 ;  /* 0x0000000117177836 */ /* 0x000fc60000000000 */
[----:B------:R-:W0:Y:S02]  /*1a080*/  SYNCS.PHASECHK.TRANS64.TRYWAIT P1, [R5+URZ+0x30840], R0 ;  /* 0x03084000050075a7 */ /* 0x000e24000802017f */
[----:B------:R-:W-:-:S04]  /*1a090*/  ISETP.NE.AND P2, PT, R23, 0x2, PT ;  /* 0x000000021700780c */ /* 0x000fc80003f45270 */
[----:B------:R-:W-:Y:S01]  /*1a0a0*/  SEL R3, RZ, 0x1, P2 ;  /* 0x00000001ff037807 */ /* 0x000fe20001000000 */
[----:B0-----:R-:W-:Y:S08]  /*1a0b0*/  @!P1 BRA `(.L_x_4685) ;  /* 0x0000003c00549947 */ /* 0x001ff00003800000 */
.L_x_4805:
[----:B------:R-:W-:Y:S02]  /*1a0c0*/  SEL R23, R23, RZ, P2 ;  /* 0x000000ff17177207 */ /* 0x000fe40001000000 */
[----:B------:R-:W-:Y:S01]  /*1a0d0*/  LOP3.LUT R2, R28, R3, RZ, 0x3c, !PT ;  /* 0x000000031c027212 */ /* 0x000fe200078e3cff */
[----:B------:R-:W-:Y:S06]  /*1a0e0*/  @!P0 BRA `(.L_x_4686) ;  /* 0x0000000000048947 */ /* 0x000fec0003800000 */
[----:B------:R-:W-:Y:S01]  /*1a0f0*/  BPT.TRAP 0x1 ;  /* 0x000000040000795c */ /* 0x000fe20000300000 */
.L_x_4686:
[----:B------:R-:W-:Y:S01]  /*1a100*/  IMAD R23, R23, 0x8, R4 ;  /* 0x0000000817177824 */ /* 0x000fe200078e0204 */
[----:B------:R-:W-:-:S04]  /*1a110*/  SHF.L.U32 R2, R2, 0x1f, RZ ;  /* 0x0000001f02027819 */ /* 0x000fc800000006ff */
[----:B------:R-:W1:Y:S02]  /*1a120*/  SYNCS.PHASECHK.TRANS64.TRYWAIT P1, [R23+URZ+0x30840], R2 ;  /* 0x03084002170075a7 */ /* 0x000e64000802017f */
[----:B-1----:R-:W-:Y:S05]  /*1a130*/  @!P1 BRA `(.L_x_4687) ;  /* 0x0000003c00489947 */ /* 0x002fea0003800000 */
.L_x_4806:
[----:B------:R-:W-:Y:S05]  /*1a140*/  @!P0 BRA `(.L_x_4688) ;  /* 0x0000000000048947 */ /* 0x000fea0003800000 */
[----:B------:R-:W-:Y:S01]  /*1a150*/  BPT.TRAP 0x1 ;  /* 0x000000040000795c */ /* 0x000fe20000300000 */
.L_x_4688:
[----:B------:R-:W3:Y:S02]  /*1a160*/  SYNCS.PHASECHK.TRANS64.TRYWAIT P1, [R5+URZ+0x30860], R0 ;  /* 0x03086000050075a7 */ /* 0x000ee4000802017f */
[----:B---3--:R-:W-:Y:S05]  /*1a170*/  @!P1 BRA `(.L_x_4689) ;  /* 0x0000003c004c9947 */ /* 0x008fea0003800000 */
.L_x_4807:
[----:B------:R-:W-:Y:S05]  /*1a180*/  @!P0 BRA `(.L_x_4690) ;  /* 0x0000000000048947 */ /* 0x000fea0003800000 */
[----:B------:R-:W-:Y:S01]  /*1a190*/  BPT.TRAP 0x1 ;  /* 0x000000040000795c */ /* 0x000fe20000300000 */
.L_x_4690:
[----:B----4-:R4:W0:Y:S02]  /*1a1a0*/  SYNCS.PHASECHK.TRANS64.TRYWAIT P0, [R23+URZ+0x30860], R2 ;  /* 0x03086002170075a7 */ /* 0x010824000800017f */
[----:B0-----:R-:W-:Y:S05]  /*1a1b0*/  @!P0 NANOSLEEP.SYNCS 0x989680 ;  /* 0x009896800000895d */ /* 0x001fea0003900000 */
[----:B------:R-:W0:Y:S02]  /*1a1c0*/  @!P0 SYNCS.PHASECHK.TRANS64 P0, [R23+URZ+0x30860], R2 ;  /* 0x03086002170085a7 */ /* 0x000e24000800007f */
[----:B0-----:R-:W-:Y:S05]  /*1a1d0*/  @!P0 BRA `(.L_x_4690) ;  /* 0xfffffffc00f08947 */ /* 0x001fea000383ffff */
.L_x_4682:
[----:B------:R-:W-:Y:S05]  /*1a1e0*/  BSYNC B0 ;  /* 0x0000000000007941 */ /* 0x000fea0003800000 */
.L_x_4681:
[----:B------:R-:W-:Y:S05]  /*1a1f0*/  EXIT ;  /* 0x000000000000794d */ /* 0x000fea0003800000 */
.L_x_4495:
[----:B0-----:R-:W-:-:S04]  /*1a200*/  IMAD.U32 R3, RZ, RZ, UR60 ;  /* 0x0000003cff037e24 */ /* 0x001fc8000f8e00ff */
[----:B------:R0:W1:Y:S03]  /*1a210*/  SYNCS.PHASECHK.TRANS64.TRYWAIT P1, [R3+URZ+0x30800], R0 ;  /* 0x03080000030075a7 */ /* 0x000066000802017f */
[----:B-1----:R-:W-:Y:S05]  /*1a220*/  @!P1 NANOSLEEP.SYNCS 0x989680 ;  /* 0x009896800000995d */ /* 0x002fea0003900000 */
[----:B------:R-:W1:Y:S02]  /*1a230*/  @!P1 SYNCS.PHASECHK.TRANS64 P1, [R3+URZ+0x30800], R0 ;  /* 0x03080000030095a7 */ /* 0x000e64000802007f */
[----:B-1----:R-:W-:Y:S05]  /*1a240*/  @!P1 BRA `(.L_x_4495) ;  /* 0xfffffffc00ec9947 */ /* 0x002fea000383ffff */
[----:B------:R-:W-:Y:S05]  /*1a250*/  BRA `(.L_x_4691) ;  /* 0xfffffe7c00f47947 */ /* 0x000fea000383ffff */
.L_x_4499:
[----:B-1----:R1:W2:Y:S02]  /*1a260*/  SYNCS.PHASECHK.TRANS64.TRYWAIT P1, [R3+URZ+0x30830], R0 ;  /* 0x03083000030075a7 */ /* 0x0022a4000802017f */
[----:B--2---:R-:W-:Y:S05]  /*1a270*/  @!P1 NANOSLEEP.SYNCS 0x989680 ;  /* 0x009896800000995d */ /* 0x004fea0003900000 */
[----:B------:R-:W2:Y:S02]  /*1a280*/  @!P1 SYNCS.PHASECHK.TRANS64 P1, [R3+URZ+0x30830], R0 ;  /* 0x03083000030095a7 */ /* 0x000ea4000802007f */
[----:B--2---:R-:W-:Y:S05]  /*1a290*/  @!P1 BRA `(.L_x_4499) ;  /* 0xfffffffc00f09947 */ /* 0x004fea000383ffff */
[----:B------:R-:W-:Y:S05]  /*1a2a0*/  BRA `(.L_x_4498) ;  /* 0xfffffe8000107947 */ /* 0x000fea000383ffff */
.L_x_4516:
[----:B-1----:R-:W-:-:S04]  /*1a2b0*/  IMAD.U32 R9, RZ, RZ, UR6 ;  /* 0x00000006ff097e24 */ /* 0x002fc8000f8e00ff */
[----:B------:R1:W2:Y:S03]  /*1a2c0*/  SYNCS.PHASECHK.TRANS64.TRYWAIT P1, [R9+URZ+0x30830], R8 ;  /* 0x03083008090075a7 */ /* 0x0002a6000802017f */
[----:B--2---:R-:W-:Y:S05]  /*1a2d0*/  @!P1 NANOSLEEP.SYNCS 0x989680 ;  /* 0x009896800000995d */ /* 0x004fea0003900000 */
[----:B------:R-:W2:Y:S02]  /*1a2e0*/  @!P1 SYNCS.PHASECHK.TRANS64 P1, [R9+URZ+0x30830], R8 ;  /* 0x03083008090095a7 */ /* 0x000ea4000802007f */
[----:B--2---:R-:W-:Y:S05]  /*1a2f0*/  @!P1 BRA `(.L_x_4516) ;  /* 0xfffffffc00ec9947 */ /* 0x004fea000383ffff */
[----:B------:R-:W-:Y:S05]  /*1a300*/  BRA `(.L_x_4515) ;  /* 0xfffffeb000f87947 */ /* 0x000fea000383ffff */
.L_x_4520:
[----:B---3--:R-:W-:-:S04]  /*1a310*/  IMAD.U32 R2, RZ, RZ, UR7 ;  /* 0x00000007ff027e24 */ /* 0x008fc8000f8e00ff */
[----:B------:R3:W4:Y:S03]  /*1a320*/  SYNCS.PHASECHK.TRANS64.TRYWAIT P1, [R2+URZ+0x30850], R0 ;  /* 0x03085000020075a7 */ /* 0x000726000802017f */
[----:B----4-:R-:W-:Y:S05]  /*1a330*/  @!P1 NANOSLEEP.SYNCS 0x989680 ;  /* 0x009896800000995d */ /* 0x010fea0003900000 */
[----:B------:R-:W4:Y:S02]  /*1a340*/  @!P1 SYNCS.PHASECHK.TRANS64 P1, [R2+URZ+0x30850], R0 ;  /* 0x03085000020095a7 */ /* 0x000f24000802007f */
[----:B----4-:R-:W-:Y:S05]  /*1a350*/  @!P1 BRA `(.L_x_4520) ;  /* 0xfffffffc00ec9947 */ /* 0x010fea000383ffff */
[----:B------:R-:W-:Y:S05]  /*1a360*/  BRA `(.L_x_4519) ;  /* 0xfffffebc00ac7947 */ /* 0x000fea000383ffff */
.L_x_4539:
[----:B-1----:R-:W-:-:S04]  /*1a370*/  IMAD.U32 R9, RZ, RZ, UR6 ;  /* 0x00000006ff097e24 */ /* 0x002fc8000f8e00ff */
[----:B------:R1:W2:Y:S03]  /*1a380*/  SYNCS.PHASECHK.TRANS64.TRYWAIT P1, [R9+URZ+0x30830], R8 ;  /* 0x03083008090075a7 */ /* 0x0002a6000802017f */
[----:B--2---:R-:W-:Y:S05]  /*1a390*/  @!P1 NANOSLEEP.SYNCS 0x989680 ;  /* 0x009896800000995d */ /* 0x004fea0003900000 */
[----:B------:R-:W2:Y:S02]  /*1a3a0*/  @!P1 SYNCS.PHASECHK.TRANS64 P1, [R9+URZ+0x30830], R8 ;  /* 0x03083008090095a7 */ /* 0x000ea4000802007f */
[----:B--2---:R-:W-:Y:S05]  /*1a3b0*/  @!P1 BRA `(.L_x_4539) ;  /* 0xfffffffc00ec9947 */ /* 0x004fea000383ffff */
[----:B------:R-:W-:Y:S05]  /*1a3c0*/  BRA `(.L_x_4538) ;  /* 0xfffffeec00587947 */ /* 0x000fea000383ffff */
.L_x_4543:
[----:B---3--:R-:W-:-:S04]  /*1a3d0*/  IMAD.U32 R2, RZ, RZ, UR7 ;  /* 0x00000007ff027e24 */ /* 0x008fc8000f8e00ff */
[----:B------:R3:W4:Y:S03]  /*1a3e0*/  SYNCS.PHASECHK.TRANS64.TRYWAIT P1, [R2+URZ+0x30850], R0 ;  /* 0x03085000020075a7 */ /* 0x000726000802017f */
[----:B----4-:R-:W-:Y:S05]  /*1a3f0*/  @!P1 NANOSLEEP.SYNCS 0x989680 ;  /* 0x009896800000995d */ /* 0x010fea0003900000 */
[----:B------:R-:W4:Y:S02]  /*1a400*/  @!P1 SYNCS.PHASECHK.TRANS64 P1, [R2+URZ+0x30850], R0 ;  /* 0x03085000020095a7 */ /* 0x000f24000802007f */
[----:B----4-:R-:W-:Y:S05]  /*1a410*/  @!P1 BRA `(.L_x_4543) ;  /* 0xfffffffc00ec9947 */ /* 0x010fea000383ffff */
[----:B------:R-:W-:Y:S05]  /*1a420*/  BRA `(.L_x_4542) ;  /* 0xfffffef8000c7947 */ /* 0x000fea000383ffff */
.L_x_4551:
[----:B-1----:R-:W-:-:S04]  /*1a430*/  IMAD.U32 R9, RZ, RZ, UR6 ;  /* 0x00000006ff097e24 */ /* 0x002fc8000f8e00ff */
[----:B------:R1:W2:Y:S03]  /*1a440*/  SYNCS.PHASECHK.TRANS64.TRYWAIT P1, [R9+URZ+0x30830], R8 ;  /* 0x03083008090075a7 */ /* 0x0002a6000802017f */
[----:B--2---:R-:W-:Y:S05]  /*1a450*/  @!P1 NANOSLEEP.SYNCS 0x989680 ;  /* 0x009896800000995d */ /* 0x004fea0003900000 */
[----:B------:R-:W2:Y:S02]  /*1a460*/  @!P1 SYNCS.PHASECHK.TRANS64 P1, [R9+URZ+0x30830], R8 ;  /* 0x03083008090095a7 */ /* 0x000ea4000802007f */
[----:B--2---:R-:W-:Y:S05]  /*1a470*/  @!P1 BRA `(.L_x_4551) ;  /* 0xfffffffc00ec9947 */ /* 0x004fea000383ffff */
[----:B------:R-:W-:Y:S05]  /*1a480*/  BRA `(.L_x_4550) ;  /* 0xffffff1000647947 */ /* 0x000fea000383ffff */
.L_x_4555:
[----:B---3--:R-:W-:-:S04]  /*1a490*/  IMAD.U32 R2, RZ, RZ, UR7 ;  /* 0x00000007ff027e24 */ /* 0x008fc8000f8e00ff */
[----:B------:R3:W4:Y:S03]  /*1a4a0*/  SYNCS.PHASECHK.TRANS64.TRYWAIT P1, [R2+URZ+0x30850], R0 ;  /* 0x03085000020075a7 */ /* 0x000726000802017f */
[----:B----4-:R-:W-:Y:S05]  /*1a4b0*/  @!P1 NANOSLEEP.SYNCS 0x989680 ;  /* 0x009896800000995d */ /* 0x010fea0003900000 */
[----:B------:R-:W4:Y:S02]  /*1a4c0*/  @!P1 SYNCS.PHASECHK.TRANS64 P1, [R2+URZ+0x30850], R0 ;  /* 0x03085000020095a7 */ /* 0x000f24000802007f */
[----:B----4-:R-:W-:Y:S05]  /*1a4d0*/  @!P1 BRA `(.L_x_4555) ;  /* 0xfffffffc00ec9947 */ /* 0x010fea000383ffff */
[----:B------:R-:W-:Y:S05]  /*1a4e0*/  BRA `(.L_x_4554) ;  /* 0xffffff1c00187947 */ /* 0x000fea000383ffff */
.L_x_4570:
[----:B-1----:R-:W-:-:S04]  /*1a4f0*/  IMAD.U32 R5, RZ, RZ, UR5 ;  /* 0x00000005ff057e24 */ /* 0x002fc8000f8e00ff */
[----:B------:R1:W2:Y:S03]  /*1a500*/  SYNCS.PHASECHK.TRANS64.TRYWAIT P1, [R5+URZ+0x30850], R0 ;  /* 0x03085000050075a7 */ /* 0x0002a6000802017f */
[----:B--2---:R-:W-:Y:S05]  /*1a510*/  @!P1 NANOSLEEP.SYNCS 0x989680 ;  /* 0x009896800000995d */ /* 0x004fea0003900000 */
[----:B------:R-:W2:Y:S02]  /*1a520*/  @!P1 SYNCS.PHASECHK.TRANS64 P1, [R5+URZ+0x30850], R0 ;  /* 0x03085000050095a7 */ /* 0x000ea4000802007f */
[----:B--2---:R-:W-:Y:S05]  /*1a530*/  @!P1 BRA `(.L_x_4570) ;  /* 0xfffffffc00ec9947 */ /* 0x004fea000383ffff */
[----:B------:R-:W-:Y:S05]  /*1a540*/  BRA `(.L_x_4569) ;  /* 0xffffff4c00687947 */ /* 0x000fea000383ffff */
.L_x_4626:
        /* <DEDUP_REMOVED lines=11> */
.L_x_4693:
[----:B------:R-:W-:Y:S05]  /*1a600*/  BSYNC B0 ;  /* 0x0000000000007941 */ /* 0x000fea0003800000 */
.L_x_4692:
[----:B------:R-:W-:Y:S05]  /*1a610*/  BRA `(.L_x_4694) ;  /* 0xffffffb8008c7947 */ /* 0x000fea000383ffff */
.L_x_4629:
[----:B0-----:R0:W1:Y:S02]  /*1a620*/  SYNCS.PHASECHK.TRANS64.TRYWAIT P0, [R7+URZ+0x30840], R2 ;  /* 0x03084002070075a7 */ /* 0x001064000800017f */
[----:B-1----:R-:W-:Y:S05]  /*1a630*/  @!P0 NANOSLEEP.SYNCS 0x989680 ;  /* 0x009896800000895d */ /* 0x002fea0003900000 */
[----:B------:R-:W1:Y:S02]  /*1a640*/  @!P0 SYNCS.PHASECHK.TRANS64 P0, [R7+URZ+0x30840], R2 ;  /* 0x03084002070085a7 */ /* 0x000e64000800007f */
[----:B-1----:R-:W-:Y:S05]  /*1a650*/  @!P0 BRA `(.L_x_4629) ;  /* 0xfffffffc00f08947 */ /* 0x002fea000383ffff */
[----:B------:R-:W-:Y:S05]  /*1a660*/  BRA `(.L_x_4695) ;  /* 0xffffffb800f47947 */ /* 0x000fea000383ffff */
.L_x_4630:
        /* <DEDUP_REMOVED lines=8> */
.L_x_4697:
[----:B------:R-:W-:Y:S05]  /*1a6f0*/  BSYNC B0 ;  /* 0x0000000000007941 */ /* 0x000fea0003800000 */
.L_x_4696:
        /* <DEDUP_REMOVED lines=9> */
.L_x_4698:
[----:B------:R-:W-:Y:S02]  /*1a790*/  IMAD.MOV.U32 R13, RZ, RZ, R0 ;  /* 0x000000ffff0d7224 */ /* 0x000fe400078e0000 */
[----:B------:R-:W-:Y:S02]  /*1a7a0*/  IMAD.MOV.U32 R12, RZ, RZ, 0x1 ;  /* 0x00000001ff0c7424 */ /* 0x000fe400078e00ff */
[----:B------:R-:W-:-:S07]  /*1a7b0*/  IMAD.MOV.U32 R3, RZ, RZ, R14 ;  /* 0x000000ffff037224 */ /* 0x000fce00078e000e */
[----:B------:R-:W-:Y:S05]  /*1a7c0*/  WARPSYNC.COLLECTIVE R15, `(.L_x_4699) ;  /* 0x000000000f087348 */ /* 0x000fea0003c00000 */
[----:B------:R0:W1:Y:S02]  /*1a7d0*/  SHFL.IDX P6, R14, R13, R12, R11 ;  /* 0x0000000c0d0e7389 */ /* 0x00006400000c000b */
[----:B01----:R-:W-:Y:S01]  /*1a7e0*/  ENDCOLLECTIVE ;  /* 0x000000000000791b */ /* 0x003fe20003800000 */
.L_x_4699:
        /* <DEDUP_REMOVED lines=17> */
.L_x_4700:
[----:B------:R-:W-:Y:S02]  /*1a900*/  @P1 IMAD R8, R5, 0x2, R17 ;  /* 0x0000000205081824 */ /* 0x000fe400078e0211 */
[----:B------:R-:W-:Y:S02]  /*1a910*/  IMAD.MOV.U32 R13, RZ, RZ, R0 ;  /* 0x000000ffff0d7224 */ /* 0x000fe400078e0000 */
[----:B------:R-:W-:Y:S02]  /*1a920*/  IMAD.MOV.U32 R12, RZ, RZ, 0x2 ;  /* 0x00000002ff0c7424 */ /* 0x000fe400078e00ff */
[----:B------:R-:W-:-:S07]  /*1a930*/  IMAD.MOV.U32 R3, RZ, RZ, R14 ;  /* 0x000000ffff037224 */ /* 0x000fce00078e000e */
[----:B------:R-:W-:Y:S05]  /*1a940*/  WARPSYNC.COLLECTIVE R15, `(.L_x_4701) ;  /* 0x000000000f087348 */ /* 0x000fea0003c00000 */
[----:B------:R0:W1:Y:S02]  /*1a950*/  SHFL.IDX P6, R14, R13, R12, R11 ;  /* 0x0000000c0d0e7389 */ /* 0x00006400000c000b */
[----:B01----:R-:W-:Y:S01]  /*1a960*/  ENDCOLLECTIVE ;  /* 0x000000000000791b */ /* 0x003fe20003800000 */
.L_x_4701:
        /* <DEDUP_REMOVED lines=17> */
.L_x_4702:
[----:B------:R-:W-:Y:S02]  /*1aa80*/  @P1 IMAD R8, R5, 0x2, R17 ;  /* 0x0000000205081824 */ /* 0x000fe400078e0211 */
[----:B------:R-:W-:Y:S02]  /*1aa90*/  IMAD.MOV.U32 R13, RZ, RZ, R0 ;  /* 0x000000ffff0d7224 */ /* 0x000fe400078e0000 */
[----:B------:R-:W-:Y:S02]  /*1aaa0*/  IMAD.MOV.U32 R12, RZ, RZ, 0x3 ;  /* 0x00000003ff0c7424 */ /* 0x000fe400078e00ff */
[----:B------:R-:W-:-:S07]  /*1aab0*/  IMAD.MOV.U32 R3, RZ, RZ, R14 ;  /* 0x000000ffff037224 */ /* 0x000fce00078e000e */
[----:B------:R-:W-:Y:S05]  /*1aac0*/  WARPSYNC.COLLECTIVE R15, `(.L_x_4703) ;  /* 0x000000000f087348 */ /* 0x000fea0003c00000 */
[----:B------:R0:W1:Y:S02]  /*1aad0*/  SHFL.IDX P6, R14, R13, R12, R11 ;  /* 0x0000000c0d0e7389 */ /* 0x00006400000c000b */
[----:B01----:R-:W-:Y:S01]  /*1aae0*/  ENDCOLLECTIVE ;  /* 0x000000000000791b */ /* 0x003fe20003800000 */
.L_x_4703:
        /* <DEDUP_REMOVED lines=17> */
.L_x_4704:
[----:B------:R-:W-:Y:S02]  /*1ac00*/  @P1 IMAD R8, R5, 0x2, R17 ;  /* 0x0000000205081824 */ /* 0x000fe400078e0211 */
[----:B------:R-:W-:Y:S02]  /*1ac10*/  IMAD.MOV.U32 R13, RZ, RZ, R0 ;  /* 0x000000ffff0d7224 */ /* 0x000fe400078e0000 */
[----:B------:R-:W-:Y:S02]  /*1ac20*/  IMAD.MOV.U32 R12, RZ, RZ, 0x4 ;  /* 0x00000004ff0c7424 */ /* 0x000fe400078e00ff */
[----:B------:R-:W-:-:S07]  /*1ac30*/  IMAD.MOV.U32 R3, RZ, RZ, R14 ;  /* 0x000000ffff037224 */ /* 0x000fce00078e000e */
[----:B------:R-:W-:Y:S05]  /*1ac40*/  WARPSYNC.COLLECTIVE R15, `(.L_x_4705) ;  /* 0x000000000f087348 */ /* 0x000fea0003c00000 */
[----:B------:R0:W1:Y:S02]  /*1ac50*/  SHFL.IDX P6, R14, R13, R12, R11 ;  /* 0x0000000c0d0e7389 */ /* 0x00006400000c000b */
[----:B01----:R-:W-:Y:S01]  /*1ac60*/  ENDCOLLECTIVE ;  /* 0x000000000000791b */ /* 0x003fe20003800000 */
.L_x_4705:
        /* <DEDUP_REMOVED lines=17> */
.L_x_4706:
[----:B------:R-:W-:Y:S02]  /*1ad80*/  @P1 IMAD R8, R5, 0x2, R17 ;  /* 0x0000000205081824 */ /* 0x000fe400078e0211 */
[----:B------:R-:W-:Y:S02]  /*1ad90*/  IMAD.MOV.U32 R13, RZ, RZ, R0 ;  /* 0x000000ffff0d7224 */ /* 0x000fe400078e0000 */
[----:B------:R-:W-:Y:S02]  /*1ada0*/  IMAD.MOV.U32 R12, RZ, RZ, 0x5 ;  /* 0x00000005ff0c7424 */ /* 0x000fe400078e00ff */
[----:B------:R-:W-:-:S07]  /*1adb0*/  IMAD.MOV.U32 R3, RZ, RZ, R14 ;  /* 0x000000ffff037224 */ /* 0x000fce00078e000e */
[----:B------:R-:W-:Y:S05]  /*1adc0*/  WARPSYNC.COLLECTIVE R15, `(.L_x_4707) ;  /* 0x000000000f087348 */ /* 0x000fea0003c00000 */
[----:B------:R0:W1:Y:S02]  /*1add0*/  SHFL.IDX P6, R14, R13, R12, R11 ;  /* 0x0000000c0d0e7389 */ /* 0x00006400000c000b */
[----:B01----:R-:W-:Y:S01]  /*1ade0*/  ENDCOLLECTIVE ;  /* 0x000000000000791b */ /* 0x003fe20003800000 */
.L_x_4707:
        /* <DEDUP_REMOVED lines=10> */
.L_x_4708:
        /* <DEDUP_REMOVED lines=8> */
.L_x_4635:
        /* <DEDUP_REMOVED lines=9> */
.L_x_4710:
[C---:B------:R-:W-:Y:S01]  /*1afa0*/  VIADD R6, R25.reuse, 0x10 ;  /* 0x0000001019067836 */ /* 0x040fe20000000000 */
[----:B------:R-:W-:Y:S01]  /*1afb0*/  ISETP.GE.AND P1, PT, R25, R29, PT ;  /* 0x0000001d1900720c */ /* 0x000fe20003f26270 */
[----:B------:R-:W-:Y:S02]  /*1afc0*/  IMAD.MOV.U32 R13, RZ, RZ, R0 ;  /* 0x000000ffff0d7224 */ /* 0x000fe400078e0000 */
[----:B------:R-:W-:-:S10]  /*1afd0*/  IMAD.MOV.U32 R2, RZ, RZ, R14 ;  /* 0x000000ffff027224 */ /* 0x000fd400078e000e */
[----:B------:R-:W-:Y:S05]  /*1afe0*/  WARPSYNC.COLLECTIVE R15, `(.L_x_4711) ;  /* 0x000000000f087348 */ /* 0x000fea0003c00000 */
[----:B------:R0:W1:Y:S02]  /*1aff0*/  SHFL.IDX P6, R14, R13, R12, R11 ;  /* 0x0000000c0d0e7389 */ /* 0x00006400000c000b */
[----:B01----:R-:W-:Y:S01]  /*1b000*/  ENDCOLLECTIVE ;  /* 0x000000000000791b */ /* 0x003fe20003800000 */
.L_x_4711:
        /* <DEDUP_REMOVED lines=8> */
.L_x_4712:
[----:B------:R-:W-:Y:S01]  /*1b090*/  @!PT LDS RZ, [RZ] ;  /* 0x00000000fffff984 */ /* 0x000fe20000000800 */
[----:B------:R-:W-:Y:S01]  /*1b0a0*/  @!PT LDS RZ, [RZ] ;  /* 0x00000000fffff984 */ /* 0x000fe20000000800 */
[----:B------:R-:W-:Y:S01]  /*1b0b0*/  @!PT LDS RZ, [RZ] ;  /* 0x00000000fffff984 */ /* 0x000fe20000000800 */
[----:B------:R-:W-:Y:S04]  /*1b0c0*/  @!P1 LDGSTS.E.BYPASS.LTC128B.128 [R36+0x12400], desc[UR36][R2.64], !P3 ;  /* 0x1240000002249fae */ /* 0x000fe8000d901d64 */
[----:B------:R-:W-:Y:S04]  /*1b0d0*/  @!P1 LDGSTS.E.BYPASS.LTC128B.128 [R36+0x16400], desc[UR36][R2.64+0x80], !P2 ;  /* 0x1640008002249fae */ /* 0x000fe8000d101d64 */
[----:B------:R0:W-:Y:S01]  /*1b0e0*/  @!P1 LDGSTS.E.BYPASS.LTC128B.128 [R36+0x1a400], desc[UR36][R2.64+0x100], !P0 ;  /* 0x1a40010002249fae */ /* 0x0001e2000c101d64 */
[----:B------:R-:W-:Y:S01]  /*1b0f0*/  ISETP.GE.AND P1, PT, R6, R29, PT ;  /* 0x0000001d0600720c */ /* 0x000fe20003f26270 */
[----:B------:R-:W-:-:S02]  /*1b100*/  IMAD.MOV.U32 R13, RZ, RZ, R0 ;  /* 0x000000ffff0d7224 */ /* 0x000fc400078e0000 */
[----:B------:R-:W-:Y:S02]  /*1b110*/  VIADD R6, R25, 0x20 ;  /* 0x0000002019067836 */ /* 0x000fe40000000000 */
[----:B0-----:R-:W-:-:S08]  /*1b120*/  IMAD.MOV.U32 R2, RZ, RZ, R14 ;  /* 0x000000ffff027224 */ /* 0x001fd000078e000e */
[----:B------:R-:W-:Y:S05]  /*1b130*/  WARPSYNC.COLLECTIVE R15, `(.L_x_4713) ;  /* 0x000000000f087348 */ /* 0x000fea0003c00000 */
[----:B------:R0:W1:Y:S02]  /*1b140*/  SHFL.IDX P6, R14, R13, R12, R11 ;  /* 0x0000000c0d0e7389 */ /* 0x00006400000c000b */
[----:B01----:R-:W-:Y:S01]  /*1b150*/  ENDCOLLECTIVE ;  /* 0x000000000000791b */ /* 0x003fe20003800000 */
.L_x_4713:
        /* <DEDUP_REMOVED lines=8> */
.L_x_4714:
[----:B------:R-:W-:-:S05]  /*1b1e0*/  @!P1 IMAD.MOV.U32 R3, RZ, RZ, R5 ;  /* 0x000000ffff039224 */ /* 0x000fca00078e0005 */
        /* <DEDUP_REMOVED lines=13> */
.L_x_4715:
        /* <DEDUP_REMOVED lines=8> */
.L_x_4716:
        /* <DEDUP_REMOVED lines=14> */
.L_x_4717:
        /* <DEDUP_REMOVED lines=8> */
.L_x_4718:
        /* <DEDUP_REMOVED lines=14> */
.L_x_4719:
        /* <DEDUP_REMOVED lines=8> */
.L_x_4720:
        /* <DEDUP_REMOVED lines=14> */
.L_x_4721:
        /* <DEDUP_REMOVED lines=8> */
.L_x_4722:
        /* <DEDUP_REMOVED lines=13> */
.L_x_4723:
        /* <DEDUP_REMOVED lines=8> */
.L_x_4724:
        /* <DEDUP_REMOVED lines=12> */
.L_x_4725:
[----:B------:R-:W-:Y:S05]  /*1b970*/  BRA `(.L_x_4726) ;  /* 0xffffffb8008c7947 */ /* 0x000fea000383ffff */
.L_x_4640:
[----:B0-----:R0:W1:Y:S02]  /*1b980*/  SYNCS.PHASECHK.TRANS64.TRYWAIT P0, [R17+URZ+0x30820], R0 ;  /* 0x03082000110075a7 */ /* 0x001064000800017f */
[----:B-1----:R-:W-:Y:S05]  /*1b990*/  @!P0 NANOSLEEP.SYNCS 0x989680 ;  /* 0x009896800000895d */ /* 0x002fea0003900000 */
[----:B------:R-:W1:Y:S02]  /*1b9a0*/  @!P0 SYNCS.PHASECHK.TRANS64 P0, [R17+URZ+0x30820], R0 ;  /* 0x03082000110085a7 */ /* 0x000e64000800007f */
[----:B-1----:R-:W-:Y:S05]  /*1b9b0*/  @!P0 BRA `(.L_x_4640) ;  /* 0xfffffffc00f08947 */ /* 0x002fea000383ffff */
[----:B------:R-:W-:Y:S05]  /*1b9c0*/  BRA `(.L_x_4727) ;  /* 0xffffffbc00047947 */ /* 0x000fea000383ffff */
.L_x_4645:
[----:B0-----:R0:W1:Y:S02]  /*1b9d0*/  SYNCS.PHASECHK.TRANS64.TRYWAIT P0, [R6+URZ+0x30840], R3 ;  /* 0x03084003060075a7 */ /* 0x001064000800017f */
[----:B-1----:R-:W-:Y:S05]  /*1b9e0*/  @!P0 NANOSLEEP.SYNCS 0x989680 ;  /* 0x009896800000895d */ /* 0x002fea0003900000 */
[----:B------:R-:W1:Y:S02]  /*1b9f0*/  @!P0 SYNCS.PHASECHK.TRANS64 P0, [R6+URZ+0x30840], R3 ;  /* 0x03084003060085a7 */ /* 0x000e64000800007f */
[----:B-1----:R-:W-:Y:S05]  /*1ba00*/  @!P0 BRA `(.L_x_4645) ;  /* 0xfffffffc00f08947 */ /* 0x002fea000383ffff */
[----:B------:R-:W-:Y:S05]  /*1ba10*/  BRA `(.L_x_4728) ;  /* 0xffffffbc00e07947 */ /* 0x000fea000383ffff */
.L_x_4646:
[----:B------:R-:W-:Y:S01]  /*1ba20*/  BSSY B1, `(.L_x_4729) ;  /* 0x0000008000017945 */ /* 0x000fe20003800000 */
[----:B------:R-:W-:Y:S02]  /*1ba30*/  IMAD.MOV.U32 R13, RZ, RZ, R8 ;  /* 0x000000ffff0d7224 */ /* 0x000fe400078e0008 */
[----:B------:R-:W-:Y:S02]  /*1ba40*/  IMAD.MOV.U32 R12, RZ, RZ, RZ ;  /* 0x000000ffff0c7224 */ /* 0x000fe400078e00ff */
[----:B------:R-:W-:Y:S02]  /*1ba50*/  IMAD.MOV.U32 R11, RZ, RZ, 0x181f ;  /* 0x0000181fff0b7424 */ /* 0x000fe400078e00ff */
[----:B------:R-:W-:-:S07]  /*1ba60*/  IMAD.MOV.U32 R15, RZ, RZ, -0x1 ;  /* 0xffffffffff0f7424 */ /* 0x000fce00078e00ff */
[----:B--2---:R-:W-:Y:S05]  /*1ba70*/  WARPSYNC.COLLECTIVE R15, `(.L_x_4730) ;  /* 0x000000000f087348 */ /* 0x004fea0003c00000 */
[----:B--2---:R0:W1:Y:S02]  /*1ba80*/  SHFL.IDX P6, R14, R13, R12, R11 ;  /* 0x0000000c0d0e7389 */ /* 0x00406400000c000b */
[----:B01----:R-:W-:Y:S01]  /*1ba90*/  ENDCOLLECTIVE ;  /* 0x000000000000791b */ /* 0x003fe20003800000 */
.L_x_4730:
[----:B------:R-:W-:Y:S05]  /*1baa0*/  BSYNC B1 ;  /* 0x0000000000017941 */ /* 0x000fea0003800000 */
.L_x_4729:
        /* <DEDUP_REMOVED lines=12> */
.L_x_4731:
[----:B------:R-:W-:Y:S02]  /*1bb70*/  IMAD R5, R5, 0x2, R17 ;  /* 0x0000000205057824 */ /* 0x000fe400078e0211 */
[----:B------:R-:W-:Y:S02]  /*1bb80*/  IMAD.MOV.U32 R13, RZ, RZ, R8 ;  /* 0x000000ffff0d7224 */ /* 0x000fe400078e0008 */
[----:B------:R-:W-:Y:S02]  /*1bb90*/  IMAD.MOV.U32 R12, RZ, RZ, 0x1 ;  /* 0x00000001ff0c7424 */ /* 0x000fe400078e00ff */
[----:B------:R-:W-:-:S07]  /*1bba0*/  IMAD.MOV.U32 R2, RZ, RZ, R14 ;  /* 0x000000ffff027224 */ /* 0x000fce00078e000e */
[----:B------:R-:W-:Y:S05]  /*1bbb0*/  WARPSYNC.COLLECTIVE R15, `(.L_x_4732) ;  /* 0x000000000f087348 */ /* 0x000fea0003c00000 */
[----:B------:R0:W1:Y:S02]  /*1bbc0*/  SHFL.IDX P6, R14, R13, R12, R11 ;  /* 0x0000000c0d0e7389 */ /* 0x00006400000c000b */
[----:B01----:R-:W-:Y:S01]  /*1bbd0*/  ENDCOLLECTIVE ;  /* 0x000000000000791b */ /* 0x003fe20003800000 */
.L_x_4732:
        /* <DEDUP_REMOVED lines=13> */
.L_x_4733:
[----:B------:R-:W-:Y:S02]  /*1bcb0*/  IMAD.MOV.U32 R13, RZ, RZ, R8 ;  /* 0x000000ffff0d7224 */ /* 0x000fe400078e0008 */
[----:B------:R-:W-:Y:S02]  /*1bcc0*/  IMAD.MOV.U32 R12, RZ, RZ, 0x2 ;  /* 0x00000002ff0c7424 */ /* 0x000fe400078e00ff */
[----:B------:R-:W-:-:S07]  /*1bcd0*/  IMAD.MOV.U32 R2, RZ, RZ, R14 ;  /* 0x000000ffff027224 */ /* 0x000fce00078e000e */
[----:B------:R-:W-:Y:S05]  /*1bce0*/  WARPSYNC.COLLECTIVE R15, `(.L_x_4734) ;  /* 0x000000000f087348 */ /* 0x000fea0003c00000 */
[----:B------:R0:W1:Y:S02]  /*1bcf0*/  SHFL.IDX P6, R14, R13, R12, R11 ;  /* 0x0000000c0d0e7389 */ /* 0x00006400000c000b */
[----:B01----:R-:W-:Y:S01]  /*1bd00*/  ENDCOLLECTIVE ;  /* 0x000000000000791b */ /* 0x003fe20003800000 */
.L_x_4734:
        /* <DEDUP_REMOVED lines=13> */
.L_x_4735:
[----:B------:R-:W-:Y:S02]  /*1bde0*/  IMAD.MOV.U32 R13, RZ, RZ, R8 ;  /* 0x000000ffff0d7224 */ /* 0x000fe400078e0008 */
[----:B------:R-:W-:Y:S02]  /*1bdf0*/  IMAD.MOV.U32 R12, RZ, RZ, 0x3 ;  /* 0x00000003ff0c7424 */ /* 0x000fe400078e00ff */
[----:B------:R-:W-:-:S07]  /*1be00*/  IMAD.MOV.U32 R2, RZ, RZ, R14 ;  /* 0x000000ffff027224 */ /* 0x000fce00078e000e */
[----:B------:R-:W-:Y:S05]  /*1be10*/  WARPSYNC.COLLECTIVE R15, `(.L_x_4736) ;  /* 0x000000000f087348 */ /* 0x000fea0003c00000 */
[----:B------:R0:W1:Y:S02]  /*1be20*/  SHFL.IDX P6, R14, R13, R12, R11 ;  /* 0x0000000c0d0e7389 */ /* 0x00006400000c000b */
[----:B01----:R-:W-:Y:S01]  /*1be30*/  ENDCOLLECTIVE ;  /* 0x000000000000791b */ /* 0x003fe20003800000 */
.L_x_4736:
        /* <DEDUP_REMOVED lines=13> */
.L_x_4737:
[----:B------:R-:W-:Y:S02]  /*1bf10*/  IMAD.MOV.U32 R13, RZ, RZ, R8 ;  /* 0x000000ffff0d7224 */ /* 0x000fe400078e0008 */
[----:B------:R-:W-:Y:S02]  /*1bf20*/  IMAD.MOV.U32 R12, RZ, RZ, 0x4 ;  /* 0x00000004ff0c7424 */ /* 0x000fe400078e00ff */
[----:B------:R-:W-:-:S07]  /*1bf30*/  IMAD.MOV.U32 R2, RZ, RZ, R14 ;  /* 0x000000ffff027224 */ /* 0x000fce00078e000e */
[----:B------:R-:W-:Y:S05]  /*1bf40*/  WARPSYNC.COLLECTIVE R15, `(.L_x_4738) ;  /* 0x000000000f087348 */ /* 0x000fea0003c00000 */
[----:B------:R0:W1:Y:S02]  /*1bf50*/  SHFL.IDX P6, R14, R13, R12, R11 ;  /* 0x0000000c0d0e7389 */ /* 0x00006400000c000b */
[----:B01----:R-:W-:Y:S01]  /*1bf60*/  ENDCOLLECTIVE ;  /* 0x000000000000791b */ /* 0x003fe20003800000 */
.L_x_4738:
        /* <DEDUP_REMOVED lines=13> */
.L_x_4739:
[----:B------:R-:W-:Y:S02]  /*1c040*/  IMAD.MOV.U32 R13, RZ, RZ, R8 ;  /* 0x000000ffff0d7224 */ /* 0x000fe400078e0008 */
[----:B------:R-:W-:Y:S02]  /*1c050*/  IMAD.MOV.U32 R12, RZ, RZ, 0x5 ;  /* 0x00000005ff0c7424 */ /* 0x000fe400078e00ff */
[----:B------:R-:W-:-:S07]  /*1c060*/  IMAD.MOV.U32 R2, RZ, RZ, R14 ;  /* 0x000000ffff027224 */ /* 0x000fce00078e000e */
[----:B------:R-:W-:Y:S05]  /*1c070*/  WARPSYNC.COLLECTIVE R15, `(.L_x_4740) ;  /* 0x000000000f087348 */ /* 0x000fea0003c00000 */
[----:B------:R0:W1:Y:S02]  /*1c080*/  SHFL.IDX P6, R14, R13, R12, R11 ;  /* 0x0000000c0d0e7389 */ /* 0x00006400000c000b */
[----:B01----:R-:W-:Y:S01]  /*1c090*/  ENDCOLLECTIVE ;  /* 0x000000000000791b */ /* 0x003fe20003800000 */
.L_x_4740:
        /* <DEDUP_REMOVED lines=14> */
.L_x_4741:
[----:B------:R-:W-:Y:S01]  /*1c180*/  IMAD.MOV.U32 R2, RZ, RZ, R14 ;  /* 0x000000ffff027224 */ /* 0x000fe200078e000e */
[----:B------:R-:W-:Y:S06]  /*1c190*/  BRA `(.L_x_4742) ;  /* 0xffffffbc00007947 */ /* 0x000fec000383ffff */
.L_x_4651:
[----:B0-----:R0:W1:Y:S02]  /*1c1a0*/  SYNCS.PHASECHK.TRANS64.TRYWAIT P0, [R6+URZ+0x30860], R2 ;  /* 0x03086002060075a7 */ /* 0x001064000800017f */
[----:B-1----:R-:W-:Y:S05]  /*1c1b0*/  @!P0 NANOSLEEP.SYNCS 0x989680 ;  /* 0x009896800000895d */ /* 0x002fea0003900000 */
[----:B------:R-:W1:Y:S02]  /*1c1c0*/  @!P0 SYNCS.PHASECHK.TRANS64 P0, [R6+URZ+0x30860], R2 ;  /* 0x03086002060085a7 */ /* 0x000e64000800007f */
[----:B-1----:R-:W-:Y:S05]  /*1c1d0*/  @!P0 BRA `(.L_x_4651) ;  /* 0xfffffffc00f08947 */ /* 0x002fea000383ffff */
[----:B------:R-:W-:Y:S05]  /*1c1e0*/  BRA `(.L_x_4743) ;  /* 0xffffffbc00647947 */ /* 0x000fea000383ffff */
.L_x_4652:
        /* <DEDUP_REMOVED lines=8> */
.L_x_4745:
[----:B------:R-:W-:Y:S05]  /*1c270*/  BSYNC B1 ;  /* 0x0000000000017941 */ /* 0x000fea0003800000 */
.L_x_4744:
        /* <DEDUP_REMOVED lines=9> */
.L_x_4746:
[----:B------:R-:W-:Y:S02]  /*1c310*/  IMAD.MOV.U32 R13, RZ, RZ, R19 ;  /* 0x000000ffff0d7224 */ /* 0x000fe400078e0013 */
[----:B------:R-:W-:Y:S02]  /*1c320*/  IMAD.MOV.U32 R12, RZ, RZ, 0x1 ;  /* 0x00000001ff0c7424 */ /* 0x000fe400078e00ff */
[----:B------:R-:W-:-:S07]  /*1c330*/  IMAD.MOV.U32 R2, RZ, RZ, R14 ;  /* 0x000000ffff027224 */ /* 0x000fce00078e000e */
[----:B------:R-:W-:Y:S05]  /*1c340*/  WARPSYNC.COLLECTIVE R15, `(.L_x_4747) ;  /* 0x000000000f087348 */ /* 0x000fea0003c00000 */
[----:B------:R0:W1:Y:S02]  /*1c350*/  SHFL.IDX P6, R14, R13, R12, R11 ;  /* 0x0000000c0d0e7389 */ /* 0x00006400000c000b */
[----:B01----:R-:W-:Y:S01]  /*1c360*/  ENDCOLLECTIVE ;  /* 0x000000000000791b */ /* 0x003fe20003800000 */
.L_x_4747:
        /* <DEDUP_REMOVED lines=16> */
.L_x_4748:
[----:B------:R-:W-:Y:S02]  /*1c470*/  IMAD.MOV.U32 R13, RZ, RZ, R19 ;  /* 0x000000ffff0d7224 */ /* 0x000fe400078e0013 */
[----:B------:R-:W-:Y:S02]  /*1c480*/  IMAD.MOV.U32 R12, RZ, RZ, 0x2 ;  /* 0x00000002ff0c7424 */ /* 0x000fe400078e00ff */
[----:B------:R-:W-:-:S07]  /*1c490*/  IMAD.MOV.U32 R2, RZ, RZ, R14 ;  /* 0x000000ffff027224 */ /* 0x000fce00078e000e */
[----:B------:R-:W-:Y:S05]  /*1c4a0*/  WARPSYNC.COLLECTIVE R15, `(.L_x_4749) ;  /* 0x000000000f087348 */ /* 0x000fea0003c00000 */
[----:B------:R0:W1:Y:S02]  /*1c4b0*/  SHFL.IDX P6, R14, R13, R12, R11 ;  /* 0x0000000c0d0e7389 */ /* 0x00006400000c000b */
[----:B01----:R-:W-:Y:S01]  /*1c4c0*/  ENDCOLLECTIVE ;  /* 0x000000000000791b */ /* 0x003fe20003800000 */
.L_x_4749:
        /* <DEDUP_REMOVED lines=16> */
.L_x_4750:
[----:B------:R-:W-:Y:S02]  /*1c5d0*/  IMAD.MOV.U32 R13, RZ, RZ, R19 ;  /* 0x000000ffff0d7224 */ /* 0x000fe400078e0013 */
[----:B------:R-:W-:Y:S02]  /*1c5e0*/  IMAD.MOV.U32 R12, RZ, RZ, 0x3 ;  /* 0x00000003ff0c7424 */ /* 0x000fe400078e00ff */
[----:B------:R-:W-:-:S07]  /*1c5f0*/  IMAD.MOV.U32 R2, RZ, RZ, R14 ;  /* 0x000000ffff027224 */ /* 0x000fce00078e000e */
[----:B------:R-:W-:Y:S05]  /*1c600*/  WARPSYNC.COLLECTIVE R15, `(.L_x_4751) ;  /* 0x000000000f087348 */ /* 0x000fea0003c00000 */
[----:B------:R0:W1:Y:S02]  /*1c610*/  SHFL.IDX P6, R14, R13, R12, R11 ;  /* 0x0000000c0d0e7389 */ /* 0x00006400000c000b */
[----:B01----:R-:W-:Y:S01]  /*1c620*/  ENDCOLLECTIVE ;  /* 0x000000000000791b */ /* 0x003fe20003800000 */
.L_x_4751:
        /* <DEDUP_REMOVED lines=16> */
.L_x_4752:
[----:B------:R-:W-:Y:S02]  /*1c730*/  IMAD.MOV.U32 R13, RZ, RZ, R19 ;  /* 0x000000ffff0d7224 */ /* 0x000fe400078e0013 */
[----:B------:R-:W-:Y:S02]  /*1c740*/  IMAD.MOV.U32 R12, RZ, RZ, 0x4 ;  /* 0x00000004ff0c7424 */ /* 0x000fe400078e00ff */
[----:B------:R-:W-:-:S07]  /*1c750*/  IMAD.MOV.U32 R2, RZ, RZ, R14 ;  /* 0x000000ffff027224 */ /* 0x000fce00078e000e */
[----:B------:R-:W-:Y:S05]  /*1c760*/  WARPSYNC.COLLECTIVE R15, `(.L_x_4753) ;  /* 0x000000000f087348 */ /* 0x000fea0003c00000 */
[----:B------:R0:W1:Y:S02]  /*1c770*/  SHFL.IDX P6, R14, R13, R12, R11 ;  /* 0x0000000c0d0e7389 */ /* 0x00006400000c000b */
[----:B01----:R-:W-:Y:S01]  /*1c780*/  ENDCOLLECTIVE ;  /* 0x000000000000791b */ /* 0x003fe20003800000 */
.L_x_4753:
        /* <DEDUP_REMOVED lines=16> */
.L_x_4754:
[----:B------:R-:W-:Y:S02]  /*1c890*/  IMAD.MOV.U32 R13, RZ, RZ, R19 ;  /* 0x000000ffff0d7224 */ /* 0x000fe400078e0013 */
[----:B------:R-:W-:Y:S02]  /*1c8a0*/  IMAD.MOV.U32 R12, RZ, RZ, 0x5 ;  /* 0x00000005ff0c7424 */ /* 0x000fe400078e00ff */
[----:B------:R-:W-:-:S07]  /*1c8b0*/  IMAD.MOV.U32 R2, RZ, RZ, R14 ;  /* 0x000000ffff027224 */ /* 0x000fce00078e000e */
[----:B------:R-:W-:Y:S05]  /*1c8c0*/  WARPSYNC.COLLECTIVE R15, `(.L_x_4755) ;  /* 0x000000000f087348 */ /* 0x000fea0003c00000 */
[----:B------:R0:W1:Y:S02]  /*1c8d0*/  SHFL.IDX P6, R14, R13, R12, R11 ;  /* 0x0000000c0d0e7389 */ /* 0x00006400000c000b */
[----:B01----:R-:W-:Y:S01]  /*1c8e0*/  ENDCOLLECTIVE ;  /* 0x000000000000791b */ /* 0x003fe20003800000 */
.L_x_4755:
        /* <DEDUP_REMOVED lines=13> */
.L_x_4756:
[----:B------:R-:W-:Y:S01]  /*1c9c0*/  @!PT LDS RZ, [RZ] ;  /* 0x00000000fffff984 */ /* 0x000fe20000000800 */
[----:B------:R-:W-:Y:S01]  /*1c9d0*/  @!PT LDS RZ, [RZ] ;  /* 0x00000000fffff984 */ /* 0x000fe20000000800 */
[----:B------:R-:W-:Y:S01]  /*1c9e0*/  @!PT LDS RZ, [RZ] ;  /* 0x00000000fffff984 */ /* 0x000fe20000000800 */
[----:B------:R1:W-:Y:S01]  /*1c9f0*/  LDGSTS.E.BYPASS.LTC128B.128 [R5+0x5400], desc[UR36][R2.64+0x80], !P0 ;  /* 0x0540008002057fae */ /* 0x0003e2000c101d64 */
[----:B------:R-:W-:-:S13]  /*1ca00*/  ISETP.LT.OR P0, PT, R7, 0x41, P1 ;  /* 0x000000410700780c */ /* 0x000fda0000f01670 */
[----:B------:R1:W-:Y:S01]  /*1ca10*/  LDGSTS.E.BYPASS.LTC128B.128 [R5+0x8400], desc[UR36][R2.64+0x100], !P0 ;  /* 0x0840010002057fae */ /* 0x0003e2000c101d64 */
[----:B------:R-:W-:Y:S05]  /*1ca20*/  BRA `(.L_x_4757) ;  /* 0xffffffb800487947 */ /* 0x000fea000383ffff */
.L_x_4660:
[----:B0-----:R0:W1:Y:S02]  /*1ca30*/  SYNCS.PHASECHK.TRANS64.TRYWAIT P0, [R0+URZ+0x30860], R3 ;  /* 0x03086003000075a7 */ /* 0x001064000800017f */
[----:B-1----:R-:W-:Y:S05]  /*1ca40*/  @!P0 NANOSLEEP.SYNCS 0x989680 ;  /* 0x009896800000895d */ /* 0x002fea0003900000 */
[----:B------:R-:W1:Y:S02]  /*1ca50*/  @!P0 SYNCS.PHASECHK.TRANS64 P0, [R0+URZ+0x30860], R3 ;  /* 0x03086003000085a7 */ /* 0x000e64000800007f */
[----:B-1----:R-:W-:Y:S05]  /*1ca60*/  @!P0 BRA `(.L_x_4660) ;  /* 0xfffffffc00f08947 */ /* 0x002fea000383ffff */
[----:B------:R-:W-:Y:S05]  /*1ca70*/  BRA `(.L_x_4758) ;  /* 0xffffffbc00607947 */ /* 0x000fea000383ffff */
.L_x_4661:
        /* <DEDUP_REMOVED lines=8> */
.L_x_4760:
[----:B------:R-:W-:Y:S05]  /*1cb00*/  BSYNC B0 ;  /* 0x0000000000007941 */ /* 0x000fea0003800000 */
.L_x_4759:
        /* <DEDUP_REMOVED lines=9> */
.L_x_4761:
        /* <DEDUP_REMOVED lines=14> */
.L_x_4762:
        /* <DEDUP_REMOVED lines=8> */
[----:B------:R-:W-:Y:S01]  /*1cd00*/  ISETP.LT.OR P3, PT, R6, 0x11, P2 ;  /* 0x000000110600780c */ /* 0x000fe20001761670 */
[----:B------:R-:W-:-:S12]  /*1cd10*/  IMAD.MOV.U32 R7, RZ, RZ, R14 ;  /* 0x000000ffff077224 */ /* 0x000fd800078e000e */
[----:B0-----:R-:W-:Y:S05]  /*1cd20*/  WARPSYNC.COLLECTIVE R15, `(.L_x_4763) ;  /* 0x000000000f087348 */ /* 0x001fea0003c00000 */
[----:B------:R1:W2:Y:S02]  /*1cd30*/  SHFL.IDX P6, R14, R13, R12, R11 ;  /* 0x0000000c0d0e7389 */ /* 0x0002a400000c000b */
[----:B012---:R-:W-:Y:S01]  /*1cd40*/  ENDCOLLECTIVE ;  /* 0x000000000000791b */ /* 0x007fe20003800000 */
.L_x_4763:
[----:B------:R-:W-:Y:S02]  /*1cd50*/  IMAD.MOV.U32 R13, RZ, RZ, R19 ;  /* 0x000000ffff0d7224 */ /* 0x000fe400078e0013 */
[----:B------:R-:W-:Y:S01]  /*1cd60*/  IMAD.MOV.U32 R12, RZ, RZ, 0x2 ;  /* 0x00000002ff0c7424 */ /* 0x000fe200078e00ff */
[----:B------:R-:W-:-:S13]  /*1cd70*/  IADD3 R2, P4, R14, R5, RZ ;  /* 0x000000050e027210 */ /* 0x000fda0007f9e0ff */
[----:B------:R-:W-:Y:S05]  /*1cd80*/  WARPSYNC.COLLECTIVE R15, `(.L_x_4764) ;  /* 0x000000000f087348 */ /* 0x000fea0003c00000 */
[----:B------:R0:W1:Y:S02]  /*1cd90*/  SHFL.IDX P6, R14, R13, R12, R11 ;  /* 0x0000000c0d0e7389 */ /* 0x00006400000c000b */
[----:B01----:R-:W-:Y:S01]  /*1cda0*/  ENDCOLLECTIVE ;  /* 0x000000000000791b */ /* 0x003fe20003800000 */
.L_x_4764:
        /* <DEDUP_REMOVED lines=15> */
.L_x_4765:
[----:B------:R-:W-:Y:S02]  /*1cea0*/  IMAD.MOV.U32 R13, RZ, RZ, R19 ;  /* 0x000000ffff0d7224 */ /* 0x000fe400078e0013 */
[----:B------:R-:W-:Y:S01]  /*1ceb0*/  IMAD.MOV.U32 R12, RZ, RZ, 0x3 ;  /* 0x00000003ff0c7424 */ /* 0x000fe200078e00ff */
[----:B------:R-:W-:-:S13]  /*1cec0*/  IADD3 R2, P4, R14, R5, RZ ;  /* 0x000000050e027210 */ /* 0x000fda0007f9e0ff */
[----:B------:R-:W-:Y:S05]  /*1ced0*/  WARPSYNC.COLLECTIVE R15, `(.L_x_4766) ;  /* 0x000000000f087348 */ /* 0x000fea0003c00000 */
[----:B------:R0:W1:Y:S02]  /*1cee0*/  SHFL.IDX P6, R14, R13, R12, R11 ;  /* 0x0000000c0d0e7389 */ /* 0x00006400000c000b */
[----:B01----:R-:W-:Y:S01]  /*1cef0*/  ENDCOLLECTIVE ;  /* 0x000000000000791b */ /* 0x003fe20003800000 */
.L_x_4766:
        /* <DEDUP_REMOVED lines=15> */
.L_x_4767:
[----:B------:R-:W-:Y:S02]  /*1cff0*/  IMAD.MOV.U32 R13, RZ, RZ, R19 ;  /* 0x000000ffff0d7224 */ /* 0x000fe400078e0013 */
[----:B------:R-:W-:Y:S01]  /*1d000*/  IMAD.MOV.U32 R12, RZ, RZ, 0x4 ;  /* 0x00000004ff0c7424 */ /* 0x000fe200078e00ff */
[----:B------:R-:W-:-:S13]  /*1d010*/  IADD3 R2, P4, R14, R5, RZ ;  /* 0x000000050e027210 */ /* 0x000fda0007f9e0ff */
[----:B------:R-:W-:Y:S05]  /*1d020*/  WARPSYNC.COLLECTIVE R15, `(.L_x_4768) ;  /* 0x000000000f087348 */ /* 0x000fea0003c00000 */
[----:B------:R0:W1:Y:S02]  /*1d030*/  SHFL.IDX P6, R14, R13, R12, R11 ;  /* 0x0000000c0d0e7389 */ /* 0x00006400000c000b */
[----:B01----:R-:W-:Y:S01]  /*1d040*/  ENDCOLLECTIVE ;  /* 0x000000000000791b */ /* 0x003fe20003800000 */
.L_x_4768:
        /* <DEDUP_REMOVED lines=15> */
.L_x_4769:
[----:B------:R-:W-:Y:S02]  /*1d140*/  IMAD.MOV.U32 R13, RZ, RZ, R19 ;  /* 0x000000ffff0d7224 */ /* 0x000fe400078e0013 */
[----:B------:R-:W-:Y:S01]  /*1d150*/  IMAD.MOV.U32 R12, RZ, RZ, 0x5 ;  /* 0x00000005ff0c7424 */ /* 0x000fe200078e00ff */
[----:B------:R-:W-:-:S13]  /*1d160*/  IADD3 R2, P4, R14, R5, RZ ;  /* 0x000000050e027210 */ /* 0x000fda0007f9e0ff */
[----:B------:R-:W-:Y:S05]  /*1d170*/  WARPSYNC.COLLECTIVE R15, `(.L_x_4770) ;  /* 0x000000000f087348 */ /* 0x000fea0003c00000 */
[----:B------:R0:W1:Y:S02]  /*1d180*/  SHFL.IDX P6, R14, R13, R12, R11 ;  /* 0x0000000c0d0e7389 */ /* 0x00006400000c000b */
[----:B01----:R-:W-:Y:S01]  /*1d190*/  ENDCOLLECTIVE ;  /* 0x000000000000791b */ /* 0x003fe20003800000 */
.L_x_4770:
        /* <DEDUP_REMOVED lines=14> */
.L_x_4771:
[----:B------:R-:W-:Y:S05]  /*1d280*/  BRA `(.L_x_4772) ;  /* 0xffffffb800647947 */ /* 0x000fea000383ffff */
.L_x_4666:
        /* <DEDUP_REMOVED lines=8> */
.L_x_4774:
[----:B------:R-:W-:Y:S05]  /*1d310*/  BSYNC B0 ;  /* 0x0000000000007941 */ /* 0x000fea0003800000 */
.L_x_4773:
        /* <DEDUP_REMOVED lines=9> */
.L_x_4775:
[----:B------:R-:W-:Y:S02]  /*1d3b0*/  ULDC UR4, c[0x0][0xc3c] ;  /* 0x00030f0000047ab9 */ /* 0x000fe40000000800 */
[----:B------:R-:W-:-:S13]  /*1d3c0*/  ISETP.GE.OR P1, PT, R9, UR4, !P0 ;  /* 0x0000000409007c0c */ /* 0x000fda000c726670 */
[----:B------:R-:W0:Y:S08]  /*1d3d0*/  @!P1 LDC.64 R4, c[0x0][0xc80] ;  /* 0x00032000ff049b82 */ /* 0x000e300000000a00 */
[----:B------:R-:W1:Y:S01]  /*1d3e0*/  @!P1 LDC.64 R2, c[0x0][0xc78] ;  /* 0x00031e00ff029b82 */ /* 0x000e620000000a00 */
[----:B------:R-:W-:Y:S02]  /*1d3f0*/  IMAD.MOV.U32 R25, RZ, RZ, RZ ;  /* 0x000000ffff197224 */ /* 0x000fe400078e00ff */
[----:B------:R-:W-:-:S02]  /*1d400*/  IMAD.MOV.U32 R8, RZ, RZ, RZ ;  /* 0x000000ffff087224 */ /* 0x000fc400078e00ff */
[----:B------:R-:W-:Y:S02]  /*1d410*/  IMAD.MOV.U32 R11, RZ, RZ, RZ ;  /* 0x000000ffff0b7224 */ /* 0x000fe400078e00ff */
[----:B------:R-:W-:Y:S02]  /*1d420*/  IMAD.MOV.U32 R7, RZ, RZ, R14 ;  /* 0x000000ffff077224 */ /* 0x000fe400078e000e */
[----:B0-----:R-:W-:-:S06]  /*1d430*/  @!P1 IMAD.WIDE R4, R9, 0x4, R4 ;  /* 0x0000000409049825 */ /* 0x001fcc00078e0204 */
[----:B------:R-:W2:Y:S01]  /*1d440*/  @!P1 LDG.E R4, desc[UR36][R4.64] ;  /* 0x0000002404049981 */ /* 0x000ea2000c1e1900 */
[----:B-1----:R-:W-:-:S06]  /*1d450*/  @!P1 IMAD.WIDE R2, R9, 0x4, R2 ;  /* 0x0000000409029825 */ /* 0x002fcc00078e0202 */
        /* <DEDUP_REMOVED lines=12> */
.L_x_4776:
[----:B------:R-:W-:Y:S01]  /*1d520*/  IMAD.MOV.U32 R12, RZ, RZ, 0x2 ;  /* 0x00000002ff0c7424 */ /* 0x000fe200078e00ff */
[----:B------:R-:W-:-:S05]  /*1d530*/  SEL R6, R14, RZ, P1 ;  /* 0x000000ff0e067207 */ /* 0x000fca0000800000 */
[----:B------:R-:W-:-:S04]  /*1d540*/  IMAD.IADD R6, R13, 0x1, R6 ;  /* 0x000000010d067824 */ /* 0x000fc800078e0206 */
[----:B------:R-:W-:-:S07]  /*1d550*/  IMAD.MOV.U32 R13, RZ, RZ, R6 ;  /* 0x000000ffff0d7224 */ /* 0x000fce00078e0006 */
[----:B------:R-:W-:Y:S05]  /*1d560*/  WARPSYNC.COLLECTIVE R15, `(.L_x_4777) ;  /* 0x000000000f087348 */ /* 0x000fea0003c00000 */
[----:B------:R0:W1:Y:S02]  /*1d570*/  SHFL.UP P6, R14, R13, R12, R11 ;  /* 0x0400000c0d0e7389 */ /* 0x00006400000c000b */
[----:B01----:R-:W-:Y:S01]  /*1d580*/  ENDCOLLECTIVE ;  /* 0x000000000000791b */ /* 0x003fe20003800000 */
.L_x_4777:
[----:B------:R-:W-:Y:S01]  /*1d590*/  IMAD.MOV.U32 R12, RZ, RZ, 0x4 ;  /* 0x00000004ff0c7424 */ /* 0x000fe200078e00ff */
[----:B------:R-:W-:-:S05]  /*1d5a0*/  SEL R3, R14, RZ, P2 ;  /* 0x000000ff0e037207 */ /* 0x000fca0001000000 */
[----:B------:R-:W-:Y:S02]  /*1d5b0*/  IMAD.IADD R2, R6, 0x1, R3 ;  /* 0x0000000106027824 */ /* 0x000fe400078e0203 */
[----:B------:R-:W-:Y:S02]  /*1d5c0*/  IMAD.MOV.U32 R6, RZ, RZ, RZ ;  /* 0x000000ffff067224 */ /* 0x000fe400078e00ff */
[----:B------:R-:W-:-:S07]  /*1d5d0*/  IMAD.MOV.U32 R13, RZ, RZ, R2 ;  /* 0x000000ffff0d7224 */ /* 0x000fce00078e0002 */
[----:B------:R-:W-:Y:S05]  /*1d5e0*/  WARPSYNC.COLLECTIVE R15, `(.L_x_4778) ;  /* 0x000000000f087348 */ /* 0x000fea0003c00000 */
[----:B------:R0:W1:Y:S02]  /*1d5f0*/  SHFL.UP P6, R14, R13, R12, R11 ;  /* 0x0400000c0d0e7389 */ /* 0x00006400000c000b */
[----:B01----:R-:W-:Y:S01]  /*1d600*/  ENDCOLLECTIVE ;  /* 0x000000000000791b */ /* 0x003fe20003800000 */
.L_x_4778:
[----:B------:R-:W-:Y:S01]  /*1d610*/  IMAD.MOV.U32 R12, RZ, RZ, 0x8 ;  /* 0x00000008ff0c7424 */ /* 0x000fe200078e00ff */
[----:B------:R-:W-:-:S05]  /*1d620*/  SEL R3, R14, RZ, P3 ;  /* 0x000000ff0e037207 */ /* 0x000fca0001800000 */
[----:B------:R-:W-:-:S04]  /*1d630*/  IMAD.IADD R3, R2, 0x1, R3 ;  /* 0x0000000102037824 */ /* 0x000fc800078e0203 */
[----:B------:R-:W-:-:S07]  /*1d640*/  IMAD.MOV.U32 R13, RZ, RZ, R3 ;  /* 0x000000ffff0d7224 */ /* 0x000fce00078e0003 */
[----:B------:R-:W-:Y:S05]  /*1d650*/  WARPSYNC.COLLECTIVE R15, `(.L_x_4779) ;  /* 0x000000000f087348 */ /* 0x000fea0003c00000 */
[----:B------:R0:W1:Y:S02]  /*1d660*/  SHFL.UP P6, R14, R13, R12, R11 ;  /* 0x0400000c0d0e7389 */ /* 0x00006400000c000b */
[----:B01----:R-:W-:Y:S01]  /*1d670*/  ENDCOLLECTIVE ;  /* 0x000000000000791b */ /* 0x003fe20003800000 */
.L_x_4779:
[----:B------:R-:W-:Y:S01]  /*1d680*/  IMAD.MOV.U32 R12, RZ, RZ, 0x10 ;  /* 0x00000010ff0c7424 */ /* 0x000fe200078e00ff */
[----:B------:R-:W-:-:S05]  /*1d690*/  SEL R4, R14, RZ, P4 ;  /* 0x000000ff0e047207 */ /* 0x000fca0002000000 */
[----:B------:R-:W-:-:S04]  /*1d6a0*/  IMAD.IADD R4, R3, 0x1, R4 ;  /* 0x0000000103047824 */ /* 0x000fc800078e0204 */
[----:B------:R-:W-:-:S07]  /*1d6b0*/  IMAD.MOV.U32 R13, RZ, RZ, R4 ;  /* 0x000000ffff0d7224 */ /* 0x000fce00078e0004 */
[----:B------:R-:W-:Y:S05]  /*1d6c0*/  WARPSYNC.COLLECTIVE R15, `(.L_x_4780) ;  /* 0x000000000f087348 */ /* 0x000fea0003c00000 */
[----:B------:R0:W1:Y:S02]  /*1d6d0*/  SHFL.UP P6, R14, R13, R12, R11 ;  /* 0x0400000c0d0e7389 */ /* 0x00006400000c000b */
[----:B01----:R-:W-:Y:S01]  /*1d6e0*/  ENDCOLLECTIVE ;  /* 0x000000000000791b */ /* 0x003fe20003800000 */
.L_x_4780:
        /* <DEDUP_REMOVED lines=8> */
.L_x_4781:
[----:B------:R-:W-:Y:S05]  /*1d770*/  BRA `(.L_x_4782) ;  /* 0xffffffb800787947 */ /* 0x000fea000383ffff */
.L_x_4669:
[----:B------:R-:W-:Y:S01]  /*1d780*/  BSSY B0, `(.L_x_4783) ;  /* 0x0000007000007945 */ /* 0x000fe20003800000 */
[----:B------:R-:W-:Y:S02]  /*1d790*/  IMAD.MOV.U32 R12, RZ, RZ, 0x1 ;  /* 0x00000001ff0c7424 */ /* 0x000fe400078e00ff */
[----:B------:R-:W-:Y:S02]  /*1d7a0*/  IMAD.MOV.U32 R11, RZ, RZ, RZ ;  /* 0x000000ffff0b7224 */ /* 0x000fe400078e00ff */
[----:B------:R-:W-:-:S07]  /*1d7b0*/  IMAD.MOV.U32 R15, RZ, RZ, -0x1 ;  /* 0xffffffffff0f7424 */ /* 0x000fce00078e00ff */
[----:B------:R-:W-:Y:S05]  /*1d7c0*/  WARPSYNC.COLLECTIVE R15, `(.L_x_4784) ;  /* 0x000000000f087348 */ /* 0x000fea0003c00000 */
[----:B------:R0:W1:Y:S02]  /*1d7d0*/  SHFL.UP P6, R14, R13, R12, R11 ;  /* 0x0400000c0d0e7389 */ /* 0x00006400000c000b */
[----:B01----:R-:W-:Y:S01]  /*1d7e0*/  ENDCOLLECTIVE ;  /* 0x000000000000791b */ /* 0x003fe20003800000 */
.L_x_4784:
[----:B------:R-:W-:Y:S05]  /*1d7f0*/  BSYNC B0 ;  /* 0x0000000000007941 */ /* 0x000fea0003800000 */
.L_x_4783:
        /* <DEDUP_REMOVED lines=8> */
.L_x_4785:
[----:B------:R-:W-:Y:S01]  /*1d880*/  IMAD.MOV.U32 R12, RZ, RZ, 0x4 ;  /* 0x00000004ff0c7424 */ /* 0x000fe200078e00ff */
[----:B------:R-:W-:-:S05]  /*1d890*/  SEL R2, R14, RZ, P2 ;  /* 0x000000ff0e027207 */ /* 0x000fca0001000000 */
[----:B------:R-:W-:-:S04]  /*1d8a0*/  IMAD.IADD R2, R13, 0x1, R2 ;  /* 0x000000010d027824 */ /* 0x000fc800078e0202 */
[----:B------:R-:W-:-:S07]  /*1d8b0*/  IMAD.MOV.U32 R13, RZ, RZ, R2 ;  /* 0x000000ffff0d7224 */ /* 0x000fce00078e0002 */
[----:B------:R-:W-:Y:S05]  /*1d8c0*/  WARPSYNC.COLLECTIVE R15, `(.L_x_4786) ;  /* 0x000000000f087348 */ /* 0x000fea0003c00000 */
[----:B------:R0:W1:Y:S02]  /*1d8d0*/  SHFL.UP P6, R14, R13, R12, R11 ;  /* 0x0400000c0d0e7389 */ /* 0x00006400000c000b */
[----:B01----:R-:W-:Y:S01]  /*1d8e0*/  ENDCOLLECTIVE ;  /* 0x000000000000791b */ /* 0x003fe20003800000 */
.L_x_4786:
[----:B------:R-:W-:Y:S01]  /*1d8f0*/  IMAD.MOV.U32 R12, RZ, RZ, 0x8 ;  /* 0x00000008ff0c7424 */ /* 0x000fe200078e00ff */
[----:B------:R-:W-:-:S05]  /*1d900*/  SEL R3, R14, RZ, P3 ;  /* 0x000000ff0e037207 */ /* 0x000fca0001800000 */
[----:B------:R-:W-:-:S04]  /*1d910*/  IMAD.IADD R3, R2, 0x1, R3 ;  /* 0x0000000102037824 */ /* 0x000fc800078e0203 */
[----:B------:R-:W-:-:S07]  /*1d920*/  IMAD.MOV.U32 R13, RZ, RZ, R3 ;  /* 0x000000ffff0d7224 */ /* 0x000fce00078e0003 */
[----:B------:R-:W-:Y:S05]  /*1d930*/  WARPSYNC.COLLECTIVE R15, `(.L_x_4787) ;  /* 0x000000000f087348 */ /* 0x000fea0003c00000 */
[----:B------:R0:W1:Y:S02]  /*1d940*/  SHFL.UP P6, R14, R13, R12, R11 ;  /* 0x0400000c0d0e7389 */ /* 0x00006400000c000b */
[----:B01----:R-:W-:Y:S01]  /*1d950*/  ENDCOLLECTIVE ;  /* 0x000000000000791b */ /* 0x003fe20003800000 */
.L_x_4787:
[----:B------:R-:W-:Y:S01]  /*1d960*/  IMAD.MOV.U32 R12, RZ, RZ, 0x10 ;  /* 0x00000010ff0c7424 */ /* 0x000fe200078e00ff */
[----:B------:R-:W-:-:S05]  /*1d970*/  SEL R4, R14, RZ, P4 ;  /* 0x000000ff0e047207 */ /* 0x000fca0002000000 */
[----:B------:R-:W-:-:S04]  /*1d980*/  IMAD.IADD R4, R3, 0x1, R4 ;  /* 0x0000000103047824 */ /* 0x000fc800078e0204 */
[----:B------:R-:W-:-:S07]  /*1d990*/  IMAD.MOV.U32 R13, RZ, RZ, R4 ;  /* 0x000000ffff0d7224 */ /* 0x000fce00078e0004 */
[----:B------:R-:W-:Y:S05]  /*1d9a0*/  WARPSYNC.COLLECTIVE R15, `(.L_x_4788) ;  /* 0x000000000f087348 */ /* 0x000fea0003c00000 */
[----:B------:R0:W1:Y:S02]  /*1d9b0*/  SHFL.UP P6, R14, R13, R12, R11 ;  /* 0x0400000c0d0e7389 */ /* 0x00006400000c000b */
[----:B01----:R-:W-:Y:S01]  /*1d9c0*/  ENDCOLLECTIVE ;  /* 0x000000000000791b */ /* 0x003fe20003800000 */
.L_x_4788:
        /* <DEDUP_REMOVED lines=8> */
.L_x_4789:
[----:B------:R-:W-:Y:S05]  /*1da50*/  BRA `(.L_x_4790) ;  /* 0xffffffb800647947 */ /* 0x000fea000383ffff */
.L_x_4671:
[----:B------:R-:W-:Y:S01]  /*1da60*/  BSSY B0, `(.L_x_4791) ;  /* 0x0000006000007945 */ /* 0x000fe20003800000 */
[----:B------:R-:W-:Y:S01]  /*1da70*/  PLOP3.LUT P6, PT, P6, PT, PT, 0x8, 0x0 ;  /* 0x000000000000781c */ /* 0x000fe200037ce170 */
[----:B------:R-:W-:-:S12]  /*1da80*/  IMAD.MOV.U32 R15, RZ, RZ, -0x1 ;  /* 0xffffffffff0f7424 */ /* 0x000fd800078e00ff */
[----:B0-----:R-:W-:Y:S05]  /*1da90*/  WARPSYNC.COLLECTIVE R15, `(.L_x_4792) ;  /* 0x000000000f087348 */ /* 0x001fea0003c00000 */
[----:B------:R-:W-:Y:S01]  /*1daa0*/  VOTE.ANY R14, PT, P6 ;  /* 0x00000000000e7806 */ /* 0x000fe200030e0100 */
[----:B0-----:R-:W-:Y:S06]  /*1dab0*/  ENDCOLLECTIVE ;  /* 0x000000000000791b */ /* 0x001fec0003800000 */
.L_x_4792:
[----:B------:R-:W-:Y:S05]  /*1dac0*/  BSYNC B0 ;  /* 0x0000000000007941 */ /* 0x000fea0003800000 */
.L_x_4791:
        /* <DEDUP_REMOVED lines=8> */
.L_x_4793:
[----:B------:R-:W-:Y:S02]  /*1db50*/  IMAD.IADD R27, R12, 0x1, R27 ;  /* 0x000000010c1b7824 */ /* 0x000fe400078e021b */
[----:B------:R-:W-:Y:S02]  /*1db60*/  IMAD.MOV.U32 R13, RZ, RZ, R8 ;  /* 0x000000ffff0d7224 */ /* 0x000fe400078e0008 */
[----:B------:R-:W-:-:S07]  /*1db70*/  IMAD.MOV.U32 R25, RZ, RZ, R14 ;  /* 0x000000ffff197224 */ /* 0x000fce00078e000e */
[----:B------:R-:W-:Y:S05]  /*1db80*/  WARPSYNC.COLLECTIVE R15, `(.L_x_4794) ;  /* 0x000000000f087348 */ /* 0x000fea0003c00000 */
[----:B------:R0:W1:Y:S02]  /*1db90*/  SHFL.IDX P6, R14, R13, R12, R11 ;  /* 0x0000000c0d0e7389 */ /* 0x00006400000c000b */
[----:B01----:R-:W-:Y:S01]  /*1dba0*/  ENDCOLLECTIVE ;  /* 0x000000000000791b */ /* 0x003fe20003800000 */
.L_x_4794:
[----:B------:R-:W-:Y:S01]  /*1dbb0*/  IMAD.MOV.U32 R8, RZ, RZ, R14 ;  /* 0x000000ffff087224 */ /* 0x000fe200078e000e */
[----:B------:R-:W-:Y:S06]  /*1dbc0*/  BRA `(.L_x_4795) ;  /* 0xffffffb800487947 */ /* 0x000fec000383ffff */
.L_x_4673:
[----:B------:R-:W-:Y:S01]  /*1dbd0*/  BSSY B0, `(.L_x_4796) ;  /* 0x0000007000007945 */ /* 0x000fe20003800000 */
[----:B------:R-:W-:Y:S02]  /*1dbe0*/  IMAD.MOV.U32 R13, RZ, RZ, R2 ;  /* 0x000000ffff0d7224 */ /* 0x000fe400078e0002 */
[----:B------:R-:W-:Y:S02]  /*1dbf0*/  IMAD.MOV.U32 R11, RZ, RZ, 0x1f ;  /* 0x0000001fff0b7424 */ /* 0x000fe400078e00ff */
[----:B------:R-:W-:-:S07]  /*1dc00*/  IMAD.MOV.U32 R15, RZ, RZ, -0x1 ;  /* 0xffffffffff0f7424 */ /* 0x000fce00078e00ff */
[----:B0-23--:R-:W-:Y:S05]  /*1dc10*/  WARPSYNC.COLLECTIVE R15, `(.L_x_4797) ;  /* 0x000000000f087348 */ /* 0x00dfea0003c00000 */
[----:B------:R1:W4:Y:S02]  /*1dc20*/  SHFL.IDX P6, R14, R13, R12, R11 ;  /* 0x0000000c0d0e7389 */ /* 0x00032400000c000b */
[----:B01234-:R-:W-:Y:S01]  /*1dc30*/  ENDCOLLECTIVE ;  /* 0x000000000000791b */ /* 0x01ffe20003800000 */
.L_x_4797:
[----:B------:R-:W-:Y:S05]  /*1dc40*/  BSYNC B0 ;  /* 0x0000000000007941 */ /* 0x000fea0003800000 */
.L_x_4796:
[----:B------:R-:W-:Y:S01]  /*1dc50*/  IMAD.MOV.U32 R6, RZ, RZ, R14 ;  /* 0x000000ffff067224 */ /* 0x000fe200078e000e */
[----:B------:R-:W-:Y:S06]  /*1dc60*/  BRA `(.L_x_4672) ;  /* 0xffffffb800387947 */ /* 0x000fec000383ffff */
.L_x_4679:
[----:B0-----:R0:W1:Y:S02]  /*1dc70*/  SYNCS.PHASECHK.TRANS64.TRYWAIT P0, [R4+URZ+0x30820], R0 ;  /* 0x03082000040075a7 */ /* 0x001064000800017f */
[----:B-1----:R-:W-:Y:S05]  /*1dc80*/  @!P0 NANOSLEEP.SYNCS 0x989680 ;  /* 0x009896800000895d */ /* 0x002fea0003900000 */
[----:B------:R-:W1:Y:S02]  /*1dc90*/  @!P0 SYNCS.PHASECHK.TRANS64 P0, [R4+URZ+0x30820], R0 ;  /* 0x03082000040085a7 */ /* 0x000e64000800007f */
[----:B-1----:R-:W-:Y:S05]  /*1dca0*/  @!P0 BRA `(.L_x_4679) ;  /* 0xfffffffc00f08947 */ /* 0x002fea000383ffff */
[----:B------:R-:W-:Y:S05]  /*1dcb0*/  BRA `(.L_x_4798) ;  /* 0xffffffc000907947 */ /* 0x000fea000383ffff */
.L_x_4680:
        /* <DEDUP_REMOVED lines=11> */
.L_x_4800:
[----:B------:R-:W-:Y:S05]  /*1dd70*/  BSYNC B0 ;  /* 0x0000000000007941 */ /* 0x000fea0003800000 */
.L_x_4799:
[----:B------:R-:W-:Y:S05]  /*1dd80*/  BRA `(.L_x_4801) ;  /* 0xffffffc000787947 */ /* 0x000fea000383ffff */
.L_x_4683:
[----:B------:R-:W-:Y:S01]  /*1dd90*/  BSSY B1, `(.L_x_4802) ;  /* 0x0000006000017945 */ /* 0x000fe20003800000 */
[----:B------:R-:W-:-:S07]  /*1dda0*/  IMAD.MOV.U32 R15, RZ, RZ, -0x1 ;  /* 0xffffffffff0f7424 */ /* 0x000fce00078e00ff */
[----:B0-2---:R-:W-:Y:S05]  /*1ddb0*/  WARPSYNC.COLLECTIVE R15, `(.L_x_4803) ;  /* 0x000000000f0c7348 */ /* 0x005fea0003c00000 */
[----:B------:R-:W-:Y:S02]  /*1ddc0*/  ELECT P6, UR62, PT ;  /* 0x00000000003e782f */ /* 0x000fe400038c0000 */
[----:B------:R-:W-:Y:S01]  /*1ddd0*/  MOV R14, UR62 ;  /* 0x0000003e000e7c02 */ /* 0x000fe20008000f00 */
[----:B0-2---:R-:W-:Y:S10]  /*1dde0*/  ENDCOLLECTIVE ;  /* 0x000000000000791b */ /* 0x005ff40003800000 */
.L_x_4803:
[----:B------:R-:W-:Y:S05]  /*1ddf0*/  BSYNC B1 ;  /* 0x0000000000017941 */ /* 0x000fea0003800000 */
.L_x_4802:
[----:B------:R-:W-:Y:S05]  /*1de00*/  BRA `(.L_x_4804) ;  /* 0xffffffc000707947 */ /* 0x000fea000383ffff */
.L_x_4685:
[----:B0-----:R0:W1:Y:S02]  /*1de10*/  SYNCS.PHASECHK.TRANS64.TRYWAIT P1, [R5+URZ+0x30840], R0 ;  /* 0x03084000050075a7 */ /* 0x001064000802017f */
[----:B-1----:R-:W-:Y:S05]  /*1de20*/  @!P1 NANOSLEEP.SYNCS 0x989680 ;  /* 0x009896800000995d */ /* 0x002fea0003900000 */
[----:B------:R-:W1:Y:S02]  /*1de30*/  @!P1 SYNCS.PHASECHK.TRANS64 P1, [R5+URZ+0x30840], R0 ;  /* 0x03084000050095a7 */ /* 0x000e64000802007f */
[----:B-1----:R-:W-:Y:S05]  /*1de40*/  @!P1 BRA `(.L_x_4685) ;  /* 0xfffffffc00f09947 */ /* 0x002fea000383ffff */
[----:B------:R-:W-:Y:S05]  /*1de50*/  BRA `(.L_x_4805) ;  /* 0xffffffc000987947 */ /* 0x000fea000383ffff */
.L_x_4687:
[----:B-1----:R1:W3:Y:S02]  /*1de60*/  SYNCS.PHASECHK.TRANS64.TRYWAIT P1, [R23+URZ+0x30840], R2 ;  /* 0x03084002170075a7 */ /* 0x0022e4000802017f */
[----:B---3--:R-:W-:Y:S05]  /*1de70*/  @!P1 NANOSLEEP.SYNCS 0x989680 ;  /* 0x009896800000995d */ /* 0x008fea0003900000 */
[----:B------:R-:W3:Y:S02]  /*1de80*/  @!P1 SYNCS.PHASECHK.TRANS64 P1, [R23+URZ+0x30840], R2 ;  /* 0x03084002170095a7 */ /* 0x000ee4000802007f */
[----:B---3--:R-:W-:Y:S05]  /*1de90*/  @!P1 BRA `(.L_x_4687) ;  /* 0xfffffffc00f09947 */ /* 0x008fea000383ffff */
[----:B------:R-:W-:Y:S05]  /*1dea0*/  BRA `(.L_x_4806) ;  /* 0xffffffc000a47947 */ /* 0x000fea000383ffff */
.L_x_4689:
[----:B---3--:R3:W4:Y:S02]  /*1deb0*/  SYNCS.PHASECHK.TRANS64.TRYWAIT P1, [R5+URZ+0x30860], R0 ;  /* 0x03086000050075a7 */ /* 0x008724000802017f */
[----:B----4-:R-:W-:Y:S05]  /*1dec0*/  @!P1 NANOSLEEP.SYNCS 0x989680 ;  /* 0x009896800000995d */ /* 0x010fea0003900000 */
[----:B------:R-:W4:Y:S02]  /*1ded0*/  @!P1 SYNCS.PHASECHK.TRANS64 P1, [R5+URZ+0x30860], R0 ;  /* 0x03086000050095a7 */ /* 0x000f24000802007f */
[----:B----4-:R-:W-:Y:S05]  /*1dee0*/  @!P1 BRA `(.L_x_4689) ;  /* 0xfffffffc00f09947 */ /* 0x010fea000383ffff */
[----:B------:R-:W-:Y:S05]  /*1def0*/  BRA `(.L_x_4807) ;  /* 0xffffffc000a07947 */ /* 0x000fea000383ffff */
.L_x_4808:
        /* <DEDUP_REMOVED lines=16> */
.L_x_15983:


//--------------------- .text._ZN7cutlass13device_kernelIN5flash11enable_sm90INS1_16FlashAttnFwdSm90INS1_25CollectiveMainloopFwdSm90ILi2EN4cute5tupleIJNS5_1CILi1EEES8_S8_EEENS6_IJNS7_ILi128EEENS7_ILi96EEENS7_ILi192EEEEEELi192ENS_6half_tEfNS_4arch4Sm90ELb0ELb1ELb1ELb1ELb1ELb1ELb0ELb1ELb1ELb1ELb1ELb0EEENS1_21CollectiveEpilogueFwdINS6_IJSA_SC_SB_EEES9_SE_SG_Li256ELb1ELb1ELb1ELb0EEENS1_36VarlenDynamicPersistentTileSchedulerILi128ELi96ELi256ELi128ELb1ELb1ELb1ELb1ELb0ELb1EEEEEEEEEvNT_6ParamsE --------------------------
	.section	.text._ZN7cutlass13device_kernelIN5flash11enable_sm90INS1_16FlashAttnFwdSm90INS1_25CollectiveMainloopFwdSm90ILi2EN4cute5tupleIJNS5_1CILi1EEES8_S8_EEENS6_IJNS7_ILi128EEENS7_ILi96EEENS7_ILi192EEEEEELi192ENS_6half_tEfNS_4arch4Sm90ELb0ELb1ELb1ELb1ELb1ELb1ELb0ELb1ELb1ELb1ELb1ELb0EEENS1_21CollectiveEpilogueFwdINS6_IJSA_SC_SB_EEES9_SE_SG_Li256ELb1ELb1ELb1ELb0EEENS1_36VarlenDynamicPersistentTileSchedulerILi128ELi96ELi256ELi128ELb1ELb1ELb1ELb1ELb0ELb1EEEEEEEEEvNT_6ParamsE,"ax",@progbits
	.align	128
.text._ZN7cutlass13device_kernelIN5flash11enable_sm90INS1_16FlashAttnFwdSm90INS1_25CollectiveMainloopFwdSm90ILi2EN4cute5tupleIJNS5_1CILi1EEES8_S8_EEENS6_IJNS7_ILi128EEENS7_ILi96EEENS7_ILi192EEEEEELi192ENS_6half_tEfNS_4arch4Sm90ELb0ELb1ELb1ELb1ELb1ELb1ELb0ELb1ELb1ELb1ELb1ELb0EEENS1_21CollectiveEpilogueFwdINS6_IJSA_SC_SB_EEES9_SE_SG_Li256ELb1ELb1ELb1ELb0EEENS1_36VarlenDynamicPersistentTileSchedulerILi128ELi96ELi256ELi128ELb1ELb1ELb1ELb1ELb0ELb1EEEEEEEEEvNT_6ParamsE:
        .type           _ZN7cutlass13device_kernelIN5flash11enable_sm90INS1_16FlashAttnFwdSm90INS1_25CollectiveMainloopFwdSm90ILi2EN4cute5tupleIJNS5_1CILi1EEES8_S8_EEENS6_IJNS7_ILi128EEENS7_ILi96EEENS7_ILi192EEEEEELi192ENS_6half_tEfNS_4arch4Sm90ELb0ELb1ELb1ELb1ELb1ELb1ELb0ELb1ELb1ELb1ELb1ELb0EEENS1_21CollectiveEpilogueFwdINS6_IJSA_SC_SB_EEES9_SE_SG_Li256ELb1ELb1ELb1ELb0EEENS1_36VarlenDynamicPersistentTileSchedulerILi128ELi96ELi256ELi128ELb1ELb1ELb1ELb1ELb0ELb1EEEEEEEEEvNT_6ParamsE,@function
        .size           _ZN7cutlass13device_kernelIN5flash11enable_sm90INS1_16FlashAttnFwdSm90INS1_25CollectiveMainloopFwdSm90ILi2EN4cute5tupleIJNS5_1CILi1EEES8_S8_EEENS6_IJNS7_ILi128EEENS7_ILi96EEENS7_ILi192EEEEEELi192ENS_6half_tEfNS_4arch4Sm90ELb0ELb1ELb1ELb1ELb1ELb1ELb0ELb1ELb1ELb1ELb1ELb0EEENS1_21CollectiveEpilogueFwdINS6_IJSA_SC_SB_EEES9_SE_SG_Li256ELb1ELb1ELb1ELb0EEENS1_36VarlenDynamicPersistentTileSchedulerILi128ELi96ELi256ELi128ELb1ELb1ELb1ELb1ELb0ELb1EEEEEEEEEvNT_6ParamsE,(.L_x_15984 - _ZN7cutlass13device_kernelIN5flash11enable_sm90INS1_16FlashAttnFwdSm90INS1_25CollectiveMainloopFwdSm90ILi2EN4cute5tupleIJNS5_1CILi1EEES8_S8_EEENS6_IJNS7_ILi128EEENS7_ILi96EEENS7_ILi192EEEEEELi192ENS_6half_tEfNS_4arch4Sm90ELb0ELb1ELb1ELb1ELb1ELb1ELb0ELb1ELb1ELb1ELb1ELb0EEENS1_21CollectiveEpilogueFwdINS6_IJSA_SC_SB_EEES9_SE_SG_Li256ELb1ELb1ELb1ELb0EEENS1_36VarlenDynamicPersistentTileSchedulerILi128ELi96ELi256ELi128ELb1ELb1ELb1ELb1ELb0ELb1EEEEEEEEEvNT_6ParamsE)
        .other          _ZN7cutlass13device_kernelIN5flash11enable_sm90INS1_16FlashAttnFwdSm90INS1_25CollectiveMainloopFwdSm90ILi2EN4cute5tupleIJNS5_1CILi1EEES8_S8_EEENS6_IJNS7_ILi128EEENS7_ILi96EEENS7_ILi192EEEEEELi192ENS_6half_tEfNS_4arch4Sm90ELb0ELb1ELb1ELb1ELb1ELb1ELb0ELb1ELb1ELb1ELb1ELb0EEENS1_21CollectiveEpilogueFwdINS6_IJSA_SC_SB_EEES9_SE_SG_Li256ELb1ELb1ELb1ELb0EEENS1_36VarlenDynamicPersistentTileSchedulerILi128ELi96ELi256ELi128ELb1ELb1ELb1ELb1ELb0ELb1EEEEEEEEEvNT_6ParamsE,@"STO_CUDA_ENTRY STV_DEFAULT"
_ZN7cutlass13device_kernelIN5flash11enable_sm90INS1_16FlashAttnFwdSm90INS1_25CollectiveMainloopFwdSm90ILi2EN4cute5tupleIJNS5_1CILi1EEES8_S8_EEENS6_IJNS7_ILi128EEENS7_ILi96EEENS7_ILi192EEEEEELi192ENS_6half_tEfNS_4arch4Sm90ELb0ELb1ELb1ELb1ELb1ELb1ELb0ELb1ELb1ELb1ELb1ELb0EEENS1_21CollectiveEpilogueFwdINS6_IJSA_SC_SB_EEES9_SE_SG_Li256ELb1ELb1ELb1ELb0EEENS1_36VarlenDynamicPersistentTileSchedulerILi128ELi96ELi256ELi128ELb1ELb1ELb1ELb1ELb0ELb1EEEEEEEEEvNT_6ParamsE:
        /* <DEDUP_REMOVED lines=18> */
.L_x_4810:
[----:B------:R-:W-:Y:S05]  /*0120*/  BSYNC B0 ;  /* 0x0000000000007941 */ /* 0x000fea0003800000 */
.L_x_4809:
        /* <DEDUP_REMOVED lines=41> */
.L_x_4811:
        /* <DEDUP_REMOVED lines=22> */
.L_x_4812:
        /* <DEDUP_REMOVED lines=18> */
.L_x_4813:
        /* <DEDUP_REMOVED lines=22> */
.L_x_4814:
        /* <DEDUP_REMOVED lines=22> */
.L_x_4815:
        /* <DEDUP_REMOVED lines=10> */
.L_x_4818:
[----:B------:R-:W-:-:S08]  /*09a0*/  NOP ;  /* 0x0000000000007918 */ /* 0x000fd00000000000 */
[----:B------:R-:W1:Y:S02]  /*09b0*/  USETMAXREG.TRY_ALLOC.CTAPOOL UP0, 0xe8 ;  /* 0x000000e8000079c8 */ /* 0x000e640008000600 */
[----:B-1----:R-:W-:-:S13]  /*09c0*/  PLOP3.LUT P0, PT, PT, PT, UP0, 0x80, 0x0 ;  /* 0x000000000000781c */ /* 0x002fda0003f0f008 */
[----:B------:R-:W-:Y:S05]  /*09d0*/  @!P0 BRA `(.L_x_4818) ;  /* 0xfffffffc00f08947 */ /* 0x000fea000383ffff */
[----:B------:R-:W1:Y:S08]  /*09e0*/  S2UR UR4, SR_CgaCtaId ;  /* 0x00000000000479c3 */ /* 0x000e700000008800 */
[----:B------:R-:W-:Y:S06]  /*09f0*/  BAR.ARV 0x8, 0x180 ;  /* 0x0206000000007b1d */ /* 0x000fec0000002000 */
[----:B0-----:R-:W-:-:S02]  /*0a00*/  MOV R3, 0x400 ;  /* 0x0000040000037802 */ /* 0x001fc40000000f00 */
[----:B------:R-:W-:Y:S01]  /*0a10*/  BAR.SYNC.DEFER_BLOCKING 0x5, 0x180 ;  /* 0x0146000000007b1d */ /* 0x000fe20000010000 */
[----:B-1----:R-:W-:-:S05]  /*0a20*/  IMAD.U32 R204, RZ, RZ, UR4 ;  /* 0x00000004ffcc7e24 */ /* 0x002fca000f8e00ff */
[----:B------:R-:W-:Y:S01]  /*0a30*/  ULDC UR4, c[0x0][0xc3c] ;  /* 0x00030f0000047ab9 */ /* 0x000fe20000000800 */
[----:B------:R-:W-:-:S05]  /*0a40*/  LEA R2, R204, R3, 0x18 ;  /* 0x00000003cc027211 */ /* 0x000fca00078ec0ff */
[----:B------:R-:W0:Y:S01]  /*0a50*/  LDS.128 R28, [R2+0x308d0] ;  /* 0x0308d000021c7984 */ /* 0x000e220000000c00 */
[----:B------:R-:W-:Y:S06]  /*0a60*/  BAR.ARV 0x4, 0x180 ;  /* 0x0106000000007b1d */ /* 0x000fec0000002000 */
[----:B0-----:R-:W-:-:S13]  /*0a70*/  ISETP.GE.AND P0, PT, R31, UR4, PT ;  /* 0x000000041f007c0c */ /* 0x001fda000bf06270 */
[----:B------:R-:W-:Y:S05]  /*0a80*/  @P0 BRA `(.L_x_4819) ;  /* 0x000002d400a00947 */ /* 0x000fea0003800000 */
[----:B------:R-:W2:Y:S01]  /*0a90*/  LDL R4, [R1+0x68] ;  /* 0x0000680001047983 */ /* 0x000ea20000100800 */
[----:B------:R-:W-:Y:S01]  /*0aa0*/  VIADD R0, R0, 0xffffff80 ;  /* 0xffffff8000007836 */ /* 0x000fe20000000000 */
[----:B------:R-:W-:Y:S01]  /*0ab0*/  R2UR UR4, R2 ;  /* 0x00000000020472ca */ /* 0x000fe200000e0000 */
[----:B------:R-:W-:Y:S02]  /*0ac0*/  IMAD.MOV.U32 R17, RZ, RZ, RZ ;  /* 0x000000ffff117224 */ /* 0x000fe400078e00ff */
[----:B------:R-:W-:Y:S01]  /*0ad0*/  IMAD.MOV.U32 R220, RZ, RZ, RZ ;  /* 0x000000ffffdc7224 */ /* 0x000fe200078e00ff */
[----:B------:R-:W-:Y:S01]  /*0ae0*/  SHF.R.S32.HI R3, RZ, 0x1f, R0 ;  /* 0x0000001fff037819 */ /* 0x000fe20000011400 */
[----:B------:R-:W-:Y:S02]  /*0af0*/  IMAD.MOV.U32 R198, RZ, RZ, RZ ;  /* 0x000000ffffc67224 */ /* 0x000fe400078e00ff */
[----:B------:R-:W-:Y:S01]  /*0b00*/  IMAD.MOV.U32 R193, RZ, RZ, RZ ;  /* 0x000000ffffc17224 */ /* 0x000fe200078e00ff */
[----:B------:R-:W-:-:S04]  /*0b10*/  LEA.HI R6, R3, R0, RZ, 0x4 ;  /* 0x0000000003067211 */ /* 0x000fc800078f20ff */
[----:B------:R-:W-:Y:S01]  /*0b20*/  SHF.R.S32.HI R7, RZ, 0x4, R6 ;  /* 0x00000004ff077819 */ /* 0x000fe20000011406 */
[----:B------:R-:W-:Y:S01]  /*0b30*/  UIADD3 UR4, UR4, 0x12400, URZ ;  /* 0x0001240004047890 */ /* 0x000fe2000fffe03f */
[----:B--2---:R-:W-:Y:S02]  /*0b40*/  R2UR UR5, R4 ;  /* 0x00000000040572ca */ /* 0x004fe400000e0000 */
[----:B------:R-:W-:-:S04]  /*0b50*/  LEA.HI R4, R3, R0, RZ, 0x7 ;  /* 0x0000000003047211 */ /* 0x000fc800078f38ff */
[----:B------:R-:W-:-:S05]  /*0b60*/  LOP3.LUT R5, R4, 0xffffff80, RZ, 0xc0, !PT ;  /* 0xffffff8004057812 */ /* 0x000fca00078ec0ff */
[----:B------:R-:W-:Y:S01]  /*0b70*/  IMAD.IADD R15, R0, 0x1, -R5 ;  /* 0x00000001000f7824 */ /* 0x000fe200078e0a05 */
[----:B------:R-:W-:Y:S01]  /*0b80*/  LEA.HI R5, R6, R7, RZ, 0x1 ;  /* 0x0000000706057211 */ /* 0x000fe200078f08ff */
[----:B------:R-:W-:-:S03]  /*0b90*/  ULOP3.LUT UR5, UR5, 0x1, URZ, 0xfc, !UPT ;  /* 0x0000000105057892 */ /* 0x000fc6000f8efc3f */
[----:B------:R-:W-:Y:S01]  /*0ba0*/  SHF.R.S32.HI R10, RZ, 0x1f, R15 ;  /* 0x0000001fff0a7819 */ /* 0x000fe2000001140f */
[----:B------:R-:W-:Y:S03]  /*0bb0*/  STL [R1+0x5c], R15 ;  /* 0x00005c0f01007387 */ /* 0x000fe60000100800 */
[CC--:B------:R-:W-:Y:S02]  /*0bc0*/  LEA.HI R11, R10.reuse, R15.reuse, RZ, 0x2 ;  /* 0x0000000f0a0b7211 */ /* 0x0c0fe400078f10ff */
[----:B------:R-:W-:Y:S02]  /*0bd0*/  LEA.HI R10, R10, R15, RZ, 0x5 ;  /* 0x0000000f0a0a7211 */ /* 0x000fe400078f28ff */
[--C-:B------:R-:W-:Y:S02]  /*0be0*/  SHF.R.S32.HI R9, RZ, 0x2, R11.reuse ;  /* 0x00000002ff097819 */ /* 0x100fe4000001140b */
[----:B------:R-:W-:-:S02]  /*0bf0*/  SHF.R.S32.HI R8, RZ, 0x1f, R11 ;  /* 0x0000001fff087819 */ /* 0x000fc4000001140b */
[----:B------:R-:W-:Y:S02]  /*0c00*/  SHF.R.S32.HI R10, RZ, 0x5, R10 ;  /* 0x00000005ff0a7819 */ /* 0x000fe4000001140a */
[----:B------:R-:W-:Y:S02]  /*0c10*/  LEA.HI R12, R8, R9, RZ, 0x3 ;  /* 0x00000009080c7211 */ /* 0x000fe400078f18ff */
[----:B------:R-:W-:Y:S02]  /*0c20*/  LOP3.LUT R8, R5, 0x1ffffffe, RZ, 0xc0, !PT ;  /* 0x1ffffffe05087812 */ /* 0x000fe400078ec0ff */
[----:B------:R-:W-:Y:S02]  /*0c30*/  LOP3.LUT R12, R12, 0xfffffff8, RZ, 0xc0, !PT ;  /* 0xfffffff80c0c7812 */ /* 0x000fe400078ec0ff */
[----:B------:R-:W-:Y:S01]  /*0c40*/  SHF.R.S32.HI R5, RZ, 0x7, R4 ;  /* 0x00000007ff057819 */ /* 0x000fe20000011404 */
[----:B------:R-:W-:Y:S01]  /*0c50*/  IMAD.IADD R8, R7, 0x1, -R8 ;  /* 0x0000000107087824 */ /* 0x000fe200078e0a08 */
[----:B------:R-:W-:-:S02]  /*0c60*/  IADD3 R13, R9, -R12, RZ ;  /* 0x8000000c090d7210 */ /* 0x000fc40007ffe0ff */
[CC--:B------:R-:W-:Y:S02]  /*0c70*/  LEA.HI R7, R3.reuse, R0.reuse, RZ, 0x5 ;  /* 0x0000000003077211 */ /* 0x0c0fe400078f28ff */
[----:B------:R-:W-:Y:S01]  /*0c80*/  LEA.HI R9, R3, R0, RZ, 0x2 ;  /* 0x0000000003097211 */ /* 0x000fe200078f10ff */
[----:B------:R-:W-:Y:S01]  /*0c90*/  IMAD R13, R10, 0x10, R13 ;  /* 0x000000100a0d7824 */ /* 0x000fe200078e020d */
[----:B------:R-:W-:Y:S02]  /*0ca0*/  LOP3.LUT R3, R6, 0x3fffff0, RZ, 0xc0, !PT ;  /* 0x03fffff006037812 */ /* 0x000fe400078ec0ff */
[----:B------:R-:W-:Y:S02]  /*0cb0*/  LEA.HI R6, R4, R5, RZ, 0x1 ;  /* 0x0000000504067211 */ /* 0x000fe400078f08ff */
[----:B------:R-:W-:Y:S01]  /*0cc0*/  SHF.R.S32.HI R4, RZ, 0x5, R7 ;  /* 0x00000005ff047819 */ /* 0x000fe20000011407 */
[----:B------:R-:W-:Y:S01]  /*0cd0*/  IMAD.IADD R3, R0, 0x1, -R3 ;  /* 0x0000000100037824 */ /* 0x000fe200078e0a03 */
[----:B------:R-:W-:-:S02]  /*0ce0*/  LOP3.LUT R6, R6, 0x3fffffe, RZ, 0xc0, !PT ;  /* 0x03fffffe06067812 */ /* 0x000fc400078ec0ff */
[----:B------:R-:W-:Y:S01]  /*0cf0*/  LOP3.LUT R7, R9, 0xfffffffc, RZ, 0xc0, !PT ;  /* 0xfffffffc09077812 */ /* 0x000fe200078ec0ff */
[C---:B------:R-:W-:Y:S01]  /*0d00*/  IMAD R3, R4.reuse, 0x10, R3 ;  /* 0x0000001004037824 */ /* 0x040fe200078e0203 */
[----:B------:R-:W-:Y:S01]  /*0d10*/  SHF.R.S32.HI R219, RZ, 0x2, R9 ;  /* 0x00000002ffdb7819 */ /* 0x000fe20000011409 */
[----:B------:R-:W-:Y:S01]  /*0d20*/  IMAD.IADD R6, R5, 0x1, -R6 ;  /* 0x0000000105067824 */ /* 0x000fe200078e0a06 */
[----:B------:R-:W-:Y:S01]  /*0d30*/  SHF.L.U32 R4, R4, 0x9, RZ ;  /* 0x0000000904047819 */ /* 0x000fe200000006ff */
[----:B------:R-:W-:Y:S01]  /*0d40*/  IMAD.IADD R7, R0, 0x1, -R7 ;  /* 0x0000000100077824 */ /* 0x000fe200078e0a07 */
[----:B------:R-:W-:Y:S01]  /*0d50*/  LOP3.LUT R11, R11, 0x7ffffffc, RZ, 0xc0, !PT ;  /* 0x7ffffffc0b0b7812 */ /* 0x000fe200078ec0ff */
[----:B------:R-:W-:Y:S01]  /*0d60*/  IMAD.U32 R0, RZ, RZ, UR5 ;  /* 0x00000005ff007e24 */ /* 0x000fe2000f8e00ff */
[----:B------:R-:W-:Y:S01]  /*0d70*/  LEA R14, R6, R13, 0x6 ;  /* 0x0000000d060e7211 */ /* 0x000fe200078e30ff */
[----:B------:R-:W-:Y:S02]  /*0d80*/  IMAD.U32 R6, RZ, RZ, UR4 ;  /* 0x00000004ff067e24 */ /* 0x000fe4000f8e00ff */
[----:B------:R-:W-:Y:S01]  /*0d90*/  IMAD R8, R3, 0x8, R8 ;  /* 0x0000000803087824 */ /* 0x000fe200078e0208 */
[----:B------:R-:W-:Y:S01]  /*0da0*/  LEA.HI R3, R7, R7, RZ, 0x1 ;  /* 0x0000000707037211 */ /* 0x000fe200078f08ff */
[----:B------:R-:W-:Y:S01]  /*0db0*/  STL [R1+0x60], R14 ;  /* 0x0000600e01007387 */ /* 0x000fe20000100800 */
[----:B------:R-:W-:-:S02]  /*0dc0*/  VIADD R5, R219, 0x40 ;  /* 0x00000040db057836 */ /* 0x000fc40000000000 */
[----:B------:R-:W-:Y:S01]  /*0dd0*/  IMAD.SHL.U32 R196, R7, 0x4, RZ ;  /* 0x0000000407c47824 */ /* 0x000fe200078e00ff */
[----:B------:R-:W-:Y:S01]  /*0de0*/  STL [R1+0x50], RZ ;  /* 0x000050ff01007387 */ /* 0x000fe20000100800 */
[----:B------:R-:W-:Y:S02]  /*0df0*/  IMAD.SHL.U32 R226, R5, 0x40, RZ ;  /* 0x0000004005e27824 */ /* 0x000fe400078e00ff */
[C---:B------:R-:W-:Y:S01]  /*0e00*/  VIADD R221, R196.reuse, 0x40 ;  /* 0x00000040c4dd7836 */ /* 0x040fe20000000000 */
[----:B------:R0:W-:Y:S01]  /*0e10*/  STL [R1+0x3c], R0 ;  /* 0x00003c0001007387 */ /* 0x0001e20000100800 */
[----:B------:R-:W-:Y:S01]  /*0e20*/  IMAD.IADD R11, R15, 0x1, -R11 ;  /* 0x000000010f0b7824 */ /* 0x000fe200078e0a0b */
[C---:B------:R-:W-:Y:S01]  /*0e30*/  IADD3 R222, R196.reuse, 0x20, RZ ;  /* 0x00000020c4de7810 */ /* 0x040fe20007ffe0ff */
[----:B------:R-:W-:Y:S01]  /*0e40*/  IMAD.IADD R194, R196, 0x1, R221 ;  /* 0x00000001c4c27824 */ /* 0x000fe200078e02dd */
[----:B------:R1:W-:Y:S01]  /*0e50*/  STL [R1+0x58], R6 ;  /* 0x0000580601007387 */ /* 0x0003e20000100800 */
[----:B------:R-:W-:Y:S01]  /*0e60*/  LOP3.LUT R226, R226, 0x1c0, RZ, 0xc0, !PT ;  /* 0x000001c0e2e27812 */ /* 0x000fe200078ec0ff */
[----:B------:R-:W-:Y:S01]  /*0e70*/  IMAD.SHL.U32 R18, R7, 0x8, RZ ;  /* 0x0000000807127824 */ /* 0x000fe200078e00ff */
[----:B------:R-:W-:Y:S01]  /*0e80*/  SHF.L.U32 R227, R11, 0x1, RZ ;  /* 0x000000010be37819 */ /* 0x000fe200000006ff */
[----:B------:R2:W-:Y:S01]  /*0e90*/  STL [R1+0x30], R4 ;  /* 0x0000300401007387 */ /* 0x0005e20000100800 */
[----:B------:R-:W-:Y:S01]  /*0ea0*/  IMAD.IADD R195, R196, 0x1, R222 ;  /* 0x00000001c4c37824 */ /* 0x000fe200078e02de */
[----:B0-----:R-:W-:Y:S01]  /*0eb0*/  SHF.R.S32.HI R0, RZ, 0x1f, R9 ;  /* 0x0000001fff007819 */ /* 0x001fe20000011409 */
[----:B------:R-:W-:Y:S01]  /*0ec0*/  VIADD R23, R18, 0x60 ;  /* 0x0000006012177836 */ /* 0x000fe20000000000 */
[C---:B------:R-:W-:Y:S01]  /*0ed0*/  IADD3 R25, R227.reuse, 0x38, RZ ;  /* 0x00000038e3197810 */ /* 0x040fe20007ffe0ff */
[C---:B------:R-:W-:Y:S01]  /*0ee0*/  VIADD R34, R227.reuse, 0x8 ;  /* 0x00000008e3227836 */ /* 0x040fe20000000000 */
[----:B------:R-:W-:Y:S01]  /*0ef0*/  LEA.HI R0, R0, R219, RZ, 0x3 ;  /* 0x000000db00007211 */ /* 0x000fe200078f18ff */
[C---:B------:R-:W-:Y:S01]  /*0f00*/  VIADD R32, R227.reuse, 0x18 ;  /* 0x00000018e3207836 */ /* 0x040fe20000000000 */
[----:B-1----:R-:W-:Y:S01]  /*0f10*/  SHF.R.U32.HI R6, RZ, 0x3, R226 ;  /* 0x00000003ff067819 */ /* 0x002fe200000116e2 */
[----:B------:R-:W-:Y:S01]  /*0f20*/  VIADD R26, R227, 0x30 ;  /* 0x00000030e31a7836 */ /* 0x000fe20000000000 */
[----:B--2---:R-:W-:Y:S01]  /*0f30*/  LOP3.LUT R4, R3, 0x1ffffffe, RZ, 0xc0, !PT ;  /* 0x1ffffffe03047812 */ /* 0x004fe200078ec0ff */
[C---:B------:R-:W-:Y:S01]  /*0f40*/  VIADD R21, R227.reuse, 0x48 ;  /* 0x00000048e3157836 */ /* 0x040fe20000000000 */
[----:B------:R-:W-:Y:S01]  /*0f50*/  SHF.R.S32.HI R3, RZ, 0x1f, R5 ;  /* 0x0000001fff037819 */ /* 0x000fe20000011405 */
[C---:B------:R-:W-:Y:S01]  /*0f60*/  VIADD R15, R227.reuse, 0x60 ;  /* 0x00000060e30f7836 */ /* 0x040fe20000000000 */
[----:B------:R-:W-:Y:S01]  /*0f70*/  LOP3.LUT R0, R0, 0xfffffff8, RZ, 0xc0, !PT ;  /* 0xfffffff800007812 */ /* 0x000fe200078ec0ff */
[----:B------:R-:W-:Y:S01]  /*0f80*/  VIADD R11, R227, 0x78 ;  /* 0x00000078e30b7836 */ /* 0x000fe20000000000 */
[----:B------:R-:W-:Y:S01]  /*0f90*/  LEA.HI R3, R3, R5, RZ, 0x3 ;  /* 0x0000000503037211 */ /* 0x000fe200078f18ff */
[----:B------:R-:W-:Y:S01]  /*0fa0*/  IMAD.IADD R4, R7, 0x1, -R4 ;  /* 0x0000000107047824 */ /* 0x000fe200078e0a04 */
[----:B------:R-:W-:Y:S01]  /*0fb0*/  SHF.R.S32.HI R6, RZ, 0x1f, R195 ;  /* 0x0000001fff067819 */ /* 0x000fe200000114c3 */
[----:B------:R-:W-:Y:S01]  /*0fc0*/  IMAD.IADD R0, R219, 0x1, -R0 ;  /* 0x00000001db007824 */ /* 0x000fe200078e0a00 */
[----:B------:R-:W-:Y:S01]  /*0fd0*/  IADD3 R12, R227, 0x70, RZ ;  /* 0x00000070e30c7810 */ /* 0x000fe20007ffe0ff */
[----:B------:R-:W-:Y:S01]  /*0fe0*/  IMAD.SHL.U32 R5, R3, 0x40, RZ ;  /* 0x0000004003057824 */ /* 0x000fe200078e00ff */
[----:B------:R-:W-:Y:S01]  /*0ff0*/  LEA.HI R6, R6, R195, RZ, 0x3 ;  /* 0x000000c306067211 */ /* 0x000fe200078f18ff */
[----:B------:R-:W-:Y:S01]  /*1000*/  IMAD.SHL.U32 R3, R8, 0x8, RZ ;  /* 0x0000000808037824 */ /* 0x000fe200078e00ff */
[----:B------:R-:W-:Y:S01]  /*1010*/  SHF.R.S32.HI R19, RZ, 0x1f, R18 ;  /* 0x0000001fff137819 */ /* 0x000fe20000011412 */
[----:B------:R-:W-:Y:S01]  /*1020*/  IMAD.SHL.U32 R0, R0, 0x40, RZ ;  /* 0x0000004000007824 */ /* 0x000fe200078e00ff */
[----:B------:R-:W-:Y:S01]  /*1030*/  SHF.R.S32.HI R202, RZ, 0x3, R6 ;  /* 0x00000003ffca7819 */ /* 0x000fe20000011406 */
[C---:B------:R-:W-:Y:S01]  /*1040*/  VIADD R8, R227.reuse, 0x90 ;  /* 0x00000090e3087836 */ /* 0x040fe20000000000 */
[----:B------:R0:W-:Y:S01]  /*1050*/  STL [R1+0x64], R3 ;  /* 0x0000640301007387 */ /* 0x0001e20000100800 */
[C---:B------:R-:W-:Y:S01]  /*1060*/  VIADD R33, R227.reuse, 0x10 ;  /* 0x00000010e3217836 */ /* 0x040fe20000000000 */
[----:B------:R-:W-:Y:S01]  /*1070*/  LOP3.LUT R229, R0, 0x1c0, RZ, 0xc0, !PT ;  /* 0x000001c000e57812 */ /* 0x000fe200078ec0ff */
[----:B------:R-:W-:Y:S01]  /*1080*/  VIADD R28, R227, 0x20 ;  /* 0x00000020e31c7836 */ /* 0x000fe20000000000 */
[----:B------:R-:W-:Y:S01]  /*1090*/  LOP3.LUT R0, R5, 0xfffffe00, RZ, 0xc0, !PT ;  /* 0xfffffe0005007812 */ /* 0x000fe200078ec0ff */
[C---:B------:R-:W-:Y:S01]  /*10a0*/  VIADD R20, R227.reuse, 0x50 ;  /* 0x00000050e3147836 */ /* 0x040fe20000000000 */
[----:B------:R-:W-:Y:S01]  /*10b0*/  IADD3 R225, R196, 0x50, RZ ;  /* 0x00000050c4e17810 */ /* 0x000fe20007ffe0ff */
[C---:B------:R-:W-:Y:S01]  /*10c0*/  VIADD R13, R227.reuse, 0x68 ;  /* 0x00000068e30d7836 */ /* 0x040fe20000000000 */
[----:B------:R-:W-:Y:S01]  /*10d0*/  SHF.R.S32.HI R217, RZ, 0x1f, R23 ;  /* 0x0000001fffd97819 */ /* 0x000fe20000011417 */
[----:B------:R1:W-:Y:S01]  /*10e0*/  STL [R1+0x34], R0 ;  /* 0x0000340001007387 */ /* 0x0003e20000100800 */
[----:B0-----:R-:W-:Y:S01]  /*10f0*/  SHF.R.S32.HI R3, RZ, 0x1f, R194 ;  /* 0x0000001fff037819 */ /* 0x001fe200000114c2 */
[C---:B------:R-:W-:Y:S01]  /*1100*/  VIADD R6, R227.reuse, 0xb0 ;  /* 0x000000b0e3067836 */ /* 0x040fe20000000000 */
[----:B------:R-:W-:Y:S01]  /*1110*/  SHF.R.S32.HI R6, RZ, 0x1f, R33 ;  /* 0x0000001fff067819 */ /* 0x000fe20000011421 */
[----:B------:R-:W-:Y:S01]  /*1120*/  VIADD R10, R227, 0x80 ;  /* 0x00000080e30a7836 */ /* 0x000fe20000000000 */
[----:B------:R-:W-:Y:S01]  /*1130*/  LEA.HI R3, R3, R194, RZ, 0x3 ;  /* 0x000000c203037211 */ /* 0x000fe200078f18ff */
[C---:B------:R-:W-:Y:S01]  /*1140*/  VIADD R22, R18.reuse, 0x80 ;  /* 0x0000008012167836 */ /* 0x040fe20000000000 */
[----:B------:R-:W-:Y:S01]  /*1150*/  SHF.R.S32.HI R6, RZ, 0x1f, R28 ;  /* 0x0000001fff067819 */ /* 0x000fe2000001141c */
[----:B------:R-:W-:Y:S01]  /*1160*/  VIADD R192, R18, 0xa0 ;  /* 0x000000a012c07836 */ /* 0x000fe20000000000 */
[----:B------:R-:W-:Y:S01]  /*1170*/  SHF.R.S32.HI R203, RZ, 0x3, R3 ;  /* 0x00000003ffcb7819 */ /* 0x000fe20000011403 */
[C---:B------:R-:W-:Y:S01]  /*1180*/  VIADD R27, R227.reuse, 0x28 ;  /* 0x00000028e31b7836 */ /* 0x040fe20000000000 */
[----:B------:R-:W-:Y:S01]  /*1190*/  SHF.R.S32.HI R3, RZ, 0x1f, R34 ;  /* 0x0000001fff037819 */ /* 0x000fe20000011422 */
[C---:B------:R-:W-:Y:S01]  /*11a0*/  VIADD R24, R227.reuse, 0x40 ;  /* 0x00000040e3187836 */ /* 0x040fe20000000000 */
[----:B------:R-:W-:Y:S01]  /*11b0*/  SHF.R.S32.HI R3, RZ, 0x1f, R32 ;  /* 0x0000001fff037819 */ /* 0x000fe20000011420 */
[C---:B------:R-:W-:Y:S01]  /*11c0*/  VIADD R16, R227.reuse, 0x58 ;  /* 0x00000058e3107836 */ /* 0x040fe20000000000 */
[----:B-1----:R-:W-:Y:S01]  /*11d0*/  SHF.R.U32.HI R0, RZ, 0x3, R229 ;  /* 0x00000003ff007819 */ /* 0x002fe200000116e5 */
[C---:B------:R-:W-:Y:S01]  /*11e0*/  VIADD R9, R227.reuse, 0x88 ;  /* 0x00000088e3097836 */ /* 0x040fe20000000000 */
[----:B------:R-:W-:Y:S01]  /*11f0*/  SHF.R.S32.HI R3, RZ, 0x1f, R26 ;  /* 0x0000001fff037819 */ /* 0x000fe2000001141a */
[C---:B------:R-:W-:Y:S01]  /*1200*/  VIADD R7, R227.reuse, 0x98 ;  /* 0x00000098e3077836 */ /* 0x040fe20000000000 */
[C---:B------:R-:W-:Y:S01]  /*1210*/  IADD3 R0, R227.reuse, 0xa8, RZ ;  /* 0x000000a8e3007810 */ /* 0x040fe20007ffe0ff */
[----:B------:R-:W-:Y:S01]  /*1220*/  VIADD R5, R227, 0xa0 ;  /* 0x000000a0e3057836 */ /* 0x000fe20000000000 */
[----:B------:R-:W-:Y:S01]  /*1230*/  SHF.R.S32.HI R3, RZ, 0x1f, R21 ;  /* 0x0000001fff037819 */ /* 0x000fe20000011415 */
[C---:B------:R-:W-:Y:S01]  /*1240*/  VIADD R224, R196.reuse, 0x10 ;  /* 0x00000010c4e07836 */ /* 0x040fe20000000000 */
[----:B------:R-:W-:Y:S01]  /*1250*/  SHF.R.S32.HI R3, RZ, 0x1f, R15 ;  /* 0x0000001fff037819 */ /* 0x000fe2000001140f */
[----:B------:R-:W-:Y:S01]  /*1260*/  VIADD R223, R196, 0x30 ;  /* 0x00000030c4df7836 */ /* 0x000fe20000000000 */
[----:B------:R-:W-:-:S02]  /*1270*/  SHF.R.S32.HI R3, RZ, 0x1f, R11 ;  /* 0x0000001fff037819 */ /* 0x000fc4000001140b */
[----:B------:R-:W-:Y:S02]  /*1280*/  SHF.R.S32.HI R3, RZ, 0x1f, R8 ;  /* 0x0000001fff037819 */ /* 0x000fe40000011408 */
[----:B------:R-:W-:Y:S01]  /*1290*/  SHF.R.S32.HI R3, RZ, 0x1f, R0 ;  /* 0x0000001fff037819 */ /* 0x000fe20000011400 */
[----:B------:R-:W-:Y:S01]  /*12a0*/  IMAD R0, R4, 0x8, R14 ;  /* 0x0000000804007824 */ /* 0x000fe200078e020e */
[----:B------:R-:W-:Y:S02]  /*12b0*/  SHF.R.S32.HI R6, RZ, 0x1f, R25 ;  /* 0x0000001fff067819 */ /* 0x000fe40000011419 */
[----:B------:R-:W-:Y:S02]  /*12c0*/  SHF.R.S32.HI R6, RZ, 0x1f, R20 ;  /* 0x0000001fff067819 */ /* 0x000fe40000011414 */
[----:B------:R0:W-:Y:S01]  /*12d0*/  STL [R1+0x40], R0 ;  /* 0x0000400001007387 */ /* 0x0001e20000100800 */
[----:B------:R-:W-:Y:S02]  /*12e0*/  SHF.R.S32.HI R6, RZ, 0x1f, R13 ;  /* 0x0000001fff067819 */ /* 0x000fe4000001140d */
        /* <DEDUP_REMOVED lines=9> */
[----:B0-----:R-:W-:-:S07]  /*1380*/  SHF.R.S32.HI R5, RZ, 0x1f, R5 ;  /* 0x0000001fff057819 */ /* 0x001fce0000011405 */
.L_x_5127:
[----:B------:R-:W-:Y:S01]  /*1390*/  ULDC.64 UR4, c[0x0][0xa28] ;  /* 0x00028a0000047ab9 */ /* 0x000fe20000000a00 */
[----:B012---:R-:W0:Y:S01]  /*13a0*/  LDC.64 R6, c[0x0][0xa08] ;  /* 0x00028200ff067b82 */ /* 0x007e220000000a00 */
[----:B------:R-:W-:Y:S01]  /*13b0*/  ISETP.NE.U32.AND P0, PT, RZ, UR4, PT ;  /* 0x00000004ff007c0c */ /* 0x000fe2000bf05070 */
[----:B------:R-:W-:Y:S01]  /*13c0*/  IMAD.MOV.U32 R13, RZ, RZ, RZ ;  /* 0x000000ffff0d7224 */ /* 0x000fe200078e00ff */
[----:B------:R-:W-:Y:S01]  /*13d0*/  ULDC.64 UR6, c[0x0][0xa20] ;  /* 0x0002880000067ab9 */ /* 0x000fe20000000a00 */
[----:B------:R-:W-:Y:S01]  /*13e0*/  IMAD.MOV.U32 R123, RZ, RZ, RZ ;  /* 0x000000ffff7b7224 */ /* 0x000fe200078e00ff */
[----:B------:R-:W-:Y:S01]  /*13f0*/  ISETP.NE.AND.EX P0, PT, RZ, UR5, PT, P0 ;  /* 0x00000005ff007c0c */ /* 0x000fe2000bf05300 */
[----:B------:R-:W-:Y:S02]  /*1400*/  ULDC.64 UR4, c[0x0][0xa18] ;  /* 0x0002860000047ab9 */ /* 0x000fe40000000a00 */
[----:B------:R-:W-:-:S04]  /*1410*/  ISETP.NE.U32.AND P1, PT, RZ, UR4, PT ;  /* 0x00000004ff007c0c */ /* 0x000fc8000bf25070 */
[----:B------:R-:W-:Y:S01]  /*1420*/  ISETP.NE.AND.EX P1, PT, RZ, UR5, PT, P1 ;  /* 0x00000005ff007c0c */ /* 0x000fe2000bf25310 */
[----:B------:R-:W-:Y:S02]  /*1430*/  ULDC.64 UR4, c[0x0][0xa08] ;  /* 0x0002820000047ab9 */ /* 0x000fe40000000a00 */
[----:B------:R-:W-:-:S03]  /*1440*/  ISETP.NE.U32.AND P3, PT, RZ, UR4, PT ;  /* 0x00000004ff007c0c */ /* 0x000fc6000bf65070 */
[----:B----4-:R-:W1:Y:S01]  /*1450*/  @P0 LDC.64 R4, c[0x0][0xa28] ;  /* 0x00028a00ff040b82 */ /* 0x010e620000000a00 */
[----:B------:R-:W-:Y:S01]  /*1460*/  ISETP.NE.AND.EX P3, PT, RZ, UR5, PT, P3 ;  /* 0x00000005ff007c0c */ /* 0x000fe2000bf65330 */
[----:B0-----:R-:W-:-:S06]  /*1470*/  IMAD.WIDE R10, R31, 0x4, R6 ;  /* 0x000000041f0a7825 */ /* 0x001fcc00078e0206 */
[----:B---3--:R-:W0:Y:S01]  /*1480*/  @P1 LDC.64 R8, c[0x0][0xa18] ;  /* 0x00028600ff081b82 */ /* 0x008e220000000a00 */
[----:B------:R-:W-:Y:S02]  /*1490*/  ULDC UR4, c[0x0][0x288] ;  /* 0x0000a20000047ab9 */ /* 0x000fe40000000800 */
[----:B------:R-:W-:Y:S01]  /*14a0*/  IMAD.U32 R199, RZ, RZ, UR4 ;  /* 0x00000004ffc77e24 */ /* 0x000fe2000f8e00ff */
[----:B------:R2:W-:Y:S01]  /*14b0*/  STL [R1+0x4c], R31 ;  /* 0x00004c1f01007387 */ /* 0x0005e20000100800 */
[----:B------:R-:W-:-:S03]  /*14c0*/  ULDC.64 UR4, c[0x0][0x418] ;  /* 0x0001060000047ab9 */ /* 0x000fc60000000a00 */
[----:B------:R2:W5:Y:S01]  /*14d0*/  @P3 LDG.E R123, desc[UR60][R10.64] ;  /* 0x0000003c0a7b3981 */ /* 0x000562000c1e1900 */
[----:B-1----:R-:W-:-:S05]  /*14e0*/  @P0 IMAD.WIDE R4, R31, 0x4, R4 ;  /* 0x000000041f040825 */ /* 0x002fca00078e0204 */
[----:B------:R2:W5:Y:S01]  /*14f0*/  @P0 LDG.E R13, desc[UR60][R4.64] ;  /* 0x0000003c040d0981 */ /* 0x000562000c1e1900 */
[----:B0-----:R-:W-:-:S05]  /*1500*/  @P1 IMAD.WIDE R6, R31, 0x4, R8 ;  /* 0x000000041f061825 */ /* 0x001fca00078e0208 */
[----:B------:R2:W5:Y:S01]  /*1510*/  @P1 LDG.E R199, desc[UR60][R6.64] ;  /* 0x0000003c06c71981 */ /* 0x000562000c1e1900 */
[----:B------:R-:W-:Y:S01]  /*1520*/  UISETP.NE.U32.AND UP0, UPT, UR4, URZ, UPT ;  /* 0x0000003f0400728c */ /* 0x000fe2000bf05070 */
[----:B------:R-:W-:Y:S01]  /*1530*/  ISETP.NE.U32.AND P2, PT, RZ, UR6, PT ;  /* 0x00000006ff007c0c */ /* 0x000fe2000bf45070 */
[----:B------:R-:W-:Y:S01]  /*1540*/  ULDC UR6, c[0x0][0x2f0] ;  /* 0x0000bc0000067ab9 */ /* 0x000fe20000000800 */
[----:B------:R-:W-:Y:S01]  /*1550*/  ULDC UR4, c[0x0][0x424] ;  /* 0x0001090000047ab9 */ /* 0x000fe20000000800 */
[----:B------:R-:W-:Y:S01]  /*1560*/  UISETP.NE.AND.EX UP0, UPT, UR5, URZ, UPT, UP0 ;  /* 0x0000003f0500728c */ /* 0x000fe2000bf05300 */
[----:B------:R-:W-:-:S03]  /*1570*/  LOP3.LUT R3, R30, 0xff000000, RZ, 0xc0, !PT ;  /* 0xff0000001e037812 */ /* 0x000fc600078ec0ff */
[----:B------:R-:W-:Y:S01]  /*1580*/  USEL UR4, UR4, 0x1, UP0 ;  /* 0x0000000104047887 */ /* 0x000fe20008000000 */
[----:B------:R-:W-:Y:S01]  /*1590*/  ISETP.NE.AND.EX P2, PT, RZ, UR7, PT, P2 ;  /* 0x00000007ff007c0c */ /* 0x000fe2000bf45320 */
[----:B------:R-:W-:Y:S01]  /*15a0*/  ULDC UR7, c[0x0][0x348] ;  /* 0x0000d20000077ab9 */ /* 0x000fe20000000800 */
[C---:B------:R-:W-:Y:S01]  /*15b0*/  LOP3.LUT R0, R30.reuse, 0xff0000, RZ, 0xc0, !PT ;  /* 0x00ff00001e007812 */ /* 0x040fe200078ec0ff */
[----:B------:R-:W-:Y:S01]  /*15c0*/  UIMAD UR6, UR4, UR6, URZ ;  /* 0x00000006040672a4 */ /* 0x000fe2000f8e023f */
[----:B------:R-:W-:Y:S02]  /*15d0*/  SHF.R.U32.HI R3, RZ, 0x8, R3 ;  /* 0x00000008ff037819 */ /* 0x000fe40000011603 */
[----:B------:R-:W-:Y:S02]  /*15e0*/  LOP3.LUT R201, R30, 0xffff, RZ, 0xc0, !PT ;  /* 0x0000ffff1ec97812 */ /* 0x000fe400078ec0ff */
[----:B------:R-:W-:Y:S01]  /*15f0*/  LEA.HI R14, R0, R3, RZ, 0x10 ;  /* 0x00000003000e7211 */ /* 0x000fe200078f80ff */
[----:B--2---:R-:W-:Y:S06]  /*1600*/  @P1 BRA `(.L_x_4820) ;  /* 0x0000000000241947 */ /* 0x004fec0003800000 */
        /* <DEDUP_REMOVED lines=9> */
.L_x_4820:
[----:B------:R-:W-:Y:S01]  /*16a0*/  MOV R25, UR7 ;  /* 0x0000000700197c02 */ /* 0x000fe20008000f00 */
[----:B------:R-:W-:Y:S01]  /*16b0*/  IMAD.U32 R26, RZ, RZ, UR6 ;  /* 0x00000006ff1a7e24 */ /* 0x000fe2000f8e00ff */
[----:B------:R-:W-:Y:S06]  /*16c0*/  @!P2 BRA `(.L_x_4821) ;  /* 0x000000000010a947 */ /* 0x000fec0003800000 */
[----:B------:R-:W0:Y:S02]  /*16d0*/  LDC.64 R26, c[0x0][0xa20] ;  /* 0x00028800ff1a7b82 */ /* 0x000e240000000a00 */
[----:B0-----:R-:W-:-:S06]  /*16e0*/  IMAD.WIDE R26, R31, 0x4, R26 ;  /* 0x000000041f1a7825 */ /* 0x001fcc00078e021a */
[----:B------:R0:W5:Y:S01]  /*16f0*/  LDG.E R26, desc[UR60][R26.64] ;  /* 0x0000003c1a1a7981 */ /* 0x000162000c1e1900 */
[----:B------:R-:W-:Y:S05]  /*1700*/  BRA `(.L_x_4822) ;  /* 0x0000000000107947 */ /* 0x000fea0003800000 */
.L_x_4821:
[----:B------:R-:W-:Y:S05]  /*1710*/  @!P3 BRA `(.L_x_4822) ;  /* 0x00000000000cb947 */ /* 0x000fea0003800000 */
[----:B------:R-:W2:Y:S04]  /*1720*/  LDG.E R3, desc[UR60][R10.64] ;  /* 0x0000003c0a037981 */ /* 0x000ea8000c1e1900 */
[----:B------:R-:W2:Y:S02]  /*1730*/  LDG.E R26, desc[UR60][R10.64+0x4] ;  /* 0x0000043c0a1a7981 */ /* 0x000ea4000c1e1900 */
[----:B--2---:R-:W-:-:S07]  /*1740*/  IMAD.IADD R26, R26, 0x1, -R3 ;  /* 0x000000011a1a7824 */ /* 0x004fce00078e0a03 */
.L_x_4822:
        /* <DEDUP_REMOVED lines=8> */
[----:B------:R-:W3:Y:S01]  /*17d0*/  @P1 LDC.64 R8, c[0x0][0xa30] ;  /* 0x00028c00ff081b82 */ /* 0x000ee20000000a00 */
[----:B--2---:R-:W-:-:S05]  /*17e0*/  @P0 IMAD.WIDE R6, R31, 0x4, R6 ;  /* 0x000000041f060825 */ /* 0x004fca00078e0206 */
[----:B------:R-:W2:Y:S04]  /*17f0*/  @P0 LDG.E R0, desc[UR60][R6.64] ;  /* 0x0000003c06000981 */ /* 0x000ea8000c1e1900 */
[----:B------:R-:W2:Y:S01]  /*1800*/  @P0 LDG.E R3, desc[UR60][R6.64+0x4] ;  /* 0x0000043c06030981 */ /* 0x000ea2000c1e1900 */
[----:B-----5:R-:W-:Y:S02]  /*1810*/  IMAD.MOV.U32 R135, RZ, RZ, R26 ;  /* 0x000000ffff877224 */ /* 0x020fe400078e001a */
[----:B---3--:R-:W-:-:S05]  /*1820*/  @P1 IMAD.WIDE R8, R31, 0x4, R8 ;  /* 0x000000041f081825 */ /* 0x008fca00078e0208 */
[----:B------:R3:W5:Y:S01]  /*1830*/  @P1 LDG.E R135, desc[UR60][R8.64] ;  /* 0x0000003c08871981 */ /* 0x000762000c1e1900 */
[----:B-1----:R-:W-:Y:S01]  /*1840*/  ISETP.NE.AND P1, PT, R4, 0x1, PT ;  /* 0x000000010400780c */ /* 0x002fe20003f25270 */
[----:B------:R-:W-:Y:S01]  /*1850*/  IMAD.SHL.U32 R11, R29, 0x80, RZ ;  /* 0x000000801d0b7824 */ /* 0x000fe200078e00ff */
[----:B------:R-:W1:Y:S01]  /*1860*/  LDC.64 R4, c[0x0][0x9e0] ;  /* 0x00027800ff047b82 */ /* 0x000e620000000a00 */
[----:B------:R-:W-:-:S03]  /*1870*/  IMAD.IADD R20, R26, 0x1, -R13 ;  /* 0x000000011a147824 */ /* 0x000fc600078e0a0d */
[----:B------:R4:W-:Y:S07]  /*1880*/  STL [R1+0x38], R11 ;  /* 0x0000380b01007387 */ /* 0x0009ee0000100800 */
[----:B------:R-:W0:Y:S08]  /*1890*/  @P1 LDC R10, c[0x0][0x44c] ;  /* 0x00011300ff0a1b82 */ /* 0x000e300000000800 */
[----:B------:R-:W3:Y:S01]  /*18a0*/  @P1 LDC R12, c[0x0][0x450] ;  /* 0x00011400ff0c1b82 */ /* 0x000ee20000000800 */
[----:B-1----:R-:W-:Y:S01]  /*18b0*/  ISETP.GE.AND P2, PT, R5, 0x1, PT ;  /* 0x000000010500780c */ /* 0x002fe20003f46270 */
[----:B--2---:R-:W-:Y:S01]  /*18c0*/  @P0 IMAD.IADD R25, R3, 0x1, -R0 ;  /* 0x0000000103190824 */ /* 0x004fe200078e0a00 */
[----:B------:R-:W-:-:S03]  /*18d0*/  IADD3 R3, R11, 0x7f, RZ ;  /* 0x0000007f0b037810 */ /* 0x000fc60007ffe0ff */
[----:B------:R-:W-:Y:S02]  /*18e0*/  IMAD.IADD R200, R20, 0x1, R25 ;  /* 0x0000000114c87824 */ /* 0x000fe400078e0219 */
[----:B0-----:R-:W-:-:S04]  /*18f0*/  @P1 IMAD.HI.U32 R7, R3, R10, RZ ;  /* 0x0000000a03071227 */ /* 0x001fc800078e00ff */
[----:B------:R-:W-:Y:S02]  /*1900*/  VIADD R0, R200, 0x5f ;  /* 0x0000005fc8007836 */ /* 0x000fe40000000000 */
[----:B------:R-:W-:Y:S01]  /*1910*/  IMAD.MOV.U32 R6, RZ, RZ, R3 ;  /* 0x000000ffff067224 */ /* 0x000fe200078e0003 */
[----:B---3--:R-:W-:Y:S01]  /*1920*/  @P1 SHF.R.U32.HI R6, RZ, R12, R7 ;  /* 0x0000000cff061219 */ /* 0x008fe20000011607 */
[----:B------:R-:W-:Y:S01]  /*1930*/  IMAD.HI R0, R0, 0x2aaaaaab, RZ ;  /* 0x2aaaaaab00007827 */ /* 0x000fe200078e02ff */
[----:B------:R-:W-:-:S04]  /*1940*/  IADD3 R7, R200, 0x1, -R199 ;  /* 0x00000001c8077810 */ /* 0x000fc80007ffe8c7 */
[----:B------:R-:W-:Y:S01]  /*1950*/  SHF.R.U32.HI R3, RZ, 0x1f, R0 ;  /* 0x0000001fff037819 */ /* 0x000fe20000011600 */
[----:B------:R-:W-:-:S03]  /*1960*/  IMAD.IADD R9, R7, 0x1, R6 ;  /* 0x0000000107097824 */ /* 0x000fc600078e0206 */
[----:B------:R-:W-:Y:S01]  /*1970*/  LEA.HI.SX32 R136, R0, R3, 0x1c ;  /* 0x0000000300887211 */ /* 0x000fe200078fe2ff */
[----:B------:R-:W-:Y:S01]  /*1980*/  IMAD.IADD R4, R9, 0x1, R4 ;  /* 0x0000000109047824 */ /* 0x000fe200078e0204 */
[----:B----4-:R-:W-:Y:S06]  /*1990*/  @!P2 BRA `(.L_x_4823) ;  /* 0x000000000048a947 */ /* 0x010fec0003800000 */
        /* <DEDUP_REMOVED lines=11> */
.L_x_4825:
[----:B------:R-:W-:-:S13]  /*1a50*/  ISETP.NE.AND P0, PT, R5, 0x1, PT ;  /* 0x000000010500780c */ /* 0x000fda0003f05270 */
[----:B------:R-:W0:Y:S02]  /*1a60*/  @P0 LDC.64 R6, c[0x0][0x9e8] ;  /* 0x00027a00ff060b82 */ /* 0x000e240000000a00 */
[----:B0-----:R-:W-:-:S05]  /*1a70*/  @P0 IMAD.HI.U32 R6, R0, R6, RZ ;  /* 0x0000000600060227 */ /* 0x001fca00078e00ff */
[----:B------:R-:W-:-:S07]  /*1a80*/  @P0 SHF.R.U32.HI R0, RZ, R7, R6 ;  /* 0x00000007ff000219 */ /* 0x000fce0000011606 */
.L_x_4826:
[----:B------:R-:W-:Y:S05]  /*1a90*/  BSYNC B0 ;  /* 0x0000000000007941 */ /* 0x000fea0003800000 */
.L_x_4824:
[----:B------:R-:W-:-:S05]  /*1aa0*/  IMAD R3, R0, R5, R5 ;  /* 0x0000000500037224 */ /* 0x000fca00078e0205 */
[----:B------:R-:W-:-:S07]  /*1ab0*/  VIMNMX R4, R4, R3, PT ;  /* 0x0000000304047248 */ /* 0x000fce0003fe0100 */
.L_x_4823:
[----:B------:R-:W0:Y:S01]  /*1ac0*/  @P1 LDC R6, c[0x0][0x44c] ;  /* 0x00011300ff061b82 */ /* 0x000e220000000800 */
[----:B------:R-:W-:Y:S01]  /*1ad0*/  VIADD R4, R4, 0x5f ;  /* 0x0000005f04047836 */ /* 0x000fe20000000000 */
[----:B------:R-:W-:Y:S01]  /*1ae0*/  ULDC UR4, c[0x0][0x9dc] ;  /* 0x0002770000047ab9 */ /* 0x000fe20000000800 */
[----:B------:R-:W-:Y:S02]  /*1af0*/  IMAD.MOV.U32 R0, RZ, RZ, R11 ;  /* 0x000000ffff007224 */ /* 0x000fe400078e000b */
[----:B------:R-:W-:-:S03]  /*1b00*/  IMAD.HI R4, R4, 0x2aaaaaab, RZ ;  /* 0x2aaaaaab04047827 */ /* 0x000fc600078e02ff */
[----:B------:R-:W1:Y:S01]  /*1b10*/  @P1 LDC R7, c[0x0][0x450] ;  /* 0x00011400ff071b82 */ /* 0x000e620000000800 */
[----:B------:R-:W-:Y:S01]  /*1b20*/  IMAD.IADD R137, R200, 0x1, -R199 ;  /* 0x00000001c8897824 */ /* 0x000fe200078e0ac7 */
[----:B------:R-:W-:-:S04]  /*1b30*/  SHF.R.U32.HI R3, RZ, 0x1f, R4 ;  /* 0x0000001fff037819 */ /* 0x000fc80000011604 */
[----:B------:R-:W-:-:S04]  /*1b40*/  LEA.HI.SX32 R3, R4, R3, 0x1c ;  /* 0x0000000304037211 */ /* 0x000fc800078fe2ff */
[----:B------:R-:W-:Y:S01]  /*1b50*/  VIMNMX R8, R136, R3, PT ;  /* 0x0000000388087248 */ /* 0x000fe20003fe0100 */
[----:B0-----:R-:W-:-:S05]  /*1b60*/  @P1 IMAD.HI.U32 R6, R11, R6, RZ ;  /* 0x000000060b061227 */ /* 0x001fca00078e00ff */
[----:B-1----:R-:W-:-:S05]  /*1b70*/  @P1 SHF.R.U32.HI R0, RZ, R7, R6 ;  /* 0x00000007ff001219 */ /* 0x002fca0000011606 */
[----:B------:R-:W-:-:S04]  /*1b80*/  IMAD.IADD R0, R137, 0x1, R0 ;  /* 0x0000000189007824 */ /* 0x000fc800078e0200 */
        /* <DEDUP_REMOVED lines=12> */
.L_x_4829:
[----:B------:R-:W-:-:S13]  /*1c50*/  ISETP.NE.AND P0, PT, R5, 0x1, PT ;  /* 0x000000010500780c */ /* 0x000fda0003f05270 */
[----:B------:R-:W0:Y:S02]  /*1c60*/  @P0 LDC.64 R6, c[0x0][0x9e8] ;  /* 0x00027a00ff060b82 */ /* 0x000e240000000a00 */
[----:B0-----:R-:W-:-:S05]  /*1c70*/  @P0 IMAD.HI.U32 R4, R0, R6, RZ ;  /* 0x0000000600040227 */ /* 0x001fca00078e00ff */
[----:B------:R-:W-:-:S07]  /*1c80*/  @P0 SHF.R.U32.HI R0, RZ, R7, R4 ;  /* 0x00000007ff000219 */ /* 0x000fce0000011604 */
.L_x_4830:
[----:B------:R-:W-:Y:S05]  /*1c90*/  BSYNC B0 ;  /* 0x0000000000007941 */ /* 0x000fea0003800000 */
.L_x_4828:
[----:B------:R-:W-:-:S05]  /*1ca0*/  IMAD R0, R0, R5, RZ ;  /* 0x0000000500007224 */ /* 0x000fca00078e02ff */
[----:B------:R-:W-:-:S07]  /*1cb0*/  VIMNMX R3, R3, R0, !PT ;  /* 0x0000000003037248 */ /* 0x000fce0007fe0100 */
.L_x_4827:
[----:B------:R-:W-:Y:S01]  /*1cc0*/  IMAD.HI R3, R3, 0x2aaaaaab, RZ ;  /* 0x2aaaaaab03037827 */ /* 0x000fe200078e02ff */
[----:B------:R-:W-:Y:S01]  /*1cd0*/  LOP3.LUT R13, R14, 0xff, RZ, 0xc0, !PT ;  /* 0x000000ff0e0d7812 */ /* 0x000fe200078ec0ff */
[----:B------:R-:W-:Y:S01]  /*1ce0*/  BSSY B0, `(.L_x_4831) ;  /* 0x0000029000007945 */ /* 0x000fe20003800000 */
[----:B------:R-:W-:Y:S02]  /*1cf0*/  SHF.R.U32.HI R4, RZ, 0x10, R14 ;  /* 0x00000010ff047819 */ /* 0x000fe4000001160e */
[----:B------:R-:W-:Y:S01]  /*1d00*/  SHF.R.U32.HI R0, RZ, 0x1f, R3 ;  /* 0x0000001fff007819 */ /* 0x000fe20000011603 */
[----:B------:R0:W-:Y:S03]  /*1d10*/  STL [R1+0x54], R13 ;  /* 0x0000540d01007387 */ /* 0x0001e60000100800 */
[----:B------:R-:W-:Y:S01]  /*1d20*/  LEA.HI.SX32 R0, R3, R0, 0x1c ;  /* 0x0000000003007211 */ /* 0x000fe200078fe2ff */
[----:B------:R0:W-:Y:S03]  /*1d30*/  STL [R1+0x48], R4 ;  /* 0x0000480401007387 */ /* 0x0001e60000100800 */
[----:B------:R-:W-:Y:S01]  /*1d40*/  VIMNMX R9, RZ, R0, !PT ;  /* 0x00000000ff097248 */ /* 0x000fe20007fe0100 */
[----:B------:R-:W-:-:S03]  /*1d50*/  IMAD.MOV.U32 R0, RZ, RZ, RZ ;  /* 0x000000ffff007224 */ /* 0x000fc600078e00ff */
        /* <DEDUP_REMOVED lines=14> */
[----:B0-----:R-:W-:Y:S01]  /*1e40*/  IADD3 R4, R3, 0xffffffe, RZ ;  /* 0x0ffffffe03047810 */ /* 0x001fe20007ffe0ff */
[----:B------:R-:W-:-:S05]  /*1e50*/  IMAD.MOV R3, RZ, RZ, -R12 ;  /* 0x000000ffff037224 */ /* 0x000fca00078e0a0c */
[----:B------:R0:W1:Y:S02]  /*1e60*/  F2I.FTZ.U32.TRUNC.NTZ R5, R4 ;  /* 0x0000000400057305 */ /* 0x000064000021f000 */
[----:B0-----:R-:W-:Y:S02]  /*1e70*/  IMAD.MOV.U32 R4, RZ, RZ, RZ ;  /* 0x000000ffff047224 */ /* 0x001fe400078e00ff */
[----:B-1----:R-:W-:-:S04]  /*1e80*/  IMAD.MOV R7, RZ, RZ, -R5 ;  /* 0x000000ffff077224 */ /* 0x002fc800078e0a05 */
[----:B------:R-:W-:-:S04]  /*1e90*/  IMAD R7, R7, R6, RZ ;  /* 0x0000000607077224 */ /* 0x000fc800078e02ff */
[----:B------:R-:W-:-:S04]  /*1ea0*/  IMAD.HI.U32 R5, R5, R7, R4 ;  /* 0x0000000705057227 */ /* 0x000fc800078e0004 */
[----:B------:R-:W-:-:S04]  /*1eb0*/  IMAD.MOV.U32 R4, RZ, RZ, R10 ;  /* 0x000000ffff047224 */ /* 0x000fc800078e000a */
[----:B------:R-:W-:-:S04]  /*1ec0*/  IMAD.HI.U32 R5, R5, R4, RZ ;  /* 0x0000000405057227 */ /* 0x000fc800078e00ff */
        /* <DEDUP_REMOVED lines=10> */
.L_x_4832:
[----:B------:R-:W-:Y:S05]  /*1f70*/  BSYNC B0 ;  /* 0x0000000000007941 */ /* 0x000fea0003800000 */
.L_x_4831:
[----:B------:R-:W-:Y:S01]  /*1f80*/  IMAD R3, R13, R0, R9 ;  /* 0x000000000d037224 */ /* 0x000fe200078e0209 */
        /* <DEDUP_REMOVED lines=35> */
[----:B0----5:R-:W-:Y:S05]  /*21c0*/  CALL.ABS.NOINC R14 ;  /* 0x000000000e007343 */ /* 0x021fea0003c00000 */
.L_x_4835:
[----:B------:R-:W-:Y:S05]  /*21d0*/  BSYNC B6 ;  /* 0x0000000000067941 */ /* 0x000fea0003800000 */
.L_x_4834:
        /* <DEDUP_REMOVED lines=12> */
[----:B------:R-:W-:Y:S02]  /*22a0*/  IMAD.U32 R11, RZ, RZ, UR7 ;  /* 0x00000007ff0b7e24 */ /* 0x000fe4000f8e00ff */
[----:B------:R-:W-:-:S02]  /*22b0*/  IMAD.U32 R6, RZ, RZ, UR4 ;  /* 0x00000004ff067e24 */ /* 0x000fc4000f8e00ff */
[----:B------:R-:W-:Y:S02]  /*22c0*/  IMAD.U32 R7, RZ, RZ, UR5 ;  /* 0x00000005ff077e24 */ /* 0x000fe4000f8e00ff */
[----:B------:R-:W-:Y:S02]  /*22d0*/  IMAD.MOV.U32 R8, RZ, RZ, 0x70 ;  /* 0x00000070ff087424 */ /* 0x000fe400078e00ff */
[----:B------:R-:W-:Y:S02]  /*22e0*/  IMAD.MOV.U32 R12, RZ, RZ, 0x1 ;  /* 0x00000001ff0c7424 */ /* 0x000fe400078e00ff */
[----:B------:R-:W-:-:S07]  /*22f0*/  IMAD.MOV.U32 R13, RZ, RZ, RZ ;  /* 0x000000ffff0d7224 */ /* 0x000fce00078e00ff */
[----:B------:R-:W-:-:S07]  /*2300*/  LEPC R20, `(.L_x_4837) ;  /* 0x000000001014794e */ /* 0x000fce0000000000 */
[----:B0----5:R-:W-:Y:S05]  /*2310*/  CALL.ABS.NOINC R14 ;  /* 0x000000000e007343 */ /* 0x021fea0003c00000 */
.L_x_4837:
[----:B------:R-:W-:Y:S05]  /*2320*/  BSYNC B6 ;  /* 0x0000000000067941 */ /* 0x000fea0003800000 */
.L_x_4836:
[----:B------:R-:W-:Y:S01]  /*2330*/  ULDC.64 UR4, c[0x0][0x9f8] ;  /* 0x00027e0000047ab9 */ /* 0x000fe20000000a00 */
[----:B------:R-:W2:Y:S01]  /*2340*/  LDL R28, [R1+0x34] ;  /* 0x00003400011c7983 */ /* 0x000ea20000100800 */
[----:B------:R-:W-:-:S03]  /*2350*/  ISETP.NE.U32.AND P0, PT, RZ, UR4, PT ;  /* 0x00000004ff007c0c */ /* 0x000fc6000bf05070 */
[----:B------:R-:W3:Y:S01]  /*2360*/  LDL R20, [R1+0x30] ;  /* 0x0000300001147983 */ /* 0x000ee20000100800 */
[----:B------:R-:W-:Y:S01]  /*2370*/  ISETP.NE.AND.EX P0, PT, RZ, UR5, PT, P0 ;  /* 0x00000005ff007c0c */ /* 0x000fe2000bf05300 */
[----:B------:R-:W-:Y:S01]  /*2380*/  IMAD.MOV.U32 R0, RZ, RZ, R31 ;  /* 0x000000ffff007224 */ /* 0x000fe200078e001f */
[----:B------:R-:W-:Y:S01]  /*2390*/  ULDC UR4, c[0x0][0x2f4] ;  /* 0x0000bd0000047ab9 */ /* 0x000fe20000000800 */
[----:B------:R-:W0:Y:S01]  /*23a0*/  S2R R7, SR_TID.X ;  /* 0x0000000000077919 */ /* 0x000e220000002100 */
[----:B------:R-:W1:Y:S08]  /*23b0*/  LDC.64 R96, c[0x0][0x3f8] ;  /* 0x0000fe00ff607b82 */ /* 0x000e700000000a00 */
[----:B------:R-:W4:Y:S08]  /*23c0*/  LDC R119, c[0x0][0x3f4] ;  /* 0x0000fd00ff777b82 */ /* 0x000f300000000800 */
[----:B------:R-:W0:Y:S08]  /*23d0*/  @P0 LDC.64 R4, c[0x0][0x9f8] ;  /* 0x00027e00ff040b82 */ /* 0x000e300000000a00 */
[----:B------:R-:W4:Y:S01]  /*23e0*/  LDC.64 R90, c[0x0][0x408] ;  /* 0x00010200ff5a7b82 */ /* 0x000f220000000a00 */
[----:B0-----:R-:W-:-:S05]  /*23f0*/  @P0 IMAD.WIDE R4, R31, 0x4, R4 ;  /* 0x000000041f040825 */ /* 0x001fca00078e0204 */
[----:B------:R0:W3:Y:S01]  /*2400*/  @P0 LDG.E R0, desc[UR60][R4.64] ;  /* 0x0000003c04000981 */ /* 0x0000e2000c1e1900 */
[----:B------:R-:W-:Y:S01]  /*2410*/  ISETP.GE.AND P1, PT, R195, UR4, PT ;  /* 0x00000004c3007c0c */ /* 0x000fe2000bf26270 */
[C-C-:B-1----:R-:W-:Y:S01]  /*2420*/  IMAD.WIDE.U32 R98, R219.reuse, R96, R18.reuse ;  /* 0x00000060db627225 */ /* 0x142fe200078e0012 */
[----:B------:R-:W-:Y:S01]  /*2430*/  ISETP.GE.AND P0, PT, R18, UR4, PT ;  /* 0x0000000412007c0c */ /* 0x000fe2000bf06270 */
[----:B------:R-:W1:Y:S01]  /*2440*/  S2R R138, SR_TID.X ;  /* 0x00000000008a7919 */ /* 0x000e620000002100 */
[----:B------:R-:W-:Y:S01]  /*2450*/  SEL R6, RZ, 0xffffffff, P1 ;  /* 0xffffffffff067807 */ /* 0x000fe20000800000 */
[----:B----4-:R-:W-:Y:S01]  /*2460*/  IMAD.WIDE.U32 R92, R219, R90, R18 ;  /* 0x0000005adb5c7225 */ /* 0x010fe200078e0012 */
[----:B------:R-:W-:Y:S02]  /*2470*/  SEL R3, RZ, 0x1, P0 ;  /* 0x00000001ff037807 */ /* 0x000fe40000000000 */
[----:B------:R-:W-:Y:S01]  /*2480*/  ISETP.GE.AND P0, PT, R194, UR4, PT ;  /* 0x00000004c2007c0c */ /* 0x000fe2000bf06270 */
[----:B------:R-:W-:Y:S01]  /*2490*/  IMAD.SHL.U32 R6, R6, 0x2, RZ ;  /* 0x0000000206067824 */ /* 0x000fe200078e00ff */
[----:B------:R-:W-:Y:S01]  /*24a0*/  ISETP.GE.AND P1, PT, R23, UR4, PT ;  /* 0x0000000417007c0c */ /* 0x000fe2000bf26270 */
[----:B------:R-:W-:Y:S01]  /*24b0*/  IMAD.SHL.U32 R103, R96, 0x40, RZ ;  /* 0x0000004060677824 */ /* 0x000fe200078e00ff */
[----:B0-----:R-:W-:Y:S01]  /*24c0*/  SEL R4, RZ, 0x4, P0 ;  /* 0x00000004ff047807 */ /* 0x001fe20000000000 */
[----:B------:R-:W-:Y:S01]  /*24d0*/  IMAD R125, R91, 0x60, RZ ;  /* 0x000000605b7d7824 */ /* 0x000fe200078e02ff */
[----:B------:R-:W-:Y:S01]  /*24e0*/  LOP3.LUT R3, R6, 0x2, R3, 0xe2, !PT ;  /* 0x0000000206037812 */ /* 0x000fe200078ee203 */
[----:B------:R-:W-:Y:S01]  /*24f0*/  VIADD R6, R7, 0xffffff80 ;  /* 0xffffff8007067836 */ /* 0x000fe20000000000 */
[----:B------:R-:W-:Y:S01]  /*2500*/  SHF.R.S32.HI R7, RZ, 0x1f, R219 ;  /* 0x0000001fff077819 */ /* 0x000fe200000114db */
[----:B------:R-:W-:Y:S01]  /*2510*/  IMAD.SHL.U32 R105, R90, 0x40, RZ ;  /* 0x000000405a697824 */ /* 0x000fe200078e00ff */
[----:B------:R-:W-:-:S02]  /*2520*/  SEL R5, RZ, 0x8, P1 ;  /* 0x00000008ff057807 */ /* 0x000fc40000800000 */
[----:B------:R-:W-:Y:S02]  /*2530*/  SHF.R.S32.HI R9, RZ, 0x1f, R6 ;  /* 0x0000001fff097819 */ /* 0x000fe40000011406 */
[----:B------:R-:W-:Y:S01]  /*2540*/  LOP3.LUT R3, R5, R3, R4, 0xfe, !PT ;  /* 0x0000000305037212 */ /* 0x000fe200078efe04 */
[----:B------:R-:W-:Y:S01]  /*2550*/  IMAD R4, R7, R96, RZ ;  /* 0x0000006007047224 */ /* 0x000fe200078e02ff */
[----:B------:R-:W-:Y:S02]  /*2560*/  LEA.HI R9, R9, R6, RZ, 0x2 ;  /* 0x0000000609097211 */ /* 0x000fe400078f10ff */
[----:B------:R-:W-:Y:S01]  /*2570*/  ISETP.GE.AND P0, PT, R22, UR4, PT ;  /* 0x0000000416007c0c */ /* 0x000fe2000bf06270 */
[----:B------:R-:W-:Y:S01]  /*2580*/  IMAD R5, R219, R97, R4 ;  /* 0x00000061db057224 */ /* 0x000fe200078e0204 */
[----:B------:R-:W-:Y:S02]  /*2590*/  SHF.R.S32.HI R8, RZ, 0x1f, R9 ;  /* 0x0000001fff087819 */ /* 0x000fe40000011409 */
[----:B------:R-:W-:Y:S01]  /*25a0*/  SEL R4, RZ, 0x10, P0 ;  /* 0x00000010ff047807 */ /* 0x000fe20000000000 */
[----:B------:R-:W-:Y:S01]  /*25b0*/  IMAD.IADD R99, R5, 0x1, R99 ;  /* 0x0000000105637824 */ /* 0x000fe200078e0263 */
[----:B------:R-:W-:-:S02]  /*25c0*/  LEA.HI R8, R8, R219, RZ, 0x3 ;  /* 0x000000db08087211 */ /* 0x000fc400078f18ff */
[----:B------:R-:W-:Y:S01]  /*25d0*/  LOP3.LUT R16, R16, 0xfffffffb, RZ, 0xc0, !PT ;  /* 0xfffffffb10107812 */ /* 0x000fe200078ec0ff */
[----:B-----5:R-:W-:Y:S01]  /*25e0*/  IMAD.WIDE.U32 R98, R135, R96, R98 ;  /* 0x0000006087627225 */ /* 0x020fe200078e0062 */
[----:B------:R-:W-:Y:S02]  /*25f0*/  LOP3.LUT R8, R8, 0xfffffff8, RZ, 0xc0, !PT ;  /* 0xfffffff808087812 */ /* 0x000fe400078ec0ff */
[----:B------:R-:W-:Y:S02]  /*2600*/  SHF.R.S32.HI R197, RZ, 0x1f, R196 ;  /* 0x0000001fffc57819 */ /* 0x000fe400000114c4 */
[----:B------:R-:W-:Y:S01]  /*2610*/  LOP3.LUT R10, R3, R4, RZ, 0xfc, !PT ;  /* 0x00000004030a7212 */ /* 0x000fe200078efcff */
[----:B------:R-:W-:Y:S01]  /*2620*/  IMAD.IADD R121, R219, 0x1, -R8 ;  /* 0x00000001db797824 */ /* 0x000fe200078e0a08 */
[-C--:B------:R-:W-:Y:S01]  /*2630*/  ISETP.GE.AND P1, PT, R195, R119.reuse, PT ;  /* 0x00000077c300720c */ /* 0x080fe20003f26270 */
[----:B------:R-:W-:Y:S01]  /*2640*/  IMAD.WIDE.U32 R100, R219, R96, R196 ;  /* 0x00000060db647225 */ /* 0x000fe200078e00c4 */
[----:B------:R-:W-:-:S02]  /*2650*/  ISETP.GE.AND P2, PT, R194, R119, PT ;  /* 0x00000077c200720c */ /* 0x000fc40003f46270 */
[----:B------:R-:W-:Y:S01]  /*2660*/  LOP3.LUT P0, RZ, R121, 0x4, RZ, 0xc0, !PT ;  /* 0x0000000479ff7812 */ /* 0x000fe2000780c0ff */
[-C--:B------:R-:W-:Y:S01]  /*2670*/  IMAD R4, R7, R90.reuse, RZ ;  /* 0x0000005a07047224 */ /* 0x080fe200078e02ff */
[----:B------:R-:W-:Y:S01]  /*2680*/  LOP3.LUT R9, R9, 0xfffffffc, RZ, 0xc0, !PT ;  /* 0xfffffffc09097812 */ /* 0x000fe200078ec0ff */
[----:B------:R-:W-:Y:S01]  /*2690*/  IMAD.IADD R101, R101, 0x1, R5 ;  /* 0x0000000165657824 */ /* 0x000fe200078e0205 */
[----:B------:R-:W-:Y:S01]  /*26a0*/  SEL R7, R119, RZ, P2 ;  /* 0x000000ff77077207 */ /* 0x000fe20001000000 */
[----:B------:R-:W-:Y:S01]  /*26b0*/  IMAD R5, R219, R91, R4 ;  /* 0x0000005bdb057224 */ /* 0x000fe200078e0204 */
[----:B------:R-:W-:Y:S01]  /*26c0*/  SEL R4, R119, RZ, P1 ;  /* 0x000000ff77047207 */ /* 0x000fe20000800000 */
[----:B------:R-:W-:Y:S01]  /*26d0*/  IMAD.WIDE.U32 R94, R219, R90, R196 ;  /* 0x0000005adb5e7225 */ /* 0x000fe200078e00c4 */
[----:B------:R-:W-:Y:S02]  /*26e0*/  SHF.R.U32.HI R21, RZ, 0x3, R229 ;  /* 0x00000003ff157819 */ /* 0x000fe400000116e5 */
[----:B------:R-:W-:Y:S01]  /*26f0*/  IADD3 R93, R5, R93, RZ ;  /* 0x0000005d055d7210 */ /* 0x000fe20007ffe0ff */
[----:B------:R-:W-:Y:S01]  /*2700*/  IMAD.IADD R95, R95, 0x1, R5 ;  /* 0x000000015f5f7824 */ /* 0x000fe200078e0205 */
[----:B------:R-:W-:Y:S01]  /*2710*/  SHF.R.U32.HI R27, RZ, 0x3, R226 ;  /* 0x00000003ff1b7819 */ /* 0x000fe200000116e2 */
[----:B------:R-:W-:Y:S01]  /*2720*/  IMAD.IADD R5, R195, 0x1, R4 ;  /* 0x00000001c3057824 */ /* 0x000fe200078e0204 */
[----:B------:R-:W-:Y:S01]  /*2730*/  @P0 LOP3.LUT R16, R16, 0x4, RZ, 0xfc, !PT ;  /* 0x0000000410100812 */ /* 0x000fe200078efcff */
[----:B------:R-:W-:Y:S01]  /*2740*/  IMAD.IADD R14, R6, 0x1, -R9 ;  /* 0x00000001060e7824 */ /* 0x000fe200078e0a09 */
[----:B------:R-:W-:Y:S01]  /*2750*/  ISETP.GE.AND P0, PT, R18, R119, PT ;  /* 0x000000771200720c */ /* 0x000fe20003f06270 */
[----:B------:R-:W-:Y:S01]  /*2760*/  IMAD.IADD R11, R194, 0x1, R7 ;  /* 0x00000001c20b7824 */ /* 0x000fe200078e0207 */
[----:B------:R-:W-:Y:S01]  /*2770*/  SHF.R.S32.HI R8, RZ, 0x1f, R5 ;  /* 0x0000001fff087819 */ /* 0x000fe20000011405 */
[----:B------:R-:W-:Y:S01]  /*2780*/  IMAD.WIDE.U32 R100, R135, R96, R100 ;  /* 0x0000006087647225 */ /* 0x000fe200078e0064 */
[----:B------:R-:W-:-:S02]  /*2790*/  SEL R3, R119, RZ, P0 ;  /* 0x000000ff77037207 */ /* 0x000fc40000000000 */
[CC--:B------:R-:W-:Y:S01]  /*27a0*/  LEA.HI R9, R8.reuse, R5.reuse, RZ, 0x6 ;  /* 0x0000000508097211 */ /* 0x0c0fe200078f30ff */
[-C--:B------:R-:W-:Y:S01]  /*27b0*/  IMAD.WIDE.U32 R94, R135, R90.reuse, R94 ;  /* 0x0000005a875e7225 */ /* 0x080fe200078e005e */
[----:B------:R-:W-:Y:S02]  /*27c0*/  LEA.HI R7, R8, R5, RZ, 0x3 ;  /* 0x0000000508077211 */ /* 0x000fe400078f18ff */
[----:B------:R-:W-:Y:S01]  /*27d0*/  SHF.R.S32.HI R9, RZ, 0x6, R9 ;  /* 0x00000006ff097819 */ /* 0x000fe20000011409 */
[----:B------:R-:W-:Y:S01]  /*27e0*/  IMAD.IADD R3, R18, 0x1, R3 ;  /* 0x0000000112037824 */ /* 0x000fe200078e0203 */
[----:B------:R-:W-:Y:S01]  /*27f0*/  LOP3.LUT R5, R229, 0x38, R7, 0xf8, !PT ;  /* 0x00000038e5057812 */ /* 0x000fe200078ef807 */
[----:B------:R-:W-:Y:S01]  /*2800*/  IMAD.WIDE.U32 R92, R135, R90, R92 ;  /* 0x0000005a875c7225 */ /* 0x000fe200078e005c */
[----:B------:R-:W-:Y:S02]  /*2810*/  SHF.R.S32.HI R12, RZ, 0x1f, R11 ;  /* 0x0000001fff0c7819 */ /* 0x000fe4000001140b */
[----:B------:R-:W-:Y:S01]  /*2820*/  SHF.R.S32.HI R4, RZ, 0x1f, R3 ;  /* 0x0000001fff047819 */ /* 0x000fe20000011403 */
[----:B------:R-:W-:Y:S01]  /*2830*/  IMAD.SHL.U32 R119, R119, 0x2, RZ ;  /* 0x0000000277777824 */ /* 0x000fe200078e00ff */
[----:B------:R-:W-:Y:S01]  /*2840*/  LEA.HI R13, R12, R11, RZ, 0x3 ;  /* 0x0000000b0c0d7211 */ /* 0x000fe200078f18ff */
[----:B------:R-:W-:Y:S01]  /*2850*/  IMAD R109, R14, 0x40, R219 ;  /* 0x000000400e6d7824 */ /* 0x000fe200078e02db */
[----:B------:R-:W-:-:S02]  /*2860*/  LEA.HI R6, R4, R3, RZ, 0x3 ;  /* 0x0000000304067211 */ /* 0x000fc400078f18ff */
[----:B------:R-:W-:Y:S02]  /*2870*/  LEA.HI R3, R4, R3, RZ, 0x6 ;  /* 0x0000000304037211 */ /* 0x000fe400078f30ff */
[----:B------:R-:W-:Y:S02]  /*2880*/  LEA.HI R11, R12, R11, RZ, 0x6 ;  /* 0x0000000b0c0b7211 */ /* 0x000fe400078f30ff */
[----:B------:R-:W-:Y:S02]  /*2890*/  SHF.R.S32.HI R4, RZ, 0x6, R3 ;  /* 0x00000006ff047819 */ /* 0x000fe40000011403 */
[----:B------:R-:W-:Y:S02]  /*28a0*/  LOP3.LUT R3, R229, 0x38, R6, 0xf8, !PT ;  /* 0x00000038e5037812 */ /* 0x000fe400078ef806 */
[----:B------:R-:W-:Y:S02]  /*28b0*/  SHF.R.S32.HI R11, RZ, 0x6, R11 ;  /* 0x00000006ff0b7819 */ /* 0x000fe4000001140b */
[----:B------:R-:W-:-:S02]  /*28c0*/  LOP3.LUT R3, R3, R21, RZ, 0x3c, !PT ;  /* 0x0000001503037212 */ /* 0x000fc400078e3cff */
[----:B------:R-:W-:Y:S02]  /*28d0*/  LOP3.LUT R8, R226, 0x38, R6, 0xf8, !PT ;  /* 0x00000038e2087812 */ /* 0x000fe400078ef806 */
[----:B------:R-:W-:Y:S02]  /*28e0*/  SHF.R.S32.HI R15, RZ, 0x1f, R135 ;  /* 0x0000001fff0f7819 */ /* 0x000fe40000011487 */
[----:B------:R-:W-:Y:S02]  /*28f0*/  LOP3.LUT R16, R16, 0xfffffffe, RZ, 0xc0, !PT ;  /* 0xfffffffe10107812 */ /* 0x000fe400078ec0ff */
[----:B------:R-:W-:Y:S02]  /*2900*/  LOP3.LUT R8, R8, R27, RZ, 0x3c, !PT ;  /* 0x0000001b08087212 */ /* 0x000fe400078e3cff */
[----:B------:R-:W-:Y:S02]  /*2910*/  @P2 LOP3.LUT R16, R16, 0x1, RZ, 0xfc, !PT ;  /* 0x0000000110102812 */ /* 0x000fe400078efcff */
[----:B------:R-:W-:-:S02]  /*2920*/  ISETP.GE.AND P2, PT, R192, UR4, PT ;  /* 0x00000004c0007c0c */ /* 0x000fc4000bf46270 */
[----:B------:R-:W-:Y:S02]  /*2930*/  SHF.L.U64.HI R102, R96, 0x6, R97 ;  /* 0x0000000660667819 */ /* 0x000fe40000010261 */
[----:B------:R-:W-:Y:S02]  /*2940*/  SHF.L.U64.HI R104, R90, 0x6, R91 ;  /* 0x000000065a687819 */ /* 0x000fe4000001025b */
[----:B------:R-:W-:Y:S02]  /*2950*/  SHF.R.S32.HI R112, RZ, 0x3, R6 ;  /* 0x00000003ff707819 */ /* 0x000fe40000011406 */
[----:B------:R-:W-:Y:S02]  /*2960*/  SHF.R.S32.HI R111, RZ, 0x3, R7 ;  /* 0x00000003ff6f7819 */ /* 0x000fe40000011407 */
[----:B------:R-:W-:Y:S02]  /*2970*/  LOP3.LUT R6, R6, 0xfffffff8, RZ, 0xc0, !PT ;  /* 0xfffffff806067812 */ /* 0x000fe400078ec0ff */
[----:B------:R-:W-:-:S02]  /*2980*/  IADD3 R123, R123, R26, RZ ;  /* 0x0000001a7b7b7210 */ /* 0x000fc40007ffe0ff */
[----:B-1----:R-:W-:Y:S02]  /*2990*/  LEA.HI R138, R138, 0x8, RZ, 0x19 ;  /* 0x000000088a8a7811 */ /* 0x002fe400078fc8ff */
[--C-:B------:R-:W-:Y:S02]  /*29a0*/  SHF.R.S32.HI R110, RZ, 0x3, R13.reuse ;  /* 0x00000003ff6e7819 */ /* 0x100fe4000001140d */
[----:B------:R-:W-:Y:S01]  /*29b0*/  SHF.R.S32.HI R108, RZ, 0x1f, R6 ;  /* 0x0000001fff6c7819 */ /* 0x000fe20000011406 */
[C-C-:B--2---:R-:W-:Y:S02]  /*29c0*/  IMAD R131, R4.reuse, 0x1800, R28.reuse ;  /* 0x0000180004837824 */ /* 0x144fe400078e021c */
[----:B------:R-:W-:Y:S02]  /*29d0*/  IMAD R129, R9, 0x1800, R28 ;  /* 0x0000180009817824 */ /* 0x000fe400078e021c */
[--C-:B---3--:R-:W-:Y:S01]  /*29e0*/  IMAD R134, R4, 0x1800, R20.reuse ;  /* 0x0000180004867824 */ /* 0x108fe200078e0214 */
[-C--:B------:R-:W-:Y:S01]  /*29f0*/  LOP3.LUT R4, R5, R21.reuse, RZ, 0x3c, !PT ;  /* 0x0000001505047212 */ /* 0x080fe200078e3cff */
[----:B------:R-:W-:Y:S01]  /*2a00*/  IMAD R133, R9, 0x1800, R20 ;  /* 0x0000180009857824 */ /* 0x000fe200078e0214 */
[----:B------:R-:W-:Y:S01]  /*2a10*/  LOP3.LUT R5, R226, 0x38, R13, 0xf8, !PT ;  /* 0x00000038e2057812 */ /* 0x000fe200078ef80d */
[----:B------:R-:W-:Y:S01]  /*2a20*/  IMAD.IADD R134, R134, 0x1, R3 ;  /* 0x0000000186867824 */ /* 0x000fe200078e0203 */
[----:B------:R-:W-:Y:S01]  /*2a30*/  LOP3.LUT R3, R229, 0x38, R13, 0xf8, !PT ;  /* 0x00000038e5037812 */ /* 0x000fe200078ef80d */
[----:B------:R-:W-:Y:S01]  /*2a40*/  IMAD.IADD R133, R133, 0x1, R4 ;  /* 0x0000000185857824 */ /* 0x000fe200078e0204 */
[----:B------:R-:W-:Y:S01]  /*2a50*/  LOP3.LUT R4, R226, 0x38, R7, 0xf8, !PT ;  /* 0x00000038e2047812 */ /* 0x000fe200078ef807 */
[----:B------:R-:W-:Y:S01]  /*2a60*/  IMAD R130, R11, 0x1800, R20 ;  /* 0x000018000b827824 */ /* 0x000fe200078e0214 */
[----:B------:R-:W-:Y:S01]  /*2a70*/  LOP3.LUT R3, R3, R21, RZ, 0x3c, !PT ;  /* 0x0000001503037212 */ /* 0x000fe200078e3cff */
[----:B------:R-:W-:Y:S01]  /*2a80*/  IMAD.IADD R131, R131, 0x1, R8 ;  /* 0x0000000183837824 */ /* 0x000fe200078e0208 */
[-C--:B------:R-:W-:Y:S01]  /*2a90*/  LOP3.LUT R4, R4, R27.reuse, RZ, 0x3c, !PT ;  /* 0x0000001b04047212 */ /* 0x080fe200078e3cff */
[----:B------:R-:W-:Y:S01]  /*2aa0*/  IMAD R127, R11, 0x1800, R28 ;  /* 0x000018000b7f7824 */ /* 0x000fe200078e021c */
[----:B------:R-:W-:Y:S01]  /*2ab0*/  LOP3.LUT R8, R5, R27, RZ, 0x3c, !PT ;  /* 0x0000001b05087212 */ /* 0x000fe200078e3cff */
[----:B------:R-:W-:Y:S01]  /*2ac0*/  IMAD.IADD R130, R130, 0x1, R3 ;  /* 0x0000000182827824 */ /* 0x000fe200078e0203 */
[----:B------:R-:W-:Y:S01]  /*2ad0*/  IADD3 R129, R129, R4, RZ ;  /* 0x0000000481817210 */ /* 0x000fe20007ffe0ff */
[----:B------:R-:W-:Y:S01]  /*2ae0*/  IMAD R4, R15, R96, RZ ;  /* 0x000000600f047224 */ /* 0x000fe200078e02ff */
[----:B------:R-:W-:Y:S01]  /*2af0*/  LOP3.LUT R3, R229, 0x18, R18, 0xf8, !PT ;  /* 0x00000018e5037812 */ /* 0x000fe200078ef812 */
[----:B------:R-:W-:Y:S01]  /*2b00*/  IMAD R5, R97, 0x60, RZ ;  /* 0x0000006061057824 */ /* 0x000fe200078e02ff */
[----:B------:R-:W-:Y:S01]  /*2b10*/  SEL R9, RZ, 0x20, P2 ;  /* 0x00000020ff097807 */ /* 0x000fe20001000000 */
[----:B------:R-:W-:Y:S01]  /*2b20*/  IMAD R11, R135, R97, R4 ;  /* 0x00000061870b7224 */ /* 0x000fe200078e0204 */
[----:B------:R-:W-:Y:S01]  /*2b30*/  LOP3.LUT R3, R3, R21, RZ, 0x3c, !PT ;  /* 0x0000001503037212 */ /* 0x000fe200078e3cff */
[----:B------:R-:W-:Y:S01]  /*2b40*/  IMAD R4, R15, R90, RZ ;  /* 0x0000005a0f047224 */ /* 0x000fe200078e02ff */
[----:B------:R-:W-:Y:S01]  /*2b50*/  LOP3.LUT R27, R10, R9, RZ, 0xfc, !PT ;  /* 0x000000090a1b7212 */ /* 0x000fe200078efcff */
[----:B------:R-:W-:Y:S01]  /*2b60*/  IMAD.WIDE.U32 R96, R96, 0x60, RZ ;  /* 0x0000006060607825 */ /* 0x000fe200078e00ff */
[----:B------:R-:W-:-:S02]  /*2b70*/  LOP3.LUT R7, R7, 0xfffffff8, RZ, 0xc0, !PT ;  /* 0xfffffff807077812 */ /* 0x000fc400078ec0ff */
[----:B------:R-:W-:Y:S01]  /*2b80*/  LOP3.LUT R9, R10, 0x1, RZ, 0xc0, !PT ;  /* 0x000000010a097812 */ /* 0x000fe200078ec0ff */
[----:B------:R-:W-:Y:S01]  /*2b90*/  IMAD.IADD R127, R127, 0x1, R8 ;  /* 0x000000017f7f7824 */ /* 0x000fe200078e0208 */
[----:B------:R-:W-:Y:S01]  /*2ba0*/  LOP3.LUT R8, R13, 0xfffffff8, RZ, 0xc0, !PT ;  /* 0xfffffff80d087812 */ /* 0x000fe200078ec0ff */
[----:B------:R-:W-:Y:S01]  /*2bb0*/  IMAD R15, R135, R91, R4 ;  /* 0x0000005b870f7224 */ /* 0x000fe200078e0204 */
[----:B------:R-:W-:Y:S01]  /*2bc0*/  IADD3 R124, R97, R5, RZ ;  /* 0x00000005617c7210 */ /* 0x000fe20007ffe0ff */
[----:B------:R-:W-:Y:S01]  /*2bd0*/  IMAD.WIDE.U32 R90, R90, 0x60, RZ ;  /* 0x000000605a5a7825 */ /* 0x000fe200078e00ff */
[C---:B------:R-:W-:Y:S02]  /*2be0*/  LOP3.LUT R10, R27.reuse, 0x2, RZ, 0xc0, !PT ;  /* 0x000000021b0a7812 */ /* 0x040fe400078ec0ff */
[C---:B------:R-:W-:Y:S01]  /*2bf0*/  LOP3.LUT R21, R27.reuse, 0x8, RZ, 0xc0, !PT ;  /* 0x000000081b157812 */ /* 0x040fe200078ec0ff */
[----:B------:R-:W-:Y:S01]  /*2c00*/  IMAD.IADD R126, R20, 0x1, R3 ;  /* 0x00000001147e7824 */ /* 0x000fe200078e0203 */
[----:B------:R-:W-:Y:S01]  /*2c10*/  LOP3.LUT R20, R27, 0x4, RZ, 0xc0, !PT ;  /* 0x000000041b147812 */ /* 0x000fe200078ec0ff */
[----:B------:R-:W-:Y:S01]  /*2c20*/  IMAD.IADD R125, R91, 0x1, R125 ;  /* 0x000000015b7d7824 */ /* 0x000fe200078e027d */
[----:B------:R-:W-:Y:S01]  /*2c30*/  LOP3.LUT R26, R27, 0x10, RZ, 0xc0, !PT ;  /* 0x000000101b1a7812 */ /* 0x000fe200078ec0ff */
[----:B------:R-:W-:Y:S01]  /*2c40*/  IMAD.IADD R89, R101, 0x1, R11 ;  /* 0x0000000165597824 */ /* 0x000fe200078e020b */
[----:B------:R-:W-:Y:S01]  /*2c50*/  SHF.R.S32.HI R107, RZ, 0x1f, R7 ;  /* 0x0000001fff6b7819 */ /* 0x000fe20000011407 */
[----:B------:R-:W-:Y:S01]  /*2c60*/  IMAD.IADD R3, R11, 0x1, R99 ;  /* 0x000000010b037824 */ /* 0x000fe200078e0263 */
[----:B------:R-:W-:Y:S01]  /*2c70*/  SHF.R.S32.HI R106, RZ, 0x1f, R8 ;  /* 0x0000001fff6a7819 */ /* 0x000fe20000011408 */
[----:B------:R-:W-:Y:S01]  /*2c80*/  IMAD.IADD R4, R95, 0x1, R15 ;  /* 0x000000015f047824 */ /* 0x000fe200078e020f */
[----:B------:R-:W-:Y:S01]  /*2c90*/  LOP3.LUT R27, R27, 0x20, RZ, 0xc0, !PT ;  /* 0x000000201b1b7812 */ /* 0x000fe200078ec0ff */
[----:B------:R-:W-:Y:S01]  /*2ca0*/  IMAD.IADD R5, R15, 0x1, R93 ;  /* 0x000000010f057824 */ /* 0x000fe200078e025d */
[----:B------:R-:W-:-:S07]  /*2cb0*/  SHF.R.S32.HI R122, RZ, 0x1f, R0 ;  /* 0x0000001fff7a7819 */ /* 0x000fce0000011400 */
.L_x_4943:
[----:B0-----:R-:W0:Y:S01]  /*2cc0*/  LDC R32, c[0x0][0x430] ;  /* 0x00010c00ff207b82 */ /* 0x001e220000000800 */
[----:B------:R-:W-:-:S05]  /*2cd0*/  IADD3 R24, R24, -0x1, RZ ;  /* 0xffffffff18187810 */ /* 0x000fca0007ffe0ff */
[----:B------:R-:W-:Y:S02]  /*2ce0*/  IMAD R12, R24, 0x60, R109 ;  /* 0x00000060180c7824 */ /* 0x000fe400078e026d */
[----:B-1----:R-:W1:Y:S02]  /*2cf0*/  LDC R118, c[0x0][0x3f4] ;  /* 0x0000fd00ff767b82 */ /* 0x002e640000000800 */
[----:B------:R-:W-:Y:S01]  /*2d00*/  IMAD.IADD R33, R123, 0x1, R12 ;  /* 0x000000017b217824 */ /* 0x000fe200078e020c */
[----:B------:R-:W-:-:S03]  /*2d10*/  ISETP.GE.AND P2, PT, R12, R25, PT ;  /* 0x000000190c00720c */ /* 0x000fc60003f46270 */
[----:B------:R-:W-:Y:S01]  /*2d20*/  IMAD.MOV.U32 R11, RZ, RZ, R33 ;  /* 0x000000ffff0b7224 */ /* 0x000fe200078e0021 */
[----:B------:R-:W-:Y:S02]  /*2d30*/  ISETP.GT.OR P2, PT, R109, 0x5f, P2 ;  /* 0x0000005f6d00780c */ /* 0x000fe40001744670 */
[----:B0-----:R-:W-:-:S11]  /*2d40*/  ISETP.NE.AND P3, PT, R32, 0x1, PT ;  /* 0x000000012000780c */ /* 0x001fd60003f65270 */
[----:B------:R-:W0:Y:S08]  /*2d50*/  @!P2 LDC.64 R14, c[0x0][0x428] ;  /* 0x00010a00ff0eab82 */ /* 0x000e300000000a00 */
[----:B--2---:R-:W2:Y:S08]  /*2d60*/  @!P2 LDC.64 R12, c[0x0][0x418] ;  /* 0x00010600ff0cab82 */ /* 0x004eb00000000a00 */
[----:B------:R-:W3:Y:S08]  /*2d70*/  @P3 LDC R28, c[0x0][0x434] ;  /* 0x00010d00ff1c3b82 */ /* 0x000ef00000000800 */
[----:B----4-:R-:W4:Y:S01]  /*2d80*/  @P3 LDC R29, c[0x0][0x438] ;  /* 0x00010e00ff1d3b82 */ /* 0x010f220000000800 */
[----:B---3--:R-:W-:-:S05]  /*2d90*/  @P3 IMAD.HI.U32 R28, R33, R28, RZ ;  /* 0x0000001c211c3227 */ /* 0x008fca00078e00ff */
[----:B----4-:R-:W-:Y:S01]  /*2da0*/  @P3 SHF.R.U32.HI R11, RZ, R29, R28 ;  /* 0x0000001dff0b3219 */ /* 0x010fe2000001161c */
[----:B0-----:R-:W-:-:S03]  /*2db0*/  @!P2 IMAD R28, R122, R14, RZ ;  /* 0x0000000e7a1ca224 */ /* 0x001fc600078e02ff */
[--C-:B------:R-:W-:Y:S01]  /*2dc0*/  @!P2 SHF.R.S32.HI R29, RZ, 0x1f, R11.reuse ;  /* 0x0000001fff1da819 */ /* 0x100fe2000001140b */
[----:B------:R-:W-:Y:S02]  /*2dd0*/  @!P2 IMAD R31, R0, R15, R28 ;  /* 0x0000000f001fa224 */ /* 0x000fe400078e021c */
[----:B------:R-:W-:-:S04]  /*2de0*/  @!P2 IMAD.MOV.U32 R28, RZ, RZ, R11 ;  /* 0x000000ffff1ca224 */ /* 0x000fc800078e000b */
[----:B------:R-:W-:-:S04]  /*2df0*/  @!P2 IMAD.WIDE.U32 R14, R0, R14, R28 ;  /* 0x0000000e000ea225 */ /* 0x000fc800078e001c */
[----:B------:R-:W-:Y:S01]  /*2e00*/  @!P2 IMAD.IADD R15, R15, 0x1, R31 ;  /* 0x000000010f0fa824 */ /* 0x000fe200078e021f */
[----:B--2---:R-:W-:Y:S01]  /*2e10*/  @!P2 LEA R12, P3, R14, R12, 0x2 ;  /* 0x0000000c0e0ca211 */ /* 0x004fe200078610ff */
[----:B------:R-:W-:-:S03]  /*2e20*/  IMAD.MOV.U32 R28, RZ, RZ, RZ ;  /* 0x000000ffff1c7224 */ /* 0x000fc600078e00ff */
[----:B------:R-:W-:-:S05]  /*2e30*/  @!P2 LEA.HI.X R13, R14, R13, R15, 0x2, P3 ;  /* 0x0000000d0e0da211 */ /* 0x000fca00018f140f */
[----:B------:R0:W5:Y:S01]  /*2e40*/  @!P2 LDG.E R28, desc[UR60][R12.64] ;  /* 0x0000003c0c1ca981 */ /* 0x000162000c1e1900 */
[----:B------:R-:W-:Y:S01]  /*2e50*/  ISETP.GT.AND P2, PT, R24, R120, PT ;  /* 0x000000781800720c */ /* 0x000fe20003f44270 */
[----:B------:R-:W-:Y:S01]  /*2e60*/  IMAD R30, R17, 0x4800, R126 ;  /* 0x00004800111e7824 */ /* 0x000fe200078e027e */
[----:B------:R-:W-:Y:S01]  /*2e70*/  LOP3.LUT R16, R16, 0xfffffffd, RZ, 0xc0, !PT ;  /* 0xfffffffd10107812 */ /* 0x000fe200078ec0ff */
[----:B------:R-:W-:Y:S01]  /*2e80*/  IMAD.MOV R29, RZ, RZ, -R11 ;  /* 0x000000ffff1d7224 */ /* 0x000fe200078e0a0b */
[----:B------:R-:W-:Y:S01]  /*2e90*/  LOP3.LUT P4, RZ, R121, 0x4, RZ, 0xc0, !PT ;  /* 0x0000000479ff7812 */ /* 0x000fe2000788c0ff */
[----:B------:R-:W-:Y:S05]  /*2ea0*/  YIELD ;  /* 0x0000000000007946 */ /* 0x000fea0003800000 */
[----:B------:R-:W-:Y:S01]  /*2eb0*/  IADD3 R14, R30, 0x20, RZ ;  /* 0x000000201e0e7810 */ /* 0x000fe20007ffe0ff */
[----:B------:R-:W-:Y:S01]  /*2ec0*/  BSSY B0, `(.L_x_4838) ;  /* 0x00007ab000007945 */ /* 0x000fe20003800000 */
[----:B------:R-:W-:Y:S01]  /*2ed0*/  IMAD R29, R32, R29, R33 ;  /* 0x0000001d201d7224 */ /* 0x000fe200078e0221 */
[----:B------:R-:W-:-:S02]  /*2ee0*/  @P2 LOP3.LUT R16, R16, 0x2, RZ, 0xfc, !PT ;  /* 0x0000000210102812 */ /* 0x000fc400078efcff */
[----:B-1----:R-:W-:Y:S02]  /*2ef0*/  ISETP.GE.AND P2, PT, R118, 0x1, PT ;  /* 0x000000017600780c */ /* 0x002fe40003f46270 */
[C---:B------:R-:W-:Y:S02]  /*2f00*/  @P4 VIADD R14, R30.reuse, 0xffffffe0 ;  /* 0xffffffe01e0e4836 */ /* 0x040fe40000000000 */
[--C-:B------:R-:W-:Y:S02]  /*2f10*/  IMAD R30, R30, 0x2, R113.reuse ;  /* 0x000000021e1e7824 */ /* 0x100fe400078e0271 */
[----:B------:R-:W-:-:S07]  /*2f20*/  IMAD R31, R14, 0x2, R113 ;  /* 0x000000020e1f7824 */ /* 0x000fce00078e0271 */
[----:B0-----:R-:W-:Y:S05]  /*2f30*/  @!P2 BRA `(.L_x_4839) ;  /* 0x0000007000b8a947 */ /* 0x001fea0003800000 */
[----:B------:R-:W-:Y:S01]  /*2f40*/  SHF.R.S32.HI R84, RZ, 0x1f, R29 ;  /* 0x0000001fff547819 */ /* 0x000fe2000001141d */
[----:B------:R-:W-:Y:S01]  /*2f50*/  ULDC.64 UR4, c[0x0][0x300] ;  /* 0x0000c00000047ab9 */ /* 0x000fe20000000a00 */
[----:B-----5:R-:W-:Y:S01]  /*2f60*/  SHF.R.S32.HI R85, RZ, 0x1f, R28 ;  /* 0x0000001fff557819 */ /* 0x020fe2000001141c */
[C---:B------:R-:W-:Y:S01]  /*2f70*/  IMAD.WIDE.U32 R12, R29.reuse, UR4, RZ ;  /* 0x000000041d0c7c25 */ /* 0x040fe2000f8e00ff */
        /* <DEDUP_REMOVED lines=47> */
[----:B------:R-:W-:Y:S01]  /*3270*/  CS2R R78, SRZ ;  /* 0x00000000004e7805 */ /* 0x000fe2000001ff00 */
[----:B------:R-:W-:Y:S01]  /*3280*/  IMAD.X R36, R11, 0x1, R89, P2 ;  /* 0x000000010b247824 */ /* 0x000fe200010e0659 */
[----:B------:R-:W-:-:S04]  /*3290*/  LEA R34, P2, R35, UR4, 0x1 ;  /* 0x0000000423227c11 */ /* 0x000fc8000f8408ff */
[----:B------:R-:W-:Y:S01]  /*32a0*/  LEA.HI.X R35, R35, UR5, R36, 0x1, P2 ;  /* 0x0000000523237c11 */ /* 0x000fe200090f0c24 */
[----:B------:R-:W-:Y:S01]  /*32b0*/  ULDC.64 UR4, c[0x0][0x400] ;  /* 0x0001000000047ab9 */ /* 0x000fe20000000a00 */
[----:B------:R-:W-:-:S05]  /*32c0*/  IADD3 R37, P2, R94, R12, RZ ;  /* 0x0000000c5e257210 */ /* 0x000fca0007f5e0ff */
[----:B------:R-:W-:Y:S01]  /*32d0*/  IMAD.X R38, R80, 0x1, R4, P2 ;  /* 0x0000000150267824 */ /* 0x000fe200010e0604 */
        /* <DEDUP_REMOVED lines=30> */
.L_x_4842:
[----:B------:R-:W-:Y:S05]  /*34c0*/  BSYNC B1 ;  /* 0x0000000000017941 */ /* 0x000fea0003800000 */
.L_x_4841:
[----:B0-----:R-:W-:Y:S01]  /*34d0*/  VIADD R34, R219, 0x40 ;  /* 0x00000040db227836 */ /* 0x001fe20000000000 */
        /* <DEDUP_REMOVED lines=9> */
[----:B------:R-:W-:Y:S02]  /*3570*/  CS2R R42, SRZ ;  /* 0x00000000002a7805 */ /* 0x000fe4000001ff00 */
[----:B------:R-:W-:Y:S02]  /*3580*/  CS2R R46, SRZ ;  /* 0x00000000002e7805 */ /* 0x000fe4000001ff00 */
[----:B------:R-:W-:Y:S01]  /*3590*/  CS2R R50, SRZ ;  /* 0x0000000000327805 */ /* 0x000fe2000001ff00 */
[----:B-----5:R-:W-:Y:S01]  /*35a0*/  IMAD.MOV.U32 R81, RZ, RZ, R56 ;  /* 0x000000ffff517224 */ /* 0x020fe200078e0038 */
[----:B------:R-:W-:Y:S01]  /*35b0*/  CS2R R54, SRZ ;  /* 0x0000000000367805 */ /* 0x000fe2000001ff00 */
[----:B------:R-:W-:Y:S06]  /*35c0*/  @P4 BRA `(.L_x_4844) ;  /* 0x0000000000a04947 */ /* 0x000fec0003800000 */
        /* <DEDUP_REMOVED lines=40> */
.L_x_4844:
[----:B------:R-:W-:Y:S05]  /*3850*/  BSYNC B1 ;  /* 0x0000000000017941 */ /* 0x000fea0003800000 */
.L_x_4843:
[----:B------:R-:W2:Y:S01]  /*3860*/  LDL R11, [R1+0x3c] ;  /* 0x00003c00010b7983 */ /* 0x000ea20000100800 */
[----:B0-----:R-:W-:Y:S01]  /*3870*/  IMAD.MOV.U32 R12, RZ, RZ, R60 ;  /* 0x000000ffff0c7224 */ /* 0x001fe200078e003c */
[----:B------:R-:W-:Y:S01]  /*3880*/  MOV R13, R61 ;  /* 0x0000003d000d7202 */ /* 0x000fe20000000f00 */
[----:B------:R-:W-:-:S03]  /*3890*/  IMAD.MOV.U32 R14, RZ, RZ, R64 ;  /* 0x000000ffff0e7224 */ /* 0x000fc600078e0040 */
[----:B------:R-:W-:Y:S01]  /*38a0*/  PRMT R149, R12, 0x5410, R13 ;  /* 0x000054100c957816 */ /* 0x000fe2000000000d */
[----:B------:R-:W-:Y:S01]  /*38b0*/  IMAD.MOV.U32 R12, RZ, RZ, R69 ;  /* 0x000000ffff0c7224 */ /* 0x000fe200078e0045 */
[----:B------:R-:W-:Y:S01]  /*38c0*/  PRMT R152, R14, 0x7610, R152 ;  /* 0x000076100e987816 */ /* 0x000fe20000000098 */
[----:B------:R-:W-:Y:S02]  /*38d0*/  IMAD.MOV.U32 R13, RZ, RZ, R65 ;  /* 0x000000ffff0d7224 */ /* 0x000fe400078e0041 */
[----:B------:R-:W-:-:S03]  /*38e0*/  IMAD.MOV.U32 R14, RZ, RZ, R77 ;  /* 0x000000ffff0e7224 */ /* 0x000fc600078e004d */
[----:B------:R-:W-:Y:S02]  /*38f0*/  PRMT R151, R13, 0x7610, R151 ;  /* 0x000076100d977816 */ /* 0x000fe40000000097 */
[----:B------:R-:W-:-:S04]  /*3900*/  MOV R13, R76 ;  /* 0x0000004c000d7202 */ /* 0x000fc80000000f00 */
[----:B------:R-:W-:Y:S02]  /*3910*/  PRMT R144, R13, 0x5410, R14 ;  /* 0x000054100d907816 */ /* 0x000fe4000000000e */
[----:B--2---:R-:W-:Y:S01]  /*3920*/  R2UR UR4, R11 ;  /* 0x000000000b0472ca */ /* 0x004fe200000e0000 */
[----:B------:R-:W-:-:S05]  /*3930*/  IMAD.MOV.U32 R11, RZ, RZ, R57 ;  /* 0x000000ffff0b7224 */ /* 0x000fca00078e0039 */
[----:B------:R-:W-:Y:S01]  /*3940*/  PRMT R147, R81, 0x5410, R11 ;  /* 0x0000541051937816 */ /* 0x000fe2000000000b */
[----:B------:R-:W-:-:S05]  /*3950*/  IMAD.MOV.U32 R11, RZ, RZ, R68 ;  /* 0x000000ffff0b7224 */ /* 0x000fca00078e0044 */
[----:B------:R-:W-:Y:S01]  /*3960*/  PRMT R153, R12, 0x5410, R11 ;  /* 0x000054100c997816 */ /* 0x000fe2000000000b */
[----:B------:R-:W-:Y:S01]  /*3970*/  IMAD.MOV.U32 R11, RZ, RZ, R72 ;  /* 0x000000ffff0b7224 */ /* 0x000fe200078e0048 */
[----:B------:R-:W-:Y:S01]  /*3980*/  UISETP.NE.AND UP0, UPT, UR4, 0x3, UPT ;  /* 0x000000030400788c */ /* 0x000fe2000bf05270 */
[----:B------:R-:W-:-:S05]  /*3990*/  IMAD.MOV.U32 R12, RZ, RZ, R73 ;  /* 0x000000ffff0c7224 */ /* 0x000fca00078e0049 */
[----:B------:R-:W-:Y:S01]  /*39a0*/  PRMT R154, R11, 0x5410, R12 ;  /* 0x000054100b9a7816 */ /* 0x000fe2000000000c */
[----:B------:R-:W-:Y:S01]  /*39b0*/  IMAD.MOV.U32 R12, RZ, RZ, R58 ;  /* 0x000000ffff0c7224 */ /* 0x000fe200078e003a */
[----:B------:R-:W-:Y:S01]  /*39c0*/  PLOP3.LUT P2, PT, PT, PT, UP0, 0x80, 0x0 ;  /* 0x000000000000781c */ /* 0x000fe20003f4f008 */
        /* <DEDUP_REMOVED lines=15> */
[----:B------:R-:W-:Y:S02]  /*3ac0*/  IMAD.MOV.U32 R11, RZ, RZ, R78 ;  /* 0x000000ffff0b7224 */ /* 0x000fe400078e004e */
[----:B------:R-:W-:-:S05]  /*3ad0*/  IMAD.MOV.U32 R12, RZ, RZ, R79 ;  /* 0x000000ffff0c7224 */ /* 0x000fca00078e004f */
[----:B------:R-:W-:Y:S01]  /*3ae0*/  PRMT R157, R11, 0x5410, R12 ;  /* 0x000054100b9d7816 */ /* 0x000fe2000000000c */
[----:B-----5:R-:W-:Y:S01]  /*3af0*/  IMAD.MOV.U32 R11, RZ, RZ, R33 ;  /* 0x000000ffff0b7224 */ /* 0x020fe200078e0021 */
        /* <DEDUP_REMOVED lines=40> */
.L_x_4845:
[----:B------:R-:W-:Y:S01]  /*3d80*/  IMAD R87, R17, 0x8, R2 ;  /* 0x0000000811577824 */ /* 0x000fe200078e0202 */
[----:B------:R-:W-:Y:S01]  /*3d90*/  SHF.L.U32 R88, R220, 0x1f, RZ ;  /* 0x0000001fdc587819 */ /* 0x000fe200000006ff */
[----:B------:R-:W-:Y:S03]  /*3da0*/  BSSY B1, `(.L_x_4846) ;  /* 0x0000003000017945 */ /* 0x000fe60003800000 */
[----:B------:R-:W0:Y:S02]  /*3db0*/  SYNCS.PHASECHK.TRANS64.TRYWAIT P5, [R87+URZ+0x30890], R88 ;  /* 0x03089058570075a7 */ /* 0x000e2400080a017f */
[----:B0-----:R-:W-:Y:S05]  /*3dc0*/  @!P5 BRA `(.L_x_4847) ;  /* 0x000002a000d8d947 */ /* 0x001fea0003800000 */
.L_x_5272:
[----:B------:R-:W-:Y:S05]  /*3dd0*/  BSYNC B1 ;  /* 0x0000000000017941 */ /* 0x000fea0003800000 */
.L_x_4846:
[----:B------:R-:W-:-:S03]  /*3de0*/  UMOV UR4, 0xffffffff ;  /* 0xffffffff00047882 */ /* 0x000fc60000000000 */
[----:B------:R-:W-:Y:S05]  /*3df0*/  BRA.DIV UR4, `(.L_x_4848) ;  /* 0x000002a204e07947 */ /* 0x000fea000b800000 */
[----:B------:R1:W2:Y:S04]  /*3e00*/  SHFL.IDX PT, R80, R116, RZ, 0x1c1f ;  /* 0x001c1fff74507589 */ /* 0x0002a800000e0000 */
[----:B------:R1:W3:Y:S02]  /*3e10*/  SHFL.IDX PT, R11, R117, RZ, 0x1c1f ;  /* 0x001c1fff750b7589 */ /* 0x0002e400000e0000 */
.L_x_5276:
        /* <DEDUP_REMOVED lines=30> */
[----:B------:R-:W-:Y:S02]  /*4000*/  HADD2.F32 R132, -RZ, R157.H0_H0 ;  /* 0x2000009dff847230 */ /* 0x000fe40000004100 */
[----:B------:R-:W-:Y:S01]  /*4010*/  FFMA.FTZ R79, R79, R76, R78 ;  /* 0x0000004c4f4f7223 */ /* 0x000fe2000001004e */
[--C-:B------:R-:W-:Y:S02]  /*4020*/  HADD2.F32 R12, -RZ, R143.reuse.H1_H1 ;  /* 0x3000008fff0c7230 */ /* 0x100fe40000004100 */
[----:B------:R-:W-:Y:S02]  /*4030*/  HADD2.F32 R143, -RZ, R143.H0_H0 ;  /* 0x2000008fff8f7230 */ /* 0x000fe40000004100 */
[----:B------:R-:W-:Y:S02]  /*4040*/  HADD2.F32 R76, -RZ, R144.H0_H0 ;  /* 0x20000090ff4c7230 */ /* 0x000fe40000004100 */
[-C--:B------:R-:W-:Y:S01]  /*4050*/  FMUL.FTZ R78, R12, R132.reuse ;  /* 0x000000840c4e7220 */ /* 0x080fe20000410000 */
[----:B------:R-:W-:Y:S01]  /*4060*/  F2FP.F16.F32.PACK_AB R15, R79, R15 ;  /* 0x0000000f4f0f723e */ /* 0x000fe200000000ff */
[----:B------:R-:W-:-:S02]  /*4070*/  FMUL.FTZ R132, R143, R132 ;  /* 0x000000848f847220 */ /* 0x000fc40000410000 */
[-C--:B------:R-:W-:Y:S01]  /*4080*/  FFMA.FTZ R78, R143, R76.reuse, -R78 ;  /* 0x0000004c8f4e7223 */ /* 0x080fe2000001084e */
[----:B------:R-:W-:Y:S02]  /*4090*/  HADD2.F32 R143, -RZ, R144.H1_H1 ;  /* 0x30000090ff8f7230 */ /* 0x000fe40000004100 */
[----:B------:R-:W-:Y:S01]  /*40a0*/  FFMA.FTZ R12, R12, R76, R132 ;  /* 0x0000004c0c0c7223 */ /* 0x000fe20000010084 */
[----:B------:R-:W-:Y:S02]  /*40b0*/  HADD2.F32 R76, -RZ, R157.H1_H1 ;  /* 0x3000009dff4c7230 */ /* 0x000fe40000004100 */
        /* <DEDUP_REMOVED lines=8> */
.L_x_4854:
[----:B------:R-:W-:Y:S05]  /*4140*/  BSYNC B3 ;  /* 0x0000000000037941 */ /* 0x000fea0003800000 */
.L_x_4853:
[----:B---3--:R-:W-:-:S04]  /*4150*/  LEA R76, P3, R18, R11, 0x1 ;  /* 0x0000000b124c7211 */ /* 0x008fc800078608ff */
[----:B--2---:R-:W-:-:S05]  /*4160*/  LEA.HI.X R77, R18, R80, R19, 0x1, P3 ;  /* 0x00000050124d7211 */ /* 0x004fca00018f0c13 */
[----:B0-----:R4:W-:Y:S04]  /*4170*/  ST.E.128 desc[UR60][R76.64], R12 ;  /* 0x0000000c4c007985 */ /* 0x0019e8000c101d3c */
.L_x_4852:
[----:B------:R-:W-:Y:S05]  /*4180*/  BSYNC B2 ;  /* 0x0000000000027941 */ /* 0x000fea0003800000 */
.L_x_4851:
        /* <DEDUP_REMOVED lines=22> */
[----:B------:R-:W-:Y:S01]  /*42f0*/  MOV R75, R15 ;  /* 0x0000000f004b7202 */ /* 0x000fe20000000f00 */
        /* <DEDUP_REMOVED lines=27> */
.L_x_4858:
[----:B------:R-:W-:Y:S05]  /*44b0*/  BSYNC B3 ;  /* 0x0000000000037941 */ /* 0x000fea0003800000 */
.L_x_4857:
[----:B------:R-:W-:Y:S02]  /*44c0*/  IMAD.SHL.U32 R74, R202, 0x8, RZ ;  /* 0x00000008ca4a7824 */ /* 0x000fe400078e00ff */
[----:B---3--:R-:W-:Y:S02]  /*44d0*/  IMAD.MOV.U32 R72, RZ, RZ, R11 ;  /* 0x000000ffff487224 */ /* 0x008fe400078e000b */
[----:B--2---:R-:W-:Y:S02]  /*44e0*/  IMAD.MOV.U32 R73, RZ, RZ, R80 ;  /* 0x000000ffff497224 */ /* 0x004fe400078e0050 */
[----:B------:R-:W-:-:S05]  /*44f0*/  IMAD.WIDE R72, R74, 0x2, R72 ;  /* 0x000000024a487825 */ /* 0x000fca00078e0248 */
[----:B0-----:R0:W-:Y:S02]  /*4500*/  ST.E.128 desc[UR60][R72.64], R12 ;  /* 0x0000000c48007985 */ /* 0x0011e4000c101d3c */
.L_x_4856:
[----:B------:R-:W-:Y:S05]  /*4510*/  BSYNC B2 ;  /* 0x0000000000027941 */ /* 0x000fea0003800000 */
.L_x_4855:
[----:B------:R-:W-:Y:S01]  /*4520*/  ISETP.NE.AND P3, PT, R20, RZ, PT ;  /* 0x000000ff1400720c */ /* 0x000fe20003f65270 */
[----:B------:R-:W-:-:S12]  /*4530*/  BSSY B2, `(.L_x_4859) ;  /* 0x0000036000027945 */ /* 0x000fd80003800000 */
[----:B------:R-:W-:Y:S05]  /*4540*/  @!P3 BRA `(.L_x_4860) ;  /* 0x0000000000d0b947 */ /* 0x000fea0003800000 */
[----:B0---4-:R0:W4:Y:S01]  /*4550*/  LDS.128 R12, [R30+0x21000] ;  /* 0x021000001e0c7984 */ /* 0x0111220000000c00 */
[----:B------:R-:W-:Y:S01]  /*4560*/  ISETP.GE.AND P3, PT, R222, R118, PT ;  /* 0x00000076de00720c */ /* 0x000fe20003f66270 */
[----:B------:R-:W-:-:S12]  /*4570*/  BSSY B3, `(.L_x_4861) ;  /* 0x000002c000037945 */ /* 0x000fd80003800000 */
[----:B0-----:R-:W-:Y:S05]  /*4580*/  @P3 BRA `(.L_x_4862) ;  /* 0x0000000000a83947 */ /* 0x001fea0003800000 */
[--C-:B------:R-:W-:Y:S01]  /*4590*/  SHF.R.U64 R72, R68, 0x10, R69.reuse ;  /* 0x0000001044487819 */ /* 0x100fe20000001245 */
[----:B----4-:R-:W-:Y:S01]  /*45a0*/  HADD2.F32 R73, -RZ, R13.H0_H0 ;  /* 0x2000000dff497230 */ /* 0x010fe20000004100 */
[----:B------:R-:W-:Y:S01]  /*45b0*/  SHF.R.U32.HI R68, RZ, 0x10, R69 ;  /* 0x00000010ff447819 */ /* 0x000fe20000011645 */
[----:B------:R-:W-:Y:S01]  /*45c0*/  HADD2.F32 R74, -RZ, R155.H1_H1 ;  /* 0x3000009bff4a7230 */ /* 0x000fe20000004100 */
[--C-:B------:R-:W-:Y:S01]  /*45d0*/  SHF.R.U64 R69, R70, 0x10, R71.reuse ;  /* 0x0000001046457819 */ /* 0x100fe20000001247 */
[----:B------:R-:W-:Y:S01]  /*45e0*/  HADD2.F32 R72, -RZ, R72.H0_H0 ;  /* 0x20000048ff487230 */ /* 0x000fe20000004100 */
[----:B------:R-:W-:Y:S01]  /*45f0*/  SHF.R.U32.HI R70, RZ, 0x10, R71 ;  /* 0x00000010ff467819 */ /* 0x000fe20000011647 */
[----:B------:R-:W-:Y:S02]  /*4600*/  HADD2.F32 R71, -RZ, R13.H1_H1 ;  /* 0x3000000dff477230 */ /* 0x000fe40000004100 */
[----:B------:R-:W-:Y:S02]  /*4610*/  HADD2.F32 R69, -RZ, R69.H0_H0 ;  /* 0x20000045ff457230 */ /* 0x000fe40000004100 */
[----:B------:R-:W-:-:S03]  /*4620*/  HADD2.F32 R68, -RZ, R68.H0_H0 ;  /* 0x20000044ff447230 */ /* 0x000fc60000004100 */
[-C--:B------:R-:W-:Y:S01]  /*4630*/  FMUL.FTZ R13, R71, R69.reuse ;  /* 0x00000045470d7220 */ /* 0x080fe20000410000 */
[----:B------:R-:W-:-:S03]  /*4640*/  FMUL.FTZ R69, R73, R69 ;  /* 0x0000004549457220 */ /* 0x000fc60000410000 */
[-C--:B------:R-:W-:Y:S01]  /*4650*/  FFMA.FTZ R13, R73, R72.reuse, -R13 ;  /* 0x00000048490d7223 */ /* 0x080fe2000001080d */
[----:B------:R-:W-:Y:S01]  /*4660*/  FFMA.FTZ R69, R71, R72, R69 ;  /* 0x0000004847457223 */ /* 0x000fe20000010045 */
[----:B------:R-:W-:Y:S02]  /*4670*/  HADD2.F32 R71, -RZ, R70.H0_H0 ;  /* 0x20000046ff477230 */ /* 0x000fe40000004100 */
[--C-:B------:R-:W-:Y:S02]  /*4680*/  HADD2.F32 R70, -RZ, R15.reuse.H1_H1 ;  /* 0x3000000fff467230 */ /* 0x100fe40000004100 */
[----:B------:R-:W-:Y:S01]  /*4690*/  HADD2.F32 R72, -RZ, R15.H0_H0 ;  /* 0x2000000fff487230 */ /* 0x000fe20000004100 */
[----:B------:R-:W-:Y:S02]  /*46a0*/  F2FP.F16.F32.PACK_AB R13, R69, R13 ;  /* 0x0000000d450d723e */ /* 0x000fe400000000ff */
[-C--:B------:R-:W-:Y:S02]  /*46b0*/  FMUL.FTZ R15, R70, R71.reuse ;  /* 0x00000047460f7220 */ /* 0x080fe40000410000 */
[----:B------:R-:W-:-:S02]  /*46c0*/  FMUL.FTZ R71, R72, R71 ;  /* 0x0000004748477220 */ /* 0x000fc40000410000 */
[-C--:B------:R-:W-:Y:S01]  /*46d0*/  FFMA.FTZ R15, R72, R68.reuse, -R15 ;  /* 0x00000044480f7223 */ /* 0x080fe2000001080f */
[----:B------:R-:W-:Y:S02]  /*46e0*/  HADD2.F32 R72, -RZ, R155.H0_H0 ;  /* 0x2000009bff487230 */ /* 0x000fe40000004100 */
[----:B------:R-:W-:Y:S01]  /*46f0*/  FFMA.FTZ R68, R70, R68, R71 ;  /* 0x0000004446447223 */ /* 0x000fe20000010047 */
[----:B------:R-:W-:Y:S02]  /*4700*/  IMAD.MOV.U32 R70, RZ, RZ, R14 ;  /* 0x000000ffff467224 */ /* 0x000fe400078e000e */
[--C-:B------:R-:W-:Y:S02]  /*4710*/  HADD2.F32 R14, -RZ, R12.reuse.H0_H0 ;  /* 0x2000000cff0e7230 */ /* 0x100fe40000004100 */
[----:B------:R-:W-:Y:S01]  /*4720*/  HADD2.F32 R12, -RZ, R12.H1_H1 ;  /* 0x3000000cff0c7230 */ /* 0x000fe20000004100 */
[----:B------:R-:W-:Y:S01]  /*4730*/  F2FP.F16.F32.PACK_AB R15, R68, R15 ;  /* 0x0000000f440f723e */ /* 0x000fe200000000ff */
[----:B------:R-:W-:-:S03]  /*4740*/  HADD2.F32 R71, -RZ, R153.H1_H1 ;  /* 0x30000099ff477230 */ /* 0x000fc60000004100 */
        /* <DEDUP_REMOVED lines=12> */
[----:B------:R-:W-:-:S04]  /*4810*/  F2FP.F16.F32.PACK_AB R73, R74, R73 ;  /* 0x000000494a49723e */ /* 0x000fc800000000ff */
[----:B------:R-:W-:-:S07]  /*4820*/  MOV R14, R73 ;  /* 0x00000049000e7202 */ /* 0x000fce0000000f00 */
.L_x_4862:
[----:B------:R-:W-:Y:S05]  /*4830*/  BSYNC B3 ;  /* 0x0000000000037941 */ /* 0x000fea0003800000 */
.L_x_4861:
[----:B------:R-:W-:Y:S02]  /*4840*/  IMAD.SHL.U32 R70, R203, 0x8, RZ ;  /* 0x00000008cb467824 */ /* 0x000fe400078e00ff */
[----:B---3--:R-:W-:Y:S02]  /*4850*/  IMAD.MOV.U32 R68, RZ, RZ, R11 ;  /* 0x000000ffff447224 */ /* 0x008fe400078e000b */
[----:B--2---:R-:W-:Y:S02]  /*4860*/  IMAD.MOV.U32 R69, RZ, RZ, R80 ;  /* 0x000000ffff457224 */ /* 0x004fe400078e0050 */
[----:B------:R-:W-:-:S05]  /*4870*/  IMAD.WIDE R68, R70, 0x2, R68 ;  /* 0x0000000246447825 */ /* 0x000fca00078e0244 */
[----:B----4-:R0:W-:Y:S02]  /*4880*/  ST.E.128 desc[UR60][R68.64], R12 ;  /* 0x0000000c44007985 */ /* 0x0101e4000c101d3c */
.L_x_4860:
[----:B------:R-:W-:Y:S05]  /*4890*/  BSYNC B2 ;  /* 0x0000000000027941 */ /* 0x000fea0003800000 */
.L_x_4859:
[----:B------:R-:W-:Y:S01]  /*48a0*/  ISETP.NE.AND P3, PT, R21, RZ, PT ;  /* 0x000000ff1500720c */ /* 0x000fe20003f65270 */
[----:B------:R-:W-:-:S12]  /*48b0*/  BSSY B2, `(.L_x_4863) ;  /* 0x000003a000027945 */ /* 0x000fd80003800000 */
[----:B------:R-:W-:Y:S05]  /*48c0*/  @!P3 BRA `(.L_x_4864) ;  /* 0x0000000000e0b947 */ /* 0x000fea0003800000 */
[----:B0---4-:R0:W4:Y:S01]  /*48d0*/  LDS.128 R12, [R31+0x21000] ;  /* 0x021000001f0c7984 */ /* 0x0111220000000c00 */
[C---:B---3--:R-:W-:Y:S01]  /*48e0*/  LEA R68, P3, R23.reuse, R11, 0x1 ;  /* 0x0000000b17447211 */ /* 0x048fe200078608ff */
[----:B------:R-:W-:Y:S03]  /*48f0*/  BSSY B3, `(.L_x_4865) ;  /* 0x0000034000037945 */ /* 0x000fe60003800000 */
[----:B--2---:R-:W-:Y:S02]  /*4900*/  LEA.HI.X R69, R23, R80, R217, 0x1, P3 ;  /* 0x0000005017457211 */ /* 0x004fe400018f0cd9 */
[----:B------:R-:W-:-:S13]  /*4910*/  ISETP.GE.AND P3, PT, R223, R118, PT ;  /* 0x00000076df00720c */ /* 0x000fda0003f66270 */
[----:B0-----:R-:W-:Y:S05]  /*4920*/  @P3 BRA `(.L_x_4866) ;  /* 0x0000000000c03947 */ /* 0x001fea0003800000 */
[----:B------:R-:W-:Y:S01]  /*4930*/  SHF.R.U64 R71, R66, 0x10, R67 ;  /* 0x0000001042477819 */ /* 0x000fe20000001243 */
[----:B----4-:R-:W-:Y:S01]  /*4940*/  IMAD.MOV.U32 R66, RZ, RZ, R13 ;  /* 0x000000ffff427224 */ /* 0x010fe200078e000d */
[----:B------:R-:W-:Y:S01]  /*4950*/  SHF.R.U64 R64, R64, 0x10, R65 ;  /* 0x0000001040407819 */ /* 0x000fe20000001241 */
[----:B------:R-:W-:Y:S02]  /*4960*/  HADD2.F32 R72, -RZ, R151.H1_H1 ;  /* 0x30000097ff487230 */ /* 0x000fe40000004100 */
        /* <DEDUP_REMOVED lines=9> */
[----:B------:R-:W-:Y:S01]  /*4a00*/  SHF.R.U32.HI R64, RZ, 0x10, R65 ;  /* 0x00000010ff407819 */ /* 0x000fe20000011641 */
[----:B------:R-:W-:Y:S01]  /*4a10*/  IMAD.MOV.U32 R65, RZ, RZ, R12 ;  /* 0x000000ffff417224 */ /* 0x000fe200078e000c */
[----:B------:R-:W-:Y:S01]  /*4a20*/  MOV R12, R15 ;  /* 0x0000000f000c7202 */ /* 0x000fe20000000f00 */
[----:B------:R-:W-:Y:S01]  /*4a30*/  HADD2.F32 R15, -RZ, R66.H0_H0 ;  /* 0x20000042ff0f7230 */ /* 0x000fe20000004100 */
[----:B------:R-:W-:Y:S01]  /*4a40*/  F2FP.F16.F32.PACK_AB R70, R71, R70 ;  /* 0x000000464746723e */ /* 0x000fe200000000ff */
[----:B------:R-:W-:Y:S02]  /*4a50*/  HADD2.F32 R64, -RZ, R64.H0_H0 ;  /* 0x20000040ff407230 */ /* 0x000fe40000004100 */
[----:B------:R-:W-:-:S02]  /*4a60*/  HADD2.F32 R13, -RZ, R12.H1_H1 ;  /* 0x3000000cff0d7230 */ /* 0x000fc40000004100 */
[----:B------:R-:W-:-:S03]  /*4a70*/  HADD2.F32 R12, -RZ, R12.H0_H0 ;  /* 0x2000000cff0c7230 */ /* 0x000fc60000004100 */
[CC--:B------:R-:W-:Y:S02]  /*4a80*/  FMUL.FTZ R66, R13.reuse, R15.reuse ;  /* 0x0000000f0d427220 */ /* 0x0c0fe40000410000 */
[C---:B------:R-:W-:Y:S02]  /*4a90*/  FMUL.FTZ R15, R12.reuse, R15 ;  /* 0x0000000f0c0f7220 */ /* 0x040fe40000410000 */
[-C--:B------:R-:W-:Y:S01]  /*4aa0*/  FFMA.FTZ R12, R12, R64.reuse, -R66 ;  /* 0x000000400c0c7223 */ /* 0x080fe20000010842 */
[----:B------:R-:W-:Y:S02]  /*4ab0*/  HADD2.F32 R66, -RZ, R152.H1_H1 ;  /* 0x30000098ff427230 */ /* 0x000fe40000004100 */
[----:B------:R-:W-:Y:S01]  /*4ac0*/  FFMA.FTZ R13, R13, R64, R15 ;  /* 0x000000400d0d7223 */ /* 0x000fe2000001000f */
[----:B------:R-:W-:Y:S02]  /*4ad0*/  IMAD.MOV.U32 R64, RZ, RZ, R14 ;  /* 0x000000ffff407224 */ /* 0x000fe400078e000e */
[----:B------:R-:W-:-:S02]  /*4ae0*/  HADD2.F32 R14, -RZ, R65.H1_H1 ;  /* 0x30000041ff0e7230 */ /* 0x000fc40000004100 */
[----:B------:R-:W-:Y:S02]  /*4af0*/  HADD2.F32 R15, -RZ, R65.H0_H0 ;  /* 0x20000041ff0f7230 */ /* 0x000fe40000004100 */
[----:B------:R-:W-:Y:S02]  /*4b00*/  HADD2.F32 R65, -RZ, R152.H0_H0 ;  /* 0x20000098ff417230 */ /* 0x000fe40000004100 */
        /* <DEDUP_REMOVED lines=11> */
[----:B------:R-:W-:Y:S01]  /*4bc0*/  FFMA.FTZ R72, R64, R65, R72 ;  /* 0x0000004140487223 */ /* 0x000fe20000010048 */
[----:B------:R-:W-:Y:S01]  /*4bd0*/  F2FP.F16.F32.PACK_AB R64, R13, R12 ;  /* 0x0000000c0d40723e */ /* 0x000fe200000000ff */
[----:B------:R-:W-:Y:S02]  /*4be0*/  IMAD.MOV.U32 R12, RZ, RZ, R14 ;  /* 0x000000ffff0c7224 */ /* 0x000fe400078e000e */
[----:B------:R-:W-:Y:S01]  /*4bf0*/  IMAD.MOV.U32 R13, RZ, RZ, R70 ;  /* 0x000000ffff0d7224 */ /* 0x000fe200078e0046 */
[----:B------:R-:W-:Y:S01]  /*4c00*/  F2FP.F16.F32.PACK_AB R67, R72, R67 ;  /* 0x000000434843723e */ /* 0x000fe200000000ff */
[----:B------:R-:W-:-:S04]  /*4c10*/  IMAD.MOV.U32 R15, RZ, RZ, R64 ;  /* 0x000000ffff0f7224 */ /* 0x000fc800078e0040 */
[----:B------:R-:W-:-:S07]  /*4c20*/  IMAD.MOV.U32 R14, RZ, RZ, R67 ;  /* 0x000000ffff0e7224 */ /* 0x000fce00078e0043 */
.L_x_4866:
[----:B------:R-:W-:Y:S05]  /*4c30*/  BSYNC B3 ;  /* 0x0000000000037941 */ /* 0x000fea0003800000 */
.L_x_4865:
[----:B----4-:R0:W-:Y:S02]  /*4c40*/  ST.E.128 desc[UR60][R68.64], R12 ;  /* 0x0000000c44007985 */ /* 0x0101e4000c101d3c */
.L_x_4864:
[----:B------:R-:W-:Y:S05]  /*4c50*/  BSYNC B2 ;  /* 0x0000000000027941 */ /* 0x000fea0003800000 */
.L_x_4863:
        /* <DEDUP_REMOVED lines=12> */
[----:B------:R-:W-:Y:S02]  /*4d20*/  HADD2.F32 R67, -RZ, R67.H0_H0 ;  /* 0x20000043ff437230 */ /* 0x000fe40000004100 */
[--C-:B------:R-:W-:Y:S02]  /*4d30*/  HADD2.F32 R13, -RZ, R62.reuse.H1_H1 ;  /* 0x3000003eff0d7230 */ /* 0x100fe40000004100 */
[----:B------:R-:W-:Y:S02]  /*4d40*/  HADD2.F32 R62, -RZ, R62.H0_H0 ;  /* 0x2000003eff3e7230 */ /* 0x000fe40000004100 */
[----:B------:R-:W-:-:S02]  /*4d50*/  HADD2.F32 R60, -RZ, R60.H0_H0 ;  /* 0x2000003cff3c7230 */ /* 0x000fc40000004100 */
[-C--:B------:R-:W-:Y:S01]  /*4d60*/  FMUL.FTZ R66, R13, R67.reuse ;  /* 0x000000430d427220 */ /* 0x080fe20000410000 */
[----:B------:R-:W-:-:S03]  /*4d70*/  FMUL.FTZ R67, R62, R67 ;  /* 0x000000433e437220 */ /* 0x000fc60000410000 */
[-C--:B------:R-:W-:Y:S01]  /*4d80*/  FFMA.FTZ R66, R62, R60.reuse, -R66 ;  /* 0x0000003c3e427223 */ /* 0x080fe20000010842 */
[----:B------:R-:W-:Y:S01]  /*4d90*/  FFMA.FTZ R67, R13, R60, R67 ;  /* 0x0000003c0d437223 */ /* 0x000fe20000010043 */
[----:B------:R-:W-:Y:S01]  /*4da0*/  SHF.R.U32.HI R60, RZ, 0x10, R61 ;  /* 0x00000010ff3c7819 */ /* 0x000fe2000001163d */
[--C-:B------:R-:W-:Y:S01]  /*4db0*/  HADD2.F32 R13, -RZ, R15.reuse.H1_H1 ;  /* 0x3000000fff0d7230 */ /* 0x100fe20000004100 */
[----:B------:R-:W-:Y:S01]  /*4dc0*/  SHF.R.U32.HI R61, RZ, 0x10, R63 ;  /* 0x00000010ff3d7819 */ /* 0x000fe2000001163f */
[----:B------:R-:W-:Y:S01]  /*4dd0*/  HADD2.F32 R15, -RZ, R15.H0_H0 ;  /* 0x2000000fff0f7230 */ /* 0x000fe20000004100 */
[----:B------:R-:W-:Y:S01]  /*4de0*/  F2FP.F16.F32.PACK_AB R66, R67, R66 ;  /* 0x000000424342723e */ /* 0x000fe200000000ff */
[----:B------:R-:W-:Y:S02]  /*4df0*/  HADD2.F32 R60, -RZ, R60.H0_H0 ;  /* 0x2000003cff3c7230 */ /* 0x000fe40000004100 */
[----:B------:R-:W-:-:S05]  /*4e00*/  HADD2.F32 R61, -RZ, R61.H0_H0 ;  /* 0x2000003dff3d7230 */ /* 0x000fca0000004100 */
[-C--:B------:R-:W-:Y:S01]  /*4e10*/  FMUL.FTZ R62, R13, R61.reuse ;  /* 0x0000003d0d3e7220 */ /* 0x080fe20000410000 */
[----:B------:R-:W-:-:S03]  /*4e20*/  FMUL.FTZ R61, R15, R61 ;  /* 0x0000003d0f3d7220 */ /* 0x000fc60000410000 */
[-C--:B------:R-:W-:Y:S01]  /*4e30*/  FFMA.FTZ R62, R15, R60.reuse, -R62 ;  /* 0x0000003c0f3e7223 */ /* 0x080fe2000001083e */
[----:B------:R-:W-:Y:S01]  /*4e40*/  FFMA.FTZ R61, R13, R60, R61 ;  /* 0x0000003c0d3d7223 */ /* 0x000fe2000001003d */
[--C-:B------:R-:W-:Y:S02]  /*4e50*/  HADD2.F32 R13, -RZ, R12.reuse.H0_H0 ;  /* 0x2000000cff0d7230 */ /* 0x100fe40000004100 */
[----:B------:R-:W-:Y:S02]  /*4e60*/  HADD2.F32 R12, -RZ, R12.H1_H1 ;  /* 0x3000000cff0c7230 */ /* 0x000fe40000004100 */
[--C-:B------:R-:W-:Y:S01]  /*4e70*/  HADD2.F32 R15, -RZ, R150.reuse.H0_H0 ;  /* 0x20000096ff0f7230 */ /* 0x100fe20000004100 */
[----:B------:R-:W-:Y:S01]  /*4e80*/  F2FP.F16.F32.PACK_AB R61, R61, R62 ;  /* 0x0000003e3d3d723e */ /* 0x000fe200000000ff */
[----:B------:R-:W-:Y:S02]  /*4e90*/  HADD2.F32 R60, -RZ, R149.H0_H0 ;  /* 0x20000095ff3c7230 */ /* 0x000fe40000004100 */
[----:B------:R-:W-:-:S02]  /*4ea0*/  HADD2.F32 R150, -RZ, R150.H1_H1 ;  /* 0x30000096ff967230 */ /* 0x000fc40000004100 */
[CC--:B------:R-:W-:Y:S01]  /*4eb0*/  FMUL.FTZ R63, R12.reuse, R15.reuse ;  /* 0x0000000f0c3f7220 */ /* 0x0c0fe20000410000 */
[C---:B------:R-:W-:Y:S01]  /*4ec0*/  FMUL.FTZ R15, R13.reuse, R15 ;  /* 0x0000000f0d0f7220 */ /* 0x040fe20000410000 */
[----:B------:R-:W-:Y:S02]  /*4ed0*/  HADD2.F32 R149, -RZ, R149.H1_H1 ;  /* 0x30000095ff957230 */ /* 0x000fe40000004100 */
        /* <DEDUP_REMOVED lines=11> */
[----:B------:R-:W-:Y:S01]  /*4f90*/  F2FP.F16.F32.PACK_AB R150, R150, R13 ;  /* 0x0000000d9696723e */ /* 0x000fe200000000ff */
[----:B------:R-:W-:-:S04]  /*4fa0*/  IMAD.MOV.U32 R13, RZ, RZ, R66 ;  /* 0x000000ffff0d7224 */ /* 0x000fc800078e0042 */
[----:B------:R-:W-:-:S07]  /*4fb0*/  IMAD.MOV.U32 R14, RZ, RZ, R150 ;  /* 0x000000ffff0e7224 */ /* 0x000fce00078e0096 */
.L_x_4870:
[----:B------:R-:W-:Y:S05]  /*4fc0*/  BSYNC B3 ;  /* 0x0000000000037941 */ /* 0x000fea0003800000 */
.L_x_4869:
[----:B----4-:R0:W-:Y:S02]  /*4fd0*/  ST.E.128 desc[UR60][R64.64], R12 ;  /* 0x0000000c40007985 */ /* 0x0101e4000c101d3c */
.L_x_4868:
[----:B------:R-:W-:Y:S05]  /*4fe0*/  BSYNC B2 ;  /* 0x0000000000027941 */ /* 0x000fea0003800000 */
.L_x_4867:
        /* <DEDUP_REMOVED lines=49> */
[----:B------:R-:W-:Y:S01]  /*5300*/  MOV R13, R56 ;  /* 0x00000038000d7202 */ /* 0x000fe20000000f00 */
[----:B------:R-:W-:Y:S02]  /*5310*/  IMAD.MOV.U32 R12, RZ, RZ, R62 ;  /* 0x000000ffff0c7224 */ /* 0x000fe400078e003e */
[----:B------:R-:W-:-:S07]  /*5320*/  IMAD.MOV.U32 R14, RZ, RZ, R148 ;  /* 0x000000ffff0e7224 */ /* 0x000fce00078e0094 */
.L_x_4872:
[----:B------:R-:W-:Y:S05]  /*5330*/  BSYNC B2 ;  /* 0x0000000000027941 */ /* 0x000fea0003800000 */
.L_x_4871:
[----:B----4-:R0:W-:Y:S02]  /*5340*/  ST.E.128 desc[UR60][R60.64], R12 ;  /* 0x0000000c3c007985 */ /* 0x0101e4000c101d3c */
.L_x_4850:
[----:B------:R-:W-:Y:S05]  /*5350*/  BSYNC B1 ;  /* 0x0000000000017941 */ /* 0x000fea0003800000 */
.L_x_4849:
[----:B------:R-:W-:-:S03]  /*5360*/  UMOV UR4, 0xffffffff ;  /* 0xffffffff00047882 */ /* 0x000fc60000000000 */
[----:B------:R-:W-:Y:S05]  /*5370*/  BRA.DIV UR4, `(.L_x_4873) ;  /* 0x0000028e04cc7947 */ /* 0x000fea000b800000 */
[----:B-1----:R-:W1:Y:S04]  /*5380*/  SHFL.IDX PT, R116, R116, 0x1, 0x1c1f ;  /* 0x003c1f0074747f89 */ /* 0x002e6800000e0000 */
[----:B------:R-:W0:Y:S02]  /*5390*/  SHFL.IDX PT, R117, R117, 0x1, 0x1c1f ;  /* 0x003c1f0075757f89 */ /* 0x000e2400000e0000 */
.L_x_5280:
        /* <DEDUP_REMOVED lines=10> */
[--C-:B---3--:R-:W-:Y:S01]  /*5440*/  SHF.R.U64 R11, R52, 0x10, R53.reuse ;  /* 0x00000010340b7819 */ /* 0x108fe20000001235 */
        /* <DEDUP_REMOVED lines=38> */
[----:B------:R-:W-:Y:S01]  /*56b0*/  F2FP.F16.F32.PACK_AB R14, R146, R13 ;  /* 0x0000000d920e723e */ /* 0x000fe200000000ff */
[----:B------:R-:W-:-:S07]  /*56c0*/  IMAD.MOV.U32 R13, RZ, RZ, R52 ;  /* 0x000000ffff0d7224 */ /* 0x000fce00078e0034 */
.L_x_4878:
[----:B------:R-:W-:Y:S05]  /*56d0*/  BSYNC B2 ;  /* 0x0000000000027941 */ /* 0x000fea0003800000 */
.L_x_4877:
[----:B----4-:R0:W-:Y:S02]  /*56e0*/  ST.E.128 desc[UR60][R56.64], R12 ;  /* 0x0000000c38007985 */ /* 0x0101e4000c101d3c */
.L_x_4876:
[----:B------:R-:W-:Y:S05]  /*56f0*/  BSYNC B1 ;  /* 0x0000000000017941 */ /* 0x000fea0003800000 */
.L_x_4875:
        /* <DEDUP_REMOVED lines=11> */
[--C-:B------:R-:W-:Y:S01]  /*57b0*/  SHF.R.U64 R54, R48, 0x10, R49.reuse ;  /* 0x0000001030367819 */ /* 0x100fe20000001231 */
[--C-:B----4-:R-:W-:Y:S01]  /*57c0*/  HADD2.F32 R56, -RZ, R15.reuse.H0_H0 ;  /* 0x2000000fff387230 */ /* 0x110fe20000004100 */
        /* <DEDUP_REMOVED lines=36> */
[----:B------:R-:W-:-:S02]  /*5a10*/  IMAD.MOV.U32 R13, RZ, RZ, R11 ;  /* 0x000000ffff0d7224 */ /* 0x000fc400078e000b */
[----:B------:R-:W-:Y:S01]  /*5a20*/  FFMA.FTZ R12, R12, R141, R51 ;  /* 0x0000008d0c0c7223 */ /* 0x000fe20000010033 */
[----:B------:R-:W-:-:S04]  /*5a30*/  F2FP.F16.F32.PACK_AB R54, R54, R55 ;  /* 0x000000373636723e */ /* 0x000fc800000000ff */
[----:B------:R-:W-:Y:S01]  /*5a40*/  F2FP.F16.F32.PACK_AB R14, R12, R57 ;  /* 0x000000390c0e723e */ /* 0x000fe200000000ff */
[----:B------:R-:W-:-:S07]  /*5a50*/  IMAD.MOV.U32 R12, RZ, RZ, R54 ;  /* 0x000000ffff0c7224 */ /* 0x000fce00078e0036 */
.L_x_4882:
[----:B------:R-:W-:Y:S05]  /*5a60*/  BSYNC B2 ;  /* 0x0000000000027941 */ /* 0x000fea0003800000 */
.L_x_4881:
[----:B----4-:R0:W-:Y:S02]  /*5a70*/  ST.E.128 desc[UR60][R52.64], R12 ;  /* 0x0000000c34007985 */ /* 0x0101e4000c101d3c */
.L_x_4880:
[----:B------:R-:W-:Y:S05]  /*5a80*/  BSYNC B1 ;  /* 0x0000000000017941 */ /* 0x000fea0003800000 */
.L_x_4879:
        /* <DEDUP_REMOVED lines=11> */
[--C-:B------:R-:W-:Y:S02]  /*5b40*/  SHF.R.U64 R11, R46, 0x10, R47.reuse ;  /* 0x000000102e0b7819 */ /* 0x100fe4000000122f */
[----:B------:R-:W-:Y:S02]  /*5b50*/  SHF.R.U32.HI R52, RZ, 0x10, R47 ;  /* 0x00000010ff347819 */ /* 0x000fe4000001162f */
[--C-:B------:R-:W-:Y:S01]  /*5b60*/  SHF.R.U64 R51, R44, 0x10, R45.reuse ;  /* 0x000000102c337819 */ /* 0x100fe2000000122d */
[----:B----4-:R-:W-:Y:S01]  /*5b70*/  IMAD.MOV.U32 R44, RZ, RZ, R12 ;  /* 0x000000ffff2c7224 */ /* 0x010fe200078e000c */
[----:B------:R-:W-:Y:S01]  /*5b80*/  SHF.R.U32.HI R50, RZ, 0x10, R45 ;  /* 0x00000010ff327819 */ /* 0x000fe2000001162d */
[----:B------:R-:W-:Y:S02]  /*5b90*/  HADD2.F32 R47, -RZ, R11.H0_H0 ;  /* 0x2000000bff2f7230 */ /* 0x000fe40000004100 */
[----:B------:R-:W-:Y:S02]  /*5ba0*/  HADD2.F32 R52, -RZ, R52.H0_H0 ;  /* 0x20000034ff347230 */ /* 0x000fe40000004100 */
[----:B------:R-:W-:-:S02]  /*5bb0*/  HADD2.F32 R12, -RZ, R13.H1_H1 ;  /* 0x3000000dff0c7230 */ /* 0x000fc40000004100 */
[----:B------:R-:W-:Y:S02]  /*5bc0*/  HADD2.F32 R11, -RZ, R13.H0_H0 ;  /* 0x2000000dff0b7230 */ /* 0x000fe40000004100 */
[--C-:B------:R-:W-:Y:S02]  /*5bd0*/  HADD2.F32 R45, -RZ, R15.reuse.H1_H1 ;  /* 0x3000000fff2d7230 */ /* 0x100fe40000004100 */
[-C--:B------:R-:W-:Y:S01]  /*5be0*/  FMUL.FTZ R54, R12, R47.reuse ;  /* 0x0000002f0c367220 */ /* 0x080fe20000410000 */
[----:B------:R-:W-:Y:S02]  /*5bf0*/  HADD2.F32 R13, -RZ, R15.H0_H0 ;  /* 0x2000000fff0d7230 */ /* 0x000fe40000004100 */
[----:B------:R-:W-:Y:S01]  /*5c00*/  FMUL.FTZ R47, R11, R47 ;  /* 0x0000002f0b2f7220 */ /* 0x000fe20000410000 */
[----:B------:R-:W-:Y:S02]  /*5c10*/  HADD2.F32 R46, -RZ, R51.H0_H0 ;  /* 0x20000033ff2e7230 */ /* 0x000fe40000004100 */
[----:B------:R-:W-:Y:S01]  /*5c20*/  FMUL.FTZ R56, R45, R52 ;  /* 0x000000342d387220 */ /* 0x000fe20000410000 */
[----:B------:R-:W-:-:S02]  /*5c30*/  HADD2.F32 R50, -RZ, R50.H0_H0 ;  /* 0x20000032ff327230 */ /* 0x000fc40000004100 */
[----:B------:R-:W-:Y:S01]  /*5c40*/  FMUL.FTZ R52, R13, R52 ;  /* 0x000000340d347220 */ /* 0x000fe20000410000 */
[--C-:B------:R-:W-:Y:S02]  /*5c50*/  HADD2.F32 R15, -RZ, R44.reuse.H1_H1 ;  /* 0x3000002cff0f7230 */ /* 0x100fe40000004100 */
[-C--:B------:R-:W-:Y:S01]  /*5c60*/  FFMA.FTZ R11, R11, R46.reuse, -R54 ;  /* 0x0000002e0b0b7223 */ /* 0x080fe20000010836 */
[----:B------:R-:W-:Y:S01]  /*5c70*/  FFMA.FTZ R12, R12, R46, R47 ;  /* 0x0000002e0c0c7223 */ /* 0x000fe2000001002f */
[-C--:B------:R-:W-:Y:S01]  /*5c80*/  FFMA.FTZ R54, R45, R50.reuse, R52 ;  /* 0x000000322d367223 */ /* 0x080fe20000010034 */
[----:B------:R-:W-:Y:S02]  /*5c90*/  HADD2.F32 R47, -RZ, R139.H1_H1 ;  /* 0x3000008bff2f7230 */ /* 0x000fe40000004100 */
[----:B------:R-:W-:Y:S01]  /*5ca0*/  FFMA.FTZ R13, R13, R50, -R56 ;  /* 0x000000320d0d7223 */ /* 0x000fe20000010838 */
[----:B------:R-:W-:Y:S01]  /*5cb0*/  HADD2.F32 R44, -RZ, R44.H0_H0 ;  /* 0x2000002cff2c7230 */ /* 0x000fe20000004100 */
[----:B------:R-:W-:Y:S01]  /*5cc0*/  F2FP.F16.F32.PACK_AB R11, R12, R11 ;  /* 0x0000000b0c0b723e */ /* 0x000fe200000000ff */
[----:B------:R-:W-:-:S02]  /*5cd0*/  HADD2.F32 R45, -RZ, R14.H1_H1 ;  /* 0x3000000eff2d7230 */ /* 0x000fc40000004100 */
[-C--:B------:R-:W-:Y:S01]  /*5ce0*/  FMUL.FTZ R51, R15, R47.reuse ;  /* 0x0000002f0f337220 */ /* 0x080fe20000410000 */
[----:B------:R-:W-:Y:S02]  /*5cf0*/  HADD2.F32 R139, -RZ, R139.H0_H0 ;  /* 0x2000008bff8b7230 */ /* 0x000fe40000004100 */
[----:B------:R-:W-:Y:S01]  /*5d00*/  FMUL.FTZ R50, R44, R47 ;  /* 0x0000002f2c327220 */ /* 0x000fe20000410000 */
[----:B------:R-:W-:Y:S02]  /*5d10*/  HADD2.F32 R14, -RZ, R14.H0_H0 ;  /* 0x2000000eff0e7230 */ /* 0x000fe40000004100 */
        /* <DEDUP_REMOVED lines=12> */
.L_x_4886:
[----:B------:R-:W-:Y:S05]  /*5de0*/  BSYNC B2 ;  /* 0x0000000000027941 */ /* 0x000fea0003800000 */
.L_x_4885:
[----:B----4-:R0:W-:Y:S02]  /*5df0*/  ST.E.128 desc[UR60][R48.64], R12 ;  /* 0x0000000c30007985 */ /* 0x0101e4000c101d3c */
.L_x_4884:
[----:B------:R-:W-:Y:S05]  /*5e00*/  BSYNC B1 ;  /* 0x0000000000017941 */ /* 0x000fea0003800000 */
.L_x_4883:
        /* <DEDUP_REMOVED lines=49> */
.L_x_4890:
[----:B------:R-:W-:Y:S05]  /*6120*/  BSYNC B2 ;  /* 0x0000000000027941 */ /* 0x000fea0003800000 */
.L_x_4889:
[----:B----4-:R0:W-:Y:S02]  /*6130*/  ST.E.128 desc[UR60][R44.64], R12 ;  /* 0x0000000c2c007985 */ /* 0x0101e4000c101d3c */
.L_x_4888:
[----:B------:R-:W-:Y:S05]  /*6140*/  BSYNC B1 ;  /* 0x0000000000017941 */ /* 0x000fea0003800000 */
.L_x_4887:
        /* <DEDUP_REMOVED lines=49> */
.L_x_4894:
[----:B------:R-:W-:Y:S05]  /*6460*/  BSYNC B2 ;  /* 0x0000000000027941 */ /* 0x000fea0003800000 */
.L_x_4893:
[----:B----4-:R0:W-:Y:S02]  /*6470*/  ST.E.128 desc[UR60][R40.64], R12 ;  /* 0x0000000c28007985 */ /* 0x0101e4000c101d3c */
.L_x_4892:
[----:B------:R-:W-:Y:S05]  /*6480*/  BSYNC B1 ;  /* 0x0000000000017941 */ /* 0x000fea0003800000 */
.L_x_4891:
        /* <DEDUP_REMOVED lines=48> */
.L_x_4896:
[----:B------:R-:W-:Y:S05]  /*6790*/  BSYNC B1 ;  /* 0x0000000000017941 */ /* 0x000fea0003800000 */
.L_x_4895:
[----:B----4-:R0:W-:Y:S01]  /*67a0*/  ST.E.128 desc[UR60][R36.64], R12 ;  /* 0x0000000c24007985 */ /* 0x0101e2000c101d3c */
[----:B------:R-:W-:Y:S05]  /*67b0*/  BRA `(.L_x_4874) ;  /* 0x00000040006c7947 */ /* 0x000fea0003800000 */
.L_x_4840:
        /* <DEDUP_REMOVED lines=22> */
[----:B------:R-:W-:Y:S02]  /*6920*/  LEA R56, P2, R32, UR4, 0x1 ;  /* 0x0000000420387c11 */ /* 0x000fe4000f8408ff */
[----:B------:R-:W-:-:S02]  /*6930*/  CS2R R52, SRZ ;  /* 0x0000000000347805 */ /* 0x000fc4000001ff00 */
        /* <DEDUP_REMOVED lines=23> */
.L_x_4898:
[----:B------:R-:W-:Y:S05]  /*6ab0*/  BSYNC B1 ;  /* 0x0000000000017941 */ /* 0x000fea0003800000 */
.L_x_4897:
        /* <DEDUP_REMOVED lines=12> */
[----:B------:R-:W-:-:S02]  /*6b80*/  CS2R R78, SRZ ;  /* 0x00000000004e7805 */ /* 0x000fc4000001ff00 */
[----:B-----5:R-:W-:Y:S02]  /*6b90*/  MOV R81, R34 ;  /* 0x0000002200517202 */ /* 0x020fe40000000f00 */
[----:B------:R-:W-:Y:S01]  /*6ba0*/  CS2R R76, SRZ ;  /* 0x00000000004c7805 */ /* 0x000fe2000001ff00 */
[----:B------:R-:W-:Y:S06]  /*6bb0*/  @P4 BRA `(.L_x_4900) ;  /* 0x00000000007c4947 */ /* 0x000fec0003800000 */
        /* <DEDUP_REMOVED lines=31> */
.L_x_4900:
[----:B------:R-:W-:Y:S05]  /*6db0*/  BSYNC B1 ;  /* 0x0000000000017941 */ /* 0x000fea0003800000 */
.L_x_4899:
[----:B------:R-:W2:Y:S01]  /*6dc0*/  LDL R11, [R1+0x3c] ;  /* 0x00003c00010b7983 */ /* 0x000ea20000100800 */
[----:B0-----:R-:W-:Y:S02]  /*6dd0*/  IMAD.MOV.U32 R12, RZ, RZ, R32 ;  /* 0x000000ffff0c7224 */ /* 0x001fe400078e0020 */
[----:B------:R-:W-:Y:S02]  /*6de0*/  IMAD.MOV.U32 R13, RZ, RZ, R33 ;  /* 0x000000ffff0d7224 */ /* 0x000fe400078e0021 */
        /* <DEDUP_REMOVED lines=10> */
[----:B------:R-:W-:-:S04]  /*6e90*/  PRMT R147, R14, 0x7610, R147 ;  /* 0x000076100e937816 */ /* 0x000fc80000000093 */
[----:B------:R-:W-:Y:S02]  /*6ea0*/  PRMT R165, R12, 0x5410, R13 ;  /* 0x000054100ca57816 */ /* 0x000fe4000000000d */
[----:B------:R-:W-:Y:S02]  /*6eb0*/  MOV R12, R46 ;  /* 0x0000002e000c7202 */ /* 0x000fe40000000f00 */
[----:B--2---:R-:W-:Y:S01]  /*6ec0*/  R2UR UR4, R11 ;  /* 0x000000000b0472ca */ /* 0x004fe200000e0000 */
[----:B------:R-:W-:-:S05]  /*6ed0*/  IMAD.MOV.U32 R11, RZ, RZ, R35 ;  /* 0x000000ffff0b7224 */ /* 0x000fca00078e0023 */
[----:B------:R-:W-:Y:S01]  /*6ee0*/  PRMT R157, R81, 0x5410, R11 ;  /* 0x00005410519d7816 */ /* 0x000fe2000000000b */
[----:B------:R-:W-:-:S05]  /*6ef0*/  IMAD.MOV.U32 R11, RZ, RZ, R37 ;  /* 0x000000ffff0b7224 */ /* 0x000fca00078e0025 */
[----:B------:R-:W-:Y:S01]  /*6f00*/  PRMT R164, R11, 0x7610, R164 ;  /* 0x000076100ba47816 */ /* 0x000fe200000000a4 */
[----:B------:R-:W-:Y:S01]  /*6f10*/  IMAD.MOV.U32 R11, RZ, RZ, R42 ;  /* 0x000000ffff0b7224 */ /* 0x000fe200078e002a */
[----:B------:R-:W-:-:S04]  /*6f20*/  UISETP.NE.AND UP0, UPT, UR4, 0x3, UPT ;  /* 0x000000030400788c */ /* 0x000fc8000bf05270 */
[----:B------:R-:W-:Y:S01]  /*6f30*/  PRMT R164, R164, 0x5410, R11 ;  /* 0x00005410a4a47816 */ /* 0x000fe2000000000b */
[----:B------:R-:W-:Y:S01]  /*6f40*/  IMAD.MOV.U32 R11, RZ, RZ, R47 ;  /* 0x000000ffff0b7224 */ /* 0x000fe200078e002f */
[----:B------:R-:W-:-:S04]  /*6f50*/  PLOP3.LUT P2, PT, PT, PT, UP0, 0x80, 0x0 ;  /* 0x000000000000781c */ /* 0x000fc80003f4f008 */
[----:B------:R-:W-:Y:S01]  /*6f60*/  PRMT R159, R12, 0x5410, R11 ;  /* 0x000054100c9f7816 */ /* 0x000fe2000000000b */
[----:B------:R-:W-:Y:S02]  /*6f70*/  IMAD.MOV.U32 R12, RZ, RZ, R44 ;  /* 0x000000ffff0c7224 */ /* 0x000fe400078e002c */
[----:B------:R-:W-:-:S05]  /*6f80*/  IMAD.MOV.U32 R11, RZ, RZ, R45 ;  /* 0x000000ffff0b7224 */ /* 0x000fca00078e002d */
[----:B------:R-:W-:Y:S01]  /*6f90*/  PRMT R160, R12, 0x5410, R11 ;  /* 0x000054100ca07816 */ /* 0x000fe2000000000b */
[----:B------:R-:W-:Y:S02]  /*6fa0*/  IMAD.MOV.U32 R11, RZ, RZ, R51 ;  /* 0x000000ffff0b7224 */ /* 0x000fe400078e0033 */
[----:B------:R-:W-:-:S03]  /*6fb0*/  IMAD.MOV.U32 R12, RZ, RZ, R50 ;  /* 0x000000ffff0c7224 */ /* 0x000fc600078e0032 */
[----:B------:R-:W-:Y:S01]  /*6fc0*/  PRMT R163, R163, 0x5410, R11 ;  /* 0x00005410a3a37816 */ /* 0x000fe2000000000b */
[----:B------:R-:W-:Y:S01]  /*6fd0*/  IMAD.MOV.U32 R11, RZ, RZ, R49 ;  /* 0x000000ffff0b7224 */ /* 0x000fe200078e0031 */
[----:B------:R-:W-:Y:S02]  /*6fe0*/  PRMT R161, R161, 0x5410, R12 ;  /* 0x00005410a1a17816 */ /* 0x000fe4000000000c */
[----:B------:R-:W-:Y:S02]  /*6ff0*/  MOV R12, R48 ;  /* 0x00000030000c7202 */ /* 0x000fe40000000f00 */
[----:B------:R-:W-:Y:S01]  /*7000*/  PRMT R166, R11, 0x7610, R166 ;  /* 0x000076100ba67816 */ /* 0x000fe200000000a6 */
[----:B------:R-:W-:Y:S01]  /*7010*/  IMAD.MOV.U32 R11, RZ, RZ, R54 ;  /* 0x000000ffff0b7224 */ /* 0x000fe200078e0036 */
[----:B------:R-:W-:Y:S01]  /*7020*/  PRMT R162, R162, 0x5410, R12 ;  /* 0x00005410a2a27816 */ /* 0x000fe2000000000c */
[----:B------:R-:W-:-:S03]  /*7030*/  IMAD.MOV.U32 R12, RZ, RZ, R55 ;  /* 0x000000ffff0c7224 */ /* 0x000fc600078e0037 */
[----:B------:R-:W-:Y:S01]  /*7040*/  PRMT R166, R166, 0x5410, R11 ;  /* 0x00005410a6a67816 */ /* 0x000fe2000000000b */
[----:B------:R-:W-:Y:S01]  /*7050*/  IMAD.MOV.U32 R11, RZ, RZ, R52 ;  /* 0x000000ffff0b7224 */ /* 0x000fe200078e0034 */
[----:B------:R-:W-:Y:S01]  /*7060*/  PRMT R167, R12, 0x7610, R167 ;  /* 0x000076100ca77816 */ /* 0x000fe200000000a7 */
[----:B------:R-:W-:-:S03]  /*7070*/  IMAD.MOV.U32 R12, RZ, RZ, R53 ;  /* 0x000000ffff0c7224 */ /* 0x000fc600078e0035 */
[----:B------:R-:W-:Y:S01]  /*7080*/  PRMT R167, R167, 0x5410, R11 ;  /* 0x00005410a7a77816 */ /* 0x000fe2000000000b */
[----:B-----5:R-:W-:Y:S01]  /*7090*/  IMAD.MOV.U32 R11, RZ, RZ, R59 ;  /* 0x000000ffff0b7224 */ /* 0x020fe200078e003b */
[----:B------:R-:W-:Y:S02]  /*70a0*/  PRMT R146, R12, 0x7610, R146 ;  /* 0x000076100c927816 */ /* 0x000fe40000000092 */
        /* <DEDUP_REMOVED lines=40> */
.L_x_4901:
[----:B------:R-:W-:Y:S01]  /*7330*/  LEA R87, R17, R2, 0x3 ;  /* 0x0000000211577211 */ /* 0x000fe200078e18ff */
[----:B------:R-:W-:Y:S01]  /*7340*/  BSSY B1, `(.L_x_4902) ;  /* 0x0000004000017945 */ /* 0x000fe20003800000 */
[----:B------:R-:W-:-:S04]  /*7350*/  SHF.L.U32 R88, R220, 0x1f, RZ ;  /* 0x0000001fdc587819 */ /* 0x000fc800000006ff */
[----:B------:R-:W0:Y:S02]  /*7360*/  SYNCS.PHASECHK.TRANS64.TRYWAIT P5, [R87+URZ+0x30890], R88 ;  /* 0x03089058570075a7 */ /* 0x000e2400080a017f */
[----:B0-----:R-:W-:Y:S05]  /*7370*/  @!P5 BRA `(.L_x_4903) ;  /* 0x000002700018d947 */ /* 0x001fea0003800000 */
.L_x_5281:
[----:B------:R-:W-:Y:S05]  /*7380*/  BSYNC B1 ;  /* 0x0000000000017941 */ /* 0x000fea0003800000 */
.L_x_4902:
[----:B------:R-:W1:Y:S01]  /*7390*/  LDC R128, c[0x0][0x2f4] ;  /* 0x0000bd00ff807b82 */ /* 0x000e620000000800 */
[----:B------:R-:W-:Y:S01]  /*73a0*/  UMOV UR4, 0xffffffff ;  /* 0xffffffff00047882 */ /* 0x000fe20000000000 */
[----:B-1----:R-:W-:Y:S02]  /*73b0*/  IMAD.IADD R132, R128, 0x1, -R119 ;  /* 0x0000000180847824 */ /* 0x002fe400078e0a77 */
[----:B------:R-:W-:Y:S05]  /*73c0*/  BRA.DIV UR4, `(.L_x_4904) ;  /* 0x0000027204187947 */ /* 0x000fea000b800000 */
[----:B------:R1:W2:Y:S04]  /*73d0*/  SHFL.IDX PT, R115, R116, RZ, 0x1c1f ;  /* 0x001c1fff74737589 */ /* 0x0002a800000e0000 */
[----:B------:R1:W3:Y:S02]  /*73e0*/  SHFL.IDX PT, R11, R117, RZ, 0x1c1f ;  /* 0x001c1fff750b7589 */ /* 0x0002e400000e0000 */
.L_x_5285:
        /* <DEDUP_REMOVED lines=8> */
[----:B------:R-:W-:Y:S01]  /*7470*/  BSSY B3, `(.L_x_4909) ;  /* 0x000006e000037945 */ /* 0x000fe20003800000 */
[----:B------:R-:W-:Y:S02]  /*7480*/  SHF.R.U32.HI R14, RZ, 0x3, R229 ;  /* 0x00000003ff0e7819 */ /* 0x000fe400000116e5 */
        /* <DEDUP_REMOVED lines=27> */
[----:B------:R-:W-:Y:S01]  /*7640*/  HADD2.F32 R148, -RZ, R140.H0_H0 ;  /* 0x2000008cff947230 */ /* 0x000fe20000004100 */
[----:B------:R-:W-:Y:S01]  /*7650*/  SHF.R.U32.HI R43, RZ, 0x10, R43 ;  /* 0x00000010ff2b7819 */ /* 0x000fe2000001162b */
[----:B------:R-:W-:-:S02]  /*7660*/  HADD2.F32 R147, -RZ, R147.H0_H0 ;  /* 0x20000093ff937230 */ /* 0x000fc40000004100 */
[CC--:B------:R-:W-:Y:S01]  /*7670*/  FMUL.FTZ R81, R13.reuse, R146.reuse ;  /* 0x000000920d517220 */ /* 0x0c0fe20000410000 */
        /* <DEDUP_REMOVED lines=13> */
[CC--:B------:R-:W-:Y:S01]  /*7750*/  FMUL.FTZ R140, R145.reuse, R146.reuse ;  /* 0x00000092918c7220 */ /* 0x0c0fe20000410000 */
[C---:B------:R-:W-:Y:S01]  /*7760*/  FMUL.FTZ R146, R52.reuse, R146 ;  /* 0x0000009234927220 */ /* 0x040fe20000410000 */
[----:B------:R-:W-:Y:S02]  /*7770*/  HADD2.F32 R40, -RZ, R40.H0_H0 ;  /* 0x20000028ff287230 */ /* 0x000fe40000004100 */
[-C--:B------:R-:W-:Y:S01]  /*7780*/  FFMA.FTZ R52, R52, R41.reuse, -R140 ;  /* 0x0000002934347223 */ /* 0x080fe2000001088c */
[----:B------:R-:W-:Y:S01]  /*7790*/  FFMA.FTZ R41, R145, R41, R146 ;  /* 0x0000002991297223 */ /* 0x000fe20000010092 */
[----:B------:R-:W-:-:S02]  /*77a0*/  HADD2.F32 R145, -RZ, R83.H0_H0 ;  /* 0x20000053ff917230 */ /* 0x000fc40000004100 */
[----:B------:R-:W-:Y:S01]  /*77b0*/  HADD2.F32 R146, -RZ, R165.H0_H0 ;  /* 0x200000a5ff927230 */ /* 0x000fe20000004100 */
[----:B------:R-:W-:Y:S01]  /*77c0*/  F2FP.F16.F32.PACK_AB R52, R52, R81 ;  /* 0x000000513434723e */ /* 0x000fe200000000ff */
[----:B------:R-:W-:Y:S02]  /*77d0*/  HADD2.F32 R54, -RZ, R54.H0_H0 ;  /* 0x20000036ff367230 */ /* 0x000fe40000004100 */
[-C--:B------:R-:W-:Y:S01]  /*77e0*/  FMUL.FTZ R140, R145, R147.reuse ;  /* 0x00000093918c7220 */ /* 0x080fe20000410000 */
[C---:B------:R-:W-:Y:S01]  /*77f0*/  FMUL.FTZ R147, R148.reuse, R147 ;  /* 0x0000009394937220 */ /* 0x040fe20000410000 */
[----:B------:R-:W-:Y:S01]  /*7800*/  HADD2.F32 R42, -RZ, R42.H0_H0 ;  /* 0x2000002aff2a7230 */ /* 0x000fe20000004100 */
[----:B------:R-:W-:Y:S01]  /*7810*/  F2FP.F16.F32.PACK_AB R41, R41, R13 ;  /* 0x0000000d2929723e */ /* 0x000fe200000000ff */
[-C--:B------:R-:W-:Y:S01]  /*7820*/  FFMA.FTZ R140, R148, R146.reuse, -R140 ;  /* 0x00000092948c7223 */ /* 0x080fe2000001088c */
[----:B------:R-:W-:Y:S01]  /*7830*/  FFMA.FTZ R145, R145, R146, R147 ;  /* 0x0000009291917223 */ /* 0x000fe20000010093 */
[----:B------:R-:W-:Y:S01]  /*7840*/  SHF.R.U32.HI R146, RZ, 0x10, R55 ;  /* 0x00000010ff927819 */ /* 0x000fe20000011637 */
[----:B------:R-:W-:-:S02]  /*7850*/  HADD2.F32 R55, -RZ, R83.H1_H1 ;  /* 0x30000053ff377230 */ /* 0x000fc40000004100 */
[----:B------:R-:W-:Y:S02]  /*7860*/  HADD2.F32 R148, -RZ, R167.H1_H1 ;  /* 0x300000a7ff947230 */ /* 0x000fe40000004100 */
[----:B------:R-:W-:Y:S02]  /*7870*/  HADD2.F32 R83, -RZ, R146.H0_H0 ;  /* 0x20000092ff537230 */ /* 0x000fe40000004100 */
[----:B------:R-:W-:Y:S02]  /*7880*/  HADD2.F32 R146, -RZ, R43.H0_H0 ;  /* 0x2000002bff927230 */ /* 0x000fe40000004100 */
[----:B------:R-:W-:Y:S02]  /*7890*/  IMAD.MOV.U32 R13, RZ, RZ, R52 ;  /* 0x000000ffff0d7224 */ /* 0x000fe400078e0034 */
[----:B------:R-:W-:Y:S01]  /*78a0*/  FMUL.FTZ R43, R55, R83 ;  /* 0x00000053372b7220 */ /* 0x000fe20000410000 */
[----:B------:R-:W-:-:S03]  /*78b0*/  IMAD.MOV.U32 R81, RZ, RZ, R41 ;  /* 0x000000ffff517224 */ /* 0x000fc600078e0029 */
[C---:B------:R-:W-:Y:S01]  /*78c0*/  FFMA.FTZ R43, R15.reuse, R146, -R43 ;  /* 0x000000920f2b7223 */ /* 0x040fe2000001082b */
[----:B------:R-:W-:Y:S01]  /*78d0*/  FMUL.FTZ R15, R15, R83 ;  /* 0x000000530f0f7220 */ /* 0x000fe20000410000 */
[----:B------:R-:W-:-:S03]  /*78e0*/  HADD2.F32 R83, -RZ, R165.H1_H1 ;  /* 0x300000a5ff537230 */ /* 0x000fc60000004100 */
        /* <DEDUP_REMOVED lines=21> */
[CC--:B------:R-:W-:Y:S01]  /*7a40*/  FMUL.FTZ R83, R53.reuse, R146.reuse ;  /* 0x0000009235537220 */ /* 0x0c0fe20000410000 */
        /* <DEDUP_REMOVED lines=11> */
[----:B------:R-:W-:Y:S01]  /*7b00*/  F2FP.F16.F32.PACK_AB R53, R53, R83 ;  /* 0x000000533535723e */ /* 0x000fe200000000ff */
[----:B------:R-:W-:Y:S01]  /*7b10*/  IMAD.MOV.U32 R83, RZ, RZ, R145 ;  /* 0x000000ffff537224 */ /* 0x000fe200078e0091 */
[----:B------:R-:W-:Y:S02]  /*7b20*/  F2FP.F16.F32.PACK_AB R54, R54, R146 ;  /* 0x000000923636723e */ /* 0x000fe400000000ff */
[----:B------:R-:W-:-:S03]  /*7b30*/  MOV R14, R53 ;  /* 0x00000035000e7202 */ /* 0x000fc60000000f00 */
[----:B------:R-:W-:-:S07]  /*7b40*/  IMAD.MOV.U32 R82, RZ, RZ, R54 ;  /* 0x000000ffff527224 */ /* 0x000fce00078e0036 */
.L_x_4910:
[----:B------:R-:W-:Y:S05]  /*7b50*/  BSYNC B3 ;  /* 0x0000000000037941 */ /* 0x000fea0003800000 */
.L_x_4909:
[----:B------:R-:W-:-:S04]  /*7b60*/  LEA R40, P3, R6, R11, 0x1 ;  /* 0x0000000b06287211 */ /* 0x000fc800078608ff */
[----:B--2---:R-:W-:Y:S02]  /*7b70*/  LEA.HI.X R41, R6, R115, R108, 0x1, P3 ;  /* 0x0000007306297211 */ /* 0x004fe400018f0c6c */
[----:B------:R-:W-:-:S03]  /*7b80*/  ISETP.GE.AND P3, PT, R139, R128, PT ;  /* 0x000000808b00720c */ /* 0x000fc60003f66270 */
[----:B----4-:R2:W-:Y:S10]  /*7b90*/  ST.E.128 desc[UR60][R40.64], R12 ;  /* 0x0000000c28007985 */ /* 0x0105f4000c101d3c */
[----:B--2---:R-:W-:-:S05]  /*7ba0*/  @!P3 IMAD.WIDE R12, R139, 0x2, R114 ;  /* 0x000000028b0cb825 */ /* 0x004fca00078e0272 */
[----:B---3--:R3:W-:Y:S02]  /*7bb0*/  @!P3 ST.E.128 desc[UR60][R12.64], R80 ;  /* 0x000000500c00b985 */ /* 0x0087e4000c101d3c */
.L_x_4908:
[----:B------:R-:W-:Y:S05]  /*7bc0*/  BSYNC B2 ;  /* 0x0000000000027941 */ /* 0x000fea0003800000 */
.L_x_4907:
[----:B------:R-:W-:Y:S01]  /*7bd0*/  ISETP.NE.AND P3, PT, R10, RZ, PT ;  /* 0x000000ff0a00720c */ /* 0x000fe20003f65270 */
[----:B------:R-:W-:-:S12]  /*7be0*/  BSSY B2, `(.L_x_4911) ;  /* 0x0000079000027945 */ /* 0x000fd80003800000 */
[----:B------:R-:W-:Y:S05]  /*7bf0*/  @!P3 BRA `(.L_x_4912) ;  /* 0x0000000400dcb947 */ /* 0x000fea0003800000 */
[----:B------:R-:W4:Y:S01]  /*7c00*/  LDL R15, [R1+0x30] ;  /* 0x00003000010f7983 */ /* 0x000f220000100800 */
[----:B---3--:R-:W-:Y:S01]  /*7c10*/  SEL R12, R119, R132, !P1 ;  /* 0x00000084770c7207 */ /* 0x008fe20004800000 */
        /* <DEDUP_REMOVED lines=108> */
[----:B------:R-:W-:Y:S02]  /*82e0*/  IMAD.MOV.U32 R14, RZ, RZ, R50 ;  /* 0x000000ffff0e7224 */ /* 0x000fe400078e0032 */
[----:B------:R-:W-:-:S07]  /*82f0*/  IMAD.MOV.U32 R42, RZ, RZ, R39 ;  /* 0x000000ffff2a7224 */ /* 0x000fce00078e0027 */
.L_x_4914:
[----:B------:R-:W-:Y:S05]  /*8300*/  BSYNC B3 ;  /* 0x0000000000037941 */ /* 0x000fea0003800000 */
.L_x_4913:
[----:B------:R-:W-:-:S04]  /*8310*/  LEA R36, P3, R7, R11, 0x1 ;  /* 0x0000000b07247211 */ /* 0x000fc800078608ff */
[----:B--2---:R-:W-:Y:S02]  /*8320*/  LEA.HI.X R37, R7, R115, R107, 0x1, P3 ;  /* 0x0000007307257211 */ /* 0x004fe400018f0c6b */
[----:B------:R-:W-:-:S03]  /*8330*/  ISETP.GE.AND P3, PT, R52, R128, PT ;  /* 0x000000803400720c */ /* 0x000fc60003f66270 */
[----:B----4-:R2:W-:Y:S10]  /*8340*/  ST.E.128 desc[UR60][R36.64], R12 ;  /* 0x0000000c24007985 */ /* 0x0105f4000c101d3c */
[----:B--2---:R-:W-:-:S05]  /*8350*/  @!P3 IMAD.WIDE R12, R52, 0x2, R114 ;  /* 0x00000002340cb825 */ /* 0x004fca00078e0272 */
[----:B---3--:R4:W-:Y:S02]  /*8360*/  @!P3 ST.E.128 desc[UR60][R12.64], R40 ;  /* 0x000000280c00b985 */ /* 0x0089e4000c101d3c */
.L_x_4912:
[----:B------:R-:W-:Y:S05]  /*8370*/  BSYNC B2 ;  /* 0x0000000000027941 */ /* 0x000fea0003800000 */
.L_x_4911:
[----:B------:R-:W-:-:S13]  /*8380*/  ISETP.NE.AND P3, PT, R20, RZ, PT ;  /* 0x000000ff1400720c */ /* 0x000fda0003f65270 */
[----:B------:R-:W-:Y:S05]  /*8390*/  @!P3 BRA `(.L_x_4906) ;  /* 0x0000000400e0b947 */ /* 0x000fea0003800000 */
[----:B------:R-:W5:Y:S01]  /*83a0*/  LDL R15, [R1+0x30] ;  /* 0x00003000010f7983 */ /* 0x000f620000100800 */
[----:B------:R-:W-:Y:S01]  /*83b0*/  LOP3.LUT P5, RZ, R16, 0x1, RZ, 0xc0, !PT ;  /* 0x0000000110ff7812 */ /* 0x000fe200078ac0ff */
[----:B------:R-:W-:Y:S01]  /*83c0*/  BSSY B2, `(.L_x_4915) ;  /* 0x0000071000027945 */ /* 0x000fe20003800000 */
[C---:B----4-:R-:W-:Y:S02]  /*83d0*/  LEA R40, P3, R8.reuse, R11, 0x1 ;  /* 0x0000000b08287211 */ /* 0x050fe400078608ff */
[----:B------:R-:W-:Y:S02]  /*83e0*/  SEL R11, R119, R132, !P5 ;  /* 0x00000084770b7207 */ /* 0x000fe40006800000 */
[----:B------:R-:W-:Y:S02]  /*83f0*/  SHF.R.U32.HI R14, RZ, 0x3, R229 ;  /* 0x00000003ff0e7819 */ /* 0x000fe400000116e5 */
[----:B---3--:R-:W-:Y:S02]  /*8400*/  SHF.R.S32.HI R12, RZ, 0x1f, R11 ;  /* 0x0000001fff0c7819 */ /* 0x008fe4000001140b */
[----:B--2---:R-:W-:-:S02]  /*8410*/  LEA.HI.X R41, R8, R115, R106, 0x1, P3 ;  /* 0x0000007308297211 */ /* 0x004fc400018f0c6a */
[----:B------:R-:W-:Y:S02]  /*8420*/  LEA.HI R11, R12, R11, RZ, 0x4 ;  /* 0x0000000b0c0b7211 */ /* 0x000fe400078f20ff */
[----:B------:R-:W-:Y:S02]  /*8430*/  ISETP.GE.AND P3, PT, R194, R118, PT ;  /* 0x00000076c200720c */ /* 0x000fe40003f66270 */
[----:B------:R-:W-:-:S04]  /*8440*/  LEA.HI.SX32 R11, R11, R110, 0x1c ;  /* 0x0000006e0b0b7211 */ /* 0x000fc800078fe2ff */
[----:B------:R-:W-:-:S04]  /*8450*/  SHF.R.S32.HI R13, RZ, 0x1f, R11 ;  /* 0x0000001fff0d7819 */ /* 0x000fc8000001140b */
        /* <DEDUP_REMOVED lines=11> */
[----:B------:R-:W2:Y:S04]  /*8510*/  LDS.128 R36, [R36+0x1e400] ;  /* 0x01e4000024247984 */ /* 0x000ea80000000c00 */
[----:B------:R-:W3:Y:S01]  /*8520*/  LDS.128 R12, [R12+0x1e400] ;  /* 0x01e400000c0c7984 */ /* 0x000ee20000000c00 */
[----:B------:R-:W-:Y:S05]  /*8530*/  @P3 BRA `(.L_x_4916) ;  /* 0x0000000400643947 */ /* 0x000fea0003800000 */
[----:B------:R-:W-:Y:S01]  /*8540*/  HADD2.F32 R43, -RZ, R160.H1_H1 ;  /* 0x300000a0ff2b7230 */ /* 0x000fe20000004100 */
[--C-:B------:R-:W-:Y:S01]  /*8550*/  SHF.R.U64 R32, R32, 0x10, R33.reuse ;  /* 0x0000001020207819 */ /* 0x100fe20000001221 */
[----:B--2---:R-:W-:Y:S01]  /*8560*/  HADD2.F32 R42, -RZ, R37.H0_H0 ;  /* 0x20000025ff2a7230 */ /* 0x004fe20000004100 */
[----:B------:R-:W-:Y:S01]  /*8570*/  SHF.R.U32.HI R33, RZ, 0x10, R33 ;  /* 0x00000010ff217819 */ /* 0x000fe20000011621 */
[----:B---3--:R-:W-:Y:S01]  /*8580*/  HADD2.F32 R49, -RZ, R13.H0_H0 ;  /* 0x2000000dff317230 */ /* 0x008fe20000004100 */
[----:B------:R-:W-:Y:S01]  /*8590*/  SHF.R.U64 R44, R44, 0x10, R45 ;  /* 0x000000102c2c7819 */ /* 0x000fe2000000122d */
[----:B------:R-:W-:Y:S02]  /*85a0*/  HADD2.F32 R48, -RZ, R158.H1_H1 ;  /* 0x3000009eff307230 */ /* 0x000fe40000004100 */
[-C--:B------:R-:W-:Y:S01]  /*85b0*/  FMUL.FTZ R50, R42, R43.reuse ;  /* 0x0000002b2a327220 */ /* 0x080fe20000410000 */
[----:B------:R-:W-:Y:S02]  /*85c0*/  HADD2.F32 R37, -RZ, R37.H1_H1 ;  /* 0x30000025ff257230 */ /* 0x000fe40000004100 */
[----:B------:R-:W-:Y:S01]  /*85d0*/  FMUL.FTZ R43, R49, R43 ;  /* 0x0000002b312b7220 */ /* 0x000fe20000410000 */
[----:B------:R-:W-:-:S02]  /*85e0*/  HADD2.F32 R13, -RZ, R13.H1_H1 ;  /* 0x3000000dff0d7230 */ /* 0x000fc40000004100 */
[-C--:B------:R-:W-:Y:S01]  /*85f0*/  FFMA.FTZ R50, R49, R48.reuse, -R50 ;  /* 0x0000003031327223 */ /* 0x080fe20000010832 */
[----:B------:R-:W-:Y:S02]  /*8600*/  HADD2.F32 R33, -RZ, R33.H0_H0 ;  /* 0x20000021ff217230 */ /* 0x000fe40000004100 */
[----:B------:R-:W-:Y:S01]  /*8610*/  FFMA.FTZ R42, R42, R48, R43 ;  /* 0x000000302a2a7223 */ /* 0x000fe2000001002b */
[----:B------:R-:W-:Y:S01]  /*8620*/  SHF.R.U32.HI R43, RZ, 0x10, R45 ;  /* 0x00000010ff2b7819 */ /* 0x000fe2000001162d */
[--C-:B------:R-:W-:Y:S01]  /*8630*/  HADD2.F32 R45, -RZ, R15.reuse.H0_H0 ;  /* 0x2000000fff2d7230 */ /* 0x100fe20000004100 */
[--C-:B------:R-:W-:Y:S01]  /*8640*/  SHF.R.U64 R34, R34, 0x10, R35.reuse ;  /* 0x0000001022227819 */ /* 0x100fe20000001223 */
[----:B------:R-:W-:Y:S01]  /*8650*/  HADD2.F32 R15, -RZ, R15.H1_H1 ;  /* 0x3000000fff0f7230 */ /* 0x000fe20000004100 */
[----:B------:R-:W-:Y:S01]  /*8660*/  SHF.R.U32.HI R35, RZ, 0x10, R35 ;  /* 0x00000010ff237819 */ /* 0x000fe20000011623 */
[----:B------:R-:W-:Y:S01]  /*8670*/  HADD2.F32 R43, -RZ, R43.H0_H0 ;  /* 0x2000002bff2b7230 */ /* 0x000fe20000004100 */
[----:B------:R-:W-:Y:S01]  /*8680*/  SHF.R.U64 R46, R46, 0x10, R47 ;  /* 0x000000102e2e7819 */ /* 0x000fe2000000122f */
[----:B------:R-:W-:-:S02]  /*8690*/  HADD2.F32 R160, -RZ, R160.H0_H0 ;  /* 0x200000a0ffa07230 */ /* 0x000fc40000004100 */
[----:B------:R-:W-:Y:S02]  /*86a0*/  HADD2.F32 R35, -RZ, R35.H0_H0 ;  /* 0x20000023ff237230 */ /* 0x000fe40000004100 */
[-C--:B------:R-:W-:Y:S01]  /*86b0*/  FMUL.FTZ R48, R37, R43.reuse ;  /* 0x0000002b25307220 */ /* 0x080fe20000410000 */
[C---:B------:R-:W-:Y:S01]  /*86c0*/  FMUL.FTZ R43, R13.reuse, R43 ;  /* 0x0000002b0d2b7220 */ /* 0x040fe20000410000 */
[----:B------:R-:W-:Y:S02]  /*86d0*/  HADD2.F32 R158, -RZ, R158.H0_H0 ;  /* 0x2000009eff9e7230 */ /* 0x000fe40000004100 */
[-C--:B------:R-:W-:Y:S01]  /*86e0*/  FFMA.FTZ R48, R13, R33.reuse, -R48 ;  /* 0x000000210d307223 */ /* 0x080fe20000010830 */
[----:B------:R-:W-:Y:S02]  /*86f0*/  IMAD.MOV.U32 R13, RZ, RZ, R39 ;  /* 0x000000ffff0d7224 */ /* 0x000fe400078e0027 */
[----:B------:R-:W-:Y:S01]  /*8700*/  FFMA.FTZ R43, R37, R33, R43 ;  /* 0x00000021252b7223 */ /* 0x000fe2000001002b */
[----:B------:R-:W-:-:S02]  /*8710*/  HADD2.F32 R33, -RZ, R159.H1_H1 ;  /* 0x3000009fff217230 */ /* 0x000fc40000004100 */
[----:B------:R-:W-:Y:S01]  /*8720*/  HADD2.F32 R39, -RZ, R157.H1_H1 ;  /* 0x3000009dff277230 */ /* 0x000fe20000004100 */
[----:B------:R-:W-:Y:S01]  /*8730*/  F2FP.F16.F32.PACK_AB R48, R48, R50 ;  /* 0x000000323030723e */ /* 0x000fe200000000ff */
[--C-:B------:R-:W-:Y:S01]  /*8740*/  HADD2.F32 R37, -RZ, R13.reuse.H0_H0 ;  /* 0x2000000dff257230 */ /* 0x100fe20000004100 */
[----:B------:R-:W-:Y:S01]  /*8750*/  F2FP.F16.F32.PACK_AB R42, R43, R42 ;  /* 0x0000002a2b2a723e */ /* 0x000fe200000000ff */
[----:B------:R-:W-:Y:S02]  /*8760*/  HADD2.F32 R13, -RZ, R13.H1_H1 ;  /* 0x3000000dff0d7230 */ /* 0x000fe40000004100 */
[----:B------:R-:W-:Y:S02]  /*8770*/  HADD2.F32 R44, -RZ, R44.H0_H0 ;  /* 0x2000002cff2c7230 */ /* 0x000fe40000004100 */
[-C--:B------:R-:W-:Y:S01]  /*8780*/  FMUL.FTZ R49, R37, R33.reuse ;  /* 0x0000002125317220 */ /* 0x080fe20000410000 */
[----:B------:R-:W-:Y:S01]  /*8790*/  FMUL.FTZ R33, R45, R33 ;  /* 0x000000212d217220 */ /* 0x000fe20000410000 */
[----:B------:R-:W-:-:S02]  /*87a0*/  HADD2.F32 R32, -RZ, R32.H0_H0 ;  /* 0x20000020ff207230 */ /* 0x000fc40000004100 */
[-C--:B------:R-:W-:Y:S01]  /*87b0*/  FFMA.FTZ R49, R45, R39.reuse, -R49 ;  /* 0x000000272d317223 */ /* 0x080fe20000010831 */
[----:B------:R-:W-:Y:S01]  /*87c0*/  FFMA.FTZ R33, R37, R39, R33 ;  /* 0x0000002725217223 */ /* 0x000fe20000010021 */
[----:B------:R-:W-:Y:S01]  /*87d0*/  SHF.R.U32.HI R37, RZ, 0x10, R47 ;  /* 0x00000010ff257819 */ /* 0x000fe2000001162f */
[----:B------:R-:W-:Y:S02]  /*87e0*/  HADD2.F32 R159, -RZ, R159.H0_H0 ;  /* 0x2000009fff9f7230 */ /* 0x000fe40000004100 */
[----:B------:R-:W-:Y:S02]  /*87f0*/  HADD2.F32 R157, -RZ, R157.H0_H0 ;  /* 0x2000009dff9d7230 */ /* 0x000fe40000004100 */
[----:B------:R-:W-:Y:S02]  /*8800*/  HADD2.F32 R37, -RZ, R37.H0_H0 ;  /* 0x20000025ff257230 */ /* 0x000fe40000004100 */
[----:B------:R-:W-:Y:S02]  /*8810*/  HADD2.F32 R46, -RZ, R46.H0_H0 ;  /* 0x2000002eff2e7230 */ /* 0x000fe40000004100 */
[----:B------:R-:W-:-:S02]  /*8820*/  HADD2.F32 R34, -RZ, R34.H0_H0 ;  /* 0x20000022ff227230 */ /* 0x000fc40000004100 */
        /* <DEDUP_REMOVED lines=12> */
[----:B------:R-:W-:Y:S01]  /*88f0*/  FFMA.FTZ R35, R15, R158, -R35 ;  /* 0x0000009e0f237223 */ /* 0x000fe20000010823 */
[----:B------:R-:W-:-:S02]  /*8900*/  HADD2.F32 R15, -RZ, R14.H0_H0 ;  /* 0x2000000eff0f7230 */ /* 0x000fc40000004100 */
[----:B------:R-:W-:Y:S01]  /*8910*/  FFMA.FTZ R160, R13, R158, R160 ;  /* 0x0000009e0da07223 */ /* 0x000fe200000100a0 */
[-C--:B------:R-:W-:Y:S01]  /*8920*/  FMUL.FTZ R13, R36, R44.reuse ;  /* 0x0000002c240d7220 */ /* 0x080fe20000410000 */
[C---:B------:R-:W-:Y:S01]  /*8930*/  FMUL.FTZ R44, R12.reuse, R44 ;  /* 0x0000002c0c2c7220 */ /* 0x040fe20000410000 */
[----:B------:R-:W-:Y:S02]  /*8940*/  HADD2.F32 R14, -RZ, R14.H1_H1 ;  /* 0x3000000eff0e7230 */ /* 0x000fe40000004100 */
[-C--:B------:R-:W-:Y:S01]  /*8950*/  FFMA.FTZ R13, R12, R32.reuse, -R13 ;  /* 0x000000200c0d7223 */ /* 0x080fe2000001080d */
[--C-:B------:R-:W-:Y:S02]  /*8960*/  HADD2.F32 R12, -RZ, R38.reuse.H0_H0 ;  /* 0x20000026ff0c7230 */ /* 0x100fe40000004100 */
[----:B------:R-:W-:Y:S01]  /*8970*/  FFMA.FTZ R44, R36, R32, R44 ;  /* 0x00000020242c7223 */ /* 0x000fe2000001002c */
[----:B------:R-:W-:Y:S01]  /*8980*/  HADD2.F32 R38, -RZ, R38.H1_H1 ;  /* 0x30000026ff267230 */ /* 0x000fe20000004100 */
[----:B------:R-:W-:Y:S01]  /*8990*/  F2FP.F16.F32.PACK_AB R13, R13, R35 ;  /* 0x000000230d0d723e */ /* 0x000fe200000000ff */
[-C--:B------:R-:W-:Y:S01]  /*89a0*/  FMUL.FTZ R32, R12, R159.reuse ;  /* 0x0000009f0c207220 */ /* 0x080fe20000410000 */
[----:B------:R-:W-:Y:S01]  /*89b0*/  FMUL.FTZ R159, R15, R159 ;  /* 0x0000009f0f9f7220 */ /* 0x000fe20000410000 */
[----:B------:R-:W-:Y:S01]  /*89c0*/  F2FP.F16.F32.PACK_AB R44, R44, R160 ;  /* 0x000000a02c2c723e */ /* 0x000fe200000000ff */
[----:B------:R-:W-:-:S02]  /*89d0*/  IMAD.MOV.U32 R37, RZ, RZ, R42 ;  /* 0x000000ffff257224 */ /* 0x000fc400078e002a */
[-C--:B------:R-:W-:Y:S01]  /*89e0*/  FFMA.FTZ R32, R15, R157.reuse, -R32 ;  /* 0x0000009d0f207223 */ /* 0x080fe20000010820 */
[----:B------:R-:W-:Y:S01]  /*89f0*/  FFMA.FTZ R159, R12, R157, R159 ;  /* 0x0000009d0c9f7223 */ /* 0x000fe2000001009f */
[-C--:B------:R-:W-:Y:S01]  /*8a00*/  FMUL.FTZ R12, R38, R46.reuse ;  /* 0x0000002e260c7220 */ /* 0x080fe20000410000 */
[C---:B------:R-:W-:Y:S01]  /*8a10*/  FMUL.FTZ R46, R14.reuse, R46 ;  /* 0x0000002e0e2e7220 */ /* 0x040fe20000410000 */
[----:B------:R-:W-:Y:S01]  /*8a20*/  IMAD.MOV.U32 R15, RZ, RZ, R39 ;  /* 0x000000ffff0f7224 */ /* 0x000fe200078e0027 */
[----:B------:R-:W-:Y:S01]  /*8a30*/  MOV R36, R44 ;  /* 0x0000002c00247202 */ /* 0x000fe20000000f00 */
[-C--:B------:R-:W-:Y:S01]  /*8a40*/  FFMA.FTZ R12, R14, R34.reuse, -R12 ;  /* 0x000000220e0c7223 */ /* 0x080fe2000001080c */
[----:B------:R-:W-:Y:S01]  /*8a50*/  FFMA.FTZ R46, R38, R34, R46 ;  /* 0x00000022262e7223 */ /* 0x000fe2000001002e */
[----:B------:R-:W-:-:S03]  /*8a60*/  IMAD.MOV.U32 R39, RZ, RZ, R33 ;  /* 0x000000ffff277224 */ /* 0x000fc600078e0021 */
[----:B------:R-:W-:Y:S01]  /*8a70*/  F2FP.F16.F32.PACK_AB R32, R12, R32 ;  /* 0x000000200c20723e */ /* 0x000fe200000000ff */
[----:B------:R-:W-:Y:S01]  /*8a80*/  IMAD.MOV.U32 R12, RZ, RZ, R13 ;  /* 0x000000ffff0c7224 */ /* 0x000fe200078e000d */
[----:B------:R-:W-:Y:S01]  /*8a90*/  F2FP.F16.F32.PACK_AB R46, R46, R159 ;  /* 0x0000009f2e2e723e */ /* 0x000fe200000000ff */
[----:B------:R-:W-:Y:S02]  /*8aa0*/  IMAD.MOV.U32 R13, RZ, RZ, R48 ;  /* 0x000000ffff0d7224 */ /* 0x000fe400078e0030 */
[----:B------:R-:W-:Y:S02]  /*8ab0*/  IMAD.MOV.U32 R14, RZ, RZ, R32 ;  /* 0x000000ffff0e7224 */ /* 0x000fe400078e0020 */
[----:B------:R-:W-:-:S07]  /*8ac0*/  IMAD.MOV.U32 R38, RZ, RZ, R46 ;  /* 0x000000ffff267224 */ /* 0x000fce00078e002e */
.L_x_4916:
[----:B------:R-:W-:Y:S05]  /*8ad0*/  BSYNC B2 ;  /* 0x0000000000027941 */ /* 0x000fea0003800000 */
.L_x_4915:
[----:B------:R-:W-:Y:S01]  /*8ae0*/  ISETP.GE.AND P3, PT, R11, R128, PT ;  /* 0x000000800b00720c */ /* 0x000fe20003f66270 */
[----:B---3--:R3:W-:-:S12]  /*8af0*/  ST.E.128 desc[UR60][R40.64], R12 ;  /* 0x0000000c28007985 */ /* 0x0087d8000c101d3c */
[----:B------:R-:W-:-:S05]  /*8b00*/  @!P3 IMAD.WIDE R114, R11, 0x2, R114 ;  /* 0x000000020b72b825 */ /* 0x000fca00078e0272 */
[----:B--2---:R3:W-:Y:S02]  /*8b10*/  @!P3 ST.E.128 desc[UR60][R114.64], R36 ;  /* 0x000000247200b985 */ /* 0x0047e4000c101d3c */
.L_x_4906:
[----:B------:R-:W-:Y:S05]  /*8b20*/  BSYNC B1 ;  /* 0x0000000000017941 */ /* 0x000fea0003800000 */
.L_x_4905:
[----:B------:R-:W-:-:S03]  /*8b30*/  UMOV UR4, 0xffffffff ;  /* 0xffffffff00047882 */ /* 0x000fc60000000000 */
[----:B------:R-:W-:Y:S05]  /*8b40*/  BRA.DIV UR4, `(.L_x_4917) ;  /* 0x0000025a04847947 */ /* 0x000fea000b800000 */
[----:B-1----:R-:W1:Y:S04]  /*8b50*/  SHFL.IDX PT, R116, R116, 0x1, 0x1c1f ;  /* 0x003c1f0074747f89 */ /* 0x002e6800000e0000 */
[----:B------:R-:W0:Y:S02]  /*8b60*/  SHFL.IDX PT, R117, R117, 0x1, 0x1c1f ;  /* 0x003c1f0075757f89 */ /* 0x000e2400000e0000 */
.L_x_5289:
[----:B------:R-:W-:Y:S05]  /*8b70*/  @P4 BRA `(.L_x_4874) ;  /* 0x0000001c007c4947 */ /* 0x000fea0003800000 */
[----:B------:R-:W-:Y:S01]  /*8b80*/  ISETP.NE.AND P3, PT, R9, RZ, PT ;  /* 0x000000ff0900720c */ /* 0x000fe20003f65270 */
[----:B------:R-:W-:Y:S01]  /*8b90*/  BSSY B1, `(.L_x_4918) ;  /* 0x000007b000017945 */ /* 0x000fe20003800000 */
[----:B0--3--:R-:W-:Y:S01]  /*8ba0*/  MOV R36, R117 ;  /* 0x0000007500247202 */ /* 0x009fe20000000f00 */
[----:B-1----:R-:W-:-:S10]  /*8bb0*/  IMAD.MOV.U32 R37, RZ, RZ, R116 ;  /* 0x000000ffff257224 */ /* 0x002fd400078e0074 */
[----:B------:R-:W-:Y:S05]  /*8bc0*/  @!P3 BRA `(.L_x_4919) ;  /* 0x0000000400dcb947 */ /* 0x000fea0003800000 */
[----:B------:R-:W3:Y:S01]  /*8bd0*/  LDL R14, [R1+0x34] ;  /* 0x00003400010e7983 */ /* 0x000ee20000100800 */
[----:B------:R-:W-:Y:S01]  /*8be0*/  SEL R11, R119, R132, !P0 ;  /* 0x00000084770b7207 */ /* 0x000fe20004000000 */
[----:B------:R-:W-:Y:S01]  /*8bf0*/  BSSY B2, `(.L_x_4920) ;  /* 0x0000072000027945 */ /* 0x000fe20003800000 */
[----:B----4-:R-:W-:Y:S02]  /*8c00*/  SHF.R.U32.HI R13, RZ, 0x3, R226 ;  /* 0x00000003ff0d7819 */ /* 0x010fe400000116e2 */
[----:B------:R-:W-:Y:S02]  /*8c10*/  SHF.R.S32.HI R12, RZ, 0x1f, R11 ;  /* 0x0000001fff0c7819 */ /* 0x000fe4000001140b */
[----:B------:R-:W-:Y:S02]  /*8c20*/  LEA R38, P3, R6, R117, 0x1 ;  /* 0x0000007506267211 */ /* 0x000fe400078608ff */
[----:B------:R-:W-:Y:S02]  /*8c30*/  LEA.HI R11, R12, R11, RZ, 0x4 ;  /* 0x0000000b0c0b7211 */ /* 0x000fe400078f20ff */
[----:B------:R-:W-:-:S02]  /*8c40*/  ISETP.GE.AND P4, PT, R18, R118, PT ;  /* 0x000000761200720c */ /* 0x000fc40003f86270 */
[----:B------:R-:W-:Y:S02]  /*8c50*/  LEA.HI.SX32 R40, R11, R112, 0x1c ;  /* 0x000000700b287211 */ /* 0x000fe400078fe2ff */
[----:B------:R-:W-:Y:S02]  /*8c60*/  LEA.HI.X R39, R6, R116, R108, 0x1, P3 ;  /* 0x0000007406277211 */ /* 0x000fe400018f0c6c */
[----:B------:R-:W-:-:S04]  /*8c70*/  SHF.R.S32.HI R12, RZ, 0x1f, R40 ;  /* 0x0000001fff0c7819 */ /* 0x000fc80000011428 */
[----:B------:R-:W-:Y:S01]  /*8c80*/  LEA.HI R12, R12, R40, RZ, 0x3 ;  /* 0x000000280c0c7211 */ /* 0x000fe200078f18ff */
[----:B------:R-:W-:-:S03]  /*8c90*/  IMAD.SHL.U32 R40, R40, 0x8, RZ ;  /* 0x0000000828287824 */ /* 0x000fc600078e00ff */
[----:B------:R-:W-:Y:S02]  /*8ca0*/  SHF.R.S32.HI R12, RZ, 0x3, R12 ;  /* 0x00000003ff0c7819 */ /* 0x000fe4000001140c */
[----:B------:R-:W-:Y:S02]  /*8cb0*/  LOP3.LUT R11, R226, 0x38, R40, 0xf8, !PT ;  /* 0x00000038e20b7812 */ /* 0x000fe400078ef828 */
[----:B------:R-:W-:Y:S02]  /*8cc0*/  ISETP.GE.AND P3, PT, R40, R128, PT ;  /* 0x000000802800720c */ /* 0x000fe40003f66270 */
[----:B------:R-:W-:-:S11]  /*8cd0*/  LOP3.LUT R11, R11, R13, RZ, 0x3c, !PT ;  /* 0x0000000d0b0b7212 */ /* 0x000fd600078e3cff */
[----:B------:R-:W-:-:S04]  /*8ce0*/  @!P3 IMAD.WIDE R40, R40, 0x2, R36 ;  /* 0x000000022828b825 */ /* 0x000fc800078e0224 */
[----:B---3--:R-:W-:-:S04]  /*8cf0*/  IMAD R12, R12, 0x1800, R14 ;  /* 0x000018000c0c7824 */ /* 0x008fc800078e020e */
[----:B------:R-:W-:Y:S02]  /*8d00*/  IMAD.IADD R11, R12, 0x1, R11 ;  /* 0x000000010c0b7824 */ /* 0x000fe400078e020b */
[C---:B------:R-:W-:Y:S02]  /*8d10*/  IMAD R12, R17.reuse, 0x4800, R131 ;  /* 0x00004800110c7824 */ /* 0x040fe400078e0283 */
[----:B------:R-:W-:Y:S02]  /*8d20*/  IMAD R32, R17, 0x4800, R11 ;  /* 0x0000480011207824 */ /* 0x000fe400078e020b */
[--C-:B------:R-:W-:Y:S02]  /*8d30*/  IMAD R12, R12, 0x2, R2.reuse ;  /* 0x000000020c0c7824 */ /* 0x100fe400078e0202 */
[----:B------:R-:W-:-:S04]  /*8d40*/  IMAD R32, R32, 0x2, R2 ;  /* 0x0000000220207824 */ /* 0x000fc800078e0202 */
[----:B------:R-:W0:Y:S04]  /*8d50*/  LDS.128 R12, [R12+0x1e400] ;  /* 0x01e400000c0c7984 */ /* 0x000e280000000c00 */
[----:B------:R-:W1:Y:S01]  /*8d60*/  LDS.128 R32, [R32+0x1e400] ;  /* 0x01e4000020207984 */ /* 0x000e620000000c00 */
[----:B------:R-:W-:Y:S05]  /*8d70*/  @P4 BRA `(.L_x_4921) ;  /* 0x0000000400644947 */ /* 0x000fea0003800000 */
[----:B0-----:R-:W-:Y:S01]  /*8d80*/  MOV R11, R13 ;  /* 0x0000000d000b7202 */ /* 0x001fe20000000f00 */
        /* <DEDUP_REMOVED lines=15> */
[----:B------:R-:W-:Y:S01]  /*8e80*/  HADD2.F32 R13, -RZ, R33.H1_H1 ;  /* 0x30000021ff0d7230 */ /* 0x000fe20000004100 */
[----:B------:R-:W-:Y:S01]  /*8e90*/  SHF.R.U64 R66, R66, 0x10, R67 ;  /* 0x0000001042427819 */ /* 0x000fe20000001243 */
        /* <DEDUP_REMOVED lines=11> */
[----:B------:R-:W-:Y:S02]  /*8f50*/  IMAD.MOV.U32 R13, RZ, RZ, R15 ;  /* 0x000000ffff0d7224 */ /* 0x000fe400078e000f */
[----:B------:R-:W-:Y:S01]  /*8f60*/  HADD2.F32 R15, -RZ, R35.H0_H0 ;  /* 0x20000023ff0f7230 */ /* 0x000fe20000004100 */
[----:B------:R-:W-:Y:S01]  /*8f70*/  F2FP.F16.F32.PACK_AB R33, R33, R43 ;  /* 0x0000002b2121723e */ /* 0x000fe200000000ff */
[----:B------:R-:W-:Y:S01]  /*8f80*/  HADD2.F32 R46, -RZ, R153.H1_H1 ;  /* 0x30000099ff2e7230 */ /* 0x000fe20000004100 */
[----:B------:R-:W-:Y:S01]  /*8f90*/  F2FP.F16.F32.PACK_AB R11, R11, R42 ;  /* 0x0000002a0b0b723e */ /* 0x000fe200000000ff */
[----:B------:R-:W-:Y:S02]  /*8fa0*/  HADD2.F32 R44, -RZ, R13.H0_H0 ;  /* 0x2000000dff2c7230 */ /* 0x000fe40000004100 */
[----:B------:R-:W-:Y:S01]  /*8fb0*/  FMUL.FTZ R47, R15, R45 ;  /* 0x0000002d0f2f7220 */ /* 0x000fe20000410000 */
[----:B------:R-:W-:-:S02]  /*8fc0*/  HADD2.F32 R155, -RZ, R155.H0_H0 ;  /* 0x2000009bff9b7230 */ /* 0x000fc40000004100 */
[----:B------:R-:W-:Y:S02]  /*8fd0*/  HADD2.F32 R153, -RZ, R153.H0_H0 ;  /* 0x20000099ff997230 */ /* 0x000fe40000004100 */
[C---:B------:R-:W-:Y:S01]  /*8fe0*/  FMUL.FTZ R45, R44.reuse, R45 ;  /* 0x0000002d2c2d7220 */ /* 0x040fe20000410000 */
[-C--:B------:R-:W-:Y:S01]  /*8ff0*/  FFMA.FTZ R47, R44, R46.reuse, -R47 ;  /* 0x0000002e2c2f7223 */ /* 0x080fe2000001082f */
[----:B------:R-:W-:Y:S01]  /*9000*/  SHF.R.U32.HI R44, RZ, 0x10, R79 ;  /* 0x00000010ff2c7819 */ /* 0x000fe2000001164f */
[----:B------:R-:W-:Y:S02]  /*9010*/  HADD2.F32 R66, -RZ, R66.H0_H0 ;  /* 0x20000042ff427230 */ /* 0x000fe40000004100 */
[----:B------:R-:W-:Y:S01]  /*9020*/  FFMA.FTZ R45, R15, R46, R45 ;  /* 0x0000002e0f2d7223 */ /* 0x000fe2000001002d */
[----:B------:R-:W-:Y:S01]  /*9030*/  HADD2.F32 R15, -RZ, R35.H1_H1 ;  /* 0x30000023ff0f7230 */ /* 0x000fe20000004100 */
[----:B------:R-:W-:Y:S01]  /*9040*/  SHF.R.U32.HI R46, RZ, 0x10, R67 ;  /* 0x00000010ff2e7819 */ /* 0x000fe20000011643 */
[----:B------:R-:W-:-:S02]  /*9050*/  HADD2.F32 R35, -RZ, R44.H0_H0 ;  /* 0x2000002cff237230 */ /* 0x000fc40000004100 */
[----:B------:R-:W-:Y:S02]  /*9060*/  HADD2.F32 R44, -RZ, R13.H1_H1 ;  /* 0x3000000dff2c7230 */ /* 0x000fe40000004100 */
        /* <DEDUP_REMOVED lines=26> */
[----:B------:R-:W-:-:S02]  /*9210*/  F2FP.F16.F32.PACK_AB R76, R76, R156 ;  /* 0x0000009c4c4c723e */ /* 0x000fc400000000ff */
[-C--:B------:R-:W-:Y:S01]  /*9220*/  FFMA.FTZ R32, R15, R153.reuse, -R32 ;  /* 0x000000990f207223 */ /* 0x080fe20000010820 */
[-C--:B------:R-:W-:Y:S01]  /*9230*/  FMUL.FTZ R15, R34, R78.reuse ;  /* 0x0000004e220f7220 */ /* 0x080fe20000410000 */
[----:B------:R-:W-:Y:S01]  /*9240*/  FMUL.FTZ R78, R14, R78 ;  /* 0x0000004e0e4e7220 */ /* 0x000fe20000410000 */
[----:B------:R-:W-:Y:S01]  /*9250*/  FFMA.FTZ R155, R12, R153, R155 ;  /* 0x000000990c9b7223 */ /* 0x000fe2000001009b */
[----:B------:R-:W-:Y:S02]  /*9260*/  IMAD.MOV.U32 R12, RZ, RZ, R13 ;  /* 0x000000ffff0c7224 */ /* 0x000fe400078e000d */
[-C--:B------:R-:W-:Y:S01]  /*9270*/  FFMA.FTZ R15, R14, R66.reuse, -R15 ;  /* 0x000000420e0f7223 */ /* 0x080fe2000001080f */
[----:B------:R-:W-:Y:S01]  /*9280*/  FFMA.FTZ R78, R34, R66, R78 ;  /* 0x00000042224e7223 */ /* 0x000fe2000001004e */
[----:B------:R-:W-:Y:S02]  /*9290*/  IMAD.MOV.U32 R13, RZ, RZ, R33 ;  /* 0x000000ffff0d7224 */ /* 0x000fe400078e0021 */
[----:B------:R-:W-:Y:S01]  /*92a0*/  IMAD.MOV.U32 R33, RZ, RZ, R11 ;  /* 0x000000ffff217224 */ /* 0x000fe200078e000b */
[----:B------:R-:W-:Y:S01]  /*92b0*/  F2FP.F16.F32.PACK_AB R15, R15, R32 ;  /* 0x000000200f0f723e */ /* 0x000fe200000000ff */
[----:B------:R-:W-:Y:S01]  /*92c0*/  IMAD.MOV.U32 R32, RZ, RZ, R76 ;  /* 0x000000ffff207224 */ /* 0x000fe200078e004c */
[----:B------:R-:W-:-:S02]  /*92d0*/  F2FP.F16.F32.PACK_AB R78, R78, R155 ;  /* 0x0000009b4e4e723e */ /* 0x000fc400000000ff */
[----:B------:R-:W-:Y:S01]  /*92e0*/  MOV R14, R15 ;  /* 0x0000000f000e7202 */ /* 0x000fe20000000f00 */
[----:B------:R-:W-:Y:S02]  /*92f0*/  IMAD.MOV.U32 R15, RZ, RZ, R46 ;  /* 0x000000ffff0f7224 */ /* 0x000fe400078e002e */
[----:B------:R-:W-:-:S07]  /*9300*/  IMAD.MOV.U32 R34, RZ, RZ, R78 ;  /* 0x000000ffff227224 */ /* 0x000fce00078e004e */
.L_x_4921:
[----:B------:R-:W-:Y:S05]  /*9310*/  BSYNC B2 ;  /* 0x0000000000027941 */ /* 0x000fea0003800000 */
.L_x_4920:
[----:B0-----:R0:W-:Y:S04]  /*9320*/  ST.E.128 desc[UR60][R38.64], R12 ;  /* 0x0000000c26007985 */ /* 0x0011e8000c101d3c */
[----:B-1----:R0:W-:Y:S02]  /*9330*/  @!P3 ST.E.128 desc[UR60][R40.64], R32 ;  /* 0x000000202800b985 */ /* 0x0021e4000c101d3c */
.L_x_4919:
[----:B------:R-:W-:Y:S05]  /*9340*/  BSYNC B1 ;  /* 0x0000000000017941 */ /* 0x000fea0003800000 */
.L_x_4918:
[----:B------:R-:W-:Y:S01]  /*9350*/  ISETP.NE.AND P3, PT, R10, RZ, PT ;  /* 0x000000ff0a00720c */ /* 0x000fe20003f65270 */
[----:B------:R-:W-:-:S12]  /*9360*/  BSSY B1, `(.L_x_4922) ;  /* 0x0000074000017945 */ /* 0x000fd80003800000 */
[----:B------:R-:W-:Y:S05]  /*9370*/  @!P3 BRA `(.L_x_4923) ;  /* 0x0000000400c8b947 */ /* 0x000fea0003800000 */
[----:B0-----:R-:W3:Y:S01]  /*9380*/  LDL R14, [R1+0x34] ;  /* 0x00003400010e7983 */ /* 0x001ee20000100800 */
        /* <DEDUP_REMOVED lines=9> */
[----:B------:R-:W-:Y:S01]  /*9420*/  SHF.R.S32.HI R11, RZ, 0x1f, R12 ;  /* 0x0000001fff0b7819 */ /* 0x000fe2000001140c */
[----:B------:R-:W-:-:S03]  /*9430*/  IMAD.SHL.U32 R41, R12, 0x8, RZ ;  /* 0x000000080c297824 */ /* 0x000fc600078e00ff */
[----:B------:R-:W-:Y:S02]  /*9440*/  LEA.HI R11, R11, R12, RZ, 0x3 ;  /* 0x0000000c0b0b7211 */ /* 0x000fe400078f18ff */
[----:B------:R-:W-:Y:S02]  /*9450*/  ISETP.GE.AND P3, PT, R41, R128, PT ;  /* 0x000000802900720c */ /* 0x000fe40003f66270 */
[----:B------:R-:W-:Y:S02]  /*9460*/  SHF.R.S32.HI R12, RZ, 0x3, R11 ;  /* 0x00000003ff0c7819 */ /* 0x000fe4000001140b */
[----:B------:R-:W-:-:S04]  /*9470*/  LOP3.LUT R11, R226, 0x38, R41, 0xf8, !PT ;  /* 0x00000038e20b7812 */ /* 0x000fc800078ef829 */
[----:B------:R-:W-:-:S05]  /*9480*/  LOP3.LUT R11, R11, R13, RZ, 0x3c, !PT ;  /* 0x0000000d0b0b7212 */ /* 0x000fca00078e3cff */
[----:B------:R-:W-:-:S04]  /*9490*/  @!P3 IMAD.WIDE R40, R41, 0x2, R36 ;  /* 0x000000022928b825 */ /* 0x000fc800078e0224 */
[----:B---3--:R-:W-:-:S04]  /*94a0*/  IMAD R12, R12, 0x1800, R14 ;  /* 0x000018000c0c7824 */ /* 0x008fc800078e020e */
[----:B------:R-:W-:Y:S02]  /*94b0*/  IMAD.IADD R12, R12, 0x1, R11 ;  /* 0x000000010c0c7824 */ /* 0x000fe400078e020b */
[C---:B------:R-:W-:Y:S02]  /*94c0*/  IMAD R11, R17.reuse, 0x4800, R129 ;  /* 0x00004800110b7824 */ /* 0x040fe400078e0281 */
[----:B------:R-:W-:Y:S02]  /*94d0*/  IMAD R13, R17, 0x4800, R12 ;  /* 0x00004800110d7824 */ /* 0x000fe400078e020c */
[----:B------:R-:W-:-:S03]  /*94e0*/  IMAD R11, R11, 0x2, R2 ;  /* 0x000000020b0b7824 */ /* 0x000fc600078e0202 */
[----:B------:R-:W-:Y:S02]  /*94f0*/  LEA R32, R13, R2, 0x1 ;  /* 0x000000020d207211 */ /* 0x000fe400078e08ff */
[----:B------:R0:W1:Y:S04]  /*9500*/  LDS.128 R12, [R11+0x1e400] ;  /* 0x01e400000b0c7984 */ /* 0x0000680000000c00 */
[----:B------:R-:W3:Y:S01]  /*9510*/  LDS.128 R32, [R32+0x1e400] ;  /* 0x01e4000020207984 */ /* 0x000ee20000000c00 */
[----:B------:R-:W-:Y:S05]  /*9520*/  @P4 BRA `(.L_x_4925) ;  /* 0x0000000400504947 */ /* 0x000fea0003800000 */
[--C-:B------:R-:W-:Y:S01]  /*9530*/  SHF.R.U64 R42, R72, 0x10, R73.reuse ;  /* 0x00000010482a7819 */ /* 0x100fe20000001249 */
[----:B---3--:R-:W-:Y:S01]  /*9540*/  HADD2.F32 R48, -RZ, R33.H1_H1 ;  /* 0x30000021ff307230 */ /* 0x008fe20000004100 */
[----:B------:R-:W-:Y:S01]  /*9550*/  SHF.R.U32.HI R72, RZ, 0x10, R73 ;  /* 0x00000010ff487819 */ /* 0x000fe20000011649 */
[----:B-1----:R-:W-:Y:S01]  /*9560*/  HADD2.F32 R50, -RZ, R13.H1_H1 ;  /* 0x3000000dff327230 */ /* 0x002fe20000004100 */
[--C-:B0-----:R-:W-:Y:S01]  /*9570*/  SHF.R.U64 R11, R60, 0x10, R61.reuse ;  /* 0x000000103c0b7819 */ /* 0x101fe2000000123d */
[----:B------:R-:W-:Y:S01]  /*9580*/  HADD2.F32 R46, -RZ, R152.H1_H1 ;  /* 0x30000098ff2e7230 */ /* 0x000fe20000004100 */
[----:B------:R-:W-:Y:S01]  /*9590*/  SHF.R.U32.HI R60, RZ, 0x10, R61 ;  /* 0x00000010ff3c7819 */ /* 0x000fe2000001163d */
[----:B------:R-:W-:Y:S01]  /*95a0*/  HADD2.F32 R49, -RZ, R72.H0_H0 ;  /* 0x20000048ff317230 */ /* 0x000fe20000004100 */
[--C-:B------:R-:W-:Y:S01]  /*95b0*/  SHF.R.U64 R44, R74, 0x10, R75.reuse ;  /* 0x000000104a2c7819 */ /* 0x100fe2000000124b */
[----:B------:R-:W-:Y:S01]  /*95c0*/  HADD2.F32 R47, -RZ, R33.H0_H0 ;  /* 0x20000021ff2f7230 */ /* 0x000fe20000004100 */
[----:B------:R-:W-:Y:S01]  /*95d0*/  SHF.R.U32.HI R74, RZ, 0x10, R75 ;  /* 0x00000010ff4a7819 */ /* 0x000fe2000001164b */
[----:B------:R-:W-:-:S02]  /*95e0*/  HADD2.F32 R33, -RZ, R13.H0_H0 ;  /* 0x2000000dff217230 */ /* 0x000fc40000004100 */
[-C--:B------:R-:W-:Y:S01]  /*95f0*/  FMUL.FTZ R51, R48, R49.reuse ;  /* 0x0000003130337220 */ /* 0x080fe20000410000 */
[----:B------:R-:W-:Y:S02]  /*9600*/  HADD2.F32 R13, -RZ, R60.H0_H0 ;  /* 0x2000003cff0d7230 */ /* 0x000fe40000004100 */
[C---:B------:R-:W-:Y:S01]  /*9610*/  FMUL.FTZ R49, R50.reuse, R49 ;  /* 0x0000003132317220 */ /* 0x040fe20000410000 */
[----:B------:R-:W-:Y:S02]  /*9620*/  HADD2.F32 R45, -RZ, R150.H1_H1 ;  /* 0x30000096ff2d7230 */ /* 0x000fe40000004100 */
[-C--:B------:R-:W-:Y:S01]  /*9630*/  FMUL.FTZ R52, R47, R46.reuse ;  /* 0x0000002e2f347220 */ /* 0x080fe20000410000 */
[----:B------:R-:W-:Y:S01]  /*9640*/  FMUL.FTZ R46, R33, R46 ;  /* 0x0000002e212e7220 */ /* 0x000fe20000410000 */
[-C--:B------:R-:W-:Y:S01]  /*9650*/  FFMA.FTZ R51, R50, R13.reuse, -R51 ;  /* 0x0000000d32337223 */ /* 0x080fe20000010833 */
[----:B------:R-:W-:Y:S01]  /*9660*/  FFMA.FTZ R49, R48, R13, R49 ;  /* 0x0000000d30317223 */ /* 0x000fe20000010031 */
[--C-:B------:R-:W-:Y:S01]  /*9670*/  SHF.R.U64 R43, R62, 0x10, R63.reuse ;  /* 0x000000103e2b7819 */ /* 0x100fe2000000123f */
[----:B------:R-:W-:Y:S01]  /*9680*/  HADD2.F32 R13, -RZ, R151.H1_H1 ;  /* 0x30000097ff0d7230 */ /* 0x000fe20000004100 */
[----:B------:R-:W-:Y:S01]  /*9690*/  SHF.R.U32.HI R62, RZ, 0x10, R63 ;  /* 0x00000010ff3e7819 */ /* 0x000fe2000001163f */
[----:B------:R-:W-:-:S02]  /*96a0*/  HADD2.F32 R48, -RZ, R35.H0_H0 ;  /* 0x20000023ff307230 */ /* 0x000fc40000004100 */
[-C--:B------:R-:W-:Y:S01]  /*96b0*/  FFMA.FTZ R52, R33, R45.reuse, -R52 ;  /* 0x0000002d21347223 */ /* 0x080fe20000010834 */
[----:B------:R-:W-:Y:S01]  /*96c0*/  FFMA.FTZ R46, R47, R45, R46 ;  /* 0x0000002d2f2e7223 */ /* 0x000fe2000001002e */
[----:B------:R-:W-:Y:S02]  /*96d0*/  HADD2.F32 R35, -RZ, R35.H1_H1 ;  /* 0x30000023ff237230 */ /* 0x000fe40000004100 */
[--C-:B------:R-:W-:Y:S01]  /*96e0*/  HADD2.F32 R50, -RZ, R15.reuse.H0_H0 ;  /* 0x2000000fff327230 */ /* 0x100fe20000004100 */
[----:B------:R-:W-:Y:S01]  /*96f0*/  F2FP.F16.F32.PACK_AB R51, R51, R52 ;  /* 0x000000343333723e */ /* 0x000fe200000000ff */
[----:B------:R-:W-:Y:S01]  /*9700*/  HADD2.F32 R74, -RZ, R74.H0_H0 ;  /* 0x2000004aff4a7230 */ /* 0x000fe20000004100 */
[----:B------:R-:W-:Y:S01]  /*9710*/  F2FP.F16.F32.PACK_AB R46, R49, R46 ;  /* 0x0000002e312e723e */ /* 0x000fe200000000ff */
[----:B------:R-:W-:Y:S02]  /*9720*/  HADD2.F32 R45, -RZ, R15.H1_H1 ;  /* 0x3000000fff2d7230 */ /* 0x000fe40000004100 */
[----:B------:R-:W-:Y:S01]  /*9730*/  FMUL.FTZ R15, R48, R13 ;  /* 0x0000000d300f7220 */ /* 0x000fe20000410000 */
[----:B------:R-:W-:-:S02]  /*9740*/  HADD2.F32 R33, -RZ, R149.H1_H1 ;  /* 0x30000095ff217230 */ /* 0x000fc40000004100 */
[C---:B------:R-:W-:Y:S01]  /*9750*/  FMUL.FTZ R47, R50.reuse, R13 ;  /* 0x0000000d322f7220 */ /* 0x040fe20000410000 */
[----:B------:R-:W-:Y:S02]  /*9760*/  HADD2.F32 R62, -RZ, R62.H0_H0 ;  /* 0x2000003eff3e7230 */ /* 0x000fe40000004100 */
[-C--:B------:R-:W-:Y:S01]  /*9770*/  FMUL.FTZ R54, R35, R74.reuse ;  /* 0x0000004a23367220 */ /* 0x080fe20000410000 */
[----:B------:R-:W-:Y:S01]  /*9780*/  FMUL.FTZ R74, R45, R74 ;  /* 0x0000004a2d4a7220 */ /* 0x000fe20000410000 */
[-C--:B------:R-:W-:Y:S01]  /*9790*/  FFMA.FTZ R13, R50, R33.reuse, -R15 ;  /* 0x00000021320d7223 */ /* 0x080fe2000001080f */
[----:B------:R-:W-:Y:S01]  /*97a0*/  FFMA.FTZ R15, R48, R33, R47 ;  /* 0x00000021300f7223 */ /* 0x000fe2000001002f */
[----:B------:R-:W-:Y:S02]  /*97b0*/  HADD2.F32 R152, -RZ, R152.H0_H0 ;  /* 0x20000098ff987230 */ /* 0x000fe40000004100 */
[----:B------:R-:W-:Y:S01]  /*97c0*/  FFMA.FTZ R50, R35, R62, R74 ;  /* 0x0000003e23327223 */ /* 0x000fe2000001004a */
[----:B------:R-:W-:-:S02]  /*97d0*/  HADD2.F32 R33, -RZ, R32.H0_H0 ;  /* 0x20000020ff217230 */ /* 0x000fc40000004100 */
[----:B------:R-:W-:Y:S01]  /*97e0*/  FFMA.FTZ R48, R45, R62, -R54 ;  /* 0x0000003e2d307223 */ /* 0x000fe20000010836 */
[----:B------:R-:W-:Y:S02]  /*97f0*/  HADD2.F32 R47, -RZ, R42.H0_H0 ;  /* 0x2000002aff2f7230 */ /* 0x000fe40000004100 */
[----:B------:R-:W-:Y:S02]  /*9800*/  HADD2.F32 R35, -RZ, R12.H0_H0 ;  /* 0x2000000cff237230 */ /* 0x000fe40000004100 */
[----:B------:R-:W-:Y:S01]  /*9810*/  HADD2.F32 R32, -RZ, R32.H1_H1 ;  /* 0x30000020ff207230 */ /* 0x000fe20000004100 */
[----:B------:R-:W-:Y:S01]  /*9820*/  F2FP.F16.F32.PACK_AB R48, R48, R13 ;  /* 0x0000000d3030723e */ /* 0x000fe200000000ff */
[----:B------:R-:W-:Y:S02]  /*9830*/  HADD2.F32 R42, -RZ, R12.H1_H1 ;  /* 0x3000000cff2a7230 */ /* 0x000fe40000004100 */
[----:B------:R-:W-:Y:S01]  /*9840*/  FMUL.FTZ R12, R33, R152 ;  /* 0x00000098210c7220 */ /* 0x000fe20000410000 */
[----:B------:R-:W-:-:S02]  /*9850*/  HADD2.F32 R150, -RZ, R150.H0_H0 ;  /* 0x20000096ff967230 */ /* 0x000fc40000004100 */
[C---:B------:R-:W-:Y:S01]  /*9860*/  FMUL.FTZ R152, R35.reuse, R152 ;  /* 0x0000009823987220 */ /* 0x040fe20000410000 */
[----:B------:R-:W-:Y:S02]  /*9870*/  HADD2.F32 R45, -RZ, R11.H0_H0 ;  /* 0x2000000bff2d7230 */ /* 0x000fe40000004100 */
[-C--:B------:R-:W-:Y:S01]  /*9880*/  FMUL.FTZ R53, R32, R47.reuse ;  /* 0x0000002f20357220 */ /* 0x080fe20000410000 */
[C---:B------:R-:W-:Y:S01]  /*9890*/  FMUL.FTZ R47, R42.reuse, R47 ;  /* 0x0000002f2a2f7220 */ /* 0x040fe20000410000 */
[-C--:B------:R-:W-:Y:S01]  /*98a0*/  FFMA.FTZ R11, R35, R150.reuse, -R12 ;  /* 0x00000096230b7223 */ /* 0x080fe2000001080c */
[----:B------:R-:W-:Y:S01]  /*98b0*/  FFMA.FTZ R12, R33, R150, R152 ;  /* 0x00000096210c7223 */ /* 0x000fe20000010098 */
[-C--:B------:R-:W-:Y:S01]  /*98c0*/  FFMA.FTZ R42, R42, R45.reuse, -R53 ;  /* 0x0000002d2a2a7223 */ /* 0x080fe20000010835 */
[----:B------:R-:W-:Y:S01]  /*98d0*/  FFMA.FTZ R33, R32, R45, R47 ;  /* 0x0000002d20217223 */ /* 0x000fe2000001002f */
[----:B------:R-:W-:Y:S02]  /*98e0*/  HADD2.F32 R45, -RZ, R44.H0_H0 ;  /* 0x2000002cff2d7230 */ /* 0x000fe40000004100 */
[----:B------:R-:W-:-:S02]  /*98f0*/  HADD2.F32 R44, -RZ, R34.H0_H0 ;  /* 0x20000022ff2c7230 */ /* 0x000fc40000004100 */
[----:B------:R-:W-:Y:S02]  /*9900*/  HADD2.F32 R35, -RZ, R34.H1_H1 ;  /* 0x30000022ff237230 */ /* 0x000fe40000004100 */
[--C-:B------:R-:W-:Y:S02]  /*9910*/  HADD2.F32 R34, -RZ, R14.reuse.H1_H1 ;  /* 0x3000000eff227230 */ /* 0x100fe40000004100 */
[----:B------:R-:W-:Y:S02]  /*9920*/  HADD2.F32 R151, -RZ, R151.H0_H0 ;  /* 0x20000097ff977230 */ /* 0x000fe40000004100 */
[-C--:B------:R-:W-:Y:S01]  /*9930*/  FMUL.FTZ R53, R35, R45.reuse ;  /* 0x0000002d23357220 */ /* 0x080fe20000410000 */
[----:B------:R-:W-:Y:S02]  /*9940*/  HADD2.F32 R32, -RZ, R14.H0_H0 ;  /* 0x2000000eff207230 */ /* 0x000fe40000004100 */
[----:B------:R-:W-:Y:S01]  /*9950*/  FMUL.FTZ R54, R34, R45 ;  /* 0x0000002d22367220 */ /* 0x000fe20000410000 */
[----:B------:R-:W-:-:S02]  /*9960*/  HADD2.F32 R43, -RZ, R43.H0_H0 ;  /* 0x2000002bff2b7230 */ /* 0x000fc40000004100 */
[-C--:B------:R-:W-:Y:S01]  /*9970*/  FMUL.FTZ R47, R44, R151.reuse ;  /* 0x000000972c2f7220 */ /* 0x080fe20000410000 */
[----:B------:R-:W-:Y:S02]  /*9980*/  HADD2.F32 R149, -RZ, R149.H0_H0 ;  /* 0x20000095ff957230 */ /* 0x000fe40000004100 */
[----:B------:R-:W-:Y:S01]  /*9990*/  FMUL.FTZ R151, R32, R151 ;  /* 0x0000009720977220 */ /* 0x000fe20000410000 */
[----:B------:R-:W-:Y:S02]  /*99a0*/  IMAD.MOV.U32 R13, RZ, RZ, R51 ;  /* 0x000000ffff0d7224 */ /* 0x000fe400078e0033 */
[----:B------:R-:W-:Y:S01]  /*99b0*/  FFMA.FTZ R54, R35, R43, R54 ;  /* 0x0000002b23367223 */ /* 0x000fe20000010036 */
[----:B------:R-:W-:Y:S01]  /*99c0*/  F2FP.F16.F32.PACK_AB R35, R50, R15 ;  /* 0x0000000f3223723e */ /* 0x000fe200000000ff */
[-C--:B------:R-:W-:Y:S01]  /*99d0*/  FFMA.FTZ R14, R32, R149.reuse, -R47 ;  /* 0x00000095200e7223 */ /* 0x080fe2000001082f */
[----:B------:R-:W-:Y:S01]  /*99e0*/  FFMA.FTZ R151, R44, R149, R151 ;  /* 0x000000952c977223 */ /* 0x000fe20000010097 */
[----:B------:R-:W-:Y:S01]  /*99f0*/  FFMA.FTZ R53, R34, R43, -R53 ;  /* 0x0000002b22357223 */ /* 0x000fe20000010835 */
[----:B------:R-:W-:Y:S01]  /*9a00*/  F2FP.F16.F32.PACK_AB R50, R42, R11 ;  /* 0x0000000b2a32723e */ /* 0x000fe200000000ff */
[----:B------:R-:W-:Y:S01]  /*9a10*/  IMAD.MOV.U32 R15, RZ, RZ, R48 ;  /* 0x000000ffff0f7224 */ /* 0x000fe200078e0030 */
[----:B------:R-:W-:Y:S01]  /*9a20*/  F2FP.F16.F32.PACK_AB R32, R33, R12 ;  /* 0x0000000c2120723e */ /* 0x000fe200000000ff */
[----:B------:R-:W-:Y:S01]  /*9a30*/  IMAD.MOV.U32 R33, RZ, RZ, R46 ;  /* 0x000000ffff217224 */ /* 0x000fe200078e002e */
[----:B------:R-:W-:Y:S01]  /*9a40*/  F2FP.F16.F32.PACK_AB R14, R53, R14 ;  /* 0x0000000e350e723e */ /* 0x000fe200000000ff */
[----:B------:R-:W-:Y:S01]  /*9a50*/  IMAD.MOV.U32 R12, RZ, RZ, R50 ;  /* 0x000000ffff0c7224 */ /* 0x000fe200078e0032 */
[----:B------:R-:W-:-:S07]  /*9a60*/  F2FP.F16.F32.PACK_AB R34, R54, R151 ;  /* 0x000000973622723e */ /* 0x000fce00000000ff */
.L_x_4925:
[----:B------:R-:W-:Y:S05]  /*9a70*/  BSYNC B2 ;  /* 0x0000000000027941 */ /* 0x000fea0003800000 */
.L_x_4924:
[----:B-1----:R1:W-:Y:S04]  /*9a80*/  ST.E.128 desc[UR60][R38.64], R12 ;  /* 0x0000000c26007985 */ /* 0x0023e8000c101d3c */
[----:B---3--:R1:W-:Y:S02]  /*9a90*/  @!P3 ST.E.128 desc[UR60][R40.64], R32 ;  /* 0x000000202800b985 */ /* 0x0083e4000c101d3c */
.L_x_4923:
[----:B------:R-:W-:Y:S05]  /*9aa0*/  BSYNC B1 ;  /* 0x0000000000017941 */ /* 0x000fea0003800000 */
.L_x_4922:
[----:B------:R-:W-:-:S13]  /*9ab0*/  ISETP.NE.AND P3, PT, R20, RZ, PT ;  /* 0x000000ff1400720c */ /* 0x000fda0003f65270 */
[----:B------:R-:W-:Y:S05]  /*9ac0*/  @!P3 BRA `(.L_x_4874) ;  /* 0x0000000c00a8b947 */ /* 0x000fea0003800000 */
[----:B01----:R-:W3:Y:S01]  /*9ad0*/  LDL R15, [R1+0x34] ;  /* 0x00003400010f7983 */ /* 0x003ee20000100800 */
[----:B------:R-:W-:Y:S01]  /*9ae0*/  LOP3.LUT P4, RZ, R16, 0x1, RZ, 0xc0, !PT ;  /* 0x0000000110ff7812 */ /* 0x000fe2000788c0ff */
[----:B------:R-:W-:Y:S01]  /*9af0*/  BSSY B1, `(.L_x_4926) ;  /* 0x000006c000017945 */ /* 0x000fe20003800000 */
[----:B------:R-:W-:Y:S02]  /*9b00*/  SHF.R.U32.HI R14, RZ, 0x3, R226 ;  /* 0x00000003ff0e7819 */ /* 0x000fe400000116e2 */
[----:B------:R-:W-:Y:S02]  /*9b10*/  SEL R132, R119, R132, !P4 ;  /* 0x0000008477847207 */ /* 0x000fe40006000000 */
[C---:B------:R-:W-:Y:S02]  /*9b20*/  LEA R38, P3, R8.reuse, R117, 0x1 ;  /* 0x0000007508267211 */ /* 0x040fe400078608ff */
[----:B------:R-:W-:Y:S02]  /*9b30*/  SHF.R.S32.HI R11, RZ, 0x1f, R132 ;  /* 0x0000001fff0b7819 */ /* 0x000fe40000011484 */
[----:B------:R-:W-:-:S02]  /*9b40*/  LEA.HI.X R39, R8, R116, R106, 0x1, P3 ;  /* 0x0000007408277211 */ /* 0x000fc400018f0c6a */
[----:B------:R-:W-:Y:S02]  /*9b50*/  LEA.HI R11, R11, R132, RZ, 0x4 ;  /* 0x000000840b0b7211 */ /* 0x000fe400078f20ff */
[----:B------:R-:W-:Y:S02]  /*9b60*/  ISETP.GE.AND P3, PT, R194, R118, PT ;  /* 0x00000076c200720c */ /* 0x000fe40003f66270 */
[----:B------:R-:W-:-:S04]  /*9b70*/  LEA.HI.SX32 R11, R11, R110, 0x1c ;  /* 0x0000006e0b0b7211 */ /* 0x000fc800078fe2ff */
[----:B----4-:R-:W-:-:S04]  /*9b80*/  SHF.R.S32.HI R12, RZ, 0x1f, R11 ;  /* 0x0000001fff0c7819 */ /* 0x010fc8000001140b */
[----:B------:R-:W-:Y:S01]  /*9b90*/  LEA.HI R12, R12, R11, RZ, 0x3 ;  /* 0x0000000b0c0c7211 */ /* 0x000fe200078f18ff */
[----:B------:R-:W-:-:S03]  /*9ba0*/  IMAD.SHL.U32 R11, R11, 0x8, RZ ;  /* 0x000000080b0b7824 */ /* 0x000fc600078e00ff */
[----:B------:R-:W-:Y:S02]  /*9bb0*/  SHF.R.S32.HI R13, RZ, 0x3, R12 ;  /* 0x00000003ff0d7819 */ /* 0x000fe4000001140c */
[----:B------:R-:W-:-:S04]  /*9bc0*/  LOP3.LUT R12, R226, 0x38, R11, 0xf8, !PT ;  /* 0x00000038e20c7812 */ /* 0x000fc800078ef80b */
[----:B------:R-:W-:Y:S01]  /*9bd0*/  LOP3.LUT R12, R12, R14, RZ, 0x3c, !PT ;  /* 0x0000000e0c0c7212 */ /* 0x000fe200078e3cff */
[----:B---3--:R-:W-:-:S05]  /*9be0*/  IMAD R13, R13, 0x1800, R15 ;  /* 0x000018000d0d7824 */ /* 0x008fca00078e020f */
        /* <DEDUP_REMOVED lines=8> */
[----:B------:R-:W-:Y:S01]  /*9c70*/  SHF.R.U32.HI R49, RZ, 0x10, R69 ;  /* 0x00000010ff317819 */ /* 0x000fe20000011645 */
[----:B-1----:R-:W-:Y:S01]  /*9c80*/  IMAD.MOV.U32 R44, RZ, RZ, R33 ;  /* 0x000000ffff2c7224 */ /* 0x002fe200078e0021 */
[----:B------:R-:W-:Y:S01]  /*9c90*/  SHF.R.U32.HI R47, RZ, 0x10, R57 ;  /* 0x00000010ff2f7819 */ /* 0x000fe20000011639 */
[----:B------:R-:W-:Y:S01]  /*9ca0*/  IMAD.MOV.U32 R45, RZ, RZ, R35 ;  /* 0x000000ffff2d7224 */ /* 0x000fe200078e0023 */
[--C-:B------:R-:W-:Y:S01]  /*9cb0*/  SHF.R.U64 R43, R70, 0x10, R71.reuse ;  /* 0x00000010462b7819 */ /* 0x100fe20000001247 */
[----:B------:R-:W-:Y:S01]  /*9cc0*/  HADD2.F32 R49, -RZ, R49.H0_H0 ;  /* 0x20000031ff317230 */ /* 0x000fe20000004100 */
[----:B------:R-:W-:Y:S01]  /*9cd0*/  SHF.R.U32.HI R70, RZ, 0x10, R71 ;  /* 0x00000010ff467819 */ /* 0x000fe20000011647 */
[--C-:B------:R-:W-:Y:S01]  /*9ce0*/  HADD2.F32 R35, -RZ, R44.reuse.H0_H0 ;  /* 0x2000002cff237230 */ /* 0x100fe20000004100 */
[--C-:B------:R-:W-:Y:S01]  /*9cf0*/  SHF.R.U64 R41, R58, 0x10, R59.reuse ;  /* 0x000000103a297819 */ /* 0x100fe2000000123b */
[----:B------:R-:W-:Y:S01]  /*9d00*/  HADD2.F32 R46, -RZ, R44.H1_H1 ;  /* 0x3000002cff2e7230 */ /* 0x000fe20000004100 */
[----:B------:R-:W-:Y:S01]  /*9d10*/  SHF.R.U32.HI R58, RZ, 0x10, R59 ;  /* 0x00000010ff3a7819 */ /* 0x000fe2000001163b */
[----:B0-----:R-:W-:Y:S01]  /*9d20*/  IMAD.MOV.U32 R33, RZ, RZ, R15 ;  /* 0x000000ffff217224 */ /* 0x001fe200078e000f */
[----:B------:R-:W-:Y:S01]  /*9d30*/  SHF.R.U64 R42, R68, 0x10, R69 ;  /* 0x00000010442a7819 */ /* 0x000fe20000001245 */
[----:B------:R-:W-:-:S02]  /*9d40*/  HADD2.F32 R50, -RZ, R144.H1_H1 ;  /* 0x30000090ff327230 */ /* 0x000fc40000004100 */
[-C--:B------:R-:W-:Y:S01]  /*9d50*/  FMUL.FTZ R51, R46, R49.reuse ;  /* 0x000000312e337220 */ /* 0x080fe20000410000 */
[--C-:B------:R-:W-:Y:S01]  /*9d60*/  HADD2.F32 R44, -RZ, R13.reuse.H1_H1 ;  /* 0x3000000dff2c7230 */ /* 0x100fe20000004100 */
[----:B------:R-:W-:Y:S01]  /*9d70*/  SHF.R.U64 R40, R56, 0x10, R57 ;  /* 0x0000001038287819 */ /* 0x000fe20000001239 */
[----:B------:R-:W-:Y:S02]  /*9d80*/  HADD2.F32 R15, -RZ, R13.H0_H0 ;  /* 0x2000000dff0f7230 */ /* 0x000fe40000004100 */
[-C--:B------:R-:W-:Y:S01]  /*9d90*/  FMUL.FTZ R52, R35, R50.reuse ;  /* 0x0000003223347220 */ /* 0x080fe20000410000 */
[----:B------:R-:W-:Y:S02]  /*9da0*/  HADD2.F32 R48, -RZ, R142.H1_H1 ;  /* 0x3000008eff307230 */ /* 0x000fe40000004100 */
[----:B------:R-:W-:Y:S01]  /*9db0*/  FMUL.FTZ R49, R44, R49 ;  /* 0x000000312c317220 */ /* 0x000fe20000410000 */
[----:B------:R-:W-:Y:S02]  /*9dc0*/  HADD2.F32 R47, -RZ, R47.H0_H0 ;  /* 0x2000002fff2f7230 */ /* 0x000fe40000004100 */
[----:B------:R-:W-:Y:S01]  /*9dd0*/  FMUL.FTZ R50, R15, R50 ;  /* 0x000000320f327220 */ /* 0x000fe20000410000 */
[----:B------:R-:W-:-:S02]  /*9de0*/  HADD2.F32 R70, -RZ, R70.H0_H0 ;  /* 0x20000046ff467230 */ /* 0x000fc40000004100 */
[-C--:B------:R-:W-:Y:S01]  /*9df0*/  FFMA.FTZ R13, R15, R48.reuse, -R52 ;  /* 0x000000300f0d7223 */ /* 0x080fe20000010834 */
[----:B------:R-:W-:Y:S02]  /*9e00*/  HADD2.F32 R52, -RZ, R143.H1_H1 ;  /* 0x3000008fff347230 */ /* 0x000fe40000004100 */
[-C--:B------:R-:W-:Y:S01]  /*9e10*/  FFMA.FTZ R44, R44, R47.reuse, -R51 ;  /* 0x0000002f2c2c7223 */ /* 0x080fe20000010833 */
[----:B------:R-:W-:Y:S01]  /*9e20*/  FFMA.FTZ R46, R46, R47, R49 ;  /* 0x0000002f2e2e7223 */ /* 0x000fe20000010031 */
[----:B------:R-:W-:Y:S01]  /*9e30*/  FFMA.FTZ R15, R35, R48, R50 ;  /* 0x00000030230f7223 */ /* 0x000fe20000010032 */
[--C-:B------:R-:W-:Y:S02]  /*9e40*/  HADD2.F32 R47, -RZ, R45.reuse.H0_H0 ;  /* 0x2000002dff2f7230 */ /* 0x100fe40000004100 */
[----:B------:R-:W-:Y:S01]  /*9e50*/  HADD2.F32 R45, -RZ, R45.H1_H1 ;  /* 0x3000002dff2d7230 */ /* 0x000fe20000004100 */
[----:B------:R-:W-:Y:S01]  /*9e60*/  F2FP.F16.F32.PACK_AB R13, R44, R13 ;  /* 0x0000000d2c0d723e */ /* 0x000fe200000000ff */
[----:B------:R-:W-:-:S02]  /*9e70*/  HADD2.F32 R35, -RZ, R33.H0_H0 ;  /* 0x20000021ff237230 */ /* 0x000fc40000004100 */
[----:B------:R-:W-:Y:S01]  /*9e80*/  FMUL.FTZ R54, R47, R52 ;  /* 0x000000342f367220 */ /* 0x000fe20000410000 */
[----:B------:R-:W-:Y:S02]  /*9e90*/  HADD2.F32 R48, -RZ, R33.H1_H1 ;  /* 0x30000021ff307230 */ /* 0x000fe40000004100 */
[----:B------:R-:W-:Y:S01]  /*9ea0*/  FMUL.FTZ R49, R45, R70 ;  /* 0x000000462d317220 */ /* 0x000fe20000410000 */
[----:B------:R-:W-:Y:S02]  /*9eb0*/  HADD2.F32 R50, -RZ, R141.H1_H1 ;  /* 0x3000008dff327230 */ /* 0x000fe40000004100 */
[----:B------:R-:W-:Y:S01]  /*9ec0*/  FMUL.FTZ R52, R35, R52 ;  /* 0x0000003423347220 */ /* 0x000fe20000410000 */
[----:B------:R-:W-:Y:S02]  /*9ed0*/  HADD2.F32 R58, -RZ, R58.H0_H0 ;  /* 0x2000003aff3a7230 */ /* 0x000fe40000004100 */
[----:B------:R-:W-:Y:S01]  /*9ee0*/  FMUL.FTZ R70, R48, R70 ;  /* 0x0000004630467220 */ /* 0x000fe20000410000 */
[----:B------:R-:W-:-:S02]  /*9ef0*/  HADD2.F32 R144, -RZ, R144.H0_H0 ;  /* 0x20000090ff907230 */ /* 0x000fc40000004100 */
        /* <DEDUP_REMOVED lines=9> */
[----:B------:R-:W-:-:S02]  /*9f90*/  HADD2.F32 R32, -RZ, R32.H1_H1 ;  /* 0x30000020ff207230 */ /* 0x000fc40000004100 */
[-C--:B------:R-:W-:Y:S01]  /*9fa0*/  FMUL.FTZ R51, R45, R144.reuse ;  /* 0x000000902d337220 */ /* 0x080fe20000410000 */
[----:B------:R-:W-:Y:S02]  /*9fb0*/  HADD2.F32 R12, -RZ, R12.H1_H1 ;  /* 0x3000000cff0c7230 */ /* 0x000fe40000004100 */
[----:B------:R-:W-:Y:S01]  /*9fc0*/  FMUL.FTZ R144, R42, R144 ;  /* 0x000000902a907220 */ /* 0x000fe20000410000 */
[----:B------:R-:W-:Y:S02]  /*9fd0*/  HADD2.F32 R47, -RZ, R40.H0_H0 ;  /* 0x20000028ff2f7230 */ /* 0x000fe40000004100 */
[-C--:B------:R-:W-:Y:S01]  /*9fe0*/  FMUL.FTZ R53, R32, R49.reuse ;  /* 0x0000003120357220 */ /* 0x080fe20000410000 */
[----:B------:R-:W-:Y:S02]  /*9ff0*/  HADD2.F32 R142, -RZ, R142.H0_H0 ;  /* 0x2000008eff8e7230 */ /* 0x000fe40000004100 */
[----:B------:R-:W-:Y:S01]  /*a000*/  FMUL.FTZ R49, R12, R49 ;  /* 0x000000310c317220 */ /* 0x000fe20000410000 */
[----:B------:R-:W-:-:S02]  /*a010*/  HADD2.F32 R143, -RZ, R143.H0_H0 ;  /* 0x2000008fff8f7230 */ /* 0x000fc40000004100 */
[-C--:B------:R-:W-:Y:S01]  /*a020*/  FFMA.FTZ R40, R12, R47.reuse, -R53 ;  /* 0x0000002f0c287223 */ /* 0x080fe20000010835 */
[----:B------:R-:W-:Y:S02]  /*a030*/  HADD2.F32 R43, -RZ, R43.H0_H0 ;  /* 0x2000002bff2b7230 */ /* 0x000fe40000004100 */
[----:B------:R-:W-:Y:S01]  /*a040*/  FFMA.FTZ R49, R32, R47, R49 ;  /* 0x0000002f20317223 */ /* 0x000fe20000010031 */
[----:B------:R-:W-:Y:S02]  /*a050*/  HADD2.F32 R32, -RZ, R34.H0_H0 ;  /* 0x20000022ff207230 */ /* 0x000fe40000004100 */
[-C--:B------:R-:W-:Y:S01]  /*a060*/  FFMA.FTZ R144, R45, R142.reuse, R144 ;  /* 0x0000008e2d907223 */ /* 0x080fe20000010090 */
[----:B------:R-:W-:Y:S02]  /*a070*/  HADD2.F32 R12, -RZ, R14.H0_H0 ;  /* 0x2000000eff0c7230 */ /* 0x000fe40000004100 */
[----:B------:R-:W-:Y:S01]  /*a080*/  FFMA.FTZ R51, R42, R142, -R51 ;  /* 0x0000008e2a337223 */ /* 0x000fe20000010833 */
        /* <DEDUP_REMOVED lines=17> */
[----:B------:R-:W-:-:S07]  /*a1a0*/  MOV R15, R48 ;  /* 0x00000030000f7202 */ /* 0x000fce0000000f00 */
.L_x_4927:
[----:B------:R-:W-:Y:S05]  /*a1b0*/  BSYNC B1 ;  /* 0x0000000000017941 */ /* 0x000fea0003800000 */
.L_x_4926:
[----:B0-----:R0:W-:Y:S01]  /*a1c0*/  ST.E.128 desc[UR60][R38.64], R12 ;  /* 0x0000000c26007985 */ /* 0x0011e2000c101d3c */
[----:B------:R-:W-:-:S13]  /*a1d0*/  ISETP.GE.AND P3, PT, R11, R128, PT ;  /* 0x000000800b00720c */ /* 0x000fda0003f66270 */
[----:B------:R-:W-:Y:S05]  /*a1e0*/  @P3 BRA `(.L_x_4874) ;  /* 0x0000000400e03947 */ /* 0x000fea0003800000 */
[----:B------:R-:W-:-:S05]  /*a1f0*/  IMAD.WIDE R36, R11, 0x2, R36 ;  /* 0x000000020b247825 */ /* 0x000fca00078e0224 */
[----:B-1----:R1:W-:Y:S01]  /*a200*/  ST.E.128 desc[UR60][R36.64], R32 ;  /* 0x0000002024007985 */ /* 0x0023e2000c101d3c */
[----:B------:R-:W-:Y:S05]  /*a210*/  BRA `(.L_x_4874) ;  /* 0x0000000400d47947 */ /* 0x000fea0003800000 */
.L_x_4839:
[----:B------:R-:W2:Y:S02]  /*a220*/  LDL R11, [R1+0x3c] ;  /* 0x00003c00010b7983 */ /* 0x000ea40000100800 */
[----:B--2---:R-:W-:-:S13]  /*a230*/  R2UR UR4, R11 ;  /* 0x000000000b0472ca */ /* 0x004fda00000e0000 */
[----:B------:R-:W-:-:S06]  /*a240*/  UISETP.NE.AND UP0, UPT, UR4, 0x3, UPT ;  /* 0x000000030400788c */ /* 0x000fcc000bf05270 */
[----:B------:R-:W-:-:S13]  /*a250*/  PLOP3.LUT P2, PT, PT, PT, UP0, 0x80, 0x0 ;  /* 0x000000000000781c */ /* 0x000fda0003f4f008 */
[----:B------:R-:W-:Y:S05]  /*a260*/  @!P2 BRA `(.L_x_4928) ;  /* 0x000000000004a947 */ /* 0x000fea0003800000 */
[----:B------:R-:W-:Y:S01]  /*a270*/  BPT.TRAP 0x1 ;  /* 0x000000040000795c */ /* 0x000fe20000300000 */
.L_x_4928:
[----:B------:R-:W-:Y:S01]  /*a280*/  IMAD R87, R17, 0x8, R2 ;  /* 0x0000000811577824 */ /* 0x000fe200078e0202 */
[----:B------:R-:W-:Y:S01]  /*a290*/  SHF.L.U32 R88, R220, 0x1f, RZ ;  /* 0x0000001fdc587819 */ /* 0x000fe200000006ff */
[----:B------:R-:W-:Y:S01]  /*a2a0*/  BSSY B1, `(.L_x_4929) ;  /* 0x0000004000017945 */ /* 0x000fe20003800000 */
[----:B------:R-:W-:Y:S02]  /*a2b0*/  SHF.R.S32.HI R84, RZ, 0x1f, R29 ;  /* 0x0000001fff547819 */ /* 0x000fe4000001141d */
[----:B------:R-:W0:Y:S02]  /*a2c0*/  SYNCS.PHASECHK.TRANS64.TRYWAIT P3, [R87+URZ+0x30890], R88 ;  /* 0x03089058570075a7 */ /* 0x000e24000806017f */
[----:B0-----:R-:W-:Y:S05]  /*a2d0*/  @!P3 BRA `(.L_x_4930) ;  /* 0x0000024000ecb947 */ /* 0x001fea0003800000 */
.L_x_5290:
[----:B------:R-:W-:Y:S05]  /*a2e0*/  BSYNC B1 ;  /* 0x0000000000017941 */ /* 0x000fea0003800000 */
.L_x_4929:
        /* <DEDUP_REMOVED lines=25> */
.L_x_5294:
        /* <DEDUP_REMOVED lines=23> */
[----:B------:R-:W-:Y:S02]  /*a5f0*/  @!P5 IMAD.SHL.U32 R11, R203, 0x8, RZ ;  /* 0x00000008cb0bd824 */ /* 0x000fe400078e00ff */
[----:B--2---:R-:W-:Y:S02]  /*a600*/  @!P5 IMAD.MOV.U32 R36, RZ, RZ, R40 ;  /* 0x000000ffff24d224 */ /* 0x004fe400078e0028 */
[----:B------:R-:W-:Y:S02]  /*a610*/  @!P5 IMAD.MOV.U32 R37, RZ, RZ, R39 ;  /* 0x000000ffff25d224 */ /* 0x000fe400078e0027 */
        /* <DEDUP_REMOVED lines=11> */
.L_x_4933:
[----:B------:R-:W-:Y:S05]  /*a6d0*/  BSYNC B1 ;  /* 0x0000000000017941 */ /* 0x000fea0003800000 */
.L_x_4932:
[----:B------:R-:W-:-:S03]  /*a6e0*/  UMOV UR4, 0xffffffff ;  /* 0xffffffff00047882 */ /* 0x000fc60000000000 */
[----:B------:R-:W-:Y:S05]  /*a6f0*/  BRA.DIV UR4, `(.L_x_4934) ;  /* 0x0000024204447947 */ /* 0x000fea000b800000 */
[----:B--2---:R2:W0:Y:S04]  /*a700*/  SHFL.IDX PT, R39, R41, 0x1, 0x1c1f ;  /* 0x003c1f0029277f89 */ /* 0x00442800000e0000 */
[----:B-1----:R-:W1:Y:S02]  /*a710*/  SHFL.IDX PT, R38, R38, 0x1, 0x1c1f ;  /* 0x003c1f0026267f89 */ /* 0x002e6400000e0000 */
.L_x_5298:
[----:B------:R-:W-:-:S13]  /*a720*/  ISETP.GE.AND P3, PT, R42, 0x41, PT ;  /* 0x000000412a00780c */ /* 0x000fda0003f66270 */
[----:B------:R-:W-:Y:S05]  /*a730*/  @!P3 BRA `(.L_x_4874) ;  /* 0x00000000008cb947 */ /* 0x000fea0003800000 */
[----:B------:R-:W-:Y:S02]  /*a740*/  ULDC UR4, c[0x0][0x2f4] ;  /* 0x0000bd0000047ab9 */ /* 0x000fe40000000800 */
[----:B------:R-:W-:Y:S02]  /*a750*/  ISETP.GE.AND P5, PT, R18, UR4, PT ;  /* 0x0000000412007c0c */ /* 0x000fe4000bfa6270 */
[----:B------:R-:W-:-:S11]  /*a760*/  ISETP.GE.AND P4, PT, R23, UR4, PT ;  /* 0x0000000417007c0c */ /* 0x000fd6000bf86270 */
[----:B----4-:R-:W4:Y:S01]  /*a770*/  @!P5 LDS.128 R12, [R30+0x20000] ;  /* 0x020000001e0cd984 */ /* 0x010f220000000c00 */
[----:B-1----:R-:W-:-:S04]  /*a780*/  @!P5 LEA R36, P3, R18, R38, 0x1 ;  /* 0x000000261224d211 */ /* 0x002fc800078608ff */
        /* <DEDUP_REMOVED lines=8> */
[----:B------:R-:W1:Y:S01]  /*a810*/  @!P5 LDS.128 R12, [R31+0x20000] ;  /* 0x020000001f0cd984 */ /* 0x000e620000000c00 */
[----:B------:R-:W-:Y:S01]  /*a820*/  @!P5 IMAD.SHL.U32 R11, R202, 0x8, RZ ;  /* 0x00000008ca0bd824 */ /* 0x000fe200078e00ff */
[----:B0-----:R-:W-:Y:S01]  /*a830*/  @!P5 MOV R36, R38 ;  /* 0x000000260024d202 */ /* 0x001fe20000000f00 */
[----:B------:R-:W-:-:S04]  /*a840*/  @!P5 IMAD.MOV.U32 R37, RZ, RZ, R39 ;  /* 0x000000ffff25d224 */ /* 0x000fc800078e0027 */
[----:B------:R-:W-:-:S05]  /*a850*/  @!P5 IMAD.WIDE R36, R11, 0x2, R36 ;  /* 0x000000020b24d825 */ /* 0x000fca00078e0224 */
[----:B-1----:R0:W-:Y:S01]  /*a860*/  @!P5 ST.E.128 desc[UR60][R36.64], R12 ;  /* 0x0000000c2400d985 */ /* 0x0021e2000c101d3c */
[----:B------:R-:W-:-:S13]  /*a870*/  ISETP.GE.AND P5, PT, R194, UR4, PT ;  /* 0x00000004c2007c0c */ /* 0x000fda000bfa6270 */
[----:B------:R-:W1:Y:S01]  /*a880*/  @!P5 LDS.128 R12, [R30+0x23000] ;  /* 0x023000001e0cd984 */ /* 0x000e620000000c00 */
[----:B------:R-:W-:Y:S02]  /*a890*/  @!P5 IMAD.SHL.U32 R11, R203, 0x8, RZ ;  /* 0x00000008cb0bd824 */ /* 0x000fe400078e00ff */
[----:B0-----:R-:W-:Y:S02]  /*a8a0*/  @!P5 IMAD.MOV.U32 R36, RZ, RZ, R38 ;  /* 0x000000ffff24d224 */ /* 0x001fe400078e0026 */
[----:B------:R-:W-:Y:S02]  /*a8b0*/  @!P5 IMAD.MOV.U32 R37, RZ, RZ, R39 ;  /* 0x000000ffff25d224 */ /* 0x000fe400078e0027 */
[----:B------:R-:W-:-:S05]  /*a8c0*/  @!P5 IMAD.WIDE R36, R11, 0x2, R36 ;  /* 0x000000020b24d825 */ /* 0x000fca00078e0224 */
[----:B-1----:R0:W-:Y:S01]  /*a8d0*/  @!P5 ST.E.128 desc[UR60][R36.64], R12 ;  /* 0x0000000c2400d985 */ /* 0x0021e2000c101d3c */
[----:B------:R-:W-:-:S03]  /*a8e0*/  ISETP.GE.AND P5, PT, R192, UR4, PT ;  /* 0x00000004c0007c0c */ /* 0x000fc6000bfa6270 */
[----:B------:R-:W1:Y:S10]  /*a8f0*/  @!P4 LDS.128 R12, [R31+0x23000] ;  /* 0x023000001f0cc984 */ /* 0x000e740000000c00 */
[----:B0-----:R-:W-:-:S04]  /*a900*/  @!P5 LEA R36, P6, R192, R38, 0x1 ;  /* 0x00000026c024d211 */ /* 0x001fc800078c08ff */
[----:B------:R-:W-:Y:S01]  /*a910*/  @!P5 LEA.HI.X R37, R192, R39, R205, 0x1, P6 ;  /* 0x00000027c025d211 */ /* 0x000fe200030f0ccd */
[----:B-1----:R-:W-:Y:S04]  /*a920*/  @!P4 ST.E.128 desc[UR60][R34.64], R12 ;  /* 0x0000000c2200c985 */ /* 0x002fe8000c101d3c */
[----:B------:R-:W0:Y:S04]  /*a930*/  @!P3 LDS.128 R12, [R30+0x26000] ;  /* 0x026000001e0cb984 */ /* 0x000e280000000c00 */
[----:B0-----:R-:W-:Y:S04]  /*a940*/  @!P3 ST.E.128 desc[UR60][R32.64], R12 ;  /* 0x0000000c2000b985 */ /* 0x001fe8000c101d3c */
[----:B------:R-:W0:Y:S04]  /*a950*/  @!P5 LDS.128 R12, [R31+0x26000] ;  /* 0x026000001f0cd984 */ /* 0x000e280000000c00 */
[----:B0-----:R0:W-:Y:S02]  /*a960*/  @!P5 ST.E.128 desc[UR60][R36.64], R12 ;  /* 0x0000000c2400d985 */ /* 0x0011e4000c101d3c */
.L_x_4874:
[----:B------:R-:W-:Y:S05]  /*a970*/  BSYNC B0 ;  /* 0x0000000000007941 */ /* 0x000fea0003800000 */
.L_x_4838:
        /* <DEDUP_REMOVED lines=17> */
.L_x_4936:
[----:B------:R-:W-:Y:S05]  /*aa90*/  BSYNC B0 ;  /* 0x0000000000007941 */ /* 0x000fea0003800000 */
.L_x_4935:
[----:B------:R-:W3:Y:S01]  /*aaa0*/  SYNCS.PHASECHK.TRANS64.TRYWAIT P2, [R87+URZ+0x308b0], R88 ;  /* 0x0308b058570075a7 */ /* 0x000ee2000804017f */
[----:B------:R-:W-:Y:S04]  /*aab0*/  BSSY B0, `(.L_x_4937) ;  /* 0x0000002000007945 */ /* 0x000fe80003800000 */
[----:B---3--:R-:W-:Y:S05]  /*aac0*/  @!P2 BRA `(.L_x_4938) ;  /* 0x0000023c009ca947 */ /* 0x008fea0003800000 */
.L_x_5299:
[----:B------:R-:W-:Y:S05]  /*aad0*/  BSYNC B0 ;  /* 0x0000000000007941 */ /* 0x000fea0003800000 */
.L_x_4937:
[----:B------:R-:W-:Y:S01]  /*aae0*/  ULDC.64 UR4, c[0x0][0x328] ;  /* 0x0000ca0000047ab9 */ /* 0x000fe20000000a00 */
[----:B------:R-:W-:Y:S01]  /*aaf0*/  ULDC.64 UR6, c[0x0][0x318] ;  /* 0x0000c60000067ab9 */ /* 0x000fe20000000a00 */
[----:B------:R-:W-:Y:S01]  /*ab00*/  IMAD R84, R84, UR4, RZ ;  /* 0x0000000454547c24 */ /* 0x000fe2000f8e02ff */
[----:B------:R-:W-:Y:S01]  /*ab10*/  BSSY B0, `(.L_x_4939) ;  /* 0x0000034000007945 */ /* 0x000fe20003800000 */
[----:B-1--4-:R-:W-:-:S04]  /*ab20*/  IMAD.WIDE.U32 R12, R29, UR4, RZ ;  /* 0x000000041d0c7c25 */ /* 0x012fc8000f8e00ff */
[----:B------:R-:W-:Y:S01]  /*ab30*/  IMAD R29, R29, UR5, R84 ;  /* 0x000000051d1d7c24 */ /* 0x000fe2000f8e0254 */
[----:B------:R-:W-:Y:S01]  /*ab40*/  ULDC.64 UR4, c[0x0][0x338] ;  /* 0x0000ce0000047ab9 */ /* 0x000fe20000000a00 */
[----:B------:R-:W-:Y:S02]  /*ab50*/  IMAD.IADD R86, R86, 0x1, -R219 ;  /* 0x0000000156567824 */ /* 0x000fe400078e0adb */
[----:B------:R-:W-:Y:S01]  /*ab60*/  IMAD R85, R85, UR4, RZ ;  /* 0x0000000455557c24 */ /* 0x000fe2000f8e02ff */
[----:B------:R-:W-:-:S03]  /*ab70*/  IADD3 R13, R13, R29, RZ ;  /* 0x0000001d0d0d7210 */ /* 0x000fc60007ffe0ff */
[C---:B------:R-:W-:Y:S02]  /*ab80*/  IMAD R85, R28.reuse, UR5, R85 ;  /* 0x000000051c557c24 */ /* 0x040fe4000f8e0255 */
[----:B------:R-:W-:Y:S01]  /*ab90*/  IMAD.WIDE.U32 R12, R28, UR4, R12 ;  /* 0x000000041c0c7c25 */ /* 0x000fe2000f8e000c */
[----:B------:R-:W-:-:S03]  /*aba0*/  ULDC.64 UR4, c[0x0][0x330] ;  /* 0x0000cc0000047ab9 */ /* 0x000fc60000000a00 */
[----:B------:R-:W-:Y:S02]  /*abb0*/  IMAD.IADD R13, R13, 0x1, R85 ;  /* 0x000000010d0d7824 */ /* 0x000fe400078e0255 */
[----:B------:R-:W-:-:S04]  /*abc0*/  IMAD.WIDE.U32 R12, R201, UR4, R12 ;  /* 0x00000004c90c7c25 */ /* 0x000fc8000f8e000c */
[----:B0-----:R-:W-:Y:S01]  /*abd0*/  IMAD R11, R201, UR5, R13 ;  /* 0x00000005c90b7c24 */ /* 0x001fe2000f8e020d */
[----:B------:R-:W-:-:S04]  /*abe0*/  LEA R38, P2, R12, UR6, 0x1 ;  /* 0x000000060c267c11 */ /* 0x000fc8000f8408ff */
[----:B------:R-:W-:Y:S01]  /*abf0*/  LEA.HI.X R11, R12, UR7, R11, 0x1, P2 ;  /* 0x000000070c0b7c11 */ /* 0x000fe200090f0c0b */
[----:B------:R0:W1:Y:S01]  /*ac00*/  SHFL.IDX PT, R34, R38, RZ, 0x1c1f ;  /* 0x001c1fff26227589 */ /* 0x00006200000e0000 */
[----:B------:R-:W-:-:S03]  /*ac10*/  ISETP.GE.AND P2, PT, R86, 0x1, PT ;  /* 0x000000015600780c */ /* 0x000fc60003f46270 */
[----:B------:R0:W4:Y:S10]  /*ac20*/  SHFL.IDX PT, R35, R11, RZ, 0x1c1f ;  /* 0x001c1fff0b237589 */ /* 0x00013400000e0000 */
[----:B0-----:R-:W-:Y:S05]  /*ac30*/  @!P2 BRA `(.L_x_4940) ;  /* 0x000000000084a947 */ /* 0x001fea0003800000 */
[----:B------:R-:W-:Y:S02]  /*ac40*/  ULDC UR4, c[0x0][0x2f4] ;  /* 0x0000bd0000047ab9 */ /* 0x000fe40000000800 */
[----:B------:R-:W-:Y:S02]  /*ac50*/  ISETP.GE.AND P5, PT, R18, UR4, PT ;  /* 0x0000000412007c0c */ /* 0x000fe4000bfa6270 */
[----:B------:R-:W-:-:S11]  /*ac60*/  ISETP.GE.AND P4, PT, R23, UR4, PT ;  /* 0x0000000417007c0c */ /* 0x000fd6000bf86270 */
[----:B------:R-:W0:Y:S01]  /*ac70*/  @!P5 LDS.128 R12, [R30] ;  /* 0x000000001e0cd984 */ /* 0x000e220000000c00 */
[----:B-1----:R-:W-:-:S04]  /*ac80*/  @!P5 LEA R36, P2, R18, R34, 0x1 ;  /* 0x000000221224d211 */ /* 0x002fc800078408ff */
[----:B----4-:R-:W-:Y:S02]  /*ac90*/  @!P5 LEA.HI.X R37, R18, R35, R19, 0x1, P2 ;  /* 0x000000231225d211 */ /* 0x010fe400010f0c13 */
        /* <DEDUP_REMOVED lines=27> */
.L_x_4940:
[----:B------:R-:W-:Y:S05]  /*ae50*/  BSYNC B0 ;  /* 0x0000000000007941 */ /* 0x000fea0003800000 */
.L_x_4939:
[----:B------:R-:W-:Y:S01]  /*ae60*/  ISETP.GE.AND P2, PT, R86, 0x41, PT ;  /* 0x000000415600780c */ /* 0x000fe20003f46270 */
[----:B0---4-:R0:W4:Y:S01]  /*ae70*/  SHFL.IDX PT, R35, R11, 0x1, 0x1c1f ;  /* 0x003c1f000b237f89 */ /* 0x01112200000e0000 */
[----:B------:R-:W-:Y:S03]  /*ae80*/  BSSY B0, `(.L_x_4941) ;  /* 0x0000024000007945 */ /* 0x000fe60003800000 */
[----:B-1----:R0:W1:Y:S08]  /*ae90*/  SHFL.IDX PT, R34, R38, 0x1, 0x1c1f ;  /* 0x003c1f0026227f89 */ /* 0x00207000000e0000 */
[----:B0-----:R-:W-:Y:S05]  /*aea0*/  @!P2 BRA `(.L_x_4942) ;  /* 0x000000000084a947 */ /* 0x001fea0003800000 */
[----:B------:R-:W-:Y:S02]  /*aeb0*/  ULDC UR4, c[0x0][0x2f4] ;  /* 0x0000bd0000047ab9 */ /* 0x000fe40000000800 */
[----:B------:R-:W-:Y:S02]  /*aec0*/  ISETP.GE.AND P5, PT, R18, UR4, PT ;  /* 0x0000000412007c0c */ /* 0x000fe4000bfa6270 */
[----:B------:R-:W-:-:S11]  /*aed0*/  ISETP.GE.AND P4, PT, R23, UR4, PT ;  /* 0x0000000417007c0c */ /* 0x000fd6000bf86270 */
[----:B------:R-:W0:Y:S01]  /*aee0*/  @!P5 LDS.128 R12, [R30+0x2000] ;  /* 0x002000001e0cd984 */ /* 0x000e220000000c00 */
        /* <DEDUP_REMOVED lines=15> */
[----:B------:R-:W-:Y:S02]  /*afe0*/  @!P5 IMAD.SHL.U32 R11, R203, 0x8, RZ ;  /* 0x00000008cb0bd824 */ /* 0x000fe400078e00ff */
[----:B0-----:R-:W-:Y:S02]  /*aff0*/  @!P5 IMAD.MOV.U32 R36, RZ, RZ, R34 ;  /* 0x000000ffff24d224 */ /* 0x001fe400078e0022 */
[----:B------:R-:W-:Y:S02]  /*b000*/  @!P5 IMAD.MOV.U32 R37, RZ, RZ, R35 ;  /* 0x000000ffff25d224 */ /* 0x000fe400078e0023 */
        /* <DEDUP_REMOVED lines=11> */
.L_x_4942:
[----:B------:R-:W-:Y:S05]  /*b0c0*/  BSYNC B0 ;  /* 0x0000000000007941 */ /* 0x000fea0003800000 */
.L_x_4941:
[----:B------:R-:W-:Y:S01]  /*b0d0*/  @!PT LDS RZ, [RZ] ;  /* 0x00000000fffff984 */ /* 0x000fe20000000800 */
[----:B------:R-:W-:Y:S01]  /*b0e0*/  @!PT LDS RZ, [RZ] ;  /* 0x00000000fffff984 */ /* 0x000fe20000000800 */
[----:B------:R-:W-:Y:S01]  /*b0f0*/  @!PT LDS RZ, [RZ] ;  /* 0x00000000fffff984 */ /* 0x000fe20000000800 */
[----:B------:R-:W-:Y:S01]  /*b100*/  @!PT LDS RZ, [RZ] ;  /* 0x00000000fffff984 */ /* 0x000fe20000000800 */
[----:B------:R5:W-:Y:S06]  /*b110*/  MEMBAR.ALL.CTA ;  /* 0x0000000000007992 */ /* 0x000bec0000008000 */
[----:B-----5:R-:W5:Y:S01]  /*b120*/  FENCE.VIEW.ASYNC.S ;  /* 0x00000000000073c6 */ /* 0x020f620000000000 */
[----:B---3--:R-:W-:Y:S01]  /*b130*/  @!P3 VIADD R87, R87, 0x308c0 ;  /* 0x000308c05757b836 */ /* 0x008fe20000000000 */
[----:B-----5:R3:W-:Y:S01]  /*b140*/  BAR.SYNC.DEFER_BLOCKING R138, 0x80 ;  /* 0x0002008a0000751d */ /* 0x0207e20000010000 */
[----:B------:R-:W-:-:S03]  /*b150*/  LOP3.LUT P4, RZ, R16, 0x2, RZ, 0xc0, !PT ;  /* 0x0000000210ff7812 */ /* 0x000fc6000788c0ff */
[----:B------:R-:W-:Y:S02]  /*b160*/  @!P3 PRMT R87, RZ, 0x654, R87 ;  /* 0x00000654ff57b816 */ /* 0x000fe40000000057 */
[----:B------:R-:W-:Y:S02]  /*b170*/  IADD3 R17, R17, 0x1, RZ ;  /* 0x0000000111117810 */ /* 0x000fe40007ffe0ff */
[----:B------:R-:W-:Y:S01]  /*b180*/  PLOP3.LUT P2, PT, PT, PT, PT, 0x8, 0x0 ;  /* 0x000000000000781c */ /* 0x000fe20003f4e170 */
[----:B------:R3:W-:Y:S01]  /*b190*/  @!P3 SYNCS.ARRIVE.TRANS64.RED.A1T0 RZ, [R87+URZ], RZ ;  /* 0x000000ff57ffb9a7 */ /* 0x0007e2000810043f */
[----:B------:R-:W-:-:S04]  /*b1a0*/  ISETP.NE.AND P3, PT, R17, 0x2, PT ;  /* 0x000000021100780c */ /* 0x000fc80003f65270 */
[----:B------:R-:W-:Y:S02]  /*b1b0*/  SEL R11, RZ, 0x1, P3 ;  /* 0x00000001ff0b7807 */ /* 0x000fe40001800000 */
[----:B------:R-:W-:Y:S02]  /*b1c0*/  SEL R17, R17, RZ, P3 ;  /* 0x000000ff11117207 */ /* 0x000fe40001800000 */
[----:B------:R-:W-:Y:S01]  /*b1d0*/  LOP3.LUT R220, R220, R11, RZ, 0x3c, !PT ;  /* 0x0000000bdcdc7212 */ /* 0x000fe200078e3cff */
[----:B---3--:R-:W-:Y:S06]  /*b1e0*/  @P4 BRA `(.L_x_4943) ;  /* 0xffffff7800b44947 */ /* 0x008fec000383ffff */
.L_x_4833:
[----:B------:R-:W3:Y:S01]  /*b1f0*/  LDL R11, [R1+0x38] ;  /* 0x00003800010b7983 */ /* 0x000ee20000100800 */
[----:B------:R-:W0:Y:S01]  /*b200*/  LDC R0, c[0x0][0x448] ;  /* 0x00011200ff007b82 */ /* 0x000e220000000800 */
[----:B------:R-:W-:Y:S01]  /*b210*/  IADD3 R7, R200, 0x1, -R199 ;  /* 0x00000001c8077810 */ /* 0x000fe20007ffe8c7 */
[----:B------:R-:W-:Y:S06]  /*b220*/  BSSY B0, `(.L_x_4944) ;  /* 0x000000d000007945 */ /* 0x000fec0003800000 */
[----:B------:R-:W1:Y:S01]  /*b230*/  LDC.64 R4, c[0x0][0x9e0] ;  /* 0x00027800ff047b82 */ /* 0x000e620000000a00 */
[----:B0-----:R-:W-:-:S02]  /*b240*/  ISETP.NE.AND P1, PT, R0, 0x1, PT ;  /* 0x000000010000780c */ /* 0x001fc40003f25270 */
[----:B-1----:R-:W-:-:S11]  /*b250*/  ISETP.GE.AND P3, PT, R5, 0x1, PT ;  /* 0x000000010500780c */ /* 0x002fd60003f66270 */
[----:B------:R-:W0:Y:S08]  /*b260*/  @P1 LDC R3, c[0x0][0x44c] ;  /* 0x00011300ff031b82 */ /* 0x000e300000000800 */
[----:B------:R-:W1:Y:S01]  /*b270*/  @P1 LDC R6, c[0x0][0x450] ;  /* 0x00011400ff061b82 */ /* 0x000e620000000800 */
[----:B---3--:R-:W-:-:S04]  /*b280*/  VIADD R0, R11, 0x7f ;  /* 0x0000007f0b007836 */ /* 0x008fc80000000000 */
[----:B0-----:R-:W-:-:S05]  /*b290*/  @P1 IMAD.HI.U32 R3, R0, R3, RZ ;  /* 0x0000000300031227 */ /* 0x001fca00078e00ff */
[----:B-1----:R-:W-:-:S05]  /*b2a0*/  @P1 SHF.R.U32.HI R0, RZ, R6, R3 ;  /* 0x00000006ff001219 */ /* 0x002fca0000011603 */
[----:B------:R-:W-:Y:S01]  /*b2b0*/  IMAD.IADD R3, R7, 0x1, R0 ;  /* 0x0000000107037824 */ /* 0x000fe200078e0200 */
[----:B------:R-:W-:Y:S06]  /*b2c0*/  @P2 BRA `(.L_x_4945) ;  /* 0x0000000000082947 */ /* 0x000fec0003800000 */
[----:B------:R-:W0:Y:S02]  /*b2d0*/  FENCE.VIEW.ASYNC.G ;  /* 0x00000000000073c6 */ /* 0x000e240000000100 */
[----:B0-----:R-:W-:Y:S06]  /*b2e0*/  BAR.ARV 0xc, 0x180 ;  /* 0x0306000000007b1d */ /* 0x001fec0000002000 */
.L_x_4945:
[----:B------:R-:W-:Y:S05]  /*b2f0*/  BSYNC B0 ;  /* 0x0000000000007941 */ /* 0x000fea0003800000 */
.L_x_4944:
        /* <DEDUP_REMOVED lines=13> */
.L_x_4948:
[----:B------:R-:W-:-:S13]  /*b3d0*/  ISETP.NE.AND P0, PT, R5, 0x1, PT ;  /* 0x000000010500780c */ /* 0x000fda0003f05270 */
[----:B------:R-:W0:Y:S02]  /*b3e0*/  @P0 LDC.64 R6, c[0x0][0x9e8] ;  /* 0x00027a00ff060b82 */ /* 0x000e240000000a00 */
[----:B0-----:R-:W-:-:S05]  /*b3f0*/  @P0 IMAD.HI.U32 R6, R0, R6, RZ ;  /* 0x0000000600060227 */ /* 0x001fca00078e00ff */
[----:B------:R-:W-:-:S07]  /*b400*/  @P0 SHF.R.U32.HI R0, RZ, R7, R6 ;  /* 0x00000007ff000219 */ /* 0x000fce0000011606 */
.L_x_4949:
[----:B------:R-:W-:Y:S05]  /*b410*/  BSYNC B0 ;  /* 0x0000000000007941 */ /* 0x000fea0003800000 */
.L_x_4947:
[----:B------:R-:W-:-:S05]  /*b420*/  IMAD R3, R0, R5, R5 ;  /* 0x0000000500037224 */ /* 0x000fca00078e0205 */
[----:B------:R-:W-:-:S07]  /*b430*/  VIMNMX R4, R4, R3, PT ;  /* 0x0000000304047248 */ /* 0x000fce0003fe0100 */
.L_x_4946:
[----:B------:R-:W0:Y:S01]  /*b440*/  @P1 LDC R0, c[0x0][0x44c] ;  /* 0x00011300ff001b82 */ /* 0x000e220000000800 */
[----:B------:R-:W-:Y:S01]  /*b450*/  IADD3 R4, R4, 0x5f, RZ ;  /* 0x0000005f04047810 */ /* 0x000fe20007ffe0ff */
[----:B------:R-:W-:-:S04]  /*b460*/  ULDC UR4, c[0x0][0x9dc] ;  /* 0x0002770000047ab9 */ /* 0x000fc80000000800 */
[----:B------:R-:W-:Y:S02]  /*b470*/  IMAD.HI R4, R4, 0x2aaaaaab, RZ ;  /* 0x2aaaaaab04047827 */ /* 0x000fe400078e02ff */
[----:B------:R-:W1:Y:S03]  /*b480*/  @P1 LDC R7, c[0x0][0x450] ;  /* 0x00011400ff071b82 */ /* 0x000e660000000800 */
[----:B------:R-:W-:-:S04]  /*b490*/  SHF.R.U32.HI R3, RZ, 0x1f, R4 ;  /* 0x0000001fff037819 */ /* 0x000fc80000011604 */
[----:B------:R-:W-:-:S04]  /*b4a0*/  LEA.HI.SX32 R3, R4, R3, 0x1c ;  /* 0x0000000304037211 */ /* 0x000fc800078fe2ff */
[----:B------:R-:W-:Y:S01]  /*b4b0*/  VIMNMX R9, R136, R3, PT ;  /* 0x0000000388097248 */ /* 0x000fe20003fe0100 */
[----:B0-----:R-:W-:-:S04]  /*b4c0*/  @P1 IMAD.HI.U32 R6, R11, R0, RZ ;  /* 0x000000000b061227 */ /* 0x001fc800078e00ff */
[----:B------:R-:W-:Y:S01]  /*b4d0*/  IMAD.MOV.U32 R0, RZ, RZ, R11 ;  /* 0x000000ffff007224 */ /* 0x000fe200078e000b */
        /* <DEDUP_REMOVED lines=14> */
.L_x_4952:
[----:B------:R-:W-:-:S13]  /*b5c0*/  ISETP.NE.AND P0, PT, R5, 0x1, PT ;  /* 0x000000010500780c */ /* 0x000fda0003f05270 */
[----:B------:R-:W0:Y:S02]  /*b5d0*/  @P0 LDC.64 R6, c[0x0][0x9e8] ;  /* 0x00027a00ff060b82 */ /* 0x000e240000000a00 */
[----:B0-----:R-:W-:-:S05]  /*b5e0*/  @P0 IMAD.HI.U32 R4, R0, R6, RZ ;  /* 0x0000000600040227 */ /* 0x001fca00078e00ff */
[----:B------:R-:W-:-:S07]  /*b5f0*/  @P0 SHF.R.U32.HI R0, RZ, R7, R4 ;  /* 0x00000007ff000219 */ /* 0x000fce0000011604 */
.L_x_4953:
[----:B------:R-:W-:Y:S05]  /*b600*/  BSYNC B0 ;  /* 0x0000000000007941 */ /* 0x000fea0003800000 */
.L_x_4951:
[----:B------:R-:W-:-:S05]  /*b610*/  IMAD R0, R0, R5, RZ ;  /* 0x0000000500007224 */ /* 0x000fca00078e02ff */
[----:B------:R-:W-:-:S07]  /*b620*/  VIMNMX R3, R3, R0, !PT ;  /* 0x0000000003037248 */ /* 0x000fce0007fe0100 */
.L_x_4950:
[----:B------:R-:W-:Y:S01]  /*b630*/  IMAD.HI R3, R3, 0x2aaaaaab, RZ ;  /* 0x2aaaaaab03037827 */ /* 0x000fe200078e02ff */
[----:B------:R-:W-:Y:S03]  /*b640*/  BSSY B0, `(.L_x_4954) ;  /* 0x0000027000007945 */ /* 0x000fe60003800000 */
[----:B------:R-:W-:Y:S01]  /*b650*/  IMAD.MOV.U32 R126, RZ, RZ, RZ ;  /* 0x000000ffff7e7224 */ /* 0x000fe200078e00ff */
[----:B------:R-:W-:-:S04]  /*b660*/  SHF.R.U32.HI R0, RZ, 0x1f, R3 ;  /* 0x0000001fff007819 */ /* 0x000fc80000011603 */
[----:B------:R-:W-:-:S04]  /*b670*/  LEA.HI.SX32 R0, R3, R0, 0x1c ;  /* 0x0000000003007211 */ /* 0x000fc800078fe2ff */
        /* <DEDUP_REMOVED lines=32> */
[----:B------:R-:W-:Y:S01]  /*b880*/  @!P2 IMAD.MOV R5, RZ, RZ, -R5 ;  /* 0x000000ffff05a224 */ /* 0x000fe200078e0a05 */
[----:B------:R-:W-:-:S05]  /*b890*/  @!P1 LOP3.LUT R5, RZ, R8, RZ, 0x33, !PT ;  /* 0x00000008ff059212 */ /* 0x000fca00078e33ff */
[----:B------:R-:W-:-:S07]  /*b8a0*/  IMAD.MOV.U32 R126, RZ, RZ, R5 ;  /* 0x000000ffff7e7224 */ /* 0x000fce00078e0005 */
.L_x_4955:
[----:B------:R-:W-:Y:S05]  /*b8b0*/  BSYNC B0 ;  /* 0x0000000000007941 */ /* 0x000fea0003800000 */
.L_x_4954:
[----:B------:R-:W3:Y:S01]  /*b8c0*/  LDL R0, [R1+0x54] ;  /* 0x0000540001007983 */ /* 0x000ee20000100800 */
[----:B------:R-:W-:Y:S02]  /*b8d0*/  PLOP3.LUT P0, PT, PT, PT, PT, 0x80, 0x0 ;  /* 0x000000000000781c */ /* 0x000fe40003f0f070 */
[----:B------:R-:W-:Y:S02]  /*b8e0*/  CS2R R128, SRZ ;  /* 0x0000000000807805 */ /* 0x000fe4000001ff00 */
[----:B------:R-:W-:Y:S02]  /*b8f0*/  CS2R R118, SRZ ;  /* 0x0000000000767805 */ /* 0x000fe4000001ff00 */
[----:B------:R-:W-:Y:S02]  /*b900*/  CS2R R116, SRZ ;  /* 0x0000000000747805 */ /* 0x000fe4000001ff00 */
[----:B--2---:R-:W-:Y:S02]  /*b910*/  CS2R R114, SRZ ;  /* 0x0000000000727805 */ /* 0x004fe4000001ff00 */
        /* <DEDUP_REMOVED lines=39> */
[----:B----4-:R-:W-:Y:S02]  /*bb90*/  CS2R R34, SRZ ;  /* 0x0000000000227805 */ /* 0x010fe4000001ff00 */
[----:B------:R-:W-:Y:S02]  /*bba0*/  CS2R R32, SRZ ;  /* 0x0000000000207805 */ /* 0x000fe4000001ff00 */
[----:B------:R-:W-:Y:S02]  /*bbb0*/  CS2R R120, SRZ ;  /* 0x0000000000787805 */ /* 0x000fe4000001ff00 */
[----:B------:R-:W-:-:S02]  /*bbc0*/  CS2R R122, SRZ ;  /* 0x00000000007a7805 */ /* 0x000fc4000001ff00 */
[----:B------:R-:W-:Y:S02]  /*bbd0*/  CS2R R20, SRZ ;  /* 0x0000000000147805 */ /* 0x000fe4000001ff00 */
[----:B------:R-:W-:Y:S01]  /*bbe0*/  CS2R R124, SRZ ;  /* 0x00000000007c7805 */ /* 0x000fe2000001ff00 */
[----:B---3--:R-:W-:-:S05]  /*bbf0*/  IMAD R0, R0, R126, R11 ;  /* 0x0000007e00007224 */ /* 0x008fca00078e020b */
[----:B------:R0:W-:Y:S01]  /*bc00*/  STL [R1+0x44], R0 ;  /* 0x0000440001007387 */ /* 0x0001e20000100800 */
[----:B------:R-:W-:-:S04]  /*bc10*/  VIADDMNMX R126, R0, R126, R9, PT ;  /* 0x0000007e007e7246 */ /* 0x000fc80003800109 */
        /* <DEDUP_REMOVED lines=35> */
.L_x_4957:
        /* <DEDUP_REMOVED lines=13> */
.L_x_4961:
[----:B-1----:R1:W2:Y:S02]  /*bf20*/  SYNCS.PHASECHK.TRANS64.TRYWAIT P0, [R2+URZ+0x30800], R3 ;  /* 0x03080003020075a7 */ /* 0x0022a4000800017f */
[----:B--2---:R-:W-:Y:S05]  /*bf30*/  @!P0 NANOSLEEP.SYNCS 0x989680 ;  /* 0x009896800000895d */ /* 0x004fea0003900000 */
[----:B------:R-:W2:Y:S02]  /*bf40*/  @!P0 SYNCS.PHASECHK.TRANS64 P0, [R2+URZ+0x30800], R3 ;  /* 0x03080003020085a7 */ /* 0x000ea4000800007f */
[----:B--2---:R-:W-:Y:S05]  /*bf50*/  @!P0 BRA `(.L_x_4961) ;  /* 0xfffffffc00f08947 */ /* 0x004fea000383ffff */
.L_x_4960:
[----:B------:R-:W-:Y:S05]  /*bf60*/  BSYNC B0 ;  /* 0x0000000000007941 */ /* 0x000fea0003800000 */
.L_x_4959:
[----:B------:R-:W-:Y:S05]  /*bf70*/  BRA `(.L_x_4962) ;  /* 0x0000007000687947 */ /* 0x000fea0003800000 */
.L_x_4958:
[----:B------:R-:W2:Y:S01]  /*bf80*/  LDL R0, [R1+0x58] ;  /* 0x0000580001007983 */ /* 0x000ea20000100800 */
[----:B------:R-:W-:Y:S02]  /*bf90*/  ULDC.64 UR6, c[0x0][0x408] ;  /* 0x0001020000067ab9 */ /* 0x000fe40000000a00 */
[----:B-----5:R-:W-:Y:S01]  /*bfa0*/  IMAD.WIDE.U32 R26, R135, UR6, RZ ;  /* 0x00000006871a7c25 */ /* 0x020fe2000f8e00ff */
[----:B--2---:R-:W-:Y:S02]  /*bfb0*/  R2UR UR4, R0 ;  /* 0x00000000000472ca */ /* 0x004fe400000e0000 */
[----:B------:R-:W-:-:S11]  /*bfc0*/  SHF.R.S32.HI R0, RZ, 0x1f, R135 ;  /* 0x0000001fff007819 */ /* 0x000fd60000011487 */
[----:B------:R-:W-:-:S03]  /*bfd0*/  ULOP3.LUT UP0, URZ, UR4, 0x3ff, URZ, 0xc0, !UPT ;  /* 0x000003ff043f7892 */ /* 0x000fc6000f80c03f */
[----:B------:R-:W-:Y:S02]  /*bfe0*/  ULDC.64 UR4, c[0x0][0x3f8] ;  /* 0x0000fe0000047ab9 */ /* 0x000fe40000000a00 */
[C---:B------:R-:W-:Y:S01]  /*bff0*/  IMAD R4, R0.reuse, UR4, RZ ;  /* 0x0000000400047c24 */ /* 0x040fe2000f8e02ff */
[----:B------:R-:W-:Y:S01]  /*c000*/  PLOP3.LUT P0, PT, PT, PT, UP0, 0x80, 0x0 ;  /* 0x000000000000781c */ /* 0x000fe20003f0f008 */
[----:B------:R-:W-:Y:S02]  /*c010*/  IMAD R0, R0, UR6, RZ ;  /* 0x0000000600007c24 */ /* 0x000fe4000f8e02ff */
[----:B------:R-:W-:-:S04]  /*c020*/  IMAD.WIDE.U32 R24, R135, UR4, RZ ;  /* 0x0000000487187c25 */ /* 0x000fc8000f8e00ff */
[C---:B------:R-:W-:Y:S02]  /*c030*/  IMAD R29, R135.reuse, UR5, R4 ;  /* 0x00000005871d7c24 */ /* 0x040fe4000f8e0204 */
[----:B------:R-:W-:Y:S02]  /*c040*/  IMAD R31, R135, UR7, R0 ;  /* 0x00000007871f7c24 */ /* 0x000fe4000f8e0200 */
[----:B------:R-:W-:Y:S02]  /*c050*/  IMAD.IADD R29, R29, 0x1, R25 ;  /* 0x000000011d1d7824 */ /* 0x000fe400078e0219 */
[----:B------:R-:W-:Y:S01]  /*c060*/  IMAD.IADD R31, R31, 0x1, R27 ;  /* 0x000000011f1f7824 */ /* 0x000fe200078e021b */
        /* <DEDUP_REMOVED lines=17> */
.L_x_4963:
[----:B------:R-:W2:Y:S01]  /*c180*/  LDL R81, [R1+0x38] ;  /* 0x0000380001517983 */ /* 0x000ea20000100800 */
[----:B------:R-:W-:Y:S01]  /*c190*/  ULDC.U8 UR4, c[0x0][0x410] ;  /* 0x0001040000047ab9 */ /* 0x000fe20000000000 */
[----:B------:R-:W-:Y:S01]  /*c1a0*/  BSSY B0, `(.L_x_4964) ;  /* 0x00006ef000007945 */ /* 0x000fe20003800000 */
[----:B------:R-:W-:Y:S01]  /*c1b0*/  ISETP.NE.AND P0, PT, RZ, UR4, PT ;  /* 0x00000004ff007c0c */ /* 0x000fe2000bf05270 */
[----:B--2---:R-:W-:-:S12]  /*c1c0*/  IMAD.IADD R67, R219, 0x1, R81 ;  /* 0x00000001db437824 */ /* 0x004fd800078e0251 */
[----:B------:R-:W-:Y:S05]  /*c1d0*/  @!P0 BRA `(.L_x_4965) ;  /* 0x0000003400c48947 */ /* 0x000fea0003800000 */
[----:B------:R-:W0:Y:S01]  /*c1e0*/  LDC R64, c[0x0][0x448] ;  /* 0x00011200ff407b82 */ /* 0x000e220000000800 */
[----:B------:R-:W-:Y:S01]  /*c1f0*/  LEA.HI R32, R33, R28, RZ, 0x2 ;  /* 0x0000001c21207211 */ /* 0x000fe200078f10ff */
[----:B------:R-:W-:Y:S01]  /*c200*/  ULDC.64 UR4, c[0x0][0x3f8] ;  /* 0x0000fe0000047ab9 */ /* 0x000fe20000000a00 */
[----:B------:R-:W-:Y:S01]  /*c210*/  ULDC.64 UR6, c[0x0][0x408] ;  /* 0x0001020000067ab9 */ /* 0x000fe20000000a00 */
[----:B------:R-:W-:Y:S01]  /*c220*/  MOV R4, R24 ;  /* 0x0000001800047202 */ /* 0x000fe20000000f00 */
[----:B------:R-:W-:Y:S01]  /*c230*/  IMAD.MOV.U32 R6, RZ, RZ, R26 ;  /* 0x000000ffff067224 */ /* 0x000fe200078e001a */
[----:B------:R-:W-:Y:S01]  /*c240*/  LOP3.LUT R3, R32, 0xfffffffc, RZ, 0xc0, !PT ;  /* 0xfffffffc20037812 */ /* 0x000fe200078ec0ff */
[----:B------:R-:W-:-:S04]  /*c250*/  IMAD.MOV.U32 R7, RZ, RZ, R31 ;  /* 0x000000ffff077224 */ /* 0x000fc800078e001f */
[----:B------:R-:W-:-:S04]  /*c260*/  IMAD.IADD R28, R28, 0x1, -R3 ;  /* 0x000000011c1c7824 */ /* 0x000fc800078e0a03 */
[----:B------:R-:W-:Y:S01]  /*c270*/  IMAD R3, R28, 0x40, R67 ;  /* 0x000000401c037824 */ /* 0x000fe200078e0243 */
[----:B0-----:R-:W-:-:S13]  /*c280*/  ISETP.NE.AND P0, PT, R64, 0x1, PT ;  /* 0x000000014000780c */ /* 0x001fda0003f05270 */
[----:B------:R-:W0:Y:S08]  /*c290*/  @P0 LDC R0, c[0x0][0x44c] ;  /* 0x00011300ff000b82 */ /* 0x000e300000000800 */
[----:B------:R-:W1:Y:S01]  /*c2a0*/  @P0 LDC R5, c[0x0][0x450] ;  /* 0x00011400ff050b82 */ /* 0x000e620000000800 */
[----:B0-----:R-:W-:-:S05]  /*c2b0*/  @P0 IMAD.HI.U32 R0, R3, R0, RZ ;  /* 0x0000000003000227 */ /* 0x001fca00078e00ff */
[----:B-1----:R-:W-:Y:S01]  /*c2c0*/  @P0 SHF.R.U32.HI R3, RZ, R5, R0 ;  /* 0x00000005ff030219 */ /* 0x002fe20000011600 */
[----:B------:R-:W-:-:S03]  /*c2d0*/  IMAD.MOV.U32 R5, RZ, RZ, R29 ;  /* 0x000000ffff057224 */ /* 0x000fc600078e001d */
        /* <DEDUP_REMOVED lines=21> */
.L_x_5305:
        /* <DEDUP_REMOVED lines=16> */
[----:B------:R-:W-:Y:S01]  /*c530*/  ULDC UR4, c[0x0][0x3f4] ;  /* 0x0000fd0000047ab9 */ /* 0x000fe20000000800 */
[----:B------:R-:W-:Y:S02]  /*c540*/  CS2R R58, SRZ ;  /* 0x00000000003a7805 */ /* 0x000fe4000001ff00 */
[----:B------:R-:W-:Y:S02]  /*c550*/  ISETP.GE.AND P3, PT, R224, UR4, PT ;  /* 0x00000004e0007c0c */ /* 0x000fe4000bf66270 */
[----:B------:R-:W-:Y:S02]  /*c560*/  ISETP.GE.AND P4, PT, R196, UR4, PT ;  /* 0x00000004c4007c0c */ /* 0x000fe4000bf86270 */
[----:B------:R-:W-:Y:S02]  /*c570*/  ISETP.GE.AND P2, PT, R222, UR4, PT ;  /* 0x00000004de007c0c */ /* 0x000fe4000bf46270 */
[----:B------:R-:W-:Y:S02]  /*c580*/  ISETP.GE.AND P1, PT, R223, UR4, PT ;  /* 0x00000004df007c0c */ /* 0x000fe4000bf26270 */
[----:B------:R-:W-:-:S05]  /*c590*/  SHF.R.S32.HI R11, RZ, 0x1f, R224 ;  /* 0x0000001fff0b7819 */ /* 0x000fca00000114e0 */
[C---:B------:R-:W-:Y:S02]  /*c5a0*/  @!P3 IMAD.SHL.U32 R27, R224.reuse, 0x2, RZ ;  /* 0x00000002e01bb824 */ /* 0x040fe400078e00ff */
[----:B-1----:R-:W-:Y:S02]  /*c5b0*/  @!P4 MOV R7, R3 ;  /* 0x000000030007c202 */ /* 0x002fe40000000f00 */
[----:B------:R-:W-:Y:S01]  /*c5c0*/  @!P3 SHF.L.U64.HI R14, R224, 0x1, R11 ;  /* 0x00000001e00eb819 */ /* 0x000fe2000001020b */
[----:B------:R-:W-:Y:S01]  /*c5d0*/  @!P2 IMAD.SHL.U32 R21, R222, 0x2, RZ ;  /* 0x00000002de15a824 */ /* 0x000fe200078e00ff */
[-C--:B--2---:R-:W-:Y:S01]  /*c5e0*/  @!P3 IADD3 R28, P6, R6, R27.reuse, RZ ;  /* 0x0000001b061cb210 */ /* 0x084fe20007fde0ff */
[----:B------:R-:W-:Y:S01]  /*c5f0*/  @!P4 IMAD.WIDE R4, R196, 0x2, R6 ;  /* 0x00000002c404c825 */ /* 0x000fe200078e0206 */
[----:B------:R-:W-:Y:S02]  /*c600*/  SHF.R.S32.HI R7, RZ, 0x1f, R222 ;  /* 0x0000001fff077819 */ /* 0x000fe400000114de */
[----:B------:R-:W-:Y:S01]  /*c610*/  ISETP.GE.AND P0, PT, R221, UR4, PT ;  /* 0x00000004dd007c0c */ /* 0x000fe2000bf06270 */
[--C-:B------:R-:W-:Y:S01]  /*c620*/  @!P3 IMAD.X R29, R3, 0x1, R14.reuse, P6 ;  /* 0x00000001031db824 */ /* 0x100fe200030e060e */
[----:B----4-:R-:W-:Y:S01]  /*c630*/  @!P3 IADD3 R26, P5, R8, R27, RZ ;  /* 0x0000001b081ab210 */ /* 0x010fe20007fbe0ff */
[----:B------:R-:W-:Y:S01]  /*c640*/  @!P1 IMAD.SHL.U32 R13, R223, 0x2, RZ ;  /* 0x00000002df0d9824 */ /* 0x000fe200078e00ff */
[----:B------:R-:W-:Y:S01]  /*c650*/  @!P2 SHF.L.U64.HI R12, R222, 0x1, R7 ;  /* 0x00000001de0ca819 */ /* 0x000fe20000010207 */
[----:B------:R1:W5:Y:S01]  /*c660*/  @!P4 LD.E.64 R58, desc[UR60][R4.64] ;  /* 0x0000003c043ac980 */ /* 0x000362000c101b00 */
[----:B------:R-:W-:Y:S01]  /*c670*/  @!P2 IADD3 R24, P6, R6, R21, RZ ;  /* 0x000000150618a210 */ /* 0x000fe20007fde0ff */
[----:B---3--:R-:W-:Y:S01]  /*c680*/  @!P3 IMAD.X R27, R9, 0x1, R14, P5 ;  /* 0x00000001091bb824 */ /* 0x008fe200028e060e */
[----:B------:R-:W-:-:S02]  /*c690*/  SHF.R.S32.HI R10, RZ, 0x1f, R223 ;  /* 0x0000001fff0a7819 */ /* 0x000fc400000114df */
[----:B------:R-:W-:Y:S02]  /*c6a0*/  CS2R R60, SRZ ;  /* 0x00000000003c7805 */ /* 0x000fe4000001ff00 */
[----:B------:R-:W-:Y:S02]  /*c6b0*/  @!P2 IADD3.X R25, R3, R12, RZ, P6, !PT ;  /* 0x0000000c0319a210 */ /* 0x000fe400037fe4ff */
[----:B------:R-:W-:Y:S01]  /*c6c0*/  @!P1 SHF.L.U64.HI R10, R223, 0x1, R10 ;  /* 0x00000001df0a9819 */ /* 0x000fe2000001020a */
[----:B------:R-:W-:Y:S01]  /*c6d0*/  @!P0 IMAD.SHL.U32 R7, R221, 0x2, RZ ;  /* 0x00000002dd078824 */ /* 0x000fe200078e00ff */
[----:B------:R-:W-:Y:S01]  /*c6e0*/  @!P2 IADD3 R20, P5, R8, R21, RZ ;  /* 0x000000150814a210 */ /* 0x000fe20007fbe0ff */
[----:B-1----:R-:W-:Y:S01]  /*c6f0*/  @!P4 IMAD.MOV.U32 R4, RZ, RZ, R8 ;  /* 0x000000ffff04c224 */ /* 0x002fe200078e0008 */
[-C--:B------:R-:W-:Y:S02]  /*c700*/  @!P1 IADD3 R14, P6, R6, R13.reuse, RZ ;  /* 0x0000000d060e9210 */ /* 0x080fe40007fde0ff */
[----:B------:R-:W-:Y:S01]  /*c710*/  SHF.R.S32.HI R36, RZ, 0x1f, R221 ;  /* 0x0000001fff247819 */ /* 0x000fe200000114dd */
[----:B------:R-:W-:Y:S01]  /*c720*/  @!P2 IMAD.X R21, R9, 0x1, R12, P5 ;  /* 0x000000010915a824 */ /* 0x000fe200028e060c */
[----:B------:R-:W-:Y:S01]  /*c730*/  ISETP.GE.AND P5, PT, R225, UR4, PT ;  /* 0x00000004e1007c0c */ /* 0x000fe2000bfa6270 */
[----:B------:R-:W-:Y:S01]  /*c740*/  @!P1 IMAD.X R15, R3, 0x1, R10, P6 ;  /* 0x00000001030f9824 */ /* 0x000fe200030e060a */
[----:B------:R-:W-:-:S02]  /*c750*/  @!P1 IADD3 R12, P6, R8, R13, RZ ;  /* 0x0000000d080c9210 */ /* 0x000fc40007fde0ff */
[----:B------:R-:W-:Y:S02]  /*c760*/  @!P0 SHF.L.U64.HI R36, R221, 0x1, R36 ;  /* 0x00000001dd248819 */ /* 0x000fe40000010224 */
[----:B------:R-:W-:Y:S01]  /*c770*/  @!P4 MOV R5, R9 ;  /* 0x000000090005c202 */ /* 0x000fe20000000f00 */
[----:B------:R-:W-:Y:S01]  /*c780*/  @!P1 IMAD.X R13, R9, 0x1, R10, P6 ;  /* 0x00000001090d9824 */ /* 0x000fe200030e060a */
[----:B------:R-:W-:Y:S02]  /*c790*/  @!P0 IADD3 R10, P6, R6, R7, RZ ;  /* 0x00000007060a8210 */ /* 0x000fe40007fde0ff */
[----:B------:R-:W-:Y:S01]  /*c7a0*/  SHF.R.S32.HI R34, RZ, 0x1f, R225 ;  /* 0x0000001fff227819 */ /* 0x000fe200000114e1 */
[----:B------:R-:W-:-:S04]  /*c7b0*/  @!P4 IMAD.WIDE R30, R196, 0x2, R4 ;  /* 0x00000002c41ec825 */ /* 0x000fc800078e0204 */
[----:B------:R-:W-:Y:S01]  /*c7c0*/  @!P0 IMAD.X R11, R3, 0x1, R36, P6 ;  /* 0x00000001030b8824 */ /* 0x000fe200030e0624 */
[----:B------:R-:W-:Y:S01]  /*c7d0*/  @!P0 IADD3 R4, P6, R8, R7, RZ ;  /* 0x0000000708048210 */ /* 0x000fe20007fde0ff */
[C---:B------:R-:W-:Y:S01]  /*c7e0*/  @!P5 IMAD.SHL.U32 R7, R225.reuse, 0x2, RZ ;  /* 0x00000002e107d824 */ /* 0x040fe200078e00ff */
[----:B------:R1:W5:Y:S01]  /*c7f0*/  @!P4 LD.E.64 R60, desc[UR60][R30.64] ;  /* 0x0000003c1e3cc980 */ /* 0x000362000c101b00 */
[----:B------:R-:W-:Y:S02]  /*c800*/  @!P5 SHF.L.U64.HI R34, R225, 0x1, R34 ;  /* 0x00000001e122d819 */ /* 0x000fe40000010222 */
[----:B------:R-:W-:Y:S01]  /*c810*/  CS2R R54, SRZ ;  /* 0x0000000000367805 */ /* 0x000fe2000001ff00 */
[----:B------:R-:W-:Y:S01]  /*c820*/  @!P0 IMAD.X R5, R9, 0x1, R36, P6 ;  /* 0x0000000109058824 */ /* 0x000fe200030e0624 */
[----:B------:R-:W-:Y:S02]  /*c830*/  @!P5 IADD3 R6, P4, R6, R7, RZ ;  /* 0x000000070606d210 */ /* 0x000fe40007f9e0ff */
[----:B------:R-:W-:-:S02]  /*c840*/  CS2R R56, SRZ ;  /* 0x0000000000387805 */ /* 0x000fc4000001ff00 */
[----:B------:R-:W-:Y:S02]  /*c850*/  @!P5 IADD3 R8, P6, R8, R7, RZ ;  /* 0x000000070808d210 */ /* 0x000fe40007fde0ff */
[----:B------:R-:W-:Y:S02]  /*c860*/  CS2R R50, SRZ ;  /* 0x0000000000327805 */ /* 0x000fe4000001ff00 */
[----:B------:R-:W-:Y:S01]  /*c870*/  CS2R R52, SRZ ;  /* 0x0000000000347805 */ /* 0x000fe2000001ff00 */
[--C-:B------:R-:W-:Y:S01]  /*c880*/  @!P5 IMAD.X R7, R3, 0x1, R34.reuse, P4 ;  /* 0x000000010307d824 */ /* 0x100fe200020e0622 */
[----:B------:R-:W-:Y:S01]  /*c890*/  CS2R R46, SRZ ;  /* 0x00000000002e7805 */ /* 0x000fe2000001ff00 */
[----:B------:R-:W-:Y:S01]  /*c8a0*/  @!P5 IMAD.X R9, R9, 0x1, R34, P6 ;  /* 0x000000010909d824 */ /* 0x000fe200030e0622 */
[----:B------:R-:W-:Y:S02]  /*c8b0*/  CS2R R48, SRZ ;  /* 0x0000000000307805 */ /* 0x000fe4000001ff00 */
[----:B------:R-:W-:-:S02]  /*c8c0*/  CS2R R42, SRZ ;  /* 0x00000000002a7805 */ /* 0x000fc4000001ff00 */
[----:B------:R-:W-:Y:S02]  /*c8d0*/  CS2R R44, SRZ ;  /* 0x00000000002c7805 */ /* 0x000fe4000001ff00 */
[----:B------:R-:W-:Y:S02]  /*c8e0*/  CS2R R36, SRZ ;  /* 0x0000000000247805 */ /* 0x000fe4000001ff00 */
[----:B------:R-:W-:Y:S01]  /*c8f0*/  CS2R R34, SRZ ;  /* 0x0000000000227805 */ /* 0x000fe2000001ff00 */
[----:B------:R1:W5:Y:S04]  /*c900*/  @!P3 LD.E.64 R54, desc[UR60][R28.64] ;  /* 0x0000003c1c36b980 */ /* 0x000368000c101b00 */
        /* <DEDUP_REMOVED lines=8> */
[----:B------:R1:W5:Y:S02]  /*c990*/  @!P5 LD.E.64 R34, desc[UR60][R8.64] ;  /* 0x0000003c0822d980 */ /* 0x000364000c101b00 */
.L_x_4968:
[----:B------:R-:W-:Y:S05]  /*c9a0*/  BSYNC B1 ;  /* 0x0000000000017941 */ /* 0x000fea0003800000 */
.L_x_4967:
[----:B-1---5:R-:W-:Y:S01]  /*c9b0*/  IMAD.MOV.U32 R4, RZ, RZ, R37 ;  /* 0x000000ffff047224 */ /* 0x022fe200078e0025 */
[----:B------:R-:W-:Y:S01]  /*c9c0*/  MOV R3, R36 ;  /* 0x0000002400037202 */ /* 0x000fe20000000f00 */
[----:B------:R-:W-:Y:S01]  /*c9d0*/  IMAD.MOV.U32 R5, RZ, RZ, R42 ;  /* 0x000000ffff057224 */ /* 0x000fe200078e002a */
[----:B------:R-:W-:Y:S01]  /*c9e0*/  UMOV UR4, 0xffffffff ;  /* 0xffffffff00047882 */ /* 0x000fe20000000000 */
[----:B--2---:R-:W-:Y:S01]  /*c9f0*/  IMAD.MOV.U32 R6, RZ, RZ, R43 ;  /* 0x000000ffff067224 */ /* 0x004fe200078e002b */
[----:B------:R-:W-:Y:S01]  /*ca00*/  PRMT R66, R3, 0x5410, R4 ;  /* 0x0000541003427816 */ /* 0x000fe20000000004 */
[----:B------:R-:W-:Y:S01]  /*ca10*/  IMAD.MOV.U32 R3, RZ, RZ, R46 ;  /* 0x000000ffff037224 */ /* 0x000fe200078e002e */
[----:B---34-:R-:W-:Y:S01]  /*ca20*/  CS2R R8, SRZ ;  /* 0x0000000000087805 */ /* 0x018fe2000001ff00 */
[----:B------:R-:W-:Y:S01]  /*ca30*/  IMAD.MOV.U32 R4, RZ, RZ, R47 ;  /* 0x000000ffff047224 */ /* 0x000fe200078e002f */
[----:B------:R-:W-:Y:S01]  /*ca40*/  PRMT R70, R5, 0x5410, R6 ;  /* 0x0000541005467816 */ /* 0x000fe20000000006 */
[----:B------:R-:W-:Y:S01]  /*ca50*/  IMAD.MOV.U32 R6, RZ, RZ, R51 ;  /* 0x000000ffff067224 */ /* 0x000fe200078e0033 */
[----:B------:R-:W-:-:S02]  /*ca60*/  MOV R5, R50 ;  /* 0x0000003200057202 */ /* 0x000fc40000000f00 */
[----:B------:R-:W-:Y:S01]  /*ca70*/  PRMT R74, R3, 0x5410, R4 ;  /* 0x00005410034a7816 */ /* 0x000fe20000000004 */
[----:B------:R-:W-:Y:S01]  /*ca80*/  IMAD.MOV.U32 R4, RZ, RZ, R55 ;  /* 0x000000ffff047224 */ /* 0x000fe200078e0037 */
[----:B------:R-:W-:Y:S01]  /*ca90*/  PRMT R78, R5, 0x5410, R6 ;  /* 0x00005410054e7816 */ /* 0x000fe20000000006 */
[----:B------:R-:W-:Y:S02]  /*caa0*/  IMAD.MOV.U32 R5, RZ, RZ, R58 ;  /* 0x000000ffff057224 */ /* 0x000fe400078e003a */
        /* <DEDUP_REMOVED lines=9> */
[----:B------:R-:W-:-:S04]  /*cb40*/  MOV R3, R34 ;  /* 0x0000002200037202 */ /* 0x000fc80000000f00 */
        /* <DEDUP_REMOVED lines=10> */
[----:B------:R-:W-:Y:S01]  /*cbf0*/  IMAD.MOV.U32 R5, RZ, RZ, R60 ;  /* 0x000000ffff057224 */ /* 0x000fe200078e003c */
[----:B------:R-:W-:Y:S01]  /*cc00*/  PRMT R88, R3, 0x7610, R88 ;  /* 0x0000761003587816 */ /* 0x000fe20000000058 */
[----:B------:R-:W-:Y:S01]  /*cc10*/  IMAD.MOV.U32 R6, RZ, RZ, R61 ;  /* 0x000000ffff067224 */ /* 0x000fe200078e003d */
[----:B------:R-:W-:Y:S02]  /*cc20*/  PRMT R85, R85, 0x5410, R4 ;  /* 0x0000541055557816 */ /* 0x000fe40000000004 */
[----:B------:R-:W-:-:S02]  /*cc30*/  PRMT R80, R5, 0x7610, R80 ;  /* 0x0000761005507816 */ /* 0x000fc40000000050 */
[----:B------:R-:W-:Y:S01]  /*cc40*/  PRMT R89, R89, 0x5410, R6 ;  /* 0x0000541059597816 */ /* 0x000fe20000000006 */
[----:B------:R-:W-:Y:S06]  /*cc50*/  BRA.DIV UR4, `(.L_x_4969) ;  /* 0x0000021e04c07947 */ /* 0x000fec000b800000 */
[----:B0-----:R-:W0:Y:S04]  /*cc60*/  SHFL.IDX PT, R0, R0, 0x1, 0x1c1f ;  /* 0x003c1f0000007f89 */ /* 0x001e2800000e0000 */
[----:B------:R-:W1:Y:S04]  /*cc70*/  SHFL.IDX PT, R65, R65, 0x1, 0x1c1f ;  /* 0x003c1f0041417f89 */ /* 0x000e6800000e0000 */
[----:B------:R-:W2:Y:S04]  /*cc80*/  SHFL.IDX PT, R63, R63, 0x1, 0x1c1f ;  /* 0x003c1f003f3f7f89 */ /* 0x000ea800000e0000 */
[----:B------:R-:W3:Y:S02]  /*cc90*/  SHFL.IDX PT, R62, R62, 0x1, 0x1c1f ;  /* 0x003c1f003e3e7f89 */ /* 0x000ee400000e0000 */
.L_x_5311:
[----:B------:R-:W4:Y:S01]  /*cca0*/  LDL R4, [R1+0x30] ;  /* 0x0000300001047983 */ /* 0x000f220000100800 */
[----:B------:R-:W-:Y:S01]  /*ccb0*/  SHF.R.S32.HI R32, RZ, 0x1f, R32 ;  /* 0x0000001fff207819 */ /* 0x000fe20000011420 */
[----:B------:R-:W-:Y:S01]  /*ccc0*/  BSSY B1, `(.L_x_4970) ;  /* 0x0000060000017945 */ /* 0x000fe20003800000 */
[----:B------:R-:W-:Y:S02]  /*ccd0*/  IADD3 R67, R67, 0x40, RZ ;  /* 0x0000004043437810 */ /* 0x000fe40007ffe0ff */
[----:B------:R-:W-:Y:S02]  /*cce0*/  CS2R R12, SRZ ;  /* 0x00000000000c7805 */ /* 0x000fe4000001ff00 */
[----:B------:R-:W-:Y:S02]  /*ccf0*/  LEA.HI R32, R32, R219, RZ, 0x3 ;  /* 0x000000db20207211 */ /* 0x000fe400078f18ff */
[----:B------:R-:W-:Y:S02]  /*cd00*/  CS2R R20, SRZ ;  /* 0x0000000000147805 */ /* 0x000fe4000001ff00 */
[----:B------:R-:W-:-:S02]  /*cd10*/  ISETP.GE.AND P1, PT, R67, R64, PT ;  /* 0x000000404300720c */ /* 0x000fc40003f26270 */
[----:B------:R-:W-:Y:S02]  /*cd20*/  CS2R R26, SRZ ;  /* 0x00000000001a7805 */ /* 0x000fe4000001ff00 */
[----:B------:R-:W-:Y:S02]  /*cd30*/  LOP3.LUT R3, R229, 0x18, R18, 0xf8, !PT ;  /* 0x00000018e5037812 */ /* 0x000fe400078ef812 */
[----:B------:R-:W-:Y:S02]  /*cd40*/  CS2R R30, SRZ ;  /* 0x00000000001e7805 */ /* 0x000fe4000001ff00 */
[----:B------:R-:W-:Y:S02]  /*cd50*/  SHF.R.U32.HI R5, RZ, 0x3, R229 ;  /* 0x00000003ff057819 */ /* 0x000fe400000116e5 */
[----:B------:R-:W-:Y:S02]  /*cd60*/  CS2R R38, SRZ ;  /* 0x0000000000267805 */ /* 0x000fe4000001ff00 */
[----:B------:R-:W-:-:S02]  /*cd70*/  LOP3.LUT R32, R32, 0xfffffff8, RZ, 0xc0, !PT ;  /* 0xfffffff820207812 */ /* 0x000fc400078ec0ff */
[----:B------:R-:W-:Y:S02]  /*cd80*/  CS2R R10, SRZ ;  /* 0x00000000000a7805 */ /* 0x000fe4000001ff00 */
[----:B------:R-:W-:Y:S02]  /*cd90*/  LOP3.LUT R3, R3, R5, RZ, 0x3c, !PT ;  /* 0x0000000503037212 */ /* 0x000fe400078e3cff */
[----:B------:R-:W-:Y:S02]  /*cda0*/  CS2R R14, SRZ ;  /* 0x00000000000e7805 */ /* 0x000fe4000001ff00 */
[----:B------:R-:W-:Y:S01]  /*cdb0*/  CS2R R24, SRZ ;  /* 0x0000000000187805 */ /* 0x000fe2000001ff00 */
[----:B------:R-:W-:Y:S01]  /*cdc0*/  IMAD.IADD R32, R219, 0x1, -R32 ;  /* 0x00000001db207824 */ /* 0x000fe200078e0a20 */
[----:B------:R-:W-:Y:S02]  /*cdd0*/  CS2R R28, SRZ ;  /* 0x00000000001c7805 */ /* 0x000fe4000001ff00 */
[----:B------:R-:W-:-:S02]  /*cde0*/  CS2R R40, SRZ ;  /* 0x0000000000287805 */ /* 0x000fc4000001ff00 */
[----:B------:R-:W-:Y:S02]  /*cdf0*/  LOP3.LUT P0, RZ, R32, 0x4, RZ, 0xc0, !PT ;  /* 0x0000000420ff7812 */ /* 0x000fe4000780c0ff */
[----:B------:R-:W-:Y:S01]  /*ce00*/  CS2R R32, SRZ ;  /* 0x0000000000207805 */ /* 0x000fe2000001ff00 */
[----:B----4-:R-:W-:-:S04]  /*ce10*/  IMAD.IADD R3, R4, 0x1, R3 ;  /* 0x0000000104037824 */ /* 0x010fc800078e0203 */
[----:B------:R-:W-:Y:S01]  /*ce20*/  IMAD R3, R3, 0x2, R2 ;  /* 0x0000000203037824 */ /* 0x000fe200078e0202 */
[----:B------:R-:W-:Y:S06]  /*ce30*/  @P1 BRA `(.L_x_4971) ;  /* 0x0000000400201947 */ /* 0x000fec0003800000 */
[----:B------:R-:W-:Y:S01]  /*ce40*/  ULDC UR4, c[0x0][0x3f4] ;  /* 0x0000fd0000047ab9 */ /* 0x000fe20000000800 */
[----:B------:R-:W-:Y:S02]  /*ce50*/  SHF.R.S32.HI R7, RZ, 0x1f, R224 ;  /* 0x0000001fff077819 */ /* 0x000fe400000114e0 */
[----:B------:R-:W-:Y:S02]  /*ce60*/  CS2R R38, SRZ ;  /* 0x0000000000267805 */ /* 0x000fe4000001ff00 */
[----:B------:R-:W-:Y:S02]  /*ce70*/  ISETP.GE.AND P4, PT, R224, UR4, PT ;  /* 0x00000004e0007c0c */ /* 0x000fe4000bf86270 */
[----:B------:R-:W-:Y:S02]  /*ce80*/  CS2R R40, SRZ ;  /* 0x0000000000287805 */ /* 0x000fe4000001ff00 */
[----:B------:R-:W-:Y:S02]  /*ce90*/  ISETP.GE.AND P3, PT, R222, UR4, PT ;  /* 0x00000004de007c0c */ /* 0x000fe4000bf66270 */
[----:B------:R-:W-:-:S02]  /*cea0*/  ISETP.GE.AND P2, PT, R223, UR4, PT ;  /* 0x00000004df007c0c */ /* 0x000fc4000bf46270 */
[----:B------:R-:W-:Y:S02]  /*ceb0*/  ISETP.GE.AND P1, PT, R221, UR4, PT ;  /* 0x00000004dd007c0c */ /* 0x000fe4000bf26270 */
[----:B------:R-:W-:Y:S02]  /*cec0*/  SHF.R.S32.HI R5, RZ, 0x1f, R222 ;  /* 0x0000001fff057819 */ /* 0x000fe400000114de */
[----:B------:R-:W-:Y:S02]  /*ced0*/  SHF.R.S32.HI R6, RZ, 0x1f, R223 ;  /* 0x0000001fff067819 */ /* 0x000fe400000114df */
[----:B------:R-:W-:Y:S01]  /*cee0*/  SHF.R.S32.HI R8, RZ, 0x1f, R221 ;  /* 0x0000001fff087819 */ /* 0x000fe200000114dd */
[C---:B------:R-:W-:Y:S01]  /*cef0*/  @!P4 IMAD.SHL.U32 R24, R224.reuse, 0x2, RZ ;  /* 0x00000002e018c824 */ /* 0x040fe200078e00ff */
[----:B------:R-:W-:Y:S01]  /*cf00*/  @!P4 SHF.L.U64.HI R4, R224, 0x1, R7 ;  /* 0x00000001e004c819 */ /* 0x000fe20000010207 */
[C---:B------:R-:W-:Y:S01]  /*cf10*/  @!P3 IMAD.SHL.U32 R14, R222.reuse, 0x2, RZ ;  /* 0x00000002de0eb824 */ /* 0x040fe200078e00ff */
[----:B------:R-:W-:Y:S01]  /*cf20*/  @!P3 SHF.L.U64.HI R5, R222, 0x1, R5 ;  /* 0x00000001de05b819 */ /* 0x000fe20000010205 */
[----:B------:R-:W-:Y:S01]  /*cf30*/  @!P2 IMAD.SHL.U32 R10, R223, 0x2, RZ ;  /* 0x00000002df0aa824 */ /* 0x000fe200078e00ff */
[----:B-1----:R-:W-:-:S02]  /*cf40*/  @!P4 IADD3 R26, P5, R65, R24, RZ ;  /* 0x00000018411ac210 */ /* 0x002fc40007fbe0ff */
[----:B---3--:R-:W-:Y:S02]  /*cf50*/  @!P4 IADD3 R24, P6, R62, R24, RZ ;  /* 0x000000183e18c210 */ /* 0x008fe40007fde0ff */
[----:B0-----:R-:W-:Y:S02]  /*cf60*/  @!P4 IADD3.X R27, R0, R4, RZ, P5, !PT ;  /* 0x00000004001bc210 */ /* 0x001fe40002ffe4ff */
[-C--:B------:R-:W-:Y:S01]  /*cf70*/  @!P3 IADD3 R20, P5, R65, R14.reuse, RZ ;  /* 0x0000000e4114b210 */ /* 0x080fe20007fbe0ff */
[----:B--2---:R-:W-:Y:S01]  /*cf80*/  @!P4 IMAD.X R25, R63, 0x1, R4, P6 ;  /* 0x000000013f19c824 */ /* 0x004fe200030e0604 */
[----:B------:R-:W-:Y:S01]  /*cf90*/  @!P3 IADD3 R14, P6, R62, R14, RZ ;  /* 0x0000000e3e0eb210 */ /* 0x000fe20007fde0ff */
[----:B------:R-:W-:Y:S01]  /*cfa0*/  @!P1 IMAD.SHL.U32 R4, R221, 0x2, RZ ;  /* 0x00000002dd049824 */ /* 0x000fe200078e00ff */
[----:B------:R-:W-:Y:S01]  /*cfb0*/  @!P2 SHF.L.U64.HI R6, R223, 0x1, R6 ;  /* 0x00000001df06a819 */ /* 0x000fe20000010206 */
[--C-:B------:R-:W-:Y:S01]  /*cfc0*/  @!P3 IMAD.X R21, R0, 0x1, R5.reuse, P5 ;  /* 0x000000010015b824 */ /* 0x100fe200028e0605 */
[----:B------:R-:W-:Y:S01]  /*cfd0*/  @!P2 IADD3 R12, P5, R65, R10, RZ ;  /* 0x0000000a410ca210 */ /* 0x000fe20007fbe0ff */
[----:B------:R-:W-:Y:S01]  /*cfe0*/  @!P3 IMAD.X R15, R63, 0x1, R5, P6 ;  /* 0x000000013f0fb824 */ /* 0x000fe200030e0605 */
[----:B------:R-:W-:-:S02]  /*cff0*/  @!P1 SHF.L.U64.HI R7, R221, 0x1, R8 ;  /* 0x00000001dd079819 */ /* 0x000fc40000010208 */
[----:B------:R-:W-:Y:S02]  /*d000*/  @!P2 IADD3.X R13, R0, R6, RZ, P5, !PT ;  /* 0x00000006000da210 */ /* 0x000fe40002ffe4ff */
[----:B------:R-:W-:Y:S02]  /*d010*/  @!P2 IADD3 R10, P6, R62, R10, RZ ;  /* 0x0000000a3e0aa210 */ /* 0x000fe40007fde0ff */
[-C--:B------:R-:W-:Y:S02]  /*d020*/  @!P1 IADD3 R8, P5, R65, R4.reuse, RZ ;  /* 0x0000000441089210 */ /* 0x080fe40007fbe0ff */
[----:B------:R-:W-:Y:S01]  /*d030*/  SHF.R.S32.HI R32, RZ, 0x1f, R225 ;  /* 0x0000001fff207819 */ /* 0x000fe200000114e1 */
[----:B------:R-:W-:Y:S01]  /*d040*/  @!P2 IMAD.X R11, R63, 0x1, R6, P6 ;  /* 0x000000013f0ba824 */ /* 0x000fe200030e0606 */
[----:B------:R-:W-:Y:S01]  /*d050*/  ISETP.GE.AND P6, PT, R196, UR4, PT ;  /* 0x00000004c4007c0c */ /* 0x000fe2000bfc6270 */
[----:B------:R-:W-:Y:S01]  /*d060*/  @!P1 IMAD.X R9, R0, 0x1, R7, P5 ;  /* 0x0000000100099824 */ /* 0x000fe200028e0607 */
[----:B------:R-:W-:-:S05]  /*d070*/  @!P1 IADD3 R4, P5, R62, R4, RZ ;  /* 0x000000043e049210 */ /* 0x000fca0007fbe0ff */
[----:B------:R-:W-:Y:S01]  /*d080*/  @!P1 IMAD.X R5, R63, 0x1, R7, P5 ;  /* 0x000000013f059824 */ /* 0x000fe200028e0607 */
[----:B------:R-:W-:-:S05]  /*d090*/  ISETP.GE.AND P5, PT, R225, UR4, PT ;  /* 0x00000004e1007c0c */ /* 0x000fca000bfa6270 */
[----:B------:R-:W-:Y:S01]  /*d0a0*/  @!P6 MOV R6, R62 ;  /* 0x0000003e0006e202 */ /* 0x000fe20000000f00 */
[----:B------:R-:W-:Y:S02]  /*d0b0*/  @!P6 IMAD.MOV.U32 R28, RZ, RZ, R65 ;  /* 0x000000ffff1ce224 */ /* 0x000fe400078e0041 */
[----:B------:R-:W-:Y:S02]  /*d0c0*/  @!P6 IMAD.MOV.U32 R29, RZ, RZ, R0 ;  /* 0x000000ffff1de224 */ /* 0x000fe400078e0000 */
[----:B------:R-:W-:Y:S02]  /*d0d0*/  @!P6 IMAD.MOV.U32 R7, RZ, RZ, R63 ;  /* 0x000000ffff07e224 */ /* 0x000fe400078e003f */
[----:B------:R-:W-:-:S04]  /*d0e0*/  @!P6 IMAD.WIDE R28, R196, 0x2, R28 ;  /* 0x00000002c41ce825 */ /* 0x000fc800078e021c */
[----:B------:R-:W-:Y:S01]  /*d0f0*/  @!P6 IMAD.WIDE R6, R196, 0x2, R6 ;  /* 0x00000002c406e825 */ /* 0x000fe200078e0206 */
[----:B------:R-:W5:Y:S03]  /*d100*/  @!P6 LD.E.64 R38, desc[UR60][R28.64] ;  /* 0x0000003c1c26e980 */ /* 0x000f66000c101b00 */
[C---:B------:R-:W-:Y:S01]  /*d110*/  @!P5 IMAD.SHL.U32 R30, R225.reuse, 0x2, RZ ;  /* 0x00000002e11ed824 */ /* 0x040fe200078e00ff */
[----:B------:R0:W5:Y:S01]  /*d120*/  @!P6 LD.E.64 R40, desc[UR60][R6.64] ;  /* 0x0000003c0628e980 */ /* 0x000162000c101b00 */
[----:B------:R-:W-:-:S03]  /*d130*/  @!P5 SHF.L.U64.HI R32, R225, 0x1, R32 ;  /* 0x00000001e120d819 */ /* 0x000fc60000010220 */
[----:B0-----:R-:W-:-:S05]  /*d140*/  @!P5 IADD3 R6, P6, R65, R30, RZ ;  /* 0x0000001e4106d210 */ /* 0x001fca0007fde0ff */
[----:B------:R-:W-:Y:S01]  /*d150*/  @!P5 IMAD.X R7, R0, 0x1, R32, P6 ;  /* 0x000000010007d824 */ /* 0x000fe200030e0620 */
[----:B------:R-:W-:Y:S02]  /*d160*/  @!P5 IADD3 R62, P6, R62, R30, RZ ;  /* 0x0000001e3e3ed210 */ /* 0x000fe40007fde0ff */
[----:B------:R-:W-:-:S06]  /*d170*/  CS2R R30, SRZ ;  /* 0x00000000001e7805 */ /* 0x000fcc000001ff00 */
[----:B------:R0:W5:Y:S01]  /*d180*/  @!P4 LD.E.64 R30, desc[UR60][R26.64] ;  /* 0x0000003c1a1ec980 */ /* 0x000162000c101b00 */
[----:B------:R-:W-:Y:S01]  /*d190*/  @!P5 IMAD.X R63, R63, 0x1, R32, P6 ;  /* 0x000000013f3fd824 */ /* 0x000fe200030e0620 */
[----:B------:R-:W-:Y:S02]  /*d1a0*/  CS2R R32, SRZ ;  /* 0x0000000000207805 */ /* 0x000fe4000001ff00 */
[----:B------:R-:W-:-:S04]  /*d1b0*/  CS2R R28, SRZ ;  /* 0x00000000001c7805 */ /* 0x000fc8000001ff00 */
        /* <DEDUP_REMOVED lines=16> */
.L_x_4971:
[----:B------:R-:W-:Y:S05]  /*d2c0*/  BSYNC B1 ;  /* 0x0000000000017941 */ /* 0x000fea0003800000 */
.L_x_4970:
[----:B--2---:R-:W2:Y:S01]  /*d2d0*/  LDL R63, [R1+0x50] ;  /* 0x00005000013f7983 */ /* 0x004ea20000100800 */
[----:B-----5:R-:W-:Y:S01]  /*d2e0*/  IMAD.MOV.U32 R5, RZ, RZ, R8 ;  /* 0x000000ffff057224 */ /* 0x020fe200078e0008 */
[C---:B0-----:R-:W-:Y:S01]  /*d2f0*/  IADD3 R0, R3.reuse, 0x12440, RZ ;  /* 0x0001244003007810 */ /* 0x041fe20007ffe0ff */
[----:B----4-:R-:W-:Y:S01]  /*d300*/  VIADD R6, R3, 0x12400 ;  /* 0x0001240003067836 */ /* 0x010fe20000000000 */
[----:B------:R-:W-:Y:S01]  /*d310*/  VIADDMNMX R64, R64, -R81, 0x80, PT ;  /* 0x0000008040407446 */ /* 0x000fe20003800951 */
[----:B------:R-:W-:Y:S01]  /*d320*/  IMAD.MOV.U32 R7, RZ, RZ, R13 ;  /* 0x000000ffff077224 */ /* 0x000fe200078e000d */
[----:B---3--:R-:W-:Y:S01]  /*d330*/  PRMT R62, R62, 0x5410, R5 ;  /* 0x000054103e3e7816 */ /* 0x008fe20000000005 */
[----:B------:R-:W-:Y:S01]  /*d340*/  IMAD.MOV.U32 R5, RZ, RZ, R9 ;  /* 0x000000ffff057224 */ /* 0x000fe200078e0009 */
[----:B------:R-:W-:Y:S01]  /*d350*/  MOV R81, R33 ;  /* 0x0000002100517202 */ /* 0x000fe20000000f00 */
[----:B------:R-:W-:Y:S01]  /*d360*/  @P0 VIADD R0, R6, 0xffffffc0 ;  /* 0xffffffc006000836 */ /* 0x000fe20000000000 */
[----:B------:R-:W-:Y:S01]  /*d370*/  BSSY B1, `(.L_x_4972) ;  /* 0x0000029000017945 */ /* 0x000fe20003800000 */
[----:B------:R-:W-:Y:S01]  /*d380*/  IMAD.MOV.U32 R6, RZ, RZ, R12 ;  /* 0x000000ffff067224 */ /* 0x000fe200078e000c */
[----:B------:R-:W-:Y:S01]  /*d390*/  PRMT R62, R5, 0x7610, R62 ;  /* 0x00007610053e7816 */ /* 0x000fe2000000003e */
[----:B------:R-:W-:Y:S01]  /*d3a0*/  IMAD.MOV.U32 R67, RZ, RZ, R14 ;  /* 0x000000ffff437224 */ /* 0x000fe200078e000e */
[----:B------:R-:W-:-:S02]  /*d3b0*/  ISETP.GE.AND P1, PT, R219, R64, PT ;  /* 0x00000040db00720c */ /* 0x000fc40003f26270 */
[----:B-1----:R-:W-:Y:S01]  /*d3c0*/  PRMT R65, R6, 0x5410, R7 ;  /* 0x0000541006417816 */ /* 0x002fe20000000007 */
[----:B------:R-:W-:Y:S02]  /*d3d0*/  IMAD.MOV.U32 R6, RZ, RZ, R20 ;  /* 0x000000ffff067224 */ /* 0x000fe400078e0014 */
[----:B------:R-:W-:-:S05]  /*d3e0*/  IMAD.MOV.U32 R7, RZ, RZ, R21 ;  /* 0x000000ffff077224 */ /* 0x000fca00078e0015 */
[----:B------:R-:W-:Y:S01]  /*d3f0*/  PRMT R72, R6, 0x5410, R7 ;  /* 0x0000541006487816 */ /* 0x000fe20000000007 */
[----:B------:R-:W-:Y:S01]  /*d400*/  IMAD.MOV.U32 R6, RZ, RZ, R30 ;  /* 0x000000ffff067224 */ /* 0x000fe200078e001e */
[----:B------:R-:W-:-:S04]  /*d410*/  MOV R7, R31 ;  /* 0x0000001f00077202 */ /* 0x000fc80000000f00 */
[----:B------:R-:W-:Y:S01]  /*d420*/  PRMT R83, R6, 0x5410, R7 ;  /* 0x0000541006537816 */ /* 0x000fe20000000007 */
[----:B------:R-:W-:Y:S02]  /*d430*/  IMAD.MOV.U32 R6, RZ, RZ, R10 ;  /* 0x000000ffff067224 */ /* 0x000fe400078e000a */
[----:B------:R-:W-:Y:S01]  /*d440*/  IMAD.MOV.U32 R7, RZ, RZ, R11 ;  /* 0x000000ffff077224 */ /* 0x000fe200078e000b */
[----:B--2---:R-:W-:-:S04]  /*d450*/  LEA.HI R4, R63, R63, RZ, 0x1 ;  /* 0x0000003f3f047211 */ /* 0x004fc800078f08ff */
[----:B------:R-:W-:-:S04]  /*d460*/  LOP3.LUT R4, R4, 0xfffffffe, RZ, 0xc0, !PT ;  /* 0xfffffffe04047812 */ /* 0x000fc800078ec0ff */
[----:B------:R-:W-:Y:S01]  /*d470*/  IADD3 R4, R63, -R4, RZ ;  /* 0x800000043f047210 */ /* 0x000fe20007ffe0ff */
[----:B------:R-:W-:-:S03]  /*d480*/  IMAD.MOV.U32 R63, RZ, RZ, R26 ;  /* 0x000000ffff3f7224 */ /* 0x000fc600078e001a */
[----:B------:R-:W-:Y:S01]  /*d490*/  SHF.L.U32 R5, R4, 0x1f, RZ ;  /* 0x0000001f04057819 */ /* 0x000fe200000006ff */
[----:B------:R-:W-:Y:S01]  /*d4a0*/  IMAD.MOV.U32 R4, RZ, RZ, R27 ;  /* 0x000000ffff047224 */ /* 0x000fe200078e001b */
[----:B------:R-:W-:Y:S01]  /*d4b0*/  PRMT R76, R63, 0x7610, R76 ;  /* 0x000076103f4c7816 */ /* 0x000fe2000000004c */
[----:B------:R-:W-:Y:S01]  /*d4c0*/  IMAD.MOV.U32 R63, RZ, RZ, R38 ;  /* 0x000000ffff3f7224 */ /* 0x000fe200078e0026 */
[----:B------:R-:W0:Y:S02]  /*d4d0*/  SYNCS.PHASECHK.TRANS64.TRYWAIT P0, [R2+URZ+0x30800], R5 ;  /* 0x03080005020075a7 */ /* 0x000e24000800017f */
[----:B------:R-:W-:Y:S01]  /*d4e0*/  PRMT R76, R76, 0x5410, R4 ;  /* 0x000054104c4c7816 */ /* 0x000fe20000000004 */
[----:B------:R-:W-:Y:S01]  /*d4f0*/  IMAD.MOV.U32 R4, RZ, RZ, R39 ;  /* 0x000000ffff047224 */ /* 0x000fe200078e0027 */
[----:B------:R-:W-:Y:S02]  /*d500*/  PRMT R86, R63, 0x7610, R86 ;  /* 0x000076103f567816 */ /* 0x000fe40000000056 */
        /* <DEDUP_REMOVED lines=8> */
[----:B------:R-:W-:Y:S02]  /*d590*/  IMAD.MOV.U32 R6, RZ, RZ, R29 ;  /* 0x000000ffff067224 */ /* 0x000fe400078e001d */
[----:B------:R-:W-:-:S03]  /*d5a0*/  IMAD.MOV.U32 R7, RZ, RZ, R32 ;  /* 0x000000ffff077224 */ /* 0x000fc600078e0020 */
[----:B------:R-:W-:Y:S01]  /*d5b0*/  PRMT R77, R4, 0x5410, R6 ;  /* 0x00005410044d7816 */ /* 0x000fe20000000006 */
[----:B------:R-:W-:Y:S01]  /*d5c0*/  IMAD.MOV.U32 R4, RZ, RZ, R40 ;  /* 0x000000ffff047224 */ /* 0x000fe200078e0028 */
[----:B------:R-:W-:Y:S01]  /*d5d0*/  PRMT R84, R7, 0x5410, R81 ;  /* 0x0000541007547816 */ /* 0x000fe20000000051 */
[----:B------:R-:W-:Y:S01]  /*d5e0*/  IMAD.MOV.U32 R6, RZ, RZ, R41 ;  /* 0x000000ffff067224 */ /* 0x000fe200078e0029 */
[----:B0-----:R-:W-:Y:S06]  /*d5f0*/  @!P0 BRA `(.L_x_4973) ;  /* 0x0000021400cc8947 */ /* 0x001fec0003800000 */
.L_x_5312:
[----:B------:R-:W-:Y:S05]  /*d600*/  BSYNC B1 ;  /* 0x0000000000017941 */ /* 0x000fea0003800000 */
.L_x_4972:
        /* <DEDUP_REMOVED lines=13> */
[----:B------:R-:W-:Y:S01]  /*d6e0*/  SHF.R.U32.HI R93, RZ, 0x10, R61 ;  /* 0x00000010ff5d7819 */ /* 0x000fe2000001163d */
[----:B------:R-:W-:Y:S01]  /*d6f0*/  HADD2.F32 R90, -RZ, R90.H0_H0 ;  /* 0x2000005aff5a7230 */ /* 0x000fe20000004100 */
[--C-:B------:R-:W-:Y:S02]  /*d700*/  SHF.R.U64 R58, R58, 0x10, R59.reuse ;  /* 0x000000103a3a7819 */ /* 0x100fe4000000123b */
[----:B------:R-:W-:Y:S01]  /*d710*/  SHF.R.U32.HI R92, RZ, 0x10, R59 ;  /* 0x00000010ff5c7819 */ /* 0x000fe2000001163b */
[----:B------:R-:W-:Y:S01]  /*d720*/  HADD2.F32 R93, -RZ, R93.H0_H0 ;  /* 0x2000005dff5d7230 */ /* 0x000fe20000004100 */
[----:B------:R-:W-:Y:S01]  /*d730*/  SHF.R.U64 R59, R60, 0x10, R61 ;  /* 0x000000103c3b7819 */ /* 0x000fe2000000123d */
[----:B------:R-:W-:Y:S02]  /*d740*/  HADD2.F32 R60, -RZ, R80.H0_H0 ;  /* 0x20000050ff3c7230 */ /* 0x000fe40000004100 */
[----:B------:R-:W-:-:S02]  /*d750*/  HADD2.F32 R92, -RZ, R92.H0_H0 ;  /* 0x2000005cff5c7230 */ /* 0x000fc40000004100 */
[--C-:B0-----:R-:W-:Y:S02]  /*d760*/  HADD2.F32 R80, -RZ, R7.reuse.H0_H0 ;  /* 0x20000007ff507230 */ /* 0x101fe40000004100 */
[----:B------:R-:W-:Y:S02]  /*d770*/  HADD2.F32 R7, -RZ, R7.H1_H1 ;  /* 0x30000007ff077230 */ /* 0x000fe40000004100 */
[--C-:B------:R-:W-:Y:S02]  /*d780*/  HADD2.F32 R91, -RZ, R4.reuse.H1_H1 ;  /* 0x30000004ff5b7230 */ /* 0x100fe40000004100 */
[----:B------:R-:W-:Y:S02]  /*d790*/  HADD2.F32 R81, -RZ, R4.H0_H0 ;  /* 0x20000004ff517230 */ /* 0x000fe40000004100 */
[----:B------:R-:W-:Y:S01]  /*d7a0*/  FMUL.FTZ R95, R7, R93 ;  /* 0x0000005d075f7220 */ /* 0x000fe20000410000 */
[--C-:B------:R-:W-:Y:S02]  /*d7b0*/  HADD2.F32 R4, -RZ, R6.reuse.H0_H0 ;  /* 0x20000006ff047230 */ /* 0x100fe40000004100 */
[----:B------:R-:W-:Y:S01]  /*d7c0*/  FMUL.FTZ R94, R91, R60 ;  /* 0x0000003c5b5e7220 */ /* 0x000fe20000410000 */
[----:B------:R-:W-:-:S02]  /*d7d0*/  HADD2.F32 R61, -RZ, R6.H1_H1 ;  /* 0x30000006ff3d7230 */ /* 0x000fc40000004100 */
[-C--:B------:R-:W-:Y:S01]  /*d7e0*/  FMUL.FTZ R96, R7, R92.reuse ;  /* 0x0000005c07607220 */ /* 0x080fe20000410000 */
[--C-:B------:R-:W-:Y:S02]  /*d7f0*/  HADD2.F32 R6, -RZ, R5.reuse.H0_H0 ;  /* 0x20000005ff067230 */ /* 0x100fe40000004100 */
[C---:B------:R-:W-:Y:S01]  /*d800*/  FFMA.FTZ R7, R80.reuse, R92, -R95 ;  /* 0x0000005c50077223 */ /* 0x040fe2000001085f */
[----:B------:R-:W-:Y:S02]  /*d810*/  HADD2.F32 R82, -RZ, R5.H1_H1 ;  /* 0x30000005ff527230 */ /* 0x000fe40000004100 */
[-C--:B------:R-:W-:Y:S01]  /*d820*/  FMUL.FTZ R92, R91, R90.reuse ;  /* 0x0000005a5b5c7220 */ /* 0x080fe20000410000 */
[----:B------:R-:W-:Y:S01]  /*d830*/  FFMA.FTZ R5, R81, R90, -R94 ;  /* 0x0000005a51057223 */ /* 0x000fe2000001085e */
[--C-:B------:R-:W-:Y:S02]  /*d840*/  HADD2.F32 R90, -RZ, R89.reuse.H1_H1 ;  /* 0x30000059ff5a7230 */ /* 0x100fe40000004100 */
[----:B------:R-:W-:Y:S01]  /*d850*/  FFMA.FTZ R80, R80, R93, R96 ;  /* 0x0000005d50507223 */ /* 0x000fe20000010060 */
[----:B------:R-:W-:-:S02]  /*d860*/  HADD2.F32 R89, -RZ, R89.H0_H0 ;  /* 0x20000059ff597230 */ /* 0x000fc40000004100 */
[----:B------:R-:W-:Y:S01]  /*d870*/  FFMA.FTZ R92, R81, R60, R92 ;  /* 0x0000003c515c7223 */ /* 0x000fe2000001005c */
[----:B------:R-:W-:Y:S02]  /*d880*/  HADD2.F32 R91, -RZ, R59.H0_H0 ;  /* 0x2000003bff5b7230 */ /* 0x000fe40000004100 */
[CC--:B------:R-:W-:Y:S01]  /*d890*/  FMUL.FTZ R81, R61.reuse, R90.reuse ;  /* 0x0000005a3d517220 */ /* 0x0c0fe20000410000 */
[----:B------:R-:W-:Y:S02]  /*d8a0*/  HADD2.F32 R59, -RZ, R58.H0_H0 ;  /* 0x2000003aff3b7230 */ /* 0x000fe40000004100 */
[----:B------:R-:W-:Y:S01]  /*d8b0*/  FMUL.FTZ R93, R61, R89 ;  /* 0x000000593d5d7220 */ /* 0x000fe20000410000 */
[----:B------:R-:W-:Y:S01]  /*d8c0*/  F2FP.F16.F32.PACK_AB R7, R80, R7 ;  /* 0x000000075007723e */ /* 0x000fe200000000ff */
[----:B------:R-:W-:Y:S01]  /*d8d0*/  FMUL.FTZ R61, R82, R91 ;  /* 0x0000005b523d7220 */ /* 0x000fe20000410000 */
[----:B------:R-:W-:Y:S01]  /*d8e0*/  FFMA.FTZ R81, R4, R89, -R81 ;  /* 0x0000005904517223 */ /* 0x000fe20000010851 */
[-C--:B------:R-:W-:Y:S01]  /*d8f0*/  FMUL.FTZ R82, R82, R59.reuse ;  /* 0x0000003b52527220 */ /* 0x080fe20000410000 */
[----:B------:R-:W-:Y:S01]  /*d900*/  FFMA.FTZ R4, R4, R90, R93 ;  /* 0x0000005a04047223 */ /* 0x000fe2000001005d */
[----:B------:R-:W-:-:S02]  /*d910*/  FFMA.FTZ R61, R6, R59, -R61 ;  /* 0x0000003b063d7223 */ /* 0x000fc4000001083d */
[----:B------:R-:W-:Y:S02]  /*d920*/  FFMA.FTZ R82, R6, R91, R82 ;  /* 0x0000005b06527223 */ /* 0x000fe40000010052 */
[----:B------:R-:W-:Y:S02]  /*d930*/  F2FP.F16.F32.PACK_AB R6, R4, R81 ;  /* 0x000000510406723e */ /* 0x000fe400000000ff */
[----:B------:R-:W-:Y:S02]  /*d940*/  F2FP.F16.F32.PACK_AB R4, R92, R5 ;  /* 0x000000055c04723e */ /* 0x000fe400000000ff */
[----:B------:R-:W-:-:S05]  /*d950*/  F2FP.F16.F32.PACK_AB R5, R82, R61 ;  /* 0x0000003d5205723e */ /* 0x000fca00000000ff */
[----:B------:R1:W-:Y:S02]  /*d960*/  STS.128 [R3+0x12400], R4 ;  /* 0x0124000403007388 */ /* 0x0003e40000000c00 */
.L_x_4977:
[----:B------:R-:W-:Y:S05]  /*d970*/  BSYNC B2 ;  /* 0x0000000000027941 */ /* 0x000fea0003800000 */
.L_x_4976:
[----:B------:R-:W-:Y:S04]  /*d980*/  BSSY B2, `(.L_x_4978) ;  /* 0x000002c000027945 */ /* 0x000fe80003800000 */
[----:B------:R-:W-:Y:S05]  /*d990*/  @P1 BRA `(.L_x_4979) ;  /* 0x0000000000a81947 */ /* 0x000fea0003800000 */
[----:B01----:R-:W0:Y:S01]  /*d9a0*/  LDS.128 R4, [R0] ;  /* 0x0000000000047984 */ /* 0x003e220000000c00 */
[----:B------:R-:W-:Y:S01]  /*d9b0*/  SHF.R.U32.HI R61, RZ, 0x10, R57 ;  /* 0x00000010ff3d7819 */ /* 0x000fe20000011639 */
[--C-:B------:R-:W-:Y:S01]  /*d9c0*/  HADD2.F32 R59, -RZ, R88.reuse.H1_H1 ;  /* 0x30000058ff3b7230 */ /* 0x100fe20000004100 */
[----:B------:R-:W-:Y:S01]  /*d9d0*/  SHF.R.U32.HI R60, RZ, 0x10, R55 ;  /* 0x00000010ff3c7819 */ /* 0x000fe20000011637 */
[----:B------:R-:W-:Y:S01]  /*d9e0*/  HADD2.F32 R88, -RZ, R88.H0_H0 ;  /* 0x20000058ff587230 */ /* 0x000fe20000004100 */
[----:B------:R-:W-:Y:S01]  /*d9f0*/  SHF.R.U64 R89, R56, 0x10, R57 ;  /* 0x0000001038597819 */ /* 0x000fe20000001239 */
[----:B------:R-:W-:Y:S01]  /*da00*/  HADD2.F32 R61, -RZ, R61.H0_H0 ;  /* 0x2000003dff3d7230 */ /* 0x000fe20000004100 */
[----:B------:R-:W-:Y:S01]  /*da10*/  SHF.R.U64 R54, R54, 0x10, R55 ;  /* 0x0000001036367819 */ /* 0x000fe20000001237 */
[----:B------:R-:W-:-:S04]  /*da20*/  HADD2.F32 R60, -RZ, R60.H0_H0 ;  /* 0x2000003cff3c7230 */ /* 0x000fc80000004100 */
[----:B------:R-:W-:Y:S02]  /*da30*/  HADD2.F32 R54, -RZ, R54.H0_H0 ;  /* 0x20000036ff367230 */ /* 0x000fe40000004100 */
[--C-:B0-----:R-:W-:Y:S02]  /*da40*/  HADD2.F32 R58, -RZ, R7.reuse.H1_H1 ;  /* 0x30000007ff3a7230 */ /* 0x101fe40000004100 */
[----:B------:R-:W-:Y:S02]  /*da50*/  HADD2.F32 R57, -RZ, R7.H0_H0 ;  /* 0x20000007ff397230 */ /* 0x000fe40000004100 */
[--C-:B------:R-:W-:Y:S02]  /*da60*/  HADD2.F32 R7, -RZ, R4.reuse.H0_H0 ;  /* 0x20000004ff077230 */ /* 0x100fe40000004100 */
        /* <DEDUP_REMOVED lines=12> */
[----:B------:R-:W-:-:S02]  /*db30*/  HADD2.F32 R57, -RZ, R85.H1_H1 ;  /* 0x30000055ff397230 */ /* 0x000fc40000004100 */
[----:B------:R-:W-:Y:S01]  /*db40*/  FFMA.FTZ R59, R7, R88, R60 ;  /* 0x00000058073b7223 */ /* 0x000fe2000001003c */
[----:B------:R-:W-:Y:S02]  /*db50*/  HADD2.F32 R4, -RZ, R89.H0_H0 ;  /* 0x20000059ff047230 */ /* 0x000fe40000004100 */
[C---:B------:R-:W-:Y:S01]  /*db60*/  FMUL.FTZ R61, R5.reuse, R54 ;  /* 0x00000036053d7220 */ /* 0x040fe20000410000 */
[----:B------:R-:W-:Y:S02]  /*db70*/  HADD2.F32 R85, -RZ, R85.H0_H0 ;  /* 0x20000055ff557230 */ /* 0x000fe40000004100 */
[C---:B------:R-:W-:Y:S01]  /*db80*/  FMUL.FTZ R60, R56.reuse, R57 ;  /* 0x00000039383c7220 */ /* 0x040fe20000410000 */
[----:B------:R-:W-:Y:S02]  /*db90*/  FMUL.FTZ R7, R5, R4 ;  /* 0x0000000405077220 */ /* 0x000fe40000410000 */
        /* <DEDUP_REMOVED lines=9> */
[----:B------:R2:W-:Y:S02]  /*dc30*/  STS.128 [R0], R4 ;  /* 0x0000000400007388 */ /* 0x0005e40000000c00 */
.L_x_4979:
[----:B------:R-:W-:Y:S05]  /*dc40*/  BSYNC B2 ;  /* 0x0000000000027941 */ /* 0x000fea0003800000 */
.L_x_4978:
[----:B------:R-:W-:Y:S04]  /*dc50*/  BSSY B2, `(.L_x_4980) ;  /* 0x000002c000027945 */ /* 0x000fe80003800000 */
[----:B------:R-:W-:Y:S05]  /*dc60*/  @P2 BRA `(.L_x_4981) ;  /* 0x0000000000a82947 */ /* 0x000fea0003800000 */
[----:B012---:R-:W0:Y:S01]  /*dc70*/  LDS.128 R4, [R3+0x16400] ;  /* 0x0164000003047984 */ /* 0x007e220000000c00 */
[----:B------:R-:W-:Y:S01]  /*dc80*/  SHF.R.U32.HI R55, RZ, 0x10, R51 ;  /* 0x00000010ff377819 */ /* 0x000fe20000011633 */
[----:B------:R-:W-:Y:S01]  /*dc90*/  HADD2.F32 R54, -RZ, R78.H0_H0 ;  /* 0x2000004eff367230 */ /* 0x000fe20000004100 */
[--C-:B------:R-:W-:Y:S01]  /*dca0*/  SHF.R.U32.HI R57, RZ, 0x10, R53.reuse ;  /* 0x00000010ff397819 */ /* 0x100fe20000011635 */
[----:B------:R-:W-:Y:S01]  /*dcb0*/  HADD2.F32 R56, -RZ, R79.H0_H0 ;  /* 0x2000004fff387230 */ /* 0x000fe20000004100 */
[----:B------:R-:W-:Y:S01]  /*dcc0*/  SHF.R.U64 R61, R52, 0x10, R53 ;  /* 0x00000010343d7819 */ /* 0x000fe20000001235 */
[----:B------:R-:W-:Y:S01]  /*dcd0*/  HADD2.F32 R55, -RZ, R55.H0_H0 ;  /* 0x20000037ff377230 */ /* 0x000fe20000004100 */
[----:B------:R-:W-:Y:S01]  /*dce0*/  SHF.R.U64 R81, R50, 0x10, R51 ;  /* 0x0000001032517819 */ /* 0x000fe20000001233 */
[----:B------:R-:W-:Y:S02]  /*dcf0*/  HADD2.F32 R57, -RZ, R57.H0_H0 ;  /* 0x20000039ff397230 */ /* 0x000fe40000004100 */
[----:B------:R-:W-:-:S02]  /*dd00*/  HADD2.F32 R79, -RZ, R79.H1_H1 ;  /* 0x3000004fff4f7230 */ /* 0x000fc40000004100 */
        /* <DEDUP_REMOVED lines=8> */
[----:B------:R-:W-:Y:S01]  /*dd90*/  FFMA.FTZ R80, R52, R57, R60 ;  /* 0x0000003934507223 */ /* 0x000fe2000001003c */
[----:B------:R-:W-:Y:S02]  /*dda0*/  HADD2.F32 R51, -RZ, R6.H1_H1 ;  /* 0x30000006ff337230 */ /* 0x000fe40000004100 */
[----:B------:R-:W-:Y:S01]  /*ddb0*/  FMUL.FTZ R58, R4, R56 ;  /* 0x00000038043a7220 */ /* 0x000fe20000410000 */
[--C-:B------:R-:W-:Y:S02]  /*ddc0*/  HADD2.F32 R6, -RZ, R5.reuse.H0_H0 ;  /* 0x20000005ff067230 */ /* 0x100fe40000004100 */
[----:B------:R-:W-:Y:S01]  /*ddd0*/  FFMA.FTZ R59, R52, R55, -R59 ;  /* 0x00000037343b7223 */ /* 0x000fe2000001083b */
[-C--:B------:R-:W-:Y:S01]  /*dde0*/  FMUL.FTZ R60, R4, R54.reuse ;  /* 0x00000036043c7220 */ /* 0x080fe20000410000 */
[----:B------:R-:W-:Y:S02]  /*ddf0*/  HADD2.F32 R5, -RZ, R5.H1_H1 ;  /* 0x30000005ff057230 */ /* 0x000fe40000004100 */
[----:B------:R-:W-:Y:S01]  /*de00*/  FFMA.FTZ R58, R7, R54, -R58 ;  /* 0x00000036073a7223 */ /* 0x000fe2000001083a */
[----:B------:R-:W-:-:S02]  /*de10*/  HADD2.F32 R52, -RZ, R61.H0_H0 ;  /* 0x2000003dff347230 */ /* 0x000fc40000004100 */
[----:B------:R-:W-:Y:S01]  /*de20*/  FFMA.FTZ R53, R7, R56, R60 ;  /* 0x0000003807357223 */ /* 0x000fe2000001003c */
[----:B------:R-:W-:Y:S02]  /*de30*/  HADD2.F32 R4, -RZ, R81.H0_H0 ;  /* 0x20000051ff047230 */ /* 0x000fe40000004100 */
[CC--:B------:R-:W-:Y:S01]  /*de40*/  FMUL.FTZ R55, R51.reuse, R79.reuse ;  /* 0x0000004f33377220 */ /* 0x0c0fe20000410000 */
        /* <DEDUP_REMOVED lines=12> */
.L_x_4981:
[----:B------:R-:W-:Y:S05]  /*df10*/  BSYNC B2 ;  /* 0x0000000000027941 */ /* 0x000fea0003800000 */
.L_x_4980:
[----:B------:R-:W-:Y:S04]  /*df20*/  BSSY B2, `(.L_x_4982) ;  /* 0x000002c000027945 */ /* 0x000fe80003800000 */
[----:B------:R-:W-:Y:S05]  /*df30*/  @P3 BRA `(.L_x_4983) ;  /* 0x0000000000a83947 */ /* 0x000fea0003800000 */
[----:B0123--:R-:W0:Y:S01]  /*df40*/  LDS.128 R4, [R0+0x4000] ;  /* 0x0040000000047984 */ /* 0x00fe220000000c00 */
        /* <DEDUP_REMOVED lines=41> */
.L_x_4983:
[----:B------:R-:W-:Y:S05]  /*e1e0*/  BSYNC B2 ;  /* 0x0000000000027941 */ /* 0x000fea0003800000 */
.L_x_4982:
[----:B------:R-:W-:Y:S04]  /*e1f0*/  BSSY B2, `(.L_x_4984) ;  /* 0x000002c000027945 */ /* 0x000fe80003800000 */
[----:B------:R-:W-:Y:S05]  /*e200*/  @P4 BRA `(.L_x_4985) ;  /* 0x0000000000a84947 */ /* 0x000fea0003800000 */
[----:B01234-:R-:W0:Y:S01]  /*e210*/  LDS.128 R4, [R3+0x1a400] ;  /* 0x01a4000003047984 */ /* 0x01fe220000000c00 */
        /* <DEDUP_REMOVED lines=41> */
.L_x_4985:
[----:B------:R-:W-:Y:S05]  /*e4b0*/  BSYNC B2 ;  /* 0x0000000000027941 */ /* 0x000fea0003800000 */
.L_x_4984:
[----:B------:R-:W-:Y:S05]  /*e4c0*/  @P5 BRA `(.L_x_4975) ;  /* 0x0000000000a85947 */ /* 0x000fea0003800000 */
[----:B01234-:R-:W0:Y:S01]  /*e4d0*/  LDS.128 R4, [R0+0x8000] ;  /* 0x0080000000047984 */ /* 0x01fe220000000c00 */
[----:B------:R-:W-:Y:S01]  /*e4e0*/  SHF.R.U32.HI R43, RZ, 0x10, R37 ;  /* 0x00000010ff2b7819 */ /* 0x000fe20000011625 */
[----:B------:R-:W-:Y:S01]  /*e4f0*/  HADD2.F32 R42, -RZ, R66.H0_H0 ;  /* 0x20000042ff2a7230 */ /* 0x000fe20000004100 */
[----:B------:R-:W-:Y:S01]  /*e500*/  SHF.R.U32.HI R45, RZ, 0x10, R35 ;  /* 0x00000010ff2d7819 */ /* 0x000fe20000011623 */
        /* <DEDUP_REMOVED lines=38> */
.L_x_4975:
[----:B------:R-:W-:Y:S05]  /*e770*/  BSYNC B1 ;  /* 0x0000000000017941 */ /* 0x000fea0003800000 */
.L_x_4974:
        /* <DEDUP_REMOVED lines=13> */
[--C-:B------:R-:W-:Y:S01]  /*e850*/  SHF.R.U64 R47, R38, 0x10, R39.reuse ;  /* 0x00000010262f7819 */ /* 0x100fe20000001227 */
[--C-:B------:R-:W-:Y:S01]  /*e860*/  HADD2.F32 R38, -RZ, R86.reuse.H0_H0 ;  /* 0x20000056ff267230 */ /* 0x100fe20000004100 */
[----:B------:R-:W-:Y:S01]  /*e870*/  SHF.R.U32.HI R39, RZ, 0x10, R39 ;  /* 0x00000010ff277819 */ /* 0x000fe20000011627 */
[----:B------:R-:W-:Y:S01]  /*e880*/  HADD2.F32 R86, -RZ, R86.H1_H1 ;  /* 0x30000056ff567230 */ /* 0x000fe20000004100 */
[--C-:B------:R-:W-:Y:S01]  /*e890*/  SHF.R.U64 R45, R40, 0x10, R41.reuse ;  /* 0x00000010282d7819 */ /* 0x100fe20000001229 */
[----:B------:R-:W-:Y:S01]  /*e8a0*/  HADD2.F32 R40, -RZ, R87.H0_H0 ;  /* 0x20000057ff287230 */ /* 0x000fe20000004100 */
[----:B------:R-:W-:Y:S01]  /*e8b0*/  SHF.R.U32.HI R41, RZ, 0x10, R41 ;  /* 0x00000010ff297819 */ /* 0x000fe20000011629 */
[----:B------:R-:W-:Y:S02]  /*e8c0*/  HADD2.F32 R39, -RZ, R39.H0_H0 ;  /* 0x20000027ff277230 */ /* 0x000fe40000004100 */
[----:B------:R-:W-:-:S02]  /*e8d0*/  HADD2.F32 R87, -RZ, R87.H1_H1 ;  /* 0x30000057ff577230 */ /* 0x000fc40000004100 */
        /* <DEDUP_REMOVED lines=32> */
.L_x_4988:
[----:B------:R-:W-:Y:S05]  /*eae0*/  BSYNC B1 ;  /* 0x0000000000017941 */ /* 0x000fea0003800000 */
.L_x_4987:
[----:B------:R-:W-:Y:S04]  /*eaf0*/  BSSY B1, `(.L_x_4989) ;  /* 0x000002c000017945 */ /* 0x000fe80003800000 */
[----:B------:R-:W-:Y:S05]  /*eb00*/  @P1 BRA `(.L_x_4990) ;  /* 0x0000000000a81947 */ /* 0x000fea0003800000 */
[----:B0-----:R-:W0:Y:S01]  /*eb10*/  LDS.128 R4, [R0+0x2000] ;  /* 0x0020000000047984 */ /* 0x001e220000000c00 */
[----:B------:R-:W-:Y:S01]  /*eb20*/  SHF.R.U32.HI R35, RZ, 0x10, R31 ;  /* 0x00000010ff237819 */ /* 0x000fe2000001161f */
[----:B------:R-:W-:Y:S01]  /*eb30*/  HADD2.F32 R34, -RZ, R83.H0_H0 ;  /* 0x20000053ff227230 */ /* 0x000fe20000004100 */
[--C-:B------:R-:W-:Y:S01]  /*eb40*/  SHF.R.U32.HI R37, RZ, 0x10, R33.reuse ;  /* 0x00000010ff257819 */ /* 0x100fe20000011621 */
[--C-:B------:R-:W-:Y:S01]  /*eb50*/  HADD2.F32 R36, -RZ, R84.reuse.H0_H0 ;  /* 0x20000054ff247230 */ /* 0x100fe20000004100 */
        /* <DEDUP_REMOVED lines=37> */
.L_x_4990:
[----:B------:R-:W-:Y:S05]  /*edb0*/  BSYNC B1 ;  /* 0x0000000000017941 */ /* 0x000fea0003800000 */
.L_x_4989:
[----:B------:R-:W-:Y:S04]  /*edc0*/  BSSY B1, `(.L_x_4991) ;  /* 0x000002c000017945 */ /* 0x000fe80003800000 */
[----:B------:R-:W-:Y:S05]  /*edd0*/  @P2 BRA `(.L_x_4992) ;  /* 0x0000000000a82947 */ /* 0x000fea0003800000 */
[----:B01----:R-:W0:Y:S01]  /*ede0*/  LDS.128 R4, [R3+0x18400] ;  /* 0x0184000003047984 */ /* 0x003e220000000c00 */
        /* <DEDUP_REMOVED lines=41> */
.L_x_4992:
[----:B------:R-:W-:Y:S05]  /*f080*/  BSYNC B1 ;  /* 0x0000000000017941 */ /* 0x000fea0003800000 */
.L_x_4991:
        /* <DEDUP_REMOVED lines=44> */
.L_x_4994:
[----:B------:R-:W-:Y:S05]  /*f350*/  BSYNC B1 ;  /* 0x0000000000017941 */ /* 0x000fea0003800000 */
.L_x_4993:
        /* <DEDUP_REMOVED lines=44> */
.L_x_4996:
[----:B------:R-:W-:Y:S05]  /*f620*/  BSYNC B1 ;  /* 0x0000000000017941 */ /* 0x000fea0003800000 */
.L_x_4995:
[----:B------:R-:W-:Y:S05]  /*f630*/  @P5 BRA `(.L_x_4986) ;  /* 0x0000003800945947 */ /* 0x000fea0003800000 */
[----:B01234-:R-:W0:Y:S01]  /*f640*/  LDS.128 R4, [R0+0xa000] ;  /* 0x00a0000000047984 */ /* 0x01fe220000000c00 */
        /* <DEDUP_REMOVED lines=42> */
.L_x_4965:
[----:B------:R-:W0:Y:S01]  /*f8f0*/  LDC R64, c[0x0][0x448] ;  /* 0x00011200ff407b82 */ /* 0x000e220000000800 */
[----:B------:R-:W-:Y:S01]  /*f900*/  LEA.HI R33, R33, R28, RZ, 0x2 ;  /* 0x0000001c21217211 */ /* 0x000fe200078f10ff */
[----:B------:R-:W-:Y:S01]  /*f910*/  ULDC.64 UR4, c[0x0][0x3f8] ;  /* 0x0000fe0000047ab9 */ /* 0x000fe20000000a00 */
[----:B------:R-:W-:Y:S01]  /*f920*/  ULDC.64 UR6, c[0x0][0x408] ;  /* 0x0001020000067ab9 */ /* 0x000fe20000000a00 */
        /* <DEDUP_REMOVED lines=10> */
[----:B------:R-:W-:Y:S01]  /*f9d0*/  IMAD.MOV.U32 R5, RZ, RZ, R29 ;  /* 0x000000ffff057224 */ /* 0x000fe200078e001d */
[----:B------:R-:W-:Y:S02]  /*f9e0*/  MOV R4, R24 ;  /* 0x0000001800047202 */ /* 0x000fe40000000f00 */
[----:B------:R-:W-:Y:S01]  /*f9f0*/  SHF.R.S32.HI R8, RZ, 0x1f, R3 ;  /* 0x0000001fff087819 */ /* 0x000fe20000011403 */
[----:B------:R-:W-:-:S04]  /*fa00*/  IMAD.WIDE.U32 R6, R3, UR6, R6 ;  /* 0x0000000603067c25 */ /* 0x000fc8000f8e0006 */
[C---:B------:R-:W-:Y:S02]  /*fa10*/  IMAD R10, R8.reuse, UR4, RZ ;  /* 0x00000004080a7c24 */ /* 0x040fe4000f8e02ff */
[----:B------:R-:W-:Y:S02]  /*fa20*/  IMAD R8, R8, UR6, RZ ;  /* 0x0000000608087c24 */ /* 0x000fe4000f8e02ff */
[----:B------:R-:W-:-:S04]  /*fa30*/  IMAD.WIDE.U32 R4, R3, UR4, R4 ;  /* 0x0000000403047c25 */ /* 0x000fc8000f8e0004 */
[C---:B------:R-:W-:Y:S01]  /*fa40*/  IMAD R21, R3.reuse, UR5, R10 ;  /* 0x0000000503157c24 */ /* 0x040fe2000f8e020a */
[----:B------:R-:W-:Y:S01]  /*fa50*/  ULDC.64 UR4, c[0x0][0x3e8] ;  /* 0x0000fa0000047ab9 */ /* 0x000fe20000000a00 */
[----:B------:R-:W-:Y:S01]  /*fa60*/  IMAD R61, R3, UR7, R8 ;  /* 0x00000007033d7c24 */ /* 0x000fe2000f8e0208 */
[----:B------:R-:W-:Y:S01]  /*fa70*/  ULDC.64 UR6, c[0x0][0x400] ;  /* 0x0001000000067ab9 */ /* 0x000fe20000000a00 */
[----:B------:R-:W-:Y:S01]  /*fa80*/  IMAD.IADD R21, R5, 0x1, R21 ;  /* 0x0000000105157824 */ /* 0x000fe200078e0215 */
[----:B------:R-:W-:Y:S01]  /*fa90*/  LEA R20, P0, R4, UR4, 0x1 ;  /* 0x0000000404147c11 */ /* 0x000fe2000f8008ff */
[----:B------:R-:W-:Y:S01]  /*faa0*/  IMAD.IADD R61, R7, 0x1, R61 ;  /* 0x00000001073d7824 */ /* 0x000fe200078e023d */
[----:B------:R-:W-:Y:S01]  /*fab0*/  LEA R3, P1, R6, UR6, 0x1 ;  /* 0x0000000606037c11 */ /* 0x000fe2000f8208ff */
[----:B------:R-:W-:Y:S01]  /*fac0*/  UMOV UR4, 0xffffffff ;  /* 0xffffffff00047882 */ /* 0x000fe20000000000 */
[----:B------:R-:W-:Y:S02]  /*fad0*/  LEA.HI.X R21, R4, UR5, R21, 0x1, P0 ;  /* 0x0000000504157c11 */ /* 0x000fe400080f0c15 */
[----:B------:R-:W-:Y:S01]  /*fae0*/  LEA.HI.X R61, R6, UR7, R61, 0x1, P1 ;  /* 0x00000007063d7c11 */ /* 0x000fe200088f0c3d */
[----:B------:R-:W-:Y:S08]  /*faf0*/  BRA.DIV UR4, `(.L_x_4997) ;  /* 0x000001f204a07947 */ /* 0x000ff0000b800000 */
[----:B------:R0:W1:Y:S04]  /*fb00*/  SHFL.IDX PT, R5, R21, RZ, 0x1c1f ;  /* 0x001c1fff15057589 */ /* 0x00006800000e0000 */
[----:B------:R0:W2:Y:S04]  /*fb10*/  SHFL.IDX PT, R4, R20, RZ, 0x1c1f ;  /* 0x001c1fff14047589 */ /* 0x0000a800000e0000 */
[----:B------:R0:W3:Y:S04]  /*fb20*/  SHFL.IDX PT, R7, R61, RZ, 0x1c1f ;  /* 0x001c1fff3d077589 */ /* 0x0000e800000e0000 */
[----:B------:R0:W4:Y:S02]  /*fb30*/  SHFL.IDX PT, R8, R3, RZ, 0x1c1f ;  /* 0x001c1fff03087589 */ /* 0x00012400000e0000 */
.L_x_5318:
        /* <DEDUP_REMOVED lines=17> */
[----:B--2---:R-:W-:Y:S01]  /*fc50*/  IMAD.MOV.U32 R12, RZ, RZ, R4 ;  /* 0x000000ffff0c7224 */ /* 0x004fe200078e0004 */
[----:B------:R-:W-:Y:S01]  /*fc60*/  ISETP.GE.AND P2, PT, R18, UR4, PT ;  /* 0x0000000412007c0c */ /* 0x000fe2000bf46270 */
[----:B-1----:R-:W-:Y:S01]  /*fc70*/  IMAD.MOV.U32 R13, RZ, RZ, R5 ;  /* 0x000000ffff0d7224 */ /* 0x002fe200078e0005 */
[----:B------:R-:W-:Y:S02]  /*fc80*/  ISETP.GE.AND P3, PT, R195, UR4, PT ;  /* 0x00000004c3007c0c */ /* 0x000fe4000bf66270 */
[----:B------:R-:W-:Y:S02]  /*fc90*/  CS2R R28, SRZ ;  /* 0x00000000001c7805 */ /* 0x000fe4000001ff00 */
[----:B------:R-:W-:Y:S02]  /*fca0*/  ISETP.GE.AND P4, PT, R194, UR4, PT ;  /* 0x00000004c2007c0c */ /* 0x000fe4000bf86270 */
[----:B------:R-:W-:-:S02]  /*fcb0*/  CS2R R30, SRZ ;  /* 0x00000000001e7805 */ /* 0x000fc4000001ff00 */
[----:B------:R-:W-:Y:S02]  /*fcc0*/  CS2R R40, SRZ ;  /* 0x0000000000287805 */ /* 0x000fe4000001ff00 */
[----:B------:R-:W-:Y:S02]  /*fcd0*/  CS2R R42, SRZ ;  /* 0x00000000002a7805 */ /* 0x000fe4000001ff00 */
[----:B------:R-:W-:Y:S02]  /*fce0*/  CS2R R26, SRZ ;  /* 0x00000000001a7805 */ /* 0x000fe4000001ff00 */
[----:B------:R-:W-:Y:S01]  /*fcf0*/  @!P2 SHF.L.U32 R9, R18, 0x1, RZ ;  /* 0x000000011209a819 */ /* 0x000fe200000006ff */
[----:B------:R-:W-:Y:S01]  /*fd00*/  @!P3 IMAD.SHL.U32 R15, R202, 0x8, RZ ;  /* 0x00000008ca0fb824 */ /* 0x000fe200078e00ff */
[----:B------:R-:W-:Y:S01]  /*fd10*/  @!P2 SHF.L.U64.HI R32, R18, 0x1, R19 ;  /* 0x000000011220a819 */ /* 0x000fe20000010213 */
[----:B------:R-:W-:Y:S01]  /*fd20*/  @!P4 IMAD.SHL.U32 R25, R203, 0x8, RZ ;  /* 0x00000008cb19c824 */ /* 0x000fe200078e00ff */
[-C--:B------:R-:W-:Y:S01]  /*fd30*/  @!P2 IADD3 R4, P0, R4, R9.reuse, RZ ;  /* 0x000000090404a210 */ /* 0x080fe20007f1e0ff */
[----:B------:R-:W-:Y:S01]  /*fd40*/  @!P3 IMAD.WIDE R10, R15, 0x2, R12 ;  /* 0x000000020f0ab825 */ /* 0x000fe200078e020c */
[----:B----4-:R-:W-:-:S02]  /*fd50*/  @!P2 IADD3 R6, P1, R8, R9, RZ ;  /* 0x000000090806a210 */ /* 0x010fc40007f3e0ff */
[----:B------:R-:W-:Y:S02]  /*fd60*/  CS2R R36, SRZ ;  /* 0x0000000000247805 */ /* 0x000fe4000001ff00 */
[----:B------:R-:W-:Y:S01]  /*fd70*/  @!P2 IADD3.X R5, R5, R32, RZ, P0, !PT ;  /* 0x000000200505a210 */ /* 0x000fe200007fe4ff */
[----:B---3--:R-:W-:Y:S01]  /*fd80*/  IMAD.MOV.U32 R9, RZ, RZ, R7 ;  /* 0x000000ffff097224 */ /* 0x008fe200078e0007 */
[----:B------:R-:W-:Y:S01]  /*fd90*/  CS2R R38, SRZ ;  /* 0x0000000000267805 */ /* 0x000fe2000001ff00 */
[----:B------:R-:W-:Y:S01]  /*fda0*/  @!P4 IMAD.WIDE R12, R25, 0x2, R12 ;  /* 0x00000002190cc825 */ /* 0x000fe200078e020c */
[----:B------:R-:W-:Y:S02]  /*fdb0*/  CS2R R34, SRZ ;  /* 0x0000000000227805 */ /* 0x000fe4000001ff00 */
[----:B------:R-:W-:Y:S02]  /*fdc0*/  CS2R R44, SRZ ;  /* 0x00000000002c7805 */ /* 0x000fe4000001ff00 */
[----:B------:R-:W-:Y:S01]  /*fdd0*/  CS2R R46, SRZ ;  /* 0x00000000002e7805 */ /* 0x000fe2000001ff00 */
[--C-:B------:R-:W-:Y:S01]  /*fde0*/  @!P3 IMAD.WIDE R14, R15, 0x2, R8.reuse ;  /* 0x000000020f0eb825 */ /* 0x100fe200078e0208 */
[----:B------:R1:W5:Y:S03]  /*fdf0*/  @!P3 LD.E.128 R28, desc[UR60][R10.64] ;  /* 0x0000003c0a1cb980 */ /* 0x000366000c101d00 */
[----:B------:R-:W-:Y:S01]  /*fe00*/  @!P4 IMAD.WIDE R8, R25, 0x2, R8 ;  /* 0x000000021908c825 */ /* 0x000fe200078e0208 */
[----:B------:R-:W-:Y:S01]  /*fe10*/  CS2R R24, SRZ ;  /* 0x0000000000187805 */ /* 0x000fe2000001ff00 */
[----:B------:R1:W5:Y:S02]  /*fe20*/  @!P3 LD.E.128 R40, desc[UR60][R14.64] ;  /* 0x0000003c0e28b980 */ /* 0x000364000c101d00 */
[----:B------:R-:W-:Y:S01]  /*fe30*/  @!P2 IMAD.X R7, R7, 0x1, R32, P1 ;  /* 0x000000010707a824 */ /* 0x000fe200008e0620 */
[----:B------:R-:W-:Y:S01]  /*fe40*/  CS2R R32, SRZ ;  /* 0x0000000000207805 */ /* 0x000fe2000001ff00 */
[----:B------:R1:W5:Y:S04]  /*fe50*/  @!P4 LD.E.128 R36, desc[UR60][R8.64] ;  /* 0x0000003c0824c980 */ /* 0x000368000c101d00 */
[----:B------:R1:W5:Y:S04]  /*fe60*/  @!P4 LD.E.128 R24, desc[UR60][R12.64] ;  /* 0x0000003c0c18c980 */ /* 0x000368000c101d00 */
[----:B------:R1:W5:Y:S04]  /*fe70*/  @!P2 LD.E.128 R32, desc[UR60][R4.64] ;  /* 0x0000003c0420a980 */ /* 0x000368000c101d00 */
[----:B------:R1:W5:Y:S02]  /*fe80*/  @!P2 LD.E.128 R44, desc[UR60][R6.64] ;  /* 0x0000003c062ca980 */ /* 0x000364000c101d00 */
.L_x_4999:
[----:B------:R-:W-:Y:S05]  /*fe90*/  BSYNC B1 ;  /* 0x0000000000017941 */ /* 0x000fea0003800000 */
.L_x_4998:
[----:B-1---5:R-:W-:Y:S01]  /*fea0*/  IMAD.MOV.U32 R5, RZ, RZ, R45 ;  /* 0x000000ffff057224 */ /* 0x022fe200078e002d */
[----:B------:R-:W-:Y:S01]  /*feb0*/  UMOV UR4, 0xffffffff ;  /* 0xffffffff00047882 */ /* 0x000fe20000000000 */
[----:B--2---:R-:W-:Y:S02]  /*fec0*/  IMAD.MOV.U32 R4, RZ, RZ, R44 ;  /* 0x000000ffff047224 */ /* 0x004fe400078e002c */
[----:B------:R-:W-:Y:S01]  /*fed0*/  IMAD.MOV.U32 R6, RZ, RZ, R46 ;  /* 0x000000ffff067224 */ /* 0x000fe200078e002e */
[----:B------:R-:W-:Y:S01]  /*fee0*/  PRMT R88, R5, 0x7610, R88 ;  /* 0x0000761005587816 */ /* 0x000fe20000000058 */
[----:B---3--:R-:W-:Y:S01]  /*fef0*/  IMAD.MOV.U32 R7, RZ, RZ, R47 ;  /* 0x000000ffff077224 */ /* 0x008fe200078e002f */
        /* <DEDUP_REMOVED lines=37> */
[----:B0-----:R-:W0:Y:S04]  /*10150*/  SHFL.IDX PT, R21, R21, 0x1, 0x1c1f ;  /* 0x003c1f0015157f89 */ /* 0x001e2800000e0000 */
[----:B------:R-:W1:Y:S04]  /*10160*/  SHFL.IDX PT, R20, R20, 0x1, 0x1c1f ;  /* 0x003c1f0014147f89 */ /* 0x000e6800000e0000 */
[----:B------:R-:W2:Y:S04]  /*10170*/  SHFL.IDX PT, R61, R61, 0x1, 0x1c1f ;  /* 0x003c1f003d3d7f89 */ /* 0x000ea800000e0000 */
[----:B------:R3:W0:Y:S02]  /*10180*/  SHFL.IDX PT, R62, R3, 0x1, 0x1c1f ;  /* 0x003c1f00033e7f89 */ /* 0x00062400000e0000 */
.L_x_5324:
[----:B------:R-:W-:Y:S01]  /*10190*/  VIADD R67, R67, 0x40 ;  /* 0x0000004043437836 */ /* 0x000fe20000000000 */
[----:B------:R-:W-:Y:S01]  /*101a0*/  BSSY B1, `(.L_x_5001) ;  /* 0x0000034000017945 */ /* 0x000fe20003800000 */
[----:B------:R-:W-:Y:S02]  /*101b0*/  CS2R R6, SRZ ;  /* 0x0000000000067805 */ /* 0x000fe4000001ff00 */
[----:B----4-:R-:W-:Y:S02]  /*101c0*/  CS2R R8, SRZ ;  /* 0x0000000000087805 */ /* 0x010fe4000001ff00 */
        /* <DEDUP_REMOVED lines=11> */
[----:B------:R-:W-:Y:S01]  /*10280*/  ULDC UR4, c[0x0][0x3f4] ;  /* 0x0000fd0000047ab9 */ /* 0x000fe20000000800 */
[----:B-1----:R-:W-:Y:S01]  /*10290*/  IMAD.MOV.U32 R6, RZ, RZ, R20 ;  /* 0x000000ffff067224 */ /* 0x002fe200078e0014 */
[----:B------:R-:W-:Y:S01]  /*102a0*/  ISETP.GE.AND P3, PT, R195, UR4, PT ;  /* 0x00000004c3007c0c */ /* 0x000fe2000bf66270 */
[----:B0-----:R-:W-:Y:S01]  /*102b0*/  IMAD.MOV.U32 R7, RZ, RZ, R21 ;  /* 0x000000ffff077224 */ /* 0x001fe200078e0015 */
[----:B------:R-:W-:Y:S01]  /*102c0*/  ISETP.GE.AND P2, PT, R18, UR4, PT ;  /* 0x0000000412007c0c */ /* 0x000fe2000bf46270 */
[----:B------:R-:W-:Y:S01]  /*102d0*/  IMAD.MOV.U32 R8, RZ, RZ, R62 ;  /* 0x000000ffff087224 */ /* 0x000fe200078e003e */
[----:B------:R-:W-:Y:S01]  /*102e0*/  ISETP.GE.AND P4, PT, R194, UR4, PT ;  /* 0x00000004c2007c0c */ /* 0x000fe2000bf86270 */
[----:B--2---:R-:W-:Y:S01]  /*102f0*/  IMAD.MOV.U32 R9, RZ, RZ, R61 ;  /* 0x000000ffff097224 */ /* 0x004fe200078e003d */
[----:B------:R-:W-:Y:S02]  /*10300*/  CS2R R52, SRZ ;  /* 0x0000000000347805 */ /* 0x000fe4000001ff00 */
[----:B------:R-:W-:-:S02]  /*10310*/  CS2R R54, SRZ ;  /* 0x0000000000367805 */ /* 0x000fc4000001ff00 */
[----:B------:R-:W-:Y:S02]  /*10320*/  CS2R R10, SRZ ;  /* 0x00000000000a7805 */ /* 0x000fe4000001ff00 */
[----:B------:R-:W-:Y:S02]  /*10330*/  CS2R R56, SRZ ;  /* 0x0000000000387805 */ /* 0x000fe4000001ff00 */
[----:B------:R-:W-:Y:S02]  /*10340*/  CS2R R58, SRZ ;  /* 0x00000000003a7805 */ /* 0x000fe4000001ff00 */
[----:B------:R-:W-:Y:S01]  /*10350*/  @!P3 SHF.L.U32 R13, R202, 0x3, RZ ;  /* 0x00000003ca0db819 */ /* 0x000fe200000006ff */
[C---:B---3--:R-:W-:Y:S01]  /*10360*/  @!P2 IMAD.SHL.U32 R3, R18.reuse, 0x2, RZ ;  /* 0x000000021203a824 */ /* 0x048fe200078e00ff */
[----:B------:R-:W-:Y:S01]  /*10370*/  @!P2 SHF.L.U64.HI R14, R18, 0x1, R19 ;  /* 0x00000001120ea819 */ /* 0x000fe20000010213 */
[----:B------:R-:W-:Y:S02]  /*10380*/  @!P4 IMAD.SHL.U32 R63, R203, 0x8, RZ ;  /* 0x00000008cb3fc824 */ /* 0x000fe400078e00ff */
[----:B------:R-:W-:Y:S01]  /*10390*/  @!P3 IMAD.WIDE R4, R13, 0x2, R6 ;  /* 0x000000020d04b825 */ /* 0x000fe200078e0206 */
[----:B------:R-:W-:-:S02]  /*103a0*/  @!P2 IADD3 R60, P1, R62, R3, RZ ;  /* 0x000000033e3ca210 */ /* 0x000fc40007f3e0ff */
[----:B------:R-:W-:Y:S01]  /*103b0*/  @!P2 IADD3 R20, P0, R20, R3, RZ ;  /* 0x000000031414a210 */ /* 0x000fe20007f1e0ff */
[----:B------:R-:W-:Y:S01]  /*103c0*/  @!P4 IMAD.WIDE R6, R63, 0x2, R6 ;  /* 0x000000023f06c825 */ /* 0x000fe200078e0206 */
[----:B------:R0:W5:Y:S03]  /*103d0*/  @!P3 LD.E.128 R52, desc[UR60][R4.64] ;  /* 0x0000003c0434b980 */ /* 0x000166000c101d00 */
[--C-:B------:R-:W-:Y:S01]  /*103e0*/  @!P3 IMAD.WIDE R12, R13, 0x2, R8.reuse ;  /* 0x000000020d0cb825 */ /* 0x100fe200078e0208 */
[----:B------:R1:W5:Y:S03]  /*103f0*/  @!P4 LD.E.128 R56, desc[UR60][R6.64] ;  /* 0x0000003c0638c980 */ /* 0x000366000c101d00 */
[----:B------:R-:W-:Y:S01]  /*10400*/  @!P4 IMAD.WIDE R62, R63, 0x2, R8 ;  /* 0x000000023f3ec825 */ /* 0x000fe200078e0208 */
[----:B------:R-:W-:-:S02]  /*10410*/  CS2R R8, SRZ ;  /* 0x0000000000087805 */ /* 0x000fc4000001ff00 */
[----:B------:R-:W-:Y:S02]  /*10420*/  CS2R R48, SRZ ;  /* 0x0000000000307805 */ /* 0x000fe4000001ff00 */
[----:B------:R-:W-:Y:S01]  /*10430*/  CS2R R50, SRZ ;  /* 0x0000000000327805 */ /* 0x000fe2000001ff00 */
[--C-:B------:R-:W-:Y:S01]  /*10440*/  @!P2 IMAD.X R21, R21, 0x1, R14.reuse, P0 ;  /* 0x000000011515a824 */ /* 0x100fe200000e060e */
[----:B0-----:R-:W-:Y:S01]  /*10450*/  CS2R R4, SRZ ;  /* 0x0000000000047805 */ /* 0x001fe2000001ff00 */
[----:B------:R-:W-:Y:S01]  /*10460*/  @!P2 IMAD.X R61, R61, 0x1, R14, P1 ;  /* 0x000000013d3da824 */ /* 0x000fe200008e060e */
[----:B------:R0:W5:Y:S01]  /*10470*/  @!P3 LD.E.128 R8, desc[UR60][R12.64] ;  /* 0x0000003c0c08b980 */ /* 0x000162000c101d00 */
[----:B------:R-:W-:Y:S02]  /*10480*/  CS2R R14, SRZ ;  /* 0x00000000000e7805 */ /* 0x000fe4000001ff00 */
[----:B-1----:R-:W-:Y:S01]  /*10490*/  CS2R R6, SRZ ;  /* 0x0000000000067805 */ /* 0x002fe2000001ff00 */
[----:B------:R4:W5:Y:S05]  /*104a0*/  @!P2 LD.E.128 R48, desc[UR60][R20.64] ;  /* 0x0000003c1430a980 */ /* 0x00096a000c101d00 */
[----:B------:R4:W5:Y:S01]  /*104b0*/  @!P2 LD.E.128 R4, desc[UR60][R60.64] ;  /* 0x0000003c3c04a980 */ /* 0x000962000c101d00 */
[----:B0-----:R-:W-:-:S06]  /*104c0*/  CS2R R12, SRZ ;  /* 0x00000000000c7805 */ /* 0x001fcc000001ff00 */
[----:B------:R4:W5:Y:S02]  /*104d0*/  @!P4 LD.E.128 R12, desc[UR60][R62.64] ;  /* 0x0000003c3e0cc980 */ /* 0x000964000c101d00 */
.L_x_5002:
[----:B------:R-:W-:Y:S05]  /*104e0*/  BSYNC B1 ;  /* 0x0000000000017941 */ /* 0x000fea0003800000 */
.L_x_5001:
[----:B--2-4-:R-:W3:Y:S04]  /*104f0*/  LDL R61, [R1+0x50] ;  /* 0x00005000013d7983 */ /* 0x014ee80000100800 */
[----:B0-----:R-:W2:Y:S01]  /*10500*/  LDL R62, [R1+0x38] ;  /* 0x00003800013e7983 */ /* 0x001ea20000100800 */
[----:B-----5:R-:W-:Y:S01]  /*10510*/  IMAD.MOV.U32 R21, RZ, RZ, R5 ;  /* 0x000000ffff157224 */ /* 0x020fe200078e0005 */
[----:B-1----:R-:W-:Y:S01]  /*10520*/  MOV R20, R4 ;  /* 0x0000000400147202 */ /* 0x002fe20000000f00 */
[----:B------:R-:W-:Y:S01]  /*10530*/  IMAD.MOV.U32 R60, RZ, RZ, R7 ;  /* 0x000000ffff3c7224 */ /* 0x000fe200078e0007 */
[----:B------:R-:W-:Y:S02]  /*10540*/  BSSY B1, `(.L_x_5003) ;  /* 0x000002c000017945 */ /* 0x000fe40003800000 */
        /* <DEDUP_REMOVED lines=15> */
[----:B------:R-:W-:-:S04]  /*10640*/  MOV R20, R15 ;  /* 0x0000000f00147202 */ /* 0x000fc80000000f00 */
[----:B------:R-:W-:Y:S01]  /*10650*/  PRMT R93, R21, 0x5410, R60 ;  /* 0x00005410155d7816 */ /* 0x000fe2000000003c */
[----:B------:R-:W-:Y:S02]  /*10660*/  IMAD.MOV.U32 R21, RZ, RZ, R51 ;  /* 0x000000ffff157224 */ /* 0x000fe400078e0033 */
[----:B------:R-:W-:Y:S01]  /*10670*/  IMAD.MOV.U32 R60, RZ, RZ, R52 ;  /* 0x000000ffff3c7224 */ /* 0x000fe200078e0034 */
[----:B---3--:R-:W-:-:S04]  /*10680*/  LEA.HI R3, R61, R61, RZ, 0x1 ;  /* 0x0000003d3d037211 */ /* 0x008fc800078f08ff */
[----:B------:R-:W-:-:S05]  /*10690*/  LOP3.LUT R3, R3, 0xfffffffe, RZ, 0xc0, !PT ;  /* 0xfffffffe03037812 */ /* 0x000fca00078ec0ff */
[----:B------:R-:W-:Y:S02]  /*106a0*/  IMAD.IADD R3, R61, 0x1, -R3 ;  /* 0x000000013d037824 */ /* 0x000fe400078e0a03 */
[----:B------:R-:W-:-:S03]  /*106b0*/  IMAD.MOV.U32 R61, RZ, RZ, R14 ;  /* 0x000000ffff3d7224 */ /* 0x000fc600078e000e */
[----:B------:R-:W-:Y:S02]  /*106c0*/  SHF.L.U32 R3, R3, 0x1f, RZ ;  /* 0x0000001f03037819 */ /* 0x000fe400000006ff */
[----:B------:R-:W-:Y:S01]  /*106d0*/  PRMT R71, R61, 0x7610, R71 ;  /* 0x000076103d477816 */ /* 0x000fe20000000047 */
[----:B------:R-:W-:Y:S01]  /*106e0*/  IMAD.MOV.U32 R61, RZ, RZ, R50 ;  /* 0x000000ffff3d7224 */ /* 0x000fe200078e0032 */
[----:B------:R-:W0:Y:S02]  /*106f0*/  SYNCS.PHASECHK.TRANS64.TRYWAIT P0, [R2+URZ+0x30800], R3 ;  /* 0x03080003020075a7 */ /* 0x000e24000800017f */
[----:B------:R-:W-:Y:S02]  /*10700*/  PRMT R71, R71, 0x5410, R20 ;  /* 0x0000541047477816 */ /* 0x000fe40000000014 */
[----:B------:R-:W-:Y:S02]  /*10710*/  PRMT R94, R61, 0x7610, R94 ;  /* 0x000076103d5e7816 */ /* 0x000fe4000000005e */
[----:B------:R-:W-:-:S02]  /*10720*/  MOV R61, R53 ;  /* 0x00000035003d7202 */ /* 0x000fc40000000f00 */
[----:B------:R-:W-:Y:S01]  /*10730*/  PRMT R94, R94, 0x5410, R21 ;  /* 0x000054105e5e7816 */ /* 0x000fe20000000015 */
[----:B------:R-:W-:Y:S01]  /*10740*/  IMAD.MOV.U32 R21, RZ, RZ, R54 ;  /* 0x000000ffff157224 */ /* 0x000fe200078e0036 */
[----:B------:R-:W-:Y:S01]  /*10750*/  PRMT R79, R60, 0x5410, R61 ;  /* 0x000054103c4f7816 */ /* 0x000fe2000000003d */
[----:B------:R-:W-:Y:S01]  /*10760*/  IMAD.MOV.U32 R60, RZ, RZ, R55 ;  /* 0x000000ffff3c7224 */ /* 0x000fe200078e0037 */
[----:B--2---:R-:W-:Y:S01]  /*10770*/  VIADDMNMX R20, R64, -R62, 0x80, PT ;  /* 0x0000008040147446 */ /* 0x004fe2000380093e */
[----:B------:R-:W-:Y:S02]  /*10780*/  IMAD.MOV.U32 R61, RZ, RZ, R56 ;  /* 0x000000ffff3d7224 */ /* 0x000fe400078e0038 */
[----:B------:R-:W-:Y:S01]  /*10790*/  IMAD.MOV.U32 R62, RZ, RZ, R57 ;  /* 0x000000ffff3e7224 */ /* 0x000fe200078e0039 */
[----:B------:R-:W-:Y:S01]  /*107a0*/  PRMT R80, R21, 0x5410, R60 ;  /* 0x0000541015507816 */ /* 0x000fe2000000003c */
[----:B------:R-:W-:Y:S01]  /*107b0*/  IMAD.MOV.U32 R21, RZ, RZ, R58 ;  /* 0x000000ffff157224 */ /* 0x000fe200078e003a */
[----:B------:R-:W-:-:S02]  /*107c0*/  ISETP.GE.AND P1, PT, R219, R20, PT ;  /* 0x00000014db00720c */ /* 0x000fc40003f26270 */
[----:B------:R-:W-:Y:S02]  /*107d0*/  PRMT R72, R61, 0x5410, R62 ;  /* 0x000054103d487816 */ /* 0x000fe4000000003e */
[----:B------:R-:W-:Y:S01]  /*107e0*/  MOV R60, R59 ;  /* 0x0000003b003c7202 */ /* 0x000fe20000000f00 */
[----:B0-----:R-:W-:Y:S08]  /*107f0*/  @!P0 BRA `(.L_x_5004) ;  /* 0x000001e800488947 */ /* 0x001ff00003800000 */
.L_x_5325:
[----:B------:R-:W-:Y:S05]  /*10800*/  BSYNC B1 ;  /* 0x0000000000017941 */ /* 0x000fea0003800000 */
.L_x_5003:
[----:B------:R-:W-:Y:S01]  /*10810*/  BSSY B1, `(.L_x_5005) ;  /* 0x0000144000017945 */ /* 0x000fe20003800000 */
[----:B------:R-:W-:-:S03]  /*10820*/  PRMT R73, R21, 0x5410, R60 ;  /* 0x0000541015497816 */ /* 0x000fc6000000003c */
[----:B------:R-:W-:Y:S05]  /*10830*/  @P1 BRA `(.L_x_5006) ;  /* 0x0000001400041947 */ /* 0x000fea0003800000 */
[----:B------:R1:W5:Y:S01]  /*10840*/  LDL R106, [R1+0x30] ;  /* 0x00003000016a7983 */ /* 0x0003620000100800 */
[----:B0-----:R-:W0:Y:S01]  /*10850*/  LDC R3, c[0x0][0x3f4] ;  /* 0x0000fd00ff037b82 */ /* 0x001e220000000800 */
[----:B------:R-:W-:Y:S01]  /*10860*/  BSSY B2, `(.L_x_5007) ;  /* 0x0000068000027945 */ /* 0x000fe20003800000 */
[----:B------:R-:W-:Y:S02]  /*10870*/  SHF.R.U32.HI R107, RZ, 0x3, R229 ;  /* 0x00000003ff6b7819 */ /* 0x000fe400000116e5 */
[-C--:B0-----:R-:W-:Y:S02]  /*10880*/  ISETP.GE.AND P0, PT, R18, R3.reuse, PT ;  /* 0x000000031200720c */ /* 0x081fe40003f06270 */
[-C--:B------:R-:W-:Y:S02]  /*10890*/  ISETP.GE.AND P1, PT, R195, R3.reuse, PT ;  /* 0x00000003c300720c */ /* 0x080fe40003f26270 */
[----:B------:R-:W-:-:S09]  /*108a0*/  ISETP.GE.AND P2, PT, R194, R3, PT ;  /* 0x00000003c200720c */ /* 0x000fd20003f46270 */
[----:B-1----:R-:W-:Y:S05]  /*108b0*/  @P0 BRA `(.L_x_5008) ;  /* 0x0000000400880947 */ /* 0x002fea0003800000 */
[----:B------:R-:W-:Y:S01]  /*108c0*/  LEA.HI R60, R3, R0, RZ, 0x1d ;  /* 0x00000000033c7211 */ /* 0x000fe200078fe8ff */
[----:B------:R-:W-:Y:S01]  /*108d0*/  HADD2.F32 R88, -RZ, R88.H0_H0 ;  /* 0x20000058ff587230 */ /* 0x000fe20000004100 */
[----:B------:R-:W-:Y:S01]  /*108e0*/  LOP3.LUT R21, R229, 0x38, R18, 0xf8, !PT ;  /* 0x00000038e5157812 */ /* 0x000fe200078ef812 */
[----:B------:R-:W-:Y:S01]  /*108f0*/  HADD2.F32 R96, -RZ, R96.H0_H0 ;  /* 0x20000060ff607230 */ /* 0x000fe20000004100 */
[----:B------:R-:W-:Y:S01]  /*10900*/  SHF.R.S32.HI R61, RZ, 0x1f, R60 ;  /* 0x0000001fff3d7819 */ /* 0x000fe2000001143c */
[----:B------:R-:W-:Y:S01]  /*10910*/  IMAD.SHL.U32 R62, R60, 0x8, RZ ;  /* 0x000000083c3e7824 */ /* 0x000fe200078e00ff */
[-C--:B------:R-:W-:Y:S02]  /*10920*/  LOP3.LUT R21, R21, R107.reuse, RZ, 0x3c, !PT ;  /* 0x0000006b15157212 */ /* 0x080fe400078e3cff */
[----:B------:R-:W-:Y:S02]  /*10930*/  LEA.HI R61, R61, R60, RZ, 0x3 ;  /* 0x0000003c3d3d7211 */ /* 0x000fe400078f18ff */
[----:B------:R-:W-:Y:S01]  /*10940*/  LOP3.LUT R62, R229, 0x38, R62, 0xf8, !PT ;  /* 0x00000038e53e7812 */ /* 0x000fe200078ef83e */
[----:B-----5:R-:W-:Y:S01]  /*10950*/  IMAD.IADD R21, R106, 0x1, R21 ;  /* 0x000000016a157824 */ /* 0x020fe200078e0215 */
[--C-:B------:R-:W-:Y:S01]  /*10960*/  SHF.R.U64 R32, R32, 0x10, R33.reuse ;  /* 0x0000001020207819 */ /* 0x100fe20000001221 */
[----:B------:R-:W-:Y:S01]  /*10970*/  IMAD.SHL.U32 R61, R61, 0x400, RZ ;  /* 0x000004003d3d7824 */ /* 0x000fe200078e00ff */
[----:B------:R-:W-:Y:S01]  /*10980*/  LOP3.LUT R65, R62, R107, RZ, 0x3c, !PT ;  /* 0x0000006b3e417212 */ /* 0x000fe200078e3cff */
[----:B------:R-:W-:Y:S01]  /*10990*/  IMAD R21, R21, 0x2, R2 ;  /* 0x0000000215157824 */ /* 0x000fe200078e0202 */
[----:B------:R-:W-:-:S02]  /*109a0*/  SHF.R.U32.HI R74, RZ, 0x10, R33 ;  /* 0x00000010ff4a7819 */ /* 0x000fc40000011621 */
[----:B------:R-:W-:Y:S02]  /*109b0*/  LOP3.LUT R64, R61, 0x7fffe000, RZ, 0xc0, !PT ;  /* 0x7fffe0003d407812 */ /* 0x000fe400078ec0ff */
[----:B------:R-:W0:Y:S01]  /*109c0*/  LDS.128 R60, [R21+0x12400] ;  /* 0x01240000153c7984 */ /* 0x000e220000000c00 */
[--C-:B------:R-:W-:Y:S02]  /*109d0*/  SHF.R.U64 R33, R44, 0x10, R45.reuse ;  /* 0x000000102c217819 */ /* 0x100fe4000000122d */
[----:B------:R-:W-:Y:S02]  /*109e0*/  IADD3 R65, R65, R64, R106 ;  /* 0x0000004041417210 */ /* 0x000fe40007ffe06a */
[----:B------:R-:W-:Y:S02]  /*109f0*/  SHF.R.U32.HI R45, RZ, 0x10, R45 ;  /* 0x00000010ff2d7819 */ /* 0x000fe4000001162d */
[--C-:B------:R-:W-:Y:S01]  /*10a00*/  SHF.R.U64 R44, R46, 0x10, R47.reuse ;  /* 0x000000102e2c7819 */ /* 0x100fe2000000122f */
[----:B------:R-:W-:Y:S01]  /*10a10*/  IMAD R69, R65, 0x2, R2 ;  /* 0x0000000241457824 */ /* 0x000fe200078e0202 */
[----:B------:R-:W-:Y:S01]  /*10a20*/  SHF.R.U32.HI R46, RZ, 0x10, R47 ;  /* 0x00000010ff2e7819 */ /* 0x000fe2000001162f */
[----:B------:R-:W-:Y:S01]  /*10a30*/  HADD2.F32 R90, -RZ, R45.H0_H0 ;  /* 0x2000002dff5a7230 */ /* 0x000fe20000004100 */
[----:B------:R-:W-:-:S02]  /*10a40*/  SHF.R.U64 R34, R34, 0x10, R35 ;  /* 0x0000001022227819 */ /* 0x000fc40000001223 */
[----:B------:R-:W1:Y:S01]  /*10a50*/  LDS.128 R64, [R69+0x12400] ;  /* 0x0124000045407984 */ /* 0x000e620000000c00 */
[----:B------:R-:W-:Y:S01]  /*10a60*/  SHF.R.U32.HI R35, RZ, 0x10, R35 ;  /* 0x00000010ff237819 */ /* 0x000fe20000011623 */
[--C-:B0-----:R-:W-:Y:S02]  /*10a70*/  HADD2.F32 R47, -RZ, R61.reuse.H0_H0 ;  /* 0x2000003dff2f7230 */ /* 0x101fe40000004100 */
[----:B------:R-:W-:Y:S02]  /*10a80*/  HADD2.F32 R61, -RZ, R61.H1_H1 ;  /* 0x3000003dff3d7230 */ /* 0x000fe40000004100 */
[----:B------:R-:W-:Y:S02]  /*10a90*/  HADD2.F32 R75, -RZ, R60.H0_H0 ;  /* 0x2000003cff4b7230 */ /* 0x000fe40000004100 */
[----:B------:R-:W-:Y:S02]  /*10aa0*/  HADD2.F32 R78, -RZ, R62.H0_H0 ;  /* 0x2000003eff4e7230 */ /* 0x000fe40000004100 */
[----:B------:R-:W-:-:S02]  /*10ab0*/  HADD2.F32 R81, -RZ, R63.H0_H0 ;  /* 0x2000003fff517230 */ /* 0x000fc40000004100 */
[----:B------:R-:W-:Y:S02]  /*10ac0*/  HADD2.F32 R63, -RZ, R63.H1_H1 ;  /* 0x3000003fff3f7230 */ /* 0x000fe40000004100 */
[----:B------:R-:W-:Y:S02]  /*10ad0*/  HADD2.F32 R60, -RZ, R60.H1_H1 ;  /* 0x3000003cff3c7230 */ /* 0x000fe40000004100 */
[--C-:B-1----:R-:W-:Y:S02]  /*10ae0*/  HADD2.F32 R101, -RZ, R65.reuse.H0_H0 ;  /* 0x20000041ff657230 */ /* 0x102fe40000004100 */
[----:B------:R-:W-:Y:S02]  /*10af0*/  HADD2.F32 R89, -RZ, R65.H1_H1 ;  /* 0x30000041ff597230 */ /* 0x000fe40000004100 */
[----:B------:R-:W-:Y:S02]  /*10b00*/  HADD2.F32 R87, -RZ, R64.H0_H0 ;  /* 0x20000040ff577230 */ /* 0x000fe40000004100 */
[C---:B------:R-:W-:Y:S01]  /*10b10*/  FMUL.FTZ R102, R101.reuse, R88 ;  /* 0x0000005865667220 */ /* 0x040fe20000410000 */
[----:B------:R-:W-:Y:S01]  /*10b20*/  FMUL.FTZ R100, R101, R96 ;  /* 0x0000006065647220 */ /* 0x000fe20000410000 */
[----:B------:R-:W-:-:S02]  /*10b30*/  HADD2.F32 R65, -RZ, R66.H0_H0 ;  /* 0x20000042ff417230 */ /* 0x000fc40000004100 */
[C---:B------:R-:W-:Y:S01]  /*10b40*/  FFMA.FTZ R45, R47.reuse, R96, -R102 ;  /* 0x000000602f2d7223 */ /* 0x040fe20000010866 */
[----:B------:R-:W-:Y:S02]  /*10b50*/  HADD2.F32 R96, -RZ, R74.H0_H0 ;  /* 0x2000004aff607230 */ /* 0x000fe40000004100 */
[----:B------:R-:W-:Y:S01]  /*10b60*/  FFMA.FTZ R88, R47, R88, R100 ;  /* 0x000000582f587223 */ /* 0x000fe20000010064 */
[--C-:B------:R-:W-:Y:S02]  /*10b70*/  HADD2.F32 R74, -RZ, R104.reuse.H1_H1 ;  /* 0x30000068ff4a7230 */ /* 0x100fe40000004100 */
[C---:B------:R-:W-:Y:S01]  /*10b80*/  FMUL.FTZ R102, R89.reuse, R90 ;  /* 0x0000005a59667220 */ /* 0x040fe20000410000 */
[----:B------:R-:W-:Y:S02]  /*10b90*/  HADD2.F32 R100, -RZ, R104.H0_H0 ;  /* 0x20000068ff647230 */ /* 0x000fe40000004100 */
[----:B------:R-:W-:Y:S01]  /*10ba0*/  FMUL.FTZ R104, R89, R96 ;  /* 0x0000006059687220 */ /* 0x000fe20000410000 */
[----:B------:R-:W-:-:S02]  /*10bb0*/  HADD2.F32 R47, -RZ, R105.H1_H1 ;  /* 0x30000069ff2f7230 */ /* 0x000fc40000004100 */
[----:B------:R-:W-:Y:S01]  /*10bc0*/  FFMA.FTZ R96, R61, R96, -R102 ;  /* 0x000000603d607223 */ /* 0x000fe20000010866 */
[C---:B------:R-:W-:Y:S01]  /*10bd0*/  FMUL.FTZ R102, R87.reuse, R74 ;  /* 0x0000004a57667220 */ /* 0x040fe20000410000 */
[----:B------:R-:W-:Y:S01]  /*10be0*/  FMUL.FTZ R89, R87, R100 ;  /* 0x0000006457597220 */ /* 0x000fe20000410000 */
[----:B------:R-:W-:Y:S02]  /*10bf0*/  HADD2.F32 R86, -RZ, R67.H0_H0 ;  /* 0x20000043ff567230 */ /* 0x000fe40000004100 */
[----:B------:R-:W-:Y:S01]  /*10c00*/  FFMA.FTZ R61, R61, R90, R104 ;  /* 0x0000005a3d3d7223 */ /* 0x000fe20000010068 */
[C---:B------:R-:W-:Y:S01]  /*10c10*/  FFMA.FTZ R87, R75.reuse, R100, -R102 ;  /* 0x000000644b577223 */ /* 0x040fe20000010866 */
[----:B------:R-:W-:Y:S01]  /*10c20*/  FFMA.FTZ R74, R75, R74, R89 ;  /* 0x0000004a4b4a7223 */ /* 0x000fe20000010059 */
[----:B------:R-:W-:Y:S02]  /*10c30*/  HADD2.F32 R75, -RZ, R103.H1_H1 ;  /* 0x30000067ff4b7230 */ /* 0x000fe40000004100 */
[----:B------:R-:W-:Y:S01]  /*10c40*/  FMUL.FTZ R89, R65, R47 ;  /* 0x0000002f41597220 */ /* 0x000fe20000410000 */
[----:B------:R-:W-:-:S02]  /*10c50*/  HADD2.F32 R105, -RZ, R105.H0_H0 ;  /* 0x20000069ff697230 */ /* 0x000fc40000004100 */
[----:B------:R-:W-:Y:S02]  /*10c60*/  HADD2.F32 R103, -RZ, R103.H0_H0 ;  /* 0x20000067ff677230 */ /* 0x000fe40000004100 */
[----:B------:R-:W-:Y:S02]  /*10c70*/  HADD2.F32 R67, -RZ, R67.H1_H1 ;  /* 0x30000043ff437230 */ /* 0x000fe40000004100 */
[----:B------:R-:W-:Y:S01]  /*10c80*/  FMUL.FTZ R101, R65, R105 ;  /* 0x0000006941657220 */ /* 0x000fe20000410000 */
[----:B------:R-:W-:Y:S02]  /*10c90*/  HADD2.F32 R90, -RZ, R46.H0_H0 ;  /* 0x2000002eff5a7230 */ /* 0x000fe40000004100 */
[C---:B------:R-:W-:Y:S01]  /*10ca0*/  FMUL.FTZ R102, R86.reuse, R103 ;  /* 0x0000006756667220 */ /* 0x040fe20000410000 */
[----:B------:R-:W-:Y:S02]  /*10cb0*/  HADD2.F32 R100, -RZ, R35.H0_H0 ;  /* 0x20000023ff647230 */ /* 0x000fe40000004100 */
[----:B------:R-:W-:Y:S01]  /*10cc0*/  FMUL.FTZ R86, R86, R75 ;  /* 0x0000004b56567220 */ /* 0x000fe20000410000 */
[C---:B------:R-:W-:Y:S01]  /*10cd0*/  FFMA.FTZ R46, R78.reuse, R47, R101 ;  /* 0x0000002f4e2e7223 */ /* 0x040fe20000010065 */
[----:B------:R-:W-:Y:S01]  /*10ce0*/  FFMA.FTZ R65, R78, R105, -R89 ;  /* 0x000000694e417223 */ /* 0x000fe20000010859 */
        /* <DEDUP_REMOVED lines=15> */
[-C--:B------:R-:W-:Y:S01]  /*10de0*/  FMUL.FTZ R64, R64, R33.reuse ;  /* 0x0000002140407220 */ /* 0x080fe20000410000 */
[----:B------:R-:W-:Y:S01]  /*10df0*/  FFMA.FTZ R32, R60, R33, -R63 ;  /* 0x000000213c207223 */ /* 0x000fe2000001083f */
[----:B------:R-:W-:Y:S01]  /*10e00*/  FMUL.FTZ R66, R66, R67 ;  /* 0x0000004342427220 */ /* 0x000fe20000410000 */
        /* <DEDUP_REMOVED lines=9> */
[----:B------:R0:W-:Y:S01]  /*10ea0*/  STS.128 [R21+0x12400], R32 ;  /* 0x0124002015007388 */ /* 0x0001e20000000c00 */
[----:B------:R-:W-:Y:S02]  /*10eb0*/  F2FP.F16.F32.PACK_AB R44, R75, R74 ;  /* 0x0000004a4b2c723e */ /* 0x000fe400000000ff */
[----:B------:R-:W-:-:S05]  /*10ec0*/  F2FP.F16.F32.PACK_AB R46, R81, R46 ;  /* 0x0000002e512e723e */ /* 0x000fca00000000ff */
[----:B------:R0:W-:Y:S02]  /*10ed0*/  STS.128 [R69+0x12400], R44 ;  /* 0x0124002c45007388 */ /* 0x0001e40000000c00 */
.L_x_5008:
[----:B------:R-:W-:Y:S05]  /*10ee0*/  BSYNC B2 ;  /* 0x0000000000027941 */ /* 0x000fea0003800000 */
.L_x_5007:
[----:B------:R-:W-:Y:S04]  /*10ef0*/  BSSY B2, `(.L_x_5009) ;  /* 0x000006b000027945 */ /* 0x000fe80003800000 */
[----:B------:R-:W-:Y:S05]  /*10f00*/  @P1 BRA `(.L_x_5010) ;  /* 0x0000000400a41947 */ /* 0x000fea0003800000 */
[----:B0-----:R-:W2:Y:S01]  /*10f10*/  LDL R21, [R1+0x58] ;  /* 0x0000580001157983 */ /* 0x001ea20000100800 */
[----:B------:R-:W-:Y:S01]  /*10f20*/  SHF.R.S32.HI R32, RZ, 0x1f, R195 ;  /* 0x0000001fff207819 */ /* 0x000fe200000114c3 */
[--C-:B------:R-:W-:Y:S01]  /*10f30*/  HADD2.F32 R75, -RZ, R98.reuse.H1_H1 ;  /* 0x30000062ff4b7230 */ /* 0x100fe20000004100 */
[----:B------:R-:W-:Y:S01]  /*10f40*/  SHF.R.U32.HI R64, RZ, 0x10, R29 ;  /* 0x00000010ff407819 */ /* 0x000fe2000001161d */
[--C-:B------:R-:W-:Y:S01]  /*10f50*/  HADD2.F32 R81, -RZ, R95.reuse.H1_H1 ;  /* 0x3000005fff517230 */ /* 0x100fe20000004100 */
[CC--:B------:R-:W-:Y:S01]  /*10f60*/  LEA.HI R33, R32.reuse, R195.reuse, RZ, 0x6 ;  /* 0x000000c320217211 */ /* 0x0c0fe200078f30ff */
[----:B------:R-:W-:Y:S01]  /*10f70*/  HADD2.F32 R78, -RZ, R95.H0_H0 ;  /* 0x2000005fff4e7230 */ /* 0x000fe20000004100 */
[----:B------:R-:W-:Y:S01]  /*10f80*/  LEA.HI R32, R32, R195, RZ, 0x3 ;  /* 0x000000c320207211 */ /* 0x000fe200078f18ff */
[----:B------:R-:W-:Y:S01]  /*10f90*/  HADD2.F32 R98, -RZ, R98.H0_H0 ;  /* 0x20000062ff627230 */ /* 0x000fe20000004100 */
[----:B------:R-:W-:Y:S01]  /*10fa0*/  SHF.L.U32 R33, R33, 0x7, RZ ;  /* 0x0000000721217819 */ /* 0x000fe200000006ff */
[--C-:B------:R-:W-:Y:S01]  /*10fb0*/  HADD2.F32 R86, -RZ, R97.reuse.H0_H0 ;  /* 0x20000061ff567230 */ /* 0x100fe20000004100 */
[----:B------:R-:W-:Y:S01]  /*10fc0*/  LOP3.LUT R32, R229, 0x38, R32, 0xf8, !PT ;  /* 0x00000038e5207812 */ /* 0x000fe200078ef820 */
[----:B------:R-:W-:Y:S01]  /*10fd0*/  HADD2.F32 R88, -RZ, R97.H1_H1 ;  /* 0x30000061ff587230 */ /* 0x000fe20000004100 */
[----:B------:R-:W-:-:S02]  /*10fe0*/  LOP3.LUT R33, R33, 0xffffe000, RZ, 0xc0, !PT ;  /* 0xffffe00021217812 */ /* 0x000fc400078ec0ff */
[----:B------:R-:W-:Y:S02]  /*10ff0*/  LOP3.LUT R44, R32, R107, RZ, 0x3c, !PT ;  /* 0x0000006b202c7212 */ /* 0x000fe400078e3cff */
[----:B------:R-:W-:Y:S02]  /*11000*/  SHF.R.U32.HI R87, RZ, 0x10, R41 ;  /* 0x00000010ff577819 */ /* 0x000fe40000011629 */
[----:B------:R-:W-:Y:S02]  /*11010*/  SHF.R.U64 R28, R28, 0x10, R29 ;  /* 0x000000101c1c7819 */ /* 0x000fe4000000121d */
[----:B------:R-:W-:Y:S01]  /*11020*/  SHF.R.U64 R29, R40, 0x10, R41 ;  /* 0x00000010281d7819 */ /* 0x000fe20000001229 */
[----:B------:R-:W-:Y:S01]  /*11030*/  HADD2.F32 R87, -RZ, R87.H0_H0 ;  /* 0x20000057ff577230 */ /* 0x000fe20000004100 */
[--C-:B------:R-:W-:Y:S02]  /*11040*/  SHF.R.U64 R30, R30, 0x10, R31.reuse ;  /* 0x000000101e1e7819 */ /* 0x100fe4000000121f */
[----:B------:R-:W-:-:S02]  /*11050*/  SHF.R.U32.HI R40, RZ, 0x10, R31 ;  /* 0x00000010ff287819 */ /* 0x000fc4000001161f */
[--C-:B------:R-:W-:Y:S02]  /*11060*/  SHF.R.U64 R31, R42, 0x10, R43.reuse ;  /* 0x000000102a1f7819 */ /* 0x100fe4000000122b */
[----:B------:R-:W-:Y:S01]  /*11070*/  SHF.R.U32.HI R42, RZ, 0x10, R43 ;  /* 0x00000010ff2a7819 */ /* 0x000fe2000001162b */
[----:B------:R-:W-:-:S04]  /*11080*/  HADD2.F32 R40, -RZ, R40.H0_H0 ;  /* 0x20000028ff287230 */ /* 0x000fc80000004100 */
[----:B------:R-:W-:Y:S01]  /*11090*/  HADD2.F32 R42, -RZ, R42.H0_H0 ;  /* 0x2000002aff2a7230 */ /* 0x000fe20000004100 */
[----:B--2---:R-:W-:Y:S02]  /*110a0*/  R2UR UR4, R21 ;  /* 0x00000000150472ca */ /* 0x004fe400000e0000 */
[----:B------:R-:W-:-:S04]  /*110b0*/  LEA.HI R21, R3, R202, RZ, 0x1d ;  /* 0x000000ca03157211 */ /* 0x000fc800078fe8ff */
[----:B------:R-:W-:Y:S01]  /*110c0*/  SHF.R.S32.HI R34, RZ, 0x1f, R21 ;  /* 0x0000001fff227819 */ /* 0x000fe20000011415 */
[----:B------:R-:W-:-:S03]  /*110d0*/  IMAD.SHL.U32 R32, R21, 0x8, RZ ;  /* 0x0000000815207824 */ /* 0x000fc600078e00ff */
[----:B------:R-:W-:Y:S02]  /*110e0*/  LEA.HI R34, R34, R21, RZ, 0x3 ;  /* 0x0000001522227211 */ /* 0x000fe400078f18ff */
[----:B------:R-:W-:Y:S02]  /*110f0*/  LOP3.LUT R32, R229, 0x38, R32, 0xf8, !PT ;  /* 0x00000038e5207812 */ /* 0x000fe400078ef820 */
[----:B-----5:R-:W-:Y:S01]  /*11100*/  IADD3 R21, R44, R33, R106 ;  /* 0x000000212c157210 */ /* 0x020fe20007ffe06a */
        /* <DEDUP_REMOVED lines=9> */
[----:B------:R-:W-:Y:S02]  /*111a0*/  HADD2.F32 R43, -RZ, R32.H0_H0 ;  /* 0x20000020ff2b7230 */ /* 0x000fe40000004100 */
[----:B------:R-:W-:Y:S02]  /*111b0*/  HADD2.F32 R62, -RZ, R33.H1_H1 ;  /* 0x30000021ff3e7230 */ /* 0x000fe40000004100 */
[----:B------:R-:W-:Y:S02]  /*111c0*/  HADD2.F32 R33, -RZ, R34.H0_H0 ;  /* 0x20000022ff217230 */ /* 0x000fe40000004100 */
[--C-:B------:R-:W-:Y:S02]  /*111d0*/  HADD2.F32 R41, -RZ, R35.reuse.H0_H0 ;  /* 0x20000023ff297230 */ /* 0x100fe40000004100 */
[----:B------:R-:W-:-:S02]  /*111e0*/  HADD2.F32 R35, -RZ, R35.H1_H1 ;  /* 0x30000023ff237230 */ /* 0x000fc40000004100 */
[--C-:B-1----:R-:W-:Y:S02]  /*111f0*/  HADD2.F32 R69, -RZ, R45.reuse.H0_H0 ;  /* 0x2000002dff457230 */ /* 0x102fe40000004100 */
[----:B------:R-:W-:Y:S02]  /*11200*/  HADD2.F32 R74, -RZ, R45.H1_H1 ;  /* 0x3000002dff4a7230 */ /* 0x000fe40000004100 */
[--C-:B------:R-:W-:Y:S02]  /*11210*/  HADD2.F32 R61, -RZ, R47.reuse.H0_H0 ;  /* 0x2000002fff3d7230 */ /* 0x100fe40000004100 */
        /* <DEDUP_REMOVED lines=8> */
[C---:B------:R-:W-:Y:S01]  /*112a0*/  FMUL.FTZ R66, R67.reuse, R78 ;  /* 0x0000004e43427220 */ /* 0x040fe20000410000 */
[----:B------:R-:W-:Y:S01]  /*112b0*/  FMUL.FTZ R67, R67, R98 ;  /* 0x0000006243437220 */ /* 0x000fe20000410000 */
[C---:B------:R-:W-:Y:S01]  /*112c0*/  FMUL.FTZ R75, R74.reuse, R87 ;  /* 0x000000574a4b7220 */ /* 0x040fe20000410000 */
[----:B------:R-:W-:Y:S01]  /*112d0*/  FMUL.FTZ R81, R74, R69 ;  /* 0x000000454a517220 */ /* 0x000fe20000410000 */
[----:B------:R-:W-:-:S02]  /*112e0*/  HADD2.F32 R74, -RZ, R99.H0_H0 ;  /* 0x20000063ff4a7230 */ /* 0x000fc40000004100 */
[C---:B------:R-:W-:Y:S01]  /*112f0*/  FFMA.FTZ R66, R43.reuse, R98, -R66 ;  /* 0x000000622b427223 */ /* 0x040fe20000010842 */
[----:B------:R-:W-:Y:S01]  /*11300*/  FFMA.FTZ R43, R43, R78, R67 ;  /* 0x0000004e2b2b7223 */ /* 0x000fe20000010043 */
[C---:B------:R-:W-:Y:S01]  /*11310*/  FMUL.FTZ R90, R65.reuse, R86 ;  /* 0x00000056415a7220 */ /* 0x040fe20000410000 */
[----:B------:R-:W-:Y:S02]  /*11320*/  HADD2.F32 R78, -RZ, R99.H1_H1 ;  /* 0x30000063ff4e7230 */ /* 0x000fe40000004100 */
[-C--:B------:R-:W-:Y:S01]  /*11330*/  FMUL.FTZ R96, R65, R74.reuse ;  /* 0x0000004a41607220 */ /* 0x080fe20000410000 */
[----:B------:R-:W-:Y:S02]  /*11340*/  HADD2.F32 R44, -RZ, R44.H1_H1 ;  /* 0x3000002cff2c7230 */ /* 0x000fe40000004100 */
[----:B------:R-:W-:Y:S01]  /*11350*/  FFMA.FTZ R65, R33, R74, -R90 ;  /* 0x0000004a21417223 */ /* 0x000fe2000001085a */
[C---:B------:R-:W-:Y:S01]  /*11360*/  FMUL.FTZ R74, R61.reuse, R88 ;  /* 0x000000583d4a7220 */ /* 0x040fe20000410000 */
[----:B------:R-:W-:Y:S01]  /*11370*/  FMUL.FTZ R61, R61, R78 ;  /* 0x0000004e3d3d7220 */ /* 0x000fe20000410000 */
[----:B------:R-:W-:Y:S01]  /*11380*/  FFMA.FTZ R96, R33, R86, R96 ;  /* 0x0000005621607223 */ /* 0x000fe20000010060 */
[----:B------:R-:W-:-:S02]  /*11390*/  HADD2.F32 R46, -RZ, R46.H1_H1 ;  /* 0x3000002eff2e7230 */ /* 0x000fc40000004100 */
[C---:B------:R-:W-:Y:S01]  /*113a0*/  FFMA.FTZ R74, R41.reuse, R78, -R74 ;  /* 0x0000004e294a7223 */ /* 0x040fe2000001084a */
[----:B------:R-:W-:Y:S01]  /*113b0*/  FFMA.FTZ R88, R41, R88, R61 ;  /* 0x0000005829587223 */ /* 0x000fe2000001003d */
[C---:B------:R-:W-:Y:S01]  /*113c0*/  FMUL.FTZ R86, R63.reuse, R42 ;  /* 0x0000002a3f567220 */ /* 0x040fe20000410000 */
[-C--:B------:R-:W-:Y:S01]  /*113d0*/  FMUL.FTZ R78, R63, R40.reuse ;  /* 0x000000283f4e7220 */ /* 0x080fe20000410000 */
[----:B------:R-:W-:Y:S02]  /*113e0*/  HADD2.F32 R33, -RZ, R29.H0_H0 ;  /* 0x2000001dff217230 */ /* 0x000fe40000004100 */
[----:B------:R-:W-:Y:S01]  /*113f0*/  FFMA.FTZ R64, R62, R69, -R75 ;  /* 0x000000453e407223 */ /* 0x000fe2000001084b */
        /* <DEDUP_REMOVED lines=12> */
[----:B------:R-:W-:Y:S01]  /*114c0*/  FFMA.FTZ R62, R62, R87, R81 ;  /* 0x000000573e3e7223 */ /* 0x000fe20000010051 */
        /* <DEDUP_REMOVED lines=13> */
.L_x_5010:
[----:B------:R-:W-:Y:S05]  /*115a0*/  BSYNC B2 ;  /* 0x0000000000027941 */ /* 0x000fea0003800000 */
.L_x_5009:
[----:B------:R-:W-:Y:S05]  /*115b0*/  @P2 BRA `(.L_x_5006) ;  /* 0x0000000400a42947 */ /* 0x000fea0003800000 */
[----:B01----:R-:W2:Y:S01]  /*115c0*/  LDL R21, [R1+0x58] ;  /* 0x0000580001157983 */ /* 0x003ea20000100800 */
[----:B------:R-:W-:Y:S01]  /*115d0*/  LEA.HI R3, R3, R203, RZ, 0x1d ;  /* 0x000000cb03037211 */ /* 0x000fe200078fe8ff */
[----:B------:R-:W-:Y:S01]  /*115e0*/  HADD2.F32 R60, -RZ, R82.H1_H1 ;  /* 0x30000052ff3c7230 */ /* 0x000fe20000004100 */
[----:B------:R-:W-:Y:S01]  /*115f0*/  SHF.R.U64 R24, R24, 0x10, R25 ;  /* 0x0000001018187819 */ /* 0x000fe20000001219 */
[----:B------:R-:W-:Y:S01]  /*11600*/  HADD2.F32 R46, -RZ, R84.H1_H1 ;  /* 0x30000054ff2e7230 */ /* 0x000fe20000004100 */
[----:B------:R-:W-:Y:S01]  /*11610*/  SHF.R.S32.HI R30, RZ, 0x1f, R3 ;  /* 0x0000001fff1e7819 */ /* 0x000fe20000011403 */
[----:B------:R-:W-:Y:S01]  /*11620*/  HADD2.F32 R82, -RZ, R82.H0_H0 ;  /* 0x20000052ff527230 */ /* 0x000fe20000004100 */
[----:B------:R-:W-:Y:S01]  /*11630*/  SHF.R.U32.HI R47, RZ, 0x10, R25 ;  /* 0x00000010ff2f7819 */ /* 0x000fe20000011619 */
[----:B------:R-:W-:Y:S01]  /*11640*/  HADD2.F32 R84, -RZ, R84.H0_H0 ;  /* 0x20000054ff547230 */ /* 0x000fe20000004100 */
[----:B------:R-:W-:Y:S01]  /*11650*/  LEA.HI R30, R30, R3, RZ, 0x3 ;  /* 0x000000031e1e7211 */ /* 0x000fe200078f18ff */
[----:B------:R-:W-:Y:S01]  /*11660*/  HADD2.F32 R24, -RZ, R24.H0_H0 ;  /* 0x20000018ff187230 */ /* 0x000fe20000004100 */
[----:B------:R-:W-:-:S02]  /*11670*/  SHF.R.U64 R25, R26, 0x10, R27 ;  /* 0x000000101a197819 */ /* 0x000fc4000000121b */
[----:B------:R-:W-:Y:S02]  /*11680*/  SHF.L.U32 R30, R30, 0xa, RZ ;  /* 0x0000000a1e1e7819 */ /* 0x000fe400000006ff */
[--C-:B------:R-:W-:Y:S01]  /*11690*/  SHF.R.U64 R26, R38, 0x10, R39.reuse ;  /* 0x00000010261a7819 */ /* 0x100fe20000001227 */
[----:B------:R-:W-:Y:S01]  /*116a0*/  HADD2.F32 R25, -RZ, R25.H0_H0 ;  /* 0x20000019ff197230 */ /* 0x000fe20000004100 */
[----:B------:R-:W-:Y:S02]  /*116b0*/  SHF.R.U32.HI R65, RZ, 0x10, R39 ;  /* 0x00000010ff417819 */ /* 0x000fe40000011627 */
[----:B------:R-:W-:Y:S02]  /*116c0*/  SHF.R.U32.HI R62, RZ, 0x10, R37 ;  /* 0x00000010ff3e7819 */ /* 0x000fe40000011625 */
[----:B------:R-:W-:Y:S02]  /*116d0*/  SHF.R.U32.HI R40, RZ, 0x10, R27 ;  /* 0x00000010ff287819 */ /* 0x000fe4000001161b */
[----:B------:R-:W-:Y:S01]  /*116e0*/  SHF.R.U64 R36, R36, 0x10, R37 ;  /* 0x0000001024247819 */ /* 0x000fe20000001225 */
[----:B------:R-:W-:-:S02]  /*116f0*/  HADD2.F32 R62, -RZ, R62.H0_H0 ;  /* 0x2000003eff3e7230 */ /* 0x000fc40000004100 */
[----:B------:R-:W-:Y:S02]  /*11700*/  HADD2.F32 R40, -RZ, R40.H0_H0 ;  /* 0x20000028ff287230 */ /* 0x000fe40000004100 */
[----:B------:R-:W-:Y:S01]  /*11710*/  HADD2.F32 R36, -RZ, R36.H0_H0 ;  /* 0x20000024ff247230 */ /* 0x000fe20000004100 */
[----:B--2---:R-:W-:Y:S02]  /*11720*/  R2UR UR4, R21 ;  /* 0x00000000150472ca */ /* 0x004fe400000e0000 */
[----:B------:R-:W-:-:S04]  /*11730*/  SHF.R.S32.HI R21, RZ, 0x1f, R194 ;  /* 0x0000001fff157819 */ /* 0x000fc800000114c2 */
[CC--:B------:R-:W-:Y:S02]  /*11740*/  LEA.HI R28, R21.reuse, R194.reuse, RZ, 0x3 ;  /* 0x000000c2151c7211 */ /* 0x0c0fe400078f18ff */
[----:B------:R-:W-:Y:S02]  /*11750*/  LEA.HI R29, R21, R194, RZ, 0x6 ;  /* 0x000000c2151d7211 */ /* 0x000fe400078f30ff */
[----:B------:R-:W-:Y:S02]  /*11760*/  LOP3.LUT R28, R229, 0x38, R28, 0xf8, !PT ;  /* 0x00000038e51c7812 */ /* 0x000fe400078ef81c */
[----:B------:R-:W-:Y:S01]  /*11770*/  LOP3.LUT R21, R30, 0x7fffe000, RZ, 0xc0, !PT ;  /* 0x7fffe0001e157812 */ /* 0x000fe200078ec0ff */
[----:B------:R-:W-:Y:S01]  /*11780*/  IMAD.SHL.U32 R29, R29, 0x80, RZ ;  /* 0x000000801d1d7824 */ /* 0x000fe200078e00ff */
[----:B------:R-:W-:Y:S01]  /*11790*/  LOP3.LUT R32, R28, R107, RZ, 0x3c, !PT ;  /* 0x0000006b1c207212 */ /* 0x000fe200078e3cff */
[----:B------:R-:W-:-:S03]  /*117a0*/  IMAD.SHL.U32 R28, R3, 0x8, RZ ;  /* 0x00000008031c7824 */ /* 0x000fc600078e00ff */
[----:B------:R-:W-:Y:S02]  /*117b0*/  LOP3.LUT R29, R29, 0xffffe000, RZ, 0xc0, !PT ;  /* 0xffffe0001d1d7812 */ /* 0x000fe400078ec0ff */
[----:B------:R-:W-:Y:S02]  /*117c0*/  LOP3.LUT R28, R229, 0x38, R28, 0xf8, !PT ;  /* 0x00000038e51c7812 */ /* 0x000fe400078ef81c */
[--C-:B-----5:R-:W-:Y:S02]  /*117d0*/  IADD3 R3, R32, R29, R106.reuse ;  /* 0x0000001d20037210 */ /* 0x120fe40007ffe06a */
        /* <DEDUP_REMOVED lines=8> */
[----:B------:R-:W-:Y:S02]  /*11860*/  HADD2.F32 R38, -RZ, R28.H0_H0 ;  /* 0x2000001cff267230 */ /* 0x000fe40000004100 */
[----:B------:R-:W-:Y:S02]  /*11870*/  HADD2.F32 R42, -RZ, R30.H0_H0 ;  /* 0x2000001eff2a7230 */ /* 0x000fe40000004100 */
[--C-:B-1----:R-:W-:Y:S02]  /*11880*/  HADD2.F32 R29, -RZ, R33.reuse.H0_H0 ;  /* 0x20000021ff1d7230 */ /* 0x102fe40000004100 */
[----:B------:R-:W-:-:S02]  /*11890*/  HADD2.F32 R43, -RZ, R33.H1_H1 ;  /* 0x30000021ff2b7230 */ /* 0x000fc40000004100 */
[--C-:B------:R-:W-:Y:S02]  /*118a0*/  HADD2.F32 R33, -RZ, R32.reuse.H0_H0 ;  /* 0x20000020ff217230 */ /* 0x100fe40000004100 */
[C---:B------:R-:W-:Y:S01]  /*118b0*/  FMUL.FTZ R64, R29.reuse, R46 ;  /* 0x0000002e1d407220 */ /* 0x040fe20000410000 */
[----:B------:R-:W-:Y:S02]  /*118c0*/  HADD2.F32 R27, -RZ, R32.H1_H1 ;  /* 0x30000020ff1b7230 */ /* 0x000fe40000004100 */
[----:B------:R-:W-:Y:S01]  /*118d0*/  FMUL.FTZ R32, R29, R60 ;  /* 0x0000003c1d207220 */ /* 0x000fe20000410000 */
[----:B------:R-:W-:Y:S01]  /*118e0*/  FMUL.FTZ R66, R43, R62 ;  /* 0x0000003e2b427220 */ /* 0x000fe20000410000 */
[----:B------:R-:W-:Y:S02]  /*118f0*/  HADD2.F32 R44, -RZ, R34.H0_H0 ;  /* 0x20000022ff2c7230 */ /* 0x000fe40000004100 */
[----:B------:R-:W-:Y:S01]  /*11900*/  FFMA.FTZ R29, R39, R46, -R32 ;  /* 0x0000002e271d7223 */ /* 0x000fe20000010820 */
[----:B------:R-:W-:-:S02]  /*11910*/  HADD2.F32 R46, -RZ, R47.H0_H0 ;  /* 0x2000002fff2e7230 */ /* 0x000fc40000004100 */
[----:B------:R-:W-:Y:S01]  /*11920*/  FFMA.FTZ R32, R39, R60, R64 ;  /* 0x0000003c27207223 */ /* 0x000fe20000010040 */
[----:B------:R-:W-:Y:S01]  /*11930*/  FMUL.FTZ R47, R33, R84 ;  /* 0x00000054212f7220 */ /* 0x000fe20000410000 */
[----:B------:R-:W-:Y:S02]  /*11940*/  HADD2.F32 R39, -RZ, R83.H0_H0 ;  /* 0x20000053ff277230 */ /* 0x000fe40000004100 */
[----:B------:R-:W-:Y:S01]  /*11950*/  FMUL.FTZ R60, R43, R46 ;  /* 0x0000002e2b3c7220 */ /* 0x000fe20000410000 */
[----:B------:R-:W-:Y:S01]  /*11960*/  FMUL.FTZ R43, R33, R82 ;  /* 0x00000052212b7220 */ /* 0x000fe20000410000 */
[----:B------:R-:W-:Y:S01]  /*11970*/  FFMA.FTZ R66, R41, R46, -R66 ;  /* 0x0000002e29427223 */ /* 0x000fe20000010842 */
[----:B------:R-:W-:Y:S02]  /*11980*/  HADD2.F32 R33, -RZ, R85.H0_H0 ;  /* 0x20000055ff217230 */ /* 0x000fe40000004100 */
[----:B------:R-:W-:Y:S01]  /*11990*/  FFMA.FTZ R47, R38, R82, R47 ;  /* 0x00000052262f7223 */ /* 0x000fe2000001002f */
[----:B------:R-:W-:-:S02]  /*119a0*/  HADD2.F32 R45, -RZ, R35.H0_H0 ;  /* 0x20000023ff2d7230 */ /* 0x000fc40000004100 */
[----:B------:R-:W-:Y:S01]  /*119b0*/  FFMA.FTZ R43, R38, R84, -R43 ;  /* 0x00000054262b7223 */ /* 0x000fe2000001082b */
[----:B------:R-:W-:Y:S02]  /*119c0*/  HADD2.F32 R46, -RZ, R83.H1_H1 ;  /* 0x30000053ff2e7230 */ /* 0x000fe40000004100 */
[----:B------:R-:W-:Y:S01]  /*119d0*/  FFMA.FTZ R41, R41, R62, R60 ;  /* 0x0000003e29297223 */ /* 0x000fe2000001003c */
[----:B------:R-:W-:Y:S02]  /*119e0*/  HADD2.F32 R37, -RZ, R31.H0_H0 ;  /* 0x2000001fff257230 */ /* 0x000fe40000004100 */
[C---:B------:R-:W-:Y:S01]  /*119f0*/  FMUL.FTZ R61, R44.reuse, R39 ;  /* 0x000000272c3d7220 */ /* 0x040fe20000410000 */
[----:B------:R-:W-:Y:S02]  /*11a00*/  HADD2.F32 R38, -RZ, R85.H1_H1 ;  /* 0x30000055ff267230 */ /* 0x000fe40000004100 */
[----:B------:R-:W-:Y:S01]  /*11a10*/  FMUL.FTZ R63, R44, R33 ;  /* 0x000000212c3f7220 */ /* 0x000fe20000410000 */
[----:B------:R-:W-:-:S02]  /*11a20*/  HADD2.F32 R35, -RZ, R35.H1_H1 ;  /* 0x30000023ff237230 */ /* 0x000fc40000004100 */
[C---:B------:R-:W-:Y:S01]  /*11a30*/  FMUL.FTZ R60, R45.reuse, R46 ;  /* 0x0000002e2d3c7220 */ /* 0x040fe20000410000 */
[----:B------:R-:W-:Y:S02]  /*11a40*/  HADD2.F32 R44, -RZ, R65.H0_H0 ;  /* 0x20000041ff2c7230 */ /* 0x000fe40000004100 */
[C---:B------:R-:W-:Y:S01]  /*11a50*/  FFMA.FTZ R61, R42.reuse, R33, -R61 ;  /* 0x000000212a3d7223 */ /* 0x040fe2000001083d */
[----:B------:R-:W-:Y:S02]  /*11a60*/  HADD2.F32 R31, -RZ, R31.H1_H1 ;  /* 0x3000001fff1f7230 */ /* 0x000fe40000004100 */
[-C--:B------:R-:W-:Y:S01]  /*11a70*/  FMUL.FTZ R45, R45, R38.reuse ;  /* 0x000000262d2d7220 */ /* 0x080fe20000410000 */
[----:B------:R-:W-:Y:S01]  /*11a80*/  FFMA.FTZ R63, R42, R39, R63 ;  /* 0x000000272a3f7223 */ /* 0x000fe2000001003f */
[----:B------:R-:W-:Y:S01]  /*11a90*/  FFMA.FTZ R60, R37, R38, -R60 ;  /* 0x00000026253c7223 */ /* 0x000fe2000001083c */
[----:B------:R-:W-:Y:S02]  /*11aa0*/  HADD2.F32 R34, -RZ, R34.H1_H1 ;  /* 0x30000022ff227230 */ /* 0x000fe40000004100 */
[C---:B------:R-:W-:Y:S01]  /*11ab0*/  FMUL.FTZ R42, R35.reuse, R44 ;  /* 0x0000002c232a7220 */ /* 0x040fe20000410000 */
[----:B------:R-:W-:Y:S01]  /*11ac0*/  FMUL.FTZ R38, R35, R40 ;  /* 0x0000002823267220 */ /* 0x000fe20000410000 */
[----:B------:R-:W-:-:S02]  /*11ad0*/  HADD2.F32 R33, -RZ, R26.H0_H0 ;  /* 0x2000001aff217230 */ /* 0x000fc40000004100 */
[----:B------:R-:W-:Y:S01]  /*11ae0*/  FFMA.FTZ R45, R37, R46, R45 ;  /* 0x0000002e252d7223 */ /* 0x000fe2000001002d */
[----:B------:R-:W-:Y:S02]  /*11af0*/  HADD2.F32 R28, -RZ, R28.H1_H1 ;  /* 0x3000001cff1c7230 */ /* 0x000fe40000004100 */
[C---:B------:R-:W-:Y:S01]  /*11b00*/  FFMA.FTZ R37, R31.reuse, R40, -R42 ;  /* 0x000000281f257223 */ /* 0x040fe2000001082a */
[----:B------:R-:W-:Y:S02]  /*11b10*/  HADD2.F32 R30, -RZ, R30.H1_H1 ;  /* 0x3000001eff1e7230 */ /* 0x000fe40000004100 */
[----:B------:R-:W-:Y:S01]  /*11b20*/  FFMA.FTZ R38, R31, R44, R38 ;  /* 0x0000002c1f267223 */ /* 0x000fe20000010026 */
[C---:B------:R-:W-:Y:S01]  /*11b30*/  FMUL.FTZ R31, R27.reuse, R36 ;  /* 0x000000241b1f7220 */ /* 0x040fe20000410000 */
[C---:B------:R-:W-:Y:S01]  /*11b40*/  FMUL.FTZ R35, R34.reuse, R33 ;  /* 0x0000002122237220 */ /* 0x040fe20000410000 */
[-C--:B------:R-:W-:Y:S01]  /*11b50*/  FMUL.FTZ R27, R27, R24.reuse ;  /* 0x000000181b1b7220 */ /* 0x080fe20000410000 */
[-C--:B------:R-:W-:Y:S01]  /*11b60*/  FMUL.FTZ R34, R34, R25.reuse ;  /* 0x0000001922227220 */ /* 0x080fe20000410000 */
        /* <DEDUP_REMOVED lines=14> */
.L_x_5006:
[----:B------:R-:W-:Y:S05]  /*11c50*/  BSYNC B1 ;  /* 0x0000000000017941 */ /* 0x000fea0003800000 */
.L_x_5005:
[----:B0-2---:R-:W-:-:S05]  /*11c60*/  VIADD R3, R219, 0x40 ;  /* 0x00000040db037836 */ /* 0x005fca0000000000 */
[----:B------:R-:W-:-:S13]  /*11c70*/  ISETP.GE.AND P0, PT, R3, R20, PT ;  /* 0x000000140300720c */ /* 0x000fda0003f06270 */
[----:B------:R-:W-:Y:S05]  /*11c80*/  @P0 BRA `(.L_x_4986) ;  /* 0x0000001400000947 */ /* 0x000fea0003800000 */
[----:B------:R0:W5:Y:S01]  /*11c90*/  LDL R61, [R1+0x58] ;  /* 0x00005800013d7983 */ /* 0x0001620000100800 */
[----:B------:R-:W2:Y:S03]  /*11ca0*/  LDC R3, c[0x0][0x3f4] ;  /* 0x0000fd00ff037b82 */ /* 0x000ea60000000800 */
[----:B------:R0:W5:Y:S01]  /*11cb0*/  LDL R47, [R1+0x34] ;  /* 0x00003400012f7983 */ /* 0x0001620000100800 */
[----:B------:R-:W-:Y:S01]  /*11cc0*/  BSSY B1, `(.L_x_5011) ;  /* 0x0000068000017945 */ /* 0x000fe20003800000 */
[----:B-1----:R-:W-:Y:S02]  /*11cd0*/  SHF.R.U32.HI R60, RZ, 0x3, R226 ;  /* 0x00000003ff3c7819 */ /* 0x002fe400000116e2 */
[-C--:B--2---:R-:W-:Y:S02]  /*11ce0*/  ISETP.GE.AND P0, PT, R18, R3.reuse, PT ;  /* 0x000000031200720c */ /* 0x084fe40003f06270 */
[----:B------:R-:W-:-:S02]  /*11cf0*/  ISETP.GE.AND P1, PT, R195, R3, PT ;  /* 0x00000003c300720c */ /* 0x000fc40003f26270 */
[----:B------:R-:W-:-:S09]  /*11d00*/  ISETP.GE.AND P2, PT, R194, R3, PT ;  /* 0x00000003c200720c */ /* 0x000fd20003f46270 */
[----:B0-----:R-:W-:Y:S05]  /*11d10*/  @P0 BRA `(.L_x_5012) ;  /* 0x0000000400880947 */ /* 0x001fea0003800000 */
[----:B------:R-:W-:Y:S01]  /*11d20*/  LEA.HI R0, R3, R0, RZ, 0x1d ;  /* 0x0000000003007211 */ /* 0x000fe200078fe8ff */
[----:B------:R-:W-:Y:S01]  /*11d30*/  HADD2.F32 R35, -RZ, R93.H1_H1 ;  /* 0x3000005dff237230 */ /* 0x000fe20000004100 */
[----:B------:R-:W-:Y:S01]  /*11d40*/  LOP3.LUT R20, R226, 0x38, R18, 0xf8, !PT ;  /* 0x00000038e2147812 */ /* 0x000fe200078ef812 */
[--C-:B------:R-:W-:Y:S01]  /*11d50*/  HADD2.F32 R36, -RZ, R91.reuse.H1_H1 ;  /* 0x3000005bff247230 */ /* 0x100fe20000004100 */
[----:B------:R-:W-:Y:S01]  /*11d60*/  SHF.R.S32.HI R25, RZ, 0x1f, R0 ;  /* 0x0000001fff197819 */ /* 0x000fe20000011400 */
[----:B------:R-:W-:Y:S01]  /*11d70*/  IMAD.SHL.U32 R21, R0, 0x8, RZ ;  /* 0x0000000800157824 */ /* 0x000fe200078e00ff */
[----:B-----5:R-:W-:Y:S01]  /*11d80*/  R2UR UR4, R61 ;  /* 0x000000003d0472ca */ /* 0x020fe200000e0000 */
[----:B------:R-:W-:Y:S01]  /*11d90*/  HADD2.F32 R91, -RZ, R91.H0_H0 ;  /* 0x2000005bff5b7230 */ /* 0x000fe20000004100 */
[----:B------:R-:W-:Y:S01]  /*11da0*/  LEA.HI R25, R25, R0, RZ, 0x3 ;  /* 0x0000000019197211 */ /* 0x000fe200078f18ff */
[----:B------:R-:W-:Y:S01]  /*11db0*/  HADD2.F32 R93, -RZ, R93.H0_H0 ;  /* 0x2000005dff5d7230 */ /* 0x000fe20000004100 */
[----:B------:R-:W-:-:S02]  /*11dc0*/  LOP3.LUT R0, R47, R20, R60, 0xf6, !PT ;  /* 0x000000142f007212 */ /* 0x000fc400078ef63c */
[----:B------:R-:W-:Y:S01]  /*11dd0*/  LOP3.LUT R20, R226, 0x38, R21, 0xf8, !PT ;  /* 0x00000038e2147812 */ /* 0x000fe200078ef815 */
[----:B------:R-:W-:Y:S01]  /*11de0*/  IMAD.SHL.U32 R25, R25, 0x400, RZ ;  /* 0x0000040019197824 */ /* 0x000fe200078e00ff */
[----:B------:R-:W-:Y:S02]  /*11df0*/  SHF.R.U32.HI R38, RZ, 0x10, R5 ;  /* 0x00000010ff267819 */ /* 0x000fe40000011605 */
[----:B------:R-:W-:Y:S02]  /*11e00*/  LOP3.LUT R20, R20, R60, RZ, 0x3c, !PT ;  /* 0x0000003c14147212 */ /* 0x000fe400078e3cff */
[----:B------:R-:W-:Y:S01]  /*11e10*/  LOP3.LUT R21, R25, 0x7fffe000, RZ, 0xc0, !PT ;  /* 0x7fffe00019157812 */ /* 0x000fe200078ec0ff */
[----:B------:R-:W-:Y:S01]  /*11e20*/  HADD2.F32 R38, -RZ, R38.H0_H0 ;  /* 0x20000026ff267230 */ /* 0x000fe20000004100 */
[----:B------:R-:W-:Y:S02]  /*11e30*/  LEA R0, R0, UR4, 0x1 ;  /* 0x0000000400007c11 */ /* 0x000fe4000f8e08ff */
[----:B------:R-:W-:-:S02]  /*11e40*/  IADD3 R21, R20, R21, R47 ;  /* 0x0000001514157210 */ /* 0x000fc40007ffe02f */
[--C-:B------:R-:W-:Y:S01]  /*11e50*/  SHF.R.U64 R46, R48, 0x10, R49.reuse ;  /* 0x00000010302e7819 */ /* 0x100fe20000001231 */
[----:B------:R-:W0:Y:S01]  /*11e60*/  LDS.128 R24, [R0] ;  /* 0x0000000000187984 */ /* 0x000e220000000c00 */
[----:B------:R-:W-:Y:S01]  /*11e70*/  SHF.R.U32.HI R48, RZ, 0x10, R49 ;  /* 0x00000010ff307819 */ /* 0x000fe20000011631 */
[----:B------:R-:W-:Y:S01]  /*11e80*/  IMAD R20, R21, 0x2, R2 ;  /* 0x0000000215147824 */ /* 0x000fe200078e0202 */
[----:B------:R-:W-:Y:S02]  /*11e90*/  SHF.R.U64 R43, R4, 0x10, R5 ;  /* 0x00000010042b7819 */ /* 0x000fe40000001205 */
[----:B------:R-:W-:Y:S02]  /*11ea0*/  SHF.R.U64 R45, R50, 0x10, R51 ;  /* 0x00000010322d7819 */ /* 0x000fe40000001233 */
[----:B------:R-:W1:Y:S01]  /*11eb0*/  LDS.128 R28, [R20+0x12400] ;  /* 0x01240000141c7984 */ /* 0x000e620000000c00 */
[----:B------:R-:W-:Y:S02]  /*11ec0*/  SHF.R.U64 R41, R6, 0x10, R7 ;  /* 0x0000001006297819 */ /* 0x000fe40000001207 */
[----:B------:R-:W-:-:S02]  /*11ed0*/  SHF.R.U32.HI R50, RZ, 0x10, R51 ;  /* 0x00000010ff327819 */ /* 0x000fc40000011633 */
[----:B------:R-:W-:Y:S01]  /*11ee0*/  SHF.R.U32.HI R39, RZ, 0x10, R7 ;  /* 0x00000010ff277819 */ /* 0x000fe20000011607 */
[--C-:B0-----:R-:W-:Y:S02]  /*11ef0*/  HADD2.F32 R5, -RZ, R25.reuse.H0_H0 ;  /* 0x20000019ff057230 */ /* 0x101fe40000004100 */
[----:B------:R-:W-:Y:S02]  /*11f00*/  HADD2.F32 R25, -RZ, R25.H1_H1 ;  /* 0x30000019ff197230 */ /* 0x000fe40000004100 */
        /* <DEDUP_REMOVED lines=8> */
[----:B------:R-:W-:Y:S01]  /*11f90*/  FMUL.FTZ R44, R29, R38 ;  /* 0x000000261d2c7220 */ /* 0x000fe20000410000 */
[C---:B------:R-:W-:Y:S01]  /*11fa0*/  FFMA.FTZ R40, R5.reuse, R35, -R40 ;  /* 0x0000002305287223 */ /* 0x040fe20000010828 */
[----:B------:R-:W-:Y:S01]  /*11fb0*/  FFMA.FTZ R42, R5, R36, R42 ;  /* 0x00000024052a7223 */ /* 0x000fe2000001002a */
[----:B------:R-:W-:Y:S01]  /*11fc0*/  FMUL.FTZ R5, R21, R91 ;  /* 0x0000005b15057220 */ /* 0x000fe20000410000 */
[----:B------:R-:W-:Y:S01]  /*11fd0*/  FMUL.FTZ R36, R29, R32 ;  /* 0x000000201d247220 */ /* 0x000fe20000410000 */
[----:B------:R-:W-:-:S02]  /*11fe0*/  HADD2.F32 R33, -RZ, R30.H0_H0 ;  /* 0x2000001eff217230 */ /* 0x000fc40000004100 */
[----:B------:R-:W-:Y:S01]  /*11ff0*/  FFMA.FTZ R35, R25, R32, -R44 ;  /* 0x0000002019237223 */ /* 0x000fe2000001082c */
[----:B------:R-:W-:Y:S02]  /*12000*/  HADD2.F32 R29, -RZ, R92.H0_H0 ;  /* 0x2000005cff1d7230 */ /* 0x000fe40000004100 */
[-C--:B------:R-:W-:Y:S01]  /*12010*/  FMUL.FTZ R32, R21, R93.reuse ;  /* 0x0000005d15207220 */ /* 0x080fe20000410000 */
[----:B------:R-:W-:Y:S01]  /*12020*/  FFMA.FTZ R93, R4, R93, -R5 ;  /* 0x0000005d045d7223 */ /* 0x000fe20000010805 */
[--C-:B------:R-:W-:Y:S02]  /*12030*/  HADD2.F32 R5, -RZ, R94.reuse.H0_H0 ;  /* 0x2000005eff057230 */ /* 0x100fe40000004100 */
[----:B------:R-:W-:Y:S01]  /*12040*/  FFMA.FTZ R37, R25, R38, R36 ;  /* 0x0000002619257223 */ /* 0x000fe20000010024 */
[----:B------:R-:W-:Y:S02]  /*12050*/  HADD2.F32 R34, -RZ, R31.H0_H0 ;  /* 0x2000001fff227230 */ /* 0x000fe40000004100 */
[----:B------:R-:W-:Y:S01]  /*12060*/  FMUL.FTZ R21, R33, R29 ;  /* 0x0000001d21157220 */ /* 0x000fe20000410000 */
[----:B------:R-:W-:-:S02]  /*12070*/  HADD2.F32 R94, -RZ, R94.H1_H1 ;  /* 0x3000005eff5e7230 */ /* 0x000fc40000004100 */
[----:B------:R-:W-:Y:S01]  /*12080*/  FFMA.FTZ R91, R4, R91, R32 ;  /* 0x0000005b045b7223 */ /* 0x000fe20000010020 */
[----:B------:R-:W-:Y:S02]  /*12090*/  HADD2.F32 R92, -RZ, R92.H1_H1 ;  /* 0x3000005cff5c7230 */ /* 0x000fe40000004100 */
[-C--:B------:R-:W-:Y:S01]  /*120a0*/  FMUL.FTZ R25, R33, R5.reuse ;  /* 0x0000000521197220 */ /* 0x080fe20000410000 */
[----:B------:R-:W-:Y:S02]  /*120b0*/  HADD2.F32 R7, -RZ, R27.H0_H0 ;  /* 0x2000001bff077230 */ /* 0x000fe40000004100 */
[----:B------:R-:W-:Y:S01]  /*120c0*/  FFMA.FTZ R33, R6, R5, -R21 ;  /* 0x0000000506217223 */ /* 0x000fe20000010815 */
[----:B------:R-:W-:Y:S02]  /*120d0*/  HADD2.F32 R31, -RZ, R31.H1_H1 ;  /* 0x3000001fff1f7230 */ /* 0x000fe40000004100 */
[----:B------:R-:W-:Y:S01]  /*120e0*/  FMUL.FTZ R36, R34, R92 ;  /* 0x0000005c22247220 */ /* 0x000fe20000410000 */
[----:B------:R-:W-:-:S02]  /*120f0*/  HADD2.F32 R32, -RZ, R39.H0_H0 ;  /* 0x20000027ff207230 */ /* 0x000fc40000004100 */
[----:B------:R-:W-:Y:S01]  /*12100*/  FMUL.FTZ R5, R34, R94 ;  /* 0x0000005e22057220 */ /* 0x000fe20000410000 */
[----:B------:R-:W-:Y:S02]  /*12110*/  HADD2.F32 R4, -RZ, R50.H0_H0 ;  /* 0x20000032ff047230 */ /* 0x000fe40000004100 */
[----:B------:R-:W-:Y:S01]  /*12120*/  FFMA.FTZ R29, R6, R29, R25 ;  /* 0x0000001d061d7223 */ /* 0x000fe20000010019 */
[----:B------:R-:W-:Y:S02]  /*12130*/  HADD2.F32 R27, -RZ, R27.H1_H1 ;  /* 0x3000001bff1b7230 */ /* 0x000fe40000004100 */
[----:B------:R-:W-:Y:S01]  /*12140*/  FMUL.FTZ R6, R31, R32 ;  /* 0x000000201f067220 */ /* 0x000fe20000410000 */
[----:B------:R-:W-:Y:S02]  /*12150*/  HADD2.F32 R28, -RZ, R28.H1_H1 ;  /* 0x3000001cff1c7230 */ /* 0x000fe40000004100 */
[----:B------:R-:W-:Y:S01]  /*12160*/  FFMA.FTZ R36, R7, R94, -R36 ;  /* 0x0000005e07247223 */ /* 0x000fe20000010824 */
[----:B------:R-:W-:-:S02]  /*12170*/  HADD2.F32 R30, -RZ, R30.H1_H1 ;  /* 0x3000001eff1e7230 */ /* 0x000fc40000004100 */
[----:B------:R-:W-:Y:S01]  /*12180*/  FFMA.FTZ R92, R7, R92, R5 ;  /* 0x0000005c075c7223 */ /* 0x000fe20000010005 */
        /* <DEDUP_REMOVED lines=27> */
.L_x_5012:
[----:B------:R-:W-:Y:S05]  /*12340*/  BSYNC B1 ;  /* 0x0000000000017941 */ /* 0x000fea0003800000 */
.L_x_5011:
[----:B------:R-:W-:Y:S04]  /*12350*/  BSSY B1, `(.L_x_5013) ;  /* 0x000006a000017945 */ /* 0x000fe80003800000 */
[----:B------:R-:W-:Y:S05]  /*12360*/  @P1 BRA `(.L_x_5014) ;  /* 0x0000000400a01947 */ /* 0x000fea0003800000 */
[----:B0-----:R-:W-:Y:S01]  /*12370*/  SHF.R.S32.HI R0, RZ, 0x1f, R195 ;  /* 0x0000001fff007819 */ /* 0x001fe200000114c3 */
[----:B------:R-:W-:Y:S01]  /*12380*/  HADD2.F32 R31, -RZ, R79.H1_H1 ;  /* 0x3000004fff1f7230 */ /* 0x000fe20000004100 */
[----:B-----5:R-:W-:Y:S01]  /*12390*/  R2UR UR4, R61 ;  /* 0x000000003d0472ca */ /* 0x020fe200000e0000 */
[--C-:B------:R-:W-:Y:S01]  /*123a0*/  HADD2.F32 R33, -RZ, R76.reuse.H1_H1 ;  /* 0x3000004cff217230 */ /* 0x100fe20000004100 */
[CC--:B------:R-:W-:Y:S01]  /*123b0*/  LEA.HI R4, R0.reuse, R195.reuse, RZ, 0x6 ;  /* 0x000000c300047211 */ /* 0x0c0fe200078f30ff */
[----:B------:R-:W-:Y:S01]  /*123c0*/  HADD2.F32 R76, -RZ, R76.H0_H0 ;  /* 0x2000004cff4c7230 */ /* 0x000fe20000004100 */
[----:B------:R-:W-:Y:S02]  /*123d0*/  LEA.HI R5, R0, R195, RZ, 0x3 ;  /* 0x000000c300057211 */ /* 0x000fe400078f18ff */
[----:B------:R-:W-:Y:S02]  /*123e0*/  LEA.HI R0, R3, R202, RZ, 0x1d ;  /* 0x000000ca03007211 */ /* 0x000fe400078fe8ff */
[----:B------:R-:W-:-:S02]  /*123f0*/  LOP3.LUT R5, R226, 0x38, R5, 0xf8, !PT ;  /* 0x00000038e2057812 */ /* 0x000fc400078ef805 */
[----:B------:R-:W-:Y:S02]  /*12400*/  SHF.R.S32.HI R7, RZ, 0x1f, R0 ;  /* 0x0000001fff077819 */ /* 0x000fe40000011400 */
[----:B------:R-:W-:Y:S02]  /*12410*/  SHF.L.U32 R4, R4, 0x7, RZ ;  /* 0x0000000704047819 */ /* 0x000fe400000006ff */
[----:B------:R-:W-:Y:S01]  /*12420*/  LOP3.LUT R21, R5, R60, RZ, 0x3c, !PT ;  /* 0x0000003c05157212 */ /* 0x000fe200078e3cff */
[----:B------:R-:W-:Y:S01]  /*12430*/  IMAD.SHL.U32 R5, R0, 0x8, RZ ;  /* 0x0000000800057824 */ /* 0x000fe200078e00ff */
[----:B------:R-:W-:Y:S02]  /*12440*/  LEA.HI R7, R7, R0, RZ, 0x3 ;  /* 0x0000000007077211 */ /* 0x000fe400078f18ff */
[----:B------:R-:W-:Y:S02]  /*12450*/  LOP3.LUT R4, R4, 0xffffe000, RZ, 0xc0, !PT ;  /* 0xffffe00004047812 */ /* 0x000fe400078ec0ff */
[----:B------:R-:W-:Y:S01]  /*12460*/  SHF.R.U32.HI R32, RZ, 0x10, R9 ;  /* 0x00000010ff207819 */ /* 0x000fe20000011609 */
[----:B------:R-:W-:Y:S01]  /*12470*/  IMAD.SHL.U32 R7, R7, 0x400, RZ ;  /* 0x0000040007077824 */ /* 0x000fe200078e00ff */
[----:B------:R-:W-:-:S02]  /*12480*/  IADD3 R0, R21, R4, R47 ;  /* 0x0000000415007210 */ /* 0x000fc40007ffe02f */
[----:B------:R-:W-:Y:S01]  /*12490*/  LOP3.LUT R4, R226, 0x38, R5, 0xf8, !PT ;  /* 0x00000038e2047812 */ /* 0x000fe200078ef805 */
[----:B------:R-:W-:Y:S01]  /*124a0*/  HADD2.F32 R32, -RZ, R32.H0_H0 ;  /* 0x20000020ff207230 */ /* 0x000fe20000004100 */
[----:B------:R-:W-:Y:S02]  /*124b0*/  LOP3.LUT R21, R7, 0x7fffe000, RZ, 0xc0, !PT ;  /* 0x7fffe00007157812 */ /* 0x000fe400078ec0ff */
[----:B------:R-:W-:Y:S02]  /*124c0*/  LOP3.LUT R20, R4, R60, RZ, 0x3c, !PT ;  /* 0x0000003c04147212 */ /* 0x000fe400078e3cff */
[----:B------:R-:W-:Y:S02]  /*124d0*/  LEA R0, R0, UR4, 0x1 ;  /* 0x0000000400007c11 */ /* 0x000fe4000f8e08ff */
[----:B------:R-:W-:Y:S02]  /*124e0*/  IADD3 R21, R20, R21, R47 ;  /* 0x0000001514157210 */ /* 0x000fe40007ffe02f */
[--C-:B------:R-:W-:Y:S01]  /*124f0*/  SHF.R.U64 R43, R52, 0x10, R53.reuse ;  /* 0x00000010342b7819 */ /* 0x100fe20000001235 */
[----:B------:R-:W0:Y:S01]  /*12500*/  LDS.128 R4, [R0] ;  /* 0x0000000000047984 */ /* 0x000e220000000c00 */
[----:B------:R-:W-:Y:S01]  /*12510*/  SHF.R.U32.HI R52, RZ, 0x10, R53 ;  /* 0x00000010ff347819 */ /* 0x000fe20000011635 */
[----:B------:R-:W-:Y:S01]  /*12520*/  IMAD R20, R21, 0x2, R2 ;  /* 0x0000000215147824 */ /* 0x000fe200078e0202 */
[----:B------:R-:W-:-:S02]  /*12530*/  SHF.R.U64 R41, R8, 0x10, R9 ;  /* 0x0000001008297819 */ /* 0x000fc40000001209 */
[----:B------:R-:W-:Y:S02]  /*12540*/  SHF.R.U64 R39, R10, 0x10, R11 ;  /* 0x000000100a277819 */ /* 0x000fe4000000120b */
[----:B------:R-:W1:Y:S01]  /*12550*/  LDS.128 R24, [R20+0x12400] ;  /* 0x0124000014187984 */ /* 0x000e620000000c00 */
[--C-:B------:R-:W-:Y:S02]  /*12560*/  SHF.R.U64 R42, R54, 0x10, R55.reuse ;  /* 0x00000010362a7819 */ /* 0x100fe40000001237 */
[----:B------:R-:W-:Y:S02]  /*12570*/  SHF.R.U32.HI R54, RZ, 0x10, R55 ;  /* 0x00000010ff367819 */ /* 0x000fe40000011637 */
[----:B------:R-:W-:Y:S01]  /*12580*/  SHF.R.U32.HI R38, RZ, 0x10, R11 ;  /* 0x00000010ff267819 */ /* 0x000fe2000001160b */
[--C-:B0-----:R-:W-:Y:S02]  /*12590*/  HADD2.F32 R8, -RZ, R5.reuse.H0_H0 ;  /* 0x20000005ff087230 */ /* 0x101fe40000004100 */
[----:B------:R-:W-:-:S02]  /*125a0*/  HADD2.F32 R9, -RZ, R5.H1_H1 ;  /* 0x30000005ff097230 */ /* 0x000fc40000004100 */
[----:B------:R-:W-:Y:S02]  /*125b0*/  HADD2.F32 R5, -RZ, R4.H0_H0 ;  /* 0x20000004ff057230 */ /* 0x000fe40000004100 */
[----:B------:R-:W-:Y:S02]  /*125c0*/  HADD2.F32 R10, -RZ, R6.H0_H0 ;  /* 0x20000006ff0a7230 */ /* 0x000fe40000004100 */
[--C-:B-1----:R-:W-:Y:S02]  /*125d0*/  HADD2.F32 R28, -RZ, R25.reuse.H0_H0 ;  /* 0x20000019ff1c7230 */ /* 0x102fe40000004100 */
[----:B------:R-:W-:Y:S02]  /*125e0*/  HADD2.F32 R25, -RZ, R25.H1_H1 ;  /* 0x30000019ff197230 */ /* 0x000fe40000004100 */
[----:B------:R-:W-:Y:S02]  /*125f0*/  HADD2.F32 R21, -RZ, R24.H0_H0 ;  /* 0x20000018ff157230 */ /* 0x000fe40000004100 */
[C---:B------:R-:W-:Y:S01]  /*12600*/  FMUL.FTZ R35, R28.reuse, R33 ;  /* 0x000000211c237220 */ /* 0x040fe20000410000 */
[----:B------:R-:W-:Y:S01]  /*12610*/  FMUL.FTZ R37, R28, R31 ;  /* 0x0000001f1c257220 */ /* 0x000fe20000410000 */
[----:B------:R-:W-:-:S02]  /*12620*/  HADD2.F32 R28, -RZ, R52.H0_H0 ;  /* 0x20000034ff1c7230 */ /* 0x000fc40000004100 */
[C---:B------:R-:W-:Y:S01]  /*12630*/  FMUL.FTZ R34, R25.reuse, R32 ;  /* 0x0000002019227220 */ /* 0x040fe20000410000 */
[C---:B------:R-:W-:Y:S01]  /*12640*/  FFMA.FTZ R35, R8.reuse, R31, -R35 ;  /* 0x0000001f08237223 */ /* 0x040fe20000010823 */
[----:B------:R-:W-:Y:S01]  /*12650*/  FFMA.FTZ R37, R8, R33, R37 ;  /* 0x0000002108257223 */ /* 0x000fe20000010025 */
[----:B------:R-:W-:Y:S02]  /*12660*/  HADD2.F32 R8, -RZ, R79.H0_H0 ;  /* 0x2000004fff087230 */ /* 0x000fe40000004100 */
[-C--:B------:R-:W-:Y:S01]  /*12670*/  FMUL.FTZ R36, R25, R28.reuse ;  /* 0x0000001c19247220 */ /* 0x080fe20000410000 */
[----:B------:R-:W-:Y:S01]  /*12680*/  FFMA.FTZ R34, R9, R28, -R34 ;  /* 0x0000001c09227223 */ /* 0x000fe20000010822 */
[C---:B------:R-:W-:Y:S01]  /*12690*/  FMUL.FTZ R28, R21.reuse, R76 ;  /* 0x0000004c151c7220 */ /* 0x040fe20000410000 */
[----:B------:R-:W-:Y:S02]  /*126a0*/  HADD2.F32 R29, -RZ, R26.H0_H0 ;  /* 0x2000001aff1d7230 */ /* 0x000fe40000004100 */
[----:B------:R-:W-:Y:S01]  /*126b0*/  FMUL.FTZ R21, R21, R8 ;  /* 0x0000000815157220 */ /* 0x000fe20000410000 */
[----:B------:R-:W-:-:S02]  /*126c0*/  HADD2.F32 R25, -RZ, R77.H0_H0 ;  /* 0x2000004dff197230 */ /* 0x000fc40000004100 */
[C---:B------:R-:W-:Y:S01]  /*126d0*/  FFMA.FTZ R31, R5.reuse, R8, -R28 ;  /* 0x00000008051f7223 */ /* 0x040fe2000001081c */
[--C-:B------:R-:W-:Y:S02]  /*126e0*/  HADD2.F32 R8, -RZ, R80.reuse.H0_H0 ;  /* 0x20000050ff087230 */ /* 0x100fe40000004100 */
[----:B------:R-:W-:Y:S01]  /*126f0*/  FFMA.FTZ R76, R5, R76, R21 ;  /* 0x0000004c054c7223 */ /* 0x000fe20000010015 */
[----:B------:R-:W-:Y:S02]  /*12700*/  HADD2.F32 R30, -RZ, R27.H0_H0 ;  /* 0x2000001bff1e7230 */ /* 0x000fe40000004100 */
[----:B------:R-:W-:Y:S01]  /*12710*/  FMUL.FTZ R5, R29, R25 ;  /* 0x000000191d057220 */ /* 0x000fe20000410000 */
[----:B------:R-:W-:Y:S02]  /*12720*/  HADD2.F32 R77, -RZ, R77.H1_H1 ;  /* 0x3000004dff4d7230 */ /* 0x000fe40000004100 */
[----:B------:R-:W-:Y:S01]  /*12730*/  FFMA.FTZ R36, R9, R32, R36 ;  /* 0x0000002009247223 */ /* 0x000fe20000010024 */
[----:B------:R-:W-:-:S02]  /*12740*/  HADD2.F32 R80, -RZ, R80.H1_H1 ;  /* 0x30000050ff507230 */ /* 0x000fc40000004100 */
[-C--:B------:R-:W-:Y:S01]  /*12750*/  FMUL.FTZ R9, R29, R8.reuse ;  /* 0x000000081d097220 */ /* 0x080fe20000410000 */
[----:B------:R-:W-:Y:S02]  /*12760*/  HADD2.F32 R11, -RZ, R7.H0_H0 ;  /* 0x20000007ff0b7230 */ /* 0x000fe40000004100 */
[----:B------:R-:W-:Y:S01]  /*12770*/  FFMA.FTZ R29, R10, R8, -R5 ;  /* 0x000000080a1d7223 */ /* 0x000fe20000010805 */
[C---:B------:R-:W-:Y:S01]  /*12780*/  FMUL.FTZ R32, R30.reuse, R77 ;  /* 0x0000004d1e207220 */ /* 0x040fe20000410000 */
[----:B------:R-:W-:Y:S02]  /*12790*/  HADD2.F32 R27, -RZ, R27.H1_H1 ;  /* 0x3000001bff1b7230 */ /* 0x000fe40000004100 */
[-C--:B------:R-:W-:Y:S01]  /*127a0*/  FMUL.FTZ R30, R30, R80.reuse ;  /* 0x000000501e1e7220 */ /* 0x080fe20000410000 */
[----:B------:R-:W-:Y:S02]  /*127b0*/  HADD2.F32 R28, -RZ, R38.H0_H0 ;  /* 0x20000026ff1c7230 */ /* 0x000fe40000004100 */
[----:B------:R-:W-:Y:S01]  /*127c0*/  FFMA.FTZ R32, R11, R80, -R32 ;  /* 0x000000500b207223 */ /* 0x000fe20000010820 */
[----:B------:R-:W-:-:S02]  /*127d0*/  HADD2.F32 R8, -RZ, R54.H0_H0 ;  /* 0x20000036ff087230 */ /* 0x000fc40000004100 */
[----:B------:R-:W-:Y:S01]  /*127e0*/  FFMA.FTZ R30, R11, R77, R30 ;  /* 0x0000004d0b1e7223 */ /* 0x000fe2000001001e */
[----:B------:R-:W-:Y:S02]  /*127f0*/  HADD2.F32 R7, -RZ, R7.H1_H1 ;  /* 0x30000007ff077230 */ /* 0x000fe40000004100 */
[C---:B------:R-:W-:Y:S01]  /*12800*/  FMUL.FTZ R38, R27.reuse, R28 ;  /* 0x0000001c1b267220 */ /* 0x040fe20000410000 */
[----:B------:R-:W-:Y:S02]  /*12810*/  HADD2.F32 R24, -RZ, R24.H1_H1 ;  /* 0x30000018ff187230 */ /* 0x000fe40000004100 */
[----:B------:R-:W-:Y:S01]  /*12820*/  FMUL.FTZ R40, R27, R8 ;  /* 0x000000081b287220 */ /* 0x000fe20000410000 */
[----:B------:R-:W-:Y:S02]  /*12830*/  HADD2.F32 R11, -RZ, R41.H0_H0 ;  /* 0x20000029ff0b7230 */ /* 0x000fe40000004100 */
[----:B------:R-:W-:Y:S01]  /*12840*/  FFMA.FTZ R10, R10, R25, R9 ;  /* 0x000000190a0a7223 */ /* 0x000fe20000010009 */
[----:B------:R-:W-:-:S02]  /*12850*/  HADD2.F32 R5, -RZ, R43.H0_H0 ;  /* 0x2000002bff057230 */ /* 0x000fc40000004100 */
[C---:B------:R-:W-:Y:S01]  /*12860*/  FFMA.FTZ R33, R7.reuse, R8, -R38 ;  /* 0x0000000807217223 */ /* 0x040fe20000010826 */
[----:B------:R-:W-:Y:S02]  /*12870*/  HADD2.F32 R26, -RZ, R26.H1_H1 ;  /* 0x3000001aff1a7230 */ /* 0x000fe40000004100 */
[----:B------:R-:W-:Y:S02]  /*12880*/  HADD2.F32 R21, -RZ, R39.H0_H0 ;  /* 0x20000027ff157230 */ /* 0x000fe40000004100 */
[----:B------:R-:W-:Y:S01]  /*12890*/  FFMA.FTZ R39, R7, R28, R40 ;  /* 0x0000001c07277223 */ /* 0x000fe20000010028 */
[----:B------:R-:W-:Y:S02]  /*128a0*/  HADD2.F32 R9, -RZ, R42.H0_H0 ;  /* 0x2000002aff097230 */ /* 0x000fe40000004100 */
[C---:B------:R-:W-:Y:S01]  /*128b0*/  FMUL.FTZ R7, R24.reuse, R11 ;  /* 0x0000000b18077220 */ /* 0x040fe20000410000 */
[----:B------:R-:W-:Y:S02]  /*128c0*/  HADD2.F32 R4, -RZ, R4.H1_H1 ;  /* 0x30000004ff047230 */ /* 0x000fe40000004100 */
[----:B------:R-:W-:Y:S01]  /*128d0*/  FMUL.FTZ R24, R24, R5 ;  /* 0x0000000518187220 */ /* 0x000fe20000410000 */
[----:B------:R-:W-:-:S02]  /*128e0*/  HADD2.F32 R6, -RZ, R6.H1_H1 ;  /* 0x30000006ff067230 */ /* 0x000fc40000004100 */
[C---:B------:R-:W-:Y:S01]  /*128f0*/  FMUL.FTZ R27, R26.reuse, R21 ;  /* 0x000000151a1b7220 */ /* 0x040fe20000410000 */
[----:B------:R-:W-:Y:S01]  /*12900*/  FMUL.FTZ R26, R26, R9 ;  /* 0x000000091a1a7220 */ /* 0x000fe20000410000 */
[C---:B------:R-:W-:Y:S01]  /*12910*/  FFMA.FTZ R25, R4.reuse, R11, R24 ;  /* 0x0000000b04197223 */ /* 0x040fe20000010018 */
[----:B------:R-:W-:Y:S01]  /*12920*/  FFMA.FTZ R8, R4, R5, -R7 ;  /* 0x0000000504087223 */ /* 0x000fe20000010807 */
[C---:B------:R-:W-:Y:S01]  /*12930*/  FFMA.FTZ R24, R6.reuse, R9, -R27 ;  /* 0x0000000906187223 */ /* 0x040fe2000001081b */
        /* <DEDUP_REMOVED lines=11> */
.L_x_5014:
[----:B------:R-:W-:Y:S05]  /*129f0*/  BSYNC B1 ;  /* 0x0000000000017941 */ /* 0x000fea0003800000 */
.L_x_5013:
[----:B------:R-:W-:Y:S05]  /*12a00*/  @P2 BRA `(.L_x_4986) ;  /* 0x0000000400a02947 */ /* 0x000fea0003800000 */
[----:B01----:R-:W-:Y:S01]  /*12a10*/  SHF.R.S32.HI R5, RZ, 0x1f, R194 ;  /* 0x0000001fff057819 */ /* 0x003fe200000114c2 */
[----:B------:R-:W-:Y:S01]  /*12a20*/  HADD2.F32 R25, -RZ, R72.H1_H1 ;  /* 0x30000048ff197230 */ /* 0x000fe20000004100 */
[----:B------:R-:W-:Y:S01]  /*12a30*/  LEA.HI R3, R3, R203, RZ, 0x1d ;  /* 0x000000cb03037211 */ /* 0x000fe200078fe8ff */
[--C-:B------:R-:W-:Y:S01]  /*12a40*/  HADD2.F32 R26, -RZ, R70.reuse.H1_H1 ;  /* 0x30000046ff1a7230 */ /* 0x100fe20000004100 */
[CC--:B------:R-:W-:Y:S01]  /*12a50*/  LEA.HI R0, R5.reuse, R194.reuse, RZ, 0x6 ;  /* 0x000000c205007211 */ /* 0x0c0fe200078f30ff */
[----:B------:R-:W-:Y:S01]  /*12a60*/  HADD2.F32 R70, -RZ, R70.H0_H0 ;  /* 0x20000046ff467230 */ /* 0x000fe20000004100 */
[----:B------:R-:W-:Y:S01]  /*12a70*/  LEA.HI R5, R5, R194, RZ, 0x3 ;  /* 0x000000c205057211 */ /* 0x000fe200078f18ff */
[----:B------:R-:W-:Y:S01]  /*12a80*/  HADD2.F32 R72, -RZ, R72.H0_H0 ;  /* 0x20000048ff487230 */ /* 0x000fe20000004100 */
[----:B-----5:R-:W-:Y:S01]  /*12a90*/  R2UR UR4, R61 ;  /* 0x000000003d0472ca */ /* 0x020fe200000e0000 */
[----:B------:R-:W-:Y:S01]  /*12aa0*/  IMAD.SHL.U32 R4, R0, 0x80, RZ ;  /* 0x0000008000047824 */ /* 0x000fe200078e00ff */
[----:B------:R-:W-:-:S02]  /*12ab0*/  LOP3.LUT R5, R226, 0x38, R5, 0xf8, !PT ;  /* 0x00000038e2057812 */ /* 0x000fc400078ef805 */
[----:B------:R-:W-:Y:S02]  /*12ac0*/  SHF.R.S32.HI R0, RZ, 0x1f, R3 ;  /* 0x0000001fff007819 */ /* 0x000fe40000011403 */
[----:B------:R-:W-:Y:S01]  /*12ad0*/  LOP3.LUT R7, R5, R60, RZ, 0x3c, !PT ;  /* 0x0000003c05077212 */ /* 0x000fe200078e3cff */
[----:B------:R-:W-:Y:S01]  /*12ae0*/  IMAD.SHL.U32 R5, R3, 0x8, RZ ;  /* 0x0000000803057824 */ /* 0x000fe200078e00ff */
[----:B------:R-:W-:Y:S02]  /*12af0*/  LEA.HI R3, R0, R3, RZ, 0x3 ;  /* 0x0000000300037211 */ /* 0x000fe400078f18ff */
[----:B------:R-:W-:Y:S02]  /*12b00*/  LOP3.LUT R4, R4, 0xffffe000, RZ, 0xc0, !PT ;  /* 0xffffe00004047812 */ /* 0x000fe400078ec0ff */
[----:B------:R-:W-:Y:S02]  /*12b10*/  LOP3.LUT R0, R226, 0x38, R5, 0xf8, !PT ;  /* 0x00000038e2007812 */ /* 0x000fe400078ef805 */
[----:B------:R-:W-:-:S02]  /*12b20*/  SHF.L.U32 R3, R3, 0xa, RZ ;  /* 0x0000000a03037819 */ /* 0x000fc400000006ff */
[----:B------:R-:W-:Y:S02]  /*12b30*/  LOP3.LUT R0, R0, R60, RZ, 0x3c, !PT ;  /* 0x0000003c00007212 */ /* 0x000fe400078e3cff */
[----:B------:R-:W-:Y:S02]  /*12b40*/  LOP3.LUT R3, R3, 0x7fffe000, RZ, 0xc0, !PT ;  /* 0x7fffe00003037812 */ /* 0x000fe400078ec0ff */
[--C-:B------:R-:W-:Y:S02]  /*12b50*/  IADD3 R4, R7, R4, R47.reuse ;  /* 0x0000000407047210 */ /* 0x100fe40007ffe02f */
[----:B------:R-:W-:Y:S02]  /*12b60*/  IADD3 R3, R0, R3, R47 ;  /* 0x0000000300037210 */ /* 0x000fe40007ffe02f */
[----:B------:R-:W-:Y:S02]  /*12b70*/  LEA R37, R4, UR4, 0x1 ;  /* 0x0000000404257c11 */ /* 0x000fe4000f8e08ff */
[----:B------:R-:W-:Y:S01]  /*12b80*/  SHF.R.U32.HI R27, RZ, 0x10, R13 ;  /* 0x00000010ff1b7819 */ /* 0x000fe2000001160d */
[----:B------:R-:W-:Y:S01]  /*12b90*/  IMAD R3, R3, 0x2, R2 ;  /* 0x0000000203037824 */ /* 0x000fe200078e0202 */
[--C-:B------:R-:W-:Y:S01]  /*12ba0*/  SHF.R.U64 R33, R14, 0x10, R15.reuse ;  /* 0x000000100e217819 */ /* 0x100fe2000000120f */
[----:B------:R-:W0:Y:S01]  /*12bb0*/  LDS.128 R4, [R37] ;  /* 0x0000000025047984 */ /* 0x000e220000000c00 */
[----:B------:R-:W-:Y:S01]  /*12bc0*/  SHF.R.U32.HI R32, RZ, 0x10, R15 ;  /* 0x00000010ff207819 */ /* 0x000fe2000001160f */
[----:B------:R-:W-:Y:S01]  /*12bd0*/  HADD2.F32 R27, -RZ, R27.H0_H0 ;  /* 0x2000001bff1b7230 */ /* 0x000fe20000004100 */
[--C-:B------:R-:W-:Y:S01]  /*12be0*/  SHF.R.U64 R36, R56, 0x10, R57.reuse ;  /* 0x0000001038247819 */ /* 0x100fe20000001239 */
[----:B------:R-:W1:Y:S01]  /*12bf0*/  LDS.128 R8, [R3+0x12400] ;  /* 0x0124000003087984 */ /* 0x000e620000000c00 */
[----:B------:R-:W-:-:S02]  /*12c00*/  SHF.R.U32.HI R56, RZ, 0x10, R57 ;  /* 0x00000010ff387819 */ /* 0x000fc40000011639 */
[----:B------:R-:W-:Y:S02]  /*12c10*/  SHF.R.U64 R34, R12, 0x10, R13 ;  /* 0x000000100c227819 */ /* 0x000fe4000000120d */
[--C-:B------:R-:W-:Y:S02]  /*12c20*/  SHF.R.U64 R35, R58, 0x10, R59.reuse ;  /* 0x000000103a237819 */ /* 0x100fe4000000123b */
[----:B------:R-:W-:Y:S01]  /*12c30*/  SHF.R.U32.HI R58, RZ, 0x10, R59 ;  /* 0x00000010ff3a7819 */ /* 0x000fe2000001163b */
[--C-:B0-----:R-:W-:Y:S02]  /*12c40*/  HADD2.F32 R12, -RZ, R5.reuse.H0_H0 ;  /* 0x20000005ff0c7230 */ /* 0x101fe40000004100 */
[----:B------:R-:W-:Y:S02]  /*12c50*/  HADD2.F32 R5, -RZ, R5.H1_H1 ;  /* 0x30000005ff057230 */ /* 0x000fe40000004100 */
[--C-:B-1----:R-:W-:Y:S02]  /*12c60*/  HADD2.F32 R15, -RZ, R9.reuse.H0_H0 ;  /* 0x20000009ff0f7230 */ /* 0x102fe40000004100 */
[----:B------:R-:W-:-:S02]  /*12c70*/  HADD2.F32 R20, -RZ, R9.H1_H1 ;  /* 0x30000009ff147230 */ /* 0x000fc40000004100 */
[----:B------:R-:W-:Y:S02]  /*12c80*/  HADD2.F32 R9, -RZ, R8.H0_H0 ;  /* 0x20000008ff097230 */ /* 0x000fe40000004100 */
[CC--:B------:R-:W-:Y:S01]  /*12c90*/  FMUL.FTZ R29, R15.reuse, R26.reuse ;  /* 0x0000001a0f1d7220 */ /* 0x0c0fe20000410000 */
[----:B------:R-:W-:Y:S01]  /*12ca0*/  FMUL.FTZ R31, R15, R25 ;  /* 0x000000190f1f7220 */ /* 0x000fe20000410000 */
[----:B------:R-:W-:Y:S02]  /*12cb0*/  HADD2.F32 R15, -RZ, R56.H0_H0 ;  /* 0x20000038ff0f7230 */ /* 0x000fe40000004100 */
[----:B------:R-:W-:Y:S01]  /*12cc0*/  FMUL.FTZ R28, R20, R27 ;  /* 0x0000001b141c7220 */ /* 0x000fe20000410000 */
[C---:B------:R-:W-:Y:S01]  /*12cd0*/  FFMA.FTZ R29, R12.reuse, R25, -R29 ;  /* 0x000000190c1d7223 */ /* 0x040fe2000001081d */
[----:B------:R-:W-:Y:S01]  /*12ce0*/  FFMA.FTZ R31, R12, R26, R31 ;  /* 0x0000001a0c1f7223 */ /* 0x000fe2000001001f */
[----:B------:R-:W-:Y:S02]  /*12cf0*/  HADD2.F32 R0, -RZ, R4.H0_H0 ;  /* 0x20000004ff007230 */ /* 0x000fe40000004100 */
[-C--:B------:R-:W-:Y:S01]  /*12d00*/  FMUL.FTZ R12, R20, R15.reuse ;  /* 0x0000000f140c7220 */ /* 0x080fe20000410000 */
[----:B------:R-:W-:Y:S01]  /*12d10*/  FFMA.FTZ R28, R5, R15, -R28 ;  /* 0x0000000f051c7223 */ /* 0x000fe2000001081c */
[----:B------:R-:W-:Y:S01]  /*12d20*/  FMUL.FTZ R15, R9, R70 ;  /* 0x00000046090f7220 */ /* 0x000fe20000410000 */
[----:B------:R-:W-:-:S02]  /*12d30*/  HADD2.F32 R21, -RZ, R10.H0_H0 ;  /* 0x2000000aff157230 */ /* 0x000fc40000004100 */
[-C--:B------:R-:W-:Y:S01]  /*12d40*/  FMUL.FTZ R9, R9, R72.reuse ;  /* 0x0000004809097220 */ /* 0x080fe20000410000 */
[----:B------:R-:W-:Y:S02]  /*12d50*/  HADD2.F32 R20, -RZ, R71.H0_H0 ;  /* 0x20000047ff147230 */ /* 0x000fe40000004100 */
[----:B------:R-:W-:Y:S01]  /*12d60*/  FFMA.FTZ R26, R5, R27, R12 ;  /* 0x0000001b051a7223 */ /* 0x000fe2000001000c */
[----:B------:R-:W-:Y:S02]  /*12d70*/  HADD2.F32 R13, -RZ, R6.H0_H0 ;  /* 0x20000006ff0d7230 */ /* 0x000fe40000004100 */
[C---:B------:R-:W-:Y:S01]  /*12d80*/  FFMA.FTZ R15, R0.reuse, R72, -R15 ;  /* 0x00000048000f7223 */ /* 0x040fe2000001080f */
[----:B------:R-:W-:Y:S02]  /*12d90*/  HADD2.F32 R24, -RZ, R11.H0_H0 ;  /* 0x2000000bff187230 */ /* 0x000fe40000004100 */
[----:B------:R-:W-:Y:S01]  /*12da0*/  FFMA.FTZ R70, R0, R70, R9 ;  /* 0x0000004600467223 */ /* 0x000fe20000010009 */
[----:B------:R-:W-:-:S02]  /*12db0*/  HADD2.F32 R12, -RZ, R73.H0_H0 ;  /* 0x20000049ff0c7230 */ /* 0x000fc40000004100 */
[C---:B------:R-:W-:Y:S01]  /*12dc0*/  FMUL.FTZ R0, R21.reuse, R20 ;  /* 0x0000001415007220 */ /* 0x040fe20000410000 */
[----:B------:R-:W-:Y:S02]  /*12dd0*/  HADD2.F32 R71, -RZ, R71.H1_H1 ;  /* 0x30000047ff477230 */ /* 0x000fe40000004100 */
[----:B------:R-:W-:Y:S02]  /*12de0*/  HADD2.F32 R73, -RZ, R73.H1_H1 ;  /* 0x30000049ff497230 */ /* 0x000fe40000004100 */
[-C--:B------:R-:W-:Y:S01]  /*12df0*/  FMUL.FTZ R30, R21, R12.reuse ;  /* 0x0000000c151e7220 */ /* 0x080fe20000410000 */
[----:B------:R-:W-:Y:S02]  /*12e00*/  HADD2.F32 R14, -RZ, R7.H0_H0 ;  /* 0x20000007ff0e7230 */ /* 0x000fe40000004100 */
[----:B------:R-:W-:Y:S01]  /*12e10*/  FFMA.FTZ R25, R13, R12, -R0 ;  /* 0x0000000c0d197223 */ /* 0x000fe20000010800 */
[----:B------:R-:W-:Y:S01]  /*12e20*/  FMUL.FTZ R5, R24, R71 ;  /* 0x0000004718057220 */ /* 0x000fe20000410000 */
[----:B------:R-:W-:-:S02]  /*12e30*/  HADD2.F32 R11, -RZ, R11.H1_H1 ;  /* 0x3000000bff0b7230 */ /* 0x000fc40000004100 */
[-C--:B------:R-:W-:Y:S01]  /*12e40*/  FMUL.FTZ R24, R24, R73.reuse ;  /* 0x0000004918187220 */ /* 0x080fe20000410000 */
[----:B------:R-:W-:Y:S02]  /*12e50*/  HADD2.F32 R12, -RZ, R32.H0_H0 ;  /* 0x20000020ff0c7230 */ /* 0x000fe40000004100 */
[----:B------:R-:W-:Y:S01]  /*12e60*/  FFMA.FTZ R30, R13, R20, R30 ;  /* 0x000000140d1e7223 */ /* 0x000fe2000001001e */
[----:B------:R-:W-:Y:S02]  /*12e70*/  HADD2.F32 R0, -RZ, R58.H0_H0 ;  /* 0x2000003aff007230 */ /* 0x000fe40000004100 */
[C---:B------:R-:W-:Y:S01]  /*12e80*/  FFMA.FTZ R73, R14.reuse, R73, -R5 ;  /* 0x000000490e497223 */ /* 0x040fe20000010805 */
[----:B------:R-:W-:Y:S01]  /*12e90*/  FFMA.FTZ R24, R14, R71, R24 ;  /* 0x000000470e187223 */ /* 0x000fe20000010018 */
[----:B------:R-:W-:Y:S02]  /*12ea0*/  HADD2.F32 R7, -RZ, R7.H1_H1 ;  /* 0x30000007ff077230 */ /* 0x000fe40000004100 */
[C---:B------:R-:W-:Y:S01]  /*12eb0*/  FMUL.FTZ R20, R11.reuse, R12 ;  /* 0x0000000c0b147220 */ /* 0x040fe20000410000 */
[----:B------:R-:W-:Y:S01]  /*12ec0*/  FMUL.FTZ R14, R11, R0 ;  /* 0x000000000b0e7220 */ /* 0x000fe20000410000 */
[----:B------:R-:W-:-:S02]  /*12ed0*/  HADD2.F32 R8, -RZ, R8.H1_H1 ;  /* 0x30000008ff087230 */ /* 0x000fc40000004100 */
[----:B------:R-:W-:Y:S02]  /*12ee0*/  HADD2.F32 R10, -RZ, R10.H1_H1 ;  /* 0x3000000aff0a7230 */ /* 0x000fe40000004100 */
[C---:B------:R-:W-:Y:S01]  /*12ef0*/  FFMA.FTZ R20, R7.reuse, R0, -R20 ;  /* 0x0000000007147223 */ /* 0x040fe20000010814 */
[----:B------:R-:W-:Y:S02]  /*12f00*/  HADD2.F32 R11, -RZ, R34.H0_H0 ;  /* 0x20000022ff0b7230 */ /* 0x000fe40000004100 */
        /* <DEDUP_REMOVED lines=24> */
.L_x_4986:
[----:B------:R-:W-:Y:S05]  /*13090*/  BSYNC B0 ;  /* 0x0000000000007941 */ /* 0x000fea0003800000 */
.L_x_4964:
        /* <DEDUP_REMOVED lines=8> */
.L_x_4962:
[----:B0--3--:R-:W3:Y:S02]  /*13120*/  LDL R0, [R1+0x3c] ;  /* 0x00003c0001007983 */ /* 0x009ee40000100800 */
[----:B---3--:R-:W-:-:S13]  /*13130*/  R2UR UR4, R0 ;  /* 0x00000000000472ca */ /* 0x008fda00000e0000 */
[----:B------:R-:W-:-:S05]  /*13140*/  IMAD.U32 R0, RZ, RZ, UR4 ;  /* 0x00000004ff007e24 */ /* 0x000fca000f8e00ff */
[----:B------:R-:W-:-:S13]  /*13150*/  ISETP.NE.AND P0, PT, R0, 0x3, PT ;  /* 0x000000030000780c */ /* 0x000fda0003f05270 */
[----:B------:R-:W-:Y:S05]  /*13160*/  @!P0 BRA `(.L_x_5015) ;  /* 0x0000000000048947 */ /* 0x000fea0003800000 */
[----:B------:R-:W-:Y:S01]  /*13170*/  BPT.TRAP 0x1 ;  /* 0x000000040000795c */ /* 0x000fe20000300000 */
.L_x_5015:
[----:B------:R-:W-:Y:S01]  /*13180*/  IMAD R15, R193, 0x8, R2 ;  /* 0x00000008c10f7824 */ /* 0x000fe200078e0202 */
[----:B------:R-:W-:-:S04]  /*13190*/  SHF.L.U32 R0, R198, 0x1f, RZ ;  /* 0x0000001fc6007819 */ /* 0x000fc800000006ff */
[----:B------:R0:W3:Y:S01]  /*131a0*/  SYNCS.PHASECHK.TRANS64.TRYWAIT P1, [R15+URZ+0x30830], R0 ;  /* 0x030830000f0075a7 */ /* 0x0000e2000802017f */
[----:B------:R-:W-:Y:S05]  /*131b0*/  @!P0 BRA `(.L_x_5016) ;  /* 0x0000000000048947 */ /* 0x000fea0003800000 */
[----:B------:R-:W-:Y:S01]  /*131c0*/  BPT.TRAP 0x1 ;  /* 0x000000040000795c */ /* 0x000fe20000300000 */
.L_x_5016:
[----:B---3--:R-:W-:Y:S05]  /*131d0*/  @P1 BRA `(.L_x_5017) ;  /* 0x0000000000081947 */ /* 0x008fea0003800000 */
[----:B------:R-:W3:Y:S02]  /*131e0*/  SYNCS.PHASECHK.TRANS64.TRYWAIT P1, [R15+URZ+0x30830], R0 ;  /* 0x030830000f0075a7 */ /* 0x000ee4000802017f */
[----:B---3--:R-:W-:Y:S05]  /*131f0*/  @!P1 BRA `(.L_x_5018) ;  /* 0x000001bc00dc9947 */ /* 0x008fea0003800000 */
.L_x_5017:
[----:B------:R-:W-:Y:S05]  /*13200*/  WARPSYNC.ALL ;  /* 0x0000000000007948 */ /* 0x000fea0003800000 */
[----:B0--3--:R-:W-:Y:S01]  /*13210*/  VIADD R0, R2, 0x1e400 ;  /* 0x0001e40002007836 */ /* 0x009fe20000000000 */
[----:B------:R-:W-:Y:S01]  /*13220*/  R2UR UR4, R68 ;  /* 0x00000000440472ca */ /* 0x000fe200000e0000 */
[----:B--2-4-:R-:W-:Y:S01]  /*13230*/  IMAD.MOV.U32 R5, RZ, RZ, 0x40000040 ;  /* 0x40000040ff057424 */ /* 0x014fe200078e00ff */
[----:B-----5:R-:W-:Y:S01]  /*13240*/  WARPGROUP.ARRIVE ;  /* 0x00000000000079c5 */ /* 0x020fe20000000000 */
[----:B------:R-:W-:Y:S01]  /*13250*/  UMOV UR9, 0x40000040 ;  /* 0x4000004000097882 */ /* 0x000fe20000000000 */
[----:B------:R-:W-:Y:S01]  /*13260*/  SHF.R.U32.HI R0, RZ, 0x4, R0 ;  /* 0x00000004ff007819 */ /* 0x000fe20000011600 */
[----:B------:R-:W-:Y:S01]  /*13270*/  IMAD.MOV.U32 R7, RZ, RZ, 0x40000040 ;  /* 0x40000040ff077424 */ /* 0x000fe200078e00ff */
[----:B------:R-:W-:Y:S01]  /*13280*/  R2UR UR11, R5 ;  /* 0x00000000050b72ca */ /* 0x000fe200000e0000 */
[----:B------:R-:W-:Y:S01]  /*13290*/  IMAD.U32 R9, RZ, RZ, UR9 ;  /* 0x00000009ff097e24 */ /* 0x000fe2000f8e00ff */
[----:B------:R-:W-:Y:S01]  /*132a0*/  LOP3.LUT R0, R0, 0x3fff, RZ, 0xc0, !PT ;  /* 0x00003fff00007812 */ /* 0x000fe200078ec0ff */
[----:B------:R-:W-:Y:S01]  /*132b0*/  UMOV UR57, 0x40000040 ;  /* 0x4000004000397882 */ /* 0x000fe20000000000 */
[----:B------:R-:W-:Y:S01]  /*132c0*/  UMOV UR53, 0x40000040 ;  /* 0x4000004000357882 */ /* 0x000fe20000000000 */
[----:B------:R-:W-:Y:S01]  /*132d0*/  UMOV UR49, 0x40000040 ;  /* 0x4000004000317882 */ /* 0x000fe20000000000 */
[----:B------:R-:W-:Y:S01]  /*132e0*/  LOP3.LUT R218, R0, 0x10000, RZ, 0xfc, !PT ;  /* 0x0001000000da7812 */ /* 0x000fe200078efcff */
[----:B------:R-:W-:Y:S01]  /*132f0*/  ULOP3.LUT UR4, UR4, 0x10000, URZ, 0xfc, !UPT ;  /* 0x0001000004047892 */ /* 0x000fe2000f8efc3f */
[----:B------:R-:W-:Y:S01]  /*13300*/  IMAD.MOV.U32 R5, RZ, RZ, 0x40000040 ;  /* 0x40000040ff057424 */ /* 0x000fe200078e00ff */
[----:B------:R-:W-:Y:S01]  /*13310*/  UMOV UR45, 0x40000040 ;  /* 0x40000040002d7882 */ /* 0x000fe20000000000 */
[----:B------:R-:W-:Y:S01]  /*13320*/  UMOV UR41, 0x40000040 ;  /* 0x4000004000297882 */ /* 0x000fe20000000000 */
[----:B------:R-:W-:Y:S01]  /*13330*/  IMAD R4, R193, 0x900, R218 ;  /* 0x00000900c1047824 */ /* 0x000fe200078e02da */
[----:B------:R-:W-:Y:S01]  /*13340*/  UIADD3 UR5, UR4, 0x2, URZ ;  /* 0x0000000204057890 */ /* 0x000fe2000fffe03f */
[----:B------:R-:W-:Y:S01]  /*13350*/  R2UR UR39, R5 ;  /* 0x00000000052772ca */ /* 0x000fe200000e0000 */
[----:B------:R-:W-:Y:S01]  /*13360*/  UMOV UR8, UR4 ;  /* 0x0000000400087c82 */ /* 0x000fe20008000000 */
[C---:B------:R-:W-:Y:S01]  /*13370*/  VIADD R6, R4.reuse, 0x2 ;  /* 0x0000000204067836 */ /* 0x040fe20000000000 */
[----:B------:R-:W-:Y:S01]  /*13380*/  R2UR UR10, R4 ;  /* 0x00000000040a72ca */ /* 0x000fe200000e0000 */
[----:B------:R-:W-:Y:S01]  /*13390*/  UIADD3 UR56, UR4, 0x404, URZ ;  /* 0x0000040404387890 */ /* 0x000fe2000fffe03f */
[----:B------:R-:W-:Y:S01]  /*133a0*/  MOV R8, UR8 ;  /* 0x0000000800087c02 */ /* 0x000fe20008000f00 */
[----:B------:R-:W-:-:S02]  /*133b0*/  UIADD3 UR52, UR4, 0x406, URZ ;  /* 0x0000040604347890 */ /* 0x000fc4000fffe03f */
[----:B------:R-:W-:Y:S02]  /*133c0*/  UIADD3 UR48, UR4, 0x800, URZ ;  /* 0x0000080004307890 */ /* 0x000fe4000fffe03f */
[----:B------:R0:W-:Y:S01]  /*133d0*/  STL.64 [R1+0x28], R8 ;  /* 0x0000280801007387 */ /* 0x0001e20000100a00 */
[----:B------:R-:W-:Y:S02]  /*133e0*/  UIADD3 UR44, UR4, 0x802, URZ ;  /* 0x00000802042c7890 */ /* 0x000fe4000fffe03f */
[----:B------:R-:W-:Y:S02]  /*133f0*/  UIADD3 UR40, UR4, 0x804, URZ ;  /* 0x0000080404287890 */ /* 0x000fe4000fffe03f */
[----:B------:R-:W-:Y:S01]  /*13400*/  UIADD3 UR36, UR4, 0x806, URZ ;  /* 0x0000080604247890 */ /* 0x000fe2000fffe03f */
[----:B------:R-:W-:Y:S01]  /*13410*/  HGMMA.64x96x16.F32 R24, gdesc[UR8], RZ, !UPT, gsb0 ;  /* 0x01600000081879f0 */ /* 0x000fe2000c0008ff */
[----:B------:R-:W-:Y:S01]  /*13420*/  R2UR UR10, R6 ;  /* 0x00000000060a72ca */ /* 0x000fe200000e0000 */
[----:B------:R-:W-:Y:S01]  /*13430*/  UMOV UR8, UR5 ;  /* 0x0000000500087c82 */ /* 0x000fe20008000000 */
[----:B------:R-:W-:Y:S01]  /*13440*/  R2UR UR11, R7 ;  /* 0x00000000070b72ca */ /* 0x000fe200000e0000 */
[----:B------:R-:W-:Y:S01]  /*13450*/  UMOV UR9, 0x40000040 ;  /* 0x4000004000097882 */ /* 0x000fe20000000000 */
[----:B------:R-:W-:Y:S01]  /*13460*/  IMAD.MOV.U32 R7, RZ, RZ, 0x40000040 ;  /* 0x40000040ff077424 */ /* 0x000fe200078e00ff */
[----:B------:R-:W-:Y:S01]  /*13470*/  IADD3 R6, R4, 0x4, RZ ;  /* 0x0000000404067810 */ /* 0x000fe20007ffe0ff */
[----:B------:R-:W-:Y:S01]  /*13480*/  UIADD3 UR5, UR4, 0x4, URZ ;  /* 0x0000000404057890 */ /* 0x000fe2000fffe03f */
[----:B0-----:R-:W-:Y:S01]  /*13490*/  IMAD.U32 R8, RZ, RZ, UR8 ;  /* 0x00000008ff087e24 */ /* 0x001fe2000f8e00ff */
[----:B------:R-:W-:Y:S01]  /*134a0*/  UMOV UR37, 0x40000040 ;  /* 0x4000004000257882 */ /* 0x000fe20000000000 */
        /* <DEDUP_REMOVED lines=11> */
[----:B------:R-:W-:Y:S02]  /*13560*/  IMAD.MOV.U32 R7, RZ, RZ, 0x40000040 ;  /* 0x40000040ff077424 */ /* 0x000fe400078e00ff */
        /* <DEDUP_REMOVED lines=36> */
[----:B------:R-:W-:Y:S02]  /*137b0*/  VIADD R6, R4, 0x304 ;  /* 0x0000030404067836 */ /* 0x000fe40000000000 */
[----:B------:R-:W-:Y:S02]  /*137c0*/  IMAD.MOV.U32 R7, RZ, RZ, 0x40000040 ;  /* 0x40000040ff077424 */ /* 0x000fe400078e00ff */
[----:B0-----:R-:W-:Y:S01]  /*137d0*/  IMAD.U32 R8, RZ, RZ, UR8 ;  /* 0x00000008ff087e24 */ /* 0x001fe2000f8e00ff */
[----:B------:R-:W-:Y:S01]  /*137e0*/  R2UR UR58, R6 ;  /* 0x00000000063a72ca */ /* 0x000fe200000e0000 */
[----:B------:R-:W-:Y:S01]  /*137f0*/  IMAD.U32 R9, RZ, RZ, UR9 ;  /* 0x00000009ff097e24 */ /* 0x000fe2000f8e00ff */
[----:B------:R-:W-:Y:S01]  /*13800*/  R2UR UR59, R7 ;  /* 0x00000000073b72ca */ /* 0x000fe200000e0000 */
[----:B------:R-:W-:Y:S01]  /*13810*/  IMAD.MOV.U32 R7, RZ, RZ, 0x40000040 ;  /* 0x40000040ff077424 */ /* 0x000fe200078e00ff */
[----:B------:R-:W-:-:S02]  /*13820*/  IADD3 R6, R4, 0x306, RZ ;  /* 0x0000030604067810 */ /* 0x000fc40007ffe0ff */
[----:B------:R0:W-:Y:S02]  /*13830*/  STL.64 [R1], R8 ;  /* 0x0000000801007387 */ /* 0x0001e40000100a00 */
        /* <DEDUP_REMOVED lines=11> */
[C---:B------:R-:W-:Y:S01]  /*138f0*/  IADD3 R6, R4.reuse, 0x604, RZ ;  /* 0x0000060404067810 */ /* 0x040fe20007ffe0ff */
[----:B------:R-:W-:-:S03]  /*13900*/  VIADD R4, R4, 0x606 ;  /* 0x0000060604047836 */ /* 0x000fc60000000000 */
        /* <DEDUP_REMOVED lines=27> */
.L_x_5019:
[----:B------:R-:W2:Y:S01]  /*13ac0*/  LDL R10, [R1+0x40] ;  /* 0x00004000010a7983 */ /* 0x000ea20000100800 */
[----:B------:R-:W0:Y:S01]  /*13ad0*/  LDC R95, c[0x0][0x448] ;  /* 0x00011200ff5f7b82 */ /* 0x000e220000000800 */
[----:B------:R-:W-:Y:S02]  /*13ae0*/  ULDC UR4, c[0x0][0x9d8] ;  /* 0x0002760000047ab9 */ /* 0x000fe40000000800 */
[----:B------:R-:W2:Y:S01]  /*13af0*/  LDL R93, [R1+0x38] ;  /* 0x00003800015d7983 */ /* 0x000ea20000100800 */
[----:B-1----:R-:W-:Y:S01]  /*13b00*/  FMUL.FTZ R3, R27, UR4 ;  /* 0x000000041b037c20 */ /* 0x002fe20008410000 */
[----:B------:R-:W-:Y:S01]  /*13b10*/  FMUL.FTZ R27, R46, UR4 ;  /* 0x000000042e1b7c20 */ /* 0x000fe20008410000 */
[----:B------:R-:W-:Y:S01]  /*13b20*/  FMUL.FTZ R46, R53, UR4 ;  /* 0x00000004352e7c20 */ /* 0x000fe20008410000 */
[----:B------:R-:W-:Y:S01]  /*13b30*/  FMUL.FTZ R12, R24, UR4 ;  /* 0x00000004180c7c20 */ /* 0x000fe20008410000 */
[----:B------:R-:W-:Y:S02]  /*13b40*/  VIADD R15, R15, 0x30840 ;  /* 0x000308400f0f7836 */ /* 0x000fe40000000000 */
[----:B------:R-:W-:Y:S01]  /*13b50*/  FMUL.FTZ R24, R42, UR4 ;  /* 0x000000042a187c20 */ /* 0x000fe20008410000 */
[----:B------:R-:W-:Y:S01]  /*13b60*/  FMUL.FTZ R42, R45, UR4 ;  /* 0x000000042d2a7c20 */ /* 0x000fe20008410000 */
[----:B------:R-:W-:Y:S01]  /*13b70*/  FMUL.FTZ R45, R52, UR4 ;  /* 0x00000004342d7c20 */ /* 0x000fe20008410000 */
[----:B------:R-:W-:Y:S01]  /*13b80*/  FMUL.FTZ R13, R39, UR4 ;  /* 0x00000004270d7c20 */ /* 0x000fe20008410000 */
[----:B------:R-:W-:Y:S01]  /*13b90*/  PRMT R15, R204, 0x654, R15 ;  /* 0x00000654cc0f7816 */ /* 0x000fe2000000000f */
        /* <DEDUP_REMOVED lines=10> */
[----:B0-----:R-:W-:Y:S01]  /*13c40*/  ISETP.NE.AND P1, PT, R95, 0x1, PT ;  /* 0x000000015f00780c */ /* 0x001fe20003f25270 */
[----:B------:R-:W-:Y:S01]  /*13c50*/  FMUL.FTZ R26, R47, UR4 ;  /* 0x000000042f1a7c20 */ /* 0x000fe20008410000 */
[----:B------:R-:W-:Y:S01]  /*13c60*/  FMUL.FTZ R44, R49, UR4 ;  /* 0x00000004312c7c20 */ /* 0x000fe20008410000 */
[----:B------:R-:W-:Y:S01]  /*13c70*/  LOP3.LUT R16, R16, 0xffefffff, RZ, 0xc0, !PT ;  /* 0xffefffff10107812 */ /* 0x000fe200078ec0ff */
        /* <DEDUP_REMOVED lines=9> */
[----:B------:R-:W0:Y:S01]  /*13d10*/  @P1 LDC R4, c[0x0][0x44c] ;  /* 0x00011300ff041b82 */ /* 0x000e220000000800 */
[----:B------:R-:W-:Y:S01]  /*13d20*/  FMUL.FTZ R31, R54, UR4 ;  /* 0x00000004361f7c20 */ /* 0x000fe20008410000 */
[----:B------:R-:W-:Y:S01]  /*13d30*/  FMUL.FTZ R32, R55, UR4 ;  /* 0x0000000437207c20 */ /* 0x000fe20008410000 */
[----:B------:R-:W-:Y:S01]  /*13d40*/  FMUL.FTZ R47, R56, UR4 ;  /* 0x00000004382f7c20 */ /* 0x000fe20008410000 */
[----:B------:R-:W-:Y:S01]  /*13d50*/  FMUL.FTZ R49, R57, UR4 ;  /* 0x0000000439317c20 */ /* 0x000fe20008410000 */
[----:B------:R-:W-:Y:S01]  /*13d60*/  FMUL.FTZ R43, R48, UR4 ;  /* 0x00000004302b7c20 */ /* 0x000fe20008410000 */
[----:B------:R-:W-:Y:S01]  /*13d70*/  FMUL.FTZ R36, R58, UR4 ;  /* 0x000000043a247c20 */ /* 0x000fe20008410000 */
[----:B------:R-:W-:Y:S01]  /*13d80*/  FMUL.FTZ R37, R59, UR4 ;  /* 0x000000043b257c20 */ /* 0x000fe20008410000 */
[----:B------:R-:W1:Y:S01]  /*13d90*/  @P1 LDC R5, c[0x0][0x450] ;  /* 0x00011400ff051b82 */ /* 0x000e620000000800 */
[----:B------:R-:W-:Y:S01]  /*13da0*/  FMUL.FTZ R50, R60, UR4 ;  /* 0x000000043c327c20 */ /* 0x000fe20008410000 */
[----:B------:R-:W-:Y:S01]  /*13db0*/  FMUL.FTZ R56, R61, UR4 ;  /* 0x000000043d387c20 */ /* 0x000fe20008410000 */
[----:B------:R-:W-:Y:S01]  /*13dc0*/  FMUL.FTZ R40, R62, UR4 ;  /* 0x000000043e287c20 */ /* 0x000fe20008410000 */
        /* <DEDUP_REMOVED lines=9> */
[----:B------:R-:W-:Y:S01]  /*13e60*/  @P1 LOP3.LUT R16, R16, 0x100000, RZ, 0xfc, !PT ;  /* 0x0010000010101812 */ /* 0x000fe200078efcff */
[----:B------:R-:W-:Y:S01]  /*13e70*/  ULDC UR38, c[0x0][0x9dc] ;  /* 0x0002770000267ab9 */ /* 0x000fe20000000800 */
[----:B------:R-:W4:Y:S01]  /*13e80*/  MUFU.TANH R12, R12 ;  /* 0x0000000c000c7308 */ /* 0x000f220000002400 */
[----:B---3--:R-:W-:Y:S01]  /*13e90*/  FMUL.FTZ R15, R71, UR4 ;  /* 0x00000004470f7c20 */ /* 0x008fe20008410000 */
[----:B------:R-:W-:Y:S01]  /*13ea0*/  ULOP3.LUT UR38, URZ, UR38, URZ, 0x33, !UPT ;  /* 0x000000263f267292 */ /* 0x000fe2000f8e333f */
[----:B------:R-:W-:-:S05]  /*13eb0*/  LOP3.LUT R16, R16, 0xfff7ffff, RZ, 0xc0, !PT ;  /* 0xfff7ffff10107812 */ /* 0x000fca00078ec0ff */
        /* <DEDUP_REMOVED lines=28> */
[----:B------:R-:W1:Y:S08]  /*14080*/  MUFU.TANH R46, R46 ;  /* 0x0000002e002e7308 */ /* 0x000e700000002400 */
[----:B------:R-:W3:Y:S01]  /*14090*/  MUFU.TANH R31, R31 ;  /* 0x0000001f001f7308 */ /* 0x000ee20000002400 */
[----:B--2---:R-:W-:-:S02]  /*140a0*/  IMAD.IADD R53, R10, 0x1, R93 ;  /* 0x000000010a357824 */ /* 0x004fc400078e025d */
[----:B------:R-:W2:Y:S02]  /*140b0*/  LDC.64 R10, c[0x0][0x9e0] ;  /* 0x00027800ff0a7b82 */ /* 0x000ea40000000a00 */
[----:B0-----:R-:W-:-:S03]  /*140c0*/  @P1 IMAD.HI.U32 R4, R53, R4, RZ ;  /* 0x0000000435041227 */ /* 0x001fc600078e00ff */
[----:B------:R-:W0:Y:S02]  /*140d0*/  MUFU.TANH R32, R32 ;  /* 0x0000002000207308 */ /* 0x000e240000002400 */
[----:B-1----:R-:W-:Y:S01]  /*140e0*/  @P1 SHF.R.U32.HI R53, RZ, R5, R4 ;  /* 0x00000005ff351219 */ /* 0x002fe20000011604 */
[----:B------:R-:W-:Y:S01]  /*140f0*/  IMAD R4, R126, -0x60, R200 ;  /* 0xffffffa07e047824 */ /* 0x000fe200078e02c8 */
[----:B------:R-:W-:-:S04]  /*14100*/  MOV R5, 0xffffffa0 ;  /* 0xffffffa000057802 */ /* 0x000fc80000000f00 */
[----:B------:R-:W1:Y:S01]  /*14110*/  MUFU.TANH R47, R47 ;  /* 0x0000002f002f7308 */ /* 0x000e620000002400 */
[----:B------:R-:W5:Y:S01]  /*14120*/  SHFL.IDX PT, R52, R53, RZ, 0x1c1f ;  /* 0x001c1fff35347589 */ /* 0x000f6200000e0000 */
[----:B------:R-:W-:Y:S01]  /*14130*/  IADD3 R98, -R227, 0x60, R4 ;  /* 0x00000060e3627810 */ /* 0x000fe20007ffe104 */
[----:B------:R-:W-:-:S04]  /*14140*/  IMAD R5, R126, R5, 0x61 ;  /* 0x000000617e057424 */ /* 0x000fc800078e0205 */
[----:B------:R-:W-:Y:S01]  /*14150*/  VIADD R86, R5, 0xffffffff ;  /* 0xffffffff05567836 */ /* 0x000fe20000000000 */
[--C-:B------:R-:W-:Y:S01]  /*14160*/  IADD3 R48, R200, R5, -R227.reuse ;  /* 0x00000005c8307210 */ /* 0x100fe20007ffe8e3 */
[----:B------:R-:W0:Y:S02]  /*14170*/  MUFU.TANH R49, R49 ;  /* 0x0000003100317308 */ /* 0x000e240000002400 */
[----:B------:R-:W-:Y:S01]  /*14180*/  IMAD.IADD R82, R86, 0x1, -R227 ;  /* 0x0000000156527824 */ /* 0x000fe200078e0ae3 */
[----:B--2---:R-:W-:Y:S01]  /*14190*/  ISETP.GE.AND P1, PT, R11, 0x1, PT ;  /* 0x000000010b00780c */ /* 0x004fe20003f26270 */
[----:B------:R-:W-:-:S04]  /*141a0*/  IMAD.IADD R59, R48, 0x1, -R199 ;  /* 0x00000001303b7824 */ /* 0x000fc800078e0ac7 */
[----:B------:R-:W2:Y:S01]  /*141b0*/  MUFU.TANH R36, R36 ;  /* 0x0000002400247308 */ /* 0x000ea20000002400 */
[C---:B------:R-:W-:Y:S02]  /*141c0*/  VIADD R65, R59.reuse, UR38 ;  /* 0x000000263b417c36 */ /* 0x040fe40008000000 */
[----:B------:R-:W-:-:S05]  /*141d0*/  IMAD.IADD R63, R59, 0x1, R10 ;  /* 0x000000013b3f7824 */ /* 0x000fca00078e020a */
[----:B------:R-:W0:Y:S01]  /*141e0*/  MUFU.TANH R37, R37 ;  /* 0x0000002500257308 */ /* 0x000e220000002400 */
[----:B------:R-:W-:Y:S02]  /*141f0*/  @P1 LOP3.LUT R16, R16, 0x80000, RZ, 0xfc, !PT ;  /* 0x0008000010101812 */ /* 0x000fe400078efcff */
[----:B-----5:R-:W-:Y:S02]  /*14200*/  IADD3 R59, R65, R52, RZ ;  /* 0x00000034413b7210 */ /* 0x020fe40007ffe0ff */
[----:B------:R-:W-:-:S03]  /*14210*/  VIADDMNMX R84, R52, R63, R98, PT ;  /* 0x0000003f34547246 */ /* 0x000fc60003800162 */
        /* <DEDUP_REMOVED lines=12> */
[----:B-1234-:R-:W-:Y:S05]  /*142e0*/  @!P1 BRA `(.L_x_5020) ;  /* 0x00000000004c9947 */ /* 0x01efea0003800000 */
        /* <DEDUP_REMOVED lines=11> */
.L_x_5022:
[----:B------:R-:W-:-:S13]  /*143a0*/  ISETP.NE.AND P1, PT, R11, 0x1, PT ;  /* 0x000000010b00780c */ /* 0x000fda0003f25270 */
[----:B------:R-:W1:Y:S02]  /*143b0*/  @P1 LDC.64 R4, c[0x0][0x9e8] ;  /* 0x00027a00ff041b82 */ /* 0x000e640000000a00 */
[----:B-1----:R-:W-:-:S05]  /*143c0*/  @P1 IMAD.HI.U32 R4, R61, R4, RZ ;  /* 0x000000043d041227 */ /* 0x002fca00078e00ff */
[----:B------:R-:W-:-:S07]  /*143d0*/  @P1 SHF.R.U32.HI R61, RZ, R5, R4 ;  /* 0x00000005ff3d1219 */ /* 0x000fce0000011604 */
.L_x_5023:
[----:B------:R-:W-:Y:S05]  /*143e0*/  BSYNC B0 ;  /* 0x0000000000007941 */ /* 0x000fea0003800000 */
.L_x_5021:
[----:B------:R-:W-:-:S05]  /*143f0*/  IMAD R4, R61, R11, R82 ;  /* 0x0000000b3d047224 */ /* 0x000fca00078e0252 */
[----:B------:R-:W-:Y:S02]  /*14400*/  VIMNMX R59, R59, R4, !PT ;  /* 0x000000043b3b7248 */ /* 0x000fe40007fe0100 */
[----:B------:R-:W-:-:S07]  /*14410*/  VIADDMNMX R84, R4, R11, R84, PT ;  /* 0x0000000b04547246 */ /* 0x000fce0003800154 */
.L_x_5020:
        /* <DEDUP_REMOVED lines=33> */
[----:B------:R-:W-:Y:S01]  /*14630*/  FSEL R66, R35, -INF , !P2 ;  /* 0xff80000023427808 */ /* 0x000fe20005000000 */
[----:B-1----:R-:W-:Y:S01]  /*14640*/  IMAD.IADD R35, R65, 0x1, R4 ;  /* 0x0000000141237824 */ /* 0x002fe200078e0204 */
        /* <DEDUP_REMOVED lines=49> */
[----:B0-----:R-:W-:Y:S02]  /*14960*/  FSEL R58, R49, -INF , !P2 ;  /* 0xff800000313a7808 */ /* 0x001fe40005000000 */
        /* <DEDUP_REMOVED lines=16> */
[----:B------:R-:W-:Y:S02]  /*14a70*/  VIADDMNMX R98, R4, R63, R98, PT ;  /* 0x0000003f04627246 */ /* 0x000fe40003800162 */
        /* <DEDUP_REMOVED lines=29> */
.L_x_5026:
[----:B------:R-:W-:-:S13]  /*14c50*/  ISETP.NE.AND P5, PT, R11, 0x1, PT ;  /* 0x000000010b00780c */ /* 0x000fda0003fa5270 */
[----:B------:R-:W0:Y:S02]  /*14c60*/  @P5 LDC.64 R4, c[0x0][0x9e8] ;  /* 0x00027a00ff045b82 */ /* 0x000e240000000a00 */
[----:B0-----:R-:W-:-:S05]  /*14c70*/  @P5 IMAD.HI.U32 R4, R39, R4, RZ ;  /* 0x0000000427045227 */ /* 0x001fca00078e00ff */
[----:B------:R-:W-:-:S07]  /*14c80*/  @P5 SHF.R.U32.HI R39, RZ, R5, R4 ;  /* 0x00000005ff275219 */ /* 0x000fce0000011604 */
.L_x_5027:
[----:B------:R-:W-:Y:S05]  /*14c90*/  BSYNC B0 ;  /* 0x0000000000007941 */ /* 0x000fea0003800000 */
.L_x_5025:
[----:B------:R-:W-:-:S05]  /*14ca0*/  IMAD R82, R39, R11, R82 ;  /* 0x0000000b27527224 */ /* 0x000fca00078e0252 */
[----:B------:R-:W-:Y:S02]  /*14cb0*/  VIMNMX R35, R35, R82, !PT ;  /* 0x0000005223237248 */ /* 0x000fe40007fe0100 */
[----:B------:R-:W-:-:S07]  /*14cc0*/  VIADDMNMX R98, R82, R11, R98, PT ;  /* 0x0000000b52627246 */ /* 0x000fce0003800162 */
.L_x_5024:
[C---:B------:R-:W-:Y:S01]  /*14cd0*/  ISETP.GT.AND P1, PT, R35.reuse, 0x1, !P1 ;  /* 0x000000012300780c */ /* 0x040fe20004f24270 */
[----:B------:R-:W-:Y:S01]  /*14ce0*/  ULDC UR4, c[0x0][0x988] ;  /* 0x0002620000047ab9 */ /* 0x000fe20000000800 */
[----:B------:R-:W-:Y:S01]  /*14cf0*/  ISETP.GT.AND P6, PT, R35, 0x8, !P6 ;  /* 0x000000082300780c */ /* 0x000fe200077c4270 */
[----:B------:R-:W-:Y:S01]  /*14d00*/  IMAD.U32 R5, RZ, RZ, UR4 ;  /* 0x00000004ff057e24 */ /* 0x000fe2000f8e00ff */
[C---:B------:R-:W-:Y:S02]  /*14d10*/  ISETP.LT.OR P1, PT, R98.reuse, 0x2, P1 ;  /* 0x000000026200780c */ /* 0x040fe40000f21670 */
[----:B------:R-:W-:Y:S02]  /*14d20*/  ISETP.LT.OR P6, PT, R98, 0x9, P6 ;  /* 0x000000096200780c */ /* 0x000fe400037c1670 */
        /* <DEDUP_REMOVED lines=18> */
[----:B------:R-:W-:Y:S02]  /*14e50*/  FSEL R4, R7, -INF , !P6 ;  /* 0xff80000007047808 */ /* 0x000fe40007000000 */
[----:B------:R-:W-:-:S02]  /*14e60*/  ISETP.LT.OR P1, PT, R98, 0x12, P1 ;  /* 0x000000126200780c */ /* 0x000fc40000f21670 */
[----:B------:R-:W-:Y:S02]  /*14e70*/  ISETP.NE.AND P6, PT, R71, RZ, PT ;  /* 0x000000ff4700720c */ /* 0x000fe40003fc5270 */
[----:B------:R-:W-:Y:S02]  /*14e80*/  FMNMX.FTZ R3, R68, R3, !PT ;  /* 0x0000000344037209 */ /* 0x000fe40007810000 */
[----:B------:R-:W-:Y:S02]  /*14e90*/  FSEL R92, R8, -INF , !P1 ;  /* 0xff800000085c7808 */ /* 0x000fe40004800000 */
[----:B------:R-:W-:Y:S02]  /*14ea0*/  ISETP.GT.AND P1, PT, R35, 0x18, !P6 ;  /* 0x000000182300780c */ /* 0x000fe40007724270 */
[----:B------:R-:W-:Y:S02]  /*14eb0*/  FMNMX.FTZ R3, R64, R3, !PT ;  /* 0x0000000340037209 */ /* 0x000fe40007810000 */
[----:B------:R-:W-:-:S02]  /*14ec0*/  ISETP.LT.OR P1, PT, R98, 0x19, P1 ;  /* 0x000000196200780c */ /* 0x000fc40000f21670 */
[----:B------:R-:W-:Y:S02]  /*14ed0*/  FMNMX.FTZ R3, R38, R3, !PT ;  /* 0x0000000326037209 */ /* 0x000fe40007810000 */
[----:B------:R-:W-:Y:S02]  /*14ee0*/  ISETP.NE.AND P5, PT, R73, RZ, PT ;  /* 0x000000ff4900720c */ /* 0x000fe40003fa5270 */
[----:B------:R-:W-:Y:S02]  /*14ef0*/  FSEL R14, R14, -INF , !P1 ;  /* 0xff8000000e0e7808 */ /* 0x000fe40004800000 */
        /* <DEDUP_REMOVED lines=11> */
[----:B------:R-:W-:Y:S02]  /*14fb0*/  FMNMX.FTZ R3, R46, R3, !PT ;  /* 0x000000032e037209 */ /* 0x000fe40007810000 */
        /* <DEDUP_REMOVED lines=10> */
[C---:B------:R-:W-:Y:S02]  /*15060*/  ISETP.GT.AND P4, PT, R35.reuse, RZ, !P4 ;  /* 0x000000ff2300720c */ /* 0x040fe40006784270 */
[----:B------:R-:W-:Y:S02]  /*15070*/  ISETP.GT.AND P1, PT, R35, 0x28, !P1 ;  /* 0x000000282300780c */ /* 0x000fe40004f24270 */
[----:B------:R-:W-:Y:S02]  /*15080*/  FMNMX.FTZ R3, R54, R3, !PT ;  /* 0x0000000336037209 */ /* 0x000fe40007810000 */
[C---:B------:R-:W-:Y:S02]  /*15090*/  ISETP.LT.OR P4, PT, R98.reuse, 0x1, P4 ;  /* 0x000000016200780c */ /* 0x040fe40002781670 */
[----:B------:R-:W-:-:S02]  /*150a0*/  ISETP.LT.OR P1, PT, R98, 0x29, P1 ;  /* 0x000000296200780c */ /* 0x000fc40000f21670 */
[----:B------:R-:W-:Y:S02]  /*150b0*/  FMNMX.FTZ R3, R34, R3, !PT ;  /* 0x0000000322037209 */ /* 0x000fe40007810000 */
[----:B------:R-:W-:Y:S02]  /*150c0*/  FSEL R7, R0, -INF , !P4 ;  /* 0xff80000000077808 */ /* 0x000fe40006000000 */
[----:B------:R-:W-:Y:S02]  /*150d0*/  FSEL R8, R27, -INF , !P1 ;  /* 0xff8000001b087808 */ /* 0x000fe40004800000 */
[----:B------:R-:W-:Y:S02]  /*150e0*/  FMNMX.FTZ R0, R12, R3, !PT ;  /* 0x000000030c007209 */ /* 0x000fe40007810000 */
[----:B------:R-:W-:Y:S02]  /*150f0*/  ISETP.NE.AND P1, PT, R81, RZ, PT ;  /* 0x000000ff5100720c */ /* 0x000fe40003f25270 */
[----:B------:R-:W-:Y:S01]  /*15100*/  FMNMX.FTZ R9, R7, R96, !PT ;  /* 0x0000006007097209 */ /* 0x000fe20007810000 */
[----:B------:R-:W0:Y:S01]  /*15110*/  SHFL.BFLY PT, R3, R0, 0x2, 0x1f ;  /* 0x0c401f0000037f89 */ /* 0x000e2200000e0000 */
[----:B------:R-:W-:-:S02]  /*15120*/  ISETP.GT.AND P1, PT, R35, 0x29, !P1 ;  /* 0x000000292300780c */ /* 0x000fc40004f24270 */
[----:B------:R-:W-:Y:S02]  /*15130*/  FMNMX.FTZ R9, R4, R9, !PT ;  /* 0x0000000904097209 */ /* 0x000fe40007810000 */
[----:B------:R-:W-:Y:S02]  /*15140*/  ISETP.LT.OR P1, PT, R98, 0x2a, P1 ;  /* 0x0000002a6200780c */ /* 0x000fe40000f21670 */
[----:B------:R-:W-:Y:S02]  /*15150*/  FMNMX.FTZ R9, R94, R9, !PT ;  /* 0x000000095e097209 */ /* 0x000fe40007810000 */
[----:B------:R-:W-:Y:S02]  /*15160*/  FSEL R86, R26, -INF , !P1 ;  /* 0xff8000001a567808 */ /* 0x000fe40004800000 */
[----:B------:R-:W-:Y:S02]  /*15170*/  ISETP.NE.AND P1, PT, R83, RZ, PT ;  /* 0x000000ff5300720c */ /* 0x000fe40003f25270 */
[----:B------:R-:W-:-:S02]  /*15180*/  ISETP.NE.AND P6, PT, R47, RZ, PT ;  /* 0x000000ff2f00720c */ /* 0x000fc40003fc5270 */
[----:B------:R-:W-:Y:S02]  /*15190*/  ISETP.GT.AND P1, PT, R35, 0x30, !P1 ;  /* 0x000000302300780c */ /* 0x000fe40004f24270 */
[----:B------:R-:W-:Y:S02]  /*151a0*/  ISETP.NE.AND P5, PT, R49, RZ, PT ;  /* 0x000000ff3100720c */ /* 0x000fe40003fa5270 */
[----:B------:R-:W-:Y:S02]  /*151b0*/  ISETP.LT.OR P1, PT, R98, 0x31, P1 ;  /* 0x000000316200780c */ /* 0x000fe40000f21670 */
[----:B------:R-:W-:Y:S02]  /*151c0*/  ISETP.GT.AND P2, PT, R35, 0x51, !P2 ;  /* 0x000000512300780c */ /* 0x000fe40005744270 */
[----:B------:R-:W-:Y:S02]  /*151d0*/  FSEL R30, R30, -INF , !P1 ;  /* 0xff8000001e1e7808 */ /* 0x000fe40004800000 */
[----:B------:R-:W-:-:S02]  /*151e0*/  ISETP.NE.AND P1, PT, R85, RZ, PT ;  /* 0x000000ff5500720c */ /* 0x000fc40003f25270 */
[----:B0-----:R-:W-:Y:S02]  /*151f0*/  FMNMX.FTZ R13, R0, R3, !PT ;  /* 0x00000003000d7209 */ /* 0x001fe40007810000 */
[C---:B------:R-:W-:Y:S02]  /*15200*/  ISETP.GT.AND P1, PT, R35.reuse, 0x31, !P1 ;  /* 0x000000312300780c */ /* 0x040fe40004f24270 */
[----:B------:R-:W-:Y:S01]  /*15210*/  ISETP.GT.AND P3, PT, R35, 0x58, !P3 ;  /* 0x000000582300780c */ /* 0x000fe20005f64270 */
[----:B------:R-:W0:Y:S01]  /*15220*/  SHFL.BFLY PT, R100, R13, 0x1, 0x1f ;  /* 0x0c201f000d647f89 */ /* 0x000e2200000e0000 */
[C---:B------:R-:W-:Y:S02]  /*15230*/  ISETP.LT.OR P1, PT, R98.reuse, 0x32, P1 ;  /* 0x000000326200780c */ /* 0x040fe40000f21670 */
[----:B------:R-:W-:Y:S02]  /*15240*/  ISETP.LT.OR P2, PT, R98, 0x52, P2 ;  /* 0x000000526200780c */ /* 0x000fe40001741670 */
[----:B------:R-:W-:-:S02]  /*15250*/  FSEL R26, R29, -INF , !P1 ;  /* 0xff8000001d1a7808 */ /* 0x000fc40004800000 */
[----:B------:R-:W-:Y:S02]  /*15260*/  ISETP.NE.AND P1, PT, R87, RZ, PT ;  /* 0x000000ff5700720c */ /* 0x000fe40003f25270 */
[----:B------:R-:W-:Y:S02]  /*15270*/  ISETP.LT.OR P3, PT, R98, 0x59, P3 ;  /* 0x000000596200780c */ /* 0x000fe40001f61670 */
[----:B------:R-:W-:Y:S02]  /*15280*/  ISETP.GT.AND P1, PT, R35, 0x38, !P1 ;  /* 0x000000382300780c */ /* 0x000fe40004f24270 */
[----:B------:R-:W-:Y:S02]  /*15290*/  FSEL R20, R20, -INF , !P2 ;  /* 0xff80000014147808 */ /* 0x000fe40005000000 */
[----:B------:R-:W-:Y:S02]  /*152a0*/  ISETP.LT.OR P1, PT, R98, 0x39, P1 ;  /* 0x000000396200780c */ /* 0x000fe40000f21670 */
[----:B------:R-:W-:-:S02]  /*152b0*/  FSEL R28, R28, -INF , !P3 ;  /* 0xff8000001c1c7808 */ /* 0x000fc40005800000 */
[----:B------:R-:W-:Y:S02]  /*152c0*/  FSEL R82, R31, -INF , !P1 ;  /* 0xff8000001f527808 */ /* 0x000fe40004800000 */
[----:B------:R-:W-:Y:S02]  /*152d0*/  ISETP.NE.AND P1, PT, R45, RZ, PT ;  /* 0x000000ff2d00720c */ /* 0x000fe40003f25270 */
[----:B0-----:R-:W-:Y:S02]  /*152e0*/  FMNMX.FTZ R3, R13, R100, !PT ;  /* 0x000000640d037209 */ /* 0x001fe40007810000 */
[----:B------:R-:W-:Y:S02]  /*152f0*/  ISETP.GT.AND P1, PT, R35, 0x39, !P1 ;  /* 0x000000392300780c */ /* 0x000fe40004f24270 */
[----:B------:R-:W-:Y:S01]  /*15300*/  FMNMX.FTZ R13, R6, R9, !PT ;  /* 0x00000009060d7209 */ /* 0x000fe20007810000 */
[----:B------:R-:W-:Y:S01]  /*15310*/  FMUL.FTZ R21, R3, R5 ;  /* 0x0000000503157220 */ /* 0x000fe20000410000 */
        /* <DEDUP_REMOVED lines=15> */
[----:B------:R-:W-:Y:S02]  /*15410*/  FMNMX.FTZ R27, R86, R27, !PT ;  /* 0x0000001b561b7209 */ /* 0x000fe40007810000 */
[----:B------:R-:W-:Y:S02]  /*15420*/  ISETP.GT.AND P1, PT, R35, 0x48, !P5 ;  /* 0x000000482300780c */ /* 0x000fe40006f24270 */
[----:B------:R-:W-:Y:S02]  /*15430*/  FMNMX.FTZ R29, R30, R27, !PT ;  /* 0x0000001b1e1d7209 */ /* 0x000fe40007810000 */
[----:B------:R-:W-:-:S02]  /*15440*/  ISETP.LT.OR P1, PT, R98, 0x49, P1 ;  /* 0x000000496200780c */ /* 0x000fc40000f21670 */
[----:B------:R-:W-:Y:S02]  /*15450*/  FMNMX.FTZ R29, R26, R29, !PT ;  /* 0x0000001d1a1d7209 */ /* 0x000fe40007810000 */
[----:B------:R-:W-:Y:S02]  /*15460*/  FSEL R40, R40, -INF , !P1 ;  /* 0xff80000028287808 */ /* 0x000fe40004800000 */
[----:B------:R-:W-:Y:S02]  /*15470*/  FSETP.NEU.FTZ.AND P1, PT, R3, -INF , PT ;  /* 0xff8000000300780b */ /* 0x000fe40003f3d000 */
[----:B------:R-:W-:Y:S02]  /*15480*/  ISETP.NE.AND P5, PT, R91, RZ, PT ;  /* 0x000000ff5b00720c */ /* 0x000fe40003fa5270 */
[----:B------:R-:W-:Y:S02]  /*15490*/  FMNMX.FTZ R29, R82, R29, !PT ;  /* 0x0000001d521d7209 */ /* 0x000fe40007810000 */
[----:B------:R-:W-:-:S02]  /*154a0*/  FSEL R21, R21, RZ, P1 ;  /* 0x000000ff15157208 */ /* 0x000fc40000800000 */
[----:B------:R-:W-:Y:S02]  /*154b0*/  ISETP.GT.AND P1, PT, R35, 0x49, !P5 ;  /* 0x000000492300780c */ /* 0x000fe40006f24270 */
[----:B------:R-:W-:Y:S01]  /*154c0*/  FMNMX.FTZ R29, R32, R29, !PT ;  /* 0x0000001d201d7209 */ /* 0x000fe20007810000 */
[-CC-:B------:R-:W-:Y:S01]  /*154d0*/  FFMA.FTZ R0, R66, R5.reuse, -R21.reuse ;  /* 0x0000000542007223 */ /* 0x180fe20000010815 */
[----:B------:R-:W-:Y:S01]  /*154e0*/  ISETP.LT.OR P1, PT, R98, 0x4a, P1 ;  /* 0x0000004a6200780c */ /* 0x000fe20000f21670 */
[-CC-:B------:R-:W-:Y:S01]  /*154f0*/  FFMA.FTZ R182, R38, R5.reuse, -R21.reuse ;  /* 0x0000000526b67223 */ /* 0x180fe20000010815 */
[----:B------:R-:W-:Y:S01]  /*15500*/  ISETP.NE.AND P6, PT, R41, RZ, PT ;  /* 0x000000ff2900720c */ /* 0x000fe20003fc5270 */
[--C-:B------:R-:W-:Y:S01]  /*15510*/  FFMA.FTZ R188, R102, R5, -R21.reuse ;  /* 0x0000000566bc7223 */ /* 0x100fe20000010815 */
[----:B------:R-:W-:Y:S01]  /*15520*/  FMNMX.FTZ R31, R36, R29, !PT ;  /* 0x0000001d241f7209 */ /* 0x000fe20007810000 */
[-CC-:B------:R-:W-:Y:S01]  /*15530*/  FFMA.FTZ R72, R72, R5.reuse, -R21.reuse ;  /* 0x0000000548487223 */ /* 0x180fe20000010815 */
[----:B------:R-:W-:Y:S01]  /*15540*/  FSEL R100, R33, -INF , !P1 ;  /* 0xff80000021647808 */ /* 0x000fe20004800000 */
[----:B------:R0:W-:Y:S01]  /*15550*/  MUFU.EX2 R29, R0 ;  /* 0x00000000001d7308 */ /* 0x0001e20000000800 */
[----:B------:R-:W-:Y:S01]  /*15560*/  ISETP.GT.AND P1, PT, R35, 0x50, !P6 ;  /* 0x000000502300780c */ /* 0x000fe20007724270 */
[--C-:B------:R-:W-:Y:S01]  /*15570*/  FFMA.FTZ R190, R80, R5, -R21.reuse ;  /* 0x0000000550be7223 */ /* 0x100fe20000010815 */
[----:B------:R-:W-:Y:S01]  /*15580*/  FMNMX.FTZ R31, R84, R31, !PT ;  /* 0x0000001f541f7209 */ /* 0x000fe20007810000 */
[-CC-:B------:R-:W-:Y:S01]  /*15590*/  FFMA.FTZ R74, R74, R5.reuse, -R21.reuse ;  /* 0x000000054a4a7223 */ /* 0x180fe20000010815 */
[----:B------:R-:W-:Y:S01]  /*155a0*/  ISETP.LT.OR P1, PT, R98, 0x51, P1 ;  /* 0x000000516200780c */ /* 0x000fe20000f21670 */
[--C-:B------:R-:W-:Y:S01]  /*155b0*/  FFMA.FTZ R184, R78, R5, -R21.reuse ;  /* 0x000000054eb87223 */ /* 0x100fe20000010815 */
[----:B------:R-:W-:Y:S01]  /*155c0*/  FMNMX.FTZ R31, R40, R31, !PT ;  /* 0x0000001f281f7209 */ /* 0x000fe20007810000 */
[----:B------:R-:W-:Y:S01]  /*155d0*/  MUFU.EX2 R188, R188 ;  /* 0x000000bc00bc7308 */ /* 0x000fe20000000800 */
[----:B------:R-:W-:Y:S01]  /*155e0*/  ISETP.NE.AND P5, PT, R43, RZ, PT ;  /* 0x000000ff2b00720c */ /* 0x000fe20003fa5270 */
[-CC-:B------:R-:W-:Y:S01]  /*155f0*/  FFMA.FTZ R76, R76, R5.reuse, -R21.reuse ;  /* 0x000000054c4c7223 */ /* 0x180fe20000010815 */
[----:B------:R-:W-:Y:S01]  /*15600*/  FSEL R66, R25, -INF , !P1 ;  /* 0xff80000019427808 */ /* 0x000fe20004800000 */
[--C-:B------:R-:W-:Y:S01]  /*15610*/  FFMA.FTZ R25, R64, R5, -R21.reuse ;  /* 0x0000000540197223 */ /* 0x100fe20000010815 */
[----:B------:R-:W-:Y:S01]  /*15620*/  FMNMX.FTZ R31, R100, R31, !PT ;  /* 0x0000001f641f7209 */ /* 0x000fe20007810000 */
[--C-:B------:R-:W-:Y:S01]  /*15630*/  FFMA.FTZ R186, R70, R5, -R21.reuse ;  /* 0x0000000546ba7223 */ /* 0x100fe20000010815 */
[----:B------:R-:W-:Y:S01]  /*15640*/  ISETP.GT.AND P4, PT, R35, 0x59, !P5 ;  /* 0x000000592300780c */ /* 0x000fe20006f84270 */
[----:B------:R-:W1:Y:S01]  /*15650*/  MUFU.EX2 R9, R72 ;  /* 0x0000004800097308 */ /* 0x000e620000000800 */
[----:B------:R-:W-:Y:S01]  /*15660*/  FMNMX.FTZ R31, R66, R31, !PT ;  /* 0x0000001f421f7209 */ /* 0x000fe20007810000 */
[-CC-:B------:R-:W-:Y:S01]  /*15670*/  FFMA.FTZ R180, R68, R5.reuse, -R21.reuse ;  /* 0x0000000544b47223 */ /* 0x180fe20000010815 */
[----:B------:R-:W-:Y:S01]  /*15680*/  ISETP.LT.OR P4, PT, R98, 0x5a, P4 ;  /* 0x0000005a6200780c */ /* 0x000fe20002781670 */
[--C-:B------:R-:W-:Y:S01]  /*15690*/  FFMA.FTZ R176, R48, R5, -R21.reuse ;  /* 0x0000000530b07223 */ /* 0x100fe20000010815 */
[----:B------:R-:W-:Y:S01]  /*156a0*/  FMNMX.FTZ R31, R20, R31, !PT ;  /* 0x0000001f141f7209 */ /* 0x000fe20007810000 */
[--C-:B------:R-:W-:Y:S01]  /*156b0*/  FFMA.FTZ R178, R42, R5, -R21.reuse ;  /* 0x000000052ab27223 */ /* 0x100fe20000010815 */
[----:B------:R-:W-:Y:S01]  /*156c0*/  FSEL R64, R15, -INF , !P4 ;  /* 0xff8000000f407808 */ /* 0x000fe20006000000 */
[----:B------:R-:W2:Y:S01]  /*156d0*/  MUFU.EX2 R190, R190 ;  /* 0x000000be00be7308 */ /* 0x000ea20000000800 */
[----:B------:R-:W-:Y:S01]  /*156e0*/  FMNMX.FTZ R31, R28, R31, !PT ;  /* 0x0000001f1c1f7209 */ /* 0x000fe20007810000 */
[-CC-:B------:R-:W-:Y:S01]  /*156f0*/  FFMA.FTZ R15, R52, R5.reuse, -R21.reuse ;  /* 0x00000005340f7223 */ /* 0x180fe20000010815 */
[-CC-:B------:R-:W-:Y:S01]  /*15700*/  FFMA.FTZ R33, R60, R5.reuse, -R21.reuse ;  /* 0x000000053c217223 */ /* 0x180fe20000010815 */
[--C-:B------:R-:W-:Y:S01]  /*15710*/  FFMA.FTZ R172, R46, R5, -R21.reuse ;  /* 0x000000052eac7223 */ /* 0x100fe20000010815 */
[----:B0-----:R-:W-:Y:S01]  /*15720*/  FMNMX.FTZ R0, R64, R31, !PT ;  /* 0x0000001f40007209 */ /* 0x001fe20007810000 */
[-CC-:B------:R-:W-:Y:S01]  /*15730*/  FFMA.FTZ R31, R62, R5.reuse, -R21.reuse ;  /* 0x000000053e1f7223 */ /* 0x180fe20000010815 */
[-CC-:B------:R-:W-:Y:S01]  /*15740*/  FFMA.FTZ R174, R50, R5.reuse, -R21.reuse ;  /* 0x0000000532ae7223 */ /* 0x180fe20000010815 */
[-CC-:B------:R-:W-:Y:S01]  /*15750*/  FFMA.FTZ R37, R56, R5.reuse, -R21.reuse ;  /* 0x0000000538257223 */ /* 0x180fe20000010815 */
[-CC-:B------:R-:W-:Y:S01]  /*15760*/  FFMA.FTZ R168, R44, R5.reuse, -R21.reuse ;  /* 0x000000052ca87223 */ /* 0x180fe20000010815 */
[----:B------:R-:W0:Y:S01]  /*15770*/  SHFL.BFLY PT, R35, R0, 0x2, 0x1f ;  /* 0x0c401f0000237f89 */ /* 0x000e2200000e0000 */
[-CC-:B------:R-:W-:Y:S01]  /*15780*/  FFMA.FTZ R39, R54, R5.reuse, -R21.reuse ;  /* 0x0000000536277223 */ /* 0x180fe20000010815 */
[----:B------:R-:W-:Y:S01]  /*15790*/  FFMA.FTZ R170, R34, R5, -R21 ;  /* 0x0000000522aa7223 */ /* 0x000fe20000010815 */
[----:B------:R-:W3:Y:S01]  /*157a0*/  MUFU.EX2 R13, R74 ;  /* 0x0000004a000d7308 */ /* 0x000ee20000000800 */
[----:B------:R-:W-:-:S07]  /*157b0*/  ISETP.NE.AND P5, PT, R95, 0x1, PT ;  /* 0x000000015f00780c */ /* 0x000fce0003fa5270 */
[----:B------:R-:W4:Y:S06]  /*157c0*/  MUFU.EX2 R184, R184 ;  /* 0x000000b800b87308 */ /* 0x000f2c0000000800 */
[----:B------:R-:W5:Y:S02]  /*157d0*/  @P5 LDC R42, c[0x0][0x44c] ;  /* 0x00011300ff2a5b82 */ /* 0x000f640000000800 */
[----:B------:R-:W4:Y:S01]  /*157e0*/  MUFU.EX2 R27, R76 ;  /* 0x0000004c001b7308 */ /* 0x000f220000000800 */
[----:B0-----:R-:W-:Y:S01]  /*157f0*/  FMNMX.FTZ R38, R0, R35, !PT ;  /* 0x0000002300267209 */ /* 0x001fe20007810000 */
[-CC-:B------:R-:W-:Y:S01]  /*15800*/  FFMA.FTZ R35, R58, R5.reuse, -R21.reuse ;  /* 0x000000053a237223 */ /* 0x180fe20000010815 */
[----:B------:R-:W-:-:S05]  /*15810*/  FFMA.FTZ R21, R12, R5, -R21 ;  /* 0x000000050c157223 */ /* 0x000fca0000010815 */
[----:B------:R-:W0:Y:S01]  /*15820*/  MUFU.EX2 R186, R186 ;  /* 0x000000ba00ba7308 */ /* 0x000e220000000800 */
[----:B------:R-:W1:Y:S01]  /*15830*/  @P5 LDC R45, c[0x0][0x450] ;  /* 0x00011400ff2d5b82 */ /* 0x000e620000000800 */
[----:B------:R-:W2:Y:S06]  /*15840*/  SHFL.BFLY PT, R41, R38, 0x1, 0x1f ;  /* 0x0c201f0026297f89 */ /* 0x000eac00000e0000 */
[----:B------:R-:W-:Y:S01]  /*15850*/  MUFU.EX2 R180, R180 ;  /* 0x000000b400b47308 */ /* 0x000fe20000000800 */
[----:B-----5:R-:W-:-:S07]  /*15860*/  @P5 IMAD.HI.U32 R42, R93, R42, RZ ;  /* 0x0000002a5d2a5227 */ /* 0x020fce00078e00ff */
[----:B------:R-:W-:Y:S08]  /*15870*/  MUFU.EX2 R25, R25 ;  /* 0x0000001900197308 */ /* 0x000ff00000000800 */
[----:B------:R-:W-:Y:S01]  /*15880*/  MUFU.EX2 R182, R182 ;  /* 0x000000b600b67308 */ /* 0x000fe20000000800 */
[----:B--2---:R-:W-:Y:S01]  /*15890*/  FMNMX.FTZ R0, R38, R41, !PT ;  /* 0x0000002926007209 */ /* 0x004fe20007810000 */
[----:B------:R-:W-:Y:S01]  /*158a0*/  IMAD.MOV.U32 R38, RZ, RZ, R93 ;  /* 0x000000ffff267224 */ /* 0x000fe200078e005d */
[----:B-1----:R-:W-:-:S02]  /*158b0*/  @P5 SHF.R.U32.HI R38, RZ, R45, R42 ;  /* 0x0000002dff265219 */ /* 0x002fc4000001162a */
[C---:B------:R-:W-:Y:S01]  /*158c0*/  FSETP.NEU.FTZ.AND P1, PT, R0.reuse, -INF , PT ;  /* 0xff8000000000780b */ /* 0x040fe20003f3d000 */
[----:B------:R-:W-:Y:S02]  /*158d0*/  FMUL.FTZ R41, R0, R5 ;  /* 0x0000000500297220 */ /* 0x000fe40000410000 */
[----:B------:R-:W-:Y:S01]  /*158e0*/  MUFU.EX2 R15, R15 ;  /* 0x0000000f000f7308 */ /* 0x000fe20000000800 */
[----:B------:R-:W-:Y:S01]  /*158f0*/  ISETP.GE.AND P5, PT, R11, 0x1, PT ;  /* 0x000000010b00780c */ /* 0x000fe20003fa6270 */
[----:B------:R-:W-:Y:S01]  /*15900*/  IMAD.IADD R137, R137, 0x1, R38 ;  /* 0x0000000189897824 */ /* 0x000fe200078e0226 */
[----:B------:R-:W-:-:S04]  /*15910*/  FSEL R41, R41, RZ, P1 ;  /* 0x000000ff29297208 */ /* 0x000fc80000800000 */
[----:B------:R-:W-:Y:S01]  /*15920*/  IADD3 R10, R137, R10, RZ ;  /* 0x0000000a890a7210 */ /* 0x000fe20007ffe0ff */
[----:B------:R-:W-:Y:S01]  /*15930*/  MUFU.EX2 R176, R176 ;  /* 0x000000b000b07308 */ /* 0x000fe20000000800 */
[-CC-:B------:R-:W-:Y:S01]  /*15940*/  FFMA.FTZ R189, R7, R5.reuse, -R41.reuse ;  /* 0x0000000507bd7223 */ /* 0x180fe20000010829 */
[-CC-:B------:R-:W-:Y:S01]  /*15950*/  FFMA.FTZ R12, R96, R5.reuse, -R41.reuse ;  /* 0x00000005600c7223 */ /* 0x180fe20000010829 */
[-CC-:B------:R-:W-:Y:S01]  /*15960*/  FFMA.FTZ R191, R4, R5.reuse, -R41.reuse ;  /* 0x0000000504bf7223 */ /* 0x180fe20000010829 */
[-C--:B------:R-:W-:Y:S01]  /*15970*/  FFMA.FTZ R4, R94, R5.reuse, -R41 ;  /* 0x000000055e047223 */ /* 0x080fe20000010829 */
[----:B------:R-:W-:Y:S01]  /*15980*/  FADD.FTZ R7, R188, R9 ;  /* 0x00000009bc077221 */ /* 0x000fe20000010000 */
[-CC-:B------:R-:W-:Y:S01]  /*15990*/  FFMA.FTZ R185, R6, R5.reuse, -R41.reuse ;  /* 0x0000000506b97223 */ /* 0x180fe20000010829 */
[-C--:B------:R-:W-:Y:S01]  /*159a0*/  FFMA.FTZ R183, R8, R5.reuse, -R41 ;  /* 0x0000000508b77223 */ /* 0x080fe20000010829 */
[----:B------:R-:W-:Y:S01]  /*159b0*/  MUFU.EX2 R189, R189 ;  /* 0x000000bd00bd7308 */ /* 0x000fe20000000800 */
[----:B------:R-:W-:Y:S01]  /*159c0*/  FADD.FTZ R8, R190, R7 ;  /* 0x00000007be087221 */ /* 0x000fe20000010000 */
[-CC-:B------:R-:W-:Y:S01]  /*159d0*/  FFMA.FTZ R6, R92, R5.reuse, -R41.reuse ;  /* 0x000000055c067223 */ /* 0x180fe20000010829 */
[-CC-:B------:R-:W-:Y:S01]  /*159e0*/  FFMA.FTZ R187, R14, R5.reuse, -R41.reuse ;  /* 0x000000050ebb7223 */ /* 0x180fe20000010829 */
[-CC-:B------:R-:W-:Y:S01]  /*159f0*/  FFMA.FTZ R177, R30, R5.reuse, -R41.reuse ;  /* 0x000000051eb17223 */ /* 0x180fe20000010829 */
[----:B---3--:R-:W-:Y:S01]  /*15a00*/  FADD.FTZ R7, R13, R8 ;  /* 0x000000080d077221 */ /* 0x008fe20000010000 */
[-CC-:B------:R-:W-:Y:S01]  /*15a10*/  FFMA.FTZ R14, R90, R5.reuse, -R41.reuse ;  /* 0x000000055a0e7223 */ /* 0x180fe20000010829 */
[-C--:B------:R-:W-:Y:S01]  /*15a20*/  FFMA.FTZ R181, R24, R5.reuse, -R41 ;  /* 0x0000000518b57223 */ /* 0x080fe20000010829 */
[----:B------:R-:W1:Y:S01]  /*15a30*/  MUFU.EX2 R12, R12 ;  /* 0x0000000c000c7308 */ /* 0x000e620000000800 */
[----:B----4-:R-:W-:Y:S01]  /*15a40*/  FADD.FTZ R30, R184, R7 ;  /* 0x00000007b81e7221 */ /* 0x010fe20000010000 */
[-CC-:B------:R-:W-:Y:S01]  /*15a50*/  FFMA.FTZ R24, R88, R5.reuse, -R41.reuse ;  /* 0x0000000558187223 */ /* 0x180fe20000010829 */
[-CC-:B------:R-:W-:Y:S01]  /*15a60*/  FFMA.FTZ R34, R86, R5.reuse, -R41.reuse ;  /* 0x0000000556227223 */ /* 0x180fe20000010829 */
[-CC-:B------:R-:W-:Y:S01]  /*15a70*/  FFMA.FTZ R173, R36, R5.reuse, -R41.reuse ;  /* 0x0000000524ad7223 */ /* 0x180fe20000010829 */
[----:B------:R-:W-:Y:S01]  /*15a80*/  FADD.FTZ R43, R27, R30 ;  /* 0x0000001e1b2b7221 */ /* 0x000fe20000010000 */
[-CC-:B------:R-:W-:Y:S01]  /*15a90*/  FFMA.FTZ R30, R32, R5.reuse, -R41.reuse ;  /* 0x00000005201e7223 */ /* 0x180fe20000010829 */
[-C--:B------:R-:W-:Y:S01]  /*15aa0*/  FFMA.FTZ R26, R26, R5.reuse, -R41 ;  /* 0x000000051a1a7223 */ /* 0x080fe20000010829 */
[----:B------:R-:W2:Y:S01]  /*15ab0*/  MUFU.EX2 R191, R191 ;  /* 0x000000bf00bf7308 */ /* 0x000ea20000000800 */
[----:B0-----:R-:W-:Y:S01]  /*15ac0*/  FADD.FTZ R32, R186, R43 ;  /* 0x0000002bba207221 */ /* 0x001fe20000010000 */
[-CC-:B------:R-:W-:Y:S01]  /*15ad0*/  FFMA.FTZ R179, R82, R5.reuse, -R41.reuse ;  /* 0x0000000552b37223 */ /* 0x180fe20000010829 */
[-CC-:B------:R-:W-:Y:S01]  /*15ae0*/  FFMA.FTZ R40, R40, R5.reuse, -R41.reuse ;  /* 0x0000000528287223 */ /* 0x180fe20000010829 */
[----:B------:R-:W-:Y:S01]  /*15af0*/  F2FP.F16.F32.PACK_AB R188, R9, R188 ;  /* 0x000000bc09bc723e */ /* 0x000fe200000000ff */
[----:B------:R-:W-:Y:S01]  /*15b00*/  FADD.FTZ R43, R29, R32 ;  /* 0x000000201d2b7221 */ /* 0x000fe20000010000 */
[-CC-:B------:R-:W-:Y:S01]  /*15b10*/  FFMA.FTZ R100, R100, R5.reuse, -R41.reuse ;  /* 0x0000000564647223 */ /* 0x180fe20000010829 */
[-C--:B------:R-:W-:Y:S01]  /*15b20*/  FFMA.FTZ R66, R66, R5.reuse, -R41 ;  /* 0x0000000542427223 */ /* 0x080fe20000010829 */
[----:B------:R-:W0:Y:S01]  /*15b30*/  MUFU.EX2 R4, R4 ;  /* 0x0000000400047308 */ /* 0x000e220000000800 */
[----:B-1----:R-:W-:Y:S01]  /*15b40*/  FADD.FTZ R8, R189, R12 ;  /* 0x0000000cbd087221 */ /* 0x002fe20000010000 */
[----:B------:R-:W-:Y:S01]  /*15b50*/  FADD.FTZ R32, R180, R43 ;  /* 0x0000002bb4207221 */ /* 0x000fe20000010000 */
[-CC-:B------:R-:W-:Y:S01]  /*15b60*/  FFMA.FTZ R20, R20, R5.reuse, -R41.reuse ;  /* 0x0000000514147223 */ /* 0x180fe20000010829 */
[-CC-:B------:R-:W-:Y:S01]  /*15b70*/  FFMA.FTZ R28, R28, R5.reuse, -R41.reuse ;  /* 0x000000051c1c7223 */ /* 0x180fe20000010829 */
[----:B------:R-:W-:Y:S01]  /*15b80*/  F2FP.F16.F32.PACK_AB R190, R13, R190 ;  /* 0x000000be0dbe723e */ /* 0x000fe200000000ff */
[----:B------:R-:W-:Y:S01]  /*15b90*/  FADD.FTZ R43, R25, R32 ;  /* 0x00000020192b7221 */ /* 0x000fe20000010000 */
[-C--:B------:R-:W-:Y:S01]  /*15ba0*/  FFMA.FTZ R32, R84, R5.reuse, -R41 ;  /* 0x0000000554207223 */ /* 0x080fe20000010829 */
[----:B------:R-:W1:Y:S01]  /*15bb0*/  MUFU.EX2 R185, R185 ;  /* 0x000000b900b97308 */ /* 0x000e620000000800 */
[----:B--2---:R-:W-:Y:S01]  /*15bc0*/  FADD.FTZ R7, R191, R8 ;  /* 0x00000008bf077221 */ /* 0x004fe20000010000 */
[----:B------:R-:W-:Y:S01]  /*15bd0*/  FADD.FTZ R36, R182, R43 ;  /* 0x0000002bb6247221 */ /* 0x000fe20000010000 */
[----:B------:R-:W-:Y:S01]  /*15be0*/  FFMA.FTZ R41, R64, R5, -R41 ;  /* 0x0000000540297223 */ /* 0x000fe20000010829 */
[----:B------:R-:W-:-:S02]  /*15bf0*/  F2FP.F16.F32.PACK_AB R184, R27, R184 ;  /* 0x000000b81bb8723e */ /* 0x000fc400000000ff */
[----:B------:R-:W-:Y:S01]  /*15c00*/  FADD.FTZ R43, R15, R36 ;  /* 0x000000240f2b7221 */ /* 0x000fe20000010000 */
[----:B------:R-:W-:Y:S01]  /*15c10*/  F2FP.F16.F32.PACK_AB R186, R29, R186 ;  /* 0x000000ba1dba723e */ /* 0x000fe200000000ff */
[----:B------:R-:W2:Y:S01]  /*15c20*/  MUFU.EX2 R6, R6 ;  /* 0x0000000600067308 */ /* 0x000ea20000000800 */
[----:B0-----:R-:W-:Y:S01]  /*15c30*/  FADD.FTZ R8, R4, R7 ;  /* 0x0000000704087221 */ /* 0x001fe20000010000 */
[----:B------:R-:W-:Y:S01]  /*15c40*/  FADD.FTZ R36, R176, R43 ;  /* 0x0000002bb0247221 */ /* 0x000fe20000010000 */
[----:B------:R-:W-:Y:S02]  /*15c50*/  F2FP.F16.F32.PACK_AB R191, R4, R191 ;  /* 0x000000bf04bf723e */ /* 0x000fe400000000ff */
[----:B------:R-:W-:Y:S02]  /*15c60*/  F2FP.F16.F32.PACK_AB R180, R25, R180 ;  /* 0x000000b419b4723e */ /* 0x000fe400000000ff */
[----:B------:R-:W-:Y:S01]  /*15c70*/  F2FP.F16.F32.PACK_AB R182, R15, R182 ;  /* 0x000000b60fb6723e */ /* 0x000fe200000000ff */
[----:B------:R-:W0:Y:S01]  /*15c80*/  MUFU.EX2 R187, R187 ;  /* 0x000000bb00bb7308 */ /* 0x000e220000000800 */
[----:B-1----:R-:W-:Y:S01]  /*15c90*/  FADD.FTZ R7, R185, R8 ;  /* 0x00000008b9077221 */ /* 0x002fe20000010000 */
[----:B------:R-:W-:-:S06]  /*15ca0*/  F2FP.F16.F32.PACK_AB R189, R12, R189 ;  /* 0x000000bd0cbd723e */ /* 0x000fcc00000000ff */
        /* <DEDUP_REMOVED lines=14> */
[C---:B-1----:R-:W-:Y:S01]  /*15d90*/  FADD.FTZ R43, R31.reuse, R36 ;  /* 0x000000241f2b7221 */ /* 0x042fe20000010000 */
[----:B------:R-:W-:-:S06]  /*15da0*/  F2FP.F16.F32.PACK_AB R176, R31, R176 ;  /* 0x000000b01fb0723e */ /* 0x000fcc00000000ff */
[----:B------:R-:W1:Y:S01]  /*15db0*/  MUFU.EX2 R34, R34 ;  /* 0x0000002200227308 */ /* 0x000e620000000800 */
[----:B--2---:R-:W-:-:S07]  /*15dc0*/  FADD.FTZ R7, R183, R8 ;  /* 0x00000008b7077221 */ /* 0x004fce0000010000 */
[----:B------:R-:W2:Y:S01]  /*15dd0*/  MUFU.EX2 R33, R33 ;  /* 0x0000002100217308 */ /* 0x000ea20000000800 */
[----:B0-----:R-:W-:-:S07]  /*15de0*/  FADD.FTZ R36, R178, R43 ;  /* 0x0000002bb2247221 */ /* 0x001fce0000010000 */
[----:B------:R-:W0:Y:S01]  /*15df0*/  MUFU.EX2 R177, R177 ;  /* 0x000000b100b17308 */ /* 0x000e220000000800 */
[C---:B-1----:R-:W-:Y:S01]  /*15e00*/  FADD.FTZ R8, R34.reuse, R7 ;  /* 0x0000000722087221 */ /* 0x042fe20000010000 */
[----:B------:R-:W-:-:S06]  /*15e10*/  F2FP.F16.F32.PACK_AB R183, R34, R183 ;  /* 0x000000b722b7723e */ /* 0x000fcc00000000ff */
        /* <DEDUP_REMOVED lines=9> */
[----:B------:R-:W-:-:S06]  /*15eb0*/  F2FP.F16.F32.PACK_AB R177, R26, R177 ;  /* 0x000000b11ab1723e */ /* 0x000fcc00000000ff */
[----:B------:R-:W2:Y:S01]  /*15ec0*/  MUFU.EX2 R174, R174 ;  /* 0x000000ae00ae7308 */ /* 0x000ea20000000800 */
[C---:B0-----:R-:W-:Y:S01]  /*15ed0*/  FADD.FTZ R9, R35.reuse, R36 ;  /* 0x0000002423097221 */ /* 0x041fe20000010000 */
[----:B------:R-:W-:-:S06]  /*15ee0*/  F2FP.F16.F32.PACK_AB R172, R35, R172 ;  /* 0x000000ac23ac723e */ /* 0x000fcc00000000ff */
[----:B------:R-:W0:Y:S01]  /*15ef0*/  MUFU.EX2 R30, R30 ;  /* 0x0000001e001e7308 */ /* 0x000e220000000800 */
[----:B-1----:R-:W-:-:S07]  /*15f00*/  FADD.FTZ R7, R179, R8 ;  /* 0x00000008b3077221 */ /* 0x002fce0000010000 */
        /* <DEDUP_REMOVED lines=31> */
[----:B--2---:R-:W-:Y:S01]  /*16100*/  FADD.FTZ R20, R170, R9 ;  /* 0x00000009aa147221 */ /* 0x004fe20000010000 */
[C---:B0-----:R-:W-:Y:S01]  /*16110*/  FADD.FTZ R7, R41.reuse, R4 ;  /* 0x0000000429077221 */ /* 0x041fe20000010000 */
[----:B------:R-:W-:Y:S01]  /*16120*/  F2FP.F16.F32.PACK_AB R171, R41, R28 ;  /* 0x0000001c29ab723e */ /* 0x000fe200000000ff */
[----:B------:R-:W-:Y:S02]  /*16130*/  VIADD R4, R126, 0xfffffffe ;  /* 0xfffffffe7e047836 */ /* 0x000fe40000000000 */
[C---:B-1----:R-:W-:Y:S01]  /*16140*/  FADD.FTZ R8, R21.reuse, R20 ;  /* 0x0000001415087221 */ /* 0x042fe20000010000 */
        /* <DEDUP_REMOVED lines=13> */
.L_x_5030:
[----:B------:R-:W-:-:S13]  /*16220*/  ISETP.NE.AND P1, PT, R11, 0x1, PT ;  /* 0x000000010b00780c */ /* 0x000fda0003f25270 */
[----:B------:R-:W0:Y:S02]  /*16230*/  @P1 LDC.64 R12, c[0x0][0x9e8] ;  /* 0x00027a00ff0c1b82 */ /* 0x000e240000000a00 */
[----:B0-----:R-:W-:-:S05]  /*16240*/  @P1 IMAD.HI.U32 R12, R6, R12, RZ ;  /* 0x0000000c060c1227 */ /* 0x001fca00078e00ff */
[----:B------:R-:W-:-:S07]  /*16250*/  @P1 SHF.R.U32.HI R6, RZ, R13, R12 ;  /* 0x0000000dff061219 */ /* 0x000fce000001160c */
.L_x_5031:
[----:B------:R-:W-:Y:S05]  /*16260*/  BSYNC B0 ;  /* 0x0000000000007941 */ /* 0x000fea0003800000 */
.L_x_5029:
[----:B------:R-:W-:-:S05]  /*16270*/  IMAD R11, R6, R11, R11 ;  /* 0x0000000b060b7224 */ /* 0x000fca00078e020b */
[----:B------:R-:W-:-:S07]  /*16280*/  VIMNMX R10, R10, R11, PT ;  /* 0x0000000b0a0a7248 */ /* 0x000fce0003fe0100 */
.L_x_5028:
[----:B------:R-:W2:Y:S01]  /*16290*/  LDL R12, [R1+0x44] ;  /* 0x00004400010c7983 */ /* 0x000ea20000100800 */
[----:B------:R-:W-:Y:S01]  /*162a0*/  IMAD.HI R10, R10, 0x2aaaaaab, RZ ;  /* 0x2aaaaaab0a0a7827 */ /* 0x000fe200078e02ff */
[----:B------:R-:W-:Y:S01]  /*162b0*/  ULDC UR47, c[0x0][0x9e4] ;  /* 0x00027900002f7ab9 */ /* 0x000fe20000000800 */
[----:B------:R-:W-:Y:S01]  /*162c0*/  ULDC UR46, c[0x0][0x9e4] ;  /* 0x00027900002e7ab9 */ /* 0x000fe20000000800 */
[----:B------:R-:W-:Y:S01]  /*162d0*/  ULDC UR39, c[0x0][0x9d8] ;  /* 0x0002760000277ab9 */ /* 0x000fe20000000800 */
[----:B------:R-:W-:Y:S01]  /*162e0*/  ULDC UR43, c[0x0][0x9d8] ;  /* 0x00027600002b7ab9 */ /* 0x000fe20000000800 */
[----:B------:R-:W-:Y:S01]  /*162f0*/  SHF.R.U32.HI R9, RZ, 0x1f, R10 ;  /* 0x0000001fff097819 */ /* 0x000fe2000001160a */
[----:B------:R-:W-:Y:S01]  /*16300*/  ULDC UR42, c[0x0][0x9d8] ;  /* 0x00027600002a7ab9 */ /* 0x000fe20000000800 */
[----:B------:R-:W-:Y:S01]  /*16310*/  ULDC UR50, c[0x0][0x988] ;  /* 0x0002620000327ab9 */ /* 0x000fe20000000800 */
[----:B------:R-:W-:Y:S01]  /*16320*/  ULDC UR54, c[0x0][0x988] ;  /* 0x0002620000367ab9 */ /* 0x000fe20000000800 */
[----:B------:R-:W-:Y:S01]  /*16330*/  LEA.HI.SX32 R9, R10, R9, 0x1c ;  /* 0x000000090a097211 */ /* 0x000fe200078fe2ff */
[----:B------:R-:W-:Y:S01]  /*16340*/  ULDC UR51, c[0x0][0x988] ;  /* 0x0002620000337ab9 */ /* 0x000fe20000000800 */
[----:B------:R-:W-:Y:S01]  /*16350*/  ULDC UR58, c[0x0][0x9e0] ;  /* 0x00027800003a7ab9 */ /* 0x000fe20000000800 */
[----:B------:R-:W-:Y:S01]  /*16360*/  ULDC UR55, c[0x0][0x9e0] ;  /* 0x0002780000377ab9 */ /* 0x000fe20000000800 */
[----:B------:R-:W-:Y:S01]  /*16370*/  BSSY B1, `(.L_x_5032) ;  /* 0x000040b000017945 */ /* 0x000fe20003800000 */
[----:B------:R-:W-:Y:S01]  /*16380*/  IMAD.MOV.U32 R6, RZ, RZ, 0x3f800000 ;  /* 0x3f800000ff067424 */ /* 0x000fe200078e00ff */
[----:B------:R-:W-:Y:S01]  /*16390*/  CS2R R118, SRZ ;  /* 0x0000000000767805 */ /* 0x000fe2000001ff00 */
[----:B------:R-:W-:Y:S01]  /*163a0*/  IMAD.MOV.U32 R11, RZ, RZ, 0x3f800000 ;  /* 0x3f800000ff0b7424 */ /* 0x000fe200078e00ff */
        /* <DEDUP_REMOVED lines=47> */
[----:B--2---:R-:W-:-:S04]  /*166a0*/  VIMNMX R228, R12, R9, !PT ;  /* 0x000000090ce47248 */ /* 0x004fc80007fe0100 */
[----:B------:R-:W-:-:S13]  /*166b0*/  ISETP.GE.AND P1, PT, R4, R228, PT ;  /* 0x000000e40400720c */ /* 0x000fda0003f26270 */
[----:B------:R-:W-:Y:S05]  /*166c0*/  @!P1 BRA `(.L_x_5033) ;  /* 0x0000003c00549947 */ /* 0x000fea0003800000 */
[----:B------:R-:W-:Y:S01]  /*166d0*/  BSSY B0, `(.L_x_5034) ;  /* 0x00003d0000007945 */ /* 0x000fe20003800000 */
[----:B------:R-:W-:Y:S01]  /*166e0*/  IMAD.MOV.U32 R6, RZ, RZ, 0x3f800000 ;  /* 0x3f800000ff067424 */ /* 0x000fe200078e00ff */
[----:B------:R-:W-:-:S07]  /*166f0*/  MOV R119, RZ ;  /* 0x000000ff00777202 */ /* 0x000fce0000000f00 */
.L_x_5055:
[----:B------:R-:W-:-:S05]  /*16700*/  VIADD R9, R193, 0x1 ;  /* 0x00000001c1097836 */ /* 0x000fca0000000000 */
[----:B------:R-:W-:-:S04]  /*16710*/  ISETP.NE.AND P1, PT, R9, 0x2, PT ;  /* 0x000000020900780c */ /* 0x000fc80003f25270 */
[----:B------:R-:W-:Y:S02]  /*16720*/  SEL R12, RZ, 0x1, P1 ;  /* 0x00000001ff0c7807 */ /* 0x000fe40000800000 */
[----:B------:R-:W-:Y:S02]  /*16730*/  SEL R9, R9, RZ, P1 ;  /* 0x000000ff09097207 */ /* 0x000fe40000800000 */
[----:B------:R-:W-:Y:S01]  /*16740*/  LOP3.LUT R12, R198, R12, RZ, 0x3c, !PT ;  /* 0x0000000cc60c7212 */ /* 0x000fe200078e3cff */
[----:B------:R-:W-:Y:S06]  /*16750*/  @!P0 BRA `(.L_x_5035) ;  /* 0x0000000000048947 */ /* 0x000fec0003800000 */
[----:B------:R-:W-:Y:S01]  /*16760*/  BPT.TRAP 0x1 ;  /* 0x000000040000795c */ /* 0x000fe20000300000 */
.L_x_5035:
[----:B------:R-:W-:Y:S01]  /*16770*/  IMAD R5, R9, 0x8, R2 ;  /* 0x0000000809057824 */ /* 0x000fe200078e0202 */
[----:B------:R-:W-:-:S04]  /*16780*/  SHF.L.U32 R10, R12, 0x1f, RZ ;  /* 0x0000001f0c0a7819 */ /* 0x000fc800000006ff */
[----:B------:R0:W1:Y:S01]  /*16790*/  SYNCS.PHASECHK.TRANS64.TRYWAIT P1, [R5+URZ+0x30830], R10 ;  /* 0x0308300a050075a7 */ /* 0x000062000802017f */
[----:B------:R-:W-:Y:S05]  /*167a0*/  @!P0 BRA `(.L_x_5036) ;  /* 0x0000000000048947 */ /* 0x000fea0003800000 */
[----:B------:R-:W-:Y:S01]  /*167b0*/  BPT.TRAP 0x1 ;  /* 0x000000040000795c */ /* 0x000fe20000300000 */
.L_x_5036:
[----:B------:R-:W-:Y:S01]  /*167c0*/  IMAD R126, R9, 0x900, R218 ;  /* 0x00000900097e7824 */ /* 0x000fe200078e02da */
[----:B------:R-:W-:Y:S03]  /*167d0*/  BSSY B2, `(.L_x_5037) ;  /* 0x0000006000027945 */ /* 0x000fe60003800000 */
[C---:B------:R-:W-:Y:S02]  /*167e0*/  VIADD R122, R126.reuse, 0x2 ;  /* 0x000000027e7a7836 */ /* 0x040fe40000000000 */
[----:B------:R-:W-:Y:S01]  /*167f0*/  VIADD R124, R126, 0x4 ;  /* 0x000000047e7c7836 */ /* 0x000fe20000000000 */
[----:B-1----:R-:W-:Y:S06]  /*16800*/  @P1 BRA `(.L_x_5038) ;  /* 0x0000000000081947 */ /* 0x002fec0003800000 */
[----:B------:R-:W1:Y:S02]  /*16810*/  SYNCS.PHASECHK.TRANS64.TRYWAIT P1, [R5+URZ+0x30830], R10 ;  /* 0x0308300a050075a7 */ /* 0x000e64000802017f */
[----:B-1----:R-:W-:Y:S05]  /*16820*/  @!P1 BRA `(.L_x_5039) ;  /* 0x0000018800649947 */ /* 0x002fea0003800000 */
.L_x_5038:
[----:B------:R-:W-:Y:S05]  /*16830*/  BSYNC B2 ;  /* 0x0000000000027941 */ /* 0x000fea0003800000 */
.L_x_5037:
[----:B------:R-:W2:Y:S01]  /*16840*/  LDL.64 R128, [R1+0x28] ;  /* 0x0000280001807983 */ /* 0x000ea20000100a00 */
[----:B------:R-:W-:Y:S01]  /*16850*/  IMAD.MOV.U32 R120, RZ, RZ, R126 ;  /* 0x000000ffff787224 */ /* 0x000fe200078e007e */
[----:B------:R-:W-:Y:S01]  /*16860*/  MOV R209, UR46 ;  /* 0x0000002e00d17c02 */ /* 0x000fe20008000f00 */
[----:B------:R-:W-:Y:S01]  /*16870*/  IMAD.MOV.U32 R123, RZ, RZ, 0x40000040 ;  /* 0x40000040ff7b7424 */ /* 0x000fe200078e00ff */
[----:B------:R-:W-:Y:S01]  /*16880*/  R2UR UR46, R122 ;  /* 0x000000007a2e72ca */ /* 0x000fe200000e0000 */
[----:B------:R-:W-:Y:S01]  /*16890*/  IMAD.MOV.U32 R122, RZ, RZ, R124 ;  /* 0x000000ffff7a7224 */ /* 0x000fe200078e007c */
[----:B------:R-:W-:Y:S01]  /*168a0*/  MOV R213, UR50 ;  /* 0x0000003200d57c02 */ /* 0x000fe20008000f00 */
[----:B------:R-:W-:Y:S01]  /*168b0*/  VIADD R124, R126, 0x300 ;  /* 0x000003007e7c7836 */ /* 0x000fe20000000000 */
[----:B------:R-:W-:Y:S01]  /*168c0*/  R2UR UR50, R120 ;  /* 0x00000000783272ca */ /* 0x000fe200000e0000 */
[----:B------:R-:W-:Y:S01]  /*168d0*/  VIADD R120, R126, 0x6 ;  /* 0x000000067e787836 */ /* 0x000fe20000000000 */
[----:B------:R-:W-:Y:S01]  /*168e0*/  MOV R21, UR42 ;  /* 0x0000002a00157c02 */ /* 0x000fe20008000f00 */
[----:B------:R-:W-:Y:S01]  /*168f0*/  IMAD.MOV.U32 R125, RZ, RZ, 0x40000040 ;  /* 0x40000040ff7d7424 */ /* 0x000fe200078e00ff */
[----:B------:R-:W-:Y:S01]  /*16900*/  MOV R13, UR38 ;  /* 0x00000026000d7c02 */ /* 0x000fe20008000f00 */
[----:B------:R-:W-:Y:S01]  /*16910*/  IMAD.MOV.U32 R127, RZ, RZ, 0x40000040 ;  /* 0x40000040ff7f7424 */ /* 0x000fe200078e00ff */
[----:B------:R-:W-:Y:S01]  /*16920*/  R2UR UR42, R122 ;  /* 0x000000007a2a72ca */ /* 0x000fe200000e0000 */
[----:B------:R-:W-:Y:S01]  /*16930*/  VIADD R122, R126, 0x302 ;  /* 0x000003027e7a7836 */ /* 0x000fe20000000000 */
[----:B------:R-:W-:Y:S01]  /*16940*/  R2UR UR34, R124 ;  /* 0x000000007c2272ca */ /* 0x000fe200000e0000 */
[----:B------:R-:W-:Y:S01]  /*16950*/  VIADD R124, R126, 0x306 ;  /* 0x000003067e7c7836 */ /* 0x000fe20000000000 */
[----:B------:R-:W-:Y:S01]  /*16960*/  R2UR UR38, R120 ;  /* 0x00000000782672ca */ /* 0x000fe200000e0000 */
[-C--:B------:R-:W-:Y:S01]  /*16970*/  FMUL.FTZ R24, R24, R11.reuse ;  /* 0x0000000b18187220 */ /* 0x080fe20000410000 */
[----:B------:R-:W-:Y:S01]  /*16980*/  IADD3 R120, R126, 0x304, RZ ;  /* 0x000003047e787810 */ /* 0x000fe20007ffe0ff */
[-C--:B------:R-:W-:Y:S01]  /*16990*/  FMUL.FTZ R25, R25, R11.reuse ;  /* 0x0000000b19197220 */ /* 0x080fe20000410000 */
[----:B------:R-:W-:Y:S01]  /*169a0*/  MOV R121, 0x40000040 ;  /* 0x4000004000797802 */ /* 0x000fe20000000f00 */
[-C--:B------:R-:W-:Y:S01]  /*169b0*/  FMUL.FTZ R28, R28, R11.reuse ;  /* 0x0000000b1c1c7220 */ /* 0x080fe20000410000 */
[----:B------:R-:W-:Y:S01]  /*169c0*/  MOV R212, UR51 ;  /* 0x0000003300d47c02 */ /* 0x000fe20008000f00 */
[-C--:B------:R-:W-:Y:S01]  /*169d0*/  FMUL.FTZ R29, R29, R11.reuse ;  /* 0x0000000b1d1d7220 */ /* 0x080fe20000410000 */
[----:B------:R-:W-:Y:S01]  /*169e0*/  MOV R214, UR49 ;  /* 0x0000003100d67c02 */ /* 0x000fe20008000f00 */
[-C--:B------:R-:W-:Y:S01]  /*169f0*/  FMUL.FTZ R32, R32, R11.reuse ;  /* 0x0000000b20207220 */ /* 0x080fe20000410000 */
[----:B------:R-:W-:Y:S01]  /*16a00*/  MOV R215, UR48 ;  /* 0x0000003000d77c02 */ /* 0x000fe20008000f00 */
[-C--:B------:R-:W-:Y:S01]  /*16a10*/  FMUL.FTZ R33, R33, R11.reuse ;  /* 0x0000000b21217220 */ /* 0x080fe20000410000 */
[----:B------:R-:W-:Y:S01]  /*16a20*/  R2UR UR30, R122 ;  /* 0x000000007a1e72ca */ /* 0x000fe200000e0000 */
[----:B------:R-:W-:Y:S01]  /*16a30*/  VIADD R122, R126, 0x602 ;  /* 0x000006027e7a7836 */ /* 0x000fe20000000000 */
        /* <DEDUP_REMOVED lines=8> */
[----:B------:R-:W-:Y:S01]  /*16ac0*/  MOV R208, UR47 ;  /* 0x0000002f00d07c02 */ /* 0x000fe20008000f00 */
[-C--:B------:R-:W-:Y:S01]  /*16ad0*/  FMUL.FTZ R40, R40, R11.reuse ;  /* 0x0000000b28287220 */ /* 0x080fe20000410000 */
[----:B------:R-:W-:Y:S01]  /*16ae0*/  MOV R20, UR43 ;  /* 0x0000002b00147c02 */ /* 0x000fe20008000f00 */
[-C--:B------:R-:W-:Y:S01]  /*16af0*/  FMUL.FTZ R41, R41, R11.reuse ;  /* 0x0000000b29297220 */ /* 0x080fe20000410000 */
[----:B01----:R-:W-:Y:S01]  /*16b00*/  MOV R10, UR39 ;  /* 0x00000027000a7c02 */ /* 0x003fe20008000f00 */
        /* <DEDUP_REMOVED lines=109> */
[----:B------:R-:W-:-:S11]  /*171e0*/  WARPGROUP.ARRIVE ;  /* 0x00000000000079c5 */ /* 0x000fd60000000000 */
[----:B------:R-:W-:Y:S01]  /*171f0*/  HGMMA.64x96x16.F32 R120, gdesc[UR48], RZ, !UPT, gsb0 ;  /* 0x01600000307879f0 */ /* 0x000fe2000c0008ff */
[----:B------:R-:W-:Y:S02]  /*17200*/  R2UR UR51, R212 ;  /* 0x00000000d43372ca */ /* 0x000fe400000e0000 */
[----:B------:R-:W-:Y:S02]  /*17210*/  R2UR UR50, R213 ;  /* 0x00000000d53272ca */ /* 0x000fe400000e0000 */
[----:B------:R-:W2:Y:S01]  /*17220*/  LDL.64 R212, [R1+0x20] ;  /* 0x0000200001d47983 */ /* 0x000ea20000100a00 */
[----:B------:R-:W-:Y:S02]  /*17230*/  WARPGROUP.DEPBAR.LE gsb0, 0x0 ;  /* 0x00008000000079c5 */ /* 0x000fe40000010000 */
[----:B------:R-:W-:Y:S01]  /*17240*/  WARPGROUP.ARRIVE ;  /* 0x00000000000079c5 */ /* 0x000fe20000000000 */
[----:B--2---:R-:W-:Y:S02]  /*17250*/  R2UR UR44, R212 ;  /* 0x00000000d42c72ca */ /* 0x004fe400000e0000 */
[----:B------:R-:W-:-:S02]  /*17260*/  R2UR UR45, R213 ;  /* 0x00000000d52d72ca */ /* 0x000fc400000e0000 */
[----:B------:R-:W-:Y:S01]  /*17270*/  R2UR UR49, R214 ;  /* 0x00000000d63172ca */ /* 0x000fe200000e0000 */
[----:B------:R-:W2:Y:S10]  /*17280*/  LDL.64 R212, [R1] ;  /* 0x0000000001d47983 */ /* 0x000eb40000100a00 */
[----:B------:R-:W-:Y:S01]  /*17290*/  HGMMA.64x96x16.F32 R120, gdesc[UR44], R120, gsb0 ;  /* 0x016000002c7879f0 */ /* 0x000fe20008000878 */
[----:B------:R-:W-:-:S02]  /*172a0*/  R2UR UR45, R210 ;  /* 0x00000000d22d72ca */ /* 0x000fc400000e0000 */
[----:B------:R-:W-:Y:S02]  /*172b0*/  R2UR UR44, R211 ;  /* 0x00000000d32c72ca */ /* 0x000fe400000e0000 */
[----:B------:R-:W3:Y:S01]  /*172c0*/  LDL.64 R210, [R1+0x18] ;  /* 0x0000180001d27983 */ /* 0x000ee20000100a00 */
[----:B------:R-:W-:Y:S02]  /*172d0*/  R2UR UR47, R208 ;  /* 0x00000000d02f72ca */ /* 0x000fe400000e0000 */
[----:B------:R-:W-:Y:S02]  /*172e0*/  R2UR UR46, R209 ;  /* 0x00000000d12e72ca */ /* 0x000fe400000e0000 */
[----:B------:R-:W4:Y:S01]  /*172f0*/  LDL.64 R208, [R1+0x10] ;  /* 0x0000100001d07983 */ /* 0x000f220000100a00 */
[----:B------:R-:W-:-:S03]  /*17300*/  R2UR UR48, R215 ;  /* 0x00000000d73072ca */ /* 0x000fc600000e0000 */
[----:B------:R-:W5:Y:S01]  /*17310*/  LDL.64 R214, [R1+0x8] ;  /* 0x0000080001d67983 */ /* 0x000f620000100a00 */
[----:B------:R-:W-:Y:S02]  /*17320*/  WARPGROUP.DEPBAR.LE gsb0, 0x0 ;  /* 0x00008000000079c5 */ /* 0x000fe40000010000 */
[----:B------:R-:W-:Y:S01]  /*17330*/  WARPGROUP.ARRIVE ;  /* 0x00000000000079c5 */ /* 0x000fe20000000000 */
[----:B---3--:R-:W-:Y:S02]  /*17340*/  R2UR UR40, R210 ;  /* 0x00000000d22872ca */ /* 0x008fe400000e0000 */
[----:B------:R-:W-:-:S13]  /*17350*/  R2UR UR41, R211 ;  /* 0x00000000d32972ca */ /* 0x000fda00000e0000 */
[----:B------:R-:W-:Y:S01]  /*17360*/  HGMMA.64x96x16.F32 R120, gdesc[UR40], R120, gsb0 ;  /* 0x01600000287879f0 */ /* 0x000fe20008000878 */
[----:B----4-:R-:W-:Y:S02]  /*17370*/  R2UR UR36, R208 ;  /* 0x00000000d02472ca */ /* 0x010fe400000e0000 */
[----:B------:R-:W-:Y:S02]  /*17380*/  R2UR UR37, R209 ;  /* 0x00000000d12572ca */ /* 0x000fe400000e0000 */
[----:B-----5:R-:W-:Y:S02]  /*17390*/  R2UR UR32, R214 ;  /* 0x00000000d62072ca */ /* 0x020fe400000e0000 */
[----:B------:R-:W-:Y:S01]  /*173a0*/  R2UR UR33, R215 ;  /* 0x00000000d72172ca */ /* 0x000fe200000e0000 */
[----:B------:R-:W-:Y:S02]  /*173b0*/  WARPGROUP.DEPBAR.LE gsb0, 0x0 ;  /* 0x00008000000079c5 */ /* 0x000fe40000010000 */
[----:B------:R-:W-:-:S06]  /*173c0*/  WARPGROUP.ARRIVE ;  /* 0x00000000000079c5 */ /* 0x000fcc0000000000 */
[----:B------:R-:W-:Y:S01]  /*173d0*/  HGMMA.64x96x16.F32 R120, gdesc[UR36], R120, gsb0 ;  /* 0x01600000247879f0 */ /* 0x000fe20008000878 */
[----:B--2---:R-:W-:Y:S02]  /*173e0*/  R2UR UR28, R212 ;  /* 0x00000000d41c72ca */ /* 0x004fe400000e0000 */
[----:B------:R-:W-:Y:S01]  /*173f0*/  R2UR UR29, R213 ;  /* 0x00000000d51d72ca */ /* 0x000fe200000e0000 */
        /* <DEDUP_REMOVED lines=23> */
[----:B------:R-:W-:Y:S02]  /*17570*/  R2UR UR41, R206 ;  /* 0x00000000ce2972ca */ /* 0x000fe400000e0000 */
[----:B------:R-:W-:Y:S01]  /*17580*/  R2UR UR40, R207 ;  /* 0x00000000cf2872ca */ /* 0x000fe200000e0000 */
[----:B------:R-:W-:Y:S02]  /*17590*/  WARPGROUP.DEPBAR.LE gsb0, 0x0 ;  /* 0x00008000000079c5 */ /* 0x000fe40000010000 */
[----:B------:R-:W-:-:S06]  /*175a0*/  WARPGROUP.ARRIVE ;  /* 0x00000000000079c5 */ /* 0x000fcc0000000000 */
[----:B------:R-:W-:Y:S04]  /*175b0*/  HGMMA.64x96x16.F32 R120, gdesc[UR12], R120, gsb0 ;  /* 0x016000000c7879f0 */ /* 0x000fe80008000878 */
        /* <DEDUP_REMOVED lines=15> */
[----:B------:R-:W-:Y:S01]  /*176b0*/  R2UR UR38, R13 ;  /* 0x000000000d2672ca */ /* 0x000fe200000e0000 */
[----:B------:R-:W-:Y:S02]  /*176c0*/  WARPGROUP.DEPBAR.LE gsb0, 0x0 ;  /* 0x00008000000079c5 */ /* 0x000fe40000010000 */
[----:B------:R-:W-:-:S12]  /*176d0*/  @!P0 BRA `(.L_x_5040) ;  /* 0x0000000000048947 */ /* 0x000fd80003800000 */
[----:B------:R-:W-:Y:S01]  /*176e0*/  BPT.TRAP 0x1 ;  /* 0x000000040000795c */ /* 0x000fe20000300000 */
.L_x_5040:
[----:B------:R-:W-:Y:S01]  /*176f0*/  SHF.L.U32 R6, R198, 0x1f, RZ ;  /* 0x0000001fc6067819 */ /* 0x000fe200000006ff */
[----:B------:R-:W-:-:S04]  /*17700*/  IMAD R13, R193, 0x8, R2 ;  /* 0x00000008c10d7824 */ /* 0x000fc800078e0202 */
[----:B------:R0:W1:Y:S01]  /*17710*/  SYNCS.PHASECHK.TRANS64.TRYWAIT P1, [R13+URZ+0x30850], R6 ;  /* 0x030850060d0075a7 */ /* 0x000062000802017f */
[----:B------:R-:W-:Y:S05]  /*17720*/  @!P0 BRA `(.L_x_5041) ;  /* 0x0000000000048947 */ /* 0x000fea0003800000 */
[----:B------:R-:W-:Y:S01]  /*17730*/  BPT.TRAP 0x1 ;  /* 0x000000040000795c */ /* 0x000fe20000300000 */
.L_x_5041:
[----:B------:R-:W-:Y:S04]  /*17740*/  BSSY B2, `(.L_x_5042) ;  /* 0x0000004000027945 */ /* 0x000fe80003800000 */
[----:B-1----:R-:W-:Y:S05]  /*17750*/  @P1 BRA `(.L_x_5043) ;  /* 0x0000000000081947 */ /* 0x002fea0003800000 */
[----:B------:R-:W1:Y:S02]  /*17760*/  SYNCS.PHASECHK.TRANS64.TRYWAIT P1, [R13+URZ+0x30850], R6 ;  /* 0x030850060d0075a7 */ /* 0x000e64000802017f */
[----:B-1----:R-:W-:Y:S05]  /*17770*/  @!P1 BRA `(.L_x_5044) ;  /* 0x0000017800a49947 */ /* 0x002fea0003800000 */
.L_x_5043:
[----:B------:R-:W-:Y:S05]  /*17780*/  BSYNC B2 ;  /* 0x0000000000027941 */ /* 0x000fea0003800000 */
.L_x_5042:
        /* <DEDUP_REMOVED lines=28> */
[C---:B------:R-:W-:Y:S01]  /*17950*/  VIADD R14, R10.reuse, 0x200 ;  /* 0x000002000a0e7836 */ /* 0x040fe20000000000 */
[----:B------:R-:W-:Y:S01]  /*17960*/  R2UR UR7, R15 ;  /* 0x000000000f0772ca */ /* 0x000fe200000e0000 */
[----:B------:R-:W-:Y:S01]  /*17970*/  VIADD R10, R10, 0x280 ;  /* 0x000002800a0a7836 */ /* 0x000fe20000000000 */
[----:B------:R-:W-:Y:S01]  /*17980*/  MOV R15, 0x40000040 ;  /* 0x40000040000f7802 */ /* 0x000fe20000000f00 */
[----:B------:R-:W-:Y:S02]  /*17990*/  WARPGROUP.DEPBAR.LE gsb0, 0x0 ;  /* 0x00008000000079c5 */ /* 0x000fe40000010000 */
[----:B------:R-:W-:-:S12]  /*179a0*/  WARPGROUP.ARRIVE ;  /* 0x00000000000079c5 */ /* 0x000fd80000000000 */
        /* <DEDUP_REMOVED lines=14> */
.L_x_5045:
[----:B------:R-:W2:Y:S01]  /*17a90*/  LDL R14, [R1+0x38] ;  /* 0x00003800010e7983 */ /* 0x000ea20000100800 */
[----:B------:R-:W0:Y:S03]  /*17aa0*/  LDC R10, c[0x0][0x448] ;  /* 0x00011200ff0a7b82 */ /* 0x000e260000000800 */
[----:B------:R-:W2:Y:S01]  /*17ab0*/  LDL R6, [R1+0x40] ;  /* 0x0000400001067983 */ /* 0x000ea20000100800 */
[----:B0-----:R-:W-:-:S13]  /*17ac0*/  ISETP.NE.AND P1, PT, R10, 0x1, PT ;  /* 0x000000010a00780c */ /* 0x001fda0003f25270 */
[----:B------:R-:W0:Y:S08]  /*17ad0*/  @P1 LDC R11, c[0x0][0x44c] ;  /* 0x00011300ff0b1b82 */ /* 0x000e300000000800 */
        /* <DEDUP_REMOVED lines=23> */
[----:B------:R-:W-:Y:S01]  /*17c50*/  FMUL.FTZ R157, R163, UR43 ;  /* 0x0000002ba39d7c20 */ /* 0x000fe20008410000 */
[----:B------:R-:W-:Y:S01]  /*17c60*/  FMUL.FTZ R123, R129, UR43 ;  /* 0x0000002b817b7c20 */ /* 0x000fe20008410000 */
[----:B------:R-:W-:Y:S01]  /*17c70*/  FMUL.FTZ R163, R165, UR43 ;  /* 0x0000002ba5a37c20 */ /* 0x000fe20008410000 */
[----:B------:R-:W3:Y:S01]  /*17c80*/  MUFU.TANH R20, R20 ;  /* 0x0000001400147308 */ /* 0x000ee20000002400 */
[----:B------:R-:W-:-:S07]  /*17c90*/  VIADD R5, R5, 0x30840 ;  /* 0x0003084005057836 */ /* 0x000fce0000000000 */
[----:B------:R-:W4:Y:S01]  /*17ca0*/  MUFU.TANH R15, R15 ;  /* 0x0000000f000f7308 */ /* 0x000f220000002400 */
[----:B------:R-:W-:-:S04]  /*17cb0*/  PRMT R5, R204, 0x654, R5 ;  /* 0x00000654cc057816 */ /* 0x000fc80000000005 */
[----:B------:R5:W-:Y:S03]  /*17cc0*/  SYNCS.ARRIVE.TRANS64.RED.A1T0 RZ, [R5+URZ], RZ ;  /* 0x000000ff05ff79a7 */ /* 0x000be6000810043f */
        /* <DEDUP_REMOVED lines=22> */
[----:B-----5:R-:W-:-:S02]  /*17e30*/  IMAD.IADD R5, R164, 0x1, -R227 ;  /* 0x00000001a4057824 */ /* 0x020fc400078e0ae3 */
[----:B--2---:R-:W-:-:S04]  /*17e40*/  IMAD.IADD R6, R6, 0x1, R14 ;  /* 0x0000000106067824 */ /* 0x004fc800078e020e */
[----:B0-----:R-:W-:-:S04]  /*17e50*/  @P1 IMAD.HI.U32 R11, R6, R11, RZ ;  /* 0x0000000b060b1227 */ /* 0x001fc800078e00ff */
[----:B------:R-:W-:Y:S01]  /*17e60*/  FMUL.FTZ R14, R121, UR43 ;  /* 0x0000002b790e7c20 */ /* 0x000fe20008410000 */
[----:B-1----:R-:W-:Y:S01]  /*17e70*/  @P1 SHF.R.U32.HI R6, RZ, R10, R11 ;  /* 0x0000000aff061219 */ /* 0x002fe2000001160b */
        /* <DEDUP_REMOVED lines=24> */
[----:B------:R-:W-:-:S02]  /*18000*/  LOP3.LUT P1, RZ, R16, 0x80000, RZ, 0xc0, !PT ;  /* 0x0008000010ff7812 */ /* 0x000fc4000782c0ff */
[----:B------:R-:W-:Y:S01]  /*18010*/  IADD3 R167, -R227, 0x1, R164 ;  /* 0x00000001e3a77810 */ /* 0x000fe20007ffe1a4 */
[----:B------:R-:W1:Y:S03]  /*18020*/  MUFU.TANH R10, R10 ;  /* 0x0000000a000a7308 */ /* 0x000e660000002400 */
[----:B------:R-:W-:-:S05]  /*18030*/  IADD3 R167, -R199, R167, R200 ;  /* 0x000000a7c7a77210 */ /* 0x000fca0007ffe1c8 */
[----:B------:R-:W2:Y:S01]  /*18040*/  MUFU.TANH R14, R14 ;  /* 0x0000000e000e7308 */ /* 0x000ea20000002400 */
[----:B------:R-:W-:-:S07]  /*18050*/  VIADD R168, R167, UR58 ;  /* 0x0000003aa7a87c36 */ /* 0x000fce0008000000 */
[----:B------:R-:W0:Y:S01]  /*18060*/  MUFU.TANH R11, R11 ;  /* 0x0000000b000b7308 */ /* 0x000e220000002400 */
        /* <DEDUP_REMOVED lines=21> */
[----:B------:R-:W1:Y:S01]  /*181c0*/  MUFU.TANH R161, R161 ;  /* 0x000000a100a17308 */ /* 0x000e620000002400 */
[----:B0-----:R-:W-:-:S02]  /*181d0*/  IMAD.IADD R166, R168, 0x1, R169 ;  /* 0x00000001a8a67824 */ /* 0x001fc400078e02a9 */
[----:B------:R-:W-:Y:S01]  /*181e0*/  IMAD.IADD R165, R167, 0x1, R169 ;  /* 0x00000001a7a57824 */ /* 0x000fe200078e02a9 */
[----:B--234-:R-:W-:Y:S06]  /*181f0*/  @!P1 BRA `(.L_x_5046) ;  /* 0x0000000000549947 */ /* 0x01cfec0003800000 */
        /* <DEDUP_REMOVED lines=12> */
.L_x_5048:
[----:B------:R-:W-:-:S05]  /*182c0*/  IMAD.U32 R170, RZ, RZ, UR47 ;  /* 0x0000002fffaa7e24 */ /* 0x000fca000f8e00ff */
[----:B------:R-:W-:-:S13]  /*182d0*/  ISETP.NE.AND P1, PT, R170, 0x1, PT ;  /* 0x00000001aa00780c */ /* 0x000fda0003f25270 */
[----:B------:R-:W0:Y:S02]  /*182e0*/  @P1 LDC.64 R128, c[0x0][0x9e8] ;  /* 0x00027a00ff801b82 */ /* 0x000e240000000a00 */
[----:B0-----:R-:W-:-:S05]  /*182f0*/  @P1 IMAD.HI.U32 R128, R169, R128, RZ ;  /* 0x00000080a9801227 */ /* 0x001fca00078e00ff */
[----:B------:R-:W-:-:S07]  /*18300*/  @P1 SHF.R.U32.HI R169, RZ, R129, R128 ;  /* 0x00000081ffa91219 */ /* 0x000fce0000011680 */
.L_x_5049:
[----:B------:R-:W-:Y:S05]  /*18310*/  BSYNC B2 ;  /* 0x0000000000027941 */ /* 0x000fea0003800000 */
.L_x_5047:
[----:B------:R-:W-:-:S05]  /*18320*/  IMAD R169, R169, R170, R5 ;  /* 0x000000aaa9a97224 */ /* 0x000fca00078e0205 */
[----:B------:R-:W-:Y:S02]  /*18330*/  VIMNMX R165, R165, R169, !PT ;  /* 0x000000a9a5a57248 */ /* 0x000fe40007fe0100 */
[----:B------:R-:W-:-:S07]  /*18340*/  VIADDMNMX R166, R169, R170, R166, PT ;  /* 0x000000aaa9a67246 */ /* 0x000fce00038001a6 */
.L_x_5046:
[C---:B------:R-:W-:Y:S01]  /*18350*/  ISETP.GE.AND P1, PT, R164.reuse, 0x2, PT ;  /* 0x00000002a400780c */ /* 0x040fe20003f26270 */
[----:B------:R-:W0:Y:S01]  /*18360*/  SHFL.IDX PT, R6, R6, 0x1, 0x1c1f ;  /* 0x003c1f0006067f89 */ /* 0x000e2200000e0000 */
[----:B------:R-:W-:Y:S02]  /*18370*/  ISETP.GE.AND P2, PT, R164, 0x9, PT ;  /* 0x00000009a400780c */ /* 0x000fe40003f46270 */
[C---:B------:R-:W-:Y:S02]  /*18380*/  ISETP.GT.AND P3, PT, R165.reuse, 0x1, !P1 ;  /* 0x00000001a500780c */ /* 0x040fe40004f64270 */
[----:B------:R-:W-:Y:S02]  /*18390*/  ISETP.GT.AND P4, PT, R165, 0x8, !P2 ;  /* 0x00000008a500780c */ /* 0x000fe40005784270 */
[C---:B------:R-:W-:Y:S02]  /*183a0*/  ISETP.LT.OR P3, PT, R166.reuse, 0x2, P3 ;  /* 0x00000002a600780c */ /* 0x040fe40001f61670 */
[----:B------:R-:W-:-:S02]  /*183b0*/  ISETP.LT.OR P4, PT, R166, 0x9, P4 ;  /* 0x00000009a600780c */ /* 0x000fc40002781670 */
[----:B------:R-:W-:Y:S02]  /*183c0*/  FSEL R14, R14, -INF , !P3 ;  /* 0xff8000000e0e7808 */ /* 0x000fe40005800000 */
[----:B------:R-:W-:Y:S02]  /*183d0*/  ISETP.GE.AND P3, PT, R164, 0xa, PT ;  /* 0x0000000aa400780c */ /* 0x000fe40003f66270 */
[----:B------:R-:W-:Y:S02]  /*183e0*/  FSEL R128, R20, -INF , !P4 ;  /* 0xff80000014807808 */ /* 0x000fe40006000000 */
[----:B------:R-:W-:Y:S02]  /*183f0*/  ISETP.GT.AND P4, PT, R165, 0x9, !P3 ;  /* 0x00000009a500780c */ /* 0x000fe40005f84270 */
[----:B------:R-:W-:Y:S02]  /*18400*/  LOP3.LUT R16, R16, 0xfffdffff, RZ, 0xc0, !PT ;  /* 0xfffdffff10107812 */ /* 0x000fe400078ec0ff */
[----:B------:R-:W-:-:S02]  /*18410*/  ISETP.LT.OR P4, PT, R166, 0xa, P4 ;  /* 0x0000000aa600780c */ /* 0x000fc40002781670 */
[----:B0-----:R-:W-:Y:S01]  /*18420*/  IADD3 R168, R168, R6, RZ ;  /* 0x00000006a8a87210 */ /* 0x001fe20007ffe0ff */
[----:B------:R-:W-:Y:S01]  /*18430*/  IMAD.IADD R167, R167, 0x1, R6 ;  /* 0x00000001a7a77824 */ /* 0x000fe200078e0206 */
        /* <DEDUP_REMOVED lines=11> */
[----:B------:R-:W-:Y:S02]  /*184f0*/  ISETP.GT.AND P6, PT, R165, 0x18, !P6 ;  /* 0x00000018a500780c */ /* 0x000fe400077c4270 */
[----:B------:R-:W-:Y:S02]  /*18500*/  LOP3.LUT R16, R16, 0xfffeffff, RZ, 0xc0, !PT ;  /* 0xfffeffff10107812 */ /* 0x000fe400078ec0ff */
        /* <DEDUP_REMOVED lines=100> */
[----:B------:R-:W-:Y:S02]  /*18b50*/  ISETP.GT.AND P6, PT, R165, RZ, !P6 ;  /* 0x000000ffa500720c */ /* 0x000fe400077c4270 */
[----:B------:R-:W-:Y:S02]  /*18b60*/  LOP3.LUT R16, R16, 0xfffbffff, RZ, 0xc0, !PT ;  /* 0xfffbffff10107812 */ /* 0x000fe400078ec0ff */
[----:B------:R-:W-:-:S04]  /*18b70*/  ISETP.LT.OR P6, PT, R166, 0x1, P6 ;  /* 0x00000001a600780c */ /* 0x000fc800037c1670 */
[----:B-1----:R-:W-:Y:S02]  /*18b80*/  FSEL R169, R10, -INF , !P6 ;  /* 0xff8000000aa97808 */ /* 0x002fe40007000000 */
[----:B------:R-:W-:-:S13]  /*18b90*/  ISETP.GE.AND P6, PT, R164, 0x5a, PT ;  /* 0x0000005aa400780c */ /* 0x000fda0003fc6270 */
[----:B------:R-:W-:Y:S02]  /*18ba0*/  @P6 LOP3.LUT R16, R16, 0x40000, RZ, 0xfc, !PT ;  /* 0x0004000010106812 */ /* 0x000fe400078efcff */
[----:B------:R-:W-:-:S04]  /*18bb0*/  ISETP.GT.AND P6, PT, R165, 0x59, !P6 ;  /* 0x00000059a500780c */ /* 0x000fc800077c4270 */
[----:B------:R-:W-:-:S04]  /*18bc0*/  ISETP.LT.OR P6, PT, R166, 0x5a, P6 ;  /* 0x0000005aa600780c */ /* 0x000fc800037c1670 */
[----:B------:R-:W-:Y:S02]  /*18bd0*/  FSEL R163, R163, -INF , !P6 ;  /* 0xff800000a3a37808 */ /* 0x000fe40007000000 */
[----:B------:R-:W-:-:S13]  /*18be0*/  LOP3.LUT P6, RZ, R16, 0x80000, RZ, 0xc0, !PT ;  /* 0x0008000010ff7812 */ /* 0x000fda00078cc0ff */
[----:B------:R-:W-:Y:S05]  /*18bf0*/  @!P6 BRA `(.L_x_5050) ;  /* 0x000000000054e947 */ /* 0x000fea0003800000 */
        /* <DEDUP_REMOVED lines=12> */
.L_x_5052:
[----:B------:R-:W-:-:S05]  /*18cc0*/  IMAD.U32 R10, RZ, RZ, UR47 ;  /* 0x0000002fff0a7e24 */ /* 0x000fca000f8e00ff */
[----:B------:R-:W-:-:S13]  /*18cd0*/  ISETP.NE.AND P6, PT, R10, 0x1, PT ;  /* 0x000000010a00780c */ /* 0x000fda0003fc5270 */
[----:B------:R-:W0:Y:S02]  /*18ce0*/  @P6 LDC.64 R20, c[0x0][0x9e8] ;  /* 0x00027a00ff146b82 */ /* 0x000e240000000a00 */
[----:B0-----:R-:W-:-:S05]  /*18cf0*/  @P6 IMAD.HI.U32 R20, R6, R20, RZ ;  /* 0x0000001406146227 */ /* 0x001fca00078e00ff */
[----:B------:R-:W-:-:S07]  /*18d00*/  @P6 SHF.R.U32.HI R6, RZ, R21, R20 ;  /* 0x00000015ff066219 */ /* 0x000fce0000011614 */
.L_x_5053:
[----:B------:R-:W-:Y:S05]  /*18d10*/  BSYNC B2 ;  /* 0x0000000000027941 */ /* 0x000fea0003800000 */
.L_x_5051:
[----:B------:R-:W-:-:S05]  /*18d20*/  IMAD R5, R6, R10, R5 ;  /* 0x0000000a06057224 */ /* 0x000fca00078e0205 */
[----:B------:R-:W-:Y:S02]  /*18d30*/  VIMNMX R167, R167, R5, !PT ;  /* 0x00000005a7a77248 */ /* 0x000fe40007fe0100 */
[----:B------:R-:W-:-:S07]  /*18d40*/  VIADDMNMX R168, R5, R10, R168, PT ;  /* 0x0000000a05a87246 */ /* 0x000fce00038001a8 */
.L_x_5050:
[C---:B------:R-:W-:Y:S02]  /*18d50*/  LOP3.LUT P6, RZ, R16.reuse, 0x4000, RZ, 0xc0, !PT ;  /* 0x0000400010ff7812 */ /* 0x040fe400078cc0ff */
[----:B------:R-:W-:Y:S02]  /*18d60*/  ISETP.GT.AND P1, PT, R167, 0x1, !P1 ;  /* 0x00000001a700780c */ /* 0x000fe40004f24270 */
[----:B------:R-:W-:Y:S02]  /*18d70*/  LOP3.LUT R16, R16, 0xffdfffff, RZ, 0xc0, !PT ;  /* 0xffdfffff10107812 */ /* 0x000fe400078ec0ff */
[----:B------:R-:W-:Y:S02]  /*18d80*/  ISETP.LT.OR P1, PT, R168, 0x2, P1 ;  /* 0x00000002a800780c */ /* 0x000fe40000f21670 */
[----:B------:R-:W-:Y:S02]  /*18d90*/  @P0 LOP3.LUT R16, R16, 0x200000, RZ, 0xfc, !PT ;  /* 0x0020000010100812 */ /* 0x000fe400078efcff */
[----:B------:R-:W-:-:S02]  /*18da0*/  FSEL R15, R15, -INF , !P1 ;  /* 0xff8000000f0f7808 */ /* 0x000fc40004800000 */
[----:B------:R-:W-:Y:S02]  /*18db0*/  LOP3.LUT P1, RZ, R16, 0x20000, RZ, 0xc0, !PT ;  /* 0x0002000010ff7812 */ /* 0x000fe4000782c0ff */
[C---:B------:R-:W-:Y:S02]  /*18dc0*/  ISETP.GT.AND P2, PT, R167.reuse, 0x8, !P2 ;  /* 0x00000008a700780c */ /* 0x040fe40005744270 */
[----:B------:R-:W-:Y:S02]  /*18dd0*/  ISETP.GT.AND P1, PT, R167, 0x18, !P1 ;  /* 0x00000018a700780c */ /* 0x000fe40004f24270 */
[C---:B------:R-:W-:Y:S02]  /*18de0*/  ISETP.LT.OR P2, PT, R168.reuse, 0x9, P2 ;  /* 0x00000009a800780c */ /* 0x040fe40001741670 */
[----:B------:R-:W-:Y:S02]  /*18df0*/  ISETP.LT.OR P1, PT, R168, 0x19, P1 ;  /* 0x00000019a800780c */ /* 0x000fe40000f21670 */
[----:B------:R-:W-:-:S02]  /*18e00*/  FSEL R120, R120, -INF , !P2 ;  /* 0xff80000078787808 */ /* 0x000fc40005000000 */
[----:B------:R-:W-:Y:S02]  /*18e10*/  LOP3.LUT P2, RZ, R16, 0x10000, RZ, 0xc0, !PT ;  /* 0x0001000010ff7812 */ /* 0x000fe4000784c0ff */
[----:B------:R-:W-:Y:S02]  /*18e20*/  FSEL R130, R130, -INF , !P1 ;  /* 0xff80000082827808 */ /* 0x000fe40004800000 */
[----:B------:R-:W-:Y:S02]  /*18e30*/  ISETP.GT.AND P1, PT, R167, 0x19, !P2 ;  /* 0x00000019a700780c */ /* 0x000fe40005724270 */
[----:B------:R-:W-:Y:S02]  /*18e40*/  LOP3.LUT P0, RZ, R16, 0x8000, RZ, 0xc0, !PT ;  /* 0x0000800010ff7812 */ /* 0x000fe4000780c0ff */
        /* <DEDUP_REMOVED lines=13> */
[----:B------:R-:W-:-:S02]  /*18f20*/  LOP3.LUT P1, RZ, R16, 0x2000, RZ, 0xc0, !PT ;  /* 0x0000200010ff7812 */ /* 0x000fc4000782c0ff */
[----:B------:R-:W-:Y:S02]  /*18f30*/  FMNMX.FTZ R5, R123, R5, !PT ;  /* 0x000000057b057209 */ /* 0x000fe40007810000 */
        /* <DEDUP_REMOVED lines=31> */
[----:B------:R-:W-:Y:S02]  /*19130*/  ISETP.GT.AND P5, PT, R167, 0x11, !P5 ;  /* 0x00000011a700780c */ /* 0x000fe40006fa4270 */
[----:B------:R-:W-:Y:S02]  /*19140*/  FSEL R144, R144, -INF , !P1 ;  /* 0xff80000090907808 */ /* 0x000fe40004800000 */
[----:B------:R-:W-:Y:S02]  /*19150*/  LOP3.LUT P1, RZ, R16, 0x100, RZ, 0xc0, !PT ;  /* 0x0000010010ff7812 */ /* 0x000fe4000782c0ff */
[----:B------:R-:W-:-:S02]  /*19160*/  FMNMX.FTZ R5, R156, R5, !PT ;  /* 0x000000059c057209 */ /* 0x000fc40007810000 */
[----:B------:R-:W-:Y:S02]  /*19170*/  ISETP.GT.AND P1, PT, R167, 0x39, !P1 ;  /* 0x00000039a700780c */ /* 0x000fe40004f24270 */
[C---:B------:R-:W-:Y:S02]  /*19180*/  ISETP.LT.OR P5, PT, R168.reuse, 0x12, P5 ;  /* 0x00000012a800780c */ /* 0x040fe40002fa1670 */
[----:B------:R-:W-:Y:S02]  /*19190*/  ISETP.LT.OR P1, PT, R168, 0x3a, P1 ;  /* 0x0000003aa800780c */ /* 0x000fe40000f21670 */
[----:B------:R-:W-:Y:S02]  /*191a0*/  FMNMX.FTZ R5, R158, R5, !PT ;  /* 0x000000059e057209 */ /* 0x000fe40007810000 */
[----:B------:R-:W-:Y:S02]  /*191b0*/  FSEL R145, R145, -INF , !P1 ;  /* 0xff80000091917808 */ /* 0x000fe40004800000 */
[----:B------:R-:W-:-:S02]  /*191c0*/  FSEL R125, R125, -INF , !P5 ;  /* 0xff8000007d7d7808 */ /* 0x000fc40006800000 */
[C---:B------:R-:W-:Y:S02]  /*191d0*/  LOP3.LUT P1, RZ, R16.reuse, 0x80, RZ, 0xc0, !PT ;  /* 0x0000008010ff7812 */ /* 0x040fe4000782c0ff */
[----:B------:R-:W-:Y:S02]  /*191e0*/  LOP3.LUT P5, RZ, R16, 0x40, RZ, 0xc0, !PT ;  /* 0x0000004010ff7812 */ /* 0x000fe400078ac0ff */
[----:B------:R-:W-:Y:S02]  /*191f0*/  FMNMX.FTZ R5, R159, R5, !PT ;  /* 0x000000059f057209 */ /* 0x000fe40007810000 */
[C---:B------:R-:W-:Y:S02]  /*19200*/  ISETP.GT.AND P3, PT, R167.reuse, 0x9, !P3 ;  /* 0x00000009a700780c */ /* 0x040fe40005f64270 */
[C---:B------:R-:W-:Y:S02]  /*19210*/  ISETP.GT.AND P4, PT, R167.reuse, 0x10, !P4 ;  /* 0x00000010a700780c */ /* 0x040fe40006784270 */
[----:B------:R-:W-:-:S02]  /*19220*/  ISETP.GT.AND P1, PT, R167, 0x40, !P1 ;  /* 0x00000040a700780c */ /* 0x000fc40004f24270 */
[----:B------:R-:W-:Y:S02]  /*19230*/  ISETP.GT.AND P5, PT, R167, 0x41, !P5 ;  /* 0x00000041a700780c */ /* 0x000fe40006fa4270 */
[----:B------:R-:W-:Y:S02]  /*19240*/  FMNMX.FTZ R5, R162, R5, !PT ;  /* 0x00000005a2057209 */ /* 0x000fe40007810000 */
[C---:B------:R-:W-:Y:S02]  /*19250*/  ISETP.LT.OR P3, PT, R168.reuse, 0xa, P3 ;  /* 0x0000000aa800780c */ /* 0x040fe40001f61670 */
[C---:B------:R-:W-:Y:S02]  /*19260*/  ISETP.LT.OR P4, PT, R168.reuse, 0x11, P4 ;  /* 0x00000011a800780c */ /* 0x040fe40002781670 */
[----:B------:R-:W-:Y:S02]  /*19270*/  ISETP.LT.OR P1, PT, R168, 0x41, P1 ;  /* 0x00000041a800780c */ /* 0x000fe40000f21670 */
[----:B------:R-:W-:-:S02]  /*19280*/  FMNMX.FTZ R5, R163, R5, !PT ;  /* 0x00000005a3057209 */ /* 0x000fc40007810000 */
[----:B------:R-:W-:Y:S02]  /*19290*/  LOP3.LUT P0, RZ, R16, 0x1, RZ, 0xc0, !PT ;  /* 0x0000000110ff7812 */ /* 0x000fe4000780c0ff */
[----:B------:R-:W-:Y:S01]  /*192a0*/  FSEL R121, R121, -INF , !P3 ;  /* 0xff80000079797808 */ /* 0x000fe20005800000 */
[----:B------:R-:W0:Y:S01]  /*192b0*/  SHFL.BFLY PT, R6, R5, 0x2, 0x1f ;  /* 0x0c401f0005067f89 */ /* 0x000e2200000e0000 */
[----:B------:R-:W-:Y:S02]  /*192c0*/  FSEL R124, R124, -INF , !P4 ;  /* 0xff8000007c7c7808 */ /* 0x000fe40006000000 */
[----:B------:R-:W-:Y:S02]  /*192d0*/  FSEL R149, R149, -INF , !P1 ;  /* 0xff80000095957808 */ /* 0x000fe40004800000 */
[C---:B------:R-:W-:Y:S02]  /*192e0*/  LOP3.LUT P4, RZ, R16.reuse, 0x20, RZ, 0xc0, !PT ;  /* 0x0000002010ff7812 */ /* 0x040fe4000788c0ff */
[----:B------:R-:W-:-:S02]  /*192f0*/  LOP3.LUT P6, RZ, R16, 0x10, RZ, 0xc0, !PT ;  /* 0x0000001010ff7812 */ /* 0x000fc400078cc0ff */
[C---:B------:R-:W-:Y:S02]  /*19300*/  LOP3.LUT P3, RZ, R16.reuse, 0x8, RZ, 0xc0, !PT ;  /* 0x0000000810ff7812 */ /* 0x040fe4000786c0ff */
[C---:B------:R-:W-:Y:S02]  /*19310*/  LOP3.LUT P2, RZ, R16.reuse, 0x4, RZ, 0xc0, !PT ;  /* 0x0000000410ff7812 */ /* 0x040fe4000784c0ff */
[C---:B------:R-:W-:Y:S02]  /*19320*/  LOP3.LUT P1, RZ, R16.reuse, 0x2, RZ, 0xc0, !PT ;  /* 0x0000000210ff7812 */ /* 0x040fe4000782c0ff */
[----:B------:R-:W-:Y:S02]  /*19330*/  LOP3.LUT R16, R16, 0xff7fffff, RZ, 0xc0, !PT ;  /* 0xff7fffff10107812 */ /* 0x000fe400078ec0ff */
[----:B------:R-:W-:Y:S02]  /*19340*/  ISETP.GT.AND P0, PT, R167, RZ, !P0 ;  /* 0x000000ffa700720c */ /* 0x000fe40004704270 */
[----:B------:R-:W-:-:S02]  /*19350*/  @P5 LOP3.LUT R16, R16, 0x800000, RZ, 0xfc, !PT ;  /* 0x0080000010105812 */ /* 0x000fc400078efcff */
[----:B------:R-:W-:Y:S02]  /*19360*/  ISETP.LT.OR P0, PT, R168, 0x1, P0 ;  /* 0x00000001a800780c */ /* 0x000fe40000701670 */
[----:B------:R-:W-:Y:S02]  /*19370*/  LOP3.LUT P5, RZ, R16, 0x40000, RZ, 0xc0, !PT ;  /* 0x0004000010ff7812 */ /* 0x000fe400078ac0ff */
[----:B------:R-:W-:Y:S02]  /*19380*/  FSEL R20, R11, -INF , !P0 ;  /* 0xff8000000b147808 */ /* 0x000fe40004000000 */
[----:B------:R-:W-:Y:S02]  /*19390*/  ISETP.GT.AND P5, PT, R167, 0x59, !P5 ;  /* 0x00000059a700780c */ /* 0x000fe40006fa4270 */
[----:B------:R-:W-:Y:S02]  /*193a0*/  FMNMX.FTZ R11, R20, R0, !PT ;  /* 0x00000000140b7209 */ /* 0x000fe40007810000 */
[----:B------:R-:W-:-:S02]  /*193b0*/  LOP3.LUT R16, R16, 0xfffffffd, RZ, 0xc0, !PT ;  /* 0xfffffffd10107812 */ /* 0x000fc400078ec0ff */
[----:B------:R-:W-:Y:S02]  /*193c0*/  FMNMX.FTZ R11, R15, R11, !PT ;  /* 0x0000000b0f0b7209 */ /* 0x000fe40007810000 */
[----:B0-----:R-:W-:Y:S02]  /*193d0*/  FMNMX.FTZ R6, R5, R6, !PT ;  /* 0x0000000605067209 */ /* 0x001fe40007810000 */
[----:B------:R-:W-:Y:S02]  /*193e0*/  FMNMX.FTZ R11, R120, R11, !PT ;  /* 0x0000000b780b7209 */ /* 0x000fe40007810000 */
[----:B------:R-:W-:Y:S01]  /*193f0*/  ISETP.GT.AND P4, PT, R167, 0x48, !P4 ;  /* 0x00000048a700780c */ /* 0x000fe20006784270 */
[----:B------:R-:W0:Y:S01]  /*19400*/  SHFL.BFLY PT, R10, R6, 0x1, 0x1f ;  /* 0x0c201f00060a7f89 */ /* 0x000e2200000e0000 */
[----:B------:R-:W-:Y:S02]  /*19410*/  @P5 LOP3.LUT R16, R16, 0x2, RZ, 0xfc, !PT ;  /* 0x0000000210105812 */ /* 0x000fe400078efcff */
[----:B------:R-:W-:-:S02]  /*19420*/  FMNMX.FTZ R11, R121, R11, !PT ;  /* 0x0000000b790b7209 */ /* 0x000fc40007810000 */
[----:B------:R-:W-:Y:S02]  /*19430*/  LOP3.LUT P5, RZ, R16, 0x800000, RZ, 0xc0, !PT ;  /* 0x0080000010ff7812 */ /* 0x000fe400078ac0ff */
[----:B------:R-:W-:Y:S02]  /*19440*/  FMNMX.FTZ R11, R124, R11, !PT ;  /* 0x0000000b7c0b7209 */ /* 0x000fe40007810000 */
[----:B------:R-:W-:Y:S02]  /*19450*/  ISETP.LT.OR P5, PT, R168, 0x42, P5 ;  /* 0x00000042a800780c */ /* 0x000fe40002fa1670 */
[----:B------:R-:W-:Y:S02]  /*19460*/  FMNMX.FTZ R11, R125, R11, !PT ;  /* 0x0000000b7d0b7209 */ /* 0x000fe40007810000 */
[----:B------:R-:W-:Y:S02]  /*19470*/  LOP3.LUT R16, R16, 0xfffffff7, RZ, 0xc0, !PT ;  /* 0xfffffff710107812 */ /* 0x000fe400078ec0ff */
[----:B------:R-:W-:-:S02]  /*19480*/  FMNMX.FTZ R11, R130, R11, !PT ;  /* 0x0000000b820b7209 */ /* 0x000fc40007810000 */
[----:B------:R-:W-:Y:S02]  /*19490*/  ISETP.LT.OR P4, PT, R168, 0x49, P4 ;  /* 0x00000049a800780c */ /* 0x000fe40002781670 */
[----:B------:R-:W-:Y:S02]  /*194a0*/  FMNMX.FTZ R11, R131, R11, !PT ;  /* 0x0000000b830b7209 */ /* 0x000fe40007810000 */
[----:B------:R-:W-:Y:S02]  /*194b0*/  ISETP.GT.AND P6, PT, R167, 0x49, !P6 ;  /* 0x00000049a700780c */ /* 0x000fe400077c4270 */
[----:B------:R-:W-:Y:S02]  /*194c0*/  FMNMX.FTZ R11, R134, R11, !PT ;  /* 0x0000000b860b7209 */ /* 0x000fe40007810000 */
[----:B------:R-:W-:Y:S02]  /*194d0*/  @P5 LOP3.LUT R16, R16, 0x8, RZ, 0xfc, !PT ;  /* 0x0000000810105812 */ /* 0x000fe400078efcff */
[----:B------:R-:W-:-:S02]  /*194e0*/  FMNMX.FTZ R11, R135, R11, !PT ;  /* 0x0000000b870b7209 */ /* 0x000fc40007810000 */
[C---:B------:R-:W-:Y:S02]  /*194f0*/  LOP3.LUT P5, RZ, R16.reuse, 0x2, RZ, 0xc0, !PT ;  /* 0x0000000210ff7812 */ /* 0x040fe400078ac0ff */
[----:B------:R-:W-:Y:S02]  /*19500*/  LOP3.LUT R16, R16, 0xfffffffb, RZ, 0xc0, !PT ;  /* 0xfffffffb10107812 */ /* 0x000fe400078ec0ff */
[----:B0-----:R-:W-:Y:S02]  /*19510*/  FMNMX.FTZ R10, R6, R10, !PT ;  /* 0x0000000a060a7209 */ /* 0x001fe40007810000 */
[----:B------:R-:W-:Y:S02]  /*19520*/  FMNMX.FTZ R11, R138, R11, !PT ;  /* 0x0000000b8a0b7209 */ /* 0x000fe40007810000 */
[----:B------:R-:W-:Y:S02]  /*19530*/  @P4 LOP3.LUT R16, R16, 0x4, RZ, 0xfc, !PT ;  /* 0x0000000410104812 */ /* 0x000fe400078efcff */
[----:B------:R-:W-:-:S02]  /*19540*/  ISETP.LT.OR P4, PT, R168, 0x4a, P6 ;  /* 0x0000004aa800780c */ /* 0x000fc40003781670 */
[C---:B------:R-:W-:Y:S02]  /*19550*/  FSETP.NEU.FTZ.AND P6, PT, R10.reuse, -INF , PT ;  /* 0xff8000000a00780b */ /* 0x040fe40003fdd000 */
[----:B------:R-:W-:Y:S02]  /*19560*/  FMNMX.FTZ R11, R139, R11, !PT ;  /* 0x0000000b8b0b7209 */ /* 0x000fe40007810000 */
[----:B------:R-:W-:Y:S02]  /*19570*/  FSEL R5, R10, RZ, P6 ;  /* 0x000000ff0a057208 */ /* 0x000fe40003000000 */
[----:B------:R-:W-:Y:S02]  /*19580*/  FMNMX.FTZ R11, R142, R11, !PT ;  /* 0x0000000b8e0b7209 */ /* 0x000fe40007810000 */
[----:B------:R-:W-:Y:S01]  /*19590*/  LOP3.LUT R16, R16, 0xffbfffff, RZ, 0xc0, !PT ;  /* 0xffbfffff10107812 */ /* 0x000fe200078ec0ff */
[----:B------:R-:W-:Y:S01]  /*195a0*/  FADD.FTZ R3, -R5, R3 ;  /* 0x0000000305037221 */ /* 0x000fe20000010100 */
[----:B------:R-:W-:Y:S01]  /*195b0*/  FMNMX.FTZ R11, R143, R11, !PT ;  /* 0x0000000b8f0b7209 */ /* 0x000fe20007810000 */
[----:B------:R-:W-:Y:S01]  /*195c0*/  IMAD.U32 R5, RZ, RZ, UR54 ;  /* 0x00000036ff057e24 */ /* 0x000fe2000f8e00ff */
[----:B------:R-:W-:-:S02]  /*195d0*/  @P4 LOP3.LUT R16, R16, 0x400000, RZ, 0xfc, !PT ;  /* 0x0040000010104812 */ /* 0x000fc400078efcff */
[----:B------:R-:W-:Y:S01]  /*195e0*/  FMNMX.FTZ R11, R144, R11, !PT ;  /* 0x0000000b900b7209 */ /* 0x000fe20007810000 */
[-C--:B------:R-:W-:Y:S01]  /*195f0*/  FMUL.FTZ R6, R10, R5.reuse ;  /* 0x000000050a067220 */ /* 0x080fe20000410000 */
[----:B------:R-:W-:Y:S01]  /*19600*/  LOP3.LUT P4, RZ, R16, 0x8, RZ, 0xc0, !PT ;  /* 0x0000000810ff7812 */ /* 0x000fe2000788c0ff */
[----:B------:R-:W-:Y:S01]  /*19610*/  FMUL.FTZ R3, R3, R5 ;  /* 0x0000000503037220 */ /* 0x000fe20000410000 */
[----:B------:R-:W-:Y:S02]  /*19620*/  FMNMX.FTZ R11, R145, R11, !PT ;  /* 0x0000000b910b7209 */ /* 0x000fe40007810000 */
[----:B------:R-:W-:Y:S02]  /*19630*/  FSEL R6, R6, RZ, P6 ;  /* 0x000000ff06067208 */ /* 0x000fe40003000000 */
[----:B------:R-:W-:Y:S02]  /*19640*/  LOP3.LUT P6, RZ, R16, 0x4, RZ, 0xc0, !PT ;  /* 0x0000000410ff7812 */ /* 0x000fe400078cc0ff */
[----:B------:R-:W-:Y:S01]  /*19650*/  FSEL R148, R148, -INF , !P4 ;  /* 0xff80000094947808 */ /* 0x000fe20006000000 */
[--C-:B------:R-:W-:Y:S01]  /*19660*/  FFMA.FTZ R14, R14, R5, -R6.reuse ;  /* 0x000000050e0e7223 */ /* 0x100fe20000010806 */
[----:B------:R-:W-:Y:S01]  /*19670*/  FMNMX.FTZ R11, R149, R11, !PT ;  /* 0x0000000b950b7209 */ /* 0x000fe20007810000 */
[-CC-:B------:R-:W-:Y:S01]  /*19680*/  FFMA.FTZ R169, R169, R5.reuse, -R6.reuse ;  /* 0x00000005a9a97223 */ /* 0x180fe20000010806 */
[----:B------:R-:W-:Y:S01]  /*19690*/  ISETP.GT.AND P3, PT, R167, 0x50, !P3 ;  /* 0x00000050a700780c */ /* 0x000fe20005f64270 */
[----:B------:R0:W-:Y:S01]  /*196a0*/  MUFU.EX2 R188, R14 ;  /* 0x0000000e00bc7308 */ /* 0x0001e20000000800 */
[----:B------:R-:W-:Y:S01]  /*196b0*/  LOP3.LUT P4, RZ, R16, 0x400000, RZ, 0xc0, !PT ;  /* 0x0040000010ff7812 */ /* 0x000fe2000788c0ff */
        /* <DEDUP_REMOVED lines=36> */
[-CC-:B------:R-:W-:Y:S01]  /*19900*/  FFMA.FTZ R158, R158, R5.reuse, -R6.reuse ;  /* 0x000000059e9e7223 */ /* 0x180fe20000010806 */
[-CC-:B------:R-:W-:Y:S01]  /*19910*/  FFMA.FTZ R159, R159, R5.reuse, -R6.reuse ;  /* 0x000000059f9f7223 */ /* 0x180fe20000010806 */
[--C-:B------:R-:W-:Y:S01]  /*19920*/  FFMA.FTZ R162, R162, R5, -R6.reuse ;  /* 0x00000005a2a27223 */ /* 0x100fe20000010806 */
[----:B------:R-:W-:Y:S01]  /*19930*/  FMNMX.FTZ R11, R161, R11, !PT ;  /* 0x0000000ba10b7209 */ /* 0x000fe20007810000 */
[----:B------:R-:W-:Y:S01]  /*19940*/  FFMA.FTZ R6, R163, R5, -R6 ;  /* 0x00000005a3067223 */ /* 0x000fe20000010806 */
[----:B------:R-:W-:Y:S01]  /*19950*/  MUFU.EX2 R169, R169 ;  /* 0x000000a900a97308 */ /* 0x000fe20000000800 */
[----:B------:R-:W-:-:S02]  /*19960*/  LOP3.LUT P0, RZ, R16, 0x200000, RZ, 0xc0, !PT ;  /* 0x0020000010ff7812 */ /* 0x000fc4000780c0ff */
[----:B------:R-:W0:Y:S05]  /*19970*/  SHFL.BFLY PT, R21, R11, 0x2, 0x1f ;  /* 0x0c401f000b157f89 */ /* 0x000e2a00000e0000 */
        /* <DEDUP_REMOVED lines=11> */
[----:B------:R-:W-:-:S03]  /*19a30*/  FMUL.FTZ R164, R14, R5 ;  /* 0x000000050ea47220 */ /* 0x000fc60000410000 */
[----:B------:R-:W-:-:S03]  /*19a40*/  FSEL R11, R14, RZ, P1 ;  /* 0x000000ff0e0b7208 */ /* 0x000fc60000800000 */
[----:B------:R-:W-:Y:S01]  /*19a50*/  MUFU.EX2 R132, R132 ;  /* 0x0000008400847308 */ /* 0x000fe20000000800 */
[----:B------:R-:W-:Y:S01]  /*19a60*/  FSEL R164, R164, RZ, P1 ;  /* 0x000000ffa4a47208 */ /* 0x000fe20000800000 */
[----:B------:R-:W-:-:S04]  /*19a70*/  FADD.FTZ R0, -R11, R0 ;  /* 0x000000000b007221 */ /* 0x000fc80000010100 */
[-CC-:B------:R-:W-:Y:S01]  /*19a80*/  FFMA.FTZ R20, R20, R5.reuse, -R164.reuse ;  /* 0x0000000514147223 */ /* 0x180fe200000108a4 */
[-CC-:B------:R-:W-:Y:S01]  /*19a90*/  FFMA.FTZ R15, R15, R5.reuse, -R164.reuse ;  /* 0x000000050f0f7223 */ /* 0x180fe200000108a4 */
[-C--:B------:R-:W-:Y:S01]  /*19aa0*/  FMUL.FTZ R0, R0, R5.reuse ;  /* 0x0000000500007220 */ /* 0x080fe20000410000 */
        /* <DEDUP_REMOVED lines=27> */
[----:B------:R-:W-:-:S02]  /*19c60*/  FFMA.FTZ R161, R161, R5, -R164 ;  /* 0x00000005a1a17223 */ /* 0x000fc400000108a4 */
[----:B------:R-:W-:-:S03]  /*19c70*/  FADD.FTZ R0, R128, R0 ;  /* 0x0000000080007221 */ /* 0x000fc60000010000 */
[----:B------:R-:W1:Y:S01]  /*19c80*/  MUFU.EX2 R120, R120 ;  /* 0x0000007800787308 */ /* 0x000e620000000800 */
[----:B--2---:R-:W-:Y:S01]  /*19c90*/  FFMA.FTZ R7, R6, R7, R20 ;  /* 0x0000000706077223 */ /* 0x004fe20000010014 */
        /* <DEDUP_REMOVED lines=81> */
.L_x_5054:
[----:B------:R-:W-:Y:S01]  /*1a1b0*/  ISETP.GT.AND P1, PT, R4, R228, PT ;  /* 0x000000e40400720c */ /* 0x000fe20003f24270 */
[----:B------:R-:W-:Y:S01]  /*1a1c0*/  VIADD R13, R13, 0x30860 ;  /* 0x000308600d0d7836 */ /* 0x000fe20000000000 */
[----:B------:R-:W-:Y:S01]  /*1a1d0*/  F2FP.F16.F32.PACK_AB R188, R188, R169 ;  /* 0x000000a9bcbc723e */ /* 0x000fe200000000ff */
[----:B------:R-:W-:Y:S01]  /*1a1e0*/  IMAD.MOV.U32 R0, RZ, RZ, R14 ;  /* 0x000000ffff007224 */ /* 0x000fe200078e000e */
[----:B------:R-:W-:Y:S01]  /*1a1f0*/  F2FP.F16.F32.PACK_AB R189, R15, R20 ;  /* 0x000000140fbd723e */ /* 0x000fe200000000ff */
[----:B------:R-:W-:Y:S01]  /*1a200*/  IMAD.MOV.U32 R3, RZ, RZ, R10 ;  /* 0x000000ffff037224 */ /* 0x000fe200078e000a */
[----:B------:R-:W-:Y:S01]  /*1a210*/  PRMT R13, R204, 0x654, R13 ;  /* 0x00000654cc0d7816 */ /* 0x000fe2000000000d */
[----:B------:R-:W-:Y:S01]  /*1a220*/  IMAD.MOV.U32 R198, RZ, RZ, R12 ;  /* 0x000000ffffc67224 */ /* 0x000fe200078e000c */
[----:B------:R-:W-:Y:S01]  /*1a230*/  F2FP.F16.F32.PACK_AB R190, R129, R128 ;  /* 0x0000008081be723e */ /* 0x000fe200000000ff */
[----:B------:R-:W-:Y:S01]  /*1a240*/  IMAD.MOV.U32 R193, RZ, RZ, R9 ;  /* 0x000000ffffc17224 */ /* 0x000fe200078e0009 */
        /* <DEDUP_REMOVED lines=22> */
[----:B------:R-:W-:Y:S01]  /*1a3b0*/  IADD3 R4, R4, -0x1, RZ ;  /* 0xffffffff04047810 */ /* 0x000fe20007ffe0ff */
[----:B0-----:R-:W-:Y:S06]  /*1a3c0*/  @P1 BRA `(.L_x_5055) ;  /* 0xffffffc000cc1947 */ /* 0x001fec000383ffff */
[----:B------:R-:W-:Y:S05]  /*1a3d0*/  BSYNC B0 ;  /* 0x0000000000007941 */ /* 0x000fea0003800000 */
.L_x_5034:
[----:B------:R-:W-:Y:S01]  /*1a3e0*/  IMAD.MOV.U32 R0, RZ, RZ, R14 ;  /* 0x000000ffff007224 */ /* 0x000fe200078e000e */
[----:B------:R-:W-:Y:S01]  /*1a3f0*/  MOV R3, R10 ;  /* 0x0000000a00037202 */ /* 0x000fe20000000f00 */
[----:B------:R-:W-:Y:S02]  /*1a400*/  IMAD.MOV.U32 R193, RZ, RZ, R9 ;  /* 0x000000ffffc17224 */ /* 0x000fe400078e0009 */
[----:B------:R-:W-:-:S07]  /*1a410*/  IMAD.MOV.U32 R198, RZ, RZ, R12 ;  /* 0x000000ffffc67224 */ /* 0x000fce00078e000c */
.L_x_5033:
[----:B------:R-:W-:Y:S05]  /*1a420*/  BSYNC B1 ;  /* 0x0000000000017941 */ /* 0x000fea0003800000 */
.L_x_5032:
        /* <DEDUP_REMOVED lines=15> */
[----:B------:R-:W-:-:S04]  /*1a520*/  IMAD.IADD R10, R9, 0x1, R10 ;  /* 0x00000001090a7824 */ /* 0x000fc800078e020a */
[----:B------:R-:W-:Y:S02]  /*1a530*/  VIADD R9, R10, -UR4 ;  /* 0x800000040a097c36 */ /* 0x000fe40008000000 */
[----:B------:R-:W-:Y:S01]  /*1a540*/  @P1 LOP3.LUT R16, R16, 0x100000, RZ, 0xfc, !PT ;  /* 0x0010000010101812 */ /* 0x000fe200078efcff */
        /* <DEDUP_REMOVED lines=11> */
.L_x_5058:
[----:B------:R-:W-:-:S13]  /*1a600*/  ISETP.NE.AND P1, PT, R14, 0x1, PT ;  /* 0x000000010e00780c */ /* 0x000fda0003f25270 */
[----:B------:R-:W0:Y:S02]  /*1a610*/  @P1 LDC.64 R12, c[0x0][0x9e8] ;  /* 0x00027a00ff0c1b82 */ /* 0x000e240000000a00 */
[----:B0-----:R-:W-:-:S05]  /*1a620*/  @P1 IMAD.HI.U32 R12, R10, R12, RZ ;  /* 0x0000000c0a0c1227 */ /* 0x001fca00078e00ff */
[----:B------:R-:W-:-:S07]  /*1a630*/  @P1 SHF.R.U32.HI R10, RZ, R13, R12 ;  /* 0x0000000dff0a1219 */ /* 0x000fce000001160c */
.L_x_5059:
[----:B------:R-:W-:Y:S05]  /*1a640*/  BSYNC B0 ;  /* 0x0000000000007941 */ /* 0x000fea0003800000 */
.L_x_5057:
[----:B------:R-:W-:-:S05]  /*1a650*/  IMAD R10, R10, R14, RZ ;  /* 0x0000000e0a0a7224 */ /* 0x000fca00078e02ff */
[----:B------:R-:W-:-:S07]  /*1a660*/  VIMNMX R9, R9, R10, !PT ;  /* 0x0000000a09097248 */ /* 0x000fce0007fe0100 */
.L_x_5056:
[----:B------:R-:W2:Y:S01]  /*1a670*/  LDL R12, [R1+0x44] ;  /* 0x00004400010c7983 */ /* 0x000ea20000100800 */
[----:B------:R-:W-:Y:S01]  /*1a680*/  IADD3 R9, R9, 0x5f, RZ ;  /* 0x0000005f09097810 */ /* 0x000fe20007ffe0ff */
[----:B------:R-:W-:Y:S04]  /*1a690*/  BSSY B0, `(.L_x_5060) ;  /* 0x00002a1000007945 */ /* 0x000fe80003800000 */
[----:B------:R-:W-:-:S05]  /*1a6a0*/  IMAD.HI R9, R9, 0x2aaaaaab, RZ ;  /* 0x2aaaaaab09097827 */ /* 0x000fca00078e02ff */
[----:B------:R-:W-:-:S04]  /*1a6b0*/  SHF.R.U32.HI R10, RZ, 0x1f, R9 ;  /* 0x0000001fff0a7819 */ /* 0x000fc80000011609 */
[----:B------:R-:W-:-:S04]  /*1a6c0*/  LEA.HI.SX32 R10, R9, R10, 0x1c ;  /* 0x0000000a090a7211 */ /* 0x000fc800078fe2ff */
[----:B--2---:R-:W-:-:S04]  /*1a6d0*/  VIMNMX R228, R12, R10, !PT ;  /* 0x0000000a0ce47248 */ /* 0x004fc80007fe0100 */
[----:B------:R-:W-:-:S13]  /*1a6e0*/  ISETP.GE.AND P1, PT, R4, R228, PT ;  /* 0x000000e40400720c */ /* 0x000fda0003f26270 */
[----:B------:R-:W-:Y:S05]  /*1a6f0*/  @!P1 BRA `(.L_x_5061) ;  /* 0x0000002800689947 */ /* 0x000fea0003800000 */
[----:B------:R-:W-:Y:S01]  /*1a700*/  BSSY B1, `(.L_x_5062) ;  /* 0x0000298000017945 */ /* 0x000fe20003800000 */
[----:B------:R-:W-:Y:S02]  /*1a710*/  IMAD.MOV.U32 R12, RZ, RZ, R4 ;  /* 0x000000ffff0c7224 */ /* 0x000fe400078e0004 */
[----:B------:R-:W-:Y:S02]  /*1a720*/  IMAD.MOV.U32 R9, RZ, RZ, R0 ;  /* 0x000000ffff097224 */ /* 0x000fe400078e0000 */
[----:B------:R-:W-:Y:S02]  /*1a730*/  IMAD.MOV.U32 R10, RZ, RZ, R3 ;  /* 0x000000ffff0a7224 */ /* 0x000fe400078e0003 */
[----:B------:R-:W-:Y:S02]  /*1a740*/  IMAD.MOV.U32 R4, RZ, RZ, R198 ;  /* 0x000000ffff047224 */ /* 0x000fe400078e00c6 */
[----:B------:R-:W-:-:S07]  /*1a750*/  IMAD.MOV.U32 R13, RZ, RZ, R193 ;  /* 0x000000ffff0d7224 */ /* 0x000fce00078e00c1 */
.L_x_5075:
[----:B------:R-:W-:-:S04]  /*1a760*/  ISETP.NE.AND P1, PT, R13, 0x1, PT ;  /* 0x000000010d00780c */ /* 0x000fc80003f25270 */
[----:B------:R-:W-:-:S04]  /*1a770*/  SEL R198, RZ, 0x1, P1 ;  /* 0x00000001ffc67807 */ /* 0x000fc80000800000 */
[----:B------:R-:W-:Y:S01]  /*1a780*/  LOP3.LUT R198, R4, R198, RZ, 0x3c, !PT ;  /* 0x000000c604c67212 */ /* 0x000fe200078e3cff */
[----:B------:R-:W-:Y:S06]  /*1a790*/  @!P0 BRA `(.L_x_5063) ;  /* 0x0000000000048947 */ /* 0x000fec0003800000 */
[----:B------:R-:W-:Y:S01]  /*1a7a0*/  BPT.TRAP 0x1 ;  /* 0x000000040000795c */ /* 0x000fe20000300000 */
.L_x_5063:
        /* <DEDUP_REMOVED lines=8> */
.L_x_5064:
[----:B------:R-:W-:Y:S01]  /*1a830*/  IMAD R126, R193, 0x900, R218 ;  /* 0x00000900c17e7824 */ /* 0x000fe200078e02da */
[----:B------:R-:W-:Y:S03]  /*1a840*/  BSSY B2, `(.L_x_5065) ;  /* 0x0000006000027945 */ /* 0x000fe60003800000 */
[C---:B------:R-:W-:Y:S02]  /*1a850*/  VIADD R122, R126.reuse, 0x2 ;  /* 0x000000027e7a7836 */ /* 0x040fe40000000000 */
[----:B------:R-:W-:Y:S01]  /*1a860*/  VIADD R124, R126, 0x4 ;  /* 0x000000047e7c7836 */ /* 0x000fe20000000000 */
[----:B-1----:R-:W-:Y:S06]  /*1a870*/  @P1 BRA `(.L_x_5066) ;  /* 0x0000000000081947 */ /* 0x002fec0003800000 */
[----:B------:R-:W1:Y:S02]  /*1a880*/  SYNCS.PHASECHK.TRANS64.TRYWAIT P1, [R0+URZ+0x30830], R3 ;  /* 0x03083003000075a7 */ /* 0x000e64000802017f */
[----:B-1----:R-:W-:Y:S05]  /*1a890*/  @!P1 BRA `(.L_x_5067) ;  /* 0x0000014800709947 */ /* 0x002fea0003800000 */
.L_x_5066:
[----:B------:R-:W-:Y:S05]  /*1a8a0*/  BSYNC B2 ;  /* 0x0000000000027941 */ /* 0x000fea0003800000 */
.L_x_5065:
        /* <DEDUP_REMOVED lines=9> */
[----:B------:R-:W-:Y:S01]  /*1a940*/  IMAD.MOV.U32 R123, RZ, RZ, 0x40000040 ;  /* 0x40000040ff7b7424 */ /* 0x000fe200078e00ff */
[----:B------:R-:W-:Y:S01]  /*1a950*/  IADD3 R120, R126, 0x6, RZ ;  /* 0x000000067e787810 */ /* 0x000fe20007ffe0ff */
        /* <DEDUP_REMOVED lines=22> */
[C---:B------:R-:W-:Y:S01]  /*1aac0*/  VIADD R124, R126.reuse, 0x604 ;  /* 0x000006047e7c7836 */ /* 0x040fe20000000000 */
[----:B------:R-:W-:Y:S01]  /*1aad0*/  R2UR UR51, R121 ;  /* 0x00000000793372ca */ /* 0x000fe200000e0000 */
[----:B------:R-:W-:Y:S01]  /*1aae0*/  VIADD R126, R126, 0x606 ;  /* 0x000006067e7e7836 */ /* 0x000fe20000000000 */
[----:B------:R-:W-:Y:S01]  /*1aaf0*/  MOV R125, 0x40000040 ;  /* 0x40000040007d7802 */ /* 0x000fe20000000f00 */
[-C--:B------:R-:W-:Y:S01]  /*1ab00*/  FMUL.FTZ R36, R36, R11.reuse ;  /* 0x0000000b24247220 */ /* 0x080fe20000410000 */
[----:B------:R-:W-:Y:S01]  /*1ab10*/  MOV R127, 0x40000040 ;  /* 0x40000040007f7802 */ /* 0x000fe20000000f00 */
        /* <DEDUP_REMOVED lines=196> */
.L_x_5068:
[----:B------:R-:W-:Y:S01]  /*1b760*/  SHF.L.U32 R3, R4, 0x1f, RZ ;  /* 0x0000001f04037819 */ /* 0x000fe200000006ff */
[----:B------:R-:W-:-:S04]  /*1b770*/  IMAD R20, R13, 0x8, R2 ;  /* 0x000000080d147824 */ /* 0x000fc800078e0202 */
[----:B------:R0:W1:Y:S01]  /*1b780*/  SYNCS.PHASECHK.TRANS64.TRYWAIT P1, [R20+URZ+0x30850], R3 ;  /* 0x03085003140075a7 */ /* 0x000062000802017f */
[----:B------:R-:W-:Y:S05]  /*1b790*/  @!P0 BRA `(.L_x_5069) ;  /* 0x0000000000048947 */ /* 0x000fea0003800000 */
[----:B------:R-:W-:Y:S01]  /*1b7a0*/  BPT.TRAP 0x1 ;  /* 0x000000040000795c */ /* 0x000fe20000300000 */
.L_x_5069:
[----:B------:R-:W-:Y:S04]  /*1b7b0*/  BSSY B2, `(.L_x_5070) ;  /* 0x0000004000027945 */ /* 0x000fe80003800000 */
[----:B-1----:R-:W-:Y:S05]  /*1b7c0*/  @P1 BRA `(.L_x_5071) ;  /* 0x0000000000081947 */ /* 0x002fea0003800000 */
[----:B------:R-:W1:Y:S02]  /*1b7d0*/  SYNCS.PHASECHK.TRANS64.TRYWAIT P1, [R20+URZ+0x30850], R3 ;  /* 0x03085003140075a7 */ /* 0x000e64000802017f */
[----:B-1----:R-:W-:Y:S05]  /*1b7e0*/  @!P1 BRA `(.L_x_5072) ;  /* 0x0000013800b09947 */ /* 0x002fea0003800000 */
.L_x_5071:
[----:B------:R-:W-:Y:S05]  /*1b7f0*/  BSYNC B2 ;  /* 0x0000000000027941 */ /* 0x000fea0003800000 */
.L_x_5070:
        /* <DEDUP_REMOVED lines=48> */
.L_x_5073:
        /* <DEDUP_REMOVED lines=210> */
[----:B0-----:R-:W-:Y:S01]  /*1c820*/  FFMA.FTZ R8, R11, R8, R9 ;  /* 0x000000080b087223 */ /* 0x001fe20000010009 */
[-CC-:B------:R-:W-:Y:S01]  /*1c830*/  FFMA.FTZ R157, R157, R5.reuse, -R152.reuse ;  /* 0x000000059d9d7223 */ /* 0x180fe20000010898 */
[-CC-:B------:R-:W-:Y:S01]  /*1c840*/  FFMA.FTZ R158, R158, R5.reuse, -R152.reuse ;  /* 0x000000059e9e7223 */ /* 0x180fe20000010898 */
[-CC-:B------:R-:W-:Y:S01]  /*1c850*/  FFMA.FTZ R159, R159, R5.reuse, -R152.reuse ;  /* 0x000000059f9f7223 */ /* 0x180fe20000010898 */
[----:B------:R-:W-:-:S03]  /*1c860*/  FFMA.FTZ R171, R160, R5, -R152 ;  /* 0x00000005a0ab7223 */ /* 0x000fc60000010898 */
        /* <DEDUP_REMOVED lines=95> */
.L_x_5074:
[----:B------:R-:W-:Y:S01]  /*1ce60*/  ISETP.GT.AND P1, PT, R12, R228, PT ;  /* 0x000000e40c00720c */ /* 0x000fe20003f24270 */
[----:B------:R-:W-:Y:S01]  /*1ce70*/  VIADD R20, R20, 0x30860 ;  /* 0x0003086014147836 */ /* 0x000fe20000000000 */
[----:B------:R-:W-:Y:S01]  /*1ce80*/  F2FP.F16.F32.PACK_AB R188, R161, R9 ;  /* 0x00000009a1bc723e */ /* 0x000fe200000000ff */
[----:B------:R-:W-:Y:S01]  /*1ce90*/  VIADD R12, R12, 0xffffffff ;  /* 0xffffffff0c0c7836 */ /* 0x000fe20000000000 */
        /* <DEDUP_REMOVED lines=29> */
[----:B0-----:R-:W-:Y:S06]  /*1d070*/  @P1 BRA `(.L_x_5075) ;  /* 0xffffffd400b81947 */ /* 0x001fec000383ffff */
[----:B------:R-:W-:Y:S05]  /*1d080*/  BSYNC B1 ;  /* 0x0000000000017941 */ /* 0x000fea0003800000 */
.L_x_5062:
[----:B------:R-:W-:-:S07]  /*1d090*/  IMAD.MOV.U32 R4, RZ, RZ, R12 ;  /* 0x000000ffff047224 */ /* 0x000fce00078e000c */
.L_x_5061:
[----:B------:R-:W-:Y:S05]  /*1d0a0*/  BSYNC B0 ;  /* 0x0000000000007941 */ /* 0x000fea0003800000 */
.L_x_5060:
        /* <DEDUP_REMOVED lines=8> */
.L_x_5098:
[----:B------:R-:W-:-:S04]  /*1d130*/  ISETP.NE.AND P1, PT, R13, 0x1, PT ;  /* 0x000000010d00780c */ /* 0x000fc80003f25270 */
[----:B------:R-:W-:-:S04]  /*1d140*/  SEL R198, RZ, 0x1, P1 ;  /* 0x00000001ffc67807 */ /* 0x000fc80000800000 */
[----:B------:R-:W-:Y:S01]  /*1d150*/  LOP3.LUT R198, R10, R198, RZ, 0x3c, !PT ;  /* 0x000000c60ac67212 */ /* 0x000fe200078e3cff */
[----:B------:R-:W-:Y:S06]  /*1d160*/  @!P0 BRA `(.L_x_5078) ;  /* 0x0000000000048947 */ /* 0x000fec0003800000 */
[----:B------:R-:W-:Y:S01]  /*1d170*/  BPT.TRAP 0x1 ;  /* 0x000000040000795c */ /* 0x000fe20000300000 */
.L_x_5078:
        /* <DEDUP_REMOVED lines=8> */
.L_x_5079:
[----:B------:R-:W-:Y:S01]  /*1d200*/  IMAD R126, R193, 0x900, R218 ;  /* 0x00000900c17e7824 */ /* 0x000fe200078e02da */
[----:B------:R-:W-:Y:S03]  /*1d210*/  BSSY B1, `(.L_x_5080) ;  /* 0x0000006000017945 */ /* 0x000fe60003800000 */
[C---:B------:R-:W-:Y:S01]  /*1d220*/  VIADD R122, R126.reuse, 0x2 ;  /* 0x000000027e7a7836 */ /* 0x040fe20000000000 */
[----:B------:R-:W-:Y:S01]  /*1d230*/  IADD3 R124, R126, 0x4, RZ ;  /* 0x000000047e7c7810 */ /* 0x000fe20007ffe0ff */
[----:B-1----:R-:W-:Y:S06]  /*1d240*/  @P1 BRA `(.L_x_5081) ;  /* 0x0000000000081947 */ /* 0x002fec0003800000 */
[----:B------:R-:W1:Y:S02]  /*1d250*/  SYNCS.PHASECHK.TRANS64.TRYWAIT P1, [R0+URZ+0x30830], R3 ;  /* 0x03083003000075a7 */ /* 0x000e64000802017f */
[----:B-1----:R-:W-:Y:S05]  /*1d260*/  @!P1 BRA `(.L_x_5082) ;  /* 0x0000012000249947 */ /* 0x002fea0003800000 */
.L_x_5081:
[----:B------:R-:W-:Y:S05]  /*1d270*/  BSYNC B1 ;  /* 0x0000000000017941 */ /* 0x000fea0003800000 */
.L_x_5080:
[----:B------:R-:W2:Y:S01]  /*1d280*/  LDL.64 R128, [R1+0x28] ;  /* 0x0000280001807983 */ /* 0x000ea20000100a00 */
[----:B------:R-:W-:Y:S01]  /*1d290*/  IMAD.MOV.U32 R120, RZ, RZ, R126 ;  /* 0x000000ffff787224 */ /* 0x000fe200078e007e */
[----:B------:R-:W-:Y:S01]  /*1d2a0*/  MOV R213, UR50 ;  /* 0x0000003200d57c02 */ /* 0x000fe20008000f00 */
[----:B------:R-:W-:Y:S01]  /*1d2b0*/  IMAD.MOV.U32 R121, RZ, RZ, 0x40000040 ;  /* 0x40000040ff797424 */ /* 0x000fe200078e00ff */
[----:B------:R-:W-:Y:S01]  /*1d2c0*/  MOV R209, UR46 ;  /* 0x0000002e00d17c02 */ /* 0x000fe20008000f00 */
[----:B------:R-:W-:Y:S01]  /*1d2d0*/  IMAD.MOV.U32 R123, RZ, RZ, 0x40000040 ;  /* 0x40000040ff7b7424 */ /* 0x000fe200078e00ff */
[----:B------:R-:W-:Y:S01]  /*1d2e0*/  R2UR UR50, R120 ;  /* 0x00000000783272ca */ /* 0x000fe200000e0000 */
[----:B------:R-:W-:Y:S01]  /*1d2f0*/  VIADD R120, R126, 0x6 ;  /* 0x000000067e787836 */ /* 0x000fe20000000000 */
[----:B------:R-:W-:Y:S01]  /*1d300*/  R2UR UR46, R122 ;  /* 0x000000007a2e72ca */ /* 0x000fe200000e0000 */
[----:B------:R-:W-:Y:S01]  /*1d310*/  IMAD.MOV.U32 R122, RZ, RZ, R124 ;  /* 0x000000ffff7a7224 */ /* 0x000fe200078e007c */
[----:B------:R-:W-:Y:S01]  /*1d320*/  IADD3 R124, R126, 0x300, RZ ;  /* 0x000003007e7c7810 */ /* 0x000fe20007ffe0ff */
[----:B------:R-:W-:Y:S01]  /*1d330*/  IMAD.MOV.U32 R125, RZ, RZ, 0x40000040 ;  /* 0x40000040ff7d7424 */ /* 0x000fe200078e00ff */
[----:B------:R-:W-:Y:S01]  /*1d340*/  MOV R21, UR42 ;  /* 0x0000002a00157c02 */ /* 0x000fe20008000f00 */
[----:B------:R-:W-:Y:S01]  /*1d350*/  IMAD.MOV.U32 R127, RZ, RZ, 0x40000040 ;  /* 0x40000040ff7f7424 */ /* 0x000fe200078e00ff */
        /* <DEDUP_REMOVED lines=17> */
[----:B------:R-:W-:Y:S01]  /*1d470*/  VIADD R120, R126, 0x600 ;  /* 0x000006007e787836 */ /* 0x000fe20000000000 */
[----:B------:R-:W-:Y:S01]  /*1d480*/  R2UR UR22, R124 ;  /* 0x000000007c1672ca */ /* 0x000fe200000e0000 */
[C---:B------:R-:W-:Y:S01]  /*1d490*/  VIADD R124, R126.reuse, 0x604 ;  /* 0x000006047e7c7836 */ /* 0x040fe20000000000 */
[----:B------:R-:W-:Y:S01]  /*1d4a0*/  R2UR UR51, R121 ;  /* 0x00000000793372ca */ /* 0x000fe200000e0000 */
[-C--:B------:R-:W-:Y:S01]  /*1d4b0*/  FMUL.FTZ R33, R33, R11.reuse ;  /* 0x0000000b21217220 */ /* 0x080fe20000410000 */
[C---:B------:R-:W-:Y:S01]  /*1d4c0*/  IADD3 R122, R126.reuse, 0x602, RZ ;  /* 0x000006027e7a7810 */ /* 0x040fe20007ffe0ff */
[----:B------:R-:W-:Y:S01]  /*1d4d0*/  VIADD R126, R126, 0x606 ;  /* 0x000006067e7e7836 */ /* 0x000fe20000000000 */
        /* <DEDUP_REMOVED lines=197> */
.L_x_5083:
[----:B------:R-:W-:Y:S01]  /*1e130*/  SHF.L.U32 R3, R10, 0x1f, RZ ;  /* 0x0000001f0a037819 */ /* 0x000fe200000006ff */
[----:B------:R-:W-:-:S04]  /*1e140*/  IMAD R20, R13, 0x8, R2 ;  /* 0x000000080d147824 */ /* 0x000fc800078e0202 */
[----:B------:R0:W1:Y:S01]  /*1e150*/  SYNCS.PHASECHK.TRANS64.TRYWAIT P1, [R20+URZ+0x30850], R3 ;  /* 0x03085003140075a7 */ /* 0x000062000802017f */
[----:B------:R-:W-:Y:S05]  /*1e160*/  @!P0 BRA `(.L_x_5084) ;  /* 0x0000000000048947 */ /* 0x000fea0003800000 */
[----:B------:R-:W-:Y:S01]  /*1e170*/  BPT.TRAP 0x1 ;  /* 0x000000040000795c */ /* 0x000fe20000300000 */
.L_x_5084:
[----:B------:R-:W-:Y:S04]  /*1e180*/  BSSY B1, `(.L_x_5085) ;  /* 0x0000004000017945 */ /* 0x000fe80003800000 */
[----:B-1----:R-:W-:Y:S05]  /*1e190*/  @P1 BRA `(.L_x_5086) ;  /* 0x0000000000081947 */ /* 0x002fea0003800000 */
[----:B------:R-:W1:Y:S02]  /*1e1a0*/  SYNCS.PHASECHK.TRANS64.TRYWAIT P1, [R20+URZ+0x30850], R3 ;  /* 0x03085003140075a7 */ /* 0x000e64000802017f */
[----:B-1----:R-:W-:Y:S05]  /*1e1b0*/  @!P1 BRA `(.L_x_5087) ;  /* 0x0000011000649947 */ /* 0x002fea0003800000 */
.L_x_5086:
[----:B------:R-:W-:Y:S05]  /*1e1c0*/  BSYNC B1 ;  /* 0x0000000000017941 */ /* 0x000fea0003800000 */
.L_x_5085:
[----:B01----:R-:W-:Y:S01]  /*1e1d0*/  VIADD R3, R2, 0x400 ;  /* 0x0000040002037836 */ /* 0x003fe20000000000 */
[----:B------:R-:W-:Y:S01]  /*1e1e0*/  MOV R11, 0x40000040 ;  /* 0x40000040000b7802 */ /* 0x000fe20000000f00 */
[----:B------:R-:W-:Y:S01]  /*1e1f0*/  WARPGROUP.ARRIVE ;  /* 0x00000000000079c5 */ /* 0x000fe20000000000 */
[----:B------:R-:W-:Y:S02]  /*1e200*/  IMAD.MOV.U32 R15, RZ, RZ, 0x40000040 ;  /* 0x40000040ff0f7424 */ /* 0x000fe400078e00ff */
        /* <DEDUP_REMOVED lines=24> */
[C---:B------:R-:W-:Y:S01]  /*1e390*/  VIADD R14, R10.reuse, 0x200 ;  /* 0x000002000a0e7836 */ /* 0x040fe20000000000 */
[----:B------:R-:W-:Y:S01]  /*1e3a0*/  R2UR UR7, R15 ;  /* 0x000000000f0772ca */ /* 0x000fe200000e0000 */
[----:B------:R-:W-:Y:S02]  /*1e3b0*/  IMAD.MOV.U32 R15, RZ, RZ, 0x40000040 ;  /* 0x40000040ff0f7424 */ /* 0x000fe400078e00ff */
        /* <DEDUP_REMOVED lines=17> */
.L_x_5088:
[----:B------:R-:W2:Y:S01]  /*1e4d0*/  LDL R10, [R1+0x38] ;  /* 0x00003800010a7983 */ /* 0x000ea20000100800 */
[----:B------:R-:W0:Y:S03]  /*1e4e0*/  LDC R5, c[0x0][0x448] ;  /* 0x00011200ff057b82 */ /* 0x000e260000000800 */
[----:B------:R-:W2:Y:S05]  /*1e4f0*/  LDL R3, [R1+0x40] ;  /* 0x0000400001037983 */ /* 0x000eaa0000100800 */
[----:B------:R-:W1:Y:S01]  /*1e500*/  LDC R169, c[0x0][0x9e4] ;  /* 0x00027900ffa97b82 */ /* 0x000e620000000800 */
[----:B0-----:R-:W-:-:S13]  /*1e510*/  ISETP.NE.AND P1, PT, R5, 0x1, PT ;  /* 0x000000010500780c */ /* 0x001fda0003f25270 */
[----:B------:R-:W0:Y:S08]  /*1e520*/  @P1 LDC R6, c[0x0][0x44c] ;  /* 0x00011300ff061b82 */ /* 0x000e300000000800 */
[----:B------:R-:W3:Y:S01]  /*1e530*/  @P1 LDC R5, c[0x0][0x450] ;  /* 0x00011400ff051b82 */ /* 0x000ee20000000800 */
        /* <DEDUP_REMOVED lines=26> */
[----:B------:R-:W-:Y:S01]  /*1e6e0*/  IADD3 R0, R0, 0x30840, RZ ;  /* 0x0003084000007810 */ /* 0x000fe20007ffe0ff */
[----:B------:R-:W4:Y:S01]  /*1e6f0*/  MUFU.TANH R11, R11 ;  /* 0x0000000b000b7308 */ /* 0x000f220000002400 */
[----:B------:R-:W-:-:S02]  /*1e700*/  FMUL.FTZ R166, R166, UR39 ;  /* 0x00000027a6a67c20 */ /* 0x000fc40008410000 */
[----:B------:R-:W-:-:S04]  /*1e710*/  PRMT R0, R204, 0x654, R0 ;  /* 0x00000654cc007816 */ /* 0x000fc80000000000 */
[----:B------:R5:W-:Y:S01]  /*1e720*/  SYNCS.ARRIVE.TRANS64.RED.A1T0 RZ, [R0+URZ], RZ ;  /* 0x000000ff00ff79a7 */ /* 0x000be2000810043f */
        /* <DEDUP_REMOVED lines=27> */
[----:B---3--:R-:W-:Y:S01]  /*1e8e0*/  @P1 SHF.R.U32.HI R3, RZ, R5, R6 ;  /* 0x00000005ff031219 */ /* 0x008fe20000011606 */
        /* <DEDUP_REMOVED lines=23> */
[----:B-1----:R-:W-:Y:S02]  /*1ea60*/  ISETP.GE.AND P1, PT, R169, 0x1, PT ;  /* 0x00000001a900780c */ /* 0x002fe40003f26270 */
[----:B------:R-:W-:Y:S01]  /*1ea70*/  IADD3 R165, -R227, 0x1, R162 ;  /* 0x00000001e3a57810 */ /* 0x000fe20007ffe1a2 */
[----:B------:R-:W1:Y:S03]  /*1ea80*/  MUFU.TANH R5, R5 ;  /* 0x0000000500057308 */ /* 0x000e660000002400 */
[----:B------:R-:W-:-:S05]  /*1ea90*/  IADD3 R165, -R199, R165, R200 ;  /* 0x000000a5c7a57210 */ /* 0x000fca0007ffe1c8 */
[----:B------:R-:W2:Y:S08]  /*1eaa0*/  MUFU.TANH R10, R10 ;  /* 0x0000000a000a7308 */ /* 0x000eb00000002400 */
        /* <DEDUP_REMOVED lines=19> */
[----:B------:R-:W-:-:S07]  /*1ebe0*/  IMAD.IADD R159, R162, 0x1, -R227 ;  /* 0x00000001a29f7824 */ /* 0x000fce00078e0ae3 */
[----:B-----5:R5:W1:Y:S02]  /*1ebf0*/  MUFU.TANH R0, R166 ;  /* 0x000000a600007308 */ /* 0x020a640000002400 */
[C---:B-----5:R-:W-:Y:S02]  /*1ec00*/  VIADD R166, R165.reuse, UR55 ;  /* 0x00000037a5a67c36 */ /* 0x060fe40008000000 */
[----:B------:R-:W-:Y:S02]  /*1ec10*/  VIADD R165, R165, UR38 ;  /* 0x00000026a5a57c36 */ /* 0x000fe40008000000 */
[--C-:B0-----:R-:W-:Y:S02]  /*1ec20*/  IMAD.IADD R164, R166, 0x1, R126.reuse ;  /* 0x00000001a6a47824 */ /* 0x101fe400078e027e */
[----:B------:R-:W-:Y:S01]  /*1ec30*/  IMAD.IADD R163, R165, 0x1, R126 ;  /* 0x00000001a5a37824 */ /* 0x000fe200078e027e */
[----:B--234-:R-:W-:Y:S06]  /*1ec40*/  @!P1 BRA `(.L_x_5089) ;  /* 0x0000000000549947 */ /* 0x01cfec0003800000 */
[----:B------:R-:W-:Y:S01]  /*1ec50*/  IADD3 R167, -R199, R200, R126 ;  /* 0x000000c8c7a77210 */ /* 0x000fe20007ffe17e */
[----:B------:R-:W-:Y:S03]  /*1ec60*/  BSSY B1, `(.L_x_5090) ;  /* 0x0000010000017945 */ /* 0x000fe60003800000 */
[----:B------:R-:W-:-:S13]  /*1ec70*/  ISETP.GT.AND P1, PT, R167, -0x1, PT ;  /* 0xffffffffa700780c */ /* 0x000fda0003f24270 */
[----:B------:R-:W-:Y:S05]  /*1ec80*/  @P1 BRA `(.L_x_5091) ;  /* 0x0000000000201947 */ /* 0x000fea0003800000 */
[----:B------:R-:W-:Y:S02]  /*1ec90*/  MOV R168, UR46 ;  /* 0x0000002e00a87c02 */ /* 0x000fe40008000f00 */
[----:B------:R-:W-:Y:S02]  /*1eca0*/  LOP3.LUT R167, RZ, R167, RZ, 0x33, !PT ;  /* 0x000000a7ffa77212 */ /* 0x000fe400078e33ff */
[----:B------:R-:W-:-:S13]  /*1ecb0*/  ISETP.NE.AND P1, PT, R168, 0x1, PT ;  /* 0x00000001a800780c */ /* 0x000fda0003f25270 */
[----:B------:R-:W0:Y:S02]  /*1ecc0*/  @P1 LDC.64 R126, c[0x0][0x9e8] ;  /* 0x00027a00ff7e1b82 */ /* 0x000e240000000a00 */
[----:B0-----:R-:W-:-:S05]  /*1ecd0*/  @P1 IMAD.HI.U32 R126, R167, R126, RZ ;  /* 0x0000007ea77e1227 */ /* 0x001fca00078e00ff */
[----:B------:R-:W-:-:S04]  /*1ece0*/  @P1 SHF.R.U32.HI R167, RZ, R127, R126 ;  /* 0x0000007fffa71219 */ /* 0x000fc8000001167e */
[----:B------:R-:W-:Y:S01]  /*1ecf0*/  LOP3.LUT R167, RZ, R167, RZ, 0x33, !PT ;  /* 0x000000a7ffa77212 */ /* 0x000fe200078e33ff */
[----:B------:R-:W-:Y:S06]  /*1ed00*/  BRA `(.L_x_5092) ;  /* 0x0000000000147947 */ /* 0x000fec0003800000 */
.L_x_5091:
[----:B------:R-:W-:-:S05]  /*1ed10*/  IMAD.U32 R168, RZ, RZ, UR46 ;  /* 0x0000002effa87e24 */ /* 0x000fca000f8e00ff */
[----:B------:R-:W-:-:S13]  /*1ed20*/  ISETP.NE.AND P1, PT, R168, 0x1, PT ;  /* 0x00000001a800780c */ /* 0x000fda0003f25270 */
[----:B------:R-:W0:Y:S02]  /*1ed30*/  @P1 LDC.64 R126, c[0x0][0x9e8] ;  /* 0x00027a00ff7e1b82 */ /* 0x000e240000000a00 */
[----:B0-----:R-:W-:-:S05]  /*1ed40*/  @P1 IMAD.HI.U32 R126, R167, R126, RZ ;  /* 0x0000007ea77e1227 */ /* 0x001fca00078e00ff */
[----:B------:R-:W-:-:S07]  /*1ed50*/  @P1 SHF.R.U32.HI R167, RZ, R127, R126 ;  /* 0x0000007fffa71219 */ /* 0x000fce000001167e */
.L_x_5092:
[----:B------:R-:W-:Y:S05]  /*1ed60*/  BSYNC B1 ;  /* 0x0000000000017941 */ /* 0x000fea0003800000 */
.L_x_5090:
[----:B------:R-:W-:-:S05]  /*1ed70*/  IMAD R167, R167, R168, R159 ;  /* 0x000000a8a7a77224 */ /* 0x000fca00078e029f */
[----:B------:R-:W-:Y:S02]  /*1ed80*/  VIMNMX R163, R163, R167, !PT ;  /* 0x000000a7a3a37248 */ /* 0x000fe40007fe0100 */
[----:B------:R-:W-:-:S07]  /*1ed90*/  VIADDMNMX R164, R167, R168, R164, PT ;  /* 0x000000a8a7a47246 */ /* 0x000fce00038001a4 */
.L_x_5089:
        /* <DEDUP_REMOVED lines=12> */
[----:B------:R-:W-:Y:S01]  /*1ee60*/  ISETP.LT.OR P4, PT, R164, 0xa, P4 ;  /* 0x0000000aa400780c */ /* 0x000fe20002781670 */
[----:B0-----:R-:W-:-:S03]  /*1ee70*/  IMAD.IADD R166, R166, 0x1, R3 ;  /* 0x00000001a6a67824 */ /* 0x001fc600078e0203 */
[----:B------:R-:W-:Y:S01]  /*1ee80*/  FSEL R14, R14, -INF , !P4 ;  /* 0xff8000000e0e7808 */ /* 0x000fe20006000000 */
[----:B------:R-:W-:Y:S01]  /*1ee90*/  IMAD.IADD R165, R165, 0x1, R3 ;  /* 0x00000001a5a57824 */ /* 0x000fe200078e0203 */
        /* <DEDUP_REMOVED lines=135> */
.L_x_5095:
[----:B------:R-:W-:-:S05]  /*1f710*/  IMAD.U32 R5, RZ, RZ, UR46 ;  /* 0x0000002eff057e24 */ /* 0x000fca000f8e00ff */
[----:B------:R-:W-:-:S13]  /*1f720*/  ISETP.NE.AND P6, PT, R5, 0x1, PT ;  /* 0x000000010500780c */ /* 0x000fda0003fc5270 */
[----:B------:R-:W0:Y:S02]  /*1f730*/  @P6 LDC.64 R120, c[0x0][0x9e8] ;  /* 0x00027a00ff786b82 */ /* 0x000e240000000a00 */
[----:B0-----:R-:W-:-:S05]  /*1f740*/  @P6 IMAD.HI.U32 R120, R3, R120, RZ ;  /* 0x0000007803786227 */ /* 0x001fca00078e00ff */
[----:B------:R-:W-:-:S07]  /*1f750*/  @P6 SHF.R.U32.HI R3, RZ, R121, R120 ;  /* 0x00000079ff036219 */ /* 0x000fce0000011678 */
.L_x_5096:
[----:B------:R-:W-:Y:S05]  /*1f760*/  BSYNC B1 ;  /* 0x0000000000017941 */ /* 0x000fea0003800000 */
.L_x_5094:
[----:B------:R-:W-:-:S05]  /*1f770*/  IMAD R3, R3, R5, R159 ;  /* 0x0000000503037224 */ /* 0x000fca00078e029f */
[----:B------:R-:W-:Y:S02]  /*1f780*/  VIMNMX R165, R165, R3, !PT ;  /* 0x00000003a5a57248 */ /* 0x000fe40007fe0100 */
[----:B------:R-:W-:-:S07]  /*1f790*/  VIADDMNMX R166, R3, R5, R166, PT ;  /* 0x0000000503a67246 */ /* 0x000fce00038001a6 */
.L_x_5093:
        /* <DEDUP_REMOVED lines=60> */
[----:B------:R-:W-:Y:S02]  /*1fb60*/  ISETP.GT.AND P5, PT, R165, 0x11, !P5 ;  /* 0x00000011a500780c */ /* 0x000fe40006fa4270 */
[----:B------:R-:W-:Y:S02]  /*1fb70*/  ISETP.LT.OR P1, PT, R166, 0x39, P1 ;  /* 0x00000039a600780c */ /* 0x000fe40000f21670 */
[----:B------:R-:W-:Y:S02]  /*1fb80*/  FMNMX.FTZ R3, R153, R3, !PT ;  /* 0x0000000399037209 */ /* 0x000fe40007810000 */
[----:B------:R-:W-:Y:S02]  /*1fb90*/  FSEL R142, R142, -INF , !P1 ;  /* 0xff8000008e8e7808 */ /* 0x000fe40004800000 */
[----:B------:R-:W-:Y:S02]  /*1fba0*/  LOP3.LUT P1, RZ, R16, 0x100, RZ, 0xc0, !PT ;  /* 0x0000010010ff7812 */ /* 0x000fe4000782c0ff */
[----:B------:R-:W-:-:S02]  /*1fbb0*/  ISETP.LT.OR P5, PT, R166, 0x12, P5 ;  /* 0x00000012a600780c */ /* 0x000fc40002fa1670 */
[----:B------:R-:W-:Y:S02]  /*1fbc0*/  ISETP.GT.AND P1, PT, R165, 0x39, !P1 ;  /* 0x00000039a500780c */ /* 0x000fe40004f24270 */
[----:B------:R-:W-:Y:S02]  /*1fbd0*/  FMNMX.FTZ R3, R155, R3, !PT ;  /* 0x000000039b037209 */ /* 0x000fe40007810000 */
[----:B------:R-:W-:Y:S02]  /*1fbe0*/  ISETP.LT.OR P1, PT, R166, 0x3a, P1 ;  /* 0x0000003aa600780c */ /* 0x000fe40000f21670 */
[----:B------:R-:W-:Y:S02]  /*1fbf0*/  FSEL R123, R123, -INF , !P5 ;  /* 0xff8000007b7b7808 */ /* 0x000fe40006800000 */
[----:B------:R-:W-:Y:S02]  /*1fc00*/  FSEL R143, R143, -INF , !P1 ;  /* 0xff8000008f8f7808 */ /* 0x000fe40004800000 */
[----:B------:R-:W-:-:S02]  /*1fc10*/  LOP3.LUT P1, RZ, R16, 0x80, RZ, 0xc0, !PT ;  /* 0x0000008010ff7812 */ /* 0x000fc4000782c0ff */
[----:B------:R-:W-:Y:S02]  /*1fc20*/  LOP3.LUT P5, RZ, R16, 0x40, RZ, 0xc0, !PT ;  /* 0x0000004010ff7812 */ /* 0x000fe400078ac0ff */
[----:B------:R-:W-:Y:S02]  /*1fc30*/  FMNMX.FTZ R3, R156, R3, !PT ;  /* 0x000000039c037209 */ /* 0x000fe40007810000 */
[C---:B------:R-:W-:Y:S02]  /*1fc40*/  ISETP.GT.AND P3, PT, R165.reuse, 0x9, !P3 ;  /* 0x00000009a500780c */ /* 0x040fe40005f64270 */
[C---:B------:R-:W-:Y:S02]  /*1fc50*/  ISETP.GT.AND P4, PT, R165.reuse, 0x10, !P4 ;  /* 0x00000010a500780c */ /* 0x040fe40006784270 */
[C---:B------:R-:W-:Y:S02]  /*1fc60*/  ISETP.GT.AND P1, PT, R165.reuse, 0x40, !P1 ;  /* 0x00000040a500780c */ /* 0x040fe40004f24270 */
[----:B------:R-:W-:-:S02]  /*1fc70*/  ISETP.GT.AND P5, PT, R165, 0x41, !P5 ;  /* 0x00000041a500780c */ /* 0x000fc40006fa4270 */
[----:B------:R-:W-:Y:S02]  /*1fc80*/  FMNMX.FTZ R3, R157, R3, !PT ;  /* 0x000000039d037209 */ /* 0x000fe40007810000 */
[C---:B------:R-:W-:Y:S02]  /*1fc90*/  ISETP.LT.OR P3, PT, R166.reuse, 0xa, P3 ;  /* 0x0000000aa600780c */ /* 0x040fe40001f61670 */
[C---:B------:R-:W-:Y:S02]  /*1fca0*/  ISETP.LT.OR P4, PT, R166.reuse, 0x11, P4 ;  /* 0x00000011a600780c */ /* 0x040fe40002781670 */
[----:B------:R-:W-:Y:S02]  /*1fcb0*/  ISETP.LT.OR P1, PT, R166, 0x41, P1 ;  /* 0x00000041a600780c */ /* 0x000fe40000f21670 */
[----:B------:R-:W-:Y:S02]  /*1fcc0*/  FMNMX.FTZ R3, R160, R3, !PT ;  /* 0x00000003a0037209 */ /* 0x000fe40007810000 */
[----:B------:R-:W-:-:S02]  /*1fcd0*/  LOP3.LUT P0, RZ, R16, 0x1, RZ, 0xc0, !PT ;  /* 0x0000000110ff7812 */ /* 0x000fc4000780c0ff */
[----:B------:R-:W-:Y:S02]  /*1fce0*/  FSEL R21, R21, -INF , !P3 ;  /* 0xff80000015157808 */ /* 0x000fe40005800000 */
[----:B------:R-:W-:Y:S02]  /*1fcf0*/  FSEL R122, R122, -INF , !P4 ;  /* 0xff8000007a7a7808 */ /* 0x000fe40006000000 */
[----:B------:R-:W-:Y:S02]  /*1fd00*/  FSEL R147, R147, -INF , !P1 ;  /* 0xff80000093937808 */ /* 0x000fe40004800000 */
[C---:B------:R-:W-:Y:S02]  /*1fd10*/  LOP3.LUT P4, RZ, R16.reuse, 0x20, RZ, 0xc0, !PT ;  /* 0x0000002010ff7812 */ /* 0x040fe4000788c0ff */
[C---:B------:R-:W-:Y:S02]  /*1fd20*/  LOP3.LUT P6, RZ, R16.reuse, 0x10, RZ, 0xc0, !PT ;  /* 0x0000001010ff7812 */ /* 0x040fe400078cc0ff */
[----:B------:R-:W-:-:S02]  /*1fd30*/  LOP3.LUT P3, RZ, R16, 0x8, RZ, 0xc0, !PT ;  /* 0x0000000810ff7812 */ /* 0x000fc4000786c0ff */
[C---:B------:R-:W-:Y:S02]  /*1fd40*/  LOP3.LUT P2, RZ, R16.reuse, 0x4, RZ, 0xc0, !PT ;  /* 0x0000000410ff7812 */ /* 0x040fe4000784c0ff */
[C---:B------:R-:W-:Y:S02]  /*1fd50*/  LOP3.LUT P1, RZ, R16.reuse, 0x2, RZ, 0xc0, !PT ;  /* 0x0000000210ff7812 */ /* 0x040fe4000782c0ff */
[----:B------:R-:W-:Y:S02]  /*1fd60*/  FMNMX.FTZ R3, R161, R3, !PT ;  /* 0x00000003a1037209 */ /* 0x000fe40007810000 */
[----:B------:R-:W-:Y:S02]  /*1fd70*/  LOP3.LUT R16, R16, 0xff7fffff, RZ, 0xc0, !PT ;  /* 0xff7fffff10107812 */ /* 0x000fe400078ec0ff */
[----:B------:R-:W-:Y:S01]  /*1fd80*/  ISETP.GT.AND P0, PT, R165, RZ, !P0 ;  /* 0x000000ffa500720c */ /* 0x000fe20004704270 */
[----:B------:R-:W0:Y:S01]  /*1fd90*/  SHFL.BFLY PT, R5, R3, 0x2, 0x1f ;  /* 0x0c401f0003057f89 */ /* 0x000e2200000e0000 */
        /* <DEDUP_REMOVED lines=8> */
[----:B------:R-:W-:Y:S02]  /*1fe20*/  ISETP.GT.AND P4, PT, R165, 0x48, !P4 ;  /* 0x00000048a500780c */ /* 0x000fe40006784270 */
[----:B------:R-:W-:Y:S02]  /*1fe30*/  FMNMX.FTZ R121, R15, R121, !PT ;  /* 0x000000790f797209 */ /* 0x000fe40007810000 */
[----:B------:R-:W-:Y:S02]  /*1fe40*/  ISETP.LT.OR P4, PT, R166, 0x49, P4 ;  /* 0x00000049a600780c */ /* 0x000fe40002781670 */
[----:B------:R-:W-:Y:S02]  /*1fe50*/  @P5 LOP3.LUT R16, R16, 0x2, RZ, 0xfc, !PT ;  /* 0x0000000210105812 */ /* 0x000fe400078efcff */
[----:B------:R-:W-:-:S02]  /*1fe60*/  FMNMX.FTZ R121, R21, R121, !PT ;  /* 0x0000007915797209 */ /* 0x000fc40007810000 */
[----:B0-----:R-:W-:Y:S02]  /*1fe70*/  FMNMX.FTZ R3, R3, R5, !PT ;  /* 0x0000000503037209 */ /* 0x001fe40007810000 */
[----:B------:R-:W-:Y:S02]  /*1fe80*/  LOP3.LUT P5, RZ, R16, 0x800000, RZ, 0xc0, !PT ;  /* 0x0080000010ff7812 */ /* 0x000fe400078ac0ff */
[----:B------:R-:W-:Y:S01]  /*1fe90*/  FMNMX.FTZ R121, R122, R121, !PT ;  /* 0x000000797a797209 */ /* 0x000fe20007810000 */
[----:B------:R-:W0:Y:S01]  /*1fea0*/  SHFL.BFLY PT, R5, R3, 0x1, 0x1f ;  /* 0x0c201f0003057f89 */ /* 0x000e2200000e0000 */
[----:B------:R-:W-:Y:S02]  /*1feb0*/  ISETP.LT.OR P5, PT, R166, 0x42, P5 ;  /* 0x00000042a600780c */ /* 0x000fe40002fa1670 */
[----:B------:R-:W-:Y:S02]  /*1fec0*/  FMNMX.FTZ R121, R123, R121, !PT ;  /* 0x000000797b797209 */ /* 0x000fe40007810000 */
[----:B------:R-:W-:-:S02]  /*1fed0*/  LOP3.LUT R16, R16, 0xfffffff7, RZ, 0xc0, !PT ;  /* 0xfffffff710107812 */ /* 0x000fc400078ec0ff */
[----:B------:R-:W-:Y:S02]  /*1fee0*/  FMNMX.FTZ R121, R128, R121, !PT ;  /* 0x0000007980797209 */ /* 0x000fe40007810000 */
[----:B------:R-:W-:Y:S02]  /*1fef0*/  ISETP.GT.AND P6, PT, R165, 0x49, !P6 ;  /* 0x00000049a500780c */ /* 0x000fe400077c4270 */
[----:B------:R-:W-:Y:S02]  /*1ff00*/  FMNMX.FTZ R121, R129, R121, !PT ;  /* 0x0000007981797209 */ /* 0x000fe40007810000 */
[----:B------:R-:W-:Y:S02]  /*1ff10*/  ISETP.GT.AND P3, PT, R165, 0x50, !P3 ;  /* 0x00000050a500780c */ /* 0x000fe40005f64270 */
[----:B------:R-:W-:Y:S02]  /*1ff20*/  FMNMX.FTZ R121, R132, R121, !PT ;  /* 0x0000007984797209 */ /* 0x000fe40007810000 */
[----:B------:R-:W-:-:S02]  /*1ff30*/  @P5 LOP3.LUT R16, R16, 0x8, RZ, 0xfc, !PT ;  /* 0x0000000810105812 */ /* 0x000fc400078efcff */
[----:B------:R-:W-:Y:S02]  /*1ff40*/  FMNMX.FTZ R121, R133, R121, !PT ;  /* 0x0000007985797209 */ /* 0x000fe40007810000 */
[C---:B------:R-:W-:Y:S02]  /*1ff50*/  LOP3.LUT P5, RZ, R16.reuse, 0x2, RZ, 0xc0, !PT ;  /* 0x0000000210ff7812 */ /* 0x040fe400078ac0ff */
[----:B------:R-:W-:Y:S02]  /*1ff60*/  LOP3.LUT R16, R16, 0xfffffffb, RZ, 0xc0, !PT ;  /* 0xfffffffb10107812 */ /* 0x000fe400078ec0ff */
[----:B------:R-:W-:Y:S02]  /*1ff70*/  FMNMX.FTZ R121, R136, R121, !PT ;  /* 0x0000007988797209 */ /* 0x000fe40007810000 */
[----:B------:R-:W-:Y:S02]  /*1ff80*/  @P4 LOP3.LUT R16, R16, 0x4, RZ, 0xfc, !PT ;  /* 0x0000000410104812 */ /* 0x000fe400078efcff */
[----:B------:R-:W-:-:S02]  /*1ff90*/  ISETP.LT.OR P4, PT, R166, 0x4a, P6 ;  /* 0x0000004aa600780c */ /* 0x000fc40003781670 */
[----:B0-----:R-:W-:Y:S02]  /*1ffa0*/  FMNMX.FTZ R3, R3, R5, !PT ;  /* 0x0000000503037209 */ /* 0x001fe40007810000 */
[----:B------:R-:W-:Y:S02]  /*1ffb0*/  FMNMX.FTZ R121, R137, R121, !PT ;  /* 0x0000007989797209 */ /* 0x000fe40007810000 */
[C---:B------:R-:W-:Y:S02]  /*1ffc0*/  FSETP.NEU.FTZ.AND P6, PT, R3.reuse, -INF , PT ;  /* 0xff8000000300780b */ /* 0x040fe40003fdd000 */
[----:B------:R-:W-:Y:S02]  /*1ffd0*/  FMNMX.FTZ R121, R140, R121, !PT ;  /* 0x000000798c797209 */ /* 0x000fe40007810000 */
[----:B------:R-:W-:Y:S02]  /*1ffe0*/  LOP3.LUT R16, R16, 0xffbfffff, RZ, 0xc0, !PT ;  /* 0xffbfffff10107812 */ /* 0x000fe400078ec0ff */
[----:B------:R-:W-:-:S02]  /*1fff0*/  FSEL R11, R3, RZ, P6 ;  /* 0x000000ff030b7208 */ /* 0x000fc40003000000 */
[----:B------:R-:W-:Y:S02]  /*20000*/  FMNMX.FTZ R121, R141, R121, !PT ;  /* 0x000000798d797209 */ /* 0x000fe40007810000 */
[----:B------:R-:W-:Y:S01]  /*20010*/  MOV R5, UR50 ;  /* 0x0000003200057c02 */ /* 0x000fe20008000f00 */
[----:B------:R-:W-:Y:S01]  /*20020*/  FADD.FTZ R11, -R11, R12 ;  /* 0x0000000c0b0b7221 */ /* 0x000fe20000010100 */
[----:B------:R-:W-:Y:S02]  /*20030*/  @P4 LOP3.LUT R16, R16, 0x400000, RZ, 0xfc, !PT ;  /* 0x0040000010104812 */ /* 0x000fe400078efcff */
[----:B------:R-:W-:Y:S01]  /*20040*/  FMNMX.FTZ R121, R142, R121, !PT ;  /* 0x000000798e797209 */ /* 0x000fe20007810000 */
[-C--:B------:R-:W-:Y:S01]  /*20050*/  FMUL.FTZ R12, R3, R5.reuse ;  /* 0x00000005030c7220 */ /* 0x080fe20000410000 */
[----:B------:R-:W-:Y:S01]  /*20060*/  LOP3.LUT P4, RZ, R16, 0x8, RZ, 0xc0, !PT ;  /* 0x0000000810ff7812 */ /* 0x000fe2000788c0ff */
[----:B------:R-:W-:Y:S01]  /*20070*/  FMUL.FTZ R11, R11, R5 ;  /* 0x000000050b0b7220 */ /* 0x000fe20000410000 */
[----:B------:R-:W-:-:S02]  /*20080*/  FMNMX.FTZ R121, R143, R121, !PT ;  /* 0x000000798f797209 */ /* 0x000fc40007810000 */
[----:B------:R-:W-:Y:S02]  /*20090*/  FSEL R12, R12, RZ, P6 ;  /* 0x000000ff0c0c7208 */ /* 0x000fe40003000000 */
[----:B------:R-:W-:Y:S01]  /*200a0*/  LOP3.LUT P6, RZ, R16, 0x4, RZ, 0xc0, !PT ;  /* 0x0000000410ff7812 */ /* 0x000fe200078cc0ff */
[----:B------:R-:W-:Y:S01]  /*200b0*/  MUFU.EX2 R11, R11 ;  /* 0x0000000b000b7308 */ /* 0x000fe20000000800 */
[----:B------:R-:W-:Y:S01]  /*200c0*/  FSEL R145, R145, -INF , !P4 ;  /* 0xff80000091917808 */ /* 0x000fe20006000000 */
[--C-:B------:R-:W-:Y:S01]  /*200d0*/  FFMA.FTZ R167, R167, R5, -R12.reuse ;  /* 0x00000005a7a77223 */ /* 0x100fe2000001080c */
[----:B------:R-:W-:Y:S01]  /*200e0*/  FMNMX.FTZ R121, R147, R121, !PT ;  /* 0x0000007993797209 */ /* 0x000fe20007810000 */
[-CC-:B------:R-:W-:Y:S01]  /*200f0*/  FFMA.FTZ R10, R10, R5.reuse, -R12.reuse ;  /* 0x000000050a0a7223 */ /* 0x180fe2000001080c */
[----:B------:R-:W-:Y:S01]  /*20100*/  LOP3.LUT P4, RZ, R16, 0x400000, RZ, 0xc0, !PT ;  /* 0x0040000010ff7812 */ /* 0x000fe2000788c0ff */
[--C-:B------:R-:W-:Y:S01]  /*20110*/  FFMA.FTZ R13, R13, R5, -R12.reuse ;  /* 0x000000050d0d7223 */ /* 0x100fe2000001080c */
[----:B------:R-:W-:Y:S01]  /*20120*/  FSEL R148, R148, -INF , !P6 ;  /* 0xff80000094947808 */ /* 0x000fe20007000000 */
[----:B------:R-:W0:Y:S01]  /*20130*/  MUFU.EX2 R167, R167 ;  /* 0x000000a700a77308 */ /* 0x000e220000000800 */
[----:B------:R-:W-:Y:S01]  /*20140*/  FMNMX.FTZ R121, R145, R121, !PT ;  /* 0x0000007991797209 */ /* 0x000fe20007810000 */
[-CC-:B------:R-:W-:Y:S01]  /*20150*/  FFMA.FTZ R14, R14, R5.reuse, -R12.reuse ;  /* 0x000000050e0e7223 */ /* 0x180fe2000001080c */
[----:B------:R-:W-:Y:S01]  /*20160*/  ISETP.GT.AND P2, PT, R165, 0x51, !P2 ;  /* 0x00000051a500780c */ /* 0x000fe20005744270 */
[-CC-:B------:R-:W-:Y:S01]  /*20170*/  FFMA.FTZ R126, R126, R5.reuse, -R12.reuse ;  /* 0x000000057e7e7223 */ /* 0x180fe2000001080c */
[----:B------:R-:W-:Y:S01]  /*20180*/  ISETP.LT.OR P3, PT, R166, 0x51, P3 ;  /* 0x00000051a600780c */ /* 0x000fe20001f61670 */
[--C-:B------:R-:W-:Y:S01]  /*20190*/  FFMA.FTZ R127, R127, R5, -R12.reuse ;  /* 0x000000057f7f7223 */ /* 0x100fe2000001080c */
[----:B------:R-:W-:Y:S01]  /*201a0*/  FSEL R150, R150, -INF , !P4 ;  /* 0xff80000096967808 */ /* 0x000fe20006000000 */
[----:B------:R-:W1:Y:S01]  /*201b0*/  MUFU.EX2 R10, R10 ;  /* 0x0000000a000a7308 */ /* 0x000e620000000800 */
[----:B------:R-:W-:Y:S01]  /*201c0*/  FMNMX.FTZ R121, R148, R121, !PT ;  /* 0x0000007994797209 */ /* 0x000fe20007810000 */
[-CC-:B------:R-:W-:Y:S01]  /*201d0*/  FFMA.FTZ R124, R124, R5.reuse, -R12.reuse ;  /* 0x000000057c7c7223 */ /* 0x180fe2000001080c */
[----:B------:R-:W-:Y:S01]  /*201e0*/  ISETP.GT.AND P1, PT, R165, 0x58, !P1 ;  /* 0x00000058a500780c */ /* 0x000fe20004f24270 */
[-CC-:B------:R-:W-:Y:S01]  /*201f0*/  FFMA.FTZ R125, R125, R5.reuse, -R12.reuse ;  /* 0x000000057d7d7223 */ /* 0x180fe2000001080c */
[----:B------:R-:W-:Y:S01]  /*20200*/  ISETP.LT.OR P2, PT, R166, 0x52, P2 ;  /* 0x00000052a600780c */ /* 0x000fe20001741670 */
[--C-:B------:R-:W-:Y:S01]  /*20210*/  FFMA.FTZ R130, R130, R5, -R12.reuse ;  /* 0x0000000582827223 */ /* 0x100fe2000001080c */
[----:B------:R-:W-:Y:S01]  /*20220*/  FSEL R152, R152, -INF , !P3 ;  /* 0xff80000098987808 */ /* 0x000fe20005800000 */
[----:B------:R-:W-:Y:S01]  /*20230*/  MUFU.EX2 R13, R13 ;  /* 0x0000000d000d7308 */ /* 0x000fe20000000800 */
[----:B------:R-:W-:Y:S01]  /*20240*/  FMNMX.FTZ R121, R150, R121, !PT ;  /* 0x0000007996797209 */ /* 0x000fe20007810000 */
[----:B0-----:R-:W-:Y:S01]  /*20250*/  FFMA.FTZ R8, R11, R8, R167 ;  /* 0x000000080b087223 */ /* 0x001fe200000100a7 */
[----:B------:R-:W-:Y:S01]  /*20260*/  ISETP.LT.OR P1, PT, R166, 0x59, P1 ;  /* 0x00000059a600780c */ /* 0x000fe20000f21670 */
[-CC-:B------:R-:W-:Y:S01]  /*20270*/  FFMA.FTZ R131, R131, R5.reuse, -R12.reuse ;  /* 0x0000000583837223 */ /* 0x180fe2000001080c */
[----:B------:R-:W-:Y:S01]  /*20280*/  FSEL R154, R154, -INF , !P2 ;  /* 0xff8000009a9a7808 */ /* 0x000fe20005000000 */
[----:B------:R-:W-:Y:S01]  /*20290*/  FFMA.FTZ R134, R134, R5, -R12 ;  /* 0x0000000586867223 */ /* 0x000fe2000001080c */
[----:B------:R-:W-:Y:S01]  /*202a0*/  FMNMX.FTZ R159, R152, R121, !PT ;  /* 0x00000079989f7209 */ /* 0x000fe20007810000 */
[----:B------:R-:W-:Y:S01]  /*202b0*/  MUFU.EX2 R14, R14 ;  /* 0x0000000e000e7308 */ /* 0x000fe20000000800 */
[----:B------:R-:W-:Y:S01]  /*202c0*/  ISETP.LT.OR P5, PT, R166, 0x5a, P5 ;  /* 0x0000005aa600780c */ /* 0x000fe20002fa1670 */
[----:B-1----:R-:W-:Y:S01]  /*202d0*/  FADD.FTZ R8, R10, R8 ;  /* 0x000000080a087221 */ /* 0x002fe20000010000 */
        /* <DEDUP_REMOVED lines=8> */
[-CC-:B------:R-:W-:Y:S01]  /*20360*/  FFMA.FTZ R144, R144, R5.reuse, -R12.reuse ;  /* 0x0000000590907223 */ /* 0x180fe2000001080c */
[-CC-:B------:R-:W-:Y:S01]  /*20370*/  FFMA.FTZ R146, R146, R5.reuse, -R12.reuse ;  /* 0x0000000592927223 */ /* 0x180fe2000001080c */
[----:B------:R-:W-:Y:S01]  /*20380*/  FMNMX.FTZ R0, R158, R0, !PT ;  /* 0x000000009e007209 */ /* 0x000fe20007810000 */
[-CC-:B------:R-:W-:Y:S01]  /*20390*/  FFMA.FTZ R149, R149, R5.reuse, -R12.reuse ;  /* 0x0000000595957223 */ /* 0x180fe2000001080c */
[-CC-:B------:R-:W-:Y:S01]  /*203a0*/  FFMA.FTZ R151, R151, R5.reuse, -R12.reuse ;  /* 0x0000000597977223 */ /* 0x180fe2000001080c */
[----:B------:R-:W-:Y:S01]  /*203b0*/  MUFU.EX2 R127, R127 ;  /* 0x0000007f007f7308 */ /* 0x000fe20000000800 */
[-CC-:B------:R-:W-:Y:S01]  /*203c0*/  FFMA.FTZ R153, R153, R5.reuse, -R12.reuse ;  /* 0x0000000599997223 */ /* 0x180fe2000001080c */
[----:B------:R-:W0:Y:S01]  /*203d0*/  SHFL.BFLY PT, R159, R0, 0x2, 0x1f ;  /* 0x0c401f00009f7f89 */ /* 0x000e2200000e0000 */
[-CC-:B------:R-:W-:Y:S01]  /*203e0*/  FFMA.FTZ R155, R155, R5.reuse, -R12.reuse ;  /* 0x000000059b9b7223 */ /* 0x180fe2000001080c */
[-CC-:B------:R-:W-:Y:S01]  /*203f0*/  FFMA.FTZ R156, R156, R5.reuse, -R12.reuse ;  /* 0x000000059c9c7223 */ /* 0x180fe2000001080c */
[-CC-:B------:R-:W-:Y:S01]  /*20400*/  FFMA.FTZ R157, R157, R5.reuse, -R12.reuse ;  /* 0x000000059d9d7223 */ /* 0x180fe2000001080c */
[-CC-:B------:R-:W-:Y:S01]  /*20410*/  FFMA.FTZ R160, R160, R5.reuse, -R12.reuse ;  /* 0x00000005a0a07223 */ /* 0x180fe2000001080c */
[----:B------:R-:W-:Y:S01]  /*20420*/  FFMA.FTZ R12, R161, R5, -R12 ;  /* 0x00000005a10c7223 */ /* 0x000fe2000001080c */
[----:B------:R-:W-:Y:S01]  /*20430*/  MUFU.EX2 R124, R124 ;  /* 0x0000007c007c7308 */ /* 0x000fe20000000800 */
[----:B------:R-:W-:-:S07]  /*20440*/  LOP3.LUT P0, RZ, R16, 0x200000, RZ, 0xc0, !PT ;  /* 0x0020000010ff7812 */ /* 0x000fce000780c0ff */
        /* <DEDUP_REMOVED lines=42> */
[----:B------:R-:W-:Y:S01]  /*206f0*/  FFMA.FTZ R158, R158, R5, -R162 ;  /* 0x000000059e9e7223 */ /* 0x000fe200000108a2 */
        /* <DEDUP_REMOVED lines=80> */
.L_x_5097:
[----:B------:R-:W2:Y:S01]  /*20c00*/  LDL R9, [R1+0x44] ;  /* 0x0000440001097983 */ /* 0x000ea20000100800 */
[----:B------:R-:W-:Y:S01]  /*20c10*/  VIADD R20, R20, 0x30860 ;  /* 0x0003086014147836 */ /* 0x000fe20000000000 */
[----:B------:R-:W-:Y:S01]  /*20c20*/  F2FP.F16.F32.PACK_AB R188, R10, R167 ;  /* 0x000000a70abc723e */ /* 0x000fe200000000ff */
[----:B------:R-:W-:Y:S01]  /*20c30*/  IMAD.MOV.U32 R10, RZ, RZ, R198 ;  /* 0x000000ffff0a7224 */ /* 0x000fe200078e00c6 */
[----:B------:R-:W-:Y:S02]  /*20c40*/  F2FP.F16.F32.PACK_AB R190, R14, R13 ;  /* 0x0000000d0ebe723e */ /* 0x000fe400000000ff */
[----:B------:R-:W-:Y:S02]  /*20c50*/  PRMT R20, R204, 0x654, R20 ;  /* 0x00000654cc147816 */ /* 0x000fe40000000014 */
        /* <DEDUP_REMOVED lines=24> */
[----:B------:R-:W-:Y:S02]  /*20de0*/  MOV R13, R193 ;  /* 0x000000c1000d7202 */ /* 0x000fe40000000f00 */
[C---:B--2---:R-:W-:Y:S01]  /*20df0*/  ISETP.GT.AND P1, PT, R4.reuse, R9, PT ;  /* 0x000000090400720c */ /* 0x044fe20003f24270 */
[----:B------:R-:W-:Y:S02]  /*20e00*/  VIADD R4, R4, 0xffffffff ;  /* 0xffffffff04047836 */ /* 0x000fe40000000000 */
[----:B------:R-:W-:-:S10]  /*20e10*/  IMAD.MOV.U32 R9, RZ, RZ, R0 ;  /* 0x000000ffff097224 */ /* 0x000fd400078e0000 */
[----:B0-----:R-:W-:Y:S05]  /*20e20*/  @P1 BRA `(.L_x_5098) ;  /* 0xffffffc000c01947 */ /* 0x001fea000383ffff */
.L_x_5077:
[----:B------:R-:W-:Y:S05]  /*20e30*/  BSYNC B0 ;  /* 0x0000000000007941 */ /* 0x000fea0003800000 */
.L_x_5076:
        /* <DEDUP_REMOVED lines=99> */
.L_x_5099:
[----:B------:R-:W-:Y:S01]  /*21470*/  IMAD R6, R193, 0x8, R2 ;  /* 0x00000008c1067824 */ /* 0x000fe200078e0202 */
[----:B------:R-:W-:-:S04]  /*21480*/  SHF.L.U32 R4, R198, 0x1f, RZ ;  /* 0x0000001fc6047819 */ /* 0x000fc800000006ff */
[----:B------:R0:W1:Y:S01]  /*21490*/  SYNCS.PHASECHK.TRANS64.TRYWAIT P1, [R6+URZ+0x30850], R4 ;  /* 0x03085004060075a7 */ /* 0x000062000802017f */
[----:B------:R-:W-:Y:S05]  /*214a0*/  @!P0 BRA `(.L_x_5100) ;  /* 0x0000000000048947 */ /* 0x000fea0003800000 */
[----:B------:R-:W-:Y:S01]  /*214b0*/  BPT.TRAP 0x1 ;  /* 0x000000040000795c */ /* 0x000fe20000300000 */
.L_x_5100:
        /* <DEDUP_REMOVED lines=9> */
.L_x_5102:
[----:B------:R-:W-:Y:S05]  /*21550*/  BSYNC B0 ;  /* 0x0000000000007941 */ /* 0x000fea0003800000 */
.L_x_5101:
[----:B------:R-:W-:Y:S01]  /*21560*/  IMAD.MOV.U32 R10, RZ, RZ, R2 ;  /* 0x000000ffff0a7224 */ /* 0x000fe200078e0002 */
[----:B------:R-:W-:Y:S01]  /*21570*/  WARPGROUP.ARRIVE ;  /* 0x00000000000079c5 */ /* 0x000fe20000000000 */
[----:B------:R-:W-:Y:S01]  /*21580*/  IMAD.MOV.U32 R11, RZ, RZ, 0x40000040 ;  /* 0x40000040ff0b7424 */ /* 0x000fe200078e00ff */
[----:B------:R-:W2:Y:S01]  /*21590*/  SHFL.BFLY PT, R9, R8, 0x2, 0x1f ;  /* 0x0c401f0008097f89 */ /* 0x000ea200000e0000 */
[----:B01----:R-:W-:Y:S01]  /*215a0*/  IMAD.MOV.U32 R4, RZ, RZ, RZ ;  /* 0x000000ffff047224 */ /* 0x003fe200078e00ff */
[----:B------:R-:W-:Y:S01]  /*215b0*/  R2UR UR6, R10 ;  /* 0x000000000a0672ca */ /* 0x000fe200000e0000 */
[----:B------:R-:W-:Y:S01]  /*215c0*/  VIADD R10, R2, 0x80 ;  /* 0x00000080020a7836 */ /* 0x000fe20000000000 */
[----:B------:R-:W-:Y:S01]  /*215d0*/  R2UR UR7, R11 ;  /* 0x000000000b0772ca */ /* 0x000fe200000e0000 */
[----:B------:R-:W-:Y:S01]  /*215e0*/  IMAD.MOV.U32 R128, RZ, RZ, -0x800000 ;  /* 0xff800000ff807424 */ /* 0x000fe200078e00ff */
[----:B------:R-:W-:Y:S02]  /*215f0*/  MOV R11, 0x40000040 ;  /* 0x40000040000b7802 */ /* 0x000fe40000000f00 */
[----:B------:R-:W-:-:S09]  /*21600*/  MOV R129, 0xff800000 ;  /* 0xff80000000817802 */ /* 0x000fd20000000f00 */
[----:B------:R-:W-:Y:S01]  /*21610*/  HGMMA.64x192x16.F32 R24, R188, gdesc[UR4].tnspB, R24, gsb0 ;  /* 0x42e00004bc187df0 */ /* 0x000fe20008000818 */
[----:B------:R-:W-:Y:S01]  /*21620*/  R2UR UR6, R10 ;  /* 0x000000000a0672ca */ /* 0x000fe200000e0000 */
[----:B------:R-:W-:Y:S01]  /*21630*/  VIADD R10, R2, 0x100 ;  /* 0x00000100020a7836 */ /* 0x000fe20000000000 */
[----:B------:R-:W-:Y:S01]  /*21640*/  R2UR UR7, R11 ;  /* 0x000000000b0772ca */ /* 0x000fe200000e0000 */
[----:B------:R-:W-:Y:S02]  /*21650*/  IMAD.MOV.U32 R11, RZ, RZ, 0x40000040 ;  /* 0x40000040ff0b7424 */ /* 0x000fe400078e00ff */
[----:B--2---:R-:W-:Y:S01]  /*21660*/  FADD.FTZ R9, R9, R8 ;  /* 0x0000000809097221 */ /* 0x004fe20000010000 */
[----:B------:R-:W-:Y:S02]  /*21670*/  WARPGROUP.DEPBAR.LE gsb0, 0x0 ;  /* 0x00008000000079c5 */ /* 0x000fe40000010000 */
[----:B------:R-:W-:-:S11]  /*21680*/  WARPGROUP.ARRIVE ;  /* 0x00000000000079c5 */ /* 0x000fd60000000000 */
        /* <DEDUP_REMOVED lines=19> */
[----:B------:R-:W0:Y:S01]  /*217c0*/  SHFL.BFLY PT, R2, R7, 0x2, 0x1f ;  /* 0x0c401f0007027f89 */ /* 0x000e2200000e0000 */
[----:B------:R-:W-:Y:S02]  /*217d0*/  WARPGROUP.DEPBAR.LE gsb0, 0x0 ;  /* 0x00008000000079c5 */ /* 0x000fe40000010000 */
[----:B------:R-:W-:-:S12]  /*217e0*/  WARPGROUP.ARRIVE ;  /* 0x00000000000079c5 */ /* 0x000fd80000000000 */
[----:B------:R-:W-:Y:S01]  /*217f0*/  HGMMA.64x192x16.F32 R24, R172, gdesc[UR4].tnspB, R24, gsb0 ;  /* 0x42e00004ac187df0 */ /* 0x000fe20008000818 */
[----:B------:R-:W-:Y:S01]  /*21800*/  R2UR UR6, R10 ;  /* 0x000000000a0672ca */ /* 0x000fe200000e0000 */
[----:B0-----:R-:W-:Y:S01]  /*21810*/  FADD.FTZ R10, R2, R7 ;  /* 0x00000007020a7221 */ /* 0x001fe20000010000 */
[----:B------:R-:W-:Y:S01]  /*21820*/  R2UR UR7, R11 ;  /* 0x000000000b0772ca */ /* 0x000fe200000e0000 */
[----:B------:R-:W0:Y:S04]  /*21830*/  SHFL.BFLY PT, R2, R9, 0x1, 0x1f ;  /* 0x0c201f0009027f89 */ /* 0x000e2800000e0000 */
[----:B------:R-:W1:Y:S01]  /*21840*/  SHFL.BFLY PT, R11, R10, 0x1, 0x1f ;  /* 0x0c201f000a0b7f89 */ /* 0x000e6200000e0000 */
[----:B0-----:R-:W-:Y:S01]  /*21850*/  FADD.FTZ R13, R9, R2 ;  /* 0x00000002090d7221 */ /* 0x001fe20000010000 */
[----:B------:R-:W-:-:S02]  /*21860*/  IMAD.MOV.U32 R2, RZ, RZ, RZ ;  /* 0x000000ffff027224 */ /* 0x000fc400078e00ff */
[----:B-1----:R-:W-:Y:S02]  /*21870*/  FADD.FTZ R14, R10, R11 ;  /* 0x0000000b0a0e7221 */ /* 0x002fe40000010000 */
[----:B------:R-:W-:-:S03]  /*21880*/  FSETP.NE.FTZ.AND P1, PT, R13, RZ, PT ;  /* 0x000000ff0d00720b */ /* 0x000fc60003f35000 */
        /* <DEDUP_REMOVED lines=17> */
.L_x_5104:
[----:B------:R-:W2:Y:S01]  /*219a0*/  LDL.LU R0, [R1+0x50] ;  /* 0x0000500001007983 */ /* 0x000ea20000300800 */
[----:B------:R-:W-:Y:S02]  /*219b0*/  VIADD R3, R6, 0x30860 ;  /* 0x0003086006037836 */ /* 0x000fe40000000000 */
[-C--:B------:R-:W-:Y:S01]  /*219c0*/  FMUL.FTZ R124, R24, R4.reuse ;  /* 0x00000004187c7220 */ /* 0x080fe20000410000 */
        /* <DEDUP_REMOVED lines=14> */
[-C--:B------:R-:W-:Y:S01]  /*21ab0*/  FMUL.FTZ R45, R45, R4.reuse ;  /* 0x000000042d2d7220 */ /* 0x080fe20000410000 */
[----:B-1----:R-:W-:Y:S01]  /*21ac0*/  SEL R3, RZ, 0x1, P1 ;  /* 0x00000001ff037807 */ /* 0x002fe20000800000 */
        /* <DEDUP_REMOVED lines=89> */
.L_x_4956:
[----:B------:R-:W1:Y:S08]  /*22060*/  S2UR UR4, SR_CgaCtaId ;  /* 0x00000000000479c3 */ /* 0x000e700000008800 */
[----:B------:R-:W-:Y:S01]  /*22070*/  BAR.SYNC.DEFER_BLOCKING 0x5, 0x180 ;  /* 0x0146000000007b1d */ /* 0x000fe20000010000 */
[----:B------:R-:W-:-:S05]  /*22080*/  MOV R3, 0x400 ;  /* 0x0000040000037802 */ /* 0x000fca0000000f00 */
[----:B------:R-:W-:Y:S01]  /*22090*/  BSSY B0, `(.L_x_5105) ;  /* 0x00003d7000007945 */ /* 0x000fe20003800000 */
[----:B-1----:R-:W-:-:S05]  /*220a0*/  IMAD.U32 R204, RZ, RZ, UR4 ;  /* 0x00000004ffcc7e24 */ /* 0x002fca000f8e00ff */
[----:B------:R-:W-:-:S05]  /*220b0*/  LEA R2, R204, R3, 0x18 ;  /* 0x00000003cc027211 */ /* 0x000fca00078ec0ff */
[----:B------:R1:W2:Y:S01]  /*220c0*/  LDS.128 R28, [R2+0x308d0] ;  /* 0x0308d000021c7984 */ /* 0x0002a20000000c00 */
[----:B------:R-:W-:Y:S06]  /*220d0*/  BAR.ARV 0x4, 0x180 ;  /* 0x0106000000007b1d */ /* 0x000fec0000002000 */
[----:B------:R-:W-:Y:S05]  /*220e0*/  @P0 BRA `(.L_x_5106) ;  /* 0x0000002c00d80947 */ /* 0x000fea0003800000 */
[----:B0-----:R-:W3:Y:S01]  /*220f0*/  LDL R0, [R1+0x64] ;  /* 0x0000640001007983 */ /* 0x001ee20000100800 */
[----:B------:R-:W0:Y:S01]  /*22100*/  S2R R3, SR_SWINHI ;  /* 0x0000000000037919 */ /* 0x000e220000002f00 */
[----:B------:R-:W-:Y:S01]  /*22110*/  F2FP.F16.F32.PACK_AB R6, R123, R122 ;  /* 0x0000007a7b06723e */ /* 0x000fe200000000ff */
[----:B------:R-:W-:Y:S01]  /*22120*/  ULDC.64 UR4, c[0x0][0xc00] ;  /* 0x0003000000047ab9 */ /* 0x000fe20000000a00 */
[----:B------:R-:W-:Y:S01]  /*22130*/  F2FP.F16.F32.PACK_AB R7, R121, R120 ;  /* 0x000000787907723e */ /* 0x000fe200000000ff */
[----:B------:R-:W4:Y:S01]  /*22140*/  LDL.LU R145, [R1+0x48] ;  /* 0x0000480001917983 */ /* 0x000f220000300800 */
[----:B------:R-:W-:-:S03]  /*22150*/  ULDC.64 UR6, c[0x0][0xc08] ;  /* 0x0003020000067ab9 */ /* 0x000fc60000000a00 */
[----:B------:R-:W4:Y:S04]  /*22160*/  LDL.LU R144, [R1+0x4c] ;  /* 0x00004c0001907983 */ /* 0x000f280000300800 */
[----:B------:R-:W4:Y:S04]  /*22170*/  LDL R143, [R1+0x40] ;  /* 0x00004000018f7983 */ /* 0x000f280000100800 */
[----:B------:R-:W4:Y:S04]  /*22180*/  LDL R142, [R1+0x38] ;  /* 0x00003800018e7983 */ /* 0x000f280000100800 */
[----:B------:R-:W4:Y:S01]  /*22190*/  LDL R141, [R1+0x54] ;  /* 0x00005400018d7983 */ /* 0x000f220000100800 */
[----:B------:R-:W-:-:S02]  /*221a0*/  MOV R126, R2 ;  /* 0x00000002007e7202 */ /* 0x000fc40000000f00 */
[----:B0-----:R-:W-:Y:S01]  /*221b0*/  MOV R127, R3 ;  /* 0x00000003007f7202 */ /* 0x001fe20000000f00 */
[----:B------:R-:W-:Y:S02]  /*221c0*/  BAR.SYNC.DEFER_BLOCKING 0x1, 0x100 ;  /* 0x0044000000007b1d */ /* 0x000fe40000010000 */
[----:B---3--:R-:W-:-:S03]  /*221d0*/  IMAD.WIDE R24, R0, 0x2, R126 ;  /* 0x0000000200187825 */ /* 0x008fc600078e027e */
[----:B------:R-:W-:-:S04]  /*221e0*/  LOP3.LUT R5, R24, 0x380, RZ, 0xc0, !PT ;  /* 0x0000038018057812 */ /* 0x000fc800078ec0ff */
[----:B------:R-:W-:Y:S02]  /*221f0*/  SHF.R.U64 R5, R5, 0x3, RZ ;  /* 0x0000000305057819 */ /* 0x000fe400000012ff */
[----:B------:R-:W-:Y:S02]  /*22200*/  IADD3 R11, P2, R24, 0x20, RZ ;  /* 0x00000020180b7810 */ /* 0x000fe40007f5e0ff */
[----:B------:R-:W-:Y:S01]  /*22210*/  LOP3.LUT R4, R5, R24, RZ, 0x3c, !PT ;  /* 0x0000001805047212 */ /* 0x000fe200078e3cff */
[----:B------:R-:W-:Y:S01]  /*22220*/  IMAD.MOV.U32 R5, RZ, RZ, R25 ;  /* 0x000000ffff057224 */ /* 0x000fe200078e0019 */
[----:B------:R-:W-:-:S04]  /*22230*/  LOP3.LUT R10, R11, 0x380, RZ, 0xc0, !PT ;  /* 0x000003800b0a7812 */ /* 0x000fc800078ec0ff */
[----:B------:R-:W-:Y:S02]  /*22240*/  MOV R0, R4 ;  /* 0x0000000400007202 */ /* 0x000fe40000000f00 */
[----:B------:R-:W-:Y:S02]  /*22250*/  SHF.R.U64 R10, R10, 0x3, RZ ;  /* 0x000000030a0a7819 */ /* 0x000fe400000012ff */
[----:B------:R-:W-:Y:S02]  /*22260*/  F2FP.F16.F32.PACK_AB R4, R125, R124 ;  /* 0x0000007c7d04723e */ /* 0x000fe400000000ff */
[----:B------:R-:W-:Y:S02]  /*22270*/  F2FP.F16.F32.PACK_AB R5, R21, R20 ;  /* 0x000000141505723e */ /* 0x000fe400000000ff */
[C---:B------:R-:W-:Y:S02]  /*22280*/  IADD3 R13, P1, R24.reuse, 0x40, RZ ;  /* 0x00000040180d7810 */ /* 0x040fe40007f3e0ff */
[----:B------:R-:W-:-:S02]  /*22290*/  IADD3 R15, P6, R24, 0x60, RZ ;  /* 0x00000060180f7810 */ /* 0x000fc40007fde0ff */
[----:B------:R-:W-:Y:S01]  /*222a0*/  IADD3 R26, P5, R24, 0x4000, RZ ;  /* 0x00004000181a7810 */ /* 0x000fe20007fbe0ff */
[----:B------:R0:W-:Y:S01]  /*222b0*/  STSM.16.M88.4 [R0], R4 ;  /* 0x0000000400007844 */ /* 0x0001e20000000200 */
[----:B------:R-:W-:Y:S02]  /*222c0*/  LOP3.LUT R10, R10, R11, RZ, 0x3c, !PT ;  /* 0x0000000b0a0a7212 */ /* 0x000fe400078e3cff */
[----:B------:R-:W-:Y:S02]  /*222d0*/  IADD3.X R11, RZ, R25, RZ, P2, !PT ;  /* 0x00000019ff0b7210 */ /* 0x000fe400017fe4ff */
[----:B------:R-:W-:Y:S02]  /*222e0*/  LOP3.LUT R12, R13, 0x380, RZ, 0xc0, !PT ;  /* 0x000003800d0c7812 */ /* 0x000fe400078ec0ff */
[----:B------:R-:W-:Y:S02]  /*222f0*/  LOP3.LUT R14, R15, 0x380, RZ, 0xc0, !PT ;  /* 0x000003800f0e7812 */ /* 0x000fe400078ec0ff */
[----:B------:R-:W-:-:S02]  /*22300*/  LOP3.LUT R27, R26, 0x380, RZ, 0xc0, !PT ;  /* 0x000003801a1b7812 */ /* 0x000fc400078ec0ff */
[C---:B------:R-:W-:Y:S02]  /*22310*/  IADD3 R8, P3, R24.reuse, 0x4060, RZ ;  /* 0x0000406018087810 */ /* 0x040fe40007f7e0ff */
[----:B0-----:R-:W-:Y:S02]  /*22320*/  IADD3 R4, P2, R24, 0x8000, RZ ;  /* 0x0000800018047810 */ /* 0x001fe40007f5e0ff */
[----:B------:R-:W-:Y:S02]  /*22330*/  SHF.R.U64 R12, R12, 0x3, RZ ;  /* 0x000000030c0c7819 */ /* 0x000fe400000012ff */
[----:B------:R-:W-:Y:S02]  /*22340*/  SHF.R.U64 R14, R14, 0x3, RZ ;  /* 0x000000030e0e7819 */ /* 0x000fe400000012ff */
[----:B------:R-:W-:Y:S02]  /*22350*/  LOP3.LUT R5, R4, 0x380, RZ, 0xc0, !PT ;  /* 0x0000038004057812 */ /* 0x000fe400078ec0ff */
[----:B------:R-:W-:-:S02]  /*22360*/  SHF.R.U64 R27, R27, 0x3, RZ ;  /* 0x000000031b1b7819 */ /* 0x000fc400000012ff */
[----:B------:R-:W-:Y:S02]  /*22370*/  IADD3 R136, P0, R24, 0x4020, RZ ;  /* 0x0000402018887810 */ /* 0x000fe40007f1e0ff */
[----:B------:R-:W-:Y:S02]  /*22380*/  LOP3.LUT R9, R8, 0x380, RZ, 0xc0, !PT ;  /* 0x0000038008097812 */ /* 0x000fe400078ec0ff */
[----:B------:R-:W-:Y:S01]  /*22390*/  LOP3.LUT R12, R12, R13, RZ, 0x3c, !PT ;  /* 0x0000000d0c0c7212 */ /* 0x000fe200078e3cff */
[--C-:B------:R-:W-:Y:S01]  /*223a0*/  IMAD.X R13, RZ, RZ, R25.reuse, P1 ;  /* 0x000000ffff0d7224 */ /* 0x100fe200008e0619 */
[----:B------:R-:W-:Y:S01]  /*223b0*/  LOP3.LUT R14, R14, R15, RZ, 0x3c, !PT ;  /* 0x0000000f0e0e7212 */ /* 0x000fe200078e3cff */
[----:B------:R-:W-:Y:S01]  /*223c0*/  IMAD.X R15, RZ, RZ, R25, P6 ;  /* 0x000000ffff0f7224 */ /* 0x000fe200030e0619 */
[----:B------:R-:W-:Y:S02]  /*223d0*/  IADD3 R138, P4, R24, 0x4040, RZ ;  /* 0x00004040188a7810 */ /* 0x000fe40007f9e0ff */
[----:B------:R-:W-:-:S02]  /*223e0*/  SHF.R.U64 R5, R5, 0x3, RZ ;  /* 0x0000000305057819 */ /* 0x000fc400000012ff */
[----:B------:R-:W-:Y:S01]  /*223f0*/  LOP3.LUT R26, R27, R26, RZ, 0x3c, !PT ;  /* 0x0000001a1b1a7212 */ /* 0x000fe200078e3cff */
[----:B------:R-:W-:Y:S01]  /*22400*/  IMAD.X R27, RZ, RZ, R25, P5 ;  /* 0x000000ffff1b7224 */ /* 0x000fe200028e0619 */
[----:B------:R-:W-:Y:S02]  /*22410*/  LOP3.LUT R137, R136, 0x380, RZ, 0xc0, !PT ;  /* 0x0000038088897812 */ /* 0x000fe400078ec0ff */
[----:B------:R-:W-:Y:S02]  /*22420*/  SHF.R.U64 R9, R9, 0x3, RZ ;  /* 0x0000000309097819 */ /* 0x000fe400000012ff */
[C---:B------:R-:W-:Y:S02]  /*22430*/  IADD3 R132, P1, R24.reuse, 0x8020, RZ ;  /* 0x0000802018847810 */ /* 0x040fe40007f3e0ff */
[C---:B------:R-:W-:Y:S02]  /*22440*/  IADD3 R134, P6, R24.reuse, 0x8040, RZ ;  /* 0x0000804018867810 */ /* 0x040fe40007fde0ff */
[----:B------:R-:W-:-:S02]  /*22450*/  IADD3 R130, P5, R24, 0x8060, RZ ;  /* 0x0000806018827810 */ /* 0x000fc40007fbe0ff */
[----:B------:R-:W-:Y:S02]  /*22460*/  LOP3.LUT R139, R138, 0x380, RZ, 0xc0, !PT ;  /* 0x000003808a8b7812 */ /* 0x000fe400078ec0ff */
[----:B------:R-:W-:Y:S01]  /*22470*/  LOP3.LUT R4, R5, R4, RZ, 0x3c, !PT ;  /* 0x0000000405047212 */ /* 0x000fe200078e3cff */
[----:B------:R-:W-:Y:S01]  /*22480*/  IMAD.X R5, RZ, RZ, R25, P2 ;  /* 0x000000ffff057224 */ /* 0x000fe200010e0619 */
[----:B------:R-:W-:Y:S02]  /*22490*/  MOV R24, R12 ;  /* 0x0000000c00187202 */ /* 0x000fe40000000f00 */
[----:B------:R-:W-:Y:S02]  /*224a0*/  MOV R140, R14 ;  /* 0x0000000e008c7202 */ /* 0x000fe40000000f00 */
[----:B------:R-:W-:Y:S02]  /*224b0*/  SHF.R.U64 R137, R137, 0x3, RZ ;  /* 0x0000000389897819 */ /* 0x000fe400000012ff */
[----:B------:R-:W-:-:S02]  /*224c0*/  LOP3.LUT R8, R9, R8, RZ, 0x3c, !PT ;  /* 0x0000000809087212 */ /* 0x000fc400078e3cff */
[----:B------:R-:W-:Y:S02]  /*224d0*/  LOP3.LUT R133, R132, 0x380, RZ, 0xc0, !PT ;  /* 0x0000038084857812 */ /* 0x000fe400078ec0ff */
[----:B-----5:R-:W-:Y:S02]  /*224e0*/  LOP3.LUT R135, R134, 0x380, RZ, 0xc0, !PT ;  /* 0x0000038086877812 */ /* 0x020fe400078ec0ff */
[----:B------:R-:W-:Y:S02]  /*224f0*/  LOP3.LUT R131, R130, 0x380, RZ, 0xc0, !PT ;  /* 0x0000038082837812 */ /* 0x000fe400078ec0ff */
[----:B------:R-:W-:Y:S02]  /*22500*/  MOV R10, R10 ;  /* 0x0000000a000a7202 */ /* 0x000fe40000000f00 */
[----:B------:R-:W-:Y:S02]  /*22510*/  F2FP.F16.F32.PACK_AB R12, R33, R32 ;  /* 0x00000020210c723e */ /* 0x000fe400000000ff */
[----:B------:R-:W-:-:S02]  /*22520*/  F2FP.F16.F32.PACK_AB R13, R35, R34 ;  /* 0x00000022230d723e */ /* 0x000fc400000000ff */
[----:B------:R-:W-:Y:S02]  /*22530*/  F2FP.F16.F32.PACK_AB R14, R37, R36 ;  /* 0x00000024250e723e */ /* 0x000fe400000000ff */
[----:B------:R-:W-:Y:S02]  /*22540*/  F2FP.F16.F32.PACK_AB R15, R39, R38 ;  /* 0x00000026270f723e */ /* 0x000fe400000000ff */
[----:B------:R-:W-:Y:S02]  /*22550*/  SHF.R.U64 R139, R139, 0x3, RZ ;  /* 0x000000038b8b7819 */ /* 0x000fe400000012ff */
[----:B------:R-:W-:Y:S02]  /*22560*/  IADD3.X R9, RZ, R25, RZ, P3, !PT ;  /* 0x00000019ff097210 */ /* 0x000fe40001ffe4ff */
[----:B------:R-:W-:Y:S01]  /*22570*/  MOV R3, R4 ;  /* 0x0000000400037202 */ /* 0x000fe20000000f00 */
[----:B------:R0:W-:Y:S01]  /*22580*/  STSM.16.M88.4 [R10], R12 ;  /* 0x0000000c0a007844 */ /* 0x0001e20000000200 */
[----:B------:R-:W-:Y:S01]  /*22590*/  LOP3.LUT R136, R137, R136, RZ, 0x3c, !PT ;  /* 0x0000008889887212 */ /* 0x000fe200078e3cff */
[----:B------:R-:W-:Y:S01]  /*225a0*/  IMAD.X R137, RZ, RZ, R25, P0 ;  /* 0x000000ffff897224 */ /* 0x000fe200000e0619 */
[----:B------:R-:W-:-:S02]  /*225b0*/  SHF.R.U64 R133, R133, 0x3, RZ ;  /* 0x0000000385857819 */ /* 0x000fc400000012ff */
[----:B------:R-:W-:Y:S02]  /*225c0*/  SHF.R.U64 R135, R135, 0x3, RZ ;  /* 0x0000000387877819 */ /* 0x000fe400000012ff */
[----:B------:R-:W-:Y:S02]  /*225d0*/  SHF.R.U64 R131, R131, 0x3, RZ ;  /* 0x0000000383837819 */ /* 0x000fe400000012ff */
[----:B------:R-:W-:Y:S02]  /*225e0*/  F2FP.F16.F32.PACK_AB R4, R41, R40 ;  /* 0x000000282904723e */ /* 0x000fe400000000ff */
[----:B------:R-:W-:Y:S02]  /*225f0*/  F2FP.F16.F32.PACK_AB R5, R43, R42 ;  /* 0x0000002a2b05723e */ /* 0x000fe400000000ff */
[----:B------:R-:W-:Y:S02]  /*22600*/  F2FP.F16.F32.PACK_AB R6, R45, R44 ;  /* 0x0000002c2d06723e */ /* 0x000fe400000000ff */
[----:B------:R-:W-:-:S02]  /*22610*/  F2FP.F16.F32.PACK_AB R7, R47, R46 ;  /* 0x0000002e2f07723e */ /* 0x000fc400000000ff */
[----:B------:R-:W-:Y:S01]  /*22620*/  LOP3.LUT R138, R139, R138, RZ, 0x3c, !PT ;  /* 0x0000008a8b8a7212 */ /* 0x000fe200078e3cff */
[--C-:B------:R-:W-:Y:S01]  /*22630*/  IMAD.X R139, RZ, RZ, R25.reuse, P4 ;  /* 0x000000ffff8b7224 */ /* 0x100fe200020e0619 */
[----:B------:R-:W-:Y:S02]  /*22640*/  MOV R0, R8 ;  /* 0x0000000800007202 */ /* 0x000fe40000000f00 */
[----:B------:R-:W-:Y:S02]  /*22650*/  F2FP.F16.F32.PACK_AB R8, R49, R48 ;  /* 0x000000303108723e */ /* 0x000fe400000000ff */
[----:B------:R-:W-:Y:S02]  /*22660*/  F2FP.F16.F32.PACK_AB R9, R51, R50 ;  /* 0x000000323309723e */ /* 0x000fe400000000ff */
[----:B0-----:R-:W-:Y:S02]  /*22670*/  F2FP.F16.F32.PACK_AB R10, R53, R52 ;  /* 0x00000034350a723e */ /* 0x001fe400000000ff */
[----:B------:R-:W-:Y:S01]  /*22680*/  F2FP.F16.F32.PACK_AB R11, R55, R54 ;  /* 0x00000036370b723e */ /* 0x000fe200000000ff */
[----:B------:R0:W-:Y:S01]  /*22690*/  STSM.16.M88.4 [R24], R4 ;  /* 0x0000000418007844 */ /* 0x0001e20000000200 */
[----:B------:R-:W-:Y:S01]  /*226a0*/  LOP3.LUT R132, R133, R132, RZ, 0x3c, !PT ;  /* 0x0000008485847212 */ /* 0x000fe200078e3cff */
[--C-:B------:R-:W-:Y:S01]  /*226b0*/  IMAD.X R133, RZ, RZ, R25.reuse, P1 ;  /* 0x000000ffff857224 */ /* 0x100fe200008e0619 */
[----:B------:R-:W-:Y:S01]  /*226c0*/  LOP3.LUT R134, R135, R134, RZ, 0x3c, !PT ;  /* 0x0000008687867212 */ /* 0x000fe200078e3cff */
[--C-:B------:R-:W-:Y:S01]  /*226d0*/  IMAD.X R135, RZ, RZ, R25.reuse, P6 ;  /* 0x000000ffff877224 */ /* 0x100fe200030e0619 */
[----:B------:R-:W-:Y:S01]  /*226e0*/  LOP3.LUT R130, R131, R130, RZ, 0x3c, !PT ;  /* 0x0000008283827212 */ /* 0x000fe200078e3cff */
[----:B------:R-:W-:Y:S01]  /*226f0*/  IMAD.X R131, RZ, RZ, R25, P5 ;  /* 0x000000ffff837224 */ /* 0x000fe200028e0619 */
[----:B--2---:R-:W-:-:S02]  /*22700*/  MOV R28, R26 ;  /* 0x0000001a001c7202 */ /* 0x004fc40000000f00 */
[----:B------:R-:W-:Y:S02]  /*22710*/  F2FP.F16.F32.PACK_AB R12, R57, R56 ;  /* 0x00000038390c723e */ /* 0x000fe400000000ff */
[----:B------:R-:W-:Y:S02]  /*22720*/  F2FP.F16.F32.PACK_AB R13, R59, R58 ;  /* 0x0000003a3b0d723e */ /* 0x000fe400000000ff */
[----:B------:R-:W-:Y:S02]  /*22730*/  F2FP.F16.F32.PACK_AB R14, R61, R60 ;  /* 0x0000003c3d0e723e */ /* 0x000fe400000000ff */
[----:B------:R-:W-:Y:S01]  /*22740*/  F2FP.F16.F32.PACK_AB R15, R63, R62 ;  /* 0x0000003e3f0f723e */ /* 0x000fe200000000ff */
[----:B------:R2:W-:Y:S01]  /*22750*/  STSM.16.M88.4 [R140], R8 ;  /* 0x000000088c007844 */ /* 0x0005e20000000200 */
[----:B------:R-:W-:Y:S02]  /*22760*/  MOV R136, R136 ;  /* 0x0000008800887202 */ /* 0x000fe40000000f00 */
[----:B0-----:R-:W-:-:S02]  /*22770*/  F2FP.F16.F32.PACK_AB R24, R65, R64 ;  /* 0x000000404118723e */ /* 0x001fc400000000ff */
[----:B------:R-:W-:Y:S02]  /*22780*/  F2FP.F16.F32.PACK_AB R25, R67, R66 ;  /* 0x000000424319723e */ /* 0x000fe400000000ff */
[----:B------:R-:W-:Y:S02]  /*22790*/  F2FP.F16.F32.PACK_AB R26, R69, R68 ;  /* 0x00000044451a723e */ /* 0x000fe400000000ff */
[----:B------:R-:W-:Y:S02]  /*227a0*/  F2FP.F16.F32.PACK_AB R27, R71, R70 ;  /* 0x00000046471b723e */ /* 0x000fe400000000ff */
[----:B------:R-:W-:Y:S02]  /*227b0*/  MOV R138, R138 ;  /* 0x0000008a008a7202 */ /* 0x000fe40000000f00 */
[----:B------:R-:W-:Y:S02]  /*227c0*/  F2FP.F16.F32.PACK_AB R4, R73, R72 ;  /* 0x000000484904723e */ /* 0x000fe400000000ff */
[----:B------:R-:W-:-:S02]  /*227d0*/  F2FP.F16.F32.PACK_AB R5, R75, R74 ;  /* 0x0000004a4b05723e */ /* 0x000fc400000000ff */
[----:B------:R-:W-:Y:S02]  /*227e0*/  F2FP.F16.F32.PACK_AB R6, R77, R76 ;  /* 0x0000004c4d06723e */ /* 0x000fe400000000ff */
[----:B------:R-:W-:Y:S02]  /*227f0*/  F2FP.F16.F32.PACK_AB R7, R79, R78 ;  /* 0x0000004e4f07723e */ /* 0x000fe400000000ff */
[----:B--2---:R-:W-:Y:S02]  /*22800*/  F2FP.F16.F32.PACK_AB R8, R81, R80 ;  /* 0x000000505108723e */ /* 0x004fe400000000ff */
[----:B------:R-:W-:Y:S02]  /*22810*/  F2FP.F16.F32.PACK_AB R9, R83, R82 ;  /* 0x000000525309723e */ /* 0x000fe400000000ff */
[----:B------:R-:W-:Y:S02]  /*22820*/  F2FP.F16.F32.PACK_AB R10, R85, R84 ;  /* 0x00000054550a723e */ /* 0x000fe400000000ff */
[----:B------:R-:W-:Y:S01]  /*22830*/  F2FP.F16.F32.PACK_AB R11, R87, R86 ;  /* 0x00000056570b723e */ /* 0x000fe200000000ff */
[----:B------:R0:W-:Y:S01]  /*22840*/  STSM.16.M88.4 [R28], R12 ;  /* 0x0000000c1c007844 */ /* 0x0001e20000000200 */
[----:B------:R-:W-:-:S03]  /*22850*/  MOV R132, R132 ;  /* 0x0000008400847202 */ /* 0x000fc60000000f00 */
[----:B------:R2:W-:Y:S01]  /*22860*/  STSM.16.M88.4 [R136], R24 ;  /* 0x0000001888007844 */ /* 0x0005e20000000200 */
[----:B------:R-:W-:-:S03]  /*22870*/  MOV R134, R134 ;  /* 0x0000008600867202 */ /* 0x000fc60000000f00 */
[----:B------:R3:W-:Y:S01]  /*22880*/  STSM.16.M88.4 [R138], R4 ;  /* 0x000000048a007844 */ /* 0x0007e20000000200 */
[----:B------:R-:W-:Y:S02]  /*22890*/  MOV R130, R130 ;  /* 0x0000008200827202 */ /* 0x000fe40000000f00 */
[----:B0-----:R-:W-:Y:S02]  /*228a0*/  F2FP.F16.F32.PACK_AB R12, R89, R88 ;  /* 0x00000058590c723e */ /* 0x001fe400000000ff */
[----:B------:R-:W-:Y:S02]  /*228b0*/  F2FP.F16.F32.PACK_AB R13, R91, R90 ;  /* 0x0000005a5b0d723e */ /* 0x000fe400000000ff */
[----:B------:R-:W-:Y:S02]  /*228c0*/  F2FP.F16.F32.PACK_AB R14, R93, R92 ;  /* 0x0000005c5d0e723e */ /* 0x000fe400000000ff */
[----:B------:R-:W-:Y:S01]  /*228d0*/  F2FP.F16.F32.PACK_AB R15, R95, R94 ;  /* 0x0000005e5f0f723e */ /* 0x000fe200000000ff */
[----:B------:R0:W-:Y:S01]  /*228e0*/  STSM.16.M88.4 [R0], R8 ;  /* 0x0000000800007844 */ /* 0x0001e20000000200 */
[----:B--2---:R-:W-:Y:S01]  /*228f0*/  F2FP.F16.F32.PACK_AB R24, R97, R96 ;  /* 0x000000606118723e */ /* 0x004fe200000000ff */
[----:B------:R-:W2:Y:S01]  /*22900*/  LDC.64 R136, c[0x0][0xc00] ;  /* 0x00030000ff887b82 */ /* 0x000ea20000000a00 */
[----:B------:R-:W-:-:S02]  /*22910*/  F2FP.F16.F32.PACK_AB R25, R99, R98 ;  /* 0x000000626319723e */ /* 0x000fc400000000ff */
[----:B------:R-:W-:Y:S02]  /*22920*/  F2FP.F16.F32.PACK_AB R26, R101, R100 ;  /* 0x00000064651a723e */ /* 0x000fe400000000ff */
[----:B------:R-:W-:Y:S02]  /*22930*/  F2FP.F16.F32.PACK_AB R27, R103, R102 ;  /* 0x00000066671b723e */ /* 0x000fe400000000ff */
[----:B---3--:R-:W-:Y:S02]  /*22940*/  F2FP.F16.F32.PACK_AB R4, R105, R104 ;  /* 0x000000686904723e */ /* 0x008fe400000000ff */
[----:B------:R-:W-:Y:S02]  /*22950*/  F2FP.F16.F32.PACK_AB R5, R107, R106 ;  /* 0x0000006a6b05723e */ /* 0x000fe400000000ff */
[----:B------:R-:W-:Y:S02]  /*22960*/  F2FP.F16.F32.PACK_AB R6, R109, R108 ;  /* 0x0000006c6d06723e */ /* 0x000fe400000000ff */
[----:B------:R-:W-:-:S02]  /*22970*/  F2FP.F16.F32.PACK_AB R7, R111, R110 ;  /* 0x0000006e6f07723e */ /* 0x000fc400000000ff */
[----:B------:R-:W-:Y:S02]  /*22980*/  ISETP.NE.U32.AND P0, PT, RZ, UR4, PT ;  /* 0x00000004ff007c0c */ /* 0x000fe4000bf05070 */
[----:B------:R-:W-:Y:S02]  /*22990*/  ISETP.NE.U32.AND P1, PT, RZ, UR6, PT ;  /* 0x00000006ff007c0c */ /* 0x000fe4000bf25070 */
[----:B----4-:R-:W-:Y:S01]  /*229a0*/  ISETP.NE.AND P2, PT, R145, RZ, PT ;  /* 0x000000ff9100720c */ /* 0x010fe20003f45270 */
[----:B------:R-:W-:Y:S01]  /*229b0*/  IMAD.MOV.U32 R133, RZ, RZ, 0x9b8 ;  /* 0x000009b8ff857424 */ /* 0x000fe200078e00ff */
[----:B0-----:R-:W-:Y:S01]  /*229c0*/  F2FP.F16.F32.PACK_AB R8, R113, R112 ;  /* 0x000000707108723e */ /* 0x001fe200000000ff */
[----:B------:R-:W0:Y:S01]  /*229d0*/  LDC R131, c[0x0][0xbe8] ;  /* 0x0002fa00ff837b82 */ /* 0x000e220000000800 */
[----:B------:R-:W-:Y:S02]  /*229e0*/  F2FP.F16.F32.PACK_AB R9, R115, R114 ;  /* 0x000000727309723e */ /* 0x000fe400000000ff */
[----:B------:R-:W-:-:S02]  /*229f0*/  F2FP.F16.F32.PACK_AB R10, R117, R116 ;  /* 0x00000074750a723e */ /* 0x000fc400000000ff */
[----:B------:R-:W-:Y:S01]  /*22a00*/  F2FP.F16.F32.PACK_AB R11, R119, R118 ;  /* 0x00000076770b723e */ /* 0x000fe200000000ff */
[----:B------:R2:W-:Y:S04]  /*22a10*/  STSM.16.M88.4 [R3], R12 ;  /* 0x0000000c03007844 */ /* 0x0005e80000000200 */
[----:B------:R-:W-:Y:S04]  /*22a20*/  STSM.16.M88.4 [R132], R24 ;  /* 0x0000001884007844 */ /* 0x000fe80000000200 */
[----:B------:R-:W-:Y:S04]  /*22a30*/  STSM.16.M88.4 [R134], R4 ;  /* 0x0000000486007844 */ /* 0x000fe80000000200 */
[----:B------:R3:W-:Y:S01]  /*22a40*/  STSM.16.M88.4 [R130], R8 ;  /* 0x0000000882007844 */ /* 0x0007e20000000200 */
[----:B------:R-:W-:Y:S01]  /*22a50*/  ISETP.NE.AND.EX P0, PT, RZ, UR5, PT, P0 ;  /* 0x00000005ff007c0c */ /* 0x000fe2000bf05300 */
[----:B------:R-:W-:-:S02]  /*22a60*/  IMAD.MOV.U32 R0, RZ, RZ, RZ ;  /* 0x000000ffff007224 */ /* 0x000fc400078e00ff */
[----:B--2---:R-:W-:Y:S01]  /*22a70*/  IMAD.WIDE R12, R144, 0x4, R136 ;  /* 0x00000004900c7825 */ /* 0x004fe200078e0288 */
[----:B------:R-:W-:Y:S01]  /*22a80*/  BAR.SYNC.DEFER_BLOCKING 0x1, 0x100 ;  /* 0x0044000000007b1d */ /* 0x000fe20000010000 */
[----:B------:R-:W-:-:S05]  /*22a90*/  ISETP.NE.AND.EX P1, PT, RZ, UR7, PT, P1 ;  /* 0x00000007ff007c0c */ /* 0x000fca000bf25310 */
[----:B------:R-:W-:Y:S01]  /*22aa0*/  ULDC UR6, c[0x0][0xa88] ;  /* 0x0002a20000067ab9 */ /* 0x000fe20000000800 */
[----:B0-----:R-:W-:Y:S01]  /*22ab0*/  ISETP.NE.AND P4, PT, R131, 0x1, PT ;  /* 0x000000018300780c */ /* 0x001fe20003f85270 */
[----:B------:R-:W0:Y:S01]  /*22ac0*/  LDC.64 R14, c[0x0][0xba8] ;  /* 0x0002ea00ff0e7b82 */ /* 0x000e220000000a00 */
[----:B------:R-:W2:Y:S01]  /*22ad0*/  @P0 LDG.E R0, desc[UR60][R12.64] ;  /* 0x0000003c0c000981 */ /* 0x000ea2000c1e1900 */
[----:B---3--:R-:W-:Y:S01]  /*22ae0*/  MOV R130, UR6 ;  /* 0x0000000600827c02 */ /* 0x008fe20008000f00 */
[----:B------:R-:W-:-:S05]  /*22af0*/  ULDC UR6, c[0x0][0xad4] ;  /* 0x0002b50000067ab9 */ /* 0x000fca0000000800 */
[----:B------:R-:W3:Y:S01]  /*22b00*/  @P1 LDC.64 R4, c[0x0][0xc08] ;  /* 0x00030200ff041b82 */ /* 0x000ee20000000a00 */
[----:B------:R-:W-:-:S04]  /*22b10*/  SEL R3, R145, UR6, P2 ;  /* 0x0000000691037c07 */ /* 0x000fc80009000000 */
[----:B------:R-:W-:-:S03]  /*22b20*/  ISETP.GT.AND P3, PT, R3, 0x1, PT ;  /* 0x000000010300780c */ /* 0x000fc60003f64270 */
[----:B------:R-:W4:Y:S01]  /*22b30*/  @P4 LDC R26, c[0x0][0xbec] ;  /* 0x0002fb00ff1a4b82 */ /* 0x000f220000000800 */
[----:B------:R-:W-:-:S07]  /*22b40*/  SEL R133, R133, 0x978, P3 ;  /* 0x0000097885857807 */ /* 0x000fce0001800000 */
[----:B------:R-:W1:Y:S08]  /*22b50*/  LDC.64 R6, c[0x0][R133+0x220] ;  /* 0x0000880085067b82 */ /* 0x000e700000000a00 */
[----:B------:R-:W4:Y:S08]  /*22b60*/  LDC.64 R8, c[0x0][R133+0x218] ;  /* 0x0000860085087b82 */ /* 0x000f300000000a00 */
[----:B------:R-:W4:Y:S01]  /*22b70*/  LDC.64 R10, c[0x0][R133+0x228] ;  /* 0x00008a00850a7b82 */ /* 0x000f220000000a00 */
[----:B---3--:R-:W-:-:S05]  /*22b80*/  @P1 IMAD.WIDE R4, R144, 0x4, R4 ;  /* 0x0000000490041825 */ /* 0x008fca00078e0204 */
[----:B------:R3:W5:Y:S01]  /*22b90*/  @P1 LDG.E R130, desc[UR60][R4.64] ;  /* 0x0000003c04821981 */ /* 0x000762000c1e1900 */
[----:B------:R-:W-:Y:S01]  /*22ba0*/  ISETP.NE.U32.AND P2, PT, RZ, UR4, PT ;  /* 0x00000004ff007c0c */ /* 0x000fe2000bf45070 */
[----:B------:R-:W4:Y:S08]  /*22bb0*/  @P4 LDC R25, c[0x0][0xbf0] ;  /* 0x0002fc00ff194b82 */ /* 0x000f300000000800 */
[----:B---3--:R3:W2:Y:S01]  /*22bc0*/  LDC.64 R4, c[0x0][R133+0x210] ;  /* 0x0000840085047b82 */ /* 0x0086a20000000a00 */
[----:B------:R-:W-:-:S02]  /*22bd0*/  ISETP.NE.AND.EX P2, PT, RZ, UR5, PT, P2 ;  /* 0x00000005ff007c0c */ /* 0x000fc4000bf45320 */
[----:B------:R-:W-:Y:S02]  /*22be0*/  SHF.R.S32.HI R24, RZ, 0x1f, R144 ;  /* 0x0000001fff187819 */ /* 0x000fe40000011490 */
[----:B------:R-:W-:Y:S02]  /*22bf0*/  SEL R3, R144, RZ, !P2 ;  /* 0x000000ff90037207 */ /* 0x000fe40005000000 */
[----:B------:R-:W-:Y:S01]  /*22c00*/  SEL R27, R24, RZ, !P2 ;  /* 0x000000ff181b7207 */ /* 0x000fe20005000000 */
[----:B------:R-:W-:Y:S01]  /*22c10*/  IMAD.IADD R24, R143, 0x1, R142 ;  /* 0x000000018f187824 */ /* 0x000fe200078e028e */
[----:B------:R-:W-:Y:S01]  /*22c20*/  SEL R132, R141, RZ, P3 ;  /* 0x000000ff8d847207 */ /* 0x000fe20001800000 */
[----:B0-----:R-:W0:Y:S01]  /*22c30*/  @!P3 LDC R14, c[0x0][0xb50] ;  /* 0x0002d400ff0ebb82 */ /* 0x001e220000000800 */
[----:B-1----:R-:W-:Y:S02]  /*22c40*/  IMAD R7, R7, R3, RZ ;  /* 0x0000000307077224 */ /* 0x002fe400078e02ff */
[----:B----4-:R-:W-:-:S05]  /*22c50*/  @P4 IMAD.HI.U32 R26, R24, R26, RZ ;  /* 0x0000001a181a4227 */ /* 0x010fca00078e00ff */
[----:B------:R-:W1:Y:S01]  /*22c60*/  @!P3 LDC R15, c[0x0][0xb54] ;  /* 0x0002d500ff0fbb82 */ /* 0x000e620000000800 */
[C---:B------:R-:W-:Y:S02]  /*22c70*/  IMAD R27, R6.reuse, R27, R7 ;  /* 0x0000001b061b7224 */ /* 0x040fe400078e0207 */
[----:B------:R-:W-:-:S04]  /*22c80*/  IMAD.WIDE.U32 R6, R6, R3, RZ ;  /* 0x0000000306067225 */ /* 0x000fc800078e00ff */
[-C--:B------:R-:W-:Y:S02]  /*22c90*/  IMAD R28, R9, R201.reuse, RZ ;  /* 0x000000c9091c7224 */ /* 0x080fe400078e02ff */
[----:B------:R-:W-:-:S04]  /*22ca0*/  IMAD.WIDE.U32 R8, R8, R201, RZ ;  /* 0x000000c908087225 */ /* 0x000fc800078e00ff */
[----:B------:R-:W-:Y:S02]  /*22cb0*/  IMAD.IADD R27, R7, 0x1, R27 ;  /* 0x00000001071b7824 */ /* 0x000fe400078e021b */
[----:B------:R-:W-:Y:S01]  /*22cc0*/  IMAD.MOV.U32 R7, RZ, RZ, R24 ;  /* 0x000000ffff077224 */ /* 0x000fe200078e0018 */
[----:B------:R-:W-:Y:S01]  /*22cd0*/  @P4 SHF.R.U32.HI R7, RZ, R25, R26 ;  /* 0x00000019ff074219 */ /* 0x000fe2000001161a */
[----:B------:R-:W-:Y:S02]  /*22ce0*/  IMAD.IADD R9, R9, 0x1, R28 ;  /* 0x0000000109097824 */ /* 0x000fe400078e021c */
[-C--:B---3--:R-:W-:Y:S02]  /*22cf0*/  IMAD R133, R11, R132.reuse, RZ ;  /* 0x000000840b857224 */ /* 0x088fe400078e02ff */
[----:B------:R-:W-:-:S04]  /*22d00*/  IMAD.WIDE.U32 R10, R10, R132, RZ ;  /* 0x000000840a0a7225 */ /* 0x000fc800078e00ff */
[----:B------:R-:W-:Y:S01]  /*22d10*/  IMAD.IADD R133, R11, 0x1, R133 ;  /* 0x000000010b857824 */ /* 0x000fe200078e0285 */
[--C-:B--2---:R-:W-:Y:S02]  /*22d20*/  IADD3 R6, P2, P5, R6, R8, R0.reuse ;  /* 0x0000000806067210 */ /* 0x104fe40007d5e000 */
[----:B------:R-:W-:Y:S02]  /*22d30*/  SHF.R.S32.HI R28, RZ, 0x1f, R0 ;  /* 0x0000001fff1c7819 */ /* 0x000fe40000011400 */
[----:B------:R-:W-:Y:S02]  /*22d40*/  IADD3 R8, -R7, RZ, RZ ;  /* 0x000000ff07087210 */ /* 0x000fe40007ffe1ff */
[----:B------:R-:W-:Y:S02]  /*22d50*/  IADD3.X R9, R27, R9, R28, P2, P5 ;  /* 0x000000091b097210 */ /* 0x000fe400017ea41c */
[----:B------:R-:W-:Y:S02]  /*22d60*/  IADD3 R10, P2, P5, R7, R6, R10 ;  /* 0x00000006070a7210 */ /* 0x000fe40007d5e00a */
[----:B------:R-:W-:Y:S01]  /*22d70*/  SHF.R.S32.HI R6, RZ, 0x1f, R7 ;  /* 0x0000001fff067819 */ /* 0x000fe20000011407 */
[----:B------:R-:W-:-:S03]  /*22d80*/  IMAD R7, R131, R8, R24 ;  /* 0x0000000883077224 */ /* 0x000fc600078e0218 */
[----:B------:R-:W-:Y:S01]  /*22d90*/  IADD3.X R11, R6, R9, R133, P2, P5 ;  /* 0x00000009060b7210 */ /* 0x000fe200017ea485 */
[-C--:B------:R-:W-:Y:S01]  /*22da0*/  IMAD R5, R5, R7.reuse, RZ ;  /* 0x0000000705057224 */ /* 0x080fe200078e02ff */
[----:B------:R-:W-:Y:S01]  /*22db0*/  SHF.R.S32.HI R9, RZ, 0x1f, R7 ;  /* 0x0000001fff097819 */ /* 0x000fe20000011407 */
[----:B------:R-:W-:-:S04]  /*22dc0*/  IMAD.WIDE.U32 R10, R4, R7, R10 ;  /* 0x00000007040a7225 */ /* 0x000fc800078e000a */
[----:B------:R-:W-:Y:S01]  /*22dd0*/  IMAD R5, R4, R9, R5 ;  /* 0x0000000904057224 */ /* 0x000fe200078e0205 */
[----:B0-----:R-:W-:-:S03]  /*22de0*/  LEA R14, P2, R10, R14, 0x2 ;  /* 0x0000000e0a0e7211 */ /* 0x001fc600078410ff */
[----:B------:R-:W-:-:S05]  /*22df0*/  IMAD.IADD R4, R11, 0x1, R5 ;  /* 0x000000010b047824 */ /* 0x000fca00078e0205 */
[----:B-1----:R-:W-:Y:S01]  /*22e00*/  LEA.HI.X R15, R10, R15, R4, 0x2, P2 ;  /* 0x0000000f0a0f7211 */ /* 0x002fe200010f1404 */
[----:B------:R-:W-:Y:S06]  /*22e10*/  @P1 BRA `(.L_x_5107) ;  /* 0x0000000000101947 */ /* 0x000fec0003800000 */
[----:B------:R-:W-:Y:S05]  /*22e20*/  @!P0 BRA `(.L_x_5107) ;  /* 0x00000000000c8947 */ /* 0x000fea0003800000 */
[----:B------:R-:W2:Y:S04]  /*22e30*/  LDG.E R5, desc[UR60][R12.64] ;  /* 0x0000003c0c057981 */ /* 0x000ea8000c1e1900 */
[----:B-----5:R-:W2:Y:S02]  /*22e40*/  LDG.E R130, desc[UR60][R12.64+0x4] ;  /* 0x0000043c0c827981 */ /* 0x020ea4000c1e1900 */
[----:B--2---:R-:W-:-:S07]  /*22e50*/  IMAD.IADD R130, R130, 0x1, -R5 ;  /* 0x0000000182827824 */ /* 0x004fce00078e0a05 */
.L_x_5107:
[----:B------:R-:W2:Y:S04]  /*22e60*/  LDL R8, [R1+0x60] ;  /* 0x0000600001087983 */ /* 0x000ea80000100800 */
[----:B------:R-:W3:Y:S01]  /*22e70*/  LDL R9, [R1+0x5c] ;  /* 0x00005c0001097983 */ /* 0x000ee20000100800 */
[----:B-----5:R-:W-:-:S03]  /*22e80*/  IMAD R130, R130, R131, RZ ;  /* 0x0000008382827224 */ /* 0x020fc600078e02ff */
[----:B------:R-:W-:Y:S04]  /*22e90*/  SHFL.IDX PT, R4, R14, RZ, 0x1c1f ;  /* 0x001c1fff0e047589 */ /* 0x000fe800000e0000 */
[----:B------:R-:W0:Y:S04]  /*22ea0*/  SHFL.IDX PT, R5, R15, RZ, 0x1c1f ;  /* 0x001c1fff0f057589 */ /* 0x000e2800000e0000 */
[----:B------:R-:W-:Y:S04]  /*22eb0*/  SHFL.IDX PT, R6, R14, 0x1, 0x1c1f ;  /* 0x003c1f000e067f89 */ /* 0x000fe800000e0000 */
[----:B------:R-:W1:Y:S01]  /*22ec0*/  SHFL.IDX PT, R7, R15, 0x1, 0x1c1f ;  /* 0x003c1f000f077f89 */ /* 0x000e6200000e0000 */
[----:B--2---:R-:W-:Y:S01]  /*22ed0*/  IMAD.IADD R8, R8, 0x1, R142 ;  /* 0x0000000108087824 */ /* 0x004fe200078e028e */
        /* <DEDUP_REMOVED lines=9> */
[----:B------:R-:W-:Y:S02]  /*22f70*/  ULDC.64 UR4, c[0x0][0xaa0] ;  /* 0x0002a80000047ab9 */ /* 0x000fe40000000a00 */
[----:B------:R-:W-:-:S05]  /*22f80*/  IMAD R21, R28, UR4, RZ ;  /* 0x000000041c157c24 */ /* 0x000fca000f8e02ff */
[----:B------:R-:W2:Y:S01]  /*22f90*/  @P4 LDC R71, c[0x0][0xbf0] ;  /* 0x0002fc00ff474b82 */ /* 0x000ea20000000800 */
[----:B0-----:R-:W-:-:S04]  /*22fa0*/  IADD3 R4, R4, -0x80, RZ ;  /* 0xffffff8004047810 */ /* 0x001fc80007ffe0ff */
[----:B------:R-:W-:-:S04]  /*22fb0*/  SHF.R.S32.HI R5, RZ, 0x1f, R4 ;  /* 0x0000001fff057819 */ /* 0x000fc80000011404 */
[----:B------:R-:W-:-:S04]  /*22fc0*/  LEA.HI R5, R5, R4, RZ, 0x3 ;  /* 0x0000000405057211 */ /* 0x000fc800078f18ff */
[----:B------:R-:W-:Y:S02]  /*22fd0*/  LOP3.LUT R7, R5, 0xfffffff8, RZ, 0xc0, !PT ;  /* 0xfffffff805077812 */ /* 0x000fe400078ec0ff */
[----:B------:R-:W-:-:S03]  /*22fe0*/  SHF.R.S32.HI R65, RZ, 0x3, R5 ;  /* 0x00000003ff417819 */ /* 0x000fc60000011405 */
[----:B------:R-:W-:-:S04]  /*22ff0*/  IMAD.IADD R64, R4, 0x1, -R7 ;  /* 0x0000000104407824 */ /* 0x000fc800078e0a07 */
[----:B------:R-:W-:-:S04]  /*23000*/  IMAD.SHL.U32 R68, R64, 0x8, RZ ;  /* 0x0000000840447824 */ /* 0x000fc800078e00ff */
[----:B------:R-:W-:Y:S02]  /*23010*/  IMAD R5, R65, 0x40, R68 ;  /* 0x0000004041057824 */ /* 0x000fe400078e0244 */
[----:B------:R-:W-:Y:S02]  /*23020*/  IMAD R67, R0, UR5, R21 ;  /* 0x0000000500437c24 */ /* 0x000fe4000f8e0215 */
[----:B------:R-:W-:-:S04]  /*23030*/  IMAD.WIDE R126, R5, 0x2, R126 ;  /* 0x00000002057e7825 */ /* 0x000fc800078e027e */
[----:B------:R-:W-:Y:S01]  /*23040*/  IMAD.WIDE.U32 R20, R0, UR4, RZ ;  /* 0x0000000400147c25 */ /* 0x000fe2000f8e00ff */
[C---:B------:R-:W-:Y:S01]  /*23050*/  IADD3 R9, P3, R126.reuse, 0x1000, RZ ;  /* 0x000010007e097810 */ /* 0x040fe20007f7e0ff */
[----:B------:R-:W-:Y:S01]  /*23060*/  ULDC.64 UR4, c[0x0][0xae8] ;  /* 0x0002ba0000047ab9 */ /* 0x000fe20000000a00 */
[----:B------:R-:W-:Y:S01]  /*23070*/  IADD3 R13, P2, R126, 0x2000, RZ ;  /* 0x000020007e0d7810 */ /* 0x000fe20007f5e0ff */
[----:B------:R-:W-:Y:S01]  /*23080*/  IMAD R64, R64, 0x20, R65 ;  /* 0x0000002040407824 */ /* 0x000fe200078e0241 */
[C---:B------:R-:W-:Y:S02]  /*23090*/  IADD3 R25, P6, R126.reuse, 0x3000, RZ ;  /* 0x000030007e197810 */ /* 0x040fe40007fde0ff */
[C---:B------:R-:W-:Y:S01]  /*230a0*/  IADD3 R33, P5, R126.reuse, 0x4000, RZ ;  /* 0x000040007e217810 */ /* 0x040fe20007fbe0ff */
[----:B------:R-:W-:Y:S01]  /*230b0*/  IMAD.IADD R21, R21, 0x1, R67 ;  /* 0x0000000115157824 */ /* 0x000fe200078e0243 */
[----:B------:R-:W-:Y:S01]  /*230c0*/  IADD3 R37, P1, R126, 0x5000, RZ ;  /* 0x000050007e257810 */ /* 0x000fe20007f3e0ff */
[----:B------:R-:W-:Y:S01]  /*230d0*/  IMAD.IADD R64, R142, 0x1, R64 ;  /* 0x000000018e407824 */ /* 0x000fe200078e0240 */
[----:B------:R-:W-:-:S02]  /*230e0*/  LOP3.LUT R8, R9, 0x380, RZ, 0xc0, !PT ;  /* 0x0000038009087812 */ /* 0x000fc400078ec0ff */
[----:B------:R-:W-:Y:S02]  /*230f0*/  LOP3.LUT R12, R13, 0x380, RZ, 0xc0, !PT ;  /* 0x000003800d0c7812 */ /* 0x000fe400078ec0ff */
[----:B------:R-:W-:Y:S02]  /*23100*/  LOP3.LUT R24, R25, 0x380, RZ, 0xc0, !PT ;  /* 0x0000038019187812 */ /* 0x000fe400078ec0ff */
[----:B------:R-:W-:Y:S01]  /*23110*/  LOP3.LUT R32, R33, 0x380, RZ, 0xc0, !PT ;  /* 0x0000038021207812 */ /* 0x000fe200078ec0ff */
[----:B------:R-:W-:Y:S01]  /*23120*/  IMAD.WIDE.U32 R20, R201, UR4, R20 ;  /* 0x00000004c9147c25 */ /* 0x000fe2000f8e0014 */
[----:B------:R-:W-:Y:S02]  /*23130*/  LOP3.LUT R36, R37, 0x380, RZ, 0xc0, !PT ;  /* 0x0000038025247812 */ /* 0x000fe400078ec0ff */
[----:B------:R-:W-:Y:S01]  /*23140*/  SHF.R.U64 R8, R8, 0x3, RZ ;  /* 0x0000000308087819 */ /* 0x000fe200000012ff */
[----:B-1----:R-:W-:Y:S01]  /*23150*/  @P4 IMAD.HI.U32 R0, R64, R69, RZ ;  /* 0x0000004540004227 */ /* 0x002fe200078e00ff */
[----:B------:R-:W-:-:S02]  /*23160*/  SHF.R.U64 R12, R12, 0x3, RZ ;  /* 0x000000030c0c7819 */ /* 0x000fc400000012ff */
[----:B------:R-:W-:Y:S02]  /*23170*/  SHF.R.U64 R24, R24, 0x3, RZ ;  /* 0x0000000318187819 */ /* 0x000fe400000012ff */
[----:B------:R-:W-:Y:S02]  /*23180*/  SHF.R.U64 R32, R32, 0x3, RZ ;  /* 0x0000000320207819 */ /* 0x000fe400000012ff */
[----:B------:R-:W-:Y:S01]  /*23190*/  SHF.R.S32.HI R28, RZ, 0x1f, R3 ;  /* 0x0000001fff1c7819 */ /* 0x000fe20000011403 */
[----:B------:R-:W-:Y:S01]  /*231a0*/  IMAD R21, R201, UR5, R21 ;  /* 0x00000005c9157c24 */ /* 0x000fe2000f8e0215 */
[----:B------:R-:W-:Y:S01]  /*231b0*/  SHF.R.U64 R36, R36, 0x3, RZ ;  /* 0x0000000324247819 */ /* 0x000fe200000012ff */
[----:B------:R-:W-:Y:S01]  /*231c0*/  ULDC.64 UR4, c[0x0][0xaf0] ;  /* 0x0002bc0000047ab9 */ /* 0x000fe20000000a00 */
[----:B------:R-:W-:Y:S01]  /*231d0*/  LOP3.LUT R8, R8, R9, RZ, 0x3c, !PT ;  /* 0x0000000908087212 */ /* 0x000fe200078e3cff */
[--C-:B------:R-:W-:Y:S01]  /*231e0*/  IMAD.X R9, RZ, RZ, R127.reuse, P3 ;  /* 0x000000ffff097224 */ /* 0x100fe200018e067f */
[----:B------:R-:W-:Y:S01]  /*231f0*/  LOP3.LUT R12, R12, R13, RZ, 0x3c, !PT ;  /* 0x0000000d0c0c7212 */ /* 0x000fe200078e3cff */
[--C-:B------:R-:W-:Y:S01]  /*23200*/  IMAD.X R13, RZ, RZ, R127.reuse, P2 ;  /* 0x000000ffff0d7224 */ /* 0x100fe200010e067f */
[----:B------:R-:W-:Y:S01]  /*23210*/  LOP3.LUT R24, R24, R25, RZ, 0x3c, !PT ;  /* 0x0000001918187212 */ /* 0x000fe200078e3cff */
[----:B------:R-:W-:Y:S01]  /*23220*/  IMAD R28, R28, UR4, RZ ;  /* 0x000000041c1c7c24 */ /* 0x000fe2000f8e02ff */
[----:B------:R-:W-:Y:S01]  /*23230*/  LOP3.LUT R32, R32, R33, RZ, 0x3c, !PT ;  /* 0x0000002120207212 */ /* 0x000fe200078e3cff */
[----:B------:R-:W-:Y:S01]  /*23240*/  IMAD.X R33, RZ, RZ, R127, P5 ;  /* 0x000000ffff217224 */ /* 0x000fe200028e067f */
[----:B------:R-:W-:-:S02]  /*23250*/  MOV R67, R64 ;  /* 0x0000004000437202 */ /* 0x000fc40000000f00 */
[----:B------:R-:W-:Y:S01]  /*23260*/  LOP3.LUT R36, R36, R37, RZ, 0x3c, !PT ;  /* 0x0000002524247212 */ /* 0x000fe200078e3cff */
[----:B------:R-:W-:Y:S01]  /*23270*/  IMAD.X R37, RZ, RZ, R127, P1 ;  /* 0x000000ffff257224 */ /* 0x000fe200008e067f */
[----:B------:R-:W-:Y:S02]  /*23280*/  IADD3.X R25, RZ, R127, RZ, P6, !PT ;  /* 0x0000007fff197210 */ /* 0x000fe400037fe4ff */
[C---:B------:R-:W-:Y:S01]  /*23290*/  IADD3 R41, P0, R126.reuse, 0x6000, RZ ;  /* 0x000060007e297810 */ /* 0x040fe20007f1e0ff */
[C---:B------:R-:W-:Y:S01]  /*232a0*/  IMAD.WIDE.U32 R20, R3.reuse, UR4, R20 ;  /* 0x0000000403147c25 */ /* 0x040fe2000f8e0014 */
[----:B--2---:R-:W-:Y:S01]  /*232b0*/  @P4 SHF.R.U32.HI R67, RZ, R71, R0 ;  /* 0x00000047ff434219 */ /* 0x004fe20000011600 */
[----:B------:R-:W5:Y:S01]  /*232c0*/  LD.E.128 R8, desc[UR60][R8.64] ;  /* 0x0000003c08087980 */ /* 0x000f62000c101d00 */
[C---:B------:R-:W-:Y:S02]  /*232d0*/  IADD3 R45, P3, R126.reuse, 0x7000, RZ ;  /* 0x000070007e2d7810 */ /* 0x040fe40007f7e0ff */
[C---:B------:R-:W-:Y:S01]  /*232e0*/  IADD3 R49, P2, R126.reuse, 0x8000, RZ ;  /* 0x000080007e317810 */ /* 0x040fe20007f5e0ff */
[----:B------:R-:W-:Y:S01]  /*232f0*/  IMAD R69, R3, UR5, R28 ;  /* 0x0000000503457c24 */ /* 0x000fe2000f8e021c */
[C---:B------:R-:W-:Y:S01]  /*23300*/  IADD3 R53, P6, R126.reuse, 0x9000, RZ ;  /* 0x000090007e357810 */ /* 0x040fe20007fde0ff */
[----:B------:R-:W5:Y:S01]  /*23310*/  LD.E.128 R12, desc[UR60][R12.64] ;  /* 0x0000003c0c0c7980 */ /* 0x000f62000c101d00 */
[----:B------:R-:W-:-:S02]  /*23320*/  IADD3 R57, P5, R126, 0xa000, RZ ;  /* 0x0000a0007e397810 */ /* 0x000fc40007fbe0ff */
[----:B------:R-:W-:Y:S01]  /*23330*/  IADD3 R5, P1, R126, 0xb000, RZ ;  /* 0x0000b0007e057810 */ /* 0x000fe20007f3e0ff */
[--C-:B------:R-:W-:Y:S01]  /*23340*/  IMAD.MOV R28, RZ, RZ, -R67.reuse ;  /* 0x000000ffff1c7224 */ /* 0x100fe200078e0a43 */
[----:B------:R-:W-:Y:S01]  /*23350*/  SHF.R.S32.HI R0, RZ, 0x1f, R67 ;  /* 0x0000001fff007819 */ /* 0x000fe20000011443 */
[----:B------:R-:W-:Y:S01]  /*23360*/  ULDC.64 UR4, c[0x0][0xae0] ;  /* 0x0002b80000047ab9 */ /* 0x000fe20000000a00 */
[----:B------:R-:W-:Y:S01]  /*23370*/  LOP3.LUT R40, R41, 0x380, RZ, 0xc0, !PT ;  /* 0x0000038029287812 */ /* 0x000fe200078ec0ff */
[----:B------:R-:W5:Y:S01]  /*23380*/  LD.E.128 R24, desc[UR60][R24.64] ;  /* 0x0000003c18187980 */ /* 0x000f62000c101d00 */
[----:B------:R-:W-:Y:S02]  /*23390*/  LOP3.LUT R44, R45, 0x380, RZ, 0xc0, !PT ;  /* 0x000003802d2c7812 */ /* 0x000fe400078ec0ff */
[----:B------:R-:W-:Y:S01]  /*233a0*/  LOP3.LUT R48, R49, 0x380, RZ, 0xc0, !PT ;  /* 0x0000038031307812 */ /* 0x000fe200078ec0ff */
[----:B------:R-:W-:Y:S01]  /*233b0*/  IMAD.IADD R21, R21, 0x1, R69 ;  /* 0x0000000115157824 */ /* 0x000fe200078e0245 */
[----:B------:R-:W-:Y:S01]  /*233c0*/  LOP3.LUT R52, R53, 0x380, RZ, 0xc0, !PT ;  /* 0x0000038035347812 */ /* 0x000fe200078ec0ff */
[----:B------:R-:W-:Y:S01]  /*233d0*/  IMAD.X R61, RZ, RZ, R127, P1 ;  /* 0x000000ffff3d7224 */ /* 0x000fe200008e067f */
[----:B------:R-:W-:Y:S01]  /*233e0*/  LOP3.LUT R56, R57, 0x380, RZ, 0xc0, !PT ;  /* 0x0000038039387812 */ /* 0x000fe200078ec0ff */
[----:B------:R-:W5:Y:S01]  /*233f0*/  LD.E.128 R32, desc[UR60][R32.64] ;  /* 0x0000003c20207980 */ /* 0x000f62000c101d00 */
[----:B------:R-:W-:-:S02]  /*23400*/  LOP3.LUT R4, R5, 0x380, RZ, 0xc0, !PT ;  /* 0x0000038005047812 */ /* 0x000fc400078ec0ff */
[----:B------:R-:W-:Y:S01]  /*23410*/  LOP3.LUT R7, R126, 0x380, RZ, 0xc0, !PT ;  /* 0x000003807e077812 */ /* 0x000fe200078ec0ff */
[----:B------:R-:W-:Y:S01]  /*23420*/  IMAD R0, R0, UR4, RZ ;  /* 0x0000000400007c24 */ /* 0x000fe2000f8e02ff */
[----:B------:R-:W-:Y:S01]  /*23430*/  SHF.R.U64 R40, R40, 0x3, RZ ;  /* 0x0000000328287819 */ /* 0x000fe200000012ff */
[----:B------:R-:W-:Y:S01]  /*23440*/  IMAD R131, R131, R28, R64 ;  /* 0x0000001c83837224 */ /* 0x000fe200078e0240 */
[----:B------:R-:W-:Y:S01]  /*23450*/  SHF.R.U64 R44, R44, 0x3, RZ ;  /* 0x000000032c2c7819 */ /* 0x000fe200000012ff */
[----:B------:R-:W5:Y:S01]  /*23460*/  LD.E.128 R36, desc[UR60][R36.64] ;  /* 0x0000003c24247980 */ /* 0x000f62000c101d00 */
[----:B------:R-:W-:Y:S02]  /*23470*/  SHF.R.U64 R48, R48, 0x3, RZ ;  /* 0x0000000330307819 */ /* 0x000fe400000012ff */
[----:B------:R-:W-:Y:S02]  /*23480*/  SHF.R.U64 R52, R52, 0x3, RZ ;  /* 0x0000000334347819 */ /* 0x000fe400000012ff */
[----:B------:R-:W-:-:S02]  /*23490*/  SHF.R.U64 R56, R56, 0x3, RZ ;  /* 0x0000000338387819 */ /* 0x000fc400000012ff */
[----:B------:R-:W-:Y:S01]  /*234a0*/  SHF.R.U64 R4, R4, 0x3, RZ ;  /* 0x0000000304047819 */ /* 0x000fe200000012ff */
[----:B------:R-:W-:Y:S01]  /*234b0*/  IMAD.WIDE.U32 R20, R67, UR4, R20 ;  /* 0x0000000443147c25 */ /* 0x000fe2000f8e0014 */
[----:B------:R-:W-:Y:S02]  /*234c0*/  SHF.R.U64 R7, R7, 0x3, RZ ;  /* 0x0000000307077819 */ /* 0x000fe400000012ff */
[----:B------:R-:W-:Y:S01]  /*234d0*/  LOP3.LUT R40, R40, R41, RZ, 0x3c, !PT ;  /* 0x0000002928287212 */ /* 0x000fe200078e3cff */
[----:B------:R-:W-:Y:S01]  /*234e0*/  IMAD R67, R67, UR5, R0 ;  /* 0x0000000543437c24 */ /* 0x000fe2000f8e0200 */
        /* <DEDUP_REMOVED lines=8> */
[----:B------:R-:W-:Y:S01]  /*23570*/  IADD3.X R53, RZ, R127, RZ, P6, !PT ;  /* 0x0000007fff357210 */ /* 0x000fe200037fe4ff */
[----:B------:R-:W-:Y:S01]  /*23580*/  ULDC.64 UR4, c[0x0][0xad8] ;  /* 0x0002b60000047ab9 */ /* 0x000fe20000000a00 */
[----:B------:R-:W-:-:S02]  /*23590*/  LOP3.LUT R60, R4, R5, RZ, 0x3c, !PT ;  /* 0x00000005043c7212 */ /* 0x000fc400078e3cff */
[----:B------:R-:W-:Y:S02]  /*235a0*/  SHF.R.S32.HI R0, RZ, 0x1f, R131 ;  /* 0x0000001fff007819 */ /* 0x000fe40000011483 */
[----:B------:R-:W-:Y:S01]  /*235b0*/  LOP3.LUT R126, R7, R126, RZ, 0x3c, !PT ;  /* 0x0000007e077e7212 */ /* 0x000fe200078e3cff */
[----:B------:R-:W-:Y:S01]  /*235c0*/  IMAD.IADD R21, R21, 0x1, R67 ;  /* 0x0000000115157824 */ /* 0x000fe200078e0243 */
[----:B------:R-:W5:Y:S01]  /*235d0*/  LD.E.128 R40, desc[UR60][R40.64] ;  /* 0x0000003c28287980 */ /* 0x000f62000c101d00 */
[----:B------:R-:W-:-:S03]  /*235e0*/  IMAD R0, R0, UR4, RZ ;  /* 0x0000000400007c24 */ /* 0x000fc6000f8e02ff */
[----:B------:R0:W5:Y:S01]  /*235f0*/  LD.E.128 R4, desc[UR60][R126.64] ;  /* 0x0000003c7e047980 */ /* 0x000162000c101d00 */
[----:B------:R-:W-:-:S03]  /*23600*/  IMAD R67, R131, UR5, R0 ;  /* 0x0000000583437c24 */ /* 0x000fc6000f8e0200 */
[----:B------:R-:W5:Y:S01]  /*23610*/  LD.E.128 R44, desc[UR60][R44.64] ;  /* 0x0000003c2c2c7980 */ /* 0x000f62000c101d00 */
[----:B------:R-:W-:Y:S01]  /*23620*/  IMAD.WIDE.U32 R20, R131, UR4, R20 ;  /* 0x0000000483147c25 */ /* 0x000fe2000f8e0014 */
[----:B------:R-:W-:Y:S02]  /*23630*/  ULDC.64 UR4, c[0x0][0xa80] ;  /* 0x0002a00000047ab9 */ /* 0x000fe40000000a00 */
        /* <DEDUP_REMOVED lines=9> */
[----:B-1----:R-:W1:Y:S01]  /*236d0*/  FENCE.VIEW.ASYNC.S ;  /* 0x00000000000073c6 */ /* 0x002e620000000000 */
[----:B------:R-:W-:Y:S01]  /*236e0*/  IMAD.IADD R21, R21, 0x1, R67 ;  /* 0x0000000115157824 */ /* 0x000fe200078e0243 */
[----:B------:R-:W-:Y:S01]  /*236f0*/  LEA R28, P2, R20, UR4, 0x1 ;  /* 0x00000004141c7c11 */ /* 0x000fe2000f8408ff */
[----:B------:R-:W-:-:S03]  /*23700*/  IMAD.IADD R71, R65, 0x1, R142 ;  /* 0x0000000141477824 */ /* 0x000fc600078e028e */
[----:B------:R-:W-:Y:S02]  /*23710*/  LEA.HI.X R69, R20, UR5, R21, 0x1, P2 ;  /* 0x0000000514457c11 */ /* 0x000fe400090f0c15 */
[C---:B------:R-:W-:Y:S01]  /*23720*/  ISETP.GE.AND P2, PT, R71.reuse, R130, PT ;  /* 0x000000824700720c */ /* 0x040fe20003f46270 */
[----:B------:R-:W-:Y:S02]  /*23730*/  VIADD R0, R2, 0x30820 ;  /* 0x0003082002007836 */ /* 0x000fe40000000000 */
[----:B------:R-:W-:-:S03]  /*23740*/  VIADD R3, R71, 0x20 ;  /* 0x0000002047037836 */ /* 0x000fc60000000000 */
[----:B------:R-:W-:Y:S01]  /*23750*/  PRMT R0, RZ, 0x654, R0 ;  /* 0x00000654ff007816 */ /* 0x000fe20000000000 */
[C---:B------:R-:W-:Y:S01]  /*23760*/  VIADD R70, R68.reuse, 0x40 ;  /* 0x0000004044467836 */ /* 0x040fe20000000000 */
[----:B------:R-:W-:Y:S01]  /*23770*/  IADD3 R65, R71, 0x40, RZ ;  /* 0x0000004047417810 */ /* 0x000fe20007ffe0ff */
[----:B------:R-:W-:Y:S01]  /*23780*/  VIADD R72, R68, 0x80 ;  /* 0x0000008044487836 */ /* 0x000fe20000000000 */
[-C--:B------:R-:W-:Y:S01]  /*23790*/  ISETP.GE.AND P1, PT, R3, R130.reuse, PT ;  /* 0x000000820300720c */ /* 0x080fe20003f26270 */
[----:B-1----:R0:W1:Y:S01]  /*237a0*/  SHFL.IDX PT, R67, R28, RZ, 0x181f ;  /* 0x00181fff1c437589 */ /* 0x00206200000e0000 */
[----:B------:R-:W-:Y:S03]  /*237b0*/  BSSY B1, `(.L_x_5109) ;  /* 0x0000015000017945 */ /* 0x000fe60003800000 */
[----:B------:R0:W2:Y:S01]  /*237c0*/  SHFL.IDX PT, R3, R69, RZ, 0x181f ;  /* 0x00181fff45037589 */ /* 0x0000a200000e0000 */
[----:B------:R3:W-:Y:S01]  /*237d0*/  SYNCS.ARRIVE.TRANS64.RED.A1T0 RZ, [R0+URZ], RZ ;  /* 0x000000ff00ff79a7 */ /* 0x0007e2000810043f */
[----:B------:R-:W-:-:S02]  /*237e0*/  ISETP.GE.AND P0, PT, R65, R130, PT ;  /* 0x000000824100720c */ /* 0x000fc40003f06270 */
[----:B------:R-:W-:Y:S02]  /*237f0*/  SHF.R.S32.HI R74, RZ, 0x1f, R68 ;  /* 0x0000001fff4a7819 */ /* 0x000fe40000011444 */
[----:B------:R-:W-:Y:S02]  /*23800*/  SHF.R.S32.HI R73, RZ, 0x1f, R72 ;  /* 0x0000001fff497819 */ /* 0x000fe40000011448 */
[----:B---3--:R-:W-:Y:S01]  /*23810*/  SHF.R.S32.HI R0, RZ, 0x1f, R70 ;  /* 0x0000001fff007819 */ /* 0x008fe20000011446 */
[----:B0-----:R-:W-:Y:S06]  /*23820*/  @P2 BRA `(.L_x_5110) ;  /* 0x0000000000342947 */ /* 0x001fec0003800000 */
        /* <DEDUP_REMOVED lines=13> */
.L_x_5110:
[----:B------:R-:W-:Y:S05]  /*23900*/  BSYNC B1 ;  /* 0x0000000000017941 */ /* 0x000fea0003800000 */
.L_x_5109:
[----:B--2---:R2:W3:Y:S01]  /*23910*/  SHFL.IDX PT, R3, R69, 0x1, 0x181f ;  /* 0x00381f0045037f89 */ /* 0x0044e200000e0000 */
[----:B------:R-:W-:Y:S03]  /*23920*/  BSSY B1, `(.L_x_5111) ;  /* 0x0000010000017945 */ /* 0x000fe60003800000 */
[----:B0-----:R2:W0:Y:S01]  /*23930*/  SHFL.IDX PT, R21, R28, 0x1, 0x181f ;  /* 0x00381f001c157f89 */ /* 0x00142200000e0000 */
[----:B------:R-:W-:Y:S05]  /*23940*/  @P1 BRA `(.L_x_5112) ;  /* 0x0000000000341947 */ /* 0x000fea0003800000 */
[----:B------:R-:W-:Y:S02]  /*23950*/  ULDC UR4, c[0x0][0xac8] ;  /* 0x0002b20000047ab9 */ /* 0x000fe40000000800 */
[----:B------:R-:W-:Y:S02]  /*23960*/  ISETP.GE.AND P4, PT, R68, UR4, PT ;  /* 0x0000000444007c0c */ /* 0x000fe4000bf86270 */
[----:B------:R-:W-:Y:S02]  /*23970*/  ISETP.GE.AND P5, PT, R70, UR4, PT ;  /* 0x0000000446007c0c */ /* 0x000fe4000bfa6270 */
[----:B------:R-:W-:-:S09]  /*23980*/  ISETP.GE.AND P6, PT, R72, UR4, PT ;  /* 0x0000000448007c0c */ /* 0x000fd2000bfc6270 */
[-C--:B0----5:R-:W-:Y:S02]  /*23990*/  @!P4 LEA R4, P1, R68, R21.reuse, 0x1 ;  /* 0x000000154404c211 */ /* 0x0a1fe400078208ff */
[-C--:B------:R-:W-:Y:S02]  /*239a0*/  @!P5 LEA R6, P2, R70, R21.reuse, 0x1 ;  /* 0x000000154606d211 */ /* 0x080fe400078408ff */
[----:B------:R-:W-:Y:S02]  /*239b0*/  @!P6 LEA R20, P3, R72, R21, 0x1 ;  /* 0x000000154814e211 */ /* 0x000fe400078608ff */
[-C--:B---3--:R-:W-:Y:S02]  /*239c0*/  @!P4 LEA.HI.X R5, R68, R3.reuse, R74, 0x1, P1 ;  /* 0x000000034405c211 */ /* 0x088fe400008f0c4a */
[-C--:B------:R-:W-:Y:S02]  /*239d0*/  @!P5 LEA.HI.X R7, R70, R3.reuse, R0, 0x1, P2 ;  /* 0x000000034607d211 */ /* 0x080fe400010f0c00 */
[----:B------:R-:W-:Y:S01]  /*239e0*/  @!P6 LEA.HI.X R21, R72, R3, R73, 0x1, P3 ;  /* 0x000000034815e211 */ /* 0x000fe200018f0c49 */
[----:B------:R4:W-:Y:S04]  /*239f0*/  @!P4 ST.E.128 desc[UR60][R4.64], R8 ;  /* 0x000000080400c985 */ /* 0x0009e8000c101d3c */
[----:B------:R4:W-:Y:S04]  /*23a00*/  @!P5 ST.E.128 desc[UR60][R6.64], R36 ;  /* 0x000000240600d985 */ /* 0x0009e8000c101d3c */
[----:B------:R4:W-:Y:S02]  /*23a10*/  @!P6 ST.E.128 desc[UR60][R20.64], R52 ;  /* 0x000000341400e985 */ /* 0x0009e4000c101d3c */
.L_x_5112:
[----:B------:R-:W-:Y:S05]  /*23a20*/  BSYNC B1 ;  /* 0x0000000000017941 */ /* 0x000fea0003800000 */
.L_x_5111:
[----:B---3--:R3:W0:Y:S01]  /*23a30*/  SHFL.IDX PT, R3, R69, 0x2, 0x181f ;  /* 0x00581f0045037f89 */ /* 0x00862200000e0000 */
[----:B------:R-:W-:Y:S03]  /*23a40*/  BSSY B1, `(.L_x_5113) ;  /* 0x0000010000017945 */ /* 0x000fe60003800000 */
[----:B----45:R3:W4:Y:S01]  /*23a50*/  SHFL.IDX PT, R9, R28, 0x2, 0x181f ;  /* 0x00581f001c097f89 */ /* 0x03072200000e0000 */
[----:B------:R-:W-:Y:S05]  /*23a60*/  @P0 BRA `(.L_x_5114) ;  /* 0x0000000000340947 */ /* 0x000fea0003800000 */
[----:B------:R-:W-:Y:S02]  /*23a70*/  ULDC UR4, c[0x0][0xac8] ;  /* 0x0002b20000047ab9 */ /* 0x000fe40000000800 */
[----:B------:R-:W-:Y:S02]  /*23a80*/  ISETP.GE.AND P3, PT, R68, UR4, PT ;  /* 0x0000000444007c0c */ /* 0x000fe4000bf66270 */
[----:B------:R-:W-:Y:S02]  /*23a90*/  ISETP.GE.AND P4, PT, R70, UR4, PT ;  /* 0x0000000446007c0c */ /* 0x000fe4000bf86270 */
[----:B------:R-:W-:-:S09]  /*23aa0*/  ISETP.GE.AND P5, PT, R72, UR4, PT ;  /* 0x0000000448007c0c */ /* 0x000fd2000bfa6270 */
[-C--:B----4-:R-:W-:Y:S02]  /*23ab0*/  @!P3 LEA R4, P0, R68, R9.reuse, 0x1 ;  /* 0x000000094404b211 */ /* 0x090fe400078008ff */
        /* <DEDUP_REMOVED lines=8> */
.L_x_5114:
[----:B------:R-:W-:Y:S05]  /*23b40*/  BSYNC B1 ;  /* 0x0000000000017941 */ /* 0x000fea0003800000 */
.L_x_5113:
[----:B0-----:R-:W-:Y:S01]  /*23b50*/  VIADD R3, R71, 0x60 ;  /* 0x0000006047037836 */ /* 0x001fe20000000000 */
[----:B--23--:R-:W0:Y:S04]  /*23b60*/  SHFL.IDX PT, R69, R69, 0x3, 0x181f ;  /* 0x00781f0045457f89 */ /* 0x00ce2800000e0000 */
[----:B------:R-:W-:Y:S01]  /*23b70*/  ISETP.GE.AND P0, PT, R3, R130, PT ;  /* 0x000000820300720c */ /* 0x000fe20003f06270 */
[----:B----4-:R2:W3:-:S12]  /*23b80*/  SHFL.IDX PT, R9, R28, 0x3, 0x181f ;  /* 0x00781f001c097f89 */ /* 0x0104d800000e0000 */
[----:B--2---:R-:W-:Y:S05]  /*23b90*/  @P0 BRA `(.L_x_5115) ;  /* 0x0000002000980947 */ /* 0x004fea0003800000 */
[----:B------:R-:W-:Y:S02]  /*23ba0*/  ULDC UR4, c[0x0][0xac8] ;  /* 0x0002b20000047ab9 */ /* 0x000fe40000000800 */
[----:B------:R-:W-:Y:S02]  /*23bb0*/  ISETP.GE.AND P2, PT, R68, UR4, PT ;  /* 0x0000000444007c0c */ /* 0x000fe4000bf46270 */
[----:B------:R-:W-:-:S11]  /*23bc0*/  ISETP.GE.AND P3, PT, R70, UR4, PT ;  /* 0x0000000446007c0c */ /* 0x000fd6000bf66270 */
[-C--:B---3--:R-:W-:Y:S02]  /*23bd0*/  @!P2 LEA R4, P0, R68, R9.reuse, 0x1 ;  /* 0x000000094404a211 */ /* 0x088fe400078008ff */
[----:B------:R-:W-:Y:S02]  /*23be0*/  @!P3 LEA R6, P1, R70, R9, 0x1 ;  /* 0x000000094606b211 */ /* 0x000fe400078208ff */
[-C--:B0-----:R-:W-:Y:S02]  /*23bf0*/  @!P2 LEA.HI.X R5, R68, R69.reuse, R74, 0x1, P0 ;  /* 0x000000454405a211 */ /* 0x081fe400000f0c4a */
[----:B------:R-:W-:Y:S02]  /*23c00*/  @!P3 LEA.HI.X R7, R70, R69, R0, 0x1, P1 ;  /* 0x000000454607b211 */ /* 0x000fe400008f0c00 */
[----:B------:R-:W-:Y:S01]  /*23c10*/  ISETP.GE.AND P0, PT, R72, UR4, PT ;  /* 0x0000000448007c0c */ /* 0x000fe2000bf06270 */
[----:B------:R2:W-:Y:S04]  /*23c20*/  @!P2 ST.E.128 desc[UR60][R4.64], R24 ;  /* 0x000000180400a985 */ /* 0x0005e8000c101d3c */
[----:B------:R2:W-:Y:S08]  /*23c30*/  @!P3 ST.E.128 desc[UR60][R6.64], R44 ;  /* 0x0000002c0600b985 */ /* 0x0005f0000c101d3c */
[----:B------:R-:W-:Y:S05]  /*23c40*/  @P0 BRA `(.L_x_5115) ;  /* 0x00000020006c0947 */ /* 0x000fea0003800000 */
[----:B--2---:R-:W-:-:S04]  /*23c50*/  LEA R4, P0, R72, R9, 0x1 ;  /* 0x0000000948047211 */ /* 0x004fc800078008ff */
[----:B------:R-:W-:-:S05]  /*23c60*/  LEA.HI.X R5, R72, R69, R73, 0x1, P0 ;  /* 0x0000004548057211 */ /* 0x000fca00000f0c49 */
[----:B------:R4:W-:Y:S01]  /*23c70*/  ST.E.128 desc[UR60][R4.64], R60 ;  /* 0x0000003c04007985 */ /* 0x0009e2000c101d3c */
[----:B------:R-:W-:Y:S05]  /*23c80*/  BRA `(.L_x_5115) ;  /* 0x00000020005c7947 */ /* 0x000fea0003800000 */
.L_x_5108:
[----:B------:R-:W-:Y:S01]  /*23c90*/  ULDC.64 UR4, c[0x0][0xb08] ;  /* 0x0002c20000047ab9 */ /* 0x000fe20000000a00 */
[----:B------:R-:W1:Y:S01]  /*23ca0*/  @P4 LDC R9, c[0x0][0xbec] ;  /* 0x0002fb00ff094b82 */ /* 0x000e620000000800 */
[----:B0-----:R-:W-:Y:S01]  /*23cb0*/  IMAD R7, R28, UR4, RZ ;  /* 0x000000041c077c24 */ /* 0x001fe2000f8e02ff */
[----:B------:R-:W-:Y:S01]  /*23cc0*/  ULDC.64 UR6, c[0x0][0xb30] ;  /* 0x0002cc0000067ab9 */ /* 0x000fe20000000a00 */
[----:B------:R-:W-:Y:S01]  /*23cd0*/  IMAD.WIDE.U32 R4, R0, UR4, RZ ;  /* 0x0000000400047c25 */ /* 0x000fe2000f8e00ff */
[----:B------:R-:W-:Y:S01]  /*23ce0*/  ISETP.GE.AND P0, PT, R8, R130, PT ;  /* 0x000000820800720c */ /* 0x000fe20003f06270 */
[----:B------:R-:W-:Y:S01]  /*23cf0*/  BSSY B1, `(.L_x_5116) ;  /* 0x00000cc000017945 */ /* 0x000fe20003800000 */
[C---:B------:R-:W-:Y:S01]  /*23d00*/  IADD3 R128, R227.reuse, 0x98, RZ ;  /* 0x00000098e3807810 */ /* 0x040fe20007ffe0ff */
[----:B------:R-:W-:Y:S01]  /*23d10*/  IMAD R7, R0, UR5, R7 ;  /* 0x0000000500077c24 */ /* 0x000fe2000f8e0207 */
[----:B------:R-:W0:Y:S01]  /*23d20*/  @P4 LDC R6, c[0x0][0xbf0] ;  /* 0x0002fc00ff064b82 */ /* 0x000e220000000800 */
[----:B------:R-:W-:Y:S01]  /*23d30*/  ULDC.64 UR4, c[0x0][0xb38] ;  /* 0x0002ce0000047ab9 */ /* 0x000fe20000000a00 */
[----:B------:R-:W-:Y:S01]  /*23d40*/  SHF.R.S32.HI R0, RZ, 0x1f, R3 ;  /* 0x0000001fff007819 */ /* 0x000fe20000011403 */
[----:B------:R-:W-:Y:S01]  /*23d50*/  VIADD R28, R227, 0xa8 ;  /* 0x000000a8e31c7836 */ /* 0x000fe20000000000 */
[----:B------:R-:W-:Y:S01]  /*23d60*/  IADD3 R5, R5, R7, RZ ;  /* 0x0000000705057210 */ /* 0x000fe20007ffe0ff */
[C---:B------:R-:W-:Y:S01]  /*23d70*/  VIADD R127, R227.reuse, 0xa0 ;  /* 0x000000a0e37f7836 */ /* 0x040fe20000000000 */
[C---:B------:R-:W-:Y:S01]  /*23d80*/  IADD3 R136, R227.reuse, 0x80, RZ ;  /* 0x00000080e3887810 */ /* 0x040fe20007ffe0ff */
        /* <DEDUP_REMOVED lines=8> */
[C---:B------:R-:W-:Y:S01]  /*23e10*/  IADD3 R142, R227.reuse, 0x68, RZ ;  /* 0x00000068e38e7810 */ /* 0x040fe20007ffe0ff */
[----:B------:R-:W-:Y:S01]  /*23e20*/  IMAD R0, R0, UR4, RZ ;  /* 0x0000000400007c24 */ /* 0x000fe2000f8e02ff */
[C---:B------:R-:W-:Y:S01]  /*23e30*/  IADD3 R148, R227.reuse, 0x50, RZ ;  /* 0x00000050e3947810 */ /* 0x040fe20007ffe0ff */
[----:B-1----:R-:W-:Y:S01]  /*23e40*/  @P4 IMAD.HI.U32 R9, R24, R9, RZ ;  /* 0x0000000918094227 */ /* 0x002fe200078e00ff */
[----:B------:R-:W-:Y:S02]  /*23e50*/  SHF.R.S32.HI R133, RZ, 0x1f, R133 ;  /* 0x0000001fff857819 */ /* 0x000fe40000011485 */
[----:B------:R-:W-:Y:S01]  /*23e60*/  IADD3 R154, R227, 0x38, RZ ;  /* 0x00000038e39a7810 */ /* 0x000fe20007ffe0ff */
[----:B------:R-:W-:Y:S01]  /*23e70*/  IMAD R7, R3, UR5, R0 ;  /* 0x0000000503077c24 */ /* 0x000fe2000f8e0200 */
[----:B------:R-:W-:Y:S01]  /*23e80*/  IADD3 R160, R227, 0x20, RZ ;  /* 0x00000020e3a07810 */ /* 0x000fe20007ffe0ff */
[----:B------:R-:W-:Y:S01]  /*23e90*/  IMAD.WIDE.U32 R4, R3, UR4, R4 ;  /* 0x0000000403047c25 */ /* 0x000fe2000f8e0004 */
[----:B------:R-:W-:Y:S01]  /*23ea0*/  ULDC.64 UR4, c[0x0][0xb48] ;  /* 0x0002d20000047ab9 */ /* 0x000fe20000000a00 */
[----:B------:R-:W-:-:S02]  /*23eb0*/  IADD3 R166, R227, 0x8, RZ ;  /* 0x00000008e3a67810 */ /* 0x000fc40007ffe0ff */
[----:B------:R-:W-:Y:S01]  /*23ec0*/  IMAD.MOV.U32 R3, RZ, RZ, R24 ;  /* 0x000000ffff037224 */ /* 0x000fe200078e0018 */
[----:B0-----:R-:W-:Y:S01]  /*23ed0*/  @P4 SHF.R.U32.HI R3, RZ, R6, R9 ;  /* 0x00000006ff034219 */ /* 0x001fe20000011609 */
[----:B------:R-:W-:Y:S02]  /*23ee0*/  IMAD.IADD R5, R5, 0x1, R7 ;  /* 0x0000000105057824 */ /* 0x000fe400078e0207 */
[----:B------:R-:W-:Y:S01]  /*23ef0*/  VIADD R135, R227, 0x88 ;  /* 0x00000088e3877836 */ /* 0x000fe20000000000 */
[--C-:B------:R-:W-:Y:S01]  /*23f00*/  SHF.R.S32.HI R0, RZ, 0x1f, R3.reuse ;  /* 0x0000001fff007819 */ /* 0x100fe20000011403 */
[----:B------:R-:W-:Y:S02]  /*23f10*/  IMAD.MOV R6, RZ, RZ, -R3 ;  /* 0x000000ffff067224 */ /* 0x000fe400078e0a03 */
[----:B------:R-:W-:Y:S01]  /*23f20*/  IMAD.WIDE.U32 R4, R141, UR4, R4 ;  /* 0x000000048d047c25 */ /* 0x000fe2000f8e0004 */
[----:B------:R-:W-:-:S03]  /*23f30*/  SHF.R.S32.HI R135, RZ, 0x1f, R135 ;  /* 0x0000001fff877819 */ /* 0x000fc60000011487 */
[----:B------:R-:W-:Y:S02]  /*23f40*/  IMAD R131, R131, R6, R24 ;  /* 0x0000000683837224 */ /* 0x000fe400078e0218 */
[----:B------:R-:W-:Y:S02]  /*23f50*/  IMAD R0, R0, UR6, RZ ;  /* 0x0000000600007c24 */ /* 0x000fe4000f8e02ff */
[----:B------:R-:W-:Y:S01]  /*23f60*/  IMAD R5, R141, UR5, R5 ;  /* 0x000000058d057c24 */ /* 0x000fe2000f8e0205 */
[----:B------:R-:W-:Y:S01]  /*23f70*/  ULDC.64 UR4, c[0x0][0xb28] ;  /* 0x0002ca0000047ab9 */ /* 0x000fe20000000a00 */
        /* <DEDUP_REMOVED lines=8> */
[----:B------:R-:W-:Y:S01]  /*24000*/  VIADD R6, R2, 0x30820 ;  /* 0x0003082002067836 */ /* 0x000fe20000000000 */
[----:B------:R-:W-:Y:S01]  /*24010*/  IADD3 R3, R5, R3, RZ ;  /* 0x0000000305037210 */ /* 0x000fe20007ffe0ff */
[C---:B------:R-:W-:Y:S01]  /*24020*/  VIADD R137, R227.reuse, 0x80 ;  /* 0x00000080e3897836 */ /* 0x040fe20000000000 */
[C---:B------:R-:W-:Y:S01]  /*24030*/  LEA R0, P1, R4.reuse, UR4, 0x2 ;  /* 0x0000000404007c11 */ /* 0x040fe2000f8210ff */
[C---:B------:R-:W-:Y:S01]  /*24040*/  VIADD R139, R227.reuse, 0x78 ;  /* 0x00000078e38b7836 */ /* 0x040fe20000000000 */
[----:B------:R-:W-:Y:S01]  /*24050*/  PRMT R6, RZ, 0x654, R6 ;  /* 0x00000654ff067816 */ /* 0x000fe20000000006 */
[C---:B------:R-:W-:Y:S01]  /*24060*/  VIADD R141, R227.reuse, 0x70 ;  /* 0x00000070e38d7836 */ /* 0x040fe20000000000 */
[----:B------:R-:W-:Y:S01]  /*24070*/  LEA.HI.X R3, R4, UR5, R3, 0x2, P1 ;  /* 0x0000000504037c11 */ /* 0x000fe200088f1403 */
[C---:B------:R-:W-:Y:S01]  /*24080*/  VIADD R143, R227.reuse, 0x68 ;  /* 0x00000068e38f7836 */ /* 0x040fe20000000000 */
[----:B------:R0:W-:Y:S01]  /*24090*/  SYNCS.ARRIVE.TRANS64.RED.A1T0 RZ, [R6+URZ], RZ ;  /* 0x000000ff06ff79a7 */ /* 0x0001e2000810043f */
        /* <DEDUP_REMOVED lines=44> */
[----:B------:R-:W-:Y:S01]  /*24360*/  VIADD R164, R227, 0x10 ;  /* 0x00000010e3a47836 */ /* 0x000fe20000000000 */
[----:B012---:R-:W-:Y:S06]  /*24370*/  @P0 BRA `(.L_x_5117) ;  /* 0x00000004008c0947 */ /* 0x007fec0003800000 */
[----:B------:R-:W-:Y:S01]  /*24380*/  ULDC UR4, c[0x0][0xac8] ;  /* 0x0002b20000047ab9 */ /* 0x000fe20000000800 */
[C---:B------:R-:W-:Y:S01]  /*24390*/  VIADD R25, R227.reuse, 0xb8 ;  /* 0x000000b8e3197836 */ /* 0x040fe20000000000 */
[----:B------:R-:W-:Y:S02]  /*243a0*/  ISETP.GE.AND P0, PT, R227, UR4, PT ;  /* 0x00000004e3007c0c */ /* 0x000fe4000bf06270 */
[----:B------:R-:W-:Y:S02]  /*243b0*/  ISETP.GE.AND P5, PT, R166, UR4, PT ;  /* 0x00000004a6007c0c */ /* 0x000fe4000bfa6270 */
[----:B------:R-:W-:Y:S02]  /*243c0*/  ISETP.GE.AND P4, PT, R164, UR4, PT ;  /* 0x00000004a4007c0c */ /* 0x000fe4000bf86270 */
[----:B------:R-:W-:Y:S02]  /*243d0*/  ISETP.GE.AND P3, PT, R162, UR4, PT ;  /* 0x00000004a2007c0c */ /* 0x000fe4000bf66270 */
[----:B------:R-:W-:-:S02]  /*243e0*/  SHF.R.S32.HI R13, RZ, 0x1f, R26 ;  /* 0x0000001fff0d7819 */ /* 0x000fc4000001141a */
[----:B------:R-:W-:-:S03]  /*243f0*/  SHF.R.S32.HI R24, RZ, 0x1f, R25 ;  /* 0x0000001fff187819 */ /* 0x000fc60000011419 */
[----:B------:R-:W-:-:S04]  /*24400*/  @!P0 IMAD.WIDE R6, R227, 0x4, R4 ;  /* 0x00000004e3068825 */ /* 0x000fc800078e0204 */
[-C--:B------:R-:W-:Y:S01]  /*24410*/  @!P4 LEA R8, P2, R164, R4.reuse, 0x2 ;  /* 0x00000004a408c211 */ /* 0x080fe200078410ff */
[----:B------:R0:W-:Y:S01]  /*24420*/  @!P0 ST.E.64 desc[UR60][R6.64], R124 ;  /* 0x0000007c06008985 */ /* 0x0001e2000c101b3c */
[----:B------:R-:W-:Y:S02]  /*24430*/  ISETP.GE.AND P0, PT, R160, UR4, PT ;  /* 0x00000004a0007c0c */ /* 0x000fe4000bf06270 */
[----:B------:R-:W-:Y:S02]  /*24440*/  @!P3 LEA R10, P6, R162, R4, 0x2 ;  /* 0x00000004a20ab211 */ /* 0x000fe400078c10ff */
[-C--:B------:R-:W-:Y:S02]  /*24450*/  @!P4 LEA.HI.X R9, R164, R5.reuse, R165, 0x2, P2 ;  /* 0x00000005a409c211 */ /* 0x080fe400010f14a5 */
[----:B------:R-:W-:Y:S02]  /*24460*/  ISETP.GE.AND P2, PT, R156, UR4, PT ;  /* 0x000000049c007c0c */ /* 0x000fe4000bf46270 */
[----:B------:R-:W-:-:S02]  /*24470*/  @!P3 LEA.HI.X R11, R162, R5, R163, 0x2, P6 ;  /* 0x00000005a20bb211 */ /* 0x000fc400030f14a3 */
[----:B0-----:R-:W-:-:S04]  /*24480*/  @!P5 LEA R6, P1, R166, R4, 0x2 ;  /* 0x00000004a606d211 */ /* 0x001fc800078210ff */
[----:B------:R-:W-:Y:S02]  /*24490*/  @!P5 LEA.HI.X R7, R166, R5, R167, 0x2, P1 ;  /* 0x00000005a607d211 */ /* 0x000fe400008f14a7 */
[----:B------:R-:W-:-:S03]  /*244a0*/  ISETP.GE.AND P1, PT, R158, UR4, PT ;  /* 0x000000049e007c0c */ /* 0x000fc6000bf26270 */
        /* <DEDUP_REMOVED lines=8> */
[----:B--2---:R-:W-:Y:S02]  /*24530*/  @!P2 LEA R10, P6, R156, R4, 0x2 ;  /* 0x000000049c0aa211 */ /* 0x004fe400078c10ff */
[----:B------:R-:W-:Y:S01]  /*24540*/  @!P1 LEA.HI.X R9, R158, R5, R159, 0x2, P5 ;  /* 0x000000059e099211 */ /* 0x000fe200028f149f */
[----:B------:R0:W-:Y:S01]  /*24550*/  @!P0 ST.E.64 desc[UR60][R6.64], R40 ;  /* 0x0000002806008985 */ /* 0x0001e2000c101b3c */
[----:B------:R-:W-:-:S02]  /*24560*/  ISETP.GE.AND P5, PT, R150, UR4, PT ;  /* 0x0000000496007c0c */ /* 0x000fc4000bfa6270 */
[-C--:B------:R-:W-:Y:S01]  /*24570*/  @!P2 LEA.HI.X R11, R156, R5.reuse, R157, 0x2, P6 ;  /* 0x000000059c0ba211 */ /* 0x080fe200030f149d */
[----:B------:R1:W-:Y:S01]  /*24580*/  @!P1 ST.E.64 desc[UR60][R8.64], R44 ;  /* 0x0000002c08009985 */ /* 0x0003e2000c101b3c */
[----:B------:R-:W-:Y:S02]  /*24590*/  ISETP.GE.AND P0, PT, R148, UR4, PT ;  /* 0x0000000494007c0c */ /* 0x000fe4000bf06270 */
[----:B------:R-:W-:Y:S01]  /*245a0*/  ISETP.GE.AND P1, PT, R146, UR4, PT ;  /* 0x0000000492007c0c */ /* 0x000fe2000bf26270 */
[----:B------:R2:W-:Y:S01]  /*245b0*/  @!P2 ST.E.64 desc[UR60][R10.64], R48 ;  /* 0x000000300a00a985 */ /* 0x0005e2000c101b3c */
[-C--:B0-----:R-:W-:Y:S02]  /*245c0*/  @!P3 LEA R6, P6, R154, R4.reuse, 0x2 ;  /* 0x000000049a06b211 */ /* 0x081fe400078c10ff */
[----:B-1----:R-:W-:Y:S02]  /*245d0*/  @!P4 LEA R8, P2, R152, R4, 0x2 ;  /* 0x000000049808c211 */ /* 0x002fe400078410ff */
[----:B------:R-:W-:-:S02]  /*245e0*/  @!P3 LEA.HI.X R7, R154, R5, R155, 0x2, P6 ;  /* 0x000000059a07b211 */ /* 0x000fc400030f149b */
[----:B--2---:R-:W-:Y:S02]  /*245f0*/  @!P5 LEA R10, P6, R150, R4, 0x2 ;  /* 0x00000004960ad211 */ /* 0x004fe400078c10ff */
[-C--:B------:R-:W-:Y:S01]  /*24600*/  @!P4 LEA.HI.X R9, R152, R5.reuse, R153, 0x2, P2 ;  /* 0x000000059809c211 */ /* 0x080fe200010f1499 */
[----:B------:R0:W-:Y:S01]  /*24610*/  @!P3 ST.E.64 desc[UR60][R6.64], R52 ;  /* 0x000000340600b985 */ /* 0x0001e2000c101b3c */
[----:B------:R-:W-:Y:S02]  /*24620*/  ISETP.GE.AND P2, PT, R144, UR4, PT ;  /* 0x0000000490007c0c */ /* 0x000fe4000bf46270 */
[----:B------:R-:W-:Y:S01]  /*24630*/  @!P5 LEA.HI.X R11, R150, R5, R151, 0x2, P6 ;  /* 0x00000005960bd211 */ /* 0x000fe200030f1497 */
[----:B------:R1:W-:Y:S01]  /*24640*/  @!P4 ST.E.64 desc[UR60][R8.64], R56 ;  /* 0x000000380800c985 */ /* 0x0003e2000c101b3c */
[----:B------:R-:W-:-:S03]  /*24650*/  ISETP.GE.AND P3, PT, R142, UR4, PT ;  /* 0x000000048e007c0c */ /* 0x000fc6000bf66270 */
[----:B------:R2:W-:Y:S01]  /*24660*/  @!P5 ST.E.64 desc[UR60][R10.64], R60 ;  /* 0x0000003c0a00d985 */ /* 0x0005e2000c101b3c */
[-C--:B0-----:R-:W-:Y:S02]  /*24670*/  @!P0 LEA R6, P4, R148, R4.reuse, 0x2 ;  /* 0x0000000494068211 */ /* 0x081fe400078810ff */
[-C--:B-1----:R-:W-:Y:S02]  /*24680*/  @!P1 LEA R8, P5, R146, R4.reuse, 0x2 ;  /* 0x0000000492089211 */ /* 0x082fe400078a10ff */
[-C--:B------:R-:W-:Y:S02]  /*24690*/  @!P0 LEA.HI.X R7, R148, R5.reuse, R149, 0x2, P4 ;  /* 0x0000000594078211 */ /* 0x080fe400020f1495 */
[----:B--2---:R-:W-:Y:S02]  /*246a0*/  @!P2 LEA R10, P6, R144, R4, 0x2 ;  /* 0x00000004900aa211 */ /* 0x004fe400078c10ff */
[----:B------:R-:W-:Y:S01]  /*246b0*/  ISETP.GE.AND P4, PT, R140, UR4, PT ;  /* 0x000000048c007c0c */ /* 0x000fe2000bf86270 */
[----:B------:R0:W-:Y:S01]  /*246c0*/  @!P0 ST.E.64 desc[UR60][R6.64], R64 ;  /* 0x0000004006008985 */ /* 0x0001e2000c101b3c */
[----:B------:R-:W-:-:S02]  /*246d0*/  @!P1 LEA.HI.X R9, R146, R5, R147, 0x2, P5 ;  /* 0x0000000592099211 */ /* 0x000fc400028f1493 */
        /* <DEDUP_REMOVED lines=10> */
[----:B--2---:R-:W-:Y:S02]  /*24780*/  @!P5 LEA R10, P6, R138, R4, 0x2 ;  /* 0x000000048a0ad211 */ /* 0x004fe400078c10ff */
[-C--:B------:R-:W-:Y:S02]  /*24790*/  @!P4 LEA.HI.X R9, R140, R5.reuse, R141, 0x2, P1 ;  /* 0x000000058c09c211 */ /* 0x080fe400008f148d */
        /* <DEDUP_REMOVED lines=13> */
[C---:B--2---:R-:W-:Y:S01]  /*24870*/  @!P1 LEA R10, P3, R132.reuse, R4, 0x2 ;  /* 0x00000004840a9211 */ /* 0x044fe200078610ff */
[----:B------:R1:W-:Y:S01]  /*24880*/  @!P0 ST.E.64 desc[UR60][R8.64], R92 ;  /* 0x0000005c08008985 */ /* 0x0003e2000c101b3c */
[----:B------:R-:W-:Y:S02]  /*24890*/  ISETP.GE.AND P0, PT, R27, UR4, PT ;  /* 0x000000041b007c0c */ /* 0x000fe4000bf06270 */
[----:B------:R-:W-:-:S02]  /*248a0*/  @!P1 LEA.HI.X R11, R132, R5, R133, 0x2, P3 ;  /* 0x00000005840b9211 */ /* 0x000fc400018f1485 */
[----:B0-----:R-:W-:-:S03]  /*248b0*/  @!P5 LEA R6, P3, R128, R4, 0x2 ;  /* 0x000000048006d211 */ /* 0x001fc600078610ff */
[----:B------:R0:W-:Y:S01]  /*248c0*/  @!P1 ST.E.64 desc[UR60][R10.64], R96 ;  /* 0x000000600a009985 */ /* 0x0001e2000c101b3c */
[-C--:B------:R-:W-:Y:S02]  /*248d0*/  @!P4 LEA R14, P1, R126, R4.reuse, 0x2 ;  /* 0x000000047e0ec211 */ /* 0x080fe400078210ff */
[-C--:B------:R-:W-:Y:S02]  /*248e0*/  @!P5 LEA.HI.X R7, R128, R5.reuse, R129, 0x2, P3 ;  /* 0x000000058007d211 */ /* 0x080fe400018f1481 */
[-C--:B------:R-:W-:Y:S02]  /*248f0*/  @!P4 LEA.HI.X R15, R126, R5.reuse, R127, 0x2, P1 ;  /* 0x000000057e0fc211 */ /* 0x080fe400008f147f */
[CC--:B-1----:R-:W-:Y:S01]  /*24900*/  @!P2 LEA R8, P1, R25.reuse, R4.reuse, 0x2 ;  /* 0x000000041908a211 */ /* 0x0c2fe200078210ff */
[----:B------:R1:W-:Y:S03]  /*24910*/  @!P5 ST.E.64 desc[UR60][R6.64], R100 ;  /* 0x000000640600d985 */ /* 0x0003e6000c101b3c */
[----:B------:R-:W-:Y:S01]  /*24920*/  @!P2 LEA.HI.X R9, R25, R5, R24, 0x2, P1 ;  /* 0x000000051909a211 */ /* 0x000fe200008f1418 */
[----:B------:R1:W-:Y:S01]  /*24930*/  @!P4 ST.E.64 desc[UR60][R14.64], R104 ;  /* 0x000000680e00c985 */ /* 0x0003e2000c101b3c */
[----:B0-----:R-:W-:-:S04]  /*24940*/  @!P6 LEA R10, P3, R26, R4, 0x2 ;  /* 0x000000041a0ae211 */ /* 0x001fc800078610ff */
[----:B------:R-:W-:Y:S02]  /*24950*/  @!P6 LEA.HI.X R11, R26, R5, R13, 0x2, P3 ;  /* 0x000000051a0be211 */ /* 0x000fe400018f140d */
[----:B------:R-:W-:-:S04]  /*24960*/  @!P0 LEA R4, P3, R27, R4, 0x2 ;  /* 0x000000041b048211 */ /* 0x000fc800078610ff */
[----:B------:R-:W-:-:S05]  /*24970*/  @!P0 LEA.HI.X R5, R27, R5, R28, 0x2, P3 ;  /* 0x000000051b058211 */ /* 0x000fca00018f141c */
[----:B------:R1:W-:Y:S04]  /*24980*/  @!P0 ST.E.64 desc[UR60][R4.64], R108 ;  /* 0x0000006c04008985 */ /* 0x0003e8000c101b3c */
[----:B------:R1:W-:Y:S04]  /*24990*/  @!P6 ST.E.64 desc[UR60][R10.64], R112 ;  /* 0x000000700a00e985 */ /* 0x0003e8000c101b3c */
[----:B------:R1:W-:Y:S02]  /*249a0*/  @!P2 ST.E.64 desc[UR60][R8.64], R116 ;  /* 0x000000740800a985 */ /* 0x0003e4000c101b3c */
.L_x_5117:
[----:B------:R-:W-:Y:S05]  /*249b0*/  BSYNC B1 ;  /* 0x0000000000017941 */ /* 0x000fea0003800000 */
.L_x_5116:
[----:B------:R-:W-:Y:S01]  /*249c0*/  ISETP.GE.AND P0, PT, R12, R130, PT ;  /* 0x000000820c00720c */ /* 0x000fe20003f06270 */
[----:B-1----:R0:W1:Y:S04]  /*249d0*/  SHFL.IDX PT, R5, R3, 0x1, 0x1c1f ;  /* 0x003c1f0003057f89 */ /* 0x00206800000e0000 */
[----:B------:R0:W2:Y:S08]  /*249e0*/  SHFL.IDX PT, R4, R0, 0x1, 0x1c1f ;  /* 0x003c1f0000047f89 */ /* 0x0000b000000e0000 */
[----:B0-----:R-:W-:Y:S05]  /*249f0*/  @P0 BRA `(.L_x_5115) ;  /* 0x0000001400000947 */ /* 0x001fea0003800000 */
[----:B------:R-:W-:Y:S01]  /*24a00*/  ULDC UR4, c[0x0][0xac8] ;  /* 0x0002b20000047ab9 */ /* 0x000fe20000000800 */
[----:B------:R-:W-:Y:S02]  /*24a10*/  SHF.R.S32.HI R3, RZ, 0x1f, R26 ;  /* 0x0000001fff037819 */ /* 0x000fe4000001141a */
[----:B------:R-:W-:Y:S02]  /*24a20*/  ISETP.GE.AND P2, PT, R166, UR4, PT ;  /* 0x00000004a6007c0c */ /* 0x000fe4000bf46270 */
[----:B------:R-:W-:Y:S02]  /*24a30*/  ISETP.GE.AND P1, PT, R227, UR4, PT ;  /* 0x00000004e3007c0c */ /* 0x000fe4000bf26270 */
[----:B------:R-:W-:Y:S02]  /*24a40*/  ISETP.GE.AND P5, PT, R164, UR4, PT ;  /* 0x00000004a4007c0c */ /* 0x000fe4000bfa6270 */
[----:B------:R-:W-:Y:S02]  /*24a50*/  ISETP.GE.AND P4, PT, R162, UR4, PT ;  /* 0x00000004a2007c0c */ /* 0x000fe4000bf86270 */
[----:B------:R-:W-:-:S05]  /*24a60*/  ISETP.GE.AND P3, PT, R160, UR4, PT ;  /* 0x00000004a0007c0c */ /* 0x000fca000bf66270 */
[C---:B--2---:R-:W-:Y:S02]  /*24a70*/  @!P2 LEA R6, P0, R166.reuse, R4, 0x2 ;  /* 0x00000004a606a211 */ /* 0x044fe400078010ff */
[----:B-1----:R-:W-:Y:S02]  /*24a80*/  @!P1 IMAD.WIDE R8, R227, 0x4, R4 ;  /* 0x00000004e3089825 */ /* 0x002fe400078e0204 */
[----:B------:R-:W-:Y:S02]  /*24a90*/  @!P2 LEA.HI.X R7, R166, R5, R167, 0x2, P0 ;  /* 0x00000005a607a211 */ /* 0x000fe400000f14a7 */
[----:B------:R-:W-:Y:S01]  /*24aa0*/  ISETP.GE.AND P0, PT, R158, UR4, PT ;  /* 0x000000049e007c0c */ /* 0x000fe2000bf06270 */
[----:B------:R0:W-:Y:S01]  /*24ab0*/  @!P1 ST.E.64 desc[UR60][R8.64], R20 ;  /* 0x0000001408009985 */ /* 0x0001e2000c101b3c */
[----:B------:R-:W-:-:S03]  /*24ac0*/  ISETP.GE.AND P1, PT, R156, UR4, PT ;  /* 0x000000049c007c0c */ /* 0x000fc6000bf26270 */
[----:B------:R1:W-:Y:S01]  /*24ad0*/  @!P2 ST.E.64 desc[UR60][R6.64], R120 ;  /* 0x000000780600a985 */ /* 0x0003e2000c101b3c */
[-C--:B0-----:R-:W-:Y:S02]  /*24ae0*/  @!P4 LEA R8, P2, R162, R4.reuse, 0x2 ;  /* 0x00000004a208c211 */ /* 0x081fe400078410ff */
[-C--:B-1----:R-:W-:Y:S02]  /*24af0*/  @!P5 LEA R6, P6, R164, R4.reuse, 0x2 ;  /* 0x00000004a406d211 */ /* 0x082fe400078c10ff */
        /* <DEDUP_REMOVED lines=17> */
[-C--:B------:R-:W-:Y:S01]  /*24c10*/  @!P2 LEA.HI.X R11, R154, R5.reuse, R155, 0x2, P6 ;  /* 0x000000059a0ba211 */ /* 0x080fe200030f149b */
[----:B------:R1:W-:Y:S01]  /*24c20*/  @!P1 ST.E.64 desc[UR60][R8.64], R50 ;  /* 0x0000003208009985 */ /* 0x0003e2000c101b3c */
[-C--:B------:R-:W-:Y:S02]  /*24c30*/  @!P3 LEA R12, P6, R152, R4.reuse, 0x2 ;  /* 0x00000004980cb211 */ /* 0x080fe400078c10ff */
[----:B------:R-:W-:Y:S01]  /*24c40*/  @!P4 LEA R14, P0, R150, R4, 0x2 ;  /* 0x00000004960ec211 */ /* 0x000fe200078010ff */
[----:B------:R2:W-:Y:S01]  /*24c50*/  @!P2 ST.E.64 desc[UR60][R10.64], R54 ;  /* 0x000000360a00a985 */ /* 0x0005e2000c101b3c */
[----:B------:R-:W-:Y:S02]  /*24c60*/  ISETP.GE.AND P2, PT, R146, UR4, PT ;  /* 0x0000000492007c0c */ /* 0x000fe4000bf46270 */
[----:B------:R-:W-:Y:S02]  /*24c70*/  ISETP.GE.AND P1, PT, R144, UR4, PT ;  /* 0x0000000490007c0c */ /* 0x000fe4000bf26270 */
[----:B------:R-:W-:-:S02]  /*24c80*/  @!P4 LEA.HI.X R15, R150, R5, R151, 0x2, P0 ;  /* 0x00000005960fc211 */ /* 0x000fc400000f1497 */
[-C--:B------:R-:W-:Y:S02]  /*24c90*/  @!P3 LEA.HI.X R13, R152, R5.reuse, R153, 0x2, P6 ;  /* 0x00000005980db211 */ /* 0x080fe400030f1499 */
[----:B------:R-:W-:Y:S02]  /*24ca0*/  ISETP.GE.AND P0, PT, R142, UR4, PT ;  /* 0x000000048e007c0c */ /* 0x000fe4000bf06270 */
[CC--:B------:R-:W-:Y:S01]  /*24cb0*/  @!P5 LEA R20, P6, R148.reuse, R4.reuse, 0x2 ;  /* 0x000000049414d211 */ /* 0x0c0fe200078c10ff */
[----:B------:R3:W-:Y:S03]  /*24cc0*/  @!P3 ST.E.64 desc[UR60][R12.64], R58 ;  /* 0x0000003a0c00b985 */ /* 0x0007e6000c101b3c */
[----:B------:R-:W-:Y:S01]  /*24cd0*/  @!P5 LEA.HI.X R21, R148, R5, R149, 0x2, P6 ;  /* 0x000000059415d211 */ /* 0x000fe200030f1495 */
[----:B------:R4:W-:Y:S01]  /*24ce0*/  @!P4 ST.E.64 desc[UR60][R14.64], R62 ;  /* 0x0000003e0e00c985 */ /* 0x0009e2000c101b3c */
[----:B0-----:R-:W-:-:S02]  /*24cf0*/  @!P2 LEA R6, P6, R146, R4, 0x2 ;  /* 0x000000049206a211 */ /* 0x001fc400078c10ff */
[-C--:B-1----:R-:W-:Y:S01]  /*24d00*/  @!P1 LEA R8, P3, R144, R4.reuse, 0x2 ;  /* 0x0000000490089211 */ /* 0x082fe200078610ff */
[----:B------:R0:W-:Y:S01]  /*24d10*/  @!P5 ST.E.64 desc[UR60][R20.64], R66 ;  /* 0x000000421400d985 */ /* 0x0001e2000c101b3c */
[----:B------:R-:W-:Y:S02]  /*24d20*/  ISETP.GE.AND P5, PT, R140, UR4, PT ;  /* 0x000000048c007c0c */ /* 0x000fe4000bfa6270 */
        /* <DEDUP_REMOVED lines=8> */
[----:B---3--:R-:W-:-:S03]  /*24db0*/  @!P5 LEA R12, P1, R140, R4, 0x2 ;  /* 0x000000048c0cd211 */ /* 0x008fc600078210ff */
[----:B------:R3:W-:Y:S01]  /*24dc0*/  @!P0 ST.E.64 desc[UR60][R10.64], R78 ;  /* 0x0000004e0a008985 */ /* 0x0007e2000c101b3c */
[----:B------:R-:W-:Y:S02]  /*24dd0*/  ISETP.GE.AND P0, PT, R134, UR4, PT ;  /* 0x0000000486007c0c */ /* 0x000fe4000bf06270 */
[-C--:B------:R-:W-:Y:S02]  /*24de0*/  @!P5 LEA.HI.X R13, R140, R5.reuse, R141, 0x2, P1 ;  /* 0x000000058c0dd211 */ /* 0x080fe400008f148d */
[-C--:B----4-:R-:W-:Y:S02]  /*24df0*/  @!P4 LEA R14, P2, R138, R4.reuse, 0x2 ;  /* 0x000000048a0ec211 */ /* 0x090fe400078410ff */
[----:B------:R-:W-:Y:S01]  /*24e00*/  ISETP.GE.AND P1, PT, R132, UR4, PT ;  /* 0x0000000484007c0c */ /* 0x000fe2000bf26270 */
[----:B------:R-:W-:Y:S01]  /*24e10*/  @!P5 ST.E.64 desc[UR60][R12.64], R82 ;  /* 0x000000520c00d985 */ /* 0x000fe2000c101b3c */
[----:B0-----:R-:W-:Y:S02]  /*24e20*/  @!P3 LEA R20, P6, R136, R4, 0x2 ;  /* 0x000000048814b211 */ /* 0x001fe400078c10ff */
[----:B------:R-:W-:-:S02]  /*24e30*/  @!P4 LEA.HI.X R15, R138, R5, R139, 0x2, P2 ;  /* 0x000000058a0fc211 */ /* 0x000fc400010f148b */
[-C--:B------:R-:W-:Y:S02]  /*24e40*/  @!P3 LEA.HI.X R21, R136, R5.reuse, R137, 0x2, P6 ;  /* 0x000000058815b211 */ /* 0x080fe400030f1489 */
[----:B------:R-:W-:Y:S01]  /*24e50*/  ISETP.GE.AND P5, PT, R128, UR4, PT ;  /* 0x0000000480007c0c */ /* 0x000fe2000bfa6270 */
[----:B------:R0:W-:Y:S01]  /*24e60*/  @!P4 ST.E.64 desc[UR60][R14.64], R86 ;  /* 0x000000560e00c985 */ /* 0x0001e2000c101b3c */
[----:B-1----:R-:W-:Y:S02]  /*24e70*/  @!P0 LEA R6, P2, R134, R4, 0x2 ;  /* 0x0000000486068211 */ /* 0x002fe400078410ff */
[----:B------:R-:W-:Y:S01]  /*24e80*/  ISETP.GE.AND P4, PT, R126, UR4, PT ;  /* 0x000000047e007c0c */ /* 0x000fe2000bf86270 */
[----:B------:R1:W-:Y:S01]  /*24e90*/  @!P3 ST.E.64 desc[UR60][R20.64], R90 ;  /* 0x0000005a1400b985 */ /* 0x0003e2000c101b3c */
[----:B------:R-:W-:Y:S02]  /*24ea0*/  ISETP.GE.AND P3, PT, R27, UR4, PT ;  /* 0x000000041b007c0c */ /* 0x000fe4000bf66270 */
[----:B------:R-:W-:-:S02]  /*24eb0*/  @!P0 LEA.HI.X R7, R134, R5, R135, 0x2, P2 ;  /* 0x0000000586078211 */ /* 0x000fc400010f1487 */
[----:B------:R-:W-:Y:S02]  /*24ec0*/  ISETP.GE.AND P2, PT, R26, UR4, PT ;  /* 0x000000041a007c0c */ /* 0x000fe4000bf46270 */
[CC--:B--2---:R-:W-:Y:S01]  /*24ed0*/  @!P1 LEA R8, P6, R132.reuse, R4.reuse, 0x2 ;  /* 0x0000000484089211 */ /* 0x0c4fe200078c10ff */
[----:B------:R2:W-:Y:S03]  /*24ee0*/  @!P0 ST.E.64 desc[UR60][R6.64], R94 ;  /* 0x0000005e06008985 */ /* 0x0005e6000c101b3c */
[----:B------:R-:W-:Y:S02]  /*24ef0*/  @!P1 LEA.HI.X R9, R132, R5, R133, 0x2, P6 ;  /* 0x0000000584099211 */ /* 0x000fe400030f1485 */
[-C--:B---3--:R-:W-:Y:S02]  /*24f00*/  @!P5 LEA R10, P6, R128, R4.reuse, 0x2 ;  /* 0x00000004800ad211 */ /* 0x088fe400078c10ff */
[-C--:B0-----:R-:W-:Y:S01]  /*24f10*/  @!P3 LEA R14, P0, R27, R4.reuse, 0x2 ;  /* 0x000000041b0eb211 */ /* 0x081fe200078010ff */
[----:B------:R2:W-:Y:S01]  /*24f20*/  @!P1 ST.E.64 desc[UR60][R8.64], R98 ;  /* 0x0000006208009985 */ /* 0x0005e2000c101b3c */
[----:B------:R-:W-:-:S02]  /*24f30*/  @!P4 LEA R12, P1, R126, R4, 0x2 ;  /* 0x000000047e0cc211 */ /* 0x000fc400078210ff */
[-C--:B------:R-:W-:Y:S02]  /*24f40*/  @!P5 LEA.HI.X R11, R128, R5.reuse, R129, 0x2, P6 ;  /* 0x00000005800bd211 */ /* 0x080fe400030f1481 */
[----:B-1----:R-:W-:Y:S02]  /*24f50*/  @!P2 LEA R20, P6, R26, R4, 0x2 ;  /* 0x000000041a14a211 */ /* 0x002fe400078c10ff */
[-C--:B------:R-:W-:Y:S01]  /*24f60*/  @!P4 LEA.HI.X R13, R126, R5.reuse, R127, 0x2, P1 ;  /* 0x000000057e0dc211 */ /* 0x080fe200008f147f */
[----:B------:R2:W-:Y:S01]  /*24f70*/  @!P5 ST.E.64 desc[UR60][R10.64], R102 ;  /* 0x000000660a00d985 */ /* 0x0005e2000c101b3c */
[-C--:B------:R-:W-:Y:S02]  /*24f80*/  @!P3 LEA.HI.X R15, R27, R5.reuse, R28, 0x2, P0 ;  /* 0x000000051b0fb211 */ /* 0x080fe400000f141c */
[----:B------:R-:W-:Y:S01]  /*24f90*/  @!P2 LEA.HI.X R21, R26, R5, R3, 0x2, P6 ;  /* 0x000000051a15a211 */ /* 0x000fe200030f1403 */
[----:B------:R2:W-:Y:S01]  /*24fa0*/  @!P4 ST.E.64 desc[UR60][R12.64], R106 ;  /* 0x0000006a0c00c985 */ /* 0x0005e2000c101b3c */
[----:B------:R-:W-:-:S03]  /*24fb0*/  VIADD R3, R227, 0xb8 ;  /* 0x000000b8e3037836 */ /* 0x000fc60000000000 */
[----:B------:R2:W-:Y:S02]  /*24fc0*/  @!P3 ST.E.64 desc[UR60][R14.64], R110 ;  /* 0x0000006e0e00b985 */ /* 0x0005e4000c101b3c */
[----:B------:R-:W-:Y:S02]  /*24fd0*/  ISETP.GE.AND P0, PT, R3, UR4, PT ;  /* 0x0000000403007c0c */ /* 0x000fe4000bf06270 */
[----:B------:R2:W-:Y:S11]  /*24fe0*/  @!P2 ST.E.64 desc[UR60][R20.64], R114 ;  /* 0x000000721400a985 */ /* 0x0005f6000c101b3c */
[----:B------:R-:W-:Y:S05]  /*24ff0*/  @P0 BRA `(.L_x_5115) ;  /* 0x0000000c00800947 */ /* 0x000fea0003800000 */
[----:B------:R-:W-:Y:S02]  /*25000*/  LEA R4, P0, R3, R4, 0x2 ;  /* 0x0000000403047211 */ /* 0x000fe400078010ff */
[----:B------:R-:W-:-:S04]  /*25010*/  SHF.R.S32.HI R0, RZ, 0x1f, R3 ;  /* 0x0000001fff007819 */ /* 0x000fc80000011403 */
[----:B------:R-:W-:-:S05]  /*25020*/  LEA.HI.X R5, R3, R5, R0, 0x2, P0 ;  /* 0x0000000503057211 */ /* 0x000fca00000f1400 */
[----:B------:R0:W-:Y:S01]  /*25030*/  ST.E.64 desc[UR60][R4.64], R118 ;  /* 0x0000007604007985 */ /* 0x0001e2000c101b3c */
[----:B------:R-:W-:Y:S05]  /*25040*/  BRA `(.L_x_5115) ;  /* 0x0000000c006c7947 */ /* 0x000fea0003800000 */
.L_x_5106:
        /* <DEDUP_REMOVED lines=20> */
[----:B--2---:R-:W-:-:S02]  /*25190*/  SHF.R.S32.HI R28, RZ, 0x1f, R10 ;  /* 0x0000001fff1c7819 */ /* 0x004fc4000001140a */
        /* <DEDUP_REMOVED lines=9> */
.L_x_5118:
[----:B------:R-:W-:Y:S01]  /*25230*/  BSSY B1, `(.L_x_5119) ;  /* 0x0000037000017945 */ /* 0x000fe20003800000 */
[----:B------:R-:W-:Y:S02]  /*25240*/  SEL R33, R10, RZ, !P0 ;  /* 0x000000ff0a217207 */ /* 0x000fe40004000000 */
[----:B------:R-:W-:Y:S02]  /*25250*/  SEL R28, R28, RZ, !P0 ;  /* 0x000000ff1c1c7207 */ /* 0x000fe40004000000 */
[----:B-----5:R-:W-:Y:S01]  /*25260*/  SHF.R.S32.HI R26, RZ, 0x1f, R3 ;  /* 0x0000001fff1a7819 */ /* 0x020fe20000011403 */
        /* <DEDUP_REMOVED lines=30> */
[----:B------:R-:W-:Y:S02]  /*25450*/  IMAD.IADD R25, R13, 0x1, R25 ;  /* 0x000000010d197824 */ /* 0x000fe400078e0219 */
[----:B------:R-:W-:Y:S01]  /*25460*/  IMAD.MOV R10, RZ, RZ, -R21 ;  /* 0x000000ffff0a7224 */ /* 0x000fe200078e0a15 */
[----:B------:R-:W-:-:S03]  /*25470*/  IADD3 R27, R11, R27, RZ ;  /* 0x0000001b0b1b7210 */ /* 0x000fc60007ffe0ff */
[----:B------:R-:W-:Y:S01]  /*25480*/  IMAD R11, R37, R10, R35 ;  /* 0x0000000a250b7224 */ /* 0x000fe200078e0223 */
[----:B------:R-:W-:-:S03]  /*25490*/  IADD3.X R10, R27, R25, R26, P1, P3 ;  /* 0x000000191b0a7210 */ /* 0x000fc60000fe641a */
[----:B------:R-:W-:Y:S01]  /*254a0*/  IMAD R7, R7, R11, RZ ;  /* 0x0000000b07077224 */ /* 0x000fe200078e02ff */
[----:B--2---:R-:W-:-:S05]  /*254b0*/  SEL R15, R32, RZ, P0 ;  /* 0x000000ff200f7207 */ /* 0x004fca0000000000 */
[-C--:B------:R-:W-:Y:S02]  /*254c0*/  IMAD R13, R9, R15.reuse, RZ ;  /* 0x0000000f090d7224 */ /* 0x080fe400078e02ff */
[----:B------:R-:W-:-:S04]  /*254d0*/  IMAD.WIDE.U32 R8, R8, R15, RZ ;  /* 0x0000000f08087225 */ /* 0x000fc800078e00ff */
[----:B------:R-:W-:Y:S01]  /*254e0*/  IMAD.IADD R13, R9, 0x1, R13 ;  /* 0x00000001090d7824 */ /* 0x000fe200078e020d */
[----:B------:R-:W-:Y:S02]  /*254f0*/  IADD3 R8, P0, P1, R21, R12, R8 ;  /* 0x0000000c15087210 */ /* 0x000fe4000791e008 */
[----:B------:R-:W-:-:S04]  /*25500*/  SHF.R.S32.HI R21, RZ, 0x1f, R21 ;  /* 0x0000001fff157819 */ /* 0x000fc80000011415 */
[----:B------:R-:W-:Y:S02]  /*25510*/  IADD3.X R9, R21, R10, R13, P0, P1 ;  /* 0x0000000a15097210 */ /* 0x000fe400007e240d */
[----:B------:R-:W-:-:S05]  /*25520*/  SHF.R.S32.HI R13, RZ, 0x1f, R11 ;  /* 0x0000001fff0d7819 */ /* 0x000fca000001140b */
[C---:B------:R-:W-:Y:S02]  /*25530*/  IMAD R13, R6.reuse, R13, R7 ;  /* 0x0000000d060d7224 */ /* 0x040fe400078e0207 */
[----:B------:R-:W-:-:S04]  /*25540*/  IMAD.WIDE.U32 R6, R6, R11, R8 ;  /* 0x0000000b06067225 */ /* 0x000fc800078e0008 */
[----:B------:R-:W-:Y:S01]  /*25550*/  IMAD.IADD R7, R7, 0x1, R13 ;  /* 0x0000000107077824 */ /* 0x000fe200078e020d */
[----:B0-----:R-:W-:-:S04]  /*25560*/  LEA R4, P0, R6, R4, 0x2 ;  /* 0x0000000406047211 */ /* 0x001fc800078010ff */
[----:B-1----:R-:W-:Y:S01]  /*25570*/  LEA.HI.X R5, R6, R5, R7, 0x2, P0 ;  /* 0x0000000506057211 */ /* 0x002fe200000f1407 */
[----:B------:R-:W-:-:S05]  /*25580*/  IMAD.MOV.U32 R7, RZ, RZ, -0x800000 ;  /* 0xff800000ff077424 */ /* 0x000fca00078e00ff */
[----:B------:R0:W-:Y:S03]  /*25590*/  STG.E desc[UR60][R4.64], R7 ;  /* 0x0000000704007986 */ /* 0x0001e6000c10193c */
.L_x_5120:
[----:B------:R-:W-:Y:S05]  /*255a0*/  BSYNC B1 ;  /* 0x0000000000017941 */ /* 0x000fea0003800000 */
.L_x_5119:
[----:B------:R-:W-:Y:S05]  /*255b0*/  @P2 BRA `(.L_x_5115) ;  /* 0x0000000800102947 */ /* 0x000fea0003800000 */
[----:B------:R-:W2:Y:S01]  /*255c0*/  LDL.LU R12, [R1+0x38] ;  /* 0x00003800010c7983 */ /* 0x000ea20000300800 */
[----:B------:R-:W3:Y:S01]  /*255d0*/  LDC R11, c[0x0][0xbe8] ;  /* 0x0002fa00ff0b7b82 */ /* 0x000ee20000000800 */
[----:B------:R-:W-:Y:S01]  /*255e0*/  ULDC.64 UR4, c[0x0][0xaa0] ;  /* 0x0002a80000047ab9 */ /* 0x000fe20000000a00 */
[----:B------:R-:W-:Y:S01]  /*255f0*/  BSSY B1, `(.L_x_5121) ;  /* 0x000004a000017945 */ /* 0x000fe20003800000 */
[----:B01----:R-:W0:Y:S01]  /*25600*/  S2R R4, SR_TID.X ;  /* 0x0000000000047919 */ /* 0x003e220000002100 */
[----:B---3--:R-:W-:Y:S01]  /*25610*/  ISETP.NE.AND P0, PT, R11, 0x1, PT ;  /* 0x000000010b00780c */ /* 0x008fe20003f05270 */
[----:B0-----:R-:W-:-:S12]  /*25620*/  VIADD R6, R4, 0xffffff80 ;  /* 0xffffff8004067836 */ /* 0x001fd80000000000 */
[----:B------:R-:W0:Y:S01]  /*25630*/  @P0 LDC R9, c[0x0][0xbec] ;  /* 0x0002fb00ff090b82 */ /* 0x000e220000000800 */
[----:B------:R-:W-:Y:S01]  /*25640*/  IMAD R4, R26, UR4, RZ ;  /* 0x000000041a047c24 */ /* 0x000fe2000f8e02ff */
[----:B------:R-:W-:-:S03]  /*25650*/  SHF.R.S32.HI R5, RZ, 0x1f, R6 ;  /* 0x0000001fff057819 */ /* 0x000fc60000011406 */
[----:B------:R-:W-:Y:S01]  /*25660*/  IMAD R7, R3, UR5, R4 ;  /* 0x0000000503077c24 */ /* 0x000fe2000f8e0204 */
[----:B------:R-:W-:Y:S02]  /*25670*/  LEA.HI R8, R5, R6, RZ, 0x3 ;  /* 0x0000000605087211 */ /* 0x000fe400078f18ff */
[----:B------:R-:W1:Y:S01]  /*25680*/  @P0 LDC R13, c[0x0][0xbf0] ;  /* 0x0002fc00ff0d0b82 */ /* 0x000e620000000800 */
[----:B------:R-:W-:Y:S01]  /*25690*/  IMAD.WIDE.U32 R4, R3, UR4, RZ ;  /* 0x0000000403047c25 */ /* 0x000fe2000f8e00ff */
[----:B------:R-:W-:Y:S01]  /*256a0*/  ULDC.64 UR4, c[0x0][0xae8] ;  /* 0x0002ba0000047ab9 */ /* 0x000fe20000000a00 */
[----:B------:R-:W-:Y:S02]  /*256b0*/  LOP3.LUT R3, R8, 0xfffffff8, RZ, 0xc0, !PT ;  /* 0xfffffff808037812 */ /* 0x000fe400078ec0ff */
[----:B------:R-:W-:Y:S01]  /*256c0*/  SHF.R.S32.HI R15, RZ, 0x3, R8 ;  /* 0x00000003ff0f7819 */ /* 0x000fe20000011408 */
[----:B------:R-:W-:Y:S01]  /*256d0*/  IMAD.IADD R5, R5, 0x1, R7 ;  /* 0x0000000105057824 */ /* 0x000fe200078e0207 */
[----:B------:R-:W-:Y:S01]  /*256e0*/  IADD3 R10, R6, -R3, RZ ;  /* 0x80000003060a7210 */ /* 0x000fe20007ffe0ff */
[----:B------:R-:W-:-:S04]  /*256f0*/  IMAD.WIDE.U32 R4, R201, UR4, R4 ;  /* 0x00000004c9047c25 */ /* 0x000fc8000f8e0004 */
[----:B------:R-:W-:Y:S02]  /*25700*/  IMAD R3, R10, 0x20, R15 ;  /* 0x000000200a037824 */ /* 0x000fe400078e020f */
[----:B------:R-:W-:Y:S01]  /*25710*/  IMAD R5, R201, UR5, R5 ;  /* 0x00000005c9057c24 */ /* 0x000fe2000f8e0205 */
[----:B------:R-:W-:Y:S02]  /*25720*/  ULDC.64 UR4, c[0x0][0xaf0] ;  /* 0x0002bc0000047ab9 */ /* 0x000fe40000000a00 */
[----:B------:R-:W-:Y:S02]  /*25730*/  IMAD R7, R28, UR4, RZ ;  /* 0x000000041c077c24 */ /* 0x000fe4000f8e02ff */
[----:B------:R-:W-:-:S04]  /*25740*/  IMAD.WIDE.U32 R4, R33, UR4, R4 ;  /* 0x0000000421047c25 */ /* 0x000fc8000f8e0004 */
[----:B------:R-:W-:Y:S01]  /*25750*/  IMAD R7, R33, UR5, R7 ;  /* 0x0000000521077c24 */ /* 0x000fe2000f8e0207 */
[----:B------:R-:W-:-:S03]  /*25760*/  ULDC.64 UR4, c[0x0][0xae0] ;  /* 0x0002b80000047ab9 */ /* 0x000fc60000000a00 */
[----:B------:R-:W-:Y:S02]  /*25770*/  IMAD.IADD R5, R5, 0x1, R7 ;  /* 0x0000000105057824 */ /* 0x000fe400078e0207 */
[----:B--2---:R-:W-:-:S04]  /*25780*/  IMAD.IADD R8, R12, 0x1, R3 ;  /* 0x000000010c087824 */ /* 0x004fc800078e0203 */
[----:B0-----:R-:W-:-:S04]  /*25790*/  @P0 IMAD.HI.U32 R6, R8, R9, RZ ;  /* 0x0000000908060227 */ /* 0x001fc800078e00ff */
[----:B------:R-:W-:Y:S01]  /*257a0*/  IMAD.MOV.U32 R3, RZ, RZ, R8 ;  /* 0x000000ffff037224 */ /* 0x000fe200078e0008 */
[----:B-1----:R-:W-:-:S04]  /*257b0*/  @P0 SHF.R.U32.HI R3, RZ, R13, R6 ;  /* 0x0000000dff030219 */ /* 0x002fc80000011606 */
[--C-:B------:R-:W-:Y:S01]  /*257c0*/  SHF.R.S32.HI R6, RZ, 0x1f, R3.reuse ;  /* 0x0000001fff067819 */ /* 0x100fe20000011403 */
[----:B------:R-:W-:Y:S02]  /*257d0*/  IMAD.MOV R7, RZ, RZ, -R3 ;  /* 0x000000ffff077224 */ /* 0x000fe400078e0a03 */
[----:B------:R-:W-:-:S04]  /*257e0*/  IMAD.WIDE.U32 R4, R3, UR4, R4 ;  /* 0x0000000403047c25 */ /* 0x000fc8000f8e0004 */
[----:B------:R-:W-:Y:S02]  /*257f0*/  IMAD R6, R6, UR4, RZ ;  /* 0x0000000406067c24 */ /* 0x000fe4000f8e02ff */
[----:B------:R-:W-:Y:S02]  /*25800*/  IMAD R7, R11, R7, R8 ;  /* 0x000000070b077224 */ /* 0x000fe400078e0208 */
[----:B------:R-:W-:Y:S01]  /*25810*/  IMAD R9, R3, UR5, R6 ;  /* 0x0000000503097c24 */ /* 0x000fe2000f8e0206 */
[----:B------:R-:W-:Y:S01]  /*25820*/  ULDC.64 UR4, c[0x0][0xad8] ;  /* 0x0002b60000047ab9 */ /* 0x000fe20000000a00 */
[----:B------:R-:W-:Y:S01]  /*25830*/  IMAD.IADD R8, R15, 0x1, R12 ;  /* 0x000000010f087824 */ /* 0x000fe200078e020c */
[----:B------:R-:W-:Y:S01]  /*25840*/  SHF.R.S32.HI R3, RZ, 0x1f, R7 ;  /* 0x0000001fff037819 */ /* 0x000fe20000011407 */
[----:B------:R-:W-:Y:S01]  /*25850*/  IMAD R11, R0, R11, RZ ;  /* 0x0000000b000b7224 */ /* 0x000fe200078e02ff */
[----:B------:R-:W-:Y:S01]  /*25860*/  IADD3 R5, R5, R9, RZ ;  /* 0x0000000905057210 */ /* 0x000fe20007ffe0ff */
[----:B------:R-:W-:-:S02]  /*25870*/  VIADD R0, R8, 0x20 ;  /* 0x0000002008007836 */ /* 0x000fc40000000000 */
[----:B------:R-:W-:Y:S01]  /*25880*/  IMAD R6, R3, UR4, RZ ;  /* 0x0000000403067c24 */ /* 0x000fe2000f8e02ff */
[CC--:B------:R-:W-:Y:S01]  /*25890*/  ISETP.GE.AND P2, PT, R8.reuse, R11.reuse, PT ;  /* 0x0000000b0800720c */ /* 0x0c0fe20003f46270 */
[----:B------:R-:W-:Y:S01]  /*258a0*/  VIADD R3, R8, 0x40 ;  /* 0x0000004008037836 */ /* 0x000fe20000000000 */
[-C--:B------:R-:W-:Y:S01]  /*258b0*/  ISETP.GE.AND P0, PT, R0, R11.reuse, PT ;  /* 0x0000000b0000720c */ /* 0x080fe20003f06270 */
[C---:B------:R-:W-:Y:S02]  /*258c0*/  IMAD R9, R7.reuse, UR5, R6 ;  /* 0x0000000507097c24 */ /* 0x040fe4000f8e0206 */
[----:B------:R-:W-:Y:S01]  /*258d0*/  IMAD.WIDE.U32 R4, R7, UR4, R4 ;  /* 0x0000000407047c25 */ /* 0x000fe2000f8e0004 */
[----:B------:R-:W-:Y:S01]  /*258e0*/  ISETP.GE.AND P1, PT, R3, R11, PT ;  /* 0x0000000b0300720c */ /* 0x000fe20003f26270 */
[----:B------:R-:W-:Y:S02]  /*258f0*/  ULDC.64 UR4, c[0x0][0xa80] ;  /* 0x0002a00000047ab9 */ /* 0x000fe40000000a00 */
[----:B------:R-:W-:Y:S01]  /*25900*/  IMAD.IADD R3, R5, 0x1, R9 ;  /* 0x0000000105037824 */ /* 0x000fe200078e0209 */
[----:B------:R-:W-:Y:S01]  /*25910*/  LEA R6, P3, R4, UR4, 0x1 ;  /* 0x0000000404067c11 */ /* 0x000fe2000f8608ff */
[----:B------:R-:W-:-:S03]  /*25920*/  IMAD.SHL.U32 R7, R10, 0x8, RZ ;  /* 0x000000080a077824 */ /* 0x000fc600078e00ff */
[----:B------:R-:W-:Y:S01]  /*25930*/  LEA.HI.X R3, R4, UR5, R3, 0x1, P3 ;  /* 0x0000000504037c11 */ /* 0x000fe200098f0c03 */
[C---:B------:R-:W-:Y:S01]  /*25940*/  VIADD R13, R7.reuse, 0x40 ;  /* 0x00000040070d7836 */ /* 0x040fe20000000000 */
[----:B------:R-:W-:Y:S01]  /*25950*/  IADD3 R9, R7, 0x80, RZ ;  /* 0x0000008007097810 */ /* 0x000fe20007ffe0ff */
[----:B------:R0:W1:Y:S01]  /*25960*/  SHFL.IDX PT, R4, R6, RZ, 0x181f ;  /* 0x00181fff06047589 */ /* 0x00006200000e0000 */
[----:B------:R-:W-:Y:S02]  /*25970*/  SHF.R.S32.HI R12, RZ, 0x1f, R7 ;  /* 0x0000001fff0c7819 */ /* 0x000fe40000011407 */
        /* <DEDUP_REMOVED lines=17> */
.L_x_5122:
[----:B------:R-:W-:Y:S05]  /*25a90*/  BSYNC B1 ;  /* 0x0000000000017941 */ /* 0x000fea0003800000 */
.L_x_5121:
        /* <DEDUP_REMOVED lines=17> */
.L_x_5124:
[----:B------:R-:W-:Y:S05]  /*25bb0*/  BSYNC B1 ;  /* 0x0000000000017941 */ /* 0x000fea0003800000 */
.L_x_5123:
        /* <DEDUP_REMOVED lines=17> */
.L_x_5126:
[----:B------:R-:W-:Y:S05]  /*25cd0*/  BSYNC B1 ;  /* 0x0000000000017941 */ /* 0x000fea0003800000 */
.L_x_5125:
        /* <DEDUP_REMOVED lines=18> */
.L_x_5115:
[----:B------:R-:W-:Y:S05]  /*25e00*/  BSYNC B0 ;  /* 0x0000000000007941 */ /* 0x000fea0003800000 */
.L_x_5105:
[----:B------:R-:W-:Y:S02]  /*25e10*/  ULDC UR4, c[0x0][0xc3c] ;  /* 0x00030f0000047ab9 */ /* 0x000fe40000000800 */
[----:B------:R-:W-:-:S13]  /*25e20*/  ISETP.GE.AND P0, PT, R31, UR4, PT ;  /* 0x000000041f007c0c */ /* 0x000fda000bf06270 */
[----:B------:R-:W-:Y:S05]  /*25e30*/  @!P0 BRA `(.L_x_5127) ;  /* 0xfffffdb400548947 */ /* 0x000fea000383ffff */
[----:B------:R-:W-:Y:S05]  /*25e40*/  BRA `(.L_x_4819) ;  /* 0x0000008000b07947 */ /* 0x000fea0003800000 */
.L_x_4817:
        /* <DEDUP_REMOVED lines=16> */
.L_x_5128:
        /* <DEDUP_REMOVED lines=43> */
.L_x_5132:
        /* <DEDUP_REMOVED lines=37> */
.L_x_5130:
        /* <DEDUP_REMOVED lines=13> */
.L_x_5133:
        /* <DEDUP_REMOVED lines=25> */
[-C--:B------:R-:W-:Y:S01]  /*266b0*/  @!P1 IADD3 R3, R3, -R12.reuse, RZ ;  /* 0x8000000c03039210 */ /* 0x080fe20007ffe0ff */
        /* <DEDUP_REMOVED lines=22> */
[----:B------:R-:W-:Y:S01]  /*26820*/  @!P1 IMAD.IADD R10, R10, 0x1, -R5 ;  /* 0x000000010a0a9824 */ /* 0x000fe200078e0a05 */
[----:B------:R-:W-:Y:S02]  /*26830*/  @!P1 IADD3 R2, R2, 0x1, RZ ;  /* 0x0000000102029810 */ /* 0x000fe40007ffe0ff */
[----:B------:R-:W-:Y:S02]  /*26840*/  ISETP.NE.AND P1, PT, R8, RZ, PT ;  /* 0x000000ff0800720c */ /* 0x000fe40003f25270 */
[----:B------:R-:W-:Y:S01]  /*26850*/  ISETP.GE.U32.AND P0, PT, R10, R5, PT ;  /* 0x000000050a00720c */ /* 0x000fe20003f06070 */
[----:B------:R-:W-:-:S12]  /*26860*/  IMAD.MOV R5, RZ, RZ, -R13 ;  /* 0x000000ffff057224 */ /* 0x000fd800078e0a0d */
[----:B------:R-:W-:-:S04]  /*26870*/  @P0 VIADD R2, R2, 0x1 ;  /* 0x0000000102020836 */ /* 0x000fc80000000000 */
[----:B------:R-:W-:Y:S01]  /*26880*/  @!P2 IMAD.MOV R2, RZ, RZ, -R2 ;  /* 0x000000ffff02a224 */ /* 0x000fe200078e0a02 */
[----:B------:R-:W-:-:S05]  /*26890*/  @!P1 LOP3.LUT R2, RZ, R8, RZ, 0x33, !PT ;  /* 0x00000008ff029212 */ /* 0x000fca00078e33ff */
[----:B------:R-:W-:-:S04]  /*268a0*/  IMAD.MOV R3, RZ, RZ, -R2 ;  /* 0x000000ffff037224 */ /* 0x000fc800078e0a02 */
[C---:B------:R-:W-:Y:S02]  /*268b0*/  IMAD R26, R8.reuse, R3, R13 ;  /* 0x00000003081a7224 */ /* 0x040fe400078e020d */
[----:B------:R-:W-:Y:S02]  /*268c0*/  IMAD R3, R8, 0x1000000, R2 ;  /* 0x0100000008037824 */ /* 0x000fe400078e0202 */
[----:B------:R-:W-:-:S03]  /*268d0*/  IMAD R2, R7, R5, R4 ;  /* 0x0000000507027224 */ /* 0x000fc600078e0204 */
[----:B------:R-:W-:Y:S01]  /*268e0*/  LEA R26, R26, R3, 0x10 ;  /* 0x000000031a1a7211 */ /* 0x000fe200078e80ff */
[----:B------:R-:W-:Y:S06]  /*268f0*/  BRA `(.L_x_5135) ;  /* 0x0000000000f47947 */ /* 0x000fec0003800000 */
.L_x_5134:
        /* <DEDUP_REMOVED lines=61> */
.L_x_5135:
[----:B------:R-:W-:-:S05]  /*26cd0*/  LOP3.LUT R2, RZ, R2, RZ, 0x33, !PT ;  /* 0x00000002ff027212 */ /* 0x000fca00078e33ff */
[----:B------:R-:W-:Y:S01]  /*26ce0*/  IMAD.IADD R25, R7, 0x1, R2 ;  /* 0x0000000107197824 */ /* 0x000fe200078e0202 */
[----:B------:R-:W-:Y:S06]  /*26cf0*/  BRA `(.L_x_5136) ;  /* 0x00000000000c7947 */ /* 0x000fec0003800000 */
.L_x_5131:
[----:B------:R-:W-:Y:S01]  /*26d00*/  IMAD.MOV.U32 R25, RZ, RZ, RZ ;  /* 0x000000ffff197224 */ /* 0x000fe200078e00ff */
[----:B------:R-:W-:Y:S01]  /*26d10*/  MOV R26, RZ ;  /* 0x000000ff001a7202 */ /* 0x000fe20000000f00 */
[----:B------:R-:W-:-:S07]  /*26d20*/  IMAD.U32 R24, RZ, RZ, UR6 ;  /* 0x00000006ff187e24 */ /* 0x000fce000f8e00ff */
.L_x_5136:
[----:B------:R-:W-:-:S13]  /*26d30*/  ISETP.NE.AND P0, PT, R6, RZ, PT ;  /* 0x000000ff0600720c */ /* 0x000fda0003f05270 */
[----:B------:R-:W0:Y:S01]  /*26d40*/  @!P0 S2R R3, SR_CgaCtaId ;  /* 0x0000000000038919 */ /* 0x000e220000008800 */
[----:B------:R-:W-:-:S04]  /*26d50*/  @!P0 MOV R2, 0x400 ;  /* 0x0000040000028802 */ /* 0x000fc80000000f00 */
[----:B0-----:R-:W-:-:S05]  /*26d60*/  @!P0 LEA R2, R3, R2, 0x18 ;  /* 0x0000000203028211 */ /* 0x001fca00078ec0ff */
[----:B------:R1:W-:Y:S01]  /*26d70*/  @!P0 STS.128 [R2+0x308d0], R24 ;  /* 0x0308d01802008388 */ /* 0x0003e20000000c00 */
[----:B------:R-:W-:Y:S06]  /*26d80*/  BAR.ARV 0x5, 0x180 ;  /* 0x0146000000007b1d */ /* 0x000fec0000002000 */
.L_x_5129:
        /* <DEDUP_REMOVED lines=12> */
[----:B------:R-:W-:Y:S01]  /*26e50*/  MOV R30, 0x1 ;  /* 0x00000001001e7802 */ /* 0x000fe20000000f00 */
[----:B------:R-:W-:Y:S01]  /*26e60*/  IMAD.MOV.U32 R28, RZ, RZ, RZ ;  /* 0x000000ffff1c7224 */ /* 0x000fe200078e00ff */
[C---:B------:R-:W-:Y:S01]  /*26e70*/  LOP3.LUT R3, R33.reuse, 0x1f8, RZ, 0xc0, !PT ;  /* 0x000001f821037812 */ /* 0x040fe200078ec0ff */
[----:B------:R-:W-:Y:S01]  /*26e80*/  IMAD.SHL.U32 R37, R4, 0x8, RZ ;  /* 0x0000000804257824 */ /* 0x000fe200078e00ff */
[----:B------:R-:W-:Y:S01]  /*26e90*/  LOP3.LUT R33, R33, 0x38, RZ, 0xc0, !PT ;  /* 0x0000003821217812 */ /* 0x000fe200078ec0ff */
[----:B------:R-:W-:Y:S01]  /*26ea0*/  IMAD.MOV.U32 R23, RZ, RZ, RZ ;  /* 0x000000ffff177224 */ /* 0x000fe200078e00ff */
[----:B------:R-:W-:Y:S01]  /*26eb0*/  ULDC.64 UR36, c[0x0][0x198] ;  /* 0x0000660000247ab9 */ /* 0x000fe20000000a00 */
[----:B------:R-:W-:Y:S01]  /*26ec0*/  IMAD.MOV.U32 R29, RZ, RZ, 0x1 ;  /* 0x00000001ff1d7424 */ /* 0x000fe200078e00ff */
[C---:B------:R-:W-:Y:S01]  /*26ed0*/  LOP3.LUT R36, R33.reuse, 0x40, RZ, 0xfc, !PT ;  /* 0x0000004021247812 */ /* 0x040fe200078efcff */
        /* <DEDUP_REMOVED lines=8> */
[----:B------:R-:W-:-:S03]  /*26f60*/  ULOP3.LUT UR39, UR4, 0x2, URZ, 0xfc, !UPT ;  /* 0x0000000204277892 */ /* 0x000fc6000f8efc3f */
[----:B------:R-:W-:Y:S02]  /*26f70*/  UMOV UR4, 0x400 ;  /* 0x0000040000047882 */ /* 0x000fe40000000000 */
[----:B0-----:R-:W-:-:S06]  /*26f80*/  ULEA UR4, UR5, UR4, 0x18 ;  /* 0x0000000405047291 */ /* 0x001fcc000f8ec03f */
[----:B------:R-:W-:-:S04]  /*26f90*/  IMAD.U32 R17, RZ, RZ, UR4 ;  /* 0x00000004ff117e24 */ /* 0x000fc8000f8e00ff */
[----:B------:R-:W-:-:S05]  /*26fa0*/  IMAD R0, R37, 0x2, R17 ;  /* 0x0000000225007824 */ /* 0x000fca00078e0211 */
[----:B------:R1:W-:Y:S02]  /*26fb0*/  STL [R1], R0 ;  /* 0x0000000001007387 */ /* 0x0003e40000100800 */
.L_x_5260:
[----:B------:R-:W-:Y:S05]  /*26fc0*/  YIELD ;  /* 0x0000000000007946 */ /* 0x000fea0003800000 */
[----:B------:R-:W-:Y:S01]  /*26fd0*/  ULDC.64 UR4, c[0x0][0xa28] ;  /* 0x00028a0000047ab9 */ /* 0x000fe20000000a00 */
[----:B0-----:R-:W-:Y:S01]  /*26fe0*/  MOV R12, RZ ;  /* 0x000000ff000c7202 */ /* 0x001fe20000000f00 */
[----:B------:R-:W0:Y:S01]  /*26ff0*/  LDC.64 R4, c[0x0][0xa00] ;  /* 0x00028000ff047b82 */ /* 0x000e220000000a00 */
[----:B------:R-:W-:Y:S01]  /*27000*/  ISETP.NE.U32.AND P0, PT, RZ, UR4, PT ;  /* 0x00000004ff007c0c */ /* 0x000fe2000bf05070 */
[----:B------:R-:W-:-:S03]  /*27010*/  ULDC.64 UR6, c[0x0][0xa10] ;  /* 0x0002840000067ab9 */ /* 0x000fc60000000a00 */
[----:B------:R-:W-:Y:S01]  /*27020*/  ISETP.NE.AND.EX P0, PT, RZ, UR5, PT, P0 ;  /* 0x00000005ff007c0c */ /* 0x000fe2000bf05300 */
[----:B------:R-:W-:-:S12]  /*27030*/  ULDC.64 UR4, c[0x0][0xa18] ;  /* 0x0002860000047ab9 */ /* 0x000fd80000000a00 */
[----:B--2---:R-:W2:Y:S01]  /*27040*/  @P0 LDC.64 R2, c[0x0][0xa28] ;  /* 0x00028a00ff020b82 */ /* 0x004ea20000000a00 */
[----:B------:R-:W-:Y:S01]  /*27050*/  ISETP.NE.U32.AND P1, PT, RZ, UR6, PT ;  /* 0x00000006ff007c0c */ /* 0x000fe2000bf25070 */
[----:B--2---:R-:W-:-:S05]  /*27060*/  @P0 IMAD.WIDE R2, R27, 0x4, R2 ;  /* 0x000000041b020825 */ /* 0x004fca00078e0202 */
[----:B------:R2:W3:Y:S01]  /*27070*/  @P0 LDG.E R12, desc[UR60][R2.64] ;  /* 0x0000003c020c0981 */ /* 0x0004e2000c1e1900 */
[----:B------:R-:W-:Y:S01]  /*27080*/  ISETP.NE.U32.AND P0, PT, RZ, UR4, PT ;  /* 0x00000004ff007c0c */ /* 0x000fe2000bf05070 */
[----:B------:R-:W-:Y:S01]  /*27090*/  IMAD.MOV.U32 R35, RZ, RZ, RZ ;  /* 0x000000ffff237224 */ /* 0x000fe200078e00ff */
[----:B------:R-:W-:Y:S01]  /*270a0*/  ISETP.NE.AND.EX P1, PT, RZ, UR7, PT, P1 ;  /* 0x00000007ff007c0c */ /* 0x000fe2000bf25310 */
[----:B-1----:R-:W-:Y:S01]  /*270b0*/  IMAD.MOV.U32 R0, RZ, RZ, RZ ;  /* 0x000000ffff007224 */ /* 0x002fe200078e00ff */
[----:B------:R-:W-:Y:S01]  /*270c0*/  ISETP.NE.AND.EX P2, PT, RZ, UR5, PT, P0 ;  /* 0x00000005ff007c0c */ /* 0x000fe2000bf45300 */
[----:B------:R-:W-:Y:S01]  /*270d0*/  ULDC.64 UR4, c[0x0][0xa00] ;  /* 0x0002800000047ab9 */ /* 0x000fe20000000a00 */
[----:B0-----:R-:W-:Y:S01]  /*270e0*/  IMAD.WIDE R4, R27, 0x4, R4 ;  /* 0x000000041b047825 */ /* 0x001fe200078e0204 */
[----:B------:R-:W-:Y:S01]  /*270f0*/  ISETP.NE.U32.AND P0, PT, RZ, UR4, PT ;  /* 0x00000004ff007c0c */ /* 0x000fe2000bf05070 */
[----:B--2---:R-:W0:Y:S03]  /*27100*/  LDC.64 R2, c[0x0][0xa10] ;  /* 0x00028400ff027b82 */ /* 0x004e260000000a00 */
[----:B------:R-:W-:-:S06]  /*27110*/  ISETP.NE.AND.EX P0, PT, RZ, UR5, PT, P0 ;  /* 0x00000005ff007c0c */ /* 0x000fcc000bf05300 */
[----:B------:R-:W1:Y:S07]  /*27120*/  @P2 LDC.64 R6, c[0x0][0xa18] ;  /* 0x00028600ff062b82 */ /* 0x000e6e0000000a00 */
        /* <DEDUP_REMOVED lines=17> */
[----:B---3--:R0:W-:Y:S01]  /*27240*/  STL [R1+0xc], R12 ;  /* 0x00000c0c01007387 */ /* 0x0081e20000100800 */
[----:B----4-:R-:W-:Y:S05]  /*27250*/  @P2 BRA `(.L_x_5138) ;  /* 0x0000000000102947 */ /* 0x010fea0003800000 */
[----:B------:R-:W-:Y:S05]  /*27260*/  @!P0 BRA `(.L_x_5138) ;  /* 0x00000000000c8947 */ /* 0x000fea0003800000 */
[----:B------:R-:W2:Y:S04]  /*27270*/  LDG.E R6, desc[UR60][R4.64] ;  /* 0x0000003c04067981 */ /* 0x000ea8000c1e1900 */
[----:B-----5:R-:W2:Y:S02]  /*27280*/  LDG.E R31, desc[UR60][R4.64+0x4] ;  /* 0x0000043c041f7981 */ /* 0x020ea4000c1e1900 */
[----:B--2---:R-:W-:-:S07]  /*27290*/  IADD3 R31, -R6, R31, RZ ;  /* 0x0000001f061f7210 */ /* 0x004fce0007ffe1ff */
.L_x_5138:
        /* <DEDUP_REMOVED lines=13> */
.L_x_5139:
        /* <DEDUP_REMOVED lines=8> */
[----:B--2---:R-:W-:-:S07]  /*273f0*/  IMAD.IADD R8, R9, 0x1, -R8 ;  /* 0x0000000109087824 */ /* 0x004fce00078e0a08 */
.L_x_5140:
[----:B-1----:R-:W2:Y:S01]  /*27400*/  @P1 LDG.E R5, desc[UR60][R2.64] ;  /* 0x0000003c02051981 */ /* 0x002ea2000c1e1900 */
[----:B------:R-:W1:Y:S03]  /*27410*/  LDC R9, c[0x0][0x448] ;  /* 0x00011200ff097b82 */ /* 0x000e660000000800 */
[----:B------:R3:W2:Y:S01]  /*27420*/  @P1 LDG.E R4, desc[UR60][R2.64+0x4] ;  /* 0x0000043c02041981 */ /* 0x0006a2000c1e1900 */
[----:B------:R-:W-:Y:S02]  /*27430*/  IMAD.SHL.U32 R25, R25, 0x80, RZ ;  /* 0x0000008019197824 */ /* 0x000fe400078e00ff */
[----:B-----5:R-:W-:Y:S02]  /*27440*/  IMAD.IADD R8, R8, 0x1, -R12 ;  /* 0x0000000108087824 */ /* 0x020fe400078e0a0c */
[----:B---3--:R-:W3:Y:S01]  /*27450*/  LDC.64 R2, c[0x0][0x9e0] ;  /* 0x00027800ff027b82 */ /* 0x008ee20000000a00 */
[----:B-1----:R-:W-:Y:S01]  /*27460*/  ISETP.NE.AND P2, PT, R9, 0x1, PT ;  /* 0x000000010900780c */ /* 0x002fe20003f45270 */
[----:B------:R-:W-:-:S12]  /*27470*/  VIADD R9, R25, 0x7f ;  /* 0x0000007f19097836 */ /* 0x000fd80000000000 */
[----:B------:R-:W1:Y:S01]  /*27480*/  @P2 LDC R10, c[0x0][0x44c] ;  /* 0x00011300ff0a2b82 */ /* 0x000e620000000800 */
[----:B---3--:R-:W-:-:S07]  /*27490*/  ISETP.GE.AND P3, PT, R3, 0x1, PT ;  /* 0x000000010300780c */ /* 0x008fce0003f66270 */
[----:B------:R-:W3:Y:S01]  /*274a0*/  @P2 LDC R11, c[0x0][0x450] ;  /* 0x00011400ff0b2b82 */ /* 0x000ee20000000800 */
[----:B--2---:R-:W-:Y:S02]  /*274b0*/  @P1 IMAD.IADD R7, R4, 0x1, -R5 ;  /* 0x0000000104071824 */ /* 0x004fe400078e0a05 */
[----:B-1----:R-:W-:-:S05]  /*274c0*/  @P2 IMAD.HI.U32 R4, R9, R10, RZ ;  /* 0x0000000a09042227 */ /* 0x002fca00078e00ff */
[----:B---3--:R-:W-:Y:S02]  /*274d0*/  @P2 SHF.R.U32.HI R9, RZ, R11, R4 ;  /* 0x0000000bff092219 */ /* 0x008fe40000011604 */
[----:B------:R-:W-:-:S04]  /*274e0*/  IADD3 R11, R8, R7, RZ ;  /* 0x00000007080b7210 */ /* 0x000fc80007ffe0ff */
[C---:B------:R-:W-:Y:S01]  /*274f0*/  IADD3 R18, R11.reuse, 0x1, -R31 ;  /* 0x000000010b127810 */ /* 0x040fe20007ffe81f */
[----:B------:R1:W-:Y:S01]  /*27500*/  STL [R1+0x4], R11 ;  /* 0x0000040b01007387 */ /* 0x0003e20000100800 */
[----:B------:R-:W-:-:S03]  /*27510*/  VIADD R4, R11, 0x5f ;  /* 0x0000005f0b047836 */ /* 0x000fc60000000000 */
[----:B------:R-:W-:Y:S02]  /*27520*/  IMAD.IADD R9, R18, 0x1, R9 ;  /* 0x0000000112097824 */ /* 0x000fe400078e0209 */
[----:B------:R-:W-:-:S04]  /*27530*/  IMAD.HI R4, R4, 0x2aaaaaab, RZ ;  /* 0x2aaaaaab04047827 */ /* 0x000fc800078e02ff */
[----:B------:R-:W-:Y:S01]  /*27540*/  IMAD.IADD R2, R9, 0x1, R2 ;  /* 0x0000000109027824 */ /* 0x000fe200078e0202 */
[----:B------:R-:W-:-:S04]  /*27550*/  SHF.R.U32.HI R19, RZ, 0x1f, R4 ;  /* 0x0000001fff137819 */ /* 0x000fc80000011604 */
[----:B------:R-:W-:Y:S01]  /*27560*/  LEA.HI.SX32 R19, R4, R19, 0x1c ;  /* 0x0000001304137211 */ /* 0x000fe200078fe2ff */
[----:B-1----:R-:W-:Y:S06]  /*27570*/  @!P3 BRA `(.L_x_5141) ;  /* 0x000000000048b947 */ /* 0x002fec0003800000 */
[C---:B------:R-:W-:Y:S01]  /*27580*/  ISETP.GT.AND P0, PT, R9.reuse, RZ, PT ;  /* 0x000000ff0900720c */ /* 0x040fe20003f04270 */
[----:B------:R-:W-:Y:S01]  /*27590*/  BSSY B0, `(.L_x_5142) ;  /* 0x000000e000007945 */ /* 0x000fe20003800000 */
[----:B------:R-:W-:-:S11]  /*275a0*/  VIADD R10, R9, 0xffffffff ;  /* 0xffffffff090a7836 */ /* 0x000fd60000000000 */
        /* <DEDUP_REMOVED lines=8> */
.L_x_5143:
[----:B------:R-:W-:-:S13]  /*27630*/  ISETP.NE.AND P0, PT, R3, 0x1, PT ;  /* 0x000000010300780c */ /* 0x000fda0003f05270 */
[----:B------:R-:W1:Y:S02]  /*27640*/  @P0 LDC.64 R4, c[0x0][0x9e8] ;  /* 0x00027a00ff040b82 */ /* 0x000e640000000a00 */
[----:B-1----:R-:W-:-:S05]  /*27650*/  @P0 IMAD.HI.U32 R4, R10, R4, RZ ;  /* 0x000000040a040227 */ /* 0x002fca00078e00ff */
[----:B------:R-:W-:-:S07]  /*27660*/  @P0 SHF.R.U32.HI R10, RZ, R5, R4 ;  /* 0x00000005ff0a0219 */ /* 0x000fce0000011604 */
.L_x_5144:
[----:B------:R-:W-:Y:S05]  /*27670*/  BSYNC B0 ;  /* 0x0000000000007941 */ /* 0x000fea0003800000 */
.L_x_5142:
[----:B------:R-:W-:-:S05]  /*27680*/  IMAD R5, R10, R3, R3 ;  /* 0x000000030a057224 */ /* 0x000fca00078e0203 */
[----:B------:R-:W-:-:S07]  /*27690*/  VIMNMX R2, R2, R5, PT ;  /* 0x0000000502027248 */ /* 0x000fce0003fe0100 */
.L_x_5141:
[----:B------:R-:W1:Y:S01]  /*276a0*/  @P2 LDC R10, c[0x0][0x44c] ;  /* 0x00011300ff0a2b82 */ /* 0x000e620000000800 */
[----:B------:R-:W-:Y:S01]  /*276b0*/  VIADD R2, R2, 0x5f ;  /* 0x0000005f02027836 */ /* 0x000fe20000000000 */
[----:B------:R-:W-:Y:S01]  /*276c0*/  MOV R4, R25 ;  /* 0x0000001900047202 */ /* 0x000fe20000000f00 */
[----:B------:R-:W-:Y:S01]  /*276d0*/  IMAD.IADD R9, R11, 0x1, -R31 ;  /* 0x000000010b097824 */ /* 0x000fe200078e0a1f */
[----:B------:R-:W-:Y:S01]  /*276e0*/  ULDC UR4, c[0x0][0x9dc] ;  /* 0x0002770000047ab9 */ /* 0x000fe20000000800 */
[----:B------:R-:W-:-:S03]  /*276f0*/  IMAD.HI R2, R2, 0x2aaaaaab, RZ ;  /* 0x2aaaaaab02027827 */ /* 0x000fc600078e02ff */
[----:B------:R-:W2:Y:S01]  /*27700*/  @P2 LDC R5, c[0x0][0x450] ;  /* 0x00011400ff052b82 */ /* 0x000ea20000000800 */
[----:B-1----:R-:W-:-:S05]  /*27710*/  @P2 IMAD.HI.U32 R10, R25, R10, RZ ;  /* 0x0000000a190a2227 */ /* 0x002fca00078e00ff */
[----:B--2---:R-:W-:Y:S02]  /*27720*/  @P2 SHF.R.U32.HI R4, RZ, R5, R10 ;  /* 0x00000005ff042219 */ /* 0x004fe4000001160a */
[----:B------:R-:W-:-:S03]  /*27730*/  SHF.R.U32.HI R5, RZ, 0x1f, R2 ;  /* 0x0000001fff057819 */ /* 0x000fc60000011602 */
[----:B------:R-:W-:Y:S01]  /*27740*/  IMAD.IADD R10, R9, 0x1, R4 ;  /* 0x00000001090a7824 */ /* 0x000fe200078e0204 */
[----:B------:R-:W-:-:S04]  /*27750*/  LEA.HI.SX32 R2, R2, R5, 0x1c ;  /* 0x0000000502027211 */ /* 0x000fc800078fe2ff */
[----:B------:R-:W-:Y:S01]  /*27760*/  VIMNMX R11, R19, R2, PT ;  /* 0x00000002130b7248 */ /* 0x000fe20003fe0100 */
[----:B------:R-:W-:Y:S01]  /*27770*/  VIADD R2, R10, -UR4 ;  /* 0x800000040a027c36 */ /* 0x000fe20008000000 */
        /* <DEDUP_REMOVED lines=11> */
.L_x_5147:
[----:B------:R-:W-:-:S13]  /*27830*/  ISETP.NE.AND P0, PT, R3, 0x1, PT ;  /* 0x000000010300780c */ /* 0x000fda0003f05270 */
[----:B------:R-:W1:Y:S02]  /*27840*/  @P0 LDC.64 R4, c[0x0][0x9e8] ;  /* 0x00027a00ff040b82 */ /* 0x000e640000000a00 */
[----:B-1----:R-:W-:-:S05]  /*27850*/  @P0 IMAD.HI.U32 R4, R10, R4, RZ ;  /* 0x000000040a040227 */ /* 0x002fca00078e00ff */
[----:B------:R-:W-:-:S07]  /*27860*/  @P0 SHF.R.U32.HI R10, RZ, R5, R4 ;  /* 0x00000005ff0a0219 */ /* 0x000fce0000011604 */
.L_x_5148:
[----:B------:R-:W-:Y:S05]  /*27870*/  BSYNC B0 ;  /* 0x0000000000007941 */ /* 0x000fea0003800000 */
.L_x_5146:
[----:B------:R-:W-:-:S05]  /*27880*/  IMAD R3, R10, R3, RZ ;  /* 0x000000030a037224 */ /* 0x000fca00078e02ff */
[----:B------:R-:W-:-:S07]  /*27890*/  VIMNMX R2, R2, R3, !PT ;  /* 0x0000000302027248 */ /* 0x000fce0007fe0100 */
.L_x_5145:
[----:B------:R-:W-:Y:S01]  /*278a0*/  IMAD.HI R2, R2, 0x2aaaaaab, RZ ;  /* 0x2aaaaaab02027827 */ /* 0x000fe200078e02ff */
[----:B------:R-:W-:Y:S01]  /*278b0*/  BSSY B0, `(.L_x_5149) ;  /* 0x0000026000007945 */ /* 0x000fe20003800000 */
[----:B------:R-:W-:Y:S02]  /*278c0*/  LOP3.LUT R10, R6, 0xff, RZ, 0xc0, !PT ;  /* 0x000000ff060a7812 */ /* 0x000fe400078ec0ff */
[----:B------:R-:W-:Y:S01]  /*278d0*/  SHF.R.U32.HI R6, RZ, 0x10, R6 ;  /* 0x00000010ff067819 */ /* 0x000fe20000011606 */
[----:B------:R-:W-:Y:S01]  /*278e0*/  IMAD.MOV.U32 R14, RZ, RZ, RZ ;  /* 0x000000ffff0e7224 */ /* 0x000fe200078e00ff */
[----:B------:R-:W-:-:S04]  /*278f0*/  SHF.R.U32.HI R3, RZ, 0x1f, R2 ;  /* 0x0000001fff037819 */ /* 0x000fc80000011602 */
[----:B------:R-:W-:-:S04]  /*27900*/  LEA.HI.SX32 R3, R2, R3, 0x1c ;  /* 0x0000000302037211 */ /* 0x000fc800078fe2ff */
[----:B------:R-:W-:-:S04]  /*27910*/  VIMNMX R4, RZ, R3, !PT ;  /* 0x00000003ff047248 */ /* 0x000fc80007fe0100 */
[----:B------:R-:W-:-:S13]  /*27920*/  ISETP.GT.AND P0, PT, R11, R4, PT ;  /* 0x000000040b00720c */ /* 0x000fda0003f04270 */
[----:B------:R-:W-:Y:S05]  /*27930*/  @!P0 BRA `(.L_x_5150) ;  /* 0x0000000000748947 */ /* 0x000fea0003800000 */
[----:B------:R-:W-:Y:S01]  /*27940*/  ISETP.NE.AND P0, PT, R6, RZ, PT ;  /* 0x000000ff0600720c */ /* 0x000fe20003f05270 */
[----:B------:R-:W-:-:S03]  /*27950*/  ULDC UR4, c[0x0][0x9f0] ;  /* 0x00027c0000047ab9 */ /* 0x000fc60000000800 */
[----:B------:R-:W-:-:S04]  /*27960*/  SEL R5, R6, UR4, P0 ;  /* 0x0000000406057c07 */ /* 0x000fc80008000000 */
[----:B------:R-:W-:Y:S02]  /*27970*/  IABS R13, R5 ;  /* 0x00000005000d7213 */ /* 0x000fe40000000000 */
[----:B0-----:R-:W-:Y:S02]  /*27980*/  IADD3 R12, R5, -0x1, R11 ;  /* 0xffffffff050c7810 */ /* 0x001fe40007ffe00b */
[----:B------:R-:W0:Y:S03]  /*27990*/  I2F.RP R2, R13 ;  /* 0x0000000d00027306 */ /* 0x000e260000209400 */
[----:B------:R-:W-:-:S05]  /*279a0*/  IMAD.IADD R12, R12, 0x1, -R4 ;  /* 0x000000010c0c7824 */ /* 0x000fca00078e0a04 */
        /* <DEDUP_REMOVED lines=21> */
[----:B------:R-:W-:-:S07]  /*27b00*/  @!P2 LOP3.LUT R14, RZ, R5, RZ, 0x33, !PT ;  /* 0x00000005ff0ea212 */ /* 0x000fce00078e33ff */
.L_x_5150:
[----:B------:R-:W-:Y:S05]  /*27b10*/  BSYNC B0 ;  /* 0x0000000000007941 */ /* 0x000fea0003800000 */
.L_x_5149:
[-C--:B------:R-:W-:Y:S01]  /*27b20*/  IMAD R3, R10, R14.reuse, R4 ;  /* 0x0000000e0a037224 */ /* 0x080fe200078e0204 */
[----:B------:R-:W-:Y:S04]  /*27b30*/  BSSY B0, `(.L_x_5151) ;  /* 0x0000151000007945 */ /* 0x000fe80003800000 */
[C---:B------:R-:W-:Y:S01]  /*27b40*/  VIADDMNMX R11, R3.reuse, R14, R11, PT ;  /* 0x0000000e030b7246 */ /* 0x040fe2000380010b */
[----:B------:R-:W-:-:S04]  /*27b50*/  IMAD R3, R3, 0x60, -R8 ;  /* 0x0000006003037824 */ /* 0x000fc800078e0a08 */
[----:B------:R-:W-:Y:S01]  /*27b60*/  IMAD R2, R11, 0x60, -R8 ;  /* 0x000000600b027824 */ /* 0x000fe200078e0a08 */
[----:B------:R-:W-:-:S04]  /*27b70*/  VIMNMX R3, RZ, R3, !PT ;  /* 0x00000003ff037248 */ /* 0x000fc80007fe0100 */
[----:B------:R-:W-:-:S04]  /*27b80*/  VIMNMX R2, R2, R7, PT ;  /* 0x0000000702027248 */ /* 0x000fc80003fe0100 */
[----:B------:R-:W-:-:S13]  /*27b90*/  ISETP.GT.AND P0, PT, R2, R3, PT ;  /* 0x000000030200720c */ /* 0x000fda0003f04270 */
[----:B------:R-:W-:Y:S02]  /*27ba0*/  @P0 VIADD R5, R2, 0x5f ;  /* 0x0000005f02050836 */ /* 0x000fe40000000000 */
        /* <DEDUP_REMOVED lines=12> */
[----:B------:R-:W1:Y:S02]  /*27c70*/  S2R R3, SR_TID.X ;  /* 0x0000000000037919 */ /* 0x000e640000002100 */
[----:B-1----:R-:W-:-:S04]  /*27c80*/  SHF.R.U32.HI R3, RZ, 0x5, R3 ;  /* 0x00000005ff037819 */ /* 0x002fc80000011603 */
[----:B------:R-:W-:-:S05]  /*27c90*/  LOP3.LUT R3, R3, 0x3, RZ, 0xc0, !PT ;  /* 0x0000000303037812 */ /* 0x000fca00078ec0ff */
[----:B------:R1:W2:Y:S02]  /*27ca0*/  SHFL.IDX PT, R14, R3, RZ, 0x1f ;  /* 0x00001fff030e7589 */ /* 0x0002a400000e0000 */
.L_x_5328:
[----:B--2---:R-:W-:Y:S02]  /*27cb0*/  ISETP.NE.AND P0, PT, R14, RZ, PT ;  /* 0x000000ff0e00720c */ /* 0x004fe40003f05270 */
[----:B------:R-:W-:-:S11]  /*27cc0*/  PLOP3.LUT P6, PT, PT, PT, PT, 0x8, 0x0 ;  /* 0x000000000000781c */ /* 0x000fd60003fce170 */
[----:B------:R-:W-:Y:S05]  /*27cd0*/  @P0 BRA `(.L_x_5154) ;  /* 0x00000000000c0947 */ /* 0x000fea0003800000 */
[----:B------:R-:W-:-:S03]  /*27ce0*/  UMOV UR4, 0xffffffff ;  /* 0xffffffff00047882 */ /* 0x000fc60000000000 */
[----:B------:R-:W-:Y:S05]  /*27cf0*/  BRA.DIV UR4, `(.L_x_5155) ;  /* 0x0000007604f07947 */ /* 0x000fea000b800000 */
[----:B------:R-:W-:-:S13]  /*27d00*/  ELECT P6, URZ, PT ;  /* 0x00000000003f782f */ /* 0x000fda00038c0000 */
.L_x_5154:
[----:B-1----:R-:W2:Y:S01]  /*27d10*/  LDL R3, [R1+0x28] ;  /* 0x0000280001037983 */ /* 0x002ea20000100800 */
[----:B------:R-:W-:Y:S01]  /*27d20*/  BSSY B1, `(.L_x_5156) ;  /* 0x0000008000017945 */ /* 0x000fe20003800000 */
[----:B--2---:R-:W-:-:S05]  /*27d30*/  VIADD R3, R3, 0x1 ;  /* 0x0000000103037836 */ /* 0x004fca0000000000 */
[----:B------:R-:W-:-:S04]  /*27d40*/  LEA.HI R7, R3, R3, RZ, 0x1 ;  /* 0x0000000303077211 */ /* 0x000fc800078f08ff */
[----:B------:R-:W-:-:S04]  /*27d50*/  LOP3.LUT R8, R7, 0xfffffffe, RZ, 0xc0, !PT ;  /* 0xfffffffe07087812 */ /* 0x000fc800078ec0ff */
[----:B------:R-:W-:-:S04]  /*27d60*/  IADD3 R8, R3, -R8, RZ ;  /* 0x8000000803087210 */ /* 0x000fc80007ffe0ff */
[----:B------:R-:W-:-:S04]  /*27d70*/  SHF.L.U32 R8, R8, 0x1f, RZ ;  /* 0x0000001f08087819 */ /* 0x000fc800000006ff */
[----:B------:R-:W1:Y:S02]  /*27d80*/  SYNCS.PHASECHK.TRANS64.TRYWAIT P0, [R17+URZ+0x30820], R8 ;  /* 0x03082008110075a7 */ /* 0x000e64000800017f */
[----:B-1----:R-:W-:Y:S05]  /*27d90*/  @!P0 BRA `(.L_x_5157) ;  /* 0x0000007400e88947 */ /* 0x002fea0003800000 */
.L_x_5331:
[----:B------:R-:W-:Y:S05]  /*27da0*/  BSYNC B1 ;  /* 0x0000000000017941 */ /* 0x000fea0003800000 */
.L_x_5156:
[----:B------:R-:W-:Y:S04]  /*27db0*/  BSSY B1, `(.L_x_5158) ;  /* 0x000008b000017945 */ /* 0x000fe80003800000 */
[----:B------:R-:W-:Y:S05]  /*27dc0*/  @!P6 BRA `(.L_x_5159) ;  /* 0x000000080024e947 */ /* 0x000fea0003800000 */
[----:B0-----:R-:W-:Y:S01]  /*27dd0*/  IMAD R12, R28, 0x8, R17 ;  /* 0x000000081c0c7824 */ /* 0x001fe200078e0211 */
[----:B------:R-:W-:Y:S01]  /*27de0*/  SHF.L.U32 R11, R30, 0x1f, RZ ;  /* 0x0000001f1e0b7819 */ /* 0x000fe200000006ff */
[----:B------:R-:W0:Y:S01]  /*27df0*/  S2R R3, SR_TID.X ;  /* 0x0000000000037919 */ /* 0x000e220000002100 */
[----:B------:R-:W-:Y:S02]  /*27e00*/  BSSY B2, `(.L_x_5160) ;  /* 0x0000005000027945 */ /* 0x000fe40003800000 */
[----:B------:R-:W2:Y:S01]  /*27e10*/  SYNCS.PHASECHK.TRANS64.TRYWAIT P0, [R12+URZ+0x308a0], R11 ;  /* 0x0308a00b0c0075a7 */ /* 0x000ea2000800017f */
[----:B0-----:R-:W-:-:S04]  /*27e20*/  LOP3.LUT R3, R3, 0x7f, RZ, 0xc0, !PT ;  /* 0x0000007f03037812 */ /* 0x001fc800078ec0ff */
[----:B------:R-:W-:Y:S01]  /*27e30*/  ISETP.NE.AND P1, PT, R3, RZ, PT ;  /* 0x000000ff0300720c */ /* 0x000fe20003f25270 */
[----:B--2---:R-:W-:-:S12]  /*27e40*/  @!P0 BRA `(.L_x_5161) ;  /* 0x0000007400d08947 */ /* 0x004fd80003800000 */
.L_x_5332:
[----:B------:R-:W-:Y:S05]  /*27e50*/  BSYNC B2 ;  /* 0x0000000000027941 */ /* 0x000fea0003800000 */
.L_x_5160:
        /* <DEDUP_REMOVED lines=9> */
.L_x_5163:
[----:B------:R-:W-:Y:S05]  /*27ef0*/  BSYNC B2 ;  /* 0x0000000000027941 */ /* 0x000fea0003800000 */
.L_x_5162:
[----:B------:R-:W-:Y:S01]  /*27f00*/  IMAD.MOV.U32 R22, RZ, RZ, RZ ;  /* 0x000000ffff167224 */ /* 0x000fe200078e00ff */
[----:B------:R-:W-:Y:S01]  /*27f10*/  UIADD3 UR4, UP0, UR36, 0x570, URZ ;  /* 0x0000057024047890 */ /* 0x000fe2000ff1e03f */
[----:B-1----:R-:W-:Y:S01]  /*27f20*/  IMAD R8, R28, 0x9000, R17 ;  /* 0x000090001c087824 */ /* 0x002fe200078e0211 */
        /* <DEDUP_REMOVED lines=9> */
.L_x_5164:
        /* <DEDUP_REMOVED lines=16> */
.L_x_5165:
        /* <DEDUP_REMOVED lines=16> */
.L_x_5166:
        /* <DEDUP_REMOVED lines=13> */
.L_x_5333:
[----:B------:R-:W-:Y:S05]  /*28290*/  BSYNC B2 ;  /* 0x0000000000027941 */ /* 0x000fea0003800000 */
.L_x_5167:
        /* <DEDUP_REMOVED lines=11> */
.L_x_5170:
[----:B------:R-:W-:Y:S05]  /*28350*/  BSYNC B2 ;  /* 0x0000000000027941 */ /* 0x000fea0003800000 */
.L_x_5169:
        /* <DEDUP_REMOVED lines=8> */
.L_x_5171:
        /* <DEDUP_REMOVED lines=15> */
.L_x_5172:
        /* <DEDUP_REMOVED lines=15> */
.L_x_5173:
        /* <DEDUP_REMOVED lines=10> */
.L_x_5159:
[----:B------:R-:W-:Y:S05]  /*28660*/  BSYNC B1 ;  /* 0x0000000000017941 */ /* 0x000fea0003800000 */
.L_x_5158:
[----:B-1----:R-:W-:Y:S01]  /*28670*/  VIADD R8, R2, 0xfffffffe ;  /* 0xfffffffe02087836 */ /* 0x002fe20000000000 */
        /* <DEDUP_REMOVED lines=8> */
.L_x_5190:
        /* <DEDUP_REMOVED lines=11> */
.L_x_5334:
[----:B------:R-:W-:Y:S05]  /*287b0*/  BSYNC B2 ;  /* 0x0000000000027941 */ /* 0x000fea0003800000 */
.L_x_5176:
        /* <DEDUP_REMOVED lines=9> */
.L_x_5179:
[----:B------:R-:W-:Y:S05]  /*28850*/  BSYNC B2 ;  /* 0x0000000000027941 */ /* 0x000fea0003800000 */
.L_x_5178:
        /* <DEDUP_REMOVED lines=11> */
.L_x_5180:
        /* <DEDUP_REMOVED lines=16> */
.L_x_5181:
        /* <DEDUP_REMOVED lines=16> */
.L_x_5182:
        /* <DEDUP_REMOVED lines=13> */
.L_x_5335:
[----:B------:R-:W-:Y:S05]  /*28be0*/  BSYNC B2 ;  /* 0x0000000000027941 */ /* 0x000fea0003800000 */
.L_x_5183:
[----:B------:R-:W-:Y:S01]  /*28bf0*/  BSSY B2, `(.L_x_5185) ;  /* 0x000000b000027945 */ /* 0x000fe20003800000 */
[----:B------:R-:W-:Y:S01]  /*28c00*/  IMAD.MOV.U32 R2, RZ, RZ, 0x0 ;  /* 0x00000000ff027424 */ /* 0x000fe200078e00ff */
[----:B01----:R-:W-:Y:S02]  /*28c10*/  MOV R3, 0x12f00000 ;  /* 0x12f0000000037802 */ /* 0x003fe40000000f00 */
[----:B------:R-:W-:Y:S05]  /*28c20*/  @P2 BRA `(.L_x_5186) ;  /* 0x00000000001c2947 */ /* 0x000fea0003800000 */
[----:B------:R-:W0:Y:S01]  /*28c30*/  S2R R21, SR_TID.X ;  /* 0x0000000000157919 */ /* 0x000e220000002100 */
[----:B------:R-:W-:-:S04]  /*28c40*/  IMAD.MOV.U32 R13, RZ, RZ, 0x9000 ;  /* 0x00009000ff0d7424 */ /* 0x000fc800078e00ff */
[----:B------:R1:W-:Y:S01]  /*28c50*/  SYNCS.ARRIVE.TRANS64 RZ, [R7+URZ+0x308b0], R13 ;  /* 0x0308b00d07ff79a7 */ /* 0x0003e2000800003f */
[----:B0-----:R-:W-:-:S04]  /*28c60*/  LOP3.LUT R21, R21, 0x1f, RZ, 0xc0, !PT ;  /* 0x0000001f15157812 */ /* 0x001fc800078ec0ff */
[----:B------:R-:W-:-:S13]  /*28c70*/  ISETP.NE.AND P1, PT, R21, RZ, PT ;  /* 0x000000ff1500720c */ /* 0x000fda0003f25270 */
[----:B-1----:R-:W-:Y:S05]  /*28c80*/  @!P1 BRA `(.L_x_5186) ;  /* 0x0000000000049947 */ /* 0x002fea0003800000 */
[----:B------:R-:W-:Y:S01]  /*28c90*/  BPT.TRAP 0x1 ;  /* 0x000000040000795c */ /* 0x000fe20000300000 */
.L_x_5186:
[----:B------:R-:W-:Y:S05]  /*28ca0*/  BSYNC B2 ;  /* 0x0000000000027941 */ /* 0x000fea0003800000 */
.L_x_5185:
[----:B------:R-:W-:Y:S01]  /*28cb0*/  R2UR UR10, R14 ;  /* 0x000000000e0a72ca */ /* 0x000fe200000e0000 */
[----:B------:R-:W-:Y:S01]  /*28cc0*/  UIADD3 UR4, UP0, UR36, 0x670, URZ ;  /* 0x0000067024047890 */ /* 0x000fe2000ff1e03f */
[----:B------:R-:W-:Y:S01]  /*28cd0*/  R2UR UR6, R2 ;  /* 0x00000000020672ca */ /* 0x000fe200000e0000 */
[----:B------:R-:W-:Y:S01]  /*28ce0*/  VIADD R7, R7, 0x308b0 ;  /* 0x000308b007077836 */ /* 0x000fe20000000000 */
[----:B------:R-:W-:Y:S01]  /*28cf0*/  R2UR UR7, R3 ;  /* 0x00000000030772ca */ /* 0x000fe200000e0000 */
[----:B------:R-:W-:Y:S01]  /*28d00*/  VIADD R13, R11, 0x400 ;  /* 0x000004000b0d7836 */ /* 0x000fe20000000000 */
[----:B------:R-:W-:Y:S01]  /*28d10*/  PLOP3.LUT P1, PT, PT, PT, PT, 0x80, 0x0 ;  /* 0x000000000000781c */ /* 0x000fe20003f2f070 */
[----:B------:R-:W-:-:S12]  /*28d20*/  UIADD3.X UR5, URZ, UR37, URZ, UP0, !UPT ;  /* 0x000000253f057290 */ /* 0x000fd800087fe43f */
.L_x_5187:
        /* <DEDUP_REMOVED lines=15> */
.L_x_5188:
        /* <DEDUP_REMOVED lines=15> */
.L_x_5189:
        /* <DEDUP_REMOVED lines=10> */
.L_x_5175:
[----:B------:R-:W-:Y:S05]  /*28fb0*/  BSYNC B1 ;  /* 0x0000000000017941 */ /* 0x000fea0003800000 */
.L_x_5174:
        /* <DEDUP_REMOVED lines=8> */
.L_x_5152:
[----:B------:R-:W-:Y:S05]  /*29040*/  BSYNC B0 ;  /* 0x0000000000007941 */ /* 0x000fea0003800000 */
.L_x_5151:
[----:B------:R-:W1:Y:S01]  /*29050*/  LDC R0, c[0x0][0x448] ;  /* 0x00011200ff007b82 */ /* 0x000e620000000800 */
[----:B------:R-:W-:Y:S01]  /*29060*/  VIADD R5, R25, 0x7f ;  /* 0x0000007f19057836 */ /* 0x000fe20000000000 */
[----:B------:R-:W-:Y:S06]  /*29070*/  @!P0 WARPSYNC.ALL ;  /* 0x0000000000008948 */ /* 0x000fec0003800000 */
[----:B------:R-:W2:Y:S08]  /*29080*/  LDC.64 R2, c[0x0][0x9e0] ;  /* 0x00027800ff027b82 */ /* 0x000eb00000000a00 */
[----:B------:R-:W-:Y:S01]  /*29090*/  @!P0 BAR.SYNC.DEFER_BLOCKING 0xc, 0x180 ;  /* 0x0306000000008b1d */ /* 0x000fe20000010000 */
[----:B-1----:R-:W-:-:S02]  /*290a0*/  ISETP.NE.AND P1, PT, R0, 0x1, PT ;  /* 0x000000010000780c */ /* 0x002fc40003f25270 */
[----:B--2---:R-:W-:-:S11]  /*290b0*/  ISETP.GE.AND P2, PT, R3, 0x1, PT ;  /* 0x000000010300780c */ /* 0x004fd60003f46270 */
[----:B------:R-:W1:Y:S08]  /*290c0*/  @P1 LDC R4, c[0x0][0x44c] ;  /* 0x00011300ff041b82 */ /* 0x000e700000000800 */
[----:B------:R-:W2:Y:S01]  /*290d0*/  @P1 LDC R0, c[0x0][0x450] ;  /* 0x00011400ff001b82 */ /* 0x000ea20000000800 */
[----:B-1----:R-:W-:-:S05]  /*290e0*/  @P1 IMAD.HI.U32 R7, R5, R4, RZ ;  /* 0x0000000405071227 */ /* 0x002fca00078e00ff */
[----:B--2---:R-:W-:-:S05]  /*290f0*/  @P1 SHF.R.U32.HI R5, RZ, R0, R7 ;  /* 0x00000000ff051219 */ /* 0x004fca0000011607 */
[----:B------:R-:W-:-:S04]  /*29100*/  IMAD.IADD R7, R18, 0x1, R5 ;  /* 0x0000000112077824 */ /* 0x000fc800078e0205 */
[----:B------:R-:W-:Y:S01]  /*29110*/  IMAD.IADD R2, R7, 0x1, R2 ;  /* 0x0000000107027824 */ /* 0x000fe200078e0202 */
[----:B------:R-:W-:Y:S06]  /*29120*/  @!P2 BRA `(.L_x_5191) ;  /* 0x000000000048a947 */ /* 0x000fec0003800000 */
[C---:B------:R-:W-:Y:S01]  /*29130*/  ISETP.GT.AND P0, PT, R7.reuse, RZ, PT ;  /* 0x000000ff0700720c */ /* 0x040fe20003f04270 */
[----:B------:R-:W-:Y:S01]  /*29140*/  BSSY B0, `(.L_x_5192) ;  /* 0x000000e000007945 */ /* 0x000fe20003800000 */
[----:B------:R-:W-:-:S11]  /*29150*/  VIADD R0, R7, 0xffffffff ;  /* 0xffffffff07007836 */ /* 0x000fd60000000000 */
[----:B------:R-:W-:Y:S05]  /*29160*/  @P0 BRA `(.L_x_5193) ;  /* 0x00000000001c0947 */ /* 0x000fea0003800000 */
[----:B------:R-:W-:Y:S02]  /*29170*/  ISETP.NE.AND P0, PT, R3, 0x1, PT ;  /* 0x000000010300780c */ /* 0x000fe40003f05270 */
[----:B------:R-:W-:-:S11]  /*29180*/  IADD3 R7, -R7, RZ, RZ ;  /* 0x000000ff07077210 */ /* 0x000fd60007ffe1ff */
[----:B------:R-:W1:Y:S02]  /*29190*/  @P0 LDC.64 R4, c[0x0][0x9e8] ;  /* 0x00027a00ff040b82 */ /* 0x000e640000000a00 */
[----:B-1----:R-:W-:-:S05]  /*291a0*/  @P0 IMAD.HI.U32 R4, R7, R4, RZ ;  /* 0x0000000407040227 */ /* 0x002fca00078e00ff */
[----:B------:R-:W-:-:S04]  /*291b0*/  @P0 SHF.R.U32.HI R7, RZ, R5, R4 ;  /* 0x00000005ff070219 */ /* 0x000fc80000011604 */
[----:B------:R-:W-:Y:S01]  /*291c0*/  LOP3.LUT R0, RZ, R7, RZ, 0x33, !PT ;  /* 0x00000007ff007212 */ /* 0x000fe200078e33ff */
[----:B------:R-:W-:Y:S06]  /*291d0*/  BRA `(.L_x_5194) ;  /* 0x0000000000107947 */ /* 0x000fec0003800000 */
.L_x_5193:
[----:B------:R-:W-:-:S13]  /*291e0*/  ISETP.NE.AND P0, PT, R3, 0x1, PT ;  /* 0x000000010300780c */ /* 0x000fda0003f05270 */
[----:B------:R-:W1:Y:S02]  /*291f0*/  @P0 LDC.64 R4, c[0x0][0x9e8] ;  /* 0x00027a00ff040b82 */ /* 0x000e640000000a00 */
[----:B-1----:R-:W-:-:S05]  /*29200*/  @P0 IMAD.HI.U32 R4, R0, R4, RZ ;  /* 0x0000000400040227 */ /* 0x002fca00078e00ff */
[----:B------:R-:W-:-:S07]  /*29210*/  @P0 SHF.R.U32.HI R0, RZ, R5, R4 ;  /* 0x00000005ff000219 */ /* 0x000fce0000011604 */
.L_x_5194:
[----:B------:R-:W-:Y:S05]  /*29220*/  BSYNC B0 ;  /* 0x0000000000007941 */ /* 0x000fea0003800000 */
.L_x_5192:
[----:B------:R-:W-:-:S05]  /*29230*/  IMAD R5, R0, R3, R3 ;  /* 0x0000000300057224 */ /* 0x000fca00078e0203 */
[----:B------:R-:W-:-:S07]  /*29240*/  VIMNMX R2, R2, R5, PT ;  /* 0x0000000502027248 */ /* 0x000fce0003fe0100 */
.L_x_5191:
[----:B------:R-:W1:Y:S01]  /*29250*/  @P1 LDC R0, c[0x0][0x44c] ;  /* 0x00011300ff001b82 */ /* 0x000e620000000800 */
[----:B------:R-:W-:Y:S01]  /*29260*/  VIADD R2, R2, 0x5f ;  /* 0x0000005f02027836 */ /* 0x000fe20000000000 */
[----:B------:R-:W-:-:S03]  /*29270*/  ULDC UR4, c[0x0][0x9dc] ;  /* 0x0002770000047ab9 */ /* 0x000fc60000000800 */
[----:B------:R-:W-:-:S03]  /*29280*/  IMAD.HI R2, R2, 0x2aaaaaab, RZ ;  /* 0x2aaaaaab02027827 */ /* 0x000fc600078e02ff */
[----:B------:R-:W2:Y:S01]  /*29290*/  @P1 LDC R5, c[0x0][0x450] ;  /* 0x00011400ff051b82 */ /* 0x000ea20000000800 */
[----:B-1----:R-:W-:-:S04]  /*292a0*/  @P1 IMAD.HI.U32 R4, R25, R0, RZ ;  /* 0x0000000019041227 */ /* 0x002fc800078e00ff */
[----:B------:R-:W-:Y:S01]  /*292b0*/  IMAD.MOV.U32 R0, RZ, RZ, R25 ;  /* 0x000000ffff007224 */ /* 0x000fe200078e0019 */
[----:B--2---:R-:W-:Y:S02]  /*292c0*/  @P1 SHF.R.U32.HI R0, RZ, R5, R4 ;  /* 0x00000005ff001219 */ /* 0x004fe40000011604 */
[----:B------:R-:W-:-:S03]  /*292d0*/  SHF.R.U32.HI R5, RZ, 0x1f, R2 ;  /* 0x0000001fff057819 */ /* 0x000fc60000011602 */
[----:B------:R-:W-:Y:S01]  /*292e0*/  IMAD.IADD R9, R9, 0x1, R0 ;  /* 0x0000000109097824 */ /* 0x000fe200078e0200 */
[----:B------:R-:W-:-:S03]  /*292f0*/  LEA.HI.SX32 R2, R2, R5, 0x1c ;  /* 0x0000000502027211 */ /* 0x000fc600078fe2ff */
[----:B------:R-:W-:Y:S01]  /*29300*/  VIADD R0, R9, -UR4 ;  /* 0x8000000409007c36 */ /* 0x000fe20008000000 */
[----:B------:R-:W-:Y:S01]  /*29310*/  VIMNMX R19, R19, R2, PT ;  /* 0x0000000213137248 */ /* 0x000fe20003fe0100 */
        /* <DEDUP_REMOVED lines=11> */
.L_x_5197:
[----:B------:R-:W-:-:S13]  /*293d0*/  ISETP.NE.AND P0, PT, R3, 0x1, PT ;  /* 0x000000010300780c */ /* 0x000fda0003f05270 */
[----:B------:R-:W1:Y:S02]  /*293e0*/  @P0 LDC.64 R4, c[0x0][0x9e8] ;  /* 0x00027a00ff040b82 */ /* 0x000e640000000a00 */
[----:B-1----:R-:W-:-:S05]  /*293f0*/  @P0 IMAD.HI.U32 R4, R9, R4, RZ ;  /* 0x0000000409040227 */ /* 0x002fca00078e00ff */
[----:B------:R-:W-:-:S07]  /*29400*/  @P0 SHF.R.U32.HI R9, RZ, R5, R4 ;  /* 0x00000005ff090219 */ /* 0x000fce0000011604 */
.L_x_5198:
[----:B------:R-:W-:Y:S05]  /*29410*/  BSYNC B0 ;  /* 0x0000000000007941 */ /* 0x000fea0003800000 */
.L_x_5196:
[----:B------:R-:W-:-:S05]  /*29420*/  IMAD R3, R9, R3, RZ ;  /* 0x0000000309037224 */ /* 0x000fca00078e02ff */
[----:B------:R-:W-:-:S07]  /*29430*/  VIMNMX R0, R0, R3, !PT ;  /* 0x0000000300007248 */ /* 0x000fce0007fe0100 */
.L_x_5195:
[----:B------:R-:W-:Y:S01]  /*29440*/  ISETP.NE.AND P1, PT, R6, RZ, PT ;  /* 0x000000ff0600720c */ /* 0x000fe20003f25270 */
[----:B------:R-:W-:Y:S01]  /*29450*/  IMAD.HI R0, R0, 0x2aaaaaab, RZ ;  /* 0x2aaaaaab00007827 */ /* 0x000fe200078e02ff */
[----:B------:R-:W-:Y:S04]  /*29460*/  BSSY B0, `(.L_x_5199) ;  /* 0x0000023000007945 */ /* 0x000fe80003800000 */
[----:B------:R-:W-:-:S04]  /*29470*/  SHF.R.U32.HI R3, RZ, 0x1f, R0 ;  /* 0x0000001fff037819 */ /* 0x000fc80000011600 */
[----:B------:R-:W-:Y:S01]  /*29480*/  LEA.HI.SX32 R0, R0, R3, 0x1c ;  /* 0x0000000300007211 */ /* 0x000fe200078fe2ff */
[----:B------:R-:W-:Y:S02]  /*29490*/  IMAD.MOV.U32 R3, RZ, RZ, RZ ;  /* 0x000000ffff037224 */ /* 0x000fe400078e00ff */
[----:B------:R-:W1:Y:S01]  /*294a0*/  @!P1 LDC R6, c[0x0][0x9f0] ;  /* 0x00027c00ff069b82 */ /* 0x000e620000000800 */
[----:B------:R-:W-:-:S04]  /*294b0*/  VIMNMX R0, RZ, R0, !PT ;  /* 0x00000000ff007248 */ /* 0x000fc80007fe0100 */
[----:B------:R-:W-:-:S13]  /*294c0*/  ISETP.GT.AND P0, PT, R19, R0, PT ;  /* 0x000000001300720c */ /* 0x000fda0003f04270 */
[----:B------:R-:W-:Y:S05]  /*294d0*/  @!P0 BRA `(.L_x_5200) ;  /* 0x00000000006c8947 */ /* 0x000fea0003800000 */
[-C--:B-1----:R-:W-:Y:S01]  /*294e0*/  IABS R4, R6.reuse ;  /* 0x0000000600047213 */ /* 0x082fe20000000000 */
[----:B------:R-:W-:Y:S01]  /*294f0*/  IMAD.MOV.U32 R2, RZ, RZ, RZ ;  /* 0x000000ffff027224 */ /* 0x000fe200078e00ff */
[----:B------:R-:W-:Y:S02]  /*29500*/  IABS R8, R6 ;  /* 0x0000000600087213 */ /* 0x000fe40000000000 */
[----:B------:R-:W1:Y:S08]  /*29510*/  I2F.RP R5, R4 ;  /* 0x0000000400057306 */ /* 0x000e700000209400 */
[----:B-1----:R-:W1:Y:S02]  /*29520*/  MUFU.RCP R5, R5 ;  /* 0x0000000500057308 */ /* 0x002e640000001000 */
[----:B-1----:R-:W-:-:S06]  /*29530*/  IADD3 R7, R5, 0xffffffe, RZ ;  /* 0x0ffffffe05077810 */ /* 0x002fcc0007ffe0ff */
[----:B------:R1:W2:Y:S02]  /*29540*/  F2I.FTZ.U32.TRUNC.NTZ R3, R7 ;  /* 0x0000000700037305 */ /* 0x0002a4000021f000 */
[----:B-1----:R-:W-:Y:S02]  /*29550*/  IMAD.MOV R7, RZ, RZ, -R8 ;  /* 0x000000ffff077224 */ /* 0x002fe400078e0a08 */
[----:B--2---:R-:W-:-:S04]  /*29560*/  IMAD.MOV R9, RZ, RZ, -R3 ;  /* 0x000000ffff097224 */ /* 0x004fc800078e0a03 */
        /* <DEDUP_REMOVED lines=18> */
.L_x_5200:
[----:B------:R-:W-:Y:S05]  /*29690*/  BSYNC B0 ;  /* 0x0000000000007941 */ /* 0x000fea0003800000 */
.L_x_5199:
[-C--:B------:R-:W-:Y:S01]  /*296a0*/  IMAD R0, R10, R3.reuse, R0 ;  /* 0x000000030a007224 */ /* 0x080fe200078e0200 */
        /* <DEDUP_REMOVED lines=19> */
[----:B------:R-:W3:Y:S01]  /*297e0*/  POPC R7, R4 ;  /* 0x0000000400077309 */ /* 0x000ee20000000000 */
[----:B--2---:R-:W3:Y:S02]  /*297f0*/  SHFL.IDX PT, R0, R3, R0, 0x1f ;  /* 0x00001f0003007589 */ /* 0x004ee400000e0000 */
[----:B---3--:R-:W-:Y:S01]  /*29800*/  IADD3 R24, R0, UR38, R7 ;  /* 0x0000002600187c10 */ /* 0x008fe2000fffe007 */
[----:B------:R-:W-:Y:S06]  /*29810*/  BRA `(.L_x_5203) ;  /* 0x0000003400447947 */ /* 0x000fec0003800000 */
.L_x_5202:
        /* <DEDUP_REMOVED lines=10> */
[----:B------:R-:W2:Y:S01]  /*298c0*/  LDC.64 R2, c[0x4][R2] ;  /* 0x0100000002027b82 */ /* 0x000ea20000000a00 */
[----:B-1----:R-:W-:Y:S01]  /*298d0*/  IMAD.U32 R6, RZ, RZ, UR8 ;  /* 0x00000008ff067e24 */ /* 0x002fe2000f8e00ff */
[----:B0-----:R-:W-:Y:S01]  /*298e0*/  MOV R12, 0x1 ;  /* 0x00000001000c7802 */ /* 0x001fe20000000f00 */
[----:B------:R-:W-:Y:S02]  /*298f0*/  IMAD.U32 R7, RZ, RZ, UR9 ;  /* 0x00000009ff077e24 */ /* 0x000fe4000f8e00ff */
[----:B------:R-:W-:-:S02]  /*29900*/  IMAD.U32 R10, RZ, RZ, UR4 ;  /* 0x00000004ff0a7e24 */ /* 0x000fc4000f8e00ff */
[----:B------:R-:W-:Y:S02]  /*29910*/  IMAD.U32 R11, RZ, RZ, UR5 ;  /* 0x00000005ff0b7e24 */ /* 0x000fe4000f8e00ff */
[----:B------:R-:W-:Y:S02]  /*29920*/  IMAD.MOV.U32 R8, RZ, RZ, 0x70 ;  /* 0x00000070ff087424 */ /* 0x000fe400078e00ff */
[----:B------:R-:W-:-:S07]  /*29930*/  IMAD.MOV.U32 R13, RZ, RZ, RZ ;  /* 0x000000ffff0d7224 */ /* 0x000fce00078e00ff */
[----:B------:R-:W-:-:S07]  /*29940*/  LEPC R20, `(.L_x_5205) ;  /* 0x000000001014794e */ /* 0x000fce0000000000 */
[----:B--2---:R-:W-:Y:S05]  /*29950*/  CALL.ABS.NOINC R2 ;  /* 0x0000000002007343 */ /* 0x004fea0003c00000 */
.L_x_5205:
[----:B------:R-:W-:Y:S05]  /*29960*/  BSYNC B6 ;  /* 0x0000000000067941 */ /* 0x000fea0003800000 */
.L_x_5204:
        /* <DEDUP_REMOVED lines=11> */
[----:B------:R-:W-:Y:S02]  /*29a20*/  IMAD.U32 R5, RZ, RZ, UR7 ;  /* 0x00000007ff057e24 */ /* 0x000fe4000f8e00ff */
[----:B-1----:R-:W-:Y:S02]  /*29a30*/  IMAD.U32 R6, RZ, RZ, UR8 ;  /* 0x00000008ff067e24 */ /* 0x002fe4000f8e00ff */
[----:B------:R-:W-:-:S02]  /*29a40*/  IMAD.U32 R10, RZ, RZ, UR4 ;  /* 0x00000004ff0a7e24 */ /* 0x000fc4000f8e00ff */
[----:B------:R-:W-:Y:S02]  /*29a50*/  IMAD.U32 R11, RZ, RZ, UR5 ;  /* 0x00000005ff0b7e24 */ /* 0x000fe4000f8e00ff */
[----:B------:R-:W-:Y:S02]  /*29a60*/  IMAD.MOV.U32 R8, RZ, RZ, 0x70 ;  /* 0x00000070ff087424 */ /* 0x000fe400078e00ff */
[----:B0-----:R-:W-:Y:S02]  /*29a70*/  IMAD.MOV.U32 R12, RZ, RZ, 0x1 ;  /* 0x00000001ff0c7424 */ /* 0x001fe400078e00ff */
[----:B--2---:R-:W-:-:S07]  /*29a80*/  IMAD.MOV.U32 R13, RZ, RZ, RZ ;  /* 0x000000ffff0d7224 */ /* 0x004fce00078e00ff */
[----:B------:R-:W-:-:S07]  /*29a90*/  LEPC R20, `(.L_x_5208) ;  /* 0x000000001014794e */ /* 0x000fce0000000000 */
[----:B---3--:R-:W-:Y:S05]  /*29aa0*/  CALL.ABS.NOINC R2 ;  /* 0x0000000002007343 */ /* 0x008fea0003c00000 */
.L_x_5208:
[----:B------:R0:W1:Y:S01]  /*29ab0*/  LDC.64 R2, c[0x4][R18] ;  /* 0x0100000012027b82 */ /* 0x0000620000000a00 */
[----:B------:R-:W-:Y:S01]  /*29ac0*/  ULDC.64 UR4, c[0x4][0x138] ;  /* 0x01004e0000047ab9 */ /* 0x000fe20000000a00 */
[----:B------:R-:W-:Y:S01]  /*29ad0*/  ULDC.64 UR6, c[0x4][0x140] ;  /* 0x0100500000067ab9 */ /* 0x000fe20000000a00 */
[----:B------:R-:W-:Y:S01]  /*29ae0*/  ULDC.64 UR8, c[0x4][0x80] ;  /* 0x0100200000087ab9 */ /* 0x000fe20000000a00 */
[----:B------:R-:W-:Y:S01]  /*29af0*/  MOV R4, UR4 ;  /* 0x0000000400047c02 */ /* 0x000fe20008000f00 */
[----:B------:R-:W-:Y:S01]  /*29b00*/  IMAD.U32 R5, RZ, RZ, UR5 ;  /* 0x00000005ff057e24 */ /* 0x000fe2000f8e00ff */
[----:B------:R-:W-:Y:S01]  /*29b10*/  MOV R8, 0x70 ;  /* 0x0000007000087802 */ /* 0x000fe20000000f00 */
[----:B------:R-:W-:Y:S02]  /*29b20*/  IMAD.U32 R6, RZ, RZ, UR6 ;  /* 0x00000006ff067e24 */ /* 0x000fe4000f8e00ff */
[----:B------:R-:W-:Y:S02]  /*29b30*/  IMAD.U32 R7, RZ, RZ, UR7 ;  /* 0x00000007ff077e24 */ /* 0x000fe4000f8e00ff */
[----:B------:R-:W-:-:S02]  /*29b40*/  IMAD.U32 R10, RZ, RZ, UR8 ;  /* 0x00000008ff0a7e24 */ /* 0x000fc4000f8e00ff */
[----:B------:R-:W-:Y:S02]  /*29b50*/  IMAD.U32 R11, RZ, RZ, UR9 ;  /* 0x00000009ff0b7e24 */ /* 0x000fe4000f8e00ff */
[----:B------:R-:W-:Y:S02]  /*29b60*/  IMAD.MOV.U32 R12, RZ, RZ, 0x1 ;  /* 0x00000001ff0c7424 */ /* 0x000fe400078e00ff */
[----:B0-----:R-:W-:-:S07]  /*29b70*/  IMAD.MOV.U32 R13, RZ, RZ, RZ ;  /* 0x000000ffff0d7224 */ /* 0x001fce00078e00ff */
[----:B------:R-:W-:-:S07]  /*29b80*/  LEPC R20, `(.L_x_5207) ;  /* 0x000000001014794e */ /* 0x000fce0000000000 */
[----:B-1----:R-:W-:Y:S05]  /*29b90*/  CALL.ABS.NOINC R2 ;  /* 0x0000000002007343 */ /* 0x002fea0003c00000 */
.L_x_5207:
[----:B------:R-:W-:Y:S05]  /*29ba0*/  BSYNC B6 ;  /* 0x0000000000067941 */ /* 0x000fea0003800000 */
.L_x_5206:
[----:B------:R-:W-:Y:S01]  /*29bb0*/  ULDC.64 UR4, c[0x0][0x9f8] ;  /* 0x00027e0000047ab9 */ /* 0x000fe20000000a00 */
[----:B------:R-:W2:Y:S01]  /*29bc0*/  LDL R20, [R1+0x4] ;  /* 0x0000040001147983 */ /* 0x000ea20000100800 */
[----:B------:R-:W-:-:S03]  /*29bd0*/  ISETP.NE.U32.AND P0, PT, RZ, UR4, PT ;  /* 0x00000004ff007c0c */ /* 0x000fc6000bf05070 */
[----:B------:R-:W3:Y:S01]  /*29be0*/  LDL R19, [R1+0xc] ;  /* 0x00000c0001137983 */ /* 0x000ee20000100800 */
[----:B------:R-:W-:Y:S01]  /*29bf0*/  ISETP.NE.AND.EX P0, PT, RZ, UR5, PT, P0 ;  /* 0x00000005ff007c0c */ /* 0x000fe2000bf05300 */
[----:B------:R-:W-:Y:S01]  /*29c00*/  IMAD.MOV.U32 R32, RZ, RZ, R27 ;  /* 0x000000ffff207224 */ /* 0x000fe200078e001b */
[----:B------:R-:W4:Y:S01]  /*29c10*/  LDC R0, c[0x0][0x430] ;  /* 0x00010c00ff007b82 */ /* 0x000f220000000800 */
[----:B------:R-:W0:Y:S01]  /*29c20*/  S2R R18, SR_TID.X ;  /* 0x0000000000127919 */ /* 0x000e220000002100 */
[----:B------:R-:W-:Y:S01]  /*29c30*/  VIADD R22, R22, 0xffffffff ;  /* 0xffffffff16167836 */ /* 0x000fe20000000000 */
[----:B------:R-:W-:Y:S01]  /*29c40*/  LOP3.LUT R16, R16, 0xfffffff7, RZ, 0xc0, !PT ;  /* 0xfffffff710107812 */ /* 0x000fe200078ec0ff */
[----:B------:R-:W-:-:S07]  /*29c50*/  ULDC UR4, c[0x0][0x2f4] ;  /* 0x0000bd0000047ab9 */ /* 0x000fce0000000800 */
[----:B------:R-:W1:Y:S01]  /*29c60*/  @P0 LDC.64 R2, c[0x0][0x9f8] ;  /* 0x00027e00ff020b82 */ /* 0x000e620000000a00 */
[----:B0-----:R-:W-:Y:S01]  /*29c70*/  LOP3.LUT R18, R18, 0x7f, RZ, 0xc0, !PT ;  /* 0x0000007f12127812 */ /* 0x001fe200078ec0ff */
[----:B-1----:R-:W-:-:S05]  /*29c80*/  @P0 IMAD.WIDE R2, R27, 0x4, R2 ;  /* 0x000000041b020825 */ /* 0x002fca00078e0202 */
[----:B------:R0:W3:Y:S01]  /*29c90*/  @P0 LDG.E R32, desc[UR60][R2.64] ;  /* 0x0000003c02200981 */ /* 0x0000e2000c1e1900 */
[----:B------:R-:W-:Y:S02]  /*29ca0*/  SHF.R.U32.HI R21, RZ, 0x3, R18 ;  /* 0x00000003ff157819 */ /* 0x000fe40000011612 */
[----:B----4-:R-:W-:Y:S01]  /*29cb0*/  ISETP.NE.AND P1, PT, R0, 0x1, PT ;  /* 0x000000010000780c */ /* 0x010fe20003f25270 */
[----:B------:R-:W1:-:S12]  /*29cc0*/  S2R R18, SR_TID.X ;  /* 0x0000000000127919 */ /* 0x000e580000002100 */
[----:B------:R-:W4:Y:S08]  /*29cd0*/  @P1 LDC R6, c[0x0][0x434] ;  /* 0x00010d00ff061b82 */ /* 0x000f300000000800 */
[----:B------:R-:W0:Y:S01]  /*29ce0*/  @P1 LDC R7, c[0x0][0x438] ;  /* 0x00010e00ff071b82 */ /* 0x000e220000000800 */
[----:B-1----:R-:W-:-:S05]  /*29cf0*/  IMAD.SHL.U32 R18, R18, 0x10, RZ ;  /* 0x0000001012127824 */ /* 0x002fca00078e00ff */
[----:B------:R-:W-:-:S05]  /*29d00*/  LOP3.LUT R18, R21, 0x70, R18, 0xf8, !PT ;  /* 0x0000007015127812 */ /* 0x000fca00078ef812 */
[----:B------:R-:W-:Y:S01]  /*29d10*/  IMAD R5, R22, 0x60, R18 ;  /* 0x0000006016057824 */ /* 0x000fe200078e0212 */
[----:B------:R-:W-:Y:S01]  /*29d20*/  ISETP.GE.AND P3, PT, R33, UR4, PT ;  /* 0x0000000421007c0c */ /* 0x000fe2000bf66270 */
[----:B------:R-:W-:-:S03]  /*29d30*/  UMOV UR5, 0xffffffff ;  /* 0xffffffff00057882 */ /* 0x000fc60000000000 */
[----:B--2---:R-:W-:-:S04]  /*29d40*/  ISETP.GE.AND P0, PT, R5, R20, PT ;  /* 0x000000140500720c */ /* 0x004fc80003f06270 */
[----:B------:R-:W-:Y:S02]  /*29d50*/  ISETP.GT.U32.OR P0, PT, R18, 0x5f, P0 ;  /* 0x0000005f1200780c */ /* 0x000fe40000704470 */
[----:B---3--:R-:W-:-:S05]  /*29d60*/  IADD3 R5, R5, R19, RZ ;  /* 0x0000001305057210 */ /* 0x008fca0007ffe0ff */
[----:B----4-:R-:W-:-:S04]  /*29d70*/  @P1 IMAD.HI.U32 R6, R5, R6, RZ ;  /* 0x0000000605061227 */ /* 0x010fc800078e00ff */
[----:B------:R-:W-:Y:S01]  /*29d80*/  IMAD.MOV.U32 R4, RZ, RZ, R5 ;  /* 0x000000ffff047224 */ /* 0x000fe200078e0005 */
[----:B0-----:R-:W-:Y:S01]  /*29d90*/  @P1 SHF.R.U32.HI R4, RZ, R7, R6 ;  /* 0x00000007ff041219 */ /* 0x001fe20000011606 */
[----:B------:R-:W0:Y:S04]  /*29da0*/  @!P0 LDC.64 R2, c[0x0][0x428] ;  /* 0x00010a00ff028b82 */ /* 0x000e280000000a00 */
[----:B------:R-:W-:-:S04]  /*29db0*/  IMAD.MOV R6, RZ, RZ, -R4 ;  /* 0x000000ffff067224 */ /* 0x000fc800078e0a04 */
[----:B------:R-:W-:Y:S01]  /*29dc0*/  IMAD R0, R0, R6, R5 ;  /* 0x0000000600007224 */ /* 0x000fe200078e0205 */
[----:B------:R-:W-:Y:S02]  /*29dd0*/  @!P0 SHF.R.S32.HI R5, RZ, 0x1f, R4 ;  /* 0x0000001fff058819 */ /* 0x000fe40000011404 */
[----:B------:R-:W-:Y:S01]  /*29de0*/  SHF.R.S32.HI R8, RZ, 0x1f, R32 ;  /* 0x0000001fff087819 */ /* 0x000fe20000011420 */
[----:B0-----:R-:W-:-:S04]  /*29df0*/  @!P0 IMAD.WIDE.U32 R4, R32, R2, R4 ;  /* 0x0000000220048225 */ /* 0x001fc800078e0004 */
[----:B------:R-:W-:Y:S01]  /*29e00*/  @!P0 IMAD R6, R8, R2, RZ ;  /* 0x0000000208068224 */ /* 0x000fe200078e02ff */
[----:B------:R0:W-:Y:S03]  /*29e10*/  STL [R1+0x10], R8 ;  /* 0x0000100801007387 */ /* 0x0001e60000100800 */
[----:B------:R-:W-:Y:S02]  /*29e20*/  @!P0 IMAD R6, R32, R3, R6 ;  /* 0x0000000320068224 */ /* 0x000fe400078e0206 */
[----:B------:R-:W1:Y:S02]  /*29e30*/  @!P0 LDC.64 R2, c[0x0][0x418] ;  /* 0x00010600ff028b82 */ /* 0x000e640000000a00 */
[----:B------:R-:W-:Y:S02]  /*29e40*/  @!P0 IMAD.IADD R6, R5, 0x1, R6 ;  /* 0x0000000105068824 */ /* 0x000fe400078e0206 */
[----:B------:R-:W-:Y:S01]  /*29e50*/  IMAD.U32 R5, RZ, RZ, UR39 ;  /* 0x00000027ff057e24 */ /* 0x000fe2000f8e00ff */
[----:B-1----:R-:W-:-:S04]  /*29e60*/  @!P0 LEA R2, P1, R4, R2, 0x2 ;  /* 0x0000000204028211 */ /* 0x002fc800078210ff */
[----:B------:R-:W-:Y:S01]  /*29e70*/  @!P0 LEA.HI.X R3, R4, R3, R6, 0x2, P1 ;  /* 0x0000000304038211 */ /* 0x000fe200008f1406 */
[----:B------:R-:W-:-:S06]  /*29e80*/  IMAD.MOV.U32 R4, RZ, RZ, RZ ;  /* 0x000000ffff047224 */ /* 0x000fcc00078e00ff */
[----:B------:R0:W5:Y:S01]  /*29e90*/  @!P0 LDG.E R4, desc[UR60][R2.64] ;  /* 0x0000003c02048981 */ /* 0x000162000c1e1900 */
[----:B------:R-:W-:Y:S02]  /*29ea0*/  ISETP.GT.U32.AND P0, PT, R18, 0x5f, PT ;  /* 0x0000005f1200780c */ /* 0x000fe40003f04070 */
[----:B------:R-:W-:Y:S02]  /*29eb0*/  ISETP.NE.AND P2, PT, R5, 0x3, PT ;  /* 0x000000030500780c */ /* 0x000fe40003f45270 */
[----:B------:R-:W-:-:S09]  /*29ec0*/  ISETP.GE.AND P1, PT, R36, UR4, PT ;  /* 0x0000000424007c0c */ /* 0x000fd2000bf26270 */
[----:B------:R-:W-:Y:S02]  /*29ed0*/  @P0 LOP3.LUT R16, R16, 0x8, RZ, 0xfc, !PT ;  /* 0x0000000810100812 */ /* 0x000fe400078efcff */
[----:B------:R-:W-:Y:S02]  /*29ee0*/  ISETP.GE.AND P0, PT, R34, UR4, PT ;  /* 0x0000000422007c0c */ /* 0x000fe4000bf06270 */
[----:B------:R-:W-:-:S04]  /*29ef0*/  LOP3.LUT R16, R16, 0xffffffef, RZ, 0xc0, !PT ;  /* 0xffffffef10107812 */ /* 0x000fc800078ec0ff */
[----:B------:R-:W-:-:S04]  /*29f00*/  @P2 LOP3.LUT R16, R16, 0x10, RZ, 0xfc, !PT ;  /* 0x0000001010102812 */ /* 0x000fc800078efcff */
[----:B------:R-:W-:-:S04]  /*29f10*/  LOP3.LUT R16, R16, 0xfffffffb, RZ, 0xc0, !PT ;  /* 0xfffffffb10107812 */ /* 0x000fc800078ec0ff */
[----:B------:R-:W-:-:S04]  /*29f20*/  @P3 LOP3.LUT R16, R16, 0x4, RZ, 0xfc, !PT ;  /* 0x0000000410103812 */ /* 0x000fc800078efcff */
[----:B------:R-:W-:-:S04]  /*29f30*/  LOP3.LUT R16, R16, 0xfffffffe, RZ, 0xc0, !PT ;  /* 0xfffffffe10107812 */ /* 0x000fc800078ec0ff */
[----:B------:R-:W-:-:S04]  /*29f40*/  LOP3.LUT R16, R16, 0xfffffffd, RZ, 0xc0, !PT ;  /* 0xfffffffd10107812 */ /* 0x000fc800078ec0ff */
[----:B------:R-:W-:-:S04]  /*29f50*/  @P1 LOP3.LUT R16, R16, 0x2, RZ, 0xfc, !PT ;  /* 0x0000000210101812 */ /* 0x000fc800078efcff */
[----:B------:R-:W-:Y:S01]  /*29f60*/  @P0 LOP3.LUT R16, R16, 0x1, RZ, 0xfc, !PT ;  /* 0x0000000110100812 */ /* 0x000fe200078efcff */
[----:B0-----:R-:W-:Y:S06]  /*29f70*/  BRA.DIV UR5, `(.L_x_5209) ;  /* 0x0000005605d47947 */ /* 0x001fec000b800000 */
.L_x_5338:
[----:B------:R-:W-:Y:S05]  /*29f80*/  @!P2 BRA `(.L_x_5210) ;  /* 0x000000000004a947 */ /* 0x000fea0003800000 */
[----:B------:R-:W-:Y:S01]  /*29f90*/  BPT.TRAP 0x1 ;  /* 0x000000040000795c */ /* 0x000fe20000300000 */
.L_x_5210:
        /* <DEDUP_REMOVED lines=23> */
.L_x_5339:
[----:B------:R-:W-:Y:S05]  /*2a110*/  BSYNC B0 ;  /* 0x0000000000007941 */ /* 0x000fea0003800000 */
.L_x_5211:
        /* <DEDUP_REMOVED lines=11> */
[----:B------:R-:W-:-:S02]  /*2a1d0*/  IMAD R6, R6, UR4, RZ ;  /* 0x0000000406067c24 */ /* 0x000fc4000f8e02ff */
        /* <DEDUP_REMOVED lines=19> */
[----:B------:R-:W1:Y:S01]  /*2a310*/  SHFL.IDX PT, R2, R0, RZ, 0x181f ;  /* 0x00181fff00027589 */ /* 0x000e6200000e0000 */
[----:B0-----:R-:W-:-:S04]  /*2a320*/  @P0 LEA R3, P1, R33, R3, 0x1 ;  /* 0x0000000321030211 */ /* 0x001fc800078208ff */
[----:B-1----:R-:W-:Y:S02]  /*2a330*/  @P0 IADD3.X R2, RZ, R2, RZ, P1, !PT ;  /* 0x00000002ff020210 */ /* 0x002fe40000ffe4ff */
[----:B------:R-:W-:Y:S02]  /*2a340*/  ISETP.GE.AND P1, PT, R6, 0x11, PT ;  /* 0x000000110600780c */ /* 0x000fe40003f26270 */
        /* <DEDUP_REMOVED lines=56> */
.L_x_5353:
        /* <DEDUP_REMOVED lines=12> */
.L_x_5214:
        /* <DEDUP_REMOVED lines=10> */
.L_x_5215:
[----:B------:R2:W-:Y:S02]  /*2a830*/  SYNCS.ARRIVE.TRANS64.A1T0 RZ, [R7+URZ+0x30830], RZ ;  /* 0x030830ff07ff79a7 */ /* 0x0005e4000810003f */
[----:B------:R-:W-:Y:S05]  /*2a840*/  WARPSYNC.ALL ;  /* 0x0000000000007948 */ /* 0x000fea0003800000 */
[----:B------:R-:W-:Y:S01]  /*2a850*/  ULDC.64 UR4, c[0x0][0xa00] ;  /* 0x0002800000047ab9 */ /* 0x000fe20000000a00 */
[----:B------:R-:W-:Y:S01]  /*2a860*/  SHF.R.S32.HI R0, RZ, 0x1f, R27 ;  /* 0x0000001fff007819 */ /* 0x000fe2000001141b */
[----:B------:R-:W-:Y:S01]  /*2a870*/  BSSY B6, `(.L_x_5216) ;  /* 0x0000022000067945 */ /* 0x000fe20003800000 */
[----:B------:R-:W-:Y:S01]  /*2a880*/  BAR.SYNC.DEFER_BLOCKING 0x8, 0x180 ;  /* 0x0206000000007b1d */ /* 0x000fe20000010000 */
[----:B------:R-:W-:Y:S02]  /*2a890*/  ISETP.NE.U32.AND P0, PT, RZ, UR4, PT ;  /* 0x00000004ff007c0c */ /* 0x000fe4000bf05070 */
[----:B-1----:R-:W-:-:S02]  /*2a8a0*/  IADD3 R2, R17, 0x12400, RZ ;  /* 0x0001240011027810 */ /* 0x002fc40007ffe0ff */
[----:B------:R-:W-:Y:S01]  /*2a8b0*/  ISETP.NE.AND.EX P0, PT, RZ, UR5, PT, P0 ;  /* 0x00000005ff007c0c */ /* 0x000fe2000bf05300 */
[----:B------:R-:W-:Y:S02]  /*2a8c0*/  ULDC.64 UR4, c[0x0][0x298] ;  /* 0x0000a60000047ab9 */ /* 0x000fe40000000a00 */
[----:B0-----:R-:W-:Y:S01]  /*2a8d0*/  IMAD.WIDE.U32 R4, R35, UR4, RZ ;  /* 0x0000000423047c25 */ /* 0x001fe2000f8e00ff */
[----:B------:R-:W-:Y:S02]  /*2a8e0*/  SEL R3, R0, RZ, !P0 ;  /* 0x000000ff00037207 */ /* 0x000fe40004000000 */
[----:B------:R-:W-:Y:S02]  /*2a8f0*/  SEL R0, R27, RZ, !P0 ;  /* 0x000000ff1b007207 */ /* 0x000fe40004000000 */
[----:B------:R-:W-:Y:S01]  /*2a900*/  LOP3.LUT P0, RZ, R2, 0x3ff, RZ, 0xc0, !PT ;  /* 0x000003ff02ff7812 */ /* 0x000fe2000780c0ff */
[----:B------:R-:W-:Y:S04]  /*2a910*/  STL [R1+0x2c], R3 ;  /* 0x00002c0301007387 */ /* 0x000fe80000100800 */
        /* <DEDUP_REMOVED lines=23> */
.L_x_5217:
[----:B------:R-:W-:Y:S05]  /*2aa90*/  BSYNC B6 ;  /* 0x0000000000067941 */ /* 0x000fea0003800000 */
.L_x_5216:
[----:B------:R-:W3:Y:S01]  /*2aaa0*/  LDL.LU R20, [R1+0x2c] ;  /* 0x00002c0001147983 */ /* 0x000ee20000300800 */
[----:B------:R-:W-:Y:S01]  /*2aab0*/  ULDC.64 UR4, c[0x0][0x2d8] ;  /* 0x0000b60000047ab9 */ /* 0x000fe20000000a00 */
[----:B------:R-:W0:Y:S02]  /*2aac0*/  LDC R6, c[0x0][0x448] ;  /* 0x00011200ff067b82 */ /* 0x000e240000000800 */
[----:B------:R-:W4:Y:S04]  /*2aad0*/  LDL.LU R21, [R1+0x20] ;  /* 0x0000200001157983 */ /* 0x000f280000300800 */
[----:B------:R-:W3:Y:S04]  /*2aae0*/  LDL.LU.64 R2, [R1+0x18] ;  /* 0x0000180001027983 */ /* 0x000ee80000300a00 */
[----:B------:R1:W5:Y:S01]  /*2aaf0*/  LDL R8, [R1] ;  /* 0x0000000001087983 */ /* 0x0003620000100800 */
[----:B0-----:R-:W-:-:S13]  /*2ab00*/  ISETP.NE.AND P0, PT, R6, 0x1, PT ;  /* 0x000000010600780c */ /* 0x001fda0003f05270 */
[----:B--2---:R-:W0:Y:S01]  /*2ab10*/  @P0 LDC R7, c[0x0][0x44c] ;  /* 0x00011300ff070b82 */ /* 0x004e220000000800 */
[----:B---3--:R-:W-:Y:S02]  /*2ab20*/  IMAD.MOV.U32 R3, RZ, RZ, R35 ;  /* 0x000000ffff037224 */ /* 0x008fe400078e0023 */
[----:B------:R-:W-:-:S04]  /*2ab30*/  IMAD.WIDE.U32 R2, R26, UR4, R2 ;  /* 0x000000041a027c25 */ /* 0x000fc8000f8e0002 */
[----:B------:R-:W-:Y:S01]  /*2ab40*/  IMAD R3, R26, UR5, R3 ;  /* 0x000000051a037c24 */ /* 0x000fe2000f8e0203 */
[----:B------:R-:W-:Y:S02]  /*2ab50*/  ULDC.64 UR4, c[0x0][0x2e0] ;  /* 0x0000b80000047ab9 */ /* 0x000fe40000000a00 */
[----:B------:R-:W-:Y:S02]  /*2ab60*/  IMAD R0, R20, UR4, RZ ;  /* 0x0000000414007c24 */ /* 0x000fe4000f8e02ff */
[----:B------:R-:W2:Y:S01]  /*2ab70*/  S2R R20, SR_TID.X ;  /* 0x0000000000147919 */ /* 0x000ea20000002100 */
[----:B----4-:R-:W-:-:S04]  /*2ab80*/  IMAD.WIDE.U32 R2, R21, UR4, R2 ;  /* 0x0000000415027c25 */ /* 0x010fc8000f8e0002 */
[----:B------:R-:W-:Y:S01]  /*2ab90*/  IMAD R0, R21, UR5, R0 ;  /* 0x0000000515007c24 */ /* 0x000fe2000f8e0200 */
[----:B------:R-:W-:-:S04]  /*2aba0*/  ULDC.64 UR4, c[0x0][0x2d0] ;  /* 0x0000b40000047ab9 */ /* 0x000fc80000000a00 */
[----:B------:R-:W-:Y:S02]  /*2abb0*/  IADD3 R3, R3, R0, RZ ;  /* 0x0000000003037210 */ /* 0x000fe40007ffe0ff */
[----:B------:R-:W3:Y:S01]  /*2abc0*/  @P0 LDC R0, c[0x0][0x450] ;  /* 0x00011400ff000b82 */ /* 0x000ee20000000800 */
[----:B--2---:R-:W-:-:S04]  /*2abd0*/  LOP3.LUT R20, R20, 0x7f, RZ, 0xc0, !PT ;  /* 0x0000007f14147812 */ /* 0x004fc800078ec0ff */
[----:B------:R-:W-:Y:S02]  /*2abe0*/  SHF.R.U32.HI R21, RZ, 0x3, R20 ;  /* 0x00000003ff157819 */ /* 0x000fe40000011614 */
[----:B------:R-:W2:Y:S02]  /*2abf0*/  S2R R20, SR_TID.X ;  /* 0x0000000000147919 */ /* 0x000ea40000002100 */
[----:B--2---:R-:W-:-:S05]  /*2ac00*/  IMAD.SHL.U32 R20, R20, 0x10, RZ ;  /* 0x0000001014147824 */ /* 0x004fca00078e00ff */
[----:B------:R-:W-:-:S05]  /*2ac10*/  LOP3.LUT R20, R21, 0x70, R20, 0xf8, !PT ;  /* 0x0000007015147812 */ /* 0x000fca00078ef814 */
[----:B------:R-:W-:-:S04]  /*2ac20*/  IMAD.IADD R5, R20, 0x1, R25 ;  /* 0x0000000114057824 */ /* 0x000fc800078e0219 */
        /* <DEDUP_REMOVED lines=20> */
[----:B0-----:R-:W-:Y:S02]  /*2ad70*/  LOP3.LUT R20, R20, 0x7f, RZ, 0xc0, !PT ;  /* 0x0000007f14147812 */ /* 0x001fe400078ec0ff */
[----:B------:R-:W-:Y:S01]  /*2ad80*/  LEA.HI.X R4, R2, UR5, R3, 0x1, P0 ;  /* 0x0000000502047c11 */ /* 0x000fe200080f0c03 */
[----:B------:R-:W-:Y:S01]  /*2ad90*/  UMOV UR5, 0xffffffff ;  /* 0xffffffff00057882 */ /* 0x000fe20000000000 */
[----:B------:R-:W-:-:S02]  /*2ada0*/  ISETP.GE.AND P3, PT, R33, UR4, PT ;  /* 0x0000000421007c0c */ /* 0x000fc4000bf66270 */
[----:B------:R-:W-:Y:S02]  /*2adb0*/  ISETP.GE.AND P2, PT, R36, UR4, PT ;  /* 0x0000000424007c0c */ /* 0x000fe4000bf46270 */
[----:B------:R-:W-:Y:S02]  /*2adc0*/  ISETP.GE.AND P0, PT, R34, UR4, PT ;  /* 0x0000000422007c0c */ /* 0x000fe4000bf06270 */
[----:B------:R-:W-:Y:S01]  /*2add0*/  SHF.R.U32.HI R9, RZ, 0x3, R20 ;  /* 0x00000003ff097819 */ /* 0x000fe20000011614 */
[----:B-1----:R-:W-:Y:S10]  /*2ade0*/  BRA.DIV UR5, `(.L_x_5218) ;  /* 0x0000005205b47947 */ /* 0x002ff4000b800000 */
        /* <DEDUP_REMOVED lines=10> */
[----:B-----5:R-:W-:Y:S04]  /*2ae90*/  @!P1 LDGSTS.E.BYPASS.LTC128B.128 [R8+0x12400], desc[UR60][R2.64], !P3 ;  /* 0x1240000002089fae */ /* 0x020fe8000d901d7c */
        /* <DEDUP_REMOVED lines=12> */
[----:B------:R1:W-:Y:S01]  /*2af60*/  @!P1 LDGSTS.E.BYPASS.LTC128B.128 [R8+0x1ac00], desc[UR60][R2.64+0x100], !P0 ;  /* 0x1ac0010002089fae */ /* 0x0003e2000c101d7c */
[----:B------:R-:W-:Y:S02]  /*2af70*/  ISETP.GE.AND P1, PT, R6, R31, PT ;  /* 0x0000001f0600720c */ /* 0x000fe40003f26270 */
[----:B------:R-:W-:Y:S01]  /*2af80*/  IADD3 R6, R25, 0x30, RZ ;  /* 0x0000003019067810 */ /* 0x000fe20007ffe0ff */
        /* <DEDUP_REMOVED lines=53> */
.L_x_5370:
        /* <DEDUP_REMOVED lines=12> */
.L_x_5220:
[----:B------:R-:W-:Y:S05]  /*2b3a0*/  BSYNC B0 ;  /* 0x0000000000007941 */ /* 0x000fea0003800000 */
.L_x_5219:
[----:B------:R-:W-:Y:S01]  /*2b3b0*/  NOP ;  /* 0x0000000000007918 */ /* 0x000fe20000000000 */
[----:B------:R-:W-:-:S13]  /*2b3c0*/  PLOP3.LUT P0, PT, PT, PT, PT, 0x80, 0x0 ;  /* 0x000000000000781c */ /* 0x000fda0003f0f070 */
.L_x_5221:
[----:B------:R-:W-:Y:S02]  /*2b3d0*/  PLOP3.LUT P1, PT, P1, P0, PT, 0xa2, 0x0 ;  /* 0x000000000000781c */ /* 0x000fe40000f21472 */
[----:B------:R-:W-:-:S08]  /*2b3e0*/  @P0 R2UR P1, UR4, R17 ;  /* 0x00000000110402ca */ /* 0x000fd00000020000 */
[----:B------:R-:W-:-:S05]  /*2b3f0*/  @P0 PLOP3.LUT P0, PT, P1, PT, PT, 0x80, 0x0 ;  /* 0x000000000000081c */ /* 0x000fca0000f0f070 */
[----:B------:R-:W-:Y:S01]  /*2b400*/  @!P1 SYNCS.ARRIVE.TRANS64.RED.A0T1 RZ, [UR4+0x30800], RZ ;  /* 0x030800ffffff99a7 */ /* 0x000fe20008200404 */
[----:B------:R-:W-:Y:S07]  /*2b410*/  @!P1 ARRIVES.LDGSTSBAR.64.TRANSCNT [UR4+0x30800] ;  /* 0x03080000ff0099b0 */ /* 0x000fee0008000a84 */
[----:B------:R-:W-:Y:S05]  /*2b420*/  @P0 BRA.U.ANY `(.L_x_5221) ;  /* 0xfffffffd00e80947 */ /* 0x000fea000393ffff */
[----:B0-----:R-:W3:Y:S02]  /*2b430*/  LDL.LU R2, [R1+0x28] ;  /* 0x0000280001027983 */ /* 0x001ee40000300800 */
[----:B---3--:R-:W-:-:S04]  /*2b440*/  IADD3 R2, R2, 0x1, RZ ;  /* 0x0000000102027810 */ /* 0x008fc80007ffe0ff */
[----:B------:R-:W-:Y:S01]  /*2b450*/  LEA.HI R0, R2, R2, RZ, 0x1 ;  /* 0x0000000202007211 */ /* 0x000fe200078f08ff */
[----:B------:R0:W-:Y:S03]  /*2b460*/  STL [R1+0x28], R2 ;  /* 0x0000280201007387 */ /* 0x0001e60000100800 */
        /* <DEDUP_REMOVED lines=8> */
[----:B---3--:R-:W-:Y:S02]  /*2b4f0*/  VIADD R6, R2, 0xfffffffe ;  /* 0xfffffffe02067836 */ /* 0x008fe40000000000 */
[----:B01----:R-:W-:Y:S05]  /*2b500*/  @!P0 BRA `(.L_x_5223) ;  /* 0x0000005400888947 */ /* 0x003fea0003800000 */
.L_x_5371:
[----:B------:R-:W-:Y:S05]  /*2b510*/  BSYNC B0 ;  /* 0x0000000000007941 */ /* 0x000fea0003800000 */
.L_x_5222:
[----:B------:R-:W3:Y:S01]  /*2b520*/  LDL R2, [R1+0x8] ;  /* 0x0000080001027983 */ /* 0x000ee20000100800 */
        /* <DEDUP_REMOVED lines=10> */
.L_x_5238:
[----:B------:R-:W3:Y:S01]  /*2b5d0*/  LDL R4, [R1+0xc] ;  /* 0x00000c0001047983 */ /* 0x000ee20000100800 */
[----:B------:R-:W1:Y:S03]  /*2b5e0*/  LDC R7, c[0x0][0x430] ;  /* 0x00010c00ff077b82 */ /* 0x000e660000000800 */
[----:B------:R-:W4:Y:S01]  /*2b5f0*/  LDL R8, [R1+0x10] ;  /* 0x0000100001087983 */ /* 0x000f220000100800 */
[----:B0-----:R-:W0:Y:S02]  /*2b600*/  S2R R0, SR_TID.X ;  /* 0x0000000000007919 */ /* 0x001e240000002100 */
[----:B0-----:R-:W-:-:S04]  /*2b610*/  LOP3.LUT R0, R0, 0x7f, RZ, 0xc0, !PT ;  /* 0x0000007f00007812 */ /* 0x001fc800078ec0ff */
[----:B------:R-:W-:Y:S02]  /*2b620*/  SHF.R.U32.HI R2, RZ, 0x3, R0 ;  /* 0x00000003ff027819 */ /* 0x000fe40000011600 */
[----:B------:R-:W0:Y:S01]  /*2b630*/  S2R R0, SR_TID.X ;  /* 0x0000000000007919 */ /* 0x000e220000002100 */
[----:B-1----:R-:W-:-:S13]  /*2b640*/  ISETP.NE.AND P0, PT, R7, 0x1, PT ;  /* 0x000000010700780c */ /* 0x002fda0003f05270 */
[----:B------:R-:W1:Y:S01]  /*2b650*/  @P0 LDC R3, c[0x0][0x438] ;  /* 0x00010e00ff030b82 */ /* 0x000e620000000800 */
[----:B0-----:R-:W-:-:S04]  /*2b660*/  SHF.L.U32 R0, R0, 0x4, RZ ;  /* 0x0000000400007819 */ /* 0x001fc800000006ff */
[----:B------:R-:W-:-:S03]  /*2b670*/  LOP3.LUT R0, R2, 0x70, R0, 0xf8, !PT ;  /* 0x0000007002007812 */ /* 0x000fc600078ef800 */
[----:B------:R-:W0:Y:S01]  /*2b680*/  @P0 LDC R2, c[0x0][0x434] ;  /* 0x00010d00ff020b82 */ /* 0x000e220000000800 */
[----:B------:R-:W-:Y:S01]  /*2b690*/  ISETP.GT.U32.AND P5, PT, R0, 0x5f, PT ;  /* 0x0000005f0000780c */ /* 0x000fe20003fa4070 */
[----:B---3--:R-:W-:-:S12]  /*2b6a0*/  IMAD R9, R6, 0x60, R4 ;  /* 0x0000006006097824 */ /* 0x008fd800078e0204 */
[----:B------:R-:W4:Y:S01]  /*2b6b0*/  @!P5 LDC.64 R4, c[0x0][0x428] ;  /* 0x00010a00ff04db82 */ /* 0x000f220000000a00 */
[----:B------:R-:W-:-:S04]  /*2b6c0*/  IMAD.IADD R9, R0, 0x1, R9 ;  /* 0x0000000100097824 */ /* 0x000fc800078e0209 */
[----:B0-----:R-:W-:-:S04]  /*2b6d0*/  @P0 IMAD.HI.U32 R2, R9, R2, RZ ;  /* 0x0000000209020227 */ /* 0x001fc800078e00ff */
[----:B------:R-:W-:Y:S01]  /*2b6e0*/  IMAD.MOV.U32 R0, RZ, RZ, R9 ;  /* 0x000000ffff007224 */ /* 0x000fe200078e0009 */
[----:B-1----:R-:W-:-:S04]  /*2b6f0*/  @P0 SHF.R.U32.HI R0, RZ, R3, R2 ;  /* 0x00000003ff000219 */ /* 0x002fc80000011602 */
[--C-:B------:R-:W-:Y:S01]  /*2b700*/  @!P5 SHF.R.S32.HI R3, RZ, 0x1f, R0.reuse ;  /* 0x0000001fff03d819 */ /* 0x100fe20000011400 */
[----:B------:R-:W-:Y:S02]  /*2b710*/  @!P5 IMAD.MOV.U32 R2, RZ, RZ, R0 ;  /* 0x000000ffff02d224 */ /* 0x000fe400078e0000 */
[-C--:B----4-:R-:W-:Y:S02]  /*2b720*/  @!P5 IMAD R8, R8, R4.reuse, RZ ;  /* 0x000000040808d224 */ /* 0x090fe400078e02ff */
[----:B------:R-:W-:-:S04]  /*2b730*/  @!P5 IMAD.WIDE.U32 R2, R32, R4, R2 ;  /* 0x000000042002d225 */ /* 0x000fc800078e0002 */
[----:B------:R-:W-:Y:S02]  /*2b740*/  @!P5 IMAD R8, R32, R5, R8 ;  /* 0x000000052008d224 */ /* 0x000fe400078e0208 */
[----:B------:R-:W0:Y:S01]  /*2b750*/  @!P5 LDC.64 R4, c[0x0][0x418] ;  /* 0x00010600ff04db82 */ /* 0x000e220000000a00 */
[----:B------:R-:W-:Y:S02]  /*2b760*/  IMAD.MOV R0, RZ, RZ, -R0 ;  /* 0x000000ffff007224 */ /* 0x000fe400078e0a00 */
[----:B------:R-:W-:Y:S02]  /*2b770*/  @!P5 IMAD.IADD R3, R8, 0x1, R3 ;  /* 0x000000010803d824 */ /* 0x000fe400078e0203 */
[----:B------:R-:W-:Y:S02]  /*2b780*/  IMAD R9, R7, R0, R9 ;  /* 0x0000000007097224 */ /* 0x000fe400078e0209 */
[----:B------:R-:W-:Y:S01]  /*2b790*/  IMAD.MOV.U32 R0, RZ, RZ, RZ ;  /* 0x000000ffff007224 */ /* 0x000fe200078e00ff */
[----:B0-----:R-:W-:-:S04]  /*2b7a0*/  @!P5 LEA R4, P0, R2, R4, 0x2 ;  /* 0x000000040204d211 */ /* 0x001fc800078010ff */
[----:B------:R-:W-:-:S05]  /*2b7b0*/  @!P5 LEA.HI.X R5, R2, R5, R3, 0x2, P0 ;  /* 0x000000050205d211 */ /* 0x000fca00000f1403 */
[----:B------:R0:W5:Y:S01]  /*2b7c0*/  @!P5 LDG.E R0, desc[UR60][R4.64] ;  /* 0x0000003c0400d981 */ /* 0x000162000c1e1900 */
[----:B------:R-:W-:Y:S02]  /*2b7d0*/  LOP3.LUT P4, RZ, R16, 0x10, RZ, 0xc0, !PT ;  /* 0x0000001010ff7812 */ /* 0x000fe4000788c0ff */
[----:B------:R-:W-:-:S04]  /*2b7e0*/  IADD3 R23, R10, 0x1, RZ ;  /* 0x000000010a177810 */ /* 0x000fc80007ffe0ff */
        /* <DEDUP_REMOVED lines=8> */
.L_x_5226:
[----:B------:R-:W-:Y:S01]  /*2b870*/  IMAD R7, R23, 0x8, R17 ;  /* 0x0000000817077824 */ /* 0x000fe200078e0211 */
[----:B------:R-:W-:Y:S01]  /*2b880*/  SHF.L.U32 R2, R29, 0x1f, RZ ;  /* 0x0000001f1d027819 */ /* 0x000fe200000006ff */
[----:B------:R-:W-:Y:S03]  /*2b890*/  BSSY B1, `(.L_x_5227) ;  /* 0x0000003000017945 */ /* 0x000fe60003800000 */
[----:B------:R-:W0:Y:S02]  /*2b8a0*/  SYNCS.PHASECHK.TRANS64.TRYWAIT P0, [R7+URZ+0x30840], R2 ;  /* 0x03084002070075a7 */ /* 0x000e24000800017f */
[----:B0-----:R-:W-:Y:S05]  /*2b8b0*/  @!P0 BRA `(.L_x_5228) ;  /* 0x0000005000b08947 */ /* 0x001fea0003800000 */
.L_x_5372:
[----:B------:R-:W-:Y:S05]  /*2b8c0*/  BSYNC B1 ;  /* 0x0000000000017941 */ /* 0x000fea0003800000 */
.L_x_5227:
        /* <DEDUP_REMOVED lines=24> */
[----:B------:R-:W-:Y:S01]  /*2ba50*/  SHF.L.U32 R4, R33, 0x1, RZ ;  /* 0x0000000121047819 */ /* 0x000fe200000006ff */
[----:B------:R-:W-:Y:S01]  /*2ba60*/  IMAD R5, R5, 0x2, R17 ;  /* 0x0000000205057824 */ /* 0x000fe200078e0211 */
[----:B------:R-:W-:Y:S01]  /*2ba70*/  LOP3.LUT P6, RZ, R16, 0x4, RZ, 0xc0, !PT ;  /* 0x0000000410ff7812 */ /* 0x000fe200078cc0ff */
        /* <DEDUP_REMOVED lines=31> */
[----:B------:R0:W1:Y:S04]  /*2bc70*/  SHFL.IDX PT, R35, R6, 0x5, 0x181f ;  /* 0x00b81f0006237f89 */ /* 0x00006800000e0000 */
[----:B------:R-:W-:Y:S04]  /*2bc80*/  LDGSTS.E.BYPASS.LTC128B.128 [R5+0x20400], desc[UR60][R2.64], !P6 ;  /* 0x2040000002057fae */ /* 0x000fe8000f101d7c */
[----:B------:R-:W-:Y:S04]  /*2bc90*/  LDGSTS.E.BYPASS.LTC128B.128 [R5+0x23400], desc[UR60][R2.64+0x80], !P5 ;  /* 0x2340008002057fae */ /* 0x000fe8000e901d7c */
[----:B------:R3:W-:Y:S04]  /*2bca0*/  LDGSTS.E.BYPASS.LTC128B.128 [R5+0x26400], desc[UR60][R2.64+0x100], !P4 ;  /* 0x2640010002057fae */ /* 0x0007e8000e101d7c */
[----:B-1-3--:R0:W3:Y:S02]  /*2bcb0*/  SHFL.IDX PT, R2, R8, 0x5, 0x181f ;  /* 0x00b81f0008027f89 */ /* 0x00a0e400000e0000 */
.L_x_5386:
        /* <DEDUP_REMOVED lines=11> */
.L_x_5230:
        /* <DEDUP_REMOVED lines=10> */
.L_x_5231:
[----:B------:R3:W-:Y:S01]  /*2be10*/  SYNCS.ARRIVE.TRANS64.A1T0 RZ, [R7+URZ+0x30830], RZ ;  /* 0x030830ff07ff79a7 */ /* 0x0007e2000810003f */
[----:B------:R-:W-:Y:S05]  /*2be20*/  @!P5 BRA `(.L_x_5232) ;  /* 0x000000000004d947 */ /* 0x000fea0003800000 */
[----:B------:R-:W-:Y:S01]  /*2be30*/  BPT.TRAP 0x1 ;  /* 0x000000040000795c */ /* 0x000fe20000300000 */
.L_x_5232:
[----:B-1----:R-:W-:Y:S01]  /*2be40*/  SHF.L.U32 R2, R20, 0x1f, RZ ;  /* 0x0000001f14027819 */ /* 0x002fe200000006ff */
[----:B0-----:R-:W-:Y:S01]  /*2be50*/  IMAD R6, R10, 0x8, R17 ;  /* 0x000000080a067824 */ /* 0x001fe200078e0211 */
[----:B------:R-:W-:Y:S03]  /*2be60*/  BSSY B1, `(.L_x_5233) ;  /* 0x0000003000017945 */ /* 0x000fe60003800000 */
[----:B------:R-:W0:Y:S02]  /*2be70*/  SYNCS.PHASECHK.TRANS64.TRYWAIT P0, [R6+URZ+0x30860], R2 ;  /* 0x03086002060075a7 */ /* 0x000e24000800017f */
[----:B0-----:R-:W-:Y:S05]  /*2be80*/  @!P0 BRA `(.L_x_5234) ;  /* 0x0000005400308947 */ /* 0x001fea0003800000 */
.L_x_5387:
[----:B------:R-:W-:Y:S05]  /*2be90*/  BSYNC B1 ;  /* 0x0000000000017941 */ /* 0x000fea0003800000 */
.L_x_5233:
[----:B------:R-:W3:Y:S01]  /*2bea0*/  LDL R5, [R1+0x4] ;  /* 0x0000040001057983 */ /* 0x000ee20000100800 */
[----:B------:R-:W1:Y:S01]  /*2beb0*/  S2R R3, SR_TID.X ;  /* 0x0000000000037919 */ /* 0x000e620000002100 */
[----:B------:R-:W-:Y:S01]  /*2bec0*/  UMOV UR4, 0xffffffff ;  /* 0xffffffff00047882 */ /* 0x000fe20000000000 */
[----:B-1----:R-:W-:-:S04]  /*2bed0*/  LOP3.LUT R3, R3, 0x7f, RZ, 0xc0, !PT ;  /* 0x0000007f03037812 */ /* 0x002fc800078ec0ff */
[----:B------:R-:W-:Y:S01]  /*2bee0*/  SHF.R.U32.HI R3, RZ, 0x3, R3 ;  /* 0x00000003ff037819 */ /* 0x000fe20000011603 */
[----:B---3--:R-:W-:Y:S02]  /*2bef0*/  IMAD R7, R31, -0x60, R5 ;  /* 0xffffffa01f077824 */ /* 0x008fe400078e0205 */
[----:B------:R-:W-:Y:S02]  /*2bf00*/  IMAD R5, R10, 0x4800, R37 ;  /* 0x000048000a057824 */ /* 0x000fe400078e0225 */
        /* <DEDUP_REMOVED lines=55> */
.L_x_5401:
        /* <DEDUP_REMOVED lines=22> */
[----:B------:R-:W-:-:S03]  /*2c3e0*/  NOP ;  /* 0x0000000000007918 */ /* 0x000fc60000000000 */
[----:B------:R-:W-:-:S03]  /*2c3f0*/  IADD3 R3, R3, R25, RZ ;  /* 0x0000001903037210 */ /* 0x000fc60007ffe0ff */
[----:B------:R-:W-:-:S04]  /*2c400*/  IMAD.WIDE.U32 R2, R26, UR4, R2 ;  /* 0x000000041a027c25 */ /* 0x000fc8000f8e0002 */
[----:B------:R-:W-:Y:S01]  /*2c410*/  IMAD R3, R26, UR5, R3 ;  /* 0x000000051a037c24 */ /* 0x000fe2000f8e0203 */
[----:B------:R-:W-:-:S04]  /*2c420*/  LEA R18, P0, R2, UR6, 0x1 ;  /* 0x0000000602127c11 */ /* 0x000fc8000f8008ff */
[----:B------:R-:W-:Y:S02]  /*2c430*/  LEA.HI.X R19, R2, UR7, R3, 0x1, P0 ;  /* 0x0000000702137c11 */ /* 0x000fe400080f0c03 */
[----:B------:R-:W-:-:S13]  /*2c440*/  PLOP3.LUT P0, PT, PT, PT, PT, 0x80, 0x0 ;  /* 0x000000000000781c */ /* 0x000fda0003f0f070 */
.L_x_5236:
        /* <DEDUP_REMOVED lines=10> */
.L_x_5237:
[----:B------:R-:W2:Y:S01]  /*2c4f0*/  LDL R0, [R1+0x8] ;  /* 0x0000080001007983 */ /* 0x000ea20000100800 */
[----:B------:R0:W-:Y:S01]  /*2c500*/  SYNCS.ARRIVE.TRANS64.A1T0 RZ, [R6+URZ+0x30850], RZ ;  /* 0x030850ff06ff79a7 */ /* 0x0001e2000810003f */
[----:B------:R-:W-:Y:S02]  /*2c510*/  IMAD.MOV.U32 R10, RZ, RZ, R23 ;  /* 0x000000ffff0a7224 */ /* 0x000fe400078e0017 */
[----:B------:R-:W-:Y:S02]  /*2c520*/  IMAD.MOV.U32 R20, RZ, RZ, R29 ;  /* 0x000000ffff147224 */ /* 0x000fe400078e001d */
[----:B------:R-:W-:Y:S02]  /*2c530*/  IMAD.MOV.U32 R31, RZ, RZ, R22 ;  /* 0x000000ffff1f7224 */ /* 0x000fe400078e0016 */
[C---:B0-----:R-:W-:Y:S01]  /*2c540*/  VIADD R6, R22.reuse, 0xffffffff ;  /* 0xffffffff16067836 */ /* 0x041fe20000000000 */
[----:B--2---:R-:W-:-:S13]  /*2c550*/  ISETP.GT.AND P0, PT, R22, R0, PT ;  /* 0x000000001600720c */ /* 0x004fda0003f04270 */
[----:B------:R-:W-:Y:S05]  /*2c560*/  @P0 BRA `(.L_x_5238) ;  /* 0xfffffff000180947 */ /* 0x000fea000383ffff */
.L_x_5225:
[----:B------:R-:W-:Y:S05]  /*2c570*/  BSYNC B0 ;  /* 0x0000000000007941 */ /* 0x000fea0003800000 */
.L_x_5224:
        /* <DEDUP_REMOVED lines=17> */
.L_x_5240:
[----:B------:R-:W-:Y:S05]  /*2c690*/  BSYNC B0 ;  /* 0x0000000000007941 */ /* 0x000fea0003800000 */
.L_x_5239:
[----:B------:R-:W-:-:S13]  /*2c6a0*/  LOP3.LUT P0, RZ, R16, 0x10, RZ, 0xc0, !PT ;  /* 0x0000001010ff7812 */ /* 0x000fda000780c0ff */
[----:B------:R-:W-:Y:S05]  /*2c6b0*/  @!P0 BRA `(.L_x_5241) ;  /* 0x0000000000048947 */ /* 0x000fea0003800000 */
[----:B------:R-:W-:Y:S01]  /*2c6c0*/  BPT.TRAP 0x1 ;  /* 0x000000040000795c */ /* 0x000fe20000300000 */
.L_x_5241:
[----:B------:R-:W3:Y:S01]  /*2c6d0*/  LDL.LU R2, [R1+0x4] ;  /* 0x0000040001027983 */ /* 0x000ee20000300800 */
[----:B------:R-:W-:Y:S01]  /*2c6e0*/  IMAD R0, R23, 0x8, R17 ;  /* 0x0000000817007824 */ /* 0x000fe200078e0211 */
[----:B------:R-:W-:Y:S01]  /*2c6f0*/  SHF.L.U32 R3, R29, 0x1f, RZ ;  /* 0x0000001f1d037819 */ /* 0x000fe200000006ff */
[----:B------:R-:W-:Y:S03]  /*2c700*/  BSSY B0, `(.L_x_5242) ;  /* 0x0000004000007945 */ /* 0x000fe60003800000 */
[----:B------:R-:W0:Y:S01]  /*2c710*/  SYNCS.PHASECHK.TRANS64.TRYWAIT P0, [R0+URZ+0x30860], R3 ;  /* 0x03086003000075a7 */ /* 0x000e22000800017f */
[----:B---3--:R-:W-:Y:S01]  /*2c720*/  IMAD R6, R22, -0x60, R2 ;  /* 0xffffffa016067824 */ /* 0x008fe200078e0202 */
[----:B0-----:R-:W-:Y:S06]  /*2c730*/  @!P0 BRA `(.L_x_5243) ;  /* 0x0000005400288947 */ /* 0x001fec0003800000 */
.L_x_5402:
[----:B------:R-:W-:Y:S05]  /*2c740*/  BSYNC B0 ;  /* 0x0000000000007941 */ /* 0x000fea0003800000 */
.L_x_5242:
[----:B------:R-:W1:Y:S01]  /*2c750*/  S2R R2, SR_TID.X ;  /* 0x0000000000027919 */ /* 0x000e620000002100 */
[----:B------:R-:W-:Y:S01]  /*2c760*/  UMOV UR4, 0xffffffff ;  /* 0xffffffff00047882 */ /* 0x000fe20000000000 */
[----:B------:R-:W-:Y:S01]  /*2c770*/  IMAD R4, R23, 0x4800, R37 ;  /* 0x0000480017047824 */ /* 0x000fe200078e0225 */
[----:B-1----:R-:W-:-:S04]  /*2c780*/  LOP3.LUT R2, R2, 0x7f, RZ, 0xc0, !PT ;  /* 0x0000007f02027812 */ /* 0x002fc800078ec0ff */
[----:B------:R-:W-:-:S04]  /*2c790*/  SHF.R.U32.HI R2, RZ, 0x3, R2 ;  /* 0x00000003ff027819 */ /* 0x000fc80000011602 */
[----:B------:R-:W-:Y:S01]  /*2c7a0*/  IADD3 R6, -R2, R6, RZ ;  /* 0x0000000602067210 */ /* 0x000fe20007ffe1ff */
        /* <DEDUP_REMOVED lines=46> */
[----:B------:R-:W-:-:S03]  /*2ca90*/  ISETP.LT.OR P4, PT, R6, 0x31, P0 ;  /* 0x000000310600780c */ /* 0x000fc60000781670 */
[----:B------:R-:W2:Y:S05]  /*2caa0*/  SHFL.IDX PT, R19, R19, 0x5, 0x181f ;  /* 0x00b81f0013137f89 */ /* 0x000eaa00000e0000 */
[----:B------:R-:W-:Y:S05]  /*2cab0*/  LDGSTS.E.BYPASS.LTC128B.128 [R4+0x4c00], desc[UR60][R2.64+0x80], !P3 ;  /* 0x04c0008002047fae */ /* 0x000fea000d901d7c */
        /* <DEDUP_REMOVED lines=10> */
.L_x_5416:
        /* <DEDUP_REMOVED lines=13> */
.L_x_5245:
        /* <DEDUP_REMOVED lines=10> */
.L_x_5246:
[----:B------:R-:W-:Y:S01]  /*2ccd0*/  VIADD R23, R23, 0x1 ;  /* 0x0000000117177836 */ /* 0x000fe20000000000 */
[----:B------:R1:W-:Y:S04]  /*2cce0*/  SYNCS.ARRIVE.TRANS64.A1T0 RZ, [R0+URZ+0x30850], RZ ;  /* 0x030850ff00ff79a7 */ /* 0x0003e8000810003f */
[----:B------:R-:W-:-:S04]  /*2ccf0*/  ISETP.NE.AND P0, PT, R23, 0x2, PT ;  /* 0x000000021700780c */ /* 0x000fc80003f05270 */
[----:B-1----:R-:W-:Y:S02]  /*2cd00*/  SEL R0, RZ, 0x1, P0 ;  /* 0x00000001ff007807 */ /* 0x002fe40000000000 */
[----:B------:R-:W-:Y:S02]  /*2cd10*/  SEL R23, R23, RZ, P0 ;  /* 0x000000ff17177207 */ /* 0x000fe40000000000 */
[----:B------:R-:W-:-:S07]  /*2cd20*/  LOP3.LUT R29, R29, R0, RZ, 0x3c, !PT ;  /* 0x000000001d1d7212 */ /* 0x000fce00078e3cff */
.L_x_5203:
[----:B------:R-:W-:Y:S05]  /*2cd30*/  BSYNC B7 ;  /* 0x0000000000077941 */ /* 0x000fea0003800000 */
.L_x_5201:
[----:B------:R-:W-:-:S13]  /*2cd40*/  LOP3.LUT P0, RZ, R16, 0x20, RZ, 0xc0, !PT ;  /* 0x0000002010ff7812 */ /* 0x000fda000780c0ff */
[----:B------:R-:W-:Y:S05]  /*2cd50*/  @!P0 BRA `(.L_x_5247) ;  /* 0x0000000000248947 */ /* 0x000fea0003800000 */
[----:B------:R-:W-:Y:S05]  /*2cd60*/  WARPSYNC.ALL ;  /* 0x0000000000007948 */ /* 0x000fea0003800000 */
[----:B------:R-:W2:Y:S08]  /*2cd70*/  S2UR UR5, SR_CgaCtaId ;  /* 0x00000000000579c3 */ /* 0x000eb00000008800 */
[----:B------:R-:W-:Y:S06]  /*2cd80*/  BAR.SYNC.DEFER_BLOCKING 0x5, 0x180 ;  /* 0x0146000000007b1d */ /* 0x000fec0000010000 */
[----:B------:R-:W-:-:S02]  /*2cd90*/  UMOV UR4, 0x400 ;  /* 0x0000040000047882 */ /* 0x000fc40000000000 */
[----:B--2---:R-:W-:-:S06]  /*2cda0*/  ULEA UR4, UR5, UR4, 0x18 ;  /* 0x0000000405047291 */ /* 0x004fcc000f8ec03f */
[----:B------:R-:W-:-:S05]  /*2cdb0*/  IMAD.U32 R17, RZ, RZ, UR4 ;  /* 0x00000004ff117e24 */ /* 0x000fca000f8e00ff */
[----:B------:R2:W3:Y:S01]  /*2cdc0*/  LDS.128 R24, [R17+0x308d0] ;  /* 0x0308d00011187984 */ /* 0x0004e20000000c00 */
[----:B------:R-:W-:Y:S06]  /*2cdd0*/  BAR.ARV 0x4, 0x180 ;  /* 0x0106000000007b1d */ /* 0x000fec0000002000 */
[----:B------:R-:W-:Y:S05]  /*2cde0*/  BRA `(.L_x_5248) ;  /* 0x0000000c00d47947 */ /* 0x000fea0003800000 */
.L_x_5247:
        /* <DEDUP_REMOVED lines=8> */
[----:B0-----:R-:W0:Y:S08]  /*2ce70*/  @!P1 LDC.64 R2, c[0x0][0xc80] ;  /* 0x00032000ff029b82 */ /* 0x001e300000000a00 */
[----:B------:R-:W2:Y:S01]  /*2ce80*/  @!P1 LDC.64 R4, c[0x0][0xc78] ;  /* 0x00031e00ff049b82 */ /* 0x000ea20000000a00 */
[----:B0-----:R-:W-:-:S05]  /*2ce90*/  @!P1 IMAD.WIDE R2, R7, 0x4, R2 ;  /* 0x0000000407029825 */ /* 0x001fca00078e0202 */
[----:B-1----:R2:W3:Y:S02]  /*2cea0*/  @!P1 LDG.E R6, desc[UR60][R2.64] ;  /* 0x0000003c02069981 */ /* 0x0024e4000c1e1900 */
[----:B--2---:R-:W-:-:S05]  /*2ceb0*/  @!P1 IMAD.WIDE R2, R7, 0x4, R4 ;  /* 0x0000000407029825 */ /* 0x004fca00078e0204 */
[----:B------:R-:W2:Y:S01]  /*2cec0*/  @!P1 LDG.E R5, desc[UR60][R2.64] ;  /* 0x0000003c02059981 */ /* 0x000ea2000c1e1900 */
[----:B------:R-:W-:Y:S01]  /*2ced0*/  MOV R25, RZ ;  /* 0x000000ff00197202 */ /* 0x000fe20000000f00 */
[----:B------:R-:W-:Y:S01]  /*2cee0*/  IMAD.MOV.U32 R4, RZ, RZ, RZ ;  /* 0x000000ffff047224 */ /* 0x000fe200078e00ff */
[C---:B------:R-:W-:Y:S01]  /*2cef0*/  ISETP.GE.U32.AND P2, PT, R8.reuse, 0x2, PT ;  /* 0x000000020800780c */ /* 0x040fe20003f46070 */
[----:B------:R-:W-:Y:S01]  /*2cf00*/  SHFL.IDX PT, R0, R24, RZ, 0x1f ;  /* 0x00001fff18007589 */ /* 0x000fe200000e0000 */
[C---:B------:R-:W-:Y:S02]  /*2cf10*/  ISETP.GE.U32.AND P3, PT, R8.reuse, 0x4, PT ;  /* 0x000000040800780c */ /* 0x040fe40003f66070 */
[C---:B------:R-:W-:Y:S01]  /*2cf20*/  ISETP.GE.U32.AND P4, PT, R8.reuse, 0x8, PT ;  /* 0x000000080800780c */ /* 0x040fe20003f86070 */
[----:B------:R-:W-:Y:S01]  /*2cf30*/  SHFL.IDX PT, R7, R24, 0x1, 0x1f ;  /* 0x00201f0018077f89 */ /* 0x000fe200000e0000 */
        /* <DEDUP_REMOVED lines=21> */
[----:B------:R0:W1:Y:S02]  /*2d090*/  SHFL.IDX PT, R14, R2, 0x1f, 0x1f ;  /* 0x03e01f00020e7f89 */ /* 0x00006400000e0000 */
.L_x_5426:
[----:B------:R-:W-:Y:S02]  /*2d0a0*/  ULDC UR4, c[0x0][0xc38] ;  /* 0x00030e0000047ab9 */ /* 0x000fe40000000800 */
[----:B------:R-:W-:-:S04]  /*2d0b0*/  IMAD.U32 R5, RZ, RZ, UR4 ;  /* 0x00000004ff057e24 */ /* 0x000fc8000f8e00ff */
[----:B-1----:R-:W-:-:S04]  /*2d0c0*/  IMAD R14, R14, R5, RZ ;  /* 0x000000050e0e7224 */ /* 0x002fc800078e02ff */
[----:B------:R-:W-:-:S05]  /*2d0d0*/  IMAD.IADD R7, R7, 0x1, R14 ;  /* 0x0000000107077824 */ /* 0x000fca00078e020e */
[----:B------:R-:W-:-:S13]  /*2d0e0*/  ISETP.GT.AND P6, PT, R7, R0, PT ;  /* 0x000000000700720c */ /* 0x000fda0003fc4270 */
[----:B------:R-:W-:Y:S05]  /*2d0f0*/  @P6 BRA `(.L_x_5250) ;  /* 0x0000000000a46947 */ /* 0x000fea0003800000 */
.L_x_5253:
[----:B0-----:R-:W0:Y:S01]  /*2d100*/  LDC R2, c[0x0][0xc3c] ;  /* 0x00030f00ff027b82 */ /* 0x001e220000000800 */
[----:B------:R-:W-:-:S04]  /*2d110*/  IADD3 R27, R27, 0x1f, RZ ;  /* 0x0000001f1b1b7810 */ /* 0x000fc80007ffe0ff */
        /* <DEDUP_REMOVED lines=33> */
.L_x_5434:
[----:B------:R-:W-:Y:S02]  /*2d330*/  ULDC UR4, c[0x0][0xc38] ;  /* 0x00030e0000047ab9 */ /* 0x000fe40000000800 */
[----:B------:R-:W-:-:S04]  /*2d340*/  IMAD.U32 R5, RZ, RZ, UR4 ;  /* 0x00000004ff057e24 */ /* 0x000fc8000f8e00ff */
[----:B-1----:R-:W-:-:S04]  /*2d350*/  IMAD R14, R14, R5, RZ ;  /* 0x000000050e0e7224 */ /* 0x002fc800078e02ff */
[----:B------:R-:W-:-:S05]  /*2d360*/  IMAD.IADD R7, R14, 0x1, R7 ;  /* 0x000000010e077824 */ /* 0x000fca00078e0207 */
[----:B------:R-:W-:-:S13]  /*2d370*/  ISETP.GT.AND P6, PT, R7, R0, PT ;  /* 0x000000000700720c */ /* 0x000fda0003fc4270 */
[----:B------:R-:W-:Y:S05]  /*2d380*/  @!P6 BRA `(.L_x_5253) ;  /* 0xfffffffc005ce947 */ /* 0x000fea000383ffff */
.L_x_5250:
        /* <DEDUP_REMOVED lines=10> */
.L_x_5439:
[----:B------:R-:W-:-:S13]  /*2d430*/  ISETP.NE.AND P0, PT, R3, RZ, PT ;  /* 0x000000ff0300720c */ /* 0x000fda0003f05270 */
[----:B------:R-:W-:Y:S05]  /*2d440*/  @!P0 BRA `(.L_x_5255) ;  /* 0x0000000000108947 */ /* 0x000fea0003800000 */
[----:B------:R-:W-:Y:S01]  /*2d450*/  UMOV UR4, 0xffffffff ;  /* 0xffffffff00047882 */ /* 0x000fe20000000000 */
[----:B-1----:R-:W-:Y:S02]  /*2d460*/  VIADD R12, R12, 0xffffffff ;  /* 0xffffffff0c0c7836 */ /* 0x002fe40000000000 */
[----:B------:R-:W-:Y:S05]  /*2d470*/  BRA.DIV UR4, `(.L_x_5256) ;  /* 0x0000005a04407947 */ /* 0x000fea000b800000 */
[----:B------:R4:W1:Y:S02]  /*2d480*/  SHFL.IDX PT, R6, R2, R12, 0x1f ;  /* 0x00001f0c02067589 */ /* 0x00086400000e0000 */
.L_x_5255:
        /* <DEDUP_REMOVED lines=17> */
[----:B------:R-:W-:Y:S02]  /*2d5a0*/  IABS R2, R0 ;  /* 0x0000000000027213 */ /* 0x000fe40000000000 */
[----:B------:R-:W-:-:S03]  /*2d5b0*/  IADD3 R9, RZ, -R7, RZ ;  /* 0x80000007ff097210 */ /* 0x000fc60007ffe0ff */
        /* <DEDUP_REMOVED lines=30> */
[----:B------:R-:W-:-:S05]  /*2d7a0*/  @P0 VIADD R5, R5, 0x1 ;  /* 0x0000000105050836 */ /* 0x000fca0000000000 */
[----:B------:R-:W-:Y:S02]  /*2d7b0*/  @!P2 IADD3 R5, -R5, RZ, RZ ;  /* 0x000000ff0505a210 */ /* 0x000fe40007ffe1ff */
[----:B------:R-:W-:-:S05]  /*2d7c0*/  @!P1 LOP3.LUT R5, RZ, R4, RZ, 0x33, !PT ;  /* 0x00000004ff059212 */ /* 0x000fca00078e33ff */
[--C-:B------:R-:W-:Y:S02]  /*2d7d0*/  IMAD.MOV R2, RZ, RZ, -R5.reuse ;  /* 0x000000ffff027224 */ /* 0x100fe400078e0a05 */
[C---:B------:R-:W-:Y:S02]  /*2d7e0*/  IMAD R5, R4.reuse, 0x1000000, R5 ;  /* 0x0100000004057824 */ /* 0x040fe400078e0205 */
[--C-:B------:R-:W-:Y:S02]  /*2d7f0*/  IMAD R4, R4, R2, R7.reuse ;  /* 0x0000000204047224 */ /* 0x100fe400078e0207 */
[----:B------:R-:W-:Y:S02]  /*2d800*/  IMAD.MOV R2, RZ, RZ, -R7 ;  /* 0x000000ffff027224 */ /* 0x000fe400078e0a07 */
[----:B------:R-:W-:Y:S02]  /*2d810*/  IMAD R26, R4, 0x10000, R5 ;  /* 0x00010000041a7824 */ /* 0x000fe400078e0205 */
[----:B------:R-:W-:Y:S01]  /*2d820*/  IMAD R2, R25, R2, R0 ;  /* 0x0000000219027224 */ /* 0x000fe200078e0200 */
[----:B------:R-:W-:Y:S06]  /*2d830*/  BRA `(.L_x_5258) ;  /* 0x0000000000f07947 */ /* 0x000fec0003800000 */
.L_x_5257:
        /* <DEDUP_REMOVED lines=10> */
[----:B0-----:R-:W-:-:S05]  /*2d8e0*/  IADD3 R11, RZ, -R3, RZ ;  /* 0x80000003ff0b7210 */ /* 0x001fca0007ffe0ff */
        /* <DEDUP_REMOVED lines=49> */
.L_x_5258:
[----:B------:R-:W-:-:S04]  /*2dc00*/  LOP3.LUT R2, RZ, R2, RZ, 0x33, !PT ;  /* 0x00000002ff027212 */ /* 0x000fc800078e33ff */
[----:B------:R-:W-:Y:S01]  /*2dc10*/  IADD3 R25, R25, R2, RZ ;  /* 0x0000000219197210 */ /* 0x000fe20007ffe0ff */
[----:B------:R-:W-:Y:S06]  /*2dc20*/  BRA `(.L_x_5259) ;  /* 0x00000000001c7947 */ /* 0x000fec0003800000 */
.L_x_5251:
[----:B------:R-:W-:Y:S01]  /*2dc30*/  UMOV UR4, URZ ;  /* 0x0000003f00047c82 */ /* 0x000fe20008000000 */
[----:B------:R-:W-:Y:S01]  /*2dc40*/  UMOV UR5, URZ ;  /* 0x0000003f00057c82 */ /* 0x000fe20008000000 */
[----:B------:R-:W-:Y:S01]  /*2dc50*/  ULDC UR6, c[0x0][0xc3c] ;  /* 0x00030f0000067ab9 */ /* 0x000fe20000000800 */
[----:B------:R-:W-:Y:S02]  /*2dc60*/  IMAD.MOV.U32 R24, RZ, RZ, R0 ;  /* 0x000000ffff187224 */ /* 0x000fe400078e0000 */
[----:B------:R-:W-:Y:S02]  /*2dc70*/  IMAD.U32 R25, RZ, RZ, UR4 ;  /* 0x00000004ff197e24 */ /* 0x000fe4000f8e00ff */
[----:B------:R-:W-:Y:S02]  /*2dc80*/  IMAD.U32 R26, RZ, RZ, UR5 ;  /* 0x00000005ff1a7e24 */ /* 0x000fe4000f8e00ff */
[----:B------:R-:W-:-:S07]  /*2dc90*/  IMAD.U32 R27, RZ, RZ, UR6 ;  /* 0x00000006ff1b7e24 */ /* 0x000fce000f8e00ff */
.L_x_5259:
        /* <DEDUP_REMOVED lines=10> */
.L_x_5248:
[----:B------:R-:W-:Y:S02]  /*2dd40*/  ULDC UR4, c[0x0][0xc3c] ;  /* 0x00030f0000047ab9 */ /* 0x000fe40000000800 */
[----:B---3--:R-:W-:-:S13]  /*2dd50*/  ISETP.GE.AND P0, PT, R27, UR4, PT ;  /* 0x000000041b007c0c */ /* 0x008fda000bf06270 */
[----:B------:R-:W-:Y:S05]  /*2dd60*/  @!P0 BRA `(.L_x_5260) ;  /* 0xffffff9000948947 */ /* 0x000fea000383ffff */
[----:B------:R-:W-:Y:S05]  /*2dd70*/  BSYNC B8 ;  /* 0x0000000000087941 */ /* 0x000fea0003800000 */
.L_x_5137:
[----:B------:R-:W3:Y:S01]  /*2dd80*/  LDL.LU R0, [R1+0x28] ;  /* 0x0000280001007983 */ /* 0x000ee20000300800 */
[----:B------:R-:W-:Y:S01]  /*2dd90*/  BSSY B0, `(.L_x_5261) ;  /* 0x000000b000007945 */ /* 0x000fe20003800000 */
[----:B------:R-:W5:Y:S01]  /*2dda0*/  S2R R5, SR_CgaCtaId ;  /* 0x0000000000057919 */ /* 0x000f620000008800 */
[----:B---3--:R-:W-:-:S05]  /*2ddb0*/  VIADD R0, R0, 0x1 ;  /* 0x0000000100007836 */ /* 0x008fca0000000000 */
[----:B01----:R-:W-:-:S04]  /*2ddc0*/  LEA.HI R2, R0, R0, RZ, 0x1 ;  /* 0x0000000000027211 */ /* 0x003fc800078f08ff */
[----:B------:R-:W-:Y:S02]  /*2ddd0*/  LOP3.LUT R3, R2, 0xfffffffe, RZ, 0xc0, !PT ;  /* 0xfffffffe02037812 */ /* 0x000fe400078ec0ff */
[----:B------:R-:W-:Y:S02]  /*2dde0*/  MOV R2, 0x400 ;  /* 0x0000040000027802 */ /* 0x000fe40000000f00 */
[----:B------:R-:W-:Y:S02]  /*2ddf0*/  IADD3 R0, R0, -R3, RZ ;  /* 0x8000000300007210 */ /* 0x000fe40007ffe0ff */
[----:B-----5:R-:W-:Y:S02]  /*2de00*/  LEA R5, R5, R2, 0x18 ;  /* 0x0000000205057211 */ /* 0x020fe400078ec0ff */
[----:B------:R-:W-:-:S04]  /*2de10*/  SHF.L.U32 R0, R0, 0x1f, RZ ;  /* 0x0000001f00007819 */ /* 0x000fc800000006ff */
[----:B------:R-:W0:Y:S02]  /*2de20*/  SYNCS.PHASECHK.TRANS64.TRYWAIT P0, [R5+URZ+0x30820], R0 ;  /* 0x03082000050075a7 */ /* 0x000e24000800017f */
[----:B0-----:R-:W-:Y:S05]  /*2de30*/  @!P0 BRA `(.L_x_5262) ;  /* 0x0000004c00f88947 */ /* 0x001fea0003800000 */
.L_x_5442:
[----:B------:R-:W-:Y:S05]  /*2de40*/  BSYNC B0 ;  /* 0x0000000000007941 */ /* 0x000fea0003800000 */
.L_x_5261:
[----:B------:R-:W-:-:S03]  /*2de50*/  UMOV UR4, 0xffffffff ;  /* 0xffffffff00047882 */ /* 0x000fc60000000000 */
[----:B------:R-:W-:Y:S05]  /*2de60*/  BRA.DIV UR4, `(.L_x_5263) ;  /* 0x0000005204007947 */ /* 0x000fea000b800000 */
[----:B0-----:R-:W0:Y:S02]  /*2de70*/  S2R R0, SR_TID.X ;  /* 0x0000000000007919 */ /* 0x001e240000002100 */
[----:B0-----:R-:W-:-:S04]  /*2de80*/  SHF.R.U32.HI R0, RZ, 0x5, R0 ;  /* 0x00000005ff007819 */ /* 0x001fc80000011600 */
[----:B------:R-:W-:-:S05]  /*2de90*/  LOP3.LUT R0, R0, 0x3, RZ, 0xc0, !PT ;  /* 0x0000000300007812 */ /* 0x000fca00078ec0ff */
[----:B------:R0:W1:Y:S02]  /*2dea0*/  SHFL.IDX PT, R14, R0, RZ, 0x1f ;  /* 0x00001fff000e7589 */ /* 0x00006400000e0000 */
.L_x_5445:
[----:B-1----:R-:W-:-:S13]  /*2deb0*/  ISETP.NE.AND P0, PT, R14, RZ, PT ;  /* 0x000000ff0e00720c */ /* 0x002fda0003f05270 */
[----:B------:R-:W-:Y:S05]  /*2dec0*/  @P0 BRA `(.L_x_4819) ;  /* 0x0000000000900947 */ /* 0x000fea0003800000 */
[----:B------:R-:W-:-:S03]  /*2ded0*/  UMOV UR4, 0xffffffff ;  /* 0xffffffff00047882 */ /* 0x000fc60000000000 */
[----:B------:R-:W-:Y:S05]  /*2dee0*/  BRA.DIV UR4, `(.L_x_5264) ;  /* 0x0000005204147947 */ /* 0x000fea000b800000 */
[----:B------:R-:W-:-:S13]  /*2def0*/  ELECT P6, URZ, PT ;  /* 0x00000000003f782f */ /* 0x000fda00038c0000 */
.L_x_5448:
        /* <DEDUP_REMOVED lines=8> */
.L_x_5265:
[----:B------:R-:W-:Y:S01]  /*2df80*/  IMAD R3, R23, 0x8, R5 ;  /* 0x0000000817037824 */ /* 0x000fe200078e0205 */
[----:B------:R-:W-:Y:S01]  /*2df90*/  SHF.L.U32 R2, R29, 0x1f, RZ ;  /* 0x0000001f1d027819 */ /* 0x000fe200000006ff */
[----:B------:R-:W-:-:S03]  /*2dfa0*/  VIADD R23, R23, 0x1 ;  /* 0x0000000117177836 */ /* 0x000fc60000000000 */
[----:B------:R-:W0:Y:S02]  /*2dfb0*/  SYNCS.PHASECHK.TRANS64.TRYWAIT P1, [R3+URZ+0x30840], R2 ;  /* 0x03084002030075a7 */ /* 0x000e24000802017f */
[----:B------:R-:W-:-:S04]  /*2dfc0*/  ISETP.NE.AND P2, PT, R23, 0x2, PT ;  /* 0x000000021700780c */ /* 0x000fc80003f45270 */
[----:B------:R-:W-:Y:S01]  /*2dfd0*/  SEL R0, RZ, 0x1, P2 ;  /* 0x00000001ff007807 */ /* 0x000fe20001000000 */
[----:B0-----:R-:W-:Y:S08]  /*2dfe0*/  @!P1 BRA `(.L_x_5266) ;  /* 0x0000004c00f49947 */ /* 0x001ff00003800000 */
.L_x_5449:
[----:B------:R-:W-:Y:S02]  /*2dff0*/  SEL R23, R23, RZ, P2 ;  /* 0x000000ff17177207 */ /* 0x000fe40001000000 */
[----:B------:R-:W-:Y:S01]  /*2e000*/  LOP3.LUT R0, R29, R0, RZ, 0x3c, !PT ;  /* 0x000000001d007212 */ /* 0x000fe200078e3cff */
[----:B------:R-:W-:Y:S06]  /*2e010*/  @!P0 BRA `(.L_x_5267) ;  /* 0x0000000000048947 */ /* 0x000fec0003800000 */
[----:B------:R-:W-:Y:S01]  /*2e020*/  BPT.TRAP 0x1 ;  /* 0x000000040000795c */ /* 0x000fe20000300000 */
.L_x_5267:
[----:B------:R-:W-:Y:S01]  /*2e030*/  IMAD R23, R23, 0x8, R5 ;  /* 0x0000000817177824 */ /* 0x000fe200078e0205 */
[----:B------:R-:W-:-:S04]  /*2e040*/  SHF.L.U32 R0, R0, 0x1f, RZ ;  /* 0x0000001f00007819 */ /* 0x000fc800000006ff */
[----:B------:R-:W1:Y:S02]  /*2e050*/  SYNCS.PHASECHK.TRANS64.TRYWAIT P1, [R23+URZ+0x30840], R0 ;  /* 0x03084000170075a7 */ /* 0x000e64000802017f */
[----:B-1----:R-:W-:Y:S05]  /*2e060*/  @!P1 BRA `(.L_x_5268) ;  /* 0x0000004c00e89947 */ /* 0x002fea0003800000 */
.L_x_5450:
[----:B------:R-:W-:Y:S05]  /*2e070*/  @!P0 BRA `(.L_x_5269) ;  /* 0x0000000000048947 */ /* 0x000fea0003800000 */
[----:B------:R-:W-:Y:S01]  /*2e080*/  BPT.TRAP 0x1 ;  /* 0x000000040000795c */ /* 0x000fe20000300000 */
.L_x_5269:
[----:B------:R-:W3:Y:S02]  /*2e090*/  SYNCS.PHASECHK.TRANS64.TRYWAIT P1, [R3+URZ+0x30860], R2 ;  /* 0x03086002030075a7 */ /* 0x000ee4000802017f */
[----:B---3--:R-:W-:Y:S05]  /*2e0a0*/  @!P1 BRA `(.L_x_5270) ;  /* 0x0000004c00ec9947 */ /* 0x008fea0003800000 */
.L_x_5451:
[----:B------:R-:W-:Y:S05]  /*2e0b0*/  @!P0 BRA `(.L_x_5271) ;  /* 0x0000000000048947 */ /* 0x000fea0003800000 */
[----:B------:R-:W-:Y:S01]  /*2e0c0*/  BPT.TRAP 0x1 ;  /* 0x000000040000795c */ /* 0x000fe20000300000 */
.L_x_5271:
[----:B------:R0:W0:Y:S02]  /*2e0d0*/  SYNCS.PHASECHK.TRANS64.TRYWAIT P0, [R23+URZ+0x30860], R0 ;  /* 0x03086000170075a7 */ /* 0x000024000800017f */
[----:B0-----:R-:W-:Y:S05]  /*2e0e0*/  @!P0 NANOSLEEP.SYNCS 0x989680 ;  /* 0x009896800000895d */ /* 0x001fea0003900000 */
[----:B------:R-:W0:Y:S02]  /*2e0f0*/  @!P0 SYNCS.PHASECHK.TRANS64 P0, [R23+URZ+0x30860], R0 ;  /* 0x03086000170085a7 */ /* 0x000e24000800007f */
[----:B0-----:R-:W-:Y:S05]  /*2e100*/  @!P0 BRA `(.L_x_5271) ;  /* 0xfffffffc00f08947 */ /* 0x001fea000383ffff */
.L_x_4819:
[----:B------:R-:W-:Y:S05]  /*2e110*/  BSYNC B9 ;  /* 0x0000000000097941 */ /* 0x000fea0003800000 */
.L_x_4816:
[----:B------:R-:W-:Y:S05]  /*2e120*/  EXIT ;  /* 0x000000000000794d */ /* 0x000fea0003800000 */
.L_x_4847:
[----:B0-----:R0:W1:Y:S02]  /*2e130*/  SYNCS.PHASECHK.TRANS64.TRYWAIT P5, [R87+URZ+0x30890], R88 ;  /* 0x03089058570075a7 */ /* 0x00106400080a017f */
[----:B-1----:R-:W-:Y:S05]  /*2e140*/  @!P5 NANOSLEEP.SYNCS 0x989680 ;  /* 0x009896800000d95d */ /* 0x002fea0003900000 */
[----:B------:R-:W1:Y:S02]  /*2e150*/  @!P5 SYNCS.PHASECHK.TRANS64 P5, [R87+URZ+0x30890], R88 ;  /* 0x030890585700d5a7 */ /* 0x000e6400080a007f */
[----:B-1----:R-:W-:Y:S05]  /*2e160*/  @!P5 BRA `(.L_x_4847) ;  /* 0xfffffffc00f0d947 */ /* 0x002fea000383ffff */
[----:B------:R-:W-:Y:S05]  /*2e170*/  BRA `(.L_x_5272) ;  /* 0xfffffd5c00147947 */ /* 0x000fea000383ffff */
.L_x_4848:
        /* <DEDUP_REMOVED lines=8> */
.L_x_5274:
[----:B------:R-:W-:Y:S05]  /*2e200*/  BSYNC B1 ;  /* 0x0000000000017941 */ /* 0x000fea0003800000 */
.L_x_5273:
        /* <DEDUP_REMOVED lines=8> */
.L_x_5275:
[----:B------:R-:W-:Y:S01]  /*2e290*/  IMAD.MOV.U32 R11, RZ, RZ, R14 ;  /* 0x000000ffff0b7224 */ /* 0x000fe200078e000e */
[----:B------:R-:W-:Y:S06]  /*2e2a0*/  BRA `(.L_x_5276) ;  /* 0xfffffd5800dc7947 */ /* 0x000fec000383ffff */
.L_x_4873:
        /* <DEDUP_REMOVED lines=8> */
.L_x_5278:
[----:B------:R-:W-:Y:S05]  /*2e330*/  BSYNC B1 ;  /* 0x0000000000017941 */ /* 0x000fea0003800000 */
.L_x_5277:
[----:B------:R-:W-:Y:S02]  /*2e340*/  IMAD.MOV.U32 R13, RZ, RZ, R117 ;  /* 0x000000ffff0d7224 */ /* 0x000fe400078e0075 */
[----:B------:R-:W-:Y:S02]  /*2e350*/  IMAD.MOV.U32 R12, RZ, RZ, 0x1 ;  /* 0x00000001ff0c7424 */ /* 0x000fe400078e00ff */
[----:B------:R-:W-:Y:S02]  /*2e360*/  IMAD.MOV.U32 R11, RZ, RZ, 0x1c1f ;  /* 0x00001c1fff0b7424 */ /* 0x000fe400078e00ff */
[----:B------:R-:W-:Y:S02]  /*2e370*/  IMAD.MOV.U32 R15, RZ, RZ, -0x1 ;  /* 0xffffffffff0f7424 */ /* 0x000fe400078e00ff */
[----:B------:R-:W-:-:S07]  /*2e380*/  IMAD.MOV.U32 R116, RZ, RZ, R14 ;  /* 0x000000ffff747224 */ /* 0x000fce00078e000e */
[----:B------:R-:W-:Y:S05]  /*2e390*/  WARPSYNC.COLLECTIVE R15, `(.L_x_5279) ;  /* 0x000000000f087348 */ /* 0x000fea0003c00000 */
[----:B------:R0:W1:Y:S02]  /*2e3a0*/  SHFL.IDX P6, R14, R13, R12, R11 ;  /* 0x0000000c0d0e7389 */ /* 0x00006400000c000b */
[----:B01----:R-:W-:Y:S01]  /*2e3b0*/  ENDCOLLECTIVE ;  /* 0x000000000000791b */ /* 0x003fe20003800000 */
.L_x_5279:
[----:B------:R-:W-:Y:S01]  /*2e3c0*/  MOV R117, R14 ;  /* 0x0000000e00757202 */ /* 0x000fe20000000f00 */
[----:B------:R-:W-:Y:S06]  /*2e3d0*/  BRA `(.L_x_5280) ;  /* 0xfffffd6c00f07947 */ /* 0x000fec000383ffff */
.L_x_4903:
[----:B0-----:R0:W1:Y:S02]  /*2e3e0*/  SYNCS.PHASECHK.TRANS64.TRYWAIT P5, [R87+URZ+0x30890], R88 ;  /* 0x03089058570075a7 */ /* 0x00106400080a017f */
[----:B-1----:R-:W-:Y:S05]  /*2e3f0*/  @!P5 NANOSLEEP.SYNCS 0x989680 ;  /* 0x009896800000d95d */ /* 0x002fea0003900000 */
[----:B------:R-:W1:Y:S02]  /*2e400*/  @!P5 SYNCS.PHASECHK.TRANS64 P5, [R87+URZ+0x30890], R88 ;  /* 0x030890585700d5a7 */ /* 0x000e6400080a007f */
[----:B-1----:R-:W-:Y:S05]  /*2e410*/  @!P5 BRA `(.L_x_4903) ;  /* 0xfffffffc00f0d947 */ /* 0x002fea000383ffff */
[----:B------:R-:W-:Y:S05]  /*2e420*/  BRA `(.L_x_5281) ;  /* 0xfffffd8c00d47947 */ /* 0x000fea000383ffff */
.L_x_4904:
[----:B------:R-:W-:Y:S01]  /*2e430*/  BSSY B1, `(.L_x_5282) ;  /* 0x0000008000017945 */ /* 0x000fe20003800000 */
[----:B------:R-:W-:Y:S02]  /*2e440*/  IMAD.MOV.U32 R13, RZ, RZ, R116 ;  /* 0x000000ffff0d7224 */ /* 0x000fe400078e0074 */
[----:B------:R-:W-:Y:S02]  /*2e450*/  IMAD.MOV.U32 R12, RZ, RZ, RZ ;  /* 0x000000ffff0c7224 */ /* 0x000fe400078e00ff */
[----:B------:R-:W-:Y:S02]  /*2e460*/  IMAD.MOV.U32 R11, RZ, RZ, 0x1c1f ;  /* 0x00001c1fff0b7424 */ /* 0x000fe400078e00ff */
[----:B------:R-:W-:-:S07]  /*2e470*/  IMAD.MOV.U32 R15, RZ, RZ, -0x1 ;  /* 0xffffffffff0f7424 */ /* 0x000fce00078e00ff */
[----:B0-----:R-:W-:Y:S05]  /*2e480*/  WARPSYNC.COLLECTIVE R15, `(.L_x_5283) ;  /* 0x000000000f087348 */ /* 0x001fea0003c00000 */
[----:B------:R1:W2:Y:S02]  /*2e490*/  SHFL.IDX P6, R14, R13, R12, R11 ;  /* 0x0000000c0d0e7389 */ /* 0x0002a400000c000b */
[----:B012---:R-:W-:Y:S01]  /*2e4a0*/  ENDCOLLECTIVE ;  /* 0x000000000000791b */ /* 0x007fe20003800000 */
.L_x_5283:
[----:B------:R-:W-:Y:S05]  /*2e4b0*/  BSYNC B1 ;  /* 0x0000000000017941 */ /* 0x000fea0003800000 */
.L_x_5282:
        /* <DEDUP_REMOVED lines=8> */
.L_x_5284:
[----:B------:R-:W-:Y:S01]  /*2e540*/  IMAD.MOV.U32 R11, RZ, RZ, R14 ;  /* 0x000000ffff0b7224 */ /* 0x000fe200078e000e */
[----:B------:R-:W-:Y:S06]  /*2e550*/  BRA `(.L_x_5285) ;  /* 0xfffffd8c00a47947 */ /* 0x000fec000383ffff */
.L_x_4917:
        /* <DEDUP_REMOVED lines=8> */
.L_x_5287:
[----:B------:R-:W-:Y:S05]  /*2e5e0*/  BSYNC B1 ;  /* 0x0000000000017941 */ /* 0x000fea0003800000 */
.L_x_5286:
        /* <DEDUP_REMOVED lines=8> */
.L_x_5288:
[----:B------:R-:W-:Y:S01]  /*2e670*/  IMAD.MOV.U32 R117, RZ, RZ, R14 ;  /* 0x000000ffff757224 */ /* 0x000fe200078e000e */
[----:B------:R-:W-:Y:S06]  /*2e680*/  BRA `(.L_x_5289) ;  /* 0xfffffda400387947 */ /* 0x000fec000383ffff */
.L_x_4930:
[----:B0-----:R0:W1:Y:S02]  /*2e690*/  SYNCS.PHASECHK.TRANS64.TRYWAIT P3, [R87+URZ+0x30890], R88 ;  /* 0x03089058570075a7 */ /* 0x001064000806017f */
[----:B-1----:R-:W-:Y:S05]  /*2e6a0*/  @!P3 NANOSLEEP.SYNCS 0x989680 ;  /* 0x009896800000b95d */ /* 0x002fea0003900000 */
[----:B------:R-:W1:Y:S02]  /*2e6b0*/  @!P3 SYNCS.PHASECHK.TRANS64 P3, [R87+URZ+0x30890], R88 ;  /* 0x030890585700b5a7 */ /* 0x000e64000806007f */
[----:B-1----:R-:W-:Y:S05]  /*2e6c0*/  @!P3 BRA `(.L_x_4930) ;  /* 0xfffffffc00f0b947 */ /* 0x002fea000383ffff */
[----:B------:R-:W-:Y:S05]  /*2e6d0*/  BRA `(.L_x_5290) ;  /* 0xfffffdbc00007947 */ /* 0x000fea000383ffff */
.L_x_4931:
        /* <DEDUP_REMOVED lines=8> */
.L_x_5292:
[----:B------:R-:W-:Y:S05]  /*2e760*/  BSYNC B1 ;  /* 0x0000000000017941 */ /* 0x000fea0003800000 */
.L_x_5291:
[----:B------:R-:W-:Y:S02]  /*2e770*/  IMAD.MOV.U32 R13, RZ, RZ, R38 ;  /* 0x000000ffff0d7224 */ /* 0x000fe400078e0026 */
[----:B------:R-:W-:Y:S02]  /*2e780*/  IMAD.MOV.U32 R12, RZ, RZ, RZ ;  /* 0x000000ffff0c7224 */ /* 0x000fe400078e00ff */
[----:B------:R-:W-:Y:S02]  /*2e790*/  IMAD.MOV.U32 R11, RZ, RZ, 0x1c1f ;  /* 0x00001c1fff0b7424 */ /* 0x000fe400078e00ff */
[----:B------:R-:W-:Y:S02]  /*2e7a0*/  IMAD.MOV.U32 R15, RZ, RZ, -0x1 ;  /* 0xffffffffff0f7424 */ /* 0x000fe400078e00ff */
[----:B------:R-:W-:-:S07]  /*2e7b0*/  IMAD.MOV.U32 R39, RZ, RZ, R14 ;  /* 0x000000ffff277224 */ /* 0x000fce00078e000e */
[----:B------:R-:W-:Y:S05]  /*2e7c0*/  WARPSYNC.COLLECTIVE R15, `(.L_x_5293) ;  /* 0x000000000f087348 */ /* 0x000fea0003c00000 */
[----:B------:R0:W1:Y:S02]  /*2e7d0*/  SHFL.IDX P6, R14, R13, R12, R11 ;  /* 0x0000000c0d0e7389 */ /* 0x00006400000c000b */
[----:B01----:R-:W-:Y:S01]  /*2e7e0*/  ENDCOLLECTIVE ;  /* 0x000000000000791b */ /* 0x003fe20003800000 */
.L_x_5293:
[----:B------:R-:W-:Y:S01]  /*2e7f0*/  MOV R40, R14 ;  /* 0x0000000e00287202 */ /* 0x000fe20000000f00 */
[----:B------:R-:W-:Y:S06]  /*2e800*/  BRA `(.L_x_5294) ;  /* 0xfffffdbc001c7947 */ /* 0x000fec000383ffff */
.L_x_4934:
[----:B------:R-:W-:Y:S01]  /*2e810*/  BSSY B1, `(.L_x_5295) ;  /* 0x0000008000017945 */ /* 0x000fe20003800000 */
[----:B----4-:R-:W-:Y:S02]  /*2e820*/  IMAD.MOV.U32 R13, RZ, RZ, R41 ;  /* 0x000000ffff0d7224 */ /* 0x010fe400078e0029 */
[----:B------:R-:W-:Y:S02]  /*2e830*/  IMAD.MOV.U32 R12, RZ, RZ, 0x1 ;  /* 0x00000001ff0c7424 */ /* 0x000fe400078e00ff */
[----:B------:R-:W-:Y:S02]  /*2e840*/  IMAD.MOV.U32 R11, RZ, RZ, 0x1c1f ;  /* 0x00001c1fff0b7424 */ /* 0x000fe400078e00ff */
[----:B------:R-:W-:-:S07]  /*2e850*/  IMAD.MOV.U32 R15, RZ, RZ, -0x1 ;  /* 0xffffffffff0f7424 */ /* 0x000fce00078e00ff */
[----:B0123--:R-:W-:Y:S05]  /*2e860*/  WARPSYNC.COLLECTIVE R15, `(.L_x_5296) ;  /* 0x000000000f087348 */ /* 0x00ffea0003c00000 */
[----:B------:R4:W0:Y:S02]  /*2e870*/  SHFL.IDX P6, R14, R13, R12, R11 ;  /* 0x0000000c0d0e7389 */ /* 0x00082400000c000b */
[----:B01234-:R-:W-:Y:S01]  /*2e880*/  ENDCOLLECTIVE ;  /* 0x000000000000791b */ /* 0x01ffe20003800000 */
.L_x_5296:
[----:B------:R-:W-:Y:S05]  /*2e890*/  BSYNC B1 ;  /* 0x0000000000017941 */ /* 0x000fea0003800000 */
.L_x_5295:
        /* <DEDUP_REMOVED lines=8> */
.L_x_5297:
[----:B------:R-:W-:Y:S01]  /*2e920*/  IMAD.MOV.U32 R38, RZ, RZ, R14 ;  /* 0x000000ffff267224 */ /* 0x000fe200078e000e */
[----:B------:R-:W-:Y:S06]  /*2e930*/  BRA `(.L_x_5298) ;  /* 0xfffffdbc00787947 */ /* 0x000fec000383ffff */
.L_x_4938:
[----:B---3--:R3:W0:Y:S02]  /*2e940*/  SYNCS.PHASECHK.TRANS64.TRYWAIT P2, [R87+URZ+0x308b0], R88 ;  /* 0x0308b058570075a7 */ /* 0x008624000804017f */
[----:B0-----:R-:W-:Y:S05]  /*2e950*/  @!P2 NANOSLEEP.SYNCS 0x989680 ;  /* 0x009896800000a95d */ /* 0x001fea0003900000 */
[----:B------:R-:W0:Y:S02]  /*2e960*/  @!P2 SYNCS.PHASECHK.TRANS64 P2, [R87+URZ+0x308b0], R88 ;  /* 0x0308b0585700a5a7 */ /* 0x000e24000804007f */
[----:B0-----:R-:W-:Y:S05]  /*2e970*/  @!P2 BRA `(.L_x_4938) ;  /* 0xfffffffc00f0a947 */ /* 0x001fea000383ffff */
[----:B------:R-:W-:Y:S05]  /*2e980*/  BRA `(.L_x_5299) ;  /* 0xfffffdc000507947 */ /* 0x000fea000383ffff */
.L_x_4966:
        /* <DEDUP_REMOVED lines=8> */
.L_x_5301:
[----:B------:R-:W-:Y:S05]  /*2ea10*/  BSYNC B1 ;  /* 0x0000000000017941 */ /* 0x000fea0003800000 */
.L_x_5300:
        /* <DEDUP_REMOVED lines=8> */
.L_x_5302:
[----:B------:R-:W-:Y:S02]  /*2eaa0*/  IMAD.MOV.U32 R13, RZ, RZ, R63 ;  /* 0x000000ffff0d7224 */ /* 0x000fe400078e003f */
[----:B------:R-:W-:-:S07]  /*2eab0*/  IMAD.MOV.U32 R6, RZ, RZ, R14 ;  /* 0x000000ffff067224 */ /* 0x000fce00078e000e */
[----:B------:R-:W-:Y:S05]  /*2eac0*/  WARPSYNC.COLLECTIVE R15, `(.L_x_5303) ;  /* 0x000000000f087348 */ /* 0x000fea0003c00000 */
[----:B------:R0:W1:Y:S02]  /*2ead0*/  SHFL.IDX P6, R14, R13, R12, R11 ;  /* 0x0000000c0d0e7389 */ /* 0x00006400000c000b */
[----:B01----:R-:W-:Y:S01]  /*2eae0*/  ENDCOLLECTIVE ;  /* 0x000000000000791b */ /* 0x003fe20003800000 */
.L_x_5303:
[----:B------:R-:W-:Y:S02]  /*2eaf0*/  IMAD.MOV.U32 R13, RZ, RZ, R62 ;  /* 0x000000ffff0d7224 */ /* 0x000fe400078e003e */
[----:B------:R-:W-:-:S07]  /*2eb00*/  IMAD.MOV.U32 R9, RZ, RZ, R14 ;  /* 0x000000ffff097224 */ /* 0x000fce00078e000e */
[----:B------:R-:W-:Y:S05]  /*2eb10*/  WARPSYNC.COLLECTIVE R15, `(.L_x_5304) ;  /* 0x000000000f087348 */ /* 0x000fea0003c00000 */
[----:B------:R0:W1:Y:S02]  /*2eb20*/  SHFL.IDX P6, R14, R13, R12, R11 ;  /* 0x0000000c0d0e7389 */ /* 0x00006400000c000b */
[----:B01----:R-:W-:Y:S01]  /*2eb30*/  ENDCOLLECTIVE ;  /* 0x000000000000791b */ /* 0x003fe20003800000 */
.L_x_5304:
[----:B------:R-:W-:Y:S01]  /*2eb40*/  MOV R8, R14 ;  /* 0x0000000e00087202 */ /* 0x000fe20000000f00 */
[----:B------:R-:W-:Y:S06]  /*2eb50*/  BRA `(.L_x_5305) ;  /* 0xfffffdd800347947 */ /* 0x000fec000383ffff */
.L_x_4969:
[----:B------:R-:W-:Y:S01]  /*2eb60*/  BSSY B1, `(.L_x_5306) ;  /* 0x0000008000017945 */ /* 0x000fe20003800000 */
[----:B------:R-:W-:Y:S02]  /*2eb70*/  IMAD.MOV.U32 R13, RZ, RZ, R0 ;  /* 0x000000ffff0d7224 */ /* 0x000fe400078e0000 */
[----:B------:R-:W-:Y:S02]  /*2eb80*/  IMAD.MOV.U32 R12, RZ, RZ, 0x1 ;  /* 0x00000001ff0c7424 */ /* 0x000fe400078e00ff */
[----:B------:R-:W-:Y:S02]  /*2eb90*/  IMAD.MOV.U32 R11, RZ, RZ, 0x1c1f ;  /* 0x00001c1fff0b7424 */ /* 0x000fe400078e00ff */
[----:B------:R-:W-:-:S07]  /*2eba0*/  IMAD.MOV.U32 R15, RZ, RZ, -0x1 ;  /* 0xffffffffff0f7424 */ /* 0x000fce00078e00ff */
[----:B0-----:R-:W-:Y:S05]  /*2ebb0*/  WARPSYNC.COLLECTIVE R15, `(.L_x_5307) ;  /* 0x000000000f087348 */ /* 0x001fea0003c00000 */
[----:B------:R1:W2:Y:S02]  /*2ebc0*/  SHFL.IDX P6, R14, R13, R12, R11 ;  /* 0x0000000c0d0e7389 */ /* 0x0002a400000c000b */
[----:B012---:R-:W-:Y:S01]  /*2ebd0*/  ENDCOLLECTIVE ;  /* 0x000000000000791b */ /* 0x007fe20003800000 */
.L_x_5307:
[----:B------:R-:W-:Y:S05]  /*2ebe0*/  BSYNC B1 ;  /* 0x0000000000017941 */ /* 0x000fea0003800000 */
.L_x_5306:
        /* <DEDUP_REMOVED lines=8> */
.L_x_5308:
[----:B------:R-:W-:Y:S02]  /*2ec70*/  IMAD.MOV.U32 R13, RZ, RZ, R63 ;  /* 0x000000ffff0d7224 */ /* 0x000fe400078e003f */
[----:B------:R-:W-:-:S07]  /*2ec80*/  IMAD.MOV.U32 R65, RZ, RZ, R14 ;  /* 0x000000ffff417224 */ /* 0x000fce00078e000e */
[----:B------:R-:W-:Y:S05]  /*2ec90*/  WARPSYNC.COLLECTIVE R15, `(.L_x_5309) ;  /* 0x000000000f087348 */ /* 0x000fea0003c00000 */
[----:B------:R0:W1:Y:S02]  /*2eca0*/  SHFL.IDX P6, R14, R13, R12, R11 ;  /* 0x0000000c0d0e7389 */ /* 0x00006400000c000b */
[----:B01----:R-:W-:Y:S01]  /*2ecb0*/  ENDCOLLECTIVE ;  /* 0x000000000000791b */ /* 0x003fe20003800000 */
.L_x_5309:
[----:B------:R-:W-:Y:S01]  /*2ecc0*/  IMAD.MOV.U32 R13, RZ, RZ, R62 ;  /* 0x000000ffff0d7224 */ /* 0x000fe200078e003e */
[----:B------:R-:W-:-:S07]  /*2ecd0*/  MOV R63, R14 ;  /* 0x0000000e003f7202 */ /* 0x000fce0000000f00 */
[----:B------:R-:W-:Y:S05]  /*2ece0*/  WARPSYNC.COLLECTIVE R15, `(.L_x_5310) ;  /* 0x000000000f087348 */ /* 0x000fea0003c00000 */
[----:B------:R0:W1:Y:S02]  /*2ecf0*/  SHFL.IDX P6, R14, R13, R12, R11 ;  /* 0x0000000c0d0e7389 */ /* 0x00006400000c000b */
[----:B01----:R-:W-:Y:S01]  /*2ed00*/  ENDCOLLECTIVE ;  /* 0x000000000000791b */ /* 0x003fe20003800000 */
.L_x_5310:
[----:B------:R-:W-:Y:S01]  /*2ed10*/  IMAD.MOV.U32 R62, RZ, RZ, R14 ;  /* 0x000000ffff3e7224 */ /* 0x000fe200078e000e */
[----:B------:R-:W-:Y:S06]  /*2ed20*/  BRA `(.L_x_5311) ;  /* 0xfffffddc00dc7947 */ /* 0x000fec000383ffff */
.L_x_4973:
[----:B0-----:R0:W1:Y:S02]  /*2ed30*/  SYNCS.PHASECHK.TRANS64.TRYWAIT P0, [R2+URZ+0x30800], R5 ;  /* 0x03080005020075a7 */ /* 0x001064000800017f */
[----:B-1----:R-:W-:Y:S05]  /*2ed40*/  @!P0 NANOSLEEP.SYNCS 0x989680 ;  /* 0x009896800000895d */ /* 0x002fea0003900000 */
[----:B------:R-:W1:Y:S02]  /*2ed50*/  @!P0 SYNCS.PHASECHK.TRANS64 P0, [R2+URZ+0x30800], R5 ;  /* 0x03080005020085a7 */ /* 0x000e64000800007f */
[----:B-1----:R-:W-:Y:S05]  /*2ed60*/  @!P0 BRA `(.L_x_4973) ;  /* 0xfffffffc00f08947 */ /* 0x002fea000383ffff */
[----:B------:R-:W-:Y:S05]  /*2ed70*/  BRA `(.L_x_5312) ;  /* 0xfffffde800207947 */ /* 0x000fea000383ffff */
.L_x_4997:
[----:B------:R-:W-:Y:S01]  /*2ed80*/  BSSY B1, `(.L_x_5313) ;  /* 0x0000008000017945 */ /* 0x000fe20003800000 */
[----:B------:R-:W-:Y:S01]  /*2ed90*/  IMAD.MOV.U32 R13, RZ, RZ, R21 ;  /* 0x000000ffff0d7224 */ /* 0x000fe200078e0015 */
[----:B------:R-:W-:Y:S01]  /*2eda0*/  MOV R15, 0xffffffff ;  /* 0xffffffff000f7802 */ /* 0x000fe20000000f00 */
[----:B------:R-:W-:Y:S02]  /*2edb0*/  IMAD.MOV.U32 R12, RZ, RZ, RZ ;  /* 0x000000ffff0c7224 */ /* 0x000fe400078e00ff */
[----:B------:R-:W-:-:S07]  /*2edc0*/  IMAD.MOV.U32 R11, RZ, RZ, 0x1c1f ;  /* 0x00001c1fff0b7424 */ /* 0x000fce00078e00ff */
[----:B------:R-:W-:Y:S05]  /*2edd0*/  WARPSYNC.COLLECTIVE R15, `(.L_x_5314) ;  /* 0x000000000f087348 */ /* 0x000fea0003c00000 */
[----:B------:R0:W1:Y:S02]  /*2ede0*/  SHFL.IDX P6, R14, R13, R12, R11 ;  /* 0x0000000c0d0e7389 */ /* 0x00006400000c000b */
[----:B01----:R-:W-:Y:S01]  /*2edf0*/  ENDCOLLECTIVE ;  /* 0x000000000000791b */ /* 0x003fe20003800000 */
.L_x_5314:
[----:B------:R-:W-:Y:S05]  /*2ee00*/  BSYNC B1 ;  /* 0x0000000000017941 */ /* 0x000fea0003800000 */
.L_x_5313:
        /* <DEDUP_REMOVED lines=8> */
.L_x_5315:
[----:B------:R-:W-:Y:S01]  /*2ee90*/  IMAD.MOV.U32 R13, RZ, RZ, R61 ;  /* 0x000000ffff0d7224 */ /* 0x000fe200078e003d */
[----:B------:R-:W-:-:S07]  /*2eea0*/  MOV R4, R14 ;  /* 0x0000000e00047202 */ /* 0x000fce0000000f00 */
[----:B------:R-:W-:Y:S05]  /*2eeb0*/  WARPSYNC.COLLECTIVE R15, `(.L_x_5316) ;  /* 0x000000000f087348 */ /* 0x000fea0003c00000 */
[----:B------:R0:W1:Y:S02]  /*2eec0*/  SHFL.IDX P6, R14, R13, R12, R11 ;  /* 0x0000000c0d0e7389 */ /* 0x00006400000c000b */
[----:B01----:R-:W-:Y:S01]  /*2eed0*/  ENDCOLLECTIVE ;  /* 0x000000000000791b */ /* 0x003fe20003800000 */
.L_x_5316:
[----:B------:R-:W-:Y:S02]  /*2eee0*/  IMAD.MOV.U32 R13, RZ, RZ, R3 ;  /* 0x000000ffff0d7224 */ /* 0x000fe400078e0003 */
[----:B------:R-:W-:-:S07]  /*2eef0*/  IMAD.MOV.U32 R7, RZ, RZ, R14 ;  /* 0x000000ffff077224 */ /* 0x000fce00078e000e */
[----:B------:R-:W-:Y:S05]  /*2ef00*/  WARPSYNC.COLLECTIVE R15, `(.L_x_5317) ;  /* 0x000000000f087348 */ /* 0x000fea0003c00000 */
[----:B------:R0:W1:Y:S02]  /*2ef10*/  SHFL.IDX P6, R14, R13, R12, R11 ;  /* 0x0000000c0d0e7389 */ /* 0x00006400000c000b */
[----:B01----:R-:W-:Y:S01]  /*2ef20*/  ENDCOLLECTIVE ;  /* 0x000000000000791b */ /* 0x003fe20003800000 */
.L_x_5317:
[----:B------:R-:W-:Y:S01]  /*2ef30*/  IMAD.MOV.U32 R8, RZ, RZ, R14 ;  /* 0x000000ffff087224 */ /* 0x000fe200078e000e */
[----:B------:R-:W-:Y:S06]  /*2ef40*/  BRA `(.L_x_5318) ;  /* 0xfffffe0800fc7947 */ /* 0x000fec000383ffff */
.L_x_5000:
[----:B------:R-:W-:Y:S01]  /*2ef50*/  BSSY B1, `(.L_x_5319) ;  /* 0x0000008000017945 */ /* 0x000fe20003800000 */
[----:B------:R-:W-:Y:S01]  /*2ef60*/  IMAD.MOV.U32 R13, RZ, RZ, R21 ;  /* 0x000000ffff0d7224 */ /* 0x000fe200078e0015 */
[----:B------:R-:W-:Y:S01]  /*2ef70*/  MOV R12, 0x1 ;  /* 0x00000001000c7802 */ /* 0x000fe20000000f00 */
[----:B------:R-:W-:Y:S02]  /*2ef80*/  IMAD.MOV.U32 R11, RZ, RZ, 0x1c1f ;  /* 0x00001c1fff0b7424 */ /* 0x000fe400078e00ff */
[----:B------:R-:W-:-:S07]  /*2ef90*/  IMAD.MOV.U32 R15, RZ, RZ, -0x1 ;  /* 0xffffffffff0f7424 */ /* 0x000fce00078e00ff */
[----:B0---4-:R-:W-:Y:S05]  /*2efa0*/  WARPSYNC.COLLECTIVE R15, `(.L_x_5320) ;  /* 0x000000000f087348 */ /* 0x011fea0003c00000 */
[----:B------:R1:W2:Y:S02]  /*2efb0*/  SHFL.IDX P6, R14, R13, R12, R11 ;  /* 0x0000000c0d0e7389 */ /* 0x0002a400000c000b */
[----:B012-4-:R-:W-:Y:S01]  /*2efc0*/  ENDCOLLECTIVE ;  /* 0x000000000000791b */ /* 0x017fe20003800000 */
.L_x_5320:
[----:B------:R-:W-:Y:S05]  /*2efd0*/  BSYNC B1 ;  /* 0x0000000000017941 */ /* 0x000fea0003800000 */
.L_x_5319:
        /* <DEDUP_REMOVED lines=8> */
.L_x_5321:
[----:B------:R-:W-:Y:S02]  /*2f060*/  IMAD.MOV.U32 R13, RZ, RZ, R61 ;  /* 0x000000ffff0d7224 */ /* 0x000fe400078e003d */
[----:B------:R-:W-:-:S07]  /*2f070*/  IMAD.MOV.U32 R20, RZ, RZ, R14 ;  /* 0x000000ffff147224 */ /* 0x000fce00078e000e */
[----:B------:R-:W-:Y:S05]  /*2f080*/  WARPSYNC.COLLECTIVE R15, `(.L_x_5322) ;  /* 0x000000000f087348 */ /* 0x000fea0003c00000 */
[----:B------:R0:W1:Y:S02]  /*2f090*/  SHFL.IDX P6, R14, R13, R12, R11 ;  /* 0x0000000c0d0e7389 */ /* 0x00006400000c000b */
[----:B01----:R-:W-:Y:S01]  /*2f0a0*/  ENDCOLLECTIVE ;  /* 0x000000000000791b */ /* 0x003fe20003800000 */
.L_x_5322:
[----:B------:R-:W-:Y:S02]  /*2f0b0*/  IMAD.MOV.U32 R13, RZ, RZ, R3 ;  /* 0x000000ffff0d7224 */ /* 0x000fe400078e0003 */
[----:B------:R-:W-:-:S07]  /*2f0c0*/  IMAD.MOV.U32 R61, RZ, RZ, R14 ;  /* 0x000000ffff3d7224 */ /* 0x000fce00078e000e */
[----:B------:R-:W-:Y:S05]  /*2f0d0*/  WARPSYNC.COLLECTIVE R15, `(.L_x_5323) ;  /* 0x000000000f087348 */ /* 0x000fea0003c00000 */
[----:B------:R0:W1:Y:S02]  /*2f0e0*/  SHFL.IDX P6, R14, R13, R12, R11 ;  /* 0x0000000c0d0e7389 */ /* 0x00006400000c000b */
[----:B01----:R-:W-:Y:S01]  /*2f0f0*/  ENDCOLLECTIVE ;  /* 0x000000000000791b */ /* 0x003fe20003800000 */
.L_x_5323:
[----:B------:R-:W-:Y:S01]  /*2f100*/  MOV R62, R14 ;  /* 0x0000000e003e7202 */ /* 0x000fe20000000f00 */
[----:B------:R-:W-:Y:S06]  /*2f110*/  BRA `(.L_x_5324) ;  /* 0xfffffe10001c7947 */ /* 0x000fec000383ffff */
.L_x_5004:
[----:B0-----:R0:W1:Y:S02]  /*2f120*/  SYNCS.PHASECHK.TRANS64.TRYWAIT P0, [R2+URZ+0x30800], R3 ;  /* 0x03080003020075a7 */ /* 0x001064000800017f */
[----:B-1----:R-:W-:Y:S05]  /*2f130*/  @!P0 NANOSLEEP.SYNCS 0x989680 ;  /* 0x009896800000895d */ /* 0x002fea0003900000 */
[----:B------:R-:W1:Y:S02]  /*2f140*/  @!P0 SYNCS.PHASECHK.TRANS64 P0, [R2+URZ+0x30800], R3 ;  /* 0x03080003020085a7 */ /* 0x000e64000800007f */
[----:B-1----:R-:W-:Y:S05]  /*2f150*/  @!P0 BRA `(.L_x_5004) ;  /* 0xfffffffc00f08947 */ /* 0x002fea000383ffff */
[----:B------:R-:W-:Y:S05]  /*2f160*/  BRA `(.L_x_5325) ;  /* 0xfffffe1400a47947 */ /* 0x000fea000383ffff */
.L_x_5018:
[----:B---3--:R3:W0:Y:S02]  /*2f170*/  SYNCS.PHASECHK.TRANS64.TRYWAIT P1, [R15+URZ+0x30830], R0 ;  /* 0x030830000f0075a7 */ /* 0x008624000802017f */
[----:B0-----:R-:W-:Y:S05]  /*2f180*/  @!P1 NANOSLEEP.SYNCS 0x989680 ;  /* 0x009896800000995d */ /* 0x001fea0003900000 */
[----:B------:R-:W0:Y:S02]  /*2f190*/  @!P1 SYNCS.PHASECHK.TRANS64 P1, [R15+URZ+0x30830], R0 ;  /* 0x030830000f0095a7 */ /* 0x000e24000802007f */
[----:B0-----:R-:W-:Y:S05]  /*2f1a0*/  @!P1 BRA `(.L_x_5018) ;  /* 0xfffffffc00f09947 */ /* 0x001fea000383ffff */
[----:B------:R-:W-:Y:S05]  /*2f1b0*/  BRA `(.L_x_5017) ;  /* 0xfffffe4000107947 */ /* 0x000fea000383ffff */
.L_x_5039:
[----:B-1----:R1:W2:Y:S02]  /*2f1c0*/  SYNCS.PHASECHK.TRANS64.TRYWAIT P1, [R5+URZ+0x30830], R10 ;  /* 0x0308300a050075a7 */ /* 0x0022a4000802017f */
[----:B--2---:R-:W-:Y:S05]  /*2f1d0*/  @!P1 NANOSLEEP.SYNCS 0x989680 ;  /* 0x009896800000995d */ /* 0x004fea0003900000 */
[----:B------:R-:W2:Y:S02]  /*2f1e0*/  @!P1 SYNCS.PHASECHK.TRANS64 P1, [R5+URZ+0x30830], R10 ;  /* 0x0308300a050095a7 */ /* 0x000ea4000802007f */
[----:B--2---:R-:W-:Y:S05]  /*2f1f0*/  @!P1 BRA `(.L_x_5039) ;  /* 0xfffffffc00f09947 */ /* 0x004fea000383ffff */
[----:B------:R-:W-:Y:S05]  /*2f200*/  BRA `(.L_x_5038) ;  /* 0xfffffe7400887947 */ /* 0x000fea000383ffff */
.L_x_5044:
[----:B-1----:R1:W2:Y:S02]  /*2f210*/  SYNCS.PHASECHK.TRANS64.TRYWAIT P1, [R13+URZ+0x30850], R6 ;  /* 0x030850060d0075a7 */ /* 0x0022a4000802017f */
[----:B--2---:R-:W-:Y:S05]  /*2f220*/  @!P1 NANOSLEEP.SYNCS 0x989680 ;  /* 0x009896800000995d */ /* 0x004fea0003900000 */
[----:B------:R-:W2:Y:S02]  /*2f230*/  @!P1 SYNCS.PHASECHK.TRANS64 P1, [R13+URZ+0x30850], R6 ;  /* 0x030850060d0095a7 */ /* 0x000ea4000802007f */
[----:B--2---:R-:W-:Y:S05]  /*2f240*/  @!P1 BRA `(.L_x_5044) ;  /* 0xfffffffc00f09947 */ /* 0x004fea000383ffff */
[----:B------:R-:W-:Y:S05]  /*2f250*/  BRA `(.L_x_5043) ;  /* 0xfffffe8400487947 */ /* 0x000fea000383ffff */
.L_x_5067:
[----:B-1----:R1:W2:Y:S02]  /*2f260*/  SYNCS.PHASECHK.TRANS64.TRYWAIT P1, [R0+URZ+0x30830], R3 ;  /* 0x03083003000075a7 */ /* 0x0022a4000802017f */
[----:B--2---:R-:W-:Y:S05]  /*2f270*/  @!P1 NANOSLEEP.SYNCS 0x989680 ;  /* 0x009896800000995d */ /* 0x004fea0003900000 */
[----:B------:R-:W2:Y:S02]  /*2f280*/  @!P1 SYNCS.PHASECHK.TRANS64 P1, [R0+URZ+0x30830], R3 ;  /* 0x03083003000095a7 */ /* 0x000ea4000802007f */
[----:B--2---:R-:W-:Y:S05]  /*2f290*/  @!P1 BRA `(.L_x_5067) ;  /* 0xfffffffc00f09947 */ /* 0x004fea000383ffff */
[----:B------:R-:W-:Y:S05]  /*2f2a0*/  BRA `(.L_x_5066) ;  /* 0xfffffeb4007c7947 */ /* 0x000fea000383ffff */
.L_x_5072:
[----:B-1----:R1:W2:Y:S02]  /*2f2b0*/  SYNCS.PHASECHK.TRANS64.TRYWAIT P1, [R20+URZ+0x30850], R3 ;  /* 0x03085003140075a7 */ /* 0x0022a4000802017f */
[----:B--2---:R-:W-:Y:S05]  /*2f2c0*/  @!P1 NANOSLEEP.SYNCS 0x989680 ;  /* 0x009896800000995d */ /* 0x004fea0003900000 */
[----:B------:R-:W2:Y:S02]  /*2f2d0*/  @!P1 SYNCS.PHASECHK.TRANS64 P1, [R20+URZ+0x30850], R3 ;  /* 0x03085003140095a7 */ /* 0x000ea4000802007f */
[----:B--2---:R-:W-:Y:S05]  /*2f2e0*/  @!P1 BRA `(.L_x_5072) ;  /* 0xfffffffc00f09947 */ /* 0x004fea000383ffff */
[----:B------:R-:W-:Y:S05]  /*2f2f0*/  BRA `(.L_x_5071) ;  /* 0xfffffec4003c7947 */ /* 0x000fea000383ffff */
.L_x_5082:
[----:B-1----:R1:W2:Y:S02]  /*2f300*/  SYNCS.PHASECHK.TRANS64.TRYWAIT P1, [R0+URZ+0x30830], R3 ;  /* 0x03083003000075a7 */ /* 0x0022a4000802017f */
[----:B--2---:R-:W-:Y:S05]  /*2f310*/  @!P1 NANOSLEEP.SYNCS 0x989680 ;  /* 0x009896800000995d */ /* 0x004fea0003900000 */
[----:B------:R-:W2:Y:S02]  /*2f320*/  @!P1 SYNCS.PHASECHK.TRANS64 P1, [R0+URZ+0x30830], R3 ;  /* 0x03083003000095a7 */ /* 0x000ea4000802007f */
[----:B--2---:R-:W-:Y:S05]  /*2f330*/  @!P1 BRA `(.L_x_5082) ;  /* 0xfffffffc00f09947 */ /* 0x004fea000383ffff */
[----:B------:R-:W-:Y:S05]  /*2f340*/  BRA `(.L_x_5081) ;  /* 0xfffffedc00c87947 */ /* 0x000fea000383ffff */
.L_x_5087:
[----:B-1----:R1:W2:Y:S02]  /*2f350*/  SYNCS.PHASECHK.TRANS64.TRYWAIT P1, [R20+URZ+0x30850], R3 ;  /* 0x03085003140075a7 */ /* 0x0022a4000802017f */
[----:B--2---:R-:W-:Y:S05]  /*2f360*/  @!P1 NANOSLEEP.SYNCS 0x989680 ;  /* 0x009896800000995d */ /* 0x004fea0003900000 */
[----:B------:R-:W2:Y:S02]  /*2f370*/  @!P1 SYNCS.PHASECHK.TRANS64 P1, [R20+URZ+0x30850], R3 ;  /* 0x03085003140095a7 */ /* 0x000ea4000802007f */
[----:B--2---:R-:W-:Y:S05]  /*2f380*/  @!P1 BRA `(.L_x_5087) ;  /* 0xfffffffc00f09947 */ /* 0x004fea000383ffff */
[----:B------:R-:W-:Y:S05]  /*2f390*/  BRA `(.L_x_5086) ;  /* 0xfffffeec00887947 */ /* 0x000fea000383ffff */
.L_x_5103:
[----:B-1----:R1:W2:Y:S02]  /*2f3a0*/  SYNCS.PHASECHK.TRANS64.TRYWAIT P1, [R6+URZ+0x30850], R4 ;  /* 0x03085004060075a7 */ /* 0x0022a4000802017f */
[----:B--2---:R-:W-:Y:S05]  /*2f3b0*/  @!P1 NANOSLEEP.SYNCS 0x989680 ;  /* 0x009896800000995d */ /* 0x004fea0003900000 */
[----:B------:R-:W2:Y:S02]  /*2f3c0*/  @!P1 SYNCS.PHASECHK.TRANS64 P1, [R6+URZ+0x30850], R4 ;  /* 0x03085004060095a7 */ /* 0x000ea4000802007f */
[----:B--2---:R-:W-:Y:S05]  /*2f3d0*/  @!P1 BRA `(.L_x_5103) ;  /* 0xfffffffc00f09947 */ /* 0x004fea000383ffff */
[----:B------:R-:W-:Y:S05]  /*2f3e0*/  BRA `(.L_x_5102) ;  /* 0xffffff2000587947 */ /* 0x000fea000383ffff */
.L_x_5153:
[----:B0-----:R-:W0:Y:S01]  /*2f3f0*/  S2R R12, SR_TID.X ;  /* 0x00000000000c7919 */ /* 0x001e220000002100 */
[----:B------:R-:W-:Y:S01]  /*2f400*/  BSSY B1, `(.L_x_5326) ;  /* 0x000000a000017945 */ /* 0x000fe20003800000 */
[----:B------:R-:W-:Y:S02]  /*2f410*/  IMAD.MOV.U32 R11, RZ, RZ, 0x1f ;  /* 0x0000001fff0b7424 */ /* 0x000fe400078e00ff */
[----:B------:R-:W-:Y:S01]  /*2f420*/  IMAD.MOV.U32 R15, RZ, RZ, -0x1 ;  /* 0xffffffffff0f7424 */ /* 0x000fe200078e00ff */
[----:B0-----:R-:W-:-:S04]  /*2f430*/  SHF.R.U32.HI R12, RZ, 0x5, R12 ;  /* 0x00000005ff0c7819 */ /* 0x001fc8000001160c */
[----:B------:R-:W-:-:S05]  /*2f440*/  LOP3.LUT R12, R12, 0x3, RZ, 0xc0, !PT ;  /* 0x000000030c0c7812 */ /* 0x000fca00078ec0ff */
[----:B------:R-:W-:Y:S02]  /*2f450*/  IMAD.MOV.U32 R13, RZ, RZ, R12 ;  /* 0x000000ffff0d7224 */ /* 0x000fe400078e000c */
[----:B------:R-:W-:-:S07]  /*2f460*/  IMAD.MOV.U32 R12, RZ, RZ, RZ ;  /* 0x000000ffff0c7224 */ /* 0x000fce00078e00ff */
[----:B------:R-:W-:Y:S05]  /*2f470*/  WARPSYNC.COLLECTIVE R15, `(.L_x_5327) ;  /* 0x000000000f087348 */ /* 0x000fea0003c00000 */
[----:B------:R0:W1:Y:S02]  /*2f480*/  SHFL.IDX P6, R14, R13, R12, R11 ;  /* 0x0000000c0d0e7389 */ /* 0x00006400000c000b */
[----:B01----:R-:W-:Y:S01]  /*2f490*/  ENDCOLLECTIVE ;  /* 0x000000000000791b */ /* 0x003fe20003800000 */
.L_x_5327:
[----:B------:R-:W-:Y:S05]  /*2f4a0*/  BSYNC B1 ;  /* 0x0000000000017941 */ /* 0x000fea0003800000 */
.L_x_5326:
[----:B------:R-:W-:Y:S05]  /*2f4b0*/  BRA `(.L_x_5328) ;  /* 0xffffff8400fc7947 */ /* 0x000fea000383ffff */
.L_x_5155:
[----:B------:R-:W-:Y:S01]  /*2f4c0*/  BSSY B1, `(.L_x_5329) ;  /* 0x0000006000017945 */ /* 0x000fe20003800000 */
[----:B------:R-:W-:-:S07]  /*2f4d0*/  IMAD.MOV.U32 R15, RZ, RZ, -0x1 ;  /* 0xffffffffff0f7424 */ /* 0x000fce00078e00ff */
[----:B01----:R-:W-:Y:S05]  /*2f4e0*/  WARPSYNC.COLLECTIVE R15, `(.L_x_5330) ;  /* 0x000000000f0c7348 */ /* 0x003fea0003c00000 */
[----:B------:R-:W-:Y:S02]  /*2f4f0*/  ELECT P6, UR62, PT ;  /* 0x00000000003e782f */ /* 0x000fe400038c0000 */
[----:B------:R-:W-:Y:S01]  /*2f500*/  MOV R14, UR62 ;  /* 0x0000003e000e7c02 */ /* 0x000fe20008000f00 */
[----:B01----:R-:W-:Y:S10]  /*2f510*/  ENDCOLLECTIVE ;  /* 0x000000000000791b */ /* 0x003ff40003800000 */
.L_x_5330:
[----:B------:R-:W-:Y:S05]  /*2f520*/  BSYNC B1 ;  /* 0x0000000000017941 */ /* 0x000fea0003800000 */
.L_x_5329:
[----:B------:R-:W-:Y:S05]  /*2f530*/  BRA `(.L_x_5154) ;  /* 0xffffff8400f47947 */ /* 0x000fea000383ffff */
.L_x_5157:
[----:B-1----:R1:W2:Y:S02]  /*2f540*/  SYNCS.PHASECHK.TRANS64.TRYWAIT P0, [R17+URZ+0x30820], R8 ;  /* 0x03082008110075a7 */ /* 0x0022a4000800017f */
[----:B--2---:R-:W-:Y:S05]  /*2f550*/  @!P0 NANOSLEEP.SYNCS 0x989680 ;  /* 0x009896800000895d */ /* 0x004fea0003900000 */
[----:B------:R-:W2:Y:S02]  /*2f560*/  @!P0 SYNCS.PHASECHK.TRANS64 P0, [R17+URZ+0x30820], R8 ;  /* 0x03082008110085a7 */ /* 0x000ea4000800007f */
[----:B--2---:R-:W-:Y:S05]  /*2f570*/  @!P0 BRA `(.L_x_5157) ;  /* 0xfffffffc00f08947 */ /* 0x004fea000383ffff */
[----:B------:R-:W-:Y:S05]  /*2f580*/  BRA `(.L_x_5331) ;  /* 0xffffff8800047947 */ /* 0x000fea000383ffff */
.L_x_5161:
[----:B0-----:R0:W2:Y:S02]  /*2f590*/  SYNCS.PHASECHK.TRANS64.TRYWAIT P0, [R12+URZ+0x308a0], R11 ;  /* 0x0308a00b0c0075a7 */ /* 0x0010a4000800017f */
[----:B--2---:R-:W-:Y:S05]  /*2f5a0*/  @!P0 NANOSLEEP.SYNCS 0x989680 ;  /* 0x009896800000895d */ /* 0x004fea0003900000 */
[----:B------:R-:W2:Y:S02]  /*2f5b0*/  @!P0 SYNCS.PHASECHK.TRANS64 P0, [R12+URZ+0x308a0], R11 ;  /* 0x0308a00b0c0085a7 */ /* 0x000ea4000800007f */
[----:B--2---:R-:W-:Y:S05]  /*2f5c0*/  @!P0 BRA `(.L_x_5161) ;  /* 0xfffffffc00f08947 */ /* 0x004fea000383ffff */
[----:B------:R-:W-:Y:S05]  /*2f5d0*/  BRA `(.L_x_5332) ;  /* 0xffffff88001c7947 */ /* 0x000fea000383ffff */
.L_x_5168:
[----:B-1----:R1:W2:Y:S02]  /*2f5e0*/  SYNCS.PHASECHK.TRANS64.TRYWAIT P0, [R12+URZ+0x308c0], R11 ;  /* 0x0308c00b0c0075a7 */ /* 0x0022a4000800017f */
[----:B--2---:R-:W-:Y:S05]  /*2f5f0*/  @!P0 NANOSLEEP.SYNCS 0x989680 ;  /* 0x009896800000895d */ /* 0x004fea0003900000 */
[----:B------:R-:W2:Y:S02]  /*2f600*/  @!P0 SYNCS.PHASECHK.TRANS64 P0, [R12+URZ+0x308c0], R11 ;  /* 0x0308c00b0c0085a7 */ /* 0x000ea4000800007f */
[----:B--2---:R-:W-:Y:S05]  /*2f610*/  @!P0 BRA `(.L_x_5168) ;  /* 0xfffffffc00f08947 */ /* 0x004fea000383ffff */
[----:B------:R-:W-:Y:S05]  /*2f620*/  BRA `(.L_x_5333) ;  /* 0xffffff8c00187947 */ /* 0x000fea000383ffff */
.L_x_5177:
[----:B-1----:R1:W2:Y:S02]  /*2f630*/  SYNCS.PHASECHK.TRANS64.TRYWAIT P1, [R7+URZ+0x308a0], R3 ;  /* 0x0308a003070075a7 */ /* 0x0022a4000802017f */
[----:B--2---:R-:W-:Y:S05]  /*2f640*/  @!P1 NANOSLEEP.SYNCS 0x989680 ;  /* 0x009896800000995d */ /* 0x004fea0003900000 */
[----:B------:R-:W2:Y:S02]  /*2f650*/  @!P1 SYNCS.PHASECHK.TRANS64 P1, [R7+URZ+0x308a0], R3 ;  /* 0x0308a003070095a7 */ /* 0x000ea4000802007f */
[----:B--2---:R-:W-:Y:S05]  /*2f660*/  @!P1 BRA `(.L_x_5177) ;  /* 0xfffffffc00f09947 */ /* 0x004fea000383ffff */
[----:B------:R-:W-:Y:S05]  /*2f670*/  BRA `(.L_x_5334) ;  /* 0xffffff90004c7947 */ /* 0x000fea000383ffff */
.L_x_5184:
[----:B0-----:R0:W2:Y:S02]  /*2f680*/  SYNCS.PHASECHK.TRANS64.TRYWAIT P1, [R7+URZ+0x308c0], R3 ;  /* 0x0308c003070075a7 */ /* 0x0010a4000802017f */
[----:B--2---:R-:W-:Y:S05]  /*2f690*/  @!P1 NANOSLEEP.SYNCS 0x989680 ;  /* 0x009896800000995d */ /* 0x004fea0003900000 */
[----:B------:R-:W2:Y:S02]  /*2f6a0*/  @!P1 SYNCS.PHASECHK.TRANS64 P1, [R7+URZ+0x308c0], R3 ;  /* 0x0308c003070095a7 */ /* 0x000ea4000802007f */
[----:B--2---:R-:W-:Y:S05]  /*2f6b0*/  @!P1 BRA `(.L_x_5184) ;  /* 0xfffffffc00f09947 */ /* 0x004fea000383ffff */
[----:B------:R-:W-:Y:S05]  /*2f6c0*/  BRA `(.L_x_5335) ;  /* 0xffffff9400447947 */ /* 0x000fea000383ffff */
.L_x_5209:
[----:B------:R-:W0:Y:S01]  /*2f6d0*/  S2R R8, SR_TID.X ;  /* 0x0000000000087919 */ /* 0x000e220000002100 */
[----:B------:R-:W-:Y:S01]  /*2f6e0*/  BSSY B0, `(.L_x_5336) ;  /* 0x000000a000007945 */ /* 0x000fe20003800000 */
[----:B------:R-:W-:Y:S02]  /*2f6f0*/  IMAD.MOV.U32 R12, RZ, RZ, RZ ;  /* 0x000000ffff0c7224 */ /* 0x000fe400078e00ff */
[----:B------:R-:W-:Y:S02]  /*2f700*/  IMAD.MOV.U32 R11, RZ, RZ, 0x1f ;  /* 0x0000001fff0b7424 */ /* 0x000fe400078e00ff */
[----:B------:R-:W-:Y:S01]  /*2f710*/  IMAD.MOV.U32 R15, RZ, RZ, -0x1 ;  /* 0xffffffffff0f7424 */ /* 0x000fe200078e00ff */
[----:B0-----:R-:W-:-:S04]  /*2f720*/  SHF.R.U32.HI R8, RZ, 0x5, R8 ;  /* 0x00000005ff087819 */ /* 0x001fc80000011608 */
[----:B------:R-:W-:-:S04]  /*2f730*/  LOP3.LUT R8, R8, 0x3, RZ, 0xc0, !PT ;  /* 0x0000000308087812 */ /* 0x000fc800078ec0ff */
[----:B------:R-:W-:-:S07]  /*2f740*/  MOV R13, R8 ;  /* 0x00000008000d7202 */ /* 0x000fce0000000f00 */
[----:B-----5:R-:W-:Y:S05]  /*2f750*/  WARPSYNC.COLLECTIVE R15, `(.L_x_5337) ;  /* 0x000000000f087348 */ /* 0x020fea0003c00000 */
[----:B------:R0:W1:Y:S02]  /*2f760*/  SHFL.IDX P6, R14, R13, R12, R11 ;  /* 0x0000000c0d0e7389 */ /* 0x00006400000c000b */
[----:B01---5:R-:W-:Y:S01]  /*2f770*/  ENDCOLLECTIVE ;  /* 0x000000000000791b */ /* 0x023fe20003800000 */
.L_x_5337:
[----:B------:R-:W-:Y:S05]  /*2f780*/  BSYNC B0 ;  /* 0x0000000000007941 */ /* 0x000fea0003800000 */
.L_x_5336:
[----:B------:R-:W-:Y:S05]  /*2f790*/  BRA `(.L_x_5338) ;  /* 0xffffffa400f87947 */ /* 0x000fea000383ffff */
.L_x_5212:
[----:B0-----:R0:W1:Y:S02]  /*2f7a0*/  SYNCS.PHASECHK.TRANS64.TRYWAIT P0, [R7+URZ+0x30840], R2 ;  /* 0x03084002070075a7 */ /* 0x001064000800017f */
[----:B-1----:R-:W-:Y:S05]  /*2f7b0*/  @!P0 NANOSLEEP.SYNCS 0x989680 ;  /* 0x009896800000895d */ /* 0x002fea0003900000 */
[----:B------:R-:W1:Y:S02]  /*2f7c0*/  @!P0 SYNCS.PHASECHK.TRANS64 P0, [R7+URZ+0x30840], R2 ;  /* 0x03084002070085a7 */ /* 0x000e64000800007f */
[----:B-1----:R-:W-:Y:S05]  /*2f7d0*/  @!P0 BRA `(.L_x_5212) ;  /* 0xfffffffc00f08947 */ /* 0x002fea000383ffff */
[----:B------:R-:W-:Y:S05]  /*2f7e0*/  BRA `(.L_x_5339) ;  /* 0xffffffa800487947 */ /* 0x000fea000383ffff */
.L_x_5213:
        /* <DEDUP_REMOVED lines=8> */
.L_x_5341:
[----:B------:R-:W-:Y:S05]  /*2f870*/  BSYNC B0 ;  /* 0x0000000000007941 */ /* 0x000fea0003800000 */
.L_x_5340:
[----:B------:R-:W-:Y:S01]  /*2f880*/  IMAD.MOV.U32 R13, RZ, RZ, R4 ;  /* 0x000000ffff0d7224 */ /* 0x000fe200078e0004 */
[----:B------:R-:W-:Y:S01]  /*2f890*/  MOV R15, 0xffffffff ;  /* 0xffffffff000f7802 */ /* 0x000fe20000000f00 */
[----:B------:R-:W-:Y:S02]  /*2f8a0*/  IMAD.MOV.U32 R12, RZ, RZ, RZ ;  /* 0x000000ffff0c7224 */ /* 0x000fe400078e00ff */
[----:B------:R-:W-:Y:S02]  /*2f8b0*/  IMAD.MOV.U32 R11, RZ, RZ, 0x181f ;  /* 0x0000181fff0b7424 */ /* 0x000fe400078e00ff */
[----:B------:R-:W-:Y:S02]  /*2f8c0*/  IMAD.MOV.U32 R2, RZ, RZ, R14 ;  /* 0x000000ffff027224 */ /* 0x000fe400078e000e */
[----:B------:R-:W-:-:S07]  /*2f8d0*/  @P0 IMAD R8, R5, 0x2, R17 ;  /* 0x0000000205080824 */ /* 0x000fce00078e0211 */
[----:B------:R-:W-:Y:S05]  /*2f8e0*/  WARPSYNC.COLLECTIVE R15, `(.L_x_5342) ;  /* 0x000000000f087348 */ /* 0x000fea0003c00000 */
[----:B------:R0:W1:Y:S02]  /*2f8f0*/  SHFL.IDX P6, R14, R13, R12, R11 ;  /* 0x0000000c0d0e7389 */ /* 0x00006400000c000b */
[----:B01----:R-:W-:Y:S01]  /*2f900*/  ENDCOLLECTIVE ;  /* 0x000000000000791b */ /* 0x003fe20003800000 */
.L_x_5342:
[----:B------:R-:W-:Y:S02]  /*2f910*/  IMAD.MOV.U32 R13, RZ, RZ, R0 ;  /* 0x000000ffff0d7224 */ /* 0x000fe400078e0000 */
[----:B------:R-:W-:Y:S02]  /*2f920*/  IMAD.MOV.U32 R12, RZ, RZ, 0x1 ;  /* 0x00000001ff0c7424 */ /* 0x000fe400078e00ff */
[----:B------:R-:W-:-:S07]  /*2f930*/  IMAD.MOV.U32 R3, RZ, RZ, R14 ;  /* 0x000000ffff037224 */ /* 0x000fce00078e000e */
[----:B------:R-:W-:Y:S05]  /*2f940*/  WARPSYNC.COLLECTIVE R15, `(.L_x_5343) ;  /* 0x000000000f087348 */ /* 0x000fea0003c00000 */
[----:B------:R0:W1:Y:S02]  /*2f950*/  SHFL.IDX P6, R14, R13, R12, R11 ;  /* 0x0000000c0d0e7389 */ /* 0x00006400000c000b */
[----:B01----:R-:W-:Y:S01]  /*2f960*/  ENDCOLLECTIVE ;  /* 0x000000000000791b */ /* 0x003fe20003800000 */
.L_x_5343:
        /* <DEDUP_REMOVED lines=13> */
[----:B0-----:R-:W-:Y:S01]  /*2fa40*/  MOV R2, R14 ;  /* 0x0000000e00027202 */ /* 0x001fe20000000f00 */
[----:B------:R-:W-:-:S07]  /*2fa50*/  @P1 IMAD R8, R5, 0x2, R17 ;  /* 0x0000000205081824 */ /* 0x000fce00078e0211 */
[----:B------:R-:W-:Y:S05]  /*2fa60*/  WARPSYNC.COLLECTIVE R15, `(.L_x_5344) ;  /* 0x000000000f087348 */ /* 0x000fea0003c00000 */
[----:B------:R0:W1:Y:S02]  /*2fa70*/  SHFL.IDX P6, R14, R13, R12, R11 ;  /* 0x0000000c0d0e7389 */ /* 0x00006400000c000b */
[----:B01----:R-:W-:Y:S01]  /*2fa80*/  ENDCOLLECTIVE ;  /* 0x000000000000791b */ /* 0x003fe20003800000 */
.L_x_5344:
[----:B------:R-:W-:Y:S01]  /*2fa90*/  IMAD.MOV.U32 R13, RZ, RZ, R0 ;  /* 0x000000ffff0d7224 */ /* 0x000fe200078e0000 */
[----:B------:R-:W-:Y:S01]  /*2faa0*/  MOV R12, 0x2 ;  /* 0x00000002000c7802 */ /* 0x000fe20000000f00 */
[----:B------:R-:W-:-:S07]  /*2fab0*/  IMAD.MOV.U32 R3, RZ, RZ, R14 ;  /* 0x000000ffff037224 */ /* 0x000fce00078e000e */
[----:B------:R-:W-:Y:S05]  /*2fac0*/  WARPSYNC.COLLECTIVE R15, `(.L_x_5345) ;  /* 0x000000000f087348 */ /* 0x000fea0003c00000 */
[----:B------:R0:W1:Y:S02]  /*2fad0*/  SHFL.IDX P6, R14, R13, R12, R11 ;  /* 0x0000000c0d0e7389 */ /* 0x00006400000c000b */
[----:B01----:R-:W-:Y:S01]  /*2fae0*/  ENDCOLLECTIVE ;  /* 0x000000000000791b */ /* 0x003fe20003800000 */
.L_x_5345:
        /* <DEDUP_REMOVED lines=17> */
.L_x_5346:
[----:B------:R-:W-:Y:S01]  /*2fc00*/  @P1 IMAD R8, R5, 0x2, R17 ;  /* 0x0000000205081824 */ /* 0x000fe200078e0211 */
[----:B------:R-:W-:Y:S01]  /*2fc10*/  MOV R13, R0 ;  /* 0x00000000000d7202 */ /* 0x000fe20000000f00 */
[----:B------:R-:W-:Y:S02]  /*2fc20*/  IMAD.MOV.U32 R12, RZ, RZ, 0x3 ;  /* 0x00000003ff0c7424 */ /* 0x000fe400078e00ff */
[----:B------:R-:W-:-:S07]  /*2fc30*/  IMAD.MOV.U32 R3, RZ, RZ, R14 ;  /* 0x000000ffff037224 */ /* 0x000fce00078e000e */
[----:B------:R-:W-:Y:S05]  /*2fc40*/  WARPSYNC.COLLECTIVE R15, `(.L_x_5347) ;  /* 0x000000000f087348 */ /* 0x000fea0003c00000 */
[----:B------:R0:W1:Y:S02]  /*2fc50*/  SHFL.IDX P6, R14, R13, R12, R11 ;  /* 0x0000000c0d0e7389 */ /* 0x00006400000c000b */
[----:B01----:R-:W-:Y:S01]  /*2fc60*/  ENDCOLLECTIVE ;  /* 0x000000000000791b */ /* 0x003fe20003800000 */
.L_x_5347:
        /* <DEDUP_REMOVED lines=17> */
.L_x_5348:
[----:B------:R-:W-:Y:S01]  /*2fd80*/  @P1 LEA R8, R5, R17, 0x1 ;  /* 0x0000001105081211 */ /* 0x000fe200078e08ff */
[----:B------:R-:W-:Y:S02]  /*2fd90*/  IMAD.MOV.U32 R13, RZ, RZ, R0 ;  /* 0x000000ffff0d7224 */ /* 0x000fe400078e0000 */
[----:B------:R-:W-:Y:S02]  /*2fda0*/  IMAD.MOV.U32 R12, RZ, RZ, 0x4 ;  /* 0x00000004ff0c7424 */ /* 0x000fe400078e00ff */
[----:B------:R-:W-:-:S07]  /*2fdb0*/  IMAD.MOV.U32 R3, RZ, RZ, R14 ;  /* 0x000000ffff037224 */ /* 0x000fce00078e000e */
[----:B------:R-:W-:Y:S05]  /*2fdc0*/  WARPSYNC.COLLECTIVE R15, `(.L_x_5349) ;  /* 0x000000000f087348 */ /* 0x000fea0003c00000 */
[----:B------:R0:W1:Y:S02]  /*2fdd0*/  SHFL.IDX P6, R14, R13, R12, R11 ;  /* 0x0000000c0d0e7389 */ /* 0x00006400000c000b */
[----:B01----:R-:W-:Y:S01]  /*2fde0*/  ENDCOLLECTIVE ;  /* 0x000000000000791b */ /* 0x003fe20003800000 */
.L_x_5349:
        /* <DEDUP_REMOVED lines=17> */
.L_x_5350:
[----:B------:R-:W-:Y:S02]  /*2ff00*/  @P1 IMAD R8, R5, 0x2, R17 ;  /* 0x0000000205081824 */ /* 0x000fe400078e0211 */
[----:B------:R-:W-:Y:S02]  /*2ff10*/  IMAD.MOV.U32 R13, RZ, RZ, R0 ;  /* 0x000000ffff0d7224 */ /* 0x000fe400078e0000 */
[----:B------:R-:W-:Y:S02]  /*2ff20*/  IMAD.MOV.U32 R12, RZ, RZ, 0x5 ;  /* 0x00000005ff0c7424 */ /* 0x000fe400078e00ff */
[----:B------:R-:W-:-:S07]  /*2ff30*/  IMAD.MOV.U32 R3, RZ, RZ, R14 ;  /* 0x000000ffff037224 */ /* 0x000fce00078e000e */
[----:B------:R-:W-:Y:S05]  /*2ff40*/  WARPSYNC.COLLECTIVE R15, `(.L_x_5351) ;  /* 0x000000000f087348 */ /* 0x000fea0003c00000 */
[----:B------:R0:W1:Y:S02]  /*2ff50*/  SHFL.IDX P6, R14, R13, R12, R11 ;  /* 0x0000000c0d0e7389 */ /* 0x00006400000c000b */
[----:B01----:R-:W-:Y:S01]  /*2ff60*/  ENDCOLLECTIVE ;  /* 0x000000000000791b */ /* 0x003fe20003800000 */
.L_x_5351:
[----:B------:R-:W-:-:S04]  /*2ff70*/  @P1 LEA R3, P0, R33, R3, 0x1 ;  /* 0x0000000321031211 */ /* 0x000fc800078008ff */
[----:B------:R-:W-:-:S04]  /*2ff80*/  @P1 IADD3.X R2, RZ, R2, RZ, P0, !PT ;  /* 0x00000002ff021210 */ /* 0x000fc800007fe4ff */
[----:B------:R-:W-:Y:S01]  /*2ff90*/  @P1 LOP3.LUT R3, R3, R2, RZ, 0x3c, !PT ;  /* 0x0000000203031212 */ /* 0x000fe200078e3cff */
[----:B------:R-:W-:-:S03]  /*2ffa0*/  IMAD.MOV.U32 R13, RZ, RZ, R4 ;  /* 0x000000ffff0d7224 */ /* 0x000fc600078e0004 */
        /* <DEDUP_REMOVED lines=10> */
.L_x_5352:
[----:B------:R-:W-:Y:S01]  /*30050*/  @!PT LDS RZ, [RZ] ;  /* 0x00000000fffff984 */ /* 0x000fe20000000800 */
[----:B------:R-:W-:Y:S01]  /*30060*/  @!PT LDS RZ, [RZ] ;  /* 0x00000000fffff984 */ /* 0x000fe20000000800 */
[----:B------:R-:W-:Y:S01]  /*30070*/  @!PT LDS RZ, [RZ] ;  /* 0x00000000fffff984 */ /* 0x000fe20000000800 */
[----:B------:R-:W-:Y:S04]  /*30080*/  @P1 LDGSTS.E.BYPASS.LTC128B.128 [R8+0x23400], desc[UR60][R2.64+0x80], !P3 ;  /* 0x2340008002081fae */ /* 0x000fe8000d901d7c */
[----:B------:R0:W-:Y:S02]  /*30090*/  @P1 LDGSTS.E.BYPASS.LTC128B.128 [R8+0x26400], desc[UR60][R2.64+0x100], !P2 ;  /* 0x2640010002081fae */ /* 0x0001e4000d101d7c */
[----:B0-----:R-:W-:Y:S01]  /*300a0*/  MOV R2, R14 ;  /* 0x0000000e00027202 */ /* 0x001fe20000000f00 */
[----:B------:R-:W-:Y:S06]  /*300b0*/  BRA `(.L_x_5353) ;  /* 0xffffffa400847947 */ /* 0x000fec000383ffff */
.L_x_5218:
[----:B------:R-:W-:Y:S02]  /*300c0*/  IMAD.MOV.U32 R13, RZ, RZ, R4 ;  /* 0x000000ffff0d7224 */ /* 0x000fe400078e0004 */
[----:B------:R-:W-:Y:S02]  /*300d0*/  IMAD.MOV.U32 R12, RZ, RZ, RZ ;  /* 0x000000ffff0c7224 */ /* 0x000fe400078e00ff */
[----:B------:R-:W-:Y:S02]  /*300e0*/  IMAD.MOV.U32 R11, RZ, RZ, 0x181f ;  /* 0x0000181fff0b7424 */ /* 0x000fe400078e00ff */
[----:B------:R-:W-:Y:S02]  /*300f0*/  IMAD.MOV.U32 R15, RZ, RZ, -0x1 ;  /* 0xffffffffff0f7424 */ /* 0x000fe400078e00ff */
[----:B------:R-:W-:Y:S02]  /*30100*/  IMAD R31, R31, R6, RZ ;  /* 0x000000061f1f7224 */ /* 0x000fe400078e02ff */
[----:B------:R-:W-:-:S07]  /*30110*/  IMAD.IADD R25, R9, 0x1, R25 ;  /* 0x0000000109197824 */ /* 0x000fce00078e0219 */
[----:B-----5:R-:W-:Y:S05]  /*30120*/  WARPSYNC.COLLECTIVE R15, `(.L_x_5354) ;  /* 0x000000000f087348 */ /* 0x020fea0003c00000 */
[----:B------:R0:W1:Y:S02]  /*30130*/  SHFL.IDX P6, R14, R13, R12, R11 ;  /* 0x0000000c0d0e7389 */ /* 0x00006400000c000b */
[----:B01---5:R-:W-:Y:S01]  /*30140*/  ENDCOLLECTIVE ;  /* 0x000000000000791b */ /* 0x023fe20003800000 */
.L_x_5354:
[C---:B------:R-:W-:Y:S01]  /*30150*/  VIADD R6, R25.reuse, 0x10 ;  /* 0x0000001019067836 */ /* 0x040fe20000000000 */
[----:B------:R-:W-:Y:S02]  /*30160*/  ISETP.GE.AND P1, PT, R25, R31, PT ;  /* 0x0000001f1900720c */ /* 0x000fe40003f26270 */
[----:B------:R-:W-:Y:S01]  /*30170*/  MOV R13, R0 ;  /* 0x00000000000d7202 */ /* 0x000fe20000000f00 */
[----:B------:R-:W-:-:S10]  /*30180*/  IMAD.MOV.U32 R2, RZ, RZ, R14 ;  /* 0x000000ffff027224 */ /* 0x000fd400078e000e */
[----:B------:R-:W-:Y:S05]  /*30190*/  WARPSYNC.COLLECTIVE R15, `(.L_x_5355) ;  /* 0x000000000f087348 */ /* 0x000fea0003c00000 */
[----:B------:R0:W1:Y:S02]  /*301a0*/  SHFL.IDX P6, R14, R13, R12, R11 ;  /* 0x0000000c0d0e7389 */ /* 0x00006400000c000b */
[----:B01----:R-:W-:Y:S01]  /*301b0*/  ENDCOLLECTIVE ;  /* 0x000000000000791b */ /* 0x003fe20003800000 */
.L_x_5355:
        /* <DEDUP_REMOVED lines=8> */
.L_x_5356:
[----:B------:R-:W-:Y:S01]  /*30240*/  @!PT LDS RZ, [RZ] ;  /* 0x00000000fffff984 */ /* 0x000fe20000000800 */
[----:B------:R-:W-:Y:S01]  /*30250*/  @!PT LDS RZ, [RZ] ;  /* 0x00000000fffff984 */ /* 0x000fe20000000800 */
[----:B------:R-:W-:Y:S01]  /*30260*/  @!PT LDS RZ, [RZ] ;  /* 0x00000000fffff984 */ /* 0x000fe20000000800 */
[----:B------:R-:W-:Y:S04]  /*30270*/  @!P1 LDGSTS.E.BYPASS.LTC128B.128 [R8+0x12400], desc[UR60][R2.64], !P3 ;  /* 0x1240000002089fae */ /* 0x000fe8000d901d7c */
[----:B------:R-:W-:Y:S04]  /*30280*/  @!P1 LDGSTS.E.BYPASS.LTC128B.128 [R8+0x16400], desc[UR60][R2.64+0x80], !P2 ;  /* 0x1640008002089fae */ /* 0x000fe8000d101d7c */
[----:B------:R0:W-:Y:S01]  /*30290*/  @!P1 LDGSTS.E.BYPASS.LTC128B.128 [R8+0x1a400], desc[UR60][R2.64+0x100], !P0 ;  /* 0x1a40010002089fae */ /* 0x0001e2000c101d7c */
[----:B------:R-:W-:Y:S01]  /*302a0*/  ISETP.GE.AND P1, PT, R6, R31, PT ;  /* 0x0000001f0600720c */ /* 0x000fe20003f26270 */
[----:B------:R-:W-:Y:S01]  /*302b0*/  IMAD.MOV.U32 R13, RZ, RZ, R0 ;  /* 0x000000ffff0d7224 */ /* 0x000fe200078e0000 */
[----:B------:R-:W-:Y:S01]  /*302c0*/  IADD3 R6, R25, 0x20, RZ ;  /* 0x0000002019067810 */ /* 0x000fe20007ffe0ff */
[----:B0-----:R-:W-:-:S10]  /*302d0*/  IMAD.MOV.U32 R2, RZ, RZ, R14 ;  /* 0x000000ffff027224 */ /* 0x001fd400078e000e */
[----:B------:R-:W-:Y:S05]  /*302e0*/  WARPSYNC.COLLECTIVE R15, `(.L_x_5357) ;  /* 0x000000000f087348 */ /* 0x000fea0003c00000 */
[----:B------:R0:W1:Y:S02]  /*302f0*/  SHFL.IDX P6, R14, R13, R12, R11 ;  /* 0x0000000c0d0e7389 */ /* 0x00006400000c000b */
[----:B01----:R-:W-:Y:S01]  /*30300*/  ENDCOLLECTIVE ;  /* 0x000000000000791b */ /* 0x003fe20003800000 */
.L_x_5357:
        /* <DEDUP_REMOVED lines=8> */
.L_x_5358:
        /* <DEDUP_REMOVED lines=14> */
.L_x_5359:
        /* <DEDUP_REMOVED lines=8> */
.L_x_5360:
[----:B------:R-:W-:-:S05]  /*304f0*/  @!P1 IMAD.MOV.U32 R3, RZ, RZ, R5 ;  /* 0x000000ffff039224 */ /* 0x000fca00078e0005 */
        /* <DEDUP_REMOVED lines=8> */
[----:B------:R-:W-:Y:S02]  /*30580*/  VIADD R6, R25, 0x40 ;  /* 0x0000004019067836 */ /* 0x000fe40000000000 */
[----:B0-----:R-:W-:-:S10]  /*30590*/  IMAD.MOV.U32 R2, RZ, RZ, R14 ;  /* 0x000000ffff027224 */ /* 0x001fd400078e000e */
[----:B------:R-:W-:Y:S05]  /*305a0*/  WARPSYNC.COLLECTIVE R15, `(.L_x_5361) ;  /* 0x000000000f087348 */ /* 0x000fea0003c00000 */
[----:B------:R0:W1:Y:S02]  /*305b0*/  SHFL.IDX P6, R14, R13, R12, R11 ;  /* 0x0000000c0d0e7389 */ /* 0x00006400000c000b */
[----:B01----:R-:W-:Y:S01]  /*305c0*/  ENDCOLLECTIVE ;  /* 0x000000000000791b */ /* 0x003fe20003800000 */
.L_x_5361:
        /* <DEDUP_REMOVED lines=8> */
.L_x_5362:
        /* <DEDUP_REMOVED lines=9> */
[----:B------:R-:W-:Y:S01]  /*306e0*/  IADD3 R6, R25, 0x50, RZ ;  /* 0x0000005019067810 */ /* 0x000fe20007ffe0ff */
[----:B0-----:R-:W-:-:S10]  /*306f0*/  IMAD.MOV.U32 R2, RZ, RZ, R14 ;  /* 0x000000ffff027224 */ /* 0x001fd400078e000e */
[----:B------:R-:W-:Y:S05]  /*30700*/  WARPSYNC.COLLECTIVE R15, `(.L_x_5363) ;  /* 0x000000000f087348 */ /* 0x000fea0003c00000 */
[----:B------:R0:W1:Y:S02]  /*30710*/  SHFL.IDX P6, R14, R13, R12, R11 ;  /* 0x0000000c0d0e7389 */ /* 0x00006400000c000b */
[----:B01----:R-:W-:Y:S01]  /*30720*/  ENDCOLLECTIVE ;  /* 0x000000000000791b */ /* 0x003fe20003800000 */
.L_x_5363:
        /* <DEDUP_REMOVED lines=8> */
.L_x_5364:
        /* <DEDUP_REMOVED lines=14> */
.L_x_5365:
        /* <DEDUP_REMOVED lines=8> */
.L_x_5366:
        /* <DEDUP_REMOVED lines=13> */
.L_x_5367:
        /* <DEDUP_REMOVED lines=8> */
.L_x_5368:
        /* <DEDUP_REMOVED lines=12> */
.L_x_5369:
[----:B------:R-:W-:Y:S05]  /*30b20*/  BRA `(.L_x_5370) ;  /* 0xffffffa400ec7947 */ /* 0x000fea000383ffff */
.L_x_5223:
[----:B0-----:R0:W1:Y:S02]  /*30b30*/  SYNCS.PHASECHK.TRANS64.TRYWAIT P0, [R17+URZ+0x30820], R0 ;  /* 0x03082000110075a7 */ /* 0x001064000800017f */
[----:B-1----:R-:W-:Y:S05]  /*30b40*/  @!P0 NANOSLEEP.SYNCS 0x989680 ;  /* 0x009896800000895d */ /* 0x002fea0003900000 */
[----:B------:R-:W1:Y:S02]  /*30b50*/  @!P0 SYNCS.PHASECHK.TRANS64 P0, [R17+URZ+0x30820], R0 ;  /* 0x03082000110085a7 */ /* 0x000e64000800007f */
[----:B-1----:R-:W-:Y:S05]  /*30b60*/  @!P0 BRA `(.L_x_5223) ;  /* 0xfffffffc00f08947 */ /* 0x002fea000383ffff */
[----:B------:R-:W-:Y:S05]  /*30b70*/  BRA `(.L_x_5371) ;  /* 0xffffffa800647947 */ /* 0x000fea000383ffff */
.L_x_5228:
[----:B0-----:R0:W1:Y:S02]  /*30b80*/  SYNCS.PHASECHK.TRANS64.TRYWAIT P0, [R7+URZ+0x30840], R2 ;  /* 0x03084002070075a7 */ /* 0x001064000800017f */
[----:B-1----:R-:W-:Y:S05]  /*30b90*/  @!P0 NANOSLEEP.SYNCS 0x989680 ;  /* 0x009896800000895d */ /* 0x002fea0003900000 */
[----:B------:R-:W1:Y:S02]  /*30ba0*/  @!P0 SYNCS.PHASECHK.TRANS64 P0, [R7+URZ+0x30840], R2 ;  /* 0x03084002070085a7 */ /* 0x000e64000800007f */
[----:B-1----:R-:W-:Y:S05]  /*30bb0*/  @!P0 BRA `(.L_x_5228) ;  /* 0xfffffffc00f08947 */ /* 0x002fea000383ffff */
[----:B------:R-:W-:Y:S05]  /*30bc0*/  BRA `(.L_x_5372) ;  /* 0xffffffac003c7947 */ /* 0x000fea000383ffff */
.L_x_5229:
        /* <DEDUP_REMOVED lines=8> */
.L_x_5374:
[----:B------:R-:W-:Y:S05]  /*30c50*/  BSYNC B1 ;  /* 0x0000000000017941 */ /* 0x000fea0003800000 */
.L_x_5373:
[----:B------:R-:W-:Y:S01]  /*30c60*/  IMAD.MOV.U32 R13, RZ, RZ, R8 ;  /* 0x000000ffff0d7224 */ /* 0x000fe200078e0008 */
[----:B------:R-:W-:Y:S01]  /*30c70*/  MOV R3, R14 ;  /* 0x0000000e00037202 */ /* 0x000fe20000000f00 */
[----:B------:R-:W-:Y:S01]  /*30c80*/  IMAD.MOV.U32 R12, RZ, RZ, RZ ;  /* 0x000000ffff0c7224 */ /* 0x000fe200078e00ff */
[----:B------:R-:W-:Y:S01]  /*30c90*/  LOP3.LUT R16, R16, 0xffdfffff, RZ, 0xc0, !PT ;  /* 0xffdfffff10107812 */ /* 0x000fe200078ec0ff */
[----:B------:R-:W-:Y:S01]  /*30ca0*/  IMAD.MOV.U32 R11, RZ, RZ, 0x181f ;  /* 0x0000181fff0b7424 */ /* 0x000fe200078e00ff */
[----:B------:R-:W-:Y:S01]  /*30cb0*/  SHF.L.U32 R4, R33, 0x1, RZ ;  /* 0x0000000121047819 */ /* 0x000fe200000006ff */
[----:B------:R-:W-:Y:S01]  /*30cc0*/  IMAD.MOV.U32 R15, RZ, RZ, -0x1 ;  /* 0xffffffffff0f7424 */ /* 0x000fe200078e00ff */
[----:B------:R-:W-:Y:S01]  /*30cd0*/  @P1 LOP3.LUT R16, R16, 0x200000, RZ, 0xfc, !PT ;  /* 0x0020000010101812 */ /* 0x000fe200078efcff */
[----:B------:R-:W-:-:S07]  /*30ce0*/  IMAD R5, R5, 0x2, R17 ;  /* 0x0000000205057824 */ /* 0x000fce00078e0211 */
[----:B------:R-:W-:Y:S05]  /*30cf0*/  WARPSYNC.COLLECTIVE R15, `(.L_x_5375) ;  /* 0x000000000f087348 */ /* 0x000fea0003c00000 */
[----:B------:R0:W1:Y:S02]  /*30d00*/  SHFL.IDX P6, R14, R13, R12, R11 ;  /* 0x0000000c0d0e7389 */ /* 0x00006400000c000b */
[----:B01----:R-:W-:Y:S01]  /*30d10*/  ENDCOLLECTIVE ;  /* 0x000000000000791b */ /* 0x003fe20003800000 */
.L_x_5375:
[----:B------:R-:W-:Y:S01]  /*30d20*/  LOP3.LUT P1, RZ, R16, 0x4, RZ, 0xc0, !PT ;  /* 0x0000000410ff7812 */ /* 0x000fe2000782c0ff */
[----:B------:R-:W-:Y:S02]  /*30d30*/  IMAD.MOV.U32 R13, RZ, RZ, R6 ;  /* 0x000000ffff0d7224 */ /* 0x000fe400078e0006 */
[----:B------:R-:W-:Y:S02]  /*30d40*/  IMAD.MOV.U32 R12, RZ, RZ, 0x1 ;  /* 0x00000001ff0c7424 */ /* 0x000fe400078e00ff */
[----:B------:R-:W-:-:S08]  /*30d50*/  IMAD.MOV.U32 R2, RZ, RZ, R14 ;  /* 0x000000ffff027224 */ /* 0x000fd000078e000e */
[----:B------:R-:W-:Y:S05]  /*30d60*/  WARPSYNC.COLLECTIVE R15, `(.L_x_5376) ;  /* 0x000000000f087348 */ /* 0x000fea0003c00000 */
[----:B------:R0:W1:Y:S02]  /*30d70*/  SHFL.IDX P6, R14, R13, R12, R11 ;  /* 0x0000000c0d0e7389 */ /* 0x00006400000c000b */
[----:B01----:R-:W-:Y:S01]  /*30d80*/  ENDCOLLECTIVE ;  /* 0x000000000000791b */ /* 0x003fe20003800000 */
.L_x_5376:
        /* <DEDUP_REMOVED lines=13> */
.L_x_5377:
[----:B------:R-:W-:Y:S02]  /*30e60*/  IMAD.MOV.U32 R13, RZ, RZ, R6 ;  /* 0x000000ffff0d7224 */ /* 0x000fe400078e0006 */
[----:B------:R-:W-:Y:S02]  /*30e70*/  IMAD.MOV.U32 R12, RZ, RZ, 0x2 ;  /* 0x00000002ff0c7424 */ /* 0x000fe400078e00ff */
[----:B------:R-:W-:-:S07]  /*30e80*/  IMAD.MOV.U32 R2, RZ, RZ, R14 ;  /* 0x000000ffff027224 */ /* 0x000fce00078e000e */
[----:B------:R-:W-:Y:S05]  /*30e90*/  WARPSYNC.COLLECTIVE R15, `(.L_x_5378) ;  /* 0x000000000f087348 */ /* 0x000fea0003c00000 */
[----:B------:R0:W1:Y:S02]  /*30ea0*/  SHFL.IDX P6, R14, R13, R12, R11 ;  /* 0x0000000c0d0e7389 */ /* 0x00006400000c000b */
[----:B01----:R-:W-:Y:S01]  /*30eb0*/  ENDCOLLECTIVE ;  /* 0x000000000000791b */ /* 0x003fe20003800000 */
.L_x_5378:
        /* <DEDUP_REMOVED lines=13> */
.L_x_5379:
[----:B------:R-:W-:Y:S02]  /*30f90*/  IMAD.MOV.U32 R13, RZ, RZ, R6 ;  /* 0x000000ffff0d7224 */ /* 0x000fe400078e0006 */
[----:B------:R-:W-:Y:S02]  /*30fa0*/  IMAD.MOV.U32 R12, RZ, RZ, 0x3 ;  /* 0x00000003ff0c7424 */ /* 0x000fe400078e00ff */
[----:B------:R-:W-:-:S07]  /*30fb0*/  IMAD.MOV.U32 R2, RZ, RZ, R14 ;  /* 0x000000ffff027224 */ /* 0x000fce00078e000e */
[----:B------:R-:W-:Y:S05]  /*30fc0*/  WARPSYNC.COLLECTIVE R15, `(.L_x_5380) ;  /* 0x000000000f087348 */ /* 0x000fea0003c00000 */
[----:B------:R0:W1:Y:S02]  /*30fd0*/  SHFL.IDX P6, R14, R13, R12, R11 ;  /* 0x0000000c0d0e7389 */ /* 0x00006400000c000b */
[----:B01----:R-:W-:Y:S01]  /*30fe0*/  ENDCOLLECTIVE ;  /* 0x000000000000791b */ /* 0x003fe20003800000 */
.L_x_5380:
        /* <DEDUP_REMOVED lines=13> */
.L_x_5381:
[----:B------:R-:W-:Y:S02]  /*310c0*/  IMAD.MOV.U32 R13, RZ, RZ, R6 ;  /* 0x000000ffff0d7224 */ /* 0x000fe400078e0006 */
[----:B------:R-:W-:Y:S02]  /*310d0*/  IMAD.MOV.U32 R12, RZ, RZ, 0x4 ;  /* 0x00000004ff0c7424 */ /* 0x000fe400078e00ff */
[----:B------:R-:W-:-:S07]  /*310e0*/  IMAD.MOV.U32 R2, RZ, RZ, R14 ;  /* 0x000000ffff027224 */ /* 0x000fce00078e000e */
[----:B------:R-:W-:Y:S05]  /*310f0*/  WARPSYNC.COLLECTIVE R15, `(.L_x_5382) ;  /* 0x000000000f087348 */ /* 0x000fea0003c00000 */
[----:B------:R0:W1:Y:S02]  /*31100*/  SHFL.IDX P6, R14, R13, R12, R11 ;  /* 0x0000000c0d0e7389 */ /* 0x00006400000c000b */
[----:B01----:R-:W-:Y:S01]  /*31110*/  ENDCOLLECTIVE ;  /* 0x000000000000791b */ /* 0x003fe20003800000 */
.L_x_5382:
        /* <DEDUP_REMOVED lines=13> */
.L_x_5383:
[----:B------:R-:W-:Y:S02]  /*311f0*/  IMAD.MOV.U32 R13, RZ, RZ, R6 ;  /* 0x000000ffff0d7224 */ /* 0x000fe400078e0006 */
[----:B------:R-:W-:Y:S02]  /*31200*/  IMAD.MOV.U32 R12, RZ, RZ, 0x5 ;  /* 0x00000005ff0c7424 */ /* 0x000fe400078e00ff */
[----:B------:R-:W-:-:S07]  /*31210*/  IMAD.MOV.U32 R2, RZ, RZ, R14 ;  /* 0x000000ffff027224 */ /* 0x000fce00078e000e */
[----:B------:R-:W-:Y:S05]  /*31220*/  WARPSYNC.COLLECTIVE R15, `(.L_x_5384) ;  /* 0x000000000f087348 */ /* 0x000fea0003c00000 */
[----:B------:R0:W1:Y:S02]  /*31230*/  SHFL.IDX P6, R14, R13, R12, R11 ;  /* 0x0000000c0d0e7389 */ /* 0x00006400000c000b */
[----:B01----:R-:W-:Y:S01]  /*31240*/  ENDCOLLECTIVE ;  /* 0x000000000000791b */ /* 0x003fe20003800000 */
.L_x_5384:
[----:B------:R-:W-:-:S05]  /*31250*/  IADD3 R2, P0, R2, R4, RZ ;  /* 0x0000000402027210 */ /* 0x000fca0007f1e0ff */
[----:B------:R-:W-:-:S05]  /*31260*/  IMAD.X R3, RZ, RZ, R35, P0 ;  /* 0x000000ffff037224 */ /* 0x000fca00000e0623 */
[----:B------:R-:W-:Y:S01]  /*31270*/  @!PT LDS RZ, [RZ] ;  /* 0x00000000fffff984 */ /* 0x000fe20000000800 */
[----:B------:R-:W-:Y:S01]  /*31280*/  @!PT LDS RZ, [RZ] ;  /* 0x00000000fffff984 */ /* 0x000fe20000000800 */
[----:B------:R-:W-:Y:S01]  /*31290*/  @!PT LDS RZ, [RZ] ;  /* 0x00000000fffff984 */ /* 0x000fe20000000800 */
[----:B------:R0:W-:Y:S01]  /*312a0*/  LDGSTS.E.BYPASS.LTC128B.128 [R5+0x20400], desc[UR60][R2.64], !P1 ;  /* 0x2040000002057fae */ /* 0x0001e2000c901d7c */
[----:B------:R-:W-:Y:S02]  /*312b0*/  MOV R13, R8 ;  /* 0x00000008000d7202 */ /* 0x000fe40000000f00 */
[----:B------:R-:W-:Y:S01]  /*312c0*/  LOP3.LUT P1, RZ, R16, 0x200000, RZ, 0xc0, !PT ;  /* 0x0020000010ff7812 */ /* 0x000fe2000782c0ff */
[----:B------:R0:W-:Y:S04]  /*312d0*/  LDGSTS.E.BYPASS.LTC128B.128 [R5+0x23400], desc[UR60][R2.64+0x80], !P5 ;  /* 0x2340008002057fae */ /* 0x0001e8000e901d7c */
[----:B------:R0:W-:Y:S01]  /*312e0*/  LDGSTS.E.BYPASS.LTC128B.128 [R5+0x26400], desc[UR60][R2.64+0x100], !P4 ;  /* 0x2640010002057fae */ /* 0x0001e2000e101d7c */
[----:B------:R-:W-:-:S07]  /*312f0*/  IMAD.MOV.U32 R35, RZ, RZ, R14 ;  /* 0x000000ffff237224 */ /* 0x000fce00078e000e */
[----:B0-----:R-:W-:Y:S05]  /*31300*/  WARPSYNC.COLLECTIVE R15, `(.L_x_5385) ;  /* 0x000000000f087348 */ /* 0x001fea0003c00000 */
[----:B------:R1:W2:Y:S02]  /*31310*/  SHFL.IDX P6, R14, R13, R12, R11 ;  /* 0x0000000c0d0e7389 */ /* 0x0002a400000c000b */
[----:B012---:R-:W-:Y:S01]  /*31320*/  ENDCOLLECTIVE ;  /* 0x000000000000791b */ /* 0x007fe20003800000 */
.L_x_5385:
[----:B------:R-:W-:Y:S01]  /*31330*/  IMAD.MOV.U32 R2, RZ, RZ, R14 ;  /* 0x000000ffff027224 */ /* 0x000fe200078e000e */
[----:B------:R-:W-:Y:S06]  /*31340*/  BRA `(.L_x_5386) ;  /* 0xffffffa8005c7947 */ /* 0x000fec000383ffff */
.L_x_5234:
[----:B0-----:R0:W1:Y:S02]  /*31350*/  SYNCS.PHASECHK.TRANS64.TRYWAIT P0, [R6+URZ+0x30860], R2 ;  /* 0x03086002060075a7 */ /* 0x001064000800017f */
[----:B-1----:R-:W-:Y:S05]  /*31360*/  @!P0 NANOSLEEP.SYNCS 0x989680 ;  /* 0x009896800000895d */ /* 0x002fea0003900000 */
[----:B------:R-:W1:Y:S02]  /*31370*/  @!P0 SYNCS.PHASECHK.TRANS64 P0, [R6+URZ+0x30860], R2 ;  /* 0x03086002060085a7 */ /* 0x000e64000800007f */
[----:B-1----:R-:W-:Y:S05]  /*31380*/  @!P0 BRA `(.L_x_5234) ;  /* 0xfffffffc00f08947 */ /* 0x002fea000383ffff */
[----:B------:R-:W-:Y:S05]  /*31390*/  BRA `(.L_x_5387) ;  /* 0xffffffa800bc7947 */ /* 0x000fea000383ffff */
.L_x_5235:
        /* <DEDUP_REMOVED lines=8> */
.L_x_5389:
[----:B------:R-:W-:Y:S05]  /*31420*/  BSYNC B1 ;  /* 0x0000000000017941 */ /* 0x000fea0003800000 */
.L_x_5388:
[----:B------:R-:W-:Y:S01]  /*31430*/  IMAD.MOV.U32 R13, RZ, RZ, R18 ;  /* 0x000000ffff0d7224 */ /* 0x000fe200078e0012 */
[----:B------:R-:W-:Y:S01]  /*31440*/  MOV R3, R14 ;  /* 0x0000000e00037202 */ /* 0x000fe20000000f00 */
[----:B------:R-:W-:Y:S02]  /*31450*/  IMAD.MOV.U32 R12, RZ, RZ, RZ ;  /* 0x000000ffff0c7224 */ /* 0x000fe400078e00ff */
[----:B------:R-:W-:Y:S02]  /*31460*/  IMAD.MOV.U32 R11, RZ, RZ, 0x181f ;  /* 0x0000181fff0b7424 */ /* 0x000fe400078e00ff */
[----:B------:R-:W-:Y:S02]  /*31470*/  IMAD.MOV.U32 R15, RZ, RZ, -0x1 ;  /* 0xffffffffff0f7424 */ /* 0x000fe400078e00ff */
[----:B------:R-:W-:-:S07]  /*31480*/  IMAD R5, R5, 0x2, R17 ;  /* 0x0000000205057824 */ /* 0x000fce00078e0211 */
[----:B------:R-:W-:Y:S05]  /*31490*/  WARPSYNC.COLLECTIVE R15, `(.L_x_5390) ;  /* 0x000000000f087348 */ /* 0x000fea0003c00000 */
[----:B------:R0:W1:Y:S02]  /*314a0*/  SHFL.IDX P6, R14, R13, R12, R11 ;  /* 0x0000000c0d0e7389 */ /* 0x00006400000c000b */
[----:B01----:R-:W-:Y:S01]  /*314b0*/  ENDCOLLECTIVE ;  /* 0x000000000000791b */ /* 0x003fe20003800000 */
.L_x_5390:
[----:B------:R-:W-:Y:S02]  /*314c0*/  IMAD.MOV.U32 R13, RZ, RZ, R19 ;  /* 0x000000ffff0d7224 */ /* 0x000fe400078e0013 */
[----:B------:R-:W-:Y:S02]  /*314d0*/  IMAD.MOV.U32 R12, RZ, RZ, 0x1 ;  /* 0x00000001ff0c7424 */ /* 0x000fe400078e00ff */
[----:B------:R-:W-:-:S07]  /*314e0*/  IMAD.MOV.U32 R2, RZ, RZ, R14 ;  /* 0x000000ffff027224 */ /* 0x000fce00078e000e */
[----:B------:R-:W-:Y:S05]  /*314f0*/  WARPSYNC.COLLECTIVE R15, `(.L_x_5391) ;  /* 0x000000000f087348 */ /* 0x000fea0003c00000 */
[----:B------:R0:W1:Y:S02]  /*31500*/  SHFL.IDX P6, R14, R13, R12, R11 ;  /* 0x0000000c0d0e7389 */ /* 0x00006400000c000b */
[----:B01----:R-:W-:Y:S01]  /*31510*/  ENDCOLLECTIVE ;  /* 0x000000000000791b */ /* 0x003fe20003800000 */
.L_x_5391:
        /* <DEDUP_REMOVED lines=16> */
.L_x_5392:
[----:B------:R-:W-:Y:S02]  /*31620*/  IMAD.MOV.U32 R13, RZ, RZ, R19 ;  /* 0x000000ffff0d7224 */ /* 0x000fe400078e0013 */
[----:B------:R-:W-:Y:S01]  /*31630*/  IMAD.MOV.U32 R12, RZ, RZ, 0x2 ;  /* 0x00000002ff0c7424 */ /* 0x000fe200078e00ff */
[----:B------:R-:W-:-:S07]  /*31640*/  MOV R2, R14 ;  /* 0x0000000e00027202 */ /* 0x000fce0000000f00 */
[----:B------:R-:W-:Y:S05]  /*31650*/  WARPSYNC.COLLECTIVE R15, `(.L_x_5393) ;  /* 0x000000000f087348 */ /* 0x000fea0003c00000 */
[----:B------:R0:W1:Y:S02]  /*31660*/  SHFL.IDX P6, R14, R13, R12, R11 ;  /* 0x0000000c0d0e7389 */ /* 0x00006400000c000b */
[----:B01----:R-:W-:Y:S01]  /*31670*/  ENDCOLLECTIVE ;  /* 0x000000000000791b */ /* 0x003fe20003800000 */
.L_x_5393:
        /* <DEDUP_REMOVED lines=16> */
.L_x_5394:
[----:B------:R-:W-:Y:S02]  /*31780*/  IMAD.MOV.U32 R13, RZ, RZ, R19 ;  /* 0x000000ffff0d7224 */ /* 0x000fe400078e0013 */
[----:B------:R-:W-:Y:S01]  /*31790*/  IMAD.MOV.U32 R12, RZ, RZ, 0x3 ;  /* 0x00000003ff0c7424 */ /* 0x000fe200078e00ff */
[----:B------:R-:W-:-:S07]  /*317a0*/  MOV R2, R14 ;  /* 0x0000000e00027202 */ /* 0x000fce0000000f00 */
[----:B------:R-:W-:Y:S05]  /*317b0*/  WARPSYNC.COLLECTIVE R15, `(.L_x_5395) ;  /* 0x000000000f087348 */ /* 0x000fea0003c00000 */
[----:B------:R0:W1:Y:S02]  /*317c0*/  SHFL.IDX P6, R14, R13, R12, R11 ;  /* 0x0000000c0d0e7389 */ /* 0x00006400000c000b */
[----:B01----:R-:W-:Y:S01]  /*317d0*/  ENDCOLLECTIVE ;  /* 0x000000000000791b */ /* 0x003fe20003800000 */
.L_x_5395:
        /* <DEDUP_REMOVED lines=16> */
.L_x_5396:
[----:B------:R-:W-:Y:S02]  /*318e0*/  IMAD.MOV.U32 R13, RZ, RZ, R19 ;  /* 0x000000ffff0d7224 */ /* 0x000fe400078e0013 */
[----:B------:R-:W-:Y:S01]  /*318f0*/  IMAD.MOV.U32 R12, RZ, RZ, 0x4 ;  /* 0x00000004ff0c7424 */ /* 0x000fe200078e00ff */
[----:B------:R-:W-:-:S07]  /*31900*/  MOV R2, R14 ;  /* 0x0000000e00027202 */ /* 0x000fce0000000f00 */
[----:B------:R-:W-:Y:S05]  /*31910*/  WARPSYNC.COLLECTIVE R15, `(.L_x_5397) ;  /* 0x000000000f087348 */ /* 0x000fea0003c00000 */
[----:B------:R0:W1:Y:S02]  /*31920*/  SHFL.IDX P6, R14, R13, R12, R11 ;  /* 0x0000000c0d0e7389 */ /* 0x00006400000c000b */
[----:B01----:R-:W-:Y:S01]  /*31930*/  ENDCOLLECTIVE ;  /* 0x000000000000791b */ /* 0x003fe20003800000 */
.L_x_5397:
        /* <DEDUP_REMOVED lines=16> */
.L_x_5398:
[----:B------:R-:W-:Y:S02]  /*31a40*/  IMAD.MOV.U32 R13, RZ, RZ, R19 ;  /* 0x000000ffff0d7224 */ /* 0x000fe400078e0013 */
[----:B------:R-:W-:Y:S01]  /*31a50*/  IMAD.MOV.U32 R12, RZ, RZ, 0x5 ;  /* 0x00000005ff0c7424 */ /* 0x000fe200078e00ff */
[----:B------:R-:W-:-:S07]  /*31a60*/  MOV R2, R14 ;  /* 0x0000000e00027202 */ /* 0x000fce0000000f00 */
[----:B------:R-:W-:Y:S05]  /*31a70*/  WARPSYNC.COLLECTIVE R15, `(.L_x_5399) ;  /* 0x000000000f087348 */ /* 0x000fea0003c00000 */
[----:B------:R0:W1:Y:S02]  /*31a80*/  SHFL.IDX P6, R14, R13, R12, R11 ;  /* 0x0000000c0d0e7389 */ /* 0x00006400000c000b */
[----:B01----:R-:W-:Y:S01]  /*31a90*/  ENDCOLLECTIVE ;  /* 0x000000000000791b */ /* 0x003fe20003800000 */
.L_x_5399:
        /* <DEDUP_REMOVED lines=13> */
.L_x_5400:
[----:B------:R-:W-:Y:S01]  /*31b70*/  @!PT LDS RZ, [RZ] ;  /* 0x00000000fffff984 */ /* 0x000fe20000000800 */
[----:B------:R-:W-:Y:S01]  /*31b80*/  @!PT LDS RZ, [RZ] ;  /* 0x00000000fffff984 */ /* 0x000fe20000000800 */
[----:B------:R-:W-:Y:S01]  /*31b90*/  @!PT LDS RZ, [RZ] ;  /* 0x00000000fffff984 */ /* 0x000fe20000000800 */
[----:B------:R0:W-:Y:S01]  /*31ba0*/  LDGSTS.E.BYPASS.LTC128B.128 [R5+0x5400], desc[UR60][R2.64+0x80], !P0 ;  /* 0x0540008002057fae */ /* 0x0001e2000c101d7c */
[----:B------:R-:W-:-:S13]  /*31bb0*/  ISETP.LT.OR P0, PT, R7, 0x41, P1 ;  /* 0x000000410700780c */ /* 0x000fda0000f01670 */
[----:B------:R0:W-:Y:S01]  /*31bc0*/  LDGSTS.E.BYPASS.LTC128B.128 [R5+0x8400], desc[UR60][R2.64+0x100], !P0 ;  /* 0x0840010002057fae */ /* 0x0001e2000c101d7c */
[----:B------:R-:W-:Y:S05]  /*31bd0*/  BRA `(.L_x_5401) ;  /* 0xffffffa400a87947 */ /* 0x000fea000383ffff */
.L_x_5243:
[----:B0-----:R0:W1:Y:S02]  /*31be0*/  SYNCS.PHASECHK.TRANS64.TRYWAIT P0, [R0+URZ+0x30860], R3 ;  /* 0x03086003000075a7 */ /* 0x001064000800017f */
[----:B-1----:R-:W-:Y:S05]  /*31bf0*/  @!P0 NANOSLEEP.SYNCS 0x989680 ;  /* 0x009896800000895d */ /* 0x002fea0003900000 */
[----:B------:R-:W1:Y:S02]  /*31c00*/  @!P0 SYNCS.PHASECHK.TRANS64 P0, [R0+URZ+0x30860], R3 ;  /* 0x03086003000085a7 */ /* 0x000e64000800007f */
[----:B-1----:R-:W-:Y:S05]  /*31c10*/  @!P0 BRA `(.L_x_5243) ;  /* 0xfffffffc00f08947 */ /* 0x002fea000383ffff */
[----:B------:R-:W-:Y:S05]  /*31c20*/  BRA `(.L_x_5402) ;  /* 0xffffffa800c47947 */ /* 0x000fea000383ffff */
.L_x_5244:
[----:B------:R-:W-:Y:S01]  /*31c30*/  BSSY B0, `(.L_x_5403) ;  /* 0x0000008000007945 */ /* 0x000fe20003800000 */
[----:B------:R-:W-:Y:S01]  /*31c40*/  MOV R13, R19 ;  /* 0x00000013000d7202 */ /* 0x000fe20000000f00 */
[----:B------:R-:W-:Y:S02]  /*31c50*/  IMAD.MOV.U32 R12, RZ, RZ, RZ ;  /* 0x000000ffff0c7224 */ /* 0x000fe400078e00ff */
[----:B------:R-:W-:Y:S02]  /*31c60*/  IMAD.MOV.U32 R11, RZ, RZ, 0x181f ;  /* 0x0000181fff0b7424 */ /* 0x000fe400078e00ff */
[----:B------:R-:W-:-:S07]  /*31c70*/  IMAD.MOV.U32 R15, RZ, RZ, -0x1 ;  /* 0xffffffffff0f7424 */ /* 0x000fce00078e00ff */
[----:B0-2---:R-:W-:Y:S05]  /*31c80*/  WARPSYNC.COLLECTIVE R15, `(.L_x_5404) ;  /* 0x000000000f087348 */ /* 0x005fea0003c00000 */
[----:B--2---:R1:W2:Y:S02]  /*31c90*/  SHFL.IDX P6, R14, R13, R12, R11 ;  /* 0x0000000c0d0e7389 */ /* 0x0042a400000c000b */
[----:B012---:R-:W-:Y:S01]  /*31ca0*/  ENDCOLLECTIVE ;  /* 0x000000000000791b */ /* 0x007fe20003800000 */
.L_x_5404:
[----:B------:R-:W-:Y:S05]  /*31cb0*/  BSYNC B0 ;  /* 0x0000000000007941 */ /* 0x000fea0003800000 */
.L_x_5403:
[----:B------:R-:W-:Y:S01]  /*31cc0*/  IMAD.MOV.U32 R13, RZ, RZ, R18 ;  /* 0x000000ffff0d7224 */ /* 0x000fe200078e0012 */
[----:B------:R-:W-:Y:S01]  /*31cd0*/  MOV R12, RZ ;  /* 0x000000ff000c7202 */ /* 0x000fe20000000f00 */
[----:B------:R-:W-:Y:S02]  /*31ce0*/  IMAD.MOV.U32 R11, RZ, RZ, 0x181f ;  /* 0x0000181fff0b7424 */ /* 0x000fe400078e00ff */
[----:B------:R-:W-:Y:S02]  /*31cf0*/  IMAD.MOV.U32 R15, RZ, RZ, -0x1 ;  /* 0xffffffffff0f7424 */ /* 0x000fe400078e00ff */
[----:B------:R-:W-:Y:S02]  /*31d00*/  IMAD.MOV.U32 R3, RZ, RZ, R14 ;  /* 0x000000ffff037224 */ /* 0x000fe400078e000e */
[----:B------:R-:W-:-:S07]  /*31d10*/  IMAD.SHL.U32 R5, R33, 0x2, RZ ;  /* 0x0000000221057824 */ /* 0x000fce00078e00ff */
[----:B------:R-:W-:Y:S05]  /*31d20*/  WARPSYNC.COLLECTIVE R15, `(.L_x_5405) ;  /* 0x000000000f087348 */ /* 0x000fea0003c00000 */
[----:B------:R0:W1:Y:S02]  /*31d30*/  SHFL.IDX P6, R14, R13, R12, R11 ;  /* 0x0000000c0d0e7389 */ /* 0x00006400000c000b */
[----:B01----:R-:W-:Y:S01]  /*31d40*/  ENDCOLLECTIVE ;  /* 0x000000000000791b */ /* 0x003fe20003800000 */
.L_x_5405:
[----:B------:R-:W-:Y:S01]  /*31d50*/  ULDC UR4, c[0x0][0x2f4] ;  /* 0x0000bd0000047ab9 */ /* 0x000fe20000000800 */
[----:B------:R-:W-:Y:S01]  /*31d60*/  IMAD R4, R4, 0x2, R17 ;  /* 0x0000000204047824 */ /* 0x000fe200078e0211 */
[----:B------:R-:W-:Y:S02]  /*31d70*/  ISETP.GE.AND P2, PT, R33, UR4, PT ;  /* 0x0000000421007c0c */ /* 0x000fe4000bf46270 */
[----:B------:R-:W-:Y:S02]  /*31d80*/  ISETP.GE.AND P1, PT, R36, UR4, PT ;  /* 0x0000000424007c0c */ /* 0x000fe4000bf26270 */
[C---:B------:R-:W-:Y:S02]  /*31d90*/  ISETP.LT.OR P3, PT, R6.reuse, 0x1, P2 ;  /* 0x000000010600780c */ /* 0x040fe40001761670 */
[----:B------:R-:W-:Y:S02]  /*31da0*/  ISETP.LT.OR P4, PT, R6, 0x1, P1 ;  /* 0x000000010600780c */ /* 0x000fe40000f81670 */
[----:B------:R-:W-:Y:S01]  /*31db0*/  MOV R13, R19 ;  /* 0x00000013000d7202 */ /* 0x000fe20000000f00 */
[----:B------:R-:W-:Y:S01]  /*31dc0*/  IMAD.MOV.U32 R12, RZ, RZ, 0x1 ;  /* 0x00000001ff0c7424 */ /* 0x000fe200078e00ff */
[----:B------:R-:W-:-:S05]  /*31dd0*/  IADD3 R2, P0, R14, R5, RZ ;  /* 0x000000050e027210 */ /* 0x000fca0007f1e0ff */
[----:B------:R-:W-:Y:S01]  /*31de0*/  IMAD.X R3, RZ, RZ, R3, P0 ;  /* 0x000000ffff037224 */ /* 0x000fe200000e0603 */
[----:B------:R-:W-:-:S13]  /*31df0*/  ISETP.GE.AND P0, PT, R34, UR4, PT ;  /* 0x0000000422007c0c */ /* 0x000fda000bf06270 */
[----:B------:R-:W-:Y:S05]  /*31e00*/  WARPSYNC.COLLECTIVE R15, `(.L_x_5406) ;  /* 0x000000000f087348 */ /* 0x000fea0003c00000 */
[----:B------:R0:W1:Y:S02]  /*31e10*/  SHFL.IDX P6, R14, R13, R12, R11 ;  /* 0x0000000c0d0e7389 */ /* 0x00006400000c000b */
[----:B01----:R-:W-:Y:S01]  /*31e20*/  ENDCOLLECTIVE ;  /* 0x000000000000791b */ /* 0x003fe20003800000 */
.L_x_5406:
        /* <DEDUP_REMOVED lines=13> */
.L_x_5407:
[----:B------:R-:W-:Y:S01]  /*31f00*/  IMAD.MOV.U32 R13, RZ, RZ, R19 ;  /* 0x000000ffff0d7224 */ /* 0x000fe200078e0013 */
[----:B------:R-:W-:Y:S02]  /*31f10*/  MOV R12, 0x2 ;  /* 0x00000002000c7802 */ /* 0x000fe40000000f00 */
[----:B------:R-:W-:-:S13]  /*31f20*/  IADD3 R2, P4, R14, R5, RZ ;  /* 0x000000050e027210 */ /* 0x000fda0007f9e0ff */
[----:B------:R-:W-:Y:S05]  /*31f30*/  WARPSYNC.COLLECTIVE R15, `(.L_x_5408) ;  /* 0x000000000f087348 */ /* 0x000fea0003c00000 */
[----:B------:R0:W1:Y:S02]  /*31f40*/  SHFL.IDX P6, R14, R13, R12, R11 ;  /* 0x0000000c0d0e7389 */ /* 0x00006400000c000b */
[----:B01----:R-:W-:Y:S01]  /*31f50*/  ENDCOLLECTIVE ;  /* 0x000000000000791b */ /* 0x003fe20003800000 */
.L_x_5408:
        /* <DEDUP_REMOVED lines=15> */
.L_x_5409:
[----:B------:R-:W-:Y:S02]  /*32050*/  IMAD.MOV.U32 R13, RZ, RZ, R19 ;  /* 0x000000ffff0d7224 */ /* 0x000fe400078e0013 */
[----:B------:R-:W-:Y:S01]  /*32060*/  IMAD.MOV.U32 R12, RZ, RZ, 0x3 ;  /* 0x00000003ff0c7424 */ /* 0x000fe200078e00ff */
[----:B------:R-:W-:-:S13]  /*32070*/  IADD3 R2, P4, R14, R5, RZ ;  /* 0x000000050e027210 */ /* 0x000fda0007f9e0ff */
[----:B------:R-:W-:Y:S05]  /*32080*/  WARPSYNC.COLLECTIVE R15, `(.L_x_5410) ;  /* 0x000000000f087348 */ /* 0x000fea0003c00000 */
[----:B------:R0:W1:Y:S02]  /*32090*/  SHFL.IDX P6, R14, R13, R12, R11 ;  /* 0x0000000c0d0e7389 */ /* 0x00006400000c000b */
[----:B01----:R-:W-:Y:S01]  /*320a0*/  ENDCOLLECTIVE ;  /* 0x000000000000791b */ /* 0x003fe20003800000 */
.L_x_5410:
        /* <DEDUP_REMOVED lines=15> */
.L_x_5411:
[----:B------:R-:W-:Y:S02]  /*321a0*/  IMAD.MOV.U32 R13, RZ, RZ, R19 ;  /* 0x000000ffff0d7224 */ /* 0x000fe400078e0013 */
[----:B------:R-:W-:Y:S01]  /*321b0*/  IMAD.MOV.U32 R12, RZ, RZ, 0x4 ;  /* 0x00000004ff0c7424 */ /* 0x000fe200078e00ff */
[----:B------:R-:W-:-:S13]  /*321c0*/  IADD3 R2, P4, R14, R5, RZ ;  /* 0x000000050e027210 */ /* 0x000fda0007f9e0ff */
[----:B------:R-:W-:Y:S05]  /*321d0*/  WARPSYNC.COLLECTIVE R15, `(.L_x_5412) ;  /* 0x000000000f087348 */ /* 0x000fea0003c00000 */
[----:B------:R0:W1:Y:S02]  /*321e0*/  SHFL.IDX P6, R14, R13, R12, R11 ;  /* 0x0000000c0d0e7389 */ /* 0x00006400000c000b */
[----:B01----:R-:W-:Y:S01]  /*321f0*/  ENDCOLLECTIVE ;  /* 0x000000000000791b */ /* 0x003fe20003800000 */
.L_x_5412:
[----:B------:R-:W-:Y:S01]  /*32200*/  IMAD.X R3, RZ, RZ, R7, P4 ;  /* 0x000000ffff037224 */ /* 0x000fe200020e0607 */
[----:B------:R-:W-:-:S04]  /*32210*/  ISETP.LT.OR P4, PT, R6, 0x31, P1 ;  /* 0x000000310600780c */ /* 0x000fc80000f81670 */
[----:B------:R-:W-:Y:S01]  /*32220*/  @!PT LDS RZ, [RZ] ;  /* 0x00000000fffff984 */ /* 0x000fe20000000800 */
[----:B------:R-:W-:Y:S01]  /*32230*/  @!PT LDS RZ, [RZ] ;  /* 0x00000000fffff984 */ /* 0x000fe20000000800 */
[----:B------:R-:W-:Y:S01]  /*32240*/  @!PT LDS RZ, [RZ] ;  /* 0x00000000fffff984 */ /* 0x000fe20000000800 */
[----:B------:R0:W-:Y:S01]  /*32250*/  LDGSTS.E.BYPASS.LTC128B.128 [R4+0x1c00], desc[UR60][R2.64], !P3 ;  /* 0x01c0000002047fae */ /* 0x0001e2000d901d7c */
[----:B------:R-:W-:Y:S02]  /*32260*/  ISETP.LT.OR P3, PT, R6, 0x31, P0 ;  /* 0x000000310600780c */ /* 0x000fe40000761670 */
[----:B------:R-:W-:-:S06]  /*32270*/  MOV R13, R18 ;  /* 0x00000012000d7202 */ /* 0x000fcc0000000f00 */
[----:B------:R0:W-:Y:S05]  /*32280*/  LDGSTS.E.BYPASS.LTC128B.128 [R4+0x4c00], desc[UR60][R2.64+0x80], !P4 ;  /* 0x04c0008002047fae */ /* 0x0001ea000e101d7c */
[----:B------:R0:W-:Y:S01]  /*32290*/  LDGSTS.E.BYPASS.LTC128B.128 [R4+0x7c00], desc[UR60][R2.64+0x100], !P3 ;  /* 0x07c0010002047fae */ /* 0x0001e2000d901d7c */
[----:B------:R-:W-:Y:S01]  /*322a0*/  ISETP.LT.OR P3, PT, R6, 0x41, P2 ;  /* 0x000000410600780c */ /* 0x000fe20001761670 */
[----:B------:R-:W-:-:S12]  /*322b0*/  IMAD.MOV.U32 R7, RZ, RZ, R14 ;  /* 0x000000ffff077224 */ /* 0x000fd800078e000e */
[----:B0-----:R-:W-:Y:S05]  /*322c0*/  WARPSYNC.COLLECTIVE R15, `(.L_x_5413) ;  /* 0x000000000f087348 */ /* 0x001fea0003c00000 */
[----:B------:R1:W2:Y:S02]  /*322d0*/  SHFL.IDX P6, R14, R13, R12, R11 ;  /* 0x0000000c0d0e7389 */ /* 0x0002a400000c000b */
[----:B012---:R-:W-:Y:S01]  /*322e0*/  ENDCOLLECTIVE ;  /* 0x000000000000791b */ /* 0x007fe20003800000 */
.L_x_5413:
[----:B------:R-:W-:Y:S02]  /*322f0*/  IMAD.MOV.U32 R13, RZ, RZ, R19 ;  /* 0x000000ffff0d7224 */ /* 0x000fe400078e0013 */
[----:B------:R-:W-:Y:S01]  /*32300*/  IMAD.MOV.U32 R12, RZ, RZ, 0x5 ;  /* 0x00000005ff0c7424 */ /* 0x000fe200078e00ff */
[----:B------:R-:W-:-:S13]  /*32310*/  IADD3 R2, P4, R14, R5, RZ ;  /* 0x000000050e027210 */ /* 0x000fda0007f9e0ff */
[----:B------:R-:W-:Y:S05]  /*32320*/  WARPSYNC.COLLECTIVE R15, `(.L_x_5414) ;  /* 0x000000000f087348 */ /* 0x000fea0003c00000 */
[----:B------:R0:W1:Y:S02]  /*32330*/  SHFL.IDX P6, R14, R13, R12, R11 ;  /* 0x0000000c0d0e7389 */ /* 0x00006400000c000b */
[----:B01----:R-:W-:Y:S01]  /*32340*/  ENDCOLLECTIVE ;  /* 0x000000000000791b */ /* 0x003fe20003800000 */
.L_x_5414:
        /* <DEDUP_REMOVED lines=14> */
.L_x_5415:
[----:B------:R-:W-:Y:S05]  /*32430*/  BRA `(.L_x_5416) ;  /* 0xffffffa400c87947 */ /* 0x000fea000383ffff */
.L_x_5249:
[----:B------:R-:W-:Y:S01]  /*32440*/  BSSY B0, `(.L_x_5417) ;  /* 0x0000008000007945 */ /* 0x000fe20003800000 */
[----:B------:R-:W-:Y:S01]  /*32450*/  MOV R13, R24 ;  /* 0x00000018000d7202 */ /* 0x000fe20000000f00 */
[----:B0-----:R-:W-:Y:S02]  /*32460*/  IMAD.MOV.U32 R12, RZ, RZ, RZ ;  /* 0x000000ffff0c7224 */ /* 0x001fe400078e00ff */
[----:B------:R-:W-:Y:S02]  /*32470*/  IMAD.MOV.U32 R11, RZ, RZ, 0x1f ;  /* 0x0000001fff0b7424 */ /* 0x000fe400078e00ff */
[----:B------:R-:W-:-:S07]  /*32480*/  IMAD.MOV.U32 R15, RZ, RZ, -0x1 ;  /* 0xffffffffff0f7424 */ /* 0x000fce00078e00ff */
[----:B-1----:R-:W-:Y:S05]  /*32490*/  WARPSYNC.COLLECTIVE R15, `(.L_x_5418) ;  /* 0x000000000f087348 */ /* 0x002fea0003c00000 */
[----:B------:R0:W2:Y:S02]  /*324a0*/  SHFL.IDX P6, R14, R13, R12, R11 ;  /* 0x0000000c0d0e7389 */ /* 0x0000a400000c000b */
[----:B012---:R-:W-:Y:S01]  /*324b0*/  ENDCOLLECTIVE ;  /* 0x000000000000791b */ /* 0x007fe20003800000 */
.L_x_5418:
[----:B------:R-:W-:Y:S05]  /*324c0*/  BSYNC B0 ;  /* 0x0000000000007941 */ /* 0x000fea0003800000 */
.L_x_5417:
        /* <DEDUP_REMOVED lines=9> */
.L_x_5419:
        /* <DEDUP_REMOVED lines=24> */
.L_x_5420:
[----:B------:R-:W-:Y:S02]  /*326e0*/  MOV R12, 0x2 ;  /* 0x00000002000c7802 */ /* 0x000fe40000000f00 */
[----:B------:R-:W-:-:S05]  /*326f0*/  SEL R14, R14, RZ, P1 ;  /* 0x000000ff0e0e7207 */ /* 0x000fca0000800000 */
[----:B------:R-:W-:-:S04]  /*32700*/  IMAD.IADD R5, R13, 0x1, R14 ;  /* 0x000000010d057824 */ /* 0x000fc800078e020e */
[----:B------:R-:W-:-:S07]  /*32710*/  IMAD.MOV.U32 R13, RZ, RZ, R5 ;  /* 0x000000ffff0d7224 */ /* 0x000fce00078e0005 */
[----:B------:R-:W-:Y:S05]  /*32720*/  WARPSYNC.COLLECTIVE R15, `(.L_x_5421) ;  /* 0x000000000f087348 */ /* 0x000fea0003c00000 */
[----:B------:R0:W1:Y:S02]  /*32730*/  SHFL.UP P6, R14, R13, R12, R11 ;  /* 0x0400000c0d0e7389 */ /* 0x00006400000c000b */
[----:B01----:R-:W-:Y:S01]  /*32740*/  ENDCOLLECTIVE ;  /* 0x000000000000791b */ /* 0x003fe20003800000 */
.L_x_5421:
[----:B------:R-:W-:Y:S01]  /*32750*/  IMAD.MOV.U32 R12, RZ, RZ, 0x4 ;  /* 0x00000004ff0c7424 */ /* 0x000fe200078e00ff */
[----:B------:R-:W-:-:S05]  /*32760*/  SEL R2, R14, RZ, P2 ;  /* 0x000000ff0e027207 */ /* 0x000fca0001000000 */
[----:B------:R-:W-:-:S04]  /*32770*/  IMAD.IADD R2, R5, 0x1, R2 ;  /* 0x0000000105027824 */ /* 0x000fc800078e0202 */
[----:B------:R-:W-:-:S07]  /*32780*/  IMAD.MOV.U32 R13, RZ, RZ, R2 ;  /* 0x000000ffff0d7224 */ /* 0x000fce00078e0002 */
[----:B------:R-:W-:Y:S05]  /*32790*/  WARPSYNC.COLLECTIVE R15, `(.L_x_5422) ;  /* 0x000000000f087348 */ /* 0x000fea0003c00000 */
[----:B------:R0:W1:Y:S02]  /*327a0*/  SHFL.UP P6, R14, R13, R12, R11 ;  /* 0x0400000c0d0e7389 */ /* 0x00006400000c000b */
[----:B01----:R-:W-:Y:S01]  /*327b0*/  ENDCOLLECTIVE ;  /* 0x000000000000791b */ /* 0x003fe20003800000 */
.L_x_5422:
[----:B------:R-:W-:Y:S02]  /*327c0*/  MOV R12, 0x8 ;  /* 0x00000008000c7802 */ /* 0x000fe40000000f00 */
[----:B------:R-:W-:-:S05]  /*327d0*/  SEL R3, R14, RZ, P3 ;  /* 0x000000ff0e037207 */ /* 0x000fca0001800000 */
[----:B------:R-:W-:-:S04]  /*327e0*/  IMAD.IADD R3, R2, 0x1, R3 ;  /* 0x0000000102037824 */ /* 0x000fc800078e0203 */
[----:B------:R-:W-:-:S07]  /*327f0*/  IMAD.MOV.U32 R13, RZ, RZ, R3 ;  /* 0x000000ffff0d7224 */ /* 0x000fce00078e0003 */
[----:B------:R-:W-:Y:S05]  /*32800*/  WARPSYNC.COLLECTIVE R15, `(.L_x_5423) ;  /* 0x000000000f087348 */ /* 0x000fea0003c00000 */
[----:B------:R0:W1:Y:S02]  /*32810*/  SHFL.UP P6, R14, R13, R12, R11 ;  /* 0x0400000c0d0e7389 */ /* 0x00006400000c000b */
[----:B01----:R-:W-:Y:S01]  /*32820*/  ENDCOLLECTIVE ;  /* 0x000000000000791b */ /* 0x003fe20003800000 */
.L_x_5423:
[----:B------:R-:W-:Y:S01]  /*32830*/  IMAD.MOV.U32 R12, RZ, RZ, 0x10 ;  /* 0x00000010ff0c7424 */ /* 0x000fe200078e00ff */
[----:B------:R-:W-:-:S05]  /*32840*/  SEL R14, R14, RZ, P4 ;  /* 0x000000ff0e0e7207 */ /* 0x000fca0002000000 */
[----:B------:R-:W-:-:S04]  /*32850*/  IMAD.IADD R5, R3, 0x1, R14 ;  /* 0x0000000103057824 */ /* 0x000fc800078e020e */
[----:B------:R-:W-:-:S07]  /*32860*/  IMAD.MOV.U32 R13, RZ, RZ, R5 ;  /* 0x000000ffff0d7224 */ /* 0x000fce00078e0005 */
[----:B------:R-:W-:Y:S05]  /*32870*/  WARPSYNC.COLLECTIVE R15, `(.L_x_5424) ;  /* 0x000000000f087348 */ /* 0x000fea0003c00000 */
[----:B------:R0:W1:Y:S02]  /*32880*/  SHFL.UP P6, R14, R13, R12, R11 ;  /* 0x0400000c0d0e7389 */ /* 0x00006400000c000b */
[----:B01----:R-:W-:Y:S01]  /*32890*/  ENDCOLLECTIVE ;  /* 0x000000000000791b */ /* 0x003fe20003800000 */
.L_x_5424:
        /* <DEDUP_REMOVED lines=8> */
.L_x_5425:
[----:B------:R-:W-:Y:S05]  /*32920*/  BRA `(.L_x_5426) ;  /* 0xffffffa400dc7947 */ /* 0x000fea000383ffff */
.L_x_5252:
[----:B------:R-:W-:Y:S01]  /*32930*/  BSSY B0, `(.L_x_5427) ;  /* 0x0000007000007945 */ /* 0x000fe20003800000 */
[----:B------:R-:W-:Y:S02]  /*32940*/  IMAD.MOV.U32 R12, RZ, RZ, 0x1 ;  /* 0x00000001ff0c7424 */ /* 0x000fe400078e00ff */
[----:B------:R-:W-:Y:S02]  /*32950*/  IMAD.MOV.U32 R11, RZ, RZ, RZ ;  /* 0x000000ffff0b7224 */ /* 0x000fe400078e00ff */
[----:B------:R-:W-:-:S07]  /*32960*/  IMAD.MOV.U32 R15, RZ, RZ, -0x1 ;  /* 0xffffffffff0f7424 */ /* 0x000fce00078e00ff */
[----:B------:R-:W-:Y:S05]  /*32970*/  WARPSYNC.COLLECTIVE R15, `(.L_x_5428) ;  /* 0x000000000f087348 */ /* 0x000fea0003c00000 */
[----:B------:R0:W1:Y:S02]  /*32980*/  SHFL.UP P6, R14, R13, R12, R11 ;  /* 0x0400000c0d0e7389 */ /* 0x00006400000c000b */
[----:B01----:R-:W-:Y:S01]  /*32990*/  ENDCOLLECTIVE ;  /* 0x000000000000791b */ /* 0x003fe20003800000 */
.L_x_5428:
[----:B------:R-:W-:Y:S05]  /*329a0*/  BSYNC B0 ;  /* 0x0000000000007941 */ /* 0x000fea0003800000 */
.L_x_5427:
        /* <DEDUP_REMOVED lines=8> */
.L_x_5429:
[----:B------:R-:W-:Y:S02]  /*32a30*/  MOV R12, 0x4 ;  /* 0x00000004000c7802 */ /* 0x000fe40000000f00 */
[----:B------:R-:W-:-:S05]  /*32a40*/  SEL R2, R14, RZ, P2 ;  /* 0x000000ff0e027207 */ /* 0x000fca0001000000 */
[----:B------:R-:W-:-:S04]  /*32a50*/  IMAD.IADD R2, R13, 0x1, R2 ;  /* 0x000000010d027824 */ /* 0x000fc800078e0202 */
[----:B------:R-:W-:-:S07]  /*32a60*/  IMAD.MOV.U32 R13, RZ, RZ, R2 ;  /* 0x000000ffff0d7224 */ /* 0x000fce00078e0002 */
[----:B------:R-:W-:Y:S05]  /*32a70*/  WARPSYNC.COLLECTIVE R15, `(.L_x_5430) ;  /* 0x000000000f087348 */ /* 0x000fea0003c00000 */
[----:B------:R0:W1:Y:S02]  /*32a80*/  SHFL.UP P6, R14, R13, R12, R11 ;  /* 0x0400000c0d0e7389 */ /* 0x00006400000c000b */
[----:B01----:R-:W-:Y:S01]  /*32a90*/  ENDCOLLECTIVE ;  /* 0x000000000000791b */ /* 0x003fe20003800000 */
.L_x_5430:
[----:B------:R-:W-:Y:S01]  /*32aa0*/  IMAD.MOV.U32 R12, RZ, RZ, 0x8 ;  /* 0x00000008ff0c7424 */ /* 0x000fe200078e00ff */
[----:B------:R-:W-:-:S05]  /*32ab0*/  SEL R3, R14, RZ, P3 ;  /* 0x000000ff0e037207 */ /* 0x000fca0001800000 */
[----:B------:R-:W-:-:S04]  /*32ac0*/  IMAD.IADD R3, R2, 0x1, R3 ;  /* 0x0000000102037824 */ /* 0x000fc800078e0203 */
[----:B------:R-:W-:-:S07]  /*32ad0*/  IMAD.MOV.U32 R13, RZ, RZ, R3 ;  /* 0x000000ffff0d7224 */ /* 0x000fce00078e0003 */
[----:B------:R-:W-:Y:S05]  /*32ae0*/  WARPSYNC.COLLECTIVE R15, `(.L_x_5431) ;  /* 0x000000000f087348 */ /* 0x000fea0003c00000 */
[----:B------:R0:W1:Y:S02]  /*32af0*/  SHFL.UP P6, R14, R13, R12, R11 ;  /* 0x0400000c0d0e7389 */ /* 0x00006400000c000b */
[----:B01----:R-:W-:Y:S01]  /*32b00*/  ENDCOLLECTIVE ;  /* 0x000000000000791b */ /* 0x003fe20003800000 */
.L_x_5431:
[----:B------:R-:W-:Y:S02]  /*32b10*/  MOV R12, 0x10 ;  /* 0x00000010000c7802 */ /* 0x000fe40000000f00 */
[----:B------:R-:W-:-:S05]  /*32b20*/  SEL R14, R14, RZ, P4 ;  /* 0x000000ff0e0e7207 */ /* 0x000fca0002000000 */
[----:B------:R-:W-:-:S04]  /*32b30*/  IMAD.IADD R5, R3, 0x1, R14 ;  /* 0x0000000103057824 */ /* 0x000fc800078e020e */
[----:B------:R-:W-:-:S07]  /*32b40*/  IMAD.MOV.U32 R13, RZ, RZ, R5 ;  /* 0x000000ffff0d7224 */ /* 0x000fce00078e0005 */
[----:B------:R-:W-:Y:S05]  /*32b50*/  WARPSYNC.COLLECTIVE R15, `(.L_x_5432) ;  /* 0x000000000f087348 */ /* 0x000fea0003c00000 */
[----:B------:R0:W1:Y:S02]  /*32b60*/  SHFL.UP P6, R14, R13, R12, R11 ;  /* 0x0400000c0d0e7389 */ /* 0x00006400000c000b */
[----:B01----:R-:W-:Y:S01]  /*32b70*/  ENDCOLLECTIVE ;  /* 0x000000000000791b */ /* 0x003fe20003800000 */
.L_x_5432:
        /* <DEDUP_REMOVED lines=8> */
.L_x_5433:
[----:B------:R-:W-:Y:S05]  /*32c00*/  BRA `(.L_x_5434) ;  /* 0xffffffa400c87947 */ /* 0x000fea000383ffff */
.L_x_5254:
[----:B------:R-:W-:Y:S01]  /*32c10*/  BSSY B0, `(.L_x_5435) ;  /* 0x0000006000007945 */ /* 0x000fe20003800000 */
[----:B------:R-:W-:Y:S01]  /*32c20*/  PLOP3.LUT P6, PT, P6, PT, PT, 0x8, 0x0 ;  /* 0x000000000000781c */ /* 0x000fe200037ce170 */
[----:B------:R-:W-:-:S12]  /*32c30*/  IMAD.MOV.U32 R15, RZ, RZ, -0x1 ;  /* 0xffffffffff0f7424 */ /* 0x000fd800078e00ff */
[----:B0-----:R-:W-:Y:S05]  /*32c40*/  WARPSYNC.COLLECTIVE R15, `(.L_x_5436) ;  /* 0x000000000f087348 */ /* 0x001fea0003c00000 */
[----:B------:R-:W-:Y:S01]  /*32c50*/  VOTE.ANY R14, PT, P6 ;  /* 0x00000000000e7806 */ /* 0x000fe200030e0100 */
[----:B0-----:R-:W-:Y:S06]  /*32c60*/  ENDCOLLECTIVE ;  /* 0x000000000000791b */ /* 0x001fec0003800000 */
.L_x_5436:
[----:B------:R-:W-:Y:S05]  /*32c70*/  BSYNC B0 ;  /* 0x0000000000007941 */ /* 0x000fea0003800000 */
.L_x_5435:
[----:B------:R-:W-:Y:S01]  /*32c80*/  MOV R3, R14 ;  /* 0x0000000e00037202 */ /* 0x000fe20000000f00 */
[----:B------:R-:W-:Y:S02]  /*32c90*/  IMAD.MOV.U32 R13, RZ, RZ, R25 ;  /* 0x000000ffff0d7224 */ /* 0x000fe400078e0019 */
[----:B------:R-:W-:Y:S01]  /*32ca0*/  IMAD.MOV.U32 R11, RZ, RZ, 0x1f ;  /* 0x0000001fff0b7424 */ /* 0x000fe200078e00ff */
[----:B------:R0:W1:Y:S01]  /*32cb0*/  POPC R12, R3 ;  /* 0x00000003000c7309 */ /* 0x0000620000000000 */
[----:B------:R-:W-:-:S07]  /*32cc0*/  IMAD.MOV.U32 R15, RZ, RZ, -0x1 ;  /* 0xffffffffff0f7424 */ /* 0x000fce00078e00ff */
[----:B01----:R-:W-:Y:S05]  /*32cd0*/  WARPSYNC.COLLECTIVE R15, `(.L_x_5437) ;  /* 0x000000000f087348 */ /* 0x003fea0003c00000 */
[----:B-1----:R1:W2:Y:S02]  /*32ce0*/  SHFL.IDX P6, R14, R13, R12, R11 ;  /* 0x0000000c0d0e7389 */ /* 0x0022a400000c000b */
[----:B012---:R-:W-:Y:S01]  /*32cf0*/  ENDCOLLECTIVE ;  /* 0x000000000000791b */ /* 0x007fe20003800000 */
.L_x_5437:
[----:B------:R-:W-:Y:S02]  /*32d00*/  IMAD.IADD R27, R12, 0x1, R27 ;  /* 0x000000010c1b7824 */ /* 0x000fe400078e021b */
[----:B------:R-:W-:Y:S02]  /*32d10*/  IMAD.MOV.U32 R13, RZ, RZ, R4 ;  /* 0x000000ffff0d7224 */ /* 0x000fe400078e0004 */
[----:B------:R-:W-:-:S07]  /*32d20*/  IMAD.MOV.U32 R25, RZ, RZ, R14 ;  /* 0x000000ffff197224 */ /* 0x000fce00078e000e */
[----:B------:R-:W-:Y:S05]  /*32d30*/  WARPSYNC.COLLECTIVE R15, `(.L_x_5438) ;  /* 0x000000000f087348 */ /* 0x000fea0003c00000 */
[----:B------:R0:W1:Y:S02]  /*32d40*/  SHFL.IDX P6, R14, R13, R12, R11 ;  /* 0x0000000c0d0e7389 */ /* 0x00006400000c000b */
[----:B01----:R-:W-:Y:S01]  /*32d50*/  ENDCOLLECTIVE ;  /* 0x000000000000791b */ /* 0x003fe20003800000 */
.L_x_5438:
[----:B------:R-:W-:Y:S01]  /*32d60*/  MOV R4, R14 ;  /* 0x0000000e00047202 */ /* 0x000fe20000000f00 */
[----:B------:R-:W-:Y:S06]  /*32d70*/  BRA `(.L_x_5439) ;  /* 0xffffffa400ac7947 */ /* 0x000fec000383ffff */
.L_x_5256:
[----:B------:R-:W-:Y:S01]  /*32d80*/  BSSY B0, `(.L_x_5440) ;  /* 0x0000007000007945 */ /* 0x000fe20003800000 */
[----:B------:R-:W-:Y:S02]  /*32d90*/  IMAD.MOV.U32 R13, RZ, RZ, R2 ;  /* 0x000000ffff0d7224 */ /* 0x000fe400078e0002 */
[----:B------:R-:W-:Y:S02]  /*32da0*/  IMAD.MOV.U32 R11, RZ, RZ, 0x1f ;  /* 0x0000001fff0b7424 */ /* 0x000fe400078e00ff */
[----:B------:R-:W-:-:S07]  /*32db0*/  IMAD.MOV.U32 R15, RZ, RZ, -0x1 ;  /* 0xffffffffff0f7424 */ /* 0x000fce00078e00ff */
[----:B0-23--:R-:W-:Y:S05]  /*32dc0*/  WARPSYNC.COLLECTIVE R15, `(.L_x_5441) ;  /* 0x000000000f087348 */ /* 0x00dfea0003c00000 */
[----:B------:R1:W4:Y:S02]  /*32dd0*/  SHFL.IDX P6, R14, R13, R12, R11 ;  /* 0x0000000c0d0e7389 */ /* 0x00032400000c000b */
[----:B01234-:R-:W-:Y:S01]  /*32de0*/  ENDCOLLECTIVE ;  /* 0x000000000000791b */ /* 0x01ffe20003800000 */
.L_x_5441:
[----:B------:R-:W-:Y:S05]  /*32df0*/  BSYNC B0 ;  /* 0x0000000000007941 */ /* 0x000fea0003800000 */
.L_x_5440:
[----:B------:R-:W-:Y:S01]  /*32e00*/  IMAD.MOV.U32 R6, RZ, RZ, R14 ;  /* 0x000000ffff067224 */ /* 0x000fe200078e000e */
[----:B------:R-:W-:Y:S06]  /*32e10*/  BRA `(.L_x_5255) ;  /* 0xffffffa4009c7947 */ /* 0x000fec000383ffff */
.L_x_5262:
[----:B0-----:R0:W1:Y:S02]  /*32e20*/  SYNCS.PHASECHK.TRANS64.TRYWAIT P0, [R5+URZ+0x30820], R0 ;  /* 0x03082000050075a7 */ /* 0x001064000800017f */
[----:B-1----:R-:W-:Y:S05]  /*32e30*/  @!P0 NANOSLEEP.SYNCS 0x989680 ;  /* 0x009896800000895d */ /* 0x002fea0003900000 */
[----:B------:R-:W1:Y:S02]  /*32e40*/  @!P0 SYNCS.PHASECHK.TRANS64 P0, [R5+URZ+0x30820], R0 ;  /* 0x03082000050085a7 */ /* 0x000e64000800007f */
[----:B-1----:R-:W-:Y:S05]  /*32e50*/  @!P0 BRA `(.L_x_5262) ;  /* 0xfffffffc00f08947 */ /* 0x002fea000383ffff */
[----:B------:R-:W-:Y:S05]  /*32e60*/  BRA `(.L_x_5442) ;  /* 0xffffffac00f47947 */ /* 0x000fea000383ffff */
.L_x_5263:
[----:B------:R-:W1:Y:S01]  /*32e70*/  S2R R2, SR_TID.X ;  /* 0x0000000000027919 */ /* 0x000e620000002100 */
[----:B------:R-:W-:Y:S01]  /*32e80*/  BSSY B0, `(.L_x_5443) ;  /* 0x000000a000007945 */ /* 0x000fe20003800000 */
[----:B------:R-:W-:Y:S02]  /*32e90*/  IMAD.MOV.U32 R12, RZ, RZ, RZ ;  /* 0x000000ffff0c7224 */ /* 0x000fe400078e00ff */
[----:B------:R-:W-:Y:S02]  /*32ea0*/  IMAD.MOV.U32 R11, RZ, RZ, 0x1f ;  /* 0x0000001fff0b7424 */ /* 0x000fe400078e00ff */
[----:B------:R-:W-:Y:S01]  /*32eb0*/  IMAD.MOV.U32 R15, RZ, RZ, -0x1 ;  /* 0xffffffffff0f7424 */ /* 0x000fe200078e00ff */
[----:B-1----:R-:W-:-:S04]  /*32ec0*/  SHF.R.U32.HI R2, RZ, 0x5, R2 ;  /* 0x00000005ff027819 */ /* 0x002fc80000011602 */
[----:B------:R-:W-:-:S04]  /*32ed0*/  LOP3.LUT R2, R2, 0x3, RZ, 0xc0, !PT ;  /* 0x0000000302027812 */ /* 0x000fc800078ec0ff */
[----:B------:R-:W-:-:S07]  /*32ee0*/  MOV R13, R2 ;  /* 0x00000002000d7202 */ /* 0x000fce0000000f00 */
[----:B0-2-4-:R-:W-:Y:S05]  /*32ef0*/  WARPSYNC.COLLECTIVE R15, `(.L_x_5444) ;  /* 0x000000000f087348 */ /* 0x015fea0003c00000 */
[----:B------:R1:W3:Y:S02]  /*32f00*/  SHFL.IDX P6, R14, R13, R12, R11 ;  /* 0x0000000c0d0e7389 */ /* 0x0002e400000c000b */
[----:B01234-:R-:W-:Y:S01]  /*32f10*/  ENDCOLLECTIVE ;  /* 0x000000000000791b */ /* 0x01ffe20003800000 */
.L_x_5444:
[----:B------:R-:W-:Y:S05]  /*32f20*/  BSYNC B0 ;  /* 0x0000000000007941 */ /* 0x000fea0003800000 */
.L_x_5443:
[----:B------:R-:W-:Y:S05]  /*32f30*/  BRA `(.L_x_5445) ;  /* 0xffffffac00dc7947 */ /* 0x000fea000383ffff */
.L_x_5264:
[----:B------:R-:W-:Y:S01]  /*32f40*/  BSSY B0, `(.L_x_5446) ;  /* 0x0000006000007945 */ /* 0x000fe20003800000 */
[----:B------:R-:W-:-:S07]  /*32f50*/  IMAD.MOV.U32 R15, RZ, RZ, -0x1 ;  /* 0xffffffffff0f7424 */ /* 0x000fce00078e00ff */
[----:B0-2-4-:R-:W-:Y:S05]  /*32f60*/  WARPSYNC.COLLECTIVE R15, `(.L_x_5447) ;  /* 0x000000000f0c7348 */ /* 0x015fea0003c00000 */
[----:B------:R-:W-:Y:S02]  /*32f70*/  ELECT P6, UR62, PT ;  /* 0x00000000003e782f */ /* 0x000fe400038c0000 */
[----:B------:R-:W-:Y:S01]  /*32f80*/  MOV R14, UR62 ;  /* 0x0000003e000e7c02 */ /* 0x000fe20008000f00 */
[----:B0-2-4-:R-:W-:Y:S10]  /*32f90*/  ENDCOLLECTIVE ;  /* 0x000000000000791b */ /* 0x015ff40003800000 */
.L_x_5447:
[----:B------:R-:W-:Y:S05]  /*32fa0*/  BSYNC B0 ;  /* 0x0000000000007941 */ /* 0x000fea0003800000 */
.L_x_5446:
[----:B------:R-:W-:Y:S05]  /*32fb0*/  BRA `(.L_x_5448) ;  /* 0xffffffac00d07947 */ /* 0x000fea000383ffff */
.L_x_5266:
[----:B0-----:R0:W1:Y:S02]  /*32fc0*/  SYNCS.PHASECHK.TRANS64.TRYWAIT P1, [R3+URZ+0x30840], R2 ;  /* 0x03084002030075a7 */ /* 0x001064000802017f */
[----:B-1----:R-:W-:Y:S05]  /*32fd0*/  @!P1 NANOSLEEP.SYNCS 0x989680 ;  /* 0x009896800000995d */ /* 0x002fea0003900000 */
[----:B------:R-:W1:Y:S02]  /*32fe0*/  @!P1 SYNCS.PHASECHK.TRANS64 P1, [R3+URZ+0x30840], R2 ;  /* 0x03084002030095a7 */ /* 0x000e64000802007f */
[----:B-1----:R-:W-:Y:S05]  /*32ff0*/  @!P1 BRA `(.L_x_5266) ;  /* 0xfffffffc00f09947 */ /* 0x002fea000383ffff */
[----:B------:R-:W-:Y:S05]  /*33000*/  BRA `(.L_x_5449) ;  /* 0xffffffac00f87947 */ /* 0x000fea000383ffff */
.L_x_5268:
[----:B-1----:R1:W3:Y:S02]  /*33010*/  SYNCS.PHASECHK.TRANS64.TRYWAIT P1, [R23+URZ+0x30840], R0 ;  /* 0x03084000170075a7 */ /* 0x0022e4000802017f */
[----:B---3--:R-:W-:Y:S05]  /*33020*/  @!P1 NANOSLEEP.SYNCS 0x989680 ;  /* 0x009896800000995d */ /* 0x008fea0003900000 */
[----:B------:R-:W3:Y:S02]  /*33030*/  @!P1 SYNCS.PHASECHK.TRANS64 P1, [R23+URZ+0x30840], R0 ;  /* 0x03084000170095a7 */ /* 0x000ee4000802007f */
[----:B---3--:R-:W-:Y:S05]  /*33040*/  @!P1 BRA `(.L_x_5268) ;  /* 0xfffffffc00f09947 */ /* 0x008fea000383ffff */
[----:B------:R-:W-:Y:S05]  /*33050*/  BRA `(.L_x_5450) ;  /* 0xffffffb000047947 */ /* 0x000fea000383ffff */
.L_x_5270:
[----:B---3--:R3:W0:Y:S02]  /*33060*/  SYNCS.PHASECHK.TRANS64.TRYWAIT P1, [R3+URZ+0x30860], R2 ;  /* 0x03086002030075a7 */ /* 0x008624000802017f */
[----:B0-----:R-:W-:Y:S05]  /*33070*/  @!P1 NANOSLEEP.SYNCS 0x989680 ;  /* 0x009896800000995d */ /* 0x001fea0003900000 */
[----:B------:R-:W0:Y:S02]  /*33080*/  @!P1 SYNCS.PHASECHK.TRANS64 P1, [R3+URZ+0x30860], R2 ;  /* 0x03086002030095a7 */ /* 0x000e24000802007f */
[----:B0-----:R-:W-:Y:S05]  /*33090*/  @!P1 BRA `(.L_x_5270) ;  /* 0xfffffffc00f09947 */ /* 0x001fea000383ffff */
[----:B------:R-:W-:Y:S05]  /*330a0*/  BRA `(.L_x_5451) ;  /* 0xffffffb000007947 */ /* 0x000fea000383ffff */
.L_x_5452:
        /* <DEDUP_REMOVED lines=13> */
.L_x_15984:


//--------------------- .text._ZN7cutlass13device_kernelIN5flash11enable_sm90INS1_16FlashAttnFwdSm90INS1_25CollectiveMainloopFwdSm90ILi2EN4cute5tupleIJNS5_1CILi1EEES8_S8_EEENS6_IJNS7_ILi128EEENS7_ILi96EEENS7_ILi192EEEEEELi192ENS_6half_tEfNS_4arch4Sm90ELb1ELb0ELb1ELb0ELb1ELb0ELb0ELb1ELb1ELb1ELb1ELb0EEENS1_21CollectiveEpilogueFwdINS6_IJSA_SC_SB_EEES9_SE_SG_Li256ELb0ELb1ELb1ELb0EEENS1_19SingleTileSchedulerILb0ELb1ELb1ELi128EEEEEEEEEvNT_6ParamsE --------------------------
	.section	.text._ZN7cutlass13device_kernelIN5flash11enable_sm90INS1_16FlashAttnFwdSm90INS1_25CollectiveMainloopFwdSm90ILi2EN4cute5tupleIJNS5_1CILi1EEES8_S8_EEENS6_IJNS7_ILi128EEENS7_ILi96EEENS7_ILi192EEEEEELi192ENS_6half_tEfNS_4arch4Sm90ELb1ELb0ELb1ELb0ELb1ELb0ELb0ELb1ELb1ELb1ELb1ELb0EEENS1_21CollectiveEpilogueFwdINS6_IJSA_SC_SB_EEES9_SE_SG_Li256ELb0ELb1ELb1ELb0EEENS1_19SingleTileSchedulerILb0ELb1ELb1ELi128EEEEEEEEEvNT_6ParamsE,"ax",@progbits
	.align	128
.text._ZN7cutlass13device_kernelIN5flash11enable_sm90INS1_16FlashAttnFwdSm90INS1_25CollectiveMainloopFwdSm90ILi2EN4cute5tupleIJNS5_1CILi1EEES8_S8_EEENS6_IJNS7_ILi128EEENS7_ILi96EEENS7_ILi192EEEEEELi192ENS_6half_tEfNS_4arch4Sm90ELb1ELb0ELb1ELb0ELb1ELb0ELb0ELb1ELb1ELb1ELb1ELb0EEENS1_21CollectiveEpilogueFwdINS6_IJSA_SC_SB_EEES9_SE_SG_Li256ELb0ELb1ELb1ELb0EEENS1_19SingleTileSchedulerILb0ELb1ELb1ELi128EEEEEEEEEvNT_6ParamsE:
        .type           _ZN7cutlass13device_kernelIN5flash11enable_sm90INS1_16FlashAttnFwdSm90INS1_25CollectiveMainloopFwdSm90ILi2EN4cute5tupleIJNS5_1CILi1EEES8_S8_EEENS6_IJNS7_ILi128EEENS7_ILi96EEENS7_ILi192EEEEEELi192ENS_6half_tEfNS_4arch4Sm90ELb1ELb0ELb1ELb0ELb1ELb0ELb0ELb1ELb1ELb1ELb1ELb0EEENS1_21CollectiveEpilogueFwdINS6_IJSA_SC_SB_EEES9_SE_SG_Li256ELb0ELb1ELb1ELb0EEENS1_19SingleTileSchedulerILb0ELb1ELb1ELi128EEEEEEEEEvNT_6ParamsE,@function
        .size           _ZN7cutlass13device_kernelIN5flash11enable_sm90INS1_16FlashAttnFwdSm90INS1_25CollectiveMainloopFwdSm90ILi2EN4cute5tupleIJNS5_1CILi1EEES8_S8_EEENS6_IJNS7_ILi128EEENS7_ILi96EEENS7_ILi192EEEEEELi192ENS_6half_tEfNS_4arch4Sm90ELb1ELb0ELb1ELb0ELb1ELb0ELb0ELb1ELb1ELb1ELb1ELb0EEENS1_21CollectiveEpilogueFwdINS6_IJSA_SC_SB_EEES9_SE_SG_Li256ELb0ELb1ELb1ELb0EEENS1_19SingleTileSchedulerILb0ELb1ELb1ELi128EEEEEEEEEvNT_6ParamsE,(.L_x_15985 - _ZN7cutlass13device_kernelIN5flash11enable_sm90INS1_16FlashAttnFwdSm90INS1_25CollectiveMainloopFwdSm90ILi2EN4cute5tupleIJNS5_1CILi1EEES8_S8_EEENS6_IJNS7_ILi128EEENS7_ILi96EEENS7_ILi192EEEEEELi192ENS_6half_tEfNS_4arch4Sm90ELb1ELb0ELb1ELb0ELb1ELb0ELb0ELb1ELb1ELb1ELb1ELb0EEENS1_21CollectiveEpilogueFwdINS6_IJSA_SC_SB_EEES9_SE_SG_Li256ELb0ELb1ELb1ELb0EEENS1_19SingleTileSchedulerILb0ELb1ELb1ELi128EEEEEEEEEvNT_6ParamsE)
        .other          _ZN7cutlass13device_kernelIN5flash11enable_sm90INS1_16FlashAttnFwdSm90INS1_25CollectiveMainloopFwdSm90ILi2EN4cute5tupleIJNS5_1CILi1EEES8_S8_EEENS6_IJNS7_ILi128EEENS7_ILi96EEENS7_ILi192EEEEEELi192ENS_6half_tEfNS_4arch4Sm90ELb1ELb0ELb1ELb0ELb1ELb0ELb0ELb1ELb1ELb1ELb1ELb0EEENS1_21CollectiveEpilogueFwdINS6_IJSA_SC_SB_EEES9_SE_SG_Li256ELb0ELb1ELb1ELb0EEENS1_19SingleTileSchedulerILb0ELb1ELb1ELi128EEEEEEEEEvNT_6ParamsE,@"STO_CUDA_ENTRY STV_DEFAULT"
_ZN7cutlass13device_kernelIN5flash11enable_sm90INS1_16FlashAttnFwdSm90INS1_25CollectiveMainloopFwdSm90ILi2EN4cute5tupleIJNS5_1CILi1EEES8_S8_EEENS6_IJNS7_ILi128EEENS7_ILi96EEENS7_ILi192EEEEEELi192ENS_6half_tEfNS_4arch4Sm90ELb1ELb0ELb1ELb0ELb1ELb0ELb0ELb1ELb1ELb1ELb1ELb0EEENS1_21CollectiveEpilogueFwdINS6_IJSA_SC_SB_EEES9_SE_SG_Li256ELb0ELb1ELb1ELb0EEENS1_19SingleTileSchedulerILb0ELb1ELb1ELi128EEEEEEEEEvNT_6ParamsE:
        /* <DEDUP_REMOVED lines=45> */
.L_x_5453:
        /* <DEDUP_REMOVED lines=22> */
.L_x_5454:
        /* <DEDUP_REMOVED lines=18> */
.L_x_5455:
        /* <DEDUP_REMOVED lines=22> */
.L_x_5456:
        /* <DEDUP_REMOVED lines=23> */
.L_x_5457:
        /* <DEDUP_REMOVED lines=11> */
.L_x_5460:
        /* <DEDUP_REMOVED lines=31> */
[----:B------:R-:W-:Y:S01]  /*0ac0*/  IMAD.U32 R17, RZ, RZ, UR4 ;  /* 0x00000004ff117e24 */ /* 0x000fe2000f8e00ff */
        /* <DEDUP_REMOVED lines=27> */
[----:B------:R-:W-:Y:S01]  /*0c80*/  MOV R3, UR11 ;  /* 0x0000000b00037c02 */ /* 0x000fe20008000f00 */
[----:B------:R-:W-:Y:S01]  /*0c90*/  UIADD3 UR6, UR11, -0x1, UR10 ;  /* 0xffffffff0b067890 */ /* 0x000fe2000fffe00a */
[----:B------:R-:W-:Y:S02]  /*0ca0*/  UMOV UR4, URZ ;  /* 0x0000003f00047c82 */ /* 0x000fe40008000000 */
[-C--:B------:R-:W-:Y:S02]  /*0cb0*/  IABS R0, R3.reuse ;  /* 0x0000000300007213 */ /* 0x080fe40000000000 */
[----:B------:R-:W-:Y:S01]  /*0cc0*/  IABS R5, R3 ;  /* 0x0000000300057213 */ /* 0x000fe20000000000 */
[----:B------:R-:W-:Y:S01]  /*0cd0*/  IMAD.U32 R4, RZ, RZ, UR6 ;  /* 0x00000006ff047e24 */ /* 0x000fe2000f8e00ff */
[----:B------:R-:W-:Y:S01]  /*0ce0*/  R2UR UR12, R0 ;  /* 0x00000000000c72ca */ /* 0x000fe200000e0000 */
[----:B------:R-:W-:-:S03]  /*0cf0*/  ULOP3.LUT UR6, UR6, UR11, URZ, 0x3c, !UPT ;  /* 0x0000000b06067292 */ /* 0x000fc6000f8e3c3f */
[----:B------:R-:W-:-:S04]  /*0d00*/  IABS R4, R4 ;  /* 0x0000000400047213 */ /* 0x000fc80000000000 */
[----:B------:R-:W-:-:S04]  /*0d10*/  MOV R3, R4 ;  /* 0x0000000400037202 */ /* 0x000fc80000000f00 */
        /* <DEDUP_REMOVED lines=23> */
.L_x_5462:
        /* <DEDUP_REMOVED lines=88> */
[----:B------:R-:W-:Y:S01]  /*1410*/  MOV R10, UR6 ;  /* 0x00000006000a7c02 */ /* 0x000fe20008000f00 */
[----:B------:R-:W-:Y:S01]  /*1420*/  IMAD.U32 R6, RZ, RZ, UR4 ;  /* 0x00000004ff067e24 */ /* 0x000fe2000f8e00ff */
[----:B------:R-:W-:Y:S01]  /*1430*/  MOV R12, 0x1 ;  /* 0x00000001000c7802 */ /* 0x000fe20000000f00 */
[----:B------:R-:W-:-:S02]  /*1440*/  IMAD.U32 R7, RZ, RZ, UR5 ;  /* 0x00000005ff077e24 */ /* 0x000fc4000f8e00ff */
[----:B------:R-:W-:Y:S02]  /*1450*/  IMAD.U32 R11, RZ, RZ, UR7 ;  /* 0x00000007ff0b7e24 */ /* 0x000fe4000f8e00ff */
[----:B------:R-:W-:Y:S02]  /*1460*/  IMAD.MOV.U32 R8, RZ, RZ, 0x70 ;  /* 0x00000070ff087424 */ /* 0x000fe400078e00ff */
[----:B0-----:R-:W-:-:S07]  /*1470*/  IMAD.MOV.U32 R13, RZ, RZ, RZ ;  /* 0x000000ffff0d7224 */ /* 0x001fce00078e00ff */
[----:B------:R-:W-:-:S07]  /*1480*/  LEPC R20, `(.L_x_5464) ;  /* 0x000000001014794e */ /* 0x000fce0000000000 */
[----:B-1----:R-:W-:Y:S05]  /*1490*/  CALL.ABS.NOINC R2 ;  /* 0x0000000002007343 */ /* 0x002fea0003c00000 */
.L_x_5464:
[----:B------:R-:W-:-:S04]  /*14a0*/  SHF.L.U32 R0, RZ, 0x1f, RZ ;  /* 0x0000001fff007819 */ /* 0x000fc800000006ff */
[----:B------:R-:W0:Y:S02]  /*14b0*/  SYNCS.PHASECHK.TRANS64.TRYWAIT P0, [UR60+0x30800], R0 ;  /* 0x03080000ff0075a7 */ /* 0x000e24000800017c */
[----:B0-----:R-:W-:Y:S05]  /*14c0*/  @!P0 BRA `(.L_x_5465) ;  /* 0x000000e400c48947 */ /* 0x001fea0003800000 */
.L_x_5550:
[----:B------:R-:W2:Y:S02]  /*14d0*/  LDL R2, [R1+0x4] ;  /* 0x0000040001027983 */ /* 0x000ea40000100800 */
[----:B--2---:R-:W-:-:S13]  /*14e0*/  R2UR UR4, R2 ;  /* 0x00000000020472ca */ /* 0x004fda00000e0000 */
[----:B------:R-:W-:-:S06]  /*14f0*/  ULOP3.LUT UR4, UR4, 0x1, URZ, 0xfc, !UPT ;  /* 0x0000000104047892 */ /* 0x000fcc000f8efc3f */
[----:B------:R-:W-:-:S05]  /*1500*/  IMAD.U32 R2, RZ, RZ, UR4 ;  /* 0x00000004ff027e24 */ /* 0x000fca000f8e00ff */
[----:B------:R-:W-:-:S13]  /*1510*/  ISETP.NE.AND P0, PT, R2, 0x3, PT ;  /* 0x000000030200780c */ /* 0x000fda0003f05270 */
[----:B------:R-:W-:Y:S05]  /*1520*/  @!P0 BRA `(.L_x_5466) ;  /* 0x0000000000048947 */ /* 0x000fea0003800000 */
[----:B------:R-:W-:Y:S01]  /*1530*/  BPT.TRAP 0x1 ;  /* 0x000000040000795c */ /* 0x000fe20000300000 */
.L_x_5466:
[----:B------:R1:W2:Y:S01]  /*1540*/  SYNCS.PHASECHK.TRANS64.TRYWAIT P1, [UR60+0x30830], R0 ;  /* 0x03083000ff0075a7 */ /* 0x0002a2000802017c */
[----:B------:R-:W-:Y:S05]  /*1550*/  @!P0 BRA `(.L_x_5467) ;  /* 0x0000000000048947 */ /* 0x000fea0003800000 */
[----:B------:R-:W-:Y:S01]  /*1560*/  BPT.TRAP 0x1 ;  /* 0x000000040000795c */ /* 0x000fe20000300000 */
.L_x_5467:
[----:B------:R-:W-:-:S04]  /*1570*/  MOV R4, UR40 ;  /* 0x0000002800047c02 */ /* 0x000fc80008000f00 */
[----:B------:R-:W-:Y:S01]  /*1580*/  LOP3.LUT R4, R4, 0x10000, RZ, 0xfc, !PT ;  /* 0x0001000004047812 */ /* 0x000fe200078efcff */
[----:B--2---:R-:W-:Y:S06]  /*1590*/  @P1 BRA `(.L_x_5468) ;  /* 0x0000000000081947 */ /* 0x004fec0003800000 */
[----:B------:R-:W2:Y:S02]  /*15a0*/  SYNCS.PHASECHK.TRANS64.TRYWAIT P1, [UR60+0x30830], R0 ;  /* 0x03083000ff0075a7 */ /* 0x000ea4000802017c */
[----:B--2---:R-:W-:Y:S05]  /*15b0*/  @!P1 BRA `(.L_x_5469) ;  /* 0x000000e400a09947 */ /* 0x004fea0003800000 */
.L_x_5468:
        /* <DEDUP_REMOVED lines=19> */
[----:B------:R-:W-:Y:S01]  /*16f0*/  UMOV UR25, 0x40000040 ;  /* 0x4000004000197882 */ /* 0x000fe20000000000 */
[----:B------:R-:W-:Y:S01]  /*1700*/  HGMMA.64x96x16.F32 R24, gdesc[UR8], RZ, !UPT, gsb0 ;  /* 0x01600000081879f0 */ /* 0x000fe2000c0008ff */
[----:B------:R-:W-:Y:S01]  /*1710*/  R2UR UR10, R4 ;  /* 0x00000000040a72ca */ /* 0x000fe200000e0000 */
[----:B------:R-:W-:Y:S01]  /*1720*/  UMOV UR9, 0x40000040 ;  /* 0x4000004000097882 */ /* 0x000fe20000000000 */
[----:B------:R-:W-:Y:S01]  /*1730*/  UMOV UR29, 0x40000040 ;  /* 0x40000040001d7882 */ /* 0x000fe20000000000 */
[----:B------:R-:W-:Y:S01]  /*1740*/  UMOV UR5, UR9 ;  /* 0x0000000900057c82 */ /* 0x000fe20008000000 */
[----:B------:R-:W-:Y:S01]  /*1750*/  UMOV UR33, 0x40000040 ;  /* 0x4000004000217882 */ /* 0x000fe20000000000 */
[----:B------:R-:W-:Y:S01]  /*1760*/  UMOV UR41, 0x40000040 ;  /* 0x4000004000297882 */ /* 0x000fe20000000000 */
[----:B------:R-:W-:Y:S01]  /*1770*/  UMOV UR45, 0x40000040 ;  /* 0x40000040002d7882 */ /* 0x000fe20000000000 */
[----:B------:R-:W-:Y:S01]  /*1780*/  UMOV UR49, 0x40000040 ;  /* 0x4000004000317882 */ /* 0x000fe20000000000 */
[----:B------:R-:W-:-:S05]  /*1790*/  UMOV UR53, 0x40000040 ;  /* 0x4000004000357882 */ /* 0x000fca0000000000 */
        /* <DEDUP_REMOVED lines=8> */
[----:B------:R-:W-:Y:S02]  /*1820*/  UIADD3 UR40, UR10, 0x800, URZ ;  /* 0x000008000a287890 */ /* 0x000fe4000fffe03f */
[----:B------:R-:W-:Y:S02]  /*1830*/  UIADD3 UR44, UR10, 0x802, URZ ;  /* 0x000008020a2c7890 */ /* 0x000fe4000fffe03f */
[----:B------:R-:W-:Y:S02]  /*1840*/  UIADD3 UR48, UR10, 0x804, URZ ;  /* 0x000008040a307890 */ /* 0x000fe4000fffe03f */
[----:B------:R-:W-:Y:S01]  /*1850*/  UIADD3 UR52, UR10, 0x806, URZ ;  /* 0x000008060a347890 */ /* 0x000fe2000fffe03f */
        /* <DEDUP_REMOVED lines=72> */
.L_x_5470:
[----:B0-----:R-:W-:Y:S01]  /*1ce0*/  LOP3.LUT R3, R72, 0xffffff80, RZ, 0xc0, !PT ;  /* 0xffffff8048037812 */ /* 0x001fe200078ec0ff */
        /* <DEDUP_REMOVED lines=11> */
[-C--:B------:R-:W-:Y:S01]  /*1da0*/  LEA.HI R9, R8, R3.reuse, RZ, 0x2 ;  /* 0x0000000308097211 */ /* 0x080fe200078f10ff */
[----:B-1----:R-:W-:Y:S01]  /*1db0*/  FMUL.FTZ R0, R24, UR6 ;  /* 0x0000000618007c20 */ /* 0x002fe20008410000 */
[----:B------:R-:W-:Y:S01]  /*1dc0*/  LEA.HI R11, R8, R3, RZ, 0x5 ;  /* 0x00000003080b7211 */ /* 0x000fe200078f28ff */
[----:B------:R-:W-:Y:S01]  /*1dd0*/  IMAD.IADD R23, R22, 0x1, -R23 ;  /* 0x0000000116177824 */ /* 0x000fe200078e0a17 */
[--C-:B------:R-:W-:Y:S01]  /*1de0*/  SHF.R.S32.HI R8, RZ, 0x2, R9.reuse ;  /* 0x00000002ff087819 */ /* 0x100fe20000011409 */
[----:B------:R-:W-:Y:S01]  /*1df0*/  UISETP.NE.AND UP0, UPT, UR4, URZ, UPT ;  /* 0x0000003f0400728c */ /* 0x000fe2000bf05270 */
[----:B------:R-:W-:Y:S01]  /*1e00*/  SHF.R.S32.HI R21, RZ, 0x1f, R9 ;  /* 0x0000001fff157819 */ /* 0x000fe20000011409 */
[----:B------:R-:W0:Y:S01]  /*1e10*/  MUFU.TANH R26, R26 ;  /* 0x0000001a001a7308 */ /* 0x000e220000002400 */
[----:B------:R-:W-:Y:S01]  /*1e20*/  SHF.R.S32.HI R11, RZ, 0x5, R11 ;  /* 0x00000005ff0b7819 */ /* 0x000fe2000001140b */
[----:B------:R-:W-:Y:S01]  /*1e30*/  ULDC UR7, c[0x0][0x288] ;  /* 0x0000a20000077ab9 */ /* 0x000fe20000000800 */
[-C--:B------:R-:W-:Y:S01]  /*1e40*/  LEA.HI R21, R21, R8.reuse, RZ, 0x3 ;  /* 0x0000000815157211 */ /* 0x080fe200078f18ff */
[----:B------:R-:W-:Y:S01]  /*1e50*/  FMUL.FTZ R31, R31, UR6 ;  /* 0x000000061f1f7c20 */ /* 0x000fe20008410000 */
[----:B------:R-:W-:Y:S01]  /*1e60*/  LEA.HI R12, R73, R73, RZ, 0x1 ;  /* 0x00000049490c7211 */ /* 0x000fe200078f08ff */
[----:B------:R-:W-:Y:S01]  /*1e70*/  FMUL.FTZ R34, R34, UR6 ;  /* 0x0000000622227c20 */ /* 0x000fe20008410000 */
[----:B------:R-:W-:Y:S01]  /*1e80*/  LEA R22, R11, UR38, 0x4 ;  /* 0x000000260b167c11 */ /* 0x000fe2000f8e20ff */
[----:B------:R-:W1:Y:S01]  /*1e90*/  MUFU.TANH R24, R27 ;  /* 0x0000001b00187308 */ /* 0x000e620000002400 */
[----:B------:R-:W-:Y:S01]  /*1ea0*/  LOP3.LUT R21, R21, 0xfffffff8, RZ, 0xc0, !PT ;  /* 0xfffffff815157812 */ /* 0x000fe200078ec0ff */
[----:B------:R-:W-:Y:S01]  /*1eb0*/  @UP0 ULDC UR4, c[0x0][0x44c] ;  /* 0x0001130000040ab9 */ /* 0x000fe20000000800 */
[----:B------:R-:W-:Y:S01]  /*1ec0*/  LOP3.LUT R12, R12, 0x3fffffe, RZ, 0xc0, !PT ;  /* 0x03fffffe0c0c7812 */ /* 0x000fe200078ec0ff */
[----:B------:R-:W-:Y:S01]  /*1ed0*/  FMUL.FTZ R2, R25, UR6 ;  /* 0x0000000619027c20 */ /* 0x000fe20008410000 */
[----:B------:R-:W-:Y:S01]  /*1ee0*/  LEA.HI R11, R23, R23, RZ, 0x1 ;  /* 0x00000017170b7211 */ /* 0x000fe200078f08ff */
[----:B------:R-:W-:Y:S01]  /*1ef0*/  FMUL.FTZ R35, R35, UR6 ;  /* 0x0000000623237c20 */ /* 0x000fe20008410000 */
[----:B------:R-:W-:Y:S01]  /*1f00*/  IADD3 R21, R22, R8, -R21 ;  /* 0x0000000816157210 */ /* 0x000fe20007ffe815 */
[----:B------:R-:W-:Y:S01]  /*1f10*/  IMAD.IADD R12, R73, 0x1, -R12 ;  /* 0x00000001490c7824 */ /* 0x000fe200078e0a0c */
[----:B------:R-:W-:Y:S01]  /*1f20*/  LOP3.LUT R8, R11, 0x1ffffffe, RZ, 0xc0, !PT ;  /* 0x1ffffffe0b087812 */ /* 0x000fe200078ec0ff */
[----:B------:R-:W-:Y:S01]  /*1f30*/  IMAD.U32 R22, RZ, RZ, UR39 ;  /* 0x00000027ff167e24 */ /* 0x000fe2000f8e00ff */
[----:B------:R-:W-:Y:S01]  /*1f40*/  PLOP3.LUT P1, PT, PT, PT, UP0, 0x80, 0x0 ;  /* 0x000000000000781c */ /* 0x000fe20003f2f008 */
[----:B------:R-:W-:Y:S01]  /*1f50*/  IMAD R11, R12, 0x40, R21 ;  /* 0x000000400c0b7824 */ /* 0x000fe200078e0215 */
[----:B------:R-:W-:Y:S01]  /*1f60*/  IADD3 R8, R23, -R8, RZ ;  /* 0x8000000817087210 */ /* 0x000fe20007ffe0ff */
[----:B------:R-:W2:Y:S01]  /*1f70*/  MUFU.TANH R30, R30 ;  /* 0x0000001e001e7308 */ /* 0x000ea20000002400 */
[----:B------:R-:W-:Y:S01]  /*1f80*/  PLOP3.LUT P2, PT, PT, PT, UP0, 0x80, 0x0 ;  /* 0x000000000000781c */ /* 0x000fe20003f4f008 */
[----:B------:R-:W-:Y:S01]  /*1f90*/  FMUL.FTZ R38, R38, UR6 ;  /* 0x0000000626267c20 */ /* 0x000fe20008410000 */
[----:B------:R-:W-:Y:S01]  /*1fa0*/  FMUL.FTZ R39, R39, UR6 ;  /* 0x0000000627277c20 */ /* 0x000fe20008410000 */
[----:B------:R-:W-:-:S02]  /*1fb0*/  IMAD R11, R8, 0x8, R11 ;  /* 0x00000008080b7824 */ /* 0x000fc400078e020b */
[----:B------:R-:W-:Y:S01]  /*1fc0*/  FMUL.FTZ R43, R43, UR6 ;  /* 0x000000062b2b7c20 */ /* 0x000fe20008410000 */
[----:B------:R-:W-:Y:S01]  /*1fd0*/  FMUL.FTZ R42, R42, UR6 ;  /* 0x000000062a2a7c20 */ /* 0x000fe20008410000 */
[----:B------:R-:W-:Y:S01]  /*1fe0*/  FMUL.FTZ R47, R47, UR6 ;  /* 0x000000062f2f7c20 */ /* 0x000fe20008410000 */
[----:B------:R0:W3:Y:S01]  /*1ff0*/  MUFU.TANH R25, R31 ;  /* 0x0000001f00197308 */ /* 0x0000e20000002400 */
[----:B------:R-:W-:Y:S01]  /*2000*/  MOV R8, R11 ;  /* 0x0000000b00087202 */ /* 0x000fe20000000f00 */
[----:B------:R-:W-:Y:S01]  /*2010*/  @P1 IMAD.HI.U32 R12, R11, UR4, RZ ;  /* 0x000000040b0c1c27 */ /* 0x000fe2000f8e00ff */
[----:B------:R-:W-:-:S03]  /*2020*/  @UP0 ULDC UR4, c[0x0][0x450] ;  /* 0x0001140000040ab9 */ /* 0x000fc60000000800 */
[----:B------:R-:W-:Y:S01]  /*2030*/  FMUL.FTZ R51, R51, UR6 ;  /* 0x0000000633337c20 */ /* 0x000fe20008410000 */
[----:B------:R-:W-:Y:S01]  /*2040*/  FMUL.FTZ R46, R46, UR6 ;  /* 0x000000062e2e7c20 */ /* 0x000fe20008410000 */
[----:B------:R-:W-:Y:S01]  /*2050*/  FMUL.FTZ R55, R55, UR6 ;  /* 0x0000000637377c20 */ /* 0x000fe20008410000 */
[----:B------:R-:W-:Y:S01]  /*2060*/  @P2 SHF.R.U32.HI R8, RZ, UR4, R12 ;  /* 0x00000004ff082c19 */ /* 0x000fe2000801160c */
[----:B------:R-:W-:Y:S01]  /*2070*/  UIMAD UR4, UR61, -0x60, UR39 ;  /* 0xffffffa03d0478a4 */ /* 0x000fe2000f8e0227 */
[----:B------:R-:W-:Y:S01]  /*2080*/  LOP3.LUT R12, R9, 0x7ffffffc, RZ, 0xc0, !PT ;  /* 0x7ffffffc090c7812 */ /* 0x000fe200078ec0ff */
[----:B------:R-:W4:Y:S01]  /*2090*/  MUFU.TANH R34, R34 ;  /* 0x0000002200227308 */ /* 0x000f220000002400 */
[----:B------:R-:W-:Y:S01]  /*20a0*/  FMUL.FTZ R50, R50, UR6 ;  /* 0x0000000632327c20 */ /* 0x000fe20008410000 */
[----:B------:R-:W5:Y:S01]  /*20b0*/  SHFL.IDX PT, R21, R8, 0x1, 0x1c1f ;  /* 0x003c1f0008157f89 */ /* 0x000f6200000e0000 */
[----:B------:R-:W-:Y:S01]  /*20c0*/  UIADD3 UR4, UR4, 0x60, URZ ;  /* 0x0000006004047890 */ /* 0x000fe2000fffe03f */
[----:B------:R-:W-:-:S02]  /*20d0*/  IMAD.IADD R12, R3, 0x1, -R12 ;  /* 0x00000001030c7824 */ /* 0x000fc400078e0a0c */
[----:B------:R-:W-:Y:S01]  /*20e0*/  FMUL.FTZ R54, R54, UR6 ;  /* 0x0000000636367c20 */ /* 0x000fe20008410000 */
[----:B------:R-:W-:Y:S02]  /*20f0*/  IMAD.U32 R3, RZ, RZ, UR5 ;  /* 0x00000005ff037e24 */ /* 0x000fe4000f8e00ff */
[----:B------:R-:W-:Y:S01]  /*2100*/  FMUL.FTZ R58, R58, UR6 ;  /* 0x000000063a3a7c20 */ /* 0x000fe20008410000 */
[----:B------:R-:W4:Y:S01]  /*2110*/  MUFU.TANH R35, R35 ;  /* 0x0000002300237308 */ /* 0x000f220000002400 */
[----:B------:R-:W-:Y:S01]  /*2120*/  MOV R9, UR4 ;  /* 0x0000000400097c02 */ /* 0x000fe20008000f00 */
[----:B------:R-:W-:Y:S02]  /*2130*/  IMAD R3, R12, -0x2, R3 ;  /* 0xfffffffe0c037824 */ /* 0x000fe400078e0203 */
[----:B------:R-:W-:Y:S01]  /*2140*/  FMUL.FTZ R59, R59, UR6 ;  /* 0x000000063b3b7c20 */ /* 0x000fe20008410000 */
[----:B------:R-:W-:Y:S01]  /*2150*/  FMUL.FTZ R62, R62, UR6 ;  /* 0x000000063e3e7c20 */ /* 0x000fe20008410000 */
[----:B------:R-:W-:Y:S01]  /*2160*/  FMUL.FTZ R63, R63, UR6 ;  /* 0x000000063f3f7c20 */ /* 0x000fe20008410000 */
[----:B------:R-:W-:Y:S01]  /*2170*/  IMAD R9, R12, -0x2, R9 ;  /* 0xfffffffe0c097824 */ /* 0x000fe200078e0209 */
[----:B------:R-:W-:Y:S01]  /*2180*/  IADD3 R22, R3, -UR7, R22 ;  /* 0x8000000703167c10 */ /* 0x000fe2000fffe016 */
[----:B------:R-:W-:Y:S01]  /*2190*/  MUFU.TANH R38, R38 ;  /* 0x0000002600267308 */ /* 0x000fe20000002400 */
[----:B------:R-:W-:Y:S01]  /*21a0*/  FMUL.FTZ R66, R66, UR6 ;  /* 0x0000000642427c20 */ /* 0x000fe20008410000 */
[----:B------:R-:W-:Y:S01]  /*21b0*/  FMUL.FTZ R67, R67, UR6 ;  /* 0x0000000643437c20 */ /* 0x000fe20008410000 */
[----:B------:R-:W-:Y:S01]  /*21c0*/  FMUL.FTZ R70, R70, UR6 ;  /* 0x0000000646467c20 */ /* 0x000fe20008410000 */
[----:B------:R-:W-:Y:S01]  /*21d0*/  FMUL.FTZ R71, R71, UR6 ;  /* 0x0000000647477c20 */ /* 0x000fe20008410000 */
[----:B------:R-:W4:Y:S01]  /*21e0*/  SHFL.IDX PT, R8, R8, RZ, 0x1c1f ;  /* 0x001c1fff08087589 */ /* 0x000f2200000e0000 */
[----:B------:R-:W-:Y:S01]  /*21f0*/  FMUL.FTZ R6, R28, UR6 ;  /* 0x000000061c067c20 */ /* 0x000fe20008410000 */
[----:B------:R-:W-:Y:S01]  /*2200*/  FMUL.FTZ R10, R29, UR6 ;  /* 0x000000061d0a7c20 */ /* 0x000fe20008410000 */
[----:B------:R2:W4:Y:S01]  /*2210*/  MUFU.TANH R27, R39 ;  /* 0x00000027001b7308 */ /* 0x0005220000002400 */
[----:B------:R-:W-:Y:S01]  /*2220*/  FMUL.FTZ R14, R32, UR6 ;  /* 0x00000006200e7c20 */ /* 0x000fe20008410000 */
[--C-:B-----5:R-:W-:Y:S01]  /*2230*/  VIADDMNMX R21, R21, R22, R9.reuse, PT ;  /* 0x0000001615157246 */ /* 0x120fe20003800109 */
[----:B------:R-:W-:Y:S01]  /*2240*/  FMUL.FTZ R13, R33, UR6 ;  /* 0x00000006210d7c20 */ /* 0x000fe20008410000 */
[----:B------:R-:W-:Y:S01]  /*2250*/  FMUL.FTZ R20, R36, UR6 ;  /* 0x0000000624147c20 */ /* 0x000fe20008410000 */
[----:B------:R-:W-:Y:S01]  /*2260*/  FMUL.FTZ R15, R37, UR6 ;  /* 0x00000006250f7c20 */ /* 0x000fe20008410000 */
[C---:B------:R-:W-:Y:S01]  /*2270*/  ISETP.GT.AND P1, PT, R21.reuse, RZ, PT ;  /* 0x000000ff1500720c */ /* 0x040fe20003f24270 */
[----:B------:R-:W-:Y:S01]  /*2280*/  FMUL.FTZ R40, R40, UR6 ;  /* 0x0000000628287c20 */ /* 0x000fe20008410000 */
[C---:B------:R-:W-:Y:S01]  /*2290*/  ISETP.GT.AND P2, PT, R21.reuse, 0x1, PT ;  /* 0x000000011500780c */ /* 0x040fe20003f44270 */
[----:B------:R3:W5:Y:S01]  /*22a0*/  MUFU.TANH R77, R43 ;  /* 0x0000002b004d7308 */ /* 0x0007620000002400 */
[----:B------:R-:W-:Y:S01]  /*22b0*/  ISETP.GT.AND P3, PT, R21, 0x8, PT ;  /* 0x000000081500780c */ /* 0x000fe20003f64270 */
[----:B------:R-:W-:Y:S01]  /*22c0*/  FMUL.FTZ R41, R41, UR6 ;  /* 0x0000000629297c20 */ /* 0x000fe20008410000 */
[----:B0-----:R-:W-:Y:S01]  /*22d0*/  FSEL R31, R26, -INF , P1 ;  /* 0xff8000001a1f7808 */ /* 0x001fe20000800000 */
[----:B------:R-:W-:Y:S01]  /*22e0*/  ULDC UR4, c[0x0][0x988] ;  /* 0x0002620000047ab9 */ /* 0x000fe20000000800 */
[----:B-1----:R-:W-:Y:S01]  /*22f0*/  FSEL R24, R24, -INF , P2 ;  /* 0xff80000018187808 */ /* 0x002fe20001000000 */
[----:B------:R-:W-:Y:S01]  /*2300*/  FMUL.FTZ R44, R44, UR6 ;  /* 0x000000062c2c7c20 */ /* 0x000fe20008410000 */
[----:B------:R-:W-:Y:S01]  /*2310*/  ISETP.GT.AND P1, PT, R21, 0x9, PT ;  /* 0x000000091500780c */ /* 0x000fe20003f24270 */
[----:B------:R-:W0:Y:S01]  /*2320*/  MUFU.TANH R42, R42 ;  /* 0x0000002a002a7308 */ /* 0x000e220000002400 */
[----:B--2---:R-:W-:Y:S01]  /*2330*/  FSEL R39, R30, -INF , P3 ;  /* 0xff8000001e277808 */ /* 0x004fe20001800000 */
[----:B------:R-:W-:Y:S01]  /*2340*/  FMUL.FTZ R45, R45, UR6 ;  /* 0x000000062d2d7c20 */ /* 0x000fe20008410000 */
[----:B------:R-:W-:Y:S01]  /*2350*/  FMNMX.FTZ R26, R31, R24, !PT ;  /* 0x000000181f1a7209 */ /* 0x000fe20007810000 */
[----:B------:R-:W-:Y:S01]  /*2360*/  FMUL.FTZ R48, R48, UR6 ;  /* 0x0000000630307c20 */ /* 0x000fe20008410000 */
[----:B------:R-:W-:Y:S01]  /*2370*/  ISETP.GT.AND P2, PT, R21, 0x10, PT ;  /* 0x000000101500780c */ /* 0x000fe20003f44270 */
[----:B------:R-:W-:Y:S01]  /*2380*/  FMUL.FTZ R49, R49, UR6 ;  /* 0x0000000631317c20 */ /* 0x000fe20008410000 */
[----:B---3--:R-:W-:Y:S01]  /*2390*/  FSEL R43, R25, -INF , P1 ;  /* 0xff800000192b7808 */ /* 0x008fe20000800000 */
[----:B------:R1:W-:Y:S01]  /*23a0*/  MUFU.TANH R81, R47 ;  /* 0x0000002f00517308 */ /* 0x0003e20000002400 */
[----:B------:R-:W-:Y:S01]  /*23b0*/  FMNMX.FTZ R26, R39, R26, !PT ;  /* 0x0000001a271a7209 */ /* 0x000fe20007810000 */
[----:B------:R-:W-:Y:S01]  /*23c0*/  FMUL.FTZ R52, R52, UR6 ;  /* 0x0000000634347c20 */ /* 0x000fe20008410000 */
[----:B------:R-:W-:Y:S01]  /*23d0*/  ISETP.GT.AND P1, PT, R21, 0x11, PT ;  /* 0x000000111500780c */ /* 0x000fe20003f24270 */
[----:B------:R-:W-:Y:S01]  /*23e0*/  FMUL.FTZ R53, R53, UR6 ;  /* 0x0000000635357c20 */ /* 0x000fe20008410000 */
[----:B------:R-:W-:Y:S01]  /*23f0*/  FMNMX.FTZ R26, R43, R26, !PT ;  /* 0x0000001a2b1a7209 */ /* 0x000fe20007810000 */
[----:B------:R-:W-:Y:S01]  /*2400*/  FMUL.FTZ R56, R56, UR6 ;  /* 0x0000000638387c20 */ /* 0x000fe20008410000 */
[----:B----4-:R-:W-:Y:S01]  /*2410*/  VIADDMNMX R22, R8, R22, R9, PT ;  /* 0x0000001608167246 */ /* 0x010fe20003800109 */
[----:B------:R2:W-:Y:S01]  /*2420*/  MUFU.TANH R85, R51 ;  /* 0x0000003300557308 */ /* 0x0005e20000002400 */
[----:B-1----:R-:W-:Y:S01]  /*2430*/  FSEL R47, R34, -INF , P2 ;  /* 0xff800000222f7808 */ /* 0x002fe20001000000 */
[----:B------:R-:W-:Y:S01]  /*2440*/  IMAD.U32 R8, RZ, RZ, UR4 ;  /* 0x00000004ff087e24 */ /* 0x000fe2000f8e00ff */
[----:B------:R-:W-:Y:S01]  /*2450*/  ISETP.GT.AND P2, PT, R21, 0x18, PT ;  /* 0x000000181500780c */ /* 0x000fe20003f44270 */
[----:B------:R-:W-:Y:S01]  /*2460*/  FMUL.FTZ R57, R57, UR6 ;  /* 0x0000000639397c20 */ /* 0x000fe20008410000 */
[----:B------:R-:W-:Y:S01]  /*2470*/  FMNMX.FTZ R26, R47, R26, !PT ;  /* 0x0000001a2f1a7209 */ /* 0x000fe20007810000 */
[----:B------:R-:W-:Y:S01]  /*2480*/  FMUL.FTZ R60, R60, UR6 ;  /* 0x000000063c3c7c20 */ /* 0x000fe20008410000 */
[----:B------:R-:W-:Y:S01]  /*2490*/  ISETP.GT.AND P3, PT, R22, 0x8, PT ;  /* 0x000000081600780c */ /* 0x000fe20003f64270 */
[----:B------:R-:W1:Y:S01]  /*24a0*/  MUFU.TANH R46, R46 ;  /* 0x0000002e002e7308 */ /* 0x000e620000002400 */
[----:B--2---:R-:W-:Y:S01]  /*24b0*/  FSEL R51, R35, -INF , P1 ;  /* 0xff80000023337808 */ /* 0x004fe20000800000 */
[----:B------:R-:W-:Y:S01]  /*24c0*/  FMUL.FTZ R61, R61, UR6 ;  /* 0x000000063d3d7c20 */ /* 0x000fe20008410000 */
[----:B------:R-:W-:Y:S01]  /*24d0*/  ISETP.GT.AND P1, PT, R21, 0x19, PT ;  /* 0x000000191500780c */ /* 0x000fe20003f24270 */
[----:B------:R-:W-:Y:S01]  /*24e0*/  FMUL.FTZ R64, R64, UR6 ;  /* 0x0000000640407c20 */ /* 0x000fe20008410000 */
[----:B------:R-:W-:Y:S01]  /*24f0*/  FMNMX.FTZ R26, R51, R26, !PT ;  /* 0x0000001a331a7209 */ /* 0x000fe20007810000 */
[----:B------:R-:W-:Y:S01]  /*2500*/  FMUL.FTZ R65, R65, UR6 ;  /* 0x0000000641417c20 */ /* 0x000fe20008410000 */
[----:B------:R-:W-:Y:S01]  /*2510*/  FSEL R73, R27, -INF , P1 ;  /* 0xff8000001b497808 */ /* 0x000fe20000800000 */
[----:B------:R2:W-:Y:S01]  /*2520*/  MUFU.TANH R87, R55 ;  /* 0x0000003700577308 */ /* 0x0005e20000002400 */
[----:B------:R-:W-:Y:S01]  /*2530*/  ISETP.GT.AND P1, PT, R21, 0x21, PT ;  /* 0x000000211500780c */ /* 0x000fe20003f24270 */
[----:B------:R-:W-:Y:S01]  /*2540*/  FMUL.FTZ R68, R68, UR6 ;  /* 0x0000000644447c20 */ /* 0x000fe20008410000 */
[----:B------:R-:W-:Y:S01]  /*2550*/  FMUL.FTZ R69, R69, UR6 ;  /* 0x0000000645457c20 */ /* 0x000fe20008410000 */
[----:B------:R-:W-:Y:S01]  /*2560*/  @UP0 ULDC UR4, c[0x0][0x44c] ;  /* 0x0001130000040ab9 */ /* 0x000fe20000000800 */
[----:B-----5:R-:W-:Y:S01]  /*2570*/  FSEL R77, R77, -INF , P1 ;  /* 0xff8000004d4d7808 */ /* 0x020fe20000800000 */
[----:B------:R-:W-:Y:S01]  /*2580*/  UIMAD.WIDE.U32 UR4, UR38, UR4, URZ ;  /* 0x00000004260472a5 */ /* 0x000fe2000f8e003f */
[C---:B------:R-:W-:Y:S01]  /*2590*/  ISETP.GT.AND P1, PT, R21.reuse, 0x29, PT ;  /* 0x000000291500780c */ /* 0x040fe20003f24270 */
[----:B------:R-:W3:Y:S01]  /*25a0*/  MUFU.TANH R50, R50 ;  /* 0x0000003200327308 */ /* 0x000ee20000002400 */
[----:B--2---:R-:W-:Y:S01]  /*25b0*/  FSEL R55, R38, -INF , P2 ;  /* 0xff80000026377808 */ /* 0x004fe20001000000 */
[----:B------:R-:W-:Y:S01]  /*25c0*/  @UP0 ULDC UR10, c[0x0][0x450] ;  /* 0x00011400000a0ab9 */ /* 0x000fe20000000800 */
[----:B------:R-:W-:Y:S01]  /*25d0*/  ISETP.GT.AND P2, PT, R21, 0x20, PT ;  /* 0x000000201500780c */ /* 0x000fe20003f44270 */
[----:B------:R-:W-:Y:S01]  /*25e0*/  @UP0 USHF.R.U32.HI UR38, URZ, UR10, UR5 ;  /* 0x0000000a3f260299 */ /* 0x000fe20008011605 */
[----:B------:R-:W-:Y:S01]  /*25f0*/  FMNMX.FTZ R26, R55, R26, !PT ;  /* 0x0000001a371a7209 */ /* 0x000fe20007810000 */
[----:B------:R-:W2:Y:S01]  /*2600*/  S2UR UR14, SR_CgaCtaId ;  /* 0x00000000000e79c3 */ /* 0x000ea20000008800 */
[----:B0-----:R-:W-:Y:S01]  /*2610*/  FSEL R75, R42, -INF , P2 ;  /* 0xff8000002a4b7808 */ /* 0x001fe20001000000 */
[----:B------:R-:W-:Y:S01]  /*2620*/  MUFU.TANH R54, R54 ;  /* 0x0000003600367308 */ /* 0x000fe20000002400 */
[----:B------:R-:W-:Y:S01]  /*2630*/  FMNMX.FTZ R26, R73, R26, !PT ;  /* 0x0000001a491a7209 */ /* 0x000fe20007810000 */
[----:B------:R-:W-:Y:S01]  /*2640*/  UIADD3 UR4, UR38, -UR7, UR39 ;  /* 0x8000000726047290 */ /* 0x000fe2000fffe027 */
[----:B------:R-:W-:Y:S01]  /*2650*/  ISETP.GT.AND P2, PT, R21, 0x28, PT ;  /* 0x000000281500780c */ /* 0x000fe20003f44270 */
[----:B------:R-:W-:Y:S01]  /*2660*/  UIADD3 UR61, UR61, -0x2, URZ ;  /* 0xfffffffe3d3d7890 */ /* 0x000fe2000fffe03f */
[----:B------:R-:W-:Y:S01]  /*2670*/  FMNMX.FTZ R26, R75, R26, !PT ;  /* 0x0000001a4b1a7209 */ /* 0x000fe20007810000 */
[----:B------:R-:W-:Y:S01]  /*2680*/  UIMAD.WIDE UR4, UR4, 0x2aaaaaab, URZ ;  /* 0x2aaaaaab040478a5 */ /* 0x000fe2000f8e023f */
[----:B-1----:R-:W-:Y:S01]  /*2690*/  FSEL R79, R46, -INF , P2 ;  /* 0xff8000002e4f7808 */ /* 0x002fe20001000000 */
[----:B------:R-:W-:Y:S01]  /*26a0*/  MUFU.TANH R58, R58 ;  /* 0x0000003a003a7308 */ /* 0x000fe20000002400 */
[----:B------:R-:W-:Y:S01]  /*26b0*/  FMNMX.FTZ R26, R77, R26, !PT ;  /* 0x0000001a4d1a7209 */ /* 0x000fe20007810000 */
[----:B------:R-:W-:Y:S01]  /*26c0*/  USHF.R.U32.HI UR4, URZ, 0x1f, UR5 ;  /* 0x0000001f3f047899 */ /* 0x000fe20008011605 */
[----:B------:R-:W-:Y:S01]  /*26d0*/  ISETP.GT.AND P2, PT, R21, 0x30, PT ;  /* 0x000000301500780c */ /* 0x000fe20003f44270 */
[----:B------:R-:W-:Y:S01]  /*26e0*/  UIADD3 UR6, UR60, 0x30840, URZ ;  /* 0x000308403c067890 */ /* 0x000fe2000fffe03f */
[----:B------:R-:W-:Y:S01]  /*26f0*/  FSEL R81, R81, -INF , P1 ;  /* 0xff80000051517808 */ /* 0x000fe20000800000 */
[----:B------:R-:W-:Y:S01]  /*2700*/  ULEA.HI.SX32 UR4, UR5, UR4, 0x1c ;  /* 0x0000000405047291 */ /* 0x000fe2000f8fe23f */
[----:B------:R-:W-:Y:S01]  /*2710*/  FMNMX.FTZ R26, R79, R26, !PT ;  /* 0x0000001a4f1a7209 */ /* 0x000fe20007810000 */
[----:B------:R-:W0:Y:S01]  /*2720*/  MUFU.TANH R59, R59 ;  /* 0x0000003b003b7308 */ /* 0x000e220000002400 */
[----:B------:R-:W-:Y:S01]  /*2730*/  ISETP.GT.AND P1, PT, R21, 0x31, PT ;  /* 0x000000311500780c */ /* 0x000fe20003f24270 */
[----:B------:R-:W-:Y:S01]  /*2740*/  UMOV UR7, URZ ;  /* 0x0000003f00077c82 */ /* 0x000fe20008000000 */
[----:B---3--:R-:W-:-:S02]  /*2750*/  FSEL R83, R50, -INF , P2 ;  /* 0xff80000032537808 */ /* 0x008fc40001000000 */
[----:B------:R-:W-:Y:S02]  /*2760*/  CS2R R118, SRZ ;  /* 0x0000000000767805 */ /* 0x000fe4000001ff00 */
[----:B------:R-:W-:Y:S01]  /*2770*/  FMNMX.FTZ R26, R81, R26, !PT ;  /* 0x0000001a511a7209 */ /* 0x000fe20007810000 */
[----:B--2---:R-:W-:Y:S01]  /*2780*/  UPRMT UR6, UR14, 0x654, UR6 ;  /* 0x000006540e067896 */ /* 0x004fe20008000006 */
[----:B------:R-:W-:Y:S01]  /*2790*/  ISETP.GT.AND P2, PT, R21, 0x38, PT ;  /* 0x000000381500780c */ /* 0x000fe20003f44270 */
[----:B------:R-:W1:Y:S01]  /*27a0*/  MUFU.TANH R62, R62 ;  /* 0x0000003e003e7308 */ /* 0x000e620000002400 */
[----:B------:R-:W-:Y:S02]  /*27b0*/  FSEL R85, R85, -INF , P1 ;  /* 0xff80000055557808 */ /* 0x000fe40000800000 */
[----:B------:R-:W-:Y:S02]  /*27c0*/  CS2R R116, SRZ ;  /* 0x0000000000747805 */ /* 0x000fe4000001ff00 */
[----:B------:R-:W-:-:S02]  /*27d0*/  FMNMX.FTZ R26, R83, R26, !PT ;  /* 0x0000001a531a7209 */ /* 0x000fc40007810000 */
[----:B------:R-:W-:Y:S02]  /*27e0*/  CS2R R114, SRZ ;  /* 0x0000000000727805 */ /* 0x000fe4000001ff00 */
[----:B------:R-:W-:Y:S02]  /*27f0*/  ISETP.GT.AND P1, PT, R21, 0x39, PT ;  /* 0x000000391500780c */ /* 0x000fe40003f24270 */
[----:B------:R-:W-:Y:S02]  /*2800*/  CS2R R112, SRZ ;  /* 0x0000000000707805 */ /* 0x000fe4000001ff00 */
[----:B------:R-:W-:Y:S01]  /*2810*/  FMNMX.FTZ R26, R85, R26, !PT ;  /* 0x0000001a551a7209 */ /* 0x000fe20007810000 */
[----:B------:R2:W3:Y:S01]  /*2820*/  MUFU.TANH R93, R63 ;  /* 0x0000003f005d7308 */ /* 0x0004e20000002400 */
[----:B------:R-:W-:Y:S01]  /*2830*/  FSEL R87, R87, -INF , P1 ;  /* 0xff80000057577808 */ /* 0x000fe20000800000 */
[----:B------:R-:W-:Y:S01]  /*2840*/  SYNCS.ARRIVE.TRANS64.RED.A1T0 RZ, [UR6], RZ ;  /* 0x000000ffffff79a7 */ /* 0x000fe20008100406 */
[----:B------:R-:W-:-:S02]  /*2850*/  ISETP.GT.AND P1, PT, R21, 0x41, PT ;  /* 0x000000411500780c */ /* 0x000fc40003f24270 */
[----:B------:R-:W-:Y:S02]  /*2860*/  CS2R R110, SRZ ;  /* 0x00000000006e7805 */ /* 0x000fe4000001ff00 */
[----:B------:R-:W-:Y:S02]  /*2870*/  R2UR UR11, R18 ;  /* 0x00000000120b72ca */ /* 0x000fe400000e0000 */
[----:B------:R-:W-:Y:S02]  /*2880*/  CS2R R108, SRZ ;  /* 0x00000000006c7805 */ /* 0x000fe4000001ff00 */
[----:B0-----:R-:W-:Y:S01]  /*2890*/  FSEL R91, R59, -INF , P1 ;  /* 0xff8000003b5b7808 */ /* 0x001fe20000800000 */
[----:B------:R-:W0:Y:S01]  /*28a0*/  MUFU.TANH R66, R66 ;  /* 0x0000004200427308 */ /* 0x000e220000002400 */
[----:B--2---:R-:W-:Y:S02]  /*28b0*/  FSEL R63, R54, -INF , P2 ;  /* 0xff800000363f7808 */ /* 0x004fe40001000000 */
[----:B------:R-:W-:-:S02]  /*28c0*/  CS2R R106, SRZ ;  /* 0x00000000006a7805 */ /* 0x000fc4000001ff00 */
[----:B------:R-:W-:Y:S02]  /*28d0*/  ISETP.GT.AND P2, PT, R21, 0x40, PT ;  /* 0x000000401500780c */ /* 0x000fe40003f44270 */
[----:B------:R-:W-:Y:S02]  /*28e0*/  CS2R R104, SRZ ;  /* 0x0000000000687805 */ /* 0x000fe4000001ff00 */
[----:B------:R-:W-:Y:S02]  /*28f0*/  FMNMX.FTZ R26, R63, R26, !PT ;  /* 0x0000001a3f1a7209 */ /* 0x000fe40007810000 */
[----:B------:R-:W-:Y:S02]  /*2900*/  CS2R R102, SRZ ;  /* 0x0000000000667805 */ /* 0x000fe4000001ff00 */
[----:B------:R-:W-:Y:S01]  /*2910*/  FSEL R89, R58, -INF , P2 ;  /* 0xff8000003a597808 */ /* 0x000fe20001000000 */
[----:B------:R1:W2:Y:S01]  /*2920*/  MUFU.TANH R97, R67 ;  /* 0x0000004300617308 */ /* 0x0002a20000002400 */
[----:B------:R-:W-:Y:S01]  /*2930*/  FMNMX.FTZ R26, R87, R26, !PT ;  /* 0x0000001a571a7209 */ /* 0x000fe20007810000 */
[----:B------:R-:W-:Y:S01]  /*2940*/  UISETP.LT.AND UP0, UPT, UR11, UR4, UPT ;  /* 0x000000040b00728c */ /* 0x000fe2000bf01270 */
[----:B------:R-:W-:-:S02]  /*2950*/  ISETP.GT.AND P2, PT, R21, 0x48, PT ;  /* 0x000000481500780c */ /* 0x000fc40003f44270 */
[----:B------:R-:W-:Y:S02]  /*2960*/  CS2R R100, SRZ ;  /* 0x0000000000647805 */ /* 0x000fe4000001ff00 */
[----:B------:R-:W-:Y:S01]  /*2970*/  FMNMX.FTZ R26, R89, R26, !PT ;  /* 0x0000001a591a7209 */ /* 0x000fe20007810000 */
[----:B------:R-:W-:Y:S01]  /*2980*/  USEL UR5, UR11, UR4, !UP0 ;  /* 0x000000040b057287 */ /* 0x000fe2000c000000 */
[----:B------:R-:W-:Y:S01]  /*2990*/  ISETP.GT.AND P1, PT, R21, 0x49, PT ;  /* 0x000000491500780c */ /* 0x000fe20003f24270 */
[----:B------:R-:W4:Y:S01]  /*29a0*/  MUFU.TANH R70, R70 ;  /* 0x0000004600467308 */ /* 0x000f220000002400 */
[----:B-1----:R-:W-:Y:S01]  /*29b0*/  FSEL R67, R62, -INF , P2 ;  /* 0xff8000003e437808 */ /* 0x002fe20001000000 */
[----:B------:R-:W-:Y:S01]  /*29c0*/  UISETP.GE.AND UP0, UPT, UR61, UR5, UPT ;  /* 0x000000053d00728c */ /* 0x000fe2000bf06270 */
[----:B------:R-:W-:Y:S01]  /*29d0*/  FMNMX.FTZ R26, R91, R26, !PT ;  /* 0x0000001a5b1a7209 */ /* 0x000fe20007810000 */
[----:B------:R-:W-:Y:S01]  /*29e0*/  IMAD.U32 R192, RZ, RZ, UR5 ;  /* 0x00000005ffc07e24 */ /* 0x000fe2000f8e00ff */
[----:B------:R-:W-:Y:S01]  /*29f0*/  ISETP.GT.AND P2, PT, R21, 0x50, PT ;  /* 0x000000501500780c */ /* 0x000fe20003f44270 */
[----:B------:R-:W-:Y:S01]  /*2a00*/  UMOV UR4, URZ ;  /* 0x0000003f00047c82 */ /* 0x000fe20008000000 */
[----:B---3--:R-:W-:Y:S01]  /*2a10*/  FSEL R93, R93, -INF , P1 ;  /* 0xff8000005d5d7808 */ /* 0x008fe20000800000 */
[----:B------:R4:W1:Y:S01]  /*2a20*/  MUFU.TANH R3, R71 ;  /* 0x0000004700037308 */ /* 0x0008620000002400 */
[----:B------:R-:W-:-:S02]  /*2a30*/  FMNMX.FTZ R26, R67, R26, !PT ;  /* 0x0000001a431a7209 */ /* 0x000fc40007810000 */
[----:B------:R-:W-:Y:S02]  /*2a40*/  CS2R R98, SRZ ;  /* 0x0000000000627805 */ /* 0x000fe4000001ff00 */
[----:B------:R-:W-:Y:S02]  /*2a50*/  ISETP.GT.AND P1, PT, R21, 0x51, PT ;  /* 0x000000511500780c */ /* 0x000fe40003f24270 */
[----:B0-----:R-:W-:Y:S02]  /*2a60*/  FSEL R95, R66, -INF , P2 ;  /* 0xff800000425f7808 */ /* 0x001fe40001000000 */
[----:B------:R-:W-:Y:S01]  /*2a70*/  FMNMX.FTZ R26, R93, R26, !PT ;  /* 0x0000001a5d1a7209 */ /* 0x000fe20007810000 */
[----:B------:R-:W-:Y:S01]  /*2a80*/  MUFU.TANH R0, R0 ;  /* 0x0000000000007308 */ /* 0x000fe20000002400 */
[----:B------:R-:W-:Y:S02]  /*2a90*/  ISETP.GT.AND P2, PT, R21, 0x58, PT ;  /* 0x000000581500780c */ /* 0x000fe40003f44270 */
[----:B--2---:R-:W-:-:S02]  /*2aa0*/  FSEL R97, R97, -INF , P1 ;  /* 0xff80000061617808 */ /* 0x004fc40000800000 */
[----:B------:R-:W-:Y:S02]  /*2ab0*/  FMNMX.FTZ R26, R95, R26, !PT ;  /* 0x0000001a5f1a7209 */ /* 0x000fe40007810000 */
[----:B------:R-:W-:Y:S01]  /*2ac0*/  ISETP.GT.AND P1, PT, R21, 0x59, PT ;  /* 0x000000591500780c */ /* 0x000fe20003f24270 */
[----:B------:R-:W0:Y:S01]  /*2ad0*/  MUFU.TANH R2, R2 ;  /* 0x0000000200027308 */ /* 0x000e220000002400 */
[----:B----4-:R-:W-:Y:S02]  /*2ae0*/  FSEL R71, R70, -INF , P2 ;  /* 0xff80000046477808 */ /* 0x010fe40001000000 */
[----:B------:R-:W-:Y:S02]  /*2af0*/  FMNMX.FTZ R26, R97, R26, !PT ;  /* 0x0000001a611a7209 */ /* 0x000fe40007810000 */
[----:B-1----:R-:W-:Y:S02]  /*2b00*/  FSEL R3, R3, -INF , P1 ;  /* 0xff80000003037808 */ /* 0x002fe40000800000 */
[----:B------:R-:W-:Y:S01]  /*2b10*/  FMNMX.FTZ R26, R71, R26, !PT ;  /* 0x0000001a471a7209 */ /* 0x000fe20007810000 */
[----:B------:R-:W1:Y:S01]  /*2b20*/  MUFU.TANH R6, R6 ;  /* 0x0000000600067308 */ /* 0x000e620000002400 */
[----:B------:R-:W-:-:S02]  /*2b30*/  ISETP.GT.AND P1, PT, R22, RZ, PT ;  /* 0x000000ff1600720c */ /* 0x000fc40003f24270 */
[----:B------:R-:W-:Y:S02]  /*2b40*/  FMNMX.FTZ R26, R3, R26, !PT ;  /* 0x0000001a031a7209 */ /* 0x000fe40007810000 */
[----:B------:R-:W-:-:S03]  /*2b50*/  ISETP.GT.AND P2, PT, R22, 0x1, PT ;  /* 0x000000011600780c */ /* 0x000fc60003f44270 */
[----:B------:R-:W2:Y:S01]  /*2b60*/  SHFL.BFLY PT, R21, R26, 0x2, 0x1f ;  /* 0x0c401f001a157f89 */ /* 0x000ea200000e0000 */
[----:B------:R-:W-:Y:S01]  /*2b70*/  MUFU.TANH R10, R10 ;  /* 0x0000000a000a7308 */ /* 0x000fe20000002400 */
[----:B0-----:R-:W-:Y:S02]  /*2b80*/  FSEL R2, R2, -INF , P2 ;  /* 0xff80000002027808 */ /* 0x001fe40001000000 */
[----:B------:R-:W-:-:S05]  /*2b90*/  ISETP.GT.AND P2, PT, R22, 0x10, PT ;  /* 0x000000101600780c */ /* 0x000fca0003f44270 */
[----:B------:R-:W0:Y:S01]  /*2ba0*/  MUFU.TANH R14, R14 ;  /* 0x0000000e000e7308 */ /* 0x000e220000002400 */
[----:B-1----:R-:W-:Y:S02]  /*2bb0*/  FSEL R23, R6, -INF , P3 ;  /* 0xff80000006177808 */ /* 0x002fe40001800000 */
[----:B------:R-:W-:-:S05]  /*2bc0*/  ISETP.GT.AND P3, PT, R22, 0x18, PT ;  /* 0x000000181600780c */ /* 0x000fca0003f64270 */
[----:B------:R-:W-:Y:S01]  /*2bd0*/  MUFU.TANH R13, R13 ;  /* 0x0000000d000d7308 */ /* 0x000fe20000002400 */
[----:B--2---:R-:W-:-:S07]  /*2be0*/  FMNMX.FTZ R21, R26, R21, !PT ;  /* 0x000000151a157209 */ /* 0x004fce0007810000 */
[----:B------:R-:W1:Y:S01]  /*2bf0*/  MUFU.TANH R20, R20 ;  /* 0x0000001400147308 */ /* 0x000e620000002400 */
[----:B0-----:R-:W-:Y:S01]  /*2c00*/  FSEL R27, R14, -INF , P2 ;  /* 0xff8000000e1b7808 */ /* 0x001fe20001000000 */
[----:B------:R-:W0:Y:S06]  /*2c10*/  SHFL.BFLY PT, R26, R21, 0x1, 0x1f ;  /* 0x0c201f00151a7f89 */ /* 0x000e2c00000e0000 */
[----:B------:R-:W2:Y:S08]  /*2c20*/  MUFU.TANH R15, R15 ;  /* 0x0000000f000f7308 */ /* 0x000eb00000002400 */
[----:B------:R-:W3:Y:S01]  /*2c30*/  MUFU.TANH R40, R40 ;  /* 0x0000002800287308 */ /* 0x000ee20000002400 */
[----:B-1----:R-:W-:-:S07]  /*2c40*/  FSEL R29, R20, -INF , P3 ;  /* 0xff800000141d7808 */ /* 0x002fce0001800000 */
[----:B------:R-:W1:Y:S01]  /*2c50*/  MUFU.TANH R33, R41 ;  /* 0x0000002900217308 */ /* 0x000e620000002400 */
[----:B0-----:R-:W-:Y:S02]  /*2c60*/  FMNMX.FTZ R9, R21, R26, !PT ;  /* 0x0000001a15097209 */ /* 0x001fe40007810000 */
[----:B------:R-:W-:Y:S02]  /*2c70*/  FSEL R21, R0, -INF , P1 ;  /* 0xff80000000157808 */ /* 0x000fe40000800000 */
[----:B------:R-:W-:Y:S01]  /*2c80*/  ISETP.GT.AND P1, PT, R22, 0x9, PT ;  /* 0x000000091600780c */ /* 0x000fe20003f24270 */
[----:B------:R-:W-:Y:S01]  /*2c90*/  FMUL.FTZ R6, R9, R8 ;  /* 0x0000000809067220 */ /* 0x000fe20000410000 */
[----:B------:R-:W-:Y:S01]  /*2ca0*/  FMNMX.FTZ R0, R21, R2, !PT ;  /* 0x0000000215007209 */ /* 0x000fe20007810000 */
[----:B------:R-:W0:Y:S01]  /*2cb0*/  MUFU.TANH R35, R44 ;  /* 0x0000002c00237308 */ /* 0x000e220000002400 */
[----:B------:R-:W-:Y:S02]  /*2cc0*/  FSEL R25, R10, -INF , P1 ;  /* 0xff8000000a197808 */ /* 0x000fe40000800000 */
[----:B------:R-:W-:-:S02]  /*2cd0*/  FMNMX.FTZ R0, R23, R0, !PT ;  /* 0x0000000017007209 */ /* 0x000fc40007810000 */
[C---:B------:R-:W-:Y:S02]  /*2ce0*/  ISETP.GT.AND P1, PT, R22.reuse, 0x11, PT ;  /* 0x000000111600780c */ /* 0x040fe40003f24270 */
[----:B------:R-:W-:Y:S01]  /*2cf0*/  FMNMX.FTZ R0, R25, R0, !PT ;  /* 0x0000000019007209 */ /* 0x000fe20007810000 */
[----:B------:R-:W4:Y:S01]  /*2d00*/  MUFU.TANH R37, R45 ;  /* 0x0000002d00257308 */ /* 0x000f220000002400 */
[----:B------:R-:W-:Y:S02]  /*2d10*/  FSEL R13, R13, -INF , P1 ;  /* 0xff8000000d0d7808 */ /* 0x000fe40000800000 */
[----:B------:R-:W-:Y:S02]  /*2d20*/  FMNMX.FTZ R0, R27, R0, !PT ;  /* 0x000000001b007209 */ /* 0x000fe40007810000 */
[----:B------:R-:W-:Y:S02]  /*2d30*/  FSETP.NEU.FTZ.AND P2, PT, R9, -INF , PT ;  /* 0xff8000000900780b */ /* 0x000fe40003f5d000 */
[----:B------:R-:W-:Y:S01]  /*2d40*/  ISETP.GT.AND P1, PT, R22, 0x19, PT ;  /* 0x000000191600780c */ /* 0x000fe20003f24270 */
[----:B------:R-:W-:Y:S01]  /*2d50*/  MUFU.TANH R48, R48 ;  /* 0x0000003000307308 */ /* 0x000fe20000002400 */
[----:B------:R-:W-:-:S02]  /*2d60*/  FMNMX.FTZ R0, R13, R0, !PT ;  /* 0x000000000d007209 */ /* 0x000fc40007810000 */
[----:B------:R-:W-:Y:S02]  /*2d70*/  FSEL R6, R6, RZ, P2 ;  /* 0x000000ff06067208 */ /* 0x000fe40001000000 */
[C---:B------:R-:W-:Y:S02]  /*2d80*/  ISETP.GT.AND P2, PT, R22.reuse, 0x20, PT ;  /* 0x000000201600780c */ /* 0x040fe40003f44270 */
[----:B--2---:R-:W-:Y:S01]  /*2d90*/  FSEL R15, R15, -INF , P1 ;  /* 0xff8000000f0f7808 */ /* 0x004fe20000800000 */
[--C-:B------:R-:W-:Y:S01]  /*2da0*/  FFMA.FTZ R10, R31, R8, -R6.reuse ;  /* 0x000000081f0a7223 */ /* 0x100fe20000010806 */
[----:B------:R-:W-:Y:S01]  /*2db0*/  FMNMX.FTZ R0, R29, R0, !PT ;  /* 0x000000001d007209 */ /* 0x000fe20007810000 */
[----:B------:R-:W2:Y:S01]  /*2dc0*/  MUFU.TANH R41, R49 ;  /* 0x0000003100297308 */ /* 0x000ea20000002400 */
[----:B------:R-:W-:Y:S01]  /*2dd0*/  ISETP.GT.AND P1, PT, R22, 0x21, PT ;  /* 0x000000211600780c */ /* 0x000fe20003f24270 */
[-CC-:B------:R-:W-:Y:S01]  /*2de0*/  FFMA.FTZ R14, R43, R8.reuse, -R6.reuse ;  /* 0x000000082b0e7223 */ /* 0x180fe20000010806 */
[----:B---3--:R-:W-:Y:S01]  /*2df0*/  FSEL R31, R40, -INF , P2 ;  /* 0xff800000281f7808 */ /* 0x008fe20001000000 */
[--C-:B------:R-:W-:Y:S01]  /*2e00*/  FFMA.FTZ R20, R51, R8, -R6.reuse ;  /* 0x0000000833147223 */ /* 0x100fe20000010806 */
[----:B------:R-:W-:Y:S01]  /*2e10*/  FMNMX.FTZ R0, R15, R0, !PT ;  /* 0x000000000f007209 */ /* 0x000fe20007810000 */
[-CC-:B------:R-:W-:Y:S01]  /*2e20*/  FFMA.FTZ R24, R24, R8.reuse, -R6.reuse ;  /* 0x0000000818187223 */ /* 0x180fe20000010806 */
[C---:B------:R-:W-:Y:S01]  /*2e30*/  ISETP.GT.AND P2, PT, R22.reuse, 0x28, PT ;  /* 0x000000281600780c */ /* 0x040fe20003f44270 */
[----:B------:R-:W3:Y:S01]  /*2e40*/  MUFU.TANH R52, R52 ;  /* 0x0000003400347308 */ /* 0x000ee20000002400 */
[----:B-1----:R-:W-:Y:S01]  /*2e50*/  FSEL R33, R33, -INF , P1 ;  /* 0xff80000021217808 */ /* 0x002fe20000800000 */
[--C-:B------:R-:W-:Y:S01]  /*2e60*/  FFMA.FTZ R73, R73, R8, -R6.reuse ;  /* 0x0000000849497223 */ /* 0x100fe20000010806 */
[----:B------:R-:W-:Y:S01]  /*2e70*/  FMNMX.FTZ R0, R31, R0, !PT ;  /* 0x000000001f007209 */ /* 0x000fe20007810000 */
[-CC-:B------:R-:W-:Y:S01]  /*2e80*/  FFMA.FTZ R75, R75, R8.reuse, -R6.reuse ;  /* 0x000000084b4b7223 */ /* 0x180fe20000010806 */
[C---:B------:R-:W-:Y:S01]  /*2e90*/  ISETP.GT.AND P1, PT, R22.reuse, 0x29, PT ;  /* 0x000000291600780c */ /* 0x040fe20003f24270 */
[--C-:B------:R-:W-:Y:S01]  /*2ea0*/  FFMA.FTZ R77, R77, R8, -R6.reuse ;  /* 0x000000084d4d7223 */ /* 0x100fe20000010806 */
[----:B0-----:R-:W-:Y:S01]  /*2eb0*/  FSEL R35, R35, -INF , P2 ;  /* 0xff80000023237808 */ /* 0x001fe20001000000 */
[----:B------:R-:W0:Y:S01]  /*2ec0*/  MUFU.TANH R45, R53 ;  /* 0x00000035002d7308 */ /* 0x000e220000002400 */
[----:B------:R-:W-:Y:S01]  /*2ed0*/  FMNMX.FTZ R0, R33, R0, !PT ;  /* 0x0000000021007209 */ /* 0x000fe20007810000 */
[-CC-:B------:R-:W-:Y:S01]  /*2ee0*/  FFMA.FTZ R79, R79, R8.reuse, -R6.reuse ;  /* 0x000000084f4f7223 */ /* 0x180fe20000010806 */
[C---:B------:R-:W-:Y:S01]  /*2ef0*/  ISETP.GT.AND P2, PT, R22.reuse, 0x30, PT ;  /* 0x000000301600780c */ /* 0x040fe20003f44270 */
[-CC-:B------:R-:W-:Y:S01]  /*2f00*/  FFMA.FTZ R81, R81, R8.reuse, -R6.reuse ;  /* 0x0000000851517223 */ /* 0x180fe20000010806 */
[----:B----4-:R-:W-:Y:S01]  /*2f10*/  FSEL R37, R37, -INF , P1 ;  /* 0xff80000025257808 */ /* 0x010fe20000800000 */
[--C-:B------:R-:W-:Y:S01]  /*2f20*/  FFMA.FTZ R83, R83, R8, -R6.reuse ;  /* 0x0000000853537223 */ /* 0x100fe20000010806 */
[----:B------:R-:W-:Y:S01]  /*2f30*/  FMNMX.FTZ R0, R35, R0, !PT ;  /* 0x0000000023007209 */ /* 0x000fe20007810000 */
[----:B------:R1:W-:Y:S01]  /*2f40*/  MUFU.EX2 R189, R10 ;  /* 0x0000000a00bd7308 */ /* 0x0003e20000000800 */
[C---:B------:R-:W-:Y:S01]  /*2f50*/  ISETP.GT.AND P1, PT, R22.reuse, 0x31, PT ;  /* 0x000000311600780c */ /* 0x040fe20003f24270 */
[--C-:B------:R-:W-:Y:S01]  /*2f60*/  FFMA.FTZ R85, R85, R8, -R6.reuse ;  /* 0x0000000855557223 */ /* 0x100fe20000010806 */
[----:B------:R-:W-:Y:S01]  /*2f70*/  FMNMX.FTZ R0, R37, R0, !PT ;  /* 0x0000000025007209 */ /* 0x000fe20007810000 */
[-CC-:B------:R-:W-:Y:S01]  /*2f80*/  FFMA.FTZ R63, R63, R8.reuse, -R6.reuse ;  /* 0x000000083f3f7223 */ /* 0x180fe20000010806 */
[----:B--2---:R-:W-:Y:S01]  /*2f90*/  FSEL R41, R41, -INF , P1 ;  /* 0xff80000029297808 */ /* 0x004fe20000800000 */
[-CC-:B------:R-:W-:Y:S01]  /*2fa0*/  FFMA.FTZ R87, R87, R8.reuse, -R6.reuse ;  /* 0x0000000857577223 */ /* 0x180fe20000010806 */
[----:B------:R-:W-:Y:S01]  /*2fb0*/  ISETP.GT.AND P1, PT, R22, 0x39, PT ;  /* 0x000000391600780c */ /* 0x000fe20003f24270 */
[----:B------:R-:W-:Y:S01]  /*2fc0*/  MUFU.TANH R56, R56 ;  /* 0x0000003800387308 */ /* 0x000fe20000002400 */
[-CC-:B-1----:R-:W-:Y:S01]  /*2fd0*/  FFMA.FTZ R10, R39, R8.reuse, -R6.reuse ;  /* 0x00000008270a7223 */ /* 0x182fe20000010806 */
[----:B------:R-:W-:Y:S01]  /*2fe0*/  FSEL R39, R48, -INF , P2 ;  /* 0xff80000030277808 */ /* 0x000fe20001000000 */
[-CC-:B------:R-:W-:Y:S01]  /*2ff0*/  FFMA.FTZ R89, R89, R8.reuse, -R6.reuse ;  /* 0x0000000859597223 */ /* 0x180fe20000010806 */
[----:B------:R-:W-:Y:S01]  /*3000*/  ISETP.GT.AND P2, PT, R22, 0x38, PT ;  /* 0x000000381600780c */ /* 0x000fe20003f44270 */
[--C-:B------:R-:W-:Y:S01]  /*3010*/  FFMA.FTZ R91, R91, R8, -R6.reuse ;  /* 0x000000085b5b7223 */ /* 0x100fe20000010806 */
[----:B------:R-:W-:Y:S01]  /*3020*/  FMNMX.FTZ R0, R39, R0, !PT ;  /* 0x0000000027007209 */ /* 0x000fe20007810000 */
[-CC-:B------:R-:W-:Y:S01]  /*3030*/  FFMA.FTZ R67, R67, R8.reuse, -R6.reuse ;  /* 0x0000000843437223 */ /* 0x180fe20000010806 */
[----:B------:R-:W1:Y:S01]  /*3040*/  MUFU.TANH R57, R57 ;  /* 0x0000003900397308 */ /* 0x000e620000002400 */
[----:B---3--:R-:W-:Y:S01]  /*3050*/  FSEL R43, R52, -INF , P2 ;  /* 0xff800000342b7808 */ /* 0x008fe20001000000 */
        /* <DEDUP_REMOVED lines=9> */
[----:B------:R-:W-:Y:S01]  /*30f0*/  ISETP.GT.AND P1, PT, R22, 0x41, PT ;  /* 0x000000411600780c */ /* 0x000fe20003f24270 */
[----:B------:R-:W-:Y:S01]  /*3100*/  FFMA.FTZ R3, R3, R8, -R6 ;  /* 0x0000000803037223 */ /* 0x000fe20000010806 */
[----:B------:R-:W-:-:S03]  /*3110*/  FMNMX.FTZ R0, R45, R0, !PT ;  /* 0x000000002d007209 */ /* 0x000fc60007810000 */
[----:B------:R-:W2:Y:S01]  /*3120*/  MUFU.TANH R53, R61 ;  /* 0x0000003d00357308 */ /* 0x000ea20000002400 */
[----:B-1----:R-:W-:Y:S02]  /*3130*/  FSEL R49, R57, -INF , P1 ;  /* 0xff80000039317808 */ /* 0x002fe40000800000 */
[----:B------:R-:W-:-:S05]  /*3140*/  ISETP.GT.AND P1, PT, R22, 0x49, PT ;  /* 0x000000491600780c */ /* 0x000fca0003f24270 */
[----:B------:R1:W-:Y:S08]  /*3150*/  MUFU.EX2 R191, R10 ;  /* 0x0000000a00bf7308 */ /* 0x0003f00000000800 */
[----:B------:R-:W-:Y:S01]  /*3160*/  MUFU.TANH R64, R64 ;  /* 0x0000004000407308 */ /* 0x000fe20000002400 */
[----:B-1----:R-:W-:Y:S01]  /*3170*/  FFMA.FTZ R10, R47, R8, -R6 ;  /* 0x000000082f0a7223 */ /* 0x002fe20000010806 */
[----:B------:R-:W-:-:S02]  /*3180*/  FSEL R47, R56, -INF , P2 ;  /* 0xff800000382f7808 */ /* 0x000fc40001000000 */
[----:B------:R-:W-:Y:S02]  /*3190*/  ISETP.GT.AND P2, PT, R22, 0x48, PT ;  /* 0x000000481600780c */ /* 0x000fe40003f44270 */
[----:B------:R-:W-:Y:S02]  /*31a0*/  FMNMX.FTZ R0, R47, R0, !PT ;  /* 0x000000002f007209 */ /* 0x000fe40007810000 */
[----:B------:R-:W1:Y:S01]  /*31b0*/  MUFU.TANH R65, R65 ;  /* 0x0000004100417308 */ /* 0x000e620000002400 */
[----:B0-----:R-:W-:Y:S02]  /*31c0*/  FSEL R51, R60, -INF , P2 ;  /* 0xff8000003c337808 */ /* 0x001fe40001000000 */
[----:B------:R-:W-:Y:S02]  /*31d0*/  FMNMX.FTZ R0, R49, R0, !PT ;  /* 0x0000000031007209 */ /* 0x000fe40007810000 */
[----:B------:R-:W-:Y:S02]  /*31e0*/  ISETP.GT.AND P2, PT, R22, 0x50, PT ;  /* 0x000000501600780c */ /* 0x000fe40003f44270 */
[----:B--2---:R-:W-:Y:S01]  /*31f0*/  FSEL R53, R53, -INF , P1 ;  /* 0xff80000035357808 */ /* 0x004fe20000800000 */
[----:B------:R-:W0:Y:S01]  /*3200*/  MUFU.TANH R59, R68 ;  /* 0x00000044003b7308 */ /* 0x000e220000002400 */
[----:B------:R-:W-:-:S02]  /*3210*/  FMNMX.FTZ R0, R51, R0, !PT ;  /* 0x0000000033007209 */ /* 0x000fc40007810000 */
[----:B------:R-:W-:Y:S02]  /*3220*/  ISETP.GT.AND P1, PT, R22, 0x51, PT ;  /* 0x000000511600780c */ /* 0x000fe40003f24270 */
[----:B------:R-:W-:-:S03]  /*3230*/  FMNMX.FTZ R0, R53, R0, !PT ;  /* 0x0000000035007209 */ /* 0x000fc60007810000 */
[----:B------:R2:W3:Y:S01]  /*3240*/  MUFU.TANH R61, R69 ;  /* 0x00000045003d7308 */ /* 0x0004e20000002400 */
[----:B-1----:R-:W-:Y:S02]  /*3250*/  FSEL R57, R65, -INF , P1 ;  /* 0xff80000041397808 */ /* 0x002fe40000800000 */
[----:B------:R-:W-:-:S05]  /*3260*/  ISETP.GT.AND P1, PT, R22, 0x59, PT ;  /* 0x000000591600780c */ /* 0x000fca0003f24270 */
[----:B------:R1:W-:Y:S01]  /*3270*/  MUFU.EX2 R185, R10 ;  /* 0x0000000a00b97308 */ /* 0x0003e20000000800 */
[----:B--2---:R-:W-:-:S07]  /*3280*/  CS2R R68, SRZ ;  /* 0x0000000000447805 */ /* 0x004fce000001ff00 */
[----:B------:R-:W-:Y:S01]  /*3290*/  MUFU.EX2 R24, R24 ;  /* 0x0000001800187308 */ /* 0x000fe20000000800 */
[----:B-1----:R-:W-:Y:S01]  /*32a0*/  FFMA.FTZ R10, R55, R8, -R6 ;  /* 0x00000008370a7223 */ /* 0x002fe20000010806 */
[----:B------:R-:W-:Y:S02]  /*32b0*/  FSEL R55, R64, -INF , P2 ;  /* 0xff80000040377808 */ /* 0x000fe40001000000 */
[----:B------:R-:W-:Y:S02]  /*32c0*/  ISETP.GT.AND P2, PT, R22, 0x58, PT ;  /* 0x000000581600780c */ /* 0x000fe40003f44270 */
[----:B------:R-:W-:Y:S02]  /*32d0*/  FMNMX.FTZ R0, R55, R0, !PT ;  /* 0x0000000037007209 */ /* 0x000fe40007810000 */
[----:B0-----:R-:W-:Y:S01]  /*32e0*/  FSEL R59, R59, -INF , P2 ;  /* 0xff8000003b3b7808 */ /* 0x001fe20001000000 */
[----:B------:R-:W-:Y:S01]  /*32f0*/  MUFU.EX2 R187, R10 ;  /* 0x0000000a00bb7308 */ /* 0x000fe20000000800 */
[----:B------:R-:W-:-:S02]  /*3300*/  FMNMX.FTZ R0, R57, R0, !PT ;  /* 0x0000000039007209 */ /* 0x000fc40007810000 */
[----:B---3--:R-:W-:Y:S02]  /*3310*/  FSEL R61, R61, -INF , P1 ;  /* 0xff8000003d3d7808 */ /* 0x008fe40000800000 */
[----:B------:R-:W-:-:S03]  /*3320*/  FMNMX.FTZ R0, R59, R0, !PT ;  /* 0x000000003b007209 */ /* 0x000fc60007810000 */
[----:B------:R-:W-:Y:S01]  /*3330*/  MUFU.EX2 R14, R14 ;  /* 0x0000000e000e7308 */ /* 0x000fe20000000800 */
[----:B------:R-:W-:-:S05]  /*3340*/  FMNMX.FTZ R0, R61, R0, !PT ;  /* 0x000000003d007209 */ /* 0x000fca0007810000 */
[----:B------:R-:W0:Y:S02]  /*3350*/  SHFL.BFLY PT, R65, R0, 0x2, 0x1f ;  /* 0x0c401f0000417f89 */ /* 0x000e2400000e0000 */
[----:B------:R-:W-:Y:S08]  /*3360*/  MUFU.EX2 R20, R20 ;  /* 0x0000001400147308 */ /* 0x000ff00000000800 */
[----:B------:R1:W-:Y:S08]  /*3370*/  MUFU.EX2 R22, R73 ;  /* 0x0000004900167308 */ /* 0x0003f00000000800 */
[----:B------:R-:W-:Y:S01]  /*3380*/  MUFU.EX2 R75, R75 ;  /* 0x0000004b004b7308 */ /* 0x000fe20000000800 */
[----:B-1----:R-:W-:-:S02]  /*3390*/  CS2R R72, SRZ ;  /* 0x0000000000487805 */ /* 0x002fc4000001ff00 */
[----:B0-----:R-:W-:-:S05]  /*33a0*/  FMNMX.FTZ R65, R0, R65, !PT ;  /* 0x0000004100417209 */ /* 0x001fca0007810000 */
[----:B------:R0:W1:Y:S01]  /*33b0*/  MUFU.EX2 R26, R77 ;  /* 0x0000004d001a7308 */ /* 0x0000620000000800 */
[----:B------:R-:W2:Y:S07]  /*33c0*/  SHFL.BFLY PT, R10, R65, 0x1, 0x1f ;  /* 0x0c201f00410a7f89 */ /* 0x000eae00000e0000 */
[----:B------:R-:W-:Y:S01]  /*33d0*/  MUFU.EX2 R79, R79 ;  /* 0x0000004f004f7308 */ /* 0x000fe20000000800 */
[----:B0-----:R-:W-:-:S07]  /*33e0*/  CS2R R76, SRZ ;  /* 0x00000000004c7805 */ /* 0x001fce000001ff00 */
[----:B------:R0:W3:Y:S01]  /*33f0*/  MUFU.EX2 R28, R81 ;  /* 0x00000051001c7308 */ /* 0x0000e20000000800 */
[----:B-1----:R-:W-:-:S07]  /*3400*/  F2FP.F16.F32.PACK_AB R181, R26, R75 ;  /* 0x0000004b1ab5723e */ /* 0x002fce00000000ff */
[----:B------:R-:W-:Y:S01]  /*3410*/  MUFU.EX2 R83, R83 ;  /* 0x0000005300537308 */ /* 0x000fe20000000800 */
[----:B0-----:R-:W-:Y:S02]  /*3420*/  CS2R R80, SRZ ;  /* 0x0000000000507805 */ /* 0x001fe4000001ff00 */
[----:B--2---:R-:W-:Y:S02]  /*3430*/  FMNMX.FTZ R10, R65, R10, !PT ;  /* 0x0000000a410a7209 */ /* 0x004fe40007810000 */
[----:B------:R-:W-:Y:S02]  /*3440*/  CS2R R64, SRZ ;  /* 0x0000000000407805 */ /* 0x000fe4000001ff00 */
        /* <DEDUP_REMOVED lines=29> */
[-CC-:B------:R-:W-:Y:S01]  /*3620*/  FFMA.FTZ R55, R55, R8.reuse, -R0.reuse ;  /* 0x0000000837377223 */ /* 0x180fe20000010800 */
[----:B------:R-:W2:Y:S01]  /*3630*/  MUFU.EX2 R23, R23 ;  /* 0x0000001700177308 */ /* 0x000ea20000000800 */
[-CC-:B------:R-:W-:Y:S01]  /*3640*/  FFMA.FTZ R57, R57, R8.reuse, -R0.reuse ;  /* 0x0000000839397223 */ /* 0x180fe20000010800 */
[-CC-:B------:R-:W-:Y:S01]  /*3650*/  FFMA.FTZ R59, R59, R8.reuse, -R0.reuse ;  /* 0x000000083b3b7223 */ /* 0x180fe20000010800 */
[----:B------:R-:W-:Y:S01]  /*3660*/  FFMA.FTZ R0, R61, R8, -R0 ;  /* 0x000000083d007223 */ /* 0x000fe20000010800 */
[----:B0-----:R-:W-:-:S02]  /*3670*/  F2FP.F16.F32.PACK_AB R177, R30, R83 ;  /* 0x000000531eb1723e */ /* 0x001fc400000000ff */
[----:B------:R-:W-:Y:S02]  /*3680*/  CS2R R84, SRZ ;  /* 0x0000000000547805 */ /* 0x000fe4000001ff00 */
[----:B------:R-:W-:Y:S01]  /*3690*/  CS2R R60, SRZ ;  /* 0x00000000003c7805 */ /* 0x000fe2000001ff00 */
[----:B------:R-:W0:Y:S01]  /*36a0*/  MUFU.EX2 R190, R25 ;  /* 0x0000001900be7308 */ /* 0x000e220000000800 */
[----:B-1----:R-:W-:Y:S01]  /*36b0*/  FADD.FTZ R40, R21, R2 ;  /* 0x0000000215287221 */ /* 0x002fe20000010000 */
[----:B------:R-:W-:-:S06]  /*36c0*/  F2FP.F16.F32.PACK_AB R188, R2, R21 ;  /* 0x0000001502bc723e */ /* 0x000fcc00000000ff */
[----:B------:R-:W1:Y:S08]  /*36d0*/  MUFU.EX2 R27, R27 ;  /* 0x0000001b001b7308 */ /* 0x000e700000000800 */
[----:B------:R2:W3:Y:S08]  /*36e0*/  MUFU.EX2 R184, R13 ;  /* 0x0000000d00b87308 */ /* 0x0004f00000000800 */
[----:B------:R-:W4:Y:S01]  /*36f0*/  MUFU.EX2 R29, R29 ;  /* 0x0000001d001d7308 */ /* 0x000f220000000800 */
[----:B--2---:R-:W-:Y:S01]  /*3700*/  FADD.FTZ R13, R23, R40 ;  /* 0x00000028170d7221 */ /* 0x004fe20000010000 */
[----:B------:R-:W-:Y:S01]  /*3710*/  FADD.FTZ R40, R189, R24 ;  /* 0x00000018bd287221 */ /* 0x000fe20000010000 */
[----:B------:R-:W-:-:S02]  /*3720*/  F2FP.F16.F32.PACK_AB R189, R24, R189 ;  /* 0x000000bd18bd723e */ /* 0x000fc400000000ff */
[----:B------:R-:W-:Y:S01]  /*3730*/  CS2R R24, SRZ ;  /* 0x0000000000187805 */ /* 0x000fe2000001ff00 */
[----:B0-----:R-:W-:Y:S01]  /*3740*/  FADD.FTZ R42, R190, R13 ;  /* 0x0000000dbe2a7221 */ /* 0x001fe20000010000 */
[----:B------:R-:W-:Y:S01]  /*3750*/  FADD.FTZ R13, R191, R40 ;  /* 0x00000028bf0d7221 */ /* 0x000fe20000010000 */
[----:B------:R-:W-:Y:S01]  /*3760*/  F2FP.F16.F32.PACK_AB R191, R14, R191 ;  /* 0x000000bf0ebf723e */ /* 0x000fe200000000ff */
[----:B------:R1:W0:Y:S01]  /*3770*/  MUFU.EX2 R186, R15 ;  /* 0x0000000f00ba7308 */ /* 0x0002220000000800 */
[----:B------:R-:W-:Y:S01]  /*3780*/  F2FP.F16.F32.PACK_AB R190, R190, R23 ;  /* 0x00000017bebe723e */ /* 0x000fe200000000ff */
[----:B------:R-:W-:-:S04]  /*3790*/  FADD.FTZ R6, R14, R13 ;  /* 0x0000000d0e067221 */ /* 0x000fc80000010000 */
[----:B------:R-:W-:Y:S01]  /*37a0*/  FADD.FTZ R13, R185, R6 ;  /* 0x00000006b90d7221 */ /* 0x000fe20000010000 */
[C---:B------:R-:W-:Y:S01]  /*37b0*/  F2FP.F16.F32.PACK_AB R185, R20.reuse, R185 ;  /* 0x000000b914b9723e */ /* 0x040fe200000000ff */
[----:B------:R-:W2:Y:S01]  /*37c0*/  MUFU.EX2 R31, R31 ;  /* 0x0000001f001f7308 */ /* 0x000ea20000000800 */
[----:B-1----:R-:W-:Y:S01]  /*37d0*/  FADD.FTZ R15, R27, R42 ;  /* 0x0000002a1b0f7221 */ /* 0x002fe20000010000 */
[----:B------:R-:W-:-:S03]  /*37e0*/  FADD.FTZ R6, R20, R13 ;  /* 0x0000000d14067221 */ /* 0x000fc60000010000 */
[C---:B---3--:R-:W-:Y:S01]  /*37f0*/  FADD.FTZ R40, R184.reuse, R15 ;  /* 0x0000000fb8287221 */ /* 0x048fe20000010000 */
[----:B------:R-:W-:Y:S01]  /*3800*/  FADD.FTZ R13, R187, R6 ;  /* 0x00000006bb0d7221 */ /* 0x000fe20000010000 */
[----:B------:R-:W-:Y:S01]  /*3810*/  F2FP.F16.F32.PACK_AB R184, R184, R27 ;  /* 0x0000001bb8b8723e */ /* 0x000fe200000000ff */
[----:B------:R-:W1:Y:S01]  /*3820*/  MUFU.EX2 R180, R33 ;  /* 0x0000002100b47308 */ /* 0x000e620000000800 */
[----:B----4-:R-:W-:Y:S01]  /*3830*/  FADD.FTZ R15, R29, R40 ;  /* 0x000000281d0f7221 */ /* 0x010fe20000010000 */
[C---:B------:R-:W-:Y:S01]  /*3840*/  FADD.FTZ R6, R22.reuse, R13 ;  /* 0x0000000d16067221 */ /* 0x040fe20000010000 */
[----:B------:R-:W-:Y:S02]  /*3850*/  F2FP.F16.F32.PACK_AB R187, R22, R187 ;  /* 0x000000bb16bb723e */ /* 0x000fe400000000ff */
[C---:B0-----:R-:W-:Y:S01]  /*3860*/  FADD.FTZ R40, R186.reuse, R15 ;  /* 0x0000000fba287221 */ /* 0x041fe20000010000 */
[----:B------:R-:W-:Y:S01]  /*3870*/  FADD.FTZ R13, R75, R6 ;  /* 0x000000064b0d7221 */ /* 0x000fe20000010000 */
[----:B------:R-:W-:Y:S01]  /*3880*/  F2FP.F16.F32.PACK_AB R186, R186, R29 ;  /* 0x0000001dbaba723e */ /* 0x000fe200000000ff */
[----:B------:R-:W0:Y:S01]  /*3890*/  MUFU.EX2 R35, R35 ;  /* 0x0000002300237308 */ /* 0x000e220000000800 */
[----:B--2---:R-:W-:Y:S01]  /*38a0*/  FADD.FTZ R15, R31, R40 ;  /* 0x000000281f0f7221 */ /* 0x004fe20000010000 */
[----:B------:R-:W-:Y:S01]  /*38b0*/  FADD.FTZ R6, R26, R13 ;  /* 0x0000000d1a067221 */ /* 0x000fe20000010000 */
[----:B------:R-:W-:-:S02]  /*38c0*/  CS2R R74, SRZ ;  /* 0x00000000004a7805 */ /* 0x000fc4000001ff00 */
[----:B------:R-:W-:Y:S01]  /*38d0*/  CS2R R26, SRZ ;  /* 0x00000000001a7805 */ /* 0x000fe2000001ff00 */
[----:B------:R-:W-:Y:S01]  /*38e0*/  FADD.FTZ R13, R79, R6 ;  /* 0x000000064f0d7221 */ /* 0x000fe20000010000 */
[----:B------:R-:W-:Y:S01]  /*38f0*/  CS2R R78, SRZ ;  /* 0x00000000004e7805 */ /* 0x000fe2000001ff00 */
[----:B------:R-:W2:Y:S01]  /*3900*/  MUFU.EX2 R182, R37 ;  /* 0x0000002500b67308 */ /* 0x000ea20000000800 */
[----:B-1----:R-:W-:Y:S01]  /*3910*/  FADD.FTZ R40, R180, R15 ;  /* 0x0000000fb4287221 */ /* 0x002fe20000010000 */
[----:B------:R-:W-:Y:S01]  /*3920*/  FADD.FTZ R6, R28, R13 ;  /* 0x0000000d1c067221 */ /* 0x000fe20000010000 */
[----:B------:R-:W-:Y:S02]  /*3930*/  F2FP.F16.F32.PACK_AB R180, R180, R31 ;  /* 0x0000001fb4b4723e */ /* 0x000fe400000000ff */
[----:B------:R-:W-:Y:S01]  /*3940*/  CS2R R28, SRZ ;  /* 0x00000000001c7805 */ /* 0x000fe2000001ff00 */
[----:B------:R-:W-:Y:S01]  /*3950*/  FADD.FTZ R13, R83, R6 ;  /* 0x00000006530d7221 */ /* 0x000fe20000010000 */
[----:B------:R-:W-:Y:S01]  /*3960*/  CS2R R82, SRZ ;  /* 0x0000000000527805 */ /* 0x000fe2000001ff00 */
[----:B------:R-:W1:Y:S01]  /*3970*/  MUFU.EX2 R39, R39 ;  /* 0x0000002700277308 */ /* 0x000e620000000800 */
[----:B0-----:R-:W-:-:S07]  /*3980*/  FADD.FTZ R15, R35, R40 ;  /* 0x00000028230f7221 */ /* 0x001fce0000010000 */
[----:B------:R0:W3:Y:S01]  /*3990*/  MUFU.EX2 R176, R41 ;  /* 0x0000002900b07308 */ /* 0x0000e20000000800 */
[C---:B--2---:R-:W-:Y:S01]  /*39a0*/  FADD.FTZ R14, R182.reuse, R15 ;  /* 0x0000000fb60e7221 */ /* 0x044fe20000010000 */
[----:B------:R-:W-:-:S06]  /*39b0*/  F2FP.F16.F32.PACK_AB R182, R182, R35 ;  /* 0x00000023b6b6723e */ /* 0x000fcc00000000ff */
[----:B------:R-:W2:Y:S01]  /*39c0*/  MUFU.EX2 R43, R43 ;  /* 0x0000002b002b7308 */ /* 0x000ea20000000800 */
[----:B-1----:R-:W-:Y:S01]  /*39d0*/  FADD.FTZ R15, R39, R14 ;  /* 0x0000000e270f7221 */ /* 0x002fe20000010000 */
[----:B0-----:R-:W-:-:S06]  /*39e0*/  CS2R R40, SRZ ;  /* 0x0000000000287805 */ /* 0x001fcc000001ff00 */
[----:B------:R0:W1:Y:S01]  /*39f0*/  MUFU.EX2 R178, R45 ;  /* 0x0000002d00b27308 */ /* 0x0000620000000800 */
[C---:B---3--:R-:W-:Y:S01]  /*3a00*/  FADD.FTZ R2, R176.reuse, R15 ;  /* 0x0000000fb0027221 */ /* 0x048fe20000010000 */
[----:B------:R-:W-:-:S06]  /*3a10*/  F2FP.F16.F32.PACK_AB R176, R176, R39 ;  /* 0x00000027b0b0723e */ /* 0x000fcc00000000ff */
[----:B------:R-:W3:Y:S01]  /*3a20*/  MUFU.EX2 R47, R47 ;  /* 0x0000002f002f7308 */ /* 0x000ee20000000800 */
[----:B--2---:R-:W-:Y:S01]  /*3a30*/  FADD.FTZ R15, R43, R2 ;  /* 0x000000022b0f7221 */ /* 0x004fe20000010000 */
[----:B------:R-:W-:Y:S01]  /*3a40*/  FADD.FTZ R2, R30, R13 ;  /* 0x0000000d1e027221 */ /* 0x000fe20000010000 */
[----:B0-----:R-:W-:Y:S02]  /*3a50*/  CS2R R44, SRZ ;  /* 0x00000000002c7805 */ /* 0x001fe4000001ff00 */
[----:B------:R-:W-:Y:S01]  /*3a60*/  CS2R R30, SRZ ;  /* 0x00000000001e7805 */ /* 0x000fe2000001ff00 */
[----:B------:R-:W-:Y:S02]  /*3a70*/  FADD.FTZ R13, R63, R2 ;  /* 0x000000023f0d7221 */ /* 0x000fe40000010000 */
[----:B------:R0:W2:Y:S01]  /*3a80*/  MUFU.EX2 R32, R87 ;  /* 0x0000005700207308 */ /* 0x0000a20000000800 */
[C---:B-1----:R-:W-:Y:S01]  /*3a90*/  FADD.FTZ R6, R178.reuse, R15 ;  /* 0x0000000fb2067221 */ /* 0x042fe20000010000 */
[----:B------:R-:W-:-:S02]  /*3aa0*/  F2FP.F16.F32.PACK_AB R178, R178, R43 ;  /* 0x0000002bb2b2723e */ /* 0x000fc400000000ff */
[----:B------:R-:W-:-:S04]  /*3ab0*/  CS2R R42, SRZ ;  /* 0x00000000002a7805 */ /* 0x000fc8000001ff00 */
[----:B------:R1:W4:Y:S01]  /*3ac0*/  MUFU.EX2 R172, R49 ;  /* 0x0000003100ac7308 */ /* 0x0003220000000800 */
[----:B---3--:R-:W-:Y:S01]  /*3ad0*/  FADD.FTZ R15, R47, R6 ;  /* 0x000000062f0f7221 */ /* 0x008fe20000010000 */
[----:B0-----:R-:W-:-:S06]  /*3ae0*/  CS2R R86, SRZ ;  /* 0x0000000000567805 */ /* 0x001fcc000001ff00 */
[----:B------:R-:W0:Y:S01]  /*3af0*/  MUFU.EX2 R89, R89 ;  /* 0x0000005900597308 */ /* 0x000e220000000800 */
[C---:B--2---:R-:W-:Y:S01]  /*3b00*/  FADD.FTZ R2, R32.reuse, R13 ;  /* 0x0000000d20027221 */ /* 0x044fe20000010000 */
[----:B------:R-:W-:Y:S02]  /*3b10*/  F2FP.F16.F32.PACK_AB R179, R32, R63 ;  /* 0x0000003f20b3723e */ /* 0x000fe400000000ff */
[----:B------:R-:W-:Y:S02]  /*3b20*/  CS2R R62, SRZ ;  /* 0x00000000003e7805 */ /* 0x000fe4000001ff00 */
[----:B-1----:R-:W-:Y:S02]  /*3b30*/  CS2R R48, SRZ ;  /* 0x0000000000307805 */ /* 0x002fe4000001ff00 */
[----:B------:R-:W-:Y:S01]  /*3b40*/  CS2R R32, SRZ ;  /* 0x0000000000207805 */ /* 0x000fe2000001ff00 */
[----:B------:R-:W1:Y:S01]  /*3b50*/  MUFU.EX2 R51, R51 ;  /* 0x0000003300337308 */ /* 0x000e620000000800 */
[C---:B----4-:R-:W-:Y:S01]  /*3b60*/  FADD.FTZ R6, R172.reuse, R15 ;  /* 0x0000000fac067221 */ /* 0x050fe20000010000 */
[----:B------:R-:W-:-:S02]  /*3b70*/  F2FP.F16.F32.PACK_AB R172, R172, R47 ;  /* 0x0000002facac723e */ /* 0x000fc400000000ff */
[----:B------:R-:W-:-:S04]  /*3b80*/  CS2R R46, SRZ ;  /* 0x00000000002e7805 */ /* 0x000fc8000001ff00 */
[----:B------:R2:W3:Y:S01]  /*3b90*/  MUFU.EX2 R34, R91 ;  /* 0x0000005b00227308 */ /* 0x0004e20000000800 */
[----:B0-----:R-:W-:-:S07]  /*3ba0*/  FADD.FTZ R13, R89, R2 ;  /* 0x00000002590d7221 */ /* 0x001fce0000010000 */
[----:B------:R0:W4:Y:S01]  /*3bb0*/  MUFU.EX2 R174, R53 ;  /* 0x0000003500ae7308 */ /* 0x0001220000000800 */
[----:B-1----:R-:W-:Y:S01]  /*3bc0*/  FADD.FTZ R15, R51, R6 ;  /* 0x00000006330f7221 */ /* 0x002fe20000010000 */
[----:B--2---:R-:W-:-:S06]  /*3bd0*/  CS2R R90, SRZ ;  /* 0x00000000005a7805 */ /* 0x004fcc000001ff00 */
[----:B------:R-:W1:Y:S01]  /*3be0*/  MUFU.EX2 R67, R67 ;  /* 0x0000004300437308 */ /* 0x000e620000000800 */
[C---:B---3--:R-:W-:Y:S01]  /*3bf0*/  FADD.FTZ R2, R34.reuse, R13 ;  /* 0x0000000d22027221 */ /* 0x048fe20000010000 */
[----:B------:R-:W-:Y:S02]  /*3c00*/  F2FP.F16.F32.PACK_AB R173, R34, R89 ;  /* 0x0000005922ad723e */ /* 0x000fe400000000ff */
[----:B------:R-:W-:Y:S02]  /*3c10*/  CS2R R88, SRZ ;  /* 0x0000000000587805 */ /* 0x000fe4000001ff00 */
[----:B0-----:R-:W-:Y:S02]  /*3c20*/  CS2R R52, SRZ ;  /* 0x0000000000347805 */ /* 0x001fe4000001ff00 */
[----:B------:R-:W-:Y:S01]  /*3c30*/  CS2R R34, SRZ ;  /* 0x0000000000227805 */ /* 0x000fe2000001ff00 */
[----:B------:R-:W0:Y:S01]  /*3c40*/  MUFU.EX2 R55, R55 ;  /* 0x0000003700377308 */ /* 0x000e220000000800 */
[C---:B----4-:R-:W-:Y:S01]  /*3c50*/  FADD.FTZ R6, R174.reuse, R15 ;  /* 0x0000000fae067221 */ /* 0x050fe20000010000 */
[----:B------:R-:W-:-:S02]  /*3c60*/  F2FP.F16.F32.PACK_AB R174, R174, R51 ;  /* 0x00000033aeae723e */ /* 0x000fc400000000ff */
[----:B------:R-:W-:-:S04]  /*3c70*/  CS2R R50, SRZ ;  /* 0x0000000000327805 */ /* 0x000fc8000001ff00 */
[----:B------:R2:W3:Y:S01]  /*3c80*/  MUFU.EX2 R36, R93 ;  /* 0x0000005d00247308 */ /* 0x0004e20000000800 */
[----:B-1----:R-:W-:-:S07]  /*3c90*/  FADD.FTZ R13, R67, R2 ;  /* 0x00000002430d7221 */ /* 0x002fce0000010000 */
[----:B------:R1:W4:Y:S01]  /*3ca0*/  MUFU.EX2 R168, R57 ;  /* 0x0000003900a87308 */ /* 0x0003220000000800 */
[----:B0-----:R-:W-:Y:S01]  /*3cb0*/  FADD.FTZ R15, R55, R6 ;  /* 0x00000006370f7221 */ /* 0x001fe20000010000 */
[----:B--2---:R-:W-:-:S06]  /*3cc0*/  CS2R R92, SRZ ;  /* 0x00000000005c7805 */ /* 0x004fcc000001ff00 */
[----:B------:R-:W0:Y:S01]  /*3cd0*/  MUFU.EX2 R95, R95 ;  /* 0x0000005f005f7308 */ /* 0x000e220000000800 */
[C---:B---3--:R-:W-:Y:S01]  /*3ce0*/  FADD.FTZ R6, R36.reuse, R13 ;  /* 0x0000000d24067221 */ /* 0x048fe20000010000 */
        /* <DEDUP_REMOVED lines=10> */
[----:B------:R-:W0:Y:S01]  /*3d90*/  MUFU.EX2 R71, R71 ;  /* 0x0000004700477308 */ /* 0x000e220000000800 */
[----:B-1----:R-:W-:Y:S01]  /*3da0*/  FADD.FTZ R15, R59, R14 ;  /* 0x0000000e3b0f7221 */ /* 0x002fe20000010000 */
[----:B--2---:R-:W-:-:S06]  /*3db0*/  CS2R R96, SRZ ;  /* 0x0000000000607805 */ /* 0x004fcc000001ff00 */
[----:B------:R-:W1:Y:S01]  /*3dc0*/  MUFU.EX2 R0, R0 ;  /* 0x0000000000007308 */ /* 0x000e620000000800 */
[C---:B---3--:R-:W-:Y:S01]  /*3dd0*/  FADD.FTZ R14, R38.reuse, R13 ;  /* 0x0000000d260e7221 */ /* 0x048fe20000010000 */
[----:B------:R-:W-:Y:S02]  /*3de0*/  F2FP.F16.F32.PACK_AB R169, R38, R95 ;  /* 0x0000005f26a9723e */ /* 0x000fe400000000ff */
[----:B------:R-:W-:Y:S02]  /*3df0*/  CS2R R94, SRZ ;  /* 0x00000000005e7805 */ /* 0x000fe4000001ff00 */
[----:B------:R-:W-:Y:S02]  /*3e00*/  CS2R R38, SRZ ;  /* 0x0000000000267805 */ /* 0x000fe4000001ff00 */
[----:B------:R0:W2:Y:S02]  /*3e10*/  MUFU.EX2 R2, R3 ;  /* 0x0000000300027308 */ /* 0x0000a40000000800 */
[----:B0-----:R-:W-:Y:S01]  /*3e20*/  FADD.FTZ R3, R71, R14 ;  /* 0x0000000e47037221 */ /* 0x001fe20000010000 */
[C---:B-1----:R-:W-:Y:S01]  /*3e30*/  FADD.FTZ R6, R0.reuse, R15 ;  /* 0x0000000f00067221 */ /* 0x042fe20000010000 */
[----:B------:R-:W-:Y:S01]  /*3e40*/  F2FP.F16.F32.PACK_AB R170, R0, R59 ;  /* 0x0000003b00aa723e */ /* 0x000fe200000000ff */
[----:B------:R-:W-:Y:S01]  /*3e50*/  IMAD.MOV.U32 R0, RZ, RZ, 0x3f800000 ;  /* 0x3f800000ff007424 */ /* 0x000fe200078e00ff */
[----:B------:R-:W-:Y:S01]  /*3e60*/  CS2R R58, SRZ ;  /* 0x00000000003a7805 */ /* 0x000fe2000001ff00 */
[C---:B--2---:R-:W-:Y:S01]  /*3e70*/  FADD.FTZ R3, R2.reuse, R3 ;  /* 0x0000000302037221 */ /* 0x044fe20000010000 */
[----:B------:R-:W-:-:S02]  /*3e80*/  F2FP.F16.F32.PACK_AB R171, R2, R71 ;  /* 0x0000004702ab723e */ /* 0x000fc400000000ff */
[----:B------:R-:W-:Y:S02]  /*3e90*/  CS2R R70, SRZ ;  /* 0x0000000000467805 */ /* 0x000fe4000001ff00 */
[----:B------:R-:W-:Y:S01]  /*3ea0*/  MOV R2, 0x3f800000 ;  /* 0x3f80000000027802 */ /* 0x000fe20000000f00 */
[----:B------:R-:W-:Y:S06]  /*3eb0*/  @!P1 BRA `(.L_x_5471) ;  /* 0x0000002c00009947 */ /* 0x000fec0003800000 */
[----:B------:R-:W-:Y:S01]  /*3ec0*/  MOV R13, R9 ;  /* 0x00000009000d7202 */ /* 0x000fe20000000f00 */
[----:B------:R-:W-:Y:S01]  /*3ed0*/  IMAD.MOV.U32 R14, RZ, RZ, R10 ;  /* 0x000000ffff0e7224 */ /* 0x000fe200078e000a */
[----:B------:R-:W-:Y:S01]  /*3ee0*/  MOV R119, RZ ;  /* 0x000000ff00777202 */ /* 0x000fe20000000f00 */
[----:B------:R-:W-:Y:S01]  /*3ef0*/  IMAD.MOV.U32 R2, RZ, RZ, 0x3f800000 ;  /* 0x3f800000ff027424 */ /* 0x000fe200078e00ff */
[----:B------:R-:W-:Y:S01]  /*3f00*/  UMOV UR5, URZ ;  /* 0x0000003f00057c82 */ /* 0x000fe20008000000 */
[----:B------:R-:W-:Y:S01]  /*3f10*/  UMOV UR6, URZ ;  /* 0x0000003f00067c82 */ /* 0x000fe20008000000 */
[----:B------:R-:W-:-:S05]  /*3f20*/  ULDC UR38, c[0x0][0x9d8] ;  /* 0x0002760000267ab9 */ /* 0x000fca0000000800 */
.L_x_5482:
[----:B------:R-:W-:-:S04]  /*3f30*/  UISETP.NE.AND UP0, UPT, UR6, 0x1, UPT ;  /* 0x000000010600788c */ /* 0x000fc8000bf05270 */
[----:B------:R-:W-:-:S04]  /*3f40*/  USEL UR7, URZ, 0x1, UP0 ;  /* 0x000000013f077887 */ /* 0x000fc80008000000 */
[----:B------:R-:W-:Y:S01]  /*3f50*/  ULOP3.LUT UR7, UR5, UR7, URZ, 0x3c, !UPT ;  /* 0x0000000705077292 */ /* 0x000fe2000f8e3c3f */
[----:B------:R-:W-:Y:S11]  /*3f60*/  @!P0 BRA `(.L_x_5472) ;  /* 0x0000000000048947 */ /* 0x000ff60003800000 */
[----:B------:R-:W-:Y:S01]  /*3f70*/  BPT.TRAP 0x1 ;  /* 0x000000040000795c */ /* 0x000fe20000300000 */
.L_x_5472:
        /* <DEDUP_REMOVED lines=9> */
.L_x_5473:
[----:B-1----:R-:W-:Y:S05]  /*4010*/  @P1 BRA `(.L_x_5474) ;  /* 0x0000000000081947 */ /* 0x002fea0003800000 */
[----:B------:R-:W1:Y:S02]  /*4020*/  SYNCS.PHASECHK.TRANS64.TRYWAIT P1, [UR39+0x30830], R8 ;  /* 0x03083008ff0075a7 */ /* 0x000e640008020167 */
[----:B-1----:R-:W-:Y:S05]  /*4030*/  @!P1 BRA `(.L_x_5475) ;  /* 0x000000bc00189947 */ /* 0x002fea0003800000 */
.L_x_5474:
        /* <DEDUP_REMOVED lines=162> */
.L_x_5476:
[----:B------:R-:W-:Y:S01]  /*4a60*/  ULEA UR14, UR6, UR60, 0x3 ;  /* 0x0000003c060e7291 */ /* 0x000fe2000f8e183f */
[----:B------:R-:W-:-:S05]  /*4a70*/  IMAD.U32 R0, RZ, RZ, UR5 ;  /* 0x00000005ff007e24 */ /* 0x000fca000f8e00ff */
[----:B------:R-:W-:-:S04]  /*4a80*/  SHF.L.U32 R0, R0, 0x1f, RZ ;  /* 0x0000001f00007819 */ /* 0x000fc800000006ff */
[----:B------:R2:W3:Y:S01]  /*4a90*/  SYNCS.PHASECHK.TRANS64.TRYWAIT P1, [UR14+0x30850], R0 ;  /* 0x03085000ff0075a7 */ /* 0x0004e2000802014e */
[----:B------:R-:W-:Y:S05]  /*4aa0*/  @!P0 BRA `(.L_x_5477) ;  /* 0x0000000000048947 */ /* 0x000fea0003800000 */
[----:B------:R-:W-:Y:S01]  /*4ab0*/  BPT.TRAP 0x1 ;  /* 0x000000040000795c */ /* 0x000fe20000300000 */
.L_x_5477:
[----:B---3--:R-:W-:Y:S05]  /*4ac0*/  @P1 BRA `(.L_x_5478) ;  /* 0x0000000000081947 */ /* 0x008fea0003800000 */
[----:B------:R-:W3:Y:S02]  /*4ad0*/  SYNCS.PHASECHK.TRANS64.TRYWAIT P1, [UR14+0x30850], R0 ;  /* 0x03085000ff0075a7 */ /* 0x000ee4000802014e */
[----:B---3--:R-:W-:Y:S05]  /*4ae0*/  @!P1 BRA `(.L_x_5479) ;  /* 0x000000b000849947 */ /* 0x008fea0003800000 */
.L_x_5478:
        /* <DEDUP_REMOVED lines=37> */
.L_x_5480:
[----:B------:R-:W-:Y:S01]  /*4d40*/  R2UR UR5, R17 ;  /* 0x00000000110572ca */ /* 0x000fe200000e0000 */
[----:B------:R-:W-:Y:S01]  /*4d50*/  FMUL.FTZ R125, R125, UR38 ;  /* 0x000000267d7d7c20 */ /* 0x000fe20008410000 */
[----:B------:R-:W-:Y:S01]  /*4d60*/  MOV R10, R11 ;  /* 0x0000000b000a7202 */ /* 0x000fe20000000f00 */
[----:B------:R-:W-:Y:S01]  /*4d70*/  FMUL.FTZ R124, R124, UR38 ;  /* 0x000000267c7c7c20 */ /* 0x000fe20008410000 */
[----:B------:R-:W-:Y:S01]  /*4d80*/  R2UR UR10, R16 ;  /* 0x00000000100a72ca */ /* 0x000fe200000e0000 */
[----:B------:R-:W-:Y:S01]  /*4d90*/  MUFU.TANH R181, R125 ;  /* 0x0000007d00b57308 */ /* 0x000fe20000002400 */
[----:B-1----:R-:W-:Y:S01]  /*4da0*/  FMUL.FTZ R9, R127, UR38 ;  /* 0x000000267f097c20 */ /* 0x002fe20008410000 */
[----:B------:R-:W-:Y:S01]  /*4db0*/  FMUL.FTZ R120, R120, UR38 ;  /* 0x0000002678787c20 */ /* 0x000fe20008410000 */
[----:B------:R-:W-:Y:S01]  /*4dc0*/  ULDC UR6, c[0x0][0x2f0] ;  /* 0x0000bc0000067ab9 */ /* 0x000fe20000000800 */
[----:B------:R-:W-:Y:S01]  /*4dd0*/  FMUL.FTZ R21, R131, UR38 ;  /* 0x0000002683157c20 */ /* 0x000fe20008410000 */
[----:B------:R-:W-:Y:S01]  /*4de0*/  FMUL.FTZ R121, R121, UR38 ;  /* 0x0000002679797c20 */ /* 0x000fe20008410000 */
[----:B------:R-:W-:Y:S01]  /*4df0*/  IMAD.U32 R131, RZ, RZ, UR6 ;  /* 0x00000006ff837e24 */ /* 0x000fe2000f8e00ff */
[----:B------:R-:W-:Y:S01]  /*4e00*/  ULDC UR6, c[0x0][0x288] ;  /* 0x0000a20000067ab9 */ /* 0x000fe20000000800 */
[----:B------:R-:W-:Y:S01]  /*4e10*/  UISETP.NE.AND UP0, UPT, UR5, URZ, UPT ;  /* 0x0000003f0500728c */ /* 0x000fe2000bf05270 */
[----:B------:R-:W-:Y:S01]  /*4e20*/  MUFU.TANH R183, R124 ;  /* 0x0000007c00b77308 */ /* 0x000fe20000002400 */
[----:B------:R-:W-:Y:S01]  /*4e30*/  FMUL.FTZ R128, R128, UR38 ;  /* 0x0000002680807c20 */ /* 0x000fe20008410000 */
[----:B------:R-:W-:Y:S01]  /*4e40*/  FMUL.FTZ R129, R129, UR38 ;  /* 0x0000002681817c20 */ /* 0x000fe20008410000 */
[----:B------:R-:W-:Y:S01]  /*4e50*/  FMUL.FTZ R132, R132, UR38 ;  /* 0x0000002684847c20 */ /* 0x000fe20008410000 */
[----:B------:R-:W-:Y:S01]  /*4e60*/  FMUL.FTZ R15, R126, UR38 ;  /* 0x000000267e0f7c20 */ /* 0x000fe20008410000 */
[----:B------:R-:W-:Y:S01]  /*4e70*/  PLOP3.LUT P1, PT, PT, PT, UP0, 0x80, 0x0 ;  /* 0x000000000000781c */ /* 0x000fe20003f2f008 */
[----:B------:R-:W-:Y:S01]  /*4e80*/  FMUL.FTZ R133, R133, UR38 ;  /* 0x0000002685857c20 */ /* 0x000fe20008410000 */
[----:B------:R-:W-:Y:S01]  /*4e90*/  PLOP3.LUT P2, PT, PT, PT, UP0, 0x80, 0x0 ;  /* 0x000000000000781c */ /* 0x000fe20003f4f008 */
[----:B------:R-:W1:Y:S01]  /*4ea0*/  MUFU.TANH R187, R120 ;  /* 0x0000007800bb7308 */ /* 0x000e620000002400 */
[----:B------:R-:W-:Y:S01]  /*4eb0*/  FMUL.FTZ R136, R136, UR38 ;  /* 0x0000002688887c20 */ /* 0x000fe20008410000 */
[----:B------:R-:W-:Y:S01]  /*4ec0*/  @UP0 ULDC UR5, c[0x0][0x44c] ;  /* 0x0001130000050ab9 */ /* 0x000fe20000000800 */
[----:B------:R-:W-:Y:S01]  /*4ed0*/  FMUL.FTZ R137, R137, UR38 ;  /* 0x0000002689897c20 */ /* 0x000fe20008410000 */
[----:B------:R-:W-:Y:S01]  /*4ee0*/  FMUL.FTZ R140, R140, UR38 ;  /* 0x000000268c8c7c20 */ /* 0x000fe20008410000 */
[----:B------:R-:W-:Y:S01]  /*4ef0*/  FMUL.FTZ R141, R141, UR38 ;  /* 0x000000268d8d7c20 */ /* 0x000fe20008410000 */
[----:B------:R-:W-:Y:S01]  /*4f00*/  FMUL.FTZ R144, R144, UR38 ;  /* 0x0000002690907c20 */ /* 0x000fe20008410000 */
[----:B------:R-:W-:Y:S01]  /*4f10*/  FMUL.FTZ R145, R145, UR38 ;  /* 0x0000002691917c20 */ /* 0x000fe20008410000 */
[----:B------:R3:W4:Y:S01]  /*4f20*/  MUFU.TANH R185, R121 ;  /* 0x0000007900b97308 */ /* 0x0007220000002400 */
[----:B------:R-:W-:Y:S01]  /*4f30*/  FMUL.FTZ R148, R148, UR38 ;  /* 0x0000002694947c20 */ /* 0x000fe20008410000 */
[----:B0-----:R-:W-:Y:S01]  /*4f40*/  @P1 IMAD.HI.U32 R8, R11, UR5, RZ ;  /* 0x000000050b081c27 */ /* 0x001fe2000f8e00ff */
[----:B------:R-:W-:-:S03]  /*4f50*/  @UP0 ULDC UR5, c[0x0][0x450] ;  /* 0x0001140000050ab9 */ /* 0x000fc60000000800 */
[----:B------:R-:W-:Y:S01]  /*4f60*/  FMUL.FTZ R149, R149, UR38 ;  /* 0x0000002695957c20 */ /* 0x000fe20008410000 */
[----:B------:R-:W-:Y:S01]  /*4f70*/  FMUL.FTZ R23, R135, UR38 ;  /* 0x0000002687177c20 */ /* 0x000fe20008410000 */
[----:B------:R-:W-:Y:S01]  /*4f80*/  FMUL.FTZ R152, R152, UR38 ;  /* 0x0000002698987c20 */ /* 0x000fe20008410000 */
[----:B------:R-:W-:Y:S01]  /*4f90*/  @P2 SHF.R.U32.HI R10, RZ, UR5, R8 ;  /* 0x00000005ff0a2c19 */ /* 0x000fe20008011608 */
[----:B------:R-:W-:Y:S01]  /*4fa0*/  UMOV UR5, 0x1 ;  /* 0x0000000100057882 */ /* 0x000fe20000000000 */
[----:B------:R-:W0:Y:S01]  /*4fb0*/  MUFU.TANH R128, R128 ;  /* 0x0000008000807308 */ /* 0x000e220000002400 */
[----:B------:R-:W-:Y:S01]  /*4fc0*/  UIMAD UR5, UR61, -0x60, UR5 ;  /* 0xffffffa03d0578a4 */ /* 0x000fe2000f8e0205 */
[----:B---3--:R-:W-:Y:S01]  /*4fd0*/  FMUL.FTZ R121, R139, UR38 ;  /* 0x000000268b797c20 */ /* 0x008fe20008410000 */
[----:B------:R-:W3:Y:S01]  /*4fe0*/  SHFL.IDX PT, R125, R10, RZ, 0x1c1f ;  /* 0x001c1fff0a7d7589 */ /* 0x000ee200000e0000 */
[----:B------:R-:W-:Y:S01]  /*4ff0*/  FMUL.FTZ R153, R153, UR38 ;  /* 0x0000002699997c20 */ /* 0x000fe20008410000 */
[----:B------:R-:W-:Y:S01]  /*5000*/  FMUL.FTZ R156, R156, UR38 ;  /* 0x000000269c9c7c20 */ /* 0x000fe20008410000 */
[----:B------:R-:W-:Y:S01]  /*5010*/  FMUL.FTZ R2, R123, UR38 ;  /* 0x000000267b027c20 */ /* 0x000fe20008410000 */
[----:B------:R-:W-:Y:S01]  /*5020*/  IMAD.U32 R127, RZ, RZ, UR5 ;  /* 0x00000005ff7f7e24 */ /* 0x000fe2000f8e00ff */
[----:B------:R-:W5:Y:S01]  /*5030*/  MUFU.TANH R129, R129 ;  /* 0x0000008100817308 */ /* 0x000f620000002400 */
[----:B------:R-:W-:Y:S01]  /*5040*/  FMUL.FTZ R157, R157, UR38 ;  /* 0x000000269d9d7c20 */ /* 0x000fe20008410000 */
[----:B------:R-:W-:Y:S01]  /*5050*/  FMUL.FTZ R123, R143, UR38 ;  /* 0x000000268f7b7c20 */ /* 0x000fe20008410000 */
[----:B------:R-:W-:-:S02]  /*5060*/  IMAD R124, R12, -0x2, R127 ;  /* 0xfffffffe0c7c7824 */ /* 0x000fc400078e027f */
[----:B------:R-:W-:Y:S01]  /*5070*/  FMUL.FTZ R160, R160, UR38 ;  /* 0x00000026a0a07c20 */ /* 0x000fe20008410000 */
[----:B------:R-:W-:Y:S01]  /*5080*/  FMUL.FTZ R161, R161, UR38 ;  /* 0x00000026a1a17c20 */ /* 0x000fe20008410000 */
[----:B------:R-:W-:Y:S01]  /*5090*/  FMUL.FTZ R164, R164, UR38 ;  /* 0x00000026a4a47c20 */ /* 0x000fe20008410000 */
[----:B------:R-:W-:Y:S01]  /*50a0*/  IMAD R124, R131, UR10, R124 ;  /* 0x0000000a837c7c24 */ /* 0x000fe2000f8e027c */
[----:B------:R-:W5:Y:S01]  /*50b0*/  MUFU.TANH R132, R132 ;  /* 0x0000008400847308 */ /* 0x000f620000002400 */
[----:B------:R-:W-:Y:S01]  /*50c0*/  FMUL.FTZ R165, R165, UR38 ;  /* 0x00000026a5a57c20 */ /* 0x000fe20008410000 */
[----:B------:R-:W-:Y:S01]  /*50d0*/  FMUL.FTZ R20, R130, UR38 ;  /* 0x0000002682147c20 */ /* 0x000fe20008410000 */
[----:B------:R-:W-:Y:S01]  /*50e0*/  FMUL.FTZ R151, R151, UR38 ;  /* 0x0000002697977c20 */ /* 0x000fe20008410000 */
[----:B--2---:R-:W-:Y:S01]  /*50f0*/  FMUL.FTZ R0, R122, UR38 ;  /* 0x000000267a007c20 */ /* 0x004fe20008410000 */
[----:B------:R-:W-:Y:S01]  /*5100*/  FMUL.FTZ R22, R134, UR38 ;  /* 0x0000002686167c20 */ /* 0x000fe20008410000 */
[----:B------:R-:W-:Y:S01]  /*5110*/  FMUL.FTZ R155, R155, UR38 ;  /* 0x000000269b9b7c20 */ /* 0x000fe20008410000 */
[----:B------:R-:W-:Y:S01]  /*5120*/  FMUL.FTZ R120, R138, UR38 ;  /* 0x000000268a787c20 */ /* 0x000fe20008410000 */
[----:B------:R-:W2:Y:S01]  /*5130*/  MUFU.TANH R133, R133 ;  /* 0x0000008500857308 */ /* 0x000ea20000002400 */
[----:B------:R-:W-:Y:S01]  /*5140*/  FMUL.FTZ R159, R159, UR38 ;  /* 0x000000269f9f7c20 */ /* 0x000fe20008410000 */
[----:B------:R-:W-:Y:S01]  /*5150*/  FMUL.FTZ R122, R142, UR38 ;  /* 0x000000268e7a7c20 */ /* 0x000fe20008410000 */
[----:B---3--:R-:W-:Y:S01]  /*5160*/  IADD3 R8, R125, -UR6, R124 ;  /* 0x800000067d087c10 */ /* 0x008fe2000fffe07c */
[----:B------:R-:W-:Y:S01]  /*5170*/  FMUL.FTZ R167, R167, UR38 ;  /* 0x00000026a7a77c20 */ /* 0x000fe20008410000 */
[----:B------:R-:W-:Y:S01]  /*5180*/  FMUL.FTZ R150, R150, UR38 ;  /* 0x0000002696967c20 */ /* 0x000fe20008410000 */
[----:B------:R-:W-:Y:S01]  /*5190*/  FMUL.FTZ R154, R154, UR38 ;  /* 0x000000269a9a7c20 */ /* 0x000fe20008410000 */
[C---:B------:R-:W-:Y:S01]  /*51a0*/  ISETP.GT.AND P1, PT, R8.reuse, RZ, PT ;  /* 0x000000ff0800720c */ /* 0x040fe20003f24270 */
[----:B------:R-:W3:Y:S01]  /*51b0*/  MUFU.TANH R136, R136 ;  /* 0x0000008800887308 */ /* 0x000ee20000002400 */
[----:B------:R-:W-:Y:S01]  /*51c0*/  ISETP.GT.AND P2, PT, R8, 0x1, PT ;  /* 0x000000010800780c */ /* 0x000fe20003f44270 */
[----:B------:R-:W-:Y:S01]  /*51d0*/  FMUL.FTZ R189, R158, UR38 ;  /* 0x000000269ebd7c20 */ /* 0x000fe20008410000 */
[----:B-1----:R-:W-:Y:S01]  /*51e0*/  FSEL R187, R187, -INF , P1 ;  /* 0xff800000bbbb7808 */ /* 0x002fe20000800000 */
[----:B------:R-:W-:Y:S01]  /*51f0*/  FMUL.FTZ R162, R162, UR38 ;  /* 0x00000026a2a27c20 */ /* 0x000fe20008410000 */
[----:B------:R-:W-:Y:S01]  /*5200*/  ISETP.GT.AND P1, PT, R8, 0x8, PT ;  /* 0x000000080800780c */ /* 0x000fe20003f24270 */
[----:B------:R-:W-:Y:S01]  /*5210*/  FMUL.FTZ R195, R166, UR38 ;  /* 0x00000026a6c37c20 */ /* 0x000fe20008410000 */
[----:B----4-:R-:W-:Y:S01]  /*5220*/  FSEL R185, R185, -INF , P2 ;  /* 0xff800000b9b97808 */ /* 0x010fe20001000000 */
[----:B------:R-:W1:Y:S01]  /*5230*/  MUFU.TANH R137, R137 ;  /* 0x0000008900897308 */ /* 0x000e620000002400 */
[----:B------:R-:W-:Y:S01]  /*5240*/  FMNMX.FTZ R126, R187, R14, !PT ;  /* 0x0000000ebb7e7209 */ /* 0x000fe20007810000 */
[----:B------:R-:W4:Y:S01]  /*5250*/  S2UR UR5, SR_CgaCtaId ;  /* 0x00000000000579c3 */ /* 0x000f220000008800 */
[----:B------:R-:W-:Y:S01]  /*5260*/  ISETP.GT.AND P2, PT, R8, 0x9, PT ;  /* 0x000000090800780c */ /* 0x000fe20003f44270 */
[----:B------:R-:W-:Y:S01]  /*5270*/  UIADD3 UR39, UR39, 0x30840, URZ ;  /* 0x0003084027277890 */ /* 0x000fe2000fffe03f */
[----:B------:R-:W-:-:S02]  /*5280*/  FSEL R183, R183, -INF , P1 ;  /* 0xff800000b7b77808 */ /* 0x000fc40000800000 */
[----:B------:R-:W-:Y:S01]  /*5290*/  FMNMX.FTZ R126, R185, R126, !PT ;  /* 0x0000007eb97e7209 */ /* 0x000fe20007810000 */
[----:B------:R-:W1:Y:S01]  /*52a0*/  MUFU.TANH R139, R140 ;  /* 0x0000008c008b7308 */ /* 0x000e620000002400 */
[C---:B------:R-:W-:Y:S02]  /*52b0*/  ISETP.GT.AND P1, PT, R8.reuse, 0x10, PT ;  /* 0x000000100800780c */ /* 0x040fe40003f24270 */
[----:B------:R-:W-:Y:S02]  /*52c0*/  FSEL R181, R181, -INF , P2 ;  /* 0xff800000b5b57808 */ /* 0x000fe40001000000 */
[----:B------:R-:W-:Y:S02]  /*52d0*/  FMNMX.FTZ R126, R183, R126, !PT ;  /* 0x0000007eb77e7209 */ /* 0x000fe40007810000 */
[----:B------:R-:W-:Y:S01]  /*52e0*/  ISETP.GT.AND P2, PT, R8, 0x11, PT ;  /* 0x000000110800780c */ /* 0x000fe20003f44270 */
[----:B------:R-:W1:Y:S01]  /*52f0*/  MUFU.TANH R141, R141 ;  /* 0x0000008d008d7308 */ /* 0x000e620000002400 */
[----:B0-----:R-:W-:-:S02]  /*5300*/  FSEL R179, R128, -INF , P1 ;  /* 0xff80000080b37808 */ /* 0x001fc40000800000 */
[----:B------:R-:W-:Y:S02]  /*5310*/  FMNMX.FTZ R126, R181, R126, !PT ;  /* 0x0000007eb57e7209 */ /* 0x000fe40007810000 */
[C---:B------:R-:W-:Y:S02]  /*5320*/  ISETP.GT.AND P1, PT, R8.reuse, 0x18, PT ;  /* 0x000000180800780c */ /* 0x040fe40003f24270 */
[----:B-----5:R-:W-:Y:S01]  /*5330*/  FSEL R177, R129, -INF , P2 ;  /* 0xff80000081b17808 */ /* 0x020fe20001000000 */
[----:B------:R-:W0:Y:S01]  /*5340*/  MUFU.TANH R131, R144 ;  /* 0x0000009000837308 */ /* 0x000e220000002400 */
[----:B------:R-:W-:Y:S01]  /*5350*/  FMNMX.FTZ R126, R179, R126, !PT ;  /* 0x0000007eb37e7209 */ /* 0x000fe20007810000 */
[----:B----4-:R-:W-:Y:S01]  /*5360*/  UPRMT UR39, UR5, 0x654, UR39 ;  /* 0x0000065405277896 */ /* 0x010fe20008000027 */
[----:B------:R-:W-:Y:S02]  /*5370*/  ISETP.GT.AND P2, PT, R8, 0x19, PT ;  /* 0x000000190800780c */ /* 0x000fe40003f44270 */
[----:B------:R-:W-:-:S02]  /*5380*/  FSEL R175, R132, -INF , P1 ;  /* 0xff80000084af7808 */ /* 0x000fc40000800000 */
[----:B------:R-:W-:Y:S01]  /*5390*/  FMNMX.FTZ R126, R177, R126, !PT ;  /* 0x0000007eb17e7209 */ /* 0x000fe20007810000 */
[----:B------:R-:W4:Y:S01]  /*53a0*/  MUFU.TANH R145, R145 ;  /* 0x0000009100917308 */ /* 0x000f220000002400 */
[C---:B------:R-:W-:Y:S02]  /*53b0*/  ISETP.GT.AND P1, PT, R8.reuse, 0x20, PT ;  /* 0x000000200800780c */ /* 0x040fe40003f24270 */
[----:B--2---:R-:W-:Y:S01]  /*53c0*/  FSEL R173, R133, -INF , P2 ;  /* 0xff80000085ad7808 */ /* 0x004fe20001000000 */
[----:B------:R-:W-:Y:S01]  /*53d0*/  SYNCS.ARRIVE.TRANS64.RED.A1T0 RZ, [UR39], RZ ;  /* 0x000000ffffff79a7 */ /* 0x000fe20008100427 */
[----:B------:R-:W-:Y:S02]  /*53e0*/  FMNMX.FTZ R126, R175, R126, !PT ;  /* 0x0000007eaf7e7209 */ /* 0x000fe40007810000 */
[----:B------:R-:W-:Y:S01]  /*53f0*/  ISETP.GT.AND P2, PT, R8, 0x21, PT ;  /* 0x000000210800780c */ /* 0x000fe20003f44270 */
[----:B------:R-:W2:Y:S01]  /*5400*/  MUFU.TANH R135, R148 ;  /* 0x0000009400877308 */ /* 0x000ea20000002400 */
[----:B---3--:R-:W-:-:S02]  /*5410*/  FSEL R171, R136, -INF , P1 ;  /* 0xff80000088ab7808 */ /* 0x008fc40000800000 */
[----:B------:R-:W-:Y:S02]  /*5420*/  FMNMX.FTZ R126, R173, R126, !PT ;  /* 0x0000007ead7e7209 */ /* 0x000fe40007810000 */
[C---:B------:R-:W-:Y:S02]  /*5430*/  ISETP.GT.AND P1, PT, R8.reuse, 0x28, PT ;  /* 0x000000280800780c */ /* 0x040fe40003f24270 */
[----:B-1----:R-:W-:Y:S01]  /*5440*/  FSEL R169, R137, -INF , P2 ;  /* 0xff80000089a97808 */ /* 0x002fe20001000000 */
[----:B------:R-:W1:Y:S01]  /*5450*/  MUFU.TANH R149, R149 ;  /* 0x0000009500957308 */ /* 0x000e620000002400 */
[----:B------:R-:W-:Y:S02]  /*5460*/  FMNMX.FTZ R126, R171, R126, !PT ;  /* 0x0000007eab7e7209 */ /* 0x000fe40007810000 */
[----:B------:R-:W-:Y:S02]  /*5470*/  ISETP.GT.AND P2, PT, R8, 0x29, PT ;  /* 0x000000290800780c */ /* 0x000fe40003f44270 */
[----:B------:R-:W-:-:S02]  /*5480*/  FSEL R139, R139, -INF , P1 ;  /* 0xff8000008b8b7808 */ /* 0x000fc40000800000 */
[----:B------:R-:W-:Y:S01]  /*5490*/  FMNMX.FTZ R126, R169, R126, !PT ;  /* 0x0000007ea97e7209 */ /* 0x000fe20007810000 */
[----:B------:R-:W3:Y:S01]  /*54a0*/  MUFU.TANH R152, R152 ;  /* 0x0000009800987308 */ /* 0x000ee20000002400 */
[C---:B------:R-:W-:Y:S02]  /*54b0*/  ISETP.GT.AND P1, PT, R8.reuse, 0x30, PT ;  /* 0x000000300800780c */ /* 0x040fe40003f24270 */
[----:B------:R-:W-:Y:S02]  /*54c0*/  FSEL R129, R141, -INF , P2 ;  /* 0xff8000008d817808 */ /* 0x000fe40001000000 */
[----:B------:R-:W-:Y:S02]  /*54d0*/  FMNMX.FTZ R126, R139, R126, !PT ;  /* 0x0000007e8b7e7209 */ /* 0x000fe40007810000 */
[----:B------:R-:W-:Y:S01]  /*54e0*/  ISETP.GT.AND P2, PT, R8, 0x31, PT ;  /* 0x000000310800780c */ /* 0x000fe20003f44270 */
[----:B------:R-:W5:Y:S01]  /*54f0*/  MUFU.TANH R125, R153 ;  /* 0x00000099007d7308 */ /* 0x000f620000002400 */
[----:B0-----:R-:W-:-:S02]  /*5500*/  FSEL R131, R131, -INF , P1 ;  /* 0xff80000083837808 */ /* 0x001fc40000800000 */
[----:B------:R-:W-:Y:S02]  /*5510*/  FMNMX.FTZ R126, R129, R126, !PT ;  /* 0x0000007e817e7209 */ /* 0x000fe40007810000 */
[C---:B------:R-:W-:Y:S02]  /*5520*/  ISETP.GT.AND P1, PT, R8.reuse, 0x38, PT ;  /* 0x000000380800780c */ /* 0x040fe40003f24270 */
[----:B----4-:R-:W-:Y:S01]  /*5530*/  FSEL R133, R145, -INF , P2 ;  /* 0xff80000091857808 */ /* 0x010fe20001000000 */
[----:B------:R-:W0:Y:S01]  /*5540*/  MUFU.TANH R143, R156 ;  /* 0x0000009c008f7308 */ /* 0x000e220000002400 */
[----:B------:R-:W-:Y:S02]  /*5550*/  FMNMX.FTZ R126, R131, R126, !PT ;  /* 0x0000007e837e7209 */ /* 0x000fe40007810000 */
[----:B------:R-:W-:Y:S02]  /*5560*/  ISETP.GT.AND P2, PT, R8, 0x39, PT ;  /* 0x000000390800780c */ /* 0x000fe40003f44270 */
[----:B--2---:R-:W-:-:S02]  /*5570*/  FSEL R135, R135, -INF , P1 ;  /* 0xff80000087877808 */ /* 0x004fc40000800000 */
[----:B------:R-:W-:Y:S01]  /*5580*/  FMNMX.FTZ R126, R133, R126, !PT ;  /* 0x0000007e857e7209 */ /* 0x000fe20007810000 */
[----:B------:R-:W2:Y:S01]  /*5590*/  MUFU.TANH R157, R157 ;  /* 0x0000009d009d7308 */ /* 0x000ea20000002400 */
[C---:B------:R-:W-:Y:S02]  /*55a0*/  ISETP.GT.AND P1, PT, R8.reuse, 0x40, PT ;  /* 0x000000400800780c */ /* 0x040fe40003f24270 */
[----:B-1----:R-:W-:Y:S02]  /*55b0*/  FSEL R137, R149, -INF , P2 ;  /* 0xff80000095897808 */ /* 0x002fe40001000000 */
[----:B------:R-:W-:Y:S02]  /*55c0*/  FMNMX.FTZ R126, R135, R126, !PT ;  /* 0x0000007e877e7209 */ /* 0x000fe40007810000 */
[----:B------:R-:W-:Y:S01]  /*55d0*/  ISETP.GT.AND P2, PT, R8, 0x41, PT ;  /* 0x000000410800780c */ /* 0x000fe20003f44270 */
[----:B------:R-:W1:Y:S01]  /*55e0*/  MUFU.TANH R160, R160 ;  /* 0x000000a000a07308 */ /* 0x000e620000002400 */
[----:B---3--:R-:W-:-:S02]  /*55f0*/  FSEL R141, R152, -INF , P1 ;  /* 0xff800000988d7808 */ /* 0x008fc40000800000 */
[----:B------:R-:W-:Y:S02]  /*5600*/  FMNMX.FTZ R126, R137, R126, !PT ;  /* 0x0000007e897e7209 */ /* 0x000fe40007810000 */
[C---:B------:R-:W-:Y:S02]  /*5610*/  ISETP.GT.AND P1, PT, R8.reuse, 0x48, PT ;  /* 0x000000480800780c */ /* 0x040fe40003f24270 */
[----:B-----5:R-:W-:Y:S01]  /*5620*/  FSEL R125, R125, -INF , P2 ;  /* 0xff8000007d7d7808 */ /* 0x020fe20001000000 */
[----:B------:R-:W3:Y:S01]  /*5630*/  MUFU.TANH R153, R161 ;  /* 0x000000a100997308 */ /* 0x000ee20000002400 */
[----:B------:R-:W-:Y:S02]  /*5640*/  FMNMX.FTZ R126, R141, R126, !PT ;  /* 0x0000007e8d7e7209 */ /* 0x000fe40007810000 */
[----:B------:R-:W-:Y:S02]  /*5650*/  ISETP.GT.AND P2, PT, R8, 0x49, PT ;  /* 0x000000490800780c */ /* 0x000fe40003f44270 */
[----:B0-----:R-:W-:-:S02]  /*5660*/  FSEL R143, R143, -INF , P1 ;  /* 0xff8000008f8f7808 */ /* 0x001fc40000800000 */
[----:B------:R-:W-:Y:S01]  /*5670*/  FMNMX.FTZ R126, R125, R126, !PT ;  /* 0x0000007e7d7e7209 */ /* 0x000fe20007810000 */
[----:B------:R-:W0:Y:S01]  /*5680*/  MUFU.TANH R164, R164 ;  /* 0x000000a400a47308 */ /* 0x000e220000002400 */
[----:B------:R-:W-:Y:S02]  /*5690*/  ISETP.GT.AND P1, PT, R8, 0x50, PT ;  /* 0x000000500800780c */ /* 0x000fe40003f24270 */
[----:B--2---:R-:W-:Y:S02]  /*56a0*/  FSEL R145, R157, -INF , P2 ;  /* 0xff8000009d917808 */ /* 0x004fe40001000000 */
[----:B------:R-:W-:Y:S01]  /*56b0*/  FMNMX.FTZ R128, R143, R126, !PT ;  /* 0x0000007e8f807209 */ /* 0x000fe20007810000 */
[----:B------:R-:W-:Y:S01]  /*56c0*/  FMUL.FTZ R126, R146, UR38 ;  /* 0x00000026927e7c20 */ /* 0x000fe20008410000 */
[----:B------:R-:W-:Y:S01]  /*56d0*/  ISETP.GT.AND P2, PT, R8, 0x51, PT ;  /* 0x000000510800780c */ /* 0x000fe20003f44270 */
[----:B------:R-:W2:Y:S01]  /*56e0*/  MUFU.TANH R127, R165 ;  /* 0x000000a5007f7308 */ /* 0x000ea20000002400 */
[----:B-1----:R-:W-:-:S02]  /*56f0*/  FSEL R149, R160, -INF , P1 ;  /* 0xff800000a0957808 */ /* 0x002fc40000800000 */
[----:B------:R-:W-:Y:S02]  /*5700*/  FMNMX.FTZ R128, R145, R128, !PT ;  /* 0x0000008091807209 */ /* 0x000fe40007810000 */
[C---:B------:R-:W-:Y:S02]  /*5710*/  ISETP.GT.AND P1, PT, R8.reuse, 0x58, PT ;  /* 0x000000580800780c */ /* 0x040fe40003f24270 */
[----:B---3--:R-:W-:Y:S01]  /*5720*/  FSEL R153, R153, -INF , P2 ;  /* 0xff80000099997808 */ /* 0x008fe20001000000 */
[----:B------:R1:W-:Y:S01]  /*5730*/  MUFU.TANH R136, R151 ;  /* 0x0000009700887308 */ /* 0x0003e20000002400 */
[----:B------:R-:W-:Y:S02]  /*5740*/  FMNMX.FTZ R128, R149, R128, !PT ;  /* 0x0000008095807209 */ /* 0x000fe40007810000 */
[----:B------:R-:W-:Y:S01]  /*5750*/  ISETP.GT.AND P2, PT, R8, 0x59, PT ;  /* 0x000000590800780c */ /* 0x000fe20003f44270 */
[----:B------:R-:W-:Y:S01]  /*5760*/  FMUL.FTZ R8, R147, UR38 ;  /* 0x0000002693087c20 */ /* 0x000fe20008410000 */
[----:B0-----:R-:W-:-:S02]  /*5770*/  FSEL R147, R164, -INF , P1 ;  /* 0xff800000a4937808 */ /* 0x001fc40000800000 */
[----:B------:R-:W-:Y:S01]  /*5780*/  FMNMX.FTZ R128, R153, R128, !PT ;  /* 0x0000008099807209 */ /* 0x000fe20007810000 */
[----:B------:R-:W0:Y:S01]  /*5790*/  MUFU.TANH R0, R0 ;  /* 0x0000000000007308 */ /* 0x000e220000002400 */
[----:B--2---:R-:W-:Y:S02]  /*57a0*/  FSEL R127, R127, -INF , P2 ;  /* 0xff8000007f7f7808 */ /* 0x004fe40001000000 */
[----:B------:R-:W-:-:S04]  /*57b0*/  FMNMX.FTZ R128, R147, R128, !PT ;  /* 0x0000008093807209 */ /* 0x000fc80007810000 */
[----:B------:R-:W-:Y:S01]  /*57c0*/  FMNMX.FTZ R128, R127, R128, !PT ;  /* 0x000000807f807209 */ /* 0x000fe20007810000 */
[----:B------:R-:W2:Y:S04]  /*57d0*/  MUFU.TANH R2, R2 ;  /* 0x0000000200027308 */ /* 0x000ea80000002400 */
[----:B------:R-:W3:Y:S04]  /*57e0*/  SHFL.BFLY PT, R157, R128, 0x2, 0x1f ;  /* 0x0c401f00809d7f89 */ /* 0x000ee800000e0000 */
[----:B------:R-:W4:Y:S08]  /*57f0*/  MUFU.TANH R15, R15 ;  /* 0x0000000f000f7308 */ /* 0x000f300000002400 */
[----:B------:R-:W5:Y:S08]  /*5800*/  MUFU.TANH R9, R9 ;  /* 0x0000000900097308 */ /* 0x000f700000002400 */
[----:B------:R-:W-:Y:S01]  /*5810*/  MUFU.TANH R20, R20 ;  /* 0x0000001400147308 */ /* 0x000fe20000002400 */
[----:B---3--:R-:W-:Y:S01]  /*5820*/  FMNMX.FTZ R130, R128, R157, !PT ;  /* 0x0000009d80827209 */ /* 0x008fe20007810000 */
[----:B------:R-:W-:Y:S01]  /*5830*/  FMUL.FTZ R128, R163, UR38 ;  /* 0x00000026a3807c20 */ /* 0x000fe20008410000 */
[----:B------:R-:W3:Y:S05]  /*5840*/  SHFL.IDX PT, R157, R10, 0x1, 0x1c1f ;  /* 0x003c1f000a9d7f89 */ /* 0x000eea00000e0000 */
[----:B------:R0:W-:Y:S01]  /*5850*/  MUFU.TANH R134, R8 ;  /* 0x0000000800867308 */ /* 0x0001e20000002400 */
[----:B-1----:R-:W1:Y:S07]  /*5860*/  SHFL.BFLY PT, R151, R130, 0x1, 0x1f ;  /* 0x0c201f0082977f89 */ /* 0x002e6e00000e0000 */
[----:B------:R-:W5:Y:S01]  /*5870*/  MUFU.TANH R21, R21 ;  /* 0x0000001500157308 */ /* 0x000f620000002400 */
[----:B0-----:R-:W0:Y:S07]  /*5880*/  LDC R8, c[0x0][0x988] ;  /* 0x00026200ff087b82 */ /* 0x001e2e0000000800 */
[----:B------:R-:W5:Y:S01]  /*5890*/  MUFU.TANH R22, R22 ;  /* 0x0000001600167308 */ /* 0x000f620000002400 */
[----:B---3--:R-:W-:-:S07]  /*58a0*/  IADD3 R124, R157, -UR6, R124 ;  /* 0x800000069d7c7c10 */ /* 0x008fce000fffe07c */
[----:B------:R4:W-:Y:S01]  /*58b0*/  MUFU.TANH R138, R155 ;  /* 0x0000009b008a7308 */ /* 0x0009e20000002400 */
[C---:B------:R-:W-:Y:S02]  /*58c0*/  ISETP.GT.AND P1, PT, R124.reuse, RZ, PT ;  /* 0x000000ff7c00720c */ /* 0x040fe40003f24270 */
[----:B------:R-:W-:Y:S02]  /*58d0*/  ISETP.GT.AND P2, PT, R124, 0x1, PT ;  /* 0x000000017c00780c */ /* 0x000fe40003f44270 */
[----:B------:R-:W-:Y:S02]  /*58e0*/  FSEL R0, R0, -INF , P1 ;  /* 0xff80000000007808 */ /* 0x000fe40000800000 */
[----:B-1----:R-:W-:Y:S01]  /*58f0*/  FMNMX.FTZ R10, R130, R151, !PT ;  /* 0x00000097820a7209 */ /* 0x002fe20007810000 */
[----:B------:R-:W1:Y:S01]  /*5900*/  MUFU.TANH R23, R23 ;  /* 0x0000001700177308 */ /* 0x000e620000002400 */
[----:B--2---:R-:W-:Y:S02]  /*5910*/  FSEL R151, R2, -INF , P2 ;  /* 0xff80000002977808 */ /* 0x004fe40001000000 */
[----:B------:R-:W-:Y:S01]  /*5920*/  ISETP.GT.AND P3, PT, R124, 0x8, PT ;  /* 0x000000087c00780c */ /* 0x000fe20003f64270 */
[----:B0-----:R-:W-:Y:S01]  /*5930*/  FMUL.FTZ R132, R10, R8 ;  /* 0x000000080a847220 */ /* 0x001fe20000410000 */
[----:B------:R-:W-:-:S02]  /*5940*/  FMNMX.FTZ R2, R0, R13, !PT ;  /* 0x0000000d00027209 */ /* 0x000fc40007810000 */
[C---:B------:R-:W-:Y:S01]  /*5950*/  ISETP.GT.AND P4, PT, R124.reuse, 0x9, PT ;  /* 0x000000097c00780c */ /* 0x040fe20003f84270 */
[----:B------:R-:W-:Y:S01]  /*5960*/  MUFU.TANH R120, R120 ;  /* 0x0000007800787308 */ /* 0x000fe20000002400 */
[----:B----4-:R-:W-:Y:S02]  /*5970*/  FSEL R155, R15, -INF , P3 ;  /* 0xff8000000f9b7808 */ /* 0x010fe40001800000 */
[----:B------:R-:W-:Y:S02]  /*5980*/  FMNMX.FTZ R130, R151, R2, !PT ;  /* 0x0000000297827209 */ /* 0x000fe40007810000 */
[----:B------:R-:W-:Y:S02]  /*5990*/  ISETP.GT.AND P2, PT, R124, 0x10, PT ;  /* 0x000000107c00780c */ /* 0x000fe40003f44270 */
[----:B-----5:R-:W-:Y:S01]  /*59a0*/  FSEL R157, R9, -INF , P4 ;  /* 0xff800000099d7808 */ /* 0x020fe20002000000 */
[----:B------:R0:W-:Y:S01]  /*59b0*/  MUFU.TANH R191, R159 ;  /* 0x0000009f00bf7308 */ /* 0x0001e20000002400 */
[----:B------:R-:W-:-:S02]  /*59c0*/  FMNMX.FTZ R130, R155, R130, !PT ;  /* 0x000000829b827209 */ /* 0x000fc40007810000 */
[----:B------:R-:W-:Y:S02]  /*59d0*/  ISETP.GT.AND P3, PT, R124, 0x11, PT ;  /* 0x000000117c00780c */ /* 0x000fe40003f64270 */
[----:B------:R-:W-:Y:S02]  /*59e0*/  FMNMX.FTZ R130, R157, R130, !PT ;  /* 0x000000829d827209 */ /* 0x000fe40007810000 */
[----:B------:R-:W-:Y:S01]  /*59f0*/  FSEL R161, R21, -INF , P3 ;  /* 0xff80000015a17808 */ /* 0x000fe20001800000 */
[----:B------:R-:W2:Y:S01]  /*5a00*/  MUFU.TANH R121, R121 ;  /* 0x0000007900797308 */ /* 0x000ea20000002400 */
[----:B0-----:R-:W-:Y:S02]  /*5a10*/  FSEL R159, R20, -INF , P2 ;  /* 0xff800000149f7808 */ /* 0x001fe40001000000 */
[----:B------:R-:W-:Y:S02]  /*5a20*/  ISETP.GT.AND P2, PT, R124, 0x18, PT ;  /* 0x000000187c00780c */ /* 0x000fe40003f44270 */
[----:B------:R-:W-:-:S02]  /*5a30*/  FMNMX.FTZ R130, R159, R130, !PT ;  /* 0x000000829f827209 */ /* 0x000fc40007810000 */
[----:B------:R-:W-:Y:S01]  /*5a40*/  ISETP.GT.AND P3, PT, R124, 0x19, PT ;  /* 0x000000197c00780c */ /* 0x000fe20003f64270 */
[----:B------:R-:W-:Y:S01]  /*5a50*/  MUFU.TANH R122, R122 ;  /* 0x0000007a007a7308 */ /* 0x000fe20000002400 */
[----:B------:R-:W-:Y:S02]  /*5a60*/  FSEL R163, R22, -INF , P2 ;  /* 0xff80000016a37808 */ /* 0x000fe40001000000 */
[----:B------:R-:W-:Y:S02]  /*5a70*/  FMNMX.FTZ R130, R161, R130, !PT ;  /* 0x00000082a1827209 */ /* 0x000fe40007810000 */
[----:B------:R-:W-:Y:S02]  /*5a80*/  FSETP.NEU.FTZ.AND P1, PT, R10, -INF , PT ;  /* 0xff8000000a00780b */ /* 0x000fe40003f3d000 */
[----:B------:R-:W-:Y:S01]  /*5a90*/  ISETP.GT.AND P2, PT, R124, 0x20, PT ;  /* 0x000000207c00780c */ /* 0x000fe20003f44270 */
[----:B------:R-:W0:Y:S01]  /*5aa0*/  MUFU.TANH R123, R123 ;  /* 0x0000007b007b7308 */ /* 0x000e220000002400 */
[----:B-1----:R-:W-:-:S02]  /*5ab0*/  FSEL R165, R23, -INF , P3 ;  /* 0xff80000017a57808 */ /* 0x002fc40001800000 */
[----:B------:R-:W-:Y:S02]  /*5ac0*/  FMNMX.FTZ R130, R163, R130, !PT ;  /* 0x00000082a3827209 */ /* 0x000fe40007810000 */
[----:B------:R-:W-:Y:S02]  /*5ad0*/  FSEL R2, R132, RZ, P1 ;  /* 0x000000ff84027208 */ /* 0x000fe40000800000 */
[C---:B------:R-:W-:Y:S01]  /*5ae0*/  ISETP.GT.AND P3, PT, R124.reuse, 0x21, PT ;  /* 0x000000217c00780c */ /* 0x040fe20003f64270 */
[----:B------:R-:W1:Y:S01]  /*5af0*/  MUFU.TANH R126, R126 ;  /* 0x0000007e007e7308 */ /* 0x000e620000002400 */
[----:B------:R-:W-:Y:S01]  /*5b00*/  FMNMX.FTZ R130, R165, R130, !PT ;  /* 0x00000082a5827209 */ /* 0x000fe20007810000 */
[-CC-:B------:R-:W-:Y:S01]  /*5b10*/  FFMA.FTZ R190, R183, R8.reuse, -R2.reuse ;  /* 0x00000008b7be7223 */ /* 0x180fe20000010802 */
[----:B--2---:R-:W-:Y:S01]  /*5b20*/  FSEL R183, R121, -INF , P3 ;  /* 0xff80000079b77808 */ /* 0x004fe20001800000 */
[-CC-:B------:R-:W-:Y:S01]  /*5b30*/  FFMA.FTZ R188, R185, R8.reuse, -R2.reuse ;  /* 0x00000008b9bc7223 */ /* 0x180fe20000010802 */
[C---:B------:R-:W-:Y:S01]  /*5b40*/  ISETP.GT.AND P3, PT, R124.reuse, 0x29, PT ;  /* 0x000000297c00780c */ /* 0x040fe20003f64270 */
[-CC-:B------:R-:W-:Y:S01]  /*5b50*/  FFMA.FTZ R184, R179, R8.reuse, -R2.reuse ;  /* 0x00000008b3b87223 */ /* 0x180fe20000010802 */
[-CC-:B------:R-:W-:Y:S01]  /*5b60*/  FFMA.FTZ R21, R181, R8.reuse, -R2.reuse ;  /* 0x00000008b5157223 */ /* 0x180fe20000010802 */
[----:B------:R2:W-:Y:S01]  /*5b70*/  MUFU.TANH R197, R167 ;  /* 0x000000a700c57308 */ /* 0x0005e20000002400 */
[----:B0-----:R-:W-:Y:S01]  /*5b80*/  FSEL R123, R123, -INF , P3 ;  /* 0xff8000007b7b7808 */ /* 0x001fe20001800000 */
[-CC-:B------:R-:W-:Y:S01]  /*5b90*/  FFMA.FTZ R23, R177, R8.reuse, -R2.reuse ;  /* 0x00000008b1177223 */ /* 0x180fe20000010802 */
[----:B------:R-:W-:Y:S01]  /*5ba0*/  ISETP.GT.AND P3, PT, R124, 0x31, PT ;  /* 0x000000317c00780c */ /* 0x000fe20003f64270 */
[-CC-:B------:R-:W-:Y:S01]  /*5bb0*/  FFMA.FTZ R15, R187, R8.reuse, -R2.reuse ;  /* 0x00000008bb0f7223 */ /* 0x180fe20000010802 */
[-CC-:B------:R-:W-:Y:S01]  /*5bc0*/  FFMA.FTZ R186, R175, R8.reuse, -R2.reuse ;  /* 0x00000008afba7223 */ /* 0x180fe20000010802 */
[-CC-:B------:R-:W-:Y:S01]  /*5bd0*/  FFMA.FTZ R180, R171, R8.reuse, -R2.reuse ;  /* 0x00000008abb47223 */ /* 0x180fe20000010802 */
[----:B------:R-:W-:Y:S01]  /*5be0*/  FSEL R179, R134, -INF , P3 ;  /* 0xff80000086b37808 */ /* 0x000fe20001800000 */
[----:B------:R-:W0:Y:S01]  /*5bf0*/  MUFU.TANH R150, R150 ;  /* 0x0000009600967308 */ /* 0x000e220000002400 */
[----:B--2---:R-:W-:Y:S01]  /*5c00*/  FSEL R167, R120, -INF , P2 ;  /* 0xff80000078a77808 */ /* 0x004fe20001000000 */
[-CC-:B------:R-:W-:Y:S01]  /*5c10*/  FFMA.FTZ R182, R139, R8.reuse, -R2.reuse ;  /* 0x000000088bb67223 */ /* 0x180fe20000010802 */
[----:B------:R-:W-:Y:S01]  /*5c20*/  ISETP.GT.AND P2, PT, R124, 0x28, PT ;  /* 0x000000287c00780c */ /* 0x000fe20003f44270 */
[--C-:B------:R-:W-:Y:S01]  /*5c30*/  FFMA.FTZ R168, R149, R8, -R2.reuse ;  /* 0x0000000895a87223 */ /* 0x100fe20000010802 */
[----:B------:R-:W-:Y:S01]  /*5c40*/  FMNMX.FTZ R130, R167, R130, !PT ;  /* 0x00000082a7827209 */ /* 0x000fe20007810000 */
[--C-:B------:R-:W-:Y:S01]  /*5c50*/  FFMA.FTZ R176, R131, R8, -R2.reuse ;  /* 0x0000000883b07223 */ /* 0x100fe20000010802 */
[----:B------:R-:W-:Y:S01]  /*5c60*/  FSEL R185, R122, -INF , P2 ;  /* 0xff8000007ab97808 */ /* 0x000fe20001000000 */
[----:B------:R-:W2:Y:S01]  /*5c70*/  MUFU.TANH R154, R154 ;  /* 0x0000009a009a7308 */ /* 0x000ea20000002400 */
[----:B------:R-:W-:Y:S01]  /*5c80*/  FMNMX.FTZ R130, R183, R130, !PT ;  /* 0x00000082b7827209 */ /* 0x000fe20007810000 */
[-CC-:B------:R-:W-:Y:S01]  /*5c90*/  FFMA.FTZ R131, R133, R8.reuse, -R2.reuse ;  /* 0x0000000885837223 */ /* 0x180fe20000010802 */
[----:B------:R-:W-:Y:S01]  /*5ca0*/  ISETP.GT.AND P2, PT, R124, 0x30, PT ;  /* 0x000000307c00780c */ /* 0x000fe20003f44270 */
[--C-:B------:R-:W-:Y:S01]  /*5cb0*/  FFMA.FTZ R178, R135, R8, -R2.reuse ;  /* 0x0000000887b27223 */ /* 0x100fe20000010802 */
[----:B------:R-:W-:Y:S01]  /*5cc0*/  FMNMX.FTZ R130, R185, R130, !PT ;  /* 0x00000082b9827209 */ /* 0x000fe20007810000 */
[--C-:B------:R-:W-:Y:S01]  /*5cd0*/  FFMA.FTZ R133, R137, R8, -R2.reuse ;  /* 0x0000000889857223 */ /* 0x100fe20000010802 */
[----:B-1----:R-:W-:Y:S01]  /*5ce0*/  FSEL R121, R126, -INF , P2 ;  /* 0xff8000007e797808 */ /* 0x002fe20001000000 */
[----:B------:R-:W1:Y:S01]  /*5cf0*/  MUFU.TANH R189, R189 ;  /* 0x000000bd00bd7308 */ /* 0x000e620000002400 */
[----:B------:R-:W-:Y:S01]  /*5d00*/  FMNMX.FTZ R130, R123, R130, !PT ;  /* 0x000000827b827209 */ /* 0x000fe20007810000 */
[-CC-:B------:R-:W-:Y:S01]  /*5d10*/  FFMA.FTZ R173, R173, R8.reuse, -R2.reuse ;  /* 0x00000008adad7223 */ /* 0x180fe20000010802 */
[C---:B------:R-:W-:Y:S01]  /*5d20*/  ISETP.GT.AND P2, PT, R124.reuse, 0x38, PT ;  /* 0x000000387c00780c */ /* 0x040fe20003f44270 */
[--C-:B------:R-:W-:Y:S01]  /*5d30*/  FFMA.FTZ R169, R169, R8, -R2.reuse ;  /* 0x00000008a9a97223 */ /* 0x100fe20000010802 */
[----:B------:R-:W-:Y:S01]  /*5d40*/  FMNMX.FTZ R130, R121, R130, !PT ;  /* 0x0000008279827209 */ /* 0x000fe20007810000 */
[-CC-:B------:R-:W-:Y:S01]  /*5d50*/  FFMA.FTZ R129, R129, R8.reuse, -R2.reuse ;  /* 0x0000000881817223 */ /* 0x180fe20000010802 */
[----:B------:R-:W-:Y:S01]  /*5d60*/  ISETP.GT.AND P3, PT, R124, 0x39, PT ;  /* 0x000000397c00780c */ /* 0x000fe20003f64270 */
[----:B------:R-:W3:Y:S01]  /*5d70*/  MUFU.TANH R162, R162 ;  /* 0x000000a200a27308 */ /* 0x000ee20000002400 */
[----:B0-----:R-:W-:Y:S01]  /*5d80*/  FSEL R181, R150, -INF , P2 ;  /* 0xff80000096b57808 */ /* 0x001fe20001000000 */
[--C-:B------:R-:W-:Y:S01]  /*5d90*/  FFMA.FTZ R172, R141, R8, -R2.reuse ;  /* 0x000000088dac7223 */ /* 0x100fe20000010802 */
[----:B------:R-:W-:Y:S01]  /*5da0*/  FMNMX.FTZ R130, R179, R130, !PT ;  /* 0x00000082b3827209 */ /* 0x000fe20007810000 */
[-CC-:B------:R-:W-:Y:S01]  /*5db0*/  FFMA.FTZ R125, R125, R8.reuse, -R2.reuse ;  /* 0x000000087d7d7223 */ /* 0x180fe20000010802 */
[----:B------:R-:W-:Y:S01]  /*5dc0*/  ISETP.GT.AND P2, PT, R124, 0x40, PT ;  /* 0x000000407c00780c */ /* 0x000fe20003f44270 */
[--C-:B------:R-:W-:Y:S01]  /*5dd0*/  FFMA.FTZ R174, R143, R8, -R2.reuse ;  /* 0x000000088fae7223 */ /* 0x100fe20000010802 */
[----:B------:R-:W-:Y:S01]  /*5de0*/  FSEL R177, R136, -INF , P3 ;  /* 0xff80000088b17808 */ /* 0x000fe20001800000 */
[----:B------:R-:W0:Y:S01]  /*5df0*/  MUFU.TANH R128, R128 ;  /* 0x0000008000807308 */ /* 0x000e220000002400 */
[----:B------:R-:W-:Y:S01]  /*5e00*/  FMNMX.FTZ R130, R181, R130, !PT ;  /* 0x00000082b5827209 */ /* 0x000fe20007810000 */
[-CC-:B------:R-:W-:Y:S01]  /*5e10*/  FFMA.FTZ R135, R145, R8.reuse, -R2.reuse ;  /* 0x0000000891877223 */ /* 0x180fe20000010802 */
[----:B------:R-:W-:Y:S01]  /*5e20*/  ISETP.GT.AND P3, PT, R124, 0x41, PT ;  /* 0x000000417c00780c */ /* 0x000fe20003f64270 */
[-CC-:B------:R-:W-:Y:S01]  /*5e30*/  FFMA.FTZ R137, R153, R8.reuse, -R2.reuse ;  /* 0x0000000899897223 */ /* 0x180fe20000010802 */
[----:B--2---:R-:W-:Y:S01]  /*5e40*/  FSEL R187, R154, -INF , P2 ;  /* 0xff8000009abb7808 */ /* 0x004fe20001000000 */
[--C-:B------:R-:W-:Y:S01]  /*5e50*/  FFMA.FTZ R170, R147, R8, -R2.reuse ;  /* 0x0000000893aa7223 */ /* 0x100fe20000010802 */
[----:B------:R-:W-:Y:S01]  /*5e60*/  FMNMX.FTZ R130, R177, R130, !PT ;  /* 0x00000082b1827209 */ /* 0x000fe20007810000 */
[----:B------:R-:W2:Y:S01]  /*5e70*/  MUFU.TANH R195, R195 ;  /* 0x000000c300c37308 */ /* 0x000ea20000002400 */
[----:B------:R-:W-:Y:S01]  /*5e80*/  ISETP.GT.AND P2, PT, R124, 0x48, PT ;  /* 0x000000487c00780c */ /* 0x000fe20003f44270 */
[----:B------:R-:W-:Y:S01]  /*5e90*/  FFMA.FTZ R127, R127, R8, -R2 ;  /* 0x000000087f7f7223 */ /* 0x000fe20000010802 */
[----:B------:R-:W-:-:S02]  /*5ea0*/  FSEL R175, R138, -INF , P3 ;  /* 0xff8000008aaf7808 */ /* 0x000fc40001800000 */
[----:B------:R-:W-:Y:S02]  /*5eb0*/  FMNMX.FTZ R130, R187, R130, !PT ;  /* 0x00000082bb827209 */ /* 0x000fe40007810000 */
[C---:B------:R-:W-:Y:S01]  /*5ec0*/  ISETP.GT.AND P3, PT, R124.reuse, 0x49, PT ;  /* 0x000000497c00780c */ /* 0x040fe20003f64270 */
[----:B------:R-:W-:Y:S01]  /*5ed0*/  MUFU.EX2 R15, R15 ;  /* 0x0000000f000f7308 */ /* 0x000fe20000000800 */
[----:B-1----:R-:W-:Y:S02]  /*5ee0*/  FSEL R189, R189, -INF , P2 ;  /* 0xff800000bdbd7808 */ /* 0x002fe40001000000 */
[----:B------:R-:W-:Y:S02]  /*5ef0*/  FMNMX.FTZ R130, R175, R130, !PT ;  /* 0x00000082af827209 */ /* 0x000fe40007810000 */
[----:B------:R-:W-:Y:S02]  /*5f00*/  ISETP.GT.AND P2, PT, R124, 0x50, PT ;  /* 0x000000507c00780c */ /* 0x000fe40003f44270 */
[----:B------:R-:W-:Y:S01]  /*5f10*/  FSEL R191, R191, -INF , P3 ;  /* 0xff800000bfbf7808 */ /* 0x000fe20001800000 */
[----:B------:R-:W-:Y:S01]  /*5f20*/  MUFU.EX2 R188, R188 ;  /* 0x000000bc00bc7308 */ /* 0x000fe20000000800 */
[----:B------:R-:W-:-:S02]  /*5f30*/  FMNMX.FTZ R130, R189, R130, !PT ;  /* 0x00000082bd827209 */ /* 0x000fc40007810000 */
[----:B------:R-:W-:Y:S02]  /*5f40*/  ISETP.GT.AND P3, PT, R124, 0x51, PT ;  /* 0x000000517c00780c */ /* 0x000fe40003f64270 */
[----:B---3--:R-:W-:Y:S02]  /*5f50*/  FSEL R193, R162, -INF , P2 ;  /* 0xff800000a2c17808 */ /* 0x008fe40001000000 */
[----:B------:R-:W-:Y:S01]  /*5f60*/  FMNMX.FTZ R130, R191, R130, !PT ;  /* 0x00000082bf827209 */ /* 0x000fe20007810000 */
[----:B------:R-:W-:Y:S01]  /*5f70*/  MUFU.EX2 R190, R190 ;  /* 0x000000be00be7308 */ /* 0x000fe20000000800 */
[----:B------:R-:W-:Y:S02]  /*5f80*/  ISETP.GT.AND P2, PT, R124, 0x58, PT ;  /* 0x000000587c00780c */ /* 0x000fe40003f44270 */
[----:B0-----:R-:W-:Y:S02]  /*5f90*/  FSEL R171, R128, -INF , P3 ;  /* 0xff80000080ab7808 */ /* 0x001fe40001800000 */
[----:B------:R-:W-:-:S02]  /*5fa0*/  FMNMX.FTZ R130, R193, R130, !PT ;  /* 0x00000082c1827209 */ /* 0x000fc40007810000 */
[----:B------:R-:W-:Y:S01]  /*5fb0*/  ISETP.GT.AND P3, PT, R124, 0x59, PT ;  /* 0x000000597c00780c */ /* 0x000fe20003f64270 */
[----:B------:R-:W-:Y:S01]  /*5fc0*/  MUFU.EX2 R21, R21 ;  /* 0x0000001500157308 */ /* 0x000fe20000000800 */
[----:B--2---:R-:W-:Y:S02]  /*5fd0*/  FSEL R195, R195, -INF , P2 ;  /* 0xff800000c3c37808 */ /* 0x004fe40001000000 */
[----:B------:R-:W-:Y:S02]  /*5fe0*/  FMNMX.FTZ R130, R171, R130, !PT ;  /* 0x00000082ab827209 */ /* 0x000fe40007810000 */
[----:B------:R-:W-:Y:S02]  /*5ff0*/  FSEL R197, R197, -INF , P3 ;  /* 0xff800000c5c57808 */ /* 0x000fe40001800000 */
[----:B------:R-:W-:Y:S01]  /*6000*/  FMNMX.FTZ R130, R195, R130, !PT ;  /* 0x00000082c3827209 */ /* 0x000fe20007810000 */
[----:B------:R-:W-:Y:S01]  /*6010*/  MUFU.EX2 R184, R184 ;  /* 0x000000b800b87308 */ /* 0x000fe20000000800 */
[----:B------:R-:W-:-:S02]  /*6020*/  FSEL R149, R10, RZ, P1 ;  /* 0x000000ff0a957208 */ /* 0x000fc40000800000 */
[----:B------:R-:W-:-:S03]  /*6030*/  FMNMX.FTZ R130, R197, R130, !PT ;  /* 0x00000082c5827209 */ /* 0x000fc60007810000 */
[----:B------:R-:W-:Y:S02]  /*6040*/  FADD.FTZ R149, -R149, R14 ;  /* 0x0000000e95957221 */ /* 0x000fe40000010100 */
[----:B------:R-:W0:Y:S01]  /*6050*/  SHFL.BFLY PT, R9, R130, 0x2, 0x1f ;  /* 0x0c401f0082097f89 */ /* 0x000e2200000e0000 */
[----:B------:R-:W-:Y:S01]  /*6060*/  MUFU.EX2 R23, R23 ;  /* 0x0000001700177308 */ /* 0x000fe20000000800 */
[----:B------:R-:W-:-:S07]  /*6070*/  FMUL.FTZ R149, R149, R8 ;  /* 0x0000000895957220 */ /* 0x000fce0000410000 */
        /* <DEDUP_REMOVED lines=13> */
[----:B------:R-:W-:Y:S01]  /*6150*/  MUFU.EX2 R131, R131 ;  /* 0x0000008300837308 */ /* 0x000fe20000000800 */
[-CC-:B------:R-:W-:Y:S01]  /*6160*/  FFMA.FTZ R139, R0, R8.reuse, -R20.reuse ;  /* 0x00000008008b7223 */ /* 0x180fe20000010814 */
[----:B------:R-:W-:Y:S01]  /*6170*/  FSEL R0, R9, RZ, P2 ;  /* 0x000000ff09007208 */ /* 0x000fe20001000000 */
[-CC-:B------:R-:W-:Y:S01]  /*6180*/  FFMA.FTZ R22, R151, R8.reuse, -R20.reuse ;  /* 0x0000000897167223 */ /* 0x180fe20000010814 */
[-CC-:B------:R-:W-:Y:S01]  /*6190*/  FFMA.FTZ R120, R155, R8.reuse, -R20.reuse ;  /* 0x000000089b787223 */ /* 0x180fe20000010814 */
[-CC-:B------:R-:W-:Y:S01]  /*61a0*/  FFMA.FTZ R141, R157, R8.reuse, -R20.reuse ;  /* 0x000000089d8d7223 */ /* 0x180fe20000010814 */
[-CC-:B------:R-:W-:Y:S01]  /*61b0*/  FFMA.FTZ R122, R159, R8.reuse, -R20.reuse ;  /* 0x000000089f7a7223 */ /* 0x180fe20000010814 */
[----:B------:R-:W-:Y:S01]  /*61c0*/  FADD.FTZ R13, -R0, R13 ;  /* 0x0000000d000d7221 */ /* 0x000fe20000010100 */
[----:B------:R-:W-:Y:S01]  /*61d0*/  MUFU.EX2 R139, R139 ;  /* 0x0000008b008b7308 */ /* 0x000fe20000000800 */
[-CC-:B------:R-:W-:Y:S01]  /*61e0*/  FFMA.FTZ R143, R161, R8.reuse, -R20.reuse ;  /* 0x00000008a18f7223 */ /* 0x180fe20000010814 */
[-CC-:B------:R-:W-:Y:S01]  /*61f0*/  FFMA.FTZ R124, R163, R8.reuse, -R20.reuse ;  /* 0x00000008a37c7223 */ /* 0x180fe20000010814 */
[-C--:B------:R-:W-:Y:S01]  /*6200*/  FMUL.FTZ R2, R13, R8.reuse ;  /* 0x000000080d027220 */ /* 0x080fe20000410000 */
        /* <DEDUP_REMOVED lines=16> */
[----:B------:R-:W-:-:S04]  /*6310*/  FFMA.FTZ R195, R195, R8, -R20 ;  /* 0x00000008c3c37223 */ /* 0x000fc80000010814 */
[----:B------:R-:W2:Y:S01]  /*6320*/  MUFU.EX2 R22, R22 ;  /* 0x0000001600167308 */ /* 0x000ea20000000800 */
[----:B0-----:R-:W-:-:S04]  /*6330*/  FFMA.FTZ R121, R0, R6, R15 ;  /* 0x0000000600797223 */ /* 0x001fc8000001000f */
[----:B------:R-:W-:-:S03]  /*6340*/  FADD.FTZ R121, R188, R121 ;  /* 0x00000079bc797221 */ /* 0x000fc60000010000 */
[----:B------:R-:W0:Y:S01]  /*6350*/  MUFU.EX2 R120, R120 ;  /* 0x0000007800787308 */ /* 0x000e220000000800 */
[----:B-1----:R-:W-:Y:S01]  /*6360*/  FFMA.FTZ R3, R2, R3, R139 ;  /* 0x0000000302037223 */ /* 0x002fe2000001008b */
[----:B------:R-:W-:Y:S01]  /*6370*/  FADD.FTZ R6, R190, R121 ;  /* 0x00000079be067221 */ /* 0x000fe20000010000 */
[-CC-:B------:R-:W-:Y:S01]  /*6380*/  FFMA.FTZ R121, R187, R8.reuse, -R20.reuse ;  /* 0x00000008bb797223 */ /* 0x180fe20000010814 */
[----:B------:R-:W-:-:S04]  /*6390*/  FFMA.FTZ R20, R197, R8, -R20 ;  /* 0x00000008c5147223 */ /* 0x000fc80000010814 */
[----:B------:R-:W1:Y:S01]  /*63a0*/  MUFU.EX2 R141, R141 ;  /* 0x0000008d008d7308 */ /* 0x000e620000000800 */
[----:B--2---:R-:W-:-:S07]  /*63b0*/  FADD.FTZ R3, R22, R3 ;  /* 0x0000000316037221 */ /* 0x004fce0000010000 */
        /* <DEDUP_REMOVED lines=21> */
[----:B0-----:R-:W-:Y:S01]  /*6510*/  FADD.FTZ R132, R126, R123 ;  /* 0x0000007b7e847221 */ /* 0x001fe20000010000 */
[----:B------:R-:W-:-:S06]  /*6520*/  FADD.FTZ R123, R129, R6 ;  /* 0x00000006817b7221 */ /* 0x000fcc0000010000 */
[----:B------:R-:W0:Y:S01]  /*6530*/  MUFU.EX2 R14, R14 ;  /* 0x0000000e000e7308 */ /* 0x000e220000000800 */
[----:B-1----:R-:W-:-:S07]  /*6540*/  FADD.FTZ R132, R147, R132 ;  /* 0x0000008493847221 */ /* 0x002fce0000010000 */
[----:B------:R-:W1:Y:S01]  /*6550*/  MUFU.EX2 R13, R13 ;  /* 0x0000000d000d7308 */ /* 0x000e620000000800 */
[----:B--2---:R-:W-:Y:S01]  /*6560*/  FADD.FTZ R3, R183, R132 ;  /* 0x00000084b7037221 */ /* 0x004fe20000010000 */
[----:B------:R-:W-:-:S04]  /*6570*/  FADD.FTZ R132, R176, R123 ;  /* 0x0000007bb0847221 */ /* 0x000fc80000010000 */
        /* <DEDUP_REMOVED lines=47> */
.L_x_5481:
[----:B------:R-:W0:Y:S01]  /*6870*/  S2UR UR6, SR_CgaCtaId ;  /* 0x00000000000679c3 */ /* 0x000e220000008800 */
[----:B------:R-:W-:Y:S01]  /*6880*/  R2UR UR5, R192 ;  /* 0x00000000c00572ca */ /* 0x000fe200000e0000 */
[----:B------:R-:W-:Y:S01]  /*6890*/  UIADD3 UR14, UR14, 0x30860, URZ ;  /* 0x000308600e0e7890 */ /* 0x000fe2000fffe03f */
[----:B------:R-:W-:Y:S02]  /*68a0*/  F2FP.F16.F32.PACK_AB R186, R173, R186 ;  /* 0x000000baadba723e */ /* 0x000fe400000000ff */
[----:B------:R-:W-:Y:S02]  /*68b0*/  F2FP.F16.F32.PACK_AB R180, R169, R180 ;  /* 0x000000b4a9b4723e */ /* 0x000fe400000000ff */
        /* <DEDUP_REMOVED lines=8> */
[----:B------:R-:W-:Y:S01]  /*6940*/  F2FP.F16.F32.PACK_AB R189, R22, R139 ;  /* 0x0000008b16bd723e */ /* 0x000fe200000000ff */
[----:B------:R-:W-:Y:S01]  /*6950*/  UMOV UR5, UR7 ;  /* 0x0000000700057c82 */ /* 0x000fe20008000000 */
[----:B------:R-:W-:Y:S02]  /*6960*/  F2FP.F16.F32.PACK_AB R190, R21, R190 ;  /* 0x000000be15be723e */ /* 0x000fe400000000ff */
[----:B------:R-:W-:Y:S02]  /*6970*/  PLOP3.LUT P1, PT, PT, PT, UP0, 0x80, 0x0 ;  /* 0x000000000000781c */ /* 0x000fe40003f2f008 */
        /* <DEDUP_REMOVED lines=19> */
[----:B------:R-:W-:Y:S06]  /*6ab0*/  @P1 BRA `(.L_x_5482) ;  /* 0xffffffd4001c1947 */ /* 0x000fec000383ffff */
.L_x_5471:
[----:B------:R-:W-:-:S13]  /*6ac0*/  R2UR UR5, R18 ;  /* 0x00000000120572ca */ /* 0x000fda00000e0000 */
[----:B------:R-:W-:-:S06]  /*6ad0*/  UISETP.GE.AND UP0, UPT, UR61, UR5, UPT ;  /* 0x000000053d00728c */ /* 0x000fcc000bf06270 */
[----:B------:R-:W-:-:S13]  /*6ae0*/  PLOP3.LUT P1, PT, PT, PT, UP0, 0x80, 0x0 ;  /* 0x000000000000781c */ /* 0x000fda0003f2f008 */
[----:B------:R-:W-:Y:S05]  /*6af0*/  @!P1 BRA `(.L_x_5483) ;  /* 0x00000024000c9947 */ /* 0x000fea0003800000 */
[----:B------:R-:W-:Y:S01]  /*6b00*/  IMAD.MOV.U32 R12, RZ, RZ, R9 ;  /* 0x000000ffff0c7224 */ /* 0x000fe200078e0009 */
[----:B------:R-:W-:Y:S01]  /*6b10*/  MOV R11, R10 ;  /* 0x0000000a000b7202 */ /* 0x000fe20000000f00 */
[----:B------:R-:W-:Y:S01]  /*6b20*/  IMAD.U32 R13, RZ, RZ, UR7 ;  /* 0x00000007ff0d7e24 */ /* 0x000fe2000f8e00ff */
[----:B------:R-:W-:Y:S01]  /*6b30*/  UMOV UR38, UR4 ;  /* 0x0000000400267c82 */ /* 0x000fe20008000000 */
[----:B------:R-:W-:-:S05]  /*6b40*/  ULDC UR6, c[0x0][0x9d8] ;  /* 0x0002760000067ab9 */ /* 0x000fca0000000800 */
.L_x_5494:
[----:B------:R-:W-:Y:S01]  /*6b50*/  R2UR UR5, R13 ;  /* 0x000000000d0572ca */ /* 0x000fe200000e0000 */
[----:B------:R-:W-:-:S04]  /*6b60*/  UIADD3 UR4, UR38, 0x1, URZ ;  /* 0x0000000126047890 */ /* 0x000fc8000fffe03f */
[----:B------:R-:W-:-:S04]  /*6b70*/  UISETP.NE.AND UP0, UPT, UR4, 0x2, UPT ;  /* 0x000000020400788c */ /* 0x000fc8000bf05270 */
[----:B------:R-:W-:Y:S02]  /*6b80*/  USEL UR7, URZ, 0x1, UP0 ;  /* 0x000000013f077887 */ /* 0x000fe40008000000 */
[----:B------:R-:W-:Y:S02]  /*6b90*/  USEL UR4, UR4, URZ, UP0 ;  /* 0x0000003f04047287 */ /* 0x000fe40008000000 */
[----:B------:R-:W-:Y:S01]  /*6ba0*/  ULOP3.LUT UR7, UR5, UR7, URZ, 0x3c, !UPT ;  /* 0x0000000705077292 */ /* 0x000fe2000f8e3c3f */
[----:B------:R-:W-:Y:S11]  /*6bb0*/  @!P0 BRA `(.L_x_5484) ;  /* 0x0000000000048947 */ /* 0x000ff60003800000 */
[----:B------:R-:W-:Y:S01]  /*6bc0*/  BPT.TRAP 0x1 ;  /* 0x000000040000795c */ /* 0x000fe20000300000 */
.L_x_5484:
[----:B------:R-:W-:Y:S01]  /*6bd0*/  ULEA UR39, UR4, UR60, 0x3 ;  /* 0x0000003c04277291 */ /* 0x000fe2000f8e183f */
[----:B------:R-:W-:-:S05]  /*6be0*/  IMAD.U32 R8, RZ, RZ, UR7 ;  /* 0x00000007ff087e24 */ /* 0x000fca000f8e00ff */
[----:B------:R-:W-:-:S04]  /*6bf0*/  SHF.L.U32 R8, R8, 0x1f, RZ ;  /* 0x0000001f08087819 */ /* 0x000fc800000006ff */
[----:B------:R0:W1:Y:S01]  /*6c00*/  SYNCS.PHASECHK.TRANS64.TRYWAIT P1, [UR39+0x30830], R8 ;  /* 0x03083008ff0075a7 */ /* 0x0000620008020167 */
[----:B------:R-:W-:Y:S05]  /*6c10*/  @!P0 BRA `(.L_x_5485) ;  /* 0x0000000000048947 */ /* 0x000fea0003800000 */
[----:B------:R-:W-:Y:S01]  /*6c20*/  BPT.TRAP 0x1 ;  /* 0x000000040000795c */ /* 0x000fe20000300000 */
.L_x_5485:
[----:B-1----:R-:W-:Y:S05]  /*6c30*/  @P1 BRA `(.L_x_5486) ;  /* 0x0000000000081947 */ /* 0x002fea0003800000 */
[----:B------:R-:W1:Y:S02]  /*6c40*/  SYNCS.PHASECHK.TRANS64.TRYWAIT P1, [UR39+0x30830], R8 ;  /* 0x03083008ff0075a7 */ /* 0x000e640008020167 */
[----:B-1----:R-:W-:Y:S05]  /*6c50*/  @!P1 BRA `(.L_x_5487) ;  /* 0x0000009000409947 */ /* 0x002fea0003800000 */
.L_x_5486:
        /* <DEDUP_REMOVED lines=162> */
.L_x_5488:
[----:B------:R-:W-:Y:S01]  /*7680*/  R2UR UR10, R13 ;  /* 0x000000000d0a72ca */ /* 0x000fe200000e0000 */
[----:B------:R-:W-:-:S12]  /*7690*/  ULEA UR5, UR38, UR60, 0x3 ;  /* 0x0000003c26057291 */ /* 0x000fd8000f8e183f */
[----:B------:R-:W-:-:S04]  /*76a0*/  MOV R0, UR10 ;  /* 0x0000000a00007c02 */ /* 0x000fc80008000f00 */
[----:B------:R-:W-:-:S04]  /*76b0*/  SHF.L.U32 R0, R0, 0x1f, RZ ;  /* 0x0000001f00007819 */ /* 0x000fc800000006ff */
[----:B------:R2:W3:Y:S01]  /*76c0*/  SYNCS.PHASECHK.TRANS64.TRYWAIT P1, [UR5+0x30850], R0 ;  /* 0x03085000ff0075a7 */ /* 0x0004e20008020145 */
[----:B------:R-:W-:Y:S05]  /*76d0*/  @!P0 BRA `(.L_x_5489) ;  /* 0x0000000000048947 */ /* 0x000fea0003800000 */
[----:B------:R-:W-:Y:S01]  /*76e0*/  BPT.TRAP 0x1 ;  /* 0x000000040000795c */ /* 0x000fe20000300000 */
.L_x_5489:
[----:B---3--:R-:W-:Y:S05]  /*76f0*/  @P1 BRA `(.L_x_5490) ;  /* 0x0000000000081947 */ /* 0x008fea0003800000 */
[----:B------:R-:W3:Y:S02]  /*7700*/  SYNCS.PHASECHK.TRANS64.TRYWAIT P1, [UR5+0x30850], R0 ;  /* 0x03085000ff0075a7 */ /* 0x000ee40008020145 */
[----:B---3--:R-:W-:Y:S05]  /*7710*/  @!P1 BRA `(.L_x_5491) ;  /* 0x0000008400a89947 */ /* 0x008fea0003800000 */
.L_x_5490:
[----:B------:R-:W-:Y:S01]  /*7720*/  UIADD3 UR10, UR60, 0x400, URZ ;  /* 0x000004003c0a7890 */ /* 0x000fe2000fffe03f */
[----:B------:R-:W-:Y:S01]  /*7730*/  WARPGROUP.ARRIVE ;  /* 0x00000000000079c5 */ /* 0x000fe20000000000 */
[----:B------:R-:W-:Y:S01]  /*7740*/  UMOV UR11, 0x40000040 ;  /* 0x40000040000b7882 */ /* 0x000fe20000000000 */
[----:B------:R-:W-:Y:S01]  /*7750*/  UMOV UR15, 0x40000040 ;  /* 0x40000040000f7882 */ /* 0x000fe20000000000 */
        /* <DEDUP_REMOVED lines=33> */
.L_x_5492:
        /* <DEDUP_REMOVED lines=60> */
[----:B0-----:R-:W0:Y:S01]  /*7d30*/  LDC R8, c[0x0][0x988] ;  /* 0x00026200ff087b82 */ /* 0x001e220000000800 */
[----:B------:R-:W-:Y:S01]  /*7d40*/  UIADD3 UR39, UR39, 0x30840, URZ ;  /* 0x0003084027277890 */ /* 0x000fe2000fffe03f */
[----:B------:R-:W2:Y:S01]  /*7d50*/  MUFU.TANH R175, R175 ;  /* 0x000000af00af7308 */ /* 0x000ea20000002400 */
[----:B---3--:R-:W-:-:S05]  /*7d60*/  FMNMX.FTZ R0, R173, R0, !PT ;  /* 0x00000000ad007209 */ /* 0x008fca0007810000 */
[----:B------:R-:W3:Y:S02]  /*7d70*/  S2UR UR10, SR_CgaCtaId ;  /* 0x00000000000a79c3 */ /* 0x000ee40000008800 */
[----:B------:R-:W4:Y:S01]  /*7d80*/  MUFU.TANH R21, R21 ;  /* 0x0000001500157308 */ /* 0x000f220000002400 */
[----:B-1----:R-:W-:-:S07]  /*7d90*/  FMNMX.FTZ R2, R17, R2, !PT ;  /* 0x0000000211027209 */ /* 0x002fce0007810000 */
[----:B------:R-:W1:Y:S01]  /*7da0*/  MUFU.TANH R177, R177 ;  /* 0x000000b100b17308 */ /* 0x000e620000002400 */
[----:B--2---:R-:W-:-:S07]  /*7db0*/  FMNMX.FTZ R0, R175, R0, !PT ;  /* 0x00000000af007209 */ /* 0x004fce0007810000 */
[----:B------:R-:W2:Y:S01]  /*7dc0*/  MUFU.TANH R23, R23 ;  /* 0x0000001700177308 */ /* 0x000ea20000002400 */
[----:B----4-:R-:W-:Y:S01]  /*7dd0*/  FMNMX.FTZ R2, R21, R2, !PT ;  /* 0x0000000215027209 */ /* 0x010fe20007810000 */
[----:B---3--:R-:W-:-:S06]  /*7de0*/  UPRMT UR39, UR10, 0x654, UR39 ;  /* 0x000006540a277896 */ /* 0x008fcc0008000027 */
[----:B------:R-:W3:Y:S01]  /*7df0*/  MUFU.TANH R179, R179 ;  /* 0x000000b300b37308 */ /* 0x000ee20000002400 */
[----:B-1----:R-:W-:Y:S02]  /*7e00*/  FMNMX.FTZ R0, R177, R0, !PT ;  /* 0x00000000b1007209 */ /* 0x002fe40007810000 */
[----:B------:R-:W-:Y:S05]  /*7e10*/  SYNCS.ARRIVE.TRANS64.RED.A1T0 RZ, [UR39], RZ ;  /* 0x000000ffffff79a7 */ /* 0x000fea0008100427 */
[----:B------:R-:W1:Y:S01]  /*7e20*/  MUFU.TANH R121, R121 ;  /* 0x0000007900797308 */ /* 0x000e620000002400 */
[----:B--2---:R-:W-:-:S07]  /*7e30*/  FMNMX.FTZ R2, R23, R2, !PT ;  /* 0x0000000217027209 */ /* 0x004fce0007810000 */
[----:B------:R-:W2:Y:S01]  /*7e40*/  MUFU.TANH R181, R181 ;  /* 0x000000b500b57308 */ /* 0x000ea20000002400 */
[----:B---3--:R-:W-:-:S07]  /*7e50*/  FMNMX.FTZ R0, R179, R0, !PT ;  /* 0x00000000b3007209 */ /* 0x008fce0007810000 */
[----:B------:R-:W3:Y:S01]  /*7e60*/  MUFU.TANH R123, R123 ;  /* 0x0000007b007b7308 */ /* 0x000ee20000002400 */
[----:B-1----:R-:W-:-:S07]  /*7e70*/  FMNMX.FTZ R2, R121, R2, !PT ;  /* 0x0000000279027209 */ /* 0x002fce0007810000 */
        /* <DEDUP_REMOVED lines=65> */
[----:B-1----:R-:W-:-:S05]  /*8290*/  FMNMX.FTZ R0, R205, R0, !PT ;  /* 0x00000000cd007209 */ /* 0x002fca0007810000 */
[----:B------:R-:W1:Y:S01]  /*82a0*/  SHFL.BFLY PT, R9, R0, 0x2, 0x1f ;  /* 0x0c401f0000097f89 */ /* 0x000e6200000e0000 */
[----:B--2---:R-:W-:-:S04]  /*82b0*/  FMNMX.FTZ R2, R163, R2, !PT ;  /* 0x00000002a3027209 */ /* 0x004fc80007810000 */
[----:B---3--:R-:W-:-:S05]  /*82c0*/  FMNMX.FTZ R2, R165, R2, !PT ;  /* 0x00000002a5027209 */ /* 0x008fca0007810000 */
[----:B------:R-:W2:Y:S01]  /*82d0*/  SHFL.BFLY PT, R167, R2, 0x2, 0x1f ;  /* 0x0c401f0002a77f89 */ /* 0x000ea200000e0000 */
[----:B-1----:R-:W-:-:S05]  /*82e0*/  FMNMX.FTZ R16, R0, R9, !PT ;  /* 0x0000000900107209 */ /* 0x002fca0007810000 */
[----:B------:R-:W1:Y:S01]  /*82f0*/  SHFL.BFLY PT, R9, R16, 0x1, 0x1f ;  /* 0x0c201f0010097f89 */ /* 0x000e6200000e0000 */
[----:B--2---:R-:W-:-:S05]  /*8300*/  FMNMX.FTZ R167, R2, R167, !PT ;  /* 0x000000a702a77209 */ /* 0x004fca0007810000 */
[----:B------:R-:W2:Y:S01]  /*8310*/  SHFL.BFLY PT, R20, R167, 0x1, 0x1f ;  /* 0x0c201f00a7147f89 */ /* 0x000ea200000e0000 */
[----:B-1----:R-:W-:-:S05]  /*8320*/  FMNMX.FTZ R10, R16, R9, !PT ;  /* 0x00000009100a7209 */ /* 0x002fca0007810000 */
[----:B------:R-:W-:Y:S01]  /*8330*/  FADD.FTZ R11, -R10, R11 ;  /* 0x0000000b0a0b7221 */ /* 0x000fe20000010100 */
[----:B--2---:R-:W-:-:S03]  /*8340*/  FMNMX.FTZ R9, R167, R20, !PT ;  /* 0x00000014a7097209 */ /* 0x004fc60007810000 */
[-C--:B0-----:R-:W-:Y:S02]  /*8350*/  FMUL.FTZ R20, R11, R8.reuse ;  /* 0x000000080b147220 */ /* 0x081fe40000410000 */
[----:B------:R-:W-:Y:S01]  /*8360*/  FADD.FTZ R11, -R9, R12 ;  /* 0x0000000c090b7221 */ /* 0x000fe20000010100 */
[-C--:B------:R-:W-:Y:S01]  /*8370*/  FMUL.FTZ R12, R10, R8.reuse ;  /* 0x000000080a0c7220 */ /* 0x080fe20000410000 */
[----:B------:R0:W-:Y:S02]  /*8380*/  MUFU.EX2 R0, R20 ;  /* 0x0000001400007308 */ /* 0x0001e40000000800 */
        /* <DEDUP_REMOVED lines=26> */
[----:B------:R-:W-:Y:S03]  /*8530*/  MUFU.EX2 R2, R2 ;  /* 0x0000000200027308 */ /* 0x000fe60000000800 */
[-CC-:B------:R-:W-:Y:S01]  /*8540*/  FFMA.FTZ R189, R13, R8.reuse, -R12.reuse ;  /* 0x000000080dbd7223 */ /* 0x180fe2000001080c */
        /* <DEDUP_REMOVED lines=21> */
[----:B-1----:R-:W-:Y:S01]  /*86a0*/  FFMA.FTZ R17, R0, R6, R11 ;  /* 0x0000000600117223 */ /* 0x002fe2000001000b */
[-CC-:B------:R-:W-:Y:S01]  /*86b0*/  FFMA.FTZ R149, R149, R8.reuse, -R12.reuse ;  /* 0x0000000895957223 */ /* 0x180fe2000001080c */
[-CC-:B------:R-:W-:Y:S01]  /*86c0*/  FFMA.FTZ R159, R159, R8.reuse, -R12.reuse ;  /* 0x000000089f9f7223 */ /* 0x180fe2000001080c */
[-CC-:B------:R-:W-:Y:S01]  /*86d0*/  FFMA.FTZ R161, R161, R8.reuse, -R12.reuse ;  /* 0x00000008a1a17223 */ /* 0x180fe2000001080c */
[-CC-:B------:R-:W-:Y:S01]  /*86e0*/  FFMA.FTZ R163, R163, R8.reuse, -R12.reuse ;  /* 0x00000008a3a37223 */ /* 0x180fe2000001080c */
[----:B------:R-:W-:-:S02]  /*86f0*/  FFMA.FTZ R12, R165, R8, -R12 ;  /* 0x00000008a50c7223 */ /* 0x000fc4000001080c */
[----:B------:R-:W1:Y:S01]  /*8700*/  MUFU.EX2 R14, R14 ;  /* 0x0000000e000e7308 */ /* 0x000e620000000800 */
[----:B0-----:R-:W-:-:S07]  /*8710*/  FFMA.FTZ R3, R2, R3, R189 ;  /* 0x0000000302037223 */ /* 0x001fce00000100bd */
        /* <DEDUP_REMOVED lines=92> */
.L_x_5493:
[----:B------:R-:W0:Y:S01]  /*8ce0*/  S2UR UR11, SR_CgaCtaId ;  /* 0x00000000000b79c3 */ /* 0x000e220000008800 */
[----:B------:R-:W-:Y:S01]  /*8cf0*/  R2UR UR10, R18 ;  /* 0x00000000120a72ca */ /* 0x000fe200000e0000 */
[----:B------:R-:W-:Y:S01]  /*8d00*/  UIADD3 UR5, UR5, 0x30860, URZ ;  /* 0x0003086005057890 */ /* 0x000fe2000fffe03f */
[----:B------:R-:W-:Y:S01]  /*8d10*/  F2FP.F16.F32.PACK_AB R186, R171, R186 ;  /* 0x000000baabba723e */ /* 0x000fe200000000ff */
        /* <DEDUP_REMOVED lines=9> */
[----:B------:R-:W-:Y:S01]  /*8db0*/  F2FP.F16.F32.PACK_AB R178, R179, R178 ;  /* 0x000000b2b3b2723e */ /* 0x000fe200000000ff */
[----:B------:R-:W-:Y:S01]  /*8dc0*/  IMAD.U32 R13, RZ, RZ, UR7 ;  /* 0x00000007ff0d7e24 */ /* 0x000fe2000f8e00ff */
        /* <DEDUP_REMOVED lines=22> */
.L_x_5483:
        /* <DEDUP_REMOVED lines=99> */
.L_x_5495:
[----:B------:R-:W-:Y:S01]  /*9560*/  ULEA UR5, UR4, UR60, 0x3 ;  /* 0x0000003c04057291 */ /* 0x000fe2000f8e183f */
[----:B------:R-:W-:-:S05]  /*9570*/  IMAD.U32 R0, RZ, RZ, UR7 ;  /* 0x00000007ff007e24 */ /* 0x000fca000f8e00ff */
[----:B------:R-:W-:-:S04]  /*9580*/  SHF.L.U32 R0, R0, 0x1f, RZ ;  /* 0x0000001f00007819 */ /* 0x000fc800000006ff */
[----:B------:R0:W1:Y:S01]  /*9590*/  SYNCS.PHASECHK.TRANS64.TRYWAIT P1, [UR5+0x30850], R0 ;  /* 0x03085000ff0075a7 */ /* 0x0000620008020145 */
[----:B------:R-:W-:Y:S05]  /*95a0*/  @!P0 BRA `(.L_x_5496) ;  /* 0x0000000000048947 */ /* 0x000fea0003800000 */
[----:B------:R-:W-:Y:S01]  /*95b0*/  BPT.TRAP 0x1 ;  /* 0x000000040000795c */ /* 0x000fe20000300000 */
.L_x_5496:
[----:B-1----:R-:W-:Y:S05]  /*95c0*/  @P1 BRA `(.L_x_5497) ;  /* 0x0000000000081947 */ /* 0x002fea0003800000 */
[----:B------:R-:W1:Y:S02]  /*95d0*/  SYNCS.PHASECHK.TRANS64.TRYWAIT P1, [UR5+0x30850], R0 ;  /* 0x03085000ff0075a7 */ /* 0x000e640008020145 */
[----:B-1----:R-:W-:Y:S05]  /*95e0*/  @!P1 BRA `(.L_x_5498) ;  /* 0x00000068000c9947 */ /* 0x002fea0003800000 */
.L_x_5497:
        /* <DEDUP_REMOVED lines=14> */
[----:B------:R-:W-:Y:S01]  /*96d0*/  MOV R6, RZ ;  /* 0x000000ff00067202 */ /* 0x000fe20000000f00 */
        /* <DEDUP_REMOVED lines=47> */
.L_x_5499:
        /* <DEDUP_REMOVED lines=101> */
.L_x_5463:
        /* <DEDUP_REMOVED lines=10> */
[----:B------:R-:W4:Y:S01]  /*a0c0*/  S2UR UR11, SR_CTAID.Y ;  /* 0x00000000000b79c3 */ /* 0x000f220000002600 */
[----:B------:R-:W-:Y:S02]  /*a0d0*/  UIMAD.WIDE.U32 UR4, UR13, UR8, URZ ;  /* 0x000000080d0472a5 */ /* 0x000fe4000f8e003f */
[----:B------:R-:W-:-:S04]  /*a0e0*/  UIMAD UR6, UR7, UR8, URZ ;  /* 0x00000008070672a4 */ /* 0x000fc8000f8e023f */
[----:B------:R-:W-:Y:S01]  /*a0f0*/  UIMAD UR6, UR13, UR9, UR6 ;  /* 0x000000090d0672a4 */ /* 0x000fe2000f8e0206 */
[----:B------:R-:W-:Y:S01]  /*a100*/  BAR.SYNC.DEFER_BLOCKING 0x1, 0x100 ;  /* 0x0044000000007b1d */ /* 0x000fe20000010000 */
[----:B-1----:R-:W-:Y:S02]  /*a110*/  ISETP.NE.AND P0, PT, R17, 0x1, PT ;  /* 0x000000011100780c */ /* 0x002fe40003f05270 */
[----:B------:R-:W-:-:S05]  /*a120*/  UIADD3 UR6, UR5, UR6, URZ ;  /* 0x0000000605067290 */ /* 0x000fca000fffe03f */
[----:B------:R-:W4:Y:S01]  /*a130*/  LDC R21, c[0x0][0xc50] ;  /* 0x00031400ff157b82 */ /* 0x000f220000000800 */
[----:B0-----:R-:W-:Y:S01]  /*a140*/  IADD3 R4, R3, -0x80, RZ ;  /* 0xffffff8003047810 */ /* 0x001fe20007ffe0ff */
[----:B---3--:R-:W-:Y:S01]  /*a150*/  USHF.R.S32.HI UR10, URZ, 0x1f, UR12 ;  /* 0x0000001f3f0a7899 */ /* 0x008fe2000801140c */
[----:B------:R-:W-:Y:S02]  /*a160*/  ULDC.64 UR8, c[0x0][0xb38] ;  /* 0x0002ce0000087ab9 */ /* 0x000fe40000000a00 */
[----:B------:R-:W-:Y:S01]  /*a170*/  SHF.R.S32.HI R3, RZ, 0x1f, R4 ;  /* 0x0000001fff037819 */ /* 0x000fe20000011404 */
[----:B------:R-:W-:Y:S02]  /*a180*/  UIMAD UR7, UR7, UR8, URZ ;  /* 0x00000008070772a4 */ /* 0x000fe4000f8e023f */
[----:B------:R-:W0:Y:S01]  /*a190*/  LDC.64 R14, c[0x0][0xb40] ;  /* 0x0002d000ff0e7b82 */ /* 0x000e220000000a00 */
[CC--:B------:R-:W-:Y:S02]  /*a1a0*/  LEA.HI R5, R3.reuse, R4.reuse, RZ, 0x7 ;  /* 0x0000000403057211 */ /* 0x0c0fe400078f38ff */
[----:B------:R-:W-:-:S02]  /*a1b0*/  LEA.HI R10, R3, R4, RZ, 0x2 ;  /* 0x00000004030a7211 */ /* 0x000fc400078f10ff */
[C---:B------:R-:W-:Y:S02]  /*a1c0*/  LOP3.LUT R7, R5.reuse, 0xffffff80, RZ, 0xc0, !PT ;  /* 0xffffff8005077812 */ /* 0x040fe400078ec0ff */
[----:B------:R-:W-:Y:S01]  /*a1d0*/  SHF.R.S32.HI R6, RZ, 0x7, R5 ;  /* 0x00000007ff067819 */ /* 0x000fe20000011405 */
[----:B------:R-:W1:Y:S02]  /*a1e0*/  @P0 LDC R13, c[0x0][0xbf0] ;  /* 0x0002fc00ff0d0b82 */ /* 0x000e640000000800 */
[----:B------:R-:W-:Y:S01]  /*a1f0*/  IMAD.IADD R20, R4, 0x1, -R7 ;  /* 0x0000000104147824 */ /* 0x000fe200078e0a07 */
[----:B------:R-:W-:Y:S02]  /*a200*/  LEA.HI R3, R5, R6, RZ, 0x1 ;  /* 0x0000000605037211 */ /* 0x000fe400078f08ff */
[----:B------:R-:W-:Y:S02]  /*a210*/  LOP3.LUT R5, R10, 0xfffffffc, RZ, 0xc0, !PT ;  /* 0xfffffffc0a057812 */ /* 0x000fe400078ec0ff */
[----:B------:R-:W-:Y:S01]  /*a220*/  SHF.R.S32.HI R7, RZ, 0x1f, R20 ;  /* 0x0000001fff077819 */ /* 0x000fe20000011414 */
[----:B------:R-:W3:Y:S01]  /*a230*/  LDC.64 R10, c[0x0][0xbd8] ;  /* 0x0002f600ff0a7b82 */ /* 0x000ee20000000a00 */
[----:B------:R-:W-:Y:S01]  /*a240*/  LOP3.LUT R3, R3, 0x3fffffe, RZ, 0xc0, !PT ;  /* 0x03fffffe03037812 */ /* 0x000fe200078ec0ff */
[----:B------:R-:W-:Y:S01]  /*a250*/  IMAD.IADD R5, R4, 0x1, -R5 ;  /* 0x0000000104057824 */ /* 0x000fe200078e0a05 */
[----:B------:R-:W-:Y:S01]  /*a260*/  LEA.HI R22, R7, R20, RZ, 0x2 ;  /* 0x0000001407167211 */ /* 0x000fe200078f10ff */
[----:B----4-:R-:W-:Y:S01]  /*a270*/  IMAD R21, R21, R16, UR11 ;  /* 0x0000000b15157e24 */ /* 0x010fe2000f8e0210 */
[----:B------:R-:W-:-:S02]  /*a280*/  IADD3 R3, R6, -R3, RZ ;  /* 0x8000000306037210 */ /* 0x000fc40007ffe0ff */
[--C-:B------:R-:W-:Y:S01]  /*a290*/  SHF.R.S32.HI R8, RZ, 0x2, R22.reuse ;  /* 0x00000002ff087819 */ /* 0x100fe20000011416 */
[----:B------:R-:W4:Y:S01]  /*a2a0*/  @P0 LDC R23, c[0x0][0xbec] ;  /* 0x0002fb00ff170b82 */ /* 0x000f220000000800 */
[----:B------:R-:W-:Y:S02]  /*a2b0*/  SHF.R.S32.HI R9, RZ, 0x1f, R22 ;  /* 0x0000001fff097819 */ /* 0x000fe40000011416 */
[----:B------:R-:W-:Y:S02]  /*a2c0*/  LEA.HI R6, R5, R5, RZ, 0x1 ;  /* 0x0000000505067211 */ /* 0x000fe400078f08ff */
[----:B------:R-:W-:Y:S02]  /*a2d0*/  LEA.HI R9, R9, R8, RZ, 0x3 ;  /* 0x0000000809097211 */ /* 0x000fe400078f18ff */
[----:B------:R-:W-:Y:S01]  /*a2e0*/  LEA.HI R7, R7, R20, RZ, 0x5 ;  /* 0x0000001407077211 */ /* 0x000fe200078f28ff */
[----:B------:R-:W5:Y:S01]  /*a2f0*/  @P0 LDC R120, c[0x0][0xbf0] ;  /* 0x0002fc00ff780b82 */ /* 0x000f620000000800 */
[----:B------:R-:W-:-:S02]  /*a300*/  LOP3.LUT R9, R9, 0xfffffff8, RZ, 0xc0, !PT ;  /* 0xfffffff809097812 */ /* 0x000fc400078ec0ff */
[----:B------:R-:W-:Y:S02]  /*a310*/  LOP3.LUT R6, R6, 0x1ffffffe, RZ, 0xc0, !PT ;  /* 0x1ffffffe06067812 */ /* 0x000fe400078ec0ff */
[----:B------:R-:W-:Y:S01]  /*a320*/  SHF.R.S32.HI R7, RZ, 0x5, R7 ;  /* 0x00000005ff077819 */ /* 0x000fe20000011407 */
[----:B------:R-:W-:Y:S02]  /*a330*/  IMAD.IADD R4, R8, 0x1, -R9 ;  /* 0x0000000108047824 */ /* 0x000fe400078e0a09 */
[----:B------:R-:W1:Y:S01]  /*a340*/  @P0 LDC R9, c[0x0][0xbec] ;  /* 0x0002fb00ff090b82 */ /* 0x000e620000000800 */
[----:B------:R-:W-:Y:S02]  /*a350*/  IMAD.IADD R12, R5, 0x1, -R6 ;  /* 0x00000001050c7824 */ /* 0x000fe400078e0a06 */
[----:B------:R-:W-:Y:S01]  /*a360*/  LEA R6, R7, R4, 0x4 ;  /* 0x0000000407067211 */ /* 0x000fe200078e20ff */
[----:B------:R-:W-:Y:S01]  /*a370*/  IMAD.U32 R5, RZ, RZ, UR5 ;  /* 0x00000005ff057e24 */ /* 0x000fe2000f8e00ff */
[----:B------:R-:W-:Y:S01]  /*a380*/  MOV R5, UR6 ;  /* 0x0000000600057c02 */ /* 0x000fe20008000f00 */
[----:B---3--:R-:W-:Y:S01]  /*a390*/  IMAD R8, R10, UR10, RZ ;  /* 0x0000000a0a087c24 */ /* 0x008fe2000f8e02ff */
[----:B------:R-:W-:Y:S01]  /*a3a0*/  UIMAD UR6, UR13, UR9, UR7 ;  /* 0x000000090d0672a4 */ /* 0x000fe2000f8e0207 */
[----:B------:R-:W-:-:S02]  /*a3b0*/  IMAD R3, R3, 0x40, R6 ;  /* 0x0000004003037824 */ /* 0x000fc400078e0206 */
[----:B------:R-:W-:Y:S01]  /*a3c0*/  IMAD.U32 R4, RZ, RZ, UR4 ;  /* 0x00000004ff047e24 */ /* 0x000fe2000f8e00ff */
[----:B------:R-:W-:Y:S01]  /*a3d0*/  UIMAD.WIDE.U32 UR4, UR13, UR8, URZ ;  /* 0x000000080d0472a5 */ /* 0x000fe2000f8e003f */
[----:B------:R-:W-:Y:S02]  /*a3e0*/  IMAD R6, R12, 0x8, R3 ;  /* 0x000000080c067824 */ /* 0x000fe400078e0203 */
[----:B------:R-:W-:Y:S01]  /*a3f0*/  IMAD R11, R11, UR12, R8 ;  /* 0x0000000c0b0b7c24 */ /* 0x000fe2000f8e0208 */
[----:B------:R-:W-:Y:S01]  /*a400*/  UIADD3 UR6, UR5, UR6, URZ ;  /* 0x0000000605067290 */ /* 0x000fe2000fffe03f */
[----:B------:R-:W-:Y:S01]  /*a410*/  IMAD.WIDE.U32 R4, R10, UR12, R4 ;  /* 0x0000000c0a047c25 */ /* 0x000fe2000f8e0004 */
[----:B--2---:R-:W-:Y:S01]  /*a420*/  LEA R8, R18, R6, 0x7 ;  /* 0x0000000612087211 */ /* 0x004fe200078e38ff */
[----:B------:R-:W-:Y:S02]  /*a430*/  ULDC.64 UR8, c[0x0][0xb28] ;  /* 0x0002ca0000087ab9 */ /* 0x000fe40000000a00 */
[----:B------:R-:W-:Y:S01]  /*a440*/  IMAD.U32 R7, RZ, RZ, UR5 ;  /* 0x00000005ff077e24 */ /* 0x000fe2000f8e00ff */
[----:B------:R-:W-:Y:S01]  /*a450*/  MOV R7, UR6 ;  /* 0x0000000600077c02 */ /* 0x000fe20008000f00 */
[----:B0-----:R-:W-:Y:S01]  /*a460*/  IMAD R12, R14, UR10, RZ ;  /* 0x0000000a0e0c7c24 */ /* 0x001fe2000f8e02ff */
[----:B------:R-:W-:Y:S01]  /*a470*/  IADD3 R5, R5, R11, RZ ;  /* 0x0000000b05057210 */ /* 0x000fe20007ffe0ff */
[----:B-1----:R-:W-:Y:S01]  /*a480*/  @P0 IMAD.HI.U32 R10, R8, R9, RZ ;  /* 0x00000009080a0227 */ /* 0x002fe200078e00ff */
[----:B------:R-:W-:-:S03]  /*a490*/  ULDC.64 UR6, c[0x0][0xb48] ;  /* 0x0002d20000067ab9 */ /* 0x000fc60000000a00 */
[----:B------:R-:W-:Y:S01]  /*a4a0*/  IMAD.U32 R6, RZ, RZ, UR4 ;  /* 0x00000004ff067e24 */ /* 0x000fe2000f8e00ff */
[----:B------:R-:W-:Y:S01]  /*a4b0*/  ULDC.64 UR4, c[0x0][0xbe0] ;  /* 0x0002f80000047ab9 */ /* 0x000fe20000000a00 */
[----:B------:R-:W-:Y:S01]  /*a4c0*/  IMAD.MOV.U32 R9, RZ, RZ, R8 ;  /* 0x000000ffff097224 */ /* 0x000fe200078e0008 */
[----:B------:R-:W-:Y:S01]  /*a4d0*/  @P0 SHF.R.U32.HI R9, RZ, R13, R10 ;  /* 0x0000000dff090219 */ /* 0x000fe2000001160a */
[----:B------:R-:W-:Y:S01]  /*a4e0*/  IMAD R13, R15, UR12, R12 ;  /* 0x0000000c0f0d7c24 */ /* 0x000fe2000f8e020c */
[----:B------:R-:W-:Y:S01]  /*a4f0*/  SHF.R.S32.HI R12, RZ, 0x1f, R21 ;  /* 0x0000001fff0c7819 */ /* 0x000fe20000011415 */
[----:B------:R-:W-:-:S04]  /*a500*/  IMAD.WIDE.U32 R6, R14, UR12, R6 ;  /* 0x0000000c0e067c25 */ /* 0x000fc8000f8e0006 */
[----:B----4-:R-:W-:-:S04]  /*a510*/  @P0 IMAD.HI.U32 R23, R8, R23, RZ ;  /* 0x0000001708170227 */ /* 0x010fc800078e00ff */
[----:B------:R-:W-:Y:S02]  /*a520*/  IMAD.IADD R7, R7, 0x1, R13 ;  /* 0x0000000107077824 */ /* 0x000fe400078e020d */
[----:B------:R-:W-:Y:S02]  /*a530*/  IMAD R13, R12, UR6, RZ ;  /* 0x000000060c0d7c24 */ /* 0x000fe4000f8e02ff */
[----:B------:R-:W-:-:S04]  /*a540*/  IMAD.WIDE.U32 R4, R21, UR4, R4 ;  /* 0x0000000415047c25 */ /* 0x000fc8000f8e0004 */
[----:B------:R-:W-:Y:S01]  /*a550*/  IMAD.MOV.U32 R11, RZ, RZ, R8 ;  /* 0x000000ffff0b7224 */ /* 0x000fe200078e0008 */
[----:B-----5:R-:W-:Y:S01]  /*a560*/  @P0 SHF.R.U32.HI R11, RZ, R120, R23 ;  /* 0x00000078ff0b0219 */ /* 0x020fe20000011617 */
[----:B------:R-:W-:Y:S01]  /*a570*/  IMAD R15, R21, UR7, R13 ;  /* 0x00000007150f7c24 */ /* 0x000fe2000f8e020d */
[----:B------:R-:W-:Y:S01]  /*a580*/  SHF.R.S32.HI R13, RZ, 0x1f, R9 ;  /* 0x0000001fff0d7819 */ /* 0x000fe20000011409 */
[----:B------:R-:W-:Y:S01]  /*a590*/  IMAD R10, R12, UR4, RZ ;  /* 0x000000040c0a7c24 */ /* 0x000fe2000f8e02ff */
[----:B------:R-:W-:Y:S01]  /*a5a0*/  IADD3 R4, P0, R9, R4, RZ ;  /* 0x0000000409047210 */ /* 0x000fe20007f1e0ff */
[----:B------:R-:W-:Y:S01]  /*a5b0*/  IMAD.WIDE.U32 R6, R21, UR6, R6 ;  /* 0x0000000615067c25 */ /* 0x000fe2000f8e0006 */
[----:B------:R-:W-:Y:S01]  /*a5c0*/  IADD3 R9, -R9, RZ, RZ ;  /* 0x000000ff09097210 */ /* 0x000fe20007ffe1ff */
[----:B------:R-:W-:Y:S02]  /*a5d0*/  ULDC.64 UR6, c[0x0][0xbc8] ;  /* 0x0002f20000067ab9 */ /* 0x000fe40000000a00 */
[----:B------:R-:W-:Y:S01]  /*a5e0*/  IMAD R12, R21, UR5, R10 ;  /* 0x00000005150c7c24 */ /* 0x000fe2000f8e020a */
[--C-:B------:R-:W-:Y:S01]  /*a5f0*/  SHF.R.S32.HI R10, RZ, 0x1f, R11.reuse ;  /* 0x0000001fff0a7819 */ /* 0x100fe2000001140b */
[----:B------:R-:W-:Y:S01]  /*a600*/  IMAD.MOV R14, RZ, RZ, -R11 ;  /* 0x000000ffff0e7224 */ /* 0x000fe200078e0a0b */
[----:B------:R-:W-:Y:S01]  /*a610*/  ULDC.64 UR4, c[0x0][0xb30] ;  /* 0x0002cc0000047ab9 */ /* 0x000fe20000000a00 */
[----:B------:R-:W-:Y:S01]  /*a620*/  IMAD R9, R17, R9, R8 ;  /* 0x0000000911097224 */ /* 0x000fe200078e0208 */
[----:B------:R-:W-:Y:S01]  /*a630*/  IADD3.X R5, R13, R5, R12, P0, !PT ;  /* 0x000000050d057210 */ /* 0x000fe200007fe40c */
[----:B------:R-:W-:-:S02]  /*a640*/  IMAD.IADD R7, R7, 0x1, R15 ;  /* 0x0000000107077824 */ /* 0x000fc400078e020f */
[----:B------:R-:W-:Y:S02]  /*a650*/  IMAD R10, R10, UR4, RZ ;  /* 0x000000040a0a7c24 */ /* 0x000fe4000f8e02ff */
[----:B------:R-:W-:Y:S01]  /*a660*/  IMAD R13, R17, R14, R8 ;  /* 0x0000000e110d7224 */ /* 0x000fe200078e0208 */
[----:B------:R-:W-:Y:S01]  /*a670*/  SHF.R.S32.HI R8, RZ, 0x1f, R9 ;  /* 0x0000001fff087819 */ /* 0x000fe20000011409 */
[C---:B------:R-:W-:Y:S01]  /*a680*/  IMAD R15, R11.reuse, UR5, R10 ;  /* 0x000000050b0f7c24 */ /* 0x040fe2000f8e020a */
[----:B------:R-:W0:Y:S01]  /*a690*/  S2UR UR5, SR_CgaCtaId ;  /* 0x00000000000579c3 */ /* 0x000e220000008800 */
[----:B------:R-:W-:Y:S01]  /*a6a0*/  IMAD.WIDE.U32 R6, R11, UR4, R6 ;  /* 0x000000040b067c25 */ /* 0x000fe2000f8e0006 */
[----:B------:R-:W-:Y:S01]  /*a6b0*/  SHF.R.S32.HI R10, RZ, 0x1f, R13 ;  /* 0x0000001fff0a7819 */ /* 0x000fe2000001140d */
[----:B------:R-:W-:Y:S01]  /*a6c0*/  UMOV UR4, 0x400 ;  /* 0x0000040000047882 */ /* 0x000fe20000000000 */
[----:B------:R-:W-:Y:S01]  /*a6d0*/  LEA R14, R18, R3, 0x7 ;  /* 0x00000003120e7211 */ /* 0x000fe200078e38ff */
[----:B------:R-:W-:Y:S01]  /*a6e0*/  IMAD R8, R8, UR6, RZ ;  /* 0x0000000608087c24 */ /* 0x000fe2000f8e02ff */
[----:B------:R-:W-:Y:S01]  /*a6f0*/  IADD3 R7, R7, R15, RZ ;  /* 0x0000000f07077210 */ /* 0x000fe20007ffe0ff */
[----:B------:R-:W-:Y:S01]  /*a700*/  IMAD R10, R10, UR8, RZ ;  /* 0x000000080a0a7c24 */ /* 0x000fe2000f8e02ff */
[----:B------:R-:W-:Y:S01]  /*a710*/  LOP3.LUT R3, R22, 0x7ffffffc, RZ, 0xc0, !PT ;  /* 0x7ffffffc16037812 */ /* 0x000fe200078ec0ff */
[----:B------:R-:W-:-:S02]  /*a720*/  IMAD R11, R9, UR7, R8 ;  /* 0x00000007090b7c24 */ /* 0x000fc4000f8e0208 */
        /* <DEDUP_REMOVED lines=26> */
[----:B------:R2:W3:Y:S04]  /*a8d0*/  SHFL.IDX PT, R4, R6, RZ, 0x1c1f ;  /* 0x001c1fff06047589 */ /* 0x0004e800000e0000 */
[----:B------:R2:W4:Y:S01]  /*a8e0*/  SHFL.IDX PT, R5, R9, RZ, 0x1c1f ;  /* 0x001c1fff09057589 */ /* 0x00052200000e0000 */
[----:B------:R-:W-:Y:S01]  /*a8f0*/  SHF.L.U32 R3, R3, 0x1, RZ ;  /* 0x0000000103037819 */ /* 0x000fe200000006ff */
        /* <DEDUP_REMOVED lines=14> */
[----:B------:R-:W-:Y:S01]  /*a9e0*/  VIADD R22, R3, 0x50 ;  /* 0x0000005003167836 */ /* 0x000fe20000000000 */
[----:B------:R-:W-:-:S02]  /*a9f0*/  ISETP.GE.AND P6, PT, R17, UR4, PT ;  /* 0x0000000411007c0c */ /* 0x000fc4000bfc6270 */
[----:B------:R-:W-:Y:S02]  /*aa00*/  ISETP.GE.AND P5, PT, R16, UR4, PT ;  /* 0x0000000410007c0c */ /* 0x000fe4000bfa6270 */
[C---:B------:R-:W-:Y:S01]  /*aa10*/  IADD3 R21, R3.reuse, 0x48, RZ ;  /* 0x0000004803157810 */ /* 0x040fe20007ffe0ff */
[C---:B---34-:R-:W-:Y:S01]  /*aa20*/  @!P0 IMAD.WIDE R10, R3.reuse, 0x4, R4 ;  /* 0x00000004030a8825 */ /* 0x058fe200078e0204 */
[----:B------:R-:W-:Y:S02]  /*aa30*/  ISETP.GE.AND P3, PT, R18, UR4, PT ;  /* 0x0000000412007c0c */ /* 0x000fe4000bf66270 */
[----:B------:R-:W-:Y:S02]  /*aa40*/  @!P1 LEA.HI R0, R0, R0, RZ, 0x1 ;  /* 0x0000000000009211 */ /* 0x000fe400078f08ff */
[----:B------:R-:W-:Y:S01]  /*aa50*/  @!P2 LEA.HI R2, R2, R2, RZ, 0x1 ;  /* 0x000000020202a211 */ /* 0x000fe200078f08ff */
[----:B------:R0:W-:Y:S01]  /*aa60*/  @!P0 ST.E.64 desc[UR36][R10.64], R24 ;  /* 0x000000180a008985 */ /* 0x0001e2000c101b24 */
[----:B------:R-:W-:Y:S01]  /*aa70*/  @!P1 LOP3.LUT R13, R0, 0xfffffffe, RZ, 0xc0, !PT ;  /* 0xfffffffe000d9812 */ /* 0x000fe200078ec0ff */
[----:B------:R-:W-:Y:S01]  /*aa80*/  VIADD R0, R3, 0x28 ;  /* 0x0000002803007836 */ /* 0x000fe20000000000 */
[----:B------:R-:W-:-:S02]  /*aa90*/  @!P2 LOP3.LUT R15, R2, 0xfffffffe, RZ, 0xc0, !PT ;  /* 0xfffffffe020fa812 */ /* 0x000fc400078ec0ff */
[----:B------:R-:W-:Y:S01]  /*aaa0*/  IADD3 R2, R3, 0x30, RZ ;  /* 0x0000003003027810 */ /* 0x000fe20007ffe0ff */
[--C-:B------:R-:W-:Y:S01]  /*aab0*/  @!P1 IMAD.WIDE R12, R13, 0x4, R4.reuse ;  /* 0x000000040d0c9825 */ /* 0x100fe200078e0204 */
[----:B------:R-:W-:Y:S02]  /*aac0*/  ISETP.GE.AND P0, PT, R0, UR4, PT ;  /* 0x0000000400007c0c */ /* 0x000fe4000bf06270 */
        /* <DEDUP_REMOVED lines=8> */
[----:B------:R-:W-:-:S02]  /*ab50*/  @!P6 LEA.HI R17, R17, R17, RZ, 0x1 ;  /* 0x000000111111e211 */ /* 0x000fc400078f08ff */
[----:B------:R-:W-:Y:S02]  /*ab60*/  @!P5 LOP3.LUT R11, R16, 0xfffffffe, RZ, 0xc0, !PT ;  /* 0xfffffffe100bd812 */ /* 0x000fe400078ec0ff */
[----:B------:R-:W-:Y:S02]  /*ab70*/  @!P0 LEA.HI R0, R0, R0, RZ, 0x1 ;  /* 0x0000000000008211 */ /* 0x000fe400078f08ff */
[----:B------:R-:W-:Y:S01]  /*ab80*/  @!P4 LEA.HI R2, R2, R2, RZ, 0x1 ;  /* 0x000000020202c211 */ /* 0x000fe200078f08ff */
[--C-:B------:R-:W-:Y:S01]  /*ab90*/  @!P5 IMAD.WIDE R10, R11, 0x4, R4.reuse ;  /* 0x000000040b0ad825 */ /* 0x100fe200078e0204 */
[----:B-1----:R-:W-:Y:S02]  /*aba0*/  @!P6 LOP3.LUT R13, R17, 0xfffffffe, RZ, 0xc0, !PT ;  /* 0xfffffffe110de812 */ /* 0x002fe400078ec0ff */
[----:B------:R-:W-:Y:S02]  /*abb0*/  @!P3 LEA.HI R18, R18, R18, RZ, 0x1 ;  /* 0x000000121212b211 */ /* 0x000fe400078f08ff */
[----:B------:R-:W-:Y:S01]  /*abc0*/  @!P2 LEA.HI R20, R20, R20, RZ, 0x1 ;  /* 0x000000141414a211 */ /* 0x000fe200078f08ff */
[----:B------:R-:W-:Y:S01]  /*abd0*/  @!P6 IMAD.WIDE R12, R13, 0x4, R4 ;  /* 0x000000040d0ce825 */ /* 0x000fe200078e0204 */
[----:B--2---:R-:W-:Y:S01]  /*abe0*/  @!P1 LEA.HI R14, R21, R21, RZ, 0x1 ;  /* 0x00000015150e9211 */ /* 0x004fe200078f08ff */
[----:B------:R0:W-:Y:S01]  /*abf0*/  @!P5 ST.E.64 desc[UR36][R10.64], R36 ;  /* 0x000000240a00d985 */ /* 0x0001e2000c101b24 */
[----:B------:R-:W-:-:S02]  /*ac00*/  @!P0 LOP3.LUT R15, R0, 0xfffffffe, RZ, 0xc0, !PT ;  /* 0xfffffffe000f8812 */ /* 0x000fc400078ec0ff */
[----:B------:R-:W-:Y:S01]  /*ac10*/  @!P4 LOP3.LUT R17, R2, 0xfffffffe, RZ, 0xc0, !PT ;  /* 0xfffffffe0211c812 */ /* 0x000fe200078ec0ff */
[----:B------:R1:W-:Y:S01]  /*ac20*/  @!P6 ST.E.64 desc[UR36][R12.64], R40 ;  /* 0x000000280c00e985 */ /* 0x0003e2000c101b24 */
[----:B------:R-:W-:Y:S01]  /*ac30*/  @!P3 LOP3.LUT R21, R18, 0xfffffffe, RZ, 0xc0, !PT ;  /* 0xfffffffe1215b812 */ /* 0x000fe200078ec0ff */
[C---:B------:R-:W-:Y:S01]  /*ac40*/  VIADD R2, R3.reuse, 0x68 ;  /* 0x0000006803027836 */ /* 0x040fe20000000000 */
[----:B------:R-:W-:Y:S01]  /*ac50*/  @!P2 LOP3.LUT R23, R20, 0xfffffffe, RZ, 0xc0, !PT ;  /* 0xfffffffe1417a812 */ /* 0x000fe200078ec0ff */
[C---:B------:R-:W-:Y:S01]  /*ac60*/  VIADD R18, R3.reuse, 0x70 ;  /* 0x0000007003127836 */ /* 0x040fe20000000000 */
[----:B------:R-:W-:Y:S02]  /*ac70*/  @!P1 LOP3.LUT R25, R14, 0xfffffffe, RZ, 0xc0, !PT ;  /* 0xfffffffe0e199812 */ /* 0x000fe400078ec0ff */
[----:B------:R-:W-:Y:S02]  /*ac80*/  ISETP.GE.AND P5, PT, R22, UR4, PT ;  /* 0x0000000416007c0c */ /* 0x000fe4000bfa6270 */
[----:B------:R-:W-:Y:S01]  /*ac90*/  IADD3 R0, R3, 0x60, RZ ;  /* 0x0000006003007810 */ /* 0x000fe20007ffe0ff */
[----:B0-----:R-:W-:Y:S01]  /*aca0*/  @!P0 IMAD.WIDE R10, R15, 0x4, R4 ;  /* 0x000000040f0a8825 */ /* 0x001fe200078e0204 */
[----:B------:R-:W-:-:S03]  /*acb0*/  ISETP.GE.AND P6, PT, R24, UR4, PT ;  /* 0x0000000418007c0c */ /* 0x000fc6000bfc6270 */
[--C-:B-1----:R-:W-:Y:S01]  /*acc0*/  @!P4 IMAD.WIDE R12, R17, 0x4, R4.reuse ;  /* 0x00000004110cc825 */ /* 0x102fe200078e0204 */
[----:B------:R0:W-:Y:S01]  /*acd0*/  @!P0 ST.E.64 desc[UR36][R10.64], R44 ;  /* 0x0000002c0a008985 */ /* 0x0001e2000c101b24 */
[----:B------:R-:W-:Y:S02]  /*ace0*/  ISETP.GE.AND P0, PT, R0, UR4, PT ;  /* 0x0000000400007c0c */ /* 0x000fe4000bf06270 */
[--C-:B------:R-:W-:Y:S01]  /*acf0*/  @!P3 IMAD.WIDE R14, R21, 0x4, R4.reuse ;  /* 0x00000004150eb825 */ /* 0x100fe200078e0204 */
[----:B------:R1:W-:Y:S01]  /*ad00*/  @!P4 ST.E.64 desc[UR36][R12.64], R48 ;  /* 0x000000300c00c985 */ /* 0x0003e2000c101b24 */
[----:B------:R-:W-:Y:S02]  /*ad10*/  @!P5 LEA.HI R22, R22, R22, RZ, 0x1 ;  /* 0x000000161616d211 */ /* 0x000fe400078f08ff */
        /* <DEDUP_REMOVED lines=12> */
[----:B0-----:R-:W-:Y:S01]  /*ade0*/  @!P5 LOP3.LUT R11, R22, 0xfffffffe, RZ, 0xc0, !PT ;  /* 0xfffffffe160bd812 */ /* 0x001fe200078ec0ff */
[----:B------:R-:W-:Y:S01]  /*adf0*/  VIADD R22, R3, 0xa0 ;  /* 0x000000a003167836 */ /* 0x000fe20000000000 */
[----:B------:R-:W-:Y:S02]  /*ae00*/  @!P0 LEA.HI R0, R0, R0, RZ, 0x1 ;  /* 0x0000000000008211 */ /* 0x000fe400078f08ff */
[----:B-1----:R-:W-:Y:S01]  /*ae10*/  @!P6 LOP3.LUT R13, R24, 0xfffffffe, RZ, 0xc0, !PT ;  /* 0xfffffffe180de812 */ /* 0x002fe200078ec0ff */
[--C-:B------:R-:W-:Y:S01]  /*ae20*/  @!P5 IMAD.WIDE R10, R11, 0x4, R4.reuse ;  /* 0x000000040b0ad825 */ /* 0x100fe200078e0204 */
        /* <DEDUP_REMOVED lines=15> */
[----:B------:R-:W-:-:S02]  /*af20*/  @!P4 LOP3.LUT R25, R25, 0xfffffffe, RZ, 0xc0, !PT ;  /* 0xfffffffe1919c812 */ /* 0x000fc400078ec0ff */
[----:B------:R-:W-:Y:S01]  /*af30*/  IADD3 R2, R3, 0x90, RZ ;  /* 0x0000009003027810 */ /* 0x000fe20007ffe0ff */
[----:B0-----:R-:W-:Y:S01]  /*af40*/  @!P1 IMAD.WIDE R10, R17, 0x4, R4 ;  /* 0x00000004110a9825 */ /* 0x001fe200078e0204 */
[----:B------:R-:W-:-:S03]  /*af50*/  ISETP.GE.AND P0, PT, R0, UR4, PT ;  /* 0x0000000400007c0c */ /* 0x000fc6000bf06270 */
[--C-:B-1----:R-:W-:Y:S01]  /*af60*/  @!P2 IMAD.WIDE R12, R21, 0x4, R4.reuse ;  /* 0x00000004150ca825 */ /* 0x102fe200078e0204 */
[----:B------:R0:W-:Y:S01]  /*af70*/  @!P1 ST.E.64 desc[UR36][R10.64], R76 ;  /* 0x0000004c0a009985 */ /* 0x0001e2000c101b24 */
[----:B------:R-:W-:Y:S02]  /*af80*/  ISETP.GE.AND P1, PT, R2, UR4, PT ;  /* 0x0000000402007c0c */ /* 0x000fe4000bf26270 */
[--C-:B------:R-:W-:Y:S01]  /*af90*/  @!P3 IMAD.WIDE R16, R23, 0x4, R4.reuse ;  /* 0x000000041710b825 */ /* 0x100fe200078e0204 */
[----:B--2---:R-:W-:Y:S01]  /*afa0*/  IADD3 R14, R3, 0xa8, RZ ;  /* 0x000000a8030e7810 */ /* 0x004fe20007ffe0ff */
[----:B------:R1:W-:Y:S01]  /*afb0*/  @!P2 ST.E.64 desc[UR36][R12.64], R80 ;  /* 0x000000500c00a985 */ /* 0x0003e2000c101b24 */
[----:B------:R-:W-:Y:S01]  /*afc0*/  ISETP.GE.AND P2, PT, R18, UR4, PT ;  /* 0x0000000412007c0c */ /* 0x000fe2000bf46270 */
[----:B------:R-:W-:Y:S02]  /*afd0*/  @!P4 IMAD.WIDE R20, R25, 0x4, R4 ;  /* 0x000000041914c825 */ /* 0x000fe400078e0204 */
[----:B------:R2:W-:Y:S01]  /*afe0*/  @!P3 ST.E.64 desc[UR36][R16.64], R84 ;  /* 0x000000541000b985 */ /* 0x0005e2000c101b24 */
[----:B------:R-:W-:Y:S01]  /*aff0*/  ISETP.GE.AND P3, PT, R22, UR4, PT ;  /* 0x0000000416007c0c */ /* 0x000fe2000bf66270 */
[C---:B------:R-:W-:Y:S01]  /*b000*/  VIADD R15, R3.reuse, 0xb0 ;  /* 0x000000b0030f7836 */ /* 0x040fe20000000000 */
[----:B------:R-:W-:Y:S01]  /*b010*/  @!P0 LEA.HI R0, R0, R0, RZ, 0x1 ;  /* 0x0000000000008211 */ /* 0x000fe200078f08ff */
[----:B------:R3:W-:Y:S01]  /*b020*/  @!P4 ST.E.64 desc[UR36][R20.64], R88 ;  /* 0x000000581400c985 */ /* 0x0007e2000c101b24 */
[----:B0-----:R-:W-:Y:S01]  /*b030*/  VIADD R11, R3, 0xb8 ;  /* 0x000000b8030b7836 */ /* 0x001fe20000000000 */
        /* <DEDUP_REMOVED lines=30> */
.L_x_5502:
[----:B------:R-:W-:Y:S05]  /*b220*/  BSYNC B0 ;  /* 0x0000000000007941 */ /* 0x000fea0003800000 */
.L_x_5501:
[----:B------:R-:W-:Y:S01]  /*b230*/  ISETP.GE.AND P0, PT, R8, R7, PT ;  /* 0x000000070800720c */ /* 0x000fe20003f06270 */
[----:B0---4-:R4:W0:Y:S04]  /*b240*/  SHFL.IDX PT, R5, R9, 0x1, 0x1c1f ;  /* 0x003c1f0009057f89 */ /* 0x01182800000e0000 */
[----:B---3--:R4:W3:Y:S08]  /*b250*/  SHFL.IDX PT, R4, R6, 0x1, 0x1c1f ;  /* 0x003c1f0006047f89 */ /* 0x0088f000000e0000 */
[----:B----4-:R-:W-:Y:S05]  /*b260*/  @P0 BRA `(.L_x_5461) ;  /* 0x0000004800540947 */ /* 0x010fea0003800000 */
[C---:B--2---:R-:W-:Y:S01]  /*b270*/  IADD3 R0, R3.reuse, 0x8, RZ ;  /* 0x0000000803007810 */ /* 0x044fe20007ffe0ff */
        /* <DEDUP_REMOVED lines=15> */
[----:B0--3--:R-:W-:Y:S01]  /*b370*/  @!P2 IMAD.WIDE R6, R3, 0x4, R4 ;  /* 0x000000040306a825 */ /* 0x009fe200078e0204 */
[----:B------:R-:W-:-:S02]  /*b380*/  ISETP.GE.AND P6, PT, R14, UR4, PT ;  /* 0x000000040e007c0c */ /* 0x000fc4000bfc6270 */
[----:B------:R-:W-:Y:S02]  /*b390*/  @!P3 LEA.HI R0, R0, R0, RZ, 0x1 ;  /* 0x000000000000b211 */ /* 0x000fe400078f08ff */
[----:B------:R0:W-:Y:S01]  /*b3a0*/  @!P2 ST.E.64 desc[UR36][R6.64], R26 ;  /* 0x0000001a0600a985 */ /* 0x0001e2000c101b24 */
[----:B------:R-:W-:Y:S02]  /*b3b0*/  @!P0 LEA.HI R2, R2, R2, RZ, 0x1 ;  /* 0x0000000202028211 */ /* 0x000fe400078f08ff */
[----:B------:R-:W-:Y:S02]  /*b3c0*/  @!P3 LOP3.LUT R9, R0, 0xfffffffe, RZ, 0xc0, !PT ;  /* 0xfffffffe0009b812 */ /* 0x000fe400078ec0ff */
[----:B------:R-:W-:Y:S02]  /*b3d0*/  IADD3 R0, R3, 0x20, RZ ;  /* 0x0000002003007810 */ /* 0x000fe40007ffe0ff */
[----:B------:R-:W-:Y:S01]  /*b3e0*/  @!P1 LEA.HI R10, R10, R10, RZ, 0x1 ;  /* 0x0000000a0a0a9211 */ /* 0x000fe200078f08ff */
[----:B------:R-:W-:Y:S01]  /*b3f0*/  @!P3 IMAD.WIDE R8, R9, 0x4, R4 ;  /* 0x000000040908b825 */ /* 0x000fe200078e0204 */
[----:B------:R-:W-:-:S02]  /*b400*/  ISETP.GE.AND P2, PT, R0, UR4, PT ;  /* 0x0000000400007c0c */ /* 0x000fc4000bf46270 */
[----:B------:R-:W-:Y:S02]  /*b410*/  @!P4 LEA.HI R12, R12, R12, RZ, 0x1 ;  /* 0x0000000c0c0cc211 */ /* 0x000fe400078f08ff */
[----:B------:R1:W-:Y:S01]  /*b420*/  @!P3 ST.E.64 desc[UR36][R8.64], R30 ;  /* 0x0000001e0800b985 */ /* 0x0003e2000c101b24 */
[----:B------:R-:W-:Y:S02]  /*b430*/  ISETP.GE.AND P3, PT, R11, UR4, PT ;  /* 0x000000040b007c0c */ /* 0x000fe4000bf66270 */
[----:B0-----:R-:W-:Y:S02]  /*b440*/  @!P0 LOP3.LUT R7, R2, 0xfffffffe, RZ, 0xc0, !PT ;  /* 0xfffffffe02078812 */ /* 0x001fe400078ec0ff */
[----:B------:R-:W-:Y:S02]  /*b450*/  @!P6 LEA.HI R14, R14, R14, RZ, 0x1 ;  /* 0x0000000e0e0ee211 */ /* 0x000fe400078f08ff */
[----:B------:R-:W-:Y:S01]  /*b460*/  @!P4 LOP3.LUT R15, R12, 0xfffffffe, RZ, 0xc0, !PT ;  /* 0xfffffffe0c0fc812 */ /* 0x000fe200078ec0ff */
[----:B------:R-:W-:Y:S01]  /*b470*/  @!P0 IMAD.WIDE R6, R7, 0x4, R4 ;  /* 0x0000000407068825 */ /* 0x000fe200078e0204 */
[----:B------:R-:W-:-:S02]  /*b480*/  @!P2 LEA.HI R0, R0, R0, RZ, 0x1 ;  /* 0x000000000000a211 */ /* 0x000fc400078f08ff */
[----:B------:R-:W-:Y:S02]  /*b490*/  @!P6 LOP3.LUT R21, R14, 0xfffffffe, RZ, 0xc0, !PT ;  /* 0xfffffffe0e15e812 */ /* 0x000fe400078ec0ff */
[----:B------:R0:W-:Y:S01]  /*b4a0*/  @!P0 ST.E.64 desc[UR36][R6.64], R34 ;  /* 0x0000002206008985 */ /* 0x0001e2000c101b24 */
[----:B-1----:R-:W-:Y:S02]  /*b4b0*/  @!P1 LOP3.LUT R9, R10, 0xfffffffe, RZ, 0xc0, !PT ;  /* 0xfffffffe0a099812 */ /* 0x002fe400078ec0ff */
[----:B------:R-:W-:Y:S02]  /*b4c0*/  @!P3 LEA.HI R2, R11, R11, RZ, 0x1 ;  /* 0x0000000b0b02b211 */ /* 0x000fe400078f08ff */
[----:B------:R-:W-:Y:S01]  /*b4d0*/  @!P5 LEA.HI R10, R13, R13, RZ, 0x1 ;  /* 0x0000000d0d0ad211 */ /* 0x000fe200078f08ff */
[--C-:B------:R-:W-:Y:S01]  /*b4e0*/  @!P1 IMAD.WIDE R8, R9, 0x4, R4.reuse ;  /* 0x0000000409089825 */ /* 0x100fe200078e0204 */
[----:B------:R-:W-:Y:S02]  /*b4f0*/  @!P2 LOP3.LUT R11, R0, 0xfffffffe, RZ, 0xc0, !PT ;  /* 0xfffffffe000ba812 */ /* 0x000fe400078ec0ff */
[----:B------:R-:W-:Y:S01]  /*b500*/  @!P3 LOP3.LUT R13, R2, 0xfffffffe, RZ, 0xc0, !PT ;  /* 0xfffffffe020db812 */ /* 0x000fe200078ec0ff */
[C---:B------:R-:W-:Y:S01]  /*b510*/  VIADD R0, R3.reuse, 0x58 ;  /* 0x0000005803007836 */ /* 0x040fe20000000000 */
[----:B------:R-:W-:Y:S01]  /*b520*/  @!P5 LOP3.LUT R17, R10, 0xfffffffe, RZ, 0xc0, !PT ;  /* 0xfffffffe0a11d812 */ /* 0x000fe200078ec0ff */
[----:B------:R1:W-:Y:S01]  /*b530*/  @!P1 ST.E.64 desc[UR36][R8.64], R38 ;  /* 0x0000002608009985 */ /* 0x0003e2000c101b24 */
[----:B------:R-:W-:Y:S01]  /*b540*/  IADD3 R18, R3, 0x50, RZ ;  /* 0x0000005003127810 */ /* 0x000fe20007ffe0ff */
[----:B0-----:R-:W-:Y:S01]  /*b550*/  @!P2 IMAD.WIDE R6, R11, 0x4, R4 ;  /* 0x000000040b06a825 */ /* 0x001fe200078e0204 */
[----:B------:R-:W-:-:S02]  /*b560*/  ISETP.GE.AND P1, PT, R16, UR4, PT ;  /* 0x0000000410007c0c */ /* 0x000fc4000bf26270 */
[----:B------:R-:W-:Y:S01]  /*b570*/  ISETP.GE.AND P0, PT, R18, UR4, PT ;  /* 0x0000000412007c0c */ /* 0x000fe2000bf06270 */
[--C-:B------:R-:W-:Y:S01]  /*b580*/  @!P4 IMAD.WIDE R10, R15, 0x4, R4.reuse ;  /* 0x000000040f0ac825 */ /* 0x100fe200078e0204 */
[----:B------:R0:W-:Y:S01]  /*b590*/  @!P2 ST.E.64 desc[UR36][R6.64], R42 ;  /* 0x0000002a0600a985 */ /* 0x0001e2000c101b24 */
[----:B------:R-:W-:Y:S02]  /*b5a0*/  ISETP.GE.AND P2, PT, R0, UR4, PT ;  /* 0x0000000400007c0c */ /* 0x000fe4000bf46270 */
[----:B------:R-:W-:-:S04]  /*b5b0*/  @!P6 IMAD.WIDE R14, R21, 0x4, R4 ;  /* 0x00000004150ee825 */ /* 0x000fc800078e0204 */
[--C-:B-1----:R-:W-:Y:S02]  /*b5c0*/  @!P3 IMAD.WIDE R8, R13, 0x4, R4.reuse ;  /* 0x000000040d08b825 */ /* 0x102fe400078e0204 */
        /* <DEDUP_REMOVED lines=10> */
[----:B------:R-:W-:Y:S01]  /*b670*/  ISETP.GE.AND P3, PT, R21, UR4, PT ;  /* 0x0000000415007c0c */ /* 0x000fe2000bf66270 */
[----:B------:R4:W-:Y:S01]  /*b680*/  @!P6 ST.E.64 desc[UR36][R14.64], R58 ;  /* 0x0000003a0e00e985 */ /* 0x0009e2000c101b24 */
        /* <DEDUP_REMOVED lines=19> */
[C---:B------:R-:W-:Y:S01]  /*b7c0*/  VIADD R20, R3.reuse, 0xa8 ;  /* 0x000000a803147836 */ /* 0x040fe20000000000 */
[----:B------:R-:W-:Y:S02]  /*b7d0*/  IADD3 R16, R3, 0x80, RZ ;  /* 0x0000008003107810 */ /* 0x000fe40007ffe0ff */
[----:B------:R-:W-:Y:S01]  /*b7e0*/  @!P3 LOP3.LUT R21, R21, 0xfffffffe, RZ, 0xc0, !PT ;  /* 0xfffffffe1515b812 */ /* 0x000fe200078ec0ff */
[--C-:B0-----:R-:W-:Y:S01]  /*b7f0*/  @!P2 IMAD.WIDE R6, R11, 0x4, R4.reuse ;  /* 0x000000040b06a825 */ /* 0x101fe200078e0204 */
[----:B------:R-:W-:Y:S02]  /*b800*/  ISETP.GE.AND P0, PT, R16, UR4, PT ;  /* 0x0000000410007c0c */ /* 0x000fe4000bf06270 */
[----:B------:R-:W-:Y:S01]  /*b810*/  ISETP.GE.AND P1, PT, R18, UR4, PT ;  /* 0x0000000412007c0c */ /* 0x000fe2000bf26270 */
[----:B-1----:R-:W-:Y:S01]  /*b820*/  @!P6 IMAD.WIDE R8, R13, 0x4, R4 ;  /* 0x000000040d08e825 */ /* 0x002fe200078e0204 */
[----:B------:R0:W-:Y:S01]  /*b830*/  @!P2 ST.E.64 desc[UR36][R6.64], R70 ;  /* 0x000000460600a985 */ /* 0x0001e2000c101b24 */
[----:B------:R-:W-:-:S02]  /*b840*/  IADD3 R2, R3, 0x98, RZ ;  /* 0x0000009803027810 */ /* 0x000fc40007ffe0ff */
        /* <DEDUP_REMOVED lines=9> */
[C---:B------:R-:W-:Y:S01]  /*b8e0*/  VIADD R17, R3.reuse, 0xa0 ;  /* 0x000000a003117836 */ /* 0x040fe20000000000 */
[----:B------:R4:W-:Y:S01]  /*b8f0*/  @!P3 ST.E.64 desc[UR36][R14.64], R86 ;  /* 0x000000560e00b985 */ /* 0x0009e2000c101b24 */
        /* <DEDUP_REMOVED lines=39> */
.L_x_5500:
[----:B------:R-:W0:Y:S02]  /*bb70*/  S2R R0, SR_TID.X ;  /* 0x0000000000007919 */ /* 0x000e240000002100 */
[----:B0-----:R-:W-:-:S05]  /*bb80*/  VIADD R2, R0, 0xffffff80 ;  /* 0xffffff8000027836 */ /* 0x001fca0000000000 */
[----:B------:R-:W-:-:S13]  /*bb90*/  ISETP.GT.AND P0, PT, R2, 0x7f, PT ;  /* 0x0000007f0200780c */ /* 0x000fda0003f04270 */
[----:B------:R-:W-:Y:S05]  /*bba0*/  @P0 BRA `(.L_x_5461) ;  /* 0x0000004000040947 */ /* 0x000fea0003800000 */
[----:B------:R-:W0:Y:S01]  /*bbb0*/  S2R R3, SR_CTAID.X ;  /* 0x0000000000037919 */ /* 0x000e220000002500 */
[----:B------:R-:W1:Y:S01]  /*bbc0*/  LDC R6, c[0x0][0xbe8] ;  /* 0x0002fa00ff067b82 */ /* 0x000e620000000800 */
[----:B------:R-:W-:Y:S01]  /*bbd0*/  ULDC UR4, c[0x0][0xa88] ;  /* 0x0002a20000047ab9 */ /* 0x000fe20000000800 */
[----:B0-----:R-:W-:Y:S01]  /*bbe0*/  LEA R0, R3, R0, 0x7 ;  /* 0x0000000003007211 */ /* 0x001fe200078e38ff */
[----:B-1----:R-:W-:-:S04]  /*bbf0*/  IMAD R3, R6, UR4, RZ ;  /* 0x0000000406037c24 */ /* 0x002fc8000f8e02ff */
[----:B------:R-:W-:-:S05]  /*bc00*/  VIADD R0, R0, 0xffffff80 ;  /* 0xffffff8000007836 */ /* 0x000fca0000000000 */
[----:B------:R-:W-:-:S13]  /*bc10*/  ISETP.GE.AND P0, PT, R0, R3, PT ;  /* 0x000000030000720c */ /* 0x000fda0003f06270 */
[----:B------:R-:W-:Y:S05]  /*bc20*/  @P0 BRA `(.L_x_5461) ;  /* 0x0000003c00e40947 */ /* 0x000fea0003800000 */
[----:B------:R-:W-:Y:S01]  /*bc30*/  ISETP.NE.AND P0, PT, R6, 0x1, PT ;  /* 0x000000010600780c */ /* 0x000fe20003f05270 */
[----:B------:R-:W0:Y:S01]  /*bc40*/  S2UR UR7, SR_CTAID.Z ;  /* 0x00000000000779c3 */ /* 0x000e220000002700 */
[----:B------:R-:W-:Y:S01]  /*bc50*/  R2UR UR11, R19 ;  /* 0x00000000130b72ca */ /* 0x000fe200000e0000 */
[----:B------:R-:W-:Y:S01]  /*bc60*/  ULDC.64 UR8, c[0x0][0xbd0] ;  /* 0x0002f40000087ab9 */ /* 0x000fe20000000a00 */
[----:B------:R-:W-:-:S05]  /*bc70*/  IMAD.MOV.U32 R5, RZ, RZ, R0 ;  /* 0x000000ffff057224 */ /* 0x000fca00078e0000 */
        /* <DEDUP_REMOVED lines=9> */
[----:B------:R-:W-:Y:S02]  /*bd10*/  UIADD3 UR6, UR5, UR6, URZ ;  /* 0x0000000605067290 */ /* 0x000fe4000fffe03f */
[----:B------:R-:W-:Y:S01]  /*bd20*/  IMAD.U32 R3, RZ, RZ, UR5 ;  /* 0x00000005ff037e24 */ /* 0x000fe2000f8e00ff */
[----:B------:R-:W-:Y:S02]  /*bd30*/  ULDC.64 UR4, c[0x0][0xbe0] ;  /* 0x0002f80000047ab9 */ /* 0x000fe40000000a00 */
[----:B------:R-:W0:Y:S01]  /*bd40*/  S2UR UR10, SR_CTAID.Y ;  /* 0x00000000000a79c3 */ /* 0x000e220000002600 */
[----:B------:R-:W-:-:S02]  /*bd50*/  IMAD.U32 R3, RZ, RZ, UR6 ;  /* 0x00000006ff037e24 */ /* 0x000fc4000f8e00ff */
[C---:B-1----:R-:W-:Y:S02]  /*bd60*/  IMAD R12, R10.reuse, UR8, RZ ;  /* 0x000000080a0c7c24 */ /* 0x042fe4000f8e02ff */
[----:B------:R-:W-:-:S03]  /*bd70*/  IMAD.WIDE.U32 R2, R10, UR7, R2 ;  /* 0x000000070a027c25 */ /* 0x000fc6000f8e0002 */
[----:B------:R-:W0:Y:S01]  /*bd80*/  LDC R8, c[0x0][0xc50] ;  /* 0x00031400ff087b82 */ /* 0x000e220000000800 */
[----:B--2---:R-:W-:Y:S01]  /*bd90*/  @P0 IMAD.HI.U32 R4, R0, R7, RZ ;  /* 0x0000000700040227 */ /* 0x004fe200078e00ff */
[----:B------:R-:W-:-:S03]  /*bda0*/  IADD3 R7, RZ, -UR11, RZ ;  /* 0x8000000bff077c10 */ /* 0x000fc6000fffe0ff */
[----:B------:R-:W-:Y:S01]  /*bdb0*/  IMAD R11, R11, UR7, R12 ;  /* 0x000000070b0b7c24 */ /* 0x000fe2000f8e020c */
[----:B---3--:R-:W-:-:S03]  /*bdc0*/  @P0 SHF.R.U32.HI R5, RZ, R9, R4 ;  /* 0x00000009ff050219 */ /* 0x008fc60000011604 */
[----:B------:R-:W-:Y:S02]  /*bdd0*/  IMAD.IADD R3, R11, 0x1, R3 ;  /* 0x000000010b037824 */ /* 0x000fe400078e0203 */
        /* <DEDUP_REMOVED lines=22> */
.L_x_5459:
        /* <DEDUP_REMOVED lines=18> */
.L_x_5503:
[----:B------:R-:W-:Y:S01]  /*c060*/  ULDC UR44, c[0x0][0xc50] ;  /* 0x00031400002c7ab9 */ /* 0x000fe20000000800 */
[----:B------:R-:W-:Y:S01]  /*c070*/  UMOV UR41, UR6 ;  /* 0x0000000600297c82 */ /* 0x000fe20008000000 */
[----:B------:R-:W-:-:S11]  /*c080*/  UISETP.NE.AND UP0, UPT, UR44, 0x1, UPT ;  /* 0x000000012c00788c */ /* 0x000fd6000bf05270 */
[----:B------:R-:W-:Y:S01]  /*c090*/  @UP0 ULDC UR4, c[0x0][0xc54] ;  /* 0x0003150000040ab9 */ /* 0x000fe20000000800 */
[----:B------:R-:W-:Y:S01]  /*c0a0*/  @UP0 ULDC UR7, c[0x0][0xc58] ;  /* 0x0003160000070ab9 */ /* 0x000fe20000000800 */
[----:B------:R-:W-:-:S04]  /*c0b0*/  UIMAD.WIDE.U32 UR4, UR6, UR4, URZ ;  /* 0x00000004060472a5 */ /* 0x000fc8000f8e003f */
[----:B------:R-:W-:-:S12]  /*c0c0*/  @UP0 USHF.R.U32.HI UR41, URZ, UR7, UR5 ;  /* 0x000000073f290299 */ /* 0x000fd80008011605 */
.L_x_5504:
[----:B------:R-:W-:Y:S01]  /*c0d0*/  ISETP.GE.AND P0, PT, R26, RZ, PT ;  /* 0x000000ff1a00720c */ /* 0x000fe20003f06270 */
[----:B------:R-:W-:Y:S01]  /*c0e0*/  UIADD3 UR4, -UR41, URZ, URZ ;  /* 0x0000003f29047290 */ /* 0x000fe2000fffe13f */
[----:B------:R-:W-:Y:S01]  /*c0f0*/  IMAD.MOV.U32 R28, RZ, RZ, 0x1 ;  /* 0x00000001ff1c7424 */ /* 0x000fe200078e00ff */
[----:B------:R-:W-:Y:S01]  /*c100*/  MOV R0, RZ ;  /* 0x000000ff00007202 */ /* 0x000fe20000000f00 */
[----:B------:R-:W-:Y:S01]  /*c110*/  IMAD.MOV.U32 R6, RZ, RZ, 0x1 ;  /* 0x00000001ff067424 */ /* 0x000fe200078e00ff */
[----:B------:R-:W-:-:S08]  /*c120*/  UIMAD UR44, UR44, UR4, UR6 ;  /* 0x000000042c2c72a4 */ /* 0x000fd0000f8e0206 */
[----:B------:R-:W-:Y:S05]  /*c130*/  @!P0 BRA `(.L_x_5505) ;  /* 0x0000003400d88947 */ /* 0x000fea0003800000 */
[----:B------:R-:W0:Y:S01]  /*c140*/  LDC.64 R2, c[0x0][0xa28] ;  /* 0x00028a00ff027b82 */ /* 0x000e220000000a00 */
[----:B------:R-:W-:Y:S01]  /*c150*/  ULDC UR4, c[0x0][0x448] ;  /* 0x0001120000047ab9 */ /* 0x000fe20000000800 */
[----:B------:R-:W-:Y:S01]  /*c160*/  ULDC UR7, c[0x0][0x2f0] ;  /* 0x0000bc0000077ab9 */ /* 0x000fe20000000800 */
[----:B------:R-:W-:-:S05]  /*c170*/  IMAD.MOV.U32 R22, RZ, RZ, RZ ;  /* 0x000000ffff167224 */ /* 0x000fca00078e00ff */
[----:B------:R-:W1:Y:S01]  /*c180*/  S2UR UR48, SR_CTAID.X ;  /* 0x00000000003079c3 */ /* 0x000e620000002500 */
[----:B------:R-:W-:Y:S01]  /*c190*/  UISETP.NE.AND UP1, UPT, UR4, 0x1, UPT ;  /* 0x000000010400788c */ /* 0x000fe2000bf25270 */
[----:B------:R-:W-:Y:S02]  /*c1a0*/  ULDC UR8, c[0x0][0x288] ;  /* 0x0000a20000087ab9 */ /* 0x000fe40000000800 */
[----:B------:R-:W-:Y:S02]  /*c1b0*/  ULDC.64 UR4, c[0x0][0x418] ;  /* 0x0001060000047ab9 */ /* 0x000fe40000000a00 */
[----:B------:R-:W-:-:S03]  /*c1c0*/  UISETP.NE.U32.AND UP0, UPT, UR4, URZ, UPT ;  /* 0x0000003f0400728c */ /* 0x000fc6000bf05070 */
[----:B------:R-:W-:Y:S01]  /*c1d0*/  ULDC UR4, c[0x0][0x424] ;  /* 0x0001090000047ab9 */ /* 0x000fe20000000800 */
[----:B------:R-:W-:-:S03]  /*c1e0*/  UISETP.NE.AND.EX UP0, UPT, UR5, URZ, UPT, UP0 ;  /* 0x0000003f0500728c */ /* 0x000fc6000bf05300 */
[----:B------:R-:W-:Y:S01]  /*c1f0*/  @UP1 ULDC UR5, c[0x0][0x44c] ;  /* 0x0001130000051ab9 */ /* 0x000fe20000000800 */
[----:B0-----:R-:W-:Y:S01]  /*c200*/  ISETP.NE.U32.AND P0, PT, R2, RZ, PT ;  /* 0x000000ff0200720c */ /* 0x001fe20003f05070 */
[----:B------:R-:W-:-:S03]  /*c210*/  USEL UR42, UR4, 0x1, UP0 ;  /* 0x00000001042a7887 */ /* 0x000fc60008000000 */
[----:B------:R-:W-:Y:S01]  /*c220*/  ISETP.NE.AND.EX P0, PT, R3, RZ, PT, P0 ;  /* 0x000000ff0300720c */ /* 0x000fe20003f05300 */
[----:B-1----:R-:W-:Y:S02]  /*c230*/  ULEA UR6, UR48, 0x7f, 0x7 ;  /* 0x0000007f30067891 */ /* 0x002fe4000f8e383f */
[----:B------:R-:W-:Y:S02]  /*c240*/  UIMAD UR42, UR42, UR7, URZ ;  /* 0x000000072a2a72a4 */ /* 0x000fe4000f8e023f */
[----:B------:R-:W-:Y:S01]  /*c250*/  UIMAD.WIDE.U32 UR4, UR6, UR5, URZ ;  /* 0x00000005060472a5 */ /* 0x000fe2000f8e003f */
[----:B------:R-:W-:-:S03]  /*c260*/  @UP1 ULDC UR7, c[0x0][0x450] ;  /* 0x0001140000071ab9 */ /* 0x000fc60000000800 */
[----:B------:R-:W-:-:S04]  /*c270*/  @UP1 USHF.R.U32.HI UR6, URZ, UR7, UR5 ;  /* 0x000000073f061299 */ /* 0x000fc80008011605 */
[----:B------:R-:W0:Y:S01]  /*c280*/  @P0 LDC.64 R2, c[0x0][0xa28] ;  /* 0x00028a00ff020b82 */ /* 0x000e220000000a00 */
[----:B------:R-:W-:Y:S02]  /*c290*/  UIADD3 UR5, UR42, 0x60, -UR8 ;  /* 0x000000602a057890 */ /* 0x000fe4000fffe808 */
[----:B------:R-:W-:Y:S02]  /*c2a0*/  UIADD3 UR4, UR42, 0x5f, URZ ;  /* 0x0000005f2a047890 */ /* 0x000fe4000fffe03f */
[----:B------:R-:W-:Y:S02]  /*c2b0*/  UIADD3 UR6, UR5, UR6, URZ ;  /* 0x0000000605067290 */ /* 0x000fe4000fffe03f */
[----:B------:R-:W-:Y:S02]  /*c2c0*/  UIMAD.WIDE UR4, UR4, 0x2aaaaaab, URZ ;  /* 0x2aaaaaab040478a5 */ /* 0x000fe4000f8e023f */
[----:B------:R-:W-:Y:S02]  /*c2d0*/  UIMAD.WIDE UR6, UR6, 0x2aaaaaab, URZ ;  /* 0x2aaaaaab060678a5 */ /* 0x000fe4000f8e023f */
[----:B------:R-:W-:-:S02]  /*c2e0*/  USHF.R.U32.HI UR43, URZ, 0x1f, UR5 ;  /* 0x0000001f3f2b7899 */ /* 0x000fc40008011605 */
[----:B------:R-:W-:Y:S02]  /*c2f0*/  USHF.R.U32.HI UR45, URZ, 0x1f, UR7 ;  /* 0x0000001f3f2d7899 */ /* 0x000fe40008011607 */
[----:B------:R-:W-:Y:S02]  /*c300*/  ULEA.HI.SX32 UR43, UR5, UR43, 0x1c ;  /* 0x0000002b052b7291 */ /* 0x000fe4000f8fe23f */
[----:B------:R-:W-:-:S04]  /*c310*/  ULEA.HI.SX32 UR45, UR7, UR45, 0x1c ;  /* 0x0000002d072d7291 */ /* 0x000fc8000f8fe23f */
[----:B------:R-:W-:Y:S02]  /*c320*/  UISETP.LT.AND UP0, UPT, UR43, UR45, UPT ;  /* 0x0000002d2b00728c */ /* 0x000fe4000bf01270 */
[----:B------:R-:W-:Y:S01]  /*c330*/  UP2UR UR49, UPR, URZ, 0x2 ;  /* 0x000000023f317883 */ /* 0x000fe20008000000 */
[----:B0-----:R-:W-:Y:S01]  /*c340*/  @P0 IMAD.WIDE R2, R26, 0x4, R2 ;  /* 0x000000041a020825 */ /* 0x001fe200078e0202 */
[----:B------:R-:W-:-:S04]  /*c350*/  USEL UR11, UR43, UR45, UP0 ;  /* 0x0000002d2b0b7287 */ /* 0x000fc80008000000 */
[----:B------:R-:W-:Y:S01]  /*c360*/  UISETP.GE.AND UP1, UPT, UR11, 0x1, UPT ;  /* 0x000000010b00788c */ /* 0x000fe2000bf26270 */
[----:B------:R0:W5:Y:S01]  /*c370*/  @P0 LDG.E R22, desc[UR36][R2.64] ;  /* 0x0000002402160981 */ /* 0x000162000c1e1900 */
[----:B------:R-:W-:Y:S02]  /*c380*/  USHF.R.U32.HI UR9, URZ, 0x10, UR44 ;  /* 0x000000103f097899 */ /* 0x000fe4000801162c */
[----:B------:R-:W-:Y:S02]  /*c390*/  ULOP3.LUT UR44, UR44, 0xffff, URZ, 0xc0, !UPT ;  /* 0x0000ffff2c2c7892 */ /* 0x000fe4000f8ec03f */
[----:B------:R-:W-:Y:S01]  /*c3a0*/  PLOP3.LUT P0, PT, PT, PT, UP1, 0x80, 0x0 ;  /* 0x000000000000781c */ /* 0x000fe20003f0f018 */
[----:B------:R-:W-:Y:S01]  /*c3b0*/  UISETP.NE.AND UP0, UPT, UR9, URZ, UPT ;  /* 0x0000003f0900728c */ /* 0x000fe2000bf05270 */
[----:B------:R-:W-:-:S10]  /*c3c0*/  UMOV UR40, URZ ;  /* 0x0000003f00287c82 */ /* 0x000fd40008000000 */
[----:B------:R-:W-:Y:S01]  /*c3d0*/  @!UP0 ULDC UR9, c[0x0][0x9f0] ;  /* 0x00027c0000098ab9 */ /* 0x000fe20000000800 */
        /* <DEDUP_REMOVED lines=11> */
[----:B0-----:R-:W-:Y:S01]  /*c490*/  IADD3 R2, R0, 0xffffffe, RZ ;  /* 0x0ffffffe00027810 */ /* 0x001fe20007ffe0ff */
[----:B------:R-:W-:-:S05]  /*c4a0*/  IMAD.MOV R0, RZ, RZ, -R4 ;  /* 0x000000ffff007224 */ /* 0x000fca00078e0a04 */
        /* <DEDUP_REMOVED lines=18> */
.L_x_5506:
[----:B------:R-:W-:Y:S02]  /*c5d0*/  UIMAD UR50, UR44, UR40, URZ ;  /* 0x000000282c3272a4 */ /* 0x000fe4000f8e023f */
[----:B------:R-:W-:Y:S02]  /*c5e0*/  IMAD.U32 R0, RZ, RZ, UR40 ;  /* 0x00000028ff007e24 */ /* 0x000fe4000f8e00ff */
[----:B------:R-:W-:Y:S02]  /*c5f0*/  IMAD.MOV.U32 R6, RZ, RZ, 0x1 ;  /* 0x00000001ff067424 */ /* 0x000fe400078e00ff */
[----:B------:R-:W-:-:S04]  /*c600*/  MOV R19, UR50 ;  /* 0x0000003200137c02 */ /* 0x000fc80008000f00 */
        /* <DEDUP_REMOVED lines=27> */
.L_x_5507:
        /* <DEDUP_REMOVED lines=20> */
.L_x_5509:
        /* <DEDUP_REMOVED lines=15> */
.L_x_5508:
        /* <DEDUP_REMOVED lines=17> */
[----:B------:R-:W-:-:S05]  /*cb00*/  IMAD R5, R31, 0x60, R37 ;  /* 0x000000601f057824 */ /* 0x000fca00078e0225 */
[C---:B------:R-:W-:Y:S01]  /*cb10*/  ISETP.GE.AND P0, PT, R5.reuse, UR42, PT ;  /* 0x0000002a05007c0c */ /* 0x040fe2000bf06270 */
[----:B0-----:R-:W0:Y:S01]  /*cb20*/  @P1 LDC R3, c[0x0][0x434] ;  /* 0x00010d00ff031b82 */ /* 0x001e220000000800 */
[----:B-----5:R-:W-:Y:S02]  /*cb30*/  IADD3 R10, R5, R22, RZ ;  /* 0x00000016050a7210 */ /* 0x020fe40007ffe0ff */
[----:B------:R-:W-:Y:S02]  /*cb40*/  ISETP.GT.U32.OR P0, PT, R37, 0x5f, P0 ;  /* 0x0000005f2500780c */ /* 0x000fe40000704470 */
[----:B------:R-:W-:Y:S01]  /*cb50*/  @P1 LOP3.LUT R16, R16, 0x20, RZ, 0xfc, !PT ;  /* 0x0000002010101812 */ /* 0x000fe200078efcff */
[----:B------:R-:W-:Y:S02]  /*cb60*/  IMAD.MOV.U32 R9, RZ, RZ, R10 ;  /* 0x000000ffff097224 */ /* 0x000fe400078e000a */
        /* <DEDUP_REMOVED lines=14> */
[----:B------:R-:W-:-:S05]  /*cc50*/  @!P0 IMAD R7, R36, R7, R0 ;  /* 0x0000000724078224 */ /* 0x000fca00078e0200 */
[----:B------:R-:W-:-:S04]  /*cc60*/  @!P0 IADD3 R0, R3, R7, RZ ;  /* 0x0000000703008210 */ /* 0x000fc80007ffe0ff */
[----:B------:R-:W-:Y:S01]  /*cc70*/  @!P0 LEA.HI.X R5, R2, R5, R0, 0x2, P1 ;  /* 0x0000000502058211 */ /* 0x000fe200008f1400 */
[----:B------:R-:W-:-:S06]  /*cc80*/  IMAD.MOV.U32 R0, RZ, RZ, RZ ;  /* 0x000000ffff007224 */ /* 0x000fcc00078e00ff */
[----:B------:R1:W5:Y:S02]  /*cc90*/  @!P0 LDG.E R0, desc[UR36][R4.64] ;  /* 0x0000002404008981 */ /* 0x000364000c1e1900 */
[----:B-1----:R-:W-:-:S05]  /*cca0*/  IMAD.SHL.U32 R4, R25, 0x8, RZ ;  /* 0x0000000819047824 */ /* 0x002fca00078e00ff */
        /* <DEDUP_REMOVED lines=12> */
.L_x_5552:
[----:B------:R-:W2:Y:S01]  /*cd70*/  LDL R2, [R1+0x4] ;  /* 0x0000040001027983 */ /* 0x000ea20000100800 */
[----:B------:R-:W-:Y:S01]  /*cd80*/  ISETP.GT.U32.AND P1, PT, R37, 0x5f, PT ;  /* 0x0000005f2500780c */ /* 0x000fe20003f24070 */
[----:B------:R-:W-:Y:S01]  /*cd90*/  IMAD.U32 R35, RZ, RZ, UR41 ;  /* 0x00000029ff237e24 */ /* 0x000fe2000f8e00ff */
[----:B------:R-:W-:Y:S02]  /*cda0*/  LOP3.LUT R16, R16, 0xfffffff7, RZ, 0xc0, !PT ;  /* 0xfffffff710107812 */ /* 0x000fe400078ec0ff */
[----:B------:R-:W-:Y:S02]  /*cdb0*/  IADD3 R3, -R9, RZ, RZ ;  /* 0x000000ff09037210 */ /* 0x000fe40007ffe1ff */
[----:B------:R-:W-:-:S03]  /*cdc0*/  SHF.R.S32.HI R35, RZ, 0x1f, R35 ;  /* 0x0000001fff237819 */ /* 0x000fc60000011423 */
[----:B------:R-:W-:-:S04]  /*cdd0*/  IMAD R10, R17, R3, R10 ;  /* 0x00000003110a7224 */ /* 0x000fc800078e020a */
        /* <DEDUP_REMOVED lines=9> */
.L_x_5511:
[----:B------:R-:W-:Y:S01]  /*ce70*/  SHF.R.S32.HI R6, RZ, 0x1f, R10 ;  /* 0x0000001fff067819 */ /* 0x000fe2000001140a */
[----:B------:R-:W-:Y:S01]  /*ce80*/  ULDC.64 UR4, c[0x0][0x328] ;  /* 0x0000ca0000047ab9 */ /* 0x000fe20000000a00 */
[----:B------:R-:W-:-:S03]  /*ce90*/  R2UR UR6, R35 ;  /* 0x00000000230672ca */ /* 0x000fc600000e0000 */
[----:B------:R-:W-:-:S04]  /*cea0*/  IMAD R3, R6, UR4, RZ ;  /* 0x0000000406037c24 */ /* 0x000fc8000f8e02ff */
[C---:B------:R-:W-:Y:S02]  /*ceb0*/  IMAD R5, R10.reuse, UR5, R3 ;  /* 0x000000050a057c24 */ /* 0x040fe4000f8e0203 */
[----:B------:R-:W-:Y:S01]  /*cec0*/  IMAD.WIDE.U32 R2, R10, UR4, RZ ;  /* 0x000000040a027c25 */ /* 0x000fe2000f8e00ff */
[----:B------:R-:W-:-:S04]  /*ced0*/  ULDC.64 UR4, c[0x0][0x338] ;  /* 0x0000ce0000047ab9 */ /* 0x000fc80000000a00 */
[----:B------:R-:W-:Y:S02]  /*cee0*/  IADD3 R3, R3, R5, RZ ;  /* 0x0000000503037210 */ /* 0x000fe40007ffe0ff */
        /* <DEDUP_REMOVED lines=12> */
[----:B------:R-:W-:-:S04]  /*cfb0*/  IADD3 R3, R3, UR4, RZ ;  /* 0x0000000403037c10 */ /* 0x000fc8000fffe0ff */
[----:B------:R-:W-:Y:S01]  /*cfc0*/  LEA.HI.X R18, R2, UR7, R3, 0x1, P0 ;  /* 0x0000000702127c11 */ /* 0x000fe200080f0c03 */
[----:B------:R-:W-:-:S05]  /*cfd0*/  IMAD.MOV.U32 R2, RZ, RZ, 0x1 ;  /* 0x00000001ff027424 */ /* 0x000fca00078e00ff */
[----:B------:R-:W-:-:S04]  /*cfe0*/  SHF.L.U32 R2, R2, 0x1f, RZ ;  /* 0x0000001f02027819 */ /* 0x000fc800000006ff */
[----:B------:R-:W0:Y:S02]  /*cff0*/  SYNCS.PHASECHK.TRANS64.TRYWAIT P0, [UR46+0x30840], R2 ;  /* 0x03084002ff0075a7 */ /* 0x000e24000800016e */
[----:B0-----:R-:W-:Y:S05]  /*d000*/  @!P0 BRA `(.L_x_5512) ;  /* 0x0000002c00bc8947 */ /* 0x001fea0003800000 */
.L_x_5553:
[----:B------:R-:W-:Y:S01]  /*d010*/  ULDC.64 UR4, c[0x0][0x300] ;  /* 0x0000c00000047ab9 */ /* 0x000fe20000000a00 */
[----:B------:R-:W-:Y:S01]  /*d020*/  R2UR UR6, R35 ;  /* 0x00000000230672ca */ /* 0x000fe200000e0000 */
[----:B0-----:R-:W-:Y:S01]  /*d030*/  IMAD R3, R6, UR4, RZ ;  /* 0x0000000406037c24 */ /* 0x001fe2000f8e02ff */
[----:B------:R-:W-:Y:S01]  /*d040*/  MOV R6, 0xffffffa0 ;  /* 0xffffffa000067802 */ /* 0x000fe20000000f00 */
[----:B------:R-:W-:Y:S01]  /*d050*/  IMAD.SHL.U32 R30, R8, 0x8, RZ ;  /* 0x00000008081e7824 */ /* 0x000fe200078e00ff */
[----:B------:R-:W-:Y:S01]  /*d060*/  SHF.R.U32.HI R27, RZ, 0x3, R8 ;  /* 0x00000003ff1b7819 */ /* 0x000fe20000011608 */
[----:B------:R-:W-:Y:S01]  /*d070*/  IMAD R7, R10, UR5, R3 ;  /* 0x000000050a077c24 */ /* 0x000fe2000f8e0203 */
[----:B------:R-:W-:Y:S01]  /*d080*/  LOP3.LUT P3, RZ, R16, 0x4, RZ, 0xc0, !PT ;  /* 0x0000000410ff7812 */ /* 0x000fe2000786c0ff */
[----:B------:R-:W-:Y:S01]  /*d090*/  IMAD.WIDE.U32 R2, R10, UR4, RZ ;  /* 0x000000040a027c25 */ /* 0x000fe2000f8e00ff */
[----:B------:R-:W-:Y:S01]  /*d0a0*/  ULDC.64 UR4, c[0x0][0x310] ;  /* 0x0000c40000047ab9 */ /* 0x000fe20000000a00 */
[----:B------:R-:W-:-:S02]  /*d0b0*/  LOP3.LUT P2, RZ, R16, 0x2, RZ, 0xc0, !PT ;  /* 0x0000000210ff7812 */ /* 0x000fc4000784c0ff */
[----:B------:R-:W-:Y:S01]  /*d0c0*/  IMAD.IADD R3, R3, 0x1, R7 ;  /* 0x0000000103037824 */ /* 0x000fe200078e0207 */
[----:B------:R-:W-:Y:S01]  /*d0d0*/  LOP3.LUT P1, RZ, R16, 0x1, RZ, 0xc0, !PT ;  /* 0x0000000110ff7812 */ /* 0x000fe2000782c0ff */
[----:B------:R-:W-:Y:S02]  /*d0e0*/  IMAD R5, R5, UR4, RZ ;  /* 0x0000000405057c24 */ /* 0x000fe4000f8e02ff */
[----:B------:R-:W-:-:S04]  /*d0f0*/  IMAD.WIDE.U32 R2, R0, UR4, R2 ;  /* 0x0000000400027c25 */ /* 0x000fc8000f8e0002 */
[----:B------:R-:W-:Y:S01]  /*d100*/  IMAD R5, R0, UR5, R5 ;  /* 0x0000000500057c24 */ /* 0x000fe2000f8e0205 */
[----:B------:R-:W-:Y:S01]  /*d110*/  ULDC.64 UR4, c[0x0][0x308] ;  /* 0x0000c20000047ab9 */ /* 0x000fe20000000a00 */
[----:B------:R-:W-:-:S03]  /*d120*/  IMAD R6, R31, R6, UR42 ;  /* 0x0000002a1f067e24 */ /* 0x000fc6000f8e0206 */
[----:B------:R-:W-:Y:S01]  /*d130*/  IADD3 R3, R3, R5, RZ ;  /* 0x0000000503037210 */ /* 0x000fe20007ffe0ff */
[----:B------:R-:W-:Y:S01]  /*d140*/  IMAD.U32 R5, RZ, RZ, UR4 ;  /* 0x00000004ff057e24 */ /* 0x000fe2000f8e00ff */
[----:B------:R-:W-:Y:S01]  /*d150*/  UIMAD UR4, UR6, UR4, URZ ;  /* 0x00000004060472a4 */ /* 0x000fe2000f8e023f */
[----:B------:R-:W-:Y:S02]  /*d160*/  IMAD.IADD R6, R6, 0x1, -R27 ;  /* 0x0000000106067824 */ /* 0x000fe400078e0a1b */
[----:B------:R-:W-:Y:S01]  /*d170*/  IMAD.WIDE.U32 R2, R5, UR41, R2 ;  /* 0x0000002905027c25 */ /* 0x000fe2000f8e0002 */
[----:B------:R-:W-:Y:S01]  /*d180*/  UIMAD UR4, UR41, UR5, UR4 ;  /* 0x00000005290472a4 */ /* 0x000fe2000f8e0204 */
[----:B------:R-:W-:Y:S02]  /*d190*/  ULDC.64 UR6, c[0x0][0x2e8] ;  /* 0x0000ba0000067ab9 */ /* 0x000fe40000000a00 */
[----:B------:R-:W-:-:S03]  /*d1a0*/  LEA R0, P0, R2, UR6, 0x1 ;  /* 0x0000000602007c11 */ /* 0x000fc6000f8008ff */
[----:B------:R-:W-:Y:S01]  /*d1b0*/  VIADD R7, R3, UR4 ;  /* 0x0000000403077c36 */ /* 0x000fe20008000000 */
[----:B------:R-:W-:Y:S01]  /*d1c0*/  LOP3.LUT R3, R4, 0x1c0, RZ, 0xc0, !PT ;  /* 0x000001c004037812 */ /* 0x000fe200078ec0ff */
[----:B------:R-:W-:-:S03]  /*d1d0*/  UMOV UR4, 0xffffffff ;  /* 0xffffffff00047882 */ /* 0x000fc60000000000 */
[----:B------:R-:W-:Y:S02]  /*d1e0*/  LOP3.LUT R4, R3, 0x38, R4, 0xf8, !PT ;  /* 0x0000003803047812 */ /* 0x000fe400078ef804 */
[----:B------:R-:W-:Y:S02]  /*d1f0*/  LEA.HI.X R7, R2, UR7, R7, 0x1, P0 ;  /* 0x0000000702077c11 */ /* 0x000fe400080f0c07 */
        /* <DEDUP_REMOVED lines=11> */
[----:B------:R-:W-:Y:S01]  /*d2b0*/  SHFL.IDX PT, R10, R0, 0x3, 0x181f ;  /* 0x00781f00000a7f89 */ /* 0x000fe200000e0000 */
        /* <DEDUP_REMOVED lines=9> */
[----:B------:R-:W1:Y:S02]  /*d350*/  SHFL.IDX PT, R14, R0, 0x4, 0x181f ;  /* 0x00981f00000e7f89 */ /* 0x000e6400000e0000 */
[----:B--2---:R-:W-:Y:S02]  /*d360*/  IMAD.MOV.U32 R3, RZ, RZ, R8 ;  /* 0x000000ffff037224 */ /* 0x004fe400078e0008 */
[----:B------:R-:W-:Y:S04]  /*d370*/  @P0 LDGSTS.E.BYPASS.LTC128B.128 [R21+0x1ec00], desc[UR36][R4.64], !P3 ;  /* 0x1ec0000004150fae */ /* 0x000fe8000d901d64 */
[----:B------:R-:W-:Y:S04]  /*d380*/  @P0 LDGSTS.E.BYPASS.LTC128B.128 [R21+0x21c00], desc[UR36][R4.64+0x80], !P2 ;  /* 0x21c0008004150fae */ /* 0x000fe8000d101d64 */
[----:B------:R0:W-:Y:S01]  /*d390*/  @P0 LDGSTS.E.BYPASS.LTC128B.128 [R21+0x24c00], desc[UR36][R4.64+0x100], !P1 ;  /* 0x24c0010004150fae */ /* 0x0001e2000c901d64 */
[----:B------:R-:W-:-:S03]  /*d3a0*/  ISETP.GE.AND P0, PT, R6, 0x21, PT ;  /* 0x000000210600780c */ /* 0x000fc60003f06270 */
[----:B------:R-:W2:Y:S04]  /*d3b0*/  SHFL.IDX PT, R8, R7, 0x4, 0x181f ;  /* 0x00981f0007087f89 */ /* 0x000ea800000e0000 */
[----:B------:R-:W3:Y:S01]  /*d3c0*/  SHFL.IDX PT, R7, R7, 0x5, 0x181f ;  /* 0x00b81f0007077f89 */ /* 0x000ee200000e0000 */
[----:B0-----:R-:W-:Y:S01]  /*d3d0*/  MOV R5, R9 ;  /* 0x0000000900057202 */ /* 0x001fe20000000f00 */
[----:B------:R-:W-:-:S04]  /*d3e0*/  IMAD.MOV.U32 R4, RZ, RZ, R10 ;  /* 0x000000ffff047224 */ /* 0x000fc800078e000a */
[----:B------:R-:W-:Y:S01]  /*d3f0*/  @P0 LEA R25, R30, UR46, 0x1 ;  /* 0x0000002e1e190c11 */ /* 0x000fe2000f8e08ff */
[----:B------:R-:W-:-:S05]  /*d400*/  @P0 IMAD.WIDE.U32 R2, R23, 0x2, R2 ;  /* 0x0000000217020825 */ /* 0x000fca00078e0002 */
        /* <DEDUP_REMOVED lines=8> */
[----:B--2---:R-:W-:Y:S02]  /*d490*/  IMAD.MOV.U32 R3, RZ, RZ, R8 ;  /* 0x000000ffff037224 */ /* 0x004fe400078e0008 */
        /* <DEDUP_REMOVED lines=8> */
[----:B-1-3--:R0:W-:Y:S02]  /*d520*/  @P0 LDGSTS.E.BYPASS.LTC128B.128 [R21+0x26400], desc[UR36][R2.64+0x100], !P1 ;  /* 0x2640010002150fae */ /* 0x00a1e4000c901d64 */
.L_x_5567:
        /* <DEDUP_REMOVED lines=18> */
.L_x_5514:
        /* <DEDUP_REMOVED lines=30> */
.L_x_5515:
[----:B------:R-:W-:Y:S01]  /*d830*/  UISETP.NE.AND UP0, UPT, UR49, URZ, UPT ;  /* 0x0000003f3100728c */ /* 0x000fe2000bf05270 */
[----:B------:R-:W-:Y:S01]  /*d840*/  IMAD.U32 R0, RZ, RZ, UR48 ;  /* 0x00000030ff007e24 */ /* 0x000fe2000f8e00ff */
[----:B------:R-:W-:Y:S01]  /*d850*/  ULDC.64 UR4, c[0x0][0x2e0] ;  /* 0x0000b80000047ab9 */ /* 0x000fe20000000a00 */
[----:B------:R-:W-:Y:S01]  /*d860*/  IMAD.U32 R4, RZ, RZ, UR38 ;  /* 0x00000026ff047e24 */ /* 0x000fe2000f8e00ff */
[----:B------:R-:W-:Y:S01]  /*d870*/  MOV R5, UR39 ;  /* 0x0000002700057c02 */ /* 0x000fe20008000f00 */
[----:B------:R-:W-:Y:S01]  /*d880*/  IMAD.U32 R3, RZ, RZ, UR47 ;  /* 0x0000002fff037e24 */ /* 0x000fe2000f8e00ff */
[----:B------:R-:W-:Y:S01]  /*d890*/  PLOP3.LUT P0, PT, PT, PT, UP0, 0x80, 0x0 ;  /* 0x000000000000781c */ /* 0x000fe20003f0f008 */
[----:B------:R-:W-:Y:S01]  /*d8a0*/  IMAD.MOV.U32 R2, RZ, RZ, R4 ;  /* 0x000000ffff027224 */ /* 0x000fe200078e0004 */
[----:B------:R-:W-:Y:S01]  /*d8b0*/  LEA R7, R0, R37, 0x7 ;  /* 0x0000002500077211 */ /* 0x000fe200078e38ff */
[----:B------:R-:W-:Y:S01]  /*d8c0*/  IMAD R25, R25, UR4, RZ ;  /* 0x0000000419197c24 */ /* 0x000fe2000f8e02ff */
[----:B------:R-:W0:Y:S01]  /*d8d0*/  LDC R0, c[0x0][0x448] ;  /* 0x00011200ff007b82 */ /* 0x000e220000000800 */
[----:B------:R-:W-:Y:S01]  /*d8e0*/  @UP0 ULDC UR6, c[0x0][0x44c] ;  /* 0x0001130000060ab9 */ /* 0x000fe20000000800 */
[----:B------:R-:W-:Y:S01]  /*d8f0*/  IMAD.WIDE.U32 R2, R26, UR4, R2 ;  /* 0x000000041a027c25 */ /* 0x000fe2000f8e0002 */
[----:B------:R-:W-:-:S03]  /*d900*/  @UP0 ULDC UR4, c[0x0][0x450] ;  /* 0x0001140000040ab9 */ /* 0x000fc60000000800 */
[----:B------:R-:W-:Y:S02]  /*d910*/  IMAD.MOV.U32 R5, RZ, RZ, R7 ;  /* 0x000000ffff057224 */ /* 0x000fe400078e0007 */
[----:B------:R-:W-:Y:S02]  /*d920*/  IMAD R25, R26, UR5, R25 ;  /* 0x000000051a197c24 */ /* 0x000fe4000f8e0219 */
[----:B------:R-:W-:Y:S01]  /*d930*/  @P0 IMAD.HI.U32 R6, R7, UR6, RZ ;  /* 0x0000000607060c27 */ /* 0x000fe2000f8e00ff */
[----:B------:R-:W-:Y:S02]  /*d940*/  PLOP3.LUT P0, PT, PT, PT, UP0, 0x80, 0x0 ;  /* 0x000000000000781c */ /* 0x000fe40003f0f008 */
[----:B------:R-:W-:-:S11]  /*d950*/  IADD3 R3, R3, R25, RZ ;  /* 0x0000001903037210 */ /* 0x000fd60007ffe0ff */
        /* <DEDUP_REMOVED lines=16> */
[----:B------:R-:W-:Y:S01]  /*da60*/  ULDC UR4, c[0x0][0x2b8] ;  /* 0x0000ae0000047ab9 */ /* 0x000fe20000000800 */
[----:B------:R-:W-:Y:S02]  /*da70*/  IADD3 R3, R3, R5, RZ ;  /* 0x0000000503037210 */ /* 0x000fe40007ffe0ff */
[----:B------:R-:W-:Y:S02]  /*da80*/  ISETP.GE.AND P3, PT, R23, UR4, PT ;  /* 0x0000000417007c0c */ /* 0x000fe4000bf66270 */
[----:B------:R-:W-:Y:S01]  /*da90*/  LEA.HI.X R8, R2, UR5, R3, 0x1, P0 ;  /* 0x0000000502087c11 */ /* 0x000fe200080f0c03 */
[----:B------:R-:W-:Y:S01]  /*daa0*/  UMOV UR5, 0xffffffff ;  /* 0xffffffff00057882 */ /* 0x000fe20000000000 */
[----:B------:R-:W-:-:S02]  /*dab0*/  ISETP.GE.AND P2, PT, R34, UR4, PT ;  /* 0x0000000422007c0c */ /* 0x000fc4000bf46270 */
[----:B------:R-:W-:Y:S01]  /*dac0*/  ISETP.GE.AND P0, PT, R33, UR4, PT ;  /* 0x0000000421007c0c */ /* 0x000fe2000bf06270 */
[----:B------:R-:W-:-:S12]  /*dad0*/  BRA.DIV UR5, `(.L_x_5516) ;  /* 0x0000002e05047947 */ /* 0x000fd8000b800000 */
[----:B------:R-:W-:Y:S01]  /*dae0*/  SHFL.IDX PT, R3, R8, RZ, 0x181f ;  /* 0x00181fff08037589 */ /* 0x000fe200000e0000 */
[----:B------:R-:W-:Y:S01]  /*daf0*/  IMAD.U32 R7, RZ, RZ, UR48 ;  /* 0x00000030ff077e24 */ /* 0x000fe2000f8e00ff */
[----:B------:R-:W-:Y:S02]  /*db00*/  ULDC UR4, c[0x0][0x288] ;  /* 0x0000a20000047ab9 */ /* 0x000fe40000000800 */
[----:B------:R-:W0:Y:S01]  /*db10*/  SHFL.IDX PT, R2, R6, RZ, 0x181f ;  /* 0x00181fff06027589 */ /* 0x000e2200000e0000 */
[----:B------:R-:W-:Y:S02]  /*db20*/  IMAD R0, R0, UR4, RZ ;  /* 0x0000000400007c24 */ /* 0x000fe4000f8e02ff */
[----:B------:R-:W-:Y:S01]  /*db30*/  IMAD R7, R7, 0x80, R27 ;  /* 0x0000008007077824 */ /* 0x000fe200078e021b */
[----:B------:R-:W-:Y:S04]  /*db40*/  SHFL.IDX PT, R5, R8, 0x1, 0x181f ;  /* 0x00381f0008057f89 */ /* 0x000fe800000e0000 */
[C---:B------:R-:W-:Y:S01]  /*db50*/  ISETP.GE.AND P1, PT, R7.reuse, R0, PT ;  /* 0x000000000700720c */ /* 0x040fe20003f26270 */
[----:B------:R-:W1:Y:S01]  /*db60*/  SHFL.IDX PT, R4, R6, 0x1, 0x181f ;  /* 0x00381f0006047f89 */ /* 0x000e6200000e0000 */
[----:B------:R-:W-:-:S03]  /*db70*/  IADD3 R11, R7, 0x10, RZ ;  /* 0x00000010070b7810 */ /* 0x000fc60007ffe0ff */
[----:B------:R-:W-:Y:S08]  /*db80*/  SHFL.IDX PT, R14, R6, 0x7, 0x181f ;  /* 0x00f81f00060e7f89 */ /* 0x000ff000000e0000 */
        /* <DEDUP_REMOVED lines=57> */
.L_x_5584:
        /* <DEDUP_REMOVED lines=14> */
.L_x_5518:
[----:B------:R-:W-:Y:S05]  /*e000*/  BSYNC B0 ;  /* 0x0000000000007941 */ /* 0x000fea0003800000 */
.L_x_5517:
[----:B------:R-:W-:Y:S01]  /*e010*/  NOP ;  /* 0x0000000000007918 */ /* 0x000fe20000000000 */
[----:B------:R-:W-:Y:S01]  /*e020*/  SYNCS.ARRIVE.TRANS64.RED.A0T1 RZ, [UR46+0x30800], RZ ;  /* 0x030800ffffff79a7 */ /* 0x000fe2000820042e */
[----:B------:R-:W-:Y:S01]  /*e030*/  MOV R0, 0x1 ;  /* 0x0000000100007802 */ /* 0x000fe20000000f00 */
[----:B------:R-:W-:Y:S03]  /*e040*/  ARRIVES.LDGSTSBAR.64.TRANSCNT [UR46+0x30800] ;  /* 0x03080000ff0079b0 */ /* 0x000fe60008000aae */
[----:B------:R-:W-:Y:S01]  /*e050*/  SHF.L.U32 R0, R0, 0x1f, RZ ;  /* 0x0000001f00007819 */ /* 0x000fe200000006ff */
[----:B------:R-:W-:Y:S01]  /*e060*/  NOP ;  /* 0x0000000000007918 */ /* 0x000fe20000000000 */
[----:B------:R-:W-:Y:S01]  /*e070*/  SYNCS.ARRIVE.TRANS64.A1T0 RZ, [UR46+0x30800], RZ ;  /* 0x030800ffffff79a7 */ /* 0x000fe2000810002e */
[----:B------:R-:W-:Y:S01]  /*e080*/  VIADD R19, R19, 0xfffffffe ;  /* 0xfffffffe13137836 */ /* 0x000fe20000000000 */
[----:B------:R-:W1:Y:S02]  /*e090*/  SYNCS.PHASECHK.TRANS64.TRYWAIT P0, [UR46+0x30820], R0 ;  /* 0x03082000ff0075a7 */ /* 0x000e64000800016e */
[----:B-1----:R-:W-:Y:S05]  /*e0a0*/  @!P0 BRA `(.L_x_5519) ;  /* 0x00000030001c8947 */ /* 0x002fea0003800000 */
.L_x_5585:
[----:B------:R-:W-:Y:S01]  /*e0b0*/  ISETP.GE.AND P0, PT, R19, UR50, PT ;  /* 0x0000003213007c0c */ /* 0x000fe2000bf06270 */
[----:B------:R-:W-:Y:S01]  /*e0c0*/  IMAD.MOV.U32 R28, RZ, RZ, 0x1 ;  /* 0x00000001ff1c7424 */ /* 0x000fe200078e00ff */
[----:B------:R-:W-:-:S11]  /*e0d0*/  MOV R26, RZ ;  /* 0x000000ff001a7202 */ /* 0x000fd60000000f00 */
[----:B------:R-:W-:Y:S05]  /*e0e0*/  @!P0 BRA `(.L_x_5520) ;  /* 0x0000001000388947 */ /* 0x000fea0003800000 */
[----:B0-----:R-:W0:Y:S01]  /*e0f0*/  S2R R2, SR_TID.X ;  /* 0x0000000000027919 */ /* 0x001e220000002100 */
[----:B------:R-:W-:Y:S01]  /*e100*/  UIADD3 UR4, UR44, 0x1, URZ ;  /* 0x000000012c047890 */ /* 0x000fe2000fffe03f */
[----:B------:R-:W-:Y:S01]  /*e110*/  LOP3.LUT R0, RZ, UR43, RZ, 0x33, !PT ;  /* 0x0000002bff007c12 */ /* 0x000fe2000f8e33ff */
[----:B------:R-:W-:Y:S01]  /*e120*/  ULOP3.LUT UR5, URZ, UR45, URZ, 0x33, !UPT ;  /* 0x0000002d3f057292 */ /* 0x000fe2000f8e333f */
[----:B------:R-:W-:Y:S01]  /*e130*/  BSSY B0, `(.L_x_5520) ;  /* 0x0000109000007945 */ /* 0x000fe20003800000 */
[----:B------:R-:W-:Y:S01]  /*e140*/  UIMAD UR4, UR4, UR40, URZ ;  /* 0x00000028040472a4 */ /* 0x000fe2000f8e023f */
[----:B------:R-:W-:Y:S01]  /*e150*/  MOV R27, 0x1 ;  /* 0x00000001001b7802 */ /* 0x000fe20000000f00 */
[----:B------:R-:W-:-:S04]  /*e160*/  IMAD.MOV.U32 R25, RZ, RZ, RZ ;  /* 0x000000ffff197224 */ /* 0x000fc800078e00ff */
[----:B------:R-:W-:Y:S01]  /*e170*/  LOP3.LUT R3, RZ, UR4, RZ, 0x33, !PT ;  /* 0x00000004ff037c12 */ /* 0x000fe2000f8e33ff */
[----:B------:R-:W-:Y:S02]  /*e180*/  ULDC UR4, c[0x0][0x2f4] ;  /* 0x0000bd0000047ab9 */ /* 0x000fe40000000800 */
[----:B------:R-:W-:Y:S02]  /*e190*/  ISETP.GE.AND P3, PT, R23, UR4, PT ;  /* 0x0000000417007c0c */ /* 0x000fe4000bf66270 */
[----:B------:R-:W-:Y:S02]  /*e1a0*/  VIMNMX3 R0, R0, UR5, R3, !PT ;  /* 0x0000000500007c0f */ /* 0x000fe4000f800103 */
[----:B------:R-:W-:Y:S02]  /*e1b0*/  ISETP.GE.AND P2, PT, R34, UR4, PT ;  /* 0x0000000422007c0c */ /* 0x000fe4000bf46270 */
[----:B------:R-:W-:Y:S02]  /*e1c0*/  IADD3 R31, -R0, -0x2, RZ ;  /* 0xfffffffe001f7810 */ /* 0x000fe40007ffe1ff */
[----:B------:R-:W-:-:S02]  /*e1d0*/  ISETP.GE.AND P1, PT, R33, UR4, PT ;  /* 0x0000000421007c0c */ /* 0x000fc4000bf26270 */
        /* <DEDUP_REMOVED lines=9> */
.L_x_5533:
[----:B------:R-:W2:Y:S01]  /*e270*/  LDL R8, [R1] ;  /* 0x0000000001087983 */ /* 0x000ea20000100800 */
[----:B------:R-:W0:Y:S01]  /*e280*/  LDC R2, c[0x0][0x430] ;  /* 0x00010c00ff027b82 */ /* 0x000e220000000800 */
[----:B------:R-:W-:-:S13]  /*e290*/  ISETP.GT.U32.AND P5, PT, R37, 0x5f, PT ;  /* 0x0000005f2500780c */ /* 0x000fda0003fa4070 */
[----:B------:R-:W2:Y:S01]  /*e2a0*/  @!P5 LDC.64 R4, c[0x0][0x428] ;  /* 0x00010a00ff04db82 */ /* 0x000ea20000000a00 */
[----:B0-----:R-:W-:-:S13]  /*e2b0*/  ISETP.NE.AND P0, PT, R2, 0x1, PT ;  /* 0x000000010200780c */ /* 0x001fda0003f05270 */
[----:B------:R-:W0:Y:S08]  /*e2c0*/  @P0 LDC R3, c[0x0][0x434] ;  /* 0x00010d00ff030b82 */ /* 0x000e300000000800 */
[----:B------:R-:W1:Y:S01]  /*e2d0*/  @P0 LDC R7, c[0x0][0x438] ;  /* 0x00010e00ff070b82 */ /* 0x000e620000000800 */
[----:B------:R-:W-:Y:S01]  /*e2e0*/  MOV R9, R20 ;  /* 0x0000001400097202 */ /* 0x000fe20000000f00 */
        /* <DEDUP_REMOVED lines=13> */
[----:B------:R-:W-:Y:S02]  /*e3c0*/  LOP3.LUT P4, RZ, R16, 0x10, RZ, 0xc0, !PT ;  /* 0x0000001010ff7812 */ /* 0x000fe4000788c0ff */
[----:B------:R-:W-:-:S04]  /*e3d0*/  IADD3 R26, R25, 0x1, RZ ;  /* 0x00000001191a7810 */ /* 0x000fc80007ffe0ff */
[----:B------:R-:W-:-:S04]  /*e3e0*/  ISETP.NE.AND P0, PT, R26, 0x2, PT ;  /* 0x000000021a00780c */ /* 0x000fc80003f05270 */
[----:B------:R-:W-:Y:S02]  /*e3f0*/  SEL R28, RZ, 0x1, P0 ;  /* 0x00000001ff1c7807 */ /* 0x000fe40000000000 */
[----:B------:R-:W-:Y:S02]  /*e400*/  SEL R26, R26, RZ, P0 ;  /* 0x000000ff1a1a7207 */ /* 0x000fe40000000000 */
[----:B------:R-:W-:Y:S01]  /*e410*/  LOP3.LUT R28, R27, R28, RZ, 0x3c, !PT ;  /* 0x0000001c1b1c7212 */ /* 0x000fe200078e3cff */
[----:B0-----:R-:W-:Y:S06]  /*e420*/  @!P4 BRA `(.L_x_5521) ;  /* 0x000000000004c947 */ /* 0x001fec0003800000 */
[----:B------:R-:W-:Y:S01]  /*e430*/  BPT.TRAP 0x1 ;  /* 0x000000040000795c */ /* 0x000fe20000300000 */
.L_x_5521:
[----:B------:R-:W-:Y:S01]  /*e440*/  LEA R19, R26, UR46, 0x3 ;  /* 0x0000002e1a137c11 */ /* 0x000fe2000f8e18ff */
[----:B------:R-:W-:Y:S01]  /*e450*/  BSSY B1, `(.L_x_5522) ;  /* 0x0000004000017945 */ /* 0x000fe20003800000 */
[----:B------:R-:W-:-:S04]  /*e460*/  SHF.L.U32 R2, R28, 0x1f, RZ ;  /* 0x0000001f1c027819 */ /* 0x000fc800000006ff */
[----:B------:R-:W0:Y:S02]  /*e470*/  SYNCS.PHASECHK.TRANS64.TRYWAIT P0, [R19+URZ+0x30840], R2 ;  /* 0x03084002130075a7 */ /* 0x000e24000800017f */
[----:B0-----:R-:W-:Y:S05]  /*e480*/  @!P0 BRA `(.L_x_5523) ;  /* 0x0000002c003c8947 */ /* 0x001fea0003800000 */
.L_x_5586:
[----:B------:R-:W-:Y:S05]  /*e490*/  BSYNC B1 ;  /* 0x0000000000017941 */ /* 0x000fea0003800000 */
.L_x_5522:
        /* <DEDUP_REMOVED lines=31> */
[----:B------:R-:W-:Y:S02]  /*e690*/  SHF.L.U32 R12, R23, 0x1, RZ ;  /* 0x00000001170c7819 */ /* 0x000fe400000006ff */
[----:B------:R-:W-:Y:S01]  /*e6a0*/  LOP3.LUT P6, RZ, R16, 0x4, RZ, 0xc0, !PT ;  /* 0x0000000410ff7812 */ /* 0x000fe200078cc0ff */
        /* <DEDUP_REMOVED lines=20> */
[----:B0-----:R-:W-:-:S02]  /*e7f0*/  IADD3.X R11, RZ, R7, RZ, P0, !PT ;  /* 0x00000007ff0b7210 */ /* 0x001fc400007fe4ff */
[-C--:B------:R-:W-:Y:S02]  /*e800*/  IADD3 R6, P0, R2, R12.reuse, RZ ;  /* 0x0000000c02067210 */ /* 0x080fe40007f1e0ff */
        /* <DEDUP_REMOVED lines=15> */
.L_x_5600:
[----:B--2---:R-:W-:Y:S02]  /*e900*/  SHF.L.U32 R2, R23, 0x1, RZ ;  /* 0x0000000117027819 */ /* 0x004fe400000006ff */
[----:B------:R-:W-:Y:S02]  /*e910*/  LOP3.LUT P6, RZ, R16, 0x4, RZ, 0xc0, !PT ;  /* 0x0000000410ff7812 */ /* 0x000fe400078cc0ff */
[----:B------:R-:W-:-:S05]  /*e920*/  IADD3 R2, P0, R14, R2, RZ ;  /* 0x000000020e027210 */ /* 0x000fca0007f1e0ff */
[----:B0-----:R-:W-:Y:S01]  /*e930*/  IMAD.X R3, RZ, RZ, R24, P0 ;  /* 0x000000ffff037224 */ /* 0x001fe200000e0618 */
        /* <DEDUP_REMOVED lines=8> */
.L_x_5525:
        /* <DEDUP_REMOVED lines=10> */
.L_x_5526:
[----:B------:R1:W-:Y:S01]  /*ea60*/  SYNCS.ARRIVE.TRANS64.A1T0 RZ, [R19+URZ+0x30830], RZ ;  /* 0x030830ff13ff79a7 */ /* 0x0003e2000810003f */
[----:B------:R-:W-:Y:S05]  /*ea70*/  @!P5 BRA `(.L_x_5527) ;  /* 0x000000000004d947 */ /* 0x000fea0003800000 */
[----:B------:R-:W-:Y:S01]  /*ea80*/  BPT.TRAP 0x1 ;  /* 0x000000040000795c */ /* 0x000fe20000300000 */
.L_x_5527:
[----:B0-----:R-:W-:Y:S01]  /*ea90*/  SHF.L.U32 R3, R27, 0x1f, RZ ;  /* 0x0000001f1b037819 */ /* 0x001fe200000006ff */
[----:B------:R-:W-:Y:S01]  /*eaa0*/  BSSY B1, `(.L_x_5528) ;  /* 0x0000004000017945 */ /* 0x000fe20003800000 */
[----:B------:R-:W-:-:S04]  /*eab0*/  LEA R6, R25, UR46, 0x3 ;  /* 0x0000002e19067c11 */ /* 0x000fc8000f8e18ff */
[----:B------:R-:W0:Y:S02]  /*eac0*/  SYNCS.PHASECHK.TRANS64.TRYWAIT P0, [R6+URZ+0x30860], R3 ;  /* 0x03086003060075a7 */ /* 0x000e24000800017f */
[----:B0-----:R-:W-:Y:S05]  /*ead0*/  @!P0 BRA `(.L_x_5529) ;  /* 0x0000002c008c8947 */ /* 0x001fea0003800000 */
.L_x_5601:
[----:B------:R-:W-:Y:S05]  /*eae0*/  BSYNC B1 ;  /* 0x0000000000017941 */ /* 0x000fea0003800000 */
.L_x_5528:
        /* <DEDUP_REMOVED lines=16> */
[----:B------:R2:W-:Y:S02]  /*ebf0*/  LDGSTS.E.BYPASS.LTC128B.128 [R7+0x6400], desc[UR36][R2.64+0x100], !P0 ;  /* 0x0640010002077fae */ /* 0x0005e4000c101d64 */
[----:B--2---:R-:W-:Y:S02]  /*ec00*/  IADD3 R2, P0, R14, R9, RZ ;  /* 0x000000090e027210 */ /* 0x004fe40007f1e0ff */
[----:B------:R-:W0:Y:S03]  /*ec10*/  SHFL.IDX PT, R14, R17, 0x2, 0x181f ;  /* 0x00581f00110e7f89 */ /* 0x000e2600000e0000 */
[----:B------:R-:W-:Y:S01]  /*ec20*/  IMAD.X R3, RZ, RZ, R8, P0 ;  /* 0x000000ffff037224 */ /* 0x000fe200000e0608 */
        /* <DEDUP_REMOVED lines=18> */
[----:B------:R-:W0:Y:S02]  /*ed50*/  SHFL.IDX PT, R14, R17, 0x4, 0x181f ;  /* 0x00981f00110e7f89 */ /* 0x000e2400000e0000 */
[----:B--2---:R-:W-:Y:S02]  /*ed60*/  IADD3.X R3, RZ, R8, RZ, P0, !PT ;  /* 0x00000008ff037210 */ /* 0x004fe400007fe4ff */
        /* <DEDUP_REMOVED lines=8> */
[----:B------:R3:W4:Y:S03]  /*edf0*/  SHFL.IDX PT, R14, R17, 0x5, 0x181f ;  /* 0x00b81f00110e7f89 */ /* 0x00072600000e0000 */
[----:B--2---:R-:W-:Y:S01]  /*ee00*/  IMAD.X R3, RZ, RZ, R8, P0 ;  /* 0x000000ffff037224 */ /* 0x004fe200000e0608 */
[----:B------:R-:W-:Y:S01]  /*ee10*/  ISETP.LT.OR P0, PT, R0, 0x41, P3 ;  /* 0x000000410000780c */ /* 0x000fe20001f01670 */
[----:B------:R3:W2:-:S12]  /*ee20*/  SHFL.IDX PT, R8, R18, 0x5, 0x181f ;  /* 0x00b81f0012087f89 */ /* 0x00069800000e0000 */
[----:B------:R3:W-:Y:S01]  /*ee30*/  LDGSTS.E.BYPASS.LTC128B.128 [R7+0x2400], desc[UR36][R2.64], !P0 ;  /* 0x0240000002077fae */ /* 0x0007e2000c101d64 */
[----:B------:R-:W-:-:S13]  /*ee40*/  ISETP.LT.OR P0, PT, R0, 0x41, P2 ;  /* 0x000000410000780c */ /* 0x000fda0001701670 */
[----:B------:R3:W-:Y:S01]  /*ee50*/  LDGSTS.E.BYPASS.LTC128B.128 [R7+0x5400], desc[UR36][R2.64+0x80], !P0 ;  /* 0x0540008002077fae */ /* 0x0007e2000c101d64 */
[----:B------:R-:W-:-:S13]  /*ee60*/  ISETP.LT.OR P0, PT, R0, 0x41, P1 ;  /* 0x000000410000780c */ /* 0x000fda0000f01670 */
[----:B--2-4-:R3:W-:Y:S02]  /*ee70*/  LDGSTS.E.BYPASS.LTC128B.128 [R7+0x8400], desc[UR36][R2.64+0x100], !P0 ;  /* 0x0840010002077fae */ /* 0x0147e4000c101d64 */
.L_x_5615:
[----:B0--3--:R-:W-:Y:S01]  /*ee80*/  IADD3 R2, P0, R14, R9, RZ ;  /* 0x000000090e027210 */ /* 0x009fe20007f1e0ff */
        /* <DEDUP_REMOVED lines=17> */
[----:B------:R-:W-:Y:S01]  /*efa0*/  IMAD R5, R32, UR4, RZ ;  /* 0x0000000420057c24 */ /* 0x000fe2000f8e02ff */
[----:B------:R-:W-:-:S03]  /*efb0*/  IADD3 R3, R3, R9, RZ ;  /* 0x0000000903037210 */ /* 0x000fc60007ffe0ff */
[C---:B------:R-:W-:Y:S02]  /*efc0*/  IMAD R5, R4.reuse, UR5, R5 ;  /* 0x0000000504057c24 */ /* 0x040fe4000f8e0205 */
[----:B------:R-:W-:-:S04]  /*efd0*/  IMAD.WIDE.U32 R2, R4, UR4, R2 ;  /* 0x0000000404027c25 */ /* 0x000fc8000f8e0002 */
[----:B-1----:R-:W-:-:S07]  /*efe0*/  IMAD.IADD R19, R3, 0x1, R5 ;  /* 0x0000000103137824 */ /* 0x002fce00078e0205 */
.L_x_5531:
        /* <DEDUP_REMOVED lines=10> */
.L_x_5532:
[----:B------:R-:W-:Y:S01]  /*f090*/  R2UR UR4, R35 ;  /* 0x00000000230472ca */ /* 0x000fe200000e0000 */
[----:B------:R-:W-:Y:S01]  /*f0a0*/  ULDC.64 UR6, c[0x0][0x330] ;  /* 0x0000cc0000067ab9 */ /* 0x000fe20000000a00 */
[----:B------:R-:W-:Y:S01]  /*f0b0*/  MOV R18, R2 ;  /* 0x0000000200127202 */ /* 0x000fe20000000f00 */
[----:B------:R-:W-:Y:S01]  /*f0c0*/  IMAD.U32 R3, RZ, RZ, UR6 ;  /* 0x00000006ff037e24 */ /* 0x000fe2000f8e00ff */
[----:B------:R-:W-:Y:S01]  /*f0d0*/  IADD3 R31, R31, -0x1, RZ ;  /* 0xffffffff1f1f7810 */ /* 0x000fe20007ffe0ff */
        /* <DEDUP_REMOVED lines=15> */
.L_x_5520:
[----:B------:R-:W-:-:S13]  /*f1d0*/  LOP3.LUT P0, RZ, R16, 0x10, RZ, 0xc0, !PT ;  /* 0x0000001010ff7812 */ /* 0x000fda000780c0ff */
[----:B------:R-:W-:Y:S05]  /*f1e0*/  @!P0 BRA `(.L_x_5534) ;  /* 0x0000000000048947 */ /* 0x000fea0003800000 */
[----:B------:R-:W-:Y:S01]  /*f1f0*/  BPT.TRAP 0x1 ;  /* 0x000000040000795c */ /* 0x000fe20000300000 */
.L_x_5534:
        /* <DEDUP_REMOVED lines=12> */
.L_x_5616:
[----:B------:R-:W-:Y:S05]  /*f2c0*/  BSYNC B0 ;  /* 0x0000000000007941 */ /* 0x000fea0003800000 */
.L_x_5535:
        /* <DEDUP_REMOVED lines=36> */
[----:B------:R-:W-:Y:S03]  /*f510*/  SHFL.IDX PT, R7, R18, 0x4, 0x181f ;  /* 0x00981f0012077f89 */ /* 0x000fe600000e0000 */
[----:B------:R-:W-:Y:S01]  /*f520*/  IMAD.WIDE.U32 R2, R23, 0x2, R2 ;  /* 0x0000000217027825 */ /* 0x000fe200078e0002 */
        /* <DEDUP_REMOVED lines=8> */
[----:B0-----:R-:W-:Y:S02]  /*f5b0*/  IMAD.MOV.U32 R2, RZ, RZ, R14 ;  /* 0x000000ffff027224 */ /* 0x001fe400078e000e */
[----:B-1----:R-:W-:Y:S01]  /*f5c0*/  IMAD.MOV.U32 R3, RZ, RZ, R6 ;  /* 0x000000ffff037224 */ /* 0x002fe200078e0006 */
[----:B------:R0:W1:Y:S01]  /*f5d0*/  SHFL.IDX PT, R14, R17, 0x5, 0x181f ;  /* 0x00b81f00110e7f89 */ /* 0x00006200000e0000 */
[----:B------:R-:W-:Y:S02]  /*f5e0*/  IMAD.MOV.U32 R6, RZ, RZ, RZ ;  /* 0x000000ffff067224 */ /* 0x000fe400078e00ff */
        /* <DEDUP_REMOVED lines=8> */
[----:B------:R-:W-:-:S04]  /*f670*/  IMAD.MOV.U32 R3, RZ, RZ, R7 ;  /* 0x000000ffff037224 */ /* 0x000fc800078e0007 */
[----:B------:R-:W-:-:S05]  /*f680*/  IMAD.WIDE.U32 R2, R23, 0x2, R2 ;  /* 0x0000000217027825 */ /* 0x000fca00078e0002 */
[----:B------:R0:W-:Y:S04]  /*f690*/  LDGSTS.E.BYPASS.LTC128B.128 [R4+0x2400], desc[UR36][R2.64], !P3 ;  /* 0x0240000002047fae */ /* 0x0001e8000d901d64 */
[----:B------:R0:W-:Y:S04]  /*f6a0*/  LDGSTS.E.BYPASS.LTC128B.128 [R4+0x5400], desc[UR36][R2.64+0x80], !P4 ;  /* 0x0540008002047fae */ /* 0x0001e8000e101d64 */
[----:B-1-3--:R0:W-:Y:S02]  /*f6b0*/  LDGSTS.E.BYPASS.LTC128B.128 [R4+0x8400], desc[UR36][R2.64+0x100], !P5 ;  /* 0x0840010002047fae */ /* 0x00a1e4000e901d64 */
.L_x_5630:
[C---:B------:R-:W-:Y:S01]  /*f6c0*/  ISETP.LT.OR P2, PT, R5.reuse, 0x51, P2 ;  /* 0x000000510500780c */ /* 0x040fe20001741670 */
[----:B0-----:R-:W-:Y:S01]  /*f6d0*/  IMAD.MOV.U32 R3, RZ, RZ, R18 ;  /* 0x000000ffff037224 */ /* 0x001fe200078e0012 */
[C---:B------:R-:W-:Y:S02]  /*f6e0*/  ISETP.LT.OR P1, PT, R5.reuse, 0x51, P1 ;  /* 0x000000510500780c */ /* 0x040fe40000f21670 */
[----:B------:R-:W-:Y:S02]  /*f6f0*/  ISETP.LT.OR P0, PT, R5, 0x51, P0 ;  /* 0x000000510500780c */ /* 0x000fe40000701670 */
[----:B------:R-:W-:-:S05]  /*f700*/  MOV R2, R14 ;  /* 0x0000000e00027202 */ /* 0x000fca0000000f00 */
        /* <DEDUP_REMOVED lines=9> */
.L_x_5538:
        /* <DEDUP_REMOVED lines=10> */
.L_x_5539:
[----:B------:R1:W-:Y:S02]  /*f840*/  SYNCS.ARRIVE.TRANS64.A1T0 RZ, [R0+URZ+0x30850], RZ ;  /* 0x030850ff00ff79a7 */ /* 0x0003e4000810003f */
[----:B-1----:R-:W-:-:S05]  /*f850*/  VIADD R0, R26, 0x1 ;  /* 0x000000011a007836 */ /* 0x002fca0000000000 */
[----:B------:R-:W-:-:S04]  /*f860*/  ISETP.NE.AND P0, PT, R0, 0x2, PT ;  /* 0x000000020000780c */ /* 0x000fc80003f05270 */
[----:B0-----:R-:W-:Y:S02]  /*f870*/  SEL R3, RZ, 0x1, P0 ;  /* 0x00000001ff037807 */ /* 0x001fe40000000000 */
[----:B------:R-:W-:Y:S02]  /*f880*/  SEL R0, R0, RZ, P0 ;  /* 0x000000ff00007207 */ /* 0x000fe40000000000 */
[----:B------:R-:W-:-:S07]  /*f890*/  LOP3.LUT R28, R28, R3, RZ, 0x3c, !PT ;  /* 0x000000031c1c7212 */ /* 0x000fce00078e3cff */
.L_x_5505:
[----:B------:R-:W0:Y:S01]  /*f8a0*/  S2R R3, SR_CgaCtaId ;  /* 0x0000000000037919 */ /* 0x000e220000008800 */
[----:B------:R-:W-:Y:S02]  /*f8b0*/  MOV R2, 0x400 ;  /* 0x0000040000027802 */ /* 0x000fe40000000f00 */
[----:B------:R-:W-:Y:S02]  /*f8c0*/  SHF.L.U32 R6, R6, 0x1f, RZ ;  /* 0x0000001f06067819 */ /* 0x000fe400000006ff */
[----:B0-----:R-:W-:-:S04]  /*f8d0*/  LEA R7, R3, R2, 0x18 ;  /* 0x0000000203077211 */ /* 0x001fc800078ec0ff */
[----:B------:R-:W0:Y:S02]  /*f8e0*/  SYNCS.PHASECHK.TRANS64.TRYWAIT P0, [R7+URZ+0x30820], R6 ;  /* 0x03082006070075a7 */ /* 0x000e24000800017f */
[----:B0-----:R-:W-:Y:S05]  /*f8f0*/  @!P0 BRA `(.L_x_5540) ;  /* 0x0000003000748947 */ /* 0x001fea0003800000 */
.L_x_5631:
[----:B------:R-:W-:-:S03]  /*f900*/  UMOV UR4, 0xffffffff ;  /* 0xffffffff00047882 */ /* 0x000fc60000000000 */
[----:B------:R-:W-:Y:S05]  /*f910*/  BRA.DIV UR4, `(.L_x_5541) ;  /* 0x0000003204807947 */ /* 0x000fea000b800000 */
[----:B------:R-:W1:Y:S02]  /*f920*/  S2R R2, SR_TID.X ;  /* 0x0000000000027919 */ /* 0x000e640000002100 */
[----:B-1----:R-:W-:-:S04]  /*f930*/  SHF.R.U32.HI R2, RZ, 0x5, R2 ;  /* 0x00000005ff027819 */ /* 0x002fc80000011602 */
[----:B------:R-:W-:-:S05]  /*f940*/  LOP3.LUT R2, R2, 0x3, RZ, 0xc0, !PT ;  /* 0x0000000302027812 */ /* 0x000fca00078ec0ff */
[----:B------:R1:W2:Y:S02]  /*f950*/  SHFL.IDX PT, R14, R2, RZ, 0x1f ;  /* 0x00001fff020e7589 */ /* 0x0002a400000e0000 */
.L_x_5634:
[----:B--2---:R-:W-:-:S13]  /*f960*/  ISETP.NE.AND P0, PT, R14, RZ, PT ;  /* 0x000000ff0e00720c */ /* 0x004fda0003f05270 */
[----:B------:R-:W-:Y:S05]  /*f970*/  @P0 BRA `(.L_x_5461) ;  /* 0x0000000000900947 */ /* 0x000fea0003800000 */
[----:B------:R-:W-:-:S03]  /*f980*/  UMOV UR4, 0xffffffff ;  /* 0xffffffff00047882 */ /* 0x000fc60000000000 */
[----:B------:R-:W-:Y:S05]  /*f990*/  BRA.DIV UR4, `(.L_x_5542) ;  /* 0x0000003204947947 */ /* 0x000fea000b800000 */
[----:B------:R-:W-:-:S13]  /*f9a0*/  ELECT P6, URZ, PT ;  /* 0x00000000003f782f */ /* 0x000fda00038c0000 */
.L_x_5637:
        /* <DEDUP_REMOVED lines=8> */
.L_x_5543:
[----:B------:R-:W-:Y:S01]  /*fa30*/  IMAD R5, R0, 0x8, R7 ;  /* 0x0000000800057824 */ /* 0x000fe200078e0207 */
[----:B------:R-:W-:Y:S01]  /*fa40*/  SHF.L.U32 R2, R28, 0x1f, RZ ;  /* 0x0000001f1c027819 */ /* 0x000fe200000006ff */
[----:B------:R-:W-:-:S03]  /*fa50*/  VIADD R0, R0, 0x1 ;  /* 0x0000000100007836 */ /* 0x000fc60000000000 */
[----:B------:R-:W1:Y:S02]  /*fa60*/  SYNCS.PHASECHK.TRANS64.TRYWAIT P1, [R5+URZ+0x30840], R2 ;  /* 0x03084002050075a7 */ /* 0x000e64000802017f */
[----:B------:R-:W-:-:S04]  /*fa70*/  ISETP.NE.AND P2, PT, R0, 0x2, PT ;  /* 0x000000020000780c */ /* 0x000fc80003f45270 */
[----:B------:R-:W-:Y:S01]  /*fa80*/  SEL R3, RZ, 0x1, P2 ;  /* 0x00000001ff037807 */ /* 0x000fe20001000000 */
[----:B-1----:R-:W-:Y:S08]  /*fa90*/  @!P1 BRA `(.L_x_5544) ;  /* 0x0000003000749947 */ /* 0x002ff00003800000 */
.L_x_5638:
[----:B------:R-:W-:Y:S02]  /*faa0*/  SEL R0, R0, RZ, P2 ;  /* 0x000000ff00007207 */ /* 0x000fe40001000000 */
[----:B------:R-:W-:Y:S01]  /*fab0*/  LOP3.LUT R3, R28, R3, RZ, 0x3c, !PT ;  /* 0x000000031c037212 */ /* 0x000fe200078e3cff */
[----:B------:R-:W-:Y:S06]  /*fac0*/  @!P0 BRA `(.L_x_5545) ;  /* 0x0000000000048947 */ /* 0x000fec0003800000 */
[----:B------:R-:W-:Y:S01]  /*fad0*/  BPT.TRAP 0x1 ;  /* 0x000000040000795c */ /* 0x000fe20000300000 */
.L_x_5545:
[----:B0-----:R-:W-:Y:S02]  /*fae0*/  LEA R7, R0, R7, 0x3 ;  /* 0x0000000700077211 */ /* 0x001fe400078e18ff */
[----:B------:R-:W-:-:S04]  /*faf0*/  SHF.L.U32 R0, R3, 0x1f, RZ ;  /* 0x0000001f03007819 */ /* 0x000fc800000006ff */
[----:B------:R-:W0:Y:S02]  /*fb00*/  SYNCS.PHASECHK.TRANS64.TRYWAIT P1, [R7+URZ+0x30840], R0 ;  /* 0x03084000070075a7 */ /* 0x000e24000802017f */
[----:B0-----:R-:W-:Y:S05]  /*fb10*/  @!P1 BRA `(.L_x_5546) ;  /* 0x0000003000689947 */ /* 0x001fea0003800000 */
.L_x_5639:
[----:B------:R-:W-:Y:S05]  /*fb20*/  @!P0 BRA `(.L_x_5547) ;  /* 0x0000000000048947 */ /* 0x000fea0003800000 */
[----:B------:R-:W-:Y:S01]  /*fb30*/  BPT.TRAP 0x1 ;  /* 0x000000040000795c */ /* 0x000fe20000300000 */
.L_x_5547:
[----:B------:R-:W2:Y:S02]  /*fb40*/  SYNCS.PHASECHK.TRANS64.TRYWAIT P1, [R5+URZ+0x30860], R2 ;  /* 0x03086002050075a7 */ /* 0x000ea4000802017f */
[----:B--2---:R-:W-:Y:S05]  /*fb50*/  @!P1 BRA `(.L_x_5548) ;  /* 0x00000030006c9947 */ /* 0x004fea0003800000 */
.L_x_5640:
[----:B------:R-:W-:Y:S05]  /*fb60*/  @!P0 BRA `(.L_x_5549) ;  /* 0x0000000000048947 */ /* 0x000fea0003800000 */
[----:B------:R-:W-:Y:S01]  /*fb70*/  BPT.TRAP 0x1 ;  /* 0x000000040000795c */ /* 0x000fe20000300000 */
.L_x_5549:
[----:B---3--:R3:W4:Y:S02]  /*fb80*/  SYNCS.PHASECHK.TRANS64.TRYWAIT P0, [R7+URZ+0x30860], R0 ;  /* 0x03086000070075a7 */ /* 0x008724000800017f */
[----:B----4-:R-:W-:Y:S05]  /*fb90*/  @!P0 NANOSLEEP.SYNCS 0x989680 ;  /* 0x009896800000895d */ /* 0x010fea0003900000 */
[----:B------:R-:W4:Y:S02]  /*fba0*/  @!P0 SYNCS.PHASECHK.TRANS64 P0, [R7+URZ+0x30860], R0 ;  /* 0x03086000070085a7 */ /* 0x000f24000800007f */
[----:B----4-:R-:W-:Y:S05]  /*fbb0*/  @!P0 BRA `(.L_x_5549) ;  /* 0xfffffffc00f08947 */ /* 0x010fea000383ffff */
.L_x_5461:
[----:B------:R-:W-:Y:S05]  /*fbc0*/  BSYNC B6 ;  /* 0x0000000000067941 */ /* 0x000fea0003800000 */
.L_x_5458:
[----:B------:R-:W-:Y:S05]  /*fbd0*/  EXIT ;  /* 0x000000000000794d */ /* 0x000fea0003800000 */
.L_x_5465:
[----:B0-----:R-:W-:-:S04]  /*fbe0*/  IMAD.U32 R3, RZ, RZ, UR60 ;  /* 0x0000003cff037e24 */ /* 0x001fc8000f8e00ff */
[----:B------:R0:W1:Y:S03]  /*fbf0*/  SYNCS.PHASECHK.TRANS64.TRYWAIT P0, [R3+URZ+0x30800], R0 ;  /* 0x03080000030075a7 */ /* 0x000066000800017f */
[----:B-1----:R-:W-:Y:S05]  /*fc00*/  @!P0 NANOSLEEP.SYNCS 0x989680 ;  /* 0x009896800000895d */ /* 0x002fea0003900000 */
[----:B------:R-:W1:Y:S02]  /*fc10*/  @!P0 SYNCS.PHASECHK.TRANS64 P0, [R3+URZ+0x30800], R0 ;  /* 0x03080000030085a7 */ /* 0x000e64000800007f */
[----:B-1----:R-:W-:Y:S05]  /*fc20*/  @!P0 BRA `(.L_x_5465) ;  /* 0xfffffffc00ec8947 */ /* 0x002fea000383ffff */
[----:B------:R-:W-:Y:S05]  /*fc30*/  BRA `(.L_x_5550) ;  /* 0xffffff1800247947 */ /* 0x000fea000383ffff */
.L_x_5469:
[----:B0-----:R-:W-:-:S04]  /*fc40*/  IMAD.U32 R3, RZ, RZ, UR60 ;  /* 0x0000003cff037e24 */ /* 0x001fc8000f8e00ff */
[----:B------:R0:W2:Y:S03]  /*fc50*/  SYNCS.PHASECHK.TRANS64.TRYWAIT P1, [R3+URZ+0x30830], R0 ;  /* 0x03083000030075a7 */ /* 0x0000a6000802017f */
[----:B--2---:R-:W-:Y:S05]  /*fc60*/  @!P1 NANOSLEEP.SYNCS 0x989680 ;  /* 0x009896800000995d */ /* 0x004fea0003900000 */
[----:B------:R-:W2:Y:S02]  /*fc70*/  @!P1 SYNCS.PHASECHK.TRANS64 P1, [R3+URZ+0x30830], R0 ;  /* 0x03083000030095a7 */ /* 0x000ea4000802007f */
[----:B--2---:R-:W-:Y:S05]  /*fc80*/  @!P1 BRA `(.L_x_5469) ;  /* 0xfffffffc00ec9947 */ /* 0x004fea000383ffff */
[----:B------:R-:W-:Y:S05]  /*fc90*/  BRA `(.L_x_5468) ;  /* 0xffffff1800487947 */ /* 0x000fea000383ffff */
.L_x_5475:
[----:B-1----:R-:W-:-:S04]  /*fca0*/  MOV R9, UR39 ;  /* 0x0000002700097c02 */ /* 0x002fc80008000f00 */
[----:B------:R1:W2:Y:S03]  /*fcb0*/  SYNCS.PHASECHK.TRANS64.TRYWAIT P1, [R9+URZ+0x30830], R8 ;  /* 0x03083008090075a7 */ /* 0x0002a6000802017f */
[----:B--2---:R-:W-:Y:S05]  /*fcc0*/  @!P1 NANOSLEEP.SYNCS 0x989680 ;  /* 0x009896800000995d */ /* 0x004fea0003900000 */
[----:B------:R-:W2:Y:S02]  /*fcd0*/  @!P1 SYNCS.PHASECHK.TRANS64 P1, [R9+URZ+0x30830], R8 ;  /* 0x03083008090095a7 */ /* 0x000ea4000802007f */
[----:B--2---:R-:W-:Y:S05]  /*fce0*/  @!P1 BRA `(.L_x_5475) ;  /* 0xfffffffc00ec9947 */ /* 0x004fea000383ffff */
[----:B------:R-:W-:Y:S05]  /*fcf0*/  BRA `(.L_x_5474) ;  /* 0xffffff4000d07947 */ /* 0x000fea000383ffff */
.L_x_5479:
[----:B-1----:R-:W-:-:S04]  /*fd00*/  IMAD.U32 R9, RZ, RZ, UR14 ;  /* 0x0000000eff097e24 */ /* 0x002fc8000f8e00ff */
[----:B------:R1:W3:Y:S03]  /*fd10*/  SYNCS.PHASECHK.TRANS64.TRYWAIT P1, [R9+URZ+0x30850], R0 ;  /* 0x03085000090075a7 */ /* 0x0002e6000802017f */
[----:B---3--:R-:W-:Y:S05]  /*fd20*/  @!P1 NANOSLEEP.SYNCS 0x989680 ;  /* 0x009896800000995d */ /* 0x008fea0003900000 */
[----:B------:R-:W3:Y:S02]  /*fd30*/  @!P1 SYNCS.PHASECHK.TRANS64 P1, [R9+URZ+0x30850], R0 ;  /* 0x03085000090095a7 */ /* 0x000ee4000802007f */
[----:B---3--:R-:W-:Y:S05]  /*fd40*/  @!P1 BRA `(.L_x_5479) ;  /* 0xfffffffc00ec9947 */ /* 0x008fea000383ffff */
[----:B------:R-:W-:Y:S05]  /*fd50*/  BRA `(.L_x_5478) ;  /* 0xffffff4c00647947 */ /* 0x000fea000383ffff */
.L_x_5487:
[----:B-1----:R-:W-:-:S04]  /*fd60*/  IMAD.U32 R9, RZ, RZ, UR39 ;  /* 0x00000027ff097e24 */ /* 0x002fc8000f8e00ff */
[----:B------:R1:W2:Y:S03]  /*fd70*/  SYNCS.PHASECHK.TRANS64.TRYWAIT P1, [R9+URZ+0x30830], R8 ;  /* 0x03083008090075a7 */ /* 0x0002a6000802017f */
[----:B--2---:R-:W-:Y:S05]  /*fd80*/  @!P1 NANOSLEEP.SYNCS 0x989680 ;  /* 0x009896800000995d */ /* 0x004fea0003900000 */
[----:B------:R-:W2:Y:S02]  /*fd90*/  @!P1 SYNCS.PHASECHK.TRANS64 P1, [R9+URZ+0x30830], R8 ;  /* 0x03083008090095a7 */ /* 0x000ea4000802007f */
[----:B--2---:R-:W-:Y:S05]  /*fda0*/  @!P1 BRA `(.L_x_5487) ;  /* 0xfffffffc00ec9947 */ /* 0x004fea000383ffff */
[----:B------:R-:W-:Y:S05]  /*fdb0*/  BRA `(.L_x_5486) ;  /* 0xffffff6c00a87947 */ /* 0x000fea000383ffff */
.L_x_5491:
[----:B-1----:R-:W-:-:S04]  /*fdc0*/  MOV R9, UR5 ;  /* 0x0000000500097c02 */ /* 0x002fc80008000f00 */
[----:B------:R1:W3:Y:S03]  /*fdd0*/  SYNCS.PHASECHK.TRANS64.TRYWAIT P1, [R9+URZ+0x30850], R0 ;  /* 0x03085000090075a7 */ /* 0x0002e6000802017f */
[----:B---3--:R-:W-:Y:S05]  /*fde0*/  @!P1 NANOSLEEP.SYNCS 0x989680 ;  /* 0x009896800000995d */ /* 0x008fea0003900000 */
[----:B------:R-:W3:Y:S02]  /*fdf0*/  @!P1 SYNCS.PHASECHK.TRANS64 P1, [R9+URZ+0x30850], R0 ;  /* 0x03085000090095a7 */ /* 0x000ee4000802007f */
[----:B---3--:R-:W-:Y:S05]  /*fe00*/  @!P1 BRA `(.L_x_5491) ;  /* 0xfffffffc00ec9947 */ /* 0x008fea000383ffff */
[----:B------:R-:W-:Y:S05]  /*fe10*/  BRA `(.L_x_5490) ;  /* 0xffffff7800407947 */ /* 0x000fea000383ffff */
.L_x_5498:
[----:B-1----:R-:W-:-:S04]  /*fe20*/  IMAD.U32 R5, RZ, RZ, UR5 ;  /* 0x00000005ff057e24 */ /* 0x002fc8000f8e00ff */
[----:B------:R1:W2:Y:S03]  /*fe30*/  SYNCS.PHASECHK.TRANS64.TRYWAIT P1, [R5+URZ+0x30850], R0 ;  /* 0x03085000050075a7 */ /* 0x0002a6000802017f */
[----:B--2---:R-:W-:Y:S05]  /*fe40*/  @!P1 NANOSLEEP.SYNCS 0x989680 ;  /* 0x009896800000995d */ /* 0x004fea0003900000 */
[----:B------:R-:W2:Y:S02]  /*fe50*/  @!P1 SYNCS.PHASECHK.TRANS64 P1, [R5+URZ+0x30850], R0 ;  /* 0x03085000050095a7 */ /* 0x000ea4000802007f */
[----:B--2---:R-:W-:Y:S05]  /*fe60*/  @!P1 BRA `(.L_x_5498) ;  /* 0xfffffffc00ec9947 */ /* 0x004fea000383ffff */
[----:B------:R-:W-:Y:S05]  /*fe70*/  BRA `(.L_x_5497) ;  /* 0xffffff9400dc7947 */ /* 0x000fea000383ffff */
.L_x_5510:
[----:B------:R-:W-:Y:S01]  /*fe80*/  IMAD.MOV.U32 R13, RZ, RZ, R18 ;  /* 0x000000ffff0d7224 */ /* 0x000fe200078e0012 */
[----:B------:R-:W-:Y:S01]  /*fe90*/  MOV R12, RZ ;  /* 0x000000ff000c7202 */ /* 0x000fe20000000f00 */
[----:B------:R-:W-:Y:S02]  /*fea0*/  IMAD.MOV.U32 R11, RZ, RZ, 0x1f ;  /* 0x0000001fff0b7424 */ /* 0x000fe400078e00ff */
[----:B------:R-:W-:-:S07]  /*feb0*/  IMAD.MOV.U32 R15, RZ, RZ, -0x1 ;  /* 0xffffffffff0f7424 */ /* 0x000fce00078e00ff */
[----:B-----5:R-:W-:Y:S05]  /*fec0*/  WARPSYNC.COLLECTIVE R15, `(.L_x_5551) ;  /* 0x000000000f087348 */ /* 0x020fea0003c00000 */
[----:B------:R0:W1:Y:S02]  /*fed0*/  SHFL.IDX P6, R14, R13, R12, R11 ;  /* 0x0000000c0d0e7389 */ /* 0x00006400000c000b */
[----:B01---5:R-:W-:Y:S01]  /*fee0*/  ENDCOLLECTIVE ;  /* 0x000000000000791b */ /* 0x023fe20003800000 */
.L_x_5551:
[----:B------:R-:W-:Y:S05]  /*fef0*/  BRA `(.L_x_5552) ;  /* 0xffffffcc009c7947 */ /* 0x000fea000383ffff */
.L_x_5512:
[----:B0-----:R-:W-:-:S04]  /*ff00*/  MOV R3, UR46 ;  /* 0x0000002e00037c02 */ /* 0x001fc80008000f00 */
[----:B------:R0:W1:Y:S03]  /*ff10*/  SYNCS.PHASECHK.TRANS64.TRYWAIT P0, [R3+URZ+0x30840], R2 ;  /* 0x03084002030075a7 */ /* 0x000066000800017f */
[----:B-1----:R-:W-:Y:S05]  /*ff20*/  @!P0 NANOSLEEP.SYNCS 0x989680 ;  /* 0x009896800000895d */ /* 0x002fea0003900000 */
[----:B------:R-:W1:Y:S02]  /*ff30*/  @!P0 SYNCS.PHASECHK.TRANS64 P0, [R3+URZ+0x30840], R2 ;  /* 0x03084002030085a7 */ /* 0x000e64000800007f */
[----:B-1----:R-:W-:Y:S05]  /*ff40*/  @!P0 BRA `(.L_x_5512) ;  /* 0xfffffffc00ec8947 */ /* 0x002fea000383ffff */
[----:B------:R-:W-:Y:S05]  /*ff50*/  BRA `(.L_x_5553) ;  /* 0xffffffd0002c7947 */ /* 0x000fea000383ffff */
.L_x_5513:
        /* <DEDUP_REMOVED lines=8> */
.L_x_5555:
[----:B------:R-:W-:Y:S05]  /*ffe0*/  BSYNC B0 ;  /* 0x0000000000007941 */ /* 0x000fea0003800000 */
.L_x_5554:
[----:B------:R-:W-:Y:S01]  /*fff0*/  MOV R13, R0 ;  /* 0x00000000000d7202 */ /* 0x000fe20000000f00 */
[----:B------:R-:W-:Y:S01]  /*10000*/  IMAD.MOV.U32 R12, RZ, RZ, RZ ;  /* 0x000000ffff0c7224 */ /* 0x000fe200078e00ff */
[----:B------:R-:W-:Y:S01]  /*10010*/  MOV R11, 0x181f ;  /* 0x0000181f000b7802 */ /* 0x000fe20000000f00 */
[----:B------:R-:W-:Y:S01]  /*10020*/  IMAD.MOV.U32 R15, RZ, RZ, -0x1 ;  /* 0xffffffffff0f7424 */ /* 0x000fe200078e00ff */
[----:B------:R-:W-:Y:S01]  /*10030*/  @P0 LEA R9, R30, UR46, 0x1 ;  /* 0x0000002e1e090c11 */ /* 0x000fe2000f8e08ff */
[----:B------:R-:W-:-:S07]  /*10040*/  IMAD.MOV.U32 R3, RZ, RZ, R14 ;  /* 0x000000ffff037224 */ /* 0x000fce00078e000e */
[----:B------:R-:W-:Y:S05]  /*10050*/  WARPSYNC.COLLECTIVE R15, `(.L_x_5556) ;  /* 0x000000000f087348 */ /* 0x000fea0003c00000 */
[----:B------:R0:W1:Y:S02]  /*10060*/  SHFL.IDX P6, R14, R13, R12, R11 ;  /* 0x0000000c0d0e7389 */ /* 0x00006400000c000b */
[----:B01----:R-:W-:Y:S01]  /*10070*/  ENDCOLLECTIVE ;  /* 0x000000000000791b */ /* 0x003fe20003800000 */
.L_x_5556:
[----:B------:R-:W-:Y:S01]  /*10080*/  IMAD.MOV.U32 R13, RZ, RZ, R7 ;  /* 0x000000ffff0d7224 */ /* 0x000fe200078e0007 */
[----:B------:R-:W-:Y:S02]  /*10090*/  MOV R12, 0x1 ;  /* 0x00000001000c7802 */ /* 0x000fe40000000f00 */
[----:B------:R-:W-:-:S07]  /*100a0*/  MOV R2, R14 ;  /* 0x0000000e00027202 */ /* 0x000fce0000000f00 */
[----:B------:R-:W-:Y:S05]  /*100b0*/  WARPSYNC.COLLECTIVE R15, `(.L_x_5557) ;  /* 0x000000000f087348 */ /* 0x000fea0003c00000 */
[----:B------:R0:W1:Y:S02]  /*100c0*/  SHFL.IDX P6, R14, R13, R12, R11 ;  /* 0x0000000c0d0e7389 */ /* 0x00006400000c000b */
[----:B01----:R-:W-:Y:S01]  /*100d0*/  ENDCOLLECTIVE ;  /* 0x000000000000791b */ /* 0x003fe20003800000 */
.L_x_5557:
        /* <DEDUP_REMOVED lines=13> */
.L_x_5558:
[----:B------:R-:W-:Y:S02]  /*101b0*/  @P0 LEA R21, R30, UR46, 0x1 ;  /* 0x0000002e1e150c11 */ /* 0x000fe4000f8e08ff */
[----:B------:R-:W-:Y:S01]  /*101c0*/  MOV R13, R7 ;  /* 0x00000007000d7202 */ /* 0x000fe20000000f00 */
[----:B------:R-:W-:Y:S02]  /*101d0*/  IMAD.MOV.U32 R12, RZ, RZ, 0x2 ;  /* 0x00000002ff0c7424 */ /* 0x000fe400078e00ff */
[----:B------:R-:W-:-:S07]  /*101e0*/  IMAD.MOV.U32 R4, RZ, RZ, R14 ;  /* 0x000000ffff047224 */ /* 0x000fce00078e000e */
[----:B------:R-:W-:Y:S05]  /*101f0*/  WARPSYNC.COLLECTIVE R15, `(.L_x_5559) ;  /* 0x000000000f087348 */ /* 0x000fea0003c00000 */
[----:B------:R0:W1:Y:S02]  /*10200*/  SHFL.IDX P6, R14, R13, R12, R11 ;  /* 0x0000000c0d0e7389 */ /* 0x00006400000c000b */
[----:B01----:R-:W-:Y:S01]  /*10210*/  ENDCOLLECTIVE ;  /* 0x000000000000791b */ /* 0x003fe20003800000 */
.L_x_5559:
        /* <DEDUP_REMOVED lines=13> */
.L_x_5560:
        /* <DEDUP_REMOVED lines=8> */
.L_x_5561:
        /* <DEDUP_REMOVED lines=13> */
.L_x_5562:
[----:B------:R-:W-:Y:S02]  /*10440*/  MOV R5, R9 ;  /* 0x0000000900057202 */ /* 0x000fe40000000f00 */
[----:B------:R-:W-:Y:S01]  /*10450*/  @P0 LEA R9, R30, UR46, 0x1 ;  /* 0x0000002e1e090c11 */ /* 0x000fe2000f8e08ff */
[----:B------:R-:W-:Y:S01]  /*10460*/  IMAD.MOV.U32 R13, RZ, RZ, R7 ;  /* 0x000000ffff0d7224 */ /* 0x000fe200078e0007 */
[----:B------:R-:W-:Y:S02]  /*10470*/  MOV R12, 0x4 ;  /* 0x00000004000c7802 */ /* 0x000fe40000000f00 */
[----:B------:R-:W-:-:S07]  /*10480*/  MOV R10, R14 ;  /* 0x0000000e000a7202 */ /* 0x000fce0000000f00 */
[----:B------:R-:W-:Y:S05]  /*10490*/  WARPSYNC.COLLECTIVE R15, `(.L_x_5563) ;  /* 0x000000000f087348 */ /* 0x000fea0003c00000 */
[----:B------:R0:W1:Y:S02]  /*104a0*/  SHFL.IDX P6, R14, R13, R12, R11 ;  /* 0x0000000c0d0e7389 */ /* 0x00006400000c000b */
[----:B01----:R-:W-:Y:S01]  /*104b0*/  ENDCOLLECTIVE ;  /* 0x000000000000791b */ /* 0x003fe20003800000 */
.L_x_5563:
[----:B------:R-:W-:-:S04]  /*104c0*/  IMAD.MOV.U32 R4, RZ, RZ, R10 ;  /* 0x000000ffff047224 */ /* 0x000fc800078e000a */
[----:B------:R-:W-:-:S05]  /*104d0*/  @P0 IMAD.WIDE.U32 R4, R23, 0x2, R4 ;  /* 0x0000000217040825 */ /* 0x000fca00078e0004 */
[----:B------:R-:W-:Y:S01]  /*104e0*/  @!PT LDS RZ, [RZ] ;  /* 0x00000000fffff984 */ /* 0x000fe20000000800 */
[----:B------:R-:W-:Y:S01]  /*104f0*/  @!PT LDS RZ, [RZ] ;  /* 0x00000000fffff984 */ /* 0x000fe20000000800 */
[----:B------:R-:W-:Y:S01]  /*10500*/  @!PT LDS RZ, [RZ] ;  /* 0x00000000fffff984 */ /* 0x000fe20000000800 */
        /* <DEDUP_REMOVED lines=9> */
.L_x_5564:
        /* <DEDUP_REMOVED lines=8> */
.L_x_5565:
        /* <DEDUP_REMOVED lines=8> */
[----:B------:R-:W-:-:S07]  /*106a0*/  IMAD.MOV.U32 R7, RZ, RZ, R14 ;  /* 0x000000ffff077224 */ /* 0x000fce00078e000e */
[----:B0-----:R-:W-:Y:S05]  /*106b0*/  WARPSYNC.COLLECTIVE R15, `(.L_x_5566) ;  /* 0x000000000f087348 */ /* 0x001fea0003c00000 */
[----:B------:R1:W2:Y:S02]  /*106c0*/  SHFL.IDX P6, R14, R13, R12, R11 ;  /* 0x0000000c0d0e7389 */ /* 0x0002a400000c000b */
[----:B012---:R-:W-:Y:S01]  /*106d0*/  ENDCOLLECTIVE ;  /* 0x000000000000791b */ /* 0x007fe20003800000 */
.L_x_5566:
[----:B------:R-:W-:Y:S05]  /*106e0*/  BRA `(.L_x_5567) ;  /* 0xffffffcc00907947 */ /* 0x000fea000383ffff */
.L_x_5516:
[----:B------:R-:W-:Y:S01]  /*106f0*/  IMAD.MOV.U32 R13, RZ, RZ, R8 ;  /* 0x000000ffff0d7224 */ /* 0x000fe200078e0008 */
[----:B------:R-:W-:Y:S01]  /*10700*/  MOV R12, RZ ;  /* 0x000000ff000c7202 */ /* 0x000fe20000000f00 */
[----:B------:R-:W-:Y:S01]  /*10710*/  IMAD.MOV.U32 R11, RZ, RZ, 0x181f ;  /* 0x0000181fff0b7424 */ /* 0x000fe200078e00ff */
[----:B------:R-:W-:Y:S02]  /*10720*/  MOV R15, 0xffffffff ;  /* 0xffffffff000f7802 */ /* 0x000fe40000000f00 */
[----:B------:R-:W-:-:S07]  /*10730*/  MOV R7, UR48 ;  /* 0x0000003000077c02 */ /* 0x000fce0008000f00 */
[----:B------:R-:W-:Y:S05]  /*10740*/  WARPSYNC.COLLECTIVE R15, `(.L_x_5568) ;  /* 0x000000000f087348 */ /* 0x000fea0003c00000 */
[----:B------:R0:W1:Y:S02]  /*10750*/  SHFL.IDX P6, R14, R13, R12, R11 ;  /* 0x0000000c0d0e7389 */ /* 0x00006400000c000b */
[----:B01----:R-:W-:Y:S01]  /*10760*/  ENDCOLLECTIVE ;  /* 0x000000000000791b */ /* 0x003fe20003800000 */
.L_x_5568:
[----:B------:R-:W-:-:S05]  /*10770*/  IMAD R7, R7, 0x80, R27 ;  /* 0x0000008007077824 */ /* 0x000fca00078e021b */
[----:B------:R-:W-:Y:S02]  /*10780*/  IADD3 R5, R7, 0x10, RZ ;  /* 0x0000001007057810 */ /* 0x000fe40007ffe0ff */
[----:B------:R-:W-:Y:S01]  /*10790*/  MOV R13, R6 ;  /* 0x00000006000d7202 */ /* 0x000fe20000000f00 */
[----:B------:R-:W-:-:S07]  /*107a0*/  IMAD.MOV.U32 R3, RZ, RZ, R14 ;  /* 0x000000ffff037224 */ /* 0x000fce00078e000e */
[----:B------:R-:W-:Y:S05]  /*107b0*/  WARPSYNC.COLLECTIVE R15, `(.L_x_5569) ;  /* 0x000000000f087348 */ /* 0x000fea0003c00000 */
[----:B------:R0:W1:Y:S02]  /*107c0*/  SHFL.IDX P6, R14, R13, R12, R11 ;  /* 0x0000000c0d0e7389 */ /* 0x00006400000c000b */
[----:B01----:R-:W-:Y:S01]  /*107d0*/  ENDCOLLECTIVE ;  /* 0x000000000000791b */ /* 0x003fe20003800000 */
.L_x_5569:
        /* <DEDUP_REMOVED lines=10> */
.L_x_5570:
        /* <DEDUP_REMOVED lines=13> */
.L_x_5571:
        /* <DEDUP_REMOVED lines=8> */
.L_x_5572:
        /* <DEDUP_REMOVED lines=13> */
.L_x_5573:
        /* <DEDUP_REMOVED lines=8> */
.L_x_5574:
        /* <DEDUP_REMOVED lines=13> */
.L_x_5575:
        /* <DEDUP_REMOVED lines=8> */
.L_x_5576:
        /* <DEDUP_REMOVED lines=13> */
.L_x_5577:
        /* <DEDUP_REMOVED lines=8> */
.L_x_5578:
        /* <DEDUP_REMOVED lines=13> */
.L_x_5579:
        /* <DEDUP_REMOVED lines=8> */
.L_x_5580:
        /* <DEDUP_REMOVED lines=13> */
.L_x_5581:
[----:B------:R-:W-:Y:S02]  /*10fe0*/  @!P1 LEA R9, R30, UR46, 0x1 ;  /* 0x0000002e1e099c11 */ /* 0x000fe4000f8e08ff */
[----:B------:R-:W-:Y:S01]  /*10ff0*/  MOV R13, R8 ;  /* 0x00000008000d7202 */ /* 0x000fe20000000f00 */
[----:B------:R-:W-:Y:S02]  /*11000*/  IMAD.MOV.U32 R12, RZ, RZ, 0x7 ;  /* 0x00000007ff0c7424 */ /* 0x000fe400078e00ff */
[----:B------:R-:W-:-:S07]  /*11010*/  IMAD.MOV.U32 R2, RZ, RZ, R14 ;  /* 0x000000ffff027224 */ /* 0x000fce00078e000e */
[----:B------:R-:W-:Y:S05]  /*11020*/  WARPSYNC.COLLECTIVE R15, `(.L_x_5582) ;  /* 0x000000000f087348 */ /* 0x000fea0003c00000 */
[----:B------:R0:W1:Y:S02]  /*11030*/  SHFL.IDX P6, R14, R13, R12, R11 ;  /* 0x0000000c0d0e7389 */ /* 0x00006400000c000b */
[----:B01----:R-:W-:Y:S01]  /*11040*/  ENDCOLLECTIVE ;  /* 0x000000000000791b */ /* 0x003fe20003800000 */
.L_x_5582:
        /* <DEDUP_REMOVED lines=12> */
.L_x_5583:
[----:B------:R-:W-:Y:S05]  /*11110*/  BRA `(.L_x_5584) ;  /* 0xffffffcc00807947 */ /* 0x000fea000383ffff */
.L_x_5519:
[----:B0-----:R-:W-:-:S04]  /*11120*/  MOV R3, UR46 ;  /* 0x0000002e00037c02 */ /* 0x001fc80008000f00 */
[----:B------:R0:W1:Y:S03]  /*11130*/  SYNCS.PHASECHK.TRANS64.TRYWAIT P0, [R3+URZ+0x30820], R0 ;  /* 0x03082000030075a7 */ /* 0x000066000800017f */
[----:B-1----:R-:W-:Y:S05]  /*11140*/  @!P0 NANOSLEEP.SYNCS 0x989680 ;  /* 0x009896800000895d */ /* 0x002fea0003900000 */
[----:B------:R-:W1:Y:S02]  /*11150*/  @!P0 SYNCS.PHASECHK.TRANS64 P0, [R3+URZ+0x30820], R0 ;  /* 0x03082000030085a7 */ /* 0x000e64000800007f */
[----:B-1----:R-:W-:Y:S05]  /*11160*/  @!P0 BRA `(.L_x_5519) ;  /* 0xfffffffc00ec8947 */ /* 0x002fea000383ffff */
[----:B------:R-:W-:Y:S05]  /*11170*/  BRA `(.L_x_5585) ;  /* 0xffffffcc00cc7947 */ /* 0x000fea000383ffff */
.L_x_5523:
[----:B0-----:R0:W1:Y:S02]  /*11180*/  SYNCS.PHASECHK.TRANS64.TRYWAIT P0, [R19+URZ+0x30840], R2 ;  /* 0x03084002130075a7 */ /* 0x001064000800017f */
[----:B-1----:R-:W-:Y:S05]  /*11190*/  @!P0 NANOSLEEP.SYNCS 0x989680 ;  /* 0x009896800000895d */ /* 0x002fea0003900000 */
[----:B------:R-:W1:Y:S02]  /*111a0*/  @!P0 SYNCS.PHASECHK.TRANS64 P0, [R19+URZ+0x30840], R2 ;  /* 0x03084002130085a7 */ /* 0x000e64000800007f */
[----:B-1----:R-:W-:Y:S05]  /*111b0*/  @!P0 BRA `(.L_x_5523) ;  /* 0xfffffffc00f08947 */ /* 0x002fea000383ffff */
[----:B------:R-:W-:Y:S05]  /*111c0*/  BRA `(.L_x_5586) ;  /* 0xffffffd000b07947 */ /* 0x000fea000383ffff */
.L_x_5524:
        /* <DEDUP_REMOVED lines=8> */
.L_x_5588:
[----:B------:R-:W-:Y:S05]  /*11250*/  BSYNC B1 ;  /* 0x0000000000017941 */ /* 0x000fea0003800000 */
.L_x_5587:
        /* <DEDUP_REMOVED lines=11> */
.L_x_5589:
[----:B------:R-:W-:Y:S02]  /*11310*/  LEA R22, R22, UR46, 0x1 ;  /* 0x0000002e16167c11 */ /* 0x000fe4000f8e08ff */
[----:B------:R-:W-:Y:S01]  /*11320*/  MOV R13, R24 ;  /* 0x00000018000d7202 */ /* 0x000fe20000000f00 */
[----:B------:R-:W-:Y:S01]  /*11330*/  IMAD.MOV.U32 R12, RZ, RZ, 0x1 ;  /* 0x00000001ff0c7424 */ /* 0x000fe200078e00ff */
[----:B------:R-:W-:-:S13]  /*11340*/  IADD3 R2, P0, R14, R8, RZ ;  /* 0x000000080e027210 */ /* 0x000fda0007f1e0ff */
[----:B------:R-:W-:Y:S05]  /*11350*/  WARPSYNC.COLLECTIVE R15, `(.L_x_5590) ;  /* 0x000000000f087348 */ /* 0x000fea0003c00000 */
[----:B------:R0:W1:Y:S02]  /*11360*/  SHFL.IDX P6, R14, R13, R12, R11 ;  /* 0x0000000c0d0e7389 */ /* 0x00006400000c000b */
[----:B01----:R-:W-:Y:S01]  /*11370*/  ENDCOLLECTIVE ;  /* 0x000000000000791b */ /* 0x003fe20003800000 */
.L_x_5590:
        /* <DEDUP_REMOVED lines=12> */
.L_x_5591:
[----:B------:R-:W-:Y:S01]  /*11440*/  IMAD.MOV.U32 R13, RZ, RZ, R24 ;  /* 0x000000ffff0d7224 */ /* 0x000fe200078e0018 */
[----:B------:R-:W-:Y:S02]  /*11450*/  MOV R12, 0x2 ;  /* 0x00000002000c7802 */ /* 0x000fe40000000f00 */
[----:B------:R-:W-:-:S13]  /*11460*/  IADD3 R2, P0, R14, R8, RZ ;  /* 0x000000080e027210 */ /* 0x000fda0007f1e0ff */
[----:B------:R-:W-:Y:S05]  /*11470*/  WARPSYNC.COLLECTIVE R15, `(.L_x_5592) ;  /* 0x000000000f087348 */ /* 0x000fea0003c00000 */
[----:B------:R0:W1:Y:S02]  /*11480*/  SHFL.IDX P6, R14, R13, R12, R11 ;  /* 0x0000000c0d0e7389 */ /* 0x00006400000c000b */
[----:B01----:R-:W-:Y:S01]  /*11490*/  ENDCOLLECTIVE ;  /* 0x000000000000791b */ /* 0x003fe20003800000 */
.L_x_5592:
        /* <DEDUP_REMOVED lines=12> */
.L_x_5593:
[----:B------:R-:W-:Y:S01]  /*11560*/  IMAD.MOV.U32 R13, RZ, RZ, R24 ;  /* 0x000000ffff0d7224 */ /* 0x000fe200078e0018 */
[----:B------:R-:W-:Y:S01]  /*11570*/  MOV R12, 0x3 ;  /* 0x00000003000c7802 */ /* 0x000fe20000000f00 */
[----:B------:R-:W-:-:S07]  /*11580*/  IMAD.MOV.U32 R10, RZ, RZ, R14 ;  /* 0x000000ffff0a7224 */ /* 0x000fce00078e000e */
[----:B------:R-:W-:Y:S05]  /*11590*/  WARPSYNC.COLLECTIVE R15, `(.L_x_5594) ;  /* 0x000000000f087348 */ /* 0x000fea0003c00000 */
[----:B------:R0:W1:Y:S02]  /*115a0*/  SHFL.IDX P6, R14, R13, R12, R11 ;  /* 0x0000000c0d0e7389 */ /* 0x00006400000c000b */
[----:B01----:R-:W-:Y:S01]  /*115b0*/  ENDCOLLECTIVE ;  /* 0x000000000000791b */ /* 0x003fe20003800000 */
.L_x_5594:
        /* <DEDUP_REMOVED lines=13> */
.L_x_5595:
[----:B------:R-:W-:Y:S01]  /*11690*/  IMAD.MOV.U32 R13, RZ, RZ, R24 ;  /* 0x000000ffff0d7224 */ /* 0x000fe200078e0018 */
[----:B------:R-:W-:Y:S01]  /*116a0*/  MOV R12, 0x4 ;  /* 0x00000004000c7802 */ /* 0x000fe20000000f00 */
[----:B------:R-:W-:-:S07]  /*116b0*/  IMAD.MOV.U32 R2, RZ, RZ, R14 ;  /* 0x000000ffff027224 */ /* 0x000fce00078e000e */
[----:B------:R-:W-:Y:S05]  /*116c0*/  WARPSYNC.COLLECTIVE R15, `(.L_x_5596) ;  /* 0x000000000f087348 */ /* 0x000fea0003c00000 */
[----:B------:R0:W1:Y:S02]  /*116d0*/  SHFL.IDX P6, R14, R13, R12, R11 ;  /* 0x0000000c0d0e7389 */ /* 0x00006400000c000b */
[----:B01----:R-:W-:Y:S01]  /*116e0*/  ENDCOLLECTIVE ;  /* 0x000000000000791b */ /* 0x003fe20003800000 */
.L_x_5596:
        /* <DEDUP_REMOVED lines=13> */
.L_x_5597:
[----:B------:R-:W-:Y:S01]  /*117c0*/  IMAD.MOV.U32 R13, RZ, RZ, R24 ;  /* 0x000000ffff0d7224 */ /* 0x000fe200078e0018 */
[----:B------:R-:W-:Y:S01]  /*117d0*/  MOV R12, 0x5 ;  /* 0x00000005000c7802 */ /* 0x000fe20000000f00 */
[----:B------:R-:W-:-:S07]  /*117e0*/  IMAD.MOV.U32 R2, RZ, RZ, R14 ;  /* 0x000000ffff027224 */ /* 0x000fce00078e000e */
[----:B------:R-:W-:Y:S05]  /*117f0*/  WARPSYNC.COLLECTIVE R15, `(.L_x_5598) ;  /* 0x000000000f087348 */ /* 0x000fea0003c00000 */
[----:B------:R0:W1:Y:S02]  /*11800*/  SHFL.IDX P6, R14, R13, R12, R11 ;  /* 0x0000000c0d0e7389 */ /* 0x00006400000c000b */
[----:B01----:R-:W-:Y:S01]  /*11810*/  ENDCOLLECTIVE ;  /* 0x000000000000791b */ /* 0x003fe20003800000 */
.L_x_5598:
        /* <DEDUP_REMOVED lines=14> */
.L_x_5599:
[----:B------:R-:W-:Y:S05]  /*11900*/  BRA `(.L_x_5600) ;  /* 0xffffffcc00fc7947 */ /* 0x000fea000383ffff */
.L_x_5529:
[----:B0-----:R0:W2:Y:S02]  /*11910*/  SYNCS.PHASECHK.TRANS64.TRYWAIT P0, [R6+URZ+0x30860], R3 ;  /* 0x03086003060075a7 */ /* 0x0010a4000800017f */
[----:B--2---:R-:W-:Y:S05]  /*11920*/  @!P0 NANOSLEEP.SYNCS 0x989680 ;  /* 0x009896800000895d */ /* 0x004fea0003900000 */
[----:B------:R-:W2:Y:S02]  /*11930*/  @!P0 SYNCS.PHASECHK.TRANS64 P0, [R6+URZ+0x30860], R3 ;  /* 0x03086003060085a7 */ /* 0x000ea4000800007f */
[----:B--2---:R-:W-:Y:S05]  /*11940*/  @!P0 BRA `(.L_x_5529) ;  /* 0xfffffffc00f08947 */ /* 0x004fea000383ffff */
[----:B------:R-:W-:Y:S05]  /*11950*/  BRA `(.L_x_5601) ;  /* 0xffffffd000607947 */ /* 0x000fea000383ffff */
.L_x_5530:
        /* <DEDUP_REMOVED lines=8> */
.L_x_5603:
[----:B------:R-:W-:Y:S05]  /*119e0*/  BSYNC B1 ;  /* 0x0000000000017941 */ /* 0x000fea0003800000 */
.L_x_5602:
        /* <DEDUP_REMOVED lines=9> */
.L_x_5604:
[----:B------:R-:W-:Y:S01]  /*11a80*/  IMAD.MOV.U32 R13, RZ, RZ, R18 ;  /* 0x000000ffff0d7224 */ /* 0x000fe200078e0012 */
[----:B------:R-:W-:Y:S02]  /*11a90*/  MOV R12, 0x1 ;  /* 0x00000001000c7802 */ /* 0x000fe40000000f00 */
[----:B------:R-:W-:-:S13]  /*11aa0*/  IADD3 R2, P0, R14, R9, RZ ;  /* 0x000000090e027210 */ /* 0x000fda0007f1e0ff */
[----:B------:R-:W-:Y:S05]  /*11ab0*/  WARPSYNC.COLLECTIVE R15, `(.L_x_5605) ;  /* 0x000000000f087348 */ /* 0x000fea0003c00000 */
[----:B------:R0:W1:Y:S02]  /*11ac0*/  SHFL.IDX P6, R14, R13, R12, R11 ;  /* 0x0000000c0d0e7389 */ /* 0x00006400000c000b */
[----:B01----:R-:W-:Y:S01]  /*11ad0*/  ENDCOLLECTIVE ;  /* 0x000000000000791b */ /* 0x003fe20003800000 */
.L_x_5605:
        /* <DEDUP_REMOVED lines=12> */
.L_x_5606:
        /* <DEDUP_REMOVED lines=12> */
.L_x_5607:
        /* <DEDUP_REMOVED lines=12> */
.L_x_5608:
        /* <DEDUP_REMOVED lines=12> */
.L_x_5609:
        /* <DEDUP_REMOVED lines=12> */
.L_x_5610:
        /* <DEDUP_REMOVED lines=12> */
.L_x_5611:
        /* <DEDUP_REMOVED lines=12> */
.L_x_5612:
        /* <DEDUP_REMOVED lines=12> */
.L_x_5613:
        /* <DEDUP_REMOVED lines=12> */
.L_x_5614:
[----:B------:R-:W-:Y:S01]  /*121a0*/  @!PT LDS RZ, [RZ] ;  /* 0x00000000fffff984 */ /* 0x000fe20000000800 */
[----:B------:R-:W-:Y:S01]  /*121b0*/  @!PT LDS RZ, [RZ] ;  /* 0x00000000fffff984 */ /* 0x000fe20000000800 */
[----:B------:R-:W-:Y:S01]  /*121c0*/  @!PT LDS RZ, [RZ] ;  /* 0x00000000fffff984 */ /* 0x000fe20000000800 */
[----:B------:R0:W-:Y:S01]  /*121d0*/  LDGSTS.E.BYPASS.LTC128B.128 [R7+0x5400], desc[UR36][R2.64+0x80], !P0 ;  /* 0x0540008002077fae */ /* 0x0001e2000c101d64 */
[----:B------:R-:W-:-:S13]  /*121e0*/  ISETP.LT.OR P0, PT, R0, 0x41, P1 ;  /* 0x000000410000780c */ /* 0x000fda0000f01670 */
[----:B------:R0:W-:Y:S01]  /*121f0*/  LDGSTS.E.BYPASS.LTC128B.128 [R7+0x8400], desc[UR36][R2.64+0x100], !P0 ;  /* 0x0840010002077fae */ /* 0x0001e2000c101d64 */
[----:B------:R-:W-:Y:S05]  /*12200*/  BRA `(.L_x_5615) ;  /* 0xffffffcc001c7947 */ /* 0x000fea000383ffff */
.L_x_5536:
[----:B0-----:R0:W1:Y:S02]  /*12210*/  SYNCS.PHASECHK.TRANS64.TRYWAIT P0, [R0+URZ+0x30860], R3 ;  /* 0x03086003000075a7 */ /* 0x001064000800017f */
[----:B-1----:R-:W-:Y:S05]  /*12220*/  @!P0 NANOSLEEP.SYNCS 0x989680 ;  /* 0x009896800000895d */ /* 0x002fea0003900000 */
[----:B------:R-:W1:Y:S02]  /*12230*/  @!P0 SYNCS.PHASECHK.TRANS64 P0, [R0+URZ+0x30860], R3 ;  /* 0x03086003000085a7 */ /* 0x000e64000800007f */
[----:B-1----:R-:W-:Y:S05]  /*12240*/  @!P0 BRA `(.L_x_5536) ;  /* 0xfffffffc00f08947 */ /* 0x002fea000383ffff */
[----:B------:R-:W-:Y:S05]  /*12250*/  BRA `(.L_x_5616) ;  /* 0xffffffd000187947 */ /* 0x000fea000383ffff */
.L_x_5537:
        /* <DEDUP_REMOVED lines=8> */
.L_x_5618:
[----:B------:R-:W-:Y:S05]  /*122e0*/  BSYNC B0 ;  /* 0x0000000000007941 */ /* 0x000fea0003800000 */
.L_x_5617:
        /* <DEDUP_REMOVED lines=9> */
.L_x_5619:
        /* <DEDUP_REMOVED lines=13> */
.L_x_5620:
        /* <DEDUP_REMOVED lines=15> */
.L_x_5621:
[----:B------:R-:W-:Y:S01]  /*12540*/  MOV R3, R6 ;  /* 0x0000000600037202 */ /* 0x000fe20000000f00 */
[----:B------:R-:W-:Y:S01]  /*12550*/  IMAD.MOV.U32 R13, RZ, RZ, R18 ;  /* 0x000000ffff0d7224 */ /* 0x000fe200078e0012 */
[----:B------:R-:W-:Y:S01]  /*12560*/  MOV R12, 0x2 ;  /* 0x00000002000c7802 */ /* 0x000fe20000000f00 */
[----:B------:R-:W-:-:S07]  /*12570*/  IMAD.MOV.U32 R2, RZ, RZ, R14 ;  /* 0x000000ffff027224 */ /* 0x000fce00078e000e */
[----:B------:R-:W-:Y:S05]  /*12580*/  WARPSYNC.COLLECTIVE R15, `(.L_x_5622) ;  /* 0x000000000f087348 */ /* 0x000fea0003c00000 */
[----:B------:R0:W1:Y:S02]  /*12590*/  SHFL.IDX P6, R14, R13, R12, R11 ;  /* 0x0000000c0d0e7389 */ /* 0x00006400000c000b */
[----:B01----:R-:W-:Y:S01]  /*125a0*/  ENDCOLLECTIVE ;  /* 0x000000000000791b */ /* 0x003fe20003800000 */
.L_x_5622:
        /* <DEDUP_REMOVED lines=15> */
.L_x_5623:
[----:B------:R-:W-:Y:S01]  /*126a0*/  IMAD.MOV.U32 R3, RZ, RZ, R7 ;  /* 0x000000ffff037224 */ /* 0x000fe200078e0007 */
[----:B------:R-:W-:Y:S01]  /*126b0*/  MOV R13, R18 ;  /* 0x00000012000d7202 */ /* 0x000fe20000000f00 */
[----:B------:R-:W-:Y:S02]  /*126c0*/  IMAD.MOV.U32 R12, RZ, RZ, 0x3 ;  /* 0x00000003ff0c7424 */ /* 0x000fe400078e00ff */
[----:B------:R-:W-:-:S07]  /*126d0*/  IMAD.MOV.U32 R8, RZ, RZ, R14 ;  /* 0x000000ffff087224 */ /* 0x000fce00078e000e */
[----:B------:R-:W-:Y:S05]  /*126e0*/  WARPSYNC.COLLECTIVE R15, `(.L_x_5624) ;  /* 0x000000000f087348 */ /* 0x000fea0003c00000 */
[----:B------:R0:W1:Y:S02]  /*126f0*/  SHFL.IDX P6, R14, R13, R12, R11 ;  /* 0x0000000c0d0e7389 */ /* 0x00006400000c000b */
[----:B01----:R-:W-:Y:S01]  /*12700*/  ENDCOLLECTIVE ;  /* 0x000000000000791b */ /* 0x003fe20003800000 */
.L_x_5624:
        /* <DEDUP_REMOVED lines=16> */
.L_x_5625:
        /* <DEDUP_REMOVED lines=8> */
.L_x_5626:
        /* <DEDUP_REMOVED lines=15> */
.L_x_5627:
[----:B------:R-:W-:Y:S01]  /*12980*/  MOV R3, R7 ;  /* 0x0000000700037202 */ /* 0x000fe20000000f00 */
[----:B------:R-:W-:Y:S01]  /*12990*/  IMAD.MOV.U32 R13, RZ, RZ, R18 ;  /* 0x000000ffff0d7224 */ /* 0x000fe200078e0012 */
[----:B------:R-:W-:Y:S02]  /*129a0*/  MOV R12, 0x5 ;  /* 0x00000005000c7802 */ /* 0x000fe40000000f00 */
[----:B------:R-:W-:-:S07]  /*129b0*/  MOV R8, R14 ;  /* 0x0000000e00087202 */ /* 0x000fce0000000f00 */
[----:B------:R-:W-:Y:S05]  /*129c0*/  WARPSYNC.COLLECTIVE R15, `(.L_x_5628) ;  /* 0x000000000f087348 */ /* 0x000fea0003c00000 */
[----:B------:R0:W1:Y:S02]  /*129d0*/  SHFL.IDX P6, R14, R13, R12, R11 ;  /* 0x0000000c0d0e7389 */ /* 0x00006400000c000b */
[----:B01----:R-:W-:Y:S01]  /*129e0*/  ENDCOLLECTIVE ;  /* 0x000000000000791b */ /* 0x003fe20003800000 */
.L_x_5628:
        /* <DEDUP_REMOVED lines=13> */
.L_x_5629:
[----:B------:R-:W-:Y:S05]  /*12ac0*/  BRA `(.L_x_5630) ;  /* 0xffffffc800fc7947 */ /* 0x000fea000383ffff */
.L_x_5540:
[----:B0-----:R0:W1:Y:S02]  /*12ad0*/  SYNCS.PHASECHK.TRANS64.TRYWAIT P0, [R7+URZ+0x30820], R6 ;  /* 0x03082006070075a7 */ /* 0x001064000800017f */
[----:B-1----:R-:W-:Y:S05]  /*12ae0*/  @!P0 NANOSLEEP.SYNCS 0x989680 ;  /* 0x009896800000895d */ /* 0x002fea0003900000 */
[----:B------:R-:W1:Y:S02]  /*12af0*/  @!P0 SYNCS.PHASECHK.TRANS64 P0, [R7+URZ+0x30820], R6 ;  /* 0x03082006070085a7 */ /* 0x000e64000800007f */
[----:B-1----:R-:W-:Y:S05]  /*12b00*/  @!P0 BRA `(.L_x_5540) ;  /* 0xfffffffc00f08947 */ /* 0x002fea000383ffff */
[----:B------:R-:W-:Y:S05]  /*12b10*/  BRA `(.L_x_5631) ;  /* 0xffffffcc00787947 */ /* 0x000fea000383ffff */
.L_x_5541:
        /* <DEDUP_REMOVED lines=11> */
.L_x_5633:
[----:B------:R-:W-:Y:S05]  /*12bd0*/  BSYNC B0 ;  /* 0x0000000000007941 */ /* 0x000fea0003800000 */
.L_x_5632:
[----:B------:R-:W-:Y:S05]  /*12be0*/  BRA `(.L_x_5634) ;  /* 0xffffffcc005c7947 */ /* 0x000fea000383ffff */
.L_x_5542:
[----:B------:R-:W-:Y:S01]  /*12bf0*/  BSSY B0, `(.L_x_5635) ;  /* 0x0000006000007945 */ /* 0x000fe20003800000 */
[----:B------:R-:W-:-:S07]  /*12c00*/  MOV R15, 0xffffffff ;  /* 0xffffffff000f7802 */ /* 0x000fce0000000f00 */
[----:B01---5:R-:W-:Y:S05]  /*12c10*/  WARPSYNC.COLLECTIVE R15, `(.L_x_5636) ;  /* 0x000000000f0c7348 */ /* 0x023fea0003c00000 */
[----:B------:R-:W-:Y:S02]  /*12c20*/  ELECT P6, UR62, PT ;  /* 0x00000000003e782f */ /* 0x000fe400038c0000 */
[----:B------:R-:W-:Y:S01]  /*12c30*/  MOV R14, UR62 ;  /* 0x0000003e000e7c02 */ /* 0x000fe20008000f00 */
[----:B01---5:R-:W-:Y:S10]  /*12c40*/  ENDCOLLECTIVE ;  /* 0x000000000000791b */ /* 0x023ff40003800000 */
.L_x_5636:
[----:B------:R-:W-:Y:S05]  /*12c50*/  BSYNC B0 ;  /* 0x0000000000007941 */ /* 0x000fea0003800000 */
.L_x_5635:
[----:B------:R-:W-:Y:S05]  /*12c60*/  BRA `(.L_x_5637) ;  /* 0xffffffcc00507947 */ /* 0x000fea000383ffff */
.L_x_5544:
[----:B-1----:R1:W2:Y:S02]  /*12c70*/  SYNCS.PHASECHK.TRANS64.TRYWAIT P1, [R5+URZ+0x30840], R2 ;  /* 0x03084002050075a7 */ /* 0x0022a4000802017f */
[----:B--2---:R-:W-:Y:S05]  /*12c80*/  @!P1 NANOSLEEP.SYNCS 0x989680 ;  /* 0x009896800000995d */ /* 0x004fea0003900000 */
[----:B------:R-:W2:Y:S02]  /*12c90*/  @!P1 SYNCS.PHASECHK.TRANS64 P1, [R5+URZ+0x30840], R2 ;  /* 0x03084002050095a7 */ /* 0x000ea4000802007f */
[----:B--2---:R-:W-:Y:S05]  /*12ca0*/  @!P1 BRA `(.L_x_5544) ;  /* 0xfffffffc00f09947 */ /* 0x004fea000383ffff */
[----:B------:R-:W-:Y:S05]  /*12cb0*/  BRA `(.L_x_5638) ;  /* 0xffffffcc00787947 */ /* 0x000fea000383ffff */
.L_x_5546:
[----:B0-----:R0:W2:Y:S02]  /*12cc0*/  SYNCS.PHASECHK.TRANS64.TRYWAIT P1, [R7+URZ+0x30840], R0 ;  /* 0x03084000070075a7 */ /* 0x0010a4000802017f */
[----:B--2---:R-:W-:Y:S05]  /*12cd0*/  @!P1 NANOSLEEP.SYNCS 0x989680 ;  /* 0x009896800000995d */ /* 0x004fea0003900000 */
[----:B------:R-:W2:Y:S02]  /*12ce0*/  @!P1 SYNCS.PHASECHK.TRANS64 P1, [R7+URZ+0x30840], R0 ;  /* 0x03084000070095a7 */ /* 0x000ea4000802007f */
[----:B--2---:R-:W-:Y:S05]  /*12cf0*/  @!P1 BRA `(.L_x_5546) ;  /* 0xfffffffc00f09947 */ /* 0x004fea000383ffff */
[----:B------:R-:W-:Y:S05]  /*12d00*/  BRA `(.L_x_5639) ;  /* 0xffffffcc00847947 */ /* 0x000fea000383ffff */
.L_x_5548:
[----:B--2---:R2:W3:Y:S02]  /*12d10*/  SYNCS.PHASECHK.TRANS64.TRYWAIT P1, [R5+URZ+0x30860], R2 ;  /* 0x03086002050075a7 */ /* 0x0044e4000802017f */
[----:B---3--:R-:W-:Y:S05]  /*12d20*/  @!P1 NANOSLEEP.SYNCS 0x989680 ;  /* 0x009896800000995d */ /* 0x008fea0003900000 */
[----:B------:R-:W3:Y:S02]  /*12d30*/  @!P1 SYNCS.PHASECHK.TRANS64 P1, [R5+URZ+0x30860], R2 ;  /* 0x03086002050095a7 */ /* 0x000ee4000802007f */
[----:B---3--:R-:W-:Y:S05]  /*12d40*/  @!P1 BRA `(.L_x_5548) ;  /* 0xfffffffc00f09947 */ /* 0x008fea000383ffff */
[----:B------:R-:W-:Y:S05]  /*12d50*/  BRA `(.L_x_5640) ;  /* 0xffffffcc00807947 */ /* 0x000fea000383ffff */
.L_x_5641:
        /* <DEDUP_REMOVED lines=10> */
.L_x_15985:


//--------------------- .text._ZN7cutlass13device_kernelIN5flash11enable_sm90INS1_16FlashAttnFwdSm90INS1_25CollectiveMainloopFwdSm90ILi2EN4cute5tupleIJNS5_1CILi1EEES8_S8_EEENS6_IJNS7_ILi128EEENS7_ILi96EEENS7_ILi192EEEEEELi192ENS_6half_tEfNS_4arch4Sm90ELb1ELb0ELb1ELb1ELb1ELb0ELb0ELb1ELb1ELb1ELb1ELb0EEENS1_21CollectiveEpilogueFwdINS6_IJSA_SC_SB_EEES9_SE_SG_Li256ELb1ELb1ELb1ELb0EEENS1_36VarlenDynamicPersistentTileSchedulerILi128ELi96ELi256ELi128ELb1ELb1ELb1ELb1ELb1ELb1EEEEEEEEEvNT_6ParamsE --------------------------
	.section	.text._ZN7cutlass13device_kernelIN5flash11enable_sm90INS1_16FlashAttnFwdSm90INS1_25CollectiveMainloopFwdSm90ILi2EN4cute5tupleIJNS5_1CILi1EEES8_S8_EEENS6_IJNS7_ILi128EEENS7_ILi96EEENS7_ILi192EEEEEELi192ENS_6half_tEfNS_4arch4Sm90ELb1ELb0ELb1ELb1ELb1ELb0ELb0ELb1ELb1ELb1ELb1ELb0EEENS1_21CollectiveEpilogueFwdINS6_IJSA_SC_SB_EEES9_SE_SG_Li256ELb1ELb1ELb1ELb0EEENS1_36VarlenDynamicPersistentTileSchedulerILi128ELi96ELi256ELi128ELb1ELb1ELb1ELb1ELb1ELb1EEEEEEEEEvNT_6ParamsE,"ax",@progbits
	.align	128
.text._ZN7cutlass13device_kernelIN5flash11enable_sm90INS1_16FlashAttnFwdSm90INS1_25CollectiveMainloopFwdSm90ILi2EN4cute5tupleIJNS5_1CILi1EEES8_S8_EEENS6_IJNS7_ILi128EEENS7_ILi96EEENS7_ILi192EEEEEELi192ENS_6half_tEfNS_4arch4Sm90ELb1ELb0ELb1ELb1ELb1ELb0ELb0ELb1ELb1ELb1ELb1ELb0EEENS1_21CollectiveEpilogueFwdINS6_IJSA_SC_SB_EEES9_SE_SG_Li256ELb1ELb1ELb1ELb0EEENS1_36VarlenDynamicPersistentTileSchedulerILi128ELi96ELi256ELi128ELb1ELb1ELb1ELb1ELb1ELb1EEEEEEEEEvNT_6ParamsE:
        .type           _ZN7cutlass13device_kernelIN5flash11enable_sm90INS1_16FlashAttnFwdSm90INS1_25CollectiveMainloopFwdSm90ILi2EN4cute5tupleIJNS5_1CILi1EEES8_S8_EEENS6_IJNS7_ILi128EEENS7_ILi96EEENS7_ILi192EEEEEELi192ENS_6half_tEfNS_4arch4Sm90ELb1ELb0ELb1ELb1ELb1ELb0ELb0ELb1ELb1ELb1ELb1ELb0EEENS1_21CollectiveEpilogueFwdINS6_IJSA_SC_SB_EEES9_SE_SG_Li256ELb1ELb1ELb1ELb0EEENS1_36VarlenDynamicPersistentTileSchedulerILi128ELi96ELi256ELi128ELb1ELb1ELb1ELb1ELb1ELb1EEEEEEEEEvNT_6ParamsE,@function
        .size           _ZN7cutlass13device_kernelIN5flash11enable_sm90INS1_16FlashAttnFwdSm90INS1_25CollectiveMainloopFwdSm90ILi2EN4cute5tupleIJNS5_1CILi1EEES8_S8_EEENS6_IJNS7_ILi128EEENS7_ILi96EEENS7_ILi192EEEEEELi192ENS_6half_tEfNS_4arch4Sm90ELb1ELb0ELb1ELb1ELb1ELb0ELb0ELb1ELb1ELb1ELb1ELb0EEENS1_21CollectiveEpilogueFwdINS6_IJSA_SC_SB_EEES9_SE_SG_Li256ELb1ELb1ELb1ELb0EEENS1_36VarlenDynamicPersistentTileSchedulerILi128ELi96ELi256ELi128ELb1ELb1ELb1ELb1ELb1ELb1EEEEEEEEEvNT_6ParamsE,(.L_x_15986 - _ZN7cutlass13device_kernelIN5flash11enable_sm90INS1_16FlashAttnFwdSm90INS1_25CollectiveMainloopFwdSm90ILi2EN4cute5tupleIJNS5_1CILi1EEES8_S8_EEENS6_IJNS7_ILi128EEENS7_ILi96EEENS7_ILi192EEEEEELi192ENS_6half_tEfNS_4arch4Sm90ELb1ELb0ELb1ELb1ELb1ELb0ELb0ELb1ELb1ELb1ELb1ELb0EEENS1_21CollectiveEpilogueFwdINS6_IJSA_SC_SB_EEES9_SE_SG_Li256ELb1ELb1ELb1ELb0EEENS1_36VarlenDynamicPersistentTileSchedulerILi128ELi96ELi256ELi128ELb1ELb1ELb1ELb1ELb1ELb1EEEEEEEEEvNT_6ParamsE)
        .other          _ZN7cutlass13device_kernelIN5flash11enable_sm90INS1_16FlashAttnFwdSm90INS1_25CollectiveMainloopFwdSm90ILi2EN4cute5tupleIJNS5_1CILi1EEES8_S8_EEENS6_IJNS7_ILi128EEENS7_ILi96EEENS7_ILi192EEEEEELi192ENS_6half_tEfNS_4arch4Sm90ELb1ELb0ELb1ELb1ELb1ELb0ELb0ELb1ELb1ELb1ELb1ELb0EEENS1_21CollectiveEpilogueFwdINS6_IJSA_SC_SB_EEES9_SE_SG_Li256ELb1ELb1ELb1ELb0EEENS1_36VarlenDynamicPersistentTileSchedulerILi128ELi96ELi256ELi128ELb1ELb1ELb1ELb1ELb1ELb1EEEEEEEEEvNT_6ParamsE,@"STO_CUDA_ENTRY STV_DEFAULT"
_ZN7cutlass13device_kernelIN5flash11enable_sm90INS1_16FlashAttnFwdSm90INS1_25CollectiveMainloopFwdSm90ILi2EN4cute5tupleIJNS5_1CILi1EEES8_S8_EEENS6_IJNS7_ILi128EEENS7_ILi96EEENS7_ILi192EEEEEELi192ENS_6half_tEfNS_4arch4Sm90ELb1ELb0ELb1ELb1ELb1ELb0ELb0ELb1ELb1ELb1ELb1ELb0EEENS1_21CollectiveEpilogueFwdINS6_IJSA_SC_SB_EEES9_SE_SG_Li256ELb1ELb1ELb1ELb0EEENS1_36VarlenDynamicPersistentTileSchedulerILi128ELi96ELi256ELi128ELb1ELb1ELb1ELb1ELb1ELb1EEEEEEEEEvNT_6ParamsE:
        /* <DEDUP_REMOVED lines=45> */
.L_x_5642:
        /* <DEDUP_REMOVED lines=22> */
.L_x_5643:
        /* <DEDUP_REMOVED lines=18> */
.L_x_5644:
        /* <DEDUP_REMOVED lines=22> */
.L_x_5645:
        /* <DEDUP_REMOVED lines=23> */
.L_x_5646:
        /* <DEDUP_REMOVED lines=10> */
.L_x_5648:
        /* <DEDUP_REMOVED lines=35> */
[----:B------:R-:W-:-:S03]  /*0af0*/  IMAD.IADD R11, R12, 0x1, -R11 ;  /* 0x000000010c0b7824 */ /* 0x000fc600078e0a0b */
[----:B------:R-:W-:Y:S02]  /*0b00*/  LEA R3, R3, R4, 0x3 ;  /* 0x0000000403037211 */ /* 0x000fe400078e18ff */
[----:B------:R-:W-:-:S03]  /*0b10*/  LEA.HI R5, R11, R11, RZ, 0x1 ;  /* 0x0000000b0b057211 */ /* 0x000fc600078f08ff */
[----:B------:R0:W-:Y:S01]  /*0b20*/  STL [R1+0x18], R3 ;  /* 0x0000180301007387 */ /* 0x0001e20000100800 */
        /* <DEDUP_REMOVED lines=20> */
[----:B------:R-:W-:-:S02]  /*0c70*/  LOP3.LUT R6, R7, 0x7ffffffc, RZ, 0xc0, !PT ;  /* 0x7ffffffc07067812 */ /* 0x000fc400078ec0ff */
[----:B------:R-:W-:Y:S02]  /*0c80*/  LEA.HI R10, R10, R9, RZ, 0x3 ;  /* 0x000000090a0a7211 */ /* 0x000fe400078f18ff */
[----:B------:R-:W-:Y:S01]  /*0c90*/  SHF.R.S32.HI R8, RZ, 0x5, R8 ;  /* 0x00000005ff087819 */ /* 0x000fe20000011408 */
[----:B------:R-:W-:Y:S01]  /*0ca0*/  IMAD.IADD R6, R217, 0x1, -R6 ;  /* 0x00000001d9067824 */ /* 0x000fe200078e0a06 */
[----:B------:R-:W-:-:S03]  /*0cb0*/  LOP3.LUT R10, R10, 0xfffffff8, RZ, 0xc0, !PT ;  /* 0xfffffff80a0a7812 */ /* 0x000fc600078ec0ff */
[----:B------:R-:W-:Y:S02]  /*0cc0*/  IMAD.SHL.U32 R16, R6, 0x2, RZ ;  /* 0x0000000206107824 */ /* 0x000fe400078e00ff */
[----:B------:R-:W-:Y:S02]  /*0cd0*/  IMAD.IADD R9, R9, 0x1, -R10 ;  /* 0x0000000109097824 */ /* 0x000fe400078e0a0a */
[C---:B------:R-:W-:Y:S01]  /*0ce0*/  VIADD R213, R16.reuse, 0x8 ;  /* 0x0000000810d57836 */ /* 0x040fe20000000000 */
[----:B------:R-:W-:Y:S01]  /*0cf0*/  IADD3 R206, R16, 0x78, RZ ;  /* 0x0000007810ce7810 */ /* 0x000fe20007ffe0ff */
[----:B------:R-:W-:Y:S01]  /*0d00*/  IMAD R9, R8, 0x10, R9 ;  /* 0x0000001008097824 */ /* 0x000fe200078e0209 */
[C---:B------:R-:W-:Y:S01]  /*0d10*/  IADD3 R194, R16.reuse, 0x10, RZ ;  /* 0x0000001010c27810 */ /* 0x040fe20007ffe0ff */
[----:B------:R-:W-:Y:S01]  /*0d20*/  VIADD R212, R16, 0x48 ;  /* 0x0000004810d47836 */ /* 0x000fe20000000000 */
[----:B------:R-:W-:Y:S01]  /*0d30*/  SHF.R.S32.HI R0, RZ, 0x1f, R213 ;  /* 0x0000001fff007819 */ /* 0x000fe200000114d5 */
[----:B0-----:R-:W-:Y:S01]  /*0d40*/  IMAD R3, R2, 0x40, R9 ;  /* 0x0000004002037824 */ /* 0x001fe200078e0209 */
[----:B------:R-:W-:Y:S01]  /*0d50*/  SHF.R.S32.HI R226, RZ, 0x1f, R206 ;  /* 0x0000001fffe27819 */ /* 0x000fe200000114ce */
        /* <DEDUP_REMOVED lines=32> */
[C---:B------:R-:W-:Y:S01]  /*0f60*/  VIADD R192, R16.reuse, 0x30 ;  /* 0x0000003010c07836 */ /* 0x040fe20000000000 */
[----:B------:R-:W-:Y:S01]  /*0f70*/  SHF.R.S32.HI R218, RZ, 0x1f, R198 ;  /* 0x0000001fffda7819 */ /* 0x000fe200000114c6 */
[----:B------:R-:W-:-:S02]  /*0f80*/  VIADD R23, R16, 0x38 ;  /* 0x0000003810177836 */ /* 0x000fc40000000000 */
[----:B------:R-:W-:Y:S02]  /*0f90*/  VIADD R22, R16, 0x40 ;  /* 0x0000004010167836 */ /* 0x000fe40000000000 */
[----:B------:R-:W-:-:S07]  /*0fa0*/  IMAD R17, R4, 0x8, R3 ;  /* 0x0000000804117824 */ /* 0x000fce00078e0203 */
.L_x_5712:
[----:B------:R-:W-:Y:S01]  /*0fb0*/  ULDC.64 UR8, c[0x0][0xc88] ;  /* 0x0003220000087ab9 */ /* 0x000fe20000000a00 */
[----:B------:R-:W-:Y:S01]  /*0fc0*/  ULDC.64 UR10, c[0x0][0xa18] ;  /* 0x00028600000a7ab9 */ /* 0x000fe20000000a00 */
[----:B------:R-:W-:Y:S02]  /*0fd0*/  UIMAD.WIDE UR8, UR7, 0x4, UR8 ;  /* 0x00000004070878a5 */ /* 0x000fe4000f8e0208 */
[----:B------:R-:W-:Y:S01]  /*0fe0*/  UISETP.NE.U32.AND UP1, UPT, UR10, URZ, UPT ;  /* 0x0000003f0a00728c */ /* 0x000fe2000bf25070 */
[----:B------:R-:W-:-:S03]  /*0ff0*/  ULDC UR7, c[0x0][0x2f0] ;  /* 0x0000bc0000077ab9 */ /* 0x000fc60000000800 */
[----:B01234-:R-:W-:Y:S01]  /*1000*/  IMAD.U32 R2, RZ, RZ, UR8 ;  /* 0x00000008ff027e24 */ /* 0x01ffe2000f8e00ff */
[----:B------:R-:W-:Y:S01]  /*1010*/  MOV R3, UR9 ;  /* 0x0000000900037c02 */ /* 0x000fe20008000f00 */
        /* <DEDUP_REMOVED lines=19> */
[----:B------:R-:W-:Y:S02]  /*1150*/  ULDC UR4, c[0x0][0x424] ;  /* 0x0001090000047ab9 */ /* 0x000fe40000000800 */
[----:B------:R-:W-:Y:S01]  /*1160*/  IMAD.U32 R5, RZ, RZ, UR11 ;  /* 0x0000000bff057e24 */ /* 0x000fe2000f8e00ff */
[----:B------:R-:W2:Y:S01]  /*1170*/  @P0 LDG.E R2, desc[UR36][R2.64] ;  /* 0x0000002402020981 */ /* 0x000ea2000c1e1900 */
[----:B------:R-:W-:Y:S01]  /*1180*/  UISETP.NE.U32.AND UP0, UPT, UR8, URZ, UPT ;  /* 0x0000003f0800728c */ /* 0x000fe2000bf05070 */
[----:B------:R-:W-:Y:S02]  /*1190*/  ULDC.64 UR10, c[0x0][0xa20] ;  /* 0x00028800000a7ab9 */ /* 0x000fe40000000a00 */
[----:B------:R-:W3:Y:S01]  /*11a0*/  @P2 LDG.E R4, desc[UR36][R4.64] ;  /* 0x0000002404042981 */ /* 0x000ee2000c1e1900 */
[----:B------:R-:W-:Y:S01]  /*11b0*/  UISETP.NE.AND.EX UP0, UPT, UR9, URZ, UPT, UP0 ;  /* 0x0000003f0900728c */ /* 0x000fe2000bf05300 */
[----:B------:R-:W-:Y:S01]  /*11c0*/  ISETP.NE.U32.AND P1, PT, RZ, UR10, PT ;  /* 0x0000000aff007c0c */ /* 0x000fe2000bf25070 */
[----:B------:R-:W-:-:S02]  /*11d0*/  ULOP3.LUT UR8, UR5, 0xffff, URZ, 0xc0, !UPT ;  /* 0x0000ffff05087892 */ /* 0x000fc4000f8ec03f */
[----:B------:R-:W-:Y:S01]  /*11e0*/  USEL UR4, UR4, 0x1, UP0 ;  /* 0x0000000104047887 */ /* 0x000fe20008000000 */
[----:B------:R-:W-:Y:S01]  /*11f0*/  ISETP.NE.AND.EX P1, PT, RZ, UR11, PT, P1 ;  /* 0x0000000bff007c0c */ /* 0x000fe2000bf25310 */
[----:B------:R-:W-:Y:S02]  /*1200*/  UMOV UR43, URZ ;  /* 0x0000003f002b7c82 */ /* 0x000fe40008000000 */
[----:B------:R-:W-:Y:S01]  /*1210*/  IMAD.U32 R197, RZ, RZ, UR8 ;  /* 0x00000008ffc57e24 */ /* 0x000fe2000f8e00ff */
[----:B------:R-:W-:Y:S01]  /*1220*/  UIMAD UR4, UR4, UR7, URZ ;  /* 0x00000007040472a4 */ /* 0x000fe2000f8e023f */
[----:B--2---:R-:W-:Y:S02]  /*1230*/  @P0 R2UR UR43, R2 ;  /* 0x00000000022b02ca */ /* 0x004fe400000e0000 */
[----:B---3--:R-:W-:Y:S01]  /*1240*/  @P2 R2UR UR41, R4 ;  /* 0x00000000042922ca */ /* 0x008fe200000e0000 */
[----:B-----5:R-:W-:-:S14]  /*1250*/  @P2 BRA `(.L_x_5649) ;  /* 0x00000000003c2947 */ /* 0x020fdc0003800000 */
[----:B------:R-:W-:Y:S01]  /*1260*/  ULDC.64 UR8, c[0x0][0xa00] ;  /* 0x0002800000087ab9 */ /* 0x000fe20000000a00 */
[----:B------:R-:W-:Y:S01]  /*1270*/  ULDC UR41, c[0x0][0x288] ;  /* 0x0000a20000297ab9 */ /* 0x000fe20000000800 */
        /* <DEDUP_REMOVED lines=13> */
.L_x_5649:
[----:B------:R-:W-:Y:S05]  /*1350*/  @!P1 BRA `(.L_x_5650) ;  /* 0x0000000000249947 */ /* 0x000fea0003800000 */
[----:B------:R-:W-:Y:S02]  /*1360*/  R2UR UR7, R196 ;  /* 0x00000000c40772ca */ /* 0x000fe400000e0000 */
[----:B------:R-:W-:-:S11]  /*1370*/  R2UR UR8, R214 ;  /* 0x00000000d60872ca */ /* 0x000fd600000e0000 */
[----:B------:R-:W-:-:S04]  /*1380*/  ULEA UR4, UP0, UR7, UR10, 0x2 ;  /* 0x0000000a07047291 */ /* 0x000fc8000f80103f */
[----:B------:R-:W-:Y:S02]  /*1390*/  ULEA.HI.X UR7, UR7, UR11, UR8, 0x2, UP0 ;  /* 0x0000000b07077291 */ /* 0x000fe400080f1408 */
[----:B------:R-:W-:-:S04]  /*13a0*/  IMAD.U32 R2, RZ, RZ, UR4 ;  /* 0x00000004ff027e24 */ /* 0x000fc8000f8e00ff */
[----:B------:R-:W-:-:S05]  /*13b0*/  MOV R3, UR7 ;  /* 0x0000000700037c02 */ /* 0x000fca0008000f00 */
[----:B------:R-:W2:Y:S02]  /*13c0*/  LDG.E R2, desc[UR36][R2.64] ;  /* 0x0000002402027981 */ /* 0x000ea4000c1e1900 */
[----:B--2---:R-:W-:Y:S01]  /*13d0*/  R2UR UR4, R2 ;  /* 0x00000000020472ca */ /* 0x004fe200000e0000 */
[----:B------:R-:W-:-:S14]  /*13e0*/  BRA `(.L_x_5651) ;  /* 0x0000000000387947 */ /* 0x000fdc0003800000 */
.L_x_5650:
        /* <DEDUP_REMOVED lines=14> */
.L_x_5651:
[----:B------:R-:W-:Y:S01]  /*14d0*/  ULDC UR7, c[0x0][0x448] ;  /* 0x0001120000077ab9 */ /* 0x000fe20000000800 */
[----:B------:R-:W-:Y:S02]  /*14e0*/  USHF.L.U32 UR42, UR6, 0x7, URZ ;  /* 0x00000007062a7899 */ /* 0x000fe4000800063f */
[----:B------:R-:W-:Y:S02]  /*14f0*/  UISETP.NE.AND UP0, UPT, UR7, 0x1, UPT ;  /* 0x000000010700788c */ /* 0x000fe4000bf05270 */
[----:B------:R-:W-:Y:S02]  /*1500*/  UIADD3 UR8, UR42, 0x7f, URZ ;  /* 0x0000007f2a087890 */ /* 0x000fe4000fffe03f */
[----:B------:R-:W-:Y:S02]  /*1510*/  UIADD3 UR43, -UR43, UR4, URZ ;  /* 0x000000042b2b7290 */ /* 0x000fe4000fffe13f */
[----:B------:R-:W-:Y:S02]  /*1520*/  UP2UR UR61, UPR, URZ, 0x1 ;  /* 0x000000013f3d7883 */ /* 0x000fe40008000000 */
[----:B------:R-:W-:-:S03]  /*1530*/  UIADD3 UR4, UR43, 0x60, -UR41 ;  /* 0x000000602b047890 */ /* 0x000fc6000fffe829 */
[----:B------:R-:W-:Y:S01]  /*1540*/  @UP0 ULDC UR6, c[0x0][0x44c] ;  /* 0x0001130000060ab9 */ /* 0x000fe20000000800 */
[----:B------:R-:W-:Y:S01]  /*1550*/  @UP0 ULDC UR9, c[0x0][0x450] ;  /* 0x0001140000090ab9 */ /* 0x000fe20000000800 */
[----:B------:R-:W-:Y:S02]  /*1560*/  UIMAD.WIDE.U32 UR6, UR8, UR6, URZ ;  /* 0x00000006080672a5 */ /* 0x000fe4000f8e003f */
[----:B------:R-:W-:Y:S02]  /*1570*/  UIADD3 UR6, UR43, 0x5f, URZ ;  /* 0x0000005f2b067890 */ /* 0x000fe4000fffe03f */
[----:B------:R-:W-:Y:S02]  /*1580*/  @UP0 USHF.R.U32.HI UR8, URZ, UR9, UR7 ;  /* 0x000000093f080299 */ /* 0x000fe40008011607 */
[----:B------:R-:W-:Y:S02]  /*1590*/  UIMAD.WIDE UR6, UR6, 0x2aaaaaab, URZ ;  /* 0x2aaaaaab060678a5 */ /* 0x000fe4000f8e023f */
[----:B------:R-:W-:-:S02]  /*15a0*/  UIADD3 UR8, UR4, UR8, URZ ;  /* 0x0000000804087290 */ /* 0x000fc4000fffe03f */
[----:B------:R-:W-:Y:S02]  /*15b0*/  USHF.R.U32.HI UR4, URZ, 0x1f, UR7 ;  /* 0x0000001f3f047899 */ /* 0x000fe40008011607 */
[----:B------:R-:W-:Y:S02]  /*15c0*/  UIMAD.WIDE UR8, UR8, 0x2aaaaaab, URZ ;  /* 0x2aaaaaab080878a5 */ /* 0x000fe4000f8e023f */
[----:B------:R-:W-:Y:S02]  /*15d0*/  ULEA.HI.SX32 UR7, UR7, UR4, 0x1c ;  /* 0x0000000407077291 */ /* 0x000fe4000f8fe23f */
[----:B------:R-:W-:Y:S02]  /*15e0*/  USHF.R.U32.HI UR6, URZ, 0x1f, UR9 ;  /* 0x0000001f3f067899 */ /* 0x000fe40008011609 */
[----:B------:R-:W-:Y:S02]  /*15f0*/  ULOP3.LUT UR4, UR5, 0xff000000, URZ, 0xc0, !UPT ;  /* 0xff00000005047892 */ /* 0x000fe4000f8ec03f */
[----:B------:R-:W-:-:S02]  /*1600*/  ULEA.HI.SX32 UR6, UR9, UR6, 0x1c ;  /* 0x0000000609067291 */ /* 0x000fc4000f8fe23f */
[----:B------:R-:W-:Y:S02]  /*1610*/  ULOP3.LUT UR5, UR5, 0xff0000, URZ, 0xc0, !UPT ;  /* 0x00ff000005057892 */ /* 0x000fe4000f8ec03f */
[----:B------:R-:W-:Y:S02]  /*1620*/  UISETP.LT.AND UP0, UPT, UR7, UR6, UPT ;  /* 0x000000060700728c */ /* 0x000fe4000bf01270 */
[----:B------:R-:W-:Y:S02]  /*1630*/  USHF.R.U32.HI UR4, URZ, 0x8, UR4 ;  /* 0x000000083f047899 */ /* 0x000fe40008011604 */
[----:B------:R-:W-:Y:S02]  /*1640*/  USEL UR9, UR7, UR6, UP0 ;  /* 0x0000000607097287 */ /* 0x000fe40008000000 */
[----:B------:R-:W-:Y:S02]  /*1650*/  ULEA.HI UR5, UR5, UR4, URZ, 0x10 ;  /* 0x0000000405057291 */ /* 0x000fe4000f8f803f */
[----:B------:R-:W-:-:S02]  /*1660*/  UISETP.GE.AND UP0, UPT, UR9, 0x1, UPT ;  /* 0x000000010900788c */ /* 0x000fc4000bf06270 */
[----:B------:R-:W-:Y:S02]  /*1670*/  ULOP3.LUT UR6, UR5, 0xff, URZ, 0xc0, !UPT ;  /* 0x000000ff05067892 */ /* 0x000fe4000f8ec03f */
[----:B------:R-:W-:Y:S02]  /*1680*/  USHF.R.U32.HI UR5, URZ, 0x10, UR5 ;  /* 0x000000103f057899 */ /* 0x000fe40008011605 */
[----:B------:R-:W-:Y:S01]  /*1690*/  PLOP3.LUT P0, PT, PT, PT, UP0, 0x80, 0x0 ;  /* 0x000000000000781c */ /* 0x000fe20003f0f008 */
[----:B------:R-:W-:Y:S01]  /*16a0*/  UMOV UR4, URZ ;  /* 0x0000003f00047c82 */ /* 0x000fe20008000000 */
[----:B------:R-:W-:Y:S02]  /*16b0*/  IMAD.U32 R195, RZ, RZ, UR6 ;  /* 0x00000006ffc37e24 */ /* 0x000fe4000f8e00ff */
        /* <DEDUP_REMOVED lines=39> */
.L_x_5652:
[----:B------:R-:W-:Y:S01]  /*1930*/  R2UR UR5, R195 ;  /* 0x00000000c30572ca */ /* 0x000fe200000e0000 */
[----:B------:R-:W-:Y:S01]  /*1940*/  IMAD.U32 R0, RZ, RZ, UR9 ;  /* 0x00000009ff007e24 */ /* 0x000fe2000f8e00ff */
[----:B------:R-:W-:Y:S01]  /*1950*/  MOV R3, UR4 ;  /* 0x0000000400037c02 */ /* 0x000fe20008000f00 */
[----:B------:R-:W-:Y:S01]  /*1960*/  IMAD.MOV.U32 R2, RZ, RZ, RZ ;  /* 0x000000ffff027224 */ /* 0x000fe200078e00ff */
        /* <DEDUP_REMOVED lines=93> */
.L_x_5654:
        /* <DEDUP_REMOVED lines=12> */
.L_x_5801:
[----:B------:R-:W-:Y:S05]  /*2000*/  @!P0 BRA `(.L_x_5656) ;  /* 0x0000000000048947 */ /* 0x000fea0003800000 */
[----:B------:R-:W-:Y:S01]  /*2010*/  BPT.TRAP 0x1 ;  /* 0x000000040000795c */ /* 0x000fe20000300000 */
.L_x_5656:
[----:B0-----:R-:W-:Y:S02]  /*2020*/  IMAD.U32 R0, RZ, RZ, UR39 ;  /* 0x00000027ff007e24 */ /* 0x001fe4000f8e00ff */
[----:B------:R-:W-:-:S03]  /*2030*/  IMAD.U32 R3, RZ, RZ, UR38 ;  /* 0x00000026ff037e24 */ /* 0x000fc6000f8e00ff */
[----:B------:R-:W-:Y:S02]  /*2040*/  LEA R0, R0, UR40, 0x3 ;  /* 0x0000002800007c11 */ /* 0x000fe4000f8e18ff */
[----:B------:R-:W-:-:S04]  /*2050*/  SHF.L.U32 R3, R3, 0x1f, RZ ;  /* 0x0000001f03037819 */ /* 0x000fc800000006ff */
[----:B------:R0:W1:Y:S01]  /*2060*/  SYNCS.PHASECHK.TRANS64.TRYWAIT P1, [R0+URZ+0x30830], R3 ;  /* 0x03083003000075a7 */ /* 0x000062000802017f */
[----:B------:R-:W-:Y:S05]  /*2070*/  @!P0 BRA `(.L_x_5657) ;  /* 0x0000000000048947 */ /* 0x000fea0003800000 */
[----:B------:R-:W-:Y:S01]  /*2080*/  BPT.TRAP 0x1 ;  /* 0x000000040000795c */ /* 0x000fe20000300000 */
.L_x_5657:
[----:B-1----:R-:W-:Y:S05]  /*2090*/  @P1 BRA `(.L_x_5658) ;  /* 0x0000000000081947 */ /* 0x002fea0003800000 */
[----:B------:R-:W1:Y:S02]  /*20a0*/  SYNCS.PHASECHK.TRANS64.TRYWAIT P1, [R0+URZ+0x30830], R3 ;  /* 0x03083003000075a7 */ /* 0x000e64000802017f */
[----:B-1----:R-:W-:Y:S05]  /*20b0*/  @!P1 BRA `(.L_x_5659) ;  /* 0x00000128008c9947 */ /* 0x002fea0003800000 */
.L_x_5658:
        /* <DEDUP_REMOVED lines=13> */
[----:B------:R-:W-:Y:S02]  /*2190*/  ULOP3.LUT UR4, UR44, 0x10000, URZ, 0xfc, !UPT ;  /* 0x000100002c047892 */ /* 0x000fe4000f8efc3f */
[----:B------:R-:W-:Y:S02]  /*21a0*/  UIMAD UR5, UR39, 0x900, UR11 ;  /* 0x00000900270578a4 */ /* 0x000fe4000f8e020b */
[----:B------:R-:W-:Y:S02]  /*21b0*/  UIADD3 UR6, UR4, 0x2, URZ ;  /* 0x0000000204067890 */ /* 0x000fe4000fffe03f */
[----:B------:R-:W-:Y:S01]  /*21c0*/  UIADD3 UR7, UR5, 0x2, URZ ;  /* 0x0000000205077890 */ /* 0x000fe2000fffe03f */
[----:B------:R-:W-:Y:S02]  /*21d0*/  UMOV UR12, UR4 ;  /* 0x00000004000c7c82 */ /* 0x000fe40008000000 */
[----:B------:R-:W-:Y:S01]  /*21e0*/  UMOV UR14, UR5 ;  /* 0x00000005000e7c82 */ /* 0x000fe20008000000 */
[----:B------:R-:W-:Y:S01]  /*21f0*/  IMAD.U32 R8, RZ, RZ, UR12 ;  /* 0x0000000cff087e24 */ /* 0x000fe2000f8e00ff */
[----:B------:R-:W-:Y:S01]  /*2200*/  HGMMA.64x96x16.F32 R24, gdesc[UR12], RZ, !UPT, gsb0 ;  /* 0x016000000c1879f0 */ /* 0x000fe2000c0008ff */
        /* <DEDUP_REMOVED lines=38> */
[----:B------:R-:W-:Y:S01]  /*2470*/  HGMMA.64x96x16.F32 R24, gdesc[UR12], R24, gsb0 ;  /* 0x016000000c1879f0 */ /* 0x000fe20008000818 */
[----:B------:R-:W-:Y:S01]  /*2480*/  UMOV UR12, UR6 ;  /* 0x00000006000c7c82 */ /* 0x000fe20008000000 */
[----:B------:R-:W-:Y:S01]  /*2490*/  UMOV UR13, 0x40000040 ;  /* 0x40000040000d7882 */ /* 0x000fe20000000000 */
[----:B------:R-:W-:Y:S01]  /*24a0*/  UMOV UR14, UR7 ;  /* 0x00000007000e7c82 */ /* 0x000fe20008000000 */
[----:B------:R-:W-:Y:S01]  /*24b0*/  UMOV UR15, 0x40000040 ;  /* 0x40000040000f7882 */ /* 0x000fe20000000000 */
[----:B------:R-:W-:Y:S01]  /*24c0*/  MOV R4, UR12 ;  /* 0x0000000c00047c02 */ /* 0x000fe20008000f00 */
[----:B------:R-:W-:Y:S01]  /*24d0*/  IMAD.U32 R5, RZ, RZ, UR13 ;  /* 0x0000000dff057e24 */ /* 0x000fe2000f8e00ff */
        /* <DEDUP_REMOVED lines=37> */
.L_x_5660:
[----:B------:R-:W-:Y:S01]  /*2730*/  UISETP.NE.AND UP0, UPT, UR61, URZ, UPT ;  /* 0x0000003f3d00728c */ /* 0x000fe2000bf05270 */
[----:B------:R-:W-:Y:S01]  /*2740*/  R2UR UR7, R84 ;  /* 0x00000000540772ca */ /* 0x000fe200000e0000 */
[----:B------:R-:W-:Y:S01]  /*2750*/  ULDC UR6, c[0x0][0x9d8] ;  /* 0x0002760000067ab9 */ /* 0x000fe20000000800 */
[----:B------:R-:W-:Y:S02]  /*2760*/  IMAD.U32 R15, RZ, RZ, UR41 ;  /* 0x00000029ff0f7e24 */ /* 0x000fe4000f8e00ff */
[----:B------:R-:W-:Y:S01]  /*2770*/  FMUL.FTZ R2, R26, UR6 ;  /* 0x000000061a027c20 */ /* 0x000fe20008410000 */
[----:B------:R-:W-:Y:S01]  /*2780*/  FMUL.FTZ R39, R39, UR6 ;  /* 0x0000000627277c20 */ /* 0x000fe20008410000 */
[----:B------:R-:W-:Y:S01]  /*2790*/  PLOP3.LUT P1, PT, PT, PT, UP0, 0x80, 0x0 ;  /* 0x000000000000781c */ /* 0x000fe20003f2f008 */
[----:B------:R-:W-:Y:S01]  /*27a0*/  FMUL.FTZ R27, R27, UR6 ;  /* 0x000000061b1b7c20 */ /* 0x000fe20008410000 */
[----:B------:R-:W-:Y:S01]  /*27b0*/  PLOP3.LUT P2, PT, PT, PT, UP0, 0x80, 0x0 ;  /* 0x000000000000781c */ /* 0x000fe20003f4f008 */
[----:B------:R2:W3:Y:S01]  /*27c0*/  MUFU.TANH R80, R2 ;  /* 0x0000000200507308 */ /* 0x0004e20000002400 */
[----:B------:R-:W-:Y:S01]  /*27d0*/  FMUL.FTZ R30, R30, UR6 ;  /* 0x000000061e1e7c20 */ /* 0x000fe20008410000 */
[----:B------:R-:W-:Y:S01]  /*27e0*/  @UP0 ULDC UR4, c[0x0][0x44c] ;  /* 0x0001130000040ab9 */ /* 0x000fe20000000800 */
[----:B------:R-:W-:Y:S01]  /*27f0*/  FMUL.FTZ R31, R31, UR6 ;  /* 0x000000061f1f7c20 */ /* 0x000fe20008410000 */
[----:B------:R-:W-:Y:S01]  /*2800*/  FMUL.FTZ R34, R34, UR6 ;  /* 0x0000000622227c20 */ /* 0x000fe20008410000 */
[----:B------:R-:W-:Y:S01]  /*2810*/  UIMAD UR5, UR7, -0x60, UR43 ;  /* 0xffffffa0070578a4 */ /* 0x000fe2000f8e022b */
[----:B------:R-:W-:Y:S01]  /*2820*/  FMUL.FTZ R35, R35, UR6 ;  /* 0x0000000623237c20 */ /* 0x000fe20008410000 */
[----:B------:R-:W-:Y:S01]  /*2830*/  FMUL.FTZ R38, R38, UR6 ;  /* 0x0000000626267c20 */ /* 0x000fe20008410000 */
[----:B------:R4:W-:Y:S01]  /*2840*/  MUFU.TANH R12, R39 ;  /* 0x00000027000c7308 */ /* 0x0009e20000002400 */
[----:B--2---:R-:W-:-:S02]  /*2850*/  VIADD R2, R17, UR42 ;  /* 0x0000002a11027c36 */ /* 0x004fc40008000000 */
[----:B------:R-:W-:Y:S01]  /*2860*/  FMUL.FTZ R42, R42, UR6 ;  /* 0x000000062a2a7c20 */ /* 0x000fe20008410000 */
[----:B------:R-:W-:Y:S01]  /*2870*/  FMUL.FTZ R43, R43, UR6 ;  /* 0x000000062b2b7c20 */ /* 0x000fe20008410000 */
[----:B------:R-:W-:Y:S01]  /*2880*/  FMUL.FTZ R54, R54, UR6 ;  /* 0x0000000636367c20 */ /* 0x000fe20008410000 */
[----:B01----:R-:W-:Y:S01]  /*2890*/  @P1 IMAD.HI.U32 R3, R2, UR4, RZ ;  /* 0x0000000402031c27 */ /* 0x003fe2000f8e00ff */
[----:B------:R-:W-:-:S03]  /*28a0*/  @UP0 ULDC UR4, c[0x0][0x450] ;  /* 0x0001140000040ab9 */ /* 0x000fc60000000800 */
[----:B------:R-:W-:Y:S01]  /*28b0*/  FMUL.FTZ R26, R29, UR6 ;  /* 0x000000061d1a7c20 */ /* 0x000fe20008410000 */
[----:B------:R0:W1:Y:S01]  /*28c0*/  MUFU.TANH R76, R27 ;  /* 0x0000001b004c7308 */ /* 0x0000620000002400 */
[----:B------:R-:W-:Y:S01]  /*28d0*/  IMAD.MOV.U32 R11, RZ, RZ, R2 ;  /* 0x000000ffff0b7224 */ /* 0x000fe200078e0002 */
[----:B------:R-:W-:Y:S01]  /*28e0*/  @P2 SHF.R.U32.HI R11, RZ, UR4, R3 ;  /* 0x00000004ff0b2c19 */ /* 0x000fe20008011603 */
[----:B------:R-:W-:Y:S01]  /*28f0*/  UIMAD UR4, UR7, -0x60, URZ ;  /* 0xffffffa0070478a4 */ /* 0x000fe2000f8e023f */
[----:B----4-:R-:W-:Y:S02]  /*2900*/  IMAD.U32 R39, RZ, RZ, UR5 ;  /* 0x00000005ff277e24 */ /* 0x010fe4000f8e00ff */
[----:B------:R-:W-:Y:S01]  /*2910*/  FMUL.FTZ R29, R32, UR6 ;  /* 0x00000006201d7c20 */ /* 0x000fe20008410000 */
[----:B------:R-:W-:Y:S01]  /*2920*/  FMUL.FTZ R46, R46, UR6 ;  /* 0x000000062e2e7c20 */ /* 0x000fe20008410000 */
[----:B------:R-:W2:Y:S01]  /*2930*/  SHFL.IDX PT, R3, R11, 0x1, 0x1c1f ;  /* 0x003c1f000b037f89 */ /* 0x000ea200000e0000 */
[----:B------:R-:W4:Y:S01]  /*2940*/  MUFU.TANH R30, R30 ;  /* 0x0000001e001e7308 */ /* 0x000f220000002400 */
[----:B------:R-:W-:Y:S01]  /*2950*/  IMAD.U32 R13, RZ, RZ, UR4 ;  /* 0x00000004ff0d7e24 */ /* 0x000fe2000f8e00ff */
[----:B------:R-:W-:Y:S01]  /*2960*/  IADD3 R39, -R16, 0x60, R39 ;  /* 0x0000006010277810 */ /* 0x000fe20007ffe127 */
[----:B------:R-:W-:Y:S01]  /*2970*/  FMUL.FTZ R50, R50, UR6 ;  /* 0x0000000632327c20 */ /* 0x000fe20008410000 */
[----:B------:R-:W-:Y:S01]  /*2980*/  FMUL.FTZ R21, R24, UR6 ;  /* 0x0000000618157c20 */ /* 0x000fe20008410000 */
[----:B------:R-:W-:Y:S01]  /*2990*/  FMUL.FTZ R24, R25, UR6 ;  /* 0x0000000619187c20 */ /* 0x000fe20008410000 */
[----:B------:R-:W-:Y:S01]  /*29a0*/  IADD3 R2, -R16, 0x61, R13 ;  /* 0x0000006110027810 */ /* 0x000fe20007ffe10d */
[----:B------:R-:W-:Y:S01]  /*29b0*/  FMUL.FTZ R47, R47, UR6 ;  /* 0x000000062f2f7c20 */ /* 0x000fe20008410000 */
[----:B------:R5:W4:Y:S01]  /*29c0*/  MUFU.TANH R72, R31 ;  /* 0x0000001f00487308 */ /* 0x000b220000002400 */
[----:B------:R-:W-:Y:S01]  /*29d0*/  FMUL.FTZ R25, R28, UR6 ;  /* 0x000000061c197c20 */ /* 0x000fe20008410000 */
[----:B------:R-:W-:Y:S01]  /*29e0*/  IADD3 R78, -R15, UR43, R2 ;  /* 0x0000002b0f4e7c10 */ /* 0x000fe2000fffe102 */
[----:B------:R-:W-:Y:S01]  /*29f0*/  FMUL.FTZ R2, R58, UR6 ;  /* 0x000000063a027c20 */ /* 0x000fe20008410000 */
[----:B------:R-:W-:Y:S01]  /*2a00*/  FMUL.FTZ R51, R51, UR6 ;  /* 0x0000000633337c20 */ /* 0x000fe20008410000 */
[----:B0-----:R-:W-:Y:S01]  /*2a10*/  FMUL.FTZ R27, R33, UR6 ;  /* 0x00000006211b7c20 */ /* 0x001fe20008410000 */
[----:B------:R-:W-:Y:S01]  /*2a20*/  FMUL.FTZ R33, R36, UR6 ;  /* 0x0000000624217c20 */ /* 0x000fe20008410000 */
[----:B------:R-:W-:Y:S01]  /*2a30*/  FMUL.FTZ R55, R55, UR6 ;  /* 0x0000000637377c20 */ /* 0x000fe20008410000 */
[----:B------:R-:W0:Y:S01]  /*2a40*/  MUFU.TANH R34, R34 ;  /* 0x0000002200227308 */ /* 0x000e220000002400 */
[----:B-----5:R-:W-:Y:S01]  /*2a50*/  FMUL.FTZ R31, R37, UR6 ;  /* 0x00000006251f7c20 */ /* 0x020fe20008410000 */
[----:B------:R-:W-:Y:S01]  /*2a60*/  FMUL.FTZ R37, R40, UR6 ;  /* 0x0000000628257c20 */ /* 0x000fe20008410000 */
[----:B------:R-:W-:Y:S01]  /*2a70*/  FMUL.FTZ R59, R59, UR6 ;  /* 0x000000063b3b7c20 */ /* 0x000fe20008410000 */
[----:B------:R-:W-:Y:S01]  /*2a80*/  FMUL.FTZ R62, R62, UR6 ;  /* 0x000000063e3e7c20 */ /* 0x000fe20008410000 */
[----:B------:R-:W-:Y:S01]  /*2a90*/  FMUL.FTZ R63, R63, UR6 ;  /* 0x000000063f3f7c20 */ /* 0x000fe20008410000 */
[----:B------:R-:W-:Y:S01]  /*2aa0*/  FMUL.FTZ R66, R66, UR6 ;  /* 0x0000000642427c20 */ /* 0x000fe20008410000 */
[--C-:B--2---:R-:W-:Y:S01]  /*2ab0*/  VIADDMNMX R20, R3, R78, R39.reuse, PT ;  /* 0x0000004e03147246 */ /* 0x104fe20003800127 */
[----:B------:R2:W5:Y:S01]  /*2ac0*/  MUFU.TANH R10, R35 ;  /* 0x00000023000a7308 */ /* 0x0005620000002400 */
        /* <DEDUP_REMOVED lines=8> */
[----:B---3--:R-:W-:Y:S01]  /*2b50*/  FSEL R80, R80, -INF , P1 ;  /* 0xff80000050507808 */ /* 0x008fe20000800000 */
[----:B--2---:R-:W-:Y:S01]  /*2b60*/  FMUL.FTZ R35, R41, UR6 ;  /* 0x0000000629237c20 */ /* 0x004fe20008410000 */
[----:B-1----:R-:W-:Y:S01]  /*2b70*/  FSEL R76, R76, -INF , P2 ;  /* 0xff8000004c4c7808 */ /* 0x002fe20001000000 */
[----:B------:R-:W1:Y:S01]  /*2b80*/  SHFL.IDX PT, R11, R11, RZ, 0x1c1f ;  /* 0x001c1fff0b0b7589 */ /* 0x000e6200000e0000 */
[----:B------:R-:W-:Y:S01]  /*2b90*/  ISETP.GT.AND P1, PT, R20, 0x9, PT ;  /* 0x000000091400780c */ /* 0x000fe20003f24270 */
[----:B------:R-:W-:Y:S01]  /*2ba0*/  FMUL.FTZ R48, R48, UR6 ;  /* 0x0000000630307c20 */ /* 0x000fe20008410000 */
[----:B----4-:R-:W-:Y:S01]  /*2bb0*/  FSEL R74, R30, -INF , P3 ;  /* 0xff8000001e4a7808 */ /* 0x010fe20001800000 */
[----:B------:R-:W-:Y:S01]  /*2bc0*/  MUFU.TANH R42, R42 ;  /* 0x0000002a002a7308 */ /* 0x000fe20000002400 */
[----:B------:R-:W-:Y:S01]  /*2bd0*/  FMNMX.FTZ R3, R80, R76, !PT ;  /* 0x0000004c50037209 */ /* 0x000fe20007810000 */
[----:B------:R-:W-:Y:S01]  /*2be0*/  ULDC UR14, c[0x0][0x988] ;  /* 0x00026200000e7ab9 */ /* 0x000fe20000000800 */
[----:B------:R-:W-:Y:S01]  /*2bf0*/  ISETP.GT.AND P2, PT, R20, 0x10, PT ;  /* 0x000000101400780c */ /* 0x000fe20003f44270 */
[----:B------:R-:W-:Y:S01]  /*2c00*/  FMUL.FTZ R45, R45, UR6 ;  /* 0x000000062d2d7c20 */ /* 0x000fe20008410000 */
[----:B------:R-:W-:Y:S01]  /*2c10*/  FSEL R72, R72, -INF , P1 ;  /* 0xff80000048487808 */ /* 0x000fe20000800000 */
[----:B------:R-:W-:Y:S01]  /*2c20*/  FMUL.FTZ R49, R49, UR6 ;  /* 0x0000000631317c20 */ /* 0x000fe20008410000 */
[----:B------:R-:W-:Y:S01]  /*2c30*/  FMNMX.FTZ R3, R74, R3, !PT ;  /* 0x000000034a037209 */ /* 0x000fe20007810000 */
[----:B------:R-:W2:Y:S01]  /*2c40*/  MUFU.TANH R40, R43 ;  /* 0x0000002b00287308 */ /* 0x000ea20000002400 */
[----:B------:R-:W-:Y:S01]  /*2c50*/  ISETP.GT.AND P1, PT, R20, 0x11, PT ;  /* 0x000000111400780c */ /* 0x000fe20003f24270 */
[----:B------:R-:W-:Y:S01]  /*2c60*/  FMUL.FTZ R52, R52, UR6 ;  /* 0x0000000634347c20 */ /* 0x000fe20008410000 */
[----:B0-----:R-:W-:Y:S01]  /*2c70*/  FSEL R58, R34, -INF , P2 ;  /* 0xff800000223a7808 */ /* 0x001fe20001000000 */
[----:B------:R-:W-:Y:S01]  /*2c80*/  FMUL.FTZ R53, R53, UR6 ;  /* 0x0000000635357c20 */ /* 0x000fe20008410000 */
[----:B------:R-:W-:Y:S01]  /*2c90*/  FMNMX.FTZ R3, R72, R3, !PT ;  /* 0x0000000348037209 */ /* 0x000fe20007810000 */
[----:B------:R-:W-:Y:S01]  /*2ca0*/  FMUL.FTZ R56, R56, UR6 ;  /* 0x0000000638387c20 */ /* 0x000fe20008410000 */
[----:B------:R-:W-:Y:S01]  /*2cb0*/  ISETP.GT.AND P2, PT, R20, 0x18, PT ;  /* 0x000000181400780c */ /* 0x000fe20003f44270 */
[----:B------:R5:W-:Y:S01]  /*2cc0*/  MUFU.TANH R32, R54 ;  /* 0x0000003600207308 */ /* 0x000be20000002400 */
[----:B------:R-:W-:Y:S01]  /*2cd0*/  FMNMX.FTZ R3, R58, R3, !PT ;  /* 0x000000033a037209 */ /* 0x000fe20007810000 */
[----:B------:R-:W-:Y:S01]  /*2ce0*/  FMUL.FTZ R57, R57, UR6 ;  /* 0x0000000639397c20 */ /* 0x000fe20008410000 */
[----:B------:R-:W-:Y:S01]  /*2cf0*/  FMUL.FTZ R60, R60, UR6 ;  /* 0x000000063c3c7c20 */ /* 0x000fe20008410000 */
[----:B-1----:R-:W-:Y:S01]  /*2d00*/  VIADDMNMX R39, R11, R78, R39, PT ;  /* 0x0000004e0b277246 */ /* 0x002fe20003800127 */
[----:B------:R-:W-:Y:S01]  /*2d10*/  FMUL.FTZ R61, R61, UR6 ;  /* 0x000000063d3d7c20 */ /* 0x000fe20008410000 */
[----:B------:R-:W-:Y:S01]  /*2d20*/  FMUL.FTZ R64, R64, UR6 ;  /* 0x0000000640407c20 */ /* 0x000fe20008410000 */
[----:B------:R-:W-:Y:S01]  /*2d30*/  FMUL.FTZ R65, R65, UR6 ;  /* 0x0000000641417c20 */ /* 0x000fe20008410000 */
[----:B------:R0:W1:Y:S01]  /*2d40*/  MUFU.TANH R28, R46 ;  /* 0x0000002e001c7308 */ /* 0x0000620000002400 */
[----:B-----5:R-:W-:Y:S01]  /*2d50*/  FSEL R54, R10, -INF , P1 ;  /* 0xff8000000a367808 */ /* 0x020fe20000800000 */
[----:B------:R-:W-:Y:S01]  /*2d60*/  FMUL.FTZ R68, R68, UR6 ;  /* 0x0000000644447c20 */ /* 0x000fe20008410000 */
[----:B------:R-:W-:Y:S01]  /*2d70*/  ISETP.GT.AND P1, PT, R20, 0x19, PT ;  /* 0x000000191400780c */ /* 0x000fe20003f24270 */
[----:B------:R-:W-:Y:S01]  /*2d80*/  FMUL.FTZ R69, R69, UR6 ;  /* 0x0000000645457c20 */ /* 0x000fe20008410000 */
[----:B------:R-:W-:Y:S01]  /*2d90*/  FMNMX.FTZ R3, R54, R3, !PT ;  /* 0x0000000336037209 */ /* 0x000fe20007810000 */
[----:B------:R-:W-:Y:S01]  /*2da0*/  @UP0 ULDC UR6, c[0x0][0x44c] ;  /* 0x0001130000060ab9 */ /* 0x000fe20000000800 */
[----:B------:R-:W-:Y:S01]  /*2db0*/  ISETP.GT.AND P3, PT, R39, 0x8, PT ;  /* 0x000000082700780c */ /* 0x000fe20003f64270 */
[----:B------:R3:W-:Y:S01]  /*2dc0*/  MUFU.TANH R13, R50 ;  /* 0x00000032000d7308 */ /* 0x0007e20000002400 */
[----:B0-----:R-:W-:Y:S01]  /*2dd0*/  FSEL R46, R12, -INF , P1 ;  /* 0xff8000000c2e7808 */ /* 0x001fe20000800000 */
[----:B------:R-:W-:Y:S01]  /*2de0*/  UIADD3 UR4, UR7, -0x2, URZ ;  /* 0xfffffffe07047890 */ /* 0x000fe2000fffe03f */
[----:B------:R-:W-:Y:S01]  /*2df0*/  ISETP.GT.AND P1, PT, R20, 0x21, PT ;  /* 0x000000211400780c */ /* 0x000fe20003f24270 */
[----:B------:R-:W-:Y:S01]  /*2e00*/  UIMAD.WIDE.U32 UR6, UR42, UR6, URZ ;  /* 0x000000062a0672a5 */ /* 0x000fe2000f8e003f */
[----:B------:R-:W-:Y:S01]  /*2e10*/  R2UR UR8, R0 ;  /* 0x00000000000872ca */ /* 0x000fe200000e0000 */
[----:B------:R-:W-:Y:S01]  /*2e20*/  @UP0 ULDC UR9, c[0x0][0x450] ;  /* 0x0001140000090ab9 */ /* 0x000fe20000000800 */
[----:B--2---:R-:W-:Y:S01]  /*2e30*/  FSEL R40, R40, -INF , P1 ;  /* 0xff80000028287808 */ /* 0x004fe20000800000 */
[----:B------:R-:W0:Y:S01]  /*2e40*/  MUFU.TANH R47, R47 ;  /* 0x0000002f002f7308 */ /* 0x000e220000002400 */
[----:B---3--:R-:W-:Y:S01]  /*2e50*/  FSEL R50, R38, -INF , P2 ;  /* 0xff80000026327808 */ /* 0x008fe20001000000 */
[----:B------:R-:W-:Y:S01]  /*2e60*/  UMOV UR5, UR42 ;  /* 0x0000002a00057c82 */ /* 0x000fe20008000000 */
[----:B------:R-:W-:Y:S01]  /*2e70*/  ISETP.GT.AND P2, PT, R20, 0x20, PT ;  /* 0x000000201400780c */ /* 0x000fe20003f44270 */
[----:B------:R-:W2:Y:S01]  /*2e80*/  S2UR UR10, SR_CgaCtaId ;  /* 0x00000000000a79c3 */ /* 0x000ea20000008800 */
[----:B------:R-:W-:Y:S01]  /*2e90*/  FMNMX.FTZ R3, R50, R3, !PT ;  /* 0x0000000332037209 */ /* 0x000fe20007810000 */
[----:B------:R-:W-:Y:S01]  /*2ea0*/  @UP0 USHF.R.U32.HI UR5, URZ, UR9, UR7 ;  /* 0x000000093f050299 */ /* 0x000fe20008011607 */
[----:B------:R-:W-:Y:S01]  /*2eb0*/  FSEL R42, R42, -INF , P2 ;  /* 0xff8000002a2a7808 */ /* 0x000fe20001000000 */
[----:B------:R-:W3:Y:S01]  /*2ec0*/  MUFU.TANH R36, R51 ;  /* 0x0000003300247308 */ /* 0x000ee20000002400 */
[----:B------:R-:W-:Y:S01]  /*2ed0*/  FMNMX.FTZ R3, R46, R3, !PT ;  /* 0x000000032e037209 */ /* 0x000fe20007810000 */
[----:B------:R-:W-:Y:S01]  /*2ee0*/  UIADD3 UR6, UR5, UR43, -UR41 ;  /* 0x0000002b05067290 */ /* 0x000fe2000fffe829 */
[----:B------:R-:W-:Y:S01]  /*2ef0*/  ISETP.GT.AND P2, PT, R20, 0x28, PT ;  /* 0x000000281400780c */ /* 0x000fe20003f44270 */
[----:B------:R-:W-:Y:S01]  /*2f00*/  UIADD3 UR5, UR8, 0x30840, URZ ;  /* 0x0003084008057890 */ /* 0x000fe2000fffe03f */
[----:B------:R-:W-:Y:S01]  /*2f10*/  FMNMX.FTZ R3, R42, R3, !PT ;  /* 0x000000032a037209 */ /* 0x000fe20007810000 */
[----:B------:R-:W-:Y:S01]  /*2f20*/  UIMAD.WIDE UR6, UR6, 0x2aaaaaab, URZ ;  /* 0x2aaaaaab060678a5 */ /* 0x000fe2000f8e023f */
[----:B------:R-:W-:Y:S01]  /*2f30*/  ISETP.GT.AND P1, PT, R20, 0x29, PT ;  /* 0x000000291400780c */ /* 0x000fe20003f24270 */
[----:B------:R-:W4:Y:S01]  /*2f40*/  MUFU.TANH R30, R55 ;  /* 0x00000037001e7308 */ /* 0x000f220000002400 */
[----:B-1----:R-:W-:Y:S01]  /*2f50*/  FSEL R28, R28, -INF , P2 ;  /* 0xff8000001c1c7808 */ /* 0x002fe20001000000 */
[----:B------:R-:W-:Y:S01]  /*2f60*/  USHF.R.U32.HI UR6, URZ, 0x1f, UR7 ;  /* 0x0000001f3f067899 */ /* 0x000fe20008011607 */
[----:B------:R-:W-:-:S02]  /*2f70*/  FMNMX.FTZ R3, R40, R3, !PT ;  /* 0x0000000328037209 */ /* 0x000fc40007810000 */
[----:B------:R-:W-:Y:S02]  /*2f80*/  CS2R R118, SRZ ;  /* 0x0000000000767805 */ /* 0x000fe4000001ff00 */
[----:B------:R-:W-:Y:S01]  /*2f90*/  ISETP.GT.AND P2, PT, R20, 0x30, PT ;  /* 0x000000301400780c */ /* 0x000fe20003f44270 */
[----:B------:R-:W-:Y:S01]  /*2fa0*/  ULEA.HI.SX32 UR6, UR7, UR6, 0x1c ;  /* 0x0000000607067291 */ /* 0x000fe2000f8fe23f */
[----:B0-----:R-:W-:Y:S01]  /*2fb0*/  FSEL R38, R47, -INF , P1 ;  /* 0xff8000002f267808 */ /* 0x001fe20000800000 */
[----:B------:R-:W0:Y:S01]  /*2fc0*/  MUFU.TANH R2, R2 ;  /* 0x0000000200027308 */ /* 0x000e220000002400 */
[----:B------:R-:W-:Y:S01]  /*2fd0*/  FMNMX.FTZ R3, R28, R3, !PT ;  /* 0x000000031c037209 */ /* 0x000fe20007810000 */
[----:B------:R-:W-:Y:S01]  /*2fe0*/  UISETP.LT.AND UP0, UPT, UR60, UR6, UPT ;  /* 0x000000063c00728c */ /* 0x000fe2000bf01270 */
[----:B------:R-:W-:Y:S01]  /*2ff0*/  ISETP.GT.AND P1, PT, R20, 0x31, PT ;  /* 0x000000311400780c */ /* 0x000fe20003f24270 */
[----:B--2---:R-:W-:Y:S01]  /*3000*/  UPRMT UR5, UR10, 0x654, UR5 ;  /* 0x000006540a057896 */ /* 0x004fe20008000005 */
[----:B------:R-:W-:Y:S01]  /*3010*/  FSEL R34, R13, -INF , P2 ;  /* 0xff8000000d227808 */ /* 0x000fe20001000000 */
[----:B------:R-:W-:Y:S01]  /*3020*/  USEL UR10, UR60, UR6, !UP0 ;  /* 0x000000063c0a7287 */ /* 0x000fe2000c000000 */
[----:B------:R-:W-:Y:S01]  /*3030*/  FMNMX.FTZ R3, R38, R3, !PT ;  /* 0x0000000326037209 */ /* 0x000fe20007810000 */
[----:B------:R-:W1:Y:S01]  /*3040*/  MUFU.TANH R10, R59 ;  /* 0x0000003b000a7308 */ /* 0x000e620000002400 */
[----:B------:R-:W-:Y:S01]  /*3050*/  ISETP.GT.AND P2, PT, R20, 0x38, PT ;  /* 0x000000381400780c */ /* 0x000fe20003f44270 */
[----:B------:R-:W-:Y:S01]  /*3060*/  UISETP.GE.AND UP0, UPT, UR4, UR10, UPT ;  /* 0x0000000a0400728c */ /* 0x000fe2000bf06270 */
[----:B---3--:R-:W-:-:S02]  /*3070*/  FSEL R36, R36, -INF , P1 ;  /* 0xff80000024247808 */ /* 0x008fc40000800000 */
[----:B------:R-:W-:Y:S02]  /*3080*/  CS2R R116, SRZ ;  /* 0x0000000000747805 */ /* 0x000fe4000001ff00 */
[----:B------:R-:W-:Y:S01]  /*3090*/  FMNMX.FTZ R3, R34, R3, !PT ;  /* 0x0000000322037209 */ /* 0x000fe20007810000 */
[----:B------:R-:W-:Y:S01]  /*30a0*/  SYNCS.ARRIVE.TRANS64.RED.A1T0 RZ, [UR5], RZ ;  /* 0x000000ffffff79a7 */ /* 0x000fe20008100405 */
[----:B------:R-:W-:Y:S01]  /*30b0*/  ISETP.GT.AND P1, PT, R20, 0x39, PT ;  /* 0x000000391400780c */ /* 0x000fe20003f24270 */
[----:B------:R-:W2:Y:S01]  /*30c0*/  MUFU.TANH R12, R62 ;  /* 0x0000003e000c7308 */ /* 0x000ea20000002400 */
[----:B------:R-:W-:Y:S02]  /*30d0*/  FSEL R32, R32, -INF , P2 ;  /* 0xff80000020207808 */ /* 0x000fe40001000000 */
[----:B------:R-:W-:Y:S02]  /*30e0*/  CS2R R114, SRZ ;  /* 0x0000000000727805 */ /* 0x000fe4000001ff00 */
[----:B------:R-:W-:-:S02]  /*30f0*/  FMNMX.FTZ R3, R36, R3, !PT ;  /* 0x0000000324037209 */ /* 0x000fc40007810000 */
[----:B------:R-:W-:Y:S02]  /*3100*/  CS2R R112, SRZ ;  /* 0x0000000000707805 */ /* 0x000fe4000001ff00 */
[----:B------:R-:W-:Y:S02]  /*3110*/  ISETP.GT.AND P2, PT, R20, 0x40, PT ;  /* 0x000000401400780c */ /* 0x000fe40003f44270 */
[----:B------:R-:W-:Y:S02]  /*3120*/  CS2R R110, SRZ ;  /* 0x00000000006e7805 */ /* 0x000fe4000001ff00 */
[----:B----4-:R-:W-:Y:S01]  /*3130*/  FSEL R30, R30, -INF , P1 ;  /* 0xff8000001e1e7808 */ /* 0x010fe20000800000 */
[----:B------:R-:W3:Y:S01]  /*3140*/  MUFU.TANH R15, R63 ;  /* 0x0000003f000f7308 */ /* 0x000ee20000002400 */
[----:B------:R-:W-:Y:S02]  /*3150*/  FMNMX.FTZ R13, R32, R3, !PT ;  /* 0x00000003200d7209 */ /* 0x000fe40007810000 */
[----:B------:R-:W-:-:S02]  /*3160*/  CS2R R108, SRZ ;  /* 0x00000000006c7805 */ /* 0x000fc4000001ff00 */
[----:B0-----:R-:W-:Y:S02]  /*3170*/  FSEL R3, R2, -INF , P2 ;  /* 0xff80000002037808 */ /* 0x001fe40001000000 */
[----:B------:R-:W-:Y:S02]  /*3180*/  CS2R R106, SRZ ;  /* 0x00000000006a7805 */ /* 0x000fe4000001ff00 */
[----:B------:R-:W-:Y:S02]  /*3190*/  ISETP.GT.AND P1, PT, R20, 0x41, PT ;  /* 0x000000411400780c */ /* 0x000fe40003f24270 */
[----:B------:R-:W-:Y:S02]  /*31a0*/  CS2R R104, SRZ ;  /* 0x0000000000687805 */ /* 0x000fe4000001ff00 */
[----:B------:R-:W-:Y:S01]  /*31b0*/  FMNMX.FTZ R2, R30, R13, !PT ;  /* 0x0000000d1e027209 */ /* 0x000fe20007810000 */
[----:B------:R-:W0:Y:S01]  /*31c0*/  MUFU.TANH R66, R66 ;  /* 0x0000004200427308 */ /* 0x000e220000002400 */
        /* <DEDUP_REMOVED lines=8> */
[----:B--2---:R-:W-:-:S02]  /*3250*/  FSEL R12, R12, -INF , P2 ;  /* 0xff8000000c0c7808 */ /* 0x004fc40001000000 */
[----:B------:R-:W-:Y:S02]  /*3260*/  CS2R R96, SRZ ;  /* 0x0000000000607805 */ /* 0x000fe4000001ff00 */
[----:B------:R-:W-:Y:S02]  /*3270*/  FMNMX.FTZ R13, R10, R13, !PT ;  /* 0x0000000d0a0d7209 */ /* 0x000fe40007810000 */
[----:B------:R-:W-:Y:S02]  /*3280*/  CS2R R94, SRZ ;  /* 0x00000000005e7805 */ /* 0x000fe4000001ff00 */
[----:B------:R-:W-:Y:S02]  /*3290*/  ISETP.GT.AND P2, PT, R20, 0x50, PT ;  /* 0x000000501400780c */ /* 0x000fe40003f44270 */
[----:B------:R-:W-:Y:S02]  /*32a0*/  CS2R R92, SRZ ;  /* 0x00000000005c7805 */ /* 0x000fe4000001ff00 */
[----:B---3--:R-:W-:Y:S01]  /*32b0*/  FSEL R15, R15, -INF , P1 ;  /* 0xff8000000f0f7808 */ /* 0x008fe20000800000 */
[----:B------:R-:W2:Y:S01]  /*32c0*/  MUFU.TANH R70, R70 ;  /* 0x0000004600467308 */ /* 0x000ea20000002400 */
[----:B------:R-:W-:-:S02]  /*32d0*/  FMNMX.FTZ R2, R12, R13, !PT ;  /* 0x0000000d0c027209 */ /* 0x000fc40007810000 */
[----:B------:R-:W-:Y:S02]  /*32e0*/  CS2R R90, SRZ ;  /* 0x00000000005a7805 */ /* 0x000fe4000001ff00 */
[----:B------:R-:W-:Y:S02]  /*32f0*/  ISETP.GT.AND P1, PT, R20, 0x51, PT ;  /* 0x000000511400780c */ /* 0x000fe40003f24270 */
[----:B------:R-:W-:Y:S02]  /*3300*/  CS2R R88, SRZ ;  /* 0x0000000000587805 */ /* 0x000fe4000001ff00 */
[----:B0-----:R-:W-:Y:S02]  /*3310*/  FSEL R13, R66, -INF , P2 ;  /* 0xff800000420d7808 */ /* 0x001fe40001000000 */
        /* <DEDUP_REMOVED lines=10> */
[----:B------:R1:W-:Y:S01]  /*33c0*/  MUFU.TANH R47, R44 ;  /* 0x0000002c002f7308 */ /* 0x0003e20000002400 */
[----:B--2---:R-:W-:-:S02]  /*33d0*/  FSEL R20, R70, -INF , P2 ;  /* 0xff80000046147808 */ /* 0x004fc40001000000 */
[----:B------:R-:W-:Y:S02]  /*33e0*/  CS2R R66, SRZ ;  /* 0x0000000000427805 */ /* 0x000fe4000001ff00 */
[----:B------:R-:W-:Y:S02]  /*33f0*/  FMNMX.FTZ R41, R14, R41, !PT ;  /* 0x000000290e297209 */ /* 0x000fe40007810000 */
[----:B------:R-:W-:Y:S02]  /*3400*/  ISETP.GT.AND P2, PT, R39, 0x1, PT ;  /* 0x000000012700780c */ /* 0x000fe40003f44270 */
[----:B------:R-:W-:Y:S01]  /*3410*/  FMNMX.FTZ R41, R20, R41, !PT ;  /* 0x0000002914297209 */ /* 0x000fe20007810000 */
[----:B------:R-:W-:Y:S01]  /*3420*/  MUFU.TANH R21, R21 ;  /* 0x0000001500157308 */ /* 0x000fe20000002400 */
[----:B0-----:R-:W-:Y:S02]  /*3430*/  FSEL R2, R71, -INF , P1 ;  /* 0xff80000047027808 */ /* 0x001fe40000800000 */
[----:B------:R-:W-:-:S02]  /*3440*/  CS2R R70, SRZ ;  /* 0x0000000000467805 */ /* 0x000fc4000001ff00 */
[----:B------:R-:W-:Y:S02]  /*3450*/  ISETP.GT.AND P1, PT, R39, RZ, PT ;  /* 0x000000ff2700720c */ /* 0x000fe40003f24270 */
[----:B------:R-:W-:Y:S01]  /*3460*/  FMNMX.FTZ R41, R2, R41, !PT ;  /* 0x0000002902297209 */ /* 0x000fe20007810000 */
[----:B------:R-:W-:Y:S04]  /*3470*/  MUFU.TANH R24, R24 ;  /* 0x0000001800187308 */ /* 0x000fe80000002400 */
[----:B-1----:R-:W0:Y:S04]  /*3480*/  SHFL.BFLY PT, R44, R41, 0x2, 0x1f ;  /* 0x0c401f00292c7f89 */ /* 0x002e2800000e0000 */
[----:B------:R-:W1:Y:S08]  /*3490*/  MUFU.TANH R25, R25 ;  /* 0x0000001900197308 */ /* 0x000e700000002400 */
[----:B------:R-:W2:Y:S08]  /*34a0*/  MUFU.TANH R26, R26 ;  /* 0x0000001a001a7308 */ /* 0x000eb00000002400 */
[----:B------:R-:W3:Y:S01]  /*34b0*/  MUFU.TANH R29, R29 ;  /* 0x0000001d001d7308 */ /* 0x000ee20000002400 */
[----:B-1----:R-:W-:-:S02]  /*34c0*/  FSEL R25, R25, -INF , P3 ;  /* 0xff80000019197808 */ /* 0x002fc40001800000 */
[----:B0-----:R-:W-:Y:S02]  /*34d0*/  FMNMX.FTZ R44, R41, R44, !PT ;  /* 0x0000002c292c7209 */ /* 0x001fe40007810000 */
[----:B------:R-:W-:-:S03]  /*34e0*/  ISETP.GT.AND P3, PT, R39, 0x18, PT ;  /* 0x000000182700780c */ /* 0x000fc60003f64270 */
[----:B------:R-:W0:Y:S01]  /*34f0*/  SHFL.BFLY PT, R41, R44, 0x1, 0x1f ;  /* 0x0c201f002c297f89 */ /* 0x000e2200000e0000 */
[----:B------:R-:W1:Y:S08]  /*3500*/  MUFU.TANH R27, R27 ;  /* 0x0000001b001b7308 */ /* 0x000e700000002400 */
[----:B------:R4:W-:Y:S08]  /*3510*/  MUFU.TANH R55, R48 ;  /* 0x0000003000377308 */ /* 0x0009f00000002400 */
[----:B------:R-:W5:Y:S01]  /*3520*/  MUFU.TANH R33, R33 ;  /* 0x0000002100217308 */ /* 0x000f620000002400 */
[----:B----4-:R-:W-:-:S02]  /*3530*/  FSEL R48, R24, -INF , P2 ;  /* 0xff80000018307808 */ /* 0x010fc40001000000 */
[----:B------:R-:W-:Y:S02]  /*3540*/  ISETP.GT.AND P2, PT, R39, 0x10, PT ;  /* 0x000000102700780c */ /* 0x000fe40003f44270 */
[----:B0-----:R-:W-:-:S03]  /*3550*/  FMNMX.FTZ R11, R44, R41, !PT ;  /* 0x000000292c0b7209 */ /* 0x001fc60007810000 */
[----:B------:R-:W0:Y:S01]  /*3560*/  MUFU.TANH R31, R31 ;  /* 0x0000001f001f7308 */ /* 0x000e220000002400 */
[----:B------:R-:W-:Y:S02]  /*3570*/  FSEL R41, R21, -INF , P1 ;  /* 0xff80000015297808 */ /* 0x000fe40000800000 */
[----:B------:R-:W-:Y:S01]  /*3580*/  ISETP.GT.AND P1, PT, R39, 0x9, PT ;  /* 0x000000092700780c */ /* 0x000fe20003f24270 */
[----:B------:R-:W-:Y:S01]  /*3590*/  FMUL.FTZ R21, R11, UR14 ;  /* 0x0000000e0b157c20 */ /* 0x000fe20008410000 */
[----:B------:R-:W-:Y:S02]  /*35a0*/  FMNMX.FTZ R24, R41, R48, !PT ;  /* 0x0000003029187209 */ /* 0x000fe40007810000 */
[----:B--2---:R-:W-:Y:S01]  /*35b0*/  FSEL R43, R26, -INF , P1 ;  /* 0xff8000001a2b7808 */ /* 0x004fe20000800000 */
[----:B------:R-:W2:Y:S01]  /*35c0*/  MUFU.TANH R37, R37 ;  /* 0x0000002500257308 */ /* 0x000ea20000002400 */
[----:B------:R-:W-:Y:S02]  /*35d0*/  FMNMX.FTZ R24, R25, R24, !PT ;  /* 0x0000001819187209 */ /* 0x000fe40007810000 */
[----:B------:R-:W-:-:S02]  /*35e0*/  ISETP.GT.AND P1, PT, R39, 0x11, PT ;  /* 0x000000112700780c */ /* 0x000fc40003f24270 */
[----:B---3--:R-:W-:Y:S02]  /*35f0*/  FSEL R29, R29, -INF , P2 ;  /* 0xff8000001d1d7808 */ /* 0x008fe40001000000 */
[----:B------:R-:W-:Y:S01]  /*3600*/  FMNMX.FTZ R24, R43, R24, !PT ;  /* 0x000000182b187209 */ /* 0x000fe20007810000 */
[----:B------:R-:W3:Y:S01]  /*3610*/  MUFU.TANH R35, R35 ;  /* 0x0000002300237308 */ /* 0x000ee20000002400 */
[----:B-1----:R-:W-:Y:S02]  /*3620*/  FSEL R27, R27, -INF , P1 ;  /* 0xff8000001b1b7808 */ /* 0x002fe40000800000 */
[----:B------:R-:W-:Y:S02]  /*3630*/  FMNMX.FTZ R24, R29, R24, !PT ;  /* 0x000000181d187209 */ /* 0x000fe40007810000 */
[----:B------:R-:W-:Y:S02]  /*3640*/  FSETP.NEU.FTZ.AND P2, PT, R11, -INF , PT ;  /* 0xff8000000b00780b */ /* 0x000fe40003f5d000 */
[----:B------:R-:W-:Y:S01]  /*3650*/  ISETP.GT.AND P1, PT, R39, 0x19, PT ;  /* 0x000000192700780c */ /* 0x000fe20003f24270 */
[----:B------:R1:W4:Y:S01]  /*3660*/  MUFU.TANH R51, R45 ;  /* 0x0000002d00337308 */ /* 0x0003220000002400 */
[----:B-----5:R-:W-:-:S02]  /*3670*/  FSEL R33, R33, -INF , P3 ;  /* 0xff80000021217808 */ /* 0x020fc40001800000 */
[----:B------:R-:W-:Y:S02]  /*3680*/  FMNMX.FTZ R24, R27, R24, !PT ;  /* 0x000000181b187209 */ /* 0x000fe40007810000 */
[----:B------:R-:W-:Y:S02]  /*3690*/  FSEL R21, R21, RZ, P2 ;  /* 0x000000ff15157208 */ /* 0x000fe40001000000 */
[----:B------:R-:W-:Y:S01]  /*36a0*/  ISETP.GT.AND P2, PT, R39, 0x20, PT ;  /* 0x000000202700780c */ /* 0x000fe20003f44270 */
[----:B------:R5:W5:Y:S01]  /*36b0*/  MUFU.TANH R59, R49 ;  /* 0x00000031003b7308 */ /* 0x000b620000002400 */
[----:B0-----:R-:W-:Y:S01]  /*36c0*/  FSEL R31, R31, -INF , P1 ;  /* 0xff8000001f1f7808 */ /* 0x001fe20000800000 */
[--C-:B------:R-:W-:Y:S01]  /*36d0*/  FFMA.FTZ R185, R58, UR14, -R21.reuse ;  /* 0x0000000e3ab97c23 */ /* 0x100fe20008010815 */
[----:B------:R-:W-:Y:S01]  /*36e0*/  FMNMX.FTZ R24, R33, R24, !PT ;  /* 0x0000001821187209 */ /* 0x000fe20007810000 */
[--C-:B------:R-:W-:Y:S01]  /*36f0*/  FFMA.FTZ R187, R50, UR14, -R21.reuse ;  /* 0x0000000e32bb7c23 */ /* 0x100fe20008010815 */
[----:B------:R-:W-:Y:S01]  /*3700*/  ISETP.GT.AND P1, PT, R39, 0x21, PT ;  /* 0x000000212700780c */ /* 0x000fe20003f24270 */
[--C-:B------:R-:W-:Y:S01]  /*3710*/  FFMA.FTZ R175, R12, UR14, -R21.reuse ;  /* 0x0000000e0caf7c23 */ /* 0x100fe20008010815 */
[----:B--2---:R-:W-:Y:S01]  /*3720*/  FSEL R37, R37, -INF , P2 ;  /* 0xff80000025257808 */ /* 0x004fe20001000000 */
[----:B------:R-:W0:Y:S01]  /*3730*/  MUFU.TANH R52, R52 ;  /* 0x0000003400347308 */ /* 0x000e220000002400 */
[----:B------:R-:W-:Y:S01]  /*3740*/  FMNMX.FTZ R24, R31, R24, !PT ;  /* 0x000000181f187209 */ /* 0x000fe20007810000 */
[--C-:B------:R-:W-:Y:S01]  /*3750*/  FFMA.FTZ R173, R3, UR14, -R21.reuse ;  /* 0x0000000e03ad7c23 */ /* 0x100fe20008010815 */
[----:B------:R-:W-:Y:S01]  /*3760*/  ISETP.GT.AND P2, PT, R39, 0x28, PT ;  /* 0x000000282700780c */ /* 0x000fe20003f44270 */
[--C-:B------:R-:W-:Y:S01]  /*3770*/  FFMA.FTZ R177, R34, UR14, -R21.reuse ;  /* 0x0000000e22b17c23 */ /* 0x100fe20008010815 */
[----:B---3--:R-:W-:Y:S01]  /*3780*/  FSEL R35, R35, -INF , P1 ;  /* 0xff80000023237808 */ /* 0x008fe20000800000 */
[--C-:B------:R-:W-:Y:S01]  /*3790*/  FFMA.FTZ R189, R80, UR14, -R21.reuse ;  /* 0x0000000e50bd7c23 */ /* 0x100fe20008010815 */
[----:B------:R-:W-:Y:S01]  /*37a0*/  FMNMX.FTZ R26, R37, R24, !PT ;  /* 0x00000018251a7209 */ /* 0x000fe20007810000 */
[----:B------:R-:W2:Y:S01]  /*37b0*/  MUFU.TANH R53, R53 ;  /* 0x0000003500357308 */ /* 0x000ea20000002400 */
        /* <DEDUP_REMOVED lines=20> */
[----:B------:R-:W-:Y:S01]  /*3900*/  FSEL R51, R59, -INF , P1 ;  /* 0xff8000003b337808 */ /* 0x000fe20000800000 */
[--C-:B------:R-:W-:Y:S01]  /*3910*/  FFMA.FTZ R38, R38, UR14, -R21.reuse ;  /* 0x0000000e26267c23 */ /* 0x100fe20008010815 */
[----:B------:R-:W-:Y:S01]  /*3920*/  FMNMX.FTZ R44, R49, R26, !PT ;  /* 0x0000001a312c7209 */ /* 0x000fe20007810000 */
[----:B------:R4:W5:Y:S01]  /*3930*/  MUFU.TANH R62, R60 ;  /* 0x0000003c003e7308 */ /* 0x0009620000002400 */
[----:B------:R-:W-:Y:S01]  /*3940*/  ISETP.GT.AND P1, PT, R39, 0x39, PT ;  /* 0x000000392700780c */ /* 0x000fe20003f24270 */
[--C-:B------:R-:W-:Y:S01]  /*3950*/  FFMA.FTZ R179, R32, UR14, -R21.reuse ;  /* 0x0000000e20b37c23 */ /* 0x100fe20008010815 */
[----:B0-----:R-:W-:Y:S01]  /*3960*/  FSEL R52, R52, -INF , P2 ;  /* 0xff80000034347808 */ /* 0x001fe20001000000 */
[--C-:B------:R-:W-:Y:S01]  /*3970*/  FFMA.FTZ R30, R30, UR14, -R21.reuse ;  /* 0x0000000e1e1e7c23 */ /* 0x100fe20008010815 */
[----:B------:R-:W-:Y:S01]  /*3980*/  FMNMX.FTZ R55, R51, R44, !PT ;  /* 0x0000002c33377209 */ /* 0x000fe20007810000 */
[--C-:B------:R-:W-:Y:S01]  /*3990*/  FFMA.FTZ R10, R10, UR14, -R21.reuse ;  /* 0x0000000e0a0a7c23 */ /* 0x100fe20008010815 */
[----:B------:R-:W-:Y:S01]  /*39a0*/  ISETP.GT.AND P2, PT, R39, 0x40, PT ;  /* 0x000000402700780c */ /* 0x000fe20003f44270 */
[----:B------:R-:W0:Y:S01]  /*39b0*/  MUFU.TANH R61, R61 ;  /* 0x0000003d003d7308 */ /* 0x000e220000002400 */
[----:B--2---:R-:W-:Y:S01]  /*39c0*/  FSEL R53, R53, -INF , P1 ;  /* 0xff80000035357808 */ /* 0x004fe20000800000 */
[--C-:B----4-:R-:W-:Y:S01]  /*39d0*/  FFMA.FTZ R60, R54, UR14, -R21.reuse ;  /* 0x0000000e363c7c23 */ /* 0x110fe20008010815 */
[----:B------:R-:W-:Y:S01]  /*39e0*/  FMNMX.FTZ R44, R52, R55, !PT ;  /* 0x00000037342c7209 */ /* 0x000fe20007810000 */
[--C-:B------:R-:W-:Y:S01]  /*39f0*/  FFMA.FTZ R32, R15, UR14, -R21.reuse ;  /* 0x0000000e0f207c23 */ /* 0x100fe20008010815 */
[----:B------:R-:W-:Y:S01]  /*3a00*/  ISETP.GT.AND P1, PT, R39, 0x41, PT ;  /* 0x000000412700780c */ /* 0x000fe20003f24270 */
[--C-:B------:R-:W-:Y:S01]  /*3a10*/  FFMA.FTZ R14, R14, UR14, -R21.reuse ;  /* 0x0000000e0e0e7c23 */ /* 0x100fe20008010815 */
[----:B-1----:R-:W-:Y:S01]  /*3a20*/  FSEL R55, R56, -INF , P2 ;  /* 0xff80000038377808 */ /* 0x002fe20001000000 */
[----:B------:R-:W1:Y:S01]  /*3a30*/  MUFU.TANH R64, R64 ;  /* 0x0000004000407308 */ /* 0x000e620000002400 */
[----:B------:R-:W-:Y:S01]  /*3a40*/  FMNMX.FTZ R44, R53, R44, !PT ;  /* 0x0000002c352c7209 */ /* 0x000fe20007810000 */
[----:B------:R-:W-:Y:S01]  /*3a50*/  FFMA.FTZ R2, R2, UR14, -R21 ;  /* 0x0000000e02027c23 */ /* 0x000fe20008010815 */
[----:B---3--:R-:W-:-:S02]  /*3a60*/  FSEL R56, R57, -INF , P1 ;  /* 0xff80000039387808 */ /* 0x008fc40000800000 */
[----:B------:R-:W-:Y:S02]  /*3a70*/  CS2R R80, SRZ ;  /* 0x0000000000507805 */ /* 0x000fe4000001ff00 */
[----:B------:R-:W-:Y:S02]  /*3a80*/  ISETP.GT.AND P2, PT, R39, 0x48, PT ;  /* 0x000000482700780c */ /* 0x000fe40003f44270 */
[----:B------:R-:W-:Y:S02]  /*3a90*/  CS2R R74, SRZ ;  /* 0x00000000004a7805 */ /* 0x000fe4000001ff00 */
[----:B------:R-:W-:Y:S01]  /*3aa0*/  FMNMX.FTZ R57, R55, R44, !PT ;  /* 0x0000002c37397209 */ /* 0x000fe20007810000 */
[----:B------:R-:W2:Y:S01]  /*3ab0*/  MUFU.TANH R65, R65 ;  /* 0x0000004100417308 */ /* 0x000ea20000002400 */
[----:B------:R-:W-:Y:S02]  /*3ac0*/  ISETP.GT.AND P1, PT, R39, 0x49, PT ;  /* 0x000000492700780c */ /* 0x000fe40003f24270 */
[----:B-----5:R-:W-:-:S02]  /*3ad0*/  FSEL R54, R62, -INF , P2 ;  /* 0xff8000003e367808 */ /* 0x020fc40001000000 */
[----:B------:R-:W-:Y:S02]  /*3ae0*/  FMNMX.FTZ R59, R56, R57, !PT ;  /* 0x00000039383b7209 */ /* 0x000fe40007810000 */
[----:B------:R-:W-:Y:S01]  /*3af0*/  ISETP.GT.AND P2, PT, R39, 0x50, PT ;  /* 0x000000502700780c */ /* 0x000fe20003f44270 */
[----:B------:R-:W3:Y:S01]  /*3b00*/  MUFU.TANH R68, R68 ;  /* 0x0000004400447308 */ /* 0x000ee20000002400 */
[----:B0-----:R-:W-:Y:S01]  /*3b10*/  FSEL R57, R61, -INF , P1 ;  /* 0xff8000003d397808 */ /* 0x001fe20000800000 */
[----:B------:R-:W-:Y:S01]  /*3b20*/  FFMA.FTZ R61, R46, UR14, -R21 ;  /* 0x0000000e2e3d7c23 */ /* 0x000fe20008010815 */
[----:B------:R-:W-:Y:S02]  /*3b30*/  FMNMX.FTZ R58, R54, R59, !PT ;  /* 0x0000003b363a7209 */ /* 0x000fe40007810000 */
[----:B------:R-:W-:Y:S02]  /*3b40*/  ISETP.GT.AND P1, PT, R39, 0x51, PT ;  /* 0x000000512700780c */ /* 0x000fe40003f24270 */
[----:B-1----:R-:W-:Y:S01]  /*3b50*/  FSEL R50, R64, -INF , P2 ;  /* 0xff80000040327808 */ /* 0x002fe20001000000 */
[----:B------:R-:W0:Y:S01]  /*3b60*/  MUFU.TANH R69, R69 ;  /* 0x0000004500457308 */ /* 0x000e220000002400 */
[----:B------:R-:W-:-:S02]  /*3b70*/  FMNMX.FTZ R59, R57, R58, !PT ;  /* 0x0000003a393b7209 */ /* 0x000fc40007810000 */
[----:B------:R-:W-:Y:S02]  /*3b80*/  ISETP.GT.AND P2, PT, R39, 0x58, PT ;  /* 0x000000582700780c */ /* 0x000fe40003f44270 */
[----:B--2---:R-:W-:Y:S02]  /*3b90*/  FSEL R58, R65, -INF , P1 ;  /* 0xff800000413a7808 */ /* 0x004fe40000800000 */
[----:B------:R-:W-:Y:S02]  /*3ba0*/  CS2R R64, SRZ ;  /* 0x0000000000407805 */ /* 0x000fe4000001ff00 */
[----:B------:R-:W-:Y:S01]  /*3bb0*/  FMNMX.FTZ R59, R50, R59, !PT ;  /* 0x0000003b323b7209 */ /* 0x000fe20007810000 */
[----:B------:R1:W-:Y:S01]  /*3bc0*/  MUFU.EX2 R44, R60 ;  /* 0x0000003c002c7308 */ /* 0x0003e20000000800 */
[----:B------:R-:W-:Y:S02]  /*3bd0*/  ISETP.GT.AND P1, PT, R39, 0x59, PT ;  /* 0x000000592700780c */ /* 0x000fe40003f24270 */
[----:B---3--:R-:W-:-:S05]  /*3be0*/  FSEL R39, R68, -INF , P2 ;  /* 0xff80000044277808 */ /* 0x008fca0001000000 */
[----:B------:R-:W-:Y:S01]  /*3bf0*/  MUFU.EX2 R189, R189 ;  /* 0x000000bd00bd7308 */ /* 0x000fe20000000800 */
[----:B-1----:R-:W-:Y:S02]  /*3c00*/  FMNMX.FTZ R60, R58, R59, !PT ;  /* 0x0000003b3a3c7209 */ /* 0x002fe40007810000 */
[----:B0-----:R-:W-:Y:S02]  /*3c10*/  FSEL R46, R69, -INF , P1 ;  /* 0xff800000452e7808 */ /* 0x001fe40000800000 */
[----:B------:R-:W-:Y:S02]  /*3c20*/  CS2R R68, SRZ ;  /* 0x0000000000447805 */ /* 0x000fe4000001ff00 */
[----:B------:R-:W-:Y:S01]  /*3c30*/  FMNMX.FTZ R59, R39, R60, !PT ;  /* 0x0000003c273b7209 */ /* 0x000fe20007810000 */
[----:B------:R-:W-:Y:S01]  /*3c40*/  FFMA.FTZ R60, R40, UR14, -R21 ;  /* 0x0000000e283c7c23 */ /* 0x000fe20008010815 */
[----:B------:R0:W1:Y:S02]  /*3c50*/  MUFU.EX2 R24, R76 ;  /* 0x0000004c00187308 */ /* 0x0000640000000800 */
[----:B------:R-:W-:-:S05]  /*3c60*/  FMNMX.FTZ R59, R46, R59, !PT ;  /* 0x0000003b2e3b7209 */ /* 0x000fca0007810000 */
[----:B------:R-:W2:Y:S01]  /*3c70*/  SHFL.BFLY PT, R40, R59, 0x2, 0x1f ;  /* 0x0c401f003b287f89 */ /* 0x000ea200000e0000 */
[----:B------:R-:W3:Y:S01]  /*3c80*/  MUFU.EX2 R191, R191 ;  /* 0x000000bf00bf7308 */ /* 0x000ee20000000800 */
[----:B0-----:R-:W-:-:S07]  /*3c90*/  CS2R R76, SRZ ;  /* 0x00000000004c7805 */ /* 0x001fce000001ff00 */
[----:B------:R0:W4:Y:S01]  /*3ca0*/  MUFU.EX2 R26, R72 ;  /* 0x00000048001a7308 */ /* 0x0001220000000800 */
[----:B-1----:R-:W-:Y:S01]  /*3cb0*/  FADD.FTZ R36, R189, R24 ;  /* 0x00000018bd247221 */ /* 0x002fe20000010000 */
[----:B------:R-:W-:-:S06]  /*3cc0*/  F2FP.F16.F32.PACK_AB R189, R24, R189 ;  /* 0x000000bd18bd723e */ /* 0x000fcc00000000ff */
[----:B------:R-:W1:Y:S01]  /*3cd0*/  MUFU.EX2 R185, R185 ;  /* 0x000000b900b97308 */ /* 0x000e620000000800 */
[----:B---3--:R-:W-:Y:S01]  /*3ce0*/  FADD.FTZ R13, R191, R36 ;  /* 0x00000024bf0d7221 */ /* 0x008fe20000010000 */
[----:B0-----:R-:W-:Y:S02]  /*3cf0*/  CS2R R72, SRZ ;  /* 0x0000000000487805 */ /* 0x001fe4000001ff00 */
[----:B--2---:R-:W-:-:S04]  /*3d00*/  FMNMX.FTZ R40, R59, R40, !PT ;  /* 0x000000283b287209 */ /* 0x004fc80007810000 */
[----:B------:R-:W-:Y:S01]  /*3d10*/  MUFU.EX2 R187, R187 ;  /* 0x000000bb00bb7308 */ /* 0x000fe20000000800 */
[C---:B----4-:R-:W-:Y:S01]  /*3d20*/  FADD.FTZ R36, R26.reuse, R13 ;  /* 0x0000000d1a247221 */ /* 0x050fe20000010000 */
[----:B------:R-:W-:Y:S01]  /*3d30*/  F2FP.F16.F32.PACK_AB R191, R26, R191 ;  /* 0x000000bf1abf723e */ /* 0x000fe200000000ff */
[----:B------:R-:W0:Y:S05]  /*3d40*/  SHFL.BFLY PT, R59, R40, 0x1, 0x1f ;  /* 0x0c201f00283b7f89 */ /* 0x000e2a00000e0000 */
[----:B------:R-:W-:Y:S01]  /*3d50*/  MUFU.EX2 R62, R61 ;  /* 0x0000003d003e7308 */ /* 0x000fe20000000800 */
[----:B-1----:R-:W-:Y:S01]  /*3d60*/  FADD.FTZ R13, R185, R36 ;  /* 0x00000024b90d7221 */ /* 0x002fe20000010000 */
[----:B------:R-:W-:-:S06]  /*3d70*/  F2FP.F16.F32.PACK_AB R185, R44, R185 ;  /* 0x000000b92cb9723e */ /* 0x000fcc00000000ff */
[----:B------:R-:W-:Y:S08]  /*3d80*/  MUFU.EX2 R42, R42 ;  /* 0x0000002a002a7308 */ /* 0x000ff00000000800 */
[----:B------:R1:W-:Y:S01]  /*3d90*/  MUFU.EX2 R181, R60 ;  /* 0x0000003c00b57308 */ /* 0x0003e20000000800 */
[----:B0-----:R-:W-:-:S04]  /*3da0*/  FMNMX.FTZ R12, R40, R59, !PT ;  /* 0x0000003b280c7209 */ /* 0x001fc80007810000 */
[C---:B------:R-:W-:Y:S01]  /*3db0*/  FSETP.NEU.FTZ.AND P1, PT, R12.reuse, -INF , PT ;  /* 0xff8000000c00780b */ /* 0x040fe20003f3d000 */
[----:B------:R-:W-:Y:S02]  /*3dc0*/  FMUL.FTZ R3, R12, UR14 ;  /* 0x0000000e0c037c20 */ /* 0x000fe40008410000 */
[----:B------:R-:W-:Y:S01]  /*3dd0*/  MUFU.EX2 R63, R63 ;  /* 0x0000003f003f7308 */ /* 0x000fe20000000800 */
[----:B-1----:R-:W-:Y:S02]  /*3de0*/  CS2R R60, SRZ ;  /* 0x00000000003c7805 */ /* 0x002fe4000001ff00 */
[----:B------:R-:W-:Y:S02]  /*3df0*/  FSEL R34, R3, RZ, P1 ;  /* 0x000000ff03227208 */ /* 0x000fe40000800000 */
[----:B------:R-:W-:-:S03]  /*3e00*/  PLOP3.LUT P1, PT, PT, PT, UP0, 0x80, 0x0 ;  /* 0x000000000000781c */ /* 0x000fc60003f2f008 */
        /* <DEDUP_REMOVED lines=25> */
[--C-:B------:R-:W-:Y:S01]  /*3fa0*/  FFMA.FTZ R58, R58, UR14, -R34.reuse ;  /* 0x0000000e3a3a7c23 */ /* 0x100fe20008010822 */
[--C-:B------:R-:W-:Y:S01]  /*3fb0*/  FFMA.FTZ R39, R39, UR14, -R34.reuse ;  /* 0x0000000e27277c23 */ /* 0x100fe20008010822 */
[----:B------:R-:W-:Y:S01]  /*3fc0*/  FFMA.FTZ R34, R46, UR14, -R34 ;  /* 0x0000000e2e227c23 */ /* 0x000fe20008010822 */
[----:B0-----:R-:W-:-:S04]  /*3fd0*/  F2FP.F16.F32.PACK_AB R183, R38, R63 ;  /* 0x0000003f26b7723e */ /* 0x001fc800000000ff */
[----:B------:R-:W0:Y:S01]  /*3fe0*/  MUFU.EX2 R190, R43 ;  /* 0x0000002b00be7308 */ /* 0x000e220000000800 */
[----:B-1----:R-:W-:Y:S01]  /*3ff0*/  FADD.FTZ R20, R41, R48 ;  /* 0x0000003029147221 */ /* 0x002fe20000010000 */
[----:B------:R-:W-:Y:S02]  /*4000*/  F2FP.F16.F32.PACK_AB R188, R48, R41 ;  /* 0x0000002930bc723e */ /* 0x000fe400000000ff */
[----:B------:R-:W-:-:S04]  /*4010*/  CS2R R40, SRZ ;  /* 0x0000000000287805 */ /* 0x000fc8000001ff00 */
[----:B------:R-:W1:Y:S01]  /*4020*/  MUFU.EX2 R29, R29 ;  /* 0x0000001d001d7308 */ /* 0x000e620000000800 */
[----:B--2---:R-:W-:-:S07]  /*4030*/  FADD.FTZ R3, R25, R20 ;  /* 0x0000001419037221 */ /* 0x004fce0000010000 */
[----:B------:R2:W3:Y:S01]  /*4040*/  MUFU.EX2 R184, R27 ;  /* 0x0000001b00b87308 */ /* 0x0004e20000000800 */
[C---:B0-----:R-:W-:Y:S01]  /*4050*/  FADD.FTZ R20, R190.reuse, R3 ;  /* 0x00000003be147221 */ /* 0x041fe20000010000 */
[----:B------:R-:W-:Y:S02]  /*4060*/  F2FP.F16.F32.PACK_AB R190, R190, R25 ;  /* 0x00000019bebe723e */ /* 0x000fe400000000ff */
[----:B------:R-:W-:-:S04]  /*4070*/  CS2R R24, SRZ ;  /* 0x0000000000187805 */ /* 0x000fc8000001ff00 */
[----:B------:R-:W0:Y:S01]  /*4080*/  MUFU.EX2 R33, R33 ;  /* 0x0000002100217308 */ /* 0x000e220000000800 */
[----:B-1----:R-:W-:Y:S01]  /*4090*/  FADD.FTZ R3, R29, R20 ;  /* 0x000000141d037221 */ /* 0x002fe20000010000 */
[----:B------:R-:W-:Y:S01]  /*40a0*/  FADD.FTZ R20, R44, R13 ;  /* 0x0000000d2c147221 */ /* 0x000fe20000010000 */
[----:B--2---:R-:W-:-:S03]  /*40b0*/  CS2R R26, SRZ ;  /* 0x00000000001a7805 */ /* 0x004fc6000001ff00 */
[----:B------:R-:W-:Y:S01]  /*40c0*/  FADD.FTZ R13, R187, R20 ;  /* 0x00000014bb0d7221 */ /* 0x000fe20000010000 */
[----:B------:R-:W-:Y:S01]  /*40d0*/  F2FP.F16.F32.PACK_AB R187, R62, R187 ;  /* 0x000000bb3ebb723e */ /* 0x000fe200000000ff */
[----:B------:R-:W1:Y:S01]  /*40e0*/  MUFU.EX2 R186, R31 ;  /* 0x0000001f00ba7308 */ /* 0x000e620000000800 */
[----:B---3--:R-:W-:Y:S01]  /*40f0*/  FADD.FTZ R0, R184, R3 ;  /* 0x00000003b8007221 */ /* 0x008fe20000010000 */
[----:B------:R-:W-:Y:S01]  /*4100*/  FADD.FTZ R13, R62, R13 ;  /* 0x0000000d3e0d7221 */ /* 0x000fe20000010000 */
[----:B------:R-:W-:-:S05]  /*4110*/  F2FP.F16.F32.PACK_AB R184, R184, R29 ;  /* 0x0000001db8b8723e */ /* 0x000fca00000000ff */
[----:B------:R-:W2:Y:S01]  /*4120*/  MUFU.EX2 R37, R37 ;  /* 0x0000002500257308 */ /* 0x000ea20000000800 */
[----:B0-----:R-:W-:-:S07]  /*4130*/  FADD.FTZ R3, R33, R0 ;  /* 0x0000000021037221 */ /* 0x001fce0000010000 */
        /* <DEDUP_REMOVED lines=8> */
[----:B------:R2:W3:Y:S01]  /*41c0*/  MUFU.EX2 R182, R47 ;  /* 0x0000002f00b67308 */ /* 0x0004e20000000800 */
[C---:B0-----:R-:W-:Y:S01]  /*41d0*/  FADD.FTZ R20, R180.reuse, R3 ;  /* 0x00000003b4147221 */ /* 0x041fe20000010000 */
[----:B------:R-:W-:Y:S01]  /*41e0*/  FADD.FTZ R13, R63, R0 ;  /* 0x000000003f0d7221 */ /* 0x000fe20000010000 */
[----:B------:R-:W-:Y:S02]  /*41f0*/  F2FP.F16.F32.PACK_AB R180, R180, R37 ;  /* 0x00000025b4b4723e */ /* 0x000fe400000000ff */
[----:B------:R-:W-:Y:S02]  /*4200*/  CS2R R62, SRZ ;  /* 0x00000000003e7805 */ /* 0x000fe4000001ff00 */
[----:B------:R-:W-:Y:S02]  /*4210*/  CS2R R42, SRZ ;  /* 0x00000000002a7805 */ /* 0x000fe4000001ff00 */
[----:B------:R-:W-:Y:S01]  /*4220*/  CS2R R36, SRZ ;  /* 0x0000000000247805 */ /* 0x000fe2000001ff00 */
[----:B------:R-:W0:Y:S01]  /*4230*/  MUFU.EX2 R49, R49 ;  /* 0x0000003100317308 */ /* 0x000e220000000800 */
[----:B-1----:R-:W-:Y:S01]  /*4240*/  FADD.FTZ R3, R45, R20 ;  /* 0x000000142d037221 */ /* 0x002fe20000010000 */
[----:B------:R-:W-:Y:S01]  /*4250*/  FADD.FTZ R20, R38, R13 ;  /* 0x0000000d26147221 */ /* 0x000fe20000010000 */
[----:B--2---:R-:W-:-:S05]  /*4260*/  CS2R R46, SRZ ;  /* 0x00000000002e7805 */ /* 0x004fca000001ff00 */
[----:B------:R-:W1:Y:S01]  /*4270*/  MUFU.EX2 R177, R177 ;  /* 0x000000b100b17308 */ /* 0x000e620000000800 */
[C---:B---3--:R-:W-:Y:S01]  /*4280*/  FADD.FTZ R0, R182.reuse, R3 ;  /* 0x00000003b6007221 */ /* 0x048fe20000010000 */
[----:B------:R-:W-:Y:S02]  /*4290*/  F2FP.F16.F32.PACK_AB R182, R182, R45 ;  /* 0x0000002db6b6723e */ /* 0x000fe400000000ff */
[----:B------:R-:W-:-:S04]  /*42a0*/  CS2R R44, SRZ ;  /* 0x00000000002c7805 */ /* 0x000fc8000001ff00 */
[----:B------:R-:W2:Y:S01]  /*42b0*/  MUFU.EX2 R176, R51 ;  /* 0x0000003300b07308 */ /* 0x000ea20000000800 */
[----:B0-----:R-:W-:-:S07]  /*42c0*/  FADD.FTZ R3, R49, R0 ;  /* 0x0000000031037221 */ /* 0x001fce0000010000 */
[----:B------:R-:W0:Y:S01]  /*42d0*/  MUFU.EX2 R28, R28 ;  /* 0x0000001c001c7308 */ /* 0x000e220000000800 */
[----:B-1----:R-:W-:-:S07]  /*42e0*/  FADD.FTZ R13, R177, R20 ;  /* 0x00000014b10d7221 */ /* 0x002fce0000010000 */
[----:B------:R-:W1:Y:S01]  /*42f0*/  MUFU.EX2 R52, R52 ;  /* 0x0000003400347308 */ /* 0x000e620000000800 */
[C---:B--2---:R-:W-:Y:S01]  /*4300*/  FADD.FTZ R15, R176.reuse, R3 ;  /* 0x00000003b00f7221 */ /* 0x044fe20000010000 */
[----:B------:R-:W-:Y:S02]  /*4310*/  F2FP.F16.F32.PACK_AB R176, R176, R49 ;  /* 0x00000031b0b0723e */ /* 0x000fe400000000ff */
[----:B------:R-:W-:-:S04]  /*4320*/  CS2R R48, SRZ ;  /* 0x0000000000307805 */ /* 0x000fc8000001ff00 */
[----:B------:R-:W2:Y:S01]  /*4330*/  MUFU.EX2 R179, R179 ;  /* 0x000000b300b37308 */ /* 0x000ea20000000800 */
[C---:B0-----:R-:W-:Y:S01]  /*4340*/  FADD.FTZ R0, R28.reuse, R13 ;  /* 0x0000000d1c007221 */ /* 0x041fe20000010000 */
[----:B------:R-:W-:Y:S02]  /*4350*/  F2FP.F16.F32.PACK_AB R177, R28, R177 ;  /* 0x000000b11cb1723e */ /* 0x000fe400000000ff */
[----:B------:R-:W-:-:S04]  /*4360*/  CS2R R28, SRZ ;  /* 0x00000000001c7805 */ /* 0x000fc8000001ff00 */
[----:B------:R-:W0:Y:S01]  /*4370*/  MUFU.EX2 R53, R53 ;  /* 0x0000003500357308 */ /* 0x000e220000000800 */
[----:B-1----:R-:W-:-:S07]  /*4380*/  FADD.FTZ R20, R52, R15 ;  /* 0x0000000f34147221 */ /* 0x002fce0000010000 */
[----:B------:R-:W1:Y:S01]  /*4390*/  MUFU.EX2 R30, R30 ;  /* 0x0000001e001e7308 */ /* 0x000e620000000800 */
[----:B--2---:R-:W-:-:S07]  /*43a0*/  FADD.FTZ R13, R179, R0 ;  /* 0x00000000b30d7221 */ /* 0x004fce0000010000 */
[----:B------:R-:W2:Y:S01]  /*43b0*/  MUFU.EX2 R55, R55 ;  /* 0x0000003700377308 */ /* 0x000ea20000000800 */
[C---:B0-----:R-:W-:Y:S01]  /*43c0*/  FADD.FTZ R20, R53.reuse, R20 ;  /* 0x0000001435147221 */ /* 0x041fe20000010000 */
[----:B------:R-:W-:Y:S02]  /*43d0*/  F2FP.F16.F32.PACK_AB R178, R53, R52 ;  /* 0x0000003435b2723e */ /* 0x000fe400000000ff */
[----:B------:R-:W-:-:S04]  /*43e0*/  CS2R R52, SRZ ;  /* 0x0000000000347805 */ /* 0x000fc8000001ff00 */
        /* <DEDUP_REMOVED lines=25> */
[----:B------:R-:W-:Y:S02]  /*4580*/  CS2R R56, SRZ ;  /* 0x0000000000387805 */ /* 0x000fe4000001ff00 */
[----:B------:R-:W-:Y:S02]  /*4590*/  CS2R R54, SRZ ;  /* 0x0000000000367805 */ /* 0x000fe4000001ff00 */
[----:B------:R-:W0:Y:S01]  /*45a0*/  MUFU.EX2 R14, R14 ;  /* 0x0000000e000e7308 */ /* 0x000e220000000800 */
[----:B-1----:R-:W-:-:S07]  /*45b0*/  FADD.FTZ R13, R169, R0 ;  /* 0x00000000a90d7221 */ /* 0x002fce0000010000 */
[----:B------:R1:W3:Y:S01]  /*45c0*/  MUFU.EX2 R3, R58 ;  /* 0x0000003a00037308 */ /* 0x0002e20000000800 */
[----:B--2---:R-:W-:-:S07]  /*45d0*/  FADD.FTZ R20, R50, R15 ;  /* 0x0000000f32147221 */ /* 0x004fce0000010000 */
[----:B------:R-:W2:Y:S01]  /*45e0*/  MUFU.EX2 R171, R171 ;  /* 0x000000ab00ab7308 */ /* 0x000ea20000000800 */
[C---:B0-----:R-:W-:Y:S01]  /*45f0*/  FADD.FTZ R0, R14.reuse, R13 ;  /* 0x0000000d0e007221 */ /* 0x041fe20000010000 */
[----:B------:R-:W-:Y:S02]  /*4600*/  F2FP.F16.F32.PACK_AB R169, R14, R169 ;  /* 0x000000a90ea9723e */ /* 0x000fe400000000ff */
[----:B-1----:R-:W-:-:S04]  /*4610*/  CS2R R58, SRZ ;  /* 0x00000000003a7805 */ /* 0x002fc8000001ff00 */
[----:B------:R-:W0:Y:S01]  /*4620*/  MUFU.EX2 R39, R39 ;  /* 0x0000002700277308 */ /* 0x000e220000000800 */
[C---:B---3--:R-:W-:Y:S01]  /*4630*/  FADD.FTZ R20, R3.reuse, R20 ;  /* 0x0000001403147221 */ /* 0x048fe20000010000 */
[----:B------:R-:W-:Y:S02]  /*4640*/  F2FP.F16.F32.PACK_AB R168, R3, R50 ;  /* 0x0000003203a8723e */ /* 0x000fe400000000ff */
[----:B------:R-:W-:-:S04]  /*4650*/  CS2R R50, SRZ ;  /* 0x0000000000327805 */ /* 0x000fc8000001ff00 */
[----:B------:R-:W1:Y:S01]  /*4660*/  MUFU.EX2 R34, R34 ;  /* 0x0000002200227308 */ /* 0x000e620000000800 */
[----:B--2---:R-:W-:Y:S01]  /*4670*/  FADD.FTZ R3, R171, R0 ;  /* 0x00000000ab037221 */ /* 0x004fe20000010000 */
[----:B------:R-:W-:-:S06]  /*4680*/  IMAD.MOV.U32 R0, RZ, RZ, 0x3f800000 ;  /* 0x3f800000ff007424 */ /* 0x000fcc00078e00ff */
[----:B------:R-:W2:Y:S01]  /*4690*/  MUFU.EX2 R2, R2 ;  /* 0x0000000200027308 */ /* 0x000ea20000000800 */
[----:B0-----:R-:W-:-:S04]  /*46a0*/  FADD.FTZ R13, R39, R20 ;  /* 0x00000014270d7221 */ /* 0x001fc80000010000 */
[C---:B-1----:R-:W-:Y:S01]  /*46b0*/  FADD.FTZ R10, R34.reuse, R13 ;  /* 0x0000000d220a7221 */ /* 0x042fe20000010000 */
[----:B------:R-:W-:Y:S02]  /*46c0*/  F2FP.F16.F32.PACK_AB R170, R34, R39 ;  /* 0x0000002722aa723e */ /* 0x000fe400000000ff */
[----:B------:R-:W-:Y:S02]  /*46d0*/  CS2R R38, SRZ ;  /* 0x0000000000267805 */ /* 0x000fe4000001ff00 */
[----:B------:R-:W-:Y:S01]  /*46e0*/  CS2R R34, SRZ ;  /* 0x0000000000227805 */ /* 0x000fe2000001ff00 */
[C---:B--2---:R-:W-:Y:S01]  /*46f0*/  FADD.FTZ R3, R2.reuse, R3 ;  /* 0x0000000302037221 */ /* 0x044fe20000010000 */
[----:B------:R-:W-:Y:S01]  /*4700*/  F2FP.F16.F32.PACK_AB R171, R2, R171 ;  /* 0x000000ab02ab723e */ /* 0x000fe200000000ff */
[----:B------:R-:W-:Y:S01]  /*4710*/  IMAD.MOV.U32 R2, RZ, RZ, 0x3f800000 ;  /* 0x3f800000ff027424 */ /* 0x000fe200078e00ff */
[----:B------:R-:W-:Y:S06]  /*4720*/  @!P1 BRA `(.L_x_5661) ;  /* 0x0000002c00209947 */ /* 0x000fec0003800000 */
[----:B------:R-:W-:Y:S01]  /*4730*/  IMAD.MOV.U32 R13, RZ, RZ, R11 ;  /* 0x000000ffff0d7224 */ /* 0x000fe200078e000b */
[----:B------:R-:W-:Y:S01]  /*4740*/  MOV R2, 0x3f800000 ;  /* 0x3f80000000027802 */ /* 0x000fe20000000f00 */
[----:B------:R-:W-:Y:S01]  /*4750*/  IMAD.MOV.U32 R14, RZ, RZ, R12 ;  /* 0x000000ffff0e7224 */ /* 0x000fe200078e000c */
[----:B------:R-:W-:Y:S01]  /*4760*/  UMOV UR5, UR38 ;  /* 0x0000002600057c82 */ /* 0x000fe20008000000 */
[----:B------:R-:W-:Y:S01]  /*4770*/  IMAD.MOV.U32 R119, RZ, RZ, RZ ;  /* 0x000000ffff777224 */ /* 0x000fe200078e00ff */
[----:B------:R-:W-:Y:S01]  /*4780*/  UMOV UR6, UR39 ;  /* 0x0000002700067c82 */ /* 0x000fe20008000000 */
[----:B------:R-:W-:Y:S01]  /*4790*/  ULDC UR7, c[0x0][0x9d8] ;  /* 0x0002760000077ab9 */ /* 0x000fe20000000800 */
[----:B------:R-:W-:-:S05]  /*47a0*/  ULDC UR34, c[0x0][0x988] ;  /* 0x0002620000227ab9 */ /* 0x000fca0000000800 */
.L_x_5672:
[----:B------:R-:W-:-:S04]  /*47b0*/  UISETP.NE.AND UP0, UPT, UR6, 0x1, UPT ;  /* 0x000000010600788c */ /* 0x000fc8000bf05270 */
[----:B------:R-:W-:-:S04]  /*47c0*/  USEL UR38, URZ, 0x1, UP0 ;  /* 0x000000013f267887 */ /* 0x000fc80008000000 */
[----:B------:R-:W-:Y:S01]  /*47d0*/  ULOP3.LUT UR38, UR5, UR38, URZ, 0x3c, !UPT ;  /* 0x0000002605267292 */ /* 0x000fe2000f8e3c3f */
[----:B------:R-:W-:Y:S11]  /*47e0*/  @!P0 BRA `(.L_x_5662) ;  /* 0x0000000000048947 */ /* 0x000ff60003800000 */
[----:B------:R-:W-:Y:S01]  /*47f0*/  BPT.TRAP 0x1 ;  /* 0x000000040000795c */ /* 0x000fe20000300000 */
.L_x_5662:
        /* <DEDUP_REMOVED lines=9> */
.L_x_5663:
[----:B-1----:R-:W-:Y:S05]  /*4890*/  @P1 BRA `(.L_x_5664) ;  /* 0x0000000000081947 */ /* 0x002fea0003800000 */
[----:B------:R-:W1:Y:S02]  /*48a0*/  SYNCS.PHASECHK.TRANS64.TRYWAIT P1, [UR8+0x30830], R11 ;  /* 0x0308300bff0075a7 */ /* 0x000e640008020148 */
[----:B-1----:R-:W-:Y:S05]  /*48b0*/  @!P1 BRA `(.L_x_5665) ;  /* 0x0000010000a09947 */ /* 0x002fea0003800000 */
.L_x_5664:
        /* <DEDUP_REMOVED lines=118> */
[----:B------:R-:W-:Y:S01]  /*5020*/  R2UR UR28, R4 ;  /* 0x00000000041c72ca */ /* 0x000fe200000e0000 */
[----:B------:R-:W-:Y:S01]  /*5030*/  UIADD3 UR30, UR9, 0x4, URZ ;  /* 0x00000004091e7890 */ /* 0x000fe2000fffe03f */
[----:B------:R-:W-:Y:S01]  /*5040*/  R2UR UR29, R5 ;  /* 0x00000000051d72ca */ /* 0x000fe200000e0000 */
[----:B------:R-:W-:Y:S01]  /*5050*/  UMOV UR31, 0x40000040 ;  /* 0x40000040001f7882 */ /* 0x000fe20000000000 */
[----:B------:R-:W-:Y:S02]  /*5060*/  WARPGROUP.DEPBAR.LE gsb0, 0x0 ;  /* 0x00008000000079c5 */ /* 0x000fe40000010000 */
[----:B------:R-:W-:-:S09]  /*5070*/  WARPGROUP.ARRIVE ;  /* 0x00000000000079c5 */ /* 0x000fd20000000000 */
        /* <DEDUP_REMOVED lines=51> */
.L_x_5666:
[----:B------:R-:W-:Y:S01]  /*53b0*/  ULEA UR9, UR6, UR40, 0x3 ;  /* 0x0000002806097291 */ /* 0x000fe2000f8e183f */
[----:B------:R-:W-:-:S05]  /*53c0*/  IMAD.U32 R0, RZ, RZ, UR5 ;  /* 0x00000005ff007e24 */ /* 0x000fca000f8e00ff */
[----:B------:R-:W-:-:S04]  /*53d0*/  SHF.L.U32 R0, R0, 0x1f, RZ ;  /* 0x0000001f00007819 */ /* 0x000fc800000006ff */
[----:B------:R2:W3:Y:S01]  /*53e0*/  SYNCS.PHASECHK.TRANS64.TRYWAIT P1, [UR9+0x30850], R0 ;  /* 0x03085000ff0075a7 */ /* 0x0004e20008020149 */
[----:B------:R-:W-:Y:S05]  /*53f0*/  @!P0 BRA `(.L_x_5667) ;  /* 0x0000000000048947 */ /* 0x000fea0003800000 */
[----:B------:R-:W-:Y:S01]  /*5400*/  BPT.TRAP 0x1 ;  /* 0x000000040000795c */ /* 0x000fe20000300000 */
.L_x_5667:
[----:B---3--:R-:W-:Y:S05]  /*5410*/  @P1 BRA `(.L_x_5668) ;  /* 0x0000000000081947 */ /* 0x008fea0003800000 */
[----:B------:R-:W3:Y:S02]  /*5420*/  SYNCS.PHASECHK.TRANS64.TRYWAIT P1, [UR9+0x30850], R0 ;  /* 0x03085000ff0075a7 */ /* 0x000ee40008020149 */
[----:B---3--:R-:W-:Y:S05]  /*5430*/  @!P1 BRA `(.L_x_5669) ;  /* 0x000000f400d89947 */ /* 0x008fea0003800000 */
.L_x_5668:
        /* <DEDUP_REMOVED lines=37> */
.L_x_5670:
[----:B------:R-:W-:Y:S01]  /*5690*/  UISETP.NE.AND UP0, UPT, UR61, URZ, UPT ;  /* 0x0000003f3d00728c */ /* 0x000fe2000bf05270 */
[----:B-1----:R-:W-:Y:S02]  /*56a0*/  VIADD R12, R17, UR42 ;  /* 0x0000002a110c7c36 */ /* 0x002fe40008000000 */
[----:B------:R-:W-:Y:S01]  /*56b0*/  FMUL.FTZ R173, R124, UR7 ;  /* 0x000000077cad7c20 */ /* 0x000fe20008410000 */
[----:B------:R-:W-:Y:S01]  /*56c0*/  FMUL.FTZ R172, R125, UR7 ;  /* 0x000000077dac7c20 */ /* 0x000fe20008410000 */
[----:B------:R-:W-:Y:S01]  /*56d0*/  FMUL.FTZ R170, R120, UR7 ;  /* 0x0000000778aa7c20 */ /* 0x000fe20008410000 */
[----:B------:R-:W-:Y:S01]  /*56e0*/  FMUL.FTZ R15, R127, UR7 ;  /* 0x000000077f0f7c20 */ /* 0x000fe20008410000 */
[----:B------:R-:W-:Y:S01]  /*56f0*/  PLOP3.LUT P1, PT, PT, PT, UP0, 0x80, 0x0 ;  /* 0x000000000000781c */ /* 0x000fe20003f2f008 */
[----:B------:R-:W-:Y:S01]  /*5700*/  FMUL.FTZ R169, R121, UR7 ;  /* 0x0000000779a97c20 */ /* 0x000fe20008410000 */
[----:B------:R-:W-:Y:S01]  /*5710*/  PLOP3.LUT P2, PT, PT, PT, UP0, 0x80, 0x0 ;  /* 0x000000000000781c */ /* 0x000fe20003f4f008 */
[----:B------:R-:W-:Y:S01]  /*5720*/  IMAD.U32 R127, RZ, RZ, UR41 ;  /* 0x00000029ff7f7e24 */ /* 0x000fe2000f8e00ff */
[----:B------:R-:W1:Y:S01]  /*5730*/  MUFU.TANH R170, R170 ;  /* 0x000000aa00aa7308 */ /* 0x000e620000002400 */
[----:B------:R-:W-:Y:S01]  /*5740*/  @UP0 ULDC UR5, c[0x0][0x44c] ;  /* 0x0001130000050ab9 */ /* 0x000fe20000000800 */
[----:B------:R-:W-:Y:S01]  /*5750*/  FMUL.FTZ R175, R128, UR7 ;  /* 0x0000000780af7c20 */ /* 0x000fe20008410000 */
[----:B------:R-:W-:Y:S01]  /*5760*/  FMUL.FTZ R174, R129, UR7 ;  /* 0x0000000781ae7c20 */ /* 0x000fe20008410000 */
[----:B------:R-:W-:Y:S01]  /*5770*/  FMUL.FTZ R21, R131, UR7 ;  /* 0x0000000783157c20 */ /* 0x000fe20008410000 */
[----:B------:R-:W-:Y:S01]  /*5780*/  FMUL.FTZ R131, R132, UR7 ;  /* 0x0000000784837c20 */ /* 0x000fe20008410000 */
[----:B0-----:R-:W-:Y:S01]  /*5790*/  FMUL.FTZ R11, R126, UR7 ;  /* 0x000000077e0b7c20 */ /* 0x001fe20008410000 */
[----:B------:R-:W-:Y:S01]  /*57a0*/  FMUL.FTZ R132, R133, UR7 ;  /* 0x0000000785847c20 */ /* 0x000fe20008410000 */
[----:B------:R-:W0:Y:S01]  /*57b0*/  MUFU.TANH R169, R169 ;  /* 0x000000a900a97308 */ /* 0x000e220000002400 */
[----:B------:R-:W-:Y:S01]  /*57c0*/  @P1 IMAD.HI.U32 R124, R12, UR5, RZ ;  /* 0x000000050c7c1c27 */ /* 0x000fe2000f8e00ff */
[----:B------:R-:W-:-:S03]  /*57d0*/  @UP0 ULDC UR5, c[0x0][0x450] ;  /* 0x0001140000050ab9 */ /* 0x000fc60000000800 */
[----:B------:R-:W-:Y:S01]  /*57e0*/  FMUL.FTZ R20, R130, UR7 ;  /* 0x0000000782147c20 */ /* 0x000fe20008410000 */
[----:B------:R-:W-:Y:S01]  /*57f0*/  FMUL.FTZ R133, R136, UR7 ;  /* 0x0000000788857c20 */ /* 0x000fe20008410000 */
[----:B------:R-:W-:Y:S01]  /*5800*/  FMUL.FTZ R121, R135, UR7 ;  /* 0x0000000787797c20 */ /* 0x000fe20008410000 */
[----:B------:R-:W-:Y:S01]  /*5810*/  @P2 SHF.R.U32.HI R12, RZ, UR5, R124 ;  /* 0x00000005ff0c2c19 */ /* 0x000fe2000801167c */
[----:B------:R-:W-:Y:S01]  /*5820*/  UIMAD UR5, UR4, -0x60, URZ ;  /* 0xffffffa0040578a4 */ /* 0x000fe2000f8e023f */
[----:B------:R-:W4:Y:S01]  /*5830*/  MUFU.TANH R173, R173 ;  /* 0x000000ad00ad7308 */ /* 0x000f220000002400 */
[----:B------:R-:W-:Y:S01]  /*5840*/  FMUL.FTZ R135, R141, UR7 ;  /* 0x000000078d877c20 */ /* 0x000fe20008410000 */
[----:B------:R-:W-:Y:S01]  /*5850*/  FMUL.FTZ R120, R134, UR7 ;  /* 0x0000000786787c20 */ /* 0x000fe20008410000 */
[----:B------:R-:W5:Y:S01]  /*5860*/  SHFL.IDX PT, R171, R12, RZ, 0x1c1f ;  /* 0x001c1fff0cab7589 */ /* 0x000f6200000e0000 */
[----:B------:R-:W-:Y:S01]  /*5870*/  FMUL.FTZ R134, R137, UR7 ;  /* 0x0000000789867c20 */ /* 0x000fe20008410000 */
[----:B------:R-:W-:-:S02]  /*5880*/  IMAD.U32 R125, RZ, RZ, UR5 ;  /* 0x00000005ff7d7e24 */ /* 0x000fc4000f8e00ff */
[----:B------:R-:W-:Y:S01]  /*5890*/  FMUL.FTZ R137, R144, UR7 ;  /* 0x0000000790897c20 */ /* 0x000fe20008410000 */
[----:B--23--:R-:W-:Y:S01]  /*58a0*/  FMUL.FTZ R0, R122, UR7 ;  /* 0x000000077a007c20 */ /* 0x00cfe20008410000 */
[----:B------:R-:W2:Y:S01]  /*58b0*/  MUFU.TANH R172, R172 ;  /* 0x000000ac00ac7308 */ /* 0x000ea20000002400 */
[----:B------:R-:W-:Y:S01]  /*58c0*/  FMUL.FTZ R136, R140, UR7 ;  /* 0x000000078c887c20 */ /* 0x000fe20008410000 */
[----:B------:R-:W-:Y:S01]  /*58d0*/  IADD3 R168, -R16, 0x1, R125 ;  /* 0x0000000110a87810 */ /* 0x000fe20007ffe17d */
[----:B------:R-:W-:Y:S01]  /*58e0*/  FMUL.FTZ R122, R138, UR7 ;  /* 0x000000078a7a7c20 */ /* 0x000fe20008410000 */
[----:B------:R-:W-:Y:S01]  /*58f0*/  FMUL.FTZ R138, R145, UR7 ;  /* 0x00000007918a7c20 */ /* 0x000fe20008410000 */
[----:B------:R-:W-:Y:S01]  /*5900*/  FMUL.FTZ R2, R123, UR7 ;  /* 0x000000077b027c20 */ /* 0x000fe20008410000 */
[----:B------:R-:W-:Y:S01]  /*5910*/  IADD3 R168, -R127, UR43, R168 ;  /* 0x0000002b7fa87c10 */ /* 0x000fe2000fffe1a8 */
        /* <DEDUP_REMOVED lines=11> */
[----:B------:R-:W-:Y:S01]  /*59d0*/  UMOV UR14, UR34 ;  /* 0x00000022000e7c82 */ /* 0x000fe20008000000 */
[----:B-----5:R-:W-:-:S02]  /*59e0*/  IMAD.IADD R171, R168, 0x1, R171 ;  /* 0x00000001a8ab7824 */ /* 0x020fc400078e02ab */
[----:B------:R-:W-:Y:S01]  /*59f0*/  FMUL.FTZ R147, R147, UR7 ;  /* 0x0000000793937c20 */ /* 0x000fe20008410000 */
[----:B------:R-:W-:Y:S01]  /*5a00*/  FMUL.FTZ R150, R150, UR7 ;  /* 0x0000000796967c20 */ /* 0x000fe20008410000 */
[----:B------:R-:W-:Y:S01]  /*5a10*/  FMUL.FTZ R151, R151, UR7 ;  /* 0x0000000797977c20 */ /* 0x000fe20008410000 */
[----:B------:R-:W-:Y:S01]  /*5a20*/  FMUL.FTZ R154, R154, UR7 ;  /* 0x000000079a9a7c20 */ /* 0x000fe20008410000 */
[C---:B------:R-:W-:Y:S01]  /*5a30*/  ISETP.GT.AND P1, PT, R171.reuse, RZ, PT ;  /* 0x000000ffab00720c */ /* 0x040fe20003f24270 */
[----:B------:R-:W5:Y:S01]  /*5a40*/  MUFU.TANH R131, R131 ;  /* 0x0000008300837308 */ /* 0x000f620000002400 */
[----:B------:R-:W-:Y:S01]  /*5a50*/  ISETP.GT.AND P2, PT, R171, 0x1, PT ;  /* 0x00000001ab00780c */ /* 0x000fe20003f44270 */
[----:B------:R-:W-:Y:S01]  /*5a60*/  FMUL.FTZ R155, R155, UR7 ;  /* 0x000000079b9b7c20 */ /* 0x000fe20008410000 */
[----:B-1----:R-:W-:Y:S01]  /*5a70*/  FSEL R125, R170, -INF , P1 ;  /* 0xff800000aa7d7808 */ /* 0x002fe20000800000 */
[----:B------:R-:W1:Y:S01]  /*5a80*/  S2UR UR6, SR_CgaCtaId ;  /* 0x00000000000679c3 */ /* 0x000e620000008800 */
[----:B------:R-:W-:Y:S01]  /*5a90*/  ISETP.GT.AND P1, PT, R171, 0x8, PT ;  /* 0x00000008ab00780c */ /* 0x000fe20003f24270 */
[----:B------:R-:W-:Y:S01]  /*5aa0*/  UIADD3 UR8, UR8, 0x30840, URZ ;  /* 0x0003084008087890 */ /* 0x000fe2000fffe03f */
[----:B0-----:R-:W-:Y:S01]  /*5ab0*/  FSEL R126, R169, -INF , P2 ;  /* 0xff800000a97e7808 */ /* 0x001fe20001000000 */
[----:B------:R-:W0:Y:S01]  /*5ac0*/  MUFU.TANH R132, R132 ;  /* 0x0000008400847308 */ /* 0x000e220000002400 */
[----:B------:R-:W-:-:S02]  /*5ad0*/  FMNMX.FTZ R129, R125, R14, !PT ;  /* 0x0000000e7d817209 */ /* 0x000fc40007810000 */
[----:B------:R-:W-:Y:S02]  /*5ae0*/  ISETP.GT.AND P2, PT, R171, 0x9, PT ;  /* 0x00000009ab00780c */ /* 0x000fe40003f44270 */
[----:B----4-:R-:W-:Y:S02]  /*5af0*/  FSEL R127, R173, -INF , P1 ;  /* 0xff800000ad7f7808 */ /* 0x010fe40000800000 */
[----:B------:R-:W-:Y:S01]  /*5b00*/  FMNMX.FTZ R130, R126, R129, !PT ;  /* 0x000000817e827209 */ /* 0x000fe20007810000 */
[----:B------:R-:W4:Y:S01]  /*5b10*/  MUFU.TANH R133, R133 ;  /* 0x0000008500857308 */ /* 0x000f220000002400 */
[----:B------:R-:W-:Y:S02]  /*5b20*/  ISETP.GT.AND P1, PT, R171, 0x10, PT ;  /* 0x00000010ab00780c */ /* 0x000fe40003f24270 */
[----:B--2---:R-:W-:Y:S02]  /*5b30*/  FSEL R128, R172, -INF , P2 ;  /* 0xff800000ac807808 */ /* 0x004fe40001000000 */
[----:B------:R-:W-:-:S02]  /*5b40*/  FMNMX.FTZ R141, R127, R130, !PT ;  /* 0x000000827f8d7209 */ /* 0x000fc40007810000 */
[----:B------:R-:W-:Y:S01]  /*5b50*/  ISETP.GT.AND P2, PT, R171, 0x11, PT ;  /* 0x00000011ab00780c */ /* 0x000fe20003f44270 */
[----:B------:R-:W2:Y:S01]  /*5b60*/  MUFU.TANH R134, R134 ;  /* 0x0000008600867308 */ /* 0x000ea20000002400 */
[----:B---3--:R-:W-:Y:S02]  /*5b70*/  FSEL R129, R175, -INF , P1 ;  /* 0xff800000af817808 */ /* 0x008fe40000800000 */
[----:B------:R-:W-:Y:S01]  /*5b80*/  FMNMX.FTZ R144, R128, R141, !PT ;  /* 0x0000008d80907209 */ /* 0x000fe20007810000 */
[----:B------:R-:W-:Y:S01]  /*5b90*/  FMUL.FTZ R141, R153, UR7 ;  /* 0x00000007998d7c20 */ /* 0x000fe20008410000 */
[----:B------:R-:W-:Y:S01]  /*5ba0*/  ISETP.GT.AND P1, PT, R171, 0x18, PT ;  /* 0x00000018ab00780c */ /* 0x000fe20003f24270 */
[----:B-1----:R-:W-:Y:S01]  /*5bb0*/  UPRMT UR8, UR6, 0x654, UR8 ;  /* 0x0000065406087896 */ /* 0x002fe20008000008 */
[----:B------:R-:W-:Y:S01]  /*5bc0*/  FSEL R130, R174, -INF , P2 ;  /* 0xff800000ae827808 */ /* 0x000fe20001000000 */
[----:B------:R-:W1:Y:S01]  /*5bd0*/  MUFU.TANH R136, R136 ;  /* 0x0000008800887308 */ /* 0x000e620000002400 */
[----:B------:R-:W-:-:S02]  /*5be0*/  FMNMX.FTZ R145, R129, R144, !PT ;  /* 0x0000009081917209 */ /* 0x000fc40007810000 */
[----:B------:R-:W-:Y:S02]  /*5bf0*/  ISETP.GT.AND P2, PT, R171, 0x19, PT ;  /* 0x00000019ab00780c */ /* 0x000fe40003f44270 */
[----:B-----5:R-:W-:Y:S02]  /*5c00*/  FSEL R131, R131, -INF , P1 ;  /* 0xff80000083837808 */ /* 0x020fe40000800000 */
[----:B------:R-:W-:Y:S01]  /*5c10*/  FMNMX.FTZ R144, R130, R145, !PT ;  /* 0x0000009182907209 */ /* 0x000fe20007810000 */
[----:B------:R-:W3:Y:S01]  /*5c20*/  MUFU.TANH R135, R135 ;  /* 0x0000008700877308 */ /* 0x000ee20000002400 */
[----:B------:R-:W-:Y:S01]  /*5c30*/  ISETP.GT.AND P1, PT, R171, 0x20, PT ;  /* 0x00000020ab00780c */ /* 0x000fe20003f24270 */
[----:B------:R-:W-:Y:S01]  /*5c40*/  SYNCS.ARRIVE.TRANS64.RED.A1T0 RZ, [UR8], RZ ;  /* 0x000000ffffff79a7 */ /* 0x000fe20008100408 */
[----:B0-----:R-:W-:Y:S02]  /*5c50*/  FSEL R132, R132, -INF , P2 ;  /* 0xff80000084847808 */ /* 0x001fe40001000000 */
[----:B------:R-:W-:Y:S01]  /*5c60*/  FMNMX.FTZ R145, R131, R144, !PT ;  /* 0x0000009083917209 */ /* 0x000fe20007810000 */
[----:B------:R-:W-:Y:S01]  /*5c70*/  FMUL.FTZ R144, R156, UR7 ;  /* 0x000000079c907c20 */ /* 0x000fe20008410000 */
[----:B------:R-:W-:Y:S01]  /*5c80*/  ISETP.GT.AND P2, PT, R171, 0x21, PT ;  /* 0x00000021ab00780c */ /* 0x000fe20003f44270 */
[----:B------:R-:W0:Y:S01]  /*5c90*/  MUFU.TANH R137, R137 ;  /* 0x0000008900897308 */ /* 0x000e220000002400 */
[----:B----4-:R-:W-:-:S02]  /*5ca0*/  FSEL R133, R133, -INF , P1 ;  /* 0xff80000085857808 */ /* 0x010fc40000800000 */
[----:B------:R-:W-:Y:S01]  /*5cb0*/  FMNMX.FTZ R148, R132, R145, !PT ;  /* 0x0000009184947209 */ /* 0x000fe20007810000 */
[----:B------:R-:W-:Y:S01]  /*5cc0*/  FMUL.FTZ R145, R157, UR7 ;  /* 0x000000079d917c20 */ /* 0x000fe20008410000 */
[----:B------:R-:W-:Y:S02]  /*5cd0*/  ISETP.GT.AND P1, PT, R171, 0x28, PT ;  /* 0x00000028ab00780c */ /* 0x000fe40003f24270 */
[----:B--2---:R-:W-:Y:S01]  /*5ce0*/  FSEL R134, R134, -INF , P2 ;  /* 0xff80000086867808 */ /* 0x004fe20001000000 */
[----:B------:R-:W2:Y:S01]  /*5cf0*/  MUFU.TANH R138, R138 ;  /* 0x0000008a008a7308 */ /* 0x000ea20000002400 */
[----:B------:R-:W-:Y:S02]  /*5d00*/  FMNMX.FTZ R149, R133, R148, !PT ;  /* 0x0000009485957209 */ /* 0x000fe40007810000 */
[----:B------:R-:W-:Y:S02]  /*5d10*/  ISETP.GT.AND P2, PT, R171, 0x29, PT ;  /* 0x00000029ab00780c */ /* 0x000fe40003f44270 */
[----:B-1----:R-:W-:-:S02]  /*5d20*/  FSEL R136, R136, -INF , P1 ;  /* 0xff80000088887808 */ /* 0x002fc40000800000 */
[----:B------:R-:W-:Y:S01]  /*5d30*/  FMNMX.FTZ R149, R134, R149, !PT ;  /* 0x0000009586957209 */ /* 0x000fe20007810000 */
[----:B------:R-:W1:Y:S01]  /*5d40*/  MUFU.TANH R139, R139 ;  /* 0x0000008b008b7308 */ /* 0x000e620000002400 */
[----:B------:R-:W-:Y:S02]  /*5d50*/  ISETP.GT.AND P1, PT, R171, 0x30, PT ;  /* 0x00000030ab00780c */ /* 0x000fe40003f24270 */
[----:B---3--:R-:W-:Y:S02]  /*5d60*/  FSEL R135, R135, -INF , P2 ;  /* 0xff80000087877808 */ /* 0x008fe40001000000 */
[----:B------:R-:W-:Y:S01]  /*5d70*/  FMNMX.FTZ R148, R136, R149, !PT ;  /* 0x0000009588947209 */ /* 0x000fe20007810000 */
[----:B------:R-:W-:Y:S01]  /*5d80*/  FMUL.FTZ R149, R160, UR7 ;  /* 0x00000007a0957c20 */ /* 0x000fe20008410000 */
[----:B------:R-:W-:Y:S01]  /*5d90*/  ISETP.GT.AND P2, PT, R171, 0x31, PT ;  /* 0x00000031ab00780c */ /* 0x000fe20003f44270 */
[----:B------:R-:W3:Y:S01]  /*5da0*/  MUFU.TANH R140, R140 ;  /* 0x0000008c008c7308 */ /* 0x000ee20000002400 */
[----:B0-----:R-:W-:-:S02]  /*5db0*/  FSEL R137, R137, -INF , P1 ;  /* 0xff80000089897808 */ /* 0x001fc40000800000 */
[----:B------:R-:W-:Y:S02]  /*5dc0*/  FMNMX.FTZ R148, R135, R148, !PT ;  /* 0x0000009487947209 */ /* 0x000fe40007810000 */
[----:B------:R-:W-:Y:S02]  /*5dd0*/  ISETP.GT.AND P1, PT, R171, 0x38, PT ;  /* 0x00000038ab00780c */ /* 0x000fe40003f24270 */
[----:B--2---:R-:W-:Y:S01]  /*5de0*/  FSEL R138, R138, -INF , P2 ;  /* 0xff8000008a8a7808 */ /* 0x004fe20001000000 */
[----:B------:R-:W0:Y:S01]  /*5df0*/  MUFU.TANH R142, R142 ;  /* 0x0000008e008e7308 */ /* 0x000e220000002400 */
[----:B------:R-:W-:Y:S02]  /*5e00*/  FMNMX.FTZ R153, R137, R148, !PT ;  /* 0x0000009489997209 */ /* 0x000fe40007810000 */
[----:B------:R-:W-:Y:S02]  /*5e10*/  ISETP.GT.AND P2, PT, R171, 0x39, PT ;  /* 0x00000039ab00780c */ /* 0x000fe40003f44270 */
[----:B-1----:R-:W-:-:S02]  /*5e20*/  FSEL R139, R139, -INF , P1 ;  /* 0xff8000008b8b7808 */ /* 0x002fc40000800000 */
[----:B------:R-:W-:Y:S01]  /*5e30*/  FMNMX.FTZ R148, R138, R153, !PT ;  /* 0x000000998a947209 */ /* 0x000fe20007810000 */
[----:B------:R-:W1:Y:S01]  /*5e40*/  MUFU.TANH R141, R141 ;  /* 0x0000008d008d7308 */ /* 0x000e620000002400 */
[----:B------:R-:W-:Y:S02]  /*5e50*/  ISETP.GT.AND P1, PT, R171, 0x40, PT ;  /* 0x00000040ab00780c */ /* 0x000fe40003f24270 */
[----:B---3--:R-:W-:Y:S02]  /*5e60*/  FSEL R140, R140, -INF , P2 ;  /* 0xff8000008c8c7808 */ /* 0x008fe40001000000 */
[----:B------:R-:W-:Y:S02]  /*5e70*/  FMNMX.FTZ R153, R139, R148, !PT ;  /* 0x000000948b997209 */ /* 0x000fe40007810000 */
[----:B------:R-:W-:Y:S01]  /*5e80*/  ISETP.GT.AND P2, PT, R171, 0x41, PT ;  /* 0x00000041ab00780c */ /* 0x000fe20003f44270 */
[----:B------:R-:W2:Y:S01]  /*5e90*/  MUFU.TANH R144, R144 ;  /* 0x0000009000907308 */ /* 0x000ea20000002400 */
[----:B0-----:R-:W-:-:S02]  /*5ea0*/  FSEL R142, R142, -INF , P1 ;  /* 0xff8000008e8e7808 */ /* 0x001fc40000800000 */
[----:B------:R-:W-:Y:S02]  /*5eb0*/  FMNMX.FTZ R153, R140, R153, !PT ;  /* 0x000000998c997209 */ /* 0x000fe40007810000 */
[----:B------:R-:W-:Y:S02]  /*5ec0*/  ISETP.GT.AND P1, PT, R171, 0x48, PT ;  /* 0x00000048ab00780c */ /* 0x000fe40003f24270 */
[----:B------:R-:W-:Y:S01]  /*5ed0*/  FMNMX.FTZ R148, R142, R153, !PT ;  /* 0x000000998e947209 */ /* 0x000fe20007810000 */
[----:B------:R-:W0:Y:S01]  /*5ee0*/  MUFU.TANH R145, R145 ;  /* 0x0000009100917308 */ /* 0x000e220000002400 */
[----:B-1----:R-:W-:Y:S02]  /*5ef0*/  FSEL R141, R141, -INF , P2 ;  /* 0xff8000008d8d7808 */ /* 0x002fe40001000000 */
[----:B------:R-:W-:Y:S02]  /*5f00*/  ISETP.GT.AND P2, PT, R171, 0x49, PT ;  /* 0x00000049ab00780c */ /* 0x000fe40003f44270 */
[----:B------:R-:W-:Y:S01]  /*5f10*/  FMNMX.FTZ R153, R141, R148, !PT ;  /* 0x000000948d997209 */ /* 0x000fe20007810000 */
[----:B------:R-:W-:-:S02]  /*5f20*/  FMUL.FTZ R148, R143, UR7 ;  /* 0x000000078f947c20 */ /* 0x000fc40008410000 */
[----:B------:R-:W1:Y:S01]  /*5f30*/  MUFU.TANH R149, R149 ;  /* 0x0000009500957308 */ /* 0x000e620000002400 */
[----:B--2---:R-:W-:Y:S02]  /*5f40*/  FSEL R144, R144, -INF , P1 ;  /* 0xff80000090907808 */ /* 0x004fe40000800000 */
[----:B------:R-:W-:Y:S02]  /*5f50*/  ISETP.GT.AND P1, PT, R171, 0x50, PT ;  /* 0x00000050ab00780c */ /* 0x000fe40003f24270 */
[----:B------:R-:W-:Y:S01]  /*5f60*/  FMNMX.FTZ R156, R144, R153, !PT ;  /* 0x00000099909c7209 */ /* 0x000fe20007810000 */
[----:B------:R-:W-:Y:S02]  /*5f70*/  FMUL.FTZ R153, R146, UR7 ;  /* 0x0000000792997c20 */ /* 0x000fe40008410000 */
[----:B------:R-:W2:Y:S01]  /*5f80*/  MUFU.TANH R152, R152 ;  /* 0x0000009800987308 */ /* 0x000ea20000002400 */
[----:B0-----:R-:W-:Y:S02]  /*5f90*/  FSEL R145, R145, -INF , P2 ;  /* 0xff80000091917808 */ /* 0x001fe40001000000 */
[----:B------:R-:W-:-:S02]  /*5fa0*/  ISETP.GT.AND P2, PT, R171, 0x51, PT ;  /* 0x00000051ab00780c */ /* 0x000fc40003f44270 */
[----:B------:R-:W-:-:S03]  /*5fb0*/  FMNMX.FTZ R156, R145, R156, !PT ;  /* 0x0000009c919c7209 */ /* 0x000fc60007810000 */
[----:B------:R-:W0:Y:S01]  /*5fc0*/  MUFU.TANH R164, R164 ;  /* 0x000000a400a47308 */ /* 0x000e220000002400 */
[----:B-1----:R-:W-:Y:S02]  /*5fd0*/  FSEL R149, R149, -INF , P1 ;  /* 0xff80000095957808 */ /* 0x002fe40000800000 */
[----:B------:R-:W-:Y:S02]  /*5fe0*/  ISETP.GT.AND P1, PT, R171, 0x58, PT ;  /* 0x00000058ab00780c */ /* 0x000fe40003f24270 */
[----:B------:R-:W-:-:S03]  /*5ff0*/  FMNMX.FTZ R143, R149, R156, !PT ;  /* 0x0000009c958f7209 */ /* 0x000fc60007810000 */
        /* <DEDUP_REMOVED lines=8> */
[----:B-1----:R-:W-:Y:S02]  /*6080*/  FSEL R143, R165, -INF , P2 ;  /* 0xff800000a58f7808 */ /* 0x002fe40001000000 */
[----:B------:R-:W-:Y:S02]  /*6090*/  SHFL.IDX PT, R165, R12, 0x1, 0x1c1f ;  /* 0x003c1f000ca57f89 */ /* 0x000fe400000e0000 */
[----:B------:R-:W-:Y:S01]  /*60a0*/  FMNMX.FTZ R157, R143, R156, !PT ;  /* 0x0000009c8f9d7209 */ /* 0x000fe20007810000 */
[----:B------:R-:W-:Y:S01]  /*60b0*/  FMUL.FTZ R156, R158, UR7 ;  /* 0x000000079e9c7c20 */ /* 0x000fe20008410000 */
[----:B------:R-:W-:Y:S01]  /*60c0*/  FMUL.FTZ R158, R162, UR7 ;  /* 0x00000007a29e7c20 */ /* 0x000fe20008410000 */
[----:B------:R-:W1:Y:S01]  /*60d0*/  MUFU.TANH R11, R11 ;  /* 0x0000000b000b7308 */ /* 0x000e620000002400 */
[----:B------:R-:W-:Y:S01]  /*60e0*/  FMUL.FTZ R162, R167, UR7 ;  /* 0x00000007a7a27c20 */ /* 0x000fe20008410000 */
[----:B------:R-:W3:Y:S06]  /*60f0*/  SHFL.BFLY PT, R160, R157, 0x2, 0x1f ;  /* 0x0c401f009da07f89 */ /* 0x000eec00000e0000 */
[----:B------:R-:W4:Y:S08]  /*6100*/  MUFU.TANH R15, R15 ;  /* 0x0000000f000f7308 */ /* 0x000f300000002400 */
[----:B------:R-:W5:Y:S08]  /*6110*/  MUFU.TANH R20, R20 ;  /* 0x0000001400147308 */ /* 0x000f700000002400 */
[----:B------:R-:W5:Y:S01]  /*6120*/  MUFU.TANH R21, R21 ;  /* 0x0000001500157308 */ /* 0x000f620000002400 */
[----:B---3--:R-:W-:Y:S01]  /*6130*/  FMNMX.FTZ R164, R157, R160, !PT ;  /* 0x000000a09da47209 */ /* 0x008fe20007810000 */
[----:B------:R-:W-:-:S02]  /*6140*/  IMAD.IADD R160, R168, 0x1, R165 ;  /* 0x00000001a8a07824 */ /* 0x000fc400078e02a5 */
[----:B------:R-:W-:Y:S01]  /*6150*/  FMUL.FTZ R157, R159, UR7 ;  /* 0x000000079f9d7c20 */ /* 0x000fe20008410000 */
[----:B------:R-:W-:Y:S01]  /*6160*/  FMUL.FTZ R159, R163, UR7 ;  /* 0x00000007a39f7c20 */ /* 0x000fe20008410000 */
[----:B------:R-:W3:Y:S01]  /*6170*/  SHFL.BFLY PT, R169, R164, 0x1, 0x1f ;  /* 0x0c201f00a4a97f89 */ /* 0x000ee200000e0000 */
[C---:B------:R-:W-:Y:S01]  /*6180*/  ISETP.GT.AND P1, PT, R160.reuse, RZ, PT ;  /* 0x000000ffa000720c */ /* 0x040fe20003f24270 */
[----:B------:R-:W5:Y:S01]  /*6190*/  MUFU.TANH R120, R120 ;  /* 0x0000007800787308 */ /* 0x000f620000002400 */
[----:B------:R-:W-:Y:S02]  /*61a0*/  ISETP.GT.AND P2, PT, R160, 0x1, PT ;  /* 0x00000001a000780c */ /* 0x000fe40003f44270 */
[----:B--2---:R-:W-:Y:S02]  /*61b0*/  FSEL R0, R0, -INF , P1 ;  /* 0xff80000000007808 */ /* 0x004fe40000800000 */
[----:B------:R-:W-:Y:S02]  /*61c0*/  ISETP.GT.AND P3, PT, R160, 0x8, PT ;  /* 0x00000008a000780c */ /* 0x000fe40003f64270 */
[----:B0-----:R-:W-:Y:S01]  /*61d0*/  FSEL R2, R2, -INF , P2 ;  /* 0xff80000002027808 */ /* 0x001fe20001000000 */
        /* <DEDUP_REMOVED lines=8> */
[----:B------:R-:W-:-:S02]  /*6260*/  FMNMX.FTZ R166, R163, R166, !PT ;  /* 0x000000a6a3a67209 */ /* 0x000fc40007810000 */
[----:B---3--:R-:W-:Y:S01]  /*6270*/  FMNMX.FTZ R12, R164, R169, !PT ;  /* 0x000000a9a40c7209 */ /* 0x008fe20007810000 */
[----:B------:R-:W2:Y:S01]  /*6280*/  MUFU.TANH R123, R123 ;  /* 0x0000007b007b7308 */ /* 0x000ea20000002400 */
[----:B------:R-:W-:Y:S02]  /*6290*/  ISETP.GT.AND P3, PT, R160, 0x11, PT ;  /* 0x00000011a000780c */ /* 0x000fe40003f64270 */
[C---:B------:R-:W-:Y:S01]  /*62a0*/  FSETP.NEU.FTZ.AND P1, PT, R12.reuse, -INF , PT ;  /* 0xff8000000c00780b */ /* 0x040fe20003f3d000 */
[----:B------:R-:W-:Y:S01]  /*62b0*/  FMUL.FTZ R164, R12, UR14 ;  /* 0x0000000e0ca47c20 */ /* 0x000fe20008410000 */
[----:B-----5:R-:W-:Y:S02]  /*62c0*/  FSEL R20, R20, -INF , P2 ;  /* 0xff80000014147808 */ /* 0x020fe40001000000 */
[----:B------:R-:W-:Y:S01]  /*62d0*/  FMNMX.FTZ R11, R15, R166, !PT ;  /* 0x000000a60f0b7209 */ /* 0x000fe20007810000 */
[----:B------:R-:W3:Y:S01]  /*62e0*/  MUFU.TANH R124, R124 ;  /* 0x0000007c007c7308 */ /* 0x000ee20000002400 */
[----:B------:R-:W-:-:S02]  /*62f0*/  FSEL R164, R164, RZ, P1 ;  /* 0x000000ffa4a47208 */ /* 0x000fc40000800000 */
[----:B------:R-:W-:Y:S02]  /*6300*/  ISETP.GT.AND P2, PT, R160, 0x18, PT ;  /* 0x00000018a000780c */ /* 0x000fe40003f44270 */
[----:B------:R-:W-:Y:S01]  /*6310*/  FSEL R21, R21, -INF , P3 ;  /* 0xff80000015157808 */ /* 0x000fe20001800000 */
[--C-:B------:R-:W-:Y:S01]  /*6320*/  FFMA.FTZ R188, R125, UR14, -R164.reuse ;  /* 0x0000000e7dbc7c23 */ /* 0x100fe200080108a4 */
[----:B------:R-:W-:Y:S01]  /*6330*/  FMNMX.FTZ R166, R20, R11, !PT ;  /* 0x0000000b14a67209 */ /* 0x000fe20007810000 */
[----:B------:R-:W4:Y:S01]  /*6340*/  MUFU.TANH R148, R148 ;  /* 0x0000009400947308 */ /* 0x000f220000002400 */
[----:B------:R-:W-:Y:S01]  /*6350*/  ISETP.GT.AND P3, PT, R160, 0x19, PT ;  /* 0x00000019a000780c */ /* 0x000fe20003f64270 */
[--C-:B------:R-:W-:Y:S01]  /*6360*/  FFMA.FTZ R190, R127, UR14, -R164.reuse ;  /* 0x0000000e7fbe7c23 */ /* 0x100fe200080108a4 */
[----:B------:R-:W-:Y:S01]  /*6370*/  FSEL R125, R120, -INF , P2 ;  /* 0xff800000787d7808 */ /* 0x000fe20001000000 */
[--C-:B------:R-:W-:Y:S01]  /*6380*/  FFMA.FTZ R120, R126, UR14, -R164.reuse ;  /* 0x0000000e7e787c23 */ /* 0x100fe200080108a4 */
[----:B------:R-:W-:Y:S01]  /*6390*/  FMNMX.FTZ R166, R21, R166, !PT ;  /* 0x000000a615a67209 */ /* 0x000fe20007810000 */
[--C-:B------:R-:W-:Y:S01]  /*63a0*/  FFMA.FTZ R127, R130, UR14, -R164.reuse ;  /* 0x0000000e827f7c23 */ /* 0x100fe200080108a4 */
[----:B------:R-:W-:Y:S01]  /*63b0*/  ISETP.GT.AND P2, PT, R160, 0x20, PT ;  /* 0x00000020a000780c */ /* 0x000fe20003f44270 */
[----:B------:R-:W5:Y:S01]  /*63c0*/  MUFU.TANH R153, R153 ;  /* 0x0000009900997308 */ /* 0x000f620000002400 */
[----:B0-----:R-:W-:Y:S01]  /*63d0*/  FSEL R121, R121, -INF , P3 ;  /* 0xff80000079797808 */ /* 0x001fe20001800000 */
[--C-:B------:R-:W-:Y:S01]  /*63e0*/  FFMA.FTZ R184, R129, UR14, -R164.reuse ;  /* 0x0000000e81b87c23 */ /* 0x100fe200080108a4 */
[----:B------:R-:W-:Y:S01]  /*63f0*/  FMNMX.FTZ R166, R125, R166, !PT ;  /* 0x000000a67da67209 */ /* 0x000fe20007810000 */
[--C-:B------:R-:W-:Y:S01]  /*6400*/  FFMA.FTZ R182, R136, UR14, -R164.reuse ;  /* 0x0000000e88b67c23 */ /* 0x100fe200080108a4 */
[----:B------:R-:W-:Y:S01]  /*6410*/  ISETP.GT.AND P3, PT, R160, 0x21, PT ;  /* 0x00000021a000780c */ /* 0x000fe20003f64270 */
[--C-:B------:R-:W-:Y:S01]  /*6420*/  FFMA.FTZ R180, R133, UR14, -R164.reuse ;  /* 0x0000000e85b47c23 */ /* 0x100fe200080108a4 */
[----:B-1----:R-:W-:Y:S01]  /*6430*/  FSEL R122, R122, -INF , P2 ;  /* 0xff8000007a7a7808 */ /* 0x002fe20001000000 */
[----:B------:R-:W0:Y:S01]  /*6440*/  MUFU.TANH R147, R147 ;  /* 0x0000009300937308 */ /* 0x000e220000002400 */
[----:B------:R-:W-:Y:S01]  /*6450*/  FMNMX.FTZ R11, R121, R166, !PT ;  /* 0x000000a6790b7209 */ /* 0x000fe20007810000 */
[--C-:B------:R-:W-:Y:S01]  /*6460*/  FFMA.FTZ R133, R138, UR14, -R164.reuse ;  /* 0x0000000e8a857c23 */ /* 0x100fe200080108a4 */
[----:B------:R-:W-:Y:S01]  /*6470*/  ISETP.GT.AND P2, PT, R160, 0x28, PT ;  /* 0x00000028a000780c */ /* 0x000fe20003f44270 */
[--C-:B------:R-:W-:Y:S01]  /*6480*/  FFMA.FTZ R176, R137, UR14, -R164.reuse ;  /* 0x0000000e89b07c23 */ /* 0x100fe200080108a4 */
[----:B--2---:R-:W-:Y:S01]  /*6490*/  FSEL R126, R123, -INF , P3 ;  /* 0xff8000007b7e7808 */ /* 0x004fe20001800000 */
[--C-:B------:R-:W-:Y:S01]  /*64a0*/  FFMA.FTZ R123, R128, UR14, -R164.reuse ;  /* 0x0000000e807b7c23 */ /* 0x100fe200080108a4 */
[----:B------:R-:W-:Y:S01]  /*64b0*/  FMNMX.FTZ R11, R122, R11, !PT ;  /* 0x0000000b7a0b7209 */ /* 0x000fe20007810000 */
[----:B------:R-:W1:Y:S01]  /*64c0*/  MUFU.TANH R150, R150 ;  /* 0x0000009600967308 */ /* 0x000e620000002400 */
[----:B------:R-:W-:Y:S01]  /*64d0*/  ISETP.GT.AND P3, PT, R160, 0x29, PT ;  /* 0x00000029a000780c */ /* 0x000fe20003f64270 */
[--C-:B------:R-:W-:Y:S01]  /*64e0*/  FFMA.FTZ R186, R131, UR14, -R164.reuse ;  /* 0x0000000e83ba7c23 */ /* 0x100fe200080108a4 */
[----:B---3--:R-:W-:Y:S01]  /*64f0*/  FSEL R124, R124, -INF , P2 ;  /* 0xff8000007c7c7808 */ /* 0x008fe20001000000 */
[--C-:B------:R-:W-:Y:S01]  /*6500*/  FFMA.FTZ R132, R132, UR14, -R164.reuse ;  /* 0x0000000e84847c23 */ /* 0x100fe200080108a4 */
[----:B------:R-:W-:Y:S01]  /*6510*/  FMNMX.FTZ R11, R126, R11, !PT ;  /* 0x0000000b7e0b7209 */ /* 0x000fe20007810000 */
[--C-:B------:R-:W-:Y:S01]  /*6520*/  FFMA.FTZ R178, R139, UR14, -R164.reuse ;  /* 0x0000000e8bb27c23 */ /* 0x100fe200080108a4 */
[----:B------:R-:W-:Y:S01]  /*6530*/  ISETP.GT.AND P2, PT, R160, 0x30, PT ;  /* 0x00000030a000780c */ /* 0x000fe20003f44270 */
        /* <DEDUP_REMOVED lines=14> */
[----:B------:R-:W-:Y:S01]  /*6620*/  FFMA.FTZ R170, R146, UR14, -R164 ;  /* 0x0000000e92aa7c23 */ /* 0x000fe200080108a4 */
[----:B------:R-:W-:Y:S01]  /*6630*/  FMNMX.FTZ R128, R153, R128, !PT ;  /* 0x0000008099807209 */ /* 0x000fe20007810000 */
[----:B------:R-:W0:Y:S01]  /*6640*/  MUFU.TANH R155, R155 ;  /* 0x0000009b009b7308 */ /* 0x000e220000002400 */
[----:B------:R-:W-:-:S02]  /*6650*/  ISETP.GT.AND P3, PT, R160, 0x39, PT ;  /* 0x00000039a000780c */ /* 0x000fc40003f64270 */
[----:B-1----:R-:W-:Y:S02]  /*6660*/  FSEL R150, R150, -INF , P2 ;  /* 0xff80000096967808 */ /* 0x002fe40001000000 */
[----:B------:R-:W-:Y:S02]  /*6670*/  FMNMX.FTZ R11, R147, R128, !PT ;  /* 0x00000080930b7209 */ /* 0x000fe40007810000 */
[----:B------:R-:W-:Y:S01]  /*6680*/  ISETP.GT.AND P2, PT, R160, 0x40, PT ;  /* 0x00000040a000780c */ /* 0x000fe20003f44270 */
[----:B------:R-:W1:Y:S01]  /*6690*/  MUFU.TANH R156, R156 ;  /* 0x0000009c009c7308 */ /* 0x000e620000002400 */
[----:B--2---:R-:W-:Y:S02]  /*66a0*/  FSEL R151, R151, -INF , P3 ;  /* 0xff80000097977808 */ /* 0x004fe40001800000 */
[----:B------:R-:W-:Y:S02]  /*66b0*/  FMNMX.FTZ R128, R150, R11, !PT ;  /* 0x0000000b96807209 */ /* 0x000fe40007810000 */
[----:B------:R-:W-:-:S02]  /*66c0*/  ISETP.GT.AND P3, PT, R160, 0x41, PT ;  /* 0x00000041a000780c */ /* 0x000fc40003f64270 */
[----:B---3--:R-:W-:Y:S01]  /*66d0*/  FSEL R154, R154, -INF , P2 ;  /* 0xff8000009a9a7808 */ /* 0x008fe20001000000 */
[----:B------:R-:W2:Y:S01]  /*66e0*/  MUFU.TANH R157, R157 ;  /* 0x0000009d009d7308 */ /* 0x000ea20000002400 */
[----:B------:R-:W-:Y:S02]  /*66f0*/  FMNMX.FTZ R11, R151, R128, !PT ;  /* 0x00000080970b7209 */ /* 0x000fe40007810000 */
[----:B------:R-:W-:Y:S02]  /*6700*/  ISETP.GT.AND P2, PT, R160, 0x48, PT ;  /* 0x00000048a000780c */ /* 0x000fe40003f44270 */
[----:B0-----:R-:W-:Y:S02]  /*6710*/  FSEL R155, R155, -INF , P3 ;  /* 0xff8000009b9b7808 */ /* 0x001fe40001800000 */
[----:B------:R-:W-:Y:S01]  /*6720*/  FMNMX.FTZ R128, R154, R11, !PT ;  /* 0x0000000b9a807209 */ /* 0x000fe20007810000 */
[----:B------:R-:W0:Y:S01]  /*6730*/  MUFU.TANH R158, R158 ;  /* 0x0000009e009e7308 */ /* 0x000e220000002400 */
[----:B------:R-:W-:-:S02]  /*6740*/  ISETP.GT.AND P3, PT, R160, 0x49, PT ;  /* 0x00000049a000780c */ /* 0x000fc40003f64270 */
[----:B-1----:R-:W-:Y:S02]  /*6750*/  FSEL R156, R156, -INF , P2 ;  /* 0xff8000009c9c7808 */ /* 0x002fe40001000000 */
[----:B------:R-:W-:Y:S02]  /*6760*/  FMNMX.FTZ R11, R155, R128, !PT ;  /* 0x000000809b0b7209 */ /* 0x000fe40007810000 */
[----:B------:R-:W-:Y:S01]  /*6770*/  ISETP.GT.AND P2, PT, R160, 0x50, PT ;  /* 0x00000050a000780c */ /* 0x000fe20003f44270 */
[----:B------:R-:W1:Y:S01]  /*6780*/  MUFU.TANH R159, R159 ;  /* 0x0000009f009f7308 */ /* 0x000e620000002400 */
[----:B--2---:R-:W-:Y:S01]  /*6790*/  FSEL R165, R157, -INF , P3 ;  /* 0xff8000009da57808 */ /* 0x004fe20001800000 */
[--C-:B------:R-:W-:Y:S01]  /*67a0*/  FFMA.FTZ R157, R134, UR14, -R164.reuse ;  /* 0x0000000e869d7c23 */ /* 0x100fe200080108a4 */
[----:B------:R-:W-:Y:S01]  /*67b0*/  FMNMX.FTZ R130, R156, R11, !PT ;  /* 0x0000000b9c827209 */ /* 0x000fe20007810000 */
[--C-:B------:R-:W-:Y:S01]  /*67c0*/  FFMA.FTZ R134, R135, UR14, -R164.reuse ;  /* 0x0000000e87867c23 */ /* 0x100fe200080108a4 */
[----:B------:R-:W-:Y:S01]  /*67d0*/  ISETP.GT.AND P3, PT, R160, 0x51, PT ;  /* 0x00000051a000780c */ /* 0x000fe20003f64270 */
[----:B------:R-:W-:Y:S01]  /*67e0*/  FFMA.FTZ R135, R143, UR14, -R164 ;  /* 0x0000000e8f877c23 */ /* 0x000fe200080108a4 */
[----:B------:R-:W-:Y:S01]  /*67f0*/  FMNMX.FTZ R11, R165, R130, !PT ;  /* 0x00000082a50b7209 */ /* 0x000fe20007810000 */
[----:B------:R-:W2:Y:S01]  /*6800*/  MUFU.TANH R161, R161 ;  /* 0x000000a100a17308 */ /* 0x000ea20000002400 */
[----:B0-----:R-:W-:-:S02]  /*6810*/  FSEL R158, R158, -INF , P2 ;  /* 0xff8000009e9e7808 */ /* 0x001fc40001000000 */
[----:B------:R-:W-:Y:S02]  /*6820*/  ISETP.GT.AND P2, PT, R160, 0x58, PT ;  /* 0x00000058a000780c */ /* 0x000fe40003f44270 */
[----:B------:R-:W-:-:S03]  /*6830*/  FMNMX.FTZ R130, R158, R11, !PT ;  /* 0x0000000b9e827209 */ /* 0x000fc60007810000 */
[----:B------:R-:W0:Y:S01]  /*6840*/  MUFU.TANH R162, R162 ;  /* 0x000000a200a27308 */ /* 0x000e220000002400 */
[----:B-1----:R-:W-:Y:S02]  /*6850*/  FSEL R159, R159, -INF , P3 ;  /* 0xff8000009f9f7808 */ /* 0x002fe40001800000 */
[----:B------:R-:W-:Y:S02]  /*6860*/  ISETP.GT.AND P3, PT, R160, 0x59, PT ;  /* 0x00000059a000780c */ /* 0x000fe40003f64270 */
[----:B------:R-:W-:-:S03]  /*6870*/  FMNMX.FTZ R130, R159, R130, !PT ;  /* 0x000000829f827209 */ /* 0x000fc60007810000 */
[----:B------:R-:W-:Y:S01]  /*6880*/  MUFU.EX2 R188, R188 ;  /* 0x000000bc00bc7308 */ /* 0x000fe20000000800 */
[----:B--2---:R-:W-:-:S04]  /*6890*/  FSEL R161, R161, -INF , P2 ;  /* 0xff800000a1a17808 */ /* 0x004fc80001000000 */
[----:B------:R-:W-:-:S03]  /*68a0*/  FMNMX.FTZ R11, R161, R130, !PT ;  /* 0x00000082a10b7209 */ /* 0x000fc60007810000 */
[----:B------:R-:W-:Y:S01]  /*68b0*/  MUFU.EX2 R120, R120 ;  /* 0x0000007800787308 */ /* 0x000fe20000000800 */
[----:B0-----:R-:W-:-:S04]  /*68c0*/  FSEL R162, R162, -INF , P3 ;  /* 0xff800000a2a27808 */ /* 0x001fc80001800000 */
[----:B------:R-:W-:-:S03]  /*68d0*/  FMNMX.FTZ R11, R162, R11, !PT ;  /* 0x0000000ba20b7209 */ /* 0x000fc60007810000 */
[----:B------:R-:W-:Y:S02]  /*68e0*/  MUFU.EX2 R190, R190 ;  /* 0x000000be00be7308 */ /* 0x000fe40000000800 */
[----:B------:R-:W0:Y:S06]  /*68f0*/  SHFL.BFLY PT, R130, R11, 0x2, 0x1f ;  /* 0x0c401f000b827f89 */ /* 0x000e2c00000e0000 */
[----:B------:R-:W-:Y:S08]  /*6900*/  MUFU.EX2 R123, R123 ;  /* 0x0000007b007b7308 */ /* 0x000ff00000000800 */
[----:B------:R-:W-:Y:S08]  /*6910*/  MUFU.EX2 R184, R184 ;  /* 0x000000b800b87308 */ /* 0x000ff00000000800 */
[----:B------:R-:W-:Y:S01]  /*6920*/  MUFU.EX2 R127, R127 ;  /* 0x0000007f007f7308 */ /* 0x000fe20000000800 */
[----:B0-----:R-:W-:Y:S01]  /*6930*/  FMNMX.FTZ R129, R11, R130, !PT ;  /* 0x000000820b817209 */ /* 0x001fe20007810000 */
[----:B------:R-:W-:-:S04]  /*6940*/  FFMA.FTZ R130, R145, UR14, -R164 ;  /* 0x0000000e91827c23 */ /* 0x000fc800080108a4 */
[----:B------:R-:W0:Y:S02]  /*6950*/  SHFL.BFLY PT, R136, R129, 0x1, 0x1f ;  /* 0x0c201f0081887f89 */ /* 0x000e2400000e0000 */
[----:B------:R-:W-:Y:S08]  /*6960*/  MUFU.EX2 R186, R186 ;  /* 0x000000ba00ba7308 */ /* 0x000ff00000000800 */
[----:B------:R1:W-:Y:S08]  /*6970*/  MUFU.EX2 R128, R132 ;  /* 0x0000008400807308 */ /* 0x0003f00000000800 */
[----:B------:R-:W-:Y:S01]  /*6980*/  MUFU.EX2 R180, R180 ;  /* 0x000000b400b47308 */ /* 0x000fe20000000800 */
[----:B-1----:R-:W-:Y:S01]  /*6990*/  FFMA.FTZ R132, R140, UR14, -R164 ;  /* 0x0000000e8c847c23 */ /* 0x002fe200080108a4 */
[----:B0-----:R-:W-:-:S06]  /*69a0*/  FMNMX.FTZ R11, R129, R136, !PT ;  /* 0x00000088810b7209 */ /* 0x001fcc0007810000 */
[----:B------:R-:W-:Y:S01]  /*69b0*/  MUFU.EX2 R157, R157 ;  /* 0x0000009d009d7308 */ /* 0x000fe20000000800 */
[C---:B------:R-:W-:Y:S01]  /*69c0*/  FSETP.NEU.FTZ.AND P2, PT, R11.reuse, -INF , PT ;  /* 0xff8000000b00780b */ /* 0x040fe20003f5d000 */
[----:B------:R-:W-:-:S06]  /*69d0*/  FMUL.FTZ R136, R11, UR14 ;  /* 0x0000000e0b887c20 */ /* 0x000fcc0008410000 */
[----:B------:R-:W-:Y:S01]  /*69e0*/  MUFU.EX2 R182, R182 ;  /* 0x000000b600b67308 */ /* 0x000fe20000000800 */
[----:B------:R-:W-:-:S05]  /*69f0*/  FSEL R136, R136, RZ, P2 ;  /* 0x000000ff88887208 */ /* 0x000fca0001000000 */
[--C-:B------:R-:W-:Y:S01]  /*6a00*/  FFMA.FTZ R189, R0, UR14, -R136.reuse ;  /* 0x0000000e00bd7c23 */ /* 0x100fe20008010888 */
[--C-:B------:R-:W-:Y:S01]  /*6a10*/  FFMA.FTZ R185, R20, UR14, -R136.reuse ;  /* 0x0000000e14b97c23 */ /* 0x100fe20008010888 */
[--C-:B------:R-:W-:Y:S01]  /*6a20*/  FFMA.FTZ R20, R121, UR14, -R136.reuse ;  /* 0x0000000e79147c23 */ /* 0x100fe20008010888 */
[----:B------:R-:W-:Y:S01]  /*6a30*/  FSEL R0, R11, RZ, P2 ;  /* 0x000000ff0b007208 */ /* 0x000fe20001000000 */
[--C-:B------:R-:W-:Y:S01]  /*6a40*/  FFMA.FTZ R138, R2, UR14, -R136.reuse ;  /* 0x0000000e028a7c23 */ /* 0x100fe20008010888 */
[----:B------:R-:W-:Y:S01]  /*6a50*/  FSEL R121, R12, RZ, P1 ;  /* 0x000000ff0c797208 */ /* 0x000fe20000800000 */
[----:B------:R-:W-:Y:S01]  /*6a60*/  MUFU.EX2 R189, R189 ;  /* 0x000000bd00bd7308 */ /* 0x000fe20000000800 */
[--C-:B------:R-:W-:Y:S01]  /*6a70*/  FFMA.FTZ R191, R163, UR14, -R136.reuse ;  /* 0x0000000ea3bf7c23 */ /* 0x100fe20008010888 */
[----:B------:R-:W-:Y:S01]  /*6a80*/  FADD.FTZ R2, -R0, R13 ;  /* 0x0000000d00027221 */ /* 0x000fe20000010100 */
[----:B------:R-:W-:Y:S01]  /*6a90*/  FFMA.FTZ R137, R15, UR14, -R136 ;  /* 0x0000000e0f897c23 */ /* 0x000fe20008010888 */
[----:B------:R-:W-:Y:S01]  /*6aa0*/  FADD.FTZ R121, -R121, R14 ;  /* 0x0000000e79797221 */ /* 0x000fe20000010100 */
[--C-:B------:R-:W-:Y:S01]  /*6ab0*/  FFMA.FTZ R21, R21, UR14, -R136.reuse ;  /* 0x0000000e15157c23 */ /* 0x100fe20008010888 */
[----:B------:R-:W-:Y:S01]  /*6ac0*/  FMUL.FTZ R2, R2, UR14 ;  /* 0x0000000e02027c20 */ /* 0x000fe20008410000 */
[--C-:B------:R-:W-:Y:S01]  /*6ad0*/  FFMA.FTZ R187, R125, UR14, -R136.reuse ;  /* 0x0000000e7dbb7c23 */ /* 0x100fe20008010888 */
[----:B------:R-:W-:Y:S01]  /*6ae0*/  FMUL.FTZ R121, R121, UR14 ;  /* 0x0000000e79797c20 */ /* 0x000fe20008410000 */
        /* <DEDUP_REMOVED lines=13> */
[----:B------:R-:W-:-:S03]  /*6bc0*/  FFMA.FTZ R171, R161, UR14, -R136 ;  /* 0x0000000ea1ab7c23 */ /* 0x000fc60008010888 */
[----:B------:R-:W2:Y:S01]  /*6bd0*/  MUFU.EX2 R2, R2 ;  /* 0x0000000200027308 */ /* 0x000ea20000000800 */
[----:B0-----:R-:W-:-:S07]  /*6be0*/  FFMA.FTZ R121, R155, UR14, -R136 ;  /* 0x0000000e9b797c23 */ /* 0x001fce0008010888 */
[----:B------:R-:W0:Y:S01]  /*6bf0*/  MUFU.EX2 R191, R191 ;  /* 0x000000bf00bf7308 */ /* 0x000e220000000800 */
[----:B-1----:R-:W-:-:S04]  /*6c00*/  FFMA.FTZ R13, R0, R10, R188 ;  /* 0x0000000a000d7223 */ /* 0x002fc800000100bc */
[----:B------:R-:W-:-:S03]  /*6c10*/  FADD.FTZ R13, R120, R13 ;  /* 0x0000000d780d7221 */ /* 0x000fc60000010000 */
[----:B------:R-:W1:Y:S01]  /*6c20*/  MUFU.EX2 R137, R137 ;  /* 0x0000008900897308 */ /* 0x000e620000000800 */
[----:B--2---:R-:W-:Y:S01]  /*6c30*/  FFMA.FTZ R3, R2, R3, R189 ;  /* 0x0000000302037223 */ /* 0x004fe200000100bd */
        /* <DEDUP_REMOVED lines=14> */
[----:B------:R-:W-:Y:S01]  /*6d20*/  FADD.FTZ R3, R157, R14 ;  /* 0x0000000e9d037221 */ /* 0x000fe20000010000 */
[----:B------:R-:W-:Y:S01]  /*6d30*/  FFMA.FTZ R14, R165, UR14, -R136 ;  /* 0x0000000ea50e7c23 */ /* 0x000fe20008010888 */
[----:B------:R-:W2:Y:S01]  /*6d40*/  MUFU.EX2 R20, R20 ;  /* 0x0000001400147308 */ /* 0x000ea20000000800 */
[----:B0-----:R-:W-:Y:S01]  /*6d50*/  FADD.FTZ R10, R21, R10 ;  /* 0x0000000a150a7221 */ /* 0x001fe20000010000 */
[----:B------:R-:W-:-:S06]  /*6d60*/  FADD.FTZ R3, R182, R3 ;  /* 0x00000003b6037221 */ /* 0x000fcc0000010000 */
[----:B------:R-:W0:Y:S01]  /*6d70*/  MUFU.EX2 R181, R181 ;  /* 0x000000b500b57308 */ /* 0x000e220000000800 */
[----:B-1----:R-:W-:-:S07]  /*6d80*/  FADD.FTZ R13, R187, R10 ;  /* 0x0000000abb0d7221 */ /* 0x002fce0000010000 */
[----:B------:R-:W1:Y:S01]  /*6d90*/  MUFU.EX2 R15, R15 ;  /* 0x0000000f000f7308 */ /* 0x000e620000000800 */
[----:B--2---:R-:W-:Y:S01]  /*6da0*/  FADD.FTZ R10, R20, R13 ;  /* 0x0000000d140a7221 */ /* 0x004fe20000010000 */
[----:B------:R-:W-:-:S06]  /*6db0*/  FFMA.FTZ R13, R159, UR14, -R136 ;  /* 0x0000000e9f0d7c23 */ /* 0x000fcc0008010888 */
        /* <DEDUP_REMOVED lines=32> */
[----:B------:R-:W-:-:S06]  /*6fc0*/  FFMA.FTZ R126, R162, UR14, -R136 ;  /* 0x0000000ea27e7c23 */ /* 0x000fcc0008010888 */
        /* <DEDUP_REMOVED lines=26> */
.L_x_5671:
[----:B------:R-:W0:Y:S01]  /*7170*/  S2UR UR5, SR_CgaCtaId ;  /* 0x00000000000579c3 */ /* 0x000e220000008800 */
        /* <DEDUP_REMOVED lines=35> */
.L_x_5661:
[----:B------:R-:W-:-:S06]  /*73b0*/  UISETP.GE.AND UP0, UPT, UR4, UR60, UPT ;  /* 0x0000003c0400728c */ /* 0x000fcc000bf06270 */
[----:B------:R-:W-:-:S13]  /*73c0*/  PLOP3.LUT P1, PT, PT, PT, UP0, 0x80, 0x0 ;  /* 0x000000000000781c */ /* 0x000fda0003f2f008 */
[----:B------:R-:W-:Y:S05]  /*73d0*/  @!P1 BRA `(.L_x_5673) ;  /* 0x0000002400409947 */ /* 0x000fea0003800000 */
[----:B------:R-:W-:Y:S01]  /*73e0*/  MOV R13, R11 ;  /* 0x0000000b000d7202 */ /* 0x000fe20000000f00 */
[----:B------:R-:W-:Y:S01]  /*73f0*/  IMAD.MOV.U32 R14, RZ, RZ, R12 ;  /* 0x000000ffff0e7224 */ /* 0x000fe200078e000c */
[----:B------:R-:W-:Y:S01]  /*7400*/  UMOV UR5, UR38 ;  /* 0x0000002600057c82 */ /* 0x000fe20008000000 */
[----:B------:R-:W-:Y:S01]  /*7410*/  UMOV UR6, UR39 ;  /* 0x0000002700067c82 */ /* 0x000fe20008000000 */
[----:B------:R-:W-:Y:S01]  /*7420*/  ULDC UR7, c[0x0][0x9d8] ;  /* 0x0002760000077ab9 */ /* 0x000fe20000000800 */
[----:B------:R-:W-:-:S05]  /*7430*/  ULDC UR10, c[0x0][0x988] ;  /* 0x00026200000a7ab9 */ /* 0x000fca0000000800 */
.L_x_5684:
        /* <DEDUP_REMOVED lines=8> */
.L_x_5674:
[----:B------:R-:W-:Y:S01]  /*74c0*/  ULEA UR8, UR39, UR40, 0x3 ;  /* 0x0000002827087291 */ /* 0x000fe2000f8e183f */
[----:B------:R-:W-:-:S05]  /*74d0*/  IMAD.U32 R11, RZ, RZ, UR38 ;  /* 0x00000026ff0b7e24 */ /* 0x000fca000f8e00ff */
[----:B------:R-:W-:-:S04]  /*74e0*/  SHF.L.U32 R11, R11, 0x1f, RZ ;  /* 0x0000001f0b0b7819 */ /* 0x000fc800000006ff */
[----:B------:R0:W1:Y:S01]  /*74f0*/  SYNCS.PHASECHK.TRANS64.TRYWAIT P1, [UR8+0x30830], R11 ;  /* 0x0308300bff0075a7 */ /* 0x0000620008020148 */
[----:B------:R-:W-:Y:S05]  /*7500*/  @!P0 BRA `(.L_x_5675) ;  /* 0x0000000000048947 */ /* 0x000fea0003800000 */
[----:B------:R-:W-:Y:S01]  /*7510*/  BPT.TRAP 0x1 ;  /* 0x000000040000795c */ /* 0x000fe20000300000 */
.L_x_5675:
[----:B-1----:R-:W-:Y:S05]  /*7520*/  @P1 BRA `(.L_x_5676) ;  /* 0x0000000000081947 */ /* 0x002fea0003800000 */
[----:B------:R-:W1:Y:S02]  /*7530*/  SYNCS.PHASECHK.TRANS64.TRYWAIT P1, [UR8+0x30830], R11 ;  /* 0x0308300bff0075a7 */ /* 0x000e640008020148 */
[----:B-1----:R-:W-:Y:S05]  /*7540*/  @!P1 BRA `(.L_x_5677) ;  /* 0x000000d400ac9947 */ /* 0x002fea0003800000 */
.L_x_5676:
        /* <DEDUP_REMOVED lines=175> */
.L_x_5678:
[----:B------:R-:W-:Y:S01]  /*8040*/  ULEA UR8, UR6, UR40, 0x3 ;  /* 0x0000002806087291 */ /* 0x000fe2000f8e183f */
[----:B------:R-:W-:-:S05]  /*8050*/  IMAD.U32 R0, RZ, RZ, UR5 ;  /* 0x00000005ff007e24 */ /* 0x000fca000f8e00ff */
[----:B------:R-:W-:-:S04]  /*8060*/  SHF.L.U32 R0, R0, 0x1f, RZ ;  /* 0x0000001f00007819 */ /* 0x000fc800000006ff */
[----:B------:R2:W3:Y:S01]  /*8070*/  SYNCS.PHASECHK.TRANS64.TRYWAIT P1, [UR8+0x30850], R0 ;  /* 0x03085000ff0075a7 */ /* 0x0004e20008020148 */
[----:B------:R-:W-:Y:S05]  /*8080*/  @!P0 BRA `(.L_x_5679) ;  /* 0x0000000000048947 */ /* 0x000fea0003800000 */
[----:B------:R-:W-:Y:S01]  /*8090*/  BPT.TRAP 0x1 ;  /* 0x000000040000795c */ /* 0x000fe20000300000 */
.L_x_5679:
[----:B---3--:R-:W-:Y:S05]  /*80a0*/  @P1 BRA `(.L_x_5680) ;  /* 0x0000000000081947 */ /* 0x008fea0003800000 */
[----:B------:R-:W3:Y:S02]  /*80b0*/  SYNCS.PHASECHK.TRANS64.TRYWAIT P1, [UR8+0x30850], R0 ;  /* 0x03085000ff0075a7 */ /* 0x000ee40008020148 */
[----:B---3--:R-:W-:Y:S05]  /*80c0*/  @!P1 BRA `(.L_x_5681) ;  /* 0x000000c800e49947 */ /* 0x008fea0003800000 */
.L_x_5680:
        /* <DEDUP_REMOVED lines=37> */
.L_x_5682:
        /* <DEDUP_REMOVED lines=24> */
[----:B01----:R-:W-:Y:S01]  /*84a0*/  FMNMX.FTZ R11, R15, R14, !PT ;  /* 0x0000000e0f0b7209 */ /* 0x003fe20007810000 */
[----:B------:R-:W-:Y:S01]  /*84b0*/  FMUL.FTZ R129, R132, UR7 ;  /* 0x0000000784817c20 */ /* 0x000fe20008410000 */
[----:B------:R-:W-:Y:S01]  /*84c0*/  FMUL.FTZ R131, R134, UR7 ;  /* 0x0000000786837c20 */ /* 0x000fe20008410000 */
[----:B------:R-:W-:Y:S01]  /*84d0*/  FMUL.FTZ R132, R135, UR7 ;  /* 0x0000000787847c20 */ /* 0x000fe20008410000 */
[----:B------:R-:W-:Y:S01]  /*84e0*/  FMUL.FTZ R135, R138, UR7 ;  /* 0x000000078a877c20 */ /* 0x000fe20008410000 */
[----:B------:R-:W-:Y:S01]  /*84f0*/  FMUL.FTZ R138, R141, UR7 ;  /* 0x000000078d8a7c20 */ /* 0x000fe20008410000 */
[----:B------:R-:W0:Y:S01]  /*8500*/  MUFU.TANH R120, R120 ;  /* 0x0000007800787308 */ /* 0x000e220000002400 */
[----:B----4-:R-:W-:Y:S01]  /*8510*/  FMNMX.FTZ R157, R21, R13, !PT ;  /* 0x0000000d159d7209 */ /* 0x010fe20007810000 */
[----:B------:R-:W-:Y:S01]  /*8520*/  FMUL.FTZ R141, R144, UR7 ;  /* 0x00000007908d7c20 */ /* 0x000fe20008410000 */
[----:B------:R-:W-:Y:S01]  /*8530*/  FMUL.FTZ R144, R147, UR7 ;  /* 0x0000000793907c20 */ /* 0x000fe20008410000 */
[----:B------:R-:W-:Y:S01]  /*8540*/  FMUL.FTZ R134, R137, UR7 ;  /* 0x0000000789867c20 */ /* 0x000fe20008410000 */
[----:B------:R-:W-:Y:S01]  /*8550*/  FMUL.FTZ R147, R150, UR7 ;  /* 0x0000000796937c20 */ /* 0x000fe20008410000 */
[----:B------:R-:W-:Y:S01]  /*8560*/  FMUL.FTZ R150, R153, UR7 ;  /* 0x0000000799967c20 */ /* 0x000fe20008410000 */
[----:B------:R-:W-:Y:S01]  /*8570*/  FMUL.FTZ R153, R156, UR7 ;  /* 0x000000079c997c20 */ /* 0x000fe20008410000 */
[----:B------:R-:W1:Y:S01]  /*8580*/  MUFU.TANH R121, R121 ;  /* 0x0000007900797308 */ /* 0x000e620000002400 */
        /* <DEDUP_REMOVED lines=12> */
[----:B------:R-:W-:Y:S01]  /*8650*/  UMOV UR14, UR10 ;  /* 0x0000000a000e7c82 */ /* 0x000fe20008000000 */
[----:B------:R-:W0:Y:S01]  /*8660*/  S2UR UR6, SR_CgaCtaId ;  /* 0x00000000000679c3 */ /* 0x000e220000008800 */
[----:B------:R-:W-:Y:S01]  /*8670*/  ULEA UR5, UR9, UR40, 0x3 ;  /* 0x0000002809057291 */ /* 0x000fe2000f8e183f */
[----:B------:R-:W3:Y:S01]  /*8680*/  MUFU.TANH R122, R122 ;  /* 0x0000007a007a7308 */ /* 0x000ee20000002400 */
[----:B-1----:R-:W-:-:S02]  /*8690*/  FMNMX.FTZ R11, R121, R0, !PT ;  /* 0x00000000790b7209 */ /* 0x002fc40007810000 */
[----:B------:R-:W-:-:S05]  /*86a0*/  UIADD3 UR5, UR5, 0x30840, URZ ;  /* 0x0003084005057890 */ /* 0x000fca000fffe03f */
[----:B------:R-:W1:Y:S01]  /*86b0*/  MUFU.TANH R124, R124 ;  /* 0x0000007c007c7308 */ /* 0x000e620000002400 */
[----:B--2---:R-:W-:-:S07]  /*86c0*/  FMNMX.FTZ R157, R123, R2, !PT ;  /* 0x000000027b9d7209 */ /* 0x004fce0007810000 */
[----:B------:R-:W2:Y:S01]  /*86d0*/  MUFU.TANH R125, R125 ;  /* 0x0000007d007d7308 */ /* 0x000ea20000002400 */
[----:B---3--:R-:W-:Y:S01]  /*86e0*/  FMNMX.FTZ R0, R122, R11, !PT ;  /* 0x0000000b7a007209 */ /* 0x008fe20007810000 */
[----:B0-----:R-:W-:-:S06]  /*86f0*/  UPRMT UR5, UR6, 0x654, UR5 ;  /* 0x0000065406057896 */ /* 0x001fcc0008000005 */
[----:B------:R-:W0:Y:S01]  /*8700*/  MUFU.TANH R127, R127 ;  /* 0x0000007f007f7308 */ /* 0x000e220000002400 */
[----:B-1----:R-:W-:Y:S01]  /*8710*/  FMNMX.FTZ R2, R124, R157, !PT ;  /* 0x0000009d7c027209 */ /* 0x002fe20007810000 */
[----:B------:R-:W-:Y:S01]  /*8720*/  FMUL.FTZ R157, R160, UR7 ;  /* 0x00000007a09d7c20 */ /* 0x000fe20008410000 */
[----:B------:R-:W-:Y:S01]  /*8730*/  FMUL.FTZ R160, R163, UR7 ;  /* 0x00000007a3a07c20 */ /* 0x000fe20008410000 */
        /* <DEDUP_REMOVED lines=81> */
[----:B0-----:R-:W-:Y:S02]  /*8c50*/  FMNMX.FTZ R165, R163, R2, !PT ;  /* 0x00000002a3a57209 */ /* 0x001fe40007810000 */
[----:B-1----:R-:W-:-:S05]  /*8c60*/  FMNMX.FTZ R0, R162, R11, !PT ;  /* 0x0000000ba2007209 */ /* 0x002fca0007810000 */
[----:B------:R-:W0:Y:S01]  /*8c70*/  SHFL.BFLY PT, R11, R0, 0x2, 0x1f ;  /* 0x0c401f00000b7f89 */ /* 0x000e2200000e0000 */
[----:B--2---:R-:W-:-:S05]  /*8c80*/  FMNMX.FTZ R165, R164, R165, !PT ;  /* 0x000000a5a4a57209 */ /* 0x004fca0007810000 */
[----:B------:R-:W1:Y:S01]  /*8c90*/  SHFL.BFLY PT, R12, R165, 0x2, 0x1f ;  /* 0x0c401f00a50c7f89 */ /* 0x000e6200000e0000 */
[----:B0-----:R-:W-:-:S05]  /*8ca0*/  FMNMX.FTZ R2, R0, R11, !PT ;  /* 0x0000000b00027209 */ /* 0x001fca0007810000 */
[----:B------:R-:W0:Y:S01]  /*8cb0*/  SHFL.BFLY PT, R11, R2, 0x1, 0x1f ;  /* 0x0c201f00020b7f89 */ /* 0x000e2200000e0000 */
[----:B-1----:R-:W-:-:S05]  /*8cc0*/  FMNMX.FTZ R166, R165, R12, !PT ;  /* 0x0000000ca5a67209 */ /* 0x002fca0007810000 */
[----:B------:R-:W1:Y:S01]  /*8cd0*/  SHFL.BFLY PT, R167, R166, 0x1, 0x1f ;  /* 0x0c201f00a6a77f89 */ /* 0x000e6200000e0000 */
[----:B0-----:R-:W-:-:S05]  /*8ce0*/  FMNMX.FTZ R12, R2, R11, !PT ;  /* 0x0000000b020c7209 */ /* 0x001fca0007810000 */
[----:B------:R-:W-:Y:S01]  /*8cf0*/  FADD.FTZ R14, -R12, R14 ;  /* 0x0000000e0c0e7221 */ /* 0x000fe20000010100 */
[----:B-1----:R-:W-:-:S03]  /*8d00*/  FMNMX.FTZ R11, R166, R167, !PT ;  /* 0x000000a7a60b7209 */ /* 0x002fc60007810000 */
[----:B------:R-:W-:Y:S02]  /*8d10*/  FMUL.FTZ R14, R14, UR14 ;  /* 0x0000000e0e0e7c20 */ /* 0x000fe40008410000 */
[----:B------:R-:W-:Y:S02]  /*8d20*/  FADD.FTZ R13, -R11, R13 ;  /* 0x0000000d0b0d7221 */ /* 0x000fe40000010100 */
[----:B------:R-:W-:Y:S02]  /*8d30*/  MUFU.EX2 R0, R14 ;  /* 0x0000000e00007308 */ /* 0x000fe40000000800 */
[----:B------:R-:W-:Y:S01]  /*8d40*/  FMUL.FTZ R165, R13, UR14 ;  /* 0x0000000e0da57c20 */ /* 0x000fe20008410000 */
[----:B------:R-:W-:-:S04]  /*8d50*/  FMUL.FTZ R13, R12, UR14 ;  /* 0x0000000e0c0d7c20 */ /* 0x000fc80008410000 */
        /* <DEDUP_REMOVED lines=17> */
[--C-:B0-----:R-:W-:Y:S01]  /*8e70*/  FFMA.FTZ R165, R126, UR14, -R13.reuse ;  /* 0x0000000e7ea57c23 */ /* 0x101fe2000801080d */
        /* <DEDUP_REMOVED lines=27> */
[----:B------:R-:W-:Y:S01]  /*9030*/  FFMA.FTZ R175, R155, UR14, -R130 ;  /* 0x0000000e9baf7c23 */ /* 0x000fe20008010882 */
[--C-:B------:R-:W-:Y:S01]  /*9040*/  FFMA.FTZ R15, R154, UR14, -R13.reuse ;  /* 0x0000000e9a0f7c23 */ /* 0x100fe2000801080d */
[--C-:B------:R-:W-:Y:S01]  /*9050*/  FFMA.FTZ R168, R157, UR14, -R13.reuse ;  /* 0x0000000e9da87c23 */ /* 0x100fe2000801080d */
[----:B------:R-:W0:Y:S01]  /*9060*/  MUFU.EX2 R190, R190 ;  /* 0x000000be00be7308 */ /* 0x000e220000000800 */
[----:B--2---:R-:W-:Y:S01]  /*9070*/  FADD.FTZ R3, R167, R10 ;  /* 0x0000000aa7037221 */ /* 0x004fe20000010000 */
[--C-:B------:R-:W-:Y:S01]  /*9080*/  FFMA.FTZ R169, R159, UR14, -R130.reuse ;  /* 0x0000000e9fa97c23 */ /* 0x100fe20008010882 */
[--C-:B------:R-:W-:Y:S01]  /*9090*/  FFMA.FTZ R14, R158, UR14, -R13.reuse ;  /* 0x0000000e9e0e7c23 */ /* 0x100fe2000801080d */
[--C-:B------:R-:W-:Y:S01]  /*90a0*/  FFMA.FTZ R170, R161, UR14, -R13.reuse ;  /* 0x0000000ea1aa7c23 */ /* 0x100fe2000801080d */
[----:B------:R-:W-:Y:S01]  /*90b0*/  FFMA.FTZ R171, R163, UR14, -R130 ;  /* 0x0000000ea3ab7c23 */ /* 0x000fe20008010882 */
[----:B------:R-:W-:-:S02]  /*90c0*/  FFMA.FTZ R13, R162, UR14, -R13 ;  /* 0x0000000ea20d7c23 */ /* 0x000fc4000801080d */
        /* <DEDUP_REMOVED lines=49> */
[--C-:B------:R-:W-:Y:S01]  /*93e0*/  FFMA.FTZ R21, R160, UR14, -R130.reuse ;  /* 0x0000000ea0157c23 */ /* 0x100fe20008010882 */
[----:B------:R-:W-:-:S05]  /*93f0*/  FFMA.FTZ R130, R164, UR14, -R130 ;  /* 0x0000000ea4827c23 */ /* 0x000fca0008010882 */
        /* <DEDUP_REMOVED lines=42> */
.L_x_5683:
        /* <DEDUP_REMOVED lines=36> */
.L_x_5673:
        /* <DEDUP_REMOVED lines=99> */
.L_x_5685:
[----:B------:R-:W-:Y:S01]  /*9f10*/  ULEA UR5, UR39, UR40, 0x3 ;  /* 0x0000002827057291 */ /* 0x000fe2000f8e183f */
[----:B------:R-:W-:-:S05]  /*9f20*/  IMAD.U32 R0, RZ, RZ, UR38 ;  /* 0x00000026ff007e24 */ /* 0x000fca000f8e00ff */
[----:B------:R-:W-:-:S04]  /*9f30*/  SHF.L.U32 R0, R0, 0x1f, RZ ;  /* 0x0000001f00007819 */ /* 0x000fc800000006ff */
[----:B------:R0:W1:Y:S01]  /*9f40*/  SYNCS.PHASECHK.TRANS64.TRYWAIT P1, [UR5+0x30850], R0 ;  /* 0x03085000ff0075a7 */ /* 0x0000620008020145 */
[----:B------:R-:W-:Y:S05]  /*9f50*/  @!P0 BRA `(.L_x_5686) ;  /* 0x0000000000048947 */ /* 0x000fea0003800000 */
[----:B------:R-:W-:Y:S01]  /*9f60*/  BPT.TRAP 0x1 ;  /* 0x000000040000795c */ /* 0x000fe20000300000 */
.L_x_5686:
[----:B-1----:R-:W-:Y:S05]  /*9f70*/  @P1 BRA `(.L_x_5687) ;  /* 0x0000000000081947 */ /* 0x002fea0003800000 */
[----:B------:R-:W1:Y:S02]  /*9f80*/  SYNCS.PHASECHK.TRANS64.TRYWAIT P1, [UR5+0x30850], R0 ;  /* 0x03085000ff0075a7 */ /* 0x000e640008020145 */
[----:B-1----:R-:W-:Y:S05]  /*9f90*/  @!P1 BRA `(.L_x_5688) ;  /* 0x000000ac00489947 */ /* 0x002fea0003800000 */
.L_x_5687:
        /* <DEDUP_REMOVED lines=21> */
[----:B------:R-:W-:Y:S01]  /*a0f0*/  IMAD.U32 R5, RZ, RZ, UR14 ;  /* 0x0000000eff057e24 */ /* 0x000fe2000f8e00ff */
[----:B------:R-:W-:Y:S01]  /*a100*/  MOV R0, 0xff800000 ;  /* 0xff80000000007802 */ /* 0x000fe20000000f00 */
[----:B-1----:R-:W-:-:S02]  /*a110*/  FADD.FTZ R13, R2, R7 ;  /* 0x00000007020d7221 */ /* 0x002fc40000010000 */
[----:B------:R-:W-:Y:S01]  /*a120*/  FSETP.NE.FTZ.AND P1, PT, R9, RZ, PT ;  /* 0x000000ff0900720b */ /* 0x000fe20003f35000 */
[----:B------:R-:W-:Y:S02]  /*a130*/  IMAD.MOV.U32 R2, RZ, RZ, -0x800000 ;  /* 0xff800000ff027424 */ /* 0x000fe400078e00ff */
[----:B------:R-:W-:-:S10]  /*a140*/  FSETP.NE.FTZ.AND P2, PT, R13, RZ, PT ;  /* 0x000000ff0d00720b */ /* 0x000fd40003f55000 */
[----:B------:R-:W0:Y:S01]  /*a150*/  @P1 MUFU.LG2 R6, R9 ;  /* 0x0000000900061308 */ /* 0x000e220000000c00 */
[----:B------:R-:W-:Y:S02]  /*a160*/  @P1 FMUL.FTZ R5, R5, 0.69314718246459960938 ;  /* 0x3f31721805051820 */ /* 0x000fe40000410000 */
        /* <DEDUP_REMOVED lines=32> */
[----:B0-23--:R-:W-:Y:S05]  /*a370*/  @!P0 BRA `(.L_x_5689) ;  /* 0x0000000000048947 */ /* 0x00dfea0003800000 */
[----:B------:R-:W-:Y:S01]  /*a380*/  BPT.TRAP 0x1 ;  /* 0x000000040000795c */ /* 0x000fe20000300000 */
.L_x_5689:
        /* <DEDUP_REMOVED lines=109> */
.L_x_5653:
        /* <DEDUP_REMOVED lines=17> */
[----:B------:R-:W-:Y:S01]  /*ab70*/  ULDC.64 UR12, c[0x0][0xc00] ;  /* 0x00030000000c7ab9 */ /* 0x000fe20000000a00 */
[----:B------:R-:W-:Y:S02]  /*ab80*/  R2UR UR16, R214 ;  /* 0x00000000d61072ca */ /* 0x000fe400000e0000 */
[----:B------:R-:W-:Y:S02]  /*ab90*/  R2UR UR17, R195 ;  /* 0x00000000c31172ca */ /* 0x000fe400000e0000 */
[----:B------:R-:W-:-:S07]  /*aba0*/  R2UR UR23, R197 ;  /* 0x00000000c51772ca */ /* 0x000fce00000e0000 */
[----:B------:R-:W-:Y:S01]  /*abb0*/  UIMAD.WIDE UR12, UR9, 0x4, UR12 ;  /* 0x00000004090c78a5 */ /* 0x000fe2000f8e020c */
[----:B------:R-:W-:Y:S01]  /*abc0*/  UMOV UR10, UR8 ;  /* 0x00000008000a7c82 */ /* 0x000fe20008000000 */
[----:B0-----:R-:W-:Y:S01]  /*abd0*/  UMOV UR11, UR4 ;  /* 0x00000004000b7c82 */ /* 0x001fe20008000000 */
[----:B------:R-:W-:Y:S01]  /*abe0*/  BAR.SYNC.DEFER_BLOCKING 0x1, 0x100 ;  /* 0x0044000000007b1d */ /* 0x000fe20000010000 */
[----:B--2---:R-:W-:-:S03]  /*abf0*/  IMAD.WIDE R4, R3, R4, UR10 ;  /* 0x0000000a03047e25 */ /* 0x004fc6000f8e0204 */
[C---:B------:R-:W-:Y:S02]  /*ac00*/  IADD3 R8, P1, R4.reuse, 0x40, RZ ;  /* 0x0000004004087810 */ /* 0x040fe40007f3e0ff */
[C---:B------:R-:W-:Y:S02]  /*ac10*/  LOP3.LUT R3, R4.reuse, 0x380, RZ, 0xc0, !PT ;  /* 0x0000038004037812 */ /* 0x040fe400078ec0ff */
[C---:B------:R-:W-:Y:S01]  /*ac20*/  IADD3 R6, P2, R4.reuse, 0x20, RZ ;  /* 0x0000002004067810 */ /* 0x040fe20007f5e0ff */
[--C-:B------:R-:W-:Y:S01]  /*ac30*/  IMAD.X R15, RZ, RZ, R5.reuse, P1 ;  /* 0x000000ffff0f7224 */ /* 0x100fe200008e0605 */
[C---:B------:R-:W-:Y:S02]  /*ac40*/  IADD3 R19, P6, R4.reuse, 0x60, RZ ;  /* 0x0000006004137810 */ /* 0x040fe40007fde0ff */
[----:B------:R-:W-:Y:S01]  /*ac50*/  IADD3 R133, P5, R4, 0x4000, RZ ;  /* 0x0000400004857810 */ /* 0x000fe20007fbe0ff */
[--C-:B------:R-:W-:Y:S01]  /*ac60*/  IMAD.X R13, RZ, RZ, R5.reuse, P2 ;  /* 0x000000ffff0d7224 */ /* 0x100fe200010e0605 */
[----:B------:R-:W-:Y:S01]  /*ac70*/  LOP3.LUT R7, R8, 0x380, RZ, 0xc0, !PT ;  /* 0x0000038008077812 */ /* 0x000fe200078ec0ff */
[--C-:B------:R-:W-:Y:S01]  /*ac80*/  IMAD.X R85, RZ, RZ, R5.reuse, P6 ;  /* 0x000000ffff557224 */ /* 0x100fe200030e0605 */
[----:B------:R-:W-:Y:S01]  /*ac90*/  SHF.R.U64 R3, R3, 0x3, RZ ;  /* 0x0000000303037819 */ /* 0x000fe200000012ff */
[----:B------:R-:W-:Y:S01]  /*aca0*/  IMAD.X R87, RZ, RZ, R5, P5 ;  /* 0x000000ffff577224 */ /* 0x000fe200028e0605 */
[----:B------:R-:W-:-:S02]  /*acb0*/  IADD3 R88, P0, R4, 0x4020, RZ ;  /* 0x0000402004587810 */ /* 0x000fc40007f1e0ff */
[C---:B------:R-:W-:Y:S02]  /*acc0*/  IADD3 R135, P4, R4.reuse, 0x4040, RZ ;  /* 0x0000404004877810 */ /* 0x040fe40007f9e0ff */
[C---:B------:R-:W-:Y:S01]  /*acd0*/  IADD3 R92, P3, R4.reuse, 0x4060, RZ ;  /* 0x00004060045c7810 */ /* 0x040fe20007f7e0ff */
[--C-:B------:R-:W-:Y:S01]  /*ace0*/  IMAD.X R89, RZ, RZ, R5.reuse, P0 ;  /* 0x000000ffff597224 */ /* 0x100fe200000e0605 */
[C---:B------:R-:W-:Y:S01]  /*acf0*/  IADD3 R137, P2, R4.reuse, 0x8000, RZ ;  /* 0x0000800004897810 */ /* 0x040fe20007f5e0ff */
[--C-:B------:R-:W-:Y:S01]  /*ad00*/  IMAD.X R91, RZ, RZ, R5.reuse, P4 ;  /* 0x000000ffff5b7224 */ /* 0x100fe200020e0605 */
[C---:B------:R-:W-:Y:S01]  /*ad10*/  IADD3 R139, P1, R4.reuse, 0x8020, RZ ;  /* 0x00008020048b7810 */ /* 0x040fe20007f3e0ff */
[--C-:B------:R-:W-:Y:S01]  /*ad20*/  IMAD.X R93, RZ, RZ, R5.reuse, P3 ;  /* 0x000000ffff5d7224 */ /* 0x100fe200018e0605 */
[C---:B------:R-:W-:Y:S02]  /*ad30*/  IADD3 R141, P6, R4.reuse, 0x8040, RZ ;  /* 0x00008040048d7810 */ /* 0x040fe40007fde0ff */
[----:B------:R-:W-:Y:S01]  /*ad40*/  IADD3 R132, P5, R4, 0x8060, RZ ;  /* 0x0000806004847810 */ /* 0x000fe20007fbe0ff */
[--C-:B------:R-:W-:Y:S01]  /*ad50*/  IMAD.X R131, RZ, RZ, R5.reuse, P1 ;  /* 0x000000ffff837224 */ /* 0x100fe200008e0605 */
[----:B------:R-:W-:Y:S01]  /*ad60*/  SHF.R.U64 R7, R7, 0x3, RZ ;  /* 0x0000000307077819 */ /* 0x000fe200000012ff */
[--C-:B------:R-:W-:Y:S01]  /*ad70*/  IMAD.X R9, RZ, RZ, R5.reuse, P6 ;  /* 0x000000ffff097224 */ /* 0x100fe200030e0605 */
[----:B------:R-:W-:Y:S01]  /*ad80*/  LOP3.LUT R4, R3, R4, RZ, 0x3c, !PT ;  /* 0x0000000403047212 */ /* 0x000fe200078e3cff */
[----:B------:R-:W-:Y:S01]  /*ad90*/  IMAD.X R11, RZ, RZ, R5, P5 ;  /* 0x000000ffff0b7224 */ /* 0x000fe200028e0605 */
[----:B------:R-:W-:-:S02]  /*ada0*/  LOP3.LUT R3, R6, 0x380, RZ, 0xc0, !PT ;  /* 0x0000038006037812 */ /* 0x000fc400078ec0ff */
[----:B------:R-:W-:Y:S02]  /*adb0*/  LOP3.LUT R14, R7, R8, RZ, 0x3c, !PT ;  /* 0x00000008070e7212 */ /* 0x000fe400078e3cff */
[----:B------:R-:W-:Y:S02]  /*adc0*/  LOP3.LUT R8, R137, 0x380, RZ, 0xc0, !PT ;  /* 0x0000038089087812 */ /* 0x000fe400078ec0ff */
[----:B------:R-:W-:Y:S02]  /*add0*/  LOP3.LUT R10, R19, 0x380, RZ, 0xc0, !PT ;  /* 0x00000380130a7812 */ /* 0x000fe400078ec0ff */
[----:B------:R-:W-:Y:S02]  /*ade0*/  SHF.R.U64 R3, R3, 0x3, RZ ;  /* 0x0000000303037819 */ /* 0x000fe400000012ff */
[----:B------:R-:W-:Y:S02]  /*adf0*/  SHF.R.U64 R8, R8, 0x3, RZ ;  /* 0x0000000308087819 */ /* 0x000fe400000012ff */
[----:B------:R-:W-:-:S02]  /*ae00*/  LOP3.LUT R86, R133, 0x380, RZ, 0xc0, !PT ;  /* 0x0000038085567812 */ /* 0x000fc400078ec0ff */
[----:B------:R-:W-:Y:S02]  /*ae10*/  SHF.R.U64 R10, R10, 0x3, RZ ;  /* 0x000000030a0a7819 */ /* 0x000fe400000012ff */
[----:B------:R-:W-:Y:S02]  /*ae20*/  LOP3.LUT R12, R3, R6, RZ, 0x3c, !PT ;  /* 0x00000006030c7212 */ /* 0x000fe400078e3cff */
[----:B------:R-:W-:Y:S02]  /*ae30*/  LOP3.LUT R3, R88, 0x380, RZ, 0xc0, !PT ;  /* 0x0000038058037812 */ /* 0x000fe400078ec0ff */
[----:B------:R-:W-:Y:S02]  /*ae40*/  LOP3.LUT R6, R135, 0x380, RZ, 0xc0, !PT ;  /* 0x0000038087067812 */ /* 0x000fe400078ec0ff */
[----:B------:R-:W-:Y:S02]  /*ae50*/  LOP3.LUT R7, R92, 0x380, RZ, 0xc0, !PT ;  /* 0x000003805c077812 */ /* 0x000fe400078ec0ff */
[----:B------:R-:W-:-:S02]  /*ae60*/  LOP3.LUT R94, R8, R137, RZ, 0x3c, !PT ;  /* 0x00000089085e7212 */ /* 0x000fc400078e3cff */
[----:B------:R-:W-:Y:S02]  /*ae70*/  SHF.R.U64 R86, R86, 0x3, RZ ;  /* 0x0000000356567819 */ /* 0x000fe400000012ff */
[----:B------:R-:W-:Y:S02]  /*ae80*/  LOP3.LUT R84, R10, R19, RZ, 0x3c, !PT ;  /* 0x000000130a547212 */ /* 0x000fe400078e3cff */
[----:B------:R-:W-:Y:S02]  /*ae90*/  LOP3.LUT R8, R139, 0x380, RZ, 0xc0, !PT ;  /* 0x000003808b087812 */ /* 0x000fe400078ec0ff */
[----:B------:R-:W-:Y:S02]  /*aea0*/  SHF.R.U64 R3, R3, 0x3, RZ ;  /* 0x0000000303037819 */ /* 0x000fe400000012ff */
[----:B------:R-:W-:Y:S02]  /*aeb0*/  SHF.R.U64 R6, R6, 0x3, RZ ;  /* 0x0000000306067819 */ /* 0x000fe400000012ff */
[----:B------:R-:W-:-:S02]  /*aec0*/  LOP3.LUT R10, R141, 0x380, RZ, 0xc0, !PT ;  /* 0x000003808d0a7812 */ /* 0x000fc400078ec0ff */
[----:B------:R-:W-:Y:S02]  /*aed0*/  LOP3.LUT R19, R132, 0x380, RZ, 0xc0, !PT ;  /* 0x0000038084137812 */ /* 0x000fe400078ec0ff */
[----:B------:R-:W-:Y:S02]  /*aee0*/  SHF.R.U64 R7, R7, 0x3, RZ ;  /* 0x0000000307077819 */ /* 0x000fe400000012ff */
[----:B------:R-:W-:Y:S02]  /*aef0*/  LOP3.LUT R86, R86, R133, RZ, 0x3c, !PT ;  /* 0x0000008556567212 */ /* 0x000fe400078e3cff */
[----:B------:R-:W-:Y:S02]  /*af00*/  SHF.R.U64 R8, R8, 0x3, RZ ;  /* 0x0000000308087819 */ /* 0x000fe400000012ff */
[----:B------:R-:W-:Y:S02]  /*af10*/  LOP3.LUT R88, R3, R88, RZ, 0x3c, !PT ;  /* 0x0000005803587212 */ /* 0x000fe400078e3cff */
[----:B------:R-:W-:-:S02]  /*af20*/  LOP3.LUT R90, R6, R135, RZ, 0x3c, !PT ;  /* 0x00000087065a7212 */ /* 0x000fc400078e3cff */
[----:B------:R-:W-:Y:S02]  /*af30*/  SHF.R.U64 R10, R10, 0x3, RZ ;  /* 0x000000030a0a7819 */ /* 0x000fe400000012ff */
[----:B------:R-:W-:Y:S02]  /*af40*/  SHF.R.U64 R19, R19, 0x3, RZ ;  /* 0x0000000313137819 */ /* 0x000fe400000012ff */
[-C--:B------:R-:W-:Y:S02]  /*af50*/  IADD3.X R95, RZ, R5.reuse, RZ, P2, !PT ;  /* 0x00000005ff5f7210 */ /* 0x080fe400017fe4ff */
        /* <DEDUP_REMOVED lines=9> */
[----:B------:R-:W-:-:S02]  /*aff0*/  MOV R135, R86 ;  /* 0x0000005600877202 */ /* 0x000fc40000000f00 */
[----:B------:R-:W-:Y:S02]  /*b000*/  LOP3.LUT R8, R10, R141, RZ, 0x3c, !PT ;  /* 0x0000008d0a087212 */ /* 0x000fe400078e3cff */
[----:B------:R-:W-:Y:S02]  /*b010*/  MOV R13, R12 ;  /* 0x0000000c000d7202 */ /* 0x000fe40000000f00 */
[----:B------:R-:W-:Y:S02]  /*b020*/  MOV R134, R88 ;  /* 0x0000005800867202 */ /* 0x000fe40000000f00 */
[----:B------:R-:W-:Y:S02]  /*b030*/  MOV R133, R90 ;  /* 0x0000005a00857202 */ /* 0x000fe40000000f00 */
[----:B------:R-:W-:Y:S02]  /*b040*/  F2FP.F16.F32.PACK_AB R84, R33, R32 ;  /* 0x000000202154723e */ /* 0x000fe400000000ff */
[----:B------:R-:W-:-:S02]  /*b050*/  F2FP.F16.F32.PACK_AB R85, R35, R34 ;  /* 0x000000222355723e */ /* 0x000fc400000000ff */
[----:B------:R-:W-:Y:S02]  /*b060*/  F2FP.F16.F32.PACK_AB R86, R37, R36 ;  /* 0x000000242556723e */ /* 0x000fe400000000ff */
[----:B------:R-:W-:Y:S02]  /*b070*/  F2FP.F16.F32.PACK_AB R87, R39, R38 ;  /* 0x000000262757723e */ /* 0x000fe400000000ff */
[----:B------:R-:W-:Y:S02]  /*b080*/  LOP3.LUT R10, R19, R132, RZ, 0x3c, !PT ;  /* 0x00000084130a7212 */ /* 0x000fe400078e3cff */
[----:B------:R-:W-:Y:S01]  /*b090*/  MOV R14, R14 ;  /* 0x0000000e000e7202 */ /* 0x000fe20000000f00 */
[----:B------:R1:W-:Y:S01]  /*b0a0*/  STSM.16.M88.4 [R13], R84 ;  /* 0x000000540d007844 */ /* 0x0003e20000000200 */
[----:B------:R-:W-:Y:S02]  /*b0b0*/  F2FP.F16.F32.PACK_AB R88, R41, R40 ;  /* 0x000000282958723e */ /* 0x000fe400000000ff */
        /* <DEDUP_REMOVED lines=16> */
[----:B------:R-:W-:Y:S02]  /*b1c0*/  F2FP.F16.F32.PACK_AB R12, R65, R64 ;  /* 0x00000040410c723e */ /* 0x000fe400000000ff */
[----:B-1----:R-:W-:Y:S01]  /*b1d0*/  F2FP.F16.F32.PACK_AB R13, R67, R66 ;  /* 0x00000042430d723e */ /* 0x002fe200000000ff */
[----:B------:R-:W-:Y:S01]  /*b1e0*/  STSM.16.M88.4 [R135], R8 ;  /* 0x0000000887007844 */ /* 0x000fe20000000200 */
[----:B--2---:R-:W-:Y:S02]  /*b1f0*/  F2FP.F16.F32.PACK_AB R14, R69, R68 ;  /* 0x00000044450e723e */ /* 0x004fe400000000ff */
[----:B------:R-:W-:Y:S02]  /*b200*/  F2FP.F16.F32.PACK_AB R15, R71, R70 ;  /* 0x00000046470f723e */ /* 0x000fe400000000ff */
[----:B------:R-:W-:-:S02]  /*b210*/  F2FP.F16.F32.PACK_AB R84, R73, R72 ;  /* 0x000000484954723e */ /* 0x000fc400000000ff */
[----:B------:R-:W-:Y:S01]  /*b220*/  F2FP.F16.F32.PACK_AB R85, R75, R74 ;  /* 0x0000004a4b55723e */ /* 0x000fe200000000ff */
[----:B------:R-:W-:Y:S01]  /*b230*/  STSM.16.M88.4 [R134], R12 ;  /* 0x0000000c86007844 */ /* 0x000fe20000000200 */
        /* <DEDUP_REMOVED lines=13> */
[----:B------:R-:W-:Y:S01]  /*b310*/  F2FP.F16.F32.PACK_AB R95, R129, R128 ;  /* 0x00000080815f723e */ /* 0x000fe200000000ff */
[----:B0-----:R-:W-:Y:S01]  /*b320*/  IMAD.U32 R84, RZ, RZ, UR12 ;  /* 0x0000000cff547e24 */ /* 0x001fe2000f8e00ff */
[----:B------:R-:W-:Y:S01]  /*b330*/  F2FP.F16.F32.PACK_AB R4, R97, R96 ;  /* 0x000000606104723e */ /* 0x000fe200000000ff */
[----:B------:R-:W-:Y:S01]  /*b340*/  IMAD.U32 R85, RZ, RZ, UR13 ;  /* 0x0000000dff557e24 */ /* 0x000fe2000f8e00ff */
[----:B------:R-:W-:Y:S01]  /*b350*/  F2FP.F16.F32.PACK_AB R5, R99, R98 ;  /* 0x000000626305723e */ /* 0x000fe200000000ff */
[----:B------:R-:W-:Y:S01]  /*b360*/  STSM.16.M88.4 [R132], R92 ;  /* 0x0000005c84007844 */ /* 0x000fe20000000200 */
[----:B------:R-:W-:Y:S01]  /*b370*/  F2FP.F16.F32.PACK_AB R6, R101, R100 ;  /* 0x000000646506723e */ /* 0x000fe200000000ff */
[----:B------:R-:W-:Y:S01]  /*b380*/  ULDC.64 UR12, c[0x0][0xc08] ;  /* 0x00030200000c7ab9 */ /* 0x000fe20000000a00 */
[----:B------:R-:W-:Y:S02]  /*b390*/  F2FP.F16.F32.PACK_AB R7, R103, R102 ;  /* 0x000000666707723e */ /* 0x000fe400000000ff */
[----:B------:R-:W-:-:S02]  /*b3a0*/  F2FP.F16.F32.PACK_AB R8, R105, R104 ;  /* 0x000000686908723e */ /* 0x000fc400000000ff */
[----:B------:R-:W-:Y:S01]  /*b3b0*/  F2FP.F16.F32.PACK_AB R9, R107, R106 ;  /* 0x0000006a6b09723e */ /* 0x000fe200000000ff */
[----:B------:R-:W-:Y:S01]  /*b3c0*/  STSM.16.M88.4 [R131], R4 ;  /* 0x0000000483007844 */ /* 0x000fe20000000200 */
[----:B------:R-:W-:Y:S02]  /*b3d0*/  F2FP.F16.F32.PACK_AB R10, R109, R108 ;  /* 0x0000006c6d0a723e */ /* 0x000fe400000000ff */
[----:B------:R-:W-:Y:S02]  /*b3e0*/  F2FP.F16.F32.PACK_AB R11, R111, R110 ;  /* 0x0000006e6f0b723e */ /* 0x000fe400000000ff */
[----:B------:R-:W-:Y:S02]  /*b3f0*/  F2FP.F16.F32.PACK_AB R12, R113, R112 ;  /* 0x00000070710c723e */ /* 0x000fe400000000ff */
[----:B------:R-:W-:Y:S01]  /*b400*/  F2FP.F16.F32.PACK_AB R13, R115, R114 ;  /* 0x00000072730d723e */ /* 0x000fe200000000ff */
[----:B------:R-:W-:Y:S01]  /*b410*/  STSM.16.M88.4 [R130], R8 ;  /* 0x0000000882007844 */ /* 0x000fe20000000200 */
[----:B------:R-:W-:-:S02]  /*b420*/  F2FP.F16.F32.PACK_AB R14, R117, R116 ;  /* 0x00000074750e723e */ /* 0x000fc400000000ff */
[----:B------:R-:W-:Y:S02]  /*b430*/  F2FP.F16.F32.PACK_AB R15, R119, R118 ;  /* 0x00000076770f723e */ /* 0x000fe400000000ff */
[----:B------:R-:W-:-:S03]  /*b440*/  ISETP.NE.U32.AND P0, PT, RZ, UR14, PT ;  /* 0x0000000eff007c0c */ /* 0x000fc6000bf05070 */
[----:B------:R0:W-:Y:S01]  /*b450*/  STSM.16.M88.4 [R3], R12 ;  /* 0x0000000c03007844 */ /* 0x0001e20000000200 */
[----:B------:R-:W-:Y:S01]  /*b460*/  BAR.SYNC.DEFER_BLOCKING 0x1, 0x100 ;  /* 0x0044000000007b1d */ /* 0x000fe20000010000 */
[----:B------:R-:W-:-:S07]  /*b470*/  ISETP.NE.AND.EX P0, PT, RZ, UR15, PT, P0 ;  /* 0x0000000fff007c0c */ /* 0x000fce000bf05300 */
[----:B0-----:R-:W0:Y:S06]  /*b480*/  LDC R3, c[0x0][0xbe8] ;  /* 0x0002fa00ff037b82 */ /* 0x001e2c0000000800 */
[----:B------:R-:W2:Y:S01]  /*b490*/  @P0 LDG.E R19, desc[UR36][R84.64] ;  /* 0x0000002454130981 */ /* 0x000ea2000c1e1900 */
[----:B------:R-:W-:Y:S01]  /*b4a0*/  UISETP.NE.U32.AND UP0, UPT, UR12, URZ, UPT ;  /* 0x0000003f0c00728c */ /* 0x000fe2000bf05070 */
[----:B------:R-:W-:-:S03]  /*b4b0*/  ULDC UR4, c[0x0][0xa88] ;  /* 0x0002a20000047ab9 */ /* 0x000fc60000000800 */
[----:B------:R-:W-:Y:S01]  /*b4c0*/  UISETP.NE.AND.EX UP0, UPT, UR13, URZ, UPT, UP0 ;  /* 0x0000003f0d00728c */ /* 0x000fe2000bf05300 */
[----:B------:R-:W-:Y:S01]  /*b4d0*/  IMAD.U32 R8, RZ, RZ, UR4 ;  /* 0x00000004ff087e24 */ /* 0x000fe2000f8e00ff */
[----:B------:R-:W-:-:S04]  /*b4e0*/  ULDC UR4, c[0x0][0xad4] ;  /* 0x0002b50000047ab9 */ /* 0x000fc80000000800 */
[----:B------:R-:W-:Y:S02]  /*b4f0*/  PLOP3.LUT P4, PT, PT, PT, UP0, 0x80, 0x0 ;  /* 0x000000000000781c */ /* 0x000fe40003f8f008 */
[----:B0-----:R-:W-:-:S03]  /*b500*/  ISETP.NE.AND P1, PT, R3, 0x1, PT ;  /* 0x000000010300780c */ /* 0x001fc60003f25270 */
[----:B------:R-:W-:-:S04]  /*b510*/  @UP0 ULEA UR12, UP1, UR9, UR12, 0x2 ;  /* 0x0000000c090c0291 */ /* 0x000fc8000f82103f */
[----:B------:R-:W-:Y:S02]  /*b520*/  @UP0 ULEA.HI.X UR13, UR9, UR13, UR16, 0x2, UP1 ;  /* 0x0000000d090d0291 */ /* 0x000fe400088f1410 */
[----:B------:R-:W-:Y:S01]  /*b530*/  UISETP.NE.AND UP0, UPT, UR18, URZ, UPT ;  /* 0x0000003f1200728c */ /* 0x000fe2000bf05270 */
[----:B------:R-:W-:-:S03]  /*b540*/  IMAD.U32 R4, RZ, RZ, UR12 ;  /* 0x0000000cff047e24 */ /* 0x000fc6000f8e00ff */
[----:B------:R-:W0:Y:S01]  /*b550*/  @P1 LDC R6, c[0x0][0xbec] ;  /* 0x0002fb00ff061b82 */ /* 0x000e220000000800 */
[----:B------:R-:W-:Y:S01]  /*b560*/  USEL UR4, UR18, UR4, UP0 ;  /* 0x0000000412047287 */ /* 0x000fe20008000000 */
[----:B------:R-:W-:Y:S01]  /*b570*/  IMAD.U32 R5, RZ, RZ, UR13 ;  /* 0x0000000dff057e24 */ /* 0x000fe2000f8e00ff */
[----:B------:R-:W-:Y:S02]  /*b580*/  UMOV UR22, 0x9b8 ;  /* 0x000009b800167882 */ /* 0x000fe40000000000 */
[----:B------:R-:W-:-:S03]  /*b590*/  UISETP.GT.AND UP1, UPT, UR4, 0x1, UPT ;  /* 0x000000010400788c */ /* 0x000fc6000bf24270 */
[----:B------:R-:W1:Y:S01]  /*b5a0*/  @P1 LDC R9, c[0x0][0xbf0] ;  /* 0x0002fc00ff091b82 */ /* 0x000e620000000800 */
[----:B------:R-:W-:Y:S01]  /*b5b0*/  USEL UR22, UR22, 0x978, UP1 ;  /* 0x0000097816167887 */ /* 0x000fe20008800000 */
[----:B------:R-:W-:Y:S01]  /*b5c0*/  VIADD R11, R17, UR42 ;  /* 0x0000002a110b7c36 */ /* 0x000fe20008000000 */
[----:B------:R-:W-:Y:S01]  /*b5d0*/  UISETP.NE.U32.AND UP0, UPT, UR14, URZ, UPT ;  /* 0x0000003f0e00728c */ /* 0x000fe2000bf05070 */
[----:B------:R0:W5:Y:S01]  /*b5e0*/  @P4 LDG.E R8, desc[UR36][R4.64] ;  /* 0x0000002404084981 */ /* 0x000162000c1e1900 */
[----:B------:R-:W-:Y:S01]  /*b5f0*/  UMOV UR4, URZ ;  /* 0x0000003f00047c82 */ /* 0x000fe20008000000 */
[----:B------:R-:W-:Y:S01]  /*b600*/  USEL UR20, UR17, URZ, UP1 ;  /* 0x0000003f11147287 */ /* 0x000fe20008800000 */
[----:B------:R-:W-:Y:S01]  /*b610*/  IMAD.MOV.U32 R7, RZ, RZ, R11 ;  /* 0x000000ffff077224 */ /* 0x000fe200078e000b */
[----:B------:R-:W-:-:S04]  /*b620*/  UISETP.NE.AND.EX UP0, UPT, UR15, URZ, UPT, UP0 ;  /* 0x0000003f0f00728c */ /* 0x000fc8000bf05300 */
[----:B------:R-:W-:Y:S02]  /*b630*/  USEL UR9, UR9, URZ, !UP0 ;  /* 0x0000003f09097287 */ /* 0x000fe4000c000000 */
[----:B------:R-:W-:Y:S01]  /*b640*/  USEL UR21, UR16, URZ, !UP0 ;  /* 0x0000003f10157287 */ /* 0x000fe2000c000000 */
[----:B------:R-:W-:Y:S02]  /*b650*/  ULDC.64 UR12, c[0x0][UR22+0x218] ;  /* 0x00008600160c7abb */ /* 0x000fe40008000a00 */
[----:B------:R-:W-:Y:S01]  /*b660*/  ULDC.64 UR16, c[0x0][UR22+0x220] ;  /* 0x0000880016107abb */ /* 0x000fe20008000a00 */
[----:B------:R-:W-:Y:S01]  /*b670*/  ULDC.64 UR18, c[0x0][UR22+0x228] ;  /* 0x00008a0016127abb */ /* 0x000fe20008000a00 */
[----:B------:R-:W-:Y:S01]  /*b680*/  UIMAD.WIDE.U32 UR14, UR12, UR23, URZ ;  /* 0x000000170c0e72a5 */ /* 0x000fe2000f8e003f */
[----:B0-----:R-:W-:Y:S01]  /*b690*/  @P1 IMAD.HI.U32 R4, R11, R6, RZ ;  /* 0x000000060b041227 */ /* 0x001fe200078e00ff */
[----:B------:R-:W-:Y:S02]  /*b6a0*/  UIMAD UR23, UR13, UR23, URZ ;  /* 0x000000170d1772a4 */ /* 0x000fe4000f8e023f */
[----:B------:R-:W-:-:S02]  /*b6b0*/  UIMAD UR17, UR17, UR9, URZ ;  /* 0x00000009111172a4 */ /* 0x000fc4000f8e023f */
[----:B------:R-:W-:Y:S01]  /*b6c0*/  UIMAD.WIDE.U32 UR24, UR18, UR20, URZ ;  /* 0x00000014121872a5 */ /* 0x000fe2000f8e003f */
[----:B-1----:R-:W-:Y:S01]  /*b6d0*/  @P1 SHF.R.U32.HI R7, RZ, R9, R4 ;  /* 0x00000009ff071219 */ /* 0x002fe20000011604 */
[----:B------:R-:W-:Y:S02]  /*b6e0*/  UIMAD.WIDE.U32 UR12, UR16, UR9, URZ ;  /* 0x00000009100c72a5 */ /* 0x000fe4000f8e003f */
[----:B------:R-:W-:Y:S01]  /*b6f0*/  UIMAD UR18, UR19, UR20, URZ ;  /* 0x00000014131272a4 */ /* 0x000fe2000f8e023f */
[----:B------:R-:W-:Y:S01]  /*b700*/  IADD3 R6, -R7, RZ, RZ ;  /* 0x000000ff07067210 */ /* 0x000fe20007ffe1ff */
[----:B------:R-:W-:Y:S01]  /*b710*/  UIMAD UR17, UR16, UR21, UR17 ;  /* 0x00000015101172a4 */ /* 0x000fe2000f8e0211 */
[----:B------:R-:W-:Y:S01]  /*b720*/  IMAD.U32 R4, RZ, RZ, UR24 ;  /* 0x00000018ff047e24 */ /* 0x000fe2000f8e00ff */
[----:B------:R-:W-:Y:S02]  /*b730*/  UIADD3 UR18, UR25, UR18, URZ ;  /* 0x0000001219127290 */ /* 0x000fe4000fffe03f */
[----:B------:R-:W-:Y:S01]  /*b740*/  IMAD.U32 R5, RZ, RZ, UR25 ;  /* 0x00000019ff057e24 */ /* 0x000fe2000f8e00ff */
[----:B------:R-:W-:Y:S01]  /*b750*/  UIADD3 UR23, UR15, UR23, URZ ;  /* 0x000000170f177290 */ /* 0x000fe2000fffe03f */
[----:B------:R-:W-:Y:S01]  /*b760*/  IMAD R9, R3, R6, R11 ;  /* 0x0000000603097224 */ /* 0x000fe200078e020b */
[----:B------:R-:W-:Y:S01]  /*b770*/  UIADD3 UR17, UR13, UR17, URZ ;  /* 0x000000110d117290 */ /* 0x000fe2000fffe03f */
[----:B------:R-:W-:Y:S01]  /*b780*/  SHF.R.S32.HI R5, RZ, 0x1f, R7 ;  /* 0x0000001fff057819 */ /* 0x000fe20000011407 */
[----:B------:R-:W-:-:S02]  /*b790*/  IMAD.U32 R10, RZ, RZ, UR18 ;  /* 0x00000012ff0a7e24 */ /* 0x000fc4000f8e00ff */
[----:B------:R-:W-:Y:S02]  /*b7a0*/  SHF.R.S32.HI R6, RZ, 0x1f, R9 ;  /* 0x0000001fff067819 */ /* 0x000fe40000011409 */
[----:B--2---:R-:W-:-:S13]  /*b7b0*/  @P0 R2UR UR4, R19 ;  /* 0x00000000130402ca */ /* 0x004fda00000e0000 */
[----:B------:R-:W-:Y:S02]  /*b7c0*/  UIADD3 UR14, UP0, UP2, UR12, UR14, UR4 ;  /* 0x0000000e0c0e7290 */ /* 0x000fe4000fa1e004 */
[----:B------:R-:W-:Y:S01]  /*b7d0*/  USHF.R.S32.HI UR16, URZ, 0x1f, UR4 ;  /* 0x0000001f3f107899 */ /* 0x000fe20008011404 */
[----:B------:R-:W-:-:S03]  /*b7e0*/  ULDC.64 UR12, c[0x0][UR22+0x210] ;  /* 0x00008400160c7abb */ /* 0x000fc60008000a00 */
[----:B------:R-:W-:Y:S01]  /*b7f0*/  IADD3 R4, P2, P3, R7, UR14, R4 ;  /* 0x0000000e07047c10 */ /* 0x000fe2000fb5e004 */
[----:B------:R-:W-:Y:S01]  /*b800*/  UIADD3.X UR14, UR17, UR23, UR16, UP0, UP2 ;  /* 0x00000017110e7290 */ /* 0x000fe200087e4410 */
[----:B------:R-:W-:-:S04]  /*b810*/  IMAD R7, R9, UR13, RZ ;  /* 0x0000000d09077c24 */ /* 0x000fc8000f8e02ff */
[----:B------:R-:W-:Y:S01]  /*b820*/  IMAD R7, R6, UR12, R7 ;  /* 0x0000000c06077c24 */ /* 0x000fe2000f8e0207 */
[----:B------:R-:W-:Y:S01]  /*b830*/  IADD3.X R5, R5, UR14, R10, P2, P3 ;  /* 0x0000000e05057c10 */ /* 0x000fe200097e640a */
        /* <DEDUP_REMOVED lines=12> */
.L_x_5692:
[----:B------:R-:W2:Y:S01]  /*b900*/  LDL R12, [R1+0x10] ;  /* 0x00001000010c7983 */ /* 0x000ea20000100800 */
[----:B-----5:R-:W-:Y:S01]  /*b910*/  IMAD R19, R8, R3, RZ ;  /* 0x0000000308137224 */ /* 0x020fe200078e02ff */
[----:B------:R-:W-:Y:S02]  /*b920*/  LOP3.LUT P0, RZ, R217, 0x3, RZ, 0xc0, !PT ;  /* 0x00000003d9ff7812 */ /* 0x000fe4000780c0ff */
[----:B------:R-:W-:Y:S01]  /*b930*/  SHFL.IDX PT, R4, R9, RZ, 0x1c1f ;  /* 0x001c1fff09047589 */ /* 0x000fe200000e0000 */
[----:B------:R-:W-:-:S03]  /*b940*/  PLOP3.LUT P3, PT, PT, PT, UP1, 0x80, 0x0 ;  /* 0x000000000000781c */ /* 0x000fc60003f6f018 */
[----:B------:R-:W0:Y:S04]  /*b950*/  SHFL.IDX PT, R5, R10, RZ, 0x1c1f ;  /* 0x001c1fff0a057589 */ /* 0x000e2800000e0000 */
[----:B------:R-:W-:Y:S04]  /*b960*/  SHFL.IDX PT, R6, R9, 0x1, 0x1c1f ;  /* 0x003c1f0009067f89 */ /* 0x000fe800000e0000 */
[----:B------:R-:W1:Y:S01]  /*b970*/  SHFL.IDX PT, R7, R10, 0x1, 0x1c1f ;  /* 0x003c1f000a077f89 */ /* 0x000e6200000e0000 */
[----:B--2---:R-:W-:-:S04]  /*b980*/  VIADD R12, R12, UR42 ;  /* 0x0000002a0c0c7c36 */ /* 0x004fc80008000000 */
        /* <DEDUP_REMOVED lines=8> */
[----:B------:R-:W-:Y:S01]  /*ba10*/  IMAD.SHL.U32 R67, R18, 0x8, RZ ;  /* 0x0000000812437824 */ /* 0x000fe200078e00ff */
[----:B------:R-:W1:Y:S01]  /*ba20*/  @P1 LDC R21, c[0x0][0xbec] ;  /* 0x0002fb00ff151b82 */ /* 0x000e620000000800 */
[----:B0-----:R-:W-:Y:S01]  /*ba30*/  IMAD.MOV.U32 R5, RZ, RZ, 0x2 ;  /* 0x00000002ff057424 */ /* 0x001fe200078e00ff */
[----:B------:R-:W-:Y:S01]  /*ba40*/  ULDC.64 UR14, c[0x0][0xaa0] ;  /* 0x0002a800000e7ab9 */ /* 0x000fe20000000a00 */
[----:B------:R-:W-:Y:S01]  /*ba50*/  IMAD R4, R215, 0x40, R67 ;  /* 0x00000040d7047824 */ /* 0x000fe200078e0243 */
[----:B------:R-:W-:-:S03]  /*ba60*/  R2UR UR17, R197 ;  /* 0x00000000c51172ca */ /* 0x000fc600000e0000 */
[----:B------:R-:W-:Y:S01]  /*ba70*/  IMAD.WIDE R4, R4, R5, UR10 ;  /* 0x0000000a04047e25 */ /* 0x000fe2000f8e0205 */
[----:B------:R-:W0:Y:S02]  /*ba80*/  @P1 LDC R63, c[0x0][0xbf0] ;  /* 0x0002fc00ff3f1b82 */ /* 0x000e240000000800 */
[C---:B------:R-:W-:Y:S01]  /*ba90*/  IADD3 R33, P2, R4.reuse, 0x5000, RZ ;  /* 0x0000500004217810 */ /* 0x040fe20007f5e0ff */
[----:B------:R-:W-:Y:S01]  /*baa0*/  UIMAD UR12, UR16, UR14, URZ ;  /* 0x0000000e100c72a4 */ /* 0x000fe2000f8e023f */
[C---:B------:R-:W-:Y:S02]  /*bab0*/  IADD3 R9, P4, R4.reuse, 0x1000, RZ ;  /* 0x0000100004097810 */ /* 0x040fe40007f9e0ff */
[----:B------:R-:W-:Y:S02]  /*bac0*/  LOP3.LUT R32, R33, 0x380, RZ, 0xc0, !PT ;  /* 0x0000038021207812 */ /* 0x000fe400078ec0ff */
[----:B------:R-:W-:Y:S02]  /*bad0*/  IADD3 R13, P3, R4, 0x2000, RZ ;  /* 0x00002000040d7810 */ /* 0x000fe40007f7e0ff */
[----:B------:R-:W-:-:S02]  /*bae0*/  SHF.R.U64 R32, R32, 0x3, RZ ;  /* 0x0000000320207819 */ /* 0x000fc400000012ff */
[----:B------:R-:W-:Y:S02]  /*baf0*/  IADD3 R25, P6, R4, 0x3000, RZ ;  /* 0x0000300004197810 */ /* 0x000fe40007fde0ff */
[----:B------:R-:W-:Y:S01]  /*bb00*/  LOP3.LUT R32, R32, R33, RZ, 0x3c, !PT ;  /* 0x0000002120207212 */ /* 0x000fe200078e3cff */
[--C-:B------:R-:W-:Y:S01]  /*bb10*/  IMAD.X R33, RZ, RZ, R5.reuse, P2 ;  /* 0x000000ffff217224 */ /* 0x100fe200010e0605 */
[C---:B------:R-:W-:Y:S02]  /*bb20*/  IADD3 R7, P2, R4.reuse, 0xb000, RZ ;  /* 0x0000b00004077810 */ /* 0x040fe40007f5e0ff */
        /* <DEDUP_REMOVED lines=10> */
[----:B------:R-:W-:Y:S01]  /*bbd0*/  LOP3.LUT R28, R29, 0x380, RZ, 0xc0, !PT ;  /* 0x000003801d1c7812 */ /* 0x000fe200078ec0ff */
[----:B------:R-:W-:Y:S01]  /*bbe0*/  UIADD3 UR11, UR11, UR12, URZ ;  /* 0x0000000c0b0b7290 */ /* 0x000fe2000fffe03f */
[----:B------:R-:W-:Y:S02]  /*bbf0*/  LOP3.LUT R56, R0, R7, RZ, 0x3c, !PT ;  /* 0x0000000700387212 */ /* 0x000fe400078e3cff */
[----:B------:R-:W-:Y:S01]  /*bc00*/  LEA R0, R18, R215, 0x5 ;  /* 0x000000d712007211 */ /* 0x000fe200078e28ff */
[----:B------:R-:W-:Y:S01]  /*bc10*/  ULDC.64 UR12, c[0x0][0xae8] ;  /* 0x0002ba00000c7ab9 */ /* 0x000fe20000000a00 */
[----:B------:R-:W-:Y:S02]  /*bc20*/  SHF.R.U64 R8, R8, 0x3, RZ ;  /* 0x0000000308087819 */ /* 0x000fe400000012ff */
[----:B------:R-:W-:Y:S02]  /*bc30*/  SHF.R.U64 R12, R12, 0x3, RZ ;  /* 0x000000030c0c7819 */ /* 0x000fe400000012ff */
[----:B------:R-:W-:-:S02]  /*bc40*/  SHF.R.U64 R24, R24, 0x3, RZ ;  /* 0x0000000318187819 */ /* 0x000fc400000012ff */
[----:B------:R-:W-:Y:S01]  /*bc50*/  SHF.R.U64 R28, R28, 0x3, RZ ;  /* 0x000000031c1c7819 */ /* 0x000fe200000012ff */
[----:B------:R-:W-:Y:S01]  /*bc60*/  UIMAD.WIDE.U32 UR10, UR17, UR12, UR10 ;  /* 0x0000000c110a72a5 */ /* 0x000fe2000f8e000a */
[----:B------:R-:W-:Y:S01]  /*bc70*/  LOP3.LUT R8, R8, R9, RZ, 0x3c, !PT ;  /* 0x0000000908087212 */ /* 0x000fe200078e3cff */
[----:B------:R-:W-:Y:S01]  /*bc80*/  VIADD R60, R0, UR42 ;  /* 0x0000002a003c7c36 */ /* 0x000fe20008000000 */
[----:B------:R-:W-:Y:S01]  /*bc90*/  LOP3.LUT R12, R12, R13, RZ, 0x3c, !PT ;  /* 0x0000000d0c0c7212 */ /* 0x000fe200078e3cff */
[--C-:B------:R-:W-:Y:S01]  /*bca0*/  IMAD.X R13, RZ, RZ, R5.reuse, P3 ;  /* 0x000000ffff0d7224 */ /* 0x100fe200018e0605 */
[----:B------:R-:W-:Y:S01]  /*bcb0*/  LOP3.LUT R24, R24, R25, RZ, 0x3c, !PT ;  /* 0x0000001918187212 */ /* 0x000fe200078e3cff */
[--C-:B------:R-:W-:Y:S01]  /*bcc0*/  IMAD.X R25, RZ, RZ, R5.reuse, P6 ;  /* 0x000000ffff197224 */ /* 0x100fe200030e0605 */
[----:B------:R-:W-:Y:S01]  /*bcd0*/  LOP3.LUT R28, R28, R29, RZ, 0x3c, !PT ;  /* 0x0000001d1c1c7212 */ /* 0x000fe200078e3cff */
[----:B------:R-:W-:Y:S01]  /*bce0*/  IMAD.X R29, RZ, RZ, R5, P5 ;  /* 0x000000ffff1d7224 */ /* 0x000fe200028e0605 */
[----:B------:R-:W-:Y:S01]  /*bcf0*/  IADD3.X R9, RZ, R5, RZ, P4, !PT ;  /* 0x00000005ff097210 */ /* 0x000fe200027fe4ff */
[----:B------:R-:W-:Y:S01]  /*bd00*/  USHF.R.S32.HI UR4, URZ, 0x1f, UR9 ;  /* 0x0000001f3f047899 */ /* 0x000fe20008011409 */
[C---:B------:R-:W-:Y:S01]  /*bd10*/  IADD3 R37, P0, R4.reuse, 0x6000, RZ ;  /* 0x0000600004257810 */ /* 0x040fe20007f1e0ff */
[----:B------:R-:W-:Y:S01]  /*bd20*/  UIMAD UR11, UR17, UR13, UR11 ;  /* 0x0000000d110b72a4 */ /* 0x000fe2000f8e020b */
[----:B------:R-:W-:Y:S01]  /*bd30*/  IADD3 R41, P4, R4, 0x7000, RZ ;  /* 0x0000700004297810 */ /* 0x000fe20007f9e0ff */
[----:B-1----:R-:W-:Y:S01]  /*bd40*/  @P1 IMAD.HI.U32 R0, R60, R21, RZ ;  /* 0x000000153c001227 */ /* 0x002fe200078e00ff */
[C---:B------:R-:W-:Y:S01]  /*bd50*/  IADD3 R45, P3, R4.reuse, 0x8000, RZ ;  /* 0x00008000042d7810 */ /* 0x040fe20007f7e0ff */
[----:B------:R-:W-:Y:S01]  /*bd60*/  ULDC.64 UR12, c[0x0][0xaf0] ;  /* 0x0002bc00000c7ab9 */ /* 0x000fe20000000a00 */
[C---:B------:R-:W-:Y:S01]  /*bd70*/  IADD3 R49, P6, R4.reuse, 0x9000, RZ ;  /* 0x0000900004317810 */ /* 0x040fe20007fde0ff */
[----:B------:R-:W-:Y:S01]  /*bd80*/  IMAD.MOV.U32 R61, RZ, RZ, R60 ;  /* 0x000000ffff3d7224 */ /* 0x000fe200078e003c */
[----:B------:R-:W-:Y:S01]  /*bd90*/  IADD3 R53, P5, R4, 0xa000, RZ ;  /* 0x0000a00004357810 */ /* 0x000fe20007fbe0ff */
[----:B------:R-:W-:Y:S01]  /*bda0*/  UIMAD UR4, UR4, UR12, URZ ;  /* 0x0000000c040472a4 */ /* 0x000fe2000f8e023f */
[----:B------:R-:W-:Y:S01]  /*bdb0*/  LOP3.LUT R36, R37, 0x380, RZ, 0xc0, !PT ;  /* 0x0000038025247812 */ /* 0x000fe200078ec0ff */
[----:B------:R-:W5:Y:S01]  /*bdc0*/  LD.E.128 R12, desc[UR36][R12.64] ;  /* 0x000000240c0c7980 */ /* 0x000f62000c101d00 */
[----:B------:R-:W-:-:S02]  /*bdd0*/  LOP3.LUT R40, R41, 0x380, RZ, 0xc0, !PT ;  /* 0x0000038029287812 */ /* 0x000fc400078ec0ff */
[----:B------:R-:W-:Y:S01]  /*bde0*/  LOP3.LUT R44, R45, 0x380, RZ, 0xc0, !PT ;  /* 0x000003802d2c7812 */ /* 0x000fe200078ec0ff */
[----:B------:R-:W5:Y:S01]  /*bdf0*/  LD.E.128 R24, desc[UR36][R24.64] ;  /* 0x0000002418187980 */ /* 0x000f62000c101d00 */
[----:B------:R-:W-:Y:S02]  /*be00*/  LOP3.LUT R48, R49, 0x380, RZ, 0xc0, !PT ;  /* 0x0000038031307812 */ /* 0x000fe400078ec0ff */
[----:B------:R-:W-:Y:S02]  /*be10*/  LOP3.LUT R52, R53, 0x380, RZ, 0xc0, !PT ;  /* 0x0000038035347812 */ /* 0x000fe400078ec0ff */
[----:B------:R-:W-:Y:S01]  /*be20*/  LOP3.LUT R11, R4, 0x380, RZ, 0xc0, !PT ;  /* 0x00000380040b7812 */ /* 0x000fe200078ec0ff */
[----:B------:R-:W-:Y:S01]  /*be30*/  UIMAD UR4, UR9, UR13, UR4 ;  /* 0x0000000d090472a4 */ /* 0x000fe2000f8e0204 */
[----:B0-----:R-:W-:Y:S01]  /*be40*/  @P1 SHF.R.U32.HI R61, RZ, R63, R0 ;  /* 0x0000003fff3d1219 */ /* 0x001fe20000011600 */
[----:B------:R-:W-:Y:S01]  /*be50*/  UIMAD.WIDE.U32 UR10, UR9, UR12, UR10 ;  /* 0x0000000c090a72a5 */ /* 0x000fe2000f8e000a */
[----:B------:R-:W-:Y:S01]  /*be60*/  SHF.R.U64 R36, R36, 0x3, RZ ;  /* 0x0000000324247819 */ /* 0x000fe200000012ff */
[----:B------:R-:W5:Y:S01]  /*be70*/  LD.E.128 R28, desc[UR36][R28.64] ;  /* 0x000000241c1c7980 */ /* 0x000f62000c101d00 */
[----:B------:R-:W-:-:S02]  /*be80*/  SHF.R.U64 R40, R40, 0x3, RZ ;  /* 0x0000000328287819 */ /* 0x000fc400000012ff */
[----:B------:R-:W-:Y:S01]  /*be90*/  SHF.R.U64 R44, R44, 0x3, RZ ;  /* 0x000000032c2c7819 */ /* 0x000fe200000012ff */
[----:B------:R-:W5:Y:S01]  /*bea0*/  LD.E.128 R56, desc[UR36][R56.64] ;  /* 0x0000002438387980 */ /* 0x000f62000c101d00 */
[----:B------:R-:W-:Y:S02]  /*beb0*/  SHF.R.U64 R48, R48, 0x3, RZ ;  /* 0x0000000330307819 */ /* 0x000fe400000012ff */
[----:B------:R-:W-:Y:S02]  /*bec0*/  SHF.R.U64 R52, R52, 0x3, RZ ;  /* 0x0000000334347819 */ /* 0x000fe400000012ff */
[----:B------:R-:W-:Y:S01]  /*bed0*/  SHF.R.U64 R11, R11, 0x3, RZ ;  /* 0x000000030b0b7819 */ /* 0x000fe200000012ff */
[----:B------:R-:W-:Y:S01]  /*bee0*/  UIADD3 UR4, UR11, UR4, URZ ;  /* 0x000000040b047290 */ /* 0x000fe2000fffe03f */
        /* <DEDUP_REMOVED lines=13> */
[----:B------:R-:W-:Y:S01]  /*bfc0*/  ULDC.64 UR12, c[0x0][0xae0] ;  /* 0x0002b800000c7ab9 */ /* 0x000fe20000000a00 */
[----:B------:R-:W-:Y:S01]  /*bfd0*/  IMAD R63, R3, R2, R60 ;  /* 0x00000002033f7224 */ /* 0x000fe200078e023c */
[----:B------:R-:W5:Y:S01]  /*bfe0*/  LD.E.128 R8, desc[UR36][R8.64] ;  /* 0x0000002408087980 */ /* 0x000f62000c101d00 */
[----:B------:R-:W-:-:S02]  /*bff0*/  IMAD R0, R0, UR12, RZ ;  /* 0x0000000c00007c24 */ /* 0x000fc4000f8e02ff */
[----:B------:R-:W-:Y:S01]  /*c000*/  IMAD.U32 R21, RZ, RZ, UR11 ;  /* 0x0000000bff157e24 */ /* 0x000fe2000f8e00ff */
[----:B------:R-:W5:Y:S01]  /*c010*/  LD.E.128 R4, desc[UR36][R4.64] ;  /* 0x0000002404047980 */ /* 0x000f62000c101d00 */
[----:B------:R-:W-:Y:S01]  /*c020*/  IMAD.U32 R20, RZ, RZ, UR10 ;  /* 0x0000000aff147e24 */ /* 0x000fe2000f8e00ff */
[----:B------:R-:W-:Y:S01]  /*c030*/  ULDC.64 UR10, c[0x0][0xad8] ;  /* 0x0002b600000a7ab9 */ /* 0x000fe20000000a00 */
[----:B------:R-:W-:Y:S01]  /*c040*/  IMAD.U32 R21, RZ, RZ, UR4 ;  /* 0x00000004ff157e24 */ /* 0x000fe2000f8e00ff */
[----:B------:R-:W5:Y:S01]  /*c050*/  LD.E.128 R36, desc[UR36][R36.64] ;  /* 0x0000002424247980 */ /* 0x000f62000c101d00 */
[C---:B------:R-:W-:Y:S01]  /*c060*/  IMAD R65, R61.reuse, UR13, R0 ;  /* 0x0000000d3d417c24 */ /* 0x040fe2000f8e0200 */
[----:B------:R-:W-:Y:S02]  /*c070*/  SHF.R.S32.HI R0, RZ, 0x1f, R63 ;  /* 0x0000001fff007819 */ /* 0x000fe4000001143f */
[----:B------:R-:W5:Y:S01]  /*c080*/  LD.E.128 R40, desc[UR36][R40.64] ;  /* 0x0000002428287980 */ /* 0x000f62000c101d00 */
[----:B------:R-:W-:-:S03]  /*c090*/  IMAD.WIDE.U32 R2, R61, UR12, R20 ;  /* 0x0000000c3d027c25 */ /* 0x000fc6000f8e0014 */
        /* <DEDUP_REMOVED lines=11> */
[----:B------:R-:W-:Y:S01]  /*c150*/  VIADD R64, R215, UR42 ;  /* 0x0000002ad7407c36 */ /* 0x000fe20008000000 */
[----:B------:R-:W-:Y:S01]  /*c160*/  UIADD3 UR8, UR8, 0x30820, URZ ;  /* 0x0003082008087890 */ /* 0x000fe2000fffe03f */
[C---:B------:R-:W-:Y:S02]  /*c170*/  IMAD R21, R63.reuse, UR11, R20 ;  /* 0x0000000b3f157c24 */ /* 0x040fe4000f8e0214 */
[----:B------:R-:W-:Y:S01]  /*c180*/  IMAD.WIDE.U32 R2, R63, UR10, R2 ;  /* 0x0000000a3f027c25 */ /* 0x000fe2000f8e0002 */
[----:B------:R-:W-:Y:S01]  /*c190*/  ISETP.GE.AND P2, PT, R64, R19, PT ;  /* 0x000000134000720c */ /* 0x000fe20003f46270 */
[----:B------:R-:W-:Y:S01]  /*c1a0*/  ULDC.64 UR10, c[0x0][0xa80] ;  /* 0x0002a000000a7ab9 */ /* 0x000fe20000000a00 */
[----:B------:R-:W-:Y:S02]  /*c1b0*/  UPRMT UR8, URZ, 0x654, UR8 ;  /* 0x000006543f087896 */ /* 0x000fe40008000008 */
[----:B------:R-:W-:-:S02]  /*c1c0*/  IADD3 R3, R3, R21, RZ ;  /* 0x0000001503037210 */ /* 0x000fc40007ffe0ff */
[----:B------:R-:W-:Y:S01]  /*c1d0*/  LEA R62, P3, R2, UR10, 0x1 ;  /* 0x0000000a023e7c11 */ /* 0x000fe2000f8608ff */
[----:B------:R-:W-:-:S03]  /*c1e0*/  VIADD R0, R64, 0x20 ;  /* 0x0000002040007836 */ /* 0x000fc60000000000 */
[----:B------:R-:W-:Y:S01]  /*c1f0*/  LEA.HI.X R63, R2, UR11, R3, 0x1, P3 ;  /* 0x0000000b023f7c11 */ /* 0x000fe200098f0c03 */
[----:B------:R-:W-:Y:S01]  /*c200*/  VIADD R20, R64, 0x40 ;  /* 0x0000004040147836 */ /* 0x000fe20000000000 */
[-C--:B------:R-:W-:Y:S01]  /*c210*/  ISETP.GE.AND P0, PT, R0, R19.reuse, PT ;  /* 0x000000130000720c */ /* 0x080fe20003f06270 */
[C---:B------:R-:W-:Y:S01]  /*c220*/  VIADD R65, R67.reuse, 0x40 ;  /* 0x0000004043417836 */ /* 0x040fe20000000000 */
[----:B0-----:R-:W-:Y:S01]  /*c230*/  SYNCS.ARRIVE.TRANS64.RED.A1T0 RZ, [UR8], RZ ;  /* 0x000000ffffff79a7 */ /* 0x001fe20008100408 */
[----:B------:R-:W-:Y:S01]  /*c240*/  VIADD R69, R67, 0x80 ;  /* 0x0000008043457836 */ /* 0x000fe20000000000 */
[----:B------:R0:W1:Y:S01]  /*c250*/  SHFL.IDX PT, R60, R62, RZ, 0x181f ;  /* 0x00181fff3e3c7589 */ /* 0x00006200000e0000 */
[----:B------:R-:W-:Y:S03]  /*c260*/  BSSY B1, `(.L_x_5694) ;  /* 0x0000014000017945 */ /* 0x000fe60003800000 */
[----:B------:R0:W2:Y:S01]  /*c270*/  SHFL.IDX PT, R0, R63, RZ, 0x181f ;  /* 0x00181fff3f007589 */ /* 0x0000a200000e0000 */
[----:B------:R-:W-:-:S02]  /*c280*/  ISETP.GE.AND P1, PT, R20, R19, PT ;  /* 0x000000131400720c */ /* 0x000fc40003f26270 */
[----:B------:R-:W-:Y:S02]  /*c290*/  SHF.R.S32.HI R66, RZ, 0x1f, R67 ;  /* 0x0000001fff427819 */ /* 0x000fe40000011443 */
[----:B------:R-:W-:Y:S02]  /*c2a0*/  SHF.R.S32.HI R68, RZ, 0x1f, R65 ;  /* 0x0000001fff447819 */ /* 0x000fe40000011441 */
[----:B------:R-:W-:Y:S01]  /*c2b0*/  SHF.R.S32.HI R70, RZ, 0x1f, R69 ;  /* 0x0000001fff467819 */ /* 0x000fe20000011445 */
        /* <DEDUP_REMOVED lines=14> */
.L_x_5695:
[----:B------:R-:W-:Y:S05]  /*c3a0*/  BSYNC B1 ;  /* 0x0000000000017941 */ /* 0x000fea0003800000 */
.L_x_5694:
[----:B--2---:R2:W3:Y:S01]  /*c3b0*/  SHFL.IDX PT, R0, R63, 0x1, 0x181f ;  /* 0x00381f003f007f89 */ /* 0x0044e200000e0000 */
[----:B------:R-:W-:Y:S03]  /*c3c0*/  BSSY B1, `(.L_x_5696) ;  /* 0x0000010000017945 */ /* 0x000fe60003800000 */
[----:B0----5:R2:W0:Y:S01]  /*c3d0*/  SHFL.IDX PT, R6, R62, 0x1, 0x181f ;  /* 0x00381f003e067f89 */ /* 0x02142200000e0000 */
        /* <DEDUP_REMOVED lines=14> */
.L_x_5697:
[----:B------:R-:W-:Y:S05]  /*c4c0*/  BSYNC B1 ;  /* 0x0000000000017941 */ /* 0x000fea0003800000 */
.L_x_5696:
[----:B---3--:R3:W1:Y:S01]  /*c4d0*/  SHFL.IDX PT, R0, R63, 0x2, 0x181f ;  /* 0x00581f003f007f89 */ /* 0x00866200000e0000 */
[----:B------:R-:W-:Y:S03]  /*c4e0*/  BSSY B1, `(.L_x_5698) ;  /* 0x0000010000017945 */ /* 0x000fe60003800000 */
[----:B0---4-:R3:W0:Y:S01]  /*c4f0*/  SHFL.IDX PT, R6, R62, 0x2, 0x181f ;  /* 0x00581f003e067f89 */ /* 0x01162200000e0000 */
        /* <DEDUP_REMOVED lines=8> */
[-C--:B-1----:R-:W-:Y:S02]  /*c580*/  @!P3 LEA.HI.X R3, R67, R0.reuse, R66, 0x1, P0 ;  /* 0x000000004303b211 */ /* 0x082fe400000f0c42 */
[-C--:B------:R-:W-:Y:S02]  /*c590*/  @!P4 LEA.HI.X R5, R65, R0.reuse, R68, 0x1, P1 ;  /* 0x000000004105c211 */ /* 0x080fe400008f0c44 */
[----:B------:R-:W-:Y:S01]  /*c5a0*/  @!P5 LEA.HI.X R7, R69, R0, R70, 0x1, P2 ;  /* 0x000000004507d211 */ /* 0x000fe200010f0c46 */
[----:B------:R4:W-:Y:S04]  /*c5b0*/  @!P3 ST.E.128 desc[UR36][R2.64], R12 ;  /* 0x0000000c0200b985 */ /* 0x0009e8000c101d24 */
[----:B------:R4:W-:Y:S04]  /*c5c0*/  @!P4 ST.E.128 desc[UR36][R4.64], R36 ;  /* 0x000000240400c985 */ /* 0x0009e8000c101d24 */
[----:B------:R4:W-:Y:S02]  /*c5d0*/  @!P5 ST.E.128 desc[UR36][R6.64], R52 ;  /* 0x000000340600d985 */ /* 0x0009e4000c101d24 */
.L_x_5699:
[----:B------:R-:W-:Y:S05]  /*c5e0*/  BSYNC B1 ;  /* 0x0000000000017941 */ /* 0x000fea0003800000 */
.L_x_5698:
[----:B-1----:R-:W-:Y:S01]  /*c5f0*/  VIADD R0, R64, 0x60 ;  /* 0x0000006040007836 */ /* 0x002fe20000000000 */
[----:B--23--:R-:W1:Y:S04]  /*c600*/  SHFL.IDX PT, R63, R63, 0x3, 0x181f ;  /* 0x00781f003f3f7f89 */ /* 0x00ce6800000e0000 */
[----:B------:R-:W-:Y:S01]  /*c610*/  ISETP.GE.AND P0, PT, R0, R19, PT ;  /* 0x000000130000720c */ /* 0x000fe20003f06270 */
[----:B------:R-:W2:-:S12]  /*c620*/  SHFL.IDX PT, R62, R62, 0x3, 0x181f ;  /* 0x00781f003e3e7f89 */ /* 0x000e9800000e0000 */
[----:B------:R-:W-:Y:S05]  /*c630*/  @P0 BRA `(.L_x_5700) ;  /* 0x0000002000180947 */ /* 0x000fea0003800000 */
[----:B------:R-:W-:Y:S02]  /*c640*/  ULDC UR4, c[0x0][0xac8] ;  /* 0x0002b20000047ab9 */ /* 0x000fe40000000800 */
[----:B------:R-:W-:Y:S02]  /*c650*/  ISETP.GE.AND P2, PT, R67, UR4, PT ;  /* 0x0000000443007c0c */ /* 0x000fe4000bf46270 */
[----:B------:R-:W-:-:S11]  /*c660*/  ISETP.GE.AND P3, PT, R65, UR4, PT ;  /* 0x0000000441007c0c */ /* 0x000fd6000bf66270 */
[-C--:B--2-4-:R-:W-:Y:S02]  /*c670*/  @!P2 LEA R2, P0, R67, R62.reuse, 0x1 ;  /* 0x0000003e4302a211 */ /* 0x094fe400078008ff */
[----:B------:R-:W-:Y:S02]  /*c680*/  @!P3 LEA R4, P1, R65, R62, 0x1 ;  /* 0x0000003e4104b211 */ /* 0x000fe400078208ff */
[-C--:B-1----:R-:W-:Y:S02]  /*c690*/  @!P2 LEA.HI.X R3, R67, R63.reuse, R66, 0x1, P0 ;  /* 0x0000003f4303a211 */ /* 0x082fe400000f0c42 */
[----:B------:R-:W-:Y:S02]  /*c6a0*/  @!P3 LEA.HI.X R5, R65, R63, R68, 0x1, P1 ;  /* 0x0000003f4105b211 */ /* 0x000fe400008f0c44 */
[----:B------:R-:W-:Y:S01]  /*c6b0*/  ISETP.GE.AND P0, PT, R69, UR4, PT ;  /* 0x0000000445007c0c */ /* 0x000fe2000bf06270 */
[----:B------:R1:W-:Y:S04]  /*c6c0*/  @!P2 ST.E.128 desc[UR36][R2.64], R24 ;  /* 0x000000180200a985 */ /* 0x0003e8000c101d24 */
[----:B------:R1:W-:Y:S08]  /*c6d0*/  @!P3 ST.E.128 desc[UR36][R4.64], R40 ;  /* 0x000000280400b985 */ /* 0x0003f0000c101d24 */
[----:B------:R-:W-:Y:S05]  /*c6e0*/  @P0 BRA `(.L_x_5700) ;  /* 0x0000001c00ec0947 */ /* 0x000fea0003800000 */
[----:B-1----:R-:W-:-:S04]  /*c6f0*/  LEA R2, P0, R69, R62, 0x1 ;  /* 0x0000003e45027211 */ /* 0x002fc800078008ff */
[----:B------:R-:W-:-:S05]  /*c700*/  LEA.HI.X R3, R69, R63, R70, 0x1, P0 ;  /* 0x0000003f45037211 */ /* 0x000fca00000f0c46 */
[----:B------:R1:W-:Y:S01]  /*c710*/  ST.E.128 desc[UR36][R2.64], R56 ;  /* 0x0000003802007985 */ /* 0x0003e2000c101d24 */
[----:B------:R-:W-:Y:S05]  /*c720*/  BRA `(.L_x_5700) ;  /* 0x0000001c00dc7947 */ /* 0x000fea0003800000 */
.L_x_5693:
        /* <DEDUP_REMOVED lines=16> */
[----:B------:R-:W-:Y:S01]  /*c830*/  UIMAD.WIDE.U32 UR10, UR18, UR12, UR10 ;  /* 0x0000000c120a72a5 */ /* 0x000fe2000f8e000a */
[----:B------:R-:W-:Y:S01]  /*c840*/  SHF.R.S32.HI R86, RZ, 0x1f, R212 ;  /* 0x0000001fff567819 */ /* 0x000fe200000114d4 */
[----:B------:R-:W-:Y:S01]  /*c850*/  UPRMT UR8, URZ, 0x654, UR8 ;  /* 0x000006543f087896 */ /* 0x000fe20008000008 */
[----:B------:R-:W-:Y:S01]  /*c860*/  SHF.R.S32.HI R19, RZ, 0x1f, R213 ;  /* 0x0000001fff137819 */ /* 0x000fe200000114d5 */
        /* <DEDUP_REMOVED lines=37> */
[----:B------:R-:W-:Y:S02]  /*cac0*/  ISETP.GE.AND P4, PT, R16, UR4, PT ;  /* 0x0000000410007c0c */ /* 0x000fe4000bf86270 */
[----:B------:R-:W-:Y:S02]  /*cad0*/  ISETP.GE.AND P1, PT, R213, UR4, PT ;  /* 0x00000004d5007c0c */ /* 0x000fe4000bf26270 */
[----:B------:R-:W-:Y:S02]  /*cae0*/  ISETP.GE.AND P2, PT, R194, UR4, PT ;  /* 0x00000004c2007c0c */ /* 0x000fe4000bf46270 */
[----:B------:R-:W-:Y:S02]  /*caf0*/  IADD3 R11, R16, 0x18, RZ ;  /* 0x00000018100b7810 */ /* 0x000fe40007ffe0ff */
[----:B------:R-:W-:-:S02]  /*cb00*/  SHF.R.S32.HI R9, RZ, 0x1f, R194 ;  /* 0x0000001fff097819 */ /* 0x000fc400000114c2 */
[----:B------:R-:W-:Y:S02]  /*cb10*/  ISETP.GE.AND P3, PT, R11, UR4, PT ;  /* 0x000000040b007c0c */ /* 0x000fe4000bf66270 */
[----:B------:R-:W-:Y:S01]  /*cb20*/  SHF.R.S32.HI R12, RZ, 0x1f, R11 ;  /* 0x0000001fff0c7819 */ /* 0x000fe2000001140b */
[----:B-12---:R-:W-:Y:S01]  /*cb30*/  @!P4 IMAD.WIDE R4, R16, 0x4, R2 ;  /* 0x000000041004c825 */ /* 0x006fe200078e0202 */
[----:B------:R-:W-:Y:S02]  /*cb40*/  SHF.R.S32.HI R15, RZ, 0x1f, R193 ;  /* 0x0000001fff0f7819 */ /* 0x000fe400000114c1 */
[-C--:B------:R-:W-:Y:S02]  /*cb50*/  @!P1 LEA R6, P5, R213, R2.reuse, 0x2 ;  /* 0x00000002d5069211 */ /* 0x080fe400078a10ff */
[----:B------:R1:W-:Y:S01]  /*cb60*/  @!P4 ST.E.64 desc[UR36][R4.64], R24 ;  /* 0x000000180400c985 */ /* 0x0003e2000c101b24 */
[----:B------:R-:W-:Y:S02]  /*cb70*/  ISETP.GE.AND P4, PT, R13, UR4, PT ;  /* 0x000000040d007c0c */ /* 0x000fe4000bf86270 */
[----:B------:R-:W-:-:S02]  /*cb80*/  @!P2 LEA R8, P6, R194, R2, 0x2 ;  /* 0x00000002c208a211 */ /* 0x000fc400078c10ff */
[-C--:B------:R-:W-:Y:S02]  /*cb90*/  @!P1 LEA.HI.X R7, R213, R3.reuse, R19, 0x2, P5 ;  /* 0x00000003d5079211 */ /* 0x080fe400028f1413 */
[----:B------:R-:W-:Y:S02]  /*cba0*/  ISETP.GE.AND P5, PT, R193, UR4, PT ;  /* 0x00000004c1007c0c */ /* 0x000fe4000bfa6270 */
[----:B------:R-:W-:Y:S01]  /*cbb0*/  @!P2 LEA.HI.X R9, R194, R3, R9, 0x2, P6 ;  /* 0x00000003c209a211 */ /* 0x000fe200030f1409 */
[----:B------:R2:W-:Y:S01]  /*cbc0*/  @!P1 ST.E.64 desc[UR36][R6.64], R28 ;  /* 0x0000001c06009985 */ /* 0x0005e2000c101b24 */
[-C--:B------:R-:W-:Y:S02]  /*cbd0*/  @!P3 LEA R10, P6, R11, R2.reuse, 0x2 ;  /* 0x000000020b0ab211 */ /* 0x080fe400078c10ff */
[----:B-1----:R-:W-:Y:S01]  /*cbe0*/  SHF.R.S32.HI R5, RZ, 0x1f, R13 ;  /* 0x0000001fff057819 */ /* 0x002fe2000001140d */
[----:B------:R1:W-:Y:S01]  /*cbf0*/  @!P2 ST.E.64 desc[UR36][R8.64], R32 ;  /* 0x000000200800a985 */ /* 0x0003e2000c101b24 */
[----:B------:R-:W-:-:S02]  /*cc00*/  @!P4 LEA R4, P1, R13, R2, 0x2 ;  /* 0x000000020d04c211 */ /* 0x000fc400078210ff */
[----:B------:R-:W-:Y:S02]  /*cc10*/  ISETP.GE.AND P2, PT, R192, UR4, PT ;  /* 0x00000004c0007c0c */ /* 0x000fe4000bf46270 */
[-C--:B------:R-:W-:Y:S02]  /*cc20*/  @!P4 LEA.HI.X R5, R13, R3.reuse, R5, 0x2, P1 ;  /* 0x000000030d05c211 */ /* 0x080fe400008f1405 */
[----:B------:R-:W-:Y:S02]  /*cc30*/  ISETP.GE.AND P1, PT, R23, UR4, PT ;  /* 0x0000000417007c0c */ /* 0x000fe4000bf26270 */
[-C--:B------:R-:W-:Y:S02]  /*cc40*/  @!P3 LEA.HI.X R11, R11, R3.reuse, R12, 0x2, P6 ;  /* 0x000000030b0bb211 */ /* 0x080fe400030f140c */
[C---:B------:R-:W-:Y:S02]  /*cc50*/  @!P5 LEA R12, P6, R193.reuse, R2, 0x2 ;  /* 0x00000002c10cd211 */ /* 0x040fe400078c10ff */
[----:B--2---:R-:W-:Y:S01]  /*cc60*/  SHF.R.S32.HI R7, RZ, 0x1f, R192 ;  /* 0x0000001fff077819 */ /* 0x004fe200000114c0 */
[----:B------:R-:W-:Y:S01]  /*cc70*/  @!P3 ST.E.64 desc[UR36][R10.64], R36 ;  /* 0x000000240a00b985 */ /* 0x000fe2000c101b24 */
[----:B------:R-:W-:-:S02]  /*cc80*/  @!P5 LEA.HI.X R13, R193, R3, R15, 0x2, P6 ;  /* 0x00000003c10dd211 */ /* 0x000fc400030f140f */
[----:B------:R-:W-:Y:S01]  /*cc90*/  ISETP.GE.AND P6, PT, R22, UR4, PT ;  /* 0x0000000416007c0c */ /* 0x000fe2000bfc6270 */
[----:B------:R2:W-:Y:S01]  /*cca0*/  @!P4 ST.E.64 desc[UR36][R4.64], R40 ;  /* 0x000000280400c985 */ /* 0x0005e2000c101b24 */
[-C--:B------:R-:W-:Y:S02]  /*ccb0*/  @!P2 LEA R6, P4, R192, R2.reuse, 0x2 ;  /* 0x00000002c006a211 */ /* 0x080fe400078810ff */
[----:B------:R-:W-:Y:S01]  /*ccc0*/  ISETP.GE.AND P3, PT, R212, UR4, PT ;  /* 0x00000004d4007c0c */ /* 0x000fe2000bf66270 */
[----:B------:R-:W-:Y:S01]  /*ccd0*/  @!P5 ST.E.64 desc[UR36][R12.64], R44 ;  /* 0x0000002c0c00d985 */ /* 0x000fe2000c101b24 */
[----:B-1----:R-:W-:Y:S02]  /*cce0*/  SHF.R.S32.HI R9, RZ, 0x1f, R23 ;  /* 0x0000001fff097819 */ /* 0x002fe40000011417 */
[----:B------:R-:W-:Y:S02]  /*ccf0*/  @!P1 LEA R8, P5, R23, R2, 0x2 ;  /* 0x0000000217089211 */ /* 0x000fe400078a10ff */
[----:B------:R-:W-:-:S02]  /*cd00*/  @!P2 LEA.HI.X R7, R192, R3, R7, 0x2, P4 ;  /* 0x00000003c007a211 */ /* 0x000fc400020f1407 */
[----:B------:R-:W-:Y:S02]  /*cd10*/  @!P1 LEA.HI.X R9, R23, R3, R9, 0x2, P5 ;  /* 0x0000000317099211 */ /* 0x000fe400028f1409 */
[----:B------:R-:W-:Y:S01]  /*cd20*/  ISETP.GE.AND P4, PT, R211, UR4, PT ;  /* 0x00000004d3007c0c */ /* 0x000fe2000bf86270 */
[----:B------:R1:W-:Y:S01]  /*cd30*/  @!P2 ST.E.64 desc[UR36][R6.64], R48 ;  /* 0x000000300600a985 */ /* 0x0003e2000c101b24 */
[----:B--2---:R-:W-:Y:S02]  /*cd40*/  SHF.R.S32.HI R5, RZ, 0x1f, R22 ;  /* 0x0000001fff057819 */ /* 0x004fe40000011416 */
[-C--:B------:R-:W-:Y:S01]  /*cd50*/  @!P6 LEA R4, P2, R22, R2.reuse, 0x2 ;  /* 0x000000021604e211 */ /* 0x080fe200078410ff */
[----:B------:R2:W-:Y:S01]  /*cd60*/  @!P1 ST.E.64 desc[UR36][R8.64], R52 ;  /* 0x0000003408009985 */ /* 0x0005e2000c101b24 */
[----:B------:R-:W-:Y:S02]  /*cd70*/  ISETP.GE.AND P5, PT, R210, UR4, PT ;  /* 0x00000004d2007c0c */ /* 0x000fe4000bfa6270 */
[----:B------:R-:W-:-:S02]  /*cd80*/  @!P3 LEA R10, P1, R212, R2, 0x2 ;  /* 0x00000002d40ab211 */ /* 0x000fc400078210ff */
[-C--:B------:R-:W-:Y:S02]  /*cd90*/  @!P6 LEA.HI.X R5, R22, R3.reuse, R5, 0x2, P2 ;  /* 0x000000031605e211 */ /* 0x080fe400010f1405 */
[----:B------:R-:W-:Y:S02]  /*cda0*/  @!P3 LEA.HI.X R11, R212, R3, R86, 0x2, P1 ;  /* 0x00000003d40bb211 */ /* 0x000fe400008f1456 */
[----:B------:R-:W-:Y:S01]  /*cdb0*/  ISETP.GE.AND P1, PT, R209, UR4, PT ;  /* 0x00000004d1007c0c */ /* 0x000fe2000bf26270 */
[----:B------:R3:W-:Y:S01]  /*cdc0*/  @!P6 ST.E.64 desc[UR36][R4.64], R56 ;  /* 0x000000380400e985 */ /* 0x0007e2000c101b24 */
[-C--:B-1----:R-:W-:Y:S02]  /*cdd0*/  @!P4 LEA R6, P6, R211, R2.reuse, 0x2 ;  /* 0x00000002d306c211 */ /* 0x082fe400078c10ff */
[----:B------:R-:W-:Y:S01]  /*cde0*/  ISETP.GE.AND P2, PT, R208, UR4, PT ;  /* 0x00000004d0007c0c */ /* 0x000fe2000bf46270 */
[----:B------:R1:W-:Y:S01]  /*cdf0*/  @!P3 ST.E.64 desc[UR36][R10.64], R60 ;  /* 0x0000003c0a00b985 */ /* 0x0003e2000c101b24 */
[----:B------:R-:W-:-:S02]  /*ce00*/  @!P5 LEA R12, P3, R210, R2, 0x2 ;  /* 0x00000002d20cd211 */ /* 0x000fc400078610ff */
[-C--:B------:R-:W-:Y:S02]  /*ce10*/  @!P4 LEA.HI.X R7, R211, R3.reuse, R85, 0x2, P6 ;  /* 0x00000003d307c211 */ /* 0x080fe400030f1455 */
[----:B------:R-:W-:-:S03]  /*ce20*/  @!P5 LEA.HI.X R13, R210, R3, R84, 0x2, P3 ;  /* 0x00000003d20dd211 */ /* 0x000fc600018f1454 */
[----:B------:R4:W-:Y:S01]  /*ce30*/  @!P4 ST.E.64 desc[UR36][R6.64], R64 ;  /* 0x000000400600c985 */ /* 0x0009e2000c101b24 */
[----:B------:R-:W-:Y:S02]  /*ce40*/  ISETP.GE.AND P4, PT, R207, UR4, PT ;  /* 0x00000004cf007c0c */ /* 0x000fe4000bf86270 */
[CC--:B--2---:R-:W-:Y:S01]  /*ce50*/  @!P1 LEA R8, P3, R209.reuse, R2.reuse, 0x2 ;  /* 0x00000002d1089211 */ /* 0x0c4fe200078610ff */
[----:B------:R2:W-:Y:S01]  /*ce60*/  @!P5 ST.E.64 desc[UR36][R12.64], R68 ;  /* 0x000000440c00d985 */ /* 0x0005e2000c101b24 */
[----:B------:R-:W-:Y:S02]  /*ce70*/  ISETP.GE.AND P5, PT, R206, UR4, PT ;  /* 0x00000004ce007c0c */ /* 0x000fe4000bfa6270 */
[----:B------:R-:W-:Y:S02]  /*ce80*/  @!P1 LEA.HI.X R9, R209, R3, R229, 0x2, P3 ;  /* 0x00000003d1099211 */ /* 0x000fe400018f14e5 */
[----:B---3--:R-:W-:-:S03]  /*ce90*/  @!P2 LEA R4, P6, R208, R2, 0x2 ;  /* 0x00000002d004a211 */ /* 0x008fc600078c10ff */
[----:B------:R3:W-:Y:S01]  /*cea0*/  @!P1 ST.E.64 desc[UR36][R8.64], R72 ;  /* 0x0000004808009985 */ /* 0x0007e2000c101b24 */
[-C--:B------:R-:W-:Y:S02]  /*ceb0*/  @!P2 LEA.HI.X R5, R208, R3.reuse, R228, 0x2, P6 ;  /* 0x00000003d005a211 */ /* 0x080fe400030f14e4 */
[----:B------:R-:W-:Y:S02]  /*cec0*/  ISETP.GE.AND P1, PT, R205, UR4, PT ;  /* 0x00000004cd007c0c */ /* 0x000fe4000bf26270 */
[CC--:B-1----:R-:W-:Y:S01]  /*ced0*/  @!P4 LEA R10, P3, R207.reuse, R2.reuse, 0x2 ;  /* 0x00000002cf0ac211 */ /* 0x0c2fe200078610ff */
        /* <DEDUP_REMOVED lines=11> */
[CC--:B---3--:R-:W-:Y:S02]  /*cf90*/  @!P2 LEA R8, P6, R204.reuse, R2.reuse, 0x2 ;  /* 0x00000002cc08a211 */ /* 0x0c8fe400078c10ff */
[----:B-1----:R-:W-:Y:S01]  /*cfa0*/  @!P3 LEA R4, P4, R203, R2, 0x2 ;  /* 0x00000002cb04b211 */ /* 0x002fe200078810ff */
        /* <DEDUP_REMOVED lines=24> */
.L_x_5702:
[----:B------:R-:W-:Y:S05]  /*d130*/  BSYNC B1 ;  /* 0x0000000000017941 */ /* 0x000fea0003800000 */
.L_x_5701:
        /* <DEDUP_REMOVED lines=18> */
[----:B------:R-:W-:-:S02]  /*d260*/  @!P4 LEA.HI.X R7, R213, R5, R19, 0x2, P6 ;  /* 0x00000005d507c211 */ /* 0x000fc400030f1413 */
[----:B------:R-:W-:Y:S02]  /*d270*/  ISETP.GE.AND P3, PT, R193, UR4, PT ;  /* 0x00000004c1007c0c */ /* 0x000fe4000bf66270 */
[-C--:B------:R-:W-:Y:S01]  /*d280*/  @!P2 LEA R12, P6, R9, R4.reuse, 0x2 ;  /* 0x00000004090ca211 */ /* 0x080fe200078c10ff */
[----:B------:R1:W-:Y:S01]  /*d290*/  @!P4 ST.E.64 desc[UR36][R6.64], R30 ;  /* 0x0000001e0600c985 */ /* 0x0003e2000c101b24 */
[-C--:B------:R-:W-:Y:S02]  /*d2a0*/  @!P1 LEA.HI.X R11, R11, R5.reuse, R0, 0x2, P5 ;  /* 0x000000050b0b9211 */ /* 0x080fe400028f1400 */
[C---:B------:R-:W-:Y:S02]  /*d2b0*/  @!P0 LEA R8, P5, R194.reuse, R4, 0x2 ;  /* 0x00000004c2088211 */ /* 0x040fe400078a10ff */
[-C--:B------:R-:W-:Y:S02]  /*d2c0*/  @!P2 LEA.HI.X R13, R9, R5.reuse, R13, 0x2, P6 ;  /* 0x00000005090da211 */ /* 0x080fe400030f140d */
[----:B------:R-:W-:-:S02]  /*d2d0*/  @!P0 LEA.HI.X R9, R194, R5, R15, 0x2, P5 ;  /* 0x00000005c2098211 */ /* 0x000fc400028f140f */
[----:B------:R-:W-:Y:S02]  /*d2e0*/  ISETP.GE.AND P4, PT, R192, UR4, PT ;  /* 0x00000004c0007c0c */ /* 0x000fe4000bf86270 */
[----:B------:R-:W-:Y:S01]  /*d2f0*/  ISETP.GE.AND P5, PT, R23, UR4, PT ;  /* 0x0000000417007c0c */ /* 0x000fe2000bfa6270 */
[----:B------:R-:W-:Y:S01]  /*d300*/  @!P0 ST.E.64 desc[UR36][R8.64], R34 ;  /* 0x0000002208008985 */ /* 0x000fe2000c101b24 */
[----:B------:R-:W-:Y:S02]  /*d310*/  SHF.R.S32.HI R0, RZ, 0x1f, R193 ;  /* 0x0000001fff007819 */ /* 0x000fe400000114c1 */
[----:B------:R-:W-:Y:S01]  /*d320*/  SHF.R.S32.HI R15, RZ, 0x1f, R192 ;  /* 0x0000001fff0f7819 */ /* 0x000fe200000114c0 */
[----:B------:R2:W-:Y:S01]  /*d330*/  @!P1 ST.E.64 desc[UR36][R10.64], R38 ;  /* 0x000000260a009985 */ /* 0x0005e2000c101b24 */
[C---:B0-----:R-:W-:Y:S02]  /*d340*/  @!P3 LEA R2, P1, R193.reuse, R4, 0x2 ;  /* 0x00000004c102b211 */ /* 0x041fe400078210ff */
[----:B------:R-:W-:Y:S01]  /*d350*/  SHF.R.S32.HI R19, RZ, 0x1f, R23 ;  /* 0x0000001fff137819 */ /* 0x000fe20000011417 */
[----:B------:R0:W-:Y:S01]  /*d360*/  @!P2 ST.E.64 desc[UR36][R12.64], R42 ;  /* 0x0000002a0c00a985 */ /* 0x0001e2000c101b24 */
[----:B------:R-:W-:-:S02]  /*d370*/  @!P3 LEA.HI.X R3, R193, R5, R0, 0x2, P1 ;  /* 0x00000005c103b211 */ /* 0x000fc400008f1400 */
[----:B------:R-:W-:Y:S02]  /*d380*/  ISETP.GE.AND P1, PT, R212, UR4, PT ;  /* 0x00000004d4007c0c */ /* 0x000fe4000bf26270 */
[----:B------:R-:W-:Y:S01]  /*d390*/  ISETP.GE.AND P2, PT, R22, UR4, PT ;  /* 0x0000000416007c0c */ /* 0x000fe2000bf46270 */
[----:B------:R3:W-:Y:S01]  /*d3a0*/  @!P3 ST.E.64 desc[UR36][R2.64], R46 ;  /* 0x0000002e0200b985 */ /* 0x0007e2000c101b24 */
[CC--:B-1----:R-:W-:Y:S02]  /*d3b0*/  @!P4 LEA R6, P0, R192.reuse, R4.reuse, 0x2 ;  /* 0x00000004c006c211 */ /* 0x0c2fe400078010ff */
[----:B------:R-:W-:Y:S02]  /*d3c0*/  @!P5 LEA R14, P6, R23, R4, 0x2 ;  /* 0x00000004170ed211 */ /* 0x000fe400078c10ff */
[----:B------:R-:W-:Y:S02]  /*d3d0*/  @!P4 LEA.HI.X R7, R192, R5, R15, 0x2, P0 ;  /* 0x00000005c007c211 */ /* 0x000fe400000f140f */
[----:B------:R-:W-:-:S02]  /*d3e0*/  ISETP.GE.AND P0, PT, R211, UR4, PT ;  /* 0x00000004d3007c0c */ /* 0x000fc4000bf06270 */
[----:B------:R-:W-:Y:S01]  /*d3f0*/  @!P5 LEA.HI.X R15, R23, R5, R19, 0x2, P6 ;  /* 0x00000005170fd211 */ /* 0x000fe200030f1413 */
[----:B------:R1:W-:Y:S01]  /*d400*/  @!P4 ST.E.64 desc[UR36][R6.64], R50 ;  /* 0x000000320600c985 */ /* 0x0003e2000c101b24 */
[-C--:B--2---:R-:W-:Y:S02]  /*d410*/  @!P1 LEA R10, P3, R212, R4.reuse, 0x2 ;  /* 0x00000004d40a9211 */ /* 0x084fe400078610ff */
[----:B------:R-:W-:Y:S01]  /*d420*/  SHF.R.S32.HI R9, RZ, 0x1f, R22 ;  /* 0x0000001fff097819 */ /* 0x000fe20000011416 */
[----:B------:R2:W-:Y:S01]  /*d430*/  @!P5 ST.E.64 desc[UR36][R14.64], R54 ;  /* 0x000000360e00d985 */ /* 0x0005e2000c101b24 */
[----:B------:R-:W-:Y:S02]  /*d440*/  ISETP.GE.AND P5, PT, R210, UR4, PT ;  /* 0x00000004d2007c0c */ /* 0x000fe4000bfa6270 */
[----:B------:R-:W-:Y:S02]  /*d450*/  @!P2 LEA R8, P6, R22, R4, 0x2 ;  /* 0x000000041608a211 */ /* 0x000fe400078c10ff */
[----:B------:R-:W-:-:S02]  /*d460*/  ISETP.GE.AND P4, PT, R209, UR4, PT ;  /* 0x00000004d1007c0c */ /* 0x000fc4000bf86270 */
[-C--:B------:R-:W-:Y:S02]  /*d470*/  @!P1 LEA.HI.X R11, R212, R5.reuse, R86, 0x2, P3 ;  /* 0x00000005d40b9211 */ /* 0x080fe400018f1456 */
[----:B------:R-:W-:Y:S02]  /*d480*/  ISETP.GE.AND P3, PT, R208, UR4, PT ;  /* 0x00000004d0007c0c */ /* 0x000fe4000bf66270 */
[----:B------:R-:W-:Y:S02]  /*d490*/  @!P2 LEA.HI.X R9, R22, R5, R9, 0x2, P6 ;  /* 0x000000051609a211 */ /* 0x000fe400030f1409 */
[----:B0-----:R-:W-:-:S03]  /*d4a0*/  @!P0 LEA R12, P6, R211, R4, 0x2 ;  /* 0x00000004d30c8211 */ /* 0x001fc600078c10ff */
[----:B------:R0:W-:Y:S01]  /*d4b0*/  @!P2 ST.E.64 desc[UR36][R8.64], R58 ;  /* 0x0000003a0800a985 */ /* 0x0001e2000c101b24 */
[-C--:B------:R-:W-:Y:S02]  /*d4c0*/  @!P0 LEA.HI.X R13, R211, R5.reuse, R85, 0x2, P6 ;  /* 0x00000005d30d8211 */ /* 0x080fe400030f1455 */
[CC--:B---3--:R-:W-:Y:S01]  /*d4d0*/  @!P5 LEA R2, P6, R210.reuse, R4.reuse, 0x2 ;  /* 0x00000004d202d211 */ /* 0x0c8fe200078c10ff */
[----:B------:R3:W-:Y:S01]  /*d4e0*/  @!P1 ST.E.64 desc[UR36][R10.64], R62 ;  /* 0x0000003e0a009985 */ /* 0x0007e2000c101b24 */
[----:B------:R-:W-:Y:S02]  /*d4f0*/  ISETP.GE.AND P2, PT, R207, UR4, PT ;  /* 0x00000004cf007c0c */ /* 0x000fe4000bf46270 */
[----:B------:R-:W-:Y:S01]  /*d500*/  @!P5 LEA.HI.X R3, R210, R5, R84, 0x2, P6 ;  /* 0x00000005d203d211 */ /* 0x000fe200030f1454 */
[----:B------:R4:W-:Y:S01]  /*d510*/  @!P0 ST.E.64 desc[UR36][R12.64], R66 ;  /* 0x000000420c008985 */ /* 0x0009e2000c101b24 */
[-C--:B-1----:R-:W-:Y:S02]  /*d520*/  @!P4 LEA R6, P0, R209, R4.reuse, 0x2 ;  /* 0x00000004d106c211 */ /* 0x082fe400078010ff */
[----:B--2---:R-:W-:Y:S01]  /*d530*/  @!P3 LEA R14, P6, R208, R4, 0x2 ;  /* 0x00000004d00eb211 */ /* 0x004fe200078c10ff */
[----:B------:R1:W-:Y:S01]  /*d540*/  @!P5 ST.E.64 desc[UR36][R2.64], R70 ;  /* 0x000000460200d985 */ /* 0x0003e2000c101b24 */
[----:B------:R-:W-:-:S02]  /*d550*/  ISETP.GE.AND P1, PT, R206, UR4, PT ;  /* 0x00000004ce007c0c */ /* 0x000fc4000bf26270 */
[-C--:B------:R-:W-:Y:S02]  /*d560*/  @!P4 LEA.HI.X R7, R209, R5.reuse, R229, 0x2, P0 ;  /* 0x00000005d107c211 */ /* 0x080fe400000f14e5 */
[----:B------:R-:W-:Y:S02]  /*d570*/  ISETP.GE.AND P0, PT, R205, UR4, PT ;  /* 0x00000004cd007c0c */ /* 0x000fe4000bf06270 */
[----:B------:R-:W-:Y:S01]  /*d580*/  @!P3 LEA.HI.X R15, R208, R5, R228, 0x2, P6 ;  /* 0x00000005d00fb211 */ /* 0x000fe200030f14e4 */
[----:B------:R2:W-:Y:S01]  /*d590*/  @!P4 ST.E.64 desc[UR36][R6.64], R74 ;  /* 0x0000004a0600c985 */ /* 0x0005e2000c101b24 */
[----:B0-----:R-:W-:-:S03]  /*d5a0*/  @!P2 LEA R8, P4, R207, R4, 0x2 ;  /* 0x00000004cf08a211 */ /* 0x001fc600078810ff */
[----:B------:R-:W-:Y:S01]  /*d5b0*/  @!P3 ST.E.64 desc[UR36][R14.64], R78 ;  /* 0x0000004e0e00b985 */ /* 0x000fe2000c101b24 */
[----:B------:R-:W-:Y:S02]  /*d5c0*/  ISETP.GE.AND P3, PT, R204, UR4, PT ;  /* 0x00000004cc007c0c */ /* 0x000fe4000bf66270 */
[CC--:B---3--:R-:W-:Y:S02]  /*d5d0*/  @!P1 LEA R10, P5, R206.reuse, R4.reuse, 0x2 ;  /* 0x00000004ce0a9211 */ /* 0x0c8fe400078a10ff */
[-C--:B------:R-:W-:Y:S02]  /*d5e0*/  @!P2 LEA.HI.X R9, R207, R5.reuse, R227, 0x2, P4 ;  /* 0x00000005cf09a211 */ /* 0x080fe400020f14e3 */
[----:B----4-:R-:W-:Y:S02]  /*d5f0*/  @!P0 LEA R12, P6, R205, R4, 0x2 ;  /* 0x00000004cd0c8211 */ /* 0x010fe400078c10ff */
[----:B------:R-:W-:Y:S01]  /*d600*/  ISETP.GE.AND P4, PT, R203, UR4, PT ;  /* 0x00000004cb007c0c */ /* 0x000fe2000bf86270 */
[----:B------:R0:W-:Y:S01]  /*d610*/  @!P2 ST.E.64 desc[UR36][R8.64], R82 ;  /* 0x000000520800a985 */ /* 0x0001e2000c101b24 */
        /* <DEDUP_REMOVED lines=11> */
[----:B------:R2:W-:Y:S01]  /*d6d0*/  @!P3 ST.E.64 desc[UR36][R2.64], R128 ;  /* 0x000000800200b985 */ /* 0x0005e2000c101b24 */
[CC--:B0-----:R-:W-:Y:S02]  /*d6e0*/  @!P2 LEA R8, P3, R202.reuse, R4.reuse, 0x2 ;  /* 0x00000004ca08a211 */ /* 0x0c1fe400078610ff */
[-C--:B------:R-:W-:Y:S02]  /*d6f0*/  @!P4 LEA.HI.X R7, R203, R5.reuse, R223, 0x2, P6 ;  /* 0x00000005cb07c211 */ /* 0x080fe400030f14df */
[-C--:B---3--:R-:W-:Y:S02]  /*d700*/  @!P1 LEA R10, P6, R201, R4.reuse, 0x2 ;  /* 0x00000004c90a9211 */ /* 0x088fe400078c10ff */
[----:B------:R-:W-:Y:S01]  /*d710*/  @!P2 LEA.HI.X R9, R202, R5, R222, 0x2, P3 ;  /* 0x00000005ca09a211 */ /* 0x000fe200018f14de */
[----:B------:R2:W-:Y:S01]  /*d720*/  @!P4 ST.E.64 desc[UR36][R6.64], R98 ;  /* 0x000000620600c985 */ /* 0x0005e2000c101b24 */
[----:B-1----:R-:W-:-:S02]  /*d730*/  @!P0 LEA R12, P4, R200, R4, 0x2 ;  /* 0x00000004c80c8211 */ /* 0x002fc400078810ff */
[----:B------:R-:W-:Y:S01]  /*d740*/  @!P5 LEA R14, P3, R199, R4, 0x2 ;  /* 0x00000004c70ed211 */ /* 0x000fe200078610ff */
[----:B------:R2:W-:Y:S01]  /*d750*/  @!P2 ST.E.64 desc[UR36][R8.64], R102 ;  /* 0x000000660800a985 */ /* 0x0005e2000c101b24 */
[-C--:B------:R-:W-:Y:S02]  /*d760*/  @!P1 LEA.HI.X R11, R201, R5.reuse, R221, 0x2, P6 ;  /* 0x00000005c90b9211 */ /* 0x080fe400030f14dd */
        /* <DEDUP_REMOVED lines=11> */
.L_x_5691:
[----:B------:R-:W-:Y:S01]  /*d820*/  R2UR UR4, R196 ;  /* 0x00000000c40472ca */ /* 0x000fe200000e0000 */
[----:B------:R-:W-:Y:S01]  /*d830*/  ULDC.64 UR8, c[0x0][0xc00] ;  /* 0x0003000000087ab9 */ /* 0x000fe20000000a00 */
[----:B------:R-:W-:Y:S01]  /*d840*/  R2UR UR11, R214 ;  /* 0x00000000d60b72ca */ /* 0x000fe200000e0000 */
[----:B------:R-:W-:Y:S01]  /*d850*/  UISETP.NE.U32.AND UP0, UPT, UR8, URZ, UPT ;  /* 0x0000003f0800728c */ /* 0x000fe2000bf05070 */
[----:B------:R-:W-:-:S03]  /*d860*/  R2UR UR10, R19 ;  /* 0x00000000130a72ca */ /* 0x000fc600000e0000 */
        /* <DEDUP_REMOVED lines=32> */
.L_x_5703:
        /* <DEDUP_REMOVED lines=8> */
[----:B------:R-:W-:Y:S02]  /*daf0*/  IMAD.U32 R3, RZ, RZ, UR42 ;  /* 0x0000002aff037e24 */ /* 0x000fe4000f8e00ff */
[----:B-1---5:R-:W-:-:S03]  /*db00*/  IMAD R2, R0, R9, RZ ;  /* 0x0000000900027224 */ /* 0x022fc600078e02ff */
        /* <DEDUP_REMOVED lines=52> */
.L_x_5705:
[----:B------:R-:W-:Y:S05]  /*de50*/  BSYNC B1 ;  /* 0x0000000000017941 */ /* 0x000fea0003800000 */
.L_x_5704:
[----:B------:R-:W-:-:S13]  /*de60*/  R2UR UR8, R19 ;  /* 0x00000000130872ca */ /* 0x000fda00000e0000 */
[----:B------:R-:W-:-:S06]  /*de70*/  UISETP.GT.AND UP0, UPT, UR8, 0x1, UPT ;  /* 0x000000010800788c */ /* 0x000fcc000bf04270 */
[----:B------:R-:W-:-:S13]  /*de80*/  PLOP3.LUT P0, PT, PT, PT, UP0, 0x80, 0x0 ;  /* 0x000000000000781c */ /* 0x000fda0003f0f008 */
[----:B------:R-:W-:Y:S05]  /*de90*/  @P0 BRA `(.L_x_5700) ;  /* 0x0000000800000947 */ /* 0x000fea0003800000 */
[----:B------:R-:W1:Y:S01]  /*dea0*/  LDC R11, c[0x0][0xbe8] ;  /* 0x0002fa00ff0b7b82 */ /* 0x000e620000000800 */
[----:B------:R-:W-:Y:S01]  /*deb0*/  ULDC.64 UR14, c[0x0][0xaa0] ;  /* 0x0002a800000e7ab9 */ /* 0x000fe20000000a00 */
[----:B------:R-:W-:Y:S01]  /*dec0*/  R2UR UR16, R197 ;  /* 0x00000000c51072ca */ /* 0x000fe200000e0000 */
[----:B------:R-:W-:Y:S01]  /*ded0*/  UIMAD UR10, UR21, UR14, URZ ;  /* 0x0000000e150a72a4 */ /* 0x000fe2000f8e023f */
[----:B------:R-:W-:Y:S01]  /*dee0*/  IMAD R2, R18, 0x20, R215 ;  /* 0x0000002012027824 */ /* 0x000fe200078e02d7 */
[----:B------:R-:W-:Y:S01]  /*def0*/  UIMAD.WIDE.U32 UR8, UR4, UR14, URZ ;  /* 0x0000000e040872a5 */ /* 0x000fe2000f8e003f */
[----:B------:R-:W-:Y:S01]  /*df00*/  VIADD R8, R215, UR42 ;  /* 0x0000002ad7087c36 */ /* 0x000fe20008000000 */
[----:B------:R-:W-:Y:S01]  /*df10*/  UIMAD UR10, UR4, UR15, UR10 ;  /* 0x0000000f040a72a4 */ /* 0x000fe2000f8e020a */
[----:B------:R-:W-:Y:S01]  /*df20*/  VIADD R6, R2, UR42 ;  /* 0x0000002a02067c36 */ /* 0x000fe20008000000 */
[----:B------:R-:W-:Y:S02]  /*df30*/  BSSY B1, `(.L_x_5706) ;  /* 0x0000040000017945 */ /* 0x000fe40003800000 */
[----:B------:R-:W-:-:S02]  /*df40*/  UIADD3 UR9, UR9, UR10, URZ ;  /* 0x0000000a09097290 */ /* 0x000fc4000fffe03f */
[----:B0-----:R-:W-:Y:S01]  /*df50*/  MOV R5, R6 ;  /* 0x0000000600057202 */ /* 0x001fe20000000f00 */
        /* <DEDUP_REMOVED lines=10> */
[----:B------:R-:W0:Y:S08]  /*e000*/  @P0 LDC R3, c[0x0][0xbec] ;  /* 0x0002fb00ff030b82 */ /* 0x000e300000000800 */
[----:B------:R-:W1:Y:S01]  /*e010*/  @P0 LDC R7, c[0x0][0xbf0] ;  /* 0x0002fc00ff070b82 */ /* 0x000e620000000800 */
        /* <DEDUP_REMOVED lines=8> */
[----:B------:R-:W-:Y:S02]  /*e0a0*/  IMAD.U32 R2, RZ, RZ, UR12 ;  /* 0x0000000cff027e24 */ /* 0x000fe4000f8e00ff */
[C---:B------:R-:W-:Y:S01]  /*e0b0*/  IMAD R9, R5.reuse, UR9, R4 ;  /* 0x0000000905097c24 */ /* 0x040fe2000f8e0204 */
[----:B------:R-:W-:Y:S01]  /*e0c0*/  SHF.R.S32.HI R4, RZ, 0x1f, R7 ;  /* 0x0000001fff047819 */ /* 0x000fe20000011407 */
[----:B------:R-:W-:Y:S01]  /*e0d0*/  IMAD.WIDE.U32 R2, R5, UR8, R2 ;  /* 0x0000000805027c25 */ /* 0x000fe2000f8e0002 */
[----:B------:R-:W-:-:S03]  /*e0e0*/  ULDC.64 UR8, c[0x0][0xad8] ;  /* 0x0002b60000087ab9 */ /* 0x000fc60000000a00 */
        /* <DEDUP_REMOVED lines=36> */
.L_x_5707:
[----:B------:R-:W-:Y:S05]  /*e330*/  BSYNC B1 ;  /* 0x0000000000017941 */ /* 0x000fea0003800000 */
.L_x_5706:
        /* <DEDUP_REMOVED lines=17> */
.L_x_5709:
[----:B------:R-:W-:Y:S05]  /*e450*/  BSYNC B1 ;  /* 0x0000000000017941 */ /* 0x000fea0003800000 */
.L_x_5708:
        /* <DEDUP_REMOVED lines=17> */
.L_x_5711:
[----:B------:R-:W-:Y:S05]  /*e570*/  BSYNC B1 ;  /* 0x0000000000017941 */ /* 0x000fea0003800000 */
.L_x_5710:
[----:B0-----:R-:W-:Y:S01]  /*e580*/  VIADD R0, R8, 0x60 ;  /* 0x0000006008007836 */ /* 0x001fe20000000000 */
[----:B--2-4-:R-:W2:Y:S04]  /*e590*/  SHFL.IDX PT, R5, R5, 0x3, 0x181f ;  /* 0x00781f0005057f89 */ /* 0x014ea800000e0000 */
[----:B------:R-:W-:Y:S01]  /*e5a0*/  ISETP.GE.AND P0, PT, R0, R11, PT ;  /* 0x0000000b0000720c */ /* 0x000fe20003f06270 */
[----:B-1-3--:R1:W3:-:S12]  /*e5b0*/  SHFL.IDX PT, R2, R4, 0x3, 0x181f ;  /* 0x00781f0004027f89 */ /* 0x00a2d800000e0000 */
[----:B-1----:R-:W-:Y:S05]  /*e5c0*/  @P0 BRA `(.L_x_5700) ;  /* 0x0000000000340947 */ /* 0x002fea0003800000 */
[----:B------:R-:W-:Y:S02]  /*e5d0*/  ULDC UR4, c[0x0][0xac8] ;  /* 0x0002b20000047ab9 */ /* 0x000fe40000000800 */
[----:B------:R-:W-:Y:S02]  /*e5e0*/  ISETP.GE.AND P3, PT, R7, UR4, PT ;  /* 0x0000000407007c0c */ /* 0x000fe4000bf66270 */
[----:B------:R-:W-:Y:S02]  /*e5f0*/  ISETP.GE.AND P4, PT, R9, UR4, PT ;  /* 0x0000000409007c0c */ /* 0x000fe4000bf86270 */
[----:B------:R-:W-:-:S09]  /*e600*/  ISETP.GE.AND P5, PT, R13, UR4, PT ;  /* 0x000000040d007c0c */ /* 0x000fd2000bfa6270 */
[-C--:B---3--:R-:W-:Y:S02]  /*e610*/  @!P3 LEA R14, P0, R7, R2.reuse, 0x1 ;  /* 0x00000002070eb211 */ /* 0x088fe400078008ff */
[-C--:B------:R-:W-:Y:S02]  /*e620*/  @!P4 LEA R8, P1, R9, R2.reuse, 0x1 ;  /* 0x000000020908c211 */ /* 0x080fe400078208ff */
[----:B------:R-:W-:Y:S02]  /*e630*/  @!P5 LEA R2, P2, R13, R2, 0x1 ;  /* 0x000000020d02d211 */ /* 0x000fe400078408ff */
[-C--:B--2---:R-:W-:Y:S02]  /*e640*/  @!P3 LEA.HI.X R15, R7, R5.reuse, R12, 0x1, P0 ;  /* 0x00000005070fb211 */ /* 0x084fe400000f0c0c */
[-C--:B------:R-:W-:Y:S02]  /*e650*/  @!P4 LEA.HI.X R9, R9, R5.reuse, R6, 0x1, P1 ;  /* 0x000000050909c211 */ /* 0x080fe400008f0c06 */
[----:B------:R-:W-:Y:S01]  /*e660*/  @!P5 LEA.HI.X R3, R13, R5, R10, 0x1, P2 ;  /* 0x000000050d03d211 */ /* 0x000fe200010f0c0a */
[----:B------:R1:W-:Y:S04]  /*e670*/  @!P3 ST.E.128 desc[UR36][R14.64], RZ ;  /* 0x000000ff0e00b985 */ /* 0x0003e8000c101d24 */
[----:B------:R1:W-:Y:S04]  /*e680*/  @!P4 ST.E.128 desc[UR36][R8.64], RZ ;  /* 0x000000ff0800c985 */ /* 0x0003e8000c101d24 */
[----:B------:R1:W-:Y:S02]  /*e690*/  @!P5 ST.E.128 desc[UR36][R2.64], RZ ;  /* 0x000000ff0200d985 */ /* 0x0003e4000c101d24 */
.L_x_5700:
[----:B------:R-:W-:Y:S05]  /*e6a0*/  BSYNC B0 ;  /* 0x0000000000007941 */ /* 0x000fea0003800000 */
.L_x_5690:
[----:B------:R-:W-:Y:S02]  /*e6b0*/  ULDC UR4, c[0x0][0xc3c] ;  /* 0x00030f0000047ab9 */ /* 0x000fe40000000800 */
[----:B------:R-:W-:-:S06]  /*e6c0*/  UISETP.GE.AND UP0, UPT, UR7, UR4, UPT ;  /* 0x000000040700728c */ /* 0x000fcc000bf06270 */
[----:B------:R-:W-:-:S13]  /*e6d0*/  PLOP3.LUT P0, PT, PT, PT, UP0, 0x80, 0x0 ;  /* 0x000000000000781c */ /* 0x000fda0003f0f008 */
[----:B------:R-:W-:Y:S05]  /*e6e0*/  @!P0 BRA `(.L_x_5712) ;  /* 0xffffff2800308947 */ /* 0x000fea000383ffff */
[----:B------:R-:W-:Y:S05]  /*e6f0*/  EXIT ;  /* 0x000000000000794d */ /* 0x000fea0003800000 */
.L_x_5647:
        /* <DEDUP_REMOVED lines=16> */
.L_x_5713:
        /* <DEDUP_REMOVED lines=43> */
.L_x_5717:
        /* <DEDUP_REMOVED lines=35> */
.L_x_5715:
        /* <DEDUP_REMOVED lines=13> */
.L_x_5718:
        /* <DEDUP_REMOVED lines=30> */
[----:B------:R-:W-:-:S02]  /*ef90*/  @P0 VIADD R2, R2, 0x1 ;  /* 0x0000000102020836 */ /* 0x000fc40000000000 */
[----:B0-----:R-:W-:-:S03]  /*efa0*/  IMAD.MOV R13, RZ, RZ, -R3 ;  /* 0x000000ffff0d7224 */ /* 0x001fc600078e0a03 */
[----:B------:R-:W-:Y:S02]  /*efb0*/  MOV R10, R2 ;  /* 0x00000002000a7202 */ /* 0x000fe40000000f00 */
[----:B------:R-:W-:Y:S01]  /*efc0*/  IABS R2, R9 ;  /* 0x0000000900027213 */ /* 0x000fe20000000000 */
[----:B------:R-:W-:Y:S02]  /*efd0*/  IMAD R11, R13, R4, RZ ;  /* 0x000000040d0b7224 */ /* 0x000fe400078e02ff */
[----:B------:R-:W-:Y:S01]  /*efe0*/  @!P2 IMAD.MOV R10, RZ, RZ, -R10 ;  /* 0x000000ffff0aa224 */ /* 0x000fe200078e0a0a */
[----:B------:R-:W-:Y:S01]  /*eff0*/  @!P1 LOP3.LUT R10, RZ, R6, RZ, 0x33, !PT ;  /* 0x00000006ff0a9212 */ /* 0x000fe200078e33ff */
[----:B------:R-:W-:Y:S02]  /*f000*/  IMAD.MOV R12, RZ, RZ, -R2 ;  /* 0x000000ffff0c7224 */ /* 0x000fe400078e0a02 */
[----:B------:R-:W-:Y:S01]  /*f010*/  IMAD.MOV.U32 R2, RZ, RZ, RZ ;  /* 0x000000ffff027224 */ /* 0x000fe200078e00ff */
[----:B------:R-:W-:-:S03]  /*f020*/  IABS R8, R10 ;  /* 0x0000000a00087213 */ /* 0x000fc60000000000 */
        /* <DEDUP_REMOVED lines=15> */
[----:B------:R-:W-:-:S04]  /*f120*/  @!P1 LOP3.LUT R2, RZ, R9, RZ, 0x33, !PT ;  /* 0x00000009ff029212 */ /* 0x000fc800078e33ff */
[----:B------:R-:W-:-:S05]  /*f130*/  IADD3 R18, -R2, RZ, RZ ;  /* 0x000000ff02127210 */ /* 0x000fca0007ffe1ff */
[C---:B------:R-:W-:Y:S02]  /*f140*/  IMAD R18, R9.reuse, R18, R10 ;  /* 0x0000001209127224 */ /* 0x040fe400078e020a */
[----:B------:R-:W-:Y:S02]  /*f150*/  IMAD R9, R9, 0x1000000, R2 ;  /* 0x0100000009097824 */ /* 0x000fe400078e0202 */
[----:B------:R-:W-:Y:S02]  /*f160*/  IMAD R2, R6, R3, R5 ;  /* 0x0000000306027224 */ /* 0x000fe400078e0205 */
[----:B------:R-:W-:Y:S01]  /*f170*/  IMAD R18, R18, 0x10000, R9 ;  /* 0x0001000012127824 */ /* 0x000fe200078e0209 */
[----:B------:R-:W-:Y:S06]  /*f180*/  BRA `(.L_x_5720) ;  /* 0x0000000000f47947 */ /* 0x000fec0003800000 */
.L_x_5719:
        /* <DEDUP_REMOVED lines=58> */
[----:B------:R-:W-:Y:S02]  /*f530*/  @!P2 IADD3 R2, -R2, RZ, RZ ;  /* 0x000000ff0202a210 */ /* 0x000fe40007ffe1ff */
[----:B------:R-:W-:-:S05]  /*f540*/  @!P1 LOP3.LUT R2, RZ, R13, RZ, 0x33, !PT ;  /* 0x0000000dff029212 */ /* 0x000fca00078e33ff */
[----:B------:R-:W-:-:S07]  /*f550*/  IMAD R18, R2, R18, R3 ;  /* 0x0000001202127224 */ /* 0x000fce00078e0203 */
.L_x_5720:
[----:B------:R-:W-:-:S05]  /*f560*/  LOP3.LUT R17, RZ, R2, RZ, 0x33, !PT ;  /* 0x00000002ff117212 */ /* 0x000fca00078e33ff */
[----:B------:R-:W-:Y:S01]  /*f570*/  IMAD.IADD R17, R6, 0x1, R17 ;  /* 0x0000000106117824 */ /* 0x000fe200078e0211 */
[----:B------:R-:W-:Y:S06]  /*f580*/  BRA `(.L_x_5721) ;  /* 0x0000000000147947 */ /* 0x000fec0003800000 */
.L_x_5716:
[----:B------:R-:W-:Y:S01]  /*f590*/  ULDC UR4, c[0x0][0xc3c] ;  /* 0x00030f0000047ab9 */ /* 0x000fe20000000800 */
[----:B------:R-:W-:Y:S02]  /*f5a0*/  IMAD.MOV.U32 R17, RZ, RZ, RZ ;  /* 0x000000ffff117224 */ /* 0x000fe400078e00ff */
[----:B------:R-:W-:Y:S02]  /*f5b0*/  IMAD.U32 R16, RZ, RZ, UR6 ;  /* 0x00000006ff107e24 */ /* 0x000fe4000f8e00ff */
[----:B------:R-:W-:Y:S02]  /*f5c0*/  IMAD.MOV.U32 R18, RZ, RZ, RZ ;  /* 0x000000ffff127224 */ /* 0x000fe400078e00ff */
[----:B------:R-:W-:-:S07]  /*f5d0*/  IMAD.U32 R19, RZ, RZ, UR4 ;  /* 0x00000004ff137e24 */ /* 0x000fce000f8e00ff */
.L_x_5721:
[----:B------:R-:W-:-:S13]  /*f5e0*/  ISETP.NE.AND P0, PT, R7, RZ, PT ;  /* 0x000000ff0700720c */ /* 0x000fda0003f05270 */
[----:B------:R-:W0:Y:S01]  /*f5f0*/  @!P0 S2R R3, SR_CgaCtaId ;  /* 0x0000000000038919 */ /* 0x000e220000008800 */
[----:B------:R-:W-:-:S04]  /*f600*/  @!P0 MOV R2, 0x400 ;  /* 0x0000040000028802 */ /* 0x000fc80000000f00 */
[----:B0-----:R-:W-:-:S05]  /*f610*/  @!P0 LEA R2, R3, R2, 0x18 ;  /* 0x0000000203028211 */ /* 0x001fca00078ec0ff */
[----:B------:R1:W-:Y:S01]  /*f620*/  @!P0 STS.128 [R2+0x308d0], R16 ;  /* 0x0308d01002008388 */ /* 0x0003e20000000c00 */
[----:B------:R-:W-:Y:S06]  /*f630*/  BAR.ARV 0x5, 0x180 ;  /* 0x0146000000007b1d */ /* 0x000fec0000002000 */
.L_x_5714:
        /* <DEDUP_REMOVED lines=11> */
[----:B------:R-:W-:Y:S01]  /*f6f0*/  MOV R28, 0x1 ;  /* 0x00000001001c7802 */ /* 0x000fe20000000f00 */
[----:B------:R-:W-:Y:S01]  /*f700*/  IMAD.MOV.U32 R27, RZ, RZ, RZ ;  /* 0x000000ffff1b7224 */ /* 0x000fe200078e00ff */
[----:B------:R-:W-:Y:S01]  /*f710*/  LOP3.LUT R3, R31, 0x1f8, RZ, 0xc0, !PT ;  /* 0x000001f81f037812 */ /* 0x000fe200078ec0ff */
[----:B------:R-:W-:-:S03]  /*f720*/  ULDC UR39, c[0x0][0xc] ;  /* 0x0000030000277ab9 */ /* 0x000fc60000000800 */
        /* <DEDUP_REMOVED lines=15> */
.L_x_5787:
        /* <DEDUP_REMOVED lines=49> */
.L_x_5723:
        /* <DEDUP_REMOVED lines=9> */
.L_x_5724:
        /* <DEDUP_REMOVED lines=8> */
[----:B---3--:R-:W-:-:S07]  /*fc40*/  IADD3 R37, -R37, R0, RZ ;  /* 0x0000000025257210 */ /* 0x008fce0007ffe1ff */
.L_x_5725:
[----:B------:R-:W4:Y:S01]  /*fc50*/  LDL R4, [R1+0xc] ;  /* 0x00000c0001047983 */ /* 0x000f220000100800 */
[----:B012---:R-:W0:Y:S01]  /*fc60*/  LDC R0, c[0x0][0x448] ;  /* 0x00011200ff007b82 */ /* 0x007e220000000800 */
[----:B-----5:R-:W-:Y:S01]  /*fc70*/  IMAD.IADD R37, R37, 0x1, -R6 ;  /* 0x0000000125257824 */ /* 0x020fe200078e0a06 */
[----:B------:R-:W-:Y:S01]  /*fc80*/  LOP3.LUT R23, R23, 0xffffff7f, RZ, 0xc0, !PT ;  /* 0xffffff7f17177812 */ /* 0x000fe200078ec0ff */
[----:B------:R-:W-:Y:S01]  /*fc90*/  BSSY B0, `(.L_x_5726) ;  /* 0x0000038000007945 */ /* 0x000fe20003800000 */
[----:B0-----:R-:W-:Y:S01]  /*fca0*/  ISETP.NE.AND P0, PT, R0, 0x1, PT ;  /* 0x000000010000780c */ /* 0x001fe20003f05270 */
[----:B------:R-:W-:-:S04]  /*fcb0*/  IMAD.SHL.U32 R0, R17, 0x80, RZ ;  /* 0x0000008011007824 */ /* 0x000fc800078e00ff */
[----:B------:R-:W-:-:S08]  /*fcc0*/  VIADD R0, R0, 0x7f ;  /* 0x0000007f00007836 */ /* 0x000fd00000000000 */
[----:B---3--:R-:W0:Y:S01]  /*fcd0*/  @P0 LDC R3, c[0x0][0x44c] ;  /* 0x00011300ff030b82 */ /* 0x008e220000000800 */
[----:B------:R-:W-:-:S07]  /*fce0*/  @P0 LOP3.LUT R23, R23, 0x80, RZ, 0xfc, !PT ;  /* 0x0000008017170812 */ /* 0x000fce00078efcff */
[----:B------:R-:W1:Y:S01]  /*fcf0*/  @P0 LDC R5, c[0x0][0x450] ;  /* 0x00011400ff050b82 */ /* 0x000e620000000800 */
[----:B0-----:R-:W-:-:S05]  /*fd00*/  @P0 IMAD.HI.U32 R2, R0, R3, RZ ;  /* 0x0000000300020227 */ /* 0x001fca00078e00ff */
[----:B-1----:R-:W-:Y:S01]  /*fd10*/  @P0 SHF.R.U32.HI R0, RZ, R5, R2 ;  /* 0x00000005ff000219 */ /* 0x002fe20000011602 */
[----:B------:R-:W-:-:S04]  /*fd20*/  VIADD R2, R37, 0x5f ;  /* 0x0000005f25027836 */ /* 0x000fc80000000000 */
[----:B------:R-:W-:Y:S01]  /*fd30*/  IMAD.HI R2, R2, 0x2aaaaaab, RZ ;  /* 0x2aaaaaab02027827 */ /* 0x000fe200078e02ff */
[----:B----4-:R-:W-:-:S05]  /*fd40*/  IADD3 R3, R37, 0x60, -R4 ;  /* 0x0000006025037810 */ /* 0x010fca0007ffe804 */
[----:B------:R-:W-:Y:S01]  /*fd50*/  IMAD.IADD R0, R3, 0x1, R0 ;  /* 0x0000000103007824 */ /* 0x000fe200078e0200 */
[----:B------:R-:W-:-:S03]  /*fd60*/  SHF.R.U32.HI R3, RZ, 0x1f, R2 ;  /* 0x0000001fff037819 */ /* 0x000fc60000011602 */
[----:B------:R-:W-:Y:S01]  /*fd70*/  IMAD.HI R4, R0, 0x2aaaaaab, RZ ;  /* 0x2aaaaaab00047827 */ /* 0x000fe200078e02ff */
[----:B------:R-:W-:Y:S02]  /*fd80*/  LEA.HI.SX32 R0, R2, R3, 0x1c ;  /* 0x0000000302007211 */ /* 0x000fe400078fe2ff */
[----:B------:R-:W-:Y:S02]  /*fd90*/  LOP3.LUT R2, R18, 0xff000000, RZ, 0xc0, !PT ;  /* 0xff00000012027812 */ /* 0x000fe400078ec0ff */
[----:B------:R-:W-:Y:S02]  /*fda0*/  SHF.R.U32.HI R3, RZ, 0x1f, R4 ;  /* 0x0000001fff037819 */ /* 0x000fe40000011604 */
[----:B------:R-:W-:Y:S02]  /*fdb0*/  SHF.R.U32.HI R2, RZ, 0x8, R2 ;  /* 0x00000008ff027819 */ /* 0x000fe40000011602 */
[----:B------:R-:W-:-:S04]  /*fdc0*/  LEA.HI.SX32 R3, R4, R3, 0x1c ;  /* 0x0000000304037211 */ /* 0x000fc800078fe2ff */
[----:B------:R-:W-:Y:S02]  /*fdd0*/  VIMNMX R0, R0, R3, PT ;  /* 0x0000000300007248 */ /* 0x000fe40003fe0100 */
[----:B------:R-:W-:Y:S02]  /*fde0*/  LOP3.LUT R3, R18, 0xff0000, RZ, 0xc0, !PT ;  /* 0x00ff000012037812 */ /* 0x000fe400078ec0ff */
[----:B------:R-:W-:Y:S02]  /*fdf0*/  ISETP.GE.AND P0, PT, R0, 0x1, PT ;  /* 0x000000010000780c */ /* 0x000fe40003f06270 */
[----:B------:R-:W-:Y:S01]  /*fe00*/  LEA.HI R2, R3, R2, RZ, 0x10 ;  /* 0x0000000203027211 */ /* 0x000fe200078f80ff */
[----:B------:R-:W-:-:S03]  /*fe10*/  IMAD.MOV.U32 R3, RZ, RZ, RZ ;  /* 0x000000ffff037224 */ /* 0x000fc600078e00ff */
[----:B------:R-:W-:-:S07]  /*fe20*/  LOP3.LUT R4, R2, 0xff, RZ, 0xc0, !PT ;  /* 0x000000ff02047812 */ /* 0x000fce00078ec0ff */
        /* <DEDUP_REMOVED lines=25> */
[----:B------:R-:W-:-:S13]  /*ffc0*/  ISETP.GE.U32.AND P0, PT, R2, R7, PT ;  /* 0x000000070200720c */ /* 0x000fda0003f06070 */
[----:B------:R-:W-:-:S04]  /*ffd0*/  @P0 VIADD R8, R8, 0x1 ;  /* 0x0000000108080836 */ /* 0x000fc80000000000 */
[----:B------:R-:W-:-:S04]  /*ffe0*/  IMAD.MOV.U32 R3, RZ, RZ, R8 ;  /* 0x000000ffff037224 */ /* 0x000fc800078e0008 */
[----:B------:R-:W-:Y:S01]  /*fff0*/  @!P2 IMAD.MOV R3, RZ, RZ, -R3 ;  /* 0x000000ffff03a224 */ /* 0x000fe200078e0a03 */
[----:B------:R-:W-:-:S07]  /*10000*/  @!P1 LOP3.LUT R3, RZ, R5, RZ, 0x33, !PT ;  /* 0x00000005ff039212 */ /* 0x000fce00078e33ff */
.L_x_5727:
[----:B------:R-:W-:Y:S05]  /*10010*/  BSYNC B0 ;  /* 0x0000000000007941 */ /* 0x000fea0003800000 */
.L_x_5726:
        /* <DEDUP_REMOVED lines=24> */
.L_x_5729:
        /* <DEDUP_REMOVED lines=20> */
.L_x_5732:
[----:B------:R-:W-:Y:S05]  /*102e0*/  BSYNC B6 ;  /* 0x0000000000067941 */ /* 0x000fea0003800000 */
.L_x_5731:
        /* <DEDUP_REMOVED lines=20> */
.L_x_5735:
[----:B------:R0:W1:Y:S01]  /*10430*/  LDC.64 R2, c[0x4][R26] ;  /* 0x010000001a027b82 */ /* 0x0000620000000a00 */
[----:B------:R-:W-:Y:S01]  /*10440*/  ULDC.64 UR6, c[0x4][0x138] ;  /* 0x01004e0000067ab9 */ /* 0x000fe20000000a00 */
[----:B------:R-:W-:Y:S01]  /*10450*/  ULDC.64 UR8, c[0x4][0x140] ;  /* 0x0100500000087ab9 */ /* 0x000fe20000000a00 */
[----:B------:R-:W-:Y:S01]  /*10460*/  ULDC.64 UR4, c[0x4][0x80] ;  /* 0x0100200000047ab9 */ /* 0x000fe20000000a00 */
[----:B------:R-:W-:Y:S01]  /*10470*/  IMAD.U32 R4, RZ, RZ, UR6 ;  /* 0x00000006ff047e24 */ /* 0x000fe2000f8e00ff */
[----:B------:R-:W-:Y:S01]  /*10480*/  MOV R13, RZ ;  /* 0x000000ff000d7202 */ /* 0x000fe20000000f00 */
[----:B------:R-:W-:Y:S02]  /*10490*/  IMAD.U32 R5, RZ, RZ, UR7 ;  /* 0x00000007ff057e24 */ /* 0x000fe4000f8e00ff */
[----:B------:R-:W-:Y:S02]  /*104a0*/  IMAD.U32 R6, RZ, RZ, UR8 ;  /* 0x00000008ff067e24 */ /* 0x000fe4000f8e00ff */
[----:B------:R-:W-:-:S02]  /*104b0*/  IMAD.U32 R7, RZ, RZ, UR9 ;  /* 0x00000009ff077e24 */ /* 0x000fc4000f8e00ff */
[----:B------:R-:W-:Y:S02]  /*104c0*/  IMAD.U32 R10, RZ, RZ, UR4 ;  /* 0x00000004ff0a7e24 */ /* 0x000fe4000f8e00ff */
[----:B------:R-:W-:Y:S02]  /*104d0*/  IMAD.U32 R11, RZ, RZ, UR5 ;  /* 0x00000005ff0b7e24 */ /* 0x000fe4000f8e00ff */
[----:B------:R-:W-:Y:S02]  /*104e0*/  IMAD.MOV.U32 R8, RZ, RZ, 0x70 ;  /* 0x00000070ff087424 */ /* 0x000fe400078e00ff */
[----:B0-----:R-:W-:-:S07]  /*104f0*/  IMAD.MOV.U32 R12, RZ, RZ, 0x1 ;  /* 0x00000001ff0c7424 */ /* 0x001fce00078e00ff */
[----:B------:R-:W-:-:S07]  /*10500*/  LEPC R20, `(.L_x_5734) ;  /* 0x000000001014794e */ /* 0x000fce0000000000 */
[----:B-1----:R-:W-:Y:S05]  /*10510*/  CALL.ABS.NOINC R2 ;  /* 0x0000000002007343 */ /* 0x002fea0003c00000 */
.L_x_5734:
[----:B------:R-:W-:Y:S05]  /*10520*/  BSYNC B6 ;  /* 0x0000000000067941 */ /* 0x000fea0003800000 */
.L_x_5733:
        /* <DEDUP_REMOVED lines=26> */
[C---:B------:R-:W-:Y:S01]  /*106d0*/  ISETP.GE.AND P0, PT, R0.reuse, R37, PT ;  /* 0x000000250000720c */ /* 0x040fe20003f06270 */
[----:B---3--:R-:W-:-:S03]  /*106e0*/  IMAD.IADD R0, R0, 0x1, R21 ;  /* 0x0000000100007824 */ /* 0x008fc600078e0215 */
[----:B------:R-:W-:Y:S01]  /*106f0*/  ISETP.GT.U32.OR P0, PT, R20, 0x5f, P0 ;  /* 0x0000005f1400780c */ /* 0x000fe20000704470 */
[----:B0-----:R-:W-:-:S04]  /*10700*/  @P2 IMAD.HI.U32 R3, R0, R3, RZ ;  /* 0x0000000300032227 */ /* 0x001fc800078e00ff */
[----:B------:R-:W-:Y:S01]  /*10710*/  IMAD.MOV.U32 R4, RZ, RZ, R0 ;  /* 0x000000ffff047224 */ /* 0x000fe200078e0000 */
[----:B-1----:R-:W-:-:S07]  /*10720*/  @P2 SHF.R.U32.HI R4, RZ, R2, R3 ;  /* 0x00000002ff042219 */ /* 0x002fce0000011603 */
[----:B------:R-:W0:Y:S01]  /*10730*/  @!P0 LDC.64 R2, c[0x0][0x428] ;  /* 0x00010a00ff028b82 */ /* 0x000e220000000a00 */
[----:B------:R-:W-:-:S04]  /*10740*/  IMAD.MOV R5, RZ, RZ, -R4 ;  /* 0x000000ffff057224 */ /* 0x000fc800078e0a04 */
[----:B------:R-:W-:Y:S01]  /*10750*/  IMAD R0, R6, R5, R0 ;  /* 0x0000000506007224 */ /* 0x000fe200078e0200 */
[----:B----4-:R-:W-:Y:S02]  /*10760*/  SHF.R.S32.HI R6, RZ, 0x1f, R30 ;  /* 0x0000001fff067819 */ /* 0x010fe4000001141e */
[----:B------:R-:W-:-:S03]  /*10770*/  @!P0 SHF.R.S32.HI R5, RZ, 0x1f, R4 ;  /* 0x0000001fff058819 */ /* 0x000fc60000011404 */
[----:B------:R0:W-:Y:S02]  /*10780*/  STL [R1+0x8], R6 ;  /* 0x0000080601007387 */ /* 0x0001e40000100800 */
[-C--:B0-----:R-:W-:Y:S02]  /*10790*/  @!P0 IMAD R6, R6, R2.reuse, RZ ;  /* 0x0000000206068224 */ /* 0x081fe400078e02ff */
[----:B------:R-:W-:-:S04]  /*107a0*/  @!P0 IMAD.WIDE.U32 R4, R30, R2, R4 ;  /* 0x000000021e048225 */ /* 0x000fc800078e0004 */
[----:B------:R-:W-:Y:S02]  /*107b0*/  @!P0 IMAD R6, R30, R3, R6 ;  /* 0x000000031e068224 */ /* 0x000fe400078e0206 */
[----:B------:R-:W0:Y:S01]  /*107c0*/  @!P0 LDC.64 R2, c[0x0][0x418] ;  /* 0x00010600ff028b82 */ /* 0x000e220000000a00 */
[----:B------:R-:W-:Y:S01]  /*107d0*/  ISETP.GE.AND P2, PT, R31, UR4, PT ;  /* 0x000000041f007c0c */ /* 0x000fe2000bf46270 */
[----:B------:R-:W-:-:S12]  /*107e0*/  @!P0 IMAD.IADD R6, R5, 0x1, R6 ;  /* 0x0000000105068824 */ /* 0x000fd800078e0206 */
[----:B------:R-:W-:Y:S02]  /*107f0*/  @P2 LOP3.LUT R23, R23, 0x4, RZ, 0xfc, !PT ;  /* 0x0000000417172812 */ /* 0x000fe400078efcff */
[----:B0-----:R-:W-:-:S04]  /*10800*/  @!P0 LEA R2, P1, R4, R2, 0x2 ;  /* 0x0000000204028211 */ /* 0x001fc800078210ff */
[----:B------:R-:W-:Y:S01]  /*10810*/  @!P0 LEA.HI.X R3, R4, R3, R6, 0x2, P1 ;  /* 0x0000000304038211 */ /* 0x000fe200008f1406 */
[----:B------:R-:W-:Y:S01]  /*10820*/  IMAD.MOV.U32 R4, RZ, RZ, RZ ;  /* 0x000000ffff047224 */ /* 0x000fe200078e00ff */
[----:B------:R-:W-:Y:S02]  /*10830*/  ISETP.GE.AND P1, PT, R33, UR4, PT ;  /* 0x0000000421007c0c */ /* 0x000fe4000bf26270 */
[----:B------:R-:W-:-:S03]  /*10840*/  LOP3.LUT R23, R23, 0xfffffffd, RZ, 0xc0, !PT ;  /* 0xfffffffd17177812 */ /* 0x000fc600078ec0ff */
[----:B------:R0:W5:Y:S01]  /*10850*/  @!P0 LDG.E R4, desc[UR36][R2.64] ;  /* 0x0000002402048981 */ /* 0x000162000c1e1900 */
[----:B------:R-:W-:-:S07]  /*10860*/  ISETP.GE.AND P0, PT, R32, UR4, PT ;  /* 0x0000000420007c0c */ /* 0x000fce000bf06270 */
[----:B------:R-:W-:Y:S01]  /*10870*/  @P1 LOP3.LUT R23, R23, 0x2, RZ, 0xfc, !PT ;  /* 0x0000000217171812 */ /* 0x000fe200078efcff */
[----:B0-----:R-:W-:-:S03]  /*10880*/  IMAD.U32 R2, RZ, RZ, UR38 ;  /* 0x00000026ff027e24 */ /* 0x001fc6000f8e00ff */
[----:B------:R-:W-:-:S04]  /*10890*/  LOP3.LUT R23, R23, 0xfffffffe, RZ, 0xc0, !PT ;  /* 0xfffffffe17177812 */ /* 0x000fc800078ec0ff */
[----:B------:R-:W-:Y:S01]  /*108a0*/  @P0 LOP3.LUT R23, R23, 0x1, RZ, 0xfc, !PT ;  /* 0x0000000117170812 */ /* 0x000fe200078efcff */
[----:B------:R-:W-:Y:S06]  /*108b0*/  BRA.DIV UR5, `(.L_x_5736) ;  /* 0x0000004605187947 */ /* 0x000fec000b800000 */
.L_x_5804:
        /* <DEDUP_REMOVED lines=8> */
.L_x_5737:
        /* <DEDUP_REMOVED lines=23> */
.L_x_5805:
[----:B------:R-:W-:Y:S05]  /*10ab0*/  BSYNC B0 ;  /* 0x0000000000007941 */ /* 0x000fea0003800000 */
.L_x_5738:
        /* <DEDUP_REMOVED lines=90> */
.L_x_5819:
        /* <DEDUP_REMOVED lines=12> */
.L_x_5741:
        /* <DEDUP_REMOVED lines=10> */
.L_x_5742:
        /* <DEDUP_REMOVED lines=35> */
.L_x_5744:
[----:B------:R-:W-:Y:S05]  /*113f0*/  BSYNC B6 ;  /* 0x0000000000067941 */ /* 0x000fea0003800000 */
.L_x_5743:
[----:B------:R-:W3:Y:S01]  /*11400*/  LDL.LU.64 R2, [R1+0x18] ;  /* 0x0000180001027983 */ /* 0x000ee20000300a00 */
[----:B------:R-:W0:Y:S01]  /*11410*/  LDC R0, c[0x0][0x448] ;  /* 0x00011200ff007b82 */ /* 0x000e220000000800 */
[----:B------:R-:W-:Y:S02]  /*11420*/  ULDC.64 UR4, c[0x0][0x2d8] ;  /* 0x0000b60000047ab9 */ /* 0x000fe40000000a00 */
[----:B------:R-:W4:Y:S04]  /*11430*/  LDL.LU R20, [R1+0x10] ;  /* 0x0000100001147983 */ /* 0x000f280000300800 */
[----:B------:R1:W5:Y:S01]  /*11440*/  LDL R9, [R1+0xc] ;  /* 0x00000c0001097983 */ /* 0x0003620000100800 */
[----:B------:R-:W2:Y:S01]  /*11450*/  S2R R21, SR_TID.X ;  /* 0x0000000000157919 */ /* 0x000ea20000002100 */
[----:B0-----:R-:W-:-:S13]  /*11460*/  ISETP.NE.AND P6, PT, R0, 0x1, PT ;  /* 0x000000010000780c */ /* 0x001fda0003fc5270 */
[----:B------:R-:W0:Y:S01]  /*11470*/  @P6 LDC R4, c[0x0][0x44c] ;  /* 0x00011300ff046b82 */ /* 0x000e220000000800 */
[----:B--2---:R-:W-:-:S07]  /*11480*/  LOP3.LUT R21, R21, 0x7f, RZ, 0xc0, !PT ;  /* 0x0000007f15157812 */ /* 0x004fce00078ec0ff */
[----:B------:R-:W2:Y:S01]  /*11490*/  @P6 LDC R5, c[0x0][0x450] ;  /* 0x00011400ff056b82 */ /* 0x000ea20000000800 */
[----:B------:R-:W-:Y:S02]  /*114a0*/  SHF.R.U32.HI R0, RZ, 0x3, R21 ;  /* 0x00000003ff007819 */ /* 0x000fe40000011615 */
[----:B------:R-:W1:Y:S02]  /*114b0*/  S2R R21, SR_TID.X ;  /* 0x0000000000157919 */ /* 0x000e640000002100 */
[----:B-1----:R-:W-:-:S05]  /*114c0*/  IMAD.SHL.U32 R21, R21, 0x10, RZ ;  /* 0x0000001015157824 */ /* 0x002fca00078e00ff */
[----:B------:R-:W-:-:S05]  /*114d0*/  LOP3.LUT R21, R0, 0x70, R21, 0xf8, !PT ;  /* 0x0000007000157812 */ /* 0x000fca00078ef815 */
[----:B------:R-:W-:-:S04]  /*114e0*/  IMAD R0, R17, 0x80, R21 ;  /* 0x0000008011007824 */ /* 0x000fc800078e0215 */
[----:B0-----:R-:W-:-:S04]  /*114f0*/  @P6 IMAD.HI.U32 R6, R0, R4, RZ ;  /* 0x0000000400066227 */ /* 0x001fc800078e00ff */
[----:B------:R-:W-:Y:S01]  /*11500*/  IMAD.MOV.U32 R4, RZ, RZ, R0 ;  /* 0x000000ffff047224 */ /* 0x000fe200078e0000 */
[----:B--2---:R-:W-:-:S05]  /*11510*/  @P6 SHF.R.U32.HI R4, RZ, R5, R6 ;  /* 0x00000005ff046219 */ /* 0x004fca0000011606 */
[----:B------:R-:W-:Y:S02]  /*11520*/  IMAD.MOV R6, RZ, RZ, -R4 ;  /* 0x000000ffff067224 */ /* 0x000fe400078e0a04 */
[----:B---3--:R-:W-:Y:S02]  /*11530*/  IMAD.MOV.U32 R3, RZ, RZ, R35 ;  /* 0x000000ffff037224 */ /* 0x008fe400078e0023 */
[----:B------:R-:W-:-:S04]  /*11540*/  IMAD.WIDE.U32 R2, R26, UR4, R2 ;  /* 0x000000041a027c25 */ /* 0x000fc8000f8e0002 */
[----:B------:R-:W-:Y:S01]  /*11550*/  IMAD R3, R26, UR5, R3 ;  /* 0x000000051a037c24 */ /* 0x000fe2000f8e0203 */
[----:B------:R-:W-:Y:S02]  /*11560*/  ULDC.64 UR4, c[0x0][0x2e0] ;  /* 0x0000b80000047ab9 */ /* 0x000fe40000000a00 */
[----:B----4-:R-:W-:Y:S02]  /*11570*/  IMAD R5, R20, UR4, RZ ;  /* 0x0000000414057c24 */ /* 0x010fe4000f8e02ff */
[----:B------:R-:W-:-:S04]  /*11580*/  IMAD.WIDE.U32 R2, R29, UR4, R2 ;  /* 0x000000041d027c25 */ /* 0x000fc8000f8e0002 */
[----:B------:R-:W-:Y:S01]  /*11590*/  IMAD R5, R29, UR5, R5 ;  /* 0x000000051d057c24 */ /* 0x000fe2000f8e0205 */
[----:B------:R-:W0:Y:S01]  /*115a0*/  S2R R20, SR_TID.X ;  /* 0x0000000000147919 */ /* 0x000e220000002100 */
[----:B------:R-:W-:Y:S02]  /*115b0*/  ULDC.64 UR4, c[0x0][0x2d0] ;  /* 0x0000b40000047ab9 */ /* 0x000fe40000000a00 */
[----:B------:R-:W-:Y:S02]  /*115c0*/  IMAD.IADD R3, R3, 0x1, R5 ;  /* 0x0000000103037824 */ /* 0x000fe400078e0205 */
[----:B------:R-:W1:Y:S01]  /*115d0*/  LDC R5, c[0x0][0x448] ;  /* 0x00011200ff057b82 */ /* 0x000e620000000800 */
[----:B------:R-:W-:-:S04]  /*115e0*/  IMAD.WIDE.U32 R2, R4, UR4, R2 ;  /* 0x0000000404027c25 */ /* 0x000fc8000f8e0002 */
[----:B-1----:R-:W-:Y:S01]  /*115f0*/  IMAD R0, R5, R6, R0 ;  /* 0x0000000605007224 */ /* 0x002fe200078e0200 */
        /* <DEDUP_REMOVED lines=81> */
[----:B0-----:R-:W-:-:S04]  /*11b10*/  @!P1 LEA R14, P4, R31, R14, 0x1 ;  /* 0x0000000e1f0e9211 */ /* 0x001fc800078808ff */
[----:B-1----:R-:W-:Y:S01]  /*11b20*/  @!P1 IADD3.X R7, RZ, R2, RZ, P4, !PT ;  /* 0x00000002ff079210 */ /* 0x002fe200027fe4ff */
[----:B------:R-:W-:Y:S02]  /*11b30*/  @!P1 IMAD.MOV.U32 R2, RZ, RZ, R14 ;  /* 0x000000ffff029224 */ /* 0x000fe400078e000e */
[----:B------:R-:W0:Y:S02]  /*11b40*/  SHFL.IDX PT, R14, R0, 0x6, 0x181f ;  /* 0x00d81f00000e7f89 */ /* 0x000e2400000e0000 */
[----:B------:R-:W-:-:S05]  /*11b50*/  @!P1 IMAD.MOV.U32 R3, RZ, RZ, R7 ;  /* 0x000000ffff039224 */ /* 0x000fca00078e0007 */
        /* <DEDUP_REMOVED lines=14> */
.L_x_5836:
        /* <DEDUP_REMOVED lines=12> */
.L_x_5747:
[----:B------:R-:W-:Y:S05]  /*11d00*/  BSYNC B0 ;  /* 0x0000000000007941 */ /* 0x000fea0003800000 */
.L_x_5746:
[----:B------:R-:W-:Y:S01]  /*11d10*/  NOP ;  /* 0x0000000000007918 */ /* 0x000fe20000000000 */
[----:B------:R-:W-:-:S13]  /*11d20*/  PLOP3.LUT P0, PT, PT, PT, PT, 0x80, 0x0 ;  /* 0x000000000000781c */ /* 0x000fda0003f0f070 */
.L_x_5748:
        /* <DEDUP_REMOVED lines=8> */
[----:B---3--:R-:W-:Y:S01]  /*11db0*/  VIADD R3, R3, 0x1 ;  /* 0x0000000103037836 */ /* 0x008fe20000000000 */
[----:B----4-:R-:W-:-:S04]  /*11dc0*/  IADD3 R8, R2, -0x2, RZ ;  /* 0xfffffffe02087810 */ /* 0x010fc80007ffe0ff */
[----:B------:R0:W-:Y:S01]  /*11dd0*/  STL [R1+0x24], R3 ;  /* 0x0000240301007387 */ /* 0x0001e20000100800 */
[----:B------:R-:W-:-:S04]  /*11de0*/  LEA.HI R0, R3, R3, RZ, 0x1 ;  /* 0x0000000303007211 */ /* 0x000fc800078f08ff */
        /* <DEDUP_REMOVED lines=8> */
.L_x_5837:
[----:B------:R-:W-:Y:S05]  /*11e70*/  BSYNC B0 ;  /* 0x0000000000007941 */ /* 0x000fea0003800000 */
.L_x_5749:
        /* <DEDUP_REMOVED lines=11> */
.L_x_5765:
        /* <DEDUP_REMOVED lines=43> */
.L_x_5753:
[----:B------:R-:W-:Y:S01]  /*121e0*/  IMAD R6, R27, 0x8, R22 ;  /* 0x000000081b067824 */ /* 0x000fe200078e0216 */
[----:B------:R-:W-:Y:S01]  /*121f0*/  SHF.L.U32 R3, R28, 0x1f, RZ ;  /* 0x0000001f1c037819 */ /* 0x000fe200000006ff */
[----:B------:R-:W-:Y:S03]  /*12200*/  BSSY B1, `(.L_x_5754) ;  /* 0x0000003000017945 */ /* 0x000fe60003800000 */
[----:B------:R-:W0:Y:S02]  /*12210*/  SYNCS.PHASECHK.TRANS64.TRYWAIT P0, [R6+URZ+0x30840], R3 ;  /* 0x03084003060075a7 */ /* 0x000e24000800017f */
[----:B0-----:R-:W-:Y:S05]  /*12220*/  @!P0 BRA `(.L_x_5755) ;  /* 0x0000003c00dc8947 */ /* 0x001fea0003800000 */
.L_x_5838:
[----:B------:R-:W-:Y:S05]  /*12230*/  BSYNC B1 ;  /* 0x0000000000017941 */ /* 0x000fea0003800000 */
.L_x_5754:
        /* <DEDUP_REMOVED lines=62> */
[----:B-12---:R0:W2:Y:S02]  /*12620*/  SHFL.IDX PT, R2, R7, 0x5, 0x181f ;  /* 0x00b81f0007027f89 */ /* 0x0060a400000e0000 */
.L_x_5852:
        /* <DEDUP_REMOVED lines=11> */
.L_x_5757:
        /* <DEDUP_REMOVED lines=10> */
.L_x_5758:
[----:B------:R2:W-:Y:S01]  /*12780*/  SYNCS.ARRIVE.TRANS64.A1T0 RZ, [R6+URZ+0x30830], RZ ;  /* 0x030830ff06ff79a7 */ /* 0x0005e2000810003f */
[----:B------:R-:W-:Y:S05]  /*12790*/  @!P5 BRA `(.L_x_5759) ;  /* 0x000000000004d947 */ /* 0x000fea0003800000 */
[----:B------:R-:W-:Y:S01]  /*127a0*/  BPT.TRAP 0x1 ;  /* 0x000000040000795c */ /* 0x000fe20000300000 */
.L_x_5759:
[----:B-1----:R-:W-:Y:S01]  /*127b0*/  SHF.L.U32 R2, R17, 0x1f, RZ ;  /* 0x0000001f11027819 */ /* 0x002fe200000006ff */
[----:B--2---:R-:W-:Y:S01]  /*127c0*/  IMAD R6, R10, 0x8, R22 ;  /* 0x000000080a067824 */ /* 0x004fe200078e0216 */
[----:B------:R-:W-:Y:S01]  /*127d0*/  BSSY B1, `(.L_x_5760) ;  /* 0x0000004000017945 */ /* 0x000fe20003800000 */
[----:B0-----:R-:W-:Y:S02]  /*127e0*/  IMAD R7, R29, -0x60, R37 ;  /* 0xffffffa01d077824 */ /* 0x001fe400078e0225 */
[----:B------:R-:W0:Y:S02]  /*127f0*/  SYNCS.PHASECHK.TRANS64.TRYWAIT P0, [R6+URZ+0x30860], R2 ;  /* 0x03086002060075a7 */ /* 0x000e24000800017f */
[----:B0-----:R-:W-:Y:S05]  /*12800*/  @!P0 BRA `(.L_x_5761) ;  /* 0x0000004000588947 */ /* 0x001fea0003800000 */
.L_x_5853:
[----:B------:R-:W-:Y:S05]  /*12810*/  BSYNC B1 ;  /* 0x0000000000017941 */ /* 0x000fea0003800000 */
.L_x_5760:
        /* <DEDUP_REMOVED lines=60> */
.L_x_5867:
        /* <DEDUP_REMOVED lines=29> */
.L_x_5763:
        /* <DEDUP_REMOVED lines=10> */
.L_x_5764:
        /* <DEDUP_REMOVED lines=8> */
.L_x_5752:
[----:B------:R-:W-:Y:S05]  /*12ed0*/  BSYNC B0 ;  /* 0x0000000000007941 */ /* 0x000fea0003800000 */
.L_x_5751:
        /* <DEDUP_REMOVED lines=17> */
.L_x_5767:
[----:B------:R-:W-:Y:S05]  /*12ff0*/  BSYNC B0 ;  /* 0x0000000000007941 */ /* 0x000fea0003800000 */
.L_x_5766:
[----:B------:R-:W-:-:S13]  /*13000*/  LOP3.LUT P0, RZ, R23, 0x10, RZ, 0xc0, !PT ;  /* 0x0000001017ff7812 */ /* 0x000fda000780c0ff */
[----:B------:R-:W-:Y:S05]  /*13010*/  @!P0 BRA `(.L_x_5768) ;  /* 0x0000000000048947 */ /* 0x000fea0003800000 */
[----:B------:R-:W-:Y:S01]  /*13020*/  BPT.TRAP 0x1 ;  /* 0x000000040000795c */ /* 0x000fe20000300000 */
.L_x_5768:
[----:B------:R-:W-:Y:S01]  /*13030*/  IMAD R0, R27, 0x8, R22 ;  /* 0x000000081b007824 */ /* 0x000fe200078e0216 */
[----:B0-----:R-:W-:Y:S01]  /*13040*/  SHF.L.U32 R3, R28, 0x1f, RZ ;  /* 0x0000001f1c037819 */ /* 0x001fe200000006ff */
[----:B------:R-:W-:Y:S01]  /*13050*/  BSSY B0, `(.L_x_5769) ;  /* 0x0000004000007945 */ /* 0x000fe20003800000 */
[----:B------:R-:W-:Y:S02]  /*13060*/  IMAD R6, R25, -0x60, R37 ;  /* 0xffffffa019067824 */ /* 0x000fe400078e0225 */
[----:B------:R-:W0:Y:S02]  /*13070*/  SYNCS.PHASECHK.TRANS64.TRYWAIT P0, [R0+URZ+0x30860], R3 ;  /* 0x03086003000075a7 */ /* 0x000e24000800017f */
[----:B0-----:R-:W-:Y:S05]  /*13080*/  @!P0 BRA `(.L_x_5770) ;  /* 0x00000040005c8947 */ /* 0x001fea0003800000 */
.L_x_5868:
[----:B------:R-:W-:Y:S05]  /*13090*/  BSYNC B0 ;  /* 0x0000000000007941 */ /* 0x000fea0003800000 */
.L_x_5769:
        /* <DEDUP_REMOVED lines=27> */
[----:B------:R-:W0:Y:S02]  /*13250*/  SHFL.IDX PT, R14, R18, 0x2, 0x181f ;  /* 0x00581f00120e7f89 */ /* 0x000e2400000e0000 */
[----:B------:R-:W-:Y:S02]  /*13260*/  IADD3.X R3, RZ, R7, RZ, P3, !PT ;  /* 0x00000007ff037210 */ /* 0x000fe40001ffe4ff */
        /* <DEDUP_REMOVED lines=36> */
.L_x_5882:
        /* <DEDUP_REMOVED lines=13> */
.L_x_5772:
        /* <DEDUP_REMOVED lines=10> */
.L_x_5773:
[----:B------:R1:W-:Y:S01]  /*13620*/  SYNCS.ARRIVE.TRANS64.A1T0 RZ, [R0+URZ+0x30850], RZ ;  /* 0x030850ff00ff79a7 */ /* 0x0003e2000810003f */
[----:B------:R-:W-:-:S05]  /*13630*/  VIADD R27, R27, 0x1 ;  /* 0x000000011b1b7836 */ /* 0x000fca0000000000 */
[----:B------:R-:W-:-:S04]  /*13640*/  ISETP.NE.AND P0, PT, R27, 0x2, PT ;  /* 0x000000021b00780c */ /* 0x000fc80003f05270 */
[----:B0-----:R-:W-:Y:S02]  /*13650*/  SEL R3, RZ, 0x1, P0 ;  /* 0x00000001ff037807 */ /* 0x001fe40000000000 */
[----:B------:R-:W-:Y:S02]  /*13660*/  SEL R27, R27, RZ, P0 ;  /* 0x000000ff1b1b7207 */ /* 0x000fe40000000000 */
[----:B-1----:R-:W-:-:S07]  /*13670*/  LOP3.LUT R28, R28, R3, RZ, 0x3c, !PT ;  /* 0x000000031c1c7212 */ /* 0x002fce00078e3cff */
.L_x_5730:
[----:B------:R-:W-:Y:S05]  /*13680*/  BSYNC B7 ;  /* 0x0000000000077941 */ /* 0x000fea0003800000 */
.L_x_5728:
        /* <DEDUP_REMOVED lines=11> */
.L_x_5774:
        /* <DEDUP_REMOVED lines=22> */
[----:B--2---:R-:W-:Y:S01]  /*138a0*/  @!P1 MOV R8, R2 ;  /* 0x0000000200089202 */ /* 0x004fe20000000f00 */
        /* <DEDUP_REMOVED lines=20> */
.L_x_5892:
[----:B------:R-:W-:Y:S02]  /*139f0*/  ULDC UR4, c[0x0][0xc38] ;  /* 0x00030e0000047ab9 */ /* 0x000fe40000000800 */
[----:B------:R-:W-:-:S04]  /*13a00*/  IMAD.U32 R5, RZ, RZ, UR4 ;  /* 0x00000004ff057e24 */ /* 0x000fc8000f8e00ff */
[----:B-1----:R-:W-:-:S04]  /*13a10*/  IMAD R14, R14, R5, RZ ;  /* 0x000000050e0e7224 */ /* 0x002fc800078e02ff */
[----:B------:R-:W-:-:S05]  /*13a20*/  IMAD.IADD R7, R7, 0x1, R14 ;  /* 0x0000000107077824 */ /* 0x000fca00078e020e */
[----:B------:R-:W-:-:S13]  /*13a30*/  ISETP.GT.AND P6, PT, R7, R0, PT ;  /* 0x000000000700720c */ /* 0x000fda0003fc4270 */
[----:B------:R-:W-:Y:S05]  /*13a40*/  @P6 BRA `(.L_x_5777) ;  /* 0x0000000000a46947 */ /* 0x000fea0003800000 */
.L_x_5780:
        /* <DEDUP_REMOVED lines=35> */
.L_x_5900:
[----:B------:R-:W-:Y:S02]  /*13c80*/  ULDC UR4, c[0x0][0xc38] ;  /* 0x00030e0000047ab9 */ /* 0x000fe40000000800 */
[----:B------:R-:W-:-:S04]  /*13c90*/  IMAD.U32 R5, RZ, RZ, UR4 ;  /* 0x00000004ff057e24 */ /* 0x000fc8000f8e00ff */
[----:B-1----:R-:W-:-:S04]  /*13ca0*/  IMAD R14, R14, R5, RZ ;  /* 0x000000050e0e7224 */ /* 0x002fc800078e02ff */
[----:B------:R-:W-:-:S05]  /*13cb0*/  IMAD.IADD R7, R14, 0x1, R7 ;  /* 0x000000010e077824 */ /* 0x000fca00078e0207 */
[----:B------:R-:W-:-:S13]  /*13cc0*/  ISETP.GT.AND P6, PT, R7, R0, PT ;  /* 0x000000000700720c */ /* 0x000fda0003fc4270 */
[----:B------:R-:W-:Y:S05]  /*13cd0*/  @!P6 BRA `(.L_x_5780) ;  /* 0xfffffffc005ce947 */ /* 0x000fea000383ffff */
.L_x_5777:
[----:B------:R-:W-:Y:S01]  /*13ce0*/  IADD3 R7, -R14, R7, RZ ;  /* 0x000000070e077210 */ /* 0x000fe20007ffe1ff */
[----:B------:R-:W-:-:S04]  /*13cf0*/  UMOV UR4, 0xffffffff ;  /* 0xffffffff00047882 */ /* 0x000fc80000000000 */
        /* <DEDUP_REMOVED lines=8> */
.L_x_5905:
[----:B------:R-:W-:-:S13]  /*13d80*/  ISETP.NE.AND P0, PT, R3, RZ, PT ;  /* 0x000000ff0300720c */ /* 0x000fda0003f05270 */
[----:B------:R-:W-:Y:S05]  /*13d90*/  @!P0 BRA `(.L_x_5782) ;  /* 0x0000000000108947 */ /* 0x000fea0003800000 */
[----:B------:R-:W-:Y:S01]  /*13da0*/  UMOV UR4, 0xffffffff ;  /* 0xffffffff00047882 */ /* 0x000fe20000000000 */
[----:B-1----:R-:W-:Y:S02]  /*13db0*/  VIADD R12, R12, 0xffffffff ;  /* 0xffffffff0c0c7836 */ /* 0x002fe40000000000 */
[----:B------:R-:W-:Y:S05]  /*13dc0*/  BRA.DIV UR4, `(.L_x_5783) ;  /* 0x0000004604747947 */ /* 0x000fea000b800000 */
[----:B------:R4:W1:Y:S02]  /*13dd0*/  SHFL.IDX PT, R6, R2, R12, 0x1f ;  /* 0x00001f0c02067589 */ /* 0x00086400000e0000 */
.L_x_5782:
        /* <DEDUP_REMOVED lines=28> */
[----:B------:R-:W-:Y:S01]  /*13fa0*/  IMAD.MOV.U32 R2, RZ, RZ, RZ ;  /* 0x000000ffff027224 */ /* 0x000fe200078e00ff */
[----:B0-----:R-:W-:-:S05]  /*13fb0*/  IADD3 R5, RZ, -R3, RZ ;  /* 0x80000003ff057210 */ /* 0x001fca0007ffe0ff */
        /* <DEDUP_REMOVED lines=23> */
[----:B------:R-:W-:-:S04]  /*14130*/  @!P1 LOP3.LUT R5, RZ, R8, RZ, 0x33, !PT ;  /* 0x00000008ff059212 */ /* 0x000fc800078e33ff */
[----:B------:R-:W-:Y:S01]  /*14140*/  IADD3 R3, -R5, RZ, RZ ;  /* 0x000000ff05037210 */ /* 0x000fe20007ffe1ff */
[----:B------:R-:W-:-:S04]  /*14150*/  IMAD R5, R8, 0x1000000, R5 ;  /* 0x0100000008057824 */ /* 0x000fc800078e0205 */
[----:B------:R-:W-:-:S04]  /*14160*/  IMAD R8, R8, R3, R6 ;  /* 0x0000000308087224 */ /* 0x000fc800078e0206 */
[----:B------:R-:W-:Y:S01]  /*14170*/  IMAD R18, R8, 0x10000, R5 ;  /* 0x0001000008127824 */ /* 0x000fe200078e0205 */
[----:B------:R-:W-:Y:S06]  /*14180*/  BRA `(.L_x_5785) ;  /* 0x0000000000f07947 */ /* 0x000fec0003800000 */
.L_x_5784:
        /* <DEDUP_REMOVED lines=57> */
[----:B------:R-:W-:Y:S01]  /*14520*/  @!P1 LOP3.LUT R2, RZ, R5, RZ, 0x33, !PT ;  /* 0x00000005ff029212 */ /* 0x000fe200078e33ff */
[----:B------:R-:W-:-:S04]  /*14530*/  IMAD.MOV R5, RZ, RZ, -R5 ;  /* 0x000000ffff057224 */ /* 0x000fc800078e0a05 */
[----:B------:R-:W-:-:S07]  /*14540*/  IMAD R18, R2, R5, R3 ;  /* 0x0000000502127224 */ /* 0x000fce00078e0203 */
.L_x_5785:
[----:B------:R-:W-:-:S05]  /*14550*/  LOP3.LUT R2, RZ, R2, RZ, 0x33, !PT ;  /* 0x00000002ff027212 */ /* 0x000fca00078e33ff */
[----:B------:R-:W-:Y:S01]  /*14560*/  IMAD.IADD R17, R17, 0x1, R2 ;  /* 0x0000000111117824 */ /* 0x000fe200078e0202 */
[----:B------:R-:W-:Y:S06]  /*14570*/  BRA `(.L_x_5786) ;  /* 0x00000000001c7947 */ /* 0x000fec0003800000 */
.L_x_5778:
[----:B------:R-:W-:Y:S01]  /*14580*/  UMOV UR4, URZ ;  /* 0x0000003f00047c82 */ /* 0x000fe20008000000 */
[----:B------:R-:W-:Y:S01]  /*14590*/  UMOV UR5, URZ ;  /* 0x0000003f00057c82 */ /* 0x000fe20008000000 */
[----:B------:R-:W-:Y:S01]  /*145a0*/  ULDC UR6, c[0x0][0xc3c] ;  /* 0x00030f0000067ab9 */ /* 0x000fe20000000800 */
[----:B------:R-:W-:Y:S02]  /*145b0*/  IMAD.MOV.U32 R16, RZ, RZ, R0 ;  /* 0x000000ffff107224 */ /* 0x000fe400078e0000 */
[----:B------:R-:W-:Y:S02]  /*145c0*/  IMAD.U32 R17, RZ, RZ, UR4 ;  /* 0x00000004ff117e24 */ /* 0x000fe4000f8e00ff */
[----:B------:R-:W-:Y:S02]  /*145d0*/  IMAD.U32 R18, RZ, RZ, UR5 ;  /* 0x00000005ff127e24 */ /* 0x000fe4000f8e00ff */
[----:B------:R-:W-:-:S07]  /*145e0*/  IMAD.U32 R19, RZ, RZ, UR6 ;  /* 0x00000006ff137e24 */ /* 0x000fce000f8e00ff */
.L_x_5786:
        /* <DEDUP_REMOVED lines=10> */
.L_x_5775:
[----:B------:R-:W-:Y:S02]  /*14690*/  ULDC UR4, c[0x0][0xc3c] ;  /* 0x00030f0000047ab9 */ /* 0x000fe40000000800 */
[----:B--2---:R-:W-:-:S13]  /*146a0*/  ISETP.GE.AND P0, PT, R19, UR4, PT ;  /* 0x0000000413007c0c */ /* 0x004fda000bf06270 */
[----:B------:R-:W-:Y:S05]  /*146b0*/  @!P0 BRA `(.L_x_5787) ;  /* 0xffffffb000588947 */ /* 0x000fea000383ffff */
[----:B------:R-:W-:Y:S05]  /*146c0*/  BSYNC B8 ;  /* 0x0000000000087941 */ /* 0x000fea0003800000 */
.L_x_5722:
        /* <DEDUP_REMOVED lines=12> */
.L_x_5908:
[----:B------:R-:W-:Y:S05]  /*14790*/  BSYNC B0 ;  /* 0x0000000000007941 */ /* 0x000fea0003800000 */
.L_x_5788:
[----:B------:R-:W-:-:S03]  /*147a0*/  UMOV UR4, 0xffffffff ;  /* 0xffffffff00047882 */ /* 0x000fc60000000000 */
[----:B------:R-:W-:Y:S05]  /*147b0*/  BRA.DIV UR4, `(.L_x_5790) ;  /* 0x0000003e04347947 */ /* 0x000fea000b800000 */
[----:B-1----:R-:W1:Y:S02]  /*147c0*/  S2R R0, SR_TID.X ;  /* 0x0000000000007919 */ /* 0x002e640000002100 */
[----:B-1----:R-:W-:-:S04]  /*147d0*/  SHF.R.U32.HI R0, RZ, 0x5, R0 ;  /* 0x00000005ff007819 */ /* 0x002fc80000011600 */
[----:B------:R-:W-:-:S05]  /*147e0*/  LOP3.LUT R0, R0, 0x3, RZ, 0xc0, !PT ;  /* 0x0000000300007812 */ /* 0x000fca00078ec0ff */
[----:B------:R1:W2:Y:S02]  /*147f0*/  SHFL.IDX PT, R14, R0, RZ, 0x1f ;  /* 0x00001fff000e7589 */ /* 0x0002a400000e0000 */
.L_x_5911:
[----:B--2---:R-:W-:Y:S01]  /*14800*/  ISETP.NE.AND P0, PT, R14, RZ, PT ;  /* 0x000000ff0e00720c */ /* 0x004fe20003f05270 */
[----:B------:R-:W-:-:S12]  /*14810*/  BSSY B0, `(.L_x_5791) ;  /* 0x0000026000007945 */ /* 0x000fd80003800000 */
[----:B------:R-:W-:Y:S05]  /*14820*/  @P0 BRA `(.L_x_5792) ;  /* 0x0000000000900947 */ /* 0x000fea0003800000 */
[----:B------:R-:W-:-:S03]  /*14830*/  UMOV UR4, 0xffffffff ;  /* 0xffffffff00047882 */ /* 0x000fc60000000000 */
[----:B------:R-:W-:Y:S05]  /*14840*/  BRA.DIV UR4, `(.L_x_5793) ;  /* 0x0000003e04447947 */ /* 0x000fea000b800000 */
[----:B------:R-:W-:-:S13]  /*14850*/  ELECT P6, URZ, PT ;  /* 0x00000000003f782f */ /* 0x000fda00038c0000 */
.L_x_5914:
        /* <DEDUP_REMOVED lines=8> */
.L_x_5794:
[C---:B------:R-:W-:Y:S01]  /*148e0*/  IMAD R5, R27.reuse, 0x8, R4 ;  /* 0x000000081b057824 */ /* 0x040fe200078e0204 */
[----:B------:R-:W-:Y:S01]  /*148f0*/  SHF.L.U32 R0, R28, 0x1f, RZ ;  /* 0x0000001f1c007819 */ /* 0x000fe200000006ff */
[----:B------:R-:W-:-:S03]  /*14900*/  VIADD R27, R27, 0x1 ;  /* 0x000000011b1b7836 */ /* 0x000fc60000000000 */
[----:B------:R-:W1:Y:S02]  /*14910*/  SYNCS.PHASECHK.TRANS64.TRYWAIT P1, [R5+URZ+0x30840], R0 ;  /* 0x03084000050075a7 */ /* 0x000e64000802017f */
[----:B------:R-:W-:-:S04]  /*14920*/  ISETP.NE.AND P2, PT, R27, 0x2, PT ;  /* 0x000000021b00780c */ /* 0x000fc80003f45270 */
[----:B------:R-:W-:Y:S01]  /*14930*/  SEL R3, RZ, 0x1, P2 ;  /* 0x00000001ff037807 */ /* 0x000fe20001000000 */
[----:B-1----:R-:W-:Y:S08]  /*14940*/  @!P1 BRA `(.L_x_5795) ;  /* 0x0000003c00249947 */ /* 0x002ff00003800000 */
.L_x_5915:
[----:B------:R-:W-:Y:S02]  /*14950*/  SEL R27, R27, RZ, P2 ;  /* 0x000000ff1b1b7207 */ /* 0x000fe40001000000 */
[----:B------:R-:W-:Y:S01]  /*14960*/  LOP3.LUT R2, R28, R3, RZ, 0x3c, !PT ;  /* 0x000000031c027212 */ /* 0x000fe200078e3cff */
[----:B------:R-:W-:Y:S06]  /*14970*/  @!P0 BRA `(.L_x_5796) ;  /* 0x0000000000048947 */ /* 0x000fec0003800000 */
[----:B------:R-:W-:Y:S01]  /*14980*/  BPT.TRAP 0x1 ;  /* 0x000000040000795c */ /* 0x000fe20000300000 */
.L_x_5796:
[----:B------:R-:W-:Y:S01]  /*14990*/  IMAD R27, R27, 0x8, R4 ;  /* 0x000000081b1b7824 */ /* 0x000fe200078e0204 */
[----:B------:R-:W-:-:S04]  /*149a0*/  SHF.L.U32 R2, R2, 0x1f, RZ ;  /* 0x0000001f02027819 */ /* 0x000fc800000006ff */
[----:B------:R-:W2:Y:S02]  /*149b0*/  SYNCS.PHASECHK.TRANS64.TRYWAIT P1, [R27+URZ+0x30840], R2 ;  /* 0x030840021b0075a7 */ /* 0x000ea4000802017f */
[----:B--2---:R-:W-:Y:S05]  /*149c0*/  @!P1 BRA `(.L_x_5797) ;  /* 0x0000003c00189947 */ /* 0x004fea0003800000 */
.L_x_5916:
[----:B------:R-:W-:Y:S05]  /*149d0*/  @!P0 BRA `(.L_x_5798) ;  /* 0x0000000000048947 */ /* 0x000fea0003800000 */
[----:B------:R-:W-:Y:S01]  /*149e0*/  BPT.TRAP 0x1 ;  /* 0x000000040000795c */ /* 0x000fe20000300000 */
.L_x_5798:
[----:B------:R-:W3:Y:S02]  /*149f0*/  SYNCS.PHASECHK.TRANS64.TRYWAIT P1, [R5+URZ+0x30860], R0 ;  /* 0x03086000050075a7 */ /* 0x000ee4000802017f */
[----:B---3--:R-:W-:Y:S05]  /*14a00*/  @!P1 BRA `(.L_x_5799) ;  /* 0x0000003c001c9947 */ /* 0x008fea0003800000 */
.L_x_5917:
[----:B------:R-:W-:Y:S05]  /*14a10*/  @!P0 BRA `(.L_x_5800) ;  /* 0x0000000000048947 */ /* 0x000fea0003800000 */
[----:B------:R-:W-:Y:S01]  /*14a20*/  BPT.TRAP 0x1 ;  /* 0x000000040000795c */ /* 0x000fe20000300000 */
.L_x_5800:
[----:B----4-:R4:W0:Y:S02]  /*14a30*/  SYNCS.PHASECHK.TRANS64.TRYWAIT P0, [R27+URZ+0x30860], R2 ;  /* 0x030860021b0075a7 */ /* 0x010824000800017f */
[----:B0-----:R-:W-:Y:S05]  /*14a40*/  @!P0 NANOSLEEP.SYNCS 0x989680 ;  /* 0x009896800000895d */ /* 0x001fea0003900000 */
[----:B------:R-:W0:Y:S02]  /*14a50*/  @!P0 SYNCS.PHASECHK.TRANS64 P0, [R27+URZ+0x30860], R2 ;  /* 0x030860021b0085a7 */ /* 0x000e24000800007f */
[----:B0-----:R-:W-:Y:S05]  /*14a60*/  @!P0 BRA `(.L_x_5800) ;  /* 0xfffffffc00f08947 */ /* 0x001fea000383ffff */
.L_x_5792:
[----:B------:R-:W-:Y:S05]  /*14a70*/  BSYNC B0 ;  /* 0x0000000000007941 */ /* 0x000fea0003800000 */
.L_x_5791:
[----:B------:R-:W-:Y:S05]  /*14a80*/  EXIT ;  /* 0x000000000000794d */ /* 0x000fea0003800000 */
.L_x_5655:
[----:B0-----:R-:W-:-:S04]  /*14a90*/  IMAD.U32 R3, RZ, RZ, UR40 ;  /* 0x00000028ff037e24 */ /* 0x001fc8000f8e00ff */
[----:B------:R0:W1:Y:S03]  /*14aa0*/  SYNCS.PHASECHK.TRANS64.TRYWAIT P1, [R3+URZ+0x30800], R0 ;  /* 0x03080000030075a7 */ /* 0x000066000802017f */
[----:B-1----:R-:W-:Y:S05]  /*14ab0*/  @!P1 NANOSLEEP.SYNCS 0x989680 ;  /* 0x009896800000995d */ /* 0x002fea0003900000 */
[----:B------:R-:W1:Y:S02]  /*14ac0*/  @!P1 SYNCS.PHASECHK.TRANS64 P1, [R3+URZ+0x30800], R0 ;  /* 0x03080000030095a7 */ /* 0x000e64000802007f */
[----:B-1----:R-:W-:Y:S05]  /*14ad0*/  @!P1 BRA `(.L_x_5655) ;  /* 0xfffffffc00ec9947 */ /* 0x002fea000383ffff */
[----:B------:R-:W-:Y:S05]  /*14ae0*/  BRA `(.L_x_5801) ;  /* 0xfffffed400447947 */ /* 0x000fea000383ffff */
.L_x_5659:
[----:B-1----:R1:W2:Y:S02]  /*14af0*/  SYNCS.PHASECHK.TRANS64.TRYWAIT P1, [R0+URZ+0x30830], R3 ;  /* 0x03083003000075a7 */ /* 0x0022a4000802017f */
[----:B--2---:R-:W-:Y:S05]  /*14b00*/  @!P1 NANOSLEEP.SYNCS 0x989680 ;  /* 0x009896800000995d */ /* 0x004fea0003900000 */
[----:B------:R-:W2:Y:S02]  /*14b10*/  @!P1 SYNCS.PHASECHK.TRANS64 P1, [R0+URZ+0x30830], R3 ;  /* 0x03083003000095a7 */ /* 0x000ea4000802007f */
[----:B--2---:R-:W-:Y:S05]  /*14b20*/  @!P1 BRA `(.L_x_5659) ;  /* 0xfffffffc00f09947 */ /* 0x004fea000383ffff */
[----:B------:R-:W-:Y:S05]  /*14b30*/  BRA `(.L_x_5658) ;  /* 0xfffffed400607947 */ /* 0x000fea000383ffff */
.L_x_5665:
[----:B-1----:R-:W-:-:S04]  /*14b40*/  IMAD.U32 R12, RZ, RZ, UR8 ;  /* 0x00000008ff0c7e24 */ /* 0x002fc8000f8e00ff */
[----:B------:R1:W2:Y:S03]  /*14b50*/  SYNCS.PHASECHK.TRANS64.TRYWAIT P1, [R12+URZ+0x30830], R11 ;  /* 0x0308300b0c0075a7 */ /* 0x0002a6000802017f */
[----:B--2---:R-:W-:Y:S05]  /*14b60*/  @!P1 NANOSLEEP.SYNCS 0x989680 ;  /* 0x009896800000995d */ /* 0x004fea0003900000 */
[----:B------:R-:W2:Y:S02]  /*14b70*/  @!P1 SYNCS.PHASECHK.TRANS64 P1, [R12+URZ+0x30830], R11 ;  /* 0x0308300b0c0095a7 */ /* 0x000ea4000802007f */
[----:B--2---:R-:W-:Y:S05]  /*14b80*/  @!P1 BRA `(.L_x_5665) ;  /* 0xfffffffc00ec9947 */ /* 0x004fea000383ffff */
[----:B------:R-:W-:Y:S05]  /*14b90*/  BRA `(.L_x_5664) ;  /* 0xfffffefc00487947 */ /* 0x000fea000383ffff */
.L_x_5669:
[----:B---3--:R-:W-:-:S04]  /*14ba0*/  IMAD.U32 R2, RZ, RZ, UR9 ;  /* 0x00000009ff027e24 */ /* 0x008fc8000f8e00ff */
[----:B------:R3:W4:Y:S03]  /*14bb0*/  SYNCS.PHASECHK.TRANS64.TRYWAIT P1, [R2+URZ+0x30850], R0 ;  /* 0x03085000020075a7 */ /* 0x000726000802017f */
[----:B----4-:R-:W-:Y:S05]  /*14bc0*/  @!P1 NANOSLEEP.SYNCS 0x989680 ;  /* 0x009896800000995d */ /* 0x010fea0003900000 */
[----:B------:R-:W4:Y:S02]  /*14bd0*/  @!P1 SYNCS.PHASECHK.TRANS64 P1, [R2+URZ+0x30850], R0 ;  /* 0x03085000020095a7 */ /* 0x000f24000802007f */
[----:B----4-:R-:W-:Y:S05]  /*14be0*/  @!P1 BRA `(.L_x_5669) ;  /* 0xfffffffc00ec9947 */ /* 0x010fea000383ffff */
[----:B------:R-:W-:Y:S05]  /*14bf0*/  BRA `(.L_x_5668) ;  /* 0xffffff0800107947 */ /* 0x000fea000383ffff */
.L_x_5677:
[----:B-1----:R-:W-:-:S04]  /*14c00*/  IMAD.U32 R12, RZ, RZ, UR8 ;  /* 0x00000008ff0c7e24 */ /* 0x002fc8000f8e00ff */
[----:B------:R1:W2:Y:S03]  /*14c10*/  SYNCS.PHASECHK.TRANS64.TRYWAIT P1, [R12+URZ+0x30830], R11 ;  /* 0x0308300b0c0075a7 */ /* 0x0002a6000802017f */
[----:B--2---:R-:W-:Y:S05]  /*14c20*/  @!P1 NANOSLEEP.SYNCS 0x989680 ;  /* 0x009896800000995d */ /* 0x004fea0003900000 */
[----:B------:R-:W2:Y:S02]  /*14c30*/  @!P1 SYNCS.PHASECHK.TRANS64 P1, [R12+URZ+0x30830], R11 ;  /* 0x0308300b0c0095a7 */ /* 0x000ea4000802007f */
[----:B--2---:R-:W-:Y:S05]  /*14c40*/  @!P1 BRA `(.L_x_5677) ;  /* 0xfffffffc00ec9947 */ /* 0x004fea000383ffff */
[----:B------:R-:W-:Y:S05]  /*14c50*/  BRA `(.L_x_5676) ;  /* 0xffffff28003c7947 */ /* 0x000fea000383ffff */
.L_x_5681:
[----:B---3--:R-:W-:-:S04]  /*14c60*/  IMAD.U32 R2, RZ, RZ, UR8 ;  /* 0x00000008ff027e24 */ /* 0x008fc8000f8e00ff */
[----:B------:R3:W4:Y:S03]  /*14c70*/  SYNCS.PHASECHK.TRANS64.TRYWAIT P1, [R2+URZ+0x30850], R0 ;  /* 0x03085000020075a7 */ /* 0x000726000802017f */
[----:B----4-:R-:W-:Y:S05]  /*14c80*/  @!P1 NANOSLEEP.SYNCS 0x989680 ;  /* 0x009896800000995d */ /* 0x010fea0003900000 */
[----:B------:R-:W4:Y:S02]  /*14c90*/  @!P1 SYNCS.PHASECHK.TRANS64 P1, [R2+URZ+0x30850], R0 ;  /* 0x03085000020095a7 */ /* 0x000f24000802007f */
[----:B----4-:R-:W-:Y:S05]  /*14ca0*/  @!P1 BRA `(.L_x_5681) ;  /* 0xfffffffc00ec9947 */ /* 0x010fea000383ffff */
[----:B------:R-:W-:Y:S05]  /*14cb0*/  BRA `(.L_x_5680) ;  /* 0xffffff3400047947 */ /* 0x000fea000383ffff */
.L_x_5688:
[----:B-1----:R-:W-:-:S04]  /*14cc0*/  IMAD.U32 R5, RZ, RZ, UR5 ;  /* 0x00000005ff057e24 */ /* 0x002fc8000f8e00ff */
[----:B------:R1:W2:Y:S03]  /*14cd0*/  SYNCS.PHASECHK.TRANS64.TRYWAIT P1, [R5+URZ+0x30850], R0 ;  /* 0x03085000050075a7 */ /* 0x0002a6000802017f */
[----:B--2---:R-:W-:Y:S05]  /*14ce0*/  @!P1 NANOSLEEP.SYNCS 0x989680 ;  /* 0x009896800000995d */ /* 0x004fea0003900000 */
[----:B------:R-:W2:Y:S02]  /*14cf0*/  @!P1 SYNCS.PHASECHK.TRANS64 P1, [R5+URZ+0x30850], R0 ;  /* 0x03085000050095a7 */ /* 0x000ea4000802007f */
[----:B--2---:R-:W-:Y:S05]  /*14d00*/  @!P1 BRA `(.L_x_5688) ;  /* 0xfffffffc00ec9947 */ /* 0x004fea000383ffff */
[----:B------:R-:W-:Y:S05]  /*14d10*/  BRA `(.L_x_5687) ;  /* 0xffffff5000a07947 */ /* 0x000fea000383ffff */
.L_x_5736:
        /* <DEDUP_REMOVED lines=11> */
.L_x_5803:
[----:B------:R-:W-:Y:S05]  /*14dd0*/  BSYNC B0 ;  /* 0x0000000000007941 */ /* 0x000fea0003800000 */
.L_x_5802:
[----:B------:R-:W-:Y:S05]  /*14de0*/  BRA `(.L_x_5804) ;  /* 0xffffffb800b47947 */ /* 0x000fea000383ffff */
.L_x_5739:
[----:B0-----:R0:W1:Y:S02]  /*14df0*/  SYNCS.PHASECHK.TRANS64.TRYWAIT P0, [R7+URZ+0x30840], R2 ;  /* 0x03084002070075a7 */ /* 0x001064000800017f */
[----:B-1----:R-:W-:Y:S05]  /*14e00*/  @!P0 NANOSLEEP.SYNCS 0x989680 ;  /* 0x009896800000895d */ /* 0x002fea0003900000 */
[----:B------:R-:W1:Y:S02]  /*14e10*/  @!P0 SYNCS.PHASECHK.TRANS64 P0, [R7+URZ+0x30840], R2 ;  /* 0x03084002070085a7 */ /* 0x000e64000800007f */
[----:B-1----:R-:W-:Y:S05]  /*14e20*/  @!P0 BRA `(.L_x_5739) ;  /* 0xfffffffc00f08947 */ /* 0x002fea000383ffff */
[----:B------:R-:W-:Y:S05]  /*14e30*/  BRA `(.L_x_5805) ;  /* 0xffffffbc001c7947 */ /* 0x000fea000383ffff */
.L_x_5740:
        /* <DEDUP_REMOVED lines=8> */
.L_x_5807:
[----:B------:R-:W-:Y:S05]  /*14ec0*/  BSYNC B0 ;  /* 0x0000000000007941 */ /* 0x000fea0003800000 */
.L_x_5806:
[----:B------:R-:W-:Y:S01]  /*14ed0*/  IMAD.MOV.U32 R13, RZ, RZ, R4 ;  /* 0x000000ffff0d7224 */ /* 0x000fe200078e0004 */
[----:B------:R-:W-:Y:S01]  /*14ee0*/  MOV R12, RZ ;  /* 0x000000ff000c7202 */ /* 0x000fe20000000f00 */
[----:B------:R-:W-:Y:S02]  /*14ef0*/  IMAD.MOV.U32 R11, RZ, RZ, 0x181f ;  /* 0x0000181fff0b7424 */ /* 0x000fe400078e00ff */
[----:B------:R-:W-:Y:S02]  /*14f00*/  IMAD.MOV.U32 R15, RZ, RZ, -0x1 ;  /* 0xffffffffff0f7424 */ /* 0x000fe400078e00ff */
[----:B------:R-:W-:Y:S02]  /*14f10*/  IMAD.MOV.U32 R2, RZ, RZ, R14 ;  /* 0x000000ffff027224 */ /* 0x000fe400078e000e */
[----:B------:R-:W-:-:S07]  /*14f20*/  @P0 IMAD R8, R5, 0x2, R22 ;  /* 0x0000000205080824 */ /* 0x000fce00078e0216 */
[----:B------:R-:W-:Y:S05]  /*14f30*/  WARPSYNC.COLLECTIVE R15, `(.L_x_5808) ;  /* 0x000000000f087348 */ /* 0x000fea0003c00000 */
[----:B------:R0:W1:Y:S02]  /*14f40*/  SHFL.IDX P6, R14, R13, R12, R11 ;  /* 0x0000000c0d0e7389 */ /* 0x00006400000c000b */
[----:B01----:R-:W-:Y:S01]  /*14f50*/  ENDCOLLECTIVE ;  /* 0x000000000000791b */ /* 0x003fe20003800000 */
.L_x_5808:
[----:B------:R-:W-:Y:S02]  /*14f60*/  IMAD.MOV.U32 R13, RZ, RZ, R0 ;  /* 0x000000ffff0d7224 */ /* 0x000fe400078e0000 */
[----:B------:R-:W-:Y:S02]  /*14f70*/  IMAD.MOV.U32 R12, RZ, RZ, 0x1 ;  /* 0x00000001ff0c7424 */ /* 0x000fe400078e00ff */
[----:B------:R-:W-:-:S07]  /*14f80*/  IMAD.MOV.U32 R3, RZ, RZ, R14 ;  /* 0x000000ffff037224 */ /* 0x000fce00078e000e */
[----:B------:R-:W-:Y:S05]  /*14f90*/  WARPSYNC.COLLECTIVE R15, `(.L_x_5809) ;  /* 0x000000000f087348 */ /* 0x000fea0003c00000 */
[----:B------:R0:W1:Y:S02]  /*14fa0*/  SHFL.IDX P6, R14, R13, R12, R11 ;  /* 0x0000000c0d0e7389 */ /* 0x00006400000c000b */
[----:B01----:R-:W-:Y:S01]  /*14fb0*/  ENDCOLLECTIVE ;  /* 0x000000000000791b */ /* 0x003fe20003800000 */
.L_x_5809:
        /* <DEDUP_REMOVED lines=17> */
.L_x_5810:
[----:B------:R-:W-:Y:S02]  /*150d0*/  @P1 IMAD R8, R5, 0x2, R22 ;  /* 0x0000000205081824 */ /* 0x000fe400078e0216 */
[----:B------:R-:W-:Y:S02]  /*150e0*/  IMAD.MOV.U32 R13, RZ, RZ, R0 ;  /* 0x000000ffff0d7224 */ /* 0x000fe400078e0000 */
[----:B------:R-:W-:Y:S01]  /*150f0*/  IMAD.MOV.U32 R12, RZ, RZ, 0x2 ;  /* 0x00000002ff0c7424 */ /* 0x000fe200078e00ff */
[----:B------:R-:W-:-:S07]  /*15100*/  MOV R3, R14 ;  /* 0x0000000e00037202 */ /* 0x000fce0000000f00 */
[----:B------:R-:W-:Y:S05]  /*15110*/  WARPSYNC.COLLECTIVE R15, `(.L_x_5811) ;  /* 0x000000000f087348 */ /* 0x000fea0003c00000 */
[----:B------:R0:W1:Y:S02]  /*15120*/  SHFL.IDX P6, R14, R13, R12, R11 ;  /* 0x0000000c0d0e7389 */ /* 0x00006400000c000b */
[----:B01----:R-:W-:Y:S01]  /*15130*/  ENDCOLLECTIVE ;  /* 0x000000000000791b */ /* 0x003fe20003800000 */
.L_x_5811:
        /* <DEDUP_REMOVED lines=17> */
.L_x_5812:
[----:B------:R-:W-:Y:S01]  /*15250*/  @P1 IMAD R8, R5, 0x2, R22 ;  /* 0x0000000205081824 */ /* 0x000fe200078e0216 */
[----:B------:R-:W-:Y:S01]  /*15260*/  MOV R13, R0 ;  /* 0x00000000000d7202 */ /* 0x000fe20000000f00 */
[----:B------:R-:W-:Y:S02]  /*15270*/  IMAD.MOV.U32 R12, RZ, RZ, 0x3 ;  /* 0x00000003ff0c7424 */ /* 0x000fe400078e00ff */
[----:B------:R-:W-:-:S07]  /*15280*/  IMAD.MOV.U32 R3, RZ, RZ, R14 ;  /* 0x000000ffff037224 */ /* 0x000fce00078e000e */
[----:B------:R-:W-:Y:S05]  /*15290*/  WARPSYNC.COLLECTIVE R15, `(.L_x_5813) ;  /* 0x000000000f087348 */ /* 0x000fea0003c00000 */
[----:B------:R0:W1:Y:S02]  /*152a0*/  SHFL.IDX P6, R14, R13, R12, R11 ;  /* 0x0000000c0d0e7389 */ /* 0x00006400000c000b */
[----:B01----:R-:W-:Y:S01]  /*152b0*/  ENDCOLLECTIVE ;  /* 0x000000000000791b */ /* 0x003fe20003800000 */
.L_x_5813:
        /* <DEDUP_REMOVED lines=17> */
.L_x_5814:
[----:B------:R-:W-:Y:S02]  /*153d0*/  @P1 IMAD R8, R5, 0x2, R22 ;  /* 0x0000000205081824 */ /* 0x000fe400078e0216 */
[----:B------:R-:W-:Y:S02]  /*153e0*/  IMAD.MOV.U32 R13, RZ, RZ, R0 ;  /* 0x000000ffff0d7224 */ /* 0x000fe400078e0000 */
[----:B------:R-:W-:Y:S02]  /*153f0*/  IMAD.MOV.U32 R12, RZ, RZ, 0x4 ;  /* 0x00000004ff0c7424 */ /* 0x000fe400078e00ff */
[----:B------:R-:W-:-:S07]  /*15400*/  IMAD.MOV.U32 R3, RZ, RZ, R14 ;  /* 0x000000ffff037224 */ /* 0x000fce00078e000e */
[----:B------:R-:W-:Y:S05]  /*15410*/  WARPSYNC.COLLECTIVE R15, `(.L_x_5815) ;  /* 0x000000000f087348 */ /* 0x000fea0003c00000 */
[----:B------:R0:W1:Y:S02]  /*15420*/  SHFL.IDX P6, R14, R13, R12, R11 ;  /* 0x0000000c0d0e7389 */ /* 0x00006400000c000b */
[----:B01----:R-:W-:Y:S01]  /*15430*/  ENDCOLLECTIVE ;  /* 0x000000000000791b */ /* 0x003fe20003800000 */
.L_x_5815:
        /* <DEDUP_REMOVED lines=17> */
.L_x_5816:
[----:B------:R-:W-:Y:S02]  /*15550*/  @P1 IMAD R8, R5, 0x2, R22 ;  /* 0x0000000205081824 */ /* 0x000fe400078e0216 */
[----:B------:R-:W-:Y:S02]  /*15560*/  IMAD.MOV.U32 R13, RZ, RZ, R0 ;  /* 0x000000ffff0d7224 */ /* 0x000fe400078e0000 */
[----:B------:R-:W-:Y:S02]  /*15570*/  IMAD.MOV.U32 R12, RZ, RZ, 0x5 ;  /* 0x00000005ff0c7424 */ /* 0x000fe400078e00ff */
[----:B------:R-:W-:-:S07]  /*15580*/  IMAD.MOV.U32 R3, RZ, RZ, R14 ;  /* 0x000000ffff037224 */ /* 0x000fce00078e000e */
[----:B------:R-:W-:Y:S05]  /*15590*/  WARPSYNC.COLLECTIVE R15, `(.L_x_5817) ;  /* 0x000000000f087348 */ /* 0x000fea0003c00000 */
[----:B------:R0:W1:Y:S02]  /*155a0*/  SHFL.IDX P6, R14, R13, R12, R11 ;  /* 0x0000000c0d0e7389 */ /* 0x00006400000c000b */
[----:B01----:R-:W-:Y:S01]  /*155b0*/  ENDCOLLECTIVE ;  /* 0x000000000000791b */ /* 0x003fe20003800000 */
.L_x_5817:
        /* <DEDUP_REMOVED lines=10> */
.L_x_5818:
        /* <DEDUP_REMOVED lines=8> */
.L_x_5745:
[----:B------:R-:W-:Y:S01]  /*156e0*/  IMAD.MOV.U32 R13, RZ, RZ, R4 ;  /* 0x000000ffff0d7224 */ /* 0x000fe200078e0004 */
[----:B------:R-:W-:Y:S01]  /*156f0*/  MOV R12, RZ ;  /* 0x000000ff000c7202 */ /* 0x000fe20000000f00 */
[----:B------:R-:W-:Y:S02]  /*15700*/  IMAD.MOV.U32 R11, RZ, RZ, 0x181f ;  /* 0x0000181fff0b7424 */ /* 0x000fe400078e00ff */
[----:B------:R-:W-:Y:S02]  /*15710*/  IMAD.MOV.U32 R15, RZ, RZ, -0x1 ;  /* 0xffffffffff0f7424 */ /* 0x000fe400078e00ff */
[----:B-----5:R-:W-:Y:S02]  /*15720*/  IMAD R5, R9, R5, RZ ;  /* 0x0000000509057224 */ /* 0x020fe400078e02ff */
[----:B------:R-:W-:-:S07]  /*15730*/  IMAD R17, R17, 0x80, R8 ;  /* 0x0000008011117824 */ /* 0x000fce00078e0208 */
[----:B------:R-:W-:Y:S05]  /*15740*/  WARPSYNC.COLLECTIVE R15, `(.L_x_5820) ;  /* 0x000000000f087348 */ /* 0x000fea0003c00000 */
[----:B------:R0:W1:Y:S02]  /*15750*/  SHFL.IDX P6, R14, R13, R12, R11 ;  /* 0x0000000c0d0e7389 */ /* 0x00006400000c000b */
[----:B01----:R-:W-:Y:S01]  /*15760*/  ENDCOLLECTIVE ;  /* 0x000000000000791b */ /* 0x003fe20003800000 */
.L_x_5820:
[C---:B------:R-:W-:Y:S01]  /*15770*/  VIADD R6, R17.reuse, 0x10 ;  /* 0x0000001011067836 */ /* 0x040fe20000000000 */
[----:B------:R-:W-:Y:S01]  /*15780*/  ISETP.GE.AND P1, PT, R17, R5, PT ;  /* 0x000000051100720c */ /* 0x000fe20003f26270 */
[----:B------:R-:W-:Y:S02]  /*15790*/  IMAD.MOV.U32 R13, RZ, RZ, R0 ;  /* 0x000000ffff0d7224 */ /* 0x000fe400078e0000 */
[----:B------:R-:W-:-:S10]  /*157a0*/  IMAD.MOV.U32 R2, RZ, RZ, R14 ;  /* 0x000000ffff027224 */ /* 0x000fd400078e000e */
[----:B------:R-:W-:Y:S05]  /*157b0*/  WARPSYNC.COLLECTIVE R15, `(.L_x_5821) ;  /* 0x000000000f087348 */ /* 0x000fea0003c00000 */
[----:B------:R0:W1:Y:S02]  /*157c0*/  SHFL.IDX P6, R14, R13, R12, R11 ;  /* 0x0000000c0d0e7389 */ /* 0x00006400000c000b */
[----:B01----:R-:W-:Y:S01]  /*157d0*/  ENDCOLLECTIVE ;  /* 0x000000000000791b */ /* 0x003fe20003800000 */
.L_x_5821:
        /* <DEDUP_REMOVED lines=8> */
.L_x_5822:
        /* <DEDUP_REMOVED lines=13> */
.L_x_5823:
        /* <DEDUP_REMOVED lines=8> */
.L_x_5824:
        /* <DEDUP_REMOVED lines=14> */
.L_x_5825:
        /* <DEDUP_REMOVED lines=8> */
.L_x_5826:
        /* <DEDUP_REMOVED lines=14> */
.L_x_5827:
        /* <DEDUP_REMOVED lines=8> */
.L_x_5828:
        /* <DEDUP_REMOVED lines=14> */
.L_x_5829:
        /* <DEDUP_REMOVED lines=8> */
.L_x_5830:
        /* <DEDUP_REMOVED lines=14> */
.L_x_5831:
        /* <DEDUP_REMOVED lines=8> */
.L_x_5832:
        /* <DEDUP_REMOVED lines=13> */
.L_x_5833:
        /* <DEDUP_REMOVED lines=8> */
.L_x_5834:
        /* <DEDUP_REMOVED lines=12> */
.L_x_5835:
[----:B------:R-:W-:Y:S05]  /*16140*/  BRA `(.L_x_5836) ;  /* 0xffffffb800bc7947 */ /* 0x000fea000383ffff */
.L_x_5750:
[----:B0-----:R0:W1:Y:S02]  /*16150*/  SYNCS.PHASECHK.TRANS64.TRYWAIT P0, [R22+URZ+0x30820], R3 ;  /* 0x03082003160075a7 */ /* 0x001064000800017f */
[----:B-1----:R-:W-:Y:S05]  /*16160*/  @!P0 NANOSLEEP.SYNCS 0x989680 ;  /* 0x009896800000895d */ /* 0x002fea0003900000 */
[----:B------:R-:W1:Y:S02]  /*16170*/  @!P0 SYNCS.PHASECHK.TRANS64 P0, [R22+URZ+0x30820], R3 ;  /* 0x03082003160085a7 */ /* 0x000e64000800007f */
[----:B-1----:R-:W-:Y:S05]  /*16180*/  @!P0 BRA `(.L_x_5750) ;  /* 0xfffffffc00f08947 */ /* 0x002fea000383ffff */
[----:B------:R-:W-:Y:S05]  /*16190*/  BRA `(.L_x_5837) ;  /* 0xffffffbc00347947 */ /* 0x000fea000383ffff */
.L_x_5755:
[----:B0-----:R0:W1:Y:S02]  /*161a0*/  SYNCS.PHASECHK.TRANS64.TRYWAIT P0, [R6+URZ+0x30840], R3 ;  /* 0x03084003060075a7 */ /* 0x001064000800017f */
[----:B-1----:R-:W-:Y:S05]  /*161b0*/  @!P0 NANOSLEEP.SYNCS 0x989680 ;  /* 0x009896800000895d */ /* 0x002fea0003900000 */
[----:B------:R-:W1:Y:S02]  /*161c0*/  @!P0 SYNCS.PHASECHK.TRANS64 P0, [R6+URZ+0x30840], R3 ;  /* 0x03084003060085a7 */ /* 0x000e64000800007f */
[----:B-1----:R-:W-:Y:S05]  /*161d0*/  @!P0 BRA `(.L_x_5755) ;  /* 0xfffffffc00f08947 */ /* 0x002fea000383ffff */
[----:B------:R-:W-:Y:S05]  /*161e0*/  BRA `(.L_x_5838) ;  /* 0xffffffc000107947 */ /* 0x000fea000383ffff */
.L_x_5756:
        /* <DEDUP_REMOVED lines=8> */
.L_x_5840:
[----:B------:R-:W-:Y:S05]  /*16270*/  BSYNC B1 ;  /* 0x0000000000017941 */ /* 0x000fea0003800000 */
.L_x_5839:
[----:B------:R-:W-:Y:S01]  /*16280*/  IMAD.MOV.U32 R13, RZ, RZ, R7 ;  /* 0x000000ffff0d7224 */ /* 0x000fe200078e0007 */
[----:B------:R-:W-:Y:S01]  /*16290*/  LOP3.LUT R23, R23, 0xfffffdff, RZ, 0xc0, !PT ;  /* 0xfffffdff17177812 */ /* 0x000fe200078ec0ff */
[----:B------:R-:W-:Y:S01]  /*162a0*/  IMAD.MOV.U32 R12, RZ, RZ, RZ ;  /* 0x000000ffff0c7224 */ /* 0x000fe200078e00ff */
[----:B------:R-:W-:Y:S01]  /*162b0*/  SHF.L.U32 R4, R31, 0x1, RZ ;  /* 0x000000011f047819 */ /* 0x000fe200000006ff */
[----:B------:R-:W-:Y:S01]  /*162c0*/  IMAD.MOV.U32 R11, RZ, RZ, 0x181f ;  /* 0x0000181fff0b7424 */ /* 0x000fe200078e00ff */
[----:B------:R-:W-:Y:S01]  /*162d0*/  @P1 LOP3.LUT R23, R23, 0x200, RZ, 0xfc, !PT ;  /* 0x0000020017171812 */ /* 0x000fe200078efcff */
[----:B------:R-:W-:Y:S02]  /*162e0*/  IMAD.MOV.U32 R15, RZ, RZ, -0x1 ;  /* 0xffffffffff0f7424 */ /* 0x000fe400078e00ff */
[----:B------:R-:W-:Y:S01]  /*162f0*/  IMAD.MOV.U32 R3, RZ, RZ, R14 ;  /* 0x000000ffff037224 */ /* 0x000fe200078e000e */
[----:B------:R-:W-:Y:S01]  /*16300*/  LOP3.LUT P1, RZ, R23, 0x4, RZ, 0xc0, !PT ;  /* 0x0000000417ff7812 */ /* 0x000fe2000782c0ff */
[----:B------:R-:W-:-:S12]  /*16310*/  IMAD R5, R5, 0x2, R22 ;  /* 0x0000000205057824 */ /* 0x000fd800078e0216 */
[----:B------:R-:W-:Y:S05]  /*16320*/  WARPSYNC.COLLECTIVE R15, `(.L_x_5841) ;  /* 0x000000000f087348 */ /* 0x000fea0003c00000 */
[----:B------:R0:W1:Y:S02]  /*16330*/  SHFL.IDX P6, R14, R13, R12, R11 ;  /* 0x0000000c0d0e7389 */ /* 0x00006400000c000b */
[----:B01----:R-:W-:Y:S01]  /*16340*/  ENDCOLLECTIVE ;  /* 0x000000000000791b */ /* 0x003fe20003800000 */
.L_x_5841:
[----:B------:R-:W-:Y:S02]  /*16350*/  IMAD.MOV.U32 R13, RZ, RZ, R8 ;  /* 0x000000ffff0d7224 */ /* 0x000fe400078e0008 */
[----:B------:R-:W-:Y:S02]  /*16360*/  IMAD.MOV.U32 R12, RZ, RZ, 0x1 ;  /* 0x00000001ff0c7424 */ /* 0x000fe400078e00ff */
[----:B------:R-:W-:-:S07]  /*16370*/  IMAD.MOV.U32 R2, RZ, RZ, R14 ;  /* 0x000000ffff027224 */ /* 0x000fce00078e000e */
[----:B------:R-:W-:Y:S05]  /*16380*/  WARPSYNC.COLLECTIVE R15, `(.L_x_5842) ;  /* 0x000000000f087348 */ /* 0x000fea0003c00000 */
[----:B------:R0:W1:Y:S02]  /*16390*/  SHFL.IDX P6, R14, R13, R12, R11 ;  /* 0x0000000c0d0e7389 */ /* 0x00006400000c000b */
[----:B01----:R-:W-:Y:S01]  /*163a0*/  ENDCOLLECTIVE ;  /* 0x000000000000791b */ /* 0x003fe20003800000 */
.L_x_5842:
        /* <DEDUP_REMOVED lines=13> */
.L_x_5843:
[----:B------:R-:W-:Y:S01]  /*16480*/  IMAD.MOV.U32 R13, RZ, RZ, R8 ;  /* 0x000000ffff0d7224 */ /* 0x000fe200078e0008 */
[----:B------:R-:W-:Y:S01]  /*16490*/  MOV R12, 0x2 ;  /* 0x00000002000c7802 */ /* 0x000fe20000000f00 */
[----:B------:R-:W-:-:S07]  /*164a0*/  IMAD.MOV.U32 R2, RZ, RZ, R14 ;  /* 0x000000ffff027224 */ /* 0x000fce00078e000e */
[----:B------:R-:W-:Y:S05]  /*164b0*/  WARPSYNC.COLLECTIVE R15, `(.L_x_5844) ;  /* 0x000000000f087348 */ /* 0x000fea0003c00000 */
[----:B------:R0:W1:Y:S02]  /*164c0*/  SHFL.IDX P6, R14, R13, R12, R11 ;  /* 0x0000000c0d0e7389 */ /* 0x00006400000c000b */
[----:B01----:R-:W-:Y:S01]  /*164d0*/  ENDCOLLECTIVE ;  /* 0x000000000000791b */ /* 0x003fe20003800000 */
.L_x_5844:
        /* <DEDUP_REMOVED lines=13> */
.L_x_5845:
[----:B------:R-:W-:Y:S02]  /*165b0*/  IMAD.MOV.U32 R13, RZ, RZ, R8 ;  /* 0x000000ffff0d7224 */ /* 0x000fe400078e0008 */
[----:B------:R-:W-:Y:S02]  /*165c0*/  IMAD.MOV.U32 R12, RZ, RZ, 0x3 ;  /* 0x00000003ff0c7424 */ /* 0x000fe400078e00ff */
[----:B------:R-:W-:-:S07]  /*165d0*/  IMAD.MOV.U32 R2, RZ, RZ, R14 ;  /* 0x000000ffff027224 */ /* 0x000fce00078e000e */
[----:B------:R-:W-:Y:S05]  /*165e0*/  WARPSYNC.COLLECTIVE R15, `(.L_x_5846) ;  /* 0x000000000f087348 */ /* 0x000fea0003c00000 */
[----:B------:R0:W1:Y:S02]  /*165f0*/  SHFL.IDX P6, R14, R13, R12, R11 ;  /* 0x0000000c0d0e7389 */ /* 0x00006400000c000b */
[----:B01----:R-:W-:Y:S01]  /*16600*/  ENDCOLLECTIVE ;  /* 0x000000000000791b */ /* 0x003fe20003800000 */
.L_x_5846:
        /* <DEDUP_REMOVED lines=13> */
.L_x_5847:
[----:B------:R-:W-:Y:S02]  /*166e0*/  IMAD.MOV.U32 R13, RZ, RZ, R8 ;  /* 0x000000ffff0d7224 */ /* 0x000fe400078e0008 */
[----:B------:R-:W-:Y:S02]  /*166f0*/  IMAD.MOV.U32 R12, RZ, RZ, 0x4 ;  /* 0x00000004ff0c7424 */ /* 0x000fe400078e00ff */
[----:B------:R-:W-:-:S07]  /*16700*/  IMAD.MOV.U32 R2, RZ, RZ, R14 ;  /* 0x000000ffff027224 */ /* 0x000fce00078e000e */
[----:B------:R-:W-:Y:S05]  /*16710*/  WARPSYNC.COLLECTIVE R15, `(.L_x_5848) ;  /* 0x000000000f087348 */ /* 0x000fea0003c00000 */
[----:B------:R0:W1:Y:S02]  /*16720*/  SHFL.IDX P6, R14, R13, R12, R11 ;  /* 0x0000000c0d0e7389 */ /* 0x00006400000c000b */
[----:B01----:R-:W-:Y:S01]  /*16730*/  ENDCOLLECTIVE ;  /* 0x000000000000791b */ /* 0x003fe20003800000 */
.L_x_5848:
        /* <DEDUP_REMOVED lines=13> */
.L_x_5849:
[----:B------:R-:W-:Y:S02]  /*16810*/  IMAD.MOV.U32 R13, RZ, RZ, R8 ;  /* 0x000000ffff0d7224 */ /* 0x000fe400078e0008 */
[----:B------:R-:W-:Y:S02]  /*16820*/  IMAD.MOV.U32 R12, RZ, RZ, 0x5 ;  /* 0x00000005ff0c7424 */ /* 0x000fe400078e00ff */
[----:B------:R-:W-:-:S07]  /*16830*/  IMAD.MOV.U32 R2, RZ, RZ, R14 ;  /* 0x000000ffff027224 */ /* 0x000fce00078e000e */
[----:B------:R-:W-:Y:S05]  /*16840*/  WARPSYNC.COLLECTIVE R15, `(.L_x_5850) ;  /* 0x000000000f087348 */ /* 0x000fea0003c00000 */
[----:B------:R0:W1:Y:S02]  /*16850*/  SHFL.IDX P6, R14, R13, R12, R11 ;  /* 0x0000000c0d0e7389 */ /* 0x00006400000c000b */
[----:B01----:R-:W-:Y:S01]  /*16860*/  ENDCOLLECTIVE ;  /* 0x000000000000791b */ /* 0x003fe20003800000 */
.L_x_5850:
        /* <DEDUP_REMOVED lines=14> */
.L_x_5851:
[----:B------:R-:W-:Y:S01]  /*16950*/  IMAD.MOV.U32 R2, RZ, RZ, R14 ;  /* 0x000000ffff027224 */ /* 0x000fe200078e000e */
[----:B------:R-:W-:Y:S06]  /*16960*/  BRA `(.L_x_5852) ;  /* 0xffffffbc00307947 */ /* 0x000fec000383ffff */
.L_x_5761:
[----:B0-----:R0:W1:Y:S02]  /*16970*/  SYNCS.PHASECHK.TRANS64.TRYWAIT P0, [R6+URZ+0x30860], R2 ;  /* 0x03086002060075a7 */ /* 0x001064000800017f */
[----:B-1----:R-:W-:Y:S05]  /*16980*/  @!P0 NANOSLEEP.SYNCS 0x989680 ;  /* 0x009896800000895d */ /* 0x002fea0003900000 */
[----:B------:R-:W1:Y:S02]  /*16990*/  @!P0 SYNCS.PHASECHK.TRANS64 P0, [R6+URZ+0x30860], R2 ;  /* 0x03086002060085a7 */ /* 0x000e64000800007f */
[----:B-1----:R-:W-:Y:S05]  /*169a0*/  @!P0 BRA `(.L_x_5761) ;  /* 0xfffffffc00f08947 */ /* 0x002fea000383ffff */
[----:B------:R-:W-:Y:S05]  /*169b0*/  BRA `(.L_x_5853) ;  /* 0xffffffbc00947947 */ /* 0x000fea000383ffff */
.L_x_5762:
        /* <DEDUP_REMOVED lines=8> */
.L_x_5855:
[----:B------:R-:W-:Y:S05]  /*16a40*/  BSYNC B1 ;  /* 0x0000000000017941 */ /* 0x000fea0003800000 */
.L_x_5854:
[----:B------:R-:W-:Y:S01]  /*16a50*/  IMAD.MOV.U32 R13, RZ, RZ, R18 ;  /* 0x000000ffff0d7224 */ /* 0x000fe200078e0012 */
[----:B------:R-:W-:Y:S01]  /*16a60*/  MOV R15, 0xffffffff ;  /* 0xffffffff000f7802 */ /* 0x000fe20000000f00 */
[----:B------:R-:W-:Y:S02]  /*16a70*/  IMAD.MOV.U32 R12, RZ, RZ, RZ ;  /* 0x000000ffff0c7224 */ /* 0x000fe400078e00ff */
[----:B------:R-:W-:Y:S02]  /*16a80*/  IMAD.MOV.U32 R11, RZ, RZ, 0x181f ;  /* 0x0000181fff0b7424 */ /* 0x000fe400078e00ff */
[----:B------:R-:W-:Y:S02]  /*16a90*/  IMAD.MOV.U32 R3, RZ, RZ, R14 ;  /* 0x000000ffff037224 */ /* 0x000fe400078e000e */
[----:B------:R-:W-:-:S07]  /*16aa0*/  IMAD R5, R5, 0x2, R22 ;  /* 0x0000000205057824 */ /* 0x000fce00078e0216 */
[----:B------:R-:W-:Y:S05]  /*16ab0*/  WARPSYNC.COLLECTIVE R15, `(.L_x_5856) ;  /* 0x000000000f087348 */ /* 0x000fea0003c00000 */
[----:B------:R0:W1:Y:S02]  /*16ac0*/  SHFL.IDX P6, R14, R13, R12, R11 ;  /* 0x0000000c0d0e7389 */ /* 0x00006400000c000b */
[----:B01----:R-:W-:Y:S01]  /*16ad0*/  ENDCOLLECTIVE ;  /* 0x000000000000791b */ /* 0x003fe20003800000 */
.L_x_5856:
[----:B------:R-:W-:Y:S02]  /*16ae0*/  IMAD.MOV.U32 R13, RZ, RZ, R24 ;  /* 0x000000ffff0d7224 */ /* 0x000fe400078e0018 */
[----:B------:R-:W-:Y:S02]  /*16af0*/  IMAD.MOV.U32 R12, RZ, RZ, 0x1 ;  /* 0x00000001ff0c7424 */ /* 0x000fe400078e00ff */
[----:B------:R-:W-:-:S07]  /*16b00*/  IMAD.MOV.U32 R2, RZ, RZ, R14 ;  /* 0x000000ffff027224 */ /* 0x000fce00078e000e */
[----:B------:R-:W-:Y:S05]  /*16b10*/  WARPSYNC.COLLECTIVE R15, `(.L_x_5857) ;  /* 0x000000000f087348 */ /* 0x000fea0003c00000 */
[----:B------:R0:W1:Y:S02]  /*16b20*/  SHFL.IDX P6, R14, R13, R12, R11 ;  /* 0x0000000c0d0e7389 */ /* 0x00006400000c000b */
[----:B01----:R-:W-:Y:S01]  /*16b30*/  ENDCOLLECTIVE ;  /* 0x000000000000791b */ /* 0x003fe20003800000 */
.L_x_5857:
        /* <DEDUP_REMOVED lines=16> */
.L_x_5858:
[----:B------:R-:W-:Y:S01]  /*16c40*/  MOV R13, R24 ;  /* 0x00000018000d7202 */ /* 0x000fe20000000f00 */
[----:B------:R-:W-:Y:S02]  /*16c50*/  IMAD.MOV.U32 R12, RZ, RZ, 0x2 ;  /* 0x00000002ff0c7424 */ /* 0x000fe400078e00ff */
[----:B------:R-:W-:-:S07]  /*16c60*/  IMAD.MOV.U32 R2, RZ, RZ, R14 ;  /* 0x000000ffff027224 */ /* 0x000fce00078e000e */
[----:B------:R-:W-:Y:S05]  /*16c70*/  WARPSYNC.COLLECTIVE R15, `(.L_x_5859) ;  /* 0x000000000f087348 */ /* 0x000fea0003c00000 */
[----:B------:R0:W1:Y:S02]  /*16c80*/  SHFL.IDX P6, R14, R13, R12, R11 ;  /* 0x0000000c0d0e7389 */ /* 0x00006400000c000b */
[----:B01----:R-:W-:Y:S01]  /*16c90*/  ENDCOLLECTIVE ;  /* 0x000000000000791b */ /* 0x003fe20003800000 */
.L_x_5859:
        /* <DEDUP_REMOVED lines=16> */
.L_x_5860:
[----:B------:R-:W-:Y:S02]  /*16da0*/  IMAD.MOV.U32 R13, RZ, RZ, R24 ;  /* 0x000000ffff0d7224 */ /* 0x000fe400078e0018 */
[----:B------:R-:W-:Y:S02]  /*16db0*/  IMAD.MOV.U32 R12, RZ, RZ, 0x3 ;  /* 0x00000003ff0c7424 */ /* 0x000fe400078e00ff */
[----:B------:R-:W-:-:S07]  /*16dc0*/  IMAD.MOV.U32 R2, RZ, RZ, R14 ;  /* 0x000000ffff027224 */ /* 0x000fce00078e000e */
[----:B------:R-:W-:Y:S05]  /*16dd0*/  WARPSYNC.COLLECTIVE R15, `(.L_x_5861) ;  /* 0x000000000f087348 */ /* 0x000fea0003c00000 */
[----:B------:R0:W1:Y:S02]  /*16de0*/  SHFL.IDX P6, R14, R13, R12, R11 ;  /* 0x0000000c0d0e7389 */ /* 0x00006400000c000b */
[----:B01----:R-:W-:Y:S01]  /*16df0*/  ENDCOLLECTIVE ;  /* 0x000000000000791b */ /* 0x003fe20003800000 */
.L_x_5861:
        /* <DEDUP_REMOVED lines=16> */
.L_x_5862:
[----:B------:R-:W-:Y:S02]  /*16f00*/  IMAD.MOV.U32 R13, RZ, RZ, R24 ;  /* 0x000000ffff0d7224 */ /* 0x000fe400078e0018 */
[----:B------:R-:W-:Y:S01]  /*16f10*/  IMAD.MOV.U32 R12, RZ, RZ, 0x4 ;  /* 0x00000004ff0c7424 */ /* 0x000fe200078e00ff */
[----:B------:R-:W-:-:S07]  /*16f20*/  MOV R2, R14 ;  /* 0x0000000e00027202 */ /* 0x000fce0000000f00 */
[----:B------:R-:W-:Y:S05]  /*16f30*/  WARPSYNC.COLLECTIVE R15, `(.L_x_5863) ;  /* 0x000000000f087348 */ /* 0x000fea0003c00000 */
[----:B------:R0:W1:Y:S02]  /*16f40*/  SHFL.IDX P6, R14, R13, R12, R11 ;  /* 0x0000000c0d0e7389 */ /* 0x00006400000c000b */
[----:B01----:R-:W-:Y:S01]  /*16f50*/  ENDCOLLECTIVE ;  /* 0x000000000000791b */ /* 0x003fe20003800000 */
.L_x_5863:
        /* <DEDUP_REMOVED lines=16> */
.L_x_5864:
[----:B------:R-:W-:Y:S02]  /*17060*/  IMAD.MOV.U32 R13, RZ, RZ, R24 ;  /* 0x000000ffff0d7224 */ /* 0x000fe400078e0018 */
[----:B------:R-:W-:Y:S02]  /*17070*/  IMAD.MOV.U32 R12, RZ, RZ, 0x5 ;  /* 0x00000005ff0c7424 */ /* 0x000fe400078e00ff */
[----:B------:R-:W-:-:S07]  /*17080*/  IMAD.MOV.U32 R2, RZ, RZ, R14 ;  /* 0x000000ffff027224 */ /* 0x000fce00078e000e */
[----:B------:R-:W-:Y:S05]  /*17090*/  WARPSYNC.COLLECTIVE R15, `(.L_x_5865) ;  /* 0x000000000f087348 */ /* 0x000fea0003c00000 */
[----:B------:R0:W1:Y:S02]  /*170a0*/  SHFL.IDX P6, R14, R13, R12, R11 ;  /* 0x0000000c0d0e7389 */ /* 0x00006400000c000b */
[----:B01----:R-:W-:Y:S01]  /*170b0*/  ENDCOLLECTIVE ;  /* 0x000000000000791b */ /* 0x003fe20003800000 */
.L_x_5865:
        /* <DEDUP_REMOVED lines=13> */
.L_x_5866:
[----:B------:R-:W-:Y:S01]  /*17190*/  @!PT LDS RZ, [RZ] ;  /* 0x00000000fffff984 */ /* 0x000fe20000000800 */
[----:B------:R-:W-:Y:S01]  /*171a0*/  @!PT LDS RZ, [RZ] ;  /* 0x00000000fffff984 */ /* 0x000fe20000000800 */
[----:B------:R-:W-:Y:S01]  /*171b0*/  @!PT LDS RZ, [RZ] ;  /* 0x00000000fffff984 */ /* 0x000fe20000000800 */
[----:B------:R1:W-:Y:S01]  /*171c0*/  LDGSTS.E.BYPASS.LTC128B.128 [R5+0x5400], desc[UR36][R2.64+0x80], !P0 ;  /* 0x0540008002057fae */ /* 0x0003e2000c101d64 */
[----:B------:R-:W-:-:S13]  /*171d0*/  ISETP.LT.OR P0, PT, R7, 0x41, P1 ;  /* 0x000000410700780c */ /* 0x000fda0000f01670 */
[----:B------:R1:W-:Y:S01]  /*171e0*/  LDGSTS.E.BYPASS.LTC128B.128 [R5+0x8400], desc[UR36][R2.64+0x100], !P0 ;  /* 0x0840010002057fae */ /* 0x0003e2000c101d64 */
[----:B------:R-:W-:Y:S05]  /*171f0*/  BRA `(.L_x_5867) ;  /* 0xffffffb800787947 */ /* 0x000fea000383ffff */
.L_x_5770:
[----:B0-----:R0:W1:Y:S02]  /*17200*/  SYNCS.PHASECHK.TRANS64.TRYWAIT P0, [R0+URZ+0x30860], R3 ;  /* 0x03086003000075a7 */ /* 0x001064000800017f */
[----:B-1----:R-:W-:Y:S05]  /*17210*/  @!P0 NANOSLEEP.SYNCS 0x989680 ;  /* 0x009896800000895d */ /* 0x002fea0003900000 */
[----:B------:R-:W1:Y:S02]  /*17220*/  @!P0 SYNCS.PHASECHK.TRANS64 P0, [R0+URZ+0x30860], R3 ;  /* 0x03086003000085a7 */ /* 0x000e64000800007f */
[----:B-1----:R-:W-:Y:S05]  /*17230*/  @!P0 BRA `(.L_x_5770) ;  /* 0xfffffffc00f08947 */ /* 0x002fea000383ffff */
[----:B------:R-:W-:Y:S05]  /*17240*/  BRA `(.L_x_5868) ;  /* 0xffffffbc00907947 */ /* 0x000fea000383ffff */
.L_x_5771:
        /* <DEDUP_REMOVED lines=8> */
.L_x_5870:
[----:B------:R-:W-:Y:S05]  /*172d0*/  BSYNC B0 ;  /* 0x0000000000007941 */ /* 0x000fea0003800000 */
.L_x_5869:
[----:B------:R-:W-:Y:S01]  /*172e0*/  IMAD.MOV.U32 R13, RZ, RZ, R18 ;  /* 0x000000ffff0d7224 */ /* 0x000fe200078e0012 */
[----:B------:R-:W-:Y:S01]  /*172f0*/  MOV R15, 0xffffffff ;  /* 0xffffffff000f7802 */ /* 0x000fe20000000f00 */
[----:B------:R-:W-:Y:S02]  /*17300*/  IMAD.MOV.U32 R12, RZ, RZ, RZ ;  /* 0x000000ffff0c7224 */ /* 0x000fe400078e00ff */
[----:B------:R-:W-:Y:S02]  /*17310*/  IMAD.MOV.U32 R11, RZ, RZ, 0x181f ;  /* 0x0000181fff0b7424 */ /* 0x000fe400078e00ff */
[----:B------:R-:W-:Y:S02]  /*17320*/  IMAD.MOV.U32 R3, RZ, RZ, R14 ;  /* 0x000000ffff037224 */ /* 0x000fe400078e000e */
[----:B------:R-:W-:-:S07]  /*17330*/  IMAD.SHL.U32 R5, R31, 0x2, RZ ;  /* 0x000000021f057824 */ /* 0x000fce00078e00ff */
[----:B------:R-:W-:Y:S05]  /*17340*/  WARPSYNC.COLLECTIVE R15, `(.L_x_5871) ;  /* 0x000000000f087348 */ /* 0x000fea0003c00000 */
[----:B------:R0:W1:Y:S02]  /*17350*/  SHFL.IDX P6, R14, R13, R12, R11 ;  /* 0x0000000c0d0e7389 */ /* 0x00006400000c000b */
[----:B01----:R-:W-:Y:S01]  /*17360*/  ENDCOLLECTIVE ;  /* 0x000000000000791b */ /* 0x003fe20003800000 */
.L_x_5871:
        /* <DEDUP_REMOVED lines=14> */
.L_x_5872:
        /* <DEDUP_REMOVED lines=13> */
.L_x_5873:
[----:B------:R-:W-:Y:S01]  /*17520*/  IMAD.MOV.U32 R13, RZ, RZ, R24 ;  /* 0x000000ffff0d7224 */ /* 0x000fe200078e0018 */
[----:B------:R-:W-:Y:S02]  /*17530*/  MOV R12, 0x2 ;  /* 0x00000002000c7802 */ /* 0x000fe40000000f00 */
[----:B------:R-:W-:-:S13]  /*17540*/  IADD3 R2, P4, R14, R5, RZ ;  /* 0x000000050e027210 */ /* 0x000fda0007f9e0ff */
[----:B------:R-:W-:Y:S05]  /*17550*/  WARPSYNC.COLLECTIVE R15, `(.L_x_5874) ;  /* 0x000000000f087348 */ /* 0x000fea0003c00000 */
[----:B------:R0:W1:Y:S02]  /*17560*/  SHFL.IDX P6, R14, R13, R12, R11 ;  /* 0x0000000c0d0e7389 */ /* 0x00006400000c000b */
[----:B01----:R-:W-:Y:S01]  /*17570*/  ENDCOLLECTIVE ;  /* 0x000000000000791b */ /* 0x003fe20003800000 */
.L_x_5874:
        /* <DEDUP_REMOVED lines=15> */
.L_x_5875:
[----:B------:R-:W-:Y:S02]  /*17670*/  IMAD.MOV.U32 R13, RZ, RZ, R24 ;  /* 0x000000ffff0d7224 */ /* 0x000fe400078e0018 */
[----:B------:R-:W-:Y:S01]  /*17680*/  IMAD.MOV.U32 R12, RZ, RZ, 0x3 ;  /* 0x00000003ff0c7424 */ /* 0x000fe200078e00ff */
[----:B------:R-:W-:-:S13]  /*17690*/  IADD3 R2, P4, R14, R5, RZ ;  /* 0x000000050e027210 */ /* 0x000fda0007f9e0ff */
[----:B------:R-:W-:Y:S05]  /*176a0*/  WARPSYNC.COLLECTIVE R15, `(.L_x_5876) ;  /* 0x000000000f087348 */ /* 0x000fea0003c00000 */
[----:B------:R0:W1:Y:S02]  /*176b0*/  SHFL.IDX P6, R14, R13, R12, R11 ;  /* 0x0000000c0d0e7389 */ /* 0x00006400000c000b */
[----:B01----:R-:W-:Y:S01]  /*176c0*/  ENDCOLLECTIVE ;  /* 0x000000000000791b */ /* 0x003fe20003800000 */
.L_x_5876:
        /* <DEDUP_REMOVED lines=15> */
.L_x_5877:
[----:B------:R-:W-:Y:S01]  /*177c0*/  IMAD.MOV.U32 R13, RZ, RZ, R24 ;  /* 0x000000ffff0d7224 */ /* 0x000fe200078e0018 */
[----:B------:R-:W-:Y:S02]  /*177d0*/  MOV R12, 0x4 ;  /* 0x00000004000c7802 */ /* 0x000fe40000000f00 */
[----:B------:R-:W-:-:S13]  /*177e0*/  IADD3 R2, P4, R14, R5, RZ ;  /* 0x000000050e027210 */ /* 0x000fda0007f9e0ff */
[----:B------:R-:W-:Y:S05]  /*177f0*/  WARPSYNC.COLLECTIVE R15, `(.L_x_5878) ;  /* 0x000000000f087348 */ /* 0x000fea0003c00000 */
[----:B------:R0:W1:Y:S02]  /*17800*/  SHFL.IDX P6, R14, R13, R12, R11 ;  /* 0x0000000c0d0e7389 */ /* 0x00006400000c000b */
[----:B01----:R-:W-:Y:S01]  /*17810*/  ENDCOLLECTIVE ;  /* 0x000000000000791b */ /* 0x003fe20003800000 */
.L_x_5878:
        /* <DEDUP_REMOVED lines=15> */
.L_x_5879:
[----:B------:R-:W-:Y:S02]  /*17910*/  IMAD.MOV.U32 R13, RZ, RZ, R24 ;  /* 0x000000ffff0d7224 */ /* 0x000fe400078e0018 */
[----:B------:R-:W-:Y:S01]  /*17920*/  IMAD.MOV.U32 R12, RZ, RZ, 0x5 ;  /* 0x00000005ff0c7424 */ /* 0x000fe200078e00ff */
[----:B------:R-:W-:-:S13]  /*17930*/  IADD3 R2, P4, R14, R5, RZ ;  /* 0x000000050e027210 */ /* 0x000fda0007f9e0ff */
[----:B------:R-:W-:Y:S05]  /*17940*/  WARPSYNC.COLLECTIVE R15, `(.L_x_5880) ;  /* 0x000000000f087348 */ /* 0x000fea0003c00000 */
[----:B------:R0:W1:Y:S02]  /*17950*/  SHFL.IDX P6, R14, R13, R12, R11 ;  /* 0x0000000c0d0e7389 */ /* 0x00006400000c000b */
[----:B01----:R-:W-:Y:S01]  /*17960*/  ENDCOLLECTIVE ;  /* 0x000000000000791b */ /* 0x003fe20003800000 */
.L_x_5880:
        /* <DEDUP_REMOVED lines=14> */
.L_x_5881:
[----:B------:R-:W-:Y:S05]  /*17a50*/  BRA `(.L_x_5882) ;  /* 0xffffffb800947947 */ /* 0x000fea000383ffff */
.L_x_5776:
        /* <DEDUP_REMOVED lines=8> */
.L_x_5884:
[----:B------:R-:W-:Y:S05]  /*17ae0*/  BSYNC B0 ;  /* 0x0000000000007941 */ /* 0x000fea0003800000 */
.L_x_5883:
        /* <DEDUP_REMOVED lines=9> */
.L_x_5885:
        /* <DEDUP_REMOVED lines=15> */
[C---:B------:R-:W-:Y:S02]  /*17c70*/  ISETP.GE.U32.AND P5, PT, R10.reuse, 0x10, PT ;  /* 0x000000100a00780c */ /* 0x040fe40003fa6070 */
[----:B--2---:R-:W-:Y:S01]  /*17c80*/  @!P1 MOV R17, R4 ;  /* 0x0000000400119202 */ /* 0x004fe20000000f00 */
[----:B---3--:R-:W-:Y:S01]  /*17c90*/  @!P1 IMAD.MOV.U32 R8, RZ, RZ, R2 ;  /* 0x000000ffff089224 */ /* 0x008fe200078e0002 */
[----:B------:R-:W-:-:S03]  /*17ca0*/  ISETP.NE.AND P1, PT, R10, RZ, PT ;  /* 0x000000ff0a00720c */ /* 0x000fc60003f25270 */
[----:B------:R-:W-:-:S10]  /*17cb0*/  IMAD R13, R8, R17, RZ ;  /* 0x00000011080d7224 */ /* 0x000fd400078e02ff */
[----:B------:R-:W-:Y:S05]  /*17cc0*/  WARPSYNC.COLLECTIVE R15, `(.L_x_5886) ;  /* 0x000000000f087348 */ /* 0x000fea0003c00000 */
[----:B------:R0:W1:Y:S02]  /*17cd0*/  SHFL.UP P6, R14, R13, R12, R11 ;  /* 0x0400000c0d0e7389 */ /* 0x00006400000c000b */
[----:B01----:R-:W-:Y:S01]  /*17ce0*/  ENDCOLLECTIVE ;  /* 0x000000000000791b */ /* 0x003fe20003800000 */
.L_x_5886:
[----:B------:R-:W-:Y:S01]  /*17cf0*/  IMAD.MOV.U32 R12, RZ, RZ, 0x2 ;  /* 0x00000002ff0c7424 */ /* 0x000fe200078e00ff */
[----:B------:R-:W-:-:S05]  /*17d00*/  SEL R6, R14, RZ, P1 ;  /* 0x000000ff0e067207 */ /* 0x000fca0000800000 */
[----:B------:R-:W-:-:S04]  /*17d10*/  IMAD.IADD R6, R13, 0x1, R6 ;  /* 0x000000010d067824 */ /* 0x000fc800078e0206 */
[----:B------:R-:W-:-:S07]  /*17d20*/  IMAD.MOV.U32 R13, RZ, RZ, R6 ;  /* 0x000000ffff0d7224 */ /* 0x000fce00078e0006 */
[----:B------:R-:W-:Y:S05]  /*17d30*/  WARPSYNC.COLLECTIVE R15, `(.L_x_5887) ;  /* 0x000000000f087348 */ /* 0x000fea0003c00000 */
[----:B------:R0:W1:Y:S02]  /*17d40*/  SHFL.UP P6, R14, R13, R12, R11 ;  /* 0x0400000c0d0e7389 */ /* 0x00006400000c000b */
[----:B01----:R-:W-:Y:S01]  /*17d50*/  ENDCOLLECTIVE ;  /* 0x000000000000791b */ /* 0x003fe20003800000 */
.L_x_5887:
        /* <DEDUP_REMOVED lines=8> */
.L_x_5888:
[----:B------:R-:W-:Y:S01]  /*17de0*/  IMAD.MOV.U32 R12, RZ, RZ, 0x8 ;  /* 0x00000008ff0c7424 */ /* 0x000fe200078e00ff */
[----:B------:R-:W-:-:S04]  /*17df0*/  SEL R3, R14, RZ, P3 ;  /* 0x000000ff0e037207 */ /* 0x000fc80001800000 */
[----:B------:R-:W-:-:S05]  /*17e00*/  IADD3 R3, R2, R3, RZ ;  /* 0x0000000302037210 */ /* 0x000fca0007ffe0ff */
[----:B------:R-:W-:-:S07]  /*17e10*/  IMAD.MOV.U32 R13, RZ, RZ, R3 ;  /* 0x000000ffff0d7224 */ /* 0x000fce00078e0003 */
[----:B------:R-:W-:Y:S05]  /*17e20*/  WARPSYNC.COLLECTIVE R15, `(.L_x_5889) ;  /* 0x000000000f087348 */ /* 0x000fea0003c00000 */
[----:B------:R0:W1:Y:S02]  /*17e30*/  SHFL.UP P6, R14, R13, R12, R11 ;  /* 0x0400000c0d0e7389 */ /* 0x00006400000c000b */
[----:B01----:R-:W-:Y:S01]  /*17e40*/  ENDCOLLECTIVE ;  /* 0x000000000000791b */ /* 0x003fe20003800000 */
.L_x_5889:
[----:B------:R-:W-:Y:S01]  /*17e50*/  IMAD.MOV.U32 R12, RZ, RZ, 0x10 ;  /* 0x00000010ff0c7424 */ /* 0x000fe200078e00ff */
[----:B------:R-:W-:-:S05]  /*17e60*/  SEL R4, R14, RZ, P4 ;  /* 0x000000ff0e047207 */ /* 0x000fca0002000000 */
[----:B------:R-:W-:-:S04]  /*17e70*/  IMAD.IADD R4, R3, 0x1, R4 ;  /* 0x0000000103047824 */ /* 0x000fc800078e0204 */
[----:B------:R-:W-:-:S07]  /*17e80*/  IMAD.MOV.U32 R13, RZ, RZ, R4 ;  /* 0x000000ffff0d7224 */ /* 0x000fce00078e0004 */
[----:B------:R-:W-:Y:S05]  /*17e90*/  WARPSYNC.COLLECTIVE R15, `(.L_x_5890) ;  /* 0x000000000f087348 */ /* 0x000fea0003c00000 */
[----:B------:R0:W1:Y:S02]  /*17ea0*/  SHFL.UP P6, R14, R13, R12, R11 ;  /* 0x0400000c0d0e7389 */ /* 0x00006400000c000b */
[----:B01----:R-:W-:Y:S01]  /*17eb0*/  ENDCOLLECTIVE ;  /* 0x000000000000791b */ /* 0x003fe20003800000 */
.L_x_5890:
        /* <DEDUP_REMOVED lines=8> */
.L_x_5891:
[----:B------:R-:W-:Y:S05]  /*17f40*/  BRA `(.L_x_5892) ;  /* 0xffffffb800a87947 */ /* 0x000fea000383ffff */
.L_x_5779:
[----:B------:R-:W-:Y:S01]  /*17f50*/  BSSY B0, `(.L_x_5893) ;  /* 0x0000007000007945 */ /* 0x000fe20003800000 */
[----:B------:R-:W-:Y:S02]  /*17f60*/  IMAD.MOV.U32 R12, RZ, RZ, 0x1 ;  /* 0x00000001ff0c7424 */ /* 0x000fe400078e00ff */
[----:B------:R-:W-:Y:S02]  /*17f70*/  IMAD.MOV.U32 R11, RZ, RZ, RZ ;  /* 0x000000ffff0b7224 */ /* 0x000fe400078e00ff */
[----:B------:R-:W-:-:S07]  /*17f80*/  IMAD.MOV.U32 R15, RZ, RZ, -0x1 ;  /* 0xffffffffff0f7424 */ /* 0x000fce00078e00ff */
[----:B------:R-:W-:Y:S05]  /*17f90*/  WARPSYNC.COLLECTIVE R15, `(.L_x_5894) ;  /* 0x000000000f087348 */ /* 0x000fea0003c00000 */
[----:B------:R0:W1:Y:S02]  /*17fa0*/  SHFL.UP P6, R14, R13, R12, R11 ;  /* 0x0400000c0d0e7389 */ /* 0x00006400000c000b */
[----:B01----:R-:W-:Y:S01]  /*17fb0*/  ENDCOLLECTIVE ;  /* 0x000000000000791b */ /* 0x003fe20003800000 */
.L_x_5894:
[----:B------:R-:W-:Y:S05]  /*17fc0*/  BSYNC B0 ;  /* 0x0000000000007941 */ /* 0x000fea0003800000 */
.L_x_5893:
        /* <DEDUP_REMOVED lines=8> */
.L_x_5895:
[----:B------:R-:W-:Y:S02]  /*18050*/  MOV R12, 0x4 ;  /* 0x00000004000c7802 */ /* 0x000fe40000000f00 */
[----:B------:R-:W-:-:S05]  /*18060*/  SEL R2, R14, RZ, P2 ;  /* 0x000000ff0e027207 */ /* 0x000fca0001000000 */
[----:B------:R-:W-:-:S04]  /*18070*/  IMAD.IADD R2, R13, 0x1, R2 ;  /* 0x000000010d027824 */ /* 0x000fc800078e0202 */
[----:B------:R-:W-:-:S07]  /*18080*/  IMAD.MOV.U32 R13, RZ, RZ, R2 ;  /* 0x000000ffff0d7224 */ /* 0x000fce00078e0002 */
[----:B------:R-:W-:Y:S05]  /*18090*/  WARPSYNC.COLLECTIVE R15, `(.L_x_5896) ;  /* 0x000000000f087348 */ /* 0x000fea0003c00000 */
[----:B------:R0:W1:Y:S02]  /*180a0*/  SHFL.UP P6, R14, R13, R12, R11 ;  /* 0x0400000c0d0e7389 */ /* 0x00006400000c000b */
[----:B01----:R-:W-:Y:S01]  /*180b0*/  ENDCOLLECTIVE ;  /* 0x000000000000791b */ /* 0x003fe20003800000 */
.L_x_5896:
[----:B------:R-:W-:Y:S01]  /*180c0*/  IMAD.MOV.U32 R12, RZ, RZ, 0x8 ;  /* 0x00000008ff0c7424 */ /* 0x000fe200078e00ff */
[----:B------:R-:W-:-:S05]  /*180d0*/  SEL R3, R14, RZ, P3 ;  /* 0x000000ff0e037207 */ /* 0x000fca0001800000 */
[----:B------:R-:W-:-:S04]  /*180e0*/  IMAD.IADD R3, R2, 0x1, R3 ;  /* 0x0000000102037824 */ /* 0x000fc800078e0203 */
[----:B------:R-:W-:-:S07]  /*180f0*/  IMAD.MOV.U32 R13, RZ, RZ, R3 ;  /* 0x000000ffff0d7224 */ /* 0x000fce00078e0003 */
[----:B------:R-:W-:Y:S05]  /*18100*/  WARPSYNC.COLLECTIVE R15, `(.L_x_5897) ;  /* 0x000000000f087348 */ /* 0x000fea0003c00000 */
[----:B------:R0:W1:Y:S02]  /*18110*/  SHFL.UP P6, R14, R13, R12, R11 ;  /* 0x0400000c0d0e7389 */ /* 0x00006400000c000b */
[----:B01----:R-:W-:Y:S01]  /*18120*/  ENDCOLLECTIVE ;  /* 0x000000000000791b */ /* 0x003fe20003800000 */
.L_x_5897:
[----:B------:R-:W-:Y:S01]  /*18130*/  IMAD.MOV.U32 R12, RZ, RZ, 0x10 ;  /* 0x00000010ff0c7424 */ /* 0x000fe200078e00ff */
[----:B------:R-:W-:-:S05]  /*18140*/  SEL R4, R14, RZ, P4 ;  /* 0x000000ff0e047207 */ /* 0x000fca0002000000 */
[----:B------:R-:W-:-:S04]  /*18150*/  IMAD.IADD R4, R3, 0x1, R4 ;  /* 0x0000000103047824 */ /* 0x000fc800078e0204 */
[----:B------:R-:W-:-:S07]  /*18160*/  IMAD.MOV.U32 R13, RZ, RZ, R4 ;  /* 0x000000ffff0d7224 */ /* 0x000fce00078e0004 */
[----:B------:R-:W-:Y:S05]  /*18170*/  WARPSYNC.COLLECTIVE R15, `(.L_x_5898) ;  /* 0x000000000f087348 */ /* 0x000fea0003c00000 */
[----:B------:R0:W1:Y:S02]  /*18180*/  SHFL.UP P6, R14, R13, R12, R11 ;  /* 0x0400000c0d0e7389 */ /* 0x00006400000c000b */
[----:B01----:R-:W-:Y:S01]  /*18190*/  ENDCOLLECTIVE ;  /* 0x000000000000791b */ /* 0x003fe20003800000 */
.L_x_5898:
        /* <DEDUP_REMOVED lines=8> */
.L_x_5899:
[----:B------:R-:W-:Y:S05]  /*18220*/  BRA `(.L_x_5900) ;  /* 0xffffffb800947947 */ /* 0x000fea000383ffff */
.L_x_5781:
[----:B------:R-:W-:Y:S01]  /*18230*/  BSSY B0, `(.L_x_5901) ;  /* 0x0000006000007945 */ /* 0x000fe20003800000 */
[----:B------:R-:W-:Y:S01]  /*18240*/  PLOP3.LUT P6, PT, P6, PT, PT, 0x8, 0x0 ;  /* 0x000000000000781c */ /* 0x000fe200037ce170 */
[----:B------:R-:W-:-:S12]  /*18250*/  IMAD.MOV.U32 R15, RZ, RZ, -0x1 ;  /* 0xffffffffff0f7424 */ /* 0x000fd800078e00ff */
[----:B0-----:R-:W-:Y:S05]  /*18260*/  WARPSYNC.COLLECTIVE R15, `(.L_x_5902) ;  /* 0x000000000f087348 */ /* 0x001fea0003c00000 */
[----:B------:R-:W-:Y:S01]  /*18270*/  VOTE.ANY R14, PT, P6 ;  /* 0x00000000000e7806 */ /* 0x000fe200030e0100 */
[----:B0-----:R-:W-:Y:S06]  /*18280*/  ENDCOLLECTIVE ;  /* 0x000000000000791b */ /* 0x001fec0003800000 */
.L_x_5902:
[----:B------:R-:W-:Y:S05]  /*18290*/  BSYNC B0 ;  /* 0x0000000000007941 */ /* 0x000fea0003800000 */
.L_x_5901:
        /* <DEDUP_REMOVED lines=8> */
.L_x_5903:
[----:B------:R-:W-:Y:S02]  /*18320*/  IMAD.IADD R19, R12, 0x1, R19 ;  /* 0x000000010c137824 */ /* 0x000fe400078e0213 */
[----:B------:R-:W-:Y:S02]  /*18330*/  IMAD.MOV.U32 R13, RZ, RZ, R8 ;  /* 0x000000ffff0d7224 */ /* 0x000fe400078e0008 */
[----:B------:R-:W-:-:S07]  /*18340*/  IMAD.MOV.U32 R17, RZ, RZ, R14 ;  /* 0x000000ffff117224 */ /* 0x000fce00078e000e */
[----:B------:R-:W-:Y:S05]  /*18350*/  WARPSYNC.COLLECTIVE R15, `(.L_x_5904) ;  /* 0x000000000f087348 */ /* 0x000fea0003c00000 */
[----:B------:R0:W1:Y:S02]  /*18360*/  SHFL.IDX P6, R14, R13, R12, R11 ;  /* 0x0000000c0d0e7389 */ /* 0x00006400000c000b */
[----:B01----:R-:W-:Y:S01]  /*18370*/  ENDCOLLECTIVE ;  /* 0x000000000000791b */ /* 0x003fe20003800000 */
.L_x_5904:
[----:B------:R-:W-:Y:S01]  /*18380*/  IMAD.MOV.U32 R8, RZ, RZ, R14 ;  /* 0x000000ffff087224 */ /* 0x000fe200078e000e */
[----:B------:R-:W-:Y:S06]  /*18390*/  BRA `(.L_x_5905) ;  /* 0xffffffb800787947 */ /* 0x000fec000383ffff */
.L_x_5783:
[----:B------:R-:W-:Y:S01]  /*183a0*/  BSSY B0, `(.L_x_5906) ;  /* 0x0000007000007945 */ /* 0x000fe20003800000 */
[----:B------:R-:W-:Y:S01]  /*183b0*/  MOV R13, R2 ;  /* 0x00000002000d7202 */ /* 0x000fe20000000f00 */
[----:B------:R-:W-:Y:S02]  /*183c0*/  IMAD.MOV.U32 R11, RZ, RZ, 0x1f ;  /* 0x0000001fff0b7424 */ /* 0x000fe400078e00ff */
[----:B------:R-:W-:-:S07]  /*183d0*/  IMAD.MOV.U32 R15, RZ, RZ, -0x1 ;  /* 0xffffffffff0f7424 */ /* 0x000fce00078e00ff */
[----:B0-23--:R-:W-:Y:S05]  /*183e0*/  WARPSYNC.COLLECTIVE R15, `(.L_x_5907) ;  /* 0x000000000f087348 */ /* 0x00dfea0003c00000 */
[----:B------:R1:W4:Y:S02]  /*183f0*/  SHFL.IDX P6, R14, R13, R12, R11 ;  /* 0x0000000c0d0e7389 */ /* 0x00032400000c000b */
[----:B01234-:R-:W-:Y:S01]  /*18400*/  ENDCOLLECTIVE ;  /* 0x000000000000791b */ /* 0x01ffe20003800000 */
.L_x_5907:
[----:B------:R-:W-:Y:S05]  /*18410*/  BSYNC B0 ;  /* 0x0000000000007941 */ /* 0x000fea0003800000 */
.L_x_5906:
[----:B------:R-:W-:Y:S01]  /*18420*/  IMAD.MOV.U32 R6, RZ, RZ, R14 ;  /* 0x000000ffff067224 */ /* 0x000fe200078e000e */
[----:B------:R-:W-:Y:S06]  /*18430*/  BRA `(.L_x_5782) ;  /* 0xffffffb800687947 */ /* 0x000fec000383ffff */
.L_x_5789:
[----:B-1----:R1:W2:Y:S02]  /*18440*/  SYNCS.PHASECHK.TRANS64.TRYWAIT P0, [R4+URZ+0x30820], R0 ;  /* 0x03082000040075a7 */ /* 0x0022a4000800017f */
[----:B--2---:R-:W-:Y:S05]  /*18450*/  @!P0 NANOSLEEP.SYNCS 0x989680 ;  /* 0x009896800000895d */ /* 0x004fea0003900000 */
[----:B------:R-:W2:Y:S02]  /*18460*/  @!P0 SYNCS.PHASECHK.TRANS64 P0, [R4+URZ+0x30820], R0 ;  /* 0x03082000040085a7 */ /* 0x000ea4000800007f */
[----:B--2---:R-:W-:Y:S05]  /*18470*/  @!P0 BRA `(.L_x_5789) ;  /* 0xfffffffc00f08947 */ /* 0x004fea000383ffff */
[----:B------:R-:W-:Y:S05]  /*18480*/  BRA `(.L_x_5908) ;  /* 0xffffffc000c07947 */ /* 0x000fea000383ffff */
.L_x_5790:
        /* <DEDUP_REMOVED lines=11> */
.L_x_5910:
[----:B------:R-:W-:Y:S05]  /*18540*/  BSYNC B0 ;  /* 0x0000000000007941 */ /* 0x000fea0003800000 */
.L_x_5909:
[----:B------:R-:W-:Y:S05]  /*18550*/  BRA `(.L_x_5911) ;  /* 0xffffffc000a87947 */ /* 0x000fea000383ffff */
.L_x_5793:
[----:B------:R-:W-:Y:S01]  /*18560*/  BSSY B1, `(.L_x_5912) ;  /* 0x0000006000017945 */ /* 0x000fe20003800000 */
[----:B------:R-:W-:-:S07]  /*18570*/  IMAD.MOV.U32 R15, RZ, RZ, -0x1 ;  /* 0xffffffffff0f7424 */ /* 0x000fce00078e00ff */
[----:B01----:R-:W-:Y:S05]  /*18580*/  WARPSYNC.COLLECTIVE R15, `(.L_x_5913) ;  /* 0x000000000f0c7348 */ /* 0x003fea0003c00000 */
[----:B------:R-:W-:Y:S02]  /*18590*/  ELECT P6, UR62, PT ;  /* 0x00000000003e782f */ /* 0x000fe400038c0000 */
[----:B------:R-:W-:Y:S01]  /*185a0*/  MOV R14, UR62 ;  /* 0x0000003e000e7c02 */ /* 0x000fe20008000f00 */
[----:B01----:R-:W-:Y:S10]  /*185b0*/  ENDCOLLECTIVE ;  /* 0x000000000000791b */ /* 0x003ff40003800000 */
.L_x_5913:
[----:B------:R-:W-:Y:S05]  /*185c0*/  BSYNC B1 ;  /* 0x0000000000017941 */ /* 0x000fea0003800000 */
.L_x_5912:
[----:B------:R-:W-:Y:S05]  /*185d0*/  BRA `(.L_x_5914) ;  /* 0xffffffc000a07947 */ /* 0x000fea000383ffff */
.L_x_5795:
[----:B-1----:R1:W2:Y:S02]  /*185e0*/  SYNCS.PHASECHK.TRANS64.TRYWAIT P1, [R5+URZ+0x30840], R0 ;  /* 0x03084000050075a7 */ /* 0x0022a4000802017f */
[----:B--2---:R-:W-:Y:S05]  /*185f0*/  @!P1 NANOSLEEP.SYNCS 0x989680 ;  /* 0x009896800000995d */ /* 0x004fea0003900000 */
[----:B------:R-:W2:Y:S02]  /*18600*/  @!P1 SYNCS.PHASECHK.TRANS64 P1, [R5+URZ+0x30840], R0 ;  /* 0x03084000050095a7 */ /* 0x000ea4000802007f */
[----:B--2---:R-:W-:Y:S05]  /*18610*/  @!P1 BRA `(.L_x_5795) ;  /* 0xfffffffc00f09947 */ /* 0x004fea000383ffff */
[----:B------:R-:W-:Y:S05]  /*18620*/  BRA `(.L_x_5915) ;  /* 0xffffffc000c87947 */ /* 0x000fea000383ffff */
.L_x_5797:
[----:B--2---:R2:W3:Y:S02]  /*18630*/  SYNCS.PHASECHK.TRANS64.TRYWAIT P1, [R27+URZ+0x30840], R2 ;  /* 0x030840021b0075a7 */ /* 0x0044e4000802017f */
[----:B---3--:R-:W-:Y:S05]  /*18640*/  @!P1 NANOSLEEP.SYNCS 0x989680 ;  /* 0x009896800000995d */ /* 0x008fea0003900000 */
[----:B------:R-:W3:Y:S02]  /*18650*/  @!P1 SYNCS.PHASECHK.TRANS64 P1, [R27+URZ+0x30840], R2 ;  /* 0x030840021b0095a7 */ /* 0x000ee4000802007f */
[----:B---3--:R-:W-:Y:S05]  /*18660*/  @!P1 BRA `(.L_x_5797) ;  /* 0xfffffffc00f09947 */ /* 0x008fea000383ffff */
[----:B------:R-:W-:Y:S05]  /*18670*/  BRA `(.L_x_5916) ;  /* 0xffffffc000d47947 */ /* 0x000fea000383ffff */
.L_x_5799:
[----:B---3--:R3:W4:Y:S02]  /*18680*/  SYNCS.PHASECHK.TRANS64.TRYWAIT P1, [R5+URZ+0x30860], R0 ;  /* 0x03086000050075a7 */ /* 0x008724000802017f */
[----:B----4-:R-:W-:Y:S05]  /*18690*/  @!P1 NANOSLEEP.SYNCS 0x989680 ;  /* 0x009896800000995d */ /* 0x010fea0003900000 */
[----:B------:R-:W4:Y:S02]  /*186a0*/  @!P1 SYNCS.PHASECHK.TRANS64 P1, [R5+URZ+0x30860], R0 ;  /* 0x03086000050095a7 */ /* 0x000f24000802007f */
[----:B----4-:R-:W-:Y:S05]  /*186b0*/  @!P1 BRA `(.L_x_5799) ;  /* 0xfffffffc00f09947 */ /* 0x010fea000383ffff */
[----:B------:R-:W-:Y:S05]  /*186c0*/  BRA `(.L_x_5917) ;  /* 0xffffffc000d07947 */ /* 0x000fea000383ffff */
.L_x_5918:
        /* <DEDUP_REMOVED lines=11> */
.L_x_15986:


//--------------------- .text._ZN7cutlass13device_kernelIN5flash11enable_sm90INS1_16FlashAttnFwdSm90INS1_25CollectiveMainloopFwdSm90ILi2EN4cute5tupleIJNS5_1CILi1EEES8_S8_EEENS6_IJNS7_ILi128EEENS7_ILi96EEENS7_ILi192EEEEEELi192ENS_6half_tEfNS_4arch4Sm90ELb1ELb0ELb1ELb1ELb1ELb1ELb0ELb1ELb1ELb1ELb1ELb0EEENS1_21CollectiveEpilogueFwdINS6_IJSA_SC_SB_EEES9_SE_SG_Li256ELb1ELb1ELb1ELb0EEENS1_36VarlenDynamicPersistentTileSchedulerILi128ELi96ELi256ELi128ELb1ELb1ELb1ELb1ELb1ELb1EEEEEEEEEvNT_6ParamsE --------------------------
	.section	.text._ZN7cutlass13device_kernelIN5flash11enable_sm90INS1_16FlashAttnFwdSm90INS1_25CollectiveMainloopFwdSm90ILi2EN4cute5tupleIJNS5_1CILi1EEES8_S8_EEENS6_IJNS7_ILi128EEENS7_ILi96EEENS7_ILi192EEEEEELi192ENS_6half_tEfNS_4arch4Sm90ELb1ELb0ELb1ELb1ELb1ELb1ELb0ELb1ELb1ELb1ELb1ELb0EEENS1_21CollectiveEpilogueFwdINS6_IJSA_SC_SB_EEES9_SE_SG_Li256ELb1ELb1ELb1ELb0EEENS1_36VarlenDynamicPersistentTileSchedulerILi128ELi96ELi256ELi128ELb1ELb1ELb1ELb1ELb1ELb1EEEEEEEEEvNT_6ParamsE,"ax",@progbits
	.align	128
.text._ZN7cutlass13device_kernelIN5flash11enable_sm90INS1_16FlashAttnFwdSm90INS1_25CollectiveMainloopFwdSm90ILi2EN4cute5tupleIJNS5_1CILi1EEES8_S8_EEENS6_IJNS7_ILi128EEENS7_ILi96EEENS7_ILi192EEEEEELi192ENS_6half_tEfNS_4arch4Sm90ELb1ELb0ELb1ELb1ELb1ELb1ELb0ELb1ELb1ELb1ELb1ELb0EEENS1_21CollectiveEpilogueFwdINS6_IJSA_SC_SB_EEES9_SE_SG_Li256ELb1ELb1ELb1ELb0EEENS1_36VarlenDynamicPersistentTileSchedulerILi128ELi96ELi256ELi128ELb1ELb1ELb1ELb1ELb1ELb1EEEEEEEEEvNT_6ParamsE:
        .type           _ZN7cutlass13device_kernelIN5flash11enable_sm90INS1_16FlashAttnFwdSm90INS1_25CollectiveMainloopFwdSm90ILi2EN4cute5tupleIJNS5_1CILi1EEES8_S8_EEENS6_IJNS7_ILi128EEENS7_ILi96EEENS7_ILi192EEEEEELi192ENS_6half_tEfNS_4arch4Sm90ELb1ELb0ELb1ELb1ELb1ELb1ELb0ELb1ELb1ELb1ELb1ELb0EEENS1_21CollectiveEpilogueFwdINS6_IJSA_SC_SB_EEES9_SE_SG_Li256ELb1ELb1ELb1ELb0EEENS1_36VarlenDynamicPersistentTileSchedulerILi128ELi96ELi256ELi128ELb1ELb1ELb1ELb1ELb1ELb1EEEEEEEEEvNT_6ParamsE,@function
        .size           _ZN7cutlass13device_kernelIN5flash11enable_sm90INS1_16FlashAttnFwdSm90INS1_25CollectiveMainloopFwdSm90ILi2EN4cute5tupleIJNS5_1CILi1EEES8_S8_EEENS6_IJNS7_ILi128EEENS7_ILi96EEENS7_ILi192EEEEEELi192ENS_6half_tEfNS_4arch4Sm90ELb1ELb0ELb1ELb1ELb1ELb1ELb0ELb1ELb1ELb1ELb1ELb0EEENS1_21CollectiveEpilogueFwdINS6_IJSA_SC_SB_EEES9_SE_SG_Li256ELb1ELb1ELb1ELb0EEENS1_36VarlenDynamicPersistentTileSchedulerILi128ELi96ELi256ELi128ELb1ELb1ELb1ELb1ELb1ELb1EEEEEEEEEvNT_6ParamsE,(.L_x_15987 - _ZN7cutlass13device_kernelIN5flash11enable_sm90INS1_16FlashAttnFwdSm90INS1_25CollectiveMainloopFwdSm90ILi2EN4cute5tupleIJNS5_1CILi1EEES8_S8_EEENS6_IJNS7_ILi128EEENS7_ILi96EEENS7_ILi192EEEEEELi192ENS_6half_tEfNS_4arch4Sm90ELb1ELb0ELb1ELb1ELb1ELb1ELb0ELb1ELb1ELb1ELb1ELb0EEENS1_21CollectiveEpilogueFwdINS6_IJSA_SC_SB_EEES9_SE_SG_Li256ELb1ELb1ELb1ELb0EEENS1_36VarlenDynamicPersistentTileSchedulerILi128ELi96ELi256ELi128ELb1ELb1ELb1ELb1ELb1ELb1EEEEEEEEEvNT_6ParamsE)
        .other          _ZN7cutlass13device_kernelIN5flash11enable_sm90INS1_16FlashAttnFwdSm90INS1_25CollectiveMainloopFwdSm90ILi2EN4cute5tupleIJNS5_1CILi1EEES8_S8_EEENS6_IJNS7_ILi128EEENS7_ILi96EEENS7_ILi192EEEEEELi192ENS_6half_tEfNS_4arch4Sm90ELb1ELb0ELb1ELb1ELb1ELb1ELb0ELb1ELb1ELb1ELb1ELb0EEENS1_21CollectiveEpilogueFwdINS6_IJSA_SC_SB_EEES9_SE_SG_Li256ELb1ELb1ELb1ELb0EEENS1_36VarlenDynamicPersistentTileSchedulerILi128ELi96ELi256ELi128ELb1ELb1ELb1ELb1ELb1ELb1EEEEEEEEEvNT_6ParamsE,@"STO_CUDA_ENTRY STV_DEFAULT"
_ZN7cutlass13device_kernelIN5flash11enable_sm90INS1_16FlashAttnFwdSm90INS1_25CollectiveMainloopFwdSm90ILi2EN4cute5tupleIJNS5_1CILi1EEES8_S8_EEENS6_IJNS7_ILi128EEENS7_ILi96EEENS7_ILi192EEEEEELi192ENS_6half_tEfNS_4arch4Sm90ELb1ELb0ELb1ELb1ELb1ELb1ELb0ELb1ELb1ELb1ELb1ELb0EEENS1_21CollectiveEpilogueFwdINS6_IJSA_SC_SB_EEES9_SE_SG_Li256ELb1ELb1ELb1ELb0EEENS1_36VarlenDynamicPersistentTileSchedulerILi128ELi96ELi256ELi128ELb1ELb1ELb1ELb1ELb1ELb1EEEEEEEEEvNT_6ParamsE:
        /* <DEDUP_REMOVED lines=18> */
.L_x_5920:
[----:B------:R-:W-:Y:S05]  /*0120*/  BSYNC B0 ;  /* 0x0000000000007941 */ /* 0x000fea0003800000 */
.L_x_5919:
        /* <DEDUP_REMOVED lines=41> */
.L_x_5921:
        /* <DEDUP_REMOVED lines=22> */
.L_x_5922:
        /* <DEDUP_REMOVED lines=18> */
.L_x_5923:
        /* <DEDUP_REMOVED lines=22> */
.L_x_5924:
        /* <DEDUP_REMOVED lines=22> */
.L_x_5925:
        /* <DEDUP_REMOVED lines=10> */
.L_x_5928:
        /* <DEDUP_REMOVED lines=16> */
[----:B------:R-:W-:Y:S01]  /*0aa0*/  IADD3 R0, R0, -0x80, RZ ;  /* 0xffffff8000007810 */ /* 0x000fe20007ffe0ff */
[----:B------:R-:W-:Y:S01]  /*0ab0*/  IMAD.MOV.U32 R200, RZ, RZ, RZ ;  /* 0x000000ffffc87224 */ /* 0x000fe200078e00ff */
[----:B------:R-:W-:Y:S01]  /*0ac0*/  R2UR UR4, R2 ;  /* 0x00000000020472ca */ /* 0x000fe200000e0000 */
[----:B------:R-:W-:Y:S01]  /*0ad0*/  IMAD.MOV.U32 R196, RZ, RZ, RZ ;  /* 0x000000ffffc47224 */ /* 0x000fe200078e00ff */
[----:B------:R-:W-:Y:S02]  /*0ae0*/  SHF.R.S32.HI R3, RZ, 0x1f, R0 ;  /* 0x0000001fff037819 */ /* 0x000fe40000011400 */
[----:B------:R-:W-:Y:S02]  /*0af0*/  MOV R205, RZ ;  /* 0x000000ff00cd7202 */ /* 0x000fe40000000f00 */
[----:B------:R-:W-:-:S04]  /*0b00*/  LEA.HI R6, R3, R0, RZ, 0x4 ;  /* 0x0000000003067211 */ /* 0x000fc800078f20ff */
[----:B------:R-:W-:-:S03]  /*0b10*/  SHF.R.S32.HI R7, RZ, 0x4, R6 ;  /* 0x00000004ff077819 */ /* 0x000fc60000011406 */
        /* <DEDUP_REMOVED lines=19> */
[-C--:B------:R-:W-:Y:S01]  /*0c50*/  LEA.HI R7, R3, R0.reuse, RZ, 0x5 ;  /* 0x0000000003077211 */ /* 0x080fe200078f28ff */
[----:B------:R-:W-:Y:S01]  /*0c60*/  IMAD.IADD R13, R9, 0x1, -R12 ;  /* 0x00000001090d7824 */ /* 0x000fe200078e0a0c */
[----:B------:R-:W-:-:S02]  /*0c70*/  LEA.HI R9, R3, R0, RZ, 0x2 ;  /* 0x0000000003097211 */ /* 0x000fc400078f10ff */
[----:B------:R-:W-:Y:S01]  /*0c80*/  LEA.HI R4, R4, R5, RZ, 0x1 ;  /* 0x0000000504047211 */ /* 0x000fe200078f08ff */
[----:B------:R-:W-:Y:S01]  /*0c90*/  IMAD R13, R10, 0x10, R13 ;  /* 0x000000100a0d7824 */ /* 0x000fe200078e020d */
[----:B------:R-:W-:Y:S02]  /*0ca0*/  LOP3.LUT R3, R6, 0x3fffff0, RZ, 0xc0, !PT ;  /* 0x03fffff006037812 */ /* 0x000fe400078ec0ff */
[----:B------:R-:W-:Y:S02]  /*0cb0*/  LOP3.LUT R4, R4, 0x3fffffe, RZ, 0xc0, !PT ;  /* 0x03fffffe04047812 */ /* 0x000fe400078ec0ff */
[----:B------:R-:W-:Y:S02]  /*0cc0*/  SHF.R.S32.HI R222, RZ, 0x5, R7 ;  /* 0x00000005ffde7819 */ /* 0x000fe40000011407 */
[----:B------:R-:W-:Y:S01]  /*0cd0*/  IADD3 R3, R0, -R3, RZ ;  /* 0x8000000300037210 */ /* 0x000fe20007ffe0ff */
[----:B------:R-:W-:Y:S01]  /*0ce0*/  IMAD.IADD R4, R5, 0x1, -R4 ;  /* 0x0000000105047824 */ /* 0x000fe200078e0a04 */
[----:B------:R-:W-:Y:S01]  /*0cf0*/  LOP3.LUT R7, R9, 0xfffffffc, RZ, 0xc0, !PT ;  /* 0xfffffffc09077812 */ /* 0x000fe200078ec0ff */
[----:B------:R-:W-:Y:S01]  /*0d00*/  IMAD.MOV.U32 R5, RZ, RZ, R17 ;  /* 0x000000ffff057224 */ /* 0x000fe200078e0011 */
[----:B------:R-:W-:Y:S01]  /*0d10*/  SHF.R.S32.HI R204, RZ, 0x2, R9 ;  /* 0x00000002ffcc7819 */ /* 0x000fe20000011409 */
[----:B------:R-:W-:Y:S01]  /*0d20*/  IMAD R3, R222, 0x10, R3 ;  /* 0x00000010de037824 */ /* 0x000fe200078e0203 */
[----:B------:R-:W-:Y:S01]  /*0d30*/  IADD3 R0, R0, -R7, RZ ;  /* 0x8000000700007210 */ /* 0x000fe20007ffe0ff */
[----:B------:R-:W-:Y:S01]  /*0d40*/  IMAD R14, R4, 0x40, R13 ;  /* 0x00000040040e7824 */ /* 0x000fe200078e020d */
[----:B------:R-:W-:Y:S01]  /*0d50*/  LOP3.LUT R11, R11, 0x7ffffffc, RZ, 0xc0, !PT ;  /* 0x7ffffffc0b0b7812 */ /* 0x000fe200078ec0ff */
[----:B------:R-:W-:Y:S01]  /*0d60*/  IMAD R8, R3, 0x8, R8 ;  /* 0x0000000803087824 */ /* 0x000fe200078e0208 */
[----:B------:R-:W-:Y:S01]  /*0d70*/  SHF.R.S32.HI R9, RZ, 0x1f, R9 ;  /* 0x0000001fff097819 */ /* 0x000fe20000011409 */
[----:B------:R-:W-:Y:S01]  /*0d80*/  IMAD.U32 R3, RZ, RZ, UR5 ;  /* 0x00000005ff037e24 */ /* 0x000fe2000f8e00ff */
[----:B------:R-:W-:Y:S01]  /*0d90*/  STL [R1+0x64], R14 ;  /* 0x0000640e01007387 */ /* 0x000fe20000100800 */
[----:B------:R-:W-:Y:S01]  /*0da0*/  VIADD R12, R204, 0x40 ;  /* 0x00000040cc0c7836 */ /* 0x000fe20000000000 */
[----:B------:R-:W-:Y:S01]  /*0db0*/  IADD3 R11, R15, -R11, RZ ;  /* 0x8000000b0f0b7210 */ /* 0x000fe20007ffe0ff */
[----:B------:R-:W-:Y:S01]  /*0dc0*/  IMAD.SHL.U32 R194, R0, 0x4, RZ ;  /* 0x0000000400c27824 */ /* 0x000fe200078e00ff */
[----:B------:R-:W-:Y:S01]  /*0dd0*/  STL [R1+0x50], RZ ;  /* 0x000050ff01007387 */ /* 0x000fe20000100800 */
[----:B------:R-:W-:Y:S01]  /*0de0*/  IMAD.SHL.U32 R217, R12, 0x40, RZ ;  /* 0x000000400cd97824 */ /* 0x000fe200078e00ff */
[----:B------:R-:W-:Y:S01]  /*0df0*/  LEA.HI R9, R9, R204, RZ, 0x3 ;  /* 0x000000cc09097211 */ /* 0x000fe200078f18ff */
[----:B------:R-:W-:Y:S01]  /*0e00*/  VIADD R207, R194, 0x20 ;  /* 0x00000020c2cf7836 */ /* 0x000fe20000000000 */
[----:B------:R0:W-:Y:S01]  /*0e10*/  STL [R1+0x4], R3 ;  /* 0x0000040301007387 */ /* 0x0001e20000100800 */
[----:B------:R-:W-:Y:S01]  /*0e20*/  IMAD.SHL.U32 R16, R0, 0x8, RZ ;  /* 0x0000000800107824 */ /* 0x000fe200078e00ff */
[----:B------:R-:W-:Y:S01]  /*0e30*/  LOP3.LUT R217, R217, 0x1c0, RZ, 0xc0, !PT ;  /* 0x000001c0d9d97812 */ /* 0x000fe200078ec0ff */
[----:B------:R-:W-:Y:S01]  /*0e40*/  IMAD.U32 R4, RZ, RZ, UR4 ;  /* 0x00000004ff047e24 */ /* 0x000fe2000f8e00ff */
[----:B------:R-:W-:Y:S01]  /*0e50*/  IADD3 R193, R194, R207, RZ ;  /* 0x000000cfc2c17210 */ /* 0x000fe20007ffe0ff */
[----:B------:R-:W-:Y:S01]  /*0e60*/  IMAD.SHL.U32 R229, R11, 0x2, RZ ;  /* 0x000000020be57824 */ /* 0x000fe200078e00ff */
[----:B------:R-:W-:Y:S01]  /*0e70*/  LOP3.LUT R9, R9, 0xfffffff8, RZ, 0xc0, !PT ;  /* 0xfffffff809097812 */ /* 0x000fe200078ec0ff */
[----:B------:R-:W-:Y:S01]  /*0e80*/  IMAD.SHL.U32 R8, R8, 0x8, RZ ;  /* 0x0000000808087824 */ /* 0x000fe200078e00ff */
[----:B------:R1:W-:Y:S01]  /*0e90*/  STL [R1+0x58], R4 ;  /* 0x0000580401007387 */ /* 0x0003e20000100800 */
[C---:B------:R-:W-:Y:S01]  /*0ea0*/  VIADD R36, R229.reuse, 0x10 ;  /* 0x00000010e5247836 */ /* 0x040fe20000000000 */
[----:B0-----:R-:W-:Y:S01]  /*0eb0*/  LEA.HI R3, R0, R0, RZ, 0x1 ;  /* 0x0000000000037211 */ /* 0x001fe200078f08ff */
[C---:B------:R-:W-:Y:S01]  /*0ec0*/  VIADD R34, R229.reuse, 0x20 ;  /* 0x00000020e5227836 */ /* 0x040fe20000000000 */
[C---:B------:R-:W-:Y:S01]  /*0ed0*/  IADD3 R31, R229.reuse, 0x38, RZ ;  /* 0x00000038e51f7810 */ /* 0x040fe20007ffe0ff */
[----:B------:R-:W-:Y:S01]  /*0ee0*/  VIADD R28, R229, 0x50 ;  /* 0x00000050e51c7836 */ /* 0x000fe20000000000 */
[----:B------:R-:W-:Y:S01]  /*0ef0*/  LOP3.LUT R3, R3, 0x1ffffffe, RZ, 0xc0, !PT ;  /* 0x1ffffffe03037812 */ /* 0x000fe200078ec0ff */
[C---:B------:R-:W-:Y:S01]  /*0f00*/  VIADD R25, R229.reuse, 0x68 ;  /* 0x00000068e5197836 */ /* 0x040fe20000000000 */
[----:B------:R-:W-:Y:S01]  /*0f10*/  IADD3 R206, R194, 0x40, RZ ;  /* 0x00000040c2ce7810 */ /* 0x000fe20007ffe0ff */
[C---:B------:R-:W-:Y:S01]  /*0f20*/  VIADD R20, R229.reuse, 0x80 ;  /* 0x00000080e5147836 */ /* 0x040fe20000000000 */
[----:B------:R-:W-:Y:S01]  /*0f30*/  IADD3 R3, R0, -R3, RZ ;  /* 0x8000000300037210 */ /* 0x000fe20007ffe0ff */
[----:B------:R-:W-:Y:S01]  /*0f40*/  IMAD.IADD R10, R204, 0x1, -R9 ;  /* 0x00000001cc0a7824 */ /* 0x000fe200078e0a09 */
[----:B------:R-:W-:Y:S01]  /*0f50*/  SHF.R.U32.HI R0, RZ, 0x3, R217 ;  /* 0x00000003ff007819 */ /* 0x000fe200000116d9 */
[----:B------:R-:W-:Y:S01]  /*0f60*/  IMAD.IADD R192, R194, 0x1, R206 ;  /* 0x00000001c2c07824 */ /* 0x000fe200078e02ce */
[----:B------:R-:W-:Y:S01]  /*0f70*/  SHF.R.S32.HI R0, RZ, 0x1f, R193 ;  /* 0x0000001fff007819 */ /* 0x000fe200000114c1 */
[C---:B------:R-:W-:Y:S01]  /*0f80*/  VIADD R37, R229.reuse, 0x8 ;  /* 0x00000008e5257836 */ /* 0x040fe20000000000 */
[----:B-1----:R-:W-:Y:S01]  /*0f90*/  SHF.R.S32.HI R4, RZ, 0x1f, R12 ;  /* 0x0000001fff047819 */ /* 0x002fe2000001140c */
[----:B------:R0:W-:Y:S01]  /*0fa0*/  STL [R1+0x38], R10 ;  /* 0x0000380a01007387 */ /* 0x0001e20000100800 */
[----:B------:R-:W-:Y:S01]  /*0fb0*/  LEA.HI R0, R0, R193, RZ, 0x3 ;  /* 0x000000c100007211 */ /* 0x000fe200078f18ff */
[C---:B------:R-:W-:Y:S01]  /*0fc0*/  VIADD R33, R229.reuse, 0x28 ;  /* 0x00000028e5217836 */ /* 0x040fe20000000000 */
[----:B------:R-:W-:Y:S01]  /*0fd0*/  LEA.HI R4, R4, R12, RZ, 0x3 ;  /* 0x0000000c04047211 */ /* 0x000fe200078f18ff */
[----:B------:R1:W-:Y:S01]  /*0fe0*/  STL [R1+0x68], R8 ;  /* 0x0000680801007387 */ /* 0x0003e20000100800 */
[----:B------:R-:W-:Y:S01]  /*0ff0*/  SHF.R.S32.HI R198, RZ, 0x3, R0 ;  /* 0x00000003ffc67819 */ /* 0x000fe20000011400 */
[C---:B------:R-:W-:Y:S01]  /*1000*/  VIADD R0, R229.reuse, 0xb0 ;  /* 0x000000b0e5007836 */ /* 0x040fe20000000000 */
[----:B------:R-:W-:Y:S01]  /*1010*/  SHF.R.S32.HI R0, RZ, 0x1f, R36 ;  /* 0x0000001fff007819 */ /* 0x000fe20000011424 */
[----:B------:R-:W-:Y:S01]  /*1020*/  IMAD.SHL.U32 R4, R4, 0x40, RZ ;  /* 0x0000004004047824 */ /* 0x000fe200078e00ff */
[----:B------:R-:W-:Y:S01]  /*1030*/  SHF.R.S32.HI R0, RZ, 0x1f, R34 ;  /* 0x0000001fff007819 */ /* 0x000fe20000011422 */
[C---:B------:R-:W-:Y:S01]  /*1040*/  VIADD R32, R229.reuse, 0x30 ;  /* 0x00000030e5207836 */ /* 0x040fe20000000000 */
[C---:B------:R-:W-:Y:S01]  /*1050*/  IADD3 R12, R229.reuse, 0x98, RZ ;  /* 0x00000098e50c7810 */ /* 0x040fe20007ffe0ff */
[----:B------:R-:W-:Y:S01]  /*1060*/  IMAD.SHL.U32 R220, R10, 0x40, RZ ;  /* 0x000000400adc7824 */ /* 0x000fe200078e00ff */
        /* <DEDUP_REMOVED lines=9> */
[----:B------:R-:W-:Y:S01]  /*1100*/  IMAD.MOV.U32 R7, RZ, RZ, R19 ;  /* 0x000000ffff077224 */ /* 0x000fe200078e0013 */
[----:B------:R-:W-:Y:S01]  /*1110*/  LEA R0, R3, R14, 0x3 ;  /* 0x0000000e03007211 */ /* 0x000fe200078e18ff */
[C---:B------:R-:W-:Y:S01]  /*1120*/  VIADD R15, R229.reuse, 0x88 ;  /* 0x00000088e50f7836 */ /* 0x040fe20000000000 */
[----:B------:R-:W-:Y:S01]  /*1130*/  SHF.R.S32.HI R9, RZ, 0x1f, R192 ;  /* 0x0000001fff097819 */ /* 0x000fe200000114c0 */
[C---:B------:R-:W-:Y:S01]  /*1140*/  VIADD R13, R229.reuse, 0x90 ;  /* 0x00000090e50d7836 */ /* 0x040fe20000000000 */
[----:B------:R-:W-:Y:S01]  /*1150*/  IADD3 R35, R229, 0x18, RZ ;  /* 0x00000018e5237810 */ /* 0x000fe20007ffe0ff */
[----:B------:R2:W-:Y:S01]  /*1160*/  STL [R1+0x3c], R0 ;  /* 0x00003c0001007387 */ /* 0x0005e20000100800 */
[----:B------:R-:W-:Y:S01]  /*1170*/  LEA.HI R9, R9, R192, RZ, 0x3 ;  /* 0x000000c009097211 */ /* 0x000fe200078f18ff */
[----:B------:R-:W-:Y:S01]  /*1180*/  VIADD R22, R16, 0x60 ;  /* 0x0000006010167836 */ /* 0x000fe20000000000 */
[----:B------:R-:W-:Y:S01]  /*1190*/  LOP3.LUT R224, R4, 0xfffffe00, RZ, 0xc0, !PT ;  /* 0xfffffe0004e07812 */ /* 0x000fe200078ec0ff */
[C---:B------:R-:W-:Y:S01]  /*11a0*/  VIADD R19, R16.reuse, 0x80 ;  /* 0x0000008010137836 */ /* 0x040fe20000000000 */
[C---:B------:R-:W-:Y:S01]  /*11b0*/  IADD3 R27, R229.reuse, 0x58, RZ ;  /* 0x00000058e51b7810 */ /* 0x040fe20007ffe0ff */
[----:B------:R-:W-:Y:S01]  /*11c0*/  VIADD R23, R16, 0xa0 ;  /* 0x000000a010177836 */ /* 0x000fe20000000000 */
[----:B------:R-:W-:Y:S01]  /*11d0*/  SHF.R.S32.HI R4, RZ, 0x1f, R37 ;  /* 0x0000001fff047819 */ /* 0x000fe20000011425 */
[C---:B0-----:R-:W-:Y:S01]  /*11e0*/  VIADD R10, R229.reuse, 0xa0 ;  /* 0x000000a0e50a7836 */ /* 0x041fe20000000000 */
[----:B------:R-:W-:Y:S01]  /*11f0*/  SHF.R.S32.HI R199, RZ, 0x3, R9 ;  /* 0x00000003ffc77819 */ /* 0x000fe20000011409 */
[C---:B-1----:R-:W-:Y:S01]  /*1200*/  VIADD R8, R229.reuse, 0xa8 ;  /* 0x000000a8e5087836 */ /* 0x042fe20000000000 */
[----:B------:R-:W-:Y:S01]  /*1210*/  IADD3 R21, R229, 0x78, RZ ;  /* 0x00000078e5157810 */ /* 0x000fe20007ffe0ff */
[C---:B------:R-:W-:Y:S01]  /*1220*/  VIADD R208, R194.reuse, 0x30 ;  /* 0x00000030c2d07836 */ /* 0x040fe20000000000 */
[----:B------:R-:W-:Y:S01]  /*1230*/  SHF.R.S32.HI R4, RZ, 0x1f, R35 ;  /* 0x0000001fff047819 */ /* 0x000fe20000011423 */
[----:B------:R-:W-:Y:S01]  /*1240*/  VIADD R216, R194, 0x50 ;  /* 0x00000050c2d87836 */ /* 0x000fe20000000000 */
[----:B------:R-:W-:-:S02]  /*1250*/  SHF.R.S32.HI R9, RZ, 0x1f, R33 ;  /* 0x0000001fff097819 */ /* 0x000fc40000011421 */
[----:B------:R-:W-:Y:S02]  /*1260*/  SHF.R.S32.HI R4, RZ, 0x1f, R32 ;  /* 0x0000001fff047819 */ /* 0x000fe40000011420 */
[----:B------:R-:W-:Y:S02]  /*1270*/  LOP3.LUT R220, R220, 0x1c0, RZ, 0xc0, !PT ;  /* 0x000001c0dcdc7812 */ /* 0x000fe400078ec0ff */
[----:B------:R-:W-:Y:S02]  /*1280*/  SHF.R.S32.HI R9, RZ, 0x1f, R30 ;  /* 0x0000001fff097819 */ /* 0x000fe4000001141e */
[----:B------:R-:W-:Y:S02]  /*1290*/  SHF.R.S32.HI R4, RZ, 0x1f, R29 ;  /* 0x0000001fff047819 */ /* 0x000fe4000001141d */
[----:B------:R-:W-:Y:S02]  /*12a0*/  SHF.R.S32.HI R9, RZ, 0x1f, R27 ;  /* 0x0000001fff097819 */ /* 0x000fe4000001141b */
[----:B------:R-:W-:-:S02]  /*12b0*/  SHF.R.S32.HI R4, RZ, 0x1f, R26 ;  /* 0x0000001fff047819 */ /* 0x000fc4000001141a */
[----:B------:R-:W-:Y:S02]  /*12c0*/  SHF.R.S32.HI R9, RZ, 0x1f, R24 ;  /* 0x0000001fff097819 */ /* 0x000fe40000011418 */
[----:B------:R-:W-:Y:S02]  /*12d0*/  SHF.R.S32.HI R4, RZ, 0x1f, R21 ;  /* 0x0000001fff047819 */ /* 0x000fe40000011415 */
[----:B------:R-:W-:Y:S01]  /*12e0*/  MOV R6, R18 ;  /* 0x0000001200067202 */ /* 0x000fe20000000f00 */
[----:B------:R-:W-:Y:S01]  /*12f0*/  IMAD.MOV.U32 R18, RZ, RZ, RZ ;  /* 0x000000ffff127224 */ /* 0x000fe200078e00ff */
[----:B------:R-:W-:Y:S02]  /*1300*/  SHF.R.S32.HI R9, RZ, 0x1f, R15 ;  /* 0x0000001fff097819 */ /* 0x000fe4000001140f */
[----:B------:R-:W-:Y:S02]  /*1310*/  SHF.R.S32.HI R4, RZ, 0x1f, R13 ;  /* 0x0000001fff047819 */ /* 0x000fe4000001140d */
[----:B------:R-:W-:-:S02]  /*1320*/  SHF.L.U32 R222, R222, 0x9, RZ ;  /* 0x00000009dede7819 */ /* 0x000fc400000006ff */
[----:B------:R-:W-:Y:S02]  /*1330*/  SHF.R.S32.HI R17, RZ, 0x1f, R16 ;  /* 0x0000001fff117819 */ /* 0x000fe40000011410 */
[----:B------:R-:W-:Y:S02]  /*1340*/  IADD3 R215, R194, 0x10, RZ ;  /* 0x00000010c2d77810 */ /* 0x000fe40007ffe0ff */
[----:B------:R-:W-:Y:S02]  /*1350*/  SHF.R.S32.HI R203, RZ, 0x1f, R22 ;  /* 0x0000001fffcb7819 */ /* 0x000fe40000011416 */
[----:B------:R-:W-:Y:S02]  /*1360*/  SHF.R.S32.HI R202, RZ, 0x1f, R19 ;  /* 0x0000001fffca7819 */ /* 0x000fe40000011413 */
[----:B------:R-:W-:Y:S02]  /*1370*/  SHF.R.S32.HI R201, RZ, 0x1f, R23 ;  /* 0x0000001fffc97819 */ /* 0x000fe40000011417 */
[----:B------:R-:W-:-:S02]  /*1380*/  SHF.R.U32.HI R221, RZ, 0x3, R220 ;  /* 0x00000003ffdd7819 */ /* 0x000fc400000116dc */
[----:B------:R-:W-:Y:S02]  /*1390*/  SHF.R.S32.HI R9, RZ, 0x1f, R10 ;  /* 0x0000001fff097819 */ /* 0x000fe4000001140a */
[----:B--2---:R-:W-:-:S07]  /*13a0*/  SHF.R.S32.HI R4, RZ, 0x1f, R8 ;  /* 0x0000001fff047819 */ /* 0x004fce0000011408 */
.L_x_6172:
[----:B012-4-:R-:W0:Y:S01]  /*13b0*/  LDC.64 R8, c[0x0][0xc88] ;  /* 0x00032200ff087b82 */ /* 0x017e220000000a00 */
        /* <DEDUP_REMOVED lines=20> */
[C---:B------:R-:W-:Y:S01]  /*1500*/  IADD3 R8, P4, R29.reuse, UR6, RZ ;  /* 0x000000061d087c10 */ /* 0x040fe2000ff9e0ff */
[----:B------:R0:W-:Y:S04]  /*1510*/  STL [R1+0x5c], R0 ;  /* 0x00005c0001007387 */ /* 0x0001e80000100800 */
[----:B------:R1:W5:Y:S01]  /*1520*/  @P2 LDG.E R4, desc[UR60][R10.64] ;  /* 0x0000003c0a042981 */ /* 0x000362000c1e1900 */
[----:B------:R-:W-:-:S02]  /*1530*/  @P1 IADD3 R12, P2, R29, UR8, RZ ;  /* 0x000000081d0c1c10 */ /* 0x000fc4000ff5e0ff */
[----:B------:R-:W-:Y:S01]  /*1540*/  MOV R227, UR4 ;  /* 0x0000000400e37c02 */ /* 0x000fe20008000f00 */
[----:B------:R2:W-:Y:S01]  /*1550*/  STL [R1+0x48], R29 ;  /* 0x0000481d01007387 */ /* 0x0005e20000100800 */
[C---:B------:R-:W-:Y:S01]  /*1560*/  IADD3.X R9, R28.reuse, UR7, RZ, P4, !PT ;  /* 0x000000071c097c10 */ /* 0x040fe2000a7fe4ff */
[----:B------:R-:W-:Y:S01]  /*1570*/  ULDC.64 UR4, c[0x0][0x418] ;  /* 0x0001060000047ab9 */ /* 0x000fe20000000a00 */
[----:B------:R-:W-:Y:S01]  /*1580*/  @P1 IADD3.X R13, R28, UR9, RZ, P2, !PT ;  /* 0x000000091c0d1c10 */ /* 0x000fe200097fe4ff */
[----:B------:R2:W-:Y:S04]  /*1590*/  STL [R1+0x4c], R28 ;  /* 0x00004c1c01007387 */ /* 0x0005e80000100800 */
[----:B------:R2:W5:Y:S01]  /*15a0*/  @P0 LDG.E R122, desc[UR60][R8.64] ;  /* 0x0000003c087a0981 */ /* 0x000562000c1e1900 */
[----:B------:R-:W-:Y:S01]  /*15b0*/  UISETP.NE.U32.AND UP0, UPT, UR4, URZ, UPT ;  /* 0x0000003f0400728c */ /* 0x000fe2000bf05070 */
[----:B------:R-:W-:Y:S01]  /*15c0*/  LOP3.LUT R3, R6, 0xff000000, RZ, 0xc0, !PT ;  /* 0xff00000006037812 */ /* 0x000fe200078ec0ff */
[----:B------:R-:W-:Y:S01]  /*15d0*/  ULDC.64 UR8, c[0x0][0xa20] ;  /* 0x0002880000087ab9 */ /* 0x000fe20000000a00 */
[----:B------:R2:W5:Y:S01]  /*15e0*/  @P1 LDG.E R227, desc[UR60][R12.64] ;  /* 0x0000003c0ce31981 */ /* 0x000562000c1e1900 */
[----:B------:R-:W-:Y:S01]  /*15f0*/  UISETP.NE.AND.EX UP0, UPT, UR5, URZ, UPT, UP0 ;  /* 0x0000003f0500728c */ /* 0x000fe2000bf05300 */
[----:B------:R-:W-:Y:S01]  /*1600*/  ULDC UR4, c[0x0][0x424] ;  /* 0x0001090000047ab9 */ /* 0x000fe20000000800 */
[----:B------:R-:W-:-:S02]  /*1610*/  ISETP.NE.U32.AND P2, PT, RZ, UR8, PT ;  /* 0x00000008ff007c0c */ /* 0x000fc4000bf45070 */
[----:B------:R-:W-:Y:S01]  /*1620*/  USEL UR4, UR4, 0x1, UP0 ;  /* 0x0000000104047887 */ /* 0x000fe20008000000 */
[----:B------:R-:W-:Y:S01]  /*1630*/  ULDC UR5, c[0x0][0x2f0] ;  /* 0x0000bc0000057ab9 */ /* 0x000fe20000000800 */
[----:B0-----:R-:W-:Y:S02]  /*1640*/  LOP3.LUT R0, R6, 0xff0000, RZ, 0xc0, !PT ;  /* 0x00ff000006007812 */ /* 0x001fe400078ec0ff */
[----:B------:R-:W-:Y:S01]  /*1650*/  UIMAD UR4, UR4, UR5, URZ ;  /* 0x00000005040472a4 */ /* 0x000fe2000f8e023f */
[----:B------:R-:W-:Y:S02]  /*1660*/  SHF.R.U32.HI R3, RZ, 0x8, R3 ;  /* 0x00000008ff037819 */ /* 0x000fe40000011603 */
[----:B------:R-:W-:Y:S01]  /*1670*/  ISETP.NE.AND.EX P2, PT, RZ, UR9, PT, P2 ;  /* 0x00000009ff007c0c */ /* 0x000fe2000bf45320 */
[----:B------:R-:W-:Y:S01]  /*1680*/  ULDC UR5, c[0x0][0x348] ;  /* 0x0000d20000057ab9 */ /* 0x000fe20000000800 */
[----:B-1----:R-:W-:Y:S02]  /*1690*/  LEA.HI R11, R0, R3, RZ, 0x10 ;  /* 0x00000003000b7211 */ /* 0x002fe400078f80ff */
[----:B------:R-:W-:Y:S01]  /*16a0*/  LOP3.LUT R197, R6, 0xffff, RZ, 0xc0, !PT ;  /* 0x0000ffff06c57812 */ /* 0x000fe200078ec0ff */
[----:B--23--:R-:W-:Y:S08]  /*16b0*/  @P1 BRA `(.L_x_5930) ;  /* 0x0000000000241947 */ /* 0x00cff00003800000 */
        /* <DEDUP_REMOVED lines=9> */
.L_x_5930:
[----:B------:R-:W-:Y:S02]  /*1750*/  IMAD.U32 R25, RZ, RZ, UR5 ;  /* 0x00000005ff197e24 */ /* 0x000fe4000f8e00ff */
[----:B------:R-:W-:Y:S01]  /*1760*/  IMAD.U32 R27, RZ, RZ, UR4 ;  /* 0x00000004ff1b7e24 */ /* 0x000fe2000f8e00ff */
[----:B------:R-:W-:Y:S06]  /*1770*/  @!P2 BRA `(.L_x_5931) ;  /* 0x000000000010a947 */ /* 0x000fec0003800000 */
[----:B------:R-:W-:-:S04]  /*1780*/  IADD3 R6, P0, R29, UR8, RZ ;  /* 0x000000081d067c10 */ /* 0x000fc8000ff1e0ff */
[----:B------:R-:W-:-:S05]  /*1790*/  IADD3.X R7, R28, UR9, RZ, P0, !PT ;  /* 0x000000091c077c10 */ /* 0x000fca00087fe4ff */
[----:B------:R0:W5:Y:S01]  /*17a0*/  LDG.E R27, desc[UR60][R6.64] ;  /* 0x0000003c061b7981 */ /* 0x000162000c1e1900 */
[----:B------:R-:W-:Y:S05]  /*17b0*/  BRA `(.L_x_5932) ;  /* 0x0000000000107947 */ /* 0x000fea0003800000 */
.L_x_5931:
[----:B------:R-:W-:Y:S05]  /*17c0*/  @!P0 BRA `(.L_x_5932) ;  /* 0x00000000000c8947 */ /* 0x000fea0003800000 */
[----:B------:R-:W2:Y:S04]  /*17d0*/  LDG.E R0, desc[UR60][R8.64] ;  /* 0x0000003c08007981 */ /* 0x000ea8000c1e1900 */
[----:B------:R-:W2:Y:S02]  /*17e0*/  LDG.E R27, desc[UR60][R8.64+0x4] ;  /* 0x0000043c081b7981 */ /* 0x000ea4000c1e1900 */
[----:B--2---:R-:W-:-:S07]  /*17f0*/  IADD3 R27, -R0, R27, RZ ;  /* 0x0000001b001b7210 */ /* 0x004fce0007ffe1ff */
.L_x_5932:
[----:B------:R-:W-:Y:S01]  /*1800*/  ULDC.64 UR4, c[0x0][0xa10] ;  /* 0x0002840000047ab9 */ /* 0x000fe20000000a00 */
[----:B------:R-:W1:Y:S01]  /*1810*/  LDC R10, c[0x0][0x448] ;  /* 0x00011200ff0a7b82 */ /* 0x000e620000000800 */
        /* <DEDUP_REMOVED lines=8> */
[----:B-----5:R-:W-:-:S03]  /*18a0*/  IMAD.MOV.U32 R134, RZ, RZ, R27 ;  /* 0x000000ffff867224 */ /* 0x020fc600078e001b */
[----:B------:R-:W-:-:S13]  /*18b0*/  ISETP.NE.AND.EX P1, PT, RZ, UR5, PT, P1 ;  /* 0x00000005ff007c0c */ /* 0x000fda000bf25310 */
[----:B------:R-:W-:-:S04]  /*18c0*/  @P1 IADD3 R8, P2, R29, UR4, RZ ;  /* 0x000000041d081c10 */ /* 0x000fc8000ff5e0ff */
[----:B------:R-:W-:-:S05]  /*18d0*/  @P1 IADD3.X R9, R28, UR5, RZ, P2, !PT ;  /* 0x000000051c091c10 */ /* 0x000fca00097fe4ff */
[----:B------:R3:W5:Y:S01]  /*18e0*/  @P1 LDG.E R134, desc[UR60][R8.64] ;  /* 0x0000003c08861981 */ /* 0x000762000c1e1900 */
[----:B-1----:R-:W-:Y:S01]  /*18f0*/  ISETP.NE.AND P1, PT, R10, 0x1, PT ;  /* 0x000000010a00780c */ /* 0x002fe20003f25270 */
[----:B------:R-:W-:Y:S01]  /*1900*/  IMAD.SHL.U32 R226, R5, 0x80, RZ ;  /* 0x0000008005e27824 */ /* 0x000fe200078e00ff */
[----:B------:R-:W-:Y:S01]  /*1910*/  LOP3.LUT R13, R11, 0xff, RZ, 0xc0, !PT ;  /* 0x000000ff0b0d7812 */ /* 0x000fe200078ec0ff */
[----:B------:R-:W-:Y:S01]  /*1920*/  IMAD.IADD R12, R27, 0x1, -R4 ;  /* 0x000000011b0c7824 */ /* 0x000fe200078e0a04 */
[----:B------:R-:W-:Y:S01]  /*1930*/  SHF.R.U32.HI R14, RZ, 0x10, R11 ;  /* 0x00000010ff0e7819 */ /* 0x000fe2000001160b */
[----:B------:R-:W-:Y:S01]  /*1940*/  VIADD R5, R226, 0x7f ;  /* 0x0000007fe2057836 */ /* 0x000fe20000000000 */
[----:B------:R-:W-:Y:S01]  /*1950*/  BSSY B0, `(.L_x_5933) ;  /* 0x0000033000007945 */ /* 0x000fe20003800000 */
[----:B------:R1:W-:Y:S04]  /*1960*/  STL [R1+0x54], R13 ;  /* 0x0000540d01007387 */ /* 0x0003e80000100800 */
[----:B------:R1:W-:Y:S02]  /*1970*/  STL [R1+0x40], R14 ;  /* 0x0000400e01007387 */ /* 0x0003e40000100800 */
[----:B------:R-:W4:Y:S08]  /*1980*/  @P1 LDC R10, c[0x0][0x44c] ;  /* 0x00011300ff0a1b82 */ /* 0x000f300000000800 */
[----:B0-----:R-:W0:Y:S01]  /*1990*/  @P1 LDC R7, c[0x0][0x450] ;  /* 0x00011400ff071b82 */ /* 0x001e220000000800 */
[----:B--2---:R-:W-:Y:S01]  /*19a0*/  @P0 IADD3 R25, -R0, R3, RZ ;  /* 0x0000000300190210 */ /* 0x004fe20007ffe1ff */
[----:B----4-:R-:W-:-:S04]  /*19b0*/  @P1 IMAD.HI.U32 R0, R5, R10, RZ ;  /* 0x0000000a05001227 */ /* 0x010fc800078e00ff */
[----:B------:R-:W-:Y:S01]  /*19c0*/  IMAD.IADD R228, R12, 0x1, R25 ;  /* 0x000000010ce47824 */ /* 0x000fe200078e0219 */
[----:B0-----:R-:W-:-:S03]  /*19d0*/  @P1 SHF.R.U32.HI R5, RZ, R7, R0 ;  /* 0x00000007ff051219 */ /* 0x001fc60000011600 */
[C---:B------:R-:W-:Y:S01]  /*19e0*/  VIADD R0, R228.reuse, 0x5f ;  /* 0x0000005fe4007836 */ /* 0x040fe20000000000 */
[----:B------:R-:W-:-:S03]  /*19f0*/  IADD3 R135, R228, 0x60, -R227 ;  /* 0x00000060e4877810 */ /* 0x000fc60007ffe8e3 */
[----:B------:R-:W-:Y:S01]  /*1a00*/  IMAD.HI R0, R0, 0x2aaaaaab, RZ ;  /* 0x2aaaaaab00007827 */ /* 0x000fe200078e02ff */
[----:B------:R-:W-:-:S04]  /*1a10*/  IADD3 R5, R135, R5, RZ ;  /* 0x0000000587057210 */ /* 0x000fc80007ffe0ff */
[----:B------:R-:W-:Y:S01]  /*1a20*/  SHF.R.U32.HI R3, RZ, 0x1f, R0 ;  /* 0x0000001fff037819 */ /* 0x000fe20000011600 */
[----:B------:R-:W-:-:S03]  /*1a30*/  IMAD.HI R5, R5, 0x2aaaaaab, RZ ;  /* 0x2aaaaaab05057827 */ /* 0x000fc600078e02ff */
[----:B------:R-:W-:Y:S01]  /*1a40*/  LEA.HI.SX32 R136, R0, R3, 0x1c ;  /* 0x0000000300887211 */ /* 0x000fe200078fe2ff */
[----:B------:R-:W-:Y:S01]  /*1a50*/  IMAD.MOV.U32 R0, RZ, RZ, RZ ;  /* 0x000000ffff007224 */ /* 0x000fe200078e00ff */
[----:B------:R-:W-:-:S04]  /*1a60*/  SHF.R.U32.HI R4, RZ, 0x1f, R5 ;  /* 0x0000001fff047819 */ /* 0x000fc80000011605 */
[----:B------:R-:W-:-:S04]  /*1a70*/  LEA.HI.SX32 R5, R5, R4, 0x1c ;  /* 0x0000000405057211 */ /* 0x000fc800078fe2ff */
[----:B---3--:R-:W-:-:S04]  /*1a80*/  VIMNMX R9, R136, R5, PT ;  /* 0x0000000588097248 */ /* 0x008fc80003fe0100 */
[----:B------:R-:W-:-:S13]  /*1a90*/  ISETP.GE.AND P0, PT, R9, 0x1, PT ;  /* 0x000000010900780c */ /* 0x000fda0003f06270 */
[----:B-1----:R-:W-:Y:S05]  /*1aa0*/  @!P0 BRA `(.L_x_5934) ;  /* 0x0000000000748947 */ /* 0x002fea0003800000 */
[----:B------:R-:W-:Y:S01]  /*1ab0*/  ISETP.NE.AND P0, PT, R14, RZ, PT ;  /* 0x000000ff0e00720c */ /* 0x000fe20003f05270 */
[----:B------:R-:W-:-:S03]  /*1ac0*/  ULDC UR4, c[0x0][0x9f0] ;  /* 0x00027c0000047ab9 */ /* 0x000fc60000000800 */
[----:B------:R-:W-:-:S04]  /*1ad0*/  SEL R10, R14, UR4, P0 ;  /* 0x000000040e0a7c07 */ /* 0x000fc80008000000 */
[-C--:B------:R-:W-:Y:S02]  /*1ae0*/  IABS R6, R10.reuse ;  /* 0x0000000a00067213 */ /* 0x080fe40000000000 */
[----:B------:R-:W-:Y:S02]  /*1af0*/  IADD3 R0, R10, -0x1, R9 ;  /* 0xffffffff0a007810 */ /* 0x000fe40007ffe009 */
[----:B------:R-:W0:Y:S01]  /*1b00*/  I2F.RP R3, R6 ;  /* 0x0000000600037306 */ /* 0x000e220000209400 */
[----:B------:R-:W-:Y:S02]  /*1b10*/  IABS R11, R10 ;  /* 0x0000000a000b7213 */ /* 0x000fe40000000000 */
[----:B------:R-:W-:Y:S02]  /*1b20*/  IABS R8, R0 ;  /* 0x0000000000087213 */ /* 0x000fe40000000000 */
[----:B------:R-:W-:-:S04]  /*1b30*/  LOP3.LUT R0, R0, R10, RZ, 0x3c, !PT ;  /* 0x0000000a00007212 */ /* 0x000fc800078e3cff */
[----:B------:R-:W-:Y:S01]  /*1b40*/  ISETP.GE.AND P2, PT, R0, RZ, PT ;  /* 0x000000ff0000720c */ /* 0x000fe20003f46270 */
[----:B0-----:R-:W0:Y:S02]  /*1b50*/  MUFU.RCP R3, R3 ;  /* 0x0000000300037308 */ /* 0x001e240000001000 */
[----:B0-----:R-:W-:Y:S01]  /*1b60*/  VIADD R4, R3, 0xffffffe ;  /* 0x0ffffffe03047836 */ /* 0x001fe20000000000 */
[----:B------:R-:W-:-:S05]  /*1b70*/  IADD3 R3, RZ, -R11, RZ ;  /* 0x8000000bff037210 */ /* 0x000fca0007ffe0ff */
[----:B------:R0:W1:Y:S02]  /*1b80*/  F2I.FTZ.U32.TRUNC.NTZ R5, R4 ;  /* 0x0000000400057305 */ /* 0x000064000021f000 */
[----:B0-----:R-:W-:Y:S02]  /*1b90*/  IMAD.MOV.U32 R4, RZ, RZ, RZ ;  /* 0x000000ffff047224 */ /* 0x001fe400078e00ff */
[----:B-1----:R-:W-:-:S04]  /*1ba0*/  IMAD.MOV R7, RZ, RZ, -R5 ;  /* 0x000000ffff077224 */ /* 0x002fc800078e0a05 */
[----:B------:R-:W-:-:S04]  /*1bb0*/  IMAD R7, R7, R6, RZ ;  /* 0x0000000607077224 */ /* 0x000fc800078e02ff */
[----:B------:R-:W-:-:S06]  /*1bc0*/  IMAD.HI.U32 R5, R5, R7, R4 ;  /* 0x0000000705057227 */ /* 0x000fcc00078e0004 */
        /* <DEDUP_REMOVED lines=11> */
.L_x_5934:
[----:B------:R-:W-:Y:S05]  /*1c80*/  BSYNC B0 ;  /* 0x0000000000007941 */ /* 0x000fea0003800000 */
.L_x_5933:
        /* <DEDUP_REMOVED lines=37> */
.L_x_5937:
[----:B------:R-:W-:Y:S05]  /*1ee0*/  BSYNC B6 ;  /* 0x0000000000067941 */ /* 0x000fea0003800000 */
.L_x_5936:
        /* <DEDUP_REMOVED lines=19> */
[----:B0----5:R-:W-:Y:S05]  /*2020*/  CALL.ABS.NOINC R14 ;  /* 0x000000000e007343 */ /* 0x021fea0003c00000 */
.L_x_5939:
[----:B------:R-:W-:Y:S05]  /*2030*/  BSYNC B6 ;  /* 0x0000000000067941 */ /* 0x000fea0003800000 */
.L_x_5938:
[----:B------:R-:W-:Y:S01]  /*2040*/  ULDC.64 UR4, c[0x0][0x9f8] ;  /* 0x00027e0000047ab9 */ /* 0x000fe20000000a00 */
[----:B------:R-:W2:Y:S01]  /*2050*/  LDL R21, [R1+0x38] ;  /* 0x0000380001157983 */ /* 0x000ea20000100800 */
[----:B------:R-:W-:Y:S01]  /*2060*/  ISETP.NE.U32.AND P0, PT, RZ, UR4, PT ;  /* 0x00000004ff007c0c */ /* 0x000fe2000bf05070 */
[----:B------:R-:W-:Y:S01]  /*2070*/  IMAD.MOV.U32 R0, RZ, RZ, R26 ;  /* 0x000000ffff007224 */ /* 0x000fe200078e001a */
[----:B------:R-:W0:Y:S01]  /*2080*/  LDC R119, c[0x0][0x3f4] ;  /* 0x0000fd00ff777b82 */ /* 0x000e220000000800 */
[----:B------:R-:W3:Y:S01]  /*2090*/  LDL.LU R20, [R1] ;  /* 0x0000000001147983 */ /* 0x000ee20000300800 */
[----:B------:R-:W-:Y:S01]  /*20a0*/  ISETP.NE.AND.EX P0, PT, RZ, UR5, PT, P0 ;  /* 0x00000005ff007c0c */ /* 0x000fe2000bf05300 */
[----:B------:R-:W1:Y:S05]  /*20b0*/  S2R R8, SR_TID.X ;  /* 0x0000000000087919 */ /* 0x000e6a0000002100 */
[----:B------:R-:W4:Y:S07]  /*20c0*/  LDC.64 R94, c[0x0][0x3f8] ;  /* 0x0000fe00ff5e7b82 */ /* 0x000f2e0000000a00 */
[----:B------:R-:W-:Y:S01]  /*20d0*/  @P0 IADD3 R4, P1, R29, UR4, RZ ;  /* 0x000000041d040c10 */ /* 0x000fe2000ff3e0ff */
[----:B------:R-:W-:Y:S01]  /*20e0*/  ULDC UR4, c[0x0][0x2f4] ;  /* 0x0000bd0000047ab9 */ /* 0x000fe20000000800 */
[----:B------:R-:W0:Y:S02]  /*20f0*/  LDC.64 R88, c[0x0][0x408] ;  /* 0x00010200ff587b82 */ /* 0x000e240000000a00 */
[----:B------:R-:W-:-:S05]  /*2100*/  @P0 IADD3.X R5, R28, UR5, RZ, P1, !PT ;  /* 0x000000051c050c10 */ /* 0x000fca0008ffe4ff */
[----:B------:R1:W3:Y:S01]  /*2110*/  @P0 LDG.E R0, desc[UR60][R4.64] ;  /* 0x0000003c04000981 */ /* 0x0002e2000c1e1900 */
[----:B------:R-:W-:Y:S02]  /*2120*/  ISETP.GE.AND P1, PT, R193, UR4, PT ;  /* 0x00000004c1007c0c */ /* 0x000fe4000bf26270 */
[----:B------:R-:W-:Y:S02]  /*2130*/  ISETP.GE.AND P0, PT, R16, UR4, PT ;  /* 0x0000000410007c0c */ /* 0x000fe4000bf06270 */
[----:B------:R-:W-:Y:S02]  /*2140*/  SEL R6, RZ, 0xffffffff, P1 ;  /* 0xffffffffff067807 */ /* 0x000fe40000800000 */
[----:B------:R-:W-:-:S03]  /*2150*/  SEL R3, RZ, 0x1, P0 ;  /* 0x00000001ff037807 */ /* 0x000fc60000000000 */
[----:B------:R-:W-:Y:S01]  /*2160*/  IMAD.SHL.U32 R6, R6, 0x2, RZ ;  /* 0x0000000206067824 */ /* 0x000fe200078e00ff */
[----:B------:R-:W-:Y:S02]  /*2170*/  ISETP.GE.AND P0, PT, R192, UR4, PT ;  /* 0x00000004c0007c0c */ /* 0x000fe4000bf06270 */
[----:B------:R-:W-:Y:S02]  /*2180*/  ISETP.GE.AND P1, PT, R22, UR4, PT ;  /* 0x0000000416007c0c */ /* 0x000fe4000bf26270 */
[----:B------:R-:W-:Y:S01]  /*2190*/  LOP3.LUT R3, R6, 0x2, R3, 0xe2, !PT ;  /* 0x0000000206037812 */ /* 0x000fe200078ee203 */
[----:B-1----:R-:W-:Y:S01]  /*21a0*/  VIADD R6, R8, 0xffffff80 ;  /* 0xffffff8008067836 */ /* 0x002fe20000000000 */
[----:B------:R-:W-:Y:S02]  /*21b0*/  SEL R4, RZ, 0x4, P0 ;  /* 0x00000004ff047807 */ /* 0x000fe40000000000 */
[----:B------:R-:W-:Y:S02]  /*21c0*/  SEL R5, RZ, 0x8, P1 ;  /* 0x00000008ff057807 */ /* 0x000fe40000800000 */
[----:B------:R-:W-:-:S02]  /*21d0*/  ISETP.GE.AND P0, PT, R19, UR4, PT ;  /* 0x0000000413007c0c */ /* 0x000fc4000bf06270 */
[----:B------:R-:W-:Y:S02]  /*21e0*/  SHF.R.S32.HI R7, RZ, 0x1f, R204 ;  /* 0x0000001fff077819 */ /* 0x000fe400000114cc */
[----:B------:R-:W-:Y:S02]  /*21f0*/  SHF.R.S32.HI R9, RZ, 0x1f, R6 ;  /* 0x0000001fff097819 */ /* 0x000fe40000011406 */
[----:B------:R-:W-:Y:S02]  /*2200*/  LOP3.LUT R3, R5, R3, R4, 0xfe, !PT ;  /* 0x0000000305037212 */ /* 0x000fe400078efe04 */
[----:B------:R-:W-:Y:S01]  /*2210*/  SEL R8, RZ, 0x10, P0 ;  /* 0x00000010ff087807 */ /* 0x000fe20000000000 */
[----:B----4-:R-:W-:Y:S01]  /*2220*/  IMAD R4, R7, R94, RZ ;  /* 0x0000005e07047224 */ /* 0x010fe200078e02ff */
[----:B0-----:R-:W-:Y:S02]  /*2230*/  ISETP.GE.AND P0, PT, R16, R119, PT ;  /* 0x000000771000720c */ /* 0x001fe40003f06270 */
[----:B------:R-:W-:-:S02]  /*2240*/  LEA.HI R9, R9, R6, RZ, 0x2 ;  /* 0x0000000609097211 */ /* 0x000fc400078f10ff */
[----:B------:R-:W-:Y:S02]  /*2250*/  SHF.R.S32.HI R195, RZ, 0x1f, R194 ;  /* 0x0000001fffc37819 */ /* 0x000fe400000114c2 */
[----:B------:R-:W-:Y:S02]  /*2260*/  ISETP.GE.AND P1, PT, R193, R119, PT ;  /* 0x00000077c100720c */ /* 0x000fe40003f26270 */
[----:B------:R-:W-:Y:S01]  /*2270*/  LOP3.LUT R8, R3, R8, RZ, 0xfc, !PT ;  /* 0x0000000803087212 */ /* 0x000fe200078efcff */
[C---:B------:R-:W-:Y:S01]  /*2280*/  IMAD R5, R204.reuse, R95, R4 ;  /* 0x0000005fcc057224 */ /* 0x040fe200078e0204 */
[----:B------:R-:W-:Y:S01]  /*2290*/  SEL R3, R119, RZ, P0 ;  /* 0x000000ff77037207 */ /* 0x000fe20000000000 */
[----:B------:R-:W-:Y:S01]  /*22a0*/  IMAD R7, R7, R88, RZ ;  /* 0x0000005807077224 */ /* 0x000fe200078e02ff */
[----:B------:R-:W-:Y:S01]  /*22b0*/  LOP3.LUT R9, R9, 0xfffffffc, RZ, 0xc0, !PT ;  /* 0xfffffffc09097812 */ /* 0x000fe200078ec0ff */
[----:B------:R-:W-:Y:S01]  /*22c0*/  IMAD.WIDE.U32 R98, R204, R94, R194 ;  /* 0x0000005ecc627225 */ /* 0x000fe200078e00c2 */
[----:B------:R-:W-:-:S02]  /*22d0*/  SEL R4, R119, RZ, P1 ;  /* 0x000000ff77047207 */ /* 0x000fc40000800000 */
[----:B------:R-:W-:Y:S01]  /*22e0*/  ISETP.GE.AND P2, PT, R192, R119, PT ;  /* 0x00000077c000720c */ /* 0x000fe20003f46270 */
[----:B------:R-:W-:Y:S01]  /*22f0*/  IMAD.WIDE.U32 R96, R204, R94, R16 ;  /* 0x0000005ecc607225 */ /* 0x000fe200078e0010 */
[----:B------:R-:W-:-:S03]  /*2300*/  IADD3 R99, R99, R5, RZ ;  /* 0x0000000563637210 */ /* 0x000fc60007ffe0ff */
[----:B------:R-:W-:Y:S02]  /*2310*/  IMAD.IADD R3, R16, 0x1, R3 ;  /* 0x0000000110037824 */ /* 0x000fe400078e0203 */
[----:B------:R-:W-:Y:S02]  /*2320*/  IMAD.IADD R109, R6, 0x1, -R9 ;  /* 0x00000001066d7824 */ /* 0x000fe400078e0a09 */
[----:B------:R-:W-:-:S04]  /*2330*/  IMAD.WIDE.U32 R92, R204, R88, R194 ;  /* 0x00000058cc5c7225 */ /* 0x000fc800078e00c2 */
[C---:B------:R-:W-:Y:S02]  /*2340*/  IMAD R7, R204.reuse, R89, R7 ;  /* 0x00000059cc077224 */ /* 0x040fe400078e0207 */
[----:B------:R-:W-:-:S04]  /*2350*/  IMAD.WIDE.U32 R90, R204, R88, R16 ;  /* 0x00000058cc5a7225 */ /* 0x000fc800078e0010 */
[----:B------:R-:W-:Y:S02]  /*2360*/  IMAD.IADD R6, R193, 0x1, R4 ;  /* 0x00000001c1067824 */ /* 0x000fe400078e0204 */
[----:B------:R-:W-:Y:S01]  /*2370*/  IMAD.IADD R97, R5, 0x1, R97 ;  /* 0x0000000105617824 */ /* 0x000fe200078e0261 */
[----:B------:R-:W-:Y:S01]  /*2380*/  SEL R5, R119, RZ, P2 ;  /* 0x000000ff77057207 */ /* 0x000fe20001000000 */
[----:B------:R-:W-:Y:S01]  /*2390*/  IMAD.IADD R91, R7, 0x1, R91 ;  /* 0x00000001075b7824 */ /* 0x000fe200078e025b */
[----:B------:R-:W-:Y:S02]  /*23a0*/  SHF.R.S32.HI R4, RZ, 0x1f, R3 ;  /* 0x0000001fff047819 */ /* 0x000fe40000011403 */
[----:B------:R-:W-:Y:S02]  /*23b0*/  IADD3 R93, R93, R7, RZ ;  /* 0x000000075d5d7210 */ /* 0x000fe40007ffe0ff */
[----:B------:R-:W-:Y:S02]  /*23c0*/  SHF.R.S32.HI R7, RZ, 0x1f, R6 ;  /* 0x0000001fff077819 */ /* 0x000fe40000011406 */
[----:B------:R-:W-:-:S02]  /*23d0*/  IADD3 R11, R192, R5, RZ ;  /* 0x00000005c00b7210 */ /* 0x000fc40007ffe0ff */
[CC--:B------:R-:W-:Y:S02]  /*23e0*/  LEA.HI R5, R4.reuse, R3.reuse, RZ, 0x3 ;  /* 0x0000000304057211 */ /* 0x0c0fe400078f18ff */
[----:B------:R-:W-:Y:S02]  /*23f0*/  LEA.HI R3, R4, R3, RZ, 0x6 ;  /* 0x0000000304037211 */ /* 0x000fe400078f30ff */
[CC--:B------:R-:W-:Y:S02]  /*2400*/  LEA.HI R4, R7.reuse, R6.reuse, RZ, 0x6 ;  /* 0x0000000607047211 */ /* 0x0c0fe400078f30ff */
[----:B------:R-:W-:Y:S02]  /*2410*/  LEA.HI R6, R7, R6, RZ, 0x3 ;  /* 0x0000000607067211 */ /* 0x000fe400078f18ff */
[----:B------:R-:W-:Y:S01]  /*2420*/  SHF.R.S32.HI R3, RZ, 0x6, R3 ;  /* 0x00000006ff037819 */ /* 0x000fe20000011403 */
[----:B------:R-:W0:Y:S01]  /*2430*/  S2R R159, SR_TID.X ;  /* 0x00000000009f7919 */ /* 0x000e220000002100 */
[----:B------:R-:W-:-:S02]  /*2440*/  SHF.R.S32.HI R7, RZ, 0x6, R4 ;  /* 0x00000006ff077819 */ /* 0x000fc40000011404 */
[C---:B------:R-:W-:Y:S02]  /*2450*/  LOP3.LUT R10, R220.reuse, 0x38, R6, 0xf8, !PT ;  /* 0x00000038dc0a7812 */ /* 0x040fe400078ef806 */
[----:B------:R-:W-:Y:S01]  /*2460*/  LOP3.LUT R4, R220, 0x38, R5, 0xf8, !PT ;  /* 0x00000038dc047812 */ /* 0x000fe200078ef805 */
[C---:B------:R-:W-:Y:S01]  /*2470*/  IMAD R131, R3.reuse, 0x1800, R222 ;  /* 0x0000180003837824 */ /* 0x040fe200078e02de */
[----:B------:R-:W-:Y:S01]  /*2480*/  SHF.R.S32.HI R14, RZ, 0x1f, R11 ;  /* 0x0000001fff0e7819 */ /* 0x000fe2000001140b */
[----:B------:R-:W-:Y:S01]  /*2490*/  IMAD R129, R3, 0x1800, R224 ;  /* 0x0000180003817824 */ /* 0x000fe200078e02e0 */
[-C--:B------:R-:W-:Y:S01]  /*24a0*/  LOP3.LUT R3, R10, R221.reuse, RZ, 0x3c, !PT ;  /* 0x000000dd0a037212 */ /* 0x080fe200078e3cff */
[----:B------:R-:W-:Y:S01]  /*24b0*/  IMAD R130, R7, 0x1800, R222 ;  /* 0x0000180007827824 */ /* 0x000fe200078e02de */
[----:B------:R-:W-:Y:S02]  /*24c0*/  LOP3.LUT R4, R4, R221, RZ, 0x3c, !PT ;  /* 0x000000dd04047212 */ /* 0x000fe400078e3cff */
[----:B------:R-:W-:-:S02]  /*24d0*/  LEA.HI R13, R14, R11, RZ, 0x3 ;  /* 0x0000000b0e0d7211 */ /* 0x000fc400078f18ff */
[----:B------:R-:W-:Y:S01]  /*24e0*/  LEA.HI R11, R14, R11, RZ, 0x6 ;  /* 0x0000000b0e0b7211 */ /* 0x000fe200078f30ff */
[----:B------:R-:W-:Y:S01]  /*24f0*/  IMAD.IADD R130, R130, 0x1, R3 ;  /* 0x0000000182827824 */ /* 0x000fe200078e0203 */
[----:B------:R-:W-:Y:S01]  /*2500*/  LOP3.LUT R9, R217, 0x38, R5, 0xf8, !PT ;  /* 0x00000038d9097812 */ /* 0x000fe200078ef805 */
[----:B------:R-:W-:Y:S01]  /*2510*/  IMAD.IADD R131, R131, 0x1, R4 ;  /* 0x0000000183837824 */ /* 0x000fe200078e0204 */
[----:B------:R-:W-:Y:S02]  /*2520*/  SHF.R.U32.HI R26, RZ, 0x3, R217 ;  /* 0x00000003ff1a7819 */ /* 0x000fe400000116d9 */
[----:B------:R-:W-:Y:S02]  /*2530*/  LOP3.LUT R3, R217, 0x38, R6, 0xf8, !PT ;  /* 0x00000038d9037812 */ /* 0x000fe400078ef806 */
[----:B-----5:R-:W-:Y:S02]  /*2540*/  SHF.R.S32.HI R15, RZ, 0x1f, R134 ;  /* 0x0000001fff0f7819 */ /* 0x020fe40000011486 */
[----:B------:R-:W-:-:S02]  /*2550*/  SHF.R.S32.HI R11, RZ, 0x6, R11 ;  /* 0x00000006ff0b7819 */ /* 0x000fc4000001140b */
[--C-:B------:R-:W-:Y:S02]  /*2560*/  LOP3.LUT R4, R220, 0x38, R13.reuse, 0xf8, !PT ;  /* 0x00000038dc047812 */ /* 0x100fe400078ef80d */
[-C--:B------:R-:W-:Y:S02]  /*2570*/  LOP3.LUT R12, R9, R26.reuse, RZ, 0x3c, !PT ;  /* 0x0000001a090c7212 */ /* 0x080fe400078e3cff */
[----:B------:R-:W-:Y:S02]  /*2580*/  LOP3.LUT R9, R217, 0x38, R13, 0xf8, !PT ;  /* 0x00000038d9097812 */ /* 0x000fe400078ef80d */
[----:B------:R-:W-:Y:S01]  /*2590*/  LOP3.LUT R10, R3, R26, RZ, 0x3c, !PT ;  /* 0x0000001a030a7212 */ /* 0x000fe200078e3cff */
[----:B------:R-:W-:Y:S01]  /*25a0*/  IMAD R128, R11, 0x1800, R222 ;  /* 0x000018000b807824 */ /* 0x000fe200078e02de */
[----:B------:R-:W-:Y:S01]  /*25b0*/  LOP3.LUT R3, R4, R221, RZ, 0x3c, !PT ;  /* 0x000000dd04037212 */ /* 0x000fe200078e3cff */
[----:B------:R-:W-:Y:S01]  /*25c0*/  IMAD R4, R15, R94, RZ ;  /* 0x0000005e0f047224 */ /* 0x000fe200078e02ff */
[----:B------:R-:W-:Y:S01]  /*25d0*/  LOP3.LUT R9, R9, R26, RZ, 0x3c, !PT ;  /* 0x0000001a09097212 */ /* 0x000fe200078e3cff */
[----:B------:R-:W-:-:S02]  /*25e0*/  IMAD R15, R15, R88, RZ ;  /* 0x000000580f0f7224 */ /* 0x000fc400078e02ff */
[----:B------:R-:W-:Y:S01]  /*25f0*/  IMAD R126, R11, 0x1800, R224 ;  /* 0x000018000b7e7824 */ /* 0x000fe200078e02e0 */
[----:B------:R-:W-:Y:S01]  /*2600*/  SHF.L.U64.HI R104, R88, 0x6, R89 ;  /* 0x0000000658687819 */ /* 0x000fe20000010259 */
[----:B------:R-:W-:Y:S01]  /*2610*/  IMAD.IADD R128, R128, 0x1, R3 ;  /* 0x0000000180807824 */ /* 0x000fe200078e0203 */
[----:B------:R-:W-:Y:S01]  /*2620*/  SHF.L.U32 R105, R88, 0x6, RZ ;  /* 0x0000000658697819 */ /* 0x000fe200000006ff */
[----:B------:R-:W-:Y:S02]  /*2630*/  IMAD R3, R89, 0x60, RZ ;  /* 0x0000006059037824 */ /* 0x000fe400078e02ff */
[C---:B------:R-:W-:Y:S02]  /*2640*/  IMAD R15, R134.reuse, R89, R15 ;  /* 0x00000059860f7224 */ /* 0x040fe400078e020f */
[----:B------:R-:W-:-:S04]  /*2650*/  IMAD.WIDE.U32 R92, R134, R88, R92 ;  /* 0x00000058865c7225 */ /* 0x000fc800078e005c */
[----:B------:R-:W-:-:S04]  /*2660*/  IMAD.WIDE.U32 R90, R134, R88, R90 ;  /* 0x00000058865a7225 */ /* 0x000fc800078e005a */
[----:B------:R-:W-:Y:S02]  /*2670*/  IMAD R127, R7, 0x1800, R224 ;  /* 0x00001800077f7824 */ /* 0x000fe400078e02e0 */
[----:B------:R-:W-:-:S04]  /*2680*/  IMAD.WIDE.U32 R88, R88, 0x60, RZ ;  /* 0x0000006058587825 */ /* 0x000fc800078e00ff */
[----:B------:R-:W-:Y:S02]  /*2690*/  IMAD.IADD R126, R126, 0x1, R9 ;  /* 0x000000017e7e7824 */ /* 0x000fe400078e0209 */
[----:B------:R-:W-:Y:S01]  /*26a0*/  IMAD R7, R134, R95, R4 ;  /* 0x0000005f86077224 */ /* 0x000fe200078e0204 */
[----:B------:R-:W-:Y:S01]  /*26b0*/  LOP3.LUT R4, R220, 0x18, R16, 0xf8, !PT ;  /* 0x00000018dc047812 */ /* 0x000fe200078ef810 */
[----:B------:R-:W-:Y:S01]  /*26c0*/  IMAD.WIDE.U32 R98, R134, R94, R98 ;  /* 0x0000005e86627225 */ /* 0x000fe200078e0062 */
[----:B------:R-:W-:-:S03]  /*26d0*/  IADD3 R124, R89, R3, RZ ;  /* 0x00000003597c7210 */ /* 0x000fc60007ffe0ff */
[----:B------:R-:W-:Y:S01]  /*26e0*/  IMAD.WIDE.U32 R96, R134, R94, R96 ;  /* 0x0000005e86607225 */ /* 0x000fe200078e0060 */
[----:B------:R-:W-:Y:S02]  /*26f0*/  SHF.L.U64.HI R102, R94, 0x6, R95 ;  /* 0x000000065e667819 */ /* 0x000fe4000001025f */
[----:B------:R-:W-:Y:S01]  /*2700*/  LOP3.LUT R125, R4, R221, RZ, 0x3c, !PT ;  /* 0x000000dd047d7212 */ /* 0x000fe200078e3cff */
[----:B------:R-:W-:Y:S01]  /*2710*/  IMAD R123, R95, 0x60, RZ ;  /* 0x000000605f7b7824 */ /* 0x000fe200078e02ff */
[----:B------:R-:W-:Y:S01]  /*2720*/  SHF.R.S32.HI R112, RZ, 0x3, R5 ;  /* 0x00000003ff707819 */ /* 0x000fe20000011405 */
[----:B------:R-:W-:Y:S01]  /*2730*/  IMAD.SHL.U32 R103, R94, 0x40, RZ ;  /* 0x000000405e677824 */ /* 0x000fe200078e00ff */
[----:B------:R-:W-:Y:S01]  /*2740*/  SHF.R.S32.HI R111, RZ, 0x3, R6 ;  /* 0x00000003ff6f7819 */ /* 0x000fe20000011406 */
[----:B------:R-:W-:Y:S01]  /*2750*/  IMAD.IADD R101, R99, 0x1, R7 ;  /* 0x0000000163657824 */ /* 0x000fe200078e0207 */
[----:B------:R-:W-:Y:S01]  /*2760*/  LOP3.LUT R5, R5, 0xfffffff8, RZ, 0xc0, !PT ;  /* 0xfffffff805057812 */ /* 0x000fe200078ec0ff */
[----:B------:R-:W-:Y:S01]  /*2770*/  IMAD.IADD R3, R7, 0x1, R97 ;  /* 0x0000000107037824 */ /* 0x000fe200078e0261 */
[----:B------:R-:W-:Y:S01]  /*2780*/  LOP3.LUT R6, R6, 0xfffffff8, RZ, 0xc0, !PT ;  /* 0xfffffff806067812 */ /* 0x000fe200078ec0ff */
[----:B------:R-:W-:Y:S01]  /*2790*/  IMAD.WIDE.U32 R94, R94, 0x60, RZ ;  /* 0x000000605e5e7825 */ /* 0x000fe200078e00ff */
[----:B------:R-:W-:-:S02]  /*27a0*/  LOP3.LUT R7, R13, 0xfffffff8, RZ, 0xc0, !PT ;  /* 0xfffffff80d077812 */ /* 0x000fc400078ec0ff */
[----:B------:R-:W-:Y:S01]  /*27b0*/  IADD3 R127, R127, R10, RZ ;  /* 0x0000000a7f7f7210 */ /* 0x000fe20007ffe0ff */
[----:B------:R-:W-:Y:S01]  /*27c0*/  IMAD.IADD R122, R122, 0x1, R27 ;  /* 0x000000017a7a7824 */ /* 0x000fe200078e021b */
[----:B0-----:R-:W-:Y:S01]  /*27d0*/  LEA.HI R159, R159, 0x8, RZ, 0x19 ;  /* 0x000000089f9f7811 */ /* 0x001fe200078fc8ff */
[----:B------:R-:W-:Y:S01]  /*27e0*/  IMAD.IADD R129, R129, 0x1, R12 ;  /* 0x0000000181817824 */ /* 0x000fe200078e020c */
[----:B------:R-:W-:Y:S01]  /*27f0*/  IADD3 R100, R93, R15, RZ ;  /* 0x0000000f5d647210 */ /* 0x000fe20007ffe0ff */
[----:B------:R-:W-:Y:S01]  /*2800*/  IMAD.SHL.U32 R119, R119, 0x2, RZ ;  /* 0x0000000277777824 */ /* 0x000fe200078e00ff */
[----:B------:R-:W-:Y:S01]  /*2810*/  SHF.R.S32.HI R110, RZ, 0x3, R13 ;  /* 0x00000003ff6e7819 */ /* 0x000fe2000001140d */
[----:B------:R-:W-:Y:S01]  /*2820*/  IMAD.IADD R125, R222, 0x1, R125 ;  /* 0x00000001de7d7824 */ /* 0x000fe200078e027d */
[----:B------:R-:W-:Y:S01]  /*2830*/  SHF.R.S32.HI R108, RZ, 0x1f, R5 ;  /* 0x0000001fff6c7819 */ /* 0x000fe20000011405 */
[----:B------:R-:W-:Y:S01]  /*2840*/  IMAD.IADD R123, R95, 0x1, R123 ;  /* 0x000000015f7b7824 */ /* 0x000fe200078e027b */
[----:B------:R-:W-:Y:S01]  /*2850*/  SHF.R.S32.HI R107, RZ, 0x1f, R6 ;  /* 0x0000001fff6b7819 */ /* 0x000fe20000011406 */
[----:B------:R-:W-:Y:S01]  /*2860*/  IMAD R109, R109, 0x40, R204 ;  /* 0x000000406d6d7824 */ /* 0x000fe200078e02cc */
[----:B------:R-:W-:Y:S01]  /*2870*/  SHF.R.S32.HI R106, RZ, 0x1f, R7 ;  /* 0x0000001fff6a7819 */ /* 0x000fe20000011407 */
[----:B------:R-:W-:Y:S01]  /*2880*/  IMAD.IADD R4, R15, 0x1, R91 ;  /* 0x000000010f047824 */ /* 0x000fe200078e025b */
[----:B--2---:R-:W-:-:S02]  /*2890*/  LOP3.LUT P3, RZ, R21, 0x4, RZ, 0xc0, !PT ;  /* 0x0000000415ff7812 */ /* 0x004fc4000786c0ff */
[----:B---3--:R-:W-:-:S04]  /*28a0*/  LOP3.LUT R20, R20, 0xfffffffe, RZ, 0xc0, !PT ;  /* 0xfffffffe14147812 */ /* 0x008fc800078ec0ff */
[----:B------:R-:W-:Y:S02]  /*28b0*/  @P2 LOP3.LUT R20, R20, 0x1, RZ, 0xfc, !PT ;  /* 0x0000000114142812 */ /* 0x000fe400078efcff */
[----:B------:R-:W-:Y:S02]  /*28c0*/  ISETP.GE.AND P2, PT, R23, UR4, PT ;  /* 0x0000000417007c0c */ /* 0x000fe4000bf46270 */
[----:B------:R-:W-:Y:S02]  /*28d0*/  LOP3.LUT R20, R20, 0xfffffffb, RZ, 0xc0, !PT ;  /* 0xfffffffb14147812 */ /* 0x000fe400078ec0ff */
[----:B------:R-:W-:Y:S02]  /*28e0*/  SEL R9, RZ, 0x20, P2 ;  /* 0x00000020ff097807 */ /* 0x000fe40001000000 */
[----:B------:R-:W-:Y:S02]  /*28f0*/  @P3 LOP3.LUT R20, R20, 0x4, RZ, 0xfc, !PT ;  /* 0x0000000414143812 */ /* 0x000fe400078efcff */
[----:B------:R-:W-:-:S03]  /*2900*/  LOP3.LUT R26, R8, R9, RZ, 0xfc, !PT ;  /* 0x00000009081a7212 */ /* 0x000fc600078efcff */
[----:B------:R0:W-:Y:S01]  /*2910*/  STL [R1], R20 ;  /* 0x0000001401007387 */ /* 0x0001e20000100800 */
[C---:B------:R-:W-:Y:S02]  /*2920*/  LOP3.LUT R9, R26.reuse, 0x2, RZ, 0xc0, !PT ;  /* 0x000000021a097812 */ /* 0x040fe400078ec0ff */
[C---:B------:R-:W-:Y:S02]  /*2930*/  LOP3.LUT R10, R26.reuse, 0x4, RZ, 0xc0, !PT ;  /* 0x000000041a0a7812 */ /* 0x040fe400078ec0ff */
[----:B------:R-:W-:Y:S02]  /*2940*/  LOP3.LUT R21, R26, 0x10, RZ, 0xc0, !PT ;  /* 0x000000101a157812 */ /* 0x000fe400078ec0ff */
[----:B------:R-:W-:Y:S02]  /*2950*/  LOP3.LUT R8, R8, 0x1, RZ, 0xc0, !PT ;  /* 0x0000000108087812 */ /* 0x000fe400078ec0ff */
[----:B------:R-:W-:Y:S02]  /*2960*/  SHF.R.S32.HI R121, RZ, 0x1f, R0 ;  /* 0x0000001fff797819 */ /* 0x000fe40000011400 */
[----:B0-----:R-:W-:-:S02]  /*2970*/  LOP3.LUT R20, R26, 0x8, RZ, 0xc0, !PT ;  /* 0x000000081a147812 */ /* 0x001fc400078ec0ff */
[----:B------:R-:W-:-:S07]  /*2980*/  LOP3.LUT R26, R26, 0x20, RZ, 0xc0, !PT ;  /* 0x000000201a1a7812 */ /* 0x000fce00078ec0ff */
.L_x_6045:
[----:B0-2-4-:R-:W2:Y:S01]  /*2990*/  LDL R33, [R1+0x38] ;  /* 0x0000380001217983 */ /* 0x015ea20000100800 */
[----:B------:R-:W0:Y:S03]  /*29a0*/  LDC R76, c[0x0][0x430] ;  /* 0x00010c00ff4c7b82 */ /* 0x000e260000000800 */
[----:B------:R-:W3:Y:S01]  /*29b0*/  LDL.LU R31, [R1] ;  /* 0x00000000011f7983 */ /* 0x000ee20000300800 */
[----:B------:R-:W-:Y:S02]  /*29c0*/  VIADD R24, R24, 0xffffffff ;  /* 0xffffffff18187836 */ /* 0x000fe40000000000 */
[----:B------:R-:W-:Y:S02]  /*29d0*/  IMAD.MOV.U32 R27, RZ, RZ, RZ ;  /* 0x000000ffff1b7224 */ /* 0x000fe400078e00ff */
[----:B------:R-:W-:Y:S01]  /*29e0*/  IMAD R12, R24, 0x60, R109 ;  /* 0x00000060180c7824 */ /* 0x000fe200078e026d */
[----:B-1----:R-:W1:Y:S03]  /*29f0*/  LDC R118, c[0x0][0x3f4] ;  /* 0x0000fd00ff767b82 */ /* 0x002e660000000800 */
[----:B------:R-:W-:Y:S01]  /*2a00*/  IMAD.IADD R32, R122, 0x1, R12 ;  /* 0x000000017a207824 */ /* 0x000fe200078e020c */
[----:B------:R-:W-:-:S04]  /*2a10*/  ISETP.GE.AND P2, PT, R12, R25, PT ;  /* 0x000000190c00720c */ /* 0x000fc80003f46270 */
[----:B------:R-:W-:Y:S02]  /*2a20*/  ISETP.GT.OR P2, PT, R109, 0x5f, P2 ;  /* 0x0000005f6d00780c */ /* 0x000fe40001744670 */
[----:B------:R-:W-:Y:S02]  /*2a30*/  MOV R28, R32 ;  /* 0x00000020001c7202 */ /* 0x000fe40000000f00 */
[----:B0-----:R-:W-:-:S09]  /*2a40*/  ISETP.NE.AND P3, PT, R76, 0x1, PT ;  /* 0x000000014c00780c */ /* 0x001fd20003f65270 */
[----:B------:R-:W0:Y:S08]  /*2a50*/  @!P2 LDC.64 R14, c[0x0][0x428] ;  /* 0x00010a00ff0eab82 */ /* 0x000e300000000a00 */
[----:B------:R-:W4:Y:S08]  /*2a60*/  @P3 LDC R11, c[0x0][0x434] ;  /* 0x00010d00ff0b3b82 */ /* 0x000f300000000800 */
[----:B------:R-:W1:Y:S08]  /*2a70*/  @P3 LDC R30, c[0x0][0x438] ;  /* 0x00010e00ff1e3b82 */ /* 0x000e700000000800 */
[----:B------:R-:W0:Y:S01]  /*2a80*/  @!P2 LDC.64 R12, c[0x0][0x418] ;  /* 0x00010600ff0cab82 */ /* 0x000e220000000a00 */
[----:B----4-:R-:W-:-:S05]  /*2a90*/  @P3 IMAD.HI.U32 R11, R32, R11, RZ ;  /* 0x0000000b200b3227 */ /* 0x010fca00078e00ff */
[----:B-1----:R-:W-:Y:S01]  /*2aa0*/  @P3 SHF.R.U32.HI R28, RZ, R30, R11 ;  /* 0x0000001eff1c3219 */ /* 0x002fe2000001160b */
[----:B0-----:R-:W-:-:S03]  /*2ab0*/  @!P2 IMAD R11, R121, R14, RZ ;  /* 0x0000000e790ba224 */ /* 0x001fc600078e02ff */
[--C-:B------:R-:W-:Y:S01]  /*2ac0*/  @!P2 SHF.R.S32.HI R29, RZ, 0x1f, R28.reuse ;  /* 0x0000001fff1da819 */ /* 0x100fe2000001141c */
[C---:B------:R-:W-:Y:S02]  /*2ad0*/  @!P2 IMAD R11, R0.reuse, R15, R11 ;  /* 0x0000000f000ba224 */ /* 0x040fe400078e020b */
[----:B------:R-:W-:-:S04]  /*2ae0*/  @!P2 IMAD.WIDE.U32 R14, R0, R14, R28 ;  /* 0x0000000e000ea225 */ /* 0x000fc800078e001c */
[----:B------:R-:W-:Y:S01]  /*2af0*/  @!P2 IMAD.IADD R11, R15, 0x1, R11 ;  /* 0x000000010f0ba824 */ /* 0x000fe200078e020b */
[----:B------:R-:W-:-:S04]  /*2b00*/  @!P2 LEA R12, P3, R14, R12, 0x2 ;  /* 0x0000000c0e0ca211 */ /* 0x000fc800078610ff */
[----:B------:R-:W-:-:S05]  /*2b10*/  @!P2 LEA.HI.X R13, R14, R13, R11, 0x2, P3 ;  /* 0x0000000d0e0da211 */ /* 0x000fca00018f140b */
[----:B------:R0:W5:Y:S01]  /*2b20*/  @!P2 LDG.E R27, desc[UR60][R12.64] ;  /* 0x0000003c0c1ba981 */ /* 0x000162000c1e1900 */
[----:B------:R-:W-:Y:S01]  /*2b30*/  ISETP.GT.AND P2, PT, R24, R120, PT ;  /* 0x000000781800720c */ /* 0x000fe20003f44270 */
[----:B------:R-:W-:Y:S01]  /*2b40*/  IMAD R14, R18, 0x4800, R125 ;  /* 0x00004800120e7824 */ /* 0x000fe200078e027d */
[----:B------:R-:W-:Y:S05]  /*2b50*/  YIELD ;  /* 0x0000000000007946 */ /* 0x000fea0003800000 */
[C---:B------:R-:W-:Y:S01]  /*2b60*/  IADD3 R78, R14.reuse, 0x20, RZ ;  /* 0x000000200e4e7810 */ /* 0x040fe20007ffe0ff */
[----:B------:R-:W-:Y:S01]  /*2b70*/  IMAD.MOV R11, RZ, RZ, -R28 ;  /* 0x000000ffff0b7224 */ /* 0x000fe200078e0a1c */
[----:B------:R-:W-:Y:S01]  /*2b80*/  BSSY B0, `(.L_x_5940) ;  /* 0x00007a6000007945 */ /* 0x000fe20003800000 */
[----:B------:R-:W-:-:S02]  /*2b90*/  IMAD R77, R14, 0x2, R113 ;  /* 0x000000020e4d7824 */ /* 0x000fc400078e0271 */
[----:B------:R-:W-:Y:S01]  /*2ba0*/  IMAD R76, R76, R11, R32 ;  /* 0x0000000b4c4c7224 */ /* 0x000fe200078e0220 */
[----:B--2---:R-:W-:Y:S02]  /*2bb0*/  LOP3.LUT P4, RZ, R33, 0x4, RZ, 0xc0, !PT ;  /* 0x0000000421ff7812 */ /* 0x004fe4000788c0ff */
[----:B---3--:R-:W-:-:S04]  /*2bc0*/  LOP3.LUT R31, R31, 0xfffffffd, RZ, 0xc0, !PT ;  /* 0xfffffffd1f1f7812 */ /* 0x008fc800078ec0ff */
[----:B------:R-:W-:Y:S02]  /*2bd0*/  @P2 LOP3.LUT R31, R31, 0x2, RZ, 0xfc, !PT ;  /* 0x000000021f1f2812 */ /* 0x000fe400078efcff */
[----:B------:R-:W-:-:S03]  /*2be0*/  ISETP.GE.AND P2, PT, R118, 0x1, PT ;  /* 0x000000017600780c */ /* 0x000fc60003f46270 */
[----:B------:R0:W-:Y:S02]  /*2bf0*/  STL [R1], R31 ;  /* 0x0000001f01007387 */ /* 0x0001e40000100800 */
[----:B------:R-:W-:-:S04]  /*2c00*/  @P4 VIADD R78, R14, 0xffffffe0 ;  /* 0xffffffe00e4e4836 */ /* 0x000fc80000000000 */
[----:B------:R-:W-:-:S04]  /*2c10*/  IMAD R78, R78, 0x2, R113 ;  /* 0x000000024e4e7824 */ /* 0x000fc800078e0271 */
[----:B0-----:R-:W-:Y:S05]  /*2c20*/  @!P2 BRA `(.L_x_5941) ;  /* 0x000000700098a947 */ /* 0x001fea0003800000 */
        /* <DEDUP_REMOVED lines=11> */
[----:B------:R-:W-:Y:S01]  /*2ce0*/  IMAD R14, R84, UR4, RZ ;  /* 0x00000004540e7c24 */ /* 0x000fe2000f8e02ff */
[----:B------:R-:W-:Y:S02]  /*2cf0*/  IADD3 R13, R13, R11, RZ ;  /* 0x0000000b0d0d7210 */ /* 0x000fe40007ffe0ff */
        /* <DEDUP_REMOVED lines=15> */
[----:B------:R-:W-:-:S03]  /*2df0*/  LEA.HI.X R116, R116, UR5, R11, 0x1, P3 ;  /* 0x0000000574747c11 */ /* 0x000fc600098f0c0b */
[----:B------:R-:W-:Y:S02]  /*2e00*/  IMAD.IADD R11, R15, 0x1, R29 ;  /* 0x000000010f0b7824 */ /* 0x000fe400078e021d */
        /* <DEDUP_REMOVED lines=22> */
[----:B------:R-:W-:Y:S02]  /*2f70*/  IADD3.X R32, R11, R101, RZ, P2, !PT ;  /* 0x000000650b207210 */ /* 0x000fe400017fe4ff */
        /* <DEDUP_REMOVED lines=35> */
.L_x_5944:
[----:B------:R-:W-:Y:S05]  /*31b0*/  BSYNC B1 ;  /* 0x0000000000017941 */ /* 0x000fea0003800000 */
.L_x_5943:
        /* <DEDUP_REMOVED lines=56> */
.L_x_5946:
[----:B------:R-:W-:Y:S05]  /*3540*/  BSYNC B1 ;  /* 0x0000000000017941 */ /* 0x000fea0003800000 */
.L_x_5945:
[----:B------:R-:W2:Y:S01]  /*3550*/  LDL R11, [R1+0x4] ;  /* 0x00000400010b7983 */ /* 0x000ea20000100800 */
[----:B0-----:R-:W-:Y:S01]  /*3560*/  IMAD.MOV.U32 R12, RZ, RZ, R56 ;  /* 0x000000ffff0c7224 */ /* 0x001fe200078e0038 */
[----:B------:R-:W-:Y:S01]  /*3570*/  MOV R13, R53 ;  /* 0x00000035000d7202 */ /* 0x000fe20000000f00 */
[----:B------:R-:W-:-:S03]  /*3580*/  IMAD.MOV.U32 R14, RZ, RZ, R60 ;  /* 0x000000ffff0e7224 */ /* 0x000fc600078e003c */
[----:B------:R-:W-:Y:S02]  /*3590*/  PRMT R145, R81, 0x5410, R13 ;  /* 0x0000541051917816 */ /* 0x000fe4000000000d */
[----:B------:R-:W-:Y:S02]  /*35a0*/  MOV R13, R61 ;  /* 0x0000003d000d7202 */ /* 0x000fe40000000f00 */
[----:B------:R-:W-:Y:S01]  /*35b0*/  PRMT R150, R14, 0x7610, R150 ;  /* 0x000076100e967816 */ /* 0x000fe20000000096 */
[----:B------:R-:W-:Y:S01]  /*35c0*/  IMAD.MOV.U32 R14, RZ, RZ, R73 ;  /* 0x000000ffff0e7224 */ /* 0x000fe200078e0049 */
[----:B------:R-:W-:Y:S01]  /*35d0*/  PRMT R149, R13, 0x7610, R149 ;  /* 0x000076100d957816 */ /* 0x000fe20000000095 */
[----:B------:R-:W-:-:S05]  /*35e0*/  IMAD.MOV.U32 R13, RZ, RZ, R72 ;  /* 0x000000ffff0d7224 */ /* 0x000fca00078e0048 */
[----:B------:R-:W-:Y:S02]  /*35f0*/  PRMT R142, R13, 0x5410, R14 ;  /* 0x000054100d8e7816 */ /* 0x000fe4000000000e */
        /* <DEDUP_REMOVED lines=71> */
.L_x_5947:
[----:B------:R-:W-:Y:S01]  /*3a70*/  IMAD R86, R18, 0x8, R2 ;  /* 0x0000000812567824 */ /* 0x000fe200078e0202 */
[----:B------:R-:W-:Y:S01]  /*3a80*/  SHF.L.U32 R87, R205, 0x1f, RZ ;  /* 0x0000001fcd577819 */ /* 0x000fe200000006ff */
[----:B------:R-:W-:Y:S03]  /*3a90*/  BSSY B1, `(.L_x_5948) ;  /* 0x0000003000017945 */ /* 0x000fe60003800000 */
[----:B------:R-:W0:Y:S02]  /*3aa0*/  SYNCS.PHASECHK.TRANS64.TRYWAIT P5, [R86+URZ+0x30890], R87 ;  /* 0x03089057560075a7 */ /* 0x000e2400080a017f */
[----:B0-----:R-:W-:Y:S05]  /*3ab0*/  @!P5 BRA `(.L_x_5949) ;  /* 0x000002400004d947 */ /* 0x001fea0003800000 */
.L_x_6301:
[----:B------:R-:W-:Y:S05]  /*3ac0*/  BSYNC B1 ;  /* 0x0000000000017941 */ /* 0x000fea0003800000 */
.L_x_5948:
[----:B------:R-:W-:-:S03]  /*3ad0*/  UMOV UR4, 0xffffffff ;  /* 0xffffffff00047882 */ /* 0x000fc60000000000 */
[----:B------:R-:W-:Y:S05]  /*3ae0*/  BRA.DIV UR4, `(.L_x_5950) ;  /* 0x00000242040c7947 */ /* 0x000fea000b800000 */
[----:B------:R1:W2:Y:S04]  /*3af0*/  SHFL.IDX PT, R80, R116, RZ, 0x1c1f ;  /* 0x001c1fff74507589 */ /* 0x0002a800000e0000 */
[----:B------:R1:W3:Y:S02]  /*3b00*/  SHFL.IDX PT, R11, R117, RZ, 0x1c1f ;  /* 0x001c1fff750b7589 */ /* 0x0002e400000e0000 */
.L_x_6305:
        /* <DEDUP_REMOVED lines=10> */
[----:B0-----:R-:W-:Y:S01]  /*3bb0*/  HADD2.F32 R141, -RZ, R13.H0_H0 ;  /* 0x2000000dff8d7230 */ /* 0x001fe20000004100 */
[----:B------:R-:W-:Y:S02]  /*3bc0*/  SHF.R.U32.HI R72, RZ, 0x10, R73 ;  /* 0x00000010ff487819 */ /* 0x000fe40000011649 */
        /* <DEDUP_REMOVED lines=10> */
[----:B------:R-:W-:Y:S01]  /*3c70*/  MOV R75, R15 ;  /* 0x0000000f004b7202 */ /* 0x000fe20000000f00 */
[----:B------:R-:W-:Y:S02]  /*3c80*/  HADD2.F32 R133, -RZ, R72.H0_H0 ;  /* 0x20000048ff857230 */ /* 0x000fe40000004100 */
[----:B------:R-:W-:Y:S01]  /*3c90*/  IMAD.MOV.U32 R141, RZ, RZ, R12 ;  /* 0x000000ffff8d7224 */ /* 0x000fe200078e000c */
[----:B------:R-:W-:Y:S01]  /*3ca0*/  F2FP.F16.F32.PACK_AB R13, R73, R13 ;  /* 0x0000000d490d723e */ /* 0x000fe200000000ff */
[--C-:B------:R-:W-:Y:S02]  /*3cb0*/  HADD2.F32 R15, -RZ, R75.reuse.H1_H1 ;  /* 0x3000004bff0f7230 */ /* 0x100fe40000004100 */
[----:B------:R-:W-:Y:S02]  /*3cc0*/  HADD2.F32 R75, -RZ, R75.H0_H0 ;  /* 0x2000004bff4b7230 */ /* 0x000fe40000004100 */
[----:B------:R-:W-:-:S02]  /*3cd0*/  HADD2.F32 R12, -RZ, R141.H1_H1 ;  /* 0x3000008dff0c7230 */ /* 0x000fc40000004100 */
[-C--:B------:R-:W-:Y:S01]  /*3ce0*/  FMUL.FTZ R72, R15, R74.reuse ;  /* 0x0000004a0f487220 */ /* 0x080fe20000410000 */
[----:B------:R-:W-:Y:S02]  /*3cf0*/  HADD2.F32 R141, -RZ, R141.H0_H0 ;  /* 0x2000008dff8d7230 */ /* 0x000fe40000004100 */
[C---:B------:R-:W-:Y:S01]  /*3d00*/  FMUL.FTZ R74, R75.reuse, R74 ;  /* 0x0000004a4b4a7220 */ /* 0x040fe20000410000 */
[----:B------:R-:W-:-:S03]  /*3d10*/  FFMA.FTZ R72, R75, R133, -R72 ;  /* 0x000000854b487223 */ /* 0x000fc60000010848 */
        /* <DEDUP_REMOVED lines=18> */
.L_x_5956:
[----:B------:R-:W-:Y:S05]  /*3e40*/  BSYNC B3 ;  /* 0x0000000000037941 */ /* 0x000fea0003800000 */
.L_x_5955:
[----:B---3--:R-:W-:-:S04]  /*3e50*/  LEA R72, P3, R16, R11, 0x1 ;  /* 0x0000000b10487211 */ /* 0x008fc800078608ff */
[----:B--2---:R-:W-:-:S05]  /*3e60*/  LEA.HI.X R73, R16, R80, R17, 0x1, P3 ;  /* 0x0000005010497211 */ /* 0x004fca00018f0c11 */
[----:B0-----:R4:W-:Y:S04]  /*3e70*/  ST.E.128 desc[UR60][R72.64], R12 ;  /* 0x0000000c48007985 */ /* 0x0019e8000c101d3c */
.L_x_5954:
[----:B------:R-:W-:Y:S05]  /*3e80*/  BSYNC B2 ;  /* 0x0000000000027941 */ /* 0x000fea0003800000 */
.L_x_5953:
        /* <DEDUP_REMOVED lines=50> */
.L_x_5960:
[----:B------:R-:W-:Y:S05]  /*41b0*/  BSYNC B3 ;  /* 0x0000000000037941 */ /* 0x000fea0003800000 */
.L_x_5959:
[----:B------:R-:W-:Y:S02]  /*41c0*/  IMAD.SHL.U32 R70, R198, 0x8, RZ ;  /* 0x00000008c6467824 */ /* 0x000fe400078e00ff */
[----:B---3--:R-:W-:Y:S02]  /*41d0*/  IMAD.MOV.U32 R68, RZ, RZ, R11 ;  /* 0x000000ffff447224 */ /* 0x008fe400078e000b */
[----:B--2---:R-:W-:Y:S02]  /*41e0*/  IMAD.MOV.U32 R69, RZ, RZ, R80 ;  /* 0x000000ffff457224 */ /* 0x004fe400078e0050 */
[----:B------:R-:W-:-:S05]  /*41f0*/  IMAD.WIDE R68, R70, 0x2, R68 ;  /* 0x0000000246447825 */ /* 0x000fca00078e0244 */
[----:B0-----:R0:W-:Y:S02]  /*4200*/  ST.E.128 desc[UR60][R68.64], R12 ;  /* 0x0000000c44007985 */ /* 0x0011e4000c101d3c */
.L_x_5958:
[----:B------:R-:W-:Y:S05]  /*4210*/  BSYNC B2 ;  /* 0x0000000000027941 */ /* 0x000fea0003800000 */
.L_x_5957:
        /* <DEDUP_REMOVED lines=8> */
[----:B------:R-:W-:Y:S02]  /*42a0*/  SHF.R.U32.HI R64, RZ, 0x10, R65 ;  /* 0x00000010ff407819 */ /* 0x000fe40000011641 */
[--C-:B------:R-:W-:Y:S01]  /*42b0*/  SHF.R.U64 R69, R66, 0x10, R67.reuse ;  /* 0x0000001042457819 */ /* 0x100fe20000001243 */
[----:B------:R-:W-:Y:S01]  /*42c0*/  HADD2.F32 R68, -RZ, R68.H0_H0 ;  /* 0x20000044ff447230 */ /* 0x000fe20000004100 */
[----:B----4-:R-:W-:Y:S02]  /*42d0*/  MOV R65, R13 ;  /* 0x0000000d00417202 */ /* 0x010fe40000000f00 */
[----:B------:R-:W-:Y:S01]  /*42e0*/  SHF.R.U32.HI R66, RZ, 0x10, R67 ;  /* 0x00000010ff427819 */ /* 0x000fe20000011643 */
[----:B------:R-:W-:Y:S02]  /*42f0*/  HADD2.F32 R13, -RZ, R69.H0_H0 ;  /* 0x20000045ff0d7230 */ /* 0x000fe40000004100 */
[----:B------:R-:W-:-:S02]  /*4300*/  HADD2.F32 R67, -RZ, R65.H1_H1 ;  /* 0x30000041ff437230 */ /* 0x000fc40000004100 */
        /* <DEDUP_REMOVED lines=35> */
.L_x_5964:
[----:B------:R-:W-:Y:S05]  /*4540*/  BSYNC B3 ;  /* 0x0000000000037941 */ /* 0x000fea0003800000 */
.L_x_5963:
[----:B---3--:R-:W-:Y:S01]  /*4550*/  MOV R64, R11 ;  /* 0x0000000b00407202 */ /* 0x008fe20000000f00 */
[----:B------:R-:W-:Y:S02]  /*4560*/  IMAD.SHL.U32 R66, R199, 0x8, RZ ;  /* 0x00000008c7427824 */ /* 0x000fe400078e00ff */
[----:B--2---:R-:W-:Y:S02]  /*4570*/  IMAD.MOV.U32 R65, RZ, RZ, R80 ;  /* 0x000000ffff417224 */ /* 0x004fe400078e0050 */
[----:B------:R-:W-:-:S05]  /*4580*/  IMAD.WIDE R64, R66, 0x2, R64 ;  /* 0x0000000242407825 */ /* 0x000fca00078e0240 */
[----:B----4-:R0:W-:Y:S02]  /*4590*/  ST.E.128 desc[UR60][R64.64], R12 ;  /* 0x0000000c40007985 */ /* 0x0101e4000c101d3c */
.L_x_5962:
[----:B------:R-:W-:Y:S05]  /*45a0*/  BSYNC B2 ;  /* 0x0000000000027941 */ /* 0x000fea0003800000 */
.L_x_5961:
        /* <DEDUP_REMOVED lines=9> */
[--C-:B------:R-:W-:Y:S01]  /*4640*/  SHF.R.U64 R60, R60, 0x10, R61.reuse ;  /* 0x000000103c3c7819 */ /* 0x100fe2000000123d */
[----:B------:R-:W-:Y:S01]  /*4650*/  HADD2.F32 R66, -RZ, R149.H1_H1 ;  /* 0x30000095ff427230 */ /* 0x000fe20000004100 */
[----:B------:R-:W-:Y:S01]  /*4660*/  SHF.R.U32.HI R61, RZ, 0x10, R61 ;  /* 0x00000010ff3d7819 */ /* 0x000fe2000001163d */
[----:B------:R-:W-:Y:S02]  /*4670*/  HADD2.F32 R64, -RZ, R64.H0_H0 ;  /* 0x20000040ff407230 */ /* 0x000fe40000004100 */
[--C-:B------:R-:W-:Y:S02]  /*4680*/  HADD2.F32 R13, -RZ, R62.reuse.H1_H1 ;  /* 0x3000003eff0d7230 */ /* 0x100fe40000004100 */
[----:B------:R-:W-:Y:S02]  /*4690*/  HADD2.F32 R62, -RZ, R62.H0_H0 ;  /* 0x2000003eff3e7230 */ /* 0x000fe40000004100 */
[----:B------:R-:W-:-:S02]  /*46a0*/  HADD2.F32 R60, -RZ, R60.H0_H0 ;  /* 0x2000003cff3c7230 */ /* 0x000fc40000004100 */
[CC--:B------:R-:W-:Y:S01]  /*46b0*/  FMUL.FTZ R65, R13.reuse, R64.reuse ;  /* 0x000000400d417220 */ /* 0x0c0fe20000410000 */
[----:B------:R-:W-:Y:S02]  /*46c0*/  HADD2.F32 R61, -RZ, R61.H0_H0 ;  /* 0x2000003dff3d7230 */ /* 0x000fe40000004100 */
[C---:B------:R-:W-:Y:S01]  /*46d0*/  FMUL.FTZ R64, R62.reuse, R64 ;  /* 0x000000403e407220 */ /* 0x040fe20000410000 */
[-C--:B------:R-:W-:Y:S01]  /*46e0*/  FFMA.FTZ R65, R62, R60.reuse, -R65 ;  /* 0x0000003c3e417223 */ /* 0x080fe20000010841 */
[----:B------:R-:W-:Y:S02]  /*46f0*/  SHF.R.U32.HI R62, RZ, 0x10, R63 ;  /* 0x00000010ff3e7819 */ /* 0x000fe4000001163f */
[----:B------:R-:W-:Y:S01]  /*4700*/  FFMA.FTZ R64, R13, R60, R64 ;  /* 0x0000003c0d407223 */ /* 0x000fe20000010040 */
[----:B------:R-:W-:Y:S01]  /*4710*/  IMAD.MOV.U32 R60, RZ, RZ, R12 ;  /* 0x000000ffff3c7224 */ /* 0x000fe200078e000c */
[----:B------:R-:W-:Y:S01]  /*4720*/  MOV R12, R15 ;  /* 0x0000000f000c7202 */ /* 0x000fe20000000f00 */
[----:B------:R-:W-:-:S02]  /*4730*/  HADD2.F32 R15, -RZ, R62.H0_H0 ;  /* 0x2000003eff0f7230 */ /* 0x000fc40000004100 */
[----:B------:R-:W-:Y:S02]  /*4740*/  F2FP.F16.F32.PACK_AB R64, R64, R65 ;  /* 0x000000414040723e */ /* 0x000fe400000000ff */
[--C-:B------:R-:W-:Y:S02]  /*4750*/  HADD2.F32 R13, -RZ, R12.reuse.H1_H1 ;  /* 0x3000000cff0d7230 */ /* 0x100fe40000004100 */
        /* <DEDUP_REMOVED lines=18> */
[----:B------:R-:W-:Y:S01]  /*4880*/  F2FP.F16.F32.PACK_AB R14, R14, R15 ;  /* 0x0000000f0e0e723e */ /* 0x000fe200000000ff */
[----:B------:R-:W-:-:S02]  /*4890*/  FMUL.FTZ R66, R62, R66 ;  /* 0x000000423e427220 */ /* 0x000fc40000410000 */
[-C--:B------:R-:W-:Y:S02]  /*48a0*/  FFMA.FTZ R63, R62, R61.reuse, -R63 ;  /* 0x0000003d3e3f7223 */ /* 0x080fe4000001083f */
[----:B------:R-:W-:Y:S01]  /*48b0*/  FFMA.FTZ R66, R60, R61, R66 ;  /* 0x0000003d3c427223 */ /* 0x000fe20000010042 */
[----:B------:R-:W-:Y:S01]  /*48c0*/  F2FP.F16.F32.PACK_AB R60, R13, R12 ;  /* 0x0000000c0d3c723e */ /* 0x000fe200000000ff */
[----:B------:R-:W-:Y:S02]  /*48d0*/  IMAD.MOV.U32 R12, RZ, RZ, R14 ;  /* 0x000000ffff0c7224 */ /* 0x000fe400078e000e */
[----:B------:R-:W-:Y:S01]  /*48e0*/  IMAD.MOV.U32 R13, RZ, RZ, R64 ;  /* 0x000000ffff0d7224 */ /* 0x000fe200078e0040 */
[----:B------:R-:W-:Y:S01]  /*48f0*/  F2FP.F16.F32.PACK_AB R63, R66, R63 ;  /* 0x0000003f423f723e */ /* 0x000fe200000000ff */
[----:B------:R-:W-:-:S03]  /*4900*/  IMAD.MOV.U32 R15, RZ, RZ, R60 ;  /* 0x000000ffff0f7224 */ /* 0x000fc600078e003c */
[----:B------:R-:W-:-:S07]  /*4910*/  MOV R14, R63 ;  /* 0x0000003f000e7202 */ /* 0x000fce0000000f00 */
.L_x_5968:
[----:B------:R-:W-:Y:S05]  /*4920*/  BSYNC B3 ;  /* 0x0000000000037941 */ /* 0x000fea0003800000 */
.L_x_5967:
[----:B---3--:R-:W-:-:S04]  /*4930*/  LEA R60, P3, R22, R11, 0x1 ;  /* 0x0000000b163c7211 */ /* 0x008fc800078608ff */
[----:B--2---:R-:W-:-:S05]  /*4940*/  LEA.HI.X R61, R22, R80, R203, 0x1, P3 ;  /* 0x00000050163d7211 */ /* 0x004fca00018f0ccb */
[----:B----4-:R0:W-:Y:S04]  /*4950*/  ST.E.128 desc[UR60][R60.64], R12 ;  /* 0x0000000c3c007985 */ /* 0x0101e8000c101d3c */
.L_x_5966:
[----:B------:R-:W-:Y:S05]  /*4960*/  BSYNC B2 ;  /* 0x0000000000027941 */ /* 0x000fea0003800000 */
.L_x_5965:
        /* <DEDUP_REMOVED lines=11> */
[----:B------:R-:W-:-:S03]  /*4a20*/  SHF.R.U64 R56, R56, 0x10, R57 ;  /* 0x0000001038387819 */ /* 0x000fc60000001239 */
[----:B------:R-:W-:Y:S02]  /*4a30*/  HADD2.F32 R63, -RZ, R63.H0_H0 ;  /* 0x2000003fff3f7230 */ /* 0x000fe40000004100 */
[--C-:B------:R-:W-:Y:S02]  /*4a40*/  HADD2.F32 R13, -RZ, R58.reuse.H1_H1 ;  /* 0x3000003aff0d7230 */ /* 0x100fe40000004100 */
[----:B------:R-:W-:Y:S02]  /*4a50*/  HADD2.F32 R58, -RZ, R58.H0_H0 ;  /* 0x2000003aff3a7230 */ /* 0x000fe40000004100 */
[----:B------:R-:W-:Y:S02]  /*4a60*/  HADD2.F32 R56, -RZ, R56.H0_H0 ;  /* 0x20000038ff387230 */ /* 0x000fe40000004100 */
        /* <DEDUP_REMOVED lines=38> */
.L_x_5972:
[----:B------:R-:W-:Y:S05]  /*4cd0*/  BSYNC B3 ;  /* 0x0000000000037941 */ /* 0x000fea0003800000 */
.L_x_5971:
[----:B----4-:R0:W-:Y:S02]  /*4ce0*/  ST.E.128 desc[UR60][R60.64], R12 ;  /* 0x0000000c3c007985 */ /* 0x0101e4000c101d3c */
.L_x_5970:
[----:B------:R-:W-:Y:S05]  /*4cf0*/  BSYNC B2 ;  /* 0x0000000000027941 */ /* 0x000fea0003800000 */
.L_x_5969:
        /* <DEDUP_REMOVED lines=22> */
[----:B------:R-:W-:Y:S02]  /*4e60*/  MOV R11, R15 ;  /* 0x0000000f000b7202 */ /* 0x000fe40000000f00 */
[----:B------:R-:W-:-:S02]  /*4e70*/  HADD2.F32 R52, -RZ, R52.H0_H0 ;  /* 0x20000034ff347230 */ /* 0x000fc40000004100 */
        /* <DEDUP_REMOVED lines=8> */
[--C-:B------:R-:W-:Y:S02]  /*4f00*/  HADD2.F32 R13, -RZ, R12.reuse.H1_H1 ;  /* 0x3000000cff0d7230 */ /* 0x100fe40000004100 */
[----:B------:R-:W-:-:S02]  /*4f10*/  HADD2.F32 R12, -RZ, R12.H0_H0 ;  /* 0x2000000cff0c7230 */ /* 0x000fc40000004100 */
[--C-:B------:R-:W-:Y:S02]  /*4f20*/  HADD2.F32 R52, -RZ, R145.reuse.H0_H0 ;  /* 0x20000091ff347230 */ /* 0x100fe40000004100 */
[CC--:B------:R-:W-:Y:S01]  /*4f30*/  FMUL.FTZ R53, R13.reuse, R11.reuse ;  /* 0x0000000b0d357220 */ /* 0x0c0fe20000410000 */
[----:B------:R-:W-:Y:S02]  /*4f40*/  HADD2.F32 R146, -RZ, R146.H1_H1 ;  /* 0x30000092ff927230 */ /* 0x000fe40000004100 */
[C---:B------:R-:W-:Y:S01]  /*4f50*/  FMUL.FTZ R11, R12.reuse, R11 ;  /* 0x0000000b0c0b7220 */ /* 0x040fe20000410000 */
[----:B------:R-:W-:Y:S02]  /*4f60*/  HADD2.F32 R145, -RZ, R145.H1_H1 ;  /* 0x30000091ff917230 */ /* 0x000fe40000004100 */
[-C--:B------:R-:W-:Y:S01]  /*4f70*/  FFMA.FTZ R53, R12, R52.reuse, -R53 ;  /* 0x000000340c357223 */ /* 0x080fe20000010835 */
[--C-:B------:R-:W-:Y:S02]  /*4f80*/  HADD2.F32 R12, -RZ, R14.reuse.H1_H1 ;  /* 0x3000000eff0c7230 */ /* 0x100fe40000004100 */
[----:B------:R-:W-:Y:S01]  /*4f90*/  FFMA.FTZ R11, R13, R52, R11 ;  /* 0x000000340d0b7223 */ /* 0x000fe2000001000b */
[----:B------:R-:W-:Y:S01]  /*4fa0*/  HADD2.F32 R14, -RZ, R14.H0_H0 ;  /* 0x2000000eff0e7230 */ /* 0x000fe20000004100 */
[----:B------:R-:W-:Y:S01]  /*4fb0*/  F2FP.F16.F32.PACK_AB R15, R55, R15 ;  /* 0x0000000f370f723e */ /* 0x000fe200000000ff */
[----:B------:R-:W-:-:S02]  /*4fc0*/  FMUL.FTZ R13, R12, R146 ;  /* 0x000000920c0d7220 */ /* 0x000fc40000410000 */
[----:B------:R-:W-:Y:S01]  /*4fd0*/  F2FP.F16.F32.PACK_AB R11, R11, R53 ;  /* 0x000000350b0b723e */ /* 0x000fe200000000ff */
[C---:B------:R-:W-:Y:S01]  /*4fe0*/  FMUL.FTZ R146, R14.reuse, R146 ;  /* 0x000000920e927220 */ /* 0x040fe20000410000 */
[----:B------:R-:W-:-:S03]  /*4ff0*/  FFMA.FTZ R13, R14, R145, -R13 ;  /* 0x000000910e0d7223 */ /* 0x000fc6000001080d */
[----:B------:R-:W-:Y:S01]  /*5000*/  FFMA.FTZ R146, R12, R145, R146 ;  /* 0x000000910c927223 */ /* 0x000fe20000010092 */
[----:B------:R-:W-:-:S04]  /*5010*/  IMAD.MOV.U32 R12, RZ, RZ, R11 ;  /* 0x000000ffff0c7224 */ /* 0x000fc800078e000b */
[----:B------:R-:W-:Y:S01]  /*5020*/  F2FP.F16.F32.PACK_AB R146, R146, R13 ;  /* 0x0000000d9292723e */ /* 0x000fe200000000ff */
[----:B------:R-:W-:-:S04]  /*5030*/  IMAD.MOV.U32 R13, RZ, RZ, R54 ;  /* 0x000000ffff0d7224 */ /* 0x000fc800078e0036 */
[----:B------:R-:W-:-:S07]  /*5040*/  IMAD.MOV.U32 R14, RZ, RZ, R146 ;  /* 0x000000ffff0e7224 */ /* 0x000fce00078e0092 */
.L_x_5974:
[----:B------:R-:W-:Y:S05]  /*5050*/  BSYNC B2 ;  /* 0x0000000000027941 */ /* 0x000fea0003800000 */
.L_x_5973:
[----:B----4-:R0:W-:Y:S02]  /*5060*/  ST.E.128 desc[UR60][R56.64], R12 ;  /* 0x0000000c38007985 */ /* 0x0101e4000c101d3c */
.L_x_5952:
[----:B------:R-:W-:Y:S05]  /*5070*/  BSYNC B1 ;  /* 0x0000000000017941 */ /* 0x000fea0003800000 */
.L_x_5951:
[----:B------:R-:W-:-:S03]  /*5080*/  UMOV UR4, 0xffffffff ;  /* 0xffffffff00047882 */ /* 0x000fc60000000000 */
[----:B------:R-:W-:Y:S05]  /*5090*/  BRA.DIV UR4, `(.L_x_5975) ;  /* 0x0000022a04ec7947 */ /* 0x000fea000b800000 */
[----:B-1----:R-:W1:Y:S04]  /*50a0*/  SHFL.IDX PT, R116, R116, 0x1, 0x1c1f ;  /* 0x003c1f0074747f89 */ /* 0x002e6800000e0000 */
[----:B------:R-:W0:Y:S02]  /*50b0*/  SHFL.IDX PT, R117, R117, 0x1, 0x1c1f ;  /* 0x003c1f0075757f89 */ /* 0x000e2400000e0000 */
.L_x_6309:
        /* <DEDUP_REMOVED lines=51> */
.L_x_5980:
[----:B------:R-:W-:Y:S05]  /*53f0*/  BSYNC B2 ;  /* 0x0000000000027941 */ /* 0x000fea0003800000 */
.L_x_5979:
[----:B----4-:R0:W-:Y:S02]  /*5400*/  ST.E.128 desc[UR60][R52.64], R12 ;  /* 0x0000000c34007985 */ /* 0x0101e4000c101d3c */
.L_x_5978:
[----:B------:R-:W-:Y:S05]  /*5410*/  BSYNC B1 ;  /* 0x0000000000017941 */ /* 0x000fea0003800000 */
.L_x_5977:
[----:B------:R-:W-:Y:S01]  /*5420*/  ISETP.NE.AND P3, PT, R9, RZ, PT ;  /* 0x000000ff0900720c */ /* 0x000fe20003f65270 */
[----:B------:R-:W-:-:S12]  /*5430*/  BSSY B1, `(.L_x_5981) ;  /* 0x0000036000017945 */ /* 0x000fd80003800000 */
[----:B------:R-:W-:Y:S05]  /*5440*/  @!P3 BRA `(.L_x_5982) ;  /* 0x0000000000d0b947 */ /* 0x000fea0003800000 */
[----:B0---4-:R0:W4:Y:S01]  /*5450*/  LDS.128 R12, [R78+0x20000] ;  /* 0x020000004e0c7984 */ /* 0x0111220000000c00 */
[----:B------:R-:W-:Y:S01]  /*5460*/  ISETP.GE.AND P3, PT, R215, R118, PT ;  /* 0x00000076d700720c */ /* 0x000fe20003f66270 */
[----:B---3--:R-:W-:Y:S01]  /*5470*/  IMAD.SHL.U32 R11, R198, 0x8, RZ ;  /* 0x00000008c60b7824 */ /* 0x008fe200078e00ff */
[----:B------:R-:W-:Y:S01]  /*5480*/  BSSY B2, `(.L_x_5983) ;  /* 0x000002f000027945 */ /* 0x000fe20003800000 */
[----:B------:R-:W-:Y:S02]  /*5490*/  IMAD.MOV.U32 R48, RZ, RZ, R117 ;  /* 0x000000ffff307224 */ /* 0x000fe400078e0075 */
[----:B-1----:R-:W-:Y:S02]  /*54a0*/  IMAD.MOV.U32 R49, RZ, RZ, R116 ;  /* 0x000000ffff317224 */ /* 0x002fe400078e0074 */
[----:B------:R-:W-:-:S06]  /*54b0*/  IMAD.WIDE R48, R11, 0x2, R48 ;  /* 0x000000020b307825 */ /* 0x000fcc00078e0230 */
[----:B0-----:R-:W-:Y:S05]  /*54c0*/  @P3 BRA `(.L_x_5984) ;  /* 0x0000000000a83947 */ /* 0x001fea0003800000 */
[--C-:B------:R-:W-:Y:S01]  /*54d0*/  SHF.R.U64 R11, R44, 0x10, R45.reuse ;  /* 0x000000102c0b7819 */ /* 0x100fe2000000122d */
[--C-:B----4-:R-:W-:Y:S01]  /*54e0*/  HADD2.F32 R50, -RZ, R13.reuse.H1_H1 ;  /* 0x3000000dff327230 */ /* 0x110fe20000004100 */
[----:B------:R-:W-:Y:S01]  /*54f0*/  SHF.R.U32.HI R44, RZ, 0x10, R45 ;  /* 0x00000010ff2c7819 */ /* 0x000fe2000001162d */
[----:B------:R-:W-:Y:S01]  /*5500*/  HADD2.F32 R52, -RZ, R13.H0_H0 ;  /* 0x2000000dff347230 */ /* 0x000fe20000004100 */
[--C-:B------:R-:W-:Y:S01]  /*5510*/  SHF.R.U64 R45, R46, 0x10, R47.reuse ;  /* 0x000000102e2d7819 */ /* 0x100fe2000000122f */
[--C-:B------:R-:W-:Y:S01]  /*5520*/  HADD2.F32 R13, -RZ, R15.reuse.H1_H1 ;  /* 0x3000000fff0d7230 */ /* 0x100fe20000004100 */
[----:B------:R-:W-:Y:S01]  /*5530*/  SHF.R.U32.HI R46, RZ, 0x10, R47 ;  /* 0x00000010ff2e7819 */ /* 0x000fe2000001162f */
[----:B------:R-:W-:Y:S02]  /*5540*/  HADD2.F32 R15, -RZ, R15.H0_H0 ;  /* 0x2000000fff0f7230 */ /* 0x000fe40000004100 */
[----:B------:R-:W-:Y:S02]  /*5550*/  HADD2.F32 R45, -RZ, R45.H0_H0 ;  /* 0x2000002dff2d7230 */ /* 0x000fe40000004100 */
[----:B------:R-:W-:-:S02]  /*5560*/  HADD2.F32 R46, -RZ, R46.H0_H0 ;  /* 0x2000002eff2e7230 */ /* 0x000fc40000004100 */
[----:B------:R-:W-:Y:S02]  /*5570*/  HADD2.F32 R11, -RZ, R11.H0_H0 ;  /* 0x2000000bff0b7230 */ /* 0x000fe40000004100 */
[-C--:B------:R-:W-:Y:S01]  /*5580*/  FMUL.FTZ R47, R50, R45.reuse ;  /* 0x0000002d322f7220 */ /* 0x080fe20000410000 */
[----:B------:R-:W-:Y:S02]  /*5590*/  HADD2.F32 R44, -RZ, R44.H0_H0 ;  /* 0x2000002cff2c7230 */ /* 0x000fe40000004100 */
[-C--:B------:R-:W-:Y:S01]  /*55a0*/  FMUL.FTZ R54, R13, R46.reuse ;  /* 0x0000002e0d367220 */ /* 0x080fe20000410000 */
[C---:B------:R-:W-:Y:S01]  /*55b0*/  FMUL.FTZ R45, R52.reuse, R45 ;  /* 0x0000002d342d7220 */ /* 0x040fe20000410000 */
[C---:B------:R-:W-:Y:S01]  /*55c0*/  FMUL.FTZ R46, R15.reuse, R46 ;  /* 0x0000002e0f2e7220 */ /* 0x040fe20000410000 */
[-C--:B------:R-:W-:Y:S01]  /*55d0*/  FFMA.FTZ R47, R52, R11.reuse, -R47 ;  /* 0x0000000b342f7223 */ /* 0x080fe2000001082f */
[-C--:B------:R-:W-:Y:S01]  /*55e0*/  FFMA.FTZ R54, R15, R44.reuse, -R54 ;  /* 0x0000002c0f367223 */ /* 0x080fe20000010836 */
[----:B------:R-:W-:Y:S01]  /*55f0*/  FFMA.FTZ R50, R50, R11, R45 ;  /* 0x0000000b32327223 */ /* 0x000fe2000001002d */
[----:B------:R-:W-:Y:S01]  /*5600*/  FFMA.FTZ R13, R13, R44, R46 ;  /* 0x0000002c0d0d7223 */ /* 0x000fe2000001002e */
[----:B------:R-:W-:-:S02]  /*5610*/  HADD2.F32 R45, -RZ, R140.H0_H0 ;  /* 0x2000008cff2d7230 */ /* 0x000fc40000004100 */
[--C-:B------:R-:W-:Y:S01]  /*5620*/  HADD2.F32 R44, -RZ, R12.reuse.H1_H1 ;  /* 0x3000000cff2c7230 */ /* 0x100fe20000004100 */
        /* <DEDUP_REMOVED lines=18> */
[----:B------:R-:W-:Y:S02]  /*5750*/  F2FP.F16.F32.PACK_AB R14, R12, R45 ;  /* 0x0000002d0c0e723e */ /* 0x000fe400000000ff */
[----:B------:R-:W-:-:S07]  /*5760*/  MOV R12, R46 ;  /* 0x0000002e000c7202 */ /* 0x000fce0000000f00 */
.L_x_5984:
[----:B------:R-:W-:Y:S05]  /*5770*/  BSYNC B2 ;  /* 0x0000000000027941 */ /* 0x000fea0003800000 */
.L_x_5983:
[----:B----4-:R0:W-:Y:S02]  /*5780*/  ST.E.128 desc[UR60][R48.64], R12 ;  /* 0x0000000c30007985 */ /* 0x0101e4000c101d3c */
.L_x_5982:
[----:B------:R-:W-:Y:S05]  /*5790*/  BSYNC B1 ;  /* 0x0000000000017941 */ /* 0x000fea0003800000 */
.L_x_5981:
        /* <DEDUP_REMOVED lines=20> */
[----:B------:R-:W-:-:S02]  /*58e0*/  HADD2.F32 R43, -RZ, R43.H0_H0 ;  /* 0x2000002bff2b7230 */ /* 0x000fc40000004100 */
[--C-:B------:R-:W-:Y:S02]  /*58f0*/  HADD2.F32 R42, -RZ, R41.reuse.H1_H1 ;  /* 0x30000029ff2a7230 */ /* 0x100fe40000004100 */
[----:B------:R-:W-:Y:S02]  /*5900*/  HADD2.F32 R13, -RZ, R41.H0_H0 ;  /* 0x20000029ff0d7230 */ /* 0x000fe40000004100 */
[----:B------:R-:W-:Y:S02]  /*5910*/  HADD2.F32 R41, -RZ, R40.H0_H0 ;  /* 0x20000028ff297230 */ /* 0x000fe40000004100 */
[-C--:B------:R-:W-:Y:S01]  /*5920*/  FMUL.FTZ R40, R15, R48.reuse ;  /* 0x000000300f287220 */ /* 0x080fe20000410000 */
[CC--:B------:R-:W-:Y:S01]  /*5930*/  FMUL.FTZ R50, R42.reuse, R43.reuse ;  /* 0x0000002b2a327220 */ /* 0x0c0fe20000410000 */
[----:B------:R-:W-:Y:S01]  /*5940*/  FMUL.FTZ R48, R11, R48 ;  /* 0x000000300b307220 */ /* 0x000fe20000410000 */
[----:B------:R-:W-:Y:S01]  /*5950*/  FMUL.FTZ R43, R13, R43 ;  /* 0x0000002b0d2b7220 */ /* 0x000fe20000410000 */
[-C--:B------:R-:W-:Y:S01]  /*5960*/  FFMA.FTZ R11, R11, R46.reuse, -R40 ;  /* 0x0000002e0b0b7223 */ /* 0x080fe20000010828 */
[-C--:B------:R-:W-:Y:S01]  /*5970*/  FFMA.FTZ R13, R13, R41.reuse, -R50 ;  /* 0x000000290d0d7223 */ /* 0x080fe20000010832 */
[----:B------:R-:W-:Y:S01]  /*5980*/  FFMA.FTZ R40, R15, R46, R48 ;  /* 0x0000002e0f287223 */ /* 0x000fe20000010030 */
[----:B------:R-:W-:Y:S01]  /*5990*/  FFMA.FTZ R42, R42, R41, R43 ;  /* 0x000000292a2a7223 */ /* 0x000fe2000001002b */
[----:B------:R-:W-:-:S02]  /*59a0*/  HADD2.F32 R46, -RZ, R137.H1_H1 ;  /* 0x30000089ff2e7230 */ /* 0x000fc40000004100 */
[----:B------:R-:W-:Y:S01]  /*59b0*/  HADD2.F32 R15, -RZ, R12.H1_H1 ;  /* 0x3000000cff0f7230 */ /* 0x000fe20000004100 */
[----:B------:R-:W-:Y:S01]  /*59c0*/  F2FP.F16.F32.PACK_AB R11, R40, R11 ;  /* 0x0000000b280b723e */ /* 0x000fe200000000ff */
[----:B------:R-:W-:Y:S02]  /*59d0*/  HADD2.F32 R41, -RZ, R14.H1_H1 ;  /* 0x3000000eff297230 */ /* 0x000fe40000004100 */
[----:B------:R-:W-:Y:S02]  /*59e0*/  HADD2.F32 R137, -RZ, R137.H0_H0 ;  /* 0x20000089ff897230 */ /* 0x000fe40000004100 */
[----:B------:R-:W-:Y:S01]  /*59f0*/  FMUL.FTZ R47, R15, R46 ;  /* 0x0000002e0f2f7220 */ /* 0x000fe20000410000 */
[----:B------:R-:W-:Y:S02]  /*5a00*/  HADD2.F32 R12, -RZ, R12.H0_H0 ;  /* 0x2000000cff0c7230 */ /* 0x000fe40000004100 */
[----:B------:R-:W-:Y:S02]  /*5a10*/  HADD2.F32 R14, -RZ, R14.H0_H0 ;  /* 0x2000000eff0e7230 */ /* 0x000fe40000004100 */
[----:B------:R-:W-:Y:S01]  /*5a20*/  FMUL.FTZ R49, R41, R137 ;  /* 0x0000008929317220 */ /* 0x000fe20000410000 */
[----:B------:R-:W-:-:S02]  /*5a30*/  HADD2.F32 R43, -RZ, R138.H1_H1 ;  /* 0x3000008aff2b7230 */ /* 0x000fc40000004100 */
[----:B------:R-:W-:Y:S01]  /*5a40*/  FMUL.FTZ R46, R12, R46 ;  /* 0x0000002e0c2e7220 */ /* 0x000fe20000410000 */
        /* <DEDUP_REMOVED lines=10> */
.L_x_5988:
[----:B------:R-:W-:Y:S05]  /*5af0*/  BSYNC B2 ;  /* 0x0000000000027941 */ /* 0x000fea0003800000 */
.L_x_5987:
[----:B----4-:R0:W-:Y:S02]  /*5b00*/  ST.E.128 desc[UR60][R44.64], R12 ;  /* 0x0000000c2c007985 */ /* 0x0101e4000c101d3c */
.L_x_5986:
[----:B------:R-:W-:Y:S05]  /*5b10*/  BSYNC B1 ;  /* 0x0000000000017941 */ /* 0x000fea0003800000 */
.L_x_5985:
        /* <DEDUP_REMOVED lines=10> */
[----:B----4-:R-:W-:Y:S01]  /*5bc0*/  IMAD.MOV.U32 R36, RZ, RZ, R15 ;  /* 0x000000ffff247224 */ /* 0x010fe200078e000f */
        /* <DEDUP_REMOVED lines=12> */
[C---:B------:R-:W-:Y:S01]  /*5c90*/  FMUL.FTZ R46, R36.reuse, R39 ;  /* 0x00000027242e7220 */ /* 0x040fe20000410000 */
[-C--:B------:R-:W-:Y:S01]  /*5ca0*/  FMUL.FTZ R44, R15, R42.reuse ;  /* 0x0000002a0f2c7220 */ /* 0x080fe20000410000 */
[----:B------:R-:W-:Y:S02]  /*5cb0*/  FMUL.FTZ R42, R11, R42 ;  /* 0x0000002a0b2a7220 */ /* 0x000fe40000410000 */
[-C--:B------:R-:W-:Y:S01]  /*5cc0*/  FFMA.FTZ R46, R13, R37.reuse, R46 ;  /* 0x000000250d2e7223 */ /* 0x080fe2000001002e */
[----:B------:R-:W-:Y:S01]  /*5cd0*/  FFMA.FTZ R43, R36, R37, -R43 ;  /* 0x00000025242b7223 */ /* 0x000fe2000001082b */
[----:B------:R-:W-:-:S02]  /*5ce0*/  HADD2.F32 R13, -RZ, R12.H1_H1 ;  /* 0x3000000cff0d7230 */ /* 0x000fc40000004100 */
[-C--:B------:R-:W-:Y:S01]  /*5cf0*/  FFMA.FTZ R42, R15, R38.reuse, R42 ;  /* 0x000000260f2a7223 */ /* 0x080fe2000001002a */
[----:B------:R-:W-:Y:S02]  /*5d00*/  HADD2.F32 R37, -RZ, R132.H0_H0 ;  /* 0x20000084ff257230 */ /* 0x000fe40000004100 */
[----:B------:R-:W-:Y:S01]  /*5d10*/  FFMA.FTZ R11, R11, R38, -R44 ;  /* 0x000000260b0b7223 */ /* 0x000fe2000001082c */
        /* <DEDUP_REMOVED lines=18> */
.L_x_5992:
[----:B------:R-:W-:Y:S05]  /*5e40*/  BSYNC B2 ;  /* 0x0000000000027941 */ /* 0x000fea0003800000 */
.L_x_5991:
[----:B----4-:R0:W-:Y:S02]  /*5e50*/  ST.E.128 desc[UR60][R40.64], R12 ;  /* 0x0000000c28007985 */ /* 0x0101e4000c101d3c */
.L_x_5990:
[----:B------:R-:W-:Y:S05]  /*5e60*/  BSYNC B1 ;  /* 0x0000000000017941 */ /* 0x000fea0003800000 */
.L_x_5989:
        /* <DEDUP_REMOVED lines=49> */
.L_x_5996:
[----:B------:R-:W-:Y:S05]  /*6180*/  BSYNC B2 ;  /* 0x0000000000027941 */ /* 0x000fea0003800000 */
.L_x_5995:
[----:B----4-:R0:W-:Y:S02]  /*6190*/  ST.E.128 desc[UR60][R36.64], R12 ;  /* 0x0000000c24007985 */ /* 0x0101e4000c101d3c */
.L_x_5994:
[----:B------:R-:W-:Y:S05]  /*61a0*/  BSYNC B1 ;  /* 0x0000000000017941 */ /* 0x000fea0003800000 */
.L_x_5993:
        /* <DEDUP_REMOVED lines=48> */
.L_x_5998:
[----:B------:R-:W-:Y:S05]  /*64b0*/  BSYNC B1 ;  /* 0x0000000000017941 */ /* 0x000fea0003800000 */
.L_x_5997:
[----:B----4-:R0:W-:Y:S01]  /*64c0*/  ST.E.128 desc[UR60][R32.64], R12 ;  /* 0x0000000c20007985 */ /* 0x0101e2000c101d3c */
[----:B------:R-:W-:Y:S05]  /*64d0*/  BRA `(.L_x_5976) ;  /* 0x0000004000407947 */ /* 0x000fea0003800000 */
.L_x_5942:
        /* <DEDUP_REMOVED lines=21> */
[----:B------:R-:W-:Y:S02]  /*6630*/  CS2R R50, SRZ ;  /* 0x0000000000327805 */ /* 0x000fe4000001ff00 */
[----:B------:R-:W-:-:S02]  /*6640*/  LEA R52, P2, R28, UR4, 0x1 ;  /* 0x000000041c347c11 */ /* 0x000fc4000f8408ff */
[----:B------:R-:W-:Y:S02]  /*6650*/  CS2R R48, SRZ ;  /* 0x0000000000307805 */ /* 0x000fe4000001ff00 */
        /* <DEDUP_REMOVED lines=23> */
.L_x_6000:
[----:B------:R-:W-:Y:S05]  /*67d0*/  BSYNC B1 ;  /* 0x0000000000017941 */ /* 0x000fea0003800000 */
.L_x_5999:
        /* <DEDUP_REMOVED lines=47> */
.L_x_6002:
[----:B------:R-:W-:Y:S05]  /*6ad0*/  BSYNC B1 ;  /* 0x0000000000017941 */ /* 0x000fea0003800000 */
.L_x_6001:
        /* <DEDUP_REMOVED lines=9> */
[----:B------:R-:W-:-:S03]  /*6b70*/  IMAD.MOV.U32 R13, RZ, RZ, R36 ;  /* 0x000000ffff0d7224 */ /* 0x000fc600078e0024 */
[----:B------:R-:W-:Y:S02]  /*6b80*/  PRMT R145, R14, 0x7610, R145 ;  /* 0x000076100e917816 */ /* 0x000fe40000000091 */
[----:B--2---:R-:W-:Y:S01]  /*6b90*/  R2UR UR4, R11 ;  /* 0x000000000b0472ca */ /* 0x004fe200000e0000 */
[----:B------:R-:W-:-:S05]  /*6ba0*/  IMAD.MOV.U32 R11, RZ, RZ, R29 ;  /* 0x000000ffff0b7224 */ /* 0x000fca00078e001d */
[----:B------:R-:W-:Y:S01]  /*6bb0*/  PRMT R156, R12, 0x5410, R11 ;  /* 0x000054100c9c7816 */ /* 0x000fe2000000000b */
[----:B------:R-:W-:Y:S02]  /*6bc0*/  IMAD.MOV.U32 R12, RZ, RZ, R32 ;  /* 0x000000ffff0c7224 */ /* 0x000fe400078e0020 */
[----:B------:R-:W-:-:S03]  /*6bd0*/  IMAD.MOV.U32 R11, RZ, RZ, R33 ;  /* 0x000000ffff0b7224 */ /* 0x000fc600078e0021 */
[----:B------:R-:W-:Y:S01]  /*6be0*/  PRMT R161, R12, 0x7610, R161 ;  /* 0x000076100ca17816 */ /* 0x000fe200000000a1 */
[----:B------:R-:W-:Y:S01]  /*6bf0*/  UISETP.NE.AND UP0, UPT, UR4, 0x3, UPT ;  /* 0x000000030400788c */ /* 0x000fe2000bf05270 */
[----:B------:R-:W-:Y:S01]  /*6c00*/  PRMT R163, R11, 0x7610, R163 ;  /* 0x000076100ba37816 */ /* 0x000fe200000000a3 */
[----:B------:R-:W-:Y:S01]  /*6c10*/  IMAD.MOV.U32 R11, RZ, RZ, R38 ;  /* 0x000000ffff0b7224 */ /* 0x000fe200078e0026 */
[----:B------:R-:W-:-:S03]  /*6c20*/  MOV R12, R39 ;  /* 0x00000027000c7202 */ /* 0x000fc60000000f00 */
[----:B------:R-:W-:Y:S02]  /*6c30*/  PLOP3.LUT P2, PT, PT, PT, UP0, 0x80, 0x0 ;  /* 0x000000000000781c */ /* 0x000fe40003f4f008 */
[----:B------:R-:W-:Y:S01]  /*6c40*/  PRMT R164, R12, 0x5410, R13 ;  /* 0x000054100ca47816 */ /* 0x000fe2000000000d */
[----:B------:R-:W-:Y:S01]  /*6c50*/  IMAD.MOV.U32 R12, RZ, RZ, R42 ;  /* 0x000000ffff0c7224 */ /* 0x000fe200078e002a */
[----:B------:R-:W-:Y:S02]  /*6c60*/  PRMT R163, R163, 0x5410, R11 ;  /* 0x00005410a3a37816 */ /* 0x000fe4000000000b */
        /* <DEDUP_REMOVED lines=10> */
[----:B------:R-:W-:-:S03]  /*6d10*/  IMAD.MOV.U32 R11, RZ, RZ, R45 ;  /* 0x000000ffff0b7224 */ /* 0x000fc600078e002d */
[----:B------:R-:W-:Y:S02]  /*6d20*/  PRMT R161, R161, 0x5410, R12 ;  /* 0x00005410a1a17816 */ /* 0x000fe4000000000c */
        /* <DEDUP_REMOVED lines=50> */
.L_x_6003:
[----:B------:R-:W-:Y:S01]  /*7050*/  IMAD R86, R18, 0x8, R2 ;  /* 0x0000000812567824 */ /* 0x000fe200078e0202 */
[----:B------:R-:W-:Y:S01]  /*7060*/  SHF.L.U32 R87, R205, 0x1f, RZ ;  /* 0x0000001fcd577819 */ /* 0x000fe200000006ff */
[----:B------:R-:W-:Y:S03]  /*7070*/  BSSY B1, `(.L_x_6004) ;  /* 0x0000003000017945 */ /* 0x000fe60003800000 */
[----:B------:R-:W0:Y:S02]  /*7080*/  SYNCS.PHASECHK.TRANS64.TRYWAIT P5, [R86+URZ+0x30890], R87 ;  /* 0x03089057560075a7 */ /* 0x000e2400080a017f */
[----:B0-----:R-:W-:Y:S05]  /*7090*/  @!P5 BRA `(.L_x_6005) ;  /* 0x0000020c0038d947 */ /* 0x001fea0003800000 */
.L_x_6310:
[----:B------:R-:W-:Y:S05]  /*70a0*/  BSYNC B1 ;  /* 0x0000000000017941 */ /* 0x000fea0003800000 */
.L_x_6004:
[----:B------:R-:W1:Y:S01]  /*70b0*/  LDC R132, c[0x0][0x2f4] ;  /* 0x0000bd00ff847b82 */ /* 0x000e620000000800 */
[----:B------:R-:W-:Y:S01]  /*70c0*/  UMOV UR4, 0xffffffff ;  /* 0xffffffff00047882 */ /* 0x000fe20000000000 */
[----:B-1----:R-:W-:Y:S02]  /*70d0*/  IADD3 R133, -R119, R132, RZ ;  /* 0x0000008477857210 */ /* 0x002fe40007ffe1ff */
[----:B------:R-:W-:Y:S05]  /*70e0*/  BRA.DIV UR4, `(.L_x_6006) ;  /* 0x0000020e04387947 */ /* 0x000fea000b800000 */
[----:B------:R1:W2:Y:S04]  /*70f0*/  SHFL.IDX PT, R115, R116, RZ, 0x1c1f ;  /* 0x001c1fff74737589 */ /* 0x0002a800000e0000 */
[----:B------:R1:W3:Y:S02]  /*7100*/  SHFL.IDX PT, R11, R117, RZ, 0x1c1f ;  /* 0x001c1fff750b7589 */ /* 0x0002e400000e0000 */
.L_x_6314:
[----:B------:R-:W-:Y:S04]  /*7110*/  BSSY B1, `(.L_x_6007) ;  /* 0x000016c000017945 */ /* 0x000fe80003800000 */
[----:B------:R-:W-:Y:S05]  /*7120*/  @P3 BRA `(.L_x_6008) ;  /* 0x0000001400a83947 */ /* 0x000fea0003800000 */
[----:B------:R-:W-:Y:S01]  /*7130*/  ISETP.NE.AND P3, PT, R8, RZ, PT ;  /* 0x000000ff0800720c */ /* 0x000fe20003f65270 */
[----:B------:R-:W-:Y:S01]  /*7140*/  BSSY B2, `(.L_x_6009) ;  /* 0x0000078000027945 */ /* 0x000fe20003800000 */
[----:B---3--:R-:W-:-:S11]  /*7150*/  IMAD.MOV.U32 R114, RZ, RZ, R11 ;  /* 0x000000ffff727224 */ /* 0x008fd600078e000b */
        /* <DEDUP_REMOVED lines=56> */
[----:B------:R-:W-:Y:S02]  /*74e0*/  F2FP.F16.F32.PACK_AB R37, R37, R13 ;  /* 0x0000000d2525723e */ /* 0x000fe400000000ff */
[-C--:B------:R-:W-:Y:S01]  /*74f0*/  FFMA.FTZ R142, R146, R144.reuse, -R142 ;  /* 0x00000090928e7223 */ /* 0x080fe2000001088e */
[----:B------:R-:W-:Y:S01]  /*7500*/  FFMA.FTZ R143, R143, R144, R145 ;  /* 0x000000908f8f7223 */ /* 0x000fe20000010091 */
[----:B------:R-:W-:Y:S01]  /*7510*/  SHF.R.U32.HI R144, RZ, 0x10, R39 ;  /* 0x00000010ff907819 */ /* 0x000fe20000011627 */
[----:B------:R-:W-:Y:S01]  /*7520*/  HADD2.F32 R146, -RZ, R166.H1_H1 ;  /* 0x300000a6ff927230 */ /* 0x000fe20000004100 */
[--C-:B------:R-:W-:Y:S01]  /*7530*/  SHF.R.U64 R39, R50, 0x10, R51.reuse ;  /* 0x0000001032277819 */ /* 0x100fe20000001233 */
[----:B------:R-:W-:Y:S01]  /*7540*/  HADD2.F32 R50, -RZ, R83.H1_H1 ;  /* 0x30000053ff327230 */ /* 0x000fe20000004100 */
        /* <DEDUP_REMOVED lines=28> */
[--C-:B------:R-:W-:Y:S02]  /*7710*/  HADD2.F32 R49, -RZ, R82.reuse.H0_H0 ;  /* 0x20000052ff317230 */ /* 0x100fe40000004100 */
[----:B------:R-:W-:Y:S01]  /*7720*/  HADD2.F32 R50, -RZ, R163.H1_H1 ;  /* 0x300000a3ff327230 */ /* 0x000fe20000004100 */
        /* <DEDUP_REMOVED lines=15> */
[----:B------:R-:W-:-:S03]  /*7820*/  F2FP.F16.F32.PACK_AB R39, R39, R144 ;  /* 0x000000902727723e */ /* 0x000fc600000000ff */
[----:B------:R-:W-:Y:S02]  /*7830*/  IMAD.MOV.U32 R14, RZ, RZ, R49 ;  /* 0x000000ffff0e7224 */ /* 0x000fe400078e0031 */
[----:B------:R-:W-:-:S07]  /*7840*/  IMAD.MOV.U32 R82, RZ, RZ, R39 ;  /* 0x000000ffff527224 */ /* 0x000fce00078e0027 */
.L_x_6012:
[----:B------:R-:W-:Y:S05]  /*7850*/  BSYNC B3 ;  /* 0x0000000000037941 */ /* 0x000fea0003800000 */
.L_x_6011:
[----:B------:R-:W-:-:S04]  /*7860*/  LEA R36, P3, R5, R11, 0x1 ;  /* 0x0000000b05247211 */ /* 0x000fc800078608ff */
[----:B--2---:R-:W-:Y:S02]  /*7870*/  LEA.HI.X R37, R5, R115, R108, 0x1, P3 ;  /* 0x0000007305257211 */ /* 0x004fe400018f0c6c */
[----:B------:R-:W-:-:S03]  /*7880*/  ISETP.GE.AND P3, PT, R137, R132, PT ;  /* 0x000000848900720c */ /* 0x000fc60003f66270 */
[----:B----4-:R2:W-:Y:S10]  /*7890*/  ST.E.128 desc[UR60][R36.64], R12 ;  /* 0x0000000c24007985 */ /* 0x0105f4000c101d3c */
[----:B--2---:R-:W-:-:S05]  /*78a0*/  @!P3 IMAD.WIDE R12, R137, 0x2, R114 ;  /* 0x00000002890cb825 */ /* 0x004fca00078e0272 */
[----:B---3--:R3:W-:Y:S02]  /*78b0*/  @!P3 ST.E.128 desc[UR60][R12.64], R80 ;  /* 0x000000500c00b985 */ /* 0x0087e4000c101d3c */
.L_x_6010:
[----:B------:R-:W-:Y:S05]  /*78c0*/  BSYNC B2 ;  /* 0x0000000000027941 */ /* 0x000fea0003800000 */
.L_x_6009:
        /* <DEDUP_REMOVED lines=113> */
.L_x_6016:
[----:B------:R-:W-:Y:S05]  /*7fe0*/  BSYNC B3 ;  /* 0x0000000000037941 */ /* 0x000fea0003800000 */
.L_x_6015:
[----:B------:R-:W-:-:S04]  /*7ff0*/  LEA R32, P3, R6, R11, 0x1 ;  /* 0x0000000b06207211 */ /* 0x000fc800078608ff */
[----:B--2---:R-:W-:Y:S02]  /*8000*/  LEA.HI.X R33, R6, R115, R107, 0x1, P3 ;  /* 0x0000007306217211 */ /* 0x004fe400018f0c6b */
[----:B------:R-:W-:-:S03]  /*8010*/  ISETP.GE.AND P3, PT, R48, R132, PT ;  /* 0x000000843000720c */ /* 0x000fc60003f66270 */
[----:B----4-:R2:W-:Y:S10]  /*8020*/  ST.E.128 desc[UR60][R32.64], R12 ;  /* 0x0000000c20007985 */ /* 0x0105f4000c101d3c */
[----:B--2---:R-:W-:-:S05]  /*8030*/  @!P3 IMAD.WIDE R12, R48, 0x2, R114 ;  /* 0x00000002300cb825 */ /* 0x004fca00078e0272 */
[----:B---3--:R4:W-:Y:S02]  /*8040*/  @!P3 ST.E.128 desc[UR60][R12.64], R36 ;  /* 0x000000240c00b985 */ /* 0x0089e4000c101d3c */
.L_x_6014:
[----:B------:R-:W-:Y:S05]  /*8050*/  BSYNC B2 ;  /* 0x0000000000027941 */ /* 0x000fea0003800000 */
.L_x_6013:
[----:B------:R-:W-:-:S13]  /*8060*/  ISETP.NE.AND P3, PT, R10, RZ, PT ;  /* 0x000000ff0a00720c */ /* 0x000fda0003f65270 */
[----:B------:R-:W-:Y:S05]  /*8070*/  @!P3 BRA `(.L_x_6008) ;  /* 0x0000000400d4b947 */ /* 0x000fea0003800000 */
[----:B---34-:R-:W3:Y:S01]  /*8080*/  LDL R12, [R1] ;  /* 0x00000000010c7983 */ /* 0x018ee20000100800 */
[C---:B------:R-:W-:Y:S01]  /*8090*/  LEA R36, P3, R7.reuse, R11, 0x1 ;  /* 0x0000000b07247211 */ /* 0x040fe200078608ff */
[----:B------:R-:W-:Y:S03]  /*80a0*/  BSSY B2, `(.L_x_6017) ;  /* 0x000006e000027945 */ /* 0x000fe60003800000 */
[----:B--2---:R-:W-:Y:S02]  /*80b0*/  LEA.HI.X R37, R7, R115, R106, 0x1, P3 ;  /* 0x0000007307257211 */ /* 0x004fe400018f0c6a */
[----:B------:R-:W-:Y:S02]  /*80c0*/  ISETP.GE.AND P3, PT, R192, R118, PT ;  /* 0x00000076c000720c */ /* 0x000fe40003f66270 */
[----:B---3--:R-:W-:-:S04]  /*80d0*/  LOP3.LUT P5, RZ, R12, 0x1, RZ, 0xc0, !PT ;  /* 0x000000010cff7812 */ /* 0x008fc800078ac0ff */
[----:B------:R-:W-:-:S04]  /*80e0*/  SEL R11, R119, R133, !P5 ;  /* 0x00000085770b7207 */ /* 0x000fc80006800000 */
        /* <DEDUP_REMOVED lines=27> */
[C---:B------:R-:W-:Y:S01]  /*82a0*/  FMUL.FTZ R39, R45.reuse, R39 ;  /* 0x000000272d277220 */ /* 0x040fe20000410000 */
        /* <DEDUP_REMOVED lines=15> */
[----:B------:R-:W-:Y:S01]  /*83a0*/  MOV R33, R35 ;  /* 0x0000002300217202 */ /* 0x000fe20000000f00 */
[----:B------:R-:W-:Y:S02]  /*83b0*/  HADD2.F32 R35, -RZ, R157.H1_H1 ;  /* 0x3000009dff237230 */ /* 0x000fe40000004100 */
[----:B------:R-:W-:Y:S01]  /*83c0*/  HADD2.F32 R41, -RZ, R155.H1_H1 ;  /* 0x3000009bff297230 */ /* 0x000fe20000004100 */
[----:B------:R-:W-:Y:S01]  /*83d0*/  F2FP.F16.F32.PACK_AB R29, R29, R46 ;  /* 0x0000002e1d1d723e */ /* 0x000fe200000000ff */
[--C-:B------:R-:W-:Y:S01]  /*83e0*/  HADD2.F32 R39, -RZ, R33.reuse.H0_H0 ;  /* 0x20000021ff277230 */ /* 0x100fe20000004100 */
[----:B------:R-:W-:Y:S01]  /*83f0*/  F2FP.F16.F32.PACK_AB R38, R13, R38 ;  /* 0x000000260d26723e */ /* 0x000fe200000000ff */
[----:B------:R-:W-:-:S02]  /*8400*/  HADD2.F32 R33, -RZ, R33.H1_H1 ;  /* 0x30000021ff217230 */ /* 0x000fc40000004100 */
        /* <DEDUP_REMOVED lines=51> */
[----:B------:R-:W-:Y:S01]  /*8740*/  F2FP.F16.F32.PACK_AB R31, R31, R157 ;  /* 0x0000009d1f1f723e */ /* 0x000fe200000000ff */
[----:B------:R-:W-:Y:S01]  /*8750*/  IMAD.MOV.U32 R32, RZ, RZ, R40 ;  /* 0x000000ffff207224 */ /* 0x000fe200078e0028 */
[----:B------:R-:W-:-:S03]  /*8760*/  MOV R33, R38 ;  /* 0x0000002600217202 */ /* 0x000fc60000000f00 */
[----:B------:R-:W-:-:S07]  /*8770*/  IMAD.MOV.U32 R34, RZ, RZ, R31 ;  /* 0x000000ffff227224 */ /* 0x000fce00078e001f */
.L_x_6018:
[----:B------:R-:W-:Y:S05]  /*8780*/  BSYNC B2 ;  /* 0x0000000000027941 */ /* 0x000fea0003800000 */
.L_x_6017:
[----:B------:R-:W-:Y:S01]  /*8790*/  ISETP.GE.AND P3, PT, R11, R132, PT ;  /* 0x000000840b00720c */ /* 0x000fe20003f66270 */
[----:B---3--:R3:W-:-:S12]  /*87a0*/  ST.E.128 desc[UR60][R36.64], R12 ;  /* 0x0000000c24007985 */ /* 0x0087d8000c101d3c */
[----:B------:R-:W-:-:S05]  /*87b0*/  @!P3 IMAD.WIDE R114, R11, 0x2, R114 ;  /* 0x000000020b72b825 */ /* 0x000fca00078e0272 */
[----:B--2---:R3:W-:Y:S02]  /*87c0*/  @!P3 ST.E.128 desc[UR60][R114.64], R32 ;  /* 0x000000207200b985 */ /* 0x0047e4000c101d3c */
.L_x_6008:
[----:B------:R-:W-:Y:S05]  /*87d0*/  BSYNC B1 ;  /* 0x0000000000017941 */ /* 0x000fea0003800000 */
.L_x_6007:
[----:B------:R-:W-:-:S03]  /*87e0*/  UMOV UR4, 0xffffffff ;  /* 0xffffffff00047882 */ /* 0x000fc60000000000 */
[----:B------:R-:W-:Y:S05]  /*87f0*/  BRA.DIV UR4, `(.L_x_6019) ;  /* 0x000001f604c07947 */ /* 0x000fea000b800000 */
[----:B-1----:R-:W1:Y:S04]  /*8800*/  SHFL.IDX PT, R116, R116, 0x1, 0x1c1f ;  /* 0x003c1f0074747f89 */ /* 0x002e6800000e0000 */
[----:B------:R-:W0:Y:S02]  /*8810*/  SHFL.IDX PT, R117, R117, 0x1, 0x1c1f ;  /* 0x003c1f0075757f89 */ /* 0x000e2400000e0000 */
.L_x_6318:
[----:B------:R-:W-:Y:S05]  /*8820*/  @P4 BRA `(.L_x_5976) ;  /* 0x0000001c006c4947 */ /* 0x000fea0003800000 */
[----:B------:R-:W-:Y:S01]  /*8830*/  ISETP.NE.AND P3, PT, R8, RZ, PT ;  /* 0x000000ff0800720c */ /* 0x000fe20003f65270 */
[----:B------:R-:W-:Y:S01]  /*8840*/  BSSY B1, `(.L_x_6020) ;  /* 0x0000079000017945 */ /* 0x000fe20003800000 */
[----:B0--3--:R-:W-:Y:S01]  /*8850*/  IMAD.MOV.U32 R32, RZ, RZ, R117 ;  /* 0x000000ffff207224 */ /* 0x009fe200078e0075 */
[----:B-1----:R-:W-:-:S10]  /*8860*/  MOV R33, R116 ;  /* 0x0000007400217202 */ /* 0x002fd40000000f00 */
[----:B------:R-:W-:Y:S05]  /*8870*/  @!P3 BRA `(.L_x_6021) ;  /* 0x0000000400d4b947 */ /* 0x000fea0003800000 */
[----:B------:R-:W-:Y:S01]  /*8880*/  SEL R11, R119, R133, !P0 ;  /* 0x00000085770b7207 */ /* 0x000fe20004000000 */
[----:B------:R-:W-:Y:S01]  /*8890*/  BSSY B2, `(.L_x_6022) ;  /* 0x0000070000027945 */ /* 0x000fe20003800000 */
[----:B----4-:R-:W-:Y:S02]  /*88a0*/  SHF.R.U32.HI R13, RZ, 0x3, R217 ;  /* 0x00000003ff0d7819 */ /* 0x010fe400000116d9 */
[----:B------:R-:W-:Y:S02]  /*88b0*/  SHF.R.S32.HI R12, RZ, 0x1f, R11 ;  /* 0x0000001fff0c7819 */ /* 0x000fe4000001140b */
[----:B------:R-:W-:Y:S02]  /*88c0*/  ISETP.GE.AND P4, PT, R16, R118, PT ;  /* 0x000000761000720c */ /* 0x000fe40003f86270 */
[----:B------:R-:W-:Y:S02]  /*88d0*/  LEA.HI R12, R12, R11, RZ, 0x4 ;  /* 0x0000000b0c0c7211 */ /* 0x000fe400078f20ff */
[----:B------:R-:W-:-:S02]  /*88e0*/  LEA R34, P3, R5, R117, 0x1 ;  /* 0x0000007505227211 */ /* 0x000fc400078608ff */
[----:B------:R-:W-:Y:S02]  /*88f0*/  LEA.HI.SX32 R36, R12, R112, 0x1c ;  /* 0x000000700c247211 */ /* 0x000fe400078fe2ff */
[----:B------:R-:W-:Y:S02]  /*8900*/  LEA.HI.X R35, R5, R116, R108, 0x1, P3 ;  /* 0x0000007405237211 */ /* 0x000fe400018f0c6c */
[----:B------:R-:W-:-:S04]  /*8910*/  SHF.R.S32.HI R12, RZ, 0x1f, R36 ;  /* 0x0000001fff0c7819 */ /* 0x000fc80000011424 */
[----:B------:R-:W-:Y:S01]  /*8920*/  LEA.HI R12, R12, R36, RZ, 0x3 ;  /* 0x000000240c0c7211 */ /* 0x000fe200078f18ff */
[----:B------:R-:W-:-:S03]  /*8930*/  IMAD.SHL.U32 R36, R36, 0x8, RZ ;  /* 0x0000000824247824 */ /* 0x000fc600078e00ff */
[----:B------:R-:W-:Y:S02]  /*8940*/  SHF.R.S32.HI R12, RZ, 0x3, R12 ;  /* 0x00000003ff0c7819 */ /* 0x000fe4000001140c */
[----:B------:R-:W-:Y:S02]  /*8950*/  LOP3.LUT R11, R217, 0x38, R36, 0xf8, !PT ;  /* 0x00000038d90b7812 */ /* 0x000fe400078ef824 */
[----:B------:R-:W-:Y:S01]  /*8960*/  ISETP.GE.AND P3, PT, R36, R132, PT ;  /* 0x000000842400720c */ /* 0x000fe20003f66270 */
        /* <DEDUP_REMOVED lines=44> */
[--C-:B------:R-:W-:Y:S02]  /*8c30*/  HADD2.F32 R39, -RZ, R13.reuse.H0_H0 ;  /* 0x2000000dff277230 */ /* 0x100fe40000004100 */
[----:B------:R-:W-:Y:S01]  /*8c40*/  FMUL.FTZ R42, R15, R40 ;  /* 0x000000280f2a7220 */ /* 0x000fe20000410000 */
[----:B------:R-:W-:-:S02]  /*8c50*/  HADD2.F32 R13, -RZ, R13.H1_H1 ;  /* 0x3000000dff0d7230 */ /* 0x000fc40000004100 */
[----:B------:R-:W-:Y:S02]  /*8c60*/  HADD2.F32 R153, -RZ, R153.H0_H0 ;  /* 0x20000099ff997230 */ /* 0x000fe40000004100 */
[C---:B------:R-:W-:Y:S01]  /*8c70*/  FMUL.FTZ R40, R39.reuse, R40 ;  /* 0x0000002827287220 */ /* 0x040fe20000410000 */
[-C--:B------:R-:W-:Y:S01]  /*8c80*/  FFMA.FTZ R42, R39, R41.reuse, -R42 ;  /* 0x00000029272a7223 */ /* 0x080fe2000001082a */
[----:B------:R-:W-:Y:S01]  /*8c90*/  SHF.R.U32.HI R39, RZ, 0x10, R75 ;  /* 0x00000010ff277819 */ /* 0x000fe2000001164b */
[----:B------:R-:W-:Y:S02]  /*8ca0*/  HADD2.F32 R151, -RZ, R151.H0_H0 ;  /* 0x20000097ff977230 */ /* 0x000fe40000004100 */
[----:B------:R-:W-:Y:S01]  /*8cb0*/  FFMA.FTZ R40, R15, R41, R40 ;  /* 0x000000290f287223 */ /* 0x000fe20000010028 */
[----:B------:R-:W-:Y:S02]  /*8cc0*/  HADD2.F32 R15, -RZ, R31.H1_H1 ;  /* 0x3000001fff0f7230 */ /* 0x000fe40000004100 */
[----:B------:R-:W-:Y:S01]  /*8cd0*/  HADD2.F32 R31, -RZ, R39.H0_H0 ;  /* 0x20000027ff1f7230 */ /* 0x000fe20000004100 */
[----:B------:R-:W-:Y:S01]  /*8ce0*/  SHF.R.U32.HI R39, RZ, 0x10, R63 ;  /* 0x00000010ff277819 */ /* 0x000fe2000001163f */
[----:B------:R-:W-:-:S03]  /*8cf0*/  HADD2.F32 R62, -RZ, R62.H0_H0 ;  /* 0x2000003eff3e7230 */ /* 0x000fc60000004100 */
[-C--:B------:R-:W-:Y:S01]  /*8d00*/  FMUL.FTZ R41, R15, R31.reuse ;  /* 0x0000001f0f297220 */ /* 0x080fe20000410000 */
[----:B------:R-:W-:Y:S02]  /*8d10*/  HADD2.F32 R39, -RZ, R39.H0_H0 ;  /* 0x20000027ff277230 */ /* 0x000fe40000004100 */
        /* <DEDUP_REMOVED lines=35> */
[----:B------:R-:W-:Y:S01]  /*8f50*/  IMAD.MOV.U32 R28, RZ, RZ, R72 ;  /* 0x000000ffff1c7224 */ /* 0x000fe200078e0048 */
[----:B------:R-:W-:Y:S01]  /*8f60*/  MOV R13, R29 ;  /* 0x0000001d000d7202 */ /* 0x000fe20000000f00 */
[----:B------:R-:W-:Y:S01]  /*8f70*/  IMAD.MOV.U32 R29, RZ, RZ, R11 ;  /* 0x000000ffff1d7224 */ /* 0x000fe200078e000b */
[----:B------:R-:W-:-:S07]  /*8f80*/  MOV R30, R74 ;  /* 0x0000004a001e7202 */ /* 0x000fce0000000f00 */
.L_x_6023:
[----:B------:R-:W-:Y:S05]  /*8f90*/  BSYNC B2 ;  /* 0x0000000000027941 */ /* 0x000fea0003800000 */
.L_x_6022:
[----:B------:R-:W-:Y:S01]  /*8fa0*/  @!P3 IMAD.WIDE R36, R36, 0x2, R32 ;  /* 0x000000022424b825 */ /* 0x000fe200078e0220 */
[----:B0-----:R0:W-:Y:S04]  /*8fb0*/  ST.E.128 desc[UR60][R34.64], R12 ;  /* 0x0000000c22007985 */ /* 0x0011e8000c101d3c */
[----:B-1----:R0:W-:Y:S02]  /*8fc0*/  @!P3 ST.E.128 desc[UR60][R36.64], R28 ;  /* 0x0000001c2400b985 */ /* 0x0021e4000c101d3c */
.L_x_6021:
[----:B------:R-:W-:Y:S05]  /*8fd0*/  BSYNC B1 ;  /* 0x0000000000017941 */ /* 0x000fea0003800000 */
.L_x_6020:
[----:B------:R-:W-:Y:S01]  /*8fe0*/  ISETP.NE.AND P3, PT, R9, RZ, PT ;  /* 0x000000ff0900720c */ /* 0x000fe20003f65270 */
[----:B------:R-:W-:-:S12]  /*8ff0*/  BSSY B1, `(.L_x_6024) ;  /* 0x0000072000017945 */ /* 0x000fd80003800000 */
[----:B------:R-:W-:Y:S05]  /*9000*/  @!P3 BRA `(.L_x_6025) ;  /* 0x0000000400c0b947 */ /* 0x000fea0003800000 */
[----:B------:R-:W-:Y:S01]  /*9010*/  SEL R11, R119, R133, !P1 ;  /* 0x00000085770b7207 */ /* 0x000fe20004800000 */
[----:B------:R-:W-:Y:S01]  /*9020*/  BSSY B2, `(.L_x_6026) ;  /* 0x000006c000027945 */ /* 0x000fe20003800000 */
[----:B0-----:R-:W-:Y:S02]  /*9030*/  SHF.R.U32.HI R14, RZ, 0x3, R217 ;  /* 0x00000003ff0e7819 */ /* 0x001fe400000116d9 */
[----:B----4-:R-:W-:Y:S02]  /*9040*/  SHF.R.S32.HI R12, RZ, 0x1f, R11 ;  /* 0x0000001fff0c7819 */ /* 0x010fe4000001140b */
        /* <DEDUP_REMOVED lines=10> */
[----:B------:R-:W-:-:S03]  /*90f0*/  LOP3.LUT R11, R217, 0x38, R37, 0xf8, !PT ;  /* 0x00000038d90b7812 */ /* 0x000fc600078ef825 */
[----:B------:R-:W-:Y:S01]  /*9100*/  IMAD R12, R13, 0x1800, R224 ;  /* 0x000018000d0c7824 */ /* 0x000fe200078e02e0 */
[----:B------:R-:W-:-:S05]  /*9110*/  LOP3.LUT R11, R11, R14, RZ, 0x3c, !PT ;  /* 0x0000000e0b0b7212 */ /* 0x000fca00078e3cff */
[----:B------:R-:W-:Y:S02]  /*9120*/  IMAD.IADD R13, R12, 0x1, R11 ;  /* 0x000000010c0d7824 */ /* 0x000fe400078e020b */
[C---:B------:R-:W-:Y:S02]  /*9130*/  IMAD R11, R18.reuse, 0x4800, R127 ;  /* 0x00004800120b7824 */ /* 0x040fe400078e027f */
[----:B------:R-:W-:Y:S02]  /*9140*/  IMAD R13, R18, 0x4800, R13 ;  /* 0x00004800120d7824 */ /* 0x000fe400078e020d */
[----:B------:R-:W-:Y:S02]  /*9150*/  IMAD R11, R11, 0x2, R2 ;  /* 0x000000020b0b7824 */ /* 0x000fe400078e0202 */
[----:B------:R-:W-:Y:S01]  /*9160*/  @!P3 IMAD.WIDE R36, R37, 0x2, R32 ;  /* 0x000000022524b825 */ /* 0x000fe200078e0220 */
[----:B------:R-:W-:Y:S02]  /*9170*/  LEA R28, R13, R2, 0x1 ;  /* 0x000000020d1c7211 */ /* 0x000fe400078e08ff */
[----:B------:R0:W1:Y:S04]  /*9180*/  LDS.128 R12, [R11+0x1e400] ;  /* 0x01e400000b0c7984 */ /* 0x0000680000000c00 */
[----:B------:R-:W3:Y:S01]  /*9190*/  LDS.128 R28, [R28+0x1e400] ;  /* 0x01e400001c1c7984 */ /* 0x000ee20000000c00 */
[----:B------:R-:W-:Y:S05]  /*91a0*/  @P4 BRA `(.L_x_6027) ;  /* 0x00000004004c4947 */ /* 0x000fea0003800000 */
[--C-:B------:R-:W-:Y:S01]  /*91b0*/  SHF.R.U64 R38, R68, 0x10, R69.reuse ;  /* 0x0000001044267819 */ /* 0x100fe20000001245 */
[--C-:B---3--:R-:W-:Y:S01]  /*91c0*/  HADD2.F32 R43, -RZ, R29.reuse.H0_H0 ;  /* 0x2000001dff2b7230 */ /* 0x108fe20000004100 */
[----:B------:R-:W-:Y:S01]  /*91d0*/  SHF.R.U32.HI R68, RZ, 0x10, R69 ;  /* 0x00000010ff447819 */ /* 0x000fe20000011645 */
[----:B------:R-:W-:Y:S01]  /*91e0*/  HADD2.F32 R44, -RZ, R29.H1_H1 ;  /* 0x3000001dff2c7230 */ /* 0x000fe20000004100 */
[--C-:B0-----:R-:W-:Y:S01]  /*91f0*/  SHF.R.U64 R11, R56, 0x10, R57.reuse ;  /* 0x00000010380b7819 */ /* 0x101fe20000001239 */
[----:B------:R-:W-:Y:S01]  /*9200*/  HADD2.F32 R42, -RZ, R150.H1_H1 ;  /* 0x30000096ff2a7230 */ /* 0x000fe20000004100 */
[----:B------:R-:W-:Y:S01]  /*9210*/  SHF.R.U32.HI R56, RZ, 0x10, R57 ;  /* 0x00000010ff387819 */ /* 0x000fe20000011639 */
[--C-:B-1----:R-:W-:Y:S01]  /*9220*/  HADD2.F32 R29, -RZ, R13.reuse.H0_H0 ;  /* 0x2000000dff1d7230 */ /* 0x102fe20000004100 */
[----:B------:R-:W-:Y:S01]  /*9230*/  SHF.R.U64 R40, R70, 0x10, R71 ;  /* 0x0000001046287819 */ /* 0x000fe20000001247 */
[----:B------:R-:W-:Y:S02]  /*9240*/  HADD2.F32 R68, -RZ, R68.H0_H0 ;  /* 0x20000044ff447230 */ /* 0x000fe40000004100 */
[----:B------:R-:W-:Y:S01]  /*9250*/  FMUL.FTZ R45, R43, R42 ;  /* 0x0000002a2b2d7220 */ /* 0x000fe20000410000 */
[----:B------:R-:W-:-:S02]  /*9260*/  HADD2.F32 R13, -RZ, R13.H1_H1 ;  /* 0x3000000dff0d7230 */ /* 0x000fc40000004100 */
[----:B------:R-:W-:Y:S01]  /*9270*/  FMUL.FTZ R46, R29, R42 ;  /* 0x0000002a1d2e7220 */ /* 0x000fe20000410000 */
[----:B------:R-:W-:Y:S02]  /*9280*/  HADD2.F32 R56, -RZ, R56.H0_H0 ;  /* 0x20000038ff387230 */ /* 0x000fe40000004100 */
[-C--:B------:R-:W-:Y:S01]  /*9290*/  FMUL.FTZ R42, R44, R68.reuse ;  /* 0x000000442c2a7220 */ /* 0x080fe20000410000 */
[----:B------:R-:W-:Y:S02]  /*92a0*/  HADD2.F32 R41, -RZ, R148.H1_H1 ;  /* 0x30000094ff297230 */ /* 0x000fe40000004100 */
[C---:B------:R-:W-:Y:S01]  /*92b0*/  FMUL.FTZ R68, R13.reuse, R68 ;  /* 0x000000440d447220 */ /* 0x040fe20000410000 */
[----:B------:R-:W-:Y:S01]  /*92c0*/  SHF.R.U32.HI R70, RZ, 0x10, R71 ;  /* 0x00000010ff467819 */ /* 0x000fe20000011647 */
[-C--:B------:R-:W-:Y:S01]  /*92d0*/  FFMA.FTZ R42, R13, R56.reuse, -R42 ;  /* 0x000000380d2a7223 */ /* 0x080fe2000001082a */
[--C-:B------:R-:W-:Y:S01]  /*92e0*/  SHF.R.U64 R39, R58, 0x10, R59.reuse ;  /* 0x000000103a277819 */ /* 0x100fe2000000123b */
[----:B------:R-:W-:Y:S01]  /*92f0*/  FFMA.FTZ R13, R44, R56, R68 ;  /* 0x000000382c0d7223 */ /* 0x000fe20000010044 */
[----:B------:R-:W-:Y:S01]  /*9300*/  SHF.R.U32.HI R58, RZ, 0x10, R59 ;  /* 0x00000010ff3a7819 */ /* 0x000fe2000001163b */
[-C--:B------:R-:W-:Y:S01]  /*9310*/  FFMA.FTZ R45, R29, R41.reuse, -R45 ;  /* 0x000000291d2d7223 */ /* 0x080fe2000001082d */
[----:B------:R-:W-:Y:S01]  /*9320*/  FFMA.FTZ R46, R43, R41, R46 ;  /* 0x000000292b2e7223 */ /* 0x000fe2000001002e */
[----:B------:R-:W-:-:S02]  /*9330*/  HADD2.F32 R44, -RZ, R31.H0_H0 ;  /* 0x2000001fff2c7230 */ /* 0x000fc40000004100 */
[----:B------:R-:W-:Y:S01]  /*9340*/  HADD2.F32 R41, -RZ, R149.H1_H1 ;  /* 0x30000095ff297230 */ /* 0x000fe20000004100 */
[----:B------:R-:W-:Y:S01]  /*9350*/  F2FP.F16.F32.PACK_AB R42, R42, R45 ;  /* 0x0000002d2a2a723e */ /* 0x000fe200000000ff */
[----:B------:R-:W-:Y:S01]  /*9360*/  HADD2.F32 R31, -RZ, R31.H1_H1 ;  /* 0x3000001fff1f7230 */ /* 0x000fe20000004100 */
[----:B------:R-:W-:Y:S01]  /*9370*/  F2FP.F16.F32.PACK_AB R46, R13, R46 ;  /* 0x0000002e0d2e723e */ /* 0x000fe200000000ff */
[--C-:B------:R-:W-:Y:S02]  /*9380*/  HADD2.F32 R48, -RZ, R15.reuse.H0_H0 ;  /* 0x2000000fff307230 */ /* 0x100fe40000004100 */
[-C--:B------:R-:W-:Y:S01]  /*9390*/  FMUL.FTZ R43, R44, R41.reuse ;  /* 0x000000292c2b7220 */ /* 0x080fe20000410000 */
[----:B------:R-:W-:Y:S02]  /*93a0*/  HADD2.F32 R70, -RZ, R70.H0_H0 ;  /* 0x20000046ff467230 */ /* 0x000fe40000004100 */
[----:B------:R-:W-:Y:S02]  /*93b0*/  HADD2.F32 R15, -RZ, R15.H1_H1 ;  /* 0x3000000fff0f7230 */ /* 0x000fe40000004100 */
[----:B------:R-:W-:Y:S01]  /*93c0*/  FMUL.FTZ R41, R48, R41 ;  /* 0x0000002930297220 */ /* 0x000fe20000410000 */
[----:B------:R-:W-:-:S02]  /*93d0*/  HADD2.F32 R58, -RZ, R58.H0_H0 ;  /* 0x2000003aff3a7230 */ /* 0x000fc40000004100 */
[-C--:B------:R-:W-:Y:S01]  /*93e0*/  FMUL.FTZ R50, R31, R70.reuse ;  /* 0x000000461f327220 */ /* 0x080fe20000410000 */
[----:B------:R-:W-:Y:S02]  /*93f0*/  HADD2.F32 R29, -RZ, R147.H1_H1 ;  /* 0x30000093ff1d7230 */ /* 0x000fe40000004100 */
[C---:B------:R-:W-:Y:S01]  /*9400*/  FMUL.FTZ R70, R15.reuse, R70 ;  /* 0x000000460f467220 */ /* 0x040fe20000410000 */
[----:B------:R-:W-:Y:S02]  /*9410*/  HADD2.F32 R150, -RZ, R150.H0_H0 ;  /* 0x20000096ff967230 */ /* 0x000fe40000004100 */
[-C--:B------:R-:W-:Y:S01]  /*9420*/  FFMA.FTZ R50, R15, R58.reuse, -R50 ;  /* 0x0000003a0f327223 */ /* 0x080fe20000010832 */
[----:B------:R-:W-:Y:S02]  /*9430*/  HADD2.F32 R15, -RZ, R28.H0_H0 ;  /* 0x2000001cff0f7230 */ /* 0x000fe40000004100 */
[-C--:B------:R-:W-:Y:S01]  /*9440*/  FFMA.FTZ R43, R48, R29.reuse, -R43 ;  /* 0x0000001d302b7223 */ /* 0x080fe2000001082b */
[----:B------:R-:W-:Y:S01]  /*9450*/  FFMA.FTZ R41, R44, R29, R41 ;  /* 0x0000001d2c297223 */ /* 0x000fe20000010029 */
[----:B------:R-:W-:Y:S01]  /*9460*/  FFMA.FTZ R70, R31, R58, R70 ;  /* 0x0000003a1f467223 */ /* 0x000fe20000010046 */
[----:B------:R-:W-:-:S02]  /*9470*/  HADD2.F32 R31, -RZ, R38.H0_H0 ;  /* 0x20000026ff1f7230 */ /* 0x000fc40000004100 */
[-C--:B------:R-:W-:Y:S01]  /*9480*/  FMUL.FTZ R38, R15, R150.reuse ;  /* 0x000000960f267220 */ /* 0x080fe20000410000 */
[----:B------:R-:W-:Y:S01]  /*9490*/  HADD2.F32 R29, -RZ, R12.H0_H0 ;  /* 0x2000000cff1d7230 */ /* 0x000fe20000004100 */
[----:B------:R-:W-:Y:S01]  /*94a0*/  F2FP.F16.F32.PACK_AB R43, R50, R43 ;  /* 0x0000002b322b723e */ /* 0x000fe200000000ff */
[----:B------:R-:W-:Y:S02]  /*94b0*/  HADD2.F32 R28, -RZ, R28.H1_H1 ;  /* 0x3000001cff1c7230 */ /* 0x000fe40000004100 */
[----:B------:R-:W-:Y:S02]  /*94c0*/  HADD2.F32 R12, -RZ, R12.H1_H1 ;  /* 0x3000000cff0c7230 */ /* 0x000fe40000004100 */
[----:B------:R-:W-:Y:S01]  /*94d0*/  FMUL.FTZ R150, R29, R150 ;  /* 0x000000961d967220 */ /* 0x000fe20000410000 */
[----:B------:R-:W-:Y:S02]  /*94e0*/  HADD2.F32 R148, -RZ, R148.H0_H0 ;  /* 0x20000094ff947230 */ /* 0x000fe40000004100 */
[----:B------:R-:W-:Y:S01]  /*94f0*/  FMUL.FTZ R47, R28, R31 ;  /* 0x0000001f1c2f7220 */ /* 0x000fe20000410000 */
[----:B------:R-:W-:-:S02]  /*9500*/  HADD2.F32 R11, -RZ, R11.H0_H0 ;  /* 0x2000000bff0b7230 */ /* 0x000fc40000004100 */
[C---:B------:R-:W-:Y:S01]  /*9510*/  FMUL.FTZ R31, R12.reuse, R31 ;  /* 0x0000001f0c1f7220 */ /* 0x040fe20000410000 */
[----:B------:R-:W-:Y:S02]  /*9520*/  HADD2.F32 R149, -RZ, R149.H0_H0 ;  /* 0x20000095ff957230 */ /* 0x000fe40000004100 */
[-C--:B------:R-:W-:Y:S01]  /*9530*/  FFMA.FTZ R29, R29, R148.reuse, -R38 ;  /* 0x000000941d1d7223 */ /* 0x080fe20000010826 */
[----:B------:R-:W-:Y:S02]  /*9540*/  HADD2.F32 R38, -RZ, R30.H0_H0 ;  /* 0x2000001eff267230 */ /* 0x000fe40000004100 */
[-C--:B------:R-:W-:Y:S01]  /*9550*/  FFMA.FTZ R12, R12, R11.reuse, -R47 ;  /* 0x0000000b0c0c7223 */ /* 0x080fe2000001082f */
[----:B------:R-:W-:Y:S01]  /*9560*/  FFMA.FTZ R28, R28, R11, R31 ;  /* 0x0000000b1c1c7223 */ /* 0x000fe2000001001f */
[----:B------:R-:W-:Y:S02]  /*9570*/  HADD2.F32 R11, -RZ, R40.H0_H0 ;  /* 0x20000028ff0b7230 */ /* 0x000fe40000004100 */
[----:B------:R-:W-:Y:S01]  /*9580*/  FFMA.FTZ R15, R15, R148, R150 ;  /* 0x000000940f0f7223 */ /* 0x000fe20000010096 */
[----:B------:R-:W-:-:S02]  /*9590*/  HADD2.F32 R40, -RZ, R14.H0_H0 ;  /* 0x2000000eff287230 */ /* 0x000fc40000004100 */
[----:B------:R-:W-:Y:S01]  /*95a0*/  FMUL.FTZ R31, R38, R149 ;  /* 0x00000095261f7220 */ /* 0x000fe20000410000 */
[----:B------:R-:W-:Y:S01]  /*95b0*/  HADD2.F32 R30, -RZ, R30.H1_H1 ;  /* 0x3000001eff1e7230 */ /* 0x000fe20000004100 */
[----:B------:R-:W-:Y:S01]  /*95c0*/  F2FP.F16.F32.PACK_AB R12, R12, R29 ;  /* 0x0000001d0c0c723e */ /* 0x000fe200000000ff */
        /* <DEDUP_REMOVED lines=11> */
[----:B------:R-:W-:Y:S01]  /*9680*/  F2FP.F16.F32.PACK_AB R31, R70, R41 ;  /* 0x00000029461f723e */ /* 0x000fe200000000ff */
[----:B------:R-:W-:-:S02]  /*9690*/  IMAD.MOV.U32 R13, RZ, RZ, R42 ;  /* 0x000000ffff0d7224 */ /* 0x000fc400078e002a */
[----:B------:R-:W-:Y:S01]  /*96a0*/  F2FP.F16.F32.PACK_AB R14, R47, R40 ;  /* 0x000000282f0e723e */ /* 0x000fe200000000ff */
[----:B------:R-:W-:Y:S01]  /*96b0*/  IMAD.MOV.U32 R29, RZ, RZ, R46 ;  /* 0x000000ffff1d7224 */ /* 0x000fe200078e002e */
[----:B------:R-:W-:Y:S01]  /*96c0*/  F2FP.F16.F32.PACK_AB R30, R11, R38 ;  /* 0x000000260b1e723e */ /* 0x000fe200000000ff */
[----:B------:R-:W-:-:S07]  /*96d0*/  IMAD.MOV.U32 R15, RZ, RZ, R43 ;  /* 0x000000ffff0f7224 */ /* 0x000fce00078e002b */
.L_x_6027:
[----:B------:R-:W-:Y:S05]  /*96e0*/  BSYNC B2 ;  /* 0x0000000000027941 */ /* 0x000fea0003800000 */
.L_x_6026:
[----:B-1----:R1:W-:Y:S04]  /*96f0*/  ST.E.128 desc[UR60][R34.64], R12 ;  /* 0x0000000c22007985 */ /* 0x0023e8000c101d3c */
[----:B---3--:R1:W-:Y:S02]  /*9700*/  @!P3 ST.E.128 desc[UR60][R36.64], R28 ;  /* 0x0000001c2400b985 */ /* 0x0083e4000c101d3c */
.L_x_6025:
[----:B------:R-:W-:Y:S05]  /*9710*/  BSYNC B1 ;  /* 0x0000000000017941 */ /* 0x000fea0003800000 */
.L_x_6024:
[----:B------:R-:W-:-:S13]  /*9720*/  ISETP.NE.AND P3, PT, R10, RZ, PT ;  /* 0x000000ff0a00720c */ /* 0x000fda0003f65270 */
[----:B------:R-:W-:Y:S05]  /*9730*/  @!P3 BRA `(.L_x_5976) ;  /* 0x0000000c00a8b947 */ /* 0x000fea0003800000 */
[----:B0-----:R-:W3:Y:S01]  /*9740*/  LDL R11, [R1] ;  /* 0x00000000010b7983 */ /* 0x001ee20000100800 */
[----:B-1----:R-:W-:Y:S01]  /*9750*/  SHF.R.U32.HI R14, RZ, 0x3, R217 ;  /* 0x00000003ff0e7819 */ /* 0x002fe200000116d9 */
[----:B------:R-:W-:Y:S01]  /*9760*/  BSSY B1, `(.L_x_6028) ;  /* 0x000006c000017945 */ /* 0x000fe20003800000 */
[----:B------:R-:W-:-:S04]  /*9770*/  LEA R34, P3, R7, R117, 0x1 ;  /* 0x0000007507227211 */ /* 0x000fc800078608ff */
[----:B------:R-:W-:Y:S02]  /*9780*/  LEA.HI.X R35, R7, R116, R106, 0x1, P3 ;  /* 0x0000007407237211 */ /* 0x000fe400018f0c6a */
[----:B------:R-:W-:Y:S02]  /*9790*/  ISETP.GE.AND P3, PT, R192, R118, PT ;  /* 0x00000076c000720c */ /* 0x000fe40003f66270 */
[----:B---3--:R-:W-:-:S04]  /*97a0*/  LOP3.LUT P4, RZ, R11, 0x1, RZ, 0xc0, !PT ;  /* 0x000000010bff7812 */ /* 0x008fc8000788c0ff */
[----:B------:R-:W-:-:S04]  /*97b0*/  SEL R133, R119, R133, !P4 ;  /* 0x0000008577857207 */ /* 0x000fc80006000000 */
[----:B----4-:R-:W-:-:S04]  /*97c0*/  SHF.R.S32.HI R12, RZ, 0x1f, R133 ;  /* 0x0000001fff0c7819 */ /* 0x010fc80000011485 */
[----:B------:R-:W-:-:S04]  /*97d0*/  LEA.HI R133, R12, R133, RZ, 0x4 ;  /* 0x000000850c857211 */ /* 0x000fc800078f20ff */
[----:B------:R-:W-:-:S04]  /*97e0*/  LEA.HI.SX32 R133, R133, R110, 0x1c ;  /* 0x0000006e85857211 */ /* 0x000fc800078fe2ff */
[----:B------:R-:W-:Y:S02]  /*97f0*/  SHF.R.S32.HI R12, RZ, 0x1f, R133 ;  /* 0x0000001fff0c7819 */ /* 0x000fe40000011485 */
[----:B------:R-:W-:Y:S02]  /*9800*/  SHF.L.U32 R11, R133, 0x3, RZ ;  /* 0x00000003850b7819 */ /* 0x000fe400000006ff */
[----:B------:R-:W-:-:S04]  /*9810*/  LEA.HI R12, R12, R133, RZ, 0x3 ;  /* 0x000000850c0c7211 */ /* 0x000fc800078f18ff */
[----:B------:R-:W-:Y:S02]  /*9820*/  SHF.R.S32.HI R13, RZ, 0x3, R12 ;  /* 0x00000003ff0d7819 */ /* 0x000fe4000001140c */
[----:B------:R-:W-:-:S03]  /*9830*/  LOP3.LUT R12, R217, 0x38, R11, 0xf8, !PT ;  /* 0x00000038d90c7812 */ /* 0x000fc600078ef80b */
[----:B------:R-:W-:Y:S01]  /*9840*/  IMAD R13, R13, 0x1800, R224 ;  /* 0x000018000d0d7824 */ /* 0x000fe200078e02e0 */
[----:B------:R-:W-:-:S05]  /*9850*/  LOP3.LUT R12, R12, R14, RZ, 0x3c, !PT ;  /* 0x0000000e0c0c7212 */ /* 0x000fca00078e3cff */
        /* <DEDUP_REMOVED lines=10> */
[----:B------:R-:W-:Y:S01]  /*9900*/  MOV R40, R29 ;  /* 0x0000001d00287202 */ /* 0x000fe20000000f00 */
[----:B0-----:R-:W-:Y:S01]  /*9910*/  IMAD.MOV.U32 R29, RZ, RZ, R15 ;  /* 0x000000ffff1d7224 */ /* 0x001fe200078e000f */
[----:B------:R-:W-:Y:S01]  /*9920*/  SHF.R.U32.HI R43, RZ, 0x10, R53 ;  /* 0x00000010ff2b7819 */ /* 0x000fe20000011635 */
[----:B------:R-:W-:Y:S01]  /*9930*/  HADD2.F32 R45, -RZ, R45.H0_H0 ;  /* 0x2000002dff2d7230 */ /* 0x000fe20000004100 */
[--C-:B------:R-:W-:Y:S01]  /*9940*/  SHF.R.U64 R39, R66, 0x10, R67.reuse ;  /* 0x0000001042277819 */ /* 0x100fe20000001243 */
[--C-:B------:R-:W-:Y:S01]  /*9950*/  HADD2.F32 R31, -RZ, R40.reuse.H0_H0 ;  /* 0x20000028ff1f7230 */ /* 0x100fe20000004100 */
[----:B------:R-:W-:Y:S01]  /*9960*/  SHF.R.U32.HI R66, RZ, 0x10, R67 ;  /* 0x00000010ff427819 */ /* 0x000fe20000011643 */
[----:B------:R-:W-:Y:S01]  /*9970*/  HADD2.F32 R42, -RZ, R40.H1_H1 ;  /* 0x30000028ff2a7230 */ /* 0x000fe20000004100 */
[--C-:B------:R-:W-:Y:S01]  /*9980*/  SHF.R.U64 R37, R54, 0x10, R55.reuse ;  /* 0x0000001036257819 */ /* 0x100fe20000001237 */
[----:B------:R-:W-:Y:S01]  /*9990*/  HADD2.F32 R46, -RZ, R141.H1_H1 ;  /* 0x3000008dff2e7230 */ /* 0x000fe20000004100 */
[----:B------:R-:W-:Y:S01]  /*99a0*/  SHF.R.U32.HI R54, RZ, 0x10, R55 ;  /* 0x00000010ff367819 */ /* 0x000fe20000011637 */
[----:B------:R-:W-:-:S02]  /*99b0*/  HADD2.F32 R40, -RZ, R13.H1_H1 ;  /* 0x3000000dff287230 */ /* 0x000fc40000004100 */
[-C--:B------:R-:W-:Y:S01]  /*99c0*/  FMUL.FTZ R47, R42, R45.reuse ;  /* 0x0000002d2a2f7220 */ /* 0x080fe20000410000 */
[----:B------:R-:W-:Y:S02]  /*99d0*/  HADD2.F32 R15, -RZ, R13.H0_H0 ;  /* 0x2000000dff0f7230 */ /* 0x000fe40000004100 */
[-C--:B------:R-:W-:Y:S01]  /*99e0*/  FMUL.FTZ R48, R31, R46.reuse ;  /* 0x0000002e1f307220 */ /* 0x080fe20000410000 */
[----:B------:R-:W-:Y:S02]  /*99f0*/  HADD2.F32 R44, -RZ, R138.H0_H0 ;  /* 0x2000008aff2c7230 */ /* 0x000fe40000004100 */
        /* <DEDUP_REMOVED lines=9> */
[--C-:B------:R-:W-:Y:S01]  /*9a90*/  HADD2.F32 R43, -RZ, R41.reuse.H0_H0 ;  /* 0x20000029ff2b7230 */ /* 0x100fe20000004100 */
[----:B------:R-:W-:Y:S01]  /*9aa0*/  SHF.R.U64 R38, R64, 0x10, R65 ;  /* 0x0000001040267819 */ /* 0x000fe20000001241 */
[----:B------:R-:W-:Y:S01]  /*9ab0*/  HADD2.F32 R41, -RZ, R41.H1_H1 ;  /* 0x30000029ff297230 */ /* 0x000fe20000004100 */
[----:B------:R-:W-:Y:S01]  /*9ac0*/  SHF.R.U64 R36, R52, 0x10, R53 ;  /* 0x0000001034247819 */ /* 0x000fe20000001235 */
[----:B------:R-:W-:-:S02]  /*9ad0*/  HADD2.F32 R31, -RZ, R29.H0_H0 ;  /* 0x2000001dff1f7230 */ /* 0x000fc40000004100 */
[----:B------:R-:W-:Y:S01]  /*9ae0*/  FMUL.FTZ R50, R43, R48 ;  /* 0x000000302b327220 */ /* 0x000fe20000410000 */
[----:B------:R-:W-:Y:S02]  /*9af0*/  HADD2.F32 R44, -RZ, R29.H1_H1 ;  /* 0x3000001dff2c7230 */ /* 0x000fe40000004100 */
[----:B------:R-:W-:Y:S01]  /*9b00*/  FMUL.FTZ R45, R41, R66 ;  /* 0x00000042292d7220 */ /* 0x000fe20000410000 */
[----:B------:R-:W-:Y:S02]  /*9b10*/  HADD2.F32 R46, -RZ, R139.H0_H0 ;  /* 0x2000008bff2e7230 */ /* 0x000fe40000004100 */
        /* <DEDUP_REMOVED lines=8> */
[----:B------:R-:W-:Y:S01]  /*9ba0*/  HADD2.F32 R45, -RZ, R38.H0_H0 ;  /* 0x20000026ff2d7230 */ /* 0x000fe20000004100 */
[----:B------:R-:W-:Y:S01]  /*9bb0*/  F2FP.F16.F32.PACK_AB R13, R40, R13 ;  /* 0x0000000d280d723e */ /* 0x000fe200000000ff */
[----:B------:R-:W-:Y:S01]  /*9bc0*/  HADD2.F32 R41, -RZ, R28.H0_H0 ;  /* 0x2000001cff297230 */ /* 0x000fe20000004100 */
[----:B------:R-:W-:Y:S01]  /*9bd0*/  F2FP.F16.F32.PACK_AB R44, R44, R29 ;  /* 0x0000001d2c2c723e */ /* 0x000fe200000000ff */
[----:B------:R-:W-:Y:S01]  /*9be0*/  HADD2.F32 R38, -RZ, R12.H0_H0 ;  /* 0x2000000cff267230 */ /* 0x000fe20000004100 */
[----:B------:R-:W-:Y:S01]  /*9bf0*/  F2FP.F16.F32.PACK_AB R29, R42, R15 ;  /* 0x0000000f2a1d723e */ /* 0x000fe200000000ff */
[----:B------:R-:W-:-:S02]  /*9c00*/  HADD2.F32 R28, -RZ, R28.H1_H1 ;  /* 0x3000001cff1c7230 */ /* 0x000fc40000004100 */
[----:B------:R-:W-:Y:S01]  /*9c10*/  FMUL.FTZ R47, R41, R141 ;  /* 0x0000008d292f7220 */ /* 0x000fe20000410000 */
[----:B------:R-:W-:Y:S01]  /*9c20*/  HADD2.F32 R12, -RZ, R12.H1_H1 ;  /* 0x3000000cff0c7230 */ /* 0x000fe20000004100 */
[----:B------:R-:W-:Y:S01]  /*9c30*/  F2FP.F16.F32.PACK_AB R31, R46, R31 ;  /* 0x0000001f2e1f723e */ /* 0x000fe200000000ff */
[----:B------:R-:W-:Y:S02]  /*9c40*/  HADD2.F32 R138, -RZ, R138.H1_H1 ;  /* 0x3000008aff8a7230 */ /* 0x000fe40000004100 */
[-C--:B------:R-:W-:Y:S01]  /*9c50*/  FMUL.FTZ R49, R28, R45.reuse ;  /* 0x0000002d1c317220 */ /* 0x080fe20000410000 */
[----:B------:R-:W-:Y:S02]  /*9c60*/  HADD2.F32 R43, -RZ, R36.H0_H0 ;  /* 0x20000024ff2b7230 */ /* 0x000fe40000004100 */
[----:B------:R-:W-:Y:S01]  /*9c70*/  FMUL.FTZ R45, R12, R45 ;  /* 0x0000002d0c2d7220 */ /* 0x000fe20000410000 */
[C---:B------:R-:W-:Y:S01]  /*9c80*/  FMUL.FTZ R36, R38.reuse, R141 ;  /* 0x0000008d26247220 */ /* 0x040fe20000410000 */
[----:B------:R-:W-:Y:S01]  /*9c90*/  FFMA.FTZ R47, R38, R138, -R47 ;  /* 0x0000008a262f7223 */ /* 0x000fe2000001082f */
[----:B------:R-:W-:-:S02]  /*9ca0*/  HADD2.F32 R39, -RZ, R39.H0_H0 ;  /* 0x20000027ff277230 */ /* 0x000fc40000004100 */
[-C--:B------:R-:W-:Y:S01]  /*9cb0*/  FFMA.FTZ R45, R28, R43.reuse, R45 ;  /* 0x0000002b1c2d7223 */ /* 0x080fe2000001002d */
[----:B------:R-:W-:Y:S01]  /*9cc0*/  FFMA.FTZ R36, R41, R138, R36 ;  /* 0x0000008a29247223 */ /* 0x000fe20000010024 */
[----:B------:R-:W-:Y:S01]  /*9cd0*/  FFMA.FTZ R38, R12, R43, -R49 ;  /* 0x0000002b0c267223 */ /* 0x000fe20000010831 */
[----:B------:R-:W-:Y:S02]  /*9ce0*/  HADD2.F32 R28, -RZ, R30.H0_H0 ;  /* 0x2000001eff1c7230 */ /* 0x000fe40000004100 */
[----:B------:R-:W-:Y:S02]  /*9cf0*/  HADD2.F32 R41, -RZ, R140.H0_H0 ;  /* 0x2000008cff297230 */ /* 0x000fe40000004100 */
[----:B------:R-:W-:Y:S02]  /*9d00*/  HADD2.F32 R12, -RZ, R14.H0_H0 ;  /* 0x2000000eff0c7230 */ /* 0x000fe40000004100 */
[----:B------:R-:W-:Y:S02]  /*9d10*/  HADD2.F32 R30, -RZ, R30.H1_H1 ;  /* 0x3000001eff1e7230 */ /* 0x000fe40000004100 */
[----:B------:R-:W-:Y:S01]  /*9d20*/  FMUL.FTZ R43, R28, R41 ;  /* 0x000000291c2b7220 */ /* 0x000fe20000410000 */
[----:B------:R-:W-:-:S02]  /*9d30*/  HADD2.F32 R14, -RZ, R14.H1_H1 ;  /* 0x3000000eff0e7230 */ /* 0x000fc40000004100 */
[----:B------:R-:W-:Y:S01]  /*9d40*/  FMUL.FTZ R41, R12, R41 ;  /* 0x000000290c297220 */ /* 0x000fe20000410000 */
[----:B------:R-:W-:Y:S02]  /*9d50*/  HADD2.F32 R139, -RZ, R139.H1_H1 ;  /* 0x3000008bff8b7230 */ /* 0x000fe40000004100 */
        /* <DEDUP_REMOVED lines=12> */
.L_x_6029:
[----:B------:R-:W-:Y:S05]  /*9e20*/  BSYNC B1 ;  /* 0x0000000000017941 */ /* 0x000fea0003800000 */
.L_x_6028:
[----:B0-----:R0:W-:Y:S01]  /*9e30*/  ST.E.128 desc[UR60][R34.64], R12 ;  /* 0x0000000c22007985 */ /* 0x0011e2000c101d3c */
[----:B------:R-:W-:-:S13]  /*9e40*/  ISETP.GE.AND P3, PT, R11, R132, PT ;  /* 0x000000840b00720c */ /* 0x000fda0003f66270 */
[----:B------:R-:W-:Y:S05]  /*9e50*/  @P3 BRA `(.L_x_5976) ;  /* 0x0000000400e03947 */ /* 0x000fea0003800000 */
[----:B------:R-:W-:-:S05]  /*9e60*/  IMAD.WIDE R32, R11, 0x2, R32 ;  /* 0x000000020b207825 */ /* 0x000fca00078e0220 */
[----:B-1----:R1:W-:Y:S01]  /*9e70*/  ST.E.128 desc[UR60][R32.64], R28 ;  /* 0x0000001c20007985 */ /* 0x0023e2000c101d3c */
[----:B------:R-:W-:Y:S05]  /*9e80*/  BRA `(.L_x_5976) ;  /* 0x0000000400d47947 */ /* 0x000fea0003800000 */
.L_x_5941:
[----:B------:R-:W2:Y:S02]  /*9e90*/  LDL R11, [R1+0x4] ;  /* 0x00000400010b7983 */ /* 0x000ea40000100800 */
[----:B--2---:R-:W-:-:S13]  /*9ea0*/  R2UR UR4, R11 ;  /* 0x000000000b0472ca */ /* 0x004fda00000e0000 */
[----:B------:R-:W-:-:S06]  /*9eb0*/  UISETP.NE.AND UP0, UPT, UR4, 0x3, UPT ;  /* 0x000000030400788c */ /* 0x000fcc000bf05270 */
[----:B------:R-:W-:-:S13]  /*9ec0*/  PLOP3.LUT P2, PT, PT, PT, UP0, 0x80, 0x0 ;  /* 0x000000000000781c */ /* 0x000fda0003f4f008 */
[----:B------:R-:W-:Y:S05]  /*9ed0*/  @!P2 BRA `(.L_x_6030) ;  /* 0x000000000004a947 */ /* 0x000fea0003800000 */
[----:B------:R-:W-:Y:S01]  /*9ee0*/  BPT.TRAP 0x1 ;  /* 0x000000040000795c */ /* 0x000fe20000300000 */
.L_x_6030:
[----:B------:R-:W-:Y:S01]  /*9ef0*/  LEA R86, R18, R2, 0x3 ;  /* 0x0000000212567211 */ /* 0x000fe200078e18ff */
[----:B------:R-:W-:Y:S01]  /*9f00*/  BSSY B1, `(.L_x_6031) ;  /* 0x0000005000017945 */ /* 0x000fe20003800000 */
[----:B------:R-:W-:Y:S02]  /*9f10*/  SHF.L.U32 R87, R205, 0x1f, RZ ;  /* 0x0000001fcd577819 */ /* 0x000fe400000006ff */
[----:B------:R-:W-:Y:S02]  /*9f20*/  SHF.R.S32.HI R79, RZ, 0x1f, R76 ;  /* 0x0000001fff4f7819 */ /* 0x000fe4000001144c */
[----:B------:R-:W0:Y:S02]  /*9f30*/  SYNCS.PHASECHK.TRANS64.TRYWAIT P3, [R86+URZ+0x30890], R87 ;  /* 0x03089057560075a7 */ /* 0x000e24000806017f */
[----:B0-----:R-:W-:Y:S05]  /*9f40*/  @!P3 BRA `(.L_x_6032) ;  /* 0x000001e00038b947 */ /* 0x001fea0003800000 */
.L_x_6319:
[----:B------:R-:W-:Y:S05]  /*9f50*/  BSYNC B1 ;  /* 0x0000000000017941 */ /* 0x000fea0003800000 */
.L_x_6031:
        /* <DEDUP_REMOVED lines=25> */
.L_x_6323:
        /* <DEDUP_REMOVED lines=16> */
[----:B------:R-:W-:Y:S01]  /*a1f0*/  @!P5 SHF.L.U32 R11, R198, 0x3, RZ ;  /* 0x00000003c60bd819 */ /* 0x000fe200000006ff */
[----:B--2---:R-:W-:Y:S02]  /*a200*/  @!P5 IMAD.MOV.U32 R32, RZ, RZ, R37 ;  /* 0x000000ffff20d224 */ /* 0x004fe400078e0025 */
[----:B------:R-:W-:Y:S02]  /*a210*/  @!P5 IMAD.MOV.U32 R33, RZ, RZ, R36 ;  /* 0x000000ffff21d224 */ /* 0x000fe400078e0024 */
        /* <DEDUP_REMOVED lines=18> */
.L_x_6035:
[----:B------:R-:W-:Y:S05]  /*a340*/  BSYNC B1 ;  /* 0x0000000000017941 */ /* 0x000fea0003800000 */
.L_x_6034:
[----:B------:R-:W-:-:S03]  /*a350*/  UMOV UR4, 0xffffffff ;  /* 0xffffffff00047882 */ /* 0x000fc60000000000 */
[----:B------:R-:W-:Y:S05]  /*a360*/  BRA.DIV UR4, `(.L_x_6036) ;  /* 0x000001de04907947 */ /* 0x000fea000b800000 */
[----:B--2---:R2:W0:Y:S04]  /*a370*/  SHFL.IDX PT, R36, R35, 0x1, 0x1c1f ;  /* 0x003c1f0023247f89 */ /* 0x00442800000e0000 */
[----:B---3--:R2:W3:Y:S02]  /*a380*/  SHFL.IDX PT, R37, R34, 0x1, 0x1c1f ;  /* 0x003c1f0022257f89 */ /* 0x0084e400000e0000 */
.L_x_6327:
        /* <DEDUP_REMOVED lines=23> */
[----:B------:R-:W-:Y:S02]  /*a500*/  @!P5 IMAD.SHL.U32 R11, R199, 0x8, RZ ;  /* 0x00000008c70bd824 */ /* 0x000fe400078e00ff */
[----:B0-----:R-:W-:Y:S02]  /*a510*/  @!P5 IMAD.MOV.U32 R32, RZ, RZ, R37 ;  /* 0x000000ffff20d224 */ /* 0x001fe400078e0025 */
[----:B------:R-:W-:Y:S02]  /*a520*/  @!P5 IMAD.MOV.U32 R33, RZ, RZ, R36 ;  /* 0x000000ffff21d224 */ /* 0x000fe400078e0024 */
        /* <DEDUP_REMOVED lines=11> */
.L_x_5976:
[----:B------:R-:W-:Y:S05]  /*a5e0*/  BSYNC B0 ;  /* 0x0000000000007941 */ /* 0x000fea0003800000 */
.L_x_5940:
        /* <DEDUP_REMOVED lines=12> */
[----:B------:R-:W-:-:S04]  /*a6b0*/  @!P3 IADD3 R11, R86, 0x308a0, RZ ;  /* 0x000308a0560bb810 */ /* 0x000fc80007ffe0ff */
[----:B------:R-:W-:-:S04]  /*a6c0*/  @!P3 PRMT R11, RZ, 0x654, R11 ;  /* 0x00000654ff0bb816 */ /* 0x000fc8000000000b */
[----:B------:R0:W-:Y:S01]  /*a6d0*/  @!P3 SYNCS.ARRIVE.TRANS64.RED.A1T0 RZ, [R11+URZ], RZ ;  /* 0x000000ff0bffb9a7 */ /* 0x0001e2000810043f */
[----:B------:R-:W-:Y:S05]  /*a6e0*/  @!P2 BRA `(.L_x_6038) ;  /* 0x000000000004a947 */ /* 0x000fea0003800000 */
[----:B------:R-:W-:Y:S01]  /*a6f0*/  BPT.TRAP 0x1 ;  /* 0x000000040000795c */ /* 0x000fe20000300000 */
.L_x_6038:
[----:B------:R-:W-:Y:S05]  /*a700*/  BSYNC B0 ;  /* 0x0000000000007941 */ /* 0x000fea0003800000 */
.L_x_6037:
[----:B------:R-:W3:Y:S01]  /*a710*/  SYNCS.PHASECHK.TRANS64.TRYWAIT P2, [R86+URZ+0x308b0], R87 ;  /* 0x0308b057560075a7 */ /* 0x000ee2000804017f */
[----:B------:R-:W-:Y:S04]  /*a720*/  BSSY B0, `(.L_x_6039) ;  /* 0x0000002000007945 */ /* 0x000fe80003800000 */
[----:B---3--:R-:W-:Y:S05]  /*a730*/  @!P2 BRA `(.L_x_6040) ;  /* 0x000001d800e8a947 */ /* 0x008fea0003800000 */
.L_x_6328:
[----:B------:R-:W-:Y:S05]  /*a740*/  BSYNC B0 ;  /* 0x0000000000007941 */ /* 0x000fea0003800000 */
.L_x_6039:
        /* <DEDUP_REMOVED lines=8> */
[----:B------:R-:W-:Y:S02]  /*a7d0*/  IMAD R84, R84, UR4, RZ ;  /* 0x0000000454547c24 */ /* 0x000fe4000f8e02ff */
[----:B------:R-:W-:Y:S02]  /*a7e0*/  IMAD.IADD R13, R13, 0x1, R79 ;  /* 0x000000010d0d7824 */ /* 0x000fe400078e024f */
        /* <DEDUP_REMOVED lines=16> */
[----:B-12---:R-:W-:-:S04]  /*a8f0*/  @!P5 LEA R34, P2, R16, R32, 0x1 ;  /* 0x000000201022d211 */ /* 0x006fc800078408ff */
        /* <DEDUP_REMOVED lines=28> */
.L_x_6042:
[----:B------:R-:W-:Y:S05]  /*aac0*/  BSYNC B0 ;  /* 0x0000000000007941 */ /* 0x000fea0003800000 */
.L_x_6041:
        /* <DEDUP_REMOVED lines=38> */
.L_x_6044:
[----:B------:R-:W-:Y:S05]  /*ad30*/  BSYNC B0 ;  /* 0x0000000000007941 */ /* 0x000fea0003800000 */
.L_x_6043:
[----:B------:R-:W5:Y:S01]  /*ad40*/  LDL R11, [R1] ;  /* 0x00000000010b7983 */ /* 0x000f620000100800 */
[----:B---3--:R-:W-:Y:S01]  /*ad50*/  @!P3 IADD3 R86, R86, 0x308c0, RZ ;  /* 0x000308c05656b810 */ /* 0x008fe20007ffe0ff */
[----:B------:R-:W-:Y:S01]  /*ad60*/  VIADD R18, R18, 0x1 ;  /* 0x0000000112127836 */ /* 0x000fe20000000000 */
[----:B------:R-:W-:Y:S01]  /*ad70*/  PLOP3.LUT P2, PT, PT, PT, PT, 0x8, 0x0 ;  /* 0x000000000000781c */ /* 0x000fe20003f4e170 */
[----:B------:R-:W-:Y:S01]  /*ad80*/  @!PT LDS RZ, [RZ] ;  /* 0x00000000fffff984 */ /* 0x000fe20000000800 */
[----:B------:R-:W-:Y:S01]  /*ad90*/  @!PT LDS RZ, [RZ] ;  /* 0x00000000fffff984 */ /* 0x000fe20000000800 */
[----:B------:R-:W-:Y:S01]  /*ada0*/  @!PT LDS RZ, [RZ] ;  /* 0x00000000fffff984 */ /* 0x000fe20000000800 */
[----:B------:R-:W-:Y:S01]  /*adb0*/  @!PT LDS RZ, [RZ] ;  /* 0x00000000fffff984 */ /* 0x000fe20000000800 */
[----:B------:R3:W-:Y:S06]  /*adc0*/  MEMBAR.ALL.CTA ;  /* 0x0000000000007992 */ /* 0x0007ec0000008000 */
[----:B---3--:R-:W3:Y:S01]  /*add0*/  FENCE.VIEW.ASYNC.S ;  /* 0x00000000000073c6 */ /* 0x008ee20000000000 */
[----:B------:R-:W-:Y:S01]  /*ade0*/  @!P3 PRMT R86, RZ, 0x654, R86 ;  /* 0x00000654ff56b816 */ /* 0x000fe20000000056 */
[----:B---3--:R3:W-:Y:S06]  /*adf0*/  BAR.SYNC.DEFER_BLOCKING R159, 0x80 ;  /* 0x0002009f0000751d */ /* 0x0087ec0000010000 */
[----:B------:R3:W-:Y:S01]  /*ae00*/  @!P3 SYNCS.ARRIVE.TRANS64.RED.A1T0 RZ, [R86+URZ], RZ ;  /* 0x000000ff56ffb9a7 */ /* 0x0007e2000810043f */
[----:B------:R-:W-:-:S04]  /*ae10*/  ISETP.NE.AND P3, PT, R18, 0x2, PT ;  /* 0x000000021200780c */ /* 0x000fc80003f65270 */
[----:B------:R-:W-:Y:S02]  /*ae20*/  SEL R12, RZ, 0x1, P3 ;  /* 0x00000001ff0c7807 */ /* 0x000fe40001800000 */
[----:B------:R-:W-:Y:S02]  /*ae30*/  SEL R18, R18, RZ, P3 ;  /* 0x000000ff12127207 */ /* 0x000fe40001800000 */
[----:B------:R-:W-:Y:S02]  /*ae40*/  LOP3.LUT R205, R205, R12, RZ, 0x3c, !PT ;  /* 0x0000000ccdcd7212 */ /* 0x000fe400078e3cff */
[----:B-----5:R-:W-:-:S13]  /*ae50*/  LOP3.LUT P4, RZ, R11, 0x2, RZ, 0xc0, !PT ;  /* 0x000000020bff7812 */ /* 0x020fda000788c0ff */
[----:B---3--:R-:W-:Y:S05]  /*ae60*/  @P4 BRA `(.L_x_6045) ;  /* 0xffffff7800c84947 */ /* 0x008fea000383ffff */
.L_x_5935:
[----:B------:R-:W3:Y:S01]  /*ae70*/  LDC R0, c[0x0][0x448] ;  /* 0x00011200ff007b82 */ /* 0x000ee20000000800 */
[----:B------:R-:W-:Y:S01]  /*ae80*/  BSSY B0, `(.L_x_6046) ;  /* 0x0000011000007945 */ /* 0x000fe20003800000 */
[----:B--2---:R-:W-:Y:S02]  /*ae90*/  MOV R80, RZ ;  /* 0x000000ff00507202 */ /* 0x004fe40000000f00 */
[----:B---3--:R-:W-:Y:S01]  /*aea0*/  ISETP.NE.AND P0, PT, R0, 0x1, PT ;  /* 0x000000010000780c */ /* 0x008fe20003f05270 */
[----:B------:R-:W-:-:S12]  /*aeb0*/  VIADD R0, R226, 0x7f ;  /* 0x0000007fe2007836 */ /* 0x000fd80000000000 */
[----:B------:R-:W2:Y:S08]  /*aec0*/  @P0 LDC R3, c[0x0][0x44c] ;  /* 0x00011300ff030b82 */ /* 0x000eb00000000800 */
[----:B------:R-:W3:Y:S01]  /*aed0*/  @P0 LDC R4, c[0x0][0x450] ;  /* 0x00011400ff040b82 */ /* 0x000ee20000000800 */
[----:B--2---:R-:W-:-:S05]  /*aee0*/  @P0 IMAD.HI.U32 R3, R0, R3, RZ ;  /* 0x0000000300030227 */ /* 0x004fca00078e00ff */
        /* <DEDUP_REMOVED lines=8> */
[----:B------:R-:W2:Y:S02]  /*af70*/  FENCE.VIEW.ASYNC.G ;  /* 0x00000000000073c6 */ /* 0x000ea40000000100 */
[----:B--2---:R-:W-:Y:S06]  /*af80*/  BAR.ARV 0xc, 0x180 ;  /* 0x0306000000007b1d */ /* 0x004fec0000002000 */
.L_x_6047:
[----:B------:R-:W-:Y:S05]  /*af90*/  BSYNC B0 ;  /* 0x0000000000007941 */ /* 0x000fea0003800000 */
.L_x_6046:
        /* <DEDUP_REMOVED lines=8> */
[----:B------:R-:W2:Y:S01]  /*b020*/  I2F.RP R3, R6 ;  /* 0x0000000600037306 */ /* 0x000ea20000209400 */
[-C--:B------:R-:W-:Y:S02]  /*b030*/  IABS R10, R9.reuse ;  /* 0x00000009000a7213 */ /* 0x080fe40000000000 */
[----:B------:R-:W-:Y:S02]  /*b040*/  IABS R8, R0 ;  /* 0x0000000000087213 */ /* 0x000fe40000000000 */
[----:B------:R-:W-:-:S04]  /*b050*/  LOP3.LUT R0, R0, R9, RZ, 0x3c, !PT ;  /* 0x0000000900007212 */ /* 0x000fc800078e3cff */
[----:B------:R-:W-:Y:S01]  /*b060*/  ISETP.GE.AND P2, PT, R0, RZ, PT ;  /* 0x000000ff0000720c */ /* 0x000fe20003f46270 */
[----:B--2---:R-:W2:Y:S02]  /*b070*/  MUFU.RCP R3, R3 ;  /* 0x0000000300037308 */ /* 0x004ea40000001000 */
[----:B--2---:R-:W-:Y:S02]  /*b080*/  VIADD R4, R3, 0xffffffe ;  /* 0x0ffffffe03047836 */ /* 0x004fe40000000000 */
[----:B------:R-:W-:-:S04]  /*b090*/  IMAD.MOV R3, RZ, RZ, -R10 ;  /* 0x000000ffff037224 */ /* 0x000fc800078e0a0a */
[----:B------:R2:W3:Y:S02]  /*b0a0*/  F2I.FTZ.U32.TRUNC.NTZ R5, R4 ;  /* 0x0000000400057305 */ /* 0x0004e4000021f000 */
[----:B--2---:R-:W-:Y:S01]  /*b0b0*/  MOV R4, RZ ;  /* 0x000000ff00047202 */ /* 0x004fe20000000f00 */
[----:B---3--:R-:W-:-:S04]  /*b0c0*/  IMAD.MOV R7, RZ, RZ, -R5 ;  /* 0x000000ffff077224 */ /* 0x008fc800078e0a05 */
        /* <DEDUP_REMOVED lines=11> */
[----:B------:R-:W-:-:S05]  /*b180*/  @!P1 LOP3.LUT R5, RZ, R9, RZ, 0x33, !PT ;  /* 0x00000009ff059212 */ /* 0x000fca00078e33ff */
[----:B------:R-:W-:-:S07]  /*b190*/  IMAD.MOV.U32 R80, RZ, RZ, R5 ;  /* 0x000000ffff507224 */ /* 0x000fce00078e0005 */
.L_x_6049:
[----:B------:R-:W-:Y:S05]  /*b1a0*/  BSYNC B0 ;  /* 0x0000000000007941 */ /* 0x000fea0003800000 */
.L_x_6048:
        /* <DEDUP_REMOVED lines=23> */
[----:B0-----:R-:W-:Y:S02]  /*b320*/  CS2R R78, SRZ ;  /* 0x00000000004e7805 */ /* 0x001fe4000001ff00 */
        /* <DEDUP_REMOVED lines=22> */
[----:B-1--4-:R-:W-:Y:S02]  /*b490*/  CS2R R32, SRZ ;  /* 0x0000000000207805 */ /* 0x012fe4000001ff00 */
[----:B------:R-:W-:Y:S02]  /*b4a0*/  CS2R R30, SRZ ;  /* 0x00000000001e7805 */ /* 0x000fe4000001ff00 */
[----:B------:R-:W-:-:S02]  /*b4b0*/  CS2R R28, SRZ ;  /* 0x00000000001c7805 */ /* 0x000fc4000001ff00 */
[----:B------:R-:W-:Y:S02]  /*b4c0*/  CS2R R26, SRZ ;  /* 0x00000000001a7805 */ /* 0x000fe4000001ff00 */
[----:B------:R-:W-:Y:S01]  /*b4d0*/  CS2R R24, SRZ ;  /* 0x0000000000187805 */ /* 0x000fe2000001ff00 */
[----:B--2---:R-:W-:-:S05]  /*b4e0*/  IMAD R225, R0, R80, RZ ;  /* 0x0000005000e17224 */ /* 0x004fca00078e02ff */
[----:B------:R-:W-:-:S04]  /*b4f0*/  VIADDMNMX R80, R225, R80, R136, PT ;  /* 0x00000050e1507246 */ /* 0x000fc80003800188 */
[----:B------:R-:W-:-:S13]  /*b500*/  ISETP.GT.AND P1, PT, R80, R225, PT ;  /* 0x000000e15000720c */ /* 0x000fda0003f24270 */
[----:B------:R-:W-:Y:S05]  /*b510*/  @!P1 BRA `(.L_x_6050) ;  /* 0x0000010800849947 */ /* 0x000fea0003800000 */
        /* <DEDUP_REMOVED lines=33> */
.L_x_6051:
        /* <DEDUP_REMOVED lines=13> */
.L_x_6055:
[----:B-1----:R1:W2:Y:S02]  /*b800*/  SYNCS.PHASECHK.TRANS64.TRYWAIT P0, [R2+URZ+0x30800], R3 ;  /* 0x03080003020075a7 */ /* 0x0022a4000800017f */
[----:B--2---:R-:W-:Y:S05]  /*b810*/  @!P0 NANOSLEEP.SYNCS 0x989680 ;  /* 0x009896800000895d */ /* 0x004fea0003900000 */
[----:B------:R-:W2:Y:S02]  /*b820*/  @!P0 SYNCS.PHASECHK.TRANS64 P0, [R2+URZ+0x30800], R3 ;  /* 0x03080003020085a7 */ /* 0x000ea4000800007f */
[----:B--2---:R-:W-:Y:S05]  /*b830*/  @!P0 BRA `(.L_x_6055) ;  /* 0xfffffffc00f08947 */ /* 0x004fea000383ffff */
.L_x_6054:
[----:B------:R-:W-:Y:S05]  /*b840*/  BSYNC B0 ;  /* 0x0000000000007941 */ /* 0x000fea0003800000 */
.L_x_6053:
[----:B------:R-:W-:Y:S05]  /*b850*/  BRA `(.L_x_6056) ;  /* 0x00000070004c7947 */ /* 0x000fea0003800000 */
.L_x_6052:
        /* <DEDUP_REMOVED lines=32> */
.L_x_6057:
[----:B------:R-:W-:Y:S01]  /*ba60*/  ULDC.U8 UR4, c[0x0][0x410] ;  /* 0x0001040000047ab9 */ /* 0x000fe20000000000 */
[----:B------:R-:W-:Y:S01]  /*ba70*/  BSSY B0, `(.L_x_6058) ;  /* 0x00006e9000007945 */ /* 0x000fe20003800000 */
[----:B------:R-:W-:Y:S01]  /*ba80*/  ISETP.NE.AND P0, PT, RZ, UR4, PT ;  /* 0x00000004ff007c0c */ /* 0x000fe2000bf05270 */
[----:B------:R-:W-:-:S12]  /*ba90*/  IMAD.IADD R64, R204, 0x1, R226 ;  /* 0x00000001cc407824 */ /* 0x000fd800078e02e2 */
        /* <DEDUP_REMOVED lines=28> */
[----:B------:R-:W-:-:S02]  /*bc60*/  IADD3 R3, R5, R9, RZ ;  /* 0x0000000905037210 */ /* 0x000fc40007ffe0ff */
[----:B------:R-:W-:Y:S01]  /*bc70*/  IMAD.IADD R63, R7, 0x1, R63 ;  /* 0x00000001073f7824 */ /* 0x000fe200078e023f */
[----:B------:R-:W-:Y:S02]  /*bc80*/  LEA R62, P1, R6, UR6, 0x1 ;  /* 0x00000006063e7c11 */ /* 0x000fe4000f8208ff */
[----:B------:R-:W-:Y:S02]  /*bc90*/  LEA.HI.X R0, R4, UR5, R3, 0x1, P0 ;  /* 0x0000000504007c11 */ /* 0x000fe400080f0c03 */
[----:B------:R-:W-:Y:S01]  /*bca0*/  LEA.HI.X R63, R6, UR7, R63, 0x1, P1 ;  /* 0x00000007063f7c11 */ /* 0x000fe200088f0c3f */
[----:B------:R-:W-:Y:S08]  /*bcb0*/  BRA.DIV UR4, `(.L_x_6060) ;  /* 0x000001c6049c7947 */ /* 0x000ff0000b800000 */
[----:B------:R0:W1:Y:S04]  /*bcc0*/  SHFL.IDX PT, R3, R0, RZ, 0x1c1f ;  /* 0x001c1fff00037589 */ /* 0x00006800000e0000 */
[----:B------:R0:W2:Y:S04]  /*bcd0*/  SHFL.IDX PT, R8, R65, RZ, 0x1c1f ;  /* 0x001c1fff41087589 */ /* 0x0000a800000e0000 */
[----:B------:R0:W3:Y:S04]  /*bce0*/  SHFL.IDX PT, R9, R63, RZ, 0x1c1f ;  /* 0x001c1fff3f097589 */ /* 0x0000e800000e0000 */
[----:B------:R0:W4:Y:S02]  /*bcf0*/  SHFL.IDX PT, R30, R62, RZ, 0x1c1f ;  /* 0x001c1fff3e1e7589 */ /* 0x00012400000e0000 */
.L_x_6334:
        /* <DEDUP_REMOVED lines=23> */
[C---:B------:R-:W-:Y:S02]  /*be70*/  @!P3 SHF.L.U32 R27, R215.reuse, 0x1, RZ ;  /* 0x00000001d71bb819 */ /* 0x040fe400000006ff */
[----:B------:R-:W-:Y:S01]  /*be80*/  @!P3 SHF.L.U64.HI R12, R215, 0x1, R12 ;  /* 0x00000001d70cb819 */ /* 0x000fe2000001020c */
[----:B------:R-:W-:Y:S01]  /*be90*/  @!P2 IMAD.SHL.U32 R21, R207, 0x2, RZ ;  /* 0x00000002cf15a824 */ /* 0x000fe200078e00ff */
[-C--:B--2---:R-:W-:Y:S02]  /*bea0*/  @!P3 IADD3 R28, P6, R8, R27.reuse, RZ ;  /* 0x0000001b081cb210 */ /* 0x084fe40007fde0ff */
[----:B------:R-:W-:Y:S01]  /*beb0*/  SHF.R.S32.HI R10, RZ, 0x1f, R207 ;  /* 0x0000001fff0a7819 */ /* 0x000fe200000114cf */
[----:B------:R-:W-:Y:S01]  /*bec0*/  @!P1 IMAD.SHL.U32 R13, R208, 0x2, RZ ;  /* 0x00000002d00d9824 */ /* 0x000fe200078e00ff */
[----:B----4-:R-:W-:Y:S01]  /*bed0*/  @!P3 IADD3 R26, P5, R30, R27, RZ ;  /* 0x0000001b1e1ab210 */ /* 0x010fe20007fbe0ff */
[----:B-1----:R-:W-:Y:S01]  /*bee0*/  @!P3 IMAD.X R29, R3, 0x1, R12, P6 ;  /* 0x00000001031db824 */ /* 0x002fe200030e060c */
[----:B------:R-:W-:Y:S01]  /*bef0*/  @!P2 SHF.L.U64.HI R10, R207, 0x1, R10 ;  /* 0x00000001cf0aa819 */ /* 0x000fe2000001020a */
[----:B------:R-:W-:Y:S01]  /*bf00*/  @!P4 IMAD.MOV.U32 R4, RZ, RZ, R8 ;  /* 0x000000ffff04c224 */ /* 0x000fe200078e0008 */
[----:B------:R-:W-:Y:S01]  /*bf10*/  @!P2 IADD3 R24, P6, R8, R21, RZ ;  /* 0x000000150818a210 */ /* 0x000fe20007fde0ff */
[----:B------:R-:W-:Y:S01]  /*bf20*/  @!P4 IMAD.MOV.U32 R5, RZ, RZ, R3 ;  /* 0x000000ffff05c224 */ /* 0x000fe200078e0003 */
[----:B------:R-:W-:-:S02]  /*bf30*/  ISETP.GE.AND P0, PT, R206, UR4, PT ;  /* 0x00000004ce007c0c */ /* 0x000fc4000bf06270 */
[----:B------:R-:W-:Y:S01]  /*bf40*/  SHF.R.S32.HI R7, RZ, 0x1f, R208 ;  /* 0x0000001fff077819 */ /* 0x000fe200000114d0 */
[----:B------:R-:W-:Y:S01]  /*bf50*/  @!P2 IMAD.X R25, R3, 0x1, R10, P6 ;  /* 0x000000010319a824 */ /* 0x000fe200030e060a */
[C---:B---3--:R-:W-:Y:S01]  /*bf60*/  @!P3 IADD3.X R27, R9.reuse, R12, RZ, P5, !PT ;  /* 0x0000000c091bb210 */ /* 0x048fe20002ffe4ff */
[----:B------:R-:W-:Y:S01]  /*bf70*/  @!P4 IMAD.WIDE R4, R194, 0x2, R4 ;  /* 0x00000002c204c825 */ /* 0x000fe200078e0204 */
[----:B------:R-:W-:Y:S02]  /*bf80*/  @!P2 IADD3 R20, P5, R30, R21, RZ ;  /* 0x000000151e14a210 */ /* 0x000fe40007fbe0ff */
[----:B------:R-:W-:Y:S02]  /*bf90*/  @!P1 SHF.L.U64.HI R6, R208, 0x1, R7 ;  /* 0x00000001d0069819 */ /* 0x000fe40000010207 */
[-C--:B------:R-:W-:Y:S01]  /*bfa0*/  @!P1 IADD3 R14, P6, R8, R13.reuse, RZ ;  /* 0x0000000d080e9210 */ /* 0x080fe20007fde0ff */
[----:B------:R-:W-:Y:S01]  /*bfb0*/  @!P2 IMAD.X R21, R9, 0x1, R10, P5 ;  /* 0x000000010915a824 */ /* 0x000fe200028e060a */
[----:B------:R-:W-:Y:S01]  /*bfc0*/  ISETP.GE.AND P5, PT, R216, UR4, PT ;  /* 0x00000004d8007c0c */ /* 0x000fe2000bfa6270 */
[----:B------:R1:W5:Y:S01]  /*bfd0*/  @!P4 LD.E.64 R58, desc[UR60][R4.64] ;  /* 0x0000003c043ac980 */ /* 0x000362000c101b00 */
[----:B------:R-:W-:Y:S01]  /*bfe0*/  @!P0 SHF.L.U32 R31, R206, 0x1, RZ ;  /* 0x00000001ce1f8819 */ /* 0x000fe200000006ff */
[----:B------:R-:W-:Y:S01]  /*bff0*/  @!P1 IMAD.X R15, R3, 0x1, R6, P6 ;  /* 0x00000001030f9824 */ /* 0x000fe200030e0606 */
[----:B------:R-:W-:-:S02]  /*c000*/  @!P1 IADD3 R12, P6, R30, R13, RZ ;  /* 0x0000000d1e0c9210 */ /* 0x000fc40007fde0ff */
[----:B------:R-:W-:-:S03]  /*c010*/  CS2R R60, SRZ ;  /* 0x00000000003c7805 */ /* 0x000fc6000001ff00 */
[----:B------:R-:W-:Y:S01]  /*c020*/  @!P1 IMAD.X R13, R9, 0x1, R6, P6 ;  /* 0x00000001090d9824 */ /* 0x000fe200030e0606 */
[----:B------:R-:W-:Y:S01]  /*c030*/  @!P0 IADD3 R10, P6, R8, R31, RZ ;  /* 0x0000001f080a8210 */ /* 0x000fe20007fde0ff */
[----:B-1----:R-:W-:Y:S01]  /*c040*/  @!P4 IMAD.MOV.U32 R4, RZ, RZ, R30 ;  /* 0x000000ffff04c224 */ /* 0x002fe200078e001e */
[----:B------:R-:W-:-:S04]  /*c050*/  SHF.R.S32.HI R5, RZ, 0x1f, R206 ;  /* 0x0000001fff057819 */ /* 0x000fc800000114ce */
[----:B------:R-:W-:Y:S01]  /*c060*/  @!P0 SHF.L.U64.HI R34, R206, 0x1, R5 ;  /* 0x00000001ce228819 */ /* 0x000fe20000010205 */
[----:B------:R-:W-:-:S03]  /*c070*/  @!P4 IMAD.MOV.U32 R5, RZ, RZ, R9 ;  /* 0x000000ffff05c224 */ /* 0x000fc600078e0009 */
[----:B------:R-:W-:Y:S01]  /*c080*/  @!P0 IADD3.X R11, R3, R34, RZ, P6, !PT ;  /* 0x00000022030b8210 */ /* 0x000fe200037fe4ff */
[----:B------:R-:W-:Y:S01]  /*c090*/  @!P4 IMAD.WIDE R6, R194, 0x2, R4 ;  /* 0x00000002c206c825 */ /* 0x000fe200078e0204 */
[----:B------:R-:W-:Y:S02]  /*c0a0*/  @!P0 IADD3 R4, P6, R30, R31, RZ ;  /* 0x0000001f1e048210 */ /* 0x000fe40007fde0ff */
[----:B------:R-:W-:Y:S01]  /*c0b0*/  SHF.R.S32.HI R5, RZ, 0x1f, R216 ;  /* 0x0000001fff057819 */ /* 0x000fe200000114d8 */
[C---:B------:R-:W-:Y:S01]  /*c0c0*/  @!P5 IMAD.SHL.U32 R31, R216.reuse, 0x2, RZ ;  /* 0x00000002d81fd824 */ /* 0x040fe200078e00ff */
[----:B------:R1:W5:Y:S01]  /*c0d0*/  @!P4 LD.E.64 R60, desc[UR60][R6.64] ;  /* 0x0000003c063cc980 */ /* 0x000362000c101b00 */
[----:B------:R-:W-:Y:S02]  /*c0e0*/  CS2R R54, SRZ ;  /* 0x0000000000367805 */ /* 0x000fe4000001ff00 */
[----:B------:R-:W-:Y:S01]  /*c0f0*/  @!P5 SHF.L.U64.HI R32, R216, 0x1, R5 ;  /* 0x00000001d820d819 */ /* 0x000fe20000010205 */
[----:B------:R-:W-:Y:S01]  /*c100*/  @!P0 IMAD.X R5, R9, 0x1, R34, P6 ;  /* 0x0000000109058824 */ /* 0x000fe200030e0622 */
[----:B------:R-:W-:-:S02]  /*c110*/  CS2R R56, SRZ ;  /* 0x0000000000387805 */ /* 0x000fc4000001ff00 */
[----:B------:R-:W-:Y:S02]  /*c120*/  CS2R R50, SRZ ;  /* 0x0000000000327805 */ /* 0x000fe4000001ff00 */
[----:B------:R-:W-:Y:S02]  /*c130*/  CS2R R52, SRZ ;  /* 0x0000000000347805 */ /* 0x000fe4000001ff00 */
[-C--:B-1----:R-:W-:Y:S02]  /*c140*/  @!P5 IADD3 R6, P4, R8, R31.reuse, RZ ;  /* 0x0000001f0806d210 */ /* 0x082fe40007f9e0ff */
[----:B------:R-:W-:Y:S02]  /*c150*/  CS2R R46, SRZ ;  /* 0x00000000002e7805 */ /* 0x000fe4000001ff00 */
[----:B------:R-:W-:Y:S02]  /*c160*/  @!P5 IADD3 R8, P6, R30, R31, RZ ;  /* 0x0000001f1e08d210 */ /* 0x000fe40007fde0ff */
[----:B------:R-:W-:-:S02]  /*c170*/  CS2R R48, SRZ ;  /* 0x0000000000307805 */ /* 0x000fc4000001ff00 */
[----:B------:R-:W-:Y:S02]  /*c180*/  CS2R R42, SRZ ;  /* 0x00000000002a7805 */ /* 0x000fe4000001ff00 */
[----:B------:R-:W-:Y:S02]  /*c190*/  CS2R R44, SRZ ;  /* 0x00000000002c7805 */ /* 0x000fe4000001ff00 */
[----:B------:R-:W-:Y:S02]  /*c1a0*/  CS2R R36, SRZ ;  /* 0x0000000000247805 */ /* 0x000fe4000001ff00 */
[----:B------:R-:W-:Y:S01]  /*c1b0*/  CS2R R34, SRZ ;  /* 0x0000000000227805 */ /* 0x000fe2000001ff00 */
[----:B------:R-:W-:Y:S01]  /*c1c0*/  @!P5 IMAD.X R7, R3, 0x1, R32, P4 ;  /* 0x000000010307d824 */ /* 0x000fe200020e0620 */
[----:B------:R-:W-:Y:S01]  /*c1d0*/  @!P5 IADD3.X R9, R9, R32, RZ, P6, !PT ;  /* 0x000000200909d210 */ /* 0x000fe200037fe4ff */
        /* <DEDUP_REMOVED lines=10> */
.L_x_6062:
[----:B------:R-:W-:Y:S05]  /*c280*/  BSYNC B1 ;  /* 0x0000000000017941 */ /* 0x000fea0003800000 */
.L_x_6061:
[----:B-1---5:R-:W-:Y:S01]  /*c290*/  IMAD.MOV.U32 R3, RZ, RZ, R36 ;  /* 0x000000ffff037224 */ /* 0x022fe200078e0024 */
[----:B------:R-:W-:Y:S01]  /*c2a0*/  MOV R6, R43 ;  /* 0x0000002b00067202 */ /* 0x000fe20000000f00 */
[----:B------:R-:W-:Y:S01]  /*c2b0*/  IMAD.MOV.U32 R4, RZ, RZ, R37 ;  /* 0x000000ffff047224 */ /* 0x000fe200078e0025 */
[----:B------:R-:W-:Y:S01]  /*c2c0*/  UMOV UR4, 0xffffffff ;  /* 0xffffffff00047882 */ /* 0x000fe20000000000 */
[----:B------:R-:W-:Y:S01]  /*c2d0*/  IMAD.MOV.U32 R5, RZ, RZ, R42 ;  /* 0x000000ffff057224 */ /* 0x000fe200078e002a */
[----:B--23--:R-:W-:Y:S02]  /*c2e0*/  CS2R R8, SRZ ;  /* 0x0000000000087805 */ /* 0x00cfe4000001ff00 */
        /* <DEDUP_REMOVED lines=32> */
[----:B------:R-:W-:Y:S02]  /*c4f0*/  PRMT R87, R87, 0x5410, R3 ;  /* 0x0000541057577816 */ /* 0x000fe40000000003 */
        /* <DEDUP_REMOVED lines=8> */
.L_x_6340:
[----:B------:R-:W5:Y:S01]  /*c580*/  LDL R3, [R1+0x38] ;  /* 0x0000380001037983 */ /* 0x000f620000100800 */
[----:B------:R-:W-:Y:S01]  /*c590*/  VIADD R64, R64, 0x40 ;  /* 0x0000004040407836 */ /* 0x000fe20000000000 */
[----:B------:R-:W-:Y:S01]  /*c5a0*/  LOP3.LUT R4, R220, 0x18, R16, 0xf8, !PT ;  /* 0x00000018dc047812 */ /* 0x000fe200078ef810 */
[----:B------:R-:W-:Y:S01]  /*c5b0*/  BSSY B1, `(.L_x_6064) ;  /* 0x000005a000017945 */ /* 0x000fe20003800000 */
[----:B------:R-:W-:Y:S02]  /*c5c0*/  CS2R R12, SRZ ;  /* 0x00000000000c7805 */ /* 0x000fe4000001ff00 */
[----:B------:R-:W-:Y:S02]  /*c5d0*/  CS2R R20, SRZ ;  /* 0x0000000000147805 */ /* 0x000fe4000001ff00 */
[----:B------:R-:W-:Y:S02]  /*c5e0*/  ISETP.GE.AND P1, PT, R64, R67, PT ;  /* 0x000000434000720c */ /* 0x000fe40003f26270 */
[----:B------:R-:W-:-:S02]  /*c5f0*/  CS2R R26, SRZ ;  /* 0x00000000001a7805 */ /* 0x000fc4000001ff00 */
[----:B----4-:R-:W-:Y:S02]  /*c600*/  CS2R R30, SRZ ;  /* 0x00000000001e7805 */ /* 0x010fe4000001ff00 */
[----:B------:R-:W-:Y:S02]  /*c610*/  CS2R R38, SRZ ;  /* 0x0000000000267805 */ /* 0x000fe4000001ff00 */
[----:B------:R-:W-:Y:S02]  /*c620*/  CS2R R10, SRZ ;  /* 0x00000000000a7805 */ /* 0x000fe4000001ff00 */
[----:B------:R-:W-:Y:S02]  /*c630*/  CS2R R14, SRZ ;  /* 0x00000000000e7805 */ /* 0x000fe4000001ff00 */
[----:B------:R-:W-:Y:S02]  /*c640*/  CS2R R24, SRZ ;  /* 0x0000000000187805 */ /* 0x000fe4000001ff00 */
[----:B------:R-:W-:-:S02]  /*c650*/  CS2R R28, SRZ ;  /* 0x00000000001c7805 */ /* 0x000fc4000001ff00 */
[----:B------:R-:W-:Y:S02]  /*c660*/  CS2R R32, SRZ ;  /* 0x0000000000207805 */ /* 0x000fe4000001ff00 */
[----:B------:R-:W-:Y:S02]  /*c670*/  CS2R R40, SRZ ;  /* 0x0000000000287805 */ /* 0x000fe4000001ff00 */
[----:B-----5:R-:W-:Y:S02]  /*c680*/  LOP3.LUT P0, RZ, R3, 0x4, RZ, 0xc0, !PT ;  /* 0x0000000403ff7812 */ /* 0x020fe4000780c0ff */
[----:B------:R-:W-:-:S05]  /*c690*/  LOP3.LUT R3, R4, R221, RZ, 0x3c, !PT ;  /* 0x000000dd04037212 */ /* 0x000fca00078e3cff */
[----:B------:R-:W-:-:S04]  /*c6a0*/  IMAD.IADD R3, R222, 0x1, R3 ;  /* 0x00000001de037824 */ /* 0x000fc800078e0203 */
        /* <DEDUP_REMOVED lines=12> */
[----:B------:R-:W-:Y:S02]  /*c770*/  SHF.R.S32.HI R9, RZ, 0x1f, R206 ;  /* 0x0000001fff097819 */ /* 0x000fe400000114ce */
[----:B------:R-:W-:Y:S01]  /*c780*/  @!P4 SHF.L.U32 R24, R215, 0x1, RZ ;  /* 0x00000001d718c819 */ /* 0x000fe200000006ff */
[----:B------:R-:W-:Y:S01]  /*c790*/  @!P3 IMAD.SHL.U32 R14, R207, 0x2, RZ ;  /* 0x00000002cf0eb824 */ /* 0x000fe200078e00ff */
[----:B------:R-:W-:Y:S01]  /*c7a0*/  @!P4 SHF.L.U64.HI R4, R215, 0x1, R4 ;  /* 0x00000001d704c819 */ /* 0x000fe20000010204 */
[----:B------:R-:W-:Y:S01]  /*c7b0*/  @!P2 IMAD.SHL.U32 R10, R208, 0x2, RZ ;  /* 0x00000002d00aa824 */ /* 0x000fe200078e00ff */
[----:B-1----:R-:W-:-:S02]  /*c7c0*/  @!P4 IADD3 R26, P5, R65, R24, RZ ;  /* 0x00000018411ac210 */ /* 0x002fc40007fbe0ff */
[----:B---3--:R-:W-:Y:S02]  /*c7d0*/  @!P4 IADD3 R24, P6, R62, R24, RZ ;  /* 0x000000183e18c210 */ /* 0x008fe40007fde0ff */
[----:B------:R-:W-:Y:S01]  /*c7e0*/  @!P3 SHF.L.U64.HI R5, R207, 0x1, R6 ;  /* 0x00000001cf05b819 */ /* 0x000fe20000010206 */
[----:B0-----:R-:W-:Y:S01]  /*c7f0*/  @!P4 IMAD.X R27, R0, 0x1, R4, P5 ;  /* 0x00000001001bc824 */ /* 0x001fe200028e0604 */
[----:B------:R-:W-:Y:S02]  /*c800*/  @!P3 IADD3 R20, P5, R65, R14, RZ ;  /* 0x0000000e4114b210 */ /* 0x000fe40007fbe0ff */
[----:B--2---:R-:W-:Y:S01]  /*c810*/  @!P4 IADD3.X R25, R63, R4, RZ, P6, !PT ;  /* 0x000000043f19c210 */ /* 0x004fe200037fe4ff */
[----:B------:R-:W-:Y:S01]  /*c820*/  @!P1 IMAD.SHL.U32 R4, R206, 0x2, RZ ;  /* 0x00000002ce049824 */ /* 0x000fe200078e00ff */
[----:B------:R-:W-:Y:S01]  /*c830*/  @!P3 IADD3 R14, P6, R62, R14, RZ ;  /* 0x0000000e3e0eb210 */ /* 0x000fe20007fde0ff */
[----:B------:R-:W-:Y:S01]  /*c840*/  @!P3 IMAD.X R21, R0, 0x1, R5, P5 ;  /* 0x000000010015b824 */ /* 0x000fe200028e0605 */
[----:B------:R-:W-:-:S02]  /*c850*/  @!P2 SHF.L.U64.HI R6, R208, 0x1, R7 ;  /* 0x00000001d006a819 */ /* 0x000fc40000010207 */
[-C--:B------:R-:W-:Y:S01]  /*c860*/  @!P2 IADD3 R12, P5, R65, R10.reuse, RZ ;  /* 0x0000000a410ca210 */ /* 0x080fe20007fbe0ff */
[C---:B------:R-:W-:Y:S01]  /*c870*/  @!P3 IMAD.X R15, R63.reuse, 0x1, R5, P6 ;  /* 0x000000013f0fb824 */ /* 0x040fe200030e0605 */
[----:B------:R-:W-:Y:S02]  /*c880*/  @!P2 IADD3 R10, P6, R62, R10, RZ ;  /* 0x0000000a3e0aa210 */ /* 0x000fe40007fde0ff */
[----:B------:R-:W-:Y:S02]  /*c890*/  @!P2 IADD3.X R13, R0, R6, RZ, P5, !PT ;  /* 0x00000006000da210 */ /* 0x000fe40002ffe4ff */
[----:B------:R-:W-:Y:S01]  /*c8a0*/  @!P1 SHF.L.U64.HI R7, R206, 0x1, R9 ;  /* 0x00000001ce079819 */ /* 0x000fe20000010209 */
[----:B------:R-:W-:Y:S01]  /*c8b0*/  @!P2 IMAD.X R11, R63, 0x1, R6, P6 ;  /* 0x000000013f0ba824 */ /* 0x000fe200030e0606 */
[----:B------:R-:W-:Y:S02]  /*c8c0*/  @!P1 IADD3 R8, P5, R65, R4, RZ ;  /* 0x0000000441089210 */ /* 0x000fe40007fbe0ff */
[----:B------:R-:W-:-:S02]  /*c8d0*/  ISETP.GE.AND P6, PT, R194, UR4, PT ;  /* 0x00000004c2007c0c */ /* 0x000fc4000bfc6270 */
[----:B------:R-:W-:Y:S01]  /*c8e0*/  SHF.R.S32.HI R31, RZ, 0x1f, R216 ;  /* 0x0000001fff1f7819 */ /* 0x000fe200000114d8 */
[----:B------:R-:W-:Y:S01]  /*c8f0*/  @!P1 IMAD.X R9, R0, 0x1, R7, P5 ;  /* 0x0000000100099824 */ /* 0x000fe200028e0607 */
[----:B------:R-:W-:-:S05]  /*c900*/  @!P1 IADD3 R4, P5, R62, R4, RZ ;  /* 0x000000043e049210 */ /* 0x000fca0007fbe0ff */
[----:B------:R-:W-:Y:S01]  /*c910*/  @!P1 IMAD.X R5, R63, 0x1, R7, P5 ;  /* 0x000000013f059824 */ /* 0x000fe200028e0607 */
[----:B------:R-:W-:-:S03]  /*c920*/  ISETP.GE.AND P5, PT, R216, UR4, PT ;  /* 0x00000004d8007c0c */ /* 0x000fc6000bfa6270 */
[----:B------:R-:W-:Y:S01]  /*c930*/  @!P6 MOV R28, R65 ;  /* 0x00000041001ce202 */ /* 0x000fe20000000f00 */
[----:B------:R-:W-:Y:S02]  /*c940*/  @!P6 IMAD.MOV.U32 R29, RZ, RZ, R0 ;  /* 0x000000ffff1de224 */ /* 0x000fe400078e0000 */
[----:B------:R-:W-:Y:S02]  /*c950*/  @!P6 IMAD.MOV.U32 R6, RZ, RZ, R62 ;  /* 0x000000ffff06e224 */ /* 0x000fe400078e003e */
[----:B------:R-:W-:Y:S02]  /*c960*/  @!P6 IMAD.MOV.U32 R7, RZ, RZ, R63 ;  /* 0x000000ffff07e224 */ /* 0x000fe400078e003f */
[----:B------:R-:W-:-:S03]  /*c970*/  @!P6 IMAD.WIDE R28, R194, 0x2, R28 ;  /* 0x00000002c21ce825 */ /* 0x000fc600078e021c */
[----:B------:R-:W-:Y:S01]  /*c980*/  @!P5 SHF.L.U32 R30, R216, 0x1, RZ ;  /* 0x00000001d81ed819 */ /* 0x000fe200000006ff */
[----:B------:R-:W-:Y:S01]  /*c990*/  @!P6 IMAD.WIDE R6, R194, 0x2, R6 ;  /* 0x00000002c206e825 */ /* 0x000fe200078e0206 */
[----:B------:R-:W5:Y:S01]  /*c9a0*/  @!P6 LD.E.64 R38, desc[UR60][R28.64] ;  /* 0x0000003c1c26e980 */ /* 0x000f62000c101b00 */
[----:B------:R-:W-:-:S03]  /*c9b0*/  @!P5 SHF.L.U64.HI R32, R216, 0x1, R31 ;  /* 0x00000001d820d819 */ /* 0x000fc6000001021f */
[----:B------:R0:W5:Y:S02]  /*c9c0*/  @!P6 LD.E.64 R40, desc[UR60][R6.64] ;  /* 0x0000003c0628e980 */ /* 0x000164000c101b00 */
[----:B0-----:R-:W-:-:S05]  /*c9d0*/  @!P5 IADD3 R6, P6, R65, R30, RZ ;  /* 0x0000001e4106d210 */ /* 0x001fca0007fde0ff */
[----:B------:R-:W-:Y:S01]  /*c9e0*/  @!P5 IMAD.X R7, R0, 0x1, R32, P6 ;  /* 0x000000010007d824 */ /* 0x000fe200030e0620 */
[----:B------:R-:W-:Y:S02]  /*c9f0*/  @!P5 IADD3 R62, P6, R62, R30, RZ ;  /* 0x0000001e3e3ed210 */ /* 0x000fe40007fde0ff */
[----:B------:R-:W-:-:S03]  /*ca00*/  CS2R R30, SRZ ;  /* 0x00000000001e7805 */ /* 0x000fc6000001ff00 */
[----:B------:R-:W-:Y:S01]  /*ca10*/  @!P5 IMAD.X R63, R63, 0x1, R32, P6 ;  /* 0x000000013f3fd824 */ /* 0x000fe200030e0620 */
[----:B------:R-:W-:Y:S02]  /*ca20*/  CS2R R32, SRZ ;  /* 0x0000000000207805 */ /* 0x000fe4000001ff00 */
[----:B------:R0:W5:Y:S01]  /*ca30*/  @!P4 LD.E.64 R30, desc[UR60][R26.64] ;  /* 0x0000003c1a1ec980 */ /* 0x000162000c101b00 */
[----:B------:R-:W-:-:S03]  /*ca40*/  CS2R R28, SRZ ;  /* 0x00000000001c7805 */ /* 0x000fc6000001ff00 */
[----:B------:R1:W5:Y:S04]  /*ca50*/  @!P4 LD.E.64 R32, desc[UR60][R24.64] ;  /* 0x0000003c1820c980 */ /* 0x000368000c101b00 */
[----:B------:R2:W5:Y:S01]  /*ca60*/  @!P3 LD.E.64 R28, desc[UR60][R14.64] ;  /* 0x0000003c0e1cb980 */ /* 0x000562000c101b00 */
[----:B0-----:R-:W-:-:S06]  /*ca70*/  CS2R R26, SRZ ;  /* 0x00000000001a7805 */ /* 0x001fcc000001ff00 */
[----:B------:R0:W5:Y:S01]  /*ca80*/  @!P3 LD.E.64 R26, desc[UR60][R20.64] ;  /* 0x0000003c141ab980 */ /* 0x000162000c101b00 */
[----:B-1----:R-:W-:Y:S02]  /*ca90*/  CS2R R24, SRZ ;  /* 0x0000000000187805 */ /* 0x002fe4000001ff00 */
[----:B--2---:R-:W-:-:S04]  /*caa0*/  CS2R R14, SRZ ;  /* 0x00000000000e7805 */ /* 0x004fc8000001ff00 */
[----:B------:R1:W5:Y:S01]  /*cab0*/  @!P2 LD.E.64 R24, desc[UR60][R10.64] ;  /* 0x0000003c0a18a980 */ /* 0x000362000c101b00 */
[----:B0-----:R-:W-:-:S03]  /*cac0*/  CS2R R20, SRZ ;  /* 0x0000000000147805 */ /* 0x001fc6000001ff00 */
[----:B------:R-:W5:Y:S04]  /*cad0*/  @!P1 LD.E.64 R14, desc[UR60][R4.64] ;  /* 0x0000003c040e9980 */ /* 0x000f68000c101b00 */
[----:B------:R0:W5:Y:S01]  /*cae0*/  @!P2 LD.E.64 R20, desc[UR60][R12.64] ;  /* 0x0000003c0c14a980 */ /* 0x000162000c101b00 */
[----:B-1----:R-:W-:-:S06]  /*caf0*/  CS2R R10, SRZ ;  /* 0x00000000000a7805 */ /* 0x002fcc000001ff00 */
[----:B------:R-:W5:Y:S01]  /*cb00*/  @!P5 LD.E.64 R10, desc[UR60][R62.64] ;  /* 0x0000003c3e0ad980 */ /* 0x000f62000c101b00 */
[----:B0-----:R-:W-:-:S06]  /*cb10*/  CS2R R12, SRZ ;  /* 0x00000000000c7805 */ /* 0x001fcc000001ff00 */
[----:B------:R0:W5:Y:S02]  /*cb20*/  @!P1 LD.E.64 R12, desc[UR60][R8.64] ;  /* 0x0000003c080c9980 */ /* 0x000164000c101b00 */
[----:B0-----:R-:W-:-:S06]  /*cb30*/  CS2R R8, SRZ ;  /* 0x0000000000087805 */ /* 0x001fcc000001ff00 */
[----:B------:R4:W5:Y:S02]  /*cb40*/  @!P5 LD.E.64 R8, desc[UR60][R6.64] ;  /* 0x0000003c0608d980 */ /* 0x000964000c101b00 */
.L_x_6065:
[----:B------:R-:W-:Y:S05]  /*cb50*/  BSYNC B1 ;  /* 0x0000000000017941 */ /* 0x000fea0003800000 */
.L_x_6064:
        /* <DEDUP_REMOVED lines=10> */
[----:B------:R-:W-:Y:S01]  /*cc00*/  MOV R6, R12 ;  /* 0x0000000c00067202 */ /* 0x000fe20000000f00 */
[----:B------:R-:W-:Y:S01]  /*cc10*/  IMAD.MOV.U32 R73, RZ, RZ, R14 ;  /* 0x000000ffff497224 */ /* 0x000fe200078e000e */
[----:B------:R-:W-:Y:S01]  /*cc20*/  PRMT R62, R62, 0x5410, R5 ;  /* 0x000054103e3e7816 */ /* 0x000fe20000000005 */
[----:B------:R-:W-:Y:S01]  /*cc30*/  BSSY B1, `(.L_x_6066) ;  /* 0x0000028000017945 */ /* 0x000fe20003800000 */
[----:B-1----:R-:W-:Y:S01]  /*cc40*/  PRMT R65, R6, 0x7610, R65 ;  /* 0x0000761006417816 */ /* 0x002fe20000000041 */
[----:B------:R-:W-:Y:S01]  /*cc50*/  IMAD.MOV.U32 R6, RZ, RZ, R20 ;  /* 0x000000ffff067224 */ /* 0x000fe200078e0014 */
[----:B------:R-:W-:-:S02]  /*cc60*/  PRMT R64, R64, 0x5410, R7 ;  /* 0x0000541040407816 */ /* 0x000fc40000000007 */
[----:B------:R-:W-:Y:S02]  /*cc70*/  MOV R7, R21 ;  /* 0x0000001500077202 */ /* 0x000fe40000000f00 */
[----:B------:R-:W-:Y:S02]  /*cc80*/  PRMT R64, R73, 0x7610, R64 ;  /* 0x0000761049407816 */ /* 0x000fe40000000040 */
[----:B------:R-:W-:Y:S01]  /*cc90*/  PRMT R72, R6, 0x5410, R7 ;  /* 0x0000541006487816 */ /* 0x000fe20000000007 */
[----:B------:R-:W-:Y:S01]  /*cca0*/  IMAD.MOV.U32 R6, RZ, RZ, R30 ;  /* 0x000000ffff067224 */ /* 0x000fe200078e001e */
[----:B------:R-:W-:Y:S02]  /*ccb0*/  MOV R7, R31 ;  /* 0x0000001f00077202 */ /* 0x000fe40000000f00 */
[----:B------:R-:W-:Y:S02]  /*ccc0*/  ISETP.GE.AND P1, PT, R204, R67, PT ;  /* 0x00000043cc00720c */ /* 0x000fe40003f26270 */
[----:B------:R-:W-:Y:S01]  /*ccd0*/  PRMT R81, R6, 0x5410, R7 ;  /* 0x0000541006517816 */ /* 0x000fe20000000007 */
[----:B------:R-:W-:Y:S01]  /*cce0*/  IMAD.MOV.U32 R6, RZ, RZ, R10 ;  /* 0x000000ffff067224 */ /* 0x000fe200078e000a */
[----:B------:R-:W-:-:S02]  /*ccf0*/  MOV R7, R11 ;  /* 0x0000000b00077202 */ /* 0x000fc40000000f00 */
[----:B--2---:R-:W-:-:S04]  /*cd00*/  LEA.HI R4, R63, R63, RZ, 0x1 ;  /* 0x0000003f3f047211 */ /* 0x004fc800078f08ff */
[----:B------:R-:W-:-:S05]  /*cd10*/  LOP3.LUT R4, R4, 0xfffffffe, RZ, 0xc0, !PT ;  /* 0xfffffffe04047812 */ /* 0x000fca00078ec0ff */
[----:B------:R-:W-:Y:S02]  /*cd20*/  IMAD.IADD R4, R63, 0x1, -R4 ;  /* 0x000000013f047824 */ /* 0x000fe400078e0a04 */
        /* <DEDUP_REMOVED lines=24> */
.L_x_6341:
[----:B------:R-:W-:Y:S05]  /*ceb0*/  BSYNC B1 ;  /* 0x0000000000017941 */ /* 0x000fea0003800000 */
.L_x_6066:
[----:B------:R-:W-:Y:S01]  /*cec0*/  BSSY B1, `(.L_x_6068) ;  /* 0x0000116000017945 */ /* 0x000fe20003800000 */
[----:B------:R-:W-:-:S03]  /*ced0*/  PRMT R89, R4, 0x5410, R6 ;  /* 0x0000541004597816 */ /* 0x000fc60000000006 */
[----:B------:R-:W-:Y:S05]  /*cee0*/  @P1 BRA `(.L_x_6069) ;  /* 0x00000010004c1947 */ /* 0x000fea0003800000 */
[----:B0-----:R-:W0:Y:S01]  /*cef0*/  LDC R5, c[0x0][0x3f4] ;  /* 0x0000fd00ff057b82 */ /* 0x001e220000000800 */
        /* <DEDUP_REMOVED lines=17> */
[----:B------:R-:W-:Y:S02]  /*d010*/  HADD2.F32 R58, -RZ, R58.H0_H0 ;  /* 0x2000003aff3a7230 */ /* 0x000fe40000004100 */
[--C-:B0-----:R-:W-:Y:S02]  /*d020*/  HADD2.F32 R82, -RZ, R7.reuse.H1_H1 ;  /* 0x30000007ff527230 */ /* 0x101fe40000004100 */
[----:B------:R-:W-:Y:S02]  /*d030*/  HADD2.F32 R85, -RZ, R7.H0_H0 ;  /* 0x20000007ff557230 */ /* 0x000fe40000004100 */
[--C-:B------:R-:W-:Y:S02]  /*d040*/  HADD2.F32 R91, -RZ, R4.reuse.H1_H1 ;  /* 0x30000004ff5b7230 */ /* 0x100fe40000004100 */
[C---:B------:R-:W-:Y:S01]  /*d050*/  FMUL.FTZ R96, R82.reuse, R93 ;  /* 0x0000005d52607220 */ /* 0x040fe20000410000 */
[----:B------:R-:W-:Y:S01]  /*d060*/  FMUL.FTZ R98, R82, R92 ;  /* 0x0000005c52627220 */ /* 0x000fe20000410000 */
[----:B------:R-:W-:-:S02]  /*d070*/  HADD2.F32 R7, -RZ, R4.H0_H0 ;  /* 0x20000004ff077230 */ /* 0x000fc40000004100 */
[----:B------:R-:W-:Y:S01]  /*d080*/  FFMA.FTZ R82, R85, R92, -R96 ;  /* 0x0000005c55527223 */ /* 0x000fe20000010860 */
[--C-:B------:R-:W-:Y:S02]  /*d090*/  HADD2.F32 R4, -RZ, R6.reuse.H0_H0 ;  /* 0x20000006ff047230 */ /* 0x100fe40000004100 */
[----:B------:R-:W-:Y:S01]  /*d0a0*/  FMUL.FTZ R94, R91, R60 ;  /* 0x0000003c5b5e7220 */ /* 0x000fe20000410000 */
[----:B------:R-:W-:Y:S01]  /*d0b0*/  FFMA.FTZ R85, R85, R93, R98 ;  /* 0x0000005d55557223 */ /* 0x000fe20000010062 */
[-C--:B------:R-:W-:Y:S01]  /*d0c0*/  FMUL.FTZ R92, R91, R84.reuse ;  /* 0x000000545b5c7220 */ /* 0x080fe20000410000 */
[----:B------:R-:W-:Y:S02]  /*d0d0*/  HADD2.F32 R6, -RZ, R6.H1_H1 ;  /* 0x30000006ff067230 */ /* 0x000fe40000004100 */
[----:B------:R-:W-:Y:S01]  /*d0e0*/  FFMA.FTZ R84, R7, R84, -R94 ;  /* 0x0000005407547223 */ /* 0x000fe2000001085e */
[----:B------:R-:W-:Y:S02]  /*d0f0*/  HADD2.F32 R61, -RZ, R5.H0_H0 ;  /* 0x20000005ff3d7230 */ /* 0x000fe40000004100 */
[----:B------:R-:W-:-:S02]  /*d100*/  HADD2.F32 R93, -RZ, R90.H1_H1 ;  /* 0x3000005aff5d7230 */ /* 0x000fc40000004100 */
[----:B------:R-:W-:Y:S02]  /*d110*/  HADD2.F32 R91, -RZ, R90.H0_H0 ;  /* 0x2000005aff5b7230 */ /* 0x000fe40000004100 */
[----:B------:R-:W-:Y:S02]  /*d120*/  HADD2.F32 R5, -RZ, R5.H1_H1 ;  /* 0x30000005ff057230 */ /* 0x000fe40000004100 */
[C---:B------:R-:W-:Y:S01]  /*d130*/  FMUL.FTZ R95, R6.reuse, R93 ;  /* 0x0000005d065f7220 */ /* 0x040fe20000410000 */
[----:B------:R-:W-:Y:S02]  /*d140*/  HADD2.F32 R90, -RZ, R59.H0_H0 ;  /* 0x2000003bff5a7230 */ /* 0x000fe40000004100 */
[----:B------:R-:W-:Y:S01]  /*d150*/  FFMA.FTZ R59, R7, R60, R92 ;  /* 0x0000003c073b7223 */ /* 0x000fe2000001005c */
[-C--:B------:R-:W-:Y:S01]  /*d160*/  FMUL.FTZ R60, R6, R91.reuse ;  /* 0x0000005b063c7220 */ /* 0x080fe20000410000 */
[C---:B------:R-:W-:Y:S01]  /*d170*/  FMUL.FTZ R7, R5.reuse, R58 ;  /* 0x0000003a05077220 */ /* 0x040fe20000410000 */
[C---:B------:R-:W-:Y:S01]  /*d180*/  FFMA.FTZ R95, R4.reuse, R91, -R95 ;  /* 0x0000005b045f7223 */ /* 0x040fe2000001085f */
[-C--:B------:R-:W-:Y:S01]  /*d190*/  FMUL.FTZ R6, R5, R90.reuse ;  /* 0x0000005a05067220 */ /* 0x080fe20000410000 */
[----:B------:R-:W-:Y:S01]  /*d1a0*/  FFMA.FTZ R60, R4, R93, R60 ;  /* 0x0000005d043c7223 */ /* 0x000fe2000001003c */
[----:B------:R-:W-:Y:S01]  /*d1b0*/  FFMA.FTZ R90, R61, R90, R7 ;  /* 0x0000005a3d5a7223 */ /* 0x000fe20000010007 */
[----:B------:R-:W-:Y:S01]  /*d1c0*/  F2FP.F16.F32.PACK_AB R7, R85, R82 ;  /* 0x000000525507723e */ /* 0x000fe200000000ff */
[----:B------:R-:W-:Y:S01]  /*d1d0*/  FFMA.FTZ R5, R61, R58, -R6 ;  /* 0x0000003a3d057223 */ /* 0x000fe20000010806 */
[----:B------:R-:W-:-:S02]  /*d1e0*/  F2FP.F16.F32.PACK_AB R4, R59, R84 ;  /* 0x000000543b04723e */ /* 0x000fc400000000ff */
[----:B------:R-:W-:Y:S02]  /*d1f0*/  F2FP.F16.F32.PACK_AB R6, R60, R95 ;  /* 0x0000005f3c06723e */ /* 0x000fe400000000ff */
[----:B------:R-:W-:-:S05]  /*d200*/  F2FP.F16.F32.PACK_AB R5, R90, R5 ;  /* 0x000000055a05723e */ /* 0x000fca00000000ff */
[----:B------:R0:W-:Y:S02]  /*d210*/  STS.128 [R3+0x12400], R4 ;  /* 0x0124000403007388 */ /* 0x0001e40000000c00 */
.L_x_6071:
[----:B------:R-:W-:Y:S05]  /*d220*/  BSYNC B2 ;  /* 0x0000000000027941 */ /* 0x000fea0003800000 */
.L_x_6070:
[----:B------:R-:W-:Y:S04]  /*d230*/  BSSY B2, `(.L_x_6072) ;  /* 0x000002c000027945 */ /* 0x000fe80003800000 */
[----:B------:R-:W-:Y:S05]  /*d240*/  @P1 BRA `(.L_x_6073) ;  /* 0x0000000000a81947 */ /* 0x000fea0003800000 */
[----:B0-----:R-:W0:Y:S01]  /*d250*/  LDS.128 R4, [R0] ;  /* 0x0000000000047984 */ /* 0x001e220000000c00 */
        /* <DEDUP_REMOVED lines=17> */
[CC--:B------:R-:W-:Y:S01]  /*d370*/  FMUL.FTZ R59, R57.reuse, R87.reuse ;  /* 0x00000057393b7220 */ /* 0x0c0fe20000410000 */
[----:B------:R-:W-:Y:S01]  /*d380*/  FMUL.FTZ R61, R57, R60 ;  /* 0x0000003c393d7220 */ /* 0x000fe20000410000 */
[----:B------:R-:W-:Y:S02]  /*d390*/  HADD2.F32 R7, -RZ, R6.H0_H0 ;  /* 0x20000006ff077230 */ /* 0x000fe40000004100 */
[----:B------:R-:W-:Y:S01]  /*d3a0*/  FFMA.FTZ R82, R58, R82, R91 ;  /* 0x000000523a527223 */ /* 0x000fe2000001005b */
[----:B------:R-:W-:Y:S02]  /*d3b0*/  HADD2.F32 R4, -RZ, R5.H0_H0 ;  /* 0x20000005ff047230 */ /* 0x000fe40000004100 */
[C---:B------:R-:W-:Y:S01]  /*d3c0*/  FFMA.FTZ R59, R56.reuse, R60, -R59 ;  /* 0x0000003c383b7223 */ /* 0x040fe2000001083b */
[----:B------:R-:W-:Y:S02]  /*d3d0*/  HADD2.F32 R57, -RZ, R86.H1_H1 ;  /* 0x30000056ff397230 */ /* 0x000fe40000004100 */
[----:B------:R-:W-:Y:S01]  /*d3e0*/  FFMA.FTZ R56, R56, R87, R61 ;  /* 0x0000005738387223 */ /* 0x000fe2000001003d */
[----:B------:R-:W-:-:S02]  /*d3f0*/  HADD2.F32 R6, -RZ, R6.H1_H1 ;  /* 0x30000006ff067230 */ /* 0x000fc40000004100 */
[----:B------:R-:W-:Y:S02]  /*d400*/  HADD2.F32 R5, -RZ, R5.H1_H1 ;  /* 0x30000005ff057230 */ /* 0x000fe40000004100 */
[----:B------:R-:W-:Y:S02]  /*d410*/  HADD2.F32 R86, -RZ, R86.H0_H0 ;  /* 0x20000056ff567230 */ /* 0x000fe40000004100 */
[C---:B------:R-:W-:Y:S01]  /*d420*/  FMUL.FTZ R58, R6.reuse, R57 ;  /* 0x00000039063a7220 */ /* 0x040fe20000410000 */
[C---:B------:R-:W-:Y:S02]  /*d430*/  FMUL.FTZ R61, R5.reuse, R55 ;  /* 0x00000037053d7220 */ /* 0x040fe40000410000 */
[----:B------:R-:W-:Y:S01]  /*d440*/  FMUL.FTZ R60, R6, R86 ;  /* 0x00000056063c7220 */ /* 0x000fe20000410000 */
        /* <DEDUP_REMOVED lines=10> */
.L_x_6073:
[----:B------:R-:W-:Y:S05]  /*d4f0*/  BSYNC B2 ;  /* 0x0000000000027941 */ /* 0x000fea0003800000 */
.L_x_6072:
        /* <DEDUP_REMOVED lines=44> */
.L_x_6075:
[----:B------:R-:W-:Y:S05]  /*d7c0*/  BSYNC B2 ;  /* 0x0000000000027941 */ /* 0x000fea0003800000 */
.L_x_6074:
        /* <DEDUP_REMOVED lines=44> */
.L_x_6077:
[----:B------:R-:W-:Y:S05]  /*da90*/  BSYNC B2 ;  /* 0x0000000000027941 */ /* 0x000fea0003800000 */
.L_x_6076:
        /* <DEDUP_REMOVED lines=44> */
.L_x_6079:
[----:B------:R-:W-:Y:S05]  /*dd60*/  BSYNC B2 ;  /* 0x0000000000027941 */ /* 0x000fea0003800000 */
.L_x_6078:
[----:B------:R-:W-:Y:S05]  /*dd70*/  @P5 BRA `(.L_x_6069) ;  /* 0x0000000000a85947 */ /* 0x000fea0003800000 */
[----:B01234-:R-:W0:Y:S01]  /*dd80*/  LDS.128 R4, [R0+0x8000] ;  /* 0x0080000000047984 */ /* 0x01fe220000000c00 */
[----:B------:R-:W-:Y:S01]  /*dd90*/  SHF.R.U32.HI R43, RZ, 0x10, R37 ;  /* 0x00000010ff2b7819 */ /* 0x000fe20000011625 */
[----:B------:R-:W-:Y:S01]  /*dda0*/  HADD2.F32 R42, -RZ, R69.H1_H1 ;  /* 0x30000045ff2a7230 */ /* 0x000fe20000004100 */
[----:B------:R-:W-:Y:S01]  /*ddb0*/  SHF.R.U32.HI R45, RZ, 0x10, R35 ;  /* 0x00000010ff2d7819 */ /* 0x000fe20000011623 */
[--C-:B------:R-:W-:Y:S01]  /*ddc0*/  HADD2.F32 R44, -RZ, R66.reuse.H1_H1 ;  /* 0x30000042ff2c7230 */ /* 0x100fe20000004100 */
        /* <DEDUP_REMOVED lines=37> */
.L_x_6069:
[----:B------:R-:W-:Y:S05]  /*e020*/  BSYNC B1 ;  /* 0x0000000000017941 */ /* 0x000fea0003800000 */
.L_x_6068:
        /* <DEDUP_REMOVED lines=54> */
.L_x_6082:
[----:B------:R-:W-:Y:S05]  /*e390*/  BSYNC B1 ;  /* 0x0000000000017941 */ /* 0x000fea0003800000 */
.L_x_6081:
[----:B------:R-:W-:Y:S04]  /*e3a0*/  BSSY B1, `(.L_x_6083) ;  /* 0x000002c000017945 */ /* 0x000fe80003800000 */
[----:B------:R-:W-:Y:S05]  /*e3b0*/  @P1 BRA `(.L_x_6084) ;  /* 0x0000000000a81947 */ /* 0x000fea0003800000 */
[----:B0-----:R-:W0:Y:S01]  /*e3c0*/  LDS.128 R4, [R0+0x2000] ;  /* 0x0020000000047984 */ /* 0x001e220000000c00 */
        /* <DEDUP_REMOVED lines=41> */
.L_x_6084:
[----:B------:R-:W-:Y:S05]  /*e660*/  BSYNC B1 ;  /* 0x0000000000017941 */ /* 0x000fea0003800000 */
.L_x_6083:
        /* <DEDUP_REMOVED lines=44> */
.L_x_6086:
[----:B------:R-:W-:Y:S05]  /*e930*/  BSYNC B1 ;  /* 0x0000000000017941 */ /* 0x000fea0003800000 */
.L_x_6085:
        /* <DEDUP_REMOVED lines=44> */
.L_x_6088:
[----:B------:R-:W-:Y:S05]  /*ec00*/  BSYNC B1 ;  /* 0x0000000000017941 */ /* 0x000fea0003800000 */
.L_x_6087:
        /* <DEDUP_REMOVED lines=44> */
.L_x_6090:
[----:B------:R-:W-:Y:S05]  /*eed0*/  BSYNC B1 ;  /* 0x0000000000017941 */ /* 0x000fea0003800000 */
.L_x_6089:
        /* <DEDUP_REMOVED lines=44> */
.L_x_6059:
[----:B------:R-:W0:Y:S01]  /*f1a0*/  LDC R26, c[0x0][0x448] ;  /* 0x00011200ff1a7b82 */ /* 0x000e220000000800 */
[----:B------:R-:W-:Y:S01]  /*f1b0*/  LEA.HI R31, R31, R28, RZ, 0x2 ;  /* 0x0000001c1f1f7211 */ /* 0x000fe200078f10ff */
[----:B------:R-:W-:Y:S01]  /*f1c0*/  ULDC.64 UR4, c[0x0][0x3f8] ;  /* 0x0000fe0000047ab9 */ /* 0x000fe20000000a00 */
[----:B------:R-:W-:Y:S01]  /*f1d0*/  ULDC.64 UR6, c[0x0][0x408] ;  /* 0x0001020000067ab9 */ /* 0x000fe20000000a00 */
[----:B------:R-:W-:Y:S01]  /*f1e0*/  IMAD.MOV.U32 R6, RZ, RZ, R24 ;  /* 0x000000ffff067224 */ /* 0x000fe200078e0018 */
[----:B------:R-:W-:Y:S01]  /*f1f0*/  LOP3.LUT R31, R31, 0xfffffffc, RZ, 0xc0, !PT ;  /* 0xfffffffc1f1f7812 */ /* 0x000fe200078ec0ff */
[----:B------:R-:W-:-:S03]  /*f200*/  IMAD.MOV.U32 R7, RZ, RZ, R27 ;  /* 0x000000ffff077224 */ /* 0x000fc600078e001b */
[----:B------:R-:W-:-:S05]  /*f210*/  IADD3 R0, R28, -R31, RZ ;  /* 0x8000001f1c007210 */ /* 0x000fca0007ffe0ff */
        /* <DEDUP_REMOVED lines=29> */
.L_x_6347:
        /* <DEDUP_REMOVED lines=29> */
[----:B------:R-:W-:Y:S02]  /*f5c0*/  @!P2 SHF.L.U64.HI R32, R16, 0x1, R17 ;  /* 0x000000011020a819 */ /* 0x000fe40000010211 */
[-C--:B------:R-:W-:Y:S01]  /*f5d0*/  @!P2 IADD3 R4, P0, R4, R9.reuse, RZ ;  /* 0x000000090404a210 */ /* 0x080fe20007f1e0ff */
[----:B------:R-:W-:Y:S01]  /*f5e0*/  @!P3 IMAD.WIDE R10, R15, 0x2, R12 ;  /* 0x000000020f0ab825 */ /* 0x000fe200078e020c */
[----:B----4-:R-:W-:-:S02]  /*f5f0*/  @!P2 IADD3 R6, P1, R8, R9, RZ ;  /* 0x000000090806a210 */ /* 0x010fc40007f3e0ff */
[----:B------:R-:W-:Y:S01]  /*f600*/  @!P4 SHF.L.U32 R25, R199, 0x3, RZ ;  /* 0x00000003c719c819 */ /* 0x000fe200000006ff */
[----:B---3--:R-:W-:Y:S01]  /*f610*/  IMAD.MOV.U32 R9, RZ, RZ, R7 ;  /* 0x000000ffff097224 */ /* 0x008fe200078e0007 */
[----:B------:R-:W-:Y:S01]  /*f620*/  CS2R R36, SRZ ;  /* 0x0000000000247805 */ /* 0x000fe2000001ff00 */
[----:B------:R-:W-:Y:S01]  /*f630*/  @!P2 IMAD.X R5, R5, 0x1, R32, P0 ;  /* 0x000000010505a824 */ /* 0x000fe200000e0620 */
[----:B------:R-:W-:Y:S01]  /*f640*/  CS2R R38, SRZ ;  /* 0x0000000000267805 */ /* 0x000fe2000001ff00 */
[----:B------:R-:W-:Y:S01]  /*f650*/  @!P3 IMAD.WIDE R14, R15, 0x2, R8 ;  /* 0x000000020f0eb825 */ /* 0x000fe200078e0208 */
[----:B------:R-:W-:Y:S02]  /*f660*/  CS2R R34, SRZ ;  /* 0x0000000000227805 */ /* 0x000fe4000001ff00 */
[----:B------:R-:W-:Y:S02]  /*f670*/  CS2R R44, SRZ ;  /* 0x00000000002c7805 */ /* 0x000fe4000001ff00 */
[----:B------:R-:W-:Y:S01]  /*f680*/  CS2R R46, SRZ ;  /* 0x00000000002e7805 */ /* 0x000fe2000001ff00 */
[C---:B------:R-:W-:Y:S01]  /*f690*/  @!P4 IMAD.WIDE R12, R25.reuse, 0x2, R12 ;  /* 0x00000002190cc825 */ /* 0x040fe200078e020c */
        /* <DEDUP_REMOVED lines=10> */
.L_x_6093:
[----:B------:R-:W-:Y:S05]  /*f740*/  BSYNC B1 ;  /* 0x0000000000017941 */ /* 0x000fea0003800000 */
.L_x_6092:
[----:B-1---5:R-:W-:Y:S01]  /*f750*/  IMAD.MOV.U32 R5, RZ, RZ, R45 ;  /* 0x000000ffff057224 */ /* 0x022fe200078e002d */
[----:B--2---:R-:W-:Y:S01]  /*f760*/  MOV R4, R44 ;  /* 0x0000002c00047202 */ /* 0x004fe20000000f00 */
[----:B------:R-:W-:Y:S01]  /*f770*/  IMAD.MOV.U32 R6, RZ, RZ, R46 ;  /* 0x000000ffff067224 */ /* 0x000fe200078e002e */
[----:B------:R-:W-:Y:S01]  /*f780*/  UMOV UR4, 0xffffffff ;  /* 0xffffffff00047882 */ /* 0x000fe20000000000 */
[----:B---3--:R-:W-:Y:S01]  /*f790*/  IMAD.MOV.U32 R7, RZ, RZ, R47 ;  /* 0x000000ffff077224 */ /* 0x008fe200078e002f */
        /* <DEDUP_REMOVED lines=42> */
.L_x_6353:
[----:B------:R-:W-:Y:S01]  /*fa40*/  IADD3 R64, R64, 0x40, RZ ;  /* 0x0000004040407810 */ /* 0x000fe20007ffe0ff */
[----:B------:R-:W-:Y:S01]  /*fa50*/  BSSY B1, `(.L_x_6095) ;  /* 0x0000034000017945 */ /* 0x000fe20003800000 */
[----:B------:R-:W-:Y:S02]  /*fa60*/  CS2R R6, SRZ ;  /* 0x0000000000067805 */ /* 0x000fe4000001ff00 */
[----:B----4-:R-:W-:Y:S02]  /*fa70*/  CS2R R8, SRZ ;  /* 0x0000000000087805 */ /* 0x010fe4000001ff00 */
[----:B------:R-:W-:Y:S02]  /*fa80*/  ISETP.GE.AND P0, PT, R64, R65, PT ;  /* 0x000000414000720c */ /* 0x000fe40003f06270 */
        /* <DEDUP_REMOVED lines=31> */
[----:B------:R0:W5:Y:S01]  /*fc80*/  @!P3 LD.E.128 R52, desc[UR60][R4.64] ;  /* 0x0000003c0434b980 */ /* 0x000162000c101d00 */
[----:B------:R-:W-:Y:S02]  /*fc90*/  CS2R R48, SRZ ;  /* 0x0000000000307805 */ /* 0x000fe4000001ff00 */
[----:B------:R-:W-:Y:S01]  /*fca0*/  @!P2 IADD3.X R21, R21, R14, RZ, P0, !PT ;  /* 0x0000000e1515a210 */ /* 0x000fe200007fe4ff */
[--C-:B------:R-:W-:Y:S01]  /*fcb0*/  @!P3 IMAD.WIDE R12, R13, 0x2, R8.reuse ;  /* 0x000000020d0cb825 */ /* 0x100fe200078e0208 */
[----:B------:R1:W5:Y:S03]  /*fcc0*/  @!P4 LD.E.128 R56, desc[UR60][R6.64] ;  /* 0x0000003c0638c980 */ /* 0x000366000c101d00 */
[----:B------:R-:W-:Y:S01]  /*fcd0*/  @!P4 IMAD.WIDE R62, R63, 0x2, R8 ;  /* 0x000000023f3ec825 */ /* 0x000fe200078e0208 */
[----:B------:R-:W-:-:S02]  /*fce0*/  CS2R R8, SRZ ;  /* 0x0000000000087805 */ /* 0x000fc4000001ff00 */
[----:B------:R-:W-:Y:S02]  /*fcf0*/  CS2R R50, SRZ ;  /* 0x0000000000327805 */ /* 0x000fe4000001ff00 */
[----:B0-----:R-:W-:Y:S01]  /*fd00*/  CS2R R4, SRZ ;  /* 0x0000000000047805 */ /* 0x001fe2000001ff00 */
[----:B------:R-:W-:Y:S01]  /*fd10*/  @!P2 IMAD.X R61, R61, 0x1, R14, P1 ;  /* 0x000000013d3da824 */ /* 0x000fe200008e060e */
[----:B------:R-:W-:Y:S01]  /*fd20*/  CS2R R14, SRZ ;  /* 0x00000000000e7805 */ /* 0x000fe2000001ff00 */
[----:B------:R0:W5:Y:S01]  /*fd30*/  @!P3 LD.E.128 R8, desc[UR60][R12.64] ;  /* 0x0000003c0c08b980 */ /* 0x000162000c101d00 */
[----:B-1----:R-:W-:-:S03]  /*fd40*/  CS2R R6, SRZ ;  /* 0x0000000000067805 */ /* 0x002fc6000001ff00 */
[----:B------:R4:W5:Y:S04]  /*fd50*/  @!P2 LD.E.128 R48, desc[UR60][R20.64] ;  /* 0x0000003c1430a980 */ /* 0x000968000c101d00 */
[----:B------:R4:W5:Y:S01]  /*fd60*/  @!P2 LD.E.128 R4, desc[UR60][R60.64] ;  /* 0x0000003c3c04a980 */ /* 0x000962000c101d00 */
[----:B0-----:R-:W-:-:S06]  /*fd70*/  CS2R R12, SRZ ;  /* 0x00000000000c7805 */ /* 0x001fcc000001ff00 */
[----:B------:R4:W5:Y:S02]  /*fd80*/  @!P4 LD.E.128 R12, desc[UR60][R62.64] ;  /* 0x0000003c3e0cc980 */ /* 0x000964000c101d00 */
.L_x_6096:
[----:B------:R-:W-:Y:S05]  /*fd90*/  BSYNC B1 ;  /* 0x0000000000017941 */ /* 0x000fea0003800000 */
.L_x_6095:
[----:B--2-4-:R-:W3:Y:S01]  /*fda0*/  LDL R61, [R1+0x50] ;  /* 0x00005000013d7983 */ /* 0x014ee20000100800 */
[----:B-1---5:R-:W-:Y:S01]  /*fdb0*/  IMAD.MOV.U32 R20, RZ, RZ, R4 ;  /* 0x000000ffff147224 */ /* 0x022fe200078e0004 */
[----:B0-----:R-:W-:Y:S01]  /*fdc0*/  MOV R62, R57 ;  /* 0x00000039003e7202 */ /* 0x001fe20000000f00 */
[----:B------:R-:W-:Y:S01]  /*fdd0*/  IMAD.MOV.U32 R21, RZ, RZ, R5 ;  /* 0x000000ffff157224 */ /* 0x000fe200078e0005 */
[----:B------:R-:W-:Y:S01]  /*fde0*/  BSSY B1, `(.L_x_6097) ;  /* 0x000002c000017945 */ /* 0x000fe20003800000 */
[----:B------:R-:W-:-:S03]  /*fdf0*/  IMAD.MOV.U32 R60, RZ, RZ, R7 ;  /* 0x000000ffff3c7224 */ /* 0x000fc600078e0007 */
[----:B------:R-:W-:Y:S02]  /*fe00*/  PRMT R92, R20, 0x5410, R21 ;  /* 0x00005410145c7816 */ /* 0x000fe40000000015 */
[----:B------:R-:W-:-:S04]  /*fe10*/  MOV R20, R6 ;  /* 0x0000000600147202 */ /* 0x000fc80000000f00 */
        /* <DEDUP_REMOVED lines=23> */
[----:B------:R-:W-:Y:S01]  /*ff90*/  PRMT R71, R61, 0x7610, R71 ;  /* 0x000076103d477816 */ /* 0x000fe20000000047 */
[----:B------:R-:W-:-:S03]  /*ffa0*/  IMAD.MOV.U32 R61, RZ, RZ, R50 ;  /* 0x000000ffff3d7224 */ /* 0x000fc600078e0032 */
[----:B------:R-:W-:Y:S02]  /*ffb0*/  PRMT R71, R71, 0x5410, R3 ;  /* 0x0000541047477816 */ /* 0x000fe40000000003 */
[----:B------:R-:W-:Y:S02]  /*ffc0*/  PRMT R96, R61, 0x7610, R96 ;  /* 0x000076103d607816 */ /* 0x000fe40000000060 */
[----:B------:R-:W-:Y:S02]  /*ffd0*/  MOV R61, R53 ;  /* 0x00000035003d7202 */ /* 0x000fe40000000f00 */
[----:B------:R-:W-:Y:S01]  /*ffe0*/  PRMT R96, R96, 0x5410, R20 ;  /* 0x0000541060607816 */ /* 0x000fe20000000014 */
[----:B------:R-:W-:Y:S01]  /*fff0*/  IMAD.MOV.U32 R20, RZ, RZ, R54 ;  /* 0x000000ffff147224 */ /* 0x000fe200078e0036 */
[----:B------:R-:W-:Y:S01]  /*10000*/  PRMT R77, R60, 0x5410, R61 ;  /* 0x000054103c4d7816 */ /* 0x000fe2000000003d */
[----:B------:R-:W-:Y:S01]  /*10010*/  IMAD.MOV.U32 R60, RZ, RZ, R55 ;  /* 0x000000ffff3c7224 */ /* 0x000fe200078e0037 */
[----:B------:R-:W-:Y:S01]  /*10020*/  VIADDMNMX R3, R65, -R226, 0x80, PT ;  /* 0x0000008041037446 */ /* 0x000fe200038009e2 */
[----:B------:R-:W-:-:S03]  /*10030*/  IMAD.MOV.U32 R61, RZ, RZ, R56 ;  /* 0x000000ffff3d7224 */ /* 0x000fc600078e0038 */
[----:B------:R-:W-:Y:S01]  /*10040*/  PRMT R78, R20, 0x5410, R60 ;  /* 0x00005410144e7816 */ /* 0x000fe2000000003c */
[----:B------:R-:W-:Y:S01]  /*10050*/  IMAD.MOV.U32 R20, RZ, RZ, R58 ;  /* 0x000000ffff147224 */ /* 0x000fe200078e003a */
[----:B------:R-:W-:Y:S01]  /*10060*/  ISETP.GE.AND P1, PT, R204, R3, PT ;  /* 0x00000003cc00720c */ /* 0x000fe20003f26270 */
[----:B------:R-:W-:Y:S01]  /*10070*/  IMAD.MOV.U32 R60, RZ, RZ, R59 ;  /* 0x000000ffff3c7224 */ /* 0x000fe200078e003b */
[----:B------:R-:W-:Y:S01]  /*10080*/  PRMT R72, R61, 0x5410, R62 ;  /* 0x000054103d487816 */ /* 0x000fe2000000003e */
[----:B0-----:R-:W-:Y:S10]  /*10090*/  @!P0 BRA `(.L_x_6098) ;  /* 0x0000018800888947 */ /* 0x001ff40003800000 */
.L_x_6354:
[----:B------:R-:W-:Y:S05]  /*100a0*/  BSYNC B1 ;  /* 0x0000000000017941 */ /* 0x000fea0003800000 */
.L_x_6097:
[----:B------:R-:W-:Y:S01]  /*100b0*/  BSSY B1, `(.L_x_6099) ;  /* 0x0000142000017945 */ /* 0x000fe20003800000 */
[----:B------:R-:W-:-:S03]  /*100c0*/  PRMT R73, R20, 0x5410, R60 ;  /* 0x0000541014497816 */ /* 0x000fc6000000003c */
[----:B------:R-:W-:Y:S05]  /*100d0*/  @P1 BRA `(.L_x_6100) ;  /* 0x0000001000fc1947 */ /* 0x000fea0003800000 */
[----:B0-----:R-:W0:Y:S01]  /*100e0*/  LDC R21, c[0x0][0x3f4] ;  /* 0x0000fd00ff157b82 */ /* 0x001e220000000800 */
[----:B------:R-:W-:Y:S01]  /*100f0*/  BSSY B2, `(.L_x_6101) ;  /* 0x0000067000027945 */ /* 0x000fe20003800000 */
[-C--:B0-----:R-:W-:Y:S02]  /*10100*/  ISETP.GE.AND P0, PT, R16, R21.reuse, PT ;  /* 0x000000151000720c */ /* 0x081fe40003f06270 */
[-C--:B------:R-:W-:Y:S02]  /*10110*/  ISETP.GE.AND P1, PT, R193, R21.reuse, PT ;  /* 0x00000015c100720c */ /* 0x080fe40003f26270 */
[----:B------:R-:W-:-:S09]  /*10120*/  ISETP.GE.AND P2, PT, R192, R21, PT ;  /* 0x00000015c000720c */ /* 0x000fd20003f46270 */
[----:B------:R-:W-:Y:S05]  /*10130*/  @P0 BRA `(.L_x_6102) ;  /* 0x0000000400880947 */ /* 0x000fea0003800000 */
[----:B------:R-:W-:Y:S01]  /*10140*/  LEA.HI R60, R21, R0, RZ, 0x1d ;  /* 0x00000000153c7211 */ /* 0x000fe200078fe8ff */
[----:B------:R-:W-:Y:S01]  /*10150*/  HADD2.F32 R91, -RZ, R91.H0_H0 ;  /* 0x2000005bff5b7230 */ /* 0x000fe20000004100 */
[----:B------:R-:W-:Y:S01]  /*10160*/  LOP3.LUT R20, R220, 0x38, R16, 0xf8, !PT ;  /* 0x00000038dc147812 */ /* 0x000fe200078ef810 */
[----:B------:R-:W-:Y:S01]  /*10170*/  HADD2.F32 R93, -RZ, R93.H0_H0 ;  /* 0x2000005dff5d7230 */ /* 0x000fe20000004100 */
[----:B------:R-:W-:Y:S01]  /*10180*/  SHF.R.S32.HI R65, RZ, 0x1f, R60 ;  /* 0x0000001fff417819 */ /* 0x000fe2000001143c */
[----:B------:R-:W-:Y:S01]  /*10190*/  IMAD.SHL.U32 R63, R60, 0x8, RZ ;  /* 0x000000083c3f7824 */ /* 0x000fe200078e00ff */
[----:B------:R-:W-:Y:S02]  /*101a0*/  LOP3.LUT R61, R20, R221, RZ, 0x3c, !PT ;  /* 0x000000dd143d7212 */ /* 0x000fe400078e3cff */
[----:B------:R-:W-:Y:S02]  /*101b0*/  LEA.HI R65, R65, R60, RZ, 0x3 ;  /* 0x0000003c41417211 */ /* 0x000fe400078f18ff */
[----:B------:R-:W-:-:S02]  /*101c0*/  LOP3.LUT R60, R220, 0x38, R63, 0xf8, !PT ;  /* 0x00000038dc3c7812 */ /* 0x000fc400078ef83f */
[----:B------:R-:W-:Y:S01]  /*101d0*/  IADD3 R61, R222, R61, RZ ;  /* 0x0000003dde3d7210 */ /* 0x000fe20007ffe0ff */
[----:B------:R-:W-:Y:S01]  /*101e0*/  IMAD.SHL.U32 R65, R65, 0x400, RZ ;  /* 0x0000040041417824 */ /* 0x000fe200078e00ff */
[----:B------:R-:W-:Y:S02]  /*101f0*/  LOP3.LUT R64, R60, R221, RZ, 0x3c, !PT ;  /* 0x000000dd3c407212 */ /* 0x000fe400078e3cff */
[----:B------:R-:W-:Y:S01]  /*10200*/  SHF.R.U32.HI R84, RZ, 0x10, R45 ;  /* 0x00000010ff547819 */ /* 0x000fe2000001162d */
[----:B------:R-:W-:Y:S01]  /*10210*/  IMAD R20, R61, 0x2, R2 ;  /* 0x000000023d147824 */ /* 0x000fe200078e0202 */
[----:B------:R-:W-:Y:S02]  /*10220*/  LOP3.LUT R65, R65, 0x7fffe000, RZ, 0xc0, !PT ;  /* 0x7fffe00041417812 */ /* 0x000fe400078ec0ff */
[--C-:B------:R-:W-:Y:S01]  /*10230*/  SHF.R.U32.HI R74, RZ, 0x10, R33.reuse ;  /* 0x00000010ff4a7819 */ /* 0x100fe20000011621 */
[----:B------:R-:W-:Y:S01]  /*10240*/  HADD2.F32 R84, -RZ, R84.H0_H0 ;  /* 0x20000054ff547230 */ /* 0x000fe20000004100 */
[----:B------:R-:W-:Y:S01]  /*10250*/  IADD3 R65, R64, R65, R222 ;  /* 0x0000004140417210 */ /* 0x000fe20007ffe0de */
[----:B------:R-:W0:Y:S01]  /*10260*/  LDS.128 R60, [R20+0x12400] ;  /* 0x01240000143c7984 */ /* 0x000e220000000c00 */
[----:B------:R-:W-:-:S02]  /*10270*/  SHF.R.U64 R32, R32, 0x10, R33 ;  /* 0x0000001020207819 */ /* 0x000fc40000001221 */
[----:B------:R-:W-:Y:S01]  /*10280*/  SHF.R.U64 R33, R44, 0x10, R45 ;  /* 0x000000102c217819 */ /* 0x000fe2000000122d */
[----:B------:R-:W-:Y:S01]  /*10290*/  IMAD R69, R65, 0x2, R2 ;  /* 0x0000000241457824 */ /* 0x000fe200078e0202 */
[--C-:B------:R-:W-:Y:S02]  /*102a0*/  SHF.R.U64 R44, R46, 0x10, R47.reuse ;  /* 0x000000102e2c7819 */ /* 0x100fe4000000122f */
[----:B------:R-:W-:Y:S02]  /*102b0*/  SHF.R.U32.HI R46, RZ, 0x10, R47 ;  /* 0x00000010ff2e7819 */ /* 0x000fe4000001162f */
[----:B------:R-:W1:Y:S01]  /*102c0*/  LDS.128 R64, [R69+0x12400] ;  /* 0x0124000045407984 */ /* 0x000e620000000c00 */
[--C-:B------:R-:W-:Y:S02]  /*102d0*/  SHF.R.U64 R34, R34, 0x10, R35.reuse ;  /* 0x0000001022227819 */ /* 0x100fe40000001223 */
[----:B------:R-:W-:Y:S01]  /*102e0*/  SHF.R.U32.HI R35, RZ, 0x10, R35 ;  /* 0x00000010ff237819 */ /* 0x000fe20000011623 */
[----:B0-----:R-:W-:-:S02]  /*102f0*/  HADD2.F32 R86, -RZ, R61.H0_H0 ;  /* 0x2000003dff567230 */ /* 0x001fc40000004100 */
[----:B------:R-:W-:Y:S02]  /*10300*/  HADD2.F32 R61, -RZ, R61.H1_H1 ;  /* 0x3000003dff3d7230 */ /* 0x000fe40000004100 */
        /* <DEDUP_REMOVED lines=8> */
[----:B------:R-:W-:Y:S01]  /*10390*/  FMUL.FTZ R102, R88, R84 ;  /* 0x0000005458667220 */ /* 0x000fe20000410000 */
[----:B------:R-:W-:Y:S02]  /*103a0*/  HADD2.F32 R87, -RZ, R66.H0_H0 ;  /* 0x20000042ff577230 */ /* 0x000fe40000004100 */
[C---:B------:R-:W-:Y:S01]  /*103b0*/  FFMA.FTZ R90, R86.reuse, R93, -R105 ;  /* 0x0000005d565a7223 */ /* 0x040fe20000010869 */
[----:B------:R-:W-:Y:S02]  /*103c0*/  HADD2.F32 R93, -RZ, R74.H0_H0 ;  /* 0x2000004aff5d7230 */ /* 0x000fe40000004100 */
[----:B------:R-:W-:Y:S01]  /*103d0*/  FFMA.FTZ R86, R86, R91, R103 ;  /* 0x0000005b56567223 */ /* 0x000fe20000010067 */
[----:B------:R-:W-:-:S02]  /*103e0*/  HADD2.F32 R74, -RZ, R98.H1_H1 ;  /* 0x30000062ff4a7230 */ /* 0x000fc40000004100 */
[----:B------:R-:W-:Y:S02]  /*103f0*/  HADD2.F32 R98, -RZ, R98.H0_H0 ;  /* 0x20000062ff627230 */ /* 0x000fe40000004100 */
[-C--:B------:R-:W-:Y:S01]  /*10400*/  FMUL.FTZ R104, R88, R93.reuse ;  /* 0x0000005d58687220 */ /* 0x080fe20000410000 */
[----:B------:R-:W-:Y:S01]  /*10410*/  FFMA.FTZ R91, R61, R93, -R102 ;  /* 0x0000005d3d5b7223 */ /* 0x000fe20000010866 */
[--C-:B------:R-:W-:Y:S02]  /*10420*/  HADD2.F32 R88, -RZ, R107.reuse.H1_H1 ;  /* 0x3000006bff587230 */ /* 0x100fe40000004100 */
[----:B------:R-:W-:Y:S01]  /*10430*/  FMUL.FTZ R102, R65, R74 ;  /* 0x0000004a41667220 */ /* 0x000fe20000410000 */
[----:B------:R-:W-:Y:S01]  /*10440*/  FFMA.FTZ R61, R61, R84, R104 ;  /* 0x000000543d3d7223 */ /* 0x000fe20000010068 */
[-C--:B------:R-:W-:Y:S01]  /*10450*/  FMUL.FTZ R65, R65, R98.reuse ;  /* 0x0000006241417220 */ /* 0x080fe20000410000 */
[----:B------:R-:W-:Y:S02]  /*10460*/  HADD2.F32 R84, -RZ, R107.H0_H0 ;  /* 0x2000006bff547230 */ /* 0x000fe40000004100 */
[----:B------:R-:W-:Y:S01]  /*10470*/  FFMA.FTZ R98, R45, R98, -R102 ;  /* 0x000000622d627223 */ /* 0x000fe20000010866 */
[----:B------:R-:W-:-:S02]  /*10480*/  HADD2.F32 R89, -RZ, R67.H0_H0 ;  /* 0x20000043ff597230 */ /* 0x000fc40000004100 */
[----:B------:R-:W-:Y:S01]  /*10490*/  FMUL.FTZ R108, R87, R88 ;  /* 0x00000058576c7220 */ /* 0x000fe20000410000 */
[--C-:B------:R-:W-:Y:S02]  /*104a0*/  HADD2.F32 R104, -RZ, R106.reuse.H0_H0 ;  /* 0x2000006aff687230 */ /* 0x100fe40000004100 */
[----:B------:R-:W-:Y:S01]  /*104b0*/  FFMA.FTZ R74, R45, R74, R65 ;  /* 0x0000004a2d4a7223 */ /* 0x000fe20000010041 */
[----:B------:R-:W-:Y:S02]  /*104c0*/  HADD2.F32 R102, -RZ, R106.H1_H1 ;  /* 0x3000006aff667230 */ /* 0x000fe40000004100 */
[-C--:B------:R-:W-:Y:S01]  /*104d0*/  FMUL.FTZ R106, R87, R84.reuse ;  /* 0x00000054576a7220 */ /* 0x080fe20000410000 */
[----:B------:R-:W-:Y:S01]  /*104e0*/  FFMA.FTZ R65, R47, R84, -R108 ;  /* 0x000000542f417223 */ /* 0x000fe2000001086c */
[----:B------:R-:W-:Y:S02]  /*104f0*/  HADD2.F32 R67, -RZ, R67.H1_H1 ;  /* 0x30000043ff437230 */ /* 0x000fe40000004100 */
[----:B------:R-:W-:Y:S01]  /*10500*/  FMUL.FTZ R110, R89, R104 ;  /* 0x00000068596e7220 */ /* 0x000fe20000410000 */
[----:B------:R-:W-:-:S02]  /*10510*/  HADD2.F32 R84, -RZ, R46.H0_H0 ;  /* 0x2000002eff547230 */ /* 0x000fc40000004100 */
[----:B------:R-:W-:Y:S01]  /*10520*/  FMUL.FTZ R89, R89, R102 ;  /* 0x0000006659597220 */ /* 0x000fe20000410000 */
[----:B------:R-:W-:Y:S02]  /*10530*/  HADD2.F32 R108, -RZ, R35.H0_H0 ;  /* 0x20000023ff6c7230 */ /* 0x000fe40000004100 */
[----:B------:R-:W-:Y:S01]  /*10540*/  FFMA.FTZ R46, R47, R88, R106 ;  /* 0x000000582f2e7223 */ /* 0x000fe2000001006a */
[----:B------:R-:W-:Y:S01]  /*10550*/  FFMA.FTZ R35, R85, R102, -R110 ;  /* 0x0000006655237223 */ /* 0x000fe2000001086e */
[----:B------:R-:W-:Y:S02]  /*10560*/  HADD2.F32 R63, -RZ, R63.H1_H1 ;  /* 0x3000003fff3f7230 */ /* 0x000fe40000004100 */
[----:B------:R-:W-:Y:S01]  /*10570*/  FMUL.FTZ R88, R67, R84 ;  /* 0x0000005443587220 */ /* 0x000fe20000410000 */
[----:B------:R-:W-:Y:S01]  /*10580*/  FFMA.FTZ R47, R85, R104, R89 ;  /* 0x00000068552f7223 */ /* 0x000fe20000010059 */
[----:B------:R-:W-:Y:S01]  /*10590*/  FMUL.FTZ R102, R67, R108 ;  /* 0x0000006c43667220 */ /* 0x000fe20000410000 */
[----:B------:R-:W-:-:S02]  /*105a0*/  HADD2.F32 R64, -RZ, R64.H1_H1 ;  /* 0x30000040ff407230 */ /* 0x000fc40000004100 */
[C---:B------:R-:W-:Y:S01]  /*105b0*/  FFMA.FTZ R88, R63.reuse, R108, -R88 ;  /* 0x0000006c3f587223 */ /* 0x040fe20000010858 */
[----:B------:R-:W-:Y:S02]  /*105c0*/  HADD2.F32 R66, -RZ, R66.H1_H1 ;  /* 0x30000042ff427230 */ /* 0x000fe40000004100 */
[----:B------:R-:W-:Y:S01]  /*105d0*/  FFMA.FTZ R102, R63, R84, R102 ;  /* 0x000000543f667223 */ /* 0x000fe20000010066 */
[----:B------:R-:W-:Y:S02]  /*105e0*/  HADD2.F32 R67, -RZ, R33.H0_H0 ;  /* 0x20000021ff437230 */ /* 0x000fe40000004100 */
[----:B------:R-:W-:Y:S01]  /*105f0*/  HADD2.F32 R85, -RZ, R44.H0_H0 ;  /* 0x2000002cff557230 */ /* 0x000fe20000004100 */
[----:B------:R-:W-:Y:S01]  /*10600*/  F2FP.F16.F32.PACK_AB R35, R88, R35 ;  /* 0x000000235823723e */ /* 0x000fe200000000ff */
        /* <DEDUP_REMOVED lines=8> */
[----:B------:R-:W-:Y:S01]  /*10690*/  F2FP.F16.F32.PACK_AB R47, R102, R47 ;  /* 0x0000002f662f723e */ /* 0x000fe200000000ff */
        /* <DEDUP_REMOVED lines=9> */
[----:B------:R0:W-:Y:S01]  /*10730*/  STS.128 [R20+0x12400], R32 ;  /* 0x0124002014007388 */ /* 0x0001e20000000c00 */
[----:B------:R-:W-:-:S05]  /*10740*/  F2FP.F16.F32.PACK_AB R46, R85, R46 ;  /* 0x0000002e552e723e */ /* 0x000fca00000000ff */
[----:B------:R0:W-:Y:S02]  /*10750*/  STS.128 [R69+0x12400], R44 ;  /* 0x0124002c45007388 */ /* 0x0001e40000000c00 */
.L_x_6102:
[----:B------:R-:W-:Y:S05]  /*10760*/  BSYNC B2 ;  /* 0x0000000000027941 */ /* 0x000fea0003800000 */
.L_x_6101:
[----:B------:R-:W-:Y:S04]  /*10770*/  BSSY B2, `(.L_x_6103) ;  /* 0x000006b000027945 */ /* 0x000fe80003800000 */
[----:B------:R-:W-:Y:S05]  /*10780*/  @P1 BRA `(.L_x_6104) ;  /* 0x0000000400a41947 */ /* 0x000fea0003800000 */
[----:B0-----:R-:W2:Y:S01]  /*10790*/  LDL R20, [R1+0x58] ;  /* 0x0000580001147983 */ /* 0x001ea20000100800 */
[----:B------:R-:W-:Y:S01]  /*107a0*/  HADD2.F32 R85, -RZ, R97.H1_H1 ;  /* 0x30000061ff557230 */ /* 0x000fe20000004100 */
[----:B------:R-:W-:Y:S01]  /*107b0*/  SHF.R.U32.HI R61, RZ, 0x10, R29 ;  /* 0x00000010ff3d7819 */ /* 0x000fe2000001161d */
[--C-:B------:R-:W-:Y:S01]  /*107c0*/  HADD2.F32 R84, -RZ, R100.reuse.H1_H1 ;  /* 0x30000064ff547230 */ /* 0x100fe20000004100 */
[----:B------:R-:W-:Y:S01]  /*107d0*/  SHF.R.U32.HI R87, RZ, 0x10, R41 ;  /* 0x00000010ff577819 */ /* 0x000fe20000011629 */
[----:B------:R-:W-:Y:S01]  /*107e0*/  HADD2.F32 R100, -RZ, R100.H0_H0 ;  /* 0x20000064ff647230 */ /* 0x000fe20000004100 */
[----:B------:R-:W-:Y:S01]  /*107f0*/  SHF.R.U64 R28, R28, 0x10, R29 ;  /* 0x000000101c1c7819 */ /* 0x000fe2000000121d */
[----:B------:R-:W-:Y:S01]  /*10800*/  HADD2.F32 R61, -RZ, R61.H0_H0 ;  /* 0x2000003dff3d7230 */ /* 0x000fe20000004100 */
[----:B------:R-:W-:Y:S01]  /*10810*/  SHF.R.U64 R29, R40, 0x10, R41 ;  /* 0x00000010281d7819 */ /* 0x000fe20000001229 */
[----:B------:R-:W-:Y:S01]  /*10820*/  HADD2.F32 R87, -RZ, R87.H0_H0 ;  /* 0x20000057ff577230 */ /* 0x000fe20000004100 */
[--C-:B------:R-:W-:Y:S01]  /*10830*/  SHF.R.U64 R30, R30, 0x10, R31.reuse ;  /* 0x000000101e1e7819 */ /* 0x100fe2000000121f */
[--C-:B------:R-:W-:Y:S01]  /*10840*/  HADD2.F32 R86, -RZ, R99.reuse.H0_H0 ;  /* 0x20000063ff567230 */ /* 0x100fe20000004100 */
[----:B------:R-:W-:Y:S01]  /*10850*/  SHF.R.U32.HI R40, RZ, 0x10, R31 ;  /* 0x00000010ff287819 */ /* 0x000fe2000001161f */
[----:B------:R-:W-:Y:S01]  /*10860*/  HADD2.F32 R99, -RZ, R99.H1_H1 ;  /* 0x30000063ff637230 */ /* 0x000fe20000004100 */
[----:B------:R-:W-:-:S02]  /*10870*/  SHF.R.U64 R31, R42, 0x10, R43 ;  /* 0x000000102a1f7819 */ /* 0x000fc4000000122b */
[----:B------:R-:W-:Y:S01]  /*10880*/  SHF.R.U32.HI R42, RZ, 0x10, R43 ;  /* 0x00000010ff2a7819 */ /* 0x000fe2000001162b */
[----:B------:R-:W-:-:S04]  /*10890*/  HADD2.F32 R40, -RZ, R40.H0_H0 ;  /* 0x20000028ff287230 */ /* 0x000fc80000004100 */
[----:B------:R-:W-:Y:S01]  /*108a0*/  HADD2.F32 R42, -RZ, R42.H0_H0 ;  /* 0x2000002aff2a7230 */ /* 0x000fe20000004100 */
[----:B--2---:R-:W-:Y:S02]  /*108b0*/  R2UR UR4, R20 ;  /* 0x00000000140472ca */ /* 0x004fe400000e0000 */
[----:B------:R-:W-:-:S04]  /*108c0*/  SHF.R.S32.HI R20, RZ, 0x1f, R193 ;  /* 0x0000001fff147819 */ /* 0x000fc800000114c1 */
[CC--:B------:R-:W-:Y:S02]  /*108d0*/  LEA.HI R32, R20.reuse, R193.reuse, RZ, 0x6 ;  /* 0x000000c114207211 */ /* 0x0c0fe400078f30ff */
[----:B------:R-:W-:Y:S02]  /*108e0*/  LEA.HI R33, R20, R193, RZ, 0x3 ;  /* 0x000000c114217211 */ /* 0x000fe400078f18ff */
[----:B------:R-:W-:Y:S02]  /*108f0*/  LEA.HI R20, R21, R198, RZ, 0x1d ;  /* 0x000000c615147211 */ /* 0x000fe400078fe8ff */
[----:B------:R-:W-:Y:S02]  /*10900*/  SHF.L.U32 R34, R32, 0x7, RZ ;  /* 0x0000000720227819 */ /* 0x000fe400000006ff */
[----:B------:R-:W-:Y:S02]  /*10910*/  SHF.R.S32.HI R35, RZ, 0x1f, R20 ;  /* 0x0000001fff237819 */ /* 0x000fe40000011414 */
[----:B------:R-:W-:Y:S01]  /*10920*/  LOP3.LUT R32, R220, 0x38, R33, 0xf8, !PT ;  /* 0x00000038dc207812 */ /* 0x000fe200078ef821 */
[----:B------:R-:W-:Y:S01]  /*10930*/  IMAD.SHL.U32 R33, R20, 0x8, RZ ;  /* 0x0000000814217824 */ /* 0x000fe200078e00ff */
[----:B------:R-:W-:-:S02]  /*10940*/  LEA.HI R35, R35, R20, RZ, 0x3 ;  /* 0x0000001423237211 */ /* 0x000fc400078f18ff */
[----:B------:R-:W-:Y:S02]  /*10950*/  LOP3.LUT R45, R34, 0xffffe000, RZ, 0xc0, !PT ;  /* 0xffffe000222d7812 */ /* 0x000fe400078ec0ff */
[----:B------:R-:W-:Y:S01]  /*10960*/  LOP3.LUT R32, R32, R221, RZ, 0x3c, !PT ;  /* 0x000000dd20207212 */ /* 0x000fe200078e3cff */
[----:B------:R-:W-:-:S03]  /*10970*/  IMAD.SHL.U32 R35, R35, 0x400, RZ ;  /* 0x0000040023237824 */ /* 0x000fc600078e00ff */
[--C-:B------:R-:W-:Y:S02]  /*10980*/  IADD3 R20, R32, R45, R222.reuse ;  /* 0x0000002d20147210 */ /* 0x100fe40007ffe0de */
[----:B------:R-:W-:Y:S02]  /*10990*/  LOP3.LUT R32, R220, 0x38, R33, 0xf8, !PT ;  /* 0x00000038dc207812 */ /* 0x000fe400078ef821 */
[----:B------:R-:W-:Y:S02]  /*109a0*/  LOP3.LUT R45, R35, 0x7fffe000, RZ, 0xc0, !PT ;  /* 0x7fffe000232d7812 */ /* 0x000fe400078ec0ff */
        /* <DEDUP_REMOVED lines=13> */
[CC--:B------:R-:W-:Y:S01]  /*10a80*/  FMUL.FTZ R45, R69.reuse, R85.reuse ;  /* 0x00000055452d7220 */ /* 0x0c0fe20000410000 */
[----:B------:R-:W-:Y:S02]  /*10a90*/  HADD2.F32 R63, -RZ, R47.H1_H1 ;  /* 0x3000002fff3f7230 */ /* 0x000fe40000004100 */
[-C--:B------:R-:W-:Y:S01]  /*10aa0*/  FMUL.FTZ R47, R69, R84.reuse ;  /* 0x00000054452f7220 */ /* 0x080fe20000410000 */
[----:B------:R-:W-:Y:S02]  /*10ab0*/  HADD2.F32 R67, -RZ, R44.H0_H0 ;  /* 0x2000002cff437230 */ /* 0x000fe40000004100 */
[C---:B------:R-:W-:Y:S01]  /*10ac0*/  FFMA.FTZ R45, R66.reuse, R84, -R45 ;  /* 0x00000054422d7223 */ /* 0x040fe2000001082d */
[----:B------:R-:W-:Y:S02]  /*10ad0*/  HADD2.F32 R84, -RZ, R97.H0_H0 ;  /* 0x20000061ff547230 */ /* 0x000fe40000004100 */
[----:B------:R-:W-:Y:S01]  /*10ae0*/  FFMA.FTZ R47, R66, R85, R47 ;  /* 0x00000055422f7223 */ /* 0x000fe2000001002f */
[C---:B------:R-:W-:Y:S01]  /*10af0*/  FMUL.FTZ R69, R74.reuse, R87 ;  /* 0x000000574a457220 */ /* 0x040fe20000410000 */
[----:B------:R-:W-:Y:S01]  /*10b00*/  FMUL.FTZ R85, R74, R61 ;  /* 0x0000003d4a557220 */ /* 0x000fe20000410000 */
[----:B------:R-:W-:-:S02]  /*10b10*/  HADD2.F32 R65, -RZ, R46.H0_H0 ;  /* 0x2000002eff417230 */ /* 0x000fc40000004100 */
[C---:B------:R-:W-:Y:S01]  /*10b20*/  FMUL.FTZ R74, R67.reuse, R84 ;  /* 0x00000054434a7220 */ /* 0x040fe20000410000 */
[-C--:B------:R-:W-:Y:S01]  /*10b30*/  FMUL.FTZ R67, R67, R100.reuse ;  /* 0x0000006443437220 */ /* 0x080fe20000410000 */
[----:B------:R-:W-:Y:S01]  /*10b40*/  FFMA.FTZ R66, R62, R61, -R69 ;  /* 0x0000003d3e427223 */ /* 0x000fe20000010845 */
[----:B------:R-:W-:Y:S02]  /*10b50*/  HADD2.F32 R33, -RZ, R35.H0_H0 ;  /* 0x20000023ff217230 */ /* 0x000fe40000004100 */
[C---:B------:R-:W-:Y:S01]  /*10b60*/  FFMA.FTZ R61, R43.reuse, R100, -R74 ;  /* 0x000000642b3d7223 */ /* 0x040fe2000001084a */
[--C-:B------:R-:W-:Y:S02]  /*10b70*/  HADD2.F32 R74, -RZ, R101.reuse.H0_H0 ;  /* 0x20000065ff4a7230 */ /* 0x100fe40000004100 */
[----:B------:R-:W-:Y:S01]  /*10b80*/  FFMA.FTZ R43, R43, R84, R67 ;  /* 0x000000542b2b7223 */ /* 0x000fe20000010043 */
[----:B------:R-:W-:Y:S01]  /*10b90*/  FMUL.FTZ R84, R65, R86 ;  /* 0x0000005641547220 */ /* 0x000fe20000410000 */
[----:B------:R-:W-:-:S02]  /*10ba0*/  HADD2.F32 R101, -RZ, R101.H1_H1 ;  /* 0x30000065ff657230 */ /* 0x000fc40000004100 */
[----:B------:R-:W-:Y:S01]  /*10bb0*/  FFMA.FTZ R62, R62, R87, R85 ;  /* 0x000000573e3e7223 */ /* 0x000fe20000010055 */
[-C--:B------:R-:W-:Y:S01]  /*10bc0*/  FMUL.FTZ R88, R65, R74.reuse ;  /* 0x0000004a41587220 */ /* 0x080fe20000410000 */
[C---:B------:R-:W-:Y:S01]  /*10bd0*/  FFMA.FTZ R65, R41.reuse, R74, -R84 ;  /* 0x0000004a29417223 */ /* 0x040fe20000010854 */
[C---:B------:R-:W-:Y:S01]  /*10be0*/  FMUL.FTZ R74, R64.reuse, R99 ;  /* 0x00000063404a7220 */ /* 0x040fe20000410000 */
[-C--:B------:R-:W-:Y:S01]  /*10bf0*/  FMUL.FTZ R64, R64, R101.reuse ;  /* 0x0000006540407220 */ /* 0x080fe20000410000 */
[----:B------:R-:W-:Y:S01]  /*10c00*/  FFMA.FTZ R41, R41, R86, R88 ;  /* 0x0000005629297223 */ /* 0x000fe20000010058 */
[----:B------:R-:W-:Y:S02]  /*10c10*/  HADD2.F32 R35, -RZ, R35.H1_H1 ;  /* 0x30000023ff237230 */ /* 0x000fe40000004100 */
        /* <DEDUP_REMOVED lines=8> */
[----:B------:R-:W-:Y:S02]  /*10ca0*/  HADD2.F32 R33, -RZ, R29.H0_H0 ;  /* 0x2000001dff217230 */ /* 0x000fe40000004100 */
[----:B------:R-:W-:Y:S02]  /*10cb0*/  HADD2.F32 R63, -RZ, R31.H0_H0 ;  /* 0x2000001fff3f7230 */ /* 0x000fe40000004100 */
        /* <DEDUP_REMOVED lines=22> */
.L_x_6104:
[----:B------:R-:W-:Y:S05]  /*10e20*/  BSYNC B2 ;  /* 0x0000000000027941 */ /* 0x000fea0003800000 */
.L_x_6103:
[----:B------:R-:W-:Y:S05]  /*10e30*/  @P2 BRA `(.L_x_6100) ;  /* 0x0000000400a42947 */ /* 0x000fea0003800000 */
[----:B01----:R-:W2:Y:S01]  /*10e40*/  LDL R20, [R1+0x58] ;  /* 0x0000580001147983 */ /* 0x003ea20000100800 */
[----:B------:R-:W-:Y:S01]  /*10e50*/  SHF.R.S32.HI R29, RZ, 0x1f, R192 ;  /* 0x0000001fff1d7819 */ /* 0x000fe200000114c0 */
[----:B------:R-:W-:Y:S01]  /*10e60*/  HADD2.F32 R61, -RZ, R79.H1_H1 ;  /* 0x3000004fff3d7230 */ /* 0x000fe20000004100 */
[----:B------:R-:W-:Y:S01]  /*10e70*/  LEA.HI R21, R21, R199, RZ, 0x1d ;  /* 0x000000c715157211 */ /* 0x000fe200078fe8ff */
[--C-:B------:R-:W-:Y:S01]  /*10e80*/  HADD2.F32 R47, -RZ, R82.reuse.H1_H1 ;  /* 0x30000052ff2f7230 */ /* 0x100fe20000004100 */
[----:B------:R-:W-:Y:S01]  /*10e90*/  SHF.R.U32.HI R60, RZ, 0x10, R25 ;  /* 0x00000010ff3c7819 */ /* 0x000fe20000011619 */
[----:B------:R-:W-:Y:S01]  /*10ea0*/  HADD2.F32 R82, -RZ, R82.H0_H0 ;  /* 0x20000052ff527230 */ /* 0x000fe20000004100 */
[----:B------:R-:W-:Y:S02]  /*10eb0*/  SHF.R.U32.HI R63, RZ, 0x10, R37 ;  /* 0x00000010ff3f7819 */ /* 0x000fe40000011625 */
[----:B------:R-:W-:Y:S02]  /*10ec0*/  SHF.R.U64 R24, R24, 0x10, R25 ;  /* 0x0000001018187819 */ /* 0x000fe40000001219 */
[----:B------:R-:W-:Y:S01]  /*10ed0*/  SHF.R.U64 R25, R26, 0x10, R27 ;  /* 0x000000101a197819 */ /* 0x000fe2000000121b */
[----:B------:R-:W-:Y:S01]  /*10ee0*/  HADD2.F32 R63, -RZ, R63.H0_H0 ;  /* 0x2000003fff3f7230 */ /* 0x000fe20000004100 */
[----:B------:R-:W-:Y:S01]  /*10ef0*/  SHF.R.U64 R26, R38, 0x10, R39 ;  /* 0x00000010261a7819 */ /* 0x000fe20000001227 */
[----:B------:R-:W-:Y:S01]  /*10f00*/  HADD2.F32 R24, -RZ, R24.H0_H0 ;  /* 0x20000018ff187230 */ /* 0x000fe20000004100 */
[----:B------:R-:W-:Y:S01]  /*10f10*/  SHF.R.U32.HI R27, RZ, 0x10, R27 ;  /* 0x00000010ff1b7819 */ /* 0x000fe2000001161b */
[----:B------:R-:W-:Y:S01]  /*10f20*/  HADD2.F32 R25, -RZ, R25.H0_H0 ;  /* 0x20000019ff197230 */ /* 0x000fe20000004100 */
[----:B------:R-:W-:-:S02]  /*10f30*/  SHF.R.U32.HI R39, RZ, 0x10, R39 ;  /* 0x00000010ff277819 */ /* 0x000fc40000011627 */
[----:B------:R-:W-:-:S05]  /*10f40*/  SHF.R.U64 R36, R36, 0x10, R37 ;  /* 0x0000001024247819 */ /* 0x000fca0000001225 */
[----:B------:R-:W-:Y:S01]  /*10f50*/  HADD2.F32 R36, -RZ, R36.H0_H0 ;  /* 0x20000024ff247230 */ /* 0x000fe20000004100 */
[----:B--2---:R-:W-:Y:S02]  /*10f60*/  R2UR UR4, R20 ;  /* 0x00000000140472ca */ /* 0x004fe400000e0000 */
[CC--:B------:R-:W-:Y:S02]  /*10f70*/  LEA.HI R20, R29.reuse, R192.reuse, RZ, 0x6 ;  /* 0x000000c01d147211 */ /* 0x0c0fe400078f30ff */
        /* <DEDUP_REMOVED lines=26> */
[-C--:B------:R-:W-:Y:S01]  /*11120*/  FMUL.FTZ R67, R29, R47.reuse ;  /* 0x0000002f1d437220 */ /* 0x080fe20000410000 */
[----:B------:R-:W-:Y:S02]  /*11130*/  HADD2.F32 R33, -RZ, R32.H1_H1 ;  /* 0x30000020ff217230 */ /* 0x000fe40000004100 */
[C---:B------:R-:W-:Y:S01]  /*11140*/  FFMA.FTZ R29, R40.reuse, R47, -R65 ;  /* 0x0000002f281d7223 */ /* 0x040fe20000010841 */
[----:B------:R-:W-:Y:S02]  /*11150*/  HADD2.F32 R47, -RZ, R60.H0_H0 ;  /* 0x2000003cff2f7230 */ /* 0x000fe40000004100 */
[----:B------:R-:W-:Y:S01]  /*11160*/  FFMA.FTZ R32, R40, R61, R67 ;  /* 0x0000003d28207223 */ /* 0x000fe20000010043 */
[----:B------:R-:W-:-:S02]  /*11170*/  HADD2.F32 R60, -RZ, R79.H0_H0 ;  /* 0x2000004fff3c7230 */ /* 0x000fc40000004100 */
[C---:B------:R-:W-:Y:S01]  /*11180*/  FMUL.FTZ R65, R44.reuse, R63 ;  /* 0x0000003f2c417220 */ /* 0x040fe20000410000 */
[----:B------:R-:W-:Y:S02]  /*11190*/  HADD2.F32 R45, -RZ, R34.H0_H0 ;  /* 0x20000022ff2d7230 */ /* 0x000fe40000004100 */
[-C--:B------:R-:W-:Y:S01]  /*111a0*/  FMUL.FTZ R61, R44, R47.reuse ;  /* 0x0000002f2c3d7220 */ /* 0x080fe20000410000 */
[----:B------:R-:W-:Y:S02]  /*111b0*/  HADD2.F32 R44, -RZ, R81.H0_H0 ;  /* 0x20000051ff2c7230 */ /* 0x000fe40000004100 */
[C---:B------:R-:W-:Y:S01]  /*111c0*/  FMUL.FTZ R62, R43.reuse, R60 ;  /* 0x0000003c2b3e7220 */ /* 0x040fe20000410000 */
[-C--:B------:R-:W-:Y:S01]  /*111d0*/  FMUL.FTZ R43, R43, R82.reuse ;  /* 0x000000522b2b7220 */ /* 0x080fe20000410000 */
[C---:B------:R-:W-:Y:S01]  /*111e0*/  FFMA.FTZ R40, R42.reuse, R47, -R65 ;  /* 0x0000002f2a287223 */ /* 0x040fe20000010841 */
[----:B------:R-:W-:Y:S01]  /*111f0*/  FFMA.FTZ R61, R42, R63, R61 ;  /* 0x0000003f2a3d7223 */ /* 0x000fe2000001003d */
[----:B------:R-:W-:Y:S01]  /*11200*/  FFMA.FTZ R62, R41, R82, -R62 ;  /* 0x00000052293e7223 */ /* 0x000fe2000001083e */
[----:B------:R-:W-:-:S02]  /*11210*/  HADD2.F32 R42, -RZ, R83.H0_H0 ;  /* 0x20000053ff2a7230 */ /* 0x000fc40000004100 */
[----:B------:R-:W-:Y:S01]  /*11220*/  FFMA.FTZ R43, R41, R60, R43 ;  /* 0x0000003c292b7223 */ /* 0x000fe2000001002b */
[C---:B------:R-:W-:Y:S01]  /*11230*/  FMUL.FTZ R41, R45.reuse, R44 ;  /* 0x0000002c2d297220 */ /* 0x040fe20000410000 */
[----:B------:R-:W-:Y:S02]  /*11240*/  HADD2.F32 R46, -RZ, R35.H0_H0 ;  /* 0x20000023ff2e7230 */ /* 0x000fe40000004100 */
[----:B------:R-:W-:Y:S02]  /*11250*/  HADD2.F32 R81, -RZ, R81.H1_H1 ;  /* 0x30000051ff517230 */ /* 0x000fe40000004100 */
[-C--:B------:R-:W-:Y:S01]  /*11260*/  FMUL.FTZ R45, R45, R42.reuse ;  /* 0x0000002a2d2d7220 */ /* 0x080fe20000410000 */
[----:B------:R-:W-:Y:S01]  /*11270*/  FFMA.FTZ R41, R38, R42, -R41 ;  /* 0x0000002a26297223 */ /* 0x000fe20000010829 */
[----:B------:R-:W-:Y:S02]  /*11280*/  HADD2.F32 R35, -RZ, R35.H1_H1 ;  /* 0x30000023ff237230 */ /* 0x000fe40000004100 */
[----:B------:R-:W-:-:S02]  /*11290*/  HADD2.F32 R83, -RZ, R83.H1_H1 ;  /* 0x30000053ff537230 */ /* 0x000fc40000004100 */
[----:B------:R-:W-:Y:S01]  /*112a0*/  FMUL.FTZ R64, R46, R81 ;  /* 0x000000512e407220 */ /* 0x000fe20000410000 */
[----:B------:R-:W-:Y:S02]  /*112b0*/  HADD2.F32 R60, -RZ, R39.H0_H0 ;  /* 0x20000027ff3c7230 */ /* 0x000fe40000004100 */
[----:B------:R-:W-:Y:S01]  /*112c0*/  FFMA.FTZ R45, R38, R44, R45 ;  /* 0x0000002c262d7223 */ /* 0x000fe2000001002d */
[----:B------:R-:W-:Y:S02]  /*112d0*/  HADD2.F32 R42, -RZ, R27.H0_H0 ;  /* 0x2000001bff2a7230 */ /* 0x000fe40000004100 */
[----:B------:R-:W-:Y:S01]  /*112e0*/  FMUL.FTZ R46, R46, R83 ;  /* 0x000000532e2e7220 */ /* 0x000fe20000410000 */
[--C-:B------:R-:W-:Y:S02]  /*112f0*/  HADD2.F32 R37, -RZ, R31.reuse.H0_H0 ;  /* 0x2000001fff257230 */ /* 0x100fe40000004100 */
[----:B------:R-:W-:Y:S01]  /*11300*/  FMUL.FTZ R38, R35, R60 ;  /* 0x0000003c23267220 */ /* 0x000fe20000410000 */
[----:B------:R-:W-:-:S02]  /*11310*/  HADD2.F32 R31, -RZ, R31.H1_H1 ;  /* 0x3000001fff1f7230 */ /* 0x000fc40000004100 */
[-C--:B------:R-:W-:Y:S01]  /*11320*/  FMUL.FTZ R44, R35, R42.reuse ;  /* 0x0000002a232c7220 */ /* 0x080fe20000410000 */
[----:B------:R-:W-:Y:S02]  /*11330*/  HADD2.F32 R34, -RZ, R34.H1_H1 ;  /* 0x30000022ff227230 */ /* 0x000fe40000004100 */
[C---:B------:R-:W-:Y:S01]  /*11340*/  FFMA.FTZ R64, R37.reuse, R83, -R64 ;  /* 0x0000005325407223 */ /* 0x040fe20000010840 */
[----:B------:R-:W-:Y:S02]  /*11350*/  HADD2.F32 R27, -RZ, R26.H0_H0 ;  /* 0x2000001aff1b7230 */ /* 0x000fe40000004100 */
[----:B------:R-:W-:Y:S01]  /*11360*/  FFMA.FTZ R46, R37, R81, R46 ;  /* 0x00000051252e7223 */ /* 0x000fe2000001002e */
[----:B------:R-:W-:Y:S02]  /*11370*/  HADD2.F32 R28, -RZ, R28.H1_H1 ;  /* 0x3000001cff1c7230 */ /* 0x000fe40000004100 */
[----:B------:R-:W-:Y:S01]  /*11380*/  FFMA.FTZ R39, R31, R42, -R38 ;  /* 0x0000002a1f277223 */ /* 0x000fe20000010826 */
[----:B------:R-:W-:-:S02]  /*11390*/  HADD2.F32 R30, -RZ, R30.H1_H1 ;  /* 0x3000001eff1e7230 */ /* 0x000fc40000004100 */
        /* <DEDUP_REMOVED lines=19> */
.L_x_6100:
[----:B------:R-:W-:Y:S05]  /*114d0*/  BSYNC B1 ;  /* 0x0000000000017941 */ /* 0x000fea0003800000 */
.L_x_6099:
[----:B012---:R-:W-:-:S04]  /*114e0*/  IADD3 R20, R204, 0x40, RZ ;  /* 0x00000040cc147810 */ /* 0x007fc80007ffe0ff */
[----:B------:R-:W-:-:S13]  /*114f0*/  ISETP.GE.AND P0, PT, R20, R3, PT ;  /* 0x000000031400720c */ /* 0x000fda0003f06270 */
[----:B------:R-:W-:Y:S05]  /*11500*/  @P0 BRA `(.L_x_6080) ;  /* 0x0000001000fc0947 */ /* 0x000fea0003800000 */
[----:B------:R0:W5:Y:S01]  /*11510*/  LDL R61, [R1+0x58] ;  /* 0x00005800013d7983 */ /* 0x0001620000100800 */
[----:B------:R-:W1:Y:S01]  /*11520*/  LDC R3, c[0x0][0x3f4] ;  /* 0x0000fd00ff037b82 */ /* 0x000e620000000800 */
[----:B------:R-:W-:Y:S01]  /*11530*/  BSSY B1, `(.L_x_6105) ;  /* 0x0000068000017945 */ /* 0x000fe20003800000 */
[----:B------:R-:W-:Y:S02]  /*11540*/  SHF.R.U32.HI R60, RZ, 0x3, R217 ;  /* 0x00000003ff3c7819 */ /* 0x000fe400000116d9 */
[-C--:B-1----:R-:W-:Y:S02]  /*11550*/  ISETP.GE.AND P0, PT, R16, R3.reuse, PT ;  /* 0x000000031000720c */ /* 0x082fe40003f06270 */
[-C--:B------:R-:W-:Y:S02]  /*11560*/  ISETP.GE.AND P1, PT, R193, R3.reuse, PT ;  /* 0x00000003c100720c */ /* 0x080fe40003f26270 */
[----:B------:R-:W-:-:S09]  /*11570*/  ISETP.GE.AND P2, PT, R192, R3, PT ;  /* 0x00000003c000720c */ /* 0x000fd20003f46270 */
[----:B0-----:R-:W-:Y:S05]  /*11580*/  @P0 BRA `(.L_x_6106) ;  /* 0x0000000400880947 */ /* 0x001fea0003800000 */
[----:B------:R-:W-:Y:S01]  /*11590*/  LEA.HI R0, R3, R0, RZ, 0x1d ;  /* 0x0000000003007211 */ /* 0x000fe200078fe8ff */
[----:B------:R-:W-:Y:S01]  /*115a0*/  HADD2.F32 R37, -RZ, R95.H1_H1 ;  /* 0x3000005fff257230 */ /* 0x000fe20000004100 */
[----:B-----5:R-:W-:Y:S01]  /*115b0*/  R2UR UR4, R61 ;  /* 0x000000003d0472ca */ /* 0x020fe200000e0000 */
[--C-:B------:R-:W-:Y:S01]  /*115c0*/  HADD2.F32 R38, -RZ, R92.reuse.H1_H1 ;  /* 0x3000005cff267230 */ /* 0x100fe20000004100 */
[----:B------:R-:W-:Y:S01]  /*115d0*/  SHF.R.S32.HI R21, RZ, 0x1f, R0 ;  /* 0x0000001fff157819 */ /* 0x000fe20000011400 */
[----:B------:R-:W-:Y:S01]  /*115e0*/  IMAD.SHL.U32 R20, R0, 0x8, RZ ;  /* 0x0000000800147824 */ /* 0x000fe200078e00ff */
[----:B------:R-:W-:Y:S01]  /*115f0*/  LOP3.LUT R25, R217, 0x38, R16, 0xf8, !PT ;  /* 0x00000038d9197812 */ /* 0x000fe200078ef810 */
[----:B------:R-:W-:Y:S01]  /*11600*/  HADD2.F32 R92, -RZ, R92.H0_H0 ;  /* 0x2000005cff5c7230 */ /* 0x000fe20000004100 */
[----:B------:R-:W-:Y:S02]  /*11610*/  LEA.HI R21, R21, R0, RZ, 0x3 ;  /* 0x0000000015157211 */ /* 0x000fe400078f18ff */
[----:B------:R-:W-:-:S02]  /*11620*/  LOP3.LUT R20, R217, 0x38, R20, 0xf8, !PT ;  /* 0x00000038d9147812 */ /* 0x000fc400078ef814 */
[----:B------:R-:W-:Y:S01]  /*11630*/  LOP3.LUT R0, R224, R25, R60, 0xf6, !PT ;  /* 0x00000019e0007212 */ /* 0x000fe200078ef63c */
[----:B------:R-:W-:Y:S01]  /*11640*/  IMAD.SHL.U32 R24, R21, 0x400, RZ ;  /* 0x0000040015187824 */ /* 0x000fe200078e00ff */
[----:B------:R-:W-:Y:S02]  /*11650*/  LOP3.LUT R21, R20, R60, RZ, 0x3c, !PT ;  /* 0x0000003c14157212 */ /* 0x000fe400078e3cff */
[----:B------:R-:W-:Y:S02]  /*11660*/  LEA R0, R0, UR4, 0x1 ;  /* 0x0000000400007c11 */ /* 0x000fe4000f8e08ff */
[----:B------:R-:W-:Y:S02]  /*11670*/  LOP3.LUT R20, R24, 0x7fffe000, RZ, 0xc0, !PT ;  /* 0x7fffe00018147812 */ /* 0x000fe400078ec0ff */
[----:B------:R-:W-:Y:S01]  /*11680*/  SHF.R.U32.HI R39, RZ, 0x10, R5 ;  /* 0x00000010ff277819 */ /* 0x000fe20000011605 */
[----:B------:R-:W0:Y:S01]  /*11690*/  LDS.128 R24, [R0] ;  /* 0x0000000000187984 */ /* 0x000e220000000c00 */
[----:B------:R-:W-:-:S02]  /*116a0*/  IADD3 R21, R21, R20, R224 ;  /* 0x0000001415157210 */ /* 0x000fc40007ffe0e0 */
[----:B------:R-:W-:Y:S01]  /*116b0*/  SHF.R.U64 R46, R6, 0x10, R7 ;  /* 0x00000010062e7819 */ /* 0x000fe20000001207 */
[----:B------:R-:W-:Y:S01]  /*116c0*/  HADD2.F32 R39, -RZ, R39.H0_H0 ;  /* 0x20000027ff277230 */ /* 0x000fe20000004100 */
[----:B------:R-:W-:Y:S01]  /*116d0*/  SHF.R.U64 R47, R4, 0x10, R5 ;  /* 0x00000010042f7819 */ /* 0x000fe20000001205 */
[----:B------:R-:W-:Y:S01]  /*116e0*/  IMAD R20, R21, 0x2, R2 ;  /* 0x0000000215147824 */ /* 0x000fe200078e0202 */
[--C-:B------:R-:W-:Y:S02]  /*116f0*/  SHF.R.U64 R21, R48, 0x10, R49.reuse ;  /* 0x0000001030157819 */ /* 0x100fe40000001231 */
[----:B------:R-:W-:Y:S02]  /*11700*/  SHF.R.U32.HI R48, RZ, 0x10, R49 ;  /* 0x00000010ff307819 */ /* 0x000fe40000011631 */
[----:B------:R-:W1:Y:S01]  /*11710*/  LDS.128 R28, [R20+0x12400] ;  /* 0x01240000141c7984 */ /* 0x000e620000000c00 */
[----:B------:R-:W-:Y:S01]  /*11720*/  SHF.R.U32.HI R45, RZ, 0x10, R7 ;  /* 0x00000010ff2d7819 */ /* 0x000fe20000011607 */
[----:B------:R-:W-:Y:S01]  /*11730*/  HADD2.F32 R21, -RZ, R21.H0_H0 ;  /* 0x20000015ff157230 */ /* 0x000fe20000004100 */
[----:B------:R-:W-:-:S02]  /*11740*/  SHF.R.U64 R4, R50, 0x10, R51 ;  /* 0x0000001032047819 */ /* 0x000fc40000001233 */
[----:B------:R-:W-:Y:S01]  /*11750*/  SHF.R.U32.HI R50, RZ, 0x10, R51 ;  /* 0x00000010ff327819 */ /* 0x000fe20000011633 */
        /* <DEDUP_REMOVED lines=10> */
[----:B------:R-:W-:Y:S01]  /*11800*/  FMUL.FTZ R43, R33, R37 ;  /* 0x00000025212b7220 */ /* 0x000fe20000410000 */
[----:B------:R-:W-:Y:S02]  /*11810*/  HADD2.F32 R33, -RZ, R48.H0_H0 ;  /* 0x20000030ff217230 */ /* 0x000fe40000004100 */
[----:B------:R-:W-:Y:S01]  /*11820*/  FMUL.FTZ R40, R34, R39 ;  /* 0x0000002722287220 */ /* 0x000fe20000410000 */
[C---:B------:R-:W-:Y:S01]  /*11830*/  FFMA.FTZ R41, R6.reuse, R37, -R41 ;  /* 0x0000002506297223 */ /* 0x040fe20000010829 */
[----:B------:R-:W-:Y:S01]  /*11840*/  FFMA.FTZ R43, R6, R38, R43 ;  /* 0x00000026062b7223 */ /* 0x000fe2000001002b */
[----:B------:R-:W-:-:S02]  /*11850*/  HADD2.F32 R6, -RZ, R95.H0_H0 ;  /* 0x2000005fff067230 */ /* 0x000fc40000004100 */
[----:B------:R-:W-:Y:S01]  /*11860*/  FMUL.FTZ R38, R29, R92 ;  /* 0x0000005c1d267220 */ /* 0x000fe20000410000 */
[-C--:B------:R-:W-:Y:S01]  /*11870*/  FMUL.FTZ R42, R34, R33.reuse ;  /* 0x00000021222a7220 */ /* 0x080fe20000410000 */
[----:B------:R-:W-:Y:S01]  /*11880*/  FFMA.FTZ R40, R25, R33, -R40 ;  /* 0x0000002119287223 */ /* 0x000fe20000010828 */
[----:B------:R-:W-:Y:S02]  /*11890*/  HADD2.F32 R35, -RZ, R30.H0_H0 ;  /* 0x2000001eff237230 */ /* 0x000fe40000004100 */
[-C--:B------:R-:W-:Y:S01]  /*118a0*/  FMUL.FTZ R33, R29, R6.reuse ;  /* 0x000000061d217220 */ /* 0x080fe20000410000 */
[----:B------:R-:W-:Y:S02]  /*118b0*/  HADD2.F32 R34, -RZ, R94.H0_H0 ;  /* 0x2000005eff227230 */ /* 0x000fe40000004100 */
[----:B------:R-:W-:Y:S01]  /*118c0*/  FFMA.FTZ R29, R5, R6, -R38 ;  /* 0x00000006051d7223 */ /* 0x000fe20000010826 */
[----:B------:R-:W-:Y:S01]  /*118d0*/  FFMA.FTZ R42, R25, R39, R42 ;  /* 0x00000027192a7223 */ /* 0x000fe2000001002a */
[----:B------:R-:W-:-:S02]  /*118e0*/  HADD2.F32 R6, -RZ, R96.H0_H0 ;  /* 0x20000060ff067230 */ /* 0x000fc40000004100 */
[----:B------:R-:W-:Y:S01]  /*118f0*/  FFMA.FTZ R33, R5, R92, R33 ;  /* 0x0000005c05217223 */ /* 0x000fe20000010021 */
[--C-:B------:R-:W-:Y:S02]  /*11900*/  HADD2.F32 R36, -RZ, R31.reuse.H0_H0 ;  /* 0x2000001fff247230 */ /* 0x100fe40000004100 */
[C---:B------:R-:W-:Y:S01]  /*11910*/  FMUL.FTZ R38, R35.reuse, R34 ;  /* 0x0000002223267220 */ /* 0x040fe20000410000 */
[----:B------:R-:W-:Y:S02]  /*11920*/  HADD2.F32 R25, -RZ, R94.H1_H1 ;  /* 0x3000005eff197230 */ /* 0x000fe40000004100 */
[-C--:B------:R-:W-:Y:S01]  /*11930*/  FMUL.FTZ R44, R35, R6.reuse ;  /* 0x00000006232c7220 */ /* 0x080fe20000410000 */
[----:B------:R-:W-:Y:S02]  /*11940*/  HADD2.F32 R5, -RZ, R96.H1_H1 ;  /* 0x30000060ff057230 */ /* 0x000fe40000004100 */
[----:B------:R-:W-:Y:S01]  /*11950*/  FFMA.FTZ R35, R7, R6, -R38 ;  /* 0x0000000607237223 */ /* 0x000fe20000010826 */
[----:B------:R-:W-:-:S02]  /*11960*/  HADD2.F32 R31, -RZ, R31.H1_H1 ;  /* 0x3000001fff1f7230 */ /* 0x000fc40000004100 */
[C---:B------:R-:W-:Y:S01]  /*11970*/  FMUL.FTZ R37, R36.reuse, R25 ;  /* 0x0000001924257220 */ /* 0x040fe20000410000 */
[----:B------:R-:W-:Y:S02]  /*11980*/  HADD2.F32 R38, -RZ, R45.H0_H0 ;  /* 0x2000002dff267230 */ /* 0x000fe40000004100 */
[-C--:B------:R-:W-:Y:S01]  /*11990*/  FMUL.FTZ R36, R36, R5.reuse ;  /* 0x0000000524247220 */ /* 0x080fe20000410000 */
[----:B------:R-:W-:Y:S02]  /*119a0*/  HADD2.F32 R6, -RZ, R50.H0_H0 ;  /* 0x20000032ff067230 */ /* 0x000fe40000004100 */
[----:B------:R-:W-:Y:S01]  /*119b0*/  FFMA.FTZ R44, R7, R34, R44 ;  /* 0x00000022072c7223 */ /* 0x000fe2000001002c */
[C---:B------:R-:W-:Y:S01]  /*119c0*/  FFMA.FTZ R37, R32.reuse, R5, -R37 ;  /* 0x0000000520257223 */ /* 0x040fe20000010825 */
[----:B------:R-:W-:Y:S01]  /*119d0*/  FFMA.FTZ R36, R32, R25, R36 ;  /* 0x0000001920247223 */ /* 0x000fe20000010024 */
[----:B------:R-:W-:Y:S02]  /*119e0*/  HADD2.F32 R28, -RZ, R28.H1_H1 ;  /* 0x3000001cff1c7230 */ /* 0x000fe40000004100 */
[----:B------:R-:W-:Y:S01]  /*119f0*/  FMUL.FTZ R34, R31, R38 ;  /* 0x000000261f227220 */ /* 0x000fe20000410000 */
[----:B------:R-:W-:-:S02]  /*11a00*/  HADD2.F32 R30, -RZ, R30.H1_H1 ;  /* 0x3000001eff1e7230 */ /* 0x000fc40000004100 */
[-C--:B------:R-:W-:Y:S01]  /*11a10*/  FMUL.FTZ R32, R31, R6.reuse ;  /* 0x000000061f207220 */ /* 0x080fe20000410000 */
[----:B------:R-:W-:Y:S02]  /*11a20*/  HADD2.F32 R7, -RZ, R47.H0_H0 ;  /* 0x2000002fff077230 */ /* 0x000fe40000004100 */
[C---:B------:R-:W-:Y:S01]  /*11a30*/  FFMA.FTZ R34, R27.reuse, R6, -R34 ;  /* 0x000000061b227223 */ /* 0x040fe20000010822 */
[----:B------:R-:W-:Y:S02]  /*11a40*/  HADD2.F32 R25, -RZ, R46.H0_H0 ;  /* 0x2000002eff197230 */ /* 0x000fe40000004100 */
[----:B------:R-:W-:Y:S01]  /*11a50*/  FFMA.FTZ R39, R27, R38, R32 ;  /* 0x000000261b277223 */ /* 0x000fe20000010020 */
        /* <DEDUP_REMOVED lines=21> */
.L_x_6106:
[----:B------:R-:W-:Y:S05]  /*11bb0*/  BSYNC B1 ;  /* 0x0000000000017941 */ /* 0x000fea0003800000 */
.L_x_6105:
        /* <DEDUP_REMOVED lines=10> */
[----:B------:R-:W-:-:S02]  /*11c60*/  SHF.L.U32 R6, R5, 0x7, RZ ;  /* 0x0000000705067819 */ /* 0x000fc400000006ff */
[----:B------:R-:W-:Y:S02]  /*11c70*/  LOP3.LUT R4, R217, 0x38, R4, 0xf8, !PT ;  /* 0x00000038d9047812 */ /* 0x000fe400078ef804 */
[----:B------:R-:W-:Y:S02]  /*11c80*/  SHF.R.S32.HI R5, RZ, 0x1f, R0 ;  /* 0x0000001fff057819 */ /* 0x000fe40000011400 */
[----:B------:R-:W-:Y:S02]  /*11c90*/  LOP3.LUT R7, R6, 0xffffe000, RZ, 0xc0, !PT ;  /* 0xffffe00006077812 */ /* 0x000fe400078ec0ff */
[----:B------:R-:W-:Y:S01]  /*11ca0*/  LOP3.LUT R6, R4, R60, RZ, 0x3c, !PT ;  /* 0x0000003c04067212 */ /* 0x000fe200078e3cff */
[----:B------:R-:W-:Y:S01]  /*11cb0*/  IMAD.SHL.U32 R4, R0, 0x8, RZ ;  /* 0x0000000800047824 */ /* 0x000fe200078e00ff */
[----:B------:R-:W-:Y:S02]  /*11cc0*/  LEA.HI R5, R5, R0, RZ, 0x3 ;  /* 0x0000000005057211 */ /* 0x000fe400078f18ff */
[----:B------:R-:W-:-:S02]  /*11cd0*/  IADD3 R0, R6, R7, R224 ;  /* 0x0000000706007210 */ /* 0x000fc40007ffe0e0 */
[----:B------:R-:W-:Y:S01]  /*11ce0*/  LOP3.LUT R4, R217, 0x38, R4, 0xf8, !PT ;  /* 0x00000038d9047812 */ /* 0x000fe200078ef804 */
[----:B------:R-:W-:Y:S01]  /*11cf0*/  IMAD.SHL.U32 R5, R5, 0x400, RZ ;  /* 0x0000040005057824 */ /* 0x000fe200078e00ff */
[----:B------:R-:W-:Y:S02]  /*11d00*/  LEA R0, R0, UR4, 0x1 ;  /* 0x0000000400007c11 */ /* 0x000fe4000f8e08ff */
[----:B------:R-:W-:Y:S02]  /*11d10*/  LOP3.LUT R21, R4, R60, RZ, 0x3c, !PT ;  /* 0x0000003c04157212 */ /* 0x000fe400078e3cff */
[----:B------:R-:W-:Y:S02]  /*11d20*/  LOP3.LUT R20, R5, 0x7fffe000, RZ, 0xc0, !PT ;  /* 0x7fffe00005147812 */ /* 0x000fe400078ec0ff */
[----:B------:R-:W0:Y:S01]  /*11d30*/  LDS.128 R4, [R0] ;  /* 0x0000000000047984 */ /* 0x000e220000000c00 */
[----:B------:R-:W-:Y:S02]  /*11d40*/  SHF.R.U32.HI R34, RZ, 0x10, R9 ;  /* 0x00000010ff227819 */ /* 0x000fe40000011609 */
[----:B------:R-:W-:-:S02]  /*11d50*/  IADD3 R21, R21, R20, R224 ;  /* 0x0000001415157210 */ /* 0x000fc40007ffe0e0 */
[--C-:B------:R-:W-:Y:S01]  /*11d60*/  SHF.R.U64 R44, R52, 0x10, R53.reuse ;  /* 0x00000010342c7819 */ /* 0x100fe20000001235 */
[----:B------:R-:W-:Y:S01]  /*11d70*/  HADD2.F32 R34, -RZ, R34.H0_H0 ;  /* 0x20000022ff227230 */ /* 0x000fe20000004100 */
[----:B------:R-:W-:Y:S01]  /*11d80*/  SHF.R.U32.HI R52, RZ, 0x10, R53 ;  /* 0x00000010ff347819 */ /* 0x000fe20000011635 */
[----:B------:R-:W-:Y:S01]  /*11d90*/  IMAD R20, R21, 0x2, R2 ;  /* 0x0000000215147824 */ /* 0x000fe200078e0202 */
[----:B------:R-:W-:Y:S02]  /*11da0*/  SHF.R.U64 R42, R8, 0x10, R9 ;  /* 0x00000010082a7819 */ /* 0x000fe40000001209 */
[----:B------:R-:W-:Y:S02]  /*11db0*/  SHF.R.U64 R41, R10, 0x10, R11 ;  /* 0x000000100a297819 */ /* 0x000fe4000000120b */
[----:B------:R-:W1:Y:S01]  /*11dc0*/  LDS.128 R24, [R20+0x12400] ;  /* 0x0124000014187984 */ /* 0x000e620000000c00 */
[--C-:B------:R-:W-:Y:S02]  /*11dd0*/  SHF.R.U64 R43, R54, 0x10, R55.reuse ;  /* 0x00000010362b7819 */ /* 0x100fe40000001237 */
[----:B------:R-:W-:-:S02]  /*11de0*/  SHF.R.U32.HI R54, RZ, 0x10, R55 ;  /* 0x00000010ff367819 */ /* 0x000fc40000011637 */
[----:B------:R-:W-:Y:S01]  /*11df0*/  SHF.R.U32.HI R39, RZ, 0x10, R11 ;  /* 0x00000010ff277819 */ /* 0x000fe2000001160b */
[--C-:B0-----:R-:W-:Y:S02]  /*11e00*/  HADD2.F32 R8, -RZ, R5.reuse.H0_H0 ;  /* 0x20000005ff087230 */ /* 0x101fe40000004100 */
[----:B------:R-:W-:Y:S02]  /*11e10*/  HADD2.F32 R9, -RZ, R5.H1_H1 ;  /* 0x30000005ff097230 */ /* 0x000fe40000004100 */
[----:B------:R-:W-:Y:S02]  /*11e20*/  HADD2.F32 R5, -RZ, R4.H0_H0 ;  /* 0x20000004ff057230 */ /* 0x000fe40000004100 */
[----:B------:R-:W-:Y:S02]  /*11e30*/  HADD2.F32 R10, -RZ, R6.H0_H0 ;  /* 0x20000006ff0a7230 */ /* 0x000fe40000004100 */
[--C-:B------:R-:W-:Y:S02]  /*11e40*/  HADD2.F32 R11, -RZ, R7.reuse.H0_H0 ;  /* 0x20000007ff0b7230 */ /* 0x100fe40000004100 */
[----:B------:R-:W-:-:S02]  /*11e50*/  HADD2.F32 R7, -RZ, R7.H1_H1 ;  /* 0x30000007ff077230 */ /* 0x000fc40000004100 */
[----:B------:R-:W-:Y:S02]  /*11e60*/  HADD2.F32 R4, -RZ, R4.H1_H1 ;  /* 0x30000004ff047230 */ /* 0x000fe40000004100 */
        /* <DEDUP_REMOVED lines=25> */
[----:B------:R-:W-:Y:S01]  /*12000*/  FFMA.FTZ R29, R10, R8, -R5 ;  /* 0x000000080a1d7223 */ /* 0x000fe20000010805 */
[----:B------:R-:W-:Y:S02]  /*12010*/  HADD2.F32 R27, -RZ, R27.H1_H1 ;  /* 0x3000001bff1b7230 */ /* 0x000fe40000004100 */
[C---:B------:R-:W-:Y:S01]  /*12020*/  FMUL.FTZ R5, R30.reuse, R78 ;  /* 0x0000004e1e057220 */ /* 0x040fe20000410000 */
[----:B------:R-:W-:Y:S02]  /*12030*/  HADD2.F32 R28, -RZ, R39.H0_H0 ;  /* 0x20000027ff1c7230 */ /* 0x000fe40000004100 */
[-C--:B------:R-:W-:Y:S01]  /*12040*/  FMUL.FTZ R34, R30, R76.reuse ;  /* 0x0000004c1e227220 */ /* 0x080fe20000410000 */
[----:B------:R-:W-:Y:S02]  /*12050*/  HADD2.F32 R8, -RZ, R54.H0_H0 ;  /* 0x20000036ff087230 */ /* 0x000fe40000004100 */
[----:B------:R-:W-:Y:S01]  /*12060*/  FFMA.FTZ R76, R11, R76, R5 ;  /* 0x0000004c0b4c7223 */ /* 0x000fe20000010005 */
[----:B------:R-:W-:-:S02]  /*12070*/  HADD2.F32 R24, -RZ, R24.H1_H1 ;  /* 0x30000018ff187230 */ /* 0x000fc40000004100 */
[----:B------:R-:W-:Y:S01]  /*12080*/  FFMA.FTZ R34, R11, R78, -R34 ;  /* 0x0000004e0b227223 */ /* 0x000fe20000010822 */
[C---:B------:R-:W-:Y:S01]  /*12090*/  FMUL.FTZ R30, R27.reuse, R28 ;  /* 0x0000001c1b1e7220 */ /* 0x040fe20000410000 */
[-C--:B------:R-:W-:Y:S01]  /*120a0*/  FMUL.FTZ R40, R27, R8.reuse ;  /* 0x000000081b287220 */ /* 0x080fe20000410000 */
[----:B------:R-:W-:Y:S02]  /*120b0*/  HADD2.F32 R11, -RZ, R42.H0_H0 ;  /* 0x2000002aff0b7230 */ /* 0x000fe40000004100 */
[----:B------:R-:W-:Y:S01]  /*120c0*/  FFMA.FTZ R10, R10, R25, R9 ;  /* 0x000000190a0a7223 */ /* 0x000fe20000010009 */
[----:B------:R-:W-:Y:S02]  /*120d0*/  HADD2.F32 R5, -RZ, R44.H0_H0 ;  /* 0x2000002cff057230 */ /* 0x000fe40000004100 */
[C---:B------:R-:W-:Y:S01]  /*120e0*/  FFMA.FTZ R33, R7.reuse, R8, -R30 ;  /* 0x0000000807217223 */ /* 0x040fe2000001081e */
[----:B------:R-:W-:Y:S02]  /*120f0*/  HADD2.F32 R26, -RZ, R26.H1_H1 ;  /* 0x3000001aff1a7230 */ /* 0x000fe40000004100 */
[----:B------:R-:W-:Y:S01]  /*12100*/  FFMA.FTZ R39, R7, R28, R40 ;  /* 0x0000001c07277223 */ /* 0x000fe20000010028 */
[----:B------:R-:W-:-:S02]  /*12110*/  HADD2.F32 R21, -RZ, R41.H0_H0 ;  /* 0x20000029ff157230 */ /* 0x000fc40000004100 */
[C---:B------:R-:W-:Y:S01]  /*12120*/  FMUL.FTZ R7, R24.reuse, R11 ;  /* 0x0000000b18077220 */ /* 0x040fe20000410000 */
[----:B------:R-:W-:Y:S02]  /*12130*/  HADD2.F32 R9, -RZ, R43.H0_H0 ;  /* 0x2000002bff097230 */ /* 0x000fe40000004100 */
[----:B------:R-:W-:Y:S01]  /*12140*/  FMUL.FTZ R24, R24, R5 ;  /* 0x0000000518187220 */ /* 0x000fe20000410000 */
[----:B------:R-:W-:Y:S02]  /*12150*/  HADD2.F32 R6, -RZ, R6.H1_H1 ;  /* 0x30000006ff067230 */ /* 0x000fe40000004100 */
[----:B------:R-:W-:Y:S01]  /*12160*/  FMUL.FTZ R27, R26, R21 ;  /* 0x000000151a1b7220 */ /* 0x000fe20000410000 */
[----:B------:R-:W-:Y:S01]  /*12170*/  FFMA.FTZ R8, R4, R5, -R7 ;  /* 0x0000000504087223 */ /* 0x000fe20000010807 */
[----:B------:R-:W-:Y:S01]  /*12180*/  FMUL.FTZ R26, R26, R9 ;  /* 0x000000091a1a7220 */ /* 0x000fe20000410000 */
[----:B------:R-:W-:Y:S01]  /*12190*/  FFMA.FTZ R25, R4, R11, R24 ;  /* 0x0000000b04197223 */ /* 0x000fe20000010018 */
[C---:B------:R-:W-:Y:S01]  /*121a0*/  FFMA.FTZ R24, R6.reuse, R9, -R27 ;  /* 0x0000000906187223 */ /* 0x040fe2000001081b */
[----:B------:R-:W-:Y:S01]  /*121b0*/  F2FP.F16.F32.PACK_AB R7, R33, R34 ;  /* 0x000000222107723e */ /* 0x000fe200000000ff */
        /* <DEDUP_REMOVED lines=10> */
.L_x_6108:
[----:B------:R-:W-:Y:S05]  /*12260*/  BSYNC B1 ;  /* 0x0000000000017941 */ /* 0x000fea0003800000 */
.L_x_6107:
        /* <DEDUP_REMOVED lines=9> */
[----:B------:R-:W-:Y:S02]  /*12300*/  SHF.L.U32 R5, R4, 0x7, RZ ;  /* 0x0000000704057819 */ /* 0x000fe400000006ff */
[----:B------:R-:W-:-:S02]  /*12310*/  LOP3.LUT R0, R217, 0x38, R0, 0xf8, !PT ;  /* 0x00000038d9007812 */ /* 0x000fc400078ef800 */
[----:B------:R-:W-:Y:S02]  /*12320*/  SHF.R.S32.HI R4, RZ, 0x1f, R3 ;  /* 0x0000001fff047819 */ /* 0x000fe40000011403 */
[----:B------:R-:W-:Y:S01]  /*12330*/  LOP3.LUT R6, R0, R60, RZ, 0x3c, !PT ;  /* 0x0000003c00067212 */ /* 0x000fe200078e3cff */
[----:B------:R-:W-:Y:S01]  /*12340*/  IMAD.SHL.U32 R0, R3, 0x8, RZ ;  /* 0x0000000803007824 */ /* 0x000fe200078e00ff */
[----:B------:R-:W-:Y:S02]  /*12350*/  LEA.HI R4, R4, R3, RZ, 0x3 ;  /* 0x0000000304047211 */ /* 0x000fe400078f18ff */
[----:B-----5:R-:W-:Y:S02]  /*12360*/  R2UR UR4, R61 ;  /* 0x000000003d0472ca */ /* 0x020fe400000e0000 */
[----:B------:R-:W-:Y:S01]  /*12370*/  LOP3.LUT R0, R217, 0x38, R0, 0xf8, !PT ;  /* 0x00000038d9007812 */ /* 0x000fe200078ef800 */
[----:B------:R-:W-:Y:S01]  /*12380*/  IMAD.SHL.U32 R4, R4, 0x400, RZ ;  /* 0x0000040004047824 */ /* 0x000fe200078e00ff */
[----:B------:R-:W-:-:S02]  /*12390*/  LOP3.LUT R5, R5, 0xffffe000, RZ, 0xc0, !PT ;  /* 0xffffe00005057812 */ /* 0x000fc400078ec0ff */
        /* <DEDUP_REMOVED lines=86> */
.L_x_6080:
[----:B------:R-:W-:Y:S05]  /*12900*/  BSYNC B0 ;  /* 0x0000000000007941 */ /* 0x000fea0003800000 */
.L_x_6058:
        /* <DEDUP_REMOVED lines=8> */
.L_x_6056:
[----:B0--3--:R-:W3:Y:S02]  /*12990*/  LDL R0, [R1+0x4] ;  /* 0x0000040001007983 */ /* 0x009ee40000100800 */
[----:B---3--:R-:W-:-:S13]  /*129a0*/  R2UR UR4, R0 ;  /* 0x00000000000472ca */ /* 0x008fda00000e0000 */
[----:B------:R-:W-:-:S04]  /*129b0*/  MOV R0, UR4 ;  /* 0x0000000400007c02 */ /* 0x000fc80008000f00 */
[----:B------:R-:W-:-:S13]  /*129c0*/  ISETP.NE.AND P0, PT, R0, 0x3, PT ;  /* 0x000000030000780c */ /* 0x000fda0003f05270 */
[----:B------:R-:W-:Y:S05]  /*129d0*/  @!P0 BRA `(.L_x_6109) ;  /* 0x0000000000048947 */ /* 0x000fea0003800000 */
[----:B------:R-:W-:Y:S01]  /*129e0*/  BPT.TRAP 0x1 ;  /* 0x000000040000795c */ /* 0x000fe20000300000 */
.L_x_6109:
[----:B--2---:R-:W-:Y:S01]  /*129f0*/  IMAD R8, R196, 0x8, R2 ;  /* 0x00000008c4087824 */ /* 0x004fe200078e0202 */
[----:B-1--4-:R-:W-:-:S04]  /*12a00*/  SHF.L.U32 R3, R200, 0x1f, RZ ;  /* 0x0000001fc8037819 */ /* 0x012fc800000006ff */
[----:B------:R0:W1:Y:S01]  /*12a10*/  SYNCS.PHASECHK.TRANS64.TRYWAIT P1, [R8+URZ+0x30830], R3 ;  /* 0x03083003080075a7 */ /* 0x000062000802017f */
[----:B------:R-:W-:Y:S05]  /*12a20*/  @!P0 BRA `(.L_x_6110) ;  /* 0x0000000000048947 */ /* 0x000fea0003800000 */
[----:B------:R-:W-:Y:S01]  /*12a30*/  BPT.TRAP 0x1 ;  /* 0x000000040000795c */ /* 0x000fe20000300000 */
.L_x_6110:
[----:B-1----:R-:W-:Y:S05]  /*12a40*/  @P1 BRA `(.L_x_6111) ;  /* 0x0000000000081947 */ /* 0x002fea0003800000 */
[----:B------:R-:W1:Y:S02]  /*12a50*/  SYNCS.PHASECHK.TRANS64.TRYWAIT P1, [R8+URZ+0x30830], R3 ;  /* 0x03083003080075a7 */ /* 0x000e64000802017f */
[----:B-1----:R-:W-:Y:S05]  /*12a60*/  @!P1 BRA `(.L_x_6112) ;  /* 0x0000016000289947 */ /* 0x002fea0003800000 */
.L_x_6111:
[----:B------:R-:W-:Y:S05]  /*12a70*/  WARPSYNC.ALL ;  /* 0x0000000000007948 */ /* 0x000fea0003800000 */
[----:B------:R-:W-:Y:S01]  /*12a80*/  VIADD R0, R2, 0x1e400 ;  /* 0x0001e40002007836 */ /* 0x000fe20000000000 */
[----:B------:R-:W-:Y:S01]  /*12a90*/  R2UR UR4, R68 ;  /* 0x00000000440472ca */ /* 0x000fe200000e0000 */
[----:B------:R-:W-:Y:S01]  /*12aa0*/  IMAD.MOV.U32 R5, RZ, RZ, 0x40000040 ;  /* 0x40000040ff057424 */ /* 0x000fe200078e00ff */
        /* <DEDUP_REMOVED lines=34> */
[----:B------:R-:W-:Y:S01]  /*12cd0*/  VIADD R6, R4, 0x4 ;  /* 0x0000000404067836 */ /* 0x000fe20000000000 */
[----:B------:R-:W-:Y:S01]  /*12ce0*/  UIADD3 UR5, UR4, 0x4, URZ ;  /* 0x0000000404057890 */ /* 0x000fe2000fffe03f */
[----:B------:R-:W-:Y:S01]  /*12cf0*/  IMAD.MOV.U32 R7, RZ, RZ, 0x40000040 ;  /* 0x40000040ff077424 */ /* 0x000fe200078e00ff */
[----:B--2---:R-:W-:Y:S01]  /*12d00*/  MOV R10, UR8 ;  /* 0x00000008000a7c02 */ /* 0x004fe20008000f00 */
[----:B------:R-:W-:Y:S01]  /*12d10*/  IMAD.U32 R11, RZ, RZ, UR9 ;  /* 0x00000009ff0b7e24 */ /* 0x000fe2000f8e00ff */
[----:B------:R-:W-:-:S04]  /*12d20*/  UMOV UR37, 0x40000040 ;  /* 0x4000004000257882 */ /* 0x000fc80000000000 */
        /* <DEDUP_REMOVED lines=48> */
[----:B--2---:R-:W-:Y:S01]  /*13030*/  MOV R10, UR8 ;  /* 0x00000008000a7c02 */ /* 0x004fe20008000f00 */
        /* <DEDUP_REMOVED lines=9> */
[----:B------:R-:W-:Y:S01]  /*130d0*/  R2UR UR55, R7 ;  /* 0x00000000073772ca */ /* 0x000fe200000e0000 */
[----:B------:R-:W-:-:S03]  /*130e0*/  IMAD.MOV.U32 R7, RZ, RZ, 0x40000040 ;  /* 0x40000040ff077424 */ /* 0x000fc600078e00ff */
[----:B------:R-:W-:Y:S02]  /*130f0*/  R2UR UR50, R6 ;  /* 0x00000000063272ca */ /* 0x000fe400000e0000 */
[----:B------:R-:W-:Y:S01]  /*13100*/  R2UR UR51, R7 ;  /* 0x00000000073372ca */ /* 0x000fe200000e0000 */
[----:B------:R-:W-:Y:S01]  /*13110*/  IMAD.MOV.U32 R7, RZ, RZ, 0x40000040 ;  /* 0x40000040ff077424 */ /* 0x000fe200078e00ff */
[----:B------:R-:W-:-:S04]  /*13120*/  IADD3 R6, R4, 0x602, RZ ;  /* 0x0000060204067810 */ /* 0x000fc80007ffe0ff */
        /* <DEDUP_REMOVED lines=30> */
[----:B--2---:R-:W-:Y:S05]  /*13310*/  @!P0 BRA `(.L_x_6113) ;  /* 0x0000000000048947 */ /* 0x004fea0003800000 */
[----:B------:R-:W-:Y:S01]  /*13320*/  BPT.TRAP 0x1 ;  /* 0x000000040000795c */ /* 0x000fe20000300000 */
.L_x_6113:
[----:B------:R-:W2:Y:S01]  /*13330*/  LDL.LU R6, [R1] ;  /* 0x0000000001067983 */ /* 0x000ea20000300800 */
[----:B------:R-:W3:Y:S01]  /*13340*/  LDC R12, c[0x0][0x448] ;  /* 0x00011200ff0c7b82 */ /* 0x000ee20000000800 */
[----:B------:R-:W-:Y:S01]  /*13350*/  ULDC UR4, c[0x0][0x9d8] ;  /* 0x0002760000047ab9 */ /* 0x000fe20000000800 */
[----:B------:R-:W-:Y:S01]  /*13360*/  ULDC UR38, c[0x0][0x9d8] ;  /* 0x0002760000267ab9 */ /* 0x000fe20000000800 */
[----:B------:R-:W4:Y:S01]  /*13370*/  LDL R4, [R1+0x3c] ;  /* 0x00003c0001047983 */ /* 0x000f220000100800 */
[----:B------:R-:W-:Y:S01]  /*13380*/  FMUL.FTZ R27, R27, UR4 ;  /* 0x000000041b1b7c20 */ /* 0x000fe20008410000 */
[----:B------:R-:W-:Y:S01]  /*13390*/  FMUL.FTZ R7, R29, UR4 ;  /* 0x000000041d077c20 */ /* 0x000fe20008410000 */
[----:B------:R-:W-:Y:S01]  /*133a0*/  FMUL.FTZ R26, R26, UR4 ;  /* 0x000000041a1a7c20 */ /* 0x000fe20008410000 */
[----:B------:R-:W-:Y:S01]  /*133b0*/  FMUL.FTZ R30, R30, UR4 ;  /* 0x000000041e1e7c20 */ /* 0x000fe20008410000 */
[----:B------:R5:W-:Y:S01]  /*133c0*/  MUFU.TANH R82, R27 ;  /* 0x0000001b00527308 */ /* 0x000be20000002400 */
[----:B01----:R-:W-:Y:S01]  /*133d0*/  FMUL.FTZ R3, R25, UR4 ;  /* 0x0000000419037c20 */ /* 0x003fe20008410000 */
        /* <DEDUP_REMOVED lines=14> */
[----:B---3--:R-:W-:Y:S01]  /*134c0*/  ISETP.NE.AND P4, PT, R12, 0x1, PT ;  /* 0x000000010c00780c */ /* 0x008fe20003f85270 */
[----:B------:R-:W-:Y:S01]  /*134d0*/  IMAD R12, R80, -0x60, R228 ;  /* 0xffffffa0500c7824 */ /* 0x000fe200078e02e4 */
        /* <DEDUP_REMOVED lines=11> */
[----:B-----5:R-:W5:Y:S01]  /*13590*/  @P4 LDC R27, c[0x0][0x44c] ;  /* 0x00011300ff1b4b82 */ /* 0x020f620000000800 */
[----:B------:R-:W-:Y:S01]  /*135a0*/  FMUL.FTZ R67, R67, UR4 ;  /* 0x0000000443437c20 */ /* 0x000fe20008410000 */
[----:B------:R-:W-:Y:S01]  /*135b0*/  FMUL.FTZ R70, R70, UR4 ;  /* 0x0000000446467c20 */ /* 0x000fe20008410000 */
[----:B------:R-:W-:Y:S01]  /*135c0*/  FMUL.FTZ R71, R71, UR4 ;  /* 0x0000000447477c20 */ /* 0x000fe20008410000 */
[----:B------:R-:W-:Y:S01]  /*135d0*/  FMUL.FTZ R10, R33, UR4 ;  /* 0x00000004210a7c20 */ /* 0x000fe20008410000 */
[----:B------:R-:W3:Y:S01]  /*135e0*/  MUFU.TANH R34, R34 ;  /* 0x0000002200227308 */ /* 0x000ee20000002400 */
[----:B------:R-:W-:Y:S01]  /*135f0*/  FMUL.FTZ R33, R44, UR4 ;  /* 0x000000042c217c20 */ /* 0x000fe20008410000 */
[----:B------:R-:W-:Y:S01]  /*13600*/  FMUL.FTZ R48, R48, UR4 ;  /* 0x0000000430307c20 */ /* 0x000fe20008410000 */
[----:B------:R-:W0:Y:S01]  /*13610*/  @P4 LDC R29, c[0x0][0x450] ;  /* 0x00011400ff1d4b82 */ /* 0x000e220000000800 */
        /* <DEDUP_REMOVED lines=15> */
[----:B------:R-:W-:Y:S01]  /*13710*/  ULDC UR39, c[0x0][0x9d8] ;  /* 0x0002760000277ab9 */ /* 0x000fe20000000800 */
[----:B------:R-:W-:Y:S01]  /*13720*/  ULDC UR42, c[0x0][0x988] ;  /* 0x00026200002a7ab9 */ /* 0x000fe20000000800 */
[----:B------:R-:W-:Y:S01]  /*13730*/  ULDC UR43, c[0x0][0x988] ;  /* 0x00026200002b7ab9 */ /* 0x000fe20000000800 */
[----:B------:R-:W-:Y:S01]  /*13740*/  BSSY B0, `(.L_x_6114) ;  /* 0x00004c8000007945 */ /* 0x000fe20003800000 */
[----:B------:R-:W-:Y:S01]  /*13750*/  CS2R R118, SRZ ;  /* 0x0000000000767805 */ /* 0x000fe2000001ff00 */
[----:B------:R-:W3:Y:S01]  /*13760*/  MUFU.TANH R39, R39 ;  /* 0x0000002700277308 */ /* 0x000ee20000002400 */
[----:B------:R-:W-:-:S02]  /*13770*/  CS2R R116, SRZ ;  /* 0x0000000000747805 */ /* 0x000fc4000001ff00 */
[----:B------:R-:W-:Y:S02]  /*13780*/  CS2R R114, SRZ ;  /* 0x0000000000727805 */ /* 0x000fe4000001ff00 */
[----:B------:R-:W-:Y:S02]  /*13790*/  CS2R R112, SRZ ;  /* 0x0000000000707805 */ /* 0x000fe4000001ff00 */
[----:B------:R-:W-:Y:S02]  /*137a0*/  CS2R R110, SRZ ;  /* 0x00000000006e7805 */ /* 0x000fe4000001ff00 */
[----:B------:R-:W-:Y:S02]  /*137b0*/  CS2R R108, SRZ ;  /* 0x00000000006c7805 */ /* 0x000fe4000001ff00 */
[----:B------:R-:W-:Y:S02]  /*137c0*/  CS2R R106, SRZ ;  /* 0x00000000006a7805 */ /* 0x000fe4000001ff00 */
[----:B------:R-:W-:Y:S01]  /*137d0*/  CS2R R104, SRZ ;  /* 0x0000000000687805 */ /* 0x000fe2000001ff00 */
[----:B------:R-:W3:Y:S01]  /*137e0*/  MUFU.TANH R42, R42 ;  /* 0x0000002a002a7308 */ /* 0x000ee20000002400 */
[----:B------:R-:W-:-:S07]  /*137f0*/  CS2R R102, SRZ ;  /* 0x0000000000667805 */ /* 0x000fce000001ff00 */
[----:B------:R-:W3:Y:S08]  /*13800*/  MUFU.TANH R36, R43 ;  /* 0x0000002b00247308 */ /* 0x000ef00000002400 */
[----:B------:R-:W3:Y:S08]  /*13810*/  MUFU.TANH R46, R46 ;  /* 0x0000002e002e7308 */ /* 0x000ef00000002400 */
[----:B------:R-:W3:Y:S08]  /*13820*/  MUFU.TANH R47, R47 ;  /* 0x0000002f002f7308 */ /* 0x000ef00000002400 */
[----:B------:R3:W-:Y:S08]  /*13830*/  MUFU.TANH R32, R54 ;  /* 0x0000003600207308 */ /* 0x0007f00000002400 */
[----:B------:R-:W3:Y:S08]  /*13840*/  MUFU.TANH R50, R50 ;  /* 0x0000003200327308 */ /* 0x000ef00000002400 */
[----:B------:R-:W3:Y:S08]  /*13850*/  MUFU.TANH R51, R51 ;  /* 0x0000003300337308 */ /* 0x000ef00000002400 */
[----:B------:R-:W3:Y:S08]  /*13860*/  MUFU.TANH R40, R55 ;  /* 0x0000003700287308 */ /* 0x000ef00000002400 */
[----:B------:R-:W-:Y:S08]  /*13870*/  MUFU.TANH R28, R59 ;  /* 0x0000003b001c7308 */ /* 0x000ff00000002400 */
        /* <DEDUP_REMOVED lines=20> */
[----:B--2---:R-:W-:-:S04]  /*139c0*/  LOP3.LUT R6, R6, 0xfffffffd, RZ, 0xc0, !PT ;  /* 0xfffffffd06067812 */ /* 0x004fc800078ec0ff */
[----:B------:R-:W-:Y:S01]  /*139d0*/  @P4 LOP3.LUT R6, R6, 0x2, RZ, 0xfc, !PT ;  /* 0x0000000206064812 */ /* 0x000fe200078efcff */
[----:B----4-:R-:W-:Y:S02]  /*139e0*/  IMAD.IADD R4, R4, 0x1, R226 ;  /* 0x0000000104047824 */ /* 0x010fe400078e02e2 */
[----:B------:R-:W-:Y:S02]  /*139f0*/  MUFU.TANH R45, R45 ;  /* 0x0000002d002d7308 */ /* 0x000fe40000002400 */
[----:B------:R5:W-:Y:S06]  /*13a00*/  STL [R1], R6 ;  /* 0x0000000601007387 */ /* 0x000bec0000100800 */
[----:B------:R-:W-:Y:S01]  /*13a10*/  MUFU.TANH R98, R68 ;  /* 0x0000004400627308 */ /* 0x000fe20000002400 */
[----:B-----5:R-:W-:Y:S01]  /*13a20*/  @P4 IMAD.HI.U32 R6, R4, R27, RZ ;  /* 0x0000001b04064227 */ /* 0x020fe200078e00ff */
[----:B------:R-:W-:-:S03]  /*13a30*/  IADD3 R27, -R229, 0x60, R12 ;  /* 0x00000060e51b7810 */ /* 0x000fc60007ffe10c */
[----:B------:R-:W-:-:S03]  /*13a40*/  FMUL.FTZ R12, R58, UR4 ;  /* 0x000000043a0c7c20 */ /* 0x000fc60008410000 */
[----:B------:R-:W-:Y:S01]  /*13a50*/  MUFU.TANH R49, R49 ;  /* 0x0000003100317308 */ /* 0x000fe20000002400 */
[----:B0-----:R-:W-:Y:S01]  /*13a60*/  @P4 SHF.R.U32.HI R4, RZ, R29, R6 ;  /* 0x0000001dff044219 */ /* 0x001fe20000011606 */
[----:B------:R-:W-:-:S04]  /*13a70*/  IMAD R6, R80, -0x60, RZ ;  /* 0xffffffa050067824 */ /* 0x000fc800078e02ff */
[----:B------:R-:W0:Y:S01]  /*13a80*/  SHFL.IDX PT, R14, R4, 0x1, 0x1c1f ;  /* 0x003c1f00040e7f89 */ /* 0x000e2200000e0000 */
[----:B------:R-:W-:Y:S01]  /*13a90*/  IADD3 R6, -R229, 0x61, R6 ;  /* 0x00000061e5067810 */ /* 0x000fe20007ffe106 */
[----:B------:R-:W2:Y:S03]  /*13aa0*/  MUFU.TANH R12, R12 ;  /* 0x0000000c000c7308 */ /* 0x000ea60000002400 */
[----:B------:R-:W-:-:S05]  /*13ab0*/  IADD3 R84, -R227, R6, R228 ;  /* 0x00000006e3547210 */ /* 0x000fca0007ffe1e4 */
[----:B------:R-:W-:Y:S08]  /*13ac0*/  MUFU.TANH R53, R53 ;  /* 0x0000003500357308 */ /* 0x000ff00000002400 */
[----:B------:R-:W-:Y:S01]  /*13ad0*/  MUFU.TANH R57, R57 ;  /* 0x0000003900397308 */ /* 0x000fe20000002400 */
[----:B0-----:R-:W-:-:S07]  /*13ae0*/  VIADDMNMX R6, R14, R84, R27, PT ;  /* 0x000000540e067246 */ /* 0x001fce000380011b */
[----:B------:R-:W0:Y:S01]  /*13af0*/  MUFU.TANH R14, R70 ;  /* 0x00000046000e7308 */ /* 0x000e220000002400 */
[C---:B------:R-:W-:Y:S02]  /*13b00*/  ISETP.GT.AND P1, PT, R6.reuse, RZ, PT ;  /* 0x000000ff0600720c */ /* 0x040fe40003f24270 */
[C---:B------:R-:W-:Y:S02]  /*13b10*/  ISETP.GT.AND P2, PT, R6.reuse, 0x1, PT ;  /* 0x000000010600780c */ /* 0x040fe40003f44270 */
[----:B------:R-:W-:Y:S02]  /*13b20*/  ISETP.GT.AND P3, PT, R6, 0x8, PT ;  /* 0x000000080600780c */ /* 0x000fe40003f64270 */
[----:B------:R-:W-:Y:S01]  /*13b30*/  FSEL R25, R25, -INF , P1 ;  /* 0xff80000019197808 */ /* 0x000fe20000800000 */
[----:B------:R-:W4:Y:S01]  /*13b40*/  MUFU.TANH R61, R61 ;  /* 0x0000003d003d7308 */ /* 0x000f220000002400 */
[----:B------:R-:W-:Y:S02]  /*13b50*/  FSEL R82, R82, -INF , P2 ;  /* 0xff80000052527808 */ /* 0x000fe40001000000 */
[----:B------:R-:W-:-:S02]  /*13b60*/  ISETP.GT.AND P1, PT, R6, 0x9, PT ;  /* 0x000000090600780c */ /* 0x000fc40003f24270 */
[----:B-1----:R-:W-:Y:S02]  /*13b70*/  FSEL R78, R30, -INF , P3 ;  /* 0xff8000001e4e7808 */ /* 0x002fe40001800000 */
[----:B------:R-:W-:Y:S01]  /*13b80*/  FMNMX.FTZ R29, R25, R82, !PT ;  /* 0x00000052191d7209 */ /* 0x000fe20007810000 */
[----:B------:R-:W-:Y:S01]  /*13b90*/  MUFU.TANH R96, R96 ;  /* 0x0000006000607308 */ /* 0x000fe20000002400 */
[----:B------:R-:W-:Y:S02]  /*13ba0*/  ISETP.GT.AND P2, PT, R6, 0x10, PT ;  /* 0x000000100600780c */ /* 0x000fe40003f44270 */
[----:B---3--:R-:W-:Y:S01]  /*13bb0*/  FSEL R76, R31, -INF , P1 ;  /* 0xff8000001f4c7808 */ /* 0x008fe20000800000 */
[----:B------:R-:W-:Y:S01]  /*13bc0*/  FMUL.FTZ R31, R64, UR4 ;  /* 0x00000004401f7c20 */ /* 0x000fe20008410000 */
[----:B------:R-:W-:Y:S01]  /*13bd0*/  FMNMX.FTZ R29, R78, R29, !PT ;  /* 0x0000001d4e1d7209 */ /* 0x000fe20007810000 */
[----:B------:R-:W-:Y:S01]  /*13be0*/  ULDC UR4, c[0x0][0x988] ;  /* 0x0002620000047ab9 */ /* 0x000fe20000000800 */
[----:B------:R-:W-:Y:S01]  /*13bf0*/  ISETP.GT.AND P1, PT, R6, 0x11, PT ;  /* 0x000000110600780c */ /* 0x000fe20003f24270 */
[----:B------:R-:W-:Y:S01]  /*13c00*/  MUFU.TANH R69, R69 ;  /* 0x0000004500457308 */ /* 0x000fe20000002400 */
[----:B------:R-:W-:-:S02]  /*13c10*/  FSEL R74, R34, -INF , P2 ;  /* 0xff800000224a7808 */ /* 0x000fc40001000000 */
[----:B------:R-:W-:Y:S02]  /*13c20*/  FMNMX.FTZ R29, R76, R29, !PT ;  /* 0x0000001d4c1d7209 */ /* 0x000fe40007810000 */
[----:B------:R-:W-:Y:S02]  /*13c30*/  ISETP.GT.AND P2, PT, R6, 0x18, PT ;  /* 0x000000180600780c */ /* 0x000fe40003f44270 */
[----:B------:R-:W-:Y:S01]  /*13c40*/  FSEL R72, R35, -INF , P1 ;  /* 0xff80000023487808 */ /* 0x000fe20000800000 */
[----:B------:R-:W1:Y:S01]  /*13c50*/  MUFU.TANH R31, R31 ;  /* 0x0000001f001f7308 */ /* 0x000e620000002400 */
[----:B------:R-:W-:Y:S02]  /*13c60*/  FMNMX.FTZ R29, R74, R29, !PT ;  /* 0x0000001d4a1d7209 */ /* 0x000fe40007810000 */
[----:B------:R-:W-:Y:S02]  /*13c70*/  ISETP.GT.AND P1, PT, R6, 0x19, PT ;  /* 0x000000190600780c */ /* 0x000fe40003f24270 */
[----:B------:R-:W-:-:S02]  /*13c80*/  FSEL R58, R38, -INF , P2 ;  /* 0xff800000263a7808 */ /* 0x000fc40001000000 */
[----:B------:R-:W-:Y:S02]  /*13c90*/  FMNMX.FTZ R29, R72, R29, !PT ;  /* 0x0000001d481d7209 */ /* 0x000fe40007810000 */
[----:B------:R-:W-:Y:S02]  /*13ca0*/  ISETP.GT.AND P2, PT, R6, 0x20, PT ;  /* 0x000000200600780c */ /* 0x000fe40003f44270 */
[----:B------:R-:W-:Y:S02]  /*13cb0*/  FSEL R54, R39, -INF , P1 ;  /* 0xff80000027367808 */ /* 0x000fe40000800000 */
        /* <DEDUP_REMOVED lines=26> */
[----:B--2---:R-:W-:-:S02]  /*13e60*/  FSEL R50, R12, -INF , P2 ;  /* 0xff8000000c327808 */ /* 0x004fc40001000000 */
        /* <DEDUP_REMOVED lines=17> */
[----:B0-----:R-:W-:-:S02]  /*13f80*/  FSEL R14, R14, -INF , P2 ;  /* 0xff8000000e0e7808 */ /* 0x001fc40001000000 */
[----:B------:R-:W-:Y:S02]  /*13f90*/  FMNMX.FTZ R29, R20, R29, !PT ;  /* 0x0000001d141d7209 */ /* 0x000fe40007810000 */
[----:B------:R-:W-:Y:S02]  /*13fa0*/  FSEL R6, R71, -INF , P1 ;  /* 0xff80000047067808 */ /* 0x000fe40000800000 */
[----:B------:R-:W-:-:S04]  /*13fb0*/  FMNMX.FTZ R29, R14, R29, !PT ;  /* 0x0000001d0e1d7209 */ /* 0x000fc80007810000 */
[----:B------:R-:W-:-:S05]  /*13fc0*/  FMNMX.FTZ R29, R6, R29, !PT ;  /* 0x0000001d061d7209 */ /* 0x000fca0007810000 */
[----:B------:R-:W0:Y:S02]  /*13fd0*/  SHFL.BFLY PT, R44, R29, 0x2, 0x1f ;  /* 0x0c401f001d2c7f89 */ /* 0x000e2400000e0000 */
[----:B0-----:R-:W-:Y:S02]  /*13fe0*/  FMNMX.FTZ R44, R29, R44, !PT ;  /* 0x0000002c1d2c7209 */ /* 0x001fe40007810000 */
[----:B------:R-:W0:Y:S04]  /*13ff0*/  SHFL.IDX PT, R29, R4, RZ, 0x1c1f ;  /* 0x001c1fff041d7589 */ /* 0x000e2800000e0000 */
[----:B------:R-:W2:Y:S01]  /*14000*/  SHFL.BFLY PT, R35, R44, 0x1, 0x1f ;  /* 0x0c201f002c237f89 */ /* 0x000ea200000e0000 */
[----:B0-----:R-:W-:-:S04]  /*14010*/  VIADDMNMX R29, R29, R84, R27, PT ;  /* 0x000000541d1d7246 */ /* 0x001fc8000380011b */
[C---:B------:R-:W-:Y:S02]  /*14020*/  ISETP.GT.AND P1, PT, R29.reuse, RZ, PT ;  /* 0x000000ff1d00720c */ /* 0x040fe40003f24270 */
[C---:B------:R-:W-:Y:S02]  /*14030*/  ISETP.GT.AND P2, PT, R29.reuse, 0x1, PT ;  /* 0x000000011d00780c */ /* 0x040fe40003f44270 */
[----:B--2---:R-:W-:Y:S02]  /*14040*/  FMNMX.FTZ R4, R44, R35, !PT ;  /* 0x000000232c047209 */ /* 0x004fe40007810000 */
[----:B------:R-:W-:Y:S02]  /*14050*/  ISETP.GT.AND P3, PT, R29, 0x8, PT ;  /* 0x000000081d00780c */ /* 0x000fe40003f64270 */
[----:B------:R-:W-:Y:S02]  /*14060*/  FSEL R44, R0, -INF , P1 ;  /* 0xff800000002c7808 */ /* 0x000fe40000800000 */
[----:B------:R-:W-:Y:S01]  /*14070*/  FSEL R27, R3, -INF , P2 ;  /* 0xff800000031b7808 */ /* 0x000fe20001000000 */
[----:B------:R-:W-:Y:S01]  /*14080*/  IMAD.U32 R3, RZ, RZ, UR4 ;  /* 0x00000004ff037e24 */ /* 0x000fe2000f8e00ff */
[----:B------:R-:W-:-:S02]  /*14090*/  FSEL R48, R5, -INF , P3 ;  /* 0xff80000005307808 */ /* 0x000fc40001800000 */
[C---:B------:R-:W-:Y:S01]  /*140a0*/  ISETP.GT.AND P1, PT, R29.reuse, 0x9, PT ;  /* 0x000000091d00780c */ /* 0x040fe20003f24270 */
[----:B------:R-:W-:Y:S01]  /*140b0*/  FMUL.FTZ R0, R4, R3 ;  /* 0x0000000304007220 */ /* 0x000fe20000410000 */
        /* <DEDUP_REMOVED lines=10> */
[----:B------:R-:W-:-:S02]  /*14160*/  FSETP.NEU.FTZ.AND P2, PT, R4, -INF , PT ;  /* 0xff8000000400780b */ /* 0x000fc40003f5d000 */
[----:B------:R-:W-:Y:S02]  /*14170*/  ISETP.GT.AND P1, PT, R29, 0x19, PT ;  /* 0x000000191d00780c */ /* 0x000fe40003f24270 */
[----:B------:R-:W-:Y:S02]  /*14180*/  FSEL R62, R11, -INF , P3 ;  /* 0xff8000000b3e7808 */ /* 0x000fe40001800000 */
[----:B------:R-:W-:Y:S02]  /*14190*/  FMNMX.FTZ R7, R60, R7, !PT ;  /* 0x000000073c077209 */ /* 0x000fe40007810000 */
[----:B------:R-:W-:Y:S02]  /*141a0*/  FSEL R5, R0, RZ, P2 ;  /* 0x000000ff00057208 */ /* 0x000fe40001000000 */
[----:B------:R-:W-:Y:S02]  /*141b0*/  ISETP.GT.AND P2, PT, R29, 0x20, PT ;  /* 0x000000201d00780c */ /* 0x000fe40003f44270 */
[----:B------:R-:W-:Y:S01]  /*141c0*/  FSEL R66, R13, -INF , P1 ;  /* 0xff8000000d427808 */ /* 0x000fe20000800000 */
[--C-:B------:R-:W-:Y:S01]  /*141d0*/  FFMA.FTZ R10, R82, R3, -R5.reuse ;  /* 0x00000003520a7223 */ /* 0x100fe20000010805 */
[----:B------:R-:W-:Y:S01]  /*141e0*/  FMNMX.FTZ R7, R62, R7, !PT ;  /* 0x000000073e077209 */ /* 0x000fe20007810000 */
[-CC-:B------:R-:W-:Y:S01]  /*141f0*/  FFMA.FTZ R64, R76, R3.reuse, -R5.reuse ;  /* 0x000000034c407223 */ /* 0x180fe20000010805 */
[----:B------:R-:W-:Y:S01]  /*14200*/  ISETP.GT.AND P1, PT, R29, 0x21, PT ;  /* 0x000000211d00780c */ /* 0x000fe20003f24270 */
[-CC-:B------:R-:W-:Y:S01]  /*14210*/  FFMA.FTZ R191, R78, R3.reuse, -R5.reuse ;  /* 0x000000034ebf7223 */ /* 0x180fe20000010805 */
[----:B------:R-:W-:Y:S01]  /*14220*/  FSEL R68, R21, -INF , P2 ;  /* 0xff80000015447808 */ /* 0x000fe20001000000 */
[--C-:B------:R-:W-:Y:S01]  /*14230*/  FFMA.FTZ R185, R74, R3, -R5.reuse ;  /* 0x000000034ab97223 */ /* 0x100fe20000010805 */
[----:B------:R-:W-:Y:S01]  /*14240*/  FMNMX.FTZ R7, R66, R7, !PT ;  /* 0x0000000742077209 */ /* 0x000fe20007810000 */
[-CC-:B------:R-:W-:Y:S01]  /*14250*/  FFMA.FTZ R187, R58, R3.reuse, -R5.reuse ;  /* 0x000000033abb7223 */ /* 0x180fe20000010805 */
[----:B------:R-:W-:Y:S01]  /*14260*/  ISETP.GT.AND P2, PT, R29, 0x28, PT ;  /* 0x000000281d00780c */ /* 0x000fe20003f44270 */
[--C-:B------:R-:W-:Y:S01]  /*14270*/  FFMA.FTZ R189, R25, R3, -R5.reuse ;  /* 0x0000000319bd7223 */ /* 0x100fe20000010805 */
[----:B------:R-:W-:Y:S01]  /*14280*/  FSEL R70, R15, -INF , P1 ;  /* 0xff8000000f467808 */ /* 0x000fe20000800000 */
[----:B------:R-:W-:Y:S01]  /*14290*/  MUFU.EX2 R10, R10 ;  /* 0x0000000a000a7308 */ /* 0x000fe20000000800 */
[----:B------:R-:W-:Y:S01]  /*142a0*/  FMNMX.FTZ R7, R68, R7, !PT ;  /* 0x0000000744077209 */ /* 0x000fe20007810000 */
[-CC-:B------:R-:W-:Y:S01]  /*142b0*/  FFMA.FTZ R72, R72, R3.reuse, -R5.reuse ;  /* 0x0000000348487223 */ /* 0x180fe20000010805 */
[----:B------:R-:W-:Y:S01]  /*142c0*/  ISETP.GT.AND P1, PT, R29, 0x29, PT ;  /* 0x000000291d00780c */ /* 0x000fe20003f24270 */
[-CC-:B------:R-:W-:Y:S01]  /*142d0*/  FFMA.FTZ R169, R12, R3.reuse, -R5.reuse ;  /* 0x000000030ca97223 */ /* 0x180fe20000010805 */
[----:B------:R-:W-:Y:S01]  /*142e0*/  FSEL R82, R33, -INF , P2 ;  /* 0xff80000021527808 */ /* 0x000fe20001000000 */
[--C-:B------:R-:W-:Y:S01]  /*142f0*/  FFMA.FTZ R12, R20, R3, -R5.reuse ;  /* 0x00000003140c7223 */ /* 0x100fe20000010805 */
[----:B------:R-:W-:Y:S01]  /*14300*/  FMNMX.FTZ R7, R70, R7, !PT ;  /* 0x0000000746077209 */ /* 0x000fe20007810000 */
[----:B------:R-:W0:Y:S01]  /*14310*/  @P4 LDC R33, c[0x0][0x450] ;  /* 0x00011400ff214b82 */ /* 0x000e220000000800 */
[----:B------:R-:W-:Y:S01]  /*14320*/  ISETP.GT.AND P2, PT, R29, 0x30, PT ;  /* 0x000000301d00780c */ /* 0x000fe20003f44270 */
[----:B------:R-:W2:Y:S01]  /*14330*/  MUFU.EX2 R189, R189 ;  /* 0x000000bd00bd7308 */ /* 0x000ea20000000800 */
[----:B------:R-:W-:Y:S01]  /*14340*/  FSEL R84, R45, -INF , P1 ;  /* 0xff8000002d547808 */ /* 0x000fe20000800000 */
[--C-:B------:R-:W-:Y:S01]  /*14350*/  FFMA.FTZ R54, R54, R3, -R5.reuse ;  /* 0x0000000336367223 */ /* 0x100fe20000010805 */
[----:B------:R-:W-:Y:S01]  /*14360*/  FMNMX.FTZ R7, R82, R7, !PT ;  /* 0x0000000752077209 */ /* 0x000fe20007810000 */
[--C-:B------:R-:W-:Y:S01]  /*14370*/  FFMA.FTZ R171, R14, R3, -R5.reuse ;  /* 0x000000030eab7223 */ /* 0x100fe20000010805 */
[C---:B------:R-:W-:Y:S01]  /*14380*/  ISETP.GT.AND P1, PT, R29.reuse, 0x31, PT ;  /* 0x000000311d00780c */ /* 0x040fe20003f24270 */
[----:B------:R-:W-:Y:S01]  /*14390*/  IMAD.MOV.U32 R14, RZ, RZ, R226 ;  /* 0x000000ffff0e7224 */ /* 0x000fe200078e00e2 */
[----:B------:R-:W-:Y:S01]  /*143a0*/  FSEL R86, R86, -INF , P2 ;  /* 0xff80000056567808 */ /* 0x000fe20001000000 */
[----:B------:R-:W3:Y:S01]  /*143b0*/  MUFU.EX2 R191, R191 ;  /* 0x000000bf00bf7308 */ /* 0x000ee20000000800 */
[----:B------:R-:W-:Y:S01]  /*143c0*/  FMNMX.FTZ R7, R84, R7, !PT ;  /* 0x0000000754077209 */ /* 0x000fe20007810000 */
[-CC-:B------:R-:W-:Y:S01]  /*143d0*/  FFMA.FTZ R181, R38, R3.reuse, -R5.reuse ;  /* 0x0000000326b57223 */ /* 0x180fe20000010805 */
[----:B------:R-:W-:Y:S01]  /*143e0*/  ISETP.GT.AND P2, PT, R29, 0x38, PT ;  /* 0x000000381d00780c */ /* 0x000fe20003f44270 */
[-CC-:B------:R-:W-:Y:S01]  /*143f0*/  FFMA.FTZ R36, R36, R3.reuse, -R5.reuse ;  /* 0x0000000324247223 */ /* 0x180fe20000010805 */
[----:B------:R-:W-:Y:S01]  /*14400*/  FSEL R90, R49, -INF , P1 ;  /* 0xff800000315a7808 */ /* 0x000fe20000800000 */
[--C-:B------:R-:W-:Y:S01]  /*14410*/  FFMA.FTZ R183, R34, R3, -R5.reuse ;  /* 0x0000000322b77223 */ /* 0x100fe20000010805 */
[----:B------:R-:W-:Y:S01]  /*14420*/  FMNMX.FTZ R7, R86, R7, !PT ;  /* 0x0000000756077209 */ /* 0x000fe20007810000 */
[----:B------:R-:W5:Y:S01]  /*14430*/  MUFU.EX2 R64, R64 ;  /* 0x0000004000407308 */ /* 0x000f620000000800 */
[C---:B------:R-:W-:Y:S01]  /*14440*/  ISETP.GT.AND P1, PT, R29.reuse, 0x39, PT ;  /* 0x000000391d00780c */ /* 0x040fe20003f24270 */
[-CC-:B------:R-:W-:Y:S01]  /*14450*/  FFMA.FTZ R177, R30, R3.reuse, -R5.reuse ;  /* 0x000000031eb17223 */ /* 0x180fe20000010805 */
[----:B------:R-:W-:Y:S01]  /*14460*/  FSEL R88, R88, -INF , P2 ;  /* 0xff80000058587808 */ /* 0x000fe20001000000 */
[--C-:B------:R-:W-:Y:S01]  /*14470*/  FFMA.FTZ R179, R32, R3, -R5.reuse ;  /* 0x0000000320b37223 */ /* 0x100fe20000010805 */
[----:B------:R-:W-:Y:S01]  /*14480*/  FMNMX.FTZ R7, R90, R7, !PT ;  /* 0x000000075a077209 */ /* 0x000fe20007810000 */
[-CC-:B------:R-:W-:Y:S01]  /*14490*/  FFMA.FTZ R34, R46, R3.reuse, -R5.reuse ;  /* 0x000000032e227223 */ /* 0x180fe20000010805 */
[----:B------:R-:W-:Y:S01]  /*144a0*/  ISETP.GT.AND P2, PT, R29, 0x40, PT ;  /* 0x000000401d00780c */ /* 0x000fe20003f44270 */
[----:B------:R-:W5:Y:S01]  /*144b0*/  MUFU.EX2 R185, R185 ;  /* 0x000000b900b97308 */ /* 0x000f620000000800 */
[----:B------:R-:W-:Y:S01]  /*144c0*/  FSEL R76, R53, -INF , P1 ;  /* 0xff800000354c7808 */ /* 0x000fe20000800000 */
[--C-:B------:R-:W-:Y:S01]  /*144d0*/  FFMA.FTZ R30, R42, R3, -R5.reuse ;  /* 0x000000032a1e7223 */ /* 0x100fe20000010805 */
[----:B------:R-:W-:Y:S01]  /*144e0*/  FMNMX.FTZ R7, R88, R7, !PT ;  /* 0x0000000758077209 */ /* 0x000fe20007810000 */
[-CC-:B------:R-:W-:Y:S01]  /*144f0*/  FFMA.FTZ R32, R40, R3.reuse, -R5.reuse ;  /* 0x0000000328207223 */ /* 0x180fe20000010805 */
[----:B------:R-:W-:Y:S01]  /*14500*/  ISETP.GT.AND P1, PT, R29, 0x41, PT ;  /* 0x000000411d00780c */ /* 0x000fe20003f24270 */
[--C-:B------:R-:W-:Y:S01]  /*14510*/  FFMA.FTZ R173, R50, R3, -R5.reuse ;  /* 0x0000000332ad7223 */ /* 0x100fe20000010805 */
[----:B------:R-:W-:Y:S01]  /*14520*/  FSEL R78, R37, -INF , P2 ;  /* 0xff800000254e7808 */ /* 0x000fe20001000000 */
[----:B------:R-:W5:Y:S01]  /*14530*/  MUFU.EX2 R72, R72 ;  /* 0x0000004800487308 */ /* 0x000f620000000800 */
[----:B------:R-:W-:Y:S01]  /*14540*/  FMNMX.FTZ R7, R76, R7, !PT ;  /* 0x000000074c077209 */ /* 0x000fe20007810000 */
[-CC-:B------:R-:W-:Y:S01]  /*14550*/  FFMA.FTZ R28, R28, R3.reuse, -R5.reuse ;  /* 0x000000031c1c7223 */ /* 0x180fe20000010805 */
[----:B------:R-:W-:Y:S01]  /*14560*/  ISETP.GT.AND P2, PT, R29, 0x48, PT ;  /* 0x000000481d00780c */ /* 0x000fe20003f44270 */
[-CC-:B------:R-:W-:Y:S01]  /*14570*/  FFMA.FTZ R175, R26, R3.reuse, -R5.reuse ;  /* 0x000000031aaf7223 */ /* 0x180fe20000010805 */
[----:B------:R-:W-:Y:S01]  /*14580*/  FSEL R74, R57, -INF , P1 ;  /* 0xff800000394a7808 */ /* 0x000fe20000800000 */
[--C-:B------:R-:W-:Y:S01]  /*14590*/  FFMA.FTZ R24, R24, R3, -R5.reuse ;  /* 0x0000000318187223 */ /* 0x100fe20000010805 */
[----:B------:R-:W-:Y:S01]  /*145a0*/  FMNMX.FTZ R7, R78, R7, !PT ;  /* 0x000000074e077209 */ /* 0x000fe20007810000 */
[----:B------:R-:W-:Y:S01]  /*145b0*/  MUFU.EX2 R187, R187 ;  /* 0x000000bb00bb7308 */ /* 0x000fe20000000800 */
[----:B------:R-:W-:Y:S01]  /*145c0*/  ISETP.GT.AND P1, PT, R29, 0x49, PT ;  /* 0x000000491d00780c */ /* 0x000fe20003f24270 */
[----:B------:R-:W-:Y:S01]  /*145d0*/  FFMA.FTZ R5, R6, R3, -R5 ;  /* 0x0000000306057223 */ /* 0x000fe20000010805 */
[----:B------:R-:W-:-:S02]  /*145e0*/  FSEL R92, R92, -INF , P2 ;  /* 0xff8000005c5c7808 */ /* 0x000fc40001000000 */
[----:B------:R-:W-:Y:S02]  /*145f0*/  CS2R R50, SRZ ;  /* 0x0000000000327805 */ /* 0x000fe4000001ff00 */
[----:B------:R-:W-:Y:S02]  /*14600*/  FMNMX.FTZ R7, R74, R7, !PT ;  /* 0x000000074a077209 */ /* 0x000fe40007810000 */
[----:B------:R-:W-:Y:S02]  /*14610*/  CS2R R46, SRZ ;  /* 0x00000000002e7805 */ /* 0x000fe4000001ff00 */
[----:B------:R-:W-:Y:S01]  /*14620*/  ISETP.GT.AND P2, PT, R29, 0x50, PT ;  /* 0x000000501d00780c */ /* 0x000fe20003f44270 */
[----:B------:R-:W-:Y:S01]  /*14630*/  MUFU.EX2 R54, R54 ;  /* 0x0000003600367308 */ /* 0x000fe20000000800 */
[----:B----4-:R-:W-:Y:S02]  /*14640*/  FSEL R94, R61, -INF , P1 ;  /* 0xff8000003d5e7808 */ /* 0x010fe40000800000 */
[----:B------:R-:W-:-:S02]  /*14650*/  CS2R R42, SRZ ;  /* 0x00000000002a7805 */ /* 0x000fc4000001ff00 */
[----:B------:R-:W-:Y:S02]  /*14660*/  FMNMX.FTZ R7, R92, R7, !PT ;  /* 0x000000075c077209 */ /* 0x000fe40007810000 */
[----:B------:R-:W-:Y:S02]  /*14670*/  CS2R R40, SRZ ;  /* 0x0000000000287805 */ /* 0x000fe4000001ff00 */
[----:B------:R-:W-:Y:S02]  /*14680*/  ISETP.GT.AND P1, PT, R29, 0x51, PT ;  /* 0x000000511d00780c */ /* 0x000fe40003f24270 */
[----:B------:R-:W-:Y:S02]  /*14690*/  CS2R R38, SRZ ;  /* 0x0000000000267805 */ /* 0x000fe4000001ff00 */
[----:B-1----:R-:W-:Y:S01]  /*146a0*/  FSEL R58, R31, -INF , P2 ;  /* 0xff8000001f3a7808 */ /* 0x002fe20001000000 */
[----:B------:R-:W-:Y:S01]  /*146b0*/  MUFU.EX2 R181, R181 ;  /* 0x000000b500b57308 */ /* 0x000fe20000000800 */
[----:B------:R-:W-:Y:S01]  /*146c0*/  FMNMX.FTZ R7, R94, R7, !PT ;  /* 0x000000075e077209 */ /* 0x000fe20007810000 */
[----:B------:R-:W1:Y:S01]  /*146d0*/  @P4 LDC R31, c[0x0][0x44c] ;  /* 0x00011300ff1f4b82 */ /* 0x000e620000000800 */
[----:B------:R-:W-:-:S02]  /*146e0*/  ISETP.GT.AND P2, PT, R29, 0x58, PT ;  /* 0x000000581d00780c */ /* 0x000fc40003f44270 */
[----:B------:R-:W-:Y:S02]  /*146f0*/  FSEL R96, R96, -INF , P1 ;  /* 0xff80000060607808 */ /* 0x000fe40000800000 */
[----:B------:R-:W-:Y:S01]  /*14700*/  FMNMX.FTZ R7, R58, R7, !PT ;  /* 0x000000073a077209 */ /* 0x000fe20007810000 */
[----:B------:R-:W-:Y:S01]  /*14710*/  MUFU.EX2 R36, R36 ;  /* 0x0000002400247308 */ /* 0x000fe20000000800 */
[----:B------:R-:W-:Y:S02]  /*14720*/  ISETP.GT.AND P1, PT, R29, 0x59, PT ;  /* 0x000000591d00780c */ /* 0x000fe40003f24270 */
[----:B------:R-:W-:Y:S02]  /*14730*/  FSEL R98, R98, -INF , P2 ;  /* 0xff80000062627808 */ /* 0x000fe40001000000 */
[----:B------:R-:W-:Y:S02]  /*14740*/  FMNMX.FTZ R7, R96, R7, !PT ;  /* 0x0000000760077209 */ /* 0x000fe40007810000 */
[----:B------:R-:W-:Y:S01]  /*14750*/  FSEL R100, R69, -INF , P1 ;  /* 0xff80000045647808 */ /* 0x000fe20000800000 */
[----:B------:R-:W-:Y:S01]  /*14760*/  MUFU.EX2 R183, R183 ;  /* 0x000000b700b77308 */ /* 0x000fe20000000800 */
[----:B------:R-:W-:-:S02]  /*14770*/  FMNMX.FTZ R7, R98, R7, !PT ;  /* 0x0000000762077209 */ /* 0x000fc40007810000 */
[----:B------:R-:W-:Y:S01]  /*14780*/  IADD3 R29, R8, 0x30840, RZ ;  /* 0x00030840081d7810 */ /* 0x000fe20007ffe0ff */
[----:B--2---:R-:W-:Y:S01]  /*14790*/  FADD.FTZ R8, R189, R10 ;  /* 0x0000000abd087221 */ /* 0x004fe20000010000 */
[----:B------:R-:W-:Y:S02]  /*147a0*/  FMNMX.FTZ R7, R100, R7, !PT ;  /* 0x0000000764077209 */ /* 0x000fe40007810000 */
[----:B------:R-:W-:Y:S01]  /*147b0*/  PRMT R29, R218, 0x654, R29 ;  /* 0x00000654da1d7816 */ /* 0x000fe2000000001d */
[----:B------:R-:W-:Y:S01]  /*147c0*/  MUFU.EX2 R34, R34 ;  /* 0x0000002200227308 */ /* 0x000fe20000000800 */
[----:B------:R-:W-:Y:S01]  /*147d0*/  F2FP.F16.F32.PACK_AB R189, R10, R189 ;  /* 0x000000bd0abd723e */ /* 0x000fe200000000ff */
[----:B------:R-:W2:Y:S01]  /*147e0*/  SHFL.BFLY PT, R0, R7, 0x2, 0x1f ;  /* 0x0c401f0007007f89 */ /* 0x000ea200000e0000 */
[----:B-1----:R-:W-:Y:S01]  /*147f0*/  @P4 IMAD.HI.U32 R20, R226, R31, RZ ;  /* 0x0000001fe2144227 */ /* 0x002fe200078e00ff */
[----:B------:R1:W-:Y:S04]  /*14800*/  SYNCS.ARRIVE.TRANS64.RED.A1T0 RZ, [R29+URZ], RZ ;  /* 0x000000ff1dff79a7 */ /* 0x0003e8000810043f */
[----:B0-----:R-:W-:Y:S01]  /*14810*/  @P4 SHF.R.U32.HI R14, RZ, R33, R20 ;  /* 0x00000021ff0e4219 */ /* 0x001fe20000011614 */
[----:B---3--:R-:W-:Y:S01]  /*14820*/  FADD.FTZ R33, R191, R8 ;  /* 0x00000008bf217221 */ /* 0x008fe20000010000 */
[----:B------:R-:W-:Y:S01]  /*14830*/  MUFU.EX2 R177, R177 ;  /* 0x000000b100b17308 */ /* 0x000fe20000000800 */
[----:B-----5:R-:W-:-:S02]  /*14840*/  F2FP.F16.F32.PACK_AB R191, R64, R191 ;  /* 0x000000bf40bf723e */ /* 0x020fc400000000ff */
[----:B------:R-:W-:Y:S01]  /*14850*/  IADD3 R20, R14, R228, -R227 ;  /* 0x000000e40e147210 */ /* 0x000fe20007ffe8e3 */
[----:B------:R-:W-:Y:S01]  /*14860*/  FADD.FTZ R14, R64, R33 ;  /* 0x00000021400e7221 */ /* 0x000fe20000010000 */
[----:B------:R-:W-:-:S03]  /*14870*/  CS2R R64, SRZ ;  /* 0x0000000000407805 */ /* 0x000fc6000001ff00 */
[----:B------:R-:W-:Y:S01]  /*14880*/  FADD.FTZ R33, R185, R14 ;  /* 0x0000000eb9217221 */ /* 0x000fe20000010000 */
[----:B------:R-:W-:Y:S01]  /*14890*/  MUFU.EX2 R30, R30 ;  /* 0x0000001e001e7308 */ /* 0x000fe20000000800 */
[----:B------:R-:W-:Y:S01]  /*148a0*/  IMAD.HI R20, R20, 0x2aaaaaab, RZ ;  /* 0x2aaaaaab14147827 */ /* 0x000fe200078e02ff */
[----:B------:R-:W-:-:S04]  /*148b0*/  F2FP.F16.F32.PACK_AB R185, R72, R185 ;  /* 0x000000b948b9723e */ /* 0x000fc800000000ff */
[----:B------:R-:W-:Y:S02]  /*148c0*/  SHF.R.U32.HI R37, RZ, 0x1f, R20 ;  /* 0x0000001fff257819 */ /* 0x000fe40000011614 */
[----:B--2---:R-:W-:Y:S01]  /*148d0*/  FMNMX.FTZ R9, R7, R0, !PT ;  /* 0x0000000007097209 */ /* 0x004fe20007810000 */
[----:B------:R-:W-:Y:S04]  /*148e0*/  MUFU.EX2 R179, R179 ;  /* 0x000000b300b37308 */ /* 0x000fe80000000800 */
[----:B------:R-:W0:Y:S04]  /*148f0*/  SHFL.BFLY PT, R0, R9, 0x1, 0x1f ;  /* 0x0c201f0009007f89 */ /* 0x000e2800000e0000 */
        /* <DEDUP_REMOVED lines=26> */
[-CC-:B-1----:R-:W-:Y:S01]  /*14aa0*/  FFMA.FTZ R29, R76, R3.reuse, -R13.reuse ;  /* 0x000000034c1d7223 */ /* 0x182fe2000001080d */
        /* <DEDUP_REMOVED lines=8> */
[----:B------:R-:W-:Y:S01]  /*14b30*/  FFMA.FTZ R100, R100, R3, -R13 ;  /* 0x0000000364647223 */ /* 0x000fe2000001080d */
[----:B------:R-:W-:-:S02]  /*14b40*/  CS2R R90, SRZ ;  /* 0x00000000005a7805 */ /* 0x000fc4000001ff00 */
[----:B------:R-:W-:Y:S02]  /*14b50*/  CS2R R88, SRZ ;  /* 0x0000000000587805 */ /* 0x000fe4000001ff00 */
[----:B------:R-:W-:Y:S02]  /*14b60*/  CS2R R86, SRZ ;  /* 0x0000000000567805 */ /* 0x000fe4000001ff00 */
[----:B------:R-:W-:Y:S01]  /*14b70*/  CS2R R84, SRZ ;  /* 0x0000000000547805 */ /* 0x000fe2000001ff00 */
[----:B------:R-:W2:Y:S01]  /*14b80*/  MUFU.EX2 R9, R9 ;  /* 0x0000000900097308 */ /* 0x000ea20000000800 */
[----:B0-----:R-:W-:Y:S01]  /*14b90*/  FADD.FTZ R31, R188, R7 ;  /* 0x00000007bc1f7221 */ /* 0x001fe20000010000 */
[----:B------:R-:W-:Y:S02]  /*14ba0*/  F2FP.F16.F32.PACK_AB R188, R7, R188 ;  /* 0x000000bc07bc723e */ /* 0x000fe400000000ff */
[----:B------:R-:W-:Y:S02]  /*14bb0*/  CS2R R82, SRZ ;  /* 0x0000000000527805 */ /* 0x000fe4000001ff00 */
[----:B------:R-:W-:-:S02]  /*14bc0*/  CS2R R78, SRZ ;  /* 0x00000000004e7805 */ /* 0x000fc4000001ff00 */
[----:B------:R-:W-:Y:S02]  /*14bd0*/  CS2R R76, SRZ ;  /* 0x00000000004c7805 */ /* 0x000fe4000001ff00 */
[----:B------:R-:W-:Y:S02]  /*14be0*/  CS2R R70, SRZ ;  /* 0x0000000000467805 */ /* 0x000fe4000001ff00 */
[----:B------:R-:W-:Y:S01]  /*14bf0*/  CS2R R68, SRZ ;  /* 0x0000000000447805 */ /* 0x000fe2000001ff00 */
[----:B------:R-:W0:Y:S01]  /*14c00*/  MUFU.EX2 R184, R184 ;  /* 0x000000b800b87308 */ /* 0x000e220000000800 */
[----:B-1----:R-:W-:Y:S01]  /*14c10*/  FADD.FTZ R8, R190, R31 ;  /* 0x0000001fbe087221 */ /* 0x002fe20000010000 */
[----:B------:R-:W-:Y:S02]  /*14c20*/  CS2R R66, SRZ ;  /* 0x0000000000427805 */ /* 0x000fe4000001ff00 */
[----:B------:R-:W-:Y:S02]  /*14c30*/  CS2R R62, SRZ ;  /* 0x00000000003e7805 */ /* 0x000fe4000001ff00 */
[----:B------:R-:W-:-:S02]  /*14c40*/  CS2R R60, SRZ ;  /* 0x00000000003c7805 */ /* 0x000fc4000001ff00 */
[----:B------:R-:W-:Y:S02]  /*14c50*/  CS2R R56, SRZ ;  /* 0x0000000000387805 */ /* 0x000fe4000001ff00 */
[----:B------:R-:W-:Y:S02]  /*14c60*/  CS2R R52, SRZ ;  /* 0x0000000000347805 */ /* 0x000fe4000001ff00 */
[----:B------:R-:W-:Y:S01]  /*14c70*/  CS2R R48, SRZ ;  /* 0x0000000000307805 */ /* 0x000fe2000001ff00 */
[----:B------:R-:W1:Y:S01]  /*14c80*/  MUFU.EX2 R11, R11 ;  /* 0x0000000b000b7308 */ /* 0x000e620000000800 */
[C---:B--2---:R-:W-:Y:S01]  /*14c90*/  FADD.FTZ R31, R9.reuse, R8 ;  /* 0x00000008091f7221 */ /* 0x044fe20000010000 */
[----:B------:R-:W-:Y:S01]  /*14ca0*/  FADD.FTZ R8, R72, R33 ;  /* 0x0000002148087221 */ /* 0x000fe20000010000 */
[----:B------:R-:W-:Y:S02]  /*14cb0*/  F2FP.F16.F32.PACK_AB R190, R9, R190 ;  /* 0x000000be09be723e */ /* 0x000fe400000000ff */
[----:B------:R-:W-:-:S02]  /*14cc0*/  CS2R R72, SRZ ;  /* 0x0000000000487805 */ /* 0x000fc4000001ff00 */
[----:B------:R-:W-:Y:S01]  /*14cd0*/  CS2R R44, SRZ ;  /* 0x00000000002c7805 */ /* 0x000fe2000001ff00 */
[----:B------:R-:W-:Y:S01]  /*14ce0*/  FADD.FTZ R35, R187, R8 ;  /* 0x00000008bb237221 */ /* 0x000fe20000010000 */
[----:B------:R-:W-:Y:S01]  /*14cf0*/  F2FP.F16.F32.PACK_AB R187, R54, R187 ;  /* 0x000000bb36bb723e */ /* 0x000fe200000000ff */
[----:B------:R-:W2:Y:S01]  /*14d00*/  MUFU.EX2 R186, R186 ;  /* 0x000000ba00ba7308 */ /* 0x000ea20000000800 */
[----:B0-----:R-:W-:Y:S01]  /*14d10*/  FADD.FTZ R6, R184, R31 ;  /* 0x0000001fb8067221 */ /* 0x001fe20000010000 */
[----:B------:R-:W-:Y:S01]  /*14d20*/  FADD.FTZ R8, R54, R35 ;  /* 0x0000002336087221 */ /* 0x000fe20000010000 */
[----:B------:R-:W-:-:S03]  /*14d30*/  CS2R R54, SRZ ;  /* 0x0000000000367805 */ /* 0x000fc6000001ff00 */
[----:B------:R-:W-:Y:S01]  /*14d40*/  FADD.FTZ R35, R181, R8 ;  /* 0x00000008b5237221 */ /* 0x000fe20000010000 */
[C---:B------:R-:W-:Y:S01]  /*14d50*/  F2FP.F16.F32.PACK_AB R181, R36.reuse, R181 ;  /* 0x000000b524b5723e */ /* 0x040fe200000000ff */
[----:B------:R-:W0:Y:S01]  /*14d60*/  MUFU.EX2 R15, R15 ;  /* 0x0000000f000f7308 */ /* 0x000e220000000800 */
[C---:B-1----:R-:W-:Y:S01]  /*14d70*/  FADD.FTZ R33, R11.reuse, R6 ;  /* 0x000000060b217221 */ /* 0x042fe20000010000 */
[----:B------:R-:W-:Y:S01]  /*14d80*/  FADD.FTZ R8, R36, R35 ;  /* 0x0000002324087221 */ /* 0x000fe20000010000 */
[----:B------:R-:W-:-:S03]  /*14d90*/  F2FP.F16.F32.PACK_AB R184, R11, R184 ;  /* 0x000000b80bb8723e */ /* 0x000fc600000000ff */
[----:B------:R-:W-:Y:S01]  /*14da0*/  FADD.FTZ R35, R183, R8 ;  /* 0x00000008b7237221 */ /* 0x000fe20000010000 */
[----:B------:R-:W-:Y:S01]  /*14db0*/  LEA.HI.SX32 R8, R20, R37, 0x1c ;  /* 0x0000002514087211 */ /* 0x000fe200078fe2ff */
[----:B------:R-:W1:Y:S01]  /*14dc0*/  MUFU.EX2 R180, R180 ;  /* 0x000000b400b47308 */ /* 0x000e620000000800 */
[----:B--2---:R-:W-:Y:S01]  /*14dd0*/  FADD.FTZ R6, R186, R33 ;  /* 0x00000021ba067221 */ /* 0x004fe20000010000 */
[C---:B------:R-:W-:Y:S01]  /*14de0*/  FADD.FTZ R10, R34.reuse, R35 ;  /* 0x00000023220a7221 */ /* 0x040fe20000010000 */
[----:B------:R-:W-:Y:S02]  /*14df0*/  VIMNMX R223, R225, R8, !PT ;  /* 0x00000008e1df7248 */ /* 0x000fe40007fe0100 */
[----:B------:R-:W-:Y:S01]  /*14e00*/  F2FP.F16.F32.PACK_AB R183, R34, R183 ;  /* 0x000000b722b7723e */ /* 0x000fe200000000ff */
[----:B------:R-:W-:Y:S01]  /*14e10*/  FADD.FTZ R35, R177, R10 ;  /* 0x0000000ab1237221 */ /* 0x000fe20000010000 */
[C---:B------:R-:W-:Y:S01]  /*14e20*/  F2FP.F16.F32.PACK_AB R177, R30.reuse, R177 ;  /* 0x000000b11eb1723e */ /* 0x040fe200000000ff */
[----:B------:R-:W2:Y:S01]  /*14e30*/  MUFU.EX2 R21, R21 ;  /* 0x0000001500157308 */ /* 0x000ea20000000800 */
[C---:B0-----:R-:W-:Y:S01]  /*14e40*/  FADD.FTZ R33, R15.reuse, R6 ;  /* 0x000000060f217221 */ /* 0x041fe20000010000 */
[----:B------:R-:W-:Y:S01]  /*14e50*/  FADD.FTZ R10, R30, R35 ;  /* 0x000000231e0a7221 */ /* 0x000fe20000010000 */
[----:B------:R-:W-:-:S03]  /*14e60*/  F2FP.F16.F32.PACK_AB R186, R15, R186 ;  /* 0x000000ba0fba723e */ /* 0x000fc600000000ff */
[----:B------:R-:W-:Y:S01]  /*14e70*/  FADD.FTZ R37, R179, R10 ;  /* 0x0000000ab3257221 */ /* 0x000fe20000010000 */
[----:B------:R-:W-:Y:S01]  /*14e80*/  F2FP.F16.F32.PACK_AB R179, R32, R179 ;  /* 0x000000b320b3723e */ /* 0x000fe200000000ff */
[----:B------:R-:W0:Y:S01]  /*14e90*/  MUFU.EX2 R182, R182 ;  /* 0x000000b600b67308 */ /* 0x000e220000000800 */
[----:B-1----:R-:W-:Y:S01]  /*14ea0*/  FADD.FTZ R6, R180, R33 ;  /* 0x00000021b4067221 */ /* 0x002fe20000010000 */
[----:B------:R-:W-:Y:S01]  /*14eb0*/  FADD.FTZ R10, R32, R37 ;  /* 0x00000025200a7221 */ /* 0x000fe20000010000 */
[----:B------:R-:W-:-:S03]  /*14ec0*/  CS2R R36, SRZ ;  /* 0x0000000000247805 */ /* 0x000fc6000001ff00 */
[----:B------:R-:W-:Y:S01]  /*14ed0*/  FADD.FTZ R7, R173, R10 ;  /* 0x0000000aad077221 */ /* 0x000fe20000010000 */
[----:B------:R-:W-:Y:S01]  /*14ee0*/  F2FP.F16.F32.PACK_AB R173, R28, R173 ;  /* 0x000000ad1cad723e */ /* 0x000fe200000000ff */
        /* <DEDUP_REMOVED lines=12> */
[----:B------:R-:W-:Y:S02]  /*14fb0*/  F2FP.F16.F32.PACK_AB R176, R27, R176 ;  /* 0x000000b01bb0723e */ /* 0x000fe400000000ff */
[----:B------:R-:W-:-:S04]  /*14fc0*/  CS2R R26, SRZ ;  /* 0x00000000001a7805 */ /* 0x000fc8000001ff00 */
[----:B------:R-:W0:Y:S01]  /*14fd0*/  MUFU.EX2 R172, R172 ;  /* 0x000000ac00ac7308 */ /* 0x000e220000000800 */
[----:B-1----:R-:W-:-:S07]  /*14fe0*/  FADD.FTZ R6, R178, R35 ;  /* 0x00000023b2067221 */ /* 0x002fce0000010000 */
[----:B------:R1:W3:Y:S01]  /*14ff0*/  MUFU.EX2 R31, R74 ;  /* 0x0000004a001f7308 */ /* 0x0002e20000000800 */
[C---:B--2---:R-:W-:Y:S01]  /*15000*/  FADD.FTZ R35, R29.reuse, R6 ;  /* 0x000000061d237221 */ /* 0x044fe20000010000 */
[----:B------:R-:W-:-:S06]  /*15010*/  F2FP.F16.F32.PACK_AB R178, R29, R178 ;  /* 0x000000b21db2723e */ /* 0x000fcc00000000ff */
[----:B------:R-:W2:Y:S01]  /*15020*/  MUFU.EX2 R169, R169 ;  /* 0x000000a900a97308 */ /* 0x000ea20000000800 */
[----:B0-----:R-:W-:Y:S01]  /*15030*/  FADD.FTZ R6, R172, R35 ;  /* 0x00000023ac067221 */ /* 0x001fe20000010000 */
[----:B-1----:R-:W-:Y:S02]  /*15040*/  CS2R R74, SRZ ;  /* 0x00000000004a7805 */ /* 0x002fe4000001ff00 */
[----:B------:R-:W-:-:S04]  /*15050*/  CS2R R34, SRZ ;  /* 0x0000000000227805 */ /* 0x000fc8000001ff00 */
[----:B------:R-:W0:Y:S01]  /*15060*/  MUFU.EX2 R92, R92 ;  /* 0x0000005c005c7308 */ /* 0x000e220000000800 */
[C---:B---3--:R-:W-:Y:S01]  /*15070*/  FADD.FTZ R11, R31.reuse, R6 ;  /* 0x000000061f0b7221 */ /* 0x048fe20000010000 */
[----:B------:R-:W-:Y:S01]  /*15080*/  FADD.FTZ R6, R28, R7 ;  /* 0x000000071c067221 */ /* 0x000fe20000010000 */
[----:B------:R-:W-:Y:S02]  /*15090*/  F2FP.F16.F32.PACK_AB R172, R31, R172 ;  /* 0x000000ac1fac723e */ /* 0x000fe400000000ff */
[----:B------:R-:W-:Y:S02]  /*150a0*/  CS2R R30, SRZ ;  /* 0x00000000001e7805 */ /* 0x000fe4000001ff00 */
[----:B------:R-:W-:Y:S01]  /*150b0*/  CS2R R28, SRZ ;  /* 0x00000000001c7805 */ /* 0x000fe2000001ff00 */
[----:B------:R-:W-:Y:S01]  /*150c0*/  FADD.FTZ R7, R175, R6 ;  /* 0x00000006af077221 */ /* 0x000fe20000010000 */
[C---:B------:R-:W-:Y:S01]  /*150d0*/  F2FP.F16.F32.PACK_AB R175, R24.reuse, R175 ;  /* 0x000000af18af723e */ /* 0x040fe200000000ff */
[----:B------:R-:W1:Y:S02]  /*150e0*/  MUFU.EX2 R12, R12 ;  /* 0x0000000c000c7308 */ /* 0x000e640000000800 */
[----:B------:R-:W-:Y:S01]  /*150f0*/  FADD.FTZ R6, R24, R7 ;  /* 0x0000000718067221 */ /* 0x000fe20000010000 */
[----:B------:R-:W-:-:S03]  /*15100*/  CS2R R24, SRZ ;  /* 0x0000000000187805 */ /* 0x000fc6000001ff00 */
[----:B--2---:R-:W-:Y:S02]  /*15110*/  FADD.FTZ R7, R169, R6 ;  /* 0x00000006a9077221 */ /* 0x004fe40000010000 */
[----:B------:R2:W3:Y:S01]  /*15120*/  MUFU.EX2 R13, R94 ;  /* 0x0000005e000d7308 */ /* 0x0004e20000000800 */
[----:B0-----:R-:W-:-:S07]  /*15130*/  FADD.FTZ R10, R92, R11 ;  /* 0x0000000b5c0a7221 */ /* 0x001fce0000010000 */
[----:B------:R-:W0:Y:S01]  /*15140*/  MUFU.EX2 R58, R58 ;  /* 0x0000003a003a7308 */ /* 0x000e220000000800 */
[C---:B-1----:R-:W-:Y:S01]  /*15150*/  FADD.FTZ R6, R12.reuse, R7 ;  /* 0x000000070c067221 */ /* 0x042fe20000010000 */
[----:B------:R-:W-:Y:S01]  /*15160*/  F2FP.F16.F32.PACK_AB R169, R12, R169 ;  /* 0x000000a90ca9723e */ /* 0x000fe200000000ff */
[----:B------:R-:W-:Y:S01]  /*15170*/  VIADD R12, R80, 0xfffffffe ;  /* 0xfffffffe500c7836 */ /* 0x000fe20000000000 */
[----:B--2---:R-:W-:Y:S02]  /*15180*/  CS2R R94, SRZ ;  /* 0x00000000005e7805 */ /* 0x004fe4000001ff00 */
[----:B------:R-:W-:Y:S02]  /*15190*/  CS2R R80, SRZ ;  /* 0x0000000000507805 */ /* 0x000fe4000001ff00 */
[----:B------:R1:W2:Y:S01]  /*151a0*/  MUFU.EX2 R33, R96 ;  /* 0x0000006000217308 */ /* 0x0002a20000000800 */
[----:B---3--:R-:W-:Y:S01]  /*151b0*/  FADD.FTZ R11, R13, R10 ;  /* 0x0000000a0d0b7221 */ /* 0x008fe20000010000 */
[----:B------:R-:W-:-:S02]  /*151c0*/  ISETP.GE.AND P1, PT, R12, R223, PT ;  /* 0x000000df0c00720c */ /* 0x000fc40003f26270 */
[----:B------:R-:W-:Y:S02]  /*151d0*/  F2FP.F16.F32.PACK_AB R174, R13, R92 ;  /* 0x0000005c0dae723e */ /* 0x000fe400000000ff */
[----:B------:R-:W-:Y:S02]  /*151e0*/  CS2R R92, SRZ ;  /* 0x00000000005c7805 */ /* 0x000fe4000001ff00 */
[----:B------:R-:W-:Y:S01]  /*151f0*/  MUFU.EX2 R171, R171 ;  /* 0x000000ab00ab7308 */ /* 0x000fe20000000800 */
[----:B0-----:R-:W-:Y:S01]  /*15200*/  FADD.FTZ R14, R58, R11 ;  /* 0x0000000b3a0e7221 */ /* 0x001fe20000010000 */
[----:B-1----:R-:W-:-:S06]  /*15210*/  CS2R R96, SRZ ;  /* 0x0000000000607805 */ /* 0x002fcc000001ff00 */
[----:B------:R-:W0:Y:S01]  /*15220*/  MUFU.EX2 R98, R98 ;  /* 0x0000006200627308 */ /* 0x000e220000000800 */
[C---:B--2---:R-:W-:Y:S01]  /*15230*/  FADD.FTZ R11, R33.reuse, R14 ;  /* 0x0000000e210b7221 */ /* 0x044fe20000010000 */
[----:B------:R-:W-:Y:S02]  /*15240*/  F2FP.F16.F32.PACK_AB R168, R33, R58 ;  /* 0x0000003a21a8723e */ /* 0x000fe400000000ff */
[----:B------:R-:W-:Y:S02]  /*15250*/  CS2R R58, SRZ ;  /* 0x00000000003a7805 */ /* 0x000fe4000001ff00 */
[----:B------:R-:W-:Y:S02]  /*15260*/  CS2R R32, SRZ ;  /* 0x0000000000207805 */ /* 0x000fe4000001ff00 */
[----:B------:R1:W2:Y:S08]  /*15270*/  MUFU.EX2 R9, R100 ;  /* 0x0000006400097308 */ /* 0x0002b00000000800 */
[----:B------:R3:W4:Y:S01]  /*15280*/  MUFU.EX2 R10, R5 ;  /* 0x00000005000a7308 */ /* 0x0007220000000800 */
[----:B0-----:R-:W-:Y:S01]  /*15290*/  FADD.FTZ R14, R98, R11 ;  /* 0x0000000b620e7221 */ /* 0x001fe20000010000 */
[----:B-1----:R-:W-:Y:S01]  /*152a0*/  CS2R R100, SRZ ;  /* 0x0000000000647805 */ /* 0x002fe2000001ff00 */
[----:B---3--:R-:W-:-:S02]  /*152b0*/  FADD.FTZ R5, R171, R6 ;  /* 0x00000006ab057221 */ /* 0x008fc40000010000 */
[C---:B--2---:R-:W-:Y:S01]  /*152c0*/  FADD.FTZ R7, R9.reuse, R14 ;  /* 0x0000000e09077221 */ /* 0x044fe20000010000 */
[----:B------:R-:W-:Y:S02]  /*152d0*/  F2FP.F16.F32.PACK_AB R170, R9, R98 ;  /* 0x0000006209aa723e */ /* 0x000fe400000000ff */
[----:B------:R-:W-:Y:S02]  /*152e0*/  CS2R R98, SRZ ;  /* 0x0000000000627805 */ /* 0x000fe4000001ff00 */
[----:B------:R-:W-:Y:S01]  /*152f0*/  MOV R14, 0x3f800000 ;  /* 0x3f800000000e7802 */ /* 0x000fe20000000f00 */
[C---:B----4-:R-:W-:Y:S01]  /*15300*/  FADD.FTZ R6, R10.reuse, R5 ;  /* 0x000000050a067221 */ /* 0x050fe20000010000 */
[----:B------:R-:W-:Y:S01]  /*15310*/  F2FP.F16.F32.PACK_AB R171, R10, R171 ;  /* 0x000000ab0aab723e */ /* 0x000fe200000000ff */
[----:B------:R-:W-:Y:S01]  /*15320*/  IMAD.MOV.U32 R5, RZ, RZ, 0x3f800000 ;  /* 0x3f800000ff057424 */ /* 0x000fe200078e00ff */
[----:B------:R-:W-:Y:S06]  /*15330*/  @!P1 BRA `(.L_x_6115) ;  /* 0x0000003000209947 */ /* 0x000fec0003800000 */
[----:B------:R-:W-:Y:S01]  /*15340*/  BSSY B1, `(.L_x_6115) ;  /* 0x0000307000017945 */ /* 0x000fe20003800000 */
[----:B------:R-:W-:Y:S01]  /*15350*/  IMAD.MOV.U32 R10, RZ, RZ, R4 ;  /* 0x000000ffff0a7224 */ /* 0x000fe200078e0004 */
[----:B------:R-:W-:Y:S01]  /*15360*/  MOV R9, R196 ;  /* 0x000000c400097202 */ /* 0x000fe20000000f00 */
[----:B------:R-:W-:Y:S02]  /*15370*/  IMAD.MOV.U32 R11, RZ, RZ, R0 ;  /* 0x000000ffff0b7224 */ /* 0x000fe400078e0000 */
[----:B------:R-:W-:Y:S02]  /*15380*/  IMAD.MOV.U32 R8, RZ, RZ, R200 ;  /* 0x000000ffff087224 */ /* 0x000fe400078e00c8 */
[----:B------:R-:W-:Y:S02]  /*15390*/  IMAD.MOV.U32 R5, RZ, RZ, 0x3f800000 ;  /* 0x3f800000ff057424 */ /* 0x000fe400078e00ff */
[----:B------:R-:W-:-:S07]  /*153a0*/  IMAD.MOV.U32 R119, RZ, RZ, RZ ;  /* 0x000000ffff777224 */ /* 0x000fce00078e00ff */
.L_x_6128:
[----:B------:R-:W-:-:S04]  /*153b0*/  ISETP.NE.AND P1, PT, R9, 0x1, PT ;  /* 0x000000010900780c */ /* 0x000fc80003f25270 */
[----:B------:R-:W-:-:S04]  /*153c0*/  SEL R200, RZ, 0x1, P1 ;  /* 0x00000001ffc87807 */ /* 0x000fc80000800000 */
[----:B------:R-:W-:Y:S01]  /*153d0*/  LOP3.LUT R200, R8, R200, RZ, 0x3c, !PT ;  /* 0x000000c808c87212 */ /* 0x000fe200078e3cff */
[----:B------:R-:W-:Y:S06]  /*153e0*/  @!P0 BRA `(.L_x_6116) ;  /* 0x0000000000048947 */ /* 0x000fec0003800000 */
[----:B------:R-:W-:Y:S01]  /*153f0*/  BPT.TRAP 0x1 ;  /* 0x000000040000795c */ /* 0x000fe20000300000 */
.L_x_6116:
        /* <DEDUP_REMOVED lines=8> */
.L_x_6117:
[----:B------:R-:W-:Y:S01]  /*15480*/  IMAD R126, R196, 0x900, R219 ;  /* 0x00000900c47e7824 */ /* 0x000fe200078e02db */
[----:B------:R-:W-:Y:S03]  /*15490*/  BSSY B2, `(.L_x_6118) ;  /* 0x0000006000027945 */ /* 0x000fe60003800000 */
[C---:B------:R-:W-:Y:S02]  /*154a0*/  VIADD R122, R126.reuse, 0x2 ;  /* 0x000000027e7a7836 */ /* 0x040fe40000000000 */
[----:B------:R-:W-:Y:S01]  /*154b0*/  VIADD R124, R126, 0x4 ;  /* 0x000000047e7c7836 */ /* 0x000fe20000000000 */
[----:B-1----:R-:W-:Y:S06]  /*154c0*/  @P1 BRA `(.L_x_6119) ;  /* 0x0000000000081947 */ /* 0x002fec0003800000 */
[----:B------:R-:W1:Y:S02]  /*154d0*/  SYNCS.PHASECHK.TRANS64.TRYWAIT P1, [R0+URZ+0x30830], R3 ;  /* 0x03083003000075a7 */ /* 0x000e64000802017f */
[----:B-1----:R-:W-:Y:S05]  /*154e0*/  @!P1 BRA `(.L_x_6120) ;  /* 0x00000134009c9947 */ /* 0x002fea0003800000 */
.L_x_6119:
[----:B------:R-:W-:Y:S05]  /*154f0*/  BSYNC B2 ;  /* 0x0000000000027941 */ /* 0x000fea0003800000 */
.L_x_6118:
[----:B------:R-:W2:Y:S04]  /*15500*/  LDL.64 R128, [R1+0x30] ;  /* 0x0000300001807983 */ /* 0x000ea80000100a00 */
[----:B------:R3:W-:Y:S04]  /*15510*/  STL.64 [R1+0x78], R6 ;  /* 0x0000780601007387 */ /* 0x0007e80000100a00 */
[----:B---3--:R-:W3:Y:S01]  /*15520*/  LDL.64 R6, [R1+0x28] ;  /* 0x0000280001067983 */ /* 0x008ee20000100a00 */
[----:B------:R-:W-:Y:S01]  /*15530*/  IMAD.MOV.U32 R120, RZ, RZ, R126 ;  /* 0x000000ffff787224 */ /* 0x000fe200078e007e */
        /* <DEDUP_REMOVED lines=8> */
[----:B------:R-:W-:Y:S01]  /*155c0*/  R2UR UR42, R122 ;  /* 0x000000007a2a72ca */ /* 0x000fe200000e0000 */
[----:B------:R-:W-:Y:S01]  /*155d0*/  IMAD.MOV.U32 R125, RZ, RZ, 0x40000040 ;  /* 0x40000040ff7d7424 */ /* 0x000fe200078e00ff */
[----:B------:R-:W-:Y:S01]  /*155e0*/  R2UR UR38, R120 ;  /* 0x00000000782672ca */ /* 0x000fe200000e0000 */
[C---:B------:R-:W-:Y:S01]  /*155f0*/  VIADD R120, R126.reuse, 0x304 ;  /* 0x000003047e787836 */ /* 0x040fe20000000000 */
[----:B------:R-:W-:Y:S01]  /*15600*/  IADD3 R122, R126, 0x300, RZ ;  /* 0x000003007e7a7810 */ /* 0x000fe20007ffe0ff */
[-C--:B------:R-:W-:Y:S01]  /*15610*/  FMUL.FTZ R24, R24, R14.reuse ;  /* 0x0000000e18187220 */ /* 0x080fe20000410000 */
[----:B------:R-:W-:Y:S01]  /*15620*/  MOV R121, 0x40000040 ;  /* 0x4000004000797802 */ /* 0x000fe20000000f00 */
[-C--:B------:R-:W-:Y:S01]  /*15630*/  FMUL.FTZ R25, R25, R14.reuse ;  /* 0x0000000e19197220 */ /* 0x080fe20000410000 */
        /* <DEDUP_REMOVED lines=133> */
[----:B---3--:R-:W-:Y:S02]  /*15e90*/  R2UR UR44, R6 ;  /* 0x00000000062c72ca */ /* 0x008fe400000e0000 */
[----:B------:R-:W-:Y:S02]  /*15ea0*/  R2UR UR45, R7 ;  /* 0x00000000072d72ca */ /* 0x000fe400000e0000 */
[----:B------:R-:W-:Y:S01]  /*15eb0*/  R2UR UR49, R213 ;  /* 0x00000000d53172ca */ /* 0x000fe200000e0000 */
[----:B------:R0:W5:Y:S01]  /*15ec0*/  LDL.LU.64 R6, [R1+0x78] ;  /* 0x0000780001067983 */ /* 0x0001620000300a00 */
[----:B------:R-:W-:Y:S01]  /*15ed0*/  UMOV UR24, UR56 ;  /* 0x0000003800187c82 */ /* 0x000fe20008000000 */
[----:B------:R-:W-:Y:S01]  /*15ee0*/  UMOV UR25, UR57 ;  /* 0x0000003900197c82 */ /* 0x000fe20008000000 */
[----:B------:R-:W-:Y:S01]  /*15ef0*/  UMOV UR20, UR52 ;  /* 0x0000003400147c82 */ /* 0x000fe20008000000 */
[----:B------:R-:W-:Y:S01]  /*15f00*/  UMOV UR21, UR53 ;  /* 0x0000003500157c82 */ /* 0x000fe20008000000 */
[----:B------:R-:W-:Y:S01]  /*15f10*/  R2UR UR48, R214 ;  /* 0x00000000d63072ca */ /* 0x000fe200000e0000 */
[----:B------:R-:W-:-:S02]  /*15f20*/  WARPGROUP.DEPBAR.LE gsb0, 0x0 ;  /* 0x00008000000079c5 */ /* 0x000fc40000010000 */
[----:B------:R-:W-:-:S06]  /*15f30*/  WARPGROUP.ARRIVE ;  /* 0x00000000000079c5 */ /* 0x000fcc0000000000 */
        /* <DEDUP_REMOVED lines=14> */
[----:B------:R-:W4:Y:S01]  /*16020*/  LDL.64 R20, [R1+0x10] ;  /* 0x0000100001147983 */ /* 0x000f220000100a00 */
[----:B------:R-:W-:Y:S02]  /*16030*/  WARPGROUP.DEPBAR.LE gsb0, 0x0 ;  /* 0x00008000000079c5 */ /* 0x000fe40000010000 */
[----:B------:R-:W-:Y:S01]  /*16040*/  WARPGROUP.ARRIVE ;  /* 0x00000000000079c5 */ /* 0x000fe20000000000 */
[----:B---3--:R-:W-:Y:S02]  /*16050*/  R2UR UR36, R210 ;  /* 0x00000000d22472ca */ /* 0x008fe400000e0000 */
[----:B------:R-:W-:-:S13]  /*16060*/  R2UR UR37, R211 ;  /* 0x00000000d32572ca */ /* 0x000fda00000e0000 */
[----:B------:R-:W-:Y:S01]  /*16070*/  HGMMA.64x96x16.F32 R120, gdesc[UR36], R120, gsb0 ;  /* 0x01600000247879f0 */ /* 0x000fe20008000878 */
[----:B----4-:R-:W-:Y:S02]  /*16080*/  R2UR UR32, R20 ;  /* 0x00000000142072ca */ /* 0x010fe400000e0000 */
[----:B------:R-:W-:Y:S02]  /*16090*/  R2UR UR33, R21 ;  /* 0x00000000152172ca */ /* 0x000fe400000e0000 */
[----:B--2---:R-:W-:Y:S02]  /*160a0*/  R2UR UR28, R212 ;  /* 0x00000000d41c72ca */ /* 0x004fe400000e0000 */
        /* <DEDUP_REMOVED lines=24> */
[----:B------:R-:W-:-:S03]  /*16230*/  UMOV UR4, UR40 ;  /* 0x0000002800047c82 */ /* 0x000fc60008000000 */
        /* <DEDUP_REMOVED lines=13> */
[----:B------:R-:W-:Y:S02]  /*16310*/  WARPGROUP.DEPBAR.LE gsb0, 0x0 ;  /* 0x00008000000079c5 */ /* 0x000fe40000010000 */
[----:B0-----:R-:W-:Y:S11]  /*16320*/  @!P0 BRA `(.L_x_6121) ;  /* 0x0000000000048947 */ /* 0x001ff60003800000 */
[----:B------:R-:W-:Y:S01]  /*16330*/  BPT.TRAP 0x1 ;  /* 0x000000040000795c */ /* 0x000fe20000300000 */
.L_x_6121:
[----:B------:R-:W-:Y:S01]  /*16340*/  SHF.L.U32 R3, R8, 0x1f, RZ ;  /* 0x0000001f08037819 */ /* 0x000fe200000006ff */
[----:B------:R-:W-:-:S04]  /*16350*/  IMAD R13, R9, 0x8, R2 ;  /* 0x00000008090d7824 */ /* 0x000fc800078e0202 */
[----:B------:R0:W1:Y:S01]  /*16360*/  SYNCS.PHASECHK.TRANS64.TRYWAIT P1, [R13+URZ+0x30850], R3 ;  /* 0x030850030d0075a7 */ /* 0x000062000802017f */
[----:B------:R-:W-:Y:S05]  /*16370*/  @!P0 BRA `(.L_x_6122) ;  /* 0x0000000000048947 */ /* 0x000fea0003800000 */
[----:B------:R-:W-:Y:S01]  /*16380*/  BPT.TRAP 0x1 ;  /* 0x000000040000795c */ /* 0x000fe20000300000 */
.L_x_6122:
[----:B------:R-:W-:Y:S04]  /*16390*/  BSSY B2, `(.L_x_6123) ;  /* 0x0000004000027945 */ /* 0x000fe80003800000 */
[----:B-1----:R-:W-:Y:S05]  /*163a0*/  @P1 BRA `(.L_x_6124) ;  /* 0x0000000000081947 */ /* 0x002fea0003800000 */
[----:B------:R-:W1:Y:S02]  /*163b0*/  SYNCS.PHASECHK.TRANS64.TRYWAIT P1, [R13+URZ+0x30850], R3 ;  /* 0x030850030d0075a7 */ /* 0x000e64000802017f */
[----:B-1----:R-:W-:Y:S05]  /*163c0*/  @!P1 BRA `(.L_x_6125) ;  /* 0x0000012400f89947 */ /* 0x002fea0003800000 */
.L_x_6124:
[----:B------:R-:W-:Y:S05]  /*163d0*/  BSYNC B2 ;  /* 0x0000000000027941 */ /* 0x000fea0003800000 */
.L_x_6123:
[----:B01----:R-:W-:Y:S01]  /*163e0*/  VIADD R3, R2, 0x400 ;  /* 0x0000040002037836 */ /* 0x003fe20000000000 */
[----:B------:R-:W-:Y:S01]  /*163f0*/  WARPGROUP.ARRIVE ;  /* 0x00000000000079c5 */ /* 0x000fe20000000000 */
[----:B------:R-:W-:-:S03]  /*16400*/  IMAD.MOV.U32 R5, RZ, RZ, 0x40000040 ;  /* 0x40000040ff057424 */ /* 0x000fc600078e00ff */
[----:B------:R-:W-:Y:S02]  /*16410*/  SHF.R.U32.HI R3, RZ, 0x4, R3 ;  /* 0x00000004ff037819 */ /* 0x000fe40000011603 */
[----:B------:R-:W-:Y:S01]  /*16420*/  R2UR UR7, R5 ;  /* 0x00000000050772ca */ /* 0x000fe200000e0000 */
[----:B------:R-:W-:Y:S01]  /*16430*/  IMAD.MOV.U32 R5, RZ, RZ, 0x40000040 ;  /* 0x40000040ff057424 */ /* 0x000fe200078e00ff */
[----:B------:R-:W-:-:S04]  /*16440*/  LOP3.LUT R3, R3, 0x3fff, RZ, 0xc0, !PT ;  /* 0x00003fff03037812 */ /* 0x000fc800078ec0ff */
        /* <DEDUP_REMOVED lines=41> */
.L_x_6126:
[----:B------:R-:W2:Y:S01]  /*166e0*/  LDL R4, [R1+0x3c] ;  /* 0x00003c0001047983 */ /* 0x000ea20000100800 */
[----:B------:R-:W0:Y:S01]  /*166f0*/  LDC R3, c[0x0][0x448] ;  /* 0x00011200ff037b82 */ /* 0x000e220000000800 */
[----:B------:R-:W-:-:S05]  /*16700*/  VIADD R0, R0, 0x30840 ;  /* 0x0003084000007836 */ /* 0x000fca0000000000 */
[----:B------:R-:W-:-:S04]  /*16710*/  PRMT R0, R218, 0x654, R0 ;  /* 0x00000654da007816 */ /* 0x000fc80000000000 */
[----:B------:R1:W-:Y:S01]  /*16720*/  SYNCS.ARRIVE.TRANS64.RED.A1T0 RZ, [R0+URZ], RZ ;  /* 0x000000ff00ff79a7 */ /* 0x0003e2000810043f */
[----:B0-----:R-:W-:-:S13]  /*16730*/  ISETP.NE.AND P1, PT, R3, 0x1, PT ;  /* 0x000000010300780c */ /* 0x001fda0003f25270 */
[----:B------:R-:W0:Y:S08]  /*16740*/  @P1 LDC R3, c[0x0][0x44c] ;  /* 0x00011300ff031b82 */ /* 0x000e300000000800 */
[----:B-1----:R-:W1:Y:S01]  /*16750*/  @P1 LDC R0, c[0x0][0x450] ;  /* 0x00011400ff001b82 */ /* 0x002e620000000800 */
[----:B------:R-:W-:Y:S01]  /*16760*/  FMUL.FTZ R15, R129, UR39 ;  /* 0x00000027810f7c20 */ /* 0x000fe20008410000 */
[----:B------:R-:W-:Y:S01]  /*16770*/  FMUL.FTZ R129, R133, UR39 ;  /* 0x0000002785817c20 */ /* 0x000fe20008410000 */
[----:B------:R-:W-:Y:S01]  /*16780*/  FMUL.FTZ R184, R128, UR39 ;  /* 0x0000002780b87c20 */ /* 0x000fe20008410000 */
[----:B------:R-:W-:Y:S01]  /*16790*/  FMUL.FTZ R185, R131, UR39 ;  /* 0x0000002783b97c20 */ /* 0x000fe20008410000 */
[----:B------:R-:W-:-:S02]  /*167a0*/  IMAD R131, R12, -0x60, RZ ;  /* 0xffffffa00c837824 */ /* 0x000fc400078e02ff */
[----:B------:R-:W-:Y:S02]  /*167b0*/  FMUL.FTZ R128, R137, UR39 ;  /* 0x0000002789807c20 */ /* 0x000fe40008410000 */
[----:B------:R-:W3:Y:S01]  /*167c0*/  MUFU.TANH R184, R184 ;  /* 0x000000b800b87308 */ /* 0x000ee20000002400 */
[----:B------:R-:W-:Y:S01]  /*167d0*/  IADD3 R131, -R229, 0x1, R131 ;  /* 0x00000001e5837810 */ /* 0x000fe20007ffe183 */
[----:B------:R-:W-:-:S03]  /*167e0*/  FMUL.FTZ R178, R148, UR39 ;  /* 0x0000002794b27c20 */ /* 0x000fc60008410000 */
[----:B------:R-:W-:-:S03]  /*167f0*/  IADD3 R131, -R227, R131, R228 ;  /* 0x00000083e3837210 */ /* 0x000fc60007ffe1e4 */
[----:B------:R-:W4:Y:S01]  /*16800*/  MUFU.TANH R128, R128 ;  /* 0x0000008000807308 */ /* 0x000f220000002400 */
[----:B------:R-:W-:Y:S01]  /*16810*/  FMUL.FTZ R20, R157, UR39 ;  /* 0x000000279d147c20 */ /* 0x000fe20008410000 */
[----:B------:R-:W-:Y:S01]  /*16820*/  FMUL.FTZ R188, R120, UR39 ;  /* 0x0000002778bc7c20 */ /* 0x000fe20008410000 */
[----:B------:R-:W-:-:S05]  /*16830*/  FMUL.FTZ R8, R121, UR39 ;  /* 0x0000002779087c20 */ /* 0x000fca0008410000 */
[----:B------:R-:W4:Y:S01]  /*16840*/  MUFU.TANH R178, R178 ;  /* 0x000000b200b27308 */ /* 0x000f220000002400 */
[----:B------:R-:W-:-:S07]  /*16850*/  FMUL.FTZ R190, R124, UR39 ;  /* 0x000000277cbe7c20 */ /* 0x000fce0008410000 */
[----:B------:R-:W4:Y:S01]  /*16860*/  MUFU.TANH R20, R20 ;  /* 0x0000001400147308 */ /* 0x000f220000002400 */
[----:B------:R-:W-:-:S07]  /*16870*/  FMUL.FTZ R9, R125, UR39 ;  /* 0x000000277d097c20 */ /* 0x000fce0008410000 */
[----:B------:R-:W4:Y:S08]  /*16880*/  MUFU.TANH R188, R188 ;  /* 0x000000bc00bc7308 */ /* 0x000f300000002400 */
[----:B------:R-:W-:Y:S08]  /*16890*/  MUFU.TANH R8, R8 ;  /* 0x0000000800087308 */ /* 0x000ff00000002400 */
[----:B------:R-:W-:Y:S01]  /*168a0*/  MUFU.TANH R190, R190 ;  /* 0x000000be00be7308 */ /* 0x000fe20000002400 */
[----:B------:R-:W-:-:S07]  /*168b0*/  FMUL.FTZ R186, R132, UR39 ;  /* 0x0000002784ba7c20 */ /* 0x000fce0008410000 */
[----:B------:R-:W-:Y:S01]  /*168c0*/  MUFU.TANH R9, R9 ;  /* 0x0000000900097308 */ /* 0x000fe20000002400 */
[----:B------:R-:W-:Y:S01]  /*168d0*/  FMUL.FTZ R187, R135, UR39 ;  /* 0x0000002787bb7c20 */ /* 0x000fe20008410000 */
[----:B------:R-:W-:-:S06]  /*168e0*/  FMUL.FTZ R180, R136, UR39 ;  /* 0x0000002788b47c20 */ /* 0x000fcc0008410000 */
[----:B------:R-:W-:Y:S08]  /*168f0*/  MUFU.TANH R15, R15 ;  /* 0x0000000f000f7308 */ /* 0x000ff00000002400 */
[----:B------:R-:W-:Y:S01]  /*16900*/  MUFU.TANH R186, R186 ;  /* 0x000000ba00ba7308 */ /* 0x000fe20000002400 */
[----:B------:R-:W-:-:S07]  /*16910*/  FMUL.FTZ R182, R140, UR39 ;  /* 0x000000278cb67c20 */ /* 0x000fce0008410000 */
[----:B------:R-:W-:Y:S08]  /*16920*/  MUFU.TANH R129, R129 ;  /* 0x0000008100817308 */ /* 0x000ff00000002400 */
[----:B------:R-:W-:Y:S01]  /*16930*/  MUFU.TANH R180, R180 ;  /* 0x000000b400b47308 */ /* 0x000fe20000002400 */
[----:B------:R-:W-:Y:S01]  /*16940*/  FMUL.FTZ R176, R144, UR39 ;  /* 0x0000002790b07c20 */ /* 0x000fe20008410000 */
[----:B------:R-:W-:-:S06]  /*16950*/  FMUL.FTZ R124, R145, UR39 ;  /* 0x00000027917c7c20 */ /* 0x000fcc0008410000 */
[----:B------:R-:W-:Y:S08]  /*16960*/  MUFU.TANH R182, R182 ;  /* 0x000000b600b67308 */ /* 0x000ff00000002400 */
[----:B------:R-:W-:Y:S01]  /*16970*/  MUFU.TANH R176, R176 ;  /* 0x000000b000b07308 */ /* 0x000fe20000002400 */
[----:B------:R-:W-:-:S07]  /*16980*/  FMUL.FTZ R172, R152, UR39 ;  /* 0x0000002798ac7c20 */ /* 0x000fce0008410000 */
[----:B------:R-:W-:Y:S01]  /*16990*/  MUFU.TANH R124, R124 ;  /* 0x0000007c007c7308 */ /* 0x000fe20000002400 */
[----:B------:R-:W-:Y:S01]  /*169a0*/  FMUL.FTZ R120, R153, UR39 ;  /* 0x0000002799787c20 */ /* 0x000fe20008410000 */
[----:B------:R-:W-:-:S06]  /*169b0*/  FMUL.FTZ R174, R156, UR39 ;  /* 0x000000279cae7c20 */ /* 0x000fcc0008410000 */
[----:B------:R-:W-:Y:S01]  /*169c0*/  MUFU.TANH R172, R172 ;  /* 0x000000ac00ac7308 */ /* 0x000fe20000002400 */
[----:B------:R-:W-:-:S07]  /*169d0*/  FMUL.FTZ R168, R160, UR39 ;  /* 0x00000027a0a87c20 */ /* 0x000fce0008410000 */
[----:B------:R-:W-:Y:S01]  /*169e0*/  MUFU.TANH R120, R120 ;  /* 0x0000007800787308 */ /* 0x000fe20000002400 */
[----:B--2---:R-:W-:-:S04]  /*169f0*/  IMAD.IADD R5, R4, 0x1, R226 ;  /* 0x0000000104057824 */ /* 0x004fc800078e02e2 */
[----:B0-----:R-:W-:-:S05]  /*16a00*/  @P1 IMAD.HI.U32 R3, R5, R3, RZ ;  /* 0x0000000305031227 */ /* 0x001fca00078e00ff */
[----:B-1----:R-:W-:-:S05]  /*16a10*/  @P1 SHF.R.U32.HI R5, RZ, R0, R3 ;  /* 0x00000000ff051219 */ /* 0x002fca0000011603 */
[----:B------:R-:W0:Y:S04]  /*16a20*/  SHFL.IDX PT, R133, R5, RZ, 0x1c1f ;  /* 0x001c1fff05857589 */ /* 0x000e2800000e0000 */
[----:B------:R-:W1:Y:S01]  /*16a30*/  SHFL.IDX PT, R14, R5, 0x1, 0x1c1f ;  /* 0x003c1f00050e7f89 */ /* 0x000e6200000e0000 */
[----:B------:R-:W-:-:S06]  /*16a40*/  FMUL.FTZ R0, R122, UR39 ;  /* 0x000000277a007c20 */ /* 0x000fcc0008410000 */
[----:B------:R-:W2:Y:S01]  /*16a50*/  MUFU.TANH R0, R0 ;  /* 0x0000000000007308 */ /* 0x000ea20000002400 */
[----:B0-----:R-:W-:-:S04]  /*16a60*/  IADD3 R133, R131, R133, RZ ;  /* 0x0000008583857210 */ /* 0x001fc80007ffe0ff */
[----:B------:R-:W-:-:S04]  /*16a70*/  ISETP.GT.AND P2, PT, R133, 0x10, PT ;  /* 0x000000108500780c */ /* 0x000fc80003f44270 */
[----:B---3--:R-:W-:Y:S02]  /*16a80*/  FSEL R184, R184, -INF , P2 ;  /* 0xff800000b8b87808 */ /* 0x008fe40001000000 */
[----:B------:R-:W-:-:S04]  /*16a90*/  ISETP.GT.AND P2, PT, R133, 0x21, PT ;  /* 0x000000218500780c */ /* 0x000fc80003f44270 */
[----:B----4-:R-:W-:Y:S02]  /*16aa0*/  FSEL R128, R128, -INF , P2 ;  /* 0xff80000080807808 */ /* 0x010fe40001000000 */
[----:B------:R-:W-:Y:S01]  /*16ab0*/  ISETP.GT.AND P2, PT, R133, 0x38, PT ;  /* 0x000000388500780c */ /* 0x000fe20003f44270 */
[----:B-1----:R-:W-:-:S03]  /*16ac0*/  IMAD.IADD R14, R131, 0x1, R14 ;  /* 0x00000001830e7824 */ /* 0x002fc600078e020e */
[----:B------:R-:W-:Y:S02]  /*16ad0*/  FSEL R178, R178, -INF , P2 ;  /* 0xff800000b2b27808 */ /* 0x000fe40001000000 */
[C---:B------:R-:W-:Y:S02]  /*16ae0*/  ISETP.GT.AND P2, PT, R133.reuse, 0x49, PT ;  /* 0x000000498500780c */ /* 0x040fe40003f44270 */
[C---:B------:R-:W-:Y:S02]  /*16af0*/  ISETP.GT.AND P3, PT, R133.reuse, RZ, PT ;  /* 0x000000ff8500720c */ /* 0x040fe40003f64270 */
[----:B------:R-:W-:Y:S02]  /*16b00*/  FSEL R20, R20, -INF , P2 ;  /* 0xff80000014147808 */ /* 0x000fe40001000000 */
[----:B------:R-:W-:Y:S02]  /*16b10*/  ISETP.GT.AND P2, PT, R14, RZ, PT ;  /* 0x000000ff0e00720c */ /* 0x000fe40003f44270 */
[----:B------:R-:W-:-:S02]  /*16b20*/  ISETP.GT.AND P4, PT, R133, 0x1, PT ;  /* 0x000000018500780c */ /* 0x000fc40003f84270 */
[----:B------:R-:W-:Y:S02]  /*16b30*/  FSEL R188, R188, -INF , P3 ;  /* 0xff800000bcbc7808 */ /* 0x000fe40001800000 */
[----:B--2---:R-:W-:Y:S02]  /*16b40*/  FSEL R135, R0, -INF , P2 ;  /* 0xff80000000877808 */ /* 0x004fe40001000000 */
[C---:B------:R-:W-:Y:S02]  /*16b50*/  ISETP.GT.AND P5, PT, R133.reuse, 0x8, PT ;  /* 0x000000088500780c */ /* 0x040fe40003fa4270 */
[----:B------:R-:W-:Y:S02]  /*16b60*/  FSEL R136, R8, -INF , P4 ;  /* 0xff80000008887808 */ /* 0x000fe40002000000 */
[----:B------:R-:W-:Y:S02]  /*16b70*/  FMNMX.FTZ R0, R188, R11, !PT ;  /* 0x0000000bbc007209 */ /* 0x000fe40007810000 */
[----:B------:R-:W-:-:S02]  /*16b80*/  ISETP.GT.AND P1, PT, R133, 0x9, PT ;  /* 0x000000098500780c */ /* 0x000fc40003f24270 */
[----:B------:R-:W-:Y:S02]  /*16b90*/  FSEL R190, R190, -INF , P5 ;  /* 0xff800000bebe7808 */ /* 0x000fe40002800000 */
[----:B------:R-:W-:Y:S01]  /*16ba0*/  FMNMX.FTZ R0, R136, R0, !PT ;  /* 0x0000000088007209 */ /* 0x000fe20007810000 */
[----:B------:R-:W-:Y:S01]  /*16bb0*/  FMUL.FTZ R4, R130, UR39 ;  /* 0x0000002782047c20 */ /* 0x000fe20008410000 */
[----:B------:R-:W-:Y:S01]  /*16bc0*/  FMUL.FTZ R130, R134, UR39 ;  /* 0x0000002786827c20 */ /* 0x000fe20008410000 */
[----:B------:R-:W-:Y:S02]  /*16bd0*/  FSEL R134, R9, -INF , P1 ;  /* 0xff80000009867808 */ /* 0x000fe40000800000 */
[----:B------:R-:W-:Y:S02]  /*16be0*/  FMNMX.FTZ R0, R190, R0, !PT ;  /* 0x00000000be007209 */ /* 0x000fe40007810000 */
[C---:B------:R-:W-:Y:S02]  /*16bf0*/  ISETP.GT.AND P3, PT, R133.reuse, 0x11, PT ;  /* 0x000000118500780c */ /* 0x040fe40003f64270 */
[----:B------:R-:W-:Y:S01]  /*16c00*/  FMNMX.FTZ R0, R134, R0, !PT ;  /* 0x0000000086007209 */ /* 0x000fe20007810000 */
[----:B------:R-:W-:Y:S01]  /*16c10*/  FMUL.FTZ R3, R126, UR39 ;  /* 0x000000277e037c20 */ /* 0x000fe20008410000 */
[----:B------:R-:W-:Y:S01]  /*16c20*/  ISETP.GT.AND P4, PT, R133, 0x18, PT ;  /* 0x000000188500780c */ /* 0x000fe20003f84270 */
[----:B------:R-:W-:Y:S01]  /*16c30*/  FMUL.FTZ R126, R141, UR39 ;  /* 0x000000278d7e7c20 */ /* 0x000fe20008410000 */
[----:B------:R-:W-:-:S02]  /*16c40*/  FSEL R132, R15, -INF , P3 ;  /* 0xff8000000f847808 */ /* 0x000fc40001800000 */
[----:B------:R-:W-:Y:S02]  /*16c50*/  FMNMX.FTZ R0, R184, R0, !PT ;  /* 0x00000000b8007209 */ /* 0x000fe40007810000 */
[C---:B------:R-:W-:Y:S02]  /*16c60*/  ISETP.GT.AND P5, PT, R133.reuse, 0x19, PT ;  /* 0x000000198500780c */ /* 0x040fe40003fa4270 */
[----:B------:R-:W-:Y:S02]  /*16c70*/  FSEL R186, R186, -INF , P4 ;  /* 0xff800000baba7808 */ /* 0x000fe40002000000 */
[----:B------:R-:W-:Y:S01]  /*16c80*/  FMNMX.FTZ R0, R132, R0, !PT ;  /* 0x0000000084007209 */ /* 0x000fe20007810000 */
[----:B------:R-:W0:Y:S01]  /*16c90*/  MUFU.TANH R126, R126 ;  /* 0x0000007e007e7308 */ /* 0x000e220000002400 */
[----:B------:R-:W-:Y:S02]  /*16ca0*/  ISETP.GT.AND P1, PT, R133, 0x20, PT ;  /* 0x000000208500780c */ /* 0x000fe40003f24270 */
[----:B------:R-:W-:-:S02]  /*16cb0*/  FSEL R129, R129, -INF , P5 ;  /* 0xff80000081817808 */ /* 0x000fc40002800000 */
[----:B------:R-:W-:Y:S02]  /*16cc0*/  FMNMX.FTZ R0, R186, R0, !PT ;  /* 0x00000000ba007209 */ /* 0x000fe40007810000 */
[----:B------:R-:W-:Y:S02]  /*16cd0*/  FSEL R180, R180, -INF , P1 ;  /* 0xff800000b4b47808 */ /* 0x000fe40000800000 */
[----:B------:R-:W-:Y:S01]  /*16ce0*/  FMNMX.FTZ R0, R129, R0, !PT ;  /* 0x0000000081007209 */ /* 0x000fe20007810000 */
[----:B------:R-:W-:Y:S01]  /*16cf0*/  FMUL.FTZ R122, R149, UR39 ;  /* 0x00000027957a7c20 */ /* 0x000fe20008410000 */
[C---:B------:R-:W-:Y:S02]  /*16d00*/  ISETP.GT.AND P3, PT, R133.reuse, 0x28, PT ;  /* 0x000000288500780c */ /* 0x040fe40003f64270 */
[----:B------:R-:W-:Y:S02]  /*16d10*/  FMNMX.FTZ R0, R180, R0, !PT ;  /* 0x00000000b4007209 */ /* 0x000fe40007810000 */
[----:B------:R-:W-:-:S02]  /*16d20*/  ISETP.GT.AND P4, PT, R133, 0x29, PT ;  /* 0x000000298500780c */ /* 0x000fc40003f84270 */
[----:B------:R-:W-:Y:S02]  /*16d30*/  FSEL R182, R182, -INF , P3 ;  /* 0xff800000b6b67808 */ /* 0x000fe40001800000 */
[----:B------:R-:W-:Y:S01]  /*16d40*/  FMNMX.FTZ R0, R128, R0, !PT ;  /* 0x0000000080007209 */ /* 0x000fe20007810000 */
[----:B------:R-:W1:Y:S01]  /*16d50*/  MUFU.TANH R122, R122 ;  /* 0x0000007a007a7308 */ /* 0x000e620000002400 */
[C---:B------:R-:W-:Y:S02]  /*16d60*/  ISETP.GT.AND P5, PT, R133.reuse, 0x30, PT ;  /* 0x000000308500780c */ /* 0x040fe40003fa4270 */
[----:B0-----:R-:W-:Y:S02]  /*16d70*/  FSEL R126, R126, -INF , P4 ;  /* 0xff8000007e7e7808 */ /* 0x001fe40002000000 */
[----:B------:R-:W-:Y:S02]  /*16d80*/  FMNMX.FTZ R0, R182, R0, !PT ;  /* 0x00000000b6007209 */ /* 0x000fe40007810000 */
[----:B------:R-:W-:-:S02]  /*16d90*/  ISETP.GT.AND P1, PT, R133, 0x31, PT ;  /* 0x000000318500780c */ /* 0x000fc40003f24270 */
[----:B------:R-:W-:Y:S02]  /*16da0*/  FSEL R176, R176, -INF , P5 ;  /* 0xff800000b0b07808 */ /* 0x000fe40002800000 */
[----:B------:R-:W-:Y:S02]  /*16db0*/  FMNMX.FTZ R0, R126, R0, !PT ;  /* 0x000000007e007209 */ /* 0x000fe40007810000 */
[----:B------:R-:W-:Y:S02]  /*16dc0*/  FSEL R124, R124, -INF , P1 ;  /* 0xff8000007c7c7808 */ /* 0x000fe40000800000 */
[----:B------:R-:W-:Y:S01]  /*16dd0*/  FMNMX.FTZ R0, R176, R0, !PT ;  /* 0x00000000b0007209 */ /* 0x000fe20007810000 */
[----:B------:R-:W0:Y:S01]  /*16de0*/  MUFU.TANH R174, R174 ;  /* 0x000000ae00ae7308 */ /* 0x000e220000002400 */
[----:B------:R-:W-:Y:S02]  /*16df0*/  ISETP.GT.AND P3, PT, R133, 0x39, PT ;  /* 0x000000398500780c */ /* 0x000fe40003f64270 */
[----:B------:R-:W-:Y:S01]  /*16e00*/  FMNMX.FTZ R0, R124, R0, !PT ;  /* 0x000000007c007209 */ /* 0x000fe20007810000 */
[----:B------:R-:W-:Y:S01]  /*16e10*/  FMUL.FTZ R5, R161, UR39 ;  /* 0x00000027a1057c20 */ /* 0x000fe20008410000 */
[----:B------:R-:W-:-:S02]  /*16e20*/  ISETP.GT.AND P4, PT, R133, 0x40, PT ;  /* 0x000000408500780c */ /* 0x000fc40003f84270 */
[----:B-1----:R-:W-:Y:S02]  /*16e30*/  FSEL R122, R122, -INF , P3 ;  /* 0xff8000007a7a7808 */ /* 0x002fe40001800000 */
[----:B------:R-:W-:Y:S01]  /*16e40*/  FMNMX.FTZ R0, R178, R0, !PT ;  /* 0x00000000b2007209 */ /* 0x000fe20007810000 */
[----:B------:R-:W1:Y:S01]  /*16e50*/  MUFU.TANH R168, R168 ;  /* 0x000000a800a87308 */ /* 0x000e620000002400 */
[----:B------:R-:W-:Y:S01]  /*16e60*/  ISETP.GT.AND P5, PT, R133, 0x41, PT ;  /* 0x000000418500780c */ /* 0x000fe20003fa4270 */
[----:B------:R-:W-:Y:S01]  /*16e70*/  FMUL.FTZ R170, R164, UR39 ;  /* 0x00000027a4aa7c20 */ /* 0x000fe20008410000 */
[----:B------:R-:W-:Y:S02]  /*16e80*/  FSEL R172, R172, -INF , P4 ;  /* 0xff800000acac7808 */ /* 0x000fe40002000000 */
[----:B------:R-:W-:Y:S01]  /*16e90*/  FMNMX.FTZ R0, R122, R0, !PT ;  /* 0x000000007a007209 */ /* 0x000fe20007810000 */
[----:B------:R-:W-:Y:S01]  /*16ea0*/  FMUL.FTZ R131, R165, UR39 ;  /* 0x00000027a5837c20 */ /* 0x000fe20008410000 */
[----:B------:R-:W-:Y:S01]  /*16eb0*/  ISETP.GT.AND P1, PT, R133, 0x48, PT ;  /* 0x000000488500780c */ /* 0x000fe20003f24270 */
[----:B------:R-:W2:Y:S01]  /*16ec0*/  MUFU.TANH R5, R5 ;  /* 0x0000000500057308 */ /* 0x000ea20000002400 */
[----:B------:R-:W-:-:S02]  /*16ed0*/  FSEL R120, R120, -INF , P5 ;  /* 0xff80000078787808 */ /* 0x000fc40002800000 */
[----:B------:R-:W-:Y:S02]  /*16ee0*/  FMNMX.FTZ R0, R172, R0, !PT ;  /* 0x00000000ac007209 */ /* 0x000fe40007810000 */
[----:B0-----:R-:W-:Y:S02]  /*16ef0*/  FSEL R174, R174, -INF , P1 ;  /* 0xff800000aeae7808 */ /* 0x001fe40000800000 */
[----:B------:R-:W-:Y:S01]  /*16f00*/  FMNMX.FTZ R0, R120, R0, !PT ;  /* 0x0000000078007209 */ /* 0x000fe20007810000 */
[----:B------:R-:W0:Y:S01]  /*16f10*/  MUFU.TANH R170, R170 ;  /* 0x000000aa00aa7308 */ /* 0x000e220000002400 */
[----:B------:R-:W-:Y:S02]  /*16f20*/  ISETP.GT.AND P3, PT, R133, 0x50, PT ;  /* 0x000000508500780c */ /* 0x000fe40003f64270 */
[----:B------:R-:W-:-:S05]  /*16f30*/  FMNMX.FTZ R0, R174, R0, !PT ;  /* 0x00000000ae007209 */ /* 0x000fca0007810000 */
[----:B------:R-:W3:Y:S01]  /*16f40*/  MUFU.TANH R131, R131 ;  /* 0x0000008300837308 */ /* 0x000ee20000002400 */
[C---:B------:R-:W-:Y:S02]  /*16f50*/  ISETP.GT.AND P4, PT, R133.reuse, 0x51, PT ;  /* 0x000000518500780c */ /* 0x040fe40003f84270 */
[----:B-1----:R-:W-:Y:S02]  /*16f60*/  FSEL R168, R168, -INF , P3 ;  /* 0xff800000a8a87808 */ /* 0x002fe40001800000 */
[----:B------:R-:W-:Y:S02]  /*16f70*/  FMNMX.FTZ R0, R20, R0, !PT ;  /* 0x0000000014007209 */ /* 0x000fe40007810000 */
[----:B------:R-:W-:Y:S01]  /*16f80*/  ISETP.GT.AND P5, PT, R133, 0x58, PT ;  /* 0x000000588500780c */ /* 0x000fe20003fa4270 */
[----:B------:R-:W1:Y:S01]  /*16f90*/  MUFU.TANH R3, R3 ;  /* 0x0000000300037308 */ /* 0x000e620000002400 */
[----:B--2---:R-:W-:Y:S02]  /*16fa0*/  FSEL R8, R5, -INF , P4 ;  /* 0xff80000005087808 */ /* 0x004fe40002000000 */
[----:B------:R-:W-:-:S02]  /*16fb0*/  FMNMX.FTZ R0, R168, R0, !PT ;  /* 0x00000000a8007209 */ /* 0x000fc40007810000 */
[----:B------:R-:W-:Y:S02]  /*16fc0*/  ISETP.GT.AND P1, PT, R133, 0x59, PT ;  /* 0x000000598500780c */ /* 0x000fe40003f24270 */
[----:B0-----:R-:W-:Y:S02]  /*16fd0*/  FSEL R170, R170, -INF , P5 ;  /* 0xff800000aaaa7808 */ /* 0x001fe40002800000 */
[----:B------:R-:W-:Y:S02]  /*16fe0*/  FMNMX.FTZ R0, R8, R0, !PT ;  /* 0x0000000008007209 */ /* 0x000fe40007810000 */
[----:B---3--:R-:W-:Y:S02]  /*16ff0*/  FSEL R9, R131, -INF , P1 ;  /* 0xff80000083097808 */ /* 0x008fe40000800000 */
[----:B------:R-:W-:Y:S02]  /*17000*/  FMNMX.FTZ R0, R170, R0, !PT ;  /* 0x00000000aa007209 */ /* 0x000fe40007810000 */
[----:B------:R-:W-:-:S02]  /*17010*/  ISETP.GT.AND P4, PT, R14, 0x8, PT ;  /* 0x000000080e00780c */ /* 0x000fc40003f84270 */
[----:B------:R-:W-:Y:S02]  /*17020*/  FMNMX.FTZ R0, R9, R0, !PT ;  /* 0x0000000009007209 */ /* 0x000fe40007810000 */
[----:B-1----:R-:W-:-:S03]  /*17030*/  FSEL R133, R3, -INF , P4 ;  /* 0xff80000003857808 */ /* 0x002fc60002000000 */
[----:B------:R-:W0:Y:S01]  /*17040*/  SHFL.BFLY PT, R3, R0, 0x2, 0x1f ;  /* 0x0c401f0000037f89 */ /* 0x000e2200000e0000 */
[----:B------:R-:W1:Y:S01]  /*17050*/  MUFU.TANH R4, R4 ;  /* 0x0000000400047308 */ /* 0x000e620000002400 */
[----:B------:R-:W-:Y:S01]  /*17060*/  FMUL.FTZ R189, R123, UR39 ;  /* 0x000000277bbd7c20 */ /* 0x000fe20008410000 */
[----:B0-----:R-:W-:-:S05]  /*17070*/  FMNMX.FTZ R0, R0, R3, !PT ;  /* 0x0000000300007209 */ /* 0x001fca0007810000 */
[----:B------:R-:W0:Y:S01]  /*17080*/  SHFL.BFLY PT, R3, R0, 0x1, 0x1f ;  /* 0x0c201f0000037f89 */ /* 0x000e2200000e0000 */
[----:B------:R-:W2:Y:S01]  /*17090*/  MUFU.TANH R189, R189 ;  /* 0x000000bd00bd7308 */ /* 0x000ea20000002400 */
[----:B------:R-:W-:Y:S01]  /*170a0*/  ISETP.GT.AND P1, PT, R14, 0x10, PT ;  /* 0x000000100e00780c */ /* 0x000fe20003f24270 */
[----:B------:R-:W-:-:S03]  /*170b0*/  FMUL.FTZ R191, R127, UR39 ;  /* 0x000000277fbf7c20 */ /* 0x000fc60008410000 */
[----:B-1----:R-:W-:-:S03]  /*170c0*/  FSEL R131, R4, -INF , P1 ;  /* 0xff80000004837808 */ /* 0x002fc60000800000 */
[----:B------:R-:W1:Y:S01]  /*170d0*/  MUFU.TANH R191, R191 ;  /* 0x000000bf00bf7308 */ /* 0x000e620000002400 */
[----:B------:R-:W-:Y:S02]  /*170e0*/  ISETP.GT.AND P3, PT, R14, 0x1, PT ;  /* 0x000000010e00780c */ /* 0x000fe40003f64270 */
[----:B0-----:R-:W-:Y:S01]  /*170f0*/  FMNMX.FTZ R0, R0, R3, !PT ;  /* 0x0000000300007209 */ /* 0x001fe20007810000 */
[----:B------:R-:W-:-:S03]  /*17100*/  IMAD.U32 R3, RZ, RZ, UR43 ;  /* 0x0000002bff037e24 */ /* 0x000fc6000f8e00ff */
[C---:B------:R-:W-:Y:S01]  /*17110*/  FSETP.NEU.FTZ.AND P6, PT, R0.reuse, -INF , PT ;  /* 0xff8000000000780b */ /* 0x040fe20003fdd000 */
[----:B------:R-:W-:-:S03]  /*17120*/  FMUL.FTZ R4, R0, R3 ;  /* 0x0000000300047220 */ /* 0x000fc60000410000 */
[----:B------:R-:W-:Y:S02]  /*17130*/  FSEL R5, R0, RZ, P6 ;  /* 0x000000ff00057208 */ /* 0x000fe40003000000 */
[----:B------:R-:W-:Y:S01]  /*17140*/  FSEL R4, R4, RZ, P6 ;  /* 0x000000ff04047208 */ /* 0x000fe20003000000 */
[----:B------:R-:W0:Y:S02]  /*17150*/  MUFU.TANH R185, R185 ;  /* 0x000000b900b97308 */ /* 0x000e240000002400 */
[----:B------:R-:W-:Y:S01]  /*17160*/  FADD.FTZ R5, -R5, R11 ;  /* 0x0000000b05057221 */ /* 0x000fe20000010100 */
[----:B--2---:R-:W-:Y:S01]  /*17170*/  FSEL R189, R189, -INF , P3 ;  /* 0xff800000bdbd7808 */ /* 0x004fe20001800000 */
        /* <DEDUP_REMOVED lines=24> */
[----:B------:R-:W-:Y:S01]  /*17300*/  FMNMX.FTZ R4, R135, R10, !PT ;  /* 0x0000000a87047209 */ /* 0x000fe20007810000 */
[----:B------:R-:W2:Y:S01]  /*17310*/  MUFU.TANH R130, R130 ;  /* 0x0000008200827308 */ /* 0x000ea20000002400 */
[----:B------:R-:W-:Y:S01]  /*17320*/  ISETP.GT.AND P5, PT, R14, 0x9, PT ;  /* 0x000000090e00780c */ /* 0x000fe20003fa4270 */
[----:B------:R-:W-:Y:S01]  /*17330*/  FMUL.FTZ R127, R138, UR39 ;  /* 0x000000278a7f7c20 */ /* 0x000fe20008410000 */
[----:B------:R-:W-:Y:S01]  /*17340*/  FMNMX.FTZ R4, R189, R4, !PT ;  /* 0x00000004bd047209 */ /* 0x000fe20007810000 */
[----:B------:R-:W-:Y:S01]  /*17350*/  FMUL.FTZ R181, R139, UR39 ;  /* 0x000000278bb57c20 */ /* 0x000fe20008410000 */
[----:B-1----:R-:W-:-:S02]  /*17360*/  FSEL R191, R191, -INF , P5 ;  /* 0xff800000bfbf7808 */ /* 0x002fc40002800000 */
[----:B------:R-:W-:Y:S01]  /*17370*/  FMNMX.FTZ R4, R133, R4, !PT ;  /* 0x0000000485047209 */ /* 0x000fe20007810000 */
[----:B------:R-:W1:Y:S01]  /*17380*/  MUFU.TANH R187, R187 ;  /* 0x000000bb00bb7308 */ /* 0x000e620000002400 */
[----:B------:R-:W-:Y:S01]  /*17390*/  ISETP.GT.AND P2, PT, R14, 0x11, PT ;  /* 0x000000110e00780c */ /* 0x000fe20003f44270 */
[----:B------:R-:W-:Y:S01]  /*173a0*/  FMUL.FTZ R125, R142, UR39 ;  /* 0x000000278e7d7c20 */ /* 0x000fe20008410000 */
[----:B------:R-:W-:-:S05]  /*173b0*/  FMNMX.FTZ R4, R191, R4, !PT ;  /* 0x00000004bf047209 */ /* 0x000fca0007810000 */
[----:B------:R-:W3:Y:S01]  /*173c0*/  MUFU.TANH R127, R127 ;  /* 0x0000007f007f7308 */ /* 0x000ee20000002400 */
[----:B------:R-:W-:Y:S01]  /*173d0*/  ISETP.GT.AND P3, PT, R14, 0x18, PT ;  /* 0x000000180e00780c */ /* 0x000fe20003f64270 */
[----:B------:R-:W-:Y:S01]  /*173e0*/  FMUL.FTZ R183, R143, UR39 ;  /* 0x000000278fb77c20 */ /* 0x000fe20008410000 */
[----:B0-----:R-:W-:Y:S02]  /*173f0*/  FSEL R185, R185, -INF , P2 ;  /* 0xff800000b9b97808 */ /* 0x001fe40001000000 */
[----:B------:R-:W-:-:S03]  /*17400*/  FMNMX.FTZ R4, R131, R4, !PT ;  /* 0x0000000483047209 */ /* 0x000fc60007810000 */
[----:B------:R-:W0:Y:S01]  /*17410*/  MUFU.TANH R181, R181 ;  /* 0x000000b500b57308 */ /* 0x000e220000002400 */
[----:B------:R-:W-:Y:S01]  /*17420*/  ISETP.GT.AND P4, PT, R14, 0x19, PT ;  /* 0x000000190e00780c */ /* 0x000fe20003f84270 */
[----:B------:R-:W-:Y:S01]  /*17430*/  FMUL.FTZ R123, R146, UR39 ;  /* 0x00000027927b7c20 */ /* 0x000fe20008410000 */
[----:B--2---:R-:W-:Y:S02]  /*17440*/  FSEL R130, R130, -INF , P3 ;  /* 0xff80000082827808 */ /* 0x004fe40001800000 */
[----:B------:R-:W-:-:S03]  /*17450*/  FMNMX.FTZ R4, R185, R4, !PT ;  /* 0x00000004b9047209 */ /* 0x000fc60007810000 */
[----:B------:R-:W2:Y:S01]  /*17460*/  MUFU.TANH R125, R125 ;  /* 0x0000007d007d7308 */ /* 0x000ea20000002400 */
[----:B------:R-:W-:Y:S01]  /*17470*/  ISETP.GT.AND P5, PT, R14, 0x20, PT ;  /* 0x000000200e00780c */ /* 0x000fe20003fa4270 */
[----:B------:R-:W-:Y:S01]  /*17480*/  FMUL.FTZ R177, R147, UR39 ;  /* 0x0000002793b17c20 */ /* 0x000fe20008410000 */
[----:B-1----:R-:W-:Y:S02]  /*17490*/  FSEL R187, R187, -INF , P4 ;  /* 0xff800000bbbb7808 */ /* 0x002fe40002000000 */
[----:B------:R-:W-:-:S03]  /*174a0*/  FMNMX.FTZ R4, R130, R4, !PT ;  /* 0x0000000482047209 */ /* 0x000fc60007810000 */
[----:B------:R-:W1:Y:S01]  /*174b0*/  MUFU.TANH R183, R183 ;  /* 0x000000b700b77308 */ /* 0x000e620000002400 */
[----:B------:R-:W-:Y:S01]  /*174c0*/  ISETP.GT.AND P1, PT, R14, 0x21, PT ;  /* 0x000000210e00780c */ /* 0x000fe20003f24270 */
[----:B------:R-:W-:Y:S01]  /*174d0*/  FMUL.FTZ R121, R150, UR39 ;  /* 0x0000002796797c20 */ /* 0x000fe20008410000 */
[----:B---3--:R-:W-:Y:S02]  /*174e0*/  FSEL R127, R127, -INF , P5 ;  /* 0xff8000007f7f7808 */ /* 0x008fe40002800000 */
[----:B------:R-:W-:-:S03]  /*174f0*/  FMNMX.FTZ R4, R187, R4, !PT ;  /* 0x00000004bb047209 */ /* 0x000fc60007810000 */
        /* <DEDUP_REMOVED lines=16> */
[----:B------:R-:W-:Y:S02]  /*17600*/  ISETP.GT.AND P5, PT, R14, 0x31, PT ;  /* 0x000000310e00780c */ /* 0x000fe40003fa4270 */
[----:B---3--:R-:W-:Y:S02]  /*17610*/  FSEL R123, R123, -INF , P4 ;  /* 0xff8000007b7b7808 */ /* 0x008fe40002000000 */
[----:B------:R-:W-:-:S03]  /*17620*/  FMNMX.FTZ R4, R183, R4, !PT ;  /* 0x00000004b7047209 */ /* 0x000fc60007810000 */
[----:B------:R-:W3:Y:S01]  /*17630*/  MUFU.TANH R21, R21 ;  /* 0x0000001500157308 */ /* 0x000ee20000002400 */
[----:B------:R-:W-:Y:S01]  /*17640*/  FMUL.FTZ R158, R158, UR39 ;  /* 0x000000279e9e7c20 */ /* 0x000fe20008410000 */
[C---:B------:R-:W-:Y:S01]  /*17650*/  ISETP.GT.AND P1, PT, R14.reuse, 0x38, PT ;  /* 0x000000380e00780c */ /* 0x040fe20003f24270 */
[----:B------:R-:W-:Y:S01]  /*17660*/  FMUL.FTZ R175, R159, UR39 ;  /* 0x000000279faf7c20 */ /* 0x000fe20008410000 */
[----:B0-----:R-:W-:Y:S02]  /*17670*/  FSEL R177, R177, -INF , P5 ;  /* 0xff800000b1b17808 */ /* 0x001fe40002800000 */
[----:B------:R-:W-:Y:S02]  /*17680*/  FMNMX.FTZ R4, R123, R4, !PT ;  /* 0x000000047b047209 */ /* 0x000fe40007810000 */
[----:B------:R-:W0:Y:S01]  /*17690*/  MUFU.TANH R173, R173 ;  /* 0x000000ad00ad7308 */ /* 0x000e220000002400 */
[----:B------:R-:W-:Y:S01]  /*176a0*/  ISETP.GT.AND P2, PT, R14, 0x39, PT ;  /* 0x000000390e00780c */ /* 0x000fe20003f44270 */
[----:B------:R-:W-:Y:S01]  /*176b0*/  FMUL.FTZ R169, R162, UR39 ;  /* 0x00000027a2a97c20 */ /* 0x000fe20008410000 */
[----:B--2---:R-:W-:-:S02]  /*176c0*/  FSEL R121, R121, -INF , P1 ;  /* 0xff80000079797808 */ /* 0x004fc40000800000 */
        /* <DEDUP_REMOVED lines=12> */
[----:B0-----:R-:W-:Y:S01]  /*17790*/  FSEL R173, R173, -INF , P4 ;  /* 0xff800000adad7808 */ /* 0x001fe20002000000 */
[----:B------:R-:W-:Y:S01]  /*177a0*/  FMUL.FTZ R8, R167, UR39 ;  /* 0x00000027a7087c20 */ /* 0x000fe20008410000 */
[----:B------:R-:W-:Y:S02]  /*177b0*/  ISETP.GT.AND P6, PT, R14, 0x48, PT ;  /* 0x000000480e00780c */ /* 0x000fe40003fc4270 */
[----:B------:R-:W-:-:S03]  /*177c0*/  FMNMX.FTZ R4, R21, R4, !PT ;  /* 0x0000000415047209 */ /* 0x000fc60007810000 */
[----:B------:R-:W0:Y:S01]  /*177d0*/  MUFU.TANH R138, R138 ;  /* 0x0000008a008a7308 */ /* 0x000e220000002400 */
[----:B------:R-:W-:Y:S02]  /*177e0*/  ISETP.GT.AND P1, PT, R14, 0x49, PT ;  /* 0x000000490e00780c */ /* 0x000fe40003f24270 */
[----:B--2---:R-:W-:Y:S02]  /*177f0*/  FSEL R15, R15, -INF , P6 ;  /* 0xff8000000f0f7808 */ /* 0x004fe40003000000 */
[----:B------:R-:W-:-:S03]  /*17800*/  FMNMX.FTZ R4, R173, R4, !PT ;  /* 0x00000004ad047209 */ /* 0x000fc60007810000 */
[----:B------:R-:W2:Y:S01]  /*17810*/  MUFU.TANH R171, R171 ;  /* 0x000000ab00ab7308 */ /* 0x000ea20000002400 */
[----:B------:R-:W-:Y:S02]  /*17820*/  ISETP.GT.AND P2, PT, R14, 0x50, PT ;  /* 0x000000500e00780c */ /* 0x000fe40003f44270 */
[----:B-1----:R-:W-:Y:S02]  /*17830*/  FSEL R175, R175, -INF , P1 ;  /* 0xff800000afaf7808 */ /* 0x002fe40000800000 */
[----:B------:R-:W-:-:S03]  /*17840*/  FMNMX.FTZ R4, R15, R4, !PT ;  /* 0x000000040f047209 */ /* 0x000fc60007810000 */
[----:B------:R-:W1:Y:S01]  /*17850*/  MUFU.TANH R8, R8 ;  /* 0x0000000800087308 */ /* 0x000e620000002400 */
[C---:B------:R-:W-:Y:S02]  /*17860*/  ISETP.GT.AND P3, PT, R14.reuse, 0x51, PT ;  /* 0x000000510e00780c */ /* 0x040fe40003f64270 */
[----:B---3--:R-:W-:Y:S02]  /*17870*/  FSEL R169, R169, -INF , P2 ;  /* 0xff800000a9a97808 */ /* 0x008fe40001000000 */
[----:B------:R-:W-:Y:S02]  /*17880*/  FMNMX.FTZ R4, R175, R4, !PT ;  /* 0x00000004af047209 */ /* 0x000fe40007810000 */
[----:B------:R-:W-:Y:S02]  /*17890*/  ISETP.GT.AND P4, PT, R14, 0x58, PT ;  /* 0x000000580e00780c */ /* 0x000fe40003f84270 */
[----:B0-----:R-:W-:Y:S02]  /*178a0*/  FSEL R138, R138, -INF , P3 ;  /* 0xff8000008a8a7808 */ /* 0x001fe40001800000 */
[----:B------:R-:W-:-:S02]  /*178b0*/  FMNMX.FTZ R4, R169, R4, !PT ;  /* 0x00000004a9047209 */ /* 0x000fc40007810000 */
[----:B------:R-:W-:Y:S02]  /*178c0*/  ISETP.GT.AND P5, PT, R14, 0x59, PT ;  /* 0x000000590e00780c */ /* 0x000fe40003fa4270 */
[----:B--2---:R-:W-:Y:S02]  /*178d0*/  FSEL R171, R171, -INF , P4 ;  /* 0xff800000abab7808 */ /* 0x004fe40002000000 */
[----:B------:R-:W-:Y:S02]  /*178e0*/  FMNMX.FTZ R4, R138, R4, !PT ;  /* 0x000000048a047209 */ /* 0x000fe40007810000 */
[----:B-1----:R-:W-:Y:S02]  /*178f0*/  FSEL R8, R8, -INF , P5 ;  /* 0xff80000008087808 */ /* 0x002fe40002800000 */
[----:B------:R-:W-:-:S04]  /*17900*/  FMNMX.FTZ R4, R171, R4, !PT ;  /* 0x00000004ab047209 */ /* 0x000fc80007810000 */
[----:B------:R-:W-:-:S05]  /*17910*/  FMNMX.FTZ R4, R8, R4, !PT ;  /* 0x0000000408047209 */ /* 0x000fca0007810000 */
[----:B------:R-:W0:Y:S02]  /*17920*/  SHFL.BFLY PT, R14, R4, 0x2, 0x1f ;  /* 0x0c401f00040e7f89 */ /* 0x000e2400000e0000 */
[----:B0-----:R-:W-:-:S05]  /*17930*/  FMNMX.FTZ R4, R4, R14, !PT ;  /* 0x0000000e04047209 */ /* 0x001fca0007810000 */
[----:B------:R-:W0:Y:S01]  /*17940*/  SHFL.BFLY PT, R14, R4, 0x1, 0x1f ;  /* 0x0c201f00040e7f89 */ /* 0x000e2200000e0000 */
[----:B------:R-:W-:Y:S01]  /*17950*/  FMUL.FTZ R5, R5, R3 ;  /* 0x0000000305057220 */ /* 0x000fe20000410000 */
[----:B------:R-:W-:Y:S01]  /*17960*/  MUFU.EX2 R188, R188 ;  /* 0x000000bc00bc7308 */ /* 0x000fe20000000800 */
[----:B0-----:R-:W-:-:S04]  /*17970*/  FMNMX.FTZ R4, R4, R14, !PT ;  /* 0x0000000e04047209 */ /* 0x001fc80007810000 */
[C---:B------:R-:W-:Y:S01]  /*17980*/  FSETP.NEU.FTZ.AND P1, PT, R4.reuse, -INF , PT ;  /* 0xff8000000400780b */ /* 0x040fe20003f3d000 */
[----:B------:R-:W-:-:S03]  /*17990*/  FMUL.FTZ R14, R4, R3 ;  /* 0x00000003040e7220 */ /* 0x000fc60000410000 */
[----:B------:R-:W-:Y:S02]  /*179a0*/  FSEL R137, R4, RZ, P1 ;  /* 0x000000ff04897208 */ /* 0x000fe40000800000 */
[----:B------:R-:W-:-:S03]  /*179b0*/  FSEL R14, R14, RZ, P1 ;  /* 0x000000ff0e0e7208 */ /* 0x000fc60000800000 */
[----:B------:R-:W-:Y:S02]  /*179c0*/  FADD.FTZ R137, -R137, R10 ;  /* 0x0000000a89897221 */ /* 0x000fe40000010100 */
[-CC-:B------:R-:W-:Y:S02]  /*179d0*/  FFMA.FTZ R135, R135, R3.reuse, -R14.reuse ;  /* 0x0000000387877223 */ /* 0x180fe4000001080e */
        /* <DEDUP_REMOVED lines=25> */
[----:B------:R-:W0:Y:S08]  /*17b70*/  MUFU.EX2 R14, R5 ;  /* 0x00000005000e7308 */ /* 0x000e300000000800 */
[----:B------:R-:W1:Y:S08]  /*17b80*/  MUFU.EX2 R5, R137 ;  /* 0x0000008900057308 */ /* 0x000e700000000800 */
[----:B------:R-:W2:Y:S08]  /*17b90*/  MUFU.EX2 R136, R136 ;  /* 0x0000008800887308 */ /* 0x000eb00000000800 */
[----:B------:R-:W3:Y:S08]  /*17ba0*/  MUFU.EX2 R189, R189 ;  /* 0x000000bd00bd7308 */ /* 0x000ef00000000800 */
[----:B------:R-:W4:Y:S08]  /*17bb0*/  MUFU.EX2 R190, R190 ;  /* 0x000000be00be7308 */ /* 0x000f300000000800 */
[----:B------:R-:W4:Y:S01]  /*17bc0*/  MUFU.EX2 R133, R133 ;  /* 0x0000008500857308 */ /* 0x000f220000000800 */
[----:B0----5:R-:W-:Y:S01]  /*17bd0*/  FFMA.FTZ R7, R14, R7, R188 ;  /* 0x000000070e077223 */ /* 0x021fe200000100bc */
[----:B-1----:R-:W-:-:S06]  /*17be0*/  FFMA.FTZ R6, R5, R6, R135 ;  /* 0x0000000605067223 */ /* 0x002fcc0000010087 */
[----:B------:R-:W0:Y:S08]  /*17bf0*/  MUFU.EX2 R134, R134 ;  /* 0x0000008600867308 */ /* 0x000e300000000800 */
[----:B------:R-:W1:Y:S01]  /*17c00*/  MUFU.EX2 R191, R191 ;  /* 0x000000bf00bf7308 */ /* 0x000e620000000800 */
[----:B--2---:R-:W-:Y:S01]  /*17c10*/  FADD.FTZ R7, R136, R7 ;  /* 0x0000000788077221 */ /* 0x004fe20000010000 */
[----:B---3--:R-:W-:-:S06]  /*17c20*/  FADD.FTZ R137, R189, R6 ;  /* 0x00000006bd897221 */ /* 0x008fcc0000010000 */
[----:B------:R-:W2:Y:S08]  /*17c30*/  MUFU.EX2 R184, R184 ;  /* 0x000000b800b87308 */ /* 0x000eb00000000800 */
[----:B------:R-:W3:Y:S01]  /*17c40*/  MUFU.EX2 R131, R131 ;  /* 0x0000008300837308 */ /* 0x000ee20000000800 */
[----:B----4-:R-:W-:Y:S01]  /*17c50*/  FADD.FTZ R6, R190, R7 ;  /* 0x00000007be067221 */ /* 0x010fe20000010000 */
[----:B------:R-:W-:-:S06]  /*17c60*/  FADD.FTZ R7, R133, R137 ;  /* 0x0000008985077221 */ /* 0x000fcc0000010000 */
[----:B------:R-:W4:Y:S08]  /*17c70*/  MUFU.EX2 R132, R132 ;  /* 0x0000008400847308 */ /* 0x000f300000000800 */
[----:B------:R-:W4:Y:S01]  /*17c80*/  MUFU.EX2 R185, R185 ;  /* 0x000000b900b97308 */ /* 0x000f220000000800 */
[----:B0-----:R-:W-:Y:S01]  /*17c90*/  FADD.FTZ R6, R134, R6 ;  /* 0x0000000686067221 */ /* 0x001fe20000010000 */
[----:B-1----:R-:W-:-:S06]  /*17ca0*/  FADD.FTZ R7, R191, R7 ;  /* 0x00000007bf077221 */ /* 0x002fcc0000010000 */
        /* <DEDUP_REMOVED lines=71> */
[----:B-1----:R-:W-:-:S03]  /*18120*/  FADD.FTZ R7, R10, R7 ;  /* 0x000000070a077221 */ /* 0x002fc60000010000 */
[----:B--2---:R-:W-:Y:S01]  /*18130*/  FADD.FTZ R6, R170, R6 ;  /* 0x00000006aa067221 */ /* 0x004fe20000010000 */
[----:B---3--:R-:W-:-:S03]  /*18140*/  FADD.FTZ R137, R171, R7 ;  /* 0x00000007ab897221 */ /* 0x008fc60000010000 */
[----:B----4-:R-:W-:Y:S01]  /*18150*/  FADD.FTZ R7, R9, R6 ;  /* 0x0000000609077221 */ /* 0x010fe20000010000 */
[----:B------:R-:W-:Y:S01]  /*18160*/  FADD.FTZ R6, R8, R137 ;  /* 0x0000008908067221 */ /* 0x000fe20000010000 */
[----:B------:R-:W-:Y:S06]  /*18170*/  @!P0 BRA `(.L_x_6127) ;  /* 0x0000000000048947 */ /* 0x000fec0003800000 */
[----:B------:R-:W-:Y:S01]  /*18180*/  BPT.TRAP 0x1 ;  /* 0x000000040000795c */ /* 0x000fe20000300000 */
.L_x_6127:
[----:B------:R-:W-:Y:S01]  /*18190*/  ISETP.GT.AND P1, PT, R12, R223, PT ;  /* 0x000000df0c00720c */ /* 0x000fe20003f24270 */
        /* <DEDUP_REMOVED lines=30> */
[----:B------:R-:W-:Y:S02]  /*18380*/  IADD3 R12, R12, -0x1, RZ ;  /* 0xffffffff0c0c7810 */ /* 0x000fe40007ffe0ff */
[----:B------:R-:W-:Y:S01]  /*18390*/  MOV R9, R196 ;  /* 0x000000c400097202 */ /* 0x000fe20000000f00 */
[----:B0-----:R-:W-:Y:S06]  /*183a0*/  @P1 BRA `(.L_x_6128) ;  /* 0xffffffd000001947 */ /* 0x001fec000383ffff */
[----:B------:R-:W-:Y:S05]  /*183b0*/  BSYNC B1 ;  /* 0x0000000000017941 */ /* 0x000fea0003800000 */
.L_x_6115:
[----:B------:R-:W-:Y:S05]  /*183c0*/  BSYNC B0 ;  /* 0x0000000000007941 */ /* 0x000fea0003800000 */
.L_x_6114:
[----:B------:R-:W-:Y:S01]  /*183d0*/  ISETP.GE.AND P1, PT, R12, R225, PT ;  /* 0x000000e10c00720c */ /* 0x000fe20003f26270 */
[----:B------:R-:W-:-:S12]  /*183e0*/  BSSY B0, `(.L_x_6129) ;  /* 0x0000292000007945 */ /* 0x000fd80003800000 */
[----:B------:R-:W-:Y:S05]  /*183f0*/  @!P1 BRA `(.L_x_6130) ;  /* 0x0000002800409947 */ /* 0x000fea0003800000 */
[----:B------:R-:W-:Y:S01]  /*18400*/  IMAD.MOV.U32 R10, RZ, RZ, R4 ;  /* 0x000000ffff0a7224 */ /* 0x000fe200078e0004 */
[----:B------:R-:W-:Y:S01]  /*18410*/  MOV R9, R196 ;  /* 0x000000c400097202 */ /* 0x000fe20000000f00 */
[----:B------:R-:W-:Y:S02]  /*18420*/  IMAD.MOV.U32 R11, RZ, RZ, R0 ;  /* 0x000000ffff0b7224 */ /* 0x000fe400078e0000 */
[----:B------:R-:W-:-:S07]  /*18430*/  IMAD.MOV.U32 R8, RZ, RZ, R200 ;  /* 0x000000ffff087224 */ /* 0x000fce00078e00c8 */
.L_x_6143:
[----:B------:R-:W-:-:S05]  /*18440*/  VIADD R0, R9, 0x1 ;  /* 0x0000000109007836 */ /* 0x000fca0000000000 */
[----:B------:R-:W-:-:S04]  /*18450*/  ISETP.NE.AND P1, PT, R0, 0x2, PT ;  /* 0x000000020000780c */ /* 0x000fc80003f25270 */
[----:B------:R-:W-:Y:S02]  /*18460*/  SEL R0, R0, RZ, P1 ;  /* 0x000000ff00007207 */ /* 0x000fe40000800000 */
[----:B------:R-:W-:-:S03]  /*18470*/  SEL R200, RZ, 0x1, P1 ;  /* 0x00000001ffc87807 */ /* 0x000fc60000800000 */
[----:B------:R-:W-:Y:S01]  /*18480*/  IMAD.MOV.U32 R196, RZ, RZ, R0 ;  /* 0x000000ffffc47224 */ /* 0x000fe200078e0000 */
[----:B------:R-:W-:Y:S01]  /*18490*/  LOP3.LUT R200, R8, R200, RZ, 0x3c, !PT ;  /* 0x000000c808c87212 */ /* 0x000fe200078e3cff */
[----:B------:R-:W-:Y:S06]  /*184a0*/  @!P0 BRA `(.L_x_6131) ;  /* 0x0000000000048947 */ /* 0x000fec0003800000 */
[----:B------:R-:W-:Y:S01]  /*184b0*/  BPT.TRAP 0x1 ;  /* 0x000000040000795c */ /* 0x000fe20000300000 */
.L_x_6131:
[----:B------:R-:W-:Y:S01]  /*184c0*/  IMAD R3, R196, 0x8, R2 ;  /* 0x00000008c4037824 */ /* 0x000fe200078e0202 */
[----:B------:R-:W-:-:S04]  /*184d0*/  SHF.L.U32 R4, R200, 0x1f, RZ ;  /* 0x0000001fc8047819 */ /* 0x000fc800000006ff */
[----:B------:R0:W1:Y:S01]  /*184e0*/  SYNCS.PHASECHK.TRANS64.TRYWAIT P1, [R3+URZ+0x30830], R4 ;  /* 0x03083004030075a7 */ /* 0x000062000802017f */
[----:B------:R-:W-:Y:S05]  /*184f0*/  @!P0 BRA `(.L_x_6132) ;  /* 0x0000000000048947 */ /* 0x000fea0003800000 */
[----:B------:R-:W-:Y:S01]  /*18500*/  BPT.TRAP 0x1 ;  /* 0x000000040000795c */ /* 0x000fe20000300000 */
.L_x_6132:
[----:B------:R-:W-:Y:S01]  /*18510*/  IMAD R126, R196, 0x900, R219 ;  /* 0x00000900c47e7824 */ /* 0x000fe200078e02db */
[----:B------:R-:W-:Y:S03]  /*18520*/  BSSY B1, `(.L_x_6133) ;  /* 0x0000006000017945 */ /* 0x000fe60003800000 */
[C---:B------:R-:W-:Y:S01]  /*18530*/  VIADD R124, R126.reuse, 0x4 ;  /* 0x000000047e7c7836 */ /* 0x040fe20000000000 */
[----:B------:R-:W-:Y:S01]  /*18540*/  IADD3 R122, R126, 0x2, RZ ;  /* 0x000000027e7a7810 */ /* 0x000fe20007ffe0ff */
[----:B-1----:R-:W-:Y:S06]  /*18550*/  @P1 BRA `(.L_x_6134) ;  /* 0x0000000000081947 */ /* 0x002fec0003800000 */
[----:B------:R-:W1:Y:S02]  /*18560*/  SYNCS.PHASECHK.TRANS64.TRYWAIT P1, [R3+URZ+0x30830], R4 ;  /* 0x03083004030075a7 */ /* 0x000e64000802017f */
[----:B-1----:R-:W-:Y:S05]  /*18570*/  @!P1 BRA `(.L_x_6135) ;  /* 0x0000010400a09947 */ /* 0x002fea0003800000 */
.L_x_6134:
[----:B------:R-:W-:Y:S05]  /*18580*/  BSYNC B1 ;  /* 0x0000000000017941 */ /* 0x000fea0003800000 */
.L_x_6133:
[----:B------:R-:W2:Y:S04]  /*18590*/  LDL.64 R128, [R1+0x30] ;  /* 0x0000300001807983 */ /* 0x000ea80000100a00 */
[----:B------:R3:W-:Y:S04]  /*185a0*/  STL.64 [R1+0x78], R6 ;  /* 0x0000780601007387 */ /* 0x0007e80000100a00 */
[----:B---3--:R-:W3:Y:S01]  /*185b0*/  LDL.64 R6, [R1+0x28] ;  /* 0x0000280001067983 */ /* 0x008ee20000100a00 */
[----:B------:R-:W-:Y:S01]  /*185c0*/  IMAD.MOV.U32 R120, RZ, RZ, R126 ;  /* 0x000000ffff787224 */ /* 0x000fe200078e007e */
[----:B------:R-:W-:Y:S01]  /*185d0*/  R2UR UR46, R122 ;  /* 0x000000007a2e72ca */ /* 0x000fe200000e0000 */
[----:B------:R-:W-:Y:S01]  /*185e0*/  IMAD.MOV.U32 R122, RZ, RZ, R124 ;  /* 0x000000ffff7a7224 */ /* 0x000fe200078e007c */
[----:B------:R-:W-:Y:S01]  /*185f0*/  MOV R21, UR42 ;  /* 0x0000002a00157c02 */ /* 0x000fe20008000f00 */
[----:B------:R-:W-:Y:S01]  /*18600*/  IMAD.MOV.U32 R121, RZ, RZ, 0x40000040 ;  /* 0x40000040ff797424 */ /* 0x000fe200078e00ff */
[----:B------:R-:W-:Y:S01]  /*18610*/  R2UR UR50, R120 ;  /* 0x00000000783272ca */ /* 0x000fe200000e0000 */
[----:B------:R-:W-:Y:S01]  /*18620*/  VIADD R120, R126, 0x6 ;  /* 0x000000067e787836 */ /* 0x000fe20000000000 */
[----:B01----:R-:W-:Y:S01]  /*18630*/  MOV R4, UR38 ;  /* 0x0000002600047c02 */ /* 0x003fe20008000f00 */
[----:B------:R-:W-:Y:S01]  /*18640*/  IMAD.MOV.U32 R125, RZ, RZ, 0x40000040 ;  /* 0x40000040ff7d7424 */ /* 0x000fe200078e00ff */
[----:B------:R-:W-:Y:S01]  /*18650*/  R2UR UR42, R122 ;  /* 0x000000007a2a72ca */ /* 0x000fe200000e0000 */
[----:B------:R-:W-:Y:S01]  /*18660*/  VIADD R122, R126, 0x300 ;  /* 0x000003007e7a7836 */ /* 0x000fe20000000000 */
[----:B------:R-:W-:Y:S01]  /*18670*/  R2UR UR38, R120 ;  /* 0x00000000782672ca */ /* 0x000fe200000e0000 */
[C---:B------:R-:W-:Y:S01]  /*18680*/  VIADD R120, R126.reuse, 0x304 ;  /* 0x000003047e787836 */ /* 0x040fe20000000000 */
[----:B------:R-:W-:Y:S01]  /*18690*/  IADD3 R124, R126, 0x302, RZ ;  /* 0x000003027e7c7810 */ /* 0x000fe20007ffe0ff */
[-C--:B------:R-:W-:Y:S01]  /*186a0*/  FMUL.FTZ R24, R24, R14.reuse ;  /* 0x0000000e18187220 */ /* 0x080fe20000410000 */
        /* <DEDUP_REMOVED lines=210> */
.L_x_6136:
[----:B------:R-:W-:Y:S02]  /*193d0*/  SHF.L.U32 R3, R8, 0x1f, RZ ;  /* 0x0000001f08037819 */ /* 0x000fe400000006ff */
[----:B------:R-:W-:-:S04]  /*193e0*/  LEA R13, R9, R2, 0x3 ;  /* 0x00000002090d7211 */ /* 0x000fc800078e18ff */
[----:B------:R0:W1:Y:S01]  /*193f0*/  SYNCS.PHASECHK.TRANS64.TRYWAIT P1, [R13+URZ+0x30850], R3 ;  /* 0x030850030d0075a7 */ /* 0x000062000802017f */
[----:B------:R-:W-:Y:S05]  /*19400*/  @!P0 BRA `(.L_x_6137) ;  /* 0x0000000000048947 */ /* 0x000fea0003800000 */
[----:B------:R-:W-:Y:S01]  /*19410*/  BPT.TRAP 0x1 ;  /* 0x000000040000795c */ /* 0x000fe20000300000 */
.L_x_6137:
[----:B------:R-:W-:Y:S04]  /*19420*/  BSSY B1, `(.L_x_6138) ;  /* 0x0000004000017945 */ /* 0x000fe80003800000 */
[----:B-1----:R-:W-:Y:S05]  /*19430*/  @P1 BRA `(.L_x_6139) ;  /* 0x0000000000081947 */ /* 0x002fea0003800000 */
[----:B------:R-:W1:Y:S02]  /*19440*/  SYNCS.PHASECHK.TRANS64.TRYWAIT P1, [R13+URZ+0x30850], R3 ;  /* 0x030850030d0075a7 */ /* 0x000e64000802017f */
[----:B-1----:R-:W-:Y:S05]  /*19450*/  @!P1 BRA `(.L_x_6140) ;  /* 0x000000f400fc9947 */ /* 0x002fea0003800000 */
.L_x_6139:
[----:B------:R-:W-:Y:S05]  /*19460*/  BSYNC B1 ;  /* 0x0000000000017941 */ /* 0x000fea0003800000 */
.L_x_6138:
        /* <DEDUP_REMOVED lines=8> */
[----:B------:R-:W-:Y:S01]  /*194f0*/  IMAD R4, R9, 0x900, R3 ;  /* 0x0000090009047824 */ /* 0x000fe200078e0203 */
[----:B------:R-:W-:-:S03]  /*19500*/  MOV R9, 0x40000040 ;  /* 0x4000004000097802 */ /* 0x000fc60000000f00 */
        /* <DEDUP_REMOVED lines=38> */
.L_x_6141:
[----:B------:R-:W-:Y:S01]  /*19770*/  FMUL.FTZ R5, R120, UR38 ;  /* 0x0000002678057c20 */ /* 0x000fe20008410000 */
[----:B------:R-:W-:Y:S01]  /*19780*/  FMUL.FTZ R14, R121, UR38 ;  /* 0x00000026790e7c20 */ /* 0x000fe20008410000 */
[----:B------:R-:W-:Y:S01]  /*19790*/  FMUL.FTZ R15, R124, UR38 ;  /* 0x000000267c0f7c20 */ /* 0x000fe20008410000 */
[----:B------:R-:W-:Y:S02]  /*197a0*/  IMAD R0, R0, 0x8, R2 ;  /* 0x0000000800007824 */ /* 0x000fe400078e0202 */
[----:B------:R-:W-:Y:S01]  /*197b0*/  FMUL.FTZ R20, R125, UR38 ;  /* 0x000000267d147c20 */ /* 0x000fe20008410000 */
[----:B------:R-:W-:Y:S01]  /*197c0*/  FMUL.FTZ R21, R128, UR38 ;  /* 0x0000002680157c20 */ /* 0x000fe20008410000 */
[----:B------:R-:W0:Y:S01]  /*197d0*/  MUFU.TANH R5, R5 ;  /* 0x0000000500057308 */ /* 0x000e220000002400 */
[----:B------:R-:W-:Y:S02]  /*197e0*/  VIADD R0, R0, 0x30840 ;  /* 0x0003084000007836 */ /* 0x000fe40000000000 */
[----:B------:R-:W-:Y:S01]  /*197f0*/  FMUL.FTZ R120, R129, UR38 ;  /* 0x0000002681787c20 */ /* 0x000fe20008410000 */
[----:B------:R-:W-:Y:S01]  /*19800*/  FMUL.FTZ R121, R132, UR38 ;  /* 0x0000002684797c20 */ /* 0x000fe20008410000 */
[----:B------:R-:W-:Y:S01]  /*19810*/  FMUL.FTZ R8, R122, UR38 ;  /* 0x000000267a087c20 */ /* 0x000fe20008410000 */
[----:B------:R-:W-:Y:S01]  /*19820*/  FMUL.FTZ R122, R133, UR38 ;  /* 0x00000026857a7c20 */ /* 0x000fe20008410000 */
[----:B------:R-:W-:Y:S01]  /*19830*/  PRMT R0, R218, 0x654, R0 ;  /* 0x00000654da007816 */ /* 0x000fe20000000000 */
[----:B------:R-:W-:Y:S01]  /*19840*/  FMUL.FTZ R9, R123, UR38 ;  /* 0x000000267b097c20 */ /* 0x000fe20008410000 */
[----:B------:R-:W1:Y:S01]  /*19850*/  MUFU.TANH R14, R14 ;  /* 0x0000000e000e7308 */ /* 0x000e620000002400 */
[----:B------:R-:W-:Y:S01]  /*19860*/  FMUL.FTZ R123, R136, UR38 ;  /* 0x00000026887b7c20 */ /* 0x000fe20008410000 */
[----:B------:R0:W-:Y:S01]  /*19870*/  SYNCS.ARRIVE.TRANS64.RED.A1T0 RZ, [R0+URZ], RZ ;  /* 0x000000ff00ff79a7 */ /* 0x0001e2000810043f */
[----:B------:R-:W-:Y:S01]  /*19880*/  FMUL.FTZ R125, R137, UR38 ;  /* 0x00000026897d7c20 */ /* 0x000fe20008410000 */
[----:B------:R-:W-:Y:S01]  /*19890*/  FMUL.FTZ R124, R140, UR38 ;  /* 0x000000268c7c7c20 */ /* 0x000fe20008410000 */
[----:B------:R-:W-:Y:S01]  /*198a0*/  FMUL.FTZ R128, R141, UR38 ;  /* 0x000000268d807c20 */ /* 0x000fe20008410000 */
[----:B------:R-:W-:Y:S01]  /*198b0*/  FMUL.FTZ R129, R144, UR38 ;  /* 0x0000002690817c20 */ /* 0x000fe20008410000 */
[----:B------:R-:W-:Y:S01]  /*198c0*/  FMUL.FTZ R132, R145, UR38 ;  /* 0x0000002691847c20 */ /* 0x000fe20008410000 */
[----:B------:R-:W2:Y:S01]  /*198d0*/  MUFU.TANH R15, R15 ;  /* 0x0000000f000f7308 */ /* 0x000ea20000002400 */
[----:B------:R-:W-:Y:S01]  /*198e0*/  FMUL.FTZ R133, R148, UR38 ;  /* 0x0000002694857c20 */ /* 0x000fe20008410000 */
[----:B0-----:R-:W-:Y:S01]  /*198f0*/  FMNMX.FTZ R0, R5, R11, !PT ;  /* 0x0000000b05007209 */ /* 0x001fe20007810000 */
        /* <DEDUP_REMOVED lines=80> */
[----:B------:R-:W4:Y:S01]  /*19e00*/  MUFU.TANH R130, R130 ;  /* 0x0000008200827308 */ /* 0x000f220000002400 */
        /* <DEDUP_REMOVED lines=14> */
[----:B------:R-:W-:-:S03]  /*19ef0*/  FMNMX.FTZ R3, R130, R3, !PT ;  /* 0x0000000382037209 */ /* 0x000fc60007810000 */
        /* <DEDUP_REMOVED lines=87> */
[--C-:B------:R-:W-:Y:S01]  /*1a470*/  FFMA.FTZ R155, R155, R3, -R152.reuse ;  /* 0x000000039b9b7223 */ /* 0x100fe20000010898 */
[----:B------:R-:W1:Y:S01]  /*1a480*/  MUFU.EX2 R8, R8 ;  /* 0x0000000800087308 */ /* 0x000e620000000800 */
[----:B0----5:R-:W-:Y:S01]  /*1a490*/  FFMA.FTZ R7, R14, R7, R11 ;  /* 0x000000070e077223 */ /* 0x021fe2000001000b */
[-CC-:B------:R-:W-:Y:S01]  /*1a4a0*/  FFMA.FTZ R156, R156, R3.reuse, -R152.reuse ;  /* 0x000000039c9c7223 */ /* 0x180fe20000010898 */
[-CC-:B------:R-:W-:Y:S01]  /*1a4b0*/  FFMA.FTZ R157, R157, R3.reuse, -R152.reuse ;  /* 0x000000039d9d7223 */ /* 0x180fe20000010898 */
[-CC-:B------:R-:W-:Y:S01]  /*1a4c0*/  FFMA.FTZ R158, R158, R3.reuse, -R152.reuse ;  /* 0x000000039e9e7223 */ /* 0x180fe20000010898 */
[-CC-:B------:R-:W-:Y:S01]  /*1a4d0*/  FFMA.FTZ R159, R159, R3.reuse, -R152.reuse ;  /* 0x000000039f9f7223 */ /* 0x180fe20000010898 */
[----:B------:R-:W-:-:S02]  /*1a4e0*/  FFMA.FTZ R171, R160, R3, -R152 ;  /* 0x00000003a0ab7223 */ /* 0x000fc40000010898 */
        /* <DEDUP_REMOVED lines=95> */
.L_x_6142:
[C---:B------:R-:W-:Y:S01]  /*1aae0*/  ISETP.GT.AND P1, PT, R12.reuse, R225, PT ;  /* 0x000000e10c00720c */ /* 0x040fe20003f24270 */
[----:B------:R-:W-:Y:S01]  /*1aaf0*/  VIADD R12, R12, 0xffffffff ;  /* 0xffffffff0c0c7836 */ /* 0x000fe20000000000 */
[----:B------:R-:W-:Y:S02]  /*1ab00*/  IADD3 R13, R13, 0x30860, RZ ;  /* 0x000308600d0d7810 */ /* 0x000fe40007ffe0ff */
[----:B------:R-:W-:Y:S01]  /*1ab10*/  F2FP.F16.F32.PACK_AB R188, R161, R11 ;  /* 0x0000000ba1bc723e */ /* 0x000fe200000000ff */
[----:B------:R-:W-:Y:S01]  /*1ab20*/  IMAD.MOV.U32 R11, RZ, RZ, R0 ;  /* 0x000000ffff0b7224 */ /* 0x000fe200078e0000 */
[----:B------:R-:W-:Y:S02]  /*1ab30*/  PRMT R13, R218, 0x654, R13 ;  /* 0x00000654da0d7816 */ /* 0x000fe4000000000d */
[----:B------:R-:W-:Y:S01]  /*1ab40*/  F2FP.F16.F32.PACK_AB R189, R9, R8 ;  /* 0x0000000809bd723e */ /* 0x000fe200000000ff */
[----:B------:R-:W-:Y:S01]  /*1ab50*/  IMAD.MOV.U32 R9, RZ, RZ, R196 ;  /* 0x000000ffff097224 */ /* 0x000fe200078e00c4 */
        /* <DEDUP_REMOVED lines=26> */
.L_x_6130:
[----:B------:R-:W-:Y:S05]  /*1ad00*/  BSYNC B0 ;  /* 0x0000000000007941 */ /* 0x000fea0003800000 */
.L_x_6129:
        /* <DEDUP_REMOVED lines=99> */
.L_x_6144:
[----:B------:R-:W-:Y:S01]  /*1b340*/  IMAD R10, R196, 0x8, R2 ;  /* 0x00000008c40a7824 */ /* 0x000fe200078e0202 */
[----:B------:R-:W-:-:S04]  /*1b350*/  SHF.L.U32 R5, R200, 0x1f, RZ ;  /* 0x0000001fc8057819 */ /* 0x000fc800000006ff */
[----:B------:R0:W1:Y:S01]  /*1b360*/  SYNCS.PHASECHK.TRANS64.TRYWAIT P1, [R10+URZ+0x30850], R5 ;  /* 0x030850050a0075a7 */ /* 0x000062000802017f */
[----:B------:R-:W-:Y:S05]  /*1b370*/  @!P0 BRA `(.L_x_6145) ;  /* 0x0000000000048947 */ /* 0x000fea0003800000 */
[----:B------:R-:W-:Y:S01]  /*1b380*/  BPT.TRAP 0x1 ;  /* 0x000000040000795c */ /* 0x000fe20000300000 */
.L_x_6145:
        /* <DEDUP_REMOVED lines=9> */
.L_x_6147:
[----:B------:R-:W-:Y:S05]  /*1b420*/  BSYNC B0 ;  /* 0x0000000000007941 */ /* 0x000fea0003800000 */
.L_x_6146:
[----:B------:R-:W-:Y:S01]  /*1b430*/  IMAD.MOV.U32 R9, RZ, RZ, 0x40000040 ;  /* 0x40000040ff097424 */ /* 0x000fe200078e00ff */
[----:B------:R-:W-:Y:S01]  /*1b440*/  MOV R8, R2 ;  /* 0x0000000200087202 */ /* 0x000fe20000000f00 */
[----:B------:R-:W-:Y:S01]  /*1b450*/  WARPGROUP.ARRIVE ;  /* 0x00000000000079c5 */ /* 0x000fe20000000000 */
[----:B01----:R-:W-:Y:S01]  /*1b460*/  SHFL.BFLY PT, R5, R6, 0x2, 0x1f ;  /* 0x0c401f0006057f89 */ /* 0x003fe200000e0000 */
[----:B------:R-:W-:Y:S01]  /*1b470*/  IMAD.MOV.U32 R128, RZ, RZ, -0x800000 ;  /* 0xff800000ff807424 */ /* 0x000fe200078e00ff */
        /* <DEDUP_REMOVED lines=38> */
[----:B------:R-:W-:-:S03]  /*1b6e0*/  FADD.FTZ R9, R5, R6 ;  /* 0x0000000605097221 */ /* 0x000fc60000010000 */
[----:B------:R-:W0:Y:S04]  /*1b6f0*/  SHFL.BFLY PT, R5, R8, 0x1, 0x1f ;  /* 0x0c201f0008057f89 */ /* 0x000e2800000e0000 */
[----:B------:R-:W1:Y:S01]  /*1b700*/  SHFL.BFLY PT, R2, R9, 0x1, 0x1f ;  /* 0x0c201f0009027f89 */ /* 0x000e6200000e0000 */
[----:B0-----:R-:W-:Y:S01]  /*1b710*/  FADD.FTZ R13, R8, R5 ;  /* 0x00000005080d7221 */ /* 0x001fe20000010000 */
[----:B------:R-:W-:Y:S01]  /*1b720*/  MOV R5, RZ ;  /* 0x000000ff00057202 */ /* 0x000fe20000000f00 */
[----:B-1----:R-:W-:-:S03]  /*1b730*/  FADD.FTZ R14, R9, R2 ;  /* 0x00000002090e7221 */ /* 0x002fc60000010000 */
[----:B------:R-:W-:Y:S01]  /*1b740*/  FSETP.NE.FTZ.AND P1, PT, R13, RZ, PT ;  /* 0x000000ff0d00720b */ /* 0x000fe20003f35000 */
[----:B------:R-:W-:Y:S01]  /*1b750*/  IMAD.MOV.U32 R2, RZ, RZ, RZ ;  /* 0x000000ffff027224 */ /* 0x000fe200078e00ff */
        /* <DEDUP_REMOVED lines=17> */
.L_x_6149:
        /* <DEDUP_REMOVED lines=108> */
.L_x_6050:
        /* <DEDUP_REMOVED lines=17> */
[----:B------:R-:W4:Y:S04]  /*1c040*/  LDL.LU R143, [R1+0x40] ;  /* 0x00004000018f7983 */ /* 0x000f280000300800 */
[----:B------:R-:W4:Y:S04]  /*1c050*/  LDL.LU R142, [R1+0x44] ;  /* 0x00004400018e7983 */ /* 0x000f280000300800 */
[----:B------:R-:W4:Y:S04]  /*1c060*/  LDL.LU R141, [R1+0x5c] ;  /* 0x00005c00018d7983 */ /* 0x000f280000300800 */
[----:B------:R-:W4:Y:S01]  /*1c070*/  LDL R140, [R1+0x3c] ;  /* 0x00003c00018c7983 */ /* 0x000f220000100800 */
[----:B------:R-:W-:-:S02]  /*1c080*/  MOV R126, R2 ;  /* 0x00000002007e7202 */ /* 0x000fc40000000f00 */
[----:B0-----:R-:W-:Y:S01]  /*1c090*/  MOV R127, R3 ;  /* 0x00000003007f7202 */ /* 0x001fe20000000f00 */
[----:B------:R-:W-:Y:S02]  /*1c0a0*/  BAR.SYNC.DEFER_BLOCKING 0x1, 0x100 ;  /* 0x0044000000007b1d */ /* 0x000fe40000010000 */
[----:B---3--:R-:W-:-:S03]  /*1c0b0*/  IMAD.WIDE R84, R0, 0x2, R126 ;  /* 0x0000000200547825 */ /* 0x008fc600078e027e */
[C---:B------:R-:W-:Y:S02]  /*1c0c0*/  IADD3 R81, P0, R84.reuse, 0x20, RZ ;  /* 0x0000002054517810 */ /* 0x040fe40007f1e0ff */
[----:B------:R-:W-:Y:S02]  /*1c0d0*/  LOP3.LUT R9, R84, 0x380, RZ, 0xc0, !PT ;  /* 0x0000038054097812 */ /* 0x000fe400078ec0ff */
[----:B------:R-:W-:Y:S02]  /*1c0e0*/  LOP3.LUT R80, R81, 0x380, RZ, 0xc0, !PT ;  /* 0x0000038051507812 */ /* 0x000fe400078ec0ff */
[----:B------:R-:W-:Y:S02]  /*1c0f0*/  SHF.R.U64 R9, R9, 0x3, RZ ;  /* 0x0000000309097819 */ /* 0x000fe400000012ff */
[----:B------:R-:W-:Y:S02]  /*1c100*/  SHF.R.U64 R80, R80, 0x3, RZ ;  /* 0x0000000350507819 */ /* 0x000fe400000012ff */
[----:B------:R-:W-:-:S02]  /*1c110*/  IADD3 R15, P1, R84, 0x40, RZ ;  /* 0x00000040540f7810 */ /* 0x000fc40007f3e0ff */
[----:B------:R-:W-:Y:S02]  /*1c120*/  LOP3.LUT R8, R9, R84, RZ, 0x3c, !PT ;  /* 0x0000005409087212 */ /* 0x000fe400078e3cff */
[----:B------:R-:W-:Y:S01]  /*1c130*/  LOP3.LUT R80, R80, R81, RZ, 0x3c, !PT ;  /* 0x0000005150507212 */ /* 0x000fe200078e3cff */
[----:B------:R-:W-:Y:S01]  /*1c140*/  IMAD.X R81, RZ, RZ, R85, P0 ;  /* 0x000000ffff517224 */ /* 0x000fe200000e0655 */
[----:B------:R-:W-:Y:S02]  /*1c150*/  MOV R9, R85 ;  /* 0x0000005500097202 */ /* 0x000fe40000000f00 */
[----:B------:R-:W-:Y:S02]  /*1c160*/  LOP3.LUT R14, R15, 0x380, RZ, 0xc0, !PT ;  /* 0x000003800f0e7812 */ /* 0x000fe400078ec0ff */
[C---:B------:R-:W-:Y:S02]  /*1c170*/  IADD3 R136, P6, R84.reuse, 0x60, RZ ;  /* 0x0000006054887810 */ /* 0x040fe40007fde0ff */
[----:B------:R-:W-:-:S02]  /*1c180*/  IADD3 R12, P5, R84, 0x4000, RZ ;  /* 0x00004000540c7810 */ /* 0x000fc40007fbe0ff */
[----:B------:R-:W-:Y:S02]  /*1c190*/  MOV R3, R8 ;  /* 0x0000000800037202 */ /* 0x000fe40000000f00 */
[----:B------:R-:W-:Y:S02]  /*1c1a0*/  F2FP.F16.F32.PACK_AB R8, R25, R24 ;  /* 0x000000181908723e */ /* 0x000fe400000000ff */
[----:B------:R-:W-:Y:S02]  /*1c1b0*/  F2FP.F16.F32.PACK_AB R9, R27, R26 ;  /* 0x0000001a1b09723e */ /* 0x000fe400000000ff */
[----:B------:R-:W-:Y:S02]  /*1c1c0*/  IADD3 R82, P3, R84, 0x4060, RZ ;  /* 0x0000406054527810 */ /* 0x000fe40007f7e0ff */
[----:B------:R-:W-:Y:S02]  /*1c1d0*/  MOV R81, R80 ;  /* 0x0000005000517202 */ /* 0x000fe40000000f00 */
[----:B------:R-:W-:-:S02]  /*1c1e0*/  SHF.R.U64 R14, R14, 0x3, RZ ;  /* 0x000000030e0e7819 */ /* 0x000fc400000012ff */
[----:B------:R-:W-:Y:S02]  /*1c1f0*/  LOP3.LUT R137, R136, 0x380, RZ, 0xc0, !PT ;  /* 0x0000038088897812 */ /* 0x000fe400078ec0ff */
[----:B------:R-:W-:Y:S02]  /*1c200*/  IADD3 R80, P4, R84, 0x4040, RZ ;  /* 0x0000404054507810 */ /* 0x000fe40007f9e0ff */
[----:B------:R-:W-:Y:S01]  /*1c210*/  LOP3.LUT R13, R12, 0x380, RZ, 0xc0, !PT ;  /* 0x000003800c0d7812 */ /* 0x000fe200078ec0ff */
[----:B------:R0:W-:Y:S01]  /*1c220*/  STSM.16.M88.4 [R3], R8 ;  /* 0x0000000803007844 */ /* 0x0001e20000000200 */
[----:B------:R-:W-:Y:S02]  /*1c230*/  LOP3.LUT R83, R82, 0x380, RZ, 0xc0, !PT ;  /* 0x0000038052537812 */ /* 0x000fe400078ec0ff */
[----:B------:R-:W-:Y:S02]  /*1c240*/  IADD3 R138, P0, R84, 0x4020, RZ ;  /* 0x00004020548a7810 */ /* 0x000fe40007f1e0ff */
[----:B------:R-:W-:Y:S01]  /*1c250*/  LOP3.LUT R14, R14, R15, RZ, 0x3c, !PT ;  /* 0x0000000f0e0e7212 */ /* 0x000fe200078e3cff */
[----:B------:R-:W-:Y:S01]  /*1c260*/  IMAD.X R15, RZ, RZ, R85, P1 ;  /* 0x000000ffff0f7224 */ /* 0x000fe200008e0655 */
[----:B------:R-:W-:-:S02]  /*1c270*/  SHF.R.U64 R137, R137, 0x3, RZ ;  /* 0x0000000389897819 */ /* 0x000fc400000012ff */
[----:B------:R-:W-:Y:S02]  /*1c280*/  LOP3.LUT R0, R80, 0x380, RZ, 0xc0, !PT ;  /* 0x0000038050007812 */ /* 0x000fe400078ec0ff */
[----:B------:R-:W-:Y:S02]  /*1c290*/  SHF.R.U64 R13, R13, 0x3, RZ ;  /* 0x000000030d0d7819 */ /* 0x000fe400000012ff */
[----:B------:R-:W-:Y:S02]  /*1c2a0*/  SHF.R.U64 R83, R83, 0x3, RZ ;  /* 0x0000000353537819 */ /* 0x000fe400000012ff */
[----:B0-----:R-:W-:Y:S02]  /*1c2b0*/  F2FP.F16.F32.PACK_AB R8, R33, R32 ;  /* 0x000000202108723e */ /* 0x001fe400000000ff */
[----:B------:R-:W-:Y:S02]  /*1c2c0*/  F2FP.F16.F32.PACK_AB R9, R35, R34 ;  /* 0x000000222309723e */ /* 0x000fe400000000ff */
[----:B------:R-:W-:-:S02]  /*1c2d0*/  F2FP.F16.F32.PACK_AB R10, R37, R36 ;  /* 0x00000024250a723e */ /* 0x000fc400000000ff */
[----:B------:R-:W-:Y:S02]  /*1c2e0*/  F2FP.F16.F32.PACK_AB R11, R39, R38 ;  /* 0x00000026270b723e */ /* 0x000fe400000000ff */
[----:B------:R-:W-:Y:S02]  /*1c2f0*/  LOP3.LUT R139, R138, 0x380, RZ, 0xc0, !PT ;  /* 0x000003808a8b7812 */ /* 0x000fe400078ec0ff */
[----:B------:R-:W-:Y:S01]  /*1c300*/  LOP3.LUT R136, R137, R136, RZ, 0x3c, !PT ;  /* 0x0000008889887212 */ /* 0x000fe200078e3cff */
[----:B------:R0:W-:Y:S01]  /*1c310*/  STSM.16.M88.4 [R81], R8 ;  /* 0x0000000851007844 */ /* 0x0001e20000000200 */
[----:B------:R-:W-:Y:S01]  /*1c320*/  SHF.R.U64 R0, R0, 0x3, RZ ;  /* 0x0000000300007819 */ /* 0x000fe200000012ff */
[----:B------:R-:W-:Y:S01]  /*1c330*/  IMAD.X R137, RZ, RZ, R85, P6 ;  /* 0x000000ffff897224 */ /* 0x000fe200030e0655 */
[----:B------:R-:W-:Y:S02]  /*1c340*/  IADD3 R86, P2, R84, 0x8000, RZ ;  /* 0x0000800054567810 */ /* 0x000fe40007f5e0ff */
[----:B------:R-:W-:-:S02]  /*1c350*/  LOP3.LUT R12, R13, R12, RZ, 0x3c, !PT ;  /* 0x0000000c0d0c7212 */ /* 0x000fc400078e3cff */
[C---:B-----5:R-:W-:Y:S02]  /*1c360*/  IADD3 R134, P1, R84.reuse, 0x8020, RZ ;  /* 0x0000802054867810 */ /* 0x060fe40007f3e0ff */
[----:B------:R-:W-:Y:S01]  /*1c370*/  LOP3.LUT R82, R83, R82, RZ, 0x3c, !PT ;  /* 0x0000005253527212 */ /* 0x000fe200078e3cff */
[--C-:B------:R-:W-:Y:S01]  /*1c380*/  IMAD.X R83, RZ, RZ, R85.reuse, P3 ;  /* 0x000000ffff537224 */ /* 0x100fe200018e0655 */
[----:B------:R-:W-:Y:S02]  /*1c390*/  IADD3 R130, P6, R84, 0x8040, RZ ;  /* 0x0000804054827810 */ /* 0x000fe40007fde0ff */
[----:B------:R-:W-:Y:S02]  /*1c3a0*/  IADD3.X R13, RZ, R85, RZ, P5, !PT ;  /* 0x00000055ff0d7210 */ /* 0x000fe40002ffe4ff */
[----:B------:R-:W-:Y:S01]  /*1c3b0*/  MOV R14, R14 ;  /* 0x0000000e000e7202 */ /* 0x000fe20000000f00 */
[----:B0-----:R-:W-:Y:S01]  /*1c3c0*/  IMAD.X R81, RZ, RZ, R85, P4 ;  /* 0x000000ffff517224 */ /* 0x001fe200020e0655 */
[----:B------:R-:W-:-:S02]  /*1c3d0*/  F2FP.F16.F32.PACK_AB R8, R41, R40 ;  /* 0x000000282908723e */ /* 0x000fc400000000ff */
[----:B------:R-:W-:Y:S02]  /*1c3e0*/  F2FP.F16.F32.PACK_AB R9, R43, R42 ;  /* 0x0000002a2b09723e */ /* 0x000fe400000000ff */
[----:B------:R-:W-:Y:S02]  /*1c3f0*/  F2FP.F16.F32.PACK_AB R10, R45, R44 ;  /* 0x0000002c2d0a723e */ /* 0x000fe400000000ff */
[----:B------:R-:W-:Y:S02]  /*1c400*/  F2FP.F16.F32.PACK_AB R11, R47, R46 ;  /* 0x0000002e2f0b723e */ /* 0x000fe400000000ff */
[----:B------:R-:W-:Y:S02]  /*1c410*/  SHF.R.U64 R139, R139, 0x3, RZ ;  /* 0x000000038b8b7819 */ /* 0x000fe400000012ff */
[----:B------:R-:W-:Y:S02]  /*1c420*/  IADD3 R132, P5, R84, 0x8060, RZ ;  /* 0x0000806054847810 */ /* 0x000fe40007fbe0ff */
[----:B------:R-:W-:-:S02]  /*1c430*/  LOP3.LUT R80, R0, R80, RZ, 0x3c, !PT ;  /* 0x0000005000507212 */ /* 0x000fc400078e3cff */
[----:B------:R-:W-:Y:S02]  /*1c440*/  LOP3.LUT R87, R86, 0x380, RZ, 0xc0, !PT ;  /* 0x0000038056577812 */ /* 0x000fe400078ec0ff */
[----:B------:R-:W-:Y:S01]  /*1c450*/  LOP3.LUT R135, R134, 0x380, RZ, 0xc0, !PT ;  /* 0x0000038086877812 */ /* 0x000fe200078ec0ff */
[----:B------:R0:W-:Y:S01]  /*1c460*/  STSM.16.M88.4 [R14], R8 ;  /* 0x000000080e007844 */ /* 0x0001e20000000200 */
[----:B------:R-:W-:Y:S02]  /*1c470*/  LOP3.LUT R131, R130, 0x380, RZ, 0xc0, !PT ;  /* 0x0000038082837812 */ /* 0x000fe400078ec0ff */
[----:B------:R-:W-:Y:S01]  /*1c480*/  LOP3.LUT R138, R139, R138, RZ, 0x3c, !PT ;  /* 0x0000008a8b8a7212 */ /* 0x000fe200078e3cff */
[----:B------:R-:W-:Y:S01]  /*1c490*/  IMAD.X R139, RZ, RZ, R85, P0 ;  /* 0x000000ffff8b7224 */ /* 0x000fe200000e0655 */
[----:B------:R-:W-:Y:S02]  /*1c4a0*/  LOP3.LUT R133, R132, 0x380, RZ, 0xc0, !PT ;  /* 0x0000038084857812 */ /* 0x000fe400078ec0ff */
[----:B------:R-:W-:-:S02]  /*1c4b0*/  MOV R3, R12 ;  /* 0x0000000c00037202 */ /* 0x000fc40000000f00 */
[----:B------:R-:W-:Y:S02]  /*1c4c0*/  SHF.R.U64 R87, R87, 0x3, RZ ;  /* 0x0000000357577819 */ /* 0x000fe400000012ff */
[----:B------:R-:W-:Y:S02]  /*1c4d0*/  MOV R136, R136 ;  /* 0x0000008800887202 */ /* 0x000fe40000000f00 */
[----:B------:R-:W-:Y:S02]  /*1c4e0*/  F2FP.F16.F32.PACK_AB R12, R49, R48 ;  /* 0x00000030310c723e */ /* 0x000fe400000000ff */
[----:B------:R-:W-:Y:S02]  /*1c4f0*/  F2FP.F16.F32.PACK_AB R13, R51, R50 ;  /* 0x00000032330d723e */ /* 0x000fe400000000ff */
[----:B0-----:R-:W-:Y:S02]  /*1c500*/  F2FP.F16.F32.PACK_AB R14, R53, R52 ;  /* 0x00000034350e723e */ /* 0x001fe400000000ff */
[----:B------:R-:W-:-:S02]  /*1c510*/  F2FP.F16.F32.PACK_AB R15, R55, R54 ;  /* 0x00000036370f723e */ /* 0x000fc400000000ff */
[----:B--2---:R-:W-:Y:S02]  /*1c520*/  MOV R4, R80 ;  /* 0x0000005000047202 */ /* 0x004fe40000000f00 */
[----:B------:R-:W-:Y:S02]  /*1c530*/  MOV R0, R82 ;  /* 0x0000005200007202 */ /* 0x000fe40000000f00 */
[----:B------:R-:W-:Y:S02]  /*1c540*/  SHF.R.U64 R135, R135, 0x3, RZ ;  /* 0x0000000387877819 */ /* 0x000fe400000012ff */
[----:B------:R-:W-:Y:S02]  /*1c550*/  F2FP.F16.F32.PACK_AB R80, R57, R56 ;  /* 0x000000383950723e */ /* 0x000fe400000000ff */
[----:B------:R-:W-:Y:S02]  /*1c560*/  F2FP.F16.F32.PACK_AB R81, R59, R58 ;  /* 0x0000003a3b51723e */ /* 0x000fe400000000ff */
[----:B------:R-:W-:-:S02]  /*1c570*/  F2FP.F16.F32.PACK_AB R82, R61, R60 ;  /* 0x0000003c3d52723e */ /* 0x000fc400000000ff */
[----:B------:R-:W-:Y:S02]  /*1c580*/  F2FP.F16.F32.PACK_AB R83, R63, R62 ;  /* 0x0000003e3f53723e */ /* 0x000fe400000000ff */
[----:B------:R-:W-:Y:S02]  /*1c590*/  SHF.R.U64 R131, R131, 0x3, RZ ;  /* 0x0000000383837819 */ /* 0x000fe400000012ff */
[----:B------:R-:W-:Y:S01]  /*1c5a0*/  SHF.R.U64 R133, R133, 0x3, RZ ;  /* 0x0000000385857819 */ /* 0x000fe200000012ff */
[----:B------:R0:W-:Y:S01]  /*1c5b0*/  STSM.16.M88.4 [R136], R12 ;  /* 0x0000000c88007844 */ /* 0x0001e20000000200 */
[----:B------:R-:W-:Y:S02]  /*1c5c0*/  LOP3.LUT R86, R87, R86, RZ, 0x3c, !PT ;  /* 0x0000005657567212 */ /* 0x000fe400078e3cff */
[----:B------:R-:W-:Y:S01]  /*1c5d0*/  LOP3.LUT R134, R135, R134, RZ, 0x3c, !PT ;  /* 0x0000008687867212 */ /* 0x000fe200078e3cff */
[----:B------:R-:W-:Y:S01]  /*1c5e0*/  IMAD.X R135, RZ, RZ, R85, P1 ;  /* 0x000000ffff877224 */ /* 0x000fe200008e0655 */
[----:B------:R-:W-:Y:S01]  /*1c5f0*/  MOV R138, R138 ;  /* 0x0000008a008a7202 */ /* 0x000fe20000000f00 */
[----:B------:R2:W-:Y:S01]  /*1c600*/  STSM.16.M88.4 [R3], R80 ;  /* 0x0000005003007844 */ /* 0x0005e20000000200 */
[----:B------:R-:W-:-:S02]  /*1c610*/  IADD3.X R87, RZ, R85, RZ, P2, !PT ;  /* 0x00000055ff577210 */ /* 0x000fc400017fe4ff */
[----:B------:R-:W-:Y:S02]  /*1c620*/  F2FP.F16.F32.PACK_AB R8, R65, R64 ;  /* 0x000000404108723e */ /* 0x000fe400000000ff */
[----:B------:R-:W-:Y:S02]  /*1c630*/  F2FP.F16.F32.PACK_AB R9, R67, R66 ;  /* 0x000000424309723e */ /* 0x000fe400000000ff */
[----:B------:R-:W-:Y:S02]  /*1c640*/  F2FP.F16.F32.PACK_AB R10, R69, R68 ;  /* 0x00000044450a723e */ /* 0x000fe400000000ff */
[----:B------:R-:W-:Y:S02]  /*1c650*/  F2FP.F16.F32.PACK_AB R11, R71, R70 ;  /* 0x00000046470b723e */ /* 0x000fe400000000ff */
[----:B------:R-:W-:Y:S01]  /*1c660*/  LOP3.LUT R130, R131, R130, RZ, 0x3c, !PT ;  /* 0x0000008283827212 */ /* 0x000fe200078e3cff */
[----:B------:R-:W-:Y:S01]  /*1c670*/  IMAD.X R131, RZ, RZ, R85, P6 ;  /* 0x000000ffff837224 */ /* 0x000fe200030e0655 */
[----:B0-----:R-:W-:-:S02]  /*1c680*/  F2FP.F16.F32.PACK_AB R12, R73, R72 ;  /* 0x00000048490c723e */ /* 0x001fc400000000ff */
[----:B------:R-:W-:Y:S02]  /*1c690*/  F2FP.F16.F32.PACK_AB R13, R75, R74 ;  /* 0x0000004a4b0d723e */ /* 0x000fe400000000ff */
[----:B------:R-:W-:Y:S02]  /*1c6a0*/  F2FP.F16.F32.PACK_AB R14, R77, R76 ;  /* 0x0000004c4d0e723e */ /* 0x000fe400000000ff */
[----:B------:R-:W-:Y:S02]  /*1c6b0*/  F2FP.F16.F32.PACK_AB R15, R79, R78 ;  /* 0x0000004e4f0f723e */ /* 0x000fe400000000ff */
[----:B------:R-:W-:Y:S01]  /*1c6c0*/  LOP3.LUT R132, R133, R132, RZ, 0x3c, !PT ;  /* 0x0000008485847212 */ /* 0x000fe200078e3cff */
[----:B------:R-:W-:Y:S01]  /*1c6d0*/  IMAD.X R133, RZ, RZ, R85, P5 ;  /* 0x000000ffff857224 */ /* 0x000fe200028e0655 */
[----:B--2---:R-:W-:Y:S02]  /*1c6e0*/  F2FP.F16.F32.PACK_AB R80, R21, R20 ;  /* 0x000000141550723e */ /* 0x004fe400000000ff */
[----:B------:R-:W-:-:S02]  /*1c6f0*/  F2FP.F16.F32.PACK_AB R81, R123, R122 ;  /* 0x0000007a7b51723e */ /* 0x000fc400000000ff */
[----:B------:R-:W-:Y:S02]  /*1c700*/  F2FP.F16.F32.PACK_AB R82, R121, R120 ;  /* 0x000000787952723e */ /* 0x000fe400000000ff */
[----:B------:R-:W-:Y:S01]  /*1c710*/  F2FP.F16.F32.PACK_AB R83, R125, R124 ;  /* 0x0000007c7d53723e */ /* 0x000fe200000000ff */
[----:B------:R0:W-:Y:S01]  /*1c720*/  STSM.16.M88.4 [R138], R8 ;  /* 0x000000088a007844 */ /* 0x0001e20000000200 */
[----:B------:R-:W-:Y:S02]  /*1c730*/  MOV R136, R86 ;  /* 0x0000005600887202 */ /* 0x000fe40000000f00 */
[----:B------:R-:W-:Y:S01]  /*1c740*/  F2FP.F16.F32.PACK_AB R84, R89, R88 ;  /* 0x000000585954723e */ /* 0x000fe200000000ff */
[----:B------:R2:W-:Y:S01]  /*1c750*/  STSM.16.M88.4 [R4], R12 ;  /* 0x0000000c04007844 */ /* 0x0005e20000000200 */
[----:B------:R-:W-:Y:S02]  /*1c760*/  F2FP.F16.F32.PACK_AB R85, R91, R90 ;  /* 0x0000005a5b55723e */ /* 0x000fe400000000ff */
[----:B------:R-:W-:-:S02]  /*1c770*/  F2FP.F16.F32.PACK_AB R86, R93, R92 ;  /* 0x0000005c5d56723e */ /* 0x000fc400000000ff */
[----:B------:R-:W-:Y:S01]  /*1c780*/  F2FP.F16.F32.PACK_AB R87, R95, R94 ;  /* 0x0000005e5f57723e */ /* 0x000fe200000000ff */
[----:B------:R3:W-:Y:S01]  /*1c790*/  STSM.16.M88.4 [R0], R80 ;  /* 0x0000005000007844 */ /* 0x0007e20000000200 */
[----:B------:R-:W-:Y:S02]  /*1c7a0*/  MOV R134, R134 ;  /* 0x0000008600867202 */ /* 0x000fe40000000f00 */
[----:B------:R-:W-:Y:S02]  /*1c7b0*/  MOV R130, R130 ;  /* 0x0000008200827202 */ /* 0x000fe40000000f00 */
[----:B0-----:R-:W-:Y:S02]  /*1c7c0*/  F2FP.F16.F32.PACK_AB R8, R97, R96 ;  /* 0x000000606108723e */ /* 0x001fe400000000ff */
[----:B------:R-:W-:Y:S02]  /*1c7d0*/  F2FP.F16.F32.PACK_AB R9, R99, R98 ;  /* 0x000000626309723e */ /* 0x000fe400000000ff */
[----:B------:R-:W-:-:S02]  /*1c7e0*/  F2FP.F16.F32.PACK_AB R10, R101, R100 ;  /* 0x00000064650a723e */ /* 0x000fc400000000ff */
[----:B------:R-:W-:Y:S02]  /*1c7f0*/  F2FP.F16.F32.PACK_AB R11, R103, R102 ;  /* 0x00000066670b723e */ /* 0x000fe400000000ff */
[----:B--2---:R-:W-:Y:S02]  /*1c800*/  F2FP.F16.F32.PACK_AB R12, R105, R104 ;  /* 0x00000068690c723e */ /* 0x004fe400000000ff */
[----:B------:R-:W-:Y:S02]  /*1c810*/  F2FP.F16.F32.PACK_AB R13, R107, R106 ;  /* 0x0000006a6b0d723e */ /* 0x000fe400000000ff */
[----:B------:R-:W-:Y:S02]  /*1c820*/  F2FP.F16.F32.PACK_AB R14, R109, R108 ;  /* 0x0000006c6d0e723e */ /* 0x000fe400000000ff */
[----:B------:R-:W-:Y:S02]  /*1c830*/  F2FP.F16.F32.PACK_AB R15, R111, R110 ;  /* 0x0000006e6f0f723e */ /* 0x000fe400000000ff */
[----:B------:R-:W-:-:S02]  /*1c840*/  MOV R132, R132 ;  /* 0x0000008400847202 */ /* 0x000fc40000000f00 */
[----:B---3--:R-:W-:Y:S02]  /*1c850*/  F2FP.F16.F32.PACK_AB R80, R113, R112 ;  /* 0x000000707150723e */ /* 0x008fe400000000ff */
[----:B------:R-:W-:Y:S02]  /*1c860*/  F2FP.F16.F32.PACK_AB R81, R115, R114 ;  /* 0x000000727351723e */ /* 0x000fe400000000ff */
[----:B------:R-:W-:Y:S02]  /*1c870*/  F2FP.F16.F32.PACK_AB R82, R117, R116 ;  /* 0x000000747552723e */ /* 0x000fe400000000ff */
[----:B------:R-:W-:Y:S01]  /*1c880*/  F2FP.F16.F32.PACK_AB R83, R119, R118 ;  /* 0x000000767753723e */ /* 0x000fe200000000ff */
[----:B------:R4:W-:Y:S04]  /*1c890*/  STSM.16.M88.4 [R136], R84 ;  /* 0x0000005488007844 */ /* 0x0009e80000000200 */
[----:B------:R0:W-:Y:S04]  /*1c8a0*/  STSM.16.M88.4 [R134], R8 ;  /* 0x0000000886007844 */ /* 0x0001e80000000200 */
[----:B------:R-:W-:Y:S04]  /*1c8b0*/  STSM.16.M88.4 [R130], R12 ;  /* 0x0000000c82007844 */ /* 0x000fe80000000200 */
[----:B------:R2:W-:Y:S01]  /*1c8c0*/  STSM.16.M88.4 [R132], R80 ;  /* 0x0000005084007844 */ /* 0x0005e20000000200 */
[----:B------:R-:W-:-:S02]  /*1c8d0*/  ISETP.NE.U32.AND P0, PT, RZ, UR6, PT ;  /* 0x00000006ff007c0c */ /* 0x000fc4000bf05070 */
[----:B----4-:R-:W-:Y:S02]  /*1c8e0*/  IADD3 R84, P1, R145, UR6, RZ ;  /* 0x0000000691547c10 */ /* 0x010fe4000ff3e0ff */
[----:B------:R-:W-:Y:S01]  /*1c8f0*/  MOV R0, RZ ;  /* 0x000000ff00007202 */ /* 0x000fe20000000f00 */
[----:B------:R-:W-:Y:S01]  /*1c900*/  IMAD.MOV.U32 R133, RZ, RZ, 0x9b8 ;  /* 0x000009b8ff857424 */ /* 0x000fe200078e00ff */
[----:B------:R-:W-:Y:S01]  /*1c910*/  BAR.SYNC.DEFER_BLOCKING 0x1, 0x100 ;  /* 0x0044000000007b1d */ /* 0x000fe20000010000 */
[----:B------:R-:W-:Y:S02]  /*1c920*/  ISETP.NE.AND.EX P0, PT, RZ, UR7, PT, P0 ;  /* 0x00000007ff007c0c */ /* 0x000fe4000bf05300 */
[----:B------:R-:W-:-:S05]  /*1c930*/  IADD3.X R85, R144, UR7, RZ, P1, !PT ;  /* 0x0000000790557c10 */ /* 0x000fca0008ffe4ff */
[----:B------:R-:W3:Y:S01]  /*1c940*/  LDC R86, c[0x0][0xbe8] ;  /* 0x0002fa00ff567b82 */ /* 0x000ee20000000800 */
[----:B0-----:R-:W4:Y:S07]  /*1c950*/  LDL R134, [R1+0x54] ;  /* 0x0000540001867983 */ /* 0x001f2e0000100800 */
[----:B--2---:R-:W0:Y:S01]  /*1c960*/  LDC.64 R80, c[0x0][0xba8] ;  /* 0x0002ea00ff507b82 */ /* 0x004e220000000a00 */
[----:B------:R-:W2:Y:S01]  /*1c970*/  @P0 LDG.E R0, desc[UR60][R84.64] ;  /* 0x0000003c54000981 */ /* 0x000ea2000c1e1900 */
[----:B------:R-:W-:-:S04]  /*1c980*/  ISETP.NE.U32.AND P1, PT, RZ, UR4, PT ;  /* 0x00000004ff007c0c */ /* 0x000fc8000bf25070 */
[----:B------:R-:W-:-:S13]  /*1c990*/  ISETP.NE.AND.EX P1, PT, RZ, UR5, PT, P1 ;  /* 0x00000005ff007c0c */ /* 0x000fda000bf25310 */
[----:B------:R-:W-:Y:S01]  /*1c9a0*/  @P1 IADD3 R8, P2, R145, UR4, RZ ;  /* 0x0000000491081c10 */ /* 0x000fe2000ff5e0ff */
[----:B------:R-:W-:-:S03]  /*1c9b0*/  ULDC UR4, c[0x0][0xa88] ;  /* 0x0002a20000047ab9 */ /* 0x000fc60000000800 */
[----:B------:R-:W-:Y:S01]  /*1c9c0*/  @P1 IADD3.X R9, R144, UR5, RZ, P2, !PT ;  /* 0x0000000590091c10 */ /* 0x000fe200097fe4ff */
[----:B------:R-:W-:Y:S01]  /*1c9d0*/  IMAD.U32 R83, RZ, RZ, UR4 ;  /* 0x00000004ff537e24 */ /* 0x000fe2000f8e00ff */
[----:B------:R-:W-:Y:S01]  /*1c9e0*/  ISETP.NE.AND P2, PT, R143, RZ, PT ;  /* 0x000000ff8f00720c */ /* 0x000fe20003f45270 */
[----:B------:R-:W-:-:S03]  /*1c9f0*/  ULDC UR4, c[0x0][0xad4] ;  /* 0x0002b50000047ab9 */ /* 0x000fc60000000800 */
[----:B------:R-:W-:Y:S01]  /*1ca00*/  SEL R3, R143, UR4, P2 ;  /* 0x000000048f037c07 */ /* 0x000fe20009000000 */
[----:B------:R1:W5:Y:S03]  /*1ca10*/  @P1 LDG.E R83, desc[UR60][R8.64] ;  /* 0x0000003c08531981 */ /* 0x000366000c1e1900 */
[----:B------:R-:W-:-:S04]  /*1ca20*/  ISETP.GT.AND P3, PT, R3, 0x1, PT ;  /* 0x000000010300780c */ /* 0x000fc80003f64270 */
[----:B------:R-:W-:-:S04]  /*1ca30*/  SEL R133, R133, 0x978, P3 ;  /* 0x0000097885857807 */ /* 0x000fc80001800000 */
[----:B------:R-:W0:Y:S08]  /*1ca40*/  LDC.64 R10, c[0x0][R133+0x220] ;  /* 0x00008800850a7b82 */ /* 0x000e300000000a00 */
[----:B------:R-:W0:Y:S01]  /*1ca50*/  LDC.64 R12, c[0x0][R133+0x218] ;  /* 0x00008600850c7b82 */ /* 0x000e220000000a00 */
[----:B---3--:R-:W-:-:S07]  /*1ca60*/  ISETP.NE.AND P4, PT, R86, 0x1, PT ;  /* 0x000000015600780c */ /* 0x008fce0003f85270 */
[----:B------:R-:W3:Y:S01]  /*1ca70*/  LDC.64 R14, c[0x0][R133+0x228] ;  /* 0x00008a00850e7b82 */ /* 0x000ee20000000a00 */
[----:B------:R-:W-:-:S07]  /*1ca80*/  ISETP.NE.U32.AND P2, PT, RZ, UR6, PT ;  /* 0x00000006ff007c0c */ /* 0x000fce000bf45070 */
[----:B-1----:R-:W1:Y:S01]  /*1ca90*/  LDC.64 R8, c[0x0][R133+0x210] ;  /* 0x0000840085087b82 */ /* 0x002e620000000a00 */
[----:B------:R-:W-:-:S07]  /*1caa0*/  ISETP.NE.AND.EX P2, PT, RZ, UR7, PT, P2 ;  /* 0x00000007ff007c0c */ /* 0x000fce000bf45320 */
[----:B------:R-:W1:Y:S01]  /*1cab0*/  @P4 LDC R4, c[0x0][0xbec] ;  /* 0x0002fb00ff044b82 */ /* 0x000e620000000800 */
[----:B------:R-:W-:-:S07]  /*1cac0*/  SEL R3, R142, RZ, !P2 ;  /* 0x000000ff8e037207 */ /* 0x000fce0005000000 */
[----:B------:R-:W1:Y:S01]  /*1cad0*/  @P4 LDC R87, c[0x0][0xbf0] ;  /* 0x0002fc00ff574b82 */ /* 0x000e620000000800 */
[----:B------:R-:W-:Y:S01]  /*1cae0*/  SEL R131, R141, RZ, !P2 ;  /* 0x000000ff8d837207 */ /* 0x000fe20005000000 */
[----:B0-----:R-:W-:-:S06]  /*1caf0*/  IMAD R130, R11, R3, RZ ;  /* 0x000000030b827224 */ /* 0x001fcc00078e02ff */
[----:B------:R-:W0:Y:S01]  /*1cb00*/  @!P3 LDC R80, c[0x0][0xb50] ;  /* 0x0002d400ff50bb82 */ /* 0x000e220000000800 */
[C---:B------:R-:W-:Y:S02]  /*1cb10*/  IMAD R130, R10.reuse, R131, R130 ;  /* 0x000000830a827224 */ /* 0x040fe400078e0282 */
[----:B------:R-:W-:-:S05]  /*1cb20*/  IMAD.WIDE.U32 R10, R10, R3, RZ ;  /* 0x000000030a0a7225 */ /* 0x000fca00078e00ff */
[----:B------:R-:W0:Y:S01]  /*1cb30*/  @!P3 LDC R81, c[0x0][0xb54] ;  /* 0x0002d500ff51bb82 */ /* 0x000e220000000800 */
[-C--:B------:R-:W-:Y:S02]  /*1cb40*/  IMAD R131, R13, R197.reuse, RZ ;  /* 0x000000c50d837224 */ /* 0x080fe400078e02ff */
[----:B------:R-:W-:-:S04]  /*1cb50*/  IMAD.WIDE.U32 R12, R12, R197, RZ ;  /* 0x000000c50c0c7225 */ /* 0x000fc800078e00ff */
[----:B------:R-:W-:Y:S02]  /*1cb60*/  IMAD.IADD R82, R140, 0x1, R226 ;  /* 0x000000018c527824 */ /* 0x000fe400078e02e2 */
[----:B------:R-:W-:Y:S01]  /*1cb70*/  IMAD.IADD R130, R11, 0x1, R130 ;  /* 0x000000010b827824 */ /* 0x000fe200078e0282 */
[----:B------:R-:W-:Y:S02]  /*1cb80*/  IADD3 R131, R13, R131, RZ ;  /* 0x000000830d837210 */ /* 0x000fe40007ffe0ff */
[----:B----4-:R-:W-:-:S05]  /*1cb90*/  SEL R132, R134, RZ, P3 ;  /* 0x000000ff86847207 */ /* 0x010fca0001800000 */
[-C--:B---3--:R-:W-:Y:S02]  /*1cba0*/  IMAD R13, R15, R132.reuse, RZ ;  /* 0x000000840f0d7224 */ /* 0x088fe400078e02ff */
[----:B------:R-:W-:Y:S01]  /*1cbb0*/  IMAD.WIDE.U32 R14, R14, R132, RZ ;  /* 0x000000840e0e7225 */ /* 0x000fe200078e00ff */
[----:B--2---:R-:W-:-:S03]  /*1cbc0*/  IADD3 R11, P2, P5, R10, R12, R0 ;  /* 0x0000000c0a0b7210 */ /* 0x004fc60007d5e000 */
[----:B-1----:R-:W-:-:S04]  /*1cbd0*/  @P4 IMAD.HI.U32 R12, R82, R4, RZ ;  /* 0x00000004520c4227 */ /* 0x002fc800078e00ff */
[----:B------:R-:W-:Y:S01]  /*1cbe0*/  IMAD.MOV.U32 R10, RZ, RZ, R82 ;  /* 0x000000ffff0a7224 */ /* 0x000fe200078e0052 */
[----:B------:R-:W-:Y:S02]  /*1cbf0*/  @P4 SHF.R.U32.HI R10, RZ, R87, R12 ;  /* 0x00000057ff0a4219 */ /* 0x000fe4000001160c */
[----:B------:R-:W-:-:S03]  /*1cc00*/  SHF.R.S32.HI R4, RZ, 0x1f, R0 ;  /* 0x0000001fff047819 */ /* 0x000fc60000011400 */
[----:B------:R-:W-:Y:S01]  /*1cc10*/  IMAD.MOV R87, RZ, RZ, -R10 ;  /* 0x000000ffff577224 */ /* 0x000fe200078e0a0a */
[----:B------:R-:W-:Y:S02]  /*1cc20*/  IADD3.X R130, R130, R131, R4, P2, P5 ;  /* 0x0000008382827210 */ /* 0x000fe400017ea404 */
[----:B------:R-:W-:Y:S02]  /*1cc30*/  IADD3 R12, R15, R13, RZ ;  /* 0x0000000d0f0c7210 */ /* 0x000fe40007ffe0ff */
[----:B------:R-:W-:Y:S01]  /*1cc40*/  IADD3 R14, P2, P5, R10, R11, R14 ;  /* 0x0000000b0a0e7210 */ /* 0x000fe20007d5e00e */
[----:B------:R-:W-:Y:S01]  /*1cc50*/  IMAD R11, R86, R87, R82 ;  /* 0x00000057560b7224 */ /* 0x000fe200078e0252 */
[----:B------:R-:W-:-:S04]  /*1cc60*/  SHF.R.S32.HI R13, RZ, 0x1f, R10 ;  /* 0x0000001fff0d7819 */ /* 0x000fc8000001140a */
[----:B------:R-:W-:Y:S01]  /*1cc70*/  IADD3.X R15, R13, R130, R12, P2, P5 ;  /* 0x000000820d0f7210 */ /* 0x000fe200017ea40c */
[-C--:B------:R-:W-:Y:S01]  /*1cc80*/  IMAD R9, R9, R11.reuse, RZ ;  /* 0x0000000b09097224 */ /* 0x080fe200078e02ff */
[----:B------:R-:W-:Y:S01]  /*1cc90*/  SHF.R.S32.HI R13, RZ, 0x1f, R11 ;  /* 0x0000001fff0d7819 */ /* 0x000fe2000001140b */
[----:B------:R-:W-:-:S04]  /*1cca0*/  IMAD.WIDE.U32 R14, R8, R11, R14 ;  /* 0x0000000b080e7225 */ /* 0x000fc800078e000e */
[----:B------:R-:W-:Y:S01]  /*1ccb0*/  IMAD R9, R8, R13, R9 ;  /* 0x0000000d08097224 */ /* 0x000fe200078e0209 */
[----:B0-----:R-:W-:-:S03]  /*1ccc0*/  LEA R13, P2, R14, R80, 0x2 ;  /* 0x000000500e0d7211 */ /* 0x001fc600078410ff */
[----:B------:R-:W-:-:S05]  /*1ccd0*/  IMAD.IADD R8, R15, 0x1, R9 ;  /* 0x000000010f087824 */ /* 0x000fca00078e0209 */
[----:B------:R-:W-:Y:S01]  /*1cce0*/  LEA.HI.X R14, R14, R81, R8, 0x2, P2 ;  /* 0x000000510e0e7211 */ /* 0x000fe200010f1408 */
[----:B------:R-:W-:Y:S06]  /*1ccf0*/  @P1 BRA `(.L_x_6152) ;  /* 0x0000000000101947 */ /* 0x000fec0003800000 */
[----:B------:R-:W-:Y:S05]  /*1cd00*/  @!P0 BRA `(.L_x_6152) ;  /* 0x00000000000c8947 */ /* 0x000fea0003800000 */
[----:B------:R-:W2:Y:S04]  /*1cd10*/  LDG.E R8, desc[UR60][R84.64] ;  /* 0x0000003c54087981 */ /* 0x000ea8000c1e1900 */
[----:B-----5:R-:W2:Y:S02]  /*1cd20*/  LDG.E R83, desc[UR60][R84.64+0x4] ;  /* 0x0000043c54537981 */ /* 0x020ea4000c1e1900 */
[----:B--2---:R-:W-:-:S07]  /*1cd30*/  IMAD.IADD R83, R83, 0x1, -R8 ;  /* 0x0000000153537824 */ /* 0x004fce00078e0a08 */
.L_x_6152:
        /* <DEDUP_REMOVED lines=8> */
[----:B---3--:R-:W-:-:S04]  /*1cdc0*/  LOP3.LUT P0, RZ, R15, 0x3, RZ, 0xc0, !PT ;  /* 0x000000030fff7812 */ /* 0x008fc8000780c0ff */
[C---:B------:R-:W-:Y:S02]  /*1cdd0*/  IADD3 R81, R12.reuse, 0x8, RZ ;  /* 0x000000080c517810 */ /* 0x040fe40007ffe0ff */
[-C--:B------:R-:W-:Y:S02]  /*1cde0*/  ISETP.GE.OR P1, PT, R12, R80.reuse, P0 ;  /* 0x000000500c00720c */ /* 0x080fe40000726670 */
[----:B------:R-:W-:-:S11]  /*1cdf0*/  ISETP.GE.OR P0, PT, R81, R80, P0 ;  /* 0x000000505100720c */ /* 0x000fd60000706670 */
        /* <DEDUP_REMOVED lines=8> */
[----:B0-----:R-:W-:-:S05]  /*1ce80*/  VIADD R8, R8, 0xffffff80 ;  /* 0xffffff8008087836 */ /* 0x001fca0000000000 */
[----:B------:R-:W-:-:S04]  /*1ce90*/  SHF.R.S32.HI R9, RZ, 0x1f, R8 ;  /* 0x0000001fff097819 */ /* 0x000fc80000011408 */
[----:B------:R-:W-:-:S04]  /*1cea0*/  LEA.HI R9, R9, R8, RZ, 0x3 ;  /* 0x0000000809097211 */ /* 0x000fc800078f18ff */
[----:B------:R-:W-:Y:S02]  /*1ceb0*/  LOP3.LUT R11, R9, 0xfffffff8, RZ, 0xc0, !PT ;  /* 0xfffffff8090b7812 */ /* 0x000fe400078ec0ff */
[----:B------:R-:W-:-:S03]  /*1cec0*/  SHF.R.S32.HI R65, RZ, 0x3, R9 ;  /* 0x00000003ff417819 */ /* 0x000fc60000011409 */
[----:B------:R-:W-:-:S04]  /*1ced0*/  IMAD.IADD R64, R8, 0x1, -R11 ;  /* 0x0000000108407824 */ /* 0x000fc800078e0a0b */
[----:B------:R-:W-:Y:S02]  /*1cee0*/  IMAD.SHL.U32 R68, R64, 0x8, RZ ;  /* 0x0000000840447824 */ /* 0x000fe400078e00ff */
[----:B------:R-:W-:-:S03]  /*1cef0*/  IMAD R67, R0, UR5, R21 ;  /* 0x0000000500437c24 */ /* 0x000fc6000f8e0215 */
[----:B------:R-:W-:Y:S01]  /*1cf00*/  LEA R9, R65, R68, 0x6 ;  /* 0x0000004441097211 */ /* 0x000fe200078e30ff */
[----:B------:R-:W-:Y:S01]  /*1cf10*/  IMAD.WIDE.U32 R20, R0, UR4, RZ ;  /* 0x0000000400147c25 */ /* 0x000fe2000f8e00ff */
[----:B------:R-:W-:-:S03]  /*1cf20*/  ULDC.64 UR4, c[0x0][0xae8] ;  /* 0x0002ba0000047ab9 */ /* 0x000fc60000000a00 */
[----:B------:R-:W-:Y:S01]  /*1cf30*/  IMAD.WIDE R126, R9, 0x2, R126 ;  /* 0x00000002097e7825 */ /* 0x000fe200078e027e */
[----:B------:R-:W-:-:S03]  /*1cf40*/  IADD3 R21, R21, R67, RZ ;  /* 0x0000004315157210 */ /* 0x000fc60007ffe0ff */
[----:B------:R-:W-:Y:S01]  /*1cf50*/  IMAD R67, R64, 0x20, R65 ;  /* 0x0000002040437824 */ /* 0x000fe200078e0241 */
[C---:B------:R-:W-:Y:S02]  /*1cf60*/  IADD3 R13, P3, R126.reuse, 0x1000, RZ ;  /* 0x000010007e0d7810 */ /* 0x040fe40007f7e0ff */
[C---:B------:R-:W-:Y:S02]  /*1cf70*/  IADD3 R25, P2, R126.reuse, 0x2000, RZ ;  /* 0x000020007e197810 */ /* 0x040fe40007f5e0ff */
[C---:B------:R-:W-:Y:S02]  /*1cf80*/  IADD3 R29, P6, R126.reuse, 0x3000, RZ ;  /* 0x000030007e1d7810 */ /* 0x040fe40007fde0ff */
[C---:B------:R-:W-:Y:S02]  /*1cf90*/  IADD3 R33, P5, R126.reuse, 0x4000, RZ ;  /* 0x000040007e217810 */ /* 0x040fe40007fbe0ff */
[----:B------:R-:W-:Y:S01]  /*1cfa0*/  IADD3 R37, P1, R126, 0x5000, RZ ;  /* 0x000050007e257810 */ /* 0x000fe20007f3e0ff */
[----:B------:R-:W-:Y:S01]  /*1cfb0*/  IMAD.IADD R64, R226, 0x1, R67 ;  /* 0x00000001e2407824 */ /* 0x000fe200078e0243 */
[----:B------:R-:W-:Y:S01]  /*1cfc0*/  LOP3.LUT R12, R13, 0x380, RZ, 0xc0, !PT ;  /* 0x000003800d0c7812 */ /* 0x000fe200078ec0ff */
[----:B------:R-:W-:Y:S01]  /*1cfd0*/  IMAD.WIDE.U32 R20, R197, UR4, R20 ;  /* 0x00000004c5147c25 */ /* 0x000fe2000f8e0014 */
[----:B------:R-:W-:-:S02]  /*1cfe0*/  LOP3.LUT R24, R25, 0x380, RZ, 0xc0, !PT ;  /* 0x0000038019187812 */ /* 0x000fc400078ec0ff */
[----:B------:R-:W-:Y:S02]  /*1cff0*/  LOP3.LUT R28, R29, 0x380, RZ, 0xc0, !PT ;  /* 0x000003801d1c7812 */ /* 0x000fe400078ec0ff */
[----:B------:R-:W-:Y:S02]  /*1d000*/  LOP3.LUT R32, R33, 0x380, RZ, 0xc0, !PT ;  /* 0x0000038021207812 */ /* 0x000fe400078ec0ff */
[----:B------:R-:W-:Y:S01]  /*1d010*/  LOP3.LUT R36, R37, 0x380, RZ, 0xc0, !PT ;  /* 0x0000038025247812 */ /* 0x000fe200078ec0ff */
[----:B-1----:R-:W-:Y:S01]  /*1d020*/  @P4 IMAD.HI.U32 R0, R64, R69, RZ ;  /* 0x0000004540004227 */ /* 0x002fe200078e00ff */
[----:B------:R-:W-:Y:S02]  /*1d030*/  SHF.R.S32.HI R4, RZ, 0x1f, R3 ;  /* 0x0000001fff047819 */ /* 0x000fe40000011403 */
[----:B------:R-:W-:Y:S01]  /*1d040*/  SHF.R.U64 R12, R12, 0x3, RZ ;  /* 0x000000030c0c7819 */ /* 0x000fe200000012ff */
[----:B------:R-:W-:Y:S01]  /*1d050*/  IMAD R21, R197, UR5, R21 ;  /* 0x00000005c5157c24 */ /* 0x000fe2000f8e0215 */
[----:B------:R-:W-:Y:S01]  /*1d060*/  SHF.R.U64 R24, R24, 0x3, RZ ;  /* 0x0000000318187819 */ /* 0x000fe200000012ff */
[----:B------:R-:W-:Y:S01]  /*1d070*/  ULDC.64 UR4, c[0x0][0xaf0] ;  /* 0x0002bc0000047ab9 */ /* 0x000fe20000000a00 */
[----:B------:R-:W-:-:S02]  /*1d080*/  SHF.R.U64 R28, R28, 0x3, RZ ;  /* 0x000000031c1c7819 */ /* 0x000fc400000012ff */
[----:B------:R-:W-:Y:S02]  /*1d090*/  SHF.R.U64 R32, R32, 0x3, RZ ;  /* 0x0000000320207819 */ /* 0x000fe400000012ff */
[----:B------:R-:W-:Y:S01]  /*1d0a0*/  SHF.R.U64 R36, R36, 0x3, RZ ;  /* 0x0000000324247819 */ /* 0x000fe200000012ff */
[----:B------:R-:W-:Y:S01]  /*1d0b0*/  IMAD.MOV.U32 R67, RZ, RZ, R64 ;  /* 0x000000ffff437224 */ /* 0x000fe200078e0040 */
[----:B------:R-:W-:Y:S01]  /*1d0c0*/  LOP3.LUT R12, R12, R13, RZ, 0x3c, !PT ;  /* 0x0000000d0c0c7212 */ /* 0x000fe200078e3cff */
[----:B------:R-:W-:Y:S01]  /*1d0d0*/  IMAD R4, R4, UR4, RZ ;  /* 0x0000000404047c24 */ /* 0x000fe2000f8e02ff */
        /* <DEDUP_REMOVED lines=8> */
[----:B------:R-:W-:-:S02]  /*1d160*/  IADD3.X R33, RZ, R127, RZ, P5, !PT ;  /* 0x0000007fff217210 */ /* 0x000fc40002ffe4ff */
[----:B--2---:R-:W-:Y:S02]  /*1d170*/  @P4 SHF.R.U32.HI R67, RZ, R71, R0 ;  /* 0x00000047ff434219 */ /* 0x004fe40000011600 */
[C---:B------:R-:W-:Y:S01]  /*1d180*/  IADD3 R41, P0, R126.reuse, 0x6000, RZ ;  /* 0x000060007e297810 */ /* 0x040fe20007f1e0ff */
[C---:B------:R-:W-:Y:S01]  /*1d190*/  IMAD R69, R3.reuse, UR5, R4 ;  /* 0x0000000503457c24 */ /* 0x040fe2000f8e0204 */
[C---:B------:R-:W-:Y:S01]  /*1d1a0*/  IADD3 R45, P3, R126.reuse, 0x7000, RZ ;  /* 0x000070007e2d7810 */ /* 0x040fe20007f7e0ff */
[----:B------:R-:W-:Y:S01]  /*1d1b0*/  IMAD.WIDE.U32 R20, R3, UR4, R20 ;  /* 0x0000000403147c25 */ /* 0x000fe2000f8e0014 */
[C---:B------:R-:W-:Y:S01]  /*1d1c0*/  IADD3 R49, P2, R126.reuse, 0x8000, RZ ;  /* 0x000080007e317810 */ /* 0x040fe20007f5e0ff */
[----:B------:R-:W-:Y:S01]  /*1d1d0*/  ULDC.64 UR4, c[0x0][0xae0] ;  /* 0x0002b80000047ab9 */ /* 0x000fe20000000a00 */
[C---:B------:R-:W-:Y:S01]  /*1d1e0*/  IADD3 R53, P6, R126.reuse, 0x9000, RZ ;  /* 0x000090007e357810 */ /* 0x040fe20007fde0ff */
[----:B------:R-:W5:Y:S01]  /*1d1f0*/  LD.E.128 R12, desc[UR60][R12.64] ;  /* 0x0000003c0c0c7980 */ /* 0x000f62000c101d00 */
[----:B------:R-:W-:-:S02]  /*1d200*/  IADD3 R57, P5, R126, 0xa000, RZ ;  /* 0x0000a0007e397810 */ /* 0x000fc40007fbe0ff */
[----:B------:R-:W-:Y:S01]  /*1d210*/  IADD3 R9, P1, R126, 0xb000, RZ ;  /* 0x0000b0007e097810 */ /* 0x000fe20007f3e0ff */
[----:B------:R-:W5:Y:S01]  /*1d220*/  LD.E.128 R24, desc[UR60][R24.64] ;  /* 0x0000003c18187980 */ /* 0x000f62000c101d00 */
[----:B------:R-:W-:Y:S02]  /*1d230*/  SHF.R.S32.HI R0, RZ, 0x1f, R67 ;  /* 0x0000001fff007819 */ /* 0x000fe40000011443 */
[----:B------:R-:W-:Y:S01]  /*1d240*/  IADD3 R3, -R67, RZ, RZ ;  /* 0x000000ff43037210 */ /* 0x000fe20007ffe1ff */
        /* <DEDUP_REMOVED lines=9> */
[----:B------:R-:W-:Y:S02]  /*1d2e0*/  LOP3.LUT R8, R9, 0x380, RZ, 0xc0, !PT ;  /* 0x0000038009087812 */ /* 0x000fe400078ec0ff */
[----:B------:R-:W-:Y:S01]  /*1d2f0*/  LOP3.LUT R11, R126, 0x380, RZ, 0xc0, !PT ;  /* 0x000003807e0b7812 */ /* 0x000fe200078ec0ff */
[----:B------:R-:W-:Y:S01]  /*1d300*/  IMAD R0, R0, UR4, RZ ;  /* 0x0000000400007c24 */ /* 0x000fe2000f8e02ff */
[----:B------:R-:W-:Y:S01]  /*1d310*/  SHF.R.U64 R40, R40, 0x3, RZ ;  /* 0x0000000328287819 */ /* 0x000fe200000012ff */
[----:B------:R-:W-:Y:S01]  /*1d320*/  IMAD R3, R86, R3, R64 ;  /* 0x0000000356037224 */ /* 0x000fe200078e0240 */
[----:B------:R-:W-:Y:S01]  /*1d330*/  SHF.R.U64 R44, R44, 0x3, RZ ;  /* 0x000000032c2c7819 */ /* 0x000fe200000012ff */
[----:B------:R-:W5:Y:S01]  /*1d340*/  LD.E.128 R36, desc[UR60][R36.64] ;  /* 0x0000003c24247980 */ /* 0x000f62000c101d00 */
[----:B------:R-:W-:Y:S02]  /*1d350*/  SHF.R.U64 R48, R48, 0x3, RZ ;  /* 0x0000000330307819 */ /* 0x000fe400000012ff */
[----:B------:R-:W-:-:S02]  /*1d360*/  SHF.R.U64 R52, R52, 0x3, RZ ;  /* 0x0000000334347819 */ /* 0x000fc400000012ff */
[----:B------:R-:W-:Y:S02]  /*1d370*/  SHF.R.U64 R56, R56, 0x3, RZ ;  /* 0x0000000338387819 */ /* 0x000fe400000012ff */
        /* <DEDUP_REMOVED lines=41> */
[----:B------:R-:W-:Y:S01]  /*1d610*/  VIADD R0, R2, 0x30820 ;  /* 0x0003082002007836 */ /* 0x000fe20000000000 */
[C---:B------:R-:W-:Y:S01]  /*1d620*/  IADD3 R3, R71.reuse, 0x20, RZ ;  /* 0x0000002047037810 */ /* 0x040fe20007ffe0ff */
[----:B------:R-:W-:-:S03]  /*1d630*/  VIADD R65, R71, 0x40 ;  /* 0x0000004047417836 */ /* 0x000fc60000000000 */
[----:B------:R-:W-:Y:S01]  /*1d640*/  PRMT R0, RZ, 0x654, R0 ;  /* 0x00000654ff007816 */ /* 0x000fe20000000000 */
[C---:B------:R-:W-:Y:S01]  /*1d650*/  VIADD R72, R68.reuse, 0x80 ;  /* 0x0000008044487836 */ /* 0x040fe20000000000 */
[-C--:B------:R-:W-:Y:S01]  /*1d660*/  ISETP.GE.AND P1, PT, R3, R80.reuse, PT ;  /* 0x000000500300720c */ /* 0x080fe20003f26270 */
[----:B-1----:R0:W1:Y:S01]  /*1d670*/  SHFL.IDX PT, R67, R4, RZ, 0x181f ;  /* 0x00181fff04437589 */ /* 0x00206200000e0000 */
[----:B------:R-:W-:Y:S01]  /*1d680*/  IADD3 R70, R68, 0x40, RZ ;  /* 0x0000004044467810 */ /* 0x000fe20007ffe0ff */
[----:B------:R-:W-:Y:S02]  /*1d690*/  BSSY B1, `(.L_x_6154) ;  /* 0x0000015000017945 */ /* 0x000fe40003800000 */
[----:B------:R0:W2:Y:S01]  /*1d6a0*/  SHFL.IDX PT, R3, R69, RZ, 0x181f ;  /* 0x00181fff45037589 */ /* 0x0000a200000e0000 */
[----:B------:R3:W-:Y:S01]  /*1d6b0*/  SYNCS.ARRIVE.TRANS64.RED.A1T0 RZ, [R0+URZ], RZ ;  /* 0x000000ff00ff79a7 */ /* 0x0007e2000810043f */
[----:B------:R-:W-:Y:S02]  /*1d6c0*/  ISETP.GE.AND P0, PT, R65, R80, PT ;  /* 0x000000504100720c */ /* 0x000fe40003f06270 */
[----:B------:R-:W-:-:S02]  /*1d6d0*/  SHF.R.S32.HI R73, RZ, 0x1f, R68 ;  /* 0x0000001fff497819 */ /* 0x000fc40000011444 */
        /* <DEDUP_REMOVED lines=16> */
.L_x_6155:
[----:B------:R-:W-:Y:S05]  /*1d7e0*/  BSYNC B1 ;  /* 0x0000000000017941 */ /* 0x000fea0003800000 */
.L_x_6154:
        /* <DEDUP_REMOVED lines=17> */
.L_x_6157:
[----:B------:R-:W-:Y:S05]  /*1d900*/  BSYNC B1 ;  /* 0x0000000000017941 */ /* 0x000fea0003800000 */
.L_x_6156:
        /* <DEDUP_REMOVED lines=17> */
.L_x_6159:
[----:B------:R-:W-:Y:S05]  /*1da20*/  BSYNC B1 ;  /* 0x0000000000017941 */ /* 0x000fea0003800000 */
.L_x_6158:
[----:B0-----:R-:W-:Y:S01]  /*1da30*/  VIADD R3, R71, 0x60 ;  /* 0x0000006047037836 */ /* 0x001fe20000000000 */
[----:B--23--:R-:W3:Y:S04]  /*1da40*/  SHFL.IDX PT, R69, R69, 0x3, 0x181f ;  /* 0x00781f0045457f89 */ /* 0x00cee800000e0000 */
[----:B------:R-:W-:Y:S01]  /*1da50*/  ISETP.GE.AND P0, PT, R3, R80, PT ;  /* 0x000000500300720c */ /* 0x000fe20003f06270 */
[----:B----4-:R0:W2:-:S12]  /*1da60*/  SHFL.IDX PT, R13, R4, 0x3, 0x181f ;  /* 0x00781f00040d7f89 */ /* 0x01009800000e0000 */
[----:B0-----:R-:W-:Y:S05]  /*1da70*/  @P0 BRA `(.L_x_6160) ;  /* 0x0000002000980947 */ /* 0x001fea0003800000 */
[----:B------:R-:W-:Y:S02]  /*1da80*/  ULDC UR4, c[0x0][0xac8] ;  /* 0x0002b20000047ab9 */ /* 0x000fe40000000800 */
[----:B------:R-:W-:Y:S02]  /*1da90*/  ISETP.GE.AND P2, PT, R68, UR4, PT ;  /* 0x0000000444007c0c */ /* 0x000fe4000bf46270 */
[----:B------:R-:W-:-:S11]  /*1daa0*/  ISETP.GE.AND P3, PT, R70, UR4, PT ;  /* 0x0000000446007c0c */ /* 0x000fd6000bf66270 */
[-C--:B--2---:R-:W-:Y:S02]  /*1dab0*/  @!P2 LEA R8, P0, R68, R13.reuse, 0x1 ;  /* 0x0000000d4408a211 */ /* 0x084fe400078008ff */
[----:B------:R-:W-:Y:S02]  /*1dac0*/  @!P3 LEA R10, P1, R70, R13, 0x1 ;  /* 0x0000000d460ab211 */ /* 0x000fe400078208ff */
[-C--:B---3--:R-:W-:Y:S02]  /*1dad0*/  @!P2 LEA.HI.X R9, R68, R69.reuse, R73, 0x1, P0 ;  /* 0x000000454409a211 */ /* 0x088fe400000f0c49 */
        /* <DEDUP_REMOVED lines=9> */
.L_x_6153:
[----:B------:R-:W1:Y:S01]  /*1db70*/  @P4 LDC R13, c[0x0][0xbec] ;  /* 0x0002fb00ff0d4b82 */ /* 0x000e620000000800 */
[----:B------:R-:W-:Y:S01]  /*1db80*/  ULDC.64 UR4, c[0x0][0xb08] ;  /* 0x0002c20000047ab9 */ /* 0x000fe20000000a00 */
[----:B------:R-:W-:Y:S01]  /*1db90*/  ULDC.64 UR6, c[0x0][0xb30] ;  /* 0x0002cc0000067ab9 */ /* 0x000fe20000000a00 */
[----:B0-----:R-:W-:Y:S01]  /*1dba0*/  IMAD R11, R4, UR4, RZ ;  /* 0x00000004040b7c24 */ /* 0x001fe2000f8e02ff */
[----:B------:R-:W-:Y:S01]  /*1dbb0*/  ISETP.GE.AND P0, PT, R12, R80, PT ;  /* 0x000000500c00720c */ /* 0x000fe20003f06270 */
[C---:B------:R-:W-:Y:S01]  /*1dbc0*/  IMAD.WIDE.U32 R8, R0.reuse, UR4, RZ ;  /* 0x0000000400087c25 */ /* 0x040fe2000f8e00ff */
[C---:B------:R-:W-:Y:S01]  /*1dbd0*/  IADD3 R84, R229.reuse, 0xa8, RZ ;  /* 0x000000a8e5547810 */ /* 0x040fe20007ffe0ff */
[----:B------:R-:W-:Y:S01]  /*1dbe0*/  BSSY B1, `(.L_x_6161) ;  /* 0x00000cb000017945 */ /* 0x000fe20003800000 */
[----:B------:R-:W0:Y:S01]  /*1dbf0*/  @P4 LDC R4, c[0x0][0xbf0] ;  /* 0x0002fc00ff044b82 */ /* 0x000e220000000800 */
[----:B------:R-:W-:Y:S01]  /*1dc00*/  IMAD R11, R0, UR5, R11 ;  /* 0x00000005000b7c24 */ /* 0x000fe2000f8e020b */
[----:B------:R-:W-:Y:S01]  /*1dc10*/  ULDC.64 UR4, c[0x0][0xb38] ;  /* 0x0002ce0000047ab9 */ /* 0x000fe20000000a00 */
[----:B------:R-:W-:Y:S01]  /*1dc20*/  SHF.R.S32.HI R0, RZ, 0x1f, R3 ;  /* 0x0000001fff007819 */ /* 0x000fe20000011403 */
[C---:B------:R-:W-:Y:S01]  /*1dc30*/  VIADD R128, R229.reuse, 0x90 ;  /* 0x00000090e5807836 */ /* 0x040fe20000000000 */
[----:B------:R-:W-:Y:S01]  /*1dc40*/  IADD3 R126, R229, 0x98, RZ ;  /* 0x00000098e57e7810 */ /* 0x000fe20007ffe0ff */
[----:B------:R-:W-:Y:S01]  /*1dc50*/  IMAD.IADD R9, R9, 0x1, R11 ;  /* 0x0000000109097824 */ /* 0x000fe200078e020b */
[C---:B------:R-:W-:Y:S01]  /*1dc60*/  IADD3 R130, R229.reuse, 0x88, RZ ;  /* 0x00000088e5827810 */ /* 0x040fe20007ffe0ff */
[C---:B------:R-:W-:Y:S01]  /*1dc70*/  VIADD R132, R229.reuse, 0x80 ;  /* 0x00000080e5847836 */ /* 0x040fe20000000000 */
[----:B------:R-:W-:Y:S01]  /*1dc80*/  IADD3 R138, R229, 0x68, RZ ;  /* 0x00000068e58a7810 */ /* 0x000fe20007ffe0ff */
[----:B------:R-:W-:Y:S01]  /*1dc90*/  IMAD.WIDE.U32 R8, R197, UR4, R8 ;  /* 0x00000004c5087c25 */ /* 0x000fe2000f8e0008 */
[----:B------:R-:W-:-:S02]  /*1dca0*/  IADD3 R142, R229, 0x58, RZ ;  /* 0x00000058e58e7810 */ /* 0x000fc40007ffe0ff */
[----:B------:R-:W-:Y:S01]  /*1dcb0*/  IADD3 R146, R229, 0x48, RZ ;  /* 0x00000048e5927810 */ /* 0x000fe20007ffe0ff */
[----:B------:R-:W-:Y:S01]  /*1dcc0*/  IMAD R9, R197, UR5, R9 ;  /* 0x00000005c5097c24 */ /* 0x000fe2000f8e0209 */
[----:B------:R-:W-:Y:S01]  /*1dcd0*/  ULDC.64 UR4, c[0x0][0xb40] ;  /* 0x0002d00000047ab9 */ /* 0x000fe20000000a00 */
[----:B-1----:R-:W-:Y:S01]  /*1dce0*/  @P4 IMAD.HI.U32 R13, R82, R13, RZ ;  /* 0x0000000d520d4227 */ /* 0x002fe200078e00ff */
[C---:B------:R-:W-:Y:S02]  /*1dcf0*/  IADD3 R150, R229.reuse, 0x38, RZ ;  /* 0x00000038e5967810 */ /* 0x040fe40007ffe0ff */
[C---:B------:R-:W-:Y:S01]  /*1dd00*/  IADD3 R154, R229.reuse, 0x28, RZ ;  /* 0x00000028e59a7810 */ /* 0x040fe20007ffe0ff */
[----:B------:R-:W-:Y:S01]  /*1dd10*/  IMAD R0, R0, UR4, RZ ;  /* 0x0000000400007c24 */ /* 0x000fe2000f8e02ff */
[----:B------:R-:W-:Y:S01]  /*1dd20*/  IADD3 R158, R229, 0x18, RZ ;  /* 0x00000018e59e7810 */ /* 0x000fe20007ffe0ff */
[----:B------:R-:W-:Y:S01]  /*1dd30*/  IMAD.WIDE.U32 R8, R3, UR4, R8 ;  /* 0x0000000403087c25 */ /* 0x000fe2000f8e0008 */
[----:B------:R-:W-:-:S02]  /*1dd40*/  SHF.R.S32.HI R84, RZ, 0x1f, R84 ;  /* 0x0000001fff547819 */ /* 0x000fc40000011454 */
[----:B------:R-:W-:Y:S01]  /*1dd50*/  SHF.R.S32.HI R126, RZ, 0x1f, R126 ;  /* 0x0000001fff7e7819 */ /* 0x000fe2000001147e */
[----:B------:R-:W-:Y:S01]  /*1dd60*/  IMAD R11, R3, UR5, R0 ;  /* 0x00000005030b7c24 */ /* 0x000fe2000f8e0200 */
[----:B------:R-:W-:Y:S01]  /*1dd70*/  MOV R3, R82 ;  /* 0x0000005200037202 */ /* 0x000fe20000000f00 */
[----:B------:R-:W-:Y:S01]  /*1dd80*/  ULDC.64 UR4, c[0x0][0xb48] ;  /* 0x0002d20000047ab9 */ /* 0x000fe20000000a00 */
[----:B0-----:R-:W-:Y:S01]  /*1dd90*/  @P4 SHF.R.U32.HI R3, RZ, R4, R13 ;  /* 0x00000004ff034219 */ /* 0x001fe2000001160d */
[----:B------:R-:W-:Y:S01]  /*1dda0*/  IMAD.IADD R9, R9, 0x1, R11 ;  /* 0x0000000109097824 */ /* 0x000fe200078e020b */
[----:B------:R-:W-:Y:S01]  /*1ddb0*/  IADD3 R4, R2, 0x30820, RZ ;  /* 0x0003082002047810 */ /* 0x000fe20007ffe0ff */
[----:B------:R-:W-:Y:S01]  /*1ddc0*/  VIADD R136, R229, 0x70 ;  /* 0x00000070e5887836 */ /* 0x000fe20000000000 */
[--C-:B------:R-:W-:Y:S01]  /*1ddd0*/  SHF.R.S32.HI R0, RZ, 0x1f, R3.reuse ;  /* 0x0000001fff007819 */ /* 0x100fe20000011403 */
[----:B------:R-:W-:Y:S01]  /*1dde0*/  IMAD.MOV R11, RZ, RZ, -R3 ;  /* 0x000000ffff0b7224 */ /* 0x000fe200078e0a03 */
[----:B------:R-:W-:Y:S01]  /*1ddf0*/  PRMT R4, RZ, 0x654, R4 ;  /* 0x00000654ff047816 */ /* 0x000fe20000000004 */
[----:B------:R-:W-:Y:S01]  /*1de00*/  IMAD.WIDE.U32 R8, R134, UR4, R8 ;  /* 0x0000000486087c25 */ /* 0x000fe2000f8e0008 */
[----:B------:R-:W-:-:S02]  /*1de10*/  SHF.R.S32.HI R128, RZ, 0x1f, R128 ;  /* 0x0000001fff807819 */ /* 0x000fc40000011480 */
[----:B------:R0:W-:Y:S01]  /*1de20*/  SYNCS.ARRIVE.TRANS64.RED.A1T0 RZ, [R4+URZ], RZ ;  /* 0x000000ff04ff79a7 */ /* 0x0001e2000810043f */
[----:B------:R-:W-:Y:S01]  /*1de30*/  IMAD R11, R86, R11, R82 ;  /* 0x0000000b560b7224 */ /* 0x000fe200078e0252 */
[----:B------:R-:W-:Y:S01]  /*1de40*/  SHF.R.S32.HI R130, RZ, 0x1f, R130 ;  /* 0x0000001fff827819 */ /* 0x000fe20000011482 */
[----:B------:R-:W-:Y:S01]  /*1de50*/  IMAD R0, R0, UR6, RZ ;  /* 0x0000000600007c24 */ /* 0x000fe2000f8e02ff */
[----:B------:R-:W-:Y:S01]  /*1de60*/  SHF.R.S32.HI R132, RZ, 0x1f, R132 ;  /* 0x0000001fff847819 */ /* 0x000fe20000011484 */
[----:B------:R-:W-:Y:S01]  /*1de70*/  IMAD R9, R134, UR5, R9 ;  /* 0x0000000586097c24 */ /* 0x000fe2000f8e0209 */
[----:B------:R-:W-:Y:S01]  /*1de80*/  ULDC.64 UR4, c[0x0][0xb28] ;  /* 0x0002ca0000047ab9 */ /* 0x000fe20000000a00 */
[C---:B------:R-:W-:Y:S01]  /*1de90*/  IMAD R13, R3.reuse, UR7, R0 ;  /* 0x00000007030d7c24 */ /* 0x040fe2000f8e0200 */
[----:B------:R-:W-:Y:S01]  /*1dea0*/  SHF.R.S32.HI R0, RZ, 0x1f, R11 ;  /* 0x0000001fff007819 */ /* 0x000fe2000001140b */
[----:B------:R-:W-:Y:S01]  /*1deb0*/  IMAD.WIDE.U32 R8, R3, UR6, R8 ;  /* 0x0000000603087c25 */ /* 0x000fe2000f8e0008 */
[----:B------:R-:W-:-:S02]  /*1dec0*/  IADD3 R134, R229, 0x78, RZ ;  /* 0x00000078e5867810 */ /* 0x000fc40007ffe0ff */
        /* <DEDUP_REMOVED lines=55> */
[----:B------:R-:W-:Y:S01]  /*1e240*/  VIADD R159, R229, 0x10 ;  /* 0x00000010e59f7836 */ /* 0x000fe20000000000 */
[----:B012---:R-:W-:Y:S06]  /*1e250*/  @P0 BRA `(.L_x_6162) ;  /* 0x00000004008c0947 */ /* 0x007fec0003800000 */
[----:B------:R-:W-:Y:S02]  /*1e260*/  ULDC UR4, c[0x0][0xac8] ;  /* 0x0002b20000047ab9 */ /* 0x000fe40000000800 */
[----:B------:R-:W-:Y:S02]  /*1e270*/  ISETP.GE.AND P0, PT, R229, UR4, PT ;  /* 0x00000004e5007c0c */ /* 0x000fe4000bf06270 */
[----:B------:R-:W-:Y:S02]  /*1e280*/  ISETP.GE.AND P5, PT, R161, UR4, PT ;  /* 0x00000004a1007c0c */ /* 0x000fe4000bfa6270 */
[----:B------:R-:W-:Y:S02]  /*1e290*/  ISETP.GE.AND P4, PT, R159, UR4, PT ;  /* 0x000000049f007c0c */ /* 0x000fe4000bf86270 */
[----:B------:R-:W-:-:S07]  /*1e2a0*/  ISETP.GE.AND P3, PT, R157, UR4, PT ;  /* 0x000000049d007c0c */ /* 0x000fce000bf66270 */
        /* <DEDUP_REMOVED lines=8> */
[----:B0-----:R-:W-:Y:S01]  /*1e330*/  @!P5 LEA R10, P1, R161, R8, 0x2 ;  /* 0x00000008a10ad211 */ /* 0x001fe200078210ff */
[----:B------:R-:W-:-:S03]  /*1e340*/  VIADD R25, R229, 0xb8 ;  /* 0x000000b8e5197836 */ /* 0x000fc60000000000 */
[----:B------:R-:W-:Y:S02]  /*1e350*/  @!P5 LEA.HI.X R11, R161, R9, R162, 0x2, P1 ;  /* 0x00000009a10bd211 */ /* 0x000fe400008f14a2 */
[----:B------:R-:W-:Y:S02]  /*1e360*/  ISETP.GE.AND P1, PT, R153, UR4, PT ;  /* 0x0000000499007c0c */ /* 0x000fe4000bf26270 */
[----:B------:R-:W-:Y:S01]  /*1e370*/  SHF.R.S32.HI R4, RZ, 0x1f, R25 ;  /* 0x0000001fff047819 */ /* 0x000fe20000011419 */
[----:B------:R0:W-:Y:S04]  /*1e380*/  @!P5 ST.E.64 desc[UR60][R10.64], R28 ;  /* 0x0000001c0a00d985 */ /* 0x0001e8000c101b3c */
[----:B------:R1:W-:Y:S01]  /*1e390*/  @!P4 ST.E.64 desc[UR60][R12.64], R32 ;  /* 0x000000200c00c985 */ /* 0x0003e2000c101b3c */
[----:B------:R-:W-:-:S03]  /*1e3a0*/  ISETP.GE.AND P4, PT, R147, UR4, PT ;  /* 0x0000000493007c0c */ /* 0x000fc6000bf86270 */
[----:B------:R2:W-:Y:S01]  /*1e3b0*/  @!P3 ST.E.64 desc[UR60][R14.64], R36 ;  /* 0x000000240e00b985 */ /* 0x0005e2000c101b3c */
[----:B------:R-:W-:Y:S02]  /*1e3c0*/  ISETP.GE.AND P3, PT, R149, UR4, PT ;  /* 0x0000000495007c0c */ /* 0x000fe4000bf66270 */
[-C--:B0-----:R-:W-:Y:S02]  /*1e3d0*/  @!P0 LEA R10, P6, R155, R8.reuse, 0x2 ;  /* 0x000000089b0a8211 */ /* 0x081fe400078c10ff */
[----:B------:R-:W-:Y:S02]  /*1e3e0*/  SHF.R.S32.HI R29, RZ, 0x1f, R82 ;  /* 0x0000001fff1d7819 */ /* 0x000fe40000011452 */
[-C--:B-1----:R-:W-:Y:S02]  /*1e3f0*/  @!P1 LEA R12, P5, R153, R8.reuse, 0x2 ;  /* 0x00000008990c9211 */ /* 0x082fe400078a10ff */
[----:B------:R-:W-:Y:S02]  /*1e400*/  @!P0 LEA.HI.X R11, R155, R9, R156, 0x2, P6 ;  /* 0x000000099b0b8211 */ /* 0x000fe400030f149c */
[----:B--2---:R-:W-:-:S02]  /*1e410*/  @!P2 LEA R14, P6, R151, R8, 0x2 ;  /* 0x00000008970ea211 */ /* 0x004fc400078c10ff */
[-C--:B------:R-:W-:Y:S01]  /*1e420*/  @!P1 LEA.HI.X R13, R153, R9.reuse, R154, 0x2, P5 ;  /* 0x00000009990d9211 */ /* 0x080fe200028f149a */
[----:B------:R0:W-:Y:S01]  /*1e430*/  @!P0 ST.E.64 desc[UR60][R10.64], R40 ;  /* 0x000000280a008985 */ /* 0x0001e2000c101b3c */
[----:B------:R-:W-:Y:S02]  /*1e440*/  ISETP.GE.AND P5, PT, R145, UR4, PT ;  /* 0x0000000491007c0c */ /* 0x000fe4000bfa6270 */
[----:B------:R-:W-:Y:S01]  /*1e450*/  @!P2 LEA.HI.X R15, R151, R9, R152, 0x2, P6 ;  /* 0x00000009970fa211 */ /* 0x000fe200030f1498 */
[----:B------:R1:W-:Y:S01]  /*1e460*/  @!P1 ST.E.64 desc[UR60][R12.64], R44 ;  /* 0x0000002c0c009985 */ /* 0x0003e2000c101b3c */
[----:B------:R-:W-:Y:S02]  /*1e470*/  ISETP.GE.AND P0, PT, R143, UR4, PT ;  /* 0x000000048f007c0c */ /* 0x000fe4000bf06270 */
[----:B------:R-:W-:Y:S01]  /*1e480*/  ISETP.GE.AND P1, PT, R141, UR4, PT ;  /* 0x000000048d007c0c */ /* 0x000fe2000bf26270 */
[----:B------:R2:W-:Y:S01]  /*1e490*/  @!P2 ST.E.64 desc[UR60][R14.64], R48 ;  /* 0x000000300e00a985 */ /* 0x0005e2000c101b3c */
[----:B0-----:R-:W-:-:S02]  /*1e4a0*/  @!P3 LEA R10, P6, R149, R8, 0x2 ;  /* 0x00000008950ab211 */ /* 0x001fc400078c10ff */
[-C--:B-1----:R-:W-:Y:S02]  /*1e4b0*/  @!P4 LEA R12, P2, R147, R8.reuse, 0x2 ;  /* 0x00000008930cc211 */ /* 0x082fe400078410ff */
[-C--:B------:R-:W-:Y:S02]  /*1e4c0*/  @!P3 LEA.HI.X R11, R149, R9.reuse, R150, 0x2, P6 ;  /* 0x00000009950bb211 */ /* 0x080fe400030f1496 */
        /* <DEDUP_REMOVED lines=60> */
.L_x_6162:
[----:B------:R-:W-:Y:S05]  /*1e890*/  BSYNC B1 ;  /* 0x0000000000017941 */ /* 0x000fea0003800000 */
.L_x_6161:
        /* <DEDUP_REMOVED lines=11> */
[----:B--2---:R-:W-:Y:S02]  /*1e950*/  @!P2 LEA R10, P0, R161, R8, 0x2 ;  /* 0x00000008a10aa211 */ /* 0x004fe400078010ff */
        /* <DEDUP_REMOVED lines=77> */
[C---:B-1----:R-:W-:Y:S02]  /*1ee30*/  @!P2 LEA R26, P6, R82.reuse, R8, 0x2 ;  /* 0x00000008521aa211 */ /* 0x042fe400078c10ff */
[-C--:B------:R-:W-:Y:S01]  /*1ee40*/  @!P4 LEA.HI.X R21, R85, R9.reuse, R86, 0x2, P1 ;  /* 0x000000095515c211 */ /* 0x080fe200008f1456 */
[----:B------:R4:W-:Y:S01]  /*1ee50*/  @!P5 ST.E.64 desc[UR60][R14.64], R102 ;  /* 0x000000660e00d985 */ /* 0x0009e2000c101b3c */
[-C--:B------:R-:W-:Y:S02]  /*1ee60*/  @!P3 LEA.HI.X R25, R83, R9.reuse, R84, 0x2, P0 ;  /* 0x000000095319b211 */ /* 0x080fe400000f1454 */
[----:B------:R-:W-:Y:S01]  /*1ee70*/  @!P2 LEA.HI.X R27, R82, R9, R3, 0x2, P6 ;  /* 0x00000009521ba211 */ /* 0x000fe200030f1403 */
[----:B------:R4:W-:Y:S01]  /*1ee80*/  @!P4 ST.E.64 desc[UR60][R20.64], R106 ;  /* 0x0000006a1400c985 */ /* 0x0009e2000c101b3c */
[----:B------:R-:W-:-:S03]  /*1ee90*/  IADD3 R3, R229, 0xb8, RZ ;  /* 0x000000b8e5037810 */ /* 0x000fc60007ffe0ff */
[----:B------:R4:W-:Y:S01]  /*1eea0*/  @!P3 ST.E.64 desc[UR60][R24.64], R110 ;  /* 0x0000006e1800b985 */ /* 0x0009e2000c101b3c */
[----:B------:R-:W-:-:S03]  /*1eeb0*/  ISETP.GE.AND P0, PT, R3, UR4, PT ;  /* 0x0000000403007c0c */ /* 0x000fc6000bf06270 */
[----:B------:R4:W-:Y:S10]  /*1eec0*/  @!P2 ST.E.64 desc[UR60][R26.64], R114 ;  /* 0x000000721a00a985 */ /* 0x0009f4000c101b3c */
[----:B------:R-:W-:Y:S05]  /*1eed0*/  @P0 BRA `(.L_x_6160) ;  /* 0x0000000c00800947 */ /* 0x000fea0003800000 */
[----:B------:R-:W-:Y:S02]  /*1eee0*/  LEA R8, P0, R3, R8, 0x2 ;  /* 0x0000000803087211 */ /* 0x000fe400078010ff */
[----:B------:R-:W-:-:S04]  /*1eef0*/  SHF.R.S32.HI R0, RZ, 0x1f, R3 ;  /* 0x0000001fff007819 */ /* 0x000fc80000011403 */
[----:B------:R-:W-:-:S05]  /*1ef00*/  LEA.HI.X R9, R3, R9, R0, 0x2, P0 ;  /* 0x0000000903097211 */ /* 0x000fca00000f1400 */
[----:B------:R0:W-:Y:S01]  /*1ef10*/  ST.E.64 desc[UR60][R8.64], R118 ;  /* 0x0000007608007985 */ /* 0x0001e2000c101b3c */
[----:B------:R-:W-:Y:S05]  /*1ef20*/  BRA `(.L_x_6160) ;  /* 0x0000000c006c7947 */ /* 0x000fea0003800000 */
.L_x_6151:
[----:B--2---:R-:W2:Y:S01]  /*1ef30*/  LDL.LU R4, [R1+0x48] ;  /* 0x0000480001047983 */ /* 0x004ea20000300800 */
[----:B------:R-:W-:Y:S01]  /*1ef40*/  ULDC.64 UR6, c[0x0][0xc08] ;  /* 0x0003020000067ab9 */ /* 0x000fe20000000a00 */
[----:B------:R-:W-:Y:S02]  /*1ef50*/  ULDC.64 UR4, c[0x0][0xc00] ;  /* 0x0003000000047ab9 */ /* 0x000fe40000000a00 */
[----:B0-----:R-:W3:Y:S04]  /*1ef60*/  LDL.LU R0, [R1+0x4c] ;  /* 0x00004c0001007983 */ /* 0x001ee80000300800 */
[----:B------:R-:W4:Y:S01]  /*1ef70*/  LDL R12, [R1+0x40] ;  /* 0x00004000010c7983 */ /* 0x000f220000100800 */
[----:B------:R-:W-:Y:S01]  /*1ef80*/  ISETP.NE.U32.AND P1, PT, RZ, UR6, PT ;  /* 0x00000006ff007c0c */ /* 0x000fe2000bf25070 */
[----:B------:R-:W-:Y:S01]  /*1ef90*/  IMAD.MOV.U32 R3, RZ, RZ, RZ ;  /* 0x000000ffff037224 */ /* 0x000fe200078e00ff */
[----:B------:R-:W-:-:S02]  /*1efa0*/  ISETP.NE.U32.AND P0, PT, RZ, UR4, PT ;  /* 0x00000004ff007c0c */ /* 0x000fc4000bf05070 */
[----:B------:R-:W-:Y:S02]  /*1efb0*/  ISETP.NE.AND.EX P1, PT, RZ, UR7, PT, P1 ;  /* 0x00000007ff007c0c */ /* 0x000fe4000bf25310 */
[----:B------:R-:W-:Y:S01]  /*1efc0*/  ISETP.NE.AND.EX P0, PT, RZ, UR5, PT, P0 ;  /* 0x00000005ff007c0c */ /* 0x000fe2000bf05300 */
[----:B------:R-:W0:Y:S01]  /*1efd0*/  S2R R35, SR_TID.X ;  /* 0x0000000000237919 */ /* 0x000e220000002100 */
[----:B--2---:R-:W-:-:S04]  /*1efe0*/  IADD3 R8, P2, R4, UR4, RZ ;  /* 0x0000000404087c10 */ /* 0x004fc8000ff5e0ff */
[----:B---3--:R-:W-:-:S05]  /*1eff0*/  IADD3.X R9, R0, UR5, RZ, P2, !PT ;  /* 0x0000000500097c10 */ /* 0x008fca00097fe4ff */
        /* <DEDUP_REMOVED lines=14> */
[----:B--2---:R-:W2:Y:S04]  /*1f0e0*/  LDG.E R11, desc[UR60][R8.64] ;  /* 0x0000003c080b7981 */ /* 0x004ea8000c1e1900 */
[----:B-----5:R-:W2:Y:S02]  /*1f0f0*/  LDG.E R0, desc[UR60][R8.64+0x4] ;  /* 0x0000043c08007981 */ /* 0x020ea4000c1e1900 */
[----:B--2---:R-:W-:-:S07]  /*1f100*/  IMAD.IADD R0, R0, 0x1, -R11 ;  /* 0x0000000100007824 */ /* 0x004fce00078e0a0b */
.L_x_6163:
[----:B--2---:R-:W2:Y:S04]  /*1f110*/  LDL.LU R8, [R1+0x44] ;  /* 0x0000440001087983 */ /* 0x004ea80000300800 */
[----:B------:R-:W3:Y:S01]  /*1f120*/  LDL.LU R4, [R1+0x5c] ;  /* 0x00005c0001047983 */ /* 0x000ee20000300800 */
[----:B------:R-:W-:Y:S01]  /*1f130*/  BSSY B1, `(.L_x_6164) ;  /* 0x0000036000017945 */ /* 0x000fe20003800000 */
[----:B-----5:R-:W-:Y:S02]  /*1f140*/  SHF.R.S32.HI R28, RZ, 0x1f, R3 ;  /* 0x0000001fff1c7819 */ /* 0x020fe40000011403 */
[----:B--2---:R-:W-:Y:S02]  /*1f150*/  SEL R33, R8, RZ, !P0 ;  /* 0x000000ff08217207 */ /* 0x004fe40004000000 */
[----:B---3--:R-:W-:Y:S01]  /*1f160*/  SEL R30, R4, RZ, !P0 ;  /* 0x000000ff041e7207 */ /* 0x008fe20004000000 */
[----:B------:R-:W-:Y:S06]  /*1f170*/  @P3 BRA `(.L_x_6165) ;  /* 0x0000000000c43947 */ /* 0x000fec0003800000 */
[----:B------:R-:W0:Y:S01]  /*1f180*/  LDC R37, c[0x0][0xbe8] ;  /* 0x0002fa00ff257b82 */ /* 0x000e220000000800 */
[----:B------:R-:W-:Y:S01]  /*1f190*/  IADD3 R35, R226, -0x80, R35 ;  /* 0xffffff80e2237810 */ /* 0x000fe20007ffe023 */
[----:B0-----:R-:W-:-:S05]  /*1f1a0*/  IMAD R4, R0, R37, RZ ;  /* 0x0000002500047224 */ /* 0x001fca00078e02ff */
[----:B------:R-:W-:-:S13]  /*1f1b0*/  ISETP.GE.AND P0, PT, R35, R4, PT ;  /* 0x000000042300720c */ /* 0x000fda0003f06270 */
[----:B------:R-:W-:Y:S05]  /*1f1c0*/  @P0 BRA `(.L_x_6165) ;  /* 0x0000000000b00947 */ /* 0x000fea0003800000 */
[----:B------:R-:W2:Y:S01]  /*1f1d0*/  LDL.LU R32, [R1+0x54] ;  /* 0x0000540001207983 */ /* 0x000ea20000300800 */
[----:B------:R-:W-:Y:S01]  /*1f1e0*/  IMAD.MOV.U32 R26, RZ, RZ, 0x9b8 ;  /* 0x000009b8ff1a7424 */ /* 0x000fe200078e00ff */
[----:B------:R-:W-:Y:S01]  /*1f1f0*/  ISETP.GT.AND P0, PT, R12, 0x1, PT ;  /* 0x000000010c00780c */ /* 0x000fe20003f04270 */
[----:B------:R-:W0:Y:S01]  /*1f200*/  LDC.64 R8, c[0x0][0xba8] ;  /* 0x0002ea00ff087b82 */ /* 0x000e220000000a00 */
[----:B------:R-:W-:Y:S02]  /*1f210*/  ISETP.NE.AND P1, PT, R37, 0x1, PT ;  /* 0x000000012500780c */ /* 0x000fe40003f25270 */
[----:B------:R-:W-:Y:S02]  /*1f220*/  SEL R26, R26, 0x978, P0 ;  /* 0x000009781a1a7807 */ /* 0x000fe40000000000 */
[----:B------:R-:W-:-:S03]  /*1f230*/  MOV R27, R35 ;  /* 0x00000023001b7202 */ /* 0x000fc60000000f00 */
        /* <DEDUP_REMOVED lines=16> */
[----:B------:R-:W-:Y:S02]  /*1f340*/  IMAD.IADD R29, R25, 0x1, R29 ;  /* 0x00000001191d7824 */ /* 0x000fe400078e021d */
[----:B------:R-:W-:Y:S01]  /*1f350*/  IMAD.MOV R4, RZ, RZ, -R27 ;  /* 0x000000ffff047224 */ /* 0x000fe200078e0a1b */
[----:B------:R-:W-:-:S03]  /*1f360*/  IADD3 R31, R15, R31, RZ ;  /* 0x0000001f0f1f7210 */ /* 0x000fc60007ffe0ff */
[----:B------:R-:W-:Y:S01]  /*1f370*/  IMAD R15, R37, R4, R35 ;  /* 0x00000004250f7224 */ /* 0x000fe200078e0223 */
[----:B------:R-:W-:Y:S02]  /*1f380*/  IADD3.X R4, R31, R29, R28, P1, P3 ;  /* 0x0000001d1f047210 */ /* 0x000fe40000fe641c */
[----:B--2---:R-:W-:-:S05]  /*1f390*/  SEL R21, R32, RZ, P0 ;  /* 0x000000ff20157207 */ /* 0x004fca0000000000 */
[-C--:B------:R-:W-:Y:S02]  /*1f3a0*/  IMAD R25, R13, R21.reuse, RZ ;  /* 0x000000150d197224 */ /* 0x080fe400078e02ff */
[----:B------:R-:W-:Y:S01]  /*1f3b0*/  IMAD.WIDE.U32 R12, R12, R21, RZ ;  /* 0x000000150c0c7225 */ /* 0x000fe200078e00ff */
[----:B------:R-:W-:-:S03]  /*1f3c0*/  SHF.R.S32.HI R21, RZ, 0x1f, R15 ;  /* 0x0000001fff157819 */ /* 0x000fc6000001140f */
[----:B------:R-:W-:Y:S01]  /*1f3d0*/  IMAD.IADD R25, R13, 0x1, R25 ;  /* 0x000000010d197824 */ /* 0x000fe200078e0219 */
[----:B------:R-:W-:Y:S02]  /*1f3e0*/  IADD3 R12, P0, P1, R27, R24, R12 ;  /* 0x000000181b0c7210 */ /* 0x000fe4000791e00c */
[----:B------:R-:W-:-:S04]  /*1f3f0*/  SHF.R.S32.HI R27, RZ, 0x1f, R27 ;  /* 0x0000001fff1b7819 */ /* 0x000fc8000001141b */
[----:B------:R-:W-:Y:S01]  /*1f400*/  IADD3.X R13, R27, R4, R25, P0, P1 ;  /* 0x000000041b0d7210 */ /* 0x000fe200007e2419 */
[----:B------:R-:W-:-:S04]  /*1f410*/  IMAD R4, R11, R15, RZ ;  /* 0x0000000f0b047224 */ /* 0x000fc800078e02ff */
[C---:B------:R-:W-:Y:S02]  /*1f420*/  IMAD R21, R10.reuse, R21, R4 ;  /* 0x000000150a157224 */ /* 0x040fe400078e0204 */
[----:B------:R-:W-:-:S04]  /*1f430*/  IMAD.WIDE.U32 R10, R10, R15, R12 ;  /* 0x0000000f0a0a7225 */ /* 0x000fc800078e000c */
[----:B------:R-:W-:Y:S01]  /*1f440*/  IMAD.IADD R4, R11, 0x1, R21 ;  /* 0x000000010b047824 */ /* 0x000fe200078e0215 */
[C---:B0-----:R-:W-:Y:S02]  /*1f450*/  LEA R8, P0, R10.reuse, R8, 0x2 ;  /* 0x000000080a087211 */ /* 0x041fe400078010ff */
[----:B------:R-:W-:Y:S02]  /*1f460*/  MOV R11, 0xff800000 ;  /* 0xff800000000b7802 */ /* 0x000fe40000000f00 */
[----:B-1----:R-:W-:-:S05]  /*1f470*/  LEA.HI.X R9, R10, R9, R4, 0x2, P0 ;  /* 0x000000090a097211 */ /* 0x002fca00000f1404 */
[----:B------:R0:W-:Y:S04]  /*1f480*/  STG.E desc[UR60][R8.64], R11 ;  /* 0x0000000b08007986 */ /* 0x0001e8000c10193c */
.L_x_6165:
[----:B------:R-:W-:Y:S05]  /*1f490*/  BSYNC B1 ;  /* 0x0000000000017941 */ /* 0x000fea0003800000 */
.L_x_6164:
[----:B------:R-:W-:Y:S05]  /*1f4a0*/  @P2 BRA `(.L_x_6160) ;  /* 0x00000008000c2947 */ /* 0x000fea0003800000 */
[----:B------:R-:W2:Y:S01]  /*1f4b0*/  S2R R4, SR_TID.X ;  /* 0x0000000000047919 */ /* 0x000ea20000002100 */
[----:B------:R-:W3:Y:S01]  /*1f4c0*/  LDC R15, c[0x0][0xbe8] ;  /* 0x0002fa00ff0f7b82 */ /* 0x000ee20000000800 */
[----:B------:R-:W-:Y:S01]  /*1f4d0*/  ULDC.64 UR4, c[0x0][0xaa0] ;  /* 0x0002a80000047ab9 */ /* 0x000fe20000000a00 */
[----:B------:R-:W-:Y:S01]  /*1f4e0*/  BSSY B1, `(.L_x_6166) ;  /* 0x0000049000017945 */ /* 0x000fe20003800000 */
[----:B---3--:R-:W-:Y:S01]  /*1f4f0*/  ISETP.NE.AND P0, PT, R15, 0x1, PT ;  /* 0x000000010f00780c */ /* 0x008fe20003f05270 */
[----:B--2---:R-:W-:Y:S02]  /*1f500*/  VIADD R10, R4, 0xffffff80 ;  /* 0xffffff80040a7836 */ /* 0x004fe40000000000 */
[----:B------:R-:W-:-:S03]  /*1f510*/  IMAD R4, R28, UR4, RZ ;  /* 0x000000041c047c24 */ /* 0x000fc6000f8e02ff */
[----:B0-----:R-:W-:-:S07]  /*1f520*/  SHF.R.S32.HI R9, RZ, 0x1f, R10 ;  /* 0x0000001fff097819 */ /* 0x001fce000001140a */
[----:B------:R-:W0:Y:S01]  /*1f530*/  @P0 LDC R13, c[0x0][0xbec] ;  /* 0x0002fb00ff0d0b82 */ /* 0x000e220000000800 */
[----:B------:R-:W-:Y:S01]  /*1f540*/  IMAD R11, R3, UR5, R4 ;  /* 0x00000005030b7c24 */ /* 0x000fe2000f8e0204 */
[----:B------:R-:W-:Y:S01]  /*1f550*/  LEA.HI R4, R9, R10, RZ, 0x3 ;  /* 0x0000000a09047211 */ /* 0x000fe200078f18ff */
[----:B------:R-:W-:Y:S01]  /*1f560*/  IMAD.WIDE.U32 R8, R3, UR4, RZ ;  /* 0x0000000403087c25 */ /* 0x000fe2000f8e00ff */
[----:B------:R-:W-:Y:S02]  /*1f570*/  ULDC.64 UR4, c[0x0][0xae8] ;  /* 0x0002ba0000047ab9 */ /* 0x000fe40000000a00 */
[----:B------:R-:W-:Y:S02]  /*1f580*/  LOP3.LUT R3, R4, 0xfffffff8, RZ, 0xc0, !PT ;  /* 0xfffffff804037812 */ /* 0x000fe400078ec0ff */
[----:B------:R-:W2:Y:S01]  /*1f590*/  @P0 LDC R21, c[0x0][0xbf0] ;  /* 0x0002fc00ff150b82 */ /* 0x000ea20000000800 */
[----:B------:R-:W-:Y:S01]  /*1f5a0*/  SHF.R.S32.HI R25, RZ, 0x3, R4 ;  /* 0x00000003ff197819 */ /* 0x000fe20000011404 */
[----:B------:R-:W-:Y:S01]  /*1f5b0*/  IMAD.IADD R9, R9, 0x1, R11 ;  /* 0x0000000109097824 */ /* 0x000fe200078e020b */
[----:B------:R-:W-:Y:S01]  /*1f5c0*/  IADD3 R14, R10, -R3, RZ ;  /* 0x800000030a0e7210 */ /* 0x000fe20007ffe0ff */
[----:B------:R-:W-:-:S04]  /*1f5d0*/  IMAD.WIDE.U32 R8, R197, UR4, R8 ;  /* 0x00000004c5087c25 */ /* 0x000fc8000f8e0008 */
[----:B------:R-:W-:Y:S02]  /*1f5e0*/  IMAD R3, R14, 0x20, R25 ;  /* 0x000000200e037824 */ /* 0x000fe400078e0219 */
[----:B------:R-:W-:Y:S01]  /*1f5f0*/  IMAD R9, R197, UR5, R9 ;  /* 0x00000005c5097c24 */ /* 0x000fe2000f8e0209 */
[----:B------:R-:W-:Y:S01]  /*1f600*/  ULDC.64 UR4, c[0x0][0xaf0] ;  /* 0x0002bc0000047ab9 */ /* 0x000fe20000000a00 */
[----:B------:R-:W-:Y:S02]  /*1f610*/  IMAD.IADD R12, R226, 0x1, R3 ;  /* 0x00000001e20c7824 */ /* 0x000fe400078e0203 */
[----:B------:R-:W-:Y:S02]  /*1f620*/  IMAD R10, R30, UR4, RZ ;  /* 0x000000041e0a7c24 */ /* 0x000fe4000f8e02ff */
[----:B0-----:R-:W-:Y:S01]  /*1f630*/  @P0 IMAD.HI.U32 R4, R12, R13, RZ ;  /* 0x0000000d0c040227 */ /* 0x001fe200078e00ff */
[----:B------:R-:W-:-:S03]  /*1f640*/  MOV R3, R12 ;  /* 0x0000000c00037202 */ /* 0x000fc60000000f00 */
[C---:B------:R-:W-:Y:S02]  /*1f650*/  IMAD R11, R33.reuse, UR5, R10 ;  /* 0x00000005210b7c24 */ /* 0x040fe4000f8e020a */
[----:B------:R-:W-:Y:S01]  /*1f660*/  IMAD.WIDE.U32 R8, R33, UR4, R8 ;  /* 0x0000000421087c25 */ /* 0x000fe2000f8e0008 */
[----:B--2---:R-:W-:Y:S01]  /*1f670*/  @P0 SHF.R.U32.HI R3, RZ, R21, R4 ;  /* 0x00000015ff030219 */ /* 0x004fe20000011604 */
[----:B------:R-:W-:Y:S02]  /*1f680*/  ULDC.64 UR4, c[0x0][0xae0] ;  /* 0x0002b80000047ab9 */ /* 0x000fe40000000a00 */
[----:B------:R-:W-:Y:S01]  /*1f690*/  IMAD.IADD R9, R9, 0x1, R11 ;  /* 0x0000000109097824 */ /* 0x000fe200078e020b */
        /* <DEDUP_REMOVED lines=13> */
[C---:B------:R-:W-:Y:S01]  /*1f770*/  IADD3 R3, R226.reuse, 0x40, RZ ;  /* 0x00000040e2037810 */ /* 0x040fe20007ffe0ff */
[----:B------:R-:W-:Y:S01]  /*1f780*/  IMAD.WIDE.U32 R8, R11, UR4, R8 ;  /* 0x000000040b087c25 */ /* 0x000fe2000f8e0008 */
[-C--:B------:R-:W-:Y:S02]  /*1f790*/  ISETP.GE.AND P2, PT, R226, R15.reuse, PT ;  /* 0x0000000fe200720c */ /* 0x080fe40003f46270 */
[-C--:B------:R-:W-:Y:S01]  /*1f7a0*/  ISETP.GE.AND P1, PT, R3, R15.reuse, PT ;  /* 0x0000000f0300720c */ /* 0x080fe20003f26270 */
[----:B------:R-:W-:Y:S01]  /*1f7b0*/  IMAD R13, R11, UR5, R4 ;  /* 0x000000050b0d7c24 */ /* 0x000fe2000f8e0204 */
[----:B------:R-:W-:Y:S01]  /*1f7c0*/  ULDC.64 UR4, c[0x0][0xa80] ;  /* 0x0002a00000047ab9 */ /* 0x000fe20000000a00 */
[----:B------:R-:W-:Y:S01]  /*1f7d0*/  IMAD.SHL.U32 R11, R14, 0x8, RZ ;  /* 0x000000080e0b7824 */ /* 0x000fe200078e00ff */
[----:B------:R-:W-:Y:S01]  /*1f7e0*/  LEA R4, P3, R8, UR4, 0x1 ;  /* 0x0000000408047c11 */ /* 0x000fe2000f8608ff */
[----:B------:R-:W-:Y:S01]  /*1f7f0*/  IMAD.IADD R3, R9, 0x1, R13 ;  /* 0x0000000109037824 */ /* 0x000fe200078e020d */
[----:B------:R-:W-:Y:S01]  /*1f800*/  ISETP.GE.AND P0, PT, R0, R15, PT ;  /* 0x0000000f0000720c */ /* 0x000fe20003f06270 */
[C---:B------:R-:W-:Y:S01]  /*1f810*/  VIADD R21, R11.reuse, 0x80 ;  /* 0x000000800b157836 */ /* 0x040fe20000000000 */
[----:B------:R-:W-:-:S02]  /*1f820*/  IADD3 R13, R11, 0x40, RZ ;  /* 0x000000400b0d7810 */ /* 0x000fc40007ffe0ff */
[----:B------:R-:W-:Y:S02]  /*1f830*/  LEA.HI.X R3, R8, UR5, R3, 0x1, P3 ;  /* 0x0000000508037c11 */ /* 0x000fe400098f0c03 */
[----:B------:R0:W2:Y:S01]  /*1f840*/  SHFL.IDX PT, R8, R4, RZ, 0x181f ;  /* 0x00181fff04087589 */ /* 0x0000a200000e0000 */
[----:B------:R-:W-:Y:S02]  /*1f850*/  SHF.R.S32.HI R12, RZ, 0x1f, R11 ;  /* 0x0000001fff0c7819 */ /* 0x000fe4000001140b */
[----:B------:R-:W-:Y:S01]  /*1f860*/  SHF.R.S32.HI R10, RZ, 0x1f, R13 ;  /* 0x0000001fff0a7819 */ /* 0x000fe2000001140d */
[----:B------:R0:W3:Y:S01]  /*1f870*/  SHFL.IDX PT, R0, R3, RZ, 0x181f ;  /* 0x00181fff03007589 */ /* 0x0000e200000e0000 */
[----:B------:R-:W-:Y:S01]  /*1f880*/  SHF.R.S32.HI R14, RZ, 0x1f, R21 ;  /* 0x0000001fff0e7819 */ /* 0x000fe20000011415 */
[----:B------:R-:W-:Y:S06]  /*1f890*/  @P2 BRA `(.L_x_6167) ;  /* 0x0000000000342947 */ /* 0x000fec0003800000 */
[----:B------:R-:W-:Y:S02]  /*1f8a0*/  ULDC UR4, c[0x0][0xac8] ;  /* 0x0002b20000047ab9 */ /* 0x000fe40000000800 */
[----:B------:R-:W-:Y:S02]  /*1f8b0*/  ISETP.GE.AND P4, PT, R11, UR4, PT ;  /* 0x000000040b007c0c */ /* 0x000fe4000bf86270 */
[----:B------:R-:W-:Y:S02]  /*1f8c0*/  ISETP.GE.AND P3, PT, R13, UR4, PT ;  /* 0x000000040d007c0c */ /* 0x000fe4000bf66270 */
[----:B------:R-:W-:-:S09]  /*1f8d0*/  ISETP.GE.AND P2, PT, R21, UR4, PT ;  /* 0x0000000415007c0c */ /* 0x000fd2000bf46270 */
[-C--:B--2---:R-:W-:Y:S02]  /*1f8e0*/  @!P4 LEA R24, P6, R11, R8.reuse, 0x1 ;  /* 0x000000080b18c211 */ /* 0x084fe400078c08ff */
[----:B------:R-:W-:Y:S02]  /*1f8f0*/  @!P3 LEA R26, P5, R13, R8, 0x1 ;  /* 0x000000080d1ab211 */ /* 0x000fe400078a08ff */
[----:B---3--:R-:W-:Y:S02]  /*1f900*/  @!P4 LEA.HI.X R25, R11, R0, R12, 0x1, P6 ;  /* 0x000000000b19c211 */ /* 0x008fe400030f0c0c */
[----:B------:R-:W-:Y:S02]  /*1f910*/  @!P2 LEA R8, P6, R21, R8, 0x1 ;  /* 0x000000081508a211 */ /* 0x000fe400078c08ff */
[-C--:B------:R-:W-:Y:S01]  /*1f920*/  @!P3 LEA.HI.X R27, R13, R0.reuse, R10, 0x1, P5 ;  /* 0x000000000d1bb211 */ /* 0x080fe200028f0c0a */
[----:B------:R4:W-:Y:S01]  /*1f930*/  @!P4 ST.E.128 desc[UR60][R24.64], RZ ;  /* 0x000000ff1800c985 */ /* 0x0009e2000c101d3c */
[----:B------:R-:W-:-:S03]  /*1f940*/  @!P2 LEA.HI.X R9, R21, R0, R14, 0x1, P6 ;  /* 0x000000001509a211 */ /* 0x000fc600030f0c0e */
[----:B------:R4:W-:Y:S04]  /*1f950*/  @!P3 ST.E.128 desc[UR60][R26.64], RZ ;  /* 0x000000ff1a00b985 */ /* 0x0009e8000c101d3c */
[----:B------:R4:W-:Y:S02]  /*1f960*/  @!P2 ST.E.128 desc[UR60][R8.64], RZ ;  /* 0x000000ff0800a985 */ /* 0x0009e4000c101d3c */
.L_x_6167:
[----:B------:R-:W-:Y:S05]  /*1f970*/  BSYNC B1 ;  /* 0x0000000000017941 */ /* 0x000fea0003800000 */
.L_x_6166:
[----:B---3--:R3:W0:Y:S01]  /*1f980*/  SHFL.IDX PT, R0, R3, 0x1, 0x181f ;  /* 0x00381f0003007f89 */ /* 0x00862200000e0000 */
[----:B------:R-:W-:Y:S03]  /*1f990*/  BSSY B1, `(.L_x_6168) ;  /* 0x0000010000017945 */ /* 0x000fe60003800000 */
[----:B--2-4-:R3:W2:Y:S01]  /*1f9a0*/  SHFL.IDX PT, R8, R4, 0x1, 0x181f ;  /* 0x00381f0004087f89 */ /* 0x0146a200000e0000 */
[----:B------:R-:W-:Y:S05]  /*1f9b0*/  @P0 BRA `(.L_x_6169) ;  /* 0x0000000000340947 */ /* 0x000fea0003800000 */
        /* <DEDUP_REMOVED lines=13> */
.L_x_6169:
[----:B------:R-:W-:Y:S05]  /*1fa90*/  BSYNC B1 ;  /* 0x0000000000017941 */ /* 0x000fea0003800000 */
.L_x_6168:
[----:B0-----:R0:W0:Y:S01]  /*1faa0*/  SHFL.IDX PT, R0, R3, 0x2, 0x181f ;  /* 0x00581f0003007f89 */ /* 0x00102200000e0000 */
[----:B------:R-:W-:Y:S03]  /*1fab0*/  BSSY B1, `(.L_x_6170) ;  /* 0x0000010000017945 */ /* 0x000fe60003800000 */
[----:B--2-4-:R2:W4:Y:S01]  /*1fac0*/  SHFL.IDX PT, R8, R4, 0x2, 0x181f ;  /* 0x00581f0004087f89 */ /* 0x01452200000e0000 */
        /* <DEDUP_REMOVED lines=14> */
.L_x_6171:
[----:B------:R-:W-:Y:S05]  /*1fbb0*/  BSYNC B1 ;  /* 0x0000000000017941 */ /* 0x000fea0003800000 */
.L_x_6170:
[----:B0-----:R-:W-:Y:S01]  /*1fbc0*/  VIADD R0, R226, 0x60 ;  /* 0x00000060e2007836 */ /* 0x001fe20000000000 */
[----:B---3--:R-:W0:Y:S04]  /*1fbd0*/  SHFL.IDX PT, R3, R3, 0x3, 0x181f ;  /* 0x00781f0003037f89 */ /* 0x008e2800000e0000 */
[----:B------:R-:W-:Y:S01]  /*1fbe0*/  ISETP.GE.AND P0, PT, R0, R15, PT ;  /* 0x0000000f0000720c */ /* 0x000fe20003f06270 */
[----:B--2---:R-:W2:-:S12]  /*1fbf0*/  SHFL.IDX PT, R4, R4, 0x3, 0x181f ;  /* 0x00781f0004047f89 */ /* 0x004e9800000e0000 */
[----:B------:R-:W-:Y:S05]  /*1fc00*/  @P0 BRA `(.L_x_6160) ;  /* 0x0000000000340947 */ /* 0x000fea0003800000 */
[----:B------:R-:W-:Y:S02]  /*1fc10*/  ULDC UR4, c[0x0][0xac8] ;  /* 0x0002b20000047ab9 */ /* 0x000fe40000000800 */
[----:B------:R-:W-:Y:S02]  /*1fc20*/  ISETP.GE.AND P3, PT, R11, UR4, PT ;  /* 0x000000040b007c0c */ /* 0x000fe4000bf66270 */
[----:B------:R-:W-:Y:S02]  /*1fc30*/  ISETP.GE.AND P4, PT, R13, UR4, PT ;  /* 0x000000040d007c0c */ /* 0x000fe4000bf86270 */
[----:B------:R-:W-:-:S09]  /*1fc40*/  ISETP.GE.AND P5, PT, R21, UR4, PT ;  /* 0x0000000415007c0c */ /* 0x000fd2000bfa6270 */
[-C--:B--2---:R-:W-:Y:S02]  /*1fc50*/  @!P3 LEA R24, P0, R11, R4.reuse, 0x1 ;  /* 0x000000040b18b211 */ /* 0x084fe400078008ff */
[-C--:B------:R-:W-:Y:S02]  /*1fc60*/  @!P4 LEA R26, P1, R13, R4.reuse, 0x1 ;  /* 0x000000040d1ac211 */ /* 0x080fe400078208ff */
[----:B----4-:R-:W-:Y:S02]  /*1fc70*/  @!P5 LEA R8, P2, R21, R4, 0x1 ;  /* 0x000000041508d211 */ /* 0x010fe400078408ff */
[-C--:B0-----:R-:W-:Y:S02]  /*1fc80*/  @!P3 LEA.HI.X R25, R11, R3.reuse, R12, 0x1, P0 ;  /* 0x000000030b19b211 */ /* 0x081fe400000f0c0c */
[-C--:B------:R-:W-:Y:S02]  /*1fc90*/  @!P4 LEA.HI.X R27, R13, R3.reuse, R10, 0x1, P1 ;  /* 0x000000030d1bc211 */ /* 0x080fe400008f0c0a */
[----:B------:R-:W-:Y:S01]  /*1fca0*/  @!P5 LEA.HI.X R9, R21, R3, R14, 0x1, P2 ;  /* 0x000000031509d211 */ /* 0x000fe200010f0c0e */
[----:B------:R0:W-:Y:S04]  /*1fcb0*/  @!P3 ST.E.128 desc[UR60][R24.64], RZ ;  /* 0x000000ff1800b985 */ /* 0x0001e8000c101d3c */
[----:B------:R0:W-:Y:S04]  /*1fcc0*/  @!P4 ST.E.128 desc[UR60][R26.64], RZ ;  /* 0x000000ff1a00c985 */ /* 0x0001e8000c101d3c */
[----:B------:R0:W-:Y:S02]  /*1fcd0*/  @!P5 ST.E.128 desc[UR60][R8.64], RZ ;  /* 0x000000ff0800d985 */ /* 0x0001e4000c101d3c */
.L_x_6160:
[----:B------:R-:W-:Y:S05]  /*1fce0*/  BSYNC B0 ;  /* 0x0000000000007941 */ /* 0x000fea0003800000 */
.L_x_6150:
[----:B------:R-:W-:Y:S02]  /*1fcf0*/  ULDC UR4, c[0x0][0xc3c] ;  /* 0x00030f0000047ab9 */ /* 0x000fe40000000800 */
[----:B------:R-:W-:-:S13]  /*1fd00*/  ISETP.GE.AND P0, PT, R7, UR4, PT ;  /* 0x0000000407007c0c */ /* 0x000fda000bf06270 */
[----:B------:R-:W-:Y:S05]  /*1fd10*/  @!P0 BRA `(.L_x_6172) ;  /* 0xfffffe1400a48947 */ /* 0x000fea000383ffff */
[----:B------:R-:W-:Y:S05]  /*1fd20*/  BRA `(.L_x_5929) ;  /* 0x0000007c00607947 */ /* 0x000fea0003800000 */
.L_x_5927:
[----:B------:R-:W-:-:S08]  /*1fd30*/  NOP ;  /* 0x0000000000007918 */ /* 0x000fd00000000000 */
[----:B0-----:R-:W0:-:S00]  /*1fd40*/  USETMAXREG.DEALLOC.CTAPOOL 0x28 ;  /* 0x00000028000079c8 */ /* 0x001e0000080e0500 */
[----:B0-----:R-:W2:Y:S01]  /*1fd50*/  LDL.LU R3, [R1] ;  /* 0x0000000001037983 */ /* 0x001ea20000300800 */
[----:B------:R-:W-:Y:S02]  /*1fd60*/  LOP3.LUT R2, R2, 0x3, RZ, 0xc0, !PT ;  /* 0x0000000302027812 */ /* 0x000fe400078ec0ff */
[----:B------:R-:W-:-:S04]  /*1fd70*/  MOV R7, RZ ;  /* 0x000000ff00077202 */ /* 0x000fc80000000f00 */
        /* <DEDUP_REMOVED lines=13> */
.L_x_6173:
[----:B------:R-:W-:Y:S01]  /*1fe50*/  LOP3.LUT R6, R0, 0x1f, RZ, 0xc0, !PT ;  /* 0x0000001f00067812 */ /* 0x000fe200078ec0ff */
[----:B------:R-:W-:Y:S01]  /*1fe60*/  ULDC UR4, c[0x0][0xc3c] ;  /* 0x00030f0000047ab9 */ /* 0x000fe20000000800 */
[----:B------:R-:W-:Y:S01]  /*1fe70*/  IMAD.MOV.U32 R8, RZ, RZ, RZ ;  /* 0x000000ffff087224 */ /* 0x000fe200078e00ff */
        /* <DEDUP_REMOVED lines=33> */
[----:B0-----:R-:W-:-:S05]  /*20090*/  IMAD R9, R9, UR5, RZ ;  /* 0x0000000509097c24 */ /* 0x001fca000f8e02ff */
[----:B-1----:R-:W-:Y:S01]  /*200a0*/  ISETP.GT.AND P6, PT, R9, UR6, PT ;  /* 0x0000000609007c0c */ /* 0x002fe2000bfc4270 */
[----:B------:R-:W-:-:S12]  /*200b0*/  IMAD.MOV.U32 R4, RZ, RZ, R9 ;  /* 0x000000ffff047224 */ /* 0x000fd800078e0009 */
[----:B------:R-:W-:Y:S05]  /*200c0*/  @P6 BRA `(.L_x_6175) ;  /* 0x0000000000a06947 */ /* 0x000fea0003800000 */
[----:B------:R-:W-:Y:S01]  /*200d0*/  IMAD.MOV.U32 R9, RZ, RZ, R4 ;  /* 0x000000ffff097224 */ /* 0x000fe200078e0004 */
[----:B------:R-:W-:Y:S01]  /*200e0*/  UMOV UR4, URZ ;  /* 0x0000003f00047c82 */ /* 0x000fe20008000000 */
[----:B------:R-:W-:-:S05]  /*200f0*/  ULDC UR5, c[0x0][0xc38] ;  /* 0x00030e0000057ab9 */ /* 0x000fca0000000800 */
.L_x_6177:
[----:B------:R-:W0:Y:S01]  /*20100*/  LDC R2, c[0x0][0xc3c] ;  /* 0x00030f00ff027b82 */ /* 0x000e220000000800 */
[----:B------:R-:W-:Y:S01]  /*20110*/  UIADD3 UR4, UR4, 0x1f, URZ ;  /* 0x0000001f04047890 */ /* 0x000fe2000fffe03f */
[----:B------:R-:W-:Y:S02]  /*20120*/  ULDC UR7, c[0x0][0xc3c] ;  /* 0x00030f0000077ab9 */ /* 0x000fe40000000800 */
[----:B------:R-:W-:-:S03]  /*20130*/  MOV R19, UR7 ;  /* 0x0000000700137c02 */ /* 0x000fc60008000f00 */
[----:B0-----:R-:W-:-:S13]  /*20140*/  ISETP.LE.AND P6, PT, R2, UR4, PT ;  /* 0x0000000402007c0c */ /* 0x001fda000bfc3270 */
[----:B------:R-:W-:Y:S05]  /*20150*/  @P6 BRA `(.L_x_6176) ;  /* 0x0000000800a86947 */ /* 0x000fea0003800000 */
[----:B------:R-:W-:Y:S01]  /*20160*/  VIADD R11, R6, UR4 ;  /* 0x00000004060b7c36 */ /* 0x000fe20008000000 */
[----:B------:R-:W-:Y:S01]  /*20170*/  MOV R8, RZ ;  /* 0x000000ff00087202 */ /* 0x000fe20000000f00 */
[----:B------:R-:W-:-:S03]  /*20180*/  IMAD.MOV.U32 R7, RZ, RZ, RZ ;  /* 0x000000ffff077224 */ /* 0x000fc600078e00ff */
        /* <DEDUP_REMOVED lines=28> */
.L_x_6175:
        /* <DEDUP_REMOVED lines=13> */
.L_x_6178:
        /* <DEDUP_REMOVED lines=14> */
[----:B0-----:R-:W-:Y:S01]  /*20500*/  IMAD.MOV.U32 R2, RZ, RZ, RZ ;  /* 0x000000ffff027224 */ /* 0x001fe200078e00ff */
[----:B-1----:R-:W-:-:S05]  /*20510*/  IADD3 R11, RZ, -R3, RZ ;  /* 0x80000003ff0b7210 */ /* 0x002fca0007ffe0ff */
        /* <DEDUP_REMOVED lines=16> */
[----:B------:R-:W-:-:S05]  /*20620*/  @P0 IADD3 R2, R2, 0x1, RZ ;  /* 0x0000000102020810 */ /* 0x000fca0007ffe0ff */
[----:B------:R-:W-:Y:S02]  /*20630*/  IMAD.MOV.U32 R13, RZ, RZ, R2 ;  /* 0x000000ffff0d7224 */ /* 0x000fe400078e0002 */
[----:B0-----:R-:W-:-:S03]  /*20640*/  IMAD.MOV R2, RZ, RZ, -R3 ;  /* 0x000000ffff027224 */ /* 0x001fc600078e0a03 */
[----:B------:R-:W-:Y:S01]  /*20650*/  @!P2 IADD3 R13, -R13, RZ, RZ ;  /* 0x000000ff0d0da210 */ /* 0x000fe20007ffe1ff */
[----:B------:R-:W-:Y:S01]  /*20660*/  IMAD R9, R2, R5, RZ ;  /* 0x0000000502097224 */ /* 0x000fe200078e02ff */
[----:B------:R-:W-:Y:S01]  /*20670*/  @!P1 LOP3.LUT R13, RZ, R7, RZ, 0x33, !PT ;  /* 0x00000007ff0d9212 */ /* 0x000fe200078e33ff */
[----:B------:R-:W-:-:S03]  /*20680*/  IMAD.MOV.U32 R2, RZ, RZ, RZ ;  /* 0x000000ffff027224 */ /* 0x000fc600078e00ff */
[----:B------:R-:W-:Y:S01]  /*20690*/  IABS R10, R13 ;  /* 0x0000000d000a7213 */ /* 0x000fe20000000000 */
[----:B------:R-:W-:-:S03]  /*206a0*/  IMAD.HI.U32 R2, R3, R9, R2 ;  /* 0x0000000903027227 */ /* 0x000fc600078e0002 */
[----:B------:R-:W-:Y:S01]  /*206b0*/  MOV R3, R10 ;  /* 0x0000000a00037202 */ /* 0x000fe20000000f00 */
[----:B------:R-:W-:-:S04]  /*206c0*/  IMAD.MOV.U32 R10, RZ, RZ, R12 ;  /* 0x000000ffff0a7224 */ /* 0x000fc800078e000c */
        /* <DEDUP_REMOVED lines=12> */
[----:B------:R-:W-:-:S04]  /*20790*/  @!P1 LOP3.LUT R2, RZ, R8, RZ, 0x33, !PT ;  /* 0x00000008ff029212 */ /* 0x000fc800078e33ff */
[----:B------:R-:W-:-:S05]  /*207a0*/  IADD3 R3, -R2, RZ, RZ ;  /* 0x000000ff02037210 */ /* 0x000fca0007ffe1ff */
[C---:B------:R-:W-:Y:S02]  /*207b0*/  IMAD R18, R8.reuse, R3, R13 ;  /* 0x0000000308127224 */ /* 0x040fe400078e020d */
[----:B------:R-:W-:Y:S02]  /*207c0*/  IMAD R3, R8, 0x1000000, R2 ;  /* 0x0100000008037824 */ /* 0x000fe400078e0202 */
[----:B------:R-:W-:-:S03]  /*207d0*/  IMAD R2, R7, R5, R4 ;  /* 0x0000000507027224 */ /* 0x000fc600078e0204 */
[----:B------:R-:W-:Y:S01]  /*207e0*/  LEA R18, R18, R3, 0x10 ;  /* 0x0000000312127211 */ /* 0x000fe200078e80ff */
[----:B------:R-:W-:Y:S06]  /*207f0*/  BRA `(.L_x_6180) ;  /* 0x0000000000f47947 */ /* 0x000fec0003800000 */
.L_x_6179:
        /* <DEDUP_REMOVED lines=29> */
[----:B------:R-:W-:-:S03]  /*209d0*/  IMAD.MOV R2, RZ, RZ, -R2 ;  /* 0x000000ffff027224 */ /* 0x000fc600078e0a02 */
[----:B------:R-:W-:Y:S01]  /*209e0*/  IADD3 R8, -R9, RZ, RZ ;  /* 0x000000ff09087210 */ /* 0x000fe20007ffe1ff */
[----:B------:R-:W-:Y:S02]  /*209f0*/  IMAD R4, R5, R2, R4 ;  /* 0x0000000205047224 */ /* 0x000fe400078e0204 */
[----:B------:R-:W-:Y:S01]  /*20a00*/  IMAD.MOV.U32 R2, RZ, RZ, RZ ;  /* 0x000000ffff027224 */ /* 0x000fe200078e00ff */
[----:B------:R-:W-:Y:S02]  /*20a10*/  VIADDMNMX R8, R8, UR5, R13, PT ;  /* 0x0000000508087c46 */ /* 0x000fe4000b80010d */
[----:B------:R-:W-:Y:S02]  /*20a20*/  IADD3 R9, R9, 0x1000000, R4 ;  /* 0x0100000009097810 */ /* 0x000fe40007ffe004 */
[-C--:B------:R-:W-:Y:S01]  /*20a30*/  IABS R12, R8.reuse ;  /* 0x00000008000c7213 */ /* 0x080fe20000000000 */
[----:B------:R-:W-:Y:S01]  /*20a40*/  IMAD.MOV R18, RZ, RZ, -R8 ;  /* 0x000000ffff127224 */ /* 0x000fe200078e0a08 */
[----:B------:R-:W-:-:S02]  /*20a50*/  IABS R13, R8 ;  /* 0x00000008000d7213 */ /* 0x000fc40000000000 */
        /* <DEDUP_REMOVED lines=23> */
.L_x_6180:
[----:B------:R-:W-:-:S04]  /*20bd0*/  LOP3.LUT R2, RZ, R2, RZ, 0x33, !PT ;  /* 0x00000002ff027212 */ /* 0x000fc800078e33ff */
[----:B------:R-:W-:Y:S01]  /*20be0*/  IADD3 R17, R7, R2, RZ ;  /* 0x0000000207117210 */ /* 0x000fe20007ffe0ff */
[----:B------:R-:W-:Y:S06]  /*20bf0*/  BRA `(.L_x_6181) ;  /* 0x00000000000c7947 */ /* 0x000fec0003800000 */
.L_x_6176:
[----:B------:R-:W-:Y:S01]  /*20c00*/  IMAD.MOV.U32 R17, RZ, RZ, RZ ;  /* 0x000000ffff117224 */ /* 0x000fe200078e00ff */
[----:B------:R-:W-:Y:S01]  /*20c10*/  MOV R18, RZ ;  /* 0x000000ff00127202 */ /* 0x000fe20000000f00 */
[----:B------:R-:W-:-:S07]  /*20c20*/  IMAD.U32 R16, RZ, RZ, UR6 ;  /* 0x00000006ff107e24 */ /* 0x000fce000f8e00ff */
.L_x_6181:
[----:B------:R-:W-:-:S13]  /*20c30*/  ISETP.NE.AND P0, PT, R6, RZ, PT ;  /* 0x000000ff0600720c */ /* 0x000fda0003f05270 */
[----:B------:R-:W0:Y:S01]  /*20c40*/  @!P0 S2R R3, SR_CgaCtaId ;  /* 0x0000000000038919 */ /* 0x000e220000008800 */
[----:B------:R-:W-:-:S04]  /*20c50*/  @!P0 MOV R2, 0x400 ;  /* 0x0000040000028802 */ /* 0x000fc80000000f00 */
[----:B0-----:R-:W-:-:S05]  /*20c60*/  @!P0 LEA R2, R3, R2, 0x18 ;  /* 0x0000000203028211 */ /* 0x001fca00078ec0ff */
[----:B------:R2:W-:Y:S01]  /*20c70*/  @!P0 STS.128 [R2+0x308d0], R16 ;  /* 0x0308d01002008388 */ /* 0x0005e20000000c00 */
[----:B------:R-:W-:Y:S06]  /*20c80*/  BAR.ARV 0x5, 0x180 ;  /* 0x0146000000007b1d */ /* 0x000fec0000002000 */
.L_x_6174:
[----:B------:R3:W-:Y:S01]  /*20c90*/  STL [R1+0x28], RZ ;  /* 0x000028ff01007387 */ /* 0x0007e20000100800 */
[----:B------:R-:W-:Y:S01]  /*20ca0*/  ULDC UR4, c[0x0][0xc3c] ;  /* 0x00030f0000047ab9 */ /* 0x000fe20000000800 */
[----:B------:R-:W-:Y:S01]  /*20cb0*/  IMAD.MOV.U32 R28, RZ, RZ, 0x1 ;  /* 0x00000001ff1c7424 */ /* 0x000fe200078e00ff */
[----:B-1----:R-:W-:Y:S01]  /*20cc0*/  ISETP.GE.AND P0, PT, R19, UR4, PT ;  /* 0x0000000413007c0c */ /* 0x002fe2000bf06270 */
[----:B------:R-:W-:-:S12]  /*20cd0*/  IMAD.MOV.U32 R26, RZ, RZ, RZ ;  /* 0x000000ffff1a7224 */ /* 0x000fd800078e00ff */
[----:B---3--:R-:W-:Y:S05]  /*20ce0*/  @P0 BRA `(.L_x_6182) ;  /* 0x00000068008c0947 */ /* 0x008fea0003800000 */
[----:B--2---:R-:W2:Y:S01]  /*20cf0*/  LDL R2, [R1+0x6c] ;  /* 0x00006c0001027983 */ /* 0x004ea20000100800 */
[----:B------:R-:W1:Y:S01]  /*20d00*/  S2UR UR5, SR_CgaCtaId ;  /* 0x00000000000579c3 */ /* 0x000e620000008800 */
[----:B------:R-:W-:Y:S01]  /*20d10*/  SHF.L.U32 R32, R0, 0x3, RZ ;  /* 0x0000000300207819 */ /* 0x000fe200000006ff */
[----:B------:R-:W-:Y:S01]  /*20d20*/  BSSY B8, `(.L_x_6182) ;  /* 0x000069f000087945 */ /* 0x000fe20003800000 */
[----:B------:R3:W-:Y:S01]  /*20d30*/  STL [R1+0x28], RZ ;  /* 0x000028ff01007387 */ /* 0x0007e20000100800 */
[----:B------:R-:W-:Y:S02]  /*20d40*/  MOV R29, 0x1 ;  /* 0x00000001001d7802 */ /* 0x000fe40000000f00 */
[----:B------:R-:W-:Y:S02]  /*20d50*/  CS2R R26, SRZ ;  /* 0x00000000001a7805 */ /* 0x000fe4000001ff00 */
[C---:B0-----:R-:W-:Y:S01]  /*20d60*/  LOP3.LUT R3, R32.reuse, 0x1f8, RZ, 0xc0, !PT ;  /* 0x000001f820037812 */ /* 0x041fe200078ec0ff */
[----:B------:R-:W-:Y:S01]  /*20d70*/  IMAD.MOV.U32 R28, RZ, RZ, 0x1 ;  /* 0x00000001ff1c7424 */ /* 0x000fe200078e00ff */
[----:B------:R-:W-:Y:S01]  /*20d80*/  LOP3.LUT R32, R32, 0x38, RZ, 0xc0, !PT ;  /* 0x0000003820207812 */ /* 0x000fe200078ec0ff */
[----:B------:R-:W-:Y:S01]  /*20d90*/  ULDC.64 UR36, c[0x0][0x198] ;  /* 0x0000660000247ab9 */ /* 0x000fe20000000a00 */
[----:B------:R-:W-:Y:S01]  /*20da0*/  LOP3.LUT R3, R3, 0x38, R0, 0x78, !PT ;  /* 0x0000003803037812 */ /* 0x000fe200078e7800 */
[----:B------:R-:W-:Y:S01]  /*20db0*/  ULDC UR38, c[0x0][0xc] ;  /* 0x0000030000267ab9 */ /* 0x000fe20000000800 */
[----:B------:R-:W-:-:S02]  /*20dc0*/  LOP3.LUT R35, R32, 0x40, RZ, 0xfc, !PT ;  /* 0x0000004020237812 */ /* 0x000fc400078efcff */
[----:B------:R-:W-:Y:S02]  /*20dd0*/  LOP3.LUT R33, R32, 0x80, RZ, 0xfc, !PT ;  /* 0x0000008020217812 */ /* 0x000fe400078efcff */
[----:B--2---:R-:W-:Y:S02]  /*20de0*/  R2UR UR4, R2 ;  /* 0x00000000020472ca */ /* 0x004fe400000e0000 */
[C---:B------:R-:W-:Y:S01]  /*20df0*/  LOP3.LUT R2, R0.reuse, 0x7f, RZ, 0xc0, !PT ;  /* 0x0000007f00027812 */ /* 0x040fe200078ec0ff */
[----:B------:R-:W-:-:S04]  /*20e00*/  IMAD.SHL.U32 R0, R0, 0x10, RZ ;  /* 0x0000001000007824 */ /* 0x000fc800078e00ff */
[----:B------:R-:W-:Y:S01]  /*20e10*/  IMAD.SHL.U32 R36, R2, 0x8, RZ ;  /* 0x0000000802247824 */ /* 0x000fe200078e00ff */
[----:B------:R-:W-:-:S04]  /*20e20*/  SHF.R.U32.HI R2, RZ, 0x3, R2 ;  /* 0x00000003ff027819 */ /* 0x000fc80000011602 */
[----:B------:R-:W-:Y:S01]  /*20e30*/  LOP3.LUT R36, R3, 0x200, R36, 0xf8, !PT ;  /* 0x0000020003247812 */ /* 0x000fe200078ef824 */
[----:B------:R-:W-:Y:S01]  /*20e40*/  ULOP3.LUT UR39, UR4, 0x2, URZ, 0xfc, !UPT ;  /* 0x0000000204277892 */ /* 0x000fe2000f8efc3f */
[----:B------:R-:W-:Y:S02]  /*20e50*/  LOP3.LUT R0, R2, 0x70, R0, 0xf8, !PT ;  /* 0x0000007002007812 */ /* 0x000fe400078ef800 */
[----:B------:R-:W-:Y:S02]  /*20e60*/  UMOV UR4, 0x400 ;  /* 0x0000040000047882 */ /* 0x000fe40000000000 */
[----:B-1----:R-:W-:-:S06]  /*20e70*/  ULEA UR4, UR5, UR4, 0x18 ;  /* 0x0000000405047291 */ /* 0x002fcc000f8ec03f */
[----:B------:R-:W-:-:S05]  /*20e80*/  IMAD.U32 R22, RZ, RZ, UR4 ;  /* 0x00000004ff167e24 */ /* 0x000fca000f8e00ff */
[----:B---3--:R-:W-:-:S07]  /*20e90*/  LEA R37, R36, R22, 0x1 ;  /* 0x0000001624257211 */ /* 0x008fce00078e08ff */
.L_x_6289:
[----:B0-----:R-:W0:Y:S02]  /*20ea0*/  LDC.64 R30, c[0x0][0xc88] ;  /* 0x00032200ff1e7b82 */ /* 0x001e240000000a00 */
[----:B0-----:R-:W-:-:S06]  /*20eb0*/  IMAD.WIDE R30, R19, 0x4, R30 ;  /* 0x00000004131e7825 */ /* 0x001fcc00078e021e */
[----:B--2---:R-:W2:Y:S01]  /*20ec0*/  LDG.E R30, desc[UR60][R30.64] ;  /* 0x0000003c1e1e7981 */ /* 0x004ea2000c1e1900 */
[----:B------:R-:W-:Y:S05]  /*20ed0*/  YIELD ;  /* 0x0000000000007946 */ /* 0x000fea0003800000 */
[----:B------:R-:W-:Y:S01]  /*20ee0*/  ULDC.64 UR4, c[0x0][0xa28] ;  /* 0x00028a0000047ab9 */ /* 0x000fe20000000a00 */
[----:B------:R-:W-:Y:S01]  /*20ef0*/  ULDC.64 UR8, c[0x0][0xa18] ;  /* 0x0002860000087ab9 */ /* 0x000fe20000000a00 */
[----:B------:R-:W-:Y:S01]  /*20f00*/  ISETP.NE.U32.AND P0, PT, RZ, UR4, PT ;  /* 0x00000004ff007c0c */ /* 0x000fe2000bf05070 */
[----:B------:R-:W-:Y:S01]  /*20f10*/  IMAD.MOV.U32 R12, RZ, RZ, RZ ;  /* 0x000000ffff0c7224 */ /* 0x000fe200078e00ff */
[----:B------:R-:W-:-:S02]  /*20f20*/  ULDC.64 UR6, c[0x0][0xa10] ;  /* 0x0002840000067ab9 */ /* 0x000fc40000000a00 */
[----:B------:R-:W-:Y:S02]  /*20f30*/  ISETP.NE.AND.EX P0, PT, RZ, UR5, PT, P0 ;  /* 0x00000005ff007c0c */ /* 0x000fe4000bf05300 */
[----:B------:R-:W-:-:S04]  /*20f40*/  ISETP.NE.U32.AND P2, PT, RZ, UR8, PT ;  /* 0x00000008ff007c0c */ /* 0x000fc8000bf45070 */
[----:B------:R-:W-:Y:S02]  /*20f50*/  ISETP.NE.AND.EX P2, PT, RZ, UR9, PT, P2 ;  /* 0x00000009ff007c0c */ /* 0x000fe4000bf45320 */
[----:B------:R-:W-:Y:S02]  /*20f60*/  MOV R34, RZ ;  /* 0x000000ff00227202 */ /* 0x000fe40000000f00 */
[----:B--2---:R-:W-:-:S03]  /*20f70*/  SHF.R.S32.HI R0, RZ, 0x1f, R30 ;  /* 0x0000001fff007819 */ /* 0x004fc6000001141e */
        /* <DEDUP_REMOVED lines=16> */
[C---:B------:R-:W-:Y:S02]  /*21080*/  IADD3.X R3, R24.reuse, UR5, RZ, P3, !PT ;  /* 0x0000000518037c10 */ /* 0x040fe40009ffe4ff */
[----:B------:R-:W-:Y:S01]  /*21090*/  @P2 IADD3 R6, P3, R23, UR8, RZ ;  /* 0x0000000817062c10 */ /* 0x000fe2000ff7e0ff */
[----:B------:R-:W-:Y:S01]  /*210a0*/  IMAD.U32 R8, RZ, RZ, UR4 ;  /* 0x00000004ff087e24 */ /* 0x000fe2000f8e00ff */
[----:B------:R-:W-:Y:S01]  /*210b0*/  ULDC.64 UR4, c[0x0][0x418] ;  /* 0x0001060000047ab9 */ /* 0x000fe20000000a00 */
[----:B------:R-:W5:Y:S01]  /*210c0*/  @P0 LDG.E R34, desc[UR60][R2.64] ;  /* 0x0000003c02220981 */ /* 0x000f62000c1e1900 */
[----:B------:R-:W-:-:S03]  /*210d0*/  @P2 IADD3.X R7, R24, UR9, RZ, P3, !PT ;  /* 0x0000000918072c10 */ /* 0x000fc60009ffe4ff */
        /* <DEDUP_REMOVED lines=9> */
[----:B0-----:R-:W-:Y:S02]  /*21170*/  IMAD.U32 R6, RZ, RZ, UR5 ;  /* 0x00000005ff067e24 */ /* 0x001fe4000f8e00ff */
[----:B------:R-:W-:Y:S01]  /*21180*/  IMAD.U32 R9, RZ, RZ, UR4 ;  /* 0x00000004ff097e24 */ /* 0x000fe2000f8e00ff */
[----:B---3--:R0:W-:Y:S01]  /*21190*/  STL [R1+0x18], R8 ;  /* 0x0000180801007387 */ /* 0x0081e20000100800 */
[----:B------:R-:W-:-:S03]  /*211a0*/  MOV R11, R8 ;  /* 0x00000008000b7202 */ /* 0x000fc60000000f00 */
[----:B--2---:R0:W-:Y:S01]  /*211b0*/  STL [R1+0xc], R12 ;  /* 0x00000c0c01007387 */ /* 0x0041e20000100800 */
[----:B------:R-:W-:Y:S05]  /*211c0*/  @P2 BRA `(.L_x_6183) ;  /* 0x0000000000142947 */ /* 0x000fea0003800000 */
[----:B------:R-:W-:Y:S05]  /*211d0*/  @!P0 BRA `(.L_x_6183) ;  /* 0x0000000000108947 */ /* 0x000fea0003800000 */
[----:B0-----:R-:W2:Y:S04]  /*211e0*/  LDG.E R8, desc[UR60][R2.64] ;  /* 0x0000003c02087981 */ /* 0x001ea8000c1e1900 */
[----:B------:R-:W2:Y:S02]  /*211f0*/  LDG.E R7, desc[UR60][R2.64+0x4] ;  /* 0x0000043c02077981 */ /* 0x000ea4000c1e1900 */
[----:B--2---:R-:W-:-:S05]  /*21200*/  IADD3 R11, -R8, R7, RZ ;  /* 0x00000007080b7210 */ /* 0x004fca0007ffe1ff */
[----:B------:R1:W-:Y:S02]  /*21210*/  STL [R1+0x18], R11 ;  /* 0x0000180b01007387 */ /* 0x0003e40000100800 */
.L_x_6183:
[----:B------:R-:W-:Y:S01]  /*21220*/  ULDC.64 UR4, c[0x0][0xa20] ;  /* 0x0002880000047ab9 */ /* 0x000fe20000000a00 */
[C---:B------:R-:W-:Y:S01]  /*21230*/  LOP3.LUT R2, R18.reuse, 0xff000000, RZ, 0xc0, !PT ;  /* 0xff00000012027812 */ /* 0x040fe200078ec0ff */
[----:B------:R-:W-:Y:S01]  /*21240*/  IMAD.MOV.U32 R31, RZ, RZ, R30 ;  /* 0x000000ffff1f7224 */ /* 0x000fe200078e001e */
[----:B------:R-:W-:Y:S02]  /*21250*/  ISETP.NE.U32.AND P0, PT, RZ, UR4, PT ;  /* 0x00000004ff007c0c */ /* 0x000fe4000bf05070 */
[----:B------:R-:W-:Y:S02]  /*21260*/  SHF.R.U32.HI R3, RZ, 0x8, R2 ;  /* 0x00000008ff037819 */ /* 0x000fe40000011602 */
[----:B------:R-:W-:Y:S02]  /*21270*/  ISETP.NE.AND.EX P0, PT, RZ, UR5, PT, P0 ;  /* 0x00000005ff007c0c */ /* 0x000fe4000bf05300 */
[C---:B0-----:R-:W-:Y:S02]  /*21280*/  LOP3.LUT R8, R18.reuse, 0xff0000, RZ, 0xc0, !PT ;  /* 0x00ff000012087812 */ /* 0x041fe400078ec0ff */
[----:B------:R-:W-:-:S02]  /*21290*/  LOP3.LUT R18, R18, 0xffff, RZ, 0xc0, !PT ;  /* 0x0000ffff12127812 */ /* 0x000fc400078ec0ff */
[----:B------:R-:W-:-:S07]  /*212a0*/  LEA.HI R8, R8, R3, RZ, 0x10 ;  /* 0x0000000308087211 */ /* 0x000fce00078f80ff */
[----:B------:R-:W-:Y:S05]  /*212b0*/  @!P0 BRA `(.L_x_6184) ;  /* 0x0000000000108947 */ /* 0x000fea0003800000 */
[----:B------:R-:W-:-:S04]  /*212c0*/  IADD3 R2, P0, R23, UR4, RZ ;  /* 0x0000000417027c10 */ /* 0x000fc8000ff1e0ff */
[----:B------:R-:W-:-:S05]  /*212d0*/  IADD3.X R3, R24, UR5, RZ, P0, !PT ;  /* 0x0000000518037c10 */ /* 0x000fca00087fe4ff */
[----:B------:R0:W5:Y:S01]  /*212e0*/  LDG.E R9, desc[UR60][R2.64] ;  /* 0x0000003c02097981 */ /* 0x000162000c1e1900 */
[----:B------:R-:W-:Y:S05]  /*212f0*/  BRA `(.L_x_6185) ;  /* 0x0000000000247947 */ /* 0x000fea0003800000 */
.L_x_6184:
        /* <DEDUP_REMOVED lines=8> */
[----:B--2---:R-:W-:-:S07]  /*21380*/  IMAD.IADD R9, R10, 0x1, -R9 ;  /* 0x000000010a097824 */ /* 0x004fce00078e0a09 */
.L_x_6185:
[----:B0-----:R-:W2:Y:S01]  /*21390*/  @P1 LDG.E R2, desc[UR60][R4.64] ;  /* 0x0000003c04021981 */ /* 0x001ea2000c1e1900 */
[----:B------:R-:W0:Y:S03]  /*213a0*/  LDC R3, c[0x0][0x448] ;  /* 0x00011200ff037b82 */ /* 0x000e260000000800 */
[----:B------:R3:W2:Y:S01]  /*213b0*/  @P1 LDG.E R5, desc[UR60][R4.64+0x4] ;  /* 0x0000043c04051981 */ /* 0x0006a2000c1e1900 */
[----:B-----5:R-:W-:Y:S01]  /*213c0*/  IADD3 R9, -R12, R9, RZ ;  /* 0x000000090c097210 */ /* 0x020fe20007ffe1ff */
[----:B------:R-:W-:Y:S01]  /*213d0*/  BSSY B0, `(.L_x_6186) ;  /* 0x0000037000007945 */ /* 0x000fe20003800000 */
[----:B------:R-:W-:Y:S02]  /*213e0*/  LOP3.LUT R20, R8, 0xff, RZ, 0xc0, !PT ;  /* 0x000000ff08147812 */ /* 0x000fe400078ec0ff */
[----:B0-----:R-:W-:-:S13]  /*213f0*/  ISETP.NE.AND P0, PT, R3, 0x1, PT ;  /* 0x000000010300780c */ /* 0x001fda0003f05270 */
[----:B---3--:R-:W0:Y:S08]  /*21400*/  @P0 LDC R4, c[0x0][0x44c] ;  /* 0x00011300ff040b82 */ /* 0x008e300000000800 */
[----:B------:R-:W3:Y:S01]  /*21410*/  @P0 LDC R3, c[0x0][0x450] ;  /* 0x00011400ff030b82 */ /* 0x000ee20000000800 */
[----:B--2---:R-:W-:Y:S01]  /*21420*/  @P1 IADD3 R6, -R2, R5, RZ ;  /* 0x0000000502061210 */ /* 0x004fe20007ffe1ff */
[----:B------:R-:W-:-:S04]  /*21430*/  IMAD.SHL.U32 R2, R17, 0x80, RZ ;  /* 0x0000008011027824 */ /* 0x000fc800078e00ff */
[----:B------:R-:W-:-:S04]  /*21440*/  VIADD R2, R2, 0x7f ;  /* 0x0000007f02027836 */ /* 0x000fc80000000000 */
[----:B0-----:R-:W-:-:S05]  /*21450*/  @P0 IMAD.HI.U32 R4, R2, R4, RZ ;  /* 0x0000000402040227 */ /* 0x001fca00078e00ff */
[----:B---3--:R-:W-:Y:S01]  /*21460*/  @P0 SHF.R.U32.HI R2, RZ, R3, R4 ;  /* 0x00000003ff020219 */ /* 0x008fe20000011604 */
[----:B------:R-:W-:Y:S01]  /*21470*/  IMAD.IADD R3, R9, 0x1, R6 ;  /* 0x0000000109037824 */ /* 0x000fe200078e0206 */
[----:B------:R-:W-:-:S03]  /*21480*/  SHF.R.U32.HI R4, RZ, 0x10, R8 ;  /* 0x00000010ff047819 */ /* 0x000fc60000011608 */
[C---:B------:R-:W-:Y:S01]  /*21490*/  VIADD R5, R3.reuse, 0x5f ;  /* 0x0000005f03057836 */ /* 0x040fe20000000000 */
[----:B------:R-:W-:Y:S01]  /*214a0*/  IADD3 R7, R3, 0x60, -R11 ;  /* 0x0000006003077810 */ /* 0x000fe20007ffe80b */
[----:B------:R0:W-:Y:S02]  /*214b0*/  STL [R1+0x4], R3 ;  /* 0x0000040301007387 */ /* 0x0001e40000100800 */
[----:B------:R-:W-:Y:S01]  /*214c0*/  IMAD.HI R5, R5, 0x2aaaaaab, RZ ;  /* 0x2aaaaaab05057827 */ /* 0x000fe200078e02ff */
[----:B------:R-:W-:-:S05]  /*214d0*/  IADD3 R2, R7, R2, RZ ;  /* 0x0000000207027210 */ /* 0x000fca0007ffe0ff */
[----:B------:R-:W-:Y:S01]  /*214e0*/  IMAD.HI R2, R2, 0x2aaaaaab, RZ ;  /* 0x2aaaaaab02027827 */ /* 0x000fe200078e02ff */
[----:B0-----:R-:W-:-:S04]  /*214f0*/  SHF.R.U32.HI R3, RZ, 0x1f, R5 ;  /* 0x0000001fff037819 */ /* 0x001fc80000011605 */
[----:B------:R-:W-:Y:S02]  /*21500*/  LEA.HI.SX32 R5, R5, R3, 0x1c ;  /* 0x0000000305057211 */ /* 0x000fe400078fe2ff */
[----:B------:R-:W-:-:S04]  /*21510*/  SHF.R.U32.HI R3, RZ, 0x1f, R2 ;  /* 0x0000001fff037819 */ /* 0x000fc80000011602 */
[----:B------:R-:W-:Y:S01]  /*21520*/  LEA.HI.SX32 R3, R2, R3, 0x1c ;  /* 0x0000000302037211 */ /* 0x000fe200078fe2ff */
[----:B------:R-:W-:-:S03]  /*21530*/  IMAD.MOV.U32 R2, RZ, RZ, RZ ;  /* 0x000000ffff027224 */ /* 0x000fc600078e00ff */
[----:B------:R-:W-:-:S04]  /*21540*/  VIMNMX R10, R5, R3, PT ;  /* 0x00000003050a7248 */ /* 0x000fc80003fe0100 */
[----:B------:R-:W-:-:S13]  /*21550*/  ISETP.GE.AND P0, PT, R10, 0x1, PT ;  /* 0x000000010a00780c */ /* 0x000fda0003f06270 */
[----:B------:R-:W-:Y:S05]  /*21560*/  @!P0 BRA `(.L_x_6187) ;  /* 0x0000000000748947 */ /* 0x000fea0003800000 */
[----:B------:R-:W-:Y:S01]  /*21570*/  ISETP.NE.AND P0, PT, R4, RZ, PT ;  /* 0x000000ff0400720c */ /* 0x000fe20003f05270 */
[----:B------:R-:W-:-:S03]  /*21580*/  ULDC UR4, c[0x0][0x9f0] ;  /* 0x00027c0000047ab9 */ /* 0x000fc60000000800 */
[----:B------:R-:W-:-:S04]  /*21590*/  SEL R8, R4, UR4, P0 ;  /* 0x0000000404087c07 */ /* 0x000fc80008000000 */
[----:B-1----:R-:W-:Y:S02]  /*215a0*/  IABS R11, R8 ;  /* 0x00000008000b7213 */ /* 0x002fe40000000000 */
[----:B------:R-:W-:Y:S02]  /*215b0*/  IADD3 R12, R8, -0x1, R10 ;  /* 0xffffffff080c7810 */ /* 0x000fe40007ffe00a */
        /* <DEDUP_REMOVED lines=12> */
[----:B------:R-:W-:-:S05]  /*21680*/  IMAD.MOV R2, RZ, RZ, -R2 ;  /* 0x000000ffff027224 */ /* 0x000fca00078e0a02 */
[----:B------:R-:W-:Y:S01]  /*21690*/  MOV R12, R2 ;  /* 0x00000002000c7202 */ /* 0x000fe20000000f00 */
        /* <DEDUP_REMOVED lines=10> */
.L_x_6187:
[----:B------:R-:W-:Y:S05]  /*21740*/  BSYNC B0 ;  /* 0x0000000000007941 */ /* 0x000fea0003800000 */
.L_x_6186:
        /* <DEDUP_REMOVED lines=12> */
[----:B------:R-:W-:Y:S02]  /*21810*/  @P0 SHF.R.U32.HI R2, RZ, 0x1f, R8 ;  /* 0x0000001fff020819 */ /* 0x000fe40000011608 */
[----:B------:R-:W-:Y:S02]  /*21820*/  MOV R3, R6 ;  /* 0x0000000600037202 */ /* 0x000fe40000000f00 */
        /* <DEDUP_REMOVED lines=11> */
.L_x_6357:
[----:B--2---:R-:W-:Y:S02]  /*218e0*/  ISETP.NE.AND P0, PT, R14, RZ, PT ;  /* 0x000000ff0e00720c */ /* 0x004fe40003f05270 */
[----:B------:R-:W-:-:S11]  /*218f0*/  PLOP3.LUT P6, PT, PT, PT, PT, 0x8, 0x0 ;  /* 0x000000000000781c */ /* 0x000fd60003fce170 */
[----:B------:R-:W-:Y:S05]  /*21900*/  @P0 BRA `(.L_x_6191) ;  /* 0x00000000000c0947 */ /* 0x000fea0003800000 */
[----:B------:R-:W-:-:S03]  /*21910*/  UMOV UR4, 0xffffffff ;  /* 0xffffffff00047882 */ /* 0x000fc60000000000 */
[----:B------:R-:W-:Y:S05]  /*21920*/  BRA.DIV UR4, `(.L_x_6192) ;  /* 0x0000007604247947 */ /* 0x000fea000b800000 */
[----:B------:R-:W-:-:S13]  /*21930*/  ELECT P6, URZ, PT ;  /* 0x00000000003f782f */ /* 0x000fda00038c0000 */
.L_x_6191:
        /* <DEDUP_REMOVED lines=9> */
.L_x_6360:
[----:B------:R-:W-:Y:S05]  /*219d0*/  BSYNC B1 ;  /* 0x0000000000017941 */ /* 0x000fea0003800000 */
.L_x_6193:
[----:B------:R-:W-:Y:S04]  /*219e0*/  BSSY B1, `(.L_x_6195) ;  /* 0x000008c000017945 */ /* 0x000fe80003800000 */
[----:B------:R-:W-:Y:S05]  /*219f0*/  @!P6 BRA `(.L_x_6196) ;  /* 0x000000080028e947 */ /* 0x000fea0003800000 */
[----:B------:R-:W-:Y:S01]  /*21a00*/  LEA R12, R27, R22, 0x3 ;  /* 0x000000161b0c7211 */ /* 0x000fe200078e18ff */
[----:B------:R-:W2:Y:S01]  /*21a10*/  S2R R9, SR_TID.X ;  /* 0x0000000000097919 */ /* 0x000ea20000002100 */
[----:B-1----:R-:W-:Y:S01]  /*21a20*/  SHF.L.U32 R11, R29, 0x1f, RZ ;  /* 0x0000001f1d0b7819 */ /* 0x002fe200000006ff */
[----:B------:R-:W-:Y:S03]  /*21a30*/  BSSY B2, `(.L_x_6197) ;  /* 0x0000005000027945 */ /* 0x000fe60003800000 */
[----:B------:R-:W1:Y:S01]  /*21a40*/  SYNCS.PHASECHK.TRANS64.TRYWAIT P0, [R12+URZ+0x308a0], R11 ;  /* 0x0308a00b0c0075a7 */ /* 0x000e62000800017f */
[----:B--2---:R-:W-:-:S04]  /*21a50*/  LOP3.LUT R9, R9, 0x7f, RZ, 0xc0, !PT ;  /* 0x0000007f09097812 */ /* 0x004fc800078ec0ff */
[----:B------:R-:W-:Y:S01]  /*21a60*/  ISETP.NE.AND P1, PT, R9, RZ, PT ;  /* 0x000000ff0900720c */ /* 0x000fe20003f25270 */
[----:B-1----:R-:W-:-:S12]  /*21a70*/  @!P0 BRA `(.L_x_6198) ;  /* 0x0000007400048947 */ /* 0x002fd80003800000 */
.L_x_6361:
[----:B------:R-:W-:Y:S05]  /*21a80*/  BSYNC B2 ;  /* 0x0000000000027941 */ /* 0x000fea0003800000 */
.L_x_6197:
        /* <DEDUP_REMOVED lines=9> */
.L_x_6200:
[----:B------:R-:W-:Y:S05]  /*21b20*/  BSYNC B2 ;  /* 0x0000000000027941 */ /* 0x000fea0003800000 */
.L_x_6199:
[----:B0-----:R-:W-:Y:S01]  /*21b30*/  IMAD.MOV.U32 R8, RZ, RZ, RZ ;  /* 0x000000ffff087224 */ /* 0x001fe200078e00ff */
[----:B------:R-:W-:Y:S01]  /*21b40*/  UIADD3 UR4, UP0, UR36, 0x570, URZ ;  /* 0x0000057024047890 */ /* 0x000fe2000ff1e03f */
[----:B------:R-:W-:Y:S01]  /*21b50*/  IMAD R9, R3, 0x60, R0 ;  /* 0x0000006003097824 */ /* 0x000fe200078e0200 */
[----:B------:R-:W-:Y:S01]  /*21b60*/  PLOP3.LUT P0, PT, PT, PT, PT, 0x80, 0x0 ;  /* 0x000000000000781c */ /* 0x000fe20003f0f070 */
[----:B------:R-:W-:Y:S01]  /*21b70*/  IMAD R10, R27, 0x9000, R22 ;  /* 0x000090001b0a7824 */ /* 0x000fe200078e0216 */
[----:B------:R-:W-:Y:S01]  /*21b80*/  R2UR UR10, R8 ;  /* 0x00000000080a72ca */ /* 0x000fe200000e0000 */
[----:B------:R-:W-:Y:S01]  /*21b90*/  VIADD R8, R12, 0x30890 ;  /* 0x000308900c087836 */ /* 0x000fe20000000000 */
[----:B------:R-:W-:Y:S01]  /*21ba0*/  IADD3 R9, R9, -0x60, RZ ;  /* 0xffffffa009097810 */ /* 0x000fe20007ffe0ff */
[----:B------:R-:W-:Y:S01]  /*21bb0*/  VIADD R13, R10, 0x1e400 ;  /* 0x0001e4000a0d7836 */ /* 0x000fe20000000000 */
[----:B------:R-:W-:Y:S01]  /*21bc0*/  UIADD3.X UR5, URZ, UR37, URZ, UP0, !UPT ;  /* 0x000000253f057290 */ /* 0x000fe200087fe43f */
[----:B------:R-:W-:Y:S01]  /*21bd0*/  UMOV UR6, 0x0 ;  /* 0x0000000000067882 */ /* 0x000fe20000000000 */
[----:B------:R-:W-:-:S10]  /*21be0*/  UMOV UR7, 0x12f00000 ;  /* 0x12f0000000077882 */ /* 0x000fd40000000000 */
.L_x_6201:
        /* <DEDUP_REMOVED lines=16> */
.L_x_6202:
        /* <DEDUP_REMOVED lines=16> */
.L_x_6203:
        /* <DEDUP_REMOVED lines=13> */
.L_x_6362:
[----:B------:R-:W-:Y:S05]  /*21ec0*/  BSYNC B2 ;  /* 0x0000000000027941 */ /* 0x000fea0003800000 */
.L_x_6204:
        /* <DEDUP_REMOVED lines=11> */
.L_x_6207:
[----:B------:R-:W-:Y:S05]  /*21f80*/  BSYNC B2 ;  /* 0x0000000000027941 */ /* 0x000fea0003800000 */
.L_x_6206:
        /* <DEDUP_REMOVED lines=9> */
.L_x_6208:
        /* <DEDUP_REMOVED lines=15> */
.L_x_6209:
        /* <DEDUP_REMOVED lines=15> */
.L_x_6210:
        /* <DEDUP_REMOVED lines=10> */
.L_x_6196:
[----:B------:R-:W-:Y:S05]  /*222a0*/  BSYNC B1 ;  /* 0x0000000000017941 */ /* 0x000fea0003800000 */
.L_x_6195:
        /* <DEDUP_REMOVED lines=9> */
.L_x_6227:
[----:B------:R-:W-:Y:S05]  /*22340*/  YIELD ;  /* 0x0000000000007946 */ /* 0x000fea0003800000 */
[----:B------:R-:W-:Y:S04]  /*22350*/  BSSY B1, `(.L_x_6211) ;  /* 0x000008b000017945 */ /* 0x000fe80003800000 */
[----:B------:R-:W-:Y:S05]  /*22360*/  @!P6 BRA `(.L_x_6212) ;  /* 0x000000080024e947 */ /* 0x000fea0003800000 */
[----:B-1----:R-:W-:Y:S01]  /*22370*/  IMAD R11, R27, 0x8, R22 ;  /* 0x000000081b0b7824 */ /* 0x002fe200078e0216 */
[----:B------:R-:W-:Y:S01]  /*22380*/  SHF.L.U32 R10, R29, 0x1f, RZ ;  /* 0x0000001f1d0a7819 */ /* 0x000fe200000006ff */
[----:B------:R-:W1:Y:S01]  /*22390*/  S2R R3, SR_TID.X ;  /* 0x0000000000037919 */ /* 0x000e620000002100 */
[----:B------:R-:W-:Y:S02]  /*223a0*/  BSSY B2, `(.L_x_6213) ;  /* 0x0000005000027945 */ /* 0x000fe40003800000 */
[----:B------:R-:W2:Y:S01]  /*223b0*/  SYNCS.PHASECHK.TRANS64.TRYWAIT P1, [R11+URZ+0x308a0], R10 ;  /* 0x0308a00a0b0075a7 */ /* 0x000ea2000802017f */
[----:B-1----:R-:W-:-:S04]  /*223c0*/  LOP3.LUT R3, R3, 0x7f, RZ, 0xc0, !PT ;  /* 0x0000007f03037812 */ /* 0x002fc800078ec0ff */
[----:B------:R-:W-:Y:S01]  /*223d0*/  ISETP.NE.AND P2, PT, R3, RZ, PT ;  /* 0x000000ff0300720c */ /* 0x000fe20003f45270 */
[----:B--2---:R-:W-:-:S12]  /*223e0*/  @!P1 BRA `(.L_x_6214) ;  /* 0x0000006800d09947 */ /* 0x004fd80003800000 */
.L_x_6363:
[----:B------:R-:W-:Y:S05]  /*223f0*/  BSYNC B2 ;  /* 0x0000000000027941 */ /* 0x000fea0003800000 */
.L_x_6213:
        /* <DEDUP_REMOVED lines=9> */
.L_x_6216:
[----:B------:R-:W-:Y:S05]  /*22490*/  BSYNC B2 ;  /* 0x0000000000027941 */ /* 0x000fea0003800000 */
.L_x_6215:
        /* <DEDUP_REMOVED lines=11> */
.L_x_6217:
        /* <DEDUP_REMOVED lines=14> */
[----:B------:R-:W-:Y:S01]  /*22630*/  R2UR UR10, R13 ;  /* 0x000000000d0a72ca */ /* 0x000fe200000e0000 */
[----:B------:R-:W-:-:S14]  /*22640*/  VIADD R13, R9, 0x21400 ;  /* 0x00021400090d7836 */ /* 0x000fdc0000000000 */
.L_x_6218:
        /* <DEDUP_REMOVED lines=16> */
.L_x_6219:
        /* <DEDUP_REMOVED lines=13> */
.L_x_6364:
[----:B------:R-:W-:Y:S05]  /*22820*/  BSYNC B2 ;  /* 0x0000000000027941 */ /* 0x000fea0003800000 */
.L_x_6220:
        /* <DEDUP_REMOVED lines=11> */
.L_x_6223:
[----:B------:R-:W-:Y:S05]  /*228e0*/  BSYNC B2 ;  /* 0x0000000000027941 */ /* 0x000fea0003800000 */
.L_x_6222:
        /* <DEDUP_REMOVED lines=8> */
.L_x_6224:
        /* <DEDUP_REMOVED lines=16> */
.L_x_6225:
        /* <DEDUP_REMOVED lines=15> */
.L_x_6226:
        /* <DEDUP_REMOVED lines=10> */
.L_x_6212:
[----:B------:R-:W-:Y:S05]  /*22c00*/  BSYNC B1 ;  /* 0x0000000000017941 */ /* 0x000fea0003800000 */
.L_x_6211:
[C---:B------:R-:W-:Y:S01]  /*22c10*/  ISETP.GT.AND P2, PT, R12.reuse, R6, PT ;  /* 0x000000060c00720c */ /* 0x040fe20003f44270 */
[----:B------:R-:W-:Y:S02]  /*22c20*/  VIADD R27, R27, 0x1 ;  /* 0x000000011b1b7836 */ /* 0x000fe40000000000 */
[----:B------:R-:W-:-:S03]  /*22c30*/  VIADD R12, R12, 0xffffffff ;  /* 0xffffffff0c0c7836 */ /* 0x000fc60000000000 */
[----:B------:R-:W-:-:S04]  /*22c40*/  ISETP.NE.AND P1, PT, R27, 0x2, PT ;  /* 0x000000021b00780c */ /* 0x000fc80003f25270 */
[----:B------:R-:W-:Y:S02]  /*22c50*/  SEL R3, RZ, 0x1, P1 ;  /* 0x00000001ff037807 */ /* 0x000fe40000800000 */
[----:B------:R-:W-:Y:S02]  /*22c60*/  SEL R27, R27, RZ, P1 ;  /* 0x000000ff1b1b7207 */ /* 0x000fe40000800000 */
[----:B------:R-:W-:Y:S01]  /*22c70*/  LOP3.LUT R29, R29, R3, RZ, 0x3c, !PT ;  /* 0x000000031d1d7212 */ /* 0x000fe200078e3cff */
[----:B------:R-:W-:Y:S06]  /*22c80*/  @P2 BRA `(.L_x_6227) ;  /* 0xfffffff400ac2947 */ /* 0x000fec000383ffff */
.L_x_6189:
[----:B------:R-:W-:Y:S05]  /*22c90*/  BSYNC B0 ;  /* 0x0000000000007941 */ /* 0x000fea0003800000 */
.L_x_6188:
        /* <DEDUP_REMOVED lines=12> */
[----:B------:R-:W-:-:S03]  /*22d60*/  IMAD.MOV.U32 R0, RZ, RZ, RZ ;  /* 0x000000ffff007224 */ /* 0x000fc600078e00ff */
[----:B------:R-:W-:-:S05]  /*22d70*/  IADD3 R2, R7, R2, RZ ;  /* 0x0000000207027210 */ /* 0x000fca0007ffe0ff */
        /* <DEDUP_REMOVED lines=32> */
.L_x_6229:
[----:B------:R-:W-:Y:S05]  /*22f80*/  BSYNC B0 ;  /* 0x0000000000007941 */ /* 0x000fea0003800000 */
.L_x_6228:
        /* <DEDUP_REMOVED lines=24> */
.L_x_6231:
        /* <DEDUP_REMOVED lines=10> */
[----:B------:R-:W2:Y:S01]  /*231b0*/  LDC.64 R2, c[0x4][R2] ;  /* 0x0100000002027b82 */ /* 0x000ea20000000a00 */
[----:B------:R-:W-:Y:S01]  /*231c0*/  IMAD.U32 R6, RZ, RZ, UR8 ;  /* 0x00000008ff067e24 */ /* 0x000fe2000f8e00ff */
[----:B------:R-:W-:Y:S01]  /*231d0*/  MOV R7, UR9 ;  /* 0x0000000900077c02 */ /* 0x000fe20008000f00 */
[----:B------:R-:W-:Y:S01]  /*231e0*/  IMAD.U32 R10, RZ, RZ, UR4 ;  /* 0x00000004ff0a7e24 */ /* 0x000fe2000f8e00ff */
[----:B0-----:R-:W-:Y:S01]  /*231f0*/  MOV R8, 0x70 ;  /* 0x0000007000087802 */ /* 0x001fe20000000f00 */
[----:B-1----:R-:W-:-:S02]  /*23200*/  IMAD.U32 R11, RZ, RZ, UR5 ;  /* 0x00000005ff0b7e24 */ /* 0x002fc4000f8e00ff */
[----:B------:R-:W-:Y:S02]  /*23210*/  IMAD.MOV.U32 R12, RZ, RZ, 0x1 ;  /* 0x00000001ff0c7424 */ /* 0x000fe400078e00ff */
[----:B------:R-:W-:-:S07]  /*23220*/  IMAD.MOV.U32 R13, RZ, RZ, RZ ;  /* 0x000000ffff0d7224 */ /* 0x000fce00078e00ff */
[----:B------:R-:W-:-:S07]  /*23230*/  LEPC R20, `(.L_x_6234) ;  /* 0x000000001014794e */ /* 0x000fce0000000000 */
[----:B--2---:R-:W-:Y:S05]  /*23240*/  CALL.ABS.NOINC R2 ;  /* 0x0000000002007343 */ /* 0x004fea0003c00000 */
.L_x_6234:
[----:B------:R-:W-:Y:S05]  /*23250*/  BSYNC B6 ;  /* 0x0000000000067941 */ /* 0x000fea0003800000 */
.L_x_6233:
        /* <DEDUP_REMOVED lines=13> */
[----:B------:R-:W-:Y:S01]  /*23330*/  IMAD.U32 R7, RZ, RZ, UR9 ;  /* 0x00000009ff077e24 */ /* 0x000fe2000f8e00ff */
[----:B------:R-:W-:Y:S01]  /*23340*/  MOV R13, RZ ;  /* 0x000000ff000d7202 */ /* 0x000fe20000000f00 */
[----:B------:R-:W-:-:S02]  /*23350*/  IMAD.U32 R10, RZ, RZ, UR4 ;  /* 0x00000004ff0a7e24 */ /* 0x000fc4000f8e00ff */
[----:B0-----:R-:W-:Y:S02]  /*23360*/  IMAD.MOV.U32 R8, RZ, RZ, 0x70 ;  /* 0x00000070ff087424 */ /* 0x001fe400078e00ff */
[----:B--2---:R-:W-:-:S07]  /*23370*/  IMAD.MOV.U32 R12, RZ, RZ, 0x1 ;  /* 0x00000001ff0c7424 */ /* 0x004fce00078e00ff */
[----:B------:R-:W-:-:S07]  /*23380*/  LEPC R20, `(.L_x_6237) ;  /* 0x000000001014794e */ /* 0x000fce0000000000 */
[----:B---3--:R-:W-:Y:S05]  /*23390*/  CALL.ABS.NOINC R2 ;  /* 0x0000000002007343 */ /* 0x008fea0003c00000 */
.L_x_6237:
        /* <DEDUP_REMOVED lines=15> */
.L_x_6236:
[----:B------:R-:W-:Y:S05]  /*23490*/  BSYNC B6 ;  /* 0x0000000000067941 */ /* 0x000fea0003800000 */
.L_x_6235:
[----:B------:R-:W2:Y:S01]  /*234a0*/  LDL R25, [R1+0x1c] ;  /* 0x00001c0001197983 */ /* 0x000ea20000100800 */
[----:B------:R-:W-:Y:S01]  /*234b0*/  ULDC.64 UR4, c[0x0][0x9f8] ;  /* 0x00027e0000047ab9 */ /* 0x000fe20000000a00 */
[----:B------:R-:W3:Y:S02]  /*234c0*/  LDC R0, c[0x0][0x430] ;  /* 0x00010c00ff007b82 */ /* 0x000ee40000000800 */
[----:B0-----:R-:W4:Y:S01]  /*234d0*/  LDL R8, [R1+0x4] ;  /* 0x0000040001087983 */ /* 0x001f220000100800 */
        /* <DEDUP_REMOVED lines=13> */
[----:B------:R-:W3:Y:S01]  /*235b0*/  @P1 LDC R6, c[0x0][0x438] ;  /* 0x00010e00ff061b82 */ /* 0x000ee20000000800 */
[----:B0-----:R-:W-:-:S05]  /*235c0*/  IMAD.SHL.U32 R21, R21, 0x10, RZ ;  /* 0x0000001015157824 */ /* 0x001fca00078e00ff */
[----:B------:R-:W-:Y:S02]  /*235d0*/  LOP3.LUT R21, R4, 0x70, R21, 0xf8, !PT ;  /* 0x0000007004157812 */ /* 0x000fe400078ef815 */
[----:B------:R-:W0:Y:S01]  /*235e0*/  @P1 LDC R4, c[0x0][0x434] ;  /* 0x00010d00ff041b82 */ /* 0x000e220000000800 */
[----:B------:R-:W-:Y:S01]  /*235f0*/  ISETP.GE.AND P3, PT, R32, UR4, PT ;  /* 0x0000000420007c0c */ /* 0x000fe2000bf66270 */
[----:B------:R-:W-:Y:S01]  /*23600*/  UMOV UR5, 0xffffffff ;  /* 0xffffffff00057882 */ /* 0x000fe20000000000 */
[----:B--2---:R-:W-:-:S04]  /*23610*/  VIADD R25, R25, 0xffffffff ;  /* 0xffffffff19197836 */ /* 0x004fc80000000000 */
[----:B------:R-:W-:-:S05]  /*23620*/  IMAD R5, R25, 0x60, R21 ;  /* 0x0000006019057824 */ /* 0x000fca00078e0215 */
[----:B----4-:R-:W-:-:S04]  /*23630*/  ISETP.GE.AND P0, PT, R5, R8, PT ;  /* 0x000000080500720c */ /* 0x010fc80003f06270 */
[----:B------:R-:W-:Y:S02]  /*23640*/  ISETP.GT.U32.OR P0, PT, R21, 0x5f, P0 ;  /* 0x0000005f1500780c */ /* 0x000fe40000704470 */
[----:B------:R-:W-:-:S11]  /*23650*/  IADD3 R5, R5, R7, RZ ;  /* 0x0000000705057210 */ /* 0x000fd60007ffe0ff */
[----:B-1----:R-:W1:Y:S01]  /*23660*/  @!P0 LDC.64 R2, c[0x0][0x428] ;  /* 0x00010a00ff028b82 */ /* 0x002e620000000a00 */
[----:B0-----:R-:W-:-:S04]  /*23670*/  @P1 IMAD.HI.U32 R7, R5, R4, RZ ;  /* 0x0000000405071227 */ /* 0x001fc800078e00ff */
[----:B------:R-:W-:Y:S01]  /*23680*/  IMAD.MOV.U32 R4, RZ, RZ, R5 ;  /* 0x000000ffff047224 */ /* 0x000fe200078e0005 */
[----:B---3--:R-:W-:Y:S02]  /*23690*/  @P1 SHF.R.U32.HI R4, RZ, R6, R7 ;  /* 0x00000006ff041219 */ /* 0x008fe40000011607 */
[----:B------:R-:W-:-:S03]  /*236a0*/  SHF.R.S32.HI R8, RZ, 0x1f, R31 ;  /* 0x0000001fff087819 */ /* 0x000fc6000001141f */
[----:B------:R-:W-:-:S04]  /*236b0*/  IMAD.MOV R6, RZ, RZ, -R4 ;  /* 0x000000ffff067224 */ /* 0x000fc800078e0a04 */
[----:B------:R-:W-:Y:S01]  /*236c0*/  IMAD R0, R0, R6, R5 ;  /* 0x0000000600007224 */ /* 0x000fe200078e0205 */
[--C-:B------:R-:W-:Y:S01]  /*236d0*/  @!P0 SHF.R.S32.HI R5, RZ, 0x1f, R4.reuse ;  /* 0x0000001fff058819 */ /* 0x100fe20000011404 */
[-C--:B-1----:R-:W-:Y:S02]  /*236e0*/  @!P0 IMAD R6, R8, R2.reuse, RZ ;  /* 0x0000000208068224 */ /* 0x082fe400078e02ff */
        /* <DEDUP_REMOVED lines=21> */
[----:B------:R-:W-:-:S04]  /*23840*/  @P1 LOP3.LUT R20, R20, 0x2, RZ, 0xfc, !PT ;  /* 0x0000000214141812 */ /* 0x000fc800078efcff */
[----:B------:R-:W-:Y:S01]  /*23850*/  @P0 LOP3.LUT R20, R20, 0x1, RZ, 0xfc, !PT ;  /* 0x0000000114140812 */ /* 0x000fe200078efcff */
[----:B------:R0:W-:Y:S04]  /*23860*/  STL [R1+0x10], R8 ;  /* 0x0000100801007387 */ /* 0x0001e80000100800 */
[----:B------:R0:W-:Y:S01]  /*23870*/  STL [R1], R20 ;  /* 0x0000001401007387 */ /* 0x0001e20000100800 */
[----:B------:R-:W-:Y:S05]  /*23880*/  BRA.DIV UR5, `(.L_x_6238) ;  /* 0x0000005605d07947 */ /* 0x000fea000b800000 */
.L_x_6367:
[----:B------:R-:W-:Y:S05]  /*23890*/  @!P2 BRA `(.L_x_6239) ;  /* 0x000000000004a947 */ /* 0x000fea0003800000 */
[----:B------:R-:W-:Y:S01]  /*238a0*/  BPT.TRAP 0x1 ;  /* 0x000000040000795c */ /* 0x000fe20000300000 */
.L_x_6239:
[----:B------:R-:W-:Y:S01]  /*238b0*/  SHF.R.S32.HI R5, RZ, 0x1f, R0 ;  /* 0x0000001fff057819 */ /* 0x000fe20000011400 */
[----:B------:R-:W-:Y:S01]  /*238c0*/  ULDC.64 UR4, c[0x0][0x328] ;  /* 0x0000ca0000047ab9 */ /* 0x000fe20000000a00 */
[----:B------:R-:W-:Y:S01]  /*238d0*/  ULDC.64 UR6, c[0x0][0x318] ;  /* 0x0000c60000067ab9 */ /* 0x000fe20000000a00 */
[----:B------:R-:W-:Y:S02]  /*238e0*/  BSSY B0, `(.L_x_6240) ;  /* 0x0000014000007945 */ /* 0x000fe40003800000 */
[----:B0-----:R-:W-:-:S04]  /*238f0*/  IMAD R3, R5, UR4, RZ ;  /* 0x0000000405037c24 */ /* 0x001fc8000f8e02ff */
        /* <DEDUP_REMOVED lines=18> */
.L_x_6368:
[----:B------:R-:W-:Y:S05]  /*23a20*/  BSYNC B0 ;  /* 0x0000000000007941 */ /* 0x000fea0003800000 */
.L_x_6240:
        /* <DEDUP_REMOVED lines=14> */
[----:B------:R-:W-:Y:S01]  /*23b10*/  IMAD R6, R6, UR4, RZ ;  /* 0x0000000406067c24 */ /* 0x000fe2000f8e02ff */
[----:B------:R-:W-:Y:S01]  /*23b20*/  IADD3 R3, R3, R5, RZ ;  /* 0x0000000503037210 */ /* 0x000fe20007ffe0ff */
[----:B------:R-:W-:Y:S02]  /*23b30*/  IMAD R5, R26, 0x4800, R36 ;  /* 0x000048001a057824 */ /* 0x000fe400078e0224 */
[C---:B------:R-:W-:Y:S02]  /*23b40*/  IMAD R6, R4.reuse, UR5, R6 ;  /* 0x0000000504067c24 */ /* 0x040fe4000f8e0206 */
[----:B------:R-:W-:Y:S01]  /*23b50*/  IMAD.WIDE.U32 R2, R4, UR4, R2 ;  /* 0x0000000404027c25 */ /* 0x000fe2000f8e0002 */
[----:B------:R-:W-:-:S03]  /*23b60*/  ULDC.64 UR4, c[0x0][0x308] ;  /* 0x0000c20000047ab9 */ /* 0x000fc60000000a00 */
[----:B------:R-:W-:Y:S02]  /*23b70*/  IMAD.IADD R3, R3, 0x1, R6 ;  /* 0x0000000103037824 */ /* 0x000fe400078e0206 */
[----:B---3--:R-:W-:Y:S02]  /*23b80*/  IMAD R6, R25, -0x60, R9 ;  /* 0xffffffa019067824 */ /* 0x008fe400078e0209 */
[----:B------:R-:W-:Y:S01]  /*23b90*/  IMAD.WIDE.U32 R2, R18, UR4, R2 ;  /* 0x0000000412027c25 */ /* 0x000fe2000f8e0002 */
[----:B------:R-:W-:-:S03]  /*23ba0*/  UMOV UR4, 0xffffffff ;  /* 0xffffffff00047882 */ /* 0x000fc60000000000 */
[----:B------:R-:W-:Y:S01]  /*23bb0*/  IMAD R0, R18, UR5, R3 ;  /* 0x0000000512007c24 */ /* 0x000fe2000f8e0203 */
[----:B------:R-:W-:Y:S01]  /*23bc0*/  LEA R4, P0, R2, UR6, 0x1 ;  /* 0x0000000602047c11 */ /* 0x000fe2000f8008ff */
[----:B------:R-:W-:-:S03]  /*23bd0*/  IMAD.IADD R6, R6, 0x1, -R8 ;  /* 0x0000000106067824 */ /* 0x000fc600078e0a08 */
[----:B------:R-:W-:Y:S02]  /*23be0*/  LEA.HI.X R0, R2, UR7, R0, 0x1, P0 ;  /* 0x0000000702007c11 */ /* 0x000fe400080f0c00 */
        /* <DEDUP_REMOVED lines=16> */
[----:B------:R-:W-:-:S03]  /*23cf0*/  @P1 LEA R8, R5, R22, 0x1 ;  /* 0x0000001605081211 */ /* 0x000fc600078e08ff */
        /* <DEDUP_REMOVED lines=47> */
.L_x_6382:
        /* <DEDUP_REMOVED lines=12> */
.L_x_6243:
[----:B------:R-:W-:Y:S02]  /*240b0*/  PLOP3.LUT P1, PT, P1, P0, PT, 0xa2, 0x0 ;  /* 0x000000000000781c */ /* 0x000fe40000f21472 */
[----:B------:R-:W-:-:S08]  /*240c0*/  @P0 R2UR P1, UR4, R7 ;  /* 0x00000000070402ca */ /* 0x000fd00000020000 */
[----:B------:R-:W-:-:S05]  /*240d0*/  @P0 PLOP3.LUT P0, PT, P1, PT, PT, 0x80, 0x0 ;  /* 0x000000000000081c */ /* 0x000fca0000f0f070 */
[----:B------:R-:W-:Y:S01]  /*240e0*/  @!P1 SYNCS.ARRIVE.TRANS64.RED.A0T1 RZ, [UR4+0x30830], RZ ;  /* 0x030830ffffff99a7 */ /* 0x000fe20008200404 */
[----:B------:R-:W-:Y:S07]  /*240f0*/  @!P1 ARRIVES.LDGSTSBAR.64.TRANSCNT [UR4+0x30830] ;  /* 0x03083000ff0099b0 */ /* 0x000fee0008000a84 */
[----:B------:R-:W-:Y:S05]  /*24100*/  @P0 BRA.U.ANY `(.L_x_6243) ;  /* 0xfffffffd00e80947 */ /* 0x000fea000393ffff */
[----:B------:R-:W-:Y:S01]  /*24110*/  NOP ;  /* 0x0000000000007918 */ /* 0x000fe20000000000 */
[----:B------:R-:W2:Y:S02]  /*24120*/  LDL R0, [R1] ;  /* 0x0000000001007983 */ /* 0x000ea40000100800 */
[----:B--2---:R-:W-:-:S13]  /*24130*/  LOP3.LUT P2, RZ, R0, 0x10, RZ, 0xc0, !PT ;  /* 0x0000001000ff7812 */ /* 0x004fda000784c0ff */
[----:B------:R-:W-:Y:S05]  /*24140*/  @!P2 BRA `(.L_x_6244) ;  /* 0x000000000004a947 */ /* 0x000fea0003800000 */
[----:B------:R-:W-:Y:S01]  /*24150*/  BPT.TRAP 0x1 ;  /* 0x000000040000795c */ /* 0x000fe20000300000 */
.L_x_6244:
        /* <DEDUP_REMOVED lines=8> */
[----:B------:R-:W-:-:S02]  /*241e0*/  IADD3 R2, R22, 0x12400, RZ ;  /* 0x0001240016027810 */ /* 0x000fc40007ffe0ff */
[----:B------:R-:W-:Y:S01]  /*241f0*/  ISETP.NE.AND.EX P0, PT, RZ, UR7, PT, P0 ;  /* 0x00000007ff007c0c */ /* 0x000fe2000bf05300 */
[----:B------:R-:W-:Y:S01]  /*24200*/  BSSY B6, `(.L_x_6245) ;  /* 0x000001b000067945 */ /* 0x000fe20003800000 */
[----:B------:R-:W-:Y:S02]  /*24210*/  SHF.R.S32.HI R0, RZ, 0x1f, R34 ;  /* 0x0000001fff007819 */ /* 0x000fe40000011422 */
[----:B------:R-:W-:-:S03]  /*24220*/  SEL R30, R30, RZ, !P0 ;  /* 0x000000ff1e1e7207 */ /* 0x000fc60004000000 */
[----:B------:R-:W-:-:S04]  /*24230*/  IMAD R0, R0, UR4, RZ ;  /* 0x0000000400007c24 */ /* 0x000fc8000f8e02ff */
        /* <DEDUP_REMOVED lines=11> */
[----:B0-----:R-:W-:Y:S01]  /*242f0*/  IMAD.U32 R4, RZ, RZ, UR4 ;  /* 0x00000004ff047e24 */ /* 0x001fe2000f8e00ff */
[----:B------:R-:W-:Y:S01]  /*24300*/  MOV R5, UR5 ;  /* 0x0000000500057c02 */ /* 0x000fe20008000f00 */
[----:B------:R-:W0:Y:S01]  /*24310*/  LDC.64 R2, c[0x4][R2] ;  /* 0x0100000002027b82 */ /* 0x000e220000000a00 */
[----:B------:R-:W-:Y:S01]  /*24320*/  IMAD.U32 R6, RZ, RZ, UR6 ;  /* 0x00000006ff067e24 */ /* 0x000fe2000f8e00ff */
[----:B------:R-:W-:Y:S01]  /*24330*/  MOV R10, UR8 ;  /* 0x00000008000a7c02 */ /* 0x000fe20008000f00 */
[----:B-1----:R-:W-:Y:S01]  /*24340*/  IMAD.U32 R7, RZ, RZ, UR7 ;  /* 0x00000007ff077e24 */ /* 0x002fe2000f8e00ff */
[----:B------:R-:W-:Y:S01]  /*24350*/  MOV R12, 0x1 ;  /* 0x00000001000c7802 */ /* 0x000fe20000000f00 */
[----:B------:R-:W-:-:S02]  /*24360*/  IMAD.U32 R11, RZ, RZ, UR9 ;  /* 0x00000009ff0b7e24 */ /* 0x000fc4000f8e00ff */
[----:B------:R-:W-:Y:S02]  /*24370*/  IMAD.MOV.U32 R8, RZ, RZ, 0x70 ;  /* 0x00000070ff087424 */ /* 0x000fe400078e00ff */
[----:B------:R-:W-:-:S07]  /*24380*/  IMAD.MOV.U32 R13, RZ, RZ, RZ ;  /* 0x000000ffff0d7224 */ /* 0x000fce00078e00ff */
[----:B------:R-:W-:-:S07]  /*24390*/  LEPC R20, `(.L_x_6246) ;  /* 0x000000001014794e */ /* 0x000fce0000000000 */
[----:B0-----:R-:W-:Y:S05]  /*243a0*/  CALL.ABS.NOINC R2 ;  /* 0x0000000002007343 */ /* 0x001fea0003c00000 */
.L_x_6246:
[----:B------:R-:W-:Y:S05]  /*243b0*/  BSYNC B6 ;  /* 0x0000000000067941 */ /* 0x000fea0003800000 */
.L_x_6245:
[----:B------:R-:W2:Y:S01]  /*243c0*/  LDL.LU R20, [R1+0x2c] ;  /* 0x00002c0001147983 */ /* 0x000ea20000300800 */
[----:B------:R-:W-:Y:S01]  /*243d0*/  ULDC.64 UR4, c[0x0][0x2d8] ;  /* 0x0000b60000047ab9 */ /* 0x000fe20000000a00 */
[----:B------:R-:W3:Y:S02]  /*243e0*/  LDC R6, c[0x0][0x448] ;  /* 0x00011200ff067b82 */ /* 0x000ee40000000800 */
[----:B0-----:R-:W4:Y:S04]  /*243f0*/  LDL.LU.64 R2, [R1+0x20] ;  /* 0x0000200001027983 */ /* 0x001f280000300a00 */
[----:B------:R0:W5:Y:S01]  /*24400*/  LDL R9, [R1+0x18] ;  /* 0x0000180001097983 */ /* 0x0001620000100800 */
[----:B---3--:R-:W-:-:S13]  /*24410*/  ISETP.NE.AND P0, PT, R6, 0x1, PT ;  /* 0x000000010600780c */ /* 0x008fda0003f05270 */
[----:B-1----:R-:W1:Y:S01]  /*24420*/  @P0 LDC R7, c[0x0][0x44c] ;  /* 0x00011300ff070b82 */ /* 0x002e620000000800 */
[----:B----4-:R-:W-:Y:S02]  /*24430*/  IMAD.MOV.U32 R3, RZ, RZ, R34 ;  /* 0x000000ffff037224 */ /* 0x010fe400078e0022 */
        /* <DEDUP_REMOVED lines=8> */
[----:B--2---:R-:W-:-:S04]  /*244c0*/  LOP3.LUT R20, R20, 0x7f, RZ, 0xc0, !PT ;  /* 0x0000007f14147812 */ /* 0x004fc800078ec0ff */
[----:B------:R-:W-:Y:S02]  /*244d0*/  SHF.R.U32.HI R21, RZ, 0x3, R20 ;  /* 0x00000003ff157819 */ /* 0x000fe40000011614 */
[----:B------:R-:W2:Y:S01]  /*244e0*/  S2R R20, SR_TID.X ;  /* 0x0000000000147919 */ /* 0x000ea20000002100 */
[----:B------:R-:W-:Y:S02]  /*244f0*/  IADD3 R3, R3, R0, RZ ;  /* 0x0000000003037210 */ /* 0x000fe40007ffe0ff */
[----:B------:R-:W3:Y:S01]  /*24500*/  @P0 LDC R0, c[0x0][0x450] ;  /* 0x00011400ff000b82 */ /* 0x000ee20000000800 */
[----:B--2---:R-:W-:-:S05]  /*24510*/  IMAD.SHL.U32 R20, R20, 0x10, RZ ;  /* 0x0000001014147824 */ /* 0x004fca00078e00ff */
[----:B------:R-:W-:-:S05]  /*24520*/  LOP3.LUT R20, R21, 0x70, R20, 0xf8, !PT ;  /* 0x0000007015147812 */ /* 0x000fca00078ef814 */
[----:B------:R-:W-:-:S04]  /*24530*/  IMAD R5, R17, 0x80, R20 ;  /* 0x0000008011057824 */ /* 0x000fc800078e0214 */
[----:B-1----:R-:W-:Y:S01]  /*24540*/  @P0 IMAD.HI.U32 R7, R5, R7, RZ ;  /* 0x0000000705070227 */ /* 0x002fe200078e00ff */
[----:B------:R-:W-:-:S04]  /*24550*/  MOV R4, R5 ;  /* 0x0000000500047202 */ /* 0x000fc80000000f00 */
[----:B---3--:R-:W-:Y:S01]  /*24560*/  @P0 SHF.R.U32.HI R4, RZ, R0, R7 ;  /* 0x00000000ff040219 */ /* 0x008fe20000011607 */
[----:B------:R-:W1:Y:S04]  /*24570*/  S2R R20, SR_TID.X ;  /* 0x0000000000147919 */ /* 0x000e680000002100 */
        /* <DEDUP_REMOVED lines=16> */
[----:B-1----:R-:W-:Y:S02]  /*24680*/  LOP3.LUT R20, R20, 0x7f, RZ, 0xc0, !PT ;  /* 0x0000007f14147812 */ /* 0x002fe400078ec0ff */
[----:B------:R-:W-:Y:S01]  /*24690*/  LEA.HI.X R4, R2, UR5, R3, 0x1, P0 ;  /* 0x0000000502047c11 */ /* 0x000fe200080f0c03 */
[----:B------:R-:W-:Y:S01]  /*246a0*/  UMOV UR5, 0xffffffff ;  /* 0xffffffff00057882 */ /* 0x000fe20000000000 */
[----:B------:R-:W-:-:S02]  /*246b0*/  ISETP.GE.AND P3, PT, R32, UR4, PT ;  /* 0x0000000420007c0c */ /* 0x000fc4000bf66270 */
        /* <DEDUP_REMOVED lines=11> */
[----:B-1----:R-:W-:Y:S01]  /*24770*/  @!P1 IMAD.X R3, RZ, RZ, R2, P4 ;  /* 0x000000ffff039224 */ /* 0x002fe200020e0602 */
[----:B------:R-:W-:Y:S02]  /*24780*/  @!P1 MOV R2, R14 ;  /* 0x0000000e00029202 */ /* 0x000fe40000000f00 */
        /* <DEDUP_REMOVED lines=32> */
[----:B------:R-:W0:Y:S01]  /*24990*/  SHFL.IDX PT, R14, R0, 0x4, 0x181f ;  /* 0x00981f00000e7f89 */ /* 0x000e2200000e0000 */
[----:B------:R-:W-:-:S05]  /*249a0*/  @!P1 MOV R3, R7 ;  /* 0x0000000700039202 */ /* 0x000fca0000000f00 */
        /* <DEDUP_REMOVED lines=31> */
[----:B------:R1:W2:Y:S01]  /*24ba0*/  SHFL.IDX PT, R14, R0, 0x7, 0x181f ;  /* 0x00f81f00000e7f89 */ /* 0x0002a200000e0000 */
[----:B------:R-:W-:-:S05]  /*24bb0*/  @!P1 MOV R3, R7 ;  /* 0x0000000700039202 */ /* 0x000fca0000000f00 */
[----:B------:R1:W-:Y:S04]  /*24bc0*/  @!P1 LDGSTS.E.BYPASS.LTC128B.128 [R37+0x15400], desc[UR60][R2.64], !P3 ;  /* 0x1540000002259fae */ /* 0x0003e8000d901d7c */
[----:B------:R1:W-:Y:S04]  /*24bd0*/  @!P1 LDGSTS.E.BYPASS.LTC128B.128 [R37+0x19400], desc[UR60][R2.64+0x80], !P2 ;  /* 0x1940008002259fae */ /* 0x0003e8000d101d7c */
[----:B0-----:R1:W-:Y:S02]  /*24be0*/  @!P1 LDGSTS.E.BYPASS.LTC128B.128 [R37+0x1d400], desc[UR60][R2.64+0x100], !P0 ;  /* 0x1d40010002259fae */ /* 0x0013e4000c101d7c */
.L_x_6399:
        /* <DEDUP_REMOVED lines=12> */
.L_x_6249:
[----:B------:R-:W-:Y:S05]  /*24cb0*/  BSYNC B0 ;  /* 0x0000000000007941 */ /* 0x000fea0003800000 */
.L_x_6248:
[----:B------:R-:W-:Y:S01]  /*24cc0*/  NOP ;  /* 0x0000000000007918 */ /* 0x000fe20000000000 */
[----:B------:R-:W-:-:S13]  /*24cd0*/  PLOP3.LUT P0, PT, PT, PT, PT, 0x80, 0x0 ;  /* 0x000000000000781c */ /* 0x000fda0003f0f070 */
.L_x_6250:
        /* <DEDUP_REMOVED lines=20> */
.L_x_6400:
[----:B------:R-:W-:Y:S05]  /*24e20*/  BSYNC B0 ;  /* 0x0000000000007941 */ /* 0x000fea0003800000 */
.L_x_6251:
[----:B------:R-:W3:Y:S01]  /*24e30*/  LDL R0, [R1+0x8] ;  /* 0x0000080001007983 */ /* 0x000ee20000100800 */
[----:B------:R-:W-:Y:S01]  /*24e40*/  BSSY B0, `(.L_x_6253) ;  /* 0x000010a000007945 */ /* 0x000fe20003800000 */
[----:B---3--:R-:W-:-:S13]  /*24e50*/  ISETP.GE.AND P0, PT, R6, R0, PT ;  /* 0x000000000600720c */ /* 0x008fda0003f06270 */
[----:B------:R-:W-:Y:S05]  /*24e60*/  @!P0 BRA `(.L_x_6254) ;  /* 0x00000010001c8947 */ /* 0x000fea0003800000 */
[----:B------:R-:W-:Y:S01]  /*24e70*/  ULDC UR4, c[0x0][0x2f4] ;  /* 0x0000bd0000047ab9 */ /* 0x000fe20000000800 */
[----:B------:R-:W-:Y:S01]  /*24e80*/  MOV R10, R26 ;  /* 0x0000001a000a7202 */ /* 0x000fe20000000f00 */
[----:B------:R-:W-:Y:S01]  /*24e90*/  IMAD.MOV.U32 R17, RZ, RZ, R28 ;  /* 0x000000ffff117224 */ /* 0x000fe200078e001c */
[----:B------:R-:W-:Y:S01]  /*24ea0*/  ISETP.GE.AND P3, PT, R32, UR4, PT ;  /* 0x0000000420007c0c */ /* 0x000fe2000bf66270 */
[----:B------:R-:W-:Y:S01]  /*24eb0*/  IMAD.MOV.U32 R30, RZ, RZ, R25 ;  /* 0x000000ffff1e7224 */ /* 0x000fe200078e0019 */
[----:B------:R-:W-:Y:S02]  /*24ec0*/  ISETP.GE.AND P2, PT, R35, UR4, PT ;  /* 0x0000000423007c0c */ /* 0x000fe4000bf46270 */
[----:B------:R-:W-:-:S13]  /*24ed0*/  ISETP.GE.AND P1, PT, R33, UR4, PT ;  /* 0x0000000421007c0c */ /* 0x000fda000bf26270 */
.L_x_6267:
[----:B------:R-:W3:Y:S01]  /*24ee0*/  LDL R2, [R1] ;  /* 0x0000000001027983 */ /* 0x000ee20000100800 */
[----:B------:R-:W1:Y:S03]  /*24ef0*/  LDC R7, c[0x0][0x430] ;  /* 0x00010c00ff077b82 */ /* 0x000e660000000800 */
[----:B------:R-:W4:Y:S04]  /*24f00*/  LDL R4, [R1+0xc] ;  /* 0x00000c0001047983 */ /* 0x000f280000100800 */
[----:B------:R-:W2:Y:S01]  /*24f10*/  LDL R8, [R1+0x10] ;  /* 0x0000100001087983 */ /* 0x000ea20000100800 */
[----:B------:R-:W0:Y:S02]  /*24f20*/  S2R R0, SR_TID.X ;  /* 0x0000000000007919 */ /* 0x000e240000002100 */
[----:B0-----:R-:W-:-:S02]  /*24f30*/  LOP3.LUT R0, R0, 0x7f, RZ, 0xc0, !PT ;  /* 0x0000007f00007812 */ /* 0x001fc400078ec0ff */
[----:B-1----:R-:W-:-:S13]  /*24f40*/  ISETP.NE.AND P0, PT, R7, 0x1, PT ;  /* 0x000000010700780c */ /* 0x002fda0003f05270 */
[----:B------:R-:W0:Y:S01]  /*24f50*/  @P0 LDC R3, c[0x0][0x438] ;  /* 0x00010e00ff030b82 */ /* 0x000e220000000800 */
[----:B---3--:R-:W-:Y:S02]  /*24f60*/  LOP3.LUT P4, RZ, R2, 0x10, RZ, 0xc0, !PT ;  /* 0x0000001002ff7812 */ /* 0x008fe4000788c0ff */
[----:B------:R-:W-:Y:S02]  /*24f70*/  SHF.R.U32.HI R2, RZ, 0x3, R0 ;  /* 0x00000003ff027819 */ /* 0x000fe40000011600 */
[----:B------:R-:W1:Y:S01]  /*24f80*/  S2R R0, SR_TID.X ;  /* 0x0000000000007919 */ /* 0x000e620000002100 */
[----:B----4-:R-:W-:Y:S01]  /*24f90*/  IMAD R9, R6, 0x60, R4 ;  /* 0x0000006006097824 */ /* 0x010fe200078e0204 */
[----:B-1----:R-:W-:-:S04]  /*24fa0*/  SHF.L.U32 R0, R0, 0x4, RZ ;  /* 0x0000000400007819 */ /* 0x002fc800000006ff */
[----:B------:R-:W-:Y:S02]  /*24fb0*/  LOP3.LUT R0, R2, 0x70, R0, 0xf8, !PT ;  /* 0x0000007002007812 */ /* 0x000fe400078ef800 */
[----:B------:R-:W1:Y:S02]  /*24fc0*/  @P0 LDC R2, c[0x0][0x434] ;  /* 0x00010d00ff020b82 */ /* 0x000e640000000800 */
[C---:B------:R-:W-:Y:S01]  /*24fd0*/  ISETP.GT.U32.AND P5, PT, R0.reuse, 0x5f, PT ;  /* 0x0000005f0000780c */ /* 0x040fe20003fa4070 */
[----:B------:R-:W-:-:S12]  /*24fe0*/  IMAD.IADD R9, R0, 0x1, R9 ;  /* 0x0000000100097824 */ /* 0x000fd800078e0209 */
[----:B------:R-:W2:Y:S01]  /*24ff0*/  @!P5 LDC.64 R4, c[0x0][0x428] ;  /* 0x00010a00ff04db82 */ /* 0x000ea20000000a00 */
[----:B------:R-:W-:Y:S02]  /*25000*/  IMAD.MOV.U32 R0, RZ, RZ, R9 ;  /* 0x000000ffff007224 */ /* 0x000fe400078e0009 */
[----:B-1----:R-:W-:-:S05]  /*25010*/  @P0 IMAD.HI.U32 R2, R9, R2, RZ ;  /* 0x0000000209020227 */ /* 0x002fca00078e00ff */
[----:B0-----:R-:W-:-:S04]  /*25020*/  @P0 SHF.R.U32.HI R0, RZ, R3, R2 ;  /* 0x00000003ff000219 */ /* 0x001fc80000011602 */
[----:B------:R-:W-:Y:S02]  /*25030*/  @!P5 SHF.R.S32.HI R3, RZ, 0x1f, R0 ;  /* 0x0000001fff03d819 */ /* 0x000fe40000011400 */
[----:B------:R-:W-:Y:S01]  /*25040*/  @!P5 MOV R2, R0 ;  /* 0x000000000002d202 */ /* 0x000fe20000000f00 */
[----:B--2---:R-:W-:-:S04]  /*25050*/  @!P5 IMAD R8, R8, R4, RZ ;  /* 0x000000040808d224 */ /* 0x004fc800078e02ff */
        /* <DEDUP_REMOVED lines=19> */
.L_x_6255:
[----:B------:R-:W-:Y:S01]  /*25190*/  LEA R7, R26, R22, 0x3 ;  /* 0x000000161a077211 */ /* 0x000fe200078e18ff */
[----:B------:R-:W-:Y:S01]  /*251a0*/  BSSY B1, `(.L_x_6256) ;  /* 0x0000004000017945 */ /* 0x000fe20003800000 */
[----:B------:R-:W-:-:S04]  /*251b0*/  SHF.L.U32 R2, R28, 0x1f, RZ ;  /* 0x0000001f1c027819 */ /* 0x000fc800000006ff */
[----:B------:R-:W0:Y:S02]  /*251c0*/  SYNCS.PHASECHK.TRANS64.TRYWAIT P0, [R7+URZ+0x30840], R2 ;  /* 0x03084002070075a7 */ /* 0x000e24000800017f */
[----:B0-----:R-:W-:Y:S05]  /*251d0*/  @!P0 BRA `(.L_x_6257) ;  /* 0x0000005000a88947 */ /* 0x001fea0003800000 */
.L_x_6401:
[----:B------:R-:W-:Y:S05]  /*251e0*/  BSYNC B1 ;  /* 0x0000000000017941 */ /* 0x000fea0003800000 */
.L_x_6256:
        /* <DEDUP_REMOVED lines=24> */
[----:B------:R-:W2:Y:S01]  /*25370*/  LDL R3, [R1] ;  /* 0x0000000001037983 */ /* 0x000ea20000100800 */
[----:B------:R-:W-:Y:S01]  /*25380*/  SHF.L.U32 R4, R32, 0x1, RZ ;  /* 0x0000000120047819 */ /* 0x000fe200000006ff */
[----:B------:R-:W-:Y:S02]  /*25390*/  IMAD R5, R5, 0x2, R22 ;  /* 0x0000000205057824 */ /* 0x000fe400078e0216 */
        /* <DEDUP_REMOVED lines=11> */
[----:B0-----:R-:W-:-:S04]  /*25450*/  IADD3 R2, P0, R2, R4, RZ ;  /* 0x0000000402027210 */ /* 0x001fc80007f1e0ff */
[----:B-1----:R-:W-:-:S05]  /*25460*/  IADD3.X R3, RZ, R3, RZ, P0, !PT ;  /* 0x00000003ff037210 */ /* 0x002fca00007fe4ff */
        /* <DEDUP_REMOVED lines=25> */
.L_x_6415:
        /* <DEDUP_REMOVED lines=12> */
.L_x_6259:
[----:B------:R-:W-:Y:S02]  /*256c0*/  PLOP3.LUT P4, PT, P4, P0, PT, 0xa2, 0x0 ;  /* 0x000000000000781c */ /* 0x000fe40002781472 */
[----:B------:R-:W-:-:S08]  /*256d0*/  @P0 R2UR P4, UR4, R7 ;  /* 0x00000000070402ca */ /* 0x000fd00000080000 */
[----:B------:R-:W-:-:S05]  /*256e0*/  @P0 PLOP3.LUT P0, PT, P4, PT, PT, 0x80, 0x0 ;  /* 0x000000000000081c */ /* 0x000fca000270f070 */
[----:B------:R-:W-:Y:S01]  /*256f0*/  @!P4 SYNCS.ARRIVE.TRANS64.RED.A0T1 RZ, [UR4+0x30830], RZ ;  /* 0x030830ffffffc9a7 */ /* 0x000fe20008200404 */
[----:B------:R-:W-:Y:S07]  /*25700*/  @!P4 ARRIVES.LDGSTSBAR.64.TRANSCNT [UR4+0x30830] ;  /* 0x03083000ff00c9b0 */ /* 0x000fee0008000a84 */
[----:B------:R-:W-:Y:S05]  /*25710*/  @P0 BRA.U.ANY `(.L_x_6259) ;  /* 0xfffffffd00e80947 */ /* 0x000fea000393ffff */
[----:B------:R-:W-:Y:S01]  /*25720*/  NOP ;  /* 0x0000000000007918 */ /* 0x000fe20000000000 */
[----:B-1----:R-:W2:Y:S02]  /*25730*/  LDL R2, [R1] ;  /* 0x0000000001027983 */ /* 0x002ea40000100800 */
[----:B--2---:R-:W-:-:S13]  /*25740*/  LOP3.LUT P5, RZ, R2, 0x10, RZ, 0xc0, !PT ;  /* 0x0000001002ff7812 */ /* 0x004fda00078ac0ff */
[----:B------:R-:W-:Y:S05]  /*25750*/  @!P5 BRA `(.L_x_6260) ;  /* 0x000000000004d947 */ /* 0x000fea0003800000 */
[----:B------:R-:W-:Y:S01]  /*25760*/  BPT.TRAP 0x1 ;  /* 0x000000040000795c */ /* 0x000fe20000300000 */
.L_x_6260:
[----:B------:R1:W-:Y:S01]  /*25770*/  SYNCS.ARRIVE.TRANS64.A1T0 RZ, [R7+URZ+0x30830], RZ ;  /* 0x030830ff07ff79a7 */ /* 0x0003e2000810003f */
[----:B------:R-:W-:Y:S05]  /*25780*/  @!P5 BRA `(.L_x_6261) ;  /* 0x000000000004d947 */ /* 0x000fea0003800000 */
[----:B------:R-:W-:Y:S01]  /*25790*/  BPT.TRAP 0x1 ;  /* 0x000000040000795c */ /* 0x000fe20000300000 */
.L_x_6261:
[----:B------:R-:W-:Y:S01]  /*257a0*/  SHF.L.U32 R2, R17, 0x1f, RZ ;  /* 0x0000001f11027819 */ /* 0x000fe200000006ff */
[----:B0-----:R-:W-:Y:S01]  /*257b0*/  IMAD R6, R10, 0x8, R22 ;  /* 0x000000080a067824 */ /* 0x001fe200078e0216 */
[----:B------:R-:W-:Y:S03]  /*257c0*/  BSSY B1, `(.L_x_6262) ;  /* 0x0000003000017945 */ /* 0x000fe60003800000 */
[----:B------:R-:W0:Y:S02]  /*257d0*/  SYNCS.PHASECHK.TRANS64.TRYWAIT P0, [R6+URZ+0x30860], R2 ;  /* 0x03086002060075a7 */ /* 0x000e24000800017f */
[----:B0-----:R-:W-:Y:S05]  /*257e0*/  @!P0 BRA `(.L_x_6263) ;  /* 0x0000005400348947 */ /* 0x001fea0003800000 */
.L_x_6416:
[----:B------:R-:W-:Y:S05]  /*257f0*/  BSYNC B1 ;  /* 0x0000000000017941 */ /* 0x000fea0003800000 */
.L_x_6262:
[----:B------:R-:W1:Y:S01]  /*25800*/  LDL R5, [R1+0x4] ;  /* 0x0000040001057983 */ /* 0x000e620000100800 */
[----:B------:R-:W2:Y:S01]  /*25810*/  S2R R3, SR_TID.X ;  /* 0x0000000000037919 */ /* 0x000ea20000002100 */
[----:B------:R-:W-:Y:S01]  /*25820*/  UMOV UR4, 0xffffffff ;  /* 0xffffffff00047882 */ /* 0x000fe20000000000 */
[----:B--2---:R-:W-:-:S04]  /*25830*/  LOP3.LUT R3, R3, 0x7f, RZ, 0xc0, !PT ;  /* 0x0000007f03037812 */ /* 0x004fc800078ec0ff */
[----:B------:R-:W-:Y:S01]  /*25840*/  SHF.R.U32.HI R3, RZ, 0x3, R3 ;  /* 0x00000003ff037819 */ /* 0x000fe20000011603 */
[----:B-1----:R-:W-:Y:S02]  /*25850*/  IMAD R7, R30, -0x60, R5 ;  /* 0xffffffa01e077824 */ /* 0x002fe400078e0205 */
[----:B------:R-:W-:-:S03]  /*25860*/  IMAD R5, R10, 0x4800, R36 ;  /* 0x000048000a057824 */ /* 0x000fc600078e0224 */
[----:B------:R-:W-:Y:S01]  /*25870*/  IADD3 R7, -R3, R7, RZ ;  /* 0x0000000703077210 */ /* 0x000fe20007ffe1ff */
        /* <DEDUP_REMOVED lines=49> */
[----:B------:R1:W-:Y:S01]  /*25b90*/  LDGSTS.E.BYPASS.LTC128B.128 [R5+0x2400], desc[UR60][R2.64], !P0 ;  /* 0x0240000002057fae */ /* 0x0003e2000c101d7c */
[----:B------:R-:W-:-:S13]  /*25ba0*/  ISETP.LT.OR P0, PT, R7, 0x41, P2 ;  /* 0x000000410700780c */ /* 0x000fda0001701670 */
[----:B------:R1:W-:Y:S01]  /*25bb0*/  LDGSTS.E.BYPASS.LTC128B.128 [R5+0x5400], desc[UR60][R2.64+0x80], !P0 ;  /* 0x0540008002057fae */ /* 0x0003e2000c101d7c */
[----:B------:R-:W-:-:S13]  /*25bc0*/  ISETP.LT.OR P0, PT, R7, 0x41, P1 ;  /* 0x000000410700780c */ /* 0x000fda0000f01670 */
[----:B--2---:R1:W-:Y:S02]  /*25bd0*/  LDGSTS.E.BYPASS.LTC128B.128 [R5+0x8400], desc[UR60][R2.64+0x100], !P0 ;  /* 0x0840010002057fae */ /* 0x0043e4000c101d7c */
.L_x_6430:
        /* <DEDUP_REMOVED lines=29> */
.L_x_6265:
        /* <DEDUP_REMOVED lines=11> */
.L_x_6266:
[----:B------:R-:W2:Y:S01]  /*25e60*/  LDL R0, [R1+0x8] ;  /* 0x0000080001007983 */ /* 0x000ea20000100800 */
[----:B------:R0:W-:Y:S01]  /*25e70*/  SYNCS.ARRIVE.TRANS64.A1T0 RZ, [R6+URZ+0x30850], RZ ;  /* 0x030850ff06ff79a7 */ /* 0x0001e2000810003f */
[----:B------:R-:W-:Y:S01]  /*25e80*/  IMAD.MOV.U32 R10, RZ, RZ, R26 ;  /* 0x000000ffff0a7224 */ /* 0x000fe200078e001a */
[----:B------:R-:W-:Y:S01]  /*25e90*/  MOV R17, R28 ;  /* 0x0000001c00117202 */ /* 0x000fe20000000f00 */
[----:B------:R-:W-:Y:S02]  /*25ea0*/  IMAD.MOV.U32 R30, RZ, RZ, R25 ;  /* 0x000000ffff1e7224 */ /* 0x000fe400078e0019 */
[C---:B0-----:R-:W-:Y:S01]  /*25eb0*/  VIADD R6, R25.reuse, 0xffffffff ;  /* 0xffffffff19067836 */ /* 0x041fe20000000000 */
[----:B--2---:R-:W-:-:S13]  /*25ec0*/  ISETP.GT.AND P0, PT, R25, R0, PT ;  /* 0x000000001900720c */ /* 0x004fda0003f04270 */
[----:B------:R-:W-:Y:S05]  /*25ed0*/  @P0 BRA `(.L_x_6267) ;  /* 0xfffffff000000947 */ /* 0x000fea000383ffff */
.L_x_6254:
[----:B------:R-:W-:Y:S05]  /*25ee0*/  BSYNC B0 ;  /* 0x0000000000007941 */ /* 0x000fea0003800000 */
.L_x_6253:
        /* <DEDUP_REMOVED lines=17> */
.L_x_6269:
[----:B------:R-:W-:Y:S05]  /*26000*/  BSYNC B0 ;  /* 0x0000000000007941 */ /* 0x000fea0003800000 */
.L_x_6268:
[----:B------:R-:W3:Y:S02]  /*26010*/  LDL R0, [R1] ;  /* 0x0000000001007983 */ /* 0x000ee40000100800 */
[----:B---3--:R-:W-:-:S13]  /*26020*/  LOP3.LUT P0, RZ, R0, 0x10, RZ, 0xc0, !PT ;  /* 0x0000001000ff7812 */ /* 0x008fda000780c0ff */
[----:B------:R-:W-:Y:S05]  /*26030*/  @!P0 BRA `(.L_x_6270) ;  /* 0x0000000000048947 */ /* 0x000fea0003800000 */
[----:B------:R-:W-:Y:S01]  /*26040*/  BPT.TRAP 0x1 ;  /* 0x000000040000795c */ /* 0x000fe20000300000 */
.L_x_6270:
[----:B------:R-:W3:Y:S01]  /*26050*/  LDL.LU R2, [R1+0x4] ;  /* 0x0000040001027983 */ /* 0x000ee20000300800 */
[----:B------:R-:W-:Y:S01]  /*26060*/  IMAD R0, R26, 0x8, R22 ;  /* 0x000000081a007824 */ /* 0x000fe200078e0216 */
[----:B0-----:R-:W-:Y:S01]  /*26070*/  SHF.L.U32 R3, R28, 0x1f, RZ ;  /* 0x0000001f1c037819 */ /* 0x001fe200000006ff */
[----:B------:R-:W-:Y:S03]  /*26080*/  BSSY B0, `(.L_x_6271) ;  /* 0x0000004000007945 */ /* 0x000fe60003800000 */
[----:B------:R-:W0:Y:S01]  /*26090*/  SYNCS.PHASECHK.TRANS64.TRYWAIT P0, [R0+URZ+0x30860], R3 ;  /* 0x03086003000075a7 */ /* 0x000e22000800017f */
[----:B---3--:R-:W-:Y:S01]  /*260a0*/  IMAD R6, R25, -0x60, R2 ;  /* 0xffffffa019067824 */ /* 0x008fe200078e0202 */
[----:B0-----:R-:W-:Y:S06]  /*260b0*/  @!P0 BRA `(.L_x_6272) ;  /* 0x0000005400248947 */ /* 0x001fec0003800000 */
.L_x_6431:
[----:B------:R-:W-:Y:S05]  /*260c0*/  BSYNC B0 ;  /* 0x0000000000007941 */ /* 0x000fea0003800000 */
.L_x_6271:
        /* <DEDUP_REMOVED lines=18> */
[----:B------:R-:W1:Y:S02]  /*261f0*/  SHFL.IDX PT, R14, R23, 0x1, 0x181f ;  /* 0x00381f00170e7f89 */ /* 0x000e6400000e0000 */
[----:B0-----:R-:W-:Y:S02]  /*26200*/  IADD3.X R3, RZ, R3, RZ, P0, !PT ;  /* 0x00000003ff037210 */ /* 0x001fe400007fe4ff */
[----:B------:R-:W-:-:S03]  /*26210*/  ISETP.GE.AND P0, PT, R33, UR4, PT ;  /* 0x0000000421007c0c */ /* 0x000fc6000bf06270 */
        /* <DEDUP_REMOVED lines=44> */
.L_x_6445:
        /* <DEDUP_REMOVED lines=13> */
.L_x_6274:
[----:B------:R-:W-:Y:S02]  /*265b0*/  PLOP3.LUT P1, PT, P1, P0, PT, 0xa2, 0x0 ;  /* 0x000000000000781c */ /* 0x000fe40000f21472 */
[----:B------:R-:W-:-:S08]  /*265c0*/  @P0 R2UR P1, UR4, R0 ;  /* 0x00000000000402ca */ /* 0x000fd00000020000 */
[----:B------:R-:W-:-:S05]  /*265d0*/  @P0 PLOP3.LUT P0, PT, P1, PT, PT, 0x80, 0x0 ;  /* 0x000000000000081c */ /* 0x000fca0000f0f070 */
[----:B------:R-:W-:Y:S01]  /*265e0*/  @!P1 SYNCS.ARRIVE.TRANS64.RED.A0T1 RZ, [UR4+0x30850], RZ ;  /* 0x030850ffffff99a7 */ /* 0x000fe20008200404 */
[----:B------:R-:W-:Y:S07]  /*265f0*/  @!P1 ARRIVES.LDGSTSBAR.64.TRANSCNT [UR4+0x30850] ;  /* 0x03085000ff0099b0 */ /* 0x000fee0008000a84 */
[----:B------:R-:W-:Y:S05]  /*26600*/  @P0 BRA.U.ANY `(.L_x_6274) ;  /* 0xfffffffd00e80947 */ /* 0x000fea000393ffff */
[----:B------:R-:W-:Y:S01]  /*26610*/  NOP ;  /* 0x0000000000007918 */ /* 0x000fe20000000000 */
[----:B0-----:R-:W2:Y:S02]  /*26620*/  LDL R2, [R1] ;  /* 0x0000000001027983 */ /* 0x001ea40000100800 */
[----:B--2---:R-:W-:-:S13]  /*26630*/  LOP3.LUT P2, RZ, R2, 0x10, RZ, 0xc0, !PT ;  /* 0x0000001002ff7812 */ /* 0x004fda000784c0ff */
[----:B------:R-:W-:Y:S05]  /*26640*/  @!P2 BRA `(.L_x_6275) ;  /* 0x000000000004a947 */ /* 0x000fea0003800000 */
[----:B------:R-:W-:Y:S01]  /*26650*/  BPT.TRAP 0x1 ;  /* 0x000000040000795c */ /* 0x000fe20000300000 */
.L_x_6275:
[----:B------:R2:W-:Y:S01]  /*26660*/  SYNCS.ARRIVE.TRANS64.A1T0 RZ, [R0+URZ+0x30850], RZ ;  /* 0x030850ff00ff79a7 */ /* 0x0005e2000810003f */
[----:B------:R-:W-:-:S04]  /*26670*/  IADD3 R26, R26, 0x1, RZ ;  /* 0x000000011a1a7810 */ /* 0x000fc80007ffe0ff */
[----:B------:R-:W-:-:S04]  /*26680*/  ISETP.NE.AND P0, PT, R26, 0x2, PT ;  /* 0x000000021a00780c */ /* 0x000fc80003f05270 */
[----:B------:R-:W-:Y:S02]  /*26690*/  SEL R3, RZ, 0x1, P0 ;  /* 0x00000001ff037807 */ /* 0x000fe40000000000 */
[----:B------:R-:W-:Y:S02]  /*266a0*/  SEL R26, R26, RZ, P0 ;  /* 0x000000ff1a1a7207 */ /* 0x000fe40000000000 */
[----:B--2---:R-:W-:-:S07]  /*266b0*/  LOP3.LUT R28, R28, R3, RZ, 0x3c, !PT ;  /* 0x000000031c1c7212 */ /* 0x004fce00078e3cff */
.L_x_6232:
[----:B------:R-:W-:Y:S05]  /*266c0*/  BSYNC B7 ;  /* 0x0000000000077941 */ /* 0x000fea0003800000 */
.L_x_6230:
[----:B------:R-:W2:Y:S02]  /*266d0*/  LDL R0, [R1] ;  /* 0x0000000001007983 */ /* 0x000ea40000100800 */
[----:B--2---:R-:W-:-:S13]  /*266e0*/  LOP3.LUT P0, RZ, R0, 0x20, RZ, 0xc0, !PT ;  /* 0x0000002000ff7812 */ /* 0x004fda000780c0ff */
[----:B------:R-:W-:Y:S05]  /*266f0*/  @!P0 BRA `(.L_x_6276) ;  /* 0x0000000000248947 */ /* 0x000fea0003800000 */
[----:B------:R-:W-:Y:S05]  /*26700*/  WARPSYNC.ALL ;  /* 0x0000000000007948 */ /* 0x000fea0003800000 */
[----:B------:R-:W2:Y:S08]  /*26710*/  S2UR UR5, SR_CgaCtaId ;  /* 0x00000000000579c3 */ /* 0x000eb00000008800 */
[----:B------:R-:W-:Y:S06]  /*26720*/  BAR.SYNC.DEFER_BLOCKING 0x5, 0x180 ;  /* 0x0146000000007b1d */ /* 0x000fec0000010000 */
[----:B------:R-:W-:-:S02]  /*26730*/  UMOV UR4, 0x400 ;  /* 0x0000040000047882 */ /* 0x000fc40000000000 */
[----:B--2---:R-:W-:-:S06]  /*26740*/  ULEA UR4, UR5, UR4, 0x18 ;  /* 0x0000000405047291 */ /* 0x004fcc000f8ec03f */
[----:B0-----:R-:W-:-:S05]  /*26750*/  IMAD.U32 R22, RZ, RZ, UR4 ;  /* 0x00000004ff167e24 */ /* 0x001fca000f8e00ff */
[----:B------:R2:W3:Y:S01]  /*26760*/  LDS.128 R16, [R22+0x308d0] ;  /* 0x0308d00016107984 */ /* 0x0004e20000000c00 */
[----:B------:R-:W-:Y:S06]  /*26770*/  BAR.ARV 0x4, 0x180 ;  /* 0x0106000000007b1d */ /* 0x000fec0000002000 */
[----:B------:R-:W-:Y:S05]  /*26780*/  BRA `(.L_x_6277) ;  /* 0x0000000c00d47947 */ /* 0x000fea0003800000 */
.L_x_6276:
[----:B0-----:R-:W0:Y:S01]  /*26790*/  S2R R8, SR_TID.X ;  /* 0x0000000000087919 */ /* 0x001e220000002100 */
        /* <DEDUP_REMOVED lines=8> */
[----:B------:R-:W2:Y:S01]  /*26820*/  @!P1 LDC.64 R4, c[0x0][0xc78] ;  /* 0x00031e00ff049b82 */ /* 0x000ea20000000a00 */
[----:B0-----:R-:W-:-:S05]  /*26830*/  @!P1 IMAD.WIDE R2, R7, 0x4, R2 ;  /* 0x0000000407029825 */ /* 0x001fca00078e0202 */
        /* <DEDUP_REMOVED lines=9> */
[----:B------:R-:W-:Y:S01]  /*268d0*/  SHFL.IDX PT, R7, R16, 0x1, 0x1f ;  /* 0x00201f0010077f89 */ /* 0x000fe200000e0000 */
[----:B------:R-:W-:Y:S01]  /*268e0*/  ISETP.GE.U32.AND P5, PT, R8, 0x10, PT ;  /* 0x000000100800780c */ /* 0x000fe20003fa6070 */
[----:B---3--:R-:W-:Y:S01]  /*268f0*/  @!P1 IMAD.MOV.U32 R17, RZ, RZ, R6 ;  /* 0x000000ffff119224 */ /* 0x008fe200078e0006 */
[----:B------:R-:W-:-:S02]  /*26900*/  MOV R6, RZ ;  /* 0x000000ff00067202 */ /* 0x000fc40000000f00 */
[----:B--2---:R-:W-:Y:S02]  /*26910*/  @!P1 MOV R4, R5 ;  /* 0x0000000500049202 */ /* 0x004fe40000000f00 */
        /* <DEDUP_REMOVED lines=17> */
[----:B------:R0:W2:Y:S02]  /*26a30*/  SHFL.IDX PT, R14, R2, 0x1f, 0x1f ;  /* 0x03e01f00020e7f89 */ /* 0x0000a400000e0000 */
.L_x_6455:
[----:B------:R-:W-:Y:S02]  /*26a40*/  ULDC UR4, c[0x0][0xc38] ;  /* 0x00030e0000047ab9 */ /* 0x000fe40000000800 */
[----:B------:R-:W-:-:S04]  /*26a50*/  IMAD.U32 R5, RZ, RZ, UR4 ;  /* 0x00000004ff057e24 */ /* 0x000fc8000f8e00ff */
[----:B--2---:R-:W-:-:S04]  /*26a60*/  IMAD R14, R14, R5, RZ ;  /* 0x000000050e0e7224 */ /* 0x004fc800078e02ff */
[----:B------:R-:W-:-:S05]  /*26a70*/  IMAD.IADD R7, R7, 0x1, R14 ;  /* 0x0000000107077824 */ /* 0x000fca00078e020e */
[----:B------:R-:W-:-:S13]  /*26a80*/  ISETP.GT.AND P6, PT, R7, R0, PT ;  /* 0x000000000700720c */ /* 0x000fda0003fc4270 */
[----:B------:R-:W-:Y:S05]  /*26a90*/  @P6 BRA `(.L_x_6279) ;  /* 0x0000000000a46947 */ /* 0x000fea0003800000 */
.L_x_6282:
        /* <DEDUP_REMOVED lines=10> */
[----:B------:R-:W2:Y:S01]  /*26b40*/  @!P6 LDC.64 R4, c[0x0][0xc78] ;  /* 0x00031e00ff04eb82 */ /* 0x000ea20000000a00 */
[----:B0-----:R-:W-:-:S05]  /*26b50*/  @!P6 IMAD.WIDE R2, R9, 0x4, R2 ;  /* 0x000000040902e825 */ /* 0x001fca00078e0202 */
[----:B------:R2:W3:Y:S02]  /*26b60*/  @!P6 LDG.E R17, desc[UR60][R2.64] ;  /* 0x0000003c0211e981 */ /* 0x0004e4000c1e1900 */
[----:B--2---:R-:W-:Y:S01]  /*26b70*/  @!P6 IMAD.WIDE R2, R9, 0x4, R4 ;  /* 0x000000040902e825 */ /* 0x004fe200078e0204 */
[----:B------:R-:W-:-:S06]  /*26b80*/  MOV R4, RZ ;  /* 0x000000ff00047202 */ /* 0x000fcc0000000f00 */
[----:B------:R-:W3:Y:S01]  /*26b90*/  @!P6 LDG.E R4, desc[UR60][R2.64] ;  /* 0x0000003c0204e981 */ /* 0x000ee2000c1e1900 */
[----:B------:R-:W-:Y:S01]  /*26ba0*/  UMOV UR4, 0xffffffff ;  /* 0xffffffff00047882 */ /* 0x000fe20000000000 */
[----:B---3--:R-:W-:Y:S02]  /*26bb0*/  IMAD R13, R4, R17, RZ ;  /* 0x00000011040d7224 */ /* 0x008fe400078e02ff */
        /* <DEDUP_REMOVED lines=17> */
.L_x_6463:
[----:B------:R-:W-:Y:S02]  /*26cd0*/  ULDC UR4, c[0x0][0xc38] ;  /* 0x00030e0000047ab9 */ /* 0x000fe40000000800 */
[----:B------:R-:W-:-:S05]  /*26ce0*/  MOV R5, UR4 ;  /* 0x0000000400057c02 */ /* 0x000fca0008000f00 */
[----:B--2---:R-:W-:-:S04]  /*26cf0*/  IMAD R14, R14, R5, RZ ;  /* 0x000000050e0e7224 */ /* 0x004fc800078e02ff */
[----:B------:R-:W-:-:S05]  /*26d00*/  IMAD.IADD R7, R14, 0x1, R7 ;  /* 0x000000010e077824 */ /* 0x000fca00078e0207 */
[----:B------:R-:W-:-:S13]  /*26d10*/  ISETP.GT.AND P6, PT, R7, R0, PT ;  /* 0x000000000700720c */ /* 0x000fda0003fc4270 */
[----:B------:R-:W-:Y:S05]  /*26d20*/  @!P6 BRA `(.L_x_6282) ;  /* 0xfffffffc005ce947 */ /* 0x000fea000383ffff */
.L_x_6279:
        /* <DEDUP_REMOVED lines=10> */
.L_x_6468:
[----:B------:R-:W-:-:S13]  /*26dd0*/  ISETP.NE.AND P0, PT, R3, RZ, PT ;  /* 0x000000ff0300720c */ /* 0x000fda0003f05270 */
[----:B------:R-:W-:Y:S05]  /*26de0*/  @!P0 BRA `(.L_x_6284) ;  /* 0x0000000000108947 */ /* 0x000fea0003800000 */
[----:B------:R-:W-:Y:S01]  /*26df0*/  UMOV UR4, 0xffffffff ;  /* 0xffffffff00047882 */ /* 0x000fe20000000000 */
[----:B--2---:R-:W-:Y:S02]  /*26e00*/  VIADD R12, R12, 0xffffffff ;  /* 0xffffffff0c0c7836 */ /* 0x004fe40000000000 */
[----:B------:R-:W-:Y:S05]  /*26e10*/  BRA.DIV UR4, `(.L_x_6285) ;  /* 0x0000005a04347947 */ /* 0x000fea000b800000 */
[----:B------:R2:W0:Y:S02]  /*26e20*/  SHFL.IDX PT, R6, R2, R12, 0x1f ;  /* 0x00001f0c02067589 */ /* 0x00042400000e0000 */
.L_x_6284:
        /* <DEDUP_REMOVED lines=8> */
[----:B0-----:R-:W2:Y:S08]  /*26eb0*/  MUFU.RCP R7, R7 ;  /* 0x0000000700077308 */ /* 0x001eb00000001000 */
[----:B---3--:R-:W-:Y:S01]  /*26ec0*/  MUFU.RCP R8, R8 ;  /* 0x0000000800087308 */ /* 0x008fe20000001000 */
[----:B--2---:R-:W-:-:S02]  /*26ed0*/  IADD3 R2, R7, 0xffffffe, RZ ;  /* 0x0ffffffe07027810 */ /* 0x004fc40007ffe0ff */
[----:B------:R-:W-:-:S05]  /*26ee0*/  IABS R7, R17 ;  /* 0x0000001100077213 */ /* 0x000fca0000000000 */
[----:B------:R0:W2:Y:S02]  /*26ef0*/  F2I.FTZ.U32.TRUNC.NTZ R3, R2 ;  /* 0x0000000200037305 */ /* 0x0000a4000021f000 */
[----:B0-----:R-:W-:Y:S02]  /*26f00*/  IMAD.MOV.U32 R2, RZ, RZ, RZ ;  /* 0x000000ffff027224 */ /* 0x001fe400078e00ff */
[----:B--2---:R-:W-:-:S04]  /*26f10*/  IMAD.MOV R10, RZ, RZ, -R3 ;  /* 0x000000ffff0a7224 */ /* 0x004fc800078e0a03 */
        /* <DEDUP_REMOVED lines=18> */
[----:B------:R-:W-:Y:S02]  /*27040*/  @P0 IADD3 R7, R7, 0x1, RZ ;  /* 0x0000000107070810 */ /* 0x000fe40007ffe0ff */
[----:B------:R-:W-:Y:S02]  /*27050*/  ISETP.GE.AND P2, PT, R2, RZ, PT ;  /* 0x000000ff0200720c */ /* 0x000fe40003f46270 */
[----:B------:R-:W-:-:S05]  /*27060*/  IABS R3, R4 ;  /* 0x0000000400037213 */ /* 0x000fca0000000000 */
[----:B------:R-:W-:-:S06]  /*27070*/  IMAD.MOV R3, RZ, RZ, -R3 ;  /* 0x000000ffff037224 */ /* 0x000fcc00078e0a03 */
        /* <DEDUP_REMOVED lines=17> */
[----:B------:R-:W-:Y:S01]  /*27190*/  IMAD R4, R4, R2, R7 ;  /* 0x0000000204047224 */ /* 0x000fe200078e0207 */
[----:B------:R-:W-:-:S03]  /*271a0*/  IADD3 R2, -R7, RZ, RZ ;  /* 0x000000ff07027210 */ /* 0x000fc60007ffe1ff */
[----:B------:R-:W-:Y:S02]  /*271b0*/  IMAD R18, R4, 0x10000, R5 ;  /* 0x0001000004127824 */ /* 0x000fe400078e0205 */
[----:B------:R-:W-:Y:S01]  /*271c0*/  IMAD R2, R17, R2, R0 ;  /* 0x0000000211027224 */ /* 0x000fe200078e0200 */
[----:B------:R-:W-:Y:S06]  /*271d0*/  BRA `(.L_x_6287) ;  /* 0x0000000000f07947 */ /* 0x000fec0003800000 */
.L_x_6286:
        /* <DEDUP_REMOVED lines=28> */
[----:B------:R-:W-:Y:S01]  /*273a0*/  IMAD R4, R6, R2, RZ ;  /* 0x0000000206047224 */ /* 0x000fe200078e02ff */
[----:B------:R-:W-:-:S03]  /*273b0*/  IADD3 R2, -R2, RZ, RZ ;  /* 0x000000ff02027210 */ /* 0x000fc60007ffe1ff */
        /* <DEDUP_REMOVED lines=30> */
.L_x_6287:
[----:B------:R-:W-:-:S04]  /*275a0*/  LOP3.LUT R2, RZ, R2, RZ, 0x33, !PT ;  /* 0x00000002ff027212 */ /* 0x000fc800078e33ff */
[----:B------:R-:W-:Y:S01]  /*275b0*/  IADD3 R17, R17, R2, RZ ;  /* 0x0000000211117210 */ /* 0x000fe20007ffe0ff */
[----:B------:R-:W-:Y:S06]  /*275c0*/  BRA `(.L_x_6288) ;  /* 0x00000000001c7947 */ /* 0x000fec0003800000 */
.L_x_6280:
[----:B------:R-:W-:Y:S01]  /*275d0*/  UMOV UR4, URZ ;  /* 0x0000003f00047c82 */ /* 0x000fe20008000000 */
[----:B------:R-:W-:Y:S01]  /*275e0*/  UMOV UR5, URZ ;  /* 0x0000003f00057c82 */ /* 0x000fe20008000000 */
[----:B------:R-:W-:Y:S01]  /*275f0*/  ULDC UR6, c[0x0][0xc3c] ;  /* 0x00030f0000067ab9 */ /* 0x000fe20000000800 */
[----:B------:R-:W-:Y:S01]  /*27600*/  IMAD.MOV.U32 R16, RZ, RZ, R0 ;  /* 0x000000ffff107224 */ /* 0x000fe200078e0000 */
[----:B------:R-:W-:Y:S01]  /*27610*/  MOV R18, UR5 ;  /* 0x0000000500127c02 */ /* 0x000fe20008000f00 */
[----:B------:R-:W-:Y:S02]  /*27620*/  IMAD.U32 R17, RZ, RZ, UR4 ;  /* 0x00000004ff117e24 */ /* 0x000fe4000f8e00ff */
[----:B------:R-:W-:-:S07]  /*27630*/  IMAD.U32 R19, RZ, RZ, UR6 ;  /* 0x00000006ff137e24 */ /* 0x000fce000f8e00ff */
.L_x_6288:
        /* <DEDUP_REMOVED lines=10> */
.L_x_6277:
[----:B------:R-:W-:Y:S02]  /*276e0*/  ULDC UR4, c[0x0][0xc3c] ;  /* 0x00030f0000047ab9 */ /* 0x000fe40000000800 */
[----:B---3--:R-:W-:-:S13]  /*276f0*/  ISETP.GE.AND P0, PT, R19, UR4, PT ;  /* 0x0000000413007c0c */ /* 0x008fda000bf06270 */
[----:B------:R-:W-:Y:S05]  /*27700*/  @!P0 BRA `(.L_x_6289) ;  /* 0xffffff9400e48947 */ /* 0x000fea000383ffff */
[----:B------:R-:W-:Y:S05]  /*27710*/  BSYNC B8 ;  /* 0x0000000000087941 */ /* 0x000fea0003800000 */
.L_x_6182:
[----:B------:R-:W3:Y:S01]  /*27720*/  LDL.LU R0, [R1+0x28] ;  /* 0x0000280001007983 */ /* 0x000ee20000300800 */
[----:B------:R-:W-:Y:S01]  /*27730*/  BSSY B0, `(.L_x_6290) ;  /* 0x000000b000007945 */ /* 0x000fe20003800000 */
[----:B------:R-:W4:Y:S01]  /*27740*/  S2R R5, SR_CgaCtaId ;  /* 0x0000000000057919 */ /* 0x000f220000008800 */
[----:B---3--:R-:W-:-:S05]  /*27750*/  VIADD R0, R0, 0x1 ;  /* 0x0000000100007836 */ /* 0x008fca0000000000 */
[----:B--2---:R-:W-:-:S04]  /*27760*/  LEA.HI R2, R0, R0, RZ, 0x1 ;  /* 0x0000000000027211 */ /* 0x004fc800078f08ff */
[----:B0-----:R-:W-:Y:S02]  /*27770*/  LOP3.LUT R3, R2, 0xfffffffe, RZ, 0xc0, !PT ;  /* 0xfffffffe02037812 */ /* 0x001fe400078ec0ff */
[----:B------:R-:W-:Y:S02]  /*27780*/  MOV R2, 0x400 ;  /* 0x0000040000027802 */ /* 0x000fe40000000f00 */
[----:B------:R-:W-:Y:S02]  /*27790*/  IADD3 R0, R0, -R3, RZ ;  /* 0x8000000300007210 */ /* 0x000fe40007ffe0ff */
[----:B----4-:R-:W-:Y:S02]  /*277a0*/  LEA R7, R5, R2, 0x18 ;  /* 0x0000000205077211 */ /* 0x010fe400078ec0ff */
[----:B------:R-:W-:-:S04]  /*277b0*/  SHF.L.U32 R0, R0, 0x1f, RZ ;  /* 0x0000001f00007819 */ /* 0x000fc800000006ff */
[----:B------:R-:W0:Y:S02]  /*277c0*/  SYNCS.PHASECHK.TRANS64.TRYWAIT P0, [R7+URZ+0x30820], R0 ;  /* 0x03082000070075a7 */ /* 0x000e24000800017f */
[----:B0-----:R-:W-:Y:S05]  /*277d0*/  @!P0 BRA `(.L_x_6291) ;  /* 0x0000004c00ec8947 */ /* 0x001fea0003800000 */
.L_x_6471:
[----:B------:R-:W-:Y:S05]  /*277e0*/  BSYNC B0 ;  /* 0x0000000000007941 */ /* 0x000fea0003800000 */
.L_x_6290:
[----:B------:R-:W-:-:S03]  /*277f0*/  UMOV UR4, 0xffffffff ;  /* 0xffffffff00047882 */ /* 0x000fc60000000000 */
[----:B------:R-:W-:Y:S05]  /*27800*/  BRA.DIV UR4, `(.L_x_6292) ;  /* 0x0000004e04f47947 */ /* 0x000fea000b800000 */
[----:B0-----:R-:W0:Y:S02]  /*27810*/  S2R R0, SR_TID.X ;  /* 0x0000000000007919 */ /* 0x001e240000002100 */
[----:B0-----:R-:W-:-:S04]  /*27820*/  SHF.R.U32.HI R0, RZ, 0x5, R0 ;  /* 0x00000005ff007819 */ /* 0x001fc80000011600 */
[----:B------:R-:W-:-:S05]  /*27830*/  LOP3.LUT R0, R0, 0x3, RZ, 0xc0, !PT ;  /* 0x0000000300007812 */ /* 0x000fca00078ec0ff */
[----:B------:R0:W2:Y:S02]  /*27840*/  SHFL.IDX PT, R14, R0, RZ, 0x1f ;  /* 0x00001fff000e7589 */ /* 0x0000a400000e0000 */
.L_x_6474:
[----:B--2---:R-:W-:-:S13]  /*27850*/  ISETP.NE.AND P0, PT, R14, RZ, PT ;  /* 0x000000ff0e00720c */ /* 0x004fda0003f05270 */
[----:B------:R-:W-:Y:S05]  /*27860*/  @P0 BRA `(.L_x_5929) ;  /* 0x0000000000900947 */ /* 0x000fea0003800000 */
[----:B------:R-:W-:-:S03]  /*27870*/  UMOV UR4, 0xffffffff ;  /* 0xffffffff00047882 */ /* 0x000fc60000000000 */
[----:B------:R-:W-:Y:S05]  /*27880*/  BRA.DIV UR4, `(.L_x_6293) ;  /* 0x0000005204087947 */ /* 0x000fea000b800000 */
[----:B------:R-:W-:-:S13]  /*27890*/  ELECT P6, URZ, PT ;  /* 0x00000000003f782f */ /* 0x000fda00038c0000 */
.L_x_6477:
[----:B------:R-:W-:Y:S05]  /*278a0*/  @!P6 BRA `(.L_x_5929) ;  /* 0x000000000080e947 */ /* 0x000fea0003800000 */
[----:B0-----:R-:W2:Y:S02]  /*278b0*/  LDL R0, [R1+0x6c] ;  /* 0x00006c0001007983 */ /* 0x001ea40000100800 */
[----:B--2---:R-:W-:-:S13]  /*278c0*/  R2UR UR4, R0 ;  /* 0x00000000000472ca */ /* 0x004fda00000e0000 */
[----:B------:R-:W-:-:S06]  /*278d0*/  ULOP3.LUT UR4, UR4, 0x2, URZ, 0xfc, !UPT ;  /* 0x0000000204047892 */ /* 0x000fcc000f8efc3f */
[----:B------:R-:W-:-:S05]  /*278e0*/  IMAD.U32 R0, RZ, RZ, UR4 ;  /* 0x00000004ff007e24 */ /* 0x000fca000f8e00ff */
[----:B------:R-:W-:-:S13]  /*278f0*/  ISETP.NE.AND P0, PT, R0, 0x3, PT ;  /* 0x000000030000780c */ /* 0x000fda0003f05270 */
[----:B------:R-:W-:Y:S05]  /*27900*/  @!P0 BRA `(.L_x_6294) ;  /* 0x0000000000048947 */ /* 0x000fea0003800000 */
[----:B------:R-:W-:Y:S01]  /*27910*/  BPT.TRAP 0x1 ;  /* 0x000000040000795c */ /* 0x000fe20000300000 */
.L_x_6294:
[----:B------:R-:W-:Y:S01]  /*27920*/  IMAD R5, R26, 0x8, R7 ;  /* 0x000000081a057824 */ /* 0x000fe200078e0207 */
[----:B------:R-:W-:Y:S02]  /*27930*/  SHF.L.U32 R0, R28, 0x1f, RZ ;  /* 0x0000001f1c007819 */ /* 0x000fe400000006ff */
[----:B------:R-:W-:Y:S02]  /*27940*/  IADD3 R26, R26, 0x1, RZ ;  /* 0x000000011a1a7810 */ /* 0x000fe40007ffe0ff */
[----:B------:R-:W0:Y:S02]  /*27950*/  SYNCS.PHASECHK.TRANS64.TRYWAIT P1, [R5+URZ+0x30840], R0 ;  /* 0x03084000050075a7 */ /* 0x000e24000802017f */
[----:B------:R-:W-:-:S04]  /*27960*/  ISETP.NE.AND P2, PT, R26, 0x2, PT ;  /* 0x000000021a00780c */ /* 0x000fc80003f45270 */
[----:B------:R-:W-:Y:S01]  /*27970*/  SEL R3, RZ, 0x1, P2 ;  /* 0x00000001ff037807 */ /* 0x000fe20001000000 */
[----:B0-----:R-:W-:Y:S08]  /*27980*/  @!P1 BRA `(.L_x_6295) ;  /* 0x0000004c00e89947 */ /* 0x001ff00003800000 */
.L_x_6478:
[----:B------:R-:W-:Y:S02]  /*27990*/  SEL R26, R26, RZ, P2 ;  /* 0x000000ff1a1a7207 */ /* 0x000fe40001000000 */
[----:B------:R-:W-:Y:S01]  /*279a0*/  LOP3.LUT R2, R28, R3, RZ, 0x3c, !PT ;  /* 0x000000031c027212 */ /* 0x000fe200078e3cff */
[----:B------:R-:W-:Y:S06]  /*279b0*/  @!P0 BRA `(.L_x_6296) ;  /* 0x0000000000048947 */ /* 0x000fec0003800000 */
[----:B------:R-:W-:Y:S01]  /*279c0*/  BPT.TRAP 0x1 ;  /* 0x000000040000795c */ /* 0x000fe20000300000 */
.L_x_6296:
[----:B------:R-:W-:Y:S01]  /*279d0*/  IMAD R3, R26, 0x8, R7 ;  /* 0x000000081a037824 */ /* 0x000fe200078e0207 */
[----:B------:R-:W-:-:S04]  /*279e0*/  SHF.L.U32 R2, R2, 0x1f, RZ ;  /* 0x0000001f02027819 */ /* 0x000fc800000006ff */
[----:B------:R-:W2:Y:S02]  /*279f0*/  SYNCS.PHASECHK.TRANS64.TRYWAIT P1, [R3+URZ+0x30840], R2 ;  /* 0x03084002030075a7 */ /* 0x000ea4000802017f */
[----:B--2---:R-:W-:Y:S05]  /*27a00*/  @!P1 BRA `(.L_x_6297) ;  /* 0x0000004c00dc9947 */ /* 0x004fea0003800000 */
.L_x_6479:
[----:B------:R-:W-:Y:S05]  /*27a10*/  @!P0 BRA `(.L_x_6298) ;  /* 0x0000000000048947 */ /* 0x000fea0003800000 */
[----:B------:R-:W-:Y:S01]  /*27a20*/  BPT.TRAP 0x1 ;  /* 0x000000040000795c */ /* 0x000fe20000300000 */
.L_x_6298:
[----:B------:R-:W3:Y:S02]  /*27a30*/  SYNCS.PHASECHK.TRANS64.TRYWAIT P1, [R5+URZ+0x30860], R0 ;  /* 0x03086000050075a7 */ /* 0x000ee4000802017f */
[----:B---3--:R-:W-:Y:S05]  /*27a40*/  @!P1 BRA `(.L_x_6299) ;  /* 0x0000004c00e09947 */ /* 0x008fea0003800000 */
.L_x_6480:
[----:B------:R-:W-:Y:S05]  /*27a50*/  @!P0 BRA `(.L_x_6300) ;  /* 0x0000000000048947 */ /* 0x000fea0003800000 */
[----:B------:R-:W-:Y:S01]  /*27a60*/  BPT.TRAP 0x1 ;  /* 0x000000040000795c */ /* 0x000fe20000300000 */
.L_x_6300:
[----:B----4-:R4:W0:Y:S02]  /*27a70*/  SYNCS.PHASECHK.TRANS64.TRYWAIT P0, [R3+URZ+0x30860], R2 ;  /* 0x03086002030075a7 */ /* 0x010824000800017f */
[----:B0-----:R-:W-:Y:S05]  /*27a80*/  @!P0 NANOSLEEP.SYNCS 0x989680 ;  /* 0x009896800000895d */ /* 0x001fea0003900000 */
[----:B------:R-:W0:Y:S02]  /*27a90*/  @!P0 SYNCS.PHASECHK.TRANS64 P0, [R3+URZ+0x30860], R2 ;  /* 0x03086002030085a7 */ /* 0x000e24000800007f */
[----:B0-----:R-:W-:Y:S05]  /*27aa0*/  @!P0 BRA `(.L_x_6300) ;  /* 0xfffffffc00f08947 */ /* 0x001fea000383ffff */
.L_x_5929:
[----:B------:R-:W-:Y:S05]  /*27ab0*/  BSYNC B9 ;  /* 0x0000000000097941 */ /* 0x000fea0003800000 */
.L_x_5926:
[----:B------:R-:W-:Y:S05]  /*27ac0*/  EXIT ;  /* 0x000000000000794d */ /* 0x000fea0003800000 */
.L_x_5949:
[----:B0-----:R0:W1:Y:S02]  /*27ad0*/  SYNCS.PHASECHK.TRANS64.TRYWAIT P5, [R86+URZ+0x30890], R87 ;  /* 0x03089057560075a7 */ /* 0x00106400080a017f */
[----:B-1----:R-:W-:Y:S05]  /*27ae0*/  @!P5 NANOSLEEP.SYNCS 0x989680 ;  /* 0x009896800000d95d */ /* 0x002fea0003900000 */
[----:B------:R-:W1:Y:S02]  /*27af0*/  @!P5 SYNCS.PHASECHK.TRANS64 P5, [R86+URZ+0x30890], R87 ;  /* 0x030890575600d5a7 */ /* 0x000e6400080a007f */
[----:B-1----:R-:W-:Y:S05]  /*27b00*/  @!P5 BRA `(.L_x_5949) ;  /* 0xfffffffc00f0d947 */ /* 0x002fea000383ffff */
[----:B------:R-:W-:Y:S05]  /*27b10*/  BRA `(.L_x_6301) ;  /* 0xfffffdbc00e87947 */ /* 0x000fea000383ffff */
.L_x_5950:
        /* <DEDUP_REMOVED lines=8> */
.L_x_6303:
[----:B------:R-:W-:Y:S05]  /*27ba0*/  BSYNC B1 ;  /* 0x0000000000017941 */ /* 0x000fea0003800000 */
.L_x_6302:
        /* <DEDUP_REMOVED lines=8> */
.L_x_6304:
[----:B------:R-:W-:Y:S01]  /*27c30*/  IMAD.MOV.U32 R11, RZ, RZ, R14 ;  /* 0x000000ffff0b7224 */ /* 0x000fe200078e000e */
[----:B------:R-:W-:Y:S06]  /*27c40*/  BRA `(.L_x_6305) ;  /* 0xfffffdbc00b07947 */ /* 0x000fec000383ffff */
.L_x_5975:
        /* <DEDUP_REMOVED lines=8> */
.L_x_6307:
[----:B------:R-:W-:Y:S05]  /*27cd0*/  BSYNC B1 ;  /* 0x0000000000017941 */ /* 0x000fea0003800000 */
.L_x_6306:
        /* <DEDUP_REMOVED lines=8> */
.L_x_6308:
[----:B------:R-:W-:Y:S01]  /*27d60*/  MOV R117, R14 ;  /* 0x0000000e00757202 */ /* 0x000fe20000000f00 */
[----:B------:R-:W-:Y:S06]  /*27d70*/  BRA `(.L_x_6309) ;  /* 0xfffffdd000d07947 */ /* 0x000fec000383ffff */
.L_x_6005:
[----:B0-----:R0:W1:Y:S02]  /*27d80*/  SYNCS.PHASECHK.TRANS64.TRYWAIT P5, [R86+URZ+0x30890], R87 ;  /* 0x03089057560075a7 */ /* 0x00106400080a017f */
[----:B-1----:R-:W-:Y:S05]  /*27d90*/  @!P5 NANOSLEEP.SYNCS 0x989680 ;  /* 0x009896800000d95d */ /* 0x002fea0003900000 */
[----:B------:R-:W1:Y:S02]  /*27da0*/  @!P5 SYNCS.PHASECHK.TRANS64 P5, [R86+URZ+0x30890], R87 ;  /* 0x030890575600d5a7 */ /* 0x000e6400080a007f */
[----:B-1----:R-:W-:Y:S05]  /*27db0*/  @!P5 BRA `(.L_x_6005) ;  /* 0xfffffffc00f0d947 */ /* 0x002fea000383ffff */
[----:B------:R-:W-:Y:S05]  /*27dc0*/  BRA `(.L_x_6310) ;  /* 0xfffffdf000b47947 */ /* 0x000fea000383ffff */
.L_x_6006:
        /* <DEDUP_REMOVED lines=8> */
.L_x_6312:
[----:B------:R-:W-:Y:S05]  /*27e50*/  BSYNC B1 ;  /* 0x0000000000017941 */ /* 0x000fea0003800000 */
.L_x_6311:
        /* <DEDUP_REMOVED lines=8> */
.L_x_6313:
[----:B------:R-:W-:Y:S01]  /*27ee0*/  IMAD.MOV.U32 R11, RZ, RZ, R14 ;  /* 0x000000ffff0b7224 */ /* 0x000fe200078e000e */
[----:B------:R-:W-:Y:S06]  /*27ef0*/  BRA `(.L_x_6314) ;  /* 0xfffffdf000847947 */ /* 0x000fec000383ffff */
.L_x_6019:
        /* <DEDUP_REMOVED lines=8> */
.L_x_6316:
[----:B------:R-:W-:Y:S05]  /*27f80*/  BSYNC B1 ;  /* 0x0000000000017941 */ /* 0x000fea0003800000 */
.L_x_6315:
        /* <DEDUP_REMOVED lines=8> */
.L_x_6317:
[----:B------:R-:W-:Y:S01]  /*28010*/  IMAD.MOV.U32 R117, RZ, RZ, R14 ;  /* 0x000000ffff757224 */ /* 0x000fe200078e000e */
[----:B------:R-:W-:Y:S06]  /*28020*/  BRA `(.L_x_6318) ;  /* 0xfffffe0400fc7947 */ /* 0x000fec000383ffff */
.L_x_6032:
[----:B0-----:R0:W1:Y:S02]  /*28030*/  SYNCS.PHASECHK.TRANS64.TRYWAIT P3, [R86+URZ+0x30890], R87 ;  /* 0x03089057560075a7 */ /* 0x001064000806017f */
[----:B-1----:R-:W-:Y:S05]  /*28040*/  @!P3 NANOSLEEP.SYNCS 0x989680 ;  /* 0x009896800000b95d */ /* 0x002fea0003900000 */
[----:B------:R-:W1:Y:S02]  /*28050*/  @!P3 SYNCS.PHASECHK.TRANS64 P3, [R86+URZ+0x30890], R87 ;  /* 0x030890575600b5a7 */ /* 0x000e64000806007f */
[----:B-1----:R-:W-:Y:S05]  /*28060*/  @!P3 BRA `(.L_x_6032) ;  /* 0xfffffffc00f0b947 */ /* 0x002fea000383ffff */
[----:B------:R-:W-:Y:S05]  /*28070*/  BRA `(.L_x_6319) ;  /* 0xfffffe1c00b47947 */ /* 0x000fea000383ffff */
.L_x_6033:
        /* <DEDUP_REMOVED lines=8> */
.L_x_6321:
[----:B------:R-:W-:Y:S05]  /*28100*/  BSYNC B1 ;  /* 0x0000000000017941 */ /* 0x000fea0003800000 */
.L_x_6320:
        /* <DEDUP_REMOVED lines=8> */
.L_x_6322:
[----:B------:R-:W-:Y:S01]  /*28190*/  MOV R37, R14 ;  /* 0x0000000e00257202 */ /* 0x000fe20000000f00 */
[----:B------:R-:W-:Y:S06]  /*281a0*/  BRA `(.L_x_6323) ;  /* 0xfffffe1c00d07947 */ /* 0x000fec000383ffff */
.L_x_6036:
        /* <DEDUP_REMOVED lines=8> */
.L_x_6325:
[----:B------:R-:W-:Y:S05]  /*28230*/  BSYNC B1 ;  /* 0x0000000000017941 */ /* 0x000fea0003800000 */
.L_x_6324:
        /* <DEDUP_REMOVED lines=8> */
.L_x_6326:
[----:B------:R-:W-:Y:S01]  /*282c0*/  IMAD.MOV.U32 R37, RZ, RZ, R14 ;  /* 0x000000ffff257224 */ /* 0x000fe200078e000e */
[----:B------:R-:W-:Y:S06]  /*282d0*/  BRA `(.L_x_6327) ;  /* 0xfffffe20002c7947 */ /* 0x000fec000383ffff */
.L_x_6040:
[----:B---3--:R3:W0:Y:S02]  /*282e0*/  SYNCS.PHASECHK.TRANS64.TRYWAIT P2, [R86+URZ+0x308b0], R87 ;  /* 0x0308b057560075a7 */ /* 0x008624000804017f */
[----:B0-----:R-:W-:Y:S05]  /*282f0*/  @!P2 NANOSLEEP.SYNCS 0x989680 ;  /* 0x009896800000a95d */ /* 0x001fea0003900000 */
[----:B------:R-:W0:Y:S02]  /*28300*/  @!P2 SYNCS.PHASECHK.TRANS64 P2, [R86+URZ+0x308b0], R87 ;  /* 0x0308b0575600a5a7 */ /* 0x000e24000804007f */
[----:B0-----:R-:W-:Y:S05]  /*28310*/  @!P2 BRA `(.L_x_6040) ;  /* 0xfffffffc00f0a947 */ /* 0x001fea000383ffff */
[----:B------:R-:W-:Y:S05]  /*28320*/  BRA `(.L_x_6328) ;  /* 0xfffffe2400047947 */ /* 0x000fea000383ffff */
.L_x_6060:
        /* <DEDUP_REMOVED lines=8> */
.L_x_6330:
[----:B------:R-:W-:Y:S05]  /*283b0*/  BSYNC B1 ;  /* 0x0000000000017941 */ /* 0x000fea0003800000 */
.L_x_6329:
        /* <DEDUP_REMOVED lines=8> */
.L_x_6331:
[----:B------:R-:W-:Y:S01]  /*28440*/  MOV R13, R63 ;  /* 0x0000003f000d7202 */ /* 0x000fe20000000f00 */
[----:B------:R-:W-:-:S07]  /*28450*/  IMAD.MOV.U32 R8, RZ, RZ, R14 ;  /* 0x000000ffff087224 */ /* 0x000fce00078e000e */
[----:B------:R-:W-:Y:S05]  /*28460*/  WARPSYNC.COLLECTIVE R15, `(.L_x_6332) ;  /* 0x000000000f087348 */ /* 0x000fea0003c00000 */
[----:B------:R0:W1:Y:S02]  /*28470*/  SHFL.IDX P6, R14, R13, R12, R11 ;  /* 0x0000000c0d0e7389 */ /* 0x00006400000c000b */
[----:B01----:R-:W-:Y:S01]  /*28480*/  ENDCOLLECTIVE ;  /* 0x000000000000791b */ /* 0x003fe20003800000 */
.L_x_6332:
[----:B------:R-:W-:Y:S02]  /*28490*/  IMAD.MOV.U32 R13, RZ, RZ, R62 ;  /* 0x000000ffff0d7224 */ /* 0x000fe400078e003e */
[----:B------:R-:W-:-:S07]  /*284a0*/  IMAD.MOV.U32 R9, RZ, RZ, R14 ;  /* 0x000000ffff097224 */ /* 0x000fce00078e000e */
[----:B------:R-:W-:Y:S05]  /*284b0*/  WARPSYNC.COLLECTIVE R15, `(.L_x_6333) ;  /* 0x000000000f087348 */ /* 0x000fea0003c00000 */
[----:B------:R0:W1:Y:S02]  /*284c0*/  SHFL.IDX P6, R14, R13, R12, R11 ;  /* 0x0000000c0d0e7389 */ /* 0x00006400000c000b */
[----:B01----:R-:W-:Y:S01]  /*284d0*/  ENDCOLLECTIVE ;  /* 0x000000000000791b */ /* 0x003fe20003800000 */
.L_x_6333:
[----:B------:R-:W-:Y:S01]  /*284e0*/  MOV R30, R14 ;  /* 0x0000000e001e7202 */ /* 0x000fe20000000f00 */
[----:B------:R-:W-:Y:S06]  /*284f0*/  BRA `(.L_x_6334) ;  /* 0xfffffe3800007947 */ /* 0x000fec000383ffff */
.L_x_6063:
        /* <DEDUP_REMOVED lines=8> */
.L_x_6336:
[----:B------:R-:W-:Y:S05]  /*28580*/  BSYNC B1 ;  /* 0x0000000000017941 */ /* 0x000fea0003800000 */
.L_x_6335:
        /* <DEDUP_REMOVED lines=8> */
.L_x_6337:
[----:B------:R-:W-:Y:S02]  /*28610*/  IMAD.MOV.U32 R13, RZ, RZ, R63 ;  /* 0x000000ffff0d7224 */ /* 0x000fe400078e003f */
[----:B------:R-:W-:-:S07]  /*28620*/  IMAD.MOV.U32 R65, RZ, RZ, R14 ;  /* 0x000000ffff417224 */ /* 0x000fce00078e000e */
[----:B------:R-:W-:Y:S05]  /*28630*/  WARPSYNC.COLLECTIVE R15, `(.L_x_6338) ;  /* 0x000000000f087348 */ /* 0x000fea0003c00000 */
[----:B------:R0:W1:Y:S02]  /*28640*/  SHFL.IDX P6, R14, R13, R12, R11 ;  /* 0x0000000c0d0e7389 */ /* 0x00006400000c000b */
[----:B01----:R-:W-:Y:S01]  /*28650*/  ENDCOLLECTIVE ;  /* 0x000000000000791b */ /* 0x003fe20003800000 */
.L_x_6338:
[----:B------:R-:W-:Y:S01]  /*28660*/  IMAD.MOV.U32 R13, RZ, RZ, R62 ;  /* 0x000000ffff0d7224 */ /* 0x000fe200078e003e */
[----:B------:R-:W-:-:S07]  /*28670*/  MOV R63, R14 ;  /* 0x0000000e003f7202 */ /* 0x000fce0000000f00 */
[----:B------:R-:W-:Y:S05]  /*28680*/  WARPSYNC.COLLECTIVE R15, `(.L_x_6339) ;  /* 0x000000000f087348 */ /* 0x000fea0003c00000 */
[----:B------:R0:W1:Y:S02]  /*28690*/  SHFL.IDX P6, R14, R13, R12, R11 ;  /* 0x0000000c0d0e7389 */ /* 0x00006400000c000b */
[----:B01----:R-:W-:Y:S01]  /*286a0*/  ENDCOLLECTIVE ;  /* 0x000000000000791b */ /* 0x003fe20003800000 */
.L_x_6339:
[----:B------:R-:W-:Y:S01]  /*286b0*/  IMAD.MOV.U32 R62, RZ, RZ, R14 ;  /* 0x000000ffff3e7224 */ /* 0x000fe200078e000e */
[----:B------:R-:W-:Y:S06]  /*286c0*/  BRA `(.L_x_6340) ;  /* 0xfffffe3c00ac7947 */ /* 0x000fec000383ffff */
.L_x_6067:
[----:B0-----:R0:W1:Y:S02]  /*286d0*/  SYNCS.PHASECHK.TRANS64.TRYWAIT P0, [R2+URZ+0x30800], R5 ;  /* 0x03080005020075a7 */ /* 0x001064000800017f */
[----:B-1----:R-:W-:Y:S05]  /*286e0*/  @!P0 NANOSLEEP.SYNCS 0x989680 ;  /* 0x009896800000895d */ /* 0x002fea0003900000 */
[----:B------:R-:W1:Y:S02]  /*286f0*/  @!P0 SYNCS.PHASECHK.TRANS64 P0, [R2+URZ+0x30800], R5 ;  /* 0x03080005020085a7 */ /* 0x000e64000800007f */
[----:B-1----:R-:W-:Y:S05]  /*28700*/  @!P0 BRA `(.L_x_6067) ;  /* 0xfffffffc00f08947 */ /* 0x002fea000383ffff */
[----:B------:R-:W-:Y:S05]  /*28710*/  BRA `(.L_x_6341) ;  /* 0xfffffe4400e47947 */ /* 0x000fea000383ffff */
.L_x_6091:
        /* <DEDUP_REMOVED lines=8> */
.L_x_6343:
[----:B------:R-:W-:Y:S05]  /*287a0*/  BSYNC B1 ;  /* 0x0000000000017941 */ /* 0x000fea0003800000 */
.L_x_6342:
        /* <DEDUP_REMOVED lines=8> */
.L_x_6344:
[----:B------:R-:W-:Y:S01]  /*28830*/  IMAD.MOV.U32 R13, RZ, RZ, R61 ;  /* 0x000000ffff0d7224 */ /* 0x000fe200078e003d */
[----:B------:R-:W-:-:S07]  /*28840*/  MOV R4, R14 ;  /* 0x0000000e00047202 */ /* 0x000fce0000000f00 */
[----:B------:R-:W-:Y:S05]  /*28850*/  WARPSYNC.COLLECTIVE R15, `(.L_x_6345) ;  /* 0x000000000f087348 */ /* 0x000fea0003c00000 */
[----:B------:R0:W1:Y:S02]  /*28860*/  SHFL.IDX P6, R14, R13, R12, R11 ;  /* 0x0000000c0d0e7389 */ /* 0x00006400000c000b */
[----:B01----:R-:W-:Y:S01]  /*28870*/  ENDCOLLECTIVE ;  /* 0x000000000000791b */ /* 0x003fe20003800000 */
.L_x_6345:
[----:B------:R-:W-:Y:S01]  /*28880*/  MOV R13, R3 ;  /* 0x00000003000d7202 */ /* 0x000fe20000000f00 */
[----:B------:R-:W-:-:S07]  /*28890*/  IMAD.MOV.U32 R7, RZ, RZ, R14 ;  /* 0x000000ffff077224 */ /* 0x000fce00078e000e */
[----:B------:R-:W-:Y:S05]  /*288a0*/  WARPSYNC.COLLECTIVE R15, `(.L_x_6346) ;  /* 0x000000000f087348 */ /* 0x000fea0003c00000 */
[----:B------:R0:W1:Y:S02]  /*288b0*/  SHFL.IDX P6, R14, R13, R12, R11 ;  /* 0x0000000c0d0e7389 */ /* 0x00006400000c000b */
[----:B01----:R-:W-:Y:S01]  /*288c0*/  ENDCOLLECTIVE ;  /* 0x000000000000791b */ /* 0x003fe20003800000 */
.L_x_6346:
[----:B------:R-:W-:Y:S01]  /*288d0*/  IMAD.MOV.U32 R8, RZ, RZ, R14 ;  /* 0x000000ffff087224 */ /* 0x000fe200078e000e */
[----:B------:R-:W-:Y:S06]  /*288e0*/  BRA `(.L_x_6347) ;  /* 0xfffffe6800c07947 */ /* 0x000fec000383ffff */
.L_x_6094:
        /* <DEDUP_REMOVED lines=8> */
.L_x_6349:
[----:B------:R-:W-:Y:S05]  /*28970*/  BSYNC B1 ;  /* 0x0000000000017941 */ /* 0x000fea0003800000 */
.L_x_6348:
        /* <DEDUP_REMOVED lines=8> */
.L_x_6350:
[----:B------:R-:W-:Y:S01]  /*28a00*/  MOV R13, R61 ;  /* 0x0000003d000d7202 */ /* 0x000fe20000000f00 */
[----:B------:R-:W-:-:S07]  /*28a10*/  IMAD.MOV.U32 R20, RZ, RZ, R14 ;  /* 0x000000ffff147224 */ /* 0x000fce00078e000e */
[----:B------:R-:W-:Y:S05]  /*28a20*/  WARPSYNC.COLLECTIVE R15, `(.L_x_6351) ;  /* 0x000000000f087348 */ /* 0x000fea0003c00000 */
[----:B------:R0:W1:Y:S02]  /*28a30*/  SHFL.IDX P6, R14, R13, R12, R11 ;  /* 0x0000000c0d0e7389 */ /* 0x00006400000c000b */
[----:B01----:R-:W-:Y:S01]  /*28a40*/  ENDCOLLECTIVE ;  /* 0x000000000000791b */ /* 0x003fe20003800000 */
.L_x_6351:
[----:B------:R-:W-:Y:S02]  /*28a50*/  IMAD.MOV.U32 R13, RZ, RZ, R3 ;  /* 0x000000ffff0d7224 */ /* 0x000fe400078e0003 */
[----:B------:R-:W-:-:S07]  /*28a60*/  IMAD.MOV.U32 R61, RZ, RZ, R14 ;  /* 0x000000ffff3d7224 */ /* 0x000fce00078e000e */
[----:B------:R-:W-:Y:S05]  /*28a70*/  WARPSYNC.COLLECTIVE R15, `(.L_x_6352) ;  /* 0x000000000f087348 */ /* 0x000fea0003c00000 */
[----:B------:R0:W1:Y:S02]  /*28a80*/  SHFL.IDX P6, R14, R13, R12, R11 ;  /* 0x0000000c0d0e7389 */ /* 0x00006400000c000b */
[----:B01----:R-:W-:Y:S01]  /*28a90*/  ENDCOLLECTIVE ;  /* 0x000000000000791b */ /* 0x003fe20003800000 */
.L_x_6352:
[----:B------:R-:W-:Y:S01]  /*28aa0*/  MOV R62, R14 ;  /* 0x0000000e003e7202 */ /* 0x000fe20000000f00 */
[----:B------:R-:W-:Y:S06]  /*28ab0*/  BRA `(.L_x_6353) ;  /* 0xfffffe6c00e07947 */ /* 0x000fec000383ffff */
.L_x_6098:
[----:B0-----:R0:W1:Y:S02]  /*28ac0*/  SYNCS.PHASECHK.TRANS64.TRYWAIT P0, [R2+URZ+0x30800], R21 ;  /* 0x03080015020075a7 */ /* 0x001064000800017f */
[----:B-1----:R-:W-:Y:S05]  /*28ad0*/  @!P0 NANOSLEEP.SYNCS 0x989680 ;  /* 0x009896800000895d */ /* 0x002fea0003900000 */
[----:B------:R-:W1:Y:S02]  /*28ae0*/  @!P0 SYNCS.PHASECHK.TRANS64 P0, [R2+URZ+0x30800], R21 ;  /* 0x03080015020085a7 */ /* 0x000e64000800007f */
[----:B-1----:R-:W-:Y:S05]  /*28af0*/  @!P0 BRA `(.L_x_6098) ;  /* 0xfffffffc00f08947 */ /* 0x002fea000383ffff */
[----:B------:R-:W-:Y:S05]  /*28b00*/  BRA `(.L_x_6354) ;  /* 0xfffffe7400647947 */ /* 0x000fea000383ffff */
.L_x_6112:
[----:B-1----:R1:W2:Y:S02]  /*28b10*/  SYNCS.PHASECHK.TRANS64.TRYWAIT P1, [R8+URZ+0x30830], R3 ;  /* 0x03083003080075a7 */ /* 0x0022a4000802017f */
[----:B--2---:R-:W-:Y:S05]  /*28b20*/  @!P1 NANOSLEEP.SYNCS 0x989680 ;  /* 0x009896800000995d */ /* 0x004fea0003900000 */
[----:B------:R-:W2:Y:S02]  /*28b30*/  @!P1 SYNCS.PHASECHK.TRANS64 P1, [R8+URZ+0x30830], R3 ;  /* 0x03083003080095a7 */ /* 0x000ea4000802007f */
[----:B--2---:R-:W-:Y:S05]  /*28b40*/  @!P1 BRA `(.L_x_6112) ;  /* 0xfffffffc00f09947 */ /* 0x004fea000383ffff */
[----:B------:R-:W-:Y:S05]  /*28b50*/  BRA `(.L_x_6111) ;  /* 0xfffffe9c00c47947 */ /* 0x000fea000383ffff */
.L_x_6120:
[----:B-1----:R1:W2:Y:S02]  /*28b60*/  SYNCS.PHASECHK.TRANS64.TRYWAIT P1, [R0+URZ+0x30830], R3 ;  /* 0x03083003000075a7 */ /* 0x0022a4000802017f */
[----:B--2---:R-:W-:Y:S05]  /*28b70*/  @!P1 NANOSLEEP.SYNCS 0x989680 ;  /* 0x009896800000995d */ /* 0x004fea0003900000 */
[----:B------:R-:W2:Y:S02]  /*28b80*/  @!P1 SYNCS.PHASECHK.TRANS64 P1, [R0+URZ+0x30830], R3 ;  /* 0x03083003000095a7 */ /* 0x000ea4000802007f */
[----:B--2---:R-:W-:Y:S05]  /*28b90*/  @!P1 BRA `(.L_x_6120) ;  /* 0xfffffffc00f09947 */ /* 0x004fea000383ffff */
[----:B------:R-:W-:Y:S05]  /*28ba0*/  BRA `(.L_x_6119) ;  /* 0xfffffec800507947 */ /* 0x000fea000383ffff */
.L_x_6125:
[----:B-1----:R1:W2:Y:S02]  /*28bb0*/  SYNCS.PHASECHK.TRANS64.TRYWAIT P1, [R13+URZ+0x30850], R3 ;  /* 0x030850030d0075a7 */ /* 0x0022a4000802017f */
[----:B--2---:R-:W-:Y:S05]  /*28bc0*/  @!P1 NANOSLEEP.SYNCS 0x989680 ;  /* 0x009896800000995d */ /* 0x004fea0003900000 */
[----:B------:R-:W2:Y:S02]  /*28bd0*/  @!P1 SYNCS.PHASECHK.TRANS64 P1, [R13+URZ+0x30850], R3 ;  /* 0x030850030d0095a7 */ /* 0x000ea4000802007f */
[----:B--2---:R-:W-:Y:S05]  /*28be0*/  @!P1 BRA `(.L_x_6125) ;  /* 0xfffffffc00f09947 */ /* 0x004fea000383ffff */
[----:B------:R-:W-:Y:S05]  /*28bf0*/  BRA `(.L_x_6124) ;  /* 0xfffffed400f47947 */ /* 0x000fea000383ffff */
.L_x_6135:
[----:B-1----:R1:W2:Y:S02]  /*28c00*/  SYNCS.PHASECHK.TRANS64.TRYWAIT P1, [R3+URZ+0x30830], R4 ;  /* 0x03083004030075a7 */ /* 0x0022a4000802017f */
[----:B--2---:R-:W-:Y:S05]  /*28c10*/  @!P1 NANOSLEEP.SYNCS 0x989680 ;  /* 0x009896800000995d */ /* 0x004fea0003900000 */
[----:B------:R-:W2:Y:S02]  /*28c20*/  @!P1 SYNCS.PHASECHK.TRANS64 P1, [R3+URZ+0x30830], R4 ;  /* 0x03083004030095a7 */ /* 0x000ea4000802007f */
[----:B--2---:R-:W-:Y:S05]  /*28c30*/  @!P1 BRA `(.L_x_6135) ;  /* 0xfffffffc00f09947 */ /* 0x004fea000383ffff */
[----:B------:R-:W-:Y:S05]  /*28c40*/  BRA `(.L_x_6134) ;  /* 0xfffffef8004c7947 */ /* 0x000fea000383ffff */
.L_x_6140:
[----:B-1----:R1:W2:Y:S02]  /*28c50*/  SYNCS.PHASECHK.TRANS64.TRYWAIT P1, [R13+URZ+0x30850], R3 ;  /* 0x030850030d0075a7 */ /* 0x0022a4000802017f */
[----:B--2---:R-:W-:Y:S05]  /*28c60*/  @!P1 NANOSLEEP.SYNCS 0x989680 ;  /* 0x009896800000995d */ /* 0x004fea0003900000 */
[----:B------:R-:W2:Y:S02]  /*28c70*/  @!P1 SYNCS.PHASECHK.TRANS64 P1, [R13+URZ+0x30850], R3 ;  /* 0x030850030d0095a7 */ /* 0x000ea4000802007f */
[----:B--2---:R-:W-:Y:S05]  /*28c80*/  @!P1 BRA `(.L_x_6140) ;  /* 0xfffffffc00f09947 */ /* 0x004fea000383ffff */
[----:B------:R-:W-:Y:S05]  /*28c90*/  BRA `(.L_x_6139) ;  /* 0xffffff0400f07947 */ /* 0x000fea000383ffff */
.L_x_6148:
[----:B-1----:R1:W2:Y:S02]  /*28ca0*/  SYNCS.PHASECHK.TRANS64.TRYWAIT P1, [R10+URZ+0x30850], R5 ;  /* 0x030850050a0075a7 */ /* 0x0022a4000802017f */
[----:B--2---:R-:W-:Y:S05]  /*28cb0*/  @!P1 NANOSLEEP.SYNCS 0x989680 ;  /* 0x009896800000995d */ /* 0x004fea0003900000 */
[----:B------:R-:W2:Y:S02]  /*28cc0*/  @!P1 SYNCS.PHASECHK.TRANS64 P1, [R10+URZ+0x30850], R5 ;  /* 0x030850050a0095a7 */ /* 0x000ea4000802007f */
[----:B--2---:R-:W-:Y:S05]  /*28cd0*/  @!P1 BRA `(.L_x_6148) ;  /* 0xfffffffc00f09947 */ /* 0x004fea000383ffff */
[----:B------:R-:W-:Y:S05]  /*28ce0*/  BRA `(.L_x_6147) ;  /* 0xffffff2400cc7947 */ /* 0x000fea000383ffff */
.L_x_6190:
[----:B-1----:R-:W0:Y:S01]  /*28cf0*/  S2R R11, SR_TID.X ;  /* 0x00000000000b7919 */ /* 0x002e220000002100 */
[----:B------:R-:W-:Y:S01]  /*28d00*/  BSSY B1, `(.L_x_6355) ;  /* 0x000000a000017945 */ /* 0x000fe20003800000 */
[----:B------:R-:W-:Y:S02]  /*28d10*/  IMAD.MOV.U32 R12, RZ, RZ, RZ ;  /* 0x000000ffff0c7224 */ /* 0x000fe400078e00ff */
[----:B------:R-:W-:Y:S01]  /*28d20*/  IMAD.MOV.U32 R15, RZ, RZ, -0x1 ;  /* 0xffffffffff0f7424 */ /* 0x000fe200078e00ff */
[----:B0-----:R-:W-:-:S04]  /*28d30*/  SHF.R.U32.HI R11, RZ, 0x5, R11 ;  /* 0x00000005ff0b7819 */ /* 0x001fc8000001160b */
[----:B------:R-:W-:-:S05]  /*28d40*/  LOP3.LUT R11, R11, 0x3, RZ, 0xc0, !PT ;  /* 0x000000030b0b7812 */ /* 0x000fca00078ec0ff */
[----:B------:R-:W-:Y:S01]  /*28d50*/  IMAD.MOV.U32 R13, RZ, RZ, R11 ;  /* 0x000000ffff0d7224 */ /* 0x000fe200078e000b */
[----:B------:R-:W-:-:S07]  /*28d60*/  MOV R11, 0x1f ;  /* 0x0000001f000b7802 */ /* 0x000fce0000000f00 */
[----:B------:R-:W-:Y:S05]  /*28d70*/  WARPSYNC.COLLECTIVE R15, `(.L_x_6356) ;  /* 0x000000000f087348 */ /* 0x000fea0003c00000 */
[----:B------:R0:W1:Y:S02]  /*28d80*/  SHFL.IDX P6, R14, R13, R12, R11 ;  /* 0x0000000c0d0e7389 */ /* 0x00006400000c000b */
[----:B01----:R-:W-:Y:S01]  /*28d90*/  ENDCOLLECTIVE ;  /* 0x000000000000791b */ /* 0x003fe20003800000 */
.L_x_6356:
[----:B------:R-:W-:Y:S05]  /*28da0*/  BSYNC B1 ;  /* 0x0000000000017941 */ /* 0x000fea0003800000 */
.L_x_6355:
[----:B------:R-:W-:Y:S05]  /*28db0*/  BRA `(.L_x_6357) ;  /* 0xffffff8800c87947 */ /* 0x000fea000383ffff */
.L_x_6192:
[----:B------:R-:W-:Y:S01]  /*28dc0*/  BSSY B1, `(.L_x_6358) ;  /* 0x0000006000017945 */ /* 0x000fe20003800000 */
[----:B------:R-:W-:-:S07]  /*28dd0*/  IMAD.MOV.U32 R15, RZ, RZ, -0x1 ;  /* 0xffffffffff0f7424 */ /* 0x000fce00078e00ff */
[----:B01----:R-:W-:Y:S05]  /*28de0*/  WARPSYNC.COLLECTIVE R15, `(.L_x_6359) ;  /* 0x000000000f0c7348 */ /* 0x003fea0003c00000 */
[----:B------:R-:W-:Y:S02]  /*28df0*/  ELECT P6, UR62, PT ;  /* 0x00000000003e782f */ /* 0x000fe400038c0000 */
[----:B------:R-:W-:Y:S01]  /*28e00*/  MOV R14, UR62 ;  /* 0x0000003e000e7c02 */ /* 0x000fe20008000f00 */
[----:B01----:R-:W-:Y:S10]  /*28e10*/  ENDCOLLECTIVE ;  /* 0x000000000000791b */ /* 0x003ff40003800000 */
.L_x_6359:
[----:B------:R-:W-:Y:S05]  /*28e20*/  BSYNC B1 ;  /* 0x0000000000017941 */ /* 0x000fea0003800000 */
.L_x_6358:
[----:B------:R-:W-:Y:S05]  /*28e30*/  BRA `(.L_x_6191) ;  /* 0xffffff8800c07947 */ /* 0x000fea000383ffff */
.L_x_6194:
[----:B0-----:R0:W2:Y:S02]  /*28e40*/  SYNCS.PHASECHK.TRANS64.TRYWAIT P0, [R22+URZ+0x30820], R8 ;  /* 0x03082008160075a7 */ /* 0x0010a4000800017f */
[----:B--2---:R-:W-:Y:S05]  /*28e50*/  @!P0 NANOSLEEP.SYNCS 0x989680 ;  /* 0x009896800000895d */ /* 0x004fea0003900000 */
[----:B------:R-:W2:Y:S02]  /*28e60*/  @!P0 SYNCS.PHASECHK.TRANS64 P0, [R22+URZ+0x30820], R8 ;  /* 0x03082008160085a7 */ /* 0x000ea4000800007f */
[----:B--2---:R-:W-:Y:S05]  /*28e70*/  @!P0 BRA `(.L_x_6194) ;  /* 0xfffffffc00f08947 */ /* 0x004fea000383ffff */
[----:B------:R-:W-:Y:S05]  /*28e80*/  BRA `(.L_x_6360) ;  /* 0xffffff8800d07947 */ /* 0x000fea000383ffff */
.L_x_6198:
[----:B-1----:R1:W2:Y:S02]  /*28e90*/  SYNCS.PHASECHK.TRANS64.TRYWAIT P0, [R12+URZ+0x308a0], R11 ;  /* 0x0308a00b0c0075a7 */ /* 0x0022a4000800017f */
[----:B--2---:R-:W-:Y:S05]  /*28ea0*/  @!P0 NANOSLEEP.SYNCS 0x989680 ;  /* 0x009896800000895d */ /* 0x004fea0003900000 */
[----:B------:R-:W2:Y:S02]  /*28eb0*/  @!P0 SYNCS.PHASECHK.TRANS64 P0, [R12+URZ+0x308a0], R11 ;  /* 0x0308a00b0c0085a7 */ /* 0x000ea4000800007f */
[----:B--2---:R-:W-:Y:S05]  /*28ec0*/  @!P0 BRA `(.L_x_6198) ;  /* 0xfffffffc00f08947 */ /* 0x004fea000383ffff */
[----:B------:R-:W-:Y:S05]  /*28ed0*/  BRA `(.L_x_6361) ;  /* 0xffffff8800e87947 */ /* 0x000fea000383ffff */
.L_x_6205:
[----:B0-----:R0:W2:Y:S02]  /*28ee0*/  SYNCS.PHASECHK.TRANS64.TRYWAIT P0, [R12+URZ+0x308c0], R11 ;  /* 0x0308c00b0c0075a7 */ /* 0x0010a4000800017f */
[----:B--2---:R-:W-:Y:S05]  /*28ef0*/  @!P0 NANOSLEEP.SYNCS 0x989680 ;  /* 0x009896800000895d */ /* 0x004fea0003900000 */
[----:B------:R-:W2:Y:S02]  /*28f00*/  @!P0 SYNCS.PHASECHK.TRANS64 P0, [R12+URZ+0x308c0], R11 ;  /* 0x0308c00b0c0085a7 */ /* 0x000ea4000800007f */
[----:B--2---:R-:W-:Y:S05]  /*28f10*/  @!P0 BRA `(.L_x_6205) ;  /* 0xfffffffc00f08947 */ /* 0x004fea000383ffff */
[----:B------:R-:W-:Y:S05]  /*28f20*/  BRA `(.L_x_6362) ;  /* 0xffffff8c00e47947 */ /* 0x000fea000383ffff */
.L_x_6214:
[----:B-1----:R1:W2:Y:S02]  /*28f30*/  SYNCS.PHASECHK.TRANS64.TRYWAIT P1, [R11+URZ+0x308a0], R10 ;  /* 0x0308a00a0b0075a7 */ /* 0x0022a4000802017f */
[----:B--2---:R-:W-:Y:S05]  /*28f40*/  @!P1 NANOSLEEP.SYNCS 0x989680 ;  /* 0x009896800000995d */ /* 0x004fea0003900000 */
[----:B------:R-:W2:Y:S02]  /*28f50*/  @!P1 SYNCS.PHASECHK.TRANS64 P1, [R11+URZ+0x308a0], R10 ;  /* 0x0308a00a0b0095a7 */ /* 0x000ea4000802007f */
[----:B--2---:R-:W-:Y:S05]  /*28f60*/  @!P1 BRA `(.L_x_6214) ;  /* 0xfffffffc00f09947 */ /* 0x004fea000383ffff */
[----:B------:R-:W-:Y:S05]  /*28f70*/  BRA `(.L_x_6363) ;  /* 0xffffff94001c7947 */ /* 0x000fea000383ffff */
.L_x_6221:
[----:B0-----:R0:W2:Y:S02]  /*28f80*/  SYNCS.PHASECHK.TRANS64.TRYWAIT P1, [R11+URZ+0x308c0], R10 ;  /* 0x0308c00a0b0075a7 */ /* 0x0010a4000802017f */
[----:B--2---:R-:W-:Y:S05]  /*28f90*/  @!P1 NANOSLEEP.SYNCS 0x989680 ;  /* 0x009896800000995d */ /* 0x004fea0003900000 */
[----:B------:R-:W2:Y:S02]  /*28fa0*/  @!P1 SYNCS.PHASECHK.TRANS64 P1, [R11+URZ+0x308c0], R10 ;  /* 0x0308c00a0b0095a7 */ /* 0x000ea4000802007f */
[----:B--2---:R-:W-:Y:S05]  /*28fb0*/  @!P1 BRA `(.L_x_6221) ;  /* 0xfffffffc00f09947 */ /* 0x004fea000383ffff */
[----:B------:R-:W-:Y:S05]  /*28fc0*/  BRA `(.L_x_6364) ;  /* 0xffffff9800147947 */ /* 0x000fea000383ffff */
.L_x_6238:
[----:B0-----:R-:W0:Y:S01]  /*28fd0*/  S2R R8, SR_TID.X ;  /* 0x0000000000087919 */ /* 0x001e220000002100 */
[----:B------:R-:W-:Y:S01]  /*28fe0*/  BSSY B0, `(.L_x_6365) ;  /* 0x000000a000007945 */ /* 0x000fe20003800000 */
[----:B------:R-:W-:Y:S01]  /*28ff0*/  IMAD.MOV.U32 R12, RZ, RZ, RZ ;  /* 0x000000ffff0c7224 */ /* 0x000fe200078e00ff */
[----:B------:R-:W-:Y:S01]  /*29000*/  MOV R15, 0xffffffff ;  /* 0xffffffff000f7802 */ /* 0x000fe20000000f00 */
[----:B------:R-:W-:Y:S01]  /*29010*/  IMAD.MOV.U32 R11, RZ, RZ, 0x1f ;  /* 0x0000001fff0b7424 */ /* 0x000fe200078e00ff */
[----:B0-----:R-:W-:-:S04]  /*29020*/  SHF.R.U32.HI R8, RZ, 0x5, R8 ;  /* 0x00000005ff087819 */ /* 0x001fc80000011608 */
[----:B------:R-:W-:-:S04]  /*29030*/  LOP3.LUT R8, R8, 0x3, RZ, 0xc0, !PT ;  /* 0x0000000308087812 */ /* 0x000fc800078ec0ff */
[----:B------:R-:W-:-:S07]  /*29040*/  MOV R13, R8 ;  /* 0x00000008000d7202 */ /* 0x000fce0000000f00 */
[----:B-----5:R-:W-:Y:S05]  /*29050*/  WARPSYNC.COLLECTIVE R15, `(.L_x_6366) ;  /* 0x000000000f087348 */ /* 0x020fea0003c00000 */
[----:B------:R0:W1:Y:S02]  /*29060*/  SHFL.IDX P6, R14, R13, R12, R11 ;  /* 0x0000000c0d0e7389 */ /* 0x00006400000c000b */
[----:B01---5:R-:W-:Y:S01]  /*29070*/  ENDCOLLECTIVE ;  /* 0x000000000000791b */ /* 0x023fe20003800000 */
.L_x_6366:
[----:B------:R-:W-:Y:S05]  /*29080*/  BSYNC B0 ;  /* 0x0000000000007941 */ /* 0x000fea0003800000 */
.L_x_6365:
[----:B------:R-:W-:Y:S05]  /*29090*/  BRA `(.L_x_6367) ;  /* 0xffffffa400fc7947 */ /* 0x000fea000383ffff */
.L_x_6241:
[----:B0-----:R0:W1:Y:S02]  /*290a0*/  SYNCS.PHASECHK.TRANS64.TRYWAIT P0, [R7+URZ+0x30840], R2 ;  /* 0x03084002070075a7 */ /* 0x001064000800017f */
[----:B-1----:R-:W-:Y:S05]  /*290b0*/  @!P0 NANOSLEEP.SYNCS 0x989680 ;  /* 0x009896800000895d */ /* 0x002fea0003900000 */
[----:B------:R-:W1:Y:S02]  /*290c0*/  @!P0 SYNCS.PHASECHK.TRANS64 P0, [R7+URZ+0x30840], R2 ;  /* 0x03084002070085a7 */ /* 0x000e64000800007f */
[----:B-1----:R-:W-:Y:S05]  /*290d0*/  @!P0 BRA `(.L_x_6241) ;  /* 0xfffffffc00f08947 */ /* 0x002fea000383ffff */
[----:B------:R-:W-:Y:S05]  /*290e0*/  BRA `(.L_x_6368) ;  /* 0xffffffa8004c7947 */ /* 0x000fea000383ffff */
.L_x_6242:
        /* <DEDUP_REMOVED lines=8> */
.L_x_6370:
[----:B------:R-:W-:Y:S05]  /*29170*/  BSYNC B0 ;  /* 0x0000000000007941 */ /* 0x000fea0003800000 */
.L_x_6369:
[----:B------:R-:W-:Y:S01]  /*29180*/  MOV R13, R4 ;  /* 0x00000004000d7202 */ /* 0x000fe20000000f00 */
[----:B------:R-:W-:Y:S01]  /*29190*/  IMAD.MOV.U32 R12, RZ, RZ, RZ ;  /* 0x000000ffff0c7224 */ /* 0x000fe200078e00ff */
[----:B------:R-:W-:Y:S01]  /*291a0*/  MOV R15, 0xffffffff ;  /* 0xffffffff000f7802 */ /* 0x000fe20000000f00 */
[----:B------:R-:W-:Y:S01]  /*291b0*/  IMAD.MOV.U32 R11, RZ, RZ, 0x181f ;  /* 0x0000181fff0b7424 */ /* 0x000fe200078e00ff */
[----:B------:R-:W-:Y:S01]  /*291c0*/  @P0 LEA R8, R5, R22, 0x1 ;  /* 0x0000001605080211 */ /* 0x000fe200078e08ff */
[----:B------:R-:W-:-:S07]  /*291d0*/  IMAD.MOV.U32 R2, RZ, RZ, R14 ;  /* 0x000000ffff027224 */ /* 0x000fce00078e000e */
[----:B------:R-:W-:Y:S05]  /*291e0*/  WARPSYNC.COLLECTIVE R15, `(.L_x_6371) ;  /* 0x000000000f087348 */ /* 0x000fea0003c00000 */
[----:B------:R0:W1:Y:S02]  /*291f0*/  SHFL.IDX P6, R14, R13, R12, R11 ;  /* 0x0000000c0d0e7389 */ /* 0x00006400000c000b */
[----:B01----:R-:W-:Y:S01]  /*29200*/  ENDCOLLECTIVE ;  /* 0x000000000000791b */ /* 0x003fe20003800000 */
.L_x_6371:
[----:B------:R-:W-:Y:S02]  /*29210*/  IMAD.MOV.U32 R13, RZ, RZ, R0 ;  /* 0x000000ffff0d7224 */ /* 0x000fe400078e0000 */
[----:B------:R-:W-:Y:S02]  /*29220*/  IMAD.MOV.U32 R12, RZ, RZ, 0x1 ;  /* 0x00000001ff0c7424 */ /* 0x000fe400078e00ff */
[----:B------:R-:W-:-:S07]  /*29230*/  IMAD.MOV.U32 R3, RZ, RZ, R14 ;  /* 0x000000ffff037224 */ /* 0x000fce00078e000e */
[----:B------:R-:W-:Y:S05]  /*29240*/  WARPSYNC.COLLECTIVE R15, `(.L_x_6372) ;  /* 0x000000000f087348 */ /* 0x000fea0003c00000 */
[----:B------:R0:W1:Y:S02]  /*29250*/  SHFL.IDX P6, R14, R13, R12, R11 ;  /* 0x0000000c0d0e7389 */ /* 0x00006400000c000b */
[----:B01----:R-:W-:Y:S01]  /*29260*/  ENDCOLLECTIVE ;  /* 0x000000000000791b */ /* 0x003fe20003800000 */
.L_x_6372:
        /* <DEDUP_REMOVED lines=18> */
.L_x_6373:
[----:B------:R-:W-:Y:S01]  /*29390*/  IMAD.MOV.U32 R13, RZ, RZ, R0 ;  /* 0x000000ffff0d7224 */ /* 0x000fe200078e0000 */
[----:B------:R-:W-:Y:S01]  /*293a0*/  MOV R12, 0x2 ;  /* 0x00000002000c7802 */ /* 0x000fe20000000f00 */
[----:B------:R-:W-:-:S07]  /*293b0*/  IMAD.MOV.U32 R3, RZ, RZ, R14 ;  /* 0x000000ffff037224 */ /* 0x000fce00078e000e */
[----:B------:R-:W-:Y:S05]  /*293c0*/  WARPSYNC.COLLECTIVE R15, `(.L_x_6374) ;  /* 0x000000000f087348 */ /* 0x000fea0003c00000 */
[----:B------:R0:W1:Y:S02]  /*293d0*/  SHFL.IDX P6, R14, R13, R12, R11 ;  /* 0x0000000c0d0e7389 */ /* 0x00006400000c000b */
[----:B01----:R-:W-:Y:S01]  /*293e0*/  ENDCOLLECTIVE ;  /* 0x000000000000791b */ /* 0x003fe20003800000 */
.L_x_6374:
        /* <DEDUP_REMOVED lines=17> */
.L_x_6375:
[----:B------:R-:W-:Y:S01]  /*29500*/  @P1 IMAD R8, R5, 0x2, R22 ;  /* 0x0000000205081824 */ /* 0x000fe200078e0216 */
[----:B------:R-:W-:Y:S01]  /*29510*/  MOV R13, R0 ;  /* 0x00000000000d7202 */ /* 0x000fe20000000f00 */
[----:B------:R-:W-:Y:S01]  /*29520*/  IMAD.MOV.U32 R12, RZ, RZ, 0x3 ;  /* 0x00000003ff0c7424 */ /* 0x000fe200078e00ff */
[----:B------:R-:W-:-:S07]  /*29530*/  MOV R3, R14 ;  /* 0x0000000e00037202 */ /* 0x000fce0000000f00 */
[----:B------:R-:W-:Y:S05]  /*29540*/  WARPSYNC.COLLECTIVE R15, `(.L_x_6376) ;  /* 0x000000000f087348 */ /* 0x000fea0003c00000 */
[----:B------:R0:W1:Y:S02]  /*29550*/  SHFL.IDX P6, R14, R13, R12, R11 ;  /* 0x0000000c0d0e7389 */ /* 0x00006400000c000b */
[----:B01----:R-:W-:Y:S01]  /*29560*/  ENDCOLLECTIVE ;  /* 0x000000000000791b */ /* 0x003fe20003800000 */
.L_x_6376:
        /* <DEDUP_REMOVED lines=17> */
.L_x_6377:
[----:B------:R-:W-:Y:S01]  /*29680*/  @P1 LEA R8, R5, R22, 0x1 ;  /* 0x0000001605081211 */ /* 0x000fe200078e08ff */
[----:B------:R-:W-:Y:S02]  /*29690*/  IMAD.MOV.U32 R13, RZ, RZ, R0 ;  /* 0x000000ffff0d7224 */ /* 0x000fe400078e0000 */
[----:B------:R-:W-:Y:S02]  /*296a0*/  IMAD.MOV.U32 R12, RZ, RZ, 0x4 ;  /* 0x00000004ff0c7424 */ /* 0x000fe400078e00ff */
[----:B------:R-:W-:-:S07]  /*296b0*/  IMAD.MOV.U32 R3, RZ, RZ, R14 ;  /* 0x000000ffff037224 */ /* 0x000fce00078e000e */
[----:B------:R-:W-:Y:S05]  /*296c0*/  WARPSYNC.COLLECTIVE R15, `(.L_x_6378) ;  /* 0x000000000f087348 */ /* 0x000fea0003c00000 */
[----:B------:R0:W1:Y:S02]  /*296d0*/  SHFL.IDX P6, R14, R13, R12, R11 ;  /* 0x0000000c0d0e7389 */ /* 0x00006400000c000b */
[----:B01----:R-:W-:Y:S01]  /*296e0*/  ENDCOLLECTIVE ;  /* 0x000000000000791b */ /* 0x003fe20003800000 */
.L_x_6378:
        /* <DEDUP_REMOVED lines=17> */
.L_x_6379:
[----:B------:R-:W-:Y:S02]  /*29800*/  @P1 IMAD R8, R5, 0x2, R22 ;  /* 0x0000000205081824 */ /* 0x000fe400078e0216 */
[----:B------:R-:W-:Y:S01]  /*29810*/  IMAD.MOV.U32 R13, RZ, RZ, R0 ;  /* 0x000000ffff0d7224 */ /* 0x000fe200078e0000 */
[----:B------:R-:W-:Y:S01]  /*29820*/  MOV R12, 0x5 ;  /* 0x00000005000c7802 */ /* 0x000fe20000000f00 */
[----:B------:R-:W-:-:S07]  /*29830*/  IMAD.MOV.U32 R3, RZ, RZ, R14 ;  /* 0x000000ffff037224 */ /* 0x000fce00078e000e */
[----:B------:R-:W-:Y:S05]  /*29840*/  WARPSYNC.COLLECTIVE R15, `(.L_x_6380) ;  /* 0x000000000f087348 */ /* 0x000fea0003c00000 */
[----:B------:R0:W1:Y:S02]  /*29850*/  SHFL.IDX P6, R14, R13, R12, R11 ;  /* 0x0000000c0d0e7389 */ /* 0x00006400000c000b */
[----:B01----:R-:W-:Y:S01]  /*29860*/  ENDCOLLECTIVE ;  /* 0x000000000000791b */ /* 0x003fe20003800000 */
.L_x_6380:
        /* <DEDUP_REMOVED lines=14> */
.L_x_6381:
[----:B------:R-:W-:Y:S01]  /*29950*/  @!PT LDS RZ, [RZ] ;  /* 0x00000000fffff984 */ /* 0x000fe20000000800 */
[----:B------:R-:W-:Y:S01]  /*29960*/  @!PT LDS RZ, [RZ] ;  /* 0x00000000fffff984 */ /* 0x000fe20000000800 */
[----:B------:R-:W-:Y:S01]  /*29970*/  @!PT LDS RZ, [RZ] ;  /* 0x00000000fffff984 */ /* 0x000fe20000000800 */
[----:B------:R-:W-:Y:S04]  /*29980*/  @P1 LDGSTS.E.BYPASS.LTC128B.128 [R8+0x23400], desc[UR60][R2.64+0x80], !P3 ;  /* 0x2340008002081fae */ /* 0x000fe8000d901d7c */
[----:B------:R0:W-:Y:S02]  /*29990*/  @P1 LDGSTS.E.BYPASS.LTC128B.128 [R8+0x26400], desc[UR60][R2.64+0x100], !P2 ;  /* 0x2640010002081fae */ /* 0x0001e4000d101d7c */
[----:B0-----:R-:W-:Y:S01]  /*299a0*/  MOV R2, R14 ;  /* 0x0000000e00027202 */ /* 0x001fe20000000f00 */
[----:B------:R-:W-:Y:S06]  /*299b0*/  BRA `(.L_x_6382) ;  /* 0xffffffa4008c7947 */ /* 0x000fec000383ffff */
.L_x_6247:
[----:B------:R-:W-:Y:S01]  /*299c0*/  IMAD.MOV.U32 R13, RZ, RZ, R4 ;  /* 0x000000ffff0d7224 */ /* 0x000fe200078e0004 */
[----:B------:R-:W-:Y:S01]  /*299d0*/  MOV R11, 0x181f ;  /* 0x0000181f000b7802 */ /* 0x000fe20000000f00 */
[----:B------:R-:W-:Y:S02]  /*299e0*/  IMAD.MOV.U32 R12, RZ, RZ, RZ ;  /* 0x000000ffff0c7224 */ /* 0x000fe400078e00ff */
[----:B------:R-:W-:Y:S02]  /*299f0*/  IMAD.MOV.U32 R15, RZ, RZ, -0x1 ;  /* 0xffffffffff0f7424 */ /* 0x000fe400078e00ff */
[----:B-----5:R-:W-:Y:S02]  /*29a00*/  IMAD R5, R9, R6, RZ ;  /* 0x0000000609057224 */ /* 0x020fe400078e02ff */
[----:B------:R-:W-:-:S07]  /*29a10*/  IMAD R17, R17, 0x80, R8 ;  /* 0x0000008011117824 */ /* 0x000fce00078e0208 */
[----:B------:R-:W-:Y:S05]  /*29a20*/  WARPSYNC.COLLECTIVE R15, `(.L_x_6383) ;  /* 0x000000000f087348 */ /* 0x000fea0003c00000 */
[----:B------:R0:W1:Y:S02]  /*29a30*/  SHFL.IDX P6, R14, R13, R12, R11 ;  /* 0x0000000c0d0e7389 */ /* 0x00006400000c000b */
[----:B01----:R-:W-:Y:S01]  /*29a40*/  ENDCOLLECTIVE ;  /* 0x000000000000791b */ /* 0x003fe20003800000 */
.L_x_6383:
[C---:B------:R-:W-:Y:S01]  /*29a50*/  VIADD R6, R17.reuse, 0x10 ;  /* 0x0000001011067836 */ /* 0x040fe20000000000 */
[----:B------:R-:W-:Y:S02]  /*29a60*/  ISETP.GE.AND P1, PT, R17, R5, PT ;  /* 0x000000051100720c */ /* 0x000fe40003f26270 */
[----:B------:R-:W-:Y:S01]  /*29a70*/  MOV R13, R0 ;  /* 0x00000000000d7202 */ /* 0x000fe20000000f00 */
[----:B------:R-:W-:-:S10]  /*29a80*/  IMAD.MOV.U32 R2, RZ, RZ, R14 ;  /* 0x000000ffff027224 */ /* 0x000fd400078e000e */
[----:B------:R-:W-:Y:S05]  /*29a90*/  WARPSYNC.COLLECTIVE R15, `(.L_x_6384) ;  /* 0x000000000f087348 */ /* 0x000fea0003c00000 */
[----:B------:R0:W1:Y:S02]  /*29aa0*/  SHFL.IDX P6, R14, R13, R12, R11 ;  /* 0x0000000c0d0e7389 */ /* 0x00006400000c000b */
[----:B01----:R-:W-:Y:S01]  /*29ab0*/  ENDCOLLECTIVE ;  /* 0x000000000000791b */ /* 0x003fe20003800000 */
.L_x_6384:
        /* <DEDUP_REMOVED lines=8> */
.L_x_6385:
        /* <DEDUP_REMOVED lines=13> */
.L_x_6386:
        /* <DEDUP_REMOVED lines=8> */
.L_x_6387:
        /* <DEDUP_REMOVED lines=9> */
[----:B------:R-:W-:Y:S01]  /*29d20*/  VIADD R6, R17, 0x30 ;  /* 0x0000003011067836 */ /* 0x000fe20000000000 */
[----:B0-----:R-:W-:-:S11]  /*29d30*/  MOV R2, R14 ;  /* 0x0000000e00027202 */ /* 0x001fd60000000f00 */
[----:B------:R-:W-:Y:S05]  /*29d40*/  WARPSYNC.COLLECTIVE R15, `(.L_x_6388) ;  /* 0x000000000f087348 */ /* 0x000fea0003c00000 */
[----:B------:R0:W1:Y:S02]  /*29d50*/  SHFL.IDX P6, R14, R13, R12, R11 ;  /* 0x0000000c0d0e7389 */ /* 0x00006400000c000b */
[----:B01----:R-:W-:Y:S01]  /*29d60*/  ENDCOLLECTIVE ;  /* 0x000000000000791b */ /* 0x003fe20003800000 */
.L_x_6388:
        /* <DEDUP_REMOVED lines=8> */
.L_x_6389:
        /* <DEDUP_REMOVED lines=14> */
.L_x_6390:
        /* <DEDUP_REMOVED lines=8> */
.L_x_6391:
[----:B------:R-:W-:-:S05]  /*29f50*/  @!P1 MOV R3, R7 ;  /* 0x0000000700039202 */ /* 0x000fca0000000f00 */
        /* <DEDUP_REMOVED lines=13> */
.L_x_6392:
        /* <DEDUP_REMOVED lines=8> */
.L_x_6393:
        /* <DEDUP_REMOVED lines=14> */
.L_x_6394:
        /* <DEDUP_REMOVED lines=8> */
.L_x_6395:
        /* <DEDUP_REMOVED lines=13> */
.L_x_6396:
        /* <DEDUP_REMOVED lines=8> */
.L_x_6397:
[----:B------:R-:W-:-:S05]  /*2a360*/  @!P1 MOV R3, R7 ;  /* 0x0000000700039202 */ /* 0x000fca0000000f00 */
        /* <DEDUP_REMOVED lines=11> */
.L_x_6398:
[----:B------:R-:W-:Y:S05]  /*2a420*/  BRA `(.L_x_6399) ;  /* 0xffffffa400f07947 */ /* 0x000fea000383ffff */
.L_x_6252:
[----:B0-----:R0:W1:Y:S02]  /*2a430*/  SYNCS.PHASECHK.TRANS64.TRYWAIT P0, [R22+URZ+0x30820], R3 ;  /* 0x03082003160075a7 */ /* 0x001064000800017f */
[----:B-1----:R-:W-:Y:S05]  /*2a440*/  @!P0 NANOSLEEP.SYNCS 0x989680 ;  /* 0x009896800000895d */ /* 0x002fea0003900000 */
[----:B------:R-:W1:Y:S02]  /*2a450*/  @!P0 SYNCS.PHASECHK.TRANS64 P0, [R22+URZ+0x30820], R3 ;  /* 0x03082003160085a7 */ /* 0x000e64000800007f */
[----:B-1----:R-:W-:Y:S05]  /*2a460*/  @!P0 BRA `(.L_x_6252) ;  /* 0xfffffffc00f08947 */ /* 0x002fea000383ffff */
[----:B------:R-:W-:Y:S05]  /*2a470*/  BRA `(.L_x_6400) ;  /* 0xffffffa800687947 */ /* 0x000fea000383ffff */
.L_x_6257:
[----:B0-----:R0:W1:Y:S02]  /*2a480*/  SYNCS.PHASECHK.TRANS64.TRYWAIT P0, [R7+URZ+0x30840], R2 ;  /* 0x03084002070075a7 */ /* 0x001064000800017f */
[----:B-1----:R-:W-:Y:S05]  /*2a490*/  @!P0 NANOSLEEP.SYNCS 0x989680 ;  /* 0x009896800000895d */ /* 0x002fea0003900000 */
[----:B------:R-:W1:Y:S02]  /*2a4a0*/  @!P0 SYNCS.PHASECHK.TRANS64 P0, [R7+URZ+0x30840], R2 ;  /* 0x03084002070085a7 */ /* 0x000e64000800007f */
[----:B-1----:R-:W-:Y:S05]  /*2a4b0*/  @!P0 BRA `(.L_x_6257) ;  /* 0xfffffffc00f08947 */ /* 0x002fea000383ffff */
[----:B------:R-:W-:Y:S05]  /*2a4c0*/  BRA `(.L_x_6401) ;  /* 0xffffffac00447947 */ /* 0x000fea000383ffff */
.L_x_6258:
        /* <DEDUP_REMOVED lines=8> */
.L_x_6403:
[----:B------:R-:W-:Y:S05]  /*2a550*/  BSYNC B1 ;  /* 0x0000000000017941 */ /* 0x000fea0003800000 */
.L_x_6402:
[----:B------:R0:W-:Y:S04]  /*2a560*/  STL [R1+0x70], R0 ;  /* 0x0000700001007387 */ /* 0x0001e80000100800 */
[----:B0-----:R0:W5:Y:S01]  /*2a570*/  LDL.LU R0, [R1] ;  /* 0x0000000001007983 */ /* 0x0011620000300800 */
[----:B------:R-:W-:Y:S01]  /*2a580*/  IMAD.MOV.U32 R13, RZ, RZ, R8 ;  /* 0x000000ffff0d7224 */ /* 0x000fe200078e0008 */
[----:B------:R-:W-:Y:S01]  /*2a590*/  MOV R11, 0x181f ;  /* 0x0000181f000b7802 */ /* 0x000fe20000000f00 */
[----:B------:R-:W-:Y:S01]  /*2a5a0*/  IMAD.MOV.U32 R12, RZ, RZ, RZ ;  /* 0x000000ffff0c7224 */ /* 0x000fe200078e00ff */
[----:B------:R-:W-:Y:S01]  /*2a5b0*/  MOV R3, R14 ;  /* 0x0000000e00037202 */ /* 0x000fe20000000f00 */
[----:B------:R-:W-:Y:S01]  /*2a5c0*/  IMAD.MOV.U32 R15, RZ, RZ, -0x1 ;  /* 0xffffffffff0f7424 */ /* 0x000fe200078e00ff */
[----:B------:R-:W-:Y:S01]  /*2a5d0*/  SHF.L.U32 R4, R32, 0x1, RZ ;  /* 0x0000000120047819 */ /* 0x000fe200000006ff */
[----:B------:R-:W-:-:S07]  /*2a5e0*/  IMAD R5, R5, 0x2, R22 ;  /* 0x0000000205057824 */ /* 0x000fce00078e0216 */
[----:B0----5:R-:W-:Y:S05]  /*2a5f0*/  WARPSYNC.COLLECTIVE R15, `(.L_x_6404) ;  /* 0x000000000f087348 */ /* 0x021fea0003c00000 */
[----:B------:R1:W2:Y:S02]  /*2a600*/  SHFL.IDX P6, R14, R13, R12, R11 ;  /* 0x0000000c0d0e7389 */ /* 0x0002a400000c000b */
[----:B012--5:R-:W-:Y:S01]  /*2a610*/  ENDCOLLECTIVE ;  /* 0x000000000000791b */ /* 0x027fe20003800000 */
.L_x_6404:
[----:B------:R-:W-:Y:S01]  /*2a620*/  MOV R13, R6 ;  /* 0x00000006000d7202 */ /* 0x000fe20000000f00 */
[----:B------:R-:W-:Y:S02]  /*2a630*/  IMAD.MOV.U32 R12, RZ, RZ, 0x1 ;  /* 0x00000001ff0c7424 */ /* 0x000fe400078e00ff */
[----:B------:R-:W-:-:S07]  /*2a640*/  IMAD.MOV.U32 R2, RZ, RZ, R14 ;  /* 0x000000ffff027224 */ /* 0x000fce00078e000e */
[----:B------:R-:W-:Y:S05]  /*2a650*/  WARPSYNC.COLLECTIVE R15, `(.L_x_6405) ;  /* 0x000000000f087348 */ /* 0x000fea0003c00000 */
[----:B------:R0:W1:Y:S02]  /*2a660*/  SHFL.IDX P6, R14, R13, R12, R11 ;  /* 0x0000000c0d0e7389 */ /* 0x00006400000c000b */
[----:B01----:R-:W-:Y:S01]  /*2a670*/  ENDCOLLECTIVE ;  /* 0x000000000000791b */ /* 0x003fe20003800000 */
.L_x_6405:
[----:B------:R-:W-:-:S05]  /*2a680*/  IADD3 R2, P0, R2, R4, RZ ;  /* 0x0000000402027210 */ /* 0x000fca0007f1e0ff */
[----:B------:R-:W-:Y:S01]  /*2a690*/  IMAD.X R3, RZ, RZ, R3, P0 ;  /* 0x000000ffff037224 */ /* 0x000fe200000e0603 */
[----:B------:R-:W-:Y:S02]  /*2a6a0*/  MOV R13, R8 ;  /* 0x00000008000d7202 */ /* 0x000fe40000000f00 */
        /* <DEDUP_REMOVED lines=10> */
[----:B01----:R-:W-:-:S07]  /*2a750*/  IMAD.MOV.U32 R3, RZ, RZ, R14 ;  /* 0x000000ffff037224 */ /* 0x003fce00078e000e */
[----:B------:R-:W-:Y:S05]  /*2a760*/  WARPSYNC.COLLECTIVE R15, `(.L_x_6406) ;  /* 0x000000000f087348 */ /* 0x000fea0003c00000 */
[----:B------:R0:W1:Y:S02]  /*2a770*/  SHFL.IDX P6, R14, R13, R12, R11 ;  /* 0x0000000c0d0e7389 */ /* 0x00006400000c000b */
[----:B01----:R-:W-:Y:S01]  /*2a780*/  ENDCOLLECTIVE ;  /* 0x000000000000791b */ /* 0x003fe20003800000 */
.L_x_6406:
[----:B------:R-:W-:Y:S01]  /*2a790*/  MOV R13, R6 ;  /* 0x00000006000d7202 */ /* 0x000fe20000000f00 */
[----:B------:R-:W-:Y:S02]  /*2a7a0*/  IMAD.MOV.U32 R12, RZ, RZ, 0x2 ;  /* 0x00000002ff0c7424 */ /* 0x000fe400078e00ff */
[----:B------:R-:W-:-:S07]  /*2a7b0*/  IMAD.MOV.U32 R2, RZ, RZ, R14 ;  /* 0x000000ffff027224 */ /* 0x000fce00078e000e */
[----:B------:R-:W-:Y:S05]  /*2a7c0*/  WARPSYNC.COLLECTIVE R15, `(.L_x_6407) ;  /* 0x000000000f087348 */ /* 0x000fea0003c00000 */
[----:B------:R0:W1:Y:S02]  /*2a7d0*/  SHFL.IDX P6, R14, R13, R12, R11 ;  /* 0x0000000c0d0e7389 */ /* 0x00006400000c000b */
[----:B01----:R-:W-:Y:S01]  /*2a7e0*/  ENDCOLLECTIVE ;  /* 0x000000000000791b */ /* 0x003fe20003800000 */
.L_x_6407:
        /* <DEDUP_REMOVED lines=13> */
.L_x_6408:
[----:B------:R-:W-:Y:S01]  /*2a8c0*/  MOV R13, R6 ;  /* 0x00000006000d7202 */ /* 0x000fe20000000f00 */
[----:B------:R-:W-:Y:S02]  /*2a8d0*/  IMAD.MOV.U32 R12, RZ, RZ, 0x3 ;  /* 0x00000003ff0c7424 */ /* 0x000fe400078e00ff */
[----:B------:R-:W-:-:S07]  /*2a8e0*/  IMAD.MOV.U32 R2, RZ, RZ, R14 ;  /* 0x000000ffff027224 */ /* 0x000fce00078e000e */
[----:B------:R-:W-:Y:S05]  /*2a8f0*/  WARPSYNC.COLLECTIVE R15, `(.L_x_6409) ;  /* 0x000000000f087348 */ /* 0x000fea0003c00000 */
[----:B------:R0:W1:Y:S02]  /*2a900*/  SHFL.IDX P6, R14, R13, R12, R11 ;  /* 0x0000000c0d0e7389 */ /* 0x00006400000c000b */
[----:B01----:R-:W-:Y:S01]  /*2a910*/  ENDCOLLECTIVE ;  /* 0x000000000000791b */ /* 0x003fe20003800000 */
.L_x_6409:
        /* <DEDUP_REMOVED lines=13> */
.L_x_6410:
[----:B------:R-:W-:Y:S01]  /*2a9f0*/  MOV R13, R6 ;  /* 0x00000006000d7202 */ /* 0x000fe20000000f00 */
[----:B------:R-:W-:Y:S02]  /*2aa00*/  IMAD.MOV.U32 R12, RZ, RZ, 0x4 ;  /* 0x00000004ff0c7424 */ /* 0x000fe400078e00ff */
[----:B------:R-:W-:-:S07]  /*2aa10*/  IMAD.MOV.U32 R2, RZ, RZ, R14 ;  /* 0x000000ffff027224 */ /* 0x000fce00078e000e */
[----:B------:R-:W-:Y:S05]  /*2aa20*/  WARPSYNC.COLLECTIVE R15, `(.L_x_6411) ;  /* 0x000000000f087348 */ /* 0x000fea0003c00000 */
[----:B------:R0:W1:Y:S02]  /*2aa30*/  SHFL.IDX P6, R14, R13, R12, R11 ;  /* 0x0000000c0d0e7389 */ /* 0x00006400000c000b */
[----:B01----:R-:W-:Y:S01]  /*2aa40*/  ENDCOLLECTIVE ;  /* 0x000000000000791b */ /* 0x003fe20003800000 */
.L_x_6411:
        /* <DEDUP_REMOVED lines=13> */
.L_x_6412:
[----:B------:R-:W-:-:S05]  /*2ab20*/  IMAD.MOV.U32 R2, RZ, RZ, R14 ;  /* 0x000000ffff027224 */ /* 0x000fca00078e000e */
[----:B------:R-:W-:-:S05]  /*2ab30*/  IADD3 R2, P0, R2, R4, RZ ;  /* 0x0000000402027210 */ /* 0x000fca0007f1e0ff */
[----:B------:R-:W-:-:S05]  /*2ab40*/  IMAD.X R3, RZ, RZ, R34, P0 ;  /* 0x000000ffff037224 */ /* 0x000fca00000e0622 */
[----:B------:R-:W-:Y:S01]  /*2ab50*/  @!PT LDS RZ, [RZ] ;  /* 0x00000000fffff984 */ /* 0x000fe20000000800 */
[----:B------:R-:W-:Y:S01]  /*2ab60*/  @!PT LDS RZ, [RZ] ;  /* 0x00000000fffff984 */ /* 0x000fe20000000800 */
[----:B------:R-:W-:Y:S01]  /*2ab70*/  @!PT LDS RZ, [RZ] ;  /* 0x00000000fffff984 */ /* 0x000fe20000000800 */
[----:B------:R0:W-:Y:S01]  /*2ab80*/  LDGSTS.E.BYPASS.LTC128B.128 [R5+0x20400], desc[UR60][R2.64], !P1 ;  /* 0x2040000002057fae */ /* 0x0001e2000c901d7c */
[----:B------:R-:W-:-:S03]  /*2ab90*/  LOP3.LUT P1, RZ, R0, 0x40, RZ, 0xc0, !PT ;  /* 0x0000004000ff7812 */ /* 0x000fc6000782c0ff */
[----:B------:R0:W5:Y:S01]  /*2aba0*/  LDL.LU R0, [R1+0x70] ;  /* 0x0000700001007983 */ /* 0x0001620000300800 */
[----:B------:R-:W-:Y:S01]  /*2abb0*/  MOV R13, R6 ;  /* 0x00000006000d7202 */ /* 0x000fe20000000f00 */
[----:B------:R-:W-:Y:S02]  /*2abc0*/  IMAD.MOV.U32 R12, RZ, RZ, 0x5 ;  /* 0x00000005ff0c7424 */ /* 0x000fe400078e00ff */
[----:B------:R0:W-:Y:S06]  /*2abd0*/  LDGSTS.E.BYPASS.LTC128B.128 [R5+0x23400], desc[UR60][R2.64+0x80], !P5 ;  /* 0x2340008002057fae */ /* 0x0001ec000e901d7c */
[----:B0----5:R-:W-:Y:S05]  /*2abe0*/  WARPSYNC.COLLECTIVE R15, `(.L_x_6413) ;  /* 0x000000000f087348 */ /* 0x021fea0003c00000 */
[----:B------:R1:W2:Y:S02]  /*2abf0*/  SHFL.IDX P6, R14, R13, R12, R11 ;  /* 0x0000000c0d0e7389 */ /* 0x0002a400000c000b */
[----:B012--5:R-:W-:Y:S01]  /*2ac00*/  ENDCOLLECTIVE ;  /* 0x000000000000791b */ /* 0x027fe20003800000 */
.L_x_6413:
        /* <DEDUP_REMOVED lines=9> */
.L_x_6414:
[----:B------:R-:W-:Y:S01]  /*2aca0*/  IMAD.MOV.U32 R2, RZ, RZ, R14 ;  /* 0x000000ffff027224 */ /* 0x000fe200078e000e */
[----:B------:R-:W-:Y:S06]  /*2acb0*/  BRA `(.L_x_6415) ;  /* 0xffffffa800507947 */ /* 0x000fec000383ffff */
.L_x_6263:
[----:B0-----:R0:W2:Y:S02]  /*2acc0*/  SYNCS.PHASECHK.TRANS64.TRYWAIT P0, [R6+URZ+0x30860], R2 ;  /* 0x03086002060075a7 */ /* 0x0010a4000800017f */
[----:B--2---:R-:W-:Y:S05]  /*2acd0*/  @!P0 NANOSLEEP.SYNCS 0x989680 ;  /* 0x009896800000895d */ /* 0x004fea0003900000 */
[----:B------:R-:W2:Y:S02]  /*2ace0*/  @!P0 SYNCS.PHASECHK.TRANS64 P0, [R6+URZ+0x30860], R2 ;  /* 0x03086002060085a7 */ /* 0x000ea4000800007f */
[----:B--2---:R-:W-:Y:S05]  /*2acf0*/  @!P0 BRA `(.L_x_6263) ;  /* 0xfffffffc00f08947 */ /* 0x004fea000383ffff */
[----:B------:R-:W-:Y:S05]  /*2ad00*/  BRA `(.L_x_6416) ;  /* 0xffffffa800b87947 */ /* 0x000fea000383ffff */
.L_x_6264:
        /* <DEDUP_REMOVED lines=8> */
.L_x_6418:
[----:B------:R-:W-:Y:S05]  /*2ad90*/  BSYNC B1 ;  /* 0x0000000000017941 */ /* 0x000fea0003800000 */
.L_x_6417:
[----:B------:R-:W-:Y:S01]  /*2ada0*/  IMAD.MOV.U32 R13, RZ, RZ, R23 ;  /* 0x000000ffff0d7224 */ /* 0x000fe200078e0017 */
[----:B------:R-:W-:Y:S01]  /*2adb0*/  MOV R11, 0x181f ;  /* 0x0000181f000b7802 */ /* 0x000fe20000000f00 */
[----:B------:R-:W-:Y:S01]  /*2adc0*/  IMAD.MOV.U32 R12, RZ, RZ, RZ ;  /* 0x000000ffff0c7224 */ /* 0x000fe200078e00ff */
[----:B------:R-:W-:Y:S01]  /*2add0*/  MOV R3, R14 ;  /* 0x0000000e00037202 */ /* 0x000fe20000000f00 */
[----:B------:R-:W-:Y:S02]  /*2ade0*/  IMAD.MOV.U32 R15, RZ, RZ, -0x1 ;  /* 0xffffffffff0f7424 */ /* 0x000fe400078e00ff */
[----:B------:R-:W-:-:S07]  /*2adf0*/  IMAD R5, R5, 0x2, R22 ;  /* 0x0000000205057824 */ /* 0x000fce00078e0216 */
[----:B------:R-:W-:Y:S05]  /*2ae00*/  WARPSYNC.COLLECTIVE R15, `(.L_x_6419) ;  /* 0x000000000f087348 */ /* 0x000fea0003c00000 */
[----:B------:R0:W1:Y:S02]  /*2ae10*/  SHFL.IDX P6, R14, R13, R12, R11 ;  /* 0x0000000c0d0e7389 */ /* 0x00006400000c000b */
[----:B01----:R-:W-:Y:S01]  /*2ae20*/  ENDCOLLECTIVE ;  /* 0x000000000000791b */ /* 0x003fe20003800000 */
.L_x_6419:
[----:B------:R-:W-:Y:S01]  /*2ae30*/  IMAD.MOV.U32 R13, RZ, RZ, R24 ;  /* 0x000000ffff0d7224 */ /* 0x000fe200078e0018 */
[----:B------:R-:W-:Y:S01]  /*2ae40*/  MOV R12, 0x1 ;  /* 0x00000001000c7802 */ /* 0x000fe20000000f00 */
[----:B------:R-:W-:-:S07]  /*2ae50*/  IMAD.MOV.U32 R2, RZ, RZ, R14 ;  /* 0x000000ffff027224 */ /* 0x000fce00078e000e */
[----:B------:R-:W-:Y:S05]  /*2ae60*/  WARPSYNC.COLLECTIVE R15, `(.L_x_6420) ;  /* 0x000000000f087348 */ /* 0x000fea0003c00000 */
[----:B------:R0:W1:Y:S02]  /*2ae70*/  SHFL.IDX P6, R14, R13, R12, R11 ;  /* 0x0000000c0d0e7389 */ /* 0x00006400000c000b */
[----:B01----:R-:W-:Y:S01]  /*2ae80*/  ENDCOLLECTIVE ;  /* 0x000000000000791b */ /* 0x003fe20003800000 */
.L_x_6420:
        /* <DEDUP_REMOVED lines=16> */
.L_x_6421:
[----:B------:R-:W-:Y:S01]  /*2af90*/  IMAD.MOV.U32 R13, RZ, RZ, R24 ;  /* 0x000000ffff0d7224 */ /* 0x000fe200078e0018 */
[----:B------:R-:W-:Y:S02]  /*2afa0*/  MOV R12, 0x2 ;  /* 0x00000002000c7802 */ /* 0x000fe40000000f00 */
[----:B------:R-:W-:-:S07]  /*2afb0*/  MOV R2, R14 ;  /* 0x0000000e00027202 */ /* 0x000fce0000000f00 */
[----:B------:R-:W-:Y:S05]  /*2afc0*/  WARPSYNC.COLLECTIVE R15, `(.L_x_6422) ;  /* 0x000000000f087348 */ /* 0x000fea0003c00000 */
[----:B------:R0:W1:Y:S02]  /*2afd0*/  SHFL.IDX P6, R14, R13, R12, R11 ;  /* 0x0000000c0d0e7389 */ /* 0x00006400000c000b */
[----:B01----:R-:W-:Y:S01]  /*2afe0*/  ENDCOLLECTIVE ;  /* 0x000000000000791b */ /* 0x003fe20003800000 */
.L_x_6422:
        /* <DEDUP_REMOVED lines=16> */
.L_x_6423:
[----:B------:R-:W-:Y:S01]  /*2b0f0*/  IMAD.MOV.U32 R13, RZ, RZ, R24 ;  /* 0x000000ffff0d7224 */ /* 0x000fe200078e0018 */
[----:B------:R-:W-:Y:S02]  /*2b100*/  MOV R12, 0x3 ;  /* 0x00000003000c7802 */ /* 0x000fe40000000f00 */
[----:B------:R-:W-:-:S07]  /*2b110*/  MOV R2, R14 ;  /* 0x0000000e00027202 */ /* 0x000fce0000000f00 */
[----:B------:R-:W-:Y:S05]  /*2b120*/  WARPSYNC.COLLECTIVE R15, `(.L_x_6424) ;  /* 0x000000000f087348 */ /* 0x000fea0003c00000 */
[----:B------:R0:W1:Y:S02]  /*2b130*/  SHFL.IDX P6, R14, R13, R12, R11 ;  /* 0x0000000c0d0e7389 */ /* 0x00006400000c000b */
[----:B01----:R-:W-:Y:S01]  /*2b140*/  ENDCOLLECTIVE ;  /* 0x000000000000791b */ /* 0x003fe20003800000 */
.L_x_6424:
        /* <DEDUP_REMOVED lines=16> */
.L_x_6425:
[----:B------:R-:W-:Y:S01]  /*2b250*/  IMAD.MOV.U32 R13, RZ, RZ, R24 ;  /* 0x000000ffff0d7224 */ /* 0x000fe200078e0018 */
[----:B------:R-:W-:Y:S02]  /*2b260*/  MOV R12, 0x4 ;  /* 0x00000004000c7802 */ /* 0x000fe40000000f00 */
[----:B------:R-:W-:-:S07]  /*2b270*/  MOV R2, R14 ;  /* 0x0000000e00027202 */ /* 0x000fce0000000f00 */
[----:B------:R-:W-:Y:S05]  /*2b280*/  WARPSYNC.COLLECTIVE R15, `(.L_x_6426) ;  /* 0x000000000f087348 */ /* 0x000fea0003c00000 */
[----:B------:R0:W1:Y:S02]  /*2b290*/  SHFL.IDX P6, R14, R13, R12, R11 ;  /* 0x0000000c0d0e7389 */ /* 0x00006400000c000b */
[----:B01----:R-:W-:Y:S01]  /*2b2a0*/  ENDCOLLECTIVE ;  /* 0x000000000000791b */ /* 0x003fe20003800000 */
.L_x_6426:
        /* <DEDUP_REMOVED lines=16> */
.L_x_6427:
[----:B------:R-:W-:Y:S01]  /*2b3b0*/  IMAD.MOV.U32 R13, RZ, RZ, R24 ;  /* 0x000000ffff0d7224 */ /* 0x000fe200078e0018 */
[----:B------:R-:W-:Y:S02]  /*2b3c0*/  MOV R12, 0x5 ;  /* 0x00000005000c7802 */ /* 0x000fe40000000f00 */
[----:B------:R-:W-:-:S07]  /*2b3d0*/  MOV R2, R14 ;  /* 0x0000000e00027202 */ /* 0x000fce0000000f00 */
[----:B------:R-:W-:Y:S05]  /*2b3e0*/  WARPSYNC.COLLECTIVE R15, `(.L_x_6428) ;  /* 0x000000000f087348 */ /* 0x000fea0003c00000 */
[----:B------:R0:W1:Y:S02]  /*2b3f0*/  SHFL.IDX P6, R14, R13, R12, R11 ;  /* 0x0000000c0d0e7389 */ /* 0x00006400000c000b */
[----:B01----:R-:W-:Y:S01]  /*2b400*/  ENDCOLLECTIVE ;  /* 0x000000000000791b */ /* 0x003fe20003800000 */
.L_x_6428:
        /* <DEDUP_REMOVED lines=13> */
.L_x_6429:
[----:B------:R-:W-:Y:S01]  /*2b4e0*/  @!PT LDS RZ, [RZ] ;  /* 0x00000000fffff984 */ /* 0x000fe20000000800 */
[----:B------:R-:W-:Y:S01]  /*2b4f0*/  @!PT LDS RZ, [RZ] ;  /* 0x00000000fffff984 */ /* 0x000fe20000000800 */
[----:B------:R-:W-:Y:S01]  /*2b500*/  @!PT LDS RZ, [RZ] ;  /* 0x00000000fffff984 */ /* 0x000fe20000000800 */
[----:B------:R0:W-:Y:S01]  /*2b510*/  LDGSTS.E.BYPASS.LTC128B.128 [R5+0x5400], desc[UR60][R2.64+0x80], !P0 ;  /* 0x0540008002057fae */ /* 0x0001e2000c101d7c */
[----:B------:R-:W-:-:S13]  /*2b520*/  ISETP.LT.OR P0, PT, R7, 0x41, P1 ;  /* 0x000000410700780c */ /* 0x000fda0000f01670 */
[----:B------:R0:W-:Y:S01]  /*2b530*/  LDGSTS.E.BYPASS.LTC128B.128 [R5+0x8400], desc[UR60][R2.64+0x100], !P0 ;  /* 0x0840010002057fae */ /* 0x0001e2000c101d7c */
[----:B------:R-:W-:Y:S05]  /*2b540*/  BRA `(.L_x_6430) ;  /* 0xffffffa400a47947 */ /* 0x000fea000383ffff */
.L_x_6272:
[----:B0-----:R0:W1:Y:S02]  /*2b550*/  SYNCS.PHASECHK.TRANS64.TRYWAIT P0, [R0+URZ+0x30860], R3 ;  /* 0x03086003000075a7 */ /* 0x001064000800017f */
[----:B-1----:R-:W-:Y:S05]  /*2b560*/  @!P0 NANOSLEEP.SYNCS 0x989680 ;  /* 0x009896800000895d */ /* 0x002fea0003900000 */
[----:B------:R-:W1:Y:S02]  /*2b570*/  @!P0 SYNCS.PHASECHK.TRANS64 P0, [R0+URZ+0x30860], R3 ;  /* 0x03086003000085a7 */ /* 0x000e64000800007f */
[----:B-1----:R-:W-:Y:S05]  /*2b580*/  @!P0 BRA `(.L_x_6272) ;  /* 0xfffffffc00f08947 */ /* 0x002fea000383ffff */
[----:B------:R-:W-:Y:S05]  /*2b590*/  BRA `(.L_x_6431) ;  /* 0xffffffa800c87947 */ /* 0x000fea000383ffff */
.L_x_6273:
[----:B------:R-:W-:Y:S01]  /*2b5a0*/  BSSY B0, `(.L_x_6432) ;  /* 0x0000008000007945 */ /* 0x000fe20003800000 */
[----:B------:R-:W-:Y:S01]  /*2b5b0*/  MOV R13, R24 ;  /* 0x00000018000d7202 */ /* 0x000fe20000000f00 */
[----:B------:R-:W-:Y:S01]  /*2b5c0*/  IMAD.MOV.U32 R12, RZ, RZ, RZ ;  /* 0x000000ffff0c7224 */ /* 0x000fe200078e00ff */
[----:B------:R-:W-:Y:S01]  /*2b5d0*/  MOV R15, 0xffffffff ;  /* 0xffffffff000f7802 */ /* 0x000fe20000000f00 */
[----:B------:R-:W-:-:S07]  /*2b5e0*/  IMAD.MOV.U32 R11, RZ, RZ, 0x181f ;  /* 0x0000181fff0b7424 */ /* 0x000fce00078e00ff */
[----:B0-2---:R-:W-:Y:S05]  /*2b5f0*/  WARPSYNC.COLLECTIVE R15, `(.L_x_6433) ;  /* 0x000000000f087348 */ /* 0x005fea0003c00000 */
[----:B--2---:R1:W2:Y:S02]  /*2b600*/  SHFL.IDX P6, R14, R13, R12, R11 ;  /* 0x0000000c0d0e7389 */ /* 0x0042a400000c000b */
[----:B012---:R-:W-:Y:S01]  /*2b610*/  ENDCOLLECTIVE ;  /* 0x000000000000791b */ /* 0x007fe20003800000 */
.L_x_6433:
[----:B------:R-:W-:Y:S05]  /*2b620*/  BSYNC B0 ;  /* 0x0000000000007941 */ /* 0x000fea0003800000 */
.L_x_6432:
[----:B------:R-:W-:Y:S01]  /*2b630*/  IMAD.MOV.U32 R13, RZ, RZ, R23 ;  /* 0x000000ffff0d7224 */ /* 0x000fe200078e0017 */
[----:B------:R-:W-:Y:S01]  /*2b640*/  MOV R12, RZ ;  /* 0x000000ff000c7202 */ /* 0x000fe20000000f00 */
[----:B------:R-:W-:Y:S01]  /*2b650*/  IMAD.MOV.U32 R11, RZ, RZ, 0x181f ;  /* 0x0000181fff0b7424 */ /* 0x000fe200078e00ff */
[----:B------:R-:W-:Y:S01]  /*2b660*/  SHF.L.U32 R5, R32, 0x1, RZ ;  /* 0x0000000120057819 */ /* 0x000fe200000006ff */
[----:B------:R-:W-:Y:S02]  /*2b670*/  IMAD.MOV.U32 R15, RZ, RZ, -0x1 ;  /* 0xffffffffff0f7424 */ /* 0x000fe400078e00ff */
[----:B------:R-:W-:Y:S02]  /*2b680*/  IMAD.MOV.U32 R3, RZ, RZ, R14 ;  /* 0x000000ffff037224 */ /* 0x000fe400078e000e */
[----:B------:R-:W-:-:S07]  /*2b690*/  IMAD R4, R7, 0x2, R22 ;  /* 0x0000000207047824 */ /* 0x000fce00078e0216 */
[----:B------:R-:W-:Y:S05]  /*2b6a0*/  WARPSYNC.COLLECTIVE R15, `(.L_x_6434) ;  /* 0x000000000f087348 */ /* 0x000fea0003c00000 */
[----:B------:R0:W1:Y:S02]  /*2b6b0*/  SHFL.IDX P6, R14, R13, R12, R11 ;  /* 0x0000000c0d0e7389 */ /* 0x00006400000c000b */
[----:B01----:R-:W-:Y:S01]  /*2b6c0*/  ENDCOLLECTIVE ;  /* 0x000000000000791b */ /* 0x003fe20003800000 */
.L_x_6434:
[----:B------:R-:W-:Y:S02]  /*2b6d0*/  ULDC UR4, c[0x0][0x2f4] ;  /* 0x0000bd0000047ab9 */ /* 0x000fe40000000800 */
        /* <DEDUP_REMOVED lines=12> */
.L_x_6435:
[----:B------:R-:W-:Y:S01]  /*2b7a0*/  @!PT LDS RZ, [RZ] ;  /* 0x00000000fffff984 */ /* 0x000fe20000000800 */
[----:B------:R-:W-:Y:S01]  /*2b7b0*/  @!PT LDS RZ, [RZ] ;  /* 0x00000000fffff984 */ /* 0x000fe20000000800 */
[----:B------:R-:W-:Y:S01]  /*2b7c0*/  @!PT LDS RZ, [RZ] ;  /* 0x00000000fffff984 */ /* 0x000fe20000000800 */
[----:B------:R0:W-:Y:S01]  /*2b7d0*/  LDGSTS.E.BYPASS.LTC128B.128 [R4+0x400], desc[UR60][R2.64], !P3 ;  /* 0x0040000002047fae */ /* 0x0001e2000d901d7c */
[----:B------:R-:W-:-:S03]  /*2b7e0*/  ISETP.LT.OR P3, PT, R6, 0x1, P0 ;  /* 0x000000010600780c */ /* 0x000fc60000761670 */
[----:B------:R0:W-:Y:S01]  /*2b7f0*/  LDGSTS.E.BYPASS.LTC128B.128 [R4+0x3400], desc[UR60][R2.64+0x80], !P4 ;  /* 0x0340008002047fae */ /* 0x0001e2000e101d7c */
[----:B------:R-:W-:-:S09]  /*2b800*/  MOV R13, R23 ;  /* 0x00000017000d7202 */ /* 0x000fd20000000f00 */
[----:B------:R0:W-:Y:S01]  /*2b810*/  LDGSTS.E.BYPASS.LTC128B.128 [R4+0x6400], desc[UR60][R2.64+0x100], !P3 ;  /* 0x0640010002047fae */ /* 0x0001e2000d901d7c */
[----:B------:R-:W-:Y:S01]  /*2b820*/  ISETP.LT.OR P3, PT, R6, 0x11, P2 ;  /* 0x000000110600780c */ /* 0x000fe20001761670 */
[----:B------:R-:W-:-:S12]  /*2b830*/  IMAD.MOV.U32 R7, RZ, RZ, R14 ;  /* 0x000000ffff077224 */ /* 0x000fd800078e000e */
[----:B0-----:R-:W-:Y:S05]  /*2b840*/  WARPSYNC.COLLECTIVE R15, `(.L_x_6436) ;  /* 0x000000000f087348 */ /* 0x001fea0003c00000 */
[----:B------:R1:W2:Y:S02]  /*2b850*/  SHFL.IDX P6, R14, R13, R12, R11 ;  /* 0x0000000c0d0e7389 */ /* 0x0002a400000c000b */
[----:B012---:R-:W-:Y:S01]  /*2b860*/  ENDCOLLECTIVE ;  /* 0x000000000000791b */ /* 0x007fe20003800000 */
.L_x_6436:
[----:B------:R-:W-:Y:S01]  /*2b870*/  IMAD.MOV.U32 R13, RZ, RZ, R24 ;  /* 0x000000ffff0d7224 */ /* 0x000fe200078e0018 */
[----:B------:R-:W-:Y:S02]  /*2b880*/  MOV R12, 0x2 ;  /* 0x00000002000c7802 */ /* 0x000fe40000000f00 */
[----:B------:R-:W-:-:S13]  /*2b890*/  IADD3 R2, P4, R14, R5, RZ ;  /* 0x000000050e027210 */ /* 0x000fda0007f9e0ff */
[----:B------:R-:W-:Y:S05]  /*2b8a0*/  WARPSYNC.COLLECTIVE R15, `(.L_x_6437) ;  /* 0x000000000f087348 */ /* 0x000fea0003c00000 */
[----:B------:R0:W1:Y:S02]  /*2b8b0*/  SHFL.IDX P6, R14, R13, R12, R11 ;  /* 0x0000000c0d0e7389 */ /* 0x00006400000c000b */
[----:B01----:R-:W-:Y:S01]  /*2b8c0*/  ENDCOLLECTIVE ;  /* 0x000000000000791b */ /* 0x003fe20003800000 */
.L_x_6437:
        /* <DEDUP_REMOVED lines=15> */
.L_x_6438:
[----:B------:R-:W-:Y:S02]  /*2b9c0*/  IMAD.MOV.U32 R13, RZ, RZ, R24 ;  /* 0x000000ffff0d7224 */ /* 0x000fe400078e0018 */
[----:B------:R-:W-:Y:S01]  /*2b9d0*/  IMAD.MOV.U32 R12, RZ, RZ, 0x3 ;  /* 0x00000003ff0c7424 */ /* 0x000fe200078e00ff */
[----:B------:R-:W-:-:S13]  /*2b9e0*/  IADD3 R2, P4, R14, R5, RZ ;  /* 0x000000050e027210 */ /* 0x000fda0007f9e0ff */
[----:B------:R-:W-:Y:S05]  /*2b9f0*/  WARPSYNC.COLLECTIVE R15, `(.L_x_6439) ;  /* 0x000000000f087348 */ /* 0x000fea0003c00000 */
[----:B------:R0:W1:Y:S02]  /*2ba00*/  SHFL.IDX P6, R14, R13, R12, R11 ;  /* 0x0000000c0d0e7389 */ /* 0x00006400000c000b */
[----:B01----:R-:W-:Y:S01]  /*2ba10*/  ENDCOLLECTIVE ;  /* 0x000000000000791b */ /* 0x003fe20003800000 */
.L_x_6439:
[----:B------:R-:W-:Y:S02]  /*2ba20*/  IADD3.X R3, RZ, R7, RZ, P4, !PT ;  /* 0x00000007ff037210 */ /* 0x000fe400027fe4ff */
[----:B------:R-:W-:-:S03]  /*2ba30*/  ISETP.LT.OR P4, PT, R6, 0x21, P1 ;  /* 0x000000210600780c */ /* 0x000fc60000f81670 */
[----:B------:R-:W-:Y:S01]  /*2ba40*/  @!PT LDS RZ, [RZ] ;  /* 0x00000000fffff984 */ /* 0x000fe20000000800 */
[----:B------:R-:W-:Y:S01]  /*2ba50*/  @!PT LDS RZ, [RZ] ;  /* 0x00000000fffff984 */ /* 0x000fe20000000800 */
[----:B------:R-:W-:Y:S01]  /*2ba60*/  @!PT LDS RZ, [RZ] ;  /* 0x00000000fffff984 */ /* 0x000fe20000000800 */
[----:B------:R0:W-:Y:S01]  /*2ba70*/  LDGSTS.E.BYPASS.LTC128B.128 [R4+0x1400], desc[UR60][R2.64], !P3 ;  /* 0x0140000002047fae */ /* 0x0001e2000d901d7c */
[----:B------:R-:W-:Y:S01]  /*2ba80*/  ISETP.LT.OR P3, PT, R6, 0x21, P0 ;  /* 0x000000210600780c */ /* 0x000fe20000761670 */
[----:B------:R-:W-:-:S08]  /*2ba90*/  IMAD.MOV.U32 R13, RZ, RZ, R23 ;  /* 0x000000ffff0d7224 */ /* 0x000fd000078e0017 */
[----:B------:R0:W-:Y:S04]  /*2baa0*/  LDGSTS.E.BYPASS.LTC128B.128 [R4+0x4400], desc[UR60][R2.64+0x80], !P4 ;  /* 0x0440008002047fae */ /* 0x0001e8000e101d7c */
[----:B------:R0:W-:Y:S01]  /*2bab0*/  LDGSTS.E.BYPASS.LTC128B.128 [R4+0x7400], desc[UR60][R2.64+0x100], !P3 ;  /* 0x0740010002047fae */ /* 0x0001e2000d901d7c */
[----:B------:R-:W-:Y:S02]  /*2bac0*/  ISETP.LT.OR P3, PT, R6, 0x31, P2 ;  /* 0x000000310600780c */ /* 0x000fe40001761670 */
[----:B------:R-:W-:-:S11]  /*2bad0*/  MOV R7, R14 ;  /* 0x0000000e00077202 */ /* 0x000fd60000000f00 */
[----:B0-----:R-:W-:Y:S05]  /*2bae0*/  WARPSYNC.COLLECTIVE R15, `(.L_x_6440) ;  /* 0x000000000f087348 */ /* 0x001fea0003c00000 */
[----:B------:R1:W2:Y:S02]  /*2baf0*/  SHFL.IDX P6, R14, R13, R12, R11 ;  /* 0x0000000c0d0e7389 */ /* 0x0002a400000c000b */
[----:B012---:R-:W-:Y:S01]  /*2bb00*/  ENDCOLLECTIVE ;  /* 0x000000000000791b */ /* 0x007fe20003800000 */
.L_x_6440:
[----:B------:R-:W-:Y:S01]  /*2bb10*/  MOV R13, R24 ;  /* 0x00000018000d7202 */ /* 0x000fe20000000f00 */
[----:B------:R-:W-:Y:S01]  /*2bb20*/  IMAD.MOV.U32 R12, RZ, RZ, 0x4 ;  /* 0x00000004ff0c7424 */ /* 0x000fe200078e00ff */
[----:B------:R-:W-:-:S13]  /*2bb30*/  IADD3 R2, P4, R14, R5, RZ ;  /* 0x000000050e027210 */ /* 0x000fda0007f9e0ff */
[----:B------:R-:W-:Y:S05]  /*2bb40*/  WARPSYNC.COLLECTIVE R15, `(.L_x_6441) ;  /* 0x000000000f087348 */ /* 0x000fea0003c00000 */
[----:B------:R0:W1:Y:S02]  /*2bb50*/  SHFL.IDX P6, R14, R13, R12, R11 ;  /* 0x0000000c0d0e7389 */ /* 0x00006400000c000b */
[----:B01----:R-:W-:Y:S01]  /*2bb60*/  ENDCOLLECTIVE ;  /* 0x000000000000791b */ /* 0x003fe20003800000 */
.L_x_6441:
        /* <DEDUP_REMOVED lines=15> */
.L_x_6442:
[----:B------:R-:W-:Y:S01]  /*2bc60*/  IMAD.MOV.U32 R13, RZ, RZ, R24 ;  /* 0x000000ffff0d7224 */ /* 0x000fe200078e0018 */
[----:B------:R-:W-:Y:S02]  /*2bc70*/  MOV R12, 0x5 ;  /* 0x00000005000c7802 */ /* 0x000fe40000000f00 */
[----:B------:R-:W-:-:S13]  /*2bc80*/  IADD3 R2, P4, R14, R5, RZ ;  /* 0x000000050e027210 */ /* 0x000fda0007f9e0ff */
[----:B------:R-:W-:Y:S05]  /*2bc90*/  WARPSYNC.COLLECTIVE R15, `(.L_x_6443) ;  /* 0x000000000f087348 */ /* 0x000fea0003c00000 */
[----:B------:R0:W1:Y:S02]  /*2bca0*/  SHFL.IDX P6, R14, R13, R12, R11 ;  /* 0x0000000c0d0e7389 */ /* 0x00006400000c000b */
[----:B01----:R-:W-:Y:S01]  /*2bcb0*/  ENDCOLLECTIVE ;  /* 0x000000000000791b */ /* 0x003fe20003800000 */
.L_x_6443:
        /* <DEDUP_REMOVED lines=14> */
.L_x_6444:
[----:B------:R-:W-:Y:S05]  /*2bda0*/  BRA `(.L_x_6445) ;  /* 0xffffffa400cc7947 */ /* 0x000fea000383ffff */
.L_x_6278:
[----:B------:R-:W-:Y:S01]  /*2bdb0*/  BSSY B0, `(.L_x_6446) ;  /* 0x0000008000007945 */ /* 0x000fe20003800000 */
[----:B------:R-:W-:Y:S01]  /*2bdc0*/  MOV R13, R16 ;  /* 0x00000010000d7202 */ /* 0x000fe20000000f00 */
[----:B------:R-:W-:Y:S01]  /*2bdd0*/  IMAD.MOV.U32 R12, RZ, RZ, RZ ;  /* 0x000000ffff0c7224 */ /* 0x000fe200078e00ff */
[----:B------:R-:W-:Y:S01]  /*2bde0*/  MOV R15, 0xffffffff ;  /* 0xffffffff000f7802 */ /* 0x000fe20000000f00 */
[----:B-1----:R-:W-:-:S07]  /*2bdf0*/  IMAD.MOV.U32 R11, RZ, RZ, 0x1f ;  /* 0x0000001fff0b7424 */ /* 0x002fce00078e00ff */
[----:B------:R-:W-:Y:S05]  /*2be00*/  WARPSYNC.COLLECTIVE R15, `(.L_x_6447) ;  /* 0x000000000f087348 */ /* 0x000fea0003c00000 */
[----:B------:R0:W1:Y:S02]  /*2be10*/  SHFL.IDX P6, R14, R13, R12, R11 ;  /* 0x0000000c0d0e7389 */ /* 0x00006400000c000b */
[----:B01----:R-:W-:Y:S01]  /*2be20*/  ENDCOLLECTIVE ;  /* 0x000000000000791b */ /* 0x003fe20003800000 */
.L_x_6447:
[----:B------:R-:W-:Y:S05]  /*2be30*/  BSYNC B0 ;  /* 0x0000000000007941 */ /* 0x000fea0003800000 */
.L_x_6446:
        /* <DEDUP_REMOVED lines=9> */
.L_x_6448:
[----:B------:R-:W-:Y:S02]  /*2bed0*/  ULDC UR4, c[0x0][0xc3c] ;  /* 0x00030f0000047ab9 */ /* 0x000fe40000000800 */
[----:B------:R-:W-:-:S13]  /*2bee0*/  ISETP.GE.OR P1, PT, R9, UR4, !P0 ;  /* 0x0000000409007c0c */ /* 0x000fda000c726670 */
[----:B------:R-:W0:Y:S08]  /*2bef0*/  @!P1 LDC.64 R2, c[0x0][0xc80] ;  /* 0x00032000ff029b82 */ /* 0x000e300000000a00 */
[----:B------:R-:W1:Y:S01]  /*2bf00*/  @!P1 LDC.64 R4, c[0x0][0xc78] ;  /* 0x00031e00ff049b82 */ /* 0x000e620000000a00 */
[----:B------:R-:W-:Y:S01]  /*2bf10*/  IMAD.MOV.U32 R17, RZ, RZ, RZ ;  /* 0x000000ffff117224 */ /* 0x000fe200078e00ff */
[----:B------:R-:W-:-:S02]  /*2bf20*/  MOV R11, RZ ;  /* 0x000000ff000b7202 */ /* 0x000fc40000000f00 */
[----:B------:R-:W-:Y:S01]  /*2bf30*/  MOV R7, R14 ;  /* 0x0000000e00077202 */ /* 0x000fe20000000f00 */
        /* <DEDUP_REMOVED lines=17> */
.L_x_6449:
[----:B------:R-:W-:Y:S02]  /*2c050*/  MOV R12, 0x2 ;  /* 0x00000002000c7802 */ /* 0x000fe40000000f00 */
[----:B------:R-:W-:-:S05]  /*2c060*/  SEL R14, R14, RZ, P1 ;  /* 0x000000ff0e0e7207 */ /* 0x000fca0000800000 */
[----:B------:R-:W-:-:S04]  /*2c070*/  IMAD.IADD R5, R13, 0x1, R14 ;  /* 0x000000010d057824 */ /* 0x000fc800078e020e */
[----:B------:R-:W-:-:S07]  /*2c080*/  IMAD.MOV.U32 R13, RZ, RZ, R5 ;  /* 0x000000ffff0d7224 */ /* 0x000fce00078e0005 */
[----:B------:R-:W-:Y:S05]  /*2c090*/  WARPSYNC.COLLECTIVE R15, `(.L_x_6450) ;  /* 0x000000000f087348 */ /* 0x000fea0003c00000 */
[----:B------:R0:W1:Y:S02]  /*2c0a0*/  SHFL.UP P6, R14, R13, R12, R11 ;  /* 0x0400000c0d0e7389 */ /* 0x00006400000c000b */
[----:B01----:R-:W-:Y:S01]  /*2c0b0*/  ENDCOLLECTIVE ;  /* 0x000000000000791b */ /* 0x003fe20003800000 */
.L_x_6450:
[----:B------:R-:W-:Y:S02]  /*2c0c0*/  MOV R12, 0x4 ;  /* 0x00000004000c7802 */ /* 0x000fe40000000f00 */
[----:B------:R-:W-:-:S05]  /*2c0d0*/  SEL R2, R14, RZ, P2 ;  /* 0x000000ff0e027207 */ /* 0x000fca0001000000 */
[----:B------:R-:W-:-:S04]  /*2c0e0*/  IMAD.IADD R2, R5, 0x1, R2 ;  /* 0x0000000105027824 */ /* 0x000fc800078e0202 */
[----:B------:R-:W-:-:S07]  /*2c0f0*/  IMAD.MOV.U32 R13, RZ, RZ, R2 ;  /* 0x000000ffff0d7224 */ /* 0x000fce00078e0002 */
[----:B------:R-:W-:Y:S05]  /*2c100*/  WARPSYNC.COLLECTIVE R15, `(.L_x_6451) ;  /* 0x000000000f087348 */ /* 0x000fea0003c00000 */
[----:B------:R0:W1:Y:S02]  /*2c110*/  SHFL.UP P6, R14, R13, R12, R11 ;  /* 0x0400000c0d0e7389 */ /* 0x00006400000c000b */
[----:B01----:R-:W-:Y:S01]  /*2c120*/  ENDCOLLECTIVE ;  /* 0x000000000000791b */ /* 0x003fe20003800000 */
.L_x_6451:
[----:B------:R-:W-:Y:S02]  /*2c130*/  MOV R12, 0x8 ;  /* 0x00000008000c7802 */ /* 0x000fe40000000f00 */
[----:B------:R-:W-:-:S05]  /*2c140*/  SEL R3, R14, RZ, P3 ;  /* 0x000000ff0e037207 */ /* 0x000fca0001800000 */
[----:B------:R-:W-:-:S04]  /*2c150*/  IMAD.IADD R3, R2, 0x1, R3 ;  /* 0x0000000102037824 */ /* 0x000fc800078e0203 */
[----:B------:R-:W-:-:S07]  /*2c160*/  IMAD.MOV.U32 R13, RZ, RZ, R3 ;  /* 0x000000ffff0d7224 */ /* 0x000fce00078e0003 */
[----:B------:R-:W-:Y:S05]  /*2c170*/  WARPSYNC.COLLECTIVE R15, `(.L_x_6452) ;  /* 0x000000000f087348 */ /* 0x000fea0003c00000 */
[----:B------:R0:W1:Y:S02]  /*2c180*/  SHFL.UP P6, R14, R13, R12, R11 ;  /* 0x0400000c0d0e7389 */ /* 0x00006400000c000b */
[----:B01----:R-:W-:Y:S01]  /*2c190*/  ENDCOLLECTIVE ;  /* 0x000000000000791b */ /* 0x003fe20003800000 */
.L_x_6452:
[----:B------:R-:W-:Y:S02]  /*2c1a0*/  MOV R12, 0x10 ;  /* 0x00000010000c7802 */ /* 0x000fe40000000f00 */
[----:B------:R-:W-:-:S05]  /*2c1b0*/  SEL R14, R14, RZ, P4 ;  /* 0x000000ff0e0e7207 */ /* 0x000fca0002000000 */
[----:B------:R-:W-:-:S04]  /*2c1c0*/  IMAD.IADD R5, R3, 0x1, R14 ;  /* 0x0000000103057824 */ /* 0x000fc800078e020e */
[----:B------:R-:W-:-:S07]  /*2c1d0*/  IMAD.MOV.U32 R13, RZ, RZ, R5 ;  /* 0x000000ffff0d7224 */ /* 0x000fce00078e0005 */
[----:B------:R-:W-:Y:S05]  /*2c1e0*/  WARPSYNC.COLLECTIVE R15, `(.L_x_6453) ;  /* 0x000000000f087348 */ /* 0x000fea0003c00000 */
[----:B------:R0:W1:Y:S02]  /*2c1f0*/  SHFL.UP P6, R14, R13, R12, R11 ;  /* 0x0400000c0d0e7389 */ /* 0x00006400000c000b */
[----:B01----:R-:W-:Y:S01]  /*2c200*/  ENDCOLLECTIVE ;  /* 0x000000000000791b */ /* 0x003fe20003800000 */
.L_x_6453:
        /* <DEDUP_REMOVED lines=8> */
.L_x_6454:
[----:B------:R-:W-:Y:S05]  /*2c290*/  BRA `(.L_x_6455) ;  /* 0xffffffa400e87947 */ /* 0x000fea000383ffff */
.L_x_6281:
[----:B------:R-:W-:Y:S01]  /*2c2a0*/  BSSY B0, `(.L_x_6456) ;  /* 0x0000007000007945 */ /* 0x000fe20003800000 */
[----:B------:R-:W-:Y:S01]  /*2c2b0*/  MOV R12, 0x1 ;  /* 0x00000001000c7802 */ /* 0x000fe20000000f00 */
[----:B-1----:R-:W-:Y:S02]  /*2c2c0*/  IMAD.MOV.U32 R11, RZ, RZ, RZ ;  /* 0x000000ffff0b7224 */ /* 0x002fe400078e00ff */
[----:B------:R-:W-:-:S07]  /*2c2d0*/  IMAD.MOV.U32 R15, RZ, RZ, -0x1 ;  /* 0xffffffffff0f7424 */ /* 0x000fce00078e00ff */
[----:B------:R-:W-:Y:S05]  /*2c2e0*/  WARPSYNC.COLLECTIVE R15, `(.L_x_6457) ;  /* 0x000000000f087348 */ /* 0x000fea0003c00000 */
[----:B------:R0:W1:Y:S02]  /*2c2f0*/  SHFL.UP P6, R14, R13, R12, R11 ;  /* 0x0400000c0d0e7389 */ /* 0x00006400000c000b */
[----:B01----:R-:W-:Y:S01]  /*2c300*/  ENDCOLLECTIVE ;  /* 0x000000000000791b */ /* 0x003fe20003800000 */
.L_x_6457:
[----:B------:R-:W-:Y:S05]  /*2c310*/  BSYNC B0 ;  /* 0x0000000000007941 */ /* 0x000fea0003800000 */
.L_x_6456:
        /* <DEDUP_REMOVED lines=8> */
.L_x_6458:
[----:B------:R-:W-:Y:S02]  /*2c3a0*/  MOV R12, 0x4 ;  /* 0x00000004000c7802 */ /* 0x000fe40000000f00 */
[----:B------:R-:W-:-:S05]  /*2c3b0*/  SEL R2, R14, RZ, P2 ;  /* 0x000000ff0e027207 */ /* 0x000fca0001000000 */
[----:B------:R-:W-:-:S04]  /*2c3c0*/  IMAD.IADD R2, R13, 0x1, R2 ;  /* 0x000000010d027824 */ /* 0x000fc800078e0202 */
[----:B------:R-:W-:-:S07]  /*2c3d0*/  IMAD.MOV.U32 R13, RZ, RZ, R2 ;  /* 0x000000ffff0d7224 */ /* 0x000fce00078e0002 */
[----:B------:R-:W-:Y:S05]  /*2c3e0*/  WARPSYNC.COLLECTIVE R15, `(.L_x_6459) ;  /* 0x000000000f087348 */ /* 0x000fea0003c00000 */
[----:B------:R0:W1:Y:S02]  /*2c3f0*/  SHFL.UP P6, R14, R13, R12, R11 ;  /* 0x0400000c0d0e7389 */ /* 0x00006400000c000b */
[----:B01----:R-:W-:Y:S01]  /*2c400*/  ENDCOLLECTIVE ;  /* 0x000000000000791b */ /* 0x003fe20003800000 */
.L_x_6459:
[----:B------:R-:W-:Y:S02]  /*2c410*/  MOV R12, 0x8 ;  /* 0x00000008000c7802 */ /* 0x000fe40000000f00 */
[----:B------:R-:W-:-:S05]  /*2c420*/  SEL R3, R14, RZ, P3 ;  /* 0x000000ff0e037207 */ /* 0x000fca0001800000 */
[----:B------:R-:W-:-:S04]  /*2c430*/  IMAD.IADD R3, R2, 0x1, R3 ;  /* 0x0000000102037824 */ /* 0x000fc800078e0203 */
[----:B------:R-:W-:-:S07]  /*2c440*/  IMAD.MOV.U32 R13, RZ, RZ, R3 ;  /* 0x000000ffff0d7224 */ /* 0x000fce00078e0003 */
[----:B------:R-:W-:Y:S05]  /*2c450*/  WARPSYNC.COLLECTIVE R15, `(.L_x_6460) ;  /* 0x000000000f087348 */ /* 0x000fea0003c00000 */
[----:B------:R0:W1:Y:S02]  /*2c460*/  SHFL.UP P6, R14, R13, R12, R11 ;  /* 0x0400000c0d0e7389 */ /* 0x00006400000c000b */
[----:B01----:R-:W-:Y:S01]  /*2c470*/  ENDCOLLECTIVE ;  /* 0x000000000000791b */ /* 0x003fe20003800000 */
.L_x_6460:
[----:B------:R-:W-:Y:S02]  /*2c480*/  MOV R12, 0x10 ;  /* 0x00000010000c7802 */ /* 0x000fe40000000f00 */
[----:B------:R-:W-:-:S05]  /*2c490*/  SEL R14, R14, RZ, P4 ;  /* 0x000000ff0e0e7207 */ /* 0x000fca0002000000 */
[----:B------:R-:W-:-:S04]  /*2c4a0*/  IMAD.IADD R5, R3, 0x1, R14 ;  /* 0x0000000103057824 */ /* 0x000fc800078e020e */
[----:B------:R-:W-:-:S07]  /*2c4b0*/  IMAD.MOV.U32 R13, RZ, RZ, R5 ;  /* 0x000000ffff0d7224 */ /* 0x000fce00078e0005 */
[----:B------:R-:W-:Y:S05]  /*2c4c0*/  WARPSYNC.COLLECTIVE R15, `(.L_x_6461) ;  /* 0x000000000f087348 */ /* 0x000fea0003c00000 */
[----:B------:R0:W1:Y:S02]  /*2c4d0*/  SHFL.UP P6, R14, R13, R12, R11 ;  /* 0x0400000c0d0e7389 */ /* 0x00006400000c000b */
[----:B01----:R-:W-:Y:S01]  /*2c4e0*/  ENDCOLLECTIVE ;  /* 0x000000000000791b */ /* 0x003fe20003800000 */
.L_x_6461:
        /* <DEDUP_REMOVED lines=8> */
.L_x_6462:
[----:B------:R-:W-:Y:S05]  /*2c570*/  BRA `(.L_x_6463) ;  /* 0xffffffa400d47947 */ /* 0x000fea000383ffff */
.L_x_6283:
[----:B------:R-:W-:Y:S01]  /*2c580*/  BSSY B0, `(.L_x_6464) ;  /* 0x0000006000007945 */ /* 0x000fe20003800000 */
[----:B------:R-:W-:Y:S01]  /*2c590*/  PLOP3.LUT P6, PT, P6, PT, PT, 0x8, 0x0 ;  /* 0x000000000000781c */ /* 0x000fe200037ce170 */
[----:B------:R-:W-:-:S12]  /*2c5a0*/  IMAD.MOV.U32 R15, RZ, RZ, -0x1 ;  /* 0xffffffffff0f7424 */ /* 0x000fd800078e00ff */
[----:B01----:R-:W-:Y:S05]  /*2c5b0*/  WARPSYNC.COLLECTIVE R15, `(.L_x_6465) ;  /* 0x000000000f087348 */ /* 0x003fea0003c00000 */
[----:B------:R-:W-:Y:S01]  /*2c5c0*/  VOTE.ANY R14, PT, P6 ;  /* 0x00000000000e7806 */ /* 0x000fe200030e0100 */
[----:B01----:R-:W-:Y:S06]  /*2c5d0*/  ENDCOLLECTIVE ;  /* 0x000000000000791b */ /* 0x003fec0003800000 */
.L_x_6465:
[----:B------:R-:W-:Y:S05]  /*2c5e0*/  BSYNC B0 ;  /* 0x0000000000007941 */ /* 0x000fea0003800000 */
.L_x_6464:
[----:B------:R-:W-:Y:S01]  /*2c5f0*/  MOV R3, R14 ;  /* 0x0000000e00037202 */ /* 0x000fe20000000f00 */
[----:B------:R-:W-:Y:S01]  /*2c600*/  IMAD.MOV.U32 R13, RZ, RZ, R17 ;  /* 0x000000ffff0d7224 */ /* 0x000fe200078e0011 */
[----:B------:R-:W-:Y:S01]  /*2c610*/  MOV R15, 0xffffffff ;  /* 0xffffffff000f7802 */ /* 0x000fe20000000f00 */
[----:B------:R-:W-:Y:S01]  /*2c620*/  IMAD.MOV.U32 R11, RZ, RZ, 0x1f ;  /* 0x0000001fff0b7424 */ /* 0x000fe200078e00ff */
[----:B------:R0:W1:Y:S06]  /*2c630*/  POPC R12, R3 ;  /* 0x00000003000c7309 */ /* 0x00006c0000000000 */
[----:B01----:R-:W-:Y:S05]  /*2c640*/  WARPSYNC.COLLECTIVE R15, `(.L_x_6466) ;  /* 0x000000000f087348 */ /* 0x003fea0003c00000 */
[----:B-1----:R1:W2:Y:S02]  /*2c650*/  SHFL.IDX P6, R14, R13, R12, R11 ;  /* 0x0000000c0d0e7389 */ /* 0x0022a400000c000b */
[----:B012---:R-:W-:Y:S01]  /*2c660*/  ENDCOLLECTIVE ;  /* 0x000000000000791b */ /* 0x007fe20003800000 */
.L_x_6466:
[----:B------:R-:W-:Y:S02]  /*2c670*/  IMAD.IADD R19, R12, 0x1, R19 ;  /* 0x000000010c137824 */ /* 0x000fe400078e0213 */
[----:B------:R-:W-:Y:S02]  /*2c680*/  IMAD.MOV.U32 R13, RZ, RZ, R4 ;  /* 0x000000ffff0d7224 */ /* 0x000fe400078e0004 */
[----:B------:R-:W-:-:S07]  /*2c690*/  IMAD.MOV.U32 R17, RZ, RZ, R14 ;  /* 0x000000ffff117224 */ /* 0x000fce00078e000e */
[----:B------:R-:W-:Y:S05]  /*2c6a0*/  WARPSYNC.COLLECTIVE R15, `(.L_x_6467) ;  /* 0x000000000f087348 */ /* 0x000fea0003c00000 */
[----:B------:R0:W1:Y:S02]  /*2c6b0*/  SHFL.IDX P6, R14, R13, R12, R11 ;  /* 0x0000000c0d0e7389 */ /* 0x00006400000c000b */
[----:B01----:R-:W-:Y:S01]  /*2c6c0*/  ENDCOLLECTIVE ;  /* 0x000000000000791b */ /* 0x003fe20003800000 */
.L_x_6467:
[----:B------:R-:W-:Y:S01]  /*2c6d0*/  MOV R4, R14 ;  /* 0x0000000e00047202 */ /* 0x000fe20000000f00 */
[----:B------:R-:W-:Y:S06]  /*2c6e0*/  BRA `(.L_x_6468) ;  /* 0xffffffa400b87947 */ /* 0x000fec000383ffff */
.L_x_6285:
[----:B------:R-:W-:Y:S01]  /*2c6f0*/  BSSY B0, `(.L_x_6469) ;  /* 0x0000007000007945 */ /* 0x000fe20003800000 */
[----:B------:R-:W-:Y:S01]  /*2c700*/  IMAD.MOV.U32 R13, RZ, RZ, R2 ;  /* 0x000000ffff0d7224 */ /* 0x000fe200078e0002 */
[----:B-1----:R-:W-:Y:S01]  /*2c710*/  MOV R11, 0x1f ;  /* 0x0000001f000b7802 */ /* 0x002fe20000000f00 */
[----:B------:R-:W-:-:S07]  /*2c720*/  IMAD.MOV.U32 R15, RZ, RZ, -0x1 ;  /* 0xffffffffff0f7424 */ /* 0x000fce00078e00ff */
[----:B0--34-:R-:W-:Y:S05]  /*2c730*/  WARPSYNC.COLLECTIVE R15, `(.L_x_6470) ;  /* 0x000000000f087348 */ /* 0x019fea0003c00000 */
[----:B------:R1:W2:Y:S02]  /*2c740*/  SHFL.IDX P6, R14, R13, R12, R11 ;  /* 0x0000000c0d0e7389 */ /* 0x0002a400000c000b */
[----:B01234-:R-:W-:Y:S01]  /*2c750*/  ENDCOLLECTIVE ;  /* 0x000000000000791b */ /* 0x01ffe20003800000 */
.L_x_6470:
[----:B------:R-:W-:Y:S05]  /*2c760*/  BSYNC B0 ;  /* 0x0000000000007941 */ /* 0x000fea0003800000 */
.L_x_6469:
[----:B------:R-:W-:Y:S01]  /*2c770*/  IMAD.MOV.U32 R6, RZ, RZ, R14 ;  /* 0x000000ffff067224 */ /* 0x000fe200078e000e */
[----:B------:R-:W-:Y:S06]  /*2c780*/  BRA `(.L_x_6284) ;  /* 0xffffffa400a87947 */ /* 0x000fec000383ffff */
.L_x_6291:
[----:B0-----:R0:W2:Y:S02]  /*2c790*/  SYNCS.PHASECHK.TRANS64.TRYWAIT P0, [R7+URZ+0x30820], R0 ;  /* 0x03082000070075a7 */ /* 0x0010a4000800017f */
[----:B--2---:R-:W-:Y:S05]  /*2c7a0*/  @!P0 NANOSLEEP.SYNCS 0x989680 ;  /* 0x009896800000895d */ /* 0x004fea0003900000 */
[----:B------:R-:W2:Y:S02]  /*2c7b0*/  @!P0 SYNCS.PHASECHK.TRANS64 P0, [R7+URZ+0x30820], R0 ;  /* 0x03082000070085a7 */ /* 0x000ea4000800007f */
[----:B--2---:R-:W-:Y:S05]  /*2c7c0*/  @!P0 BRA `(.L_x_6291) ;  /* 0xfffffffc00f08947 */ /* 0x004fea000383ffff */
[----:B------:R-:W-:Y:S05]  /*2c7d0*/  BRA `(.L_x_6471) ;  /* 0xffffffb000007947 */ /* 0x000fea000383ffff */
.L_x_6292:
[----:B------:R-:W2:Y:S01]  /*2c7e0*/  S2R R2, SR_TID.X ;  /* 0x0000000000027919 */ /* 0x000ea20000002100 */
[----:B------:R-:W-:Y:S01]  /*2c7f0*/  BSSY B0, `(.L_x_6472) ;  /* 0x000000a000007945 */ /* 0x000fe20003800000 */
[----:B------:R-:W-:Y:S01]  /*2c800*/  IMAD.MOV.U32 R12, RZ, RZ, RZ ;  /* 0x000000ffff0c7224 */ /* 0x000fe200078e00ff */
[----:B------:R-:W-:Y:S01]  /*2c810*/  MOV R15, 0xffffffff ;  /* 0xffffffff000f7802 */ /* 0x000fe20000000f00 */
[----:B-1----:R-:W-:Y:S01]  /*2c820*/  IMAD.MOV.U32 R11, RZ, RZ, 0x1f ;  /* 0x0000001fff0b7424 */ /* 0x002fe200078e00ff */
[----:B--2---:R-:W-:-:S04]  /*2c830*/  SHF.R.U32.HI R2, RZ, 0x5, R2 ;  /* 0x00000005ff027819 */ /* 0x004fc80000011602 */
[----:B------:R-:W-:-:S04]  /*2c840*/  LOP3.LUT R2, R2, 0x3, RZ, 0xc0, !PT ;  /* 0x0000000302027812 */ /* 0x000fc800078ec0ff */
[----:B------:R-:W-:-:S07]  /*2c850*/  MOV R13, R2 ;  /* 0x00000002000d7202 */ /* 0x000fce0000000f00 */
[----:B0-----:R-:W-:Y:S05]  /*2c860*/  WARPSYNC.COLLECTIVE R15, `(.L_x_6473) ;  /* 0x000000000f087348 */ /* 0x001fea0003c00000 */
[----:B------:R1:W2:Y:S02]  /*2c870*/  SHFL.IDX P6, R14, R13, R12, R11 ;  /* 0x0000000c0d0e7389 */ /* 0x0002a400000c000b */
[----:B012---:R-:W-:Y:S01]  /*2c880*/  ENDCOLLECTIVE ;  /* 0x000000000000791b */ /* 0x007fe20003800000 */
.L_x_6473:
[----:B------:R-:W-:Y:S05]  /*2c890*/  BSYNC B0 ;  /* 0x0000000000007941 */ /* 0x000fea0003800000 */
.L_x_6472:
[----:B------:R-:W-:Y:S05]  /*2c8a0*/  BRA `(.L_x_6474) ;  /* 0xffffffac00e87947 */ /* 0x000fea000383ffff */
.L_x_6293:
[----:B------:R-:W-:Y:S01]  /*2c8b0*/  BSSY B0, `(.L_x_6475) ;  /* 0x0000006000007945 */ /* 0x000fe20003800000 */
[----:B------:R-:W-:-:S07]  /*2c8c0*/  IMAD.MOV.U32 R15, RZ, RZ, -0x1 ;  /* 0xffffffffff0f7424 */ /* 0x000fce00078e00ff */
[----:B01----:R-:W-:Y:S05]  /*2c8d0*/  WARPSYNC.COLLECTIVE R15, `(.L_x_6476) ;  /* 0x000000000f0c7348 */ /* 0x003fea0003c00000 */
[----:B------:R-:W-:Y:S02]  /*2c8e0*/  ELECT P6, UR62, PT ;  /* 0x00000000003e782f */ /* 0x000fe400038c0000 */
[----:B------:R-:W-:Y:S01]  /*2c8f0*/  MOV R14, UR62 ;  /* 0x0000003e000e7c02 */ /* 0x000fe20008000f00 */
[----:B01----:R-:W-:Y:S10]  /*2c900*/  ENDCOLLECTIVE ;  /* 0x000000000000791b */ /* 0x003ff40003800000 */
.L_x_6476:
[----:B------:R-:W-:Y:S05]  /*2c910*/  BSYNC B0 ;  /* 0x0000000000007941 */ /* 0x000fea0003800000 */
.L_x_6475:
[----:B------:R-:W-:Y:S05]  /*2c920*/  BRA `(.L_x_6477) ;  /* 0xffffffac00dc7947 */ /* 0x000fea000383ffff */
.L_x_6295:
[----:B0-----:R0:W2:Y:S02]  /*2c930*/  SYNCS.PHASECHK.TRANS64.TRYWAIT P1, [R5+URZ+0x30840], R0 ;  /* 0x03084000050075a7 */ /* 0x0010a4000802017f */
[----:B--2---:R-:W-:Y:S05]  /*2c940*/  @!P1 NANOSLEEP.SYNCS 0x989680 ;  /* 0x009896800000995d */ /* 0x004fea0003900000 */
[----:B------:R-:W2:Y:S02]  /*2c950*/  @!P1 SYNCS.PHASECHK.TRANS64 P1, [R5+URZ+0x30840], R0 ;  /* 0x03084000050095a7 */ /* 0x000ea4000802007f */
[----:B--2---:R-:W-:Y:S05]  /*2c960*/  @!P1 BRA `(.L_x_6295) ;  /* 0xfffffffc00f09947 */ /* 0x004fea000383ffff */
[----:B------:R-:W-:Y:S05]  /*2c970*/  BRA `(.L_x_6478) ;  /* 0xffffffb000047947 */ /* 0x000fea000383ffff */
.L_x_6297:
[----:B--2---:R2:W3:Y:S02]  /*2c980*/  SYNCS.PHASECHK.TRANS64.TRYWAIT P1, [R3+URZ+0x30840], R2 ;  /* 0x03084002030075a7 */ /* 0x0044e4000802017f */
[----:B---3--:R-:W-:Y:S05]  /*2c990*/  @!P1 NANOSLEEP.SYNCS 0x989680 ;  /* 0x009896800000995d */ /* 0x008fea0003900000 */
[----:B------:R-:W3:Y:S02]  /*2c9a0*/  @!P1 SYNCS.PHASECHK.TRANS64 P1, [R3+URZ+0x30840], R2 ;  /* 0x03084002030095a7 */ /* 0x000ee4000802007f */
[----:B---3--:R-:W-:Y:S05]  /*2c9b0*/  @!P1 BRA `(.L_x_6297) ;  /* 0xfffffffc00f09947 */ /* 0x008fea000383ffff */
[----:B------:R-:W-:Y:S05]  /*2c9c0*/  BRA `(.L_x_6479) ;  /* 0xffffffb000107947 */ /* 0x000fea000383ffff */
.L_x_6299:
[----:B---3--:R3:W4:Y:S02]  /*2c9d0*/  SYNCS.PHASECHK.TRANS64.TRYWAIT P1, [R5+URZ+0x30860], R0 ;  /* 0x03086000050075a7 */ /* 0x008724000802017f */
[----:B----4-:R-:W-:Y:S05]  /*2c9e0*/  @!P1 NANOSLEEP.SYNCS 0x989680 ;  /* 0x009896800000995d */ /* 0x010fea0003900000 */
[----:B------:R-:W4:Y:S02]  /*2c9f0*/  @!P1 SYNCS.PHASECHK.TRANS64 P1, [R5+URZ+0x30860], R0 ;  /* 0x03086000050095a7 */ /* 0x000f24000802007f */
[----:B----4-:R-:W-:Y:S05]  /*2ca00*/  @!P1 BRA `(.L_x_6299) ;  /* 0xfffffffc00f09947 */ /* 0x010fea000383ffff */
[----:B------:R-:W-:Y:S05]  /*2ca10*/  BRA `(.L_x_6480) ;  /* 0xffffffb0000c7947 */ /* 0x000fea000383ffff */
.L_x_6481:
        /* <DEDUP_REMOVED lines=14> */
.L_x_15987:


//--------------------- .text._ZN7cutlass13device_kernelIN5flash11enable_sm90INS1_16FlashAttnFwdSm90INS1_25CollectiveMainloopFwdSm90ILi2EN4cute5tupleIJNS5_1CILi1EEES8_S8_EEENS6_IJNS7_ILi128EEESA_SA_EEELi128ENS_6half_tEfNS_4arch4Sm90ELb0ELb0ELb1ELb0ELb1ELb0ELb0ELb1ELb1ELb1ELb1ELb0EEENS1_21CollectiveEpilogueFwdISB_S9_SC_SE_Li256ELb0ELb1ELb1ELb0EEENS1_19SingleTileSchedulerILb0ELb1ELb1ELi128EEEEEEEEEvNT_6ParamsE --------------------------
	.section	.text._ZN7cutlass13device_kernelIN5flash11enable_sm90INS1_16FlashAttnFwdSm90INS1_25CollectiveMainloopFwdSm90ILi2EN4cute5tupleIJNS5_1CILi1EEES8_S8_EEENS6_IJNS7_ILi128EEESA_SA_EEELi128ENS_6half_tEfNS_4arch4Sm90ELb0ELb0ELb1ELb0ELb1ELb0ELb0ELb1ELb1ELb1ELb1ELb0EEENS1_21CollectiveEpilogueFwdISB_S9_SC_SE_Li256ELb0ELb1ELb1ELb0EEENS1_19SingleTileSchedulerILb0ELb1ELb1ELi128EEEEEEEEEvNT_6ParamsE,"ax",@progbits
	.align	128
.text._ZN7cutlass13device_kernelIN5flash11enable_sm90INS1_16FlashAttnFwdSm90INS1_25CollectiveMainloopFwdSm90ILi2EN4cute5tupleIJNS5_1CILi1EEES8_S8_EEENS6_IJNS7_ILi128EEESA_SA_EEELi128ENS_6half_tEfNS_4arch4Sm90ELb0ELb0ELb1ELb0ELb1ELb0ELb0ELb1ELb1ELb1ELb1ELb0EEENS1_21CollectiveEpilogueFwdISB_S9_SC_SE_Li256ELb0ELb1ELb1ELb0EEENS1_19SingleTileSchedulerILb0ELb1ELb1ELi128EEEEEEEEEvNT_6ParamsE:
        .type           _ZN7cutlass13device_kernelIN5flash11enable_sm90INS1_16FlashAttnFwdSm90INS1_25CollectiveMainloopFwdSm90ILi2EN4cute5tupleIJNS5_1CILi1EEES8_S8_EEENS6_IJNS7_ILi128EEESA_SA_EEELi128ENS_6half_tEfNS_4arch4Sm90ELb0ELb0ELb1ELb0ELb1ELb0ELb0ELb1ELb1ELb1ELb1ELb0EEENS1_21CollectiveEpilogueFwdISB_S9_SC_SE_Li256ELb0ELb1ELb1ELb0EEENS1_19SingleTileSchedulerILb0ELb1ELb1ELi128EEEEEEEEEvNT_6ParamsE,@function
        .size           _ZN7cutlass13device_kernelIN5flash11enable_sm90INS1_16FlashAttnFwdSm90INS1_25CollectiveMainloopFwdSm90ILi2EN4cute5tupleIJNS5_1CILi1EEES8_S8_EEENS6_IJNS7_ILi128EEESA_SA_EEELi128ENS_6half_tEfNS_4arch4Sm90ELb0ELb0ELb1ELb0ELb1ELb0ELb0ELb1ELb1ELb1ELb1ELb0EEENS1_21CollectiveEpilogueFwdISB_S9_SC_SE_Li256ELb0ELb1ELb1ELb0EEENS1_19SingleTileSchedulerILb0ELb1ELb1ELi128EEEEEEEEEvNT_6ParamsE,(.L_x_15988 - _ZN7cutlass13device_kernelIN5flash11enable_sm90INS1_16FlashAttnFwdSm90INS1_25CollectiveMainloopFwdSm90ILi2EN4cute5tupleIJNS5_1CILi1EEES8_S8_EEENS6_IJNS7_ILi128EEESA_SA_EEELi128ENS_6half_tEfNS_4arch4Sm90ELb0ELb0ELb1ELb0ELb1ELb0ELb0ELb1ELb1ELb1ELb1ELb0EEENS1_21CollectiveEpilogueFwdISB_S9_SC_SE_Li256ELb0ELb1ELb1ELb0EEENS1_19SingleTileSchedulerILb0ELb1ELb1ELi128EEEEEEEEEvNT_6ParamsE)
        .other          _ZN7cutlass13device_kernelIN5flash11enable_sm90INS1_16FlashAttnFwdSm90INS1_25CollectiveMainloopFwdSm90ILi2EN4cute5tupleIJNS5_1CILi1EEES8_S8_EEENS6_IJNS7_ILi128EEESA_SA_EEELi128ENS_6half_tEfNS_4arch4Sm90ELb0ELb0ELb1ELb0ELb1ELb0ELb0ELb1ELb1ELb1ELb1ELb0EEENS1_21CollectiveEpilogueFwdISB_S9_SC_SE_Li256ELb0ELb1ELb1ELb0EEENS1_19SingleTileSchedulerILb0ELb1ELb1ELi128EEEEEEEEEvNT_6ParamsE,@"STO_CUDA_ENTRY STV_DEFAULT"
_ZN7cutlass13device_kernelIN5flash11enable_sm90INS1_16FlashAttnFwdSm90INS1_25CollectiveMainloopFwdSm90ILi2EN4cute5tupleIJNS5_1CILi1EEES8_S8_EEENS6_IJNS7_ILi128EEESA_SA_EEELi128ENS_6half_tEfNS_4arch4Sm90ELb0ELb0ELb1ELb0ELb1ELb0ELb0ELb1ELb1ELb1ELb1ELb0EEENS1_21CollectiveEpilogueFwdISB_S9_SC_SE_Li256ELb0ELb1ELb1ELb0EEENS1_19SingleTileSchedulerILb0ELb1ELb1ELi128EEEEEEEEEvNT_6ParamsE:
[----:B------:R-:W0:Y:S01]  /*0000*/  LDC R1, c[0x0][0x28] ;  /* 0x00000a00ff017b82 */ /* 0x000e220000000800 */
[----:B------:R-:W1:Y:S01]  /*0010*/  S2R R18, SR_TID.X ;  /* 0x0000000000127919 */ /* 0x000e620000002100 */
[----:B------:R-:W-:Y:S01]  /*0020*/  ELECT P0, URZ, PT ;  /* 0x00000000003f782f */ /* 0x000fe20003800000 */
[----:B------:R-:W-:Y:S01]  /*0030*/  UMOV UR4, 0x80 ;  /* 0x0000008000047882 */ /* 0x000fe20000000000 */
[----:B------:R-:W-:Y:S01]  /*0040*/  UMOV UR7, 0x100 ;  /* 0x0000010000077882 */ /* 0x000fe20000000000 */
[--C-:B-1----:R-:W-:Y:S02]  /*0050*/  SHF.R.U32.HI R17, RZ, 0x5, R18.reuse ;  /* 0x00000005ff117819 */ /* 0x102fe40000011612 */
[----:B------:R-:W-:-:S03]  /*0060*/  SHF.R.U32.HI R2, RZ, 0x7, R18 ;  /* 0x00000007ff027819 */ /* 0x000fc60000011612 */
[----:B------:R-:W1:Y:S04]  /*0070*/  SHFL.IDX PT, R0, R17, RZ, 0x1f ;  /* 0x00001fff11007589 */ /* 0x000e6800000e0000 */
[----:B------:R2:W3:Y:S01]  /*0080*/  SHFL.IDX PT, R3, R2, RZ, 0x1f ;  /* 0x00001fff02037589 */ /* 0x0004e200000e0000 */
[C---:B-1----:R-:W-:Y:S02]  /*0090*/  ISETP.NE.OR P0, PT, R0.reuse, RZ, !P0 ;  /* 0x000000ff0000720c */ /* 0x042fe40004705670 */
[----:B------:R-:W-:-:S11]  /*00a0*/  ISETP.NE.AND P1, PT, R0, RZ, PT ;  /* 0x000000ff0000720c */ /* 0x000fd60003f25270 */
        /* <DEDUP_REMOVED lines=12> */
[----:B------:R2:W1:Y:S06]  /*0170*/  @!UP0 SYNCS.EXCH.64 URZ, [UR8+0x28800], UR4 ;  /* 0x02880004083f85b2 */ /* 0x00046c0008000100 */
[----:B------:R2:W4:Y:S02]  /*0180*/  @!UP1 SYNCS.EXCH.64 URZ, [UR8+0x28820], UR6 ;  /* 0x02882006083f95b2 */ /* 0x0005240008000100 */
[----:B0-23--:R-:W-:Y:S05]  /*0190*/  @P1 BRA `(.L_x_6482) ;  /* 0x0000000000481947 */ /* 0x00dfea0003800000 */
        /* <DEDUP_REMOVED lines=13> */
[----:B0-----:R0:W2:Y:S08]  /*0270*/  SYNCS.EXCH.64 URZ, [UR8+0x28830], UR4 ;  /* 0x02883004083f75b2 */ /* 0x0010b00008000100 */
[----:B------:R0:W3:Y:S01]  /*0280*/  SYNCS.EXCH.64 URZ, [UR8+0x28840], UR6 ;  /* 0x02884006083f75b2 */ /* 0x0000e20008000100 */
[----:B------:R0:W0:Y:S01]  /*0290*/  SYNCS.EXCH.64 URZ, [UR8+0x28838], UR4 ;  /* 0x02883804083f75b2 */ /* 0x0000220008000100 */
[----:B------:R0:W0:Y:S01]  /*02a0*/  SYNCS.EXCH.64 URZ, [UR8+0x28848], UR6 ;  /* 0x02884806083f75b2 */ /* 0x0000220008000100 */
[----:B------:R-:W-:Y:S01]  /*02b0*/  NOP ;  /* 0x0000000000007918 */ /* 0x000fe20000000000 */
.L_x_6482:
        /* <DEDUP_REMOVED lines=22> */
.L_x_6483:
        /* <DEDUP_REMOVED lines=18> */
.L_x_6484:
        /* <DEDUP_REMOVED lines=22> */
.L_x_6485:
        /* <DEDUP_REMOVED lines=23> */
.L_x_6486:
[----:B------:R-:W-:Y:S01]  /*0810*/  UISETP.NE.AND UP0, UPT, UR9, URZ, UPT ;  /* 0x0000003f0900728c */ /* 0x000fe2000bf05270 */
[----:B------:R-:W-:Y:S01]  /*0820*/  NOP ;  /* 0x0000000000007918 */ /* 0x000fe20000000000 */
[----:B------:R-:W-:Y:S01]  /*0830*/  UMOV UR40, 0x1 ;  /* 0x0000000100287882 */ /* 0x000fe20000000000 */
[----:B------:R-:W-:Y:S01]  /*0840*/  ULDC.64 UR38, c[0x0][0x208] ;  /* 0x0000820000267ab9 */ /* 0x000fe20000000a00 */
[----:B------:R-:W-:Y:S01]  /*0850*/  USEL UR40, UR40, 0x2, !UP0 ;  /* 0x0000000228287887 */ /* 0x000fe2000c000000 */
[----:B------:R-:W-:Y:S01]  /*0860*/  BSSY B6, `(.L_x_6487) ;  /* 0x0000bcf000067945 */ /* 0x000fe20003800000 */
[----:B01234-:R-:W-:Y:S01]  /*0870*/  BAR.SYNC.DEFER_BLOCKING 0x0 ;  /* 0x0000000000007b1d */ /* 0x01ffe20000010000 */
[----:B------:R-:W-:-:S13]  /*0880*/  PLOP3.LUT P0, PT, PT, PT, UP0, 0x80, 0x0 ;  /* 0x000000000000781c */ /* 0x000fda0003f0f008 */
[----:B------:R-:W-:Y:S05]  /*0890*/  @!P0 BRA `(.L_x_6488) ;  /* 0x0000008000788947 */ /* 0x000fea0003800000 */
.L_x_6489:
[----:B------:R-:W-:-:S08]  /*08a0*/  NOP ;  /* 0x0000000000007918 */ /* 0x000fd00000000000 */
[----:B------:R-:W0:Y:S02]  /*08b0*/  USETMAXREG.TRY_ALLOC.CTAPOOL UP0, 0xe8 ;  /* 0x000000e8000079c8 */ /* 0x000e240008000600 */
[----:B0-----:R-:W-:-:S13]  /*08c0*/  PLOP3.LUT P0, PT, PT, PT, UP0, 0x80, 0x0 ;  /* 0x000000000000781c */ /* 0x001fda0003f0f008 */
[----:B------:R-:W-:Y:S05]  /*08d0*/  @!P0 BRA `(.L_x_6489) ;  /* 0xfffffffc00f08947 */ /* 0x000fea000383ffff */
[----:B------:R-:W0:Y:S01]  /*08e0*/  S2UR UR6, SR_CTAID.Y ;  /* 0x00000000000679c3 */ /* 0x000e220000002600 */
[----:B------:R-:W-:Y:S01]  /*08f0*/  LOP3.LUT R0, R18, 0xffffff80, RZ, 0xc0, !PT ;  /* 0xffffff8012007812 */ /* 0x000fe200078ec0ff */
[----:B------:R-:W-:Y:S02]  /*0900*/  ULDC UR7, c[0x0][0xc50] ;  /* 0x0003140000077ab9 */ /* 0x000fe40000000800 */
[----:B------:R-:W-:-:S04]  /*0910*/  UISETP.NE.AND UP0, UPT, UR7, 0x1, UPT ;  /* 0x000000010700788c */ /* 0x000fc8000bf05270 */
[----:B------:R-:W-:Y:S08]  /*0920*/  BAR.ARV 0x8, 0x180 ;  /* 0x0206000000007b1d */ /* 0x000ff00000002000 */
[----:B------:R-:W1:Y:S01]  /*0930*/  S2UR UR8, SR_CTAID.Z ;  /* 0x00000000000879c3 */ /* 0x000e620000002700 */
[----:B------:R-:W-:Y:S01]  /*0940*/  ISETP.NE.AND P0, PT, R0, 0x80, PT ;  /* 0x000000800000780c */ /* 0x000fe20003f05270 */
[----:B------:R-:W-:Y:S01]  /*0950*/  @UP0 ULDC UR4, c[0x0][0xc54] ;  /* 0x0003150000040ab9 */ /* 0x000fe20000000800 */
[----:B------:R-:W-:Y:S01]  /*0960*/  @UP0 ULDC UR9, c[0x0][0xc58] ;  /* 0x0003160000090ab9 */ /* 0x000fe20000000800 */
[----:B0-----:R-:W-:-:S10]  /*0970*/  UIMAD.WIDE.U32 UR4, UR6, UR4, URZ ;  /* 0x00000004060472a5 */ /* 0x001fd4000f8e003f */
[----:B------:R-:W-:Y:S06]  /*0980*/  @!P0 BAR.ARV 0x9, 0x100 ;  /* 0x0244000000008b1d */ /* 0x000fec0000002000 */
[----:B------:R-:W-:Y:S01]  /*0990*/  UMOV UR37, UR6 ;  /* 0x0000000600257c82 */ /* 0x000fe20008000000 */
[----:B------:R-:W-:Y:S01]  /*09a0*/  @UP0 USHF.R.U32.HI UR37, URZ, UR9, UR5 ;  /* 0x000000093f250299 */ /* 0x000fe20008011605 */
[----:B-1----:R-:W-:-:S03]  /*09b0*/  ISETP.LE.AND P0, PT, RZ, UR8, PT ;  /* 0x00000008ff007c0c */ /* 0x002fc6000bf03270 */
[----:B------:R-:W-:-:S04]  /*09c0*/  UIADD3 UR4, -UR37, URZ, URZ ;  /* 0x0000003f25047290 */ /* 0x000fc8000fffe13f */
[----:B------:R-:W-:-:S06]  /*09d0*/  UIMAD UR7, UR7, UR4, UR6 ;  /* 0x00000004070772a4 */ /* 0x000fcc000f8e0206 */
[----:B------:R-:W-:Y:S06]  /*09e0*/  @!P0 BRA `(.L_x_6490) ;  /* 0x000000b800d88947 */ /* 0x000fec0003800000 */
[----:B------:R-:W-:Y:S01]  /*09f0*/  ULDC.64 UR4, c[0x0][0x418] ;  /* 0x0001060000047ab9 */ /* 0x000fe20000000a00 */
[----:B------:R-:W-:Y:S01]  /*0a00*/  ULDC UR43, c[0x0][0x424] ;  /* 0x00010900002b7ab9 */ /* 0x000fe20000000800 */
[----:B------:R-:W-:Y:S01]  /*0a10*/  UISETP.NE.U32.AND UP0, UPT, UR4, URZ, UPT ;  /* 0x0000003f0400728c */ /* 0x000fe2000bf05070 */
[----:B------:R-:W-:Y:S01]  /*0a20*/  IMAD.MOV.U32 R3, RZ, RZ, RZ ;  /* 0x000000ffff037224 */ /* 0x000fe200078e00ff */
        /* <DEDUP_REMOVED lines=8> */
[----:B------:R-:W-:-:S04]  /*0ab0*/  USHF.R.S32.HI UR5, URZ, 0x1f, UR4 ;  /* 0x0000001f3f057899 */ /* 0x000fc80008011404 */
[----:B------:R-:W-:-:S04]  /*0ac0*/  ULEA.HI UR5, UR5, UR4, URZ, 0x7 ;  /* 0x0000000405057291 */ /* 0x000fc8000f8f383f */
[----:B------:R-:W-:-:S04]  /*0ad0*/  USHF.R.S32.HI UR5, URZ, 0x7, UR5 ;  /* 0x000000073f057899 */ /* 0x000fc80008011405 */
[----:B------:R-:W-:Y:S08]  /*0ae0*/  @!P0 BRA `(.L_x_6491) ;  /* 0x0000000000808947 */ /* 0x000ff00003800000 */
[----:B------:R-:W-:-:S04]  /*0af0*/  USHF.R.U32.HI UR4, URZ, 0x10, UR7 ;  /* 0x000000103f047899 */ /* 0x000fc80008011607 */
[----:B------:R-:W-:-:S11]  /*0b00*/  UISETP.NE.AND UP0, UPT, UR4, URZ, UPT ;  /* 0x0000003f0400728c */ /* 0x000fd6000bf05270 */
[----:B------:R-:W-:Y:S02]  /*0b10*/  @!UP0 ULDC UR4, c[0x0][0x9f0] ;  /* 0x00027c0000048ab9 */ /* 0x000fe40000000800 */
[----:B------:R-:W-:Y:S01]  /*0b20*/  IMAD.U32 R6, RZ, RZ, UR4 ;  /* 0x00000004ff067e24 */ /* 0x000fe2000f8e00ff */
[----:B------:R-:W-:-:S04]  /*0b30*/  UIADD3 UR6, UR5, -0x1, UR4 ;  /* 0xffffffff05067890 */ /* 0x000fc8000fffe004 */
[-C--:B------:R-:W-:Y:S02]  /*0b40*/  IABS R3, R6.reuse ;  /* 0x0000000600037213 */ /* 0x080fe40000000000 */
[----:B------:R-:W-:Y:S01]  /*0b50*/  IMAD.U32 R8, RZ, RZ, UR6 ;  /* 0x00000006ff087e24 */ /* 0x000fe2000f8e00ff */
[----:B------:R-:W-:Y:S01]  /*0b60*/  IABS R6, R6 ;  /* 0x0000000600067213 */ /* 0x000fe20000000000 */
[----:B------:R-:W0:Y:S01]  /*0b70*/  I2F.RP R0, R3 ;  /* 0x0000000300007306 */ /* 0x000e220000209400 */
[----:B------:R-:W-:Y:S02]  /*0b80*/  ULOP3.LUT UR6, UR6, UR4, URZ, 0x3c, !UPT ;  /* 0x0000000406067292 */ /* 0x000fe4000f8e3c3f */
[----:B------:R-:W-:-:S04]  /*0b90*/  IADD3 R6, RZ, -R6, RZ ;  /* 0x80000006ff067210 */ /* 0x000fc80007ffe0ff */
[----:B------:R-:W-:Y:S01]  /*0ba0*/  ISETP.LE.AND P2, PT, RZ, UR6, PT ;  /* 0x00000006ff007c0c */ /* 0x000fe2000bf43270 */
[----:B0-----:R-:W0:Y:S02]  /*0bb0*/  MUFU.RCP R0, R0 ;  /* 0x0000000000007308 */ /* 0x001e240000001000 */
[----:B0-----:R-:W-:Y:S02]  /*0bc0*/  IADD3 R4, R0, 0xffffffe, RZ ;  /* 0x0ffffffe00047810 */ /* 0x001fe40007ffe0ff */
[----:B------:R-:W-:-:S04]  /*0bd0*/  IABS R0, R8 ;  /* 0x0000000800007213 */ /* 0x000fc80000000000 */
[----:B------:R0:W1:Y:S02]  /*0be0*/  F2I.FTZ.U32.TRUNC.NTZ R5, R4 ;  /* 0x0000000400057305 */ /* 0x000064000021f000 */
[----:B0-----:R-:W-:Y:S02]  /*0bf0*/  IMAD.MOV.U32 R4, RZ, RZ, RZ ;  /* 0x000000ffff047224 */ /* 0x001fe400078e00ff */
[----:B-1----:R-:W-:-:S04]  /*0c00*/  IMAD.MOV R10, RZ, RZ, -R5 ;  /* 0x000000ffff0a7224 */ /* 0x002fc800078e0a05 */
        /* <DEDUP_REMOVED lines=8> */
[----:B------:R-:W-:Y:S02]  /*0c90*/  ISETP.NE.AND P1, PT, RZ, UR4, PT ;  /* 0x00000004ff007c0c */ /* 0x000fe4000bf25270 */
[----:B------:R-:W-:-:S13]  /*0ca0*/  ISETP.GE.U32.AND P0, PT, R0, R3, PT ;  /* 0x000000030000720c */ /* 0x000fda0003f06070 */
[----:B------:R-:W-:-:S05]  /*0cb0*/  @P0 VIADD R5, R5, 0x1 ;  /* 0x0000000105050836 */ /* 0x000fca0000000000 */
[----:B------:R-:W-:-:S05]  /*0cc0*/  MOV R3, R5 ;  /* 0x0000000500037202 */ /* 0x000fca0000000f00 */
[----:B------:R-:W-:Y:S01]  /*0cd0*/  @!P2 IMAD.MOV R3, RZ, RZ, -R3 ;  /* 0x000000ffff03a224 */ /* 0x000fe200078e0a03 */
[----:B------:R-:W-:-:S07]  /*0ce0*/  @!P1 LOP3.LUT R3, RZ, UR4, RZ, 0x33, !PT ;  /* 0x00000004ff039c12 */ /* 0x000fce000f8e33ff */
.L_x_6491:
[----:B------:R-:W-:Y:S01]  /*0cf0*/  IMAD R16, R3, UR8, RZ ;  /* 0x0000000803107c24 */ /* 0x000fe2000f8e02ff */
[----:B------:R-:W-:Y:S01]  /*0d00*/  PLOP3.LUT P0, PT, PT, PT, PT, 0x80, 0x0 ;  /* 0x000000000000781c */ /* 0x000fe20003f0f070 */
[----:B------:R-:W-:Y:S01]  /*0d10*/  VIADD R18, R18, 0xffffff80 ;  /* 0xffffff8012127836 */ /* 0x000fe20000000000 */
[----:B------:R-:W-:Y:S02]  /*0d20*/  MOV R0, RZ ;  /* 0x000000ff00007202 */ /* 0x000fe40000000f00 */
[----:B------:R-:W-:Y:S02]  /*0d30*/  CS2R R150, SRZ ;  /* 0x0000000000967805 */ /* 0x000fe4000001ff00 */
[----:B------:R-:W-:Y:S02]  /*0d40*/  VIADDMNMX R3, R16, R3, UR5, PT ;  /* 0x0000000510037e46 */ /* 0x000fe4000b800103 */
[----:B------:R-:W-:Y:S02]  /*0d50*/  CS2R R68, SRZ ;  /* 0x0000000000447805 */ /* 0x000fe4000001ff00 */
[----:B------:R-:W-:-:S02]  /*0d60*/  CS2R R66, SRZ ;  /* 0x0000000000427805 */ /* 0x000fc4000001ff00 */
        /* <DEDUP_REMOVED lines=14> */
[----:B------:R-:W-:Y:S02]  /*0e50*/  ISETP.LT.AND P1, PT, R16, UR42, PT ;  /* 0x0000002a10007c0c */ /* 0x000fe4000bf21270 */
        /* <DEDUP_REMOVED lines=52> */
.L_x_6493:
[----:B------:R-:W-:-:S04]  /*11a0*/  SHF.L.U32 R3, RZ, 0x1f, RZ ;  /* 0x0000001fff037819 */ /* 0x000fc800000006ff */
[----:B------:R-:W0:Y:S02]  /*11b0*/  SYNCS.PHASECHK.TRANS64.TRYWAIT P0, [UR36+0x28800], R3 ;  /* 0x02880003ff0075a7 */ /* 0x000e240008000164 */
[----:B0-----:R-:W-:Y:S05]  /*11c0*/  @!P0 BRA `(.L_x_6494) ;  /* 0x000000b000e88947 */ /* 0x001fea0003800000 */
.L_x_6567:
[----:B------:R-:W-:-:S06]  /*11d0*/  ULOP3.LUT UR4, UR40, 0x1, URZ, 0xfc, !UPT ;  /* 0x0000000128047892 */ /* 0x000fcc000f8efc3f */
[----:B0-----:R-:W-:-:S05]  /*11e0*/  IMAD.U32 R0, RZ, RZ, UR4 ;  /* 0x00000004ff007e24 */ /* 0x001fca000f8e00ff */
[----:B------:R-:W-:-:S13]  /*11f0*/  ISETP.NE.AND P0, PT, R0, 0x3, PT ;  /* 0x000000030000780c */ /* 0x000fda0003f05270 */
[----:B------:R-:W-:Y:S05]  /*1200*/  @!P0 BRA `(.L_x_6495) ;  /* 0x0000000000048947 */ /* 0x000fea0003800000 */
[----:B------:R-:W-:Y:S01]  /*1210*/  BPT.TRAP 0x1 ;  /* 0x000000040000795c */ /* 0x000fe20000300000 */
.L_x_6495:
[----:B------:R0:W1:Y:S01]  /*1220*/  SYNCS.PHASECHK.TRANS64.TRYWAIT P1, [UR36+0x28830], R3 ;  /* 0x02883003ff0075a7 */ /* 0x0000620008020164 */
[----:B------:R-:W-:Y:S05]  /*1230*/  @!P0 BRA `(.L_x_6496) ;  /* 0x0000000000048947 */ /* 0x000fea0003800000 */
[----:B------:R-:W-:Y:S01]  /*1240*/  BPT.TRAP 0x1 ;  /* 0x000000040000795c */ /* 0x000fe20000300000 */
.L_x_6496:
[----:B------:R-:W-:Y:S01]  /*1250*/  MOV R5, UR44 ;  /* 0x0000002c00057c02 */ /* 0x000fe20008000f00 */
[----:B------:R-:W-:Y:S01]  /*1260*/  IMAD.MOV.U32 R0, RZ, RZ, RZ ;  /* 0x000000ffff007224 */ /* 0x000fe200078e00ff */
[----:B-1----:R-:W-:Y:S06]  /*1270*/  @P1 BRA `(.L_x_6497) ;  /* 0x0000000000081947 */ /* 0x002fec0003800000 */
[----:B------:R-:W1:Y:S02]  /*1280*/  SYNCS.PHASECHK.TRANS64.TRYWAIT P1, [UR36+0x28830], R3 ;  /* 0x02883003ff0075a7 */ /* 0x000e640008020164 */
[----:B-1----:R-:W-:Y:S05]  /*1290*/  @!P1 BRA `(.L_x_6498) ;  /* 0x000000b000cc9947 */ /* 0x002fea0003800000 */
.L_x_6497:
[----:B------:R-:W-:Y:S05]  /*12a0*/  WARPSYNC.ALL ;  /* 0x0000000000007948 */ /* 0x000fea0003800000 */
[----:B-1----:R-:W-:Y:S01]  /*12b0*/  LOP3.LUT R4, R5, 0x10000, RZ, 0xfc, !PT ;  /* 0x0001000005047812 */ /* 0x002fe200078efcff */
[----:B------:R-:W-:Y:S01]  /*12c0*/  IMAD.MOV.U32 R151, RZ, RZ, RZ ;  /* 0x000000ffff977224 */ /* 0x000fe200078e00ff */
[----:B------:R-:W-:Y:S01]  /*12d0*/  MOV R5, 0x40000040 ;  /* 0x4000004000057802 */ /* 0x000fe20000000f00 */
[----:B------:R-:W-:Y:S01]  /*12e0*/  UIADD3 UR4, UR36, 0x18400, URZ ;  /* 0x0001840024047890 */ /* 0x000fe2000fffe03f */
        /* <DEDUP_REMOVED lines=8> */
[----:B------:R-:W1:Y:S01]  /*1370*/  S2UR UR7, SR_CgaCtaId ;  /* 0x00000000000779c3 */ /* 0x000e620000008800 */
[----:B------:R-:W-:Y:S01]  /*1380*/  UMOV UR15, 0x40000040 ;  /* 0x40000040000f7882 */ /* 0x000fe20000000000 */
[----:B------:R-:W-:Y:S01]  /*1390*/  UMOV UR17, 0x40000040 ;  /* 0x4000004000117882 */ /* 0x000fe20000000000 */
[----:B------:R-:W-:Y:S01]  /*13a0*/  ULOP3.LUT UR48, UR4, 0x10000, URZ, 0xfc, !UPT ;  /* 0x0001000004307892 */ /* 0x000fe2000f8efc3f */
[----:B------:R-:W-:Y:S01]  /*13b0*/  UMOV UR19, 0x40000040 ;  /* 0x4000004000137882 */ /* 0x000fe20000000000 */
[----:B------:R-:W-:-:S02]  /*13c0*/  UMOV UR21, 0x40000040 ;  /* 0x4000004000157882 */ /* 0x000fc40000000000 */
[----:B------:R-:W-:Y:S02]  /*13d0*/  UIADD3 UR14, UR48, 0x4, URZ ;  /* 0x00000004300e7890 */ /* 0x000fe4000fffe03f */
[----:B------:R-:W-:Y:S01]  /*13e0*/  UIADD3 UR12, UR32, 0x4, URZ ;  /* 0x00000004200c7890 */ /* 0x000fe2000fffe03f */
[----:B------:R-:W-:Y:S01]  /*13f0*/  UMOV UR10, UR48 ;  /* 0x00000030000a7c82 */ /* 0x000fe20008000000 */
[----:B------:R-:W-:Y:S01]  /*1400*/  UIADD3 UR16, UR32, 0x6, URZ ;  /* 0x0000000620107890 */ /* 0x000fe2000fffe03f */
[----:B------:R-:W-:Y:S01]  /*1410*/  HGMMA.64x128x16.F32 R24, gdesc[UR8], RZ, !UPT, gsb0 ;  /* 0x01e00000081879f0 */ /* 0x000fe2000c0008ff */
[----:B------:R-:W-:Y:S02]  /*1420*/  UIADD3 UR8, UR32, 0x2, URZ ;  /* 0x0000000220087890 */ /* 0x000fe4000fffe03f */
[----:B------:R-:W-:Y:S01]  /*1430*/  UIADD3 UR10, UR48, 0x2, URZ ;  /* 0x00000002300a7890 */ /* 0x000fe2000fffe03f */
[----:B------:R-:W-:Y:S01]  /*1440*/  UMOV UR9, 0x40000040 ;  /* 0x4000004000097882 */ /* 0x000fe20000000000 */
[----:B------:R-:W-:Y:S01]  /*1450*/  UMOV UR11, 0x40000040 ;  /* 0x40000040000b7882 */ /* 0x000fe20000000000 */
[----:B------:R-:W-:-:S02]  /*1460*/  UIADD3 UR18, UR48, 0x6, URZ ;  /* 0x0000000630127890 */ /* 0x000fc4000fffe03f */
[----:B------:R-:W-:Y:S02]  /*1470*/  UIADD3 UR20, UR32, 0x400, URZ ;  /* 0x0000040020147890 */ /* 0x000fe4000fffe03f */
[----:B------:R-:W-:Y:S01]  /*1480*/  UIADD3 UR22, UR48, 0x400, URZ ;  /* 0x0000040030167890 */ /* 0x000fe2000fffe03f */
        /* <DEDUP_REMOVED lines=15> */
[----:B------:R-:W-:Y:S03]  /*1580*/  HGMMA.64x128x16.F32 R24, gdesc[UR8], R24, gsb0 ;  /* 0x01e00000081879f0 */ /* 0x000fe60008000818 */
[----:B------:R-:W-:Y:S02]  /*1590*/  WARPGROUP.DEPBAR.LE gsb0, 0x0 ;  /* 0x00008000000079c5 */ /* 0x000fe40000010000 */
[----:B------:R-:W-:-:S07]  /*15a0*/  WARPGROUP.ARRIVE ;  /* 0x00000000000079c5 */ /* 0x000fce0000000000 */
        /* <DEDUP_REMOVED lines=17> */
[----:B-1----:R-:W-:Y:S05]  /*16c0*/  @!P0 BRA `(.L_x_6499) ;  /* 0x0000000000048947 */ /* 0x002fea0003800000 */
[----:B------:R-:W-:Y:S01]  /*16d0*/  BPT.TRAP 0x1 ;  /* 0x000000040000795c */ /* 0x000fe20000300000 */
.L_x_6499:
        /* <DEDUP_REMOVED lines=9> */
[----:B------:R-:W1:Y:S01]  /*1770*/  MUFU.TANH R26, R26 ;  /* 0x0000001a001a7308 */ /* 0x000e620000002400 */
[----:B------:R-:W-:Y:S01]  /*1780*/  SHF.R.S32.HI R10, RZ, 0x1f, R17 ;  /* 0x0000001fff0a7819 */ /* 0x000fe20000011411 */
[----:B------:R-:W-:Y:S01]  /*1790*/  FMUL.FTZ R35, R35, UR4 ;  /* 0x0000000423237c20 */ /* 0x000fe20008410000 */
[----:B------:R-:W-:Y:S01]  /*17a0*/  FMUL.FTZ R24, R24, UR4 ;  /* 0x0000000418187c20 */ /* 0x000fe20008410000 */
[----:B------:R-:W-:Y:S01]  /*17b0*/  FMUL.FTZ R38, R38, UR4 ;  /* 0x0000000426267c20 */ /* 0x000fe20008410000 */
[----:B------:R-:W-:Y:S01]  /*17c0*/  LEA.HI R10, R10, R17, RZ, 0x2 ;  /* 0x000000110a0a7211 */ /* 0x000fe200078f10ff */
[----:B------:R-:W-:Y:S01]  /*17d0*/  FMUL.FTZ R25, R25, UR4 ;  /* 0x0000000419197c20 */ /* 0x000fe20008410000 */
[----:B------:R-:W-:Y:S01]  /*17e0*/  FMUL.FTZ R39, R39, UR4 ;  /* 0x0000000427277c20 */ /* 0x000fe20008410000 */
[----:B------:R-:W2:Y:S01]  /*17f0*/  MUFU.TANH R27, R27 ;  /* 0x0000001b001b7308 */ /* 0x000ea20000002400 */
[----:B------:R-:W-:Y:S01]  /*1800*/  LOP3.LUT R10, R10, 0x7ffffffc, RZ, 0xc0, !PT ;  /* 0x7ffffffc0a0a7812 */ /* 0x000fe200078ec0ff */
[----:B------:R-:W-:Y:S01]  /*1810*/  FMUL.FTZ R28, R28, UR4 ;  /* 0x000000041c1c7c20 */ /* 0x000fe20008410000 */
[----:B------:R-:W-:Y:S01]  /*1820*/  FMUL.FTZ R42, R42, UR4 ;  /* 0x000000042a2a7c20 */ /* 0x000fe20008410000 */
[----:B------:R-:W-:Y:S01]  /*1830*/  FMUL.FTZ R29, R29, UR4 ;  /* 0x000000041d1d7c20 */ /* 0x000fe20008410000 */
[----:B------:R-:W-:Y:S01]  /*1840*/  FMUL.FTZ R32, R32, UR4 ;  /* 0x0000000420207c20 */ /* 0x000fe20008410000 */
[----:B------:R-:W-:-:S02]  /*1850*/  IMAD.IADD R10, R17, 0x1, -R10 ;  /* 0x00000001110a7824 */ /* 0x000fc400078e0a0a */
[----:B------:R-:W-:Y:S01]  /*1860*/  FMUL.FTZ R43, R43, UR4 ;  /* 0x000000042b2b7c20 */ /* 0x000fe20008410000 */
[----:B------:R-:W3:Y:S01]  /*1870*/  MUFU.TANH R30, R30 ;  /* 0x0000001e001e7308 */ /* 0x000ee20000002400 */
[----:B------:R-:W-:Y:S01]  /*1880*/  FMUL.FTZ R46, R46, UR4 ;  /* 0x000000042e2e7c20 */ /* 0x000fe20008410000 */
[----:B------:R-:W-:Y:S02]  /*1890*/  IMAD R10, R10, R9, 0x80 ;  /* 0x000000800a0a7424 */ /* 0x000fe400078e0209 */
[----:B------:R-:W-:Y:S01]  /*18a0*/  FMUL.FTZ R33, R33, UR4 ;  /* 0x0000000421217c20 */ /* 0x000fe20008410000 */
[----:B------:R-:W-:Y:S02]  /*18b0*/  IMAD.U32 R9, RZ, RZ, UR42 ;  /* 0x0000002aff097e24 */ /* 0x000fe4000f8e00ff */
[----:B------:R-:W-:Y:S01]  /*18c0*/  FMUL.FTZ R47, R47, UR4 ;  /* 0x000000042f2f7c20 */ /* 0x000fe20008410000 */
[----:B------:R-:W-:Y:S02]  /*18d0*/  VIADD R10, R10, UR43 ;  /* 0x0000002b0a0a7c36 */ /* 0x000fe40008000000 */
[----:B------:R-:W-:Y:S01]  /*18e0*/  FMUL.FTZ R36, R36, UR4 ;  /* 0x0000000424247c20 */ /* 0x000fe20008410000 */
[----:B------:R-:W4:Y:S01]  /*18f0*/  MUFU.TANH R31, R31 ;  /* 0x0000001f001f7308 */ /* 0x000f220000002400 */
[----:B------:R-:W-:Y:S01]  /*1900*/  FMUL.FTZ R50, R50, UR4 ;  /* 0x0000000432327c20 */ /* 0x000fe20008410000 */
[----:B------:R-:W-:-:S02]  /*1910*/  IMAD R10, R9, -0x80, R10 ;  /* 0xffffff80090a7824 */ /* 0x000fc400078e020a */
[----:B------:R-:W-:Y:S01]  /*1920*/  FMUL.FTZ R37, R37, UR4 ;  /* 0x0000000425257c20 */ /* 0x000fe20008410000 */
[----:B------:R-:W-:Y:S01]  /*1930*/  FMUL.FTZ R40, R40, UR4 ;  /* 0x0000000428287c20 */ /* 0x000fe20008410000 */
[----:B------:R-:W-:Y:S01]  /*1940*/  FMUL.FTZ R51, R51, UR4 ;  /* 0x0000000433337c20 */ /* 0x000fe20008410000 */
[----:B------:R-:W-:Y:S01]  /*1950*/  FMUL.FTZ R54, R54, UR4 ;  /* 0x0000000436367c20 */ /* 0x000fe20008410000 */
[C---:B------:R-:W-:Y:S01]  /*1960*/  ISETP.GT.AND P2, PT, R10.reuse, RZ, PT ;  /* 0x000000ff0a00720c */ /* 0x040fe20003f44270 */
[----:B------:R-:W5:Y:S01]  /*1970*/  MUFU.TANH R34, R34 ;  /* 0x0000002200227308 */ /* 0x000f620000002400 */
[C---:B------:R-:W-:Y:S01]  /*1980*/  ISETP.GT.AND P1, PT, R10.reuse, 0x1, PT ;  /* 0x000000010a00780c */ /* 0x040fe20003f24270 */
[----:B------:R-:W-:Y:S01]  /*1990*/  FMUL.FTZ R41, R41, UR4 ;  /* 0x0000000429297c20 */ /* 0x000fe20008410000 */
[----:B------:R-:W-:Y:S01]  /*19a0*/  ISETP.GT.AND P6, PT, R10, 0x8, PT ;  /* 0x000000080a00780c */ /* 0x000fe20003fc4270 */
[----:B------:R-:W-:Y:S01]  /*19b0*/  FMUL.FTZ R44, R44, UR4 ;  /* 0x000000042c2c7c20 */ /* 0x000fe20008410000 */
[----:B-1----:R-:W-:Y:S01]  /*19c0*/  FSEL R12, R26, -INF , P2 ;  /* 0xff8000001a0c7808 */ /* 0x002fe20001000000 */
[----:B------:R-:W-:Y:S01]  /*19d0*/  FMUL.FTZ R55, R55, UR4 ;  /* 0x0000000437377c20 */ /* 0x000fe20008410000 */
[----:B--2---:R-:W-:Y:S01]  /*19e0*/  FSEL R27, R27, -INF , P1 ;  /* 0xff8000001b1b7808 */ /* 0x004fe20000800000 */
        /* <DEDUP_REMOVED lines=13> */
[----:B------:R-:W-:Y:S01]  /*1ac0*/  ISETP.GT.AND P3, PT, R10, 0x11, PT ;  /* 0x000000110a00780c */ /* 0x000fe20003f64270 */
[----:B------:R-:W-:Y:S01]  /*1ad0*/  FMUL.FTZ R49, R49, UR4 ;  /* 0x0000000431317c20 */ /* 0x000fe20008410000 */
[----:B-----5:R-:W-:Y:S01]  /*1ae0*/  FSEL R92, R34, -INF , P4 ;  /* 0xff800000225c7808 */ /* 0x020fe20002000000 */
[----:B0-----:R-:W0:Y:S01]  /*1af0*/  MUFU.TANH R3, R25 ;  /* 0x0000001900037308 */ /* 0x001e220000002400 */
[----:B------:R-:W-:Y:S01]  /*1b00*/  FMNMX.FTZ R9, R90, R9, !PT ;  /* 0x000000095a097209 */ /* 0x000fe20007810000 */
[----:B------:R-:W-:Y:S01]  /*1b10*/  FMUL.FTZ R52, R52, UR4 ;  /* 0x0000000434347c20 */ /* 0x000fe20008410000 */
[----:B-1----:R-:W-:Y:S01]  /*1b20*/  FSEL R6, R6, -INF , P2 ;  /* 0xff80000006067808 */ /* 0x002fe20001000000 */
[----:B------:R-:W-:Y:S01]  /*1b30*/  FMUL.FTZ R63, R63, UR4 ;  /* 0x000000043f3f7c20 */ /* 0x000fe20008410000 */
[----:B------:R-:W-:Y:S01]  /*1b40*/  ISETP.GT.AND P2, PT, R10, 0x18, PT ;  /* 0x000000180a00780c */ /* 0x000fe20003f44270 */
[----:B------:R-:W-:Y:S01]  /*1b50*/  FMUL.FTZ R53, R53, UR4 ;  /* 0x0000000435357c20 */ /* 0x000fe20008410000 */
[----:B------:R-:W-:Y:S01]  /*1b60*/  FMNMX.FTZ R9, R92, R9, !PT ;  /* 0x000000095c097209 */ /* 0x000fe20007810000 */
[----:B------:R-:W1:Y:S01]  /*1b70*/  MUFU.TANH R38, R38 ;  /* 0x0000002600267308 */ /* 0x000e620000002400 */
[----:B--2---:R-:W-:Y:S01]  /*1b80*/  FSEL R94, R35, -INF , P3 ;  /* 0xff800000235e7808 */ /* 0x004fe20001800000 */
[----:B------:R-:W-:Y:S01]  /*1b90*/  FMUL.FTZ R66, R66, UR4 ;  /* 0x0000000442427c20 */ /* 0x000fe20008410000 */
[----:B------:R-:W-:Y:S01]  /*1ba0*/  FMUL.FTZ R56, R56, UR4 ;  /* 0x0000000438387c20 */ /* 0x000fe20008410000 */
[----:B------:R-:W-:Y:S01]  /*1bb0*/  FMUL.FTZ R67, R67, UR4 ;  /* 0x0000000443437c20 */ /* 0x000fe20008410000 */
[----:B------:R-:W-:Y:S01]  /*1bc0*/  FMNMX.FTZ R9, R94, R9, !PT ;  /* 0x000000095e097209 */ /* 0x000fe20007810000 */
[----:B------:R-:W-:Y:S01]  /*1bd0*/  FMUL.FTZ R57, R57, UR4 ;  /* 0x0000000439397c20 */ /* 0x000fe20008410000 */
[----:B------:R-:W-:Y:S01]  /*1be0*/  FMUL.FTZ R70, R70, UR4 ;  /* 0x0000000446467c20 */ /* 0x000fe20008410000 */
[----:B------:R-:W2:Y:S01]  /*1bf0*/  MUFU.TANH R8, R28 ;  /* 0x0000001c00087308 */ /* 0x000ea20000002400 */
        /* <DEDUP_REMOVED lines=10> */
[----:B------:R-:W-:Y:S01]  /*1ca0*/  FMUL.FTZ R65, R65, UR4 ;  /* 0x0000000441417c20 */ /* 0x000fe20008410000 */
[----:B------:R-:W-:Y:S01]  /*1cb0*/  FMUL.FTZ R78, R78, UR4 ;  /* 0x000000044e4e7c20 */ /* 0x000fe20008410000 */
[----:B------:R-:W-:Y:S01]  /*1cc0*/  FMNMX.FTZ R9, R96, R9, !PT ;  /* 0x0000000960097209 */ /* 0x000fe20007810000 */
[----:B------:R-:W-:Y:S01]  /*1cd0*/  FMUL.FTZ R68, R68, UR4 ;  /* 0x0000000444447c20 */ /* 0x000fe20008410000 */
[----:B------:R-:W-:Y:S01]  /*1ce0*/  FMUL.FTZ R79, R79, UR4 ;  /* 0x000000044f4f7c20 */ /* 0x000fe20008410000 */
[----:B------:R-:W1:Y:S01]  /*1cf0*/  MUFU.TANH R14, R29 ;  /* 0x0000001d000e7308 */ /* 0x000e620000002400 */
[----:B--2---:R-:W-:Y:S01]  /*1d00*/  FSEL R8, R8, -INF , P6 ;  /* 0xff80000008087808 */ /* 0x004fe20003000000 */
[----:B------:R-:W-:Y:S01]  /*1d10*/  FMUL.FTZ R69, R69, UR4 ;  /* 0x0000000445457c20 */ /* 0x000fe20008410000 */
[----:B------:R-:W-:Y:S01]  /*1d20*/  ISETP.GT.AND P6, PT, R10, 0x20, PT ;  /* 0x000000200a00780c */ /* 0x000fe20003fc4270 */
[----:B------:R-:W-:Y:S01]  /*1d30*/  FMUL.FTZ R82, R82, UR4 ;  /* 0x0000000452527c20 */ /* 0x000fe20008410000 */
[----:B------:R-:W-:Y:S01]  /*1d40*/  FMUL.FTZ R72, R72, UR4 ;  /* 0x0000000448487c20 */ /* 0x000fe20008410000 */
[----:B------:R-:W-:Y:S01]  /*1d50*/  FMUL.FTZ R83, R83, UR4 ;  /* 0x0000000453537c20 */ /* 0x000fe20008410000 */
[----:B------:R-:W-:Y:S01]  /*1d60*/  FMUL.FTZ R73, R73, UR4 ;  /* 0x0000000449497c20 */ /* 0x000fe20008410000 */
[----:B------:R-:W2:Y:S01]  /*1d70*/  MUFU.TANH R42, R42 ;  /* 0x0000002a002a7308 */ /* 0x000ea20000002400 */
[----:B0-----:R-:W-:Y:S01]  /*1d80*/  FSEL R98, R39, -INF , P1 ;  /* 0xff80000027627808 */ /* 0x001fe20000800000 */
[----:B------:R-:W-:Y:S01]  /*1d90*/  FMUL.FTZ R86, R86, UR4 ;  /* 0x0000000456567c20 */ /* 0x000fe20008410000 */
[----:B------:R-:W-:Y:S01]  /*1da0*/  FMUL.FTZ R87, R87, UR4 ;  /* 0x0000000457577c20 */ /* 0x000fe20008410000 */
[----:B------:R-:W-:Y:S01]  /*1db0*/  ULDC UR5, c[0x0][0x988] ;  /* 0x0002620000057ab9 */ /* 0x000fe20000000800 */
[----:B------:R-:W-:Y:S01]  /*1dc0*/  FMNMX.FTZ R9, R98, R9, !PT ;  /* 0x0000000962097209 */ /* 0x000fe20007810000 */
[----:B------:R-:W-:Y:S01]  /*1dd0*/  FMUL.FTZ R76, R76, UR4 ;  /* 0x000000044c4c7c20 */ /* 0x000fe20008410000 */
[----:B------:R-:W-:Y:S01]  /*1de0*/  P2R R7, PR, RZ, 0x1 ;  /* 0x00000001ff077803 */ /* 0x000fe20000000000 */
[----:B------:R-:W0:Y:S01]  /*1df0*/  MUFU.TANH R32, R32 ;  /* 0x0000002000207308 */ /* 0x000e220000002400 */
[----:B-1----:R-:W-:Y:S01]  /*1e00*/  FSEL R14, R14, -INF , P5 ;  /* 0xff8000000e0e7808 */ /* 0x002fe20002800000 */
[----:B------:R-:W-:Y:S01]  /*1e10*/  FMUL.FTZ R77, R77, UR4 ;  /* 0x000000044d4d7c20 */ /* 0x000fe20008410000 */
[----:B------:R-:W-:Y:S01]  /*1e20*/  ISETP.GT.AND P5, PT, R10, 0x21, PT ;  /* 0x000000210a00780c */ /* 0x000fe20003fa4270 */
[----:B------:R-:W-:Y:S01]  /*1e30*/  FMUL.FTZ R80, R80, UR4 ;  /* 0x0000000450507c20 */ /* 0x000fe20008410000 */
[----:B------:R-:W-:Y:S01]  /*1e40*/  FMUL.FTZ R81, R81, UR4 ;  /* 0x0000000451517c20 */ /* 0x000fe20008410000 */
[----:B------:R-:W-:Y:S01]  /*1e50*/  FMUL.FTZ R84, R84, UR4 ;  /* 0x0000000454547c20 */ /* 0x000fe20008410000 */
[----:B------:R-:W-:Y:S01]  /*1e60*/  FMUL.FTZ R85, R85, UR4 ;  /* 0x0000000455557c20 */ /* 0x000fe20008410000 */
[----:B------:R-:W1:Y:S01]  /*1e70*/  MUFU.TANH R43, R43 ;  /* 0x0000002b002b7308 */ /* 0x000e620000002400 */
[----:B--2---:R-:W-:Y:S01]  /*1e80*/  FSEL R100, R42, -INF , P6 ;  /* 0xff8000002a647808 */ /* 0x004fe20003000000 */
[----:B------:R-:W-:Y:S01]  /*1e90*/  UIADD3 UR42, UR42, -0x2, URZ ;  /* 0xfffffffe2a2a7890 */ /* 0x000fe2000fffe03f */
[--C-:B------:R-:W-:Y:S01]  /*1ea0*/  IMAD.MOV.U32 R150, RZ, RZ, R151.reuse ;  /* 0x000000ffff967224 */ /* 0x100fe200078e0097 */
[----:B------:R-:W-:Y:S01]  /*1eb0*/  UIADD3 UR4, UR36, 0x28840, URZ ;  /* 0x0002884024047890 */ /* 0x000fe2000fffe03f */
[----:B------:R-:W-:Y:S01]  /*1ec0*/  FMNMX.FTZ R9, R100, R9, !PT ;  /* 0x0000000964097209 */ /* 0x000fe20007810000 */
[--C-:B------:R-:W-:Y:S01]  /*1ed0*/  IMAD.MOV.U32 R149, RZ, RZ, R151.reuse ;  /* 0x000000ffff957224 */ /* 0x100fe200078e0097 */
[-C--:B------:R-:W-:Y:S01]  /*1ee0*/  MOV R148, R151.reuse ;  /* 0x0000009700947202 */ /* 0x080fe20000000f00 */
[----:B------:R-:W2:Y:S01]  /*1ef0*/  MUFU.TANH R20, R33 ;  /* 0x0000002100147308 */ /* 0x000ea20000002400 */
[----:B0-----:R-:W-:Y:S01]  /*1f00*/  FSEL R18, R32, -INF , P4 ;  /* 0xff80000020127808 */ /* 0x001fe20002000000 */
[----:B------:R-:W-:Y:S01]  /*1f10*/  UPRMT UR4, UR7, 0x654, UR4 ;  /* 0x0000065407047896 */ /* 0x000fe20008000004 */
[----:B------:R-:W-:Y:S01]  /*1f20*/  ISETP.GT.AND P4, PT, R10, 0x28, PT ;  /* 0x000000280a00780c */ /* 0x000fe20003f84270 */
[--C-:B------:R-:W-:Y:S01]  /*1f30*/  IMAD.MOV.U32 R147, RZ, RZ, R151.reuse ;  /* 0x000000ffff937224 */ /* 0x100fe200078e0097 */
[-C--:B------:R-:W-:Y:S01]  /*1f40*/  MOV R145, R151.reuse ;  /* 0x0000009700917202 */ /* 0x080fe20000000f00 */
[--C-:B------:R-:W-:Y:S01]  /*1f50*/  IMAD.MOV.U32 R143, RZ, RZ, R151.reuse ;  /* 0x000000ffff8f7224 */ /* 0x100fe200078e0097 */
[----:B------:R-:W-:Y:S01]  /*1f60*/  MOV R139, R151 ;  /* 0x00000097008b7202 */ /* 0x000fe20000000f00 */
[----:B------:R-:W0:Y:S01]  /*1f70*/  MUFU.TANH R46, R46 ;  /* 0x0000002e002e7308 */ /* 0x000e220000002400 */
[----:B-1----:R-:W-:Y:S01]  /*1f80*/  FSEL R102, R43, -INF , P5 ;  /* 0xff8000002b667808 */ /* 0x002fe20002800000 */
[--C-:B------:R-:W-:Y:S01]  /*1f90*/  IMAD.MOV.U32 R141, RZ, RZ, R151.reuse ;  /* 0x000000ffff8d7224 */ /* 0x100fe200078e0097 */
[----:B------:R-:W-:Y:S01]  /*1fa0*/  SYNCS.ARRIVE.TRANS64.RED.A1T0 RZ, [UR4], RZ ;  /* 0x000000ffffff79a7 */ /* 0x000fe20008100404 */
[----:B------:R-:W-:Y:S01]  /*1fb0*/  UMOV UR4, URZ ;  /* 0x0000003f00047c82 */ /* 0x000fe20008000000 */
        /* <DEDUP_REMOVED lines=42> */
[----:B------:R-:W-:-:S03]  /*2260*/  IMAD.MOV.U32 R89, RZ, RZ, R151 ;  /* 0x000000ffff597224 */ /* 0x000fc600078e0097 */
[----:B------:R-:W-:-:S03]  /*2270*/  FMNMX.FTZ R9, R108, R9, !PT ;  /* 0x000000096c097209 */ /* 0x000fc60007810000 */
[----:B------:R-:W1:Y:S01]  /*2280*/  MUFU.TANH R28, R41 ;  /* 0x00000029001c7308 */ /* 0x000e620000002400 */
[----:B--2---:R-:W-:Y:S02]  /*2290*/  FSEL R26, R40, -INF , P6 ;  /* 0xff800000281a7808 */ /* 0x004fe40003000000 */
[----:B------:R-:W-:-:S05]  /*22a0*/  ISETP.GT.AND P6, PT, R10, 0x38, PT ;  /* 0x000000380a00780c */ /* 0x000fca0003fc4270 */
[----:B------:R-:W2:Y:S01]  /*22b0*/  MUFU.TANH R54, R54 ;  /* 0x0000003600367308 */ /* 0x000ea20000002400 */
[----:B0-----:R-:W-:-:S04]  /*22c0*/  FSEL R110, R51, -INF , P1 ;  /* 0xff800000336e7808 */ /* 0x001fc80000800000 */
[----:B------:R-:W-:-:S03]  /*22d0*/  FMNMX.FTZ R9, R110, R9, !PT ;  /* 0x000000096e097209 */ /* 0x000fc60007810000 */
[----:B------:R-:W0:Y:S01]  /*22e0*/  MUFU.TANH R44, R44 ;  /* 0x0000002c002c7308 */ /* 0x000e220000002400 */
[----:B-1----:R-:W-:Y:S02]  /*22f0*/  FSEL R28, R28, -INF , P5 ;  /* 0xff8000001c1c7808 */ /* 0x002fe40002800000 */
        /* <DEDUP_REMOVED lines=101> */
[----:B--2---:R-:W-:-:S04]  /*2950*/  FSEL R146, R87, -INF , P1 ;  /* 0xff80000057927808 */ /* 0x004fc80000800000 */
[----:B------:R-:W-:Y:S02]  /*2960*/  FMNMX.FTZ R11, R146, R9, !PT ;  /* 0x00000009920b7209 */ /* 0x000fe40007810000 */
[----:B------:R-:W-:Y:S01]  /*2970*/  MOV R9, UR5 ;  /* 0x0000000500097c02 */ /* 0x000fe20008000f00 */
[----:B------:R-:W2:Y:S01]  /*2980*/  MUFU.TANH R80, R80 ;  /* 0x0000005000507308 */ /* 0x000ea20000002400 */
[----:B0-----:R-:W-:Y:S01]  /*2990*/  FSEL R78, R76, -INF , P6 ;  /* 0xff8000004c4e7808 */ /* 0x001fe20003000000 */
[----:B------:R-:W0:Y:S06]  /*29a0*/  SHFL.BFLY PT, R10, R11, 0x2, 0x1f ;  /* 0x0c401f000b0a7f89 */ /* 0x000e2c00000e0000 */
[----:B------:R-:W3:Y:S01]  /*29b0*/  MUFU.TANH R81, R81 ;  /* 0x0000005100517308 */ /* 0x000ee20000002400 */
[----:B-1----:R-:W-:-:S07]  /*29c0*/  FSEL R82, R77, -INF , P5 ;  /* 0xff8000004d527808 */ /* 0x002fce0002800000 */
[----:B------:R-:W1:Y:S01]  /*29d0*/  MUFU.TANH R84, R84 ;  /* 0x0000005400547308 */ /* 0x000e620000002400 */
[----:B--2---:R-:W-:-:S07]  /*29e0*/  FSEL R80, R80, -INF , P4 ;  /* 0xff80000050507808 */ /* 0x004fce0002000000 */
[----:B------:R-:W2:Y:S01]  /*29f0*/  MUFU.TANH R85, R85 ;  /* 0x0000005500557308 */ /* 0x000ea20000002400 */
[----:B---3--:R-:W-:Y:S02]  /*2a00*/  FSEL R86, R81, -INF , P3 ;  /* 0xff80000051567808 */ /* 0x008fe40001800000 */
[----:B0-----:R-:W-:-:S05]  /*2a10*/  FMNMX.FTZ R13, R11, R10, !PT ;  /* 0x0000000a0b0d7209 */ /* 0x001fca0007810000 */
[----:B------:R-:W0:Y:S01]  /*2a20*/  SHFL.BFLY PT, R10, R13, 0x1, 0x1f ;  /* 0x0c201f000d0a7f89 */ /* 0x000e2200000e0000 */
[----:B-1----:R-:W-:Y:S02]  /*2a30*/  FSEL R84, R84, -INF , P2 ;  /* 0xff80000054547808 */ /* 0x002fe40001000000 */
[----:B0-----:R-:W-:-:S04]  /*2a40*/  FMNMX.FTZ R10, R13, R10, !PT ;  /* 0x0000000a0d0a7209 */ /* 0x001fc80007810000 */
[C---:B------:R-:W-:Y:S01]  /*2a50*/  FSETP.NEU.FTZ.AND P0, PT, R10.reuse, -INF , PT ;  /* 0xff8000000a00780b */ /* 0x040fe20003f1d000 */
[----:B------:R-:W-:-:S05]  /*2a60*/  FMUL.FTZ R15, R10, R9 ;  /* 0x000000090a0f7220 */ /* 0x000fca0000410000 */
[----:B------:R-:W-:Y:S02]  /*2a70*/  FSEL R15, R15, RZ, P0 ;  /* 0x000000ff0f0f7208 */ /* 0x000fe40000000000 */
[----:B------:R-:W-:Y:S02]  /*2a80*/  ISETP.NE.AND P0, PT, R7, RZ, PT ;  /* 0x000000ff0700720c */ /* 0x000fe40003f05270 */
[----:B------:R-:W-:Y:S01]  /*2a90*/  FMNMX.FTZ R7, R6, R3, !PT ;  /* 0x0000000306077209 */ /* 0x000fe20007810000 */
[-CC-:B------:R-:W-:Y:S01]  /*2aa0*/  FFMA.FTZ R155, R88, R9.reuse, -R15.reuse ;  /* 0x00000009589b7223 */ /* 0x180fe2000001080f */
[----:B--2---:R-:W-:Y:S01]  /*2ab0*/  FSEL R88, R85, -INF , P1 ;  /* 0xff80000055587808 */ /* 0x004fe20000800000 */
        /* <DEDUP_REMOVED lines=26> */
[-CC-:B------:R-:W-:Y:S01]  /*2c60*/  FFMA.FTZ R118, R118, R9.reuse, -R15.reuse ;  /* 0x0000000976767223 */ /* 0x180fe2000001080f */
[--C-:B------:R-:W-:Y:S01]  /*2c70*/  FFMA.FTZ R120, R120, R9, -R15.reuse ;  /* 0x0000000978787223 */ /* 0x100fe2000001080f */
[----:B------:R-:W1:Y:S01]  /*2c80*/  MUFU.EX2 R64, R64 ;  /* 0x0000004000407308 */ /* 0x000e620000000800 */
[----:B------:R-:W-:Y:S01]  /*2c90*/  FMNMX.FTZ R7, R28, R7, !PT ;  /* 0x000000071c077209 */ /* 0x000fe20007810000 */
[-CC-:B------:R-:W-:Y:S01]  /*2ca0*/  FFMA.FTZ R122, R122, R9.reuse, -R15.reuse ;  /* 0x000000097a7a7223 */ /* 0x180fe2000001080f */
[-CC-:B------:R-:W-:Y:S01]  /*2cb0*/  FFMA.FTZ R124, R124, R9.reuse, -R15.reuse ;  /* 0x000000097c7c7223 */ /* 0x180fe2000001080f */
[--C-:B------:R-:W-:Y:S01]  /*2cc0*/  FFMA.FTZ R126, R126, R9, -R15.reuse ;  /* 0x000000097e7e7223 */ /* 0x100fe2000001080f */
[----:B------:R-:W-:Y:S01]  /*2cd0*/  FMNMX.FTZ R7, R30, R7, !PT ;  /* 0x000000071e077209 */ /* 0x000fe20007810000 */
[-CC-:B------:R-:W-:Y:S01]  /*2ce0*/  FFMA.FTZ R128, R128, R9.reuse, -R15.reuse ;  /* 0x0000000980807223 */ /* 0x180fe2000001080f */
[--C-:B------:R-:W-:Y:S01]  /*2cf0*/  FFMA.FTZ R130, R130, R9, -R15.reuse ;  /* 0x0000000982827223 */ /* 0x100fe2000001080f */
[----:B------:R-:W2:Y:S01]  /*2d00*/  MUFU.EX2 R157, R157 ;  /* 0x0000009d009d7308 */ /* 0x000ea20000000800 */
[----:B------:R-:W-:Y:S01]  /*2d10*/  FMNMX.FTZ R7, R32, R7, !PT ;  /* 0x0000000720077209 */ /* 0x000fe20007810000 */
[-CC-:B------:R-:W-:Y:S01]  /*2d20*/  FFMA.FTZ R132, R132, R9.reuse, -R15.reuse ;  /* 0x0000000984847223 */ /* 0x180fe2000001080f */
[-CC-:B------:R-:W-:Y:S01]  /*2d30*/  FFMA.FTZ R134, R134, R9.reuse, -R15.reuse ;  /* 0x0000000986867223 */ /* 0x180fe2000001080f */
[--C-:B------:R-:W-:Y:S01]  /*2d40*/  FFMA.FTZ R136, R136, R9, -R15.reuse ;  /* 0x0000000988887223 */ /* 0x100fe2000001080f */
[----:B------:R-:W-:Y:S01]  /*2d50*/  FMNMX.FTZ R7, R34, R7, !PT ;  /* 0x0000000722077209 */ /* 0x000fe20007810000 */
[-CC-:B------:R-:W-:Y:S01]  /*2d60*/  FFMA.FTZ R138, R138, R9.reuse, -R15.reuse ;  /* 0x000000098a8a7223 */ /* 0x180fe2000001080f */
[--C-:B------:R-:W-:Y:S01]  /*2d70*/  FFMA.FTZ R140, R140, R9, -R15.reuse ;  /* 0x000000098c8c7223 */ /* 0x100fe2000001080f */
[----:B------:R-:W3:Y:S01]  /*2d80*/  MUFU.EX2 R66, R66 ;  /* 0x0000004200427308 */ /* 0x000ee20000000800 */
[----:B------:R-:W-:Y:S01]  /*2d90*/  FMNMX.FTZ R7, R36, R7, !PT ;  /* 0x0000000724077209 */ /* 0x000fe20007810000 */
[-CC-:B------:R-:W-:Y:S01]  /*2da0*/  FFMA.FTZ R142, R142, R9.reuse, -R15.reuse ;  /* 0x000000098e8e7223 */ /* 0x180fe2000001080f */
[-CC-:B------:R-:W-:Y:S01]  /*2db0*/  FFMA.FTZ R144, R144, R9.reuse, -R15.reuse ;  /* 0x0000000990907223 */ /* 0x180fe2000001080f */
[----:B------:R-:W-:Y:S01]  /*2dc0*/  FFMA.FTZ R15, R146, R9, -R15 ;  /* 0x00000009920f7223 */ /* 0x000fe2000001080f */
[----:B------:R-:W-:Y:S01]  /*2dd0*/  FMNMX.FTZ R7, R38, R7, !PT ;  /* 0x0000000726077209 */ /* 0x000fe20007810000 */
[--C-:B------:R-:W-:Y:S01]  /*2de0*/  IMAD.MOV.U32 R146, RZ, RZ, R151.reuse ;  /* 0x000000ffff927224 */ /* 0x100fe200078e0097 */
[----:B------:R-:W-:Y:S01]  /*2df0*/  MOV R112, R151 ;  /* 0x0000009700707202 */ /* 0x000fe20000000f00 */
[----:B------:R-:W4:Y:S01]  /*2e00*/  MUFU.EX2 R159, R159 ;  /* 0x0000009f009f7308 */ /* 0x000f220000000800 */
[----:B------:R-:W-:Y:S01]  /*2e10*/  FMNMX.FTZ R7, R40, R7, !PT ;  /* 0x0000000728077209 */ /* 0x000fe20007810000 */
[--C-:B------:R-:W-:Y:S01]  /*2e20*/  IMAD.MOV.U32 R116, RZ, RZ, R151.reuse ;  /* 0x000000ffff747224 */ /* 0x100fe200078e0097 */
[----:B------:R-:W-:Y:S01]  /*2e30*/  MOV R106, R151 ;  /* 0x00000097006a7202 */ /* 0x000fe20000000f00 */
[--C-:B------:R-:W-:Y:S01]  /*2e40*/  IMAD.MOV.U32 R114, RZ, RZ, R151.reuse ;  /* 0x000000ffff727224 */ /* 0x100fe200078e0097 */
[----:B------:R-:W-:Y:S01]  /*2e50*/  FMNMX.FTZ R7, R42, R7, !PT ;  /* 0x000000072a077209 */ /* 0x000fe20007810000 */
[--C-:B------:R-:W-:Y:S01]  /*2e60*/  IMAD.MOV.U32 R110, RZ, RZ, R151.reuse ;  /* 0x000000ffff6e7224 */ /* 0x100fe200078e0097 */
[----:B------:R-:W-:Y:S01]  /*2e70*/  MOV R100, R151 ;  /* 0x0000009700647202 */ /* 0x000fe20000000f00 */
[----:B------:R-:W-:Y:S01]  /*2e80*/  MUFU.EX2 R68, R68 ;  /* 0x0000004400447308 */ /* 0x000fe20000000800 */
[----:B------:R-:W-:Y:S01]  /*2e90*/  FMNMX.FTZ R7, R44, R7, !PT ;  /* 0x000000072c077209 */ /* 0x000fe20007810000 */
[--C-:B------:R-:W-:Y:S01]  /*2ea0*/  IMAD.MOV.U32 R108, RZ, RZ, R151.reuse ;  /* 0x000000ffff6c7224 */ /* 0x100fe200078e0097 */
[----:B------:R-:W-:Y:S01]  /*2eb0*/  MOV R94, R151 ;  /* 0x00000097005e7202 */ /* 0x000fe20000000f00 */
[--C-:B------:R-:W-:Y:S01]  /*2ec0*/  IMAD.MOV.U32 R104, RZ, RZ, R151.reuse ;  /* 0x000000ffff687224 */ /* 0x100fe200078e0097 */
[----:B------:R-:W-:Y:S01]  /*2ed0*/  FMNMX.FTZ R7, R46, R7, !PT ;  /* 0x000000072e077209 */ /* 0x000fe20007810000 */
[----:B------:R-:W-:-:S02]  /*2ee0*/  IMAD.MOV.U32 R102, RZ, RZ, R151 ;  /* 0x000000ffff667224 */ /* 0x000fc400078e0097 */
[----:B------:R-:W-:Y:S01]  /*2ef0*/  MUFU.EX2 R161, R161 ;  /* 0x000000a100a17308 */ /* 0x000fe20000000800 */
[----:B------:R-:W-:Y:S01]  /*2f00*/  FMNMX.FTZ R7, R48, R7, !PT ;  /* 0x0000000730077209 */ /* 0x000fe20007810000 */
[--C-:B------:R-:W-:Y:S02]  /*2f10*/  IMAD.MOV.U32 R98, RZ, RZ, R151.reuse ;  /* 0x000000ffff627224 */ /* 0x100fe400078e0097 */
[--C-:B------:R-:W-:Y:S01]  /*2f20*/  IMAD.MOV.U32 R96, RZ, RZ, R151.reuse ;  /* 0x000000ffff607224 */ /* 0x100fe200078e0097 */
[----:B------:R-:W-:Y:S01]  /*2f30*/  FMNMX.FTZ R7, R50, R7, !PT ;  /* 0x0000000732077209 */ /* 0x000fe20007810000 */
[--C-:B------:R-:W-:Y:S02]  /*2f40*/  IMAD.MOV.U32 R92, RZ, RZ, R151.reuse ;  /* 0x000000ffff5c7224 */ /* 0x100fe400078e0097 */
[----:B------:R-:W-:Y:S01]  /*2f50*/  MUFU.EX2 R70, R70 ;  /* 0x0000004600467308 */ /* 0x000fe20000000800 */
[----:B------:R-:W-:Y:S01]  /*2f60*/  FMNMX.FTZ R7, R52, R7, !PT ;  /* 0x0000000734077209 */ /* 0x000fe20007810000 */
[----:B------:R-:W-:-:S03]  /*2f70*/  IMAD.MOV.U32 R90, RZ, RZ, R151 ;  /* 0x000000ffff5a7224 */ /* 0x000fc600078e0097 */
        /* <DEDUP_REMOVED lines=14> */
[----:B------:R-:W-:-:S05]  /*3060*/  FMNMX.FTZ R7, R88, R7, !PT ;  /* 0x0000000758077209 */ /* 0x000fca0007810000 */
[----:B------:R-:W5:Y:S02]  /*3070*/  SHFL.BFLY PT, R12, R7, 0x2, 0x1f ;  /* 0x0c401f00070c7f89 */ /* 0x000f6400000e0000 */
[----:B------:R-:W-:Y:S08]  /*3080*/  MUFU.EX2 R167, R167 ;  /* 0x000000a700a77308 */ /* 0x000ff00000000800 */
[----:B------:R-:W-:Y:S08]  /*3090*/  MUFU.EX2 R76, R76 ;  /* 0x0000004c004c7308 */ /* 0x000ff00000000800 */
[----:B------:R-:W-:Y:S01]  /*30a0*/  MUFU.EX2 R169, R169 ;  /* 0x000000a900a97308 */ /* 0x000fe20000000800 */
[----:B-----5:R-:W-:-:S07]  /*30b0*/  FMNMX.FTZ R11, R7, R12, !PT ;  /* 0x0000000c070b7209 */ /* 0x020fce0007810000 */
[----:B------:R-:W-:Y:S01]  /*30c0*/  MUFU.EX2 R118, R118 ;  /* 0x0000007600767308 */ /* 0x000fe20000000800 */
[----:B------:R-:W5:Y:S07]  /*30d0*/  SHFL.BFLY PT, R12, R11, 0x1, 0x1f ;  /* 0x0c201f000b0c7f89 */ /* 0x000f6e00000e0000 */
[----:B------:R-:W-:Y:S08]  /*30e0*/  MUFU.EX2 R120, R120 ;  /* 0x0000007800787308 */ /* 0x000ff00000000800 */
[----:B------:R0:W-:Y:S08]  /*30f0*/  MUFU.EX2 R171, R122 ;  /* 0x0000007a00ab7308 */ /* 0x0001f00000000800 */
[----:B------:R-:W-:Y:S01]  /*3100*/  MUFU.EX2 R124, R124 ;  /* 0x0000007c007c7308 */ /* 0x000fe20000000800 */
[----:B0-----:R-:W-:Y:S01]  /*3110*/  IMAD.MOV.U32 R122, RZ, RZ, R151 ;  /* 0x000000ffff7a7224 */ /* 0x001fe200078e0097 */
[----:B-----5:R-:W-:-:S04]  /*3120*/  FMNMX.FTZ R12, R11, R12, !PT ;  /* 0x0000000c0b0c7209 */ /* 0x020fc80007810000 */
[C---:B------:R-:W-:Y:S01]  /*3130*/  FSETP.NEU.FTZ.AND P1, PT, R12.reuse, -INF , PT ;  /* 0xff8000000c00780b */ /* 0x040fe20003f3d000 */
[-C--:B------:R-:W-:Y:S01]  /*3140*/  FMUL.FTZ R7, R12, R9.reuse ;  /* 0x000000090c077220 */ /* 0x080fe20000410000 */
[----:B------:R-:W-:Y:S04]  /*3150*/  MUFU.EX2 R173, R126 ;  /* 0x0000007e00ad7308 */ /* 0x000fe80000000800 */
[----:B------:R-:W-:Y:S02]  /*3160*/  FSEL R7, R7, RZ, P1 ;  /* 0x000000ff07077208 */ /* 0x000fe40000800000 */
[----:B------:R-:W-:Y:S02]  /*3170*/  ISETP.LE.AND P1, PT, R16, UR42, PT ;  /* 0x0000002a10007c0c */ /* 0x000fe4000bf23270 */
        /* <DEDUP_REMOVED lines=17> */
[----:B0-----:R-:W-:Y:S01]  /*3290*/  FADD.FTZ R8, R153, R62 ;  /* 0x0000003e99087221 */ /* 0x001fe20000010000 */
[-CC-:B------:R-:W-:Y:S01]  /*32a0*/  FFMA.FTZ R38, R38, R9.reuse, -R7.reuse ;  /* 0x0000000926267223 */ /* 0x180fe20000010807 */
[-CC-:B------:R-:W-:Y:S01]  /*32b0*/  FFMA.FTZ R40, R40, R9.reuse, -R7.reuse ;  /* 0x0000000928287223 */ /* 0x180fe20000010807 */
[-CC-:B------:R-:W-:Y:S01]  /*32c0*/  FFMA.FTZ R42, R42, R9.reuse, -R7.reuse ;  /* 0x000000092a2a7223 */ /* 0x180fe20000010807 */
[----:B------:R-:W-:Y:S01]  /*32d0*/  FADD.FTZ R25, R155, R8 ;  /* 0x000000089b197221 */ /* 0x000fe20000010000 */
[-CC-:B------:R-:W-:Y:S01]  /*32e0*/  FFMA.FTZ R44, R44, R9.reuse, -R7.reuse ;  /* 0x000000092c2c7223 */ /* 0x180fe20000010807 */
[-C--:B------:R-:W-:Y:S01]  /*32f0*/  FFMA.FTZ R46, R46, R9.reuse, -R7 ;  /* 0x000000092e2e7223 */ /* 0x080fe20000010807 */
[----:B------:R-:W0:Y:S01]  /*3300*/  MUFU.EX2 R3, R3 ;  /* 0x0000000300037308 */ /* 0x000e220000000800 */
[----:B-1----:R-:W-:Y:S01]  /*3310*/  FADD.FTZ R8, R64, R25 ;  /* 0x0000001940087221 */ /* 0x002fe20000010000 */
[-CC-:B------:R-:W-:Y:S01]  /*3320*/  FFMA.FTZ R48, R48, R9.reuse, -R7.reuse ;  /* 0x0000000930307223 */ /* 0x180fe20000010807 */
[-CC-:B------:R-:W-:Y:S01]  /*3330*/  FFMA.FTZ R50, R50, R9.reuse, -R7.reuse ;  /* 0x0000000932327223 */ /* 0x180fe20000010807 */
[-CC-:B------:R-:W-:Y:S01]  /*3340*/  FFMA.FTZ R52, R52, R9.reuse, -R7.reuse ;  /* 0x0000000934347223 */ /* 0x180fe20000010807 */
[----:B--2---:R-:W-:Y:S01]  /*3350*/  FADD.FTZ R27, R157, R8 ;  /* 0x000000089d1b7221 */ /* 0x004fe20000010000 */
[-CC-:B------:R-:W-:Y:S01]  /*3360*/  FFMA.FTZ R54, R54, R9.reuse, -R7.reuse ;  /* 0x0000000936367223 */ /* 0x180fe20000010807 */
[-C--:B------:R-:W-:Y:S01]  /*3370*/  FFMA.FTZ R56, R56, R9.reuse, -R7 ;  /* 0x0000000938387223 */ /* 0x080fe20000010807 */
[----:B------:R1:W2:Y:S01]  /*3380*/  MUFU.EX2 R11, R14 ;  /* 0x0000000e000b7308 */ /* 0x0002a20000000800 */
[----:B---3--:R-:W-:Y:S01]  /*3390*/  FADD.FTZ R8, R66, R27 ;  /* 0x0000001b42087221 */ /* 0x008fe20000010000 */
[-CC-:B------:R-:W-:Y:S01]  /*33a0*/  FFMA.FTZ R58, R58, R9.reuse, -R7.reuse ;  /* 0x000000093a3a7223 */ /* 0x180fe20000010807 */
[-CC-:B------:R-:W-:Y:S01]  /*33b0*/  FFMA.FTZ R60, R60, R9.reuse, -R7.reuse ;  /* 0x000000093c3c7223 */ /* 0x180fe20000010807 */
[-CC-:B------:R-:W-:Y:S01]  /*33c0*/  FFMA.FTZ R78, R78, R9.reuse, -R7.reuse ;  /* 0x000000094e4e7223 */ /* 0x180fe20000010807 */
[----:B----4-:R-:W-:Y:S01]  /*33d0*/  FADD.FTZ R29, R159, R8 ;  /* 0x000000089f1d7221 */ /* 0x010fe20000010000 */
[-CC-:B------:R-:W-:Y:S01]  /*33e0*/  FFMA.FTZ R82, R82, R9.reuse, -R7.reuse ;  /* 0x0000000952527223 */ /* 0x180fe20000010807 */
[-C--:B------:R-:W-:Y:S01]  /*33f0*/  FFMA.FTZ R80, R80, R9.reuse, -R7 ;  /* 0x0000000950507223 */ /* 0x080fe20000010807 */
[----:B------:R-:W3:Y:S01]  /*3400*/  MUFU.EX2 R18, R18 ;  /* 0x0000001200127308 */ /* 0x000ee20000000800 */
[----:B0-----:R-:W-:Y:S01]  /*3410*/  FADD.FTZ R27, R6, R3 ;  /* 0x00000003061b7221 */ /* 0x001fe20000010000 */
[----:B-1----:R-:W-:Y:S01]  /*3420*/  FADD.FTZ R14, R68, R29 ;  /* 0x0000001d440e7221 */ /* 0x002fe20000010000 */
[-CC-:B------:R-:W-:Y:S01]  /*3430*/  FFMA.FTZ R86, R86, R9.reuse, -R7.reuse ;  /* 0x0000000956567223 */ /* 0x180fe20000010807 */
[-C--:B------:R-:W-:Y:S01]  /*3440*/  FFMA.FTZ R84, R84, R9.reuse, -R7 ;  /* 0x0000000954547223 */ /* 0x080fe20000010807 */
[----:B------:R-:W-:Y:S01]  /*3450*/  FADD.FTZ R8, R154, R27 ;  /* 0x0000001b9a087221 */ /* 0x000fe20000010000 */
[----:B------:R-:W-:Y:S01]  /*3460*/  FADD.FTZ R31, R161, R14 ;  /* 0x0000000ea11f7221 */ /* 0x000fe20000010000 */
[----:B------:R-:W-:Y:S01]  /*3470*/  FFMA.FTZ R88, R88, R9, -R7 ;  /* 0x0000000958587223 */ /* 0x000fe20000010807 */
[----:B------:R-:W0:Y:S01]  /*3480*/  MUFU.EX2 R13, R20 ;  /* 0x00000014000d7308 */ /* 0x000e220000000800 */
[----:B--2---:R-:W-:Y:S01]  /*3490*/  FADD.FTZ R29, R11, R8 ;  /* 0x000000080b1d7221 */ /* 0x004fe20000010000 */
[----:B------:R-:W-:Y:S01]  /*34a0*/  FADD.FTZ R14, R70, R31 ;  /* 0x0000001f460e7221 */ /* 0x000fe20000010000 */
[----:B------:R-:W-:Y:S01]  /*34b0*/  F2FP.F16.F32.PACK_AB R152, R3, R6 ;  /* 0x000000060398723e */ /* 0x000fe200000000ff */
[----:B------:R-:W-:Y:S01]  /*34c0*/  IMAD.MOV.U32 R126, RZ, RZ, R151 ;  /* 0x000000ffff7e7224 */ /* 0x000fe200078e0097 */
[----:B------:R-:W-:Y:S01]  /*34d0*/  F2FP.F16.F32.PACK_AB R154, R11, R154 ;  /* 0x0000009a0b9a723e */ /* 0x000fe200000000ff */
[----:B------:R-:W-:Y:S01]  /*34e0*/  FADD.FTZ R31, R163, R14 ;  /* 0x0000000ea31f7221 */ /* 0x000fe20000010000 */
[----:B------:R-:W-:Y:S01]  /*34f0*/  F2FP.F16.F32.PACK_AB R153, R62, R153 ;  /* 0x000000993e99723e */ /* 0x000fe200000000ff */
[----:B------:R-:W1:Y:S01]  /*3500*/  MUFU.EX2 R22, R22 ;  /* 0x0000001600167308 */ /* 0x000e620000000800 */
[----:B---3--:R-:W-:Y:S01]  /*3510*/  FADD.FTZ R8, R18, R29 ;  /* 0x0000001d12087221 */ /* 0x008fe20000010000 */
[----:B------:R-:W-:Y:S01]  /*3520*/  FADD.FTZ R14, R72, R31 ;  /* 0x0000001f480e7221 */ /* 0x000fe20000010000 */
[----:B------:R-:W-:-:S02]  /*3530*/  F2FP.F16.F32.PACK_AB R155, R64, R155 ;  /* 0x0000009b409b723e */ /* 0x000fc400000000ff */
[----:B------:R-:W-:Y:S01]  /*3540*/  F2FP.F16.F32.PACK_AB R157, R66, R157 ;  /* 0x0000009d429d723e */ /* 0x000fe200000000ff */
[----:B------:R-:W-:Y:S01]  /*3550*/  FADD.FTZ R33, R165, R14 ;  /* 0x0000000ea5217221 */ /* 0x000fe20000010000 */
[----:B------:R-:W-:Y:S01]  /*3560*/  F2FP.F16.F32.PACK_AB R159, R68, R159 ;  /* 0x0000009f449f723e */ /* 0x000fe200000000ff */
[----:B------:R-:W2:Y:S01]  /*3570*/  MUFU.EX2 R15, R24 ;  /* 0x00000018000f7308 */ /* 0x000ea20000000800 */
[----:B0-----:R-:W-:Y:S01]  /*3580*/  FADD.FTZ R29, R13, R8 ;  /* 0x000000080d1d7221 */ /* 0x001fe20000010000 */
[----:B------:R-:W-:Y:S01]  /*3590*/  FADD.FTZ R14, R74, R33 ;  /* 0x000000214a0e7221 */ /* 0x000fe20000010000 */
[----:B------:R-:W-:Y:S02]  /*35a0*/  F2FP.F16.F32.PACK_AB R161, R70, R161 ;  /* 0x000000a146a1723e */ /* 0x000fe400000000ff */
[----:B------:R-:W-:Y:S01]  /*35b0*/  F2FP.F16.F32.PACK_AB R163, R72, R163 ;  /* 0x000000a348a3723e */ /* 0x000fe200000000ff */
[----:B------:R-:W-:Y:S01]  /*35c0*/  FADD.FTZ R33, R167, R14 ;  /* 0x0000000ea7217221 */ /* 0x000fe20000010000 */
[----:B------:R-:W-:Y:S01]  /*35d0*/  F2FP.F16.F32.PACK_AB R165, R74, R165 ;  /* 0x000000a54aa5723e */ /* 0x000fe200000000ff */
[----:B------:R-:W0:Y:S01]  /*35e0*/  MUFU.EX2 R26, R26 ;  /* 0x0000001a001a7308 */ /* 0x000e220000000800 */
[----:B-1----:R-:W-:Y:S01]  /*35f0*/  FADD.FTZ R8, R22, R29 ;  /* 0x0000001d16087221 */ /* 0x002fe20000010000 */
[C---:B------:R-:W-:Y:S01]  /*3600*/  FADD.FTZ R14, R76.reuse, R33 ;  /* 0x000000214c0e7221 */ /* 0x040fe20000010000 */
[----:B------:R-:W-:-:S02]  /*3610*/  F2FP.F16.F32.PACK_AB R167, R76, R167 ;  /* 0x000000a74ca7723e */ /* 0x000fc400000000ff */
[----:B------:R-:W-:Y:S01]  /*3620*/  F2FP.F16.F32.PACK_AB R156, R13, R18 ;  /* 0x000000120d9c723e */ /* 0x000fe200000000ff */
[----:B------:R-:W-:Y:S01]  /*3630*/  FADD.FTZ R35, R169, R14 ;  /* 0x0000000ea9237221 */ /* 0x000fe20000010000 */
[C---:B------:R-:W-:Y:S01]  /*3640*/  F2FP.F16.F32.PACK_AB R169, R118.reuse, R169 ;  /* 0x000000a976a9723e */ /* 0x040fe200000000ff */
[----:B------:R-:W1:Y:S01]  /*3650*/  MUFU.EX2 R17, R28 ;  /* 0x0000001c00117308 */ /* 0x000e620000000800 */
[C---:B--2---:R-:W-:Y:S01]  /*3660*/  FADD.FTZ R31, R15.reuse, R8 ;  /* 0x000000080f1f7221 */ /* 0x044fe20000010000 */
[----:B------:R-:W-:Y:S01]  /*3670*/  FADD.FTZ R35, R118, R35 ;  /* 0x0000002376237221 */ /* 0x000fe20000010000 */
[----:B------:R-:W-:Y:S02]  /*3680*/  F2FP.F16.F32.PACK_AB R158, R15, R22 ;  /* 0x000000160f9e723e */ /* 0x000fe400000000ff */
[----:B------:R-:W-:Y:S01]  /*3690*/  MOV R118, R151 ;  /* 0x0000009700767202 */ /* 0x000fe20000000f00 */
[----:B------:R-:W-:Y:S02]  /*36a0*/  FADD.FTZ R14, R120, R35 ;  /* 0x00000023780e7221 */ /* 0x000fe40000010000 */
[----:B------:R-:W2:Y:S01]  /*36b0*/  MUFU.EX2 R30, R30 ;  /* 0x0000001e001e7308 */ /* 0x000ea20000000800 */
[----:B0-----:R-:W-:Y:S01]  /*36c0*/  FADD.FTZ R8, R26, R31 ;  /* 0x0000001f1a087221 */ /* 0x001fe20000010000 */
[C---:B------:R-:W-:Y:S01]  /*36d0*/  FADD.FTZ R35, R171.reuse, R14 ;  /* 0x0000000eab237221 */ /* 0x040fe20000010000 */
[----:B------:R-:W-:Y:S01]  /*36e0*/  F2FP.F16.F32.PACK_AB R171, R171, R120 ;  /* 0x00000078abab723e */ /* 0x000fe200000000ff */
[----:B------:R-:W-:-:S02]  /*36f0*/  IMAD.MOV.U32 R120, RZ, RZ, R151 ;  /* 0x000000ffff787224 */ /* 0x000fc400078e0097 */
[----:B------:R-:W-:Y:S02]  /*3700*/  FADD.FTZ R14, R124, R35 ;  /* 0x000000237c0e7221 */ /* 0x000fe40000010000 */
[----:B------:R-:W0:Y:S01]  /*3710*/  MUFU.EX2 R19, R32 ;  /* 0x0000002000137308 */ /* 0x000e220000000800 */
[----:B-1----:R-:W-:Y:S01]  /*3720*/  FADD.FTZ R31, R17, R8 ;  /* 0x00000008111f7221 */ /* 0x002fe20000010000 */
[C---:B------:R-:W-:Y:S01]  /*3730*/  FADD.FTZ R35, R173.reuse, R14 ;  /* 0x0000000ead237221 */ /* 0x040fe20000010000 */
[----:B------:R-:W-:Y:S02]  /*3740*/  F2FP.F16.F32.PACK_AB R173, R173, R124 ;  /* 0x0000007cadad723e */ /* 0x000fe400000000ff */
[----:B------:R-:W-:Y:S01]  /*3750*/  F2FP.F16.F32.PACK_AB R160, R17, R26 ;  /* 0x0000001a11a0723e */ /* 0x000fe200000000ff */
[----:B------:R-:W-:Y:S01]  /*3760*/  FADD.FTZ R14, R128, R35 ;  /* 0x00000023800e7221 */ /* 0x000fe20000010000 */
[----:B------:R-:W-:Y:S01]  /*3770*/  MOV R124, R151 ;  /* 0x00000097007c7202 */ /* 0x000fe20000000f00 */
        /* <DEDUP_REMOVED lines=15> */
[----:B------:R1:W3:Y:S01]  /*3870*/  MUFU.EX2 R175, R130 ;  /* 0x0000008200af7308 */ /* 0x0002e20000000800 */
[----:B--2---:R-:W-:-:S07]  /*3880*/  FADD.FTZ R8, R42, R33 ;  /* 0x000000212a087221 */ /* 0x004fce0000010000 */
[----:B------:R-:W2:Y:S01]  /*3890*/  MUFU.EX2 R46, R46 ;  /* 0x0000002e002e7308 */ /* 0x000ea20000000800 */
[C---:B0-----:R-:W-:Y:S01]  /*38a0*/  FADD.FTZ R33, R25.reuse, R8 ;  /* 0x0000000819217221 */ /* 0x041fe20000010000 */
[----:B------:R-:W-:Y:S02]  /*38b0*/  F2FP.F16.F32.PACK_AB R168, R25, R42 ;  /* 0x0000002a19a8723e */ /* 0x000fe400000000ff */
[----:B-1----:R-:W-:-:S04]  /*38c0*/  MOV R130, R151 ;  /* 0x0000009700827202 */ /* 0x002fc80000000f00 */
[----:B------:R-:W0:Y:S01]  /*38d0*/  MUFU.EX2 R132, R132 ;  /* 0x0000008400847308 */ /* 0x000e220000000800 */
[C---:B---3--:R-:W-:Y:S01]  /*38e0*/  FADD.FTZ R35, R175.reuse, R14 ;  /* 0x0000000eaf237221 */ /* 0x048fe20000010000 */
[----:B------:R-:W-:Y:S01]  /*38f0*/  F2FP.F16.F32.PACK_AB R175, R175, R128 ;  /* 0x00000080afaf723e */ /* 0x000fe200000000ff */
[----:B------:R-:W-:-:S05]  /*3900*/  IMAD.MOV.U32 R128, RZ, RZ, R151 ;  /* 0x000000ffff807224 */ /* 0x000fca00078e0097 */
[----:B------:R-:W1:Y:S01]  /*3910*/  MUFU.EX2 R27, R48 ;  /* 0x00000030001b7308 */ /* 0x000e620000000800 */
[----:B--2---:R-:W-:-:S07]  /*3920*/  FADD.FTZ R8, R46, R33 ;  /* 0x000000212e087221 */ /* 0x004fce0000010000 */
[----:B------:R2:W3:Y:S01]  /*3930*/  MUFU.EX2 R177, R134 ;  /* 0x0000008600b17308 */ /* 0x0004e20000000800 */
[----:B0-----:R-:W-:-:S07]  /*3940*/  FADD.FTZ R14, R132, R35 ;  /* 0x00000023840e7221 */ /* 0x001fce0000010000 */
[----:B------:R-:W0:Y:S01]  /*3950*/  MUFU.EX2 R50, R50 ;  /* 0x0000003200327308 */ /* 0x000e220000000800 */
[C---:B-1----:R-:W-:Y:S01]  /*3960*/  FADD.FTZ R35, R27.reuse, R8 ;  /* 0x000000081b237221 */ /* 0x042fe20000010000 */
[----:B------:R-:W-:Y:S01]  /*3970*/  F2FP.F16.F32.PACK_AB R170, R27, R46 ;  /* 0x0000002e1baa723e */ /* 0x000fe200000000ff */
[----:B--2---:R-:W-:-:S05]  /*3980*/  IMAD.MOV.U32 R134, RZ, RZ, R151 ;  /* 0x000000ffff867224 */ /* 0x004fca00078e0097 */
[----:B------:R-:W1:Y:S01]  /*3990*/  MUFU.EX2 R136, R136 ;  /* 0x0000008800887308 */ /* 0x000e620000000800 */
[C---:B---3--:R-:W-:Y:S01]  /*39a0*/  FADD.FTZ R37, R177.reuse, R14 ;  /* 0x0000000eb1257221 */ /* 0x048fe20000010000 */
[----:B------:R-:W-:Y:S01]  /*39b0*/  F2FP.F16.F32.PACK_AB R177, R177, R132 ;  /* 0x00000084b1b1723e */ /* 0x000fe200000000ff */
[----:B------:R-:W-:-:S05]  /*39c0*/  IMAD.MOV.U32 R132, RZ, RZ, R151 ;  /* 0x000000ffff847224 */ /* 0x000fca00078e0097 */
[----:B------:R-:W2:Y:S01]  /*39d0*/  MUFU.EX2 R29, R52 ;  /* 0x00000034001d7308 */ /* 0x000ea20000000800 */
[----:B0-----:R-:W-:-:S07]  /*39e0*/  FADD.FTZ R8, R50, R35 ;  /* 0x0000002332087221 */ /* 0x001fce0000010000 */
[----:B------:R0:W3:Y:S01]  /*39f0*/  MUFU.EX2 R179, R138 ;  /* 0x0000008a00b37308 */ /* 0x0000e20000000800 */
[----:B-1----:R-:W-:-:S07]  /*3a00*/  FADD.FTZ R14, R136, R37 ;  /* 0x00000025880e7221 */ /* 0x002fce0000010000 */
[----:B------:R-:W1:Y:S01]  /*3a10*/  MUFU.EX2 R54, R54 ;  /* 0x0000003600367308 */ /* 0x000e620000000800 */
[C---:B--2---:R-:W-:Y:S01]  /*3a20*/  FADD.FTZ R35, R29.reuse, R8 ;  /* 0x000000081d237221 */ /* 0x044fe20000010000 */
[----:B------:R-:W-:Y:S01]  /*3a30*/  F2FP.F16.F32.PACK_AB R172, R29, R50 ;  /* 0x000000321dac723e */ /* 0x000fe200000000ff */
[----:B0-----:R-:W-:-:S05]  /*3a40*/  IMAD.MOV.U32 R138, RZ, RZ, R151 ;  /* 0x000000ffff8a7224 */ /* 0x001fca00078e0097 */
[----:B------:R-:W0:Y:S01]  /*3a50*/  MUFU.EX2 R140, R140 ;  /* 0x0000008c008c7308 */ /* 0x000e220000000800 */
[C---:B---3--:R-:W-:Y:S01]  /*3a60*/  FADD.FTZ R37, R179.reuse, R14 ;  /* 0x0000000eb3257221 */ /* 0x048fe20000010000 */
[----:B------:R-:W-:Y:S02]  /*3a70*/  F2FP.F16.F32.PACK_AB R179, R179, R136 ;  /* 0x00000088b3b3723e */ /* 0x000fe400000000ff */
[----:B------:R-:W-:-:S04]  /*3a80*/  MOV R136, R151 ;  /* 0x0000009700887202 */ /* 0x000fc80000000f00 */
[----:B------:R-:W2:Y:S01]  /*3a90*/  MUFU.EX2 R31, R56 ;  /* 0x00000038001f7308 */ /* 0x000ea20000000800 */
[----:B-1----:R-:W-:-:S07]  /*3aa0*/  FADD.FTZ R8, R54, R35 ;  /* 0x0000002336087221 */ /* 0x002fce0000010000 */
        /* <DEDUP_REMOVED lines=8> */
[C---:B0-----:R-:W-:Y:S01]  /*3b30*/  FADD.FTZ R37, R7.reuse, R8 ;  /* 0x0000000807257221 */ /* 0x041fe20000010000 */
[----:B------:R-:W-:-:S06]  /*3b40*/  F2FP.F16.F32.PACK_AB R176, R7, R58 ;  /* 0x0000003a07b0723e */ /* 0x000fcc00000000ff */
[----:B------:R-:W0:Y:S01]  /*3b50*/  MUFU.EX2 R80, R80 ;  /* 0x0000005000507308 */ /* 0x000e220000000800 */
[----:B--2---:R-:W-:-:S07]  /*3b60*/  FADD.FTZ R6, R78, R37 ;  /* 0x000000254e067221 */ /* 0x004fce0000010000 */
[----:B------:R2:W3:Y:S01]  /*3b70*/  MUFU.EX2 R181, R142 ;  /* 0x0000008e00b57308 */ /* 0x0004e20000000800 */
[C---:B-1----:R-:W-:Y:S01]  /*3b80*/  FADD.FTZ R11, R33.reuse, R6 ;  /* 0x00000006210b7221 */ /* 0x042fe20000010000 */
[----:B------:R-:W-:-:S06]  /*3b90*/  F2FP.F16.F32.PACK_AB R178, R33, R78 ;  /* 0x0000004e21b2723e */ /* 0x000fcc00000000ff */
[----:B------:R-:W1:Y:S01]  /*3ba0*/  MUFU.EX2 R35, R86 ;  /* 0x0000005600237308 */ /* 0x000e620000000800 */
[----:B0-----:R-:W-:Y:S01]  /*3bb0*/  FADD.FTZ R6, R80, R11 ;  /* 0x0000000b50067221 */ /* 0x001fe20000010000 */
[----:B--2---:R-:W-:-:S06]  /*3bc0*/  MOV R142, R151 ;  /* 0x00000097008e7202 */ /* 0x004fcc0000000f00 */
[----:B------:R-:W0:Y:S01]  /*3bd0*/  MUFU.EX2 R144, R144 ;  /* 0x0000009000907308 */ /* 0x000e220000000800 */
[C---:B---3--:R-:W-:Y:S01]  /*3be0*/  FADD.FTZ R39, R181.reuse, R14 ;  /* 0x0000000eb5277221 */ /* 0x048fe20000010000 */
[----:B------:R-:W-:Y:S01]  /*3bf0*/  F2FP.F16.F32.PACK_AB R181, R181, R140 ;  /* 0x0000008cb5b5723e */ /* 0x000fe200000000ff */
[----:B------:R-:W-:-:S05]  /*3c00*/  IMAD.MOV.U32 R140, RZ, RZ, R151 ;  /* 0x000000ffff8c7224 */ /* 0x000fca00078e0097 */
[----:B------:R-:W2:Y:S01]  /*3c10*/  MUFU.EX2 R84, R84 ;  /* 0x0000005400547308 */ /* 0x000ea20000000800 */
[C---:B-1----:R-:W-:Y:S01]  /*3c20*/  FADD.FTZ R11, R35.reuse, R6 ;  /* 0x00000006230b7221 */ /* 0x042fe20000010000 */
[----:B------:R-:W-:-:S06]  /*3c30*/  F2FP.F16.F32.PACK_AB R180, R35, R80 ;  /* 0x0000005023b4723e */ /* 0x000fcc00000000ff */
[----:B------:R1:W3:Y:S01]  /*3c40*/  MUFU.EX2 R3, R88 ;  /* 0x0000005800037308 */ /* 0x0002e20000000800 */
[----:B0-----:R-:W-:-:S04]  /*3c50*/  FADD.FTZ R14, R144, R39 ;  /* 0x00000027900e7221 */ /* 0x001fc80000010000 */
[C---:B------:R-:W-:Y:S01]  /*3c60*/  FADD.FTZ R8, R183.reuse, R14 ;  /* 0x0000000eb7087221 */ /* 0x040fe20000010000 */
[----:B------:R-:W-:Y:S01]  /*3c70*/  F2FP.F16.F32.PACK_AB R183, R183, R144 ;  /* 0x00000090b7b7723e */ /* 0x000fe200000000ff */
[----:B------:R-:W-:Y:S02]  /*3c80*/  IMAD.MOV.U32 R144, RZ, RZ, R151 ;  /* 0x000000ffff907224 */ /* 0x000fe400078e0097 */
[----:B--2---:R-:W-:Y:S01]  /*3c90*/  FADD.FTZ R6, R84, R11 ;  /* 0x0000000b54067221 */ /* 0x004fe20000010000 */
[----:B-1----:R-:W-:-:S03]  /*3ca0*/  MOV R88, R151 ;  /* 0x0000009700587202 */ /* 0x002fc60000000f00 */
[C---:B---3--:R-:W-:Y:S01]  /*3cb0*/  FADD.FTZ R6, R3.reuse, R6 ;  /* 0x0000000603067221 */ /* 0x048fe20000010000 */
[----:B------:R-:W-:Y:S01]  /*3cc0*/  F2FP.F16.F32.PACK_AB R182, R3, R84 ;  /* 0x0000005403b6723e */ /* 0x000fe200000000ff */
[----:B------:R-:W-:Y:S06]  /*3cd0*/  @!P1 BRA `(.L_x_6500) ;  /* 0x0000002800a89947 */ /* 0x000fec0003800000 */
[----:B------:R-:W-:Y:S01]  /*3ce0*/  IMAD.MOV.U32 R7, RZ, RZ, R10 ;  /* 0x000000ffff077224 */ /* 0x000fe200078e000a */
[----:B------:R-:W-:Y:S01]  /*3cf0*/  CS2R R150, SRZ ;  /* 0x0000000000967805 */ /* 0x000fe2000001ff00 */
        /* <DEDUP_REMOVED lines=32> */
[----:B------:R-:W-:Y:S01]  /*3f00*/  UMOV UR6, URZ ;  /* 0x0000003f00067c82 */ /* 0x000fe20008000000 */
[----:B------:R-:W-:Y:S01]  /*3f10*/  UMOV UR5, URZ ;  /* 0x0000003f00057c82 */ /* 0x000fe20008000000 */
[----:B------:R-:W-:-:S05]  /*3f20*/  ULDC UR43, c[0x0][0x9d8] ;  /* 0x00027600002b7ab9 */ /* 0x000fca0000000800 */
.L_x_6511:
[----:B------:R-:W-:Y:S01]  /*3f30*/  ISETP.NE.AND P2, PT, RZ, UR41, PT ;  /* 0x00000029ff007c0c */ /* 0x000fe2000bf45270 */
[----:B------:R-:W-:-:S04]  /*3f40*/  UISETP.NE.AND UP0, UPT, UR5, 0x1, UPT ;  /* 0x000000010500788c */ /* 0x000fc8000bf05270 */
[----:B------:R-:W-:-:S04]  /*3f50*/  USEL UR4, URZ, 0x1, UP0 ;  /* 0x000000013f047887 */ /* 0x000fc80008000000 */
[----:B------:R-:W-:-:S04]  /*3f60*/  ULOP3.LUT UR4, UR6, UR4, URZ, 0x3c, !UPT ;  /* 0x0000000406047292 */ /* 0x000fc8000f8e3c3f */
[----:B------:R-:W-:Y:S08]  /*3f70*/  @P2 BRA `(.L_x_6501) ;  /* 0x0000000000382947 */ /* 0x000ff00003800000 */
[----:B------:R-:W-:Y:S05]  /*3f80*/  @!P0 BRA `(.L_x_6502) ;  /* 0x0000000000048947 */ /* 0x000fea0003800000 */
[----:B------:R-:W-:Y:S01]  /*3f90*/  BPT.TRAP 0x1 ;  /* 0x000000040000795c */ /* 0x000fe20000300000 */
.L_x_6502:
        /* <DEDUP_REMOVED lines=9> */
.L_x_6503:
[----:B-1----:R-:W-:Y:S05]  /*4030*/  @P1 BRA `(.L_x_6501) ;  /* 0x0000000000081947 */ /* 0x002fea0003800000 */
[----:B------:R-:W1:Y:S02]  /*4040*/  SYNCS.PHASECHK.TRANS64.TRYWAIT P1, [UR10+0x28830], R0 ;  /* 0x02883000ff0075a7 */ /* 0x000e64000802014a */
[----:B-1----:R-:W-:Y:S05]  /*4050*/  @!P1 BRA `(.L_x_6504) ;  /* 0x0000008400749947 */ /* 0x002fea0003800000 */
.L_x_6501:
[----:B01----:R-:W-:Y:S01]  /*4060*/  VIADD R0, R2, 0x8 ;  /* 0x0000000802007836 */ /* 0x003fe20000000000 */
[----:B------:R-:W-:Y:S01]  /*4070*/  UIADD3 UR10, UR5, 0x1, URZ ;  /* 0x00000001050a7890 */ /* 0x000fe2000fffe03f */
[----:B------:R-:W-:Y:S01]  /*4080*/  R2UR UR44, R4 ;  /* 0x00000000042c72ca */ /* 0x000fe200000e0000 */
[----:B------:R-:W-:Y:S01]  /*4090*/  UMOV UR47, 0x40000040 ;  /* 0x40000040002f7882 */ /* 0x000fe20000000000 */
[----:B------:R-:W-:Y:S01]  /*40a0*/  R2UR UR45, R5 ;  /* 0x00000000052d72ca */ /* 0x000fe200000e0000 */
[----:B------:R0:W-:Y:S01]  /*40b0*/  BAR.SYNC.DEFER_BLOCKING R0, 0x100 ;  /* 0x000400000000751d */ /* 0x0001e20000010000 */
[----:B------:R-:W-:-:S04]  /*40c0*/  UISETP.NE.AND UP0, UPT, UR10, 0x2, UPT ;  /* 0x000000020a00788c */ /* 0x000fc8000bf05270 */
[----:B------:R-:W-:Y:S01]  /*40d0*/  USEL UR49, UR10, URZ, UP0 ;  /* 0x0000003f0a317287 */ /* 0x000fe20008000000 */
[----:B------:R-:W-:Y:S01]  /*40e0*/  UMOV UR11, 0x40000040 ;  /* 0x40000040000b7882 */ /* 0x000fe20000000000 */
[----:B------:R-:W-:Y:S02]  /*40f0*/  UMOV UR15, 0x40000040 ;  /* 0x40000040000f7882 */ /* 0x000fe40000000000 */
[----:B------:R-:W-:Y:S01]  /*4100*/  ULEA UR46, UR49, UR48, 0xb ;  /* 0x00000030312e7291 */ /* 0x000fe2000f8e583f */
[----:B------:R-:W-:Y:S01]  /*4110*/  UMOV UR19, 0x40000040 ;  /* 0x4000004000137882 */ /* 0x000fe20000000000 */
[----:B------:R-:W-:Y:S02]  /*4120*/  UMOV UR23, 0x40000040 ;  /* 0x4000004000177882 */ /* 0x000fe40000000000 */
[----:B------:R-:W-:Y:S01]  /*4130*/  UIADD3 UR10, UR46, 0x2, URZ ;  /* 0x000000022e0a7890 */ /* 0x000fe2000fffe03f */
[----:B0-----:R-:W-:Y:S01]  /*4140*/  IMAD.U32 R0, RZ, RZ, UR49 ;  /* 0x00000031ff007e24 */ /* 0x001fe2000f8e00ff */
[----:B------:R-:W-:-:S02]  /*4150*/  UIADD3 UR14, UR46, 0x4, URZ ;  /* 0x000000042e0e7890 */ /* 0x000fc4000fffe03f */
[----:B------:R-:W-:Y:S02]  /*4160*/  UIADD3 UR18, UR46, 0x6, URZ ;  /* 0x000000062e127890 */ /* 0x000fe4000fffe03f */
[----:B------:R-:W-:Y:S02]  /*4170*/  UIADD3 UR22, UR46, 0x400, URZ ;  /* 0x000004002e167890 */ /* 0x000fe4000fffe03f */
[----:B------:R-:W-:Y:S01]  /*4180*/  UIADD3 UR26, UR46, 0x402, URZ ;  /* 0x000004022e1a7890 */ /* 0x000fe2000fffe03f */
[----:B------:R-:W-:Y:S01]  /*4190*/  UMOV UR27, 0x40000040 ;  /* 0x40000040001b7882 */ /* 0x000fe20000000000 */
[----:B------:R-:W-:Y:S01]  /*41a0*/  WARPGROUP.ARRIVE ;  /* 0x00000000000079c5 */ /* 0x000fe20000000000 */
[----:B------:R-:W-:Y:S01]  /*41b0*/  UIADD3 UR30, UR46, 0x404, URZ ;  /* 0x000004042e1e7890 */ /* 0x000fe2000fffe03f */
[----:B------:R-:W-:Y:S01]  /*41c0*/  UMOV UR31, 0x40000040 ;  /* 0x40000040001f7882 */ /* 0x000fe20000000000 */
[----:B------:R-:W-:-:S03]  /*41d0*/  UIADD3 UR34, UR46, 0x406, URZ ;  /* 0x000004062e227890 */ /* 0x000fc6000fffe03f */
[----:B------:R-:W-:Y:S01]  /*41e0*/  HGMMA.64x128x16.F32 R24, gdesc[UR44], RZ, !UPT, gsb0 ;  /* 0x01e000002c1879f0 */ /* 0x000fe2000c0008ff */
[----:B------:R-:W-:Y:S02]  /*41f0*/  UMOV UR35, 0x40000040 ;  /* 0x4000004000237882 */ /* 0x000fe40000000000 */
        /* <DEDUP_REMOVED lines=22> */
[----:B------:R-:W-:Y:S05]  /*4360*/  @P2 BRA `(.L_x_6505) ;  /* 0x00000000002c2947 */ /* 0x000fea0003800000 */
[----:B------:R-:W-:Y:S05]  /*4370*/  @!P0 BRA `(.L_x_6506) ;  /* 0x0000000000048947 */ /* 0x000fea0003800000 */
[----:B------:R-:W-:Y:S01]  /*4380*/  BPT.TRAP 0x1 ;  /* 0x000000040000795c */ /* 0x000fe20000300000 */
.L_x_6506:
[----:B------:R-:W-:Y:S01]  /*4390*/  ULEA UR10, UR5, UR36, 0x3 ;  /* 0x00000024050a7291 */ /* 0x000fe2000f8e183f */
[----:B------:R-:W-:-:S04]  /*43a0*/  MOV R9, UR6 ;  /* 0x0000000600097c02 */ /* 0x000fc80008000f00 */
[----:B------:R-:W-:-:S04]  /*43b0*/  SHF.L.U32 R9, R9, 0x1f, RZ ;  /* 0x0000001f09097819 */ /* 0x000fc800000006ff */
[----:B------:R0:W1:Y:S01]  /*43c0*/  SYNCS.PHASECHK.TRANS64.TRYWAIT P1, [UR10+0x28850], R9 ;  /* 0x02885009ff0075a7 */ /* 0x000062000802014a */
[----:B------:R-:W-:Y:S05]  /*43d0*/  @!P0 BRA `(.L_x_6507) ;  /* 0x0000000000048947 */ /* 0x000fea0003800000 */
[----:B------:R-:W-:Y:S01]  /*43e0*/  BPT.TRAP 0x1 ;  /* 0x000000040000795c */ /* 0x000fe20000300000 */
.L_x_6507:
[----:B-1----:R-:W-:Y:S05]  /*43f0*/  @P1 BRA `(.L_x_6505) ;  /* 0x0000000000081947 */ /* 0x002fea0003800000 */
[----:B------:R-:W1:Y:S02]  /*4400*/  SYNCS.PHASECHK.TRANS64.TRYWAIT P1, [UR10+0x28850], R9 ;  /* 0x02885009ff0075a7 */ /* 0x000e64000802014a */
[----:B-1----:R-:W-:Y:S05]  /*4410*/  @!P1 BRA `(.L_x_6508) ;  /* 0x00000080009c9947 */ /* 0x002fea0003800000 */
.L_x_6505:
[----:B------:R-:W-:Y:S01]  /*4420*/  UIADD3 UR6, UR36, 0x400, URZ ;  /* 0x0000040024067890 */ /* 0x000fe2000fffe03f */
[----:B------:R-:W-:Y:S01]  /*4430*/  WARPGROUP.ARRIVE ;  /* 0x00000000000079c5 */ /* 0x000fe20000000000 */
[----:B------:R-:W-:Y:S01]  /*4440*/  UMOV UR11, 0x40000040 ;  /* 0x40000040000b7882 */ /* 0x000fe20000000000 */
[----:B01----:R-:W-:Y:S01]  /*4450*/  IADD3 R9, -R2, 0xb, RZ ;  /* 0x0000000b02097810 */ /* 0x003fe20007ffe1ff */
[----:B------:R-:W-:-:S04]  /*4460*/  USHF.R.U32.HI UR6, URZ, 0x4, UR6 ;  /* 0x000000043f067899 */ /* 0x000fc80008011606 */
[----:B------:R-:W-:-:S04]  /*4470*/  ULOP3.LUT UR6, UR6, 0x3fff, URZ, 0xc0, !UPT ;  /* 0x00003fff06067892 */ /* 0x000fc8000f8ec03f */
[----:B------:R-:W-:-:S04]  /*4480*/  ULOP3.LUT UR6, UR6, 0x4000000, URZ, 0xfc, !UPT ;  /* 0x0400000006067892 */ /* 0x000fc8000f8efc3f */
[----:B------:R-:W-:-:S07]  /*4490*/  ULEA UR6, UR5, UR6, 0xb ;  /* 0x0000000605067291 */ /* 0x000fce000f8e583f */
[----:B------:R-:W-:Y:S02]  /*44a0*/  UMOV UR10, UR6 ;  /* 0x00000006000a7c82 */ /* 0x000fe40008000000 */
[----:B------:R-:W-:Y:S01]  /*44b0*/  HGMMA.64x128x16.F32 R88, R152, gdesc[UR8].tnspB, R88, gsb0 ;  /* 0x41e0000898587df0 */ /* 0x000fe20008000858 */
[----:B------:R-:W-:Y:S01]  /*44c0*/  UIADD3 UR10, UR6, 0x80, URZ ;  /* 0x00000080060a7890 */ /* 0x000fe2000fffe03f */
[----:B------:R-:W-:Y:S01]  /*44d0*/  UMOV UR11, 0x40000040 ;  /* 0x40000040000b7882 */ /* 0x000fe20000000000 */
[----:B------:R-:W-:Y:S02]  /*44e0*/  WARPGROUP.DEPBAR.LE gsb0, 0x0 ;  /* 0x00008000000079c5 */ /* 0x000fe40000010000 */
[----:B------:R-:W-:-:S07]  /*44f0*/  WARPGROUP.ARRIVE ;  /* 0x00000000000079c5 */ /* 0x000fce0000000000 */
        /* <DEDUP_REMOVED lines=23> */
[----:B------:R-:W-:Y:S01]  /*4670*/  UIADD3 UR6, UR6, 0x380, URZ ;  /* 0x0000038006067890 */ /* 0x000fe2000fffe03f */
[----:B------:R-:W-:Y:S02]  /*4680*/  WARPGROUP.DEPBAR.LE gsb0, 0x0 ;  /* 0x00008000000079c5 */ /* 0x000fe40000010000 */
[----:B------:R-:W-:-:S06]  /*4690*/  WARPGROUP.ARRIVE ;  /* 0x00000000000079c5 */ /* 0x000fcc0000000000 */
[----:B------:R-:W-:Y:S01]  /*46a0*/  HGMMA.64x128x16.F32 R88, R176, gdesc[UR8].tnspB, R88, gsb0 ;  /* 0x41e00008b0587df0 */ /* 0x000fe20008000858 */
[----:B------:R-:W-:Y:S01]  /*46b0*/  UMOV UR10, UR6 ;  /* 0x00000006000a7c82 */ /* 0x000fe20008000000 */
[----:B------:R-:W-:Y:S01]  /*46c0*/  UMOV UR11, 0x40000040 ;  /* 0x40000040000b7882 */ /* 0x000fe20000000000 */
[----:B------:R-:W-:Y:S02]  /*46d0*/  WARPGROUP.DEPBAR.LE gsb0, 0x0 ;  /* 0x00008000000079c5 */ /* 0x000fe40000010000 */
[----:B------:R-:W-:-:S07]  /*46e0*/  WARPGROUP.ARRIVE ;  /* 0x00000000000079c5 */ /* 0x000fce0000000000 */
[----:B------:R-:W-:Y:S03]  /*46f0*/  HGMMA.64x128x16.F32 R88, R180, gdesc[UR8].tnspB, R88, gsb0 ;  /* 0x41e00008b4587df0 */ /* 0x000fe60008000858 */
[----:B------:R-:W-:Y:S02]  /*4700*/  WARPGROUP.DEPBAR.LE gsb0, 0x0 ;  /* 0x00008000000079c5 */ /* 0x000fe40000010000 */
[----:B------:R0:W-:Y:S06]  /*4710*/  BAR.ARV R9, 0x100 ;  /* 0x000400090000751d */ /* 0x0001ec0000002000 */
[----:B------:R-:W-:Y:S05]  /*4720*/  @!P0 BRA `(.L_x_6509) ;  /* 0x0000000000048947 */ /* 0x000fea0003800000 */
[----:B------:R-:W-:Y:S01]  /*4730*/  BPT.TRAP 0x1 ;  /* 0x000000040000795c */ /* 0x000fe20000300000 */
.L_x_6509:
        /* <DEDUP_REMOVED lines=82> */
[----:B------:R-:W-:-:S04]  /*4c60*/  R2UR UR6, R0 ;  /* 0x00000000000672ca */ /* 0x000fc800000e0000 */
[----:B------:R-:W1:Y:S01]  /*4c70*/  MUFU.TANH R24, R24 ;  /* 0x0000001800187308 */ /* 0x000e620000002400 */
[----:B--2---:R-:W-:-:S07]  /*4c80*/  FMNMX.FTZ R9, R160, R9, !PT ;  /* 0x00000009a0097209 */ /* 0x004fce0007810000 */
[----:B------:R-:W2:Y:S01]  /*4c90*/  MUFU.TANH R26, R26 ;  /* 0x0000001a001a7308 */ /* 0x000ea20000002400 */
[----:B0-----:R-:W-:Y:S01]  /*4ca0*/  FMNMX.FTZ R9, R162, R9, !PT ;  /* 0x00000009a2097209 */ /* 0x001fe20007810000 */
[----:B------:R-:W-:-:S04]  /*4cb0*/  ULEA UR6, UR6, UR36, 0x3 ;  /* 0x0000002406067291 */ /* 0x000fc8000f8e183f */
[----:B------:R-:W-:Y:S02]  /*4cc0*/  UIADD3 UR6, UR6, 0x28840, URZ ;  /* 0x0002884006067890 */ /* 0x000fe4000fffe03f */
[----:B------:R-:W0:Y:S01]  /*4cd0*/  MUFU.TANH R164, R164 ;  /* 0x000000a400a47308 */ /* 0x000e220000002400 */
[----:B-1----:R-:W-:Y:S01]  /*4ce0*/  FMNMX.FTZ R11, R24, R11, !PT ;  /* 0x0000000b180b7209 */ /* 0x002fe20007810000 */
[----:B------:R-:W-:-:S06]  /*4cf0*/  UPRMT UR6, UR7, 0x654, UR6 ;  /* 0x0000065407067896 */ /* 0x000fcc0008000006 */
[----:B------:R-:W1:Y:S01]  /*4d00*/  MUFU.TANH R166, R166 ;  /* 0x000000a600a67308 */ /* 0x000e620000002400 */
[----:B--2---:R-:W-:Y:S02]  /*4d10*/  FMNMX.FTZ R11, R26, R11, !PT ;  /* 0x0000000b1a0b7209 */ /* 0x004fe40007810000 */
[----:B------:R-:W-:Y:S05]  /*4d20*/  SYNCS.ARRIVE.TRANS64.RED.A1T0 RZ, [UR6], RZ ;  /* 0x000000ffffff79a7 */ /* 0x000fea0008100406 */
        /* <DEDUP_REMOVED lines=100> */
[----:B------:R-:W1:Y:S03]  /*5370*/  LDC R9, c[0x0][0x988] ;  /* 0x00026200ff097b82 */ /* 0x000e660000000800 */
[----:B------:R-:W3:Y:S01]  /*5380*/  SHFL.BFLY PT, R10, R13, 0x2, 0x1f ;  /* 0x0c401f000d0a7f89 */ /* 0x000ee200000e0000 */
[----:B--2---:R-:W-:-:S04]  /*5390*/  FMNMX.FTZ R11, R82, R11, !PT ;  /* 0x0000000b520b7209 */ /* 0x004fc80007810000 */
[----:B0-----:R-:W-:-:S05]  /*53a0*/  FMNMX.FTZ R11, R84, R11, !PT ;  /* 0x0000000b540b7209 */ /* 0x001fca0007810000 */
[----:B------:R-:W0:Y:S01]  /*53b0*/  SHFL.BFLY PT, R12, R11, 0x2, 0x1f ;  /* 0x0c401f000b0c7f89 */ /* 0x000e2200000e0000 */
[----:B---3--:R-:W-:Y:S02]  /*53c0*/  FMNMX.FTZ R15, R13, R10, !PT ;  /* 0x0000000a0d0f7209 */ /* 0x008fe40007810000 */
[----:B0-----:R-:W-:-:S03]  /*53d0*/  FMNMX.FTZ R17, R11, R12, !PT ;  /* 0x0000000c0b117209 */ /* 0x001fc60007810000 */
[----:B------:R-:W0:Y:S04]  /*53e0*/  SHFL.BFLY PT, R12, R15, 0x1, 0x1f ;  /* 0x0c201f000f0c7f89 */ /* 0x000e2800000e0000 */
[----:B------:R-:W2:Y:S01]  /*53f0*/  SHFL.BFLY PT, R10, R17, 0x1, 0x1f ;  /* 0x0c201f00110a7f89 */ /* 0x000ea200000e0000 */
[----:B0-----:R-:W-:Y:S02]  /*5400*/  FMNMX.FTZ R12, R15, R12, !PT ;  /* 0x0000000c0f0c7209 */ /* 0x001fe40007810000 */
[----:B--2---:R-:W-:-:S03]  /*5410*/  FMNMX.FTZ R10, R17, R10, !PT ;  /* 0x0000000a110a7209 */ /* 0x004fc60007810000 */
[C---:B------:R-:W-:Y:S01]  /*5420*/  FADD.FTZ R86, -R12.reuse, R3 ;  /* 0x000000030c567221 */ /* 0x040fe20000010100 */
[----:B-1----:R-:W-:-:S03]  /*5430*/  FMUL.FTZ R41, R12, R9 ;  /* 0x000000090c297220 */ /* 0x002fc60000410000 */
[-C--:B------:R-:W-:Y:S01]  /*5440*/  FMUL.FTZ R3, R86, R9.reuse ;  /* 0x0000000956037220 */ /* 0x080fe20000410000 */
[C---:B------:R-:W-:Y:S01]  /*5450*/  FADD.FTZ R86, -R10.reuse, R7 ;  /* 0x000000070a567221 */ /* 0x040fe20000010100 */
[-C--:B------:R-:W-:Y:S01]  /*5460*/  FMUL.FTZ R43, R10, R9.reuse ;  /* 0x000000090a2b7220 */ /* 0x080fe20000410000 */
[-CC-:B------:R-:W-:Y:S01]  /*5470*/  FFMA.FTZ R152, R152, R9.reuse, -R41.reuse ;  /* 0x0000000998987223 */ /* 0x180fe20000010829 */
[-C--:B------:R-:W-:Y:S01]  /*5480*/  FFMA.FTZ R11, R154, R9.reuse, -R41 ;  /* 0x000000099a0b7223 */ /* 0x080fe20000010829 */
[-C--:B------:R-:W-:Y:S01]  /*5490*/  FMUL.FTZ R7, R86, R9.reuse ;  /* 0x0000000956077220 */ /* 0x080fe20000410000 */
[-CC-:B------:R-:W-:Y:S01]  /*54a0*/  FFMA.FTZ R14, R14, R9.reuse, -R43.reuse ;  /* 0x000000090e0e7223 */ /* 0x180fe2000001082b */
[-C--:B------:R-:W-:Y:S01]  /*54b0*/  FFMA.FTZ R153, R18, R9.reuse, -R43 ;  /* 0x0000000912997223 */ /* 0x080fe2000001082b */
[----:B------:R-:W-:Y:S01]  /*54c0*/  MUFU.EX2 R3, R3 ;  /* 0x0000000300037308 */ /* 0x000fe20000000800 */
[-C--:B------:R-:W-:Y:S01]  /*54d0*/  FFMA.FTZ R154, R156, R9.reuse, -R41 ;  /* 0x000000099c9a7223 */ /* 0x080fe20000010829 */
[-C--:B------:R-:W-:Y:S01]  /*54e0*/  FFMA.FTZ R155, R20, R9.reuse, -R43 ;  /* 0x00000009149b7223 */ /* 0x080fe2000001082b */
[-C--:B------:R-:W-:Y:S01]  /*54f0*/  FFMA.FTZ R13, R158, R9.reuse, -R41 ;  /* 0x000000099e0d7223 */ /* 0x080fe20000010829 */
[-C--:B------:R-:W-:Y:S01]  /*5500*/  FFMA.FTZ R18, R22, R9.reuse, -R43 ;  /* 0x0000000916127223 */ /* 0x080fe2000001082b */
[-C--:B------:R-:W-:Y:S01]  /*5510*/  FFMA.FTZ R156, R160, R9.reuse, -R41 ;  /* 0x00000009a09c7223 */ /* 0x080fe20000010829 */
[-C--:B------:R-:W-:Y:S01]  /*5520*/  FFMA.FTZ R157, R24, R9.reuse, -R43 ;  /* 0x00000009189d7223 */ /* 0x080fe2000001082b */
[-C--:B------:R-:W-:Y:S01]  /*5530*/  FFMA.FTZ R15, R162, R9.reuse, -R41 ;  /* 0x00000009a20f7223 */ /* 0x080fe20000010829 */
[----:B------:R-:W0:Y:S01]  /*5540*/  MUFU.EX2 R152, R152 ;  /* 0x0000009800987308 */ /* 0x000e220000000800 */
[-C--:B------:R-:W-:Y:S01]  /*5550*/  FFMA.FTZ R20, R26, R9.reuse, -R43 ;  /* 0x000000091a147223 */ /* 0x080fe2000001082b */
[-C--:B------:R-:W-:Y:S01]  /*5560*/  FFMA.FTZ R158, R164, R9.reuse, -R41 ;  /* 0x00000009a49e7223 */ /* 0x080fe20000010829 */
[-C--:B------:R-:W-:Y:S01]  /*5570*/  FFMA.FTZ R159, R28, R9.reuse, -R43 ;  /* 0x000000091c9f7223 */ /* 0x080fe2000001082b */
[-C--:B------:R-:W-:Y:S01]  /*5580*/  FFMA.FTZ R17, R166, R9.reuse, -R41 ;  /* 0x00000009a6117223 */ /* 0x080fe20000010829 */
[-C--:B------:R-:W-:Y:S01]  /*5590*/  FFMA.FTZ R22, R30, R9.reuse, -R43 ;  /* 0x000000091e167223 */ /* 0x080fe2000001082b */
[-C--:B------:R-:W-:Y:S01]  /*55a0*/  FFMA.FTZ R160, R168, R9.reuse, -R41 ;  /* 0x00000009a8a07223 */ /* 0x080fe20000010829 */
        /* <DEDUP_REMOVED lines=9> */
[----:B------:R-:W1:Y:S01]  /*5640*/  MUFU.EX2 R14, R14 ;  /* 0x0000000e000e7308 */ /* 0x000e620000000800 */
[----:B0-----:R-:W-:Y:S01]  /*5650*/  FFMA.FTZ R6, R3, R6, R152 ;  /* 0x0000000603067223 */ /* 0x001fe20000010098 */
        /* <DEDUP_REMOVED lines=14> */
[----:B------:R-:W2:Y:S01]  /*5740*/  MUFU.EX2 R153, R153 ;  /* 0x0000009900997308 */ /* 0x000ea20000000800 */
[----:B-1----:R-:W-:Y:S01]  /*5750*/  FFMA.FTZ R8, R7, R8, R14 ;  /* 0x0000000807087223 */ /* 0x002fe2000001000e */
[-C--:B------:R-:W-:Y:S01]  /*5760*/  FFMA.FTZ R29, R190, R9.reuse, -R41 ;  /* 0x00000009be1d7223 */ /* 0x080fe20000010829 */
[-C--:B------:R-:W-:Y:S01]  /*5770*/  FFMA.FTZ R34, R54, R9.reuse, -R43 ;  /* 0x0000000936227223 */ /* 0x080fe2000001082b */
[-C--:B------:R-:W-:Y:S01]  /*5780*/  FFMA.FTZ R172, R192, R9.reuse, -R41 ;  /* 0x00000009c0ac7223 */ /* 0x080fe20000010829 */
[-C--:B------:R-:W-:Y:S01]  /*5790*/  FFMA.FTZ R173, R56, R9.reuse, -R43 ;  /* 0x0000000938ad7223 */ /* 0x080fe2000001082b */
[-C--:B------:R-:W-:Y:S01]  /*57a0*/  FFMA.FTZ R31, R194, R9.reuse, -R41 ;  /* 0x00000009c21f7223 */ /* 0x080fe20000010829 */
[-C--:B------:R-:W-:Y:S01]  /*57b0*/  FFMA.FTZ R36, R58, R9.reuse, -R43 ;  /* 0x000000093a247223 */ /* 0x080fe2000001082b */
[----:B------:R-:W1:Y:S01]  /*57c0*/  MUFU.EX2 R154, R154 ;  /* 0x0000009a009a7308 */ /* 0x000e620000000800 */
[----:B0-----:R-:W-:Y:S01]  /*57d0*/  FADD.FTZ R45, R11, R6 ;  /* 0x000000060b2d7221 */ /* 0x001fe20000010000 */
[-C--:B------:R-:W-:Y:S01]  /*57e0*/  FFMA.FTZ R174, R68, R9.reuse, -R41 ;  /* 0x0000000944ae7223 */ /* 0x080fe20000010829 */
[-C--:B------:R-:W-:Y:S01]  /*57f0*/  FFMA.FTZ R60, R60, R9.reuse, -R43 ;  /* 0x000000093c3c7223 */ /* 0x080fe2000001082b */
[-C--:B------:R-:W-:Y:S01]  /*5800*/  FFMA.FTZ R33, R196, R9.reuse, -R41 ;  /* 0x00000009c4217223 */ /* 0x080fe20000010829 */
[-C--:B------:R-:W-:Y:S01]  /*5810*/  FFMA.FTZ R62, R62, R9.reuse, -R43 ;  /* 0x000000093e3e7223 */ /* 0x080fe2000001082b */
[-C--:B------:R-:W-:Y:S01]  /*5820*/  FFMA.FTZ R176, R72, R9.reuse, -R41 ;  /* 0x0000000948b07223 */ /* 0x080fe20000010829 */
[-C--:B------:R-:W-:Y:S01]  /*5830*/  FFMA.FTZ R64, R64, R9.reuse, -R43 ;  /* 0x0000000940407223 */ /* 0x080fe2000001082b */
[----:B------:R-:W0:Y:S01]  /*5840*/  MUFU.EX2 R155, R155 ;  /* 0x0000009b009b7308 */ /* 0x000e220000000800 */
[----:B--2---:R-:W-:Y:S01]  /*5850*/  FADD.FTZ R8, R153, R8 ;  /* 0x0000000899087221 */ /* 0x004fe20000010000 */
[-C--:B------:R-:W-:Y:S01]  /*5860*/  FFMA.FTZ R35, R198, R9.reuse, -R41 ;  /* 0x00000009c6237223 */ /* 0x080fe20000010829 */
[-C--:B------:R-:W-:Y:S01]  /*5870*/  FFMA.FTZ R66, R66, R9.reuse, -R43 ;  /* 0x0000000942427223 */ /* 0x080fe2000001082b */
[-C--:B------:R-:W-:Y:S01]  /*5880*/  FFMA.FTZ R178, R76, R9.reuse, -R41 ;  /* 0x000000094cb27223 */ /* 0x080fe20000010829 */
[-C--:B------:R-:W-:Y:S01]  /*5890*/  FFMA.FTZ R70, R70, R9.reuse, -R43 ;  /* 0x0000000946467223 */ /* 0x080fe2000001082b */
[-C--:B------:R-:W-:Y:S01]  /*58a0*/  FFMA.FTZ R37, R200, R9.reuse, -R41 ;  /* 0x00000009c8257223 */ /* 0x080fe20000010829 */
[-C--:B------:R-:W-:Y:S01]  /*58b0*/  FFMA.FTZ R74, R74, R9.reuse, -R43 ;  /* 0x000000094a4a7223 */ /* 0x080fe2000001082b */
[----:B------:R-:W2:Y:S01]  /*58c0*/  MUFU.EX2 R13, R13 ;  /* 0x0000000d000d7308 */ /* 0x000ea20000000800 */
[----:B-1----:R-:W-:Y:S01]  /*58d0*/  FADD.FTZ R6, R154, R45 ;  /* 0x0000002d9a067221 */ /* 0x002fe20000010000 */
        /* <DEDUP_REMOVED lines=9> */
[----:B------:R-:W-:-:S05]  /*5970*/  FFMA.FTZ R43, R84, R9, -R43 ;  /* 0x00000009542b7223 */ /* 0x000fca000001082b */
        /* <DEDUP_REMOVED lines=116> */
.L_x_6510:
[----:B------:R-:W-:Y:S01]  /*60c0*/  ULEA UR5, UR5, UR36, 0x3 ;  /* 0x0000002405057291 */ /* 0x000fe2000f8e183f */
[----:B------:R-:W-:Y:S01]  /*60d0*/  ISETP.LT.AND P1, PT, R16, UR42, PT ;  /* 0x0000002a10007c0c */ /* 0x000fe2000bf21270 */
[----:B------:R-:W-:Y:S01]  /*60e0*/  UIADD3 UR10, UR42, -0x1, URZ ;  /* 0xffffffff2a0a7890 */ /* 0x000fe2000fffe03f */
[-C--:B------:R-:W-:Y:S01]  /*60f0*/  FMUL.FTZ R88, R88, R3.reuse ;  /* 0x0000000358587220 */ /* 0x080fe20000410000 */
[----:B------:R-:W-:Y:S01]  /*6100*/  UIADD3 UR5, UR5, 0x28860, URZ ;  /* 0x0002886005057890 */ /* 0x000fe2000fffe03f */
[-C--:B------:R-:W-:Y:S01]  /*6110*/  FMUL.FTZ R89, R89, R3.reuse ;  /* 0x0000000359597220 */ /* 0x080fe20000410000 */
[----:B------:R-:W-:Y:S01]  /*6120*/  UMOV UR6, UR4 ;  /* 0x0000000400067c82 */ /* 0x000fe20008000000 */
[-C--:B------:R-:W-:Y:S01]  /*6130*/  FMUL.FTZ R92, R92, R3.reuse ;  /* 0x000000035c5c7220 */ /* 0x080fe20000410000 */
[----:B------:R-:W-:Y:S01]  /*6140*/  UPRMT UR5, UR7, 0x654, UR5 ;  /* 0x0000065407057896 */ /* 0x000fe20008000005 */
[-C--:B------:R-:W-:Y:S01]  /*6150*/  FMUL.FTZ R93, R93, R3.reuse ;  /* 0x000000035d5d7220 */ /* 0x080fe20000410000 */
[----:B------:R-:W-:Y:S01]  /*6160*/  UMOV UR42, UR10 ;  /* 0x0000000a002a7c82 */ /* 0x000fe20008000000 */
[-C--:B------:R-:W-:Y:S01]  /*6170*/  FMUL.FTZ R96, R96, R3.reuse ;  /* 0x0000000360607220 */ /* 0x080fe20000410000 */
[-C--:B------:R-:W-:Y:S01]  /*6180*/  FMUL.FTZ R97, R97, R3.reuse ;  /* 0x0000000361617220 */ /* 0x080fe20000410000 */
[-C--:B------:R-:W-:Y:S01]  /*6190*/  FMUL.FTZ R100, R100, R3.reuse ;  /* 0x0000000364647220 */ /* 0x080fe20000410000 */
[-C--:B------:R-:W-:Y:S01]  /*61a0*/  FMUL.FTZ R101, R101, R3.reuse ;  /* 0x0000000365657220 */ /* 0x080fe20000410000 */
[-C--:B------:R-:W-:Y:S01]  /*61b0*/  FMUL.FTZ R104, R104, R3.reuse ;  /* 0x0000000368687220 */ /* 0x080fe20000410000 */
[-C--:B------:R-:W-:Y:S01]  /*61c0*/  FMUL.FTZ R105, R105, R3.reuse ;  /* 0x0000000369697220 */ /* 0x080fe20000410000 */
[----:B------:R-:W-:Y:S01]  /*61d0*/  SYNCS.ARRIVE.TRANS64.RED.A1T0 RZ, [UR5], RZ ;  /* 0x000000ffffff79a7 */ /* 0x000fe20008100405 */
        /* <DEDUP_REMOVED lines=88> */
[----:B------:R-:W-:Y:S01]  /*6760*/  F2FP.F16.F32.PACK_AB R183, R43, R82 ;  /* 0x000000522bb7723e */ /* 0x000fe200000000ff */
[----:B------:R-:W-:Y:S06]  /*6770*/  @P1 BRA `(.L_x_6511) ;  /* 0xffffffd400ec1947 */ /* 0x000fec000383ffff */
.L_x_6500:
[----:B------:R-:W-:Y:S06]  /*6780*/  BAR.ARV 0x8, 0x180 ;  /* 0x0206000000007b1d */ /* 0x000fec0000002000 */
[----:B------:R-:W-:Y:S05]  /*6790*/  @!P0 BRA `(.L_x_6512) ;  /* 0x0000000000048947 */ /* 0x000fea0003800000 */
[----:B------:R-:W-:Y:S01]  /*67a0*/  BPT.TRAP 0x1 ;  /* 0x000000040000795c */ /* 0x000fe20000300000 */
.L_x_6512:
[----:B------:R-:W-:Y:S02]  /*67b0*/  R2UR UR5, R0 ;  /* 0x00000000000572ca */ /* 0x000fe400000e0000 */
[----:B------:R-:W-:-:S04]  /*67c0*/  MOV R2, UR4 ;  /* 0x0000000400027c02 */ /* 0x000fc80008000f00 */
[----:B------:R-:W-:-:S07]  /*67d0*/  SHF.L.U32 R2, R2, 0x1f, RZ ;  /* 0x0000001f02027819 */ /* 0x000fce00000006ff */
[----:B------:R-:W-:-:S09]  /*67e0*/  ULEA UR5, UR5, UR36, 0x3 ;  /* 0x0000002405057291 */ /* 0x000fd2000f8e183f */
[----:B------:R0:W1:Y:S01]  /*67f0*/  SYNCS.PHASECHK.TRANS64.TRYWAIT P1, [UR5+0x28850], R2 ;  /* 0x02885002ff0075a7 */ /* 0x0000620008020145 */
[----:B------:R-:W-:Y:S05]  /*6800*/  @!P0 BRA `(.L_x_6513) ;  /* 0x0000000000048947 */ /* 0x000fea0003800000 */
[----:B------:R-:W-:Y:S01]  /*6810*/  BPT.TRAP 0x1 ;  /* 0x000000040000795c */ /* 0x000fe20000300000 */
.L_x_6513:
[----:B-1----:R-:W-:Y:S05]  /*6820*/  @P1 BRA `(.L_x_6514) ;  /* 0x0000000000081947 */ /* 0x002fea0003800000 */
[----:B------:R-:W1:Y:S02]  /*6830*/  SYNCS.PHASECHK.TRANS64.TRYWAIT P1, [UR5+0x28850], R2 ;  /* 0x02885002ff0075a7 */ /* 0x000e640008020145 */
[----:B-1----:R-:W-:Y:S05]  /*6840*/  @!P1 BRA `(.L_x_6515) ;  /* 0x0000005c00a89947 */ /* 0x002fea0003800000 */
.L_x_6514:
[----:B------:R-:W-:Y:S01]  /*6850*/  UIADD3 UR36, UR36, 0x400, URZ ;  /* 0x0000040024247890 */ /* 0x000fe2000fffe03f */
[----:B------:R-:W-:Y:S01]  /*6860*/  R2UR UR6, R0 ;  /* 0x00000000000672ca */ /* 0x000fe200000e0000 */
[----:B------:R-:W-:Y:S01]  /*6870*/  WARPGROUP.ARRIVE ;  /* 0x00000000000079c5 */ /* 0x000fe20000000000 */
[----:B------:R-:W-:Y:S01]  /*6880*/  UMOV UR11, 0x40000040 ;  /* 0x40000040000b7882 */ /* 0x000fe20000000000 */
[----:B------:R-:W-:Y:S01]  /*6890*/  USHF.R.U32.HI UR36, URZ, 0x4, UR36 ;  /* 0x000000043f247899 */ /* 0x000fe20008011624 */
[----:B-1----:R-:W1:Y:S01]  /*68a0*/  SHFL.BFLY PT, R3, R6, 0x2, 0x1f ;  /* 0x0c401f0006037f89 */ /* 0x002e6200000e0000 */
[----:B------:R-:W-:Y:S02]  /*68b0*/  IMAD.MOV.U32 R69, RZ, RZ, RZ ;  /* 0x000000ffff457224 */ /* 0x000fe400078e00ff */
[----:B------:R-:W-:Y:S01]  /*68c0*/  ULOP3.LUT UR36, UR36, 0x3fff, URZ, 0xc0, !UPT ;  /* 0x00003fff24247892 */ /* 0x000fe2000f8ec03f */
[----:B------:R-:W2:Y:S01]  /*68d0*/  SHFL.BFLY PT, R5, R8, 0x2, 0x1f ;  /* 0x0c401f0008057f89 */ /* 0x000ea200000e0000 */
[----:B------:R-:W-:-:S02]  /*68e0*/  IMAD.MOV.U32 R16, RZ, RZ, RZ ;  /* 0x000000ffff107224 */ /* 0x000fc400078e00ff */
[----:B------:R-:W-:-:S04]  /*68f0*/  ULOP3.LUT UR4, UR36, 0x4000000, URZ, 0xfc, !UPT ;  /* 0x0400000024047892 */ /* 0x000fc8000f8efc3f */
[----:B------:R-:W-:-:S04]  /*6900*/  ULEA UR4, UR6, UR4, 0xb ;  /* 0x0000000406047291 */ /* 0x000fc8000f8e583f */
[----:B------:R-:W-:-:S03]  /*6910*/  UIADD3 UR6, UR4, 0x80, URZ ;  /* 0x0000008004067890 */ /* 0x000fc6000fffe03f */
[----:B------:R-:W-:Y:S02]  /*6920*/  UMOV UR10, UR4 ;  /* 0x00000004000a7c82 */ /* 0x000fe40008000000 */
[----:B------:R-:W-:Y:S01]  /*6930*/  HGMMA.64x128x16.F32 R88, R152, gdesc[UR8].tnspB, R88, gsb0 ;  /* 0x41e0000898587df0 */ /* 0x000fe20008000858 */
[----:B------:R-:W-:Y:S01]  /*6940*/  UMOV UR11, 0x40000040 ;  /* 0x40000040000b7882 */ /* 0x000fe20000000000 */
[----:B------:R-:W-:Y:S01]  /*6950*/  UMOV UR10, UR6 ;  /* 0x00000006000a7c82 */ /* 0x000fe20008000000 */
[----:B------:R-:W-:Y:S01]  /*6960*/  UIADD3 UR6, UR4, 0x100, URZ ;  /* 0x0000010004067890 */ /* 0x000fe2000fffe03f */
[----:B-1----:R-:W-:Y:S01]  /*6970*/  FADD.FTZ R3, R3, R6 ;  /* 0x0000000603037221 */ /* 0x002fe20000010000 */
[----:B--2---:R-:W-:-:S04]  /*6980*/  FADD.FTZ R5, R5, R8 ;  /* 0x0000000805057221 */ /* 0x004fc80000010000 */
[----:B------:R-:W1:Y:S04]  /*6990*/  SHFL.BFLY PT, R0, R3, 0x1, 0x1f ;  /* 0x0c201f0003007f89 */ /* 0x000e6800000e0000 */
[----:B0-----:R-:W0:Y:S01]  /*69a0*/  SHFL.BFLY PT, R2, R5, 0x1, 0x1f ;  /* 0x0c201f0005027f89 */ /* 0x001e2200000e0000 */
[----:B-1----:R-:W-:Y:S01]  /*69b0*/  FADD.FTZ R11, R3, R0 ;  /* 0x00000000030b7221 */ /* 0x002fe20000010000 */
[----:B------:R-:W-:Y:S01]  /*69c0*/  MOV R3, 0xff800000 ;  /* 0xff80000000037802 */ /* 0x000fe20000000f00 */
[----:B------:R-:W-:Y:S02]  /*69d0*/  IMAD.MOV.U32 R0, RZ, RZ, -0x800000 ;  /* 0xff800000ff007424 */ /* 0x000fe400078e00ff */
[----:B0-----:R-:W-:Y:S01]  /*69e0*/  FADD.FTZ R13, R5, R2 ;  /* 0x00000002050d7221 */ /* 0x001fe20000010000 */
[----:B------:R-:W-:-:S04]  /*69f0*/  FSETP.NE.FTZ.AND P1, PT, R11, RZ, PT ;  /* 0x000000ff0b00720b */ /* 0x000fc80003f35000 */
        /* <DEDUP_REMOVED lines=13> */
[----:B------:R-:W-:Y:S01]  /*6ad0*/  HGMMA.64x128x16.F32 R88, R156, gdesc[UR8].tnspB, R88, gsb0 ;  /* 0x41e000089c587df0 */ /* 0x000fe20008000858 */
[----:B------:R-:W-:Y:S01]  /*6ae0*/  UMOV UR10, UR6 ;  /* 0x00000006000a7c82 */ /* 0x000fe20008000000 */
[----:B------:R-:W-:Y:S01]  /*6af0*/  UMOV UR11, 0x40000040 ;  /* 0x40000040000b7882 */ /* 0x000fe20000000000 */
[----:B------:R-:W-:Y:S01]  /*6b00*/  UIADD3 UR6, UR4, 0x180, URZ ;  /* 0x0000018004067890 */ /* 0x000fe2000fffe03f */
        /* <DEDUP_REMOVED lines=17> */
[----:B------:R-:W-:Y:S02]  /*6c20*/  UIADD3 UR6, UR4, 0x300, URZ ;  /* 0x0000030004067890 */ /* 0x000fe4000fffe03f */
        /* <DEDUP_REMOVED lines=8> */
[----:B------:R-:W-:Y:S01]  /*6cb0*/  HGMMA.64x128x16.F32 R88, R176, gdesc[UR8].tnspB, R88, gsb0 ;  /* 0x41e00008b0587df0 */ /* 0x000fe20008000858 */
[----:B------:R-:W-:Y:S01]  /*6cc0*/  UMOV UR10, UR4 ;  /* 0x00000004000a7c82 */ /* 0x000fe20008000000 */
[----:B------:R-:W-:Y:S01]  /*6cd0*/  UMOV UR11, 0x40000040 ;  /* 0x40000040000b7882 */ /* 0x000fe20000000000 */
[----:B------:R-:W-:Y:S02]  /*6ce0*/  WARPGROUP.DEPBAR.LE gsb0, 0x0 ;  /* 0x00008000000079c5 */ /* 0x000fe40000010000 */
[----:B------:R-:W-:-:S07]  /*6cf0*/  WARPGROUP.ARRIVE ;  /* 0x00000000000079c5 */ /* 0x000fce0000000000 */
[----:B------:R-:W-:Y:S03]  /*6d00*/  HGMMA.64x128x16.F32 R88, R180, gdesc[UR8].tnspB, R88, gsb0 ;  /* 0x41e00008b4587df0 */ /* 0x000fe60008000858 */
[----:B------:R-:W-:Y:S02]  /*6d10*/  WARPGROUP.DEPBAR.LE gsb0, 0x0 ;  /* 0x00008000000079c5 */ /* 0x000fe40000010000 */
[----:B0-23--:R-:W-:Y:S05]  /*6d20*/  @!P0 BRA `(.L_x_6516) ;  /* 0x0000000000048947 */ /* 0x00dfea0003800000 */
[----:B------:R-:W-:Y:S01]  /*6d30*/  BPT.TRAP 0x1 ;  /* 0x000000040000795c */ /* 0x000fe20000300000 */
.L_x_6516:
[----:B------:R-:W-:Y:S01]  /*6d40*/  UIADD3 UR4, UR5, 0x28860, URZ ;  /* 0x0002886005047890 */ /* 0x000fe2000fffe03f */
[-C--:B------:R-:W-:Y:S01]  /*6d50*/  FMUL.FTZ R50, R88, R69.reuse ;  /* 0x0000004558327220 */ /* 0x080fe20000410000 */
[-C--:B------:R-:W-:Y:S01]  /*6d60*/  FMUL.FTZ R51, R89, R69.reuse ;  /* 0x0000004559337220 */ /* 0x080fe20000410000 */
[-C--:B------:R-:W-:Y:S01]  /*6d70*/  FMUL.FTZ R54, R92, R69.reuse ;  /* 0x000000455c367220 */ /* 0x080fe20000410000 */
[----:B------:R-:W-:Y:S01]  /*6d80*/  UPRMT UR4, UR7, 0x654, UR4 ;  /* 0x0000065407047896 */ /* 0x000fe20008000004 */
        /* <DEDUP_REMOVED lines=63> */
.L_x_6492:
[----:B------:R-:W-:Y:S05]  /*7180*/  @P0 BRA `(.L_x_6517) ;  /* 0x00000014004c0947 */ /* 0x000fea0003800000 */
[----:B------:R-:W0:Y:S01]  /*7190*/  S2R R2, SR_TID.X ;  /* 0x0000000000027919 */ /* 0x000e220000002100 */
[----:B------:R-:W1:Y:S01]  /*71a0*/  LDC R78, c[0x0][0xbe8] ;  /* 0x0002fa00ff4e7b82 */ /* 0x000e620000000800 */
[----:B------:R-:W-:Y:S02]  /*71b0*/  USHF.R.S32.HI UR7, URZ, 0x1f, UR37 ;  /* 0x0000001f3f077899 */ /* 0x000fe40008011425 */
[----:B------:R-:W-:Y:S01]  /*71c0*/  IADD3 R76, RZ, -UR37, RZ ;  /* 0x80000025ff4c7c10 */ /* 0x000fe2000fffe0ff */
[----:B------:R-:W2:Y:S01]  /*71d0*/  S2R R72, SR_CTAID.X ;  /* 0x0000000000487919 */ /* 0x000ea20000002500 */
[----:B------:R-:W-:Y:S01]  /*71e0*/  ULDC.64 UR8, c[0x0][0xbd0] ;  /* 0x0002f40000087ab9 */ /* 0x000fe20000000a00 */
[----:B------:R-:W-:Y:S01]  /*71f0*/  BSSY B0, `(.L_x_6518) ;  /* 0x00000e8000007945 */ /* 0x000fe20003800000 */
[----:B------:R-:W-:Y:S01]  /*7200*/  UIMAD UR6, UR7, UR8, URZ ;  /* 0x00000008070672a4 */ /* 0x000fe2000f8e023f */
[----:B------:R-:W3:Y:S01]  /*7210*/  S2UR UR12, SR_CTAID.Z ;  /* 0x00000000000c79c3 */ /* 0x000ee20000002700 */
[----:B------:R-:W-:-:S02]  /*7220*/  UIMAD.WIDE.U32 UR4, UR37, UR8, URZ ;  /* 0x00000008250472a5 */ /* 0x000fc4000f8e003f */
[----:B------:R-:W-:-:S03]  /*7230*/  UIMAD UR6, UR37, UR9, UR6 ;  /* 0x00000009250672a4 */ /* 0x000fc6000f8e0206 */
[----:B------:R-:W-:Y:S01]  /*7240*/  ULDC.64 UR8, c[0x0][0xb38] ;  /* 0x0002ce0000087ab9 */ /* 0x000fe20000000a00 */
[----:B------:R-:W-:Y:S01]  /*7250*/  UIADD3 UR6, UR5, UR6, URZ ;  /* 0x0000000605067290 */ /* 0x000fe2000fffe03f */
[----:B------:R-:W4:Y:S01]  /*7260*/  LDC.64 R74, c[0x0][0xbd8] ;  /* 0x0002f600ff4a7b82 */ /* 0x000f220000000a00 */
[----:B------:R-:W-:-:S07]  /*7270*/  UIMAD UR7, UR7, UR8, URZ ;  /* 0x00000008070772a4 */ /* 0x000fce000f8e023f */
[----:B------:R-:W-:Y:S01]  /*7280*/  BAR.SYNC.DEFER_BLOCKING 0x1, 0x100 ;  /* 0x0044000000007b1d */ /* 0x000fe20000010000 */
[----:B-1----:R-:W-:-:S07]  /*7290*/  ISETP.NE.AND P0, PT, R78, 0x1, PT ;  /* 0x000000014e00780c */ /* 0x002fce0003f05270 */
[----:B------:R-:W1:Y:S01]  /*72a0*/  S2UR UR11, SR_CTAID.Y ;  /* 0x00000000000b79c3 */ /* 0x000e620000002600 */
[----:B0-----:R-:W-:Y:S01]  /*72b0*/  VIADD R19, R2, 0xffffff80 ;  /* 0xffffff8002137836 */ /* 0x001fe20000000000 */
[----:B---3--:R-:W-:-:S06]  /*72c0*/  USHF.R.S32.HI UR10, URZ, 0x1f, UR12 ;  /* 0x0000001f3f0a7899 */ /* 0x008fcc000801140c */
[----:B------:R-:W1:Y:S01]  /*72d0*/  LDC R79, c[0x0][0xc50] ;  /* 0x00031400ff4f7b82 */ /* 0x000e620000000800 */
[----:B------:R-:W-:-:S04]  /*72e0*/  SHF.R.S32.HI R18, RZ, 0x1f, R19 ;  /* 0x0000001fff127819 */ /* 0x000fc80000011413 */
[----:B------:R-:W-:-:S03]  /*72f0*/  LEA.HI R2, R18, R19, RZ, 0x7 ;  /* 0x0000001312027211 */ /* 0x000fc600078f38ff */
[----:B------:R-:W0:Y:S01]  /*7300*/  @P0 LDC R70, c[0x0][0xbec] ;  /* 0x0002fb00ff460b82 */ /* 0x000e220000000800 */
[----:B------:R-:W-:Y:S02]  /*7310*/  LEA.HI R18, R18, R19, RZ, 0x2 ;  /* 0x0000001312127211 */ /* 0x000fe400078f10ff */
[----:B------:R-:W-:Y:S02]  /*7320*/  LOP3.LUT R16, R2, 0xffffff80, RZ, 0xc0, !PT ;  /* 0xffffff8002107812 */ /* 0x000fe400078ec0ff */
[----:B------:R-:W-:Y:S02]  /*7330*/  LOP3.LUT R18, R18, 0xfffffffc, RZ, 0xc0, !PT ;  /* 0xfffffffc12127812 */ /* 0x000fe400078ec0ff */
[C---:B------:R-:W-:Y:S01]  /*7340*/  IADD3 R82, R19.reuse, -R16, RZ ;  /* 0x8000001013527210 */ /* 0x040fe20007ffe0ff */
[----:B------:R-:W3:Y:S01]  /*7350*/  LDC.64 R80, c[0x0][0xb40] ;  /* 0x0002d000ff507b82 */ /* 0x000ee20000000a00 */
[----:B------:R-:W-:Y:S01]  /*7360*/  SHF.R.S32.HI R71, RZ, 0x7, R2 ;  /* 0x00000007ff477819 */ /* 0x000fe20000011402 */
[----:B------:R-:W-:Y:S01]  /*7370*/  IMAD.IADD R18, R19, 0x1, -R18 ;  /* 0x0000000113127824 */ /* 0x000fe200078e0a12 */
[----:B------:R-:W-:-:S02]  /*7380*/  SHF.R.S32.HI R73, RZ, 0x1f, R82 ;  /* 0x0000001fff497819 */ /* 0x000fc40000011452 */
[----:B------:R-:W-:Y:S02]  /*7390*/  LEA.HI R2, R2, R71, RZ, 0x1 ;  /* 0x0000004702027211 */ /* 0x000fe400078f08ff */
[----:B------:R-:W-:Y:S01]  /*73a0*/  LEA.HI R84, R73, R82, RZ, 0x2 ;  /* 0x0000005249547211 */ /* 0x000fe200078f10ff */
[----:B------:R-:W5:Y:S01]  /*73b0*/  @P0 LDC R86, c[0x0][0xbec] ;  /* 0x0002fb00ff560b82 */ /* 0x000f620000000800 */
[----:B------:R-:W-:Y:S01]  /*73c0*/  LEA.HI R19, R18, R18, RZ, 0x1 ;  /* 0x0000001212137211 */ /* 0x000fe200078f08ff */
[----:B-1----:R-:W-:Y:S01]  /*73d0*/  IMAD R83, R79, R76, UR11 ;  /* 0x0000000b4f537e24 */ /* 0x002fe2000f8e024c */
[--C-:B------:R-:W-:Y:S02]  /*73e0*/  SHF.R.S32.HI R16, RZ, 0x2, R84.reuse ;  /* 0x00000002ff107819 */ /* 0x100fe40000011454 */
[----:B------:R-:W-:Y:S02]  /*73f0*/  SHF.R.S32.HI R17, RZ, 0x1f, R84 ;  /* 0x0000001fff117819 */ /* 0x000fe40000011454 */
[----:B------:R-:W-:Y:S01]  /*7400*/  LOP3.LUT R2, R2, 0x3fffffe, RZ, 0xc0, !PT ;  /* 0x03fffffe02027812 */ /* 0x000fe200078ec0ff */
[----:B------:R-:W1:Y:S01]  /*7410*/  @P0 LDC R77, c[0x0][0xbf0] ;  /* 0x0002fc00ff4d0b82 */ /* 0x000e620000000800 */
[----:B------:R-:W-:-:S02]  /*7420*/  LEA.HI R17, R17, R16, RZ, 0x3 ;  /* 0x0000001011117211 */ /* 0x000fc400078f18ff */
[----:B------:R-:W-:Y:S01]  /*7430*/  LOP3.LUT R19, R19, 0x1ffffffe, RZ, 0xc0, !PT ;  /* 0x1ffffffe13137812 */ /* 0x000fe200078ec0ff */
[----:B------:R-:W-:Y:S01]  /*7440*/  IMAD.IADD R2, R71, 0x1, -R2 ;  /* 0x0000000147027824 */ /* 0x000fe200078e0a02 */
[----:B------:R-:W-:Y:S02]  /*7450*/  LOP3.LUT R17, R17, 0xfffffff8, RZ, 0xc0, !PT ;  /* 0xfffffff811117812 */ /* 0x000fe400078ec0ff */
[----:B------:R-:W-:Y:S01]  /*7460*/  SHF.R.S32.HI R76, RZ, 0x1f, R83 ;  /* 0x0000001fff4c7819 */ /* 0x000fe20000011453 */
[----:B------:R-:W-:Y:S01]  /*7470*/  IMAD.IADD R71, R18, 0x1, -R19 ;  /* 0x0000000112477824 */ /* 0x000fe200078e0a13 */
[----:B------:R-:W-:Y:S01]  /*7480*/  IADD3 R17, R16, -R17, RZ ;  /* 0x8000001110117210 */ /* 0x000fe20007ffe0ff */
[----:B------:R-:W1:Y:S01]  /*7490*/  @P0 LDC R85, c[0x0][0xbf0] ;  /* 0x0002fc00ff550b82 */ /* 0x000e620000000800 */
[----:B------:R-:W-:Y:S01]  /*74a0*/  LEA.HI R16, R73, R82, RZ, 0x5 ;  /* 0x0000005249107211 */ /* 0x000fe200078f28ff */
[----:B----4-:R-:W-:-:S03]  /*74b0*/  IMAD R18, R74, UR10, RZ ;  /* 0x0000000a4a127c24 */ /* 0x010fc6000f8e02ff */
[----:B------:R-:W-:Y:S01]  /*74c0*/  SHF.R.S32.HI R16, RZ, 0x5, R16 ;  /* 0x00000005ff107819 */ /* 0x000fe20000011410 */
[----:B------:R-:W-:-:S04]  /*74d0*/  IMAD R75, R75, UR12, R18 ;  /* 0x0000000c4b4b7c24 */ /* 0x000fc8000f8e0212 */
[----:B------:R-:W-:Y:S01]  /*74e0*/  IMAD R19, R16, 0x10, R17 ;  /* 0x0000001010137824 */ /* 0x000fe200078e0211 */
[----:B------:R-:W-:Y:S01]  /*74f0*/  MOV R16, UR4 ;  /* 0x0000000400107c02 */ /* 0x000fe20008000f00 */
[----:B------:R-:W-:Y:S01]  /*7500*/  IMAD.U32 R17, RZ, RZ, UR5 ;  /* 0x00000005ff117e24 */ /* 0x000fe2000f8e00ff */
[----:B------:R-:W-:Y:S01]  /*7510*/  UIMAD.WIDE.U32 UR4, UR37, UR8, URZ ;  /* 0x00000008250472a5 */ /* 0x000fe2000f8e003f */
[----:B------:R-:W-:Y:S01]  /*7520*/  IMAD.U32 R17, RZ, RZ, UR6 ;  /* 0x00000006ff117e24 */ /* 0x000fe2000f8e00ff */
[----:B------:R-:W-:Y:S01]  /*7530*/  LEA R2, R2, R19, 0x6 ;  /* 0x0000001302027211 */ /* 0x000fe200078e30ff */
[----:B------:R-:W-:Y:S01]  /*7540*/  UIMAD UR6, UR37, UR9, UR7 ;  /* 0x00000009250672a4 */ /* 0x000fe2000f8e0207 */
[----:B------:R-:W-:Y:S02]  /*7550*/  IMAD.WIDE.U32 R16, R74, UR12, R16 ;  /* 0x0000000c4a107c25 */ /* 0x000fe4000f8e0010 */
[----:B------:R-:W-:Y:S01]  /*7560*/  MOV R18, UR4 ;  /* 0x0000000400127c02 */ /* 0x000fe20008000f00 */
[----:B------:R-:W-:Y:S01]  /*7570*/  UIADD3 UR6, UR5, UR6, URZ ;  /* 0x0000000605067290 */ /* 0x000fe2000fffe03f */
[----:B------:R-:W-:Y:S01]  /*7580*/  IMAD R71, R71, 0x8, R2 ;  /* 0x0000000847477824 */ /* 0x000fe200078e0202 */
[----:B------:R-:W-:Y:S01]  /*7590*/  ULDC.64 UR8, c[0x0][0xb28] ;  /* 0x0002ca0000087ab9 */ /* 0x000fe20000000a00 */
[----:B------:R-:W-:Y:S01]  /*75a0*/  IMAD.U32 R19, RZ, RZ, UR5 ;  /* 0x00000005ff137e24 */ /* 0x000fe2000f8e00ff */
[----:B------:R-:W-:Y:S01]  /*75b0*/  ULDC.64 UR4, c[0x0][0xbe0] ;  /* 0x0002f80000047ab9 */ /* 0x000fe20000000a00 */
[----:B--2---:R-:W-:-:S02]  /*75c0*/  IMAD R71, R72, 0x80, R71 ;  /* 0x0000008048477824 */ /* 0x004fc400078e0247 */
[----:B------:R-:W-:Y:S01]  /*75d0*/  IMAD.U32 R19, RZ, RZ, UR6 ;  /* 0x00000006ff137e24 */ /* 0x000fe2000f8e00ff */
[----:B------:R-:W-:Y:S01]  /*75e0*/  ULDC.64 UR6, c[0x0][0xb48] ;  /* 0x0002d20000067ab9 */ /* 0x000fe20000000a00 */
[----:B0-----:R-:W-:-:S04]  /*75f0*/  @P0 IMAD.HI.U32 R70, R71, R70, RZ ;  /* 0x0000004647460227 */ /* 0x001fc800078e00ff */
[----:B------:R-:W-:Y:S01]  /*7600*/  IMAD.IADD R17, R17, 0x1, R75 ;  /* 0x0000000111117824 */ /* 0x000fe200078e024b */
[----:B------:R-:W-:Y:S01]  /*7610*/  MOV R75, R71 ;  /* 0x00000047004b7202 */ /* 0x000fe20000000f00 */
[----:B---3--:R-:W-:Y:S02]  /*7620*/  IMAD R74, R80, UR10, RZ ;  /* 0x0000000a504a7c24 */ /* 0x008fe4000f8e02ff */
[----:B-----5:R-:W-:-:S04]  /*7630*/  @P0 IMAD.HI.U32 R86, R71, R86, RZ ;  /* 0x0000005647560227 */ /* 0x020fc800078e00ff */
[----:B------:R-:W-:Y:S01]  /*7640*/  IMAD.MOV.U32 R73, RZ, RZ, R71 ;  /* 0x000000ffff497224 */ /* 0x000fe200078e0047 */
[----:B-1----:R-:W-:Y:S01]  /*7650*/  @P0 SHF.R.U32.HI R73, RZ, R77, R70 ;  /* 0x0000004dff490219 */ /* 0x002fe20000011646 */
[----:B------:R-:W-:Y:S01]  /*7660*/  IMAD R77, R81, UR12, R74 ;  /* 0x0000000c514d7c24 */ /* 0x000fe2000f8e024a */
[----:B------:R-:W-:Y:S01]  /*7670*/  @P0 SHF.R.U32.HI R75, RZ, R85, R86 ;  /* 0x00000055ff4b0219 */ /* 0x000fe20000011656 */
[----:B------:R-:W-:-:S04]  /*7680*/  IMAD.WIDE.U32 R18, R80, UR12, R18 ;  /* 0x0000000c50127c25 */ /* 0x000fc8000f8e0012 */
[----:B------:R-:W-:Y:S02]  /*7690*/  IMAD R70, R76, UR4, RZ ;  /* 0x000000044c467c24 */ /* 0x000fe4000f8e02ff */
[----:B------:R-:W-:-:S04]  /*76a0*/  IMAD.WIDE.U32 R16, R83, UR4, R16 ;  /* 0x0000000453107c25 */ /* 0x000fc8000f8e0010 */
[----:B------:R-:W-:Y:S01]  /*76b0*/  IMAD.IADD R19, R19, 0x1, R77 ;  /* 0x0000000113137824 */ /* 0x000fe200078e024d */
[----:B------:R-:W-:Y:S01]  /*76c0*/  SHF.R.S32.HI R77, RZ, 0x1f, R73 ;  /* 0x0000001fff4d7819 */ /* 0x000fe20000011449 */
[----:B------:R-:W-:Y:S01]  /*76d0*/  IMAD R76, R76, UR6, RZ ;  /* 0x000000064c4c7c24 */ /* 0x000fe2000f8e02ff */
[----:B------:R-:W-:Y:S01]  /*76e0*/  IADD3 R16, P0, R73, R16, RZ ;  /* 0x0000001049107210 */ /* 0x000fe20007f1e0ff */
[C---:B------:R-:W-:Y:S01]  /*76f0*/  IMAD R74, R83.reuse, UR5, R70 ;  /* 0x00000005534a7c24 */ /* 0x040fe2000f8e0246 */
[----:B------:R-:W-:Y:S01]  /*7700*/  SHF.R.S32.HI R70, RZ, 0x1f, R75 ;  /* 0x0000001fff467819 */ /* 0x000fe2000001144b */
[----:B------:R-:W-:Y:S01]  /*7710*/  IMAD.MOV R73, RZ, RZ, -R73 ;  /* 0x000000ffff497224 */ /* 0x000fe200078e0a49 */
[----:B------:R-:W-:Y:S01]  /*7720*/  ULDC.64 UR4, c[0x0][0xb30] ;  /* 0x0002cc0000047ab9 */ /* 0x000fe20000000a00 */
[----:B------:R-:W-:Y:S01]  /*7730*/  IMAD R79, R83, UR7, R76 ;  /* 0x00000007534f7c24 */ /* 0x000fe2000f8e024c */
[----:B------:R-:W-:Y:S01]  /*7740*/  IADD3 R76, -R75, RZ, RZ ;  /* 0x000000ff4b4c7210 */ /* 0x000fe20007ffe1ff */
[----:B------:R-:W-:Y:S01]  /*7750*/  IMAD R70, R70, UR4, RZ ;  /* 0x0000000446467c24 */ /* 0x000fe2000f8e02ff */
[----:B------:R-:W-:Y:S01]  /*7760*/  IADD3.X R17, R77, R17, R74, P0, !PT ;  /* 0x000000114d117210 */ /* 0x000fe200007fe44a */
[----:B------:R-:W-:-:S02]  /*7770*/  IMAD R73, R78, R73, R71 ;  /* 0x000000494e497224 */ /* 0x000fc400078e0247 */
        /* <DEDUP_REMOVED lines=24> */
[----:B------:R-:W-:Y:S01]  /*7900*/  IMAD R2, R72, 0x80, R2 ;  /* 0x0000008048027824 */ /* 0x000fe200078e0202 */
[----:B------:R-:W-:Y:S01]  /*7910*/  LEA.HI.X R75, R16, UR7, R71, 0x2, P0 ;  /* 0x00000007104b7c11 */ /* 0x000fe200080f1447 */
[----:B0-----:R-:W-:Y:S01]  /*7920*/  ULEA UR4, UR5, UR4, 0x18 ;  /* 0x0000000405047291 */ /* 0x001fe2000f8ec03f */
[----:B------:R-:W-:Y:S01]  /*7930*/  LEA.HI.X R80, R18, UR9, R17, 0x2, P1 ;  /* 0x0000000912507c11 */ /* 0x000fe200088f1411 */
[----:B------:R-:W-:Y:S01]  /*7940*/  SHFL.IDX PT, R16, R74, RZ, 0x1c1f ;  /* 0x001c1fff4a107589 */ /* 0x000fe200000e0000 */
[----:B------:R-:W-:Y:S01]  /*7950*/  IMAD R73, R78, UR6, RZ ;  /* 0x000000064e497c24 */ /* 0x000fe2000f8e02ff */
[----:B------:R-:W-:Y:S01]  /*7960*/  LOP3.LUT P0, RZ, R82, 0x3, RZ, 0xc0, !PT ;  /* 0x0000000352ff7812 */ /* 0x000fe2000780c0ff */
[----:B------:R-:W-:Y:S01]  /*7970*/  UIADD3 UR4, UR4, 0x28820, URZ ;  /* 0x0002882004047890 */ /* 0x000fe2000fffe03f */
[----:B------:R-:W0:Y:S01]  /*7980*/  SHFL.IDX PT, R17, R75, RZ, 0x1c1f ;  /* 0x001c1fff4b117589 */ /* 0x000e2200000e0000 */
[----:B------:R-:W-:-:S02]  /*7990*/  IADD3 R72, R2, 0x8, RZ ;  /* 0x0000000802487810 */ /* 0x000fc40007ffe0ff */
[-C--:B------:R-:W-:Y:S01]  /*79a0*/  ISETP.GE.OR P1, PT, R2, R73.reuse, P0 ;  /* 0x000000490200720c */ /* 0x080fe20000726670 */
[----:B------:R-:W-:Y:S01]  /*79b0*/  SHFL.IDX PT, R18, R74, 0x1, 0x1c1f ;  /* 0x003c1f004a127f89 */ /* 0x000fe200000e0000 */
[-C--:B------:R-:W-:Y:S01]  /*79c0*/  ISETP.GE.OR P0, PT, R72, R73.reuse, P0 ;  /* 0x000000494800720c */ /* 0x080fe20000706670 */
[----:B------:R-:W-:Y:S01]  /*79d0*/  UPRMT UR4, URZ, 0x654, UR4 ;  /* 0x000006543f047896 */ /* 0x000fe20008000004 */
[----:B------:R-:W-:Y:S01]  /*79e0*/  ISETP.GE.AND P2, PT, R2, R73, PT ;  /* 0x000000490200720c */ /* 0x000fe20003f46270 */
[----:B------:R1:W2:Y:S04]  /*79f0*/  SHFL.IDX PT, R19, R75, 0x1, 0x1c1f ;  /* 0x003c1f004b137f89 */ /* 0x0002a800000e0000 */
[----:B------:R3:W4:Y:S03]  /*7a00*/  SHFL.IDX PT, R70, R79, RZ, 0x1c1f ;  /* 0x001c1fff4f467589 */ /* 0x00072600000e0000 */
[----:B------:R-:W-:Y:S01]  /*7a10*/  SYNCS.ARRIVE.TRANS64.RED.A1T0 RZ, [UR4], RZ ;  /* 0x000000ffffff79a7 */ /* 0x000fe20008100404 */
[----:B-1----:R-:W-:Y:S01]  /*7a20*/  LOP3.LUT R75, R84, 0x7ffffffc, RZ, 0xc0, !PT ;  /* 0x7ffffffc544b7812 */ /* 0x002fe200078ec0ff */
[----:B------:R3:W1:Y:S04]  /*7a30*/  SHFL.IDX PT, R71, R80, RZ, 0x1c1f ;  /* 0x001c1fff50477589 */ /* 0x00066800000e0000 */
[----:B------:R-:W-:Y:S01]  /*7a40*/  IMAD.IADD R75, R82, 0x1, -R75 ;  /* 0x00000001524b7824 */ /* 0x000fe200078e0a4b */
[----:B0-----:R3:W-:Y:S03]  /*7a50*/  @!P1 ST.E desc[UR38][R16.64], R3 ;  /* 0x0000000310009985 */ /* 0x0017e6000c101926 */
[----:B------:R-:W-:Y:S01]  /*7a60*/  IMAD.SHL.U32 R75, R75, 0x2, RZ ;  /* 0x000000024b4b7824 */ /* 0x000fe200078e00ff */
[----:B--2---:R3:W-:Y:S01]  /*7a70*/  @!P0 ST.E desc[UR38][R18.64], R0 ;  /* 0x0000000012008985 */ /* 0x0047e2000c101926 */
[----:B------:R-:W-:Y:S05]  /*7a80*/  @P2 BRA `(.L_x_6519) ;  /* 0x0000000400782947 */ /* 0x000fea0003800000 */
[C---:B---3--:R-:W-:Y:S01]  /*7a90*/  IADD3 R0, R75.reuse, 0x8, RZ ;  /* 0x000000084b007810 */ /* 0x048fe20007ffe0ff */
[----:B------:R-:W-:Y:S01]  /*7aa0*/  ULDC UR4, c[0x0][0xac8] ;  /* 0x0002b20000047ab9 */ /* 0x000fe20000000800 */
[C---:B------:R-:W-:Y:S01]  /*7ab0*/  VIADD R18, R75.reuse, 0x10 ;  /* 0x000000104b127836 */ /* 0x040fe20000000000 */
[C---:B------:R-:W-:Y:S01]  /*7ac0*/  ISETP.GE.AND P2, PT, R75.reuse, UR4, PT ;  /* 0x000000044b007c0c */ /* 0x040fe2000bf46270 */
        /* <DEDUP_REMOVED lines=8> */
[----:B------:R-:W-:Y:S02]  /*7b50*/  ISETP.GE.AND P4, PT, R76, UR4, PT ;  /* 0x000000044c007c0c */ /* 0x000fe4000bf86270 */
[----:B------:R-:W-:Y:S01]  /*7b60*/  ISETP.GE.AND P5, PT, R77, UR4, PT ;  /* 0x000000044d007c0c */ /* 0x000fe2000bfa6270 */
[----:B-1--4-:R-:W-:Y:S01]  /*7b70*/  @!P2 IMAD.WIDE R2, R75, 0x4, R70 ;  /* 0x000000044b02a825 */ /* 0x012fe200078e0246 */
[----:B------:R-:W-:Y:S02]  /*7b80*/  ISETP.GE.AND P6, PT, R78, UR4, PT ;  /* 0x000000044e007c0c */ /* 0x000fe4000bfc6270 */
[----:B------:R-:W-:Y:S02]  /*7b90*/  @!P3 LEA.HI R0, R0, R0, RZ, 0x1 ;  /* 0x000000000000b211 */ /* 0x000fe400078f08ff */
[----:B------:R0:W-:Y:S01]  /*7ba0*/  @!P2 ST.E.64 desc[UR38][R2.64], R50 ;  /* 0x000000320200a985 */ /* 0x0001e2000c101b26 */
[----:B------:R-:W-:Y:S02]  /*7bb0*/  @!P0 LEA.HI R18, R18, R18, RZ, 0x1 ;  /* 0x0000001212128211 */ /* 0x000fe400078f08ff */
[----:B------:R-:W-:-:S02]  /*7bc0*/  @!P3 LOP3.LUT R17, R0, 0xfffffffe, RZ, 0xc0, !PT ;  /* 0xfffffffe0011b812 */ /* 0x000fc400078ec0ff */
[----:B------:R-:W-:Y:S02]  /*7bd0*/  IADD3 R0, R75, 0x20, RZ ;  /* 0x000000204b007810 */ /* 0x000fe40007ffe0ff */
[----:B------:R-:W-:Y:S01]  /*7be0*/  @!P1 LEA.HI R19, R19, R19, RZ, 0x1 ;  /* 0x0000001313139211 */ /* 0x000fe200078f08ff */
[----:B------:R-:W-:Y:S01]  /*7bf0*/  @!P3 IMAD.WIDE R16, R17, 0x4, R70 ;  /* 0x000000041110b825 */ /* 0x000fe200078e0246 */
[----:B------:R-:W-:Y:S02]  /*7c00*/  ISETP.GE.AND P2, PT, R0, UR4, PT ;  /* 0x0000000400007c0c */ /* 0x000fe4000bf46270 */
[----:B------:R-:W-:Y:S02]  /*7c10*/  @!P4 LEA.HI R76, R76, R76, RZ, 0x1 ;  /* 0x0000004c4c4cc211 */ /* 0x000fe400078f08ff */
[----:B------:R1:W-:Y:S01]  /*7c20*/  @!P3 ST.E.64 desc[UR38][R16.64], R54 ;  /* 0x000000361000b985 */ /* 0x0003e2000c101b26 */
[----:B------:R-:W-:Y:S02]  /*7c30*/  ISETP.GE.AND P3, PT, R74, UR4, PT ;  /* 0x000000044a007c0c */ /* 0x000fe4000bf66270 */
[----:B0-----:R-:W-:-:S02]  /*7c40*/  @!P0 LOP3.LUT R3, R18, 0xfffffffe, RZ, 0xc0, !PT ;  /* 0xfffffffe12038812 */ /* 0x001fc400078ec0ff */
[----:B------:R-:W-:Y:S02]  /*7c50*/  @!P5 LEA.HI R77, R77, R77, RZ, 0x1 ;  /* 0x0000004d4d4dd211 */ /* 0x000fe400078f08ff */
[----:B------:R-:W-:Y:S01]  /*7c60*/  @!P6 LEA.HI R78, R78, R78, RZ, 0x1 ;  /* 0x0000004e4e4ee211 */ /* 0x000fe200078f08ff */
[----:B------:R-:W-:Y:S01]  /*7c70*/  @!P0 IMAD.WIDE R2, R3, 0x4, R70 ;  /* 0x0000000403028825 */ /* 0x000fe200078e0246 */
[----:B------:R-:W-:-:S04]  /*7c80*/  @!P2 LEA.HI R0, R0, R0, RZ, 0x1 ;  /* 0x000000000000a211 */ /* 0x000fc800078f08ff */
[----:B------:R0:W-:Y:S01]  /*7c90*/  @!P0 ST.E.64 desc[UR38][R2.64], R46 ;  /* 0x0000002e02008985 */ /* 0x0001e2000c101b26 */
[----:B------:R-:W-:Y:S02]  /*7ca0*/  @!P3 LEA.HI R74, R74, R74, RZ, 0x1 ;  /* 0x0000004a4a4ab211 */ /* 0x000fe400078f08ff */
[----:B-1----:R-:W-:Y:S02]  /*7cb0*/  @!P1 LOP3.LUT R17, R19, 0xfffffffe, RZ, 0xc0, !PT ;  /* 0xfffffffe13119812 */ /* 0x002fe400078ec0ff */
[----:B------:R-:W-:Y:S01]  /*7cc0*/  @!P2 LOP3.LUT R19, R0, 0xfffffffe, RZ, 0xc0, !PT ;  /* 0xfffffffe0013a812 */ /* 0x000fe200078ec0ff */
[----:B------:R-:W-:Y:S01]  /*7cd0*/  VIADD R0, R75, 0x48 ;  /* 0x000000484b007836 */ /* 0x000fe20000000000 */
[----:B------:R-:W-:Y:S01]  /*7ce0*/  @!P3 LOP3.LUT R51, R74, 0xfffffffe, RZ, 0xc0, !PT ;  /* 0xfffffffe4a33b812 */ /* 0x000fe200078ec0ff */
[--C-:B------:R-:W-:Y:S01]  /*7cf0*/  @!P1 IMAD.WIDE R16, R17, 0x4, R70.reuse ;  /* 0x0000000411109825 */ /* 0x100fe200078e0246 */
[----:B------:R-:W-:Y:S02]  /*7d00*/  @!P4 LOP3.LUT R55, R76, 0xfffffffe, RZ, 0xc0, !PT ;  /* 0xfffffffe4c37c812 */ /* 0x000fe400078ec0ff */
[----:B------:R-:W-:Y:S01]  /*7d10*/  IADD3 R54, R75, 0x50, RZ ;  /* 0x000000504b367810 */ /* 0x000fe20007ffe0ff */
[----:B------:R-:W-:Y:S01]  /*7d20*/  @!P2 IMAD.WIDE R18, R19, 0x4, R70 ;  /* 0x000000041312a825 */ /* 0x000fe200078e0246 */
[----:B------:R1:W-:Y:S01]  /*7d30*/  @!P1 ST.E.64 desc[UR38][R16.64], R58 ;  /* 0x0000003a10009985 */ /* 0x0003e2000c101b26 */
[----:B0-----:R-:W-:-:S02]  /*7d40*/  @!P5 LOP3.LUT R47, R77, 0xfffffffe, RZ, 0xc0, !PT ;  /* 0xfffffffe4d2fd812 */ /* 0x001fc400078ec0ff */
[--C-:B------:R-:W-:Y:S01]  /*7d50*/  @!P3 IMAD.WIDE R2, R51, 0x4, R70.reuse ;  /* 0x000000043302b825 */ /* 0x100fe200078e0246 */
[----:B------:R-:W-:Y:S01]  /*7d60*/  @!P6 LOP3.LUT R51, R78, 0xfffffffe, RZ, 0xc0, !PT ;  /* 0xfffffffe4e33e812 */ /* 0x000fe200078ec0ff */
[----:B------:R0:W-:Y:S01]  /*7d70*/  @!P2 ST.E.64 desc[UR38][R18.64], R34 ;  /* 0x000000221200a985 */ /* 0x0001e2000c101b26 */
[----:B------:R-:W-:Y:S01]  /*7d80*/  ISETP.GE.AND P0, PT, R0, UR4, PT ;  /* 0x0000000400007c0c */ /* 0x000fe2000bf06270 */
[--C-:B------:R-:W-:Y:S01]  /*7d90*/  @!P5 IMAD.WIDE R46, R47, 0x4, R70.reuse ;  /* 0x000000042f2ed825 */ /* 0x100fe200078e0246 */
[----:B------:R-:W-:Y:S01]  /*7da0*/  ISETP.GE.AND P1, PT, R54, UR4, PT ;  /* 0x0000000436007c0c */ /* 0x000fe2000bf26270 */
[----:B------:R2:W-:Y:S02]  /*7db0*/  @!P3 ST.E.64 desc[UR38][R2.64], R32 ;  /* 0x000000200200b985 */ /* 0x0005e4000c101b26 */
[----:B------:R-:W-:-:S04]  /*7dc0*/  @!P6 IMAD.WIDE R50, R51, 0x4, R70 ;  /* 0x000000043332e825 */ /* 0x000fc800078e0246 */
[----:B-1----:R-:W-:-:S04]  /*7dd0*/  @!P4 IMAD.WIDE R16, R55, 0x4, R70 ;  /* 0x000000043710c825 */ /* 0x002fc800078e0246 */
[C---:B------:R-:W-:Y:S01]  /*7de0*/  VIADD R55, R75.reuse, 0x58 ;  /* 0x000000584b377836 */ /* 0x040fe20000000000 */
[----:B------:R1:W-:Y:S01]  /*7df0*/  @!P4 ST.E.64 desc[UR38][R16.64], R28 ;  /* 0x0000001c1000c985 */ /* 0x0003e2000c101b26 */
[C---:B------:R-:W-:Y:S01]  /*7e00*/  VIADD R58, R75.reuse, 0x60 ;  /* 0x000000604b3a7836 */ /* 0x040fe20000000000 */
[C---:B0-----:R-:W-:Y:S01]  /*7e10*/  IADD3 R18, R75.reuse, 0x68, RZ ;  /* 0x000000684b127810 */ /* 0x041fe20007ffe0ff */
[C---:B--2---:R-:W-:Y:S01]  /*7e20*/  VIADD R3, R75.reuse, 0x78 ;  /* 0x000000784b037836 */ /* 0x044fe20000000000 */
[----:B------:R0:W-:Y:S01]  /*7e30*/  @!P5 ST.E.64 desc[UR38][R46.64], R42 ;  /* 0x0000002a2e00d985 */ /* 0x0001e2000c101b26 */
[----:B------:R-:W-:Y:S01]  /*7e40*/  VIADD R19, R75, 0x70 ;  /* 0x000000704b137836 */ /* 0x000fe20000000000 */
[----:B------:R-:W-:Y:S02]  /*7e50*/  ISETP.GE.AND P2, PT, R55, UR4, PT ;  /* 0x0000000437007c0c */ /* 0x000fe4000bf46270 */
        /* <DEDUP_REMOVED lines=15> */
[----:B------:R-:W-:Y:S02]  /*7f50*/  @!P3 LOP3.LUT R29, R58, 0xfffffffe, RZ, 0xc0, !PT ;  /* 0xfffffffe3a1db812 */ /* 0x000fe400078ec0ff */
[----:B------:R-:W-:Y:S01]  /*7f60*/  @!P4 LOP3.LUT R33, R18, 0xfffffffe, RZ, 0xc0, !PT ;  /* 0xfffffffe1221c812 */ /* 0x000fe200078ec0ff */
[--C-:B------:R-:W-:Y:S01]  /*7f70*/  @!P2 IMAD.WIDE R18, R19, 0x4, R70.reuse ;  /* 0x000000041312a825 */ /* 0x100fe200078e0246 */
[----:B------:R-:W-:Y:S02]  /*7f80*/  @!P5 LOP3.LUT R35, R2, 0xfffffffe, RZ, 0xc0, !PT ;  /* 0xfffffffe0223d812 */ /* 0x000fe400078ec0ff */
[----:B0-----:R-:W-:Y:S01]  /*7f90*/  @!P6 LOP3.LUT R43, R16, 0xfffffffe, RZ, 0xc0, !PT ;  /* 0xfffffffe102be812 */ /* 0x001fe200078ec0ff */
        /* <DEDUP_REMOVED lines=13> */
.L_x_6519:
[----:B------:R-:W-:Y:S05]  /*8070*/  BSYNC B0 ;  /* 0x0000000000007941 */ /* 0x000fea0003800000 */
.L_x_6518:
[----:B------:R-:W-:Y:S01]  /*8080*/  ISETP.GE.AND P0, PT, R72, R73, PT ;  /* 0x000000494800720c */ /* 0x000fe20003f06270 */
[----:B--23--:R2:W3:Y:S04]  /*8090*/  SHFL.IDX PT, R17, R80, 0x1, 0x1c1f ;  /* 0x003c1f0050117f89 */ /* 0x00c4e800000e0000 */
[----:B------:R2:W0:Y:S08]  /*80a0*/  SHFL.IDX PT, R16, R79, 0x1, 0x1c1f ;  /* 0x003c1f004f107f89 */ /* 0x00043000000e0000 */
[----:B--2---:R-:W-:Y:S05]  /*80b0*/  @P0 BRA `(.L_x_6490) ;  /* 0x0000004400240947 */ /* 0x004fea0003800000 */
[----:B------:R-:W-:Y:S01]  /*80c0*/  ULDC UR4, c[0x0][0xac8] ;  /* 0x0002b20000047ab9 */ /* 0x000fe20000000800 */
[C---:B------:R-:W-:Y:S01]  /*80d0*/  IADD3 R0, R75.reuse, 0x8, RZ ;  /* 0x000000084b007810 */ /* 0x040fe20007ffe0ff */
        /* <DEDUP_REMOVED lines=16> */
[----:B------:R-:W-:Y:S02]  /*81e0*/  ISETP.GE.AND P1, PT, R15, UR4, PT ;  /* 0x000000040f007c0c */ /* 0x000fe4000bf26270 */
[----:B------:R0:W-:Y:S01]  /*81f0*/  @!P0 ST.E.64 desc[UR38][R2.64], R52 ;  /* 0x0000003402008985 */ /* 0x0001e2000c101b26 */
[----:B------:R-:W-:Y:S02]  /*8200*/  ISETP.GE.AND P0, PT, R6, UR4, PT ;  /* 0x0000000406007c0c */ /* 0x000fe4000bf06270 */
[----:B------:R-:W-:Y:S02]  /*8210*/  @!P5 LEA.HI R0, R0, R0, RZ, 0x1 ;  /* 0x000000000000d211 */ /* 0x000fe400078f08ff */
[----:B------:R-:W-:Y:S02]  /*8220*/  @!P6 LEA.HI R4, R4, R4, RZ, 0x1 ;  /* 0x000000040404e211 */ /* 0x000fe400078f08ff */
[----:B------:R-:W-:Y:S02]  /*8230*/  @!P5 LOP3.LUT R5, R0, 0xfffffffe, RZ, 0xc0, !PT ;  /* 0xfffffffe0005d812 */ /* 0x000fe400078ec0ff */
[----:B------:R-:W-:-:S02]  /*8240*/  @!P6 LOP3.LUT R7, R4, 0xfffffffe, RZ, 0xc0, !PT ;  /* 0xfffffffe0407e812 */ /* 0x000fc400078ec0ff */
[----:B------:R-:W-:Y:S02]  /*8250*/  @!P4 LEA.HI R8, R8, R8, RZ, 0x1 ;  /* 0x000000080808c211 */ /* 0x000fe400078f08ff */
[----:B------:R-:W-:Y:S01]  /*8260*/  @!P3 LEA.HI R0, R9, R9, RZ, 0x1 ;  /* 0x000000090900b211 */ /* 0x000fe200078f08ff */
[--C-:B0-----:R-:W-:Y:S01]  /*8270*/  @!P5 IMAD.WIDE R2, R5, 0x4, R16.reuse ;  /* 0x000000040502d825 */ /* 0x101fe200078e0210 */
[----:B------:R-:W-:Y:S02]  /*8280*/  @!P0 LEA.HI R6, R6, R6, RZ, 0x1 ;  /* 0x0000000606068211 */ /* 0x000fe400078f08ff */
[----:B------:R-:W-:Y:S01]  /*8290*/  @!P2 LEA.HI R14, R14, R14, RZ, 0x1 ;  /* 0x0000000e0e0ea211 */ /* 0x000fe200078f08ff */
[----:B------:R-:W-:Y:S01]  /*82a0*/  @!P6 IMAD.WIDE R4, R7, 0x4, R16 ;  /* 0x000000040704e825 */ /* 0x000fe200078e0210 */
[----:B------:R-:W-:Y:S01]  /*82b0*/  @!P1 LEA.HI R18, R15, R15, RZ, 0x1 ;  /* 0x0000000f0f129211 */ /* 0x000fe200078f08ff */
[----:B------:R0:W-:Y:S01]  /*82c0*/  @!P5 ST.E.64 desc[UR38][R2.64], R48 ;  /* 0x000000300200d985 */ /* 0x0001e2000c101b26 */
[----:B------:R-:W-:-:S02]  /*82d0*/  @!P0 LOP3.LUT R7, R6, 0xfffffffe, RZ, 0xc0, !PT ;  /* 0xfffffffe06078812 */ /* 0x000fc400078ec0ff */
[----:B------:R-:W-:Y:S01]  /*82e0*/  @!P4 LOP3.LUT R9, R8, 0xfffffffe, RZ, 0xc0, !PT ;  /* 0xfffffffe0809c812 */ /* 0x000fe200078ec0ff */
[----:B------:R2:W-:Y:S01]  /*82f0*/  @!P6 ST.E.64 desc[UR38][R4.64], R56 ;  /* 0x000000380400e985 */ /* 0x0005e2000c101b26 */
[----:B------:R-:W-:Y:S02]  /*8300*/  @!P3 LOP3.LUT R15, R0, 0xfffffffe, RZ, 0xc0, !PT ;  /* 0xfffffffe000fb812 */ /* 0x000fe400078ec0ff */
[----:B------:R-:W-:Y:S02]  /*8310*/  @!P2 LOP3.LUT R19, R14, 0xfffffffe, RZ, 0xc0, !PT ;  /* 0xfffffffe0e13a812 */ /* 0x000fe400078ec0ff */
[----:B------:R-:W-:Y:S01]  /*8320*/  @!P1 LOP3.LUT R25, R18, 0xfffffffe, RZ, 0xc0, !PT ;  /* 0xfffffffe12199812 */ /* 0x000fe200078ec0ff */
[----:B------:R-:W-:Y:S01]  /*8330*/  VIADD R18, R75, 0x58 ;  /* 0x000000584b127836 */ /* 0x000fe20000000000 */
[----:B------:R-:W-:Y:S02]  /*8340*/  ISETP.GE.AND P5, PT, R24, UR4, PT ;  /* 0x0000000418007c0c */ /* 0x000fe4000bfa6270 */
[----:B------:R-:W-:Y:S01]  /*8350*/  ISETP.GE.AND P6, PT, R28, UR4, PT ;  /* 0x000000041c007c0c */ /* 0x000fe2000bfc6270 */
[----:B0-----:R-:W-:Y:S01]  /*8360*/  @!P0 IMAD.WIDE R2, R7, 0x4, R16 ;  /* 0x0000000407028825 */ /* 0x001fe200078e0210 */
[----:B------:R-:W-:-:S03]  /*8370*/  IADD3 R0, R75, 0x50, RZ ;  /* 0x000000504b007810 */ /* 0x000fc60007ffe0ff */
[--C-:B--2---:R-:W-:Y:S01]  /*8380*/  @!P4 IMAD.WIDE R4, R9, 0x4, R16.reuse ;  /* 0x000000040904c825 */ /* 0x104fe200078e0210 */
[----:B------:R0:W-:Y:S01]  /*8390*/  @!P0 ST.E.64 desc[UR38][R2.64], R12 ;  /* 0x0000000c02008985 */ /* 0x0001e2000c101b26 */
[----:B------:R-:W-:Y:S02]  /*83a0*/  ISETP.GE.AND P0, PT, R0, UR4, PT ;  /* 0x0000000400007c0c */ /* 0x000fe4000bf06270 */
[--C-:B------:R-:W-:Y:S01]  /*83b0*/  @!P3 IMAD.WIDE R6, R15, 0x4, R16.reuse ;  /* 0x000000040f06b825 */ /* 0x100fe200078e0210 */
[----:B------:R2:W-:Y:S01]  /*83c0*/  @!P4 ST.E.64 desc[UR38][R4.64], R22 ;  /* 0x000000160400c985 */ /* 0x0005e2000c101b26 */
[----:B------:R-:W-:Y:S02]  /*83d0*/  ISETP.GE.AND P4, PT, R29, UR4, PT ;  /* 0x000000041d007c0c */ /* 0x000fe4000bf86270 */
[----:B------:R-:W-:Y:S01]  /*83e0*/  @!P2 IMAD.WIDE R8, R19, 0x4, R16 ;  /* 0x000000041308a825 */ /* 0x000fe200078e0210 */
[----:B------:R3:W-:Y:S01]  /*83f0*/  @!P3 ST.E.64 desc[UR38][R6.64], R30 ;  /* 0x0000001e0600b985 */ /* 0x0007e2000c101b26 */
[----:B------:R-:W-:-:S02]  /*8400*/  @!P5 LEA.HI R24, R24, R24, RZ, 0x1 ;  /* 0x000000181818d211 */ /* 0x000fc400078f08ff */
[----:B------:R-:W-:Y:S01]  /*8410*/  @!P1 IMAD.WIDE R14, R25, 0x4, R16 ;  /* 0x00000004190e9825 */ /* 0x000fe200078e0210 */
[----:B------:R5:W-:Y:S01]  /*8420*/  @!P2 ST.E.64 desc[UR38][R8.64], R44 ;  /* 0x0000002c0800a985 */ /* 0x000be2000c101b26 */
[C---:B------:R-:W-:Y:S02]  /*8430*/  IADD3 R25, R75.reuse, 0x68, RZ ;  /* 0x000000684b197810 */ /* 0x040fe40007ffe0ff */
[C---:B------:R-:W-:Y:S01]  /*8440*/  VIADD R19, R75.reuse, 0x60 ;  /* 0x000000604b137836 */ /* 0x040fe20000000000 */
[----:B------:R-:W-:Y:S01]  /*8450*/  @!P1 ST.E.64 desc[UR38][R14.64], R60 ;  /* 0x0000003c0e009985 */ /* 0x000fe2000c101b26 */
[----:B------:R-:W-:Y:S01]  /*8460*/  ISETP.GE.AND P1, PT, R18, UR4, PT ;  /* 0x0000000412007c0c */ /* 0x000fe2000bf26270 */
[----:B------:R-:W-:Y:S01]  /*8470*/  VIADD R75, R75, 0x78 ;  /* 0x000000784b4b7836 */ /* 0x000fe20000000000 */
[----:B------:R-:W-:Y:S02]  /*8480*/  ISETP.GE.AND P3, PT, R25, UR4, PT ;  /* 0x0000000419007c0c */ /* 0x000fe4000bf66270 */
[----:B------:R-:W-:-:S02]  /*8490*/  ISETP.GE.AND P2, PT, R19, UR4, PT ;  /* 0x0000000413007c0c */ /* 0x000fc4000bf46270 */
[----:B------:R-:W-:Y:S02]  /*84a0*/  @!P6 LEA.HI R28, R28, R28, RZ, 0x1 ;  /* 0x0000001c1c1ce211 */ /* 0x000fe400078f08ff */
[----:B0-----:R-:W-:Y:S02]  /*84b0*/  @!P5 LOP3.LUT R3, R24, 0xfffffffe, RZ, 0xc0, !PT ;  /* 0xfffffffe1803d812 */ /* 0x001fe400078ec0ff */
[----:B--2---:R-:W-:Y:S02]  /*84c0*/  @!P6 LOP3.LUT R5, R28, 0xfffffffe, RZ, 0xc0, !PT ;  /* 0xfffffffe1c05e812 */ /* 0x004fe400078ec0ff */
        /* <DEDUP_REMOVED lines=8> */
[----:B---3--:R-:W-:Y:S01]  /*8550*/  @!P0 LOP3.LUT R7, R0, 0xfffffffe, RZ, 0xc0, !PT ;  /* 0xfffffffe00078812 */ /* 0x008fe200078ec0ff */
[----:B------:R2:W-:Y:S01]  /*8560*/  @!P6 ST.E.64 desc[UR38][R4.64], R64 ;  /* 0x000000400400e985 */ /* 0x0005e2000c101b26 */
[----:B-----5:R-:W-:Y:S02]  /*8570*/  @!P1 LOP3.LUT R9, R18, 0xfffffffe, RZ, 0xc0, !PT ;  /* 0xfffffffe12099812 */ /* 0x020fe400078ec0ff */
[----:B------:R-:W-:Y:S02]  /*8580*/  @!P2 LOP3.LUT R19, R19, 0xfffffffe, RZ, 0xc0, !PT ;  /* 0xfffffffe1313a812 */ /* 0x000fe400078ec0ff */
[----:B------:R-:W-:Y:S02]  /*8590*/  @!P3 LOP3.LUT R25, R25, 0xfffffffe, RZ, 0xc0, !PT ;  /* 0xfffffffe1919b812 */ /* 0x000fe400078ec0ff */
[----:B------:R-:W-:Y:S01]  /*85a0*/  @!P4 LOP3.LUT R13, R29, 0xfffffffe, RZ, 0xc0, !PT ;  /* 0xfffffffe1d0dc812 */ /* 0x000fe200078ec0ff */
[----:B0-----:R-:W-:-:S04]  /*85b0*/  @!P0 IMAD.WIDE R2, R7, 0x4, R16 ;  /* 0x0000000407028825 */ /* 0x001fc800078e0210 */
[--C-:B--2---:R-:W-:Y:S01]  /*85c0*/  @!P1 IMAD.WIDE R4, R9, 0x4, R16.reuse ;  /* 0x0000000409049825 */ /* 0x104fe200078e0210 */
        /* <DEDUP_REMOVED lines=11> */
[----:B--2---:R-:W-:-:S05]  /*8680*/  LOP3.LUT R3, R75, 0xfffffffe, RZ, 0xc0, !PT ;  /* 0xfffffffe4b037812 */ /* 0x004fca00078ec0ff */
[----:B------:R-:W-:-:S05]  /*8690*/  IMAD.WIDE R2, R3, 0x4, R16 ;  /* 0x0000000403027825 */ /* 0x000fca00078e0210 */
[----:B------:R0:W-:Y:S01]  /*86a0*/  ST.E.64 desc[UR38][R2.64], R150 ;  /* 0x0000009602007985 */ /* 0x0001e2000c101b26 */
[----:B------:R-:W-:Y:S05]  /*86b0*/  BRA `(.L_x_6490) ;  /* 0x0000003c00a47947 */ /* 0x000fea0003800000 */
.L_x_6517:
        /* <DEDUP_REMOVED lines=14> */
[----:B------:R-:W-:Y:S01]  /*87a0*/  USHF.R.S32.HI UR6, URZ, 0x1f, UR37 ;  /* 0x0000001f3f067899 */ /* 0x000fe20008011425 */
[----:B------:R-:W-:Y:S01]  /*87b0*/  MOV R5, R0 ;  /* 0x0000000000057202 */ /* 0x000fe20000000f00 */
[----:B------:R-:W-:Y:S02]  /*87c0*/  ULDC.64 UR8, c[0x0][0xbd0] ;  /* 0x0002f40000087ab9 */ /* 0x000fe40000000a00 */
[----:B------:R-:W-:Y:S02]  /*87d0*/  UIMAD UR6, UR6, UR8, URZ ;  /* 0x00000008060672a4 */ /* 0x000fe4000f8e023f */
[----:B------:R-:W-:Y:S01]  /*87e0*/  UIMAD.WIDE.U32 UR4, UR37, UR8, URZ ;  /* 0x00000008250472a5 */ /* 0x000fe2000f8e003f */
[----:B------:R-:W1:Y:S01]  /*87f0*/  LDC.64 R10, c[0x0][0xbd8] ;  /* 0x0002f600ff0a7b82 */ /* 0x000e620000000a00 */
[----:B------:R-:W-:-:S04]  /*8800*/  UIMAD UR6, UR37, UR9, UR6 ;  /* 0x00000009250672a4 */ /* 0x000fc8000f8e0206 */
[----:B------:R-:W-:Y:S02]  /*8810*/  UIADD3 UR6, UR5, UR6, URZ ;  /* 0x0000000605067290 */ /* 0x000fe4000fffe03f */
[----:B------:R-:W-:Y:S01]  /*8820*/  IMAD.U32 R3, RZ, RZ, UR5 ;  /* 0x00000005ff037e24 */ /* 0x000fe2000f8e00ff */
[----:B------:R-:W2:Y:S01]  /*8830*/  @P0 LDC R7, c[0x0][0xbec] ;  /* 0x0002fb00ff070b82 */ /* 0x000ea20000000800 */
[----:B------:R-:W-:Y:S01]  /*8840*/  IMAD.U32 R2, RZ, RZ, UR4 ;  /* 0x00000004ff027e24 */ /* 0x000fe2000f8e00ff */
[----:B------:R-:W-:Y:S01]  /*8850*/  ULDC.64 UR4, c[0x0][0xbe0] ;  /* 0x0002f80000047ab9 */ /* 0x000fe20000000a00 */
[----:B------:R-:W-:-:S05]  /*8860*/  MOV R3, UR6 ;  /* 0x0000000600037c02 */ /* 0x000fca0008000f00 */
[----:B------:R-:W3:Y:S01]  /*8870*/  @P0 LDC R9, c[0x0][0xbf0] ;  /* 0x0002fc00ff090b82 */ /* 0x000ee20000000800 */
[----:B0-----:R-:W-:-:S07]  /*8880*/  USHF.R.S32.HI UR8, URZ, 0x1f, UR7 ;  /* 0x0000001f3f087899 */ /* 0x001fce0008011407 */
[----:B------:R-:W0:Y:S01]  /*8890*/  S2UR UR10, SR_CTAID.Y ;  /* 0x00000000000a79c3 */ /* 0x000e220000002600 */
[C---:B-1----:R-:W-:Y:S02]  /*88a0*/  IMAD R12, R10.reuse, UR8, RZ ;  /* 0x000000080a0c7c24 */ /* 0x042fe4000f8e02ff */
[----:B------:R-:W-:-:S04]  /*88b0*/  IMAD.WIDE.U32 R2, R10, UR7, R2 ;  /* 0x000000070a027c25 */ /* 0x000fc8000f8e0002 */
[----:B------:R-:W-:Y:S01]  /*88c0*/  IMAD R11, R11, UR7, R12 ;  /* 0x000000070b0b7c24 */ /* 0x000fe2000f8e020c */
[----:B------:R-:W0:Y:S01]  /*88d0*/  LDC R8, c[0x0][0xc50] ;  /* 0x00031400ff087b82 */ /* 0x000e220000000800 */
[----:B--2---:R-:W-:-:S03]  /*88e0*/  @P0 IMAD.HI.U32 R4, R0, R7, RZ ;  /* 0x0000000700040227 */ /* 0x004fc600078e00ff */
[----:B------:R-:W-:Y:S01]  /*88f0*/  IADD3 R3, R11, R3, RZ ;  /* 0x000000030b037210 */ /* 0x000fe20007ffe0ff */
[----:B------:R-:W-:Y:S01]  /*8900*/  IMAD R7, RZ, RZ, -UR37 ;  /* 0x80000025ff077e24 */ /* 0x000fe2000f8e02ff */
[----:B---3--:R-:W-:-:S03]  /*8910*/  @P0 SHF.R.U32.HI R5, RZ, R9, R4 ;  /* 0x00000009ff050219 */ /* 0x008fc60000011604 */
        /* <DEDUP_REMOVED lines=22> */
.L_x_6488:
[----:B------:R-:W-:-:S08]  /*8a80*/  NOP ;  /* 0x0000000000007918 */ /* 0x000fd00000000000 */
[----:B------:R-:W0:-:S00]  /*8a90*/  USETMAXREG.DEALLOC.CTAPOOL 0x28 ;  /* 0x00000028000079c8 */ /* 0x000e0000080e0500 */
        /* <DEDUP_REMOVED lines=16> */
.L_x_6520:
[----:B------:R-:W-:Y:S01]  /*8ba0*/  ULDC UR7, c[0x0][0xc50] ;  /* 0x0003140000077ab9 */ /* 0x000fe20000000800 */
[----:B------:R-:W-:Y:S01]  /*8bb0*/  UMOV UR42, UR6 ;  /* 0x00000006002a7c82 */ /* 0x000fe20008000000 */
[----:B------:R-:W-:-:S11]  /*8bc0*/  UISETP.NE.AND UP0, UPT, UR7, 0x1, UPT ;  /* 0x000000010700788c */ /* 0x000fd6000bf05270 */
[----:B------:R-:W-:Y:S01]  /*8bd0*/  @UP0 ULDC UR4, c[0x0][0xc54] ;  /* 0x0003150000040ab9 */ /* 0x000fe20000000800 */
[----:B------:R-:W-:Y:S01]  /*8be0*/  @UP0 ULDC UR8, c[0x0][0xc58] ;  /* 0x0003160000080ab9 */ /* 0x000fe20000000800 */
[----:B------:R-:W-:-:S04]  /*8bf0*/  UIMAD.WIDE.U32 UR4, UR6, UR4, URZ ;  /* 0x00000004060472a5 */ /* 0x000fc8000f8e003f */
[----:B------:R-:W-:-:S12]  /*8c00*/  @UP0 USHF.R.U32.HI UR42, URZ, UR8, UR5 ;  /* 0x000000083f2a0299 */ /* 0x000fd80008011605 */
.L_x_6521:
        /* <DEDUP_REMOVED lines=10> */
[----:B------:R-:W-:Y:S01]  /*8cb0*/  ULDC UR43, c[0x0][0x2f0] ;  /* 0x0000bc00002b7ab9 */ /* 0x000fe20000000800 */
[----:B------:R-:W-:Y:S02]  /*8cc0*/  MOV R33, RZ ;  /* 0x000000ff00217202 */ /* 0x000fe40000000f00 */
[----:B0-----:R-:W-:-:S04]  /*8cd0*/  ISETP.NE.U32.AND P0, PT, R2, RZ, PT ;  /* 0x000000ff0200720c */ /* 0x001fc80003f05070 */
[----:B------:R-:W-:Y:S01]  /*8ce0*/  ISETP.NE.AND.EX P0, PT, R3, RZ, PT, P0 ;  /* 0x000000ff0300720c */ /* 0x000fe20003f05300 */
[----:B------:R-:W-:-:S12]  /*8cf0*/  UISETP.NE.U32.AND UP0, UPT, UR6, URZ, UPT ;  /* 0x0000003f0600728c */ /* 0x000fd8000bf05070 */
        /* <DEDUP_REMOVED lines=10> */
[----:B------:R-:W-:Y:S02]  /*8da0*/  USHF.R.S32.HI UR6, URZ, 0x1f, UR5 ;  /* 0x0000001f3f067899 */ /* 0x000fe40008011405 */
[----:B------:R-:W-:Y:S02]  /*8db0*/  ULOP3.LUT UR47, UR4, 0xffff, URZ, 0xc0, !UPT ;  /* 0x0000ffff042f7892 */ /* 0x000fe4000f8ec03f */
[----:B------:R-:W-:Y:S01]  /*8dc0*/  ULEA.HI UR6, UR6, UR5, URZ, 0x7 ;  /* 0x0000000506067291 */ /* 0x000fe2000f8f383f */
[----:B------:R-:W-:-:S03]  /*8dd0*/  UMOV UR41, URZ ;  /* 0x0000003f00297c82 */ /* 0x000fc60008000000 */
[----:B------:R-:W-:-:S04]  /*8de0*/  USHF.R.S32.HI UR44, URZ, 0x7, UR6 ;  /* 0x000000073f2c7899 */ /* 0x000fc80008011406 */
[----:B01----:R-:W-:Y:S08]  /*8df0*/  @!P0 BRA `(.L_x_6523) ;  /* 0x0000000000848947 */ /* 0x003ff00003800000 */
[----:B------:R-:W-:-:S03]  /*8e00*/  USHF.R.U32.HI UR6, URZ, 0x10, UR4 ;  /* 0x000000103f067899 */ /* 0x000fc60008011604 */
[----:B------:R-:W-:Y:S01]  /*8e10*/  UMOV UR4, URZ ;  /* 0x0000003f00047c82 */ /* 0x000fe20008000000 */
        /* <DEDUP_REMOVED lines=31> */
.L_x_6523:
[----:B------:R-:W-:Y:S02]  /*9010*/  UIMAD UR48, UR47, UR41, URZ ;  /* 0x000000292f3072a4 */ /* 0x000fe4000f8e023f */
[----:B------:R-:W-:Y:S01]  /*9020*/  MOV R3, UR41 ;  /* 0x0000002900037c02 */ /* 0x000fe20008000f00 */
[----:B------:R-:W-:Y:S01]  /*9030*/  IMAD.MOV.U32 R0, RZ, RZ, RZ ;  /* 0x000000ffff007224 */ /* 0x000fe200078e00ff */
[----:B------:R-:W-:Y:S02]  /*9040*/  MOV R10, 0x1 ;  /* 0x00000001000a7802 */ /* 0x000fe40000000f00 */
[----:B------:R-:W-:-:S05]  /*9050*/  IMAD.U32 R32, RZ, RZ, UR48 ;  /* 0x00000030ff207e24 */ /* 0x000fca000f8e00ff */
[----:B------:R-:W-:-:S04]  /*9060*/  VIADDMNMX R32, R32, R3, UR44, PT ;  /* 0x0000002c20207e46 */ /* 0x000fc8000b800103 */
        /* <DEDUP_REMOVED lines=25> */
.L_x_6524:
        /* <DEDUP_REMOVED lines=20> */
.L_x_6526:
        /* <DEDUP_REMOVED lines=15> */
.L_x_6525:
[----:B------:R-:W0:Y:S01]  /*9430*/  LDC.64 R2, c[0x0][0x9f8] ;  /* 0x00027e00ff027b82 */ /* 0x000e220000000a00 */
[----:B------:R-:W-:-:S07]  /*9440*/  IMAD.MOV.U32 R31, RZ, RZ, R35 ;  /* 0x000000ffff1f7224 */ /* 0x000fce00078e0023 */
[----:B------:R-:W1:Y:S01]  /*9450*/  LDC R30, c[0x0][0x430] ;  /* 0x00010c00ff1e7b82 */ /* 0x000e620000000800 */
[C---:B------:R-:W-:Y:S01]  /*9460*/  LOP3.LUT R7, R18.reuse, 0x7f, RZ, 0xc0, !PT ;  /* 0x0000007f12077812 */ /* 0x040fe200078ec0ff */
[----:B------:R-:W-:Y:S01]  /*9470*/  IMAD.SHL.U32 R28, R18, 0x10, RZ ;  /* 0x00000010121c7824 */ /* 0x000fe200078e00ff */
[----:B------:R-:W-:Y:S01]  /*9480*/  IADD3 R22, R32, -0x1, RZ ;  /* 0xffffffff20167810 */ /* 0x000fe20007ffe0ff */
[----:B------:R-:W-:Y:S01]  /*9490*/  ULDC UR4, c[0x0][0x2f4] ;  /* 0x0000bd0000047ab9 */ /* 0x000fe20000000800 */
[----:B0-----:R-:W-:-:S04]  /*94a0*/  ISETP.NE.U32.AND P0, PT, R2, RZ, PT ;  /* 0x000000ff0200720c */ /* 0x001fc80003f05070 */
[----:B------:R-:W-:-:S13]  /*94b0*/  ISETP.NE.AND.EX P0, PT, R3, RZ, PT, P0 ;  /* 0x000000ff0300720c */ /* 0x000fda0003f05300 */
[----:B------:R-:W0:Y:S02]  /*94c0*/  @P0 LDC.64 R2, c[0x0][0x9f8] ;  /* 0x00027e00ff020b82 */ /* 0x000e240000000a00 */
[----:B0-----:R-:W-:-:S05]  /*94d0*/  @P0 IMAD.WIDE R2, R35, 0x4, R2 ;  /* 0x0000000423020825 */ /* 0x001fca00078e0202 */
[----:B------:R0:W2:Y:S01]  /*94e0*/  @P0 LDG.E R31, desc[UR38][R2.64] ;  /* 0x00000026021f0981 */ /* 0x0000a2000c1e1900 */
[----:B------:R-:W-:Y:S02]  /*94f0*/  SHF.R.U32.HI R29, RZ, 0x3, R7 ;  /* 0x00000003ff1d7819 */ /* 0x000fe40000011607 */
[----:B------:R-:W-:Y:S02]  /*9500*/  LOP3.LUT R28, R28, 0x70, RZ, 0xc0, !PT ;  /* 0x000000701c1c7812 */ /* 0x000fe400078ec0ff */
[----:B-1----:R-:W-:Y:S01]  /*9510*/  ISETP.NE.AND P1, PT, R30, 0x1, PT ;  /* 0x000000011e00780c */ /* 0x002fe20003f25270 */
[----:B------:R-:W-:Y:S01]  /*9520*/  IMAD R5, R22, 0x80, R29 ;  /* 0x0000008016057824 */ /* 0x000fe200078e021d */
[----:B------:R-:W-:-:S03]  /*9530*/  LOP3.LUT R23, R23, 0xfffffff7, RZ, 0xc0, !PT ;  /* 0xfffffff717177812 */ /* 0x000fc600078ec0ff */
[----:B------:R-:W-:-:S05]  /*9540*/  IMAD.IADD R6, R28, 0x1, R5 ;  /* 0x000000011c067824 */ /* 0x000fca00078e0205 */
[C---:B------:R-:W-:Y:S02]  /*9550*/  ISETP.GE.AND P0, PT, R6.reuse, UR43, PT ;  /* 0x0000002b06007c0c */ /* 0x040fe4000bf06270 */
[----:B-----5:R-:W-:Y:S01]  /*9560*/  IADD3 R21, R6, R33, RZ ;  /* 0x0000002106157210 */ /* 0x020fe20007ffe0ff */
[----:B------:R-:W1:Y:S01]  /*9570*/  @P1 LDC R0, c[0x0][0x434] ;  /* 0x00010d00ff001b82 */ /* 0x000e620000000800 */
[----:B------:R-:W-:-:S03]  /*9580*/  @P1 LOP3.LUT R23, R23, 0x8, RZ, 0xfc, !PT ;  /* 0x0000000817171812 */ /* 0x000fc600078efcff */
[----:B------:R-:W-:-:S04]  /*9590*/  IMAD.MOV.U32 R37, RZ, RZ, R21 ;  /* 0x000000ffff257224 */ /* 0x000fc800078e0015 */
[----:B0-----:R-:W0:Y:S08]  /*95a0*/  @P1 LDC R3, c[0x0][0x438] ;  /* 0x00010e00ff031b82 */ /* 0x001e300000000800 */
[----:B------:R-:W3:Y:S08]  /*95b0*/  @!P0 LDC.64 R4, c[0x0][0x428] ;  /* 0x00010a00ff048b82 */ /* 0x000ef00000000a00 */
[----:B------:R-:W4:Y:S01]  /*95c0*/  @!P0 LDC.64 R8, c[0x0][0x418] ;  /* 0x00010600ff088b82 */ /* 0x000f220000000a00 */
[----:B-1----:R-:W-:-:S05]  /*95d0*/  @P1 IMAD.HI.U32 R0, R21, R0, RZ ;  /* 0x0000000015001227 */ /* 0x002fca00078e00ff */
[----:B0-----:R-:W-:-:S04]  /*95e0*/  @P1 SHF.R.U32.HI R37, RZ, R3, R0 ;  /* 0x00000003ff251219 */ /* 0x001fc80000011600 */
[--C-:B------:R-:W-:Y:S01]  /*95f0*/  @!P0 SHF.R.S32.HI R3, RZ, 0x1f, R37.reuse ;  /* 0x0000001fff038819 */ /* 0x100fe20000011425 */
[----:B------:R-:W-:Y:S02]  /*9600*/  @!P0 IMAD.MOV.U32 R2, RZ, RZ, R37 ;  /* 0x000000ffff028224 */ /* 0x000fe400078e0025 */
[----:B------:R-:W-:-:S05]  /*9610*/  IMAD.SHL.U32 R6, R18, 0x8, RZ ;  /* 0x0000000812067824 */ /* 0x000fca00078e00ff */
[----:B------:R-:W-:-:S04]  /*9620*/  LOP3.LUT R26, R6, 0x38, RZ, 0xc0, !PT ;  /* 0x00000038061a7812 */ /* 0x000fc800078ec0ff */
[----:B------:R-:W-:Y:S02]  /*9630*/  LOP3.LUT R25, R26, 0x40, RZ, 0xfc, !PT ;  /* 0x000000401a197812 */ /* 0x000fe400078efcff */
[----:B------:R-:W-:Y:S01]  /*9640*/  LOP3.LUT R23, R23, 0xfffffffe, RZ, 0xc0, !PT ;  /* 0xfffffffe17177812 */ /* 0x000fe200078ec0ff */
[----:B------:R-:W-:-:S03]  /*9650*/  UMOV UR5, 0xffffffff ;  /* 0xffffffff00057882 */ /* 0x000fc60000000000 */
[----:B------:R-:W-:Y:S02]  /*9660*/  LOP3.LUT R23, R23, 0xfffffffd, RZ, 0xc0, !PT ;  /* 0xfffffffd17177812 */ /* 0x000fe400078ec0ff */
[----:B--2---:R-:W-:-:S05]  /*9670*/  SHF.R.S32.HI R27, RZ, 0x1f, R31 ;  /* 0x0000001fff1b7819 */ /* 0x004fca000001141f */
[----:B---3--:R-:W-:-:S04]  /*9680*/  @!P0 IMAD R0, R27, R4, RZ ;  /* 0x000000041b008224 */ /* 0x008fc800078e02ff */
[C---:B------:R-:W-:Y:S02]  /*9690*/  @!P0 IMAD R11, R31.reuse, R5, R0 ;  /* 0x000000051f0b8224 */ /* 0x040fe400078e0200 */
[----:B------:R-:W-:-:S05]  /*96a0*/  @!P0 IMAD.WIDE.U32 R4, R31, R4, R2 ;  /* 0x000000041f048225 */ /* 0x000fca00078e0002 */
[----:B------:R-:W-:Y:S02]  /*96b0*/  @!P0 IADD3 R0, R5, R11, RZ ;  /* 0x0000000b05008210 */ /* 0x000fe40007ffe0ff */
[----:B----4-:R-:W-:-:S04]  /*96c0*/  @!P0 LEA R2, P1, R4, R8, 0x2 ;  /* 0x0000000804028211 */ /* 0x010fc800078210ff */
[----:B------:R-:W-:Y:S01]  /*96d0*/  @!P0 LEA.HI.X R3, R4, R9, R0, 0x2, P1 ;  /* 0x0000000904038211 */ /* 0x000fe200008f1400 */
[----:B------:R-:W-:Y:S01]  /*96e0*/  IMAD.MOV.U32 R9, RZ, RZ, RZ ;  /* 0x000000ffff097224 */ /* 0x000fe200078e00ff */
[----:B------:R-:W-:-:S05]  /*96f0*/  ISETP.GE.AND P1, PT, R26, UR4, PT ;  /* 0x000000041a007c0c */ /* 0x000fca000bf26270 */
[----:B------:R0:W5:Y:S01]  /*9700*/  @!P0 LDG.E R9, desc[UR38][R2.64] ;  /* 0x0000002602098981 */ /* 0x000162000c1e1900 */
[----:B------:R-:W-:-:S07]  /*9710*/  ISETP.GE.AND P0, PT, R25, UR4, PT ;  /* 0x0000000419007c0c */ /* 0x000fce000bf06270 */
[----:B------:R-:W-:-:S06]  /*9720*/  @P1 LOP3.LUT R23, R23, 0x2, RZ, 0xfc, !PT ;  /* 0x0000000217171812 */ /* 0x000fcc00078efcff */
[----:B------:R-:W-:Y:S01]  /*9730*/  @P0 LOP3.LUT R23, R23, 0x1, RZ, 0xfc, !PT ;  /* 0x0000000117170812 */ /* 0x000fe200078efcff */
[----:B0-----:R-:W-:Y:S06]  /*9740*/  BRA.DIV UR5, `(.L_x_6527) ;  /* 0x0000003205007947 */ /* 0x001fec000b800000 */
.L_x_6569:
[----:B------:R-:W-:Y:S01]  /*9750*/  ULOP3.LUT UR4, UR40, 0x2, URZ, 0xfc, !UPT ;  /* 0x0000000228047892 */ /* 0x000fe2000f8efc3f */
[----:B------:R-:W-:Y:S01]  /*9760*/  IMAD.U32 R24, RZ, RZ, UR42 ;  /* 0x0000002aff187e24 */ /* 0x000fe2000f8e00ff */
[----:B------:R-:W-:Y:S01]  /*9770*/  LOP3.LUT R23, R23, 0xfffffffb, RZ, 0xc0, !PT ;  /* 0xfffffffb17177812 */ /* 0x000fe200078ec0ff */
[----:B------:R-:W-:-:S03]  /*9780*/  IMAD.MOV R4, RZ, RZ, -R37 ;  /* 0x000000ffff047224 */ /* 0x000fc600078e0a25 */
[----:B------:R-:W-:Y:S01]  /*9790*/  MOV R19, UR4 ;  /* 0x0000000400137c02 */ /* 0x000fe20008000f00 */
[----:B------:R-:W-:Y:S01]  /*97a0*/  IMAD R4, R30, R4, R21 ;  /* 0x000000041e047224 */ /* 0x000fe200078e0215 */
[----:B------:R-:W-:Y:S02]  /*97b0*/  SHF.R.S32.HI R24, RZ, 0x1f, R24 ;  /* 0x0000001fff187819 */ /* 0x000fe40000011418 */
[----:B------:R-:W-:-:S13]  /*97c0*/  ISETP.NE.AND P0, PT, R19, 0x3, PT ;  /* 0x000000031300780c */ /* 0x000fda0003f05270 */
[----:B------:R-:W-:Y:S01]  /*97d0*/  @P0 LOP3.LUT R23, R23, 0x4, RZ, 0xfc, !PT ;  /* 0x0000000417170812 */ /* 0x000fe200078efcff */
[----:B------:R-:W-:Y:S06]  /*97e0*/  @!P0 BRA `(.L_x_6528) ;  /* 0x0000000000048947 */ /* 0x000fec0003800000 */
[----:B------:R-:W-:Y:S01]  /*97f0*/  BPT.TRAP 0x1 ;  /* 0x000000040000795c */ /* 0x000fe20000300000 */
.L_x_6528:
[----:B------:R-:W-:Y:S01]  /*9800*/  IMAD.MOV.U32 R8, RZ, RZ, 0x1 ;  /* 0x00000001ff087424 */ /* 0x000fe200078e00ff */
[----:B------:R-:W-:Y:S01]  /*9810*/  SHF.R.S32.HI R5, RZ, 0x1f, R4 ;  /* 0x0000001fff057819 */ /* 0x000fe20000011404 */
[----:B------:R-:W-:Y:S01]  /*9820*/  ULDC.64 UR4, c[0x0][0x328] ;  /* 0x0000ca0000047ab9 */ /* 0x000fe20000000a00 */
[----:B-----5:R-:W-:Y:S02]  /*9830*/  SHF.R.S32.HI R0, RZ, 0x1f, R9 ;  /* 0x0000001fff007819 */ /* 0x020fe40000011409 */
[----:B------:R-:W-:Y:S01]  /*9840*/  SHF.L.U32 R8, R8, 0x1f, RZ ;  /* 0x0000001f08087819 */ /* 0x000fe200000006ff */
[----:B------:R-:W-:Y:S01]  /*9850*/  IMAD R3, R5, UR4, RZ ;  /* 0x0000000405037c24 */ /* 0x000fe2000f8e02ff */
[----:B------:R-:W-:Y:S02]  /*9860*/  R2UR UR6, R24 ;  /* 0x00000000180672ca */ /* 0x000fe400000e0000 */
[----:B------:R-:W0:Y:S01]  /*9870*/  SYNCS.PHASECHK.TRANS64.TRYWAIT P0, [UR45+0x28840], R8 ;  /* 0x02884008ff0075a7 */ /* 0x000e22000800016d */
[----:B------:R-:W-:-:S02]  /*9880*/  IMAD R11, R4, UR5, R3 ;  /* 0x00000005040b7c24 */ /* 0x000fc4000f8e0203 */
[----:B------:R-:W-:Y:S01]  /*9890*/  IMAD.WIDE.U32 R2, R4, UR4, RZ ;  /* 0x0000000404027c25 */ /* 0x000fe2000f8e00ff */
[----:B------:R-:W-:-:S03]  /*98a0*/  ULDC.64 UR4, c[0x0][0x338] ;  /* 0x0000ce0000047ab9 */ /* 0x000fc60000000a00 */
[----:B------:R-:W-:Y:S01]  /*98b0*/  IMAD R10, R0, UR4, RZ ;  /* 0x00000004000a7c24 */ /* 0x000fe2000f8e02ff */
[----:B------:R-:W-:-:S03]  /*98c0*/  IADD3 R3, R3, R11, RZ ;  /* 0x0000000b03037210 */ /* 0x000fc60007ffe0ff */
        /* <DEDUP_REMOVED lines=10> */
[----:B------:R-:W-:-:S04]  /*9970*/  LEA R16, P1, R2, UR6, 0x1 ;  /* 0x0000000602107c11 */ /* 0x000fc8000f8208ff */
[----:B------:R-:W-:Y:S01]  /*9980*/  LEA.HI.X R2, R2, UR7, R3, 0x1, P1 ;  /* 0x0000000702027c11 */ /* 0x000fe200088f0c03 */
[----:B0-----:R-:W-:Y:S08]  /*9990*/  @!P0 BRA `(.L_x_6529) ;  /* 0x0000002c008c8947 */ /* 0x001ff00003800000 */
.L_x_6570:
[----:B------:R-:W-:Y:S01]  /*99a0*/  ULDC.64 UR4, c[0x0][0x300] ;  /* 0x0000c00000047ab9 */ /* 0x000fe20000000a00 */
[----:B------:R-:W-:Y:S01]  /*99b0*/  R2UR UR6, R24 ;  /* 0x00000000180672ca */ /* 0x000fe200000e0000 */
[----:B------:R-:W-:Y:S01]  /*99c0*/  IMAD R5, R5, UR4, RZ ;  /* 0x0000000405057c24 */ /* 0x000fe2000f8e02ff */
[----:B------:R-:W-:Y:S01]  /*99d0*/  LOP3.LUT P3, RZ, R23, 0x2, RZ, 0xc0, !PT ;  /* 0x0000000217ff7812 */ /* 0x000fe2000786c0ff */
[----:B------:R-:W-:Y:S01]  /*99e0*/  IMAD.SHL.U32 R36, R7, 0x8, RZ ;  /* 0x0000000807247824 */ /* 0x000fe200078e00ff */
[----:B------:R-:W-:Y:S01]  /*99f0*/  LOP3.LUT P2, RZ, R23, 0x1, RZ, 0xc0, !PT ;  /* 0x0000000117ff7812 */ /* 0x000fe2000784c0ff */
        /* <DEDUP_REMOVED lines=16> */
[----:B------:R-:W-:Y:S01]  /*9b00*/  MOV R5, 0xffffff80 ;  /* 0xffffff8000057802 */ /* 0x000fe20000000f00 */
[----:B------:R-:W-:-:S03]  /*9b10*/  UMOV UR4, 0xffffffff ;  /* 0xffffffff00047882 */ /* 0x000fc60000000000 */
[----:B------:R-:W-:Y:S01]  /*9b20*/  LEA.HI.X R3, R4, UR7, R3, 0x1, P0 ;  /* 0x0000000704037c11 */ /* 0x000fe200080f0c03 */
[----:B------:R-:W-:Y:S01]  /*9b30*/  IMAD R4, R22, R5, UR43 ;  /* 0x0000002b16047e24 */ /* 0x000fe2000f8e0205 */
[----:B------:R-:W-:-:S04]  /*9b40*/  LOP3.LUT R5, R6, 0x1c0, RZ, 0xc0, !PT ;  /* 0x000001c006057812 */ /* 0x000fc800078ec0ff */
[----:B------:R-:W-:Y:S01]  /*9b50*/  LOP3.LUT R5, R5, 0x38, R6, 0xf8, !PT ;  /* 0x0000003805057812 */ /* 0x000fe200078ef806 */
[----:B------:R-:W-:-:S03]  /*9b60*/  IMAD.IADD R6, R4, 0x1, -R29 ;  /* 0x0000000104067824 */ /* 0x000fc600078e0a1d */
[----:B------:R-:W-:Y:S02]  /*9b70*/  LOP3.LUT R5, R5, 0x38, R18, 0x78, !PT ;  /* 0x0000003805057812 */ /* 0x000fe400078e7812 */
[----:B------:R-:W-:Y:S02]  /*9b80*/  ISETP.GE.AND P0, PT, R6, 0x1, PT ;  /* 0x000000010600780c */ /* 0x000fe40003f06270 */
[----:B------:R-:W-:Y:S01]  /*9b90*/  LOP3.LUT R36, R5, 0x200, R36, 0xf8, !PT ;  /* 0x0000020005247812 */ /* 0x000fe200078ef824 */
[----:B------:R-:W-:Y:S10]  /*9ba0*/  BRA.DIV UR4, `(.L_x_6530) ;  /* 0x0000002e04207947 */ /* 0x000ff4000b800000 */
[----:B------:R-:W-:Y:S01]  /*9bb0*/  SHFL.IDX PT, R5, R3, RZ, 0x181f ;  /* 0x00181fff03057589 */ /* 0x000fe200000e0000 */
[----:B------:R-:W-:Y:S02]  /*9bc0*/  @P0 LEA R9, R36, UR45, 0x1 ;  /* 0x0000002d24090c11 */ /* 0x000fe4000f8e08ff */
[----:B------:R-:W-:Y:S01]  /*9bd0*/  ISETP.GE.AND P1, PT, R6, 0x21, PT ;  /* 0x000000210600780c */ /* 0x000fe20003f26270 */
[----:B------:R-:W0:Y:S04]  /*9be0*/  SHFL.IDX PT, R4, R0, RZ, 0x181f ;  /* 0x00181fff00047589 */ /* 0x000e2800000e0000 */
[----:B------:R-:W1:Y:S04]  /*9bf0*/  SHFL.IDX PT, R21, R0, 0x1, 0x181f ;  /* 0x00381f0000157f89 */ /* 0x000e6800000e0000 */
[----:B------:R-:W2:Y:S04]  /*9c00*/  SHFL.IDX PT, R10, R3, 0x1, 0x181f ;  /* 0x00381f00030a7f89 */ /* 0x000ea800000e0000 */
[----:B------:R-:W3:Y:S04]  /*9c10*/  SHFL.IDX PT, R8, R3, 0x2, 0x181f ;  /* 0x00581f0003087f89 */ /* 0x000ee800000e0000 */
[----:B------:R-:W4:Y:S04]  /*9c20*/  SHFL.IDX PT, R37, R0, 0x2, 0x181f ;  /* 0x00581f0000257f89 */ /* 0x000f2800000e0000 */
[----:B------:R-:W-:Y:S01]  /*9c30*/  SHFL.IDX PT, R7, R3, 0x3, 0x181f ;  /* 0x00781f0003077f89 */ /* 0x000fe200000e0000 */
[----:B0-----:R-:W-:-:S03]  /*9c40*/  @P0 IMAD.WIDE.U32 R4, R26, 0x2, R4 ;  /* 0x000000021a040825 */ /* 0x001fc600078e0004 */
[----:B------:R-:W0:Y:S04]  /*9c50*/  SHFL.IDX PT, R14, R0, 0x3, 0x181f ;  /* 0x00781f00000e7f89 */ /* 0x000e2800000e0000 */
[----:B------:R-:W-:Y:S04]  /*9c60*/  @P0 LDGSTS.E.BYPASS.LTC128B.128 [R9+0x18400], desc[UR38][R4.64], !P3 ;  /* 0x1840000004090fae */ /* 0x000fe8000d901d66 */
[----:B------:R1:W-:Y:S01]  /*9c70*/  @P0 LDGSTS.E.BYPASS.LTC128B.128 [R9+0x1c400], desc[UR38][R4.64+0x80], !P2 ;  /* 0x1c40008004090fae */ /* 0x0003e2000d101d66 */
[----:B------:R-:W-:Y:S02]  /*9c80*/  ISETP.GE.AND P0, PT, R6, 0x11, PT ;  /* 0x000000110600780c */ /* 0x000fe40003f06270 */
[----:B-1----:R-:W-:Y:S01]  /*9c90*/  MOV R4, R21 ;  /* 0x0000001500047202 */ /* 0x002fe20000000f00 */
[----:B--2---:R-:W-:-:S10]  /*9ca0*/  IMAD.MOV.U32 R5, RZ, RZ, R10 ;  /* 0x000000ffff057224 */ /* 0x004fd400078e000a */
[----:B------:R-:W-:Y:S01]  /*9cb0*/  @P0 LEA R18, R36, UR45, 0x1 ;  /* 0x0000002d24120c11 */ /* 0x000fe2000f8e08ff */
[----:B------:R-:W-:Y:S01]  /*9cc0*/  SHFL.IDX PT, R10, R3, 0x4, 0x181f ;  /* 0x00981f00030a7f89 */ /* 0x000fe200000e0000 */
[----:B------:R-:W-:Y:S01]  /*9cd0*/  @P0 IMAD.WIDE.U32 R20, R26, 0x2, R4 ;  /* 0x000000021a140825 */ /* 0x000fe200078e0004 */
[----:B---3--:R-:W-:-:S03]  /*9ce0*/  MOV R5, R8 ;  /* 0x0000000800057202 */ /* 0x008fc60000000f00 */
[----:B----4-:R-:W-:Y:S01]  /*9cf0*/  IMAD.MOV.U32 R4, RZ, RZ, R37 ;  /* 0x000000ffff047224 */ /* 0x010fe200078e0025 */
[----:B------:R-:W-:Y:S03]  /*9d00*/  @P0 LDGSTS.E.BYPASS.LTC128B.128 [R18+0x18c00], desc[UR38][R20.64], !P3 ;  /* 0x18c0000014120fae */ /* 0x000fe6000d901d66 */
[----:B------:R-:W-:Y:S01]  /*9d10*/  @P1 IMAD.WIDE.U32 R8, R26, 0x2, R4 ;  /* 0x000000021a081825 */ /* 0x000fe200078e0004 */
[----:B------:R1:W-:Y:S01]  /*9d20*/  @P0 LDGSTS.E.BYPASS.LTC128B.128 [R18+0x1cc00], desc[UR38][R20.64+0x80], !P2 ;  /* 0x1cc0008014120fae */ /* 0x0003e2000d101d66 */
[----:B------:R-:W-:Y:S02]  /*9d30*/  ISETP.GE.AND P0, PT, R6, 0x31, PT ;  /* 0x000000310600780c */ /* 0x000fe40003f06270 */
[----:B------:R-:W-:Y:S01]  /*9d40*/  @P1 LEA R5, R36, UR45, 0x1 ;  /* 0x0000002d24051c11 */ /* 0x000fe2000f8e08ff */
[----:B------:R-:W2:Y:S01]  /*9d50*/  SHFL.IDX PT, R37, R0, 0x4, 0x181f ;  /* 0x00981f0000257f89 */ /* 0x000ea200000e0000 */
[----:B0-----:R-:W-:-:S03]  /*9d60*/  IMAD.MOV.U32 R4, RZ, RZ, R14 ;  /* 0x000000ffff047224 */ /* 0x001fc600078e000e */
[----:B------:R-:W-:Y:S04]  /*9d70*/  @P1 LDGSTS.E.BYPASS.LTC128B.128 [R5+0x19400], desc[UR38][R8.64], !P3 ;  /* 0x1940000008051fae */ /* 0x000fe8000d901d66 */
[----:B------:R0:W-:Y:S01]  /*9d80*/  @P1 LDGSTS.E.BYPASS.LTC128B.128 [R5+0x1d400], desc[UR38][R8.64+0x80], !P2 ;  /* 0x1d40008008051fae */ /* 0x0001e2000d101d66 */
[----:B------:R-:W-:-:S03]  /*9d90*/  ISETP.GE.AND P1, PT, R6, 0x51, PT ;  /* 0x000000510600780c */ /* 0x000fc60003f26270 */
[----:B-1----:R-:W1:Y:S04]  /*9da0*/  SHFL.IDX PT, R18, R3, 0x5, 0x181f ;  /* 0x00b81f0003127f89 */ /* 0x002e6800000e0000 */
[----:B------:R-:W-:Y:S01]  /*9db0*/  SHFL.IDX PT, R14, R0, 0x6, 0x181f ;  /* 0x00d81f00000e7f89 */ /* 0x000fe200000e0000 */
[----:B0-----:R-:W-:Y:S01]  /*9dc0*/  IMAD.MOV.U32 R5, RZ, RZ, R7 ;  /* 0x000000ffff057224 */ /* 0x001fe200078e0007 */
[----:B------:R-:W-:Y:S02]  /*9dd0*/  @P0 LEA R7, R36, UR45, 0x1 ;  /* 0x0000002d24070c11 */ /* 0x000fe4000f8e08ff */
[----:B------:R-:W0:Y:S01]  /*9de0*/  SHFL.IDX PT, R9, R0, 0x5, 0x181f ;  /* 0x00b81f0000097f89 */ /* 0x000e2200000e0000 */
[----:B------:R-:W-:-:S05]  /*9df0*/  @P0 IMAD.WIDE.U32 R4, R26, 0x2, R4 ;  /* 0x000000021a040825 */ /* 0x000fca00078e0004 */
[----:B------:R-:W-:Y:S04]  /*9e00*/  @P0 LDGSTS.E.BYPASS.LTC128B.128 [R7+0x19c00], desc[UR38][R4.64], !P3 ;  /* 0x19c0000004070fae */ /* 0x000fe8000d901d66 */
[----:B------:R3:W-:Y:S01]  /*9e10*/  @P0 LDGSTS.E.BYPASS.LTC128B.128 [R7+0x1dc00], desc[UR38][R4.64+0x80], !P2 ;  /* 0x1dc0008004070fae */ /* 0x0007e2000d101d66 */
[----:B------:R-:W-:-:S03]  /*9e20*/  ISETP.GE.AND P0, PT, R6, 0x41, PT ;  /* 0x000000410600780c */ /* 0x000fc60003f06270 */
[----:B---3--:R-:W3:Y:S01]  /*9e30*/  SHFL.IDX PT, R7, R3, 0x6, 0x181f ;  /* 0x00d81f0003077f89 */ /* 0x008ee200000e0000 */
[----:B--2---:R-:W-:Y:S01]  /*9e40*/  MOV R4, R37 ;  /* 0x0000002500047202 */ /* 0x004fe20000000f00 */
[----:B------:R-:W-:-:S08]  /*9e50*/  IMAD.MOV.U32 R5, RZ, RZ, R10 ;  /* 0x000000ffff057224 */ /* 0x000fd000078e000a */
[C---:B------:R-:W-:Y:S01]  /*9e60*/  @P0 LEA R37, R36.reuse, UR45, 0x1 ;  /* 0x0000002d24250c11 */ /* 0x040fe2000f8e08ff */
[----:B------:R-:W2:Y:S01]  /*9e70*/  SHFL.IDX PT, R3, R3, 0x7, 0x181f ;  /* 0x00f81f0003037f89 */ /* 0x000ea200000e0000 */
[----:B------:R-:W-:Y:S01]  /*9e80*/  @P1 LEA R10, R36, UR45, 0x1 ;  /* 0x0000002d240a1c11 */ /* 0x000fe2000f8e08ff */
[----:B------:R-:W-:Y:S01]  /*9e90*/  @P0 IMAD.WIDE.U32 R20, R26, 0x2, R4 ;  /* 0x000000021a140825 */ /* 0x000fe200078e0004 */
[----:B-1----:R-:W-:-:S03]  /*9ea0*/  MOV R5, R18 ;  /* 0x0000001200057202 */ /* 0x002fc60000000f00 */
[----:B0-----:R-:W-:Y:S01]  /*9eb0*/  IMAD.MOV.U32 R4, RZ, RZ, R9 ;  /* 0x000000ffff047224 */ /* 0x001fe200078e0009 */
[----:B------:R0:W-:Y:S03]  /*9ec0*/  @P0 LDGSTS.E.BYPASS.LTC128B.128 [R37+0x1a400], desc[UR38][R20.64], !P3 ;  /* 0x1a40000014250fae */ /* 0x0001e6000d901d66 */
[----:B------:R-:W-:Y:S01]  /*9ed0*/  @P1 IMAD.WIDE.U32 R8, R26, 0x2, R4 ;  /* 0x000000021a081825 */ /* 0x000fe200078e0004 */
[----:B------:R0:W-:Y:S01]  /*9ee0*/  @P0 LDGSTS.E.BYPASS.LTC128B.128 [R37+0x1e400], desc[UR38][R20.64+0x80], !P2 ;  /* 0x1e40008014250fae */ /* 0x0001e2000d101d66 */
[----:B------:R-:W-:Y:S02]  /*9ef0*/  ISETP.GE.AND P0, PT, R6, 0x61, PT ;  /* 0x000000610600780c */ /* 0x000fe40003f06270 */
[----:B------:R-:W-:Y:S01]  /*9f00*/  IMAD.MOV.U32 R4, RZ, RZ, R14 ;  /* 0x000000ffff047224 */ /* 0x000fe200078e000e */
[----:B------:R0:W-:Y:S04]  /*9f10*/  @P1 LDGSTS.E.BYPASS.LTC128B.128 [R10+0x1ac00], desc[UR38][R8.64], !P3 ;  /* 0x1ac00000080a1fae */ /* 0x0001e8000d901d66 */
[----:B------:R0:W-:Y:S01]  /*9f20*/  @P1 LDGSTS.E.BYPASS.LTC128B.128 [R10+0x1ec00], desc[UR38][R8.64+0x80], !P2 ;  /* 0x1ec00080080a1fae */ /* 0x0001e2000d101d66 */
[----:B---3--:R-:W-:-:S03]  /*9f30*/  IMAD.MOV.U32 R5, RZ, RZ, R7 ;  /* 0x000000ffff057224 */ /* 0x008fc600078e0007 */
[----:B------:R0:W1:Y:S02]  /*9f40*/  SHFL.IDX PT, R14, R0, 0x7, 0x181f ;  /* 0x00f81f00000e7f89 */ /* 0x00006400000e0000 */
[----:B------:R-:W-:Y:S01]  /*9f50*/  @P0 IMAD.WIDE.U32 R4, R26, 0x2, R4 ;  /* 0x000000021a040825 */ /* 0x000fe200078e0004 */
[----:B------:R-:W-:-:S05]  /*9f60*/  @P0 LEA R7, R36, UR45, 0x1 ;  /* 0x0000002d24070c11 */ /* 0x000fca000f8e08ff */
[----:B------:R0:W-:Y:S04]  /*9f70*/  @P0 LDGSTS.E.BYPASS.LTC128B.128 [R7+0x1b400], desc[UR38][R4.64], !P3 ;  /* 0x1b40000004070fae */ /* 0x0001e8000d901d66 */
[----:B--2---:R0:W-:Y:S02]  /*9f80*/  @P0 LDGSTS.E.BYPASS.LTC128B.128 [R7+0x1f400], desc[UR38][R4.64+0x80], !P2 ;  /* 0x1f40008004070fae */ /* 0x0041e4000d101d66 */
.L_x_6588:
[----:B------:R-:W-:Y:S01]  /*9f90*/  ISETP.GE.AND P0, PT, R6, 0x71, PT ;  /* 0x000000710600780c */ /* 0x000fe20003f06270 */
[----:B0-----:R-:W-:Y:S01]  /*9fa0*/  IMAD.MOV.U32 R5, RZ, RZ, R3 ;  /* 0x000000ffff057224 */ /* 0x001fe200078e0003 */
[----:B-1----:R-:W-:-:S11]  /*9fb0*/  MOV R4, R14 ;  /* 0x0000000e00047202 */ /* 0x002fd60000000f00 */
[----:B------:R-:W-:Y:S01]  /*9fc0*/  @P0 IMAD.WIDE.U32 R4, R26, 0x2, R4 ;  /* 0x000000021a040825 */ /* 0x000fe200078e0004 */
[----:B------:R-:W-:-:S05]  /*9fd0*/  @P0 LEA R3, R36, UR45, 0x1 ;  /* 0x0000002d24030c11 */ /* 0x000fca000f8e08ff */
[----:B------:R-:W-:Y:S01]  /*9fe0*/  @!PT LDS RZ, [RZ] ;  /* 0x00000000fffff984 */ /* 0x000fe20000000800 */
[----:B------:R-:W-:Y:S01]  /*9ff0*/  @!PT LDS RZ, [RZ] ;  /* 0x00000000fffff984 */ /* 0x000fe20000000800 */
[----:B------:R-:W-:Y:S01]  /*a000*/  @!PT LDS RZ, [RZ] ;  /* 0x00000000fffff984 */ /* 0x000fe20000000800 */
[----:B------:R0:W-:Y:S04]  /*a010*/  @P0 LDGSTS.E.BYPASS.LTC128B.128 [R3+0x1bc00], desc[UR38][R4.64], !P3 ;  /* 0x1bc0000004030fae */ /* 0x0001e8000d901d66 */
[----:B------:R0:W-:Y:S01]  /*a020*/  @P0 LDGSTS.E.BYPASS.LTC128B.128 [R3+0x1fc00], desc[UR38][R4.64+0x80], !P2 ;  /* 0x1fc0008004030fae */ /* 0x0001e2000d101d66 */
[----:B------:R-:W-:Y:S01]  /*a030*/  NOP ;  /* 0x0000000000007918 */ /* 0x000fe20000000000 */
[----:B------:R-:W-:Y:S02]  /*a040*/  SYNCS.ARRIVE.TRANS64.RED.A0T1 RZ, [UR45+0x28830], RZ ;  /* 0x028830ffffff79a7 */ /* 0x000fe4000820042d */
[----:B------:R-:W-:Y:S01]  /*a050*/  ARRIVES.LDGSTSBAR.64.TRANSCNT [UR45+0x28830] ;  /* 0x02883000ff0079b0 */ /* 0x000fe20008000aad */
[----:B------:R-:W-:Y:S01]  /*a060*/  NOP ;  /* 0x0000000000007918 */ /* 0x000fe20000000000 */
[----:B------:R-:W-:-:S13]  /*a070*/  ISETP.NE.AND P1, PT, R19, 0x3, PT ;  /* 0x000000031300780c */ /* 0x000fda0003f25270 */
[----:B0-----:R-:W-:Y:S05]  /*a080*/  @!P1 BRA `(.L_x_6531) ;  /* 0x0000000000049947 */ /* 0x001fea0003800000 */
[----:B------:R-:W-:Y:S01]  /*a090*/  BPT.TRAP 0x1 ;  /* 0x000000040000795c */ /* 0x000fe20000300000 */
.L_x_6531:
        /* <DEDUP_REMOVED lines=30> */
.L_x_6532:
[----:B------:R-:W0:Y:S01]  /*a280*/  LDC R0, c[0x0][0x448] ;  /* 0x00011200ff007b82 */ /* 0x000e220000000800 */
[----:B------:R-:W-:Y:S01]  /*a290*/  IMAD.IADD R3, R28, 0x1, R29 ;  /* 0x000000011c037824 */ /* 0x000fe200078e021d */
[----:B------:R-:W-:Y:S01]  /*a2a0*/  ULDC.64 UR4, c[0x0][0x2e0] ;  /* 0x0000b80000047ab9 */ /* 0x000fe20000000a00 */
[----:B------:R-:W-:Y:S01]  /*a2b0*/  IMAD.U32 R4, RZ, RZ, UR36 ;  /* 0x00000024ff047e24 */ /* 0x000fe2000f8e00ff */
[----:B------:R-:W-:Y:S01]  /*a2c0*/  MOV R5, UR37 ;  /* 0x0000002500057c02 */ /* 0x000fe20008000f00 */
[----:B------:R-:W-:Y:S01]  /*a2d0*/  IMAD R18, R18, UR4, RZ ;  /* 0x0000000412127c24 */ /* 0x000fe2000f8e02ff */
[----:B------:R-:W-:Y:S01]  /*a2e0*/  LEA R3, R34, R3, 0x7 ;  /* 0x0000000322037211 */ /* 0x000fe200078e38ff */
[----:B------:R-:W-:Y:S01]  /*a2f0*/  IMAD.MOV.U32 R6, RZ, RZ, R4 ;  /* 0x000000ffff067224 */ /* 0x000fe200078e0004 */
[----:B------:R-:W-:Y:S01]  /*a300*/  ULDC.64 UR6, c[0x0][0x280] ;  /* 0x0000a00000067ab9 */ /* 0x000fe20000000a00 */
[----:B------:R-:W-:Y:S02]  /*a310*/  IMAD.U32 R7, RZ, RZ, UR46 ;  /* 0x0000002eff077e24 */ /* 0x000fe4000f8e00ff */
[----:B------:R-:W-:-:S02]  /*a320*/  IMAD.MOV.U32 R9, RZ, RZ, R3 ;  /* 0x000000ffff097224 */ /* 0x000fc400078e0003 */
[----:B------:R-:W-:-:S04]  /*a330*/  IMAD.WIDE.U32 R6, R35, UR4, R6 ;  /* 0x0000000423067c25 */ /* 0x000fc8000f8e0006 */
[----:B------:R-:W-:Y:S01]  /*a340*/  IMAD R5, R35, UR5, R18 ;  /* 0x0000000523057c24 */ /* 0x000fe2000f8e0212 */
[----:B------:R-:W-:-:S04]  /*a350*/  ULDC.64 UR4, c[0x0][0x2d0] ;  /* 0x0000b40000047ab9 */ /* 0x000fc80000000a00 */
[----:B------:R-:W-:Y:S02]  /*a360*/  IADD3 R7, R7, R5, RZ ;  /* 0x0000000507077210 */ /* 0x000fe40007ffe0ff */
[----:B0-----:R-:W-:-:S13]  /*a370*/  ISETP.NE.AND P0, PT, R0, 0x1, PT ;  /* 0x000000010000780c */ /* 0x001fda0003f05270 */
[----:B------:R-:W0:Y:S08]  /*a380*/  @P0 LDC R8, c[0x0][0x44c] ;  /* 0x00011300ff080b82 */ /* 0x000e300000000800 */
[----:B------:R-:W1:Y:S01]  /*a390*/  @P0 LDC R11, c[0x0][0x450] ;  /* 0x00011400ff0b0b82 */ /* 0x000e620000000800 */
[----:B0-----:R-:W-:-:S05]  /*a3a0*/  @P0 IMAD.HI.U32 R4, R3, R8, RZ ;  /* 0x0000000803040227 */ /* 0x001fca00078e00ff */
[----:B-1----:R-:W-:-:S05]  /*a3b0*/  @P0 SHF.R.U32.HI R9, RZ, R11, R4 ;  /* 0x0000000bff090219 */ /* 0x002fca0000011604 */
[----:B------:R-:W-:-:S04]  /*a3c0*/  IMAD.MOV R4, RZ, RZ, -R9 ;  /* 0x000000ffff047224 */ /* 0x000fc800078e0a09 */
[----:B------:R-:W-:Y:S01]  /*a3d0*/  IMAD R3, R0, R4, R3 ;  /* 0x0000000400037224 */ /* 0x000fe200078e0203 */
[----:B------:R-:W-:-:S05]  /*a3e0*/  SHF.R.S32.HI R4, RZ, 0x1f, R9 ;  /* 0x0000001fff047819 */ /* 0x000fca0000011409 */
[----:B------:R-:W-:Y:S02]  /*a3f0*/  IMAD R8, R4, UR4, RZ ;  /* 0x0000000404087c24 */ /* 0x000fe4000f8e02ff */
[----:B------:R-:W-:Y:S01]  /*a400*/  IMAD.WIDE.U32 R4, R9, UR4, R6 ;  /* 0x0000000409047c25 */ /* 0x000fe2000f8e0006 */
[----:B------:R-:W-:-:S03]  /*a410*/  SHF.R.S32.HI R6, RZ, 0x1f, R3 ;  /* 0x0000001fff067819 */ /* 0x000fc60000011403 */
[----:B------:R-:W-:Y:S01]  /*a420*/  IMAD R9, R9, UR5, R8 ;  /* 0x0000000509097c24 */ /* 0x000fe2000f8e0208 */
[----:B------:R-:W-:Y:S02]  /*a430*/  ULDC.64 UR4, c[0x0][0x2c8] ;  /* 0x0000b20000047ab9 */ /* 0x000fe40000000a00 */
[----:B------:R-:W-:Y:S02]  /*a440*/  IMAD R6, R6, UR4, RZ ;  /* 0x0000000406067c24 */ /* 0x000fe4000f8e02ff */
[----:B------:R-:W-:Y:S02]  /*a450*/  IMAD.IADD R5, R5, 0x1, R9 ;  /* 0x0000000105057824 */ /* 0x000fe400078e0209 */
[C---:B------:R-:W-:Y:S02]  /*a460*/  IMAD R7, R3.reuse, UR5, R6 ;  /* 0x0000000503077c24 */ /* 0x040fe4000f8e0206 */
[----:B------:R-:W-:Y:S01]  /*a470*/  IMAD.WIDE.U32 R4, R3, UR4, R4 ;  /* 0x0000000403047c25 */ /* 0x000fe2000f8e0004 */
[----:B------:R-:W-:-:S02]  /*a480*/  ULDC UR4, c[0x0][0x2b8] ;  /* 0x0000ae0000047ab9 */ /* 0x000fc40000000800 */
[----:B------:R-:W-:Y:S02]  /*a490*/  ISETP.GE.AND P0, PT, R26, UR4, PT ;  /* 0x000000041a007c0c */ /* 0x000fe4000bf06270 */
[C---:B------:R-:W-:Y:S02]  /*a4a0*/  LEA R6, P2, R4.reuse, UR6, 0x1 ;  /* 0x0000000604067c11 */ /* 0x040fe4000f8408ff */
[----:B------:R-:W-:Y:S02]  /*a4b0*/  IADD3 R7, R5, R7, RZ ;  /* 0x0000000705077210 */ /* 0x000fe40007ffe0ff */
[----:B------:R-:W-:Y:S01]  /*a4c0*/  ISETP.GE.AND P1, PT, R25, UR4, PT ;  /* 0x0000000419007c0c */ /* 0x000fe2000bf26270 */
[----:B------:R-:W-:Y:S01]  /*a4d0*/  UMOV UR4, 0xffffffff ;  /* 0xffffffff00047882 */ /* 0x000fe20000000000 */
[----:B------:R-:W-:Y:S02]  /*a4e0*/  LEA.HI.X R7, R4, UR7, R7, 0x1, P2 ;  /* 0x0000000704077c11 */ /* 0x000fe400090f0c07 */
[----:B------:R-:W-:Y:S09]  /*a4f0*/  BRA.DIV UR4, `(.L_x_6533) ;  /* 0x0000002e044c7947 */ /* 0x000ff2000b800000 */
[----:B------:R-:W-:Y:S01]  /*a500*/  SHFL.IDX PT, R5, R7, RZ, 0x181f ;  /* 0x00181fff07057589 */ /* 0x000fe200000e0000 */
[----:B------:R-:W-:Y:S01]  /*a510*/  ULDC UR4, c[0x0][0x288] ;  /* 0x0000a20000047ab9 */ /* 0x000fe20000000800 */
[----:B------:R-:W-:Y:S02]  /*a520*/  IMAD R3, R34, 0x80, R29 ;  /* 0x0000008022037824 */ /* 0x000fe400078e021d */
[----:B------:R-:W0:Y:S01]  /*a530*/  SHFL.IDX PT, R4, R6, RZ, 0x181f ;  /* 0x00181fff06047589 */ /* 0x000e2200000e0000 */
[----:B------:R-:W-:Y:S02]  /*a540*/  IMAD R0, R0, UR4, RZ ;  /* 0x0000000400007c24 */ /* 0x000fe4000f8e02ff */
[C---:B------:R-:W-:Y:S01]  /*a550*/  VIADD R9, R3.reuse, 0x10 ;  /* 0x0000001003097836 */ /* 0x040fe20000000000 */
[----:B------:R-:W-:Y:S01]  /*a560*/  SHFL.IDX PT, R8, R7, 0x1, 0x181f ;  /* 0x00381f0007087f89 */ /* 0x000fe200000e0000 */
[C---:B------:R-:W-:Y:S01]  /*a570*/  VIADD R11, R3.reuse, 0x20 ;  /* 0x00000020030b7836 */ /* 0x040fe20000000000 */
[----:B------:R-:W-:-:S02]  /*a580*/  ISETP.GE.AND P2, PT, R3, R0, PT ;  /* 0x000000000300720c */ /* 0x000fc40003f46270 */
[----:B------:R-:W1:Y:S04]  /*a590*/  SHFL.IDX PT, R14, R6, 0x1, 0x181f ;  /* 0x00381f00060e7f89 */ /* 0x000e6800000e0000 */
[----:B------:R-:W-:Y:S07]  /*a5a0*/  SHFL.IDX PT, R10, R7, 0x3, 0x181f ;  /* 0x00781f00070a7f89 */ /* 0x000fee00000e0000 */
[----:B------:R-:W-:Y:S01]  /*a5b0*/  @!P2 LEA R21, R36, UR45, 0x1 ;  /* 0x0000002d2415ac11 */ /* 0x000fe2000f8e08ff */
[----:B0-----:R-:W-:-:S05]  /*a5c0*/  @!P2 IMAD.WIDE.U32 R4, R26, 0x2, R4 ;  /* 0x000000021a04a825 */ /* 0x001fca00078e0004 */
[----:B------:R-:W-:Y:S04]  /*a5d0*/  @!P2 LDGSTS.E.BYPASS.LTC128B.128 [R21+0x10400], desc[UR38][R4.64], !P0 ;  /* 0x104000000415afae */ /* 0x000fe8000c101d66 */
[----:B------:R1:W-:Y:S01]  /*a5e0*/  @!P2 LDGSTS.E.BYPASS.LTC128B.128 [R21+0x14400], desc[UR38][R4.64+0x80], !P1 ;  /* 0x144000800415afae */ /* 0x0003e2000c901d66 */
[----:B------:R-:W-:Y:S02]  /*a5f0*/  ISETP.GE.AND P2, PT, R9, R0, PT ;  /* 0x000000000900720c */ /* 0x000fe40003f46270 */
[----:B-1----:R-:W-:Y:S01]  /*a600*/  MOV R4, R14 ;  /* 0x0000000e00047202 */ /* 0x002fe20000000f00 */
[----:B------:R-:W-:-:S10]  /*a610*/  IMAD.MOV.U32 R5, RZ, RZ, R8 ;  /* 0x000000ffff057224 */ /* 0x000fd400078e0008 */
[----:B------:R-:W-:Y:S01]  /*a620*/  @!P2 LEA R35, R36, UR45, 0x1 ;  /* 0x0000002d2423ac11 */ /* 0x000fe2000f8e08ff */
[----:B------:R-:W-:Y:S01]  /*a630*/  SHFL.IDX PT, R14, R6, 0x3, 0x181f ;  /* 0x00781f00060e7f89 */ /* 0x000fe200000e0000 */
[----:B------:R-:W-:-:S03]  /*a640*/  @!P2 IMAD.WIDE.U32 R8, R26, 0x2, R4 ;  /* 0x000000021a08a825 */ /* 0x000fc600078e0004 */
[----:B------:R-:W-:Y:S04]  /*a650*/  SHFL.IDX PT, R5, R7, 0x2, 0x181f ;  /* 0x00581f0007057f89 */ /* 0x000fe800000e0000 */
[----:B------:R-:W0:Y:S04]  /*a660*/  SHFL.IDX PT, R4, R6, 0x2, 0x181f ;  /* 0x00581f0006047f89 */ /* 0x000e2800000e0000 */
[----:B------:R-:W-:Y:S04]  /*a670*/  @!P2 LDGSTS.E.BYPASS.LTC128B.128 [R35+0x10c00], desc[UR38][R8.64], !P0 ;  /* 0x10c000000823afae */ /* 0x000fe8000c101d66 */
[----:B------:R1:W-:Y:S01]  /*a680*/  @!P2 LDGSTS.E.BYPASS.LTC128B.128 [R35+0x14c00], desc[UR38][R8.64+0x80], !P1 ;  /* 0x14c000800823afae */ /* 0x0003e2000c901d66 */
[----:B------:R-:W-:-:S02]  /*a690*/  ISETP.GE.AND P2, PT, R11, R0, PT ;  /* 0x000000000b00720c */ /* 0x000fc40003f46270 */
[C---:B------:R-:W-:Y:S02]  /*a6a0*/  IADD3 R11, R3.reuse, 0x40, RZ ;  /* 0x00000040030b7810 */ /* 0x040fe40007ffe0ff */
[----:B-1----:R-:W-:-:S09]  /*a6b0*/  IADD3 R9, R3, 0x30, RZ ;  /* 0x0000003003097810 */ /* 0x002fd20007ffe0ff */
[----:B------:R-:W-:Y:S01]  /*a6c0*/  @!P2 LEA R21, R36, UR45, 0x1 ;  /* 0x0000002d2415ac11 */ /* 0x000fe2000f8e08ff */
[----:B0-----:R-:W-:-:S05]  /*a6d0*/  @!P2 IMAD.WIDE.U32 R4, R26, 0x2, R4 ;  /* 0x000000021a04a825 */ /* 0x001fca00078e0004 */
[----:B------:R-:W-:Y:S04]  /*a6e0*/  @!P2 LDGSTS.E.BYPASS.LTC128B.128 [R21+0x11400], desc[UR38][R4.64], !P0 ;  /* 0x114000000415afae */ /* 0x000fe8000c101d66 */
[----:B------:R0:W-:Y:S01]  /*a6f0*/  @!P2 LDGSTS.E.BYPASS.LTC128B.128 [R21+0x15400], desc[UR38][R4.64+0x80], !P1 ;  /* 0x154000800415afae */ /* 0x0001e2000c901d66 */
[----:B------:R-:W-:Y:S01]  /*a700*/  ISETP.GE.AND P2, PT, R9, R0, PT ;  /* 0x000000000900720c */ /* 0x000fe20003f46270 */
[----:B0-----:R-:W-:Y:S02]  /*a710*/  IMAD.MOV.U32 R4, RZ, RZ, R14 ;  /* 0x000000ffff047224 */ /* 0x001fe400078e000e */
        /* <DEDUP_REMOVED lines=8> */
[----:B------:R-:W-:Y:S01]  /*a7a0*/  ISETP.GE.AND P2, PT, R11, R0, PT ;  /* 0x000000000b00720c */ /* 0x000fe20003f46270 */
[----:B------:R-:W-:-:S02]  /*a7b0*/  VIADD R11, R3, 0x60 ;  /* 0x00000060030b7836 */ /* 0x000fc40000000000 */
[----:B------:R-:W2:Y:S01]  /*a7c0*/  SHFL.IDX PT, R14, R6, 0x5, 0x181f ;  /* 0x00b81f00060e7f89 */ /* 0x000ea200000e0000 */
[----:B-1----:R-:W-:-:S09]  /*a7d0*/  VIADD R9, R3, 0x50 ;  /* 0x0000005003097836 */ /* 0x002fd20000000000 */
[----:B------:R-:W-:Y:S01]  /*a7e0*/  @!P2 LEA R21, R36, UR45, 0x1 ;  /* 0x0000002d2415ac11 */ /* 0x000fe2000f8e08ff */
[----:B0-----:R-:W-:-:S05]  /*a7f0*/  @!P2 IMAD.WIDE.U32 R4, R26, 0x2, R4 ;  /* 0x000000021a04a825 */ /* 0x001fca00078e0004 */
[----:B------:R-:W-:Y:S04]  /*a800*/  @!P2 LDGSTS.E.BYPASS.LTC128B.128 [R21+0x12400], desc[UR38][R4.64], !P0 ;  /* 0x124000000415afae */ /* 0x000fe8000c101d66 */
[----:B------:R2:W-:Y:S01]  /*a810*/  @!P2 LDGSTS.E.BYPASS.LTC128B.128 [R21+0x16400], desc[UR38][R4.64+0x80], !P1 ;  /* 0x164000800415afae */ /* 0x0005e2000c901d66 */
[----:B------:R-:W-:Y:S01]  /*a820*/  ISETP.GE.AND P2, PT, R9, R0, PT ;  /* 0x000000000900720c */ /* 0x000fe20003f46270 */
[----:B--2---:R-:W-:Y:S01]  /*a830*/  IMAD.MOV.U32 R4, RZ, RZ, R14 ;  /* 0x000000ffff047224 */ /* 0x004fe200078e000e */
[----:B------:R-:W-:Y:S01]  /*a840*/  MOV R5, R10 ;  /* 0x0000000a00057202 */ /* 0x000fe20000000f00 */
[----:B------:R-:W-:Y:S10]  /*a850*/  SHFL.IDX PT, R14, R6, 0x7, 0x181f ;  /* 0x00f81f00060e7f89 */ /* 0x000ff400000e0000 */
[----:B------:R-:W-:Y:S01]  /*a860*/  @!P2 LEA R35, R36, UR45, 0x1 ;  /* 0x0000002d2423ac11 */ /* 0x000fe2000f8e08ff */
[----:B------:R-:W-:Y:S01]  /*a870*/  @!P2 IMAD.WIDE.U32 R8, R26, 0x2, R4 ;  /* 0x000000021a08a825 */ /* 0x000fe200078e0004 */
[----:B------:R-:W-:Y:S04]  /*a880*/  SHFL.IDX PT, R10, R7, 0x7, 0x181f ;  /* 0x00f81f00070a7f89 */ /* 0x000fe800000e0000 */
[----:B------:R-:W-:Y:S04]  /*a890*/  SHFL.IDX PT, R5, R7, 0x6, 0x181f ;  /* 0x00d81f0007057f89 */ /* 0x000fe800000e0000 */
[----:B------:R-:W0:Y:S04]  /*a8a0*/  SHFL.IDX PT, R4, R6, 0x6, 0x181f ;  /* 0x00d81f0006047f89 */ /* 0x000e2800000e0000 */
[----:B------:R1:W-:Y:S04]  /*a8b0*/  @!P2 LDGSTS.E.BYPASS.LTC128B.128 [R35+0x12c00], desc[UR38][R8.64], !P0 ;  /* 0x12c000000823afae */ /* 0x0003e8000c101d66 */
[----:B------:R1:W-:Y:S01]  /*a8c0*/  @!P2 LDGSTS.E.BYPASS.LTC128B.128 [R35+0x16c00], desc[UR38][R8.64+0x80], !P1 ;  /* 0x16c000800823afae */ /* 0x0003e2000c901d66 */
[----:B------:R-:W-:-:S13]  /*a8d0*/  ISETP.GE.AND P2, PT, R11, R0, PT ;  /* 0x000000000b00720c */ /* 0x000fda0003f46270 */
[----:B------:R-:W-:Y:S01]  /*a8e0*/  @!P2 LEA R21, R36, UR45, 0x1 ;  /* 0x0000002d2415ac11 */ /* 0x000fe2000f8e08ff */
[----:B0-----:R-:W-:-:S05]  /*a8f0*/  @!P2 IMAD.WIDE.U32 R4, R26, 0x2, R4 ;  /* 0x000000021a04a825 */ /* 0x001fca00078e0004 */
[----:B------:R1:W-:Y:S04]  /*a900*/  @!P2 LDGSTS.E.BYPASS.LTC128B.128 [R21+0x13400], desc[UR38][R4.64], !P0 ;  /* 0x134000000415afae */ /* 0x0003e8000c101d66 */
[----:B------:R1:W-:Y:S02]  /*a910*/  @!P2 LDGSTS.E.BYPASS.LTC128B.128 [R21+0x17400], desc[UR38][R4.64+0x80], !P1 ;  /* 0x174000800415afae */ /* 0x0003e4000c901d66 */
.L_x_6605:
[----:B------:R-:W-:Y:S01]  /*a920*/  VIADD R3, R3, 0x70 ;  /* 0x0000007003037836 */ /* 0x000fe20000000000 */
[----:B------:R-:W-:Y:S01]  /*a930*/  BSSY B0, `(.L_x_6534) ;  /* 0x000000e000007945 */ /* 0x000fe20003800000 */
[----:B-1----:R-:W-:Y:S02]  /*a940*/  IMAD.MOV.U32 R4, RZ, RZ, R14 ;  /* 0x000000ffff047224 */ /* 0x002fe400078e000e */
[----:B------:R-:W-:Y:S01]  /*a950*/  IMAD.MOV.U32 R5, RZ, RZ, R10 ;  /* 0x000000ffff057224 */ /* 0x000fe200078e000a */
[----:B------:R-:W-:Y:S02]  /*a960*/  ISETP.GE.AND P2, PT, R3, R0, PT ;  /* 0x000000000300720c */ /* 0x000fe40003f46270 */
[----:B------:R-:W-:-:S04]  /*a970*/  MOV R0, 0x1 ;  /* 0x0000000100007802 */ /* 0x000fc80000000f00 */
[----:B------:R-:W-:-:S07]  /*a980*/  SHF.L.U32 R0, R0, 0x1f, RZ ;  /* 0x0000001f00007819 */ /* 0x000fce00000006ff */
[----:B------:R-:W-:Y:S05]  /*a990*/  @P2 BRA `(.L_x_6535) ;  /* 0x00000000001c2947 */ /* 0x000fea0003800000 */
[----:B------:R-:W-:Y:S01]  /*a9a0*/  IMAD.WIDE.U32 R4, R26, 0x2, R4 ;  /* 0x000000021a047825 */ /* 0x000fe200078e0004 */
[----:B------:R-:W-:-:S05]  /*a9b0*/  LEA R3, R36, UR45, 0x1 ;  /* 0x0000002d24037c11 */ /* 0x000fca000f8e08ff */
[----:B------:R-:W-:Y:S01]  /*a9c0*/  @!PT LDS RZ, [RZ] ;  /* 0x00000000fffff984 */ /* 0x000fe20000000800 */
[----:B------:R-:W-:Y:S01]  /*a9d0*/  @!PT LDS RZ, [RZ] ;  /* 0x00000000fffff984 */ /* 0x000fe20000000800 */
[----:B------:R-:W-:Y:S01]  /*a9e0*/  @!PT LDS RZ, [RZ] ;  /* 0x00000000fffff984 */ /* 0x000fe20000000800 */
[----:B------:R0:W-:Y:S04]  /*a9f0*/  LDGSTS.E.BYPASS.LTC128B.128 [R3+0x13c00], desc[UR38][R4.64], !P0 ;  /* 0x13c0000004037fae */ /* 0x0001e8000c101d66 */
[----:B------:R0:W-:Y:S02]  /*aa00*/  LDGSTS.E.BYPASS.LTC128B.128 [R3+0x17c00], desc[UR38][R4.64+0x80], !P1 ;  /* 0x17c0008004037fae */ /* 0x0001e4000c901d66 */
.L_x_6535:
[----:B------:R-:W-:Y:S05]  /*aa10*/  BSYNC B0 ;  /* 0x0000000000007941 */ /* 0x000fea0003800000 */
.L_x_6534:
[----:B------:R-:W-:Y:S01]  /*aa20*/  NOP ;  /* 0x0000000000007918 */ /* 0x000fe20000000000 */
[----:B------:R-:W-:Y:S01]  /*aa30*/  SYNCS.ARRIVE.TRANS64.RED.A0T1 RZ, [UR45+0x28800], RZ ;  /* 0x028800ffffff79a7 */ /* 0x000fe2000820042d */
[----:B------:R-:W-:Y:S01]  /*aa40*/  ARRIVES.LDGSTSBAR.64.TRANSCNT [UR45+0x28800] ;  /* 0x02880000ff0079b0 */ /* 0x000fe20008000aad */
[----:B------:R-:W-:Y:S01]  /*aa50*/  NOP ;  /* 0x0000000000007918 */ /* 0x000fe20000000000 */
[----:B------:R-:W-:Y:S01]  /*aa60*/  SYNCS.ARRIVE.TRANS64.A1T0 RZ, [UR45+0x28800], RZ ;  /* 0x028800ffffff79a7 */ /* 0x000fe2000810002d */
[----:B------:R-:W-:-:S04]  /*aa70*/  IADD3 R32, R32, -0x2, RZ ;  /* 0xfffffffe20207810 */ /* 0x000fc80007ffe0ff */
[----:B------:R-:W-:Y:S01]  /*aa80*/  ISETP.GE.AND P1, PT, R32, UR48, PT ;  /* 0x0000003020007c0c */ /* 0x000fe2000bf26270 */
[----:B------:R-:W1:Y:S02]  /*aa90*/  SYNCS.PHASECHK.TRANS64.TRYWAIT P0, [UR45+0x28820], R0 ;  /* 0x02882000ff0075a7 */ /* 0x000e64000800016d */
[----:B-1----:R-:W-:Y:S10]  /*aaa0*/  @!P0 BRA `(.L_x_6536) ;  /* 0x0000003000588947 */ /* 0x002ff40003800000 */
.L_x_6606:
[----:B------:R-:W-:Y:S02]  /*aab0*/  IMAD.MOV.U32 R8, RZ, RZ, 0x1 ;  /* 0x00000001ff087424 */ /* 0x000fe400078e00ff */
[----:B------:R-:W-:Y:S01]  /*aac0*/  IMAD.MOV.U32 R9, RZ, RZ, RZ ;  /* 0x000000ffff097224 */ /* 0x000fe200078e00ff */
[----:B------:R-:W-:Y:S06]  /*aad0*/  @!P1 BRA `(.L_x_6537) ;  /* 0x0000001000289947 */ /* 0x000fec0003800000 */
[----:B------:R-:W-:Y:S01]  /*aae0*/  UIADD3 UR4, UR47, 0x1, URZ ;  /* 0x000000012f047890 */ /* 0x000fe2000fffe03f */
[----:B0-----:R-:W-:Y:S01]  /*aaf0*/  LOP3.LUT R3, RZ, UR44, RZ, 0x33, !PT ;  /* 0x0000002cff037c12 */ /* 0x001fe2000f8e33ff */
[----:B------:R-:W-:Y:S01]  /*ab00*/  BSSY B0, `(.L_x_6537) ;  /* 0x0000107000007945 */ /* 0x000fe20003800000 */
[----:B------:R-:W-:Y:S01]  /*ab10*/  IADD3 R28, R28, R33, R29 ;  /* 0x000000211c1c7210 */ /* 0x000fe20007ffe01d */
[----:B------:R-:W-:Y:S01]  /*ab20*/  UIMAD UR4, UR4, UR41, URZ ;  /* 0x00000029040472a4 */ /* 0x000fe2000f8e023f */
[----:B------:R-:W-:Y:S01]  /*ab30*/  IMAD.MOV.U32 R10, RZ, RZ, 0x1 ;  /* 0x00000001ff0a7424 */ /* 0x000fe200078e00ff */
[----:B------:R-:W-:Y:S02]  /*ab40*/  MOV R21, RZ ;  /* 0x000000ff00157202 */ /* 0x000fe40000000f00 */
[----:B------:R-:W-:Y:S02]  /*ab50*/  IADD3 R5, R28, -0x180, RZ ;  /* 0xfffffe801c057810 */ /* 0x000fe40007ffe0ff */
[----:B------:R-:W-:Y:S01]  /*ab60*/  LOP3.LUT R0, RZ, UR4, RZ, 0x33, !PT ;  /* 0x00000004ff007c12 */ /* 0x000fe2000f8e33ff */
[----:B------:R-:W-:-:S02]  /*ab70*/  ULDC UR4, c[0x0][0x2f4] ;  /* 0x0000bd0000047ab9 */ /* 0x000fc40000000800 */
[----:B------:R-:W-:Y:S02]  /*ab80*/  ISETP.GE.AND P2, PT, R26, UR4, PT ;  /* 0x000000041a007c0c */ /* 0x000fe4000bf46270 */
[----:B------:R-:W-:Y:S02]  /*ab90*/  VIMNMX R0, R0, R3, !PT ;  /* 0x0000000300007248 */ /* 0x000fe40007fe0100 */
[----:B------:R-:W-:Y:S02]  /*aba0*/  IADD3 R3, -R29, UR43, RZ ;  /* 0x0000002b1d037c10 */ /* 0x000fe4000fffe1ff */
[----:B------:R-:W-:Y:S01]  /*abb0*/  ISETP.GE.AND P1, PT, R25, UR4, PT ;  /* 0x0000000419007c0c */ /* 0x000fe2000bf26270 */
[C---:B------:R-:W-:Y:S01]  /*abc0*/  IMAD R18, R0.reuse, -0x80, R5 ;  /* 0xffffff8000127824 */ /* 0x040fe200078e0205 */
[C---:B------:R-:W-:Y:S01]  /*abd0*/  IADD3 R22, -R0.reuse, -0x2, RZ ;  /* 0xfffffffe00167810 */ /* 0x040fe20007ffe1ff */
[----:B------:R-:W-:-:S04]  /*abe0*/  IMAD R3, R0, 0x80, R3 ;  /* 0x0000008000037824 */ /* 0x000fc800078e0203 */
[----:B------:R-:W-:-:S07]  /*abf0*/  VIADD R20, R3, 0x100 ;  /* 0x0000010003147836 */ /* 0x000fce0000000000 */
.L_x_6550:
[----:B------:R-:W-:Y:S01]  /*ac00*/  ISETP.NE.AND P0, PT, R30, 0x1, PT ;  /* 0x000000011e00780c */ /* 0x000fe20003f05270 */
[----:B------:R-:W-:-:S12]  /*ac10*/  ULDC.64 UR4, c[0x0][0x428] ;  /* 0x00010a0000047ab9 */ /* 0x000fd80000000a00 */
[----:B------:R-:W0:Y:S08]  /*ac20*/  @P0 LDC R3, c[0x0][0x434] ;  /* 0x00010d00ff030b82 */ /* 0x000e300000000800 */
[----:B------:R-:W1:Y:S01]  /*ac30*/  @P0 LDC R5, c[0x0][0x438] ;  /* 0x00010e00ff050b82 */ /* 0x000e620000000800 */
[----:B0-----:R-:W-:-:S04]  /*ac40*/  @P0 IMAD.HI.U32 R0, R18, R3, RZ ;  /* 0x0000000312000227 */ /* 0x001fc800078e00ff */
[----:B------:R-:W-:Y:S01]  /*ac50*/  IMAD.MOV.U32 R3, RZ, RZ, R18 ;  /* 0x000000ffff037224 */ /* 0x000fe200078e0012 */
[----:B-1----:R-:W-:Y:S01]  /*ac60*/  @P0 SHF.R.U32.HI R3, RZ, R5, R0 ;  /* 0x00000005ff030219 */ /* 0x002fe20000011600 */
[----:B------:R-:W-:-:S03]  /*ac70*/  IMAD R0, R27, UR4, RZ ;  /* 0x000000041b007c24 */ /* 0x000fc6000f8e02ff */
[----:B------:R-:W-:Y:S01]  /*ac80*/  SHF.R.S32.HI R5, RZ, 0x1f, R3 ;  /* 0x0000001fff057819 */ /* 0x000fe20000011403 */
[----:B------:R-:W-:Y:S01]  /*ac90*/  IMAD R9, R31, UR5, R0 ;  /* 0x000000051f097c24 */ /* 0x000fe2000f8e0200 */
[----:B------:R-:W-:-:S05]  /*aca0*/  MOV R4, R3 ;  /* 0x0000000300047202 */ /* 0x000fca0000000f00 */
[----:B------:R-:W-:Y:S01]  /*acb0*/  IMAD.WIDE.U32 R6, R31, UR4, R4 ;  /* 0x000000041f067c25 */ /* 0x000fe2000f8e0004 */
[----:B------:R-:W-:-:S03]  /*acc0*/  ULDC.64 UR4, c[0x0][0x418] ;  /* 0x0001060000047ab9 */ /* 0x000fc60000000a00 */
[----:B------:R-:W-:Y:S01]  /*acd0*/  IMAD.IADD R5, R9, 0x1, R7 ;  /* 0x0000000109057824 */ /* 0x000fe200078e0207 */
[----:B------:R-:W-:-:S04]  /*ace0*/  LEA R4, P0, R6, UR4, 0x2 ;  /* 0x0000000406047c11 */ /* 0x000fc8000f8010ff */
[----:B------:R-:W-:-:S05]  /*acf0*/  LEA.HI.X R5, R6, UR5, R5, 0x2, P0 ;  /* 0x0000000506057c11 */ /* 0x000fca00080f1405 */
[----:B--2---:R-:W2:Y:S01]  /*ad00*/  LDG.E R28, desc[UR38][R4.64] ;  /* 0x00000026041c7981 */ /* 0x004ea2000c1e1900 */
[----:B------:R-:W-:Y:S01]  /*ad10*/  ISETP.NE.AND P3, PT, R19, 0x3, PT ;  /* 0x000000031300780c */ /* 0x000fe20003f65270 */
[----:B------:R-:W-:-:S05]  /*ad20*/  VIADD R9, R21, 0x1 ;  /* 0x0000000115097836 */ /* 0x000fca0000000000 */
[----:B------:R-:W-:-:S04]  /*ad30*/  ISETP.NE.AND P0, PT, R9, 0x2, PT ;  /* 0x000000020900780c */ /* 0x000fc80003f05270 */
[----:B------:R-:W-:Y:S02]  /*ad40*/  SEL R7, RZ, 0x1, P0 ;  /* 0x00000001ff077807 */ /* 0x000fe40000000000 */
[----:B------:R-:W-:Y:S02]  /*ad50*/  SEL R9, R9, RZ, P0 ;  /* 0x000000ff09097207 */ /* 0x000fe40000000000 */
[----:B------:R-:W-:Y:S02]  /*ad60*/  LOP3.LUT R8, R10, R7, RZ, 0x3c, !PT ;  /* 0x000000070a087212 */ /* 0x000fe400078e3cff */
[----:B--2---:R-:W-:Y:S01]  /*ad70*/  SHF.R.S32.HI R32, RZ, 0x1f, R28 ;  /* 0x0000001fff207819 */ /* 0x004fe2000001141c */
[----:B------:R-:W-:Y:S06]  /*ad80*/  @!P3 BRA `(.L_x_6538) ;  /* 0x000000000004b947 */ /* 0x000fec0003800000 */
[----:B------:R-:W-:Y:S01]  /*ad90*/  BPT.TRAP 0x1 ;  /* 0x000000040000795c */ /* 0x000fe20000300000 */
.L_x_6538:
[----:B------:R-:W-:Y:S01]  /*ada0*/  LEA R33, R9, UR45, 0x3 ;  /* 0x0000002d09217c11 */ /* 0x000fe2000f8e18ff */
[----:B------:R-:W-:Y:S01]  /*adb0*/  BSSY B1, `(.L_x_6539) ;  /* 0x0000004000017945 */ /* 0x000fe20003800000 */
[----:B------:R-:W-:-:S04]  /*adc0*/  SHF.L.U32 R0, R8, 0x1f, RZ ;  /* 0x0000001f08007819 */ /* 0x000fc800000006ff */
[----:B------:R-:W0:Y:S02]  /*add0*/  SYNCS.PHASECHK.TRANS64.TRYWAIT P0, [R33+URZ+0x28840], R0 ;  /* 0x02884000210075a7 */ /* 0x000e24000800017f */
[----:B0-----:R-:W-:Y:S05]  /*ade0*/  @!P0 BRA `(.L_x_6540) ;  /* 0x0000002c00a08947 */ /* 0x001fea0003800000 */
.L_x_6607:
[----:B------:R-:W-:Y:S05]  /*adf0*/  BSYNC B1 ;  /* 0x0000000000017941 */ /* 0x000fea0003800000 */
.L_x_6539:
[----:B------:R-:W-:Y:S01]  /*ae00*/  ULDC UR4, c[0x0][0x430] ;  /* 0x00010c0000047ab9 */ /* 0x000fe20000000800 */
[----:B------:R-:W-:Y:S01]  /*ae10*/  R2UR UR6, R24 ;  /* 0x00000000180672ca */ /* 0x000fe200000e0000 */
[----:B------:R-:W-:Y:S01]  /*ae20*/  UIADD3 UR4, -UR4, URZ, URZ ;  /* 0x0000003f04047290 */ /* 0x000fe2000fffe13f */
[C---:B------:R-:W-:Y:S02]  /*ae30*/  LOP3.LUT P4, RZ, R23.reuse, 0x2, RZ, 0xc0, !PT ;  /* 0x0000000217ff7812 */ /* 0x040fe4000788c0ff */
[----:B------:R-:W-:-:S03]  /*ae40*/  LOP3.LUT P3, RZ, R23, 0x1, RZ, 0xc0, !PT ;  /* 0x0000000117ff7812 */ /* 0x000fc6000786c0ff */
[----:B------:R-:W-:Y:S01]  /*ae50*/  IMAD R34, R3, UR4, R18 ;  /* 0x0000000403227c24 */ /* 0x000fe2000f8e0212 */
[----:B------:R-:W-:-:S03]  /*ae60*/  ULDC.64 UR4, c[0x0][0x300] ;  /* 0x0000c00000047ab9 */ /* 0x000fc60000000a00 */
[----:B------:R-:W-:Y:S01]  /*ae70*/  IMAD.WIDE.U32 R4, R34, UR4, RZ ;  /* 0x0000000422047c25 */ /* 0x000fe2000f8e00ff */
[----:B------:R-:W-:-:S05]  /*ae80*/  SHF.R.S32.HI R35, RZ, 0x1f, R34 ;  /* 0x0000001fff237819 */ /* 0x000fca0000011422 */
        /* <DEDUP_REMOVED lines=18> */
[----:B------:R-:W-:Y:S01]  /*afb0*/  IMAD R4, R9, 0x4000, R36 ;  /* 0x0000400009047824 */ /* 0x000fe200078e0224 */
[----:B------:R-:W-:Y:S06]  /*afc0*/  BRA.DIV UR4, `(.L_x_6541) ;  /* 0x0000002e043c7947 */ /* 0x000fec000b800000 */
[----:B------:R-:W1:Y:S01]  /*afd0*/  SHFL.IDX PT, R14, R6, RZ, 0x181f ;  /* 0x00181fff060e7589 */ /* 0x000e6200000e0000 */
[----:B------:R-:W-:Y:S01]  /*afe0*/  IMAD.SHL.U32 R3, R26, 0x2, RZ ;  /* 0x000000021a037824 */ /* 0x000fe200078e00ff */
[----:B------:R-:W-:Y:S02]  /*aff0*/  LEA R4, R4, UR45, 0x1 ;  /* 0x0000002d04047c11 */ /* 0x000fe4000f8e08ff */
[----:B0-----:R-:W0:Y:S04]  /*b000*/  SHFL.IDX PT, R0, R5, RZ, 0x181f ;  /* 0x00181fff05007589 */ /* 0x001e2800000e0000 */
[----:B------:R-:W2:Y:S04]  /*b010*/  SHFL.IDX PT, R37, R6, 0x1, 0x181f ;  /* 0x00381f0006257f89 */ /* 0x000ea800000e0000 */
[----:B------:R-:W-:Y:S01]  /*b020*/  SHFL.IDX PT, R7, R5, 0x2, 0x181f ;  /* 0x00581f0005077f89 */ /* 0x000fe200000e0000 */
[----:B-1----:R-:W-:-:S04]  /*b030*/  IADD3 R14, P0, R14, R3, RZ ;  /* 0x000000030e0e7210 */ /* 0x002fc80007f1e0ff */
[----:B0-----:R-:W-:Y:S02]  /*b040*/  IADD3.X R15, RZ, R0, RZ, P0, !PT ;  /* 0x00000000ff0f7210 */ /* 0x001fe400007fe4ff */
[----:B------:R-:W0:Y:S01]  /*b050*/  SHFL.IDX PT, R0, R5, 0x1, 0x181f ;  /* 0x00381f0005007f89 */ /* 0x000e2200000e0000 */
[----:B--2---:R-:W-:-:S03]  /*b060*/  IADD3 R12, P0, R37, R3, RZ ;  /* 0x00000003250c7210 */ /* 0x004fc60007f1e0ff */
[----:B------:R-:W-:Y:S04]  /*b070*/  LDGSTS.E.BYPASS.LTC128B.128 [R4+0x18400], desc[UR38][R14.64], !P4 ;  /* 0x184000000e047fae */ /* 0x000fe8000e101d66 */
[----:B------:R1:W-:Y:S04]  /*b080*/  LDGSTS.E.BYPASS.LTC128B.128 [R4+0x1c400], desc[UR38][R14.64+0x80], !P3 ;  /* 0x1c4000800e047fae */ /* 0x0003e8000d901d66 */
[----:B------:R-:W-:Y:S04]  /*b090*/  SHFL.IDX PT, R37, R6, 0x3, 0x181f ;  /* 0x00781f0006257f89 */ /* 0x000fe800000e0000 */
[----:B-1----:R-:W1:Y:S01]  /*b0a0*/  SHFL.IDX PT, R14, R6, 0x2, 0x181f ;  /* 0x00581f00060e7f89 */ /* 0x002e6200000e0000 */
[----:B0-----:R-:W-:-:S03]  /*b0b0*/  IMAD.X R13, RZ, RZ, R0, P0 ;  /* 0x000000ffff0d7224 */ /* 0x001fc600000e0600 */
[----:B------:R-:W0:Y:S04]  /*b0c0*/  SHFL.IDX PT, R0, R5, 0x3, 0x181f ;  /* 0x00781f0005007f89 */ /* 0x000e2800000e0000 */
[----:B------:R-:W-:Y:S04]  /*b0d0*/  LDGSTS.E.BYPASS.LTC128B.128 [R4+0x18c00], desc[UR38][R12.64], !P4 ;  /* 0x18c000000c047fae */ /* 0x000fe8000e101d66 */
[----:B------:R1:W-:Y:S02]  /*b0e0*/  LDGSTS.E.BYPASS.LTC128B.128 [R4+0x1cc00], desc[UR38][R12.64+0x80], !P3 ;  /* 0x1cc000800c047fae */ /* 0x0003e4000d901d66 */
[----:B-1----:R-:W-:-:S05]  /*b0f0*/  IADD3 R12, P0, R14, R3, RZ ;  /* 0x000000030e0c7210 */ /* 0x002fca0007f1e0ff */
[----:B------:R-:W-:Y:S01]  /*b100*/  IMAD.X R13, RZ, RZ, R7, P0 ;  /* 0x000000ffff0d7224 */ /* 0x000fe200000e0607 */
[-C--:B------:R-:W-:Y:S01]  /*b110*/  IADD3 R14, P0, R37, R3.reuse, RZ ;  /* 0x00000003250e7210 */ /* 0x080fe20007f1e0ff */
[----:B------:R-:W-:Y:S03]  /*b120*/  SHFL.IDX PT, R7, R5, 0x5, 0x181f ;  /* 0x00b81f0005077f89 */ /* 0x000fe600000e0000 */
[----:B0-----:R-:W-:Y:S01]  /*b130*/  IADD3.X R15, RZ, R0, RZ, P0, !PT ;  /* 0x00000000ff0f7210 */ /* 0x001fe200007fe4ff */
[----:B------:R-:W0:Y:S04]  /*b140*/  SHFL.IDX PT, R37, R6, 0x4, 0x181f ;  /* 0x00981f0006257f89 */ /* 0x000e2800000e0000 */
[----:B------:R-:W1:Y:S04]  /*b150*/  SHFL.IDX PT, R0, R5, 0x4, 0x181f ;  /* 0x00981f0005007f89 */ /* 0x000e6800000e0000 */
[----:B------:R-:W-:Y:S04]  /*b160*/  LDGSTS.E.BYPASS.LTC128B.128 [R4+0x19400], desc[UR38][R12.64], !P4 ;  /* 0x194000000c047fae */ /* 0x000fe8000e101d66 */
[----:B------:R0:W-:Y:S04]  /*b170*/  LDGSTS.E.BYPASS.LTC128B.128 [R4+0x1d400], desc[UR38][R12.64+0x80], !P3 ;  /* 0x1d4000800c047fae */ /* 0x0001e8000d901d66 */
[----:B------:R-:W-:Y:S04]  /*b180*/  LDGSTS.E.BYPASS.LTC128B.128 [R4+0x19c00], desc[UR38][R14.64], !P4 ;  /* 0x19c000000e047fae */ /* 0x000fe8000e101d66 */
[----:B------:R2:W-:Y:S01]  /*b190*/  LDGSTS.E.BYPASS.LTC128B.128 [R4+0x1dc00], desc[UR38][R14.64+0x80], !P3 ;  /* 0x1dc000800e047fae */ /* 0x0005e2000d901d66 */
[----:B0-----:R-:W-:-:S03]  /*b1a0*/  IADD3 R12, P0, R37, R3, RZ ;  /* 0x00000003250c7210 */ /* 0x001fc60007f1e0ff */
[----:B------:R-:W-:Y:S02]  /*b1b0*/  SHFL.IDX PT, R37, R6, 0x6, 0x181f ;  /* 0x00d81f0006257f89 */ /* 0x000fe400000e0000 */
[----:B-1----:R-:W-:Y:S02]  /*b1c0*/  IMAD.X R13, RZ, RZ, R0, P0 ;  /* 0x000000ffff0d7224 */ /* 0x002fe400000e0600 */
[----:B------:R-:W-:Y:S04]  /*b1d0*/  SHFL.IDX PT, R0, R5, 0x6, 0x181f ;  /* 0x00d81f0005007f89 */ /* 0x000fe800000e0000 */
[----:B--2---:R-:W0:Y:S04]  /*b1e0*/  SHFL.IDX PT, R14, R6, 0x5, 0x181f ;  /* 0x00b81f00060e7f89 */ /* 0x004e2800000e0000 */
[----:B------:R-:W-:Y:S04]  /*b1f0*/  LDGSTS.E.BYPASS.LTC128B.128 [R4+0x1a400], desc[UR38][R12.64], !P4 ;  /* 0x1a4000000c047fae */ /* 0x000fe8000e101d66 */
[----:B------:R1:W-:Y:S04]  /*b200*/  LDGSTS.E.BYPASS.LTC128B.128 [R4+0x1e400], desc[UR38][R12.64+0x80], !P3 ;  /* 0x1e4000800c047fae */ /* 0x0003e8000d901d66 */
[----:B------:R-:W2:Y:S04]  /*b210*/  SHFL.IDX PT, R6, R6, 0x7, 0x181f ;  /* 0x00f81f0006067f89 */ /* 0x000ea800000e0000 */
[----:B------:R-:W3:Y:S01]  /*b220*/  SHFL.IDX PT, R5, R5, 0x7, 0x181f ;  /* 0x00f81f0005057f89 */ /* 0x000ee200000e0000 */
[----:B0-----:R-:W-:-:S05]  /*b230*/  IADD3 R14, P0, R14, R3, RZ ;  /* 0x000000030e0e7210 */ /* 0x001fca0007f1e0ff */
[----:B------:R-:W-:Y:S01]  /*b240*/  IMAD.X R15, RZ, RZ, R7, P0 ;  /* 0x000000ffff0f7224 */ /* 0x000fe200000e0607 */
[----:B-1----:R-:W-:-:S04]  /*b250*/  IADD3 R12, P0, R37, R3, RZ ;  /* 0x00000003250c7210 */ /* 0x002fc80007f1e0ff */
[----:B------:R-:W-:Y:S01]  /*b260*/  IADD3.X R13, RZ, R0, RZ, P0, !PT ;  /* 0x00000000ff0d7210 */ /* 0x000fe200007fe4ff */
[----:B------:R0:W-:Y:S04]  /*b270*/  LDGSTS.E.BYPASS.LTC128B.128 [R4+0x1ac00], desc[UR38][R14.64], !P4 ;  /* 0x1ac000000e047fae */ /* 0x0001e8000e101d66 */
[----:B------:R0:W-:Y:S04]  /*b280*/  LDGSTS.E.BYPASS.LTC128B.128 [R4+0x1ec00], desc[UR38][R14.64+0x80], !P3 ;  /* 0x1ec000800e047fae */ /* 0x0001e8000d901d66 */
[----:B------:R0:W-:Y:S04]  /*b290*/  LDGSTS.E.BYPASS.LTC128B.128 [R4+0x1b400], desc[UR38][R12.64], !P4 ;  /* 0x1b4000000c047fae */ /* 0x0001e8000e101d66 */
[----:B--23--:R0:W-:Y:S02]  /*b2a0*/  LDGSTS.E.BYPASS.LTC128B.128 [R4+0x1f400], desc[UR38][R12.64+0x80], !P3 ;  /* 0x1f4000800c047fae */ /* 0x00c1e4000d901d66 */
.L_x_6625:
[----:B------:R-:W-:-:S05]  /*b2b0*/  IADD3 R6, P0, R6, R3, RZ ;  /* 0x0000000306067210 */ /* 0x000fca0007f1e0ff */
[----:B------:R-:W-:Y:S01]  /*b2c0*/  IMAD.X R7, RZ, RZ, R5, P0 ;  /* 0x000000ffff077224 */ /* 0x000fe200000e0605 */
[----:B------:R-:W-:-:S04]  /*b2d0*/  PLOP3.LUT P0, PT, PT, PT, PT, 0x80, 0x0 ;  /* 0x000000000000781c */ /* 0x000fc80003f0f070 */
[----:B------:R-:W-:Y:S01]  /*b2e0*/  @!PT LDS RZ, [RZ] ;  /* 0x00000000fffff984 */ /* 0x000fe20000000800 */
[----:B------:R-:W-:Y:S01]  /*b2f0*/  @!PT LDS RZ, [RZ] ;  /* 0x00000000fffff984 */ /* 0x000fe20000000800 */
[----:B------:R-:W-:Y:S01]  /*b300*/  @!PT LDS RZ, [RZ] ;  /* 0x00000000fffff984 */ /* 0x000fe20000000800 */
[----:B------:R1:W-:Y:S04]  /*b310*/  LDGSTS.E.BYPASS.LTC128B.128 [R4+0x1bc00], desc[UR38][R6.64], !P4 ;  /* 0x1bc0000006047fae */ /* 0x0003e8000e101d66 */
[----:B------:R1:W-:Y:S01]  /*b320*/  LDGSTS.E.BYPASS.LTC128B.128 [R4+0x1fc00], desc[UR38][R6.64+0x80], !P3 ;  /* 0x1fc0008006047fae */ /* 0x0003e2000d901d66 */
[----:B------:R-:W-:-:S04]  /*b330*/  NOP ;  /* 0x0000000000007918 */ /* 0x000fc80000000000 */
.L_x_6542:
[----:B------:R-:W-:Y:S02]  /*b340*/  PLOP3.LUT P3, PT, P3, P0, PT, 0xa2, 0x0 ;  /* 0x000000000000781c */ /* 0x000fe40001f61472 */
[----:B------:R-:W-:-:S08]  /*b350*/  @P0 R2UR P3, UR4, R33 ;  /* 0x00000000210402ca */ /* 0x000fd00000060000 */
[----:B------:R-:W-:-:S05]  /*b360*/  @P0 PLOP3.LUT P0, PT, P3, PT, PT, 0x80, 0x0 ;  /* 0x000000000000081c */ /* 0x000fca0001f0f070 */
[----:B------:R-:W-:Y:S01]  /*b370*/  @!P3 SYNCS.ARRIVE.TRANS64.RED.A0T1 RZ, [UR4+0x28830], RZ ;  /* 0x028830ffffffb9a7 */ /* 0x000fe20008200404 */
[----:B------:R-:W-:Y:S07]  /*b380*/  @!P3 ARRIVES.LDGSTSBAR.64.TRANSCNT [UR4+0x28830] ;  /* 0x02883000ff00b9b0 */ /* 0x000fee0008000a84 */
[----:B------:R-:W-:Y:S05]  /*b390*/  @P0 BRA.U.ANY `(.L_x_6542) ;  /* 0xfffffffd00e80947 */ /* 0x000fea000393ffff */
[----:B------:R-:W-:Y:S01]  /*b3a0*/  NOP ;  /* 0x0000000000007918 */ /* 0x000fe20000000000 */
[----:B------:R-:W-:-:S13]  /*b3b0*/  ISETP.NE.AND P4, PT, R19, 0x3, PT ;  /* 0x000000031300780c */ /* 0x000fda0003f85270 */
[----:B------:R-:W-:Y:S05]  /*b3c0*/  @!P4 BRA `(.L_x_6543) ;  /* 0x000000000004c947 */ /* 0x000fea0003800000 */
[----:B------:R-:W-:Y:S01]  /*b3d0*/  BPT.TRAP 0x1 ;  /* 0x000000040000795c */ /* 0x000fe20000300000 */
.L_x_6543:
[----:B------:R2:W-:Y:S01]  /*b3e0*/  SYNCS.ARRIVE.TRANS64.A1T0 RZ, [R33+URZ+0x28830], RZ ;  /* 0x028830ff21ff79a7 */ /* 0x0005e2000810003f */
[----:B------:R-:W-:Y:S05]  /*b3f0*/  @!P4 BRA `(.L_x_6544) ;  /* 0x000000000004c947 */ /* 0x000fea0003800000 */
[----:B------:R-:W-:Y:S01]  /*b400*/  BPT.TRAP 0x1 ;  /* 0x000000040000795c */ /* 0x000fe20000300000 */
.L_x_6544:
[----:B------:R-:W-:Y:S01]  /*b410*/  SHF.L.U32 R5, R10, 0x1f, RZ ;  /* 0x0000001f0a057819 */ /* 0x000fe200000006ff */
[----:B------:R-:W-:Y:S01]  /*b420*/  BSSY B1, `(.L_x_6545) ;  /* 0x0000004000017945 */ /* 0x000fe20003800000 */
[----:B------:R-:W-:-:S04]  /*b430*/  LEA R0, R21, UR45, 0x3 ;  /* 0x0000002d15007c11 */ /* 0x000fc8000f8e18ff */
[----:B------:R-:W3:Y:S02]  /*b440*/  SYNCS.PHASECHK.TRANS64.TRYWAIT P0, [R0+URZ+0x28860], R5 ;  /* 0x02886005000075a7 */ /* 0x000ee4000800017f */
[----:B---3--:R-:W-:Y:S05]  /*b450*/  @!P0 BRA `(.L_x_6546) ;  /* 0x0000003000748947 */ /* 0x008fea0003800000 */
.L_x_6626:
[----:B------:R-:W-:Y:S05]  /*b460*/  BSYNC B1 ;  /* 0x0000000000017941 */ /* 0x000fea0003800000 */
.L_x_6545:
[----:B------:R-:W-:Y:S01]  /*b470*/  UMOV UR4, 0xffffffff ;  /* 0xffffffff00047882 */ /* 0x000fe20000000000 */
[----:B-1----:R-:W-:Y:S02]  /*b480*/  IMAD R7, R21, 0x4000, R36 ;  /* 0x0000400015077824 */ /* 0x002fe400078e0224 */
[----:B------:R-:W-:Y:S05]  /*b490*/  BRA.DIV UR4, `(.L_x_6547) ;  /* 0x0000003204787947 */ /* 0x000fea000b800000 */
[----:B0-----:R-:W0:Y:S01]  /*b4a0*/  SHFL.IDX PT, R14, R16, RZ, 0x181f ;  /* 0x00181fff100e7589 */ /* 0x001e2200000e0000 */
[----:B------:R-:W-:-:S03]  /*b4b0*/  LEA R7, R7, UR45, 0x1 ;  /* 0x0000002d07077c11 */ /* 0x000fc6000f8e08ff */
[----:B---3--:R-:W1:Y:S04]  /*b4c0*/  SHFL.IDX PT, R5, R2, RZ, 0x181f ;  /* 0x00181fff02057589 */ /* 0x008e6800000e0000 */
[----:B------:R-:W-:Y:S01]  /*b4d0*/  SHFL.IDX PT, R6, R2, 0x1, 0x181f ;  /* 0x00381f0002067f89 */ /* 0x000fe200000e0000 */
[----:B0-----:R-:W-:-:S03]  /*b4e0*/  IADD3 R4, P0, R14, R3, RZ ;  /* 0x000000030e047210 */ /* 0x001fc60007f1e0ff */
[----:B------:R-:W0:Y:S01]  /*b4f0*/  SHFL.IDX PT, R14, R16, 0x1, 0x181f ;  /* 0x00381f00100e7f89 */ /* 0x000e2200000e0000 */
[----:B-1----:R-:W-:Y:S02]  /*b500*/  IADD3.X R5, RZ, R5, RZ, P0, !PT ;  /* 0x00000005ff057210 */ /* 0x002fe400007fe4ff */
[----:B------:R-:W-:-:S13]  /*b510*/  ISETP.LT.OR P0, PT, R20, 0x1, P2 ;  /* 0x000000011400780c */ /* 0x000fda0001701670 */
[----:B------:R-:W-:Y:S01]  /*b520*/  LDGSTS.E.BYPASS.LTC128B.128 [R7+0x400], desc[UR38][R4.64], !P0 ;  /* 0x0040000004077fae */ /* 0x000fe2000c101d66 */
[----:B------:R-:W-:-:S13]  /*b530*/  ISETP.LT.OR P0, PT, R20, 0x1, P1 ;  /* 0x000000011400780c */ /* 0x000fda0000f01670 */
[----:B------:R1:W-:Y:S01]  /*b540*/  LDGSTS.E.BYPASS.LTC128B.128 [R7+0x4400], desc[UR38][R4.64+0x80], !P0 ;  /* 0x0440008004077fae */ /* 0x0003e2000c101d66 */
[----:B0-----:R-:W-:-:S03]  /*b550*/  IADD3 R12, P0, R14, R3, RZ ;  /* 0x000000030e0c7210 */ /* 0x001fc60007f1e0ff */
[----:B------:R-:W0:Y:S02]  /*b560*/  SHFL.IDX PT, R14, R16, 0x2, 0x181f ;  /* 0x00581f00100e7f89 */ /* 0x000e2400000e0000 */
[----:B------:R-:W-:Y:S01]  /*b570*/  IMAD.X R13, RZ, RZ, R6, P0 ;  /* 0x000000ffff0d7224 */ /* 0x000fe200000e0606 */
[----:B------:R-:W-:Y:S01]  /*b580*/  ISETP.LT.OR P0, PT, R20, 0x11, P2 ;  /* 0x000000111400780c */ /* 0x000fe20001701670 */
[----:B------:R-:W3:-:S12]  /*b590*/  SHFL.IDX PT, R6, R2, 0x2, 0x181f ;  /* 0x00581f0002067f89 */ /* 0x000ed800000e0000 */
[----:B------:R-:W-:Y:S01]  /*b5a0*/  LDGSTS.E.BYPASS.LTC128B.128 [R7+0xc00], desc[UR38][R12.64], !P0 ;  /* 0x00c000000c077fae */ /* 0x000fe2000c101d66 */
[----:B------:R-:W-:-:S13]  /*b5b0*/  ISETP.LT.OR P0, PT, R20, 0x11, P1 ;  /* 0x000000111400780c */ /* 0x000fda0000f01670 */
[----:B------:R4:W-:Y:S01]  /*b5c0*/  LDGSTS.E.BYPASS.LTC128B.128 [R7+0x4c00], desc[UR38][R12.64+0x80], !P0 ;  /* 0x04c000800c077fae */ /* 0x0009e2000c101d66 */
[----:B0-----:R-:W-:-:S03]  /*b5d0*/  IADD3 R10, P0, R14, R3, RZ ;  /* 0x000000030e0a7210 */ /* 0x001fc60007f1e0ff */
[----:B------:R-:W1:Y:S02]  /*b5e0*/  SHFL.IDX PT, R14, R16, 0x3, 0x181f ;  /* 0x00781f00100e7f89 */ /* 0x000e6400000e0000 */
[----:B---3--:R-:W-:Y:S01]  /*b5f0*/  IMAD.X R11, RZ, RZ, R6, P0 ;  /* 0x000000ffff0b7224 */ /* 0x008fe200000e0606 */
[----:B------:R-:W-:Y:S01]  /*b600*/  ISETP.LT.OR P0, PT, R20, 0x21, P2 ;  /* 0x000000211400780c */ /* 0x000fe20001701670 */
[----:B------:R-:W0:-:S12]  /*b610*/  SHFL.IDX PT, R6, R2, 0x3, 0x181f ;  /* 0x00781f0002067f89 */ /* 0x000e1800000e0000 */
[----:B------:R-:W-:Y:S01]  /*b620*/  LDGSTS.E.BYPASS.LTC128B.128 [R7+0x1400], desc[UR38][R10.64], !P0 ;  /* 0x014000000a077fae */ /* 0x000fe2000c101d66 */
[----:B------:R-:W-:-:S13]  /*b630*/  ISETP.LT.OR P0, PT, R20, 0x21, P1 ;  /* 0x000000211400780c */ /* 0x000fda0000f01670 */
[----:B------:R3:W-:Y:S01]  /*b640*/  LDGSTS.E.BYPASS.LTC128B.128 [R7+0x5400], desc[UR38][R10.64+0x80], !P0 ;  /* 0x054000800a077fae */ /* 0x0007e2000c101d66 */
[----:B-1----:R-:W-:-:S03]  /*b650*/  IADD3 R4, P0, R14, R3, RZ ;  /* 0x000000030e047210 */ /* 0x002fc60007f1e0ff */
[----:B------:R-:W4:Y:S01]  /*b660*/  SHFL.IDX PT, R14, R16, 0x4, 0x181f ;  /* 0x00981f00100e7f89 */ /* 0x000f2200000e0000 */
[----:B0-----:R-:W-:Y:S02]  /*b670*/  IADD3.X R5, RZ, R6, RZ, P0, !PT ;  /* 0x00000006ff057210 */ /* 0x001fe400007fe4ff */
[----:B------:R-:W-:Y:S01]  /*b680*/  ISETP.LT.OR P0, PT, R20, 0x31, P2 ;  /* 0x000000311400780c */ /* 0x000fe20001701670 */
[----:B------:R-:W0:-:S12]  /*b690*/  SHFL.IDX PT, R6, R2, 0x4, 0x181f ;  /* 0x00981f0002067f89 */ /* 0x000e1800000e0000 */
[----:B------:R-:W-:Y:S01]  /*b6a0*/  LDGSTS.E.BYPASS.LTC128B.128 [R7+0x1c00], desc[UR38][R4.64], !P0 ;  /* 0x01c0000004077fae */ /* 0x000fe2000c101d66 */
[----:B------:R-:W-:-:S13]  /*b6b0*/  ISETP.LT.OR P0, PT, R20, 0x31, P1 ;  /* 0x000000311400780c */ /* 0x000fda0000f01670 */
[----:B------:R1:W-:Y:S01]  /*b6c0*/  LDGSTS.E.BYPASS.LTC128B.128 [R7+0x5c00], desc[UR38][R4.64+0x80], !P0 ;  /* 0x05c0008004077fae */ /* 0x0003e2000c101d66 */
[----:B----4-:R-:W-:-:S03]  /*b6d0*/  IADD3 R12, P0, R14, R3, RZ ;  /* 0x000000030e0c7210 */ /* 0x010fc60007f1e0ff */
[----:B------:R-:W3:Y:S02]  /*b6e0*/  SHFL.IDX PT, R14, R16, 0x5, 0x181f ;  /* 0x00b81f00100e7f89 */ /* 0x000ee400000e0000 */
[----:B0-----:R-:W-:Y:S01]  /*b6f0*/  IMAD.X R13, RZ, RZ, R6, P0 ;  /* 0x000000ffff0d7224 */ /* 0x001fe200000e0606 */
[----:B------:R-:W-:Y:S01]  /*b700*/  ISETP.LT.OR P0, PT, R20, 0x41, P2 ;  /* 0x000000411400780c */ /* 0x000fe20001701670 */
[----:B------:R-:W0:-:S12]  /*b710*/  SHFL.IDX PT, R6, R2, 0x5, 0x181f ;  /* 0x00b81f0002067f89 */ /* 0x000e1800000e0000 */
[----:B------:R4:W-:Y:S01]  /*b720*/  LDGSTS.E.BYPASS.LTC128B.128 [R7+0x2400], desc[UR38][R12.64], !P0 ;  /* 0x024000000c077fae */ /* 0x0009e2000c101d66 */
[----:B------:R-:W-:-:S13]  /*b730*/  ISETP.LT.OR P0, PT, R20, 0x41, P1 ;  /* 0x000000411400780c */ /* 0x000fda0000f01670 */
[----:B------:R4:W-:Y:S01]  /*b740*/  LDGSTS.E.BYPASS.LTC128B.128 [R7+0x6400], desc[UR38][R12.64+0x80], !P0 ;  /* 0x064000800c077fae */ /* 0x0009e2000c101d66 */
[----:B---3--:R-:W-:-:S03]  /*b750*/  IADD3 R10, P0, R14, R3, RZ ;  /* 0x000000030e0a7210 */ /* 0x008fc60007f1e0ff */
[----:B------:R-:W1:Y:S02]  /*b760*/  SHFL.IDX PT, R14, R16, 0x6, 0x181f ;  /* 0x00d81f00100e7f89 */ /* 0x000e6400000e0000 */
[----:B0-----:R-:W-:Y:S01]  /*b770*/  IMAD.X R11, RZ, RZ, R6, P0 ;  /* 0x000000ffff0b7224 */ /* 0x001fe200000e0606 */
[----:B------:R-:W-:Y:S01]  /*b780*/  ISETP.LT.OR P0, PT, R20, 0x51, P2 ;  /* 0x000000511400780c */ /* 0x000fe20001701670 */
[----:B------:R-:W0:-:S12]  /*b790*/  SHFL.IDX PT, R6, R2, 0x6, 0x181f ;  /* 0x00d81f0002067f89 */ /* 0x000e1800000e0000 */
[----:B------:R4:W-:Y:S01]  /*b7a0*/  LDGSTS.E.BYPASS.LTC128B.128 [R7+0x2c00], desc[UR38][R10.64], !P0 ;  /* 0x02c000000a077fae */ /* 0x0009e2000c101d66 */
[----:B------:R-:W-:-:S13]  /*b7b0*/  ISETP.LT.OR P0, PT, R20, 0x51, P1 ;  /* 0x000000511400780c */ /* 0x000fda0000f01670 */
[----:B------:R4:W-:Y:S01]  /*b7c0*/  LDGSTS.E.BYPASS.LTC128B.128 [R7+0x6c00], desc[UR38][R10.64+0x80], !P0 ;  /* 0x06c000800a077fae */ /* 0x0009e2000c101d66 */
[----:B-1----:R-:W-:-:S03]  /*b7d0*/  IADD3 R4, P0, R14, R3, RZ ;  /* 0x000000030e047210 */ /* 0x002fc60007f1e0ff */
[----:B------:R4:W1:Y:S01]  /*b7e0*/  SHFL.IDX PT, R14, R16, 0x7, 0x181f ;  /* 0x00f81f00100e7f89 */ /* 0x00086200000e0000 */
[----:B0-----:R-:W-:Y:S02]  /*b7f0*/  IADD3.X R5, RZ, R6, RZ, P0, !PT ;  /* 0x00000006ff057210 */ /* 0x001fe400007fe4ff */
[----:B------:R-:W-:Y:S01]  /*b800*/  ISETP.LT.OR P0, PT, R20, 0x61, P2 ;  /* 0x000000611400780c */ /* 0x000fe20001701670 */
[----:B------:R4:W3:-:S12]  /*b810*/  SHFL.IDX PT, R6, R2, 0x7, 0x181f ;  /* 0x00f81f0002067f89 */ /* 0x0008d800000e0000 */
[----:B------:R4:W-:Y:S01]  /*b820*/  LDGSTS.E.BYPASS.LTC128B.128 [R7+0x3400], desc[UR38][R4.64], !P0 ;  /* 0x0340000004077fae */ /* 0x0009e2000c101d66 */
[----:B------:R-:W-:-:S13]  /*b830*/  ISETP.LT.OR P0, PT, R20, 0x61, P1 ;  /* 0x000000611400780c */ /* 0x000fda0000f01670 */
[----:B-1-3--:R4:W-:Y:S02]  /*b840*/  LDGSTS.E.BYPASS.LTC128B.128 [R7+0x7400], desc[UR38][R4.64+0x80], !P0 ;  /* 0x0740008004077fae */ /* 0x00a9e4000c101d66 */
.L_x_6644:
[----:B----4-:R-:W-:Y:S01]  /*b850*/  IADD3 R2, P0, R14, R3, RZ ;  /* 0x000000030e027210 */ /* 0x010fe20007f1e0ff */
[----:B------:R-:W-:Y:S02]  /*b860*/  ULDC.64 UR4, c[0x0][0x328] ;  /* 0x0000ca0000047ab9 */ /* 0x000fe40000000a00 */
[----:B------:R-:W-:Y:S02]  /*b870*/  IMAD R35, R35, UR4, RZ ;  /* 0x0000000423237c24 */ /* 0x000fe4000f8e02ff */
[----:B------:R-:W-:Y:S01]  /*b880*/  IMAD.X R3, RZ, RZ, R6, P0 ;  /* 0x000000ffff037224 */ /* 0x000fe200000e0606 */
[----:B------:R-:W-:Y:S01]  /*b890*/  ISETP.LT.OR P0, PT, R20, 0x71, P2 ;  /* 0x000000711400780c */ /* 0x000fe20001701670 */
[C---:B------:R-:W-:Y:S02]  /*b8a0*/  IMAD R35, R34.reuse, UR5, R35 ;  /* 0x0000000522237c24 */ /* 0x040fe4000f8e0223 */
[----:B0-----:R-:W-:Y:S01]  /*b8b0*/  IMAD.WIDE.U32 R4, R34, UR4, RZ ;  /* 0x0000000422047c25 */ /* 0x001fe2000f8e00ff */
[----:B------:R-:W-:-:S03]  /*b8c0*/  ULDC.64 UR4, c[0x0][0x338] ;  /* 0x0000ce0000047ab9 */ /* 0x000fc60000000a00 */
[----:B------:R-:W-:Y:S02]  /*b8d0*/  IMAD.IADD R5, R5, 0x1, R35 ;  /* 0x0000000105057824 */ /* 0x000fe400078e0223 */
[----:B------:R-:W-:Y:S02]  /*b8e0*/  IMAD R11, R32, UR4, RZ ;  /* 0x00000004200b7c24 */ /* 0x000fe4000f8e02ff */
[----:B------:R-:W-:Y:S02]  /*b8f0*/  IMAD.WIDE.U32 R4, R28, UR4, R4 ;  /* 0x000000041c047c25 */ /* 0x000fe4000f8e0004 */
[----:B------:R-:W-:Y:S01]  /*b900*/  @!PT LDS RZ, [RZ] ;  /* 0x00000000fffff984 */ /* 0x000fe20000000800 */
[----:B------:R-:W-:Y:S01]  /*b910*/  @!PT LDS RZ, [RZ] ;  /* 0x00000000fffff984 */ /* 0x000fe20000000800 */
[----:B------:R-:W-:Y:S01]  /*b920*/  @!PT LDS RZ, [RZ] ;  /* 0x00000000fffff984 */ /* 0x000fe20000000800 */
[----:B------:R0:W-:Y:S01]  /*b930*/  LDGSTS.E.BYPASS.LTC128B.128 [R7+0x3c00], desc[UR38][R2.64], !P0 ;  /* 0x03c0000002077fae */ /* 0x0001e2000c101d66 */
[----:B------:R-:W-:Y:S01]  /*b940*/  ISETP.LT.OR P0, PT, R20, 0x71, P1 ;  /* 0x000000711400780c */ /* 0x000fe20000f01670 */
[----:B------:R-:W-:-:S05]  /*b950*/  IMAD R11, R28, UR5, R11 ;  /* 0x000000051c0b7c24 */ /* 0x000fca000f8e020b */
[----:B------:R-:W-:-:S07]  /*b960*/  IADD3 R11, R5, R11, RZ ;  /* 0x0000000b050b7210 */ /* 0x000fce0007ffe0ff */
[----:B------:R0:W-:Y:S01]  /*b970*/  LDGSTS.E.BYPASS.LTC128B.128 [R7+0x7c00], desc[UR38][R2.64+0x80], !P0 ;  /* 0x07c0008002077fae */ /* 0x0001e2000c101d66 */
[----:B------:R-:W-:Y:S01]  /*b980*/  PLOP3.LUT P0, PT, PT, PT, PT, 0x80, 0x0 ;  /* 0x000000000000781c */ /* 0x000fe20003f0f070 */
[----:B------:R-:W-:-:S12]  /*b990*/  NOP ;  /* 0x0000000000007918 */ /* 0x000fd80000000000 */
.L_x_6548:
        /* <DEDUP_REMOVED lines=10> */
.L_x_6549:
[----:B------:R-:W-:Y:S01]  /*ba40*/  R2UR UR4, R24 ;  /* 0x00000000180472ca */ /* 0x000fe200000e0000 */
[----:B------:R-:W-:Y:S01]  /*ba50*/  ULDC.64 UR6, c[0x0][0x330] ;  /* 0x0000cc0000067ab9 */ /* 0x000fe20000000a00 */
[----:B------:R-:W-:Y:S01]  /*ba60*/  IMAD.MOV.U32 R5, RZ, RZ, R11 ;  /* 0x000000ffff057224 */ /* 0x000fe200078e000b */
[----:B------:R1:W-:Y:S01]  /*ba70*/  SYNCS.ARRIVE.TRANS64.A1T0 RZ, [R0+URZ+0x28850], RZ ;  /* 0x028850ff00ff79a7 */ /* 0x0003e2000810003f */
[----:B0-----:R-:W-:Y:S01]  /*ba80*/  IMAD.U32 R3, RZ, RZ, UR6 ;  /* 0x00000006ff037e24 */ /* 0x001fe2000f8e00ff */
[----:B------:R-:W-:Y:S01]  /*ba90*/  IADD3 R18, R18, -0x80, RZ ;  /* 0xffffff8012127810 */ /* 0x000fe20007ffe0ff */
        /* <DEDUP_REMOVED lines=8> */
[----:B------:R-:W-:Y:S02]  /*bb20*/  LEA R16, P0, R4, UR6, 0x1 ;  /* 0x0000000604107c11 */ /* 0x000fe4000f8008ff */
[----:B------:R-:W-:-:S04]  /*bb30*/  IADD3 R3, R5, UR4, RZ ;  /* 0x0000000405037c10 */ /* 0x000fc8000fffe0ff */
[----:B------:R-:W-:Y:S02]  /*bb40*/  LEA.HI.X R2, R4, UR7, R3, 0x1, P0 ;  /* 0x0000000704027c11 */ /* 0x000fe400080f0c03 */
[----:B------:R-:W-:-:S13]  /*bb50*/  ISETP.GT.AND P0, PT, R22, UR48, PT ;  /* 0x0000003016007c0c */ /* 0x000fda000bf04270 */
[----:B-1----:R-:W-:Y:S05]  /*bb60*/  @P0 BRA `(.L_x_6550) ;  /* 0xfffffff000240947 */ /* 0x002fea000383ffff */
[----:B------:R-:W-:Y:S05]  /*bb70*/  BSYNC B0 ;  /* 0x0000000000007941 */ /* 0x000fea0003800000 */
.L_x_6537:
[----:B------:R-:W-:-:S13]  /*bb80*/  ISETP.NE.AND P0, PT, R19, 0x3, PT ;  /* 0x000000031300780c */ /* 0x000fda0003f05270 */
[----:B------:R-:W-:Y:S05]  /*bb90*/  @!P0 BRA `(.L_x_6551) ;  /* 0x0000000000048947 */ /* 0x000fea0003800000 */
[----:B------:R-:W-:Y:S01]  /*bba0*/  BPT.TRAP 0x1 ;  /* 0x000000040000795c */ /* 0x000fe20000300000 */
.L_x_6551:
[C---:B0-----:R-:W-:Y:S01]  /*bbb0*/  LEA R0, R9.reuse, UR45, 0x3 ;  /* 0x0000002d09007c11 */ /* 0x041fe2000f8e18ff */
[----:B------:R-:W-:Y:S01]  /*bbc0*/  BSSY B0, `(.L_x_6552) ;  /* 0x0000008000007945 */ /* 0x000fe20003800000 */
[----:B------:R-:W-:Y:S02]  /*bbd0*/  SHF.L.U32 R5, R8, 0x1f, RZ ;  /* 0x0000001f08057819 */ /* 0x000fe400000006ff */
[----:B------:R-:W-:Y:S02]  /*bbe0*/  MOV R3, 0xffffff80 ;  /* 0xffffff8000037802 */ /* 0x000fe40000000f00 */
[----:B------:R-:W0:Y:S03]  /*bbf0*/  SYNCS.PHASECHK.TRANS64.TRYWAIT P0, [R0+URZ+0x28860], R5 ;  /* 0x02886005000075a7 */ /* 0x000e26000800017f */
[----:B------:R-:W-:Y:S02]  /*bc00*/  IMAD R22, R22, R3, UR43 ;  /* 0x0000002b16167e24 */ /* 0x000fe4000f8e0203 */
[----:B------:R-:W-:-:S02]  /*bc10*/  IMAD R3, R9, 0x4000, R36 ;  /* 0x0000400009037824 */ /* 0x000fc400078e0224 */
[----:B------:R-:W-:Y:S01]  /*bc20*/  IMAD.IADD R29, R22, 0x1, -R29 ;  /* 0x00000001161d7824 */ /* 0x000fe200078e0a1d */
[----:B0-----:R-:W-:Y:S06]  /*bc30*/  @!P0 BRA `(.L_x_6553) ;  /* 0x0000003400448947 */ /* 0x001fec0003800000 */
.L_x_6645:
[----:B------:R-:W-:Y:S05]  /*bc40*/  BSYNC B0 ;  /* 0x0000000000007941 */ /* 0x000fea0003800000 */
.L_x_6552:
[----:B------:R-:W-:-:S03]  /*bc50*/  UMOV UR4, 0xffffffff ;  /* 0xffffffff00047882 */ /* 0x000fc60000000000 */
[----:B------:R-:W-:Y:S05]  /*bc60*/  BRA.DIV UR4, `(.L_x_6554) ;  /* 0x00000036044c7947 */ /* 0x000fea000b800000 */
[----:B------:R-:W1:Y:S01]  /*bc70*/  SHFL.IDX PT, R4, R16, RZ, 0x181f ;  /* 0x00181fff10047589 */ /* 0x000e6200000e0000 */
[----:B------:R-:W-:Y:S01]  /*bc80*/  ULDC UR4, c[0x0][0x2f4] ;  /* 0x0000bd0000047ab9 */ /* 0x000fe20000000800 */
[----:B------:R-:W-:Y:S02]  /*bc90*/  LEA R3, R3, UR45, 0x1 ;  /* 0x0000002d03037c11 */ /* 0x000fe4000f8e08ff */
[----:B0-----:R-:W0:Y:S01]  /*bca0*/  SHFL.IDX PT, R5, R2, RZ, 0x181f ;  /* 0x00181fff02057589 */ /* 0x001e2200000e0000 */
[----:B------:R-:W-:Y:S02]  /*bcb0*/  ISETP.GE.AND P1, PT, R26, UR4, PT ;  /* 0x000000041a007c0c */ /* 0x000fe4000bf26270 */
[----:B------:R-:W-:Y:S01]  /*bcc0*/  ISETP.GE.AND P0, PT, R25, UR4, PT ;  /* 0x0000000419007c0c */ /* 0x000fe2000bf06270 */
[----:B------:R-:W3:Y:S01]  /*bcd0*/  SHFL.IDX PT, R20, R2, 0x1, 0x181f ;  /* 0x00381f0002147f89 */ /* 0x000ee200000e0000 */
[C---:B------:R-:W-:Y:S02]  /*bce0*/  ISETP.LT.OR P4, PT, R29.reuse, 0x1, P1 ;  /* 0x000000011d00780c */ /* 0x040fe40000f81670 */
[C---:B------:R-:W-:Y:S01]  /*bcf0*/  ISETP.LT.OR P5, PT, R29.reuse, 0x1, P0 ;  /* 0x000000011d00780c */ /* 0x040fe200007a1670 */
[----:B------:R-:W4:Y:S01]  /*bd00*/  SHFL.IDX PT, R14, R16, 0x1, 0x181f ;  /* 0x00381f00100e7f89 */ /* 0x000f2200000e0000 */
[----:B------:R-:W-:-:S02]  /*bd10*/  ISETP.LT.OR P2, PT, R29, 0x11, P1 ;  /* 0x000000111d00780c */ /* 0x000fc40000f41670 */
[----:B------:R-:W-:Y:S01]  /*bd20*/  ISETP.LT.OR P3, PT, R29, 0x11, P0 ;  /* 0x000000111d00780c */ /* 0x000fe20000761670 */
[----:B------:R-:W5:Y:S04]  /*bd30*/  SHFL.IDX PT, R22, R16, 0x2, 0x181f ;  /* 0x00581f0010167f89 */ /* 0x000f6800000e0000 */
[----:B------:R-:W2:Y:S01]  /*bd40*/  SHFL.IDX PT, R21, R2, 0x2, 0x181f ;  /* 0x00581f0002157f89 */ /* 0x000ea200000e0000 */
[----:B-1----:R-:W-:-:S03]  /*bd50*/  MOV R6, R4 ;  /* 0x0000000400067202 */ /* 0x002fc60000000f00 */
[----:B------:R-:W1:Y:S01]  /*bd60*/  SHFL.IDX PT, R10, R2, 0x3, 0x181f ;  /* 0x00781f00020a7f89 */ /* 0x000e6200000e0000 */
[----:B0-----:R-:W-:-:S03]  /*bd70*/  IMAD.MOV.U32 R7, RZ, RZ, R5 ;  /* 0x000000ffff077224 */ /* 0x001fc600078e0005 */
[----:B------:R-:W0:Y:S01]  /*bd80*/  SHFL.IDX PT, R23, R16, 0x3, 0x181f ;  /* 0x00781f0010177f89 */ /* 0x000e2200000e0000 */
[----:B------:R-:W-:-:S03]  /*bd90*/  IMAD.WIDE.U32 R6, R26, 0x2, R6 ;  /* 0x000000021a067825 */ /* 0x000fc600078e0006 */
[----:B------:R-:W0:Y:S01]  /*bda0*/  SHFL.IDX PT, R18, R2, 0x4, 0x181f ;  /* 0x00981f0002127f89 */ /* 0x000e2200000e0000 */
[----:B---3--:R-:W-:Y:S01]  /*bdb0*/  MOV R5, R20 ;  /* 0x0000001400057202 */ /* 0x008fe20000000f00 */
[----:B----4-:R-:W-:Y:S02]  /*bdc0*/  IMAD.MOV.U32 R4, RZ, RZ, R14 ;  /* 0x000000ffff047224 */ /* 0x010fe400078e000e */
[----:B------:R-:W3:Y:S01]  /*bdd0*/  SHFL.IDX PT, R25, R16, 0x4, 0x181f ;  /* 0x00981f0010197f89 */ /* 0x000ee200000e0000 */
[----:B-----5:R-:W-:-:S03]  /*bde0*/  IMAD.MOV.U32 R20, RZ, RZ, R22 ;  /* 0x000000ffff147224 */ /* 0x020fc600078e0016 */
[----:B------:R-:W-:Y:S01]  /*bdf0*/  LDGSTS.E.BYPASS.LTC128B.128 [R3+0x400], desc[UR38][R6.64], !P4 ;  /* 0x0040000006037fae */ /* 0x000fe2000e101d66 */
[C---:B------:R-:W-:Y:S01]  /*be00*/  ISETP.LT.OR P4, PT, R29.reuse, 0x21, P1 ;  /* 0x000000211d00780c */ /* 0x040fe20000f81670 */
[C---:B------:R-:W-:Y:S02]  /*be10*/  IMAD.WIDE.U32 R4, R26.reuse, 0x2, R4 ;  /* 0x000000021a047825 */ /* 0x040fe400078e0004 */
[----:B------:R4:W-:Y:S01]  /*be20*/  LDGSTS.E.BYPASS.LTC128B.128 [R3+0x4400], desc[UR38][R6.64+0x80], !P5 ;  /* 0x0440008006037fae */ /* 0x0009e2000e901d66 */
[----:B------:R-:W-:Y:S01]  /*be30*/  ISETP.LT.OR P5, PT, R29, 0x21, P0 ;  /* 0x000000211d00780c */ /* 0x000fe200007a1670 */
[----:B--2---:R-:W-:Y:S02]  /*be40*/  IMAD.WIDE.U32 R20, R26, 0x2, R20 ;  /* 0x000000021a147825 */ /* 0x004fe400078e0014 */
[----:B------:R-:W4:Y:S01]  /*be50*/  SHFL.IDX PT, R14, R16, 0x5, 0x181f ;  /* 0x00b81f00100e7f89 */ /* 0x000f2200000e0000 */
[----:B-1----:R-:W-:-:S03]  /*be60*/  MOV R13, R10 ;  /* 0x0000000a000d7202 */ /* 0x002fc60000000f00 */
[----:B------:R-:W1:Y:S01]  /*be70*/  SHFL.IDX PT, R24, R2, 0x5, 0x181f ;  /* 0x00b81f0002187f89 */ /* 0x000e6200000e0000 */
[----:B0-----:R-:W-:-:S03]  /*be80*/  IMAD.MOV.U32 R12, RZ, RZ, R23 ;  /* 0x000000ffff0c7224 */ /* 0x001fc600078e0017 */
[----:B------:R-:W0:Y:S01]  /*be90*/  SHFL.IDX PT, R22, R2, 0x6, 0x181f ;  /* 0x00d81f0002167f89 */ /* 0x000e2200000e0000 */
[----:B------:R-:W-:Y:S02]  /*bea0*/  IMAD.MOV.U32 R11, RZ, RZ, R18 ;  /* 0x000000ffff0b7224 */ /* 0x000fe400078e0012 */
[C---:B------:R-:W-:Y:S01]  /*beb0*/  IMAD.WIDE.U32 R12, R26.reuse, 0x2, R12 ;  /* 0x000000021a0c7825 */ /* 0x040fe200078e000c */
[----:B------:R-:W2:Y:S03]  /*bec0*/  SHFL.IDX PT, R27, R16, 0x6, 0x181f ;  /* 0x00d81f00101b7f89 */ /* 0x000ea600000e0000 */
[----:B---3--:R-:W-:Y:S01]  /*bed0*/  IMAD.MOV.U32 R10, RZ, RZ, R25 ;  /* 0x000000ffff0a7224 */ /* 0x008fe200078e0019 */
[----:B------:R-:W-:Y:S01]  /*bee0*/  LDGSTS.E.BYPASS.LTC128B.128 [R3+0xc00], desc[UR38][R4.64], !P2 ;  /* 0x00c0000004037fae */ /* 0x000fe2000d101d66 */
[C---:B------:R-:W-:Y:S02]  /*bef0*/  ISETP.LT.OR P2, PT, R29.reuse, 0x31, P1 ;  /* 0x000000311d00780c */ /* 0x040fe40000f41670 */
[----:B------:R-:W-:Y:S01]  /*bf00*/  IMAD.WIDE.U32 R10, R26, 0x2, R10 ;  /* 0x000000021a0a7825 */ /* 0x000fe200078e000a */
[----:B------:R0:W-:Y:S01]  /*bf10*/  LDGSTS.E.BYPASS.LTC128B.128 [R3+0x4c00], desc[UR38][R4.64+0x80], !P3 ;  /* 0x04c0008004037fae */ /* 0x0001e2000d901d66 */
[----:B------:R-:W-:-:S03]  /*bf20*/  ISETP.LT.OR P3, PT, R29, 0x31, P0 ;  /* 0x000000311d00780c */ /* 0x000fc60000761670 */
[----:B------:R-:W-:Y:S01]  /*bf30*/  LDGSTS.E.BYPASS.LTC128B.128 [R3+0x1400], desc[UR38][R20.64], !P4 ;  /* 0x0140000014037fae */ /* 0x000fe2000e101d66 */
[C---:B------:R-:W-:Y:S02]  /*bf40*/  ISETP.LT.OR P4, PT, R29.reuse, 0x41, P1 ;  /* 0x000000411d00780c */ /* 0x040fe40000f81670 */
[----:B----4-:R-:W-:Y:S01]  /*bf50*/  MOV R6, R14 ;  /* 0x0000000e00067202 */ /* 0x010fe20000000f00 */
[----:B------:R-:W-:Y:S01]  /*bf60*/  LDGSTS.E.BYPASS.LTC128B.128 [R3+0x5400], desc[UR38][R20.64+0x80], !P5 ;  /* 0x0540008014037fae */ /* 0x000fe2000e901d66 */
[C---:B------:R-:W-:Y:S01]  /*bf70*/  ISETP.LT.OR P5, PT, R29.reuse, 0x41, P0 ;  /* 0x000000411d00780c */ /* 0x040fe200007a1670 */
[----:B-1----:R-:W-:Y:S02]  /*bf80*/  IMAD.MOV.U32 R7, RZ, RZ, R24 ;  /* 0x000000ffff077224 */ /* 0x002fe400078e0018 */
[----:B------:R-:W-:Y:S01]  /*bf90*/  LDGSTS.E.BYPASS.LTC128B.128 [R3+0x1c00], desc[UR38][R12.64], !P2 ;  /* 0x01c000000c037fae */ /* 0x000fe2000d101d66 */
[C---:B------:R-:W-:Y:S01]  /*bfa0*/  ISETP.LT.OR P2, PT, R29.reuse, 0x51, P1 ;  /* 0x000000511d00780c */ /* 0x040fe20000f41670 */
[----:B------:R-:W-:Y:S01]  /*bfb0*/  IMAD.WIDE.U32 R6, R26, 0x2, R6 ;  /* 0x000000021a067825 */ /* 0x000fe200078e0006 */
[----:B0-----:R-:W-:Y:S01]  /*bfc0*/  MOV R5, R22 ;  /* 0x0000001600057202 */ /* 0x001fe20000000f00 */
[----:B------:R-:W-:Y:S01]  /*bfd0*/  LDGSTS.E.BYPASS.LTC128B.128 [R3+0x5c00], desc[UR38][R12.64+0x80], !P3 ;  /* 0x05c000800c037fae */ /* 0x000fe2000d901d66 */
[----:B------:R-:W-:Y:S01]  /*bfe0*/  ISETP.LT.OR P3, PT, R29, 0x51, P0 ;  /* 0x000000511d00780c */ /* 0x000fe20000761670 */
[----:B--2---:R-:W-:-:S02]  /*bff0*/  IMAD.MOV.U32 R4, RZ, RZ, R27 ;  /* 0x000000ffff047224 */ /* 0x004fc400078e001b */
[----:B------:R-:W-:Y:S01]  /*c000*/  LDGSTS.E.BYPASS.LTC128B.128 [R3+0x2400], desc[UR38][R10.64], !P4 ;  /* 0x024000000a037fae */ /* 0x000fe2000e101d66 */
[C---:B------:R-:W-:Y:S01]  /*c010*/  ISETP.LT.OR P4, PT, R29.reuse, 0x61, P1 ;  /* 0x000000611d00780c */ /* 0x040fe20000f81670 */
[----:B------:R-:W-:Y:S02]  /*c020*/  IMAD.WIDE.U32 R4, R26, 0x2, R4 ;  /* 0x000000021a047825 */ /* 0x000fe400078e0004 */
[----:B------:R0:W-:Y:S01]  /*c030*/  LDGSTS.E.BYPASS.LTC128B.128 [R3+0x6400], desc[UR38][R10.64+0x80], !P5 ;  /* 0x064000800a037fae */ /* 0x0001e2000e901d66 */
[----:B------:R-:W-:-:S03]  /*c040*/  ISETP.LT.OR P5, PT, R29, 0x61, P0 ;  /* 0x000000611d00780c */ /* 0x000fc600007a1670 */
[----:B------:R1:W-:Y:S04]  /*c050*/  LDGSTS.E.BYPASS.LTC128B.128 [R3+0x2c00], desc[UR38][R6.64], !P2 ;  /* 0x02c0000006037fae */ /* 0x0003e8000d101d66 */
[----:B------:R1:W-:Y:S04]  /*c060*/  LDGSTS.E.BYPASS.LTC128B.128 [R3+0x6c00], desc[UR38][R6.64+0x80], !P3 ;  /* 0x06c0008006037fae */ /* 0x0003e8000d901d66 */
[----:B------:R1:W-:Y:S01]  /*c070*/  LDGSTS.E.BYPASS.LTC128B.128 [R3+0x3400], desc[UR38][R4.64], !P4 ;  /* 0x0340000004037fae */ /* 0x0003e2000e101d66 */
[----:B0-----:R-:W-:-:S03]  /*c080*/  IMAD.MOV.U32 R10, RZ, RZ, RZ ;  /* 0x000000ffff0a7224 */ /* 0x001fc600078e00ff */
[----:B------:R-:W0:Y:S04]  /*c090*/  SHFL.IDX PT, R2, R2, 0x7, 0x181f ;  /* 0x00f81f0002027f89 */ /* 0x000e2800000e0000 */
[----:B------:R1:W2:Y:S04]  /*c0a0*/  SHFL.IDX PT, R14, R16, 0x7, 0x181f ;  /* 0x00f81f00100e7f89 */ /* 0x0002a800000e0000 */
[----:B------:R1:W-:Y:S02]  /*c0b0*/  LDGSTS.E.BYPASS.LTC128B.128 [R3+0x7400], desc[UR38][R4.64+0x80], !P5 ;  /* 0x0740008004037fae */ /* 0x0003e4000e901d66 */
.L_x_6663:
[C---:B------:R-:W-:Y:S01]  /*c0c0*/  ISETP.LT.OR P1, PT, R29.reuse, 0x71, P1 ;  /* 0x000000711d00780c */ /* 0x040fe20000f21670 */
[----:B-12---:R-:W-:Y:S01]  /*c0d0*/  IMAD.MOV.U32 R4, RZ, RZ, R14 ;  /* 0x000000ffff047224 */ /* 0x006fe200078e000e */
[----:B------:R-:W-:Y:S02]  /*c0e0*/  ISETP.LT.OR P0, PT, R29, 0x71, P0 ;  /* 0x000000711d00780c */ /* 0x000fe40000701670 */
[----:B0-----:R-:W-:-:S03]  /*c0f0*/  MOV R5, R2 ;  /* 0x0000000200057202 */ /* 0x001fc60000000f00 */
[----:B------:R-:W-:-:S06]  /*c100*/  IMAD.WIDE.U32 R4, R26, 0x2, R4 ;  /* 0x000000021a047825 */ /* 0x000fcc00078e0004 */
[----:B------:R-:W-:Y:S01]  /*c110*/  @!PT LDS RZ, [RZ] ;  /* 0x00000000fffff984 */ /* 0x000fe20000000800 */
[----:B------:R-:W-:Y:S01]  /*c120*/  @!PT LDS RZ, [RZ] ;  /* 0x00000000fffff984 */ /* 0x000fe20000000800 */
[----:B------:R-:W-:Y:S01]  /*c130*/  @!PT LDS RZ, [RZ] ;  /* 0x00000000fffff984 */ /* 0x000fe20000000800 */
[----:B------:R0:W-:Y:S04]  /*c140*/  LDGSTS.E.BYPASS.LTC128B.128 [R3+0x3c00], desc[UR38][R4.64], !P1 ;  /* 0x03c0000004037fae */ /* 0x0001e8000c901d66 */
[----:B------:R0:W-:Y:S01]  /*c150*/  LDGSTS.E.BYPASS.LTC128B.128 [R3+0x7c00], desc[UR38][R4.64+0x80], !P0 ;  /* 0x07c0008004037fae */ /* 0x0001e2000c101d66 */
[----:B------:R-:W-:Y:S01]  /*c160*/  PLOP3.LUT P0, PT, PT, PT, PT, 0x80, 0x0 ;  /* 0x000000000000781c */ /* 0x000fe20003f0f070 */
[----:B------:R-:W-:-:S12]  /*c170*/  NOP ;  /* 0x0000000000007918 */ /* 0x000fd80000000000 */
.L_x_6555:
        /* <DEDUP_REMOVED lines=10> */
.L_x_6556:
[----:B------:R1:W-:Y:S02]  /*c220*/  SYNCS.ARRIVE.TRANS64.A1T0 RZ, [R0+URZ+0x28850], RZ ;  /* 0x028850ff00ff79a7 */ /* 0x0003e4000810003f */
[----:B-1----:R-:W-:-:S05]  /*c230*/  VIADD R0, R9, 0x1 ;  /* 0x0000000109007836 */ /* 0x002fca0000000000 */
[----:B------:R-:W-:-:S04]  /*c240*/  ISETP.NE.AND P0, PT, R0, 0x2, PT ;  /* 0x000000020000780c */ /* 0x000fc80003f05270 */
[----:B0-----:R-:W-:Y:S02]  /*c250*/  SEL R3, RZ, 0x1, P0 ;  /* 0x00000001ff037807 */ /* 0x001fe40000000000 */
[----:B------:R-:W-:Y:S02]  /*c260*/  SEL R0, R0, RZ, P0 ;  /* 0x000000ff00007207 */ /* 0x000fe40000000000 */
[----:B------:R-:W-:-:S07]  /*c270*/  LOP3.LUT R8, R8, R3, RZ, 0x3c, !PT ;  /* 0x0000000308087212 */ /* 0x000fce00078e3cff */
.L_x_6522:
[----:B------:R-:W0:Y:S01]  /*c280*/  S2R R3, SR_CgaCtaId ;  /* 0x0000000000037919 */ /* 0x000e220000008800 */
[----:B------:R-:W-:Y:S02]  /*c290*/  MOV R2, 0x400 ;  /* 0x0000040000027802 */ /* 0x000fe40000000f00 */
[----:B------:R-:W-:Y:S02]  /*c2a0*/  SHF.L.U32 R10, R10, 0x1f, RZ ;  /* 0x0000001f0a0a7819 */ /* 0x000fe400000006ff */
[----:B0-----:R-:W-:-:S04]  /*c2b0*/  LEA R7, R3, R2, 0x18 ;  /* 0x0000000203077211 */ /* 0x001fc800078ec0ff */
[----:B------:R-:W0:Y:S02]  /*c2c0*/  SYNCS.PHASECHK.TRANS64.TRYWAIT P0, [R7+URZ+0x28820], R10 ;  /* 0x0288200a070075a7 */ /* 0x000e24000800017f */
[----:B0-----:R-:W-:Y:S05]  /*c2d0*/  @!P0 BRA `(.L_x_6557) ;  /* 0x0000003800488947 */ /* 0x001fea0003800000 */
.L_x_6664:
[----:B------:R-:W-:-:S03]  /*c2e0*/  UMOV UR4, 0xffffffff ;  /* 0xffffffff00047882 */ /* 0x000fc60000000000 */
[----:B------:R-:W-:Y:S05]  /*c2f0*/  BRA.DIV UR4, `(.L_x_6558) ;  /* 0x0000003a04547947 */ /* 0x000fea000b800000 */
[----:B------:R1:W2:Y:S02]  /*c300*/  SHFL.IDX PT, R14, R17, RZ, 0x1f ;  /* 0x00001fff110e7589 */ /* 0x0002a400000e0000 */
.L_x_6667:
[----:B--2---:R-:W-:-:S13]  /*c310*/  ISETP.NE.AND P0, PT, R14, RZ, PT ;  /* 0x000000ff0e00720c */ /* 0x004fda0003f05270 */
[----:B------:R-:W-:Y:S05]  /*c320*/  @P0 BRA `(.L_x_6490) ;  /* 0x0000000000880947 */ /* 0x000fea0003800000 */
[----:B------:R-:W-:-:S03]  /*c330*/  UMOV UR4, 0xffffffff ;  /* 0xffffffff00047882 */ /* 0x000fc60000000000 */
[----:B------:R-:W-:Y:S05]  /*c340*/  BRA.DIV UR4, `(.L_x_6559) ;  /* 0x0000003a04687947 */ /* 0x000fea000b800000 */
[----:B------:R-:W-:-:S13]  /*c350*/  ELECT P6, URZ, PT ;  /* 0x00000000003f782f */ /* 0x000fda00038c0000 */
.L_x_6670:
[----:B------:R-:W-:Y:S05]  /*c360*/  @!P6 BRA `(.L_x_6490) ;  /* 0x000000000078e947 */ /* 0x000fea0003800000 */
[----:B------:R-:W-:-:S06]  /*c370*/  ULOP3.LUT UR4, UR40, 0x2, URZ, 0xfc, !UPT ;  /* 0x0000000228047892 */ /* 0x000fcc000f8efc3f */
[----:B------:R-:W-:-:S05]  /*c380*/  IMAD.U32 R2, RZ, RZ, UR4 ;  /* 0x00000004ff027e24 */ /* 0x000fca000f8e00ff */
[----:B------:R-:W-:-:S13]  /*c390*/  ISETP.NE.AND P0, PT, R2, 0x3, PT ;  /* 0x000000030200780c */ /* 0x000fda0003f05270 */
[----:B------:R-:W-:Y:S05]  /*c3a0*/  @!P0 BRA `(.L_x_6560) ;  /* 0x0000000000048947 */ /* 0x000fea0003800000 */
[----:B------:R-:W-:Y:S01]  /*c3b0*/  BPT.TRAP 0x1 ;  /* 0x000000040000795c */ /* 0x000fe20000300000 */
.L_x_6560:
[C---:B------:R-:W-:Y:S01]  /*c3c0*/  LEA R5, R0.reuse, R7, 0x3 ;  /* 0x0000000700057211 */ /* 0x040fe200078e18ff */
[----:B------:R-:W-:Y:S01]  /*c3d0*/  VIADD R0, R0, 0x1 ;  /* 0x0000000100007836 */ /* 0x000fe20000000000 */
[----:B------:R-:W-:-:S04]  /*c3e0*/  SHF.L.U32 R2, R8, 0x1f, RZ ;  /* 0x0000001f08027819 */ /* 0x000fc800000006ff */
[----:B------:R-:W2:Y:S01]  /*c3f0*/  SYNCS.PHASECHK.TRANS64.TRYWAIT P1, [R5+URZ+0x28840], R2 ;  /* 0x02884002050075a7 */ /* 0x000ea2000802017f */
[----:B------:R-:W-:-:S04]  /*c400*/  ISETP.NE.AND P2, PT, R0, 0x2, PT ;  /* 0x000000020000780c */ /* 0x000fc80003f45270 */
[----:B------:R-:W-:Y:S01]  /*c410*/  SEL R3, RZ, 0x1, P2 ;  /* 0x00000001ff037807 */ /* 0x000fe20001000000 */
[----:B--2---:R-:W-:Y:S08]  /*c420*/  @!P1 BRA `(.L_x_6561) ;  /* 0x0000003800509947 */ /* 0x004ff00003800000 */
.L_x_6671:
[----:B------:R-:W-:Y:S02]  /*c430*/  SEL R0, R0, RZ, P2 ;  /* 0x000000ff00007207 */ /* 0x000fe40001000000 */
[----:B------:R-:W-:Y:S01]  /*c440*/  LOP3.LUT R3, R8, R3, RZ, 0x3c, !PT ;  /* 0x0000000308037212 */ /* 0x000fe200078e3cff */
[----:B------:R-:W-:Y:S06]  /*c450*/  @!P0 BRA `(.L_x_6562) ;  /* 0x0000000000048947 */ /* 0x000fec0003800000 */
[----:B------:R-:W-:Y:S01]  /*c460*/  BPT.TRAP 0x1 ;  /* 0x000000040000795c */ /* 0x000fe20000300000 */
.L_x_6562:
[----:B0-----:R-:W-:Y:S01]  /*c470*/  IMAD R7, R0, 0x8, R7 ;  /* 0x0000000800077824 */ /* 0x001fe200078e0207 */
[----:B------:R-:W-:-:S04]  /*c480*/  SHF.L.U32 R0, R3, 0x1f, RZ ;  /* 0x0000001f03007819 */ /* 0x000fc800000006ff */
[----:B------:R-:W0:Y:S02]  /*c490*/  SYNCS.PHASECHK.TRANS64.TRYWAIT P1, [R7+URZ+0x28840], R0 ;  /* 0x02884000070075a7 */ /* 0x000e24000802017f */
[----:B0-----:R-:W-:Y:S05]  /*c4a0*/  @!P1 BRA `(.L_x_6563) ;  /* 0x0000003800449947 */ /* 0x001fea0003800000 */
.L_x_6672:
[----:B------:R-:W-:Y:S05]  /*c4b0*/  @!P0 BRA `(.L_x_6564) ;  /* 0x0000000000048947 */ /* 0x000fea0003800000 */
[----:B------:R-:W-:Y:S01]  /*c4c0*/  BPT.TRAP 0x1 ;  /* 0x000000040000795c */ /* 0x000fe20000300000 */
.L_x_6564:
[----:B------:R-:W3:Y:S02]  /*c4d0*/  SYNCS.PHASECHK.TRANS64.TRYWAIT P1, [R5+URZ+0x28860], R2 ;  /* 0x02886002050075a7 */ /* 0x000ee4000802017f */
[----:B---3--:R-:W-:Y:S05]  /*c4e0*/  @!P1 BRA `(.L_x_6565) ;  /* 0x0000003800489947 */ /* 0x008fea0003800000 */
.L_x_6673:
[----:B------:R-:W-:Y:S05]  /*c4f0*/  @!P0 BRA `(.L_x_6566) ;  /* 0x0000000000048947 */ /* 0x000fea0003800000 */
[----:B------:R-:W-:Y:S01]  /*c500*/  BPT.TRAP 0x1 ;  /* 0x000000040000795c */ /* 0x000fe20000300000 */
.L_x_6566:
[----:B----4-:R4:W0:Y:S02]  /*c510*/  SYNCS.PHASECHK.TRANS64.TRYWAIT P0, [R7+URZ+0x28860], R0 ;  /* 0x02886000070075a7 */ /* 0x010824000800017f */
[----:B0-----:R-:W-:Y:S05]  /*c520*/  @!P0 NANOSLEEP.SYNCS 0x989680 ;  /* 0x009896800000895d */ /* 0x001fea0003900000 */
[----:B------:R-:W0:Y:S02]  /*c530*/  @!P0 SYNCS.PHASECHK.TRANS64 P0, [R7+URZ+0x28860], R0 ;  /* 0x02886000070085a7 */ /* 0x000e24000800007f */
[----:B0-----:R-:W-:Y:S05]  /*c540*/  @!P0 BRA `(.L_x_6566) ;  /* 0xfffffffc00f08947 */ /* 0x001fea000383ffff */
.L_x_6490:
[----:B------:R-:W-:Y:S05]  /*c550*/  BSYNC B6 ;  /* 0x0000000000067941 */ /* 0x000fea0003800000 */
.L_x_6487:
[----:B------:R-:W-:Y:S05]  /*c560*/  EXIT ;  /* 0x000000000000794d */ /* 0x000fea0003800000 */
.L_x_6494:
[----:B0-----:R-:W-:-:S04]  /*c570*/  MOV R0, UR36 ;  /* 0x0000002400007c02 */ /* 0x001fc80008000f00 */
[----:B------:R0:W1:Y:S03]  /*c580*/  SYNCS.PHASECHK.TRANS64.TRYWAIT P0, [R0+URZ+0x28800], R3 ;  /* 0x02880003000075a7 */ /* 0x000066000800017f */
[----:B-1----:R-:W-:Y:S05]  /*c590*/  @!P0 NANOSLEEP.SYNCS 0x989680 ;  /* 0x009896800000895d */ /* 0x002fea0003900000 */
[----:B------:R-:W1:Y:S02]  /*c5a0*/  @!P0 SYNCS.PHASECHK.TRANS64 P0, [R0+URZ+0x28800], R3 ;  /* 0x02880003000085a7 */ /* 0x000e64000800007f */
[----:B-1----:R-:W-:Y:S05]  /*c5b0*/  @!P0 BRA `(.L_x_6494) ;  /* 0xfffffffc00ec8947 */ /* 0x002fea000383ffff */
[----:B------:R-:W-:Y:S05]  /*c5c0*/  BRA `(.L_x_6567) ;  /* 0xffffff4c00007947 */ /* 0x000fea000383ffff */
.L_x_6498:
[----:B-1----:R-:W-:-:S04]  /*c5d0*/  IMAD.U32 R4, RZ, RZ, UR36 ;  /* 0x00000024ff047e24 */ /* 0x002fc8000f8e00ff */
[----:B------:R1:W2:Y:S03]  /*c5e0*/  SYNCS.PHASECHK.TRANS64.TRYWAIT P1, [R4+URZ+0x28830], R3 ;  /* 0x02883003040075a7 */ /* 0x0002a6000802017f */
[----:B--2---:R-:W-:Y:S05]  /*c5f0*/  @!P1 NANOSLEEP.SYNCS 0x989680 ;  /* 0x009896800000995d */ /* 0x004fea0003900000 */
[----:B------:R-:W2:Y:S02]  /*c600*/  @!P1 SYNCS.PHASECHK.TRANS64 P1, [R4+URZ+0x28830], R3 ;  /* 0x02883003040095a7 */ /* 0x000ea4000802007f */
[----:B--2---:R-:W-:Y:S05]  /*c610*/  @!P1 BRA `(.L_x_6498) ;  /* 0xfffffffc00ec9947 */ /* 0x004fea000383ffff */
[----:B------:R-:W-:Y:S05]  /*c620*/  BRA `(.L_x_6497) ;  /* 0xffffff4c001c7947 */ /* 0x000fea000383ffff */
.L_x_6504:
[----:B-1----:R-:W-:-:S04]  /*c630*/  IMAD.U32 R9, RZ, RZ, UR10 ;  /* 0x0000000aff097e24 */ /* 0x002fc8000f8e00ff */
[----:B------:R1:W2:Y:S03]  /*c640*/  SYNCS.PHASECHK.TRANS64.TRYWAIT P1, [R9+URZ+0x28830], R0 ;  /* 0x02883000090075a7 */ /* 0x0002a6000802017f */
[----:B--2---:R-:W-:Y:S05]  /*c650*/  @!P1 NANOSLEEP.SYNCS 0x989680 ;  /* 0x009896800000995d */ /* 0x004fea0003900000 */
[----:B------:R-:W2:Y:S02]  /*c660*/  @!P1 SYNCS.PHASECHK.TRANS64 P1, [R9+URZ+0x28830], R0 ;  /* 0x02883000090095a7 */ /* 0x000ea4000802007f */
[----:B--2---:R-:W-:Y:S05]  /*c670*/  @!P1 BRA `(.L_x_6504) ;  /* 0xfffffffc00ec9947 */ /* 0x004fea000383ffff */
[----:B------:R-:W-:Y:S05]  /*c680*/  BRA `(.L_x_6501) ;  /* 0xffffff7800747947 */ /* 0x000fea000383ffff */
.L_x_6508:
[----:B-1----:R-:W-:-:S04]  /*c690*/  MOV R10, UR10 ;  /* 0x0000000a000a7c02 */ /* 0x002fc80008000f00 */
[----:B------:R1:W2:Y:S03]  /*c6a0*/  SYNCS.PHASECHK.TRANS64.TRYWAIT P1, [R10+URZ+0x28850], R9 ;  /* 0x028850090a0075a7 */ /* 0x0002a6000802017f */
[----:B--2---:R-:W-:Y:S05]  /*c6b0*/  @!P1 NANOSLEEP.SYNCS 0x989680 ;  /* 0x009896800000995d */ /* 0x004fea0003900000 */
[----:B------:R-:W2:Y:S02]  /*c6c0*/  @!P1 SYNCS.PHASECHK.TRANS64 P1, [R10+URZ+0x28850], R9 ;  /* 0x028850090a0095a7 */ /* 0x000ea4000802007f */
[----:B--2---:R-:W-:Y:S05]  /*c6d0*/  @!P1 BRA `(.L_x_6508) ;  /* 0xfffffffc00ec9947 */ /* 0x004fea000383ffff */
[----:B------:R-:W-:Y:S05]  /*c6e0*/  BRA `(.L_x_6505) ;  /* 0xffffff7c004c7947 */ /* 0x000fea000383ffff */
.L_x_6515:
[----:B-1----:R-:W-:-:S04]  /*c6f0*/  IMAD.U32 R3, RZ, RZ, UR5 ;  /* 0x00000005ff037e24 */ /* 0x002fc8000f8e00ff */
[----:B------:R1:W2:Y:S03]  /*c700*/  SYNCS.PHASECHK.TRANS64.TRYWAIT P1, [R3+URZ+0x28850], R2 ;  /* 0x02885002030075a7 */ /* 0x0002a6000802017f */
[----:B--2---:R-:W-:Y:S05]  /*c710*/  @!P1 NANOSLEEP.SYNCS 0x989680 ;  /* 0x009896800000995d */ /* 0x004fea0003900000 */
[----:B------:R-:W2:Y:S02]  /*c720*/  @!P1 SYNCS.PHASECHK.TRANS64 P1, [R3+URZ+0x28850], R2 ;  /* 0x02885002030095a7 */ /* 0x000ea4000802007f */
[----:B--2---:R-:W-:Y:S05]  /*c730*/  @!P1 BRA `(.L_x_6515) ;  /* 0xfffffffc00ec9947 */ /* 0x004fea000383ffff */
[----:B------:R-:W-:Y:S05]  /*c740*/  BRA `(.L_x_6514) ;  /* 0xffffffa000407947 */ /* 0x000fea000383ffff */
.L_x_6527:
[----:B------:R-:W-:Y:S01]  /*c750*/  IMAD.MOV.U32 R13, RZ, RZ, R17 ;  /* 0x000000ffff0d7224 */ /* 0x000fe200078e0011 */
[----:B------:R-:W-:Y:S01]  /*c760*/  MOV R12, RZ ;  /* 0x000000ff000c7202 */ /* 0x000fe20000000f00 */
[----:B------:R-:W-:Y:S02]  /*c770*/  IMAD.MOV.U32 R11, RZ, RZ, 0x1f ;  /* 0x0000001fff0b7424 */ /* 0x000fe400078e00ff */
[----:B------:R-:W-:-:S07]  /*c780*/  IMAD.MOV.U32 R15, RZ, RZ, -0x1 ;  /* 0xffffffffff0f7424 */ /* 0x000fce00078e00ff */
[----:B-----5:R-:W-:Y:S05]  /*c790*/  WARPSYNC.COLLECTIVE R15, `(.L_x_6568) ;  /* 0x000000000f087348 */ /* 0x020fea0003c00000 */
[----:B------:R0:W1:Y:S02]  /*c7a0*/  SHFL.IDX P6, R14, R13, R12, R11 ;  /* 0x0000000c0d0e7389 */ /* 0x00006400000c000b */
[----:B01---5:R-:W-:Y:S01]  /*c7b0*/  ENDCOLLECTIVE ;  /* 0x000000000000791b */ /* 0x023fe20003800000 */
.L_x_6568:
[----:B------:R-:W-:Y:S05]  /*c7c0*/  BRA `(.L_x_6569) ;  /* 0xffffffcc00e07947 */ /* 0x000fea000383ffff */
.L_x_6529:
[----:B0-----:R-:W-:-:S04]  /*c7d0*/  MOV R3, UR45 ;  /* 0x0000002d00037c02 */ /* 0x001fc80008000f00 */
[----:B------:R0:W1:Y:S03]  /*c7e0*/  SYNCS.PHASECHK.TRANS64.TRYWAIT P0, [R3+URZ+0x28840], R8 ;  /* 0x02884008030075a7 */ /* 0x000066000800017f */
[----:B-1----:R-:W-:Y:S05]  /*c7f0*/  @!P0 NANOSLEEP.SYNCS 0x989680 ;  /* 0x009896800000895d */ /* 0x002fea0003900000 */
[----:B------:R-:W1:Y:S02]  /*c800*/  @!P0 SYNCS.PHASECHK.TRANS64 P0, [R3+URZ+0x28840], R8 ;  /* 0x02884008030085a7 */ /* 0x000e64000800007f */
[----:B-1----:R-:W-:Y:S05]  /*c810*/  @!P0 BRA `(.L_x_6529) ;  /* 0xfffffffc00ec8947 */ /* 0x002fea000383ffff */
[----:B------:R-:W-:Y:S05]  /*c820*/  BRA `(.L_x_6570) ;  /* 0xffffffd0005c7947 */ /* 0x000fea000383ffff */
.L_x_6530:
        /* <DEDUP_REMOVED lines=8> */
.L_x_6572:
[----:B------:R-:W-:Y:S05]  /*c8b0*/  BSYNC B0 ;  /* 0x0000000000007941 */ /* 0x000fea0003800000 */
.L_x_6571:
[----:B------:R-:W-:Y:S01]  /*c8c0*/  MOV R13, R0 ;  /* 0x00000000000d7202 */ /* 0x000fe20000000f00 */
[----:B------:R-:W-:Y:S01]  /*c8d0*/  IMAD.MOV.U32 R12, RZ, RZ, RZ ;  /* 0x000000ffff0c7224 */ /* 0x000fe200078e00ff */
[----:B------:R-:W-:Y:S01]  /*c8e0*/  MOV R15, 0xffffffff ;  /* 0xffffffff000f7802 */ /* 0x000fe20000000f00 */
[----:B------:R-:W-:Y:S01]  /*c8f0*/  IMAD.MOV.U32 R11, RZ, RZ, 0x181f ;  /* 0x0000181fff0b7424 */ /* 0x000fe200078e00ff */
[----:B------:R-:W-:Y:S01]  /*c900*/  @P0 LEA R9, R36, UR45, 0x1 ;  /* 0x0000002d24090c11 */ /* 0x000fe2000f8e08ff */
[----:B------:R-:W-:-:S07]  /*c910*/  IMAD.MOV.U32 R5, RZ, RZ, R14 ;  /* 0x000000ffff057224 */ /* 0x000fce00078e000e */
[----:B------:R-:W-:Y:S05]  /*c920*/  WARPSYNC.COLLECTIVE R15, `(.L_x_6573) ;  /* 0x000000000f087348 */ /* 0x000fea0003c00000 */
[----:B------:R0:W1:Y:S02]  /*c930*/  SHFL.IDX P6, R14, R13, R12, R11 ;  /* 0x0000000c0d0e7389 */ /* 0x00006400000c000b */
[----:B01----:R-:W-:Y:S01]  /*c940*/  ENDCOLLECTIVE ;  /* 0x000000000000791b */ /* 0x003fe20003800000 */
.L_x_6573:
[----:B------:R-:W-:Y:S01]  /*c950*/  IMAD.MOV.U32 R13, RZ, RZ, R3 ;  /* 0x000000ffff0d7224 */ /* 0x000fe200078e0003 */
[----:B------:R-:W-:Y:S01]  /*c960*/  MOV R12, 0x1 ;  /* 0x00000001000c7802 */ /* 0x000fe20000000f00 */
[----:B------:R-:W-:-:S07]  /*c970*/  IMAD.MOV.U32 R4, RZ, RZ, R14 ;  /* 0x000000ffff047224 */ /* 0x000fce00078e000e */
[----:B------:R-:W-:Y:S05]  /*c980*/  WARPSYNC.COLLECTIVE R15, `(.L_x_6574) ;  /* 0x000000000f087348 */ /* 0x000fea0003c00000 */
[----:B------:R0:W1:Y:S02]  /*c990*/  SHFL.IDX P6, R14, R13, R12, R11 ;  /* 0x0000000c0d0e7389 */ /* 0x00006400000c000b */
[----:B01----:R-:W-:Y:S01]  /*c9a0*/  ENDCOLLECTIVE ;  /* 0x000000000000791b */ /* 0x003fe20003800000 */
.L_x_6574:
[----:B------:R-:W-:-:S05]  /*c9b0*/  @P0 IMAD.WIDE.U32 R4, R26, 0x2, R4 ;  /* 0x000000021a040825 */ /* 0x000fca00078e0004 */
[----:B------:R-:W-:Y:S01]  /*c9c0*/  @!PT LDS RZ, [RZ] ;  /* 0x00000000fffff984 */ /* 0x000fe20000000800 */
[----:B------:R-:W-:Y:S01]  /*c9d0*/  @!PT LDS RZ, [RZ] ;  /* 0x00000000fffff984 */ /* 0x000fe20000000800 */
[----:B------:R-:W-:Y:S01]  /*c9e0*/  @!PT LDS RZ, [RZ] ;  /* 0x00000000fffff984 */ /* 0x000fe20000000800 */
[----:B------:R0:W-:Y:S04]  /*c9f0*/  @P0 LDGSTS.E.BYPASS.LTC128B.128 [R9+0x18400], desc[UR38][R4.64], !P3 ;  /* 0x1840000004090fae */ /* 0x0001e8000d901d66 */
[----:B------:R0:W-:Y:S01]  /*ca00*/  @P0 LDGSTS.E.BYPASS.LTC128B.128 [R9+0x1c400], desc[UR38][R4.64+0x80], !P2 ;  /* 0x1c40008004090fae */ /* 0x0001e2000d101d66 */
[----:B------:R-:W-:Y:S01]  /*ca10*/  ISETP.GE.AND P0, PT, R6, 0x11, PT ;  /* 0x000000110600780c */ /* 0x000fe20003f06270 */
[----:B------:R-:W-:Y:S02]  /*ca20*/  IMAD.MOV.U32 R13, RZ, RZ, R0 ;  /* 0x000000ffff0d7224 */ /* 0x000fe400078e0000 */
[----:B------:R-:W-:-:S10]  /*ca30*/  IMAD.MOV.U32 R10, RZ, RZ, R14 ;  /* 0x000000ffff0a7224 */ /* 0x000fd400078e000e */
[----:B0-----:R-:W-:-:S07]  /*ca40*/  @P0 LEA R18, R36, UR45, 0x1 ;  /* 0x0000002d24120c11 */ /* 0x001fce000f8e08ff */
[----:B------:R-:W-:Y:S05]  /*ca50*/  WARPSYNC.COLLECTIVE R15, `(.L_x_6575) ;  /* 0x000000000f087348 */ /* 0x000fea0003c00000 */
[----:B------:R0:W1:Y:S02]  /*ca60*/  SHFL.IDX P6, R14, R13, R12, R11 ;  /* 0x0000000c0d0e7389 */ /* 0x00006400000c000b */
[----:B01----:R-:W-:Y:S01]  /*ca70*/  ENDCOLLECTIVE ;  /* 0x000000000000791b */ /* 0x003fe20003800000 */
.L_x_6575:
[----:B------:R-:W-:Y:S01]  /*ca80*/  IMAD.MOV.U32 R5, RZ, RZ, R10 ;  /* 0x000000ffff057224 */ /* 0x000fe200078e000a */
[----:B------:R-:W-:Y:S01]  /*ca90*/  MOV R13, R3 ;  /* 0x00000003000d7202 */ /* 0x000fe20000000f00 */
[----:B------:R-:W-:Y:S01]  /*caa0*/  IMAD.MOV.U32 R12, RZ, RZ, 0x2 ;  /* 0x00000002ff0c7424 */ /* 0x000fe200078e00ff */
[----:B------:R-:W-:-:S07]  /*cab0*/  MOV R21, R14 ;  /* 0x0000000e00157202 */ /* 0x000fce0000000f00 */
[----:B------:R-:W-:Y:S05]  /*cac0*/  WARPSYNC.COLLECTIVE R15, `(.L_x_6576) ;  /* 0x000000000f087348 */ /* 0x000fea0003c00000 */
[----:B------:R0:W1:Y:S02]  /*cad0*/  SHFL.IDX P6, R14, R13, R12, R11 ;  /* 0x0000000c0d0e7389 */ /* 0x00006400000c000b */
[----:B01----:R-:W-:Y:S01]  /*cae0*/  ENDCOLLECTIVE ;  /* 0x000000000000791b */ /* 0x003fe20003800000 */
.L_x_6576:
[----:B------:R-:W-:-:S04]  /*caf0*/  IMAD.MOV.U32 R4, RZ, RZ, R21 ;  /* 0x000000ffff047224 */ /* 0x000fc800078e0015 */
[----:B------:R-:W-:-:S05]  /*cb00*/  @P0 IMAD.WIDE.U32 R20, R26, 0x2, R4 ;  /* 0x000000021a140825 */ /* 0x000fca00078e0004 */
[----:B------:R-:W-:Y:S01]  /*cb10*/  @!PT LDS RZ, [RZ] ;  /* 0x00000000fffff984 */ /* 0x000fe20000000800 */
[----:B------:R-:W-:Y:S01]  /*cb20*/  @!PT LDS RZ, [RZ] ;  /* 0x00000000fffff984 */ /* 0x000fe20000000800 */
[----:B------:R-:W-:Y:S01]  /*cb30*/  @!PT LDS RZ, [RZ] ;  /* 0x00000000fffff984 */ /* 0x000fe20000000800 */
        /* <DEDUP_REMOVED lines=8> */
.L_x_6577:
[----:B------:R-:W-:Y:S01]  /*cbc0*/  MOV R5, R8 ;  /* 0x0000000800057202 */ /* 0x000fe20000000f00 */
[----:B------:R-:W-:Y:S02]  /*cbd0*/  IMAD.MOV.U32 R13, RZ, RZ, R3 ;  /* 0x000000ffff0d7224 */ /* 0x000fe400078e0003 */
[----:B------:R-:W-:Y:S02]  /*cbe0*/  IMAD.MOV.U32 R12, RZ, RZ, 0x3 ;  /* 0x00000003ff0c7424 */ /* 0x000fe400078e00ff */
[----:B------:R-:W-:-:S07]  /*cbf0*/  IMAD.MOV.U32 R37, RZ, RZ, R14 ;  /* 0x000000ffff257224 */ /* 0x000fce00078e000e */
[----:B------:R-:W-:Y:S05]  /*cc00*/  WARPSYNC.COLLECTIVE R15, `(.L_x_6578) ;  /* 0x000000000f087348 */ /* 0x000fea0003c00000 */
[----:B------:R0:W1:Y:S02]  /*cc10*/  SHFL.IDX P6, R14, R13, R12, R11 ;  /* 0x0000000c0d0e7389 */ /* 0x00006400000c000b */
[----:B01----:R-:W-:Y:S01]  /*cc20*/  ENDCOLLECTIVE ;  /* 0x000000000000791b */ /* 0x003fe20003800000 */
.L_x_6578:
[----:B------:R-:W-:-:S04]  /*cc30*/  IMAD.MOV.U32 R4, RZ, RZ, R37 ;  /* 0x000000ffff047224 */ /* 0x000fc800078e0025 */
[----:B------:R-:W-:Y:S01]  /*cc40*/  @P0 IMAD.WIDE.U32 R8, R26, 0x2, R4 ;  /* 0x000000021a080825 */ /* 0x000fe200078e0004 */
[----:B------:R-:W-:-:S05]  /*cc50*/  @P0 LEA R5, R36, UR45, 0x1 ;  /* 0x0000002d24050c11 */ /* 0x000fca000f8e08ff */
[----:B------:R-:W-:Y:S01]  /*cc60*/  @!PT LDS RZ, [RZ] ;  /* 0x00000000fffff984 */ /* 0x000fe20000000800 */
[----:B------:R-:W-:Y:S01]  /*cc70*/  @!PT LDS RZ, [RZ] ;  /* 0x00000000fffff984 */ /* 0x000fe20000000800 */
[----:B------:R-:W-:Y:S01]  /*cc80*/  @!PT LDS RZ, [RZ] ;  /* 0x00000000fffff984 */ /* 0x000fe20000000800 */
        /* <DEDUP_REMOVED lines=8> */
.L_x_6579:
[----:B------:R-:W-:Y:S02]  /*cd10*/  MOV R5, R7 ;  /* 0x0000000700057202 */ /* 0x000fe40000000f00 */
[----:B------:R-:W-:Y:S01]  /*cd20*/  @P0 LEA R7, R36, UR45, 0x1 ;  /* 0x0000002d24070c11 */ /* 0x000fe2000f8e08ff */
[----:B------:R-:W-:Y:S02]  /*cd30*/  IMAD.MOV.U32 R13, RZ, RZ, R3 ;  /* 0x000000ffff0d7224 */ /* 0x000fe400078e0003 */
[----:B------:R-:W-:Y:S02]  /*cd40*/  IMAD.MOV.U32 R12, RZ, RZ, 0x4 ;  /* 0x00000004ff0c7424 */ /* 0x000fe400078e00ff */
[----:B------:R-:W-:-:S07]  /*cd50*/  IMAD.MOV.U32 R4, RZ, RZ, R14 ;  /* 0x000000ffff047224 */ /* 0x000fce00078e000e */
[----:B------:R-:W-:Y:S05]  /*cd60*/  WARPSYNC.COLLECTIVE R15, `(.L_x_6580) ;  /* 0x000000000f087348 */ /* 0x000fea0003c00000 */
[----:B------:R0:W1:Y:S02]  /*cd70*/  SHFL.IDX P6, R14, R13, R12, R11 ;  /* 0x0000000c0d0e7389 */ /* 0x00006400000c000b */
[----:B01----:R-:W-:Y:S01]  /*cd80*/  ENDCOLLECTIVE ;  /* 0x000000000000791b */ /* 0x003fe20003800000 */
.L_x_6580:
[----:B------:R-:W-:-:S05]  /*cd90*/  @P0 IMAD.WIDE.U32 R4, R26, 0x2, R4 ;  /* 0x000000021a040825 */ /* 0x000fca00078e0004 */
[----:B------:R-:W-:Y:S01]  /*cda0*/  @!PT LDS RZ, [RZ] ;  /* 0x00000000fffff984 */ /* 0x000fe20000000800 */
[----:B------:R-:W-:Y:S01]  /*cdb0*/  @!PT LDS RZ, [RZ] ;  /* 0x00000000fffff984 */ /* 0x000fe20000000800 */
[----:B------:R-:W-:Y:S01]  /*cdc0*/  @!PT LDS RZ, [RZ] ;  /* 0x00000000fffff984 */ /* 0x000fe20000000800 */
[----:B------:R0:W-:Y:S04]  /*cdd0*/  @P0 LDGSTS.E.BYPASS.LTC128B.128 [R7+0x19c00], desc[UR38][R4.64], !P3 ;  /* 0x19c0000004070fae */ /* 0x0001e8000d901d66 */
[----:B------:R0:W-:Y:S01]  /*cde0*/  @P0 LDGSTS.E.BYPASS.LTC128B.128 [R7+0x1dc00], desc[UR38][R4.64+0x80], !P2 ;  /* 0x1dc0008004070fae */ /* 0x0001e2000d101d66 */
[----:B------:R-:W-:Y:S01]  /*cdf0*/  ISETP.GE.AND P0, PT, R6, 0x41, PT ;  /* 0x000000410600780c */ /* 0x000fe20003f06270 */
[----:B------:R-:W-:Y:S01]  /*ce00*/  IMAD.MOV.U32 R13, RZ, RZ, R0 ;  /* 0x000000ffff0d7224 */ /* 0x000fe200078e0000 */
[----:B------:R-:W-:-:S11]  /*ce10*/  MOV R10, R14 ;  /* 0x0000000e000a7202 */ /* 0x000fd60000000f00 */
[----:B0-----:R-:W-:Y:S05]  /*ce20*/  WARPSYNC.COLLECTIVE R15, `(.L_x_6581) ;  /* 0x000000000f087348 */ /* 0x001fea0003c00000 */
[----:B------:R1:W2:Y:S02]  /*ce30*/  SHFL.IDX P6, R14, R13, R12, R11 ;  /* 0x0000000c0d0e7389 */ /* 0x0002a400000c000b */
[----:B012---:R-:W-:Y:S01]  /*ce40*/  ENDCOLLECTIVE ;  /* 0x000000000000791b */ /* 0x007fe20003800000 */
.L_x_6581:
[----:B------:R-:W-:Y:S02]  /*ce50*/  IMAD.MOV.U32 R5, RZ, RZ, R10 ;  /* 0x000000ffff057224 */ /* 0x000fe400078e000a */
[----:B------:R-:W-:Y:S01]  /*ce60*/  IMAD.MOV.U32 R13, RZ, RZ, R3 ;  /* 0x000000ffff0d7224 */ /* 0x000fe200078e0003 */
[----:B------:R-:W-:Y:S01]  /*ce70*/  MOV R12, 0x5 ;  /* 0x00000005000c7802 */ /* 0x000fe20000000f00 */
[----:B------:R-:W-:-:S07]  /*ce80*/  IMAD.MOV.U32 R37, RZ, RZ, R14 ;  /* 0x000000ffff257224 */ /* 0x000fce00078e000e */
[----:B------:R-:W-:Y:S05]  /*ce90*/  WARPSYNC.COLLECTIVE R15, `(.L_x_6582) ;  /* 0x000000000f087348 */ /* 0x000fea0003c00000 */
[----:B------:R0:W1:Y:S02]  /*cea0*/  SHFL.IDX P6, R14, R13, R12, R11 ;  /* 0x0000000c0d0e7389 */ /* 0x00006400000c000b */
[----:B01----:R-:W-:Y:S01]  /*ceb0*/  ENDCOLLECTIVE ;  /* 0x000000000000791b */ /* 0x003fe20003800000 */
.L_x_6582:
[----:B------:R-:W-:Y:S02]  /*cec0*/  MOV R4, R37 ;  /* 0x0000002500047202 */ /* 0x000fe40000000f00 */
[----:B------:R-:W-:-:S03]  /*ced0*/  @P0 LEA R37, R36, UR45, 0x1 ;  /* 0x0000002d24250c11 */ /* 0x000fc6000f8e08ff */
[----:B------:R-:W-:-:S05]  /*cee0*/  @P0 IMAD.WIDE.U32 R20, R26, 0x2, R4 ;  /* 0x000000021a140825 */ /* 0x000fca00078e0004 */
[----:B------:R-:W-:Y:S01]  /*cef0*/  @!PT LDS RZ, [RZ] ;  /* 0x00000000fffff984 */ /* 0x000fe20000000800 */
[----:B------:R-:W-:Y:S01]  /*cf00*/  @!PT LDS RZ, [RZ] ;  /* 0x00000000fffff984 */ /* 0x000fe20000000800 */
[----:B------:R-:W-:Y:S01]  /*cf10*/  @!PT LDS RZ, [RZ] ;  /* 0x00000000fffff984 */ /* 0x000fe20000000800 */
        /* <DEDUP_REMOVED lines=8> */
.L_x_6583:
        /* <DEDUP_REMOVED lines=8> */
.L_x_6584:
        /* <DEDUP_REMOVED lines=13> */
.L_x_6585:
        /* <DEDUP_REMOVED lines=8> */
.L_x_6586:
[----:B------:R-:W-:-:S05]  /*d170*/  @P0 IMAD.WIDE.U32 R4, R26, 0x2, R4 ;  /* 0x000000021a040825 */ /* 0x000fca00078e0004 */
[----:B------:R-:W-:Y:S01]  /*d180*/  @!PT LDS RZ, [RZ] ;  /* 0x00000000fffff984 */ /* 0x000fe20000000800 */
[----:B------:R-:W-:Y:S01]  /*d190*/  @!PT LDS RZ, [RZ] ;  /* 0x00000000fffff984 */ /* 0x000fe20000000800 */
[----:B------:R-:W-:Y:S01]  /*d1a0*/  @!PT LDS RZ, [RZ] ;  /* 0x00000000fffff984 */ /* 0x000fe20000000800 */
[----:B------:R0:W-:Y:S04]  /*d1b0*/  @P0 LDGSTS.E.BYPASS.LTC128B.128 [R7+0x1b400], desc[UR38][R4.64], !P3 ;  /* 0x1b40000004070fae */ /* 0x0001e8000d901d66 */
[----:B------:R0:W-:Y:S01]  /*d1c0*/  @P0 LDGSTS.E.BYPASS.LTC128B.128 [R7+0x1f400], desc[UR38][R4.64+0x80], !P2 ;  /* 0x1f40008004070fae */ /* 0x0001e2000d101d66 */
[----:B------:R-:W-:Y:S01]  /*d1d0*/  MOV R13, R0 ;  /* 0x00000000000d7202 */ /* 0x000fe20000000f00 */
[----:B------:R-:W-:-:S07]  /*d1e0*/  IMAD.MOV.U32 R3, RZ, RZ, R14 ;  /* 0x000000ffff037224 */ /* 0x000fce00078e000e */
[----:B0-----:R-:W-:Y:S05]  /*d1f0*/  WARPSYNC.COLLECTIVE R15, `(.L_x_6587) ;  /* 0x000000000f087348 */ /* 0x001fea0003c00000 */
[----:B------:R1:W2:Y:S02]  /*d200*/  SHFL.IDX P6, R14, R13, R12, R11 ;  /* 0x0000000c0d0e7389 */ /* 0x0002a400000c000b */
[----:B012---:R-:W-:Y:S01]  /*d210*/  ENDCOLLECTIVE ;  /* 0x000000000000791b */ /* 0x007fe20003800000 */
.L_x_6587:
[----:B------:R-:W-:Y:S05]  /*d220*/  BRA `(.L_x_6588) ;  /* 0xffffffcc00587947 */ /* 0x000fea000383ffff */
.L_x_6533:
[----:B------:R-:W-:Y:S01]  /*d230*/  IMAD.MOV.U32 R13, RZ, RZ, R7 ;  /* 0x000000ffff0d7224 */ /* 0x000fe200078e0007 */
[----:B------:R-:W-:Y:S01]  /*d240*/  MOV R11, 0x181f ;  /* 0x0000181f000b7802 */ /* 0x000fe20000000f00 */
[----:B------:R-:W-:Y:S02]  /*d250*/  IMAD.MOV.U32 R12, RZ, RZ, RZ ;  /* 0x000000ffff0c7224 */ /* 0x000fe400078e00ff */
[----:B------:R-:W-:Y:S02]  /*d260*/  IMAD.MOV.U32 R15, RZ, RZ, -0x1 ;  /* 0xffffffffff0f7424 */ /* 0x000fe400078e00ff */
[----:B------:R-:W-:-:S07]  /*d270*/  IMAD R3, R34, 0x80, R29 ;  /* 0x0000008022037824 */ /* 0x000fce00078e021d */
[----:B------:R-:W-:Y:S05]  /*d280*/  WARPSYNC.COLLECTIVE R15, `(.L_x_6589) ;  /* 0x000000000f087348 */ /* 0x000fea0003c00000 */
[----:B------:R0:W1:Y:S02]  /*d290*/  SHFL.IDX P6, R14, R13, R12, R11 ;  /* 0x0000000c0d0e7389 */ /* 0x00006400000c000b */
[----:B01----:R-:W-:Y:S01]  /*d2a0*/  ENDCOLLECTIVE ;  /* 0x000000000000791b */ /* 0x003fe20003800000 */
.L_x_6589:
[----:B------:R-:W-:Y:S02]  /*d2b0*/  IADD3 R9, R3, 0x10, RZ ;  /* 0x0000001003097810 */ /* 0x000fe40007ffe0ff */
[----:B------:R-:W-:Y:S01]  /*d2c0*/  MOV R13, R6 ;  /* 0x00000006000d7202 */ /* 0x000fe20000000f00 */
[----:B------:R-:W-:-:S07]  /*d2d0*/  IMAD.MOV.U32 R5, RZ, RZ, R14 ;  /* 0x000000ffff057224 */ /* 0x000fce00078e000e */
[----:B------:R-:W-:Y:S05]  /*d2e0*/  WARPSYNC.COLLECTIVE R15, `(.L_x_6590) ;  /* 0x000000000f087348 */ /* 0x000fea0003c00000 */
[----:B------:R0:W1:Y:S02]  /*d2f0*/  SHFL.IDX P6, R14, R13, R12, R11 ;  /* 0x0000000c0d0e7389 */ /* 0x00006400000c000b */
[----:B01----:R-:W-:Y:S01]  /*d300*/  ENDCOLLECTIVE ;  /* 0x000000000000791b */ /* 0x003fe20003800000 */
.L_x_6590:
        /* <DEDUP_REMOVED lines=10> */
.L_x_6591:
[----:B------:R-:W-:-:S05]  /*d3b0*/  @!P2 IMAD.WIDE.U32 R4, R26, 0x2, R4 ;  /* 0x000000021a04a825 */ /* 0x000fca00078e0004 */
[----:B------:R-:W-:Y:S01]  /*d3c0*/  @!PT LDS RZ, [RZ] ;  /* 0x00000000fffff984 */ /* 0x000fe20000000800 */
[----:B------:R-:W-:Y:S01]  /*d3d0*/  @!PT LDS RZ, [RZ] ;  /* 0x00000000fffff984 */ /* 0x000fe20000000800 */
[----:B------:R-:W-:Y:S01]  /*d3e0*/  @!PT LDS RZ, [RZ] ;  /* 0x00000000fffff984 */ /* 0x000fe20000000800 */
[----:B------:R0:W-:Y:S04]  /*d3f0*/  @!P2 LDGSTS.E.BYPASS.LTC128B.128 [R21+0x10400], desc[UR38][R4.64], !P0 ;  /* 0x104000000415afae */ /* 0x0001e8000c101d66 */
[----:B------:R0:W-:Y:S01]  /*d400*/  @!P2 LDGSTS.E.BYPASS.LTC128B.128 [R21+0x14400], desc[UR38][R4.64+0x80], !P1 ;  /* 0x144000800415afae */ /* 0x0001e2000c901d66 */
[----:B------:R-:W-:Y:S01]  /*d410*/  ISETP.GE.AND P2, PT, R9, R0, PT ;  /* 0x000000000900720c */ /* 0x000fe20003f46270 */
[----:B------:R-:W-:Y:S01]  /*d420*/  IMAD.MOV.U32 R13, RZ, RZ, R6 ;  /* 0x000000ffff0d7224 */ /* 0x000fe200078e0006 */
[----:B------:R-:W-:-:S11]  /*d430*/  MOV R8, R14 ;  /* 0x0000000e00087202 */ /* 0x000fd60000000f00 */
[----:B0-----:R-:W-:Y:S05]  /*d440*/  WARPSYNC.COLLECTIVE R15, `(.L_x_6592) ;  /* 0x000000000f087348 */ /* 0x001fea0003c00000 */
[----:B------:R1:W2:Y:S02]  /*d450*/  SHFL.IDX P6, R14, R13, R12, R11 ;  /* 0x0000000c0d0e7389 */ /* 0x0002a400000c000b */
[----:B012---:R-:W-:Y:S01]  /*d460*/  ENDCOLLECTIVE ;  /* 0x000000000000791b */ /* 0x007fe20003800000 */
.L_x_6592:
[----:B------:R-:W-:Y:S02]  /*d470*/  @!P2 LEA R35, R36, UR45, 0x1 ;  /* 0x0000002d2423ac11 */ /* 0x000fe4000f8e08ff */
[----:B------:R-:W-:Y:S01]  /*d480*/  MOV R5, R8 ;  /* 0x0000000800057202 */ /* 0x000fe20000000f00 */
[----:B------:R-:W-:Y:S01]  /*d490*/  IMAD.MOV.U32 R13, RZ, RZ, R7 ;  /* 0x000000ffff0d7224 */ /* 0x000fe200078e0007 */
[----:B------:R-:W-:Y:S01]  /*d4a0*/  MOV R12, 0x2 ;  /* 0x00000002000c7802 */ /* 0x000fe20000000f00 */
[----:B------:R-:W-:-:S07]  /*d4b0*/  IMAD.MOV.U32 R4, RZ, RZ, R14 ;  /* 0x000000ffff047224 */ /* 0x000fce00078e000e */
[----:B------:R-:W-:Y:S05]  /*d4c0*/  WARPSYNC.COLLECTIVE R15, `(.L_x_6593) ;  /* 0x000000000f087348 */ /* 0x000fea0003c00000 */
[----:B------:R0:W1:Y:S02]  /*d4d0*/  SHFL.IDX P6, R14, R13, R12, R11 ;  /* 0x0000000c0d0e7389 */ /* 0x00006400000c000b */
[----:B01----:R-:W-:Y:S01]  /*d4e0*/  ENDCOLLECTIVE ;  /* 0x000000000000791b */ /* 0x003fe20003800000 */
.L_x_6593:
[----:B------:R-:W-:-:S04]  /*d4f0*/  @!P2 IMAD.WIDE.U32 R8, R26, 0x2, R4 ;  /* 0x000000021a08a825 */ /* 0x000fc800078e0004 */
[----:B------:R-:W-:Y:S01]  /*d500*/  VIADD R5, R3, 0x20 ;  /* 0x0000002003057836 */ /* 0x000fe20000000000 */
[----:B------:R-:W-:Y:S01]  /*d510*/  @!PT LDS RZ, [RZ] ;  /* 0x00000000fffff984 */ /* 0x000fe20000000800 */
[----:B------:R-:W-:Y:S01]  /*d520*/  @!PT LDS RZ, [RZ] ;  /* 0x00000000fffff984 */ /* 0x000fe20000000800 */
[----:B------:R-:W-:Y:S01]  /*d530*/  @!PT LDS RZ, [RZ] ;  /* 0x00000000fffff984 */ /* 0x000fe20000000800 */
[----:B------:R-:W-:Y:S04]  /*d540*/  @!P2 LDGSTS.E.BYPASS.LTC128B.128 [R35+0x10c00], desc[UR38][R8.64], !P0 ;  /* 0x10c000000823afae */ /* 0x000fe8000c101d66 */
[----:B------:R0:W-:Y:S01]  /*d550*/  @!P2 LDGSTS.E.BYPASS.LTC128B.128 [R35+0x14c00], desc[UR38][R8.64+0x80], !P1 ;  /* 0x14c000800823afae */ /* 0x0001e2000c901d66 */
[----:B------:R-:W-:Y:S01]  /*d560*/  ISETP.GE.AND P2, PT, R5, R0, PT ;  /* 0x000000000500720c */ /* 0x000fe20003f46270 */
[----:B------:R-:W-:Y:S02]  /*d570*/  IMAD.MOV.U32 R13, RZ, RZ, R6 ;  /* 0x000000ffff0d7224 */ /* 0x000fe400078e0006 */
[----:B0-----:R-:W-:Y:S02]  /*d580*/  VIADD R9, R3, 0x30 ;  /* 0x0000003003097836 */ /* 0x001fe40000000000 */
[----:B------:R-:W-:-:S08]  /*d590*/  IMAD.MOV.U32 R5, RZ, RZ, R14 ;  /* 0x000000ffff057224 */ /* 0x000fd000078e000e */
[----:B------:R-:W-:-:S07]  /*d5a0*/  @!P2 LEA R21, R36, UR45, 0x1 ;  /* 0x0000002d2415ac11 */ /* 0x000fce000f8e08ff */
[----:B------:R-:W-:Y:S05]  /*d5b0*/  WARPSYNC.COLLECTIVE R15, `(.L_x_6594) ;  /* 0x000000000f087348 */ /* 0x000fea0003c00000 */
[----:B------:R0:W1:Y:S02]  /*d5c0*/  SHFL.IDX P6, R14, R13, R12, R11 ;  /* 0x0000000c0d0e7389 */ /* 0x00006400000c000b */
[----:B01----:R-:W-:Y:S01]  /*d5d0*/  ENDCOLLECTIVE ;  /* 0x000000000000791b */ /* 0x003fe20003800000 */
.L_x_6594:
[----:B------:R-:W-:Y:S01]  /*d5e0*/  IMAD.MOV.U32 R13, RZ, RZ, R7 ;  /* 0x000000ffff0d7224 */ /* 0x000fe200078e0007 */
[----:B------:R-:W-:Y:S02]  /*d5f0*/  MOV R12, 0x3 ;  /* 0x00000003000c7802 */ /* 0x000fe40000000f00 */
[----:B------:R-:W-:-:S07]  /*d600*/  MOV R4, R14 ;  /* 0x0000000e00047202 */ /* 0x000fce0000000f00 */
[----:B------:R-:W-:Y:S05]  /*d610*/  WARPSYNC.COLLECTIVE R15, `(.L_x_6595) ;  /* 0x000000000f087348 */ /* 0x000fea0003c00000 */
[----:B------:R0:W1:Y:S02]  /*d620*/  SHFL.IDX P6, R14, R13, R12, R11 ;  /* 0x0000000c0d0e7389 */ /* 0x00006400000c000b */
[----:B01----:R-:W-:Y:S01]  /*d630*/  ENDCOLLECTIVE ;  /* 0x000000000000791b */ /* 0x003fe20003800000 */
.L_x_6595:
[----:B------:R-:W-:-:S05]  /*d640*/  @!P2 IMAD.WIDE.U32 R4, R26, 0x2, R4 ;  /* 0x000000021a04a825 */ /* 0x000fca00078e0004 */
[----:B------:R-:W-:Y:S01]  /*d650*/  @!PT LDS RZ, [RZ] ;  /* 0x00000000fffff984 */ /* 0x000fe20000000800 */
[----:B------:R-:W-:Y:S01]  /*d660*/  @!PT LDS RZ, [RZ] ;  /* 0x00000000fffff984 */ /* 0x000fe20000000800 */
[----:B------:R-:W-:Y:S01]  /*d670*/  @!PT LDS RZ, [RZ] ;  /* 0x00000000fffff984 */ /* 0x000fe20000000800 */
[----:B------:R0:W-:Y:S04]  /*d680*/  @!P2 LDGSTS.E.BYPASS.LTC128B.128 [R21+0x11400], desc[UR38][R4.64], !P0 ;  /* 0x114000000415afae */ /* 0x0001e8000c101d66 */
[----:B------:R0:W-:Y:S01]  /*d690*/  @!P2 LDGSTS.E.BYPASS.LTC128B.128 [R21+0x15400], desc[UR38][R4.64+0x80], !P1 ;  /* 0x154000800415afae */ /* 0x0001e2000c901d66 */
[----:B------:R-:W-:Y:S01]  /*d6a0*/  ISETP.GE.AND P2, PT, R9, R0, PT ;  /* 0x000000000900720c */ /* 0x000fe20003f46270 */
[----:B------:R-:W-:Y:S02]  /*d6b0*/  IMAD.MOV.U32 R13, RZ, RZ, R6 ;  /* 0x000000ffff0d7224 */ /* 0x000fe400078e0006 */
[----:B------:R-:W-:-:S10]  /*d6c0*/  IMAD.MOV.U32 R10, RZ, RZ, R14 ;  /* 0x000000ffff0a7224 */ /* 0x000fd400078e000e */
[----:B0-----:R-:W-:Y:S05]  /*d6d0*/  WARPSYNC.COLLECTIVE R15, `(.L_x_6596) ;  /* 0x000000000f087348 */ /* 0x001fea0003c00000 */
[----:B------:R1:W2:Y:S02]  /*d6e0*/  SHFL.IDX P6, R14, R13, R12, R11 ;  /* 0x0000000c0d0e7389 */ /* 0x0002a400000c000b */
[----:B012---:R-:W-:Y:S01]  /*d6f0*/  ENDCOLLECTIVE ;  /* 0x000000000000791b */ /* 0x007fe20003800000 */
.L_x_6596:
[----:B------:R-:W-:Y:S01]  /*d700*/  @!P2 LEA R35, R36, UR45, 0x1 ;  /* 0x0000002d2423ac11 */ /* 0x000fe2000f8e08ff */
[----:B------:R-:W-:Y:S01]  /*d710*/  IMAD.MOV.U32 R5, RZ, RZ, R10 ;  /* 0x000000ffff057224 */ /* 0x000fe200078e000a */
[----:B------:R-:W-:Y:S01]  /*d720*/  MOV R13, R7 ;  /* 0x00000007000d7202 */ /* 0x000fe20000000f00 */
[----:B------:R-:W-:Y:S01]  /*d730*/  IMAD.MOV.U32 R12, RZ, RZ, 0x4 ;  /* 0x00000004ff0c7424 */ /* 0x000fe200078e00ff */
[----:B------:R-:W-:-:S07]  /*d740*/  MOV R4, R14 ;  /* 0x0000000e00047202 */ /* 0x000fce0000000f00 */
[----:B------:R-:W-:Y:S05]  /*d750*/  WARPSYNC.COLLECTIVE R15, `(.L_x_6597) ;  /* 0x000000000f087348 */ /* 0x000fea0003c00000 */
[----:B------:R0:W1:Y:S02]  /*d760*/  SHFL.IDX P6, R14, R13, R12, R11 ;  /* 0x0000000c0d0e7389 */ /* 0x00006400000c000b */
[----:B01----:R-:W-:Y:S01]  /*d770*/  ENDCOLLECTIVE ;  /* 0x000000000000791b */ /* 0x003fe20003800000 */
.L_x_6597:
[----:B------:R-:W-:-:S04]  /*d780*/  @!P2 IMAD.WIDE.U32 R8, R26, 0x2, R4 ;  /* 0x000000021a08a825 */ /* 0x000fc800078e0004 */
[----:B------:R-:W-:Y:S01]  /*d790*/  VIADD R5, R3, 0x40 ;  /* 0x0000004003057836 */ /* 0x000fe20000000000 */
[----:B------:R-:W-:Y:S01]  /*d7a0*/  @!PT LDS RZ, [RZ] ;  /* 0x00000000fffff984 */ /* 0x000fe20000000800 */
[----:B------:R-:W-:Y:S01]  /*d7b0*/  @!PT LDS RZ, [RZ] ;  /* 0x00000000fffff984 */ /* 0x000fe20000000800 */
[----:B------:R-:W-:Y:S01]  /*d7c0*/  @!PT LDS RZ, [RZ] ;  /* 0x00000000fffff984 */ /* 0x000fe20000000800 */
[----:B------:R0:W-:Y:S04]  /*d7d0*/  @!P2 LDGSTS.E.BYPASS.LTC128B.128 [R35+0x11c00], desc[UR38][R8.64], !P0 ;  /* 0x11c000000823afae */ /* 0x0001e8000c101d66 */
[----:B------:R0:W-:Y:S01]  /*d7e0*/  @!P2 LDGSTS.E.BYPASS.LTC128B.128 [R35+0x15c00], desc[UR38][R8.64+0x80], !P1 ;  /* 0x15c000800823afae */ /* 0x0001e2000c901d66 */
[----:B------:R-:W-:Y:S02]  /*d7f0*/  ISETP.GE.AND P2, PT, R5, R0, PT ;  /* 0x000000000500720c */ /* 0x000fe40003f46270 */
[----:B------:R-:W-:Y:S01]  /*d800*/  MOV R13, R6 ;  /* 0x00000006000d7202 */ /* 0x000fe20000000f00 */
[----:B------:R-:W-:-:S10]  /*d810*/  IMAD.MOV.U32 R5, RZ, RZ, R14 ;  /* 0x000000ffff057224 */ /* 0x000fd400078e000e */
[----:B0-----:R-:W-:Y:S05]  /*d820*/  WARPSYNC.COLLECTIVE R15, `(.L_x_6598) ;  /* 0x000000000f087348 */ /* 0x001fea0003c00000 */
[----:B------:R1:W2:Y:S02]  /*d830*/  SHFL.IDX P6, R14, R13, R12, R11 ;  /* 0x0000000c0d0e7389 */ /* 0x0002a400000c000b */
[----:B012---:R-:W-:Y:S01]  /*d840*/  ENDCOLLECTIVE ;  /* 0x000000000000791b */ /* 0x007fe20003800000 */
.L_x_6598:
[----:B------:R-:W-:Y:S01]  /*d850*/  @!P2 LEA R21, R36, UR45, 0x1 ;  /* 0x0000002d2415ac11 */ /* 0x000fe2000f8e08ff */
[----:B------:R-:W-:Y:S01]  /*d860*/  VIADD R9, R3, 0x50 ;  /* 0x0000005003097836 */ /* 0x000fe20000000000 */
[----:B------:R-:W-:Y:S01]  /*d870*/  MOV R13, R7 ;  /* 0x00000007000d7202 */ /* 0x000fe20000000f00 */
[----:B------:R-:W-:Y:S02]  /*d880*/  IMAD.MOV.U32 R12, RZ, RZ, 0x5 ;  /* 0x00000005ff0c7424 */ /* 0x000fe400078e00ff */
[----:B------:R-:W-:-:S07]  /*d890*/  IMAD.MOV.U32 R4, RZ, RZ, R14 ;  /* 0x000000ffff047224 */ /* 0x000fce00078e000e */
[----:B------:R-:W-:Y:S05]  /*d8a0*/  WARPSYNC.COLLECTIVE R15, `(.L_x_6599) ;  /* 0x000000000f087348 */ /* 0x000fea0003c00000 */
[----:B------:R0:W1:Y:S02]  /*d8b0*/  SHFL.IDX P6, R14, R13, R12, R11 ;  /* 0x0000000c0d0e7389 */ /* 0x00006400000c000b */
[----:B01----:R-:W-:Y:S01]  /*d8c0*/  ENDCOLLECTIVE ;  /* 0x000000000000791b */ /* 0x003fe20003800000 */
.L_x_6599:
[----:B------:R-:W-:-:S05]  /*d8d0*/  @!P2 IMAD.WIDE.U32 R4, R26, 0x2, R4 ;  /* 0x000000021a04a825 */ /* 0x000fca00078e0004 */
        /* <DEDUP_REMOVED lines=8> */
[----:B0-----:R-:W-:-:S07]  /*d960*/  @!P2 LEA R35, R36, UR45, 0x1 ;  /* 0x0000002d2423ac11 */ /* 0x001fce000f8e08ff */
[----:B------:R-:W-:Y:S05]  /*d970*/  WARPSYNC.COLLECTIVE R15, `(.L_x_6600) ;  /* 0x000000000f087348 */ /* 0x000fea0003c00000 */
[----:B------:R0:W1:Y:S02]  /*d980*/  SHFL.IDX P6, R14, R13, R12, R11 ;  /* 0x0000000c0d0e7389 */ /* 0x00006400000c000b */
[----:B01----:R-:W-:Y:S01]  /*d990*/  ENDCOLLECTIVE ;  /* 0x000000000000791b */ /* 0x003fe20003800000 */
.L_x_6600:
[----:B------:R-:W-:Y:S02]  /*d9a0*/  IMAD.MOV.U32 R5, RZ, RZ, R10 ;  /* 0x000000ffff057224 */ /* 0x000fe400078e000a */
[----:B------:R-:W-:Y:S02]  /*d9b0*/  IMAD.MOV.U32 R13, RZ, RZ, R7 ;  /* 0x000000ffff0d7224 */ /* 0x000fe400078e0007 */
[----:B------:R-:W-:Y:S02]  /*d9c0*/  IMAD.MOV.U32 R12, RZ, RZ, 0x6 ;  /* 0x00000006ff0c7424 */ /* 0x000fe400078e00ff */
[----:B------:R-:W-:-:S07]  /*d9d0*/  IMAD.MOV.U32 R4, RZ, RZ, R14 ;  /* 0x000000ffff047224 */ /* 0x000fce00078e000e */
[----:B------:R-:W-:Y:S05]  /*d9e0*/  WARPSYNC.COLLECTIVE R15, `(.L_x_6601) ;  /* 0x000000000f087348 */ /* 0x000fea0003c00000 */
[----:B------:R0:W1:Y:S02]  /*d9f0*/  SHFL.IDX P6, R14, R13, R12, R11 ;  /* 0x0000000c0d0e7389 */ /* 0x00006400000c000b */
[----:B01----:R-:W-:Y:S01]  /*da00*/  ENDCOLLECTIVE ;  /* 0x000000000000791b */ /* 0x003fe20003800000 */
.L_x_6601:
[----:B------:R-:W-:Y:S01]  /*da10*/  @!P2 IMAD.WIDE.U32 R8, R26, 0x2, R4 ;  /* 0x000000021a08a825 */ /* 0x000fe200078e0004 */
[----:B------:R-:W-:-:S04]  /*da20*/  IADD3 R5, R3, 0x60, RZ ;  /* 0x0000006003057810 */ /* 0x000fc80007ffe0ff */
        /* <DEDUP_REMOVED lines=11> */
.L_x_6602:
[----:B------:R-:W-:Y:S02]  /*dae0*/  @!P2 LEA R21, R36, UR45, 0x1 ;  /* 0x0000002d2415ac11 */ /* 0x000fe4000f8e08ff */
[----:B------:R-:W-:Y:S01]  /*daf0*/  MOV R13, R7 ;  /* 0x00000007000d7202 */ /* 0x000fe20000000f00 */
[----:B------:R-:W-:Y:S02]  /*db00*/  IMAD.MOV.U32 R12, RZ, RZ, 0x7 ;  /* 0x00000007ff0c7424 */ /* 0x000fe400078e00ff */
[----:B------:R-:W-:-:S07]  /*db10*/  IMAD.MOV.U32 R4, RZ, RZ, R14 ;  /* 0x000000ffff047224 */ /* 0x000fce00078e000e */
[----:B------:R-:W-:Y:S05]  /*db20*/  WARPSYNC.COLLECTIVE R15, `(.L_x_6603) ;  /* 0x000000000f087348 */ /* 0x000fea0003c00000 */
[----:B------:R0:W1:Y:S02]  /*db30*/  SHFL.IDX P6, R14, R13, R12, R11 ;  /* 0x0000000c0d0e7389 */ /* 0x00006400000c000b */
[----:B01----:R-:W-:Y:S01]  /*db40*/  ENDCOLLECTIVE ;  /* 0x000000000000791b */ /* 0x003fe20003800000 */
.L_x_6603:
[----:B------:R-:W-:-:S05]  /*db50*/  @!P2 IMAD.WIDE.U32 R4, R26, 0x2, R4 ;  /* 0x000000021a04a825 */ /* 0x000fca00078e0004 */
[----:B------:R-:W-:Y:S01]  /*db60*/  @!PT LDS RZ, [RZ] ;  /* 0x00000000fffff984 */ /* 0x000fe20000000800 */
[----:B------:R-:W-:Y:S01]  /*db70*/  @!PT LDS RZ, [RZ] ;  /* 0x00000000fffff984 */ /* 0x000fe20000000800 */
[----:B------:R-:W-:Y:S01]  /*db80*/  @!PT LDS RZ, [RZ] ;  /* 0x00000000fffff984 */ /* 0x000fe20000000800 */
[----:B------:R0:W-:Y:S04]  /*db90*/  @!P2 LDGSTS.E.BYPASS.LTC128B.128 [R21+0x13400], desc[UR38][R4.64], !P0 ;  /* 0x134000000415afae */ /* 0x0001e8000c101d66 */
[----:B------:R0:W-:Y:S01]  /*dba0*/  @!P2 LDGSTS.E.BYPASS.LTC128B.128 [R21+0x17400], desc[UR38][R4.64+0x80], !P1 ;  /* 0x174000800415afae */ /* 0x0001e2000c901d66 */
[----:B------:R-:W-:Y:S01]  /*dbb0*/  MOV R13, R6 ;  /* 0x00000006000d7202 */ /* 0x000fe20000000f00 */
[----:B------:R-:W-:-:S07]  /*dbc0*/  IMAD.MOV.U32 R10, RZ, RZ, R14 ;  /* 0x000000ffff0a7224 */ /* 0x000fce00078e000e */
[----:B0-----:R-:W-:Y:S05]  /*dbd0*/  WARPSYNC.COLLECTIVE R15, `(.L_x_6604) ;  /* 0x000000000f087348 */ /* 0x001fea0003c00000 */
[----:B------:R1:W2:Y:S02]  /*dbe0*/  SHFL.IDX P6, R14, R13, R12, R11 ;  /* 0x0000000c0d0e7389 */ /* 0x0002a400000c000b */
[----:B012---:R-:W-:Y:S01]  /*dbf0*/  ENDCOLLECTIVE ;  /* 0x000000000000791b */ /* 0x007fe20003800000 */
.L_x_6604:
[----:B------:R-:W-:Y:S05]  /*dc00*/  BRA `(.L_x_6605) ;  /* 0xffffffcc00447947 */ /* 0x000fea000383ffff */
.L_x_6536:
[----:B0-----:R-:W-:-:S04]  /*dc10*/  IMAD.U32 R3, RZ, RZ, UR45 ;  /* 0x0000002dff037e24 */ /* 0x001fc8000f8e00ff */
[----:B------:R0:W1:Y:S03]  /*dc20*/  SYNCS.PHASECHK.TRANS64.TRYWAIT P0, [R3+URZ+0x28820], R0 ;  /* 0x02882000030075a7 */ /* 0x000066000800017f */
[----:B-1----:R-:W-:Y:S05]  /*dc30*/  @!P0 NANOSLEEP.SYNCS 0x989680 ;  /* 0x009896800000895d */ /* 0x002fea0003900000 */
[----:B------:R-:W1:Y:S02]  /*dc40*/  @!P0 SYNCS.PHASECHK.TRANS64 P0, [R3+URZ+0x28820], R0 ;  /* 0x02882000030085a7 */ /* 0x000e64000800007f */
[----:B-1----:R-:W-:Y:S05]  /*dc50*/  @!P0 BRA `(.L_x_6536) ;  /* 0xfffffffc00ec8947 */ /* 0x002fea000383ffff */
[----:B------:R-:W-:Y:S05]  /*dc60*/  BRA `(.L_x_6606) ;  /* 0xffffffcc00907947 */ /* 0x000fea000383ffff */
.L_x_6540:
[----:B0-----:R0:W1:Y:S02]  /*dc70*/  SYNCS.PHASECHK.TRANS64.TRYWAIT P0, [R33+URZ+0x28840], R0 ;  /* 0x02884000210075a7 */ /* 0x001064000800017f */
[----:B-1----:R-:W-:Y:S05]  /*dc80*/  @!P0 NANOSLEEP.SYNCS 0x989680 ;  /* 0x009896800000895d */ /* 0x002fea0003900000 */
[----:B------:R-:W1:Y:S02]  /*dc90*/  @!P0 SYNCS.PHASECHK.TRANS64 P0, [R33+URZ+0x28840], R0 ;  /* 0x02884000210085a7 */ /* 0x000e64000800007f */
[----:B-1----:R-:W-:Y:S05]  /*dca0*/  @!P0 BRA `(.L_x_6540) ;  /* 0xfffffffc00f08947 */ /* 0x002fea000383ffff */
[----:B------:R-:W-:Y:S05]  /*dcb0*/  BRA `(.L_x_6607) ;  /* 0xffffffd0004c7947 */ /* 0x000fea000383ffff */
.L_x_6541:
        /* <DEDUP_REMOVED lines=8> */
.L_x_6609:
[----:B------:R-:W-:Y:S05]  /*dd40*/  BSYNC B1 ;  /* 0x0000000000017941 */ /* 0x000fea0003800000 */
.L_x_6608:
[----:B------:R-:W-:Y:S01]  /*dd50*/  IMAD.MOV.U32 R13, RZ, RZ, R6 ;  /* 0x000000ffff0d7224 */ /* 0x000fe200078e0006 */
[----:B------:R-:W-:Y:S01]  /*dd60*/  MOV R11, 0x181f ;  /* 0x0000181f000b7802 */ /* 0x000fe20000000f00 */
[----:B------:R-:W-:Y:S01]  /*dd70*/  IMAD.MOV.U32 R12, RZ, RZ, RZ ;  /* 0x000000ffff0c7224 */ /* 0x000fe200078e00ff */
[----:B------:R-:W-:Y:S01]  /*dd80*/  MOV R0, R14 ;  /* 0x0000000e00007202 */ /* 0x000fe20000000f00 */
[----:B------:R-:W-:Y:S01]  /*dd90*/  IMAD.MOV.U32 R15, RZ, RZ, -0x1 ;  /* 0xffffffffff0f7424 */ /* 0x000fe200078e00ff */
[----:B------:R-:W-:Y:S01]  /*dda0*/  LEA R4, R4, UR45, 0x1 ;  /* 0x0000002d04047c11 */ /* 0x000fe2000f8e08ff */
[----:B------:R-:W-:-:S07]  /*ddb0*/  IMAD.SHL.U32 R3, R26, 0x2, RZ ;  /* 0x000000021a037824 */ /* 0x000fce00078e00ff */
[----:B------:R-:W-:Y:S05]  /*ddc0*/  WARPSYNC.COLLECTIVE R15, `(.L_x_6610) ;  /* 0x000000000f087348 */ /* 0x000fea0003c00000 */
[----:B------:R0:W1:Y:S02]  /*ddd0*/  SHFL.IDX P6, R14, R13, R12, R11 ;  /* 0x0000000c0d0e7389 */ /* 0x00006400000c000b */
[----:B01----:R-:W-:Y:S01]  /*dde0*/  ENDCOLLECTIVE ;  /* 0x000000000000791b */ /* 0x003fe20003800000 */
.L_x_6610:
[----:B------:R-:W-:Y:S01]  /*ddf0*/  IMAD.MOV.U32 R13, RZ, RZ, R5 ;  /* 0x000000ffff0d7224 */ /* 0x000fe200078e0005 */
[----:B------:R-:W-:Y:S02]  /*de00*/  MOV R12, 0x1 ;  /* 0x00000001000c7802 */ /* 0x000fe40000000f00 */
[----:B------:R-:W-:-:S04]  /*de10*/  IADD3 R14, P0, R14, R3, RZ ;  /* 0x000000030e0e7210 */ /* 0x000fc80007f1e0ff */
[----:B------:R-:W-:-:S05]  /*de20*/  IADD3.X R15, RZ, R0, RZ, P0, !PT ;  /* 0x00000000ff0f7210 */ /* 0x000fca00007fe4ff */
[----:B------:R-:W-:Y:S01]  /*de30*/  @!PT LDS RZ, [RZ] ;  /* 0x00000000fffff984 */ /* 0x000fe20000000800 */
[----:B------:R-:W-:Y:S01]  /*de40*/  @!PT LDS RZ, [RZ] ;  /* 0x00000000fffff984 */ /* 0x000fe20000000800 */
[----:B------:R-:W-:Y:S01]  /*de50*/  @!PT LDS RZ, [RZ] ;  /* 0x00000000fffff984 */ /* 0x000fe20000000800 */
[----:B------:R-:W-:Y:S04]  /*de60*/  LDGSTS.E.BYPASS.LTC128B.128 [R4+0x18400], desc[UR38][R14.64], !P4 ;  /* 0x184000000e047fae */ /* 0x000fe8000e101d66 */
[----:B------:R0:W-:Y:S02]  /*de70*/  LDGSTS.E.BYPASS.LTC128B.128 [R4+0x1c400], desc[UR38][R14.64+0x80], !P3 ;  /* 0x1c4000800e047fae */ /* 0x0001e4000d901d66 */
[----:B0-----:R-:W-:-:S07]  /*de80*/  IMAD.MOV.U32 R15, RZ, RZ, -0x1 ;  /* 0xffffffffff0f7424 */ /* 0x001fce00078e00ff */
[----:B------:R-:W-:Y:S05]  /*de90*/  WARPSYNC.COLLECTIVE R15, `(.L_x_6611) ;  /* 0x000000000f087348 */ /* 0x000fea0003c00000 */
[----:B------:R0:W1:Y:S02]  /*dea0*/  SHFL.IDX P6, R14, R13, R12, R11 ;  /* 0x0000000c0d0e7389 */ /* 0x00006400000c000b */
[----:B01----:R-:W-:Y:S01]  /*deb0*/  ENDCOLLECTIVE ;  /* 0x000000000000791b */ /* 0x003fe20003800000 */
.L_x_6611:
[----:B------:R-:W-:Y:S01]  /*dec0*/  IMAD.MOV.U32 R13, RZ, RZ, R6 ;  /* 0x000000ffff0d7224 */ /* 0x000fe200078e0006 */
[----:B------:R-:W-:-:S07]  /*ded0*/  MOV R0, R14 ;  /* 0x0000000e00007202 */ /* 0x000fce0000000f00 */
[----:B------:R-:W-:Y:S05]  /*dee0*/  WARPSYNC.COLLECTIVE R15, `(.L_x_6612) ;  /* 0x000000000f087348 */ /* 0x000fea0003c00000 */
[----:B------:R0:W1:Y:S02]  /*def0*/  SHFL.IDX P6, R14, R13, R12, R11 ;  /* 0x0000000c0d0e7389 */ /* 0x00006400000c000b */
[----:B01----:R-:W-:Y:S01]  /*df00*/  ENDCOLLECTIVE ;  /* 0x000000000000791b */ /* 0x003fe20003800000 */
.L_x_6612:
[----:B------:R-:W-:Y:S01]  /*df10*/  MOV R13, R5 ;  /* 0x00000005000d7202 */ /* 0x000fe20000000f00 */
[----:B------:R-:W-:Y:S01]  /*df20*/  IMAD.MOV.U32 R12, RZ, RZ, 0x2 ;  /* 0x00000002ff0c7424 */ /* 0x000fe200078e00ff */
[----:B------:R-:W-:-:S04]  /*df30*/  MOV R37, R14 ;  /* 0x0000000e00257202 */ /* 0x000fc80000000f00 */
[----:B------:R-:W-:-:S05]  /*df40*/  IADD3 R14, P0, R37, R3, RZ ;  /* 0x00000003250e7210 */ /* 0x000fca0007f1e0ff */
[----:B------:R-:W-:-:S05]  /*df50*/  IMAD.X R15, RZ, RZ, R0, P0 ;  /* 0x000000ffff0f7224 */ /* 0x000fca00000e0600 */
[----:B------:R-:W-:Y:S01]  /*df60*/  @!PT LDS RZ, [RZ] ;  /* 0x00000000fffff984 */ /* 0x000fe20000000800 */
[----:B------:R-:W-:Y:S01]  /*df70*/  @!PT LDS RZ, [RZ] ;  /* 0x00000000fffff984 */ /* 0x000fe20000000800 */
[----:B------:R-:W-:Y:S01]  /*df80*/  @!PT LDS RZ, [RZ] ;  /* 0x00000000fffff984 */ /* 0x000fe20000000800 */
[----:B------:R-:W-:Y:S04]  /*df90*/  LDGSTS.E.BYPASS.LTC128B.128 [R4+0x18c00], desc[UR38][R14.64], !P4 ;  /* 0x18c000000e047fae */ /* 0x000fe8000e101d66 */
[----:B------:R0:W-:Y:S02]  /*dfa0*/  LDGSTS.E.BYPASS.LTC128B.128 [R4+0x1cc00], desc[UR38][R14.64+0x80], !P3 ;  /* 0x1cc000800e047fae */ /* 0x0001e4000d901d66 */
[----:B0-----:R-:W-:-:S07]  /*dfb0*/  MOV R15, 0xffffffff ;  /* 0xffffffff000f7802 */ /* 0x001fce0000000f00 */
[----:B------:R-:W-:Y:S05]  /*dfc0*/  WARPSYNC.COLLECTIVE R15, `(.L_x_6613) ;  /* 0x000000000f087348 */ /* 0x000fea0003c00000 */
[----:B------:R0:W1:Y:S02]  /*dfd0*/  SHFL.IDX P6, R14, R13, R12, R11 ;  /* 0x0000000c0d0e7389 */ /* 0x00006400000c000b */
[----:B01----:R-:W-:Y:S01]  /*dfe0*/  ENDCOLLECTIVE ;  /* 0x000000000000791b */ /* 0x003fe20003800000 */
.L_x_6613:
[----:B------:R-:W-:Y:S01]  /*dff0*/  MOV R13, R6 ;  /* 0x00000006000d7202 */ /* 0x000fe20000000f00 */
[----:B------:R-:W-:-:S07]  /*e000*/  IMAD.MOV.U32 R7, RZ, RZ, R14 ;  /* 0x000000ffff077224 */ /* 0x000fce00078e000e */
[----:B------:R-:W-:Y:S05]  /*e010*/  WARPSYNC.COLLECTIVE R15, `(.L_x_6614) ;  /* 0x000000000f087348 */ /* 0x000fea0003c00000 */
[----:B------:R0:W1:Y:S02]  /*e020*/  SHFL.IDX P6, R14, R13, R12, R11 ;  /* 0x0000000c0d0e7389 */ /* 0x00006400000c000b */
[----:B01----:R-:W-:Y:S01]  /*e030*/  ENDCOLLECTIVE ;  /* 0x000000000000791b */ /* 0x003fe20003800000 */
.L_x_6614:
[----:B------:R-:W-:Y:S01]  /*e040*/  MOV R13, R5 ;  /* 0x00000005000d7202 */ /* 0x000fe20000000f00 */
[----:B------:R-:W-:Y:S01]  /*e050*/  IMAD.MOV.U32 R12, RZ, RZ, 0x3 ;  /* 0x00000003ff0c7424 */ /* 0x000fe200078e00ff */
        /* <DEDUP_REMOVED lines=11> */
.L_x_6615:
[----:B------:R-:W-:Y:S01]  /*e110*/  MOV R13, R6 ;  /* 0x00000006000d7202 */ /* 0x000fe20000000f00 */
[----:B------:R-:W-:-:S07]  /*e120*/  IMAD.MOV.U32 R0, RZ, RZ, R14 ;  /* 0x000000ffff007224 */ /* 0x000fce00078e000e */
[----:B------:R-:W-:Y:S05]  /*e130*/  WARPSYNC.COLLECTIVE R15, `(.L_x_6616) ;  /* 0x000000000f087348 */ /* 0x000fea0003c00000 */
[----:B------:R0:W1:Y:S02]  /*e140*/  SHFL.IDX P6, R14, R13, R12, R11 ;  /* 0x0000000c0d0e7389 */ /* 0x00006400000c000b */
[----:B01----:R-:W-:Y:S01]  /*e150*/  ENDCOLLECTIVE ;  /* 0x000000000000791b */ /* 0x003fe20003800000 */
.L_x_6616:
[----:B------:R-:W-:Y:S01]  /*e160*/  IMAD.MOV.U32 R13, RZ, RZ, R5 ;  /* 0x000000ffff0d7224 */ /* 0x000fe200078e0005 */
[----:B------:R-:W-:Y:S01]  /*e170*/  MOV R12, 0x4 ;  /* 0x00000004000c7802 */ /* 0x000fe20000000f00 */
[----:B------:R-:W-:-:S05]  /*e180*/  IMAD.MOV.U32 R37, RZ, RZ, R14 ;  /* 0x000000ffff257224 */ /* 0x000fca00078e000e */
        /* <DEDUP_REMOVED lines=11> */
.L_x_6617:
[----:B------:R-:W-:Y:S01]  /*e240*/  IMAD.MOV.U32 R13, RZ, RZ, R6 ;  /* 0x000000ffff0d7224 */ /* 0x000fe200078e0006 */
[----:B------:R-:W-:-:S07]  /*e250*/  MOV R0, R14 ;  /* 0x0000000e00007202 */ /* 0x000fce0000000f00 */
[----:B------:R-:W-:Y:S05]  /*e260*/  WARPSYNC.COLLECTIVE R15, `(.L_x_6618) ;  /* 0x000000000f087348 */ /* 0x000fea0003c00000 */
[----:B------:R0:W1:Y:S02]  /*e270*/  SHFL.IDX P6, R14, R13, R12, R11 ;  /* 0x0000000c0d0e7389 */ /* 0x00006400000c000b */
[----:B01----:R-:W-:Y:S01]  /*e280*/  ENDCOLLECTIVE ;  /* 0x000000000000791b */ /* 0x003fe20003800000 */
.L_x_6618:
        /* <DEDUP_REMOVED lines=14> */
.L_x_6619:
[----:B------:R-:W-:Y:S01]  /*e370*/  MOV R13, R6 ;  /* 0x00000006000d7202 */ /* 0x000fe20000000f00 */
[----:B------:R-:W-:-:S07]  /*e380*/  IMAD.MOV.U32 R7, RZ, RZ, R14 ;  /* 0x000000ffff077224 */ /* 0x000fce00078e000e */
[----:B------:R-:W-:Y:S05]  /*e390*/  WARPSYNC.COLLECTIVE R15, `(.L_x_6620) ;  /* 0x000000000f087348 */ /* 0x000fea0003c00000 */
[----:B------:R0:W1:Y:S02]  /*e3a0*/  SHFL.IDX P6, R14, R13, R12, R11 ;  /* 0x0000000c0d0e7389 */ /* 0x00006400000c000b */
[----:B01----:R-:W-:Y:S01]  /*e3b0*/  ENDCOLLECTIVE ;  /* 0x000000000000791b */ /* 0x003fe20003800000 */
.L_x_6620:
        /* <DEDUP_REMOVED lines=13> */
.L_x_6621:
[----:B------:R-:W-:Y:S01]  /*e490*/  MOV R13, R6 ;  /* 0x00000006000d7202 */ /* 0x000fe20000000f00 */
[----:B------:R-:W-:-:S07]  /*e4a0*/  IMAD.MOV.U32 R0, RZ, RZ, R14 ;  /* 0x000000ffff007224 */ /* 0x000fce00078e000e */
[----:B------:R-:W-:Y:S05]  /*e4b0*/  WARPSYNC.COLLECTIVE R15, `(.L_x_6622) ;  /* 0x000000000f087348 */ /* 0x000fea0003c00000 */
[----:B------:R0:W1:Y:S02]  /*e4c0*/  SHFL.IDX P6, R14, R13, R12, R11 ;  /* 0x0000000c0d0e7389 */ /* 0x00006400000c000b */
[----:B01----:R-:W-:Y:S01]  /*e4d0*/  ENDCOLLECTIVE ;  /* 0x000000000000791b */ /* 0x003fe20003800000 */
.L_x_6622:
        /* <DEDUP_REMOVED lines=14> */
.L_x_6623:
[----:B------:R-:W-:Y:S01]  /*e5c0*/  IMAD.MOV.U32 R13, RZ, RZ, R6 ;  /* 0x000000ffff0d7224 */ /* 0x000fe200078e0006 */
[----:B------:R-:W-:-:S07]  /*e5d0*/  MOV R5, R14 ;  /* 0x0000000e00057202 */ /* 0x000fce0000000f00 */
[----:B------:R-:W-:Y:S05]  /*e5e0*/  WARPSYNC.COLLECTIVE R15, `(.L_x_6624) ;  /* 0x000000000f087348 */ /* 0x000fea0003c00000 */
[----:B------:R0:W1:Y:S02]  /*e5f0*/  SHFL.IDX P6, R14, R13, R12, R11 ;  /* 0x0000000c0d0e7389 */ /* 0x00006400000c000b */
[----:B01----:R-:W-:Y:S01]  /*e600*/  ENDCOLLECTIVE ;  /* 0x000000000000791b */ /* 0x003fe20003800000 */
.L_x_6624:
[----:B------:R-:W-:Y:S01]  /*e610*/  MOV R6, R14 ;  /* 0x0000000e00067202 */ /* 0x000fe20000000f00 */
[----:B------:R-:W-:Y:S06]  /*e620*/  BRA `(.L_x_6625) ;  /* 0xffffffcc00207947 */ /* 0x000fec000383ffff */
.L_x_6546:
[----:B---3--:R3:W4:Y:S02]  /*e630*/  SYNCS.PHASECHK.TRANS64.TRYWAIT P0, [R0+URZ+0x28860], R5 ;  /* 0x02886005000075a7 */ /* 0x008724000800017f */
[----:B----4-:R-:W-:Y:S05]  /*e640*/  @!P0 NANOSLEEP.SYNCS 0x989680 ;  /* 0x009896800000895d */ /* 0x010fea0003900000 */
[----:B------:R-:W4:Y:S02]  /*e650*/  @!P0 SYNCS.PHASECHK.TRANS64 P0, [R0+URZ+0x28860], R5 ;  /* 0x02886005000085a7 */ /* 0x000f24000800007f */
[----:B----4-:R-:W-:Y:S05]  /*e660*/  @!P0 BRA `(.L_x_6546) ;  /* 0xfffffffc00f08947 */ /* 0x010fea000383ffff */
[----:B------:R-:W-:Y:S05]  /*e670*/  BRA `(.L_x_6626) ;  /* 0xffffffcc00787947 */ /* 0x000fea000383ffff */
.L_x_6547:
[----:B------:R-:W-:Y:S01]  /*e680*/  BSSY B1, `(.L_x_6627) ;  /* 0x0000008000017945 */ /* 0x000fe20003800000 */
[----:B0-----:R-:W-:Y:S01]  /*e690*/  IMAD.MOV.U32 R13, RZ, RZ, R2 ;  /* 0x000000ffff0d7224 */ /* 0x001fe200078e0002 */
[----:B------:R-:W-:Y:S01]  /*e6a0*/  MOV R12, RZ ;  /* 0x000000ff000c7202 */ /* 0x000fe20000000f00 */
[----:B------:R-:W-:Y:S01]  /*e6b0*/  IMAD.MOV.U32 R11, RZ, RZ, 0x181f ;  /* 0x0000181fff0b7424 */ /* 0x000fe200078e00ff */
[----:B------:R-:W-:-:S07]  /*e6c0*/  MOV R15, 0xffffffff ;  /* 0xffffffff000f7802 */ /* 0x000fce0000000f00 */
[----:B--23--:R-:W-:Y:S05]  /*e6d0*/  WARPSYNC.COLLECTIVE R15, `(.L_x_6628) ;  /* 0x000000000f087348 */ /* 0x00cfea0003c00000 */
[----:B------:R0:W1:Y:S02]  /*e6e0*/  SHFL.IDX P6, R14, R13, R12, R11 ;  /* 0x0000000c0d0e7389 */ /* 0x00006400000c000b */
[----:B0123--:R-:W-:Y:S01]  /*e6f0*/  ENDCOLLECTIVE ;  /* 0x000000000000791b */ /* 0x00ffe20003800000 */
.L_x_6628:
[----:B------:R-:W-:Y:S05]  /*e700*/  BSYNC B1 ;  /* 0x0000000000017941 */ /* 0x000fea0003800000 */
.L_x_6627:
        /* <DEDUP_REMOVED lines=9> */
.L_x_6629:
[----:B------:R-:W-:Y:S01]  /*e7a0*/  IMAD.MOV.U32 R13, RZ, RZ, R2 ;  /* 0x000000ffff0d7224 */ /* 0x000fe200078e0002 */
[----:B------:R-:W-:Y:S02]  /*e7b0*/  MOV R12, 0x1 ;  /* 0x00000001000c7802 */ /* 0x000fe40000000f00 */
[----:B------:R-:W-:-:S13]  /*e7c0*/  IADD3 R4, P0, R14, R3, RZ ;  /* 0x000000030e047210 */ /* 0x000fda0007f1e0ff */
[----:B------:R-:W-:Y:S05]  /*e7d0*/  WARPSYNC.COLLECTIVE R15, `(.L_x_6630) ;  /* 0x000000000f087348 */ /* 0x000fea0003c00000 */
[----:B------:R0:W1:Y:S02]  /*e7e0*/  SHFL.IDX P6, R14, R13, R12, R11 ;  /* 0x0000000c0d0e7389 */ /* 0x00006400000c000b */
[----:B01----:R-:W-:Y:S01]  /*e7f0*/  ENDCOLLECTIVE ;  /* 0x000000000000791b */ /* 0x003fe20003800000 */
.L_x_6630:
        /* <DEDUP_REMOVED lines=12> */
.L_x_6631:
[----:B------:R-:W-:Y:S01]  /*e8c0*/  @!PT LDS RZ, [RZ] ;  /* 0x00000000fffff984 */ /* 0x000fe20000000800 */
[----:B------:R-:W-:Y:S01]  /*e8d0*/  @!PT LDS RZ, [RZ] ;  /* 0x00000000fffff984 */ /* 0x000fe20000000800 */
[----:B------:R-:W-:Y:S01]  /*e8e0*/  @!PT LDS RZ, [RZ] ;  /* 0x00000000fffff984 */ /* 0x000fe20000000800 */
[----:B------:R0:W-:Y:S01]  /*e8f0*/  LDGSTS.E.BYPASS.LTC128B.128 [R7+0x4400], desc[UR38][R4.64+0x80], !P0 ;  /* 0x0440008004077fae */ /* 0x0001e2000c101d66 */
[----:B------:R-:W-:Y:S01]  /*e900*/  MOV R13, R2 ;  /* 0x00000002000d7202 */ /* 0x000fe20000000f00 */
[----:B------:R-:W-:Y:S01]  /*e910*/  IMAD.MOV.U32 R12, RZ, RZ, 0x2 ;  /* 0x00000002ff0c7424 */ /* 0x000fe200078e00ff */
[----:B0-----:R-:W-:-:S13]  /*e920*/  IADD3 R4, P0, R14, R3, RZ ;  /* 0x000000030e047210 */ /* 0x001fda0007f1e0ff */
[----:B------:R-:W-:Y:S05]  /*e930*/  WARPSYNC.COLLECTIVE R15, `(.L_x_6632) ;  /* 0x000000000f087348 */ /* 0x000fea0003c00000 */
[----:B------:R0:W1:Y:S02]  /*e940*/  SHFL.IDX P6, R14, R13, R12, R11 ;  /* 0x0000000c0d0e7389 */ /* 0x00006400000c000b */
[----:B01----:R-:W-:Y:S01]  /*e950*/  ENDCOLLECTIVE ;  /* 0x000000000000791b */ /* 0x003fe20003800000 */
.L_x_6632:
        /* <DEDUP_REMOVED lines=12> */
.L_x_6633:
[----:B------:R-:W-:Y:S01]  /*ea20*/  @!PT LDS RZ, [RZ] ;  /* 0x00000000fffff984 */ /* 0x000fe20000000800 */
[----:B------:R-:W-:Y:S01]  /*ea30*/  @!PT LDS RZ, [RZ] ;  /* 0x00000000fffff984 */ /* 0x000fe20000000800 */
[----:B------:R-:W-:Y:S01]  /*ea40*/  @!PT LDS RZ, [RZ] ;  /* 0x00000000fffff984 */ /* 0x000fe20000000800 */
[----:B------:R0:W-:Y:S01]  /*ea50*/  LDGSTS.E.BYPASS.LTC128B.128 [R7+0x4c00], desc[UR38][R4.64+0x80], !P0 ;  /* 0x04c0008004077fae */ /* 0x0001e2000c101d66 */
[----:B------:R-:W-:Y:S01]  /*ea60*/  IMAD.MOV.U32 R13, RZ, RZ, R2 ;  /* 0x000000ffff0d7224 */ /* 0x000fe200078e0002 */
[----:B------:R-:W-:Y:S02]  /*ea70*/  MOV R12, 0x3 ;  /* 0x00000003000c7802 */ /* 0x000fe40000000f00 */
[----:B0-----:R-:W-:-:S13]  /*ea80*/  IADD3 R4, P0, R14, R3, RZ ;  /* 0x000000030e047210 */ /* 0x001fda0007f1e0ff */
[----:B------:R-:W-:Y:S05]  /*ea90*/  WARPSYNC.COLLECTIVE R15, `(.L_x_6634) ;  /* 0x000000000f087348 */ /* 0x000fea0003c00000 */
[----:B------:R0:W1:Y:S02]  /*eaa0*/  SHFL.IDX P6, R14, R13, R12, R11 ;  /* 0x0000000c0d0e7389 */ /* 0x00006400000c000b */
[----:B01----:R-:W-:Y:S01]  /*eab0*/  ENDCOLLECTIVE ;  /* 0x000000000000791b */ /* 0x003fe20003800000 */
.L_x_6634:
        /* <DEDUP_REMOVED lines=12> */
.L_x_6635:
        /* <DEDUP_REMOVED lines=10> */
.L_x_6636:
        /* <DEDUP_REMOVED lines=12> */
.L_x_6637:
        /* <DEDUP_REMOVED lines=10> */
.L_x_6638:
        /* <DEDUP_REMOVED lines=12> */
.L_x_6639:
        /* <DEDUP_REMOVED lines=10> */
.L_x_6640:
        /* <DEDUP_REMOVED lines=12> */
.L_x_6641:
        /* <DEDUP_REMOVED lines=10> */
.L_x_6642:
        /* <DEDUP_REMOVED lines=12> */
.L_x_6643:
[----:B------:R-:W-:Y:S01]  /*f100*/  @!PT LDS RZ, [RZ] ;  /* 0x00000000fffff984 */ /* 0x000fe20000000800 */
[----:B------:R-:W-:Y:S01]  /*f110*/  @!PT LDS RZ, [RZ] ;  /* 0x00000000fffff984 */ /* 0x000fe20000000800 */
[----:B------:R-:W-:Y:S01]  /*f120*/  @!PT LDS RZ, [RZ] ;  /* 0x00000000fffff984 */ /* 0x000fe20000000800 */
[----:B------:R0:W-:Y:S01]  /*f130*/  LDGSTS.E.BYPASS.LTC128B.128 [R7+0x7400], desc[UR38][R4.64+0x80], !P0 ;  /* 0x0740008004077fae */ /* 0x0001e2000c101d66 */
[----:B------:R-:W-:Y:S05]  /*f140*/  BRA `(.L_x_6644) ;  /* 0xffffffc400c07947 */ /* 0x000fea000383ffff */
.L_x_6553:
[----:B0-----:R0:W1:Y:S02]  /*f150*/  SYNCS.PHASECHK.TRANS64.TRYWAIT P0, [R0+URZ+0x28860], R5 ;  /* 0x02886005000075a7 */ /* 0x001064000800017f */
[----:B-1----:R-:W-:Y:S05]  /*f160*/  @!P0 NANOSLEEP.SYNCS 0x989680 ;  /* 0x009896800000895d */ /* 0x002fea0003900000 */
[----:B------:R-:W1:Y:S02]  /*f170*/  @!P0 SYNCS.PHASECHK.TRANS64 P0, [R0+URZ+0x28860], R5 ;  /* 0x02886005000085a7 */ /* 0x000e64000800007f */
[----:B-1----:R-:W-:Y:S05]  /*f180*/  @!P0 BRA `(.L_x_6553) ;  /* 0xfffffffc00f08947 */ /* 0x002fea000383ffff */
[----:B------:R-:W-:Y:S05]  /*f190*/  BRA `(.L_x_6645) ;  /* 0xffffffc800a87947 */ /* 0x000fea000383ffff */
.L_x_6554:
[----:B------:R-:W-:Y:S01]  /*f1a0*/  BSSY B0, `(.L_x_6646) ;  /* 0x0000008000007945 */ /* 0x000fe20003800000 */
[----:B------:R-:W-:Y:S01]  /*f1b0*/  IMAD.MOV.U32 R13, RZ, RZ, R2 ;  /* 0x000000ffff0d7224 */ /* 0x000fe200078e0002 */
[----:B------:R-:W-:Y:S01]  /*f1c0*/  MOV R12, RZ ;  /* 0x000000ff000c7202 */ /* 0x000fe20000000f00 */
[----:B------:R-:W-:Y:S01]  /*f1d0*/  IMAD.MOV.U32 R11, RZ, RZ, 0x181f ;  /* 0x0000181fff0b7424 */ /* 0x000fe200078e00ff */
[----:B------:R-:W-:-:S07]  /*f1e0*/  MOV R15, 0xffffffff ;  /* 0xffffffff000f7802 */ /* 0x000fce0000000f00 */
[----:B0-2---:R-:W-:Y:S05]  /*f1f0*/  WARPSYNC.COLLECTIVE R15, `(.L_x_6647) ;  /* 0x000000000f087348 */ /* 0x005fea0003c00000 */
[----:B------:R1:W3:Y:S02]  /*f200*/  SHFL.IDX P6, R14, R13, R12, R11 ;  /* 0x0000000c0d0e7389 */ /* 0x0002e400000c000b */
[----:B0123--:R-:W-:Y:S01]  /*f210*/  ENDCOLLECTIVE ;  /* 0x000000000000791b */ /* 0x00ffe20003800000 */
.L_x_6647:
[----:B------:R-:W-:Y:S05]  /*f220*/  BSYNC B0 ;  /* 0x0000000000007941 */ /* 0x000fea0003800000 */
.L_x_6646:
        /* <DEDUP_REMOVED lines=9> */
.L_x_6648:
[----:B------:R-:W-:Y:S02]  /*f2c0*/  ULDC UR4, c[0x0][0x2f4] ;  /* 0x0000bd0000047ab9 */ /* 0x000fe40000000800 */
[----:B------:R-:W-:Y:S02]  /*f2d0*/  ISETP.GE.AND P0, PT, R25, UR4, PT ;  /* 0x0000000419007c0c */ /* 0x000fe4000bf06270 */
[----:B------:R-:W-:Y:S02]  /*f2e0*/  ISETP.GE.AND P1, PT, R26, UR4, PT ;  /* 0x000000041a007c0c */ /* 0x000fe4000bf26270 */
[C---:B------:R-:W-:Y:S02]  /*f2f0*/  ISETP.LT.OR P3, PT, R29.reuse, 0x1, P0 ;  /* 0x000000011d00780c */ /* 0x040fe40000761670 */
[----:B------:R-:W-:Y:S01]  /*f300*/  ISETP.LT.OR P2, PT, R29, 0x1, P1 ;  /* 0x000000011d00780c */ /* 0x000fe20000f41670 */
[----:B------:R-:W-:Y:S01]  /*f310*/  IMAD.MOV.U32 R13, RZ, RZ, R2 ;  /* 0x000000ffff0d7224 */ /* 0x000fe200078e0002 */
[----:B------:R-:W-:-:S02]  /*f320*/  MOV R12, 0x1 ;  /* 0x00000001000c7802 */ /* 0x000fc40000000f00 */
[----:B------:R-:W-:-:S09]  /*f330*/  MOV R4, R14 ;  /* 0x0000000e00047202 */ /* 0x000fd20000000f00 */
[----:B------:R-:W-:Y:S05]  /*f340*/  WARPSYNC.COLLECTIVE R15, `(.L_x_6649) ;  /* 0x000000000f087348 */ /* 0x000fea0003c00000 */
[----:B------:R0:W1:Y:S02]  /*f350*/  SHFL.IDX P6, R14, R13, R12, R11 ;  /* 0x0000000c0d0e7389 */ /* 0x00006400000c000b */
[----:B01----:R-:W-:Y:S01]  /*f360*/  ENDCOLLECTIVE ;  /* 0x000000000000791b */ /* 0x003fe20003800000 */
.L_x_6649:
[----:B------:R-:W-:-:S05]  /*f370*/  IMAD.WIDE.U32 R4, R26, 0x2, R4 ;  /* 0x000000021a047825 */ /* 0x000fca00078e0004 */
[----:B------:R-:W-:Y:S01]  /*f380*/  @!PT LDS RZ, [RZ] ;  /* 0x00000000fffff984 */ /* 0x000fe20000000800 */
[----:B------:R-:W-:Y:S01]  /*f390*/  @!PT LDS RZ, [RZ] ;  /* 0x00000000fffff984 */ /* 0x000fe20000000800 */
[----:B------:R-:W-:Y:S01]  /*f3a0*/  @!PT LDS RZ, [RZ] ;  /* 0x00000000fffff984 */ /* 0x000fe20000000800 */
[----:B------:R0:W-:Y:S01]  /*f3b0*/  LDGSTS.E.BYPASS.LTC128B.128 [R3+0x400], desc[UR38][R4.64], !P2 ;  /* 0x0040000004037fae */ /* 0x0001e2000d101d66 */
[----:B------:R-:W-:-:S03]  /*f3c0*/  ISETP.LT.OR P2, PT, R29, 0x11, P1 ;  /* 0x000000111d00780c */ /* 0x000fc60000f41670 */
[----:B------:R0:W-:Y:S01]  /*f3d0*/  LDGSTS.E.BYPASS.LTC128B.128 [R3+0x4400], desc[UR38][R4.64+0x80], !P3 ;  /* 0x0440008004037fae */ /* 0x0001e2000d901d66 */
[----:B------:R-:W-:Y:S02]  /*f3e0*/  ISETP.LT.OR P3, PT, R29, 0x11, P0 ;  /* 0x000000111d00780c */ /* 0x000fe40000761670 */
[----:B------:R-:W-:Y:S01]  /*f3f0*/  MOV R13, R16 ;  /* 0x00000010000d7202 */ /* 0x000fe20000000f00 */
[----:B------:R-:W-:-:S10]  /*f400*/  IMAD.MOV.U32 R20, RZ, RZ, R14 ;  /* 0x000000ffff147224 */ /* 0x000fd400078e000e */
[----:B0-----:R-:W-:Y:S05]  /*f410*/  WARPSYNC.COLLECTIVE R15, `(.L_x_6650) ;  /* 0x000000000f087348 */ /* 0x001fea0003c00000 */
[----:B------:R1:W2:Y:S02]  /*f420*/  SHFL.IDX P6, R14, R13, R12, R11 ;  /* 0x0000000c0d0e7389 */ /* 0x0002a400000c000b */
[----:B012---:R-:W-:Y:S01]  /*f430*/  ENDCOLLECTIVE ;  /* 0x000000000000791b */ /* 0x007fe20003800000 */
.L_x_6650:
[----:B------:R-:W-:Y:S01]  /*f440*/  MOV R5, R20 ;  /* 0x0000001400057202 */ /* 0x000fe20000000f00 */
[----:B------:R-:W-:Y:S01]  /*f450*/  IMAD.MOV.U32 R13, RZ, RZ, R2 ;  /* 0x000000ffff0d7224 */ /* 0x000fe200078e0002 */
[----:B------:R-:W-:Y:S01]  /*f460*/  MOV R12, 0x2 ;  /* 0x00000002000c7802 */ /* 0x000fe20000000f00 */
[----:B------:R-:W-:-:S07]  /*f470*/  IMAD.MOV.U32 R4, RZ, RZ, R14 ;  /* 0x000000ffff047224 */ /* 0x000fce00078e000e */
[----:B------:R-:W-:Y:S05]  /*f480*/  WARPSYNC.COLLECTIVE R15, `(.L_x_6651) ;  /* 0x000000000f087348 */ /* 0x000fea0003c00000 */
[----:B------:R0:W1:Y:S02]  /*f490*/  SHFL.IDX P6, R14, R13, R12, R11 ;  /* 0x0000000c0d0e7389 */ /* 0x00006400000c000b */
[----:B01----:R-:W-:Y:S01]  /*f4a0*/  ENDCOLLECTIVE ;  /* 0x000000000000791b */ /* 0x003fe20003800000 */
.L_x_6651:
        /* <DEDUP_REMOVED lines=13> */
.L_x_6652:
[----:B------:R-:W-:Y:S01]  /*f580*/  IMAD.MOV.U32 R5, RZ, RZ, R21 ;  /* 0x000000ffff057224 */ /* 0x000fe200078e0015 */
[----:B------:R-:W-:Y:S01]  /*f590*/  MOV R13, R2 ;  /* 0x00000002000d7202 */ /* 0x000fe20000000f00 */
[----:B------:R-:W-:Y:S02]  /*f5a0*/  IMAD.MOV.U32 R12, RZ, RZ, 0x3 ;  /* 0x00000003ff0c7424 */ /* 0x000fe400078e00ff */
[----:B------:R-:W-:-:S07]  /*f5b0*/  IMAD.MOV.U32 R22, RZ, RZ, R14 ;  /* 0x000000ffff167224 */ /* 0x000fce00078e000e */
[----:B------:R-:W-:Y:S05]  /*f5c0*/  WARPSYNC.COLLECTIVE R15, `(.L_x_6653) ;  /* 0x000000000f087348 */ /* 0x000fea0003c00000 */
[----:B------:R0:W1:Y:S02]  /*f5d0*/  SHFL.IDX P6, R14, R13, R12, R11 ;  /* 0x0000000c0d0e7389 */ /* 0x00006400000c000b */
[----:B01----:R-:W-:Y:S01]  /*f5e0*/  ENDCOLLECTIVE ;  /* 0x000000000000791b */ /* 0x003fe20003800000 */
.L_x_6653:
        /* <DEDUP_REMOVED lines=9> */
[----:B------:R-:W-:Y:S02]  /*f680*/  ISETP.LT.OR P3, PT, R29, 0x31, P0 ;  /* 0x000000311d00780c */ /* 0x000fe40000761670 */
[----:B------:R-:W-:-:S11]  /*f690*/  MOV R10, R14 ;  /* 0x0000000e000a7202 */ /* 0x000fd60000000f00 */
[----:B0-----:R-:W-:Y:S05]  /*f6a0*/  WARPSYNC.COLLECTIVE R15, `(.L_x_6654) ;  /* 0x000000000f087348 */ /* 0x001fea0003c00000 */
[----:B------:R1:W2:Y:S02]  /*f6b0*/  SHFL.IDX P6, R14, R13, R12, R11 ;  /* 0x0000000c0d0e7389 */ /* 0x0002a400000c000b */
[----:B012---:R-:W-:Y:S01]  /*f6c0*/  ENDCOLLECTIVE ;  /* 0x000000000000791b */ /* 0x007fe20003800000 */
.L_x_6654:
[----:B------:R-:W-:Y:S01]  /*f6d0*/  MOV R5, R10 ;  /* 0x0000000a00057202 */ /* 0x000fe20000000f00 */
[----:B------:R-:W-:Y:S02]  /*f6e0*/  IMAD.MOV.U32 R10, RZ, RZ, RZ ;  /* 0x000000ffff0a7224 */ /* 0x000fe400078e00ff */
[----:B------:R-:W-:Y:S01]  /*f6f0*/  IMAD.MOV.U32 R13, RZ, RZ, R2 ;  /* 0x000000ffff0d7224 */ /* 0x000fe200078e0002 */
[----:B------:R-:W-:Y:S02]  /*f700*/  MOV R12, 0x4 ;  /* 0x00000004000c7802 */ /* 0x000fe40000000f00 */
[----:B------:R-:W-:-:S07]  /*f710*/  MOV R23, R14 ;  /* 0x0000000e00177202 */ /* 0x000fce0000000f00 */
[----:B------:R-:W-:Y:S05]  /*f720*/  WARPSYNC.COLLECTIVE R15, `(.L_x_6655) ;  /* 0x000000000f087348 */ /* 0x000fea0003c00000 */
[----:B------:R0:W1:Y:S02]  /*f730*/  SHFL.IDX P6, R14, R13, R12, R11 ;  /* 0x0000000c0d0e7389 */ /* 0x00006400000c000b */
[----:B01----:R-:W-:Y:S01]  /*f740*/  ENDCOLLECTIVE ;  /* 0x000000000000791b */ /* 0x003fe20003800000 */
.L_x_6655:
[----:B------:R-:W-:-:S04]  /*f750*/  IMAD.MOV.U32 R4, RZ, RZ, R23 ;  /* 0x000000ffff047224 */ /* 0x000fc800078e0017 */
[----:B------:R-:W-:-:S05]  /*f760*/  IMAD.WIDE.U32 R4, R26, 0x2, R4 ;  /* 0x000000021a047825 */ /* 0x000fca00078e0004 */
[----:B------:R-:W-:Y:S01]  /*f770*/  @!PT LDS RZ, [RZ] ;  /* 0x00000000fffff984 */ /* 0x000fe20000000800 */
[----:B------:R-:W-:Y:S01]  /*f780*/  @!PT LDS RZ, [RZ] ;  /* 0x00000000fffff984 */ /* 0x000fe20000000800 */
[----:B------:R-:W-:Y:S01]  /*f790*/  @!PT LDS RZ, [RZ] ;  /* 0x00000000fffff984 */ /* 0x000fe20000000800 */
        /* <DEDUP_REMOVED lines=9> */
.L_x_6656:
[----:B------:R-:W-:Y:S01]  /*f830*/  IMAD.MOV.U32 R5, RZ, RZ, R18 ;  /* 0x000000ffff057224 */ /* 0x000fe200078e0012 */
[----:B------:R-:W-:Y:S01]  /*f840*/  MOV R13, R2 ;  /* 0x00000002000d7202 */ /* 0x000fe20000000f00 */
[----:B------:R-:W-:Y:S02]  /*f850*/  IMAD.MOV.U32 R12, RZ, RZ, 0x5 ;  /* 0x00000005ff0c7424 */ /* 0x000fe400078e00ff */
[----:B------:R-:W-:-:S07]  /*f860*/  IMAD.MOV.U32 R25, RZ, RZ, R14 ;  /* 0x000000ffff197224 */ /* 0x000fce00078e000e */
[----:B------:R-:W-:Y:S05]  /*f870*/  WARPSYNC.COLLECTIVE R15, `(.L_x_6657) ;  /* 0x000000000f087348 */ /* 0x000fea0003c00000 */
[----:B------:R0:W1:Y:S02]  /*f880*/  SHFL.IDX P6, R14, R13, R12, R11 ;  /* 0x0000000c0d0e7389 */ /* 0x00006400000c000b */
[----:B01----:R-:W-:Y:S01]  /*f890*/  ENDCOLLECTIVE ;  /* 0x000000000000791b */ /* 0x003fe20003800000 */
.L_x_6657:
        /* <DEDUP_REMOVED lines=14> */
.L_x_6658:
[----:B------:R-:W-:Y:S01]  /*f980*/  IMAD.MOV.U32 R5, RZ, RZ, R24 ;  /* 0x000000ffff057224 */ /* 0x000fe200078e0018 */
[----:B------:R-:W-:Y:S01]  /*f990*/  MOV R13, R2 ;  /* 0x00000002000d7202 */ /* 0x000fe20000000f00 */
[----:B------:R-:W-:Y:S01]  /*f9a0*/  IMAD.MOV.U32 R12, RZ, RZ, 0x6 ;  /* 0x00000006ff0c7424 */ /* 0x000fe200078e00ff */
[----:B------:R-:W-:-:S07]  /*f9b0*/  MOV R4, R14 ;  /* 0x0000000e00047202 */ /* 0x000fce0000000f00 */
[----:B------:R-:W-:Y:S05]  /*f9c0*/  WARPSYNC.COLLECTIVE R15, `(.L_x_6659) ;  /* 0x000000000f087348 */ /* 0x000fea0003c00000 */
[----:B------:R0:W1:Y:S02]  /*f9d0*/  SHFL.IDX P6, R14, R13, R12, R11 ;  /* 0x0000000c0d0e7389 */ /* 0x00006400000c000b */
[----:B01----:R-:W-:Y:S01]  /*f9e0*/  ENDCOLLECTIVE ;  /* 0x000000000000791b */ /* 0x003fe20003800000 */
.L_x_6659:
        /* <DEDUP_REMOVED lines=8> */
[----:B------:R-:W-:Y:S01]  /*fa70*/  IMAD.MOV.U32 R13, RZ, RZ, R16 ;  /* 0x000000ffff0d7224 */ /* 0x000fe200078e0010 */
[----:B------:R-:W-:-:S11]  /*fa80*/  MOV R22, R14 ;  /* 0x0000000e00167202 */ /* 0x000fd60000000f00 */
[----:B0-----:R-:W-:Y:S05]  /*fa90*/  WARPSYNC.COLLECTIVE R15, `(.L_x_6660) ;  /* 0x000000000f087348 */ /* 0x001fea0003c00000 */
[----:B------:R1:W2:Y:S02]  /*faa0*/  SHFL.IDX P6, R14, R13, R12, R11 ;  /* 0x0000000c0d0e7389 */ /* 0x0002a400000c000b */
[----:B012---:R-:W-:Y:S01]  /*fab0*/  ENDCOLLECTIVE ;  /* 0x000000000000791b */ /* 0x007fe20003800000 */
.L_x_6660:
[----:B------:R-:W-:Y:S01]  /*fac0*/  MOV R5, R22 ;  /* 0x0000001600057202 */ /* 0x000fe20000000f00 */
[----:B------:R-:W-:Y:S01]  /*fad0*/  IMAD.MOV.U32 R13, RZ, RZ, R2 ;  /* 0x000000ffff0d7224 */ /* 0x000fe200078e0002 */
[----:B------:R-:W-:Y:S02]  /*fae0*/  MOV R12, 0x7 ;  /* 0x00000007000c7802 */ /* 0x000fe40000000f00 */
[----:B------:R-:W-:-:S07]  /*faf0*/  MOV R27, R14 ;  /* 0x0000000e001b7202 */ /* 0x000fce0000000f00 */
[----:B------:R-:W-:Y:S05]  /*fb00*/  WARPSYNC.COLLECTIVE R15, `(.L_x_6661) ;  /* 0x000000000f087348 */ /* 0x000fea0003c00000 */
[----:B------:R0:W1:Y:S02]  /*fb10*/  SHFL.IDX P6, R14, R13, R12, R11 ;  /* 0x0000000c0d0e7389 */ /* 0x00006400000c000b */
[----:B01----:R-:W-:Y:S01]  /*fb20*/  ENDCOLLECTIVE ;  /* 0x000000000000791b */ /* 0x003fe20003800000 */
.L_x_6661:
[----:B------:R-:W-:-:S04]  /*fb30*/  IMAD.MOV.U32 R4, RZ, RZ, R27 ;  /* 0x000000ffff047224 */ /* 0x000fc800078e001b */
[----:B------:R-:W-:-:S05]  /*fb40*/  IMAD.WIDE.U32 R4, R26, 0x2, R4 ;  /* 0x000000021a047825 */ /* 0x000fca00078e0004 */
[----:B------:R-:W-:Y:S01]  /*fb50*/  @!PT LDS RZ, [RZ] ;  /* 0x00000000fffff984 */ /* 0x000fe20000000800 */
[----:B------:R-:W-:Y:S01]  /*fb60*/  @!PT LDS RZ, [RZ] ;  /* 0x00000000fffff984 */ /* 0x000fe20000000800 */
[----:B------:R-:W-:Y:S01]  /*fb70*/  @!PT LDS RZ, [RZ] ;  /* 0x00000000fffff984 */ /* 0x000fe20000000800 */
[----:B------:R0:W-:Y:S01]  /*fb80*/  LDGSTS.E.BYPASS.LTC128B.128 [R3+0x3400], desc[UR38][R4.64], !P2 ;  /* 0x0340000004037fae */ /* 0x0001e2000d101d66 */
[----:B------:R-:W-:-:S03]  /*fb90*/  MOV R13, R16 ;  /* 0x00000010000d7202 */ /* 0x000fc60000000f00 */
[----:B------:R0:W-:Y:S01]  /*fba0*/  LDGSTS.E.BYPASS.LTC128B.128 [R3+0x7400], desc[UR38][R4.64+0x80], !P3 ;  /* 0x0740008004037fae */ /* 0x0001e2000d901d66 */
[----:B------:R-:W-:-:S07]  /*fbb0*/  IMAD.MOV.U32 R2, RZ, RZ, R14 ;  /* 0x000000ffff027224 */ /* 0x000fce00078e000e */
[----:B0-----:R-:W-:Y:S05]  /*fbc0*/  WARPSYNC.COLLECTIVE R15, `(.L_x_6662) ;  /* 0x000000000f087348 */ /* 0x001fea0003c00000 */
[----:B------:R1:W2:Y:S02]  /*fbd0*/  SHFL.IDX P6, R14, R13, R12, R11 ;  /* 0x0000000c0d0e7389 */ /* 0x0002a400000c000b */
[----:B012---:R-:W-:Y:S01]  /*fbe0*/  ENDCOLLECTIVE ;  /* 0x000000000000791b */ /* 0x007fe20003800000 */
.L_x_6662:
[----:B------:R-:W-:Y:S05]  /*fbf0*/  BRA `(.L_x_6663) ;  /* 0xffffffc400307947 */ /* 0x000fea000383ffff */
.L_x_6557:
[----:B0-----:R0:W1:Y:S02]  /*fc00*/  SYNCS.PHASECHK.TRANS64.TRYWAIT P0, [R7+URZ+0x28820], R10 ;  /* 0x0288200a070075a7 */ /* 0x001064000800017f */
[----:B-1----:R-:W-:Y:S05]  /*fc10*/  @!P0 NANOSLEEP.SYNCS 0x989680 ;  /* 0x009896800000895d */ /* 0x002fea0003900000 */
[----:B------:R-:W1:Y:S02]  /*fc20*/  @!P0 SYNCS.PHASECHK.TRANS64 P0, [R7+URZ+0x28820], R10 ;  /* 0x0288200a070085a7 */ /* 0x000e64000800007f */
[----:B-1----:R-:W-:Y:S05]  /*fc30*/  @!P0 BRA `(.L_x_6557) ;  /* 0xfffffffc00f08947 */ /* 0x002fea000383ffff */
[----:B------:R-:W-:Y:S05]  /*fc40*/  BRA `(.L_x_6664) ;  /* 0xffffffc400a47947 */ /* 0x000fea000383ffff */
.L_x_6558:
[----:B------:R-:W-:Y:S01]  /*fc50*/  BSSY B0, `(.L_x_6665) ;  /* 0x0000008000007945 */ /* 0x000fe20003800000 */
[----:B------:R-:W-:Y:S01]  /*fc60*/  MOV R13, R17 ;  /* 0x00000011000d7202 */ /* 0x000fe20000000f00 */
[----:B------:R-:W-:Y:S01]  /*fc70*/  IMAD.MOV.U32 R12, RZ, RZ, RZ ;  /* 0x000000ffff0c7224 */ /* 0x000fe200078e00ff */
[----:B------:R-:W-:Y:S01]  /*fc80*/  MOV R11, 0x1f ;  /* 0x0000001f000b7802 */ /* 0x000fe20000000f00 */
[----:B------:R-:W-:-:S07]  /*fc90*/  IMAD.MOV.U32 R15, RZ, RZ, -0x1 ;  /* 0xffffffffff0f7424 */ /* 0x000fce00078e00ff */
[----:B0----5:R-:W-:Y:S05]  /*fca0*/  WARPSYNC.COLLECTIVE R15, `(.L_x_6666) ;  /* 0x000000000f087348 */ /* 0x021fea0003c00000 */
[----:B------:R1:W2:Y:S02]  /*fcb0*/  SHFL.IDX P6, R14, R13, R12, R11 ;  /* 0x0000000c0d0e7389 */ /* 0x0002a400000c000b */
[----:B012--5:R-:W-:Y:S01]  /*fcc0*/  ENDCOLLECTIVE ;  /* 0x000000000000791b */ /* 0x027fe20003800000 */
.L_x_6666:
[----:B------:R-:W-:Y:S05]  /*fcd0*/  BSYNC B0 ;  /* 0x0000000000007941 */ /* 0x000fea0003800000 */
.L_x_6665:
[----:B------:R-:W-:Y:S05]  /*fce0*/  BRA `(.L_x_6667) ;  /* 0xffffffc400887947 */ /* 0x000fea000383ffff */
.L_x_6559:
[----:B------:R-:W-:Y:S01]  /*fcf0*/  BSSY B0, `(.L_x_6668) ;  /* 0x0000006000007945 */ /* 0x000fe20003800000 */
[----:B------:R-:W-:-:S07]  /*fd00*/  MOV R15, 0xffffffff ;  /* 0xffffffff000f7802 */ /* 0x000fce0000000f00 */
[----:B01---5:R-:W-:Y:S05]  /*fd10*/  WARPSYNC.COLLECTIVE R15, `(.L_x_6669) ;  /* 0x000000000f0c7348 */ /* 0x023fea0003c00000 */
[----:B------:R-:W-:Y:S02]  /*fd20*/  ELECT P6, UR62, PT ;  /* 0x00000000003e782f */ /* 0x000fe400038c0000 */
[----:B------:R-:W-:Y:S01]  /*fd30*/  MOV R14, UR62 ;  /* 0x0000003e000e7c02 */ /* 0x000fe20008000f00 */
[----:B01---5:R-:W-:Y:S10]  /*fd40*/  ENDCOLLECTIVE ;  /* 0x000000000000791b */ /* 0x023ff40003800000 */
.L_x_6669:
[----:B------:R-:W-:Y:S05]  /*fd50*/  BSYNC B0 ;  /* 0x0000000000007941 */ /* 0x000fea0003800000 */
.L_x_6668:
[----:B------:R-:W-:Y:S05]  /*fd60*/  BRA `(.L_x_6670) ;  /* 0xffffffc4007c7947 */ /* 0x000fea000383ffff */
.L_x_6561:
[----:B--2---:R2:W3:Y:S02]  /*fd70*/  SYNCS.PHASECHK.TRANS64.TRYWAIT P1, [R5+URZ+0x28840], R2 ;  /* 0x02884002050075a7 */ /* 0x0044e4000802017f */
[----:B---3--:R-:W-:Y:S05]  /*fd80*/  @!P1 NANOSLEEP.SYNCS 0x989680 ;  /* 0x009896800000995d */ /* 0x008fea0003900000 */
[----:B------:R-:W3:Y:S02]  /*fd90*/  @!P1 SYNCS.PHASECHK.TRANS64 P1, [R5+URZ+0x28840], R2 ;  /* 0x02884002050095a7 */ /* 0x000ee4000802007f */
[----:B---3--:R-:W-:Y:S05]  /*fda0*/  @!P1 BRA `(.L_x_6561) ;  /* 0xfffffffc00f09947 */ /* 0x008fea000383ffff */
[----:B------:R-:W-:Y:S05]  /*fdb0*/  BRA `(.L_x_6671) ;  /* 0xffffffc4009c7947 */ /* 0x000fea000383ffff */
.L_x_6563:
[----:B0-----:R0:W3:Y:S02]  /*fdc0*/  SYNCS.PHASECHK.TRANS64.TRYWAIT P1, [R7+URZ+0x28840], R0 ;  /* 0x02884000070075a7 */ /* 0x0010e4000802017f */
[----:B---3--:R-:W-:Y:S05]  /*fdd0*/  @!P1 NANOSLEEP.SYNCS 0x989680 ;  /* 0x009896800000995d */ /* 0x008fea0003900000 */
[----:B------:R-:W3:Y:S02]  /*fde0*/  @!P1 SYNCS.PHASECHK.TRANS64 P1, [R7+URZ+0x28840], R0 ;  /* 0x02884000070095a7 */ /* 0x000ee4000802007f */
[----:B---3--:R-:W-:Y:S05]  /*fdf0*/  @!P1 BRA `(.L_x_6563) ;  /* 0xfffffffc00f09947 */ /* 0x008fea000383ffff */
[----:B------:R-:W-:Y:S05]  /*fe00*/  BRA `(.L_x_6672) ;  /* 0xffffffc400a87947 */ /* 0x000fea000383ffff */
.L_x_6565:
[----:B---3--:R3:W4:Y:S02]  /*fe10*/  SYNCS.PHASECHK.TRANS64.TRYWAIT P1, [R5+URZ+0x28860], R2 ;  /* 0x02886002050075a7 */ /* 0x008724000802017f */
[----:B----4-:R-:W-:Y:S05]  /*fe20*/  @!P1 NANOSLEEP.SYNCS 0x989680 ;  /* 0x009896800000995d */ /* 0x010fea0003900000 */
[----:B------:R-:W4:Y:S02]  /*fe30*/  @!P1 SYNCS.PHASECHK.TRANS64 P1, [R5+URZ+0x28860], R2 ;  /* 0x02886002050095a7 */ /* 0x000f24000802007f */
[----:B----4-:R-:W-:Y:S05]  /*fe40*/  @!P1 BRA `(.L_x_6565) ;  /* 0xfffffffc00f09947 */ /* 0x010fea000383ffff */
[----:B------:R-:W-:Y:S05]  /*fe50*/  BRA `(.L_x_6673) ;  /* 0xffffffc400a47947 */ /* 0x000fea000383ffff */
.L_x_6674:
        /* <DEDUP_REMOVED lines=10> */
.L_x_15988:


//--------------------- .text._ZN7cutlass13device_kernelIN5flash11enable_sm90INS1_16FlashAttnFwdSm90INS1_25CollectiveMainloopFwdSm90ILi2EN4cute5tupleIJNS5_1CILi1EEES8_S8_EEENS6_IJNS7_ILi128EEESA_SA_EEELi128ENS_6half_tEfNS_4arch4Sm90ELb0ELb0ELb1ELb1ELb1ELb0ELb0ELb1ELb1ELb1ELb1ELb0EEENS1_21CollectiveEpilogueFwdISB_S9_SC_SE_Li256ELb1ELb1ELb1ELb0EEENS1_36VarlenDynamicPersistentTileSchedulerILi128ELi128ELi256ELi128ELb1ELb1ELb1ELb0ELb1ELb1EEEEEEEEEvNT_6ParamsE --------------------------
	.section	.text._ZN7cutlass13device_kernelIN5flash11enable_sm90INS1_16FlashAttnFwdSm90INS1_25CollectiveMainloopFwdSm90ILi2EN4cute5tupleIJNS5_1CILi1EEES8_S8_EEENS6_IJNS7_ILi128EEESA_SA_EEELi128ENS_6half_tEfNS_4arch4Sm90ELb0ELb0ELb1ELb1ELb1ELb0ELb0ELb1ELb1ELb1ELb1ELb0EEENS1_21CollectiveEpilogueFwdISB_S9_SC_SE_Li256ELb1ELb1ELb1ELb0EEENS1_36VarlenDynamicPersistentTileSchedulerILi128ELi128ELi256ELi128ELb1ELb1ELb1ELb0ELb1ELb1EEEEEEEEEvNT_6ParamsE,"ax",@progbits
	.align	128
.text._ZN7cutlass13device_kernelIN5flash11enable_sm90INS1_16FlashAttnFwdSm90INS1_25CollectiveMainloopFwdSm90ILi2EN4cute5tupleIJNS5_1CILi1EEES8_S8_EEENS6_IJNS7_ILi128EEESA_SA_EEELi128ENS_6half_tEfNS_4arch4Sm90ELb0ELb0ELb1ELb1ELb1ELb0ELb0ELb1ELb1ELb1ELb1ELb0EEENS1_21CollectiveEpilogueFwdISB_S9_SC_SE_Li256ELb1ELb1ELb1ELb0EEENS1_36VarlenDynamicPersistentTileSchedulerILi128ELi128ELi256ELi128ELb1ELb1ELb1ELb0ELb1ELb1EEEEEEEEEvNT_6ParamsE:
        .type           _ZN7cutlass13device_kernelIN5flash11enable_sm90INS1_16FlashAttnFwdSm90INS1_25CollectiveMainloopFwdSm90ILi2EN4cute5tupleIJNS5_1CILi1EEES8_S8_EEENS6_IJNS7_ILi128EEESA_SA_EEELi128ENS_6half_tEfNS_4arch4Sm90ELb0ELb0ELb1ELb1ELb1ELb0ELb0ELb1ELb1ELb1ELb1ELb0EEENS1_21CollectiveEpilogueFwdISB_S9_SC_SE_Li256ELb1ELb1ELb1ELb0EEENS1_36VarlenDynamicPersistentTileSchedulerILi128ELi128ELi256ELi128ELb1ELb1ELb1ELb0ELb1ELb1EEEEEEEEEvNT_6ParamsE,@function
        .size           _ZN7cutlass13device_kernelIN5flash11enable_sm90INS1_16FlashAttnFwdSm90INS1_25CollectiveMainloopFwdSm90ILi2EN4cute5tupleIJNS5_1CILi1EEES8_S8_EEENS6_IJNS7_ILi128EEESA_SA_EEELi128ENS_6half_tEfNS_4arch4Sm90ELb0ELb0ELb1ELb1ELb1ELb0ELb0ELb1ELb1ELb1ELb1ELb0EEENS1_21CollectiveEpilogueFwdISB_S9_SC_SE_Li256ELb1ELb1ELb1ELb0EEENS1_36VarlenDynamicPersistentTileSchedulerILi128ELi128ELi256ELi128ELb1ELb1ELb1ELb0ELb1ELb1EEEEEEEEEvNT_6ParamsE,(.L_x_15989 - _ZN7cutlass13device_kernelIN5flash11enable_sm90INS1_16FlashAttnFwdSm90INS1_25CollectiveMainloopFwdSm90ILi2EN4cute5tupleIJNS5_1CILi1EEES8_S8_EEENS6_IJNS7_ILi128EEESA_SA_EEELi128ENS_6half_tEfNS_4arch4Sm90ELb0ELb0ELb1ELb1ELb1ELb0ELb0ELb1ELb1ELb1ELb1ELb0EEENS1_21CollectiveEpilogueFwdISB_S9_SC_SE_Li256ELb1ELb1ELb1ELb0EEENS1_36VarlenDynamicPersistentTileSchedulerILi128ELi128ELi256ELi128ELb1ELb1ELb1ELb0ELb1ELb1EEEEEEEEEvNT_6ParamsE)
        .other          _ZN7cutlass13device_kernelIN5flash11enable_sm90INS1_16FlashAttnFwdSm90INS1_25CollectiveMainloopFwdSm90ILi2EN4cute5tupleIJNS5_1CILi1EEES8_S8_EEENS6_IJNS7_ILi128EEESA_SA_EEELi128ENS_6half_tEfNS_4arch4Sm90ELb0ELb0ELb1ELb1ELb1ELb0ELb0ELb1ELb1ELb1ELb1ELb0EEENS1_21CollectiveEpilogueFwdISB_S9_SC_SE_Li256ELb1ELb1ELb1ELb0EEENS1_36VarlenDynamicPersistentTileSchedulerILi128ELi128ELi256ELi128ELb1ELb1ELb1ELb0ELb1ELb1EEEEEEEEEvNT_6ParamsE,@"STO_CUDA_ENTRY STV_DEFAULT"
_ZN7cutlass13device_kernelIN5flash11enable_sm90INS1_16FlashAttnFwdSm90INS1_25CollectiveMainloopFwdSm90ILi2EN4cute5tupleIJNS5_1CILi1EEES8_S8_EEENS6_IJNS7_ILi128EEESA_SA_EEELi128ENS_6half_tEfNS_4arch4Sm90ELb0ELb0ELb1ELb1ELb1ELb0ELb0ELb1ELb1ELb1ELb1ELb0EEENS1_21CollectiveEpilogueFwdISB_S9_SC_SE_Li256ELb1ELb1ELb1ELb0EEENS1_36VarlenDynamicPersistentTileSchedulerILi128ELi128ELi256ELi128ELb1ELb1ELb1ELb0ELb1ELb1EEEEEEEEEvNT_6ParamsE:
[----:B------:R-:W0:Y:S02]  /*0000*/  LDC R1, c[0x0][0x28] ;  /* 0x00000a00ff017b82 */ /* 0x000e240000000800 */
[----:B0-----:R-:W-:Y:S01]  /*0010*/  VIADD R1, R1, 0xffffffd8 ;  /* 0xffffffd801017836 */ /* 0x001fe20000000000 */
[----:B------:R-:W0:Y:S01]  /*0020*/  S2R R3, SR_TID.X ;  /* 0x0000000000037919 */ /* 0x000e220000002100 */
[----:B------:R-:W-:Y:S01]  /*0030*/  ELECT P0, URZ, PT ;  /* 0x00000000003f782f */ /* 0x000fe20003800000 */
[----:B------:R-:W-:Y:S01]  /*0040*/  UMOV UR4, 0x80 ;  /* 0x0000008000047882 */ /* 0x000fe20000000000 */
[----:B------:R-:W-:Y:S01]  /*0050*/  UMOV UR7, 0x100 ;  /* 0x0000010000077882 */ /* 0x000fe20000000000 */
[--C-:B0-----:R-:W-:Y:S02]  /*0060*/  SHF.R.U32.HI R0, RZ, 0x5, R3.reuse ;  /* 0x00000005ff007819 */ /* 0x101fe40000011603 */
[----:B------:R-:W-:-:S03]  /*0070*/  SHF.R.U32.HI R3, RZ, 0x7, R3 ;  /* 0x00000007ff037819 */ /* 0x000fc60000011603 */
[----:B------:R-:W0:Y:S02]  /*0080*/  SHFL.IDX PT, R2, R0, RZ, 0x1f ;  /* 0x00001fff00027589 */ /* 0x000e2400000e0000 */
[C---:B0-----:R-:W-:Y:S02]  /*0090*/  ISETP.NE.OR P0, PT, R2.reuse, RZ, !P0 ;  /* 0x000000ff0200720c */ /* 0x041fe40004705670 */
[----:B------:R-:W-:Y:S02]  /*00a0*/  ISETP.NE.AND P1, PT, R2, RZ, PT ;  /* 0x000000ff0200720c */ /* 0x000fe40003f25270 */
[----:B------:R0:W1:Y:S09]  /*00b0*/  SHFL.IDX PT, R2, R3, RZ, 0x1f ;  /* 0x00001fff03027589 */ /* 0x00007200000e0000 */
[----:B------:R-:W-:Y:S01]  /*00c0*/  VOTEU.ALL UP0, P0 ;  /* 0x00000000003f7886 */ /* 0x000fe20000000000 */
[----:B------:R-:W-:-:S04]  /*00d0*/  VOTEU.ALL UP1, P0 ;  /* 0x00000000003f7886 */ /* 0x000fc80000020000 */
[----:B------:R-:W2:Y:S01]  /*00e0*/  @!UP0 S2UR UR8, SR_CgaCtaId ;  /* 0x00000000000889c3 */ /* 0x000ea20000008800 */
[----:B------:R-:W-:Y:S01]  /*00f0*/  @!UP0 UMOV UR6, 0x400 ;  /* 0x0000040000068882 */ /* 0x000fe20000000000 */
[----:B------:R-:W-:-:S04]  /*0100*/  @!UP0 UIADD3 UR4, -UR4, 0x100000, URZ ;  /* 0x0010000004048890 */ /* 0x000fc8000fffe13f */
[----:B------:R-:W-:Y:S02]  /*0110*/  @!UP0 USHF.L.U32 UR5, UR4, 0xb, URZ ;  /* 0x0000000b04058899 */ /* 0x000fe4000800063f */
[----:B------:R-:W-:Y:S02]  /*0120*/  @!UP0 USHF.L.U32 UR4, UR4, 0x1, URZ ;  /* 0x0000000104048899 */ /* 0x000fe4000800063f */
[----:B--2---:R-:W-:Y:S02]  /*0130*/  @!UP0 ULEA UR8, UR8, UR6, 0x18 ;  /* 0x0000000608088291 */ /* 0x004fe4000f8ec03f */
        /* <DEDUP_REMOVED lines=25> */
.L_x_6675:
        /* <DEDUP_REMOVED lines=22> */
.L_x_6676:
        /* <DEDUP_REMOVED lines=18> */
.L_x_6677:
        /* <DEDUP_REMOVED lines=22> */
.L_x_6678:
        /* <DEDUP_REMOVED lines=22> */
.L_x_6679:
[----:B------:R-:W-:Y:S01]  /*0810*/  ISETP.NE.AND P0, PT, R2, RZ, PT ;  /* 0x000000ff0200720c */ /* 0x000fe20003f05270 */
[----:B------:R-:W-:Y:S01]  /*0820*/  IMAD.MOV.U32 R2, RZ, RZ, 0x1 ;  /* 0x00000001ff027424 */ /* 0x000fe200078e00ff */
[----:B------:R-:W-:Y:S01]  /*0830*/  NOP ;  /* 0x0000000000007918 */ /* 0x000fe20000000000 */
[----:B------:R-:W-:-:S03]  /*0840*/  ULDC.64 UR36, c[0x0][0x208] ;  /* 0x0000820000247ab9 */ /* 0x000fc60000000a00 */
[----:B------:R-:W-:-:S05]  /*0850*/  SEL R2, R2, 0x2, !P0 ;  /* 0x0000000202027807 */ /* 0x000fca0004000000 */
[----:B------:R0:W-:Y:S02]  /*0860*/  STL [R1+0x4], R2 ;  /* 0x0000040201007387 */ /* 0x0001e40000100800 */
[----:B01234-:R-:W-:Y:S06]  /*0870*/  BAR.SYNC.DEFER_BLOCKING 0x0 ;  /* 0x0000000000007b1d */ /* 0x01ffec0000010000 */
[----:B------:R-:W-:Y:S05]  /*0880*/  @!P0 BRA `(.L_x_6680) ;  /* 0x0000009c00388947 */ /* 0x000fea0003800000 */
.L_x_6681:
[----:B------:R-:W-:-:S08]  /*0890*/  NOP ;  /* 0x0000000000007918 */ /* 0x000fd00000000000 */
[----:B------:R-:W0:Y:S02]  /*08a0*/  USETMAXREG.TRY_ALLOC.CTAPOOL UP0, 0xe8 ;  /* 0x000000e8000079c8 */ /* 0x000e240008000600 */
[----:B0-----:R-:W-:-:S13]  /*08b0*/  PLOP3.LUT P0, PT, PT, PT, UP0, 0x80, 0x0 ;  /* 0x000000000000781c */ /* 0x001fda0003f0f008 */
[----:B------:R-:W-:Y:S05]  /*08c0*/  @!P0 BRA `(.L_x_6681) ;  /* 0xfffffffc00f08947 */ /* 0x000fea000383ffff */
[----:B------:R-:W0:Y:S01]  /*08d0*/  S2R R2, SR_TID.X ;  /* 0x0000000000027919 */ /* 0x000e220000002100 */
[----:B------:R-:W1:Y:S01]  /*08e0*/  S2UR UR5, SR_CgaCtaId ;  /* 0x00000000000579c3 */ /* 0x000e620000008800 */
[----:B------:R-:W-:-:S07]  /*08f0*/  UMOV UR4, 0x400 ;  /* 0x0000040000047882 */ /* 0x000fce0000000000 */
[----:B------:R-:W-:Y:S06]  /*0900*/  BAR.ARV 0x8, 0x180 ;  /* 0x0206000000007b1d */ /* 0x000fec0000002000 */
[----:B-1----:R-:W-:Y:S01]  /*0910*/  ULEA UR4, UR5, UR4, 0x18 ;  /* 0x0000000405047291 */ /* 0x002fe2000f8ec03f */
[----:B0-----:R-:W-:-:S04]  /*0920*/  LOP3.LUT R0, R2, 0xffffff80, RZ, 0xc0, !PT ;  /* 0xffffff8002007812 */ /* 0x001fc800078ec0ff */
[----:B------:R-:W-:-:S13]  /*0930*/  ISETP.NE.AND P0, PT, R0, 0x80, PT ;  /* 0x000000800000780c */ /* 0x000fda0003f05270 */
[----:B------:R-:W-:Y:S08]  /*0940*/  @!P0 BAR.ARV 0x9, 0x100 ;  /* 0x0244000000008b1d */ /* 0x000ff00000002000 */
[----:B------:R-:W-:Y:S06]  /*0950*/  BAR.SYNC.DEFER_BLOCKING 0x5, 0x180 ;  /* 0x0146000000007b1d */ /* 0x000fec0000010000 */
[----:B------:R-:W0:Y:S01]  /*0960*/  LDS.128 R16, [UR4+0x288d0] ;  /* 0x0288d004ff107984 */ /* 0x000e220008000c00 */
[----:B------:R-:W-:Y:S01]  /*0970*/  ULDC UR4, c[0x0][0xc3c] ;  /* 0x00030f0000047ab9 */ /* 0x000fe20000000800 */
[----:B------:R-:W-:Y:S06]  /*0980*/  BAR.ARV 0x4, 0x180 ;  /* 0x0106000000007b1d */ /* 0x000fec0000002000 */
[----:B0-----:R-:W-:-:S13]  /*0990*/  ISETP.GE.AND P0, PT, R19, UR4, PT ;  /* 0x0000000413007c0c */ /* 0x001fda000bf06270 */
[----:B------:R-:W-:Y:S05]  /*09a0*/  @P0 EXIT ;  /* 0x000000000000094d */ /* 0x000fea0003800000 */
[----:B------:R-:W2:Y:S01]  /*09b0*/  LDL.LU R10, [R1+0x4] ;  /* 0x00000400010a7983 */ /* 0x000ea20000300800 */
[----:B------:R-:W-:-:S05]  /*09c0*/  VIADD R228, R2, 0xffffff80 ;  /* 0xffffff8002e47836 */ /* 0x000fca0000000000 */
[----:B------:R-:W-:-:S04]  /*09d0*/  SHF.R.S32.HI R3, RZ, 0x1f, R228 ;  /* 0x0000001fff037819 */ /* 0x000fc800000114e4 */
[----:B------:R-:W-:-:S04]  /*09e0*/  LEA.HI R5, R3, R228, RZ, 0x7 ;  /* 0x000000e403057211 */ /* 0x000fc800078f38ff */
[----:B------:R-:W-:-:S05]  /*09f0*/  LOP3.LUT R7, R5, 0xffffff80, RZ, 0xc0, !PT ;  /* 0xffffff8005077812 */ /* 0x000fca00078ec0ff */
[----:B------:R-:W-:-:S05]  /*0a00*/  IMAD.IADD R206, R228, 0x1, -R7 ;  /* 0x00000001e4ce7824 */ /* 0x000fca00078e0a07 */
[----:B------:R-:W-:-:S04]  /*0a10*/  SHF.R.S32.HI R11, RZ, 0x1f, R206 ;  /* 0x0000001fff0b7819 */ /* 0x000fc800000114ce */
[----:B------:R-:W-:-:S04]  /*0a20*/  LEA.HI R4, R11, R206, RZ, 0x2 ;  /* 0x000000ce0b047211 */ /* 0x000fc800078f10ff */
[--C-:B------:R-:W-:Y:S02]  /*0a30*/  SHF.R.S32.HI R6, RZ, 0x2, R4.reuse ;  /* 0x00000002ff067819 */ /* 0x100fe40000011404 */
[----:B------:R-:W-:Y:S02]  /*0a40*/  SHF.R.S32.HI R9, RZ, 0x1f, R4 ;  /* 0x0000001fff097819 */ /* 0x000fe40000011404 */
[----:B------:R-:W-:Y:S02]  /*0a50*/  LEA.HI R0, R3, R228, RZ, 0x4 ;  /* 0x000000e403007211 */ /* 0x000fe400078f20ff */
[----:B------:R-:W-:Y:S02]  /*0a60*/  LEA.HI R9, R9, R6, RZ, 0x3 ;  /* 0x0000000609097211 */ /* 0x000fe400078f18ff */
[----:B------:R-:W-:Y:S02]  /*0a70*/  LEA.HI R2, R3, R228, RZ, 0x5 ;  /* 0x000000e403027211 */ /* 0x000fe400078f28ff */
[----:B------:R-:W-:-:S02]  /*0a80*/  LOP3.LUT R13, R9, 0xfffffff8, RZ, 0xc0, !PT ;  /* 0xfffffff8090d7812 */ /* 0x000fc400078ec0ff */
[----:B------:R-:W-:Y:S01]  /*0a90*/  SHF.R.S32.HI R9, RZ, 0x4, R0 ;  /* 0x00000004ff097819 */ /* 0x000fe20000011400 */
[----:B------:R-:W-:Y:S01]  /*0aa0*/  IMAD.SHL.U32 R2, R2, 0x20, RZ ;  /* 0x0000002002027824 */ /* 0x000fe200078e00ff */
[C---:B------:R-:W-:Y:S02]  /*0ab0*/  LOP3.LUT R7, R0.reuse, 0x3fffff0, RZ, 0xc0, !PT ;  /* 0x03fffff000077812 */ /* 0x040fe400078ec0ff */
[----:B------:R-:W-:Y:S02]  /*0ac0*/  LEA.HI R0, R0, R9, RZ, 0x1 ;  /* 0x0000000900007211 */ /* 0x000fe400078f08ff */
[----:B------:R-:W-:Y:S01]  /*0ad0*/  LOP3.LUT R2, R2, 0xfffffc00, RZ, 0xc0, !PT ;  /* 0xfffffc0002027812 */ /* 0x000fe200078ec0ff */
[----:B------:R-:W-:Y:S01]  /*0ae0*/  IMAD.IADD R7, R228, 0x1, -R7 ;  /* 0x00000001e4077824 */ /* 0x000fe200078e0a07 */
[----:B------:R-:W-:Y:S02]  /*0af0*/  LEA.HI R8, R3, R228, RZ, 0x2 ;  /* 0x000000e403087211 */ /* 0x000fe400078f10ff */
[----:B------:R-:W-:-:S02]  /*0b00*/  LOP3.LUT R0, R0, 0x1ffffffe, RZ, 0xc0, !PT ;  /* 0x1ffffffe00007812 */ /* 0x000fc400078ec0ff */
[----:B------:R-:W-:Y:S01]  /*0b10*/  IADD3 R6, R6, -R13, RZ ;  /* 0x8000000d06067210 */ /* 0x000fe20007ffe0ff */
[----:B------:R-:W-:Y:S01]  /*0b20*/  IMAD R7, R7, 0x40, R2 ;  /* 0x0000004007077824 */ /* 0x000fe200078e0202 */
[----:B------:R-:W-:Y:S01]  /*0b30*/  LOP3.LUT R13, R8, 0xfffffffc, RZ, 0xc0, !PT ;  /* 0xfffffffc080d7812 */ /* 0x000fe200078ec0ff */
[----:B------:R-:W-:Y:S01]  /*0b40*/  IMAD.IADD R0, R9, 0x1, -R0 ;  /* 0x0000000109007824 */ /* 0x000fe200078e0a00 */
[----:B------:R-:W-:Y:S02]  /*0b50*/  SHF.R.S32.HI R222, RZ, 0x7, R5 ;  /* 0x00000007ffde7819 */ /* 0x000fe40000011405 */
[----:B------:R-:W-:Y:S01]  /*0b60*/  LEA.HI R3, R3, R228, RZ, 0x3 ;  /* 0x000000e403037211 */ /* 0x000fe200078f18ff */
[----:B------:R-:W-:Y:S01]  /*0b70*/  IMAD.IADD R13, R228, 0x1, -R13 ;  /* 0x00000001e40d7824 */ /* 0x000fe200078e0a0d */
[----:B------:R-:W-:Y:S01]  /*0b80*/  LOP3.LUT R9, R4, 0x7ffffffc, RZ, 0xc0, !PT ;  /* 0x7ffffffc04097812 */ /* 0x000fe200078ec0ff */
[----:B------:R-:W-:Y:S01]  /*0b90*/  IMAD R225, R0, 0x8, R7 ;  /* 0x0000000800e17824 */ /* 0x000fe200078e0207 */
[----:B------:R-:W-:-:S02]  /*0ba0*/  LEA.HI R11, R11, R206, RZ, 0x5 ;  /* 0x000000ce0b0b7211 */ /* 0x000fc400078f28ff */
[----:B------:R-:W-:Y:S02]  /*0bb0*/  LEA.HI R5, R5, R222, RZ, 0x1 ;  /* 0x000000de05057211 */ /* 0x000fe400078f08ff */
[----:B------:R-:W-:Y:S01]  /*0bc0*/  LOP3.LUT R7, R3, 0xfffffff8, RZ, 0xc0, !PT ;  /* 0xfffffff803077812 */ /* 0x000fe200078ec0ff */
[----:B------:R-:W-:Y:S01]  /*0bd0*/  IMAD.IADD R9, R206, 0x1, -R9 ;  /* 0x00000001ce097824 */ /* 0x000fe200078e0a09 */
[----:B------:R-:W-:Y:S02]  /*0be0*/  SHF.R.S32.HI R11, RZ, 0x5, R11 ;  /* 0x00000005ff0b7819 */ /* 0x000fe4000001140b */
[----:B------:R-:W-:Y:S01]  /*0bf0*/  LEA.HI R2, R13, R13, RZ, 0x1 ;  /* 0x0000000d0d027211 */ /* 0x000fe200078f08ff */
[----:B------:R-:W-:Y:S01]  /*0c00*/  IMAD.IADD R154, R228, 0x1, -R7 ;  /* 0x00000001e49a7824 */ /* 0x000fe200078e0a07 */
[----:B------:R-:W-:Y:S01]  /*0c10*/  LOP3.LUT R5, R5, 0x3fffffe, RZ, 0xc0, !PT ;  /* 0x03fffffe05057812 */ /* 0x000fe200078ec0ff */
[----:B------:R-:W-:Y:S01]  /*0c20*/  IMAD R6, R11, 0x10, R6 ;  /* 0x000000100b067824 */ /* 0x000fe200078e0206 */
[----:B------:R-:W-:Y:S01]  /*0c30*/  LOP3.LUT R2, R2, 0x1ffffffe, RZ, 0xc0, !PT ;  /* 0x1ffffffe02027812 */ /* 0x000fe200078ec0ff */
[----:B------:R-:W-:Y:S01]  /*0c40*/  IMAD.SHL.U32 R153, R154, 0x8, RZ ;  /* 0x000000089a997824 */ /* 0x000fe200078e00ff */
[----:B------:R-:W-:Y:S01]  /*0c50*/  SHF.L.U32 R203, R9, 0x1, RZ ;  /* 0x0000000109cb7819 */ /* 0x000fe200000006ff */
[----:B------:R-:W-:-:S02]  /*0c60*/  IMAD.IADD R5, R222, 0x1, -R5 ;  /* 0x00000001de057824 */ /* 0x000fc400078e0a05 */
[----:B------:R-:W-:Y:S01]  /*0c70*/  IMAD.IADD R2, R13, 0x1, -R2 ;  /* 0x000000010d027824 */ /* 0x000fe200078e0a02 */
[----:B------:R-:W-:Y:S01]  /*0c80*/  IADD3 R194, R203, 0x40, RZ ;  /* 0x00000040cbc27810 */ /* 0x000fe20007ffe0ff */
[----:B------:R-:W-:Y:S02]  /*0c90*/  IMAD R223, R5, 0x40, R6 ;  /* 0x0000004005df7824 */ /* 0x000fe400078e0206 */
[----:B------:R-:W-:Y:S02]  /*0ca0*/  VIADD R23, R153, 0x40 ;  /* 0x0000004099177836 */ /* 0x000fe40000000000 */
        /* <DEDUP_REMOVED lines=13> */
[----:B------:R-:W-:Y:S01]  /*0d80*/  VIADD R155, R203, 0x78 ;  /* 0x00000078cb9b7836 */ /* 0x000fe20000000000 */
[----:B------:R-:W-:Y:S01]  /*0d90*/  MOV R5, R17 ;  /* 0x0000001100057202 */ /* 0x000fe20000000f00 */
[----:B------:R-:W-:Y:S01]  /*0da0*/  IMAD.MOV.U32 R6, RZ, RZ, R18 ;  /* 0x000000ffff067224 */ /* 0x000fe200078e0012 */
[----:B------:R-:W-:Y:S01]  /*0db0*/  SHF.R.S32.HI R204, RZ, 0x3, R3 ;  /* 0x00000003ffcc7819 */ /* 0x000fe20000011403 */
[----:B------:R-:W-:Y:S01]  /*0dc0*/  IMAD.MOV.U32 R7, RZ, RZ, R19 ;  /* 0x000000ffff077224 */ /* 0x000fe200078e0013 */
[----:B------:R-:W-:Y:S01]  /*0dd0*/  SHF.R.S32.HI R227, RZ, 0x1f, R153 ;  /* 0x0000001fffe37819 */ /* 0x000fe20000011499 */
[----:B------:R-:W-:Y:S01]  /*0de0*/  IMAD.MOV.U32 R205, RZ, RZ, RZ ;  /* 0x000000ffffcd7224 */ /* 0x000fe200078e00ff */
        /* <DEDUP_REMOVED lines=16> */
[----:B------:R-:W-:Y:S01]  /*0ef0*/  LEA R224, R2, R223, 0x3 ;  /* 0x000000df02e07211 */ /* 0x000fe200078e18ff */
[----:B------:R-:W-:Y:S01]  /*0f00*/  UMOV UR38, URZ ;  /* 0x0000003f00267c82 */ /* 0x000fe20008000000 */
[----:B------:R-:W-:Y:S01]  /*0f10*/  UMOV UR39, URZ ;  /* 0x0000003f00277c82 */ /* 0x000fe20008000000 */
[----:B--2---:R-:W-:-:S07]  /*0f20*/  LOP3.LUT R152, R10, 0x1, RZ, 0xfc, !PT ;  /* 0x000000010a987812 */ /* 0x004fce00078efcff */
.L_x_6731:
[----:B0--34-:R-:W0:Y:S01]  /*0f30*/  LDC.64 R2, c[0x0][0xc88] ;  /* 0x00032200ff027b82 */ /* 0x019e220000000a00 */
[----:B------:R-:W-:-:S07]  /*0f40*/  ULDC.64 UR4, c[0x0][0xa28] ;  /* 0x00028a0000047ab9 */ /* 0x000fce0000000a00 */
[----:B--2---:R-:W1:Y:S08]  /*0f50*/  LDC.64 R10, c[0x0][0x418] ;  /* 0x00010600ff0a7b82 */ /* 0x004e700000000a00 */
[----:B------:R-:W2:Y:S01]  /*0f60*/  LDC R0, c[0x0][0x424] ;  /* 0x00010900ff007b82 */ /* 0x000ea20000000800 */
[----:B0-----:R-:W-:-:S07]  /*0f70*/  IMAD.WIDE R2, R7, 0x4, R2 ;  /* 0x0000000407027825 */ /* 0x001fce00078e0202 */
[----:B------:R-:W0:Y:S01]  /*0f80*/  LDC R13, c[0x0][0x2f0] ;  /* 0x0000bc00ff0d7b82 */ /* 0x000e220000000800 */
[----:B------:R-:W3:Y:S01]  /*0f90*/  LDG.E R22, desc[UR36][R2.64] ;  /* 0x0000002402167981 */ /* 0x000ee2000c1e1900 */
[----:B------:R-:W-:Y:S01]  /*0fa0*/  ISETP.NE.U32.AND P0, PT, RZ, UR4, PT ;  /* 0x00000004ff007c0c */ /* 0x000fe2000bf05070 */
[----:B------:R-:W-:-:S03]  /*0fb0*/  IMAD.MOV.U32 R7, RZ, RZ, RZ ;  /* 0x000000ffff077224 */ /* 0x000fc600078e00ff */
[----:B------:R-:W-:Y:S02]  /*0fc0*/  ISETP.NE.AND.EX P0, PT, RZ, UR5, PT, P0 ;  /* 0x00000005ff007c0c */ /* 0x000fe4000bf05300 */
[----:B---3--:R-:W-:-:S11]  /*0fd0*/  SHF.R.S32.HI R19, RZ, 0x1f, R22 ;  /* 0x0000001fff137819 */ /* 0x008fd60000011416 */
[----:B------:R-:W-:-:S04]  /*0fe0*/  @P0 LEA R8, P1, R22, UR4, 0x2 ;  /* 0x0000000416080c11 */ /* 0x000fc8000f8210ff */
[----:B------:R-:W-:Y:S01]  /*0ff0*/  @P0 LEA.HI.X R9, R22, UR5, R19, 0x2, P1 ;  /* 0x0000000516090c11 */ /* 0x000fe200088f1413 */
[----:B------:R-:W-:Y:S02]  /*1000*/  ULDC.64 UR4, c[0x0][0xa20] ;  /* 0x0002880000047ab9 */ /* 0x000fe40000000a00 */
[----:B------:R-:W-:Y:S02]  /*1010*/  ISETP.NE.U32.AND P1, PT, RZ, UR4, PT ;  /* 0x00000004ff007c0c */ /* 0x000fe4000bf25070 */
[----:B------:R3:W5:Y:S01]  /*1020*/  @P0 LDG.E R7, desc[UR36][R8.64] ;  /* 0x0000002408070981 */ /* 0x000762000c1e1900 */
[----:B-1----:R-:W-:Y:S02]  /*1030*/  ISETP.NE.U32.AND P0, PT, R10, RZ, PT ;  /* 0x000000ff0a00720c */ /* 0x002fe40003f05070 */
[----:B------:R-:W-:Y:S02]  /*1040*/  ISETP.NE.AND.EX P1, PT, RZ, UR5, PT, P1 ;  /* 0x00000005ff007c0c */ /* 0x000fe4000bf25310 */
[----:B------:R-:W-:-:S04]  /*1050*/  ISETP.NE.AND.EX P0, PT, R11, RZ, PT, P0 ;  /* 0x000000ff0b00720c */ /* 0x000fc80003f05300 */
[----:B--2---:R-:W-:-:S05]  /*1060*/  SEL R0, R0, 0x1, P0 ;  /* 0x0000000100007807 */ /* 0x004fca0000000000 */
[----:B0-----:R-:W-:Y:S02]  /*1070*/  IMAD R92, R0, R13, RZ ;  /* 0x0000000d005c7224 */ /* 0x001fe400078e02ff */
[----:B------:R-:W-:-:S04]  /*1080*/  @P1 LEA R2, P2, R22, UR4, 0x2 ;  /* 0x0000000416021c11 */ /* 0x000fc8000f8410ff */
[----:B------:R-:W-:-:S05]  /*1090*/  @P1 LEA.HI.X R3, R22, UR5, R19, 0x2, P2 ;  /* 0x0000000516031c11 */ /* 0x000fca00090f1413 */
[----:B------:R3:W5:Y:S01]  /*10a0*/  @P1 LDG.E R92, desc[UR36][R2.64] ;  /* 0x00000024025c1981 */ /* 0x000762000c1e1900 */
[----:B------:R-:W-:Y:S05]  /*10b0*/  @P1 BRA `(.L_x_6682) ;  /* 0x0000000000241947 */ /* 0x000fea0003800000 */
[----:B------:R-:W-:Y:S02]  /*10c0*/  ULDC.64 UR4, c[0x0][0xa08] ;  /* 0x0002820000047ab9 */ /* 0x000fe40000000a00 */
[----:B------:R-:W-:-:S04]  /*10d0*/  ISETP.NE.U32.AND P0, PT, RZ, UR4, PT ;  /* 0x00000004ff007c0c */ /* 0x000fc8000bf05070 */
[----:B------:R-:W-:-:S13]  /*10e0*/  ISETP.NE.AND.EX P0, PT, RZ, UR5, PT, P0 ;  /* 0x00000005ff007c0c */ /* 0x000fda000bf05300 */
[----:B------:R-:W-:Y:S05]  /*10f0*/  @!P0 BRA `(.L_x_6682) ;  /* 0x0000000000148947 */ /* 0x000fea0003800000 */
[----:B---3--:R-:W0:Y:S02]  /*1100*/  LDC.64 R2, c[0x0][0xa08] ;  /* 0x00028200ff027b82 */ /* 0x008e240000000a00 */
[----:B0-----:R-:W-:-:S05]  /*1110*/  IMAD.WIDE R2, R22, 0x4, R2 ;  /* 0x0000000416027825 */ /* 0x001fca00078e0202 */
[----:B-----5:R-:W2:Y:S04]  /*1120*/  LDG.E R92, desc[UR36][R2.64] ;  /* 0x00000024025c7981 */ /* 0x020ea8000c1e1900 */
[----:B------:R-:W2:Y:S02]  /*1130*/  LDG.E R9, desc[UR36][R2.64+0x4] ;  /* 0x0000042402097981 */ /* 0x000ea4000c1e1900 */
[----:B--2---:R-:W-:-:S07]  /*1140*/  IMAD.IADD R92, R9, 0x1, -R92 ;  /* 0x00000001095c7824 */ /* 0x004fce00078e0a5c */
.L_x_6682:
[----:B-----5:R-:W-:Y:S01]  /*1150*/  IMAD.IADD R92, R92, 0x1, -R7 ;  /* 0x000000015c5c7824 */ /* 0x020fe200078e0a07 */
[C---:B---3--:R-:W-:Y:S01]  /*1160*/  LOP3.LUT R2, R6.reuse, 0xff000000, RZ, 0xc0, !PT ;  /* 0xff00000006027812 */ /* 0x048fe200078ec0ff */
[----:B------:R-:W-:Y:S01]  /*1170*/  IMAD.MOV.U32 R88, RZ, RZ, RZ ;  /* 0x000000ffff587224 */ /* 0x000fe200078e00ff */
[----:B------:R-:W-:Y:S01]  /*1180*/  LOP3.LUT R0, R6, 0xff0000, RZ, 0xc0, !PT ;  /* 0x00ff000006007812 */ /* 0x000fe200078ec0ff */
[C---:B------:R-:W-:Y:S01]  /*1190*/  VIADD R4, R92.reuse, 0x7f ;  /* 0x0000007f5c047836 */ /* 0x040fe20000000000 */
[----:B------:R-:W-:Y:S02]  /*11a0*/  ISETP.GE.AND P0, PT, R92, 0x1, PT ;  /* 0x000000015c00780c */ /* 0x000fe40003f06270 */
[----:B------:R-:W-:Y:S02]  /*11b0*/  SHF.R.U32.HI R3, RZ, 0x8, R2 ;  /* 0x00000008ff037819 */ /* 0x000fe40000011602 */
[----:B------:R-:W-:Y:S02]  /*11c0*/  SHF.R.S32.HI R7, RZ, 0x1f, R4 ;  /* 0x0000001fff077819 */ /* 0x000fe40000011404 */
[----:B------:R-:W-:-:S02]  /*11d0*/  LEA.HI R0, R0, R3, RZ, 0x10 ;  /* 0x0000000300007211 */ /* 0x000fc400078f80ff */
[----:B------:R-:W-:Y:S02]  /*11e0*/  LEA.HI R7, R7, R4, RZ, 0x7 ;  /* 0x0000000407077211 */ /* 0x000fe400078f38ff */
[----:B------:R-:W-:Y:S02]  /*11f0*/  LOP3.LUT R202, R0, 0xff, RZ, 0xc0, !PT ;  /* 0x000000ff00ca7812 */ /* 0x000fe400078ec0ff */
[----:B------:R-:W-:Y:S02]  /*1200*/  SHF.R.U32.HI R18, RZ, 0x10, R0 ;  /* 0x00000010ff127819 */ /* 0x000fe40000011600 */
[----:B------:R-:W-:Y:S01]  /*1210*/  SHF.R.S32.HI R8, RZ, 0x7, R7 ;  /* 0x00000007ff087819 */ /* 0x000fe20000011407 */
[----:B------:R-:W-:Y:S06]  /*1220*/  @!P0 BRA `(.L_x_6683) ;  /* 0x0000000000788947 */ /* 0x000fec0003800000 */
[----:B------:R-:W0:Y:S01]  /*1230*/  LDC R3, c[0x0][0x9f0] ;  /* 0x00027c00ff037b82 */ /* 0x000e220000000800 */
[----:B------:R-:W-:-:S04]  /*1240*/  ISETP.NE.AND P0, PT, R18, RZ, PT ;  /* 0x000000ff1200720c */ /* 0x000fc80003f05270 */
[----:B0-----:R-:W-:-:S04]  /*1250*/  SEL R11, R18, R3, P0 ;  /* 0x00000003120b7207 */ /* 0x001fc80000000000 */
[-C--:B------:R-:W-:Y:S02]  /*1260*/  IABS R7, R11.reuse ;  /* 0x0000000b00077213 */ /* 0x080fe40000000000 */
[----:B------:R-:W-:Y:S02]  /*1270*/  IADD3 R0, R8, -0x1, R11 ;  /* 0xffffffff08007810 */ /* 0x000fe40007ffe00b */
[----:B------:R-:W0:Y:S01]  /*1280*/  I2F.RP R4, R7 ;  /* 0x0000000700047306 */ /* 0x000e220000209400 */
[----:B------:R-:W-:-:S04]  /*1290*/  IABS R12, R11 ;  /* 0x0000000b000c7213 */ /* 0x000fc80000000000 */
[----:B------:R-:W-:-:S03]  /*12a0*/  IADD3 R12, RZ, -R12, RZ ;  /* 0x8000000cff0c7210 */ /* 0x000fc60007ffe0ff */
        /* <DEDUP_REMOVED lines=22> */
.L_x_6683:
[-C--:B------:R-:W-:Y:S01]  /*1410*/  IMAD R17, R202, R88.reuse, RZ ;  /* 0x00000058ca117224 */ /* 0x080fe200078e02ff */
[----:B------:R-:W-:Y:S01]  /*1420*/  MOV R16, R5 ;  /* 0x0000000500107202 */ /* 0x000fe20000000f00 */
[----:B------:R-:W-:Y:S01]  /*1430*/  IMAD.MOV.U32 R3, RZ, RZ, RZ ;  /* 0x000000ffff037224 */ /* 0x000fe200078e00ff */
[----:B------:R-:W-:Y:S01]  /*1440*/  LOP3.LUT R2, R6, 0xffff, RZ, 0xc0, !PT ;  /* 0x0000ffff06027812 */ /* 0x000fe200078ec0ff */
[----:B------:R-:W-:Y:S01]  /*1450*/  IMAD.MOV.U32 R0, RZ, RZ, RZ ;  /* 0x000000ffff007224 */ /* 0x000fe200078e00ff */
[----:B------:R-:W-:Y:S02]  /*1460*/  VIADDMNMX R88, R17, R88, R8, PT ;  /* 0x0000005811587246 */ /* 0x000fe40003800108 */
[----:B------:R-:W-:Y:S02]  /*1470*/  CS2R R150, SRZ ;  /* 0x0000000000967805 */ /* 0x000fe4000001ff00 */
[----:B------:R-:W-:Y:S02]  /*1480*/  PLOP3.LUT P0, PT, PT, PT, PT, 0x80, 0x0 ;  /* 0x000000000000781c */ /* 0x000fe40003f0f070 */
[----:B------:R-:W-:-:S02]  /*1490*/  CS2R R64, SRZ ;  /* 0x0000000000407805 */ /* 0x000fc4000001ff00 */
[----:B------:R-:W-:Y:S02]  /*14a0*/  ISETP.GT.AND P1, PT, R88, R17, PT ;  /* 0x000000115800720c */ /* 0x000fe40003f24270 */
        /* <DEDUP_REMOVED lines=31> */
[----:B------:R-:W0:Y:S01]  /*16a0*/  SHFL.IDX PT, R0, R222, RZ, 0x1f ;  /* 0x00001fffde007589 */ /* 0x000e2200000e0000 */
[----:B------:R-:W1:Y:S01]  /*16b0*/  S2UR UR40, SR_CgaCtaId ;  /* 0x00000000002879c3 */ /* 0x000e620000008800 */
[----:B------:R-:W-:Y:S01]  /*16c0*/  UMOV UR5, 0x400 ;  /* 0x0000040000057882 */ /* 0x000fe20000000000 */
[----:B0-----:R-:W-:Y:S01]  /*16d0*/  R2UR UR41, R0 ;  /* 0x00000000002972ca */ /* 0x001fe200000e0000 */
[----:B-1----:R-:W-:-:S04]  /*16e0*/  ULEA UR42, UR40, UR5, 0x18 ;  /* 0x00000005282a7291 */ /* 0x002fc8000f8ec03f */
[----:B------:R-:W-:-:S04]  /*16f0*/  UIADD3 UR5, UR42, 0x10400, URZ ;  /* 0x000104002a057890 */ /* 0x000fc8000fffe03f */
[----:B------:R-:W-:-:S04]  /*1700*/  ULOP3.LUT UP0, URZ, UR5, 0x3ff, URZ, 0xc0, !UPT ;  /* 0x000003ff053f7892 */ /* 0x000fc8000f80c03f */
[----:B------:R-:W-:Y:S02]  /*1710*/  ULEA.HI UR4, UR41, UR41, URZ, 0x1 ;  /* 0x0000002929047291 */ /* 0x000fe4000f8f083f */
[----:B------:R-:W-:Y:S02]  /*1720*/  PLOP3.LUT P0, PT, PT, PT, UP0, 0x80, 0x0 ;  /* 0x000000000000781c */ /* 0x000fe40003f0f008 */
        /* <DEDUP_REMOVED lines=22> */
.L_x_6685:
[----:B------:R-:W-:Y:S02]  /*1890*/  LEA.HI R0, R205, R205, RZ, 0x1 ;  /* 0x000000cdcd007211 */ /* 0x000fe400078f08ff */
[----:B------:R-:W-:Y:S02]  /*18a0*/  ISETP.NE.AND P0, PT, R152, 0x3, PT ;  /* 0x000000039800780c */ /* 0x000fe40003f05270 */
[----:B------:R-:W-:-:S05]  /*18b0*/  LOP3.LUT R0, R0, 0xfffffffe, RZ, 0xc0, !PT ;  /* 0xfffffffe00007812 */ /* 0x000fca00078ec0ff */
[----:B------:R-:W-:-:S05]  /*18c0*/  IMAD.IADD R0, R205, 0x1, -R0 ;  /* 0x00000001cd007824 */ /* 0x000fca00078e0a00 */
[----:B------:R-:W-:-:S04]  /*18d0*/  SHF.L.U32 R0, R0, 0x1f, RZ ;  /* 0x0000001f00007819 */ /* 0x000fc800000006ff */
[----:B------:R-:W0:Y:S02]  /*18e0*/  SYNCS.PHASECHK.TRANS64.TRYWAIT P1, [UR42+0x28800], R0 ;  /* 0x02880000ff0075a7 */ /* 0x000e24000802016a */
[----:B0-----:R-:W-:Y:S05]  /*18f0*/  @!P1 BRA `(.L_x_6686) ;  /* 0x000000e400c09947 */ /* 0x001fea0003800000 */
.L_x_6816:
[----:B------:R-:W-:Y:S05]  /*1900*/  @!P0 BRA `(.L_x_6687) ;  /* 0x0000000000048947 */ /* 0x000fea0003800000 */
[----:B------:R-:W-:Y:S01]  /*1910*/  BPT.TRAP 0x1 ;  /* 0x000000040000795c */ /* 0x000fe20000300000 */
.L_x_6687:
[----:B0-----:R-:W-:Y:S02]  /*1920*/  IMAD.U32 R0, RZ, RZ, UR39 ;  /* 0x00000027ff007e24 */ /* 0x001fe4000f8e00ff */
[----:B------:R-:W-:-:S03]  /*1930*/  IMAD.U32 R3, RZ, RZ, UR38 ;  /* 0x00000026ff037e24 */ /* 0x000fc6000f8e00ff */
[----:B------:R-:W-:Y:S02]  /*1940*/  LEA R0, R0, UR42, 0x3 ;  /* 0x0000002a00007c11 */ /* 0x000fe4000f8e18ff */
[----:B------:R-:W-:-:S04]  /*1950*/  SHF.L.U32 R3, R3, 0x1f, RZ ;  /* 0x0000001f03037819 */ /* 0x000fc800000006ff */
[----:B------:R0:W1:Y:S01]  /*1960*/  SYNCS.PHASECHK.TRANS64.TRYWAIT P1, [R0+URZ+0x28830], R3 ;  /* 0x02883003000075a7 */ /* 0x000062000802017f */
[----:B------:R-:W-:Y:S05]  /*1970*/  @!P0 BRA `(.L_x_6688) ;  /* 0x0000000000048947 */ /* 0x000fea0003800000 */
[----:B------:R-:W-:Y:S01]  /*1980*/  BPT.TRAP 0x1 ;  /* 0x000000040000795c */ /* 0x000fe20000300000 */
.L_x_6688:
[----:B------:R-:W-:Y:S01]  /*1990*/  MOV R151, RZ ;  /* 0x000000ff00977202 */ /* 0x000fe20000000f00 */
[----:B-1----:R-:W-:Y:S06]  /*19a0*/  @P1 BRA `(.L_x_6689) ;  /* 0x0000000000081947 */ /* 0x002fec0003800000 */
[----:B------:R-:W1:Y:S02]  /*19b0*/  SYNCS.PHASECHK.TRANS64.TRYWAIT P1, [R0+URZ+0x28830], R3 ;  /* 0x02883003000075a7 */ /* 0x000e64000802017f */
[----:B-1----:R-:W-:Y:S05]  /*19c0*/  @!P1 BRA `(.L_x_6690) ;  /* 0x000000e400a49947 */ /* 0x002fea0003800000 */
.L_x_6689:
[----:B------:R-:W-:Y:S05]  /*19d0*/  WARPSYNC.ALL ;  /* 0x0000000000007948 */ /* 0x000fea0003800000 */
[----:B------:R-:W-:Y:S01]  /*19e0*/  UIADD3 UR4, UR42, 0x18400, URZ ;  /* 0x000184002a047890 */ /* 0x000fe2000fffe03f */
[----:B------:R-:W-:Y:S01]  /*19f0*/  WARPGROUP.ARRIVE ;  /* 0x00000000000079c5 */ /* 0x000fe20000000000 */
[----:B------:R-:W-:Y:S02]  /*1a00*/  ULOP3.LUT UR32, UR43, 0x10000, URZ, 0xfc, !UPT ;  /* 0x000100002b207892 */ /* 0x000fe4000f8efc3f */
[----:B------:R-:W-:Y:S01]  /*1a10*/  USHF.R.U32.HI UR4, URZ, 0x4, UR4 ;  /* 0x000000043f047899 */ /* 0x000fe20008011604 */
[----:B------:R-:W-:Y:S01]  /*1a20*/  UMOV UR33, 0x40000040 ;  /* 0x4000004000217882 */ /* 0x000fe20000000000 */
[----:B------:R-:W-:-:S02]  /*1a30*/  UMOV UR35, 0x40000040 ;  /* 0x4000004000237882 */ /* 0x000fc40000000000 */
[----:B------:R-:W-:Y:S01]  /*1a40*/  ULOP3.LUT UR4, UR4, 0x3fff, URZ, 0xc0, !UPT ;  /* 0x00003fff04047892 */ /* 0x000fe2000f8ec03f */
[----:B------:R-:W-:Y:S01]  /*1a50*/  UMOV UR5, 0x40000040 ;  /* 0x4000004000057882 */ /* 0x000fe20000000000 */
[----:B------:R-:W-:Y:S02]  /*1a60*/  UMOV UR7, 0x40000040 ;  /* 0x4000004000077882 */ /* 0x000fe40000000000 */
[----:B------:R-:W-:Y:S02]  /*1a70*/  ULOP3.LUT UR42, UR4, 0x10000, URZ, 0xfc, !UPT ;  /* 0x00010000042a7892 */ /* 0x000fe4000f8efc3f */
[----:B------:R-:W-:Y:S02]  /*1a80*/  UIADD3 UR4, UR32, 0x2, URZ ;  /* 0x0000000220047890 */ /* 0x000fe4000fffe03f */
[----:B------:R-:W-:Y:S02]  /*1a90*/  ULEA UR34, UR39, UR42, 0xb ;  /* 0x0000002a27227291 */ /* 0x000fe4000f8e583f */
[----:B------:R-:W-:-:S02]  /*1aa0*/  UIADD3 UR8, UR32, 0x4, URZ ;  /* 0x0000000420087890 */ /* 0x000fc4000fffe03f */
[----:B------:R-:W-:Y:S02]  /*1ab0*/  UIADD3 UR6, UR34, 0x2, URZ ;  /* 0x0000000222067890 */ /* 0x000fe4000fffe03f */
[----:B------:R-:W-:Y:S01]  /*1ac0*/  UIADD3 UR10, UR34, 0x4, URZ ;  /* 0x00000004220a7890 */ /* 0x000fe2000fffe03f */
[----:B------:R-:W-:Y:S02]  /*1ad0*/  UMOV UR9, 0x40000040 ;  /* 0x4000004000097882 */ /* 0x000fe40000000000 */
[----:B------:R-:W-:Y:S01]  /*1ae0*/  HGMMA.64x128x16.F32 R24, gdesc[UR32], RZ, !UPT, gsb0 ;  /* 0x01e00000201879f0 */ /* 0x000fe2000c0008ff */
        /* <DEDUP_REMOVED lines=43> */
[----:B------:R-:W-:Y:S05]  /*1da0*/  @!P0 BRA `(.L_x_6691) ;  /* 0x0000000000048947 */ /* 0x000fea0003800000 */
[----:B------:R-:W-:Y:S01]  /*1db0*/  BPT.TRAP 0x1 ;  /* 0x000000040000795c */ /* 0x000fe20000300000 */
.L_x_6691:
[----:B------:R-:W-:Y:S01]  /*1dc0*/  ULDC UR6, c[0x0][0x9d8] ;  /* 0x0002760000067ab9 */ /* 0x000fe20000000800 */
[----:B------:R-:W-:Y:S01]  /*1dd0*/  ULDC UR7, c[0x0][0x988] ;  /* 0x0002620000077ab9 */ /* 0x000fe20000000800 */
[----:B------:R-:W-:Y:S01]  /*1de0*/  FMUL.FTZ R5, R24, UR6 ;  /* 0x0000000618057c20 */ /* 0x000fe20008410000 */
[----:B------:R-:W-:Y:S01]  /*1df0*/  FMUL.FTZ R6, R25, UR6 ;  /* 0x0000000619067c20 */ /* 0x000fe20008410000 */
[----:B------:R-:W-:Y:S01]  /*1e00*/  FMUL.FTZ R11, R28, UR6 ;  /* 0x000000061c0b7c20 */ /* 0x000fe20008410000 */
[----:B------:R-:W-:Y:S01]  /*1e10*/  FMUL.FTZ R12, R29, UR6 ;  /* 0x000000061d0c7c20 */ /* 0x000fe20008410000 */
[----:B------:R-:W-:Y:S01]  /*1e20*/  FMUL.FTZ R54, R54, UR6 ;  /* 0x0000000636367c20 */ /* 0x000fe20008410000 */
[----:B------:R-:W-:Y:S01]  /*1e30*/  IADD3 R25, R92, 0x80, -R203 ;  /* 0x000000805c197810 */ /* 0x000fe20007ffe8cb */
[----:B------:R-:W2:Y:S01]  /*1e40*/  MUFU.TANH R5, R5 ;  /* 0x0000000500057308 */ /* 0x000ea20000002400 */
[----:B------:R-:W-:Y:S01]  /*1e50*/  FMUL.FTZ R32, R32, UR6 ;  /* 0x0000000620207c20 */ /* 0x000fe20008410000 */
[----:B------:R-:W-:Y:S01]  /*1e60*/  FMUL.FTZ R10, R35, UR6 ;  /* 0x00000006230a7c20 */ /* 0x000fe20008410000 */
[----:B01----:R-:W-:Y:S01]  /*1e70*/  FMUL.FTZ R3, R26, UR6 ;  /* 0x000000061a037c20 */ /* 0x003fe20008410000 */
        /* <DEDUP_REMOVED lines=29> */
[----:B0-----:R-:W-:-:S02]  /*2050*/  IMAD R54, R88, -0x80, R25 ;  /* 0xffffff8058367824 */ /* 0x001fc400078e0219 */
[----:B------:R-:W-:Y:S01]  /*2060*/  FMUL.FTZ R56, R56, UR6 ;  /* 0x0000000638387c20 */ /* 0x000fe20008410000 */
[----:B------:R-:W-:Y:S01]  /*2070*/  FMUL.FTZ R31, R50, UR6 ;  /* 0x00000006321f7c20 */ /* 0x000fe20008410000 */
[----:B------:R-:W-:Y:S01]  /*2080*/  FMUL.FTZ R57, R57, UR6 ;  /* 0x0000000639397c20 */ /* 0x000fe20008410000 */
[----:B------:R-:W-:Y:S01]  /*2090*/  FMUL.FTZ R28, R51, UR6 ;  /* 0x00000006331c7c20 */ /* 0x000fe20008410000 */
[----:B------:R-:W-:Y:S01]  /*20a0*/  ISETP.GT.AND P2, PT, R54, RZ, PT ;  /* 0x000000ff3600720c */ /* 0x000fe20003f44270 */
[----:B------:R-:W-:Y:S01]  /*20b0*/  FMUL.FTZ R60, R60, UR6 ;  /* 0x000000063c3c7c20 */ /* 0x000fe20008410000 */
[----:B------:R-:W0:Y:S01]  /*20c0*/  MUFU.TANH R32, R32 ;  /* 0x0000002000207308 */ /* 0x000e220000002400 */
[C---:B------:R-:W-:Y:S01]  /*20d0*/  ISETP.GT.AND P1, PT, R54.reuse, 0x1, PT ;  /* 0x000000013600780c */ /* 0x040fe20003f24270 */
[----:B------:R-:W-:Y:S01]  /*20e0*/  FMUL.FTZ R61, R61, UR6 ;  /* 0x000000063d3d7c20 */ /* 0x000fe20008410000 */
[C---:B------:R-:W-:Y:S01]  /*20f0*/  ISETP.GT.AND P6, PT, R54.reuse, 0x8, PT ;  /* 0x000000083600780c */ /* 0x040fe20003fc4270 */
[----:B------:R-:W-:Y:S01]  /*2100*/  FMUL.FTZ R75, R75, UR6 ;  /* 0x000000064b4b7c20 */ /* 0x000fe20008410000 */
[----:B--2---:R-:W-:Y:S01]  /*2110*/  FSEL R30, R5, -INF , P2 ;  /* 0xff800000051e7808 */ /* 0x004fe20001000000 */
[----:B------:R-:W-:Y:S01]  /*2120*/  FMUL.FTZ R39, R55, UR6 ;  /* 0x0000000637277c20 */ /* 0x000fe20008410000 */
[C---:B------:R-:W-:Y:S01]  /*2130*/  ISETP.GT.AND P5, PT, R54.reuse, 0x9, PT ;  /* 0x000000093600780c */ /* 0x040fe20003fa4270 */
[----:B------:R-:W1:Y:S01]  /*2140*/  MUFU.TANH R3, R3 ;  /* 0x0000000300037308 */ /* 0x000e620000002400 */
[----:B------:R-:W-:Y:S01]  /*2150*/  ISETP.GT.AND P4, PT, R54, 0x10, PT ;  /* 0x000000103600780c */ /* 0x000fe20003f84270 */
        /* <DEDUP_REMOVED lines=10> */
[----:B------:R-:W-:Y:S01]  /*2200*/  FMUL.FTZ R69, R69, UR6 ;  /* 0x0000000645457c20 */ /* 0x000fe20008410000 */
[----:B------:R-:W-:Y:S01]  /*2210*/  FMUL.FTZ R63, R63, UR6 ;  /* 0x000000063f3f7c20 */ /* 0x000fe20008410000 */
[----:B------:R-:W-:Y:S01]  /*2220*/  FMUL.FTZ R72, R72, UR6 ;  /* 0x0000000648487c20 */ /* 0x000fe20008410000 */
[----:B------:R-:W-:Y:S01]  /*2230*/  FMUL.FTZ R66, R66, UR6 ;  /* 0x0000000642427c20 */ /* 0x000fe20008410000 */
[----:B------:R0:W-:Y:S01]  /*2240*/  MUFU.TANH R46, R71 ;  /* 0x00000047002e7308 */ /* 0x0001e20000002400 */
        /* <DEDUP_REMOVED lines=8> */
[----:B0-----:R-:W-:Y:S01]  /*22d0*/  FSEL R71, R6, -INF , P1 ;  /* 0xff80000006477808 */ /* 0x001fe20000800000 */
[----:B------:R-:W-:Y:S01]  /*22e0*/  FMUL.FTZ R84, R84, UR6 ;  /* 0x0000000654547c20 */ /* 0x000fe20008410000 */
[----:B--2---:R-:W-:Y:S01]  /*22f0*/  FSEL R89, R15, -INF , P3 ;  /* 0xff8000000f597808 */ /* 0x004fe20001800000 */
[----:B------:R-:W-:Y:S01]  /*2300*/  FMUL.FTZ R78, R78, UR6 ;  /* 0x000000064e4e7c20 */ /* 0x000fe20008410000 */
[----:B------:R-:W-:Y:S01]  /*2310*/  FMNMX.FTZ R6, R30, R71, !PT ;  /* 0x000000471e067209 */ /* 0x000fe20007810000 */
[----:B------:R-:W-:Y:S01]  /*2320*/  FMUL.FTZ R79, R79, UR6 ;  /* 0x000000064f4f7c20 */ /* 0x000fe20008410000 */
[----:B------:R-:W-:Y:S01]  /*2330*/  FMUL.FTZ R82, R82, UR6 ;  /* 0x0000000652527c20 */ /* 0x000fe20008410000 */
[----:B------:R-:W0:Y:S01]  /*2340*/  MUFU.TANH R36, R36 ;  /* 0x0000002400247308 */ /* 0x000e220000002400 */
[----:B------:R-:W-:Y:S01]  /*2350*/  P2R R90, PR, RZ, 0x1 ;  /* 0x00000001ff5a7803 */ /* 0x000fe20000000000 */
[----:B------:R-:W-:Y:S01]  /*2360*/  FMUL.FTZ R83, R83, UR6 ;  /* 0x0000000653537c20 */ /* 0x000fe20008410000 */
[----:B------:R-:W-:Y:S01]  /*2370*/  FMUL.FTZ R86, R86, UR6 ;  /* 0x0000000656567c20 */ /* 0x000fe20008410000 */
[----:B------:R-:W-:Y:S01]  /*2380*/  FMUL.FTZ R87, R87, UR6 ;  /* 0x0000000657577c20 */ /* 0x000fe20008410000 */
[----:B------:R-:W-:Y:S01]  /*2390*/  R2UR UR6, R0 ;  /* 0x00000000000672ca */ /* 0x000fe200000e0000 */
[--C-:B------:R-:W-:Y:S01]  /*23a0*/  IMAD.MOV.U32 R150, RZ, RZ, R151.reuse ;  /* 0x000000ffff967224 */ /* 0x100fe200078e0097 */
[-C--:B------:R-:W-:Y:S01]  /*23b0*/  MOV R146, R151.reuse ;  /* 0x0000009700927202 */ /* 0x080fe20000000f00 */
[----:B------:R2:W-:Y:S01]  /*23c0*/  MUFU.TANH R115, R73 ;  /* 0x0000004900737308 */ /* 0x0005e20000002400 */
        /* <DEDUP_REMOVED lines=9> */
[----:B------:R-:W-:Y:S01]  /*2460*/  UIADD3 UR6, UR6, 0x28840, URZ ;  /* 0x0002884006067890 */ /* 0x000fe2000fffe03f */
[----:B0-----:R-:W-:Y:S01]  /*2470*/  FSEL R105, R36, -INF , P2 ;  /* 0xff80000024697808 */ /* 0x001fe20001000000 */
[----:B------:R-:W-:Y:S01]  /*2480*/  IMAD.U32 R36, RZ, RZ, UR7 ;  /* 0x00000007ff247e24 */ /* 0x000fe2000f8e00ff */
[----:B------:R-:W-:Y:S01]  /*2490*/  FMNMX.FTZ R6, R73, R6, !PT ;  /* 0x0000000649067209 */ /* 0x000fe20007810000 */
[----:B------:R-:W-:Y:S01]  /*24a0*/  UPRMT UR6, UR40, 0x654, UR6 ;  /* 0x0000065428067896 */ /* 0x000fe20008000006 */
[--C-:B------:R-:W-:Y:S01]  /*24b0*/  IMAD.MOV.U32 R145, RZ, RZ, R151.reuse ;  /* 0x000000ffff917224 */ /* 0x100fe200078e0097 */
[----:B------:R-:W0:Y:S01]  /*24c0*/  MUFU.TANH R37, R37 ;  /* 0x0000002500257308 */ /* 0x000e220000002400 */
[--C-:B------:R-:W-:Y:S01]  /*24d0*/  IMAD.MOV.U32 R144, RZ, RZ, R151.reuse ;  /* 0x000000ffff907224 */ /* 0x100fe200078e0097 */
[-C--:B------:R-:W-:Y:S01]  /*24e0*/  MOV R118, R151.reuse ;  /* 0x0000009700767202 */ /* 0x080fe20000000f00 */
[--C-:B------:R-:W-:Y:S01]  /*24f0*/  IMAD.MOV.U32 R143, RZ, RZ, R151.reuse ;  /* 0x000000ffff8f7224 */ /* 0x100fe200078e0097 */
[----:B------:R-:W-:Y:S01]  /*2500*/  MOV R104, R151 ;  /* 0x0000009700687202 */ /* 0x000fe20000000f00 */
[----:B------:R-:W-:-:S02]  /*2510*/  IMAD.MOV.U32 R142, RZ, RZ, R151 ;  /* 0x000000ffff8e7224 */ /* 0x000fc400078e0097 */
[----:B------:R-:W-:Y:S01]  /*2520*/  SYNCS.ARRIVE.TRANS64.RED.A1T0 RZ, [UR6], RZ ;  /* 0x000000ffffff79a7 */ /* 0x000fe20008100406 */
[----:B------:R2:W-:Y:S01]  /*2530*/  MUFU.TANH R123, R81 ;  /* 0x00000051007b7308 */ /* 0x0005e20000002400 */
[----:B-1----:R-:W-:Y:S01]  /*2540*/  FSEL R7, R7, -INF , P6 ;  /* 0xff80000007077808 */ /* 0x002fe20003000000 */
[--C-:B------:R-:W-:Y:S01]  /*2550*/  IMAD.MOV.U32 R141, RZ, RZ, R151.reuse ;  /* 0x000000ffff8d7224 */ /* 0x100fe200078e0097 */
[----:B------:R-:W-:Y:S01]  /*2560*/  ISETP.GT.AND P6, PT, R54, 0x20, PT ;  /* 0x000000203600780c */ /* 0x000fe20003fc4270 */
[--C-:B------:R-:W-:Y:S02]  /*2570*/  IMAD.MOV.U32 R140, RZ, RZ, R151.reuse ;  /* 0x000000ffff8c7224 */ /* 0x100fe400078e0097 */
[--C-:B------:R-:W-:Y:S02]  /*2580*/  IMAD.MOV.U32 R138, RZ, RZ, R151.reuse ;  /* 0x000000ffff8a7224 */ /* 0x100fe400078e0097 */
[----:B------:R-:W1:Y:S01]  /*2590*/  MUFU.TANH R8, R8 ;  /* 0x0000000800087308 */ /* 0x000e620000002400 */
[----:B--2---:R-:W-:Y:S01]  /*25a0*/  FSEL R81, R12, -INF , P5 ;  /* 0xff8000000c517808 */ /* 0x004fe20002800000 */
[--C-:B------:R-:W-:Y:S01]  /*25b0*/  IMAD.MOV.U32 R137, RZ, RZ, R151.reuse ;  /* 0x000000ffff897224 */ /* 0x100fe200078e0097 */
[----:B0-----:R-:W-:Y:S01]  /*25c0*/  FSEL R93, R37, -INF , P1 ;  /* 0xff800000255d7808 */ /* 0x001fe20000800000 */
        /* <DEDUP_REMOVED lines=9> */
[----:B------:R-:W2:Y:S01]  /*2660*/  MUFU.TANH R9, R9 ;  /* 0x0000000900097308 */ /* 0x000ea20000002400 */
[----:B------:R-:W-:Y:S01]  /*2670*/  FMNMX.FTZ R6, R105, R6, !PT ;  /* 0x0000000669067209 */ /* 0x000fe20007810000 */
[--C-:B------:R-:W-:Y:S01]  /*2680*/  IMAD.MOV.U32 R130, RZ, RZ, R151.reuse ;  /* 0x000000ffff827224 */ /* 0x100fe200078e0097 */
[----:B-1----:R-:W-:Y:S01]  /*2690*/  FSEL R5, R8, -INF , P5 ;  /* 0xff80000008057808 */ /* 0x002fe20002800000 */
[--C-:B------:R-:W-:Y:S01]  /*26a0*/  IMAD.MOV.U32 R129, RZ, RZ, R151.reuse ;  /* 0x000000ffff817224 */ /* 0x100fe200078e0097 */
[----:B------:R-:W-:Y:S01]  /*26b0*/  ISETP.GT.AND P5, PT, R54, 0x21, PT ;  /* 0x000000213600780c */ /* 0x000fe20003fa4270 */
[--C-:B------:R-:W-:Y:S01]  /*26c0*/  IMAD.MOV.U32 R128, RZ, RZ, R151.reuse ;  /* 0x000000ffff807224 */ /* 0x100fe200078e0097 */
[----:B------:R-:W-:Y:S01]  /*26d0*/  FMNMX.FTZ R6, R93, R6, !PT ;  /* 0x000000065d067209 */ /* 0x000fe20007810000 */
[----:B------:R-:W-:Y:S01]  /*26e0*/  MUFU.TANH R41, R41 ;  /* 0x0000002900297308 */ /* 0x000fe20000002400 */
[----:B0-----:R-:W-:Y:S01]  /*26f0*/  FSEL R103, R40, -INF , P6 ;  /* 0xff80000028677808 */ /* 0x001fe20003000000 */
[----:B------:R-:W-:-:S02]  /*2700*/  IMAD.MOV.U32 R126, RZ, RZ, R151 ;  /* 0x000000ffff7e7224 */ /* 0x000fc400078e0097 */
[--C-:B------:R-:W-:Y:S01]  /*2710*/  IMAD.MOV.U32 R124, RZ, RZ, R151.reuse ;  /* 0x000000ffff7c7224 */ /* 0x100fe200078e0097 */
[----:B------:R-:W-:Y:S01]  /*2720*/  FMNMX.FTZ R6, R103, R6, !PT ;  /* 0x0000000667067209 */ /* 0x000fe20007810000 */
[--C-:B------:R-:W-:Y:S02]  /*2730*/  IMAD.MOV.U32 R122, RZ, RZ, R151.reuse ;  /* 0x000000ffff7a7224 */ /* 0x100fe400078e0097 */
[----:B------:R-:W0:Y:S01]  /*2740*/  MUFU.TANH R10, R10 ;  /* 0x0000000a000a7308 */ /* 0x000e220000002400 */
[----:B--2---:R-:W-:Y:S01]  /*2750*/  FSEL R9, R9, -INF , P4 ;  /* 0xff80000009097808 */ /* 0x004fe20002000000 */
[--C-:B------:R-:W-:Y:S01]  /*2760*/  IMAD.MOV.U32 R120, RZ, RZ, R151.reuse ;  /* 0x000000ffff787224 */ /* 0x100fe200078e0097 */
[----:B------:R-:W-:Y:S01]  /*2770*/  ISETP.GT.AND P4, PT, R54, 0x28, PT ;  /* 0x000000283600780c */ /* 0x000fe20003f84270 */
[--C-:B------:R-:W-:Y:S02]  /*2780*/  IMAD.MOV.U32 R116, RZ, RZ, R151.reuse ;  /* 0x000000ffff747224 */ /* 0x100fe400078e0097 */
[----:B------:R-:W-:-:S02]  /*2790*/  IMAD.MOV.U32 R114, RZ, RZ, R151 ;  /* 0x000000ffff727224 */ /* 0x000fc400078e0097 */
[----:B------:R-:W1:Y:S01]  /*27a0*/  MUFU.TANH R44, R44 ;  /* 0x0000002c002c7308 */ /* 0x000e620000002400 */
[--C-:B------:R-:W-:Y:S02]  /*27b0*/  IMAD.MOV.U32 R112, RZ, RZ, R151.reuse ;  /* 0x000000ffff707224 */ /* 0x100fe400078e0097 */
[--C-:B------:R-:W-:Y:S02]  /*27c0*/  IMAD.MOV.U32 R110, RZ, RZ, R151.reuse ;  /* 0x000000ffff6e7224 */ /* 0x100fe400078e0097 */
[--C-:B------:R-:W-:Y:S02]  /*27d0*/  IMAD.MOV.U32 R108, RZ, RZ, R151.reuse ;  /* 0x000000ffff6c7224 */ /* 0x100fe400078e0097 */
[--C-:B------:R-:W-:Y:S01]  /*27e0*/  IMAD.MOV.U32 R106, RZ, RZ, R151.reuse ;  /* 0x000000ffff6a7224 */ /* 0x100fe200078e0097 */
[----:B------:R-:W2:Y:S01]  /*27f0*/  MUFU.TANH R13, R13 ;  /* 0x0000000d000d7308 */ /* 0x000ea20000002400 */
[----:B0-----:R-:W-:Y:S01]  /*2800*/  FSEL R11, R10, -INF , P3 ;  /* 0xff8000000a0b7808 */ /* 0x001fe20001800000 */
[--C-:B------:R-:W-:Y:S01]  /*2810*/  IMAD.MOV.U32 R102, RZ, RZ, R151.reuse ;  /* 0x000000ffff667224 */ /* 0x100fe200078e0097 */
[----:B------:R-:W-:Y:S01]  /*2820*/  ISETP.GT.AND P3, PT, R54, 0x29, PT ;  /* 0x000000293600780c */ /* 0x000fe20003f64270 */
[----:B------:R-:W-:-:S02]  /*2830*/  IMAD.MOV.U32 R100, RZ, RZ, R151 ;  /* 0x000000ffff647224 */ /* 0x000fc400078e0097 */
[--C-:B------:R-:W-:Y:S02]  /*2840*/  IMAD.MOV.U32 R98, RZ, RZ, R151.reuse ;  /* 0x000000ffff627224 */ /* 0x100fe400078e0097 */
[----:B------:R-:W0:Y:S01]  /*2850*/  MUFU.TANH R45, R45 ;  /* 0x0000002d002d7308 */ /* 0x000e220000002400 */
[----:B-1----:R-:W-:Y:S01]  /*2860*/  FSEL R101, R44, -INF , P4 ;  /* 0xff8000002c657808 */ /* 0x002fe20002000000 */
[--C-:B------:R-:W-:Y:S02]  /*2870*/  IMAD.MOV.U32 R96, RZ, RZ, R151.reuse ;  /* 0x000000ffff607224 */ /* 0x100fe400078e0097 */
[--C-:B------:R-:W-:Y:S02]  /*2880*/  IMAD.MOV.U32 R94, RZ, RZ, R151.reuse ;  /* 0x000000ffff5e7224 */ /* 0x100fe400078e0097 */
[----:B------:R-:W-:Y:S02]  /*2890*/  IMAD.MOV.U32 R92, RZ, RZ, R151 ;  /* 0x000000ffff5c7224 */ /* 0x000fe400078e0097 */
[----:B------:R-:W1:Y:S01]  /*28a0*/  MUFU.TANH R14, R14 ;  /* 0x0000000e000e7308 */ /* 0x000e620000002400 */
[----:B--2---:R-:W-:-:S02]  /*28b0*/  FSEL R13, R13, -INF , P2 ;  /* 0xff8000000d0d7808 */ /* 0x004fc40001000000 */
[----:B------:R-:W-:-:S05]  /*28c0*/  ISETP.GT.AND P2, PT, R54, 0x30, PT ;  /* 0x000000303600780c */ /* 0x000fca0003f44270 */
[----:B------:R-:W2:Y:S01]  /*28d0*/  MUFU.TANH R48, R48 ;  /* 0x0000003000307308 */ /* 0x000ea20000002400 */
[----:B0-----:R-:W-:-:S07]  /*28e0*/  FSEL R91, R45, -INF , P3 ;  /* 0xff8000002d5b7808 */ /* 0x001fce0001800000 */
[----:B------:R-:W0:Y:S01]  /*28f0*/  MUFU.TANH R20, R20 ;  /* 0x0000001400147308 */ /* 0x000e220000002400 */
[----:B-1----:R-:W-:Y:S02]  /*2900*/  FSEL R15, R14, -INF , P1 ;  /* 0xff8000000e0f7808 */ /* 0x002fe40000800000 */
[----:B------:R-:W-:Y:S02]  /*2910*/  ISETP.GT.AND P1, PT, R54, 0x31, PT ;  /* 0x000000313600780c */ /* 0x000fe40003f24270 */
[----:B------:R-:W-:-:S03]  /*2920*/  FMNMX.FTZ R14, R3, R4, !PT ;  /* 0x00000004030e7209 */ /* 0x000fc60007810000 */
[----:B------:R-:W1:Y:S01]  /*2930*/  MUFU.TANH R49, R49 ;  /* 0x0000003100317308 */ /* 0x000e620000002400 */
[----:B--2---:R-:W-:Y:S02]  /*2940*/  FSEL R99, R48, -INF , P2 ;  /* 0xff80000030637808 */ /* 0x004fe40001000000 */
[----:B------:R-:W-:-:S04]  /*2950*/  FMNMX.FTZ R14, R7, R14, !PT ;  /* 0x0000000e070e7209 */ /* 0x000fc80007810000 */
[----:B------:R-:W-:Y:S01]  /*2960*/  FMNMX.FTZ R14, R5, R14, !PT ;  /* 0x0000000e050e7209 */ /* 0x000fe20007810000 */
[----:B------:R2:W-:Y:S01]  /*2970*/  MUFU.TANH R127, R85 ;  /* 0x00000055007f7308 */ /* 0x0005e20000002400 */
[----:B0-----:R-:W-:Y:S02]  /*2980*/  FSEL R25, R20, -INF , P6 ;  /* 0xff80000014197808 */ /* 0x001fe40003000000 */
[----:B------:R-:W-:Y:S02]  /*2990*/  ISETP.GT.AND P6, PT, R54, 0x38, PT ;  /* 0x000000383600780c */ /* 0x000fe40003fc4270 */
[----:B------:R-:W-:Y:S02]  /*29a0*/  FMNMX.FTZ R14, R9, R14, !PT ;  /* 0x0000000e090e7209 */ /* 0x000fe40007810000 */
[----:B------:R-:W-:Y:S01]  /*29b0*/  FSEL R35, R35, -INF , P6 ;  /* 0xff80000023237808 */ /* 0x000fe20003000000 */
[----:B------:R-:W0:Y:S01]  /*29c0*/  MUFU.TANH R21, R21 ;  /* 0x0000001500157308 */ /* 0x000e220000002400 */
[----:B--2---:R-:W-:-:S02]  /*29d0*/  FSEL R85, R41, -INF , P5 ;  /* 0xff80000029557808 */ /* 0x004fc40002800000 */
[----:B-1----:R-:W-:Y:S02]  /*29e0*/  FSEL R95, R49, -INF , P1 ;  /* 0xff800000315f7808 */ /* 0x002fe40000800000 */
[----:B------:R-:W-:Y:S02]  /*29f0*/  FMNMX.FTZ R6, R85, R6, !PT ;  /* 0x0000000655067209 */ /* 0x000fe40007810000 */
[----:B------:R-:W-:Y:S01]  /*2a00*/  FMNMX.FTZ R14, R11, R14, !PT ;  /* 0x0000000e0b0e7209 */ /* 0x000fe20007810000 */
[----:B------:R-:W1:Y:S01]  /*2a10*/  MUFU.TANH R52, R52 ;  /* 0x0000003400347308 */ /* 0x000e620000002400 */
[----:B------:R-:W-:Y:S02]  /*2a20*/  FMNMX.FTZ R6, R101, R6, !PT ;  /* 0x0000000665067209 */ /* 0x000fe40007810000 */
[----:B------:R-:W-:Y:S02]  /*2a30*/  FMNMX.FTZ R14, R13, R14, !PT ;  /* 0x0000000e0d0e7209 */ /* 0x000fe40007810000 */
[----:B------:R-:W-:-:S02]  /*2a40*/  FMNMX.FTZ R6, R91, R6, !PT ;  /* 0x000000065b067209 */ /* 0x000fc40007810000 */
[----:B------:R-:W-:Y:S01]  /*2a50*/  FMNMX.FTZ R14, R15, R14, !PT ;  /* 0x0000000e0f0e7209 */ /* 0x000fe20007810000 */
[----:B------:R-:W2:Y:S01]  /*2a60*/  MUFU.TANH R26, R26 ;  /* 0x0000001a001a7308 */ /* 0x000ea20000002400 */
[----:B------:R-:W-:Y:S02]  /*2a70*/  FMNMX.FTZ R6, R99, R6, !PT ;  /* 0x0000000663067209 */ /* 0x000fe40007810000 */
[----:B0-----:R-:W-:Y:S02]  /*2a80*/  FSEL R21, R21, -INF , P5 ;  /* 0xff80000015157808 */ /* 0x001fe40002800000 */
[----:B------:R-:W-:Y:S02]  /*2a90*/  ISETP.GT.AND P5, PT, R54, 0x39, PT ;  /* 0x000000393600780c */ /* 0x000fe40003fa4270 */
[----:B------:R-:W-:Y:S01]  /*2aa0*/  FMNMX.FTZ R6, R95, R6, !PT ;  /* 0x000000065f067209 */ /* 0x000fe20007810000 */
[----:B------:R-:W-:Y:S01]  /*2ab0*/  MUFU.TANH R53, R53 ;  /* 0x0000003500357308 */ /* 0x000fe20000002400 */
[----:B-1----:R-:W-:-:S02]  /*2ac0*/  FSEL R97, R52, -INF , P6 ;  /* 0xff80000034617808 */ /* 0x002fc40003000000 */
[----:B------:R-:W-:Y:S02]  /*2ad0*/  ISETP.GT.AND P6, PT, R54, 0x50, PT ;  /* 0x000000503600780c */ /* 0x000fe40003fc4270 */
[----:B------:R-:W-:Y:S02]  /*2ae0*/  FMNMX.FTZ R6, R97, R6, !PT ;  /* 0x0000000661067209 */ /* 0x000fe40007810000 */
[----:B------:R-:W-:Y:S01]  /*2af0*/  FMNMX.FTZ R14, R25, R14, !PT ;  /* 0x0000000e190e7209 */ /* 0x000fe20007810000 */
[----:B------:R-:W0:Y:S01]  /*2b00*/  MUFU.TANH R24, R24 ;  /* 0x0000001800187308 */ /* 0x000e220000002400 */
[----:B--2---:R-:W-:Y:S02]  /*2b10*/  FSEL R27, R26, -INF , P4 ;  /* 0xff8000001a1b7808 */ /* 0x004fe40002000000 */
[----:B------:R-:W-:Y:S02]  /*2b20*/  ISETP.GT.AND P4, PT, R54, 0x40, PT ;  /* 0x000000403600780c */ /* 0x000fe40003f84270 */
[----:B------:R-:W-:-:S03]  /*2b30*/  FMNMX.FTZ R14, R21, R14, !PT ;  /* 0x0000000e150e7209 */ /* 0x000fc60007810000 */
[----:B------:R-:W-:Y:S01]  /*2b40*/  MUFU.TANH R56, R56 ;  /* 0x0000003800387308 */ /* 0x000fe20000002400 */
[----:B------:R-:W-:-:S07]  /*2b50*/  FMNMX.FTZ R14, R27, R14, !PT ;  /* 0x0000000e1b0e7209 */ /* 0x000fce0007810000 */
[----:B------:R-:W1:Y:S01]  /*2b60*/  MUFU.TANH R31, R31 ;  /* 0x0000001f001f7308 */ /* 0x000e620000002400 */
[----:B0-----:R-:W-:Y:S02]  /*2b70*/  FSEL R29, R24, -INF , P3 ;  /* 0xff800000181d7808 */ /* 0x001fe40001800000 */
[----:B------:R-:W-:Y:S02]  /*2b80*/  ISETP.GT.AND P3, PT, R54, 0x41, PT ;  /* 0x000000413600780c */ /* 0x000fe40003f64270 */
[----:B------:R-:W-:-:S03]  /*2b90*/  FMNMX.FTZ R14, R29, R14, !PT ;  /* 0x0000000e1d0e7209 */ /* 0x000fc60007810000 */
[----:B------:R-:W0:Y:S08]  /*2ba0*/  MUFU.TANH R57, R57 ;  /* 0x0000003900397308 */ /* 0x000e300000002400 */
[----:B------:R-:W2:Y:S01]  /*2bb0*/  MUFU.TANH R28, R28 ;  /* 0x0000001c001c7308 */ /* 0x000ea20000002400 */
[----:B-1----:R-:W-:Y:S02]  /*2bc0*/  FSEL R31, R31, -INF , P2 ;  /* 0xff8000001f1f7808 */ /* 0x002fe40001000000 */
[----:B------:R-:W-:-:S02]  /*2bd0*/  ISETP.GT.AND P2, PT, R54, 0x48, PT ;  /* 0x000000483600780c */ /* 0x000fc40003f44270 */
[----:B------:R-:W-:-:S03]  /*2be0*/  FMNMX.FTZ R14, R31, R14, !PT ;  /* 0x0000000e1f0e7209 */ /* 0x000fc60007810000 */
[----:B------:R-:W1:Y:S01]  /*2bf0*/  MUFU.TANH R60, R60 ;  /* 0x0000003c003c7308 */ /* 0x000e620000002400 */
[----:B0-----:R-:W-:-:S07]  /*2c00*/  FSEL R45, R57, -INF , P3 ;  /* 0xff800000392d7808 */ /* 0x001fce0001800000 */
[----:B------:R1:W-:Y:S01]  /*2c10*/  MUFU.TANH R34, R61 ;  /* 0x0000003d00227308 */ /* 0x0003e20000002400 */
[----:B--2---:R-:W-:Y:S02]  /*2c20*/  FSEL R33, R28, -INF , P1 ;  /* 0xff8000001c217808 */ /* 0x004fe40000800000 */
[----:B------:R-:W-:Y:S02]  /*2c30*/  ISETP.GT.AND P1, PT, R54, 0x49, PT ;  /* 0x000000493600780c */ /* 0x000fe40003f24270 */
[----:B------:R-:W-:-:S03]  /*2c40*/  FMNMX.FTZ R14, R33, R14, !PT ;  /* 0x0000000e210e7209 */ /* 0x000fc60007810000 */
[----:B------:R0:W-:Y:S01]  /*2c50*/  MUFU.TANH R50, R75 ;  /* 0x0000004b00327308 */ /* 0x0001e20000002400 */
[----:B-1----:R-:W-:Y:S02]  /*2c60*/  FSEL R61, R60, -INF , P2 ;  /* 0xff8000003c3d7808 */ /* 0x002fe40001000000 */
[----:B------:R-:W-:-:S05]  /*2c70*/  FMNMX.FTZ R14, R35, R14, !PT ;  /* 0x0000000e230e7209 */ /* 0x000fca0007810000 */
[----:B------:R-:W1:Y:S01]  /*2c80*/  MUFU.TANH R39, R39 ;  /* 0x0000002700277308 */ /* 0x000e620000002400 */
[----:B0-----:R-:W-:-:S04]  /*2c90*/  FSEL R75, R53, -INF , P5 ;  /* 0xff800000354b7808 */ /* 0x001fc80002800000 */
[----:B------:R-:W-:-:S03]  /*2ca0*/  FMNMX.FTZ R6, R75, R6, !PT ;  /* 0x000000064b067209 */ /* 0x000fc60007810000 */
[----:B------:R-:W-:Y:S08]  /*2cb0*/  MUFU.TANH R64, R64 ;  /* 0x0000004000407308 */ /* 0x000ff00000002400 */
[----:B------:R0:W2:Y:S01]  /*2cc0*/  MUFU.TANH R42, R67 ;  /* 0x00000043002a7308 */ /* 0x0000a20000002400 */
[----:B-1----:R-:W-:Y:S02]  /*2cd0*/  FSEL R39, R39, -INF , P5 ;  /* 0xff80000027277808 */ /* 0x002fe40002800000 */
[----:B------:R-:W-:-:S02]  /*2ce0*/  ISETP.GT.AND P5, PT, R54, 0x51, PT ;  /* 0x000000513600780c */ /* 0x000fc40003fa4270 */
[----:B------:R-:W-:-:S03]  /*2cf0*/  FMNMX.FTZ R14, R39, R14, !PT ;  /* 0x0000000e270e7209 */ /* 0x000fc60007810000 */
[----:B------:R-:W1:Y:S01]  /*2d00*/  MUFU.TANH R58, R58 ;  /* 0x0000003a003a7308 */ /* 0x000e620000002400 */
[----:B0-----:R-:W-:-:S04]  /*2d10*/  FSEL R67, R56, -INF , P4 ;  /* 0xff80000038437808 */ /* 0x001fc80002000000 */
[----:B------:R-:W-:-:S03]  /*2d20*/  FMNMX.FTZ R6, R67, R6, !PT ;  /* 0x0000000643067209 */ /* 0x000fc60007810000 */
[----:B------:R0:W-:Y:S01]  /*2d30*/  MUFU.TANH R38, R65 ;  /* 0x0000004100267308 */ /* 0x0001e20000002400 */
[----:B------:R-:W-:Y:S02]  /*2d40*/  FMNMX.FTZ R6, R45, R6, !PT ;  /* 0x000000062d067209 */ /* 0x000fe40007810000 */
[----:B--2---:R-:W-:Y:S02]  /*2d50*/  FSEL R53, R42, -INF , P5 ;  /* 0xff8000002a357808 */ /* 0x004fe40002800000 */
[----:B------:R-:W-:-:S03]  /*2d60*/  FMNMX.FTZ R6, R61, R6, !PT ;  /* 0x000000063d067209 */ /* 0x000fc60007810000 */
[----:B------:R-:W2:Y:S01]  /*2d70*/  MUFU.TANH R43, R59 ;  /* 0x0000003b002b7308 */ /* 0x000ea20000002400 */
[----:B0-----:R-:W-:Y:S02]  /*2d80*/  FSEL R65, R34, -INF , P1 ;  /* 0xff80000022417808 */ /* 0x001fe40000800000 */
[----:B-1----:R-:W-:Y:S02]  /*2d90*/  FSEL R41, R58, -INF , P4 ;  /* 0xff8000003a297808 */ /* 0x002fe40002000000 */
[----:B------:R-:W-:Y:S02]  /*2da0*/  FMNMX.FTZ R6, R65, R6, !PT ;  /* 0x0000000641067209 */ /* 0x000fe40007810000 */
[----:B------:R-:W-:Y:S01]  /*2db0*/  ISETP.GT.AND P4, PT, R54, 0x58, PT ;  /* 0x000000583600780c */ /* 0x000fe20003f84270 */
[----:B------:R-:W0:Y:S01]  /*2dc0*/  MUFU.TANH R68, R68 ;  /* 0x0000004400447308 */ /* 0x000e220000002400 */
[----:B------:R-:W-:-:S07]  /*2dd0*/  FMNMX.FTZ R14, R41, R14, !PT ;  /* 0x0000000e290e7209 */ /* 0x000fce0007810000 */
[----:B------:R-:W1:Y:S01]  /*2de0*/  MUFU.TANH R47, R62 ;  /* 0x0000003e002f7308 */ /* 0x000e620000002400 */
[----:B--2---:R-:W-:Y:S02]  /*2df0*/  FSEL R43, R43, -INF , P3 ;  /* 0xff8000002b2b7808 */ /* 0x004fe40001800000 */
[----:B------:R-:W-:Y:S02]  /*2e00*/  ISETP.GT.AND P3, PT, R54, 0x59, PT ;  /* 0x000000593600780c */ /* 0x000fe40003f64270 */
[----:B------:R-:W-:Y:S02]  /*2e10*/  FMNMX.FTZ R14, R43, R14, !PT ;  /* 0x0000000e2b0e7209 */ /* 0x000fe40007810000 */
[----:B------:R-:W-:Y:S01]  /*2e20*/  FSEL R57, R46, -INF , P3 ;  /* 0xff8000002e397808 */ /* 0x000fe20001800000 */
[----:B------:R2:W3:Y:S01]  /*2e30*/  MUFU.TANH R111, R69 ;  /* 0x00000045006f7308 */ /* 0x0004e20000002400 */
[----:B0-----:R-:W-:-:S07]  /*2e40*/  FSEL R109, R68, -INF , P4 ;  /* 0xff800000446d7808 */ /* 0x001fce0002000000 */
[----:B------:R-:W0:Y:S01]  /*2e50*/  MUFU.TANH R63, R63 ;  /* 0x0000003f003f7308 */ /* 0x000e220000002400 */
[----:B--2---:R-:W-:Y:S02]  /*2e60*/  FSEL R69, R64, -INF , P6 ;  /* 0xff80000040457808 */ /* 0x004fe40003000000 */
[----:B-1----:R-:W-:Y:S02]  /*2e70*/  FSEL R47, R47, -INF , P2 ;  /* 0xff8000002f2f7808 */ /* 0x002fe40001000000 */
[----:B------:R-:W-:Y:S02]  /*2e80*/  FMNMX.FTZ R6, R69, R6, !PT ;  /* 0x0000000645067209 */ /* 0x000fe40007810000 */
[C---:B------:R-:W-:Y:S01]  /*2e90*/  ISETP.GT.AND P2, PT, R54.reuse, 0x60, PT ;  /* 0x000000603600780c */ /* 0x040fe20003f44270 */
[----:B------:R-:W1:Y:S01]  /*2ea0*/  MUFU.TANH R72, R72 ;  /* 0x0000004800487308 */ /* 0x000e620000002400 */
[----:B---3--:R-:W-:Y:S02]  /*2eb0*/  FSEL R111, R111, -INF , P3 ;  /* 0xff8000006f6f7808 */ /* 0x008fe40001800000 */
[----:B------:R-:W-:-:S02]  /*2ec0*/  ISETP.GT.AND P3, PT, R54, 0x71, PT ;  /* 0x000000713600780c */ /* 0x000fc40003f64270 */
[----:B------:R-:W-:Y:S02]  /*2ed0*/  FMNMX.FTZ R14, R47, R14, !PT ;  /* 0x0000000e2f0e7209 */ /* 0x000fe40007810000 */
[----:B------:R-:W-:Y:S01]  /*2ee0*/  FSEL R123, R123, -INF , P3 ;  /* 0xff8000007b7b7808 */ /* 0x000fe20001800000 */
[----:B------:R-:W2:Y:S01]  /*2ef0*/  MUFU.TANH R51, R66 ;  /* 0x0000004200337308 */ /* 0x000ea20000002400 */
[----:B0-----:R-:W-:Y:S02]  /*2f00*/  FSEL R49, R63, -INF , P1 ;  /* 0xff8000003f317808 */ /* 0x001fe40000800000 */
[----:B------:R-:W-:Y:S02]  /*2f10*/  ISETP.GT.AND P1, PT, R54, 0x61, PT ;  /* 0x000000613600780c */ /* 0x000fe40003f24270 */
[----:B------:R-:W-:Y:S02]  /*2f20*/  FMNMX.FTZ R14, R49, R14, !PT ;  /* 0x0000000e310e7209 */ /* 0x000fe40007810000 */
[----:B------:R-:W-:Y:S01]  /*2f30*/  FSEL R115, R115, -INF , P1 ;  /* 0xff80000073737808 */ /* 0x000fe20000800000 */
[----:B------:R0:W3:Y:S01]  /*2f40*/  MUFU.TANH R119, R77 ;  /* 0x0000004d00777308 */ /* 0x0000e20000002400 */
[----:B-1----:R-:W-:-:S02]  /*2f50*/  FSEL R113, R72, -INF , P2 ;  /* 0xff80000048717808 */ /* 0x002fc40001000000 */
[----:B------:R-:W-:Y:S02]  /*2f60*/  FSEL R63, R50, -INF , P1 ;  /* 0xff800000323f7808 */ /* 0x000fe40000800000 */
[----:B------:R-:W-:-:S03]  /*2f70*/  ISETP.GT.AND P1, PT, R54, 0x79, PT ;  /* 0x000000793600780c */ /* 0x000fc60003f24270 */
[----:B------:R-:W1:Y:S01]  /*2f80*/  MUFU.TANH R76, R76 ;  /* 0x0000004c004c7308 */ /* 0x000e620000002400 */
[----:B0-----:R-:W-:Y:S02]  /*2f90*/  FSEL R77, R38, -INF , P5 ;  /* 0xff800000264d7808 */ /* 0x001fe40002800000 */
[----:B--2---:R-:W-:Y:S02]  /*2fa0*/  FSEL R51, R51, -INF , P6 ;  /* 0xff80000033337808 */ /* 0x004fe40003000000 */
[----:B------:R-:W-:Y:S02]  /*2fb0*/  FMNMX.FTZ R6, R77, R6, !PT ;  /* 0x000000064d067209 */ /* 0x000fe40007810000 */
[C---:B------:R-:W-:Y:S01]  /*2fc0*/  ISETP.GT.AND P6, PT, R54.reuse, 0x68, PT ;  /* 0x000000683600780c */ /* 0x040fe20003fc4270 */
[----:B------:R-:W0:Y:S01]  /*2fd0*/  MUFU.TANH R55, R70 ;  /* 0x0000004600377308 */ /* 0x000e220000002400 */
[----:B------:R-:W-:Y:S02]  /*2fe0*/  FMNMX.FTZ R6, R109, R6, !PT ;  /* 0x000000066d067209 */ /* 0x000fe40007810000 */
[----:B------:R-:W-:-:S02]  /*2ff0*/  ISETP.GT.AND P5, PT, R54, 0x69, PT ;  /* 0x000000693600780c */ /* 0x000fc40003fa4270 */
[----:B------:R-:W-:Y:S02]  /*3000*/  FMNMX.FTZ R6, R111, R6, !PT ;  /* 0x000000066f067209 */ /* 0x000fe40007810000 */
[----:B---3--:R-:W-:Y:S01]  /*3010*/  FSEL R119, R119, -INF , P5 ;  /* 0xff80000077777808 */ /* 0x008fe20002800000 */
[----:B------:R-:W2:Y:S01]  /*3020*/  MUFU.TANH R80, R80 ;  /* 0x0000005000507308 */ /* 0x000ea20000002400 */
[----:B------:R-:W-:Y:S02]  /*3030*/  FMNMX.FTZ R6, R113, R6, !PT ;  /* 0x0000000671067209 */ /* 0x000fe40007810000 */
[----:B-1----:R-:W-:Y:S02]  /*3040*/  FSEL R117, R76, -INF , P6 ;  /* 0xff8000004c757808 */ /* 0x002fe40003000000 */
[----:B------:R-:W-:Y:S02]  /*3050*/  FMNMX.FTZ R6, R115, R6, !PT ;  /* 0x0000000673067209 */ /* 0x000fe40007810000 */
[----:B------:R-:W-:Y:S01]  /*3060*/  FSEL R127, R127, -INF , P1 ;  /* 0xff8000007f7f7808 */ /* 0x000fe20000800000 */
[----:B------:R-:W1:Y:S01]  /*3070*/  MUFU.TANH R59, R74 ;  /* 0x0000004a003b7308 */ /* 0x000e620000002400 */
[----:B0-----:R-:W-:-:S02]  /*3080*/  FSEL R55, R55, -INF , P4 ;  /* 0xff80000037377808 */ /* 0x001fc40002000000 */
[----:B------:R-:W-:Y:S02]  /*3090*/  ISETP.GT.AND P4, PT, R54, 0x70, PT ;  /* 0x000000703600780c */ /* 0x000fe40003f84270 */
[----:B------:R-:W-:Y:S02]  /*30a0*/  FMNMX.FTZ R6, R117, R6, !PT ;  /* 0x0000000675067209 */ /* 0x000fe40007810000 */
[----:B------:R-:W-:Y:S01]  /*30b0*/  FMNMX.FTZ R14, R51, R14, !PT ;  /* 0x0000000e330e7209 */ /* 0x000fe20007810000 */
[----:B------:R-:W0:Y:S01]  /*30c0*/  MUFU.TANH R84, R84 ;  /* 0x0000005400547308 */ /* 0x000e220000002400 */
[----:B--2---:R-:W-:Y:S02]  /*30d0*/  FSEL R121, R80, -INF , P4 ;  /* 0xff80000050797808 */ /* 0x004fe40002000000 */
[----:B------:R-:W-:Y:S02]  /*30e0*/  FMNMX.FTZ R6, R119, R6, !PT ;  /* 0x0000000677067209 */ /* 0x000fe40007810000 */
[----:B------:R-:W-:-:S02]  /*30f0*/  FMNMX.FTZ R14, R53, R14, !PT ;  /* 0x0000000e350e7209 */ /* 0x000fc40007810000 */
[----:B------:R-:W-:Y:S01]  /*3100*/  FMNMX.FTZ R6, R121, R6, !PT ;  /* 0x0000000679067209 */ /* 0x000fe20007810000 */
[----:B------:R-:W2:Y:S01]  /*3110*/  MUFU.TANH R78, R78 ;  /* 0x0000004e004e7308 */ /* 0x000ea20000002400 */
[----:B-1----:R-:W-:Y:S02]  /*3120*/  FSEL R59, R59, -INF , P2 ;  /* 0xff8000003b3b7808 */ /* 0x002fe40001000000 */
[----:B------:R-:W-:Y:S02]  /*3130*/  ISETP.GT.AND P2, PT, R54, 0x78, PT ;  /* 0x000000783600780c */ /* 0x000fe40003f44270 */
[----:B------:R-:W-:Y:S02]  /*3140*/  FMNMX.FTZ R6, R123, R6, !PT ;  /* 0x000000067b067209 */ /* 0x000fe40007810000 */
[----:B------:R-:W-:Y:S01]  /*3150*/  FMNMX.FTZ R14, R55, R14, !PT ;  /* 0x0000000e370e7209 */ /* 0x000fe20007810000 */
[----:B------:R-:W-:Y:S01]  /*3160*/  MUFU.TANH R82, R82 ;  /* 0x0000005200527308 */ /* 0x000fe20000002400 */
[----:B0-----:R-:W-:-:S02]  /*3170*/  FSEL R125, R84, -INF , P2 ;  /* 0xff800000547d7808 */ /* 0x001fc40001000000 */
[----:B------:R-:W-:Y:S02]  /*3180*/  FMNMX.FTZ R14, R57, R14, !PT ;  /* 0x0000000e390e7209 */ /* 0x000fe40007810000 */
[----:B------:R-:W-:Y:S02]  /*3190*/  FMNMX.FTZ R6, R125, R6, !PT ;  /* 0x000000067d067209 */ /* 0x000fe40007810000 */
[----:B------:R-:W-:Y:S01]  /*31a0*/  FMNMX.FTZ R14, R59, R14, !PT ;  /* 0x0000000e3b0e7209 */ /* 0x000fe20007810000 */
[----:B------:R-:W-:Y:S01]  /*31b0*/  MUFU.TANH R86, R86 ;  /* 0x0000005600567308 */ /* 0x000fe20000002400 */
[----:B------:R-:W-:Y:S02]  /*31c0*/  FMNMX.FTZ R8, R127, R6, !PT ;  /* 0x000000067f087209 */ /* 0x000fe40007810000 */
[----:B------:R-:W-:-:S03]  /*31d0*/  FMNMX.FTZ R14, R63, R14, !PT ;  /* 0x0000000e3f0e7209 */ /* 0x000fc60007810000 */
[----:B------:R-:W0:Y:S02]  /*31e0*/  SHFL.BFLY PT, R37, R8, 0x2, 0x1f ;  /* 0x0c401f0008257f89 */ /* 0x000e2400000e0000 */
[----:B------:R-:W-:Y:S01]  /*31f0*/  MUFU.TANH R12, R87 ;  /* 0x00000057000c7308 */ /* 0x000fe20000002400 */
[----:B0-----:R-:W-:-:S07]  /*3200*/  FMNMX.FTZ R10, R8, R37, !PT ;  /* 0x00000025080a7209 */ /* 0x001fce0007810000 */
[----:B------:R0:W1:Y:S01]  /*3210*/  MUFU.TANH R8, R79 ;  /* 0x0000004f00087308 */ /* 0x0000620000002400 */
[----:B------:R-:W3:Y:S02]  /*3220*/  SHFL.BFLY PT, R37, R10, 0x1, 0x1f ;  /* 0x0c201f000a257f89 */ /* 0x000ee400000e0000 */
[----:B---3--:R-:W-:-:S05]  /*3230*/  FMNMX.FTZ R37, R10, R37, !PT ;  /* 0x000000250a257209 */ /* 0x008fca0007810000 */
[----:B------:R3:W4:Y:S01]  /*3240*/  MUFU.TANH R10, R83 ;  /* 0x00000053000a7308 */ /* 0x0007220000002400 */
[C---:B------:R-:W-:Y:S01]  /*3250*/  FSETP.NEU.FTZ.AND P0, PT, R37.reuse, -INF , PT ;  /* 0xff8000002500780b */ /* 0x040fe20003f1d000 */
[----:B------:R-:W-:-:S05]  /*3260*/  FMUL.FTZ R6, R37, R36 ;  /* 0x0000002425067220 */ /* 0x000fca0000410000 */
[----:B------:R-:W-:Y:S02]  /*3270*/  FSEL R6, R6, RZ, P0 ;  /* 0x000000ff06067208 */ /* 0x000fe40000000000 */
[----:B------:R-:W-:Y:S02]  /*3280*/  ISETP.NE.AND P0, PT, R90, RZ, PT ;  /* 0x000000ff5a00720c */ /* 0x000fe40003f05270 */
[-C--:B------:R-:W-:Y:S01]  /*3290*/  MOV R90, R151.reuse ;  /* 0x00000097005a7202 */ /* 0x080fe20000000f00 */
[-CC-:B0-----:R-:W-:Y:S01]  /*32a0*/  FFMA.FTZ R79, R89, R36.reuse, -R6.reuse ;  /* 0x00000024594f7223 */ /* 0x181fe20000010806 */
[----:B--2---:R-:W-:Y:S01]  /*32b0*/  FSEL R89, R78, -INF , P6 ;  /* 0xff8000004e597808 */ /* 0x004fe20003000000 */
[-CC-:B---3--:R-:W-:Y:S01]  /*32c0*/  FFMA.FTZ R83, R85, R36.reuse, -R6.reuse ;  /* 0x0000002455537223 */ /* 0x188fe20000010806 */
[-CC-:B------:R-:W-:Y:S01]  /*32d0*/  FFMA.FTZ R85, R91, R36.reuse, -R6.reuse ;  /* 0x000000245b557223 */ /* 0x180fe20000010806 */
[----:B-1----:R-:W-:Y:S01]  /*32e0*/  FSEL R91, R8, -INF , P5 ;  /* 0xff800000085b7808 */ /* 0x002fe20002800000 */
[--C-:B------:R-:W-:Y:S01]  /*32f0*/  FFMA.FTZ R158, R73, R36, -R6.reuse ;  /* 0x00000024499e7223 */ /* 0x100fe20000010806 */
[----:B------:R-:W-:Y:S01]  /*3300*/  FMNMX.FTZ R14, R89, R14, !PT ;  /* 0x0000000e590e7209 */ /* 0x000fe20007810000 */
[-CC-:B------:R-:W-:Y:S01]  /*3310*/  FFMA.FTZ R73, R81, R36.reuse, -R6.reuse ;  /* 0x0000002451497223 */ /* 0x180fe20000010806 */
[-CC-:B------:R-:W-:Y:S01]  /*3320*/  FFMA.FTZ R81, R93, R36.reuse, -R6.reuse ;  /* 0x000000245d517223 */ /* 0x180fe20000010806 */
[----:B------:R-:W-:Y:S01]  /*3330*/  FSEL R93, R82, -INF , P4 ;  /* 0xff800000525d7808 */ /* 0x000fe20002000000 */
        /* <DEDUP_REMOVED lines=20> */
[-CC-:B------:R-:W-:Y:S01]  /*3480*/  FFMA.FTZ R164, R103, R36.reuse, -R6.reuse ;  /* 0x0000002467a47223 */ /* 0x180fe20000010806 */
[-CC-:B------:R-:W-:Y:S01]  /*3490*/  FFMA.FTZ R166, R101, R36.reuse, -R6.reuse ;  /* 0x0000002465a67223 */ /* 0x180fe20000010806 */
[----:B------:R-:W0:Y:S01]  /*34a0*/  SHFL.BFLY PT, R45, R14, 0x2, 0x1f ;  /* 0x0c401f000e2d7f89 */ /* 0x000e2200000e0000 */
        /* <DEDUP_REMOVED lines=14> */
[----:B------:R-:W-:Y:S01]  /*3590*/  FFMA.FTZ R105, R127, R36, -R6 ;  /* 0x000000247f697223 */ /* 0x000fe20000010806 */
[--C-:B------:R-:W-:Y:S01]  /*35a0*/  IMAD.MOV.U32 R127, RZ, RZ, R151.reuse ;  /* 0x000000ffff7f7224 */ /* 0x100fe200078e0097 */
[----:B------:R-:W2:Y:S01]  /*35b0*/  MUFU.EX2 R73, R73 ;  /* 0x0000004900497308 */ /* 0x000ea20000000800 */
[-C--:B------:R-:W-:Y:S01]  /*35c0*/  MOV R125, R151.reuse ;  /* 0x00000097007d7202 */ /* 0x080fe20000000f00 */
[--C-:B------:R-:W-:Y:S01]  /*35d0*/  IMAD.MOV.U32 R123, RZ, RZ, R151.reuse ;  /* 0x000000ffff7b7224 */ /* 0x100fe200078e0097 */
[----:B------:R-:W-:Y:S01]  /*35e0*/  MOV R111, R151 ;  /* 0x00000097006f7202 */ /* 0x000fe20000000f00 */
[----:B------:R-:W-:-:S02]  /*35f0*/  IMAD.MOV.U32 R121, RZ, RZ, R151 ;  /* 0x000000ffff797224 */ /* 0x000fc400078e0097 */
[--C-:B------:R-:W-:Y:S01]  /*3600*/  IMAD.MOV.U32 R119, RZ, RZ, R151.reuse ;  /* 0x000000ffff777224 */ /* 0x100fe200078e0097 */
[----:B0-----:R-:W-:Y:S01]  /*3610*/  FMNMX.FTZ R8, R14, R45, !PT ;  /* 0x0000002d0e087209 */ /* 0x001fe20007810000 */
[----:B------:R-:W0:Y:S01]  /*3620*/  MUFU.EX2 R160, R160 ;  /* 0x000000a000a07308 */ /* 0x000e220000000800 */
[--C-:B------:R-:W-:Y:S02]  /*3630*/  IMAD.MOV.U32 R117, RZ, RZ, R151.reuse ;  /* 0x000000ffff757224 */ /* 0x100fe400078e0097 */
[--C-:B------:R-:W-:Y:S01]  /*3640*/  IMAD.MOV.U32 R115, RZ, RZ, R151.reuse ;  /* 0x000000ffff737224 */ /* 0x100fe200078e0097 */
[----:B------:R-:W3:Y:S01]  /*3650*/  SHFL.BFLY PT, R45, R8, 0x1, 0x1f ;  /* 0x0c201f00082d7f89 */ /* 0x000ee200000e0000 */
[--C-:B------:R-:W-:Y:S02]  /*3660*/  IMAD.MOV.U32 R113, RZ, RZ, R151.reuse ;  /* 0x000000ffff717224 */ /* 0x100fe400078e0097 */
[--C-:B------:R-:W-:Y:S01]  /*3670*/  IMAD.MOV.U32 R109, RZ, RZ, R151.reuse ;  /* 0x000000ffff6d7224 */ /* 0x100fe200078e0097 */
[----:B------:R-:W4:Y:S01]  /*3680*/  MUFU.EX2 R79, R79 ;  /* 0x0000004f004f7308 */ /* 0x000f220000000800 */
[----:B------:R-:W-:-:S07]  /*3690*/  IMAD.MOV.U32 R107, RZ, RZ, R151 ;  /* 0x000000ffff6b7224 */ /* 0x000fce00078e0097 */
[----:B------:R-:W5:Y:S08]  /*36a0*/  MUFU.EX2 R162, R162 ;  /* 0x000000a200a27308 */ /* 0x000f700000000800 */
[----:B------:R-:W5:Y:S01]  /*36b0*/  MUFU.EX2 R81, R81 ;  /* 0x0000005100517308 */ /* 0x000f620000000800 */
[----:B---3--:R-:W-:-:S04]  /*36c0*/  FMNMX.FTZ R45, R8, R45, !PT ;  /* 0x0000002d082d7209 */ /* 0x008fc80007810000 */
        /* <DEDUP_REMOVED lines=8> */
[----:B-1----:R-:W-:Y:S01]  /*3750*/  FADD.FTZ R3, R156, R71 ;  /* 0x000000479c037221 */ /* 0x002fe20000010000 */
[-CC-:B------:R-:W-:Y:S01]  /*3760*/  FFMA.FTZ R6, R5, R36.reuse, -R28.reuse ;  /* 0x0000002405067223 */ /* 0x180fe2000001081c */
[-CC-:B------:R-:W-:Y:S01]  /*3770*/  FFMA.FTZ R161, R9, R36.reuse, -R28.reuse ;  /* 0x0000002409a17223 */ /* 0x180fe2000001081c */
[-CC-:B------:R-:W-:Y:S01]  /*3780*/  FFMA.FTZ R8, R11, R36.reuse, -R28.reuse ;  /* 0x000000240b087223 */ /* 0x180fe2000001081c */
[----:B------:R-:W-:Y:S01]  /*3790*/  MUFU.EX2 R157, R157 ;  /* 0x0000009d009d7308 */ /* 0x000fe20000000800 */
[----:B------:R-:W-:Y:S01]  /*37a0*/  FADD.FTZ R26, R158, R3 ;  /* 0x000000039e1a7221 */ /* 0x000fe20000010000 */
[-CC-:B------:R-:W-:Y:S01]  /*37b0*/  FFMA.FTZ R163, R13, R36.reuse, -R28.reuse ;  /* 0x000000240da37223 */ /* 0x180fe2000001081c */
[-CC-:B------:R-:W-:Y:S01]  /*37c0*/  FFMA.FTZ R10, R15, R36.reuse, -R28.reuse ;  /* 0x000000240f0a7223 */ /* 0x180fe2000001081c */
[-C--:B------:R-:W-:Y:S01]  /*37d0*/  FFMA.FTZ R165, R25, R36.reuse, -R28 ;  /* 0x0000002419a57223 */ /* 0x080fe2000001081c */
[----:B--2---:R-:W-:Y:S01]  /*37e0*/  FADD.FTZ R3, R73, R26 ;  /* 0x0000001a49037221 */ /* 0x004fe20000010000 */
[-CC-:B------:R-:W-:Y:S01]  /*37f0*/  FFMA.FTZ R12, R21, R36.reuse, -R28.reuse ;  /* 0x00000024150c7223 */ /* 0x180fe2000001081c */
[-CC-:B------:R-:W-:Y:S01]  /*3800*/  FFMA.FTZ R167, R27, R36.reuse, -R28.reuse ;  /* 0x000000241ba77223 */ /* 0x180fe2000001081c */
[----:B------:R-:W1:Y:S01]  /*3810*/  MUFU.EX2 R4, R4 ;  /* 0x0000000400047308 */ /* 0x000e620000000800 */
[----:B0-----:R-:W-:Y:S01]  /*3820*/  FADD.FTZ R30, R160, R3 ;  /* 0x00000003a01e7221 */ /* 0x001fe20000010000 */
[-CC-:B------:R-:W-:Y:S01]  /*3830*/  FFMA.FTZ R14, R29, R36.reuse, -R28.reuse ;  /* 0x000000241d0e7223 */ /* 0x180fe2000001081c */
[-CC-:B------:R-:W-:Y:S01]  /*3840*/  FFMA.FTZ R169, R31, R36.reuse, -R28.reuse ;  /* 0x000000241fa97223 */ /* 0x180fe2000001081c */
[-C--:B------:R-:W-:Y:S01]  /*3850*/  FFMA.FTZ R20, R33, R36.reuse, -R28 ;  /* 0x0000002421147223 */ /* 0x080fe2000001081c */
[----:B----4-:R-:W-:Y:S01]  /*3860*/  FADD.FTZ R3, R79, R30 ;  /* 0x0000001e4f037221 */ /* 0x010fe20000010000 */
[-CC-:B------:R-:W-:Y:S01]  /*3870*/  FFMA.FTZ R171, R35, R36.reuse, -R28.reuse ;  /* 0x0000002423ab7223 */ /* 0x180fe2000001081c */
[-CC-:B------:R-:W-:Y:S01]  /*3880*/  FFMA.FTZ R24, R39, R36.reuse, -R28.reuse ;  /* 0x0000002427187223 */ /* 0x180fe2000001081c */
[----:B------:R-:W0:Y:S01]  /*3890*/  MUFU.EX2 R159, R159 ;  /* 0x0000009f009f7308 */ /* 0x000e220000000800 */
[----:B-----5:R-:W-:Y:S01]  /*38a0*/  FADD.FTZ R32, R162, R3 ;  /* 0x00000003a2207221 */ /* 0x020fe20000010000 */
[-CC-:B------:R-:W-:Y:S01]  /*38b0*/  FFMA.FTZ R173, R41, R36.reuse, -R28.reuse ;  /* 0x0000002429ad7223 */ /* 0x180fe2000001081c */
[-CC-:B------:R-:W-:Y:S01]  /*38c0*/  FFMA.FTZ R26, R43, R36.reuse, -R28.reuse ;  /* 0x000000242b1a7223 */ /* 0x180fe2000001081c */
[-C--:B------:R-:W-:Y:S01]  /*38d0*/  FFMA.FTZ R175, R47, R36.reuse, -R28 ;  /* 0x000000242faf7223 */ /* 0x080fe2000001081c */
[----:B------:R-:W-:Y:S01]  /*38e0*/  FADD.FTZ R5, R81, R32 ;  /* 0x0000002051057221 */ /* 0x000fe20000010000 */
[-CC-:B------:R-:W-:Y:S01]  /*38f0*/  FFMA.FTZ R49, R49, R36.reuse, -R28.reuse ;  /* 0x0000002431317223 */ /* 0x180fe2000001081c */
[-C--:B------:R-:W-:Y:S01]  /*3900*/  FFMA.FTZ R51, R51, R36.reuse, -R28 ;  /* 0x0000002433337223 */ /* 0x080fe2000001081c */
[----:B------:R-:W2:Y:S01]  /*3910*/  MUFU.EX2 R6, R6 ;  /* 0x0000000600067308 */ /* 0x000ea20000000800 */
[----:B-1----:R-:W-:Y:S01]  /*3920*/  FADD.FTZ R30, R157, R4 ;  /* 0x000000049d1e7221 */ /* 0x002fe20000010000 */
[----:B------:R-:W-:Y:S01]  /*3930*/  FADD.FTZ R34, R164, R5 ;  /* 0x00000005a4227221 */ /* 0x000fe20000010000 */
[-CC-:B------:R-:W-:Y:S01]  /*3940*/  FFMA.FTZ R53, R53, R36.reuse, -R28.reuse ;  /* 0x0000002435357223 */ /* 0x180fe2000001081c */
[-CC-:B------:R-:W-:Y:S01]  /*3950*/  FFMA.FTZ R55, R55, R36.reuse, -R28.reuse ;  /* 0x0000002437377223 */ /* 0x180fe2000001081c */
[-C--:B------:R-:W-:Y:S01]  /*3960*/  FFMA.FTZ R57, R57, R36.reuse, -R28 ;  /* 0x0000002439397223 */ /* 0x080fe2000001081c */
[----:B------:R-:W-:Y:S01]  /*3970*/  FADD.FTZ R5, R83, R34 ;  /* 0x0000002253057221 */ /* 0x000fe20000010000 */
[-C--:B------:R-:W-:Y:S01]  /*3980*/  FFMA.FTZ R59, R59, R36.reuse, -R28 ;  /* 0x000000243b3b7223 */ /* 0x080fe2000001081c */
[----:B------:R-:W1:Y:S01]  /*3990*/  MUFU.EX2 R161, R161 ;  /* 0x000000a100a17308 */ /* 0x000e620000000800 */
[----:B0-----:R-:W-:Y:S01]  /*39a0*/  FADD.FTZ R3, R159, R30 ;  /* 0x0000001e9f037221 */ /* 0x001fe20000010000 */
[-CC-:B------:R-:W-:Y:S01]  /*39b0*/  FFMA.FTZ R63, R63, R36.reuse, -R28.reuse ;  /* 0x000000243f3f7223 */ /* 0x180fe2000001081c */
[-CC-:B------:R-:W-:Y:S01]  /*39c0*/  FFMA.FTZ R89, R89, R36.reuse, -R28.reuse ;  /* 0x0000002459597223 */ /* 0x180fe2000001081c */
[-CC-:B------:R-:W-:Y:S01]  /*39d0*/  FFMA.FTZ R91, R91, R36.reuse, -R28.reuse ;  /* 0x000000245b5b7223 */ /* 0x180fe2000001081c */
[-CC-:B------:R-:W-:Y:S01]  /*39e0*/  FFMA.FTZ R93, R93, R36.reuse, -R28.reuse ;  /* 0x000000245d5d7223 */ /* 0x180fe2000001081c */
[-CC-:B------:R-:W-:Y:S01]  /*39f0*/  FFMA.FTZ R95, R95, R36.reuse, -R28.reuse ;  /* 0x000000245f5f7223 */ /* 0x180fe2000001081c */
[-CC-:B------:R-:W-:Y:S01]  /*3a00*/  FFMA.FTZ R97, R97, R36.reuse, -R28.reuse ;  /* 0x0000002461617223 */ /* 0x180fe2000001081c */
[----:B------:R-:W0:Y:S01]  /*3a10*/  MUFU.EX2 R8, R8 ;  /* 0x0000000800087308 */ /* 0x000e220000000800 */
[C---:B--2---:R-:W-:Y:S01]  /*3a20*/  FADD.FTZ R32, R6.reuse, R3 ;  /* 0x0000000306207221 */ /* 0x044fe20000010000 */
[----:B------:R-:W-:Y:S01]  /*3a30*/  FFMA.FTZ R99, R99, R36, -R28 ;  /* 0x0000002463637223 */ /* 0x000fe2000001081c */
[----:B------:R-:W-:-:S02]  /*3a40*/  F2FP.F16.F32.PACK_AB R159, R6, R159 ;  /* 0x0000009f069f723e */ /* 0x000fc400000000ff */
[----:B------:R-:W-:Y:S02]  /*3a50*/  F2FP.F16.F32.PACK_AB R157, R4, R157 ;  /* 0x0000009d049d723e */ /* 0x000fe400000000ff */
[----:B------:R-:W-:Y:S01]  /*3a60*/  F2FP.F16.F32.PACK_AB R156, R71, R156 ;  /* 0x0000009c479c723e */ /* 0x000fe200000000ff */
[----:B------:R-:W2:Y:S01]  /*3a70*/  MUFU.EX2 R166, R166 ;  /* 0x000000a600a67308 */ /* 0x000ea20000000800 */
[----:B-1----:R-:W-:Y:S01]  /*3a80*/  FADD.FTZ R3, R161, R32 ;  /* 0x00000020a1037221 */ /* 0x002fe20000010000 */
[----:B------:R-:W-:Y:S02]  /*3a90*/  F2FP.F16.F32.PACK_AB R158, R73, R158 ;  /* 0x0000009e499e723e */ /* 0x000fe400000000ff */
[----:B------:R-:W-:Y:S02]  /*3aa0*/  F2FP.F16.F32.PACK_AB R160, R79, R160 ;  /* 0x000000a04fa0723e */ /* 0x000fe400000000ff */
[----:B------:R-:W-:Y:S02]  /*3ab0*/  F2FP.F16.F32.PACK_AB R162, R81, R162 ;  /* 0x000000a251a2723e */ /* 0x000fe400000000ff */
[----:B------:R-:W1:Y:S01]  /*3ac0*/  MUFU.EX2 R163, R163 ;  /* 0x000000a300a37308 */ /* 0x000e620000000800 */
[----:B0-----:R-:W-:Y:S01]  /*3ad0*/  FADD.FTZ R32, R8, R3 ;  /* 0x0000000308207221 */ /* 0x001fe20000010000 */
[----:B------:R-:W-:-:S02]  /*3ae0*/  F2FP.F16.F32.PACK_AB R164, R83, R164 ;  /* 0x000000a453a4723e */ /* 0x000fc400000000ff */
[----:B------:R-:W-:-:S04]  /*3af0*/  F2FP.F16.F32.PACK_AB R161, R8, R161 ;  /* 0x000000a108a1723e */ /* 0x000fc800000000ff */
        /* <DEDUP_REMOVED lines=86> */
[----:B------:R-:W-:Y:S01]  /*4060*/  F2FP.F16.F32.PACK_AB R182, R101, R182 ;  /* 0x000000b665b6723e */ /* 0x000fe200000000ff */
[----:B------:R-:W-:-:S05]  /*4070*/  IMAD.MOV.U32 R101, RZ, RZ, R151 ;  /* 0x000000ffff657224 */ /* 0x000fca00078e0097 */
        /* <DEDUP_REMOVED lines=9> */
[----:B------:R-:W-:Y:S01]  /*4110*/  F2FP.F16.F32.PACK_AB R184, R103, R184 ;  /* 0x000000b867b8723e */ /* 0x000fe200000000ff */
[----:B------:R-:W-:-:S05]  /*4120*/  IMAD.MOV.U32 R103, RZ, RZ, R151 ;  /* 0x000000ffff677224 */ /* 0x000fca00078e0097 */
[----:B------:R0:W3:Y:S01]  /*4130*/  MUFU.EX2 R38, R91 ;  /* 0x0000005b00267308 */ /* 0x0000e20000000800 */
[C---:B--2---:R-:W-:Y:S01]  /*4140*/  FADD.FTZ R42, R28.reuse, R3 ;  /* 0x000000031c2a7221 */ /* 0x044fe20000010000 */
[----:B------:R-:W-:-:S06]  /*4150*/  F2FP.F16.F32.PACK_AB R181, R28, R59 ;  /* 0x0000003b1cb5723e */ /* 0x000fcc00000000ff */
[----:B------:R-:W2:Y:S01]  /*4160*/  MUFU.EX2 R93, R93 ;  /* 0x0000005d005d7308 */ /* 0x000ea20000000800 */
[----:B-1----:R-:W-:Y:S01]  /*4170*/  FADD.FTZ R3, R89, R42 ;  /* 0x0000002a59037221 */ /* 0x002fe20000010000 */
[----:B0-----:R-:W-:-:S06]  /*4180*/  IMAD.MOV.U32 R91, RZ, RZ, R151 ;  /* 0x000000ffff5b7224 */ /* 0x001fcc00078e0097 */
[----:B------:R0:W1:Y:S01]  /*4190*/  MUFU.EX2 R40, R95 ;  /* 0x0000005f00287308 */ /* 0x0000620000000800 */
[C---:B---3--:R-:W-:Y:S01]  /*41a0*/  FADD.FTZ R6, R38.reuse, R3 ;  /* 0x0000000326067221 */ /* 0x048fe20000010000 */
[----:B------:R-:W-:Y:S01]  /*41b0*/  F2FP.F16.F32.PACK_AB R183, R38, R89 ;  /* 0x0000005926b7723e */ /* 0x000fe200000000ff */
[----:B------:R-:W-:-:S05]  /*41c0*/  IMAD.MOV.U32 R89, RZ, RZ, R151 ;  /* 0x000000ffff597224 */ /* 0x000fca00078e0097 */
[----:B------:R-:W3:Y:S01]  /*41d0*/  MUFU.EX2 R97, R97 ;  /* 0x0000006100617308 */ /* 0x000ee20000000800 */
[----:B--2---:R-:W-:Y:S01]  /*41e0*/  FADD.FTZ R3, R93, R6 ;  /* 0x000000065d037221 */ /* 0x004fe20000010000 */
[----:B0-----:R-:W-:-:S06]  /*41f0*/  IMAD.MOV.U32 R95, RZ, RZ, R151 ;  /* 0x000000ffff5f7224 */ /* 0x001fcc00078e0097 */
[----:B------:R-:W0:Y:S01]  /*4200*/  MUFU.EX2 R186, R186 ;  /* 0x000000ba00ba7308 */ /* 0x000e220000000800 */
[C---:B-1----:R-:W-:Y:S01]  /*4210*/  FADD.FTZ R6, R40.reuse, R3 ;  /* 0x0000000328067221 */ /* 0x042fe20000010000 */
[----:B------:R-:W-:Y:S01]  /*4220*/  F2FP.F16.F32.PACK_AB R185, R40, R93 ;  /* 0x0000005d28b9723e */ /* 0x000fe200000000ff */
[----:B------:R-:W-:-:S05]  /*4230*/  IMAD.MOV.U32 R93, RZ, RZ, R151 ;  /* 0x000000ffff5d7224 */ /* 0x000fca00078e0097 */
[----:B------:R-:W1:Y:S01]  /*4240*/  MUFU.EX2 R105, R105 ;  /* 0x0000006900697308 */ /* 0x000e620000000800 */
[----:B---3--:R-:W-:Y:S01]  /*4250*/  FADD.FTZ R3, R97, R6 ;  /* 0x0000000661037221 */ /* 0x008fe20000010000 */
[----:B------:R-:W-:Y:S02]  /*4260*/  VIADD R6, R88, 0xfffffffe ;  /* 0xfffffffe58067836 */ /* 0x000fe40000000000 */
[----:B------:R-:W-:-:S03]  /*4270*/  IMAD.MOV.U32 R88, RZ, RZ, R151 ;  /* 0x000000ffff587224 */ /* 0x000fc600078e0097 */
[----:B------:R-:W-:Y:S01]  /*4280*/  ISETP.GE.AND P1, PT, R6, R17, PT ;  /* 0x000000110600720c */ /* 0x000fe20003f26270 */
[----:B------:R2:W3:Y:S01]  /*4290*/  MUFU.EX2 R4, R99 ;  /* 0x0000006300047308 */ /* 0x0004e20000000800 */
[----:B0-----:R-:W-:-:S04]  /*42a0*/  FADD.FTZ R0, R186, R5 ;  /* 0x00000005ba007221 */ /* 0x001fc80000010000 */
[C---:B-1----:R-:W-:Y:S01]  /*42b0*/  FADD.FTZ R0, R105.reuse, R0 ;  /* 0x0000000069007221 */ /* 0x042fe20000010000 */
[----:B------:R-:W-:Y:S01]  /*42c0*/  F2FP.F16.F32.PACK_AB R186, R105, R186 ;  /* 0x000000ba69ba723e */ /* 0x000fe200000000ff */
[--C-:B------:R-:W-:Y:S02]  /*42d0*/  IMAD.MOV.U32 R105, RZ, RZ, R151.reuse ;  /* 0x000000ffff697224 */ /* 0x100fe400078e0097 */
[----:B--2---:R-:W-:Y:S01]  /*42e0*/  IMAD.MOV.U32 R99, RZ, RZ, R151 ;  /* 0x000000ffff637224 */ /* 0x004fe200078e0097 */
[C---:B---3--:R-:W-:Y:S01]  /*42f0*/  F2FP.F16.F32.PACK_AB R187, R4.reuse, R97 ;  /* 0x0000006104bb723e */ /* 0x048fe200000000ff */
[----:B------:R-:W-:Y:S01]  /*4300*/  FADD.FTZ R3, R4, R3 ;  /* 0x0000000304037221 */ /* 0x000fe20000010000 */
[----:B------:R-:W-:Y:S01]  /*4310*/  MOV R97, R151 ;  /* 0x0000009700617202 */ /* 0x000fe20000000f00 */
        /* <DEDUP_REMOVED lines=35> */
[----:B------:R-:W-:Y:S01]  /*4550*/  UMOV UR43, UR38 ;  /* 0x00000026002b7c82 */ /* 0x000fe20008000000 */
[----:B------:R-:W-:Y:S01]  /*4560*/  UMOV UR40, UR39 ;  /* 0x0000002700287c82 */ /* 0x000fe20008000000 */
[----:B------:R-:W-:-:S05]  /*4570*/  ULDC UR44, c[0x0][0x9d8] ;  /* 0x00027600002c7ab9 */ /* 0x000fca0000000800 */
.L_x_6703:
[----:B------:R-:W-:Y:S01]  /*4580*/  ISETP.NE.AND P2, PT, RZ, UR41, PT ;  /* 0x00000029ff007c0c */ /* 0x000fe2000bf45270 */
[----:B------:R-:W-:-:S04]  /*4590*/  UISETP.NE.AND UP0, UPT, UR40, 0x1, UPT ;  /* 0x000000012800788c */ /* 0x000fc8000bf05270 */
[----:B------:R-:W-:-:S04]  /*45a0*/  USEL UR38, URZ, 0x1, UP0 ;  /* 0x000000013f267887 */ /* 0x000fc80008000000 */
[----:B------:R-:W-:-:S04]  /*45b0*/  ULOP3.LUT UR38, UR43, UR38, URZ, 0x3c, !UPT ;  /* 0x000000262b267292 */ /* 0x000fc8000f8e3c3f */
[----:B------:R-:W-:Y:S08]  /*45c0*/  @P2 BRA `(.L_x_6693) ;  /* 0x0000000000442947 */ /* 0x000ff00003800000 */
[----:B------:R-:W-:Y:S05]  /*45d0*/  @!P0 BRA `(.L_x_6694) ;  /* 0x0000000000048947 */ /* 0x000fea0003800000 */
[----:B------:R-:W-:Y:S01]  /*45e0*/  BPT.TRAP 0x1 ;  /* 0x000000040000795c */ /* 0x000fe20000300000 */
.L_x_6694:
[----:B------:R-:W0:Y:S01]  /*45f0*/  S2UR UR10, SR_CgaCtaId ;  /* 0x00000000000a79c3 */ /* 0x000e220000008800 */
[----:B------:R-:W-:Y:S01]  /*4600*/  UIADD3 UR6, UR40, 0x1, URZ ;  /* 0x0000000128067890 */ /* 0x000fe2000fffe03f */
[----:B------:R-:W-:Y:S01]  /*4610*/  IMAD.U32 R7, RZ, RZ, UR38 ;  /* 0x00000026ff077e24 */ /* 0x000fe2000f8e00ff */
[----:B------:R-:W-:Y:S02]  /*4620*/  UMOV UR7, 0x400 ;  /* 0x0000040000077882 */ /* 0x000fe40000000000 */
[----:B------:R-:W-:Y:S02]  /*4630*/  UISETP.NE.AND UP0, UPT, UR6, 0x2, UPT ;  /* 0x000000020600788c */ /* 0x000fe4000bf05270 */
[----:B------:R-:W-:Y:S02]  /*4640*/  SHF.L.U32 R7, R7, 0x1f, RZ ;  /* 0x0000001f07077819 */ /* 0x000fe400000006ff */
[----:B------:R-:W-:Y:S02]  /*4650*/  USEL UR6, UR6, URZ, UP0 ;  /* 0x0000003f06067287 */ /* 0x000fe40008000000 */
[----:B0-----:R-:W-:-:S04]  /*4660*/  ULEA UR7, UR10, UR7, 0x18 ;  /* 0x000000070a077291 */ /* 0x001fc8000f8ec03f */
[----:B------:R-:W-:-:S09]  /*4670*/  ULEA UR6, UR6, UR7, 0x3 ;  /* 0x0000000706067291 */ /* 0x000fd2000f8e183f */
[----:B------:R0:W1:Y:S01]  /*4680*/  SYNCS.PHASECHK.TRANS64.TRYWAIT P1, [UR6+0x28830], R7 ;  /* 0x02883007ff0075a7 */ /* 0x0000620008020146 */
[----:B------:R-:W-:Y:S05]  /*4690*/  @!P0 BRA `(.L_x_6695) ;  /* 0x0000000000048947 */ /* 0x000fea0003800000 */
[----:B------:R-:W-:Y:S01]  /*46a0*/  BPT.TRAP 0x1 ;  /* 0x000000040000795c */ /* 0x000fe20000300000 */
.L_x_6695:
[----:B-1----:R-:W-:Y:S05]  /*46b0*/  @P1 BRA `(.L_x_6693) ;  /* 0x0000000000081947 */ /* 0x002fea0003800000 */
[----:B------:R-:W1:Y:S02]  /*46c0*/  SYNCS.PHASECHK.TRANS64.TRYWAIT P1, [UR6+0x28830], R7 ;  /* 0x02883007ff0075a7 */ /* 0x000e640008020146 */
[----:B-1----:R-:W-:Y:S05]  /*46d0*/  @!P1 BRA `(.L_x_6696) ;  /* 0x000000b800749947 */ /* 0x002fea0003800000 */
.L_x_6693:
[----:B-1----:R-:W1:Y:S01]  /*46e0*/  S2R R8, SR_TID.X ;  /* 0x0000000000087919 */ /* 0x002e620000002100 */
[----:B------:R-:W-:Y:S01]  /*46f0*/  UIADD3 UR39, UR40, 0x1, URZ ;  /* 0x0000000128277890 */ /* 0x000fe2000fffe03f */
[----:B------:R-:W-:Y:S01]  /*4700*/  UMOV UR35, 0x40000040 ;  /* 0x4000004000237882 */ /* 0x000fe20000000000 */
[----:B------:R-:W-:Y:S02]  /*4710*/  UMOV UR7, 0x40000040 ;  /* 0x4000004000077882 */ /* 0x000fe40000000000 */
[----:B------:R-:W-:Y:S01]  /*4720*/  UISETP.NE.AND UP0, UPT, UR39, 0x2, UPT ;  /* 0x000000022700788c */ /* 0x000fe2000bf05270 */
[----:B------:R-:W-:Y:S01]  /*4730*/  UMOV UR11, 0x40000040 ;  /* 0x40000040000b7882 */ /* 0x000fe20000000000 */
[----:B------:R-:W-:Y:S02]  /*4740*/  UMOV UR15, 0x40000040 ;  /* 0x40000040000f7882 */ /* 0x000fe40000000000 */
[----:B------:R-:W-:Y:S01]  /*4750*/  USEL UR39, UR39, URZ, UP0 ;  /* 0x0000003f27277287 */ /* 0x000fe20008000000 */
[----:B------:R-:W-:Y:S01]  /*4760*/  UMOV UR19, 0x40000040 ;  /* 0x4000004000137882 */ /* 0x000fe20000000000 */
[----:B------:R-:W-:-:S02]  /*4770*/  UMOV UR23, 0x40000040 ;  /* 0x4000004000177882 */ /* 0x000fc40000000000 */
[----:B------:R-:W-:Y:S01]  /*4780*/  ULEA UR34, UR39, UR42, 0xb ;  /* 0x0000002a27227291 */ /* 0x000fe2000f8e583f */
[----:B------:R-:W-:Y:S01]  /*4790*/  UMOV UR27, 0x40000040 ;  /* 0x40000040001b7882 */ /* 0x000fe20000000000 */
[----:B------:R-:W-:Y:S02]  /*47a0*/  UMOV UR31, 0x40000040 ;  /* 0x40000040001f7882 */ /* 0x000fe40000000000 */
[----:B------:R-:W-:Y:S02]  /*47b0*/  UIADD3 UR6, UR34, 0x2, URZ ;  /* 0x0000000222067890 */ /* 0x000fe4000fffe03f */
[----:B------:R-:W-:Y:S02]  /*47c0*/  UIADD3 UR10, UR34, 0x4, URZ ;  /* 0x00000004220a7890 */ /* 0x000fe4000fffe03f */
[----:B------:R-:W-:Y:S02]  /*47d0*/  UIADD3 UR14, UR34, 0x6, URZ ;  /* 0x00000006220e7890 */ /* 0x000fe4000fffe03f */
[----:B------:R-:W-:-:S02]  /*47e0*/  UIADD3 UR18, UR34, 0x400, URZ ;  /* 0x0000040022127890 */ /* 0x000fc4000fffe03f */
[----:B------:R-:W-:Y:S02]  /*47f0*/  UIADD3 UR22, UR34, 0x402, URZ ;  /* 0x0000040222167890 */ /* 0x000fe4000fffe03f */
[----:B------:R-:W-:Y:S02]  /*4800*/  UIADD3 UR26, UR34, 0x404, URZ ;  /* 0x00000404221a7890 */ /* 0x000fe4000fffe03f */
[----:B------:R-:W-:Y:S01]  /*4810*/  UIADD3 UR30, UR34, 0x406, URZ ;  /* 0x00000406221e7890 */ /* 0x000fe2000fffe03f */
[----:B-1----:R-:W-:-:S05]  /*4820*/  SHF.R.U32.HI R8, RZ, 0x7, R8 ;  /* 0x00000007ff087819 */ /* 0x002fca0000011608 */
[----:B0-----:R-:W-:-:S05]  /*4830*/  VIADD R7, R8, 0x8 ;  /* 0x0000000808077836 */ /* 0x001fca0000000000 */
[----:B------:R0:W-:Y:S06]  /*4840*/  BAR.SYNC.DEFER_BLOCKING R7, 0x100 ;  /* 0x000400070000751d */ /* 0x0001ec0000010000 */
[----:B------:R-:W-:-:S06]  /*4850*/  WARPGROUP.ARRIVE ;  /* 0x00000000000079c5 */ /* 0x000fcc0000000000 */
[----:B------:R-:W-:Y:S03]  /*4860*/  HGMMA.64x128x16.F32 R24, gdesc[UR32], RZ, !UPT, gsb0 ;  /* 0x01e00000201879f0 */ /* 0x000fe6000c0008ff */
        /* <DEDUP_REMOVED lines=22> */
[----:B0-----:R-:W-:Y:S05]  /*49d0*/  @P2 BRA `(.L_x_6697) ;  /* 0x0000000000382947 */ /* 0x001fea0003800000 */
[----:B------:R-:W-:Y:S05]  /*49e0*/  @!P0 BRA `(.L_x_6698) ;  /* 0x0000000000048947 */ /* 0x000fea0003800000 */
[----:B------:R-:W-:Y:S01]  /*49f0*/  BPT.TRAP 0x1 ;  /* 0x000000040000795c */ /* 0x000fe20000300000 */
.L_x_6698:
[----:B------:R-:W0:Y:S01]  /*4a00*/  S2UR UR7, SR_CgaCtaId ;  /* 0x00000000000779c3 */ /* 0x000e220000008800 */
[----:B------:R-:W-:Y:S01]  /*4a10*/  UMOV UR6, 0x400 ;  /* 0x0000040000067882 */ /* 0x000fe20000000000 */
[----:B------:R-:W-:-:S04]  /*4a20*/  MOV R7, UR43 ;  /* 0x0000002b00077c02 */ /* 0x000fc80008000f00 */
[----:B------:R-:W-:Y:S01]  /*4a30*/  SHF.L.U32 R7, R7, 0x1f, RZ ;  /* 0x0000001f07077819 */ /* 0x000fe200000006ff */
[----:B0-----:R-:W-:-:S04]  /*4a40*/  ULEA UR6, UR7, UR6, 0x18 ;  /* 0x0000000607067291 */ /* 0x001fc8000f8ec03f */
[----:B------:R-:W-:-:S09]  /*4a50*/  ULEA UR6, UR40, UR6, 0x3 ;  /* 0x0000000628067291 */ /* 0x000fd2000f8e183f */
[----:B------:R0:W1:Y:S01]  /*4a60*/  SYNCS.PHASECHK.TRANS64.TRYWAIT P1, [UR6+0x28850], R7 ;  /* 0x02885007ff0075a7 */ /* 0x0000620008020146 */
[----:B------:R-:W-:Y:S05]  /*4a70*/  @!P0 BRA `(.L_x_6699) ;  /* 0x0000000000048947 */ /* 0x000fea0003800000 */
[----:B------:R-:W-:Y:S01]  /*4a80*/  BPT.TRAP 0x1 ;  /* 0x000000040000795c */ /* 0x000fe20000300000 */
.L_x_6699:
[----:B-1----:R-:W-:Y:S05]  /*4a90*/  @P1 BRA `(.L_x_6697) ;  /* 0x0000000000081947 */ /* 0x002fea0003800000 */
[----:B------:R-:W1:Y:S02]  /*4aa0*/  SYNCS.PHASECHK.TRANS64.TRYWAIT P1, [UR6+0x28850], R7 ;  /* 0x02885007ff0075a7 */ /* 0x000e640008020146 */
[----:B-1----:R-:W-:Y:S05]  /*4ab0*/  @!P1 BRA `(.L_x_6700) ;  /* 0x000000b400949947 */ /* 0x002fea0003800000 */
.L_x_6697:
[----:B------:R-:W2:Y:S01]  /*4ac0*/  S2UR UR6, SR_CgaCtaId ;  /* 0x00000000000679c3 */ /* 0x000ea20000008800 */
[----:B------:R-:W-:Y:S01]  /*4ad0*/  UMOV UR7, 0x400 ;  /* 0x0000040000077882 */ /* 0x000fe20000000000 */
[----:B------:R-:W-:Y:S01]  /*4ae0*/  WARPGROUP.ARRIVE ;  /* 0x00000000000079c5 */ /* 0x000fe20000000000 */
[----:B------:R-:W-:-:S05]  /*4af0*/  UMOV UR15, 0x40000040 ;  /* 0x40000040000f7882 */ /* 0x000fca0000000000 */
[----:B-1----:R-:W1:Y:S01]  /*4b00*/  S2R R8, SR_TID.X ;  /* 0x0000000000087919 */ /* 0x002e620000002100 */
[----:B--2---:R-:W-:-:S04]  /*4b10*/  ULEA UR11, UR6, UR7, 0x18 ;  /* 0x00000007060b7291 */ /* 0x004fc8000f8ec03f */
[----:B------:R-:W-:-:S04]  /*4b20*/  UIADD3 UR7, UR11, 0x400, URZ ;  /* 0x000004000b077890 */ /* 0x000fc8000fffe03f */
[----:B------:R-:W-:-:S04]  /*4b30*/  USHF.R.U32.HI UR7, URZ, 0x4, UR7 ;  /* 0x000000043f077899 */ /* 0x000fc80008011607 */
[----:B------:R-:W-:Y:S01]  /*4b40*/  ULOP3.LUT UR7, UR7, 0x3fff, URZ, 0xc0, !UPT ;  /* 0x00003fff07077892 */ /* 0x000fe2000f8ec03f */
[----:B-1----:R-:W-:-:S03]  /*4b50*/  SHF.R.U32.HI R8, RZ, 0x7, R8 ;  /* 0x00000007ff087819 */ /* 0x002fc60000011608 */
[----:B------:R-:W-:Y:S01]  /*4b60*/  ULOP3.LUT UR7, UR7, 0x4000000, URZ, 0xfc, !UPT ;  /* 0x0400000007077892 */ /* 0x000fe2000f8efc3f */
[----:B0-----:R-:W-:-:S03]  /*4b70*/  IADD3 R7, -R8, 0xb, RZ ;  /* 0x0000000b08077810 */ /* 0x001fc60007ffe1ff */
        /* <DEDUP_REMOVED lines=43> */
.L_x_6701:
[----:B0-----:R-:W-:Y:S01]  /*4e30*/  FMUL.FTZ R7, R24, UR44 ;  /* 0x0000002c18077c20 */ /* 0x001fe20008410000 */
        /* <DEDUP_REMOVED lines=81> */
[----:B------:R-:W-:-:S04]  /*5350*/  ULEA UR7, UR39, UR11, 0x3 ;  /* 0x0000000b27077291 */ /* 0x000fc8000f8e183f */
        /* <DEDUP_REMOVED lines=94> */
[----:B--2---:R-:W-:Y:S02]  /*5940*/  FMNMX.FTZ R37, R77, R36, !PT ;  /* 0x000000244d257209 */ /* 0x004fe40007810000 */
[----:B------:R-:W2:Y:S05]  /*5950*/  LDC R36, c[0x0][0x988] ;  /* 0x00026200ff247b82 */ /* 0x000eaa0000000800 */
        /* <DEDUP_REMOVED lines=16> */
[----:B------:R-:W1:Y:S01]  /*5a60*/  SHFL.BFLY PT, R37, R40, 0x2, 0x1f ;  /* 0x0c401f0028257f89 */ /* 0x000e6200000e0000 */
[----:B---3--:R-:W-:-:S04]  /*5a70*/  FMNMX.FTZ R38, R83, R38, !PT ;  /* 0x0000002653267209 */ /* 0x008fc80007810000 */
[----:B0-----:R-:W-:-:S05]  /*5a80*/  FMNMX.FTZ R38, R85, R38, !PT ;  /* 0x0000002655267209 */ /* 0x001fca0007810000 */
[----:B------:R-:W0:Y:S01]  /*5a90*/  SHFL.BFLY PT, R45, R38, 0x2, 0x1f ;  /* 0x0c401f00262d7f89 */ /* 0x000e2200000e0000 */
[----:B-1----:R-:W-:-:S05]  /*5aa0*/  FMNMX.FTZ R52, R40, R37, !PT ;  /* 0x0000002528347209 */ /* 0x002fca0007810000 */
[----:B------:R-:W1:Y:S01]  /*5ab0*/  SHFL.BFLY PT, R37, R52, 0x1, 0x1f ;  /* 0x0c201f0034257f89 */ /* 0x000e6200000e0000 */
[----:B0-----:R-:W-:-:S05]  /*5ac0*/  FMNMX.FTZ R54, R38, R45, !PT ;  /* 0x0000002d26367209 */ /* 0x001fca0007810000 */
[----:B------:R-:W0:Y:S01]  /*5ad0*/  SHFL.BFLY PT, R45, R54, 0x1, 0x1f ;  /* 0x0c201f00362d7f89 */ /* 0x000e2200000e0000 */
[----:B-1----:R-:W-:-:S05]  /*5ae0*/  FMNMX.FTZ R37, R52, R37, !PT ;  /* 0x0000002534257209 */ /* 0x002fca0007810000 */
[C---:B--2---:R-:W-:Y:S01]  /*5af0*/  FMUL.FTZ R50, R37.reuse, R36 ;  /* 0x0000002425327220 */ /* 0x044fe20000410000 */
[----:B------:R-:W-:-:S03]  /*5b00*/  FADD.FTZ R87, -R37, R4 ;  /* 0x0000000425577221 */ /* 0x000fc60000010100 */
[-CC-:B------:R-:W-:Y:S01]  /*5b10*/  FFMA.FTZ R38, R12, R36.reuse, -R50.reuse ;  /* 0x000000240c267223 */ /* 0x180fe20000010832 */
[-CC-:B------:R-:W-:Y:S01]  /*5b20*/  FFMA.FTZ R12, R26, R36.reuse, -R50.reuse ;  /* 0x000000241a0c7223 */ /* 0x180fe20000010832 */
[-CC-:B------:R-:W-:Y:S01]  /*5b30*/  FFMA.FTZ R168, R157, R36.reuse, -R50.reuse ;  /* 0x000000249da87223 */ /* 0x180fe20000010832 */
[-CC-:B------:R-:W-:Y:S01]  /*5b40*/  FFMA.FTZ R156, R7, R36.reuse, -R50.reuse ;  /* 0x00000024079c7223 */ /* 0x180fe20000010832 */
[-C--:B------:R-:W-:Y:S01]  /*5b50*/  FMUL.FTZ R87, R87, R36.reuse ;  /* 0x0000002457577220 */ /* 0x080fe20000410000 */
[-CC-:B------:R-:W-:Y:S01]  /*5b60*/  FFMA.FTZ R40, R8, R36.reuse, -R50.reuse ;  /* 0x0000002408287223 */ /* 0x180fe20000010832 */
[-CC-:B------:R-:W-:Y:S01]  /*5b70*/  FFMA.FTZ R187, R159, R36.reuse, -R50.reuse ;  /* 0x000000249fbb7223 */ /* 0x180fe20000010832 */
[----:B0-----:R-:W-:Y:S01]  /*5b80*/  FMNMX.FTZ R45, R54, R45, !PT ;  /* 0x0000002d362d7209 */ /* 0x001fe20007810000 */
[-CC-:B------:R-:W-:Y:S01]  /*5b90*/  FFMA.FTZ R158, R11, R36.reuse, -R50.reuse ;  /* 0x000000240b9e7223 */ /* 0x180fe20000010832 */
[----:B------:R-:W-:Y:S01]  /*5ba0*/  MUFU.EX2 R156, R156 ;  /* 0x0000009c009c7308 */ /* 0x000fe20000000800 */
[-CC-:B------:R-:W-:Y:S01]  /*5bb0*/  FFMA.FTZ R170, R161, R36.reuse, -R50.reuse ;  /* 0x00000024a1aa7223 */ /* 0x180fe20000010832 */
[-CC-:B------:R-:W-:Y:S01]  /*5bc0*/  FFMA.FTZ R160, R15, R36.reuse, -R50.reuse ;  /* 0x000000240fa07223 */ /* 0x180fe20000010832 */
[C---:B------:R-:W-:Y:S01]  /*5bd0*/  FADD.FTZ R185, -R45.reuse, R5 ;  /* 0x000000052db97221 */ /* 0x040fe20000010100 */
[-C--:B------:R-:W-:Y:S01]  /*5be0*/  FMUL.FTZ R26, R45, R36.reuse ;  /* 0x000000242d1a7220 */ /* 0x080fe20000410000 */
[-CC-:B------:R-:W-:Y:S01]  /*5bf0*/  FFMA.FTZ R20, R20, R36.reuse, -R50.reuse ;  /* 0x0000002414147223 */ /* 0x180fe20000010832 */
[-C--:B------:R-:W-:Y:S01]  /*5c00*/  FFMA.FTZ R162, R25, R36.reuse, -R50 ;  /* 0x0000002419a27223 */ /* 0x080fe20000010832 */
[-C--:B------:R-:W-:Y:S01]  /*5c10*/  FMUL.FTZ R4, R185, R36.reuse ;  /* 0x00000024b9047220 */ /* 0x080fe20000410000 */
[-CC-:B------:R-:W-:Y:S01]  /*5c20*/  FFMA.FTZ R157, R10, R36.reuse, -R26.reuse ;  /* 0x000000240a9d7223 */ /* 0x180fe2000001081a */
[-CC-:B------:R-:W-:Y:S01]  /*5c30*/  FFMA.FTZ R10, R9, R36.reuse, -R26.reuse ;  /* 0x00000024090a7223 */ /* 0x180fe2000001081a */
[----:B------:R0:W1:Y:S01]  /*5c40*/  MUFU.EX2 R5, R87 ;  /* 0x0000005700057308 */ /* 0x0000620000000800 */
[-CC-:B------:R-:W-:Y:S01]  /*5c50*/  FFMA.FTZ R159, R13, R36.reuse, -R26.reuse ;  /* 0x000000240d9f7223 */ /* 0x180fe2000001081a */
[-CC-:B------:R-:W-:Y:S01]  /*5c60*/  FFMA.FTZ R14, R14, R36.reuse, -R26.reuse ;  /* 0x000000240e0e7223 */ /* 0x180fe2000001081a */
[-CC-:B------:R-:W-:Y:S01]  /*5c70*/  FFMA.FTZ R161, R21, R36.reuse, -R26.reuse ;  /* 0x0000002415a17223 */ /* 0x180fe2000001081a */
[-C--:B------:R-:W-:Y:S01]  /*5c80*/  FFMA.FTZ R24, R24, R36.reuse, -R26 ;  /* 0x0000002418187223 */ /* 0x080fe2000001081a */
[-C--:B------:R-:W-:Y:S01]  /*5c90*/  FFMA.FTZ R185, R163, R36.reuse, -R50 ;  /* 0x00000024a3b97223 */ /* 0x080fe20000010832 */
[-CC-:B------:R-:W-:Y:S01]  /*5ca0*/  FFMA.FTZ R163, R27, R36.reuse, -R26.reuse ;  /* 0x000000241ba37223 */ /* 0x180fe2000001081a */
[-C--:B------:R-:W-:Y:S01]  /*5cb0*/  FFMA.FTZ R28, R28, R36.reuse, -R26 ;  /* 0x000000241c1c7223 */ /* 0x080fe2000001081a */
[----:B------:R-:W-:Y:S01]  /*5cc0*/  MUFU.EX2 R4, R4 ;  /* 0x0000000400047308 */ /* 0x000fe20000000800 */
[-CC-:B------:R-:W-:Y:S01]  /*5cd0*/  FFMA.FTZ R172, R165, R36.reuse, -R50.reuse ;  /* 0x00000024a5ac7223 */ /* 0x180fe20000010832 */
[-C--:B------:R-:W-:Y:S01]  /*5ce0*/  FFMA.FTZ R164, R29, R36.reuse, -R50 ;  /* 0x000000241da47223 */ /* 0x080fe20000010832 */
[-C--:B------:R-:W-:Y:S01]  /*5cf0*/  FFMA.FTZ R165, R31, R36.reuse, -R26 ;  /* 0x000000241fa57223 */ /* 0x080fe2000001081a */
[-C--:B------:R-:W-:Y:S01]  /*5d00*/  FFMA.FTZ R8, R30, R36.reuse, -R50 ;  /* 0x000000241e087223 */ /* 0x080fe20000010832 */
[-C--:B------:R-:W-:Y:S01]  /*5d10*/  FFMA.FTZ R30, R32, R36.reuse, -R26 ;  /* 0x00000024201e7223 */ /* 0x080fe2000001081a */
[-CC-:B0-----:R-:W-:Y:S01]  /*5d20*/  FFMA.FTZ R87, R167, R36.reuse, -R50.reuse ;  /* 0x00000024a7577223 */ /* 0x181fe20000010832 */
[----:B------:R-:W-:Y:S01]  /*5d30*/  FFMA.FTZ R166, R33, R36, -R50 ;  /* 0x0000002421a67223 */ /* 0x000fe20000010832 */
[----:B------:R-:W0:Y:S01]  /*5d40*/  MUFU.EX2 R157, R157 ;  /* 0x0000009d009d7308 */ /* 0x000e220000000800 */
[----:B-1----:R-:W-:Y:S01]  /*5d50*/  FFMA.FTZ R9, R5, R0, R156 ;  /* 0x0000000005097223 */ /* 0x002fe2000001009c */
[-C--:B------:R-:W-:Y:S01]  /*5d60*/  FFMA.FTZ R167, R35, R36.reuse, -R26 ;  /* 0x0000002423a77223 */ /* 0x080fe2000001081a */
[-C--:B------:R-:W-:Y:S01]  /*5d70*/  FFMA.FTZ R229, R34, R36.reuse, -R50 ;  /* 0x0000002422e57223 */ /* 0x080fe20000010832 */
[-C--:B------:R-:W-:Y:S01]  /*5d80*/  FFMA.FTZ R32, R39, R36.reuse, -R26 ;  /* 0x0000002427207223 */ /* 0x080fe2000001081a */
[-C--:B------:R-:W-:Y:S01]  /*5d90*/  FFMA.FTZ R174, R169, R36.reuse, -R50 ;  /* 0x00000024a9ae7223 */ /* 0x080fe20000010832 */
[-CC-:B------:R-:W-:Y:S01]  /*5da0*/  FFMA.FTZ R169, R41, R36.reuse, -R26.reuse ;  /* 0x0000002429a97223 */ /* 0x180fe2000001081a */
[-C--:B------:R-:W-:Y:S01]  /*5db0*/  FFMA.FTZ R34, R43, R36.reuse, -R26 ;  /* 0x000000242b227223 */ /* 0x080fe2000001081a */
[----:B------:R-:W1:Y:S01]  /*5dc0*/  MUFU.EX2 R40, R40 ;  /* 0x0000002800287308 */ /* 0x000e620000000800 */
        /* <DEDUP_REMOVED lines=16> */
[----:B-1----:R-:W-:Y:S01]  /*5ed0*/  FADD.FTZ R9, R40, R9 ;  /* 0x0000000928097221 */ /* 0x002fe20000010000 */
[-C--:B------:R-:W-:Y:S01]  /*5ee0*/  FFMA.FTZ R177, R59, R36.reuse, -R26 ;  /* 0x000000243bb17223 */ /* 0x080fe2000001081a */
[-CC-:B------:R-:W-:Y:S01]  /*5ef0*/  FFMA.FTZ R182, R75, R36.reuse, -R50.reuse ;  /* 0x000000244bb67223 */ /* 0x180fe20000010832 */
[-C--:B------:R-:W-:Y:S01]  /*5f00*/  FFMA.FTZ R75, R48, R36.reuse, -R50 ;  /* 0x00000024304b7223 */ /* 0x080fe20000010832 */
[-C--:B------:R-:W-:Y:S01]  /*5f10*/  FFMA.FTZ R48, R61, R36.reuse, -R26 ;  /* 0x000000243d307223 */ /* 0x080fe2000001081a */
[-C--:B------:R-:W-:Y:S01]  /*5f20*/  FFMA.FTZ R25, R179, R36.reuse, -R50 ;  /* 0x00000024b3197223 */ /* 0x080fe20000010832 */
[-C--:B------:R-:W-:Y:S01]  /*5f30*/  FFMA.FTZ R179, R63, R36.reuse, -R26 ;  /* 0x000000243fb37223 */ /* 0x080fe2000001081a */
[----:B------:R-:W1:Y:S01]  /*5f40*/  MUFU.EX2 R159, R159 ;  /* 0x0000009f009f7308 */ /* 0x000e620000000800 */
[----:B--2---:R-:W-:Y:S01]  /*5f50*/  FADD.FTZ R0, R10, R3 ;  /* 0x000000030a007221 */ /* 0x004fe20000010000 */
[-CC-:B------:R-:W-:Y:S01]  /*5f60*/  FFMA.FTZ R180, R181, R36.reuse, -R50.reuse ;  /* 0x00000024b5b47223 */ /* 0x180fe20000010832 */
[-CC-:B------:R-:W-:Y:S01]  /*5f70*/  FFMA.FTZ R15, R183, R36.reuse, -R50.reuse ;  /* 0x00000024b70f7223 */ /* 0x180fe20000010832 */
[-C--:B------:R-:W-:Y:S01]  /*5f80*/  FFMA.FTZ R11, R77, R36.reuse, -R50 ;  /* 0x000000244d0b7223 */ /* 0x080fe20000010832 */
[-CC-:B------:R-:W-:Y:S01]  /*5f90*/  FFMA.FTZ R50, R65, R36.reuse, -R26.reuse ;  /* 0x0000002441327223 */ /* 0x180fe2000001081a */
[-CC-:B------:R-:W-:Y:S01]  /*5fa0*/  FFMA.FTZ R181, R67, R36.reuse, -R26.reuse ;  /* 0x0000002443b57223 */ /* 0x180fe2000001081a */
[----:B------:R-:W-:Y:S01]  /*5fb0*/  FFMA.FTZ R183, R71, R36, -R26 ;  /* 0x0000002447b77223 */ /* 0x000fe2000001081a */
        /* <DEDUP_REMOVED lines=46> */
[----:B------:R-:W-:-:S06]  /*62a0*/  FFMA.FTZ R52, R69, R36, -R26 ;  /* 0x0000002445347223 */ /* 0x000fcc000001081a */
        /* <DEDUP_REMOVED lines=16> */
[----:B------:R-:W-:-:S06]  /*63b0*/  FFMA.FTZ R54, R73, R36, -R26 ;  /* 0x0000002449367223 */ /* 0x000fcc000001081a */
[----:B------:R-:W0:Y:S01]  /*63c0*/  MUFU.EX2 R175, R175 ;  /* 0x000000af00af7308 */ /* 0x000e220000000800 */
[----:B-1----:R-:W-:-:S07]  /*63d0*/  FADD.FTZ R0, R44, R3 ;  /* 0x000000032c007221 */ /* 0x002fce0000010000 */
[----:B------:R-:W1:Y:S01]  /*63e0*/  MUFU.EX2 R33, R33 ;  /* 0x0000002100217308 */ /* 0x000e620000000800 */
[----:B--2---:R-:W-:Y:S01]  /*63f0*/  FADD.FTZ R56, R174, R9 ;  /* 0x00000009ae387221 */ /* 0x004fe20000010000 */
[----:B------:R-:W-:-:S06]  /*6400*/  FFMA.FTZ R9, R79, R36, -R26 ;  /* 0x000000244f097223 */ /* 0x000fcc000001081a */
        /* <DEDUP_REMOVED lines=16> */
[----:B-1----:R-:W-:Y:S01]  /*6510*/  FADD.FTZ R58, R178, R13 ;  /* 0x0000000db23a7221 */ /* 0x002fe20000010000 */
[-CC-:B------:R-:W-:Y:S01]  /*6520*/  FFMA.FTZ R13, R83, R36.reuse, -R26.reuse ;  /* 0x00000024530d7223 */ /* 0x180fe2000001081a */
[----:B------:R-:W-:-:S05]  /*6530*/  FFMA.FTZ R26, R85, R36, -R26 ;  /* 0x00000024551a7223 */ /* 0x000fca000001081a */
        /* <DEDUP_REMOVED lines=38> */
.L_x_6702:
[----:B------:R-:W-:Y:S01]  /*67a0*/  ULEA UR7, UR40, UR11, 0x3 ;  /* 0x0000000b28077291 */ /* 0x000fe2000f8e183f */
[----:B------:R-:W-:Y:S01]  /*67b0*/  ISETP.GT.AND P1, PT, R6, R17, PT ;  /* 0x000000110600720c */ /* 0x000fe20003f24270 */
[----:B------:R-:W-:Y:S01]  /*67c0*/  UMOV UR43, UR38 ;  /* 0x00000026002b7c82 */ /* 0x000fe20008000000 */
[----:B------:R-:W-:Y:S01]  /*67d0*/  UMOV UR40, UR39 ;  /* 0x0000002700287c82 */ /* 0x000fe20008000000 */
[----:B------:R-:W-:Y:S01]  /*67e0*/  UIADD3 UR7, UR7, 0x28860, URZ ;  /* 0x0002886007077890 */ /* 0x000fe2000fffe03f */
[----:B------:R-:W-:Y:S01]  /*67f0*/  F2FP.F16.F32.PACK_AB R168, R187, R168 ;  /* 0x000000a8bba8723e */ /* 0x000fe200000000ff */
[-C--:B------:R-:W-:Y:S01]  /*6800*/  FMUL.FTZ R88, R88, R5.reuse ;  /* 0x0000000558587220 */ /* 0x080fe20000410000 */
[----:B------:R-:W-:Y:S01]  /*6810*/  F2FP.F16.F32.PACK_AB R170, R185, R170 ;  /* 0x000000aab9aa723e */ /* 0x000fe200000000ff */
        /* <DEDUP_REMOVED lines=99> */
.L_x_6692:
[----:B------:R-:W-:Y:S06]  /*6e50*/  BAR.ARV 0x8, 0x180 ;  /* 0x0206000000007b1d */ /* 0x000fec0000002000 */
[----:B------:R-:W-:Y:S05]  /*6e60*/  @!P0 BRA `(.L_x_6704) ;  /* 0x0000000000048947 */ /* 0x000fea0003800000 */
[----:B------:R-:W-:Y:S01]  /*6e70*/  BPT.TRAP 0x1 ;  /* 0x000000040000795c */ /* 0x000fe20000300000 */
.L_x_6704:
[----:B------:R-:W0:Y:S01]  /*6e80*/  S2UR UR7, SR_CgaCtaId ;  /* 0x00000000000779c3 */ /* 0x000e220000008800 */
[----:B------:R-:W-:Y:S01]  /*6e90*/  UMOV UR4, 0x400 ;  /* 0x0000040000047882 */ /* 0x000fe20000000000 */
[----:B------:R-:W-:-:S05]  /*6ea0*/  IMAD.U32 R4, RZ, RZ, UR38 ;  /* 0x00000026ff047e24 */ /* 0x000fca000f8e00ff */
[----:B------:R-:W-:Y:S01]  /*6eb0*/  SHF.L.U32 R4, R4, 0x1f, RZ ;  /* 0x0000001f04047819 */ /* 0x000fe200000006ff */
[----:B0-----:R-:W-:-:S04]  /*6ec0*/  ULEA UR4, UR7, UR4, 0x18 ;  /* 0x0000000407047291 */ /* 0x001fc8000f8ec03f */
[----:B------:R-:W-:-:S09]  /*6ed0*/  ULEA UR5, UR39, UR4, 0x3 ;  /* 0x0000000427057291 */ /* 0x000fd2000f8e183f */
[----:B------:R0:W1:Y:S01]  /*6ee0*/  SYNCS.PHASECHK.TRANS64.TRYWAIT P1, [UR5+0x28850], R4 ;  /* 0x02885004ff0075a7 */ /* 0x0000620008020145 */
[----:B------:R-:W-:Y:S05]  /*6ef0*/  @!P0 BRA `(.L_x_6705) ;  /* 0x0000000000048947 */ /* 0x000fea0003800000 */
[----:B------:R-:W-:Y:S01]  /*6f00*/  BPT.TRAP 0x1 ;  /* 0x000000040000795c */ /* 0x000fe20000300000 */
.L_x_6705:
[----:B-1----:R-:W-:Y:S05]  /*6f10*/  @P1 BRA `(.L_x_6706) ;  /* 0x0000000000081947 */ /* 0x002fea0003800000 */
[----:B------:R-:W1:Y:S02]  /*6f20*/  SYNCS.PHASECHK.TRANS64.TRYWAIT P1, [UR5+0x28850], R4 ;  /* 0x02885004ff0075a7 */ /* 0x000e640008020145 */
[----:B-1----:R-:W-:Y:S05]  /*6f30*/  @!P1 BRA `(.L_x_6707) ;  /* 0x00000090008c9947 */ /* 0x002fea0003800000 */
.L_x_6706:
        /* <DEDUP_REMOVED lines=8> */
[----:B------:R-:W-:-:S03]  /*6fc0*/  IMAD.MOV.U32 R8, RZ, RZ, RZ ;  /* 0x000000ffff087224 */ /* 0x000fc600078e00ff */
        /* <DEDUP_REMOVED lines=9> */
[----:B------:R-:W-:Y:S01]  /*7060*/  MOV R0, 0xff800000 ;  /* 0xff80000000007802 */ /* 0x000fe20000000f00 */
[----:B0-----:R-:W-:Y:S01]  /*7070*/  FADD.FTZ R6, R4, R3 ;  /* 0x0000000304067221 */ /* 0x001fe20000010000 */
[----:B------:R-:W-:Y:S02]  /*7080*/  IMAD.MOV.U32 R3, RZ, RZ, -0x800000 ;  /* 0xff800000ff037424 */ /* 0x000fe400078e00ff */
[----:B------:R-:W0:Y:S04]  /*7090*/  SHFL.BFLY PT, R4, R5, 0x1, 0x1f ;  /* 0x0c201f0005047f89 */ /* 0x000e2800000e0000 */
[----:B------:R-:W1:Y:S01]  /*70a0*/  SHFL.BFLY PT, R7, R6, 0x1, 0x1f ;  /* 0x0c201f0006077f89 */ /* 0x000e6200000e0000 */
[----:B0-----:R-:W-:Y:S01]  /*70b0*/  FADD.FTZ R10, R5, R4 ;  /* 0x00000004050a7221 */ /* 0x001fe20000010000 */
[----:B-1----:R-:W-:-:S04]  /*70c0*/  FADD.FTZ R11, R6, R7 ;  /* 0x00000007060b7221 */ /* 0x002fc80000010000 */
[----:B------:R-:W-:Y:S02]  /*70d0*/  FSETP.NE.FTZ.AND P1, PT, R10, RZ, PT ;  /* 0x000000ff0a00720b */ /* 0x000fe40003f35000 */
        /* <DEDUP_REMOVED lines=52> */
.L_x_6708:
[----:B------:R-:W-:Y:S01]  /*7420*/  UIADD3 UR4, UR5, 0x28860, URZ ;  /* 0x0002886005047890 */ /* 0x000fe2000fffe03f */
[-C--:B------:R-:W-:Y:S01]  /*7430*/  FMUL.FTZ R20, R88, R65.reuse ;  /* 0x0000004158147220 */ /* 0x080fe20000410000 */
[----:B------:R-:W-:Y:S01]  /*7440*/  UIADD3 UR39, UR39, 0x1, URZ ;  /* 0x0000000127277890 */ /* 0x000fe2000fffe03f */
[-C--:B------:R-:W-:Y:S01]  /*7450*/  FMUL.FTZ R21, R89, R65.reuse ;  /* 0x0000004159157220 */ /* 0x080fe20000410000 */
[----:B------:R-:W-:Y:S01]  /*7460*/  UPRMT UR4, UR7, 0x654, UR4 ;  /* 0x0000065407047896 */ /* 0x000fe20008000004 */
        /* <DEDUP_REMOVED lines=37> */
[----:B------:R-:W-:Y:S01]  /*76c0*/  USEL UR4, URZ, 0x1, UP0 ;  /* 0x000000013f047887 */ /* 0x000fe20008000000 */
        /* <DEDUP_REMOVED lines=28> */
[----:B------:R-:W-:Y:S01]  /*7890*/  VIADD R205, R205, 0x1 ;  /* 0x00000001cdcd7836 */ /* 0x000fe20000000000 */
[----:B------:R-:W-:-:S02]  /*78a0*/  USEL UR39, UR39, URZ, UP0 ;  /* 0x0000003f27277287 */ /* 0x000fc40008000000 */
[----:B------:R-:W-:-:S12]  /*78b0*/  ULOP3.LUT UR38, UR38, UR4, URZ, 0x3c, !UPT ;  /* 0x0000000426267292 */ /* 0x000fd8000f8e3c3f */
.L_x_6684:
[----:B------:R-:W0:Y:S01]  /*78c0*/  S2R R4, SR_CgaCtaId ;  /* 0x0000000000047919 */ /* 0x000e220000008800 */
[----:B------:R-:W-:Y:S01]  /*78d0*/  MOV R17, 0x400 ;  /* 0x0000040000117802 */ /* 0x000fe20000000f00 */
[----:B------:R-:W-:Y:S01]  /*78e0*/  BSSY B0, `(.L_x_6709) ;  /* 0x00002c4000007945 */ /* 0x000fe20003800000 */
[----:B------:R-:W-:Y:S02]  /*78f0*/  BAR.SYNC.DEFER_BLOCKING 0x5, 0x180 ;  /* 0x0146000000007b1d */ /* 0x000fe40000010000 */
[----:B0-----:R-:W-:-:S05]  /*7900*/  LEA R17, R4, R17, 0x18 ;  /* 0x0000001104117211 */ /* 0x001fca00078ec0ff */
[----:B------:R0:W1:Y:S01]  /*7910*/  LDS.128 R4, [R17+0x288d0] ;  /* 0x0288d00011047984 */ /* 0x0000620000000c00 */
[----:B------:R-:W-:Y:S06]  /*7920*/  BAR.ARV 0x4, 0x180 ;  /* 0x0106000000007b1d */ /* 0x000fec0000002000 */
[----:B------:R-:W-:Y:S05]  /*7930*/  @P0 BRA `(.L_x_6710) ;  /* 0x00000020001c0947 */ /* 0x000fea0003800000 */
[----:B-1----:R-:W1:Y:S01]  /*7940*/  S2R R4, SR_SWINHI ;  /* 0x0000000000047919 */ /* 0x002e620000002f00 */
[----:B------:R-:W-:Y:S01]  /*7950*/  SHF.L.U64.HI R106, R22, 0x2, R19 ;  /* 0x00000002166a7819 */ /* 0x000fe20000010213 */
[----:B------:R-:W-:Y:S01]  /*7960*/  ULDC.64 UR4, c[0x0][0xc08] ;  /* 0x0003020000047ab9 */ /* 0x000fe20000000a00 */
[----:B------:R-:W-:Y:S02]  /*7970*/  MOV R88, R17 ;  /* 0x0000001100587202 */ /* 0x000fe40000000f00 */
[----:B-1----:R-:W-:-:S03]  /*7980*/  MOV R89, R4 ;  /* 0x0000000400597202 */ /* 0x002fc60000000f00 */
[----:B------:R-:W-:-:S03]  /*7990*/  IMAD.WIDE R12, R225, 0x2, R88 ;  /* 0x00000002e10c7825 */ /* 0x000fc600078e0258 */
[C---:B------:R-:W-:Y:S02]  /*79a0*/  IADD3 R105, P1, R12.reuse, 0x4040, RZ ;  /* 0x000040400c697810 */ /* 0x040fe40007f3e0ff */
[C---:B------:R-:W-:Y:S02]  /*79b0*/  IADD3 R103, P2, R12.reuse, 0x4020, RZ ;  /* 0x000040200c677810 */ /* 0x040fe40007f5e0ff */
[----:B------:R-:W-:Y:S01]  /*79c0*/  IADD3 R15, P3, R12, 0x4000, RZ ;  /* 0x000040000c0f7810 */ /* 0x000fe20007f7e0ff */
[--C-:B------:R-:W-:Y:S01]  /*79d0*/  IMAD.X R27, RZ, RZ, R13.reuse, P1 ;  /* 0x000000ffff1b7224 */ /* 0x100fe200008e060d */
[----:B------:R-:W-:Y:S01]  /*79e0*/  LOP3.LUT R10, R105, 0x380, RZ, 0xc0, !PT ;  /* 0x00000380690a7812 */ /* 0x000fe200078ec0ff */
[--C-:B------:R-:W-:Y:S01]  /*79f0*/  IMAD.X R33, RZ, RZ, R13.reuse, P2 ;  /* 0x000000ffff217224 */ /* 0x100fe200010e060d */
[----:B------:R-:W-:Y:S01]  /*7a00*/  LOP3.LUT R8, R103, 0x380, RZ, 0xc0, !PT ;  /* 0x0000038067087812 */ /* 0x000fe200078ec0ff */
[----:B------:R-:W-:Y:S01]  /*7a10*/  IMAD.X R29, RZ, RZ, R13, P3 ;  /* 0x000000ffff1d7224 */ /* 0x000fe200018e060d */
[----:B------:R-:W-:-:S02]  /*7a20*/  LOP3.LUT R4, R15, 0x380, RZ, 0xc0, !PT ;  /* 0x000003800f047812 */ /* 0x000fc400078ec0ff */
[C---:B------:R-:W-:Y:S02]  /*7a30*/  LOP3.LUT R9, R12.reuse, 0x380, RZ, 0xc0, !PT ;  /* 0x000003800c097812 */ /* 0x040fe400078ec0ff */
[----:B------:R-:W-:Y:S02]  /*7a40*/  IADD3 R107, P0, R12, 0x4060, RZ ;  /* 0x000040600c6b7810 */ /* 0x000fe40007f1e0ff */
[----:B------:R-:W-:Y:S02]  /*7a50*/  SHF.R.U64 R10, R10, 0x3, RZ ;  /* 0x000000030a0a7819 */ /* 0x000fe400000012ff */
[----:B------:R-:W-:Y:S01]  /*7a60*/  SHF.R.U64 R8, R8, 0x3, RZ ;  /* 0x0000000308087819 */ /* 0x000fe200000012ff */
[----:B------:R-:W-:Y:S01]  /*7a70*/  IMAD.X R31, RZ, RZ, R13, P0 ;  /* 0x000000ffff1f7224 */ /* 0x000fe200000e060d */
[C---:B------:R-:W-:Y:S02]  /*7a80*/  IADD3 R101, P4, R12.reuse, 0x60, RZ ;  /* 0x000000600c657810 */ /* 0x040fe40007f9e0ff */
[----:B------:R-:W-:-:S02]  /*7a90*/  IADD3 R93, P5, R12, 0x40, RZ ;  /* 0x000000400c5d7810 */ /* 0x000fc40007fbe0ff */
[----:B------:R-:W-:Y:S01]  /*7aa0*/  SHF.R.U64 R4, R4, 0x3, RZ ;  /* 0x0000000304047819 */ /* 0x000fe200000012ff */
[----:B------:R-:W-:Y:S01]  /*7ab0*/  IMAD.X R11, RZ, RZ, R13, P4 ;  /* 0x000000ffff0b7224 */ /* 0x000fe200020e060d */
[----:B------:R-:W-:Y:S01]  /*7ac0*/  BAR.SYNC.DEFER_BLOCKING 0x1, 0x100 ;  /* 0x0044000000007b1d */ /* 0x000fe20000010000 */
[----:B------:R-:W-:Y:S02]  /*7ad0*/  IADD3 R35, P6, R12, 0x20, RZ ;  /* 0x000000200c237810 */ /* 0x000fe40007fde0ff */
[----:B------:R-:W-:Y:S02]  /*7ae0*/  SHF.R.U64 R9, R9, 0x3, RZ ;  /* 0x0000000309097819 */ /* 0x000fe400000012ff */
[----:B------:R-:W-:Y:S02]  /*7af0*/  LOP3.LUT R14, R107, 0x380, RZ, 0xc0, !PT ;  /* 0x000003806b0e7812 */ /* 0x000fe400078ec0ff */
[----:B------:R-:W-:Y:S02]  /*7b00*/  LOP3.LUT R26, R10, R105, RZ, 0x3c, !PT ;  /* 0x000000690a1a7212 */ /* 0x000fe400078e3cff */
[----:B------:R-:W-:-:S02]  /*7b10*/  LOP3.LUT R32, R8, R103, RZ, 0x3c, !PT ;  /* 0x0000006708207212 */ /* 0x000fc400078e3cff */
[----:B------:R-:W-:Y:S02]  /*7b20*/  LOP3.LUT R28, R4, R15, RZ, 0x3c, !PT ;  /* 0x0000000f041c7212 */ /* 0x000fe400078e3cff */
[----:B------:R-:W-:Y:S02]  /*7b30*/  LOP3.LUT R10, R101, 0x380, RZ, 0xc0, !PT ;  /* 0x00000380650a7812 */ /* 0x000fe400078ec0ff */
[----:B------:R-:W-:Y:S02]  /*7b40*/  LOP3.LUT R8, R93, 0x380, RZ, 0xc0, !PT ;  /* 0x000003805d087812 */ /* 0x000fe400078ec0ff */
[----:B------:R-:W-:Y:S02]  /*7b50*/  LOP3.LUT R4, R35, 0x380, RZ, 0xc0, !PT ;  /* 0x0000038023047812 */ /* 0x000fe400078ec0ff */
[----:B------:R-:W-:Y:S01]  /*7b60*/  LOP3.LUT R12, R9, R12, RZ, 0x3c, !PT ;  /* 0x0000000c090c7212 */ /* 0x000fe200078e3cff */
[----:B------:R-:W-:Y:S01]  /*7b70*/  IMAD.X R9, RZ, RZ, R13, P5 ;  /* 0x000000ffff097224 */ /* 0x000fe200028e060d */
[----:B------:R-:W-:-:S02]  /*7b80*/  SHF.R.U64 R14, R14, 0x3, RZ ;  /* 0x000000030e0e7819 */ /* 0x000fc400000012ff */
[----:B------:R-:W-:Y:S02]  /*7b90*/  SHF.R.U64 R10, R10, 0x3, RZ ;  /* 0x000000030a0a7819 */ /* 0x000fe400000012ff */
[----:B------:R-:W-:Y:S02]  /*7ba0*/  SHF.R.U64 R8, R8, 0x3, RZ ;  /* 0x0000000308087819 */ /* 0x000fe400000012ff */
[----:B------:R-:W-:Y:S02]  /*7bb0*/  SHF.R.U64 R4, R4, 0x3, RZ ;  /* 0x0000000304047819 */ /* 0x000fe400000012ff */
[----:B------:R-:W-:Y:S02]  /*7bc0*/  IADD3.X R25, RZ, R13, RZ, P6, !PT ;  /* 0x0000000dff197210 */ /* 0x000fe400037fe4ff */
[----:B------:R-:W-:Y:S01]  /*7bd0*/  LOP3.LUT R30, R14, R107, RZ, 0x3c, !PT ;  /* 0x0000006b0e1e7212 */ /* 0x000fe200078e3cff */
[----:B------:R-:W-:Y:S01]  /*7be0*/  IMAD.SHL.U32 R107, R22, 0x4, RZ ;  /* 0x00000004166b7824 */ /* 0x000fe200078e00ff */
[----:B------:R-:W-:-:S02]  /*7bf0*/  MOV R34, R12 ;  /* 0x0000000c00227202 */ /* 0x000fc40000000f00 */
[----:B------:R-:W-:Y:S02]  /*7c00*/  F2FP.F16.F32.PACK_AB R12, R21, R20 ;  /* 0x00000014150c723e */ /* 0x000fe400000000ff */
[----:B------:R-:W-:Y:S02]  /*7c10*/  F2FP.F16.F32.PACK_AB R13, R67, R66 ;  /* 0x00000042430d723e */ /* 0x000fe400000000ff */
[----:B------:R-:W-:Y:S02]  /*7c20*/  F2FP.F16.F32.PACK_AB R14, R37, R36 ;  /* 0x00000024250e723e */ /* 0x000fe400000000ff */
[----:B------:R-:W-:Y:S02]  /*7c30*/  F2FP.F16.F32.PACK_AB R15, R69, R68 ;  /* 0x00000044450f723e */ /* 0x000fe400000000ff */
[----:B------:R-:W-:Y:S02]  /*7c40*/  LOP3.LUT R10, R10, R101, RZ, 0x3c, !PT ;  /* 0x000000650a0a7212 */ /* 0x000fe400078e3cff */
[----:B------:R-:W-:Y:S01]  /*7c50*/  LOP3.LUT R8, R8, R93, RZ, 0x3c, !PT ;  /* 0x0000005d08087212 */ /* 0x000fe200078e3cff */
[----:B------:R1:W-:Y:S01]  /*7c60*/  STSM.16.M88.4 [R34], R12 ;  /* 0x0000000c22007844 */ /* 0x0003e20000000200 */
[----:B------:R-:W-:Y:S01]  /*7c70*/  LOP3.LUT R24, R4, R35, RZ, 0x3c, !PT ;  /* 0x0000002304187212 */ /* 0x000fe200078e3cff */
[----:B------:R-:W2:Y:S01]  /*7c80*/  LDC.64 R92, c[0x0][0xc00] ;  /* 0x00030000ff5c7b82 */ /* 0x000ea20000000a00 */
[----:B------:R-:W-:-:S02]  /*7c90*/  MOV R103, R10 ;  /* 0x0000000a00677202 */ /* 0x000fc40000000f00 */
[----:B------:R-:W-:Y:S02]  /*7ca0*/  MOV R104, R8 ;  /* 0x0000000800687202 */ /* 0x000fe40000000f00 */
[----:B------:R-:W-:Y:S02]  /*7cb0*/  MOV R105, R24 ;  /* 0x0000001800697202 */ /* 0x000fe40000000f00 */
[----:B------:R-:W-:Y:S02]  /*7cc0*/  F2FP.F16.F32.PACK_AB R8, R39, R38 ;  /* 0x000000262708723e */ /* 0x000fe400000000ff */
[----:B------:R-:W-:Y:S02]  /*7cd0*/  F2FP.F16.F32.PACK_AB R9, R71, R70 ;  /* 0x000000464709723e */ /* 0x000fe400000000ff */
[----:B------:R-:W-:Y:S02]  /*7ce0*/  F2FP.F16.F32.PACK_AB R10, R41, R40 ;  /* 0x00000028290a723e */ /* 0x000fe400000000ff */
[----:B------:R-:W-:-:S02]  /*7cf0*/  F2FP.F16.F32.PACK_AB R11, R73, R72 ;  /* 0x00000048490b723e */ /* 0x000fc400000000ff */
[----:B-1----:R-:W-:Y:S02]  /*7d00*/  F2FP.F16.F32.PACK_AB R12, R43, R42 ;  /* 0x0000002a2b0c723e */ /* 0x002fe400000000ff */
        /* <DEDUP_REMOVED lines=8> */
[----:B------:R-:W-:Y:S02]  /*7d90*/  F2FP.F16.F32.PACK_AB R24, R47, R46 ;  /* 0x0000002e2f18723e */ /* 0x000fe400000000ff */
        /* <DEDUP_REMOVED lines=14> */
[----:B-1----:R-:W-:Y:S02]  /*7e80*/  F2FP.F16.F32.PACK_AB R8, R59, R58 ;  /* 0x0000003a3b08723e */ /* 0x002fe400000000ff */
[----:B------:R-:W-:Y:S01]  /*7e90*/  F2FP.F16.F32.PACK_AB R9, R95, R94 ;  /* 0x0000005e5f09723e */ /* 0x000fe200000000ff */
[----:B------:R-:W-:Y:S01]  /*7ea0*/  STSM.16.M88.4 [R102], R32 ;  /* 0x0000002066007844 */ /* 0x000fe20000000200 */
[----:B------:R-:W-:Y:S02]  /*7eb0*/  F2FP.F16.F32.PACK_AB R10, R61, R60 ;  /* 0x0000003c3d0a723e */ /* 0x000fe400000000ff */
[----:B------:R-:W-:Y:S02]  /*7ec0*/  F2FP.F16.F32.PACK_AB R11, R97, R96 ;  /* 0x00000060610b723e */ /* 0x000fe400000000ff */
[----:B---3--:R-:W-:Y:S01]  /*7ed0*/  F2FP.F16.F32.PACK_AB R12, R63, R62 ;  /* 0x0000003e3f0c723e */ /* 0x008fe200000000ff */
[----:B----4-:R-:W-:Y:S01]  /*7ee0*/  IMAD.MOV.U32 R100, RZ, RZ, RZ ;  /* 0x000000ffff647224 */ /* 0x010fe200078e00ff */
[----:B------:R-:W-:Y:S01]  /*7ef0*/  F2FP.F16.F32.PACK_AB R13, R99, R98 ;  /* 0x00000062630d723e */ /* 0x000fe200000000ff */
[----:B------:R1:W-:Y:S01]  /*7f00*/  STSM.16.M88.4 [R101], R8 ;  /* 0x0000000865007844 */ /* 0x0003e20000000200 */
[----:B------:R-:W-:-:S02]  /*7f10*/  F2FP.F16.F32.PACK_AB R14, R65, R64 ;  /* 0x00000040410e723e */ /* 0x000fc400000000ff */
[----:B------:R-:W-:Y:S02]  /*7f20*/  F2FP.F16.F32.PACK_AB R15, R151, R150 ;  /* 0x00000096970f723e */ /* 0x000fe400000000ff */
[----:B--2---:R-:W-:Y:S02]  /*7f30*/  ISETP.NE.U32.AND P0, PT, R92, RZ, PT ;  /* 0x000000ff5c00720c */ /* 0x004fe40003f05070 */
[----:B------:R-:W-:Y:S01]  /*7f40*/  IADD3 R24, P1, R107, R92, RZ ;  /* 0x0000005c6b187210 */ /* 0x000fe20007f3e0ff */
[----:B------:R2:W-:Y:S01]  /*7f50*/  STSM.16.M88.4 [R4], R12 ;  /* 0x0000000c04007844 */ /* 0x0005e20000000200 */
[----:B------:R-:W-:Y:S01]  /*7f60*/  BAR.SYNC.DEFER_BLOCKING 0x1, 0x100 ;  /* 0x0044000000007b1d */ /* 0x000fe20000010000 */
[----:B------:R-:W-:Y:S02]  /*7f70*/  ISETP.NE.AND.EX P0, PT, R93, RZ, PT, P0 ;  /* 0x000000ff5d00720c */ /* 0x000fe40003f05300 */
[----:B------:R-:W-:-:S05]  /*7f80*/  IMAD.X R25, R106, 0x1, R93, P1 ;  /* 0x000000016a197824 */ /* 0x000fca00008e065d */
[----:B-1----:R-:W1:Y:S08]  /*7f90*/  LDC R9, c[0x0][0xad4] ;  /* 0x0002b500ff097b82 */ /* 0x002e700000000800 */
[----:B--2---:R-:W2:Y:S01]  /*7fa0*/  LDC R4, c[0x0][0xbe8] ;  /* 0x0002fa00ff047b82 */ /* 0x004ea20000000800 */
[----:B------:R-:W3:Y:S01]  /*7fb0*/  @P0 LDG.E R100, desc[UR36][R24.64] ;  /* 0x0000002418640981 */ /* 0x000ee2000c1e1900 */
[----:B------:R-:W-:-:S04]  /*7fc0*/  ISETP.NE.U32.AND P1, PT, RZ, UR4, PT ;  /* 0x00000004ff007c0c */ /* 0x000fc8000bf25070 */
[----:B------:R-:W-:-:S13]  /*7fd0*/  ISETP.NE.AND.EX P1, PT, RZ, UR5, PT, P1 ;  /* 0x00000005ff007c0c */ /* 0x000fda000bf25310 */
[----:B------:R-:W-:Y:S01]  /*7fe0*/  @P1 IADD3 R26, P2, R107, UR4, RZ ;  /* 0x000000046b1a1c10 */ /* 0x000fe2000ff5e0ff */
[----:B------:R-:W-:Y:S01]  /*7ff0*/  ULDC UR4, c[0x0][0xa88] ;  /* 0x0002a20000047ab9 */ /* 0x000fe20000000800 */
[----:B------:R-:W-:Y:S01]  /*8000*/  MOV R28, 0x9b8 ;  /* 0x000009b8001c7802 */ /* 0x000fe20000000f00 */
[----:B------:R-:W-:Y:S01]  /*8010*/  IMAD.U32 R29, RZ, RZ, UR4 ;  /* 0x00000004ff1d7e24 */ /* 0x000fe2000f8e00ff */
[----:B------:R-:W-:Y:S02]  /*8020*/  @P1 IADD3.X R27, R106, UR5, RZ, P2, !PT ;  /* 0x000000056a1b1c10 */ /* 0x000fe400097fe4ff */
[----:B------:R-:W-:Y:S02]  /*8030*/  ISETP.NE.AND P2, PT, R18, RZ, PT ;  /* 0x000000ff1200720c */ /* 0x000fe40003f45270 */
[----:B--2---:R-:W-:Y:S01]  /*8040*/  ISETP.NE.AND P4, PT, R4, 0x1, PT ;  /* 0x000000010400780c */ /* 0x004fe20003f85270 */
[----:B------:R2:W5:Y:S01]  /*8050*/  @P1 LDG.E R29, desc[UR36][R26.64] ;  /* 0x000000241a1d1981 */ /* 0x000562000c1e1900 */
[----:B-1----:R-:W-:-:S02]  /*8060*/  SEL R9, R18, R9, P2 ;  /* 0x0000000912097207 */ /* 0x002fc40001000000 */
[----:B------:R-:W-:Y:S02]  /*8070*/  ISETP.NE.U32.AND P2, PT, R92, RZ, PT ;  /* 0x000000ff5c00720c */ /* 0x000fe40003f45070 */
[----:B------:R-:W-:Y:S02]  /*8080*/  ISETP.GT.AND P3, PT, R9, 0x1, PT ;  /* 0x000000010900780c */ /* 0x000fe40003f64270 */
[----:B------:R-:W-:Y:S01]  /*8090*/  ISETP.NE.AND.EX P2, PT, R93, RZ, PT, P2 ;  /* 0x000000ff5d00720c */ /* 0x000fe20003f45320 */
[----:B------:R-:W1:Y:S01]  /*80a0*/  LDC.64 R8, c[0x0][0xba8] ;  /* 0x0002ea00ff087b82 */ /* 0x000e620000000a00 */
[----:B------:R-:W-:Y:S01]  /*80b0*/  SEL R28, R28, 0x978, P3 ;  /* 0x000009781c1c7807 */ /* 0x000fe20001800000 */
[----:B------:R-:W-:Y:S01]  /*80c0*/  IMAD R93, R16, 0x80, R224 ;  /* 0x00000080105d7824 */ /* 0x000fe200078e02e0 */
[----:B------:R-:W-:Y:S02]  /*80d0*/  SEL R22, R22, RZ, !P2 ;  /* 0x000000ff16167207 */ /* 0x000fe40005000000 */
[----:B------:R-:W-:-:S02]  /*80e0*/  SEL R19, R19, RZ, !P2 ;  /* 0x000000ff13137207 */ /* 0x000fc40005000000 */
[----:B--2---:R-:W-:Y:S01]  /*80f0*/  SEL R27, R202, RZ, P3 ;  /* 0x000000ffca1b7207 */ /* 0x004fe20001800000 */
[----:B------:R-:W2:Y:S08]  /*8100*/  LDC.64 R14, c[0x0][R28+0x220] ;  /* 0x000088001c0e7b82 */ /* 0x000eb00000000a00 */
[----:B------:R-:W4:Y:S08]  /*8110*/  LDC.64 R10, c[0x0][R28+0x218] ;  /* 0x000086001c0a7b82 */ /* 0x000f300000000a00 */
[----:B------:R-:W0:Y:S08]  /*8120*/  @P4 LDC R26, c[0x0][0xbec] ;  /* 0x0002fb00ff1a4b82 */ /* 0x000e300000000800 */
[----:B------:R-:W0:Y:S01]  /*8130*/  @P4 LDC R35, c[0x0][0xbf0] ;  /* 0x0002fc00ff234b82 */ /* 0x000e220000000800 */
[----:B--2---:R-:W-:-:S04]  /*8140*/  IMAD R15, R15, R22, RZ ;  /* 0x000000160f0f7224 */ /* 0x004fc800078e02ff */
[C---:B------:R-:W-:Y:S02]  /*8150*/  IMAD R33, R14.reuse, R19, R15 ;  /* 0x000000130e217224 */ /* 0x040fe400078e020f */
[----:B------:R-:W-:Y:S01]  /*8160*/  IMAD.WIDE.U32 R14, R14, R22, RZ ;  /* 0x000000160e0e7225 */ /* 0x000fe200078e00ff */
[----:B------:R-:W2:Y:S03]  /*8170*/  LDC.64 R12, c[0x0][R28+0x228] ;  /* 0x00008a001c0c7b82 */ /* 0x000ea60000000a00 */
[----:B----4-:R-:W-:-:S04]  /*8180*/  IMAD.WIDE.U32 R18, R10, R2, RZ ;  /* 0x000000020a127225 */ /* 0x010fc800078e00ff */
[----:B------:R-:W-:Y:S01]  /*8190*/  IMAD R31, R11, R2, RZ ;  /* 0x000000020b1f7224 */ /* 0x000fe200078e02ff */
[----:B-1----:R-:W1:Y:S01]  /*81a0*/  @!P3 LDC R8, c[0x0][0xb50] ;  /* 0x0002d400ff08bb82 */ /* 0x002e620000000800 */
[----:B------:R-:W-:Y:S02]  /*81b0*/  IMAD.IADD R33, R15, 0x1, R33 ;  /* 0x000000010f217824 */ /* 0x000fe400078e0221 */
[----:B------:R-:W-:Y:S02]  /*81c0*/  IMAD.MOV.U32 R15, RZ, RZ, R93 ;  /* 0x000000ffff0f7224 */ /* 0x000fe400078e005d */
[----:B------:R-:W-:-:S03]  /*81d0*/  IMAD.IADD R30, R19, 0x1, R31 ;  /* 0x00000001131e7824 */ /* 0x000fc600078e021f */
[----:B------:R-:W4:Y:S01]  /*81e0*/  LDC.64 R10, c[0x0][R28+0x210] ;  /* 0x000084001c0a7b82 */ /* 0x000f220000000a00 */
[----:B--2---:R-:W-:-:S07]  /*81f0*/  IMAD R31, R13, R27, RZ ;  /* 0x0000001b0d1f7224 */ /* 0x004fce00078e02ff */
[----:B------:R-:W2:Y:S01]  /*8200*/  @!P3 LDC R9, c[0x0][0xb54] ;  /* 0x0002d500ff09bb82 */ /* 0x000ea20000000800 */
[----:B------:R-:W-:-:S04]  /*8210*/  IMAD.WIDE.U32 R12, R12, R27, RZ ;  /* 0x0000001b0c0c7225 */ /* 0x000fc800078e00ff */
[----:B------:R-:W-:Y:S01]  /*8220*/  IMAD.IADD R31, R13, 0x1, R31 ;  /* 0x000000010d1f7824 */ /* 0x000fe200078e021f */
[--C-:B---3--:R-:W-:Y:S01]  /*8230*/  IADD3 R18, P2, P5, R14, R18, R100.reuse ;  /* 0x000000120e127210 */ /* 0x108fe20007d5e064 */
[----:B0-----:R-:W-:Y:S01]  /*8240*/  @P4 IMAD.HI.U32 R14, R93, R26, RZ ;  /* 0x0000001a5d0e4227 */ /* 0x001fe200078e00ff */
[----:B------:R-:W-:-:S04]  /*8250*/  SHF.R.S32.HI R19, RZ, 0x1f, R100 ;  /* 0x0000001fff137819 */ /* 0x000fc80000011464 */
[----:B------:R-:W-:Y:S02]  /*8260*/  @P4 SHF.R.U32.HI R15, RZ, R35, R14 ;  /* 0x00000023ff0f4219 */ /* 0x000fe4000001160e */
[----:B------:R-:W-:Y:S02]  /*8270*/  IADD3.X R14, R33, R30, R19, P2, P5 ;  /* 0x0000001e210e7210 */ /* 0x000fe400017ea413 */
[----:B------:R-:W-:Y:S01]  /*8280*/  IADD3 R12, P2, P5, R15, R18, R12 ;  /* 0x000000120f0c7210 */ /* 0x000fe20007d5e00c */
[--C-:B------:R-:W-:Y:S01]  /*8290*/  IMAD.MOV R27, RZ, RZ, -R15.reuse ;  /* 0x000000ffff1b7224 */ /* 0x100fe200078e0a0f */
[----:B------:R-:W-:-:S03]  /*82a0*/  SHF.R.S32.HI R13, RZ, 0x1f, R15 ;  /* 0x0000001fff0d7819 */ /* 0x000fc6000001140f */
[----:B------:R-:W-:Y:S01]  /*82b0*/  IMAD R15, R4, R27, R93 ;  /* 0x0000001b040f7224 */ /* 0x000fe200078e025d */
[----:B------:R-:W-:-:S03]  /*82c0*/  IADD3.X R13, R13, R14, R31, P2, P5 ;  /* 0x0000000e0d0d7210 */ /* 0x000fc600017ea41f */
[----:B----4-:R-:W-:Y:S01]  /*82d0*/  IMAD R11, R11, R15, RZ ;  /* 0x0000000f0b0b7224 */ /* 0x010fe200078e02ff */
[----:B------:R-:W-:-:S05]  /*82e0*/  SHF.R.S32.HI R27, RZ, 0x1f, R15 ;  /* 0x0000001fff1b7819 */ /* 0x000fca000001140f */
[C---:B------:R-:W-:Y:S02]  /*82f0*/  IMAD R27, R10.reuse, R27, R11 ;  /* 0x0000001b0a1b7224 */ /* 0x040fe400078e020b */
[----:B------:R-:W-:-:S05]  /*8300*/  IMAD.WIDE.U32 R10, R10, R15, R12 ;  /* 0x0000000f0a0a7225 */ /* 0x000fca00078e000c */
[----:B------:R-:W-:Y:S02]  /*8310*/  IADD3 R11, R11, R27, RZ ;  /* 0x0000001b0b0b7210 */ /* 0x000fe40007ffe0ff */
[----:B-1----:R-:W-:-:S04]  /*8320*/  LEA R12, P2, R10, R8, 0x2 ;  /* 0x000000080a0c7211 */ /* 0x002fc800078410ff */
[----:B--2---:R-:W-:Y:S01]  /*8330*/  LEA.HI.X R14, R10, R9, R11, 0x2, P2 ;  /* 0x000000090a0e7211 */ /* 0x004fe200010f140b */
[----:B------:R-:W-:Y:S08]  /*8340*/  @P1 BRA `(.L_x_6711) ;  /* 0x0000000000101947 */ /* 0x000ff00003800000 */
[----:B------:R-:W-:Y:S05]  /*8350*/  @!P0 BRA `(.L_x_6711) ;  /* 0x00000000000c8947 */ /* 0x000fea0003800000 */
[----:B------:R-:W2:Y:S04]  /*8360*/  LDG.E R8, desc[UR36][R24.64] ;  /* 0x0000002418087981 */ /* 0x000ea8000c1e1900 */
[----:B-----5:R-:W2:Y:S02]  /*8370*/  LDG.E R29, desc[UR36][R24.64+0x4] ;  /* 0x00000424181d7981 */ /* 0x020ea4000c1e1900 */
[----:B--2---:R-:W-:-:S07]  /*8380*/  IMAD.IADD R29, R29, 0x1, -R8 ;  /* 0x000000011d1d7824 */ /* 0x004fce00078e0a08 */
.L_x_6711:
[----:B------:R-:W-:Y:S01]  /*8390*/  SHFL.IDX PT, R8, R12, RZ, 0x1c1f ;  /* 0x001c1fff0c087589 */ /* 0x000fe200000e0000 */
[----:B------:R-:W-:Y:S01]  /*83a0*/  IMAD R15, R16, 0x80, R223 ;  /* 0x00000080100f7824 */ /* 0x000fe200078e02df */
[----:B------:R-:W-:Y:S01]  /*83b0*/  LOP3.LUT P0, RZ, R206, 0x3, RZ, 0xc0, !PT ;  /* 0x00000003ceff7812 */ /* 0x000fe2000780c0ff */
[----:B-----5:R-:W-:Y:S01]  /*83c0*/  IMAD R18, R29, R4, RZ ;  /* 0x000000041d127224 */ /* 0x020fe200078e02ff */
[----:B------:R-:W0:Y:S01]  /*83d0*/  SHFL.IDX PT, R9, R14, RZ, 0x1c1f ;  /* 0x001c1fff0e097589 */ /* 0x000e2200000e0000 */
[----:B------:R-:W-:-:S03]  /*83e0*/  VIADD R13, R15, 0x8 ;  /* 0x000000080f0d7836 */ /* 0x000fc60000000000 */
[----:B------:R-:W-:Y:S01]  /*83f0*/  SHFL.IDX PT, R10, R12, 0x1, 0x1c1f ;  /* 0x003c1f000c0a7f89 */ /* 0x000fe200000e0000 */
[-C--:B------:R-:W-:Y:S02]  /*8400*/  ISETP.GE.OR P1, PT, R15, R18.reuse, P0 ;  /* 0x000000120f00720c */ /* 0x080fe40000726670 */
[-C--:B------:R-:W-:Y:S01]  /*8410*/  ISETP.GE.OR P0, PT, R13, R18.reuse, P0 ;  /* 0x000000120d00720c */ /* 0x080fe20000706670 */
[----:B------:R-:W1:Y:S01]  /*8420*/  SHFL.IDX PT, R11, R14, 0x1, 0x1c1f ;  /* 0x003c1f000e0b7f89 */ /* 0x000e6200000e0000 */
[----:B------:R-:W-:-:S09]  /*8430*/  ISETP.GE.AND P2, PT, R15, R18, PT ;  /* 0x000000120f00720c */ /* 0x000fd20003f46270 */
[----:B0-----:R0:W-:Y:S04]  /*8440*/  @!P1 ST.E desc[UR36][R8.64], R0 ;  /* 0x0000000008009985 */ /* 0x0011e8000c101924 */
[----:B-1----:R0:W-:Y:S01]  /*8450*/  @!P0 ST.E desc[UR36][R10.64], R3 ;  /* 0x000000030a008985 */ /* 0x0021e2000c101924 */
[----:B------:R-:W-:Y:S01]  /*8460*/  ISETP.GE.AND P0, PT, R13, R18, PT ;  /* 0x000000120d00720c */ /* 0x000fe20003f06270 */
[----:B------:R-:W-:-:S12]  /*8470*/  @P3 BRA `(.L_x_6712) ;  /* 0x00000008007c3947 */ /* 0x000fd80003800000 */
[----:B0-----:R-:W-:Y:S01]  /*8480*/  IMAD R3, R204, 0x40, R153 ;  /* 0x00000040cc037824 */ /* 0x001fe200078e0299 */
[----:B------:R-:W0:Y:S01]  /*8490*/  @P4 LDC R49, c[0x0][0xbec] ;  /* 0x0002fb00ff314b82 */ /* 0x000e220000000800 */
[----:B------:R-:W-:Y:S02]  /*84a0*/  ULDC.64 UR4, c[0x0][0xaa0] ;  /* 0x0002a80000047ab9 */ /* 0x000fe40000000a00 */
[----:B------:R-:W-:-:S03]  /*84b0*/  IMAD.WIDE R88, R3, 0x2, R88 ;  /* 0x0000000203587825 */ /* 0x000fc600078e0258 */
[C---:B------:R-:W-:Y:S02]  /*84c0*/  IADD3 R13, P6, R88.reuse, 0x1000, RZ ;  /* 0x00001000580d7810 */ /* 0x040fe40007fde0ff */
[----:B------:R-:W1:Y:S01]  /*84d0*/  @P4 LDC R51, c[0x0][0xbf0] ;  /* 0x0002fc00ff334b82 */ /* 0x000e620000000800 */
[----:B------:R-:W-:Y:S01]  /*84e0*/  IMAD R19, R19, UR4, RZ ;  /* 0x0000000413137c24 */ /* 0x000fe2000f8e02ff */
[----:B------:R-:W-:Y:S02]  /*84f0*/  IADD3 R25, P5, R88, 0x2000, RZ ;  /* 0x0000200058197810 */ /* 0x000fe40007fbe0ff */
[----:B------:R-:W-:Y:S01]  /*8500*/  LOP3.LUT R12, R13, 0x380, RZ, 0xc0, !PT ;  /* 0x000003800d0c7812 */ /* 0x000fe200078ec0ff */
[----:B------:R-:W-:Y:S01]  /*8510*/  IMAD R19, R100, UR5, R19 ;  /* 0x0000000564137c24 */ /* 0x000fe2000f8e0213 */
[----:B------:R-:W-:Y:S02]  /*8520*/  IADD3 R29, P3, R88, 0x3000, RZ ;  /* 0x00003000581d7810 */ /* 0x000fe40007f7e0ff */
[----:B------:R-:W-:Y:S01]  /*8530*/  SHF.R.U64 R12, R12, 0x3, RZ ;  /* 0x000000030c0c7819 */ /* 0x000fe200000012ff */
[----:B------:R-:W-:Y:S01]  /*8540*/  IMAD.WIDE.U32 R20, R100, UR4, RZ ;  /* 0x0000000464147c25 */ /* 0x000fe2000f8e00ff */
[----:B------:R-:W-:Y:S01]  /*8550*/  ULDC.64 UR4, c[0x0][0xae8] ;  /* 0x0002ba0000047ab9 */ /* 0x000fe20000000a00 */
[----:B------:R-:W-:-:S02]  /*8560*/  IADD3 R33, P2, R88, 0x4000, RZ ;  /* 0x0000400058217810 */ /* 0x000fc40007f5e0ff */
[----:B------:R-:W-:Y:S01]  /*8570*/  LOP3.LUT R12, R12, R13, RZ, 0x3c, !PT ;  /* 0x0000000d0c0c7212 */ /* 0x000fe200078e3cff */
[----:B------:R-:W-:Y:S01]  /*8580*/  IMAD.X R13, RZ, RZ, R89, P6 ;  /* 0x000000ffff0d7224 */ /* 0x000fe200030e0659 */
[C---:B------:R-:W-:Y:S01]  /*8590*/  IADD3 R3, P6, R88.reuse, 0x7000, RZ ;  /* 0x0000700058037810 */ /* 0x040fe20007fde0ff */
[----:B------:R-:W-:Y:S01]  /*85a0*/  IMAD.IADD R21, R21, 0x1, R19 ;  /* 0x0000000115157824 */ /* 0x000fe200078e0213 */
[----:B------:R-:W-:Y:S02]  /*85b0*/  IADD3 R37, P1, R88, 0x5000, RZ ;  /* 0x0000500058257810 */ /* 0x000fe40007f3e0ff */
[----:B------:R-:W-:Y:S01]  /*85c0*/  LOP3.LUT R0, R3, 0x380, RZ, 0xc0, !PT ;  /* 0x0000038003007812 */ /* 0x000fe200078ec0ff */
[----:B------:R-:W-:Y:S01]  /*85d0*/  IMAD.WIDE.U32 R20, R2, UR4, R20 ;  /* 0x0000000402147c25 */ /* 0x000fe2000f8e0014 */
[----:B------:R-:W-:Y:S01]  /*85e0*/  IADD3 R41, P0, R88, 0x6000, RZ ;  /* 0x0000600058297810 */ /* 0x000fe20007f1e0ff */
[----:B------:R-:W5:Y:S01]  /*85f0*/  LD.E.128 R12, desc[UR36][R12.64] ;  /* 0x000000240c0c7980 */ /* 0x000f62000c101d00 */
[----:B------:R-:W-:Y:S01]  /*8600*/  SHF.R.U64 R0, R0, 0x3, RZ ;  /* 0x0000000300007819 */ /* 0x000fe200000012ff */
[----:B------:R-:W-:Y:S01]  /*8610*/  IMAD R21, R2, UR5, R21 ;  /* 0x0000000502157c24 */ /* 0x000fe2000f8e0215 */
[----:B------:R-:W-:Y:S01]  /*8620*/  LOP3.LUT R24, R25, 0x380, RZ, 0xc0, !PT ;  /* 0x0000038019187812 */ /* 0x000fe200078ec0ff */
[----:B------:R-:W-:Y:S01]  /*8630*/  ULDC.64 UR4, c[0x0][0xaf0] ;  /* 0x0002bc0000047ab9 */ /* 0x000fe20000000a00 */
[----:B------:R-:W-:Y:S01]  /*8640*/  LOP3.LUT R44, R0, R3, RZ, 0x3c, !PT ;  /* 0x00000003002c7212 */ /* 0x000fe200078e3cff */
[----:B------:R-:W-:Y:S01]  /*8650*/  IMAD R3, R154, 0x20, R204 ;  /* 0x000000209a037824 */ /* 0x000fe200078e02cc */
[----:B------:R-:W-:Y:S01]  /*8660*/  LOP3.LUT R28, R29, 0x380, RZ, 0xc0, !PT ;  /* 0x000003801d1c7812 */ /* 0x000fe200078ec0ff */
[----:B------:R-:W-:Y:S01]  /*8670*/  IMAD.X R45, RZ, RZ, R89, P6 ;  /* 0x000000ffff2d7224 */ /* 0x000fe200030e0659 */
[----:B------:R-:W-:-:S02]  /*8680*/  LOP3.LUT R32, R33, 0x380, RZ, 0xc0, !PT ;  /* 0x0000038021207812 */ /* 0x000fc400078ec0ff */
[----:B------:R-:W-:Y:S02]  /*8690*/  LEA R48, R16, R3, 0x7 ;  /* 0x0000000310307211 */ /* 0x000fe400078e38ff */
[----:B------:R-:W-:Y:S01]  /*86a0*/  SHF.R.S32.HI R3, RZ, 0x1f, R22 ;  /* 0x0000001fff037819 */ /* 0x000fe20000011416 */
[----:B------:R-:W5:Y:S01]  /*86b0*/  LD.E.128 R44, desc[UR36][R44.64] ;  /* 0x000000242c2c7980 */ /* 0x000f62000c101d00 */
[----:B------:R-:W-:Y:S01]  /*86c0*/  LOP3.LUT R36, R37, 0x380, RZ, 0xc0, !PT ;  /* 0x0000038025247812 */ /* 0x000fe200078ec0ff */
[----:B0-----:R-:W-:Y:S01]  /*86d0*/  @P4 IMAD.HI.U32 R0, R48, R49, RZ ;  /* 0x0000003130004227 */ /* 0x001fe200078e00ff */
[----:B------:R-:W-:Y:S02]  /*86e0*/  LOP3.LUT R40, R41, 0x380, RZ, 0xc0, !PT ;  /* 0x0000038029287812 */ /* 0x000fe400078ec0ff */
[----:B------:R-:W-:Y:S01]  /*86f0*/  LOP3.LUT R9, R88, 0x380, RZ, 0xc0, !PT ;  /* 0x0000038058097812 */ /* 0x000fe200078ec0ff */
[----:B------:R-:W-:Y:S01]  /*8700*/  IMAD.MOV.U32 R19, RZ, RZ, R48 ;  /* 0x000000ffff137224 */ /* 0x000fe200078e0030 */
[----:B-1----:R-:W-:Y:S01]  /*8710*/  @P4 SHF.R.U32.HI R19, RZ, R51, R0 ;  /* 0x00000033ff134219 */ /* 0x002fe20000011600 */
[----:B------:R-:W-:Y:S01]  /*8720*/  IMAD R3, R3, UR4, RZ ;  /* 0x0000000403037c24 */ /* 0x000fe2000f8e02ff */
[----:B------:R-:W-:-:S02]  /*8730*/  SHF.R.U64 R24, R24, 0x3, RZ ;  /* 0x0000000318187819 */ /* 0x000fc400000012ff */
[----:B------:R-:W-:Y:S02]  /*8740*/  SHF.R.U64 R28, R28, 0x3, RZ ;  /* 0x000000031c1c7819 */ /* 0x000fe400000012ff */
[----:B------:R-:W-:Y:S02]  /*8750*/  SHF.R.U64 R32, R32, 0x3, RZ ;  /* 0x0000000320207819 */ /* 0x000fe400000012ff */
[----:B------:R-:W-:Y:S02]  /*8760*/  SHF.R.U64 R36, R36, 0x3, RZ ;  /* 0x0000000324247819 */ /* 0x000fe400000012ff */
[----:B------:R-:W-:Y:S01]  /*8770*/  SHF.R.U64 R40, R40, 0x3, RZ ;  /* 0x0000000328287819 */ /* 0x000fe200000012ff */
[C---:B------:R-:W-:Y:S01]  /*8780*/  IMAD R49, R22.reuse, UR5, R3 ;  /* 0x0000000516317c24 */ /* 0x040fe2000f8e0203 */
[----:B------:R-:W-:Y:S01]  /*8790*/  SHF.R.U64 R9, R9, 0x3, RZ ;  /* 0x0000000309097819 */ /* 0x000fe200000012ff */
[----:B------:R-:W-:Y:S01]  /*87a0*/  IMAD.WIDE.U32 R2, R22, UR4, R20 ;  /* 0x0000000416027c25 */ /* 0x000fe2000f8e0014 */
[--C-:B------:R-:W-:Y:S01]  /*87b0*/  SHF.R.S32.HI R0, RZ, 0x1f, R19.reuse ;  /* 0x0000001fff007819 */ /* 0x100fe20000011413 */
[----:B------:R-:W-:Y:S01]  /*87c0*/  ULDC.64 UR4, c[0x0][0xae0] ;  /* 0x0002b80000047ab9 */ /* 0x000fe20000000a00 */
[----:B------:R-:W-:Y:S01]  /*87d0*/  LOP3.LUT R24, R24, R25, RZ, 0x3c, !PT ;  /* 0x0000001918187212 */ /* 0x000fe200078e3cff */
        /* <DEDUP_REMOVED lines=10> */
[----:B------:R-:W-:Y:S01]  /*8880*/  LOP3.LUT R88, R9, R88, RZ, 0x3c, !PT ;  /* 0x0000005809587212 */ /* 0x000fe200078e3cff */
[----:B------:R-:W-:Y:S01]  /*8890*/  IMAD R0, R0, UR4, RZ ;  /* 0x0000000400007c24 */ /* 0x000fe2000f8e02ff */
[----:B------:R-:W5:Y:S01]  /*88a0*/  LD.E.128 R24, desc[UR36][R24.64] ;  /* 0x0000002418187980 */ /* 0x000f62000c101d00 */
[----:B------:R-:W-:Y:S02]  /*88b0*/  IMAD R21, R4, R21, R48 ;  /* 0x0000001504157224 */ /* 0x000fe400078e0230 */
[----:B------:R-:W-:Y:S01]  /*88c0*/  IMAD.IADD R3, R3, 0x1, R49 ;  /* 0x0000000103037824 */ /* 0x000fe200078e0231 */
[----:B------:R0:W5:Y:S01]  /*88d0*/  LD.E.128 R8, desc[UR36][R88.64] ;  /* 0x0000002458087980 */ /* 0x000162000c101d00 */
[C---:B------:R-:W-:Y:S01]  /*88e0*/  IMAD R49, R19.reuse, UR5, R0 ;  /* 0x0000000513317c24 */ /* 0x040fe2000f8e0200 */
[----:B------:R-:W-:Y:S02]  /*88f0*/  SHF.R.S32.HI R0, RZ, 0x1f, R21 ;  /* 0x0000001fff007819 */ /* 0x000fe40000011415 */
[----:B------:R-:W5:Y:S01]  /*8900*/  LD.E.128 R28, desc[UR36][R28.64] ;  /* 0x000000241c1c7980 */ /* 0x000f62000c101d00 */
[----:B------:R-:W-:Y:S01]  /*8910*/  IMAD.WIDE.U32 R2, R19, UR4, R2 ;  /* 0x0000000413027c25 */ /* 0x000fe2000f8e0002 */
[----:B------:R-:W-:-:S02]  /*8920*/  ULDC.64 UR4, c[0x0][0xad8] ;  /* 0x0002b60000047ab9 */ /* 0x000fc40000000a00 */
        /* <DEDUP_REMOVED lines=9> */
[----:B------:R-:W-:-:S02]  /*89c0*/  IMAD.IADD R3, R3, 0x1, R49 ;  /* 0x0000000103037824 */ /* 0x000fc400078e0231 */
[----:B------:R-:W-:Y:S02]  /*89d0*/  IMAD R0, R0, UR4, RZ ;  /* 0x0000000400007c24 */ /* 0x000fe4000f8e02ff */
[----:B------:R-:W-:Y:S02]  /*89e0*/  IMAD R51, R16, 0x80, R204 ;  /* 0x0000008010337824 */ /* 0x000fe400078e02cc */
[C---:B------:R-:W-:Y:S02]  /*89f0*/  IMAD R49, R21.reuse, UR5, R0 ;  /* 0x0000000515317c24 */ /* 0x040fe4000f8e0200 */
[----:B------:R-:W-:Y:S01]  /*8a00*/  IMAD.WIDE.U32 R2, R21, UR4, R2 ;  /* 0x0000000415027c25 */ /* 0x000fe2000f8e0002 */
[----:B------:R-:W-:Y:S01]  /*8a10*/  ISETP.GE.AND P2, PT, R51, R18, PT ;  /* 0x000000123300720c */ /* 0x000fe20003f46270 */
[----:B------:R-:W-:Y:S02]  /*8a20*/  ULDC.64 UR4, c[0x0][0xa80] ;  /* 0x0002a00000047ab9 */ /* 0x000fe40000000a00 */
[----:B------:R-:W-:Y:S01]  /*8a30*/  IMAD.IADD R3, R3, 0x1, R49 ;  /* 0x0000000103037824 */ /* 0x000fe200078e0231 */
[----:B------:R-:W-:Y:S01]  /*8a40*/  LEA R0, P3, R2, UR4, 0x1 ;  /* 0x0000000402007c11 */ /* 0x000fe2000f8608ff */
[----:B------:R-:W-:Y:S01]  /*8a50*/  VIADD R19, R51, 0x20 ;  /* 0x0000002033137836 */ /* 0x000fe20000000000 */
[----:B------:R-:W-:-:S02]  /*8a60*/  IADD3 R17, R17, 0x28820, RZ ;  /* 0x0002882011117810 */ /* 0x000fc40007ffe0ff */
[----:B------:R-:W-:Y:S02]  /*8a70*/  LEA.HI.X R4, R2, UR5, R3, 0x1, P3 ;  /* 0x0000000502047c11 */ /* 0x000fe400098f0c03 */
[----:B------:R-:W-:Y:S02]  /*8a80*/  PRMT R17, RZ, 0x654, R17 ;  /* 0x00000654ff117816 */ /* 0x000fe40000000011 */
[-C--:B------:R-:W-:Y:S01]  /*8a90*/  ISETP.GE.AND P0, PT, R19, R18.reuse, PT ;  /* 0x000000121300720c */ /* 0x080fe20003f06270 */
[----:B------:R-:W-:Y:S01]  /*8aa0*/  VIADD R19, R51, 0x40 ;  /* 0x0000004033137836 */ /* 0x000fe20000000000 */
[----:B-1----:R0:W-:Y:S01]  /*8ab0*/  SYNCS.ARRIVE.TRANS64.RED.A1T0 RZ, [R17+URZ], RZ ;  /* 0x000000ff11ff79a7 */ /* 0x0021e2000810043f */
[----:B------:R0:W1:Y:S01]  /*8ac0*/  SHFL.IDX PT, R16, R0, RZ, 0x181f ;  /* 0x00181fff00107589 */ /* 0x00006200000e0000 */
[----:B------:R-:W-:Y:S03]  /*8ad0*/  BSSY B1, `(.L_x_6713) ;  /* 0x000000d000017945 */ /* 0x000fe60003800000 */
[----:B------:R0:W2:Y:S01]  /*8ae0*/  SHFL.IDX PT, R20, R4, RZ, 0x181f ;  /* 0x00181fff04147589 */ /* 0x0000a200000e0000 */
[----:B------:R-:W-:Y:S01]  /*8af0*/  ISETP.GE.AND P1, PT, R19, R18, PT ;  /* 0x000000121300720c */ /* 0x000fe20003f26270 */
[----:B------:R-:W-:-:S12]  /*8b00*/  @P2 BRA `(.L_x_6714) ;  /* 0x0000000000242947 */ /* 0x000fd80003800000 */
[----:B------:R-:W-:Y:S02]  /*8b10*/  ULDC UR4, c[0x0][0xac8] ;  /* 0x0002b20000047ab9 */ /* 0x000fe40000000800 */
[----:B------:R-:W-:Y:S02]  /*8b20*/  ISETP.GE.AND P2, PT, R153, UR4, PT ;  /* 0x0000000499007c0c */ /* 0x000fe4000bf46270 */
[----:B------:R-:W-:-:S11]  /*8b30*/  ISETP.GE.AND P3, PT, R23, UR4, PT ;  /* 0x0000000417007c0c */ /* 0x000fd6000bf66270 */
[-C--:B-1----:R-:W-:Y:S02]  /*8b40*/  @!P2 LEA R2, P4, R153, R16.reuse, 0x1 ;  /* 0x000000109902a211 */ /* 0x082fe400078808ff */
[----:B------:R-:W-:Y:S02]  /*8b50*/  @!P3 LEA R16, P5, R23, R16, 0x1 ;  /* 0x000000101710b211 */ /* 0x000fe400078a08ff */
[-C--:B--2---:R-:W-:Y:S02]  /*8b60*/  @!P2 LEA.HI.X R3, R153, R20.reuse, R227, 0x1, P4 ;  /* 0x000000149903a211 */ /* 0x084fe400020f0ce3 */
[----:B0-----:R-:W-:-:S03]  /*8b70*/  @!P3 LEA.HI.X R17, R23, R20, R226, 0x1, P5 ;  /* 0x000000141711b211 */ /* 0x001fc600028f0ce2 */
[----:B-----5:R3:W-:Y:S04]  /*8b80*/  @!P2 ST.E.128 desc[UR36][R2.64], R8 ;  /* 0x000000080200a985 */ /* 0x0207e8000c101d24 */
[----:B------:R3:W-:Y:S02]  /*8b90*/  @!P3 ST.E.128 desc[UR36][R16.64], R32 ;  /* 0x000000201000b985 */ /* 0x0007e4000c101d24 */
.L_x_6714:
[----:B------:R-:W-:Y:S05]  /*8ba0*/  BSYNC B1 ;  /* 0x0000000000017941 */ /* 0x000fea0003800000 */
.L_x_6713:
[----:B---3-5:R3:W4:Y:S01]  /*8bb0*/  SHFL.IDX PT, R10, R4, 0x1, 0x181f ;  /* 0x00381f00040a7f89 */ /* 0x02872200000e0000 */
[----:B------:R-:W-:Y:S03]  /*8bc0*/  BSSY B1, `(.L_x_6715) ;  /* 0x000000c000017945 */ /* 0x000fe60003800000 */
[----:B------:R3:W0:Y:S01]  /*8bd0*/  SHFL.IDX PT, R8, R0, 0x1, 0x181f ;  /* 0x00381f0000087f89 */ /* 0x00062200000e0000 */
[----:B------:R-:W-:Y:S05]  /*8be0*/  @P0 BRA `(.L_x_6716) ;  /* 0x0000000000240947 */ /* 0x000fea0003800000 */
[----:B------:R-:W-:Y:S02]  /*8bf0*/  ULDC UR4, c[0x0][0xac8] ;  /* 0x0002b20000047ab9 */ /* 0x000fe40000000800 */
[----:B------:R-:W-:Y:S02]  /*8c00*/  ISETP.GE.AND P3, PT, R153, UR4, PT ;  /* 0x0000000499007c0c */ /* 0x000fe4000bf66270 */
[----:B------:R-:W-:-:S11]  /*8c10*/  ISETP.GE.AND P4, PT, R23, UR4, PT ;  /* 0x0000000417007c0c */ /* 0x000fd6000bf86270 */
[-C--:B0-----:R-:W-:Y:S02]  /*8c20*/  @!P3 LEA R2, P0, R153, R8.reuse, 0x1 ;  /* 0x000000089902b211 */ /* 0x081fe400078008ff */
[----:B------:R-:W-:Y:S02]  /*8c30*/  @!P4 LEA R8, P2, R23, R8, 0x1 ;  /* 0x000000081708c211 */ /* 0x000fe400078408ff */
[-C--:B----4-:R-:W-:Y:S02]  /*8c40*/  @!P3 LEA.HI.X R3, R153, R10.reuse, R227, 0x1, P0 ;  /* 0x0000000a9903b211 */ /* 0x090fe400000f0ce3 */
[----:B------:R-:W-:-:S03]  /*8c50*/  @!P4 LEA.HI.X R9, R23, R10, R226, 0x1, P2 ;  /* 0x0000000a1709c211 */ /* 0x000fc600010f0ce2 */
[----:B------:R0:W-:Y:S04]  /*8c60*/  @!P3 ST.E.128 desc[UR36][R2.64], R12 ;  /* 0x0000000c0200b985 */ /* 0x0001e8000c101d24 */
[----:B------:R0:W-:Y:S02]  /*8c70*/  @!P4 ST.E.128 desc[UR36][R8.64], R36 ;  /* 0x000000240800c985 */ /* 0x0001e4000c101d24 */
.L_x_6716:
[----:B------:R-:W-:Y:S05]  /*8c80*/  BSYNC B1 ;  /* 0x0000000000017941 */ /* 0x000fea0003800000 */
.L_x_6715:
[----:B----4-:R4:W1:Y:S01]  /*8c90*/  SHFL.IDX PT, R10, R4, 0x2, 0x181f ;  /* 0x00581f00040a7f89 */ /* 0x01086200000e0000 */
[----:B------:R-:W-:Y:S03]  /*8ca0*/  BSSY B1, `(.L_x_6717) ;  /* 0x000000c000017945 */ /* 0x000fe60003800000 */
[----:B0-----:R4:W0:Y:S01]  /*8cb0*/  SHFL.IDX PT, R8, R0, 0x2, 0x181f ;  /* 0x00581f0000087f89 */ /* 0x00182200000e0000 */
[----:B------:R-:W-:Y:S05]  /*8cc0*/  @P1 BRA `(.L_x_6718) ;  /* 0x0000000000241947 */ /* 0x000fea0003800000 */
[----:B------:R-:W-:Y:S02]  /*8cd0*/  ULDC UR4, c[0x0][0xac8] ;  /* 0x0002b20000047ab9 */ /* 0x000fe40000000800 */
[----:B------:R-:W-:Y:S02]  /*8ce0*/  ISETP.GE.AND P2, PT, R153, UR4, PT ;  /* 0x0000000499007c0c */ /* 0x000fe4000bf46270 */
[----:B------:R-:W-:-:S11]  /*8cf0*/  ISETP.GE.AND P3, PT, R23, UR4, PT ;  /* 0x0000000417007c0c */ /* 0x000fd6000bf66270 */
[-C--:B0-----:R-:W-:Y:S02]  /*8d00*/  @!P2 LEA R2, P0, R153, R8.reuse, 0x1 ;  /* 0x000000089902a211 */ /* 0x081fe400078008ff */
[----:B------:R-:W-:Y:S02]  /*8d10*/  @!P3 LEA R8, P1, R23, R8, 0x1 ;  /* 0x000000081708b211 */ /* 0x000fe400078208ff */
[-C--:B-1----:R-:W-:Y:S02]  /*8d20*/  @!P2 LEA.HI.X R3, R153, R10.reuse, R227, 0x1, P0 ;  /* 0x0000000a9903a211 */ /* 0x082fe400000f0ce3 */
[----:B------:R-:W-:-:S03]  /*8d30*/  @!P3 LEA.HI.X R9, R23, R10, R226, 0x1, P1 ;  /* 0x0000000a1709b211 */ /* 0x000fc600008f0ce2 */
[----:B------:R0:W-:Y:S04]  /*8d40*/  @!P2 ST.E.128 desc[UR36][R2.64], R24 ;  /* 0x000000180200a985 */ /* 0x0001e8000c101d24 */
[----:B------:R0:W-:Y:S02]  /*8d50*/  @!P3 ST.E.128 desc[UR36][R8.64], R40 ;  /* 0x000000280800b985 */ /* 0x0001e4000c101d24 */
.L_x_6718:
[----:B------:R-:W-:Y:S05]  /*8d60*/  BSYNC B1 ;  /* 0x0000000000017941 */ /* 0x000fea0003800000 */
.L_x_6717:
[----:B0-----:R-:W-:Y:S01]  /*8d70*/  VIADD R3, R51, 0x60 ;  /* 0x0000006033037836 */ /* 0x001fe20000000000 */
[----:B---34-:R-:W0:Y:S04]  /*8d80*/  SHFL.IDX PT, R4, R4, 0x3, 0x181f ;  /* 0x00781f0004047f89 */ /* 0x018e2800000e0000 */
[----:B------:R-:W-:Y:S01]  /*8d90*/  ISETP.GE.AND P0, PT, R3, R18, PT ;  /* 0x000000120300720c */ /* 0x000fe20003f06270 */
[----:B------:R-:W3:-:S12]  /*8da0*/  SHFL.IDX PT, R0, R0, 0x3, 0x181f ;  /* 0x00781f0000007f89 */ /* 0x000ed800000e0000 */
[----:B------:R-:W-:Y:S05]  /*8db0*/  @P0 BRA `(.L_x_6719) ;  /* 0x0000001400d80947 */ /* 0x000fea0003800000 */
[----:B------:R-:W-:Y:S02]  /*8dc0*/  ULDC UR4, c[0x0][0xac8] ;  /* 0x0002b20000047ab9 */ /* 0x000fe40000000800 */
[----:B------:R-:W-:-:S13]  /*8dd0*/  ISETP.GE.AND P1, PT, R153, UR4, PT ;  /* 0x0000000499007c0c */ /* 0x000fda000bf26270 */
[----:B---3--:R-:W-:-:S04]  /*8de0*/  @!P1 LEA R2, P0, R153, R0, 0x1 ;  /* 0x0000000099029211 */ /* 0x008fc800078008ff */
[----:B0-----:R-:W-:Y:S02]  /*8df0*/  @!P1 LEA.HI.X R3, R153, R4, R227, 0x1, P0 ;  /* 0x0000000499039211 */ /* 0x001fe400000f0ce3 */
[----:B------:R-:W-:-:S03]  /*8e00*/  ISETP.GE.AND P0, PT, R23, UR4, PT ;  /* 0x0000000417007c0c */ /* 0x000fc6000bf06270 */
[----:B------:R0:W-:Y:S10]  /*8e10*/  @!P1 ST.E.128 desc[UR36][R2.64], R28 ;  /* 0x0000001c02009985 */ /* 0x0001f4000c101d24 */
[----:B------:R-:W-:Y:S05]  /*8e20*/  @P0 BRA `(.L_x_6719) ;  /* 0x0000001400bc0947 */ /* 0x000fea0003800000 */
[----:B0-----:R-:W-:-:S04]  /*8e30*/  LEA R2, P0, R23, R0, 0x1 ;  /* 0x0000000017027211 */ /* 0x001fc800078008ff */
[----:B------:R-:W-:-:S05]  /*8e40*/  LEA.HI.X R3, R23, R4, R226, 0x1, P0 ;  /* 0x0000000417037211 */ /* 0x000fca00000f0ce2 */
[----:B------:R0:W-:Y:S01]  /*8e50*/  ST.E.128 desc[UR36][R2.64], R44 ;  /* 0x0000002c02007985 */ /* 0x0001e2000c101d24 */
[----:B------:R-:W-:Y:S05]  /*8e60*/  BRA `(.L_x_6719) ;  /* 0x0000001400ac7947 */ /* 0x000fea0003800000 */
.L_x_6712:
[----:B0-----:R-:W0:Y:S01]  /*8e70*/  @P4 LDC R0, c[0x0][0xbec] ;  /* 0x0002fb00ff004b82 */ /* 0x001e220000000800 */
[----:B------:R-:W-:Y:S01]  /*8e80*/  ULDC.64 UR4, c[0x0][0xb08] ;  /* 0x0002c20000047ab9 */ /* 0x000fe20000000a00 */
[----:B------:R-:W-:Y:S01]  /*8e90*/  SHF.R.S32.HI R3, RZ, 0x1f, R22 ;  /* 0x0000001fff037819 */ /* 0x000fe20000011416 */
[----:B------:R-:W-:Y:S01]  /*8ea0*/  IMAD R19, R19, UR4, RZ ;  /* 0x0000000413137c24 */ /* 0x000fe2000f8e02ff */
[----:B------:R-:W-:Y:S01]  /*8eb0*/  ULDC.64 UR6, c[0x0][0xb30] ;  /* 0x0002cc0000067ab9 */ /* 0x000fe20000000a00 */
[C---:B------:R-:W-:Y:S01]  /*8ec0*/  IMAD.WIDE.U32 R8, R100.reuse, UR4, RZ ;  /* 0x0000000464087c25 */ /* 0x040fe2000f8e00ff */
[----:B------:R-:W-:Y:S02]  /*8ed0*/  BSSY B1, `(.L_x_6720) ;  /* 0x0000068000017945 */ /* 0x000fe40003800000 */
[----:B------:R-:W1:Y:S01]  /*8ee0*/  @P4 LDC R13, c[0x0][0xbf0] ;  /* 0x0002fc00ff0d4b82 */ /* 0x000e620000000800 */
[----:B------:R-:W-:Y:S01]  /*8ef0*/  IMAD R19, R100, UR5, R19 ;  /* 0x0000000564137c24 */ /* 0x000fe2000f8e0213 */
[----:B------:R-:W-:Y:S01]  /*8f00*/  ULDC.64 UR4, c[0x0][0xb38] ;  /* 0x0002ce0000047ab9 */ /* 0x000fe20000000a00 */
[----:B------:R-:W-:-:S02]  /*8f10*/  VIADD R17, R17, 0x28820 ;  /* 0x0002882011117836 */ /* 0x000fc40000000000 */
[----:B------:R-:W-:-:S03]  /*8f20*/  IMAD.IADD R9, R9, 0x1, R19 ;  /* 0x0000000109097824 */ /* 0x000fc600078e0213 */
[----:B------:R-:W-:Y:S01]  /*8f30*/  PRMT R17, RZ, 0x654, R17 ;  /* 0x00000654ff117816 */ /* 0x000fe20000000011 */
[----:B------:R-:W-:-:S03]  /*8f40*/  IMAD.WIDE.U32 R8, R2, UR4, R8 ;  /* 0x0000000402087c25 */ /* 0x000fc6000f8e0008 */
[----:B------:R2:W-:Y:S01]  /*8f50*/  SYNCS.ARRIVE.TRANS64.RED.A1T0 RZ, [R17+URZ], RZ ;  /* 0x000000ff11ff79a7 */ /* 0x0005e2000810043f */
[----:B------:R-:W-:Y:S01]  /*8f60*/  IMAD R9, R2, UR5, R9 ;  /* 0x0000000502097c24 */ /* 0x000fe2000f8e0209 */
[----:B------:R-:W-:Y:S02]  /*8f70*/  ULDC.64 UR4, c[0x0][0xb40] ;  /* 0x0002d00000047ab9 */ /* 0x000fe40000000a00 */
[----:B------:R-:W-:Y:S02]  /*8f80*/  IMAD R3, R3, UR4, RZ ;  /* 0x0000000403037c24 */ /* 0x000fe4000f8e02ff */
[----:B0-----:R-:W-:-:S04]  /*8f90*/  @P4 IMAD.HI.U32 R0, R93, R0, RZ ;  /* 0x000000005d004227 */ /* 0x001fc800078e00ff */
[C---:B------:R-:W-:Y:S02]  /*8fa0*/  IMAD R11, R22.reuse, UR5, R3 ;  /* 0x00000005160b7c24 */ /* 0x040fe4000f8e0203 */
[----:B------:R-:W-:Y:S01]  /*8fb0*/  IMAD.WIDE.U32 R2, R22, UR4, R8 ;  /* 0x0000000416027c25 */ /* 0x000fe2000f8e0008 */
[----:B------:R-:W-:-:S03]  /*8fc0*/  ULDC.64 UR4, c[0x0][0xb48] ;  /* 0x0002d20000047ab9 */ /* 0x000fc60000000a00 */
[----:B------:R-:W-:Y:S01]  /*8fd0*/  IMAD.MOV.U32 R9, RZ, RZ, R93 ;  /* 0x000000ffff097224 */ /* 0x000fe200078e005d */
[----:B-1----:R-:W-:Y:S01]  /*8fe0*/  @P4 SHF.R.U32.HI R9, RZ, R13, R0 ;  /* 0x0000000dff094219 */ /* 0x002fe20000011600 */
[----:B------:R-:W-:-:S03]  /*8ff0*/  IMAD.IADD R3, R3, 0x1, R11 ;  /* 0x0000000103037824 */ /* 0x000fc600078e020b */
[----:B------:R-:W-:Y:S01]  /*9000*/  IADD3 R11, -R9, RZ, RZ ;  /* 0x000000ff090b7210 */ /* 0x000fe20007ffe1ff */
        /* <DEDUP_REMOVED lines=16> */
[----:B------:R-:W-:Y:S01]  /*9110*/  LEA.HI.X R4, R2, UR5, R3, 0x2, P1 ;  /* 0x0000000502047c11 */ /* 0x000fe200088f1403 */
[----:B------:R2:W0:Y:S04]  /*9120*/  SHFL.IDX PT, R8, R0, RZ, 0x1c1f ;  /* 0x001c1fff00087589 */ /* 0x00042800000e0000 */
[----:B------:R2:W1:Y:S01]  /*9130*/  SHFL.IDX PT, R9, R4, RZ, 0x1c1f ;  /* 0x001c1fff04097589 */ /* 0x00046200000e0000 */
[----:B------:R-:W-:Y:S05]  /*9140*/  @P2 BRA `(.L_x_6721) ;  /* 0x0000000400002947 */ /* 0x000fea0003800000 */
[----:B------:R-:W-:Y:S02]  /*9150*/  ULDC UR4, c[0x0][0xac8] ;  /* 0x0002b20000047ab9 */ /* 0x000fe40000000800 */
[----:B------:R-:W-:Y:S02]  /*9160*/  ISETP.GE.AND P3, PT, R201, UR4, PT ;  /* 0x00000004c9007c0c */ /* 0x000fe4000bf66270 */
[----:B------:R-:W-:Y:S02]  /*9170*/  ISETP.GE.AND P1, PT, R203, UR4, PT ;  /* 0x00000004cb007c0c */ /* 0x000fe4000bf26270 */
[----:B------:R-:W-:Y:S02]  /*9180*/  ISETP.GE.AND P4, PT, R200, UR4, PT ;  /* 0x00000004c8007c0c */ /* 0x000fe4000bf86270 */
[----:B------:R-:W-:-:S07]  /*9190*/  ISETP.GE.AND P2, PT, R199, UR4, PT ;  /* 0x00000004c7007c0c */ /* 0x000fce000bf46270 */
[-C--:B0-----:R-:W-:Y:S02]  /*91a0*/  @!P3 LEA R10, P5, R201, R8.reuse, 0x2 ;  /* 0x00000008c90ab211 */ /* 0x081fe400078a10ff */
[----:B-1----:R-:W-:Y:S02]  /*91b0*/  @!P1 IMAD.WIDE R2, R203, 0x4, R8 ;  /* 0x00000004cb029825 */ /* 0x002fe400078e0208 */
[----:B------:R-:W-:Y:S02]  /*91c0*/  @!P3 LEA.HI.X R11, R201, R9, R221, 0x2, P5 ;  /* 0x00000009c90bb211 */ /* 0x000fe400028f14dd */
[-C--:B------:R-:W-:Y:S01]  /*91d0*/  @!P4 LEA R12, P5, R200, R8.reuse, 0x2 ;  /* 0x00000008c80cc211 */ /* 0x080fe200078a10ff */
[----:B------:R0:W-:Y:S01]  /*91e0*/  @!P1 ST.E.64 desc[UR36][R2.64], R20 ;  /* 0x0000001402009985 */ /* 0x0001e2000c101b24 */
[----:B------:R-:W-:Y:S02]  /*91f0*/  ISETP.GE.AND P1, PT, R198, UR4, PT ;  /* 0x00000004c6007c0c */ /* 0x000fe4000bf26270 */
[----:B------:R-:W-:Y:S01]  /*9200*/  @!P2 LEA R14, P6, R199, R8, 0x2 ;  /* 0x00000008c70ea211 */ /* 0x000fe200078c10ff */
[----:B------:R1:W-:Y:S01]  /*9210*/  @!P3 ST.E.64 desc[UR36][R10.64], R36 ;  /* 0x000000240a00b985 */ /* 0x0003e2000c101b24 */
[----:B------:R-:W-:-:S02]  /*9220*/  ISETP.GE.AND P3, PT, R197, UR4, PT ;  /* 0x00000004c5007c0c */ /* 0x000fc4000bf66270 */
[-C--:B------:R-:W-:Y:S02]  /*9230*/  @!P4 LEA.HI.X R13, R200, R9.reuse, R220, 0x2, P5 ;  /* 0x00000009c80dc211 */ /* 0x080fe400028f14dc */
[----:B------:R-:W-:Y:S02]  /*9240*/  @!P2 LEA.HI.X R15, R199, R9, R219, 0x2, P6 ;  /* 0x00000009c70fa211 */ /* 0x000fe400030f14db */
[----:B------:R-:W-:Y:S01]  /*9250*/  ISETP.GE.AND P5, PT, R196, UR4, PT ;  /* 0x00000004c4007c0c */ /* 0x000fe2000bfa6270 */
[----:B------:R3:W-:Y:S02]  /*9260*/  @!P4 ST.E.64 desc[UR36][R12.64], R38 ;  /* 0x000000260c00c985 */ /* 0x0007e4000c101b24 */
[----:B------:R-:W-:Y:S02]  /*9270*/  @!P1 LEA R16, P4, R198, R8, 0x2 ;  /* 0x00000008c6109211 */ /* 0x000fe400078810ff */
[----:B------:R4:W-:Y:S01]  /*9280*/  @!P2 ST.E.64 desc[UR36][R14.64], R40 ;  /* 0x000000280e00a985 */ /* 0x0009e2000c101b24 */
[----:B------:R-:W-:-:S02]  /*9290*/  ISETP.GE.AND P2, PT, R195, UR4, PT ;  /* 0x00000004c3007c0c */ /* 0x000fc4000bf46270 */
[CC--:B0-----:R-:W-:Y:S02]  /*92a0*/  @!P3 LEA R2, P6, R197.reuse, R8.reuse, 0x2 ;  /* 0x00000008c502b211 */ /* 0x0c1fe400078c10ff */
[-C--:B--2---:R-:W-:Y:S02]  /*92b0*/  @!P1 LEA.HI.X R17, R198, R9.reuse, R218, 0x2, P4 ;  /* 0x00000009c6119211 */ /* 0x084fe400020f14da */
[----:B------:R-:W-:Y:S02]  /*92c0*/  @!P3 LEA.HI.X R3, R197, R9, R217, 0x2, P6 ;  /* 0x00000009c503b211 */ /* 0x000fe400030f14d9 */
[----:B------:R-:W-:Y:S01]  /*92d0*/  ISETP.GE.AND P4, PT, R194, UR4, PT ;  /* 0x00000004c2007c0c */ /* 0x000fe2000bf86270 */
[----:B------:R0:W-:Y:S01]  /*92e0*/  @!P1 ST.E.64 desc[UR36][R16.64], R42 ;  /* 0x0000002a10009985 */ /* 0x0001e2000c101b24 */
[----:B-1----:R-:W-:-:S03]  /*92f0*/  @!P5 LEA R10, P1, R196, R8, 0x2 ;  /* 0x00000008c40ad211 */ /* 0x002fc600078210ff */
[----:B------:R1:W-:Y:S01]  /*9300*/  @!P3 ST.E.64 desc[UR36][R2.64], R44 ;  /* 0x0000002c0200b985 */ /* 0x0003e2000c101b24 */
[-C--:B---3--:R-:W-:Y:S02]  /*9310*/  @!P2 LEA R12, P6, R195, R8.reuse, 0x2 ;  /* 0x00000008c30ca211 */ /* 0x088fe400078c10ff */
[----:B------:R-:W-:Y:S02]  /*9320*/  ISETP.GE.AND P3, PT, R193, UR4, PT ;  /* 0x00000004c1007c0c */ /* 0x000fe4000bf66270 */
[-C--:B------:R-:W-:Y:S02]  /*9330*/  @!P5 LEA.HI.X R11, R196, R9.reuse, R216, 0x2, P1 ;  /* 0x00000009c40bd211 */ /* 0x080fe400008f14d8 */
[----:B------:R-:W-:Y:S02]  /*9340*/  ISETP.GE.AND P1, PT, R192, UR4, PT ;  /* 0x00000004c0007c0c */ /* 0x000fe4000bf26270 */
[----:B------:R-:W-:Y:S01]  /*9350*/  @!P2 LEA.HI.X R13, R195, R9, R215, 0x2, P6 ;  /* 0x00000009c30da211 */ /* 0x000fe200030f14d7 */
[----:B------:R2:W-:Y:S01]  /*9360*/  @!P5 ST.E.64 desc[UR36][R10.64], R46 ;  /* 0x0000002e0a00d985 */ /* 0x0005e2000c101b24 */
[----:B----4-:R-:W-:-:S03]  /*9370*/  @!P4 LEA R14, P6, R194, R8, 0x2 ;  /* 0x00000008c20ec211 */ /* 0x010fc600078c10ff */
[----:B------:R3:W-:Y:S01]  /*9380*/  @!P2 ST.E.64 desc[UR36][R12.64], R48 ;  /* 0x000000300c00a985 */ /* 0x0007e2000c101b24 */
[----:B------:R-:W-:Y:S02]  /*9390*/  ISETP.GE.AND P2, PT, R191, UR4, PT ;  /* 0x00000004bf007c0c */ /* 0x000fe4000bf46270 */
[-C--:B------:R-:W-:Y:S02]  /*93a0*/  @!P4 LEA.HI.X R15, R194, R9.reuse, R214, 0x2, P6 ;  /* 0x00000009c20fc211 */ /* 0x080fe400030f14d6 */
[CC--:B0-----:R-:W-:Y:S02]  /*93b0*/  @!P3 LEA R16, P5, R193.reuse, R8.reuse, 0x2 ;  /* 0x00000008c110b211 */ /* 0x0c1fe400078a10ff */
        /* <DEDUP_REMOVED lines=12> */
[----:B---3--:R-:W-:-:S03]  /*9480*/  @!P4 LEA R12, P6, R190, R8, 0x2 ;  /* 0x00000008be0cc211 */ /* 0x008fc600078c10ff */
[----:B------:R4:W-:Y:S01]  /*9490*/  @!P2 ST.E.64 desc[UR36][R10.64], R56 ;  /* 0x000000380a00a985 */ /* 0x0009e2000c101b24 */
[CC--:B0-----:R-:W-:Y:S02]  /*94a0*/  @!P5 LEA R14, P2, R189.reuse, R8.reuse, 0x2 ;  /* 0x00000008bd0ed211 */ /* 0x0c1fe400078410ff */
[-C--:B------:R-:W-:Y:S02]  /*94b0*/  @!P4 LEA.HI.X R13, R190, R9.reuse, R210, 0x2, P6 ;  /* 0x00000009be0dc211 */ /* 0x080fe400030f14d2 */
[CC--:B-1----:R-:W-:Y:S02]  /*94c0*/  @!P3 LEA R16, P6, R188.reuse, R8.reuse, 0x2 ;  /* 0x00000008bc10b211 */ /* 0x0c2fe400078c10ff */
        /* <DEDUP_REMOVED lines=8> */
.L_x_6721:
[----:B------:R-:W-:Y:S05]  /*9550*/  BSYNC B1 ;  /* 0x0000000000017941 */ /* 0x000fea0003800000 */
.L_x_6720:
[----:B-1--4-:R1:W3:Y:S04]  /*9560*/  SHFL.IDX PT, R9, R4, 0x1, 0x1c1f ;  /* 0x003c1f0004097f89 */ /* 0x0122e800000e0000 */
[----:B0-----:R1:W0:Y:S01]  /*9570*/  SHFL.IDX PT, R8, R0, 0x1, 0x1c1f ;  /* 0x003c1f0000087f89 */ /* 0x00122200000e0000 */
[----:B------:R-:W-:Y:S05]  /*9580*/  @P0 BRA `(.L_x_6719) ;  /* 0x0000000c00e40947 */ /* 0x000fea0003800000 */
[----:B------:R-:W-:Y:S02]  /*9590*/  ULDC UR4, c[0x0][0xac8] ;  /* 0x0002b20000047ab9 */ /* 0x000fe40000000800 */
[----:B------:R-:W-:Y:S02]  /*95a0*/  ISETP.GE.AND P1, PT, R201, UR4, PT ;  /* 0x00000004c9007c0c */ /* 0x000fe4000bf26270 */
[----:B------:R-:W-:Y:S02]  /*95b0*/  ISETP.GE.AND P0, PT, R200, UR4, PT ;  /* 0x00000004c8007c0c */ /* 0x000fe4000bf06270 */
[----:B------:R-:W-:Y:S02]  /*95c0*/  ISETP.GE.AND P2, PT, R203, UR4, PT ;  /* 0x00000004cb007c0c */ /* 0x000fe4000bf46270 */
[----:B------:R-:W-:Y:S02]  /*95d0*/  ISETP.GE.AND P4, PT, R198, UR4, PT ;  /* 0x00000004c6007c0c */ /* 0x000fe4000bf86270 */
[----:B------:R-:W-:-:S05]  /*95e0*/  ISETP.GE.AND P3, PT, R199, UR4, PT ;  /* 0x00000004c7007c0c */ /* 0x000fca000bf66270 */
[CC--:B0-----:R-:W-:Y:S02]  /*95f0*/  @!P1 LEA R10, P5, R201.reuse, R8.reuse, 0x2 ;  /* 0x00000008c90a9211 */ /* 0x0c1fe400078a10ff */
[CC--:B------:R-:W-:Y:S02]  /*9600*/  @!P0 LEA R12, P6, R200.reuse, R8.reuse, 0x2 ;  /* 0x00000008c80c8211 */ /* 0x0c0fe400078c10ff */
[-C--:B---3--:R-:W-:Y:S01]  /*9610*/  @!P1 LEA.HI.X R11, R201, R9.reuse, R221, 0x2, P5 ;  /* 0x00000009c90b9211 */ /* 0x088fe200028f14dd */
[----:B------:R-:W-:Y:S01]  /*9620*/  @!P2 IMAD.WIDE R2, R203, 0x4, R8 ;  /* 0x00000004cb02a825 */ /* 0x000fe200078e0208 */
[----:B------:R-:W-:Y:S02]  /*9630*/  ISETP.GE.AND P5, PT, R197, UR4, PT ;  /* 0x00000004c5007c0c */ /* 0x000fe4000bfa6270 */
[----:B------:R-:W-:Y:S02]  /*9640*/  @!P0 LEA.HI.X R13, R200, R9, R220, 0x2, P6 ;  /* 0x00000009c80d8211 */ /* 0x000fe400030f14dc */
[----:B------:R0:W-:Y:S01]  /*9650*/  @!P2 ST.E.64 desc[UR36][R2.64], R66 ;  /* 0x000000420200a985 */ /* 0x0001e2000c101b24 */
[----:B------:R-:W-:-:S02]  /*9660*/  @!P4 LEA R16, P2, R198, R8, 0x2 ;  /* 0x00000008c610c211 */ /* 0x000fc400078410ff */
[----:B------:R-:W-:Y:S01]  /*9670*/  @!P3 LEA R14, P6, R199, R8, 0x2 ;  /* 0x00000008c70eb211 */ /* 0x000fe200078c10ff */
[----:B------:R-:W-:Y:S01]  /*9680*/  @!P1 ST.E.64 desc[UR36][R10.64], R68 ;  /* 0x000000440a009985 */ /* 0x000fe2000c101b24 */
[----:B------:R-:W-:Y:S02]  /*9690*/  ISETP.GE.AND P1, PT, R195, UR4, PT ;  /* 0x00000004c3007c0c */ /* 0x000fe4000bf26270 */
[-C--:B--2---:R-:W-:Y:S01]  /*96a0*/  @!P4 LEA.HI.X R17, R198, R9.reuse, R218, 0x2, P2 ;  /* 0x00000009c611c211 */ /* 0x084fe200010f14da */
[----:B------:R2:W-:Y:S01]  /*96b0*/  @!P0 ST.E.64 desc[UR36][R12.64], R70 ;  /* 0x000000460c008985 */ /* 0x0005e2000c101b24 */
[----:B------:R-:W-:Y:S02]  /*96c0*/  ISETP.GE.AND P0, PT, R196, UR4, PT ;  /* 0x00000004c4007c0c */ /* 0x000fe4000bf06270 */
[----:B------:R-:W-:Y:S02]  /*96d0*/  ISETP.GE.AND P2, PT, R194, UR4, PT ;  /* 0x00000004c2007c0c */ /* 0x000fe4000bf46270 */
[----:B------:R-:W-:-:S02]  /*96e0*/  @!P3 LEA.HI.X R15, R199, R9, R219, 0x2, P6 ;  /* 0x00000009c70fb211 */ /* 0x000fc400030f14db */
[----:B------:R-:W-:-:S03]  /*96f0*/  @!P5 LEA R18, P6, R197, R8, 0x2 ;  /* 0x00000008c512d211 */ /* 0x000fc600078c10ff */
[----:B------:R3:W-:Y:S01]  /*9700*/  @!P3 ST.E.64 desc[UR36][R14.64], R72 ;  /* 0x000000480e00b985 */ /* 0x0007e2000c101b24 */
[-C--:B------:R-:W-:Y:S02]  /*9710*/  @!P5 LEA.HI.X R19, R197, R9.reuse, R217, 0x2, P6 ;  /* 0x00000009c513d211 */ /* 0x080fe400030f14d9 */
[----:B------:R-:W-:Y:S01]  /*9720*/  ISETP.GE.AND P3, PT, R193, UR4, PT ;  /* 0x00000004c1007c0c */ /* 0x000fe2000bf66270 */
[----:B------:R4:W-:Y:S01]  /*9730*/  @!P4 ST.E.64 desc[UR36][R16.64], R74 ;  /* 0x0000004a1000c985 */ /* 0x0009e2000c101b24 */
[-C--:B0-----:R-:W-:Y:S02]  /*9740*/  @!P0 LEA R2, P4, R196, R8.reuse, 0x2 ;  /* 0x00000008c4028211 */ /* 0x081fe400078810ff */
[-C--:B--2---:R-:W-:Y:S01]  /*9750*/  @!P2 LEA R12, P6, R194, R8.reuse, 0x2 ;  /* 0x00000008c20ca211 */ /* 0x084fe200078c10ff */
[----:B------:R-:W-:Y:S01]  /*9760*/  @!P5 ST.E.64 desc[UR36][R18.64], R76 ;  /* 0x0000004c1200d985 */ /* 0x000fe2000c101b24 */
[----:B------:R-:W-:Y:S02]  /*9770*/  @!P1 LEA R10, P5, R195, R8, 0x2 ;  /* 0x00000008c30a9211 */ /* 0x000fe400078a10ff */
[----:B------:R-:W-:-:S02]  /*9780*/  @!P0 LEA.HI.X R3, R196, R9, R216, 0x2, P4 ;  /* 0x00000009c4038211 */ /* 0x000fc400020f14d8 */
[-C--:B------:R-:W-:Y:S02]  /*9790*/  @!P1 LEA.HI.X R11, R195, R9.reuse, R215, 0x2, P5 ;  /* 0x00000009c30b9211 */ /* 0x080fe400028f14d7 */
[----:B------:R-:W-:Y:S01]  /*97a0*/  ISETP.GE.AND P4, PT, R192, UR4, PT ;  /* 0x00000004c0007c0c */ /* 0x000fe2000bf86270 */
[----:B------:R-:W-:Y:S01]  /*97b0*/  @!P0 ST.E.64 desc[UR36][R2.64], R78 ;  /* 0x0000004e02008985 */ /* 0x000fe2000c101b24 */
[----:B------:R-:W-:Y:S02]  /*97c0*/  @!P2 LEA.HI.X R13, R194, R9, R214, 0x2, P6 ;  /* 0x00000009c20da211 */ /* 0x000fe400030f14d6 */
[----:B---3--:R-:W-:Y:S01]  /*97d0*/  @!P3 LEA R14, P5, R193, R8, 0x2 ;  /* 0x00000008c10eb211 */ /* 0x008fe200078a10ff */
[----:B------:R0:W-:Y:S01]  /*97e0*/  @!P1 ST.E.64 desc[UR36][R10.64], R80 ;  /* 0x000000500a009985 */ /* 0x0001e2000c101b24 */
[----:B------:R-:W-:Y:S02]  /*97f0*/  ISETP.GE.AND P1, PT, R190, UR4, PT ;  /* 0x00000004be007c0c */ /* 0x000fe4000bf26270 */
[----:B------:R-:W-:Y:S01]  /*9800*/  ISETP.GE.AND P0, PT, R189, UR4, PT ;  /* 0x00000004bd007c0c */ /* 0x000fe2000bf06270 */
[----:B------:R2:W-:Y:S01]  /*9810*/  @!P2 ST.E.64 desc[UR36][R12.64], R82 ;  /* 0x000000520c00a985 */ /* 0x0005e2000c101b24 */
[----:B------:R-:W-:-:S02]  /*9820*/  ISETP.GE.AND P2, PT, R191, UR4, PT ;  /* 0x00000004bf007c0c */ /* 0x000fc4000bf46270 */
[-C--:B------:R-:W-:Y:S02]  /*9830*/  @!P3 LEA.HI.X R15, R193, R9.reuse, R213, 0x2, P5 ;  /* 0x00000009c10fb211 */ /* 0x080fe400028f14d5 */
[----:B------:R-:W-:Y:S02]  /*9840*/  ISETP.GE.AND P5, PT, R188, UR4, PT ;  /* 0x00000004bc007c0c */ /* 0x000fe4000bfa6270 */
[CC--:B----4-:R-:W-:Y:S01]  /*9850*/  @!P4 LEA R16, P6, R192.reuse, R8.reuse, 0x2 ;  /* 0x00000008c010c211 */ /* 0x0d0fe200078c10ff */
[----:B------:R4:W-:Y:S03]  /*9860*/  @!P3 ST.E.64 desc[UR36][R14.64], R84 ;  /* 0x000000540e00b985 */ /* 0x0009e6000c101b24 */
[----:B------:R-:W-:Y:S02]  /*9870*/  @!P4 LEA.HI.X R17, R192, R9, R212, 0x2, P6 ;  /* 0x00000009c011c211 */ /* 0x000fe400030f14d4 */
[----:B0-----:R-:W-:-:S02]  /*9880*/  @!P1 LEA R10, P6, R190, R8, 0x2 ;  /* 0x00000008be0a9211 */ /* 0x001fc400078c10ff */
[-C--:B------:R-:W-:Y:S01]  /*9890*/  @!P2 LEA R2, P3, R191, R8.reuse, 0x2 ;  /* 0x00000008bf02a211 */ /* 0x080fe200078610ff */
[----:B------:R4:W-:Y:S01]  /*98a0*/  @!P4 ST.E.64 desc[UR36][R16.64], R86 ;  /* 0x000000561000c985 */ /* 0x0009e2000c101b24 */
[-C--:B--2---:R-:W-:Y:S02]  /*98b0*/  @!P0 LEA R12, P4, R189, R8.reuse, 0x2 ;  /* 0x00000008bd0c8211 */ /* 0x084fe400078810ff */
[-C--:B------:R-:W-:Y:S02]  /*98c0*/  @!P2 LEA.HI.X R3, R191, R9.reuse, R211, 0x2, P3 ;  /* 0x00000009bf03a211 */ /* 0x080fe400018f14d3 */
[----:B------:R-:W-:Y:S02]  /*98d0*/  @!P5 LEA R18, P3, R188, R8, 0x2 ;  /* 0x00000008bc12d211 */ /* 0x000fe400078610ff */
[-C--:B------:R-:W-:Y:S01]  /*98e0*/  @!P1 LEA.HI.X R11, R190, R9.reuse, R210, 0x2, P6 ;  /* 0x00000009be0b9211 */ /* 0x080fe200030f14d2 */
[----:B------:R4:W-:Y:S01]  /*98f0*/  @!P2 ST.E.64 desc[UR36][R2.64], R90 ;  /* 0x0000005a0200a985 */ /* 0x0009e2000c101b24 */
[----:B------:R-:W-:-:S02]  /*9900*/  @!P0 LEA.HI.X R13, R189, R9, R209, 0x2, P4 ;  /* 0x00000009bd0d8211 */ /* 0x000fc400020f14d1 */
[----:B------:R-:W-:Y:S01]  /*9910*/  @!P5 LEA.HI.X R19, R188, R9, R208, 0x2, P3 ;  /* 0x00000009bc13d211 */ /* 0x000fe200018f14d0 */
[----:B------:R4:W-:Y:S04]  /*9920*/  @!P1 ST.E.64 desc[UR36][R10.64], R94 ;  /* 0x0000005e0a009985 */ /* 0x0009e8000c101b24 */
[----:B------:R4:W-:Y:S01]  /*9930*/  @!P0 ST.E.64 desc[UR36][R12.64], R96 ;  /* 0x000000600c008985 */ /* 0x0009e2000c101b24 */
[----:B------:R-:W-:-:S03]  /*9940*/  ISETP.GE.AND P0, PT, R155, UR4, PT ;  /* 0x000000049b007c0c */ /* 0x000fc6000bf06270 */
[----:B------:R4:W-:Y:S10]  /*9950*/  @!P5 ST.E.64 desc[UR36][R18.64], R98 ;  /* 0x000000621200d985 */ /* 0x0009f4000c101b24 */
[----:B------:R-:W-:Y:S05]  /*9960*/  @P0 BRA `(.L_x_6719) ;  /* 0x0000000800ec0947 */ /* 0x000fea0003800000 */
[----:B----4-:R-:W-:-:S04]  /*9970*/  LEA R2, P0, R155, R8, 0x2 ;  /* 0x000000089b027211 */ /* 0x010fc800078010ff */
[----:B------:R-:W-:-:S05]  /*9980*/  LEA.HI.X R3, R155, R9, R207, 0x2, P0 ;  /* 0x000000099b037211 */ /* 0x000fca00000f14cf */
[----:B------:R0:W-:Y:S01]  /*9990*/  ST.E.64 desc[UR36][R2.64], R150 ;  /* 0x0000009602007985 */ /* 0x0001e2000c101b24 */
[----:B------:R-:W-:Y:S05]  /*99a0*/  BRA `(.L_x_6719) ;  /* 0x0000000800dc7947 */ /* 0x000fea0003800000 */
.L_x_6710:
[----:B------:R-:W2:Y:S01]  /*99b0*/  LDC.64 R10, c[0x0][0xc00] ;  /* 0x00030000ff0a7b82 */ /* 0x000ea20000000a00 */
[----:B------:R-:W-:Y:S01]  /*99c0*/  ULDC.64 UR4, c[0x0][0xc08] ;  /* 0x0003020000047ab9 */ /* 0x000fe20000000a00 */
[----:B------:R-:W-:Y:S01]  /*99d0*/  IMAD.MOV.U32 R3, RZ, RZ, RZ ;  /* 0x000000ffff037224 */ /* 0x000fe200078e00ff */
[----:B------:R-:W-:-:S04]  /*99e0*/  ISETP.NE.U32.AND P1, PT, RZ, UR4, PT ;  /* 0x00000004ff007c0c */ /* 0x000fc8000bf25070 */
[----:B------:R-:W-:Y:S01]  /*99f0*/  ISETP.NE.AND.EX P1, PT, RZ, UR5, PT, P1 ;  /* 0x00000005ff007c0c */ /* 0x000fe2000bf25310 */
[----:B------:R-:W3:Y:S01]  /*9a00*/  LDC.64 R8, c[0x0][0xc00] ;  /* 0x00030000ff087b82 */ /* 0x000ee20000000a00 */
[----:B--2---:R-:W-:-:S04]  /*9a10*/  ISETP.NE.U32.AND P0, PT, R10, RZ, PT ;  /* 0x000000ff0a00720c */ /* 0x004fc80003f05070 */
[----:B------:R-:W-:Y:S01]  /*9a20*/  ISETP.NE.AND.EX P0, PT, R11, RZ, PT, P0 ;  /* 0x000000ff0b00720c */ /* 0x000fe20003f05300 */
[----:B---3--:R-:W-:-:S06]  /*9a30*/  IMAD.WIDE R10, R22, 0x4, R8 ;  /* 0x00000004160a7825 */ /* 0x008fcc00078e0208 */
[C---:B------:R-:W-:Y:S01]  /*9a40*/  @P1 LEA R8, P2, R22.reuse, UR4, 0x2 ;  /* 0x0000000416081c11 */ /* 0x040fe2000f8410ff */
[----:B------:R-:W-:Y:S02]  /*9a50*/  ULDC UR4, c[0x0][0xa88] ;  /* 0x0002a20000047ab9 */ /* 0x000fe40000000800 */
[----:B------:R-:W-:Y:S01]  /*9a60*/  IMAD.U32 R0, RZ, RZ, UR4 ;  /* 0x00000004ff007e24 */ /* 0x000fe2000f8e00ff */
[----:B------:R-:W-:Y:S02]  /*9a70*/  @P1 LEA.HI.X R9, R22, UR5, R19, 0x2, P2 ;  /* 0x0000000516091c11 */ /* 0x000fe400090f1413 */
[----:B------:R2:W5:Y:S04]  /*9a80*/  @P0 LDG.E R3, desc[UR36][R10.64] ;  /* 0x000000240a030981 */ /* 0x000568000c1e1900 */
[----:B------:R2:W5:Y:S01]  /*9a90*/  @P1 LDG.E R0, desc[UR36][R8.64] ;  /* 0x0000002408001981 */ /* 0x000562000c1e1900 */
[----:B------:R-:W-:-:S02]  /*9aa0*/  ISETP.NE.AND P2, PT, R18, RZ, PT ;  /* 0x000000ff1200720c */ /* 0x000fc40003f45270 */
[----:B------:R-:W-:-:S11]  /*9ab0*/  ISETP.GT.AND P3, PT, R228, 0x7f, PT ;  /* 0x0000007fe400780c */ /* 0x000fd60003f64270 */
[----:B------:R-:W3:Y:S02]  /*9ac0*/  @!P2 LDC R18, c[0x0][0xad4] ;  /* 0x0002b500ff12ab82 */ /* 0x000ee40000000800 */
[----:B---3--:R-:W-:Y:S01]  /*9ad0*/  ISETP.GT.AND P2, PT, R18, 0x1, PT ;  /* 0x000000011200780c */ /* 0x008fe20003f44270 */
[----:B--2---:R-:W-:-:S12]  /*9ae0*/  @P1 BRA `(.L_x_6722) ;  /* 0x0000000000101947 */ /* 0x004fd80003800000 */
[----:B------:R-:W-:Y:S05]  /*9af0*/  @!P0 BRA `(.L_x_6722) ;  /* 0x00000000000c8947 */ /* 0x000fea0003800000 */
[----:B------:R-:W2:Y:S04]  /*9b00*/  LDG.E R9, desc[UR36][R10.64] ;  /* 0x000000240a097981 */ /* 0x000ea8000c1e1900 */
[----:B-----5:R-:W2:Y:S02]  /*9b10*/  LDG.E R0, desc[UR36][R10.64+0x4] ;  /* 0x000004240a007981 */ /* 0x020ea4000c1e1900 */
[----:B--2---:R-:W-:-:S07]  /*9b20*/  IMAD.IADD R0, R0, 0x1, -R9 ;  /* 0x0000000100007824 */ /* 0x004fce00078e0a09 */
.L_x_6722:
[----:B------:R-:W-:Y:S01]  /*9b30*/  BSSY B1, `(.L_x_6723) ;  /* 0x0000037000017945 */ /* 0x000fe20003800000 */
[----:B------:R-:W-:Y:S02]  /*9b40*/  SEL R27, R22, RZ, !P0 ;  /* 0x000000ff161b7207 */ /* 0x000fe40004000000 */
[----:B------:R-:W-:Y:S02]  /*9b50*/  SEL R24, R19, RZ, !P0 ;  /* 0x000000ff13187207 */ /* 0x000fe40004000000 */
[----:B-----5:R-:W-:Y:S01]  /*9b60*/  SHF.R.S32.HI R22, RZ, 0x1f, R3 ;  /* 0x0000001fff167819 */ /* 0x020fe20000011403 */
[----:B------:R-:W-:Y:S06]  /*9b70*/  @P3 BRA `(.L_x_6724) ;  /* 0x0000000000c83947 */ /* 0x000fec0003800000 */
[----:B-1----:R-:W1:Y:S01]  /*9b80*/  S2R R4, SR_TID.X ;  /* 0x0000000000047919 */ /* 0x002e620000002100 */
[----:B------:R-:W2:Y:S02]  /*9b90*/  LDC R33, c[0x0][0xbe8] ;  /* 0x0002fa00ff217b82 */ /* 0x000ea40000000800 */
[----:B--2---:R-:W-:Y:S01]  /*9ba0*/  IMAD R8, R0, R33, RZ ;  /* 0x0000002100087224 */ /* 0x004fe200078e02ff */
[----:B-1----:R-:W-:-:S05]  /*9bb0*/  LEA R4, R16, R4, 0x7 ;  /* 0x0000000410047211 */ /* 0x002fca00078e38ff */
[----:B------:R-:W-:-:S05]  /*9bc0*/  VIADD R29, R4, 0xffffff80 ;  /* 0xffffff80041d7836 */ /* 0x000fca0000000000 */
[----:B------:R-:W-:-:S13]  /*9bd0*/  ISETP.GE.AND P0, PT, R29, R8, PT ;  /* 0x000000081d00720c */ /* 0x000fda0003f06270 */
[----:B------:R-:W-:Y:S05]  /*9be0*/  @P0 BRA `(.L_x_6724) ;  /* 0x0000000000ac0947 */ /* 0x000fea0003800000 */
[----:B------:R-:W-:Y:S01]  /*9bf0*/  ISETP.NE.AND P1, PT, R33, 0x1, PT ;  /* 0x000000012100780c */ /* 0x000fe20003f25270 */
[----:B------:R-:W-:Y:S01]  /*9c00*/  IMAD.MOV.U32 R20, RZ, RZ, 0x9b8 ;  /* 0x000009b8ff147424 */ /* 0x000fe200078e00ff */
[----:B------:R-:W-:Y:S01]  /*9c10*/  ISETP.GT.AND P0, PT, R18, 0x1, PT ;  /* 0x000000011200780c */ /* 0x000fe20003f04270 */
[----:B------:R-:W1:Y:S01]  /*9c20*/  LDC.64 R30, c[0x0][0xba8] ;  /* 0x0002ea00ff1e7b82 */ /* 0x000e620000000a00 */
[----:B0-----:R-:W-:Y:S02]  /*9c30*/  IMAD.MOV.U32 R17, RZ, RZ, R29 ;  /* 0x000000ffff117224 */ /* 0x001fe400078e001d */
[----:B------:R-:W-:-:S05]  /*9c40*/  SEL R20, R20, 0x978, P0 ;  /* 0x0000097814147807 */ /* 0x000fca0000000000 */
[----:B------:R-:W0:Y:S08]  /*9c50*/  LDC.64 R10, c[0x0][R20+0x220] ;  /* 0x00008800140a7b82 */ /* 0x000e300000000a00 */
[----:B------:R-:W2:Y:S08]  /*9c60*/  @P1 LDC R4, c[0x0][0xbec] ;  /* 0x0002fb00ff041b82 */ /* 0x000eb00000000800 */
[----:B------:R-:W3:Y:S08]  /*9c70*/  LDC.64 R8, c[0x0][R20+0x218] ;  /* 0x0000860014087b82 */ /* 0x000ef00000000a00 */
[----:B------:R-:W4:Y:S01]  /*9c80*/  @P1 LDC R25, c[0x0][0xbf0] ;  /* 0x0002fc00ff191b82 */ /* 0x000f220000000800 */
[----:B0-----:R-:W-:-:S02]  /*9c90*/  IMAD R11, R11, R27, RZ ;  /* 0x0000001b0b0b7224 */ /* 0x001fc400078e02ff */
[----:B------:R-:W-:-:S05]  /*9ca0*/  IMAD.WIDE.U32 R18, R10, R27, RZ ;  /* 0x0000001b0a127225 */ /* 0x000fca00078e00ff */
[----:B------:R-:W0:Y:S01]  /*9cb0*/  LDC.64 R12, c[0x0][R20+0x228] ;  /* 0x00008a00140c7b82 */ /* 0x000e220000000a00 */
[----:B--2---:R-:W-:-:S07]  /*9cc0*/  @P1 IMAD.HI.U32 R4, R29, R4, RZ ;  /* 0x000000041d041227 */ /* 0x004fce00078e00ff */
[----:B------:R-:W2:Y:S01]  /*9cd0*/  LDC.64 R14, c[0x0][R20+0x210] ;  /* 0x00008400140e7b82 */ /* 0x000ea20000000a00 */
[-C--:B---3--:R-:W-:Y:S02]  /*9ce0*/  IMAD R21, R9, R2.reuse, RZ ;  /* 0x0000000209157224 */ /* 0x088fe400078e02ff */
[----:B------:R-:W-:-:S04]  /*9cf0*/  IMAD.WIDE.U32 R8, R8, R2, RZ ;  /* 0x0000000208087225 */ /* 0x000fc800078e00ff */
[----:B------:R-:W-:Y:S01]  /*9d00*/  IMAD.IADD R21, R9, 0x1, R21 ;  /* 0x0000000109157824 */ /* 0x000fe200078e0215 */
[----:B----4-:R-:W-:Y:S01]  /*9d10*/  @P1 SHF.R.U32.HI R17, RZ, R25, R4 ;  /* 0x00000019ff111219 */ /* 0x010fe20000011604 */
[----:B------:R-:W-:Y:S01]  /*9d20*/  IMAD R25, R10, R24, R11 ;  /* 0x000000180a197224 */ /* 0x000fe200078e020b */
[----:B------:R-:W-:Y:S01]  /*9d30*/  SEL R11, R202, RZ, P0 ;  /* 0x000000ffca0b7207 */ /* 0x000fe20000000000 */
[----:B-1----:R-:W1:Y:S01]  /*9d40*/  @!P0 LDC R30, c[0x0][0xb50] ;  /* 0x0002d400ff1e8b82 */ /* 0x002e620000000800 */
[----:B------:R-:W-:Y:S01]  /*9d50*/  IADD3 R4, P1, P3, R18, R8, R3 ;  /* 0x0000000812047210 */ /* 0x000fe20007b3e003 */
[----:B------:R-:W-:Y:S02]  /*9d60*/  IMAD.MOV R10, RZ, RZ, -R17 ;  /* 0x000000ffff0a7224 */ /* 0x000fe400078e0a11 */
[----:B------:R-:W-:Y:S02]  /*9d70*/  IMAD.IADD R25, R19, 0x1, R25 ;  /* 0x0000000113197824 */ /* 0x000fe400078e0219 */
[----:B0-----:R-:W-:-:S02]  /*9d80*/  IMAD.WIDE.U32 R8, R12, R11, RZ ;  /* 0x0000000b0c087225 */ /* 0x001fc400078e00ff */
[----:B------:R-:W0:Y:S02]  /*9d90*/  @!P0 LDC R31, c[0x0][0xb54] ;  /* 0x0002d500ff1f8b82 */ /* 0x000e240000000800 */
[----:B------:R-:W-:Y:S02]  /*9da0*/  IMAD R13, R13, R11, RZ ;  /* 0x0000000b0d0d7224 */ /* 0x000fe400078e02ff */
[----:B------:R-:W-:Y:S01]  /*9db0*/  IMAD R11, R33, R10, R29 ;  /* 0x0000000a210b7224 */ /* 0x000fe200078e021d */
[----:B------:R-:W-:Y:S02]  /*9dc0*/  IADD3.X R10, R25, R21, R22, P1, P3 ;  /* 0x00000015190a7210 */ /* 0x000fe40000fe6416 */
[----:B------:R-:W-:Y:S01]  /*9dd0*/  IADD3 R8, P0, P1, R17, R4, R8 ;  /* 0x0000000411087210 */ /* 0x000fe2000791e008 */
[----:B--2---:R-:W-:Y:S01]  /*9de0*/  IMAD R4, R15, R11, RZ ;  /* 0x0000000b0f047224 */ /* 0x004fe200078e02ff */
        /* <DEDUP_REMOVED lines=9> */
[----:B0-----:R-:W-:-:S05]  /*9e80*/  LEA.HI.X R11, R8, R31, R4, 0x2, P0 ;  /* 0x0000001f080b7211 */ /* 0x001fca00000f1404 */
[----:B------:R2:W-:Y:S02]  /*9e90*/  STG.E desc[UR36][R10.64], R9 ;  /* 0x000000090a007986 */ /* 0x0005e4000c101924 */
.L_x_6724:
[----:B------:R-:W-:Y:S05]  /*9ea0*/  BSYNC B1 ;  /* 0x0000000000017941 */ /* 0x000fea0003800000 */
.L_x_6723:
[----:B------:R-:W-:Y:S05]  /*9eb0*/  @P2 BRA `(.L_x_6719) ;  /* 0x0000000400982947 */ /* 0x000fea0003800000 */
[----:B------:R-:W3:Y:S01]  /*9ec0*/  LDC R15, c[0x0][0xbe8] ;  /* 0x0002fa00ff0f7b82 */ /* 0x000ee20000000800 */
[----:B------:R-:W-:Y:S01]  /*9ed0*/  ULDC.64 UR4, c[0x0][0xaa0] ;  /* 0x0002a80000047ab9 */ /* 0x000fe20000000a00 */
[----:B------:R-:W-:Y:S01]  /*9ee0*/  ULDC.64 UR6, c[0x0][0xaf0] ;  /* 0x0002bc0000067ab9 */ /* 0x000fe20000000a00 */
[----:B-1----:R-:W-:Y:S01]  /*9ef0*/  IMAD R4, R22, UR4, RZ ;  /* 0x0000000416047c24 */ /* 0x002fe2000f8e02ff */
[----:B------:R-:W-:Y:S01]  /*9f00*/  BSSY B1, `(.L_x_6725) ;  /* 0x0000037000017945 */ /* 0x000fe20003800000 */
[----:B--2---:R-:W-:-:S04]  /*9f10*/  IMAD.WIDE.U32 R8, R3, UR4, RZ ;  /* 0x0000000403087c25 */ /* 0x004fc8000f8e00ff */
[----:B------:R-:W-:Y:S01]  /*9f20*/  IMAD R11, R3, UR5, R4 ;  /* 0x00000005030b7c24 */ /* 0x000fe2000f8e0204 */
[----:B------:R-:W-:Y:S01]  /*9f30*/  ULDC.64 UR4, c[0x0][0xae8] ;  /* 0x0002ba0000047ab9 */ /* 0x000fe20000000a00 */
[----:B------:R-:W-:Y:S02]  /*9f40*/  IMAD R3, R154, 0x20, R204 ;  /* 0x000000209a037824 */ /* 0x000fe400078e02cc */
[----:B------:R-:W-:Y:S02]  /*9f50*/  IMAD.IADD R9, R9, 0x1, R11 ;  /* 0x0000000109097824 */ /* 0x000fe400078e020b */
[----:B------:R-:W-:Y:S02]  /*9f60*/  IMAD R10, R16, 0x80, R3 ;  /* 0x00000080100a7824 */ /* 0x000fe400078e0203 */
[----:B------:R-:W-:-:S04]  /*9f70*/  IMAD.WIDE.U32 R8, R2, UR4, R8 ;  /* 0x0000000402087c25 */ /* 0x000fc8000f8e0008 */
[----:B------:R-:W-:Y:S02]  /*9f80*/  IMAD.MOV.U32 R11, RZ, RZ, R10 ;  /* 0x000000ffff0b7224 */ /* 0x000fe400078e000a */
[----:B------:R-:W-:Y:S01]  /*9f90*/  IMAD R4, R24, UR6, RZ ;  /* 0x0000000618047c24 */ /* 0x000fe2000f8e02ff */
[----:B---3--:R-:W-:Y:S01]  /*9fa0*/  ISETP.NE.AND P0, PT, R15, 0x1, PT ;  /* 0x000000010f00780c */ /* 0x008fe20003f05270 */
[----:B------:R-:W-:Y:S01]  /*9fb0*/  IMAD R9, R2, UR5, R9 ;  /* 0x0000000502097c24 */ /* 0x000fe2000f8e0209 */
[----:B------:R-:W-:-:S11]  /*9fc0*/  ULDC.64 UR4, c[0x0][0xae0] ;  /* 0x0002b80000047ab9 */ /* 0x000fd60000000a00 */
[----:B------:R-:W1:Y:S08]  /*9fd0*/  @P0 LDC R13, c[0x0][0xbec] ;  /* 0x0002fb00ff0d0b82 */ /* 0x000e700000000800 */
[----:B------:R-:W2:Y:S01]  /*9fe0*/  @P0 LDC R12, c[0x0][0xbf0] ;  /* 0x0002fc00ff0c0b82 */ /* 0x000ea20000000800 */
[----:B-1----:R-:W-:-:S04]  /*9ff0*/  @P0 IMAD.HI.U32 R3, R10, R13, RZ ;  /* 0x0000000d0a030227 */ /* 0x002fc800078e00ff */
[C---:B------:R-:W-:Y:S01]  /*a000*/  IMAD R13, R27.reuse, UR7, R4 ;  /* 0x000000071b0d7c24 */ /* 0x040fe2000f8e0204 */
[----:B--2---:R-:W-:Y:S01]  /*a010*/  @P0 SHF.R.U32.HI R11, RZ, R12, R3 ;  /* 0x0000000cff0b0219 */ /* 0x004fe20000011603 */
[----:B------:R-:W-:-:S03]  /*a020*/  IMAD.WIDE.U32 R2, R27, UR6, R8 ;  /* 0x000000061b027c25 */ /* 0x000fc6000f8e0008 */
[----:B------:R-:W-:Y:S01]  /*a030*/  SHF.R.S32.HI R4, RZ, 0x1f, R11 ;  /* 0x0000001fff047819 */ /* 0x000fe2000001140b */
[----:B------:R-:W-:Y:S01]  /*a040*/  IMAD.IADD R3, R3, 0x1, R13 ;  /* 0x0000000103037824 */ /* 0x000fe200078e020d */
[----:B------:R-:W-:-:S03]  /*a050*/  IADD3 R9, -R11, RZ, RZ ;  /* 0x000000ff0b097210 */ /* 0x000fc60007ffe1ff */
[----:B------:R-:W-:Y:S02]  /*a060*/  IMAD R4, R4, UR4, RZ ;  /* 0x0000000404047c24 */ /* 0x000fe4000f8e02ff */
[----:B------:R-:W-:Y:S02]  /*a070*/  IMAD R9, R15, R9, R10 ;  /* 0x000000090f097224 */ /* 0x000fe400078e020a */
[C---:B------:R-:W-:Y:S02]  /*a080*/  IMAD R13, R11.reuse, UR5, R4 ;  /* 0x000000050b0d7c24 */ /* 0x040fe4000f8e0204 */
[----:B------:R-:W-:Y:S01]  /*a090*/  IMAD.WIDE.U32 R2, R11, UR4, R2 ;  /* 0x000000040b027c25 */ /* 0x000fe2000f8e0002 */
[----:B------:R-:W-:Y:S01]  /*a0a0*/  SHF.R.S32.HI R4, RZ, 0x1f, R9 ;  /* 0x0000001fff047819 */ /* 0x000fe20000011409 */
[----:B------:R-:W-:Y:S02]  /*a0b0*/  ULDC.64 UR4, c[0x0][0xad8] ;  /* 0x0002b60000047ab9 */ /* 0x000fe40000000a00 */
[----:B------:R-:W-:-:S02]  /*a0c0*/  IMAD.IADD R3, R3, 0x1, R13 ;  /* 0x0000000103037824 */ /* 0x000fc400078e020d */
[----:B------:R-:W-:Y:S02]  /*a0d0*/  IMAD R4, R4, UR4, RZ ;  /* 0x0000000404047c24 */ /* 0x000fe4000f8e02ff */
[----:B------:R-:W-:Y:S02]  /*a0e0*/  IMAD R10, R16, 0x80, R204 ;  /* 0x00000080100a7824 */ /* 0x000fe400078e02cc */
[----:B------:R-:W-:Y:S02]  /*a0f0*/  IMAD R15, R0, R15, RZ ;  /* 0x0000000f000f7224 */ /* 0x000fe400078e02ff */
[C---:B------:R-:W-:Y:S02]  /*a100*/  IMAD R11, R9.reuse, UR5, R4 ;  /* 0x00000005090b7c24 */ /* 0x040fe4000f8e0204 */
[----:B------:R-:W-:Y:S01]  /*a110*/  IMAD.WIDE.U32 R2, R9, UR4, R2 ;  /* 0x0000000409027c25 */ /* 0x000fe2000f8e0002 */
[----:B------:R-:W-:Y:S01]  /*a120*/  ISETP.GE.AND P2, PT, R10, R15, PT ;  /* 0x0000000f0a00720c */ /* 0x000fe20003f46270 */
[----:B------:R-:W-:-:S02]  /*a130*/  ULDC.64 UR4, c[0x0][0xa80] ;  /* 0x0002a00000047ab9 */ /* 0x000fc40000000a00 */
[----:B------:R-:W-:Y:S01]  /*a140*/  VIADD R0, R10, 0x20 ;  /* 0x000000200a007836 */ /* 0x000fe20000000000 */
[----:B------:R-:W-:Y:S01]  /*a150*/  LEA R4, P3, R2, UR4, 0x1 ;  /* 0x0000000402047c11 */ /* 0x000fe2000f8608ff */
[----:B------:R-:W-:-:S03]  /*a160*/  IMAD.IADD R3, R3, 0x1, R11 ;  /* 0x0000000103037824 */ /* 0x000fc600078e020b */
[-C--:B------:R-:W-:Y:S01]  /*a170*/  ISETP.GE.AND P1, PT, R0, R15.reuse, PT ;  /* 0x0000000f0000720c */ /* 0x080fe20003f26270 */
[----:B------:R-:W-:Y:S01]  /*a180*/  VIADD R0, R10, 0x40 ;  /* 0x000000400a007836 */ /* 0x000fe20000000000 */
[----:B------:R-:W-:Y:S02]  /*a190*/  LEA.HI.X R8, R2, UR5, R3, 0x1, P3 ;  /* 0x0000000502087c11 */ /* 0x000fe400098f0c03 */
[----:B------:R1:W2:Y:S02]  /*a1a0*/  SHFL.IDX PT, R2, R4, RZ, 0x181f ;  /* 0x00181fff04027589 */ /* 0x0002a400000e0000 */
[----:B------:R-:W-:Y:S02]  /*a1b0*/  ISETP.GE.AND P0, PT, R0, R15, PT ;  /* 0x0000000f0000720c */ /* 0x000fe40003f06270 */
[----:B------:R1:W3:Y:S01]  /*a1c0*/  SHFL.IDX PT, R0, R8, RZ, 0x181f ;  /* 0x00181fff08007589 */ /* 0x0002e200000e0000 */
[----:B------:R-:W-:Y:S10]  /*a1d0*/  @P2 BRA `(.L_x_6726) ;  /* 0x0000000000242947 */ /* 0x000ff40003800000 */
[----:B------:R-:W-:Y:S02]  /*a1e0*/  ULDC UR4, c[0x0][0xac8] ;  /* 0x0002b20000047ab9 */ /* 0x000fe40000000800 */
[----:B------:R-:W-:Y:S02]  /*a1f0*/  ISETP.GE.AND P4, PT, R153, UR4, PT ;  /* 0x0000000499007c0c */ /* 0x000fe4000bf86270 */
[----:B------:R-:W-:-:S11]  /*a200*/  ISETP.GE.AND P5, PT, R23, UR4, PT ;  /* 0x0000000417007c0c */ /* 0x000fd6000bfa6270 */
[-C--:B--2---:R-:W-:Y:S02]  /*a210*/  @!P4 LEA R12, P2, R153, R2.reuse, 0x1 ;  /* 0x00000002990cc211 */ /* 0x084fe400078408ff */
[----:B------:R-:W-:Y:S02]  /*a220*/  @!P5 LEA R2, P3, R23, R2, 0x1 ;  /* 0x000000021702d211 */ /* 0x000fe400078608ff */
[-C--:B---3--:R-:W-:Y:S02]  /*a230*/  @!P4 LEA.HI.X R13, R153, R0.reuse, R227, 0x1, P2 ;  /* 0x00000000990dc211 */ /* 0x088fe400010f0ce3 */
[----:B------:R-:W-:-:S03]  /*a240*/  @!P5 LEA.HI.X R3, R23, R0, R226, 0x1, P3 ;  /* 0x000000001703d211 */ /* 0x000fc600018f0ce2 */
[----:B------:R4:W-:Y:S04]  /*a250*/  @!P4 ST.E.128 desc[UR36][R12.64], RZ ;  /* 0x000000ff0c00c985 */ /* 0x0009e8000c101d24 */
[----:B------:R4:W-:Y:S02]  /*a260*/  @!P5 ST.E.128 desc[UR36][R2.64], RZ ;  /* 0x000000ff0200d985 */ /* 0x0009e4000c101d24 */
.L_x_6726:
[----:B------:R-:W-:Y:S05]  /*a270*/  BSYNC B1 ;  /* 0x0000000000017941 */ /* 0x000fea0003800000 */
.L_x_6725:
[----:B---3--:R3:W0:Y:S01]  /*a280*/  SHFL.IDX PT, R0, R8, 0x1, 0x181f ;  /* 0x00381f0008007f89 */ /* 0x00862200000e0000 */
[----:B------:R-:W-:Y:S03]  /*a290*/  BSSY B1, `(.L_x_6727) ;  /* 0x000000c000017945 */ /* 0x000fe60003800000 */
[----:B--2-4-:R3:W2:Y:S01]  /*a2a0*/  SHFL.IDX PT, R2, R4, 0x1, 0x181f ;  /* 0x00381f0004027f89 */ /* 0x0146a200000e0000 */
[----:B------:R-:W-:Y:S05]  /*a2b0*/  @P1 BRA `(.L_x_6728) ;  /* 0x0000000000241947 */ /* 0x000fea0003800000 */
[----:B------:R-:W-:Y:S02]  /*a2c0*/  ULDC UR4, c[0x0][0xac8] ;  /* 0x0002b20000047ab9 */ /* 0x000fe40000000800 */
[----:B------:R-:W-:Y:S02]  /*a2d0*/  ISETP.GE.AND P3, PT, R153, UR4, PT ;  /* 0x0000000499007c0c */ /* 0x000fe4000bf66270 */
[----:B------:R-:W-:-:S11]  /*a2e0*/  ISETP.GE.AND P4, PT, R23, UR4, PT ;  /* 0x0000000417007c0c */ /* 0x000fd6000bf86270 */
[-C--:B--2---:R-:W-:Y:S02]  /*a2f0*/  @!P3 LEA R12, P1, R153, R2.reuse, 0x1 ;  /* 0x00000002990cb211 */ /* 0x084fe400078208ff */
[----:B------:R-:W-:Y:S02]  /*a300*/  @!P4 LEA R2, P2, R23, R2, 0x1 ;  /* 0x000000021702c211 */ /* 0x000fe400078408ff */
[-C--:B0-----:R-:W-:Y:S02]  /*a310*/  @!P3 LEA.HI.X R13, R153, R0.reuse, R227, 0x1, P1 ;  /* 0x00000000990db211 */ /* 0x081fe400008f0ce3 */
[----:B------:R-:W-:-:S03]  /*a320*/  @!P4 LEA.HI.X R3, R23, R0, R226, 0x1, P2 ;  /* 0x000000001703c211 */ /* 0x000fc600010f0ce2 */
[----:B------:R4:W-:Y:S04]  /*a330*/  @!P3 ST.E.128 desc[UR36][R12.64], RZ ;  /* 0x000000ff0c00b985 */ /* 0x0009e8000c101d24 */
[----:B------:R4:W-:Y:S02]  /*a340*/  @!P4 ST.E.128 desc[UR36][R2.64], RZ ;  /* 0x000000ff0200c985 */ /* 0x0009e4000c101d24 */
.L_x_6728:
[----:B------:R-:W-:Y:S05]  /*a350*/  BSYNC B1 ;  /* 0x0000000000017941 */ /* 0x000fea0003800000 */
.L_x_6727:
[----:B0-----:R0:W0:Y:S01]  /*a360*/  SHFL.IDX PT, R0, R8, 0x2, 0x181f ;  /* 0x00581f0008007f89 */ /* 0x00102200000e0000 */
[----:B------:R-:W-:Y:S03]  /*a370*/  BSSY B1, `(.L_x_6729) ;  /* 0x000000c000017945 */ /* 0x000fe60003800000 */
[----:B--2-4-:R2:W4:Y:S01]  /*a380*/  SHFL.IDX PT, R2, R4, 0x2, 0x181f ;  /* 0x00581f0004027f89 */ /* 0x01452200000e0000 */
[----:B------:R-:W-:Y:S05]  /*a390*/  @P0 BRA `(.L_x_6730) ;  /* 0x0000000000240947 */ /* 0x000fea0003800000 */
[----:B------:R-:W-:Y:S02]  /*a3a0*/  ULDC UR4, c[0x0][0xac8] ;  /* 0x0002b20000047ab9 */ /* 0x000fe40000000800 */
[----:B------:R-:W-:Y:S02]  /*a3b0*/  ISETP.GE.AND P2, PT, R153, UR4, PT ;  /* 0x0000000499007c0c */ /* 0x000fe4000bf46270 */
[----:B------:R-:W-:-:S11]  /*a3c0*/  ISETP.GE.AND P3, PT, R23, UR4, PT ;  /* 0x0000000417007c0c */ /* 0x000fd6000bf66270 */
[-C--:B----4-:R-:W-:Y:S02]  /*a3d0*/  @!P2 LEA R12, P0, R153, R2.reuse, 0x1 ;  /* 0x00000002990ca211 */ /* 0x090fe400078008ff */
[----:B------:R-:W-:Y:S02]  /*a3e0*/  @!P3 LEA R2, P1, R23, R2, 0x1 ;  /* 0x000000021702b211 */ /* 0x000fe400078208ff */
[-C--:B0-----:R-:W-:Y:S02]  /*a3f0*/  @!P2 LEA.HI.X R13, R153, R0.reuse, R227, 0x1, P0 ;  /* 0x00000000990da211 */ /* 0x081fe400000f0ce3 */
[----:B------:R-:W-:-:S03]  /*a400*/  @!P3 LEA.HI.X R3, R23, R0, R226, 0x1, P1 ;  /* 0x000000001703b211 */ /* 0x000fc600008f0ce2 */
[----:B------:R0:W-:Y:S04]  /*a410*/  @!P2 ST.E.128 desc[UR36][R12.64], RZ ;  /* 0x000000ff0c00a985 */ /* 0x0001e8000c101d24 */
[----:B------:R0:W-:Y:S02]  /*a420*/  @!P3 ST.E.128 desc[UR36][R2.64], RZ ;  /* 0x000000ff0200b985 */ /* 0x0001e4000c101d24 */
.L_x_6730:
[----:B------:R-:W-:Y:S05]  /*a430*/  BSYNC B1 ;  /* 0x0000000000017941 */ /* 0x000fea0003800000 */
.L_x_6729:
[----:B0-----:R-:W-:Y:S01]  /*a440*/  IADD3 R0, R10, 0x60, RZ ;  /* 0x000000600a007810 */ /* 0x001fe20007ffe0ff */
[----:B-1-3--:R-:W0:Y:S03]  /*a450*/  SHFL.IDX PT, R8, R8, 0x3, 0x181f ;  /* 0x00781f0008087f89 */ /* 0x00ae2600000e0000 */
[----:B------:R-:W-:Y:S01]  /*a460*/  ISETP.GE.AND P0, PT, R0, R15, PT ;  /* 0x0000000f0000720c */ /* 0x000fe20003f06270 */
[----:B----4-:R1:W3:-:S12]  /*a470*/  SHFL.IDX PT, R2, R4, 0x3, 0x181f ;  /* 0x00781f0004027f89 */ /* 0x0102d800000e0000 */
[----:B-1----:R-:W-:Y:S05]  /*a480*/  @P0 BRA `(.L_x_6719) ;  /* 0x0000000000240947 */ /* 0x002fea0003800000 */
[----:B------:R-:W-:Y:S02]  /*a490*/  ULDC UR4, c[0x0][0xac8] ;  /* 0x0002b20000047ab9 */ /* 0x000fe40000000800 */
[----:B------:R-:W-:Y:S02]  /*a4a0*/  ISETP.GE.AND P2, PT, R153, UR4, PT ;  /* 0x0000000499007c0c */ /* 0x000fe4000bf46270 */
[----:B------:R-:W-:-:S11]  /*a4b0*/  ISETP.GE.AND P3, PT, R23, UR4, PT ;  /* 0x0000000417007c0c */ /* 0x000fd6000bf66270 */
[-C--:B---3--:R-:W-:Y:S02]  /*a4c0*/  @!P2 LEA R10, P0, R153, R2.reuse, 0x1 ;  /* 0x00000002990aa211 */ /* 0x088fe400078008ff */
[----:B------:R-:W-:Y:S02]  /*a4d0*/  @!P3 LEA R2, P1, R23, R2, 0x1 ;  /* 0x000000021702b211 */ /* 0x000fe400078208ff */
[-C--:B0-----:R-:W-:Y:S02]  /*a4e0*/  @!P2 LEA.HI.X R11, R153, R8.reuse, R227, 0x1, P0 ;  /* 0x00000008990ba211 */ /* 0x081fe400000f0ce3 */
[----:B------:R-:W-:-:S03]  /*a4f0*/  @!P3 LEA.HI.X R3, R23, R8, R226, 0x1, P1 ;  /* 0x000000081703b211 */ /* 0x000fc600008f0ce2 */
[----:B------:R0:W-:Y:S04]  /*a500*/  @!P2 ST.E.128 desc[UR36][R10.64], RZ ;  /* 0x000000ff0a00a985 */ /* 0x0001e8000c101d24 */
[----:B------:R0:W-:Y:S02]  /*a510*/  @!P3 ST.E.128 desc[UR36][R2.64], RZ ;  /* 0x000000ff0200b985 */ /* 0x0001e4000c101d24 */
.L_x_6719:
[----:B------:R-:W-:Y:S05]  /*a520*/  BSYNC B0 ;  /* 0x0000000000007941 */ /* 0x000fea0003800000 */
.L_x_6709:
[----:B------:R-:W-:Y:S02]  /*a530*/  ULDC UR4, c[0x0][0xc3c] ;  /* 0x00030f0000047ab9 */ /* 0x000fe40000000800 */
[----:B-1----:R-:W-:-:S13]  /*a540*/  ISETP.GE.AND P0, PT, R7, UR4, PT ;  /* 0x0000000407007c0c */ /* 0x002fda000bf06270 */
[----:B------:R-:W-:Y:S05]  /*a550*/  @!P0 BRA `(.L_x_6731) ;  /* 0xffffff6800748947 */ /* 0x000fea000383ffff */
[----:B------:R-:W-:Y:S05]  /*a560*/  EXIT ;  /* 0x000000000000794d */ /* 0x000fea0003800000 */
.L_x_6680:
[----:B------:R-:W-:-:S08]  /*a570*/  NOP ;  /* 0x0000000000007918 */ /* 0x000fd00000000000 */
[----:B------:R-:W0:-:S00]  /*a580*/  USETMAXREG.DEALLOC.CTAPOOL 0x28 ;  /* 0x00000028000079c8 */ /* 0x000e0000080e0500 */
[----:B0-----:R-:W-:Y:S02]  /*a590*/  LOP3.LUT R0, R0, 0x3, RZ, 0xc0, !PT ;  /* 0x0000000300007812 */ /* 0x001fe400078ec0ff */
[----:B------:R-:W-:-:S04]  /*a5a0*/  LOP3.LUT R27, R27, 0xffffffdf, RZ, 0xc0, !PT ;  /* 0xffffffdf1b1b7812 */ /* 0x000fc800078ec0ff */
[----:B------:R-:W0:Y:S02]  /*a5b0*/  SHFL.IDX PT, R0, R0, RZ, 0x1f ;  /* 0x00001fff00007589 */ /* 0x000e2400000e0000 */
[----:B0-----:R-:W-:Y:S01]  /*a5c0*/  ISETP.NE.AND P0, PT, R0, RZ, PT ;  /* 0x000000ff0000720c */ /* 0x001fe20003f05270 */
[----:B------:R-:W-:-:S12]  /*a5d0*/  IMAD.MOV.U32 R0, RZ, RZ, RZ ;  /* 0x000000ffff007224 */ /* 0x000fd800078e00ff */
        /* <DEDUP_REMOVED lines=9> */
.L_x_6732:
[----:B------:R-:W0:Y:S01]  /*a670*/  S2R R2, SR_TID.X ;  /* 0x0000000000027919 */ /* 0x000e220000002100 */
[----:B------:R-:W-:Y:S01]  /*a680*/  ULDC UR4, c[0x0][0xc3c] ;  /* 0x00030f0000047ab9 */ /* 0x000fe20000000800 */
[----:B------:R-:W-:Y:S01]  /*a690*/  IMAD.MOV.U32 R9, RZ, RZ, RZ ;  /* 0x000000ffff097224 */ /* 0x000fe200078e00ff */
[----:B------:R-:W1:Y:S01]  /*a6a0*/  S2UR UR6, SR_CTAID.X ;  /* 0x00000000000679c3 */ /* 0x000e620000002500 */
[----:B------:R-:W-:Y:S01]  /*a6b0*/  ULDC UR5, c[0x0][0xc38] ;  /* 0x00030e0000057ab9 */ /* 0x000fe20000000800 */
[----:B0-----:R-:W-:-:S04]  /*a6c0*/  LOP3.LUT R7, R2, 0x1f, RZ, 0xc0, !PT ;  /* 0x0000001f02077812 */ /* 0x001fc800078ec0ff */
[----:B------:R-:W-:-:S04]  /*a6d0*/  ISETP.NE.AND P0, PT, R7, 0x1f, PT ;  /* 0x0000001f0700780c */ /* 0x000fc80003f05270 */
[----:B------:R-:W-:-:S13]  /*a6e0*/  ISETP.GE.OR P1, PT, R7, UR4, !P0 ;  /* 0x0000000407007c0c */ /* 0x000fda000c726670 */
[----:B------:R-:W0:Y:S08]  /*a6f0*/  @!P1 LDC.64 R4, c[0x0][0xc80] ;  /* 0x00032000ff049b82 */ /* 0x000e300000000a00 */
[----:B------:R-:W2:Y:S01]  /*a700*/  @!P1 LDC.64 R2, c[0x0][0xc78] ;  /* 0x00031e00ff029b82 */ /* 0x000ea20000000a00 */
[----:B0-----:R-:W-:-:S05]  /*a710*/  @!P1 IMAD.WIDE.U32 R4, R7, 0x4, R4 ;  /* 0x0000000407049825 */ /* 0x001fca00078e0004 */
        /* <DEDUP_REMOVED lines=33> */
.L_x_6736:
[----:B------:R-:W0:Y:S01]  /*a930*/  LDC R0, c[0x0][0xc3c] ;  /* 0x00030f00ff007b82 */ /* 0x000e220000000800 */
[----:B------:R-:W-:-:S06]  /*a940*/  UIADD3 UR4, UR4, 0x1f, URZ ;  /* 0x0000001f04047890 */ /* 0x000fcc000fffe03f */
[----:B0-----:R-:W-:-:S13]  /*a950*/  ISETP.LE.AND P6, PT, R0, UR4, PT ;  /* 0x0000000400007c0c */ /* 0x001fda000bfc3270 */
[----:B------:R-:W-:Y:S05]  /*a960*/  @P6 BRA `(.L_x_6735) ;  /* 0x0000000400a86947 */ /* 0x000fea0003800000 */
[----:B------:R-:W-:-:S05]  /*a970*/  VIADD R9, R7, UR4 ;  /* 0x0000000407097c36 */ /* 0x000fca0008000000 */
[----:B------:R-:W-:Y:S01]  /*a980*/  ISETP.GE.OR P6, PT, R9, R0, !P0 ;  /* 0x000000000900720c */ /* 0x000fe200047c6670 */
[----:B------:R-:W-:-:S12]  /*a990*/  IMAD.MOV.U32 R0, RZ, RZ, RZ ;  /* 0x000000ffff007224 */ /* 0x000fd800078e00ff */
        /* <DEDUP_REMOVED lines=28> */
.L_x_6734:
        /* <DEDUP_REMOVED lines=18> */
.L_x_6737:
[----:B-1----:R-:W-:Y:S01]  /*ac80*/  IMAD R16, R16, UR5, R10 ;  /* 0x0000000510107c24 */ /* 0x002fe2000f8e020a */
[----:B0-----:R-:W-:Y:S01]  /*ac90*/  IABS R5, R9 ;  /* 0x0000000900057213 */ /* 0x001fe20000000000 */
[----:B------:R-:W-:Y:S01]  /*aca0*/  IMAD R11, R11, R4, RZ ;  /* 0x000000040b0b7224 */ /* 0x000fe200078e02ff */
[----:B------:R-:W-:Y:S01]  /*acb0*/  IABS R10, R0 ;  /* 0x00000000000a7213 */ /* 0x000fe20000000000 */
[----:B------:R-:W-:Y:S01]  /*acc0*/  IMAD.MOV.U32 R2, RZ, RZ, RZ ;  /* 0x000000ffff027224 */ /* 0x000fe200078e00ff */
[----:B------:R-:W-:Y:S01]  /*acd0*/  IADD3 R17, -R16, UR6, RZ ;  /* 0x0000000610117c10 */ /* 0x000fe2000fffe1ff */
[----:B------:R-:W0:Y:S01]  /*ace0*/  I2F.RP R6, R5 ;  /* 0x0000000500067306 */ /* 0x000e220000209400 */
[----:B------:R-:W-:Y:S02]  /*acf0*/  VIADD R19, R19, UR4 ;  /* 0x0000000413137c36 */ /* 0x000fe40008000000 */
[----:B------:R-:W-:Y:S01]  /*ad00*/  IABS R8, R17 ;  /* 0x0000001100087213 */ /* 0x000fe20000000000 */
[----:B------:R-:W-:-:S04]  /*ad10*/  IMAD.HI.U32 R2, R3, R11, R2 ;  /* 0x0000000b03027227 */ /* 0x000fc800078e0002 */
[----:B------:R-:W-:Y:S02]  /*ad20*/  IMAD.MOV R10, RZ, RZ, -R10 ;  /* 0x000000ffff0a7224 */ /* 0x000fe400078e0a0a */
[----:B------:R-:W-:Y:S02]  /*ad30*/  IMAD.MOV.U32 R3, RZ, RZ, R8 ;  /* 0x000000ffff037224 */ /* 0x000fe400078e0008 */
[----:B------:R-:W-:Y:S02]  /*ad40*/  IMAD.MOV.U32 R8, RZ, RZ, R10 ;  /* 0x000000ffff087224 */ /* 0x000fe400078e000a */
[----:B------:R-:W-:Y:S01]  /*ad50*/  IMAD.HI.U32 R2, R2, R3, RZ ;  /* 0x0000000302027227 */ /* 0x000fe200078e00ff */
[----:B0-----:R-:W0:Y:S03]  /*ad60*/  MUFU.RCP R6, R6 ;  /* 0x0000000600067308 */ /* 0x001e260000001000 */
[----:B------:R-:W-:-:S05]  /*ad70*/  IMAD R3, R2, R8, R3 ;  /* 0x0000000802037224 */ /* 0x000fca00078e0203 */
[----:B------:R-:W-:Y:S01]  /*ad80*/  ISETP.GT.U32.AND P1, PT, R4, R3, PT ;  /* 0x000000030400720c */ /* 0x000fe20003f24070 */
[----:B0-----:R-:W-:-:S12]  /*ad90*/  VIADD R8, R6, 0xffffffe ;  /* 0x0ffffffe06087836 */ /* 0x001fd80000000000 */
[-C--:B------:R-:W-:Y:S01]  /*ada0*/  @!P1 IADD3 R3, R3, -R4.reuse, RZ ;  /* 0x8000000403039210 */ /* 0x080fe20007ffe0ff */
[----:B------:R-:W-:Y:S01]  /*adb0*/  @!P1 VIADD R2, R2, 0x1 ;  /* 0x0000000102029836 */ /* 0x000fe20000000000 */
[----:B------:R-:W-:Y:S02]  /*adc0*/  ISETP.NE.AND P1, PT, R0, RZ, PT ;  /* 0x000000ff0000720c */ /* 0x000fe40003f25270 */
[----:B------:R-:W-:Y:S02]  /*add0*/  ISETP.GE.U32.AND P0, PT, R3, R4, PT ;  /* 0x000000040300720c */ /* 0x000fe40003f06070 */
[----:B------:R-:W-:Y:S01]  /*ade0*/  LOP3.LUT R4, R17, R0, RZ, 0x3c, !PT ;  /* 0x0000000011047212 */ /* 0x000fe200078e3cff */
[----:B------:R0:W1:Y:S03]  /*adf0*/  F2I.FTZ.U32.TRUNC.NTZ R3, R8 ;  /* 0x0000000800037305 */ /* 0x000066000021f000 */
[----:B------:R-:W-:-:S02]  /*ae00*/  ISETP.GE.AND P2, PT, R4, RZ, PT ;  /* 0x000000ff0400720c */ /* 0x000fc40003f46270 */
[----:B0-----:R-:W-:-:S05]  /*ae10*/  IABS R8, R9 ;  /* 0x0000000900087213 */ /* 0x001fca0000000000 */
[----:B------:R-:W-:Y:S01]  /*ae20*/  @P0 VIADD R2, R2, 0x1 ;  /* 0x0000000102020836 */ /* 0x000fe20000000000 */
[----:B------:R-:W-:-:S03]  /*ae30*/  IADD3 R8, RZ, -R8, RZ ;  /* 0x80000008ff087210 */ /* 0x000fc60007ffe0ff */
[----:B------:R-:W-:Y:S02]  /*ae40*/  IMAD.MOV.U32 R6, RZ, RZ, R2 ;  /* 0x000000ffff067224 */ /* 0x000fe400078e0002 */
[----:B-1----:R-:W-:Y:S02]  /*ae50*/  IMAD.MOV R2, RZ, RZ, -R3 ;  /* 0x000000ffff027224 */ /* 0x002fe400078e0a03 */
[----:B------:R-:W-:Y:S01]  /*ae60*/  @!P2 IMAD.MOV R6, RZ, RZ, -R6 ;  /* 0x000000ffff06a224 */ /* 0x000fe200078e0a06 */
[----:B------:R-:W-:Y:S01]  /*ae70*/  @!P1 LOP3.LUT R6, RZ, R0, RZ, 0x33, !PT ;  /* 0x00000000ff069212 */ /* 0x000fe200078e33ff */
[----:B------:R-:W-:Y:S02]  /*ae80*/  IMAD R11, R2, R5, RZ ;  /* 0x00000005020b7224 */ /* 0x000fe400078e02ff */
[----:B------:R-:W-:Y:S01]  /*ae90*/  IMAD.MOV.U32 R2, RZ, RZ, RZ ;  /* 0x000000ffff027224 */ /* 0x000fe200078e00ff */
[-C--:B------:R-:W-:Y:S01]  /*aea0*/  IABS R4, R6.reuse ;  /* 0x0000000600047213 */ /* 0x080fe20000000000 */
[----:B------:R-:W-:-:S02]  /*aeb0*/  IMAD R0, R0, R6, RZ ;  /* 0x0000000600007224 */ /* 0x000fc400078e02ff */
[----:B------:R-:W-:-:S04]  /*aec0*/  IMAD.HI.U32 R2, R3, R11, R2 ;  /* 0x0000000b03027227 */ /* 0x000fc800078e0002 */
[----:B------:R-:W-:Y:S02]  /*aed0*/  IMAD.MOV.U32 R3, RZ, RZ, R4 ;  /* 0x000000ffff037224 */ /* 0x000fe400078e0004 */
[----:B------:R-:W-:Y:S02]  /*aee0*/  IMAD.MOV.U32 R4, RZ, RZ, R8 ;  /* 0x000000ffff047224 */ /* 0x000fe400078e0008 */
        /* <DEDUP_REMOVED lines=18> */
.L_x_6735:
[----:B------:R-:W-:Y:S01]  /*b010*/  ULDC UR4, c[0x0][0xc3c] ;  /* 0x00030f0000047ab9 */ /* 0x000fe20000000800 */
[----:B------:R-:W-:Y:S01]  /*b020*/  IMAD.MOV.U32 R17, RZ, RZ, RZ ;  /* 0x000000ffff117224 */ /* 0x000fe200078e00ff */
[----:B------:R-:W-:Y:S01]  /*b030*/  MOV R16, UR6 ;  /* 0x0000000600107c02 */ /* 0x000fe20008000f00 */
[----:B------:R-:W-:Y:S02]  /*b040*/  IMAD.MOV.U32 R18, RZ, RZ, RZ ;  /* 0x000000ffff127224 */ /* 0x000fe400078e00ff */
[----:B------:R-:W-:-:S07]  /*b050*/  IMAD.U32 R19, RZ, RZ, UR4 ;  /* 0x00000004ff137e24 */ /* 0x000fce000f8e00ff */
.L_x_6738:
[----:B------:R-:W-:-:S13]  /*b060*/  ISETP.NE.AND P0, PT, R7, RZ, PT ;  /* 0x000000ff0700720c */ /* 0x000fda0003f05270 */
[----:B------:R-:W0:Y:S01]  /*b070*/  @!P0 S2R R3, SR_CgaCtaId ;  /* 0x0000000000038919 */ /* 0x000e220000008800 */
[----:B------:R-:W-:-:S04]  /*b080*/  @!P0 MOV R0, 0x400 ;  /* 0x0000040000008802 */ /* 0x000fc80000000f00 */
[----:B0-----:R-:W-:-:S05]  /*b090*/  @!P0 LEA R0, R3, R0, 0x18 ;  /* 0x0000000003008211 */ /* 0x001fca00078ec0ff */
[----:B------:R0:W-:Y:S01]  /*b0a0*/  @!P0 STS.128 [R0+0x288d0], R16 ;  /* 0x0288d01000008388 */ /* 0x0001e20000000c00 */
[----:B------:R-:W-:Y:S06]  /*b0b0*/  BAR.ARV 0x5, 0x180 ;  /* 0x0146000000007b1d */ /* 0x000fec0000002000 */
.L_x_6733:
[----:B------:R2:W-:Y:S01]  /*b0c0*/  STL [R1+0x20], RZ ;  /* 0x000020ff01007387 */ /* 0x0005e20000100800 */
[----:B------:R-:W-:Y:S01]  /*b0d0*/  ULDC UR4, c[0x0][0xc3c] ;  /* 0x00030f0000047ab9 */ /* 0x000fe20000000800 */
[----:B------:R-:W-:Y:S01]  /*b0e0*/  IMAD.MOV.U32 R28, RZ, RZ, 0x1 ;  /* 0x00000001ff1c7424 */ /* 0x000fe200078e00ff */
[----:B-1----:R-:W-:Y:S01]  /*b0f0*/  ISETP.GE.AND P0, PT, R19, UR4, PT ;  /* 0x0000000413007c0c */ /* 0x002fe2000bf06270 */
[----:B------:R-:W-:-:S12]  /*b100*/  IMAD.MOV.U32 R25, RZ, RZ, RZ ;  /* 0x000000ffff197224 */ /* 0x000fd800078e00ff */
[----:B--2---:R-:W-:Y:S05]  /*b110*/  @P0 BRA `(.L_x_6739) ;  /* 0x0000004800d00947 */ /* 0x004fea0003800000 */
[----:B------:R-:W2:Y:S01]  /*b120*/  LDL R3, [R1+0x4] ;  /* 0x0000040001037983 */ /* 0x000ea20000100800 */
[----:B------:R-:W1:Y:S01]  /*b130*/  S2R R4, SR_TID.X ;  /* 0x0000000000047919 */ /* 0x000e620000002100 */
[----:B------:R-:W3:Y:S01]  /*b140*/  S2UR UR5, SR_CgaCtaId ;  /* 0x00000000000579c3 */ /* 0x000ee20000008800 */
[----:B------:R-:W-:Y:S01]  /*b150*/  UMOV UR4, 0x400 ;  /* 0x0000040000047882 */ /* 0x000fe20000000000 */
[----:B-1----:R-:W-:Y:S01]  /*b160*/  IMAD.SHL.U32 R30, R4, 0x8, RZ ;  /* 0x00000008041e7824 */ /* 0x002fe200078e00ff */
[----:B---3--:R-:W-:-:S04]  /*b170*/  ULEA UR4, UR5, UR4, 0x18 ;  /* 0x0000000405047291 */ /* 0x008fc8000f8ec03f */
[----:B0-----:R-:W-:-:S04]  /*b180*/  LOP3.LUT R0, R30, 0x1f8, RZ, 0xc0, !PT ;  /* 0x000001f81e007812 */ /* 0x001fc800078ec0ff */
[----:B------:R-:W-:Y:S01]  /*b190*/  LOP3.LUT R33, R0, 0x38, R4, 0x78, !PT ;  /* 0x0000003800217812 */ /* 0x000fe200078e7804 */
[----:B------:R-:W-:-:S03]  /*b1a0*/  IMAD.U32 R22, RZ, RZ, UR4 ;  /* 0x00000004ff167e24 */ /* 0x000fc6000f8e00ff */
[----:B------:R-:W-:Y:S02]  /*b1b0*/  LOP3.LUT R33, R33, 0x200, R30, 0xf8, !PT ;  /* 0x0000020021217812 */ /* 0x000fe400078ef81e */
[----:B------:R-:W-:Y:S01]  /*b1c0*/  LOP3.LUT R30, R30, 0x38, RZ, 0xc0, !PT ;  /* 0x000000381e1e7812 */ /* 0x000fe200078ec0ff */
[----:B------:R-:W-:Y:S01]  /*b1d0*/  BSSY B8, `(.L_x_6739) ;  /* 0x00004a8000087945 */ /* 0x000fe20003800000 */
[----:B------:R-:W-:Y:S01]  /*b1e0*/  IMAD.MOV.U32 R28, RZ, RZ, 0x1 ;  /* 0x00000001ff1c7424 */ /* 0x000fe200078e00ff */
[----:B------:R-:W-:Y:S02]  /*b1f0*/  MOV R25, RZ ;  /* 0x000000ff00197202 */ /* 0x000fe40000000f00 */
[----:B------:R-:W-:Y:S01]  /*b200*/  LOP3.LUT R29, R30, 0x40, RZ, 0xfc, !PT ;  /* 0x000000401e1d7812 */ /* 0x000fe200078efcff */
[----:B------:R-:W-:Y:S01]  /*b210*/  ULDC UR38, c[0x0][0xc] ;  /* 0x0000030000267ab9 */ /* 0x000fe20000000800 */
[----:B--2---:R-:W-:-:S05]  /*b220*/  LOP3.LUT R0, R3, 0x2, RZ, 0xfc, !PT ;  /* 0x0000000203007812 */ /* 0x004fca00078efcff */
[----:B------:R0:W-:Y:S04]  /*b230*/  STL [R1+0x24], R0 ;  /* 0x0000240001007387 */ /* 0x0001e80000100800 */
[----:B------:R1:W-:Y:S01]  /*b240*/  STL [R1+0x20], RZ ;  /* 0x000020ff01007387 */ /* 0x0003e20000100800 */
[----:B0-----:R-:W-:-:S05]  /*b250*/  IMAD R0, R33, 0x2, R22 ;  /* 0x0000000221007824 */ /* 0x001fca00078e0216 */
[----:B------:R1:W-:Y:S02]  /*b260*/  STL [R1], R0 ;  /* 0x0000000001007387 */ /* 0x0003e40000100800 */
.L_x_6802:
[----:B0-----:R-:W0:Y:S02]  /*b270*/  LDC.64 R2, c[0x0][0xc88] ;  /* 0x00032200ff027b82 */ /* 0x001e240000000a00 */
[----:B0-----:R-:W-:-:S05]  /*b280*/  IMAD.WIDE R2, R19, 0x4, R2 ;  /* 0x0000000413027825 */ /* 0x001fca00078e0202 */
[----:B-1----:R-:W1:Y:S01]  /*b290*/  LDG.E R31, desc[UR36][R2.64] ;  /* 0x00000024021f7981 */ /* 0x002e62000c1e1900 */
[----:B------:R-:W-:Y:S05]  /*b2a0*/  YIELD ;  /* 0x0000000000007946 */ /* 0x000fea0003800000 */
[----:B------:R-:W-:Y:S01]  /*b2b0*/  ULDC.64 UR4, c[0x0][0xa28] ;  /* 0x00028a0000047ab9 */ /* 0x000fe20000000a00 */
[----:B------:R-:W-:Y:S01]  /*b2c0*/  IMAD.MOV.U32 R36, RZ, RZ, RZ ;  /* 0x000000ffff247224 */ /* 0x000fe200078e00ff */
[----:B------:R-:W-:Y:S01]  /*b2d0*/  ISETP.NE.U32.AND P0, PT, RZ, UR4, PT ;  /* 0x00000004ff007c0c */ /* 0x000fe2000bf05070 */
[----:B------:R-:W-:-:S03]  /*b2e0*/  ULDC.64 UR6, c[0x0][0xa18] ;  /* 0x0002860000067ab9 */ /* 0x000fc60000000a00 */
[----:B------:R-:W-:Y:S02]  /*b2f0*/  ISETP.NE.AND.EX P0, PT, RZ, UR5, PT, P0 ;  /* 0x00000005ff007c0c */ /* 0x000fe4000bf05300 */
[----:B-1----:R-:W-:-:S11]  /*b300*/  SHF.R.S32.HI R0, RZ, 0x1f, R31 ;  /* 0x0000001fff007819 */ /* 0x002fd6000001141f */
[C---:B------:R-:W-:Y:S01]  /*b310*/  @P0 LEA R2, P1, R31.reuse, UR4, 0x2 ;  /* 0x000000041f020c11 */ /* 0x040fe2000f8210ff */
[C---:B------:R-:W-:Y:S01]  /*b320*/  IMAD.SHL.U32 R23, R31.reuse, 0x4, RZ ;  /* 0x000000041f177824 */ /* 0x040fe200078e00ff */
[C-C-:B------:R-:W-:Y:S01]  /*b330*/  SHF.L.U64.HI R24, R31.reuse, 0x2, R0.reuse ;  /* 0x000000021f187819 */ /* 0x140fe20000010200 */
[----:B------:R0:W-:Y:S01]  /*b340*/  STL [R1+0x10], R0 ;  /* 0x0000100001007387 */ /* 0x0001e20000100800 */
[----:B------:R-:W-:Y:S01]  /*b350*/  @P0 LEA.HI.X R3, R31, UR5, R0, 0x2, P1 ;  /* 0x000000051f030c11 */ /* 0x000fe200088f1400 */
[----:B------:R-:W-:-:S04]  /*b360*/  ULDC.64 UR4, c[0x0][0xa00] ;  /* 0x0002800000047ab9 */ /* 0x000fc80000000a00 */
[----:B------:R1:W5:Y:S01]  /*b370*/  @P0 LDG.E R36, desc[UR36][R2.64] ;  /* 0x0000002402240981 */ /* 0x000362000c1e1900 */
[----:B------:R-:W-:Y:S02]  /*b380*/  ISETP.NE.U32.AND P0, PT, RZ, UR4, PT ;  /* 0x00000004ff007c0c */ /* 0x000fe4000bf05070 */
[----:B------:R-:W-:Y:S01]  /*b390*/  LOP3.LUT R27, R27, 0xffffffef, RZ, 0xc0, !PT ;  /* 0xffffffef1b1b7812 */ /* 0x000fe200078ec0ff */
[----:B0-----:R-:W-:Y:S01]  /*b3a0*/  IMAD.MOV.U32 R0, RZ, RZ, RZ ;  /* 0x000000ffff007224 */ /* 0x001fe200078e00ff */
[----:B------:R-:W-:Y:S02]  /*b3b0*/  ISETP.NE.AND.EX P2, PT, RZ, UR5, PT, P0 ;  /* 0x00000005ff007c0c */ /* 0x000fe4000bf45300 */
[----:B------:R-:W-:Y:S02]  /*b3c0*/  ISETP.NE.U32.AND P0, PT, RZ, UR6, PT ;  /* 0x00000006ff007c0c */ /* 0x000fe4000bf05070 */
[----:B-1----:R-:W-:Y:S02]  /*b3d0*/  IADD3 R2, P1, R23, UR4, RZ ;  /* 0x0000000417027c10 */ /* 0x002fe4000ff3e0ff */
[----:B------:R-:W-:-:S02]  /*b3e0*/  ISETP.NE.AND.EX P0, PT, RZ, UR7, PT, P0 ;  /* 0x00000007ff007c0c */ /* 0x000fc4000bf05300 */
[----:B------:R-:W-:Y:S01]  /*b3f0*/  IADD3.X R3, R24, UR5, RZ, P1, !PT ;  /* 0x0000000518037c10 */ /* 0x000fe20008ffe4ff */
[----:B------:R-:W-:-:S04]  /*b400*/  ULDC.64 UR4, c[0x0][0x418] ;  /* 0x0001060000047ab9 */ /* 0x000fc80000000a00 */
[----:B------:R-:W-:Y:S01]  /*b410*/  @P2 LOP3.LUT R27, R27, 0x10, RZ, 0xfc, !PT ;  /* 0x000000101b1b2812 */ /* 0x000fe200078efcff */
[----:B--2---:R-:W2:Y:S05]  /*b420*/  @P2 LDG.E R0, desc[UR36][R2.64] ;  /* 0x0000002402002981 */ /* 0x004eaa000c1e1900 */
[----:B------:R-:W-:-:S04]  /*b430*/  @P0 IADD3 R4, P1, R23, UR6, RZ ;  /* 0x0000000617040c10 */ /* 0x000fc8000ff3e0ff */
[----:B------:R-:W-:Y:S01]  /*b440*/  @P0 IADD3.X R5, R24, UR7, RZ, P1, !PT ;  /* 0x0000000718050c10 */ /* 0x000fe20008ffe4ff */
[----:B--2---:R0:W-:Y:S04]  /*b450*/  STL [R1+0x8], R0 ;  /* 0x0000080001007387 */ /* 0x0041e80000100800 */
[----:B0-----:R-:W2:Y:S01]  /*b460*/  @P0 LDG.E R0, desc[UR36][R4.64] ;  /* 0x0000002404000981 */ /* 0x001ea2000c1e1900 */
[----:B------:R-:W-:-:S03]  /*b470*/  UISETP.NE.U32.AND UP0, UPT, UR4, URZ, UPT ;  /* 0x0000003f0400728c */ /* 0x000fc6000bf05070 */
[----:B------:R-:W-:Y:S01]  /*b480*/  ULDC UR4, c[0x0][0x424] ;  /* 0x0001090000047ab9 */ /* 0x000fe20000000800 */
[----:B------:R-:W-:-:S03]  /*b490*/  UISETP.NE.AND.EX UP0, UPT, UR5, URZ, UPT, UP0 ;  /* 0x0000003f0500728c */ /* 0x000fc6000bf05300 */
[----:B------:R-:W-:Y:S01]  /*b4a0*/  ULDC UR5, c[0x0][0x2f0] ;  /* 0x0000bc0000057ab9 */ /* 0x000fe20000000800 */
[----:B------:R-:W-:-:S04]  /*b4b0*/  USEL UR4, UR4, 0x1, UP0 ;  /* 0x0000000104047887 */ /* 0x000fc80008000000 */
[----:B------:R-:W-:-:S06]  /*b4c0*/  UIMAD UR4, UR4, UR5, URZ ;  /* 0x00000005040472a4 */ /* 0x000fcc000f8e023f */
[----:B------:R-:W-:Y:S01]  /*b4d0*/  IMAD.U32 R7, RZ, RZ, UR4 ;  /* 0x00000004ff077e24 */ /* 0x000fe2000f8e00ff */
[----:B--2---:R0:W-:Y:S01]  /*b4e0*/  @P0 STL [R1+0x14], R0 ;  /* 0x0000140001000387 */ /* 0x0041e20000100800 */
[----:B------:R-:W-:Y:S05]  /*b4f0*/  @P0 BRA `(.L_x_6740) ;  /* 0x0000000000200947 */ /* 0x000fea0003800000 */
[----:B------:R-:W-:Y:S02]  /*b500*/  ULDC UR4, c[0x0][0x288] ;  /* 0x0000a20000047ab9 */ /* 0x000fe40000000800 */
[----:B0-----:R-:W-:-:S05]  /*b510*/  MOV R0, UR4 ;  /* 0x0000000400007c02 */ /* 0x001fca0008000f00 */
[----:B------:R1:W-:Y:S01]  /*b520*/  STL [R1+0x14], R0 ;  /* 0x0000140001007387 */ /* 0x0003e20000100800 */
[----:B------:R-:W-:Y:S05]  /*b530*/  @!P2 BRA `(.L_x_6740) ;  /* 0x000000000010a947 */ /* 0x000fea0003800000 */
[----:B------:R-:W2:Y:S04]  /*b540*/  LDG.E R5, desc[UR36][R2.64] ;  /* 0x0000002402057981 */ /* 0x000ea8000c1e1900 */
[----:B-1----:R-:W2:Y:S02]  /*b550*/  LDG.E R0, desc[UR36][R2.64+0x4] ;  /* 0x0000042402007981 */ /* 0x002ea4000c1e1900 */
[----:B--2---:R-:W-:-:S05]  /*b560*/  IMAD.IADD R0, R0, 0x1, -R5 ;  /* 0x0000000100007824 */ /* 0x004fca00078e0a05 */
[----:B------:R2:W-:Y:S02]  /*b570*/  STL [R1+0x14], R0 ;  /* 0x0000140001007387 */ /* 0x0005e40000100800 */
.L_x_6740:
[----:B------:R-:W-:Y:S01]  /*b580*/  ULDC.64 UR4, c[0x0][0xa20] ;  /* 0x0002880000047ab9 */ /* 0x000fe20000000a00 */
[----:B------:R-:W-:Y:S01]  /*b590*/  IMAD.MOV.U32 R32, RZ, RZ, R31 ;  /* 0x000000ffff207224 */ /* 0x000fe200078e001f */
[----:B------:R-:W-:-:S04]  /*b5a0*/  ISETP.NE.U32.AND P0, PT, RZ, UR4, PT ;  /* 0x00000004ff007c0c */ /* 0x000fc8000bf05070 */
[----:B------:R-:W-:-:S13]  /*b5b0*/  ISETP.NE.AND.EX P0, PT, RZ, UR5, PT, P0 ;  /* 0x00000005ff007c0c */ /* 0x000fda000bf05300 */
[----:B------:R-:W-:Y:S05]  /*b5c0*/  @!P0 BRA `(.L_x_6741) ;  /* 0x0000000000108947 */ /* 0x000fea0003800000 */
[----:B------:R-:W-:-:S04]  /*b5d0*/  IADD3 R2, P0, R23, UR4, RZ ;  /* 0x0000000417027c10 */ /* 0x000fc8000ff1e0ff */
[----:B------:R-:W-:-:S05]  /*b5e0*/  IADD3.X R3, R24, UR5, RZ, P0, !PT ;  /* 0x0000000518037c10 */ /* 0x000fca00087fe4ff */
[----:B------:R3:W5:Y:S01]  /*b5f0*/  LDG.E R7, desc[UR36][R2.64] ;  /* 0x0000002402077981 */ /* 0x000762000c1e1900 */
[----:B------:R-:W-:Y:S05]  /*b600*/  BRA `(.L_x_6742) ;  /* 0x0000000000247947 */ /* 0x000fea0003800000 */
.L_x_6741:
[----:B------:R-:W-:Y:S02]  /*b610*/  ULDC.64 UR4, c[0x0][0xa08] ;  /* 0x0002820000047ab9 */ /* 0x000fe40000000a00 */
[----:B------:R-:W-:-:S04]  /*b620*/  ISETP.NE.U32.AND P0, PT, RZ, UR4, PT ;  /* 0x00000004ff007c0c */ /* 0x000fc8000bf05070 */
[----:B------:R-:W-:-:S13]  /*b630*/  ISETP.NE.AND.EX P0, PT, RZ, UR5, PT, P0 ;  /* 0x00000005ff007c0c */ /* 0x000fda000bf05300 */
[----:B------:R-:W-:Y:S05]  /*b640*/  @!P0 BRA `(.L_x_6742) ;  /* 0x0000000000148947 */ /* 0x000fea0003800000 */
[----:B------:R-:W3:Y:S02]  /*b650*/  LDC.64 R2, c[0x0][0xa08] ;  /* 0x00028200ff027b82 */ /* 0x000ee40000000a00 */
[----:B---3--:R-:W-:-:S05]  /*b660*/  IMAD.WIDE R2, R32, 0x4, R2 ;  /* 0x0000000420027825 */ /* 0x008fca00078e0202 */
[----:B------:R-:W3:Y:S04]  /*b670*/  LDG.E R7, desc[UR36][R2.64] ;  /* 0x0000002402077981 */ /* 0x000ee8000c1e1900 */
[----:B012---:R-:W3:Y:S02]  /*b680*/  LDG.E R0, desc[UR36][R2.64+0x4] ;  /* 0x0000042402007981 */ /* 0x007ee4000c1e1900 */
[----:B---3--:R-:W-:-:S07]  /*b690*/  IMAD.IADD R7, R0, 0x1, -R7 ;  /* 0x0000000100077824 */ /* 0x008fce00078e0a07 */
.L_x_6742:
[----:B-----5:R-:W-:Y:S01]  /*b6a0*/  IMAD.IADD R34, R7, 0x1, -R36 ;  /* 0x0000000107227824 */ /* 0x020fe200078e0a24 */
[----:B------:R-:W-:Y:S03]  /*b6b0*/  BSSY B0, `(.L_x_6743) ;  /* 0x0000029000007945 */ /* 0x000fe60003800000 */
[C---:B012---:R-:W-:Y:S01]  /*b6c0*/  VIADD R0, R34.reuse, 0x7f ;  /* 0x0000007f22007836 */ /* 0x047fe20000000000 */
[----:B------:R-:W-:-:S04]  /*b6d0*/  ISETP.GE.AND P0, PT, R34, 0x1, PT ;  /* 0x000000012200780c */ /* 0x000fc80003f06270 */
[----:B---3--:R-:W-:-:S04]  /*b6e0*/  SHF.R.S32.HI R3, RZ, 0x1f, R0 ;  /* 0x0000001fff037819 */ /* 0x008fc80000011400 */
[----:B------:R-:W-:Y:S02]  /*b6f0*/  LEA.HI R2, R3, R0, RZ, 0x7 ;  /* 0x0000000003027211 */ /* 0x000fe400078f38ff */
[----:B------:R-:W-:-:S04]  /*b700*/  LOP3.LUT R0, R18, 0xff000000, RZ, 0xc0, !PT ;  /* 0xff00000012007812 */ /* 0x000fc800078ec0ff */
[----:B------:R-:W-:Y:S02]  /*b710*/  SHF.R.U32.HI R3, RZ, 0x8, R0 ;  /* 0x00000008ff037819 */ /* 0x000fe40000011600 */
[----:B------:R-:W-:-:S04]  /*b720*/  LOP3.LUT R0, R18, 0xff0000, RZ, 0xc0, !PT ;  /* 0x00ff000012007812 */ /* 0x000fc800078ec0ff */
[----:B------:R-:W-:Y:S02]  /*b730*/  LEA.HI R3, R0, R3, RZ, 0x10 ;  /* 0x0000000300037211 */ /* 0x000fe400078f80ff */
[----:B------:R-:W-:Y:S01]  /*b740*/  SHF.R.S32.HI R0, RZ, 0x7, R2 ;  /* 0x00000007ff007819 */ /* 0x000fe20000011402 */
[----:B------:R-:W-:Y:S01]  /*b750*/  IMAD.MOV.U32 R2, RZ, RZ, RZ ;  /* 0x000000ffff027224 */ /* 0x000fe200078e00ff */
[----:B------:R-:W-:Y:S01]  /*b760*/  LOP3.LUT R35, R3, 0xff, RZ, 0xc0, !PT ;  /* 0x000000ff03237812 */ /* 0x000fe200078ec0ff */
        /* <DEDUP_REMOVED lines=11> */
[----:B0-----:R-:W-:-:S06]  /*b820*/  IADD3 R3, R7, 0xffffffe, RZ ;  /* 0x0ffffffe07037810 */ /* 0x001fcc0007ffe0ff */
        /* <DEDUP_REMOVED lines=17> */
.L_x_6744:
[----:B------:R-:W-:Y:S05]  /*b940*/  BSYNC B0 ;  /* 0x0000000000007941 */ /* 0x000fea0003800000 */
.L_x_6743:
[-C--:B------:R-:W-:Y:S01]  /*b950*/  IMAD R35, R35, R2.reuse, RZ ;  /* 0x0000000223237224 */ /* 0x080fe200078e02ff */
[----:B------:R-:W-:Y:S04]  /*b960*/  BSSY B7, `(.L_x_6745) ;  /* 0x000036c000077945 */ /* 0x000fe80003800000 */
[----:B------:R-:W-:-:S04]  /*b970*/  VIADDMNMX R0, R35, R2, R0, PT ;  /* 0x0000000223007246 */ /* 0x000fc80003800100 */
        /* <DEDUP_REMOVED lines=20> */
.L_x_6746:
        /* <DEDUP_REMOVED lines=20> */
.L_x_6749:
[----:B------:R-:W-:Y:S05]  /*bc00*/  BSYNC B6 ;  /* 0x0000000000067941 */ /* 0x000fea0003800000 */
.L_x_6748:
        /* <DEDUP_REMOVED lines=20> */
.L_x_6752:
        /* <DEDUP_REMOVED lines=15> */
.L_x_6751:
[----:B------:R-:W-:Y:S05]  /*be40*/  BSYNC B6 ;  /* 0x0000000000067941 */ /* 0x000fea0003800000 */
.L_x_6750:
[----:B------:R-:W2:Y:S01]  /*be50*/  LDL R26, [R1+0x18] ;  /* 0x00001800011a7983 */ /* 0x000ea20000100800 */
[----:B------:R-:W-:Y:S01]  /*be60*/  ULDC.64 UR4, c[0x0][0x9f8] ;  /* 0x00027e0000047ab9 */ /* 0x000fe20000000a00 */
[----:B------:R-:W0:Y:S01]  /*be70*/  LDC R10, c[0x0][0x430] ;  /* 0x00010c00ff0a7b82 */ /* 0x000e220000000800 */
[----:B------:R-:W-:Y:S01]  /*be80*/  ISETP.NE.U32.AND P0, PT, RZ, UR4, PT ;  /* 0x00000004ff007c0c */ /* 0x000fe2000bf05070 */
[----:B------:R-:W3:Y:S03]  /*be90*/  LDL R20, [R1+0x24] ;  /* 0x0000240001147983 */ /* 0x000ee60000100800 */
[----:B------:R-:W-:-:S13]  /*bea0*/  ISETP.NE.AND.EX P0, PT, RZ, UR5, PT, P0 ;  /* 0x00000005ff007c0c */ /* 0x000fda000bf05300 */
[----:B------:R-:W-:Y:S01]  /*beb0*/  @P0 IADD3 R2, P1, R23, UR4, RZ ;  /* 0x0000000417020c10 */ /* 0x000fe2000ff3e0ff */
[----:B------:R-:W1:Y:S01]  /*bec0*/  S2R R0, SR_TID.X ;  /* 0x0000000000007919 */ /* 0x000e620000002100 */
[----:B------:R-:W4:Y:S02]  /*bed0*/  S2R R21, SR_TID.X ;  /* 0x0000000000157919 */ /* 0x000f240000002100 */
[----:B------:R-:W-:Y:S01]  /*bee0*/  @P0 IADD3.X R3, R24, UR5, RZ, P1, !PT ;  /* 0x0000000518030c10 */ /* 0x000fe20008ffe4ff */
[----:B------:R-:W-:-:S04]  /*bef0*/  ULDC UR4, c[0x0][0x2f4] ;  /* 0x0000bd0000047ab9 */ /* 0x000fc80000000800 */
[----:B------:R2:W3:Y:S01]  /*bf00*/  @P0 LDG.E R32, desc[UR36][R2.64] ;  /* 0x0000002402200981 */ /* 0x0004e2000c1e1900 */
[----:B0-----:R-:W-:Y:S02]  /*bf10*/  ISETP.NE.AND P2, PT, R10, 0x1, PT ;  /* 0x000000010a00780c */ /* 0x001fe40003f45270 */
[----:B------:R-:W-:-:S11]  /*bf20*/  LOP3.LUT R27, R27, 0xfffffff7, RZ, 0xc0, !PT ;  /* 0xfffffff71b1b7812 */ /* 0x000fd600078ec0ff */
[----:B------:R-:W0:Y:S01]  /*bf30*/  @P2 LDC R7, c[0x0][0x434] ;  /* 0x00010d00ff072b82 */ /* 0x000e220000000800 */
[----:B------:R-:W-:Y:S01]  /*bf40*/  @P2 LOP3.LUT R27, R27, 0x8, RZ, 0xfc, !PT ;  /* 0x000000081b1b2812 */ /* 0x000fe200078efcff */
[----:B-1----:R-:W-:-:S06]  /*bf50*/  IMAD.SHL.U32 R0, R0, 0x10, RZ ;  /* 0x0000001000007824 */ /* 0x002fcc00078e00ff */
[----:B------:R-:W1:Y:S01]  /*bf60*/  @P2 LDC R5, c[0x0][0x438] ;  /* 0x00010e00ff052b82 */ /* 0x000e620000000800 */
[----:B----4-:R-:W-:Y:S02]  /*bf70*/  LOP3.LUT R21, R21, 0x7f, RZ, 0xc0, !PT ;  /* 0x0000007f15157812 */ /* 0x010fe400078ec0ff */
[----:B------:R-:W-:Y:S02]  /*bf80*/  LOP3.LUT R0, R0, 0x70, RZ, 0xc0, !PT ;  /* 0x0000007000007812 */ /* 0x000fe400078ec0ff */
[----:B------:R-:W-:Y:S02]  /*bf90*/  SHF.R.U32.HI R21, RZ, 0x3, R21 ;  /* 0x00000003ff157819 */ /* 0x000fe40000011615 */
[----:B------:R-:W-:Y:S01]  /*bfa0*/  LOP3.LUT R27, R27, 0xfffffffb, RZ, 0xc0, !PT ;  /* 0xfffffffb1b1b7812 */ /* 0x000fe200078ec0ff */
[----:B------:R-:W-:Y:S01]  /*bfb0*/  UMOV UR5, 0xffffffff ;  /* 0xffffffff00057882 */ /* 0x000fe20000000000 */
[----:B--2---:R-:W-:-:S04]  /*bfc0*/  VIADD R26, R26, 0xffffffff ;  /* 0xffffffff1a1a7836 */ /* 0x004fc80000000000 */
[----:B------:R-:W-:-:S05]  /*bfd0*/  IMAD.SHL.U32 R8, R26, 0x80, RZ ;  /* 0x000000801a087824 */ /* 0x000fca00078e00ff */
[----:B------:R-:W-:-:S04]  /*bfe0*/  LOP3.LUT R9, R8, R21, R0, 0xfe, !PT ;  /* 0x0000001508097212 */ /* 0x000fc800078efe00 */
[C---:B------:R-:W-:Y:S01]  /*bff0*/  ISETP.GE.AND P0, PT, R9.reuse, R34, PT ;  /* 0x000000220900720c */ /* 0x040fe20003f06270 */
[----:B------:R-:W-:-:S04]  /*c000*/  IMAD.IADD R0, R9, 0x1, R36 ;  /* 0x0000000109007824 */ /* 0x000fc800078e0224 */
[----:B0-----:R-:W-:-:S04]  /*c010*/  @P2 IMAD.HI.U32 R6, R0, R7, RZ ;  /* 0x0000000700062227 */ /* 0x001fc800078e00ff */
[----:B------:R-:W-:Y:S01]  /*c020*/  IMAD.MOV.U32 R4, RZ, RZ, R0 ;  /* 0x000000ffff047224 */ /* 0x000fe200078e0000 */
[----:B-1----:R-:W-:-:S03]  /*c030*/  @P2 SHF.R.U32.HI R4, RZ, R5, R6 ;  /* 0x00000005ff042219 */ /* 0x002fc60000011606 */
[----:B------:R-:W0:Y:S01]  /*c040*/  @!P0 LDC.64 R2, c[0x0][0x428] ;  /* 0x00010a00ff028b82 */ /* 0x000e220000000a00 */
[----:B------:R-:W-:Y:S02]  /*c050*/  IADD3 R5, -R4, RZ, RZ ;  /* 0x000000ff04057210 */ /* 0x000fe40007ffe1ff */
[----:B---3--:R-:W-:-:S03]  /*c060*/  SHF.R.S32.HI R37, RZ, 0x1f, R32 ;  /* 0x0000001fff257819 */ /* 0x008fc60000011420 */
[----:B------:R-:W-:Y:S01]  /*c070*/  IMAD R0, R10, R5, R0 ;  /* 0x000000050a007224 */ /* 0x000fe200078e0200 */
[--C-:B------:R-:W-:Y:S01]  /*c080*/  @!P0 SHF.R.S32.HI R5, RZ, 0x1f, R4.reuse ;  /* 0x0000001fff058819 */ /* 0x100fe20000011404 */
[-C--:B0-----:R-:W-:Y:S02]  /*c090*/  @!P0 IMAD R6, R37, R2.reuse, RZ ;  /* 0x0000000225068224 */ /* 0x081fe400078e02ff */
[----:B------:R-:W-:-:S04]  /*c0a0*/  @!P0 IMAD.WIDE.U32 R4, R32, R2, R4 ;  /* 0x0000000220048225 */ /* 0x000fc800078e0004 */
[----:B------:R-:W-:Y:S02]  /*c0b0*/  @!P0 IMAD R6, R32, R3, R6 ;  /* 0x0000000320068224 */ /* 0x000fe400078e0206 */
[----:B------:R-:W0:Y:S02]  /*c0c0*/  @!P0 LDC.64 R2, c[0x0][0x418] ;  /* 0x00010600ff028b82 */ /* 0x000e240000000a00 */
[----:B------:R-:W-:Y:S01]  /*c0d0*/  @!P0 IMAD.IADD R6, R5, 0x1, R6 ;  /* 0x0000000105068824 */ /* 0x000fe200078e0206 */
[----:B------:R-:W-:Y:S02]  /*c0e0*/  ISETP.NE.AND P2, PT, R20, 0x3, PT ;  /* 0x000000031400780c */ /* 0x000fe40003f45270 */
[----:B0-----:R-:W-:-:S04]  /*c0f0*/  @!P0 LEA R2, P1, R4, R2, 0x2 ;  /* 0x0000000204028211 */ /* 0x001fc800078210ff */
[----:B------:R-:W-:Y:S01]  /*c100*/  @!P0 LEA.HI.X R3, R4, R3, R6, 0x2, P1 ;  /* 0x0000000304038211 */ /* 0x000fe200008f1406 */
[----:B------:R-:W-:-:S06]  /*c110*/  IMAD.MOV.U32 R4, RZ, RZ, RZ ;  /* 0x000000ffff047224 */ /* 0x000fcc00078e00ff */
[----:B------:R0:W5:Y:S01]  /*c120*/  @!P0 LDG.E R4, desc[UR36][R2.64] ;  /* 0x0000002402048981 */ /* 0x000162000c1e1900 */
[----:B------:R-:W-:Y:S02]  /*c130*/  ISETP.GE.AND P0, PT, R30, UR4, PT ;  /* 0x000000041e007c0c */ /* 0x000fe4000bf06270 */
[----:B------:R-:W-:-:S04]  /*c140*/  @P2 LOP3.LUT R27, R27, 0x4, RZ, 0xfc, !PT ;  /* 0x000000041b1b2812 */ /* 0x000fc800078efcff */
[----:B------:R-:W-:-:S07]  /*c150*/  LOP3.LUT R27, R27, 0xfffffffd, RZ, 0xc0, !PT ;  /* 0xfffffffd1b1b7812 */ /* 0x000fce00078ec0ff */
[----:B------:R-:W-:Y:S02]  /*c160*/  @P0 LOP3.LUT R27, R27, 0x2, RZ, 0xfc, !PT ;  /* 0x000000021b1b0812 */ /* 0x000fe400078efcff */
[----:B------:R-:W-:Y:S02]  /*c170*/  ISETP.GE.AND P0, PT, R29, UR4, PT ;  /* 0x000000041d007c0c */ /* 0x000fe4000bf06270 */
[----:B------:R-:W-:-:S11]  /*c180*/  LOP3.LUT R27, R27, 0xfffffffe, RZ, 0xc0, !PT ;  /* 0xfffffffe1b1b7812 */ /* 0x000fd600078ec0ff */
[----:B------:R-:W-:Y:S01]  /*c190*/  @P0 LOP3.LUT R27, R27, 0x1, RZ, 0xfc, !PT ;  /* 0x000000011b1b0812 */ /* 0x000fe200078efcff */
[----:B0-----:R-:W-:Y:S06]  /*c1a0*/  BRA.DIV UR5, `(.L_x_6753) ;  /* 0x0000004205087947 */ /* 0x001fec000b800000 */
.L_x_6819:
[----:B------:R-:W-:Y:S01]  /*c1b0*/  LOP3.LUT R24, R18, 0xffff, RZ, 0xc0, !PT ;  /* 0x0000ffff12187812 */ /* 0x000fe200078ec0ff */
[----:B------:R-:W-:Y:S06]  /*c1c0*/  @!P2 BRA `(.L_x_6754) ;  /* 0x000000000004a947 */ /* 0x000fec0003800000 */
[----:B------:R-:W-:Y:S01]  /*c1d0*/  BPT.TRAP 0x1 ;  /* 0x000000040000795c */ /* 0x000fe20000300000 */
.L_x_6754:
        /* <DEDUP_REMOVED lines=23> */
.L_x_6820:
[----:B------:R-:W-:Y:S05]  /*c350*/  BSYNC B0 ;  /* 0x0000000000007941 */ /* 0x000fea0003800000 */
.L_x_6755:
[----:B------:R-:W1:Y:S01]  /*c360*/  S2R R9, SR_TID.X ;  /* 0x0000000000097919 */ /* 0x000e620000002100 */
[----:B------:R-:W-:Y:S01]  /*c370*/  ULDC.64 UR4, c[0x0][0x300] ;  /* 0x0000c00000047ab9 */ /* 0x000fe20000000a00 */
[----:B------:R-:W-:Y:S01]  /*c380*/  ULDC.64 UR6, c[0x0][0x2e8] ;  /* 0x0000ba0000067ab9 */ /* 0x000fe20000000a00 */
[----:B------:R-:W-:Y:S01]  /*c390*/  IMAD R5, R5, UR4, RZ ;  /* 0x0000000405057c24 */ /* 0x000fe2000f8e02ff */
[C---:B------:R-:W-:Y:S01]  /*c3a0*/  LOP3.LUT P3, RZ, R27.reuse, 0x2, RZ, 0xc0, !PT ;  /* 0x000000021bff7812 */ /* 0x040fe2000786c0ff */
[----:B0-----:R-:W-:Y:S01]  /*c3b0*/  IMAD.WIDE.U32 R2, R0, UR4, RZ ;  /* 0x0000000400027c25 */ /* 0x001fe2000f8e00ff */
[----:B------:R-:W-:-:S03]  /*c3c0*/  LOP3.LUT P2, RZ, R27, 0x1, RZ, 0xc0, !PT ;  /* 0x000000011bff7812 */ /* 0x000fc6000784c0ff */
[----:B------:R-:W-:Y:S01]  /*c3d0*/  IMAD R5, R0, UR5, R5 ;  /* 0x0000000500057c24 */ /* 0x000fe2000f8e0205 */
[----:B------:R-:W-:Y:S02]  /*c3e0*/  ULDC.64 UR4, c[0x0][0x310] ;  /* 0x0000c40000047ab9 */ /* 0x000fe40000000a00 */
[----:B------:R-:W-:Y:S02]  /*c3f0*/  IMAD R6, R6, UR4, RZ ;  /* 0x0000000406067c24 */ /* 0x000fe4000f8e02ff */
[----:B------:R-:W-:Y:S02]  /*c400*/  IMAD.IADD R3, R3, 0x1, R5 ;  /* 0x0000000103037824 */ /* 0x000fe400078e0205 */
[C---:B------:R-:W-:Y:S02]  /*c410*/  IMAD R6, R4.reuse, UR5, R6 ;  /* 0x0000000504067c24 */ /* 0x040fe4000f8e0206 */
[----:B------:R-:W-:Y:S01]  /*c420*/  IMAD.WIDE.U32 R2, R4, UR4, R2 ;  /* 0x0000000404027c25 */ /* 0x000fe2000f8e0002 */
[----:B------:R-:W-:-:S03]  /*c430*/  ULDC.64 UR4, c[0x0][0x308] ;  /* 0x0000c20000047ab9 */ /* 0x000fc60000000a00 */
[----:B------:R-:W-:Y:S01]  /*c440*/  IMAD R5, R25, 0x4000, R33 ;  /* 0x0000400019057824 */ /* 0x000fe200078e0221 */
[----:B------:R-:W-:-:S03]  /*c450*/  IADD3 R3, R3, R6, RZ ;  /* 0x0000000603037210 */ /* 0x000fc60007ffe0ff */
[C---:B------:R-:W-:Y:S01]  /*c460*/  IMAD.WIDE.U32 R2, R24.reuse, UR4, R2 ;  /* 0x0000000418027c25 */ /* 0x040fe2000f8e0002 */
[----:B------:R-:W-:Y:S01]  /*c470*/  UMOV UR4, 0xffffffff ;  /* 0xffffffff00047882 */ /* 0x000fe20000000000 */
[----:B-1----:R-:W-:Y:S02]  /*c480*/  LOP3.LUT R9, R9, 0x7f, RZ, 0xc0, !PT ;  /* 0x0000007f09097812 */ /* 0x002fe400078ec0ff */
[----:B------:R-:W-:Y:S01]  /*c490*/  IMAD R0, R24, UR5, R3 ;  /* 0x0000000518007c24 */ /* 0x000fe2000f8e0203 */
[C---:B------:R-:W-:Y:S02]  /*c4a0*/  LEA R4, P0, R2.reuse, UR6, 0x1 ;  /* 0x0000000602047c11 */ /* 0x040fe4000f8008ff */
[----:B------:R-:W-:Y:S02]  /*c4b0*/  SHF.R.U32.HI R9, RZ, 0x3, R9 ;  /* 0x00000003ff097819 */ /* 0x000fe40000011609 */
[----:B------:R-:W-:Y:S02]  /*c4c0*/  LEA.HI.X R0, R2, UR7, R0, 0x1, P0 ;  /* 0x0000000702007c11 */ /* 0x000fe400080f0c00 */
[----:B------:R-:W-:-:S04]  /*c4d0*/  IADD3 R6, -R9, R34, -R8 ;  /* 0x0000002209067210 */ /* 0x000fc80007ffe908 */
        /* <DEDUP_REMOVED lines=79> */
[----:B------:R0:W-:Y:S04]  /*c9d0*/  @P1 LDGSTS.E.BYPASS.LTC128B.128 [R8+0x1f400], desc[UR36][R2.64+0x80], !P2 ;  /* 0x1f40008002081fae */ /* 0x0001e8000d101d64 */
[----:B0-2---:R0:W1:Y:S02]  /*c9e0*/  SHFL.IDX PT, R2, R4, 0x7, 0x181f ;  /* 0x00f81f0004027f89 */ /* 0x00506400000e0000 */
.L_x_6838:
        /* <DEDUP_REMOVED lines=8> */
[----:B------:R1:W-:Y:S01]  /*ca70*/  @P0 LDGSTS.E.BYPASS.LTC128B.128 [R5+0x1fc00], desc[UR36][R2.64+0x80], !P2 ;  /* 0x1fc0008002050fae */ /* 0x0003e2000d101d64 */
[----:B------:R-:W-:Y:S01]  /*ca80*/  PLOP3.LUT P0, PT, PT, PT, PT, 0x80, 0x0 ;  /* 0x000000000000781c */ /* 0x000fe20003f0f070 */
[----:B------:R-:W-:-:S12]  /*ca90*/  NOP ;  /* 0x0000000000007918 */ /* 0x000fd80000000000 */
.L_x_6758:
        /* <DEDUP_REMOVED lines=11> */
.L_x_6759:
[----:B-1----:R1:W5:Y:S01]  /*cb50*/  LDL.LU R3, [R1+0x8] ;  /* 0x0000080001037983 */ /* 0x0023620000300800 */
[----:B------:R1:W-:Y:S03]  /*cb60*/  SYNCS.ARRIVE.TRANS64.A1T0 RZ, [R7+URZ+0x28830], RZ ;  /* 0x028830ff07ff79a7 */ /* 0x0003e6000810003f */
[----:B0-----:R1:W5:Y:S02]  /*cb70*/  LDL.LU R4, [R1+0x10] ;  /* 0x0000100001047983 */ /* 0x0013640000300800 */
[----:B------:R-:W-:Y:S05]  /*cb80*/  WARPSYNC.ALL ;  /* 0x0000000000007948 */ /* 0x000fea0003800000 */
[----:B------:R-:W-:Y:S01]  /*cb90*/  ULDC.64 UR4, c[0x0][0x298] ;  /* 0x0000a60000047ab9 */ /* 0x000fe20000000a00 */
[----:B------:R-:W-:Y:S01]  /*cba0*/  VIADD R2, R22, 0x10400 ;  /* 0x0001040016027836 */ /* 0x000fe20000000000 */
[----:B------:R-:W-:Y:S01]  /*cbb0*/  BAR.SYNC.DEFER_BLOCKING 0x8, 0x180 ;  /* 0x0206000000007b1d */ /* 0x000fe20000010000 */
[----:B------:R-:W-:-:S03]  /*cbc0*/  LOP3.LUT P1, RZ, R27, 0x10, RZ, 0xc0, !PT ;  /* 0x000000101bff7812 */ /* 0x000fc6000782c0ff */
[----:B------:R-:W-:Y:S02]  /*cbd0*/  LOP3.LUT P0, RZ, R2, 0x3ff, RZ, 0xc0, !PT ;  /* 0x000003ff02ff7812 */ /* 0x000fe4000780c0ff */
[----:B------:R-:W-:Y:S01]  /*cbe0*/  BSSY B6, `(.L_x_6760) ;  /* 0x000001c000067945 */ /* 0x000fe20003800000 */
[----:B------:R-:W-:Y:S02]  /*cbf0*/  SEL R31, R31, RZ, !P1 ;  /* 0x000000ff1f1f7207 */ /* 0x000fe40004800000 */
[----:B-----5:R-:W-:Y:S02]  /*cc00*/  SHF.R.S32.HI R0, RZ, 0x1f, R3 ;  /* 0x0000001fff007819 */ /* 0x020fe40000011403 */
[----:B------:R-:W-:-:S03]  /*cc10*/  SEL R4, R4, RZ, !P1 ;  /* 0x000000ff04047207 */ /* 0x000fc60004800000 */
[----:B------:R-:W-:-:S04]  /*cc20*/  IMAD R0, R0, UR4, RZ ;  /* 0x0000000400007c24 */ /* 0x000fc8000f8e02ff */
[C---:B------:R-:W-:Y:S02]  /*cc30*/  IMAD R0, R3.reuse, UR5, R0 ;  /* 0x0000000503007c24 */ /* 0x040fe4000f8e0200 */
[----:B------:R-:W-:-:S04]  /*cc40*/  IMAD.WIDE.U32 R2, R3, UR4, RZ ;  /* 0x0000000403027c25 */ /* 0x000fc8000f8e00ff */
[----:B------:R-:W-:Y:S01]  /*cc50*/  IMAD.IADD R0, R3, 0x1, R0 ;  /* 0x0000000103007824 */ /* 0x000fe200078e0200 */
[----:B------:R0:W-:Y:S04]  /*cc60*/  STL.64 [R1+0x8], R2 ;  /* 0x0000080201007387 */ /* 0x0001e80000100a00 */
[----:B------:R0:W-:Y:S04]  /*cc70*/  STL [R1+0x1c], R4 ;  /* 0x00001c0401007387 */ /* 0x0001e80000100800 */
[----:B------:R0:W-:Y:S01]  /*cc80*/  STL [R1+0x10], R0 ;  /* 0x0000100001007387 */ /* 0x0001e20000100800 */
[----:B------:R-:W-:Y:S05]  /*cc90*/  @!P0 BRA `(.L_x_6761) ;  /* 0x0000000000408947 */ /* 0x000fea0003800000 */
        /* <DEDUP_REMOVED lines=8> */
[----:B------:R-:W-:Y:S01]  /*cd20*/  MOV R13, RZ ;  /* 0x000000ff000d7202 */ /* 0x000fe20000000f00 */
[----:B-1----:R-:W-:Y:S02]  /*cd30*/  IMAD.U32 R7, RZ, RZ, UR7 ;  /* 0x00000007ff077e24 */ /* 0x002fe4000f8e00ff */
[----:B------:R-:W-:-:S02]  /*cd40*/  IMAD.U32 R10, RZ, RZ, UR8 ;  /* 0x00000008ff0a7e24 */ /* 0x000fc4000f8e00ff */
[----:B------:R-:W-:Y:S02]  /*cd50*/  IMAD.U32 R11, RZ, RZ, UR9 ;  /* 0x00000009ff0b7e24 */ /* 0x000fe4000f8e00ff */
[----:B------:R-:W-:Y:S02]  /*cd60*/  IMAD.MOV.U32 R8, RZ, RZ, 0x70 ;  /* 0x00000070ff087424 */ /* 0x000fe400078e00ff */
[----:B------:R-:W-:-:S07]  /*cd70*/  IMAD.MOV.U32 R12, RZ, RZ, 0x1 ;  /* 0x00000001ff0c7424 */ /* 0x000fce00078e00ff */
[----:B------:R-:W-:-:S07]  /*cd80*/  LEPC R20, `(.L_x_6761) ;  /* 0x000000001014794e */ /* 0x000fce0000000000 */
[----:B0-----:R-:W-:Y:S05]  /*cd90*/  CALL.ABS.NOINC R2 ;  /* 0x0000000002007343 */ /* 0x001fea0003c00000 */
.L_x_6761:
[----:B------:R-:W-:Y:S05]  /*cda0*/  BSYNC B6 ;  /* 0x0000000000067941 */ /* 0x000fea0003800000 */
.L_x_6760:
[----:B------:R-:W2:Y:S01]  /*cdb0*/  LDL.LU R20, [R1+0x1c] ;  /* 0x00001c0001147983 */ /* 0x000ea20000300800 */
[----:B------:R-:W-:Y:S01]  /*cdc0*/  ULDC.64 UR4, c[0x0][0x2d8] ;  /* 0x0000b60000047ab9 */ /* 0x000fe20000000a00 */
[----:B------:R-:W3:Y:S02]  /*cdd0*/  LDC R6, c[0x0][0x448] ;  /* 0x00011200ff067b82 */ /* 0x000ee40000000800 */
[----:B------:R-:W4:Y:S04]  /*cde0*/  LDL.LU R21, [R1+0x10] ;  /* 0x0000100001157983 */ /* 0x000f280000300800 */
[----:B0-----:R-:W4:Y:S04]  /*cdf0*/  LDL.LU.64 R2, [R1+0x8] ;  /* 0x0000080001027983 */ /* 0x001f280000300a00 */
[----:B------:R0:W5:Y:S01]  /*ce00*/  LDL R9, [R1] ;  /* 0x0000000001097983 */ /* 0x0001620000100800 */
[----:B---3--:R-:W-:Y:S01]  /*ce10*/  ISETP.NE.AND P0, PT, R6, 0x1, PT ;  /* 0x000000010600780c */ /* 0x008fe20003f05270 */
[----:B------:R-:W-:-:S12]  /*ce20*/  IMAD.SHL.U32 R4, R17, 0x80, RZ ;  /* 0x0000008011047824 */ /* 0x000fd800078e00ff */
[----:B-1----:R-:W1:Y:S01]  /*ce30*/  @P0 LDC R7, c[0x0][0x450] ;  /* 0x00011400ff070b82 */ /* 0x002e620000000800 */
[----:B----4-:R-:W-:Y:S02]  /*ce40*/  IMAD.MOV.U32 R3, RZ, RZ, R21 ;  /* 0x000000ffff037224 */ /* 0x010fe400078e0015 */
[----:B------:R-:W3:Y:S01]  /*ce50*/  S2R R21, SR_TID.X ;  /* 0x0000000000157919 */ /* 0x000ee20000002100 */
[----:B------:R-:W-:-:S04]  /*ce60*/  IMAD.WIDE.U32 R2, R24, UR4, R2 ;  /* 0x0000000418027c25 */ /* 0x000fc8000f8e0002 */
[----:B------:R-:W-:Y:S01]  /*ce70*/  IMAD R3, R24, UR5, R3 ;  /* 0x0000000518037c24 */ /* 0x000fe2000f8e0203 */
[----:B------:R-:W-:Y:S02]  /*ce80*/  ULDC.64 UR4, c[0x0][0x2e0] ;  /* 0x0000b80000047ab9 */ /* 0x000fe40000000a00 */
[----:B--2---:R-:W-:Y:S02]  /*ce90*/  IMAD R0, R20, UR4, RZ ;  /* 0x0000000414007c24 */ /* 0x004fe4000f8e02ff */
[----:B------:R-:W2:Y:S01]  /*cea0*/  S2R R20, SR_TID.X ;  /* 0x0000000000147919 */ /* 0x000ea20000002100 */
[----:B------:R-:W-:-:S04]  /*ceb0*/  IMAD.WIDE.U32 R2, R31, UR4, R2 ;  /* 0x000000041f027c25 */ /* 0x000fc8000f8e0002 */
[----:B------:R-:W-:Y:S01]  /*cec0*/  IMAD R0, R31, UR5, R0 ;  /* 0x000000051f007c24 */ /* 0x000fe2000f8e0200 */
[----:B------:R-:W-:-:S03]  /*ced0*/  ULDC.64 UR4, c[0x0][0x2d0] ;  /* 0x0000b40000047ab9 */ /* 0x000fc60000000a00 */
[----:B------:R-:W-:Y:S02]  /*cee0*/  IMAD.IADD R3, R3, 0x1, R0 ;  /* 0x0000000103037824 */ /* 0x000fe400078e0200 */
[----:B------:R-:W4:Y:S01]  /*cef0*/  @P0 LDC R0, c[0x0][0x44c] ;  /* 0x00011300ff000b82 */ /* 0x000f220000000800 */
[----:B--2---:R-:W-:-:S04]  /*cf00*/  LOP3.LUT R20, R20, 0x7f, RZ, 0xc0, !PT ;  /* 0x0000007f14147812 */ /* 0x004fc800078ec0ff */
[----:B------:R-:W-:Y:S02]  /*cf10*/  SHF.R.U32.HI R10, RZ, 0x3, R20 ;  /* 0x00000003ff0a7819 */ /* 0x000fe40000011614 */
[----:B------:R0:W5:Y:S01]  /*cf20*/  LDL R20, [R1+0x14] ;  /* 0x0000140001147983 */ /* 0x0001620000100800 */
[----:B---3--:R-:W-:-:S05]  /*cf30*/  IMAD.SHL.U32 R5, R21, 0x10, RZ ;  /* 0x0000001015057824 */ /* 0x008fca00078e00ff */
[----:B------:R-:W-:-:S04]  /*cf40*/  LOP3.LUT R5, R5, 0x70, RZ, 0xc0, !PT ;  /* 0x0000007005057812 */ /* 0x000fc800078ec0ff */
[----:B------:R-:W-:-:S05]  /*cf50*/  LOP3.LUT R8, R4, R10, R5, 0xfe, !PT ;  /* 0x0000000a04087212 */ /* 0x000fca00078efe05 */
[----:B----4-:R-:W-:-:S04]  /*cf60*/  @P0 IMAD.HI.U32 R0, R8, R0, RZ ;  /* 0x0000000008000227 */ /* 0x010fc800078e00ff */
[----:B------:R-:W-:Y:S01]  /*cf70*/  IMAD.MOV.U32 R5, RZ, RZ, R8 ;  /* 0x000000ffff057224 */ /* 0x000fe200078e0008 */
[----:B-1----:R-:W-:-:S05]  /*cf80*/  @P0 SHF.R.U32.HI R5, RZ, R7, R0 ;  /* 0x00000007ff050219 */ /* 0x002fca0000011600 */
[----:B------:R-:W-:-:S04]  /*cf90*/  IMAD.MOV R7, RZ, RZ, -R5 ;  /* 0x000000ffff077224 */ /* 0x000fc800078e0a05 */
[----:B------:R-:W-:Y:S01]  /*cfa0*/  IMAD R0, R6, R7, R8 ;  /* 0x0000000706007224 */ /* 0x000fe200078e0208 */
[----:B------:R-:W-:Y:S01]  /*cfb0*/  SHF.R.S32.HI R7, RZ, 0x1f, R5 ;  /* 0x0000001fff077819 */ /* 0x000fe20000011405 */
[----:B------:R-:W-:-:S04]  /*cfc0*/  IMAD.WIDE.U32 R2, R5, UR4, R2 ;  /* 0x0000000405027c25 */ /* 0x000fc8000f8e0002 */
        /* <DEDUP_REMOVED lines=13> */
[----:B------:R-:W-:Y:S02]  /*d0a0*/  LEA.HI.X R5, R2, UR5, R5, 0x1, P0 ;  /* 0x0000000502057c11 */ /* 0x000fe400080f0c05 */
[----:B------:R-:W-:Y:S01]  /*d0b0*/  ISETP.GE.AND P0, PT, R30, UR4, PT ;  /* 0x000000041e007c0c */ /* 0x000fe2000bf06270 */
[----:B------:R-:W-:-:S03]  /*d0c0*/  UMOV UR4, 0xffffffff ;  /* 0xffffffff00047882 */ /* 0x000fc60000000000 */
[----:B0-----:R-:W-:Y:S09]  /*d0d0*/  BRA.DIV UR4, `(.L_x_6762) ;  /* 0x0000003e04507947 */ /* 0x001ff2000b800000 */
        /* <DEDUP_REMOVED lines=71> */
[----:B0-----:R1:W-:Y:S02]  /*d550*/  @!P2 LDGSTS.E.BYPASS.LTC128B.128 [R9+0x17400], desc[UR36][R2.64+0x80], !P1 ;  /* 0x174000800209afae */ /* 0x0013e4000c901d64 */
.L_x_6855:
        /* <DEDUP_REMOVED lines=10> */
[----:B------:R0:W-:Y:S02]  /*d600*/  LDGSTS.E.BYPASS.LTC128B.128 [R9+0x17c00], desc[UR36][R2.64+0x80], !P1 ;  /* 0x17c0008002097fae */ /* 0x0001e4000c901d64 */
.L_x_6764:
[----:B------:R-:W-:Y:S05]  /*d610*/  BSYNC B0 ;  /* 0x0000000000007941 */ /* 0x000fea0003800000 */
.L_x_6763:
[----:B------:R-:W-:Y:S01]  /*d620*/  NOP ;  /* 0x0000000000007918 */ /* 0x000fe20000000000 */
[----:B------:R-:W-:-:S13]  /*d630*/  PLOP3.LUT P0, PT, PT, PT, PT, 0x80, 0x0 ;  /* 0x000000000000781c */ /* 0x000fda0003f0f070 */
.L_x_6765:
        /* <DEDUP_REMOVED lines=18> */
[----:B---3--:R-:W-:-:S05]  /*d760*/  VIADD R6, R2, 0xfffffffe ;  /* 0xfffffffe02067836 */ /* 0x008fca0000000000 */
[----:B------:R-:W-:Y:S01]  /*d770*/  ISETP.GE.AND P0, PT, R6, R35, PT ;  /* 0x000000230600720c */ /* 0x000fe20003f06270 */
[----:B01----:R-:W-:-:S12]  /*d780*/  @!P1 BRA `(.L_x_6767) ;  /* 0x0000004000249947 */ /* 0x003fd80003800000 */
.L_x_6856:
[----:B------:R-:W-:Y:S05]  /*d790*/  BSYNC B0 ;  /* 0x0000000000007941 */ /* 0x000fea0003800000 */
.L_x_6766:
[----:B------:R-:W-:Y:S04]  /*d7a0*/  BSSY B0, `(.L_x_6768) ;  /* 0x0000108000007945 */ /* 0x000fe80003800000 */
[----:B------:R-:W-:Y:S05]  /*d7b0*/  @!P0 BRA `(.L_x_6769) ;  /* 0x0000001000188947 */ /* 0x000fea0003800000 */
[----:B------:R-:W-:Y:S01]  /*d7c0*/  ULDC UR4, c[0x0][0x2f4] ;  /* 0x0000bd0000047ab9 */ /* 0x000fe20000000800 */
[----:B------:R-:W-:Y:S01]  /*d7d0*/  IMAD.MOV.U32 R10, RZ, RZ, R25 ;  /* 0x000000ffff0a7224 */ /* 0x000fe200078e0019 */
[----:B------:R-:W-:Y:S01]  /*d7e0*/  ISETP.GE.AND P2, PT, R30, UR4, PT ;  /* 0x000000041e007c0c */ /* 0x000fe2000bf46270 */
[----:B------:R-:W-:Y:S01]  /*d7f0*/  IMAD.MOV.U32 R31, RZ, RZ, R26 ;  /* 0x000000ffff1f7224 */ /* 0x000fe200078e001a */
[----:B------:R-:W-:Y:S02]  /*d800*/  ISETP.GE.AND P1, PT, R29, UR4, PT ;  /* 0x000000041d007c0c */ /* 0x000fe4000bf26270 */
[----:B------:R-:W-:-:S11]  /*d810*/  MOV R17, R28 ;  /* 0x0000001c00117202 */ /* 0x000fd60000000f00 */
.L_x_6782:
[----:B0-----:R-:W0:Y:S01]  /*d820*/  S2R R3, SR_TID.X ;  /* 0x0000000000037919 */ /* 0x001e220000002100 */
[----:B------:R-:W1:Y:S01]  /*d830*/  LDC R4, c[0x0][0x430] ;  /* 0x00010c00ff047b82 */ /* 0x000e620000000800 */
[----:B------:R-:W3:Y:S01]  /*d840*/  LDL R9, [R1+0x24] ;  /* 0x0000240001097983 */ /* 0x000ee20000100800 */
[----:B-1----:R-:W-:Y:S02]  /*d850*/  ISETP.NE.AND P0, PT, R4, 0x1, PT ;  /* 0x000000010400780c */ /* 0x002fe40003f05270 */
[----:B0-----:R-:W-:-:S04]  /*d860*/  LOP3.LUT R0, R3, 0x7f, RZ, 0xc0, !PT ;  /* 0x0000007f03007812 */ /* 0x001fc800078ec0ff */
[----:B------:R-:W-:-:S07]  /*d870*/  SHF.R.U32.HI R5, RZ, 0x3, R0 ;  /* 0x00000003ff057819 */ /* 0x000fce0000011600 */
[----:B------:R-:W0:Y:S01]  /*d880*/  @P0 LDC R0, c[0x0][0x434] ;  /* 0x00010d00ff000b82 */ /* 0x000e220000000800 */
[----:B------:R-:W-:-:S07]  /*d890*/  IMAD.SHL.U32 R4, R3, 0x10, RZ ;  /* 0x0000001003047824 */ /* 0x000fce00078e00ff */
[----:B------:R-:W1:Y:S01]  /*d8a0*/  @P0 LDC R3, c[0x0][0x438] ;  /* 0x00010e00ff030b82 */ /* 0x000e620000000800 */
[----:B------:R-:W-:Y:S01]  /*d8b0*/  IMAD R7, R6, 0x80, R5 ;  /* 0x0000008006077824 */ /* 0x000fe200078e0205 */
[----:B------:R-:W-:-:S04]  /*d8c0*/  LOP3.LUT R4, R4, 0x70, RZ, 0xc0, !PT ;  /* 0x0000007004047812 */ /* 0x000fc800078ec0ff */
[----:B------:R-:W-:Y:S01]  /*d8d0*/  IADD3 R7, R4, R7, R36 ;  /* 0x0000000704077210 */ /* 0x000fe20007ffe024 */
[----:B------:R-:W-:Y:S05]  /*d8e0*/  YIELD ;  /* 0x0000000000007946 */ /* 0x000fea0003800000 */
[----:B------:R-:W-:Y:S01]  /*d8f0*/  IMAD.MOV.U32 R8, RZ, RZ, R7 ;  /* 0x000000ffff087224 */ /* 0x000fe200078e0007 */
[----:B------:R-:W-:Y:S01]  /*d900*/  ULDC.64 UR4, c[0x0][0x428] ;  /* 0x00010a0000047ab9 */ /* 0x000fe20000000a00 */
[----:B0-----:R-:W-:-:S05]  /*d910*/  @P0 IMAD.HI.U32 R0, R7, R0, RZ ;  /* 0x0000000007000227 */ /* 0x001fca00078e00ff */
[----:B-1----:R-:W-:Y:S01]  /*d920*/  @P0 SHF.R.U32.HI R8, RZ, R3, R0 ;  /* 0x00000003ff080219 */ /* 0x002fe20000011600 */
[----:B------:R-:W-:-:S03]  /*d930*/  IMAD R5, R37, UR4, RZ ;  /* 0x0000000425057c24 */ /* 0x000fc6000f8e02ff */
[--C-:B------:R-:W-:Y:S01]  /*d940*/  SHF.R.S32.HI R3, RZ, 0x1f, R8.reuse ;  /* 0x0000001fff037819 */ /* 0x100fe20000011408 */
[----:B------:R-:W-:Y:S02]  /*d950*/  IMAD.MOV.U32 R2, RZ, RZ, R8 ;  /* 0x000000ffff027224 */ /* 0x000fe400078e0008 */
[C---:B------:R-:W-:Y:S02]  /*d960*/  IMAD R5, R32.reuse, UR5, R5 ;  /* 0x0000000520057c24 */ /* 0x040fe4000f8e0205 */
[----:B------:R-:W-:Y:S01]  /*d970*/  IMAD.WIDE.U32 R2, R32, UR4, R2 ;  /* 0x0000000420027c25 */ /* 0x000fe2000f8e0002 */
[----:B------:R-:W-:-:S03]  /*d980*/  ULDC.64 UR4, c[0x0][0x418] ;  /* 0x0001060000047ab9 */ /* 0x000fc60000000a00 */
[----:B------:R-:W-:Y:S01]  /*d990*/  IMAD.IADD R3, R5, 0x1, R3 ;  /* 0x0000000105037824 */ /* 0x000fe200078e0203 */
[----:B------:R-:W-:Y:S01]  /*d9a0*/  LEA R4, P0, R2, UR4, 0x2 ;  /* 0x0000000402047c11 */ /* 0x000fe2000f8010ff */
[----:B------:R-:W-:-:S03]  /*d9b0*/  ULDC UR4, c[0x0][0x430] ;  /* 0x00010c0000047ab9 */ /* 0x000fc60000000800 */
[----:B------:R-:W-:-:S05]  /*d9c0*/  LEA.HI.X R5, R2, UR5, R3, 0x2, P0 ;  /* 0x0000000502057c11 */ /* 0x000fca00080f1403 */
[----:B------:R0:W4:Y:S01]  /*d9d0*/  LDG.E R0, desc[UR36][R4.64] ;  /* 0x0000002404007981 */ /* 0x000122000c1e1900 */
[----:B------:R-:W-:Y:S01]  /*d9e0*/  IADD3 R25, R10, 0x1, RZ ;  /* 0x000000010a197810 */ /* 0x000fe20007ffe0ff */
[----:B------:R-:W-:-:S03]  /*d9f0*/  IMAD.MOV R2, RZ, RZ, -R8 ;  /* 0x000000ffff027224 */ /* 0x000fc600078e0a08 */
[----:B------:R-:W-:-:S04]  /*da00*/  ISETP.NE.AND P0, PT, R25, 0x2, PT ;  /* 0x000000021900780c */ /* 0x000fc80003f05270 */
[----:B------:R-:W-:Y:S01]  /*da10*/  SEL R28, RZ, 0x1, P0 ;  /* 0x00000001ff1c7807 */ /* 0x000fe20000000000 */
[----:B0-----:R-:W-:Y:S01]  /*da20*/  IMAD R4, R2, UR4, R7 ;  /* 0x0000000402047c24 */ /* 0x001fe2000f8e0207 */
[----:B------:R-:W-:Y:S01]  /*da30*/  SEL R25, R25, RZ, P0 ;  /* 0x000000ff19197207 */ /* 0x000fe20000000000 */
[----:B------:R-:W-:Y:S01]  /*da40*/  IMAD.MOV.U32 R26, RZ, RZ, R6 ;  /* 0x000000ffff1a7224 */ /* 0x000fe200078e0006 */
[----:B------:R-:W-:Y:S02]  /*da50*/  LOP3.LUT R28, R17, R28, RZ, 0x3c, !PT ;  /* 0x0000001c111c7212 */ /* 0x000fe400078e3cff */
[----:B---3--:R-:W-:Y:S02]  /*da60*/  ISETP.NE.AND P3, PT, R9, 0x3, PT ;  /* 0x000000030900780c */ /* 0x008fe40003f65270 */
[----:B----4-:R-:W-:-:S11]  /*da70*/  SHF.R.S32.HI R21, RZ, 0x1f, R0 ;  /* 0x0000001fff157819 */ /* 0x010fd60000011400 */
[----:B------:R-:W-:Y:S05]  /*da80*/  @!P3 BRA `(.L_x_6770) ;  /* 0x000000000004b947 */ /* 0x000fea0003800000 */
[----:B------:R-:W-:Y:S01]  /*da90*/  BPT.TRAP 0x1 ;  /* 0x000000040000795c */ /* 0x000fe20000300000 */
.L_x_6770:
[----:B------:R-:W-:Y:S01]  /*daa0*/  IMAD R6, R25, 0x8, R22 ;  /* 0x0000000819067824 */ /* 0x000fe200078e0216 */
[----:B------:R-:W-:Y:S01]  /*dab0*/  SHF.L.U32 R3, R28, 0x1f, RZ ;  /* 0x0000001f1c037819 */ /* 0x000fe200000006ff */
[----:B------:R-:W-:Y:S03]  /*dac0*/  BSSY B1, `(.L_x_6771) ;  /* 0x0000003000017945 */ /* 0x000fe60003800000 */
[----:B------:R-:W0:Y:S02]  /*dad0*/  SYNCS.PHASECHK.TRANS64.TRYWAIT P0, [R6+URZ+0x28840], R3 ;  /* 0x02884003060075a7 */ /* 0x000e24000800017f */
[----:B0-----:R-:W-:Y:S05]  /*dae0*/  @!P0 BRA `(.L_x_6772) ;  /* 0x0000003c00608947 */ /* 0x001fea0003800000 */
.L_x_6857:
[----:B------:R-:W-:Y:S05]  /*daf0*/  BSYNC B1 ;  /* 0x0000000000017941 */ /* 0x000fea0003800000 */
.L_x_6771:
[----:B------:R-:W-:Y:S01]  /*db00*/  SHF.R.S32.HI R20, RZ, 0x1f, R4 ;  /* 0x0000001fff147819 */ /* 0x000fe20000011404 */
[----:B------:R-:W-:Y:S01]  /*db10*/  ULDC.64 UR4, c[0x0][0x300] ;  /* 0x0000c00000047ab9 */ /* 0x000fe20000000a00 */
[----:B------:R-:W-:Y:S01]  /*db20*/  ULDC.64 UR6, c[0x0][0x2e8] ;  /* 0x0000ba0000067ab9 */ /* 0x000fe20000000a00 */
[----:B0-----:R-:W-:Y:S01]  /*db30*/  IMAD.WIDE.U32 R2, R4, UR4, RZ ;  /* 0x0000000404027c25 */ /* 0x001fe2000f8e00ff */
[C---:B------:R-:W-:Y:S02]  /*db40*/  LOP3.LUT P4, RZ, R27.reuse, 0x2, RZ, 0xc0, !PT ;  /* 0x000000021bff7812 */ /* 0x040fe4000788c0ff */
[----:B------:R-:W-:Y:S01]  /*db50*/  LOP3.LUT P3, RZ, R27, 0x1, RZ, 0xc0, !PT ;  /* 0x000000011bff7812 */ /* 0x000fe2000786c0ff */
        /* <DEDUP_REMOVED lines=18> */
[----:B------:R-:W-:Y:S02]  /*dc80*/  IMAD R7, R7, 0x2, R22 ;  /* 0x0000000207077824 */ /* 0x000fe400078e0216 */
[----:B------:R-:W1:Y:S01]  /*dc90*/  SHFL.IDX PT, R3, R9, RZ, 0x181f ;  /* 0x00181fff09037589 */ /* 0x000e6200000e0000 */
[----:B0-----:R-:W-:-:S05]  /*dca0*/  IADD3 R2, P0, R2, R5, RZ ;  /* 0x0000000502027210 */ /* 0x001fca0007f1e0ff */
[----:B-1----:R-:W-:-:S05]  /*dcb0*/  IMAD.X R3, RZ, RZ, R3, P0 ;  /* 0x000000ffff037224 */ /* 0x002fca00000e0603 */
[----:B------:R-:W-:Y:S01]  /*dcc0*/  @!PT LDS RZ, [RZ] ;  /* 0x00000000fffff984 */ /* 0x000fe20000000800 */
[----:B------:R-:W-:Y:S04]  /*dcd0*/  LDGSTS.E.BYPASS.LTC128B.128 [R7+0x18400], desc[UR36][R2.64], !P4 ;  /* 0x1840000002077fae */ /* 0x000fe8000e101d64 */
[----:B------:R0:W-:Y:S04]  /*dce0*/  LDGSTS.E.BYPASS.LTC128B.128 [R7+0x1c400], desc[UR36][R2.64+0x80], !P3 ;  /* 0x1c40008002077fae */ /* 0x0001e8000d901d64 */
[----:B0-----:R-:W0:Y:S04]  /*dcf0*/  SHFL.IDX PT, R2, R8, 0x1, 0x181f ;  /* 0x00381f0008027f89 */ /* 0x001e2800000e0000 */
[----:B------:R-:W1:Y:S01]  /*dd00*/  SHFL.IDX PT, R3, R9, 0x1, 0x181f ;  /* 0x00381f0009037f89 */ /* 0x000e6200000e0000 */
[----:B0-----:R-:W-:-:S05]  /*dd10*/  IADD3 R2, P0, R2, R5, RZ ;  /* 0x0000000502027210 */ /* 0x001fca0007f1e0ff */
[----:B-1----:R-:W-:-:S05]  /*dd20*/  IMAD.X R3, RZ, RZ, R3, P0 ;  /* 0x000000ffff037224 */ /* 0x002fca00000e0603 */
        /* <DEDUP_REMOVED lines=22> */
[----:B0-----:R-:W-:-:S04]  /*de90*/  IADD3 R2, P0, R2, R5, RZ ;  /* 0x0000000502027210 */ /* 0x001fc80007f1e0ff */
[----:B-1----:R-:W-:-:S05]  /*dea0*/  IADD3.X R3, RZ, R3, RZ, P0, !PT ;  /* 0x00000003ff037210 */ /* 0x002fca00007fe4ff */
[----:B------:R-:W-:Y:S04]  /*deb0*/  LDGSTS.E.BYPASS.LTC128B.128 [R7+0x1ac00], desc[UR36][R2.64], !P4 ;  /* 0x1ac0000002077fae */ /* 0x000fe8000e101d64 */
[----:B------:R0:W-:Y:S04]  /*dec0*/  LDGSTS.E.BYPASS.LTC128B.128 [R7+0x1ec00], desc[UR36][R2.64+0x80], !P3 ;  /* 0x1ec0008002077fae */ /* 0x0001e8000d901d64 */
[----:B0-----:R-:W0:Y:S04]  /*ded0*/  SHFL.IDX PT, R2, R8, 0x6, 0x181f ;  /* 0x00d81f0008027f89 */ /* 0x001e2800000e0000 */
[----:B------:R-:W1:Y:S04]  /*dee0*/  SHFL.IDX PT, R3, R9, 0x6, 0x181f ;  /* 0x00d81f0009037f89 */ /* 0x000e6800000e0000 */
[----:B------:R-:W3:Y:S01]  /*def0*/  SHFL.IDX PT, R9, R9, 0x7, 0x181f ;  /* 0x00f81f0009097f89 */ /* 0x000ee200000e0000 */
[----:B0-----:R-:W-:-:S05]  /*df00*/  IADD3 R2, P0, R2, R5, RZ ;  /* 0x0000000502027210 */ /* 0x001fca0007f1e0ff */
[----:B-1----:R-:W-:-:S05]  /*df10*/  IMAD.X R3, RZ, RZ, R3, P0 ;  /* 0x000000ffff037224 */ /* 0x002fca00000e0603 */
[----:B------:R-:W-:Y:S04]  /*df20*/  LDGSTS.E.BYPASS.LTC128B.128 [R7+0x1b400], desc[UR36][R2.64], !P4 ;  /* 0x1b40000002077fae */ /* 0x000fe8000e101d64 */
[----:B------:R0:W-:Y:S04]  /*df30*/  LDGSTS.E.BYPASS.LTC128B.128 [R7+0x1f400], desc[UR36][R2.64+0x80], !P3 ;  /* 0x1f40008002077fae */ /* 0x0001e8000d901d64 */
[----:B0--3--:R0:W1:Y:S02]  /*df40*/  SHFL.IDX PT, R2, R8, 0x7, 0x181f ;  /* 0x00f81f0008027f89 */ /* 0x00906400000e0000 */
.L_x_6875:
[----:B-1----:R-:W-:-:S05]  /*df50*/  IADD3 R2, P0, R2, R5, RZ ;  /* 0x0000000502027210 */ /* 0x002fca0007f1e0ff */
        /* <DEDUP_REMOVED lines=8> */
.L_x_6774:
[----:B------:R-:W-:Y:S02]  /*dfe0*/  PLOP3.LUT P3, PT, P3, P0, PT, 0xa2, 0x0 ;  /* 0x000000000000781c */ /* 0x000fe40001f61472 */
[----:B------:R-:W-:-:S08]  /*dff0*/  @P0 R2UR P3, UR4, R6 ;  /* 0x00000000060402ca */ /* 0x000fd00000060000 */
[----:B------:R-:W-:-:S05]  /*e000*/  @P0 PLOP3.LUT P0, PT, P3, PT, PT, 0x80, 0x0 ;  /* 0x000000000000081c */ /* 0x000fca0001f0f070 */
[----:B------:R-:W-:Y:S01]  /*e010*/  @!P3 SYNCS.ARRIVE.TRANS64.RED.A0T1 RZ, [UR4+0x28830], RZ ;  /* 0x028830ffffffb9a7 */ /* 0x000fe20008200404 */
[----:B------:R-:W-:Y:S07]  /*e020*/  @!P3 ARRIVES.LDGSTSBAR.64.TRANSCNT [UR4+0x28830] ;  /* 0x02883000ff00b9b0 */ /* 0x000fee0008000a84 */
[----:B------:R-:W-:Y:S05]  /*e030*/  @P0 BRA.U.ANY `(.L_x_6774) ;  /* 0xfffffffd00e80947 */ /* 0x000fea000393ffff */
[----:B------:R-:W-:Y:S01]  /*e040*/  NOP ;  /* 0x0000000000007918 */ /* 0x000fe20000000000 */
[----:B-1----:R-:W3:Y:S02]  /*e050*/  LDL R2, [R1+0x24] ;  /* 0x0000240001027983 */ /* 0x002ee40000100800 */
[----:B---3--:R-:W-:-:S13]  /*e060*/  ISETP.NE.AND P4, PT, R2, 0x3, PT ;  /* 0x000000030200780c */ /* 0x008fda0003f85270 */
[----:B------:R-:W-:Y:S05]  /*e070*/  @!P4 BRA `(.L_x_6775) ;  /* 0x000000000004c947 */ /* 0x000fea0003800000 */
[----:B------:R-:W-:Y:S01]  /*e080*/  BPT.TRAP 0x1 ;  /* 0x000000040000795c */ /* 0x000fe20000300000 */
.L_x_6775:
[----:B------:R1:W-:Y:S01]  /*e090*/  SYNCS.ARRIVE.TRANS64.A1T0 RZ, [R6+URZ+0x28830], RZ ;  /* 0x028830ff06ff79a7 */ /* 0x0003e2000810003f */
[----:B------:R-:W-:Y:S05]  /*e0a0*/  @!P4 BRA `(.L_x_6776) ;  /* 0x000000000004c947 */ /* 0x000fea0003800000 */
[----:B------:R-:W-:Y:S01]  /*e0b0*/  BPT.TRAP 0x1 ;  /* 0x000000040000795c */ /* 0x000fe20000300000 */
.L_x_6776:
[----:B------:R-:W-:Y:S01]  /*e0c0*/  SHF.L.U32 R3, R17, 0x1f, RZ ;  /* 0x0000001f11037819 */ /* 0x000fe200000006ff */
[----:B-1----:R-:W-:Y:S01]  /*e0d0*/  IMAD R6, R10, 0x8, R22 ;  /* 0x000000080a067824 */ /* 0x002fe200078e0216 */
[----:B------:R-:W-:Y:S03]  /*e0e0*/  BSSY B1, `(.L_x_6777) ;  /* 0x0000003000017945 */ /* 0x000fe60003800000 */
[----:B------:R-:W1:Y:S02]  /*e0f0*/  SYNCS.PHASECHK.TRANS64.TRYWAIT P0, [R6+URZ+0x28860], R3 ;  /* 0x02886003060075a7 */ /* 0x000e64000800017f */
[----:B-1----:R-:W-:Y:S05]  /*e100*/  @!P0 BRA `(.L_x_6778) ;  /* 0x0000004000388947 */ /* 0x002fea0003800000 */
.L_x_6876:
[----:B------:R-:W-:Y:S05]  /*e110*/  BSYNC B1 ;  /* 0x0000000000017941 */ /* 0x000fea0003800000 */
.L_x_6777:
[----:B------:R-:W3:Y:S01]  /*e120*/  S2R R2, SR_TID.X ;  /* 0x0000000000027919 */ /* 0x000ee20000002100 */
[----:B------:R-:W-:Y:S01]  /*e130*/  UMOV UR4, 0xffffffff ;  /* 0xffffffff00047882 */ /* 0x000fe20000000000 */
[----:B0-----:R-:W-:Y:S02]  /*e140*/  IMAD R8, R31, -0x80, R34 ;  /* 0xffffff801f087824 */ /* 0x001fe400078e0222 */
[----:B------:R-:W-:Y:S01]  /*e150*/  IMAD R7, R10, 0x4000, R33 ;  /* 0x000040000a077824 */ /* 0x000fe200078e0221 */
[----:B---3--:R-:W-:-:S04]  /*e160*/  LOP3.LUT R2, R2, 0x7f, RZ, 0xc0, !PT ;  /* 0x0000007f02027812 */ /* 0x008fc800078ec0ff */
[----:B------:R-:W-:-:S05]  /*e170*/  SHF.R.U32.HI R2, RZ, 0x3, R2 ;  /* 0x00000003ff027819 */ /* 0x000fca0000011602 */
[----:B------:R-:W-:Y:S01]  /*e180*/  IMAD.IADD R8, R8, 0x1, -R2 ;  /* 0x0000000108087824 */ /* 0x000fe200078e0a02 */
[----:B------:R-:W-:Y:S06]  /*e190*/  BRA.DIV UR4, `(.L_x_6779) ;  /* 0x0000004204287947 */ /* 0x000fec000b800000 */
[----:B------:R-:W0:Y:S01]  /*e1a0*/  SHFL.IDX PT, R2, R18, RZ, 0x181f ;  /* 0x00181fff12027589 */ /* 0x000e2200000e0000 */
[----:B------:R-:W-:-:S03]  /*e1b0*/  LEA R7, R7, R22, 0x1 ;  /* 0x0000001607077211 */ /* 0x000fc600078e08ff */
[----:B-1----:R-:W1:Y:S04]  /*e1c0*/  SHFL.IDX PT, R3, R23, RZ, 0x181f ;  /* 0x00181fff17037589 */ /* 0x002e6800000e0000 */
[----:B--2---:R-:W-:Y:S01]  /*e1d0*/  SHFL.IDX PT, R14, R18, 0x7, 0x181f ;  /* 0x00f81f00120e7f89 */ /* 0x004fe200000e0000 */
[----:B0-----:R-:W-:-:S05]  /*e1e0*/  IADD3 R2, P0, R2, R5, RZ ;  /* 0x0000000502027210 */ /* 0x001fca0007f1e0ff */
[----:B-1----:R-:W-:Y:S01]  /*e1f0*/  IMAD.X R3, RZ, RZ, R3, P0 ;  /* 0x000000ffff037224 */ /* 0x002fe200000e0603 */
        /* <DEDUP_REMOVED lines=52> */
[----:B--2---:R1:W-:Y:S02]  /*e540*/  LDGSTS.E.BYPASS.LTC128B.128 [R7+0x7400], desc[UR36][R2.64+0x80], !P0 ;  /* 0x0740008002077fae */ /* 0x0043e4000c101d64 */
.L_x_6894:
[----:B01----:R-:W-:Y:S01]  /*e550*/  IADD3 R2, P0, R14, R5, RZ ;  /* 0x000000050e027210 */ /* 0x003fe20007f1e0ff */
[----:B------:R-:W-:Y:S01]  /*e560*/  ULDC.64 UR4, c[0x0][0x328] ;  /* 0x0000ca0000047ab9 */ /* 0x000fe20000000a00 */
[----:B------:R-:W-:Y:S01]  /*e570*/  ULDC.64 UR6, c[0x0][0x318] ;  /* 0x0000c60000067ab9 */ /* 0x000fe20000000a00 */
[----:B------:R-:W-:Y:S01]  /*e580*/  IMAD R5, R20, UR4, RZ ;  /* 0x0000000414057c24 */ /* 0x000fe2000f8e02ff */
[----:B------:R-:W-:Y:S02]  /*e590*/  IADD3.X R3, RZ, R23, RZ, P0, !PT ;  /* 0x00000017ff037210 */ /* 0x000fe400007fe4ff */
[----:B------:R-:W-:Y:S01]  /*e5a0*/  ISETP.LT.OR P0, PT, R8, 0x71, P2 ;  /* 0x000000710800780c */ /* 0x000fe20001701670 */
[----:B------:R-:W-:-:S12]  /*e5b0*/  IMAD R5, R4, UR5, R5 ;  /* 0x0000000504057c24 */ /* 0x000fd8000f8e0205 */
[----:B------:R-:W-:Y:S01]  /*e5c0*/  @!PT LDS RZ, [RZ] ;  /* 0x00000000fffff984 */ /* 0x000fe20000000800 */
[----:B------:R-:W-:Y:S01]  /*e5d0*/  @!PT LDS RZ, [RZ] ;  /* 0x00000000fffff984 */ /* 0x000fe20000000800 */
[----:B------:R-:W-:Y:S01]  /*e5e0*/  @!PT LDS RZ, [RZ] ;  /* 0x00000000fffff984 */ /* 0x000fe20000000800 */
[----:B------:R-:W-:Y:S01]  /*e5f0*/  LDGSTS.E.BYPASS.LTC128B.128 [R7+0x3c00], desc[UR36][R2.64], !P0 ;  /* 0x03c0000002077fae */ /* 0x000fe2000c101d64 */
[----:B------:R-:W-:-:S13]  /*e600*/  ISETP.LT.OR P0, PT, R8, 0x71, P1 ;  /* 0x000000710800780c */ /* 0x000fda0000f01670 */
        /* <DEDUP_REMOVED lines=15> */
.L_x_6780:
        /* <DEDUP_REMOVED lines=11> */
.L_x_6781:
[C---:B------:R-:W-:Y:S01]  /*e7b0*/  ISETP.GT.AND P0, PT, R26.reuse, R35, PT ;  /* 0x000000231a00720c */ /* 0x040fe20003f04270 */
[----:B------:R0:W-:Y:S01]  /*e7c0*/  SYNCS.ARRIVE.TRANS64.A1T0 RZ, [R6+URZ+0x28850], RZ ;  /* 0x028850ff06ff79a7 */ /* 0x0001e2000810003f */
[----:B------:R-:W-:Y:S02]  /*e7d0*/  IMAD.MOV.U32 R10, RZ, RZ, R25 ;  /* 0x000000ffff0a7224 */ /* 0x000fe400078e0019 */
[----:B------:R-:W-:Y:S02]  /*e7e0*/  IMAD.MOV.U32 R17, RZ, RZ, R28 ;  /* 0x000000ffff117224 */ /* 0x000fe400078e001c */
[----:B------:R-:W-:Y:S02]  /*e7f0*/  IMAD.MOV.U32 R31, RZ, RZ, R26 ;  /* 0x000000ffff1f7224 */ /* 0x000fe400078e001a */
[----:B0-----:R-:W-:-:S05]  /*e800*/  VIADD R6, R26, 0xffffffff ;  /* 0xffffffff1a067836 */ /* 0x001fca0000000000 */
[----:B------:R-:W-:Y:S05]  /*e810*/  @P0 BRA `(.L_x_6782) ;  /* 0xfffffff000000947 */ /* 0x000fea000383ffff */
.L_x_6769:
[----:B------:R-:W-:Y:S05]  /*e820*/  BSYNC B0 ;  /* 0x0000000000007941 */ /* 0x000fea0003800000 */
.L_x_6768:
        /* <DEDUP_REMOVED lines=17> */
.L_x_6784:
[----:B------:R-:W-:Y:S05]  /*e940*/  BSYNC B0 ;  /* 0x0000000000007941 */ /* 0x000fea0003800000 */
.L_x_6783:
[----:B------:R-:W3:Y:S02]  /*e950*/  LDL R0, [R1+0x24] ;  /* 0x0000240001007983 */ /* 0x000ee40000100800 */
[----:B---3--:R-:W-:-:S13]  /*e960*/  ISETP.NE.AND P0, PT, R0, 0x3, PT ;  /* 0x000000030000780c */ /* 0x008fda0003f05270 */
[----:B------:R-:W-:Y:S05]  /*e970*/  @!P0 BRA `(.L_x_6785) ;  /* 0x0000000000048947 */ /* 0x000fea0003800000 */
[----:B------:R-:W-:Y:S01]  /*e980*/  BPT.TRAP 0x1 ;  /* 0x000000040000795c */ /* 0x000fe20000300000 */
.L_x_6785:
[----:B------:R-:W-:Y:S01]  /*e990*/  LEA R0, R25, R22, 0x3 ;  /* 0x0000001619007211 */ /* 0x000fe200078e18ff */
[----:B------:R-:W-:Y:S01]  /*e9a0*/  BSSY B0, `(.L_x_6786) ;  /* 0x0000005000007945 */ /* 0x000fe20003800000 */
[----:B0-----:R-:W-:Y:S01]  /*e9b0*/  SHF.L.U32 R3, R28, 0x1f, RZ ;  /* 0x0000001f1c037819 */ /* 0x001fe200000006ff */
[----:B------:R-:W-:-:S03]  /*e9c0*/  IMAD R6, R26, -0x80, R34 ;  /* 0xffffff801a067824 */ /* 0x000fc600078e0222 */
[----:B------:R-:W0:Y:S02]  /*e9d0*/  SYNCS.PHASECHK.TRANS64.TRYWAIT P0, [R0+URZ+0x28860], R3 ;  /* 0x02886003000075a7 */ /* 0x000e24000800017f */
[----:B0-----:R-:W-:Y:S05]  /*e9e0*/  @!P0 BRA `(.L_x_6787) ;  /* 0x00000040009c8947 */ /* 0x001fea0003800000 */
.L_x_6895:
[----:B------:R-:W-:Y:S05]  /*e9f0*/  BSYNC B0 ;  /* 0x0000000000007941 */ /* 0x000fea0003800000 */
.L_x_6786:
        /* <DEDUP_REMOVED lines=12> */
[----:B------:R-:W-:Y:S01]  /*eac0*/  ISETP.GE.AND P0, PT, R29, UR4, PT ;  /* 0x000000041d007c0c */ /* 0x000fe2000bf06270 */
[----:B------:R-:W-:Y:S01]  /*ead0*/  IMAD R4, R9, 0x2, R22 ;  /* 0x0000000209047824 */ /* 0x000fe200078e0216 */
[C---:B------:R-:W-:Y:S01]  /*eae0*/  ISETP.LT.OR P2, PT, R6.reuse, 0x1, P1 ;  /* 0x000000010600780c */ /* 0x040fe20000f41670 */
[----:B------:R-:W2:Y:S01]  /*eaf0*/  SHFL.IDX PT, R10, R18, 0x1, 0x181f ;  /* 0x00381f00120a7f89 */ /* 0x000ea200000e0000 */
[----:B------:R-:W-:-:S03]  /*eb00*/  ISETP.LT.OR P3, PT, R6, 0x1, P0 ;  /* 0x000000010600780c */ /* 0x000fc60000761670 */
[----:B------:R-:W3:Y:S04]  /*eb10*/  SHFL.IDX PT, R7, R23, 0x1, 0x181f ;  /* 0x00381f0017077f89 */ /* 0x000ee800000e0000 */
[----:B------:R-:W-:Y:S01]  /*eb20*/  SHFL.IDX PT, R8, R23, 0x2, 0x181f ;  /* 0x00581f0017087f89 */ /* 0x000fe200000e0000 */
[----:B-1----:R-:W-:-:S03]  /*eb30*/  IADD3 R2, P4, R14, R5, RZ ;  /* 0x000000050e027210 */ /* 0x002fc60007f9e0ff */
[----:B------:R-:W1:Y:S02]  /*eb40*/  SHFL.IDX PT, R14, R18, 0x2, 0x181f ;  /* 0x00581f00120e7f89 */ /* 0x000e6400000e0000 */
[----:B0-----:R-:W-:-:S05]  /*eb50*/  IMAD.X R3, RZ, RZ, R3, P4 ;  /* 0x000000ffff037224 */ /* 0x001fca00020e0603 */
[----:B------:R-:W-:Y:S01]  /*eb60*/  LDGSTS.E.BYPASS.LTC128B.128 [R4+0x400], desc[UR36][R2.64], !P2 ;  /* 0x0040000002047fae */ /* 0x000fe2000d101d64 */
[----:B------:R-:W-:-:S03]  /*eb70*/  ISETP.LT.OR P2, PT, R6, 0x11, P1 ;  /* 0x000000110600780c */ /* 0x000fc60000f41670 */
[----:B------:R2:W-:Y:S01]  /*eb80*/  LDGSTS.E.BYPASS.LTC128B.128 [R4+0x4400], desc[UR36][R2.64+0x80], !P3 ;  /* 0x0440008002047fae */ /* 0x0005e2000d901d64 */
[----:B------:R-:W-:Y:S02]  /*eb90*/  ISETP.LT.OR P3, PT, R6, 0x11, P0 ;  /* 0x000000110600780c */ /* 0x000fe40000761670 */
[----:B--2---:R-:W-:Y:S02]  /*eba0*/  IADD3 R2, P4, R10, R5, RZ ;  /* 0x000000050a027210 */ /* 0x004fe40007f9e0ff */
[----:B------:R-:W-:Y:S03]  /*ebb0*/  SHFL.IDX PT, R10, R18, 0x4, 0x181f ;  /* 0x00981f00120a7f89 */ /* 0x000fe600000e0000 */
[----:B---3--:R-:W-:Y:S02]  /*ebc0*/  IMAD.X R3, RZ, RZ, R7, P4 ;  /* 0x000000ffff037224 */ /* 0x008fe400020e0607 */
[----:B------:R-:W-:Y:S04]  /*ebd0*/  SHFL.IDX PT, R7, R23, 0x3, 0x181f ;  /* 0x00781f0017077f89 */ /* 0x000fe800000e0000 */
[----:B------:R-:W-:Y:S01]  /*ebe0*/  LDGSTS.E.BYPASS.LTC128B.128 [R4+0xc00], desc[UR36][R2.64], !P2 ;  /* 0x00c0000002047fae */ /* 0x000fe2000d101d64 */
[----:B------:R-:W-:-:S03]  /*ebf0*/  ISETP.LT.OR P2, PT, R6, 0x21, P1 ;  /* 0x000000210600780c */ /* 0x000fc60000f41670 */
[----:B------:R1:W-:Y:S01]  /*ec00*/  LDGSTS.E.BYPASS.LTC128B.128 [R4+0x4c00], desc[UR36][R2.64+0x80], !P3 ;  /* 0x04c0008002047fae */ /* 0x0003e2000d901d64 */
[----:B------:R-:W-:Y:S02]  /*ec10*/  ISETP.LT.OR P3, PT, R6, 0x21, P0 ;  /* 0x000000210600780c */ /* 0x000fe40000761670 */
[----:B-1----:R-:W-:Y:S02]  /*ec20*/  IADD3 R2, P4, R14, R5, RZ ;  /* 0x000000050e027210 */ /* 0x002fe40007f9e0ff */
[----:B------:R-:W0:Y:S02]  /*ec30*/  SHFL.IDX PT, R14, R18, 0x3, 0x181f ;  /* 0x00781f00120e7f89 */ /* 0x000e2400000e0000 */
[----:B------:R-:W-:Y:S02]  /*ec40*/  IADD3.X R3, RZ, R8, RZ, P4, !PT ;  /* 0x00000008ff037210 */ /* 0x000fe400027fe4ff */
[----:B------:R-:W1:Y:S04]  /*ec50*/  SHFL.IDX PT, R8, R23, 0x4, 0x181f ;  /* 0x00981f0017087f89 */ /* 0x000e6800000e0000 */
[----:B------:R-:W-:Y:S01]  /*ec60*/  LDGSTS.E.BYPASS.LTC128B.128 [R4+0x1400], desc[UR36][R2.64], !P2 ;  /* 0x0140000002047fae */ /* 0x000fe2000d101d64 */
[----:B------:R-:W-:-:S03]  /*ec70*/  ISETP.LT.OR P2, PT, R6, 0x31, P1 ;  /* 0x000000310600780c */ /* 0x000fc60000f41670 */
[----:B------:R0:W-:Y:S01]  /*ec80*/  LDGSTS.E.BYPASS.LTC128B.128 [R4+0x5400], desc[UR36][R2.64+0x80], !P3 ;  /* 0x0540008002047fae */ /* 0x0001e2000d901d64 */
[----:B------:R-:W-:Y:S02]  /*ec90*/  ISETP.LT.OR P3, PT, R6, 0x31, P0 ;  /* 0x000000310600780c */ /* 0x000fe40000761670 */
[----:B0-----:R-:W-:Y:S02]  /*eca0*/  IADD3 R2, P4, R14, R5, RZ ;  /* 0x000000050e027210 */ /* 0x001fe40007f9e0ff */
[----:B------:R-:W0:Y:S03]  /*ecb0*/  SHFL.IDX PT, R14, R18, 0x5, 0x181f ;  /* 0x00b81f00120e7f89 */ /* 0x000e2600000e0000 */
[----:B------:R-:W-:Y:S02]  /*ecc0*/  IMAD.X R3, RZ, RZ, R7, P4 ;  /* 0x000000ffff037224 */ /* 0x000fe400020e0607 */
[----:B------:R-:W2:Y:S04]  /*ecd0*/  SHFL.IDX PT, R7, R23, 0x5, 0x181f ;  /* 0x00b81f0017077f89 */ /* 0x000ea800000e0000 */
[----:B------:R-:W-:Y:S01]  /*ece0*/  LDGSTS.E.BYPASS.LTC128B.128 [R4+0x1c00], desc[UR36][R2.64], !P2 ;  /* 0x01c0000002047fae */ /* 0x000fe2000d101d64 */
[----:B------:R-:W-:-:S03]  /*ecf0*/  ISETP.LT.OR P2, PT, R6, 0x41, P1 ;  /* 0x000000410600780c */ /* 0x000fc60000f41670 */
[----:B------:R3:W-:Y:S01]  /*ed00*/  LDGSTS.E.BYPASS.LTC128B.128 [R4+0x5c00], desc[UR36][R2.64+0x80], !P3 ;  /* 0x05c0008002047fae */ /* 0x0007e2000d901d64 */
[----:B------:R-:W-:Y:S02]  /*ed10*/  ISETP.LT.OR P3, PT, R6, 0x41, P0 ;  /* 0x000000410600780c */ /* 0x000fe40000761670 */
[----:B---3--:R-:W-:Y:S02]  /*ed20*/  IADD3 R2, P4, R10, R5, RZ ;  /* 0x000000050a027210 */ /* 0x008fe40007f9e0ff */
[----:B------:R-:W3:Y:S03]  /*ed30*/  SHFL.IDX PT, R10, R18, 0x6, 0x181f ;  /* 0x00d81f00120a7f89 */ /* 0x000ee600000e0000 */
[----:B-1----:R-:W-:Y:S02]  /*ed40*/  IMAD.X R3, RZ, RZ, R8, P4 ;  /* 0x000000ffff037224 */ /* 0x002fe400020e0608 */
[----:B------:R-:W1:Y:S04]  /*ed50*/  SHFL.IDX PT, R8, R23, 0x6, 0x181f ;  /* 0x00d81f0017087f89 */ /* 0x000e6800000e0000 */
[----:B------:R-:W-:Y:S01]  /*ed60*/  LDGSTS.E.BYPASS.LTC128B.128 [R4+0x2400], desc[UR36][R2.64], !P2 ;  /* 0x0240000002047fae */ /* 0x000fe2000d101d64 */
[----:B------:R-:W-:-:S03]  /*ed70*/  ISETP.LT.OR P2, PT, R6, 0x51, P1 ;  /* 0x000000510600780c */ /* 0x000fc60000f41670 */
[----:B------:R0:W-:Y:S01]  /*ed80*/  LDGSTS.E.BYPASS.LTC128B.128 [R4+0x6400], desc[UR36][R2.64+0x80], !P3 ;  /* 0x0640008002047fae */ /* 0x0001e2000d901d64 */
[----:B------:R-:W-:-:S03]  /*ed90*/  ISETP.LT.OR P3, PT, R6, 0x51, P0 ;  /* 0x000000510600780c */ /* 0x000fc60000761670 */
[----:B------:R-:W4:Y:S01]  /*eda0*/  SHFL.IDX PT, R23, R23, 0x7, 0x181f ;  /* 0x00f81f0017177f89 */ /* 0x000f2200000e0000 */
[----:B0-----:R-:W-:-:S03]  /*edb0*/  IADD3 R2, P4, R14, R5, RZ ;  /* 0x000000050e027210 */ /* 0x001fc60007f9e0ff */
[----:B------:R0:W0:Y:S02]  /*edc0*/  SHFL.IDX PT, R14, R18, 0x7, 0x181f ;  /* 0x00f81f00120e7f89 */ /* 0x00002400000e0000 */
[----:B--2---:R-:W-:-:S05]  /*edd0*/  IMAD.X R3, RZ, RZ, R7, P4 ;  /* 0x000000ffff037224 */ /* 0x004fca00020e0607 */
[----:B------:R-:W-:Y:S01]  /*ede0*/  LDGSTS.E.BYPASS.LTC128B.128 [R4+0x2c00], desc[UR36][R2.64], !P2 ;  /* 0x02c0000002047fae */ /* 0x000fe2000d101d64 */
[----:B------:R-:W-:-:S03]  /*edf0*/  ISETP.LT.OR P2, PT, R6, 0x61, P1 ;  /* 0x000000610600780c */ /* 0x000fc60000f41670 */
[----:B------:R3:W-:Y:S01]  /*ee00*/  LDGSTS.E.BYPASS.LTC128B.128 [R4+0x6c00], desc[UR36][R2.64+0x80], !P3 ;  /* 0x06c0008002047fae */ /* 0x0007e2000d901d64 */
[----:B------:R-:W-:Y:S02]  /*ee10*/  ISETP.LT.OR P3, PT, R6, 0x61, P0 ;  /* 0x000000610600780c */ /* 0x000fe40000761670 */
[----:B---3--:R-:W-:-:S05]  /*ee20*/  IADD3 R2, P4, R10, R5, RZ ;  /* 0x000000050a027210 */ /* 0x008fca0007f9e0ff */
[----:B-1----:R-:W-:-:S05]  /*ee30*/  IMAD.X R3, RZ, RZ, R8, P4 ;  /* 0x000000ffff037224 */ /* 0x002fca00020e0608 */
[----:B------:R1:W-:Y:S04]  /*ee40*/  LDGSTS.E.BYPASS.LTC128B.128 [R4+0x3400], desc[UR36][R2.64], !P2 ;  /* 0x0340000002047fae */ /* 0x0003e8000d101d64 */
[----:B0---4-:R1:W-:Y:S02]  /*ee50*/  LDGSTS.E.BYPASS.LTC128B.128 [R4+0x7400], desc[UR36][R2.64+0x80], !P3 ;  /* 0x0740008002047fae */ /* 0x0113e4000d901d64 */
.L_x_6913:
[C---:B------:R-:W-:Y:S02]  /*ee60*/  ISETP.LT.OR P1, PT, R6.reuse, 0x71, P1 ;  /* 0x000000710600780c */ /* 0x040fe40000f21670 */
[----:B------:R-:W-:Y:S02]  /*ee70*/  ISETP.LT.OR P0, PT, R6, 0x71, P0 ;  /* 0x000000710600780c */ /* 0x000fe40000701670 */
[----:B-1----:R-:W-:-:S05]  /*ee80*/  IADD3 R2, P2, R14, R5, RZ ;  /* 0x000000050e027210 */ /* 0x002fca0007f5e0ff */
[----:B------:R-:W-:-:S05]  /*ee90*/  IMAD.X R3, RZ, RZ, R23, P2 ;  /* 0x000000ffff037224 */ /* 0x000fca00010e0617 */
[----:B------:R-:W-:Y:S01]  /*eea0*/  @!PT LDS RZ, [RZ] ;  /* 0x00000000fffff984 */ /* 0x000fe20000000800 */
[----:B------:R-:W-:Y:S01]  /*eeb0*/  @!PT LDS RZ, [RZ] ;  /* 0x00000000fffff984 */ /* 0x000fe20000000800 */
[----:B------:R-:W-:Y:S01]  /*eec0*/  @!PT LDS RZ, [RZ] ;  /* 0x00000000fffff984 */ /* 0x000fe20000000800 */
[----:B------:R0:W-:Y:S04]  /*eed0*/  LDGSTS.E.BYPASS.LTC128B.128 [R4+0x3c00], desc[UR36][R2.64], !P1 ;  /* 0x03c0000002047fae */ /* 0x0001e8000c901d64 */
[----:B------:R0:W-:Y:S01]  /*eee0*/  LDGSTS.E.BYPASS.LTC128B.128 [R4+0x7c00], desc[UR36][R2.64+0x80], !P0 ;  /* 0x07c0008002047fae */ /* 0x0001e2000c101d64 */
[----:B------:R-:W-:Y:S01]  /*eef0*/  PLOP3.LUT P0, PT, PT, PT, PT, 0x80, 0x0 ;  /* 0x000000000000781c */ /* 0x000fe20003f0f070 */
[----:B------:R-:W-:-:S12]  /*ef00*/  NOP ;  /* 0x0000000000007918 */ /* 0x000fd80000000000 */
.L_x_6789:
[----:B------:R-:W-:Y:S02]  /*ef10*/  PLOP3.LUT P1, PT, P1, P0, PT, 0xa2, 0x0 ;  /* 0x000000000000781c */ /* 0x000fe40000f21472 */
[----:B------:R-:W-:-:S08]  /*ef20*/  @P0 R2UR P1, UR4, R0 ;  /* 0x00000000000402ca */ /* 0x000fd00000020000 */
[----:B------:R-:W-:-:S05]  /*ef30*/  @P0 PLOP3.LUT P0, PT, P1, PT, PT, 0x80, 0x0 ;  /* 0x000000000000081c */ /* 0x000fca0000f0f070 */
[----:B------:R-:W-:Y:S01]  /*ef40*/  @!P1 SYNCS.ARRIVE.TRANS64.RED.A0T1 RZ, [UR4+0x28850], RZ ;  /* 0x028850ffffff99a7 */ /* 0x000fe20008200404 */
[----:B------:R-:W-:Y:S07]  /*ef50*/  @!P1 ARRIVES.LDGSTSBAR.64.TRANSCNT [UR4+0x28850] ;  /* 0x02885000ff0099b0 */ /* 0x000fee0008000a84 */
[----:B------:R-:W-:Y:S05]  /*ef60*/  @P0 BRA.U.ANY `(.L_x_6789) ;  /* 0xfffffffd00e80947 */ /* 0x000fea000393ffff */
[----:B------:R-:W-:Y:S01]  /*ef70*/  NOP ;  /* 0x0000000000007918 */ /* 0x000fe20000000000 */
[----:B0-----:R-:W2:Y:S02]  /*ef80*/  LDL R2, [R1+0x24] ;  /* 0x0000240001027983 */ /* 0x001ea40000100800 */
[----:B--2---:R-:W-:-:S13]  /*ef90*/  ISETP.NE.AND P2, PT, R2, 0x3, PT ;  /* 0x000000030200780c */ /* 0x004fda0003f45270 */
[----:B------:R-:W-:Y:S05]  /*efa0*/  @!P2 BRA `(.L_x_6790) ;  /* 0x000000000004a947 */ /* 0x000fea0003800000 */
[----:B------:R-:W-:Y:S01]  /*efb0*/  BPT.TRAP 0x1 ;  /* 0x000000040000795c */ /* 0x000fe20000300000 */
.L_x_6790:
[----:B------:R0:W-:Y:S01]  /*efc0*/  SYNCS.ARRIVE.TRANS64.A1T0 RZ, [R0+URZ+0x28850], RZ ;  /* 0x028850ff00ff79a7 */ /* 0x0001e2000810003f */
[----:B------:R-:W-:-:S05]  /*efd0*/  VIADD R25, R25, 0x1 ;  /* 0x0000000119197836 */ /* 0x000fca0000000000 */
[----:B------:R-:W-:-:S04]  /*efe0*/  ISETP.NE.AND P0, PT, R25, 0x2, PT ;  /* 0x000000021900780c */ /* 0x000fc80003f05270 */
[----:B------:R-:W-:Y:S02]  /*eff0*/  SEL R3, RZ, 0x1, P0 ;  /* 0x00000001ff037807 */ /* 0x000fe40000000000 */
[----:B------:R-:W-:Y:S02]  /*f000*/  SEL R25, R25, RZ, P0 ;  /* 0x000000ff19197207 */ /* 0x000fe40000000000 */
[----:B0-----:R-:W-:-:S07]  /*f010*/  LOP3.LUT R28, R28, R3, RZ, 0x3c, !PT ;  /* 0x000000031c1c7212 */ /* 0x001fce00078e3cff */
.L_x_6747:
[----:B------:R-:W-:Y:S05]  /*f020*/  BSYNC B7 ;  /* 0x0000000000077941 */ /* 0x000fea0003800000 */
.L_x_6745:
[----:B------:R-:W-:-:S13]  /*f030*/  LOP3.LUT P0, RZ, R27, 0x20, RZ, 0xc0, !PT ;  /* 0x000000201bff7812 */ /* 0x000fda000780c0ff */
[----:B------:R-:W-:Y:S05]  /*f040*/  @!P0 BRA `(.L_x_6791) ;  /* 0x0000000000248947 */ /* 0x000fea0003800000 */
[----:B------:R-:W-:Y:S05]  /*f050*/  WARPSYNC.ALL ;  /* 0x0000000000007948 */ /* 0x000fea0003800000 */
[----:B------:R-:W0:Y:S08]  /*f060*/  S2UR UR5, SR_CgaCtaId ;  /* 0x00000000000579c3 */ /* 0x000e300000008800 */
[----:B------:R-:W-:Y:S06]  /*f070*/  BAR.SYNC.DEFER_BLOCKING 0x5, 0x180 ;  /* 0x0146000000007b1d */ /* 0x000fec0000010000 */
[----:B------:R-:W-:-:S02]  /*f080*/  UMOV UR4, 0x400 ;  /* 0x0000040000047882 */ /* 0x000fc40000000000 */
[----:B0-----:R-:W-:-:S06]  /*f090*/  ULEA UR4, UR5, UR4, 0x18 ;  /* 0x0000000405047291 */ /* 0x001fcc000f8ec03f */
[----:B------:R-:W-:-:S05]  /*f0a0*/  MOV R22, UR4 ;  /* 0x0000000400167c02 */ /* 0x000fca0008000f00 */
[----:B------:R2:W3:Y:S01]  /*f0b0*/  LDS.128 R16, [R22+0x288d0] ;  /* 0x0288d00016107984 */ /* 0x0004e20000000c00 */
[----:B------:R-:W-:Y:S06]  /*f0c0*/  BAR.ARV 0x4, 0x180 ;  /* 0x0106000000007b1d */ /* 0x000fec0000002000 */
[----:B------:R-:W-:Y:S05]  /*f0d0*/  BRA `(.L_x_6792) ;  /* 0x0000000800d07947 */ /* 0x000fea0003800000 */
.L_x_6791:
        /* <DEDUP_REMOVED lines=43> */
.L_x_6923:
[----:B------:R-:W-:Y:S02]  /*f390*/  ULDC UR4, c[0x0][0xc38] ;  /* 0x00030e0000047ab9 */ /* 0x000fe40000000800 */
[----:B------:R-:W-:-:S04]  /*f3a0*/  IMAD.U32 R5, RZ, RZ, UR4 ;  /* 0x00000004ff057e24 */ /* 0x000fc8000f8e00ff */
[----:B-1----:R-:W-:-:S04]  /*f3b0*/  IMAD R14, R14, R5, RZ ;  /* 0x000000050e0e7224 */ /* 0x002fc800078e02ff */
[----:B------:R-:W-:-:S05]  /*f3c0*/  IMAD.IADD R9, R8, 0x1, R14 ;  /* 0x0000000108097824 */ /* 0x000fca00078e020e */
[----:B------:R-:W-:-:S13]  /*f3d0*/  ISETP.GT.AND P6, PT, R9, R0, PT ;  /* 0x000000000900720c */ /* 0x000fda0003fc4270 */
[----:B------:R-:W-:Y:S05]  /*f3e0*/  @P6 BRA `(.L_x_6794) ;  /* 0x0000000000a46947 */ /* 0x000fea0003800000 */
.L_x_6797:
        /* <DEDUP_REMOVED lines=35> */
.L_x_6931:
[----:B------:R-:W-:Y:S02]  /*f620*/  ULDC UR4, c[0x0][0xc38] ;  /* 0x00030e0000047ab9 */ /* 0x000fe40000000800 */
[----:B------:R-:W-:-:S04]  /*f630*/  IMAD.U32 R5, RZ, RZ, UR4 ;  /* 0x00000004ff057e24 */ /* 0x000fc8000f8e00ff */
[----:B-1----:R-:W-:-:S04]  /*f640*/  IMAD R14, R14, R5, RZ ;  /* 0x000000050e0e7224 */ /* 0x002fc800078e02ff */
[----:B------:R-:W-:-:S05]  /*f650*/  IMAD.IADD R9, R14, 0x1, R9 ;  /* 0x000000010e097824 */ /* 0x000fca00078e0209 */
[----:B------:R-:W-:-:S13]  /*f660*/  ISETP.GT.AND P6, PT, R9, R0, PT ;  /* 0x000000000900720c */ /* 0x000fda0003fc4270 */
[----:B------:R-:W-:Y:S05]  /*f670*/  @!P6 BRA `(.L_x_6797) ;  /* 0xfffffffc005ce947 */ /* 0x000fea000383ffff */
.L_x_6794:
        /* <DEDUP_REMOVED lines=9> */
.L_x_6936:
[----:B------:R-:W-:-:S13]  /*f710*/  ISETP.NE.AND P0, PT, R3, RZ, PT ;  /* 0x000000ff0300720c */ /* 0x000fda0003f05270 */
[----:B------:R-:W-:Y:S05]  /*f720*/  @!P0 BRA `(.L_x_6799) ;  /* 0x0000000000108947 */ /* 0x000fea0003800000 */
[----:B------:R-:W-:Y:S01]  /*f730*/  UMOV UR4, 0xffffffff ;  /* 0xffffffff00047882 */ /* 0x000fe20000000000 */
[----:B------:R-:W-:Y:S02]  /*f740*/  VIADD R12, R8, 0xffffffff ;  /* 0xffffffff080c7836 */ /* 0x000fe40000000000 */
[----:B------:R-:W-:Y:S05]  /*f750*/  BRA.DIV UR4, `(.L_x_6800) ;  /* 0x0000004a04207947 */ /* 0x000fea000b800000 */
[----:B------:R4:W0:Y:S02]  /*f760*/  SHFL.IDX PT, R6, R2, R12, 0x1f ;  /* 0x00001f0c02067589 */ /* 0x00082400000e0000 */
.L_x_6799:
        /* <DEDUP_REMOVED lines=53> */
[--C-:B------:R-:W-:Y:S02]  /*fac0*/  IMAD.MOV R3, RZ, RZ, -R9.reuse ;  /* 0x000000ffff037224 */ /* 0x100fe400078e0a09 */
[C---:B------:R-:W-:Y:S02]  /*fad0*/  IMAD R9, R4.reuse, 0x1000000, R9 ;  /* 0x0100000004097824 */ /* 0x040fe400078e0209 */
[----:B------:R-:W-:-:S04]  /*fae0*/  IMAD R18, R4, R3, R6 ;  /* 0x0000000304127224 */ /* 0x000fc800078e0206 */
[----:B------:R-:W-:Y:S01]  /*faf0*/  IMAD R18, R18, 0x10000, R9 ;  /* 0x0001000012127824 */ /* 0x000fe200078e0209 */
[----:B------:R-:W-:Y:S06]  /*fb00*/  BRA `(.L_x_6801) ;  /* 0x00000000001c7947 */ /* 0x000fec0003800000 */
.L_x_6795:
[----:B------:R-:W-:Y:S01]  /*fb10*/  UMOV UR4, URZ ;  /* 0x0000003f00047c82 */ /* 0x000fe20008000000 */
[----:B------:R-:W-:Y:S01]  /*fb20*/  UMOV UR5, URZ ;  /* 0x0000003f00057c82 */ /* 0x000fe20008000000 */
[----:B------:R-:W-:Y:S01]  /*fb30*/  ULDC UR6, c[0x0][0xc3c] ;  /* 0x00030f0000067ab9 */ /* 0x000fe20000000800 */
[----:B------:R-:W-:Y:S01]  /*fb40*/  MOV R16, R0 ;  /* 0x0000000000107202 */ /* 0x000fe20000000f00 */
[----:B------:R-:W-:Y:S02]  /*fb50*/  IMAD.U32 R17, RZ, RZ, UR4 ;  /* 0x00000004ff117e24 */ /* 0x000fe4000f8e00ff */
[----:B------:R-:W-:Y:S02]  /*fb60*/  IMAD.U32 R18, RZ, RZ, UR5 ;  /* 0x00000005ff127e24 */ /* 0x000fe4000f8e00ff */
[----:B------:R-:W-:-:S07]  /*fb70*/  IMAD.U32 R19, RZ, RZ, UR6 ;  /* 0x00000006ff137e24 */ /* 0x000fce000f8e00ff */
.L_x_6801:
        /* <DEDUP_REMOVED lines=10> */
.L_x_6792:
[----:B------:R-:W-:Y:S02]  /*fc20*/  ULDC UR4, c[0x0][0xc3c] ;  /* 0x00030f0000047ab9 */ /* 0x000fe40000000800 */
[----:B---3--:R-:W-:-:S13]  /*fc30*/  ISETP.GE.AND P0, PT, R19, UR4, PT ;  /* 0x0000000413007c0c */ /* 0x008fda000bf06270 */
[----:B------:R-:W-:Y:S05]  /*fc40*/  @!P0 BRA `(.L_x_6802) ;  /* 0xffffffb400888947 */ /* 0x000fea000383ffff */
[----:B------:R-:W-:Y:S05]  /*fc50*/  BSYNC B8 ;  /* 0x0000000000087941 */ /* 0x000fea0003800000 */
.L_x_6739:
[----:B0-----:R-:W3:Y:S01]  /*fc60*/  LDL.LU R0, [R1+0x20] ;  /* 0x0000200001007983 */ /* 0x001ee20000300800 */
[----:B------:R-:W-:Y:S01]  /*fc70*/  BSSY B0, `(.L_x_6803) ;  /* 0x000000b000007945 */ /* 0x000fe20003800000 */
[----:B------:R-:W0:Y:S01]  /*fc80*/  S2R R5, SR_CgaCtaId ;  /* 0x0000000000057919 */ /* 0x000e220000008800 */
[----:B---3--:R-:W-:-:S05]  /*fc90*/  VIADD R0, R0, 0x1 ;  /* 0x0000000100007836 */ /* 0x008fca0000000000 */
[----:B------:R-:W-:-:S04]  /*fca0*/  LEA.HI R2, R0, R0, RZ, 0x1 ;  /* 0x0000000000027211 */ /* 0x000fc800078f08ff */
[----:B------:R-:W-:Y:S02]  /*fcb0*/  LOP3.LUT R3, R2, 0xfffffffe, RZ, 0xc0, !PT ;  /* 0xfffffffe02037812 */ /* 0x000fe400078ec0ff */
[----:B------:R-:W-:-:S03]  /*fcc0*/  MOV R2, 0x400 ;  /* 0x0000040000027802 */ /* 0x000fc60000000f00 */
[----:B------:R-:W-:Y:S01]  /*fcd0*/  IMAD.IADD R0, R0, 0x1, -R3 ;  /* 0x0000000100007824 */ /* 0x000fe200078e0a03 */
[----:B0-----:R-:W-:-:S04]  /*fce0*/  LEA R4, R5, R2, 0x18 ;  /* 0x0000000205047211 */ /* 0x001fc800078ec0ff */
[----:B------:R-:W-:-:S04]  /*fcf0*/  SHF.L.U32 R0, R0, 0x1f, RZ ;  /* 0x0000001f00007819 */ /* 0x000fc800000006ff */
[----:B------:R-:W0:Y:S02]  /*fd00*/  SYNCS.PHASECHK.TRANS64.TRYWAIT P0, [R4+URZ+0x28820], R0 ;  /* 0x02882000040075a7 */ /* 0x000e24000800017f */
[----:B0-----:R-:W-:Y:S05]  /*fd10*/  @!P0 BRA `(.L_x_6804) ;  /* 0x0000004000d88947 */ /* 0x001fea0003800000 */
.L_x_6939:
[----:B------:R-:W-:Y:S05]  /*fd20*/  BSYNC B0 ;  /* 0x0000000000007941 */ /* 0x000fea0003800000 */
.L_x_6803:
[----:B------:R-:W-:-:S03]  /*fd30*/  UMOV UR4, 0xffffffff ;  /* 0xffffffff00047882 */ /* 0x000fc60000000000 */
[----:B------:R-:W-:Y:S05]  /*fd40*/  BRA.DIV UR4, `(.L_x_6805) ;  /* 0x0000004204e07947 */ /* 0x000fea000b800000 */
[----:B0-----:R-:W0:Y:S02]  /*fd50*/  S2R R0, SR_TID.X ;  /* 0x0000000000007919 */ /* 0x001e240000002100 */
[----:B0-----:R-:W-:-:S04]  /*fd60*/  SHF.R.U32.HI R0, RZ, 0x5, R0 ;  /* 0x00000005ff007819 */ /* 0x001fc80000011600 */
[----:B------:R-:W-:-:S05]  /*fd70*/  LOP3.LUT R0, R0, 0x3, RZ, 0xc0, !PT ;  /* 0x0000000300007812 */ /* 0x000fca00078ec0ff */
[----:B------:R0:W3:Y:S02]  /*fd80*/  SHFL.IDX PT, R14, R0, RZ, 0x1f ;  /* 0x00001fff000e7589 */ /* 0x0000e400000e0000 */
.L_x_6942:
[----:B---3--:R-:W-:Y:S01]  /*fd90*/  ISETP.NE.AND P0, PT, R14, RZ, PT ;  /* 0x000000ff0e00720c */ /* 0x008fe20003f05270 */
[----:B------:R-:W-:-:S12]  /*fda0*/  BSSY B0, `(.L_x_6806) ;  /* 0x0000024000007945 */ /* 0x000fd80003800000 */
[----:B------:R-:W-:Y:S05]  /*fdb0*/  @P0 BRA `(.L_x_6807) ;  /* 0x0000000000880947 */ /* 0x000fea0003800000 */
[----:B------:R-:W-:-:S03]  /*fdc0*/  UMOV UR4, 0xffffffff ;  /* 0xffffffff00047882 */ /* 0x000fc60000000000 */
[----:B------:R-:W-:Y:S05]  /*fdd0*/  BRA.DIV UR4, `(.L_x_6808) ;  /* 0x0000004204f07947 */ /* 0x000fea000b800000 */
[----:B------:R-:W-:-:S13]  /*fde0*/  ELECT P6, URZ, PT ;  /* 0x00000000003f782f */ /* 0x000fda00038c0000 */
.L_x_6945:
[----:B------:R-:W-:Y:S05]  /*fdf0*/  @!P6 BRA `(.L_x_6807) ;  /* 0x000000000078e947 */ /* 0x000fea0003800000 */
[----:B0-----:R-:W3:Y:S02]  /*fe00*/  LDL.LU R0, [R1+0x4] ;  /* 0x0000040001007983 */ /* 0x001ee40000300800 */
[----:B---3--:R-:W-:-:S04]  /*fe10*/  LOP3.LUT R0, R0, 0x2, RZ, 0xfc, !PT ;  /* 0x0000000200007812 */ /* 0x008fc800078efcff */
[----:B------:R-:W-:-:S13]  /*fe20*/  ISETP.NE.AND P0, PT, R0, 0x3, PT ;  /* 0x000000030000780c */ /* 0x000fda0003f05270 */
[----:B------:R-:W-:Y:S05]  /*fe30*/  @!P0 BRA `(.L_x_6809) ;  /* 0x0000000000048947 */ /* 0x000fea0003800000 */
[----:B------:R-:W-:Y:S01]  /*fe40*/  BPT.TRAP 0x1 ;  /* 0x000000040000795c */ /* 0x000fe20000300000 */
.L_x_6809:
[C---:B------:R-:W-:Y:S01]  /*fe50*/  IMAD R5, R25.reuse, 0x8, R4 ;  /* 0x0000000819057824 */ /* 0x040fe200078e0204 */
[----:B------:R-:W-:Y:S02]  /*fe60*/  SHF.L.U32 R0, R28, 0x1f, RZ ;  /* 0x0000001f1c007819 */ /* 0x000fe400000006ff */
[----:B------:R-:W-:Y:S02]  /*fe70*/  IADD3 R25, R25, 0x1, RZ ;  /* 0x0000000119197810 */ /* 0x000fe40007ffe0ff */
[----:B------:R-:W0:Y:S02]  /*fe80*/  SYNCS.PHASECHK.TRANS64.TRYWAIT P1, [R5+URZ+0x28840], R0 ;  /* 0x02884000050075a7 */ /* 0x000e24000802017f */
[----:B------:R-:W-:-:S04]  /*fe90*/  ISETP.NE.AND P2, PT, R25, 0x2, PT ;  /* 0x000000021900780c */ /* 0x000fc80003f45270 */
[----:B------:R-:W-:Y:S01]  /*fea0*/  SEL R3, RZ, 0x1, P2 ;  /* 0x00000001ff037807 */ /* 0x000fe20001000000 */
[----:B0-----:R-:W-:Y:S08]  /*feb0*/  @!P1 BRA `(.L_x_6810) ;  /* 0x0000004000d89947 */ /* 0x001ff00003800000 */
.L_x_6946:
[----:B------:R-:W-:Y:S02]  /*fec0*/  SEL R25, R25, RZ, P2 ;  /* 0x000000ff19197207 */ /* 0x000fe40001000000 */
[----:B------:R-:W-:Y:S01]  /*fed0*/  LOP3.LUT R2, R28, R3, RZ, 0x3c, !PT ;  /* 0x000000031c027212 */ /* 0x000fe200078e3cff */
[----:B------:R-:W-:Y:S06]  /*fee0*/  @!P0 BRA `(.L_x_6811) ;  /* 0x0000000000048947 */ /* 0x000fec0003800000 */
[----:B------:R-:W-:Y:S01]  /*fef0*/  BPT.TRAP 0x1 ;  /* 0x000000040000795c */ /* 0x000fe20000300000 */
.L_x_6811:
[----:B------:R-:W-:Y:S01]  /*ff00*/  IMAD R25, R25, 0x8, R4 ;  /* 0x0000000819197824 */ /* 0x000fe200078e0204 */
[----:B------:R-:W-:-:S04]  /*ff10*/  SHF.L.U32 R2, R2, 0x1f, RZ ;  /* 0x0000001f02027819 */ /* 0x000fc800000006ff */
[----:B------:R-:W3:Y:S02]  /*ff20*/  SYNCS.PHASECHK.TRANS64.TRYWAIT P1, [R25+URZ+0x28840], R2 ;  /* 0x02884002190075a7 */ /* 0x000ee4000802017f */
[----:B---3--:R-:W-:Y:S05]  /*ff30*/  @!P1 BRA `(.L_x_6812) ;  /* 0x0000004000cc9947 */ /* 0x008fea0003800000 */
.L_x_6947:
[----:B------:R-:W-:Y:S05]  /*ff40*/  @!P0 BRA `(.L_x_6813) ;  /* 0x0000000000048947 */ /* 0x000fea0003800000 */
[----:B------:R-:W-:Y:S01]  /*ff50*/  BPT.TRAP 0x1 ;  /* 0x000000040000795c */ /* 0x000fe20000300000 */
.L_x_6813:
[----:B------:R-:W4:Y:S02]  /*ff60*/  SYNCS.PHASECHK.TRANS64.TRYWAIT P1, [R5+URZ+0x28860], R0 ;  /* 0x02886000050075a7 */ /* 0x000f24000802017f */
[----:B----4-:R-:W-:Y:S05]  /*ff70*/  @!P1 BRA `(.L_x_6814) ;  /* 0x0000004000d09947 */ /* 0x010fea0003800000 */
.L_x_6948:
[----:B------:R-:W-:Y:S05]  /*ff80*/  @!P0 BRA `(.L_x_6815) ;  /* 0x0000000000048947 */ /* 0x000fea0003800000 */
[----:B------:R-:W-:Y:S01]  /*ff90*/  BPT.TRAP 0x1 ;  /* 0x000000040000795c */ /* 0x000fe20000300000 */
.L_x_6815:
[----:B------:R0:W0:Y:S02]  /*ffa0*/  SYNCS.PHASECHK.TRANS64.TRYWAIT P0, [R25+URZ+0x28860], R2 ;  /* 0x02886002190075a7 */ /* 0x000024000800017f */
[----:B0-----:R-:W-:Y:S05]  /*ffb0*/  @!P0 NANOSLEEP.SYNCS 0x989680 ;  /* 0x009896800000895d */ /* 0x001fea0003900000 */
[----:B------:R-:W0:Y:S02]  /*ffc0*/  @!P0 SYNCS.PHASECHK.TRANS64 P0, [R25+URZ+0x28860], R2 ;  /* 0x02886002190085a7 */ /* 0x000e24000800007f */
[----:B0-----:R-:W-:Y:S05]  /*ffd0*/  @!P0 BRA `(.L_x_6815) ;  /* 0xfffffffc00f08947 */ /* 0x001fea000383ffff */
.L_x_6807:
[----:B------:R-:W-:Y:S05]  /*ffe0*/  BSYNC B0 ;  /* 0x0000000000007941 */ /* 0x000fea0003800000 */
.L_x_6806:
[----:B------:R-:W-:Y:S05]  /*fff0*/  EXIT ;  /* 0x000000000000794d */ /* 0x000fea0003800000 */
.L_x_6686:
[----:B0-----:R-:W-:-:S04]  /*10000*/  IMAD.U32 R3, RZ, RZ, UR42 ;  /* 0x0000002aff037e24 */ /* 0x001fc8000f8e00ff */
[----:B------:R0:W1:Y:S03]  /*10010*/  SYNCS.PHASECHK.TRANS64.TRYWAIT P1, [R3+URZ+0x28800], R0 ;  /* 0x02880000030075a7 */ /* 0x000066000802017f */
[----:B-1----:R-:W-:Y:S05]  /*10020*/  @!P1 NANOSLEEP.SYNCS 0x989680 ;  /* 0x009896800000995d */ /* 0x002fea0003900000 */
[----:B------:R-:W1:Y:S02]  /*10030*/  @!P1 SYNCS.PHASECHK.TRANS64 P1, [R3+URZ+0x28800], R0 ;  /* 0x02880000030095a7 */ /* 0x000e64000802007f */
[----:B-1----:R-:W-:Y:S05]  /*10040*/  @!P1 BRA `(.L_x_6686) ;  /* 0xfffffffc00ec9947 */ /* 0x002fea000383ffff */
[----:B------:R-:W-:Y:S05]  /*10050*/  BRA `(.L_x_6816) ;  /* 0xffffff1800287947 */ /* 0x000fea000383ffff */
.L_x_6690:
[----:B-1----:R1:W2:Y:S02]  /*10060*/  SYNCS.PHASECHK.TRANS64.TRYWAIT P1, [R0+URZ+0x28830], R3 ;  /* 0x02883003000075a7 */ /* 0x0022a4000802017f */
[----:B--2---:R-:W-:Y:S05]  /*10070*/  @!P1 NANOSLEEP.SYNCS 0x989680 ;  /* 0x009896800000995d */ /* 0x004fea0003900000 */
[----:B------:R-:W2:Y:S02]  /*10080*/  @!P1 SYNCS.PHASECHK.TRANS64 P1, [R0+URZ+0x28830], R3 ;  /* 0x02883003000095a7 */ /* 0x000ea4000802007f */
[----:B--2---:R-:W-:Y:S05]  /*10090*/  @!P1 BRA `(.L_x_6690) ;  /* 0xfffffffc00f09947 */ /* 0x004fea000383ffff */
[----:B------:R-:W-:Y:S05]  /*100a0*/  BRA `(.L_x_6689) ;  /* 0xffffff1800487947 */ /* 0x000fea000383ffff */
.L_x_6696:
[----:B-1----:R-:W-:-:S04]  /*100b0*/  IMAD.U32 R8, RZ, RZ, UR6 ;  /* 0x00000006ff087e24 */ /* 0x002fc8000f8e00ff */
[----:B------:R1:W2:Y:S03]  /*100c0*/  SYNCS.PHASECHK.TRANS64.TRYWAIT P1, [R8+URZ+0x28830], R7 ;  /* 0x02883007080075a7 */ /* 0x0002a6000802017f */
[----:B--2---:R-:W-:Y:S05]  /*100d0*/  @!P1 NANOSLEEP.SYNCS 0x989680 ;  /* 0x009896800000995d */ /* 0x004fea0003900000 */
[----:B------:R-:W2:Y:S02]  /*100e0*/  @!P1 SYNCS.PHASECHK.TRANS64 P1, [R8+URZ+0x28830], R7 ;  /* 0x02883007080095a7 */ /* 0x000ea4000802007f */
[----:B--2---:R-:W-:Y:S05]  /*100f0*/  @!P1 BRA `(.L_x_6696) ;  /* 0xfffffffc00ec9947 */ /* 0x004fea000383ffff */
[----:B------:R-:W-:Y:S05]  /*10100*/  BRA `(.L_x_6693) ;  /* 0xffffff4400747947 */ /* 0x000fea000383ffff */
.L_x_6700:
[----:B-1----:R-:W-:-:S04]  /*10110*/  IMAD.U32 R8, RZ, RZ, UR6 ;  /* 0x00000006ff087e24 */ /* 0x002fc8000f8e00ff */
[----:B------:R1:W2:Y:S03]  /*10120*/  SYNCS.PHASECHK.TRANS64.TRYWAIT P1, [R8+URZ+0x28850], R7 ;  /* 0x02885007080075a7 */ /* 0x0002a6000802017f */
[----:B--2---:R-:W-:Y:S05]  /*10130*/  @!P1 NANOSLEEP.SYNCS 0x989680 ;  /* 0x009896800000995d */ /* 0x004fea0003900000 */
[----:B------:R-:W2:Y:S02]  /*10140*/  @!P1 SYNCS.PHASECHK.TRANS64 P1, [R8+URZ+0x28850], R7 ;  /* 0x02885007080095a7 */ /* 0x000ea4000802007f */
[----:B--2---:R-:W-:Y:S05]  /*10150*/  @!P1 BRA `(.L_x_6700) ;  /* 0xfffffffc00ec9947 */ /* 0x004fea000383ffff */
[----:B------:R-:W-:Y:S05]  /*10160*/  BRA `(.L_x_6697) ;  /* 0xffffff4800547947 */ /* 0x000fea000383ffff */
.L_x_6707:
[----:B-1----:R-:W-:-:S04]  /*10170*/  IMAD.U32 R5, RZ, RZ, UR5 ;  /* 0x00000005ff057e24 */ /* 0x002fc8000f8e00ff */
[----:B------:R1:W2:Y:S03]  /*10180*/  SYNCS.PHASECHK.TRANS64.TRYWAIT P1, [R5+URZ+0x28850], R4 ;  /* 0x02885004050075a7 */ /* 0x0002a6000802017f */
[----:B--2---:R-:W-:Y:S05]  /*10190*/  @!P1 NANOSLEEP.SYNCS 0x989680 ;  /* 0x009896800000995d */ /* 0x004fea0003900000 */
[----:B------:R-:W2:Y:S02]  /*101a0*/  @!P1 SYNCS.PHASECHK.TRANS64 P1, [R5+URZ+0x28850], R4 ;  /* 0x02885004050095a7 */ /* 0x000ea4000802007f */
[----:B--2---:R-:W-:Y:S05]  /*101b0*/  @!P1 BRA `(.L_x_6707) ;  /* 0xfffffffc00ec9947 */ /* 0x004fea000383ffff */
[----:B------:R-:W-:Y:S05]  /*101c0*/  BRA `(.L_x_6706) ;  /* 0xffffff6c005c7947 */ /* 0x000fea000383ffff */
.L_x_6753:
        /* <DEDUP_REMOVED lines=11> */
.L_x_6818:
[----:B------:R-:W-:Y:S05]  /*10280*/  BSYNC B0 ;  /* 0x0000000000007941 */ /* 0x000fea0003800000 */
.L_x_6817:
[----:B------:R-:W-:Y:S05]  /*10290*/  BRA `(.L_x_6819) ;  /* 0xffffffbc00c47947 */ /* 0x000fea000383ffff */
.L_x_6756:
[----:B0-----:R0:W1:Y:S02]  /*102a0*/  SYNCS.PHASECHK.TRANS64.TRYWAIT P0, [R7+URZ+0x28840], R2 ;  /* 0x02884002070075a7 */ /* 0x001064000800017f */
[----:B-1----:R-:W-:Y:S05]  /*102b0*/  @!P0 NANOSLEEP.SYNCS 0x989680 ;  /* 0x009896800000895d */ /* 0x002fea0003900000 */
[----:B------:R-:W1:Y:S02]  /*102c0*/  @!P0 SYNCS.PHASECHK.TRANS64 P0, [R7+URZ+0x28840], R2 ;  /* 0x02884002070085a7 */ /* 0x000e64000800007f */
[----:B-1----:R-:W-:Y:S05]  /*102d0*/  @!P0 BRA `(.L_x_6756) ;  /* 0xfffffffc00f08947 */ /* 0x002fea000383ffff */
[----:B------:R-:W-:Y:S05]  /*102e0*/  BRA `(.L_x_6820) ;  /* 0xffffffc000187947 */ /* 0x000fea000383ffff */
.L_x_6757:
        /* <DEDUP_REMOVED lines=8> */
.L_x_6822:
[----:B------:R-:W-:Y:S05]  /*10370*/  BSYNC B0 ;  /* 0x0000000000007941 */ /* 0x000fea0003800000 */
.L_x_6821:
[----:B------:R-:W-:Y:S01]  /*10380*/  IMAD.MOV.U32 R13, RZ, RZ, R4 ;  /* 0x000000ffff0d7224 */ /* 0x000fe200078e0004 */
[----:B------:R-:W-:Y:S01]  /*10390*/  MOV R2, R14 ;  /* 0x0000000e00027202 */ /* 0x000fe20000000f00 */
[----:B------:R-:W-:Y:S01]  /*103a0*/  IMAD.MOV.U32 R12, RZ, RZ, RZ ;  /* 0x000000ffff0c7224 */ /* 0x000fe200078e00ff */
[----:B------:R-:W-:Y:S01]  /*103b0*/  @P0 LEA R8, R5, R22, 0x1 ;  /* 0x0000001605080211 */ /* 0x000fe200078e08ff */
[----:B------:R-:W-:Y:S02]  /*103c0*/  IMAD.MOV.U32 R11, RZ, RZ, 0x181f ;  /* 0x0000181fff0b7424 */ /* 0x000fe400078e00ff */
[----:B------:R-:W-:-:S07]  /*103d0*/  IMAD.MOV.U32 R15, RZ, RZ, -0x1 ;  /* 0xffffffffff0f7424 */ /* 0x000fce00078e00ff */
[----:B------:R-:W-:Y:S05]  /*103e0*/  WARPSYNC.COLLECTIVE R15, `(.L_x_6823) ;  /* 0x000000000f087348 */ /* 0x000fea0003c00000 */
[----:B------:R0:W1:Y:S02]  /*103f0*/  SHFL.IDX P6, R14, R13, R12, R11 ;  /* 0x0000000c0d0e7389 */ /* 0x00006400000c000b */
[----:B01----:R-:W-:Y:S01]  /*10400*/  ENDCOLLECTIVE ;  /* 0x000000000000791b */ /* 0x003fe20003800000 */
.L_x_6823:
[----:B------:R-:W-:Y:S02]  /*10410*/  IMAD.MOV.U32 R13, RZ, RZ, R0 ;  /* 0x000000ffff0d7224 */ /* 0x000fe400078e0000 */
[----:B------:R-:W-:Y:S02]  /*10420*/  IMAD.MOV.U32 R12, RZ, RZ, 0x1 ;  /* 0x00000001ff0c7424 */ /* 0x000fe400078e00ff */
[----:B------:R-:W-:-:S07]  /*10430*/  IMAD.MOV.U32 R3, RZ, RZ, R14 ;  /* 0x000000ffff037224 */ /* 0x000fce00078e000e */
[----:B------:R-:W-:Y:S05]  /*10440*/  WARPSYNC.COLLECTIVE R15, `(.L_x_6824) ;  /* 0x000000000f087348 */ /* 0x000fea0003c00000 */
[----:B------:R0:W1:Y:S02]  /*10450*/  SHFL.IDX P6, R14, R13, R12, R11 ;  /* 0x0000000c0d0e7389 */ /* 0x00006400000c000b */
[----:B01----:R-:W-:Y:S01]  /*10460*/  ENDCOLLECTIVE ;  /* 0x000000000000791b */ /* 0x003fe20003800000 */
.L_x_6824:
        /* <DEDUP_REMOVED lines=11> */
[----:B------:R0:W-:Y:S02]  /*10520*/  @P0 LDGSTS.E.BYPASS.LTC128B.128 [R8+0x1c400], desc[UR36][R2.64+0x80], !P2 ;  /* 0x1c40008002080fae */ /* 0x0001e4000d101d64 */
[----:B0-----:R-:W-:Y:S01]  /*10530*/  IMAD.MOV.U32 R2, RZ, RZ, R14 ;  /* 0x000000ffff027224 */ /* 0x001fe200078e000e */
[----:B------:R-:W-:-:S07]  /*10540*/  @P1 LEA R8, R5, R22, 0x1 ;  /* 0x0000001605081211 */ /* 0x000fce00078e08ff */
[----:B------:R-:W-:Y:S05]  /*10550*/  WARPSYNC.COLLECTIVE R15, `(.L_x_6825) ;  /* 0x000000000f087348 */ /* 0x000fea0003c00000 */
[----:B------:R0:W1:Y:S02]  /*10560*/  SHFL.IDX P6, R14, R13, R12, R11 ;  /* 0x0000000c0d0e7389 */ /* 0x00006400000c000b */
[----:B01----:R-:W-:Y:S01]  /*10570*/  ENDCOLLECTIVE ;  /* 0x000000000000791b */ /* 0x003fe20003800000 */
.L_x_6825:
[----:B------:R-:W-:Y:S02]  /*10580*/  IMAD.MOV.U32 R13, RZ, RZ, R0 ;  /* 0x000000ffff0d7224 */ /* 0x000fe400078e0000 */
[----:B------:R-:W-:Y:S02]  /*10590*/  IMAD.MOV.U32 R12, RZ, RZ, 0x2 ;  /* 0x00000002ff0c7424 */ /* 0x000fe400078e00ff */
[----:B------:R-:W-:-:S07]  /*105a0*/  IMAD.MOV.U32 R3, RZ, RZ, R14 ;  /* 0x000000ffff037224 */ /* 0x000fce00078e000e */
[----:B------:R-:W-:Y:S05]  /*105b0*/  WARPSYNC.COLLECTIVE R15, `(.L_x_6826) ;  /* 0x000000000f087348 */ /* 0x000fea0003c00000 */
[----:B------:R0:W1:Y:S02]  /*105c0*/  SHFL.IDX P6, R14, R13, R12, R11 ;  /* 0x0000000c0d0e7389 */ /* 0x00006400000c000b */
[----:B01----:R-:W-:Y:S01]  /*105d0*/  ENDCOLLECTIVE ;  /* 0x000000000000791b */ /* 0x003fe20003800000 */
.L_x_6826:
        /* <DEDUP_REMOVED lines=10> */
[----:B------:R0:W-:Y:S01]  /*10680*/  @P1 LDGSTS.E.BYPASS.LTC128B.128 [R8+0x1cc00], desc[UR36][R2.64+0x80], !P2 ;  /* 0x1cc0008002081fae */ /* 0x0001e2000d101d64 */
[----:B------:R-:W-:Y:S01]  /*10690*/  ISETP.GE.AND P1, PT, R6, 0x21, PT ;  /* 0x000000210600780c */ /* 0x000fe20003f26270 */
[----:B0-----:R-:W-:-:S12]  /*106a0*/  IMAD.MOV.U32 R2, RZ, RZ, R14 ;  /* 0x000000ffff027224 */ /* 0x001fd800078e000e */
[----:B------:R-:W-:Y:S05]  /*106b0*/  WARPSYNC.COLLECTIVE R15, `(.L_x_6827) ;  /* 0x000000000f087348 */ /* 0x000fea0003c00000 */
[----:B------:R0:W1:Y:S02]  /*106c0*/  SHFL.IDX P6, R14, R13, R12, R11 ;  /* 0x0000000c0d0e7389 */ /* 0x00006400000c000b */
[----:B01----:R-:W-:Y:S01]  /*106d0*/  ENDCOLLECTIVE ;  /* 0x000000000000791b */ /* 0x003fe20003800000 */
.L_x_6827:
[----:B------:R-:W-:Y:S01]  /*106e0*/  @P1 LEA R8, R5, R22, 0x1 ;  /* 0x0000001605081211 */ /* 0x000fe200078e08ff */
[----:B------:R-:W-:Y:S02]  /*106f0*/  IMAD.MOV.U32 R13, RZ, RZ, R0 ;  /* 0x000000ffff0d7224 */ /* 0x000fe400078e0000 */
[----:B------:R-:W-:Y:S02]  /*10700*/  IMAD.MOV.U32 R12, RZ, RZ, 0x3 ;  /* 0x00000003ff0c7424 */ /* 0x000fe400078e00ff */
[----:B------:R-:W-:-:S07]  /*10710*/  IMAD.MOV.U32 R3, RZ, RZ, R14 ;  /* 0x000000ffff037224 */ /* 0x000fce00078e000e */
[----:B------:R-:W-:Y:S05]  /*10720*/  WARPSYNC.COLLECTIVE R15, `(.L_x_6828) ;  /* 0x000000000f087348 */ /* 0x000fea0003c00000 */
[----:B------:R0:W1:Y:S02]  /*10730*/  SHFL.IDX P6, R14, R13, R12, R11 ;  /* 0x0000000c0d0e7389 */ /* 0x00006400000c000b */
[----:B01----:R-:W-:Y:S01]  /*10740*/  ENDCOLLECTIVE ;  /* 0x000000000000791b */ /* 0x003fe20003800000 */
.L_x_6828:
        /* <DEDUP_REMOVED lines=16> */
.L_x_6829:
[----:B------:R-:W-:Y:S01]  /*10850*/  @P1 LEA R8, R5, R22, 0x1 ;  /* 0x0000001605081211 */ /* 0x000fe200078e08ff */
[----:B------:R-:W-:Y:S02]  /*10860*/  IMAD.MOV.U32 R13, RZ, RZ, R0 ;  /* 0x000000ffff0d7224 */ /* 0x000fe400078e0000 */
[----:B------:R-:W-:Y:S02]  /*10870*/  IMAD.MOV.U32 R12, RZ, RZ, 0x4 ;  /* 0x00000004ff0c7424 */ /* 0x000fe400078e00ff */
[----:B------:R-:W-:-:S07]  /*10880*/  IMAD.MOV.U32 R3, RZ, RZ, R14 ;  /* 0x000000ffff037224 */ /* 0x000fce00078e000e */
[----:B------:R-:W-:Y:S05]  /*10890*/  WARPSYNC.COLLECTIVE R15, `(.L_x_6830) ;  /* 0x000000000f087348 */ /* 0x000fea0003c00000 */
[----:B------:R0:W1:Y:S02]  /*108a0*/  SHFL.IDX P6, R14, R13, R12, R11 ;  /* 0x0000000c0d0e7389 */ /* 0x00006400000c000b */
[----:B01----:R-:W-:Y:S01]  /*108b0*/  ENDCOLLECTIVE ;  /* 0x000000000000791b */ /* 0x003fe20003800000 */
.L_x_6830:
        /* <DEDUP_REMOVED lines=16> */
.L_x_6831:
[----:B------:R-:W-:Y:S01]  /*109c0*/  @P1 LEA R8, R5, R22, 0x1 ;  /* 0x0000001605081211 */ /* 0x000fe200078e08ff */
[----:B------:R-:W-:Y:S02]  /*109d0*/  IMAD.MOV.U32 R13, RZ, RZ, R0 ;  /* 0x000000ffff0d7224 */ /* 0x000fe400078e0000 */
[----:B------:R-:W-:Y:S02]  /*109e0*/  IMAD.MOV.U32 R12, RZ, RZ, 0x5 ;  /* 0x00000005ff0c7424 */ /* 0x000fe400078e00ff */
[----:B------:R-:W-:-:S07]  /*109f0*/  IMAD.MOV.U32 R3, RZ, RZ, R14 ;  /* 0x000000ffff037224 */ /* 0x000fce00078e000e */
[----:B------:R-:W-:Y:S05]  /*10a00*/  WARPSYNC.COLLECTIVE R15, `(.L_x_6832) ;  /* 0x000000000f087348 */ /* 0x000fea0003c00000 */
[----:B------:R0:W1:Y:S02]  /*10a10*/  SHFL.IDX P6, R14, R13, R12, R11 ;  /* 0x0000000c0d0e7389 */ /* 0x00006400000c000b */
[----:B01----:R-:W-:Y:S01]  /*10a20*/  ENDCOLLECTIVE ;  /* 0x000000000000791b */ /* 0x003fe20003800000 */
.L_x_6832:
        /* <DEDUP_REMOVED lines=16> */
.L_x_6833:
[----:B------:R-:W-:Y:S01]  /*10b30*/  @P1 LEA R8, R5, R22, 0x1 ;  /* 0x0000001605081211 */ /* 0x000fe200078e08ff */
[----:B------:R-:W-:Y:S02]  /*10b40*/  IMAD.MOV.U32 R13, RZ, RZ, R0 ;  /* 0x000000ffff0d7224 */ /* 0x000fe400078e0000 */
[----:B------:R-:W-:Y:S02]  /*10b50*/  IMAD.MOV.U32 R12, RZ, RZ, 0x6 ;  /* 0x00000006ff0c7424 */ /* 0x000fe400078e00ff */
[----:B------:R-:W-:-:S07]  /*10b60*/  IMAD.MOV.U32 R3, RZ, RZ, R14 ;  /* 0x000000ffff037224 */ /* 0x000fce00078e000e */
[----:B------:R-:W-:Y:S05]  /*10b70*/  WARPSYNC.COLLECTIVE R15, `(.L_x_6834) ;  /* 0x000000000f087348 */ /* 0x000fea0003c00000 */
[----:B------:R0:W1:Y:S02]  /*10b80*/  SHFL.IDX P6, R14, R13, R12, R11 ;  /* 0x0000000c0d0e7389 */ /* 0x00006400000c000b */
[----:B01----:R-:W-:Y:S01]  /*10b90*/  ENDCOLLECTIVE ;  /* 0x000000000000791b */ /* 0x003fe20003800000 */
.L_x_6834:
        /* <DEDUP_REMOVED lines=16> */
.L_x_6835:
[----:B------:R-:W-:Y:S01]  /*10ca0*/  @P1 LEA R8, R5, R22, 0x1 ;  /* 0x0000001605081211 */ /* 0x000fe200078e08ff */
[----:B------:R-:W-:Y:S02]  /*10cb0*/  IMAD.MOV.U32 R13, RZ, RZ, R0 ;  /* 0x000000ffff0d7224 */ /* 0x000fe400078e0000 */
[----:B------:R-:W-:Y:S02]  /*10cc0*/  IMAD.MOV.U32 R12, RZ, RZ, 0x7 ;  /* 0x00000007ff0c7424 */ /* 0x000fe400078e00ff */
[----:B------:R-:W-:-:S07]  /*10cd0*/  IMAD.MOV.U32 R3, RZ, RZ, R14 ;  /* 0x000000ffff037224 */ /* 0x000fce00078e000e */
[----:B------:R-:W-:Y:S05]  /*10ce0*/  WARPSYNC.COLLECTIVE R15, `(.L_x_6836) ;  /* 0x000000000f087348 */ /* 0x000fea0003c00000 */
[----:B------:R0:W1:Y:S02]  /*10cf0*/  SHFL.IDX P6, R14, R13, R12, R11 ;  /* 0x0000000c0d0e7389 */ /* 0x00006400000c000b */
[----:B01----:R-:W-:Y:S01]  /*10d00*/  ENDCOLLECTIVE ;  /* 0x000000000000791b */ /* 0x003fe20003800000 */
.L_x_6836:
        /* <DEDUP_REMOVED lines=10> */
.L_x_6837:
[----:B------:R-:W-:Y:S01]  /*10db0*/  @!PT LDS RZ, [RZ] ;  /* 0x00000000fffff984 */ /* 0x000fe20000000800 */
[----:B------:R-:W-:Y:S01]  /*10dc0*/  @!PT LDS RZ, [RZ] ;  /* 0x00000000fffff984 */ /* 0x000fe20000000800 */
[----:B------:R-:W-:Y:S01]  /*10dd0*/  @!PT LDS RZ, [RZ] ;  /* 0x00000000fffff984 */ /* 0x000fe20000000800 */
[----:B------:R-:W-:Y:S04]  /*10de0*/  @P1 LDGSTS.E.BYPASS.LTC128B.128 [R8+0x1b400], desc[UR36][R2.64], !P3 ;  /* 0x1b40000002081fae */ /* 0x000fe8000d901d64 */
[----:B------:R0:W-:Y:S02]  /*10df0*/  @P1 LDGSTS.E.BYPASS.LTC128B.128 [R8+0x1f400], desc[UR36][R2.64+0x80], !P2 ;  /* 0x1f40008002081fae */ /* 0x0001e4000d101d64 */
[----:B0-----:R-:W-:Y:S01]  /*10e00*/  IMAD.MOV.U32 R2, RZ, RZ, R14 ;  /* 0x000000ffff027224 */ /* 0x001fe200078e000e */
[----:B------:R-:W-:Y:S06]  /*10e10*/  BRA `(.L_x_6838) ;  /* 0xffffffb800f47947 */ /* 0x000fec000383ffff */
.L_x_6762:
        /* <DEDUP_REMOVED lines=9> */
.L_x_6839:
[C---:B------:R-:W-:Y:S01]  /*10eb0*/  VIADD R7, R4.reuse, 0x10 ;  /* 0x0000001004077836 */ /* 0x040fe20000000000 */
[----:B------:R-:W-:Y:S01]  /*10ec0*/  ISETP.GE.AND P2, PT, R4, R6, PT ;  /* 0x000000060400720c */ /* 0x000fe20003f46270 */
[----:B------:R-:W-:Y:S02]  /*10ed0*/  IMAD.MOV.U32 R13, RZ, RZ, R0 ;  /* 0x000000ffff0d7224 */ /* 0x000fe400078e0000 */
[----:B------:R-:W-:-:S10]  /*10ee0*/  IMAD.MOV.U32 R2, RZ, RZ, R14 ;  /* 0x000000ffff027224 */ /* 0x000fd400078e000e */
[----:B------:R-:W-:Y:S05]  /*10ef0*/  WARPSYNC.COLLECTIVE R15, `(.L_x_6840) ;  /* 0x000000000f087348 */ /* 0x000fea0003c00000 */
[----:B------:R0:W1:Y:S02]  /*10f00*/  SHFL.IDX P6, R14, R13, R12, R11 ;  /* 0x0000000c0d0e7389 */ /* 0x00006400000c000b */
[----:B01----:R-:W-:Y:S01]  /*10f10*/  ENDCOLLECTIVE ;  /* 0x000000000000791b */ /* 0x003fe20003800000 */
.L_x_6840:
        /* <DEDUP_REMOVED lines=8> */
.L_x_6841:
[----:B------:R-:W-:Y:S01]  /*10fa0*/  @!PT LDS RZ, [RZ] ;  /* 0x00000000fffff984 */ /* 0x000fe20000000800 */
[----:B------:R-:W-:Y:S01]  /*10fb0*/  @!PT LDS RZ, [RZ] ;  /* 0x00000000fffff984 */ /* 0x000fe20000000800 */
[----:B------:R-:W-:Y:S01]  /*10fc0*/  @!PT LDS RZ, [RZ] ;  /* 0x00000000fffff984 */ /* 0x000fe20000000800 */
[----:B------:R-:W-:Y:S04]  /*10fd0*/  @!P2 LDGSTS.E.BYPASS.LTC128B.128 [R9+0x10400], desc[UR36][R2.64], !P0 ;  /* 0x104000000209afae */ /* 0x000fe8000c101d64 */
[----:B------:R0:W-:Y:S01]  /*10fe0*/  @!P2 LDGSTS.E.BYPASS.LTC128B.128 [R9+0x14400], desc[UR36][R2.64+0x80], !P1 ;  /* 0x144000800209afae */ /* 0x0001e2000c901d64 */
[----:B------:R-:W-:Y:S01]  /*10ff0*/  ISETP.GE.AND P2, PT, R7, R6, PT ;  /* 0x000000060700720c */ /* 0x000fe20003f46270 */
[----:B------:R-:W-:Y:S02]  /*11000*/  IMAD.MOV.U32 R13, RZ, RZ, R0 ;  /* 0x000000ffff0d7224 */ /* 0x000fe400078e0000 */
[----:B0-----:R-:W-:-:S10]  /*11010*/  IMAD.MOV.U32 R2, RZ, RZ, R14 ;  /* 0x000000ffff027224 */ /* 0x001fd400078e000e */
[----:B------:R-:W-:Y:S05]  /*11020*/  WARPSYNC.COLLECTIVE R15, `(.L_x_6842) ;  /* 0x000000000f087348 */ /* 0x000fea0003c00000 */
[----:B------:R0:W1:Y:S02]  /*11030*/  SHFL.IDX P6, R14, R13, R12, R11 ;  /* 0x0000000c0d0e7389 */ /* 0x00006400000c000b */
[----:B01----:R-:W-:Y:S01]  /*11040*/  ENDCOLLECTIVE ;  /* 0x000000000000791b */ /* 0x003fe20003800000 */
.L_x_6842:
        /* <DEDUP_REMOVED lines=8> */
.L_x_6843:
[----:B------:R-:W-:Y:S02]  /*110d0*/  @!P2 IMAD.MOV.U32 R3, RZ, RZ, R7 ;  /* 0x000000ffff03a224 */ /* 0x000fe400078e0007 */
[----:B------:R-:W-:-:S03]  /*110e0*/  VIADD R7, R4, 0x20 ;  /* 0x0000002004077836 */ /* 0x000fc60000000000 */
        /* <DEDUP_REMOVED lines=11> */
.L_x_6844:
        /* <DEDUP_REMOVED lines=8> */
.L_x_6845:
[----:B------:R-:W-:Y:S02]  /*11220*/  @!P2 IMAD.MOV.U32 R3, RZ, RZ, R7 ;  /* 0x000000ffff03a224 */ /* 0x000fe400078e0007 */
[----:B------:R-:W-:-:S03]  /*11230*/  VIADD R7, R4, 0x30 ;  /* 0x0000003004077836 */ /* 0x000fc60000000000 */
[----:B------:R-:W-:Y:S01]  /*11240*/  @!PT LDS RZ, [RZ] ;  /* 0x00000000fffff984 */ /* 0x000fe20000000800 */
[----:B------:R-:W-:Y:S01]  /*11250*/  @!PT LDS RZ, [RZ] ;  /* 0x00000000fffff984 */ /* 0x000fe20000000800 */
[----:B------:R-:W-:Y:S01]  /*11260*/  @!PT LDS RZ, [RZ] ;  /* 0x00000000fffff984 */ /* 0x000fe20000000800 */
        /* <DEDUP_REMOVED lines=8> */
.L_x_6846:
        /* <DEDUP_REMOVED lines=8> */
.L_x_6847:
        /* <DEDUP_REMOVED lines=8> */
[----:B------:R-:W-:Y:S01]  /*113f0*/  IMAD.MOV.U32 R13, RZ, RZ, R0 ;  /* 0x000000ffff0d7224 */ /* 0x000fe200078e0000 */
[----:B0-----:R-:W-:-:S11]  /*11400*/  MOV R2, R14 ;  /* 0x0000000e00027202 */ /* 0x001fd60000000f00 */
[----:B------:R-:W-:Y:S05]  /*11410*/  WARPSYNC.COLLECTIVE R15, `(.L_x_6848) ;  /* 0x000000000f087348 */ /* 0x000fea0003c00000 */
[----:B------:R0:W1:Y:S02]  /*11420*/  SHFL.IDX P6, R14, R13, R12, R11 ;  /* 0x0000000c0d0e7389 */ /* 0x00006400000c000b */
[----:B01----:R-:W-:Y:S01]  /*11430*/  ENDCOLLECTIVE ;  /* 0x000000000000791b */ /* 0x003fe20003800000 */
.L_x_6848:
        /* <DEDUP_REMOVED lines=8> */
.L_x_6849:
        /* <DEDUP_REMOVED lines=13> */
.L_x_6850:
        /* <DEDUP_REMOVED lines=8> */
.L_x_6851:
        /* <DEDUP_REMOVED lines=13> */
.L_x_6852:
        /* <DEDUP_REMOVED lines=8> */
.L_x_6853:
[----:B------:R-:W-:-:S05]  /*11760*/  @!P2 IMAD.MOV.U32 R3, RZ, RZ, R7 ;  /* 0x000000ffff03a224 */ /* 0x000fca00078e0007 */
[----:B------:R-:W-:Y:S01]  /*11770*/  @!PT LDS RZ, [RZ] ;  /* 0x00000000fffff984 */ /* 0x000fe20000000800 */
[----:B------:R-:W-:Y:S01]  /*11780*/  @!PT LDS RZ, [RZ] ;  /* 0x00000000fffff984 */ /* 0x000fe20000000800 */
[----:B------:R-:W-:Y:S01]  /*11790*/  @!PT LDS RZ, [RZ] ;  /* 0x00000000fffff984 */ /* 0x000fe20000000800 */
[----:B------:R0:W-:Y:S04]  /*117a0*/  @!P2 LDGSTS.E.BYPASS.LTC128B.128 [R9+0x13400], desc[UR36][R2.64], !P0 ;  /* 0x134000000209afae */ /* 0x0001e8000c101d64 */
[----:B------:R0:W-:Y:S01]  /*117b0*/  @!P2 LDGSTS.E.BYPASS.LTC128B.128 [R9+0x17400], desc[UR36][R2.64+0x80], !P1 ;  /* 0x174000800209afae */ /* 0x0001e2000c901d64 */
[----:B------:R-:W-:Y:S02]  /*117c0*/  IMAD.MOV.U32 R13, RZ, RZ, R0 ;  /* 0x000000ffff0d7224 */ /* 0x000fe400078e0000 */
[----:B------:R-:W-:-:S07]  /*117d0*/  IMAD.MOV.U32 R5, RZ, RZ, R14 ;  /* 0x000000ffff057224 */ /* 0x000fce00078e000e */
[----:B0-----:R-:W-:Y:S05]  /*117e0*/  WARPSYNC.COLLECTIVE R15, `(.L_x_6854) ;  /* 0x000000000f087348 */ /* 0x001fea0003c00000 */
[----:B------:R1:W2:Y:S02]  /*117f0*/  SHFL.IDX P6, R14, R13, R12, R11 ;  /* 0x0000000c0d0e7389 */ /* 0x0002a400000c000b */
[----:B012---:R-:W-:Y:S01]  /*11800*/  ENDCOLLECTIVE ;  /* 0x000000000000791b */ /* 0x007fe20003800000 */
.L_x_6854:
[----:B------:R-:W-:Y:S05]  /*11810*/  BRA `(.L_x_6855) ;  /* 0xffffffbc00507947 */ /* 0x000fea000383ffff */
.L_x_6767:
[----:B0-----:R0:W1:Y:S02]  /*11820*/  SYNCS.PHASECHK.TRANS64.TRYWAIT P1, [R22+URZ+0x28820], R3 ;  /* 0x02882003160075a7 */ /* 0x001064000802017f */
[----:B-1----:R-:W-:Y:S05]  /*11830*/  @!P1 NANOSLEEP.SYNCS 0x989680 ;  /* 0x009896800000995d */ /* 0x002fea0003900000 */
[----:B------:R-:W1:Y:S02]  /*11840*/  @!P1 SYNCS.PHASECHK.TRANS64 P1, [R22+URZ+0x28820], R3 ;  /* 0x02882003160095a7 */ /* 0x000e64000802007f */
[----:B-1----:R-:W-:Y:S05]  /*11850*/  @!P1 BRA `(.L_x_6767) ;  /* 0xfffffffc00f09947 */ /* 0x002fea000383ffff */
[----:B------:R-:W-:Y:S05]  /*11860*/  BRA `(.L_x_6856) ;  /* 0xffffffbc00c87947 */ /* 0x000fea000383ffff */
.L_x_6772:
[----:B0-----:R0:W1:Y:S02]  /*11870*/  SYNCS.PHASECHK.TRANS64.TRYWAIT P0, [R6+URZ+0x28840], R3 ;  /* 0x02884003060075a7 */ /* 0x001064000800017f */
[----:B-1----:R-:W-:Y:S05]  /*11880*/  @!P0 NANOSLEEP.SYNCS 0x989680 ;  /* 0x009896800000895d */ /* 0x002fea0003900000 */
[----:B------:R-:W1:Y:S02]  /*11890*/  @!P0 SYNCS.PHASECHK.TRANS64 P0, [R6+URZ+0x28840], R3 ;  /* 0x02884003060085a7 */ /* 0x000e64000800007f */
[----:B-1----:R-:W-:Y:S05]  /*118a0*/  @!P0 BRA `(.L_x_6772) ;  /* 0xfffffffc00f08947 */ /* 0x002fea000383ffff */
[----:B------:R-:W-:Y:S05]  /*118b0*/  BRA `(.L_x_6857) ;  /* 0xffffffc0008c7947 */ /* 0x000fea000383ffff */
.L_x_6773:
[----:B------:R-:W-:Y:S01]  /*118c0*/  BSSY B1, `(.L_x_6858) ;  /* 0x0000008000017945 */ /* 0x000fe20003800000 */
[----:B------:R-:W-:Y:S01]  /*118d0*/  IMAD.MOV.U32 R13, RZ, RZ, R9 ;  /* 0x000000ffff0d7224 */ /* 0x000fe200078e0009 */
[----:B------:R-:W-:Y:S01]  /*118e0*/  MOV R15, 0xffffffff ;  /* 0xffffffff000f7802 */ /* 0x000fe20000000f00 */
[----:B------:R-:W-:Y:S02]  /*118f0*/  IMAD.MOV.U32 R12, RZ, RZ, RZ ;  /* 0x000000ffff0c7224 */ /* 0x000fe400078e00ff */
[----:B------:R-:W-:-:S07]  /*11900*/  IMAD.MOV.U32 R11, RZ, RZ, 0x181f ;  /* 0x0000181fff0b7424 */ /* 0x000fce00078e00ff */
[----:B--2---:R-:W-:Y:S05]  /*11910*/  WARPSYNC.COLLECTIVE R15, `(.L_x_6859) ;  /* 0x000000000f087348 */ /* 0x004fea0003c00000 */
[----:B--2---:R0:W1:Y:S02]  /*11920*/  SHFL.IDX P6, R14, R13, R12, R11 ;  /* 0x0000000c0d0e7389 */ /* 0x00406400000c000b */
[----:B01----:R-:W-:Y:S01]  /*11930*/  ENDCOLLECTIVE ;  /* 0x000000000000791b */ /* 0x003fe20003800000 */
.L_x_6859:
[----:B------:R-:W-:Y:S05]  /*11940*/  BSYNC B1 ;  /* 0x0000000000017941 */ /* 0x000fea0003800000 */
.L_x_6858:
[----:B------:R-:W-:Y:S01]  /*11950*/  IMAD.MOV.U32 R13, RZ, RZ, R8 ;  /* 0x000000ffff0d7224 */ /* 0x000fe200078e0008 */
[----:B------:R-:W-:Y:S01]  /*11960*/  SHF.L.U32 R5, R30, 0x1, RZ ;  /* 0x000000011e057819 */ /* 0x000fe200000006ff */
        /* <DEDUP_REMOVED lines=8> */
.L_x_6860:
[----:B------:R-:W-:Y:S02]  /*119f0*/  IMAD.MOV.U32 R13, RZ, RZ, R9 ;  /* 0x000000ffff0d7224 */ /* 0x000fe400078e0009 */
[----:B------:R-:W-:Y:S02]  /*11a00*/  IMAD.MOV.U32 R12, RZ, RZ, 0x1 ;  /* 0x00000001ff0c7424 */ /* 0x000fe400078e00ff */
[----:B------:R-:W-:-:S07]  /*11a10*/  IMAD.MOV.U32 R2, RZ, RZ, R14 ;  /* 0x000000ffff027224 */ /* 0x000fce00078e000e */
[----:B------:R-:W-:Y:S05]  /*11a20*/  WARPSYNC.COLLECTIVE R15, `(.L_x_6861) ;  /* 0x000000000f087348 */ /* 0x000fea0003c00000 */
[----:B------:R0:W1:Y:S02]  /*11a30*/  SHFL.IDX P6, R14, R13, R12, R11 ;  /* 0x0000000c0d0e7389 */ /* 0x00006400000c000b */
[----:B01----:R-:W-:Y:S01]  /*11a40*/  ENDCOLLECTIVE ;  /* 0x000000000000791b */ /* 0x003fe20003800000 */
.L_x_6861:
[----:B------:R-:W-:-:S05]  /*11a50*/  IADD3 R2, P0, R2, R5, RZ ;  /* 0x0000000502027210 */ /* 0x000fca0007f1e0ff */
[----:B------:R-:W-:-:S05]  /*11a60*/  IMAD.X R3, RZ, RZ, R3, P0 ;  /* 0x000000ffff037224 */ /* 0x000fca00000e0603 */
[----:B------:R-:W-:Y:S01]  /*11a70*/  @!PT LDS RZ, [RZ] ;  /* 0x00000000fffff984 */ /* 0x000fe20000000800 */
[----:B------:R-:W-:Y:S01]  /*11a80*/  @!PT LDS RZ, [RZ] ;  /* 0x00000000fffff984 */ /* 0x000fe20000000800 */
[----:B------:R-:W-:Y:S01]  /*11a90*/  @!PT LDS RZ, [RZ] ;  /* 0x00000000fffff984 */ /* 0x000fe20000000800 */
[----:B------:R-:W-:Y:S01]  /*11aa0*/  LDGSTS.E.BYPASS.LTC128B.128 [R7+0x18400], desc[UR36][R2.64], !P4 ;  /* 0x1840000002077fae */ /* 0x000fe2000e101d64 */
[----:B------:R-:W-:-:S03]  /*11ab0*/  IMAD.MOV.U32 R13, RZ, RZ, R8 ;  /* 0x000000ffff0d7224 */ /* 0x000fc600078e0008 */
[----:B------:R0:W-:Y:S02]  /*11ac0*/  LDGSTS.E.BYPASS.LTC128B.128 [R7+0x1c400], desc[UR36][R2.64+0x80], !P3 ;  /* 0x1c40008002077fae */ /* 0x0001e4000d901d64 */
[----:B0-----:R-:W-:-:S07]  /*11ad0*/  IMAD.MOV.U32 R3, RZ, RZ, R14 ;  /* 0x000000ffff037224 */ /* 0x001fce00078e000e */
[----:B------:R-:W-:Y:S05]  /*11ae0*/  WARPSYNC.COLLECTIVE R15, `(.L_x_6862) ;  /* 0x000000000f087348 */ /* 0x000fea0003c00000 */
[----:B------:R0:W1:Y:S02]  /*11af0*/  SHFL.IDX P6, R14, R13, R12, R11 ;  /* 0x0000000c0d0e7389 */ /* 0x00006400000c000b */
[----:B01----:R-:W-:Y:S01]  /*11b00*/  ENDCOLLECTIVE ;  /* 0x000000000000791b */ /* 0x003fe20003800000 */
.L_x_6862:
[----:B------:R-:W-:Y:S02]  /*11b10*/  IMAD.MOV.U32 R13, RZ, RZ, R9 ;  /* 0x000000ffff0d7224 */ /* 0x000fe400078e0009 */
[----:B------:R-:W-:Y:S01]  /*11b20*/  IMAD.MOV.U32 R12, RZ, RZ, 0x2 ;  /* 0x00000002ff0c7424 */ /* 0x000fe200078e00ff */
[----:B------:R-:W-:-:S07]  /*11b30*/  MOV R2, R14 ;  /* 0x0000000e00027202 */ /* 0x000fce0000000f00 */
[----:B------:R-:W-:Y:S05]  /*11b40*/  WARPSYNC.COLLECTIVE R15, `(.L_x_6863) ;  /* 0x000000000f087348 */ /* 0x000fea0003c00000 */
[----:B------:R0:W1:Y:S02]  /*11b50*/  SHFL.IDX P6, R14, R13, R12, R11 ;  /* 0x0000000c0d0e7389 */ /* 0x00006400000c000b */
[----:B01----:R-:W-:Y:S01]  /*11b60*/  ENDCOLLECTIVE ;  /* 0x000000000000791b */ /* 0x003fe20003800000 */
.L_x_6863:
        /* <DEDUP_REMOVED lines=12> */
.L_x_6864:
[----:B------:R-:W-:Y:S02]  /*11c30*/  IMAD.MOV.U32 R13, RZ, RZ, R9 ;  /* 0x000000ffff0d7224 */ /* 0x000fe400078e0009 */
[----:B------:R-:W-:Y:S02]  /*11c40*/  IMAD.MOV.U32 R12, RZ, RZ, 0x3 ;  /* 0x00000003ff0c7424 */ /* 0x000fe400078e00ff */
[----:B------:R-:W-:-:S07]  /*11c50*/  IMAD.MOV.U32 R2, RZ, RZ, R14 ;  /* 0x000000ffff027224 */ /* 0x000fce00078e000e */
[----:B------:R-:W-:Y:S05]  /*11c60*/  WARPSYNC.COLLECTIVE R15, `(.L_x_6865) ;  /* 0x000000000f087348 */ /* 0x000fea0003c00000 */
[----:B------:R0:W1:Y:S02]  /*11c70*/  SHFL.IDX P6, R14, R13, R12, R11 ;  /* 0x0000000c0d0e7389 */ /* 0x00006400000c000b */
[----:B01----:R-:W-:Y:S01]  /*11c80*/  ENDCOLLECTIVE ;  /* 0x000000000000791b */ /* 0x003fe20003800000 */
.L_x_6865:
[----:B------:R-:W-:-:S04]  /*11c90*/  IADD3 R2, P0, R2, R5, RZ ;  /* 0x0000000502027210 */ /* 0x000fc80007f1e0ff */
[----:B------:R-:W-:-:S05]  /*11ca0*/  IADD3.X R3, RZ, R3, RZ, P0, !PT ;  /* 0x00000003ff037210 */ /* 0x000fca00007fe4ff */
        /* <DEDUP_REMOVED lines=10> */
.L_x_6866:
[----:B------:R-:W-:Y:S01]  /*11d50*/  MOV R13, R9 ;  /* 0x00000009000d7202 */ /* 0x000fe20000000f00 */
[----:B------:R-:W-:Y:S02]  /*11d60*/  IMAD.MOV.U32 R12, RZ, RZ, 0x4 ;  /* 0x00000004ff0c7424 */ /* 0x000fe400078e00ff */
[----:B------:R-:W-:-:S07]  /*11d70*/  IMAD.MOV.U32 R2, RZ, RZ, R14 ;  /* 0x000000ffff027224 */ /* 0x000fce00078e000e */
[----:B------:R-:W-:Y:S05]  /*11d80*/  WARPSYNC.COLLECTIVE R15, `(.L_x_6867) ;  /* 0x000000000f087348 */ /* 0x000fea0003c00000 */
[----:B------:R0:W1:Y:S02]  /*11d90*/  SHFL.IDX P6, R14, R13, R12, R11 ;  /* 0x0000000c0d0e7389 */ /* 0x00006400000c000b */
[----:B01----:R-:W-:Y:S01]  /*11da0*/  ENDCOLLECTIVE ;  /* 0x000000000000791b */ /* 0x003fe20003800000 */
.L_x_6867:
        /* <DEDUP_REMOVED lines=12> */
.L_x_6868:
[----:B------:R-:W-:Y:S01]  /*11e70*/  IMAD.MOV.U32 R13, RZ, RZ, R9 ;  /* 0x000000ffff0d7224 */ /* 0x000fe200078e0009 */
[----:B------:R-:W-:Y:S01]  /*11e80*/  MOV R12, 0x5 ;  /* 0x00000005000c7802 */ /* 0x000fe20000000f00 */
[----:B------:R-:W-:-:S07]  /*11e90*/  IMAD.MOV.U32 R2, RZ, RZ, R14 ;  /* 0x000000ffff027224 */ /* 0x000fce00078e000e */
[----:B------:R-:W-:Y:S05]  /*11ea0*/  WARPSYNC.COLLECTIVE R15, `(.L_x_6869) ;  /* 0x000000000f087348 */ /* 0x000fea0003c00000 */
[----:B------:R0:W1:Y:S02]  /*11eb0*/  SHFL.IDX P6, R14, R13, R12, R11 ;  /* 0x0000000c0d0e7389 */ /* 0x00006400000c000b */
[----:B01----:R-:W-:Y:S01]  /*11ec0*/  ENDCOLLECTIVE ;  /* 0x000000000000791b */ /* 0x003fe20003800000 */
.L_x_6869:
        /* <DEDUP_REMOVED lines=12> */
.L_x_6870:
[----:B------:R-:W-:Y:S02]  /*11f90*/  IMAD.MOV.U32 R13, RZ, RZ, R9 ;  /* 0x000000ffff0d7224 */ /* 0x000fe400078e0009 */
[----:B------:R-:W-:Y:S02]  /*11fa0*/  IMAD.MOV.U32 R12, RZ, RZ, 0x6 ;  /* 0x00000006ff0c7424 */ /* 0x000fe400078e00ff */
[----:B------:R-:W-:-:S07]  /*11fb0*/  IMAD.MOV.U32 R2, RZ, RZ, R14 ;  /* 0x000000ffff027224 */ /* 0x000fce00078e000e */
[----:B------:R-:W-:Y:S05]  /*11fc0*/  WARPSYNC.COLLECTIVE R15, `(.L_x_6871) ;  /* 0x000000000f087348 */ /* 0x000fea0003c00000 */
[----:B------:R0:W1:Y:S02]  /*11fd0*/  SHFL.IDX P6, R14, R13, R12, R11 ;  /* 0x0000000c0d0e7389 */ /* 0x00006400000c000b */
[----:B01----:R-:W-:Y:S01]  /*11fe0*/  ENDCOLLECTIVE ;  /* 0x000000000000791b */ /* 0x003fe20003800000 */
.L_x_6871:
        /* <DEDUP_REMOVED lines=8> */
[----:B0-----:R-:W-:-:S07]  /*12070*/  MOV R3, R14 ;  /* 0x0000000e00037202 */ /* 0x001fce0000000f00 */
[----:B------:R-:W-:Y:S05]  /*12080*/  WARPSYNC.COLLECTIVE R15, `(.L_x_6872) ;  /* 0x000000000f087348 */ /* 0x000fea0003c00000 */
[----:B------:R0:W1:Y:S02]  /*12090*/  SHFL.IDX P6, R14, R13, R12, R11 ;  /* 0x0000000c0d0e7389 */ /* 0x00006400000c000b */
[----:B01----:R-:W-:Y:S01]  /*120a0*/  ENDCOLLECTIVE ;  /* 0x000000000000791b */ /* 0x003fe20003800000 */
.L_x_6872:
[----:B------:R-:W-:Y:S02]  /*120b0*/  IMAD.MOV.U32 R13, RZ, RZ, R9 ;  /* 0x000000ffff0d7224 */ /* 0x000fe400078e0009 */
[----:B------:R-:W-:Y:S02]  /*120c0*/  IMAD.MOV.U32 R12, RZ, RZ, 0x7 ;  /* 0x00000007ff0c7424 */ /* 0x000fe400078e00ff */
[----:B------:R-:W-:-:S07]  /*120d0*/  IMAD.MOV.U32 R2, RZ, RZ, R14 ;  /* 0x000000ffff027224 */ /* 0x000fce00078e000e */
[----:B------:R-:W-:Y:S05]  /*120e0*/  WARPSYNC.COLLECTIVE R15, `(.L_x_6873) ;  /* 0x000000000f087348 */ /* 0x000fea0003c00000 */
[----:B------:R0:W1:Y:S02]  /*120f0*/  SHFL.IDX P6, R14, R13, R12, R11 ;  /* 0x0000000c0d0e7389 */ /* 0x00006400000c000b */
[----:B01----:R-:W-:Y:S01]  /*12100*/  ENDCOLLECTIVE ;  /* 0x000000000000791b */ /* 0x003fe20003800000 */
.L_x_6873:
[----:B------:R-:W-:-:S05]  /*12110*/  IADD3 R2, P0, R2, R5, RZ ;  /* 0x0000000502027210 */ /* 0x000fca0007f1e0ff */
[----:B------:R-:W-:-:S05]  /*12120*/  IMAD.X R3, RZ, RZ, R3, P0 ;  /* 0x000000ffff037224 */ /* 0x000fca00000e0603 */
        /* <DEDUP_REMOVED lines=10> */
.L_x_6874:
[----:B------:R-:W-:Y:S01]  /*121d0*/  IMAD.MOV.U32 R2, RZ, RZ, R14 ;  /* 0x000000ffff027224 */ /* 0x000fe200078e000e */
[----:B------:R-:W-:Y:S06]  /*121e0*/  BRA `(.L_x_6875) ;  /* 0xffffffbc00587947 */ /* 0x000fec000383ffff */
.L_x_6778:
[----:B-1----:R1:W3:Y:S02]  /*121f0*/  SYNCS.PHASECHK.TRANS64.TRYWAIT P0, [R6+URZ+0x28860], R3 ;  /* 0x02886003060075a7 */ /* 0x0022e4000800017f */
[----:B---3--:R-:W-:Y:S05]  /*12200*/  @!P0 NANOSLEEP.SYNCS 0x989680 ;  /* 0x009896800000895d */ /* 0x008fea0003900000 */
[----:B------:R-:W3:Y:S02]  /*12210*/  @!P0 SYNCS.PHASECHK.TRANS64 P0, [R6+URZ+0x28860], R3 ;  /* 0x02886003060085a7 */ /* 0x000ee4000800007f */
[----:B---3--:R-:W-:Y:S05]  /*12220*/  @!P0 BRA `(.L_x_6778) ;  /* 0xfffffffc00f08947 */ /* 0x008fea000383ffff */
[----:B------:R-:W-:Y:S05]  /*12230*/  BRA `(.L_x_6876) ;  /* 0xffffffbc00b47947 */ /* 0x000fea000383ffff */
.L_x_6779:
[----:B------:R-:W-:Y:S01]  /*12240*/  BSSY B1, `(.L_x_6877) ;  /* 0x0000008000017945 */ /* 0x000fe20003800000 */
[----:B------:R-:W-:Y:S02]  /*12250*/  IMAD.MOV.U32 R13, RZ, RZ, R23 ;  /* 0x000000ffff0d7224 */ /* 0x000fe400078e0017 */
[----:B------:R-:W-:Y:S02]  /*12260*/  IMAD.MOV.U32 R12, RZ, RZ, RZ ;  /* 0x000000ffff0c7224 */ /* 0x000fe400078e00ff */
[----:B------:R-:W-:Y:S02]  /*12270*/  IMAD.MOV.U32 R11, RZ, RZ, 0x181f ;  /* 0x0000181fff0b7424 */ /* 0x000fe400078e00ff */
[----:B------:R-:W-:-:S07]  /*12280*/  IMAD.MOV.U32 R15, RZ, RZ, -0x1 ;  /* 0xffffffffff0f7424 */ /* 0x000fce00078e00ff */
[----:B-12---:R-:W-:Y:S05]  /*12290*/  WARPSYNC.COLLECTIVE R15, `(.L_x_6878) ;  /* 0x000000000f087348 */ /* 0x006fea0003c00000 */
[----:B--2---:R0:W2:Y:S02]  /*122a0*/  SHFL.IDX P6, R14, R13, R12, R11 ;  /* 0x0000000c0d0e7389 */ /* 0x0040a400000c000b */
[----:B012---:R-:W-:Y:S01]  /*122b0*/  ENDCOLLECTIVE ;  /* 0x000000000000791b */ /* 0x007fe20003800000 */
.L_x_6878:
[----:B------:R-:W-:Y:S05]  /*122c0*/  BSYNC B1 ;  /* 0x0000000000017941 */ /* 0x000fea0003800000 */
.L_x_6877:
        /* <DEDUP_REMOVED lines=9> */
.L_x_6879:
[----:B------:R-:W-:Y:S01]  /*12360*/  MOV R13, R23 ;  /* 0x00000017000d7202 */ /* 0x000fe20000000f00 */
[----:B------:R-:W-:Y:S02]  /*12370*/  IMAD.MOV.U32 R12, RZ, RZ, 0x1 ;  /* 0x00000001ff0c7424 */ /* 0x000fe400078e00ff */
[----:B------:R-:W-:-:S07]  /*12380*/  IMAD.MOV.U32 R2, RZ, RZ, R14 ;  /* 0x000000ffff027224 */ /* 0x000fce00078e000e */
[----:B------:R-:W-:Y:S05]  /*12390*/  WARPSYNC.COLLECTIVE R15, `(.L_x_6880) ;  /* 0x000000000f087348 */ /* 0x000fea0003c00000 */
[----:B------:R0:W1:Y:S02]  /*123a0*/  SHFL.IDX P6, R14, R13, R12, R11 ;  /* 0x0000000c0d0e7389 */ /* 0x00006400000c000b */
[----:B01----:R-:W-:Y:S01]  /*123b0*/  ENDCOLLECTIVE ;  /* 0x000000000000791b */ /* 0x003fe20003800000 */
.L_x_6880:
        /* <DEDUP_REMOVED lines=9> */
[----:B------:R0:W-:Y:S02]  /*12450*/  LDGSTS.E.BYPASS.LTC128B.128 [R7+0x4400], desc[UR36][R2.64+0x80], !P0 ;  /* 0x0440008002077fae */ /* 0x0001e4000c101d64 */
[----:B0-----:R-:W-:-:S07]  /*12460*/  IMAD.MOV.U32 R3, RZ, RZ, R14 ;  /* 0x000000ffff037224 */ /* 0x001fce00078e000e */
[----:B------:R-:W-:Y:S05]  /*12470*/  WARPSYNC.COLLECTIVE R15, `(.L_x_6881) ;  /* 0x000000000f087348 */ /* 0x000fea0003c00000 */
[----:B------:R0:W1:Y:S02]  /*12480*/  SHFL.IDX P6, R14, R13, R12, R11 ;  /* 0x0000000c0d0e7389 */ /* 0x00006400000c000b */
[----:B01----:R-:W-:Y:S01]  /*12490*/  ENDCOLLECTIVE ;  /* 0x000000000000791b */ /* 0x003fe20003800000 */
.L_x_6881:
[----:B------:R-:W-:Y:S01]  /*124a0*/  IMAD.MOV.U32 R13, RZ, RZ, R23 ;  /* 0x000000ffff0d7224 */ /* 0x000fe200078e0017 */
[----:B------:R-:W-:Y:S01]  /*124b0*/  MOV R12, 0x2 ;  /* 0x00000002000c7802 */ /* 0x000fe20000000f00 */
[----:B------:R-:W-:-:S07]  /*124c0*/  IMAD.MOV.U32 R2, RZ, RZ, R14 ;  /* 0x000000ffff027224 */ /* 0x000fce00078e000e */
[----:B------:R-:W-:Y:S05]  /*124d0*/  WARPSYNC.COLLECTIVE R15, `(.L_x_6882) ;  /* 0x000000000f087348 */ /* 0x000fea0003c00000 */
[----:B------:R0:W1:Y:S02]  /*124e0*/  SHFL.IDX P6, R14, R13, R12, R11 ;  /* 0x0000000c0d0e7389 */ /* 0x00006400000c000b */
[----:B01----:R-:W-:Y:S01]  /*124f0*/  ENDCOLLECTIVE ;  /* 0x000000000000791b */ /* 0x003fe20003800000 */
.L_x_6882:
        /* <DEDUP_REMOVED lines=14> */
.L_x_6883:
[----:B------:R-:W-:Y:S02]  /*125e0*/  IMAD.MOV.U32 R13, RZ, RZ, R23 ;  /* 0x000000ffff0d7224 */ /* 0x000fe400078e0017 */
[----:B------:R-:W-:Y:S02]  /*125f0*/  IMAD.MOV.U32 R12, RZ, RZ, 0x3 ;  /* 0x00000003ff0c7424 */ /* 0x000fe400078e00ff */
[----:B------:R-:W-:-:S07]  /*12600*/  IMAD.MOV.U32 R2, RZ, RZ, R14 ;  /* 0x000000ffff027224 */ /* 0x000fce00078e000e */
[----:B------:R-:W-:Y:S05]  /*12610*/  WARPSYNC.COLLECTIVE R15, `(.L_x_6884) ;  /* 0x000000000f087348 */ /* 0x000fea0003c00000 */
[----:B------:R0:W1:Y:S02]  /*12620*/  SHFL.IDX P6, R14, R13, R12, R11 ;  /* 0x0000000c0d0e7389 */ /* 0x00006400000c000b */
[----:B01----:R-:W-:Y:S01]  /*12630*/  ENDCOLLECTIVE ;  /* 0x000000000000791b */ /* 0x003fe20003800000 */
.L_x_6884:
        /* <DEDUP_REMOVED lines=10> */
[----:B0-----:R-:W-:-:S07]  /*126e0*/  MOV R3, R14 ;  /* 0x0000000e00037202 */ /* 0x001fce0000000f00 */
[----:B------:R-:W-:Y:S05]  /*126f0*/  WARPSYNC.COLLECTIVE R15, `(.L_x_6885) ;  /* 0x000000000f087348 */ /* 0x000fea0003c00000 */
[----:B------:R0:W1:Y:S02]  /*12700*/  SHFL.IDX P6, R14, R13, R12, R11 ;  /* 0x0000000c0d0e7389 */ /* 0x00006400000c000b */
[----:B01----:R-:W-:Y:S01]  /*12710*/  ENDCOLLECTIVE ;  /* 0x000000000000791b */ /* 0x003fe20003800000 */
.L_x_6885:
[----:B------:R-:W-:Y:S02]  /*12720*/  IMAD.MOV.U32 R13, RZ, RZ, R23 ;  /* 0x000000ffff0d7224 */ /* 0x000fe400078e0017 */
[----:B------:R-:W-:Y:S02]  /*12730*/  IMAD.MOV.U32 R12, RZ, RZ, 0x4 ;  /* 0x00000004ff0c7424 */ /* 0x000fe400078e00ff */
[----:B------:R-:W-:-:S07]  /*12740*/  IMAD.MOV.U32 R2, RZ, RZ, R14 ;  /* 0x000000ffff027224 */ /* 0x000fce00078e000e */
[----:B------:R-:W-:Y:S05]  /*12750*/  WARPSYNC.COLLECTIVE R15, `(.L_x_6886) ;  /* 0x000000000f087348 */ /* 0x000fea0003c00000 */
[----:B------:R0:W1:Y:S02]  /*12760*/  SHFL.IDX P6, R14, R13, R12, R11 ;  /* 0x0000000c0d0e7389 */ /* 0x00006400000c000b */
[----:B01----:R-:W-:Y:S01]  /*12770*/  ENDCOLLECTIVE ;  /* 0x000000000000791b */ /* 0x003fe20003800000 */
.L_x_6886:
        /* <DEDUP_REMOVED lines=14> */
.L_x_6887:
[----:B------:R-:W-:Y:S02]  /*12860*/  IMAD.MOV.U32 R13, RZ, RZ, R23 ;  /* 0x000000ffff0d7224 */ /* 0x000fe400078e0017 */
[----:B------:R-:W-:Y:S02]  /*12870*/  IMAD.MOV.U32 R12, RZ, RZ, 0x5 ;  /* 0x00000005ff0c7424 */ /* 0x000fe400078e00ff */
[----:B------:R-:W-:-:S07]  /*12880*/  IMAD.MOV.U32 R2, RZ, RZ, R14 ;  /* 0x000000ffff027224 */ /* 0x000fce00078e000e */
[----:B------:R-:W-:Y:S05]  /*12890*/  WARPSYNC.COLLECTIVE R15, `(.L_x_6888) ;  /* 0x000000000f087348 */ /* 0x000fea0003c00000 */
[----:B------:R0:W1:Y:S02]  /*128a0*/  SHFL.IDX P6, R14, R13, R12, R11 ;  /* 0x0000000c0d0e7389 */ /* 0x00006400000c000b */
[----:B01----:R-:W-:Y:S01]  /*128b0*/  ENDCOLLECTIVE ;  /* 0x000000000000791b */ /* 0x003fe20003800000 */
.L_x_6888:
        /* <DEDUP_REMOVED lines=14> */
.L_x_6889:
[----:B------:R-:W-:Y:S02]  /*129a0*/  IMAD.MOV.U32 R13, RZ, RZ, R23 ;  /* 0x000000ffff0d7224 */ /* 0x000fe400078e0017 */
[----:B------:R-:W-:Y:S01]  /*129b0*/  IMAD.MOV.U32 R12, RZ, RZ, 0x6 ;  /* 0x00000006ff0c7424 */ /* 0x000fe200078e00ff */
[----:B------:R-:W-:-:S07]  /*129c0*/  MOV R2, R14 ;  /* 0x0000000e00027202 */ /* 0x000fce0000000f00 */
[----:B------:R-:W-:Y:S05]  /*129d0*/  WARPSYNC.COLLECTIVE R15, `(.L_x_6890) ;  /* 0x000000000f087348 */ /* 0x000fea0003c00000 */
[----:B------:R0:W1:Y:S02]  /*129e0*/  SHFL.IDX P6, R14, R13, R12, R11 ;  /* 0x0000000c0d0e7389 */ /* 0x00006400000c000b */
[----:B01----:R-:W-:Y:S01]  /*129f0*/  ENDCOLLECTIVE ;  /* 0x000000000000791b */ /* 0x003fe20003800000 */
.L_x_6890:
        /* <DEDUP_REMOVED lines=14> */
.L_x_6891:
[----:B------:R-:W-:Y:S02]  /*12ae0*/  IMAD.MOV.U32 R13, RZ, RZ, R23 ;  /* 0x000000ffff0d7224 */ /* 0x000fe400078e0017 */
[----:B------:R-:W-:Y:S02]  /*12af0*/  IMAD.MOV.U32 R12, RZ, RZ, 0x7 ;  /* 0x00000007ff0c7424 */ /* 0x000fe400078e00ff */
[----:B------:R-:W-:-:S07]  /*12b00*/  IMAD.MOV.U32 R2, RZ, RZ, R14 ;  /* 0x000000ffff027224 */ /* 0x000fce00078e000e */
[----:B------:R-:W-:Y:S05]  /*12b10*/  WARPSYNC.COLLECTIVE R15, `(.L_x_6892) ;  /* 0x000000000f087348 */ /* 0x000fea0003c00000 */
[----:B------:R0:W1:Y:S02]  /*12b20*/  SHFL.IDX P6, R14, R13, R12, R11 ;  /* 0x0000000c0d0e7389 */ /* 0x00006400000c000b */
[----:B01----:R-:W-:Y:S01]  /*12b30*/  ENDCOLLECTIVE ;  /* 0x000000000000791b */ /* 0x003fe20003800000 */
.L_x_6892:
[----:B------:R-:W-:-:S04]  /*12b40*/  IADD3 R2, P0, R2, R5, RZ ;  /* 0x0000000502027210 */ /* 0x000fc80007f1e0ff */
        /* <DEDUP_REMOVED lines=12> */
.L_x_6893:
[----:B------:R-:W-:Y:S01]  /*12c10*/  @!PT LDS RZ, [RZ] ;  /* 0x00000000fffff984 */ /* 0x000fe20000000800 */
[----:B------:R-:W-:Y:S01]  /*12c20*/  @!PT LDS RZ, [RZ] ;  /* 0x00000000fffff984 */ /* 0x000fe20000000800 */
[----:B------:R-:W-:Y:S01]  /*12c30*/  @!PT LDS RZ, [RZ] ;  /* 0x00000000fffff984 */ /* 0x000fe20000000800 */
[----:B------:R0:W-:Y:S01]  /*12c40*/  LDGSTS.E.BYPASS.LTC128B.128 [R7+0x7400], desc[UR36][R2.64+0x80], !P0 ;  /* 0x0740008002077fae */ /* 0x0001e2000c101d64 */
[----:B------:R-:W-:Y:S05]  /*12c50*/  BRA `(.L_x_6894) ;  /* 0xffffffb8003c7947 */ /* 0x000fea000383ffff */
.L_x_6787:
[----:B0-----:R0:W1:Y:S02]  /*12c60*/  SYNCS.PHASECHK.TRANS64.TRYWAIT P0, [R0+URZ+0x28860], R3 ;  /* 0x02886003000075a7 */ /* 0x001064000800017f */
[----:B-1----:R-:W-:Y:S05]  /*12c70*/  @!P0 NANOSLEEP.SYNCS 0x989680 ;  /* 0x009896800000895d */ /* 0x002fea0003900000 */
[----:B------:R-:W1:Y:S02]  /*12c80*/  @!P0 SYNCS.PHASECHK.TRANS64 P0, [R0+URZ+0x28860], R3 ;  /* 0x02886003000085a7 */ /* 0x000e64000800007f */
[----:B-1----:R-:W-:Y:S05]  /*12c90*/  @!P0 BRA `(.L_x_6787) ;  /* 0xfffffffc00f08947 */ /* 0x002fea000383ffff */
[----:B------:R-:W-:Y:S05]  /*12ca0*/  BRA `(.L_x_6895) ;  /* 0xffffffbc00507947 */ /* 0x000fea000383ffff */
.L_x_6788:
[----:B------:R-:W-:Y:S01]  /*12cb0*/  BSSY B0, `(.L_x_6896) ;  /* 0x0000008000007945 */ /* 0x000fe20003800000 */
[----:B------:R-:W-:Y:S01]  /*12cc0*/  IMAD.MOV.U32 R13, RZ, RZ, R23 ;  /* 0x000000ffff0d7224 */ /* 0x000fe200078e0017 */
[----:B------:R-:W-:Y:S01]  /*12cd0*/  MOV R11, 0x181f ;  /* 0x0000181f000b7802 */ /* 0x000fe20000000f00 */
[----:B------:R-:W-:Y:S02]  /*12ce0*/  IMAD.MOV.U32 R12, RZ, RZ, RZ ;  /* 0x000000ffff0c7224 */ /* 0x000fe400078e00ff */
[----:B------:R-:W-:-:S07]  /*12cf0*/  IMAD.MOV.U32 R15, RZ, RZ, -0x1 ;  /* 0xffffffffff0f7424 */ /* 0x000fce00078e00ff */
[----:B0-2---:R-:W-:Y:S05]  /*12d00*/  WARPSYNC.COLLECTIVE R15, `(.L_x_6897) ;  /* 0x000000000f087348 */ /* 0x005fea0003c00000 */
[----:B--2---:R1:W2:Y:S02]  /*12d10*/  SHFL.IDX P6, R14, R13, R12, R11 ;  /* 0x0000000c0d0e7389 */ /* 0x0042a400000c000b */
[----:B012---:R-:W-:Y:S01]  /*12d20*/  ENDCOLLECTIVE ;  /* 0x000000000000791b */ /* 0x007fe20003800000 */
.L_x_6897:
[----:B------:R-:W-:Y:S05]  /*12d30*/  BSYNC B0 ;  /* 0x0000000000007941 */ /* 0x000fea0003800000 */
.L_x_6896:
        /* <DEDUP_REMOVED lines=10> */
.L_x_6898:
[----:B------:R-:W-:Y:S02]  /*12de0*/  ULDC UR4, c[0x0][0x2f4] ;  /* 0x0000bd0000047ab9 */ /* 0x000fe40000000800 */
[----:B------:R-:W-:Y:S02]  /*12df0*/  ISETP.GE.AND P1, PT, R30, UR4, PT ;  /* 0x000000041e007c0c */ /* 0x000fe4000bf26270 */
[----:B------:R-:W-:Y:S02]  /*12e00*/  ISETP.GE.AND P0, PT, R29, UR4, PT ;  /* 0x000000041d007c0c */ /* 0x000fe4000bf06270 */
[C---:B------:R-:W-:Y:S02]  /*12e10*/  ISETP.LT.OR P3, PT, R6.reuse, 0x1, P1 ;  /* 0x000000010600780c */ /* 0x040fe40000f61670 */
[----:B------:R-:W-:Y:S01]  /*12e20*/  ISETP.LT.OR P4, PT, R6, 0x1, P0 ;  /* 0x000000010600780c */ /* 0x000fe20000781670 */
[----:B------:R-:W-:Y:S02]  /*12e30*/  IMAD.MOV.U32 R13, RZ, RZ, R23 ;  /* 0x000000ffff0d7224 */ /* 0x000fe400078e0017 */
[----:B------:R-:W-:Y:S01]  /*12e40*/  IMAD.MOV.U32 R12, RZ, RZ, 0x1 ;  /* 0x00000001ff0c7424 */ /* 0x000fe200078e00ff */
[----:B------:R-:W-:-:S13]  /*12e50*/  IADD3 R2, P2, R14, R5, RZ ;  /* 0x000000050e027210 */ /* 0x000fda0007f5e0ff */
[----:B------:R-:W-:Y:S05]  /*12e60*/  WARPSYNC.COLLECTIVE R15, `(.L_x_6899) ;  /* 0x000000000f087348 */ /* 0x000fea0003c00000 */
[----:B------:R0:W1:Y:S02]  /*12e70*/  SHFL.IDX P6, R14, R13, R12, R11 ;  /* 0x0000000c0d0e7389 */ /* 0x00006400000c000b */
[----:B01----:R-:W-:Y:S01]  /*12e80*/  ENDCOLLECTIVE ;  /* 0x000000000000791b */ /* 0x003fe20003800000 */
.L_x_6899:
[----:B------:R-:W-:-:S05]  /*12e90*/  IMAD.X R3, RZ, RZ, R3, P2 ;  /* 0x000000ffff037224 */ /* 0x000fca00010e0603 */
[----:B------:R-:W-:Y:S01]  /*12ea0*/  @!PT LDS RZ, [RZ] ;  /* 0x00000000fffff984 */ /* 0x000fe20000000800 */
[----:B------:R-:W-:Y:S01]  /*12eb0*/  @!PT LDS RZ, [RZ] ;  /* 0x00000000fffff984 */ /* 0x000fe20000000800 */
[----:B------:R-:W-:Y:S01]  /*12ec0*/  @!PT LDS RZ, [RZ] ;  /* 0x00000000fffff984 */ /* 0x000fe20000000800 */
[----:B------:R0:W-:Y:S01]  /*12ed0*/  LDGSTS.E.BYPASS.LTC128B.128 [R4+0x400], desc[UR36][R2.64], !P3 ;  /* 0x0040000002047fae */ /* 0x0001e2000d901d64 */
[----:B------:R-:W-:-:S03]  /*12ee0*/  ISETP.LT.OR P3, PT, R6, 0x11, P1 ;  /* 0x000000110600780c */ /* 0x000fc60000f61670 */
[----:B------:R0:W-:Y:S01]  /*12ef0*/  LDGSTS.E.BYPASS.LTC128B.128 [R4+0x4400], desc[UR36][R2.64+0x80], !P4 ;  /* 0x0440008002047fae */ /* 0x0001e2000e101d64 */
[----:B------:R-:W-:Y:S01]  /*12f00*/  ISETP.LT.OR P4, PT, R6, 0x11, P0 ;  /* 0x000000110600780c */ /* 0x000fe20000781670 */
[----:B------:R-:W-:Y:S02]  /*12f10*/  IMAD.MOV.U32 R13, RZ, RZ, R18 ;  /* 0x000000ffff0d7224 */ /* 0x000fe400078e0012 */
[----:B------:R-:W-:-:S10]  /*12f20*/  IMAD.MOV.U32 R7, RZ, RZ, R14 ;  /* 0x000000ffff077224 */ /* 0x000fd400078e000e */
[----:B0-----:R-:W-:Y:S05]  /*12f30*/  WARPSYNC.COLLECTIVE R15, `(.L_x_6900) ;  /* 0x000000000f087348 */ /* 0x001fea0003c00000 */
[----:B------:R1:W2:Y:S02]  /*12f40*/  SHFL.IDX P6, R14, R13, R12, R11 ;  /* 0x0000000c0d0e7389 */ /* 0x0002a400000c000b */
[----:B012---:R-:W-:Y:S01]  /*12f50*/  ENDCOLLECTIVE ;  /* 0x000000000000791b */ /* 0x007fe20003800000 */
.L_x_6900:
[----:B------:R-:W-:Y:S02]  /*12f60*/  IMAD.MOV.U32 R13, RZ, RZ, R23 ;  /* 0x000000ffff0d7224 */ /* 0x000fe400078e0017 */
[----:B------:R-:W-:Y:S01]  /*12f70*/  IMAD.MOV.U32 R12, RZ, RZ, 0x2 ;  /* 0x00000002ff0c7424 */ /* 0x000fe200078e00ff */
[----:B------:R-:W-:-:S07]  /*12f80*/  MOV R10, R14 ;  /* 0x0000000e000a7202 */ /* 0x000fce0000000f00 */
[----:B------:R-:W-:Y:S05]  /*12f90*/  WARPSYNC.COLLECTIVE R15, `(.L_x_6901) ;  /* 0x000000000f087348 */ /* 0x000fea0003c00000 */
[----:B------:R0:W1:Y:S02]  /*12fa0*/  SHFL.IDX P6, R14, R13, R12, R11 ;  /* 0x0000000c0d0e7389 */ /* 0x00006400000c000b */
[----:B01----:R-:W-:Y:S01]  /*12fb0*/  ENDCOLLECTIVE ;  /* 0x000000000000791b */ /* 0x003fe20003800000 */
.L_x_6901:
[----:B------:R-:W-:-:S05]  /*12fc0*/  IADD3 R2, P2, R10, R5, RZ ;  /* 0x000000050a027210 */ /* 0x000fca0007f5e0ff */
[----:B------:R-:W-:-:S05]  /*12fd0*/  IMAD.X R3, RZ, RZ, R7, P2 ;  /* 0x000000ffff037224 */ /* 0x000fca00010e0607 */
[----:B------:R-:W-:Y:S01]  /*12fe0*/  @!PT LDS RZ, [RZ] ;  /* 0x00000000fffff984 */ /* 0x000fe20000000800 */
[----:B------:R-:W-:Y:S01]  /*12ff0*/  @!PT LDS RZ, [RZ] ;  /* 0x00000000fffff984 */ /* 0x000fe20000000800 */
[----:B------:R-:W-:Y:S01]  /*13000*/  @!PT LDS RZ, [RZ] ;  /* 0x00000000fffff984 */ /* 0x000fe20000000800 */
        /* <DEDUP_REMOVED lines=9> */
.L_x_6902:
[----:B------:R-:W-:Y:S01]  /*130a0*/  MOV R13, R23 ;  /* 0x00000017000d7202 */ /* 0x000fe20000000f00 */
[----:B------:R-:W-:Y:S01]  /*130b0*/  IMAD.MOV.U32 R12, RZ, RZ, 0x3 ;  /* 0x00000003ff0c7424 */ /* 0x000fe200078e00ff */
[----:B------:R-:W-:-:S13]  /*130c0*/  IADD3 R2, P2, R14, R5, RZ ;  /* 0x000000050e027210 */ /* 0x000fda0007f5e0ff */
[----:B------:R-:W-:Y:S05]  /*130d0*/  WARPSYNC.COLLECTIVE R15, `(.L_x_6903) ;  /* 0x000000000f087348 */ /* 0x000fea0003c00000 */
[----:B------:R0:W1:Y:S02]  /*130e0*/  SHFL.IDX P6, R14, R13, R12, R11 ;  /* 0x0000000c0d0e7389 */ /* 0x00006400000c000b */
[----:B01----:R-:W-:Y:S01]  /*130f0*/  ENDCOLLECTIVE ;  /* 0x000000000000791b */ /* 0x003fe20003800000 */
.L_x_6903:
        /* <DEDUP_REMOVED lines=13> */
.L_x_6904:
[----:B------:R-:W-:Y:S02]  /*131d0*/  IMAD.MOV.U32 R13, RZ, RZ, R23 ;  /* 0x000000ffff0d7224 */ /* 0x000fe400078e0017 */
[----:B------:R-:W-:Y:S01]  /*131e0*/  IMAD.MOV.U32 R12, RZ, RZ, 0x4 ;  /* 0x00000004ff0c7424 */ /* 0x000fe200078e00ff */
[----:B------:R-:W-:-:S13]  /*131f0*/  IADD3 R2, P2, R14, R5, RZ ;  /* 0x000000050e027210 */ /* 0x000fda0007f5e0ff */
[----:B------:R-:W-:Y:S05]  /*13200*/  WARPSYNC.COLLECTIVE R15, `(.L_x_6905) ;  /* 0x000000000f087348 */ /* 0x000fea0003c00000 */
[----:B------:R0:W1:Y:S02]  /*13210*/  SHFL.IDX P6, R14, R13, R12, R11 ;  /* 0x0000000c0d0e7389 */ /* 0x00006400000c000b */
[----:B01----:R-:W-:Y:S01]  /*13220*/  ENDCOLLECTIVE ;  /* 0x000000000000791b */ /* 0x003fe20003800000 */
.L_x_6905:
        /* <DEDUP_REMOVED lines=13> */
.L_x_6906:
[----:B------:R-:W-:Y:S02]  /*13300*/  IMAD.MOV.U32 R13, RZ, RZ, R23 ;  /* 0x000000ffff0d7224 */ /* 0x000fe400078e0017 */
[----:B------:R-:W-:Y:S02]  /*13310*/  IMAD.MOV.U32 R12, RZ, RZ, 0x5 ;  /* 0x00000005ff0c7424 */ /* 0x000fe400078e00ff */
[----:B------:R-:W-:-:S07]  /*13320*/  IMAD.MOV.U32 R10, RZ, RZ, R14 ;  /* 0x000000ffff0a7224 */ /* 0x000fce00078e000e */
[----:B------:R-:W-:Y:S05]  /*13330*/  WARPSYNC.COLLECTIVE R15, `(.L_x_6907) ;  /* 0x000000000f087348 */ /* 0x000fea0003c00000 */
[----:B------:R0:W1:Y:S02]  /*13340*/  SHFL.IDX P6, R14, R13, R12, R11 ;  /* 0x0000000c0d0e7389 */ /* 0x00006400000c000b */
[----:B01----:R-:W-:Y:S01]  /*13350*/  ENDCOLLECTIVE ;  /* 0x000000000000791b */ /* 0x003fe20003800000 */
.L_x_6907:
[----:B------:R-:W-:-:S05]  /*13360*/  IADD3 R2, P2, R10, R5, RZ ;  /* 0x000000050a027210 */ /* 0x000fca0007f5e0ff */
[----:B------:R-:W-:-:S05]  /*13370*/  IMAD.X R3, RZ, RZ, R8, P2 ;  /* 0x000000ffff037224 */ /* 0x000fca00010e0608 */
[----:B------:R-:W-:Y:S01]  /*13380*/  @!PT LDS RZ, [RZ] ;  /* 0x00000000fffff984 */ /* 0x000fe20000000800 */
[----:B------:R-:W-:Y:S01]  /*13390*/  @!PT LDS RZ, [RZ] ;  /* 0x00000000fffff984 */ /* 0x000fe20000000800 */
[----:B------:R-:W-:Y:S01]  /*133a0*/  @!PT LDS RZ, [RZ] ;  /* 0x00000000fffff984 */ /* 0x000fe20000000800 */
[----:B------:R0:W-:Y:S01]  /*133b0*/  LDGSTS.E.BYPASS.LTC128B.128 [R4+0x2400], desc[UR36][R2.64], !P3 ;  /* 0x0240000002047fae */ /* 0x0001e2000d901d64 */
[----:B------:R-:W-:Y:S02]  /*133c0*/  MOV R13, R18 ;  /* 0x00000012000d7202 */ /* 0x000fe40000000f00 */
[C---:B------:R-:W-:Y:S01]  /*133d0*/  ISETP.LT.OR P3, PT, R6.reuse, 0x51, P1 ;  /* 0x000000510600780c */ /* 0x040fe20000f61670 */
[----:B------:R0:W-:Y:S01]  /*133e0*/  LDGSTS.E.BYPASS.LTC128B.128 [R4+0x6400], desc[UR36][R2.64+0x80], !P4 ;  /* 0x0640008002047fae */ /* 0x0001e2000e101d64 */
[----:B------:R-:W-:Y:S01]  /*133f0*/  ISETP.LT.OR P4, PT, R6, 0x51, P0 ;  /* 0x000000510600780c */ /* 0x000fe20000781670 */
[----:B------:R-:W-:-:S12]  /*13400*/  IMAD.MOV.U32 R7, RZ, RZ, R14 ;  /* 0x000000ffff077224 */ /* 0x000fd800078e000e */
[----:B0-----:R-:W-:Y:S05]  /*13410*/  WARPSYNC.COLLECTIVE R15, `(.L_x_6908) ;  /* 0x000000000f087348 */ /* 0x001fea0003c00000 */
[----:B------:R1:W2:Y:S02]  /*13420*/  SHFL.IDX P6, R14, R13, R12, R11 ;  /* 0x0000000c0d0e7389 */ /* 0x0002a400000c000b */
[----:B012---:R-:W-:Y:S01]  /*13430*/  ENDCOLLECTIVE ;  /* 0x000000000000791b */ /* 0x007fe20003800000 */
.L_x_6908:
[----:B------:R-:W-:Y:S02]  /*13440*/  IMAD.MOV.U32 R13, RZ, RZ, R23 ;  /* 0x000000ffff0d7224 */ /* 0x000fe400078e0017 */
[----:B------:R-:W-:Y:S01]  /*13450*/  IMAD.MOV.U32 R12, RZ, RZ, 0x6 ;  /* 0x00000006ff0c7424 */ /* 0x000fe200078e00ff */
[----:B------:R-:W-:-:S13]  /*13460*/  IADD3 R2, P2, R14, R5, RZ ;  /* 0x000000050e027210 */ /* 0x000fda0007f5e0ff */
[----:B------:R-:W-:Y:S05]  /*13470*/  WARPSYNC.COLLECTIVE R15, `(.L_x_6909) ;  /* 0x000000000f087348 */ /* 0x000fea0003c00000 */
[----:B------:R0:W1:Y:S02]  /*13480*/  SHFL.IDX P6, R14, R13, R12, R11 ;  /* 0x0000000c0d0e7389 */ /* 0x00006400000c000b */
[----:B01----:R-:W-:Y:S01]  /*13490*/  ENDCOLLECTIVE ;  /* 0x000000000000791b */ /* 0x003fe20003800000 */
.L_x_6909:
        /* <DEDUP_REMOVED lines=13> */
.L_x_6910:
[----:B------:R-:W-:Y:S02]  /*13570*/  IMAD.MOV.U32 R13, RZ, RZ, R23 ;  /* 0x000000ffff0d7224 */ /* 0x000fe400078e0017 */
[----:B------:R-:W-:Y:S02]  /*13580*/  IMAD.MOV.U32 R12, RZ, RZ, 0x7 ;  /* 0x00000007ff0c7424 */ /* 0x000fe400078e00ff */
[----:B------:R-:W-:-:S07]  /*13590*/  IMAD.MOV.U32 R10, RZ, RZ, R14 ;  /* 0x000000ffff0a7224 */ /* 0x000fce00078e000e */
[----:B------:R-:W-:Y:S05]  /*135a0*/  WARPSYNC.COLLECTIVE R15, `(.L_x_6911) ;  /* 0x000000000f087348 */ /* 0x000fea0003c00000 */
[----:B------:R0:W1:Y:S02]  /*135b0*/  SHFL.IDX P6, R14, R13, R12, R11 ;  /* 0x0000000c0d0e7389 */ /* 0x00006400000c000b */
[----:B01----:R-:W-:Y:S01]  /*135c0*/  ENDCOLLECTIVE ;  /* 0x000000000000791b */ /* 0x003fe20003800000 */
.L_x_6911:
[----:B------:R-:W-:-:S04]  /*135d0*/  IADD3 R2, P2, R10, R5, RZ ;  /* 0x000000050a027210 */ /* 0x000fc80007f5e0ff */
[----:B------:R-:W-:-:S05]  /*135e0*/  IADD3.X R3, RZ, R8, RZ, P2, !PT ;  /* 0x00000008ff037210 */ /* 0x000fca00017fe4ff */
[----:B------:R-:W-:Y:S01]  /*135f0*/  @!PT LDS RZ, [RZ] ;  /* 0x00000000fffff984 */ /* 0x000fe20000000800 */
[----:B------:R-:W-:Y:S01]  /*13600*/  @!PT LDS RZ, [RZ] ;  /* 0x00000000fffff984 */ /* 0x000fe20000000800 */
[----:B------:R-:W-:Y:S01]  /*13610*/  @!PT LDS RZ, [RZ] ;  /* 0x00000000fffff984 */ /* 0x000fe20000000800 */
[----:B------:R0:W-:Y:S01]  /*13620*/  LDGSTS.E.BYPASS.LTC128B.128 [R4+0x3400], desc[UR36][R2.64], !P3 ;  /* 0x0340000002047fae */ /* 0x0001e2000d901d64 */
[----:B------:R-:W-:-:S03]  /*13630*/  IMAD.MOV.U32 R13, RZ, RZ, R18 ;  /* 0x000000ffff0d7224 */ /* 0x000fc600078e0012 */
[----:B------:R0:W-:Y:S01]  /*13640*/  LDGSTS.E.BYPASS.LTC128B.128 [R4+0x7400], desc[UR36][R2.64+0x80], !P4 ;  /* 0x0740008002047fae */ /* 0x0001e2000e101d64 */
[----:B------:R-:W-:-:S07]  /*13650*/  IMAD.MOV.U32 R23, RZ, RZ, R14 ;  /* 0x000000ffff177224 */ /* 0x000fce00078e000e */
[----:B0-----:R-:W-:Y:S05]  /*13660*/  WARPSYNC.COLLECTIVE R15, `(.L_x_6912) ;  /* 0x000000000f087348 */ /* 0x001fea0003c00000 */
[----:B------:R1:W2:Y:S02]  /*13670*/  SHFL.IDX P6, R14, R13, R12, R11 ;  /* 0x0000000c0d0e7389 */ /* 0x0002a400000c000b */
[----:B012---:R-:W-:Y:S01]  /*13680*/  ENDCOLLECTIVE ;  /* 0x000000000000791b */ /* 0x007fe20003800000 */
.L_x_6912:
[----:B------:R-:W-:Y:S05]  /*13690*/  BRA `(.L_x_6913) ;  /* 0xffffffb400f07947 */ /* 0x000fea000383ffff */
.L_x_6793:
        /* <DEDUP_REMOVED lines=8> */
.L_x_6915:
[----:B------:R-:W-:Y:S05]  /*13720*/  BSYNC B0 ;  /* 0x0000000000007941 */ /* 0x000fea0003800000 */
.L_x_6914:
        /* <DEDUP_REMOVED lines=9> */
.L_x_6916:
[----:B------:R-:W-:Y:S02]  /*137c0*/  ULDC UR4, c[0x0][0xc3c] ;  /* 0x00030f0000047ab9 */ /* 0x000fe40000000800 */
[----:B------:R-:W-:-:S13]  /*137d0*/  ISETP.GE.OR P1, PT, R7, UR4, !P0 ;  /* 0x0000000407007c0c */ /* 0x000fda000c726670 */
[----:B------:R-:W0:Y:S08]  /*137e0*/  @!P1 LDC.64 R2, c[0x0][0xc80] ;  /* 0x00032000ff029b82 */ /* 0x000e300000000a00 */
[----:B------:R-:W1:Y:S01]  /*137f0*/  @!P1 LDC.64 R4, c[0x0][0xc78] ;  /* 0x00031e00ff049b82 */ /* 0x000e620000000a00 */
[----:B------:R-:W-:Y:S01]  /*13800*/  IMAD.MOV.U32 R11, RZ, RZ, RZ ;  /* 0x000000ffff0b7224 */ /* 0x000fe200078e00ff */
        /* <DEDUP_REMOVED lines=19> */
.L_x_6917:
[----:B------:R-:W-:Y:S01]  /*13940*/  IMAD.MOV.U32 R12, RZ, RZ, 0x2 ;  /* 0x00000002ff0c7424 */ /* 0x000fe200078e00ff */
[----:B------:R-:W-:-:S04]  /*13950*/  SEL R14, R14, RZ, P1 ;  /* 0x000000ff0e0e7207 */ /* 0x000fc80000800000 */
[----:B------:R-:W-:-:S05]  /*13960*/  IADD3 R5, R13, R14, RZ ;  /* 0x0000000e0d057210 */ /* 0x000fca0007ffe0ff */
[----:B------:R-:W-:-:S07]  /*13970*/  IMAD.MOV.U32 R13, RZ, RZ, R5 ;  /* 0x000000ffff0d7224 */ /* 0x000fce00078e0005 */
[----:B------:R-:W-:Y:S05]  /*13980*/  WARPSYNC.COLLECTIVE R15, `(.L_x_6918) ;  /* 0x000000000f087348 */ /* 0x000fea0003c00000 */
[----:B------:R0:W1:Y:S02]  /*13990*/  SHFL.UP P6, R14, R13, R12, R11 ;  /* 0x0400000c0d0e7389 */ /* 0x00006400000c000b */
[----:B01----:R-:W-:Y:S01]  /*139a0*/  ENDCOLLECTIVE ;  /* 0x000000000000791b */ /* 0x003fe20003800000 */
.L_x_6918:
[----:B------:R-:W-:Y:S01]  /*139b0*/  IMAD.MOV.U32 R12, RZ, RZ, 0x4 ;  /* 0x00000004ff0c7424 */ /* 0x000fe200078e00ff */
[----:B------:R-:W-:-:S05]  /*139c0*/  SEL R2, R14, RZ, P2 ;  /* 0x000000ff0e027207 */ /* 0x000fca0001000000 */
[----:B------:R-:W-:-:S04]  /*139d0*/  IMAD.IADD R2, R5, 0x1, R2 ;  /* 0x0000000105027824 */ /* 0x000fc800078e0202 */
[----:B------:R-:W-:-:S07]  /*139e0*/  IMAD.MOV.U32 R13, RZ, RZ, R2 ;  /* 0x000000ffff0d7224 */ /* 0x000fce00078e0002 */
[----:B------:R-:W-:Y:S05]  /*139f0*/  WARPSYNC.COLLECTIVE R15, `(.L_x_6919) ;  /* 0x000000000f087348 */ /* 0x000fea0003c00000 */
[----:B------:R0:W1:Y:S02]  /*13a00*/  SHFL.UP P6, R14, R13, R12, R11 ;  /* 0x0400000c0d0e7389 */ /* 0x00006400000c000b */
[----:B01----:R-:W-:Y:S01]  /*13a10*/  ENDCOLLECTIVE ;  /* 0x000000000000791b */ /* 0x003fe20003800000 */
.L_x_6919:
[----:B------:R-:W-:Y:S01]  /*13a20*/  IMAD.MOV.U32 R12, RZ, RZ, 0x8 ;  /* 0x00000008ff0c7424 */ /* 0x000fe200078e00ff */
[----:B------:R-:W-:-:S05]  /*13a30*/  SEL R3, R14, RZ, P3 ;  /* 0x000000ff0e037207 */ /* 0x000fca0001800000 */
[----:B------:R-:W-:-:S05]  /*13a40*/  IMAD.IADD R3, R2, 0x1, R3 ;  /* 0x0000000102037824 */ /* 0x000fca00078e0203 */
[----:B------:R-:W-:-:S07]  /*13a50*/  MOV R13, R3 ;  /* 0x00000003000d7202 */ /* 0x000fce0000000f00 */
[----:B------:R-:W-:Y:S05]  /*13a60*/  WARPSYNC.COLLECTIVE R15, `(.L_x_6920) ;  /* 0x000000000f087348 */ /* 0x000fea0003c00000 */
[----:B------:R0:W1:Y:S02]  /*13a70*/  SHFL.UP P6, R14, R13, R12, R11 ;  /* 0x0400000c0d0e7389 */ /* 0x00006400000c000b */
[----:B01----:R-:W-:Y:S01]  /*13a80*/  ENDCOLLECTIVE ;  /* 0x000000000000791b */ /* 0x003fe20003800000 */
.L_x_6920:
[----:B------:R-:W-:Y:S01]  /*13a90*/  IMAD.MOV.U32 R12, RZ, RZ, 0x10 ;  /* 0x00000010ff0c7424 */ /* 0x000fe200078e00ff */
[----:B------:R-:W-:-:S05]  /*13aa0*/  SEL R14, R14, RZ, P4 ;  /* 0x000000ff0e0e7207 */ /* 0x000fca0002000000 */
[----:B------:R-:W-:-:S04]  /*13ab0*/  IMAD.IADD R5, R3, 0x1, R14 ;  /* 0x0000000103057824 */ /* 0x000fc800078e020e */
[----:B------:R-:W-:-:S07]  /*13ac0*/  IMAD.MOV.U32 R13, RZ, RZ, R5 ;  /* 0x000000ffff0d7224 */ /* 0x000fce00078e0005 */
[----:B------:R-:W-:Y:S05]  /*13ad0*/  WARPSYNC.COLLECTIVE R15, `(.L_x_6921) ;  /* 0x000000000f087348 */ /* 0x000fea0003c00000 */
[----:B------:R0:W1:Y:S02]  /*13ae0*/  SHFL.UP P6, R14, R13, R12, R11 ;  /* 0x0400000c0d0e7389 */ /* 0x00006400000c000b */
[----:B01----:R-:W-:Y:S01]  /*13af0*/  ENDCOLLECTIVE ;  /* 0x000000000000791b */ /* 0x003fe20003800000 */
.L_x_6921:
        /* <DEDUP_REMOVED lines=8> */
.L_x_6922:
[----:B------:R-:W-:Y:S05]  /*13b80*/  BRA `(.L_x_6923) ;  /* 0xffffffb800007947 */ /* 0x000fea000383ffff */
.L_x_6796:
[----:B------:R-:W-:Y:S01]  /*13b90*/  BSSY B0, `(.L_x_6924) ;  /* 0x0000007000007945 */ /* 0x000fe20003800000 */
[----:B------:R-:W-:Y:S02]  /*13ba0*/  IMAD.MOV.U32 R12, RZ, RZ, 0x1 ;  /* 0x00000001ff0c7424 */ /* 0x000fe400078e00ff */
[----:B------:R-:W-:Y:S02]  /*13bb0*/  IMAD.MOV.U32 R11, RZ, RZ, RZ ;  /* 0x000000ffff0b7224 */ /* 0x000fe400078e00ff */
[----:B------:R-:W-:-:S07]  /*13bc0*/  IMAD.MOV.U32 R15, RZ, RZ, -0x1 ;  /* 0xffffffffff0f7424 */ /* 0x000fce00078e00ff */
[----:B------:R-:W-:Y:S05]  /*13bd0*/  WARPSYNC.COLLECTIVE R15, `(.L_x_6925) ;  /* 0x000000000f087348 */ /* 0x000fea0003c00000 */
[----:B------:R0:W1:Y:S02]  /*13be0*/  SHFL.UP P6, R14, R13, R12, R11 ;  /* 0x0400000c0d0e7389 */ /* 0x00006400000c000b */
[----:B01----:R-:W-:Y:S01]  /*13bf0*/  ENDCOLLECTIVE ;  /* 0x000000000000791b */ /* 0x003fe20003800000 */
.L_x_6925:
[----:B------:R-:W-:Y:S05]  /*13c00*/  BSYNC B0 ;  /* 0x0000000000007941 */ /* 0x000fea0003800000 */
.L_x_6924:
        /* <DEDUP_REMOVED lines=8> */
.L_x_6926:
[----:B------:R-:W-:Y:S01]  /*13c90*/  IMAD.MOV.U32 R12, RZ, RZ, 0x4 ;  /* 0x00000004ff0c7424 */ /* 0x000fe200078e00ff */
[----:B------:R-:W-:-:S05]  /*13ca0*/  SEL R2, R14, RZ, P2 ;  /* 0x000000ff0e027207 */ /* 0x000fca0001000000 */
[----:B------:R-:W-:-:S04]  /*13cb0*/  IMAD.IADD R2, R13, 0x1, R2 ;  /* 0x000000010d027824 */ /* 0x000fc800078e0202 */
[----:B------:R-:W-:-:S07]  /*13cc0*/  IMAD.MOV.U32 R13, RZ, RZ, R2 ;  /* 0x000000ffff0d7224 */ /* 0x000fce00078e0002 */
[----:B------:R-:W-:Y:S05]  /*13cd0*/  WARPSYNC.COLLECTIVE R15, `(.L_x_6927) ;  /* 0x000000000f087348 */ /* 0x000fea0003c00000 */
[----:B------:R0:W1:Y:S02]  /*13ce0*/  SHFL.UP P6, R14, R13, R12, R11 ;  /* 0x0400000c0d0e7389 */ /* 0x00006400000c000b */
[----:B01----:R-:W-:Y:S01]  /*13cf0*/  ENDCOLLECTIVE ;  /* 0x000000000000791b */ /* 0x003fe20003800000 */
.L_x_6927:
[----:B------:R-:W-:Y:S01]  /*13d00*/  IMAD.MOV.U32 R12, RZ, RZ, 0x8 ;  /* 0x00000008ff0c7424 */ /* 0x000fe200078e00ff */
[----:B------:R-:W-:-:S05]  /*13d10*/  SEL R3, R14, RZ, P3 ;  /* 0x000000ff0e037207 */ /* 0x000fca0001800000 */
[----:B------:R-:W-:-:S05]  /*13d20*/  IMAD.IADD R3, R2, 0x1, R3 ;  /* 0x0000000102037824 */ /* 0x000fca00078e0203 */
[----:B------:R-:W-:-:S07]  /*13d30*/  MOV R13, R3 ;  /* 0x00000003000d7202 */ /* 0x000fce0000000f00 */
[----:B------:R-:W-:Y:S05]  /*13d40*/  WARPSYNC.COLLECTIVE R15, `(.L_x_6928) ;  /* 0x000000000f087348 */ /* 0x000fea0003c00000 */
[----:B------:R0:W1:Y:S02]  /*13d50*/  SHFL.UP P6, R14, R13, R12, R11 ;  /* 0x0400000c0d0e7389 */ /* 0x00006400000c000b */
[----:B01----:R-:W-:Y:S01]  /*13d60*/  ENDCOLLECTIVE ;  /* 0x000000000000791b */ /* 0x003fe20003800000 */
.L_x_6928:
[----:B------:R-:W-:Y:S01]  /*13d70*/  IMAD.MOV.U32 R12, RZ, RZ, 0x10 ;  /* 0x00000010ff0c7424 */ /* 0x000fe200078e00ff */
[----:B------:R-:W-:-:S05]  /*13d80*/  SEL R14, R14, RZ, P4 ;  /* 0x000000ff0e0e7207 */ /* 0x000fca0002000000 */
[----:B------:R-:W-:-:S04]  /*13d90*/  IMAD.IADD R5, R3, 0x1, R14 ;  /* 0x0000000103057824 */ /* 0x000fc800078e020e */
[----:B------:R-:W-:-:S07]  /*13da0*/  IMAD.MOV.U32 R13, RZ, RZ, R5 ;  /* 0x000000ffff0d7224 */ /* 0x000fce00078e0005 */
[----:B------:R-:W-:Y:S05]  /*13db0*/  WARPSYNC.COLLECTIVE R15, `(.L_x_6929) ;  /* 0x000000000f087348 */ /* 0x000fea0003c00000 */
[----:B------:R0:W1:Y:S02]  /*13dc0*/  SHFL.UP P6, R14, R13, R12, R11 ;  /* 0x0400000c0d0e7389 */ /* 0x00006400000c000b */
[----:B01----:R-:W-:Y:S01]  /*13dd0*/  ENDCOLLECTIVE ;  /* 0x000000000000791b */ /* 0x003fe20003800000 */
.L_x_6929:
        /* <DEDUP_REMOVED lines=8> */
.L_x_6930:
[----:B------:R-:W-:Y:S05]  /*13e60*/  BRA `(.L_x_6931) ;  /* 0xffffffb400ec7947 */ /* 0x000fea000383ffff */
.L_x_6798:
[----:B------:R-:W-:Y:S01]  /*13e70*/  BSSY B0, `(.L_x_6932) ;  /* 0x0000006000007945 */ /* 0x000fe20003800000 */
[----:B------:R-:W-:Y:S01]  /*13e80*/  PLOP3.LUT P6, PT, P6, PT, PT, 0x8, 0x0 ;  /* 0x000000000000781c */ /* 0x000fe200037ce170 */
[----:B------:R-:W-:-:S12]  /*13e90*/  IMAD.MOV.U32 R15, RZ, RZ, -0x1 ;  /* 0xffffffffff0f7424 */ /* 0x000fd800078e00ff */
[----:B0-----:R-:W-:Y:S05]  /*13ea0*/  WARPSYNC.COLLECTIVE R15, `(.L_x_6933) ;  /* 0x000000000f087348 */ /* 0x001fea0003c00000 */
[----:B------:R-:W-:Y:S01]  /*13eb0*/  VOTE.ANY R14, PT, P6 ;  /* 0x00000000000e7806 */ /* 0x000fe200030e0100 */
[----:B0-----:R-:W-:Y:S06]  /*13ec0*/  ENDCOLLECTIVE ;  /* 0x000000000000791b */ /* 0x001fec0003800000 */
.L_x_6933:
[----:B------:R-:W-:Y:S05]  /*13ed0*/  BSYNC B0 ;  /* 0x0000000000007941 */ /* 0x000fea0003800000 */
.L_x_6932:
[----:B------:R-:W-:Y:S01]  /*13ee0*/  IMAD.MOV.U32 R3, RZ, RZ, R14 ;  /* 0x000000ffff037224 */ /* 0x000fe200078e000e */
[----:B------:R-:W-:Y:S01]  /*13ef0*/  MOV R15, 0xffffffff ;  /* 0xffffffff000f7802 */ /* 0x000fe20000000f00 */
[----:B------:R-:W-:Y:S02]  /*13f00*/  IMAD.MOV.U32 R13, RZ, RZ, R7 ;  /* 0x000000ffff0d7224 */ /* 0x000fe400078e0007 */
[----:B------:R-:W0:Y:S01]  /*13f10*/  POPC R8, R3 ;  /* 0x0000000300087309 */ /* 0x000e220000000000 */
[----:B------:R-:W-:Y:S02]  /*13f20*/  IMAD.MOV.U32 R11, RZ, RZ, 0x1f ;  /* 0x0000001fff0b7424 */ /* 0x000fe400078e00ff */
[----:B0-----:R-:W-:-:S07]  /*13f30*/  IMAD.MOV.U32 R12, RZ, RZ, R8 ;  /* 0x000000ffff0c7224 */ /* 0x001fce00078e0008 */
[----:B------:R-:W-:Y:S05]  /*13f40*/  WARPSYNC.COLLECTIVE R15, `(.L_x_6934) ;  /* 0x000000000f087348 */ /* 0x000fea0003c00000 */
[----:B------:R0:W1:Y:S02]  /*13f50*/  SHFL.IDX P6, R14, R13, R12, R11 ;  /* 0x0000000c0d0e7389 */ /* 0x00006400000c000b */
[----:B01----:R-:W-:Y:S01]  /*13f60*/  ENDCOLLECTIVE ;  /* 0x000000000000791b */ /* 0x003fe20003800000 */
.L_x_6934:
[----:B------:R-:W-:Y:S02]  /*13f70*/  IMAD.MOV.U32 R13, RZ, RZ, R4 ;  /* 0x000000ffff0d7224 */ /* 0x000fe400078e0004 */
[----:B------:R-:W-:-:S07]  /*13f80*/  IMAD.MOV.U32 R7, RZ, RZ, R14 ;  /* 0x000000ffff077224 */ /* 0x000fce00078e000e */
[----:B------:R-:W-:Y:S05]  /*13f90*/  WARPSYNC.COLLECTIVE R15, `(.L_x_6935) ;  /* 0x000000000f087348 */ /* 0x000fea0003c00000 */
[----:B------:R0:W1:Y:S02]  /*13fa0*/  SHFL.IDX P6, R14, R13, R12, R11 ;  /* 0x0000000c0d0e7389 */ /* 0x00006400000c000b */
[----:B01----:R-:W-:Y:S01]  /*13fb0*/  ENDCOLLECTIVE ;  /* 0x000000000000791b */ /* 0x003fe20003800000 */
.L_x_6935:
[----:B------:R-:W-:Y:S01]  /*13fc0*/  IMAD.MOV.U32 R4, RZ, RZ, R14 ;  /* 0x000000ffff047224 */ /* 0x000fe200078e000e */
[----:B------:R-:W-:Y:S06]  /*13fd0*/  BRA `(.L_x_6936) ;  /* 0xffffffb400cc7947 */ /* 0x000fec000383ffff */
.L_x_6800:
[----:B------:R-:W-:Y:S01]  /*13fe0*/  BSSY B0, `(.L_x_6937) ;  /* 0x0000007000007945 */ /* 0x000fe20003800000 */
[----:B------:R-:W-:Y:S02]  /*13ff0*/  IMAD.MOV.U32 R13, RZ, RZ, R2 ;  /* 0x000000ffff0d7224 */ /* 0x000fe400078e0002 */
[----:B------:R-:W-:Y:S02]  /*14000*/  IMAD.MOV.U32 R11, RZ, RZ, 0x1f ;  /* 0x0000001fff0b7424 */ /* 0x000fe400078e00ff */
[----:B------:R-:W-:-:S07]  /*14010*/  IMAD.MOV.U32 R15, RZ, RZ, -0x1 ;  /* 0xffffffffff0f7424 */ /* 0x000fce00078e00ff */
[----:B0123--:R-:W-:Y:S05]  /*14020*/  WARPSYNC.COLLECTIVE R15, `(.L_x_6938) ;  /* 0x000000000f087348 */ /* 0x00ffea0003c00000 */
[----:B------:R4:W0:Y:S02]  /*14030*/  SHFL.IDX P6, R14, R13, R12, R11 ;  /* 0x0000000c0d0e7389 */ /* 0x00082400000c000b */
[----:B01234-:R-:W-:Y:S01]  /*14040*/  ENDCOLLECTIVE ;  /* 0x000000000000791b */ /* 0x01ffe20003800000 */
.L_x_6938:
[----:B------:R-:W-:Y:S05]  /*14050*/  BSYNC B0 ;  /* 0x0000000000007941 */ /* 0x000fea0003800000 */
.L_x_6937:
[----:B------:R-:W-:Y:S01]  /*14060*/  MOV R6, R14 ;  /* 0x0000000e00067202 */ /* 0x000fe20000000f00 */
[----:B------:R-:W-:Y:S06]  /*14070*/  BRA `(.L_x_6799) ;  /* 0xffffffb400bc7947 */ /* 0x000fec000383ffff */
.L_x_6804:
[----:B0-----:R0:W3:Y:S02]  /*14080*/  SYNCS.PHASECHK.TRANS64.TRYWAIT P0, [R4+URZ+0x28820], R0 ;  /* 0x02882000040075a7 */ /* 0x0010e4000800017f */
[----:B---3--:R-:W-:Y:S05]  /*14090*/  @!P0 NANOSLEEP.SYNCS 0x989680 ;  /* 0x009896800000895d */ /* 0x008fea0003900000 */
[----:B------:R-:W3:Y:S02]  /*140a0*/  @!P0 SYNCS.PHASECHK.TRANS64 P0, [R4+URZ+0x28820], R0 ;  /* 0x02882000040085a7 */ /* 0x000ee4000800007f */
[----:B---3--:R-:W-:Y:S05]  /*140b0*/  @!P0 BRA `(.L_x_6804) ;  /* 0xfffffffc00f08947 */ /* 0x008fea000383ffff */
[----:B------:R-:W-:Y:S05]  /*140c0*/  BRA `(.L_x_6939) ;  /* 0xffffffbc00147947 */ /* 0x000fea000383ffff */
.L_x_6805:
        /* <DEDUP_REMOVED lines=11> */
.L_x_6941:
[----:B------:R-:W-:Y:S05]  /*14180*/  BSYNC B0 ;  /* 0x0000000000007941 */ /* 0x000fea0003800000 */
.L_x_6940:
[----:B------:R-:W-:Y:S05]  /*14190*/  BRA `(.L_x_6942) ;  /* 0xffffffb800fc7947 */ /* 0x000fea000383ffff */
.L_x_6808:
[----:B------:R-:W-:Y:S01]  /*141a0*/  BSSY B1, `(.L_x_6943) ;  /* 0x0000006000017945 */ /* 0x000fe20003800000 */
[----:B------:R-:W-:-:S07]  /*141b0*/  IMAD.MOV.U32 R15, RZ, RZ, -0x1 ;  /* 0xffffffffff0f7424 */ /* 0x000fce00078e00ff */
[----:B012---:R-:W-:Y:S05]  /*141c0*/  WARPSYNC.COLLECTIVE R15, `(.L_x_6944) ;  /* 0x000000000f0c7348 */ /* 0x007fea0003c00000 */
[----:B------:R-:W-:Y:S02]  /*141d0*/  ELECT P6, UR62, PT ;  /* 0x00000000003e782f */ /* 0x000fe400038c0000 */
[----:B------:R-:W-:Y:S01]  /*141e0*/  MOV R14, UR62 ;  /* 0x0000003e000e7c02 */ /* 0x000fe20008000f00 */
[----:B012---:R-:W-:Y:S10]  /*141f0*/  ENDCOLLECTIVE ;  /* 0x000000000000791b */ /* 0x007ff40003800000 */
.L_x_6944:
[----:B------:R-:W-:Y:S05]  /*14200*/  BSYNC B1 ;  /* 0x0000000000017941 */ /* 0x000fea0003800000 */
.L_x_6943:
[----:B------:R-:W-:Y:S05]  /*14210*/  BRA `(.L_x_6945) ;  /* 0xffffffb800f47947 */ /* 0x000fea000383ffff */
.L_x_6810:
[----:B0-----:R0:W3:Y:S02]  /*14220*/  SYNCS.PHASECHK.TRANS64.TRYWAIT P1, [R5+URZ+0x28840], R0 ;  /* 0x02884000050075a7 */ /* 0x0010e4000802017f */
[----:B---3--:R-:W-:Y:S05]  /*14230*/  @!P1 NANOSLEEP.SYNCS 0x989680 ;  /* 0x009896800000995d */ /* 0x008fea0003900000 */
[----:B------:R-:W3:Y:S02]  /*14240*/  @!P1 SYNCS.PHASECHK.TRANS64 P1, [R5+URZ+0x28840], R0 ;  /* 0x02884000050095a7 */ /* 0x000ee4000802007f */
[----:B---3--:R-:W-:Y:S05]  /*14250*/  @!P1 BRA `(.L_x_6810) ;  /* 0xfffffffc00f09947 */ /* 0x008fea000383ffff */
[----:B------:R-:W-:Y:S05]  /*14260*/  BRA `(.L_x_6946) ;  /* 0xffffffbc00147947 */ /* 0x000fea000383ffff */
.L_x_6812:
[----:B---3--:R3:W4:Y:S02]  /*14270*/  SYNCS.PHASECHK.TRANS64.TRYWAIT P1, [R25+URZ+0x28840], R2 ;  /* 0x02884002190075a7 */ /* 0x008724000802017f */
[----:B----4-:R-:W-:Y:S05]  /*14280*/  @!P1 NANOSLEEP.SYNCS 0x989680 ;  /* 0x009896800000995d */ /* 0x010fea0003900000 */
[----:B------:R-:W4:Y:S02]  /*14290*/  @!P1 SYNCS.PHASECHK.TRANS64 P1, [R25+URZ+0x28840], R2 ;  /* 0x02884002190095a7 */ /* 0x000f24000802007f */
[----:B----4-:R-:W-:Y:S05]  /*142a0*/  @!P1 BRA `(.L_x_6812) ;  /* 0xfffffffc00f09947 */ /* 0x010fea000383ffff */
[----:B------:R-:W-:Y:S05]  /*142b0*/  BRA `(.L_x_6947) ;  /* 0xffffffbc00207947 */ /* 0x000fea000383ffff */
.L_x_6814:
[----:B----4-:R4:W0:Y:S02]  /*142c0*/  SYNCS.PHASECHK.TRANS64.TRYWAIT P1, [R5+URZ+0x28860], R0 ;  /* 0x02886000050075a7 */ /* 0x010824000802017f */
[----:B0-----:R-:W-:Y:S05]  /*142d0*/  @!P1 NANOSLEEP.SYNCS 0x989680 ;  /* 0x009896800000995d */ /* 0x001fea0003900000 */
[----:B------:R-:W0:Y:S02]  /*142e0*/  @!P1 SYNCS.PHASECHK.TRANS64 P1, [R5+URZ+0x28860], R0 ;  /* 0x02886000050095a7 */ /* 0x000e24000802007f */
[----:B0-----:R-:W-:Y:S05]  /*142f0*/  @!P1 BRA `(.L_x_6814) ;  /* 0xfffffffc00f09947 */ /* 0x001fea000383ffff */
[----:B------:R-:W-:Y:S05]  /*14300*/  BRA `(.L_x_6948) ;  /* 0xffffffbc001c7947 */ /* 0x000fea000383ffff */
.L_x_6949:
        /* <DEDUP_REMOVED lines=15> */
.L_x_15989:


//--------------------- .text._ZN7cutlass13device_kernelIN5flash11enable_sm90INS1_16FlashAttnFwdSm90INS1_25CollectiveMainloopFwdSm90ILi2EN4cute5tupleIJNS5_1CILi1EEES8_S8_EEENS6_IJNS7_ILi128EEESA_SA_EEELi128ENS_6half_tEfNS_4arch4Sm90ELb0ELb0ELb1ELb1ELb1ELb1ELb0ELb1ELb1ELb1ELb1ELb0EEENS1_21CollectiveEpilogueFwdISB_S9_SC_SE_Li256ELb1ELb1ELb1ELb0EEENS1_36VarlenDynamicPersistentTileSchedulerILi128ELi128ELi256ELi128ELb1ELb1ELb1ELb0ELb1ELb1EEEEEEEEEvNT_6ParamsE --------------------------
	.section	.text._ZN7cutlass13device_kernelIN5flash11enable_sm90INS1_16FlashAttnFwdSm90INS1_25CollectiveMainloopFwdSm90ILi2EN4cute5tupleIJNS5_1CILi1EEES8_S8_EEENS6_IJNS7_ILi128EEESA_SA_EEELi128ENS_6half_tEfNS_4arch4Sm90ELb0ELb0ELb1ELb1ELb1ELb1ELb0ELb1ELb1ELb1ELb1ELb0EEENS1_21CollectiveEpilogueFwdISB_S9_SC_SE_Li256ELb1ELb1ELb1ELb0EEENS1_36VarlenDynamicPersistentTileSchedulerILi128ELi128ELi256ELi128ELb1ELb1ELb1ELb0ELb1ELb1EEEEEEEEEvNT_6ParamsE,"ax",@progbits
	.align	128
.text._ZN7cutlass13device_kernelIN5flash11enable_sm90INS1_16FlashAttnFwdSm90INS1_25CollectiveMainloopFwdSm90ILi2EN4cute5tupleIJNS5_1CILi1EEES8_S8_EEENS6_IJNS7_ILi128EEESA_SA_EEELi128ENS_6half_tEfNS_4arch4Sm90ELb0ELb0ELb1ELb1ELb1ELb1ELb0ELb1ELb1ELb1ELb1ELb0EEENS1_21CollectiveEpilogueFwdISB_S9_SC_SE_Li256ELb1ELb1ELb1ELb0EEENS1_36VarlenDynamicPersistentTileSchedulerILi128ELi128ELi256ELi128ELb1ELb1ELb1ELb0ELb1ELb1EEEEEEEEEvNT_6ParamsE:
        .type           _ZN7cutlass13device_kernelIN5flash11enable_sm90INS1_16FlashAttnFwdSm90INS1_25CollectiveMainloopFwdSm90ILi2EN4cute5tupleIJNS5_1CILi1EEES8_S8_EEENS6_IJNS7_ILi128EEESA_SA_EEELi128ENS_6half_tEfNS_4arch4Sm90ELb0ELb0ELb1ELb1ELb1ELb1ELb0ELb1ELb1ELb1ELb1ELb0EEENS1_21CollectiveEpilogueFwdISB_S9_SC_SE_Li256ELb1ELb1ELb1ELb0EEENS1_36VarlenDynamicPersistentTileSchedulerILi128ELi128ELi256ELi128ELb1ELb1ELb1ELb0ELb1ELb1EEEEEEEEEvNT_6ParamsE,@function
        .size           _ZN7cutlass13device_kernelIN5flash11enable_sm90INS1_16FlashAttnFwdSm90INS1_25CollectiveMainloopFwdSm90ILi2EN4cute5tupleIJNS5_1CILi1EEES8_S8_EEENS6_IJNS7_ILi128EEESA_SA_EEELi128ENS_6half_tEfNS_4arch4Sm90ELb0ELb0ELb1ELb1ELb1ELb1ELb0ELb1ELb1ELb1ELb1ELb0EEENS1_21CollectiveEpilogueFwdISB_S9_SC_SE_Li256ELb1ELb1ELb1ELb0EEENS1_36VarlenDynamicPersistentTileSchedulerILi128ELi128ELi256ELi128ELb1ELb1ELb1ELb0ELb1ELb1EEEEEEEEEvNT_6ParamsE,(.L_x_15990 - _ZN7cutlass13device_kernelIN5flash11enable_sm90INS1_16FlashAttnFwdSm90INS1_25CollectiveMainloopFwdSm90ILi2EN4cute5tupleIJNS5_1CILi1EEES8_S8_EEENS6_IJNS7_ILi128EEESA_SA_EEELi128ENS_6half_tEfNS_4arch4Sm90ELb0ELb0ELb1ELb1ELb1ELb1ELb0ELb1ELb1ELb1ELb1ELb0EEENS1_21CollectiveEpilogueFwdISB_S9_SC_SE_Li256ELb1ELb1ELb1ELb0EEENS1_36VarlenDynamicPersistentTileSchedulerILi128ELi128ELi256ELi128ELb1ELb1ELb1ELb0ELb1ELb1EEEEEEEEEvNT_6ParamsE)
        .other          _ZN7cutlass13device_kernelIN5flash11enable_sm90INS1_16FlashAttnFwdSm90INS1_25CollectiveMainloopFwdSm90ILi2EN4cute5tupleIJNS5_1CILi1EEES8_S8_EEENS6_IJNS7_ILi128EEESA_SA_EEELi128ENS_6half_tEfNS_4arch4Sm90ELb0ELb0ELb1ELb1ELb1ELb1ELb0ELb1ELb1ELb1ELb1ELb0EEENS1_21CollectiveEpilogueFwdISB_S9_SC_SE_Li256ELb1ELb1ELb1ELb0EEENS1_36VarlenDynamicPersistentTileSchedulerILi128ELi128ELi256ELi128ELb1ELb1ELb1ELb0ELb1ELb1EEEEEEEEEvNT_6ParamsE,@"STO_CUDA_ENTRY STV_DEFAULT"
_ZN7cutlass13device_kernelIN5flash11enable_sm90INS1_16FlashAttnFwdSm90INS1_25CollectiveMainloopFwdSm90ILi2EN4cute5tupleIJNS5_1CILi1EEES8_S8_EEENS6_IJNS7_ILi128EEESA_SA_EEELi128ENS_6half_tEfNS_4arch4Sm90ELb0ELb0ELb1ELb1ELb1ELb1ELb0ELb1ELb1ELb1ELb1ELb0EEENS1_21CollectiveEpilogueFwdISB_S9_SC_SE_Li256ELb1ELb1ELb1ELb0EEENS1_36VarlenDynamicPersistentTileSchedulerILi128ELi128ELi256ELi128ELb1ELb1ELb1ELb0ELb1ELb1EEEEEEEEEvNT_6ParamsE:
[----:B------:R-:W0:Y:S02]  /*0000*/  LDC R1, c[0x0][0x28] ;  /* 0x00000a00ff017b82 */ /* 0x000e240000000800 */
[----:B0-----:R-:W-:Y:S01]  /*0010*/  VIADD R1, R1, 0xffffffd8 ;  /* 0xffffffd801017836 */ /* 0x001fe20000000000 */
[----:B------:R-:W0:Y:S01]  /*0020*/  S2R R0, SR_TID.X ;  /* 0x0000000000007919 */ /* 0x000e220000002100 */
[----:B------:R-:W-:Y:S01]  /*0030*/  ELECT P0, URZ, PT ;  /* 0x00000000003f782f */ /* 0x000fe20003800000 */
[----:B------:R-:W-:Y:S01]  /*0040*/  BSSY B0, `(.L_x_6950) ;  /* 0x000000e000007945 */ /* 0x000fe20003800000 */
[--C-:B0-----:R-:W-:Y:S02]  /*0050*/  SHF.R.U32.HI R2, RZ, 0x5, R0.reuse ;  /* 0x00000005ff027819 */ /* 0x101fe40000011600 */
[----:B------:R-:W-:-:S03]  /*0060*/  SHF.R.U32.HI R4, RZ, 0x7, R0 ;  /* 0x00000007ff047819 */ /* 0x000fc60000011600 */
[----:B------:R-:W0:Y:S02]  /*0070*/  SHFL.IDX PT, R3, R2, RZ, 0x1f ;  /* 0x00001fff02037589 */ /* 0x000e2400000e0000 */
[----:B0-----:R-:W-:-:S13]  /*0080*/  ISETP.EQ.AND P0, PT, R3, RZ, P0 ;  /* 0x000000ff0300720c */ /* 0x001fda0000702270 */
        /* <DEDUP_REMOVED lines=9> */
.L_x_6951:
[----:B------:R-:W-:Y:S05]  /*0120*/  BSYNC B0 ;  /* 0x0000000000007941 */ /* 0x000fea0003800000 */
.L_x_6950:
        /* <DEDUP_REMOVED lines=41> */
.L_x_6952:
        /* <DEDUP_REMOVED lines=22> */
.L_x_6953:
        /* <DEDUP_REMOVED lines=18> */
.L_x_6954:
        /* <DEDUP_REMOVED lines=22> */
.L_x_6955:
        /* <DEDUP_REMOVED lines=22> */
.L_x_6956:
        /* <DEDUP_REMOVED lines=8> */
.L_x_6959:
[----:B------:R-:W-:-:S08]  /*0980*/  NOP ;  /* 0x0000000000007918 */ /* 0x000fd00000000000 */
[----:B------:R-:W0:Y:S02]  /*0990*/  USETMAXREG.TRY_ALLOC.CTAPOOL UP0, 0xe8 ;  /* 0x000000e8000079c8 */ /* 0x000e240008000600 */
[----:B0-----:R-:W-:-:S13]  /*09a0*/  PLOP3.LUT P0, PT, PT, PT, UP0, 0x80, 0x0 ;  /* 0x000000000000781c */ /* 0x001fda0003f0f008 */
[----:B------:R-:W-:Y:S05]  /*09b0*/  @!P0 BRA `(.L_x_6959) ;  /* 0xfffffffc00f08947 */ /* 0x000fea000383ffff */
[----:B------:R-:W-:Y:S01]  /*09c0*/  SHF.R.U32.HI R2, RZ, 0x7, R0 ;  /* 0x00000007ff027819 */ /* 0x000fe20000011600 */
[----:B------:R-:W0:Y:S08]  /*09d0*/  S2UR UR38, SR_CgaCtaId ;  /* 0x00000000002679c3 */ /* 0x000e300000008800 */
[----:B------:R-:W-:Y:S06]  /*09e0*/  BAR.ARV 0x8, 0x180 ;  /* 0x0206000000007b1d */ /* 0x000fec0000002000 */
[----:B------:R-:W-:Y:S01]  /*09f0*/  ISETP.NE.AND P0, PT, R2, 0x1, PT ;  /* 0x000000010200780c */ /* 0x000fe20003f05270 */
[----:B------:R-:W-:-:S12]  /*0a00*/  UMOV UR4, 0x400 ;  /* 0x0000040000047882 */ /* 0x000fd80000000000 */
[----:B------:R-:W-:Y:S06]  /*0a10*/  @!P0 BAR.ARV 0x9, 0x100 ;  /* 0x0244000000008b1d */ /* 0x000fec0000002000 */
[----:B0-----:R-:W-:Y:S02]  /*0a20*/  ULEA UR4, UR38, UR4, 0x18 ;  /* 0x0000000426047291 */ /* 0x001fe4000f8ec03f */
[----:B------:R-:W-:Y:S04]  /*0a30*/  BAR.SYNC.DEFER_BLOCKING 0x5, 0x180 ;  /* 0x0146000000007b1d */ /* 0x000fe80000010000 */
[----:B------:R-:W-:-:S02]  /*0a40*/  IMAD.U32 R156, RZ, RZ, UR4 ;  /* 0x00000004ff9c7e24 */ /* 0x000fc4000f8e00ff */
[----:B------:R-:W-:-:S03]  /*0a50*/  ULDC UR4, c[0x0][0xc3c] ;  /* 0x00030f0000047ab9 */ /* 0x000fc60000000800 */
[----:B------:R-:W0:Y:S01]  /*0a60*/  LDS.128 R28, [R156+0x288d0] ;  /* 0x0288d0009c1c7984 */ /* 0x000e220000000c00 */
[----:B------:R-:W-:Y:S06]  /*0a70*/  BAR.ARV 0x4, 0x180 ;  /* 0x0106000000007b1d */ /* 0x000fec0000002000 */
[----:B0-----:R-:W-:-:S13]  /*0a80*/  ISETP.GE.AND P0, PT, R31, UR4, PT ;  /* 0x000000041f007c0c */ /* 0x001fda000bf06270 */
[----:B------:R-:W-:Y:S05]  /*0a90*/  @P0 BRA `(.L_x_6960) ;  /* 0x000001b800fc0947 */ /* 0x000fea0003800000 */
[----:B------:R-:W-:Y:S01]  /*0aa0*/  VIADD R12, R0, 0xffffff80 ;  /* 0xffffff80000c7836 */ /* 0x000fe20000000000 */
[----:B------:R-:W-:Y:S02]  /*0ab0*/  R2UR UR40, R156 ;  /* 0x000000009c2872ca */ /* 0x000fe400000e0000 */
[----:B------:R-:W-:Y:S02]  /*0ac0*/  CS2R R154, SRZ ;  /* 0x00000000009a7805 */ /* 0x000fe4000001ff00 */
[----:B------:R-:W-:Y:S01]  /*0ad0*/  MOV R158, RZ ;  /* 0x000000ff009e7202 */ /* 0x000fe20000000f00 */
[----:B------:R-:W-:Y:S01]  /*0ae0*/  IMAD.MOV.U32 R157, RZ, RZ, RZ ;  /* 0x000000ffff9d7224 */ /* 0x000fe200078e00ff */
[----:B------:R-:W-:Y:S01]  /*0af0*/  SHF.R.S32.HI R0, RZ, 0x1f, R12 ;  /* 0x0000001fff007819 */ /* 0x000fe2000001140c */
[----:B------:R-:W-:Y:S01]  /*0b00*/  ULOP3.LUT UR41, UR36, 0x1, URZ, 0xfc, !UPT ;  /* 0x0000000124297892 */ /* 0x000fe2000f8efc3f */
[----:B------:R-:W-:Y:S02]  /*0b10*/  UMOV UR39, URZ ;  /* 0x0000003f00277c82 */ /* 0x000fe40008000000 */
[----:B------:R-:W-:-:S02]  /*0b20*/  LEA.HI R2, R0, R12, RZ, 0x7 ;  /* 0x0000000c00027211 */ /* 0x000fc400078f38ff */
[-C--:B------:R-:W-:Y:S02]  /*0b30*/  LEA.HI R4, R0, R12.reuse, RZ, 0x5 ;  /* 0x0000000c00047211 */ /* 0x080fe400078f28ff */
[----:B------:R-:W-:Y:S01]  /*0b40*/  LOP3.LUT R218, R2, 0xffffff80, RZ, 0xc0, !PT ;  /* 0xffffff8002da7812 */ /* 0x000fe200078ec0ff */
[----:B------:R-:W-:Y:S01]  /*0b50*/  UIADD3 UR40, UR40, 0x10400, URZ ;  /* 0x0001040028287890 */ /* 0x000fe2000fffe03f */
[----:B------:R-:W-:Y:S01]  /*0b60*/  LEA.HI R3, R0, R12, RZ, 0x4 ;  /* 0x0000000c00037211 */ /* 0x000fe200078f20ff */
[----:B------:R-:W-:Y:S01]  /*0b70*/  IMAD.SHL.U32 R5, R4, 0x20, RZ ;  /* 0x0000002004057824 */ /* 0x000fe200078e00ff */
[----:B------:R-:W-:Y:S02]  /*0b80*/  IADD3 R218, R12, -R218, RZ ;  /* 0x800000da0cda7210 */ /* 0x000fe40007ffe0ff */
[----:B------:R-:W-:Y:S02]  /*0b90*/  LOP3.LUT R4, R3, 0x3fffff0, RZ, 0xc0, !PT ;  /* 0x03fffff003047812 */ /* 0x000fe400078ec0ff */
[----:B------:R-:W-:-:S02]  /*0ba0*/  SHF.R.S32.HI R7, RZ, 0x1f, R218 ;  /* 0x0000001fff077819 */ /* 0x000fc400000114da */
[----:B------:R-:W-:Y:S01]  /*0bb0*/  LOP3.LUT R5, R5, 0xfffffc00, RZ, 0xc0, !PT ;  /* 0xfffffc0005057812 */ /* 0x000fe200078ec0ff */
[----:B------:R-:W-:Y:S01]  /*0bc0*/  IMAD.IADD R4, R12, 0x1, -R4 ;  /* 0x000000010c047824 */ /* 0x000fe200078e0a04 */
[CC--:B------:R-:W-:Y:S02]  /*0bd0*/  LEA.HI R8, R7.reuse, R218.reuse, RZ, 0x2 ;  /* 0x000000da07087211 */ /* 0x0c0fe400078f10ff */
[----:B------:R-:W-:Y:S02]  /*0be0*/  LEA.HI R7, R7, R218, RZ, 0x5 ;  /* 0x000000da07077211 */ /* 0x000fe400078f28ff */
[--C-:B------:R-:W-:Y:S02]  /*0bf0*/  SHF.R.S32.HI R9, RZ, 0x2, R8.reuse ;  /* 0x00000002ff097819 */ /* 0x100fe40000011408 */
[----:B------:R-:W-:Y:S02]  /*0c00*/  SHF.R.S32.HI R6, RZ, 0x1f, R8 ;  /* 0x0000001fff067819 */ /* 0x000fe40000011408 */
[----:B------:R-:W-:-:S02]  /*0c10*/  LEA.HI R153, R0, R12, RZ, 0x3 ;  /* 0x0000000c00997211 */ /* 0x000fc400078f18ff */
[----:B------:R-:W-:Y:S02]  /*0c20*/  LEA.HI R6, R6, R9, RZ, 0x3 ;  /* 0x0000000906067211 */ /* 0x000fe400078f18ff */
[----:B------:R-:W-:Y:S02]  /*0c30*/  LEA.HI R11, R0, R12, RZ, 0x2 ;  /* 0x0000000c000b7211 */ /* 0x000fe400078f10ff */
[----:B------:R-:W-:Y:S01]  /*0c40*/  LOP3.LUT R10, R6, 0xfffffff8, RZ, 0xc0, !PT ;  /* 0xfffffff8060a7812 */ /* 0x000fe200078ec0ff */
[----:B------:R-:W-:Y:S01]  /*0c50*/  IMAD R6, R4, 0x40, R5 ;  /* 0x0000004004067824 */ /* 0x000fe200078e0205 */
[----:B------:R-:W-:Y:S02]  /*0c60*/  SHF.R.S32.HI R7, RZ, 0x5, R7 ;  /* 0x00000005ff077819 */ /* 0x000fe40000011407 */
[----:B------:R-:W-:Y:S02]  /*0c70*/  IADD3 R10, R9, -R10, RZ ;  /* 0x8000000a090a7210 */ /* 0x000fe40007ffe0ff */
[----:B------:R-:W-:-:S02]  /*0c80*/  LEA.HI R0, R0, R12, RZ, 0x6 ;  /* 0x0000000c00007211 */ /* 0x000fc400078f30ff */
[----:B------:R-:W-:Y:S01]  /*0c90*/  LOP3.LUT R203, R153, 0xfffffff8, RZ, 0xc0, !PT ;  /* 0xfffffff899cb7812 */ /* 0x000fe200078ec0ff */
[----:B------:R-:W-:Y:S01]  /*0ca0*/  IMAD R7, R7, 0x10, R10 ;  /* 0x0000001007077824 */ /* 0x000fe200078e020a */
[----:B------:R-:W-:Y:S01]  /*0cb0*/  SHF.R.S32.HI R153, RZ, 0x3, R153 ;  /* 0x00000003ff997819 */ /* 0x000fe20000011499 */
[----:B------:R-:W-:Y:S01]  /*0cc0*/  IMAD.SHL.U32 R0, R0, 0x8, RZ ;  /* 0x0000000800007824 */ /* 0x000fe200078e00ff */
[----:B------:R-:W-:Y:S01]  /*0cd0*/  SHF.R.S32.HI R4, RZ, 0x4, R3 ;  /* 0x00000004ff047819 */ /* 0x000fe20000011403 */
[C---:B------:R-:W-:Y:S01]  /*0ce0*/  IMAD.IADD R203, R12.reuse, 0x1, -R203 ;  /* 0x000000010ccb7824 */ /* 0x040fe200078e0acb */
[----:B------:R-:W-:Y:S01]  /*0cf0*/  LOP3.LUT R11, R11, 0xfffffffc, RZ, 0xc0, !PT ;  /* 0xfffffffc0b0b7812 */ /* 0x000fe200078ec0ff */
[----:B------:R-:W-:Y:S01]  /*0d00*/  VIADD R10, R153, 0x20 ;  /* 0x00000020990a7836 */ /* 0x000fe20000000000 */
[----:B------:R-:W-:Y:S02]  /*0d10*/  SHF.R.S32.HI R13, RZ, 0x7, R2 ;  /* 0x00000007ff0d7819 */ /* 0x000fe40000011402 */
[----:B------:R-:W-:Y:S01]  /*0d20*/  LEA.HI R3, R3, R4, RZ, 0x1 ;  /* 0x0000000403037211 */ /* 0x000fe200078f08ff */
[----:B------:R-:W-:Y:S01]  /*0d30*/  IMAD.IADD R11, R12, 0x1, -R11 ;  /* 0x000000010c0b7824 */ /* 0x000fe200078e0a0b */
[----:B------:R-:W-:Y:S01]  /*0d40*/  LEA.HI R2, R2, R13, RZ, 0x1 ;  /* 0x0000000d02027211 */ /* 0x000fe200078f08ff */
[----:B------:R-:W-:Y:S01]  /*0d50*/  IMAD.SHL.U32 R193, R10, 0x40, RZ ;  /* 0x000000400ac17824 */ /* 0x000fe200078e00ff */
[----:B------:R-:W-:-:S02]  /*0d60*/  LOP3.LUT R3, R3, 0x1ffffffe, RZ, 0xc0, !PT ;  /* 0x1ffffffe03037812 */ /* 0x000fc400078ec0ff */
[----:B------:R-:W-:Y:S02]  /*0d70*/  LOP3.LUT R201, R0, 0xfffffe00, RZ, 0xc0, !PT ;  /* 0xfffffe0000c97812 */ /* 0x000fe400078ec0ff */
[----:B------:R-:W-:Y:S01]  /*0d80*/  SHF.R.S32.HI R0, RZ, 0x1f, R10 ;  /* 0x0000001fff007819 */ /* 0x000fe2000001140a */
[----:B------:R-:W-:Y:S01]  /*0d90*/  IMAD.IADD R3, R4, 0x1, -R3 ;  /* 0x0000000104037824 */ /* 0x000fe200078e0a03 */
[----:B------:R-:W-:Y:S02]  /*0da0*/  LEA.HI R5, R11, R11, RZ, 0x1 ;  /* 0x0000000b0b057211 */ /* 0x000fe400078f08ff */
[----:B------:R-:W-:Y:S01]  /*0db0*/  LOP3.LUT R2, R2, 0x3fffffe, RZ, 0xc0, !PT ;  /* 0x03fffffe02027812 */ /* 0x000fe200078ec0ff */
[----:B------:R-:W-:Y:S01]  /*0dc0*/  IMAD R3, R3, 0x8, R6 ;  /* 0x0000000803037824 */ /* 0x000fe200078e0206 */
[----:B------:R-:W-:Y:S01]  /*0dd0*/  LEA.HI R0, R0, R10, RZ, 0x3 ;  /* 0x0000000a00007211 */ /* 0x000fe200078f18ff */
[----:B------:R-:W-:Y:S01]  /*0de0*/  VIADD R6, R153, 0x60 ;  /* 0x0000006099067836 */ /* 0x000fe20000000000 */
[----:B------:R-:W-:-:S02]  /*0df0*/  LOP3.LUT R4, R5, 0x1ffffffe, RZ, 0xc0, !PT ;  /* 0x1ffffffe05047812 */ /* 0x000fc400078ec0ff */
[----:B------:R-:W-:Y:S01]  /*0e00*/  IADD3 R2, R13, -R2, RZ ;  /* 0x800000020d027210 */ /* 0x000fe20007ffe0ff */
[----:B------:R-:W-:Y:S01]  /*0e10*/  IMAD.SHL.U32 R0, R0, 0x40, RZ ;  /* 0x0000004000007824 */ /* 0x000fe200078e00ff */
[----:B------:R0:W-:Y:S01]  /*0e20*/  STL [R1+0x1c], R3 ;  /* 0x00001c0301007387 */ /* 0x0001e20000100800 */
[----:B------:R-:W-:Y:S01]  /*0e30*/  IMAD.IADD R4, R11, 0x1, -R4 ;  /* 0x000000010b047824 */ /* 0x000fe200078e0a04 */
[----:B------:R-:W-:Y:S01]  /*0e40*/  SHF.L.U32 R16, R203, 0x3, RZ ;  /* 0x00000003cb107819 */ /* 0x000fe200000006ff */
[----:B------:R-:W-:Y:S01]  /*0e50*/  IMAD R9, R2, 0x40, R7 ;  /* 0x0000004002097824 */ /* 0x000fe200078e0207 */
[C---:B------:R-:W-:Y:S01]  /*0e60*/  SHF.L.U32 R2, R153.reuse, 0x6, RZ ;  /* 0x0000000699027819 */ /* 0x040fe200000006ff */
[----:B------:R-:W-:Y:S01]  /*0e70*/  VIADD R7, R153, 0x40 ;  /* 0x0000004099077836 */ /* 0x000fe20000000000 */
[----:B------:R-:W-:Y:S01]  /*0e80*/  LOP3.LUT R199, R0, 0xfffffe00, RZ, 0xc0, !PT ;  /* 0xfffffe0000c77812 */ /* 0x000fe200078ec0ff */
[----:B------:R-:W-:Y:S01]  /*0e90*/  IMAD.SHL.U32 R159, R6, 0x40, RZ ;  /* 0x00000040069f7824 */ /* 0x000fe200078e00ff */
[----:B------:R-:W-:Y:S01]  /*0ea0*/  LEA R0, R4, R9, 0x3 ;  /* 0x0000000904007211 */ /* 0x000fe200078e18ff */
[----:B------:R1:W-:Y:S01]  /*0eb0*/  STL [R1+0x14], R9 ;  /* 0x0000140901007387 */ /* 0x0003e20000100800 */
[----:B0-----:R-:W-:Y:S01]  /*0ec0*/  LOP3.LUT R3, R2, 0x1c0, RZ, 0xc0, !PT ;  /* 0x000001c002037812 */ /* 0x001fe200078ec0ff */
[----:B------:R-:W-:Y:S01]  /*0ed0*/  IMAD.SHL.U32 R192, R7, 0x40, RZ ;  /* 0x0000004007c07824 */ /* 0x000fe200078e00ff */
[----:B------:R-:W-:Y:S01]  /*0ee0*/  SHF.R.S32.HI R5, RZ, 0x1f, R6 ;  /* 0x0000001fff057819 */ /* 0x000fe20000011406 */
[----:B------:R1:W-:Y:S01]  /*0ef0*/  STL [R1+0x18], R0 ;  /* 0x0000180001007387 */ /* 0x0003e20000100800 */
[----:B------:R-:W-:Y:S01]  /*0f00*/  SHF.R.U32.HI R200, RZ, 0x3, R3 ;  /* 0x00000003ffc87819 */ /* 0x000fe20000011603 */
[----:B------:R-:W-:Y:S01]  /*0f10*/  VIADD R23, R16, 0x40 ;  /* 0x0000004010177836 */ /* 0x000fe20000000000 */
[----:B------:R-:W-:-:S02]  /*0f20*/  LOP3.LUT R196, R3, 0x38, R16, 0xf8, !PT ;  /* 0x0000003803c47812 */ /* 0x000fc400078ef810 */
[----:B------:R-:W-:Y:S02]  /*0f30*/  SHF.R.S32.HI R2, RZ, 0x1f, R7 ;  /* 0x0000001fff027819 */ /* 0x000fe40000011407 */
[----:B------:R-:W-:Y:S02]  /*0f40*/  LOP3.LUT R3, R8, 0x7ffffffc, RZ, 0xc0, !PT ;  /* 0x7ffffffc08037812 */ /* 0x000fe400078ec0ff */
[----:B------:R-:W-:Y:S02]  /*0f50*/  LEA.HI R5, R5, R6, RZ, 0x3 ;  /* 0x0000000605057211 */ /* 0x000fe400078f18ff */
[----:B------:R-:W-:Y:S01]  /*0f60*/  LEA.HI R2, R2, R7, RZ, 0x3 ;  /* 0x0000000702027211 */ /* 0x000fe200078f18ff */
[----:B------:R-:W-:Y:S01]  /*0f70*/  IMAD.IADD R3, R218, 0x1, -R3 ;  /* 0x00000001da037824 */ /* 0x000fe200078e0a03 */
[----:B------:R-:W-:Y:S01]  /*0f80*/  SHF.L.U32 R18, R203, 0x2, RZ ;  /* 0x00000002cb127819 */ /* 0x000fe200000006ff */
[----:B------:R-:W-:Y:S01]  /*0f90*/  IMAD.SHL.U32 R5, R5, 0x40, RZ ;  /* 0x0000004005057824 */ /* 0x000fe200078e00ff */
[----:B------:R-:W-:-:S02]  /*0fa0*/  LOP3.LUT R193, R193, 0x1c0, RZ, 0xc0, !PT ;  /* 0x000001c0c1c17812 */ /* 0x000fc400078ec0ff */
[----:B------:R-:W-:Y:S01]  /*0fb0*/  LOP3.LUT R192, R192, 0x1c0, RZ, 0xc0, !PT ;  /* 0x000001c0c0c07812 */ /* 0x000fe200078ec0ff */
[----:B------:R-:W-:Y:S01]  /*0fc0*/  VIADD R152, R18, 0x20 ;  /* 0x0000002012987836 */ /* 0x000fe20000000000 */
[----:B------:R-:W-:Y:S02]  /*0fd0*/  LOP3.LUT R159, R159, 0x1c0, RZ, 0xc0, !PT ;  /* 0x000001c09f9f7812 */ /* 0x000fe400078ec0ff */
[----:B------:R-:W-:Y:S01]  /*0fe0*/  SHF.L.U32 R2, R2, 0x6, RZ ;  /* 0x0000000602027819 */ /* 0x000fe200000006ff */
[----:B------:R-:W-:Y:S01]  /*0ff0*/  IMAD.SHL.U32 R220, R152, 0x2, RZ ;  /* 0x0000000298dc7824 */ /* 0x000fe200078e00ff */
[----:B------:R-:W-:Y:S02]  /*1000*/  SHF.L.U32 R202, R3, 0x1, RZ ;  /* 0x0000000103ca7819 */ /* 0x000fe400000006ff */
[----:B------:R-:W-:Y:S02]  /*1010*/  SHF.R.U32.HI R12, RZ, 0x3, R193 ;  /* 0x00000003ff0c7819 */ /* 0x000fe400000116c1 */
[----:B------:R-:W-:Y:S01]  /*1020*/  LOP3.LUT R6, R193, 0x38, R16, 0xf8, !PT ;  /* 0x00000038c1067812 */ /* 0x000fe200078ef810 */
[C---:B------:R-:W-:Y:S01]  /*1030*/  VIADD R216, R202.reuse, 0x50 ;  /* 0x00000050cad87836 */ /* 0x040fe20000000000 */
[----:B------:R-:W-:Y:S01]  /*1040*/  SHF.R.U32.HI R11, RZ, 0x3, R192 ;  /* 0x00000003ff0b7819 */ /* 0x000fe200000116c0 */
[----:B------:R-:W-:Y:S01]  /*1050*/  VIADD R215, R202, 0x58 ;  /* 0x00000058cad77836 */ /* 0x000fe20000000000 */
[--C-:B------:R-:W-:Y:S01]  /*1060*/  LOP3.LUT R7, R192, 0x38, R16.reuse, 0xf8, !PT ;  /* 0x00000038c0077812 */ /* 0x100fe200078ef810 */
[C---:B------:R-:W-:Y:S01]  /*1070*/  VIADD R213, R202.reuse, 0x68 ;  /* 0x00000068cad57836 */ /* 0x040fe20000000000 */
[----:B------:R-:W-:Y:S01]  /*1080*/  SHF.R.U32.HI R10, RZ, 0x3, R159 ;  /* 0x00000003ff0a7819 */ /* 0x000fe2000001169f */
[C---:B------:R-:W-:Y:S01]  /*1090*/  VIADD R212, R202.reuse, 0x70 ;  /* 0x00000070cad47836 */ /* 0x040fe20000000000 */
[----:B------:R-:W-:Y:S01]  /*10a0*/  LOP3.LUT R8, R159, 0x38, R16, 0xf8, !PT ;  /* 0x000000389f087812 */ /* 0x000fe200078ef810 */
[----:B------:R-:W-:Y:S01]  /*10b0*/  VIADD R211, R202, 0x78 ;  /* 0x00000078cad37836 */ /* 0x000fe20000000000 */
[----:B------:R-:W-:Y:S01]  /*10c0*/  LOP3.LUT R198, R2, 0xfffffe00, RZ, 0xc0, !PT ;  /* 0xfffffe0002c67812 */ /* 0x000fe200078ec0ff */
[----:B------:R-:W-:Y:S01]  /*10d0*/  VIADD R210, R202, 0x48 ;  /* 0x00000048cad27836 */ /* 0x000fe20000000000 */
[----:B------:R-:W-:-:S02]  /*10e0*/  LOP3.LUT R197, R5, 0xfffffe00, RZ, 0xc0, !PT ;  /* 0xfffffe0005c57812 */ /* 0x000fc400078ec0ff */
[----:B------:R-:W-:Y:S02]  /*10f0*/  SHF.R.S32.HI R219, RZ, 0x1f, R152 ;  /* 0x0000001fffdb7819 */ /* 0x000fe40000011498 */
[----:B------:R-:W-:Y:S02]  /*1100*/  LOP3.LUT R6, R199, R6, R12, 0xf6, !PT ;  /* 0x00000006c7067212 */ /* 0x000fe400078ef60c */
[----:B------:R-:W-:Y:S02]  /*1110*/  LOP3.LUT R7, R198, R7, R11, 0xf6, !PT ;  /* 0x00000007c6077212 */ /* 0x000fe400078ef60b */
[----:B------:R-:W-:Y:S02]  /*1120*/  LOP3.LUT R8, R197, R8, R10, 0xf6, !PT ;  /* 0x00000008c5087212 */ /* 0x000fe400078ef60a */
[----:B------:R-:W-:Y:S02]  /*1130*/  IADD3 R214, R202, 0x60, RZ ;  /* 0x00000060cad67810 */ /* 0x000fe40007ffe0ff */
[----:B------:R-:W-:-:S02]  /*1140*/  SHF.R.S32.HI R19, RZ, 0x1f, R18 ;  /* 0x0000001fff137819 */ /* 0x000fc40000011412 */
[----:B------:R-:W-:Y:S02]  /*1150*/  SHF.R.S32.HI R17, RZ, 0x1f, R16 ;  /* 0x0000001fff117819 */ /* 0x000fe40000011410 */
[----:B------:R-:W-:Y:S02]  /*1160*/  LOP3.LUT R196, R201, R196, R200, 0xf6, !PT ;  /* 0x000000c4c9c47212 */ /* 0x000fe400078ef6c8 */
[----:B------:R-:W-:Y:S02]  /*1170*/  SHF.R.S32.HI R22, RZ, 0x1f, R23 ;  /* 0x0000001fff167819 */ /* 0x000fe40000011417 */
[----:B------:R-:W-:Y:S02]  /*1180*/  SHF.L.U64.HI R219, R152, 0x1, R219 ;  /* 0x0000000198db7819 */ /* 0x000fe400000102db */
[----:B------:R-:W-:Y:S02]  /*1190*/  LEA R229, R6, UR40, 0x1 ;  /* 0x0000002806e57c11 */ /* 0x000fe4000f8e08ff */
[----:B------:R-:W-:-:S02]  /*11a0*/  LEA R228, R7, UR40, 0x1 ;  /* 0x0000002807e47c11 */ /* 0x000fc4000f8e08ff */
[----:B------:R-:W-:Y:S02]  /*11b0*/  LEA R227, R8, UR40, 0x1 ;  /* 0x0000002808e37c11 */ /* 0x000fe4000f8e08ff */
[----:B------:R-:W-:Y:S02]  /*11c0*/  SHF.R.S32.HI R226, RZ, 0x1f, R216 ;  /* 0x0000001fffe27819 */ /* 0x000fe400000114d8 */
[----:B------:R-:W-:Y:S02]  /*11d0*/  SHF.R.S32.HI R225, RZ, 0x1f, R215 ;  /* 0x0000001fffe17819 */ /* 0x000fe400000114d7 */
[----:B------:R-:W-:Y:S02]  /*11e0*/  SHF.R.S32.HI R224, RZ, 0x1f, R214 ;  /* 0x0000001fffe07819 */ /* 0x000fe400000114d6 */
[----:B------:R-:W-:Y:S02]  /*11f0*/  SHF.R.S32.HI R223, RZ, 0x1f, R213 ;  /* 0x0000001fffdf7819 */ /* 0x000fe400000114d5 */
[----:B------:R-:W-:-:S02]  /*1200*/  SHF.R.S32.HI R222, RZ, 0x1f, R212 ;  /* 0x0000001fffde7819 */ /* 0x000fc400000114d4 */
[----:B-1----:R-:W-:-:S07]  /*1210*/  SHF.R.S32.HI R221, RZ, 0x1f, R211 ;  /* 0x0000001fffdd7819 */ /* 0x002fce00000114d3 */
.L_x_7169:
[----:B0--34-:R-:W0:Y:S02]  /*1220*/  LDC.64 R2, c[0x0][0xc88] ;  /* 0x00032200ff027b82 */ /* 0x019e240000000a00 */
[----:B0-----:R-:W-:-:S05]  /*1230*/  IMAD.WIDE R2, R31, 0x4, R2 ;  /* 0x000000041f027825 */ /* 0x001fca00078e0202 */
[----:B--2---:R-:W2:Y:S01]  /*1240*/  LDG.E R205, desc[UR42][R2.64] ;  /* 0x0000002a02cd7981 */ /* 0x004ea2000c1e1900 */
[----:B------:R-:W-:Y:S05]  /*1250*/  YIELD ;  /* 0x0000000000007946 */ /* 0x000fea0003800000 */
[----:B------:R-:W-:Y:S01]  /*1260*/  ULDC.64 UR4, c[0x0][0xa28] ;  /* 0x00028a0000047ab9 */ /* 0x000fe20000000a00 */
[----:B------:R-:W-:Y:S01]  /*1270*/  ULDC.64 UR8, c[0x0][0xa18] ;  /* 0x0002860000087ab9 */ /* 0x000fe20000000a00 */
[----:B------:R-:W-:Y:S01]  /*1280*/  ISETP.NE.U32.AND P1, PT, RZ, UR4, PT ;  /* 0x00000004ff007c0c */ /* 0x000fe2000bf25070 */
[----:B------:R-:W-:Y:S01]  /*1290*/  ULDC.64 UR6, c[0x0][0xa08] ;  /* 0x0002820000067ab9 */ /* 0x000fe20000000a00 */
[----:B------:R-:W-:Y:S01]  /*12a0*/  IMAD.MOV.U32 R9, RZ, RZ, RZ ;  /* 0x000000ffff097224 */ /* 0x000fe200078e00ff */
[----:B------:R-:W-:Y:S01]  /*12b0*/  ISETP.NE.U32.AND P0, PT, RZ, UR6, PT ;  /* 0x00000006ff007c0c */ /* 0x000fe2000bf05070 */
[----:B------:R-:W-:Y:S01]  /*12c0*/  IMAD.MOV.U32 R31, RZ, RZ, RZ ;  /* 0x000000ffff1f7224 */ /* 0x000fe200078e00ff */
[----:B------:R-:W-:-:S02]  /*12d0*/  ISETP.NE.AND.EX P1, PT, RZ, UR5, PT, P1 ;  /* 0x00000005ff007c0c */ /* 0x000fc4000bf25310 */
[----:B------:R-:W-:Y:S02]  /*12e0*/  ISETP.NE.AND.EX P0, PT, RZ, UR7, PT, P0 ;  /* 0x00000007ff007c0c */ /* 0x000fe4000bf05300 */
[----:B--2---:R-:W-:Y:S01]  /*12f0*/  SHF.R.S32.HI R217, RZ, 0x1f, R205 ;  /* 0x0000001fffd97819 */ /* 0x004fe200000114cd */
[----:B------:R-:W-:-:S08]  /*1300*/  IMAD.SHL.U32 R206, R205, 0x4, RZ ;  /* 0x00000004cdce7824 */ /* 0x000fd000078e00ff */
[C---:B------:R-:W-:Y:S02]  /*1310*/  @P1 LEA R4, P2, R205.reuse, UR4, 0x2 ;  /* 0x00000004cd041c11 */ /* 0x040fe4000f8410ff */
[C-C-:B------:R-:W-:Y:S02]  /*1320*/  SHF.L.U64.HI R207, R205.reuse, 0x2, R217.reuse ;  /* 0x00000002cdcf7819 */ /* 0x140fe400000102d9 */
[----:B------:R-:W-:Y:S02]  /*1330*/  @P1 LEA.HI.X R5, R205, UR5, R217, 0x2, P2 ;  /* 0x00000005cd051c11 */ /* 0x000fe400090f14d9 */
[----:B------:R-:W-:Y:S01]  /*1340*/  ISETP.NE.U32.AND P2, PT, RZ, UR8, PT ;  /* 0x00000008ff007c0c */ /* 0x000fe2000bf45070 */
[----:B------:R-:W-:Y:S01]  /*1350*/  ULDC UR4, c[0x0][0x288] ;  /* 0x0000a20000047ab9 */ /* 0x000fe20000000800 */
[----:B------:R-:W-:Y:S01]  /*1360*/  IADD3 R6, P3, R206, UR6, RZ ;  /* 0x00000006ce067c10 */ /* 0x000fe2000ff7e0ff */
[----:B------:R0:W5:Y:S01]  /*1370*/  @P1 LDG.E R9, desc[UR42][R4.64] ;  /* 0x0000002a04091981 */ /* 0x000162000c1e1900 */
[----:B------:R-:W-:-:S02]  /*1380*/  ISETP.NE.AND.EX P2, PT, RZ, UR9, PT, P2 ;  /* 0x00000009ff007c0c */ /* 0x000fc4000bf45320 */
[----:B------:R-:W-:Y:S01]  /*1390*/  MOV R94, UR4 ;  /* 0x00000004005e7c02 */ /* 0x000fe20008000f00 */
[----:B------:R-:W-:Y:S01]  /*13a0*/  ULDC.64 UR4, c[0x0][0x418] ;  /* 0x0001060000047ab9 */ /* 0x000fe20000000a00 */
[----:B------:R-:W-:-:S05]  /*13b0*/  IADD3.X R7, R207, UR7, RZ, P3, !PT ;  /* 0x00000007cf077c10 */ /* 0x000fca0009ffe4ff */
[----:B------:R0:W5:Y:S04]  /*13c0*/  @P0 LDG.E R31, desc[UR42][R6.64] ;  /* 0x0000002a061f0981 */ /* 0x000168000c1e1900 */
[----:B------:R-:W-:-:S04]  /*13d0*/  @P2 IADD3 R2, P1, R206, UR8, RZ ;  /* 0x00000008ce022c10 */ /* 0x000fc8000ff3e0ff */
[----:B------:R-:W-:-:S05]  /*13e0*/  @P2 IADD3.X R3, R207, UR9, RZ, P1, !PT ;  /* 0x00000009cf032c10 */ /* 0x000fca0008ffe4ff */
[----:B------:R0:W5:Y:S01]  /*13f0*/  @P2 LDG.E R94, desc[UR42][R2.64] ;  /* 0x0000002a025e2981 */ /* 0x000162000c1e1900 */
[----:B------:R-:W-:-:S03]  /*1400*/  UISETP.NE.U32.AND UP0, UPT, UR4, URZ, UPT ;  /* 0x0000003f0400728c */ /* 0x000fc6000bf05070 */
[----:B------:R-:W-:Y:S01]  /*1410*/  ULDC UR4, c[0x0][0x424] ;  /* 0x0001090000047ab9 */ /* 0x000fe20000000800 */
[----:B------:R-:W-:-:S03]  /*1420*/  UISETP.NE.AND.EX UP0, UPT, UR5, URZ, UPT, UP0 ;  /* 0x0000003f0500728c */ /* 0x000fc6000bf05300 */
[----:B------:R-:W-:Y:S01]  /*1430*/  ULDC UR5, c[0x0][0x2f0] ;  /* 0x0000bc0000057ab9 */ /* 0x000fe20000000800 */
[----:B------:R-:W-:-:S04]  /*1440*/  USEL UR4, UR4, 0x1, UP0 ;  /* 0x0000000104047887 */ /* 0x000fc80008000000 */
[----:B------:R-:W-:-:S03]  /*1450*/  UIMAD UR4, UR4, UR5, URZ ;  /* 0x00000005040472a4 */ /* 0x000fc6000f8e023f */
[----:B------:R-:W-:Y:S02]  /*1460*/  ULDC UR5, c[0x0][0x348] ;  /* 0x0000d20000057ab9 */ /* 0x000fe40000000800 */
[----:B------:R-:W-:Y:S02]  /*1470*/  IMAD.U32 R25, RZ, RZ, UR5 ;  /* 0x00000005ff197e24 */ /* 0x000fe4000f8e00ff */
[----:B------:R-:W-:Y:S01]  /*1480*/  IMAD.U32 R28, RZ, RZ, UR4 ;  /* 0x00000004ff1c7e24 */ /* 0x000fe2000f8e00ff */
[----:B0-----:R-:W-:Y:S06]  /*1490*/  @P2 BRA `(.L_x_6961) ;  /* 0x0000000000242947 */ /* 0x001fec0003800000 */
        /* <DEDUP_REMOVED lines=9> */
.L_x_6961:
[----:B------:R-:W-:Y:S01]  /*1530*/  ULDC.64 UR4, c[0x0][0xa20] ;  /* 0x0002880000047ab9 */ /* 0x000fe20000000a00 */
[C---:B------:R-:W-:Y:S02]  /*1540*/  LOP3.LUT R2, R30.reuse, 0xff000000, RZ, 0xc0, !PT ;  /* 0xff0000001e027812 */ /* 0x040fe400078ec0ff */
[----:B------:R-:W-:Y:S02]  /*1550*/  ISETP.NE.U32.AND P1, PT, RZ, UR4, PT ;  /* 0x00000004ff007c0c */ /* 0x000fe4000bf25070 */
[C---:B------:R-:W-:Y:S02]  /*1560*/  LOP3.LUT R0, R30.reuse, 0xff0000, RZ, 0xc0, !PT ;  /* 0x00ff00001e007812 */ /* 0x040fe400078ec0ff */
[----:B------:R-:W-:Y:S02]  /*1570*/  ISETP.NE.AND.EX P1, PT, RZ, UR5, PT, P1 ;  /* 0x00000005ff007c0c */ /* 0x000fe4000bf25310 */
[----:B------:R-:W-:Y:S02]  /*1580*/  SHF.R.U32.HI R3, RZ, 0x8, R2 ;  /* 0x00000008ff037819 */ /* 0x000fe40000011602 */
[----:B------:R-:W-:-:S02]  /*1590*/  LOP3.LUT R2, R30, 0xffff, RZ, 0xc0, !PT ;  /* 0x0000ffff1e027812 */ /* 0x000fc400078ec0ff */
[----:B------:R-:W-:Y:S02]  /*15a0*/  LEA.HI R204, R0, R3, RZ, 0x10 ;  /* 0x0000000300cc7211 */ /* 0x000fe400078f80ff */
[----:B------:R-:W-:-:S05]  /*15b0*/  MOV R208, R29 ;  /* 0x0000001d00d07202 */ /* 0x000fca0000000f00 */
[----:B------:R-:W-:Y:S05]  /*15c0*/  @!P1 BRA `(.L_x_6962) ;  /* 0x0000000000109947 */ /* 0x000fea0003800000 */
[----:B------:R-:W-:-:S04]  /*15d0*/  IADD3 R4, P0, R206, UR4, RZ ;  /* 0x00000004ce047c10 */ /* 0x000fc8000ff1e0ff */
[----:B------:R-:W-:-:S05]  /*15e0*/  IADD3.X R5, R207, UR5, RZ, P0, !PT ;  /* 0x00000005cf057c10 */ /* 0x000fca00087fe4ff */
[----:B------:R0:W5:Y:S01]  /*15f0*/  LDG.E R28, desc[UR42][R4.64] ;  /* 0x0000002a041c7981 */ /* 0x000162000c1e1900 */
[----:B------:R-:W-:Y:S05]  /*1600*/  BRA `(.L_x_6963) ;  /* 0x0000000000107947 */ /* 0x000fea0003800000 */
.L_x_6962:
[----:B------:R-:W-:Y:S05]  /*1610*/  @!P0 BRA `(.L_x_6963) ;  /* 0x00000000000c8947 */ /* 0x000fea0003800000 */
[----:B------:R-:W2:Y:S04]  /*1620*/  LDG.E R3, desc[UR42][R6.64] ;  /* 0x0000002a06037981 */ /* 0x000ea8000c1e1900 */
[----:B------:R-:W2:Y:S02]  /*1630*/  LDG.E R28, desc[UR42][R6.64+0x4] ;  /* 0x0000042a061c7981 */ /* 0x000ea4000c1e1900 */
[----:B--2---:R-:W-:-:S07]  /*1640*/  IMAD.IADD R28, R28, 0x1, -R3 ;  /* 0x000000011c1c7824 */ /* 0x004fce00078e0a03 */
.L_x_6963:
[----:B------:R-:W-:Y:S02]  /*1650*/  ULDC.64 UR4, c[0x0][0xa10] ;  /* 0x0002840000047ab9 */ /* 0x000fe40000000a00 */
[----:B------:R-:W-:-:S04]  /*1660*/  ISETP.NE.U32.AND P0, PT, RZ, UR4, PT ;  /* 0x00000004ff007c0c */ /* 0x000fc8000bf05070 */
[----:B------:R-:W-:Y:S01]  /*1670*/  ISETP.NE.AND.EX P0, PT, RZ, UR5, PT, P0 ;  /* 0x00000005ff007c0c */ /* 0x000fe2000bf05300 */
[----:B------:R-:W-:Y:S02]  /*1680*/  ULDC.64 UR4, c[0x0][0xa30] ;  /* 0x00028c0000047ab9 */ /* 0x000fe40000000a00 */
[----:B------:R-:W-:-:S10]  /*1690*/  ISETP.NE.U32.AND P1, PT, RZ, UR4, PT ;  /* 0x00000004ff007c0c */ /* 0x000fd4000bf25070 */
[----:B0-----:R-:W0:Y:S01]  /*16a0*/  @P0 LDC.64 R4, c[0x0][0xa10] ;  /* 0x00028400ff040b82 */ /* 0x001e220000000a00 */
[----:B------:R-:W-:Y:S01]  /*16b0*/  ISETP.NE.AND.EX P1, PT, RZ, UR5, PT, P1 ;  /* 0x00000005ff007c0c */ /* 0x000fe2000bf25310 */
[----:B0-----:R-:W-:-:S05]  /*16c0*/  @P0 IMAD.WIDE R4, R205, 0x4, R4 ;  /* 0x00000004cd040825 */ /* 0x001fca00078e0204 */
[----:B------:R-:W2:Y:S04]  /*16d0*/  @P0 LDG.E R0, desc[UR42][R4.64] ;  /* 0x0000002a04000981 */ /* 0x000ea8000c1e1900 */
[----:B------:R-:W2:Y:S03]  /*16e0*/  @P0 LDG.E R3, desc[UR42][R4.64+0x4] ;  /* 0x0000042a04030981 */ /* 0x000ea6000c1e1900 */
[----:B------:R-:W-:Y:S01]  /*16f0*/  @P1 IADD3 R6, P2, R206, UR4, RZ ;  /* 0x00000004ce061c10 */ /* 0x000fe2000ff5e0ff */
[----:B-----5:R-:W-:-:S03]  /*1700*/  IMAD.MOV.U32 R24, RZ, RZ, R28 ;  /* 0x000000ffff187224 */ /* 0x020fc600078e001c */
[----:B------:R-:W-:-:S05]  /*1710*/  @P1 IADD3.X R7, R207, UR5, RZ, P2, !PT ;  /* 0x00000005cf071c10 */ /* 0x000fca00097fe4ff */
[----:B------:R0:W5:Y:S01]  /*1720*/  @P1 LDG.E R24, desc[UR42][R6.64] ;  /* 0x0000002a06181981 */ /* 0x000162000c1e1900 */
[----:B------:R-:W-:Y:S01]  /*1730*/  IMAD.IADD R10, R28, 0x1, -R9 ;  /* 0x000000011c0a7824 */ /* 0x000fe200078e0a09 */
[----:B------:R-:W-:Y:S01]  /*1740*/  BSSY B0, `(.L_x_6964) ;  /* 0x000002a000007945 */ /* 0x000fe20003800000 */
[----:B------:R-:W-:Y:S02]  /*1750*/  LOP3.LUT R209, R204, 0xff, RZ, 0xc0, !PT ;  /* 0x000000ffccd17812 */ /* 0x000fe400078ec0ff */
[----:B------:R-:W-:Y:S02]  /*1760*/  SHF.R.U32.HI R204, RZ, 0x10, R204 ;  /* 0x00000010ffcc7819 */ /* 0x000fe400000116cc */
[----:B--2---:R-:W-:-:S05]  /*1770*/  @P0 IADD3 R25, -R0, R3, RZ ;  /* 0x0000000300190210 */ /* 0x004fca0007ffe1ff */
[----:B------:R-:W-:-:S04]  /*1780*/  IMAD.IADD R96, R10, 0x1, R25 ;  /* 0x000000010a607824 */ /* 0x000fc800078e0219 */
[C---:B------:R-:W-:Y:S01]  /*1790*/  VIADD R0, R96.reuse, 0x7f ;  /* 0x0000007f60007836 */ /* 0x040fe20000000000 */
[----:B------:R-:W-:-:S04]  /*17a0*/  ISETP.GE.AND P3, PT, R96, 0x1, PT ;  /* 0x000000016000780c */ /* 0x000fc80003f66270 */
[----:B------:R-:W-:Y:S02]  /*17b0*/  SHF.R.S32.HI R3, RZ, 0x1f, R0 ;  /* 0x0000001fff037819 */ /* 0x000fe40000011400 */
[----:B------:R-:W-:Y:S02]  /*17c0*/  P2R R97, PR, RZ, 0x8 ;  /* 0x00000008ff617803 */ /* 0x000fe40000000000 */
[----:B------:R-:W-:Y:S01]  /*17d0*/  LEA.HI R3, R3, R0, RZ, 0x7 ;  /* 0x0000000003037211 */ /* 0x000fe200078f38ff */
[----:B------:R-:W-:-:S03]  /*17e0*/  IMAD.MOV.U32 R0, RZ, RZ, RZ ;  /* 0x000000ffff007224 */ /* 0x000fc600078e00ff */
[----:B------:R-:W-:Y:S01]  /*17f0*/  SHF.R.S32.HI R93, RZ, 0x7, R3 ;  /* 0x00000007ff5d7819 */ /* 0x000fe20000011403 */
[----:B0-----:R-:W-:Y:S06]  /*1800*/  @!P3 BRA `(.L_x_6965) ;  /* 0x000000000074b947 */ /* 0x001fec0003800000 */
[----:B------:R-:W-:Y:S01]  /*1810*/  ISETP.NE.AND P0, PT, R204, RZ, PT ;  /* 0x000000ffcc00720c */ /* 0x000fe20003f05270 */
[----:B------:R-:W-:-:S03]  /*1820*/  ULDC UR4, c[0x0][0x9f0] ;  /* 0x00027c0000047ab9 */ /* 0x000fc60000000800 */
[----:B------:R-:W-:-:S04]  /*1830*/  SEL R9, R204, UR4, P0 ;  /* 0x00000004cc097c07 */ /* 0x000fc80008000000 */
[-C--:B------:R-:W-:Y:S02]  /*1840*/  IABS R6, R9.reuse ;  /* 0x0000000900067213 */ /* 0x080fe40000000000 */
[----:B------:R-:W-:Y:S02]  /*1850*/  IADD3 R0, R93, -0x1, R9 ;  /* 0xffffffff5d007810 */ /* 0x000fe40007ffe009 */
[----:B------:R-:W0:Y:S01]  /*1860*/  I2F.RP R3, R6 ;  /* 0x0000000600037306 */ /* 0x000e220000209400 */
[-C--:B------:R-:W-:Y:S02]  /*1870*/  IABS R11, R9.reuse ;  /* 0x00000009000b7213 */ /* 0x080fe40000000000 */
        /* <DEDUP_REMOVED lines=19> */
[----:B------:R-:W-:-:S05]  /*19b0*/  IMAD.MOV.U32 R0, RZ, RZ, R5 ;  /* 0x000000ffff007224 */ /* 0x000fca00078e0005 */
[----:B------:R-:W-:Y:S02]  /*19c0*/  @!P2 IADD3 R0, -R0, RZ, RZ ;  /* 0x000000ff0000a210 */ /* 0x000fe40007ffe1ff */
[----:B------:R-:W-:-:S07]  /*19d0*/  @!P1 LOP3.LUT R0, RZ, R9, RZ, 0x33, !PT ;  /* 0x00000009ff009212 */ /* 0x000fce00078e33ff */
.L_x_6965:
[----:B------:R-:W-:Y:S05]  /*19e0*/  BSYNC B0 ;  /* 0x0000000000007941 */ /* 0x000fea0003800000 */
.L_x_6964:
[----:B------:R-:W-:-:S05]  /*19f0*/  IMAD R3, R209, R0, RZ ;  /* 0x00000000d1037224 */ /* 0x000fca00078e02ff */
        /* <DEDUP_REMOVED lines=35> */
.L_x_6968:
[----:B------:R-:W-:Y:S05]  /*1c30*/  BSYNC B6 ;  /* 0x0000000000067941 */ /* 0x000fea0003800000 */
.L_x_6967:
        /* <DEDUP_REMOVED lines=19> */
[----:B-1---5:R-:W-:Y:S05]  /*1d70*/  CALL.ABS.NOINC R14 ;  /* 0x000000000e007343 */ /* 0x022fea0003c00000 */
.L_x_6970:
[----:B------:R-:W-:Y:S05]  /*1d80*/  BSYNC B6 ;  /* 0x0000000000067941 */ /* 0x000fea0003800000 */
.L_x_6969:
[----:B------:R-:W-:Y:S01]  /*1d90*/  ULDC.64 UR4, c[0x0][0x9f8] ;  /* 0x00027e0000047ab9 */ /* 0x000fe20000000a00 */
[----:B------:R-:W-:Y:S01]  /*1da0*/  IMAD.MOV.U32 R0, RZ, RZ, R205 ;  /* 0x000000ffff007224 */ /* 0x000fe200078e00cd */
[----:B------:R-:W-:Y:S01]  /*1db0*/  ISETP.NE.U32.AND P0, PT, RZ, UR4, PT ;  /* 0x00000004ff007c0c */ /* 0x000fe2000bf05070 */
[----:B------:R-:W0:Y:S03]  /*1dc0*/  LDC R37, c[0x0][0x3f4] ;  /* 0x0000fd00ff257b82 */ /* 0x000e260000000800 */
[----:B------:R-:W-:-:S05]  /*1dd0*/  ISETP.NE.AND.EX P0, PT, RZ, UR5, PT, P0 ;  /* 0x00000005ff007c0c */ /* 0x000fca000bf05300 */
[----:B------:R-:W1:Y:S08]  /*1de0*/  LDC.64 R14, c[0x0][0x3f8] ;  /* 0x0000fe00ff0e7b82 */ /* 0x000e700000000a00 */
[----:B------:R-:W-:Y:S01]  /*1df0*/  @P0 IADD3 R4, P1, R206, UR4, RZ ;  /* 0x00000004ce040c10 */ /* 0x000fe2000ff3e0ff */
[----:B------:R-:W2:Y:S03]  /*1e00*/  LDC.64 R12, c[0x0][0x408] ;  /* 0x00010200ff0c7b82 */ /* 0x000ea60000000a00 */
[----:B------:R-:W-:-:S05]  /*1e10*/  @P0 IADD3.X R5, R207, UR5, RZ, P1, !PT ;  /* 0x00000005cf050c10 */ /* 0x000fca0008ffe4ff */
[----:B------:R3:W4:Y:S01]  /*1e20*/  @P0 LDG.E R0, desc[UR42][R4.64] ;  /* 0x0000002a04000981 */ /* 0x000722000c1e1900 */
[----:B0-----:R-:W-:Y:S01]  /*1e30*/  ISETP.GE.AND P0, PT, R16, R37, PT ;  /* 0x000000251000720c */ /* 0x001fe20003f06270 */
[----:B------:R-:W-:Y:S01]  /*1e40*/  IMAD.SHL.U32 R33, R153, 0x40, RZ ;  /* 0x0000004099217824 */ /* 0x000fe200078e00ff */
[----:B------:R-:W-:Y:S01]  /*1e50*/  SHF.R.S32.HI R9, RZ, 0x1f, R153 ;  /* 0x0000001fff097819 */ /* 0x000fe20000011499 */
[----:B------:R-:W0:Y:S01]  /*1e60*/  S2R R38, SR_TID.X ;  /* 0x0000000000267919 */ /* 0x000e220000002100 */
[----:B-----5:R-:W-:Y:S01]  /*1e70*/  SHF.R.S32.HI R11, RZ, 0x1f, R24 ;  /* 0x0000001fff0b7819 */ /* 0x020fe20000011418 */
[----:B------:R-:W-:Y:S01]  /*1e80*/  IMAD.IADD R3, R31, 0x1, R28 ;  /* 0x000000011f037824 */ /* 0x000fe200078e021c */
[----:B------:R-:W-:Y:S01]  /*1e90*/  SHF.R.U32.HI R32, RZ, 0x3, R193 ;  /* 0x00000003ff207819 */ /* 0x000fe200000116c1 */
[-C--:B-1----:R-:W-:Y:S01]  /*1ea0*/  IMAD R6, R9, R14.reuse, RZ ;  /* 0x0000000e09067224 */ /* 0x082fe200078e02ff */
[----:B------:R-:W-:Y:S01]  /*1eb0*/  SHF.R.U32.HI R30, RZ, 0x3, R192 ;  /* 0x00000003ff1e7819 */ /* 0x000fe200000116c0 */
[----:B------:R-:W-:Y:S01]  /*1ec0*/  IMAD.WIDE.U32 R82, R153, R14, R18 ;  /* 0x0000000e99527225 */ /* 0x000fe200078e0012 */
[----:B---3--:R-:W-:-:S02]  /*1ed0*/  SEL R5, R37, RZ, P0 ;  /* 0x000000ff25057207 */ /* 0x008fc40000000000 */
[----:B------:R-:W-:Y:S01]  /*1ee0*/  SHF.R.U32.HI R21, RZ, 0x3, R159 ;  /* 0x00000003ff157819 */ /* 0x000fe2000001169f */
[----:B------:R-:W-:Y:S02]  /*1ef0*/  IMAD R85, R153, R15, R6 ;  /* 0x0000000f99557224 */ /* 0x000fe400078e0206 */
[----:B--2---:R-:W-:Y:S01]  /*1f00*/  IMAD R4, R9, R12, RZ ;  /* 0x0000000c09047224 */ /* 0x004fe200078e02ff */
[----:B------:R-:W-:Y:S01]  /*1f10*/  SHF.L.U64.HI R31, R12, 0x6, R13 ;  /* 0x000000060c1f7819 */ /* 0x000fe2000001020d */
[----:B------:R-:W-:Y:S01]  /*1f20*/  IMAD.IADD R5, R16, 0x1, R5 ;  /* 0x0000000110057824 */ /* 0x000fe200078e0205 */
[----:B------:R-:W-:Y:S01]  /*1f30*/  SHF.L.U32 R35, R12, 0x7, RZ ;  /* 0x000000070c237819 */ /* 0x000fe200000006ff */
[C---:B------:R-:W-:Y:S02]  /*1f40*/  IMAD R9, R153.reuse, R13, R4 ;  /* 0x0000000d99097224 */ /* 0x040fe400078e0204 */
[----:B------:R-:W-:Y:S01]  /*1f50*/  IMAD.WIDE.U32 R6, R153, R14, R16 ;  /* 0x0000000e99067225 */ /* 0x000fe200078e0010 */
[----:B------:R-:W-:-:S03]  /*1f60*/  SHF.R.S32.HI R4, RZ, 0x1f, R5 ;  /* 0x0000001fff047819 */ /* 0x000fc60000011405 */
[----:B------:R-:W-:Y:S01]  /*1f70*/  IMAD.MOV.U32 R84, RZ, RZ, R6 ;  /* 0x000000ffff547224 */ /* 0x000fe200078e0006 */
[CC--:B------:R-:W-:Y:S01]  /*1f80*/  LEA.HI R40, R4.reuse, R5.reuse, RZ, 0x3 ;  /* 0x0000000504287211 */ /* 0x0c0fe200078f18ff */
[CC--:B------:R-:W-:Y:S01]  /*1f90*/  IMAD.WIDE.U32 R88, R153.reuse, R12.reuse, R16 ;  /* 0x0000000c99587225 */ /* 0x0c0fe200078e0010 */
[----:B------:R-:W-:Y:S02]  /*1fa0*/  LEA.HI R6, R4, R5, RZ, 0x6 ;  /* 0x0000000504067211 */ /* 0x000fe400078f30ff */
[----:B------:R-:W-:Y:S01]  /*1fb0*/  LOP3.LUT R4, R40, 0x38, RZ, 0xc0, !PT ;  /* 0x0000003828047812 */ /* 0x000fe200078ec0ff */
[----:B------:R-:W-:Y:S01]  /*1fc0*/  IMAD.WIDE.U32 R86, R153, R12, R18 ;  /* 0x0000000c99567225 */ /* 0x000fe200078e0012 */
[----:B------:R-:W-:Y:S02]  /*1fd0*/  IADD3 R89, R9, R89, RZ ;  /* 0x0000005909597210 */ /* 0x000fe40007ffe0ff */
[----:B------:R-:W-:Y:S01]  /*1fe0*/  LOP3.LUT R10, R159, 0x38, R40, 0xf8, !PT ;  /* 0x000000389f0a7812 */ /* 0x000fe200078ef828 */
[----:B------:R-:W-:Y:S01]  /*1ff0*/  IMAD.IADD R83, R83, 0x1, R85 ;  /* 0x0000000153537824 */ /* 0x000fe200078e0255 */
[----:B0-----:R-:W-:Y:S01]  /*2000*/  SHF.R.U32.HI R38, RZ, 0x7, R38 ;  /* 0x00000007ff267819 */ /* 0x001fe20000011626 */
[----:B------:R-:W-:Y:S01]  /*2010*/  IMAD.SHL.U32 R6, R6, 0x80, RZ ;  /* 0x0000008006067824 */ /* 0x000fe200078e00ff */
[----:B------:R-:W-:Y:S01]  /*2020*/  IADD3 R85, R85, R7, RZ ;  /* 0x0000000755557210 */ /* 0x000fe20007ffe0ff */
[----:B------:R-:W-:Y:S01]  /*2030*/  IMAD.IADD R87, R87, 0x1, R9 ;  /* 0x0000000157577824 */ /* 0x000fe200078e0209 */
[----:B------:R-:W-:Y:S01]  /*2040*/  ISETP.NE.AND P6, PT, R38, 0x1, PT ;  /* 0x000000012600780c */ /* 0x000fe20003fc5270 */
[----:B------:R-:W-:Y:S01]  /*2050*/  IMAD R20, R11, R14, RZ ;  /* 0x0000000e0b147224 */ /* 0x000fe200078e02ff */
[--C-:B------:R-:W-:Y:S01]  /*2060*/  LOP3.LUT R7, R193, 0x38, R40.reuse, 0xf8, !PT ;  /* 0x00000038c1077812 */ /* 0x100fe200078ef828 */
[----:B------:R-:W-:Y:S01]  /*2070*/  IMAD R11, R11, R12, RZ ;  /* 0x0000000c0b0b7224 */ /* 0x000fe200078e02ff */
[----:B------:R-:W-:Y:S01]  /*2080*/  LOP3.LUT R9, R192, 0x38, R40, 0xf8, !PT ;  /* 0x00000038c0097812 */ /* 0x000fe200078ef828 */
[----:B------:R-:W-:Y:S01]  /*2090*/  IMAD R39, R24, R15, R20 ;  /* 0x0000000f18277224 */ /* 0x000fe200078e0214 */
[----:B------:R-:W-:Y:S01]  /*20a0*/  LOP3.LUT R5, R4, 0x1c0, R33, 0xf8, !PT ;  /* 0x000001c004057812 */ /* 0x000fe200078ef821 */
[----:B------:R-:W-:Y:S01]  /*20b0*/  IMAD.WIDE.U32 R82, R24, R14, R82 ;  /* 0x0000000e18527225 */ /* 0x000fe200078e0052 */
[----:B------:R-:W-:-:S02]  /*20c0*/  LOP3.LUT R8, R6, 0xffffe000, RZ, 0xc0, !PT ;  /* 0xffffe00006087812 */ /* 0x000fc400078ec0ff */
[----:B------:R-:W-:Y:S01]  /*20d0*/  LOP3.LUT R4, R7, R32, RZ, 0x3c, !PT ;  /* 0x0000002007047212 */ /* 0x000fe200078e3cff */
[----:B------:R-:W-:Y:S01]  /*20e0*/  IMAD.WIDE.U32 R84, R24, R14, R84 ;  /* 0x0000000e18547225 */ /* 0x000fe200078e0054 */
[----:B------:R-:W-:Y:S01]  /*20f0*/  LOP3.LUT R9, R9, R30, RZ, 0x3c, !PT ;  /* 0x0000001e09097212 */ /* 0x000fe200078e3cff */
[----:B------:R-:W-:Y:S05]  /*2100*/  @!P6 WARPSYNC.ALL ;  /* 0x000000000000e948 */ /* 0x000fea0003800000 */
[----:B------:R-:W-:Y:S01]  /*2110*/  LOP3.LUT R6, R10, R21, RZ, 0x3c, !PT ;  /* 0x000000150a067212 */ /* 0x000fe200078e3cff */
[C---:B------:R-:W-:Y:S01]  /*2120*/  IMAD R11, R24.reuse, R13, R11 ;  /* 0x0000000d180b7224 */ /* 0x040fe200078e020b */
[----:B------:R-:W-:Y:S01]  /*2130*/  LOP3.LUT R7, R5, R200, RZ, 0x3c, !PT ;  /* 0x000000c805077212 */ /* 0x000fe200078e3cff */
[----:B------:R-:W-:Y:S01]  /*2140*/  IMAD.WIDE.U32 R86, R24, R12, R86 ;  /* 0x0000000c18567225 */ /* 0x000fe200078e0056 */
[----:B------:R-:W-:Y:S01]  /*2150*/  LOP3.LUT R77, R40, 0xfffffff8, RZ, 0xc0, !PT ;  /* 0xfffffff8284d7812 */ /* 0x000fe200078ec0ff */
[----:B------:R-:W-:Y:S01]  /*2160*/  ULDC UR4, c[0x0][0x2f4] ;  /* 0x0000bd0000047ab9 */ /* 0x000fe20000000800 */
[----:B------:R-:W-:Y:S01]  /*2170*/  IADD3 R4, R4, R8, R199 ;  /* 0x0000000804047210 */ /* 0x000fe20007ffe0c7 */
[----:B------:R-:W-:Y:S01]  /*2180*/  IMAD.WIDE.U32 R88, R24, R12, R88 ;  /* 0x0000000c18587225 */ /* 0x000fe200078e0058 */
[----:B------:R-:W-:-:S02]  /*2190*/  IADD3 R5, R9, R8, R198 ;  /* 0x0000000809057210 */ /* 0x000fc40007ffe0c6 */
[-C--:B------:R-:W-:Y:S01]  /*21a0*/  IADD3 R6, R6, R8.reuse, R197 ;  /* 0x0000000806067210 */ /* 0x080fe20007ffe0c5 */
[----:B------:R-:W-:Y:S01]  /*21b0*/  VIADD R95, R38, 0x8 ;  /* 0x00000008265f7836 */ /* 0x000fe20000000000 */
[----:B------:R-:W-:Y:S01]  /*21c0*/  IADD3 R7, R7, R8, R201 ;  /* 0x0000000807077210 */ /* 0x000fe20007ffe0c9 */
[C---:B------:R-:W-:Y:S01]  /*21d0*/  IMAD.SHL.U32 R20, R14.reuse, 0x20, RZ ;  /* 0x000000200e147824 */ /* 0x040fe200078e00ff */
[----:B------:R-:W-:Y:S01]  /*21e0*/  IADD3 R38, R83, R39, RZ ;  /* 0x0000002753267210 */ /* 0x000fe20007ffe0ff */
[C---:B------:R-:W-:Y:S01]  /*21f0*/  IMAD.SHL.U32 R28, R14.reuse, 0x80, RZ ;  /* 0x000000800e1c7824 */ /* 0x040fe200078e00ff */
[--C-:B------:R-:W-:Y:S01]  /*2200*/  SHF.L.U64.HI R8, R14, 0x5, R15.reuse ;  /* 0x000000050e087819 */ /* 0x100fe2000001020f */
[----:B------:R-:W-:Y:S01]  /*2210*/  IMAD.SHL.U32 R33, R12, 0x20, RZ ;  /* 0x000000200c217824 */ /* 0x000fe200078e00ff */
[--C-:B------:R-:W-:Y:S01]  /*2220*/  SHF.L.U64.HI R9, R14, 0x6, R15.reuse ;  /* 0x000000060e097819 */ /* 0x100fe2000001020f */
[----:B------:R-:W-:Y:S01]  /*2230*/  IMAD.SHL.U32 R34, R12, 0x40, RZ ;  /* 0x000000400c227824 */ /* 0x000fe200078e00ff */
[C---:B------:R-:W-:Y:S01]  /*2240*/  SHF.L.U64.HI R10, R14.reuse, 0x7, R15 ;  /* 0x000000070e0a7819 */ /* 0x040fe2000001020f */
[----:B------:R-:W-:Y:S01]  /*2250*/  IMAD R36, R203, 0x20, R153 ;  /* 0x00000020cb247824 */ /* 0x000fe200078e0299 */
[----:B------:R-:W-:Y:S01]  /*2260*/  SHF.L.U32 R21, R14, 0x6, RZ ;  /* 0x000000060e157819 */ /* 0x000fe200000006ff */
[----:B------:R-:W-:Y:S01]  /*2270*/  IMAD.SHL.U32 R37, R37, 0x2, RZ ;  /* 0x0000000225257824 */ /* 0x000fe200078e00ff */
[C---:B------:R-:W-:Y:S01]  /*2280*/  SHF.L.U64.HI R30, R12.reuse, 0x5, R13 ;  /* 0x000000050c1e7819 */ /* 0x040fe2000001020d */
[----:B------:R-:W-:Y:S01]  /*2290*/  IMAD.IADD R39, R39, 0x1, R85 ;  /* 0x0000000127277824 */ /* 0x000fe200078e0255 */
[----:B------:R-:W-:Y:S01]  /*22a0*/  SHF.L.U64.HI R32, R12, 0x7, R13 ;  /* 0x000000070c207819 */ /* 0x000fe2000001020d */
[----:B------:R-:W-:Y:S01]  /*22b0*/  IMAD.IADD R76, R87, 0x1, R11 ;  /* 0x00000001574c7824 */ /* 0x000fe200078e020b */
[----:B------:R-:W-:Y:S01]  /*22c0*/  @!P6 BAR.SYNC.DEFER_BLOCKING 0x9, 0x100 ;  /* 0x024400000000eb1d */ /* 0x000fe20000010000 */
[----:B------:R-:W-:Y:S01]  /*22d0*/  ISETP.GE.AND P1, PT, R16, UR4, PT ;  /* 0x0000000410007c0c */ /* 0x000fe2000bf26270 */
[----:B------:R-:W-:Y:S01]  /*22e0*/  IMAD.IADD R78, R11, 0x1, R89 ;  /* 0x000000010b4e7824 */ /* 0x000fe200078e0259 */
[----:B------:R-:W-:-:S02]  /*22f0*/  ISETP.GE.AND P2, PT, R23, UR4, PT ;  /* 0x0000000417007c0c */ /* 0x000fc4000bf46270 */
[----:B------:R-:W-:Y:S02]  /*2300*/  SHF.R.S32.HI R79, RZ, 0x3, R40 ;  /* 0x00000003ff4f7819 */ /* 0x000fe40000011428 */
[----:B------:R-:W-:Y:S02]  /*2310*/  SHF.R.S32.HI R81, RZ, 0x1f, R77 ;  /* 0x0000001fff517819 */ /* 0x000fe4000001144d */
[----:B----4-:R-:W-:-:S07]  /*2320*/  SHF.R.S32.HI R80, RZ, 0x1f, R0 ;  /* 0x0000001fff507819 */ /* 0x010fce0000011400 */
.L_x_7068:
[----:B0-----:R-:W0:Y:S01]  /*2330*/  LDC R101, c[0x0][0x430] ;  /* 0x00010c00ff657b82 */ /* 0x001e220000000800 */
[----:B------:R-:W-:Y:S01]  /*2340*/  IADD3 R27, R27, -0x1, RZ ;  /* 0xffffffff1b1b7810 */ /* 0x000fe20007ffe0ff */
[----:B------:R-:W-:-:S04]  /*2350*/  IMAD.MOV.U32 R102, RZ, RZ, RZ ;  /* 0x000000ffff667224 */ /* 0x000fc800078e00ff */
        /* <DEDUP_REMOVED lines=15> */
[C---:B------:R-:W-:Y:S02]  /*2450*/  @!P3 IMAD R11, R0.reuse, R15, R11 ;  /* 0x0000000f000bb224 */ /* 0x040fe400078e020b */
[----:B------:R-:W-:-:S05]  /*2460*/  @!P3 IMAD.WIDE.U32 R14, R0, R14, R40 ;  /* 0x0000000e000eb225 */ /* 0x000fca00078e0028 */
[----:B------:R-:W-:Y:S02]  /*2470*/  @!P3 IADD3 R11, R15, R11, RZ ;  /* 0x0000000b0f0bb210 */ /* 0x000fe40007ffe0ff */
[----:B--2---:R-:W-:-:S04]  /*2480*/  @!P3 LEA R12, P4, R14, R12, 0x2 ;  /* 0x0000000c0e0cb211 */ /* 0x004fc800078810ff */
[----:B------:R-:W-:-:S05]  /*2490*/  @!P3 LEA.HI.X R13, R14, R13, R11, 0x2, P4 ;  /* 0x0000000d0e0db211 */ /* 0x000fca00020f140b */
[----:B------:R0:W5:Y:S01]  /*24a0*/  @!P3 LDG.E R102, desc[UR42][R12.64] ;  /* 0x0000002a0c66b981 */ /* 0x000162000c1e1900 */
[----:B-1----:R-:W-:Y:S01]  /*24b0*/  ISETP.GE.AND P3, PT, R104, 0x1, PT ;  /* 0x000000016800780c */ /* 0x002fe20003f66270 */
[----:B------:R-:W-:Y:S01]  /*24c0*/  IMAD R11, R155, 0x4000, R196 ;  /* 0x000040009b0b7824 */ /* 0x000fe200078e02c4 */
[----:B------:R-:W-:Y:S01]  /*24d0*/  ISETP.GT.AND P4, PT, R27, R26, PT ;  /* 0x0000001a1b00720c */ /* 0x000fe20003f84270 */
[----:B------:R-:W-:Y:S01]  /*24e0*/  IMAD.MOV R14, RZ, RZ, -R40 ;  /* 0x000000ffff0e7224 */ /* 0x000fe200078e0a28 */
[----:B------:R-:W-:Y:S05]  /*24f0*/  YIELD ;  /* 0x0000000000007946 */ /* 0x000fea0003800000 */
[----:B------:R-:W-:Y:S01]  /*2500*/  BSSY B0, `(.L_x_6971) ;  /* 0x000057d000007945 */ /* 0x000fe20003800000 */
[----:B------:R-:W-:Y:S01]  /*2510*/  IMAD R101, R101, R14, R44 ;  /* 0x0000000e65657224 */ /* 0x000fe200078e022c */
[----:B------:R-:W-:-:S02]  /*2520*/  LEA R92, R11, R156, 0x1 ;  /* 0x0000009c0b5c7211 */ /* 0x000fc400078e08ff */
[----:B------:R-:W-:Y:S01]  /*2530*/  P2R R91, PR, RZ, 0x10 ;  /* 0x00000010ff5b7803 */ /* 0x000fe20000000000 */
[----:B0-----:R-:W-:Y:S06]  /*2540*/  @!P3 BRA `(.L_x_6972) ;  /* 0x00000050003cb947 */ /* 0x001fec0003800000 */
[----:B------:R-:W-:Y:S01]  /*2550*/  SHF.R.S32.HI R100, RZ, 0x1f, R101 ;  /* 0x0000001fff647819 */ /* 0x000fe20000011465 */
[----:B------:R-:W-:Y:S01]  /*2560*/  ULDC.64 UR4, c[0x0][0x300] ;  /* 0x0000c00000047ab9 */ /* 0x000fe20000000a00 */
[----:B-----5:R-:W-:Y:S01]  /*2570*/  SHF.R.S32.HI R99, RZ, 0x1f, R102 ;  /* 0x0000001fff637819 */ /* 0x020fe20000011466 */
[----:B------:R-:W-:-:S04]  /*2580*/  IMAD.WIDE.U32 R12, R101, UR4, RZ ;  /* 0x00000004650c7c25 */ /* 0x000fc8000f8e00ff */
[----:B------:R-:W-:Y:S02]  /*2590*/  IMAD R14, R100, UR4, RZ ;  /* 0x00000004640e7c24 */ /* 0x000fe4000f8e02ff */
[----:B------:R-:W-:Y:S02]  /*25a0*/  IMAD R98, R27, -0x80, R25 ;  /* 0xffffff801b627824 */ /* 0x000fe400078e0219 */
[----:B------:R-:W-:Y:S01]  /*25b0*/  IMAD R11, R101, UR5, R14 ;  /* 0x00000005650b7c24 */ /* 0x000fe2000f8e020e */
[----:B------:R-:W-:Y:S01]  /*25c0*/  ULDC.64 UR4, c[0x0][0x310] ;  /* 0x0000c40000047ab9 */ /* 0x000fe20000000a00 */
[----:B------:R-:W-:Y:S01]  /*25d0*/  IMAD R14, R32, R27, RZ ;  /* 0x0000001b200e7224 */ /* 0x000fe200078e02ff */
[----:B------:R-:W-:Y:S01]  /*25e0*/  VIMNMX R98, R98, 0x80, PT ;  /* 0x0000008062627848 */ /* 0x000fe20003fe0100 */
[----:B------:R-:W-:Y:S02]  /*25f0*/  IMAD R15, R99, UR4, RZ ;  /* 0x00000004630f7c24 */ /* 0x000fe4000f8e02ff */
[----:B------:R-:W-:Y:S01]  /*2600*/  IMAD.IADD R13, R13, 0x1, R11 ;  /* 0x000000010d0d7824 */ /* 0x000fe200078e020b */
[----:B------:R-:W-:Y:S01]  /*2610*/  SHF.R.S32.HI R11, RZ, 0x1f, R27 ;  /* 0x0000001fff0b7819 */ /* 0x000fe2000001141b */
[----:B------:R-:W-:-:S02]  /*2620*/  IMAD R15, R102, UR5, R15 ;  /* 0x00000005660f7c24 */ /* 0x000fc4000f8e020f */
[----:B------:R-:W-:Y:S01]  /*2630*/  IMAD.WIDE.U32 R12, R102, UR4, R12 ;  /* 0x00000004660c7c25 */ /* 0x000fe2000f8e000c */
[----:B------:R-:W-:-:S03]  /*2640*/  ULDC.64 UR4, c[0x0][0x308] ;  /* 0x0000c20000047ab9 */ /* 0x000fc60000000a00 */
[----:B------:R-:W-:Y:S02]  /*2650*/  IMAD.IADD R13, R13, 0x1, R15 ;  /* 0x000000010d0d7824 */ /* 0x000fe400078e020f */
[----:B------:R-:W-:-:S04]  /*2660*/  IMAD.WIDE.U32 R108, R2, UR4, R12 ;  /* 0x00000004026c7c25 */ /* 0x000fc8000f8e000c */
[----:B------:R-:W-:Y:S01]  /*2670*/  IMAD R13, R2, UR5, R109 ;  /* 0x00000005020d7c24 */ /* 0x000fe2000f8e026d */
[----:B------:R-:W-:Y:S01]  /*2680*/  ULDC.64 UR4, c[0x0][0x2e8] ;  /* 0x0000ba0000047ab9 */ /* 0x000fe20000000a00 */
[----:B------:R-:W-:Y:S01]  /*2690*/  IMAD R12, R10, R27, RZ ;  /* 0x0000001b0a0c7224 */ /* 0x000fe200078e02ff */
[C---:B------:R-:W-:Y:S01]  /*26a0*/  LEA R109, P3, R108.reuse, UR4, 0x1 ;  /* 0x000000046c6d7c11 */ /* 0x040fe2000f8608ff */
[----:B------:R-:W-:Y:S02]  /*26b0*/  ULDC.U8 UR4, c[0x0][0x410] ;  /* 0x0001040000047ab9 */ /* 0x000fe40000000000 */
[C---:B------:R-:W-:Y:S01]  /*26c0*/  IMAD R41, R11.reuse, R28, R12 ;  /* 0x0000001c0b297224 */ /* 0x040fe200078e020c */
[----:B------:R-:W-:Y:S01]  /*26d0*/  LEA.HI.X R108, R108, UR5, R13, 0x1, P3 ;  /* 0x000000056c6c7c11 */ /* 0x000fe200098f0c0d */
[----:B------:R-:W-:Y:S01]  /*26e0*/  IMAD R11, R11, R35, R14 ;  /* 0x000000230b0b7224 */ /* 0x000fe200078e020e */
[----:B------:R-:W-:Y:S01]  /*26f0*/  ISETP.NE.AND P3, PT, RZ, UR4, PT ;  /* 0x00000004ff007c0c */ /* 0x000fe2000bf65270 */
[----:B------:R-:W-:-:S04]  /*2700*/  IMAD.WIDE.U32 R12, R35, R27, RZ ;  /* 0x0000001b230c7225 */ /* 0x000fc800078e00ff */
[----:B------:R-:W-:Y:S01]  /*2710*/  IMAD.WIDE.U32 R14, R28, R27, RZ ;  /* 0x0000001b1c0e7225 */ /* 0x000fe200078e00ff */
[----:B------:R-:W-:-:S03]  /*2720*/  IADD3 R11, R13, R11, RZ ;  /* 0x0000000b0d0b7210 */ /* 0x000fc60007ffe0ff */
[----:B------:R-:W-:-:S04]  /*2730*/  IMAD.IADD R90, R15, 0x1, R41 ;  /* 0x000000010f5a7824 */ /* 0x000fc800078e0229 */
[----:B------:R-:W-:Y:S05]  /*2740*/  @!P3 BRA `(.L_x_6973) ;  /* 0x0000002400a4b947 */ /* 0x000fea0003800000 */
[----:B------:R-:W-:Y:S01]  /*2750*/  ISETP.GE.AND P3, PT, R153, R98, PT ;  /* 0x000000629900720c */ /* 0x000fe20003f66270 */
[----:B------:R-:W-:Y:S01]  /*2760*/  BSSY B1, `(.L_x_6974) ;  /* 0x000001c000017945 */ /* 0x000fe20003800000 */
[----:B------:R-:W-:Y:S02]  /*2770*/  CS2R R56, SRZ ;  /* 0x0000000000387805 */ /* 0x000fe4000001ff00 */
[----:B------:R-:W-:Y:S02]  /*2780*/  CS2R R64, SRZ ;  /* 0x0000000000407805 */ /* 0x000fe4000001ff00 */
[----:B------:R-:W-:Y:S02]  /*2790*/  CS2R R68, SRZ ;  /* 0x0000000000447805 */ /* 0x000fe4000001ff00 */
[----:B------:R-:W-:Y:S02]  /*27a0*/  P2R R124, PR, RZ, 0x8 ;  /* 0x00000008ff7c7803 */ /* 0x000fe40000000000 */
[----:B------:R-:W-:-:S02]  /*27b0*/  CS2R R66, SRZ ;  /* 0x0000000000427805 */ /* 0x000fc4000001ff00 */
[----:B------:R-:W-:Y:S01]  /*27c0*/  CS2R R70, SRZ ;  /* 0x0000000000467805 */ /* 0x000fe2000001ff00 */
[----:B------:R-:W-:Y:S06]  /*27d0*/  @P3 BRA `(.L_x_6975) ;  /* 0x0000000000503947 */ /* 0x000fec0003800000 */
[----:B------:R-:W-:Y:S01]  /*27e0*/  IADD3 R41, P3, R82, R14, RZ ;  /* 0x0000000e52297210 */ /* 0x000fe20007f7e0ff */
[----:B------:R-:W-:Y:S01]  /*27f0*/  ULDC.64 UR4, c[0x0][0x3e8] ;  /* 0x0000fa0000047ab9 */ /* 0x000fe20000000a00 */
[----:B------:R-:W-:Y:S02]  /*2800*/  CS2R R68, SRZ ;  /* 0x0000000000447805 */ /* 0x000fe4000001ff00 */
[----:B------:R-:W-:Y:S01]  /*2810*/  CS2R R70, SRZ ;  /* 0x0000000000467805 */ /* 0x000fe2000001ff00 */
[----:B------:R-:W-:Y:S01]  /*2820*/  IMAD.X R42, R90, 0x1, R38, P3 ;  /* 0x000000015a2a7824 */ /* 0x000fe200018e0626 */
        /* <DEDUP_REMOVED lines=15> */
.L_x_6975:
[----:B------:R-:W-:Y:S05]  /*2920*/  BSYNC B1 ;  /* 0x0000000000017941 */ /* 0x000fea0003800000 */
.L_x_6974:
[----:B------:R-:W-:Y:S01]  /*2930*/  VIADD R44, R153, 0x20 ;  /* 0x00000020992c7836 */ /* 0x000fe20000000000 */
[----:B0----5:R-:W-:Y:S01]  /*2940*/  MOV R41, R65 ;  /* 0x0000004100297202 */ /* 0x021fe20000000f00 */
[----:B------:R-:W-:Y:S01]  /*2950*/  IMAD.MOV.U32 R40, RZ, RZ, R64 ;  /* 0x000000ffff287224 */ /* 0x000fe200078e0040 */
[----:B------:R-:W-:Y:S01]  /*2960*/  BSSY B1, `(.L_x_6976) ;  /* 0x0000027000017945 */ /* 0x000fe20003800000 */
        /* <DEDUP_REMOVED lines=11> */
[----:B------:R-:W-:Y:S02]  /*2a20*/  PRMT R123, R42, 0x7610, R123 ;  /* 0x000076102a7b7816 */ /* 0x000fe4000000007b */
[----:B------:R-:W-:Y:S02]  /*2a30*/  CS2R R58, SRZ ;  /* 0x00000000003a7805 */ /* 0x000fe4000001ff00 */
[----:B------:R-:W-:Y:S02]  /*2a40*/  PRMT R116, R40, 0x5410, R41 ;  /* 0x0000541028747816 */ /* 0x000fe40000000029 */
[----:B------:R-:W-:Y:S02]  /*2a50*/  CS2R R62, SRZ ;  /* 0x00000000003e7805 */ /* 0x000fe4000001ff00 */
[----:B------:R-:W-:-:S02]  /*2a60*/  PRMT R122, R122, 0x5410, R43 ;  /* 0x000054107a7a7816 */ /* 0x000fc4000000002b */
[----:B------:R-:W-:Y:S01]  /*2a70*/  P2R R118, PR, RZ, 0x8 ;  /* 0x00000008ff767803 */ /* 0x000fe20000000000 */
        /* <DEDUP_REMOVED lines=21> */
.L_x_6977:
[----:B------:R-:W-:Y:S05]  /*2bd0*/  BSYNC B1 ;  /* 0x0000000000017941 */ /* 0x000fea0003800000 */
.L_x_6976:
[----:B------:R-:W-:Y:S01]  /*2be0*/  IADD3 R72, R153, 0x40, RZ ;  /* 0x0000004099487810 */ /* 0x000fe20007ffe0ff */
[----:B0----5:R-:W-:Y:S01]  /*2bf0*/  IMAD.MOV.U32 R41, RZ, RZ, R57 ;  /* 0x000000ffff297224 */ /* 0x021fe200078e0039 */
[----:B------:R-:W-:Y:S01]  /*2c00*/  MOV R40, R56 ;  /* 0x0000003800287202 */ /* 0x000fe20000000f00 */
[----:B------:R-:W-:Y:S01]  /*2c10*/  IMAD.MOV.U32 R42, RZ, RZ, R60 ;  /* 0x000000ffff2a7224 */ /* 0x000fe200078e003c */
[----:B------:R-:W-:Y:S01]  /*2c20*/  ISETP.GE.AND P3, PT, R72, R98, PT ;  /* 0x000000624800720c */ /* 0x000fe20003f66270 */
[----:B------:R-:W-:Y:S01]  /*2c30*/  IMAD.MOV.U32 R43, RZ, RZ, R61 ;  /* 0x000000ffff2b7224 */ /* 0x000fe200078e003d */
[----:B------:R-:W-:Y:S01]  /*2c40*/  PRMT R110, R41, 0x5410, R40 ;  /* 0x00005410296e7816 */ /* 0x000fe20000000028 */
[----:B------:R-:W-:Y:S01]  /*2c50*/  IMAD.MOV.U32 R41, RZ, RZ, R59 ;  /* 0x000000ffff297224 */ /* 0x000fe200078e003b */
[----:B------:R-:W-:Y:S01]  /*2c60*/  MOV R40, R58 ;  /* 0x0000003a00287202 */ /* 0x000fe20000000f00 */
[----:B------:R-:W-:Y:S01]  /*2c70*/  BSSY B1, `(.L_x_6978) ;  /* 0x0000023000017945 */ /* 0x000fe20003800000 */
[----:B------:R-:W-:Y:S01]  /*2c80*/  PRMT R113, R42, 0x5410, R43 ;  /* 0x000054102a717816 */ /* 0x000fe2000000002b */
[----:B------:R-:W-:Y:S01]  /*2c90*/  IMAD.MOV.U32 R42, RZ, RZ, R62 ;  /* 0x000000ffff2a7224 */ /* 0x000fe200078e003e */
[----:B------:R-:W-:Y:S01]  /*2ca0*/  PRMT R107, R41, 0x5410, R40 ;  /* 0x00005410296b7816 */ /* 0x000fe20000000028 */
[----:B------:R-:W-:Y:S01]  /*2cb0*/  IMAD.MOV.U32 R43, RZ, RZ, R63 ;  /* 0x000000ffff2b7224 */ /* 0x000fe200078e003f */
[----:B------:R-:W-:-:S02]  /*2cc0*/  CS2R R40, SRZ ;  /* 0x0000000000287805 */ /* 0x000fc4000001ff00 */
[----:B------:R-:W-:Y:S02]  /*2cd0*/  CS2R R48, SRZ ;  /* 0x0000000000307805 */ /* 0x000fe4000001ff00 */
[----:B------:R-:W-:Y:S02]  /*2ce0*/  CS2R R52, SRZ ;  /* 0x0000000000347805 */ /* 0x000fe4000001ff00 */
[----:B------:R-:W-:Y:S02]  /*2cf0*/  CS2R R50, SRZ ;  /* 0x0000000000327805 */ /* 0x000fe4000001ff00 */
[----:B------:R-:W-:Y:S02]  /*2d00*/  PRMT R114, R42, 0x5410, R43 ;  /* 0x000054102a727816 */ /* 0x000fe4000000002b */
[----:B------:R-:W-:Y:S02]  /*2d10*/  CS2R R54, SRZ ;  /* 0x0000000000367805 */ /* 0x000fe4000001ff00 */
[----:B------:R-:W-:-:S02]  /*2d20*/  CS2R R44, SRZ ;  /* 0x00000000002c7805 */ /* 0x000fc4000001ff00 */
[----:B------:R-:W-:Y:S02]  /*2d30*/  CS2R R42, SRZ ;  /* 0x00000000002a7805 */ /* 0x000fe4000001ff00 */
        /* <DEDUP_REMOVED lines=22> */
.L_x_6979:
[----:B------:R-:W-:Y:S05]  /*2ea0*/  BSYNC B1 ;  /* 0x0000000000017941 */ /* 0x000fea0003800000 */
.L_x_6978:
[----:B0-----:R-:W-:Y:S01]  /*2eb0*/  VIADD R72, R153, 0x60 ;  /* 0x0000006099487836 */ /* 0x001fe20000000000 */
[----:B------:R-:W-:Y:S04]  /*2ec0*/  BSSY B1, `(.L_x_6980) ;  /* 0x000001f000017945 */ /* 0x000fe80003800000 */
[----:B------:R-:W-:-:S13]  /*2ed0*/  ISETP.GE.AND P4, PT, R72, R98, PT ;  /* 0x000000624800720c */ /* 0x000fda0003f86270 */
[----:B------:R-:W-:Y:S05]  /*2ee0*/  @P4 BRA `(.L_x_6981) ;  /* 0x0000000000704947 */ /* 0x000fea0003800000 */
[----:B------:R-:W0:Y:S01]  /*2ef0*/  LDC.64 R40, c[0x0][0x3f8] ;  /* 0x0000fe00ff287b82 */ /* 0x000e220000000a00 */
[----:B------:R-:W-:Y:S01]  /*2f00*/  IMAD.MOV.U32 R15, RZ, RZ, R90 ;  /* 0x000000ffff0f7224 */ /* 0x000fe200078e005a */
[----:B------:R-:W-:Y:S01]  /*2f10*/  ULDC.64 UR4, c[0x0][0x3e8] ;  /* 0x0000fa0000047ab9 */ /* 0x000fe20000000a00 */
[----:B------:R-:W-:Y:S02]  /*2f20*/  CS2R R44, SRZ ;  /* 0x00000000002c7805 */ /* 0x000fe4000001ff00 */
[----:B------:R-:W-:Y:S01]  /*2f30*/  CS2R R46, SRZ ;  /* 0x00000000002e7805 */ /* 0x000fe2000001ff00 */
[----:B0-----:R-:W-:-:S04]  /*2f40*/  IMAD.WIDE.U32 R14, R40, 0x60, R14 ;  /* 0x00000060280e7825 */ /* 0x001fc800078e000e */
[----:B------:R-:W-:Y:S01]  /*2f50*/  IMAD R13, R41, 0x60, RZ ;  /* 0x00000060290d7824 */ /* 0x000fe200078e02ff */
[----:B------:R-:W-:-:S04]  /*2f60*/  IADD3 R41, P5, R82, R14, RZ ;  /* 0x0000000e52297210 */ /* 0x000fc80007fbe0ff */
[----:B------:R-:W-:Y:S01]  /*2f70*/  IADD3.X R42, R38, R15, R13, P5, !PT ;  /* 0x0000000f262a7210 */ /* 0x000fe20002ffe40d */
[----:B------:R-:W-:Y:S01]  /*2f80*/  IMAD.MOV.U32 R13, RZ, RZ, R11 ;  /* 0x000000ffff0d7224 */ /* 0x000fe200078e000b */
[----:B------:R-:W0:Y:S02]  /*2f90*/  LDC.64 R14, c[0x0][0x408] ;  /* 0x00010200ff0e7b82 */ /* 0x000e240000000a00 */
[----:B0-----:R-:W-:-:S04]  /*2fa0*/  IMAD.WIDE.U32 R12, R14, 0x60, R12 ;  /* 0x000000600e0c7825 */ /* 0x001fc800078e000c */
[----:B------:R-:W-:Y:S01]  /*2fb0*/  IMAD R15, R15, 0x60, RZ ;  /* 0x000000600f0f7824 */ /* 0x000fe200078e02ff */
[----:B------:R-:W-:-:S04]  /*2fc0*/  IADD3 R11, P5, R86, R12, RZ ;  /* 0x0000000c560b7210 */ /* 0x000fc80007fbe0ff */
[----:B------:R-:W-:Y:S02]  /*2fd0*/  IADD3.X R40, R76, R13, R15, P5, !PT ;  /* 0x0000000d4c287210 */ /* 0x000fe40002ffe40f */
        /* <DEDUP_REMOVED lines=13> */
.L_x_6981:
[----:B------:R-:W-:Y:S05]  /*30b0*/  BSYNC B1 ;  /* 0x0000000000017941 */ /* 0x000fea0003800000 */
.L_x_6980:
[----:B0----5:R-:W-:Y:S01]  /*30c0*/  IMAD.MOV.U32 R12, RZ, RZ, R49 ;  /* 0x000000ffff0c7224 */ /* 0x021fe200078e0031 */
[----:B------:R-:W-:Y:S01]  /*30d0*/  MOV R11, R48 ;  /* 0x00000030000b7202 */ /* 0x000fe20000000f00 */
[----:B------:R-:W-:Y:S01]  /*30e0*/  IMAD.MOV.U32 R13, RZ, RZ, R52 ;  /* 0x000000ffff0d7224 */ /* 0x000fe200078e0034 */
[----:B------:R-:W-:Y:S01]  /*30f0*/  UISETP.NE.AND UP0, UPT, UR41, 0x3, UPT ;  /* 0x000000032900788c */ /* 0x000fe2000bf05270 */
        /* <DEDUP_REMOVED lines=8> */
[----:B------:R-:W-:Y:S02]  /*3180*/  PLOP3.LUT P5, PT, PT, PT, UP0, 0x80, 0x0 ;  /* 0x000000000000781c */ /* 0x000fe40003faf008 */
        /* <DEDUP_REMOVED lines=15> */
[----:B------:R-:W-:Y:S06]  /*3280*/  @!P5 BRA `(.L_x_6982) ;  /* 0x000000000004d947 */ /* 0x000fec0003800000 */
[----:B------:R-:W-:Y:S01]  /*3290*/  BPT.TRAP 0x1 ;  /* 0x000000040000795c */ /* 0x000fe20000300000 */
.L_x_6982:
[----:B------:R-:W-:Y:S01]  /*32a0*/  LEA R90, R155, R156, 0x3 ;  /* 0x0000009c9b5a7211 */ /* 0x000fe200078e18ff */
[----:B------:R-:W-:Y:S01]  /*32b0*/  BSSY B1, `(.L_x_6983) ;  /* 0x0000004000017945 */ /* 0x000fe20003800000 */
[----:B------:R-:W-:-:S04]  /*32c0*/  SHF.L.U32 R103, R154, 0x1f, RZ ;  /* 0x0000001f9a677819 */ /* 0x000fc800000006ff */
[----:B------:R-:W0:Y:S02]  /*32d0*/  SYNCS.PHASECHK.TRANS64.TRYWAIT P6, [R90+URZ+0x28890], R103 ;  /* 0x028890675a0075a7 */ /* 0x000e2400080c017f */
[----:B0-----:R-:W-:Y:S05]  /*32e0*/  @!P6 BRA `(.L_x_6984) ;  /* 0x0000019000f0e947 */ /* 0x001fea0003800000 */
.L_x_7290:
[----:B------:R-:W-:Y:S05]  /*32f0*/  BSYNC B1 ;  /* 0x0000000000017941 */ /* 0x000fea0003800000 */
.L_x_6983:
[----:B------:R-:W-:-:S03]  /*3300*/  UMOV UR4, 0xffffffff ;  /* 0xffffffff00047882 */ /* 0x000fc60000000000 */
[----:B------:R-:W-:Y:S05]  /*3310*/  BRA.DIV UR4, `(.L_x_6985) ;  /* 0x0000019204f87947 */ /* 0x000fea000b800000 */
[----:B------:R1:W2:Y:S04]  /*3320*/  SHFL.IDX PT, R75, R108, RZ, 0x181f ;  /* 0x00181fff6c4b7589 */ /* 0x0002a800000e0000 */
[----:B------:R1:W3:Y:S02]  /*3330*/  SHFL.IDX PT, R74, R109, RZ, 0x181f ;  /* 0x00181fff6d4a7589 */ /* 0x0002e400000e0000 */
.L_x_7294:
[----:B------:R-:W-:Y:S01]  /*3340*/  ISETP.NE.AND P6, PT, R124, RZ, PT ;  /* 0x000000ff7c00720c */ /* 0x000fe20003fc5270 */
[----:B------:R-:W-:-:S12]  /*3350*/  BSSY B1, `(.L_x_6986) ;  /* 0x0000066000017945 */ /* 0x000fd80003800000 */
[----:B------:R-:W-:Y:S05]  /*3360*/  @P6 BRA `(.L_x_6987) ;  /* 0x0000000400906947 */ /* 0x000fea0003800000 */
[----:B------:R-:W-:Y:S04]  /*3370*/  BSSY B2, `(.L_x_6988) ;  /* 0x0000032000027945 */ /* 0x000fe80003800000 */
[----:B------:R-:W-:Y:S05]  /*3380*/  @P1 BRA `(.L_x_6989) ;  /* 0x0000000000c01947 */ /* 0x000fea0003800000 */
[----:B------:R4:W0:Y:S01]  /*3390*/  LDS.128 R12, [R92+0x18400] ;  /* 0x018400005c0c7984 */ /* 0x0008220000000c00 */
[C---:B---3--:R-:W-:Y:S01]  /*33a0*/  LEA R72, P6, R16.reuse, R74, 0x1 ;  /* 0x0000004a10487211 */ /* 0x048fe200078c08ff */
[----:B------:R-:W-:Y:S03]  /*33b0*/  BSSY B3, `(.L_x_6990) ;  /* 0x000002c000037945 */ /* 0x000fe60003800000 */
[----:B--2---:R-:W-:Y:S02]  /*33c0*/  LEA.HI.X R73, R16, R75, R17, 0x1, P6 ;  /* 0x0000004b10497211 */ /* 0x004fe400030f0c11 */
[----:B------:R-:W-:-:S13]  /*33d0*/  ISETP.GE.AND P6, PT, R18, R104, PT ;  /* 0x000000681200720c */ /* 0x000fda0003fc6270 */
[----:B----4-:R-:W-:Y:S05]  /*33e0*/  @P6 BRA `(.L_x_6991) ;  /* 0x0000000000a06947 */ /* 0x010fea0003800000 */
[----:B------:R-:W-:Y:S01]  /*33f0*/  SHF.R.U64 R11, R68, 0x10, R69 ;  /* 0x00000010440b7819 */ /* 0x000fe20000001245 */
[--C-:B0-----:R-:W-:Y:S01]  /*3400*/  HADD2.F32 R68, -RZ, R15.reuse.H1_H1 ;  /* 0x3000000fff447230 */ /* 0x101fe20000004100 */
        /* <DEDUP_REMOVED lines=12> */
[----:B------:R-:W-:Y:S01]  /*34d0*/  FMUL.FTZ R71, R15, R71 ;  /* 0x000000470f477220 */ /* 0x000fe20000410000 */
[C---:B------:R-:W-:Y:S01]  /*34e0*/  FMUL.FTZ R124, R13.reuse, R124 ;  /* 0x0000007c0d7c7220 */ /* 0x040fe20000410000 */
[----:B------:R-:W-:Y:S01]  /*34f0*/  FFMA.FTZ R126, R13, R70, -R126 ;  /* 0x000000460d7e7223 */ /* 0x000fe2000001087e */
[----:B------:R-:W-:Y:S01]  /*3500*/  FFMA.FTZ R128, R15, R69, -R128 ;  /* 0x000000450f807223 */ /* 0x000fe20000010880 */
[----:B------:R-:W-:-:S02]  /*3510*/  HADD2.F32 R15, -RZ, R123.H1_H1 ;  /* 0x3000007bff0f7230 */ /* 0x000fc40000004100 */
[----:B------:R-:W-:Y:S01]  /*3520*/  FFMA.FTZ R125, R11, R70, R124 ;  /* 0x000000460b7d7223 */ /* 0x000fe2000001007c */
[--C-:B------:R-:W-:Y:S02]  /*3530*/  HADD2.F32 R11, -RZ, R12.reuse.H1_H1 ;  /* 0x3000000cff0b7230 */ /* 0x100fe40000004100 */
[----:B------:R-:W-:Y:S01]  /*3540*/  FFMA.FTZ R127, R68, R69, R71 ;  /* 0x00000045447f7223 */ /* 0x000fe20000010047 */
[----:B------:R-:W-:Y:S02]  /*3550*/  HADD2.F32 R123, -RZ, R123.H0_H0 ;  /* 0x2000007bff7b7230 */ /* 0x000fe40000004100 */
[----:B------:R-:W-:Y:S02]  /*3560*/  HADD2.F32 R12, -RZ, R12.H0_H0 ;  /* 0x2000000cff0c7230 */ /* 0x000fe40000004100 */
[----:B------:R-:W-:Y:S02]  /*3570*/  HADD2.F32 R13, -RZ, R14.H1_H1 ;  /* 0x3000000eff0d7230 */ /* 0x000fe40000004100 */
[----:B------:R-:W-:Y:S01]  /*3580*/  FMUL.FTZ R71, R11, R123 ;  /* 0x0000007b0b477220 */ /* 0x000fe20000410000 */
[----:B------:R-:W-:-:S02]  /*3590*/  HADD2.F32 R69, -RZ, R122.H1_H1 ;  /* 0x3000007aff457230 */ /* 0x000fc40000004100 */
[C---:B------:R-:W-:Y:S01]  /*35a0*/  FMUL.FTZ R70, R12.reuse, R123 ;  /* 0x0000007b0c467220 */ /* 0x040fe20000410000 */
[----:B------:R-:W-:Y:S02]  /*35b0*/  HADD2.F32 R14, -RZ, R14.H0_H0 ;  /* 0x2000000eff0e7230 */ /* 0x000fe40000004100 */
[----:B------:R-:W-:Y:S01]  /*35c0*/  FFMA.FTZ R71, R12, R15, -R71 ;  /* 0x0000000f0c477223 */ /* 0x000fe20000010847 */
[----:B------:R-:W-:Y:S02]  /*35d0*/  HADD2.F32 R68, -RZ, R120.H0_H0 ;  /* 0x20000078ff447230 */ /* 0x000fe40000004100 */
[----:B------:R-:W-:Y:S01]  /*35e0*/  FMUL.FTZ R123, R13, R69 ;  /* 0x000000450d7b7220 */ /* 0x000fe20000410000 */
[----:B------:R-:W-:Y:S01]  /*35f0*/  FFMA.FTZ R70, R11, R15, R70 ;  /* 0x0000000f0b467223 */ /* 0x000fe20000010046 */
[C---:B------:R-:W-:Y:S01]  /*3600*/  FMUL.FTZ R124, R14.reuse, R69 ;  /* 0x000000450e7c7220 */ /* 0x040fe20000410000 */
[----:B------:R-:W-:Y:S01]  /*3610*/  F2FP.F16.F32.PACK_AB R15, R127, R128 ;  /* 0x000000807f0f723e */ /* 0x000fe200000000ff */
[----:B------:R-:W-:-:S02]  /*3620*/  FFMA.FTZ R123, R14, R68, -R123 ;  /* 0x000000440e7b7223 */ /* 0x000fc4000001087b */
[----:B------:R-:W-:Y:S01]  /*3630*/  FFMA.FTZ R124, R13, R68, R124 ;  /* 0x000000440d7c7223 */ /* 0x000fe2000001007c */
[----:B------:R-:W-:Y:S02]  /*3640*/  F2FP.F16.F32.PACK_AB R13, R125, R126 ;  /* 0x0000007e7d0d723e */ /* 0x000fe400000000ff */
[----:B------:R-:W-:Y:S02]  /*3650*/  F2FP.F16.F32.PACK_AB R12, R70, R71 ;  /* 0x00000047460c723e */ /* 0x000fe400000000ff */
[----:B------:R-:W-:-:S07]  /*3660*/  F2FP.F16.F32.PACK_AB R14, R124, R123 ;  /* 0x0000007b7c0e723e */ /* 0x000fce00000000ff */
.L_x_6991:
[----:B------:R-:W-:Y:S05]  /*3670*/  BSYNC B3 ;  /* 0x0000000000037941 */ /* 0x000fea0003800000 */
.L_x_6990:
[----:B0-----:R4:W-:Y:S02]  /*3680*/  ST.E.128 desc[UR42][R72.64], R12 ;  /* 0x0000000c48007985 */ /* 0x0019e4000c101d2a */
.L_x_6989:
[----:B------:R-:W-:Y:S05]  /*3690*/  BSYNC B2 ;  /* 0x0000000000027941 */ /* 0x000fea0003800000 */
.L_x_6988:
[----:B------:R-:W-:Y:S05]  /*36a0*/  @P2 BRA `(.L_x_6987) ;  /* 0x0000000000c02947 */ /* 0x000fea0003800000 */
[----:B----4-:R4:W0:Y:S01]  /*36b0*/  LDS.128 R12, [R92+0x1c400] ;  /* 0x01c400005c0c7984 */ /* 0x0108220000000c00 */
        /* <DEDUP_REMOVED lines=45> */
.L_x_6993:
[----:B------:R-:W-:Y:S05]  /*3990*/  BSYNC B2 ;  /* 0x0000000000027941 */ /* 0x000fea0003800000 */
.L_x_6992:
[----:B0-----:R0:W-:Y:S02]  /*39a0*/  ST.E.128 desc[UR42][R68.64], R12 ;  /* 0x0000000c44007985 */ /* 0x0011e4000c101d2a */
.L_x_6987:
[----:B------:R-:W-:Y:S05]  /*39b0*/  BSYNC B1 ;  /* 0x0000000000017941 */ /* 0x000fea0003800000 */
.L_x_6986:
[----:B------:R-:W-:-:S03]  /*39c0*/  UMOV UR4, 0xffffffff ;  /* 0xffffffff00047882 */ /* 0x000fc60000000000 */
[----:B------:R-:W-:Y:S05]  /*39d0*/  BRA.DIV UR4, `(.L_x_6994) ;  /* 0x0000018e04947947 */ /* 0x000fea000b800000 */
[----:B------:R0:W0:Y:S04]  /*39e0*/  SHFL.IDX PT, R67, R108, 0x1, 0x181f ;  /* 0x00381f006c437f89 */ /* 0x00002800000e0000 */
[----:B------:R0:W0:Y:S02]  /*39f0*/  SHFL.IDX PT, R66, R109, 0x1, 0x181f ;  /* 0x00381f006d427f89 */ /* 0x00002400000e0000 */
.L_x_7298:
[----:B------:R-:W-:Y:S01]  /*3a00*/  ISETP.NE.AND P6, PT, R118, RZ, PT ;  /* 0x000000ff7600720c */ /* 0x000fe20003fc5270 */
[----:B------:R-:W-:-:S12]  /*3a10*/  BSSY B1, `(.L_x_6995) ;  /* 0x0000066000017945 */ /* 0x000fd80003800000 */
[----:B------:R-:W-:Y:S05]  /*3a20*/  @P6 BRA `(.L_x_6996) ;  /* 0x0000000400906947 */ /* 0x000fea0003800000 */
[----:B------:R-:W-:Y:S04]  /*3a30*/  BSSY B2, `(.L_x_6997) ;  /* 0x0000032000027945 */ /* 0x000fe80003800000 */
[----:B------:R-:W-:Y:S05]  /*3a40*/  @P1 BRA `(.L_x_6998) ;  /* 0x0000000000c01947 */ /* 0x000fea0003800000 */
[----:B0---4-:R0:W4:Y:S01]  /*3a50*/  LDS.128 R12, [R92+0x19400] ;  /* 0x019400005c0c7984 */ /* 0x0111220000000c00 */
[C---:B------:R-:W-:Y:S01]  /*3a60*/  LEA R64, P6, R16.reuse, R66, 0x1 ;  /* 0x0000004210407211 */ /* 0x040fe200078c08ff */
[----:B------:R-:W-:Y:S03]  /*3a70*/  BSSY B3, `(.L_x_6999) ;  /* 0x000002c000037945 */ /* 0x000fe60003800000 */
[----:B------:R-:W-:Y:S02]  /*3a80*/  LEA.HI.X R65, R16, R67, R17, 0x1, P6 ;  /* 0x0000004310417211 */ /* 0x000fe400030f0c11 */
[----:B------:R-:W-:-:S13]  /*3a90*/  ISETP.GE.AND P6, PT, R18, R104, PT ;  /* 0x000000681200720c */ /* 0x000fda0003fc6270 */
[----:B0-----:R-:W-:Y:S05]  /*3aa0*/  @P6 BRA `(.L_x_7000) ;  /* 0x0000000000a06947 */ /* 0x001fea0003800000 */
[----:B------:R-:W-:Y:S01]  /*3ab0*/  SHF.R.U64 R11, R60, 0x10, R61 ;  /* 0x000000103c0b7819 */ /* 0x000fe2000000123d */
        /* <DEDUP_REMOVED lines=39> */
.L_x_7000:
[----:B------:R-:W-:Y:S05]  /*3d30*/  BSYNC B3 ;  /* 0x0000000000037941 */ /* 0x000fea0003800000 */
.L_x_6999:
[----:B----4-:R0:W-:Y:S02]  /*3d40*/  ST.E.128 desc[UR42][R64.64], R12 ;  /* 0x0000000c40007985 */ /* 0x0101e4000c101d2a */
.L_x_6998:
[----:B------:R-:W-:Y:S05]  /*3d50*/  BSYNC B2 ;  /* 0x0000000000027941 */ /* 0x000fea0003800000 */
.L_x_6997:
        /* <DEDUP_REMOVED lines=47> */
.L_x_7002:
[----:B------:R-:W-:Y:S05]  /*4050*/  BSYNC B2 ;  /* 0x0000000000027941 */ /* 0x000fea0003800000 */
.L_x_7001:
[----:B----4-:R0:W-:Y:S02]  /*4060*/  ST.E.128 desc[UR42][R60.64], R12 ;  /* 0x0000000c3c007985 */ /* 0x0101e4000c101d2a */
.L_x_6996:
[----:B------:R-:W-:Y:S05]  /*4070*/  BSYNC B1 ;  /* 0x0000000000017941 */ /* 0x000fea0003800000 */
.L_x_6995:
[----:B------:R-:W-:-:S03]  /*4080*/  UMOV UR4, 0xffffffff ;  /* 0xffffffff00047882 */ /* 0x000fc60000000000 */
[----:B------:R-:W-:Y:S05]  /*4090*/  BRA.DIV UR4, `(.L_x_7003) ;  /* 0x0000018a04307947 */ /* 0x000fea000b800000 */
[----:B------:R0:W0:Y:S04]  /*40a0*/  SHFL.IDX PT, R59, R108, 0x2, 0x181f ;  /* 0x00581f006c3b7f89 */ /* 0x00002800000e0000 */
[----:B------:R0:W0:Y:S02]  /*40b0*/  SHFL.IDX PT, R58, R109, 0x2, 0x181f ;  /* 0x00581f006d3a7f89 */ /* 0x00002400000e0000 */
.L_x_7302:
[----:B------:R-:W-:Y:S04]  /*40c0*/  BSSY B1, `(.L_x_7004) ;  /* 0x0000067000017945 */ /* 0x000fe80003800000 */
        /* <DEDUP_REMOVED lines=22> */
[----:B------:R-:W-:Y:S01]  /*4230*/  FMUL.FTZ R60, R13, R60 ;  /* 0x0000003c0d3c7220 */ /* 0x000fe20000410000 */
[----:B------:R-:W-:Y:S02]  /*4240*/  HADD2.F32 R122, -RZ, R122.H0_H0 ;  /* 0x2000007aff7a7230 */ /* 0x000fe40000004100 */
[-C--:B------:R-:W-:Y:S01]  /*4250*/  FMUL.FTZ R64, R52, R55.reuse ;  /* 0x0000003734407220 */ /* 0x080fe20000410000 */
[----:B------:R-:W-:Y:S01]  /*4260*/  FMUL.FTZ R61, R15, R55 ;  /* 0x000000370f3d7220 */ /* 0x000fe20000410000 */
[----:B------:R-:W-:Y:S01]  /*4270*/  FFMA.FTZ R55, R11, R54, R60 ;  /* 0x000000360b377223 */ /* 0x000fe2000001003c */
[----:B------:R-:W-:-:S02]  /*4280*/  HADD2.F32 R11, -RZ, R12.H1_H1 ;  /* 0x3000000cff0b7230 */ /* 0x000fc40000004100 */
[-C--:B------:R-:W-:Y:S01]  /*4290*/  FFMA.FTZ R64, R15, R53.reuse, -R64 ;  /* 0x000000350f407223 */ /* 0x080fe20000010840 */
[----:B------:R-:W-:Y:S01]  /*42a0*/  FFMA.FTZ R62, R13, R54, -R62 ;  /* 0x000000360d3e7223 */ /* 0x000fe2000001083e */
[----:B------:R-:W-:Y:S02]  /*42b0*/  HADD2.F32 R15, -RZ, R121.H1_H1 ;  /* 0x30000079ff0f7230 */ /* 0x000fe40000004100 */
[----:B------:R-:W-:Y:S01]  /*42c0*/  FFMA.FTZ R61, R52, R53, R61 ;  /* 0x00000035343d7223 */ /* 0x000fe2000001003d */
[----:B------:R-:W-:Y:S02]  /*42d0*/  HADD2.F32 R12, -RZ, R12.H0_H0 ;  /* 0x2000000cff0c7230 */ /* 0x000fe40000004100 */
[--C-:B------:R-:W-:Y:S02]  /*42e0*/  HADD2.F32 R13, -RZ, R14.reuse.H1_H1 ;  /* 0x3000000eff0d7230 */ /* 0x100fe40000004100 */
[----:B------:R-:W-:Y:S01]  /*42f0*/  FMUL.FTZ R53, R11, R15 ;  /* 0x0000000f0b357220 */ /* 0x000fe20000410000 */
[----:B------:R-:W-:-:S02]  /*4300*/  HADD2.F32 R14, -RZ, R14.H0_H0 ;  /* 0x2000000eff0e7230 */ /* 0x000fc40000004100 */
[----:B------:R-:W-:Y:S01]  /*4310*/  FMUL.FTZ R52, R12, R15 ;  /* 0x0000000f0c347220 */ /* 0x000fe20000410000 */
[----:B------:R-:W-:Y:S02]  /*4320*/  HADD2.F32 R121, -RZ, R121.H0_H0 ;  /* 0x20000079ff797230 */ /* 0x000fe40000004100 */
[-C--:B------:R-:W-:Y:S01]  /*4330*/  FMUL.FTZ R15, R13, R122.reuse ;  /* 0x0000007a0d0f7220 */ /* 0x080fe20000410000 */
[----:B------:R-:W-:Y:S02]  /*4340*/  HADD2.F32 R120, -RZ, R120.H1_H1 ;  /* 0x30000078ff787230 */ /* 0x000fe40000004100 */
[C---:B------:R-:W-:Y:S01]  /*4350*/  FMUL.FTZ R122, R14.reuse, R122 ;  /* 0x0000007a0e7a7220 */ /* 0x040fe20000410000 */
[----:B------:R-:W-:Y:S01]  /*4360*/  F2FP.F16.F32.PACK_AB R61, R61, R64 ;  /* 0x000000403d3d723e */ /* 0x000fe200000000ff */
[-C--:B------:R-:W-:Y:S02]  /*4370*/  FFMA.FTZ R15, R14, R121.reuse, -R15 ;  /* 0x000000790e0f7223 */ /* 0x080fe4000001080f */
[----:B------:R-:W-:Y:S01]  /*4380*/  FFMA.FTZ R122, R13, R121, R122 ;  /* 0x000000790d7a7223 */ /* 0x000fe2000001007a */
[-C--:B------:R-:W-:Y:S01]  /*4390*/  FFMA.FTZ R53, R12, R120.reuse, -R53 ;  /* 0x000000780c357223 */ /* 0x080fe20000010835 */
[----:B------:R-:W-:Y:S01]  /*43a0*/  FFMA.FTZ R52, R11, R120, R52 ;  /* 0x000000780b347223 */ /* 0x000fe20000010034 */
[----:B------:R-:W-:-:S02]  /*43b0*/  F2FP.F16.F32.PACK_AB R13, R55, R62 ;  /* 0x0000003e370d723e */ /* 0x000fc400000000ff */
[----:B------:R-:W-:Y:S01]  /*43c0*/  F2FP.F16.F32.PACK_AB R14, R122, R15 ;  /* 0x0000000f7a0e723e */ /* 0x000fe200000000ff */
[----:B------:R-:W-:Y:S01]  /*43d0*/  IMAD.MOV.U32 R15, RZ, RZ, R61 ;  /* 0x000000ffff0f7224 */ /* 0x000fe200078e003d */
[----:B------:R-:W-:-:S07]  /*43e0*/  F2FP.F16.F32.PACK_AB R12, R52, R53 ;  /* 0x00000035340c723e */ /* 0x000fce00000000ff */
.L_x_7009:
[----:B------:R-:W-:Y:S05]  /*43f0*/  BSYNC B3 ;  /* 0x0000000000037941 */ /* 0x000fea0003800000 */
.L_x_7008:
[----:B----4-:R0:W-:Y:S02]  /*4400*/  ST.E.128 desc[UR42][R56.64], R12 ;  /* 0x0000000c38007985 */ /* 0x0101e4000c101d2a */
.L_x_7007:
[----:B------:R-:W-:Y:S05]  /*4410*/  BSYNC B2 ;  /* 0x0000000000027941 */ /* 0x000fea0003800000 */
.L_x_7006:
        /* <DEDUP_REMOVED lines=47> */
.L_x_7011:
[----:B------:R-:W-:Y:S05]  /*4710*/  BSYNC B2 ;  /* 0x0000000000027941 */ /* 0x000fea0003800000 */
.L_x_7010:
[----:B----4-:R0:W-:Y:S02]  /*4720*/  ST.E.128 desc[UR42][R52.64], R12 ;  /* 0x0000000c34007985 */ /* 0x0101e4000c101d2a */
.L_x_7005:
[----:B------:R-:W-:Y:S05]  /*4730*/  BSYNC B1 ;  /* 0x0000000000017941 */ /* 0x000fea0003800000 */
.L_x_7004:
[----:B------:R-:W-:-:S03]  /*4740*/  UMOV UR4, 0xffffffff ;  /* 0xffffffff00047882 */ /* 0x000fc60000000000 */
[----:B------:R-:W-:Y:S05]  /*4750*/  BRA.DIV UR4, `(.L_x_7012) ;  /* 0x0000018204cc7947 */ /* 0x000fea000b800000 */
[----:B------:R2:W2:Y:S04]  /*4760*/  SHFL.IDX PT, R51, R108, 0x3, 0x181f ;  /* 0x00781f006c337f89 */ /* 0x0004a800000e0000 */
[----:B01----:R-:W0:Y:S02]  /*4770*/  SHFL.IDX PT, R109, R109, 0x3, 0x181f ;  /* 0x00781f006d6d7f89 */ /* 0x003e2400000e0000 */
.L_x_7306:
[----:B------:R-:W-:Y:S05]  /*4780*/  @P4 BRA `(.L_x_7013) ;  /* 0x0000003400504947 */ /* 0x000fea0003800000 */
[----:B------:R-:W-:Y:S04]  /*4790*/  BSSY B1, `(.L_x_7014) ;  /* 0x0000032000017945 */ /* 0x000fe80003800000 */
[----:B------:R-:W-:Y:S05]  /*47a0*/  @P1 BRA `(.L_x_7015) ;  /* 0x0000000000c01947 */ /* 0x000fea0003800000 */
[----:B----4-:R1:W4:Y:S01]  /*47b0*/  LDS.128 R12, [R92+0x1b400] ;  /* 0x01b400005c0c7984 */ /* 0x0103220000000c00 */
[C---:B0-----:R-:W-:Y:S01]  /*47c0*/  LEA R48, P3, R16.reuse, R109, 0x1 ;  /* 0x0000006d10307211 */ /* 0x041fe200078608ff */
[----:B------:R-:W-:Y:S03]  /*47d0*/  BSSY B2, `(.L_x_7016) ;  /* 0x000002c000027945 */ /* 0x000fe60003800000 */
[----:B--2---:R-:W-:Y:S02]  /*47e0*/  LEA.HI.X R49, R16, R51, R17, 0x1, P3 ;  /* 0x0000003310317211 */ /* 0x004fe400018f0c11 */
[----:B------:R-:W-:-:S13]  /*47f0*/  ISETP.GE.AND P3, PT, R18, R104, PT ;  /* 0x000000681200720c */ /* 0x000fda0003f66270 */
[----:B-1----:R-:W-:Y:S05]  /*4800*/  @P3 BRA `(.L_x_7017) ;  /* 0x0000000000a03947 */ /* 0x002fea0003800000 */
        /* <DEDUP_REMOVED lines=40> */
.L_x_7017:
[----:B------:R-:W-:Y:S05]  /*4a90*/  BSYNC B2 ;  /* 0x0000000000027941 */ /* 0x000fea0003800000 */
.L_x_7016:
[----:B----4-:R1:W-:Y:S02]  /*4aa0*/  ST.E.128 desc[UR42][R48.64], R12 ;  /* 0x0000000c30007985 */ /* 0x0103e4000c101d2a */
.L_x_7015:
[----:B------:R-:W-:Y:S05]  /*4ab0*/  BSYNC B1 ;  /* 0x0000000000017941 */ /* 0x000fea0003800000 */
.L_x_7014:
[----:B------:R-:W-:Y:S05]  /*4ac0*/  @P2 BRA `(.L_x_7013) ;  /* 0x0000003000802947 */ /* 0x000fea0003800000 */
[----:B-1--4-:R1:W4:Y:S01]  /*4ad0*/  LDS.128 R12, [R92+0x1f400] ;  /* 0x01f400005c0c7984 */ /* 0x0123220000000c00 */
        /* <DEDUP_REMOVED lines=45> */
.L_x_7019:
[----:B------:R-:W-:Y:S05]  /*4db0*/  BSYNC B1 ;  /* 0x0000000000017941 */ /* 0x000fea0003800000 */
.L_x_7018:
[----:B----4-:R0:W-:Y:S01]  /*4dc0*/  ST.E.128 desc[UR42][R44.64], R12 ;  /* 0x0000000c2c007985 */ /* 0x0101e2000c101d2a */
[----:B------:R-:W-:Y:S05]  /*4dd0*/  BRA `(.L_x_7013) ;  /* 0x0000002c00bc7947 */ /* 0x000fea0003800000 */
.L_x_6973:
[----:B------:R-:W-:-:S05]  /*4de0*/  VIADD R40, R153, 0x20 ;  /* 0x0000002099287836 */ /* 0x000fca0000000000 */
[----:B------:R-:W-:Y:S01]  /*4df0*/  ISETP.GE.AND P4, PT, R40, R98, PT ;  /* 0x000000622800720c */ /* 0x000fe20003f86270 */
[----:B------:R-:W-:-:S03]  /*4e00*/  VIADD R40, R153, 0x40 ;  /* 0x0000004099287836 */ /* 0x000fc60000000000 */
[----:B------:R-:W-:-:S13]  /*4e10*/  ISETP.GE.OR P4, PT, R16, R104, P4 ;  /* 0x000000681000720c */ /* 0x000fda0002786670 */
[----:B------:R-:W-:Y:S01]  /*4e20*/  @!P4 IADD3 R46, P3, P5, R84, R14, R20 ;  /* 0x0000000e542ec210 */ /* 0x000fe20007d7e014 */
[----:B------:R-:W0:Y:S03]  /*4e30*/  @!P4 LDC.64 R56, c[0x0][0x3e8] ;  /* 0x0000fa00ff38cb82 */ /* 0x000e260000000a00 */
[----:B------:R-:W-:Y:S02]  /*4e40*/  @!P4 IADD3.X R47, R39, R90, R8, P3, P5 ;  /* 0x0000005a272fc210 */ /* 0x000fe40001fea408 */
[----:B------:R-:W-:-:S03]  /*4e50*/  @!P4 IADD3 R44, P3, P5, R88, R12, R33 ;  /* 0x0000000c582cc210 */ /* 0x000fc60007d7e021 */
[----:B------:R-:W1:Y:S01]  /*4e60*/  @!P4 LDC.64 R58, c[0x0][0x400] ;  /* 0x00010000ff3acb82 */ /* 0x000e620000000a00 */
[----:B------:R-:W-:Y:S02]  /*4e70*/  @!P4 IADD3.X R45, R78, R11, R30, P3, P5 ;  /* 0x0000000b4e2dc210 */ /* 0x000fe40001fea41e */
[----:B------:R-:W-:-:S04]  /*4e80*/  ISETP.GE.AND P3, PT, R40, R98, PT ;  /* 0x000000622800720c */ /* 0x000fc80003f66270 */
[----:B------:R-:W-:-:S13]  /*4e90*/  ISETP.GE.OR P3, PT, R16, R104, P3 ;  /* 0x000000681000720c */ /* 0x000fda0001f66670 */
[----:B------:R-:W-:Y:S01]  /*4ea0*/  @!P3 IADD3 R42, P5, P6, R84, R21, R14 ;  /* 0x00000015542ab210 */ /* 0x000fe20007ebe00e */
[----:B------:R-:W2:Y:S03]  /*4eb0*/  @!P3 LDC.64 R64, c[0x0][0x3e8] ;  /* 0x0000fa00ff40bb82 */ /* 0x000ea60000000a00 */
[----:B------:R-:W-:Y:S02]  /*4ec0*/  @!P3 IADD3.X R43, R39, R9, R90, P5, P6 ;  /* 0x00000009272bb210 */ /* 0x000fe40002fec45a */
[----:B------:R-:W-:-:S03]  /*4ed0*/  @!P3 IADD3 R40, P5, P6, R88, R34, R12 ;  /* 0x000000225828b210 */ /* 0x000fc60007ebe00c */
[----:B------:R-:W3:Y:S01]  /*4ee0*/  @!P3 LDC.64 R66, c[0x0][0x400] ;  /* 0x00010000ff42bb82 */ /* 0x000ee20000000a00 */
[----:B------:R-:W-:Y:S02]  /*4ef0*/  @!P3 IADD3.X R41, R78, R31, R11, P5, P6 ;  /* 0x0000001f4e29b210 */ /* 0x000fe40002fec40b */
[----:B------:R-:W-:-:S04]  /*4f00*/  ISETP.GE.AND P5, PT, R153, R98, PT ;  /* 0x000000629900720c */ /* 0x000fc80003fa6270 */
[----:B------:R-:W-:-:S13]  /*4f10*/  ISETP.GE.OR P5, PT, R16, R104, P5 ;  /* 0x000000681000720c */ /* 0x000fda0002fa6670 */
[----:B------:R-:W4:Y:S01]  /*4f20*/  @!P5 LDC.64 R48, c[0x0][0x3e8] ;  /* 0x0000fa00ff30db82 */ /* 0x000f220000000a00 */
[----:B------:R-:W-:-:S04]  /*4f30*/  @!P5 IADD3 R50, P6, R84, R14, RZ ;  /* 0x0000000e5432d210 */ /* 0x000fc80007fde0ff */
[----:B------:R-:W-:Y:S02]  /*4f40*/  @!P5 IADD3.X R51, R90, R39, RZ, P6, !PT ;  /* 0x000000275a33d210 */ /* 0x000fe400037fe4ff */
[----:B----4-:R-:W-:-:S04]  /*4f50*/  @!P5 LEA R48, P6, R50, R48, 0x1 ;  /* 0x000000303230d211 */ /* 0x010fc800078c08ff */
[----:B------:R-:W-:Y:S02]  /*4f60*/  @!P5 LEA.HI.X R49, R50, R49, R51, 0x1, P6 ;  /* 0x000000313231d211 */ /* 0x000fe400030f0c33 */
[----:B------:R-:W4:Y:S01]  /*4f70*/  @!P5 LDC.64 R50, c[0x0][0x400] ;  /* 0x00010000ff32db82 */ /* 0x000f220000000a00 */
[----:B------:R-:W-:-:S05]  /*4f80*/  @!P5 IADD3 R52, P6, R88, R12, RZ ;  /* 0x0000000c5834d210 */ /* 0x000fca0007fde0ff */
[----:B------:R-:W-:Y:S01]  /*4f90*/  @!P5 IMAD.X R53, R11, 0x1, R78, P6 ;  /* 0x000000010b35d824 */ /* 0x000fe200030e064e */
[----:B----4-:R-:W-:-:S04]  /*4fa0*/  @!P5 LEA R50, P6, R52, R50, 0x1 ;  /* 0x000000323432d211 */ /* 0x010fc800078c08ff */
[----:B------:R-:W-:Y:S02]  /*4fb0*/  @!P5 LEA.HI.X R51, R52, R51, R53, 0x1, P6 ;  /* 0x000000333433d211 */ /* 0x000fe400030f0c35 */
[----:B0-----:R-:W-:-:S04]  /*4fc0*/  @!P4 LEA R56, P6, R46, R56, 0x1 ;  /* 0x000000382e38c211 */ /* 0x001fc800078c08ff */
[----:B------:R-:W-:Y:S02]  /*4fd0*/  @!P4 LEA.HI.X R57, R46, R57, R47, 0x1, P6 ;  /* 0x000000392e39c211 */ /* 0x000fe400030f0c2f */
[----:B------:R-:W-:Y:S02]  /*4fe0*/  CS2R R46, SRZ ;  /* 0x00000000002e7805 */ /* 0x000fe4000001ff00 */
[----:B-1----:R-:W-:-:S04]  /*4ff0*/  @!P4 LEA R58, P6, R44, R58, 0x1 ;  /* 0x0000003a2c3ac211 */ /* 0x002fc800078c08ff */
[----:B------:R-:W-:Y:S02]  /*5000*/  @!P4 LEA.HI.X R59, R44, R59, R45, 0x1, P6 ;  /* 0x0000003b2c3bc211 */ /* 0x000fe400030f0c2d */
[----:B------:R-:W-:Y:S02]  /*5010*/  CS2R R44, SRZ ;  /* 0x00000000002c7805 */ /* 0x000fe4000001ff00 */
[----:B--2---:R-:W-:-:S04]  /*5020*/  @!P3 LEA R64, P6, R42, R64, 0x1 ;  /* 0x000000402a40b211 */ /* 0x004fc800078c08ff */
[----:B------:R-:W-:Y:S02]  /*5030*/  @!P3 LEA.HI.X R65, R42, R65, R43, 0x1, P6 ;  /* 0x000000412a41b211 */ /* 0x000fe400030f0c2b */
[----:B------:R-:W-:Y:S02]  /*5040*/  CS2R R42, SRZ ;  /* 0x00000000002a7805 */ /* 0x000fe4000001ff00 */
[C---:B---3--:R-:W-:Y:S01]  /*5050*/  @!P3 LEA R66, P6, R40.reuse, R66, 0x1 ;  /* 0x000000422842b211 */ /* 0x048fe200078c08ff */
[----:B------:R0:W5:Y:S03]  /*5060*/  @!P5 LDG.E.128 R44, desc[UR42][R50.64] ;  /* 0x0000002a322cd981 */ /* 0x000166000c1e1d00 */
[----:B------:R-:W-:Y:S02]  /*5070*/  @!P3 LEA.HI.X R67, R40, R67, R41, 0x1, P6 ;  /* 0x000000432843b211 */ /* 0x000fe400030f0c29 */
[----:B------:R-:W-:-:S02]  /*5080*/  CS2R R40, SRZ ;  /* 0x0000000000287805 */ /* 0x000fc4000001ff00 */
[----:B------:R-:W-:Y:S02]  /*5090*/  CS2R R54, SRZ ;  /* 0x0000000000367805 */ /* 0x000fe4000001ff00 */
[----:B------:R-:W-:Y:S01]  /*50a0*/  CS2R R52, SRZ ;  /* 0x0000000000347805 */ /* 0x000fe2000001ff00 */
[----:B------:R-:W-:Y:S01]  /*50b0*/  VIADD R68, R153, 0x60 ;  /* 0x0000006099447836 */ /* 0x000fe20000000000 */
[----:B------:R1:W5:Y:S01]  /*50c0*/  @!P5 LDG.E.128 R40, desc[UR42][R48.64] ;  /* 0x0000002a3028d981 */ /* 0x000362000c1e1d00 */
[----:B0-----:R-:W-:-:S03]  /*50d0*/  CS2R R50, SRZ ;  /* 0x0000000000327805 */ /* 0x001fc6000001ff00 */
[----:B------:R0:W5:Y:S01]  /*50e0*/  @!P4 LDG.E.128 R52, desc[UR42][R58.64] ;  /* 0x0000002a3a34c981 */ /* 0x000162000c1e1d00 */
[----:B-1----:R-:W-:-:S06]  /*50f0*/  CS2R R48, SRZ ;  /* 0x0000000000307805 */ /* 0x002fcc000001ff00 */
[----:B------:R1:W5:Y:S01]  /*5100*/  @!P4 LDG.E.128 R48, desc[UR42][R56.64] ;  /* 0x0000002a3830c981 */ /* 0x000362000c1e1d00 */
[----:B------:R-:W-:-:S04]  /*5110*/  ISETP.GE.AND P4, PT, R68, R98, PT ;  /* 0x000000624400720c */ /* 0x000fc80003f86270 */
[----:B------:R-:W-:Y:S02]  /*5120*/  ISETP.GE.OR P4, PT, R16, R104, P4 ;  /* 0x000000681000720c */ /* 0x000fe40002786670 */
[----:B0-----:R-:W-:Y:S02]  /*5130*/  CS2R R58, SRZ ;  /* 0x00000000003a7805 */ /* 0x001fe4000001ff00 */
[----:B------:R-:W-:Y:S02]  /*5140*/  CS2R R62, SRZ ;  /* 0x00000000003e7805 */ /* 0x000fe4000001ff00 */
[----:B------:R-:W-:Y:S02]  /*5150*/  CS2R R60, SRZ ;  /* 0x00000000003c7805 */ /* 0x000fe4000001ff00 */
[----:B-1----:R-:W-:Y:S01]  /*5160*/  CS2R R56, SRZ ;  /* 0x0000000000387805 */ /* 0x002fe2000001ff00 */
[----:B------:R-:W-:Y:S01]  /*5170*/  BSSY B1, `(.L_x_7020) ;  /* 0x000001d000017945 */ /* 0x000fe20003800000 */
[----:B------:R-:W-:-:S02]  /*5180*/  CS2R R70, SRZ ;  /* 0x0000000000467805 */ /* 0x000fc4000001ff00 */
[----:B------:R-:W-:Y:S01]  /*5190*/  CS2R R68, SRZ ;  /* 0x0000000000447805 */ /* 0x000fe2000001ff00 */
[----:B------:R0:W5:Y:S04]  /*51a0*/  @!P3 LDG.E.128 R60, desc[UR42][R66.64] ;  /* 0x0000002a423cb981 */ /* 0x000168000c1e1d00 */
[----:B------:R1:W5:Y:S01]  /*51b0*/  @!P3 LDG.E.128 R56, desc[UR42][R64.64] ;  /* 0x0000002a4038b981 */ /* 0x000362000c1e1d00 */
[----:B------:R-:W-:Y:S02]  /*51c0*/  ISETP.GE.AND P3, PT, R16, R104, PT ;  /* 0x000000681000720c */ /* 0x000fe40003f66270 */
[----:B0-----:R-:W-:Y:S02]  /*51d0*/  CS2R R66, SRZ ;  /* 0x0000000000427805 */ /* 0x001fe4000001ff00 */
[----:B-1----:R-:W-:Y:S01]  /*51e0*/  CS2R R64, SRZ ;  /* 0x0000000000407805 */ /* 0x002fe2000001ff00 */
[----:B------:R-:W-:Y:S08]  /*51f0*/  @P4 BRA `(.L_x_7021) ;  /* 0x0000000000504947 */ /* 0x000ff00003800000 */
[----:B------:R-:W0:Y:S01]  /*5200*/  LDC.64 R64, c[0x0][0x3f8] ;  /* 0x0000fe00ff407b82 */ /* 0x000e220000000a00 */
[----:B------:R-:W-:Y:S01]  /*5210*/  IMAD.MOV.U32 R15, RZ, RZ, R90 ;  /* 0x000000ffff0f7224 */ /* 0x000fe200078e005a */
[----:B------:R-:W-:Y:S01]  /*5220*/  MOV R13, R11 ;  /* 0x0000000b000d7202 */ /* 0x000fe20000000f00 */
[----:B------:R-:W-:Y:S01]  /*5230*/  ULDC.64 UR4, c[0x0][0x3e8] ;  /* 0x0000fa0000047ab9 */ /* 0x000fe20000000a00 */
[----:B0-----:R-:W-:-:S04]  /*5240*/  IMAD.WIDE.U32 R14, R64, 0x60, R14 ;  /* 0x00000060400e7825 */ /* 0x001fc800078e000e */
[----:B------:R-:W-:Y:S01]  /*5250*/  IMAD R66, R65, 0x60, RZ ;  /* 0x0000006041427824 */ /* 0x000fe200078e02ff */
[----:B------:R-:W-:-:S04]  /*5260*/  IADD3 R65, P4, R84, R14, RZ ;  /* 0x0000000e54417210 */ /* 0x000fc80007f9e0ff */
[----:B------:R-:W-:Y:S02]  /*5270*/  IADD3.X R66, R39, R15, R66, P4, !PT ;  /* 0x0000000f27427210 */ /* 0x000fe400027fe442 */
        /* <DEDUP_REMOVED lines=8> */
[----:B------:R-:W-:-:S03]  /*5300*/  LEA R68, P4, R11, UR4, 0x1 ;  /* 0x000000040b447c11 */ /* 0x000fc6000f8808ff */
[----:B------:R-:W5:Y:S01]  /*5310*/  LDG.E.128 R64, desc[UR42][R64.64] ;  /* 0x0000002a40407981 */ /* 0x000f62000c1e1d00 */
[----:B------:R-:W-:-:S06]  /*5320*/  LEA.HI.X R69, R11, UR5, R12, 0x1, P4 ;  /* 0x000000050b457c11 */ /* 0x000fcc000a0f0c0c */
[----:B------:R-:W5:Y:S03]  /*5330*/  LDG.E.128 R68, desc[UR42][R68.64] ;  /* 0x0000002a44447981 */ /* 0x000f66000c1e1d00 */
.L_x_7021:
[----:B------:R-:W-:Y:S05]  /*5340*/  BSYNC B1 ;  /* 0x0000000000017941 */ /* 0x000fea0003800000 */
.L_x_7020:
[----:B-----5:R-:W-:Y:S01]  /*5350*/  IMAD.MOV.U32 R11, RZ, RZ, R66 ;  /* 0x000000ffff0b7224 */ /* 0x020fe200078e0042 */
[----:B------:R-:W-:Y:S01]  /*5360*/  MOV R14, R65 ;  /* 0x00000041000e7202 */ /* 0x000fe20000000f00 */
[----:B------:R-:W-:Y:S01]  /*5370*/  IMAD.MOV.U32 R12, RZ, RZ, R67 ;  /* 0x000000ffff0c7224 */ /* 0x000fe200078e0043 */
[----:B------:R-:W-:Y:S01]  /*5380*/  UISETP.NE.AND UP0, UPT, UR41, 0x3, UPT ;  /* 0x000000032900788c */ /* 0x000fe2000bf05270 */
[----:B------:R-:W-:-:S03]  /*5390*/  IMAD.MOV.U32 R13, RZ, RZ, R64 ;  /* 0x000000ffff0d7224 */ /* 0x000fc600078e0040 */
[----:B------:R-:W-:Y:S01]  /*53a0*/  PRMT R115, R12, 0x5410, R11 ;  /* 0x000054100c737816 */ /* 0x000fe2000000000b */
[----:B------:R-:W-:Y:S01]  /*53b0*/  IMAD.MOV.U32 R11, RZ, RZ, R70 ;  /* 0x000000ffff0b7224 */ /* 0x000fe200078e0046 */
[----:B------:R-:W-:Y:S01]  /*53c0*/  PRMT R114, R14, 0x5410, R13 ;  /* 0x000054100e727816 */ /* 0x000fe2000000000d */
[----:B------:R-:W-:Y:S01]  /*53d0*/  IMAD.MOV.U32 R12, RZ, RZ, R71 ;  /* 0x000000ffff0c7224 */ /* 0x000fe200078e0047 */
[----:B------:R-:W-:Y:S01]  /*53e0*/  MOV R14, R69 ;  /* 0x00000045000e7202 */ /* 0x000fe20000000f00 */
[----:B------:R-:W-:Y:S01]  /*53f0*/  IMAD.MOV.U32 R13, RZ, RZ, R68 ;  /* 0x000000ffff0d7224 */ /* 0x000fe200078e0044 */
[----:B------:R-:W-:Y:S02]  /*5400*/  PLOP3.LUT P5, PT, PT, PT, UP0, 0x80, 0x0 ;  /* 0x000000000000781c */ /* 0x000fe40003faf008 */
        /* <DEDUP_REMOVED lines=46> */
.L_x_7022:
[----:B------:R-:W-:Y:S01]  /*56f0*/  IMAD R90, R155, 0x8, R156 ;  /* 0x000000089b5a7824 */ /* 0x000fe200078e029c */
[----:B------:R-:W-:Y:S01]  /*5700*/  SHF.L.U32 R103, R154, 0x1f, RZ ;  /* 0x0000001f9a677819 */ /* 0x000fe200000006ff */
[----:B------:R-:W0:Y:S01]  /*5710*/  LDC R110, c[0x0][0x2f4] ;  /* 0x0000bd00ff6e7b82 */ /* 0x000e220000000800 */
[----:B------:R-:W-:Y:S02]  /*5720*/  BSSY B1, `(.L_x_7023) ;  /* 0x0000003000017945 */ /* 0x000fe40003800000 */
[----:B------:R-:W1:Y:S02]  /*5730*/  SYNCS.PHASECHK.TRANS64.TRYWAIT P4, [R90+URZ+0x28890], R103 ;  /* 0x028890675a0075a7 */ /* 0x000e64000808017f */
[----:B-1----:R-:W-:Y:S05]  /*5740*/  @!P4 BRA `(.L_x_7024) ;  /* 0x00000174001cc947 */ /* 0x002fea0003800000 */
.L_x_7307:
[----:B------:R-:W-:Y:S05]  /*5750*/  BSYNC B1 ;  /* 0x0000000000017941 */ /* 0x000fea0003800000 */
.L_x_7023:
[----:B------:R-:W-:Y:S01]  /*5760*/  UMOV UR4, 0xffffffff ;  /* 0xffffffff00047882 */ /* 0x000fe20000000000 */
[----:B0-----:R-:W-:Y:S02]  /*5770*/  IMAD.IADD R112, R110, 0x1, -R37 ;  /* 0x000000016e707824 */ /* 0x001fe400078e0a25 */
[----:B------:R-:W-:Y:S05]  /*5780*/  BRA.DIV UR4, `(.L_x_7025) ;  /* 0x0000017604207947 */ /* 0x000fea000b800000 */
[----:B------:R0:W2:Y:S04]  /*5790*/  SHFL.IDX PT, R107, R108, RZ, 0x181f ;  /* 0x00181fff6c6b7589 */ /* 0x0000a800000e0000 */
[----:B------:R0:W3:Y:S02]  /*57a0*/  SHFL.IDX PT, R106, R109, RZ, 0x181f ;  /* 0x00181fff6d6a7589 */ /* 0x0000e400000e0000 */
.L_x_7311:
[----:B------:R-:W-:Y:S01]  /*57b0*/  ISETP.GE.OR P4, PT, R153, R98, P1 ;  /* 0x000000629900720c */ /* 0x000fe20000f86670 */
[----:B------:R-:W-:-:S12]  /*57c0*/  BSSY B1, `(.L_x_7026) ;  /* 0x0000073000017945 */ /* 0x000fd80003800000 */
[----:B------:R-:W-:Y:S05]  /*57d0*/  @P4 BRA `(.L_x_7027) ;  /* 0x0000000400c44947 */ /* 0x000fea0003800000 */
[----:B------:R-:W-:Y:S01]  /*57e0*/  SEL R11, R37, R112, !P0 ;  /* 0x00000070250b7207 */ /* 0x000fe20004000000 */
[----:B------:R-:W-:Y:S01]  /*57f0*/  IMAD.SHL.U32 R15, R153, 0x40, RZ ;  /* 0x00000040990f7824 */ /* 0x000fe200078e00ff */
[C---:B---3--:R-:W-:Y:S01]  /*5800*/  LEA R104, P4, R77.reuse, R106, 0x1 ;  /* 0x0000006a4d687211 */ /* 0x048fe200078808ff */
[----:B------:R-:W-:Y:S01]  /*5810*/  BSSY B2, `(.L_x_7028) ;  /* 0x0000069000027945 */ /* 0x000fe20003800000 */
[----:B------:R-:W-:Y:S02]  /*5820*/  SHF.R.S32.HI R12, RZ, 0x1f, R11 ;  /* 0x0000001fff0c7819 */ /* 0x000fe4000001140b */
[----:B--2---:R-:W-:Y:S02]  /*5830*/  LEA.HI.X R105, R77, R107, R81, 0x1, P4 ;  /* 0x0000006b4d697211 */ /* 0x004fe400020f0c51 */
[----:B------:R-:W-:-:S04]  /*5840*/  LEA.HI R12, R12, R11, RZ, 0x4 ;  /* 0x0000000b0c0c7211 */ /* 0x000fc800078f20ff */
[----:B------:R-:W-:-:S04]  /*5850*/  LEA.HI.SX32 R12, R12, R79, 0x1c ;  /* 0x0000004f0c0c7211 */ /* 0x000fc800078fe2ff */
[----:B------:R-:W-:Y:S02]  /*5860*/  SHF.R.S32.HI R13, RZ, 0x1f, R12 ;  /* 0x0000001fff0d7819 */ /* 0x000fe4000001140c */
[----:B------:R-:W-:Y:S02]  /*5870*/  SHF.L.U32 R11, R12, 0x3, RZ ;  /* 0x000000030c0b7819 */ /* 0x000fe400000006ff */
[----:B------:R-:W-:Y:S02]  /*5880*/  LEA.HI R13, R13, R12, RZ, 0x3 ;  /* 0x0000000c0d0d7211 */ /* 0x000fe400078f18ff */
[----:B------:R-:W-:-:S03]  /*5890*/  LOP3.LUT R12, R11, 0x38, RZ, 0xc0, !PT ;  /* 0x000000380b0c7812 */ /* 0x000fc600078ec0ff */
[----:B------:R-:W-:Y:S01]  /*58a0*/  IMAD.SHL.U32 R14, R13, 0x400, RZ ;  /* 0x000004000d0e7824 */ /* 0x000fe200078e00ff */
[----:B------:R-:W-:-:S04]  /*58b0*/  LOP3.LUT R13, R12, 0x1c0, R15, 0xf8, !PT ;  /* 0x000001c00c0d7812 */ /* 0x000fc800078ef80f */
[----:B------:R-:W-:Y:S02]  /*58c0*/  LOP3.LUT R14, R14, 0x7fffe000, RZ, 0xc0, !PT ;  /* 0x7fffe0000e0e7812 */ /* 0x000fe400078ec0ff */
[----:B------:R-:W-:-:S04]  /*58d0*/  LOP3.LUT R13, R13, R200, RZ, 0x3c, !PT ;  /* 0x000000c80d0d7212 */ /* 0x000fc800078e3cff */
[----:B------:R-:W-:Y:S02]  /*58e0*/  IADD3 R14, R13, R14, R201 ;  /* 0x0000000e0d0e7210 */ /* 0x000fe40007ffe0c9 */
[----:B------:R-:W-:-:S03]  /*58f0*/  LEA R13, R155, R7, 0xe ;  /* 0x000000079b0d7211 */ /* 0x000fc600078e70ff */
[----:B------:R-:W-:Y:S02]  /*5900*/  IMAD R15, R155, 0x4000, R14 ;  /* 0x000040009b0f7824 */ /* 0x000fe400078e020e */
[----:B------:R-:W-:-:S03]  /*5910*/  IMAD R13, R13, 0x2, R156 ;  /* 0x000000020d0d7824 */ /* 0x000fc600078e029c */
[----:B------:R-:W-:-:S03]  /*5920*/  LEA R72, R15, R156, 0x1 ;  /* 0x0000009c0f487211 */ /* 0x000fc600078e08ff */
[----:B------:R-:W2:Y:S04]  /*5930*/  LDS.128 R12, [R13+0x18400] ;  /* 0x018400000d0c7984 */ /* 0x000ea80000000c00 */
[----:B------:R-:W3:Y:S01]  /*5940*/  LDS.128 R72, [R72+0x18400] ;  /* 0x0184000048487984 */ /* 0x000ee20000000c00 */
[----:B------:R-:W-:Y:S05]  /*5950*/  @P3 BRA `(.L_x_7029) ;  /* 0x0000000400503947 */ /* 0x000fea0003800000 */
[----:B------:R-:W-:Y:S01]  /*5960*/  SHF.R.U32.HI R131, RZ, 0x10, R45 ;  /* 0x00000010ff837819 */ /* 0x000fe2000001162d */
[----:B---3--:R-:W-:Y:S01]  /*5970*/  IMAD.MOV.U32 R129, RZ, RZ, R75 ;  /* 0x000000ffff817224 */ /* 0x008fe200078e004b */
[--C-:B------:R-:W-:Y:S01]  /*5980*/  SHF.R.U64 R40, R40, 0x10, R41.reuse ;  /* 0x0000001028287819 */ /* 0x100fe20000001229 */
[----:B------:R-:W-:Y:S01]  /*5990*/  HADD2.F32 R130, -RZ, R127.H1_H1 ;  /* 0x3000007fff827230 */ /* 0x000fe20000004100 */
[----:B------:R-:W-:Y:S01]  /*59a0*/  SHF.R.U32.HI R132, RZ, 0x10, R41 ;  /* 0x00000010ff847819 */ /* 0x000fe20000011629 */
[----:B------:R-:W-:Y:S01]  /*59b0*/  HADD2.F32 R75, -RZ, R73.H0_H0 ;  /* 0x20000049ff4b7230 */ /* 0x000fe20000004100 */
[----:B------:R-:W-:Y:S01]  /*59c0*/  SHF.R.U64 R44, R44, 0x10, R45 ;  /* 0x000000102c2c7819 */ /* 0x000fe2000000122d */
[----:B--2---:R-:W-:Y:S01]  /*59d0*/  IMAD.MOV.U32 R45, RZ, RZ, R15 ;  /* 0x000000ffff2d7224 */ /* 0x004fe200078e000f */
[----:B------:R-:W-:Y:S01]  /*59e0*/  SHF.R.U64 R41, R42, 0x10, R43 ;  /* 0x000000102a297819 */ /* 0x000fe2000000122b */
[----:B------:R-:W-:Y:S01]  /*59f0*/  HADD2.F32 R15, -RZ, R13.H0_H0 ;  /* 0x2000000dff0f7230 */ /* 0x000fe20000004100 */
[--C-:B------:R-:W-:Y:S01]  /*5a00*/  SHF.R.U64 R42, R46, 0x10, R47.reuse ;  /* 0x000000102e2a7819 */ /* 0x100fe2000000122f */
[----:B------:R-:W-:Y:S01]  /*5a10*/  HADD2.F32 R131, -RZ, R131.H0_H0 ;  /* 0x20000083ff837230 */ /* 0x000fe20000004100 */
[----:B------:R-:W-:Y:S01]  /*5a20*/  SHF.R.U32.HI R47, RZ, 0x10, R47 ;  /* 0x00000010ff2f7819 */ /* 0x000fe2000001162f */
[----:B------:R-:W-:Y:S01]  /*5a30*/  HADD2.F32 R46, -RZ, R13.H1_H1 ;  /* 0x3000000dff2e7230 */ /* 0x000fe20000004100 */
[----:B------:R-:W-:Y:S01]  /*5a40*/  SHF.R.U32.HI R43, RZ, 0x10, R43 ;  /* 0x00000010ff2b7819 */ /* 0x000fe2000001162b */
[----:B------:R-:W-:-:S02]  /*5a50*/  HADD2.F32 R128, -RZ, R127.H0_H0 ;  /* 0x2000007fff807230 */ /* 0x000fc40000004100 */
[----:B------:R-:W-:Y:S02]  /*5a60*/  HADD2.F32 R73, -RZ, R73.H1_H1 ;  /* 0x30000049ff497230 */ /* 0x000fe40000004100 */
[-C--:B------:R-:W-:Y:S01]  /*5a70*/  FMUL.FTZ R134, R46, R131.reuse ;  /* 0x000000832e867220 */ /* 0x080fe20000410000 */
[----:B------:R-:W-:Y:S02]  /*5a80*/  HADD2.F32 R127, -RZ, R132.H0_H0 ;  /* 0x20000084ff7f7230 */ /* 0x000fe40000004100 */
[-C--:B------:R-:W-:Y:S01]  /*5a90*/  FMUL.FTZ R132, R75, R130.reuse ;  /* 0x000000824b847220 */ /* 0x080fe20000410000 */
[----:B------:R-:W-:Y:S01]  /*5aa0*/  FMUL.FTZ R130, R15, R130 ;  /* 0x000000820f827220 */ /* 0x000fe20000410000 */
[----:B------:R-:W-:Y:S01]  /*5ab0*/  FMUL.FTZ R133, R73, R131 ;  /* 0x0000008349857220 */ /* 0x000fe20000410000 */
[----:B------:R-:W-:Y:S02]  /*5ac0*/  HADD2.F32 R41, -RZ, R41.H0_H0 ;  /* 0x20000029ff297230 */ /* 0x000fe40000004100 */
[-C--:B------:R-:W-:Y:S01]  /*5ad0*/  FFMA.FTZ R13, R15, R128.reuse, -R132 ;  /* 0x000000800f0d7223 */ /* 0x080fe20000010884 */
[----:B------:R-:W-:Y:S01]  /*5ae0*/  FFMA.FTZ R15, R75, R128, R130 ;  /* 0x000000804b0f7223 */ /* 0x000fe20000010082 */
[----:B------:R-:W-:Y:S01]  /*5af0*/  FFMA.FTZ R128, R73, R127, R134 ;  /* 0x0000007f49807223 */ /* 0x000fe20000010086 */
[----:B------:R-:W-:-:S02]  /*5b00*/  HADD2.F32 R132, -RZ, R126.H1_H1 ;  /* 0x3000007eff847230 */ /* 0x000fc40000004100 */
[----:B------:R-:W-:Y:S01]  /*5b10*/  FFMA.FTZ R46, R46, R127, -R133 ;  /* 0x0000007f2e2e7223 */ /* 0x000fe20000010885 */
[----:B------:R-:W-:Y:S02]  /*5b20*/  HADD2.F32 R75, -RZ, R129.H0_H0 ;  /* 0x20000081ff4b7230 */ /* 0x000fe40000004100 */
[----:B------:R-:W-:Y:S01]  /*5b30*/  HADD2.F32 R130, -RZ, R126.H0_H0 ;  /* 0x2000007eff827230 */ /* 0x000fe20000004100 */
[----:B------:R-:W-:Y:S01]  /*5b40*/  F2FP.F16.F32.PACK_AB R15, R128, R15 ;  /* 0x0000000f800f723e */ /* 0x000fe200000000ff */
[----:B------:R-:W-:Y:S02]  /*5b50*/  HADD2.F32 R73, -RZ, R45.H0_H0 ;  /* 0x2000002dff497230 */ /* 0x000fe40000004100 */
[----:B------:R-:W-:Y:S01]  /*5b60*/  FMUL.FTZ R134, R75, R132 ;  /* 0x000000844b867220 */ /* 0x000fe20000410000 */
[----:B------:R-:W-:Y:S01]  /*5b70*/  HADD2.F32 R129, -RZ, R129.H1_H1 ;  /* 0x30000081ff817230 */ /* 0x000fe20000004100 */
[----:B------:R-:W-:Y:S01]  /*5b80*/  F2FP.F16.F32.PACK_AB R13, R46, R13 ;  /* 0x0000000d2e0d723e */ /* 0x000fe200000000ff */
[----:B------:R-:W-:-:S02]  /*5b90*/  HADD2.F32 R127, -RZ, R47.H0_H0 ;  /* 0x2000002fff7f7230 */ /* 0x000fc40000004100 */
[----:B------:R-:W-:Y:S01]  /*5ba0*/  FMUL.FTZ R132, R73, R132 ;  /* 0x0000008449847220 */ /* 0x000fe20000410000 */
[----:B------:R-:W-:Y:S02]  /*5bb0*/  HADD2.F32 R126, -RZ, R45.H1_H1 ;  /* 0x3000002dff7e7230 */ /* 0x000fe40000004100 */
        /* <DEDUP_REMOVED lines=8> */
[----:B------:R-:W-:Y:S02]  /*5c40*/  HADD2.F32 R127, -RZ, R44.H0_H0 ;  /* 0x2000002cff7f7230 */ /* 0x000fe40000004100 */
[----:B------:R-:W-:Y:S01]  /*5c50*/  HADD2.F32 R125, -RZ, R125.H1_H1 ;  /* 0x3000007dff7d7230 */ /* 0x000fe20000004100 */
[----:B------:R-:W-:Y:S01]  /*5c60*/  F2FP.F16.F32.PACK_AB R43, R126, R43 ;  /* 0x0000002b7e2b723e */ /* 0x000fe200000000ff */
[----:B------:R-:W-:Y:S02]  /*5c70*/  HADD2.F32 R47, -RZ, R72.H0_H0 ;  /* 0x20000048ff2f7230 */ /* 0x000fe40000004100 */
[----:B------:R-:W-:Y:S02]  /*5c80*/  HADD2.F32 R44, -RZ, R12.H0_H0 ;  /* 0x2000000cff2c7230 */ /* 0x000fe40000004100 */
[----:B------:R-:W-:Y:S02]  /*5c90*/  HADD2.F32 R72, -RZ, R72.H1_H1 ;  /* 0x30000048ff487230 */ /* 0x000fe40000004100 */
[----:B------:R-:W-:Y:S01]  /*5ca0*/  FMUL.FTZ R129, R47, R125 ;  /* 0x0000007d2f817220 */ /* 0x000fe20000410000 */
[----:B------:R-:W-:-:S02]  /*5cb0*/  HADD2.F32 R12, -RZ, R12.H1_H1 ;  /* 0x3000000cff0c7230 */ /* 0x000fc40000004100 */
[----:B------:R-:W-:Y:S02]  /*5cc0*/  HADD2.F32 R75, -RZ, R40.H0_H0 ;  /* 0x20000028ff4b7230 */ /* 0x000fe40000004100 */
[----:B------:R-:W-:Y:S01]  /*5cd0*/  FMUL.FTZ R40, R44, R125 ;  /* 0x0000007d2c287220 */ /* 0x000fe20000410000 */
[-C--:B------:R-:W-:Y:S01]  /*5ce0*/  FMUL.FTZ R125, R72, R127.reuse ;  /* 0x0000007f487d7220 */ /* 0x080fe20000410000 */
[----:B------:R-:W-:Y:S01]  /*5cf0*/  FMUL.FTZ R127, R12, R127 ;  /* 0x0000007f0c7f7220 */ /* 0x000fe20000410000 */
[-C--:B------:R-:W-:Y:S01]  /*5d00*/  FFMA.FTZ R129, R44, R73.reuse, -R129 ;  /* 0x000000492c817223 */ /* 0x080fe20000010881 */
[----:B------:R-:W-:Y:S01]  /*5d10*/  FFMA.FTZ R44, R47, R73, R40 ;  /* 0x000000492f2c7223 */ /* 0x000fe20000010028 */
[-C--:B------:R-:W-:Y:S01]  /*5d20*/  FFMA.FTZ R132, R12, R75.reuse, -R125 ;  /* 0x0000004b0c847223 */ /* 0x080fe2000001087d */
[----:B------:R-:W-:Y:S01]  /*5d30*/  FFMA.FTZ R127, R72, R75, R127 ;  /* 0x0000004b487f7223 */ /* 0x000fe2000001007f */
[----:B------:R-:W-:Y:S02]  /*5d40*/  HADD2.F32 R40, -RZ, R74.H0_H0 ;  /* 0x2000004aff287230 */ /* 0x000fe40000004100 */
[----:B------:R-:W-:-:S02]  /*5d50*/  HADD2.F32 R73, -RZ, R124.H1_H1 ;  /* 0x3000007cff497230 */ /* 0x000fc40000004100 */
[----:B------:R-:W-:Y:S01]  /*5d60*/  HADD2.F32 R75, -RZ, R42.H0_H0 ;  /* 0x2000002aff4b7230 */ /* 0x000fe20000004100 */
[----:B------:R-:W-:Y:S01]  /*5d70*/  F2FP.F16.F32.PACK_AB R72, R127, R44 ;  /* 0x0000002c7f48723e */ /* 0x000fe200000000ff */
[----:B------:R-:W-:Y:S02]  /*5d80*/  HADD2.F32 R12, -RZ, R14.H0_H0 ;  /* 0x2000000eff0c7230 */ /* 0x000fe40000004100 */
[-C--:B------:R-:W-:Y:S01]  /*5d90*/  FMUL.FTZ R125, R40, R73.reuse ;  /* 0x00000049287d7220 */ /* 0x080fe20000410000 */
[----:B------:R-:W-:Y:S02]  /*5da0*/  HADD2.F32 R74, -RZ, R74.H1_H1 ;  /* 0x3000004aff4a7230 */ /* 0x000fe40000004100 */
[----:B------:R-:W-:Y:S02]  /*5db0*/  HADD2.F32 R14, -RZ, R14.H1_H1 ;  /* 0x3000000eff0e7230 */ /* 0x000fe40000004100 */
[----:B------:R-:W-:Y:S01]  /*5dc0*/  FMUL.FTZ R73, R12, R73 ;  /* 0x000000490c497220 */ /* 0x000fe20000410000 */
[----:B------:R-:W-:-:S02]  /*5dd0*/  HADD2.F32 R47, -RZ, R124.H0_H0 ;  /* 0x2000007cff2f7230 */ /* 0x000fc40000004100 */
[-C--:B------:R-:W-:Y:S01]  /*5de0*/  FMUL.FTZ R131, R74, R75.reuse ;  /* 0x0000004b4a837220 */ /* 0x080fe20000410000 */
[----:B------:R-:W-:Y:S02]  /*5df0*/  FMUL.FTZ R75, R14, R75 ;  /* 0x0000004b0e4b7220 */ /* 0x000fe40000410000 */
[-C--:B------:R-:W-:Y:S01]  /*5e00*/  FFMA.FTZ R73, R40, R47.reuse, R73 ;  /* 0x0000002f28497223 */ /* 0x080fe20000010049 */
[----:B------:R-:W-:Y:S01]  /*5e10*/  FFMA.FTZ R125, R12, R47, -R125 ;  /* 0x0000002f0c7d7223 */ /* 0x000fe2000001087d */
[-C--:B------:R-:W-:Y:S01]  /*5e20*/  FFMA.FTZ R74, R74, R41.reuse, R75 ;  /* 0x000000294a4a7223 */ /* 0x080fe2000001004b */
[----:B------:R-:W-:Y:S01]  /*5e30*/  FFMA.FTZ R14, R14, R41, -R131 ;  /* 0x000000290e0e7223 */ /* 0x000fe20000010883 */
[----:B------:R-:W-:Y:S02]  /*5e40*/  F2FP.F16.F32.PACK_AB R75, R130, R45 ;  /* 0x0000002d824b723e */ /* 0x000fe400000000ff */
[----:B------:R-:W-:Y:S02]  /*5e50*/  F2FP.F16.F32.PACK_AB R12, R132, R129 ;  /* 0x00000081840c723e */ /* 0x000fe400000000ff */
[----:B------:R-:W-:-:S02]  /*5e60*/  F2FP.F16.F32.PACK_AB R74, R74, R73 ;  /* 0x000000494a4a723e */ /* 0x000fc400000000ff */
[----:B------:R-:W-:Y:S01]  /*5e70*/  MOV R73, R15 ;  /* 0x0000000f00497202 */ /* 0x000fe20000000f00 */
[----:B------:R-:W-:Y:S01]  /*5e80*/  IMAD.MOV.U32 R15, RZ, RZ, R43 ;  /* 0x000000ffff0f7224 */ /* 0x000fe200078e002b */
[----:B------:R-:W-:-:S07]  /*5e90*/  F2FP.F16.F32.PACK_AB R14, R14, R125 ;  /* 0x0000007d0e0e723e */ /* 0x000fce00000000ff */
.L_x_7029:
[----:B------:R-:W-:Y:S05]  /*5ea0*/  BSYNC B2 ;  /* 0x0000000000027941 */ /* 0x000fea0003800000 */
.L_x_7028:
[----:B------:R-:W-:Y:S01]  /*5eb0*/  ISETP.GE.AND P4, PT, R11, R110, PT ;  /* 0x0000006e0b00720c */ /* 0x000fe20003f86270 */
[----:B--2---:R4:W-:-:S12]  /*5ec0*/  ST.E.128 desc[UR42][R104.64], R12 ;  /* 0x0000000c68007985 */ /* 0x0049d8000c101d2a */
[----:B------:R-:W-:-:S05]  /*5ed0*/  @!P4 IMAD.WIDE R106, R11, 0x2, R106 ;  /* 0x000000020b6ac825 */ /* 0x000fca00078e026a */
[----:B---3--:R4:W-:Y:S02]  /*5ee0*/  @!P4 ST.E.128 desc[UR42][R106.64], R72 ;  /* 0x000000486a00c985 */ /* 0x0089e4000c101d2a */
.L_x_7027:
[----:B------:R-:W-:Y:S05]  /*5ef0*/  BSYNC B1 ;  /* 0x0000000000017941 */ /* 0x000fea0003800000 */
.L_x_7026:
[----:B------:R-:W-:-:S03]  /*5f00*/  UMOV UR4, 0xffffffff ;  /* 0xffffffff00047882 */ /* 0x000fc60000000000 */
[----:B------:R-:W-:Y:S05]  /*5f10*/  BRA.DIV UR4, `(.L_x_7030) ;  /* 0x0000016e04887947 */ /* 0x000fea000b800000 */
[----:B------:R0:W0:Y:S04]  /*5f20*/  SHFL.IDX PT, R47, R108, 0x1, 0x181f ;  /* 0x00381f006c2f7f89 */ /* 0x00002800000e0000 */
[----:B------:R0:W0:Y:S02]  /*5f30*/  SHFL.IDX PT, R46, R109, 0x1, 0x181f ;  /* 0x00381f006d2e7f89 */ /* 0x00002400000e0000 */
.L_x_7315:
[----:B------:R-:W-:Y:S01]  /*5f40*/  VIADD R11, R153, 0x20 ;  /* 0x00000020990b7836 */ /* 0x000fe20000000000 */
[----:B------:R-:W-:Y:S04]  /*5f50*/  BSSY B1, `(.L_x_7031) ;  /* 0x0000076000017945 */ /* 0x000fe80003800000 */
[----:B------:R-:W-:-:S13]  /*5f60*/  ISETP.GE.OR P4, PT, R11, R98, P1 ;  /* 0x000000620b00720c */ /* 0x000fda0000f86670 */
[----:B------:R-:W-:Y:S05]  /*5f70*/  @P4 BRA `(.L_x_7032) ;  /* 0x0000000400cc4947 */ /* 0x000fea0003800000 */
[----:B------:R-:W-:Y:S01]  /*5f80*/  SEL R11, R37, R112, !P0 ;  /* 0x00000070250b7207 */ /* 0x000fe20004000000 */
[----:B------:R-:W-:Y:S01]  /*5f90*/  BSSY B2, `(.L_x_7033) ;  /* 0x000006d000027945 */ /* 0x000fe20003800000 */
[----:B----4-:R-:W-:Y:S02]  /*5fa0*/  SHF.R.U32.HI R14, RZ, 0x3, R193 ;  /* 0x00000003ff0e7819 */ /* 0x010fe400000116c1 */
[----:B------:R-:W-:Y:S02]  /*5fb0*/  SHF.R.S32.HI R12, RZ, 0x1f, R11 ;  /* 0x0000001fff0c7819 */ /* 0x000fe4000001140b */
[C---:B0-----:R-:W-:Y:S02]  /*5fc0*/  LEA R44, P4, R77.reuse, R46, 0x1 ;  /* 0x0000002e4d2c7211 */ /* 0x041fe400078808ff */
[----:B------:R-:W-:Y:S02]  /*5fd0*/  LEA.HI R12, R12, R11, RZ, 0x4 ;  /* 0x0000000b0c0c7211 */ /* 0x000fe400078f20ff */
[----:B------:R-:W-:-:S02]  /*5fe0*/  LEA.HI.X R45, R77, R47, R81, 0x1, P4 ;  /* 0x0000002f4d2d7211 */ /* 0x000fc400020f0c51 */
[----:B------:R-:W-:-:S04]  /*5ff0*/  LEA.HI.SX32 R12, R12, R79, 0x1c ;  /* 0x0000004f0c0c7211 */ /* 0x000fc800078fe2ff */
[----:B------:R-:W-:Y:S02]  /*6000*/  SHF.R.S32.HI R13, RZ, 0x1f, R12 ;  /* 0x0000001fff0d7819 */ /* 0x000fe4000001140c */
[----:B------:R-:W-:Y:S02]  /*6010*/  SHF.L.U32 R11, R12, 0x3, RZ ;  /* 0x000000030c0b7819 */ /* 0x000fe400000006ff */
[----:B------:R-:W-:Y:S02]  /*6020*/  LEA.HI R13, R13, R12, RZ, 0x3 ;  /* 0x0000000c0d0d7211 */ /* 0x000fe400078f18ff */
[----:B------:R-:W-:-:S03]  /*6030*/  LOP3.LUT R12, R193, 0x38, R11, 0xf8, !PT ;  /* 0x00000038c10c7812 */ /* 0x000fc600078ef80b */
[----:B------:R-:W-:Y:S01]  /*6040*/  IMAD.SHL.U32 R13, R13, 0x400, RZ ;  /* 0x000004000d0d7824 */ /* 0x000fe200078e00ff */
[----:B------:R-:W-:-:S04]  /*6050*/  LOP3.LUT R12, R12, R14, RZ, 0x3c, !PT ;  /* 0x0000000e0c0c7212 */ /* 0x000fc800078e3cff */
[----:B------:R-:W-:-:S04]  /*6060*/  LOP3.LUT R13, R13, 0x7fffe000, RZ, 0xc0, !PT ;  /* 0x7fffe0000d0d7812 */ /* 0x000fc800078ec0ff */
[----:B------:R-:W-:Y:S01]  /*6070*/  IADD3 R12, R12, R13, R199 ;  /* 0x0000000d0c0c7210 */ /* 0x000fe20007ffe0c7 */
[----:B------:R-:W-:-:S03]  /*6080*/  IMAD R13, R155, 0x4000, R4 ;  /* 0x000040009b0d7824 */ /* 0x000fc600078e0204 */
[----:B------:R-:W-:Y:S01]  /*6090*/  LEA R15, R155, R12, 0xe ;  /* 0x0000000c9b0f7211 */ /* 0x000fe200078e70ff */
[----:B------:R-:W-:-:S04]  /*60a0*/  IMAD R13, R13, 0x2, R156 ;  /* 0x000000020d0d7824 */ /* 0x000fc800078e029c */
[----:B------:R-:W-:Y:S02]  /*60b0*/  IMAD R40, R15, 0x2, R156 ;  /* 0x000000020f287824 */ /* 0x000fe400078e029c */
[----:B------:R-:W0:Y:S04]  /*60c0*/  LDS.128 R12, [R13+0x18400] ;  /* 0x018400000d0c7984 */ /* 0x000e280000000c00 */
[----:B------:R-:W4:Y:S01]  /*60d0*/  LDS.128 R40, [R40+0x18400] ;  /* 0x0184000028287984 */ /* 0x000f220000000c00 */
[----:B------:R-:W-:Y:S05]  /*60e0*/  @P3 BRA `(.L_x_7034) ;  /* 0x00000004005c3947 */ /* 0x000fea0003800000 */
[----:B------:R-:W-:Y:S02]  /*60f0*/  SHF.R.U64 R72, R48, 0x10, R49 ;  /* 0x0000001030487819 */ /* 0x000fe40000001231 */
[----:B------:R-:W-:Y:S02]  /*6100*/  SHF.R.U64 R48, R50, 0x10, R51 ;  /* 0x0000001032307819 */ /* 0x000fe40000001233 */
[----:B0-----:R-:W-:Y:S01]  /*6110*/  MOV R50, R12 ;  /* 0x0000000c00327202 */ /* 0x001fe20000000f00 */
[----:B----4-:R-:W-:Y:S01]  /*6120*/  IMAD.MOV.U32 R12, RZ, RZ, R41 ;  /* 0x000000ffff0c7224 */ /* 0x010fe200078e0029 */
[----:B------:R-:W-:Y:S01]  /*6130*/  SHF.R.U32.HI R74, RZ, 0x10, R53 ;  /* 0x00000010ff4a7819 */ /* 0x000fe20000011635 */
[----:B------:R-:W-:Y:S01]  /*6140*/  HADD2.F32 R72, -RZ, R72.H0_H0 ;  /* 0x20000048ff487230 */ /* 0x000fe20000004100 */
[----:B------:R-:W-:Y:S02]  /*6150*/  SHF.R.U32.HI R73, RZ, 0x10, R49 ;  /* 0x00000010ff497819 */ /* 0x000fe40000011631 */
[----:B------:R-:W-:Y:S01]  /*6160*/  SHF.R.U64 R52, R52, 0x10, R53 ;  /* 0x0000001034347819 */ /* 0x000fe20000001235 */
[----:B------:R-:W-:Y:S01]  /*6170*/  IMAD.MOV.U32 R53, RZ, RZ, R43 ;  /* 0x000000ffff357224 */ /* 0x000fe200078e002b */
[----:B------:R-:W-:Y:S01]  /*6180*/  SHF.R.U32.HI R105, RZ, 0x10, R51 ;  /* 0x00000010ff697819 */ /* 0x000fe20000011633 */
[----:B------:R-:W-:Y:S01]  /*6190*/  IMAD.MOV.U32 R51, RZ, RZ, R40 ;  /* 0x000000ffff337224 */ /* 0x000fe200078e0028 */
[--C-:B------:R-:W-:Y:S01]  /*61a0*/  SHF.R.U64 R49, R54, 0x10, R55.reuse ;  /* 0x0000001036317819 */ /* 0x100fe20000001237 */
[----:B------:R-:W-:Y:S01]  /*61b0*/  HADD2.F32 R40, -RZ, R12.H0_H0 ;  /* 0x2000000cff287230 */ /* 0x000fe20000004100 */
[----:B------:R-:W-:Y:S01]  /*61c0*/  SHF.R.U32.HI R75, RZ, 0x10, R55 ;  /* 0x00000010ff4b7819 */ /* 0x000fe20000011637 */
[--C-:B------:R-:W-:Y:S01]  /*61d0*/  HADD2.F32 R55, -RZ, R123.reuse.H0_H0 ;  /* 0x2000007bff377230 */ /* 0x100fe20000004100 */
[----:B------:R-:W-:Y:S01]  /*61e0*/  MOV R41, R15 ;  /* 0x0000000f00297202 */ /* 0x000fe20000000f00 */
[----:B------:R-:W-:-:S02]  /*61f0*/  HADD2.F32 R123, -RZ, R123.H1_H1 ;  /* 0x3000007bff7b7230 */ /* 0x000fc40000004100 */
[----:B------:R-:W-:Y:S02]  /*6200*/  HADD2.F32 R43, -RZ, R12.H1_H1 ;  /* 0x3000000cff2b7230 */ /* 0x000fe40000004100 */
[--C-:B------:R-:W-:Y:S02]  /*6210*/  HADD2.F32 R12, -RZ, R13.reuse.H0_H0 ;  /* 0x2000000dff0c7230 */ /* 0x100fe40000004100 */
[----:B------:R-:W-:Y:S02]  /*6220*/  HADD2.F32 R74, -RZ, R74.H0_H0 ;  /* 0x2000004aff4a7230 */ /* 0x000fe40000004100 */
[----:B------:R-:W-:Y:S02]  /*6230*/  HADD2.F32 R15, -RZ, R13.H1_H1 ;  /* 0x3000000dff0f7230 */ /* 0x000fe40000004100 */
[-C--:B------:R-:W-:Y:S01]  /*6240*/  FMUL.FTZ R13, R40, R123.reuse ;  /* 0x0000007b280d7220 */ /* 0x080fe20000410000 */
[----:B------:R-:W-:Y:S02]  /*6250*/  HADD2.F32 R54, -RZ, R73.H0_H0 ;  /* 0x20000049ff367230 */ /* 0x000fe40000004100 */
[C---:B------:R-:W-:Y:S01]  /*6260*/  FMUL.FTZ R123, R12.reuse, R123 ;  /* 0x0000007b0c7b7220 */ /* 0x040fe20000410000 */
[-C--:B------:R-:W-:Y:S01]  /*6270*/  FMUL.FTZ R104, R43, R74.reuse ;  /* 0x0000004a2b687220 */ /* 0x080fe20000410000 */
[C---:B------:R-:W-:Y:S01]  /*6280*/  FMUL.FTZ R74, R15.reuse, R74 ;  /* 0x0000004a0f4a7220 */ /* 0x040fe20000410000 */
[-C--:B------:R-:W-:Y:S01]  /*6290*/  FFMA.FTZ R12, R12, R55.reuse, -R13 ;  /* 0x000000370c0c7223 */ /* 0x080fe2000001080d */
[----:B------:R-:W-:Y:S01]  /*62a0*/  FFMA.FTZ R13, R40, R55, R123 ;  /* 0x00000037280d7223 */ /* 0x000fe2000001007b */
[-C--:B------:R-:W-:Y:S01]  /*62b0*/  FFMA.FTZ R15, R15, R54.reuse, -R104 ;  /* 0x000000360f0f7223 */ /* 0x080fe20000010868 */
[----:B------:R-:W-:Y:S01]  /*62c0*/  FFMA.FTZ R40, R43, R54, R74 ;  /* 0x000000362b287223 */ /* 0x000fe2000001004a */
[----:B------:R-:W-:-:S02]  /*62d0*/  HADD2.F32 R73, -RZ, R122.H1_H1 ;  /* 0x3000007aff497230 */ /* 0x000fc40000004100 */
[--C-:B------:R-:W-:Y:S01]  /*62e0*/  HADD2.F32 R54, -RZ, R53.reuse.H0_H0 ;  /* 0x20000035ff367230 */ /* 0x100fe20000004100 */
[----:B------:R-:W-:Y:S01]  /*62f0*/  F2FP.F16.F32.PACK_AB R15, R15, R12 ;  /* 0x0000000c0f0f723e */ /* 0x000fe200000000ff */
[----:B------:R-:W-:Y:S02]  /*6300*/  HADD2.F32 R53, -RZ, R53.H1_H1 ;  /* 0x30000035ff357230 */ /* 0x000fe40000004100 */
[----:B------:R-:W-:Y:S02]  /*6310*/  HADD2.F32 R104, -RZ, R75.H0_H0 ;  /* 0x2000004bff687230 */ /* 0x000fe40000004100 */
[----:B---3--:R-:W-:Y:S01]  /*6320*/  FMUL.FTZ R106, R54, R73 ;  /* 0x00000049366a7220 */ /* 0x008fe20000410000 */
[----:B------:R-:W-:Y:S02]  /*6330*/  HADD2.F32 R55, -RZ, R120.H1_H1 ;  /* 0x30000078ff377230 */ /* 0x000fe40000004100 */
[--C-:B------:R-:W-:Y:S02]  /*6340*/  HADD2.F32 R43, -RZ, R41.reuse.H0_H0 ;  /* 0x20000029ff2b7230 */ /* 0x100fe40000004100 */
[----:B------:R-:W-:Y:S01]  /*6350*/  FMUL.FTZ R124, R53, R104 ;  /* 0x00000068357c7220 */ /* 0x000fe20000410000 */
[----:B------:R-:W-:-:S02]  /*6360*/  HADD2.F32 R41, -RZ, R41.H1_H1 ;  /* 0x30000029ff297230 */ /* 0x000fc40000004100 */
[----:B------:R-:W-:Y:S02]  /*6370*/  HADD2.F32 R74, -RZ, R105.H0_H0 ;  /* 0x20000069ff4a7230 */ /* 0x000fe40000004100 */
[C---:B------:R-:W-:Y:S01]  /*6380*/  FMUL.FTZ R73, R43.reuse, R73 ;  /* 0x000000492b497220 */ /* 0x040fe20000410000 */
[-C--:B------:R-:W-:Y:S01]  /*6390*/  FFMA.FTZ R106, R43, R55.reuse, -R106 ;  /* 0x000000372b6a7223 */ /* 0x080fe2000001086a */
[C---:B------:R-:W-:Y:S01]  /*63a0*/  FMUL.FTZ R104, R41.reuse, R104 ;  /* 0x0000006829687220 */ /* 0x040fe20000410000 */
[----:B------:R-:W-:Y:S02]  /*63b0*/  HADD2.F32 R122, -RZ, R122.H0_H0 ;  /* 0x2000007aff7a7230 */ /* 0x000fe40000004100 */
[----:B------:R-:W-:Y:S01]  /*63c0*/  FFMA.FTZ R105, R41, R74, -R124 ;  /* 0x0000004a29697223 */ /* 0x000fe2000001087c */
[----:B------:R-:W-:Y:S02]  /*63d0*/  HADD2.F32 R43, -RZ, R51.H0_H0 ;  /* 0x20000033ff2b7230 */ /* 0x000fe40000004100 */
[----:B------:R-:W-:Y:S01]  /*63e0*/  FFMA.FTZ R75, R54, R55, R73 ;  /* 0x00000037364b7223 */ /* 0x000fe20000010049 */
[----:B------:R-:W-:-:S02]  /*63f0*/  HADD2.F32 R52, -RZ, R52.H0_H0 ;  /* 0x20000034ff347230 */ /* 0x000fc40000004100 */
[----:B------:R-:W-:Y:S01]  /*6400*/  FFMA.FTZ R104, R53, R74, R104 ;  /* 0x0000004a35687223 */ /* 0x000fe20000010068 */
[--C-:B------:R-:W-:Y:S02]  /*6410*/  HADD2.F32 R41, -RZ, R50.reuse.H0_H0 ;  /* 0x20000032ff297230 */ /* 0x100fe40000004100 */
[----:B------:R-:W-:Y:S01]  /*6420*/  FMUL.FTZ R54, R43, R122 ;  /* 0x0000007a2b367220 */ /* 0x000fe20000410000 */
[----:B------:R-:W-:Y:S01]  /*6430*/  HADD2.F32 R51, -RZ, R51.H1_H1 ;  /* 0x30000033ff337230 */ /* 0x000fe20000004100 */
[----:B------:R-:W-:Y:S01]  /*6440*/  F2FP.F16.F32.PACK_AB R105, R105, R106 ;  /* 0x0000006a6969723e */ /* 0x000fe200000000ff */
[----:B------:R-:W-:Y:S02]  /*6450*/  HADD2.F32 R50, -RZ, R50.H1_H1 ;  /* 0x30000032ff327230 */ /* 0x000fe40000004100 */
[----:B------:R-:W-:Y:S01]  /*6460*/  FMUL.FTZ R122, R41, R122 ;  /* 0x0000007a297a7220 */ /* 0x000fe20000410000 */
[----:B------:R-:W-:Y:S02]  /*6470*/  HADD2.F32 R120, -RZ, R120.H0_H0 ;  /* 0x20000078ff787230 */ /* 0x000fe40000004100 */
[-C--:B------:R-:W-:Y:S01]  /*6480*/  FMUL.FTZ R53, R51, R52.reuse ;  /* 0x0000003433357220 */ /* 0x080fe20000410000 */
[----:B------:R-:W-:-:S02]  /*6490*/  FMUL.FTZ R52, R50, R52 ;  /* 0x0000003432347220 */ /* 0x000fc40000410000 */
[-C--:B------:R-:W-:Y:S01]  /*64a0*/  FFMA.FTZ R122, R43, R120.reuse, R122 ;  /* 0x000000782b7a7223 */ /* 0x080fe2000001007a */
[----:B------:R-:W-:Y:S01]  /*64b0*/  FFMA.FTZ R54, R41, R120, -R54 ;  /* 0x0000007829367223 */ /* 0x000fe20000010836 */
[-C--:B------:R-:W-:Y:S01]  /*64c0*/  FFMA.FTZ R55, R51, R72.reuse, R52 ;  /* 0x0000004833377223 */ /* 0x080fe20000010034 */
[----:B------:R-:W-:Y:S02]  /*64d0*/  HADD2.F32 R43, -RZ, R42.H0_H0 ;  /* 0x2000002aff2b7230 */ /* 0x000fe40000004100 */
[----:B------:R-:W-:Y:S01]  /*64e0*/  FFMA.FTZ R53, R50, R72, -R53 ;  /* 0x0000004832357223 */ /* 0x000fe20000010835 */
[----:B------:R-:W-:Y:S02]  /*64f0*/  HADD2.F32 R52, -RZ, R121.H1_H1 ;  /* 0x30000079ff347230 */ /* 0x000fe40000004100 */
[----:B------:R-:W-:Y:S02]  /*6500*/  HADD2.F32 R51, -RZ, R49.H0_H0 ;  /* 0x20000031ff337230 */ /* 0x000fe40000004100 */
[----:B------:R-:W-:Y:S01]  /*6510*/  HADD2.F32 R41, -RZ, R14.H0_H0 ;  /* 0x2000000eff297230 */ /* 0x000fe20000004100 */
[----:B------:R-:W-:Y:S01]  /*6520*/  F2FP.F16.F32.PACK_AB R12, R53, R54 ;  /* 0x00000036350c723e */ /* 0x000fe200000000ff */
[----:B------:R-:W-:-:S02]  /*6530*/  HADD2.F32 R42, -RZ, R42.H1_H1 ;  /* 0x3000002aff2a7230 */ /* 0x000fc40000004100 */
[----:B------:R-:W-:Y:S02]  /*6540*/  HADD2.F32 R14, -RZ, R14.H1_H1 ;  /* 0x3000000eff0e7230 */ /* 0x000fe40000004100 */
[----:B------:R-:W-:Y:S02]  /*6550*/  HADD2.F32 R49, -RZ, R48.H0_H0 ;  /* 0x20000030ff317230 */ /* 0x000fe40000004100 */
[-C--:B------:R-:W-:Y:S01]  /*6560*/  FMUL.FTZ R48, R43, R52.reuse ;  /* 0x000000342b307220 */ /* 0x080fe20000410000 */
[----:B------:R-:W-:Y:S02]  /*6570*/  HADD2.F32 R50, -RZ, R121.H0_H0 ;  /* 0x20000079ff327230 */ /* 0x000fe40000004100 */
[-C--:B------:R-:W-:Y:S01]  /*6580*/  FMUL.FTZ R73, R42, R51.reuse ;  /* 0x000000332a497220 */ /* 0x080fe20000410000 */
[C---:B------:R-:W-:Y:S01]  /*6590*/  FMUL.FTZ R52, R41.reuse, R52 ;  /* 0x0000003429347220 */ /* 0x040fe20000410000 */
[----:B------:R-:W-:Y:S01]  /*65a0*/  FMUL.FTZ R51, R14, R51 ;  /* 0x000000330e337220 */ /* 0x000fe20000410000 */
[----:B------:R-:W-:-:S02]  /*65b0*/  FFMA.FTZ R48, R41, R50, -R48 ;  /* 0x0000003229307223 */ /* 0x000fc40000010830 */
[----:B------:R-:W-:Y:S01]  /*65c0*/  FFMA.FTZ R52, R43, R50, R52 ;  /* 0x000000322b347223 */ /* 0x000fe20000010034 */
[-C--:B------:R-:W-:Y:S01]  /*65d0*/  FFMA.FTZ R73, R14, R49.reuse, -R73 ;  /* 0x000000310e497223 */ /* 0x080fe20000010849 */
[----:B------:R-:W-:Y:S01]  /*65e0*/  FFMA.FTZ R51, R42, R49, R51 ;  /* 0x000000312a337223 */ /* 0x000fe20000010033 */
[----:B------:R-:W-:Y:S01]  /*65f0*/  F2FP.F16.F32.PACK_AB R41, R40, R13 ;  /* 0x0000000d2829723e */ /* 0x000fe200000000ff */
[----:B------:R-:W-:Y:S01]  /*6600*/  IMAD.MOV.U32 R13, RZ, RZ, R15 ;  /* 0x000000ffff0d7224 */ /* 0x000fe200078e000f */
[----:B------:R-:W-:Y:S02]  /*6610*/  F2FP.F16.F32.PACK_AB R43, R104, R75 ;  /* 0x0000004b682b723e */ /* 0x000fe400000000ff */
[----:B------:R-:W-:Y:S02]  /*6620*/  F2FP.F16.F32.PACK_AB R40, R55, R122 ;  /* 0x0000007a3728723e */ /* 0x000fe400000000ff */
[----:B------:R-:W-:Y:S02]  /*6630*/  F2FP.F16.F32.PACK_AB R14, R73, R48 ;  /* 0x00000030490e723e */ /* 0x000fe400000000ff */
[----:B------:R-:W-:-:S02]  /*6640*/  F2FP.F16.F32.PACK_AB R42, R51, R52 ;  /* 0x00000034332a723e */ /* 0x000fc400000000ff */
[----:B------:R-:W-:-:S07]  /*6650*/  MOV R15, R105 ;  /* 0x00000069000f7202 */ /* 0x000fce0000000f00 */
.L_x_7034:
[----:B------:R-:W-:Y:S05]  /*6660*/  BSYNC B2 ;  /* 0x0000000000027941 */ /* 0x000fea0003800000 */
.L_x_7033:
[----:B------:R-:W-:Y:S01]  /*6670*/  ISETP.GE.AND P4, PT, R11, R110, PT ;  /* 0x0000006e0b00720c */ /* 0x000fe20003f86270 */
[----:B0-----:R0:W-:-:S12]  /*6680*/  ST.E.128 desc[UR42][R44.64], R12 ;  /* 0x0000000c2c007985 */ /* 0x0011d8000c101d2a */
[----:B------:R-:W-:-:S05]  /*6690*/  @!P4 IMAD.WIDE R46, R11, 0x2, R46 ;  /* 0x000000020b2ec825 */ /* 0x000fca00078e022e */
[----:B----4-:R0:W-:Y:S02]  /*66a0*/  @!P4 ST.E.128 desc[UR42][R46.64], R40 ;  /* 0x000000282e00c985 */ /* 0x0101e4000c101d2a */
.L_x_7032:
[----:B------:R-:W-:Y:S05]  /*66b0*/  BSYNC B1 ;  /* 0x0000000000017941 */ /* 0x000fea0003800000 */
.L_x_7031:
[----:B------:R-:W-:-:S03]  /*66c0*/  UMOV UR4, 0xffffffff ;  /* 0xffffffff00047882 */ /* 0x000fc60000000000 */
[----:B------:R-:W-:Y:S05]  /*66d0*/  BRA.DIV UR4, `(.L_x_7035) ;  /* 0x0000016604e47947 */ /* 0x000fea000b800000 */
[----:B0-----:R0:W0:Y:S04]  /*66e0*/  SHFL.IDX PT, R47, R108, 0x2, 0x181f ;  /* 0x00581f006c2f7f89 */ /* 0x00102800000e0000 */
[----:B------:R0:W0:Y:S02]  /*66f0*/  SHFL.IDX PT, R46, R109, 0x2, 0x181f ;  /* 0x00581f006d2e7f89 */ /* 0x00002400000e0000 */
.L_x_7319:
        /* <DEDUP_REMOVED lines=12> */
[----:B------:R-:W-:Y:S01]  /*67c0*/  SHF.R.S32.HI R13, RZ, 0x1f, R12 ;  /* 0x0000001fff0d7819 */ /* 0x000fe2000001140c */
[----:B------:R-:W-:-:S03]  /*67d0*/  IMAD.SHL.U32 R11, R12, 0x8, RZ ;  /* 0x000000080c0b7824 */ /* 0x000fc600078e00ff */
[----:B------:R-:W-:Y:S02]  /*67e0*/  LEA.HI R13, R13, R12, RZ, 0x3 ;  /* 0x0000000c0d0d7211 */ /* 0x000fe400078f18ff */
[----:B------:R-:W-:Y:S02]  /*67f0*/  LOP3.LUT R12, R192, 0x38, R11, 0xf8, !PT ;  /* 0x00000038c00c7812 */ /* 0x000fe400078ef80b */
[----:B------:R-:W-:Y:S02]  /*6800*/  SHF.L.U32 R14, R13, 0xa, RZ ;  /* 0x0000000a0d0e7819 */ /* 0x000fe400000006ff */
[----:B------:R-:W-:Y:S02]  /*6810*/  LOP3.LUT R13, R12, R15, RZ, 0x3c, !PT ;  /* 0x0000000f0c0d7212 */ /* 0x000fe400078e3cff */
[----:B------:R-:W-:-:S04]  /*6820*/  LOP3.LUT R12, R14, 0x7fffe000, RZ, 0xc0, !PT ;  /* 0x7fffe0000e0c7812 */ /* 0x000fc800078ec0ff */
[----:B------:R-:W-:Y:S01]  /*6830*/  IADD3 R12, R13, R12, R198 ;  /* 0x0000000c0d0c7210 */ /* 0x000fe20007ffe0c6 */
[----:B------:R-:W-:-:S04]  /*6840*/  IMAD R13, R155, 0x4000, R5 ;  /* 0x000040009b0d7824 */ /* 0x000fc800078e0205 */
[----:B------:R-:W-:Y:S01]  /*6850*/  IMAD R15, R155, 0x4000, R12 ;  /* 0x000040009b0f7824 */ /* 0x000fe200078e020c */
[----:B------:R-:W-:-:S03]  /*6860*/  LEA R13, R13, R156, 0x1 ;  /* 0x0000009c0d0d7211 */ /* 0x000fc600078e08ff */
[----:B------:R-:W-:-:S03]  /*6870*/  IMAD R40, R15, 0x2, R156 ;  /* 0x000000020f287824 */ /* 0x000fc600078e029c */
[----:B------:R-:W0:Y:S04]  /*6880*/  LDS.128 R12, [R13+0x18400] ;  /* 0x018400000d0c7984 */ /* 0x000e280000000c00 */
[----:B------:R-:W4:Y:S01]  /*6890*/  LDS.128 R40, [R40+0x18400] ;  /* 0x0184000028287984 */ /* 0x000f220000000c00 */
[----:B------:R-:W-:Y:S05]  /*68a0*/  @P3 BRA `(.L_x_7039) ;  /* 0x0000000400583947 */ /* 0x000fea0003800000 */
[----:B------:R-:W-:Y:S01]  /*68b0*/  SHF.R.U32.HI R54, RZ, 0x10, R61 ;  /* 0x00000010ff367819 */ /* 0x000fe2000001163d */
[----:B----4-:R-:W-:Y:S01]  /*68c0*/  IMAD.MOV.U32 R49, RZ, RZ, R40 ;  /* 0x000000ffff317224 */ /* 0x010fe200078e0028 */
[----:B0-----:R-:W-:Y:S01]  /*68d0*/  MOV R40, R14 ;  /* 0x0000000e00287202 */ /* 0x001fe20000000f00 */
[----:B------:R-:W-:Y:S01]  /*68e0*/  IMAD.MOV.U32 R50, RZ, RZ, R42 ;  /* 0x000000ffff327224 */ /* 0x000fe200078e002a */
[--C-:B------:R-:W-:Y:S01]  /*68f0*/  SHF.R.U32.HI R52, RZ, 0x10, R57.reuse ;  /* 0x00000010ff347819 */ /* 0x100fe20000011639 */
[----:B------:R-:W-:Y:S01]  /*6900*/  HADD2.F32 R53, -RZ, R119.H1_H1 ;  /* 0x30000077ff357230 */ /* 0x000fe20000004100 */
[----:B------:R-:W-:Y:S01]  /*6910*/  SHF.R.U64 R73, R56, 0x10, R57 ;  /* 0x0000001038497819 */ /* 0x000fe20000001239 */
[----:B------:R-:W-:Y:S01]  /*6920*/  HADD2.F32 R42, -RZ, R41.H0_H0 ;  /* 0x20000029ff2a7230 */ /* 0x000fe20000004100 */
[----:B------:R-:W-:Y:S01]  /*6930*/  SHF.R.U64 R72, R60, 0x10, R61 ;  /* 0x000000103c487819 */ /* 0x000fe2000000123d */
[----:B------:R-:W-:Y:S01]  /*6940*/  HADD2.F32 R14, -RZ, R13.H0_H0 ;  /* 0x2000000dff0e7230 */ /* 0x000fe20000004100 */
[----:B------:R-:W-:Y:S01]  /*6950*/  SHF.R.U64 R48, R58, 0x10, R59 ;  /* 0x000000103a307819 */ /* 0x000fe2000000123b */
[----:B------:R-:W-:-:S02]  /*6960*/  HADD2.F32 R41, -RZ, R41.H1_H1 ;  /* 0x30000029ff297230 */ /* 0x000fc40000004100 */
[-C--:B------:R-:W-:Y:S01]  /*6970*/  FMUL.FTZ R55, R42, R53.reuse ;  /* 0x000000352a377220 */ /* 0x080fe20000410000 */
[----:B------:R-:W-:Y:S02]  /*6980*/  HADD2.F32 R54, -RZ, R54.H0_H0 ;  /* 0x20000036ff367230 */ /* 0x000fe40000004100 */
[----:B------:R-:W-:Y:S01]  /*6990*/  FMUL.FTZ R53, R14, R53 ;  /* 0x000000350e357220 */ /* 0x000fe20000410000 */
[----:B------:R-:W-:Y:S01]  /*69a0*/  HADD2.F32 R51, -RZ, R117.H1_H1 ;  /* 0x30000075ff337230 */ /* 0x000fe20000004100 */
[----:B------:R-:W-:Y:S01]  /*69b0*/  SHF.R.U32.HI R58, RZ, 0x10, R59 ;  /* 0x00000010ff3a7819 */ /* 0x000fe2000001163b */
[----:B------:R-:W-:Y:S02]  /*69c0*/  HADD2.F32 R13, -RZ, R13.H1_H1 ;  /* 0x3000000dff0d7230 */ /* 0x000fe40000004100 */
[-C--:B------:R-:W-:Y:S01]  /*69d0*/  FMUL.FTZ R56, R41, R54.reuse ;  /* 0x0000003629387220 */ /* 0x080fe20000410000 */
[----:B------:R-:W-:Y:S01]  /*69e0*/  HADD2.F32 R52, -RZ, R52.H0_H0 ;  /* 0x20000034ff347230 */ /* 0x000fe20000004100 */
[----:B------:R-:W-:Y:S01]  /*69f0*/  SHF.R.U64 R61, R62, 0x10, R63 ;  /* 0x000000103e3d7819 */ /* 0x000fe2000000123f */
[-C--:B------:R-:W-:Y:S01]  /*6a00*/  FFMA.FTZ R55, R14, R51.reuse, -R55 ;  /* 0x000000330e377223 */ /* 0x080fe20000010837 */
[----:B------:R-:W-:Y:S01]  /*6a10*/  FFMA.FTZ R53, R42, R51, R53 ;  /* 0x000000332a357223 */ /* 0x000fe20000010035 */
[----:B------:R-:W-:Y:S01]  /*6a20*/  SHF.R.U32.HI R62, RZ, 0x10, R63 ;  /* 0x00000010ff3e7819 */ /* 0x000fe2000001163f */
[C---:B------:R-:W-:Y:S01]  /*6a30*/  FMUL.FTZ R54, R13.reuse, R54 ;  /* 0x000000360d367220 */ /* 0x040fe20000410000 */
[----:B------:R-:W-:Y:S01]  /*6a40*/  FFMA.FTZ R56, R13, R52, -R56 ;  /* 0x000000340d387223 */ /* 0x000fe20000010838 */
[----:B------:R-:W-:-:S02]  /*6a50*/  HADD2.F32 R51, -RZ, R118.H1_H1 ;  /* 0x30000076ff337230 */ /* 0x000fc40000004100 */
[----:B------:R-:W-:Y:S02]  /*6a60*/  HADD2.F32 R14, -RZ, R43.H0_H0 ;  /* 0x2000002bff0e7230 */ /* 0x000fe40000004100 */
[----:B------:R-:W-:Y:S01]  /*6a70*/  FFMA.FTZ R54, R41, R52, R54 ;  /* 0x0000003429367223 */ /* 0x000fe20000010036 */
[----:B------:R-:W-:Y:S02]  /*6a80*/  HADD2.F32 R13, -RZ, R15.H0_H0 ;  /* 0x2000000fff0d7230 */ /* 0x000fe40000004100 */
[----:B------:R-:W-:Y:S02]  /*6a90*/  HADD2.F32 R42, -RZ, R58.H0_H0 ;  /* 0x2000003aff2a7230 */ /* 0x000fe40000004100 */
[-C--:B------:R-:W-:Y:S01]  /*6aa0*/  FMUL.FTZ R58, R14, R51.reuse ;  /* 0x000000330e3a7220 */ /* 0x080fe20000410000 */
[----:B------:R-:W-:Y:S02]  /*6ab0*/  HADD2.F32 R41, -RZ, R116.H1_H1 ;  /* 0x30000074ff297230 */ /* 0x000fe40000004100 */
[----:B------:R-:W-:Y:S01]  /*6ac0*/  FMUL.FTZ R51, R13, R51 ;  /* 0x000000330d337220 */ /* 0x000fe20000410000 */
[----:B------:R-:W-:Y:S01]  /*6ad0*/  HADD2.F32 R43, -RZ, R43.H1_H1 ;  /* 0x3000002bff2b7230 */ /* 0x000fe20000004100 */
[----:B------:R-:W-:Y:S01]  /*6ae0*/  F2FP.F16.F32.PACK_AB R53, R54, R53 ;  /* 0x000000353635723e */ /* 0x000fe200000000ff */
[----:B------:R-:W-:-:S02]  /*6af0*/  HADD2.F32 R52, -RZ, R62.H0_H0 ;  /* 0x2000003eff347230 */ /* 0x000fc40000004100 */
[-C--:B------:R-:W-:Y:S01]  /*6b00*/  FFMA.FTZ R57, R14, R41.reuse, R51 ;  /* 0x000000290e397223 */ /* 0x080fe20000010033 */
[----:B------:R-:W-:Y:S02]  /*6b10*/  HADD2.F32 R15, -RZ, R15.H1_H1 ;  /* 0x3000000fff0f7230 */ /* 0x000fe40000004100 */
[----:B------:R-:W-:Y:S01]  /*6b20*/  FFMA.FTZ R58, R13, R41, -R58 ;  /* 0x000000290d3a7223 */ /* 0x000fe2000001083a */
[----:B------:R-:W-:Y:S02]  /*6b30*/  HADD2.F32 R119, -RZ, R119.H0_H0 ;  /* 0x20000077ff777230 */ /* 0x000fe40000004100 */
[-C--:B------:R-:W-:Y:S01]  /*6b40*/  FMUL.FTZ R60, R43, R52.reuse ;  /* 0x000000342b3c7220 */ /* 0x080fe20000410000 */
[----:B------:R-:W-:Y:S02]  /*6b50*/  HADD2.F32 R14, -RZ, R49.H0_H0 ;  /* 0x20000031ff0e7230 */ /* 0x000fe40000004100 */
[----:B------:R-:W-:Y:S01]  /*6b60*/  FMUL.FTZ R52, R15, R52 ;  /* 0x000000340f347220 */ /* 0x000fe20000410000 */
[----:B------:R-:W-:-:S02]  /*6b70*/  HADD2.F32 R41, -RZ, R72.H0_H0 ;  /* 0x20000048ff297230 */ /* 0x000fc40000004100 */
[-C--:B------:R-:W-:Y:S01]  /*6b80*/  FFMA.FTZ R59, R15, R42.reuse, -R60 ;  /* 0x0000002a0f3b7223 */ /* 0x080fe2000001083c */
[----:B------:R-:W-:Y:S02]  /*6b90*/  HADD2.F32 R49, -RZ, R49.H1_H1 ;  /* 0x30000031ff317230 */ /* 0x000fe40000004100 */
[----:B------:R-:W-:Y:S01]  /*6ba0*/  FFMA.FTZ R60, R43, R42, R52 ;  /* 0x0000002a2b3c7223 */ /* 0x000fe20000010034 */
[----:B------:R-:W-:Y:S02]  /*6bb0*/  HADD2.F32 R117, -RZ, R117.H0_H0 ;  /* 0x20000075ff757230 */ /* 0x000fe40000004100 */
[----:B------:R-:W-:Y:S01]  /*6bc0*/  FMUL.FTZ R42, R14, R119 ;  /* 0x000000770e2a7220 */ /* 0x000fe20000410000 */
[--C-:B------:R-:W-:Y:S02]  /*6bd0*/  HADD2.F32 R13, -RZ, R12.reuse.H0_H0 ;  /* 0x2000000cff0d7230 */ /* 0x100fe40000004100 */
[----:B------:R-:W-:Y:S01]  /*6be0*/  FMUL.FTZ R43, R49, R41 ;  /* 0x00000029312b7220 */ /* 0x000fe20000410000 */
[----:B------:R-:W-:Y:S01]  /*6bf0*/  HADD2.F32 R12, -RZ, R12.H1_H1 ;  /* 0x3000000cff0c7230 */ /* 0x000fe20000004100 */
[----:B------:R-:W-:Y:S01]  /*6c00*/  F2FP.F16.F32.PACK_AB R57, R60, R57 ;  /* 0x000000393c39723e */ /* 0x000fe200000000ff */
[----:B------:R-:W-:-:S02]  /*6c10*/  HADD2.F32 R15, -RZ, R73.H0_H0 ;  /* 0x20000049ff0f7230 */ /* 0x000fc40000004100 */
[C---:B------:R-:W-:Y:S01]  /*6c20*/  FMUL.FTZ R119, R13.reuse, R119 ;  /* 0x000000770d777220 */ /* 0x040fe20000410000 */
[----:B------:R-:W-:Y:S01]  /*6c30*/  FFMA.FTZ R42, R13, R117, -R42 ;  /* 0x000000750d2a7223 */ /* 0x000fe2000001082a */
[C---:B------:R-:W-:Y:S01]  /*6c40*/  FMUL.FTZ R52, R12.reuse, R41 ;  /* 0x000000290c347220 */ /* 0x040fe20000410000 */
[----:B------:R-:W-:Y:S02]  /*6c50*/  HADD2.F32 R13, -RZ, R50.H0_H0 ;  /* 0x20000032ff0d7230 */ /* 0x000fe40000004100 */
[-C--:B------:R-:W-:Y:S01]  /*6c60*/  FFMA.FTZ R43, R12, R15.reuse, -R43 ;  /* 0x0000000f0c2b7223 */ /* 0x080fe2000001082b */
[----:B------:R-:W-:Y:S02]  /*6c70*/  HADD2.F32 R118, -RZ, R118.H0_H0 ;  /* 0x20000076ff767230 */ /* 0x000fe40000004100 */
[----:B------:R-:W-:Y:S01]  /*6c80*/  FFMA.FTZ R52, R49, R15, R52 ;  /* 0x0000000f31347223 */ /* 0x000fe20000010034 */
[----:B------:R-:W-:Y:S02]  /*6c90*/  HADD2.F32 R41, -RZ, R61.H0_H0 ;  /* 0x2000003dff297230 */ /* 0x000fe40000004100 */
[----:B------:R-:W-:Y:S01]  /*6ca0*/  FFMA.FTZ R119, R14, R117, R119 ;  /* 0x000000750e777223 */ /* 0x000fe20000010077 */
[----:B------:R-:W-:-:S02]  /*6cb0*/  HADD2.F32 R12, -RZ, R40.H0_H0 ;  /* 0x20000028ff0c7230 */ /* 0x000fc40000004100 */
[CC--:B------:R-:W-:Y:S01]  /*6cc0*/  FMUL.FTZ R49, R13.reuse, R118.reuse ;  /* 0x000000760d317220 */ /* 0x0c0fe20000410000 */
[----:B------:R-:W-:Y:S02]  /*6cd0*/  HADD2.F32 R50, -RZ, R50.H1_H1 ;  /* 0x30000032ff327230 */ /* 0x000fe40000004100 */
        /* <DEDUP_REMOVED lines=12> */
[----:B------:R-:W-:Y:S01]  /*6da0*/  IMAD.MOV.U32 R43, RZ, RZ, R57 ;  /* 0x000000ffff2b7224 */ /* 0x000fe200078e0039 */
[----:B------:R-:W-:-:S02]  /*6db0*/  F2FP.F16.F32.PACK_AB R13, R56, R55 ;  /* 0x00000037380d723e */ /* 0x000fc400000000ff */
[----:B------:R-:W-:Y:S01]  /*6dc0*/  F2FP.F16.F32.PACK_AB R14, R40, R49 ;  /* 0x00000031280e723e */ /* 0x000fe200000000ff */
[----:B------:R-:W-:Y:S01]  /*6dd0*/  IMAD.MOV.U32 R40, RZ, RZ, R52 ;  /* 0x000000ffff287224 */ /* 0x000fe200078e0034 */
[----:B------:R-:W-:Y:S02]  /*6de0*/  F2FP.F16.F32.PACK_AB R42, R41, R118 ;  /* 0x00000076292a723e */ /* 0x000fe400000000ff */
[----:B------:R-:W-:Y:S02]  /*6df0*/  F2FP.F16.F32.PACK_AB R15, R59, R58 ;  /* 0x0000003a3b0f723e */ /* 0x000fe400000000ff */
[----:B------:R-:W-:-:S07]  /*6e00*/  MOV R41, R53 ;  /* 0x0000003500297202 */ /* 0x000fce0000000f00 */
.L_x_7039:
[----:B------:R-:W-:Y:S05]  /*6e10*/  BSYNC B2 ;  /* 0x0000000000027941 */ /* 0x000fea0003800000 */
.L_x_7038:
[----:B------:R-:W-:Y:S01]  /*6e20*/  ISETP.GE.AND P4, PT, R11, R110, PT ;  /* 0x0000006e0b00720c */ /* 0x000fe20003f86270 */
[----:B0-----:R0:W-:-:S12]  /*6e30*/  ST.E.128 desc[UR42][R44.64], R12 ;  /* 0x0000000c2c007985 */ /* 0x0011d8000c101d2a */
[----:B------:R-:W-:-:S05]  /*6e40*/  @!P4 IMAD.WIDE R46, R11, 0x2, R46 ;  /* 0x000000020b2ec825 */ /* 0x000fca00078e022e */
[----:B----4-:R0:W-:Y:S02]  /*6e50*/  @!P4 ST.E.128 desc[UR42][R46.64], R40 ;  /* 0x000000282e00c985 */ /* 0x0101e4000c101d2a */
.L_x_7037:
[----:B------:R-:W-:Y:S05]  /*6e60*/  BSYNC B1 ;  /* 0x0000000000017941 */ /* 0x000fea0003800000 */
.L_x_7036:
[----:B------:R-:W-:-:S03]  /*6e70*/  UMOV UR4, 0xffffffff ;  /* 0xffffffff00047882 */ /* 0x000fc60000000000 */
[----:B------:R-:W-:Y:S05]  /*6e80*/  BRA.DIV UR4, `(.L_x_7040) ;  /* 0x0000016204447947 */ /* 0x000fea000b800000 */
[----:B0-----:R-:W0:Y:S04]  /*6e90*/  SHFL.IDX PT, R108, R108, 0x3, 0x181f ;  /* 0x00781f006c6c7f89 */ /* 0x001e2800000e0000 */
[----:B------:R-:W0:Y:S02]  /*6ea0*/  SHFL.IDX PT, R109, R109, 0x3, 0x181f ;  /* 0x00781f006d6d7f89 */ /* 0x000e2400000e0000 */
.L_x_7323:
[----:B------:R-:W-:-:S05]  /*6eb0*/  VIADD R11, R153, 0x60 ;  /* 0x00000060990b7836 */ /* 0x000fca0000000000 */
[----:B------:R-:W-:-:S13]  /*6ec0*/  ISETP.GE.OR P4, PT, R11, R98, P1 ;  /* 0x000000620b00720c */ /* 0x000fda0000f86670 */
[----:B------:R-:W-:Y:S05]  /*6ed0*/  @P4 BRA `(.L_x_7013) ;  /* 0x0000000c007c4947 */ /* 0x000fea0003800000 */
[----:B------:R-:W-:Y:S01]  /*6ee0*/  SEL R112, R37, R112, !P0 ;  /* 0x0000007025707207 */ /* 0x000fe20004000000 */
[----:B------:R-:W-:Y:S01]  /*6ef0*/  BSSY B1, `(.L_x_7041) ;  /* 0x000006c000017945 */ /* 0x000fe20003800000 */
[----:B----4-:R-:W-:Y:S02]  /*6f00*/  SHF.R.U32.HI R14, RZ, 0x3, R159 ;  /* 0x00000003ff0e7819 */ /* 0x010fe4000001169f */
[----:B------:R-:W-:Y:S02]  /*6f10*/  SHF.R.S32.HI R11, RZ, 0x1f, R112 ;  /* 0x0000001fff0b7819 */ /* 0x000fe40000011470 */
[----:B0-----:R-:W-:Y:S02]  /*6f20*/  LEA R44, P4, R77, R109, 0x1 ;  /* 0x0000006d4d2c7211 */ /* 0x001fe400078808ff */
        /* <DEDUP_REMOVED lines=18> */
[----:B------:R-:W-:Y:S01]  /*7050*/  SHF.R.U32.HI R50, RZ, 0x10, R69 ;  /* 0x00000010ff327819 */ /* 0x000fe20000011645 */
[----:B----4-:R-:W-:Y:S01]  /*7060*/  IMAD.MOV.U32 R47, RZ, RZ, R42 ;  /* 0x000000ffff2f7224 */ /* 0x010fe200078e002a */
[----:B------:R-:W-:Y:S01]  /*7070*/  MOV R46, R40 ;  /* 0x00000028002e7202 */ /* 0x000fe20000000f00 */
[----:B0-----:R-:W-:Y:S01]  /*7080*/  IMAD.MOV.U32 R40, RZ, RZ, R14 ;  /* 0x000000ffff287224 */ /* 0x001fe200078e000e */
[----:B------:R-:W-:Y:S01]  /*7090*/  SHF.R.U32.HI R48, RZ, 0x10, R65 ;  /* 0x00000010ff307819 */ /* 0x000fe20000011641 */
[--C-:B------:R-:W-:Y:S01]  /*70a0*/  HADD2.F32 R42, -RZ, R41.reuse.H0_H0 ;  /* 0x20000029ff2a7230 */ /* 0x100fe20000004100 */
[--C-:B------:R-:W-:Y:S01]  /*70b0*/  SHF.R.U64 R59, R70, 0x10, R71.reuse ;  /* 0x00000010463b7819 */ /* 0x100fe20000001247 */
[----:B------:R-:W-:Y:S01]  /*70c0*/  HADD2.F32 R41, -RZ, R41.H1_H1 ;  /* 0x30000029ff297230 */ /* 0x000fe20000004100 */
[----:B------:R-:W-:Y:S01]  /*70d0*/  SHF.R.U32.HI R70, RZ, 0x10, R71 ;  /* 0x00000010ff467819 */ /* 0x000fe20000011647 */
[--C-:B------:R-:W-:Y:S01]  /*70e0*/  HADD2.F32 R14, -RZ, R13.reuse.H0_H0 ;  /* 0x2000000dff0e7230 */ /* 0x100fe20000004100 */
[--C-:B------:R-:W-:Y:S01]  /*70f0*/  SHF.R.U64 R61, R66, 0x10, R67.reuse ;  /* 0x00000010423d7819 */ /* 0x100fe20000001243 */
[----:B------:R-:W-:Y:S01]  /*7100*/  HADD2.F32 R50, -RZ, R50.H0_H0 ;  /* 0x20000032ff327230 */ /* 0x000fe20000004100 */
[----:B------:R-:W-:Y:S01]  /*7110*/  SHF.R.U32.HI R66, RZ, 0x10, R67 ;  /* 0x00000010ff427819 */ /* 0x000fe20000011643 */
[----:B------:R-:W-:Y:S01]  /*7120*/  HADD2.F32 R13, -RZ, R13.H1_H1 ;  /* 0x3000000dff0d7230 */ /* 0x000fe20000004100 */
[----:B------:R-:W-:Y:S01]  /*7130*/  SHF.R.U64 R60, R68, 0x10, R69 ;  /* 0x00000010443c7819 */ /* 0x000fe20000001245 */
[----:B------:R-:W-:-:S02]  /*7140*/  HADD2.F32 R51, -RZ, R111.H0_H0 ;  /* 0x2000006fff337230 */ /* 0x000fc40000004100 */
[-C--:B------:R-:W-:Y:S01]  /*7150*/  FMUL.FTZ R52, R41, R50.reuse ;  /* 0x0000003229347220 */ /* 0x080fe20000410000 */
[----:B------:R-:W-:Y:S02]  /*7160*/  HADD2.F32 R48, -RZ, R48.H0_H0 ;  /* 0x20000030ff307230 */ /* 0x000fe40000004100 */
[C---:B------:R-:W-:Y:S01]  /*7170*/  FMUL.FTZ R50, R13.reuse, R50 ;  /* 0x000000320d327220 */ /* 0x040fe20000410000 */
[----:B------:R-:W-:Y:S02]  /*7180*/  HADD2.F32 R49, -RZ, R114.H0_H0 ;  /* 0x20000072ff317230 */ /* 0x000fe40000004100 */
[-C--:B------:R-:W-:Y:S01]  /*7190*/  FMUL.FTZ R53, R42, R51.reuse ;  /* 0x000000332a357220 */ /* 0x080fe20000410000 */
[C---:B------:R-:W-:Y:S01]  /*71a0*/  FMUL.FTZ R51, R14.reuse, R51 ;  /* 0x000000330e337220 */ /* 0x040fe20000410000 */
[-C--:B------:R-:W-:Y:S01]  /*71b0*/  FFMA.FTZ R52, R13, R48.reuse, -R52 ;  /* 0x000000300d347223 */ /* 0x080fe20000010834 */
[----:B------:R-:W-:Y:S01]  /*71c0*/  FFMA.FTZ R54, R41, R48, R50 ;  /* 0x0000003029367223 */ /* 0x000fe20000010032 */
[----:B------:R-:W-:Y:S01]  /*71d0*/  FFMA.FTZ R53, R14, R49, -R53 ;  /* 0x000000310e357223 */ /* 0x000fe20000010835 */
[----:B------:R-:W-:-:S02]  /*71e0*/  HADD2.F32 R48, -RZ, R113.H0_H0 ;  /* 0x20000071ff307230 */ /* 0x000fc40000004100 */
[----:B------:R-:W-:Y:S01]  /*71f0*/  FFMA.FTZ R51, R42, R49, R51 ;  /* 0x000000312a337223 */ /* 0x000fe20000010033 */
[----:B------:R-:W-:Y:S01]  /*7200*/  HADD2.F32 R13, -RZ, R15.H0_H0 ;  /* 0x2000000fff0d7230 */ /* 0x000fe20000004100 */
[----:B------:R-:W-:Y:S01]  /*7210*/  SHF.R.U64 R62, R64, 0x10, R65 ;  /* 0x00000010403e7819 */ /* 0x000fe20000001241 */
[----:B------:R-:W-:Y:S02]  /*7220*/  HADD2.F32 R14, -RZ, R43.H0_H0 ;  /* 0x2000002bff0e7230 */ /* 0x000fe40000004100 */
[----:B------:R-:W-:Y:S02]  /*7230*/  HADD2.F32 R41, -RZ, R115.H0_H0 ;  /* 0x20000073ff297230 */ /* 0x000fe40000004100 */
[-C--:B------:R-:W-:Y:S01]  /*7240*/  FMUL.FTZ R49, R13, R48.reuse ;  /* 0x000000300d317220 */ /* 0x080fe20000410000 */
[----:B------:R-:W-:Y:S02]  /*7250*/  HADD2.F32 R43, -RZ, R43.H1_H1 ;  /* 0x3000002bff2b7230 */ /* 0x000fe40000004100 */
[----:B------:R-:W-:Y:S01]  /*7260*/  FMUL.FTZ R56, R14, R48 ;  /* 0x000000300e387220 */ /* 0x000fe20000410000 */
        /* <DEDUP_REMOVED lines=8> */
[----:B------:R-:W-:-:S02]  /*72f0*/  HADD2.F32 R111, -RZ, R111.H1_H1 ;  /* 0x3000006fff6f7230 */ /* 0x000fc40000004100 */
[-C--:B------:R-:W-:Y:S01]  /*7300*/  FFMA.FTZ R57, R15, R42.reuse, -R48 ;  /* 0x0000002a0f397223 */ /* 0x080fe20000010830 */
[----:B------:R-:W-:Y:S02]  /*7310*/  HADD2.F32 R41, -RZ, R60.H0_H0 ;  /* 0x2000003cff297230 */ /* 0x000fe40000004100 */
[----:B------:R-:W-:Y:S01]  /*7320*/  FFMA.FTZ R58, R43, R42, R50 ;  /* 0x0000002a2b3a7223 */ /* 0x000fe20000010032 */
[----:B------:R-:W-:Y:S02]  /*7330*/  HADD2.F32 R13, -RZ, R12.H0_H0 ;  /* 0x2000000cff0d7230 */ /* 0x000fe40000004100 */
[----:B------:R-:W-:Y:S01]  /*7340*/  FMUL.FTZ R42, R14, R111 ;  /* 0x0000006f0e2a7220 */ /* 0x000fe20000410000 */
[----:B------:R-:W-:Y:S01]  /*7350*/  HADD2.F32 R46, -RZ, R46.H1_H1 ;  /* 0x3000002eff2e7230 */ /* 0x000fe20000004100 */
[----:B------:R-:W-:Y:S01]  /*7360*/  F2FP.F16.F32.PACK_AB R51, R54, R51 ;  /* 0x000000333633723e */ /* 0x000fe200000000ff */
[----:B------:R-:W-:Y:S02]  /*7370*/  HADD2.F32 R12, -RZ, R12.H1_H1 ;  /* 0x3000000cff0c7230 */ /* 0x000fe40000004100 */
[----:B------:R-:W-:Y:S01]  /*7380*/  FMUL.FTZ R111, R13, R111 ;  /* 0x0000006f0d6f7220 */ /* 0x000fe20000410000 */
[----:B------:R-:W-:-:S02]  /*7390*/  HADD2.F32 R114, -RZ, R114.H1_H1 ;  /* 0x30000072ff727230 */ /* 0x000fc40000004100 */
[-C--:B------:R-:W-:Y:S01]  /*73a0*/  FMUL.FTZ R43, R46, R41.reuse ;  /* 0x000000292e2b7220 */ /* 0x080fe20000410000 */
[----:B------:R-:W-:Y:S02]  /*73b0*/  HADD2.F32 R15, -RZ, R62.H0_H0 ;  /* 0x2000003eff0f7230 */ /* 0x000fe40000004100 */
[C---:B------:R-:W-:Y:S01]  /*73c0*/  FMUL.FTZ R41, R12.reuse, R41 ;  /* 0x000000290c297220 */ /* 0x040fe20000410000 */
[----:B------:R-:W-:Y:S02]  /*73d0*/  HADD2.F32 R113, -RZ, R113.H1_H1 ;  /* 0x30000071ff717230 */ /* 0x000fe40000004100 */
[----:B------:R-:W-:Y:S01]  /*73e0*/  FFMA.FTZ R42, R13, R114, -R42 ;  /* 0x000000720d2a7223 */ /* 0x000fe2000001082a */
[----:B------:R-:W-:Y:S02]  /*73f0*/  HADD2.F32 R13, -RZ, R47.H0_H0 ;  /* 0x2000002fff0d7230 */ /* 0x000fe40000004100 */
[-C--:B------:R-:W-:Y:S01]  /*7400*/  FFMA.FTZ R43, R12, R15.reuse, -R43 ;  /* 0x0000000f0c2b7223 */ /* 0x080fe2000001082b */
        /* <DEDUP_REMOVED lines=9> */
[----:B------:R-:W-:Y:S02]  /*74a0*/  HADD2.F32 R115, -RZ, R115.H1_H1 ;  /* 0x30000073ff737230 */ /* 0x000fe40000004100 */
        /* <DEDUP_REMOVED lines=16> */
.L_x_7042:
[----:B------:R-:W-:Y:S05]  /*75b0*/  BSYNC B1 ;  /* 0x0000000000017941 */ /* 0x000fea0003800000 */
.L_x_7041:
[----:B------:R-:W-:Y:S01]  /*75c0*/  ISETP.GE.AND P3, PT, R11, R110, PT ;  /* 0x0000006e0b00720c */ /* 0x000fe20003f66270 */
[----:B0-----:R0:W-:Y:S02]  /*75d0*/  ST.E.128 desc[UR42][R44.64], R12 ;  /* 0x0000000c2c007985 */ /* 0x0011e4000c101d2a */
[----:B0-----:R-:W-:Y:S01]  /*75e0*/  MOV R12, R109 ;  /* 0x0000006d000c7202 */ /* 0x001fe20000000f00 */
[----:B------:R-:W-:-:S09]  /*75f0*/  IMAD.MOV.U32 R13, RZ, RZ, R108 ;  /* 0x000000ffff0d7224 */ /* 0x000fd200078e006c */
[----:B------:R-:W-:Y:S05]  /*7600*/  @P3 BRA `(.L_x_7013) ;  /* 0x0000000400b03947 */ /* 0x000fea0003800000 */
[----:B------:R-:W-:-:S05]  /*7610*/  IMAD.WIDE R12, R11, 0x2, R12 ;  /* 0x000000020b0c7825 */ /* 0x000fca00078e020c */
[----:B----4-:R0:W-:Y:S01]  /*7620*/  ST.E.128 desc[UR42][R12.64], R40 ;  /* 0x000000280c007985 */ /* 0x0101e2000c101d2a */
[----:B------:R-:W-:Y:S05]  /*7630*/  BRA `(.L_x_7013) ;  /* 0x0000000400a47947 */ /* 0x000fea0003800000 */
.L_x_6972:
[----:B------:R-:W-:-:S06]  /*7640*/  UISETP.NE.AND UP0, UPT, UR41, 0x3, UPT ;  /* 0x000000032900788c */ /* 0x000fcc000bf05270 */
[----:B------:R-:W-:-:S13]  /*7650*/  PLOP3.LUT P5, PT, PT, PT, UP0, 0x80, 0x0 ;  /* 0x000000000000781c */ /* 0x000fda0003faf008 */
[----:B------:R-:W-:Y:S05]  /*7660*/  @!P5 BRA `(.L_x_7043) ;  /* 0x000000000004d947 */ /* 0x000fea0003800000 */
[----:B------:R-:W-:Y:S01]  /*7670*/  BPT.TRAP 0x1 ;  /* 0x000000040000795c */ /* 0x000fe20000300000 */
.L_x_7043:
[----:B------:R-:W-:Y:S01]  /*7680*/  IMAD R90, R155, 0x8, R156 ;  /* 0x000000089b5a7824 */ /* 0x000fe200078e029c */
[----:B------:R-:W-:Y:S01]  /*7690*/  SHF.L.U32 R103, R154, 0x1f, RZ ;  /* 0x0000001f9a677819 */ /* 0x000fe200000006ff */
[----:B------:R-:W-:Y:S01]  /*76a0*/  BSSY B1, `(.L_x_7044) ;  /* 0x0000004000017945 */ /* 0x000fe20003800000 */
[----:B------:R-:W-:Y:S02]  /*76b0*/  SHF.R.S32.HI R100, RZ, 0x1f, R101 ;  /* 0x0000001fff647819 */ /* 0x000fe40000011465 */
[----:B------:R-:W0:Y:S02]  /*76c0*/  SYNCS.PHASECHK.TRANS64.TRYWAIT P3, [R90+URZ+0x28890], R103 ;  /* 0x028890675a0075a7 */ /* 0x000e24000806017f */
[----:B0-----:R-:W-:Y:S05]  /*76d0*/  @!P3 BRA `(.L_x_7045) ;  /* 0x00000158007cb947 */ /* 0x001fea0003800000 */
.L_x_7324:
[----:B------:R-:W-:Y:S05]  /*76e0*/  BSYNC B1 ;  /* 0x0000000000017941 */ /* 0x000fea0003800000 */
.L_x_7044:
        /* <DEDUP_REMOVED lines=8> */
[----:B------:R-:W-:Y:S01]  /*7770*/  IMAD R15, R99, UR4, RZ ;  /* 0x00000004630f7c24 */ /* 0x000fe2000f8e02ff */
[----:B------:R-:W-:Y:S02]  /*7780*/  IADD3 R13, R13, R11, RZ ;  /* 0x0000000b0d0d7210 */ /* 0x000fe40007ffe0ff */
        /* <DEDUP_REMOVED lines=15> */
.L_x_7328:
[----:B------:R-:W-:Y:S04]  /*7880*/  BSSY B1, `(.L_x_7047) ;  /* 0x000000d000017945 */ /* 0x000fe80003800000 */
[----:B------:R-:W-:Y:S05]  /*7890*/  @!P3 BRA `(.L_x_7048) ;  /* 0x00000000002cb947 */ /* 0x000fea0003800000 */
[----:B------:R-:W-:Y:S02]  /*78a0*/  ULDC UR4, c[0x0][0x2f4] ;  /* 0x0000bd0000047ab9 */ /* 0x000fe40000000800 */
[----:B------:R-:W-:-:S13]  /*78b0*/  ISETP.GE.AND P3, PT, R16, UR4, PT ;  /* 0x0000000410007c0c */ /* 0x000fda000bf66270 */
[----:B---3--:R-:W-:-:S04]  /*78c0*/  @!P3 LEA R42, P4, R16, R14, 0x1 ;  /* 0x0000000e102ab211 */ /* 0x008fc800078808ff */
[----:B--2---:R-:W-:Y:S02]  /*78d0*/  @!P3 LEA.HI.X R43, R16, R41, R17, 0x1, P4 ;  /* 0x00000029102bb211 */ /* 0x004fe400020f0c11 */
[----:B------:R-:W-:-:S13]  /*78e0*/  ISETP.GE.AND P4, PT, R23, UR4, PT ;  /* 0x0000000417007c0c */ /* 0x000fda000bf86270 */
[C---:B------:R-:W-:Y:S02]  /*78f0*/  @!P4 LEA R40, P6, R23.reuse, R14, 0x1 ;  /* 0x0000000e1728c211 */ /* 0x040fe400078c08ff */
[----:B------:R-:W2:Y:S02]  /*7900*/  @!P3 LDS.128 R12, [R92+0x18400] ;  /* 0x018400005c0cb984 */ /* 0x000ea40000000c00 */
[----:B------:R-:W-:Y:S02]  /*7910*/  @!P4 LEA.HI.X R41, R23, R41, R22, 0x1, P6 ;  /* 0x000000291729c211 */ /* 0x000fe400030f0c16 */
[----:B--2---:R-:W-:Y:S04]  /*7920*/  @!P3 ST.E.128 desc[UR42][R42.64], R12 ;  /* 0x0000000c2a00b985 */ /* 0x004fe8000c101d2a */
[----:B------:R-:W2:Y:S04]  /*7930*/  @!P4 LDS.128 R12, [R92+0x1c400] ;  /* 0x01c400005c0cc984 */ /* 0x000ea80000000c00 */
[----:B--2---:R4:W-:Y:S02]  /*7940*/  @!P4 ST.E.128 desc[UR42][R40.64], R12 ;  /* 0x0000000c2800c985 */ /* 0x0049e4000c101d2a */
.L_x_7048:
[----:B------:R-:W-:Y:S05]  /*7950*/  BSYNC B1 ;  /* 0x0000000000017941 */ /* 0x000fea0003800000 */
.L_x_7047:
[----:B------:R-:W-:-:S03]  /*7960*/  UMOV UR4, 0xffffffff ;  /* 0xffffffff00047882 */ /* 0x000fc60000000000 */
[----:B------:R-:W-:Y:S05]  /*7970*/  BRA.DIV UR4, `(.L_x_7049) ;  /* 0x0000015a04307947 */ /* 0x000fea000b800000 */
[----:B--2-4-:R2:W4:Y:S04]  /*7980*/  SHFL.IDX PT, R41, R45, 0x1, 0x181f ;  /* 0x00381f002d297f89 */ /* 0x01452800000e0000 */
[----:B---3--:R2:W3:Y:S02]  /*7990*/  SHFL.IDX PT, R14, R44, 0x1, 0x181f ;  /* 0x00381f002c0e7f89 */ /* 0x0084e400000e0000 */
.L_x_7332:
[----:B------:R-:W-:Y:S01]  /*79a0*/  ISETP.GE.AND P3, PT, R46, 0x21, PT ;  /* 0x000000212e00780c */ /* 0x000fe20003f66270 */
[----:B------:R-:W-:-:S12]  /*79b0*/  BSSY B1, `(.L_x_7050) ;  /* 0x000000d000017945 */ /* 0x000fd80003800000 */
[----:B------:R-:W-:Y:S05]  /*79c0*/  @!P3 BRA `(.L_x_7051) ;  /* 0x00000000002cb947 */ /* 0x000fea0003800000 */
[----:B------:R-:W-:Y:S02]  /*79d0*/  ULDC UR4, c[0x0][0x2f4] ;  /* 0x0000bd0000047ab9 */ /* 0x000fe40000000800 */
[----:B------:R-:W-:-:S13]  /*79e0*/  ISETP.GE.AND P3, PT, R16, UR4, PT ;  /* 0x0000000410007c0c */ /* 0x000fda000bf66270 */
[----:B---3--:R-:W-:-:S04]  /*79f0*/  @!P3 LEA R42, P4, R16, R14, 0x1 ;  /* 0x0000000e102ab211 */ /* 0x008fc800078808ff */
[----:B----4-:R-:W-:Y:S02]  /*7a00*/  @!P3 LEA.HI.X R43, R16, R41, R17, 0x1, P4 ;  /* 0x00000029102bb211 */ /* 0x010fe400020f0c11 */
[----:B------:R-:W-:-:S13]  /*7a10*/  ISETP.GE.AND P4, PT, R23, UR4, PT ;  /* 0x0000000417007c0c */ /* 0x000fda000bf86270 */
[C---:B------:R-:W-:Y:S02]  /*7a20*/  @!P4 LEA R40, P6, R23.reuse, R14, 0x1 ;  /* 0x0000000e1728c211 */ /* 0x040fe400078c08ff */
[----:B------:R-:W3:Y:S02]  /*7a30*/  @!P3 LDS.128 R12, [R92+0x19400] ;  /* 0x019400005c0cb984 */ /* 0x000ee40000000c00 */
[----:B------:R-:W-:Y:S02]  /*7a40*/  @!P4 LEA.HI.X R41, R23, R41, R22, 0x1, P6 ;  /* 0x000000291729c211 */ /* 0x000fe400030f0c16 */
[----:B---3--:R-:W-:Y:S04]  /*7a50*/  @!P3 ST.E.128 desc[UR42][R42.64], R12 ;  /* 0x0000000c2a00b985 */ /* 0x008fe8000c101d2a */
[----:B------:R-:W3:Y:S04]  /*7a60*/  @!P4 LDS.128 R12, [R92+0x1d400] ;  /* 0x01d400005c0cc984 */ /* 0x000ee80000000c00 */
[----:B---3--:R3:W-:Y:S02]  /*7a70*/  @!P4 ST.E.128 desc[UR42][R40.64], R12 ;  /* 0x0000000c2800c985 */ /* 0x0087e4000c101d2a */
.L_x_7051:
[----:B------:R-:W-:Y:S05]  /*7a80*/  BSYNC B1 ;  /* 0x0000000000017941 */ /* 0x000fea0003800000 */
.L_x_7050:
[----:B------:R-:W-:-:S03]  /*7a90*/  UMOV UR4, 0xffffffff ;  /* 0xffffffff00047882 */ /* 0x000fc60000000000 */
[----:B------:R-:W-:Y:S05]  /*7aa0*/  BRA.DIV UR4, `(.L_x_7052) ;  /* 0x0000015a042c7947 */ /* 0x000fea000b800000 */
[----:B---34-:R3:W4:Y:S04]  /*7ab0*/  SHFL.IDX PT, R41, R45, 0x2, 0x181f ;  /* 0x00581f002d297f89 */ /* 0x01872800000e0000 */
[----:B------:R3:W0:Y:S02]  /*7ac0*/  SHFL.IDX PT, R14, R44, 0x2, 0x181f ;  /* 0x00581f002c0e7f89 */ /* 0x00062400000e0000 */
.L_x_7336:
[----:B------:R-:W-:Y:S01]  /*7ad0*/  ISETP.GE.AND P3, PT, R46, 0x41, PT ;  /* 0x000000412e00780c */ /* 0x000fe20003f66270 */
[----:B------:R-:W-:-:S12]  /*7ae0*/  BSSY B1, `(.L_x_7053) ;  /* 0x000000d000017945 */ /* 0x000fd80003800000 */
[----:B------:R-:W-:Y:S05]  /*7af0*/  @!P3 BRA `(.L_x_7054) ;  /* 0x00000000002cb947 */ /* 0x000fea0003800000 */
[----:B------:R-:W-:Y:S02]  /*7b00*/  ULDC UR4, c[0x0][0x2f4] ;  /* 0x0000bd0000047ab9 */ /* 0x000fe40000000800 */
[----:B------:R-:W-:-:S13]  /*7b10*/  ISETP.GE.AND P3, PT, R16, UR4, PT ;  /* 0x0000000410007c0c */ /* 0x000fda000bf66270 */
[----:B0-----:R-:W-:-:S04]  /*7b20*/  @!P3 LEA R42, P4, R16, R14, 0x1 ;  /* 0x0000000e102ab211 */ /* 0x001fc800078808ff */
[----:B----4-:R-:W-:Y:S02]  /*7b30*/  @!P3 LEA.HI.X R43, R16, R41, R17, 0x1, P4 ;  /* 0x00000029102bb211 */ /* 0x010fe400020f0c11 */
[----:B------:R-:W-:-:S13]  /*7b40*/  ISETP.GE.AND P4, PT, R23, UR4, PT ;  /* 0x0000000417007c0c */ /* 0x000fda000bf86270 */
[C---:B------:R-:W-:Y:S02]  /*7b50*/  @!P4 LEA R40, P6, R23.reuse, R14, 0x1 ;  /* 0x0000000e1728c211 */ /* 0x040fe400078c08ff */
[----:B------:R-:W0:Y:S02]  /*7b60*/  @!P3 LDS.128 R12, [R92+0x1a400] ;  /* 0x01a400005c0cb984 */ /* 0x000e240000000c00 */
[----:B------:R-:W-:Y:S02]  /*7b70*/  @!P4 LEA.HI.X R41, R23, R41, R22, 0x1, P6 ;  /* 0x000000291729c211 */ /* 0x000fe400030f0c16 */
[----:B0-----:R-:W-:Y:S04]  /*7b80*/  @!P3 ST.E.128 desc[UR42][R42.64], R12 ;  /* 0x0000000c2a00b985 */ /* 0x001fe8000c101d2a */
[----:B------:R-:W0:Y:S04]  /*7b90*/  @!P4 LDS.128 R12, [R92+0x1e400] ;  /* 0x01e400005c0cc984 */ /* 0x000e280000000c00 */
[----:B0-----:R0:W-:Y:S02]  /*7ba0*/  @!P4 ST.E.128 desc[UR42][R40.64], R12 ;  /* 0x0000000c2800c985 */ /* 0x0011e4000c101d2a */
.L_x_7054:
[----:B------:R-:W-:Y:S05]  /*7bb0*/  BSYNC B1 ;  /* 0x0000000000017941 */ /* 0x000fea0003800000 */
.L_x_7053:
[----:B------:R-:W-:-:S03]  /*7bc0*/  UMOV UR4, 0xffffffff ;  /* 0xffffffff00047882 */ /* 0x000fc60000000000 */
[----:B------:R-:W-:Y:S05]  /*7bd0*/  BRA.DIV UR4, `(.L_x_7055) ;  /* 0x0000015a04287947 */ /* 0x000fea000b800000 */
[----:B0---4-:R0:W4:Y:S04]  /*7be0*/  SHFL.IDX PT, R41, R45, 0x3, 0x181f ;  /* 0x00781f002d297f89 */ /* 0x01112800000e0000 */
[----:B------:R0:W0:Y:S02]  /*7bf0*/  SHFL.IDX PT, R14, R44, 0x3, 0x181f ;  /* 0x00781f002c0e7f89 */ /* 0x00002400000e0000 */
.L_x_7340:
[----:B------:R-:W-:-:S13]  /*7c00*/  ISETP.GE.AND P3, PT, R46, 0x61, PT ;  /* 0x000000612e00780c */ /* 0x000fda0003f66270 */
        /* <DEDUP_REMOVED lines=12> */
.L_x_7013:
[----:B------:R-:W-:Y:S05]  /*7cd0*/  BSYNC B0 ;  /* 0x0000000000007941 */ /* 0x000fea0003800000 */
.L_x_6971:
[----:B------:R-:W5:Y:S01]  /*7ce0*/  S2R R11, SR_TID.X ;  /* 0x00000000000b7919 */ /* 0x000f620000002100 */
        /* <DEDUP_REMOVED lines=8> */
[----:B-----5:R-:W-:Y:S01]  /*7d70*/  LOP3.LUT R11, R11, 0x7f, RZ, 0xc0, !PT ;  /* 0x0000007f0b0b7812 */ /* 0x020fe200078ec0ff */
[----:B---3--:R3:W-:Y:S03]  /*7d80*/  BAR.SYNC.DEFER_BLOCKING R95, 0x80 ;  /* 0x0002005f0000751d */ /* 0x0087e60000010000 */
[----:B------:R-:W-:-:S13]  /*7d90*/  ISETP.NE.AND P3, PT, R11, RZ, PT ;  /* 0x000000ff0b00720c */ /* 0x000fda0003f65270 */
[----:B------:R-:W-:-:S04]  /*7da0*/  @!P3 IADD3 R11, R90, 0x288a0, RZ ;  /* 0x000288a05a0bb810 */ /* 0x000fc80007ffe0ff */
[----:B------:R-:W-:-:S04]  /*7db0*/  @!P3 PRMT R11, RZ, 0x654, R11 ;  /* 0x00000654ff0bb816 */ /* 0x000fc8000000000b */
[----:B------:R3:W-:Y:S01]  /*7dc0*/  @!P3 SYNCS.ARRIVE.TRANS64.RED.A1T0 RZ, [R11+URZ], RZ ;  /* 0x000000ff0bffb9a7 */ /* 0x0007e2000810043f */
[----:B------:R-:W-:Y:S05]  /*7dd0*/  @!P5 BRA `(.L_x_7057) ;  /* 0x000000000004d947 */ /* 0x000fea0003800000 */
[----:B------:R-:W-:Y:S01]  /*7de0*/  BPT.TRAP 0x1 ;  /* 0x000000040000795c */ /* 0x000fe20000300000 */
.L_x_7057:
[----:B------:R-:W-:Y:S05]  /*7df0*/  BSYNC B0 ;  /* 0x0000000000007941 */ /* 0x000fea0003800000 */
.L_x_7056:
[----:B------:R-:W5:Y:S01]  /*7e00*/  SYNCS.PHASECHK.TRANS64.TRYWAIT P4, [R90+URZ+0x288b0], R103 ;  /* 0x0288b0675a0075a7 */ /* 0x000f62000808017f */
[----:B------:R-:W-:Y:S01]  /*7e10*/  ULDC UR37, c[0x0][0x2f4] ;  /* 0x0000bd0000257ab9 */ /* 0x000fe20000000800 */
[----:B------:R-:W-:Y:S04]  /*7e20*/  BSSY B0, `(.L_x_7058) ;  /* 0x0000002000007945 */ /* 0x000fe80003800000 */
[----:B-----5:R-:W-:Y:S05]  /*7e30*/  @!P4 BRA `(.L_x_7059) ;  /* 0x0000015400d8c947 */ /* 0x020fea0003800000 */
.L_x_7341:
[----:B------:R-:W-:Y:S05]  /*7e40*/  BSYNC B0 ;  /* 0x0000000000007941 */ /* 0x000fea0003800000 */
.L_x_7058:
[----:B------:R-:W-:Y:S01]  /*7e50*/  ULDC.64 UR4, c[0x0][0x328] ;  /* 0x0000ca0000047ab9 */ /* 0x000fe20000000a00 */
[----:B------:R-:W-:Y:S01]  /*7e60*/  ULDC.64 UR6, c[0x0][0x318] ;  /* 0x0000c60000067ab9 */ /* 0x000fe20000000a00 */
[----:B------:R-:W-:Y:S01]  /*7e70*/  IMAD R100, R100, UR4, RZ ;  /* 0x0000000464647c24 */ /* 0x000fe2000f8e02ff */
[----:B------:R-:W-:Y:S01]  /*7e80*/  IADD3 R98, -R153, R98, RZ ;  /* 0x0000006299627210 */ /* 0x000fe20007ffe1ff */
[C---:B01--4-:R-:W-:Y:S01]  /*7e90*/  IMAD.WIDE.U32 R12, R101.reuse, UR4, RZ ;  /* 0x00000004650c7c25 */ /* 0x053fe2000f8e00ff */
[----:B------:R-:W-:Y:S03]  /*7ea0*/  BSSY B0, `(.L_x_7060) ;  /* 0x000001b000007945 */ /* 0x000fe60003800000 */
[----:B------:R-:W-:Y:S01]  /*7eb0*/  IMAD R101, R101, UR5, R100 ;  /* 0x0000000565657c24 */ /* 0x000fe2000f8e0264 */
[----:B------:R-:W-:Y:S02]  /*7ec0*/  ULDC.64 UR4, c[0x0][0x338] ;  /* 0x0000ce0000047ab9 */ /* 0x000fe40000000a00 */
[----:B------:R-:W-:-:S02]  /*7ed0*/  IMAD R99, R99, UR4, RZ ;  /* 0x0000000463637c24 */ /* 0x000fc4000f8e02ff */
[----:B------:R-:W-:Y:S02]  /*7ee0*/  IMAD.IADD R13, R13, 0x1, R101 ;  /* 0x000000010d0d7824 */ /* 0x000fe400078e0265 */
[C---:B------:R-:W-:Y:S02]  /*7ef0*/  IMAD R99, R102.reuse, UR5, R99 ;  /* 0x0000000566637c24 */ /* 0x040fe4000f8e0263 */
[----:B------:R-:W-:Y:S01]  /*7f00*/  IMAD.WIDE.U32 R102, R102, UR4, R12 ;  /* 0x0000000466667c25 */ /* 0x000fe2000f8e000c */
[----:B------:R-:W-:-:S03]  /*7f10*/  ULDC.64 UR4, c[0x0][0x330] ;  /* 0x0000cc0000047ab9 */ /* 0x000fc60000000a00 */
[----:B------:R-:W-:Y:S02]  /*7f20*/  IMAD.IADD R103, R103, 0x1, R99 ;  /* 0x0000000167677824 */ /* 0x000fe400078e0263 */
[----:B------:R-:W-:-:S04]  /*7f30*/  IMAD.WIDE.U32 R12, R2, UR4, R102 ;  /* 0x00000004020c7c25 */ /* 0x000fc8000f8e0066 */
[----:B---3--:R-:W-:Y:S01]  /*7f40*/  IMAD R11, R2, UR5, R13 ;  /* 0x00000005020b7c24 */ /* 0x008fe2000f8e020d */
[----:B--2---:R-:W-:-:S04]  /*7f50*/  LEA R44, P4, R12, UR6, 0x1 ;  /* 0x000000060c2c7c11 */ /* 0x004fc8000f8808ff */
[----:B------:R-:W-:Y:S01]  /*7f60*/  LEA.HI.X R11, R12, UR7, R11, 0x1, P4 ;  /* 0x000000070c0b7c11 */ /* 0x000fe2000a0f0c0b */
[----:B------:R0:W1:Y:S01]  /*7f70*/  SHFL.IDX PT, R40, R44, RZ, 0x181f ;  /* 0x00181fff2c287589 */ /* 0x00006200000e0000 */
[----:B------:R-:W-:-:S03]  /*7f80*/  ISETP.GE.AND P4, PT, R98, 0x1, PT ;  /* 0x000000016200780c */ /* 0x000fc60003f86270 */
[----:B------:R0:W2:Y:S10]  /*7f90*/  SHFL.IDX PT, R13, R11, RZ, 0x181f ;  /* 0x00181fff0b0d7589 */ /* 0x0000b400000e0000 */
[----:B0-----:R-:W-:Y:S05]  /*7fa0*/  @!P4 BRA `(.L_x_7061) ;  /* 0x000000000028c947 */ /* 0x001fea0003800000 */
[----:B------:R-:W-:-:S13]  /*7fb0*/  ISETP.GE.AND P4, PT, R16, UR37, PT ;  /* 0x0000002510007c0c */ /* 0x000fda000bf86270 */
[----:B-1----:R-:W-:-:S04]  /*7fc0*/  @!P4 LEA R42, P5, R16, R40, 0x1 ;  /* 0x00000028102ac211 */ /* 0x002fc800078a08ff */
[----:B--2---:R-:W-:Y:S02]  /*7fd0*/  @!P4 LEA.HI.X R43, R16, R13, R17, 0x1, P5 ;  /* 0x0000000d102bc211 */ /* 0x004fe400028f0c11 */
[----:B------:R-:W-:-:S13]  /*7fe0*/  ISETP.GE.AND P5, PT, R23, UR37, PT ;  /* 0x0000002517007c0c */ /* 0x000fda000bfa6270 */
[----:B------:R-:W-:-:S04]  /*7ff0*/  @!P5 LEA R40, P6, R23, R40, 0x1 ;  /* 0x000000281728d211 */ /* 0x000fc800078c08ff */
[----:B------:R-:W-:Y:S02]  /*8000*/  @!P5 LEA.HI.X R41, R23, R13, R22, 0x1, P6 ;  /* 0x0000000d1729d211 */ /* 0x000fe400030f0c16 */
[----:B------:R-:W0:Y:S04]  /*8010*/  @!P4 LDS.128 R12, [R92+0x400] ;  /* 0x000400005c0cc984 */ /* 0x000e280000000c00 */
[----:B0-----:R-:W-:Y:S04]  /*8020*/  @!P4 ST.E.128 desc[UR42][R42.64], R12 ;  /* 0x0000000c2a00c985 */ /* 0x001fe8000c101d2a */
[----:B------:R-:W0:Y:S04]  /*8030*/  @!P5 LDS.128 R12, [R92+0x4400] ;  /* 0x004400005c0cd984 */ /* 0x000e280000000c00 */
[----:B0-----:R0:W-:Y:S02]  /*8040*/  @!P5 ST.E.128 desc[UR42][R40.64], R12 ;  /* 0x0000000c2800d985 */ /* 0x0011e4000c101d2a */
.L_x_7061:
[----:B------:R-:W-:Y:S05]  /*8050*/  BSYNC B0 ;  /* 0x0000000000007941 */ /* 0x000fea0003800000 */
.L_x_7060:
[----:B------:R-:W-:Y:S01]  /*8060*/  ISETP.GE.AND P4, PT, R98, 0x21, PT ;  /* 0x000000216200780c */ /* 0x000fe20003f86270 */
[----:B0-2---:R0:W2:Y:S01]  /*8070*/  SHFL.IDX PT, R13, R11, 0x1, 0x181f ;  /* 0x00381f000b0d7f89 */ /* 0x0050a200000e0000 */
[----:B------:R-:W-:Y:S03]  /*8080*/  BSSY B0, `(.L_x_7062) ;  /* 0x000000d000007945 */ /* 0x000fe60003800000 */
[----:B-1----:R0:W1:Y:S08]  /*8090*/  SHFL.IDX PT, R40, R44, 0x1, 0x181f ;  /* 0x00381f002c287f89 */ /* 0x00207000000e0000 */
        /* <DEDUP_REMOVED lines=11> */
.L_x_7063:
[----:B------:R-:W-:Y:S05]  /*8150*/  BSYNC B0 ;  /* 0x0000000000007941 */ /* 0x000fea0003800000 */
.L_x_7062:
        /* <DEDUP_REMOVED lines=15> */
.L_x_7065:
[----:B------:R-:W-:Y:S05]  /*8250*/  BSYNC B0 ;  /* 0x0000000000007941 */ /* 0x000fea0003800000 */
.L_x_7064:
[----:B------:R-:W-:Y:S01]  /*8260*/  ISETP.GE.AND P4, PT, R98, 0x61, PT ;  /* 0x000000616200780c */ /* 0x000fe20003f86270 */
[----:B------:R-:W3:Y:S01]  /*8270*/  SHFL.IDX PT, R11, R11, 0x3, 0x181f ;  /* 0x00781f000b0b7f89 */ /* 0x000ee200000e0000 */
[----:B------:R-:W-:Y:S03]  /*8280*/  BSSY B0, `(.L_x_7066) ;  /* 0x000000d000007945 */ /* 0x000fe60003800000 */
[----:B01----:R0:W1:Y:S08]  /*8290*/  SHFL.IDX PT, R40, R44, 0x3, 0x181f ;  /* 0x00781f002c287f89 */ /* 0x00307000000e0000 */
[----:B0-----:R-:W-:Y:S05]  /*82a0*/  @!P4 BRA `(.L_x_7067) ;  /* 0x000000000028c947 */ /* 0x001fea0003800000 */
[----:B------:R-:W-:-:S13]  /*82b0*/  ISETP.GE.AND P4, PT, R16, UR37, PT ;  /* 0x0000002510007c0c */ /* 0x000fda000bf86270 */
[----:B--2---:R-:W0:Y:S01]  /*82c0*/  @!P4 LDS.128 R12, [R92+0x3400] ;  /* 0x003400005c0cc984 */ /* 0x004e220000000c00 */
[----:B-1----:R-:W-:-:S04]  /*82d0*/  @!P4 LEA R42, P5, R16, R40, 0x1 ;  /* 0x00000028102ac211 */ /* 0x002fc800078a08ff */
[----:B---3--:R-:W-:Y:S02]  /*82e0*/  @!P4 LEA.HI.X R43, R16, R11, R17, 0x1, P5 ;  /* 0x0000000b102bc211 */ /* 0x008fe400028f0c11 */
[----:B------:R-:W-:-:S13]  /*82f0*/  ISETP.GE.AND P5, PT, R23, UR37, PT ;  /* 0x0000002517007c0c */ /* 0x000fda000bfa6270 */
[----:B------:R-:W-:-:S04]  /*8300*/  @!P5 LEA R40, P6, R23, R40, 0x1 ;  /* 0x000000281728d211 */ /* 0x000fc800078c08ff */
[----:B------:R-:W-:Y:S01]  /*8310*/  @!P5 LEA.HI.X R41, R23, R11, R22, 0x1, P6 ;  /* 0x0000000b1729d211 */ /* 0x000fe200030f0c16 */
[----:B0-----:R-:W-:Y:S04]  /*8320*/  @!P4 ST.E.128 desc[UR42][R42.64], R12 ;  /* 0x0000000c2a00c985 */ /* 0x001fe8000c101d2a */
[----:B------:R-:W0:Y:S04]  /*8330*/  @!P5 LDS.128 R12, [R92+0x7400] ;  /* 0x007400005c0cd984 */ /* 0x000e280000000c00 */
[----:B0-----:R0:W-:Y:S02]  /*8340*/  @!P5 ST.E.128 desc[UR42][R40.64], R12 ;  /* 0x0000000c2800d985 */ /* 0x0011e4000c101d2a */
.L_x_7067:
[----:B------:R-:W-:Y:S05]  /*8350*/  BSYNC B0 ;  /* 0x0000000000007941 */ /* 0x000fea0003800000 */
.L_x_7066:
[----:B------:R-:W-:Y:S01]  /*8360*/  @!PT LDS RZ, [RZ] ;  /* 0x00000000fffff984 */ /* 0x000fe20000000800 */
[----:B------:R-:W-:Y:S01]  /*8370*/  @!PT LDS RZ, [RZ] ;  /* 0x00000000fffff984 */ /* 0x000fe20000000800 */
[----:B------:R-:W-:Y:S01]  /*8380*/  @!PT LDS RZ, [RZ] ;  /* 0x00000000fffff984 */ /* 0x000fe20000000800 */
[----:B------:R-:W-:Y:S01]  /*8390*/  @!PT LDS RZ, [RZ] ;  /* 0x00000000fffff984 */ /* 0x000fe20000000800 */
[----:B------:R4:W-:Y:S06]  /*83a0*/  MEMBAR.ALL.CTA ;  /* 0x0000000000007992 */ /* 0x0009ec0000008000 */
[----:B----4-:R-:W4:Y:S01]  /*83b0*/  FENCE.VIEW.ASYNC.S ;  /* 0x00000000000073c6 */ /* 0x010f220000000000 */
[----:B------:R-:W-:Y:S01]  /*83c0*/  @!P3 VIADD R90, R90, 0x288c0 ;  /* 0x000288c05a5ab836 */ /* 0x000fe20000000000 */
[----:B----4-:R4:W-:Y:S01]  /*83d0*/  BAR.SYNC.DEFER_BLOCKING R95, 0x80 ;  /* 0x0002005f0000751d */ /* 0x0109e20000010000 */
[----:B------:R-:W-:Y:S01]  /*83e0*/  ISETP.NE.AND P4, PT, R91, RZ, PT ;  /* 0x000000ff5b00720c */ /* 0x000fe20003f85270 */
[----:B------:R-:W-:-:S02]  /*83f0*/  VIADD R155, R155, 0x1 ;  /* 0x000000019b9b7836 */ /* 0x000fc40000000000 */
[----:B------:R-:W-:-:S04]  /*8400*/  @!P3 PRMT R90, RZ, 0x654, R90 ;  /* 0x00000654ff5ab816 */ /* 0x000fc8000000005a */
[----:B------:R4:W-:Y:S01]  /*8410*/  @!P3 SYNCS.ARRIVE.TRANS64.RED.A1T0 RZ, [R90+URZ], RZ ;  /* 0x000000ff5affb9a7 */ /* 0x0009e2000810043f */
[----:B------:R-:W-:-:S04]  /*8420*/  ISETP.NE.AND P3, PT, R155, 0x2, PT ;  /* 0x000000029b00780c */ /* 0x000fc80003f65270 */
[----:B---3--:R-:W-:Y:S02]  /*8430*/  SEL R11, RZ, 0x1, P3 ;  /* 0x00000001ff0b7807 */ /* 0x008fe40001800000 */
[----:B------:R-:W-:Y:S02]  /*8440*/  SEL R155, R155, RZ, P3 ;  /* 0x000000ff9b9b7207 */ /* 0x000fe40001800000 */
[----:B------:R-:W-:Y:S01]  /*8450*/  LOP3.LUT R154, R154, R11, RZ, 0x3c, !PT ;  /* 0x0000000b9a9a7212 */ /* 0x000fe200078e3cff */
[----:B------:R-:W-:Y:S06]  /*8460*/  @P4 BRA `(.L_x_7068) ;  /* 0xffffff9c00b04947 */ /* 0x000fec000383ffff */
[----:B0-----:R-:W0:Y:S01]  /*8470*/  S2R R12, SR_TID.X ;  /* 0x00000000000c7919 */ /* 0x001e220000002100 */
[----:B------:R-:W-:Y:S02]  /*8480*/  PLOP3.LUT P0, PT, PT, PT, PT, 0x8, 0x0 ;  /* 0x000000000000781c */ /* 0x000fe40003f0e170 */
[----:B0-----:R-:W-:-:S04]  /*8490*/  SHF.R.U32.HI R12, RZ, 0x7, R12 ;  /* 0x00000007ff0c7819 */ /* 0x001fc8000001160c */
[----:B------:R-:W-:-:S13]  /*84a0*/  ISETP.NE.AND P4, PT, R12, 0x1, PT ;  /* 0x000000010c00780c */ /* 0x000fda0003f85270 */
[----:B------:R-:W-:Y:S06]  /*84b0*/  @!P4 BAR.ARV 0x9, 0x100 ;  /* 0x024400000000cb1d */ /* 0x000fec0000002000 */
.L_x_6966:
[----:B------:R-:W-:Y:S01]  /*84c0*/  MOV R4, RZ ;  /* 0x000000ff00047202 */ /* 0x000fe20000000f00 */
[----:B------:R-:W-:Y:S06]  /*84d0*/  @P0 BRA `(.L_x_7069) ;  /* 0x00000000000c0947 */ /* 0x000fec0003800000 */
[----:B------:R-:W0:Y:S01]  /*84e0*/  FENCE.VIEW.ASYNC.G ;  /* 0x00000000000073c6 */ /* 0x000e220000000100 */
[----:B------:R-:W-:Y:S05]  /*84f0*/  WARPSYNC.ALL ;  /* 0x0000000000007948 */ /* 0x000fea0003800000 */
[----:B0-----:R-:W-:Y:S06]  /*8500*/  BAR.ARV 0xc, 0x180 ;  /* 0x0306000000007b1d */ /* 0x001fec0000002000 */
.L_x_7069:
[----:B------:R-:W-:Y:S01]  /*8510*/  ISETP.NE.AND P0, PT, R97, RZ, PT ;  /* 0x000000ff6100720c */ /* 0x000fe20003f05270 */
[----:B------:R-:W-:-:S12]  /*8520*/  BSSY B0, `(.L_x_7070) ;  /* 0x000001f000007945 */ /* 0x000fd80003800000 */
[----:B------:R-:W-:Y:S05]  /*8530*/  @!P0 BRA `(.L_x_7071) ;  /* 0x0000000000748947 */ /* 0x000fea0003800000 */
        /* <DEDUP_REMOVED lines=11> */
[----:B0-----:R-:W-:Y:S01]  /*85f0*/  VIADD R4, R3, 0xffffffe ;  /* 0x0ffffffe03047836 */ /* 0x001fe20000000000 */
[----:B------:R-:W-:-:S05]  /*8600*/  IADD3 R3, RZ, -R10, RZ ;  /* 0x8000000aff037210 */ /* 0x000fca0007ffe0ff */
[----:B------:R0:W3:Y:S02]  /*8610*/  F2I.FTZ.U32.TRUNC.NTZ R5, R4 ;  /* 0x0000000400057305 */ /* 0x0000e4000021f000 */
[----:B0-----:R-:W-:Y:S02]  /*8620*/  IMAD.MOV.U32 R4, RZ, RZ, RZ ;  /* 0x000000ffff047224 */ /* 0x001fe400078e00ff */
[----:B---3--:R-:W-:-:S04]  /*8630*/  IMAD.MOV R7, RZ, RZ, -R5 ;  /* 0x000000ffff077224 */ /* 0x008fc800078e0a05 */
[----:B------:R-:W-:-:S04]  /*8640*/  IMAD R7, R7, R6, RZ ;  /* 0x0000000607077224 */ /* 0x000fc800078e02ff */
[----:B------:R-:W-:-:S06]  /*8650*/  IMAD.HI.U32 R5, R5, R7, R4 ;  /* 0x0000000705057227 */ /* 0x000fcc00078e0004 */
        /* <DEDUP_REMOVED lines=8> */
[----:B------:R-:W-:-:S05]  /*86e0*/  IMAD.MOV.U32 R4, RZ, RZ, R5 ;  /* 0x000000ffff047224 */ /* 0x000fca00078e0005 */
[----:B------:R-:W-:Y:S02]  /*86f0*/  @!P2 IADD3 R4, -R4, RZ, RZ ;  /* 0x000000ff0404a210 */ /* 0x000fe40007ffe1ff */
[----:B------:R-:W-:-:S07]  /*8700*/  @!P1 LOP3.LUT R4, RZ, R9, RZ, 0x33, !PT ;  /* 0x00000009ff049212 */ /* 0x000fce00078e33ff */
.L_x_7071:
[----:B------:R-:W-:Y:S05]  /*8710*/  BSYNC B0 ;  /* 0x0000000000007941 */ /* 0x000fea0003800000 */
.L_x_7070:
[-C--:B------:R-:W-:Y:S01]  /*8720*/  IMAD R194, R209, R4.reuse, RZ ;  /* 0x00000004d1c27224 */ /* 0x080fe200078e02ff */
[----:B------:R-:W-:Y:S01]  /*8730*/  PLOP3.LUT P0, PT, PT, PT, PT, 0x80, 0x0 ;  /* 0x000000000000781c */ /* 0x000fe20003f0f070 */
[----:B------:R-:W-:Y:S01]  /*8740*/  IMAD.MOV.U32 R0, RZ, RZ, RZ ;  /* 0x000000ffff007224 */ /* 0x000fe200078e00ff */
[----:B------:R-:W-:Y:S01]  /*8750*/  CS2R R150, SRZ ;  /* 0x0000000000967805 */ /* 0x000fe2000001ff00 */
[----:B------:R-:W-:Y:S01]  /*8760*/  IMAD.MOV.U32 R3, RZ, RZ, RZ ;  /* 0x000000ffff037224 */ /* 0x000fe200078e00ff */
[----:B------:R-:W-:Y:S02]  /*8770*/  VIADDMNMX R93, R194, R4, R93, PT ;  /* 0x00000004c25d7246 */ /* 0x000fe4000380015d */
[----:B------:R-:W-:Y:S02]  /*8780*/  CS2R R68, SRZ ;  /* 0x0000000000447805 */ /* 0x000fe4000001ff00 */
[----:B------:R-:W-:Y:S02]  /*8790*/  CS2R R104, SRZ ;  /* 0x0000000000687805 */ /* 0x000fe4000001ff00 */
        /* <DEDUP_REMOVED lines=8> */
[----:B----4-:R-:W-:Y:S02]  /*8820*/  CS2R R90, SRZ ;  /* 0x00000000005a7805 */ /* 0x010fe4000001ff00 */
        /* <DEDUP_REMOVED lines=18> */
[----:B-1----:R-:W-:Y:S02]  /*8950*/  CS2R R40, SRZ ;  /* 0x0000000000287805 */ /* 0x002fe4000001ff00 */
[----:B------:R-:W-:Y:S02]  /*8960*/  CS2R R70, SRZ ;  /* 0x0000000000467805 */ /* 0x000fe4000001ff00 */
[----:B------:R-:W-:Y:S01]  /*8970*/  CS2R R20, SRZ ;  /* 0x0000000000147805 */ /* 0x000fe2000001ff00 */
[----:B------:R-:W-:Y:S06]  /*8980*/  @!P1 BRA `(.L_x_7072) ;  /* 0x0000009c00989947 */ /* 0x000fec0003800000 */
[----:B------:R-:W-:-:S03]  /*8990*/  UMOV UR4, 0xffffffff ;  /* 0xffffffff00047882 */ /* 0x000fc60000000000 */
[----:B------:R-:W-:Y:S05]  /*89a0*/  BRA.DIV UR4, `(.L_x_7073) ;  /* 0x0000014e04107947 */ /* 0x000fea000b800000 */
[----:B------:R-:W0:Y:S02]  /*89b0*/  S2R R3, SR_TID.X ;  /* 0x0000000000037919 */ /* 0x000e240000002100 */
[----:B0-----:R-:W-:-:S04]  /*89c0*/  IADD3 R3, R3, -0x80, RZ ;  /* 0xffffff8003037810 */ /* 0x001fc80007ffe0ff */
[----:B------:R-:W-:-:S04]  /*89d0*/  SHF.R.S32.HI R0, RZ, 0x1f, R3 ;  /* 0x0000001fff007819 */ /* 0x000fc80000011403 */
[----:B------:R-:W-:-:S04]  /*89e0*/  LEA.HI R0, R0, R3, RZ, 0x7 ;  /* 0x0000000300007211 */ /* 0x000fc800078f38ff */
[----:B------:R-:W-:-:S05]  /*89f0*/  SHF.R.S32.HI R0, RZ, 0x7, R0 ;  /* 0x00000007ff007819 */ /* 0x000fca0000011400 */
[----:B------:R0:W1:Y:S02]  /*8a00*/  SHFL.IDX PT, R195, R0, RZ, 0x1f ;  /* 0x00001fff00c37589 */ /* 0x00006400000e0000 */
.L_x_7344:
[----:B01----:R-:W-:Y:S01]  /*8a10*/  LEA.HI R0, R195, R195, RZ, 0x1 ;  /* 0x000000c3c3007211 */ /* 0x003fe200078f08ff */
[----:B------:R-:W-:-:S03]  /*8a20*/  IMAD.U32 R3, RZ, RZ, UR40 ;  /* 0x00000028ff037e24 */ /* 0x000fc6000f8e00ff */
[----:B------:R-:W-:Y:S02]  /*8a30*/  LOP3.LUT R0, R0, 0x1e, RZ, 0xc0, !PT ;  /* 0x0000001e00007812 */ /* 0x000fe400078ec0ff */
[----:B------:R-:W-:-:S03]  /*8a40*/  LOP3.LUT P0, RZ, R3, 0x3ff, RZ, 0xc0, !PT ;  /* 0x000003ff03ff7812 */ /* 0x000fc6000780c0ff */
[----:B------:R-:W-:Y:S01]  /*8a50*/  IMAD.IADD R0, R195, 0x1, -R0 ;  /* 0x00000001c3007824 */ /* 0x000fe200078e0a00 */
[----:B------:R-:W-:-:S04]  /*8a60*/  P2R R26, PR, RZ, 0x1 ;  /* 0x00000001ff1a7803 */ /* 0x000fc80000000000 */
        /* <DEDUP_REMOVED lines=17> */
[----:B0-2---:R-:W-:-:S07]  /*8b80*/  IMAD.MOV.U32 R13, RZ, RZ, RZ ;  /* 0x000000ffff0d7224 */ /* 0x005fce00078e00ff */
[----:B------:R-:W-:-:S07]  /*8b90*/  LEPC R20, `(.L_x_7074) ;  /* 0x000000001014794e */ /* 0x000fce0000000000 */
[----:B-1---5:R-:W-:Y:S05]  /*8ba0*/  CALL.ABS.NOINC R14 ;  /* 0x000000000e007343 */ /* 0x022fea0003c00000 */
.L_x_7074:
[----:B------:R-:W-:Y:S02]  /*8bb0*/  ULDC UR4, c[0x0][0x3f4] ;  /* 0x0000fd0000047ab9 */ /* 0x000fe40000000800 */
[----:B------:R-:W-:-:S13]  /*8bc0*/  ISETP.LT.AND P0, PT, RZ, UR4, PT ;  /* 0x00000004ff007c0c */ /* 0x000fda000bf01270 */
[----:B------:R-:W-:Y:S05]  /*8bd0*/  @P0 BRA `(.L_x_7075) ;  /* 0x0000000000400947 */ /* 0x000fea0003800000 */
[----:B------:R-:W-:-:S04]  /*8be0*/  ULEA.HI UR4, UR39, UR39, URZ, 0x1 ;  /* 0x0000002727047291 */ /* 0x000fc8000f8f083f */
[----:B------:R-:W-:-:S04]  /*8bf0*/  ULOP3.LUT UR4, UR4, 0xfffffffe, URZ, 0xc0, !UPT ;  /* 0xfffffffe04047892 */ /* 0x000fc8000f8ec03f */
[----:B------:R-:W-:-:S06]  /*8c00*/  UIADD3 UR4, UR39, -UR4, URZ ;  /* 0x8000000427047290 */ /* 0x000fcc000fffe03f */
[----:B------:R-:W-:-:S04]  /*8c10*/  MOV R3, UR4 ;  /* 0x0000000400037c02 */ /* 0x000fc80008000f00 */
[----:B------:R-:W-:-:S04]  /*8c20*/  SHF.L.U32 R3, R3, 0x1f, RZ ;  /* 0x0000001f03037819 */ /* 0x000fc800000006ff */
[----:B------:R0:W1:Y:S03]  /*8c30*/  SYNCS.PHASECHK.TRANS64.TRYWAIT P0, [R156+URZ+0x28800], R3 ;  /* 0x028800039c0075a7 */ /* 0x000066000800017f */
[----:B-1----:R-:W-:Y:S05]  /*8c40*/  @!P0 NANOSLEEP.SYNCS 0x989680 ;  /* 0x009896800000895d */ /* 0x002fea0003900000 */
[----:B------:R-:W1:Y:S01]  /*8c50*/  @!P0 SYNCS.PHASECHK.TRANS64 P0, [R156+URZ+0x28800], R3 ;  /* 0x028800039c0085a7 */ /* 0x000e62000800007f */
[----:B------:R-:W-:Y:S04]  /*8c60*/  BSSY B0, `(.L_x_7076) ;  /* 0x0000006000007945 */ /* 0x000fe80003800000 */
[----:B-1----:R-:W-:Y:S05]  /*8c70*/  @P0 BRA `(.L_x_7077) ;  /* 0x0000000000100947 */ /* 0x002fea0003800000 */
.L_x_7078:
[----:B-1----:R1:W3:Y:S02]  /*8c80*/  SYNCS.PHASECHK.TRANS64.TRYWAIT P0, [R156+URZ+0x28800], R3 ;  /* 0x028800039c0075a7 */ /* 0x0022e4000800017f */
[----:B---3--:R-:W-:Y:S05]  /*8c90*/  @!P0 NANOSLEEP.SYNCS 0x989680 ;  /* 0x009896800000895d */ /* 0x008fea0003900000 */
[----:B------:R-:W3:Y:S02]  /*8ca0*/  @!P0 SYNCS.PHASECHK.TRANS64 P0, [R156+URZ+0x28800], R3 ;  /* 0x028800039c0085a7 */ /* 0x000ee4000800007f */
[----:B---3--:R-:W-:Y:S05]  /*8cb0*/  @!P0 BRA `(.L_x_7078) ;  /* 0xfffffffc00f08947 */ /* 0x008fea000383ffff */
.L_x_7077:
[----:B------:R-:W-:Y:S05]  /*8cc0*/  BSYNC B0 ;  /* 0x0000000000007941 */ /* 0x000fea0003800000 */
.L_x_7076:
[----:B------:R-:W-:Y:S05]  /*8cd0*/  BRA `(.L_x_7079) ;  /* 0x00000038001c7947 */ /* 0x000fea0003800000 */
.L_x_7075:
[----:B-----5:R-:W-:Y:S01]  /*8ce0*/  SHF.R.S32.HI R0, RZ, 0x1f, R24 ;  /* 0x0000001fff007819 */ /* 0x020fe20000011418 */
[----:B------:R-:W-:Y:S01]  /*8cf0*/  ULDC.64 UR4, c[0x0][0x3f8] ;  /* 0x0000fe0000047ab9 */ /* 0x000fe20000000a00 */
[----:B------:R-:W-:Y:S01]  /*8d00*/  ULDC.64 UR6, c[0x0][0x408] ;  /* 0x0001020000067ab9 */ /* 0x000fe20000000a00 */
[----:B------:R-:W-:Y:S01]  /*8d10*/  ISETP.NE.AND P2, PT, R26, RZ, PT ;  /* 0x000000ff1a00720c */ /* 0x000fe20003f45270 */
[----:B------:R-:W-:-:S04]  /*8d20*/  IMAD.WIDE.U32 R4, R24, UR4, RZ ;  /* 0x0000000418047c25 */ /* 0x000fc8000f8e00ff */
[C---:B------:R-:W-:Y:S02]  /*8d30*/  IMAD R3, R0.reuse, UR4, RZ ;  /* 0x0000000400037c24 */ /* 0x040fe4000f8e02ff */
[----:B------:R-:W-:Y:S02]  /*8d40*/  IMAD R9, R0, UR6, RZ ;  /* 0x0000000600097c24 */ /* 0x000fe4000f8e02ff */
[C---:B------:R-:W-:Y:S01]  /*8d50*/  IMAD R3, R24.reuse, UR5, R3 ;  /* 0x0000000518037c24 */ /* 0x040fe2000f8e0203 */
[----:B------:R-:W-:Y:S01]  /*8d60*/  ULDC.64 UR4, c[0x0][0x3e8] ;  /* 0x0000fa0000047ab9 */ /* 0x000fe20000000a00 */
[----:B------:R-:W-:-:S04]  /*8d70*/  IMAD.WIDE.U32 R6, R24, UR6, RZ ;  /* 0x0000000618067c25 */ /* 0x000fc8000f8e00ff */
[----:B------:R-:W-:Y:S01]  /*8d80*/  IMAD R9, R24, UR7, R9 ;  /* 0x0000000718097c24 */ /* 0x000fe2000f8e0209 */
[----:B------:R-:W-:Y:S01]  /*8d90*/  ULDC.64 UR6, c[0x0][0x400] ;  /* 0x0001000000067ab9 */ /* 0x000fe20000000a00 */
[----:B------:R-:W-:Y:S01]  /*8da0*/  IMAD.IADD R5, R3, 0x1, R5 ;  /* 0x0000000103057824 */ /* 0x000fe200078e0205 */
[----:B------:R-:W-:Y:S01]  /*8db0*/  LEA R24, P0, R4, UR4, 0x1 ;  /* 0x0000000404187c11 */ /* 0x000fe2000f8008ff */
[----:B------:R-:W-:Y:S01]  /*8dc0*/  IMAD.IADD R3, R9, 0x1, R7 ;  /* 0x0000000109037824 */ /* 0x000fe200078e0207 */
[----:B------:R-:W-:Y:S02]  /*8dd0*/  LEA R27, P1, R6, UR6, 0x1 ;  /* 0x00000006061b7c11 */ /* 0x000fe4000f8208ff */
[----:B------:R-:W-:Y:S02]  /*8de0*/  LEA.HI.X R26, R4, UR5, R5, 0x1, P0 ;  /* 0x00000005041a7c11 */ /* 0x000fe400080f0c05 */
[----:B------:R-:W-:Y:S01]  /*8df0*/  LEA.HI.X R28, R6, UR7, R3, 0x1, P1 ;  /* 0x00000007061c7c11 */ /* 0x000fe200088f0c03 */
[----:B------:R-:W-:Y:S08]  /*8e00*/  @!P2 BRA `(.L_x_7080) ;  /* 0x000000000040a947 */ /* 0x000ff00003800000 */
        /* <DEDUP_REMOVED lines=15> */
[----:B-1----:R-:W-:Y:S05]  /*8f00*/  CALL.ABS.NOINC R14 ;  /* 0x000000000e007343 */ /* 0x002fea0003c00000 */
.L_x_7080:
[----:B------:R-:W-:Y:S01]  /*8f10*/  ULDC.U8 UR4, c[0x0][0x410] ;  /* 0x0001040000047ab9 */ /* 0x000fe20000000000 */
[----:B------:R-:W-:Y:S01]  /*8f20*/  BSSY B0, `(.L_x_7081) ;  /* 0x000035a000007945 */ /* 0x000fe20003800000 */
[----:B------:R-:W-:Y:S02]  /*8f30*/  ISETP.NE.AND P0, PT, RZ, UR4, PT ;  /* 0x00000004ff007c0c */ /* 0x000fe4000bf05270 */
[----:B------:R-:W-:Y:S02]  /*8f40*/  LEA R21, R196, UR40, 0x1 ;  /* 0x00000028c4157c11 */ /* 0x000fe4000f8e08ff */
[----:B------:R-:W-:-:S09]  /*8f50*/  LEA R5, R29, R153, 0x7 ;  /* 0x000000991d057211 */ /* 0x000fd200078e38ff */
[----:B------:R-:W-:Y:S05]  /*8f60*/  @!P0 BRA `(.L_x_7082) ;  /* 0x0000001800988947 */ /* 0x000fea0003800000 */
[----:B------:R-:W-:-:S03]  /*8f70*/  UMOV UR4, 0xffffffff ;  /* 0xffffffff00047882 */ /* 0x000fc60000000000 */
[----:B------:R-:W-:Y:S05]  /*8f80*/  BRA.DIV UR4, `(.L_x_7083) ;  /* 0x0000014604d87947 */ /* 0x000fea000b800000 */
[----:B------:R0:W1:Y:S04]  /*8f90*/  SHFL.IDX PT, R0, R26, RZ, 0x181f ;  /* 0x00181fff1a007589 */ /* 0x00006800000e0000 */
[----:B------:R0:W3:Y:S04]  /*8fa0*/  SHFL.IDX PT, R3, R24, RZ, 0x181f ;  /* 0x00181fff18037589 */ /* 0x0000e800000e0000 */
[----:B------:R0:W4:Y:S04]  /*8fb0*/  SHFL.IDX PT, R4, R28, RZ, 0x181f ;  /* 0x00181fff1c047589 */ /* 0x00012800000e0000 */
[----:B------:R0:W0:Y:S02]  /*8fc0*/  SHFL.IDX PT, R14, R27, RZ, 0x181f ;  /* 0x00181fff1b0e7589 */ /* 0x00002400000e0000 */
.L_x_7350:
[----:B------:R-:W-:Y:S01]  /*8fd0*/  ULDC UR4, c[0x0][0x448] ;  /* 0x0001120000047ab9 */ /* 0x000fe20000000800 */
[----:B------:R-:W-:Y:S01]  /*8fe0*/  BSSY B1, `(.L_x_7084) ;  /* 0x000001d000017945 */ /* 0x000fe20003800000 */
[----:B------:R-:W-:Y:S01]  /*8ff0*/  IMAD R94, R94, UR4, RZ ;  /* 0x000000045e5e7c24 */ /* 0x000fe2000f8e02ff */
[----:B------:R-:W-:Y:S02]  /*9000*/  CS2R R6, SRZ ;  /* 0x0000000000067805 */ /* 0x000fe4000001ff00 */
[----:B------:R-:W-:Y:S02]  /*9010*/  CS2R R8, SRZ ;  /* 0x0000000000087805 */ /* 0x000fe4000001ff00 */
[----:B------:R-:W-:Y:S02]  /*9020*/  CS2R R10, SRZ ;  /* 0x00000000000a7805 */ /* 0x000fe4000001ff00 */
[----:B--2---:R-:W-:Y:S02]  /*9030*/  CS2R R12, SRZ ;  /* 0x00000000000c7805 */ /* 0x004fe4000001ff00 */
[----:B------:R-:W-:-:S13]  /*9040*/  ISETP.GE.AND P0, PT, R5, R94, PT ;  /* 0x0000005e0500720c */ /* 0x000fda0003f06270 */
[----:B------:R-:W-:Y:S05]  /*9050*/  @P0 BRA `(.L_x_7085) ;  /* 0x0000000000540947 */ /* 0x000fea0003800000 */
[----:B------:R-:W-:Y:S01]  /*9060*/  ULDC UR4, c[0x0][0x3f4] ;  /* 0x0000fd0000047ab9 */ /* 0x000fe20000000800 */
[----:B------:R-:W-:Y:S02]  /*9070*/  CS2R R12, SRZ ;  /* 0x00000000000c7805 */ /* 0x000fe4000001ff00 */
[----:B------:R-:W-:Y:S02]  /*9080*/  ISETP.GE.AND P4, PT, R18, UR4, PT ;  /* 0x0000000412007c0c */ /* 0x000fe4000bf86270 */
[----:B------:R-:W-:Y:S02]  /*9090*/  CS2R R8, SRZ ;  /* 0x0000000000087805 */ /* 0x000fe4000001ff00 */
[----:B------:R-:W-:-:S09]  /*90a0*/  ISETP.GE.AND P5, PT, R152, UR4, PT ;  /* 0x0000000498007c0c */ /* 0x000fd2000bfa6270 */
[C---:B------:R-:W-:Y:S01]  /*90b0*/  @!P4 IMAD.SHL.U32 R30, R18.reuse, 0x2, RZ ;  /* 0x00000002121ec824 */ /* 0x040fe200078e00ff */
[----:B------:R-:W-:-:S03]  /*90c0*/  @!P4 SHF.L.U64.HI R5, R18, 0x1, R19 ;  /* 0x000000011205c819 */ /* 0x000fc60000010213 */
[C---:B---3--:R-:W-:Y:S02]  /*90d0*/  @!P5 IADD3 R32, P2, R3.reuse, R220, RZ ;  /* 0x000000dc0320d210 */ /* 0x048fe40007f5e0ff */
[-C--:B0-----:R-:W-:Y:S02]  /*90e0*/  @!P4 IADD3 R26, P0, R3, R30.reuse, RZ ;  /* 0x0000001e031ac210 */ /* 0x081fe40007f1e0ff */
[C---:B------:R-:W-:Y:S02]  /*90f0*/  @!P4 IADD3 R30, P1, R14.reuse, R30, RZ ;  /* 0x0000001e0e1ec210 */ /* 0x040fe40007f3e0ff */
[----:B------:R-:W-:Y:S02]  /*9100*/  CS2R R10, SRZ ;  /* 0x00000000000a7805 */ /* 0x000fe4000001ff00 */
[----:B------:R-:W-:Y:S02]  /*9110*/  @!P5 IADD3 R14, P3, R14, R220, RZ ;  /* 0x000000dc0e0ed210 */ /* 0x000fe40007f7e0ff */
[----:B------:R-:W-:Y:S01]  /*9120*/  CS2R R6, SRZ ;  /* 0x0000000000067805 */ /* 0x000fe2000001ff00 */
[C---:B-1----:R-:W-:Y:S01]  /*9130*/  @!P5 IMAD.X R33, R0.reuse, 0x1, R219, P2 ;  /* 0x000000010021d824 */ /* 0x042fe200010e06db */
[----:B------:R-:W-:Y:S01]  /*9140*/  @!P4 IADD3.X R27, R0, R5, RZ, P0, !PT ;  /* 0x00000005001bc210 */ /* 0x000fe200007fe4ff */
[----:B----4-:R-:W-:-:S02]  /*9150*/  @!P4 IMAD.X R31, R4, 0x1, R5, P1 ;  /* 0x00000001041fc824 */ /* 0x010fc400008e0605 */
[----:B------:R-:W-:Y:S01]  /*9160*/  @!P5 IMAD.X R15, R4, 0x1, R219, P3 ;  /* 0x00000001040fd824 */ /* 0x000fe200018e06db */
[----:B------:R2:W5:Y:S04]  /*9170*/  @!P5 LD.E.64 R12, desc[UR42][R32.64] ;  /* 0x0000002a200cd980 */ /* 0x000568000c101b00 */
[----:B------:R2:W5:Y:S04]  /*9180*/  @!P5 LD.E.64 R8, desc[UR42][R14.64] ;  /* 0x0000002a0e08d980 */ /* 0x000568000c101b00 */
[----:B------:R2:W5:Y:S04]  /*9190*/  @!P4 LD.E.64 R10, desc[UR42][R26.64] ;  /* 0x0000002a1a0ac980 */ /* 0x000568000c101b00 */
[----:B------:R2:W5:Y:S02]  /*91a0*/  @!P4 LD.E.64 R6, desc[UR42][R30.64] ;  /* 0x0000002a1e06c980 */ /* 0x000564000c101b00 */
.L_x_7085:
[----:B------:R-:W-:Y:S05]  /*91b0*/  BSYNC B1 ;  /* 0x0000000000017941 */ /* 0x000fea0003800000 */
.L_x_7084:
[----:B------:R-:W-:Y:S01]  /*91c0*/  ULEA.HI UR4, UR39, UR39, URZ, 0x1 ;  /* 0x0000002727047291 */ /* 0x000fe2000f8f083f */
[----:B---3--:R-:W-:Y:S01]  /*91d0*/  IMAD R3, R29, -0x80, R94 ;  /* 0xffffff801d037824 */ /* 0x008fe200078e025e */
[--C-:B0-2--5:R-:W-:Y:S01]  /*91e0*/  SHF.R.U64 R26, R12, 0x10, R13.reuse ;  /* 0x000000100c1a7819 */ /* 0x125fe2000000120d */
[--C-:B------:R-:W-:Y:S01]  /*91f0*/  IMAD.MOV.U32 R15, RZ, RZ, R13.reuse ;  /* 0x000000ffff0f7224 */ /* 0x100fe200078e000d */
[----:B------:R-:W-:Y:S01]  /*9200*/  ULOP3.LUT UR4, UR4, 0xfffffffe, URZ, 0xc0, !UPT ;  /* 0xfffffffe04047892 */ /* 0x000fe2000f8ec03f */
[----:B------:R-:W-:Y:S01]  /*9210*/  SHF.R.U32.HI R27, RZ, 0x10, R13 ;  /* 0x00000010ff1b7819 */ /* 0x000fe2000001160d */
[----:B-1----:R-:W-:Y:S01]  /*9220*/  IMAD.MOV.U32 R0, RZ, RZ, R10 ;  /* 0x000000ffff007224 */ /* 0x002fe200078e000a */
[----:B----4-:R-:W-:Y:S01]  /*9230*/  MOV R4, R7 ;  /* 0x0000000700047202 */ /* 0x010fe20000000f00 */
[----:B------:R-:W-:Y:S01]  /*9240*/  UIADD3 UR4, UR39, -UR4, URZ ;  /* 0x8000000427047290 */ /* 0x000fe2000fffe03f */
[----:B------:R-:W-:Y:S01]  /*9250*/  IMAD.MOV.U32 R14, RZ, RZ, R11 ;  /* 0x000000ffff0e7224 */ /* 0x000fe200078e000b */
[--C-:B------:R-:W-:Y:S01]  /*9260*/  SHF.R.U64 R28, R6, 0x10, R7.reuse ;  /* 0x00000010061c7819 */ /* 0x100fe20000001207 */
[----:B------:R-:W-:Y:S01]  /*9270*/  IMAD.MOV.U32 R13, RZ, RZ, R6 ;  /* 0x000000ffff0d7224 */ /* 0x000fe200078e0006 */
[----:B------:R-:W-:Y:S01]  /*9280*/  SHF.R.U32.HI R29, RZ, 0x10, R7 ;  /* 0x00000010ff1d7819 */ /* 0x000fe20000011607 */
[----:B------:R-:W-:Y:S01]  /*9290*/  IMAD.MOV.U32 R6, RZ, RZ, R8 ;  /* 0x000000ffff067224 */ /* 0x000fe200078e0008 */
[----:B------:R-:W-:Y:S01]  /*92a0*/  MOV R5, UR4 ;  /* 0x0000000400057c02 */ /* 0x000fe20008000f00 */
[----:B------:R-:W-:Y:S01]  /*92b0*/  IMAD.MOV.U32 R7, RZ, RZ, R9 ;  /* 0x000000ffff077224 */ /* 0x000fe200078e0009 */
[----:B------:R-:W-:Y:S01]  /*92c0*/  SHF.R.U64 R20, R10, 0x10, R11 ;  /* 0x000000100a147819 */ /* 0x000fe2000000120b */
[----:B------:R-:W-:Y:S01]  /*92d0*/  BSSY B1, `(.L_x_7086) ;  /* 0x0000011000017945 */ /* 0x000fe20003800000 */
[----:B------:R-:W-:-:S02]  /*92e0*/  SHF.L.U32 R5, R5, 0x1f, RZ ;  /* 0x0000001f05057819 */ /* 0x000fc400000006ff */
[----:B------:R-:W-:Y:S02]  /*92f0*/  SHF.R.U64 R30, R8, 0x10, R9 ;  /* 0x00000010081e7819 */ /* 0x000fe40000001209 */
[----:B------:R-:W0:Y:S01]  /*9300*/  SYNCS.PHASECHK.TRANS64.TRYWAIT P0, [R156+URZ+0x28800], R5 ;  /* 0x028800059c0075a7 */ /* 0x000e22000800017f */
[----:B------:R-:W-:Y:S02]  /*9310*/  SHF.R.U32.HI R24, RZ, 0x10, R11 ;  /* 0x00000010ff187819 */ /* 0x000fe4000001160b */
[----:B------:R-:W-:Y:S02]  /*9320*/  MOV R10, R12 ;  /* 0x0000000c000a7202 */ /* 0x000fe40000000f00 */
[----:B------:R-:W-:Y:S02]  /*9330*/  VIMNMX R8, R3, 0x80, PT ;  /* 0x0000008003087848 */ /* 0x000fe40003fe0100 */
[----:B------:R-:W-:Y:S02]  /*9340*/  SHF.R.U32.HI R31, RZ, 0x10, R9 ;  /* 0x00000010ff1f7819 */ /* 0x000fe40000011609 */
[----:B------:R-:W-:-:S02]  /*9350*/  PRMT R11, R0, 0x5410, R14 ;  /* 0x00005410000b7816 */ /* 0x000fc4000000000e */
[----:B------:R-:W-:Y:S02]  /*9360*/  PRMT R12, R20, 0x5410, R24 ;  /* 0x00005410140c7816 */ /* 0x000fe40000000018 */
[----:B------:R-:W-:Y:S02]  /*9370*/  PRMT R0, R10, 0x5410, R15 ;  /* 0x000054100a007816 */ /* 0x000fe4000000000f */
[----:B------:R-:W-:Y:S02]  /*9380*/  PRMT R3, R26, 0x5410, R27 ;  /* 0x000054101a037816 */ /* 0x000fe4000000001b */
[----:B------:R-:W-:Y:S02]  /*9390*/  ISETP.GE.AND P1, PT, R153, R8, PT ;  /* 0x000000089900720c */ /* 0x000fe40003f26270 */
[----:B------:R-:W-:Y:S02]  /*93a0*/  PRMT R13, R13, 0x5410, R4 ;  /* 0x000054100d0d7816 */ /* 0x000fe40000000004 */
[----:B------:R-:W-:-:S02]  /*93b0*/  PRMT R14, R28, 0x5410, R29 ;  /* 0x000054101c0e7816 */ /* 0x000fc4000000001d */
[----:B------:R-:W-:Y:S01]  /*93c0*/  PRMT R9, R6, 0x5410, R7 ;  /* 0x0000541006097816 */ /* 0x000fe20000000007 */
[----:B0-----:R-:W-:Y:S06]  /*93d0*/  @!P0 BRA `(.L_x_7087) ;  /* 0x0000014400348947 */ /* 0x001fec0003800000 */
.L_x_7351:
[----:B------:R-:W-:Y:S05]  /*93e0*/  BSYNC B1 ;  /* 0x0000000000017941 */ /* 0x000fea0003800000 */
.L_x_7086:
[----:B------:R-:W-:Y:S01]  /*93f0*/  BSSY B1, `(.L_x_7088) ;  /* 0x0000056000017945 */ /* 0x000fe20003800000 */
[----:B------:R-:W-:-:S03]  /*9400*/  PRMT R10, R30, 0x5410, R31 ;  /* 0x000054101e0a7816 */ /* 0x000fc6000000001f */
[----:B------:R-:W-:Y:S05]  /*9410*/  @P1 BRA `(.L_x_7089) ;  /* 0x00000004004c1947 */ /* 0x000fea0003800000 */
[----:B0-----:R-:W0:Y:S01]  /*9420*/  LDC R5, c[0x0][0x3f4] ;  /* 0x0000fd00ff057b82 */ /* 0x001e220000000800 */
[----:B------:R-:W-:Y:S01]  /*9430*/  BSSY B2, `(.L_x_7090) ;  /* 0x000002a000027945 */ /* 0x000fe20003800000 */
[-C--:B0-----:R-:W-:Y:S02]  /*9440*/  ISETP.GE.AND P0, PT, R18, R5.reuse, PT ;  /* 0x000000051200720c */ /* 0x081fe40003f06270 */
[----:B------:R-:W-:-:S11]  /*9450*/  ISETP.GE.AND P1, PT, R152, R5, PT ;  /* 0x000000059800720c */ /* 0x000fd60003f26270 */
[----:B------:R-:W-:Y:S05]  /*9460*/  @P0 BRA `(.L_x_7091) ;  /* 0x0000000000980947 */ /* 0x000fea0003800000 */
[----:B------:R-:W0:Y:S01]  /*9470*/  LDS.128 R4, [R21] ;  /* 0x0000000015047984 */ /* 0x000e220000000c00 */
        /* <DEDUP_REMOVED lines=25> */
[----:B------:R-:W-:Y:S01]  /*9610*/  FMUL.FTZ R28, R6, R5 ;  /* 0x00000005061c7220 */ /* 0x000fe20000410000 */
        /* <DEDUP_REMOVED lines=11> */
.L_x_7091:
[----:B------:R-:W-:Y:S05]  /*96d0*/  BSYNC B2 ;  /* 0x0000000000027941 */ /* 0x000fea0003800000 */
.L_x_7090:
        /* <DEDUP_REMOVED lines=39> */
.L_x_7089:
[----:B------:R-:W-:Y:S05]  /*9950*/  BSYNC B1 ;  /* 0x0000000000017941 */ /* 0x000fea0003800000 */
.L_x_7088:
[----:B01----:R-:W-:Y:S01]  /*9960*/  IADD3 R4, R153, 0x20, RZ ;  /* 0x0000002099047810 */ /* 0x003fe20007ffe0ff */
[----:B------:R-:W-:Y:S03]  /*9970*/  BSSY B1, `(.L_x_7092) ;  /* 0x0000056000017945 */ /* 0x000fe60003800000 */
[----:B------:R-:W-:-:S13]  /*9980*/  ISETP.GE.AND P0, PT, R4, R8, PT ;  /* 0x000000080400720c */ /* 0x000fda0003f06270 */
[----:B------:R-:W-:Y:S05]  /*9990*/  @P0 BRA `(.L_x_7093) ;  /* 0x00000004004c0947 */ /* 0x000fea0003800000 */
[----:B------:R-:W0:Y:S01]  /*99a0*/  LDC R5, c[0x0][0x3f4] ;  /* 0x0000fd00ff057b82 */ /* 0x000e220000000800 */
[----:B------:R-:W-:Y:S01]  /*99b0*/  BSSY B2, `(.L_x_7094) ;  /* 0x000002a000027945 */ /* 0x000fe20003800000 */
[-C--:B0-----:R-:W-:Y:S02]  /*99c0*/  ISETP.GE.AND P0, PT, R18, R5.reuse, PT ;  /* 0x000000051200720c */ /* 0x081fe40003f06270 */
[----:B------:R-:W-:-:S11]  /*99d0*/  ISETP.GE.AND P1, PT, R152, R5, PT ;  /* 0x000000059800720c */ /* 0x000fd60003f26270 */
[----:B------:R-:W-:Y:S05]  /*99e0*/  @P0 BRA `(.L_x_7095) ;  /* 0x0000000000980947 */ /* 0x000fea0003800000 */
[----:B------:R-:W0:Y:S01]  /*99f0*/  LDS.128 R4, [R21+0x1000] ;  /* 0x0010000015047984 */ /* 0x000e220000000c00 */
[----:B------:R-:W-:Y:S02]  /*9a00*/  HADD2.F32 R31, -RZ, R13.H0_H0 ;  /* 0x2000000dff1f7230 */ /* 0x000fe40000004100 */
[----:B------:R-:W-:Y:S02]  /*9a10*/  HADD2.F32 R29, -RZ, R11.H0_H0 ;  /* 0x2000000bff1d7230 */ /* 0x000fe40000004100 */
[----:B------:R-:W-:Y:S02]  /*9a20*/  HADD2.F32 R34, -RZ, R14.H0_H0 ;  /* 0x2000000eff227230 */ /* 0x000fe40000004100 */
[----:B------:R-:W-:Y:S02]  /*9a30*/  HADD2.F32 R32, -RZ, R12.H0_H0 ;  /* 0x2000000cff207230 */ /* 0x000fe40000004100 */
[----:B------:R-:W-:Y:S02]  /*9a40*/  HADD2.F32 R36, -RZ, R14.H1_H1 ;  /* 0x3000000eff247230 */ /* 0x000fe40000004100 */
[----:B0-----:R-:W-:-:S02]  /*9a50*/  HADD2.F32 R15, -RZ, R4.H0_H0 ;  /* 0x20000004ff0f7230 */ /* 0x001fc40000004100 */
[----:B------:R-:W-:Y:S02]  /*9a60*/  HADD2.F32 R4, -RZ, R4.H1_H1 ;  /* 0x30000004ff047230 */ /* 0x000fe40000004100 */
        /* <DEDUP_REMOVED lines=10> */
[----:B------:R-:W-:Y:S02]  /*9b10*/  HADD2.F32 R7, -RZ, R7.H1_H1 ;  /* 0x30000007ff077230 */ /* 0x000fe40000004100 */
[-C--:B------:R-:W-:Y:S01]  /*9b20*/  FFMA.FTZ R5, R32, R20.reuse, -R27 ;  /* 0x0000001420057223 */ /* 0x080fe2000001081b */
[----:B------:R-:W-:Y:S02]  /*9b30*/  HADD2.F32 R6, -RZ, R6.H1_H1 ;  /* 0x30000006ff067230 */ /* 0x000fe40000004100 */
[----:B------:R-:W-:Y:S01]  /*9b40*/  FFMA.FTZ R20, R34, R20, R29 ;  /* 0x0000001422147223 */ /* 0x000fe2000001001d */
[----:B------:R-:W-:Y:S02]  /*9b50*/  HADD2.F32 R32, -RZ, R13.H1_H1 ;  /* 0x3000000dff207230 */ /* 0x000fe40000004100 */
[----:B------:R-:W-:Y:S01]  /*9b60*/  FMUL.FTZ R31, R36, R7 ;  /* 0x00000007241f7220 */ /* 0x000fe20000410000 */
[----:B------:R-:W-:Y:S01]  /*9b70*/  HADD2.F32 R28, -RZ, R11.H1_H1 ;  /* 0x3000000bff1c7230 */ /* 0x000fe20000004100 */
[----:B------:R-:W-:Y:S01]  /*9b80*/  F2FP.F16.F32.PACK_AB R4, R15, R4 ;  /* 0x000000040f04723e */ /* 0x000fe200000000ff */
[----:B------:R-:W-:-:S02]  /*9b90*/  HADD2.F32 R30, -RZ, R12.H1_H1 ;  /* 0x3000000cff1e7230 */ /* 0x000fc40000004100 */
[-C--:B------:R-:W-:Y:S01]  /*9ba0*/  FMUL.FTZ R27, R32, R6.reuse ;  /* 0x00000006201b7220 */ /* 0x080fe20000410000 */
[----:B------:R-:W-:Y:S01]  /*9bb0*/  F2FP.F16.F32.PACK_AB R5, R20, R5 ;  /* 0x000000051405723e */ /* 0x000fe200000000ff */
[----:B------:R-:W-:Y:S01]  /*9bc0*/  FMUL.FTZ R29, R28, R6 ;  /* 0x000000061c1d7220 */ /* 0x000fe20000410000 */
[C---:B------:R-:W-:Y:S01]  /*9bd0*/  FMUL.FTZ R33, R30.reuse, R7 ;  /* 0x000000071e217220 */ /* 0x040fe20000410000 */
[----:B------:R-:W-:Y:S01]  /*9be0*/  FFMA.FTZ R7, R30, R26, -R31 ;  /* 0x0000001a1e077223 */ /* 0x000fe2000001081f */
[-C--:B------:R-:W-:Y:S01]  /*9bf0*/  FFMA.FTZ R6, R28, R24.reuse, -R27 ;  /* 0x000000181c067223 */ /* 0x080fe2000001081b */
[----:B------:R-:W-:Y:S01]  /*9c00*/  FFMA.FTZ R29, R32, R24, R29 ;  /* 0x00000018201d7223 */ /* 0x000fe2000001001d */
[----:B------:R-:W-:-:S04]  /*9c10*/  FFMA.FTZ R26, R36, R26, R33 ;  /* 0x0000001a241a7223 */ /* 0x000fc80000010021 */
[----:B------:R-:W-:Y:S02]  /*9c20*/  F2FP.F16.F32.PACK_AB R6, R29, R6 ;  /* 0x000000061d06723e */ /* 0x000fe400000000ff */
[----:B------:R-:W-:-:S05]  /*9c30*/  F2FP.F16.F32.PACK_AB R7, R26, R7 ;  /* 0x000000071a07723e */ /* 0x000fca00000000ff */
[----:B------:R0:W-:Y:S02]  /*9c40*/  STS.128 [R21+0x1000], R4 ;  /* 0x0010000415007388 */ /* 0x0001e40000000c00 */
.L_x_7095:
[----:B------:R-:W-:Y:S05]  /*9c50*/  BSYNC B2 ;  /* 0x0000000000027941 */ /* 0x000fea0003800000 */
.L_x_7094:
[----:B------:R-:W-:Y:S05]  /*9c60*/  @P1 BRA `(.L_x_7093) ;  /* 0x0000000000981947 */ /* 0x000fea0003800000 */
[----:B0-----:R-:W0:Y:S01]  /*9c70*/  LDS.128 R4, [R21+0x5000] ;  /* 0x0050000015047984 */ /* 0x001e220000000c00 */
[----:B------:R-:W-:Y:S02]  /*9c80*/  HADD2.F32 R31, -RZ, R9.H0_H0 ;  /* 0x20000009ff1f7230 */ /* 0x000fe40000004100 */
[----:B------:R-:W-:Y:S02]  /*9c90*/  HADD2.F32 R29, -RZ, R0.H0_H0 ;  /* 0x20000000ff1d7230 */ /* 0x000fe40000004100 */
[--C-:B------:R-:W-:Y:S02]  /*9ca0*/  HADD2.F32 R34, -RZ, R10.reuse.H0_H0 ;  /* 0x2000000aff227230 */ /* 0x100fe40000004100 */
        /* <DEDUP_REMOVED lines=34> */
.L_x_7093:
[----:B------:R-:W-:Y:S05]  /*9ed0*/  BSYNC B1 ;  /* 0x0000000000017941 */ /* 0x000fea0003800000 */
.L_x_7092:
[----:B01----:R-:W-:Y:S01]  /*9ee0*/  VIADD R4, R153, 0x40 ;  /* 0x0000004099047836 */ /* 0x003fe20000000000 */
[----:B------:R-:W-:Y:S04]  /*9ef0*/  BSSY B1, `(.L_x_7096) ;  /* 0x0000056000017945 */ /* 0x000fe80003800000 */
        /* <DEDUP_REMOVED lines=45> */
.L_x_7099:
[----:B------:R-:W-:Y:S05]  /*a1d0*/  BSYNC B2 ;  /* 0x0000000000027941 */ /* 0x000fea0003800000 */
.L_x_7098:
        /* <DEDUP_REMOVED lines=39> */
.L_x_7097:
[----:B------:R-:W-:Y:S05]  /*a450*/  BSYNC B1 ;  /* 0x0000000000017941 */ /* 0x000fea0003800000 */
.L_x_7096:
[----:B01----:R-:W-:-:S05]  /*a460*/  VIADD R4, R153, 0x60 ;  /* 0x0000006099047836 */ /* 0x003fca0000000000 */
        /* <DEDUP_REMOVED lines=21> */
[-C--:B------:R-:W-:Y:S01]  /*a5c0*/  FMUL.FTZ R26, R33, R5.reuse ;  /* 0x00000005211a7220 */ /* 0x080fe20000410000 */
[-C--:B------:R-:W-:Y:S01]  /*a5d0*/  FFMA.FTZ R4, R28, R8.reuse, -R27 ;  /* 0x000000081c047223 */ /* 0x080fe2000001081b */
[----:B------:R-:W-:Y:S01]  /*a5e0*/  FFMA.FTZ R29, R30, R8, R29 ;  /* 0x000000081e1d7223 */ /* 0x000fe2000001001d */
[C---:B------:R-:W-:Y:S01]  /*a5f0*/  FMUL.FTZ R8, R31.reuse, R5 ;  /* 0x000000051f087220 */ /* 0x040fe20000410000 */
[--C-:B------:R-:W-:Y:S02]  /*a600*/  HADD2.F32 R20, -RZ, R6.reuse.H0_H0 ;  /* 0x20000006ff147230 */ /* 0x100fe40000004100 */
[-C--:B------:R-:W-:Y:S01]  /*a610*/  FFMA.FTZ R5, R31, R15.reuse, -R26 ;  /* 0x0000000f1f057223 */ /* 0x080fe2000001081a */
[----:B------:R-:W-:Y:S02]  /*a620*/  HADD2.F32 R7, -RZ, R7.H1_H1 ;  /* 0x30000007ff077230 */ /* 0x000fe40000004100 */
[----:B------:R-:W-:Y:S01]  /*a630*/  FFMA.FTZ R8, R33, R15, R8 ;  /* 0x0000000f21087223 */ /* 0x000fe20000010008 */
[----:B------:R-:W-:Y:S01]  /*a640*/  HADD2.F32 R6, -RZ, R6.H1_H1 ;  /* 0x30000006ff067230 */ /* 0x000fe20000004100 */
[----:B------:R-:W-:Y:S01]  /*a650*/  F2FP.F16.F32.PACK_AB R4, R29, R4 ;  /* 0x000000041d04723e */ /* 0x000fe200000000ff */
[----:B------:R-:W-:-:S02]  /*a660*/  HADD2.F32 R28, -RZ, R13.H1_H1 ;  /* 0x3000000dff1c7230 */ /* 0x000fc40000004100 */
[-C--:B------:R-:W-:Y:S01]  /*a670*/  FMUL.FTZ R15, R14, R7.reuse ;  /* 0x000000070e0f7220 */ /* 0x080fe20000410000 */
[----:B------:R-:W-:Y:S02]  /*a680*/  HADD2.F32 R26, -RZ, R11.H1_H1 ;  /* 0x3000000bff1a7230 */ /* 0x000fe40000004100 */
[----:B------:R-:W-:Y:S01]  /*a690*/  FMUL.FTZ R27, R12, R7 ;  /* 0x000000070c1b7220 */ /* 0x000fe20000410000 */
[----:B------:R-:W-:Y:S01]  /*a6a0*/  F2FP.F16.F32.PACK_AB R5, R8, R5 ;  /* 0x000000050805723e */ /* 0x000fe200000000ff */
[----:B------:R-:W-:Y:S01]  /*a6b0*/  FMUL.FTZ R11, R28, R6 ;  /* 0x000000061c0b7220 */ /* 0x000fe20000410000 */
[----:B------:R-:W-:Y:S01]  /*a6c0*/  FFMA.FTZ R7, R12, R24, -R15 ;  /* 0x000000180c077223 */ /* 0x000fe2000001080f */
[----:B------:R-:W-:Y:S01]  /*a6d0*/  FMUL.FTZ R13, R26, R6 ;  /* 0x000000061a0d7220 */ /* 0x000fe20000410000 */
[----:B------:R-:W-:Y:S01]  /*a6e0*/  FFMA.FTZ R24, R14, R24, R27 ;  /* 0x000000180e187223 */ /* 0x000fe2000001001b */
[-C--:B------:R-:W-:Y:S02]  /*a6f0*/  FFMA.FTZ R6, R26, R20.reuse, -R11 ;  /* 0x000000141a067223 */ /* 0x080fe4000001080b */
[----:B------:R-:W-:-:S02]  /*a700*/  FFMA.FTZ R13, R28, R20, R13 ;  /* 0x000000141c0d7223 */ /* 0x000fc4000001000d */
[----:B------:R-:W-:-:S03]  /*a710*/  F2FP.F16.F32.PACK_AB R7, R24, R7 ;  /* 0x000000071807723e */ /* 0x000fc600000000ff */
[----:B------:R-:W-:-:S05]  /*a720*/  F2FP.F16.F32.PACK_AB R6, R13, R6 ;  /* 0x000000060d06723e */ /* 0x000fca00000000ff */
[----:B------:R0:W-:Y:S02]  /*a730*/  STS.128 [R21+0x3000], R4 ;  /* 0x0030000415007388 */ /* 0x0001e40000000c00 */
.L_x_7102:
[----:B------:R-:W-:Y:S05]  /*a740*/  BSYNC B1 ;  /* 0x0000000000017941 */ /* 0x000fea0003800000 */
.L_x_7101:
        /* <DEDUP_REMOVED lines=27> */
[----:B------:R-:W-:Y:S02]  /*a900*/  HADD2.F32 R15, -RZ, R3.H1_H1 ;  /* 0x30000003ff0f7230 */ /* 0x000fe40000004100 */
[-C--:B------:R-:W-:Y:S01]  /*a910*/  FMUL.FTZ R3, R20, R6.reuse ;  /* 0x0000000614037220 */ /* 0x080fe20000410000 */
[C---:B------:R-:W-:Y:S01]  /*a920*/  FMUL.FTZ R9, R14.reuse, R6 ;  /* 0x000000060e097220 */ /* 0x040fe20000410000 */
[-C--:B------:R-:W-:Y:S01]  /*a930*/  FMUL.FTZ R0, R29, R7.reuse ;  /* 0x000000071d007220 */ /* 0x080fe20000410000 */
[C---:B------:R-:W-:Y:S01]  /*a940*/  FMUL.FTZ R10, R15.reuse, R7 ;  /* 0x000000070f0a7220 */ /* 0x040fe20000410000 */
[-C--:B------:R-:W-:Y:S01]  /*a950*/  FFMA.FTZ R3, R14, R12.reuse, -R3 ;  /* 0x0000000c0e037223 */ /* 0x080fe20000010803 */
[----:B------:R-:W-:Y:S01]  /*a960*/  FFMA.FTZ R6, R20, R12, R9 ;  /* 0x0000000c14067223 */ /* 0x000fe20000010009 */
[-C--:B------:R-:W-:Y:S01]  /*a970*/  FFMA.FTZ R0, R15, R13.reuse, -R0 ;  /* 0x0000000d0f007223 */ /* 0x080fe20000010800 */
[----:B------:R-:W-:-:S03]  /*a980*/  FFMA.FTZ R7, R29, R13, R10 ;  /* 0x0000000d1d077223 */ /* 0x000fc6000001000a */
[----:B------:R-:W-:Y:S02]  /*a990*/  F2FP.F16.F32.PACK_AB R6, R6, R3 ;  /* 0x000000030606723e */ /* 0x000fe400000000ff */
[----:B------:R-:W-:-:S05]  /*a9a0*/  F2FP.F16.F32.PACK_AB R7, R7, R0 ;  /* 0x000000000707723e */ /* 0x000fca00000000ff */
[----:B------:R1:W-:Y:S01]  /*a9b0*/  STS.128 [R21+0x7000], R4 ;  /* 0x0070000415007388 */ /* 0x0003e20000000c00 */
[----:B------:R-:W-:Y:S05]  /*a9c0*/  BRA `(.L_x_7100) ;  /* 0x0000001800bc7947 */ /* 0x000fea0003800000 */
.L_x_7082:
[----:B------:R-:W-:-:S03]  /*a9d0*/  UMOV UR4, 0xffffffff ;  /* 0xffffffff00047882 */ /* 0x000fc60000000000 */
[----:B------:R-:W-:Y:S05]  /*a9e0*/  BRA.DIV UR4, `(.L_x_7103) ;  /* 0x0000012e04c47947 */ /* 0x000fea000b800000 */
[----:B------:R0:W1:Y:S04]  /*a9f0*/  SHFL.IDX PT, R0, R26, RZ, 0x181f ;  /* 0x00181fff1a007589 */ /* 0x00006800000e0000 */
[----:B------:R0:W3:Y:S04]  /*aa00*/  SHFL.IDX PT, R3, R24, RZ, 0x181f ;  /* 0x00181fff18037589 */ /* 0x0000e800000e0000 */
[----:B------:R0:W4:Y:S04]  /*aa10*/  SHFL.IDX PT, R20, R28, RZ, 0x181f ;  /* 0x00181fff1c147589 */ /* 0x00012800000e0000 */
[----:B------:R0:W0:Y:S02]  /*aa20*/  SHFL.IDX PT, R14, R27, RZ, 0x181f ;  /* 0x00181fff1b0e7589 */ /* 0x00002400000e0000 */
.L_x_7357:
[----:B------:R-:W-:Y:S01]  /*aa30*/  ULDC UR4, c[0x0][0x448] ;  /* 0x0001120000047ab9 */ /* 0x000fe20000000800 */
[----:B------:R-:W-:Y:S01]  /*aa40*/  BSSY B1, `(.L_x_7104) ;  /* 0x0000014000017945 */ /* 0x000fe20003800000 */
[----:B------:R-:W-:Y:S01]  /*aa50*/  IMAD R94, R94, UR4, RZ ;  /* 0x000000045e5e7c24 */ /* 0x000fe2000f8e02ff */
[----:B------:R-:W-:Y:S02]  /*aa60*/  CS2R R6, SRZ ;  /* 0x0000000000067805 */ /* 0x000fe4000001ff00 */
[----:B------:R-:W-:Y:S02]  /*aa70*/  CS2R R8, SRZ ;  /* 0x0000000000087805 */ /* 0x000fe4000001ff00 */
[----:B------:R-:W-:Y:S02]  /*aa80*/  CS2R R10, SRZ ;  /* 0x00000000000a7805 */ /* 0x000fe4000001ff00 */
[----:B------:R-:W-:Y:S02]  /*aa90*/  ISETP.GE.AND P0, PT, R5, R94, PT ;  /* 0x0000005e0500720c */ /* 0x000fe40003f06270 */
[----:B------:R-:W-:-:S11]  /*aaa0*/  CS2R R4, SRZ ;  /* 0x0000000000047805 */ /* 0x000fd6000001ff00 */
[----:B------:R-:W-:Y:S05]  /*aab0*/  @P0 BRA `(.L_x_7105) ;  /* 0x0000000000300947 */ /* 0x000fea0003800000 */
[----:B------:R-:W-:Y:S01]  /*aac0*/  ULDC UR4, c[0x0][0x3f4] ;  /* 0x0000fd0000047ab9 */ /* 0x000fe20000000800 */
[C---:B------:R-:W-:Y:S02]  /*aad0*/  SHF.L.U32 R15, R16.reuse, 0x1, RZ ;  /* 0x00000001100f7819 */ /* 0x040fe400000006ff */
[C---:B------:R-:W-:Y:S02]  /*aae0*/  ISETP.GE.AND P2, PT, R16.reuse, UR4, PT ;  /* 0x0000000410007c0c */ /* 0x040fe4000bf46270 */
[----:B------:R-:W-:Y:S02]  /*aaf0*/  SHF.L.U64.HI R5, R16, 0x1, R17 ;  /* 0x0000000110057819 */ /* 0x000fe40000010211 */
[-C--:B---3--:R-:W-:Y:S02]  /*ab00*/  IADD3 R12, P0, R3, R15.reuse, RZ ;  /* 0x0000000f030c7210 */ /* 0x088fe40007f1e0ff */
[----:B0-----:R-:W-:-:S03]  /*ab10*/  IADD3 R14, P1, R14, R15, RZ ;  /* 0x0000000f0e0e7210 */ /* 0x001fc60007f3e0ff */
[--C-:B-12---:R-:W-:Y:S02]  /*ab20*/  IMAD.X R13, R0, 0x1, R5.reuse, P0 ;  /* 0x00000001000d7824 */ /* 0x106fe400000e0605 */
[----:B----4-:R-:W-:Y:S01]  /*ab30*/  IMAD.X R15, R20, 0x1, R5, P1 ;  /* 0x00000001140f7824 */ /* 0x010fe200008e0605 */
[----:B------:R-:W-:Y:S01]  /*ab40*/  CS2R R4, SRZ ;  /* 0x0000000000047805 */ /* 0x000fe2000001ff00 */
[----:B------:R-:W-:Y:S06]  /*ab50*/  @P2 BRA `(.L_x_7105) ;  /* 0x0000000000082947 */ /* 0x000fec0003800000 */
[----:B------:R0:W5:Y:S04]  /*ab60*/  LD.E.128 R4, desc[UR42][R12.64] ;  /* 0x0000002a0c047980 */ /* 0x000168000c101d00 */
[----:B------:R0:W5:Y:S02]  /*ab70*/  LD.E.128 R8, desc[UR42][R14.64] ;  /* 0x0000002a0e087980 */ /* 0x000164000c101d00 */
.L_x_7105:
[----:B------:R-:W-:Y:S05]  /*ab80*/  BSYNC B1 ;  /* 0x0000000000017941 */ /* 0x000fea0003800000 */
.L_x_7104:
[----:B------:R-:W-:Y:S01]  /*ab90*/  ULEA.HI UR4, UR39, UR39, URZ, 0x1 ;  /* 0x0000002727047291 */ /* 0x000fe2000f8f083f */
[----:B-1----:R-:W1:Y:S01]  /*aba0*/  LDC R0, c[0x0][0x3f4] ;  /* 0x0000fd00ff007b82 */ /* 0x002e620000000800 */
[----:B---3-5:R-:W-:Y:S01]  /*abb0*/  IMAD.MOV.U32 R3, RZ, RZ, R4 ;  /* 0x000000ffff037224 */ /* 0x028fe200078e0004 */
[----:B0-----:R-:W-:Y:S01]  /*abc0*/  SHF.R.U64 R14, R4, 0x10, R5 ;  /* 0x00000010040e7819 */ /* 0x001fe20000001205 */
[----:B------:R-:W-:Y:S01]  /*abd0*/  ULOP3.LUT UR4, UR4, 0xfffffffe, URZ, 0xc0, !UPT ;  /* 0xfffffffe04047892 */ /* 0x000fe2000f8ec03f */
[----:B------:R-:W-:Y:S01]  /*abe0*/  IMAD.MOV.U32 R4, RZ, RZ, R7 ;  /* 0x000000ffff047224 */ /* 0x000fe200078e0007 */
[----:B--2---:R-:W-:Y:S01]  /*abf0*/  MOV R13, R6 ;  /* 0x00000006000d7202 */ /* 0x004fe20000000f00 */
[----:B------:R-:W-:Y:S01]  /*ac00*/  IMAD R15, R29, -0x80, R94 ;  /* 0xffffff801d0f7824 */ /* 0x000fe200078e025e */
[----:B------:R-:W-:Y:S01]  /*ac10*/  UIADD3 UR4, UR39, -UR4, URZ ;  /* 0x8000000427047290 */ /* 0x000fe2000fffe03f */
[--C-:B------:R-:W-:Y:S01]  /*ac20*/  IMAD.MOV.U32 R12, RZ, RZ, R5.reuse ;  /* 0x000000ffff0c7224 */ /* 0x100fe200078e0005 */
[----:B----4-:R-:W-:Y:S01]  /*ac30*/  SHF.R.U32.HI R20, RZ, 0x10, R5 ;  /* 0x00000010ff147819 */ /* 0x010fe20000011605 */
[----:B------:R-:W-:Y:S01]  /*ac40*/  IMAD.MOV.U32 R5, RZ, RZ, R8 ;  /* 0x000000ffff057224 */ /* 0x000fe200078e0008 */
[--C-:B------:R-:W-:Y:S01]  /*ac50*/  SHF.R.U64 R26, R6, 0x10, R7.reuse ;  /* 0x00000010061a7819 */ /* 0x100fe20000001207 */
[----:B------:R-:W-:Y:S01]  /*ac60*/  IMAD.MOV.U32 R24, RZ, RZ, R10 ;  /* 0x000000ffff187224 */ /* 0x000fe200078e000a */
[----:B------:R-:W-:Y:S01]  /*ac70*/  MOV R27, UR4 ;  /* 0x00000004001b7c02 */ /* 0x000fe20008000f00 */
[----:B------:R-:W-:Y:S01]  /*ac80*/  VIADD R31, R153, 0x40 ;  /* 0x00000040991f7836 */ /* 0x000fe20000000000 */
[----:B------:R-:W-:Y:S01]  /*ac90*/  SHF.R.U32.HI R28, RZ, 0x10, R7 ;  /* 0x00000010ff1c7819 */ /* 0x000fe20000011607 */
[----:B------:R-:W-:Y:S01]  /*aca0*/  IMAD.MOV.U32 R7, RZ, RZ, R11 ;  /* 0x000000ffff077224 */ /* 0x000fe200078e000b */
[----:B------:R-:W-:Y:S01]  /*acb0*/  SHF.L.U32 R27, R27, 0x1f, RZ ;  /* 0x0000001f1b1b7819 */ /* 0x000fe200000006ff */
[----:B------:R-:W-:Y:S01]  /*acc0*/  VIADD R30, R153, 0x60 ;  /* 0x00000060991e7836 */ /* 0x000fe20000000000 */
[----:B------:R-:W-:Y:S01]  /*acd0*/  PRMT R13, R13, 0x5410, R4 ;  /* 0x000054100d0d7816 */ /* 0x000fe20000000004 */
[----:B------:R-:W-:Y:S01]  /*ace0*/  BSSY B1, `(.L_x_7106) ;  /* 0x0000016000017945 */ /* 0x000fe20003800000 */
[----:B------:R-:W0:Y:S01]  /*acf0*/  SYNCS.PHASECHK.TRANS64.TRYWAIT P4, [R156+URZ+0x28800], R27 ;  /* 0x0288001b9c0075a7 */ /* 0x000e22000808017f */
[----:B------:R-:W-:-:S02]  /*ad00*/  MOV R6, R9 ;  /* 0x0000000900067202 */ /* 0x000fc40000000f00 */
[----:B------:R-:W-:Y:S02]  /*ad10*/  SHF.R.U64 R8, R8, 0x10, R9 ;  /* 0x0000001008087819 */ /* 0x000fe40000001209 */
[----:B------:R-:W-:Y:S02]  /*ad20*/  SHF.R.U64 R10, R10, 0x10, R11 ;  /* 0x000000100a0a7819 */ /* 0x000fe4000000120b */
[----:B-1----:R-:W-:Y:S02]  /*ad30*/  ISETP.GE.AND P0, PT, R16, R0, PT ;  /* 0x000000001000720c */ /* 0x002fe40003f06270 */
[----:B------:R-:W-:Y:S02]  /*ad40*/  VIMNMX R4, R15, 0x80, PT ;  /* 0x000000800f047848 */ /* 0x000fe40003fe0100 */
[----:B------:R-:W-:Y:S02]  /*ad50*/  IADD3 R32, R153, 0x20, RZ ;  /* 0x0000002099207810 */ /* 0x000fe40007ffe0ff */
[----:B------:R-:W-:-:S02]  /*ad60*/  SHF.R.U32.HI R9, RZ, 0x10, R9 ;  /* 0x00000010ff097819 */ /* 0x000fc40000011609 */
[----:B------:R-:W-:Y:S02]  /*ad70*/  SHF.R.U32.HI R11, RZ, 0x10, R11 ;  /* 0x00000010ff0b7819 */ /* 0x000fe4000001160b */
[----:B------:R-:W-:Y:S02]  /*ad80*/  PRMT R3, R3, 0x5410, R12 ;  /* 0x0000541003037816 */ /* 0x000fe4000000000c */
[----:B------:R-:W-:Y:S02]  /*ad90*/  PRMT R12, R14, 0x5410, R20 ;  /* 0x000054100e0c7816 */ /* 0x000fe40000000014 */
[----:B------:R-:W-:Y:S02]  /*ada0*/  PRMT R14, R26, 0x5410, R28 ;  /* 0x000054101a0e7816 */ /* 0x000fe4000000001c */
[-C--:B------:R-:W-:Y:S02]  /*adb0*/  ISETP.GE.OR P3, PT, R153, R4.reuse, P0 ;  /* 0x000000049900720c */ /* 0x080fe40000766670 */
[----:B------:R-:W-:-:S02]  /*adc0*/  ISETP.GE.OR P2, PT, R32, R4, P0 ;  /* 0x000000042000720c */ /* 0x000fc40000746670 */
[-C--:B------:R-:W-:Y:S02]  /*add0*/  ISETP.GE.OR P1, PT, R31, R4.reuse, P0 ;  /* 0x000000041f00720c */ /* 0x080fe40000726670 */
[----:B------:R-:W-:Y:S02]  /*ade0*/  PRMT R15, R5, 0x5410, R6 ;  /* 0x00005410050f7816 */ /* 0x000fe40000000006 */
[----:B------:R-:W-:Y:S02]  /*adf0*/  ISETP.GE.OR P0, PT, R30, R4, P0 ;  /* 0x000000041e00720c */ /* 0x000fe40000706670 */
[----:B------:R-:W-:Y:S02]  /*ae00*/  PRMT R20, R8, 0x5410, R9 ;  /* 0x0000541008147816 */ /* 0x000fe40000000009 */
[----:B------:R-:W-:Y:S02]  /*ae10*/  PRMT R24, R24, 0x5410, R7 ;  /* 0x0000541018187816 */ /* 0x000fe40000000007 */
[----:B------:R-:W-:Y:S01]  /*ae20*/  PRMT R26, R10, 0x5410, R11 ;  /* 0x000054100a1a7816 */ /* 0x000fe2000000000b */
[----:B0-----:R-:W-:Y:S06]  /*ae30*/  @!P4 BRA `(.L_x_7107) ;  /* 0x0000012c0020c947 */ /* 0x001fec0003800000 */
.L_x_7358:
[----:B------:R-:W-:Y:S05]  /*ae40*/  BSYNC B1 ;  /* 0x0000000000017941 */ /* 0x000fea0003800000 */
.L_x_7106:
[----:B------:R-:W-:Y:S04]  /*ae50*/  BSSY B1, `(.L_x_7108) ;  /* 0x000005a000017945 */ /* 0x000fe80003800000 */
[----:B------:R-:W-:Y:S05]  /*ae60*/  @P3 BRA `(.L_x_7109) ;  /* 0x0000000400603947 */ /* 0x000fea0003800000 */
[----:B------:R-:W-:Y:S01]  /*ae70*/  LEA.HI R4, R0, R203, RZ, 0x1d ;  /* 0x000000cb00047211 */ /* 0x000fe200078fe8ff */
[----:B------:R-:W-:Y:S02]  /*ae80*/  IMAD.SHL.U32 R6, R153, 0x40, RZ ;  /* 0x0000004099067824 */ /* 0x000fe400078e00ff */
[----:B------:R-:W-:Y:S01]  /*ae90*/  HADD2.F32 R39, -RZ, R15.H0_H0 ;  /* 0x2000000fff277230 */ /* 0x000fe20000004100 */
[----:B------:R-:W-:Y:S01]  /*aea0*/  SHF.R.S32.HI R7, RZ, 0x1f, R4 ;  /* 0x0000001fff077819 */ /* 0x000fe20000011404 */
[----:B------:R-:W-:Y:S01]  /*aeb0*/  HADD2.F32 R37, -RZ, R3.H0_H0 ;  /* 0x20000003ff257230 */ /* 0x000fe20000004100 */
[----:B------:R-:W-:Y:S01]  /*aec0*/  SHF.L.U32 R5, R4, 0x3, RZ ;  /* 0x0000000304057819 */ /* 0x000fe200000006ff */
[----:B------:R-:W-:Y:S01]  /*aed0*/  HADD2.F32 R41, -RZ, R20.H0_H0 ;  /* 0x20000014ff297230 */ /* 0x000fe20000004100 */
[----:B------:R-:W-:Y:S02]  /*aee0*/  LEA.HI R7, R7, R4, RZ, 0x3 ;  /* 0x0000000407077211 */ /* 0x000fe400078f18ff */
[----:B------:R-:W-:-:S03]  /*aef0*/  LOP3.LUT R5, R5, 0x38, RZ, 0xc0, !PT ;  /* 0x0000003805057812 */ /* 0x000fc600078ec0ff */
[----:B------:R-:W-:Y:S01]  /*af00*/  IMAD.SHL.U32 R7, R7, 0x400, RZ ;  /* 0x0000040007077824 */ /* 0x000fe200078e00ff */
[----:B------:R-:W-:-:S04]  /*af10*/  LOP3.LUT R5, R5, 0x1c0, R6, 0xf8, !PT ;  /* 0x000001c005057812 */ /* 0x000fc800078ef806 */
[----:B------:R-:W-:Y:S02]  /*af20*/  LOP3.LUT R9, R5, R200, RZ, 0x3c, !PT ;  /* 0x000000c805097212 */ /* 0x000fe400078e3cff */
[----:B------:R-:W-:Y:S02]  /*af30*/  LOP3.LUT R8, R7, 0x7fffe000, RZ, 0xc0, !PT ;  /* 0x7fffe00007087812 */ /* 0x000fe400078ec0ff */
[----:B------:R-:W1:Y:S02]  /*af40*/  LDS.128 R4, [R21] ;  /* 0x0000000015047984 */ /* 0x000e640000000c00 */
[----:B------:R-:W-:-:S04]  /*af50*/  IADD3 R9, R9, R8, R201 ;  /* 0x0000000809097210 */ /* 0x000fc80007ffe0c9 */
[----:B0-----:R-:W-:-:S05]  /*af60*/  LEA R27, R9, R156, 0x1 ;  /* 0x0000009c091b7211 */ /* 0x001fca00078e08ff */
[----:B------:R-:W0:Y:S01]  /*af70*/  LDS.128 R8, [R27+0x10400] ;  /* 0x010400001b087984 */ /* 0x000e220000000c00 */
[--C-:B-1----:R-:W-:Y:S02]  /*af80*/  HADD2.F32 R28, -RZ, R4.reuse.H0_H0 ;  /* 0x20000004ff1c7230 */ /* 0x102fe40000004100 */
[----:B------:R-:W-:Y:S02]  /*af90*/  HADD2.F32 R4, -RZ, R4.H1_H1 ;  /* 0x30000004ff047230 */ /* 0x000fe40000004100 */
[--C-:B------:R-:W-:Y:S02]  /*afa0*/  HADD2.F32 R29, -RZ, R5.reuse.H0_H0 ;  /* 0x20000005ff1d7230 */ /* 0x100fe40000004100 */
[----:B------:R-:W-:Y:S02]  /*afb0*/  HADD2.F32 R5, -RZ, R5.H1_H1 ;  /* 0x30000005ff057230 */ /* 0x000fe40000004100 */
[--C-:B------:R-:W-:Y:S02]  /*afc0*/  HADD2.F32 R30, -RZ, R6.reuse.H0_H0 ;  /* 0x20000006ff1e7230 */ /* 0x100fe40000004100 */
[----:B------:R-:W-:-:S02]  /*afd0*/  HADD2.F32 R6, -RZ, R6.H1_H1 ;  /* 0x30000006ff067230 */ /* 0x000fc40000004100 */
[--C-:B0-----:R-:W-:Y:S02]  /*afe0*/  HADD2.F32 R32, -RZ, R8.reuse.H0_H0 ;  /* 0x20000008ff207230 */ /* 0x101fe40000004100 */
[----:B------:R-:W-:Y:S02]  /*aff0*/  HADD2.F32 R8, -RZ, R8.H1_H1 ;  /* 0x30000008ff087230 */ /* 0x000fe40000004100 */
[----:B------:R-:W-:Y:S02]  /*b000*/  HADD2.F32 R33, -RZ, R9.H0_H0 ;  /* 0x20000009ff217230 */ /* 0x000fe40000004100 */
[C---:B------:R-:W-:Y:S01]  /*b010*/  FMUL.FTZ R43, R32.reuse, R39 ;  /* 0x00000027202b7220 */ /* 0x040fe20000410000 */
[----:B------:R-:W-:Y:S01]  /*b020*/  FMUL.FTZ R45, R32, R37 ;  /* 0x00000025202d7220 */ /* 0x000fe20000410000 */
[----:B------:R-:W-:Y:S02]  /*b030*/  HADD2.F32 R32, -RZ, R15.H1_H1 ;  /* 0x3000000fff207230 */ /* 0x000fe40000004100 */
[----:B------:R-:W-:Y:S01]  /*b040*/  FMUL.FTZ R47, R8, R41 ;  /* 0x00000029082f7220 */ /* 0x000fe20000410000 */
[----:B------:R-:W-:Y:S01]  /*b050*/  FFMA.FTZ R43, R28, R37, -R43 ;  /* 0x000000251c2b7223 */ /* 0x000fe2000001082b */
[----:B------:R-:W-:-:S02]  /*b060*/  HADD2.F32 R37, -RZ, R12.H0_H0 ;  /* 0x2000000cff257230 */ /* 0x000fc40000004100 */
[----:B------:R-:W-:Y:S01]  /*b070*/  FFMA.FTZ R45, R28, R39, R45 ;  /* 0x000000271c2d7223 */ /* 0x000fe2000001002d */
[----:B------:R-:W-:Y:S02]  /*b080*/  HADD2.F32 R28, -RZ, R3.H1_H1 ;  /* 0x30000003ff1c7230 */ /* 0x000fe40000004100 */
[C---:B------:R-:W-:Y:S01]  /*b090*/  FMUL.FTZ R40, R33.reuse, R32 ;  /* 0x0000002021287220 */ /* 0x040fe20000410000 */
[----:B------:R-:W-:Y:S02]  /*b0a0*/  HADD2.F32 R9, -RZ, R9.H1_H1 ;  /* 0x30000009ff097230 */ /* 0x000fe40000004100 */
[-C--:B------:R-:W-:Y:S01]  /*b0b0*/  FMUL.FTZ R39, R8, R37.reuse ;  /* 0x0000002508277220 */ /* 0x080fe20000410000 */
[C---:B------:R-:W-:Y:S01]  /*b0c0*/  FFMA.FTZ R36, R4.reuse, R37, -R47 ;  /* 0x0000002504247223 */ /* 0x040fe2000001082f */
[----:B------:R-:W-:Y:S01]  /*b0d0*/  FMUL.FTZ R33, R33, R28 ;  /* 0x0000001c21217220 */ /* 0x000fe20000410000 */
[----:B------:R-:W-:Y:S02]  /*b0e0*/  HADD2.F32 R8, -RZ, R20.H1_H1 ;  /* 0x30000014ff087230 */ /* 0x000fe40000004100 */
[----:B------:R-:W-:Y:S01]  /*b0f0*/  FFMA.FTZ R38, R4, R41, R39 ;  /* 0x0000002904267223 */ /* 0x000fe20000010027 */
[----:B------:R-:W-:-:S02]  /*b100*/  HADD2.F32 R4, -RZ, R12.H1_H1 ;  /* 0x3000000cff047230 */ /* 0x000fc40000004100 */
[C---:B------:R-:W-:Y:S01]  /*b110*/  FFMA.FTZ R32, R29.reuse, R32, R33 ;  /* 0x000000201d207223 */ /* 0x040fe20000010021 */
[----:B------:R-:W-:Y:S02]  /*b120*/  HADD2.F32 R34, -RZ, R10.H0_H0 ;  /* 0x2000000aff227230 */ /* 0x000fe40000004100 */
[----:B------:R-:W-:Y:S01]  /*b130*/  FFMA.FTZ R40, R29, R28, -R40 ;  /* 0x0000001c1d287223 */ /* 0x000fe20000010828 */
[----:B------:R-:W-:Y:S02]  /*b140*/  HADD2.F32 R33, -RZ, R24.H0_H0 ;  /* 0x20000018ff217230 */ /* 0x000fe40000004100 */
[C---:B------:R-:W-:Y:S01]  /*b150*/  FMUL.FTZ R28, R9.reuse, R8 ;  /* 0x00000008091c7220 */ /* 0x040fe20000410000 */
[----:B------:R-:W-:Y:S02]  /*b160*/  HADD2.F32 R29, -RZ, R13.H0_H0 ;  /* 0x2000000dff1d7230 */ /* 0x000fe40000004100 */
[----:B------:R-:W-:Y:S01]  /*b170*/  FMUL.FTZ R42, R9, R4 ;  /* 0x00000004092a7220 */ /* 0x000fe20000410000 */
[----:B------:R-:W-:-:S02]  /*b180*/  HADD2.F32 R10, -RZ, R10.H1_H1 ;  /* 0x3000000aff0a7230 */ /* 0x000fc40000004100 */
[C---:B------:R-:W-:Y:S01]  /*b190*/  FMUL.FTZ R47, R34.reuse, R33 ;  /* 0x00000021222f7220 */ /* 0x040fe20000410000 */
[----:B------:R-:W-:Y:S02]  /*b1a0*/  HADD2.F32 R37, -RZ, R26.H0_H0 ;  /* 0x2000001aff257230 */ /* 0x000fe40000004100 */
[C---:B------:R-:W-:Y:S01]  /*b1b0*/  FFMA.FTZ R39, R5.reuse, R4, -R28 ;  /* 0x0000000405277223 */ /* 0x040fe2000001081c */
[----:B------:R-:W-:Y:S02]  /*b1c0*/  HADD2.F32 R9, -RZ, R14.H0_H0 ;  /* 0x2000000eff097230 */ /* 0x000fe40000004100 */
[-C--:B------:R-:W-:Y:S01]  /*b1d0*/  FMUL.FTZ R34, R34, R29.reuse ;  /* 0x0000001d22227220 */ /* 0x080fe20000410000 */
[----:B------:R-:W-:Y:S01]  /*b1e0*/  FFMA.FTZ R41, R5, R8, R42 ;  /* 0x0000000805297223 */ /* 0x000fe2000001002a */
[----:B------:R-:W-:Y:S01]  /*b1f0*/  FFMA.FTZ R47, R30, R29, -R47 ;  /* 0x0000001d1e2f7223 */ /* 0x000fe2000001082f */
[--C-:B------:R-:W-:Y:S02]  /*b200*/  HADD2.F32 R35, -RZ, R11.reuse.H0_H0 ;  /* 0x2000000bff237230 */ /* 0x100fe40000004100 */
[C---:B------:R-:W-:Y:S01]  /*b210*/  FMUL.FTZ R5, R10.reuse, R37 ;  /* 0x000000250a057220 */ /* 0x040fe20000410000 */
[----:B------:R-:W-:Y:S01]  /*b220*/  FMUL.FTZ R29, R10, R9 ;  /* 0x000000090a1d7220 */ /* 0x000fe20000410000 */
[----:B------:R-:W-:-:S02]  /*b230*/  HADD2.F32 R11, -RZ, R11.H1_H1 ;  /* 0x3000000bff0b7230 */ /* 0x000fc40000004100 */
[----:B------:R-:W-:Y:S01]  /*b240*/  FFMA.FTZ R34, R30, R33, R34 ;  /* 0x000000211e227223 */ /* 0x000fe20000010022 */
[----:B------:R-:W-:Y:S02]  /*b250*/  HADD2.F32 R10, -RZ, R24.H1_H1 ;  /* 0x30000018ff0a7230 */ /* 0x000fe40000004100 */
[C---:B------:R-:W-:Y:S01]  /*b260*/  FFMA.FTZ R30, R6.reuse, R9, -R5 ;  /* 0x00000009061e7223 */ /* 0x040fe20000010805 */
[----:B------:R-:W-:Y:S02]  /*b270*/  HADD2.F32 R28, -RZ, R26.H1_H1 ;  /* 0x3000001aff1c7230 */ /* 0x000fe40000004100 */
[----:B------:R-:W-:Y:S01]  /*b280*/  FFMA.FTZ R29, R6, R37, R29 ;  /* 0x00000025061d7223 */ /* 0x000fe2000001001d */
[----:B------:R-:W-:Y:S02]  /*b290*/  HADD2.F32 R4, -RZ, R13.H1_H1 ;  /* 0x3000000dff047230 */ /* 0x000fe40000004100 */
[----:B------:R-:W-:Y:S01]  /*b2a0*/  FMUL.FTZ R6, R35, R10 ;  /* 0x0000000a23067220 */ /* 0x000fe20000410000 */
[----:B------:R-:W-:-:S02]  /*b2b0*/  HADD2.F32 R8, -RZ, R14.H1_H1 ;  /* 0x3000000eff087230 */ /* 0x000fc40000004100 */
[----:B------:R-:W-:Y:S01]  /*b2c0*/  FMUL.FTZ R42, R11, R28 ;  /* 0x0000001c0b2a7220 */ /* 0x000fe20000410000 */
[--C-:B------:R-:W-:Y:S02]  /*b2d0*/  HADD2.F32 R31, -RZ, R7.reuse.H0_H0 ;  /* 0x20000007ff1f7230 */ /* 0x100fe40000004100 */
        /* <DEDUP_REMOVED lines=17> */
.L_x_7109:
[----:B------:R-:W-:Y:S05]  /*b3f0*/  BSYNC B1 ;  /* 0x0000000000017941 */ /* 0x000fea0003800000 */
.L_x_7108:
[----:B------:R-:W-:Y:S04]  /*b400*/  BSSY B1, `(.L_x_7110) ;  /* 0x0000059000017945 */ /* 0x000fe80003800000 */
[----:B------:R-:W-:Y:S05]  /*b410*/  @P2 BRA `(.L_x_7111) ;  /* 0x00000004005c2947 */ /* 0x000fea0003800000 */
[----:B-1----:R-:W-:Y:S01]  /*b420*/  LEA.HI R4, R0, R203, RZ, 0x1d ;  /* 0x000000cb00047211 */ /* 0x002fe200078fe8ff */
[----:B------:R-:W-:Y:S01]  /*b430*/  HADD2.F32 R35, -RZ, R3.H0_H0 ;  /* 0x20000003ff237230 */ /* 0x000fe20000004100 */
[----:B------:R-:W-:Y:S01]  /*b440*/  SHF.R.U32.HI R7, RZ, 0x3, R193 ;  /* 0x00000003ff077819 */ /* 0x000fe200000116c1 */
[--C-:B------:R-:W-:Y:S01]  /*b450*/  HADD2.F32 R37, -RZ, R15.reuse.H0_H0 ;  /* 0x2000000fff257230 */ /* 0x100fe20000004100 */
[----:B------:R-:W-:Y:S01]  /*b460*/  SHF.R.S32.HI R5, RZ, 0x1f, R4 ;  /* 0x0000001fff057819 */ /* 0x000fe20000011404 */
[----:B------:R-:W-:Y:S02]  /*b470*/  IMAD.SHL.U32 R6, R4, 0x8, RZ ;  /* 0x0000000804067824 */ /* 0x000fe400078e00ff */
[----:B------:R-:W-:Y:S01]  /*b480*/  HADD2.F32 R44, -RZ, R20.H0_H0 ;  /* 0x20000014ff2c7230 */ /* 0x000fe20000004100 */
[----:B------:R-:W-:Y:S01]  /*b490*/  LEA.HI R5, R5, R4, RZ, 0x3 ;  /* 0x0000000405057211 */ /* 0x000fe200078f18ff */
[----:B------:R-:W-:Y:S01]  /*b4a0*/  HADD2.F32 R40, -RZ, R12.H0_H0 ;  /* 0x2000000cff287230 */ /* 0x000fe20000004100 */
[----:B------:R-:W-:Y:S01]  /*b4b0*/  LOP3.LUT R4, R193, 0x38, R6, 0xf8, !PT ;  /* 0x00000038c1047812 */ /* 0x000fe200078ef806 */
[----:B------:R-:W-:-:S02]  /*b4c0*/  HADD2.F32 R46, -RZ, R15.H1_H1 ;  /* 0x3000000fff2e7230 */ /* 0x000fc40000004100 */
[----:B------:R-:W-:Y:S01]  /*b4d0*/  IMAD.SHL.U32 R5, R5, 0x400, RZ ;  /* 0x0000040005057824 */ /* 0x000fe200078e00ff */
[----:B------:R-:W-:Y:S01]  /*b4e0*/  LOP3.LUT R8, R4, R7, RZ, 0x3c, !PT ;  /* 0x0000000704087212 */ /* 0x000fe200078e3cff */
[----:B------:R-:W-:Y:S02]  /*b4f0*/  HADD2.F32 R42, -RZ, R3.H1_H1 ;  /* 0x30000003ff2a7230 */ /* 0x000fe40000004100 */
[----:B------:R-:W-:Y:S01]  /*b500*/  HADD2.F32 R43, -RZ, R20.H1_H1 ;  /* 0x30000014ff2b7230 */ /* 0x000fe20000004100 */
[----:B------:R-:W-:Y:S01]  /*b510*/  LOP3.LUT R9, R5, 0x7fffe000, RZ, 0xc0, !PT ;  /* 0x7fffe00005097812 */ /* 0x000fe200078ec0ff */
[----:B------:R-:W-:Y:S01]  /*b520*/  HADD2.F32 R39, -RZ, R12.H1_H1 ;  /* 0x3000000cff277230 */ /* 0x000fe20000004100 */
[----:B------:R-:W0:Y:S01]  /*b530*/  LDS.128 R4, [R229] ;  /* 0x00000000e5047984 */ /* 0x000e220000000c00 */
[----:B------:R-:W-:Y:S01]  /*b540*/  HADD2.F32 R45, -RZ, R24.H0_H0 ;  /* 0x20000018ff2d7230 */ /* 0x000fe20000004100 */
[----:B------:R-:W-:Y:S01]  /*b550*/  IADD3 R9, R8, R9, R199 ;  /* 0x0000000908097210 */ /* 0x000fe20007ffe0c7 */
[----:B------:R-:W-:-:S03]  /*b560*/  HADD2.F32 R41, -RZ, R13.H0_H0 ;  /* 0x2000000dff297230 */ /* 0x000fc60000004100 */
        /* <DEDUP_REMOVED lines=19> */
[----:B------:R-:W-:-:S02]  /*b6a0*/  HADD2.F32 R33, -RZ, R10.H0_H0 ;  /* 0x2000000aff217230 */ /* 0x000fc40000004100 */
[----:B------:R-:W-:Y:S01]  /*b6b0*/  FFMA.FTZ R31, R40, R4, -R31 ;  /* 0x00000004281f7223 */ /* 0x000fe2000001081f */
[----:B------:R-:W-:Y:S01]  /*b6c0*/  FMUL.FTZ R37, R42, R32 ;  /* 0x000000202a257220 */ /* 0x000fe20000410000 */
[----:B------:R-:W-:Y:S01]  /*b6d0*/  FFMA.FTZ R27, R44, R4, R27 ;  /* 0x000000042c1b7223 */ /* 0x000fe2000001001b */
[----:B------:R-:W-:Y:S02]  /*b6e0*/  HADD2.F32 R10, -RZ, R10.H1_H1 ;  /* 0x3000000aff0a7230 */ /* 0x000fe40000004100 */
[-C--:B------:R-:W-:Y:S01]  /*b6f0*/  FMUL.FTZ R4, R43, R9.reuse ;  /* 0x000000092b047220 */ /* 0x080fe20000410000 */
[----:B------:R-:W-:Y:S01]  /*b700*/  FMUL.FTZ R8, R39, R9 ;  /* 0x0000000927087220 */ /* 0x000fe20000410000 */
[----:B------:R-:W-:Y:S02]  /*b710*/  HADD2.F32 R44, -RZ, R26.H0_H0 ;  /* 0x2000001aff2c7230 */ /* 0x000fe40000004100 */
[-C--:B------:R-:W-:Y:S01]  /*b720*/  FFMA.FTZ R35, R42, R28.reuse, -R35 ;  /* 0x0000001c2a237223 */ /* 0x080fe20000010823 */
[----:B------:R-:W-:Y:S01]  /*b730*/  FFMA.FTZ R37, R46, R28, R37 ;  /* 0x0000001c2e257223 */ /* 0x000fe20000010025 */
[----:B------:R-:W-:-:S02]  /*b740*/  HADD2.F32 R42, -RZ, R14.H0_H0 ;  /* 0x2000000eff2a7230 */ /* 0x000fc40000004100 */
[-C--:B------:R-:W-:Y:S01]  /*b750*/  FFMA.FTZ R28, R39, R5.reuse, -R4 ;  /* 0x00000005271c7223 */ /* 0x080fe20000010804 */
[----:B------:R-:W-:Y:S01]  /*b760*/  FFMA.FTZ R32, R43, R5, R8 ;  /* 0x000000052b207223 */ /* 0x000fe20000010008 */
[-C--:B------:R-:W-:Y:S01]  /*b770*/  FMUL.FTZ R4, R45, R33.reuse ;  /* 0x000000212d047220 */ /* 0x080fe20000410000 */
[-C--:B------:R-:W-:Y:S01]  /*b780*/  FMUL.FTZ R5, R44, R10.reuse ;  /* 0x0000000a2c057220 */ /* 0x080fe20000410000 */
[C---:B------:R-:W-:Y:S01]  /*b790*/  FMUL.FTZ R40, R41.reuse, R33 ;  /* 0x0000002129287220 */ /* 0x040fe20000410000 */
[C---:B------:R-:W-:Y:S01]  /*b7a0*/  FMUL.FTZ R9, R42.reuse, R10 ;  /* 0x0000000a2a097220 */ /* 0x040fe20000410000 */
[--C-:B------:R-:W-:Y:S02]  /*b7b0*/  HADD2.F32 R34, -RZ, R11.reuse.H0_H0 ;  /* 0x2000000bff227230 */ /* 0x100fe40000004100 */
[----:B------:R-:W-:Y:S01]  /*b7c0*/  FFMA.FTZ R33, R41, R29, -R4 ;  /* 0x0000001d29217223 */ /* 0x000fe20000010804 */
[----:B------:R-:W-:Y:S01]  /*b7d0*/  FFMA.FTZ R10, R42, R6, -R5 ;  /* 0x000000062a0a7223 */ /* 0x000fe20000010805 */
[----:B------:R-:W-:-:S02]  /*b7e0*/  HADD2.F32 R11, -RZ, R11.H1_H1 ;  /* 0x3000000bff0b7230 */ /* 0x000fc40000004100 */
[----:B------:R-:W-:Y:S01]  /*b7f0*/  FFMA.FTZ R40, R45, R29, R40 ;  /* 0x0000001d2d287223 */ /* 0x000fe20000010028 */
        /* <DEDUP_REMOVED lines=8> */
[C---:B------:R-:W-:Y:S01]  /*b880*/  FMUL.FTZ R9, R8.reuse, R34 ;  /* 0x0000002208097220 */ /* 0x040fe20000410000 */
[----:B------:R-:W-:Y:S02]  /*b890*/  HADD2.F32 R7, -RZ, R7.H1_H1 ;  /* 0x30000007ff077230 */ /* 0x000fe40000004100 */
[C---:B------:R-:W-:Y:S01]  /*b8a0*/  FMUL.FTZ R6, R39.reuse, R11 ;  /* 0x0000000b27067220 */ /* 0x040fe20000410000 */
[-C--:B------:R-:W-:Y:S01]  /*b8b0*/  FFMA.FTZ R11, R8, R30.reuse, -R5 ;  /* 0x0000001e080b7223 */ /* 0x080fe20000010805 */
[----:B------:R-:W-:Y:S01]  /*b8c0*/  FFMA.FTZ R30, R42, R30, R9 ;  /* 0x0000001e2a1e7223 */ /* 0x000fe20000010009 */
[-C--:B------:R-:W-:Y:S01]  /*b8d0*/  FFMA.FTZ R34, R39, R7.reuse, -R4 ;  /* 0x0000000727227223 */ /* 0x080fe20000010804 */
        /* <DEDUP_REMOVED lines=11> */
.L_x_7111:
[----:B------:R-:W-:Y:S05]  /*b990*/  BSYNC B1 ;  /* 0x0000000000017941 */ /* 0x000fea0003800000 */
.L_x_7110:
[----:B------:R-:W-:Y:S04]  /*b9a0*/  BSSY B1, `(.L_x_7112) ;  /* 0x0000059000017945 */ /* 0x000fe80003800000 */
[----:B------:R-:W-:Y:S05]  /*b9b0*/  @P1 BRA `(.L_x_7113) ;  /* 0x00000004005c1947 */ /* 0x000fea0003800000 */
[----:B-12---:R-:W-:Y:S01]  /*b9c0*/  LEA.HI R4, R0, R203, RZ, 0x1d ;  /* 0x000000cb00047211 */ /* 0x006fe200078fe8ff */
        /* <DEDUP_REMOVED lines=86> */
.L_x_7113:
[----:B------:R-:W-:Y:S05]  /*bf30*/  BSYNC B1 ;  /* 0x0000000000017941 */ /* 0x000fea0003800000 */
.L_x_7112:
[----:B------:R-:W-:Y:S05]  /*bf40*/  @P0 BRA `(.L_x_7100) ;  /* 0x00000004005c0947 */ /* 0x000fea0003800000 */
[----:B------:R-:W-:Y:S01]  /*bf50*/  LEA.HI R0, R0, R203, RZ, 0x1d ;  /* 0x000000cb00007211 */ /* 0x000fe200078fe8ff */
[----:B------:R-:W-:Y:S01]  /*bf60*/  HADD2.F32 R37, -RZ, R15.H0_H0 ;  /* 0x2000000fff257230 */ /* 0x000fe20000004100 */
[----:B-123--:R-:W-:Y:S01]  /*bf70*/  SHF.R.U32.HI R6, RZ, 0x3, R159 ;  /* 0x00000003ff067819 */ /* 0x00efe2000001169f */
[----:B------:R-:W-:Y:S01]  /*bf80*/  HADD2.F32 R35, -RZ, R3.H0_H0 ;  /* 0x20000003ff237230 */ /* 0x000fe20000004100 */
[----:B------:R-:W-:Y:S01]  /*bf90*/  SHF.R.S32.HI R5, RZ, 0x1f, R0 ;  /* 0x0000001fff057819 */ /* 0x000fe20000011400 */
[----:B------:R-:W-:Y:S02]  /*bfa0*/  IMAD.SHL.U32 R4, R0, 0x8, RZ ;  /* 0x0000000800047824 */ /* 0x000fe400078e00ff */
[----:B------:R-:W-:Y:S01]  /*bfb0*/  HADD2.F32 R38, -RZ, R20.H0_H0 ;  /* 0x20000014ff267230 */ /* 0x000fe20000004100 */
[----:B------:R-:W-:Y:S01]  /*bfc0*/  LEA.HI R5, R5, R0, RZ, 0x3 ;  /* 0x0000000005057211 */ /* 0x000fe200078f18ff */
[----:B------:R-:W-:Y:S01]  /*bfd0*/  HADD2.F32 R36, -RZ, R12.H0_H0 ;  /* 0x2000000cff247230 */ /* 0x000fe20000004100 */
[----:B------:R-:W-:Y:S01]  /*bfe0*/  LOP3.LUT R0, R159, 0x38, R4, 0xf8, !PT ;  /* 0x000000389f007812 */ /* 0x000fe200078ef804 */
[----:B------:R-:W-:-:S02]  /*bff0*/  HADD2.F32 R40, -RZ, R26.H0_H0 ;  /* 0x2000001aff287230 */ /* 0x000fc40000004100 */
[----:B------:R-:W-:Y:S01]  /*c000*/  IMAD.SHL.U32 R5, R5, 0x400, RZ ;  /* 0x0000040005057824 */ /* 0x000fe200078e00ff */
[----:B------:R-:W-:Y:S01]  /*c010*/  LOP3.LUT R0, R0, R6, RZ, 0x3c, !PT ;  /* 0x0000000600007212 */ /* 0x000fe200078e3cff */
[----:B------:R-:W-:-:S03]  /*c020*/  HADD2.F32 R39, -RZ, R26.H1_H1 ;  /* 0x3000001aff277230 */ /* 0x000fc60000004100 */
[----:B------:R-:W-:Y:S02]  /*c030*/  LOP3.LUT R9, R5, 0x7fffe000, RZ, 0xc0, !PT ;  /* 0x7fffe00005097812 */ /* 0x000fe400078ec0ff */
[----:B------:R-:W1:Y:S02]  /*c040*/  LDS.128 R4, [R227] ;  /* 0x00000000e3047984 */ /* 0x000e640000000c00 */
[----:B------:R-:W-:-:S04]  /*c050*/  IADD3 R9, R0, R9, R197 ;  /* 0x0000000900097210 */ /* 0x000fc80007ffe0c5 */
[----:B------:R-:W-:-:S05]  /*c060*/  LEA R0, R9, R156, 0x1 ;  /* 0x0000009c09007211 */ /* 0x000fca00078e08ff */
[----:B------:R-:W2:Y:S01]  /*c070*/  LDS.128 R8, [R0+0x10400] ;  /* 0x0104000000087984 */ /* 0x000ea20000000c00 */
[--C-:B-1----:R-:W-:Y:S02]  /*c080*/  HADD2.F32 R21, -RZ, R4.reuse.H0_H0 ;  /* 0x20000004ff157230 */ /* 0x102fe40000004100 */
[----:B------:R-:W-:Y:S02]  /*c090*/  HADD2.F32 R4, -RZ, R4.H1_H1 ;  /* 0x30000004ff047230 */ /* 0x000fe40000004100 */
[--C-:B0-----:R-:W-:Y:S02]  /*c0a0*/  HADD2.F32 R27, -RZ, R5.reuse.H0_H0 ;  /* 0x20000005ff1b7230 */ /* 0x101fe40000004100 */
[----:B------:R-:W-:Y:S02]  /*c0b0*/  HADD2.F32 R5, -RZ, R5.H1_H1 ;  /* 0x30000005ff057230 */ /* 0x000fe40000004100 */
[--C-:B------:R-:W-:Y:S02]  /*c0c0*/  HADD2.F32 R28, -RZ, R6.reuse.H0_H0 ;  /* 0x20000006ff1c7230 */ /* 0x100fe40000004100 */
[----:B------:R-:W-:-:S02]  /*c0d0*/  HADD2.F32 R6, -RZ, R6.H1_H1 ;  /* 0x30000006ff067230 */ /* 0x000fc40000004100 */
[--C-:B--2---:R-:W-:Y:S02]  /*c0e0*/  HADD2.F32 R30, -RZ, R8.reuse.H0_H0 ;  /* 0x20000008ff1e7230 */ /* 0x104fe40000004100 */
[----:B------:R-:W-:Y:S02]  /*c0f0*/  HADD2.F32 R8, -RZ, R8.H1_H1 ;  /* 0x30000008ff087230 */ /* 0x000fe40000004100 */
[--C-:B------:R-:W-:Y:S02]  /*c100*/  HADD2.F32 R31, -RZ, R9.reuse.H0_H0 ;  /* 0x20000009ff1f7230 */ /* 0x100fe40000004100 */
[-C--:B------:R-:W-:Y:S01]  /*c110*/  FMUL.FTZ R34, R37, R30.reuse ;  /* 0x0000001e25227220 */ /* 0x080fe20000410000 */
[C---:B------:R-:W-:Y:S01]  /*c120*/  FMUL.FTZ R30, R35.reuse, R30 ;  /* 0x0000001e231e7220 */ /* 0x040fe20000410000 */
[----:B------:R-:W-:Y:S02]  /*c130*/  HADD2.F32 R9, -RZ, R9.H1_H1 ;  /* 0x30000009ff097230 */ /* 0x000fe40000004100 */
[----:B------:R-:W-:Y:S01]  /*c140*/  FFMA.FTZ R34, R35, R21, -R34 ;  /* 0x0000001523227223 */ /* 0x000fe20000010822 */
[----:B------:R-:W-:-:S02]  /*c150*/  HADD2.F32 R35, -RZ, R15.H1_H1 ;  /* 0x3000000fff237230 */ /* 0x000fc40000004100 */
[----:B------:R-:W-:Y:S01]  /*c160*/  FFMA.FTZ R30, R37, R21, R30 ;  /* 0x00000015251e7223 */ /* 0x000fe2000001001e */
[----:B------:R-:W-:Y:S02]  /*c170*/  HADD2.F32 R21, -RZ, R3.H1_H1 ;  /* 0x30000003ff157230 */ /* 0x000fe40000004100 */
[-C--:B------:R-:W-:Y:S01]  /*c180*/  FMUL.FTZ R15, R38, R8.reuse ;  /* 0x00000008260f7220 */ /* 0x080fe20000410000 */
[C---:B------:R-:W-:Y:S01]  /*c190*/  FMUL.FTZ R3, R36.reuse, R8 ;  /* 0x0000000824037220 */ /* 0x040fe20000410000 */
[-C--:B------:R-:W-:Y:S01]  /*c1a0*/  FMUL.FTZ R8, R35, R31.reuse ;  /* 0x0000001f23087220 */ /* 0x080fe20000410000 */
[----:B------:R-:W-:Y:S02]  /*c1b0*/  HADD2.F32 R37, -RZ, R20.H1_H1 ;  /* 0x30000014ff257230 */ /* 0x000fe40000004100 */
[----:B------:R-:W-:Y:S01]  /*c1c0*/  FFMA.FTZ R15, R36, R4, -R15 ;  /* 0x00000004240f7223 */ /* 0x000fe2000001080f */
[C---:B------:R-:W-:Y:S01]  /*c1d0*/  FMUL.FTZ R36, R21.reuse, R31 ;  /* 0x0000001f15247220 */ /* 0x040fe20000410000 */
[----:B------:R-:W-:Y:S01]  /*c1e0*/  FFMA.FTZ R20, R21, R27, -R8 ;  /* 0x0000001b15147223 */ /* 0x000fe20000010808 */
[----:B------:R-:W-:-:S02]  /*c1f0*/  HADD2.F32 R21, -RZ, R12.H1_H1 ;  /* 0x3000000cff157230 */ /* 0x000fc40000004100 */
[----:B------:R-:W-:Y:S01]  /*c200*/  FFMA.FTZ R3, R38, R4, R3 ;  /* 0x0000000426037223 */ /* 0x000fe20000010003 */
[----:B------:R-:W-:Y:S01]  /*c210*/  FMUL.FTZ R4, R37, R9 ;  /* 0x0000000925047220 */ /* 0x000fe20000410000 */
[--C-:B------:R-:W-:Y:S02]  /*c220*/  HADD2.F32 R32, -RZ, R10.reuse.H0_H0 ;  /* 0x2000000aff207230 */ /* 0x100fe40000004100 */
[----:B------:R-:W-:Y:S01]  /*c230*/  FFMA.FTZ R36, R35, R27, R36 ;  /* 0x0000001b23247223 */ /* 0x000fe20000010024 */
[----:B------:R-:W-:Y:S02]  /*c240*/  HADD2.F32 R10, -RZ, R10.H1_H1 ;  /* 0x3000000aff0a7230 */ /* 0x000fe40000004100 */
[C---:B------:R-:W-:Y:S01]  /*c250*/  FMUL.FTZ R8, R21.reuse, R9 ;  /* 0x0000000915087220 */ /* 0x040fe20000410000 */
[----:B------:R-:W-:Y:S01]  /*c260*/  FFMA.FTZ R9, R21, R5, -R4 ;  /* 0x0000000515097223 */ /* 0x000fe20000010804 */
[----:B------:R-:W-:Y:S02]  /*c270*/  HADD2.F32 R4, -RZ, R14.H0_H0 ;  /* 0x2000000eff047230 */ /* 0x000fe40000004100 */
[----:B------:R-:W-:-:S02]  /*c280*/  HADD2.F32 R38, -RZ, R24.H0_H0 ;  /* 0x20000018ff267230 */ /* 0x000fc40000004100 */
[----:B------:R-:W-:Y:S01]  /*c290*/  FFMA.FTZ R21, R37, R5, R8 ;  /* 0x0000000525157223 */ /* 0x000fe20000010008 */
[-C--:B------:R-:W-:Y:S01]  /*c2a0*/  FMUL.FTZ R5, R40, R10.reuse ;  /* 0x0000000a28057220 */ /* 0x080fe20000410000 */
[----:B------:R-:W-:Y:S02]  /*c2b0*/  HADD2.F32 R33, -RZ, R11.H0_H0 ;  /* 0x2000000bff217230 */ /* 0x000fe40000004100 */
[----:B------:R-:W-:Y:S01]  /*c2c0*/  FMUL.FTZ R35, R4, R10 ;  /* 0x0000000a04237220 */ /* 0x000fe20000410000 */
[----:B------:R-:W-:Y:S02]  /*c2d0*/  HADD2.F32 R12, -RZ, R13.H0_H0 ;  /* 0x2000000dff0c7230 */ /* 0x000fe40000004100 */
[----:B------:R-:W-:Y:S01]  /*c2e0*/  FMUL.FTZ R27, R38, R32 ;  /* 0x00000020261b7220 */ /* 0x000fe20000410000 */
[----:B------:R-:W-:Y:S02]  /*c2f0*/  HADD2.F32 R11, -RZ, R11.H1_H1 ;  /* 0x3000000bff0b7230 */ /* 0x000fe40000004100 */
[----:B------:R-:W-:Y:S01]  /*c300*/  FFMA.FTZ R10, R4, R6, -R5 ;  /* 0x00000006040a7223 */ /* 0x000fe20000010805 */
[----:B------:R-:W-:-:S02]  /*c310*/  HADD2.F32 R37, -RZ, R24.H1_H1 ;  /* 0x30000018ff257230 */ /* 0x000fc40000004100 */
[C---:B------:R-:W-:Y:S01]  /*c320*/  FMUL.FTZ R31, R12.reuse, R32 ;  /* 0x000000200c1f7220 */ /* 0x040fe20000410000 */
[----:B------:R-:W-:Y:S02]  /*c330*/  HADD2.F32 R13, -RZ, R13.H1_H1 ;  /* 0x3000000dff0d7230 */ /* 0x000fe40000004100 */
[----:B------:R-:W-:Y:S01]  /*c340*/  FFMA.FTZ R27, R12, R28, -R27 ;  /* 0x0000001c0c1b7223 */ /* 0x000fe2000001081b */
[----:B------:R-:W-:Y:S02]  /*c350*/  HADD2.F32 R5, -RZ, R14.H1_H1 ;  /* 0x3000000eff057230 */ /* 0x000fe40000004100 */
[----:B------:R-:W-:Y:S01]  /*c360*/  FFMA.FTZ R12, R40, R6, R35 ;  /* 0x00000006280c7223 */ /* 0x000fe20000010023 */
[--C-:B------:R-:W-:Y:S02]  /*c370*/  HADD2.F32 R29, -RZ, R7.reuse.H0_H0 ;  /* 0x20000007ff1d7230 */ /* 0x100fe40000004100 */
        /* <DEDUP_REMOVED lines=20> */
.L_x_7100:
[----:B------:R-:W-:Y:S05]  /*c4c0*/  BSYNC B0 ;  /* 0x0000000000007941 */ /* 0x000fea0003800000 */
.L_x_7081:
        /* <DEDUP_REMOVED lines=8> */
.L_x_7079:
[----:B----4-:R-:W-:-:S05]  /*c550*/  IMAD.U32 R0, RZ, RZ, UR41 ;  /* 0x00000029ff007e24 */ /* 0x010fca000f8e00ff */
[----:B------:R-:W-:-:S13]  /*c560*/  ISETP.NE.AND P0, PT, R0, 0x3, PT ;  /* 0x000000030000780c */ /* 0x000fda0003f05270 */
[----:B------:R-:W-:Y:S05]  /*c570*/  @!P0 BRA `(.L_x_7114) ;  /* 0x0000000000048947 */ /* 0x000fea0003800000 */
[----:B------:R-:W-:Y:S01]  /*c580*/  BPT.TRAP 0x1 ;  /* 0x000000040000795c */ /* 0x000fe20000300000 */
.L_x_7114:
[----:B01----:R-:W-:Y:S01]  /*c590*/  IMAD R3, R157, 0x8, R156 ;  /* 0x000000089d037824 */ /* 0x003fe200078e029c */
[----:B------:R-:W-:-:S04]  /*c5a0*/  SHF.L.U32 R0, R158, 0x1f, RZ ;  /* 0x0000001f9e007819 */ /* 0x000fc800000006ff */
[----:B------:R0:W1:Y:S01]  /*c5b0*/  SYNCS.PHASECHK.TRANS64.TRYWAIT P1, [R3+URZ+0x28830], R0 ;  /* 0x02883000030075a7 */ /* 0x000062000802017f */
[----:B------:R-:W-:Y:S05]  /*c5c0*/  @!P0 BRA `(.L_x_7115) ;  /* 0x0000000000048947 */ /* 0x000fea0003800000 */
[----:B------:R-:W-:Y:S01]  /*c5d0*/  BPT.TRAP 0x1 ;  /* 0x000000040000795c */ /* 0x000fe20000300000 */
.L_x_7115:
[----:B------:R-:W-:Y:S01]  /*c5e0*/  MOV R151, RZ ;  /* 0x000000ff00977202 */ /* 0x000fe20000000f00 */
[----:B-1----:R-:W-:Y:S06]  /*c5f0*/  @P1 BRA `(.L_x_7116) ;  /* 0x0000000000081947 */ /* 0x002fec0003800000 */
[----:B------:R-:W1:Y:S02]  /*c600*/  SYNCS.PHASECHK.TRANS64.TRYWAIT P1, [R3+URZ+0x28830], R0 ;  /* 0x02883000030075a7 */ /* 0x000e64000802017f */
[----:B-1----:R-:W-:Y:S05]  /*c610*/  @!P1 BRA `(.L_x_7117) ;  /* 0x00000114003c9947 */ /* 0x002fea0003800000 */
.L_x_7116:
[----:B------:R-:W-:Y:S05]  /*c620*/  WARPSYNC.ALL ;  /* 0x0000000000007948 */ /* 0x000fea0003800000 */
[----:B01----:R-:W-:Y:S01]  /*c630*/  VIADD R0, R156, 0x18400 ;  /* 0x000184009c007836 */ /* 0x003fe20000000000 */
[----:B------:R-:W-:Y:S01]  /*c640*/  R2UR UR4, R25 ;  /* 0x00000000190472ca */ /* 0x000fe200000e0000 */
[----:B------:R-:W-:Y:S01]  /*c650*/  UMOV UR5, 0x40000040 ;  /* 0x4000004000057882 */ /* 0x000fe20000000000 */
[----:B--23--:R-:W-:Y:S01]  /*c660*/  MOV R5, 0x40000040 ;  /* 0x4000004000057802 */ /* 0x00cfe20000000f00 */
[----:B-----5:R-:W-:Y:S01]  /*c670*/  WARPGROUP.ARRIVE ;  /* 0x00000000000079c5 */ /* 0x020fe20000000000 */
[----:B------:R-:W-:Y:S01]  /*c680*/  SHF.R.U32.HI R0, RZ, 0x4, R0 ;  /* 0x00000004ff007819 */ /* 0x000fe20000011600 */
[----:B------:R-:W-:Y:S01]  /*c690*/  IMAD.MOV.U32 R7, RZ, RZ, 0x40000040 ;  /* 0x40000040ff077424 */ /* 0x000fe200078e00ff */
[----:B------:R-:W-:Y:S01]  /*c6a0*/  R2UR UR7, R5 ;  /* 0x00000000050772ca */ /* 0x000fe200000e0000 */
[----:B------:R-:W-:Y:S01]  /*c6b0*/  UMOV UR9, 0x40000040 ;  /* 0x4000004000097882 */ /* 0x000fe20000000000 */
[----:B------:R-:W-:Y:S01]  /*c6c0*/  LOP3.LUT R0, R0, 0x3fff, RZ, 0xc0, !PT ;  /* 0x00003fff00007812 */ /* 0x000fe200078ec0ff */
[----:B------:R-:W-:Y:S01]  /*c6d0*/  UMOV UR13, 0x40000040 ;  /* 0x40000040000d7882 */ /* 0x000fe20000000000 */
[----:B------:R-:W-:Y:S01]  /*c6e0*/  R2UR UR11, R7 ;  /* 0x00000000070b72ca */ /* 0x000fe200000e0000 */
[----:B------:R-:W-:Y:S01]  /*c6f0*/  IMAD.MOV.U32 R7, RZ, RZ, 0x40000040 ;  /* 0x40000040ff077424 */ /* 0x000fe200078e00ff */
[----:B------:R-:W-:Y:S01]  /*c700*/  LOP3.LUT R0, R0, 0x10000, RZ, 0xfc, !PT ;  /* 0x0001000000007812 */ /* 0x000fe200078efcff */
[----:B------:R-:W-:Y:S01]  /*c710*/  ULOP3.LUT UR4, UR4, 0x10000, URZ, 0xfc, !UPT ;  /* 0x0001000004047892 */ /* 0x000fe2000f8efc3f */
[----:B------:R-:W-:Y:S01]  /*c720*/  IMAD.MOV.U32 R5, RZ, RZ, 0x40000040 ;  /* 0x40000040ff057424 */ /* 0x000fe200078e00ff */
[----:B------:R-:W-:Y:S01]  /*c730*/  UMOV UR17, 0x40000040 ;  /* 0x4000004000117882 */ /* 0x000fe20000000000 */
[----:B------:R-:W-:Y:S01]  /*c740*/  R2UR UR15, R7 ;  /* 0x00000000070f72ca */ /* 0x000fe200000e0000 */
[----:B------:R-:W-:Y:S01]  /*c750*/  IMAD R4, R157, 0x800, R0 ;  /* 0x000008009d047824 */ /* 0x000fe200078e0200 */
[----:B------:R-:W-:Y:S01]  /*c760*/  UIADD3 UR8, UR4, 0x2, URZ ;  /* 0x0000000204087890 */ /* 0x000fe2000fffe03f */
[----:B------:R-:W-:Y:S01]  /*c770*/  MOV R7, 0x40000040 ;  /* 0x4000004000077802 */ /* 0x000fe20000000f00 */
[----:B------:R-:W-:Y:S01]  /*c780*/  UIADD3 UR12, UR4, 0x4, URZ ;  /* 0x00000004040c7890 */ /* 0x000fe2000fffe03f */
[C---:B------:R-:W-:Y:S01]  /*c790*/  VIADD R6, R4.reuse, 0x2 ;  /* 0x0000000204067836 */ /* 0x040fe20000000000 */
[----:B------:R-:W-:Y:S01]  /*c7a0*/  R2UR UR6, R4 ;  /* 0x00000000040672ca */ /* 0x000fe200000e0000 */
[----:B------:R-:W-:Y:S01]  /*c7b0*/  UIADD3 UR16, UR4, 0x6, URZ ;  /* 0x0000000604107890 */ /* 0x000fe2000fffe03f */
[----:B------:R-:W-:Y:S01]  /*c7c0*/  R2UR UR19, R7 ;  /* 0x00000000071372ca */ /* 0x000fe200000e0000 */
[----:B------:R-:W-:Y:S01]  /*c7d0*/  IMAD.MOV.U32 R7, RZ, RZ, 0x40000040 ;  /* 0x40000040ff077424 */ /* 0x000fe200078e00ff */
[----:B------:R-:W-:Y:S01]  /*c7e0*/  R2UR UR10, R6 ;  /* 0x00000000060a72ca */ /* 0x000fe200000e0000 */
[----:B------:R-:W-:Y:S01]  /*c7f0*/  UIADD3 UR20, UR4, 0x400, URZ ;  /* 0x0000040004147890 */ /* 0x000fe2000fffe03f */
[----:B------:R-:W-:Y:S01]  /*c800*/  IADD3 R6, R4, 0x4, RZ ;  /* 0x0000000404067810 */ /* 0x000fe20007ffe0ff */
[----:B------:R-:W-:Y:S01]  /*c810*/  UMOV UR21, 0x40000040 ;  /* 0x4000004000157882 */ /* 0x000fe20000000000 */
[----:B------:R-:W-:Y:S01]  /*c820*/  R2UR UR23, R7 ;  /* 0x00000000071772ca */ /* 0x000fe200000e0000 */
[----:B------:R-:W-:Y:S01]  /*c830*/  IMAD.MOV.U32 R7, RZ, RZ, 0x40000040 ;  /* 0x40000040ff077424 */ /* 0x000fe200078e00ff */
[----:B------:R-:W-:Y:S01]  /*c840*/  R2UR UR14, R6 ;  /* 0x00000000060e72ca */ /* 0x000fe200000e0000 */
[----:B------:R-:W-:Y:S01]  /*c850*/  VIADD R6, R4, 0x6 ;  /* 0x0000000604067836 */ /* 0x000fe20000000000 */
[----:B------:R-:W-:-:S02]  /*c860*/  UIADD3 UR24, UR4, 0x402, URZ ;  /* 0x0000040204187890 */ /* 0x000fc4000fffe03f */
[----:B------:R-:W-:Y:S01]  /*c870*/  HGMMA.64x128x16.F32 R24, gdesc[UR4], RZ, !UPT, gsb0 ;  /* 0x01e00000041879f0 */ /* 0x000fe2000c0008ff */
[----:B------:R-:W-:Y:S01]  /*c880*/  R2UR UR27, R7 ;  /* 0x00000000071b72ca */ /* 0x000fe200000e0000 */
[----:B------:R-:W-:Y:S01]  /*c890*/  UMOV UR25, 0x40000040 ;  /* 0x4000004000197882 */ /* 0x000fe20000000000 */
[----:B------:R-:W-:Y:S01]  /*c8a0*/  R2UR UR18, R6 ;  /* 0x00000000061272ca */ /* 0x000fe200000e0000 */
[----:B------:R-:W-:Y:S01]  /*c8b0*/  VIADD R6, R4, 0x400 ;  /* 0x0000040004067836 */ /* 0x000fe20000000000 */
[----:B------:R-:W-:Y:S01]  /*c8c0*/  MOV R7, 0x40000040 ;  /* 0x4000004000077802 */ /* 0x000fe20000000f00 */
[----:B------:R-:W-:Y:S01]  /*c8d0*/  UIADD3 UR28, UR4, 0x404, URZ ;  /* 0x00000404041c7890 */ /* 0x000fe2000fffe03f */
[----:B------:R-:W-:Y:S01]  /*c8e0*/  R2UR UR35, R5 ;  /* 0x00000000052372ca */ /* 0x000fe200000e0000 */
[----:B------:R-:W-:Y:S01]  /*c8f0*/  UMOV UR29, 0x40000040 ;  /* 0x40000040001d7882 */ /* 0x000fe20000000000 */
[----:B------:R-:W-:Y:S01]  /*c900*/  R2UR UR22, R6 ;  /* 0x00000000061672ca */ /* 0x000fe200000e0000 */
[----:B------:R-:W-:Y:S01]  /*c910*/  UIADD3 UR32, UR4, 0x406, URZ ;  /* 0x0000040604207890 */ /* 0x000fe2000fffe03f */
[----:B------:R-:W-:Y:S01]  /*c920*/  IADD3 R6, R4, 0x402, RZ ;  /* 0x0000040204067810 */ /* 0x000fe20007ffe0ff */
[----:B------:R-:W-:Y:S01]  /*c930*/  UMOV UR33, 0x40000040 ;  /* 0x4000004000217882 */ /* 0x000fe20000000000 */
[----:B------:R-:W-:-:S02]  /*c940*/  R2UR UR31, R7 ;  /* 0x00000000071f72ca */ /* 0x000fc400000e0000 */
[----:B------:R-:W-:Y:S01]  /*c950*/  R2UR UR26, R6 ;  /* 0x00000000061a72ca */ /* 0x000fe200000e0000 */
[C---:B------:R-:W-:Y:S02]  /*c960*/  VIADD R6, R4.reuse, 0x404 ;  /* 0x0000040404067836 */ /* 0x040fe40000000000 */
[----:B------:R-:W-:-:S03]  /*c970*/  VIADD R4, R4, 0x406 ;  /* 0x0000040604047836 */ /* 0x000fc60000000000 */
[----:B------:R-:W-:Y:S02]  /*c980*/  R2UR UR30, R6 ;  /* 0x00000000061e72ca */ /* 0x000fe400000e0000 */
[----:B------:R-:W-:Y:S01]  /*c990*/  R2UR UR34, R4 ;  /* 0x00000000042272ca */ /* 0x000fe200000e0000 */
        /* <DEDUP_REMOVED lines=24> */
.L_x_7118:
[----:B------:R-:W-:Y:S01]  /*cb20*/  ULDC UR6, c[0x0][0x9d8] ;  /* 0x0002760000067ab9 */ /* 0x000fe20000000800 */
[----:B------:R-:W-:Y:S01]  /*cb30*/  IADD3 R96, R96, 0x80, -R202 ;  /* 0x0000008060607810 */ /* 0x000fe20007ffe8ca */
[----:B------:R-:W-:Y:S01]  /*cb40*/  FMUL.FTZ R5, R24, UR6 ;  /* 0x0000000618057c20 */ /* 0x000fe20008410000 */
[----:B------:R-:W-:Y:S01]  /*cb50*/  FMUL.FTZ R7, R25, UR6 ;  /* 0x0000000619077c20 */ /* 0x000fe20008410000 */
[----:B------:R-:W-:Y:S01]  /*cb60*/  FMUL.FTZ R10, R28, UR6 ;  /* 0x000000061c0a7c20 */ /* 0x000fe20008410000 */
[----:B------:R-:W-:Y:S01]  /*cb70*/  FMUL.FTZ R11, R29, UR6 ;  /* 0x000000061d0b7c20 */ /* 0x000fe20008410000 */
[----:B------:R-:W-:Y:S01]  /*cb80*/  FMUL.FTZ R6, R26, UR6 ;  /* 0x000000061a067c20 */ /* 0x000fe20008410000 */
[----:B------:R-:W-:Y:S01]  /*cb90*/  FMUL.FTZ R14, R32, UR6 ;  /* 0x00000006200e7c20 */ /* 0x000fe20008410000 */
[----:B------:R-:W0:Y:S01]  /*cba0*/  MUFU.TANH R5, R5 ;  /* 0x0000000500057308 */ /* 0x000e220000002400 */
[----:B------:R-:W-:Y:S02]  /*cbb0*/  IMAD R96, R93, -0x80, R96 ;  /* 0xffffff805d607824 */ /* 0x000fe400078e0260 */
[----:B------:R-:W-:Y:S01]  /*cbc0*/  FMUL.FTZ R4, R27, UR6 ;  /* 0x000000061b047c20 */ /* 0x000fe20008410000 */
[----:B------:R-:W-:Y:S01]  /*cbd0*/  FMUL.FTZ R15, R33, UR6 ;  /* 0x00000006210f7c20 */ /* 0x000fe20008410000 */
[----:B------:R-:W-:Y:S01]  /*cbe0*/  FMUL.FTZ R9, R30, UR6 ;  /* 0x000000061e097c20 */ /* 0x000fe20008410000 */
[----:B------:R-:W-:Y:S01]  /*cbf0*/  FMUL.FTZ R24, R36, UR6 ;  /* 0x0000000624187c20 */ /* 0x000fe20008410000 */
[C---:B------:R-:W-:Y:S01]  /*cc00*/  ISETP.GT.AND P4, PT, R96.reuse, RZ, PT ;  /* 0x000000ff6000720c */ /* 0x040fe20003f84270 */
[----:B------:R-:W-:Y:S01]  /*cc10*/  FMUL.FTZ R20, R39, UR6 ;  /* 0x0000000627147c20 */ /* 0x000fe20008410000 */
[----:B------:R-:W1:Y:S01]  /*cc20*/  MUFU.TANH R7, R7 ;  /* 0x0000000700077308 */ /* 0x000e620000002400 */
[----:B------:R-:W-:Y:S01]  /*cc30*/  ISETP.GT.AND P5, PT, R96, 0x1, PT ;  /* 0x000000016000780c */ /* 0x000fe20003fa4270 */
[----:B------:R-:W-:Y:S01]  /*cc40*/  FMUL.FTZ R32, R44, UR6 ;  /* 0x000000062c207c20 */ /* 0x000fe20008410000 */
[----:B------:R-:W-:Y:S01]  /*cc50*/  FMUL.FTZ R39, R55, UR6 ;  /* 0x0000000637277c20 */ /* 0x000fe20008410000 */
[----:B------:R-:W-:Y:S01]  /*cc60*/  FMUL.FTZ R44, R56, UR6 ;  /* 0x00000006382c7c20 */ /* 0x000fe20008410000 */
[----:B------:R-:W-:Y:S01]  /*cc70*/  ISETP.GT.AND P1, PT, R96, 0x8, PT ;  /* 0x000000086000780c */ /* 0x000fe20003f24270 */
[----:B------:R-:W-:Y:S01]  /*cc80*/  FMUL.FTZ R8, R31, UR6 ;  /* 0x000000061f087c20 */ /* 0x000fe20008410000 */
[----:B------:R-:W-:Y:S01]  /*cc90*/  FMUL.FTZ R25, R37, UR6 ;  /* 0x0000000625197c20 */ /* 0x000fe20008410000 */
[----:B------:R-:W2:Y:S01]  /*cca0*/  MUFU.TANH R10, R10 ;  /* 0x0000000a000a7308 */ /* 0x000ea20000002400 */
[----:B0-----:R-:W-:Y:S01]  /*ccb0*/  FSEL R56, R5, -INF , P4 ;  /* 0xff80000005387808 */ /* 0x001fe20002000000 */
[----:B------:R-:W-:Y:S01]  /*ccc0*/  FMUL.FTZ R33, R45, UR6 ;  /* 0x000000062d217c20 */ /* 0x000fe20008410000 */
[----:B------:R-:W-:Y:S01]  /*ccd0*/  FMUL.FTZ R45, R57, UR6 ;  /* 0x00000006392d7c20 */ /* 0x000fe20008410000 */
[----:B------:R-:W-:Y:S01]  /*cce0*/  FMUL.FTZ R13, R34, UR6 ;  /* 0x00000006220d7c20 */ /* 0x000fe20008410000 */
[----:B------:R-:W-:Y:S01]  /*ccf0*/  ISETP.GT.AND P2, PT, R96, 0x9, PT ;  /* 0x000000096000780c */ /* 0x000fe20003f44270 */
[----:B------:R-:W-:Y:S01]  /*cd00*/  FMUL.FTZ R28, R40, UR6 ;  /* 0x00000006281c7c20 */ /* 0x000fe20008410000 */
[----:B------:R-:W-:Y:S01]  /*cd10*/  FMUL.FTZ R27, R42, UR6 ;  /* 0x000000062a1b7c20 */ /* 0x000fe20008410000 */
[----:B------:R-:W0:Y:S01]  /*cd20*/  MUFU.TANH R11, R11 ;  /* 0x0000000b000b7308 */ /* 0x000e220000002400 */
[----:B-1----:R-:W-:Y:S01]  /*cd30*/  FSEL R55, R7, -INF , P5 ;  /* 0xff80000007377808 */ /* 0x002fe20002800000 */
[----:B------:R-:W-:Y:S01]  /*cd40*/  FMUL.FTZ R42, R58, UR6 ;  /* 0x000000063a2a7c20 */ /* 0x000fe20008410000 */
[----:B------:R-:W-:Y:S01]  /*cd50*/  FMUL.FTZ R69, R69, UR6 ;  /* 0x0000000645457c20 */ /* 0x000fe20008410000 */
[----:B------:R-:W-:Y:S01]  /*cd60*/  FMUL.FTZ R12, R35, UR6 ;  /* 0x00000006230c7c20 */ /* 0x000fe20008410000 */
[----:B------:R-:W-:Y:S01]  /*cd70*/  ISETP.GT.AND P3, PT, R96, 0x10, PT ;  /* 0x000000106000780c */ /* 0x000fe20003f64270 */
[----:B------:R-:W-:Y:S01]  /*cd80*/  FMUL.FTZ R29, R41, UR6 ;  /* 0x00000006291d7c20 */ /* 0x000fe20008410000 */
[----:B------:R-:W-:Y:S01]  /*cd90*/  FMUL.FTZ R21, R38, UR6 ;  /* 0x0000000626157c20 */ /* 0x000fe20008410000 */
[----:B------:R-:W1:Y:S01]  /*cda0*/  MUFU.TANH R6, R6 ;  /* 0x0000000600067308 */ /* 0x000e620000002400 */
[----:B--2---:R-:W-:Y:S01]  /*cdb0*/  FSEL R57, R10, -INF , P1 ;  /* 0xff8000000a397808 */ /* 0x004fe20000800000 */
[----:B------:R-:W-:Y:S01]  /*cdc0*/  FMUL.FTZ R36, R48, UR6 ;  /* 0x0000000630247c20 */ /* 0x000fe20008410000 */
[----:B------:R-:W-:Y:S01]  /*cdd0*/  FMNMX.FTZ R10, R56, R55, !PT ;  /* 0x00000037380a7209 */ /* 0x000fe20007810000 */
[----:B------:R-:W-:Y:S01]  /*cde0*/  FMUL.FTZ R48, R60, UR6 ;  /* 0x000000063c307c20 */ /* 0x000fe20008410000 */
[----:B------:R-:W-:Y:S01]  /*cdf0*/  FMUL.FTZ R68, R68, UR6 ;  /* 0x0000000644447c20 */ /* 0x000fe20008410000 */
[----:B------:R-:W-:Y:S01]  /*ce00*/  FMUL.FTZ R30, R47, UR6 ;  /* 0x000000062f1e7c20 */ /* 0x000fe20008410000 */
[----:B------:R-:W-:Y:S01]  /*ce10*/  FMNMX.FTZ R5, R57, R10, !PT ;  /* 0x0000000a39057209 */ /* 0x000fe20007810000 */
[----:B------:R-:W-:Y:S01]  /*ce20*/  MUFU.TANH R14, R14 ;  /* 0x0000000e000e7308 */ /* 0x000fe20000002400 */
[----:B0-----:R-:W-:Y:S01]  /*ce30*/  FSEL R58, R11, -INF , P2 ;  /* 0xff8000000b3a7808 */ /* 0x001fe20001000000 */
[----:B------:R-:W-:Y:S01]  /*ce40*/  FMUL.FTZ R47, R63, UR6 ;  /* 0x000000063f2f7c20 */ /* 0x000fe20008410000 */
[----:B------:R-:W-:Y:S01]  /*ce50*/  FMUL.FTZ R26, R43, UR6 ;  /* 0x000000062b1a7c20 */ /* 0x000fe20008410000 */
[----:B------:R-:W-:Y:S01]  /*ce60*/  FMUL.FTZ R37, R49, UR6 ;  /* 0x0000000631257c20 */ /* 0x000fe20008410000 */
[----:B------:R-:W-:Y:S01]  /*ce70*/  FMNMX.FTZ R10, R58, R5, !PT ;  /* 0x000000053a0a7209 */ /* 0x000fe20007810000 */
[----:B------:R-:W-:Y:S01]  /*ce80*/  FMUL.FTZ R35, R50, UR6 ;  /* 0x0000000632237c20 */ /* 0x000fe20008410000 */
[----:B------:R-:W-:Y:S01]  /*ce90*/  FMUL.FTZ R50, R67, UR6 ;  /* 0x0000000643327c20 */ /* 0x000fe20008410000 */
        /* <DEDUP_REMOVED lines=24> */
[----:B------:R-:W-:Y:S01]  /*d020*/  MUFU.TANH R24, R24 ;  /* 0x0000001800187308 */ /* 0x000fe20000002400 */
[----:B-1----:R-:W-:Y:S01]  /*d030*/  FSEL R60, R15, -INF , P4 ;  /* 0xff8000000f3c7808 */ /* 0x002fe20002000000 */
[----:B------:R-:W-:Y:S01]  /*d040*/  FMUL.FTZ R62, R74, UR6 ;  /* 0x000000064a3e7c20 */ /* 0x000fe20008410000 */
[----:B------:R-:W-:Y:S01]  /*d050*/  FMUL.FTZ R80, R80, UR6 ;  /* 0x0000000650507c20 */ /* 0x000fe20008410000 */
[----:B------:R-:W-:Y:S01]  /*d060*/  FMUL.FTZ R81, R81, UR6 ;  /* 0x0000000651517c20 */ /* 0x000fe20008410000 */
[----:B------:R-:W-:Y:S01]  /*d070*/  FMUL.FTZ R70, R78, UR6 ;  /* 0x000000064e467c20 */ /* 0x000fe20008410000 */
[----:B------:R-:W-:Y:S01]  /*d080*/  FMUL.FTZ R84, R84, UR6 ;  /* 0x0000000654547c20 */ /* 0x000fe20008410000 */
[----:B------:R-:W-:Y:S01]  /*d090*/  FMUL.FTZ R85, R85, UR6 ;  /* 0x0000000655557c20 */ /* 0x000fe20008410000 */
[----:B------:R-:W0:Y:S01]  /*d0a0*/  MUFU.TANH R8, R8 ;  /* 0x0000000800087308 */ /* 0x000e220000002400 */
[----:B--2---:R-:W-:Y:S01]  /*d0b0*/  FSEL R9, R9, -INF , P1 ;  /* 0xff80000009097808 */ /* 0x004fe20000800000 */
[----:B------:R-:W-:Y:S01]  /*d0c0*/  ULDC UR46, c[0x0][0x988] ;  /* 0x00026200002e7ab9 */ /* 0x000fe20000000800 */
[----:B------:R-:W-:Y:S01]  /*d0d0*/  ISETP.GT.AND P1, PT, R96, 0x19, PT ;  /* 0x000000196000780c */ /* 0x000fe20003f24270 */
[----:B------:R-:W-:Y:S01]  /*d0e0*/  FMUL.FTZ R79, R79, UR6 ;  /* 0x000000064f4f7c20 */ /* 0x000fe20008410000 */
[----:B------:R-:W-:Y:S01]  /*d0f0*/  FMUL.FTZ R82, R82, UR6 ;  /* 0x0000000652527c20 */ /* 0x000fe20008410000 */
[----:B------:R-:W-:Y:S01]  /*d100*/  FMUL.FTZ R83, R83, UR6 ;  /* 0x0000000653537c20 */ /* 0x000fe20008410000 */
[----:B------:R-:W-:Y:S01]  /*d110*/  FMUL.FTZ R86, R86, UR6 ;  /* 0x0000000656567c20 */ /* 0x000fe20008410000 */
[----:B------:R-:W1:Y:S01]  /*d120*/  MUFU.TANH R25, R25 ;  /* 0x0000001900197308 */ /* 0x000e620000002400 */
[----:B------:R-:W-:Y:S01]  /*d130*/  FMUL.FTZ R87, R87, UR6 ;  /* 0x0000000657577c20 */ /* 0x000fe20008410000 */
[----:B------:R-:W-:Y:S01]  /*d140*/  IADD3 R3, R3, 0x28840, RZ ;  /* 0x0002884003037810 */ /* 0x000fe20007ffe0ff */
[----:B------:R-:W-:Y:S01]  /*d150*/  ULDC UR45, c[0x0][0x9d8] ;  /* 0x00027600002d7ab9 */ /* 0x000fe20000000800 */
[----:B------:R-:W-:Y:S01]  /*d160*/  ULDC UR44, c[0x0][0x988] ;  /* 0x00026200002c7ab9 */ /* 0x000fe20000000800 */
[-C--:B------:R-:W-:Y:S01]  /*d170*/  MOV R150, R151.reuse ;  /* 0x0000009700967202 */ /* 0x080fe20000000f00 */
        /* <DEDUP_REMOVED lines=15> */
[-C--:B------:R-:W-:Y:S01]  /*d270*/  MOV R135, R151.reuse ;  /* 0x0000009700877202 */ /* 0x080fe20000000f00 */
[--C-:B------:R-:W-:Y:S01]  /*d280*/  IMAD.MOV.U32 R140, RZ, RZ, R151.reuse ;  /* 0x000000ffff8c7224 */ /* 0x100fe200078e0097 */
[-C--:B------:R-:W-:Y:S01]  /*d290*/  MOV R132, R151.reuse ;  /* 0x0000009700847202 */ /* 0x080fe20000000f00 */
[----:B------:R1:W-:Y:S01]  /*d2a0*/  MUFU.TANH R90, R69 ;  /* 0x00000045005a7308 */ /* 0x0003e20000002400 */
[----:B--2---:R-:W-:Y:S01]  /*d2b0*/  FSEL R13, R13, -INF , P3 ;  /* 0xff8000000d0d7808 */ /* 0x004fe20001800000 */
[--C-:B------:R-:W-:Y:S01]  /*d2c0*/  IMAD.MOV.U32 R139, RZ, RZ, R151.reuse ;  /* 0x000000ffff8b7224 */ /* 0x100fe200078e0097 */
[-C--:B------:R-:W-:Y:S01]  /*d2d0*/  MOV R129, R151.reuse ;  /* 0x0000009700817202 */ /* 0x080fe20000000f00 */
[--C-:B------:R-:W-:Y:S01]  /*d2e0*/  IMAD.MOV.U32 R137, RZ, RZ, R151.reuse ;  /* 0x000000ffff897224 */ /* 0x100fe200078e0097 */
[-C--:B------:R-:W-:Y:S01]  /*d2f0*/  MOV R126, R151.reuse ;  /* 0x00000097007e7202 */ /* 0x080fe20000000f00 */
[--C-:B------:R-:W-:Y:S01]  /*d300*/  IMAD.MOV.U32 R136, RZ, RZ, R151.reuse ;  /* 0x000000ffff887224 */ /* 0x100fe200078e0097 */
[----:B------:R-:W-:Y:S01]  /*d310*/  MOV R123, R151 ;  /* 0x00000097007b7202 */ /* 0x000fe20000000f00 */
[----:B------:R-:W2:Y:S01]  /*d320*/  MUFU.TANH R12, R12 ;  /* 0x0000000c000c7308 */ /* 0x000ea20000002400 */
[----:B-1----:R-:W-:Y:S01]  /*d330*/  FSEL R69, R14, -INF , P3 ;  /* 0xff8000000e457808 */ /* 0x002fe20001800000 */
[--C-:B------:R-:W-:Y:S01]  /*d340*/  IMAD.MOV.U32 R134, RZ, RZ, R151.reuse ;  /* 0x000000ffff867224 */ /* 0x100fe200078e0097 */
[----:B------:R-:W-:Y:S01]  /*d350*/  ISETP.GT.AND P3, PT, R96, 0x21, PT ;  /* 0x000000216000780c */ /* 0x000fe20003f64270 */
[--C-:B------:R-:W-:Y:S01]  /*d360*/  IMAD.MOV.U32 R133, RZ, RZ, R151.reuse ;  /* 0x000000ffff857224 */ /* 0x100fe200078e0097 */
[----:B------:R-:W-:Y:S01]  /*d370*/  FMNMX.FTZ R7, R69, R10, !PT ;  /* 0x0000000a45077209 */ /* 0x000fe20007810000 */
[--C-:B------:R-:W-:Y:S01]  /*d380*/  IMAD.MOV.U32 R131, RZ, RZ, R151.reuse ;  /* 0x000000ffff837224 */ /* 0x100fe200078e0097 */
[----:B0-----:R-:W-:Y:S01]  /*d390*/  FSEL R67, R28, -INF , P2 ;  /* 0xff8000001c437808 */ /* 0x001fe20001000000 */
[----:B------:R-:W0:Y:S01]  /*d3a0*/  MUFU.TANH R29, R29 ;  /* 0x0000001d001d7308 */ /* 0x000e220000002400 */
[----:B------:R-:W-:Y:S01]  /*d3b0*/  FMNMX.FTZ R7, R60, R7, !PT ;  /* 0x000000073c077209 */ /* 0x000fe20007810000 */
[--C-:B------:R-:W-:Y:S01]  /*d3c0*/  IMAD.MOV.U32 R130, RZ, RZ, R151.reuse ;  /* 0x000000ffff827224 */ /* 0x100fe200078e0097 */
[-C--:B------:R-:W-:Y:S01]  /*d3d0*/  MOV R120, R151.reuse ;  /* 0x0000009700787202 */ /* 0x080fe20000000f00 */
[--C-:B------:R-:W-:Y:S01]  /*d3e0*/  IMAD.MOV.U32 R128, RZ, RZ, R151.reuse ;  /* 0x000000ffff807224 */ /* 0x100fe200078e0097 */
[-C--:B------:R-:W-:Y:S01]  /*d3f0*/  MOV R117, R151.reuse ;  /* 0x0000009700757202 */ /* 0x080fe20000000f00 */
        /* <DEDUP_REMOVED lines=15> */
[-C--:B------:R-:W-:Y:S01]  /*d4f0*/  MOV R102, R151.reuse ;  /* 0x0000009700667202 */ /* 0x080fe20000000f00 */
[--C-:B------:R-:W-:Y:S01]  /*d500*/  IMAD.MOV.U32 R118, RZ, RZ, R151.reuse ;  /* 0x000000ffff767224 */ /* 0x100fe200078e0097 */
[----:B------:R-:W-:Y:S01]  /*d510*/  MOV R99, R151 ;  /* 0x0000009700637202 */ /* 0x000fe20000000f00 */
[----:B------:R0:W-:Y:S01]  /*d520*/  MUFU.TANH R89, R68 ;  /* 0x0000004400597308 */ /* 0x0001e20000002400 */
[----:B-1----:R-:W-:Y:S01]  /*d530*/  FSEL R21, R21, -INF , P5 ;  /* 0xff80000015157808 */ /* 0x002fe20002800000 */
[----:B------:R-:W-:-:S02]  /*d540*/  IMAD.MOV.U32 R116, RZ, RZ, R151 ;  /* 0x000000ffff747224 */ /* 0x000fc400078e0097 */
[--C-:B------:R-:W-:Y:S02]  /*d550*/  IMAD.MOV.U32 R115, RZ, RZ, R151.reuse ;  /* 0x000000ffff737224 */ /* 0x100fe400078e0097 */
[--C-:B------:R-:W-:Y:S02]  /*d560*/  IMAD.MOV.U32 R113, RZ, RZ, R151.reuse ;  /* 0x000000ffff717224 */ /* 0x100fe400078e0097 */
[----:B------:R-:W1:Y:S01]  /*d570*/  MUFU.TANH R20, R20 ;  /* 0x0000001400147308 */ /* 0x000e620000002400 */
[----:B0-----:R-:W-:Y:S01]  /*d580*/  FSEL R68, R24, -INF , P5 ;  /* 0xff80000018447808 */ /* 0x001fe20002800000 */
[--C-:B------:R-:W-:Y:S01]  /*d590*/  IMAD.MOV.U32 R112, RZ, RZ, R151.reuse ;  /* 0x000000ffff707224 */ /* 0x100fe200078e0097 */
[----:B------:R-:W-:Y:S01]  /*d5a0*/  ISETP.GT.AND P5, PT, R96, 0x29, PT ;  /* 0x000000296000780c */ /* 0x000fe20003fa4270 */
[--C-:B------:R-:W-:Y:S01]  /*d5b0*/  IMAD.MOV.U32 R110, RZ, RZ, R151.reuse ;  /* 0x000000ffff6e7224 */ /* 0x100fe200078e0097 */
[----:B------:R-:W-:Y:S01]  /*d5c0*/  FMNMX.FTZ R4, R68, R7, !PT ;  /* 0x0000000744047209 */ /* 0x000fe20007810000 */
[--C-:B------:R-:W-:Y:S01]  /*d5d0*/  IMAD.MOV.U32 R109, RZ, RZ, R151.reuse ;  /* 0x000000ffff6d7224 */ /* 0x100fe200078e0097 */
[----:B--2---:R-:W-:Y:S01]  /*d5e0*/  FSEL R66, R32, -INF , P4 ;  /* 0xff80000020427808 */ /* 0x004fe20002000000 */
[----:B------:R-:W0:Y:S01]  /*d5f0*/  MUFU.TANH R33, R33 ;  /* 0x0000002100217308 */ /* 0x000e220000002400 */
[----:B------:R-:W-:Y:S01]  /*d600*/  FMNMX.FTZ R4, R63, R4, !PT ;  /* 0x000000043f047209 */ /* 0x000fe20007810000 */
[----:B------:R-:W-:-:S02]  /*d610*/  IMAD.MOV.U32 R107, RZ, RZ, R151 ;  /* 0x000000ffff6b7224 */ /* 0x000fc400078e0097 */
        /* <DEDUP_REMOVED lines=11> */
[----:B------:R-:W1:Y:S01]  /*d6d0*/  MUFU.TANH R36, R36 ;  /* 0x0000002400247308 */ /* 0x000e620000002400 */
        /* <DEDUP_REMOVED lines=11> */
[----:B------:R-:W2:Y:S01]  /*d790*/  MUFU.TANH R37, R37 ;  /* 0x0000002500257308 */ /* 0x000ea20000002400 */
[----:B-1----:R-:W-:-:S04]  /*d7a0*/  FSEL R65, R36, -INF , P1 ;  /* 0xff80000024417808 */ /* 0x002fc80000800000 */
[----:B------:R-:W-:-:S03]  /*d7b0*/  FMNMX.FTZ R7, R65, R4, !PT ;  /* 0x0000000441077209 */ /* 0x000fc60007810000 */
[----:B------:R-:W1:Y:S01]  /*d7c0*/  MUFU.TANH R31, R31 ;  /* 0x0000001f001f7308 */ /* 0x000e620000002400 */
[----:B0-----:R-:W-:Y:S02]  /*d7d0*/  FSEL R26, R26, -INF , P3 ;  /* 0xff8000001a1a7808 */ /* 0x001fe40001800000 */
[----:B------:R-:W-:-:S05]  /*d7e0*/  ISETP.GT.AND P3, PT, R96, 0x38, PT ;  /* 0x000000386000780c */ /* 0x000fca0003f64270 */
[----:B------:R-:W0:Y:S01]  /*d7f0*/  MUFU.TANH R40, R40 ;  /* 0x0000002800287308 */ /* 0x000e220000002400 */
[----:B--2---:R-:W-:-:S04]  /*d800*/  FSEL R36, R37, -INF , P2 ;  /* 0xff80000025247808 */ /* 0x004fc80001000000 */
[----:B------:R-:W-:-:S03]  /*d810*/  FMNMX.FTZ R7, R36, R7, !PT ;  /* 0x0000000724077209 */ /* 0x000fc60007810000 */
[----:B------:R-:W2:Y:S01]  /*d820*/  MUFU.TANH R30, R30 ;  /* 0x0000001e001e7308 */ /* 0x000ea20000002400 */
[----:B-1----:R-:W-:Y:S02]  /*d830*/  FSEL R31, R31, -INF , P4 ;  /* 0xff8000001f1f7808 */ /* 0x002fe40002000000 */
[----:B------:R-:W-:-:S05]  /*d840*/  ISETP.GT.AND P4, PT, R96, 0x39, PT ;  /* 0x000000396000780c */ /* 0x000fca0003f84270 */
[----:B------:R-:W1:Y:S01]  /*d850*/  MUFU.TANH R41, R41 ;  /* 0x0000002900297308 */ /* 0x000e620000002400 */
[----:B0-----:R-:W-:-:S04]  /*d860*/  FSEL R40, R40, -INF , P3 ;  /* 0xff80000028287808 */ /* 0x001fc80001800000 */
[----:B------:R-:W-:-:S03]  /*d870*/  FMNMX.FTZ R4, R40, R7, !PT ;  /* 0x0000000728047209 */ /* 0x000fc60007810000 */
[----:B------:R-:W0:Y:S01]  /*d880*/  MUFU.TANH R35, R35 ;  /* 0x0000002300237308 */ /* 0x000e220000002400 */
[----:B--2---:R-:W-:Y:S02]  /*d890*/  FSEL R30, R30, -INF , P5 ;  /* 0xff8000001e1e7808 */ /* 0x004fe40002800000 */
[----:B------:R-:W-:-:S05]  /*d8a0*/  ISETP.GT.AND P5, PT, R96, 0x40, PT ;  /* 0x000000406000780c */ /* 0x000fca0003fa4270 */
        /* <DEDUP_REMOVED lines=24> */
[----:B------:R0:W3:Y:S01]  /*da30*/  MUFU.TANH R88, R64 ;  /* 0x0000004000587308 */ /* 0x0000e20000002400 */
[----:B--2---:R-:W-:-:S04]  /*da40*/  FSEL R49, R49, -INF , P3 ;  /* 0xff80000031317808 */ /* 0x004fc80001800000 */
[----:B------:R-:W-:-:S03]  /*da50*/  FMNMX.FTZ R11, R49, R10, !PT ;  /* 0x0000000a310b7209 */ /* 0x000fc60007810000 */
[----:B------:R-:W2:Y:S01]  /*da60*/  MUFU.TANH R43, R43 ;  /* 0x0000002b002b7308 */ /* 0x000ea20000002400 */
[----:B-1----:R-:W-:Y:S01]  /*da70*/  FSEL R7, R42, -INF , P5 ;  /* 0xff8000002a077808 */ /* 0x002fe20002800000 */
[----:B0-----:R-:W-:Y:S01]  /*da80*/  FMUL.FTZ R64, R75, UR6 ;  /* 0x000000064b407c20 */ /* 0x001fe20008410000 */
[----:B------:R-:W-:-:S05]  /*da90*/  ISETP.GT.AND P5, PT, R96, 0x51, PT ;  /* 0x000000516000780c */ /* 0x000fca0003fa4270 */
[----:B------:R-:W0:Y:S01]  /*daa0*/  MUFU.TANH R52, R52 ;  /* 0x0000003400347308 */ /* 0x000e220000002400 */
[----:B---3--:R-:W-:Y:S01]  /*dab0*/  FSEL R38, R88, -INF , P4 ;  /* 0xff80000058267808 */ /* 0x008fe20002000000 */
[----:B------:R-:W-:-:S03]  /*dac0*/  IMAD.MOV.U32 R88, RZ, RZ, R151 ;  /* 0x000000ffff587224 */ /* 0x000fc600078e0097 */
[----:B------:R-:W-:-:S03]  /*dad0*/  FMNMX.FTZ R15, R38, R11, !PT ;  /* 0x0000000b260f7209 */ /* 0x000fc60007810000 */
[----:B------:R-:W1:Y:S01]  /*dae0*/  MUFU.TANH R46, R46 ;  /* 0x0000002e002e7308 */ /* 0x000e620000002400 */
[----:B--2---:R-:W-:Y:S02]  /*daf0*/  FSEL R10, R43, -INF , P1 ;  /* 0xff8000002b0a7808 */ /* 0x004fe40000800000 */
[----:B------:R-:W-:-:S04]  /*db00*/  ISETP.GT.AND P1, PT, R96, 0x58, PT ;  /* 0x000000586000780c */ /* 0x000fc80003f24270 */
[----:B------:R-:W-:Y:S01]  /*db10*/  FSEL R42, R89, -INF , P1 ;  /* 0xff800000592a7808 */ /* 0x000fe20000800000 */
[----:B------:R-:W2:Y:S01]  /*db20*/  MUFU.TANH R47, R47 ;  /* 0x0000002f002f7308 */ /* 0x000ea20000002400 */
[----:B0-----:R-:W-:Y:S01]  /*db30*/  FSEL R52, R52, -INF , P5 ;  /* 0xff80000034347808 */ /* 0x001fe20002800000 */
[----:B------:R-:W-:-:S03]  /*db40*/  IMAD.MOV.U32 R89, RZ, RZ, R151 ;  /* 0x000000ffff597224 */ /* 0x000fc600078e0097 */
[----:B------:R-:W-:-:S03]  /*db50*/  FMNMX.FTZ R15, R52, R15, !PT ;  /* 0x0000000f340f7209 */ /* 0x000fc60007810000 */
[----:B------:R-:W0:Y:S01]  /*db60*/  MUFU.TANH R51, R51 ;  /* 0x0000003300337308 */ /* 0x000e220000002400 */
[----:B-1----:R-:W-:Y:S02]  /*db70*/  FSEL R11, R46, -INF , P2 ;  /* 0xff8000002e0b7808 */ /* 0x002fe40001000000 */
[----:B------:R-:W-:Y:S02]  /*db80*/  ISETP.GT.AND P2, PT, R96, 0x59, PT ;  /* 0x000000596000780c */ /* 0x000fe40003f44270 */
[----:B------:R-:W-:Y:S02]  /*db90*/  FMNMX.FTZ R24, R42, R15, !PT ;  /* 0x0000000f2a187209 */ /* 0x000fe40007810000 */
[----:B------:R-:W-:Y:S01]  /*dba0*/  FSEL R43, R90, -INF , P2 ;  /* 0xff8000005a2b7808 */ /* 0x000fe20001000000 */
[----:B------:R-:W1:Y:S01]  /*dbb0*/  MUFU.TANH R72, R72 ;  /* 0x0000004800487308 */ /* 0x000e620000002400 */
[----:B--2---:R-:W-:Y:S02]  /*dbc0*/  FSEL R14, R47, -INF , P3 ;  /* 0xff8000002f0e7808 */ /* 0x004fe40001800000 */
[----:B------:R-:W-:-:S02]  /*dbd0*/  ISETP.GT.AND P3, PT, R96, 0x60, PT ;  /* 0x000000606000780c */ /* 0x000fc40003f64270 */
[----:B------:R-:W-:Y:S02]  /*dbe0*/  FMNMX.FTZ R15, R43, R24, !PT ;  /* 0x000000182b0f7209 */ /* 0x000fe40007810000 */
[----:B------:R-:W-:Y:S01]  /*dbf0*/  MOV R90, R151 ;  /* 0x00000097005a7202 */ /* 0x000fe20000000f00 */
        /* <DEDUP_REMOVED lines=38> */
[----:B------:R-:W-:Y:S02]  /*de60*/  ISETP.GT.AND P5, PT, R96, 0x79, PT ;  /* 0x000000796000780c */ /* 0x000fe40003fa4270 */
[----:B------:R-:W-:-:S03]  /*de70*/  MOV R96, R151 ;  /* 0x0000009700607202 */ /* 0x000fc60000000f00 */
[----:B------:R-:W-:Y:S01]  /*de80*/  MUFU.TANH R79, R79 ;  /* 0x0000004f004f7308 */ /* 0x000fe20000002400 */
[----:B-1----:R-:W-:-:S04]  /*de90*/  FSEL R70, R84, -INF , P4 ;  /* 0xff80000054467808 */ /* 0x002fc80002000000 */
[----:B------:R-:W-:-:S03]  /*dea0*/  FMNMX.FTZ R72, R70, R37, !PT ;  /* 0x0000002546487209 */ /* 0x000fc60007810000 */
[----:B------:R-:W-:Y:S01]  /*deb0*/  MUFU.TANH R82, R82 ;  /* 0x0000005200527308 */ /* 0x000fe20000002400 */
[----:B--2---:R-:W-:-:S04]  /*dec0*/  FSEL R71, R71, -INF , P5 ;  /* 0xff80000047477808 */ /* 0x004fc80002800000 */
[----:B------:R-:W-:-:S03]  /*ded0*/  FMNMX.FTZ R72, R71, R72, !PT ;  /* 0x0000004847487209 */ /* 0x000fc60007810000 */
[----:B------:R-:W0:Y:S02]  /*dee0*/  MUFU.TANH R83, R83 ;  /* 0x0000005300537308 */ /* 0x000e240000002400 */
[----:B------:R-:W1:Y:S06]  /*def0*/  SHFL.BFLY PT, R37, R72, 0x2, 0x1f ;  /* 0x0c401f0048257f89 */ /* 0x000e6c00000e0000 */
[----:B------:R-:W-:Y:S08]  /*df00*/  MUFU.TANH R86, R86 ;  /* 0x0000005600567308 */ /* 0x000ff00000002400 */
[----:B------:R-:W2:Y:S01]  /*df10*/  MUFU.TANH R87, R87 ;  /* 0x0000005700577308 */ /* 0x000ea20000002400 */
[----:B-1----:R-:W-:-:S05]  /*df20*/  FMNMX.FTZ R51, R72, R37, !PT ;  /* 0x0000002548337209 */ /* 0x002fca0007810000 */
[----:B------:R-:W1:Y:S02]  /*df30*/  SHFL.BFLY PT, R74, R51, 0x1, 0x1f ;  /* 0x0c201f00334a7f89 */ /* 0x000e6400000e0000 */
[----:B-1----:R-:W-:-:S04]  /*df40*/  FMNMX.FTZ R37, R51, R74, !PT ;  /* 0x0000004a33257209 */ /* 0x002fc80007810000 */
[C---:B------:R-:W-:Y:S01]  /*df50*/  FSETP.NEU.FTZ.AND P6, PT, R37.reuse, -INF , PT ;  /* 0xff8000002500780b */ /* 0x040fe20003fdd000 */
[----:B------:R-:W-:-:S05]  /*df60*/  FMUL.FTZ R73, R37, UR46 ;  /* 0x0000002e25497c20 */ /* 0x000fca0008410000 */
[----:B------:R-:W-:-:S05]  /*df70*/  FSEL R73, R73, RZ, P6 ;  /* 0x000000ff49497208 */ /* 0x000fca0003000000 */
        /* <DEDUP_REMOVED lines=11> */
[----:B0-----:R-:W-:Y:S01]  /*e030*/  FSEL R44, R83, -INF , P3 ;  /* 0xff800000532c7808 */ /* 0x001fe20001800000 */
[--C-:B------:R-:W-:Y:S01]  /*e040*/  FFMA.FTZ R178, R48, UR46, -R73.reuse ;  /* 0x0000002e30b27c23 */ /* 0x100fe20008010849 */
[----:B------:R-:W-:Y:S01]  /*e050*/  FMNMX.FTZ R55, R13, R56, !PT ;  /* 0x000000380d377209 */ /* 0x000fe20007810000 */
[--C-:B------:R-:W-:Y:S01]  /*e060*/  FFMA.FTZ R164, R69, UR46, -R73.reuse ;  /* 0x0000002e45a47c23 */ /* 0x100fe20008010849 */
[--C-:B------:R-:W-:Y:S01]  /*e070*/  FFMA.FTZ R180, R38, UR46, -R73.reuse ;  /* 0x0000002e26b47c23 */ /* 0x100fe20008010849 */
[--C-:B------:R-:W-:Y:S01]  /*e080*/  FFMA.FTZ R168, R67, UR46, -R73.reuse ;  /* 0x0000002e43a87c23 */ /* 0x100fe20008010849 */
[----:B------:R-:W-:Y:S01]  /*e090*/  FMNMX.FTZ R56, R12, R55, !PT ;  /* 0x000000370c387209 */ /* 0x000fe20007810000 */
[--C-:B------:R-:W-:Y:S01]  /*e0a0*/  FFMA.FTZ R67, R43, UR46, -R73.reuse ;  /* 0x0000002e2b437c23 */ /* 0x100fe20008010849 */
[----:B------:R-:W-:Y:S01]  /*e0b0*/  MUFU.EX2 R160, R160 ;  /* 0x000000a000a07308 */ /* 0x000fe20000000800 */
[--C-:B------:R-:W-:Y:S01]  /*e0c0*/  FFMA.FTZ R60, R60, UR46, -R73.reuse ;  /* 0x0000002e3c3c7c23 */ /* 0x100fe20008010849 */
[----:B------:R-:W-:Y:S01]  /*e0d0*/  FMNMX.FTZ R57, R21, R56, !PT ;  /* 0x0000003815397209 */ /* 0x000fe20007810000 */
[--C-:B------:R-:W-:Y:S01]  /*e0e0*/  FFMA.FTZ R166, R68, UR46, -R73.reuse ;  /* 0x0000002e44a67c23 */ /* 0x100fe20008010849 */
[--C-:B------:R-:W-:Y:S01]  /*e0f0*/  FFMA.FTZ R59, R59, UR46, -R73.reuse ;  /* 0x0000002e3b3b7c23 */ /* 0x100fe20008010849 */
[--C-:B------:R-:W-:Y:S01]  /*e100*/  FFMA.FTZ R170, R66, UR46, -R73.reuse ;  /* 0x0000002e42aa7c23 */ /* 0x100fe20008010849 */
[----:B------:R-:W-:Y:S01]  /*e110*/  FMNMX.FTZ R56, R20, R57, !PT ;  /* 0x0000003914387209 */ /* 0x000fe20007810000 */
[--C-:B------:R-:W-:Y:S01]  /*e120*/  FFMA.FTZ R61, R61, UR46, -R73.reuse ;  /* 0x0000002e3d3d7c23 */ /* 0x100fe20008010849 */
[----:B------:R-:W0:Y:S01]  /*e130*/  MUFU.EX2 R51, R51 ;  /* 0x0000003300337308 */ /* 0x000e220000000800 */
[--C-:B------:R-:W-:Y:S01]  /*e140*/  FFMA.FTZ R41, R41, UR46, -R73.reuse ;  /* 0x0000002e29297c23 */ /* 0x100fe20008010849 */
[----:B------:R-:W-:Y:S01]  /*e150*/  FMNMX.FTZ R57, R27, R56, !PT ;  /* 0x000000381b397209 */ /* 0x000fe20007810000 */
[--C-:B------:R-:W-:Y:S01]  /*e160*/  FFMA.FTZ R45, R45, UR46, -R73.reuse ;  /* 0x0000002e2d2d7c23 */ /* 0x100fe20008010849 */
[--C-:B------:R-:W-:Y:S01]  /*e170*/  FFMA.FTZ R49, R49, UR46, -R73.reuse ;  /* 0x0000002e31317c23 */ /* 0x100fe20008010849 */
[--C-:B------:R-:W-:Y:S01]  /*e180*/  FFMA.FTZ R182, R42, UR46, -R73.reuse ;  /* 0x0000002e2ab67c23 */ /* 0x100fe20008010849 */
[----:B------:R-:W-:Y:S01]  /*e190*/  FMNMX.FTZ R56, R26, R57, !PT ;  /* 0x000000391a387209 */ /* 0x000fe20007810000 */
[--C-:B------:R-:W-:Y:S01]  /*e1a0*/  FFMA.FTZ R184, R46, UR46, -R73.reuse ;  /* 0x0000002e2eb87c23 */ /* 0x100fe20008010849 */
[----:B------:R2:W-:Y:S01]  /*e1b0*/  MUFU.EX2 R57, R58 ;  /* 0x0000003a00397308 */ /* 0x0005e20000000800 */
[--C-:B------:R-:W-:Y:S01]  /*e1c0*/  FFMA.FTZ R47, R47, UR46, -R73.reuse ;  /* 0x0000002e2f2f7c23 */ /* 0x100fe20008010849 */
[----:B------:R-:W-:Y:S01]  /*e1d0*/  FMNMX.FTZ R63, R31, R56, !PT ;  /* 0x000000381f3f7209 */ /* 0x000fe20007810000 */
[--C-:B------:R-:W-:Y:S01]  /*e1e0*/  FFMA.FTZ R186, R50, UR46, -R73.reuse ;  /* 0x0000002e32ba7c23 */ /* 0x100fe20008010849 */
[--C-:B------:R-:W-:Y:S01]  /*e1f0*/  FFMA.FTZ R188, R62, UR46, -R73.reuse ;  /* 0x0000002e3ebc7c23 */ /* 0x100fe20008010849 */
[--C-:B------:R-:W-:Y:S01]  /*e200*/  FFMA.FTZ R75, R64, UR46, -R73.reuse ;  /* 0x0000002e404b7c23 */ /* 0x100fe20008010849 */
[----:B------:R-:W-:Y:S01]  /*e210*/  FMNMX.FTZ R56, R30, R63, !PT ;  /* 0x0000003f1e387209 */ /* 0x000fe20007810000 */
[--C-:B------:R-:W-:Y:S01]  /*e220*/  FFMA.FTZ R190, R70, UR46, -R73.reuse ;  /* 0x0000002e46be7c23 */ /* 0x100fe20008010849 */
[----:B------:R-:W1:Y:S01]  /*e230*/  MUFU.EX2 R162, R162 ;  /* 0x000000a200a27308 */ /* 0x000e620000000800 */
[----:B--2---:R-:W-:Y:S01]  /*e240*/  FSEL R58, R87, -INF , P5 ;  /* 0xff800000573a7808 */ /* 0x004fe20002800000 */
[----:B------:R-:W-:Y:S01]  /*e250*/  FFMA.FTZ R71, R71, UR46, -R73 ;  /* 0x0000002e47477c23 */ /* 0x000fe20008010849 */
[----:B------:R-:W-:Y:S01]  /*e260*/  FMNMX.FTZ R63, R35, R56, !PT ;  /* 0x00000038233f7209 */ /* 0x000fe20007810000 */
[----:B------:R-:W-:-:S03]  /*e270*/  IMAD.U32 R46, RZ, RZ, UR38 ;  /* 0x00000026ff2e7e24 */ /* 0x000fc6000f8e00ff */
[----:B------:R-:W-:Y:S01]  /*e280*/  FMNMX.FTZ R63, R34, R63, !PT ;  /* 0x0000003f223f7209 */ /* 0x000fe20007810000 */
[----:B------:R-:W2:Y:S01]  /*e290*/  MUFU.EX2 R53, R53 ;  /* 0x0000003500357308 */ /* 0x000ea20000000800 */
[----:B------:R-:W-:Y:S02]  /*e2a0*/  PRMT R3, R46, 0x654, R3 ;  /* 0x000006542e037816 */ /* 0x000fe40000000003 */
[----:B------:R-:W-:Y:S02]  /*e2b0*/  FMNMX.FTZ R56, R4, R63, !PT ;  /* 0x0000003f04387209 */ /* 0x000fe40007810000 */
[----:B------:R3:W-:Y:S02]  /*e2c0*/  SYNCS.ARRIVE.TRANS64.RED.A1T0 RZ, [R3+URZ], RZ ;  /* 0x000000ff03ff79a7 */ /* 0x0007e4000810043f */
[----:B------:R-:W-:Y:S01]  /*e2d0*/  FMNMX.FTZ R56, R39, R56, !PT ;  /* 0x0000003827387209 */ /* 0x000fe20007810000 */
[----:B------:R-:W4:Y:S03]  /*e2e0*/  MUFU.EX2 R164, R164 ;  /* 0x000000a400a47308 */ /* 0x000f260000000800 */
[----:B------:R-:W-:-:S04]  /*e2f0*/  FMNMX.FTZ R63, R7, R56, !PT ;  /* 0x00000038073f7209 */ /* 0x000fc80007810000 */
[----:B------:R-:W-:Y:S01]  /*e300*/  FMNMX.FTZ R56, R10, R63, !PT ;  /* 0x0000003f0a387209 */ /* 0x000fe20007810000 */
[----:B------:R-:W5:Y:S03]  /*e310*/  MUFU.EX2 R55, R60 ;  /* 0x0000003c00377308 */ /* 0x000f660000000800 */
[----:B------:R-:W-:-:S04]  /*e320*/  FMNMX.FTZ R63, R11, R56, !PT ;  /* 0x000000380b3f7209 */ /* 0x000fc80007810000 */
[----:B------:R-:W-:Y:S01]  /*e330*/  FMNMX.FTZ R56, R14, R63, !PT ;  /* 0x0000003f0e387209 */ /* 0x000fe20007810000 */
[----:B------:R-:W3:Y:S03]  /*e340*/  MUFU.EX2 R166, R166 ;  /* 0x000000a600a67308 */ /* 0x000ee60000000800 */
[----:B------:R-:W-:Y:S01]  /*e350*/  FMNMX.FTZ R63, R25, R56, !PT ;  /* 0x00000038193f7209 */ /* 0x000fe20007810000 */
[----:B------:R-:W-:-:S03]  /*e360*/  FFMA.FTZ R56, R36, UR46, -R73 ;  /* 0x0000002e24387c23 */ /* 0x000fc60008010849 */
[----:B------:R-:W-:Y:S01]  /*e370*/  FMNMX.FTZ R36, R24, R63, !PT ;  /* 0x0000003f18247209 */ /* 0x000fe20007810000 */
[----:B------:R-:W-:Y:S03]  /*e380*/  MUFU.EX2 R168, R168 ;  /* 0x000000a800a87308 */ /* 0x000fe60000000800 */
[----:B------:R-:W-:-:S04]  /*e390*/  FMNMX.FTZ R65, R15, R36, !PT ;  /* 0x000000240f417209 */ /* 0x000fc80007810000 */
[----:B------:R-:W-:Y:S01]  /*e3a0*/  FMNMX.FTZ R36, R28, R65, !PT ;  /* 0x000000411c247209 */ /* 0x000fe20007810000 */
[----:B------:R0:W-:Y:S03]  /*e3b0*/  MUFU.EX2 R63, R56 ;  /* 0x00000038003f7308 */ /* 0x0001e60000000800 */
[----:B------:R-:W-:Y:S02]  /*e3c0*/  FMNMX.FTZ R65, R29, R36, !PT ;  /* 0x000000241d417209 */ /* 0x000fe40007810000 */
[----:B------:R-:W-:Y:S02]  /*e3d0*/  FSEL R36, R79, -INF , P1 ;  /* 0xff8000004f247808 */ /* 0x000fe40000800000 */
[----:B------:R-:W-:Y:S01]  /*e3e0*/  FMNMX.FTZ R40, R32, R65, !PT ;  /* 0x0000004120287209 */ /* 0x000fe20007810000 */
[----:B------:R-:W-:Y:S01]  /*e3f0*/  MUFU.EX2 R59, R59 ;  /* 0x0000003b003b7308 */ /* 0x000fe20000000800 */
[----:B0-----:R-:W-:-:S02]  /*e400*/  FSEL R56, R86, -INF , P4 ;  /* 0xff80000056387808 */ /* 0x001fc40002000000 */
[----:B------:R-:W-:Y:S02]  /*e410*/  FMNMX.FTZ R65, R33, R40, !PT ;  /* 0x0000002821417209 */ /* 0x000fe40007810000 */
[----:B------:R-:W-:Y:S02]  /*e420*/  FSEL R40, R82, -INF , P2 ;  /* 0xff80000052287808 */ /* 0x000fe40001000000 */
[----:B------:R-:W-:Y:S01]  /*e430*/  FMNMX.FTZ R65, R36, R65, !PT ;  /* 0x0000004124417209 */ /* 0x000fe20007810000 */
[----:B------:R-:W-:Y:S03]  /*e440*/  MUFU.EX2 R170, R170 ;  /* 0x000000aa00aa7308 */ /* 0x000fe60000000800 */
[----:B------:R-:W-:-:S04]  /*e450*/  FMNMX.FTZ R65, R40, R65, !PT ;  /* 0x0000004128417209 */ /* 0x000fc80007810000 */
[----:B------:R-:W-:Y:S01]  /*e460*/  FMNMX.FTZ R65, R44, R65, !PT ;  /* 0x000000412c417209 */ /* 0x000fe20007810000 */
[----:B------:R-:W-:Y:S03]  /*e470*/  MUFU.EX2 R61, R61 ;  /* 0x0000003d003d7308 */ /* 0x000fe60000000800 */
[----:B------:R-:W-:-:S04]  /*e480*/  FMNMX.FTZ R65, R56, R65, !PT ;  /* 0x0000004138417209 */ /* 0x000fc80007810000 */
[----:B------:R-:W-:Y:S01]  /*e490*/  FMNMX.FTZ R48, R58, R65, !PT ;  /* 0x000000413a307209 */ /* 0x000fe20007810000 */
[--C-:B------:R-:W-:Y:S01]  /*e4a0*/  FFMA.FTZ R65, R52, UR46, -R73.reuse ;  /* 0x0000002e34417c23 */ /* 0x100fe20008010849 */
[----:B------:R-:W-:Y:S03]  /*e4b0*/  MUFU.EX2 R172, R172 ;  /* 0x000000ac00ac7308 */ /* 0x000fe60000000800 */
[----:B------:R-:W0:Y:S05]  /*e4c0*/  SHFL.BFLY PT, R69, R48, 0x2, 0x1f ;  /* 0x0c401f0030457f89 */ /* 0x000e2a00000e0000 */
[----:B------:R-:W-:Y:S08]  /*e4d0*/  MUFU.EX2 R174, R174 ;  /* 0x000000ae00ae7308 */ /* 0x000ff00000000800 */
[----:B------:R-:W-:Y:S08]  /*e4e0*/  MUFU.EX2 R41, R41 ;  /* 0x0000002900297308 */ /* 0x000ff00000000800 */
[----:B------:R-:W-:Y:S01]  /*e4f0*/  MUFU.EX2 R176, R176 ;  /* 0x000000b000b07308 */ /* 0x000fe20000000800 */
[----:B0-----:R-:W-:Y:S01]  /*e500*/  FMNMX.FTZ R38, R48, R69, !PT ;  /* 0x0000004530267209 */ /* 0x001fe20007810000 */
[----:B------:R-:W-:-:S04]  /*e510*/  FFMA.FTZ R69, R54, UR46, -R73 ;  /* 0x0000002e36457c23 */ /* 0x000fc80008010849 */
        /* <DEDUP_REMOVED lines=8> */
[----:B------:R-:W-:Y:S01]  /*e5a0*/  MUFU.EX2 R65, R65 ;  /* 0x0000004100417308 */ /* 0x000fe20000000800 */
[----:B------:R-:W-:-:S05]  /*e5b0*/  FSEL R73, R38, RZ, P1 ;  /* 0x000000ff26497208 */ /* 0x000fca0000800000 */
[--C-:B------:R-:W-:Y:S01]  /*e5c0*/  FFMA.FTZ R161, R6, UR46, -R73.reuse ;  /* 0x0000002e06a17c23 */ /* 0x100fe20008010849 */
[--C-:B------:R-:W-:Y:S01]  /*e5d0*/  FFMA.FTZ R6, R5, UR46, -R73.reuse ;  /* 0x0000002e05067c23 */ /* 0x100fe20008010849 */
[----:B------:R-:W-:Y:S01]  /*e5e0*/  FFMA.FTZ R163, R9, UR46, -R73 ;  /* 0x0000002e09a37c23 */ /* 0x000fe20008010849 */
[----:B------:R-:W-:Y:S01]  /*e5f0*/  FADD.FTZ R5, R160, R51 ;  /* 0x00000033a0057221 */ /* 0x000fe20000010000 */
[--C-:B------:R-:W-:Y:S01]  /*e600*/  FFMA.FTZ R8, R8, UR46, -R73.reuse ;  /* 0x0000002e08087c23 */ /* 0x100fe20008010849 */
[----:B------:R-:W-:Y:S01]  /*e610*/  FFMA.FTZ R165, R13, UR46, -R73 ;  /* 0x0000002e0da57c23 */ /* 0x000fe20008010849 */
[----:B------:R-:W-:Y:S01]  /*e620*/  MUFU.EX2 R161, R161 ;  /* 0x000000a100a17308 */ /* 0x000fe20000000800 */
[----:B-1----:R-:W-:Y:S01]  /*e630*/  FADD.FTZ R38, R162, R5 ;  /* 0x00000005a2267221 */ /* 0x002fe20000010000 */
[--C-:B------:R-:W-:Y:S01]  /*e640*/  FFMA.FTZ R12, R12, UR46, -R73.reuse ;  /* 0x0000002e0c0c7c23 */ /* 0x100fe20008010849 */
[--C-:B------:R-:W-:Y:S01]  /*e650*/  FFMA.FTZ R167, R21, UR46, -R73.reuse ;  /* 0x0000002e15a77c23 */ /* 0x100fe20008010849 */
[--C-:B------:R-:W-:Y:S01]  /*e660*/  FFMA.FTZ R20, R20, UR46, -R73.reuse ;  /* 0x0000002e14147c23 */ /* 0x100fe20008010849 */
[----:B--2---:R-:W-:Y:S01]  /*e670*/  FADD.FTZ R5, R53, R38 ;  /* 0x0000002635057221 */ /* 0x004fe20000010000 */
[--C-:B------:R-:W-:Y:S01]  /*e680*/  FFMA.FTZ R169, R27, UR46, -R73.reuse ;  /* 0x0000002e1ba97c23 */ /* 0x100fe20008010849 */
[----:B------:R-:W-:Y:S01]  /*e690*/  FFMA.FTZ R177, R7, UR46, -R73 ;  /* 0x0000002e07b17c23 */ /* 0x000fe20008010849 */
[----:B------:R-:W0:Y:S01]  /*e6a0*/  MUFU.EX2 R6, R6 ;  /* 0x0000000600067308 */ /* 0x000e220000000800 */
[----:B----4-:R-:W-:Y:S01]  /*e6b0*/  FADD.FTZ R38, R164, R5 ;  /* 0x00000005a4267221 */ /* 0x010fe20000010000 */
[--C-:B------:R-:W-:Y:S01]  /*e6c0*/  FFMA.FTZ R26, R26, UR46, -R73.reuse ;  /* 0x0000002e1a1a7c23 */ /* 0x100fe20008010849 */
[--C-:B------:R-:W-:Y:S01]  /*e6d0*/  FFMA.FTZ R171, R31, UR46, -R73.reuse ;  /* 0x0000002e1fab7c23 */ /* 0x100fe20008010849 */
[--C-:B------:R-:W-:Y:S01]  /*e6e0*/  FFMA.FTZ R30, R30, UR46, -R73.reuse ;  /* 0x0000002e1e1e7c23 */ /* 0x100fe20008010849 */
[----:B-----5:R-:W-:Y:S01]  /*e6f0*/  FADD.FTZ R5, R55, R38 ;  /* 0x0000002637057221 */ /* 0x020fe20000010000 */
[--C-:B------:R-:W-:Y:S01]  /*e700*/  FFMA.FTZ R173, R35, UR46, -R73.reuse ;  /* 0x0000002e23ad7c23 */ /* 0x100fe20008010849 */
[----:B------:R-:W-:Y:S01]  /*e710*/  FFMA.FTZ R34, R34, UR46, -R73 ;  /* 0x0000002e22227c23 */ /* 0x000fe20008010849 */
[----:B------:R-:W1:Y:S01]  /*e720*/  MUFU.EX2 R163, R163 ;  /* 0x000000a300a37308 */ /* 0x000e620000000800 */
[----:B---3--:R-:W-:Y:S01]  /*e730*/  FADD.FTZ R42, R166, R5 ;  /* 0x00000005a62a7221 */ /* 0x008fe20000010000 */
        /* <DEDUP_REMOVED lines=17> */
[--C-:B------:R-:W-:Y:S01]  /*e850*/  FFMA.FTZ R29, R29, UR46, -R73.reuse ;  /* 0x0000002e1d1d7c23 */ /* 0x100fe20008010849 */
[--C-:B------:R-:W-:Y:S01]  /*e860*/  FFMA.FTZ R32, R32, UR46, -R73.reuse ;  /* 0x0000002e20207c23 */ /* 0x100fe20008010849 */
[--C-:B------:R-:W-:Y:S01]  /*e870*/  FFMA.FTZ R33, R33, UR46, -R73.reuse ;  /* 0x0000002e21217c23 */ /* 0x100fe20008010849 */
[----:B------:R-:W-:Y:S01]  /*e880*/  FADD.FTZ R7, R61, R42 ;  /* 0x0000002a3d077221 */ /* 0x000fe20000010000 */
[----:B------:R-:W-:Y:S01]  /*e890*/  FFMA.FTZ R36, R36, UR46, -R73 ;  /* 0x0000002e24247c23 */ /* 0x000fe20008010849 */
[----:B------:R-:W1:Y:S01]  /*e8a0*/  MUFU.EX2 R12, R12 ;  /* 0x0000000c000c7308 */ /* 0x000e620000000800 */
[----:B--2---:R-:W-:Y:S01]  /*e8b0*/  FADD.FTZ R38, R8, R5 ;  /* 0x0000000508267221 */ /* 0x004fe20000010000 */
[----:B------:R-:W-:Y:S01]  /*e8c0*/  FADD.FTZ R42, R172, R7 ;  /* 0x00000007ac2a7221 */ /* 0x000fe20000010000 */
[--C-:B------:R-:W-:Y:S01]  /*e8d0*/  FFMA.FTZ R40, R40, UR46, -R73.reuse ;  /* 0x0000002e28287c23 */ /* 0x100fe20008010849 */
[--C-:B------:R-:W-:Y:S01]  /*e8e0*/  FFMA.FTZ R44, R44, UR46, -R73.reuse ;  /* 0x0000002e2c2c7c23 */ /* 0x100fe20008010849 */
[--C-:B------:R-:W-:Y:S01]  /*e8f0*/  FFMA.FTZ R56, R56, UR46, -R73.reuse ;  /* 0x0000002e38387c23 */ /* 0x100fe20008010849 */
[----:B------:R-:W-:Y:S01]  /*e900*/  FADD.FTZ R7, R63, R42 ;  /* 0x0000002a3f077221 */ /* 0x000fe20000010000 */
[----:B------:R-:W-:Y:S01]  /*e910*/  FFMA.FTZ R58, R58, UR46, -R73 ;  /* 0x0000002e3a3a7c23 */ /* 0x000fe20008010849 */
[----:B------:R-:W2:Y:S01]  /*e920*/  MUFU.EX2 R167, R167 ;  /* 0x000000a700a77308 */ /* 0x000ea20000000800 */
[----:B0-----:R-:W-:Y:S01]  /*e930*/  FADD.FTZ R5, R165, R38 ;  /* 0x00000026a5057221 */ /* 0x001fe20000010000 */
[----:B------:R-:W-:Y:S01]  /*e940*/  FADD.FTZ R42, R174, R7 ;  /* 0x00000007ae2a7221 */ /* 0x000fe20000010000 */
[----:B------:R-:W-:Y:S01]  /*e950*/  VIADD R9, R93, 0xfffffffe ;  /* 0xfffffffe5d097836 */ /* 0x000fe20000000000 */
[----:B------:R-:W-:-:S02]  /*e960*/  F2FP.F16.F32.PACK_AB R161, R6, R161 ;  /* 0x000000a106a1723e */ /* 0x000fc400000000ff */
[----:B------:R-:W-:Y:S02]  /*e970*/  F2FP.F16.F32.PACK_AB R163, R8, R163 ;  /* 0x000000a308a3723e */ /* 0x000fe400000000ff */
[----:B------:R-:W0:Y:S01]  /*e980*/  MUFU.EX2 R20, R20 ;  /* 0x0000001400147308 */ /* 0x000e220000000800 */
[----:B-1----:R-:W-:Y:S01]  /*e990*/  FADD.FTZ R38, R12, R5 ;  /* 0x000000050c267221 */ /* 0x002fe20000010000 */
[----:B------:R-:W-:Y:S02]  /*e9a0*/  ISETP.GE.AND P1, PT, R9, R194, PT ;  /* 0x000000c20900720c */ /* 0x000fe40003f26270 */
[----:B------:R-:W-:Y:S02]  /*e9b0*/  F2FP.F16.F32.PACK_AB R160, R51, R160 ;  /* 0x000000a033a0723e */ /* 0x000fe400000000ff */
[----:B------:R-:W-:Y:S02]  /*e9c0*/  F2FP.F16.F32.PACK_AB R162, R53, R162 ;  /* 0x000000a235a2723e */ /* 0x000fe400000000ff */
[----:B------:R-:W1:Y:S01]  /*e9d0*/  MUFU.EX2 R169, R169 ;  /* 0x000000a900a97308 */ /* 0x000e620000000800 */
[----:B--2---:R-:W-:Y:S01]  /*e9e0*/  FADD.FTZ R5, R167, R38 ;  /* 0x00000026a7057221 */ /* 0x004fe20000010000 */
[----:B------:R-:W-:-:S02]  /*e9f0*/  F2FP.F16.F32.PACK_AB R164, R55, R164 ;  /* 0x000000a437a4723e */ /* 0x000fc400000000ff */
[----:B------:R-:W-:Y:S02]  /*ea00*/  F2FP.F16.F32.PACK_AB R166, R57, R166 ;  /* 0x000000a639a6723e */ /* 0x000fe400000000ff */
[----:B------:R-:W-:Y:S02]  /*ea10*/  F2FP.F16.F32.PACK_AB R168, R59, R168 ;  /* 0x000000a83ba8723e */ /* 0x000fe400000000ff */
[----:B------:R-:W2:Y:S01]  /*ea20*/  MUFU.EX2 R26, R26 ;  /* 0x0000001a001a7308 */ /* 0x000ea20000000800 */
[----:B0-----:R-:W-:Y:S01]  /*ea30*/  FADD.FTZ R38, R20, R5 ;  /* 0x0000000514267221 */ /* 0x001fe20000010000 */
[----:B------:R-:W-:Y:S02]  /*ea40*/  F2FP.F16.F32.PACK_AB R170, R61, R170 ;  /* 0x000000aa3daa723e */ /* 0x000fe400000000ff */
[----:B------:R-:W-:Y:S02]  /*ea50*/  F2FP.F16.F32.PACK_AB R172, R63, R172 ;  /* 0x000000ac3fac723e */ /* 0x000fe400000000ff */
[----:B------:R-:W-:-:S02]  /*ea60*/  F2FP.F16.F32.PACK_AB R174, R41, R174 ;  /* 0x000000ae29ae723e */ /* 0x000fc400000000ff */
[----:B------:R-:W0:Y:S01]  /*ea70*/  MUFU.EX2 R171, R171 ;  /* 0x000000ab00ab7308 */ /* 0x000e220000000800 */
[----:B-1----:R-:W-:Y:S01]  /*ea80*/  FADD.FTZ R5, R169, R38 ;  /* 0x00000026a9057221 */ /* 0x002fe20000010000 */
[----:B------:R-:W-:Y:S02]  /*ea90*/  F2FP.F16.F32.PACK_AB R165, R12, R165 ;  /* 0x000000a50ca5723e */ /* 0x000fe400000000ff */
[----:B------:R-:W-:Y:S02]  /*eaa0*/  F2FP.F16.F32.PACK_AB R167, R20, R167 ;  /* 0x000000a714a7723e */ /* 0x000fe400000000ff */
[----:B------:R-:W-:Y:S02]  /*eab0*/  MOV R93, R151 ;  /* 0x00000097005d7202 */ /* 0x000fe40000000f00 */
[----:B------:R-:W1:Y:S01]  /*eac0*/  MUFU.EX2 R30, R30 ;  /* 0x0000001e001e7308 */ /* 0x000e620000000800 */
[C---:B--2---:R-:W-:Y:S01]  /*ead0*/  FADD.FTZ R38, R26.reuse, R5 ;  /* 0x000000051a267221 */ /* 0x044fe20000010000 */
[----:B------:R-:W-:Y:S01]  /*eae0*/  FADD.FTZ R5, R41, R42 ;  /* 0x0000002a29057221 */ /* 0x000fe20000010000 */
[----:B------:R-:W-:-:S03]  /*eaf0*/  F2FP.F16.F32.PACK_AB R169, R26, R169 ;  /* 0x000000a91aa9723e */ /* 0x000fc600000000ff */
[----:B------:R-:W-:Y:S01]  /*eb00*/  FADD.FTZ R42, R176, R5 ;  /* 0x00000005b02a7221 */ /* 0x000fe20000010000 */
[----:B------:R-:W-:Y:S01]  /*eb10*/  F2FP.F16.F32.PACK_AB R176, R45, R176 ;  /* 0x000000b02db0723e */ /* 0x000fe200000000ff */
[----:B------:R-:W2:Y:S01]  /*eb20*/  MUFU.EX2 R173, R173 ;  /* 0x000000ad00ad7308 */ /* 0x000ea20000000800 */
[----:B0-----:R-:W-:Y:S01]  /*eb30*/  FADD.FTZ R3, R171, R38 ;  /* 0x00000026ab037221 */ /* 0x001fe20000010000 */
[----:B------:R-:W-:-:S04]  /*eb40*/  FADD.FTZ R5, R45, R42 ;  /* 0x0000002a2d057221 */ /* 0x000fc80000010000 */
[----:B------:R-:W-:Y:S01]  /*eb50*/  FADD.FTZ R42, R178, R5 ;  /* 0x00000005b22a7221 */ /* 0x000fe20000010000 */
[C---:B------:R-:W-:Y:S01]  /*eb60*/  F2FP.F16.F32.PACK_AB R178, R49.reuse, R178 ;  /* 0x000000b231b2723e */ /* 0x040fe200000000ff */
[----:B------:R-:W0:Y:S01]  /*eb70*/  MUFU.EX2 R34, R34 ;  /* 0x0000002200227308 */ /* 0x000e220000000800 */
[C---:B-1----:R-:W-:Y:S01]  /*eb80*/  FADD.FTZ R38, R30.reuse, R3 ;  /* 0x000000031e267221 */ /* 0x042fe20000010000 */
[----:B------:R-:W-:Y:S01]  /*eb90*/  FADD.FTZ R5, R49, R42 ;  /* 0x0000002a31057221 */ /* 0x000fe20000010000 */
[----:B------:R-:W-:-:S03]  /*eba0*/  F2FP.F16.F32.PACK_AB R171, R30, R171 ;  /* 0x000000ab1eab723e */ /* 0x000fc600000000ff */
[----:B------:R-:W-:Y:S01]  /*ebb0*/  FADD.FTZ R42, R180, R5 ;  /* 0x00000005b42a7221 */ /* 0x000fe20000010000 */
[----:B------:R-:W-:Y:S01]  /*ebc0*/  F2FP.F16.F32.PACK_AB R180, R65, R180 ;  /* 0x000000b441b4723e */ /* 0x000fe200000000ff */
[----:B------:R-:W1:Y:S01]  /*ebd0*/  MUFU.EX2 R175, R175 ;  /* 0x000000af00af7308 */ /* 0x000e620000000800 */
[----:B--2---:R-:W-:Y:S01]  /*ebe0*/  FADD.FTZ R3, R173, R38 ;  /* 0x00000026ad037221 */ /* 0x004fe20000010000 */
[----:B------:R-:W-:-:S06]  /*ebf0*/  FADD.FTZ R5, R65, R42 ;  /* 0x0000002a41057221 */ /* 0x000fcc0000010000 */
        /* <DEDUP_REMOVED lines=66> */
[----:B--2---:R-:W-:-:S04]  /*f020*/  FADD.FTZ R8, R56, R5 ;  /* 0x0000000538087221 */ /* 0x004fc80000010000 */
[C---:B0-----:R-:W-:Y:S01]  /*f030*/  FADD.FTZ R8, R191.reuse, R8 ;  /* 0x00000008bf087221 */ /* 0x041fe20000010000 */
[----:B------:R-:W-:Y:S01]  /*f040*/  F2FP.F16.F32.PACK_AB R191, R191, R56 ;  /* 0x00000038bfbf723e */ /* 0x000fe200000000ff */
[C---:B-1----:R-:W-:Y:S01]  /*f050*/  FADD.FTZ R3, R71.reuse, R42 ;  /* 0x0000002a47037221 */ /* 0x042fe20000010000 */
[----:B------:R-:W-:Y:S01]  /*f060*/  F2FP.F16.F32.PACK_AB R190, R71, R190 ;  /* 0x000000be47be723e */ /* 0x000fe200000000ff */
[----:B------:R-:W-:Y:S06]  /*f070*/  @!P1 BRA `(.L_x_7119) ;  /* 0x0000002c001c9947 */ /* 0x000fec0003800000 */
[----:B------:R-:W-:Y:S01]  /*f080*/  MOV R10, R43 ;  /* 0x0000002b000a7202 */ /* 0x000fe20000000f00 */
[----:B------:R-:W-:Y:S01]  /*f090*/  IMAD.MOV.U32 R11, RZ, RZ, R37 ;  /* 0x000000ffff0b7224 */ /* 0x000fe200078e0025 */
[----:B------:R-:W-:Y:S01]  /*f0a0*/  MOV R12, R157 ;  /* 0x0000009d000c7202 */ /* 0x000fe20000000f00 */
[----:B------:R-:W-:Y:S01]  /*f0b0*/  IMAD.MOV.U32 R4, RZ, RZ, R158 ;  /* 0x000000ffff047224 */ /* 0x000fe200078e009e */
        /* <DEDUP_REMOVED lines=31> */
[----:B------:R-:W-:-:S07]  /*f2b0*/  CS2R R88, SRZ ;  /* 0x0000000000587805 */ /* 0x000fce000001ff00 */
.L_x_7131:
[----:B------:R-:W-:Y:S01]  /*f2c0*/  ISETP.NE.AND P1, PT, R12, 0x1, PT ;  /* 0x000000010c00780c */ /* 0x000fe20003f25270 */
[----:B------:R-:W-:Y:S05]  /*f2d0*/  YIELD ;  /* 0x0000000000007946 */ /* 0x000fea0003800000 */
[----:B------:R-:W-:Y:S02]  /*f2e0*/  SEL R5, RZ, 0x1, P1 ;  /* 0x00000001ff057807 */ /* 0x000fe40000800000 */
[----:B------:R-:W-:Y:S02]  /*f2f0*/  ISETP.NE.AND P1, PT, R195, RZ, PT ;  /* 0x000000ffc300720c */ /* 0x000fe40003f25270 */
[----:B------:R-:W-:-:S11]  /*f300*/  LOP3.LUT R158, R4, R5, RZ, 0x3c, !PT ;  /* 0x00000005049e7212 */ /* 0x000fd600078e3cff */
[----:B------:R-:W-:Y:S05]  /*f310*/  @P1 BRA `(.L_x_7120) ;  /* 0x00000000003c1947 */ /* 0x000fea0003800000 */
[----:B------:R-:W-:Y:S05]  /*f320*/  @!P0 BRA `(.L_x_7121) ;  /* 0x0000000000048947 */ /* 0x000fea0003800000 */
[----:B------:R-:W-:Y:S01]  /*f330*/  BPT.TRAP 0x1 ;  /* 0x000000040000795c */ /* 0x000fe20000300000 */
.L_x_7121:
        /* <DEDUP_REMOVED lines=8> */
.L_x_7122:
[----:B------:R-:W-:Y:S04]  /*f3c0*/  BSSY B0, `(.L_x_7120) ;  /* 0x0000004000007945 */ /* 0x000fe80003800000 */
[----:B-1----:R-:W-:Y:S05]  /*f3d0*/  @P2 BRA `(.L_x_7123) ;  /* 0x0000000000082947 */ /* 0x002fea0003800000 */
[----:B------:R-:W1:Y:S02]  /*f3e0*/  SYNCS.PHASECHK.TRANS64.TRYWAIT P2, [R5+URZ+0x28830], R6 ;  /* 0x02883006050075a7 */ /* 0x000e64000804017f */
[----:B-1----:R-:W-:Y:S05]  /*f3f0*/  @!P2 BRA `(.L_x_7124) ;  /* 0x000000e400d8a947 */ /* 0x002fea0003800000 */
.L_x_7123:
[----:B------:R-:W-:Y:S05]  /*f400*/  BSYNC B0 ;  /* 0x0000000000007941 */ /* 0x000fea0003800000 */
.L_x_7120:
[----:B01----:R-:W0:Y:S01]  /*f410*/  S2R R5, SR_TID.X ;  /* 0x0000000000057919 */ /* 0x003e220000002100 */
[----:B------:R-:W-:Y:S01]  /*f420*/  IADD3 R157, R12, 0x1, RZ ;  /* 0x000000010c9d7810 */ /* 0x000fe20007ffe0ff */
[----:B------:R-:W-:Y:S05]  /*f430*/  WARPSYNC.ALL ;  /* 0x0000000000007948 */ /* 0x000fea0003800000 */
[C---:B------:R-:W-:Y:S01]  /*f440*/  ISETP.NE.AND P2, PT, R157.reuse, 0x2, PT ;  /* 0x000000029d00780c */ /* 0x040fe20003f45270 */
[----:B------:R-:W-:Y:S02]  /*f450*/  IMAD.MOV.U32 R7, RZ, RZ, 0x40000040 ;  /* 0x40000040ff077424 */ /* 0x000fe400078e00ff */
[----:B------:R-:W-:Y:S01]  /*f460*/  IMAD.MOV.U32 R25, RZ, RZ, 0x40000040 ;  /* 0x40000040ff197424 */ /* 0x000fe200078e00ff */
[----:B------:R-:W-:Y:S01]  /*f470*/  SEL R157, R157, RZ, P2 ;  /* 0x000000ff9d9d7207 */ /* 0x000fe20001000000 */
[----:B------:R-:W-:Y:S01]  /*f480*/  IMAD.MOV.U32 R21, RZ, RZ, 0x40000040 ;  /* 0x40000040ff157424 */ /* 0x000fe200078e00ff */
[----:B------:R-:W-:Y:S01]  /*f490*/  R2UR UR7, R7 ;  /* 0x00000000070772ca */ /* 0x000fe200000e0000 */
[----:B------:R-:W-:Y:S01]  /*f4a0*/  IMAD.MOV.U32 R15, RZ, RZ, 0x40000040 ;  /* 0x40000040ff0f7424 */ /* 0x000fe200078e00ff */
[----:B------:R-:W-:Y:S01]  /*f4b0*/  R2UR UR15, R25 ;  /* 0x00000000190f72ca */ /* 0x000fe200000e0000 */
[----:B------:R-:W-:Y:S01]  /*f4c0*/  IMAD R6, R157, 0x800, R0 ;  /* 0x000008009d067824 */ /* 0x000fe200078e0200 */
[----:B------:R-:W-:-:S02]  /*f4d0*/  R2UR UR31, R25 ;  /* 0x00000000191f72ca */ /* 0x000fc400000e0000 */
[----:B------:R-:W-:Y:S01]  /*f4e0*/  R2UR UR11, R21 ;  /* 0x00000000150b72ca */ /* 0x000fe200000e0000 */
[C---:B------:R-:W-:Y:S01]  /*f4f0*/  VIADD R24, R6.reuse, 0x4 ;  /* 0x0000000406187836 */ /* 0x040fe20000000000 */
[C---:B------:R-:W-:Y:S02]  /*f500*/  R2UR UR6, R6.reuse ;  /* 0x00000000060672ca */ /* 0x040fe400000e0000 */
[----:B------:R-:W-:Y:S02]  /*f510*/  IADD3 R20, R6, 0x2, RZ ;  /* 0x0000000206147810 */ /* 0x000fe40007ffe0ff */
[----:B------:R-:W-:Y:S02]  /*f520*/  R2UR UR14, R24 ;  /* 0x00000000180e72ca */ /* 0x000fe400000e0000 */
[----:B------:R-:W-:Y:S02]  /*f530*/  IADD3 R24, R6, 0x404, RZ ;  /* 0x0000040406187810 */ /* 0x000fe40007ffe0ff */
[----:B------:R-:W-:-:S02]  /*f540*/  R2UR UR10, R20 ;  /* 0x00000000140a72ca */ /* 0x000fc400000e0000 */
[----:B------:R-:W-:Y:S02]  /*f550*/  R2UR UR30, R24 ;  /* 0x00000000181e72ca */ /* 0x000fe400000e0000 */
[----:B0-----:R-:W-:Y:S02]  /*f560*/  SHF.R.U32.HI R5, RZ, 0x7, R5 ;  /* 0x00000007ff057819 */ /* 0x001fe40000011605 */
[----:B------:R-:W-:Y:S02]  /*f570*/  IADD3 R14, R6, 0x6, RZ ;  /* 0x00000006060e7810 */ /* 0x000fe40007ffe0ff */
[----:B------:R-:W-:Y:S01]  /*f580*/  R2UR UR19, R15 ;  /* 0x000000000f1372ca */ /* 0x000fe200000e0000 */
[----:B------:R-:W-:Y:S01]  /*f590*/  VIADD R5, R5, 0x8 ;  /* 0x0000000805057836 */ /* 0x000fe20000000000 */
[----:B------:R-:W-:Y:S01]  /*f5a0*/  R2UR UR18, R14 ;  /* 0x000000000e1272ca */ /* 0x000fe200000e0000 */
[C---:B------:R-:W-:Y:S01]  /*f5b0*/  VIADD R14, R6.reuse, 0x402 ;  /* 0x00000402060e7836 */ /* 0x040fe20000000000 */
[C---:B------:R-:W-:Y:S01]  /*f5c0*/  IADD3 R20, R6.reuse, 0x400, RZ ;  /* 0x0000040006147810 */ /* 0x040fe20007ffe0ff */
[----:B------:R-:W-:Y:S01]  /*f5d0*/  VIADD R6, R6, 0x406 ;  /* 0x0000040606067836 */ /* 0x000fe20000000000 */
[----:B------:R0:W-:Y:S01]  /*f5e0*/  BAR.SYNC.DEFER_BLOCKING R5, 0x100 ;  /* 0x000400050000751d */ /* 0x0001e20000010000 */
[----:B------:R-:W-:-:S02]  /*f5f0*/  R2UR UR23, R21 ;  /* 0x00000000151772ca */ /* 0x000fc400000e0000 */
[----:B------:R-:W-:Y:S02]  /*f600*/  R2UR UR22, R20 ;  /* 0x00000000141672ca */ /* 0x000fe400000e0000 */
[----:B------:R-:W-:Y:S02]  /*f610*/  R2UR UR26, R14 ;  /* 0x000000000e1a72ca */ /* 0x000fe400000e0000 */
[----:B------:R-:W-:Y:S02]  /*f620*/  R2UR UR27, R15 ;  /* 0x000000000f1b72ca */ /* 0x000fe400000e0000 */
[----:B------:R-:W-:Y:S02]  /*f630*/  R2UR UR34, R6 ;  /* 0x00000000062272ca */ /* 0x000fe400000e0000 */
[----:B------:R-:W-:Y:S01]  /*f640*/  R2UR UR35, R7 ;  /* 0x00000000072372ca */ /* 0x000fe200000e0000 */
        /* <DEDUP_REMOVED lines=27> */
.L_x_7126:
[----:B------:R-:W-:Y:S01]  /*f800*/  SHF.L.U32 R4, R4, 0x1f, RZ ;  /* 0x0000001f04047819 */ /* 0x000fe200000006ff */
[----:B------:R-:W-:-:S04]  /*f810*/  IMAD R5, R12, 0x8, R156 ;  /* 0x000000080c057824 */ /* 0x000fc800078e029c */
[----:B------:R0:W1:Y:S01]  /*f820*/  SYNCS.PHASECHK.TRANS64.TRYWAIT P1, [R5+URZ+0x28850], R4 ;  /* 0x02885004050075a7 */ /* 0x000062000802017f */
[----:B------:R-:W-:Y:S05]  /*f830*/  @!P0 BRA `(.L_x_7127) ;  /* 0x0000000000048947 */ /* 0x000fea0003800000 */
[----:B------:R-:W-:Y:S01]  /*f840*/  BPT.TRAP 0x1 ;  /* 0x000000040000795c */ /* 0x000fe20000300000 */
.L_x_7127:
[----:B-1----:R-:W-:Y:S05]  /*f850*/  @P1 BRA `(.L_x_7125) ;  /* 0x0000000000081947 */ /* 0x002fea0003800000 */
[----:B------:R-:W1:Y:S02]  /*f860*/  SYNCS.PHASECHK.TRANS64.TRYWAIT P1, [R5+URZ+0x28850], R4 ;  /* 0x02885004050075a7 */ /* 0x000e64000802017f */
[----:B-1----:R-:W-:Y:S05]  /*f870*/  @!P1 BRA `(.L_x_7128) ;  /* 0x000000e000cc9947 */ /* 0x002fea0003800000 */
.L_x_7125:
[----:B01----:R-:W-:Y:S01]  /*f880*/  IADD3 R4, R156, 0x400, RZ ;  /* 0x000004009c047810 */ /* 0x003fe20007ffe0ff */
[----:B------:R-:W-:Y:S01]  /*f890*/  IMAD.MOV.U32 R5, RZ, RZ, 0x40000040 ;  /* 0x40000040ff057424 */ /* 0x000fe200078e00ff */
[----:B------:R-:W-:Y:S05]  /*f8a0*/  WARPSYNC.ALL ;  /* 0x0000000000007948 */ /* 0x000fea0003800000 */
[----:B------:R-:W-:Y:S01]  /*f8b0*/  SHF.R.U32.HI R4, RZ, 0x4, R4 ;  /* 0x00000004ff047819 */ /* 0x000fe20000011604 */
[----:B------:R-:W-:Y:S01]  /*f8c0*/  WARPGROUP.ARRIVE ;  /* 0x00000000000079c5 */ /* 0x000fe20000000000 */
[----:B------:R-:W-:Y:S01]  /*f8d0*/  R2UR UR7, R5 ;  /* 0x00000000050772ca */ /* 0x000fe200000e0000 */
[----:B------:R-:W-:Y:S01]  /*f8e0*/  IMAD.MOV.U32 R7, RZ, RZ, 0x40000040 ;  /* 0x40000040ff077424 */ /* 0x000fe200078e00ff */
[----:B------:R-:W-:Y:S01]  /*f8f0*/  LOP3.LUT R4, R4, 0x3fff, RZ, 0xc0, !PT ;  /* 0x00003fff04047812 */ /* 0x000fe200078ec0ff */
[----:B------:R-:W-:-:S02]  /*f900*/  IMAD.MOV.U32 R5, RZ, RZ, 0x40000040 ;  /* 0x40000040ff057424 */ /* 0x000fc400078e00ff */
[----:B------:R-:W0:Y:S01]  /*f910*/  S2R R13, SR_TID.X ;  /* 0x00000000000d7919 */ /* 0x000e220000002100 */
[----:B------:R-:W-:-:S05]  /*f920*/  LOP3.LUT R4, R4, 0x4000000, RZ, 0xfc, !PT ;  /* 0x0400000004047812 */ /* 0x000fca00078efcff */
[----:B------:R-:W-:-:S05]  /*f930*/  IMAD R4, R12, 0x800, R4 ;  /* 0x000008000c047824 */ /* 0x000fca00078e0204 */
[C---:B------:R-:W-:Y:S02]  /*f940*/  R2UR UR6, R4.reuse ;  /* 0x00000000040672ca */ /* 0x040fe400000e0000 */
[----:B------:R-:W-:-:S11]  /*f950*/  IADD3 R6, R4, 0x80, RZ ;  /* 0x0000008004067810 */ /* 0x000fd60007ffe0ff */
[----:B------:R-:W-:Y:S01]  /*f960*/  HGMMA.64x128x16.F32 R88, R160, gdesc[UR4].tnspB, R88, gsb0 ;  /* 0x41e00004a0587df0 */ /* 0x000fe20008000858 */
[----:B------:R-:W-:Y:S01]  /*f970*/  R2UR UR6, R6 ;  /* 0x00000000060672ca */ /* 0x000fe200000e0000 */
[----:B------:R-:W-:Y:S01]  /*f980*/  VIADD R6, R4, 0x100 ;  /* 0x0000010004067836 */ /* 0x000fe20000000000 */
[----:B------:R-:W-:Y:S02]  /*f990*/  R2UR UR7, R7 ;  /* 0x00000000070772ca */ /* 0x000fe400000e0000 */
[----:B------:R-:W-:Y:S02]  /*f9a0*/  MOV R7, 0x40000040 ;  /* 0x4000004000077802 */ /* 0x000fe40000000f00 */
[----:B0-----:R-:W-:Y:S01]  /*f9b0*/  SHF.R.U32.HI R13, RZ, 0x7, R13 ;  /* 0x00000007ff0d7819 */ /* 0x001fe2000001160d */
[----:B------:R-:W-:Y:S02]  /*f9c0*/  WARPGROUP.DEPBAR.LE gsb0, 0x0 ;  /* 0x00008000000079c5 */ /* 0x000fe40000010000 */
[----:B------:R-:W-:-:S06]  /*f9d0*/  WARPGROUP.ARRIVE ;  /* 0x00000000000079c5 */ /* 0x000fcc0000000000 */
[----:B------:R-:W-:Y:S01]  /*f9e0*/  HGMMA.64x128x16.F32 R88, R164, gdesc[UR4].tnspB, R88, gsb0 ;  /* 0x41e00004a4587df0 */ /* 0x000fe20008000858 */
[----:B------:R-:W-:Y:S01]  /*f9f0*/  R2UR UR6, R6 ;  /* 0x00000000060672ca */ /* 0x000fe200000e0000 */
[----:B------:R-:W-:Y:S01]  /*fa00*/  VIADD R6, R4, 0x180 ;  /* 0x0000018004067836 */ /* 0x000fe20000000000 */
[----:B------:R-:W-:Y:S01]  /*fa10*/  R2UR UR7, R7 ;  /* 0x00000000070772ca */ /* 0x000fe200000e0000 */
[----:B------:R-:W-:Y:S01]  /*fa20*/  IMAD.MOV.U32 R7, RZ, RZ, 0x40000040 ;  /* 0x40000040ff077424 */ /* 0x000fe200078e00ff */
[----:B------:R-:W-:Y:S02]  /*fa30*/  WARPGROUP.DEPBAR.LE gsb0, 0x0 ;  /* 0x00008000000079c5 */ /* 0x000fe40000010000 */
[----:B------:R-:W-:-:S09]  /*fa40*/  WARPGROUP.ARRIVE ;  /* 0x00000000000079c5 */ /* 0x000fd20000000000 */
[----:B------:R-:W-:Y:S01]  /*fa50*/  HGMMA.64x128x16.F32 R88, R168, gdesc[UR4].tnspB, R88, gsb0 ;  /* 0x41e00004a8587df0 */ /* 0x000fe20008000858 */
[----:B------:R-:W-:Y:S02]  /*fa60*/  R2UR UR6, R6 ;  /* 0x00000000060672ca */ /* 0x000fe400000e0000 */
[----:B------:R-:W-:Y:S01]  /*fa70*/  R2UR UR7, R7 ;  /* 0x00000000070772ca */ /* 0x000fe200000e0000 */
[----:B------:R-:W-:Y:S01]  /*fa80*/  IMAD.MOV.U32 R7, RZ, RZ, 0x40000040 ;  /* 0x40000040ff077424 */ /* 0x000fe200078e00ff */
[----:B------:R-:W-:Y:S01]  /*fa90*/  IADD3 R6, R4, 0x200, RZ ;  /* 0x0000020004067810 */ /* 0x000fe20007ffe0ff */
[----:B------:R-:W-:Y:S02]  /*faa0*/  WARPGROUP.DEPBAR.LE gsb0, 0x0 ;  /* 0x00008000000079c5 */ /* 0x000fe40000010000 */
[----:B------:R-:W-:-:S08]  /*fab0*/  WARPGROUP.ARRIVE ;  /* 0x00000000000079c5 */ /* 0x000fd00000000000 */
[----:B------:R-:W-:Y:S01]  /*fac0*/  HGMMA.64x128x16.F32 R88, R172, gdesc[UR4].tnspB, R88, gsb0 ;  /* 0x41e00004ac587df0 */ /* 0x000fe20008000858 */
[----:B------:R-:W-:Y:S01]  /*fad0*/  R2UR UR6, R6 ;  /* 0x00000000060672ca */ /* 0x000fe200000e0000 */
[----:B------:R-:W-:Y:S01]  /*fae0*/  VIADD R6, R4, 0x280 ;  /* 0x0000028004067836 */ /* 0x000fe20000000000 */
[----:B------:R-:W-:Y:S02]  /*faf0*/  R2UR UR7, R7 ;  /* 0x00000000070772ca */ /* 0x000fe400000e0000 */
[----:B------:R-:W-:Y:S01]  /*fb00*/  MOV R7, 0x40000040 ;  /* 0x4000004000077802 */ /* 0x000fe20000000f00 */
[----:B------:R-:W-:Y:S02]  /*fb10*/  WARPGROUP.DEPBAR.LE gsb0, 0x0 ;  /* 0x00008000000079c5 */ /* 0x000fe40000010000 */
[----:B------:R-:W-:-:S08]  /*fb20*/  WARPGROUP.ARRIVE ;  /* 0x00000000000079c5 */ /* 0x000fd00000000000 */
[----:B------:R-:W-:Y:S01]  /*fb30*/  HGMMA.64x128x16.F32 R88, R176, gdesc[UR4].tnspB, R88, gsb0 ;  /* 0x41e00004b0587df0 */ /* 0x000fe20008000858 */
[----:B------:R-:W-:Y:S01]  /*fb40*/  R2UR UR6, R6 ;  /* 0x00000000060672ca */ /* 0x000fe200000e0000 */
[C---:B------:R-:W-:Y:S01]  /*fb50*/  VIADD R6, R4.reuse, 0x300 ;  /* 0x0000030004067836 */ /* 0x040fe20000000000 */
[----:B------:R-:W-:Y:S01]  /*fb60*/  R2UR UR7, R7 ;  /* 0x00000000070772ca */ /* 0x000fe200000e0000 */
[----:B------:R-:W-:Y:S01]  /*fb70*/  IMAD.MOV.U32 R7, RZ, RZ, 0x40000040 ;  /* 0x40000040ff077424 */ /* 0x000fe200078e00ff */
[----:B------:R-:W-:Y:S01]  /*fb80*/  IADD3 R4, R4, 0x380, RZ ;  /* 0x0000038004047810 */ /* 0x000fe20007ffe0ff */
[----:B------:R-:W-:Y:S02]  /*fb90*/  WARPGROUP.DEPBAR.LE gsb0, 0x0 ;  /* 0x00008000000079c5 */ /* 0x000fe40000010000 */
[----:B------:R-:W-:-:S08]  /*fba0*/  WARPGROUP.ARRIVE ;  /* 0x00000000000079c5 */ /* 0x000fd00000000000 */
[----:B------:R-:W-:Y:S01]  /*fbb0*/  HGMMA.64x128x16.F32 R88, R180, gdesc[UR4].tnspB, R88, gsb0 ;  /* 0x41e00004b4587df0 */ /* 0x000fe20008000858 */
[----:B------:R-:W-:Y:S02]  /*fbc0*/  R2UR UR6, R6 ;  /* 0x00000000060672ca */ /* 0x000fe400000e0000 */
[----:B------:R-:W-:Y:S01]  /*fbd0*/  R2UR UR7, R7 ;  /* 0x00000000070772ca */ /* 0x000fe200000e0000 */
[----:B------:R-:W-:Y:S02]  /*fbe0*/  WARPGROUP.DEPBAR.LE gsb0, 0x0 ;  /* 0x00008000000079c5 */ /* 0x000fe40000010000 */
[----:B------:R-:W-:-:S10]  /*fbf0*/  WARPGROUP.ARRIVE ;  /* 0x00000000000079c5 */ /* 0x000fd40000000000 */
[----:B------:R-:W-:Y:S01]  /*fc00*/  HGMMA.64x128x16.F32 R88, R184, gdesc[UR4].tnspB, R88, gsb0 ;  /* 0x41e00004b8587df0 */ /* 0x000fe20008000858 */
[----:B------:R-:W-:Y:S02]  /*fc10*/  R2UR UR6, R4 ;  /* 0x00000000040672ca */ /* 0x000fe400000e0000 */
[----:B------:R-:W-:Y:S02]  /*fc20*/  R2UR UR7, R5 ;  /* 0x00000000050772ca */ /* 0x000fe400000e0000 */
[----:B------:R-:W-:Y:S01]  /*fc30*/  IADD3 R4, -R13, 0xb, RZ ;  /* 0x0000000b0d047810 */ /* 0x000fe20007ffe1ff */
[----:B------:R-:W-:Y:S02]  /*fc40*/  WARPGROUP.DEPBAR.LE gsb0, 0x0 ;  /* 0x00008000000079c5 */ /* 0x000fe40000010000 */
[----:B------:R-:W-:-:S08]  /*fc50*/  WARPGROUP.ARRIVE ;  /* 0x00000000000079c5 */ /* 0x000fd00000000000 */
[----:B------:R-:W-:Y:S03]  /*fc60*/  HGMMA.64x128x16.F32 R88, R188, gdesc[UR4].tnspB, R88, gsb0 ;  /* 0x41e00004bc587df0 */ /* 0x000fe60008000858 */
[----:B------:R-:W-:Y:S02]  /*fc70*/  WARPGROUP.DEPBAR.LE gsb0, 0x0 ;  /* 0x00008000000079c5 */ /* 0x000fe40000010000 */
[----:B------:R0:W-:Y:S06]  /*fc80*/  BAR.ARV R4, 0x100 ;  /* 0x000400040000751d */ /* 0x0001ec0000002000 */
[----:B------:R-:W-:Y:S05]  /*fc90*/  @!P0 BRA `(.L_x_7129) ;  /* 0x0000000000048947 */ /* 0x000fea0003800000 */
[----:B------:R-:W-:Y:S01]  /*fca0*/  BPT.TRAP 0x1 ;  /* 0x000000040000795c */ /* 0x000fe20000300000 */
.L_x_7129:
        /* <DEDUP_REMOVED lines=72> */
[----:B------:R-:W-:-:S06]  /*10130*/  UMOV UR46, UR44 ;  /* 0x0000002c002e7c82 */ /* 0x000fcc0008000000 */
        /* <DEDUP_REMOVED lines=118> */
[----:B--2---:R-:W-:-:S03]  /*108a0*/  FMNMX.FTZ R43, R79, R84, !PT ;  /* 0x000000544f2b7209 */ /* 0x004fc60007810000 */
[----:B------:R-:W1:Y:S01]  /*108b0*/  SHFL.BFLY PT, R84, R81, 0x2, 0x1f ;  /* 0x0c401f0051547f89 */ /* 0x000e6200000e0000 */
[----:B0-----:R-:W-:-:S05]  /*108c0*/  FMNMX.FTZ R82, R80, R43, !PT ;  /* 0x0000002b50527209 */ /* 0x001fca0007810000 */
[----:B------:R-:W0:Y:S01]  /*108d0*/  SHFL.BFLY PT, R37, R82, 0x2, 0x1f ;  /* 0x0c401f0052257f89 */ /* 0x000e2200000e0000 */
[----:B-1----:R-:W-:Y:S02]  /*108e0*/  FMNMX.FTZ R84, R81, R84, !PT ;  /* 0x0000005451547209 */ /* 0x002fe40007810000 */
[----:B0-----:R-:W-:-:S03]  /*108f0*/  FMNMX.FTZ R83, R82, R37, !PT ;  /* 0x0000002552537209 */ /* 0x001fc60007810000 */
        /* <DEDUP_REMOVED lines=8> */
[C---:B------:R-:W-:Y:S01]  /*10980*/  FADD.FTZ R10, -R43.reuse, R10 ;  /* 0x0000000a2b0a7221 */ /* 0x040fe20000010100 */
[----:B------:R-:W-:Y:S01]  /*10990*/  FMUL.FTZ R41, R43, UR46 ;  /* 0x0000002e2b297c20 */ /* 0x000fe20008410000 */
[----:B------:R-:W-:Y:S01]  /*109a0*/  FMUL.FTZ R11, R11, UR46 ;  /* 0x0000002e0b0b7c20 */ /* 0x000fe20008410000 */
[----:B------:R-:W-:Y:S01]  /*109b0*/  FFMA.FTZ R160, R4, UR46, -R81 ;  /* 0x0000002e04a07c23 */ /* 0x000fe20008010851 */
[----:B------:R-:W-:Y:S01]  /*109c0*/  FMUL.FTZ R10, R10, UR46 ;  /* 0x0000002e0a0a7c20 */ /* 0x000fe20008410000 */
[----:B------:R-:W-:Y:S01]  /*109d0*/  FFMA.FTZ R161, R6, UR46, -R41 ;  /* 0x0000002e06a17c23 */ /* 0x000fe20008010829 */
[--C-:B------:R-:W-:Y:S01]  /*109e0*/  FFMA.FTZ R86, R5, UR46, -R81.reuse ;  /* 0x0000002e05567c23 */ /* 0x100fe20008010851 */
[----:B------:R-:W-:Y:S01]  /*109f0*/  FFMA.FTZ R176, R49, UR46, -R81 ;  /* 0x0000002e31b07c23 */ /* 0x000fe20008010851 */
[----:B------:R-:W-:Y:S01]  /*10a00*/  FFMA.FTZ R49, R7, UR46, -R41 ;  /* 0x0000002e07317c23 */ /* 0x000fe20008010829 */
[----:B------:R-:W-:Y:S01]  /*10a10*/  MUFU.EX2 R11, R11 ;  /* 0x0000000b000b7308 */ /* 0x000fe20000000800 */
[----:B------:R-:W-:Y:S01]  /*10a20*/  FFMA.FTZ R162, R13, UR46, -R81 ;  /* 0x0000002e0da27c23 */ /* 0x000fe20008010851 */
[----:B------:R-:W-:Y:S01]  /*10a30*/  FFMA.FTZ R163, R15, UR46, -R41 ;  /* 0x0000002e0fa37c23 */ /* 0x000fe20008010829 */
[--C-:B------:R-:W-:Y:S01]  /*10a40*/  FFMA.FTZ R83, R28, UR46, -R81.reuse ;  /* 0x0000002e1c537c23 */ /* 0x100fe20008010851 */
[--C-:B------:R-:W-:Y:S01]  /*10a50*/  FFMA.FTZ R85, R14, UR46, -R81.reuse ;  /* 0x0000002e0e557c23 */ /* 0x100fe20008010851 */
[----:B------:R-:W-:Y:S01]  /*10a60*/  FFMA.FTZ R28, R46, UR46, -R81 ;  /* 0x0000002e2e1c7c23 */ /* 0x000fe20008010851 */
[----:B------:R-:W-:Y:S01]  /*10a70*/  FFMA.FTZ R46, R20, UR46, -R41 ;  /* 0x0000002e142e7c23 */ /* 0x000fe20008010829 */
[----:B------:R-:W-:Y:S01]  /*10a80*/  FFMA.FTZ R164, R21, UR46, -R81 ;  /* 0x0000002e15a47c23 */ /* 0x000fe20008010851 */
[----:B------:R-:W0:Y:S01]  /*10a90*/  MUFU.EX2 R160, R160 ;  /* 0x000000a000a07308 */ /* 0x000e220000000800 */
[----:B------:R-:W-:Y:S01]  /*10aa0*/  FFMA.FTZ R165, R25, UR46, -R41 ;  /* 0x0000002e19a57c23 */ /* 0x000fe20008010829 */
[--C-:B------:R-:W-:Y:S01]  /*10ab0*/  FFMA.FTZ R84, R24, UR46, -R81.reuse ;  /* 0x0000002e18547c23 */ /* 0x100fe20008010851 */
[----:B------:R-:W-:Y:S01]  /*10ac0*/  FFMA.FTZ R174, R45, UR46, -R81 ;  /* 0x0000002e2dae7c23 */ /* 0x000fe20008010851 */
[----:B------:R-:W-:Y:S01]  /*10ad0*/  FFMA.FTZ R45, R26, UR46, -R41 ;  /* 0x0000002e1a2d7c23 */ /* 0x000fe20008010829 */
[----:B------:R-:W-:Y:S01]  /*10ae0*/  FFMA.FTZ R166, R27, UR46, -R81 ;  /* 0x0000002e1ba67c23 */ /* 0x000fe20008010851 */
[----:B------:R-:W-:Y:S01]  /*10af0*/  FFMA.FTZ R167, R29, UR46, -R41 ;  /* 0x0000002e1da77c23 */ /* 0x000fe20008010829 */
[----:B------:R-:W-:Y:S01]  /*10b00*/  FFMA.FTZ R172, R40, UR46, -R81 ;  /* 0x0000002e28ac7c23 */ /* 0x000fe20008010851 */
[----:B------:R-:W-:Y:S01]  /*10b10*/  MUFU.EX2 R10, R10 ;  /* 0x0000000a000a7308 */ /* 0x000fe20000000800 */
[--C-:B------:R-:W-:Y:S01]  /*10b20*/  FFMA.FTZ R40, R30, UR46, -R41.reuse ;  /* 0x0000002e1e287c23 */ /* 0x100fe20008010829 */
[----:B------:R-:W-:Y:S01]  /*10b30*/  FFMA.FTZ R169, R33, UR46, -R41 ;  /* 0x0000002e21a97c23 */ /* 0x000fe20008010829 */
[--C-:B------:R-:W-:Y:S01]  /*10b40*/  FFMA.FTZ R82, R32, UR46, -R81.reuse ;  /* 0x0000002e20527c23 */ /* 0x100fe20008010851 */
[----:B------:R-:W-:Y:S01]  /*10b50*/  FFMA.FTZ R32, R36, UR46, -R81 ;  /* 0x0000002e24207c23 */ /* 0x000fe20008010851 */
[----:B------:R-:W-:Y:S01]  /*10b60*/  FFMA.FTZ R36, R34, UR46, -R41 ;  /* 0x0000002e22247c23 */ /* 0x000fe20008010829 */
        /* <DEDUP_REMOVED lines=8> */
[--C-:B------:R-:W-:Y:S01]  /*10bf0*/  FFMA.FTZ R30, R48, UR46, -R41.reuse ;  /* 0x0000002e301e7c23 */ /* 0x100fe20008010829 */
[----:B------:R-:W-:Y:S01]  /*10c00*/  FFMA.FTZ R177, R51, UR46, -R41 ;  /* 0x0000002e33b17c23 */ /* 0x000fe20008010829 */
[----:B------:R-:W0:Y:S01]  /*10c10*/  MUFU.EX2 R86, R86 ;  /* 0x0000005600567308 */ /* 0x000e220000000800 */
[----:B------:R-:W-:Y:S01]  /*10c20*/  FFMA.FTZ R27, R50, UR46, -R81 ;  /* 0x0000002e321b7c23 */ /* 0x000fe20008010851 */
[----:B------:R-:W-:Y:S01]  /*10c30*/  FFMA.FTZ R29, R52, UR46, -R41 ;  /* 0x0000002e341d7c23 */ /* 0x000fe20008010829 */
[----:B------:R-:W-:Y:S01]  /*10c40*/  FFMA.FTZ R178, R53, UR46, -R81 ;  /* 0x0000002e35b27c23 */ /* 0x000fe20008010851 */
[----:B------:R-:W-:Y:S01]  /*10c50*/  FFMA.FTZ R179, R55, UR46, -R41 ;  /* 0x0000002e37b37c23 */ /* 0x000fe20008010829 */
[----:B------:R-:W-:Y:S01]  /*10c60*/  FFMA.FTZ R24, R54, UR46, -R81 ;  /* 0x0000002e36187c23 */ /* 0x000fe20008010851 */
[----:B------:R-:W-:Y:S01]  /*10c70*/  FFMA.FTZ R26, R56, UR46, -R41 ;  /* 0x0000002e381a7c23 */ /* 0x000fe20008010829 */
[----:B------:R-:W-:Y:S01]  /*10c80*/  FFMA.FTZ R180, R57, UR46, -R81 ;  /* 0x0000002e39b47c23 */ /* 0x000fe20008010851 */
[----:B------:R-:W2:Y:S01]  /*10c90*/  MUFU.EX2 R49, R49 ;  /* 0x0000003100317308 */ /* 0x000ea20000000800 */
[----:B-1----:R-:W-:Y:S01]  /*10ca0*/  FFMA.FTZ R8, R10, R8, R161 ;  /* 0x000000080a087223 */ /* 0x002fe200000100a1 */
[----:B------:R-:W-:Y:S01]  /*10cb0*/  FFMA.FTZ R181, R59, UR46, -R41 ;  /* 0x0000002e3bb57c23 */ /* 0x000fe20008010829 */
[----:B------:R-:W-:Y:S01]  /*10cc0*/  FFMA.FTZ R21, R58, UR46, -R81 ;  /* 0x0000002e3a157c23 */ /* 0x000fe20008010851 */
[----:B------:R-:W-:Y:S01]  /*10cd0*/  FFMA.FTZ R25, R60, UR46, -R41 ;  /* 0x0000002e3c197c23 */ /* 0x000fe20008010829 */
[----:B------:R-:W-:Y:S01]  /*10ce0*/  FFMA.FTZ R182, R61, UR46, -R81 ;  /* 0x0000002e3db67c23 */ /* 0x000fe20008010851 */
[----:B------:R-:W-:Y:S01]  /*10cf0*/  FFMA.FTZ R183, R63, UR46, -R41 ;  /* 0x0000002e3fb77c23 */ /* 0x000fe20008010829 */
[----:B------:R-:W-:Y:S01]  /*10d00*/  FFMA.FTZ R14, R62, UR46, -R81 ;  /* 0x0000002e3e0e7c23 */ /* 0x000fe20008010851 */
[----:B------:R-:W1:Y:S01]  /*10d10*/  MUFU.EX2 R162, R162 ;  /* 0x000000a200a27308 */ /* 0x000e620000000800 */
[----:B0-----:R-:W-:Y:S01]  /*10d20*/  FADD.FTZ R3, R86, R3 ;  /* 0x0000000356037221 */ /* 0x001fe20000010000 */
[----:B------:R-:W-:Y:S01]  /*10d30*/  FFMA.FTZ R20, R64, UR46, -R41 ;  /* 0x0000002e40147c23 */ /* 0x000fe20008010829 */
[----:B------:R-:W-:Y:S01]  /*10d40*/  FFMA.FTZ R184, R65, UR46, -R81 ;  /* 0x0000002e41b87c23 */ /* 0x000fe20008010851 */
[----:B------:R-:W-:Y:S01]  /*10d50*/  FFMA.FTZ R185, R67, UR46, -R41 ;  /* 0x0000002e43b97c23 */ /* 0x000fe20008010829 */
[----:B------:R-:W-:Y:S01]  /*10d60*/  FFMA.FTZ R13, R66, UR46, -R81 ;  /* 0x0000002e420d7c23 */ /* 0x000fe20008010851 */
[----:B------:R-:W-:Y:S01]  /*10d70*/  FFMA.FTZ R15, R68, UR46, -R41 ;  /* 0x0000002e440f7c23 */ /* 0x000fe20008010829 */
[----:B------:R-:W-:Y:S01]  /*10d80*/  FFMA.FTZ R186, R69, UR46, -R81 ;  /* 0x0000002e45ba7c23 */ /* 0x000fe20008010851 */
[----:B------:R-:W0:Y:S01]  /*10d90*/  MUFU.EX2 R163, R163 ;  /* 0x000000a300a37308 */ /* 0x000e220000000800 */
[----:B--2---:R-:W-:Y:S01]  /*10da0*/  FADD.FTZ R8, R49, R8 ;  /* 0x0000000831087221 */ /* 0x004fe20000010000 */
[----:B------:R-:W-:Y:S01]  /*10db0*/  FFMA.FTZ R187, R71, UR46, -R41 ;  /* 0x0000002e47bb7c23 */ /* 0x000fe20008010829 */
[--C-:B------:R-:W-:Y:S01]  /*10dc0*/  FFMA.FTZ R5, R70, UR46, -R81.reuse ;  /* 0x0000002e46057c23 */ /* 0x100fe20008010851 */
[----:B------:R-:W-:Y:S01]  /*10dd0*/  FFMA.FTZ R188, R73, UR46, -R81 ;  /* 0x0000002e49bc7c23 */ /* 0x000fe20008010851 */
[----:B------:R-:W-:Y:S01]  /*10de0*/  FFMA.FTZ R189, R75, UR46, -R41 ;  /* 0x0000002e4bbd7c23 */ /* 0x000fe20008010829 */
[----:B------:R-:W-:Y:S01]  /*10df0*/  FFMA.FTZ R4, R74, UR46, -R81 ;  /* 0x0000002e4a047c23 */ /* 0x000fe20008010851 */
[----:B------:R-:W-:Y:S01]  /*10e00*/  IMAD R42, R157, 0x8, R156 ;  /* 0x000000089d2a7824 */ /* 0x000fe200078e029c */
[----:B------:R-:W2:Y:S01]  /*10e10*/  MUFU.EX2 R85, R85 ;  /* 0x0000005500557308 */ /* 0x000ea20000000800 */
[----:B-1----:R-:W-:Y:S01]  /*10e20*/  FADD.FTZ R6, R162, R3 ;  /* 0x00000003a2067221 */ /* 0x002fe20000010000 */
[----:B------:R-:W-:Y:S01]  /*10e30*/  FFMA.FTZ R190, R77, UR46, -R81 ;  /* 0x0000002e4dbe7c23 */ /* 0x000fe20008010851 */
[----:B------:R-:W-:Y:S01]  /*10e40*/  FFMA.FTZ R191, R79, UR46, -R41 ;  /* 0x0000002e4fbf7c23 */ /* 0x000fe20008010829 */
[----:B------:R-:W-:Y:S01]  /*10e50*/  MOV R44, UR38 ;  /* 0x00000026002c7c02 */ /* 0x000fe20008000f00 */
        /* <DEDUP_REMOVED lines=91> */
[----:B------:R-:W-:-:S05]  /*11410*/  VIADD R3, R42, 0x28840 ;  /* 0x000288402a037836 */ /* 0x000fca0000000000 */
[----:B------:R-:W-:Y:S01]  /*11420*/  PRMT R3, R44, 0x654, R3 ;  /* 0x000006542c037816 */ /* 0x000fe20000000003 */
[----:B------:R-:W2:Y:S01]  /*11430*/  MUFU.EX2 R15, R15 ;  /* 0x0000000f000f7308 */ /* 0x000ea20000000800 */
[----:B-1----:R-:W-:Y:S02]  /*11440*/  FADD.FTZ R8, R185, R8 ;  /* 0x00000008b9087221 */ /* 0x002fe40000010000 */
[----:B------:R1:W-:Y:S05]  /*11450*/  SYNCS.ARRIVE.TRANS64.RED.A1T0 RZ, [R3+URZ], RZ ;  /* 0x000000ff03ff79a7 */ /* 0x0003ea000810043f */
[----:B------:R-:W3:Y:S01]  /*11460*/  MUFU.EX2 R186, R186 ;  /* 0x000000ba00ba7308 */ /* 0x000ee20000000800 */
[----:B0-----:R-:W-:Y:S01]  /*11470*/  FADD.FTZ R39, R13, R38 ;  /* 0x000000260d277221 */ /* 0x001fe20000010000 */
[----:B------:R-:W-:-:S06]  /*11480*/  FFMA.FTZ R38, R80, UR46, -R41 ;  /* 0x0000002e50267c23 */ /* 0x000fcc0008010829 */
[----:B------:R-:W0:Y:S01]  /*11490*/  MUFU.EX2 R187, R187 ;  /* 0x000000bb00bb7308 */ /* 0x000e220000000800 */
[----:B--2---:R-:W-:-:S07]  /*114a0*/  FADD.FTZ R8, R15, R8 ;  /* 0x000000080f087221 */ /* 0x004fce0000010000 */
[----:B------:R-:W1:Y:S01]  /*114b0*/  MUFU.EX2 R5, R5 ;  /* 0x0000000500057308 */ /* 0x000e620000000800 */
[----:B---3--:R-:W-:-:S07]  /*114c0*/  FADD.FTZ R42, R186, R39 ;  /* 0x00000027ba2a7221 */ /* 0x008fce0000010000 */
        /* <DEDUP_REMOVED lines=22> */
.L_x_7130:
[----:B------:R-:W-:Y:S01]  /*11630*/  IMAD R12, R12, 0x8, R156 ;  /* 0x000000080c0c7824 */ /* 0x000fe200078e029c */
[----:B------:R-:W-:Y:S01]  /*11640*/  ISETP.GT.AND P1, PT, R9, R194, PT ;  /* 0x000000c20900720c */ /* 0x000fe20003f24270 */
[-C--:B------:R-:W-:Y:S01]  /*11650*/  FMUL.FTZ R88, R88, R11.reuse ;  /* 0x0000000b58587220 */ /* 0x080fe20000410000 */
[----:B------:R-:W-:Y:S01]  /*11660*/  MOV R39, UR38 ;  /* 0x0000002600277c02 */ /* 0x000fe20008000f00 */
[----:B------:R-:W-:Y:S01]  /*11670*/  VIADD R12, R12, 0x28860 ;  /* 0x000288600c0c7836 */ /* 0x000fe20000000000 */
[----:B------:R-:W-:Y:S01]  /*11680*/  F2FP.F16.F32.PACK_AB R188, R4, R188 ;  /* 0x000000bc04bc723e */ /* 0x000fe200000000ff */
[-C--:B------:R-:W-:Y:S01]  /*11690*/  FMUL.FTZ R89, R89, R11.reuse ;  /* 0x0000000b59597220 */ /* 0x080fe20000410000 */
[-C--:B------:R-:W-:Y:S01]  /*116a0*/  FMUL.FTZ R92, R92, R11.reuse ;  /* 0x0000000b5c5c7220 */ /* 0x080fe20000410000 */
[-C--:B------:R-:W-:Y:S01]  /*116b0*/  FMUL.FTZ R93, R93, R11.reuse ;  /* 0x0000000b5d5d7220 */ /* 0x080fe20000410000 */
[----:B------:R-:W-:Y:S01]  /*116c0*/  PRMT R12, R39, 0x654, R12 ;  /* 0x00000654270c7816 */ /* 0x000fe2000000000c */
[-C--:B------:R-:W-:Y:S01]  /*116d0*/  FMUL.FTZ R96, R96, R11.reuse ;  /* 0x0000000b60607220 */ /* 0x080fe20000410000 */
[-C--:B------:R-:W-:Y:S01]  /*116e0*/  FMUL.FTZ R97, R97, R11.reuse ;  /* 0x0000000b61617220 */ /* 0x080fe20000410000 */
        /* <DEDUP_REMOVED lines=93> */
[----:B------:R-:W-:Y:S02]  /*11cc0*/  MOV R10, R43 ;  /* 0x0000002b000a7202 */ /* 0x000fe40000000f00 */
[----:B0-----:R-:W-:Y:S01]  /*11cd0*/  MOV R12, R157 ;  /* 0x0000009d000c7202 */ /* 0x001fe20000000f00 */
[----:B------:R-:W-:Y:S06]  /*11ce0*/  @P1 BRA `(.L_x_7131) ;  /* 0xffffffd400741947 */ /* 0x000fec000383ffff */
.L_x_7119:
[----:B------:R-:W-:Y:S05]  /*11cf0*/  WARPSYNC.ALL ;  /* 0x0000000000007948 */ /* 0x000fea0003800000 */
[----:B------:R-:W-:Y:S06]  /*11d00*/  BAR.ARV 0x8, 0x180 ;  /* 0x0206000000007b1d */ /* 0x000fec0000002000 */
[----:B------:R-:W-:Y:S05]  /*11d10*/  @!P0 BRA `(.L_x_7132) ;  /* 0x0000000000048947 */ /* 0x000fea0003800000 */
[----:B------:R-:W-:Y:S01]  /*11d20*/  BPT.TRAP 0x1 ;  /* 0x000000040000795c */ /* 0x000fe20000300000 */
.L_x_7132:
[----:B------:R-:W-:Y:S01]  /*11d30*/  IMAD R9, R157, 0x8, R156 ;  /* 0x000000089d097824 */ /* 0x000fe200078e029c */
[----:B------:R-:W-:-:S04]  /*11d40*/  SHF.L.U32 R0, R158, 0x1f, RZ ;  /* 0x0000001f9e007819 */ /* 0x000fc800000006ff */
[----:B------:R0:W1:Y:S01]  /*11d50*/  SYNCS.PHASECHK.TRANS64.TRYWAIT P1, [R9+URZ+0x28850], R0 ;  /* 0x02885000090075a7 */ /* 0x000062000802017f */
[----:B------:R-:W-:Y:S05]  /*11d60*/  @!P0 BRA `(.L_x_7133) ;  /* 0x0000000000048947 */ /* 0x000fea0003800000 */
[----:B------:R-:W-:Y:S01]  /*11d70*/  BPT.TRAP 0x1 ;  /* 0x000000040000795c */ /* 0x000fe20000300000 */
.L_x_7133:
[----:B------:R-:W-:-:S05]  /*11d80*/  VIADD R156, R156, 0x400 ;  /* 0x000004009c9c7836 */ /* 0x000fca0000000000 */
[----:B------:R-:W-:-:S04]  /*11d90*/  SHF.R.U32.HI R156, RZ, 0x4, R156 ;  /* 0x00000004ff9c7819 */ /* 0x000fc8000001169c */
[----:B------:R-:W-:-:S04]  /*11da0*/  LOP3.LUT R156, R156, 0x3fff, RZ, 0xc0, !PT ;  /* 0x00003fff9c9c7812 */ /* 0x000fc800078ec0ff */
[----:B------:R-:W-:Y:S01]  /*11db0*/  LOP3.LUT R156, R156, 0x4000000, RZ, 0xfc, !PT ;  /* 0x040000009c9c7812 */ /* 0x000fe200078efcff */
[----:B-1----:R-:W-:Y:S06]  /*11dc0*/  @P1 BRA `(.L_x_7134) ;  /* 0x0000000000081947 */ /* 0x002fec0003800000 */
[----:B------:R-:W1:Y:S02]  /*11dd0*/  SYNCS.PHASECHK.TRANS64.TRYWAIT P1, [R9+URZ+0x28850], R0 ;  /* 0x02885000090075a7 */ /* 0x000e64000802017f */
[----:B-1----:R-:W-:Y:S05]  /*11de0*/  @!P1 BRA `(.L_x_7135) ;  /* 0x000000bc00849947 */ /* 0x002fea0003800000 */
.L_x_7134:
[----:B------:R-:W-:Y:S01]  /*11df0*/  IMAD.MOV.U32 R5, RZ, RZ, 0x40000040 ;  /* 0x40000040ff057424 */ /* 0x000fe200078e00ff */
[----:B------:R-:W-:Y:S01]  /*11e00*/  LEA R4, R157, R156, 0xb ;  /* 0x0000009c9d047211 */ /* 0x000fe200078e58ff */
[----:B------:R-:W-:Y:S05]  /*11e10*/  WARPSYNC.ALL ;  /* 0x0000000000007948 */ /* 0x000fea0003800000 */
[C---:B------:R-:W-:Y:S01]  /*11e20*/  R2UR UR6, R4.reuse ;  /* 0x00000000040672ca */ /* 0x040fe200000e0000 */
[----:B------:R-:W-:Y:S01]  /*11e30*/  WARPGROUP.ARRIVE ;  /* 0x00000000000079c5 */ /* 0x000fe20000000000 */
[----:B------:R-:W-:Y:S01]  /*11e40*/  R2UR UR7, R5 ;  /* 0x00000000050772ca */ /* 0x000fe200000e0000 */
[----:B------:R-:W-:Y:S01]  /*11e50*/  VIADD R6, R4, 0x80 ;  /* 0x0000008004067836 */ /* 0x000fe20000000000 */
[----:B------:R-:W-:Y:S01]  /*11e60*/  MOV R7, 0x40000040 ;  /* 0x4000004000077802 */ /* 0x000fe20000000f00 */
[----:B01----:R-:W0:Y:S01]  /*11e70*/  SHFL.BFLY PT, R0, R3, 0x2, 0x1f ;  /* 0x0c401f0003007f89 */ /* 0x003e2200000e0000 */
[----:B------:R-:W-:Y:S01]  /*11e80*/  MOV R5, 0x40000040 ;  /* 0x4000004000057802 */ /* 0x000fe20000000f00 */
[----:B------:R-:W-:-:S02]  /*11e90*/  IMAD.MOV.U32 R69, RZ, RZ, RZ ;  /* 0x000000ffff457224 */ /* 0x000fc400078e00ff */
[----:B------:R-:W-:-:S06]  /*11ea0*/  IMAD.U32 R13, RZ, RZ, UR46 ;  /* 0x0000002eff0d7e24 */ /* 0x000fcc000f8e00ff */
[----:B------:R-:W-:Y:S01]  /*11eb0*/  HGMMA.64x128x16.F32 R88, R160, gdesc[UR4].tnspB, R88, gsb0 ;  /* 0x41e00004a0587df0 */ /* 0x000fe20008000858 */
[----:B------:R-:W-:Y:S01]  /*11ec0*/  R2UR UR6, R6 ;  /* 0x00000000060672ca */ /* 0x000fe200000e0000 */
[----:B------:R-:W-:Y:S01]  /*11ed0*/  VIADD R6, R4, 0x100 ;  /* 0x0000010004067836 */ /* 0x000fe20000000000 */
[----:B------:R-:W-:Y:S01]  /*11ee0*/  R2UR UR7, R7 ;  /* 0x00000000070772ca */ /* 0x000fe200000e0000 */
[----:B------:R-:W-:Y:S02]  /*11ef0*/  IMAD.MOV.U32 R7, RZ, RZ, 0x40000040 ;  /* 0x40000040ff077424 */ /* 0x000fe400078e00ff */
[----:B0-----:R-:W-:Y:S01]  /*11f00*/  FADD.FTZ R0, R0, R3 ;  /* 0x0000000300007221 */ /* 0x001fe20000010000 */
[----:B------:R-:W-:Y:S01]  /*11f10*/  IMAD.MOV.U32 R3, RZ, RZ, -0x800000 ;  /* 0xff800000ff037424 */ /* 0x000fe200078e00ff */
[----:B------:R-:W-:Y:S02]  /*11f20*/  WARPGROUP.DEPBAR.LE gsb0, 0x0 ;  /* 0x00008000000079c5 */ /* 0x000fe40000010000 */
[----:B------:R-:W-:-:S06]  /*11f30*/  WARPGROUP.ARRIVE ;  /* 0x00000000000079c5 */ /* 0x000fcc0000000000 */
        /* <DEDUP_REMOVED lines=25> */
[C---:B------:R-:W-:Y:S01]  /*120d0*/  IADD3 R6, R4.reuse, 0x300, RZ ;  /* 0x0000030004067810 */ /* 0x040fe20007ffe0ff */
[----:B------:R-:W-:Y:S01]  /*120e0*/  VIADD R4, R4, 0x380 ;  /* 0x0000038004047836 */ /* 0x000fe20000000000 */
[----:B------:R-:W-:Y:S02]  /*120f0*/  WARPGROUP.DEPBAR.LE gsb0, 0x0 ;  /* 0x00008000000079c5 */ /* 0x000fe40000010000 */
[----:B------:R-:W-:-:S07]  /*12100*/  WARPGROUP.ARRIVE ;  /* 0x00000000000079c5 */ /* 0x000fce0000000000 */
[----:B------:R-:W-:Y:S01]  /*12110*/  HGMMA.64x128x16.F32 R88, R180, gdesc[UR4].tnspB, R88, gsb0 ;  /* 0x41e00004b4587df0 */ /* 0x000fe20008000858 */
[----:B------:R-:W-:Y:S01]  /*12120*/  R2UR UR6, R6 ;  /* 0x00000000060672ca */ /* 0x000fe200000e0000 */
[----:B------:R-:W-:Y:S01]  /*12130*/  IMAD.MOV.U32 R6, RZ, RZ, RZ ;  /* 0x000000ffff067224 */ /* 0x000fe200078e00ff */
[----:B------:R-:W-:Y:S01]  /*12140*/  R2UR UR7, R7 ;  /* 0x00000000070772ca */ /* 0x000fe200000e0000 */
[----:B------:R-:W-:Y:S02]  /*12150*/  WARPGROUP.DEPBAR.LE gsb0, 0x0 ;  /* 0x00008000000079c5 */ /* 0x000fe40000010000 */
[----:B------:R-:W-:-:S10]  /*12160*/  WARPGROUP.ARRIVE ;  /* 0x00000000000079c5 */ /* 0x000fd40000000000 */
[----:B------:R-:W-:Y:S01]  /*12170*/  HGMMA.64x128x16.F32 R88, R184, gdesc[UR4].tnspB, R88, gsb0 ;  /* 0x41e00004b8587df0 */ /* 0x000fe20008000858 */
[----:B------:R-:W-:Y:S02]  /*12180*/  R2UR UR6, R4 ;  /* 0x00000000040672ca */ /* 0x000fe400000e0000 */
[----:B------:R-:W-:Y:S02]  /*12190*/  R2UR UR7, R5 ;  /* 0x00000000050772ca */ /* 0x000fe400000e0000 */
[----:B------:R-:W0:Y:S02]  /*121a0*/  SHFL.BFLY PT, R5, R8, 0x2, 0x1f ;  /* 0x0c401f0008057f89 */ /* 0x000e2400000e0000 */
[----:B0-----:R-:W-:Y:S01]  /*121b0*/  FADD.FTZ R4, R5, R8 ;  /* 0x0000000805047221 */ /* 0x001fe20000010000 */
[----:B------:R-:W-:Y:S01]  /*121c0*/  MOV R8, UR46 ;  /* 0x0000002e00087c02 */ /* 0x000fe20008000f00 */
[----:B------:R-:W0:Y:S04]  /*121d0*/  SHFL.BFLY PT, R5, R0, 0x1, 0x1f ;  /* 0x0c201f0000057f89 */ /* 0x000e2800000e0000 */
[----:B------:R-:W1:Y:S01]  /*121e0*/  SHFL.BFLY PT, R7, R4, 0x1, 0x1f ;  /* 0x0c201f0004077f89 */ /* 0x000e6200000e0000 */
[----:B0-----:R-:W-:Y:S01]  /*121f0*/  FADD.FTZ R10, R0, R5 ;  /* 0x00000005000a7221 */ /* 0x001fe20000010000 */
[----:B------:R-:W-:Y:S01]  /*12200*/  MOV R0, 0xff800000 ;  /* 0xff80000000007802 */ /* 0x000fe20000000f00 */
[----:B-1----:R-:W-:-:S03]  /*12210*/  FADD.FTZ R11, R4, R7 ;  /* 0x00000007040b7221 */ /* 0x002fc60000010000 */
[----:B------:R-:W-:Y:S02]  /*12220*/  FSETP.NE.FTZ.AND P1, PT, R10, RZ, PT ;  /* 0x000000ff0a00720b */ /* 0x000fe40003f35000 */
[----:B------:R-:W-:-:S11]  /*12230*/  FSETP.NE.FTZ.AND P2, PT, R11, RZ, PT ;  /* 0x000000ff0b00720b */ /* 0x000fd60003f55000 */
[----:B------:R-:W0:Y:S01]  /*12240*/  @P1 MUFU.LG2 R5, R10 ;  /* 0x0000000a00051308 */ /* 0x000e220000000c00 */
[----:B------:R-:W-:Y:S01]  /*12250*/  @P1 FMUL.FTZ R4, R8, 0.69314718246459960938 ;  /* 0x3f31721808041820 */ /* 0x000fe20000410000 */
        /* <DEDUP_REMOVED lines=10> */
[----:B------:R-:W-:Y:S03]  /*12300*/  HGMMA.64x128x16.F32 R88, R188, gdesc[UR4].tnspB, R88, gsb0 ;  /* 0x41e00004bc587df0 */ /* 0x000fe60008000858 */
[----:B------:R-:W-:Y:S02]  /*12310*/  WARPGROUP.DEPBAR.LE gsb0, 0x0 ;  /* 0x00008000000079c5 */ /* 0x000fe40000010000 */
[----:B--23--:R-:W-:Y:S05]  /*12320*/  @!P0 BRA `(.L_x_7136) ;  /* 0x0000000000048947 */ /* 0x00cfea0003800000 */
[----:B------:R-:W-:Y:S01]  /*12330*/  BPT.TRAP 0x1 ;  /* 0x000000040000795c */ /* 0x000fe20000300000 */
.L_x_7136:
[----:B------:R-:W-:Y:S01]  /*12340*/  VIADD R4, R9, 0x28860 ;  /* 0x0002886009047836 */ /* 0x000fe20000000000 */
[----:B------:R-:W-:Y:S01]  /*12350*/  IADD3 R157, R157, 0x1, RZ ;  /* 0x000000019d9d7810 */ /* 0x000fe20007ffe0ff */
[----:B------:R-:W-:Y:S02]  /*12360*/  IMAD.U32 R5, RZ, RZ, UR38 ;  /* 0x00000026ff057e24 */ /* 0x000fe4000f8e00ff */
[-C--:B------:R-:W-:Y:S01]  /*12370*/  FMUL.FTZ R20, R88, R69.reuse ;  /* 0x0000004558147220 */ /* 0x080fe20000410000 */
[-C--:B------:R-:W-:Y:S01]  /*12380*/  FMUL.FTZ R21, R89, R69.reuse ;  /* 0x0000004559157220 */ /* 0x080fe20000410000 */
[----:B------:R-:W-:Y:S01]  /*12390*/  ISETP.NE.AND P1, PT, R157, 0x2, PT ;  /* 0x000000029d00780c */ /* 0x000fe20003f25270 */
[-C--:B------:R-:W-:Y:S01]  /*123a0*/  FMUL.FTZ R40, R92, R69.reuse ;  /* 0x000000455c287220 */ /* 0x080fe20000410000 */
[----:B------:R-:W-:Y:S01]  /*123b0*/  PRMT R4, R5, 0x654, R4 ;  /* 0x0000065405047816 */ /* 0x000fe20000000004 */
[-C--:B------:R-:W-:Y:S01]  /*123c0*/  FMUL.FTZ R41, R93, R69.reuse ;  /* 0x000000455d297220 */ /* 0x080fe20000410000 */
[----:B------:R-:W-:Y:S01]  /*123d0*/  SEL R5, RZ, 0x1, P1 ;  /* 0x00000001ff057807 */ /* 0x000fe20000800000 */
        /* <DEDUP_REMOVED lines=28> */
[-C--:B0-----:R-:W-:Y:S01]  /*125a0*/  FMUL.FTZ R70, R90, R6.reuse ;  /* 0x000000065a467220 */ /* 0x081fe20000410000 */
        /* <DEDUP_REMOVED lines=33> */
[----:B------:R-:W-:Y:S01]  /*127c0*/  LOP3.LUT R158, R158, R5, RZ, 0x3c, !PT ;  /* 0x000000059e9e7212 */ /* 0x000fe200078e3cff */
[----:B------:R-:W-:Y:S01]  /*127d0*/  UIADD3 UR39, UR39, 0x1, URZ ;  /* 0x0000000127277890 */ /* 0x000fe2000fffe03f */
[----:B-1----:R-:W-:-:S11]  /*127e0*/  SEL R157, R157, RZ, P1 ;  /* 0x000000ff9d9d7207 */ /* 0x002fd60000800000 */
.L_x_7072:
[----:B------:R-:W-:Y:S05]  /*127f0*/  WARPSYNC.ALL ;  /* 0x0000000000007948 */ /* 0x000fea0003800000 */
[----:B------:R-:W0:Y:S08]  /*12800*/  S2UR UR38, SR_CgaCtaId ;  /* 0x00000000002679c3 */ /* 0x000e300000008800 */
[----:B------:R-:W-:Y:S06]  /*12810*/  BAR.SYNC.DEFER_BLOCKING 0x5, 0x180 ;  /* 0x0146000000007b1d */ /* 0x000fec0000010000 */
[----:B------:R-:W-:Y:S01]  /*12820*/  UMOV UR4, 0x400 ;  /* 0x0000040000047882 */ /* 0x000fe20000000000 */
[----:B------:R-:W-:Y:S01]  /*12830*/  BSSY B0, `(.L_x_7137) ;  /* 0x00002f0000007945 */ /* 0x000fe20003800000 */
[----:B0-----:R-:W-:-:S06]  /*12840*/  ULEA UR4, UR38, UR4, 0x18 ;  /* 0x0000000426047291 */ /* 0x001fcc000f8ec03f */
[----:B------:R-:W-:-:S05]  /*12850*/  IMAD.U32 R156, RZ, RZ, UR4 ;  /* 0x00000004ff9c7e24 */ /* 0x000fca000f8e00ff */
[----:B------:R0:W1:Y:S01]  /*12860*/  LDS.128 R28, [R156+0x288d0] ;  /* 0x0288d0009c1c7984 */ /* 0x0000620000000c00 */
[----:B------:R-:W-:Y:S06]  /*12870*/  BAR.ARV 0x4, 0x180 ;  /* 0x0106000000007b1d */ /* 0x000fec0000002000 */
[----:B------:R-:W-:Y:S05]  /*12880*/  @P0 BRA `(.L_x_7138) ;  /* 0x0000002000a40947 */ /* 0x000fea0003800000 */
[----:B------:R-:W3:Y:S01]  /*12890*/  LDL R4, [R1+0x1c] ;  /* 0x00001c0001047983 */ /* 0x000ee20000100800 */
[----:B------:R-:W-:Y:S01]  /*128a0*/  ULDC UR4, c[0x0][0xad4] ;  /* 0x0002b50000047ab9 */ /* 0x000fe20000000800 */
[----:B------:R-:W-:Y:S01]  /*128b0*/  F2FP.F16.F32.PACK_AB R34, R61, R60 ;  /* 0x0000003c3d22723e */ /* 0x000fe200000000ff */
[----:B------:R-:W4:Y:S01]  /*128c0*/  S2R R5, SR_SWINHI ;  /* 0x0000000000057919 */ /* 0x000f220000002f00 */
[----:B------:R-:W-:Y:S02]  /*128d0*/  F2FP.F16.F32.PACK_AB R36, R63, R62 ;  /* 0x0000003e3f24723e */ /* 0x000fe400000000ff */
[----:B------:R-:W-:Y:S02]  /*128e0*/  MOV R92, R156 ;  /* 0x0000009c005c7202 */ /* 0x000fe40000000f00 */
[----:B----4-:R-:W-:-:S03]  /*128f0*/  MOV R93, R5 ;  /* 0x00000005005d7202 */ /* 0x010fc60000000f00 */
[----:B---3--:R-:W-:-:S03]  /*12900*/  IMAD.WIDE R8, R4, 0x2, R92 ;  /* 0x0000000204087825 */ /* 0x008fc600078e025c */
[C---:B------:R-:W-:Y:S02]  /*12910*/  IADD3 R37, P0, R8.reuse, 0x40, RZ ;  /* 0x0000004008257810 */ /* 0x040fe40007f1e0ff */
[----:B------:R-:W-:Y:S02]  /*12920*/  IADD3 R35, P5, R8, 0x20, RZ ;  /* 0x0000002008237810 */ /* 0x000fe40007fbe0ff */
[----:B------:R-:W-:Y:S02]  /*12930*/  IADD3.X R25, RZ, R9, RZ, P0, !PT ;  /* 0x00000009ff197210 */ /* 0x000fe400007fe4ff */
[----:B------:R-:W-:Y:S01]  /*12940*/  ISETP.NE.AND P0, PT, R204, RZ, PT ;  /* 0x000000ffcc00720c */ /* 0x000fe20003f05270 */
[--C-:B------:R-:W-:Y:S01]  /*12950*/  IMAD.X R27, RZ, RZ, R9.reuse, P5 ;  /* 0x000000ffff1b7224 */ /* 0x100fe200028e0609 */
[----:B------:R-:W-:Y:S02]  /*12960*/  IADD3 R39, P1, R8, 0x60, RZ ;  /* 0x0000006008277810 */ /* 0x000fe40007f3e0ff */
[----:B------:R-:W-:Y:S01]  /*12970*/  SEL R204, R204, UR4, P0 ;  /* 0x00000004cccc7c07 */ /* 0x000fe20008000000 */
[----:B------:R-:W-:Y:S05]  /*12980*/  WARPSYNC.ALL ;  /* 0x0000000000007948 */ /* 0x000fea0003800000 */
[----:B------:R-:W-:Y:S01]  /*12990*/  LOP3.LUT R11, R8, 0x380, RZ, 0xc0, !PT ;  /* 0x00000380080b7812 */ /* 0x000fe200078ec0ff */
[----:B------:R-:W-:Y:S01]  /*129a0*/  IMAD.X R15, RZ, RZ, R9, P1 ;  /* 0x000000ffff0f7224 */ /* 0x000fe200008e0609 */
[----:B------:R-:W-:Y:S01]  /*129b0*/  LOP3.LUT R4, R35, 0x380, RZ, 0xc0, !PT ;  /* 0x0000038023047812 */ /* 0x000fe200078ec0ff */
[----:B------:R-:W-:Y:S01]  /*129c0*/  ULDC.64 UR6, c[0x0][0xc08] ;  /* 0x0003020000067ab9 */ /* 0x000fe20000000a00 */
[----:B------:R-:W-:Y:S01]  /*129d0*/  LOP3.LUT R10, R39, 0x380, RZ, 0xc0, !PT ;  /* 0x00000380270a7812 */ /* 0x000fe200078ec0ff */
[----:B------:R-:W-:Y:S01]  /*129e0*/  ULDC.64 UR4, c[0x0][0xc00] ;  /* 0x0003000000047ab9 */ /* 0x000fe20000000a00 */
[----:B------:R-:W-:-:S02]  /*129f0*/  LOP3.LUT R6, R37, 0x380, RZ, 0xc0, !PT ;  /* 0x0000038025067812 */ /* 0x000fc400078ec0ff */
[----:B------:R-:W-:Y:S02]  /*12a00*/  SHF.R.U64 R11, R11, 0x3, RZ ;  /* 0x000000030b0b7819 */ /* 0x000fe400000012ff */
[----:B------:R-:W-:Y:S02]  /*12a10*/  SHF.R.U64 R4, R4, 0x3, RZ ;  /* 0x0000000304047819 */ /* 0x000fe400000012ff */
[C---:B------:R-:W-:Y:S02]  /*12a20*/  IADD3 R95, P2, R8.reuse, 0x4000, RZ ;  /* 0x00004000085f7810 */ /* 0x040fe40007f5e0ff */
[----:B-1----:R-:W-:Y:S02]  /*12a30*/  IADD3 R28, P5, R8, 0x4060, RZ ;  /* 0x00004060081c7810 */ /* 0x002fe40007fbe0ff */
[----:B------:R-:W-:Y:S01]  /*12a40*/  SHF.R.U64 R10, R10, 0x3, RZ ;  /* 0x000000030a0a7819 */ /* 0x000fe200000012ff */
[--C-:B--2---:R-:W-:Y:S01]  /*12a50*/  IMAD.X R13, RZ, RZ, R9.reuse, P2 ;  /* 0x000000ffff0d7224 */ /* 0x104fe200010e0609 */
[----:B------:R-:W-:Y:S01]  /*12a60*/  IADD3 R107, P4, R8, 0x4040, RZ ;  /* 0x00004040086b7810 */ /* 0x000fe20007f9e0ff */
[--C-:B------:R-:W-:Y:S01]  /*12a70*/  IMAD.X R33, RZ, RZ, R9.reuse, P5 ;  /* 0x000000ffff217224 */ /* 0x100fe200028e0609 */
[----:B------:R-:W-:Y:S01]  /*12a80*/  SHF.R.U64 R6, R6, 0x3, RZ ;  /* 0x0000000306067819 */ /* 0x000fe200000012ff */
[----:B------:R-:W-:Y:S01]  /*12a90*/  BAR.SYNC.DEFER_BLOCKING 0x1, 0x100 ;  /* 0x0044000000007b1d */ /* 0x000fe20000010000 */
[----:B------:R-:W-:Y:S01]  /*12aa0*/  IADD3 R97, P3, R8, 0x4020, RZ ;  /* 0x0000402008617810 */ /* 0x000fe20007f7e0ff */
[----:B------:R-:W-:Y:S01]  /*12ab0*/  IMAD.X R5, RZ, RZ, R9, P4 ;  /* 0x000000ffff057224 */ /* 0x000fe200020e0609 */
[----:B------:R-:W-:-:S02]  /*12ac0*/  LOP3.LUT R8, R11, R8, RZ, 0x3c, !PT ;  /* 0x000000080b087212 */ /* 0x000fc400078e3cff */
[----:B------:R-:W-:Y:S02]  /*12ad0*/  LOP3.LUT R26, R4, R35, RZ, 0x3c, !PT ;  /* 0x00000023041a7212 */ /* 0x000fe400078e3cff */
[----:B------:R-:W-:Y:S02]  /*12ae0*/  LOP3.LUT R14, R10, R39, RZ, 0x3c, !PT ;  /* 0x000000270a0e7212 */ /* 0x000fe400078e3cff */
[----:B------:R-:W-:Y:S02]  /*12af0*/  LOP3.LUT R4, R95, 0x380, RZ, 0xc0, !PT ;  /* 0x000003805f047812 */ /* 0x000fe400078ec0ff */
[----:B------:R-:W-:Y:S02]  /*12b00*/  LOP3.LUT R11, R28, 0x380, RZ, 0xc0, !PT ;  /* 0x000003801c0b7812 */ /* 0x000fe400078ec0ff */
[----:B-----5:R-:W-:Y:S02]  /*12b10*/  LOP3.LUT R24, R6, R37, RZ, 0x3c, !PT ;  /* 0x0000002506187212 */ /* 0x020fe400078e3cff */
[----:B------:R-:W-:-:S02]  /*12b20*/  LOP3.LUT R10, R107, 0x380, RZ, 0xc0, !PT ;  /* 0x000003806b0a7812 */ /* 0x000fc400078ec0ff */
[----:B------:R-:W-:Y:S02]  /*12b30*/  LOP3.LUT R6, R97, 0x380, RZ, 0xc0, !PT ;  /* 0x0000038061067812 */ /* 0x000fe400078ec0ff */
[----:B------:R-:W-:Y:S02]  /*12b40*/  SHF.R.U64 R4, R4, 0x3, RZ ;  /* 0x0000000304047819 */ /* 0x000fe400000012ff */
[----:B------:R-:W-:Y:S02]  /*12b50*/  SHF.R.U64 R11, R11, 0x3, RZ ;  /* 0x000000030b0b7819 */ /* 0x000fe400000012ff */
[----:B------:R-:W-:Y:S02]  /*12b60*/  SHF.R.U64 R10, R10, 0x3, RZ ;  /* 0x000000030a0a7819 */ /* 0x000fe400000012ff */
[----:B------:R-:W-:Y:S02]  /*12b70*/  SHF.R.U64 R6, R6, 0x3, RZ ;  /* 0x0000000306067819 */ /* 0x000fe400000012ff */
[----:B------:R-:W-:-:S02]  /*12b80*/  LOP3.LUT R12, R4, R95, RZ, 0x3c, !PT ;  /* 0x0000005f040c7212 */ /* 0x000fc400078e3cff */
[----:B------:R-:W-:Y:S02]  /*12b90*/  LOP3.LUT R32, R11, R28, RZ, 0x3c, !PT ;  /* 0x0000001c0b207212 */ /* 0x000fe400078e3cff */
[----:B------:R-:W-:Y:S02]  /*12ba0*/  IADD3.X R7, RZ, R9, RZ, P3, !PT ;  /* 0x00000009ff077210 */ /* 0x000fe40001ffe4ff */
[----:B------:R-:W-:Y:S02]  /*12bb0*/  LOP3.LUT R4, R10, R107, RZ, 0x3c, !PT ;  /* 0x0000006b0a047212 */ /* 0x000fe400078e3cff */
[----:B------:R-:W-:Y:S02]  /*12bc0*/  MOV R28, R8 ;  /* 0x00000008001c7202 */ /* 0x000fe40000000f00 */
[----:B------:R-:W-:Y:S02]  /*12bd0*/  LOP3.LUT R6, R6, R97, RZ, 0x3c, !PT ;  /* 0x0000006106067212 */ /* 0x000fe400078e3cff */
[----:B------:R-:W-:-:S02]  /*12be0*/  F2FP.F16.F32.PACK_AB R8, R21, R20 ;  /* 0x000000141508723e */ /* 0x000fc400000000ff */
[----:B------:R-:W-:Y:S02]  /*12bf0*/  F2FP.F16.F32.PACK_AB R9, R71, R70 ;  /* 0x000000464709723e */ /* 0x000fe400000000ff */
        /* <DEDUP_REMOVED lines=10> */
[----:B------:R-:W-:Y:S02]  /*12ca0*/  MOV R38, R24 ;  /* 0x0000001800267202 */ /* 0x000fe40000000f00 */
[----:B------:R-:W-:Y:S01]  /*12cb0*/  MOV R39, R14 ;  /* 0x0000000e00277202 */ /* 0x000fe20000000f00 */
[----:B------:R-:W-:Y:S01]  /*12cc0*/  STSM.16.M88.4 [R37], R4 ;  /* 0x0000000425007844 */ /* 0x000fe20000000200 */
[----:B------:R-:W-:-:S02]  /*12cd0*/  MOV R96, R12 ;  /* 0x0000000c00607202 */ /* 0x000fc40000000f00 */
[----:B-1----:R-:W-:Y:S02]  /*12ce0*/  F2FP.F16.F32.PACK_AB R8, R47, R46 ;  /* 0x0000002e2f08723e */ /* 0x002fe400000000ff */
        /* <DEDUP_REMOVED lines=8> */
[----:B------:R-:W-:Y:S02]  /*12d70*/  F2FP.F16.F32.PACK_AB R24, R55, R54 ;  /* 0x000000363718723e */ /* 0x000fe400000000ff */
[----:B------:R-:W-:Y:S01]  /*12d80*/  F2FP.F16.F32.PACK_AB R25, R87, R86 ;  /* 0x000000565719723e */ /* 0x000fe200000000ff */
[----:B------:R2:W-:Y:S01]  /*12d90*/  STSM.16.M88.4 [R39], R12 ;  /* 0x0000000c27007844 */ /* 0x0005e20000000200 */
[----:B------:R-:W-:Y:S02]  /*12da0*/  F2FP.F16.F32.PACK_AB R26, R57, R56 ;  /* 0x00000038391a723e */ /* 0x000fe400000000ff */
[----:B------:R-:W-:Y:S02]  /*12db0*/  F2FP.F16.F32.PACK_AB R27, R89, R88 ;  /* 0x00000058591b723e */ /* 0x000fe400000000ff */
[----:B------:R-:W-:-:S02]  /*12dc0*/  MOV R28, R32 ;  /* 0x00000020001c7202 */ /* 0x000fc40000000f00 */
[----:B------:R-:W-:Y:S01]  /*12dd0*/  F2FP.F16.F32.PACK_AB R32, R59, R58 ;  /* 0x0000003a3b20723e */ /* 0x000fe200000000ff */
[----:B------:R-:W-:Y:S01]  /*12de0*/  STSM.16.M88.4 [R96], R24 ;  /* 0x0000001860007844 */ /* 0x000fe20000000200 */
[----:B------:R-:W-:Y:S01]  /*12df0*/  F2FP.F16.F32.PACK_AB R33, R91, R90 ;  /* 0x0000005a5b21723e */ /* 0x000fe200000000ff */
[----:B-1----:R-:W1:Y:S01]  /*12e00*/  LDC R9, c[0x0][0xbe8] ;  /* 0x0002fa00ff097b82 */ /* 0x002e620000000800 */
[----:B------:R-:W-:Y:S02]  /*12e10*/  F2FP.F16.F32.PACK_AB R35, R99, R98 ;  /* 0x000000626323723e */ /* 0x000fe400000000ff */
[----:B------:R-:W-:Y:S02]  /*12e20*/  F2FP.F16.F32.PACK_AB R37, R101, R100 ;  /* 0x000000646525723e */ /* 0x000fe400000000ff */
[----:B------:R-:W-:Y:S01]  /*12e30*/  F2FP.F16.F32.PACK_AB R38, R65, R64 ;  /* 0x000000404126723e */ /* 0x000fe200000000ff */
[----:B------:R-:W-:Y:S01]  /*12e40*/  STSM.16.M88.4 [R95], R32 ;  /* 0x000000205f007844 */ /* 0x000fe20000000200 */
[----:B--2---:R-:W-:-:S02]  /*12e50*/  F2FP.F16.F32.PACK_AB R39, R103, R102 ;  /* 0x000000666727723e */ /* 0x004fc400000000ff */
[----:B------:R-:W-:Y:S02]  /*12e60*/  F2FP.F16.F32.PACK_AB R4, R67, R66 ;  /* 0x000000424304723e */ /* 0x000fe400000000ff */
[----:B------:R-:W-:Y:S01]  /*12e70*/  F2FP.F16.F32.PACK_AB R5, R105, R104 ;  /* 0x000000686905723e */ /* 0x000fe200000000ff */
[----:B------:R-:W-:Y:S01]  /*12e80*/  STSM.16.M88.4 [R94], R36 ;  /* 0x000000245e007844 */ /* 0x000fe20000000200 */
[----:B------:R-:W-:Y:S02]  /*12e90*/  F2FP.F16.F32.PACK_AB R6, R69, R68 ;  /* 0x000000444506723e */ /* 0x000fe400000000ff */
[----:B------:R-:W-:Y:S02]  /*12ea0*/  F2FP.F16.F32.PACK_AB R7, R151, R150 ;  /* 0x000000969707723e */ /* 0x000fe400000000ff */
[----:B------:R-:W-:Y:S02]  /*12eb0*/  ISETP.NE.U32.AND P3, PT, RZ, UR6, PT ;  /* 0x00000006ff007c0c */ /* 0x000fe4000bf65070 */
[----:B------:R-:W-:Y:S01]  /*12ec0*/  ISETP.NE.U32.AND P0, PT, RZ, UR4, PT ;  /* 0x00000004ff007c0c */ /* 0x000fe2000bf05070 */
[----:B------:R2:W-:Y:S01]  /*12ed0*/  STSM.16.M88.4 [R28], R4 ;  /* 0x000000041c007844 */ /* 0x0005e20000000200 */
[----:B------:R-:W-:Y:S01]  /*12ee0*/  BAR.SYNC.DEFER_BLOCKING 0x1, 0x100 ;  /* 0x0044000000007b1d */ /* 0x000fe20000010000 */
[----:B------:R-:W-:-:S02]  /*12ef0*/  ISETP.NE.AND.EX P3, PT, RZ, UR7, PT, P3 ;  /* 0x00000007ff007c0c */ /* 0x000fc4000bf65330 */
[----:B------:R-:W-:Y:S02]  /*12f00*/  IADD3 R12, P1, R206, UR4, RZ ;  /* 0x00000004ce0c7c10 */ /* 0x000fe4000ff3e0ff */
[----:B------:R-:W-:Y:S02]  /*12f10*/  ISETP.NE.AND.EX P0, PT, RZ, UR5, PT, P0 ;  /* 0x00000005ff007c0c */ /* 0x000fe4000bf05300 */
[----:B------:R-:W-:Y:S02]  /*12f20*/  IADD3.X R13, R207, UR5, RZ, P1, !PT ;  /* 0x00000005cf0d7c10 */ /* 0x000fe40008ffe4ff */
[----:B------:R-:W-:-:S05]  /*12f30*/  MOV R10, RZ ;  /* 0x000000ff000a7202 */ /* 0x000fca0000000f00 */
[----:B------:R-:W-:Y:S01]  /*12f40*/  @P3 IADD3 R206, P1, R206, UR6, RZ ;  /* 0x00000006cece3c10 */ /* 0x000fe2000ff3e0ff */
[----:B------:R-:W-:Y:S02]  /*12f50*/  ULDC UR6, c[0x0][0xa88] ;  /* 0x0002a20000067ab9 */ /* 0x000fe40000000800 */
[----:B------:R-:W-:Y:S01]  /*12f60*/  IMAD.U32 R8, RZ, RZ, UR6 ;  /* 0x00000006ff087e24 */ /* 0x000fe2000f8e00ff */
[----:B------:R-:W-:Y:S01]  /*12f70*/  @P3 IADD3.X R207, R207, UR7, RZ, P1, !PT ;  /* 0x00000007cfcf3c10 */ /* 0x000fe20008ffe4ff */
[----:B------:R3:W5:Y:S04]  /*12f80*/  @P0 LDG.E R10, desc[UR42][R12.64] ;  /* 0x0000002a0c0a0981 */ /* 0x000768000c1e1900 */
[----:B------:R3:W5:Y:S01]  /*12f90*/  @P3 LDG.E R8, desc[UR42][R206.64] ;  /* 0x0000002ace083981 */ /* 0x000762000c1e1900 */
[----:B--2---:R-:W-:Y:S01]  /*12fa0*/  IMAD.MOV.U32 R6, RZ, RZ, 0x9b8 ;  /* 0x000009b8ff067424 */ /* 0x004fe200078e00ff */
[----:B------:R-:W-:-:S02]  /*12fb0*/  ISETP.GT.AND P2, PT, R204, 0x1, PT ;  /* 0x00000001cc00780c */ /* 0x000fc40003f44270 */
[----:B-1----:R-:W-:Y:S02]  /*12fc0*/  ISETP.NE.AND P1, PT, R9, 0x1, PT ;  /* 0x000000010900780c */ /* 0x002fe40003f25270 */
[----:B------:R-:W-:-:S04]  /*12fd0*/  SEL R6, R6, 0x978, P2 ;  /* 0x0000097806067807 */ /* 0x000fc80001000000 */
[----:B------:R3:W1:Y:S08]  /*12fe0*/  LDC.64 R24, c[0x0][R6+0x220] ;  /* 0x0000880006187b82 */ /* 0x0006700000000a00 */
[----:B------:R3:W2:Y:S08]  /*12ff0*/  LDC.64 R26, c[0x0][R6+0x218] ;  /* 0x00008600061a7b82 */ /* 0x0006b00000000a00 */
[----:B------:R3:W4:Y:S01]  /*13000*/  LDC.64 R14, c[0x0][R6+0x228] ;  /* 0x00008a00060e7b82 */ /* 0x0007220000000a00 */
[----:B------:R-:W-:Y:S05]  /*13010*/  @P3 BRA `(.L_x_7139) ;  /* 0x0000000000103947 */ /* 0x000fea0003800000 */
[----:B------:R-:W-:Y:S05]  /*13020*/  @!P0 BRA `(.L_x_7139) ;  /* 0x00000000000c8947 */ /* 0x000fea0003800000 */
[----:B------:R-:W3:Y:S04]  /*13030*/  LDG.E R5, desc[UR42][R12.64] ;  /* 0x0000002a0c057981 */ /* 0x000ee8000c1e1900 */
[----:B-----5:R-:W3:Y:S02]  /*13040*/  LDG.E R8, desc[UR42][R12.64+0x4] ;  /* 0x0000042a0c087981 */ /* 0x020ee4000c1e1900 */
[----:B---3--:R-:W-:-:S07]  /*13050*/  IADD3 R8, -R5, R8, RZ ;  /* 0x0000000805087210 */ /* 0x008fce0007ffe1ff */
.L_x_7139:
[----:B---3--:R-:W3:Y:S01]  /*13060*/  LDL R13, [R1+0x18] ;  /* 0x00001800010d7983 */ /* 0x008ee20000100800 */
[----:B------:R-:W0:Y:S01]  /*13070*/  LDC.64 R6, c[0x0][R6+0x210] ;  /* 0x0000840006067b82 */ /* 0x000e220000000a00 */
[----:B------:R-:W-:Y:S02]  /*13080*/  ISETP.NE.U32.AND P0, PT, RZ, UR4, PT ;  /* 0x00000004ff007c0c */ /* 0x000fe4000bf05070 */
[----:B------:R-:W4:Y:S02]  /*13090*/  LDL R32, [R1+0x14] ;  /* 0x0000140001207983 */ /* 0x000f240000100800 */
[----:B------:R-:W-:-:S03]  /*130a0*/  ISETP.NE.AND.EX P0, PT, RZ, UR5, PT, P0 ;  /* 0x00000005ff007c0c */ /* 0x000fc6000bf05300 */
[----:B------:R-:W0:Y:S01]  /*130b0*/  @P1 LDC R12, c[0x0][0xbec] ;  /* 0x0002fb00ff0c1b82 */ /* 0x000e220000000800 */
[----:B------:R-:W-:Y:S02]  /*130c0*/  SEL R205, R205, RZ, !P0 ;  /* 0x000000ffcdcd7207 */ /* 0x000fe40004000000 */
[----:B------:R-:W-:-:S03]  /*130d0*/  SEL R217, R217, RZ, !P0 ;  /* 0x000000ffd9d97207 */ /* 0x000fc60004000000 */
[----:B-1----:R-:W-:Y:S02]  /*130e0*/  IMAD R11, R25, R205, RZ ;  /* 0x000000cd190b7224 */ /* 0x002fe400078e02ff */
[----:B------:R-:W1:Y:S02]  /*130f0*/  @P1 LDC R33, c[0x0][0xbf0] ;  /* 0x0002fc00ff211b82 */ /* 0x000e640000000800 */
[----:B------:R-:W-:Y:S02]  /*13100*/  IMAD R217, R24, R217, R11 ;  /* 0x000000d918d97224 */ /* 0x000fe400078e020b */
[-C--:B--2---:R-:W-:Y:S02]  /*13110*/  IMAD R11, R27, R2.reuse, RZ ;  /* 0x000000021b0b7224 */ /* 0x084fe400078e02ff */
[----:B------:R-:W-:Y:S02]  /*13120*/  IMAD.WIDE.U32 R26, R26, R2, RZ ;  /* 0x000000021a1a7225 */ /* 0x000fe400078e00ff */
[----:B------:R-:W2:Y:S02]  /*13130*/  LDC.64 R4, c[0x0][0xba8] ;  /* 0x0002ea00ff047b82 */ /* 0x000ea40000000a00 */
[----:B------:R-:W-:-:S03]  /*13140*/  IMAD.WIDE.U32 R24, R24, R205, RZ ;  /* 0x000000cd18187225 */ /* 0x000fc600078e00ff */
[--C-:B-----5:R-:W-:Y:S02]  /*13150*/  IADD3 R26, P0, P3, R24, R26, R10.reuse ;  /* 0x0000001a181a7210 */ /* 0x120fe40007b1e00a */
[----:B------:R-:W-:Y:S01]  /*13160*/  IADD3 R217, R25, R217, RZ ;  /* 0x000000d919d97210 */ /* 0x000fe20007ffe0ff */
[----:B------:R-:W-:Y:S01]  /*13170*/  IMAD.IADD R28, R27, 0x1, R11 ;  /* 0x000000011b1c7824 */ /* 0x000fe200078e020b */
[----:B------:R-:W-:Y:S01]  /*13180*/  SHF.R.S32.HI R11, RZ, 0x1f, R10 ;  /* 0x0000001fff0b7819 */ /* 0x000fe2000001140a */
[----:B--2---:R-:W2:Y:S08]  /*13190*/  @!P2 LDC R4, c[0x0][0xb50] ;  /* 0x0002d400ff04ab82 */ /* 0x004eb00000000800 */
[----:B------:R-:W2:Y:S01]  /*131a0*/  @!P2 LDC R5, c[0x0][0xb54] ;  /* 0x0002d500ff05ab82 */ /* 0x000ea20000000800 */
[----:B------:R-:W-:-:S02]  /*131b0*/  IMAD R8, R8, R9, RZ ;  /* 0x0000000908087224 */ /* 0x000fc400078e02ff */
[----:B---3--:R-:W-:Y:S01]  /*131c0*/  IMAD R35, R208, 0x80, R13 ;  /* 0x00000080d0237824 */ /* 0x008fe200078e020d */
[----:B------:R-:W-:-:S03]  /*131d0*/  SEL R13, R209, RZ, P2 ;  /* 0x000000ffd10d7207 */ /* 0x000fc60001000000 */
[----:B0-----:R-:W-:-:S04]  /*131e0*/  @P1 IMAD.HI.U32 R24, R35, R12, RZ ;  /* 0x0000000c23181227 */ /* 0x001fc800078e00ff */
[----:B------:R-:W-:Y:S01]  /*131f0*/  IMAD.MOV.U32 R25, RZ, RZ, R35 ;  /* 0x000000ffff197224 */ /* 0x000fe200078e0023 */
[----:B-1----:R-:W-:Y:S01]  /*13200*/  @P1 SHF.R.U32.HI R25, RZ, R33, R24 ;  /* 0x00000021ff191219 */ /* 0x002fe20000011618 */
[-C--:B----4-:R-:W-:Y:S02]  /*13210*/  IMAD R15, R15, R13.reuse, RZ ;  /* 0x0000000d0f0f7224 */ /* 0x090fe400078e02ff */
[----:B------:R-:W-:-:S04]  /*13220*/  IMAD.WIDE.U32 R12, R14, R13, RZ ;  /* 0x0000000d0e0c7225 */ /* 0x000fc800078e00ff */
[----:B------:R-:W-:Y:S01]  /*13230*/  IMAD.MOV R24, RZ, RZ, -R25 ;  /* 0x000000ffff187224 */ /* 0x000fe200078e0a19 */
[----:B------:R-:W-:Y:S02]  /*13240*/  IADD3 R27, R13, R15, RZ ;  /* 0x0000000f0d1b7210 */ /* 0x000fe40007ffe0ff */
[----:B------:R-:W-:Y:S01]  /*13250*/  IADD3.X R14, R217, R28, R11, P0, P3 ;  /* 0x0000001cd90e7210 */ /* 0x000fe200007e640b */
[----:B------:R-:W-:Y:S01]  /*13260*/  IMAD R15, R9, R24, R35 ;  /* 0x00000018090f7224 */ /* 0x000fe200078e0223 */
[----:B------:R-:W-:Y:S02]  /*13270*/  IADD3 R12, P0, P3, R25, R26, R12 ;  /* 0x0000001a190c7210 */ /* 0x000fe40007b1e00c */
[----:B------:R-:W-:Y:S01]  /*13280*/  SHF.R.S32.HI R13, RZ, 0x1f, R25 ;  /* 0x0000001fff0d7819 */ /* 0x000fe20000011419 */
[----:B------:R-:W-:Y:S01]  /*13290*/  IMAD R7, R7, R15, RZ ;  /* 0x0000000f07077224 */ /* 0x000fe200078e02ff */
[----:B------:R-:W-:Y:S02]  /*132a0*/  SHF.R.S32.HI R25, RZ, 0x1f, R15 ;  /* 0x0000001fff197819 */ /* 0x000fe4000001140f */
[----:B------:R-:W-:-:S03]  /*132b0*/  IADD3.X R13, R13, R14, R27, P0, P3 ;  /* 0x0000000e0d0d7210 */ /* 0x000fc600007e641b */
[C---:B------:R-:W-:Y:S02]  /*132c0*/  IMAD R25, R6.reuse, R25, R7 ;  /* 0x0000001906197224 */ /* 0x040fe400078e0207 */
[----:B------:R-:W-:-:S04]  /*132d0*/  IMAD.WIDE.U32 R6, R6, R15, R12 ;  /* 0x0000000f06067225 */ /* 0x000fc800078e000c */
[----:B------:R-:W-:Y:S01]  /*132e0*/  IMAD.IADD R7, R7, 0x1, R25 ;  /* 0x0000000107077824 */ /* 0x000fe200078e0219 */
[----:B--2---:R-:W-:-:S04]  /*132f0*/  LEA R4, P0, R6, R4, 0x2 ;  /* 0x0000000406047211 */ /* 0x004fc800078010ff */
[----:B------:R-:W-:Y:S01]  /*13300*/  LEA.HI.X R14, R6, R5, R7, 0x2, P0 ;  /* 0x00000005060e7211 */ /* 0x000fe200000f1407 */
[----:B------:R-:W-:Y:S01]  /*13310*/  SHFL.IDX PT, R12, R4, 0x1, 0x1c1f ;  /* 0x003c1f00040c7f89 */ /* 0x000fe200000e0000 */
[----:B------:R-:W-:-:S03]  /*13320*/  IMAD R25, R208, 0x80, R32 ;  /* 0x00000080d0197824 */ /* 0x000fc600078e0220 */
[----:B------:R-:W-:Y:S04]  /*13330*/  SHFL.IDX PT, R6, R4, RZ, 0x1c1f ;  /* 0x001c1fff04067589 */ /* 0x000fe800000e0000 */
[----:B------:R-:W0:Y:S04]  /*13340*/  SHFL.IDX PT, R7, R14, RZ, 0x1c1f ;  /* 0x001c1fff0e077589 */ /* 0x000e2800000e0000 */
[----:B------:R-:W1:Y:S01]  /*13350*/  SHFL.IDX PT, R13, R14, 0x1, 0x1c1f ;  /* 0x003c1f000e0d7f89 */ /* 0x000e6200000e0000 */
[----:B------:R-:W-:Y:S02]  /*13360*/  LOP3.LUT P0, RZ, R218, 0x3, RZ, 0xc0, !PT ;  /* 0x00000003daff7812 */ /* 0x000fe4000780c0ff */
[----:B------:R-:W-:-:S02]  /*13370*/  IADD3 R5, R25, 0x8, RZ ;  /* 0x0000000819057810 */ /* 0x000fc40007ffe0ff */
[-C--:B------:R-:W-:Y:S02]  /*13380*/  ISETP.GE.OR P3, PT, R25, R8.reuse, P0 ;  /* 0x000000081900720c */ /* 0x080fe40000766670 */
[----:B------:R-:W-:-:S11]  /*13390*/  ISETP.GE.OR P0, PT, R5, R8, P0 ;  /* 0x000000080500720c */ /* 0x000fd60000706670 */
[----:B0-----:R0:W-:Y:S04]  /*133a0*/  @!P3 ST.E desc[UR42][R6.64], R3 ;  /* 0x000000030600b985 */ /* 0x0011e8000c10192a */
[----:B-1----:R0:W-:Y:S01]  /*133b0*/  @!P0 ST.E desc[UR42][R12.64], R0 ;  /* 0x000000000c008985 */ /* 0x0021e2000c10192a */
[----:B------:R-:W-:Y:S05]  /*133c0*/  @P2 BRA `(.L_x_7140) ;  /* 0x0000000800a02947 */ /* 0x000fea0003800000 */
[----:B------:R-:W-:Y:S01]  /*133d0*/  IMAD.SHL.U32 R32, R153, 0x40, RZ ;  /* 0x0000004099207824 */ /* 0x000fe200078e00ff */
[----:B0-----:R-:W0:Y:S01]  /*133e0*/  @P1 LDC R13, c[0x0][0xbec] ;  /* 0x0002fb00ff0d1b82 */ /* 0x001e220000000800 */
[----:B------:R-:W-:Y:S02]  /*133f0*/  ULDC.64 UR4, c[0x0][0xaa0] ;  /* 0x0002a80000047ab9 */ /* 0x000fe40000000a00 */
[----:B------:R-:W-:-:S04]  /*13400*/  IMAD.IADD R3, R16, 0x1, R32 ;  /* 0x0000000110037824 */ /* 0x000fc800078e0220 */
[----:B------:R-:W-:Y:S01]  /*13410*/  IMAD.WIDE R92, R3, 0x2, R92 ;  /* 0x00000002035c7825 */ /* 0x000fe200078e025c */
[----:B------:R-:W1:Y:S02]  /*13420*/  @P1 LDC R21, c[0x0][0xbf0] ;  /* 0x0002fc00ff151b82 */ /* 0x000e640000000800 */
[C---:B------:R-:W-:Y:S02]  /*13430*/  IADD3 R33, P0, R92.reuse, 0x2000, RZ ;  /* 0x000020005c217810 */ /* 0x040fe40007f1e0ff */
[----:B------:R-:W-:Y:S02]  /*13440*/  IADD3 R25, P5, R92, 0x1000, RZ ;  /* 0x000010005c197810 */ /* 0x000fe40007fbe0ff */
[----:B------:R-:W-:Y:S02]  /*13450*/  LOP3.LUT R32, R33, 0x380, RZ, 0xc0, !PT ;  /* 0x0000038021207812 */ /* 0x000fe400078ec0ff */
[----:B------:R-:W-:Y:S02]  /*13460*/  LOP3.LUT R24, R25, 0x380, RZ, 0xc0, !PT ;  /* 0x0000038019187812 */ /* 0x000fe400078ec0ff */
[----:B------:R-:W-:-:S02]  /*13470*/  SHF.R.U64 R32, R32, 0x3, RZ ;  /* 0x0000000320207819 */ /* 0x000fc400000012ff */
[----:B------:R-:W-:Y:S02]  /*13480*/  SHF.R.U64 R24, R24, 0x3, RZ ;  /* 0x0000000318187819 */ /* 0x000fe400000012ff */
[----:B------:R-:W-:Y:S01]  /*13490*/  LOP3.LUT R32, R32, R33, RZ, 0x3c, !PT ;  /* 0x0000002120207212 */ /* 0x000fe200078e3cff */
[----:B------:R-:W-:Y:S01]  /*134a0*/  IMAD.X R33, RZ, RZ, R93, P0 ;  /* 0x000000ffff217224 */ /* 0x000fe200000e065d */
[----:B------:R-:W-:Y:S02]  /*134b0*/  IADD3 R3, P0, R92, 0x7000, RZ ;  /* 0x000070005c037810 */ /* 0x000fe40007f1e0ff */
[----:B------:R-:W-:Y:S02]  /*134c0*/  LOP3.LUT R24, R24, R25, RZ, 0x3c, !PT ;  /* 0x0000001918187212 */ /* 0x000fe400078e3cff */
[----:B------:R-:W-:Y:S01]  /*134d0*/  IADD3.X R25, RZ, R93, RZ, P5, !PT ;  /* 0x0000005dff197210 */ /* 0x000fe20002ffe4ff */
[----:B------:R-:W-:Y:S01]  /*134e0*/  IMAD R11, R11, UR4, RZ ;  /* 0x000000040b0b7c24 */ /* 0x000fe2000f8e02ff */
[C---:B------:R-:W-:Y:S01]  /*134f0*/  IADD3 R37, P2, R92.reuse, 0x3000, RZ ;  /* 0x000030005c257810 */ /* 0x040fe20007f5e0ff */
[----:B------:R-:W5:Y:S01]  /*13500*/  LD.E.128 R32, desc[UR42][R32.64] ;  /* 0x0000002a20207980 */ /* 0x000f62000c101d00 */
[----:B------:R-:W-:-:S02]  /*13510*/  IADD3 R41, P3, R92, 0x4000, RZ ;  /* 0x000040005c297810 */ /* 0x000fc40007f7e0ff */
[C---:B------:R-:W-:Y:S01]  /*13520*/  IADD3 R45, P4, R92.reuse, 0x5000, RZ ;  /* 0x000050005c2d7810 */ /* 0x040fe20007f9e0ff */
[----:B------:R-:W5:Y:S01]  /*13530*/  LD.E.128 R24, desc[UR42][R24.64] ;  /* 0x0000002a18187980 */ /* 0x000f62000c101d00 */
[----:B------:R-:W-:Y:S02]  /*13540*/  IADD3 R49, P5, R92, 0x6000, RZ ;  /* 0x000060005c317810 */ /* 0x000fe40007fbe0ff */
[----:B------:R-:W-:Y:S02]  /*13550*/  LOP3.LUT R0, R3, 0x380, RZ, 0xc0, !PT ;  /* 0x0000038003007812 */ /* 0x000fe400078ec0ff */
[----:B------:R-:W-:Y:S02]  /*13560*/  LOP3.LUT R36, R37, 0x380, RZ, 0xc0, !PT ;  /* 0x0000038025247812 */ /* 0x000fe400078ec0ff */
[----:B------:R-:W-:Y:S02]  /*13570*/  LOP3.LUT R40, R41, 0x380, RZ, 0xc0, !PT ;  /* 0x0000038029287812 */ /* 0x000fe400078ec0ff */
[----:B------:R-:W-:-:S02]  /*13580*/  LOP3.LUT R44, R45, 0x380, RZ, 0xc0, !PT ;  /* 0x000003802d2c7812 */ /* 0x000fc400078ec0ff */
[----:B------:R-:W-:Y:S02]  /*13590*/  LOP3.LUT R48, R49, 0x380, RZ, 0xc0, !PT ;  /* 0x0000038031307812 */ /* 0x000fe400078ec0ff */
[----:B------:R-:W-:Y:S02]  /*135a0*/  SHF.R.U64 R0, R0, 0x3, RZ ;  /* 0x0000000300007819 */ /* 0x000fe400000012ff */
[----:B------:R-:W-:Y:S02]  /*135b0*/  LOP3.LUT R5, R92, 0x380, RZ, 0xc0, !PT ;  /* 0x000003805c057812 */ /* 0x000fe400078ec0ff */
[----:B------:R-:W-:Y:S02]  /*135c0*/  SHF.R.U64 R36, R36, 0x3, RZ ;  /* 0x0000000324247819 */ /* 0x000fe400000012ff */
[----:B------:R-:W-:Y:S02]  /*135d0*/  SHF.R.U64 R40, R40, 0x3, RZ ;  /* 0x0000000328287819 */ /* 0x000fe400000012ff */
[----:B------:R-:W-:-:S02]  /*135e0*/  SHF.R.U64 R44, R44, 0x3, RZ ;  /* 0x000000032c2c7819 */ /* 0x000fc400000012ff */
[----:B------:R-:W-:Y:S02]  /*135f0*/  SHF.R.U64 R48, R48, 0x3, RZ ;  /* 0x0000000330307819 */ /* 0x000fe400000012ff */
[----:B------:R-:W-:Y:S01]  /*13600*/  LOP3.LUT R52, R0, R3, RZ, 0x3c, !PT ;  /* 0x0000000300347212 */ /* 0x000fe200078e3cff */
[C---:B------:R-:W-:Y:S01]  /*13610*/  IMAD R3, R10.reuse, UR5, R11 ;  /* 0x000000050a037c24 */ /* 0x040fe2000f8e020b */
[----:B------:R-:W-:Y:S01]  /*13620*/  SHF.R.U64 R5, R5, 0x3, RZ ;  /* 0x0000000305057819 */ /* 0x000fe200000012ff */
[----:B------:R-:W-:Y:S01]  /*13630*/  IMAD.WIDE.U32 R10, R10, UR4, RZ ;  /* 0x000000040a0a7c25 */ /* 0x000fe2000f8e00ff */
[----:B------:R-:W-:Y:S01]  /*13640*/  LOP3.LUT R36, R36, R37, RZ, 0x3c, !PT ;  /* 0x0000002524247212 */ /* 0x000fe200078e3cff */
[----:B------:R-:W-:Y:S01]  /*13650*/  ULDC.64 UR4, c[0x0][0xae8] ;  /* 0x0002ba0000047ab9 */ /* 0x000fe20000000a00 */
[----:B------:R-:W-:Y:S01]  /*13660*/  LOP3.LUT R40, R40, R41, RZ, 0x3c, !PT ;  /* 0x0000002928287212 */ /* 0x000fe200078e3cff */
[--C-:B------:R-:W-:Y:S01]  /*13670*/  IMAD.X R37, RZ, RZ, R93.reuse, P2 ;  /* 0x000000ffff257224 */ /* 0x100fe200010e065d */
[----:B------:R-:W-:Y:S01]  /*13680*/  LOP3.LUT R44, R44, R45, RZ, 0x3c, !PT ;  /* 0x0000002d2c2c7212 */ /* 0x000fe200078e3cff */
[--C-:B------:R-:W-:Y:S01]  /*13690*/  IMAD.X R45, RZ, RZ, R93.reuse, P4 ;  /* 0x000000ffff2d7224 */ /* 0x100fe200020e065d */
[----:B------:R-:W-:Y:S01]  /*136a0*/  LOP3.LUT R48, R48, R49, RZ, 0x3c, !PT ;  /* 0x0000003130307212 */ /* 0x000fe200078e3cff */
[----:B------:R-:W-:Y:S01]  /*136b0*/  IMAD.X R49, RZ, RZ, R93, P5 ;  /* 0x000000ffff317224 */ /* 0x000fe200028e065d */
[-C--:B------:R-:W-:Y:S01]  /*136c0*/  IADD3.X R41, RZ, R93.reuse, RZ, P3, !PT ;  /* 0x0000005dff297210 */ /* 0x080fe20001ffe4ff */
[----:B------:R-:W-:Y:S01]  /*136d0*/  IMAD.IADD R11, R11, 0x1, R3 ;  /* 0x000000010b0b7824 */ /* 0x000fe200078e0203 */
[----:B------:R-:W-:-:S02]  /*136e0*/  IADD3.X R53, RZ, R93, RZ, P0, !PT ;  /* 0x0000005dff357210 */ /* 0x000fc400007fe4ff */
[----:B------:R-:W-:Y:S01]  /*136f0*/  LOP3.LUT R92, R5, R92, RZ, 0x3c, !PT ;  /* 0x0000005c055c7212 */ /* 0x000fe200078e3cff */
[----:B------:R-:W-:Y:S01]  /*13700*/  IMAD R3, R203, 0x20, R153 ;  /* 0x00000020cb037824 */ /* 0x000fe200078e0299 */
[----:B------:R-:W5:Y:S01]  /*13710*/  LD.E.128 R36, desc[UR42][R36.64] ;  /* 0x0000002a24247980 */ /* 0x000f62000c101d00 */
[----:B------:R-:W-:Y:S01]  /*13720*/  IMAD.WIDE.U32 R10, R2, UR4, R10 ;  /* 0x00000004020a7c25 */ /* 0x000fe2000f8e000a */
[----:B------:R-:W-:Y:S02]  /*13730*/  SHF.R.S32.HI R0, RZ, 0x1f, R205 ;  /* 0x0000001fff007819 */ /* 0x000fe400000114cd */
[----:B------:R2:W5:Y:S01]  /*13740*/  LD.E.128 R4, desc[UR42][R92.64] ;  /* 0x0000002a5c047980 */ /* 0x000562000c101d00 */
[----:B------:R-:W-:-:S03]  /*13750*/  LEA R14, R208, R3, 0x7 ;  /* 0x00000003d00e7211 */ /* 0x000fc600078e38ff */
[----:B------:R-:W5:Y:S01]  /*13760*/  LD.E.128 R40, desc[UR42][R40.64] ;  /* 0x0000002a28287980 */ /* 0x000f62000c101d00 */
[----:B------:R-:W-:Y:S01]  /*13770*/  IMAD R11, R2, UR5, R11 ;  /* 0x00000005020b7c24 */ /* 0x000fe2000f8e020b */
        /* <DEDUP_REMOVED lines=9> */
[----:B---3--:R-:W3:Y:S01]  /*13810*/  FENCE.VIEW.ASYNC.S ;  /* 0x00000000000073c6 */ /* 0x008ee20000000000 */
[----:B------:R-:W-:-:S02]  /*13820*/  IMAD R2, R0, UR4, RZ ;  /* 0x0000000400027c24 */ /* 0x000fc4000f8e02ff */
[----:B0-----:R-:W-:-:S04]  /*13830*/  @P1 IMAD.HI.U32 R0, R14, R13, RZ ;  /* 0x0000000d0e001227 */ /* 0x001fc800078e00ff */
[----:B------:R-:W-:Y:S01]  /*13840*/  IMAD.MOV.U32 R13, RZ, RZ, R14 ;  /* 0x000000ffff0d7224 */ /* 0x000fe200078e000e */
[----:B-1----:R-:W-:Y:S01]  /*13850*/  @P1 SHF.R.U32.HI R13, RZ, R21, R0 ;  /* 0x00000015ff0d1219 */ /* 0x002fe20000011600 */
[C---:B------:R-:W-:Y:S02]  /*13860*/  IMAD R15, R205.reuse, UR5, R2 ;  /* 0x00000005cd0f7c24 */ /* 0x040fe4000f8e0202 */
[----:B------:R-:W-:Y:S01]  /*13870*/  IMAD.WIDE.U32 R2, R205, UR4, R10 ;  /* 0x00000004cd027c25 */ /* 0x000fe2000f8e000a */
[----:B------:R-:W-:Y:S01]  /*13880*/  IADD3 R12, -R13, RZ, RZ ;  /* 0x000000ff0d0c7210 */ /* 0x000fe20007ffe1ff */
[----:B------:R-:W-:Y:S01]  /*13890*/  ULDC.64 UR4, c[0x0][0xae0] ;  /* 0x0002b80000047ab9 */ /* 0x000fe20000000a00 */
[----:B------:R-:W-:Y:S01]  /*138a0*/  SHF.R.S32.HI R10, RZ, 0x1f, R13 ;  /* 0x0000001fff0a7819 */ /* 0x000fe2000001140d */
[----:B------:R-:W-:Y:S02]  /*138b0*/  VIADD R0, R156, 0x28820 ;  /* 0x000288209c007836 */ /* 0x000fe40000000000 */
[----:B------:R-:W-:-:S02]  /*138c0*/  IMAD R9, R9, R12, R14 ;  /* 0x0000000c09097224 */ /* 0x000fc400078e020e */
[----:B------:R-:W-:Y:S01]  /*138d0*/  IMAD.IADD R3, R3, 0x1, R15 ;  /* 0x0000000103037824 */ /* 0x000fe200078e020f */
[----:B------:R-:W-:Y:S01]  /*138e0*/  PRMT R0, RZ, 0x654, R0 ;  /* 0x00000654ff007816 */ /* 0x000fe20000000000 */
[----:B------:R-:W-:Y:S02]  /*138f0*/  IMAD R10, R10, UR4, RZ ;  /* 0x000000040a0a7c24 */ /* 0x000fe4000f8e02ff */
[C---:B------:R-:W-:Y:S01]  /*13900*/  IMAD.WIDE.U32 R2, R13.reuse, UR4, R2 ;  /* 0x000000040d027c25 */ /* 0x040fe2000f8e0002 */
[----:B---3--:R0:W-:Y:S03]  /*13910*/  SYNCS.ARRIVE.TRANS64.RED.A1T0 RZ, [R0+URZ], RZ ;  /* 0x000000ff00ff79a7 */ /* 0x0081e6000810043f */
[----:B------:R-:W-:Y:S01]  /*13920*/  IMAD R11, R13, UR5, R10 ;  /* 0x000000050d0b7c24 */ /* 0x000fe2000f8e020a */
[----:B------:R-:W-:Y:S01]  /*13930*/  ULDC.64 UR4, c[0x0][0xad8] ;  /* 0x0002b60000047ab9 */ /* 0x000fe20000000a00 */
[----:B0-----:R-:W-:-:S02]  /*13940*/  SHF.R.S32.HI R0, RZ, 0x1f, R9 ;  /* 0x0000001fff007819 */ /* 0x001fc40000011409 */
[----:B------:R-:W-:-:S03]  /*13950*/  IMAD.IADD R3, R3, 0x1, R11 ;  /* 0x0000000103037824 */ /* 0x000fc600078e020b */
[----:B------:R-:W-:Y:S02]  /*13960*/  IMAD R0, R0, UR4, RZ ;  /* 0x0000000400007c24 */ /* 0x000fe4000f8e02ff */
[----:B------:R-:W-:-:S04]  /*13970*/  IMAD.WIDE.U32 R2, R9, UR4, R2 ;  /* 0x0000000409027c25 */ /* 0x000fc8000f8e0002 */
[----:B------:R-:W-:Y:S01]  /*13980*/  IMAD R9, R9, UR5, R0 ;  /* 0x0000000509097c24 */ /* 0x000fe2000f8e0200 */
[----:B------:R-:W-:Y:S02]  /*13990*/  ULDC.64 UR4, c[0x0][0xa80] ;  /* 0x0002a00000047ab9 */ /* 0x000fe40000000a00 */
[----:B------:R-:W-:Y:S02]  /*139a0*/  LEA R0, P0, R2, UR4, 0x1 ;  /* 0x0000000402007c11 */ /* 0x000fe4000f8008ff */
[----:B------:R-:W-:Y:S01]  /*139b0*/  IADD3 R3, R3, R9, RZ ;  /* 0x0000000903037210 */ /* 0x000fe20007ffe0ff */
[----:B------:R-:W-:-:S03]  /*139c0*/  UMOV UR4, 0xffffffff ;  /* 0xffffffff00047882 */ /* 0x000fc60000000000 */
[----:B------:R-:W-:Y:S01]  /*139d0*/  LEA.HI.X R2, R2, UR5, R3, 0x1, P0 ;  /* 0x0000000502027c11 */ /* 0x000fe200080f0c03 */
[----:B------:R-:W-:Y:S01]  /*139e0*/  IMAD R9, R208, 0x80, R153 ;  /* 0x00000080d0097824 */ /* 0x000fe200078e0299 */
[----:B--2---:R-:W-:Y:S06]  /*139f0*/  BRA.DIV UR4, `(.L_x_7141) ;  /* 0x000000a204947947 */ /* 0x004fec000b800000 */
[----:B------:R0:W1:Y:S04]  /*13a00*/  SHFL.IDX PT, R3, R2, RZ, 0x181f ;  /* 0x00181fff02037589 */ /* 0x00006800000e0000 */
[----:B------:R0:W2:Y:S02]  /*13a10*/  SHFL.IDX PT, R14, R0, RZ, 0x181f ;  /* 0x00181fff000e7589 */ /* 0x0000a400000e0000 */
.L_x_7361:
[----:B------:R-:W-:Y:S01]  /*13a20*/  ISETP.GE.AND P0, PT, R9, R8, PT ;  /* 0x000000080900720c */ /* 0x000fe20003f06270 */
[----:B------:R-:W-:-:S12]  /*13a30*/  BSSY B1, `(.L_x_7142) ;  /* 0x000000b000017945 */ /* 0x000fd80003800000 */
[----:B------:R-:W-:Y:S05]  /*13a40*/  @P0 BRA `(.L_x_7143) ;  /* 0x0000000000240947 */ /* 0x000fea0003800000 */
[----:B------:R-:W-:Y:S02]  /*13a50*/  ULDC UR4, c[0x0][0xac8] ;  /* 0x0002b20000047ab9 */ /* 0x000fe40000000800 */
[----:B------:R-:W-:Y:S02]  /*13a60*/  ISETP.GE.AND P0, PT, R16, UR4, PT ;  /* 0x0000000410007c0c */ /* 0x000fe4000bf06270 */
[----:B------:R-:W-:-:S11]  /*13a70*/  ISETP.GE.AND P1, PT, R23, UR4, PT ;  /* 0x0000000417007c0c */ /* 0x000fd6000bf26270 */
[CC--:B--2---:R-:W-:Y:S02]  /*13a80*/  @!P0 LEA R10, P2, R16.reuse, R14.reuse, 0x1 ;  /* 0x0000000e100a8211 */ /* 0x0c4fe400078408ff */
[C---:B------:R-:W-:Y:S02]  /*13a90*/  @!P1 LEA R14, P3, R23.reuse, R14, 0x1 ;  /* 0x0000000e170e9211 */ /* 0x040fe400078608ff */
[-C--:B-1----:R-:W-:Y:S02]  /*13aa0*/  @!P0 LEA.HI.X R11, R16, R3.reuse, R17, 0x1, P2 ;  /* 0x00000003100b8211 */ /* 0x082fe400010f0c11 */
[----:B------:R-:W-:-:S03]  /*13ab0*/  @!P1 LEA.HI.X R15, R23, R3, R22, 0x1, P3 ;  /* 0x00000003170f9211 */ /* 0x000fc600018f0c16 */
[----:B-----5:R3:W-:Y:S04]  /*13ac0*/  @!P0 ST.E.128 desc[UR42][R10.64], R4 ;  /* 0x000000040a008985 */ /* 0x0207e8000c101d2a */
[----:B------:R3:W-:Y:S02]  /*13ad0*/  @!P1 ST.E.128 desc[UR42][R14.64], R40 ;  /* 0x000000280e009985 */ /* 0x0007e4000c101d2a */
.L_x_7143:
[----:B------:R-:W-:Y:S05]  /*13ae0*/  BSYNC B1 ;  /* 0x0000000000017941 */ /* 0x000fea0003800000 */
.L_x_7142:
[----:B------:R-:W-:-:S03]  /*13af0*/  UMOV UR4, 0xffffffff ;  /* 0xffffffff00047882 */ /* 0x000fc60000000000 */
[----:B------:R-:W-:Y:S05]  /*13b00*/  BRA.DIV UR4, `(.L_x_7144) ;  /* 0x000000a204847947 */ /* 0x000fea000b800000 */
[----:B-1----:R1:W4:Y:S04]  /*13b10*/  SHFL.IDX PT, R3, R2, 0x1, 0x181f ;  /* 0x00381f0002037f89 */ /* 0x00232800000e0000 */
[----:B--23--:R1:W2:Y:S02]  /*13b20*/  SHFL.IDX PT, R14, R0, 0x1, 0x181f ;  /* 0x00381f00000e7f89 */ /* 0x00c2a400000e0000 */
.L_x_7365:
[----:B-----5:R-:W-:Y:S01]  /*13b30*/  VIADD R5, R9, 0x20 ;  /* 0x0000002009057836 */ /* 0x020fe20000000000 */
[----:B------:R-:W-:Y:S04]  /*13b40*/  BSSY B1, `(.L_x_7145) ;  /* 0x000000c000017945 */ /* 0x000fe80003800000 */
[----:B------:R-:W-:-:S13]  /*13b50*/  ISETP.GE.AND P0, PT, R5, R8, PT ;  /* 0x000000080500720c */ /* 0x000fda0003f06270 */
[----:B------:R-:W-:Y:S05]  /*13b60*/  @P0 BRA `(.L_x_7146) ;  /* 0x0000000000240947 */ /* 0x000fea0003800000 */
[----:B------:R-:W-:Y:S02]  /*13b70*/  ULDC UR4, c[0x0][0xac8] ;  /* 0x0002b20000047ab9 */ /* 0x000fe40000000800 */
[----:B------:R-:W-:Y:S02]  /*13b80*/  ISETP.GE.AND P2, PT, R16, UR4, PT ;  /* 0x0000000410007c0c */ /* 0x000fe4000bf46270 */
[----:B------:R-:W-:-:S11]  /*13b90*/  ISETP.GE.AND P3, PT, R23, UR4, PT ;  /* 0x0000000417007c0c */ /* 0x000fd6000bf66270 */
[CC--:B--2---:R-:W-:Y:S02]  /*13ba0*/  @!P2 LEA R4, P0, R16.reuse, R14.reuse, 0x1 ;  /* 0x0000000e1004a211 */ /* 0x0c4fe400078008ff */
[C---:B------:R-:W-:Y:S02]  /*13bb0*/  @!P3 LEA R14, P1, R23.reuse, R14, 0x1 ;  /* 0x0000000e170eb211 */ /* 0x040fe400078208ff */
[-C--:B----4-:R-:W-:Y:S02]  /*13bc0*/  @!P2 LEA.HI.X R5, R16, R3.reuse, R17, 0x1, P0 ;  /* 0x000000031005a211 */ /* 0x090fe400000f0c11 */
[----:B------:R-:W-:-:S03]  /*13bd0*/  @!P3 LEA.HI.X R15, R23, R3, R22, 0x1, P1 ;  /* 0x00000003170fb211 */ /* 0x000fc600008f0c16 */
[----:B------:R3:W-:Y:S04]  /*13be0*/  @!P2 ST.E.128 desc[UR42][R4.64], R24 ;  /* 0x000000180400a985 */ /* 0x0007e8000c101d2a */
[----:B------:R3:W-:Y:S02]  /*13bf0*/  @!P3 ST.E.128 desc[UR42][R14.64], R44 ;  /* 0x0000002c0e00b985 */ /* 0x0007e4000c101d2a */
.L_x_7146:
[----:B------:R-:W-:Y:S05]  /*13c00*/  BSYNC B1 ;  /* 0x0000000000017941 */ /* 0x000fea0003800000 */
.L_x_7145:
[----:B------:R-:W-:-:S03]  /*13c10*/  UMOV UR4, 0xffffffff ;  /* 0xffffffff00047882 */ /* 0x000fc60000000000 */
[----:B------:R-:W-:Y:S05]  /*13c20*/  BRA.DIV UR4, `(.L_x_7147) ;  /* 0x000000a204847947 */ /* 0x000fea000b800000 */
[----:B----4-:R4:W0:Y:S04]  /*13c30*/  SHFL.IDX PT, R3, R2, 0x2, 0x181f ;  /* 0x00581f0002037f89 */ /* 0x01082800000e0000 */
[----:B--23--:R4:W2:Y:S02]  /*13c40*/  SHFL.IDX PT, R14, R0, 0x2, 0x181f ;  /* 0x00581f00000e7f89 */ /* 0x00c8a400000e0000 */
.L_x_7369:
[----:B------:R-:W-:Y:S01]  /*13c50*/  IADD3 R5, R9, 0x40, RZ ;  /* 0x0000004009057810 */ /* 0x000fe20007ffe0ff */
[----:B------:R-:W-:Y:S03]  /*13c60*/  BSSY B1, `(.L_x_7148) ;  /* 0x000000c000017945 */ /* 0x000fe60003800000 */
[----:B------:R-:W-:-:S13]  /*13c70*/  ISETP.GE.AND P0, PT, R5, R8, PT ;  /* 0x000000080500720c */ /* 0x000fda0003f06270 */
[----:B------:R-:W-:Y:S05]  /*13c80*/  @P0 BRA `(.L_x_7149) ;  /* 0x0000000000240947 */ /* 0x000fea0003800000 */
[----:B------:R-:W-:Y:S02]  /*13c90*/  ULDC UR4, c[0x0][0xac8] ;  /* 0x0002b20000047ab9 */ /* 0x000fe40000000800 */
[----:B------:R-:W-:Y:S02]  /*13ca0*/  ISETP.GE.AND P2, PT, R16, UR4, PT ;  /* 0x0000000410007c0c */ /* 0x000fe4000bf46270 */
[----:B------:R-:W-:-:S11]  /*13cb0*/  ISETP.GE.AND P3, PT, R23, UR4, PT ;  /* 0x0000000417007c0c */ /* 0x000fd6000bf66270 */
[CC--:B--2---:R-:W-:Y:S02]  /*13cc0*/  @!P2 LEA R4, P0, R16.reuse, R14.reuse, 0x1 ;  /* 0x0000000e1004a211 */ /* 0x0c4fe400078008ff */
[C---:B------:R-:W-:Y:S02]  /*13cd0*/  @!P3 LEA R14, P1, R23.reuse, R14, 0x1 ;  /* 0x0000000e170eb211 */ /* 0x040fe400078208ff */
[-C--:B0-----:R-:W-:Y:S02]  /*13ce0*/  @!P2 LEA.HI.X R5, R16, R3.reuse, R17, 0x1, P0 ;  /* 0x000000031005a211 */ /* 0x081fe400000f0c11 */
[----:B------:R-:W-:-:S03]  /*13cf0*/  @!P3 LEA.HI.X R15, R23, R3, R22, 0x1, P1 ;  /* 0x00000003170fb211 */ /* 0x000fc600008f0c16 */
[----:B------:R3:W-:Y:S04]  /*13d00*/  @!P2 ST.E.128 desc[UR42][R4.64], R32 ;  /* 0x000000200400a985 */ /* 0x0007e8000c101d2a */
[----:B------:R3:W-:Y:S02]  /*13d10*/  @!P3 ST.E.128 desc[UR42][R14.64], R48 ;  /* 0x000000300e00b985 */ /* 0x0007e4000c101d2a */
.L_x_7149:
[----:B------:R-:W-:Y:S05]  /*13d20*/  BSYNC B1 ;  /* 0x0000000000017941 */ /* 0x000fea0003800000 */
.L_x_7148:
[----:B------:R-:W-:-:S03]  /*13d30*/  UMOV UR4, 0xffffffff ;  /* 0xffffffff00047882 */ /* 0x000fc60000000000 */
[----:B------:R-:W-:Y:S05]  /*13d40*/  BRA.DIV UR4, `(.L_x_7150) ;  /* 0x000000a204847947 */ /* 0x000fea000b800000 */
[----:B0-----:R0:W0:Y:S04]  /*13d50*/  SHFL.IDX PT, R3, R2, 0x3, 0x181f ;  /* 0x00781f0002037f89 */ /* 0x00102800000e0000 */
[----:B--23--:R2:W3:Y:S02]  /*13d60*/  SHFL.IDX PT, R14, R0, 0x3, 0x181f ;  /* 0x00781f00000e7f89 */ /* 0x00c4e400000e0000 */
.L_x_7373:
[----:B------:R-:W-:-:S05]  /*13d70*/  VIADD R5, R9, 0x60 ;  /* 0x0000006009057836 */ /* 0x000fca0000000000 */
[----:B------:R-:W-:-:S13]  /*13d80*/  ISETP.GE.AND P0, PT, R5, R8, PT ;  /* 0x000000080500720c */ /* 0x000fda0003f06270 */
        /* <DEDUP_REMOVED lines=8> */
[----:B------:R-:W-:-:S04]  /*13e10*/  LEA R14, P0, R23, R14, 0x1 ;  /* 0x0000000e170e7211 */ /* 0x000fc800078008ff */
[----:B------:R-:W-:-:S05]  /*13e20*/  LEA.HI.X R15, R23, R3, R22, 0x1, P0 ;  /* 0x00000003170f7211 */ /* 0x000fca00000f0c16 */
[----:B------:R3:W-:Y:S01]  /*13e30*/  ST.E.128 desc[UR42][R14.64], R52 ;  /* 0x000000340e007985 */ /* 0x0007e2000c101d2a */
[----:B------:R-:W-:Y:S05]  /*13e40*/  BRA `(.L_x_7151) ;  /* 0x0000001800387947 */ /* 0x000fea0003800000 */
.L_x_7140:
[----:B------:R-:W1:Y:S01]  /*13e50*/  @P1 LDC R4, c[0x0][0xbec] ;  /* 0x0002fb00ff041b82 */ /* 0x000e620000000800 */
[----:B------:R-:W-:Y:S01]  /*13e60*/  ULDC.64 UR4, c[0x0][0xb08] ;  /* 0x0002c20000047ab9 */ /* 0x000fe20000000a00 */
[----:B0-----:R-:W-:Y:S01]  /*13e70*/  SHF.R.S32.HI R0, RZ, 0x1f, R205 ;  /* 0x0000001fff007819 */ /* 0x001fe200000114cd */
[----:B------:R-:W-:Y:S01]  /*13e80*/  IMAD R11, R11, UR4, RZ ;  /* 0x000000040b0b7c24 */ /* 0x000fe2000f8e02ff */
[----:B------:R-:W-:Y:S01]  /*13e90*/  ULDC.64 UR6, c[0x0][0xb30] ;  /* 0x0002cc0000067ab9 */ /* 0x000fe20000000a00 */
[----:B------:R-:W-:Y:S01]  /*13ea0*/  IMAD.WIDE.U32 R6, R10, UR4, RZ ;  /* 0x000000040a067c25 */ /* 0x000fe2000f8e00ff */
[----:B------:R-:W-:Y:S02]  /*13eb0*/  IADD3 R93, R202, 0x38, RZ ;  /* 0x00000038ca5d7810 */ /* 0x000fe40007ffe0ff */
[----:B------:R-:W0:Y:S01]  /*13ec0*/  @P1 LDC R13, c[0x0][0xbf0] ;  /* 0x0002fc00ff0d1b82 */ /* 0x000e220000000800 */
[----:B------:R-:W-:Y:S01]  /*13ed0*/  IMAD R11, R10, UR5, R11 ;  /* 0x000000050a0b7c24 */ /* 0x000fe2000f8e020b */
[----:B------:R-:W-:Y:S01]  /*13ee0*/  ULDC.64 UR4, c[0x0][0xb38] ;  /* 0x0002ce0000047ab9 */ /* 0x000fe20000000a00 */
[C---:B------:R-:W-:Y:S01]  /*13ef0*/  VIADD R28, R202.reuse, 0x10 ;  /* 0x00000010ca1c7836 */ /* 0x040fe20000000000 */
[----:B------:R-:W-:Y:S01]  /*13f00*/  SHF.R.S32.HI R97, RZ, 0x1f, R210 ;  /* 0x0000001fff617819 */ /* 0x000fe200000114d2 */
[----:B------:R-:W-:Y:S01]  /*13f10*/  IMAD.IADD R7, R7, 0x1, R11 ;  /* 0x0000000107077824 */ /* 0x000fe200078e020b */
[----:B------:R-:W-:Y:S01]  /*13f20*/  SHF.R.S32.HI R94, RZ, 0x1f, R93 ;  /* 0x0000001fff5e7819 */ /* 0x000fe2000001145d */
[----:B------:R-:W-:Y:S01]  /*13f30*/  VIADD R33, R202, 0x18 ;  /* 0x00000018ca217836 */ /* 0x000fe20000000000 */
[----:B------:R-:W-:Y:S01]  /*13f40*/  SHF.R.S32.HI R32, RZ, 0x1f, R28 ;  /* 0x0000001fff207819 */ /* 0x000fe2000001141c */
[----:B------:R-:W-:-:S03]  /*13f50*/  IMAD.WIDE.U32 R6, R2, UR4, R6 ;  /* 0x0000000402067c25 */ /* 0x000fc6000f8e0006 */
[----:B------:R-:W-:Y:S01]  /*13f60*/  SHF.R.S32.HI R34, RZ, 0x1f, R33 ;  /* 0x0000001fff227819 */ /* 0x000fe20000011421 */
[----:B------:R-:W-:Y:S01]  /*13f70*/  IMAD R7, R2, UR5, R7 ;  /* 0x0000000502077c24 */ /* 0x000fe2000f8e0207 */
[----:B------:R-:W-:Y:S01]  /*13f80*/  ULDC.64 UR4, c[0x0][0xb40] ;  /* 0x0002d00000047ab9 */ /* 0x000fe20000000a00 */
[----:B------:R-:W-:Y:S02]  /*13f90*/  VIADD R37, R202, 0x28 ;  /* 0x00000028ca257836 */ /* 0x000fe40000000000 */
[----:B------:R-:W-:Y:S02]  /*13fa0*/  IMAD R0, R0, UR4, RZ ;  /* 0x0000000400007c24 */ /* 0x000fe4000f8e02ff */
[----:B-1----:R-:W-:Y:S01]  /*13fb0*/  @P1 IMAD.HI.U32 R4, R35, R4, RZ ;  /* 0x0000000423041227 */ /* 0x002fe200078e00ff */
[----:B------:R-:W-:-:S03]  /*13fc0*/  SHF.R.S32.HI R38, RZ, 0x1f, R37 ;  /* 0x0000001fff267819 */ /* 0x000fc60000011425 */
[C---:B------:R-:W-:Y:S02]  /*13fd0*/  IMAD R11, R205.reuse, UR5, R0 ;  /* 0x00000005cd0b7c24 */ /* 0x040fe4000f8e0200 */
[----:B------:R-:W-:Y:S01]  /*13fe0*/  IMAD.WIDE.U32 R2, R205, UR4, R6 ;  /* 0x00000004cd027c25 */ /* 0x000fe2000f8e0006 */
[----:B------:R-:W-:Y:S01]  /*13ff0*/  MOV R7, R35 ;  /* 0x0000002300077202 */ /* 0x000fe20000000f00 */
[----:B------:R-:W-:Y:S01]  /*14000*/  ULDC.64 UR4, c[0x0][0xb48] ;  /* 0x0002d20000047ab9 */ /* 0x000fe20000000a00 */
[----:B0-----:R-:W-:Y:S01]  /*14010*/  @P1 SHF.R.U32.HI R7, RZ, R13, R4 ;  /* 0x0000000dff071219 */ /* 0x001fe20000011604 */
[----:B------:R-:W-:Y:S02]  /*14020*/  IMAD.IADD R3, R3, 0x1, R11 ;  /* 0x0000000103037824 */ /* 0x000fe400078e020b */
[----:B------:R-:W-:Y:S01]  /*14030*/  VIADD R39, R202, 0x30 ;  /* 0x00000030ca277836 */ /* 0x000fe20000000000 */
[--C-:B------:R-:W-:Y:S01]  /*14040*/  SHF.R.S32.HI R0, RZ, 0x1f, R7.reuse ;  /* 0x0000001fff007819 */ /* 0x100fe20000011407 */
[----:B------:R-:W-:-:S02]  /*14050*/  IMAD.MOV R4, RZ, RZ, -R7 ;  /* 0x000000ffff047224 */ /* 0x000fc400078e0a07 */
[----:B------:R-:W-:Y:S01]  /*14060*/  IMAD.WIDE.U32 R2, R209, UR4, R2 ;  /* 0x00000004d1027c25 */ /* 0x000fe2000f8e0002 */
[----:B------:R-:W-:-:S03]  /*14070*/  SHF.R.S32.HI R92, RZ, 0x1f, R39 ;  /* 0x0000001fff5c7819 */ /* 0x000fc60000011427 */
[----:B------:R-:W-:Y:S01]  /*14080*/  IMAD R9, R9, R4, R35 ;  /* 0x0000000409097224 */ /* 0x000fe200078e0223 */
[----:B------:R-:W-:Y:S01]  /*14090*/  IADD3 R35, R202, 0x20, RZ ;  /* 0x00000020ca237810 */ /* 0x000fe20007ffe0ff */
[----:B------:R-:W-:Y:S02]  /*140a0*/  IMAD R0, R0, UR6, RZ ;  /* 0x0000000600007c24 */ /* 0x000fe4000f8e02ff */
[----:B------:R-:W-:Y:S01]  /*140b0*/  IMAD R3, R209, UR5, R3 ;  /* 0x00000005d1037c24 */ /* 0x000fe2000f8e0203 */
[----:B------:R-:W-:Y:S01]  /*140c0*/  ULDC.64 UR4, c[0x0][0xb28] ;  /* 0x0002ca0000047ab9 */ /* 0x000fe20000000a00 */
[C---:B------:R-:W-:Y:S01]  /*140d0*/  IMAD R11, R7.reuse, UR7, R0 ;  /* 0x00000007070b7c24 */ /* 0x040fe2000f8e0200 */
[----:B------:R-:W-:Y:S01]  /*140e0*/  SHF.R.S32.HI R0, RZ, 0x1f, R9 ;  /* 0x0000001fff007819 */ /* 0x000fe20000011409 */
[----:B------:R-:W-:Y:S01]  /*140f0*/  IMAD.WIDE.U32 R2, R7, UR6, R2 ;  /* 0x0000000607027c25 */ /* 0x000fe2000f8e0002 */
[----:B------:R-:W-:-:S03]  /*14100*/  SHF.R.S32.HI R36, RZ, 0x1f, R35 ;  /* 0x0000001fff247819 */ /* 0x000fc60000011423 */
[----:B------:R-:W-:Y:S01]  /*14110*/  IMAD R0, R0, UR4, RZ ;  /* 0x0000000400007c24 */ /* 0x000fe2000f8e02ff */
[----:B------:R-:W-:Y:S01]  /*14120*/  IADD3 R3, R3, R11, RZ ;  /* 0x0000000b03037210 */ /* 0x000fe20007ffe0ff */
[----:B------:R-:W-:Y:S02]  /*14130*/  VIADD R4, R156, 0x28820 ;  /* 0x000288209c047836 */ /* 0x000fe40000000000 */
[C---:B------:R-:W-:Y:S02]  /*14140*/  IMAD R7, R9.reuse, UR5, R0 ;  /* 0x0000000509077c24 */ /* 0x040fe4000f8e0200 */
[----:B------:R-:W-:Y:S01]  /*14150*/  IMAD.WIDE.U32 R2, R9, UR4, R2 ;  /* 0x0000000409027c25 */ /* 0x000fe2000f8e0002 */
[----:B------:R-:W-:Y:S01]  /*14160*/  ULDC.64 UR4, c[0x0][0xb00] ;  /* 0x0002c00000047ab9 */ /* 0x000fe20000000a00 */
[----:B------:R-:W-:Y:S02]  /*14170*/  PRMT R4, RZ, 0x654, R4 ;  /* 0x00000654ff047816 */ /* 0x000fe40000000004 */
[----:B------:R-:W-:Y:S01]  /*14180*/  IMAD.IADD R3, R3, 0x1, R7 ;  /* 0x0000000103037824 */ /* 0x000fe200078e0207 */
[----:B------:R-:W-:Y:S01]  /*14190*/  LEA R0, P0, R2, UR4, 0x2 ;  /* 0x0000000402007c11 */ /* 0x000fe2000f8010ff */
[----:B------:R0:W-:Y:S01]  /*141a0*/  SYNCS.ARRIVE.TRANS64.RED.A1T0 RZ, [R4+URZ], RZ ;  /* 0x000000ff04ff79a7 */ /* 0x0001e2000810043f */
[----:B------:R-:W-:Y:S01]  /*141b0*/  VIADD R95, R202, 0x40 ;  /* 0x00000040ca5f7836 */ /* 0x000fe20000000000 */
[----:B------:R-:W-:Y:S01]  /*141c0*/  UMOV UR4, 0xffffffff ;  /* 0xffffffff00047882 */ /* 0x000fe20000000000 */
[----:B------:R-:W-:-:S03]  /*141d0*/  LEA.HI.X R2, R2, UR5, R3, 0x2, P0 ;  /* 0x0000000502027c11 */ /* 0x000fc600080f1403 */
[----:B------:R-:W-:Y:S02]  /*141e0*/  SHF.R.S32.HI R96, RZ, 0x1f, R95 ;  /* 0x0000001fff607819 */ /* 0x000fe4000001145f */
[----:B0-----:R-:W-:-:S04]  /*141f0*/  IADD3 R4, R202, 0x8, RZ ;  /* 0x00000008ca047810 */ /* 0x001fc80007ffe0ff */
[----:B------:R-:W-:Y:S01]  /*14200*/  SHF.R.S32.HI R9, RZ, 0x1f, R4 ;  /* 0x0000001fff097819 */ /* 0x000fe20000011404 */
[----:B------:R-:W-:Y:S06]  /*14210*/  BRA.DIV UR4, `(.L_x_7152) ;  /* 0x0000009e04987947 */ /* 0x000fec000b800000 */
[----:B------:R0:W1:Y:S04]  /*14220*/  SHFL.IDX PT, R3, R2, RZ, 0x1c1f ;  /* 0x001c1fff02037589 */ /* 0x00006800000e0000 */
[----:B------:R0:W2:Y:S02]  /*14230*/  SHFL.IDX PT, R14, R0, RZ, 0x1c1f ;  /* 0x001c1fff000e7589 */ /* 0x0000a400000e0000 */
.L_x_7376:
[----:B------:R-:W-:Y:S01]  /*14240*/  ISETP.GE.AND P0, PT, R25, R8, PT ;  /* 0x000000081900720c */ /* 0x000fe20003f06270 */
[----:B------:R-:W-:-:S12]  /*14250*/  BSSY B1, `(.L_x_7153) ;  /* 0x0000043000017945 */ /* 0x000fd80003800000 */
[----:B------:R-:W-:Y:S05]  /*14260*/  @P0 BRA `(.L_x_7154) ;  /* 0x0000000400040947 */ /* 0x000fea0003800000 */
[----:B------:R-:W-:Y:S02]  /*14270*/  ULDC UR4, c[0x0][0xac8] ;  /* 0x0002b20000047ab9 */ /* 0x000fe40000000800 */
[----:B------:R-:W-:Y:S02]  /*14280*/  ISETP.GE.AND P0, PT, R202, UR4, PT ;  /* 0x00000004ca007c0c */ /* 0x000fe4000bf06270 */
[----:B------:R-:W-:Y:S02]  /*14290*/  ISETP.GE.AND P2, PT, R4, UR4, PT ;  /* 0x0000000404007c0c */ /* 0x000fe4000bf46270 */
[----:B------:R-:W-:Y:S02]  /*142a0*/  ISETP.GE.AND P3, PT, R28, UR4, PT ;  /* 0x000000041c007c0c */ /* 0x000fe4000bf66270 */
[----:B------:R-:W-:-:S07]  /*142b0*/  ISETP.GE.AND P1, PT, R33, UR4, PT ;  /* 0x0000000421007c0c */ /* 0x000fce000bf26270 */
[----:B-1----:R-:W-:Y:S02]  /*142c0*/  @!P0 IMAD.MOV.U32 R15, RZ, RZ, R3 ;  /* 0x000000ffff0f8224 */ /* 0x002fe400078e0003 */
[----:B--2---:R-:W-:Y:S01]  /*142d0*/  @!P2 LEA R6, P4, R4, R14, 0x2 ;  /* 0x0000000e0406a211 */ /* 0x004fe200078810ff */
[----:B------:R-:W-:-:S03]  /*142e0*/  @!P0 IMAD.WIDE R10, R202, 0x4, R14 ;  /* 0x00000004ca0a8825 */ /* 0x000fc600078e020e */
[-C--:B------:R-:W-:Y:S02]  /*142f0*/  @!P2 LEA.HI.X R7, R4, R3.reuse, R9, 0x2, P4 ;  /* 0x000000030407a211 */ /* 0x080fe400020f1409 */
[CC--:B------:R-:W-:Y:S01]  /*14300*/  @!P3 LEA R12, P4, R28.reuse, R14.reuse, 0x2 ;  /* 0x0000000e1c0cb211 */ /* 0x0c0fe200078810ff */
[----:B------:R1:W-:Y:S01]  /*14310*/  @!P0 ST.E.64 desc[UR42][R10.64], R20 ;  /* 0x000000140a008985 */ /* 0x0003e2000c101b2a */
[----:B------:R-:W-:Y:S02]  /*14320*/  ISETP.GE.AND P0, PT, R35, UR4, PT ;  /* 0x0000000423007c0c */ /* 0x000fe4000bf06270 */
[----:B------:R-:W-:Y:S01]  /*14330*/  @!P1 LEA R24, P5, R33, R14, 0x2 ;  /* 0x0000000e21189211 */ /* 0x000fe200078a10ff */
[----:B------:R2:W-:Y:S01]  /*14340*/  @!P2 ST.E.64 desc[UR42][R6.64], R40 ;  /* 0x000000280600a985 */ /* 0x0005e2000c101b2a */
[----:B------:R-:W-:Y:S02]  /*14350*/  ISETP.GE.AND P2, PT, R37, UR4, PT ;  /* 0x0000000425007c0c */ /* 0x000fe4000bf46270 */
[----:B------:R-:W-:-:S02]  /*14360*/  @!P3 LEA.HI.X R13, R28, R3, R32, 0x2, P4 ;  /* 0x000000031c0db211 */ /* 0x000fc400020f1420 */
[----:B------:R-:W-:Y:S02]  /*14370*/  @!P1 LEA.HI.X R25, R33, R3, R34, 0x2, P5 ;  /* 0x0000000321199211 */ /* 0x000fe400028f1422 */
[----:B------:R-:W-:Y:S01]  /*14380*/  ISETP.GE.AND P4, PT, R39, UR4, PT ;  /* 0x0000000427007c0c */ /* 0x000fe2000bf86270 */
[----:B------:R3:W-:Y:S02]  /*14390*/  @!P3 ST.E.64 desc[UR42][R12.64], R42 ;  /* 0x0000002a0c00b985 */ /* 0x0007e4000c101b2a */
[-C--:B------:R-:W-:Y:S02]  /*143a0*/  @!P0 LEA R26, P3, R35, R14.reuse, 0x2 ;  /* 0x0000000e231a8211 */ /* 0x080fe400078610ff */
[----:B------:R4:W-:Y:S01]  /*143b0*/  @!P1 ST.E.64 desc[UR42][R24.64], R44 ;  /* 0x0000002c18009985 */ /* 0x0009e2000c101b2a */
[----:B------:R-:W-:Y:S02]  /*143c0*/  ISETP.GE.AND P1, PT, R93, UR4, PT ;  /* 0x000000045d007c0c */ /* 0x000fe4000bf26270 */
[----:B-1----:R-:W-:-:S02]  /*143d0*/  @!P2 LEA R10, P5, R37, R14, 0x2 ;  /* 0x0000000e250aa211 */ /* 0x002fc400078a10ff */
[-C--:B------:R-:W-:Y:S02]  /*143e0*/  @!P0 LEA.HI.X R27, R35, R3.reuse, R36, 0x2, P3 ;  /* 0x00000003231b8211 */ /* 0x080fe400018f1424 */
[----:B------:R-:W-:Y:S02]  /*143f0*/  @!P2 LEA.HI.X R11, R37, R3, R38, 0x2, P5 ;  /* 0x00000003250ba211 */ /* 0x000fe400028f1426 */
[----:B------:R-:W-:Y:S01]  /*14400*/  ISETP.GE.AND P3, PT, R95, UR4, PT ;  /* 0x000000045f007c0c */ /* 0x000fe2000bf66270 */
[----:B------:R-:W-:Y:S01]  /*14410*/  @!P0 ST.E.64 desc[UR42][R26.64], R46 ;  /* 0x0000002e1a008985 */ /* 0x000fe2000c101b2a */
[----:B--2---:R-:W-:-:S03]  /*14420*/  @!P4 LEA R6, P0, R39, R14, 0x2 ;  /* 0x0000000e2706c211 */ /* 0x004fc600078010ff */
[----:B------:R1:W-:Y:S01]  /*14430*/  @!P2 ST.E.64 desc[UR42][R10.64], R48 ;  /* 0x000000300a00a985 */ /* 0x0003e2000c101b2a */
[-C--:B---3--:R-:W-:Y:S02]  /*14440*/  @!P1 LEA R12, P5, R93, R14.reuse, 0x2 ;  /* 0x0000000e5d0c9211 */ /* 0x088fe400078a10ff */
[----:B------:R-:W-:Y:S02]  /*14450*/  ISETP.GE.AND P2, PT, R210, UR4, PT ;  /* 0x00000004d2007c0c */ /* 0x000fe4000bf46270 */
[-C--:B------:R-:W-:Y:S02]  /*14460*/  @!P4 LEA.HI.X R7, R39, R3.reuse, R92, 0x2, P0 ;  /* 0x000000032707c211 */ /* 0x080fe400000f145c */
[----:B------:R-:W-:Y:S02]  /*14470*/  ISETP.GE.AND P0, PT, R216, UR4, PT ;  /* 0x00000004d8007c0c */ /* 0x000fe4000bf06270 */
[----:B------:R-:W-:Y:S01]  /*14480*/  @!P1 LEA.HI.X R13, R93, R3, R94, 0x2, P5 ;  /* 0x000000035d0d9211 */ /* 0x000fe200028f145e */
[----:B------:R2:W-:Y:S01]  /*14490*/  @!P4 ST.E.64 desc[UR42][R6.64], R50 ;  /* 0x000000320600c985 */ /* 0x0005e2000c101b2a */
[----:B------:R-:W-:-:S03]  /*144a0*/  @!P3 LEA R20, P5, R95, R14, 0x2 ;  /* 0x0000000e5f14b211 */ /* 0x000fc600078a10ff */
[----:B------:R3:W-:Y:S01]  /*144b0*/  @!P1 ST.E.64 desc[UR42][R12.64], R52 ;  /* 0x000000340c009985 */ /* 0x0007e2000c101b2a */
[----:B------:R-:W-:Y:S02]  /*144c0*/  ISETP.GE.AND P1, PT, R215, UR4, PT ;  /* 0x00000004d7007c0c */ /* 0x000fe4000bf26270 */
[-C--:B------:R-:W-:Y:S02]  /*144d0*/  @!P3 LEA.HI.X R21, R95, R3.reuse, R96, 0x2, P5 ;  /* 0x000000035f15b211 */ /* 0x080fe400028f1460 */
[-C--:B----4-:R-:W-:Y:S02]  /*144e0*/  @!P2 LEA R24, P4, R210, R14.reuse, 0x2 ;  /* 0x0000000ed218a211 */ /* 0x090fe400078810ff */
        /* <DEDUP_REMOVED lines=14> */
[CC--:B-1----:R-:W-:Y:S02]  /*145d0*/  @!P4 LEA R20, P1, R213.reuse, R14.reuse, 0x2 ;  /* 0x0000000ed514c211 */ /* 0x0c2fe400078210ff */
[-C--:B------:R-:W-:Y:S02]  /*145e0*/  @!P3 LEA.HI.X R13, R214, R3.reuse, R224, 0x2, P5 ;  /* 0x00000003d60db211 */ /* 0x080fe400028f14e0 */
[CC--:B----4-:R-:W-:Y:S02]  /*145f0*/  @!P2 LEA R24, P5, R212.reuse, R14.reuse, 0x2 ;  /* 0x0000000ed418a211 */ /* 0x0d0fe400078a10ff */
        /* <DEDUP_REMOVED lines=8> */
.L_x_7154:
[----:B------:R-:W-:Y:S05]  /*14680*/  BSYNC B1 ;  /* 0x0000000000017941 */ /* 0x000fea0003800000 */
.L_x_7153:
[----:B------:R-:W-:-:S03]  /*14690*/  UMOV UR4, 0xffffffff ;  /* 0xffffffff00047882 */ /* 0x000fc60000000000 */
[----:B------:R-:W-:Y:S05]  /*146a0*/  BRA.DIV UR4, `(.L_x_7155) ;  /* 0x0000009a04a87947 */ /* 0x000fea000b800000 */
[----:B-1----:R1:W3:Y:S04]  /*146b0*/  SHFL.IDX PT, R3, R2, 0x1, 0x1c1f ;  /* 0x003c1f0002037f89 */ /* 0x0022e800000e0000 */
[----:B--2---:R1:W2:Y:S02]  /*146c0*/  SHFL.IDX PT, R14, R0, 0x1, 0x1c1f ;  /* 0x003c1f00000e7f89 */ /* 0x0042a400000e0000 */
.L_x_7380:
[----:B------:R-:W-:-:S13]  /*146d0*/  ISETP.GE.AND P0, PT, R5, R8, PT ;  /* 0x000000080500720c */ /* 0x000fda0003f06270 */
[----:B------:R-:W-:Y:S05]  /*146e0*/  @P0 BRA `(.L_x_7151) ;  /* 0x0000001000100947 */ /* 0x000fea0003800000 */
[----:B------:R-:W-:Y:S02]  /*146f0*/  ULDC UR4, c[0x0][0xac8] ;  /* 0x0002b20000047ab9 */ /* 0x000fe40000000800 */
[----:B------:R-:W-:Y:S02]  /*14700*/  ISETP.GE.AND P3, PT, R4, UR4, PT ;  /* 0x0000000404007c0c */ /* 0x000fe4000bf66270 */
[----:B------:R-:W-:Y:S02]  /*14710*/  ISETP.GE.AND P1, PT, R202, UR4, PT ;  /* 0x00000004ca007c0c */ /* 0x000fe4000bf26270 */
[----:B------:R-:W-:Y:S02]  /*14720*/  ISETP.GE.AND P4, PT, R28, UR4, PT ;  /* 0x000000041c007c0c */ /* 0x000fe4000bf86270 */
[----:B------:R-:W-:-:S07]  /*14730*/  ISETP.GE.AND P2, PT, R33, UR4, PT ;  /* 0x0000000421007c0c */ /* 0x000fce000bf46270 */
[CC--:B--2---:R-:W-:Y:S02]  /*14740*/  @!P3 LEA R6, P0, R4.reuse, R14.reuse, 0x2 ;  /* 0x0000000e0406b211 */ /* 0x0c4fe400078010ff */
[-C--:B01----:R-:W-:Y:S02]  /*14750*/  @!P1 MOV R2, R14.reuse ;  /* 0x0000000e00029202 */ /* 0x083fe40000000f00 */
[----:B---3--:R-:W-:Y:S02]  /*14760*/  @!P3 LEA.HI.X R7, R4, R3, R9, 0x2, P0 ;  /* 0x000000030407b211 */ /* 0x008fe400000f1409 */
[----:B------:R-:W-:Y:S01]  /*14770*/  ISETP.GE.AND P0, PT, R35, UR4, PT ;  /* 0x0000000423007c0c */ /* 0x000fe2000bf06270 */
[----:B------:R-:W-:Y:S01]  /*14780*/  @!P1 IMAD.WIDE R4, R202, 0x4, R2 ;  /* 0x00000004ca049825 */ /* 0x000fe200078e0202 */
[----:B------:R-:W-:-:S04]  /*14790*/  @!P4 LEA R8, P5, R28, R14, 0x2 ;  /* 0x0000000e1c08c211 */ /* 0x000fc800078a10ff */
[----:B------:R0:W-:Y:S01]  /*147a0*/  @!P1 ST.E.64 desc[UR42][R4.64], R70 ;  /* 0x0000004604009985 */ /* 0x0001e2000c101b2a */
[----:B------:R-:W-:Y:S02]  /*147b0*/  ISETP.GE.AND P1, PT, R37, UR4, PT ;  /* 0x0000000425007c0c */ /* 0x000fe4000bf26270 */
[-C--:B------:R-:W-:Y:S01]  /*147c0*/  @!P4 LEA.HI.X R9, R28, R3.reuse, R32, 0x2, P5 ;  /* 0x000000031c09c211 */ /* 0x080fe200028f1420 */
[----:B------:R1:W-:Y:S01]  /*147d0*/  @!P3 ST.E.64 desc[UR42][R6.64], R72 ;  /* 0x000000480600b985 */ /* 0x0003e2000c101b2a */
[-C--:B------:R-:W-:Y:S02]  /*147e0*/  @!P2 LEA R10, P5, R33, R14.reuse, 0x2 ;  /* 0x0000000e210aa211 */ /* 0x080fe400078a10ff */
[----:B------:R-:W-:Y:S01]  /*147f0*/  ISETP.GE.AND P3, PT, R93, UR4, PT ;  /* 0x000000045d007c0c */ /* 0x000fe2000bf66270 */
[----:B------:R2:W-:Y:S01]  /*14800*/  @!P4 ST.E.64 desc[UR42][R8.64], R74 ;  /* 0x0000004a0800c985 */ /* 0x0005e2000c101b2a */
[----:B------:R-:W-:Y:S02]  /*14810*/  @!P2 LEA.HI.X R11, R33, R3, R34, 0x2, P5 ;  /* 0x00000003210ba211 */ /* 0x000fe400028f1422 */
[----:B------:R-:W-:-:S02]  /*14820*/  @!P0 LEA R12, P5, R35, R14, 0x2 ;  /* 0x0000000e230c8211 */ /* 0x000fc400078a10ff */
[----:B------:R-:W-:Y:S01]  /*14830*/  ISETP.GE.AND P4, PT, R39, UR4, PT ;  /* 0x0000000427007c0c */ /* 0x000fe2000bf86270 */
[----:B------:R3:W-:Y:S01]  /*14840*/  @!P2 ST.E.64 desc[UR42][R10.64], R76 ;  /* 0x0000004c0a00a985 */ /* 0x0007e2000c101b2a */
[-C--:B------:R-:W-:Y:S02]  /*14850*/  @!P0 LEA.HI.X R13, R35, R3.reuse, R36, 0x2, P5 ;  /* 0x00000003230d8211 */ /* 0x080fe400028f1424 */
[----:B------:R-:W-:Y:S02]  /*14860*/  @!P1 LEA R20, P5, R37, R14, 0x2 ;  /* 0x0000000e25149211 */ /* 0x000fe400078a10ff */
[----:B------:R-:W-:Y:S01]  /*14870*/  ISETP.GE.AND P2, PT, R95, UR4, PT ;  /* 0x000000045f007c0c */ /* 0x000fe2000bf46270 */
[----:B------:R4:W-:Y:S01]  /*14880*/  @!P0 ST.E.64 desc[UR42][R12.64], R78 ;  /* 0x0000004e0c008985 */ /* 0x0009e2000c101b2a */
[----:B------:R-:W-:Y:S02]  /*14890*/  @!P1 LEA.HI.X R21, R37, R3, R38, 0x2, P5 ;  /* 0x0000000325159211 */ /* 0x000fe400028f1426 */
[----:B------:R-:W-:-:S03]  /*148a0*/  ISETP.GE.AND P0, PT, R210, UR4, PT ;  /* 0x00000004d2007c0c */ /* 0x000fc6000bf06270 */
[----:B------:R-:W-:Y:S01]  /*148b0*/  @!P1 ST.E.64 desc[UR42][R20.64], R80 ;  /* 0x0000005014009985 */ /* 0x000fe2000c101b2a */
[-C--:B0-----:R-:W-:Y:S02]  /*148c0*/  @!P4 LEA R4, P5, R39, R14.reuse, 0x2 ;  /* 0x0000000e2704c211 */ /* 0x081fe400078a10ff */
[-C--:B-1----:R-:W-:Y:S02]  /*148d0*/  @!P3 LEA R6, P1, R93, R14.reuse, 0x2 ;  /* 0x0000000e5d06b211 */ /* 0x082fe400078210ff */
[-C--:B------:R-:W-:Y:S02]  /*148e0*/  @!P4 LEA.HI.X R5, R39, R3.reuse, R92, 0x2, P5 ;  /* 0x000000032705c211 */ /* 0x080fe400028f145c */
[----:B------:R-:W-:Y:S02]  /*148f0*/  @!P3 LEA.HI.X R7, R93, R3, R94, 0x2, P1 ;  /* 0x000000035d07b211 */ /* 0x000fe400008f145e */
[----:B------:R-:W-:Y:S01]  /*14900*/  ISETP.GE.AND P1, PT, R216, UR4, PT ;  /* 0x00000004d8007c0c */ /* 0x000fe2000bf26270 */
[----:B------:R0:W-:Y:S01]  /*14910*/  @!P4 ST.E.64 desc[UR42][R4.64], R82 ;  /* 0x000000520400c985 */ /* 0x0001e2000c101b2a */
[----:B--2---:R-:W-:-:S02]  /*14920*/  @!P2 LEA R8, P5, R95, R14, 0x2 ;  /* 0x0000000e5f08a211 */ /* 0x004fc400078a10ff */
[CC--:B---3--:R-:W-:Y:S01]  /*14930*/  @!P0 LEA R10, P4, R210.reuse, R14.reuse, 0x2 ;  /* 0x0000000ed20a8211 */ /* 0x0c8fe200078810ff */
[----:B------:R1:W-:Y:S01]  /*14940*/  @!P3 ST.E.64 desc[UR42][R6.64], R84 ;  /* 0x000000540600b985 */ /* 0x0003e2000c101b2a */
[-C--:B------:R-:W-:Y:S02]  /*14950*/  @!P2 LEA.HI.X R9, R95, R3.reuse, R96, 0x2, P5 ;  /* 0x000000035f09a211 */ /* 0x080fe400028f1460 */
[----:B------:R-:W-:Y:S02]  /*14960*/  ISETP.GE.AND P3, PT, R215, UR4, PT ;  /* 0x00000004d7007c0c */ /* 0x000fe4000bf66270 */
[----:B------:R-:W-:Y:S01]  /*14970*/  @!P0 LEA.HI.X R11, R210, R3, R97, 0x2, P4 ;  /* 0x00000003d20b8211 */ /* 0x000fe200020f1461 */
[----:B------:R2:W-:Y:S01]  /*14980*/  @!P2 ST.E.64 desc[UR42][R8.64], R86 ;  /* 0x000000560800a985 */ /* 0x0005e2000c101b2a */
[----:B------:R-:W-:Y:S02]  /*14990*/  ISETP.GE.AND P4, PT, R214, UR4, PT ;  /* 0x00000004d6007c0c */ /* 0x000fe4000bf86270 */
[----:B----4-:R-:W-:Y:S01]  /*149a0*/  @!P1 LEA R12, P5, R216, R14, 0x2 ;  /* 0x0000000ed80c9211 */ /* 0x010fe200078a10ff */
[----:B------:R3:W-:Y:S01]  /*149b0*/  @!P0 ST.E.64 desc[UR42][R10.64], R88 ;  /* 0x000000580a008985 */ /* 0x0007e2000c101b2a */
[----:B------:R-:W-:-:S02]  /*149c0*/  ISETP.GE.AND P2, PT, R213, UR4, PT ;  /* 0x00000004d5007c0c */ /* 0x000fc4000bf46270 */
[----:B------:R-:W-:Y:S02]  /*149d0*/  ISETP.GE.AND P0, PT, R212, UR4, PT ;  /* 0x00000004d4007c0c */ /* 0x000fe4000bf06270 */
[----:B------:R-:W-:Y:S02]  /*149e0*/  @!P1 LEA.HI.X R13, R216, R3, R226, 0x2, P5 ;  /* 0x00000003d80d9211 */ /* 0x000fe400028f14e2 */
[----:B0-----:R-:W-:-:S03]  /*149f0*/  @!P3 LEA R4, P5, R215, R14, 0x2 ;  /* 0x0000000ed704b211 */ /* 0x001fc600078a10ff */
[----:B------:R3:W-:Y:S01]  /*14a00*/  @!P1 ST.E.64 desc[UR42][R12.64], R90 ;  /* 0x0000005a0c009985 */ /* 0x0007e2000c101b2a */
[CC--:B-1----:R-:W-:Y:S02]  /*14a10*/  @!P4 LEA R6, P1, R214.reuse, R14.reuse, 0x2 ;  /* 0x0000000ed606c211 */ /* 0x0c2fe400078210ff */
[-C--:B------:R-:W-:Y:S02]  /*14a20*/  @!P3 LEA.HI.X R5, R215, R3.reuse, R225, 0x2, P5 ;  /* 0x00000003d705b211 */ /* 0x080fe400028f14e1 */
[CC--:B--2---:R-:W-:Y:S02]  /*14a30*/  @!P2 LEA R8, P5, R213.reuse, R14.reuse, 0x2 ;  /* 0x0000000ed508a211 */ /* 0x0c4fe400078a10ff */
[-C--:B------:R-:W-:Y:S01]  /*14a40*/  @!P4 LEA.HI.X R7, R214, R3.reuse, R224, 0x2, P1 ;  /* 0x00000003d607c211 */ /* 0x080fe200008f14e0 */
[----:B------:R3:W-:Y:S01]  /*14a50*/  @!P3 ST.E.64 desc[UR42][R4.64], R98 ;  /* 0x000000620400b985 */ /* 0x0007e2000c101b2a */
[C---:B------:R-:W-:Y:S02]  /*14a60*/  @!P0 LEA R20, P1, R212.reuse, R14, 0x2 ;  /* 0x0000000ed4148211 */ /* 0x040fe400078210ff */
[-C--:B------:R-:W-:Y:S01]  /*14a70*/  @!P2 LEA.HI.X R9, R213, R3.reuse, R223, 0x2, P5 ;  /* 0x00000003d509a211 */ /* 0x080fe200028f14df */
[----:B------:R3:W-:Y:S01]  /*14a80*/  @!P4 ST.E.64 desc[UR42][R6.64], R100 ;  /* 0x000000640600c985 */ /* 0x0007e2000c101b2a */
[----:B------:R-:W-:-:S03]  /*14a90*/  @!P0 LEA.HI.X R21, R212, R3, R222, 0x2, P1 ;  /* 0x00000003d4158211 */ /* 0x000fc600008f14de */
[----:B------:R3:W-:Y:S04]  /*14aa0*/  @!P2 ST.E.64 desc[UR42][R8.64], R102 ;  /* 0x000000660800a985 */ /* 0x0007e8000c101b2a */
[----:B------:R3:W-:Y:S01]  /*14ab0*/  @!P0 ST.E.64 desc[UR42][R20.64], R104 ;  /* 0x0000006814008985 */ /* 0x0007e2000c101b2a */
[----:B------:R-:W-:-:S13]  /*14ac0*/  ISETP.GE.AND P0, PT, R211, UR4, PT ;  /* 0x00000004d3007c0c */ /* 0x000fda000bf06270 */
[----:B---3--:R-:W-:Y:S05]  /*14ad0*/  @P0 BRA `(.L_x_7151) ;  /* 0x0000000c00140947 */ /* 0x008fea0003800000 */
[----:B------:R-:W-:-:S04]  /*14ae0*/  LEA R14, P0, R211, R14, 0x2 ;  /* 0x0000000ed30e7211 */ /* 0x000fc800078010ff */
[----:B------:R-:W-:-:S05]  /*14af0*/  LEA.HI.X R15, R211, R3, R221, 0x2, P0 ;  /* 0x00000003d30f7211 */ /* 0x000fca00000f14dd */
[----:B------:R0:W-:Y:S01]  /*14b00*/  ST.E.64 desc[UR42][R14.64], R150 ;  /* 0x000000960e007985 */ /* 0x0001e2000c101b2a */
[----:B------:R-:W-:Y:S05]  /*14b10*/  BRA `(.L_x_7151) ;  /* 0x0000000c00047947 */ /* 0x000fea0003800000 */
.L_x_7138:
        /* <DEDUP_REMOVED lines=16> */
[----:B------:R-:W4:-:S12]  /*14c20*/  S2R R0, SR_TID.X ;  /* 0x0000000000007919 */ /* 0x000f180000002100 */
[----:B------:R-:W2:Y:S01]  /*14c30*/  @!P2 LDC R204, c[0x0][0xad4] ;  /* 0x0002b500ffccab82 */ /* 0x000ea20000000800 */
[----:B----4-:R-:W-:Y:S02]  /*14c40*/  IADD3 R0, R0, -0x80, RZ ;  /* 0xffffff8000007810 */ /* 0x010fe40007ffe0ff */
[----:B--2---:R-:W-:Y:S02]  /*14c50*/  ISETP.GT.AND P2, PT, R204, 0x1, PT ;  /* 0x00000001cc00780c */ /* 0x004fe40003f44270 */
[----:B------:R-:W-:Y:S01]  /*14c60*/  ISETP.GT.AND P3, PT, R0, 0x7f, PT ;  /* 0x0000007f0000780c */ /* 0x000fe20003f64270 */
[----:B---3--:R-:W-:-:S12]  /*14c70*/  @P1 BRA `(.L_x_7156) ;  /* 0x0000000000101947 */ /* 0x008fd80003800000 */
[----:B------:R-:W-:Y:S05]  /*14c80*/  @!P0 BRA `(.L_x_7156) ;  /* 0x00000000000c8947 */ /* 0x000fea0003800000 */
[----:B------:R-:W2:Y:S04]  /*14c90*/  LDG.E R7, desc[UR42][R4.64] ;  /* 0x0000002a04077981 */ /* 0x000ea8000c1e1900 */
[----:B-----5:R-:W2:Y:S02]  /*14ca0*/  LDG.E R20, desc[UR42][R4.64+0x4] ;  /* 0x0000042a04147981 */ /* 0x020ea4000c1e1900 */
[----:B--2---:R-:W-:-:S07]  /*14cb0*/  IMAD.IADD R20, R20, 0x1, -R7 ;  /* 0x0000000114147824 */ /* 0x004fce00078e0a07 */
.L_x_7156:
[----:B------:R-:W-:Y:S01]  /*14cc0*/  BSSY B1, `(.L_x_7157) ;  /* 0x0000037000017945 */ /* 0x000fe20003800000 */
[----:B------:R-:W-:Y:S02]  /*14cd0*/  SEL R205, R205, RZ, !P0 ;  /* 0x000000ffcdcd7207 */ /* 0x000fe40004000000 */
[----:B------:R-:W-:Y:S02]  /*14ce0*/  SEL R217, R217, RZ, !P0 ;  /* 0x000000ffd9d97207 */ /* 0x000fe40004000000 */
[----:B-----5:R-:W-:Y:S01]  /*14cf0*/  SHF.R.S32.HI R24, RZ, 0x1f, R3 ;  /* 0x0000001fff187819 */ /* 0x020fe20000011403 */
[----:B------:R-:W-:Y:S06]  /*14d00*/  @P3 BRA `(.L_x_7158) ;  /* 0x0000000000c83947 */ /* 0x000fec0003800000 */
[----:B------:R-:W2:Y:S01]  /*14d10*/  S2R R5, SR_TID.X ;  /* 0x0000000000057919 */ /* 0x000ea20000002100 */
[----:B------:R-:W3:Y:S02]  /*14d20*/  LDC R33, c[0x0][0xbe8] ;  /* 0x0002fa00ff217b82 */ /* 0x000ee40000000800 */
[----:B---3--:R-:W-:Y:S02]  /*14d30*/  IMAD R4, R20, R33, RZ ;  /* 0x0000002114047224 */ /* 0x008fe400078e02ff */
[----:B--2---:R-:W-:-:S05]  /*14d40*/  IMAD R0, R208, 0x80, R5 ;  /* 0x00000080d0007824 */ /* 0x004fca00078e0205 */
[----:B------:R-:W-:-:S04]  /*14d50*/  IADD3 R25, R0, -0x80, RZ ;  /* 0xffffff8000197810 */ /* 0x000fc80007ffe0ff */
[----:B------:R-:W-:-:S13]  /*14d60*/  ISETP.GE.AND P0, PT, R25, R4, PT ;  /* 0x000000041900720c */ /* 0x000fda0003f06270 */
[----:B------:R-:W-:Y:S05]  /*14d70*/  @P0 BRA `(.L_x_7158) ;  /* 0x0000000000ac0947 */ /* 0x000fea0003800000 */
[----:B------:R-:W-:Y:S01]  /*14d80*/  IMAD.MOV.U32 R14, RZ, RZ, 0x9b8 ;  /* 0x000009b8ff0e7424 */ /* 0x000fe200078e00ff */
[----:B------:R-:W-:Y:S01]  /*14d90*/  ISETP.GT.AND P0, PT, R204, 0x1, PT ;  /* 0x00000001cc00780c */ /* 0x000fe20003f04270 */
[----:B------:R-:W2:Y:S01]  /*14da0*/  LDC.64 R26, c[0x0][0xba8] ;  /* 0x0002ea00ff1a7b82 */ /* 0x000ea20000000a00 */
[----:B------:R-:W-:Y:S01]  /*14db0*/  ISETP.NE.AND P1, PT, R33, 0x1, PT ;  /* 0x000000012100780c */ /* 0x000fe20003f25270 */
[----:B------:R-:W-:Y:S01]  /*14dc0*/  IMAD.MOV.U32 R15, RZ, RZ, R25 ;  /* 0x000000ffff0f7224 */ /* 0x000fe200078e0019 */
[----:B------:R-:W-:Y:S02]  /*14dd0*/  SEL R14, R14, 0x978, P0 ;  /* 0x000009780e0e7807 */ /* 0x000fe40000000000 */
[----:B------:R-:W-:-:S03]  /*14de0*/  SEL R209, R209, RZ, P0 ;  /* 0x000000ffd1d17207 */ /* 0x000fc60000000000 */
[----:B------:R-:W3:Y:S08]  /*14df0*/  LDC.64 R6, c[0x0][R14+0x220] ;  /* 0x000088000e067b82 */ /* 0x000ef00000000a00 */
[----:B------:R-:W4:Y:S08]  /*14e00*/  LDC.64 R4, c[0x0][R14+0x218] ;  /* 0x000086000e047b82 */ /* 0x000f300000000a00 */
[----:B------:R-:W5:Y:S08]  /*14e10*/  LDC.64 R8, c[0x0][R14+0x228] ;  /* 0x00008a000e087b82 */ /* 0x000f700000000a00 */
[----:B------:R-:W0:Y:S08]  /*14e20*/  LDC.64 R10, c[0x0][R14+0x210] ;  /* 0x000084000e0a7b82 */ /* 0x000e300000000a00 */
[----:B------:R-:W1:Y:S08]  /*14e30*/  @P1 LDC R0, c[0x0][0xbec] ;  /* 0x0002fb00ff001b82 */ /* 0x000e700000000800 */
[----:B------:R-:W5:Y:S01]  /*14e40*/  @P1 LDC R35, c[0x0][0xbf0] ;  /* 0x0002fc00ff231b82 */ /* 0x000f620000000800 */
[----:B---3--:R-:W-:-:S07]  /*14e50*/  IMAD R7, R7, R205, RZ ;  /* 0x000000cd07077224 */ /* 0x008fce00078e02ff */
[----:B--2---:R-:W2:Y:S01]  /*14e60*/  @!P0 LDC R26, c[0x0][0xb50] ;  /* 0x0002d400ff1a8b82 */ /* 0x004ea20000000800 */
[----:B------:R-:W-:-:S04]  /*14e70*/  IMAD.WIDE.U32 R12, R6, R205, RZ ;  /* 0x000000cd060c7225 */ /* 0x000fc800078e00ff */
[----:B------:R-:W-:Y:S02]  /*14e80*/  IMAD R7, R6, R217, R7 ;  /* 0x000000d906077224 */ /* 0x000fe400078e0207 */
[----:B-1----:R-:W-:Y:S01]  /*14e90*/  @P1 IMAD.HI.U32 R0, R25, R0, RZ ;  /* 0x0000000019001227 */ /* 0x002fe200078e00ff */
[----:B------:R-:W1:Y:S03]  /*14ea0*/  @!P0 LDC R27, c[0x0][0xb54] ;  /* 0x0002d500ff1b8b82 */ /* 0x000e660000000800 */
[-C--:B----4-:R-:W-:Y:S02]  /*14eb0*/  IMAD R21, R5, R2.reuse, RZ ;  /* 0x0000000205157224 */ /* 0x090fe400078e02ff */
[----:B------:R-:W-:Y:S01]  /*14ec0*/  IMAD.WIDE.U32 R4, R4, R2, RZ ;  /* 0x0000000204047225 */ /* 0x000fe200078e00ff */
[----:B-----5:R-:W-:-:S03]  /*14ed0*/  @P1 SHF.R.U32.HI R15, RZ, R35, R0 ;  /* 0x00000023ff0f1219 */ /* 0x020fc60000011600 */
[----:B------:R-:W-:Y:S01]  /*14ee0*/  IMAD R9, R9, R209, RZ ;  /* 0x000000d109097224 */ /* 0x000fe200078e02ff */
[----:B------:R-:W-:Y:S01]  /*14ef0*/  IADD3 R0, P1, P3, R12, R4, R3 ;  /* 0x000000040c007210 */ /* 0x000fe20007b3e003 */
[----:B------:R-:W-:Y:S01]  /*14f00*/  IMAD.IADD R12, R13, 0x1, R7 ;  /* 0x000000010d0c7824 */ /* 0x000fe200078e0207 */
[----:B------:R-:W-:Y:S01]  /*14f10*/  IADD3 R21, R5, R21, RZ ;  /* 0x0000001505157210 */ /* 0x000fe20007ffe0ff */
[----:B------:R-:W-:Y:S02]  /*14f20*/  IMAD.MOV R6, RZ, RZ, -R15 ;  /* 0x000000ffff067224 */ /* 0x000fe400078e0a0f */
[----:B------:R-:W-:-:S04]  /*14f30*/  IMAD.WIDE.U32 R4, R8, R209, RZ ;  /* 0x000000d108047225 */ /* 0x000fc800078e00ff */
[----:B------:R-:W-:Y:S01]  /*14f40*/  IMAD R7, R33, R6, R25 ;  /* 0x0000000621077224 */ /* 0x000fe200078e0219 */
[----:B------:R-:W-:Y:S02]  /*14f50*/  IADD3.X R6, R12, R21, R24, P1, P3 ;  /* 0x000000150c067210 */ /* 0x000fe40000fe6418 */
[----:B------:R-:W-:Y:S01]  /*14f60*/  IADD3 R4, P0, P1, R15, R0, R4 ;  /* 0x000000000f047210 */ /* 0x000fe2000791e004 */
[----:B0-----:R-:W-:Y:S01]  /*14f70*/  IMAD R0, R11, R7, RZ ;  /* 0x000000070b007224 */ /* 0x001fe200078e02ff */
[----:B------:R-:W-:Y:S02]  /*14f80*/  IADD3 R9, R5, R9, RZ ;  /* 0x0000000905097210 */ /* 0x000fe40007ffe0ff */
[----:B------:R-:W-:-:S04]  /*14f90*/  SHF.R.S32.HI R15, RZ, 0x1f, R15 ;  /* 0x0000001fff0f7819 */ /* 0x000fc8000001140f */
[----:B------:R-:W-:Y:S02]  /*14fa0*/  IADD3.X R5, R15, R6, R9, P0, P1 ;  /* 0x000000060f057210 */ /* 0x000fe400007e2409 */
[----:B------:R-:W-:Y:S01]  /*14fb0*/  SHF.R.S32.HI R9, RZ, 0x1f, R7 ;  /* 0x0000001fff097819 */ /* 0x000fe20000011407 */
[----:B------:R-:W-:-:S04]  /*14fc0*/  IMAD.WIDE.U32 R4, R10, R7, R4 ;  /* 0x000000070a047225 */ /* 0x000fc800078e0004 */
[----:B------:R-:W-:Y:S01]  /*14fd0*/  IMAD R9, R10, R9, R0 ;  /* 0x000000090a097224 */ /* 0x000fe200078e0200 */
[----:B--2---:R-:W-:-:S03]  /*14fe0*/  LEA R6, P0, R4, R26, 0x2 ;  /* 0x0000001a04067211 */ /* 0x004fc600078010ff */
[----:B------:R-:W-:Y:S02]  /*14ff0*/  IMAD.IADD R0, R5, 0x1, R9 ;  /* 0x0000000105007824 */ /* 0x000fe400078e0209 */
[----:B------:R-:W-:-:S03]  /*15000*/  IMAD.MOV.U32 R5, RZ, RZ, -0x800000 ;  /* 0xff800000ff057424 */ /* 0x000fc600078e00ff */
[----:B-1----:R-:W-:-:S05]  /*15010*/  LEA.HI.X R7, R4, R27, R0, 0x2, P0 ;  /* 0x0000001b04077211 */ /* 0x002fca00000f1400 */
[----:B------:R2:W-:Y:S02]  /*15020*/  STG.E desc[UR42][R6.64], R5 ;  /* 0x0000000506007986 */ /* 0x0005e4000c10192a */
.L_x_7158:
[----:B------:R-:W-:Y:S05]  /*15030*/  BSYNC B1 ;  /* 0x0000000000017941 */ /* 0x000fea0003800000 */
.L_x_7157:
[----:B------:R-:W-:Y:S05]  /*15040*/  @P2 BRA `(.L_x_7151) ;  /* 0x0000000400b82947 */ /* 0x000fea0003800000 */
[----:B------:R-:W3:Y:S01]  /*15050*/  LDC R21, c[0x0][0xbe8] ;  /* 0x0002fa00ff157b82 */ /* 0x000ee20000000800 */
[----:B------:R-:W-:Y:S01]  /*15060*/  ULDC.64 UR4, c[0x0][0xaa0] ;  /* 0x0002a80000047ab9 */ /* 0x000fe20000000a00 */
[----:B------:R-:W-:Y:S01]  /*15070*/  ULDC.64 UR6, c[0x0][0xaf0] ;  /* 0x0002bc0000067ab9 */ /* 0x000fe20000000a00 */
[----:B------:R-:W-:Y:S02]  /*15080*/  IMAD R0, R24, UR4, RZ ;  /* 0x0000000418007c24 */ /* 0x000fe4000f8e02ff */
[----:B--2---:R-:W-:-:S04]  /*15090*/  IMAD.WIDE.U32 R4, R3, UR4, RZ ;  /* 0x0000000403047c25 */ /* 0x004fc8000f8e00ff */
[----:B------:R-:W-:Y:S01]  /*150a0*/  IMAD R7, R3, UR5, R0 ;  /* 0x0000000503077c24 */ /* 0x000fe2000f8e0200 */
[----:B------:R-:W-:Y:S01]  /*150b0*/  LEA R3, R203, R153, 0x5 ;  /* 0x00000099cb037211 */ /* 0x000fe200078e28ff */
[----:B------:R-:W-:Y:S02]  /*150c0*/  ULDC.64 UR4, c[0x0][0xae8] ;  /* 0x0002ba0000047ab9 */ /* 0x000fe40000000a00 */
[----:B------:R-:W-:Y:S02]  /*150d0*/  IMAD.IADD R5, R5, 0x1, R7 ;  /* 0x0000000105057824 */ /* 0x000fe400078e0207 */
[----:B------:R-:W-:Y:S02]  /*150e0*/  IMAD R6, R208, 0x80, R3 ;  /* 0x00000080d0067824 */ /* 0x000fe400078e0203 */
[----:B------:R-:W-:-:S03]  /*150f0*/  IMAD.WIDE.U32 R4, R2, UR4, R4 ;  /* 0x0000000402047c25 */ /* 0x000fc6000f8e0004 */
[----:B------:R-:W-:Y:S01]  /*15100*/  MOV R7, R6 ;  /* 0x0000000600077202 */ /* 0x000fe20000000f00 */
[----:B------:R-:W-:Y:S02]  /*15110*/  IMAD R3, R217, UR6, RZ ;  /* 0x00000006d9037c24 */ /* 0x000fe4000f8e02ff */
[----:B------:R-:W-:Y:S01]  /*15120*/  IMAD R5, R2, UR5, R5 ;  /* 0x0000000502057c24 */ /* 0x000fe2000f8e0205 */
[----:B---3--:R-:W-:Y:S01]  /*15130*/  ISETP.NE.AND P0, PT, R21, 0x1, PT ;  /* 0x000000011500780c */ /* 0x008fe20003f05270 */
[----:B------:R-:W-:-:S12]  /*15140*/  ULDC.64 UR4, c[0x0][0xae0] ;  /* 0x0002b80000047ab9 */ /* 0x000fd80000000a00 */
[----:B------:R-:W2:Y:S08]  /*15150*/  @P0 LDC R9, c[0x0][0xbec] ;  /* 0x0002fb00ff090b82 */ /* 0x000eb00000000800 */
[----:B------:R-:W3:Y:S01]  /*15160*/  @P0 LDC R11, c[0x0][0xbf0] ;  /* 0x0002fc00ff0b0b82 */ /* 0x000ee20000000800 */
[----:B--2---:R-:W-:-:S04]  /*15170*/  @P0 IMAD.HI.U32 R0, R6, R9, RZ ;  /* 0x0000000906000227 */ /* 0x004fc800078e00ff */
[C---:B------:R-:W-:Y:S02]  /*15180*/  IMAD R9, R205.reuse, UR7, R3 ;  /* 0x00000007cd097c24 */ /* 0x040fe4000f8e0203 */
[----:B------:R-:W-:Y:S01]  /*15190*/  IMAD.WIDE.U32 R2, R205, UR6, R4 ;  /* 0x00000006cd027c25 */ /* 0x000fe2000f8e0004 */
[----:B---3--:R-:W-:-:S03]  /*151a0*/  @P0 SHF.R.U32.HI R7, RZ, R11, R0 ;  /* 0x0000000bff070219 */ /* 0x008fc60000011600 */
[----:B------:R-:W-:Y:S01]  /*151b0*/  IMAD.IADD R3, R3, 0x1, R9 ;  /* 0x0000000103037824 */ /* 0x000fe200078e0209 */
[--C-:B------:R-:W-:Y:S01]  /*151c0*/  SHF.R.S32.HI R0, RZ, 0x1f, R7.reuse ;  /* 0x0000001fff007819 */ /* 0x100fe20000011407 */
[----:B------:R-:W-:Y:S02]  /*151d0*/  IMAD.MOV R5, RZ, RZ, -R7 ;  /* 0x000000ffff057224 */ /* 0x000fe400078e0a07 */
[----:B------:R-:W-:-:S04]  /*151e0*/  IMAD.WIDE.U32 R2, R7, UR4, R2 ;  /* 0x0000000407027c25 */ /* 0x000fc8000f8e0002 */
[----:B------:R-:W-:Y:S02]  /*151f0*/  IMAD R0, R0, UR4, RZ ;  /* 0x0000000400007c24 */ /* 0x000fe4000f8e02ff */
[----:B------:R-:W-:Y:S02]  /*15200*/  IMAD R5, R21, R5, R6 ;  /* 0x0000000515057224 */ /* 0x000fe400078e0206 */
[----:B------:R-:W-:Y:S01]  /*15210*/  IMAD R9, R7, UR5, R0 ;  /* 0x0000000507097c24 */ /* 0x000fe2000f8e0200 */
[----:B------:R-:W-:Y:S02]  /*15220*/  ULDC.64 UR4, c[0x0][0xad8] ;  /* 0x0002b60000047ab9 */ /* 0x000fe40000000a00 */
[----:B------:R-:W-:Y:S02]  /*15230*/  SHF.R.S32.HI R0, RZ, 0x1f, R5 ;  /* 0x0000001fff007819 */ /* 0x000fe40000011405 */
[----:B------:R-:W-:-:S03]  /*15240*/  IADD3 R3, R3, R9, RZ ;  /* 0x0000000903037210 */ /* 0x000fc60007ffe0ff */
[----:B------:R-:W-:Y:S02]  /*15250*/  IMAD R0, R0, UR4, RZ ;  /* 0x0000000400007c24 */ /* 0x000fe4000f8e02ff */
[----:B------:R-:W-:-:S04]  /*15260*/  IMAD.WIDE.U32 R2, R5, UR4, R2 ;  /* 0x0000000405027c25 */ /* 0x000fc8000f8e0002 */
[----:B------:R-:W-:Y:S01]  /*15270*/  IMAD R5, R5, UR5, R0 ;  /* 0x0000000505057c24 */ /* 0x000fe2000f8e0200 */
[----:B------:R-:W-:Y:S02]  /*15280*/  ULDC.64 UR4, c[0x0][0xa80] ;  /* 0x0002a00000047ab9 */ /* 0x000fe40000000a00 */
[----:B------:R-:W-:Y:S01]  /*15290*/  LEA R0, P0, R2, UR4, 0x1 ;  /* 0x0000000402007c11 */ /* 0x000fe2000f8008ff */
[----:B------:R-:W-:Y:S01]  /*152a0*/  IMAD.IADD R3, R3, 0x1, R5 ;  /* 0x0000000103037824 */ /* 0x000fe200078e0205 */
[----:B------:R-:W-:Y:S01]  /*152b0*/  UMOV UR4, 0xffffffff ;  /* 0xffffffff00047882 */ /* 0x000fe20000000000 */
[----:B------:R-:W-:-:S03]  /*152c0*/  IMAD R5, R208, 0x80, R153 ;  /* 0x00000080d0057824 */ /* 0x000fc600078e0299 */
[----:B------:R-:W-:Y:S01]  /*152d0*/  LEA.HI.X R2, R2, UR5, R3, 0x1, P0 ;  /* 0x0000000502027c11 */ /* 0x000fe200080f0c03 */
[----:B------:R-:W-:Y:S06]  /*152e0*/  BRA.DIV UR4, `(.L_x_7159) ;  /* 0x0000008e04e07947 */ /* 0x000fec000b800000 */
[----:B------:R2:W3:Y:S04]  /*152f0*/  SHFL.IDX PT, R3, R2, RZ, 0x181f ;  /* 0x00181fff02037589 */ /* 0x0004e800000e0000 */
[----:B------:R2:W4:Y:S02]  /*15300*/  SHFL.IDX PT, R14, R0, RZ, 0x181f ;  /* 0x00181fff000e7589 */ /* 0x00052400000e0000 */
.L_x_7383:
[----:B------:R-:W-:Y:S01]  /*15310*/  IMAD R21, R20, R21, RZ ;  /* 0x0000001514157224 */ /* 0x000fe200078e02ff */
[----:B------:R-:W-:Y:S04]  /*15320*/  BSSY B1, `(.L_x_7160) ;  /* 0x000000c000017945 */ /* 0x000fe80003800000 */
[----:B------:R-:W-:-:S13]  /*15330*/  ISETP.GE.AND P0, PT, R5, R21, PT ;  /* 0x000000150500720c */ /* 0x000fda0003f06270 */
[----:B------:R-:W-:Y:S05]  /*15340*/  @P0 BRA `(.L_x_7161) ;  /* 0x0000000000240947 */ /* 0x000fea0003800000 */
[----:B------:R-:W-:Y:S02]  /*15350*/  ULDC UR4, c[0x0][0xac8] ;  /* 0x0002b20000047ab9 */ /* 0x000fe40000000800 */
[----:B------:R-:W-:Y:S02]  /*15360*/  ISETP.GE.AND P2, PT, R16, UR4, PT ;  /* 0x0000000410007c0c */ /* 0x000fe4000bf46270 */
[----:B------:R-:W-:-:S11]  /*15370*/  ISETP.GE.AND P3, PT, R23, UR4, PT ;  /* 0x0000000417007c0c */ /* 0x000fd6000bf66270 */
[CC--:B----4-:R-:W-:Y:S02]  /*15380*/  @!P2 LEA R6, P0, R16.reuse, R14.reuse, 0x1 ;  /* 0x0000000e1006a211 */ /* 0x0d0fe400078008ff */
[C---:B------:R-:W-:Y:S02]  /*15390*/  @!P3 LEA R14, P1, R23.reuse, R14, 0x1 ;  /* 0x0000000e170eb211 */ /* 0x040fe400078208ff */
[-C--:B---3--:R-:W-:Y:S02]  /*153a0*/  @!P2 LEA.HI.X R7, R16, R3.reuse, R17, 0x1, P0 ;  /* 0x000000031007a211 */ /* 0x088fe400000f0c11 */
[----:B------:R-:W-:-:S03]  /*153b0*/  @!P3 LEA.HI.X R15, R23, R3, R22, 0x1, P1 ;  /* 0x00000003170fb211 */ /* 0x000fc600008f0c16 */
[----:B------:R3:W-:Y:S04]  /*153c0*/  @!P2 ST.E.128 desc[UR42][R6.64], RZ ;  /* 0x000000ff0600a985 */ /* 0x0007e8000c101d2a */
[----:B------:R3:W-:Y:S02]  /*153d0*/  @!P3 ST.E.128 desc[UR42][R14.64], RZ ;  /* 0x000000ff0e00b985 */ /* 0x0007e4000c101d2a */
.L_x_7161:
[----:B------:R-:W-:Y:S05]  /*153e0*/  BSYNC B1 ;  /* 0x0000000000017941 */ /* 0x000fea0003800000 */
.L_x_7160:
[----:B------:R-:W-:-:S03]  /*153f0*/  UMOV UR4, 0xffffffff ;  /* 0xffffffff00047882 */ /* 0x000fc60000000000 */
[----:B------:R-:W-:Y:S05]  /*15400*/  BRA.DIV UR4, `(.L_x_7162) ;  /* 0x0000008e04cc7947 */ /* 0x000fea000b800000 */
[----:B---3--:R3:W0:Y:S04]  /*15410*/  SHFL.IDX PT, R3, R2, 0x1, 0x181f ;  /* 0x00381f0002037f89 */ /* 0x00862800000e0000 */
[----:B----4-:R3:W4:Y:S02]  /*15420*/  SHFL.IDX PT, R14, R0, 0x1, 0x181f ;  /* 0x00381f00000e7f89 */ /* 0x01072400000e0000 */
.L_x_7387:
[----:B------:R-:W-:Y:S01]  /*15430*/  IADD3 R4, R5, 0x20, RZ ;  /* 0x0000002005047810 */ /* 0x000fe20007ffe0ff */
[----:B------:R-:W-:Y:S03]  /*15440*/  BSSY B1, `(.L_x_7163) ;  /* 0x000000c000017945 */ /* 0x000fe60003800000 */
[----:B------:R-:W-:-:S13]  /*15450*/  ISETP.GE.AND P0, PT, R4, R21, PT ;  /* 0x000000150400720c */ /* 0x000fda0003f06270 */
[----:B------:R-:W-:Y:S05]  /*15460*/  @P0 BRA `(.L_x_7164) ;  /* 0x0000000000240947 */ /* 0x000fea0003800000 */
[----:B------:R-:W-:Y:S02]  /*15470*/  ULDC UR4, c[0x0][0xac8] ;  /* 0x0002b20000047ab9 */ /* 0x000fe40000000800 */
[----:B------:R-:W-:Y:S02]  /*15480*/  ISETP.GE.AND P2, PT, R16, UR4, PT ;  /* 0x0000000410007c0c */ /* 0x000fe4000bf46270 */
[----:B------:R-:W-:-:S11]  /*15490*/  ISETP.GE.AND P3, PT, R23, UR4, PT ;  /* 0x0000000417007c0c */ /* 0x000fd6000bf66270 */
[CC--:B----4-:R-:W-:Y:S02]  /*154a0*/  @!P2 LEA R6, P0, R16.reuse, R14.reuse, 0x1 ;  /* 0x0000000e1006a211 */ /* 0x0d0fe400078008ff */
[C---:B------:R-:W-:Y:S02]  /*154b0*/  @!P3 LEA R14, P1, R23.reuse, R14, 0x1 ;  /* 0x0000000e170eb211 */ /* 0x040fe400078208ff */
[-C--:B0-----:R-:W-:Y:S02]  /*154c0*/  @!P2 LEA.HI.X R7, R16, R3.reuse, R17, 0x1, P0 ;  /* 0x000000031007a211 */ /* 0x081fe400000f0c11 */
[----:B------:R-:W-:-:S03]  /*154d0*/  @!P3 LEA.HI.X R15, R23, R3, R22, 0x1, P1 ;  /* 0x00000003170fb211 */ /* 0x000fc600008f0c16 */
[----:B------:R0:W-:Y:S04]  /*154e0*/  @!P2 ST.E.128 desc[UR42][R6.64], RZ ;  /* 0x000000ff0600a985 */ /* 0x0001e8000c101d2a */
[----:B------:R0:W-:Y:S02]  /*154f0*/  @!P3 ST.E.128 desc[UR42][R14.64], RZ ;  /* 0x000000ff0e00b985 */ /* 0x0001e4000c101d2a */
.L_x_7164:
[----:B------:R-:W-:Y:S05]  /*15500*/  BSYNC B1 ;  /* 0x0000000000017941 */ /* 0x000fea0003800000 */
.L_x_7163:
[----:B------:R-:W-:-:S03]  /*15510*/  UMOV UR4, 0xffffffff ;  /* 0xffffffff00047882 */ /* 0x000fc60000000000 */
[----:B------:R-:W-:Y:S05]  /*15520*/  BRA.DIV UR4, `(.L_x_7165) ;  /* 0x0000008e04cc7947 */ /* 0x000fea000b800000 */
[----:B0-----:R0:W0:Y:S04]  /*15530*/  SHFL.IDX PT, R3, R2, 0x2, 0x181f ;  /* 0x00581f0002037f89 */ /* 0x00102800000e0000 */
[----:B----4-:R4:W0:Y:S02]  /*15540*/  SHFL.IDX PT, R14, R0, 0x2, 0x181f ;  /* 0x00581f00000e7f89 */ /* 0x01082400000e0000 */
.L_x_7391:
[----:B------:R-:W-:Y:S01]  /*15550*/  VIADD R4, R5, 0x40 ;  /* 0x0000004005047836 */ /* 0x000fe20000000000 */
[----:B------:R-:W-:Y:S04]  /*15560*/  BSSY B1, `(.L_x_7166) ;  /* 0x000000c000017945 */ /* 0x000fe80003800000 */
[----:B------:R-:W-:-:S13]  /*15570*/  ISETP.GE.AND P0, PT, R4, R21, PT ;  /* 0x000000150400720c */ /* 0x000fda0003f06270 */
[----:B------:R-:W-:Y:S05]  /*15580*/  @P0 BRA `(.L_x_7167) ;  /* 0x0000000000240947 */ /* 0x000fea0003800000 */
[----:B------:R-:W-:Y:S02]  /*15590*/  ULDC UR4, c[0x0][0xac8] ;  /* 0x0002b20000047ab9 */ /* 0x000fe40000000800 */
[----:B------:R-:W-:Y:S02]  /*155a0*/  ISETP.GE.AND P2, PT, R16, UR4, PT ;  /* 0x0000000410007c0c */ /* 0x000fe4000bf46270 */
[----:B------:R-:W-:-:S11]  /*155b0*/  ISETP.GE.AND P3, PT, R23, UR4, PT ;  /* 0x0000000417007c0c */ /* 0x000fd6000bf66270 */
[CC--:B0-----:R-:W-:Y:S02]  /*155c0*/  @!P2 LEA R6, P0, R16.reuse, R14.reuse, 0x1 ;  /* 0x0000000e1006a211 */ /* 0x0c1fe400078008ff */
[C---:B------:R-:W-:Y:S02]  /*155d0*/  @!P3 LEA R14, P1, R23.reuse, R14, 0x1 ;  /* 0x0000000e170eb211 */ /* 0x040fe400078208ff */
[-C--:B------:R-:W-:Y:S02]  /*155e0*/  @!P2 LEA.HI.X R7, R16, R3.reuse, R17, 0x1, P0 ;  /* 0x000000031007a211 */ /* 0x080fe400000f0c11 */
[----:B------:R-:W-:-:S03]  /*155f0*/  @!P3 LEA.HI.X R15, R23, R3, R22, 0x1, P1 ;  /* 0x00000003170fb211 */ /* 0x000fc600008f0c16 */
[----:B------:R0:W-:Y:S04]  /*15600*/  @!P2 ST.E.128 desc[UR42][R6.64], RZ ;  /* 0x000000ff0600a985 */ /* 0x0001e8000c101d2a */
[----:B------:R0:W-:Y:S02]  /*15610*/  @!P3 ST.E.128 desc[UR42][R14.64], RZ ;  /* 0x000000ff0e00b985 */ /* 0x0001e4000c101d2a */
.L_x_7167:
[----:B------:R-:W-:Y:S05]  /*15620*/  BSYNC B1 ;  /* 0x0000000000017941 */ /* 0x000fea0003800000 */
.L_x_7166:
[----:B------:R-:W-:-:S03]  /*15630*/  UMOV UR4, 0xffffffff ;  /* 0xffffffff00047882 */ /* 0x000fc60000000000 */
[----:B------:R-:W-:Y:S05]  /*15640*/  BRA.DIV UR4, `(.L_x_7168) ;  /* 0x0000008e04cc7947 */ /* 0x000fea000b800000 */
[----:B0-----:R0:W0:Y:S04]  /*15650*/  SHFL.IDX PT, R3, R2, 0x3, 0x181f ;  /* 0x00781f0002037f89 */ /* 0x00102800000e0000 */
[----:B------:R0:W0:Y:S02]  /*15660*/  SHFL.IDX PT, R14, R0, 0x3, 0x181f ;  /* 0x00781f00000e7f89 */ /* 0x00002400000e0000 */
.L_x_7395:
[----:B0-234-:R-:W-:-:S05]  /*15670*/  VIADD R0, R5, 0x60 ;  /* 0x0000006005007836 */ /* 0x01dfca0000000000 */
[----:B------:R-:W-:-:S13]  /*15680*/  ISETP.GE.AND P0, PT, R0, R21, PT ;  /* 0x000000150000720c */ /* 0x000fda0003f06270 */
[----:B------:R-:W-:Y:S05]  /*15690*/  @P0 BRA `(.L_x_7151) ;  /* 0x0000000000240947 */ /* 0x000fea0003800000 */
[----:B------:R-:W-:Y:S02]  /*156a0*/  ULDC UR4, c[0x0][0xac8] ;  /* 0x0002b20000047ab9 */ /* 0x000fe40000000800 */
[----:B------:R-:W-:Y:S02]  /*156b0*/  ISETP.GE.AND P2, PT, R16, UR4, PT ;  /* 0x0000000410007c0c */ /* 0x000fe4000bf46270 */
[----:B------:R-:W-:-:S11]  /*156c0*/  ISETP.GE.AND P3, PT, R23, UR4, PT ;  /* 0x0000000417007c0c */ /* 0x000fd6000bf66270 */
[CC--:B------:R-:W-:Y:S02]  /*156d0*/  @!P2 LEA R4, P0, R16.reuse, R14.reuse, 0x1 ;  /* 0x0000000e1004a211 */ /* 0x0c0fe400078008ff */
[C---:B------:R-:W-:Y:S02]  /*156e0*/  @!P3 LEA R14, P1, R23.reuse, R14, 0x1 ;  /* 0x0000000e170eb211 */ /* 0x040fe400078208ff */
[-C--:B------:R-:W-:Y:S02]  /*156f0*/  @!P2 LEA.HI.X R5, R16, R3.reuse, R17, 0x1, P0 ;  /* 0x000000031005a211 */ /* 0x080fe400000f0c11 */
[----:B------:R-:W-:-:S03]  /*15700*/  @!P3 LEA.HI.X R15, R23, R3, R22, 0x1, P1 ;  /* 0x00000003170fb211 */ /* 0x000fc600008f0c16 */
[----:B------:R3:W-:Y:S04]  /*15710*/  @!P2 ST.E.128 desc[UR42][R4.64], RZ ;  /* 0x000000ff0400a985 */ /* 0x0007e8000c101d2a */
[----:B------:R3:W-:Y:S02]  /*15720*/  @!P3 ST.E.128 desc[UR42][R14.64], RZ ;  /* 0x000000ff0e00b985 */ /* 0x0007e4000c101d2a */
.L_x_7151:
[----:B------:R-:W-:Y:S05]  /*15730*/  BSYNC B0 ;  /* 0x0000000000007941 */ /* 0x000fea0003800000 */
.L_x_7137:
[----:B------:R-:W-:Y:S02]  /*15740*/  ULDC UR4, c[0x0][0xc3c] ;  /* 0x00030f0000047ab9 */ /* 0x000fe40000000800 */
[----:B-1----:R-:W-:-:S13]  /*15750*/  ISETP.GE.AND P0, PT, R31, UR4, PT ;  /* 0x000000041f007c0c */ /* 0x002fda000bf06270 */
[----:B------:R-:W-:Y:S05]  /*15760*/  @!P0 BRA `(.L_x_7169) ;  /* 0xfffffeb800ac8947 */ /* 0x000fea000383ffff */
[----:B------:R-:W-:Y:S05]  /*15770*/  BRA `(.L_x_6960) ;  /* 0x0000006c00c47947 */ /* 0x000fea0003800000 */
.L_x_6958:
        /* <DEDUP_REMOVED lines=16> */
.L_x_7170:
        /* <DEDUP_REMOVED lines=43> */
.L_x_7174:
[----:B------:R-:W0:Y:S01]  /*15b30*/  LDC R2, c[0x0][0xc3c] ;  /* 0x00030f00ff027b82 */ /* 0x000e220000000800 */
[----:B------:R-:W-:Y:S01]  /*15b40*/  UIADD3 UR4, UR4, 0x1f, URZ ;  /* 0x0000001f04047890 */ /* 0x000fe2000fffe03f */
[----:B------:R-:W-:Y:S02]  /*15b50*/  ULDC UR7, c[0x0][0xc3c] ;  /* 0x00030f0000077ab9 */ /* 0x000fe40000000800 */
[----:B------:R-:W-:-:S03]  /*15b60*/  MOV R19, UR7 ;  /* 0x0000000700137c02 */ /* 0x000fc60008000f00 */
        /* <DEDUP_REMOVED lines=33> */
.L_x_7172:
        /* <DEDUP_REMOVED lines=18> */
.L_x_7175:
        /* <DEDUP_REMOVED lines=58> */
.L_x_7173:
[----:B------:R-:W-:Y:S01]  /*16240*/  IMAD.MOV.U32 R17, RZ, RZ, RZ ;  /* 0x000000ffff117224 */ /* 0x000fe200078e00ff */
[----:B------:R-:W-:Y:S01]  /*16250*/  MOV R18, RZ ;  /* 0x000000ff00127202 */ /* 0x000fe20000000f00 */
[----:B------:R-:W-:-:S07]  /*16260*/  IMAD.U32 R16, RZ, RZ, UR6 ;  /* 0x00000006ff107e24 */ /* 0x000fce000f8e00ff */
.L_x_7176:
[----:B------:R-:W-:-:S13]  /*16270*/  ISETP.NE.AND P0, PT, R7, RZ, PT ;  /* 0x000000ff0700720c */ /* 0x000fda0003f05270 */
[----:B------:R-:W0:Y:S01]  /*16280*/  @!P0 S2R R3, SR_CgaCtaId ;  /* 0x0000000000038919 */ /* 0x000e220000008800 */
[----:B------:R-:W-:-:S04]  /*16290*/  @!P0 MOV R2, 0x400 ;  /* 0x0000040000028802 */ /* 0x000fc80000000f00 */
[----:B0-----:R-:W-:-:S05]  /*162a0*/  @!P0 LEA R2, R3, R2, 0x18 ;  /* 0x0000000203028211 */ /* 0x001fca00078ec0ff */
[----:B------:R0:W-:Y:S01]  /*162b0*/  @!P0 STS.128 [R2+0x288d0], R16 ;  /* 0x0288d01002008388 */ /* 0x0001e20000000c00 */
[----:B------:R-:W-:Y:S06]  /*162c0*/  BAR.ARV 0x5, 0x180 ;  /* 0x0146000000007b1d */ /* 0x000fec0000002000 */
.L_x_7171:
[----:B------:R2:W-:Y:S01]  /*162d0*/  STL [R1+0x24], RZ ;  /* 0x000024ff01007387 */ /* 0x0005e20000100800 */
[----:B------:R-:W-:Y:S01]  /*162e0*/  ULDC UR4, c[0x0][0xc3c] ;  /* 0x00030f0000047ab9 */ /* 0x000fe20000000800 */
[----:B------:R-:W-:Y:S01]  /*162f0*/  IMAD.MOV.U32 R28, RZ, RZ, 0x1 ;  /* 0x00000001ff1c7424 */ /* 0x000fe200078e00ff */
[----:B-1----:R-:W-:Y:S01]  /*16300*/  ISETP.GE.AND P0, PT, R19, UR4, PT ;  /* 0x0000000413007c0c */ /* 0x002fe2000bf06270 */
[----:B------:R-:W-:-:S12]  /*16310*/  IMAD.MOV.U32 R25, RZ, RZ, RZ ;  /* 0x000000ffff197224 */ /* 0x000fd800078e00ff */
[----:B--2---:R-:W-:Y:S05]  /*16320*/  @P0 BRA `(.L_x_7177) ;  /* 0x0000005c00fc0947 */ /* 0x004fea0003800000 */
[----:B------:R-:W1:Y:S01]  /*16330*/  S2UR UR5, SR_CgaCtaId ;  /* 0x00000000000579c3 */ /* 0x000e620000008800 */
[C---:B------:R-:W-:Y:S01]  /*16340*/  SHF.L.U32 R31, R0.reuse, 0x3, RZ ;  /* 0x00000003001f7819 */ /* 0x040fe200000006ff */
[----:B------:R-:W-:Y:S01]  /*16350*/  UMOV UR4, 0x400 ;  /* 0x0000040000047882 */ /* 0x000fe20000000000 */
[----:B0-----:R-:W-:Y:S01]  /*16360*/  LOP3.LUT R2, R0, 0x7f, RZ, 0xc0, !PT ;  /* 0x0000007f00027812 */ /* 0x001fe200078ec0ff */
[----:B------:R0:W-:Y:S01]  /*16370*/  STL [R1+0x24], RZ ;  /* 0x000024ff01007387 */ /* 0x0001e20000100800 */
[C---:B------:R-:W-:Y:S01]  /*16380*/  LOP3.LUT R3, R31.reuse, 0x1f8, RZ, 0xc0, !PT ;  /* 0x000001f81f037812 */ /* 0x040fe200078ec0ff */
[----:B------:R-:W-:Y:S01]  /*16390*/  BSSY B8, `(.L_x_7177) ;  /* 0x00005f8000087945 */ /* 0x000fe20003800000 */
[----:B------:R-:W-:Y:S01]  /*163a0*/  LOP3.LUT R31, R31, 0x38, RZ, 0xc0, !PT ;  /* 0x000000381f1f7812 */ /* 0x000fe200078ec0ff */
[----:B------:R-:W-:Y:S01]  /*163b0*/  IMAD.SHL.U32 R35, R2, 0x8, RZ ;  /* 0x0000000802237824 */ /* 0x000fe200078e00ff */
[----:B------:R-:W-:Y:S01]  /*163c0*/  LOP3.LUT R2, R3, 0x38, R0, 0x78, !PT ;  /* 0x0000003803027812 */ /* 0x000fe200078e7800 */
[----:B------:R-:W-:Y:S01]  /*163d0*/  IMAD.MOV.U32 R29, RZ, RZ, 0x1 ;  /* 0x00000001ff1d7424 */ /* 0x000fe200078e00ff */
[----:B------:R-:W-:Y:S01]  /*163e0*/  MOV R27, RZ ;  /* 0x000000ff001b7202 */ /* 0x000fe20000000f00 */
[----:B------:R-:W-:Y:S01]  /*163f0*/  IMAD.MOV.U32 R25, RZ, RZ, RZ ;  /* 0x000000ffff197224 */ /* 0x000fe200078e00ff */
[----:B------:R-:W-:Y:S01]  /*16400*/  LOP3.LUT R35, R2, 0x200, R35, 0xf8, !PT ;  /* 0x0000020002237812 */ /* 0x000fe200078ef823 */
[----:B------:R-:W-:Y:S01]  /*16410*/  ULOP3.LUT UR38, UR36, 0x2, URZ, 0xfc, !UPT ;  /* 0x0000000224267892 */ /* 0x000fe2000f8efc3f */
[----:B------:R-:W-:Y:S01]  /*16420*/  MOV R28, 0x1 ;  /* 0x00000001001c7802 */ /* 0x000fe20000000f00 */
[----:B------:R-:W-:Y:S01]  /*16430*/  ULDC.64 UR40, c[0x0][0x198] ;  /* 0x0000660000287ab9 */ /* 0x000fe20000000a00 */
[----:B------:R-:W-:Y:S01]  /*16440*/  LOP3.LUT R30, R31, 0x40, RZ, 0xfc, !PT ;  /* 0x000000401f1e7812 */ /* 0x000fe200078efcff */
[----:B------:R-:W-:Y:S01]  /*16450*/  ULDC UR37, c[0x0][0xc] ;  /* 0x0000030000257ab9 */ /* 0x000fe20000000800 */
[----:B-1----:R-:W-:-:S06]  /*16460*/  ULEA UR4, UR5, UR4, 0x18 ;  /* 0x0000000405047291 */ /* 0x002fcc000f8ec03f */
[----:B------:R-:W-:-:S04]  /*16470*/  IMAD.U32 R22, RZ, RZ, UR4 ;  /* 0x00000004ff167e24 */ /* 0x000fc8000f8e00ff */
[----:B------:R-:W-:-:S05]  /*16480*/  IMAD R0, R35, 0x2, R22 ;  /* 0x0000000223007824 */ /* 0x000fca00078e0216 */
[----:B------:R0:W-:Y:S02]  /*16490*/  STL [R1+0x8], R0 ;  /* 0x0000080001007387 */ /* 0x0001e40000100800 */
.L_x_7278:
[----:B------:R-:W1:Y:S02]  /*164a0*/  LDC.64 R2, c[0x0][0xc88] ;  /* 0x00032200ff027b82 */ /* 0x000e640000000a00 */
[----:B-1----:R-:W-:-:S05]  /*164b0*/  IMAD.WIDE R2, R19, 0x4, R2 ;  /* 0x0000000413027825 */ /* 0x002fca00078e0202 */
[----:B0-----:R-:W0:Y:S01]  /*164c0*/  LDG.E R33, desc[UR42][R2.64] ;  /* 0x0000002a02217981 */ /* 0x001e22000c1e1900 */
[----:B------:R-:W-:Y:S05]  /*164d0*/  YIELD ;  /* 0x0000000000007946 */ /* 0x000fea0003800000 */
[----:B------:R-:W-:Y:S01]  /*164e0*/  ULDC.64 UR4, c[0x0][0xa28] ;  /* 0x00028a0000047ab9 */ /* 0x000fe20000000a00 */
[----:B------:R-:W-:Y:S01]  /*164f0*/  IMAD.MOV.U32 R11, RZ, RZ, RZ ;  /* 0x000000ffff0b7224 */ /* 0x000fe200078e00ff */
[----:B------:R-:W-:Y:S01]  /*16500*/  ISETP.NE.U32.AND P0, PT, RZ, UR4, PT ;  /* 0x00000004ff007c0c */ /* 0x000fe2000bf05070 */
[----:B------:R-:W-:Y:S01]  /*16510*/  IMAD.MOV.U32 R6, RZ, RZ, RZ ;  /* 0x000000ffff067224 */ /* 0x000fe200078e00ff */
[----:B------:R-:W-:Y:S01]  /*16520*/  ULDC.64 UR8, c[0x0][0xa18] ;  /* 0x0002860000087ab9 */ /* 0x000fe20000000a00 */
[----:B------:R-:W-:Y:S01]  /*16530*/  ULDC.64 UR6, c[0x0][0xa10] ;  /* 0x0002840000067ab9 */ /* 0x000fe20000000a00 */
[----:B------:R-:W-:-:S02]  /*16540*/  ISETP.NE.AND.EX P0, PT, RZ, UR5, PT, P0 ;  /* 0x00000005ff007c0c */ /* 0x000fc4000bf05300 */
[----:B0-----:R-:W-:-:S11]  /*16550*/  SHF.R.S32.HI R0, RZ, 0x1f, R33 ;  /* 0x0000001fff007819 */ /* 0x001fd60000011421 */
[C---:B------:R-:W-:Y:S02]  /*16560*/  @P0 LEA R2, P1, R33.reuse, UR4, 0x2 ;  /* 0x0000000421020c11 */ /* 0x040fe4000f8210ff */
[C---:B------:R-:W-:Y:S01]  /*16570*/  SHF.L.U32 R23, R33.reuse, 0x2, RZ ;  /* 0x0000000221177819 */ /* 0x040fe200000006ff */
[----:B------:R0:W-:Y:S01]  /*16580*/  STL [R1+0x18], R0 ;  /* 0x0000180001007387 */ /* 0x0001e20000100800 */
[----:B------:R-:W-:Y:S01]  /*16590*/  @P0 LEA.HI.X R3, R33, UR5, R0, 0x2, P1 ;  /* 0x0000000521030c11 */ /* 0x000fe200088f1400 */
[----:B------:R-:W-:-:S04]  /*165a0*/  ULDC.64 UR4, c[0x0][0xa00] ;  /* 0x0002800000047ab9 */ /* 0x000fc80000000a00 */
[----:B--2---:R1:W2:Y:S01]  /*165b0*/  @P0 LDG.E R11, desc[UR42][R2.64] ;  /* 0x0000002a020b0981 */ /* 0x0042a2000c1e1900 */
[----:B------:R-:W-:Y:S02]  /*165c0*/  ISETP.NE.U32.AND P0, PT, RZ, UR4, PT ;  /* 0x00000004ff007c0c */ /* 0x000fe4000bf05070 */
[----:B------:R-:W-:Y:S01]  /*165d0*/  SHF.L.U64.HI R24, R33, 0x2, R0 ;  /* 0x0000000221187819 */ /* 0x000fe20000010200 */
[----:B0-----:R-:W-:Y:S01]  /*165e0*/  IMAD.MOV.U32 R0, RZ, RZ, RZ ;  /* 0x000000ffff007224 */ /* 0x001fe200078e00ff */
[----:B------:R-:W-:Y:S02]  /*165f0*/  ISETP.NE.AND.EX P0, PT, RZ, UR5, PT, P0 ;  /* 0x00000005ff007c0c */ /* 0x000fe4000bf05300 */
[----:B------:R-:W-:Y:S02]  /*16600*/  ISETP.NE.U32.AND P1, PT, RZ, UR8, PT ;  /* 0x00000008ff007c0c */ /* 0x000fe4000bf25070 */
[----:B------:R-:W-:Y:S02]  /*16610*/  ISETP.NE.U32.AND P2, PT, RZ, UR6, PT ;  /* 0x00000006ff007c0c */ /* 0x000fe4000bf45070 */
[----:B-1----:R-:W-:-:S02]  /*16620*/  IADD3 R2, P3, R23, UR4, RZ ;  /* 0x0000000417027c10 */ /* 0x002fc4000ff7e0ff */
[----:B------:R-:W-:Y:S02]  /*16630*/  ISETP.NE.AND.EX P1, PT, RZ, UR9, PT, P1 ;  /* 0x00000009ff007c0c */ /* 0x000fe4000bf25310 */
[C---:B------:R-:W-:Y:S02]  /*16640*/  IADD3.X R3, R24.reuse, UR5, RZ, P3, !PT ;  /* 0x0000000518037c10 */ /* 0x040fe40009ffe4ff */
[----:B------:R-:W-:Y:S02]  /*16650*/  ISETP.NE.AND.EX P2, PT, RZ, UR7, PT, P2 ;  /* 0x00000007ff007c0c */ /* 0x000fe4000bf45320 */
[----:B------:R-:W-:Y:S01]  /*16660*/  IADD3 R4, P4, R23, UR6, RZ ;  /* 0x0000000617047c10 */ /* 0x000fe2000ff9e0ff */
[----:B------:R-:W3:Y:S01]  /*16670*/  @P0 LDG.E R6, desc[UR42][R2.64] ;  /* 0x0000002a02060981 */ /* 0x000ee2000c1e1900 */
[----:B------:R-:W-:Y:S02]  /*16680*/  ULDC UR4, c[0x0][0x288] ;  /* 0x0000a20000047ab9 */ /* 0x000fe40000000800 */
[----:B------:R-:W-:Y:S01]  /*16690*/  MOV R8, UR4 ;  /* 0x0000000400087c02 */ /* 0x000fe20008000f00 */
[----:B------:R-:W-:Y:S01]  /*166a0*/  ULDC.64 UR4, c[0x0][0x418] ;  /* 0x0001060000047ab9 */ /* 0x000fe20000000a00 */
[----:B------:R-:W-:-:S05]  /*166b0*/  IADD3.X R5, R24, UR7, RZ, P4, !PT ;  /* 0x0000000718057c10 */ /* 0x000fca000a7fe4ff */
[----:B------:R-:W5:Y:S04]  /*166c0*/  @P2 LDG.E R0, desc[UR42][R4.64] ;  /* 0x0000002a04002981 */ /* 0x000f68000c1e1900 */
[----:B---3--:R0:W-:Y:S02]  /*166d0*/  STL [R1+0xc], R6 ;  /* 0x00000c0601007387 */ /* 0x0081e40000100800 */
[----:B0-----:R-:W-:-:S04]  /*166e0*/  @P1 IADD3 R6, P3, R23, UR8, RZ ;  /* 0x0000000817061c10 */ /* 0x001fc8000ff7e0ff */
[----:B------:R-:W-:-:S05]  /*166f0*/  @P1 IADD3.X R7, R24, UR9, RZ, P3, !PT ;  /* 0x0000000918071c10 */ /* 0x000fca0009ffe4ff */
[----:B------:R0:W3:Y:S01]  /*16700*/  @P1 LDG.E R8, desc[UR42][R6.64] ;  /* 0x0000002a06081981 */ /* 0x0000e2000c1e1900 */
[----:B------:R-:W-:-:S03]  /*16710*/  UISETP.NE.U32.AND UP0, UPT, UR4, URZ, UPT ;  /* 0x0000003f0400728c */ /* 0x000fc6000bf05070 */
[----:B------:R-:W-:Y:S01]  /*16720*/  ULDC UR4, c[0x0][0x424] ;  /* 0x0001090000047ab9 */ /* 0x000fe20000000800 */
[----:B------:R-:W-:-:S03]  /*16730*/  UISETP.NE.AND.EX UP0, UPT, UR5, URZ, UPT, UP0 ;  /* 0x0000003f0500728c */ /* 0x000fc6000bf05300 */
[----:B------:R-:W-:Y:S01]  /*16740*/  ULDC UR5, c[0x0][0x2f0] ;  /* 0x0000bc0000057ab9 */ /* 0x000fe20000000800 */
[----:B------:R-:W-:-:S04]  /*16750*/  USEL UR4, UR4, 0x1, UP0 ;  /* 0x0000000104047887 */ /* 0x000fc80008000000 */
[----:B------:R-:W-:Y:S01]  /*16760*/  UIMAD UR4, UR4, UR5, URZ ;  /* 0x00000005040472a4 */ /* 0x000fe2000f8e023f */
[----:B--2---:R-:W-:Y:S02]  /*16770*/  STL [R1], R11 ;  /* 0x0000000b01007387 */ /* 0x004fe40000100800 */
[----:B------:R-:W-:Y:S02]  /*16780*/  ULDC UR5, c[0x0][0x348] ;  /* 0x0000d20000057ab9 */ /* 0x000fe40000000800 */
[----:B0-----:R-:W-:Y:S01]  /*16790*/  IMAD.U32 R6, RZ, RZ, UR5 ;  /* 0x00000005ff067e24 */ /* 0x001fe2000f8e00ff */
[----:B---3--:R0:W-:Y:S02]  /*167a0*/  STL [R1+0x20], R8 ;  /* 0x0000200801007387 */ /* 0x0081e40000100800 */
[----:B0-----:R-:W-:Y:S01]  /*167b0*/  IMAD.U32 R8, RZ, RZ, UR4 ;  /* 0x00000004ff087e24 */ /* 0x001fe2000f8e00ff */
[----:B------:R-:W-:Y:S06]  /*167c0*/  @P1 BRA `(.L_x_7178) ;  /* 0x0000000000141947 */ /* 0x000fec0003800000 */
[----:B------:R-:W-:Y:S05]  /*167d0*/  @!P0 BRA `(.L_x_7178) ;  /* 0x0000000000108947 */ /* 0x000fea0003800000 */
[----:B------:R-:W2:Y:S04]  /*167e0*/  LDG.E R10, desc[UR42][R2.64] ;  /* 0x0000002a020a7981 */ /* 0x000ea8000c1e1900 */
[----:B------:R-:W2:Y:S02]  /*167f0*/  LDG.E R7, desc[UR42][R2.64+0x4] ;  /* 0x0000042a02077981 */ /* 0x000ea4000c1e1900 */
[----:B--2---:R-:W-:-:S05]  /*16800*/  IADD3 R2, -R10, R7, RZ ;  /* 0x000000070a027210 */ /* 0x004fca0007ffe1ff */
[----:B------:R0:W-:Y:S02]  /*16810*/  STL [R1+0x20], R2 ;  /* 0x0000200201007387 */ /* 0x0001e40000100800 */
.L_x_7178:
        /* <DEDUP_REMOVED lines=14> */
.L_x_7179:
        /* <DEDUP_REMOVED lines=9> */
.L_x_7180:
[----:B0-----:R-:W2:Y:S04]  /*16990*/  @P2 LDG.E R3, desc[UR42][R4.64] ;  /* 0x0000002a04032981 */ /* 0x001ea8000c1e1900 */
[----:B------:R0:W2:Y:S01]  /*169a0*/  @P2 LDG.E R2, desc[UR42][R4.64+0x4] ;  /* 0x0000042a04022981 */ /* 0x0000a2000c1e1900 */
[----:B-----5:R-:W-:Y:S01]  /*169b0*/  IMAD.IADD R8, R8, 0x1, -R11 ;  /* 0x0000000108087824 */ /* 0x020fe200078e0a0b */
[----:B------:R-:W-:Y:S01]  /*169c0*/  BSSY B0, `(.L_x_7181) ;  /* 0x0000029000007945 */ /* 0x000fe20003800000 */
[----:B------:R-:W-:Y:S02]  /*169d0*/  LOP3.LUT R37, R7, 0xff, RZ, 0xc0, !PT ;  /* 0x000000ff07257812 */ /* 0x000fe400078ec0ff */
[----:B0-----:R-:W-:Y:S02]  /*169e0*/  SHF.R.U32.HI R5, RZ, 0x10, R7 ;  /* 0x00000010ff057819 */ /* 0x001fe40000011607 */
[----:B--2---:R-:W-:-:S05]  /*169f0*/  @P2 IADD3 R6, -R3, R2, RZ ;  /* 0x0000000203062210 */ /* 0x004fca0007ffe1ff */
[----:B------:R-:W-:-:S05]  /*16a00*/  IMAD.IADD R36, R8, 0x1, R6 ;  /* 0x0000000108247824 */ /* 0x000fca00078e0206 */
[C---:B------:R-:W-:Y:S02]  /*16a10*/  ISETP.GE.AND P1, PT, R36.reuse, 0x1, PT ;  /* 0x000000012400780c */ /* 0x040fe40003f26270 */
[----:B------:R-:W-:-:S04]  /*16a20*/  IADD3 R2, R36, 0x7f, RZ ;  /* 0x0000007f24027810 */ /* 0x000fc80007ffe0ff */
[----:B------:R-:W-:-:S04]  /*16a30*/  SHF.R.S32.HI R3, RZ, 0x1f, R2 ;  /* 0x0000001fff037819 */ /* 0x000fc80000011402 */
[----:B------:R-:W-:Y:S01]  /*16a40*/  LEA.HI R3, R3, R2, RZ, 0x7 ;  /* 0x0000000203037211 */ /* 0x000fe200078f38ff */
[----:B------:R-:W-:-:S03]  /*16a50*/  IMAD.MOV.U32 R2, RZ, RZ, RZ ;  /* 0x000000ffff027224 */ /* 0x000fc600078e00ff */
[----:B------:R-:W-:Y:S01]  /*16a60*/  SHF.R.S32.HI R4, RZ, 0x7, R3 ;  /* 0x00000007ff047819 */ /* 0x000fe20000011403 */
        /* <DEDUP_REMOVED lines=30> */
.L_x_7182:
[----:B------:R-:W-:Y:S05]  /*16c50*/  BSYNC B0 ;  /* 0x0000000000007941 */ /* 0x000fea0003800000 */
.L_x_7181:
[-C--:B------:R-:W-:Y:S01]  /*16c60*/  IMAD R7, R37, R2.reuse, RZ ;  /* 0x0000000225077224 */ /* 0x080fe200078e02ff */
[----:B------:R-:W-:Y:S04]  /*16c70*/  BSSY B0, `(.L_x_7183) ;  /* 0x0000114000007945 */ /* 0x000fe80003800000 */
[C---:B------:R-:W-:Y:S01]  /*16c80*/  VIADDMNMX R3, R7.reuse, R2, R4, PT ;  /* 0x0000000207037246 */ /* 0x040fe20003800104 */
[----:B------:R-:W-:-:S03]  /*16c90*/  IMAD R7, R7, 0x80, -R8 ;  /* 0x0000008007077824 */ /* 0x000fc600078e0a08 */
[----:B------:R-:W-:Y:S02]  /*16ca0*/  LEA R3, R3, -R8, 0x7 ;  /* 0x8000000803037211 */ /* 0x000fe400078e38ff */
[----:B------:R-:W-:Y:S02]  /*16cb0*/  VIMNMX R7, RZ, R7, !PT ;  /* 0x00000007ff077248 */ /* 0x000fe40007fe0100 */
[----:B------:R-:W-:Y:S02]  /*16cc0*/  VIMNMX R2, R3, R6, PT ;  /* 0x0000000603027248 */ /* 0x000fe40003fe0100 */
[----:B------:R-:W-:Y:S02]  /*16cd0*/  SHF.R.U32.HI R6, RZ, 0x7, R7 ;  /* 0x00000007ff067819 */ /* 0x000fe40000011607 */
[----:B------:R-:W-:-:S13]  /*16ce0*/  ISETP.GT.AND P0, PT, R2, R7, PT ;  /* 0x000000070200720c */ /* 0x000fda0003f04270 */
        /* <DEDUP_REMOVED lines=15> */
.L_x_7398:
[----:B-1----:R-:W-:Y:S02]  /*16de0*/  ISETP.NE.AND P0, PT, R14, RZ, PT ;  /* 0x000000ff0e00720c */ /* 0x002fe40003f05270 */
[----:B------:R-:W-:-:S11]  /*16df0*/  PLOP3.LUT P6, PT, PT, PT, PT, 0x8, 0x0 ;  /* 0x000000000000781c */ /* 0x000fd60003fce170 */
[----:B------:R-:W-:Y:S05]  /*16e00*/  @P0 BRA `(.L_x_7186) ;  /* 0x00000000000c0947 */ /* 0x000fea0003800000 */
[----:B------:R-:W-:-:S03]  /*16e10*/  UMOV UR4, 0xffffffff ;  /* 0xffffffff00047882 */ /* 0x000fc60000000000 */
[----:B------:R-:W-:Y:S05]  /*16e20*/  BRA.DIV UR4, `(.L_x_7187) ;  /* 0x0000007a04507947 */ /* 0x000fea000b800000 */
[----:B------:R-:W-:-:S13]  /*16e30*/  ELECT P6, URZ, PT ;  /* 0x00000000003f782f */ /* 0x000fda00038c0000 */
.L_x_7186:
        /* <DEDUP_REMOVED lines=9> */
.L_x_7401:
[----:B------:R-:W-:Y:S05]  /*16ed0*/  BSYNC B1 ;  /* 0x0000000000017941 */ /* 0x000fea0003800000 */
.L_x_7188:
        /* <DEDUP_REMOVED lines=10> */
.L_x_7402:
[----:B------:R-:W-:Y:S05]  /*16f80*/  BSYNC B2 ;  /* 0x0000000000027941 */ /* 0x000fea0003800000 */
.L_x_7192:
[----:B------:R-:W-:Y:S04]  /*16f90*/  BSSY B2, `(.L_x_7194) ;  /* 0x0000009000027945 */ /* 0x000fe80003800000 */
[----:B------:R-:W-:Y:S05]  /*16fa0*/  @P2 BRA `(.L_x_7195) ;  /* 0x00000000001c2947 */ /* 0x000fea0003800000 */
[----:B------:R-:W2:Y:S01]  /*16fb0*/  S2R R8, SR_TID.X ;  /* 0x0000000000087919 */ /* 0x000ea20000002100 */
[----:B0-----:R-:W-:-:S04]  /*16fc0*/  MOV R7, 0x8000 ;  /* 0x0000800000077802 */ /* 0x001fc80000000f00 */
[----:B------:R3:W-:Y:S01]  /*16fd0*/  SYNCS.ARRIVE.TRANS64 RZ, [R10+URZ+0x28890], R7 ;  /* 0x028890070aff79a7 */ /* 0x0007e2000800003f */
[----:B--2---:R-:W-:-:S04]  /*16fe0*/  LOP3.LUT R8, R8, 0x1f, RZ, 0xc0, !PT ;  /* 0x0000001f08087812 */ /* 0x004fc800078ec0ff */
[----:B------:R-:W-:-:S13]  /*16ff0*/  ISETP.NE.AND P0, PT, R8, RZ, PT ;  /* 0x000000ff0800720c */ /* 0x000fda0003f05270 */
[----:B---3--:R-:W-:Y:S05]  /*17000*/  @!P0 BRA `(.L_x_7195) ;  /* 0x0000000000048947 */ /* 0x008fea0003800000 */
[----:B------:R-:W-:Y:S01]  /*17010*/  BPT.TRAP 0x1 ;  /* 0x000000040000795c */ /* 0x000fe20000300000 */
.L_x_7195:
[----:B------:R-:W-:Y:S05]  /*17020*/  BSYNC B2 ;  /* 0x0000000000027941 */ /* 0x000fea0003800000 */
.L_x_7194:
[----:B------:R-:W-:Y:S01]  /*17030*/  IMAD.MOV.U32 R20, RZ, RZ, RZ ;  /* 0x000000ffff147224 */ /* 0x000fe200078e00ff */
[----:B------:R-:W-:Y:S01]  /*17040*/  UIADD3 UR4, UP0, UR40, 0x570, URZ ;  /* 0x0000057028047890 */ /* 0x000fe2000ff1e03f */
[----:B------:R-:W-:Y:S01]  /*17050*/  IMAD R8, R3, 0x80, R0 ;  /* 0x0000008003087824 */ /* 0x000fe200078e0200 */
[----:B------:R-:W-:Y:S01]  /*17060*/  PLOP3.LUT P0, PT, PT, PT, PT, 0x80, 0x0 ;  /* 0x000000000000781c */ /* 0x000fe20003f0f070 */
[C---:B0-----:R-:W-:Y:S01]  /*17070*/  IMAD R7, R27.reuse, 0x8000, R22 ;  /* 0x000080001b077824 */ /* 0x041fe200078e0216 */
[----:B------:R-:W-:Y:S01]  /*17080*/  R2UR UR10, R20 ;  /* 0x00000000140a72ca */ /* 0x000fe200000e0000 */
[----:B------:R-:W-:Y:S01]  /*17090*/  IMAD.SHL.U32 R13, R27, 0x4000, RZ ;  /* 0x000040001b0d7824 */ /* 0x000fe200078e00ff */
[----:B------:R-:W-:Y:S01]  /*170a0*/  IADD3 R8, R8, -0x80, RZ ;  /* 0xffffff8008087810 */ /* 0x000fe20007ffe0ff */
[----:B------:R-:W-:Y:S01]  /*170b0*/  VIADD R12, R7, 0x18400 ;  /* 0x00018400070c7836 */ /* 0x000fe20000000000 */
[----:B------:R-:W-:Y:S01]  /*170c0*/  IADD3 R11, R10, 0x28890, RZ ;  /* 0x000288900a0b7810 */ /* 0x000fe20007ffe0ff */
[----:B------:R-:W-:Y:S01]  /*170d0*/  UIADD3.X UR5, URZ, UR41, URZ, UP0, !UPT ;  /* 0x000000293f057290 */ /* 0x000fe200087fe43f */
[----:B------:R-:W-:Y:S01]  /*170e0*/  UMOV UR6, 0x0 ;  /* 0x0000000000067882 */ /* 0x000fe20000000000 */
[----:B------:R-:W-:-:S10]  /*170f0*/  UMOV UR7, 0x12f00000 ;  /* 0x12f0000000077882 */ /* 0x000fd40000000000 */
.L_x_7196:
        /* <DEDUP_REMOVED lines=16> */
.L_x_7197:
        /* <DEDUP_REMOVED lines=13> */
.L_x_7403:
[----:B------:R-:W-:Y:S05]  /*172d0*/  BSYNC B2 ;  /* 0x0000000000027941 */ /* 0x000fea0003800000 */
.L_x_7198:
        /* <DEDUP_REMOVED lines=11> */
.L_x_7201:
[----:B------:R-:W-:Y:S05]  /*17390*/  BSYNC B2 ;  /* 0x0000000000027941 */ /* 0x000fea0003800000 */
.L_x_7200:
[----:B------:R-:W-:Y:S01]  /*173a0*/  R2UR UR10, R20 ;  /* 0x00000000140a72ca */ /* 0x000fe200000e0000 */
[----:B------:R-:W-:Y:S01]  /*173b0*/  IMAD R13, R13, 0x2, R22 ;  /* 0x000000020d0d7824 */ /* 0x000fe200078e0216 */
[----:B------:R-:W-:Y:S01]  /*173c0*/  R2UR UR6, R14 ;  /* 0x000000000e0672ca */ /* 0x000fe200000e0000 */
[----:B------:R-:W-:Y:S01]  /*173d0*/  UIADD3 UR4, UP0, UR40, 0x670, URZ ;  /* 0x0000067028047890 */ /* 0x000fe2000ff1e03f */
[----:B------:R-:W-:Y:S01]  /*173e0*/  R2UR UR7, R15 ;  /* 0x000000000f0772ca */ /* 0x000fe200000e0000 */
[----:B01----:R-:W-:Y:S01]  /*173f0*/  VIADD R10, R10, 0x288b0 ;  /* 0x000288b00a0a7836 */ /* 0x003fe20000000000 */
[----:B------:R-:W-:Y:S01]  /*17400*/  PLOP3.LUT P0, PT, PT, PT, PT, 0x80, 0x0 ;  /* 0x000000000000781c */ /* 0x000fe20003f0f070 */
[----:B------:R-:W-:Y:S01]  /*17410*/  UIADD3.X UR5, URZ, UR41, URZ, UP0, !UPT ;  /* 0x000000293f057290 */ /* 0x000fe200087fe43f */
[----:B------:R-:W-:-:S11]  /*17420*/  IADD3 R7, R13, 0x400, RZ ;  /* 0x000004000d077810 */ /* 0x000fd60007ffe0ff */
.L_x_7202:
        /* <DEDUP_REMOVED lines=15> */
.L_x_7203:
        /* <DEDUP_REMOVED lines=10> */
.L_x_7191:
[----:B------:R-:W-:Y:S05]  /*175c0*/  BSYNC B1 ;  /* 0x0000000000017941 */ /* 0x000fea0003800000 */
.L_x_7190:
[----:B------:R-:W-:Y:S01]  /*175d0*/  IADD3 R11, R3, -0x2, RZ ;  /* 0xfffffffe030b7810 */ /* 0x000fe20007ffe0ff */
[----:B------:R-:W-:Y:S01]  /*175e0*/  VIADD R27, R27, 0x1 ;  /* 0x000000011b1b7836 */ /* 0x000fe20000000000 */
[----:B------:R-:W-:Y:S02]  /*175f0*/  PLOP3.LUT P0, PT, PT, PT, PT, 0x8, 0x0 ;  /* 0x000000000000781c */ /* 0x000fe40003f0e170 */
[----:B------:R-:W-:Y:S02]  /*17600*/  ISETP.GE.AND P3, PT, R11, R6, PT ;  /* 0x000000060b00720c */ /* 0x000fe40003f66270 */
[----:B------:R-:W-:-:S04]  /*17610*/  ISETP.NE.AND P2, PT, R27, 0x2, PT ;  /* 0x000000021b00780c */ /* 0x000fc80003f45270 */
[----:B------:R-:W-:Y:S02]  /*17620*/  SEL R8, RZ, 0x1, P2 ;  /* 0x00000001ff087807 */ /* 0x000fe40001000000 */
[----:B------:R-:W-:Y:S02]  /*17630*/  SEL R27, R27, RZ, P2 ;  /* 0x000000ff1b1b7207 */ /* 0x000fe40001000000 */
[----:B------:R-:W-:-:S03]  /*17640*/  LOP3.LUT R29, R29, R8, RZ, 0x3c, !PT ;  /* 0x000000081d1d7212 */ /* 0x000fc600078e3cff */
[----:B------:R-:W-:Y:S05]  /*17650*/  @!P3 BRA `(.L_x_7184) ;  /* 0x0000000400d4b947 */ /* 0x000fea0003800000 */
.L_x_7218:
        /* <DEDUP_REMOVED lines=11> */
.L_x_7404:
[----:B------:R-:W-:Y:S05]  /*17710*/  BSYNC B2 ;  /* 0x0000000000027941 */ /* 0x000fea0003800000 */
.L_x_7206:
        /* <DEDUP_REMOVED lines=9> */
.L_x_7209:
[----:B------:R-:W-:Y:S05]  /*177b0*/  BSYNC B2 ;  /* 0x0000000000027941 */ /* 0x000fea0003800000 */
.L_x_7208:
[----:B------:R-:W-:Y:S01]  /*177c0*/  MOV R14, RZ ;  /* 0x000000ff000e7202 */ /* 0x000fe20000000f00 */
[----:B------:R-:W-:Y:S01]  /*177d0*/  IMAD R8, R27, 0x8000, R22 ;  /* 0x000080001b087824 */ /* 0x000fe200078e0216 */
[----:B------:R-:W-:Y:S01]  /*177e0*/  UIADD3 UR4, UP0, UR40, 0x570, URZ ;  /* 0x0000057028047890 */ /* 0x000fe2000ff1e03f */
        /* <DEDUP_REMOVED lines=8> */
.L_x_7210:
        /* <DEDUP_REMOVED lines=16> */
.L_x_7211:
        /* <DEDUP_REMOVED lines=13> */
.L_x_7405:
[----:B------:R-:W-:Y:S05]  /*17a40*/  BSYNC B2 ;  /* 0x0000000000027941 */ /* 0x000fea0003800000 */
.L_x_7212:
        /* <DEDUP_REMOVED lines=11> */
.L_x_7215:
[----:B------:R-:W-:Y:S05]  /*17b00*/  BSYNC B2 ;  /* 0x0000000000027941 */ /* 0x000fea0003800000 */
.L_x_7214:
        /* <DEDUP_REMOVED lines=8> */
.L_x_7216:
        /* <DEDUP_REMOVED lines=15> */
.L_x_7217:
        /* <DEDUP_REMOVED lines=10> */
.L_x_7205:
[----:B------:R-:W-:Y:S05]  /*17d20*/  BSYNC B1 ;  /* 0x0000000000017941 */ /* 0x000fea0003800000 */
.L_x_7204:
[----:B------:R-:W-:Y:S01]  /*17d30*/  ISETP.GT.AND P3, PT, R11, R6, PT ;  /* 0x000000060b00720c */ /* 0x000fe20003f64270 */
[----:B------:R-:W-:Y:S02]  /*17d40*/  VIADD R27, R27, 0x1 ;  /* 0x000000011b1b7836 */ /* 0x000fe40000000000 */
[----:B------:R-:W-:-:S03]  /*17d50*/  VIADD R11, R11, 0xffffffff ;  /* 0xffffffff0b0b7836 */ /* 0x000fc60000000000 */
[----:B------:R-:W-:-:S04]  /*17d60*/  ISETP.NE.AND P2, PT, R27, 0x2, PT ;  /* 0x000000021b00780c */ /* 0x000fc80003f45270 */
[----:B------:R-:W-:Y:S02]  /*17d70*/  SEL R8, RZ, 0x1, P2 ;  /* 0x00000001ff087807 */ /* 0x000fe40001000000 */
[----:B------:R-:W-:Y:S02]  /*17d80*/  SEL R27, R27, RZ, P2 ;  /* 0x000000ff1b1b7207 */ /* 0x000fe40001000000 */
[----:B------:R-:W-:Y:S01]  /*17d90*/  LOP3.LUT R29, R29, R8, RZ, 0x3c, !PT ;  /* 0x000000081d1d7212 */ /* 0x000fe200078e3cff */
[----:B------:R-:W-:Y:S06]  /*17da0*/  @P3 BRA `(.L_x_7218) ;  /* 0xfffffff8002c3947 */ /* 0x000fec000383ffff */
.L_x_7184:
[----:B------:R-:W-:Y:S05]  /*17db0*/  BSYNC B0 ;  /* 0x0000000000007941 */ /* 0x000fea0003800000 */
.L_x_7183:
[----:B------:R-:W-:Y:S05]  /*17dc0*/  @!P0 WARPSYNC.ALL ;  /* 0x0000000000008948 */ /* 0x000fea0003800000 */
[----:B------:R-:W-:Y:S01]  /*17dd0*/  @!P0 BAR.SYNC.DEFER_BLOCKING 0xc, 0x180 ;  /* 0x0306000000008b1d */ /* 0x000fe20000010000 */
[----:B------:R-:W-:-:S05]  /*17de0*/  MOV R0, RZ ;  /* 0x000000ff00007202 */ /* 0x000fca0000000f00 */
[----:B------:R-:W-:Y:S04]  /*17df0*/  BSSY B0, `(.L_x_7219) ;  /* 0x000001e000007945 */ /* 0x000fe80003800000 */
[----:B------:R-:W-:Y:S05]  /*17e00*/  @!P1 BRA `(.L_x_7220) ;  /* 0x0000000000709947 */ /* 0x000fea0003800000 */
[----:B------:R-:W-:Y:S02]  /*17e10*/  ISETP.NE.AND P0, PT, R5, RZ, PT ;  /* 0x000000ff0500720c */ /* 0x000fe40003f05270 */
[----:B------:R-:W-:-:S11]  /*17e20*/  MOV R2, RZ ;  /* 0x000000ff00027202 */ /* 0x000fd60000000f00 */
[----:B------:R-:W1:Y:S02]  /*17e30*/  @!P0 LDC R5, c[0x0][0x9f0] ;  /* 0x00027c00ff058b82 */ /* 0x000e640000000800 */
[----:B-1----:R-:W-:-:S04]  /*17e40*/  IABS R0, R5 ;  /* 0x0000000500007213 */ /* 0x002fc80000000000 */
[----:B0-----:R-:W0:Y:S08]  /*17e50*/  I2F.RP R7, R0 ;  /* 0x0000000000077306 */ /* 0x001e300000209400 */
[----:B0-----:R-:W0:Y:S02]  /*17e60*/  MUFU.RCP R7, R7 ;  /* 0x0000000700077308 */ /* 0x001e240000001000 */
[----:B0-----:R-:W-:-:S06]  /*17e70*/  VIADD R8, R7, 0xffffffe ;  /* 0x0ffffffe07087836 */ /* 0x001fcc0000000000 */
[----:B------:R-:W0:Y:S02]  /*17e80*/  F2I.FTZ.U32.TRUNC.NTZ R3, R8 ;  /* 0x0000000800037305 */ /* 0x000e24000021f000 */
[----:B0-----:R-:W-:-:S04]  /*17e90*/  IMAD.MOV R9, RZ, RZ, -R3 ;  /* 0x000000ffff097224 */ /* 0x001fc800078e0a03 */
[----:B------:R-:W-:-:S04]  /*17ea0*/  IMAD R9, R9, R0, RZ ;  /* 0x0000000009097224 */ /* 0x000fc800078e02ff */
[----:B------:R-:W-:Y:S01]  /*17eb0*/  IMAD.HI.U32 R3, R3, R9, R2 ;  /* 0x0000000903037227 */ /* 0x000fe200078e0002 */
[----:B------:R-:W-:Y:S02]  /*17ec0*/  IADD3 R2, R4, -0x1, R5 ;  /* 0xffffffff04027810 */ /* 0x000fe40007ffe005 */
[-C--:B------:R-:W-:Y:S02]  /*17ed0*/  IABS R9, R5.reuse ;  /* 0x0000000500097213 */ /* 0x080fe40000000000 */
[----:B------:R-:W-:Y:S02]  /*17ee0*/  IABS R6, R2 ;  /* 0x0000000200067213 */ /* 0x000fe40000000000 */
[----:B------:R-:W-:Y:S01]  /*17ef0*/  LOP3.LUT R2, R2, R5, RZ, 0x3c, !PT ;  /* 0x0000000502027212 */ /* 0x000fe200078e3cff */
[----:B------:R-:W-:Y:S02]  /*17f00*/  IMAD.MOV R7, RZ, RZ, -R9 ;  /* 0x000000ffff077224 */ /* 0x000fe400078e0a09 */
        /* <DEDUP_REMOVED lines=12> */
.L_x_7220:
[----:B------:R-:W-:Y:S05]  /*17fd0*/  BSYNC B0 ;  /* 0x0000000000007941 */ /* 0x000fea0003800000 */
.L_x_7219:
[-C--:B------:R-:W-:Y:S01]  /*17fe0*/  IMAD R37, R37, R0.reuse, RZ ;  /* 0x0000000025257224 */ /* 0x080fe200078e02ff */
[----:B------:R-:W-:Y:S04]  /*17ff0*/  BSSY B7, `(.L_x_7221) ;  /* 0x000036f000077945 */ /* 0x000fe80003800000 */
[----:B------:R-:W-:-:S04]  /*18000*/  VIADDMNMX R2, R37, R0, R4, PT ;  /* 0x0000000025027246 */ /* 0x000fc80003800104 */
        /* <DEDUP_REMOVED lines=16> */
[----:B0-----:R-:W0:Y:S01]  /*18110*/  POPC R7, R4 ;  /* 0x0000000400077309 */ /* 0x001e220000000000 */
[----:B--2---:R-:W0:Y:S02]  /*18120*/  SHFL.IDX PT, R0, R3, R0, 0x1f ;  /* 0x00001f0003007589 */ /* 0x004e2400000e0000 */
[----:B0-----:R-:W-:Y:S01]  /*18130*/  IADD3 R16, R0, UR37, R7 ;  /* 0x0000002500107c10 */ /* 0x001fe2000fffe007 */
[----:B------:R-:W-:Y:S06]  /*18140*/  BRA `(.L_x_7223) ;  /* 0x0000003400647947 */ /* 0x000fec0003800000 */
.L_x_7222:
        /* <DEDUP_REMOVED lines=13> */
[----:B0-----:R-:W-:Y:S01]  /*18220*/  IMAD.U32 R7, RZ, RZ, UR9 ;  /* 0x00000009ff077e24 */ /* 0x001fe2000f8e00ff */
[----:B------:R-:W-:Y:S01]  /*18230*/  MOV R12, 0x1 ;  /* 0x00000001000c7802 */ /* 0x000fe20000000f00 */
[----:B------:R-:W-:-:S02]  /*18240*/  IMAD.U32 R11, RZ, RZ, UR5 ;  /* 0x00000005ff0b7e24 */ /* 0x000fc4000f8e00ff */
[----:B------:R-:W-:Y:S02]  /*18250*/  IMAD.MOV.U32 R8, RZ, RZ, 0x70 ;  /* 0x00000070ff087424 */ /* 0x000fe400078e00ff */
[----:B------:R-:W-:-:S07]  /*18260*/  IMAD.MOV.U32 R13, RZ, RZ, RZ ;  /* 0x000000ffff0d7224 */ /* 0x000fce00078e00ff */
[----:B------:R-:W-:-:S07]  /*18270*/  LEPC R20, `(.L_x_7225) ;  /* 0x000000001014794e */ /* 0x000fce0000000000 */
[----:B-1----:R-:W-:Y:S05]  /*18280*/  CALL.ABS.NOINC R2 ;  /* 0x0000000002007343 */ /* 0x002fea0003c00000 */
.L_x_7225:
[----:B------:R-:W-:Y:S05]  /*18290*/  BSYNC B6 ;  /* 0x0000000000067941 */ /* 0x000fea0003800000 */
.L_x_7224:
        /* <DEDUP_REMOVED lines=9> */
[----:B------:R-:W-:Y:S01]  /*18330*/  MOV R4, UR6 ;  /* 0x0000000600047c02 */ /* 0x000fe20008000f00 */
[----:B------:R-:W-:Y:S01]  /*18340*/  IMAD.U32 R5, RZ, RZ, UR7 ;  /* 0x00000007ff057e24 */ /* 0x000fe2000f8e00ff */
[----:B0-----:R-:W-:Y:S01]  /*18350*/  MOV R7, UR9 ;  /* 0x0000000900077c02 */ /* 0x001fe20008000f00 */
[----:B------:R-:W-:Y:S01]  /*18360*/  IMAD.U32 R6, RZ, RZ, UR8 ;  /* 0x00000008ff067e24 */ /* 0x000fe2000f8e00ff */
[----:B------:R-:W-:Y:S01]  /*18370*/  MOV R8, 0x70 ;  /* 0x0000007000087802 */ /* 0x000fe20000000f00 */
[----:B------:R-:W-:-:S02]  /*18380*/  IMAD.U32 R10, RZ, RZ, UR4 ;  /* 0x00000004ff0a7e24 */ /* 0x000fc4000f8e00ff */
[----:B------:R-:W-:Y:S02]  /*18390*/  IMAD.U32 R11, RZ, RZ, UR5 ;  /* 0x00000005ff0b7e24 */ /* 0x000fe4000f8e00ff */
[----:B------:R-:W-:Y:S02]  /*183a0*/  IMAD.MOV.U32 R12, RZ, RZ, 0x1 ;  /* 0x00000001ff0c7424 */ /* 0x000fe400078e00ff */
[----:B-1----:R-:W-:-:S07]  /*183b0*/  IMAD.MOV.U32 R13, RZ, RZ, RZ ;  /* 0x000000ffff0d7224 */ /* 0x002fce00078e00ff */
[----:B------:R-:W-:-:S07]  /*183c0*/  LEPC R20, `(.L_x_7228) ;  /* 0x000000001014794e */ /* 0x000fce0000000000 */
[----:B--2---:R-:W-:Y:S05]  /*183d0*/  CALL.ABS.NOINC R2 ;  /* 0x0000000002007343 */ /* 0x004fea0003c00000 */
.L_x_7228:
        /* <DEDUP_REMOVED lines=8> */
[----:B------:R-:W-:Y:S01]  /*18460*/  MOV R8, 0x70 ;  /* 0x0000007000087802 */ /* 0x000fe20000000f00 */
[----:B------:R-:W-:Y:S02]  /*18470*/  IMAD.U32 R10, RZ, RZ, UR8 ;  /* 0x00000008ff0a7e24 */ /* 0x000fe4000f8e00ff */
[----:B------:R-:W-:-:S02]  /*18480*/  IMAD.U32 R11, RZ, RZ, UR9 ;  /* 0x00000009ff0b7e24 */ /* 0x000fc4000f8e00ff */
[----:B------:R-:W-:Y:S02]  /*18490*/  IMAD.MOV.U32 R12, RZ, RZ, 0x1 ;  /* 0x00000001ff0c7424 */ /* 0x000fe400078e00ff */
[----:B0-----:R-:W-:-:S07]  /*184a0*/  IMAD.MOV.U32 R13, RZ, RZ, RZ ;  /* 0x000000ffff0d7224 */ /* 0x001fce00078e00ff */
[----:B------:R-:W-:-:S07]  /*184b0*/  LEPC R20, `(.L_x_7227) ;  /* 0x000000001014794e */ /* 0x000fce0000000000 */
[----:B-1----:R-:W-:Y:S05]  /*184c0*/  CALL.ABS.NOINC R2 ;  /* 0x0000000002007343 */ /* 0x002fea0003c00000 */
.L_x_7227:
[----:B------:R-:W-:Y:S05]  /*184d0*/  BSYNC B6 ;  /* 0x0000000000067941 */ /* 0x000fea0003800000 */
.L_x_7226:
[----:B------:R-:W2:Y:S01]  /*184e0*/  LDL R26, [R1+0x1c] ;  /* 0x00001c00011a7983 */ /* 0x000ea20000100800 */
[----:B------:R-:W-:Y:S01]  /*184f0*/  ULDC.64 UR4, c[0x0][0x9f8] ;  /* 0x00027e0000047ab9 */ /* 0x000fe20000000a00 */
[----:B------:R-:W1:Y:S01]  /*18500*/  LDC R0, c[0x0][0x430] ;  /* 0x00010c00ff007b82 */ /* 0x000e620000000800 */
[----:B------:R-:W-:Y:S01]  /*18510*/  ISETP.NE.U32.AND P0, PT, RZ, UR4, PT ;  /* 0x00000004ff007c0c */ /* 0x000fe2000bf05070 */
[----:B------:R-:W3:Y:S03]  /*18520*/  LDL R20, [R1] ;  /* 0x0000000001147983 */ /* 0x000ee60000100800 */
[----:B------:R-:W-:-:S13]  /*18530*/  ISETP.NE.AND.EX P0, PT, RZ, UR5, PT, P0 ;  /* 0x00000005ff007c0c */ /* 0x000fda000bf05300 */
[----:B------:R-:W-:Y:S01]  /*18540*/  @P0 IADD3 R2, P1, R23, UR4, RZ ;  /* 0x0000000417020c10 */ /* 0x000fe2000ff3e0ff */
[----:B------:R-:W4:Y:S01]  /*18550*/  S2R R21, SR_TID.X ;  /* 0x0000000000157919 */ /* 0x000f220000002100 */
[----:B------:R-:W-:Y:S02]  /*18560*/  ULDC UR4, c[0x0][0x2f4] ;  /* 0x0000bd0000047ab9 */ /* 0x000fe40000000800 */
[----:B------:R-:W-:-:S05]  /*18570*/  @P0 IADD3.X R3, R24, UR5, RZ, P1, !PT ;  /* 0x0000000518030c10 */ /* 0x000fca0008ffe4ff */
[----:B------:R0:W3:Y:S01]  /*18580*/  @P0 LDG.E R34, desc[UR42][R2.64] ;  /* 0x0000002a02220981 */ /* 0x0000e2000c1e1900 */
[----:B-1----:R-:W-:Y:S01]  /*18590*/  ISETP.NE.AND P1, PT, R0, 0x1, PT ;  /* 0x000000010000780c */ /* 0x002fe20003f25270 */
[----:B------:R-:W1:-:S12]  /*185a0*/  S2R R5, SR_TID.X ;  /* 0x0000000000057919 */ /* 0x000e580000002100 */
[----:B------:R-:W0:Y:S08]  /*185b0*/  @P1 LDC R4, c[0x0][0x434] ;  /* 0x00010d00ff041b82 */ /* 0x000e300000000800 */
[----:B------:R-:W0:Y:S01]  /*185c0*/  @P1 LDC R6, c[0x0][0x438] ;  /* 0x00010e00ff061b82 */ /* 0x000e220000000800 */
[----:B----4-:R-:W-:-:S04]  /*185d0*/  LOP3.LUT R21, R21, 0x7f, RZ, 0xc0, !PT ;  /* 0x0000007f15157812 */ /* 0x010fc800078ec0ff */
[----:B------:R-:W-:Y:S02]  /*185e0*/  SHF.R.U32.HI R21, RZ, 0x3, R21 ;  /* 0x00000003ff157819 */ /* 0x000fe40000011615 */
[----:B-1----:R-:W-:-:S04]  /*185f0*/  SHF.L.U32 R5, R5, 0x4, RZ ;  /* 0x0000000405057819 */ /* 0x002fc800000006ff */
[----:B------:R-:W-:Y:S02]  /*18600*/  LOP3.LUT R5, R5, 0x70, RZ, 0xc0, !PT ;  /* 0x0000007005057812 */ /* 0x000fe400078ec0ff */
[----:B------:R-:W-:Y:S01]  /*18610*/  LOP3.LUT R32, R32, 0xfffffffb, RZ, 0xc0, !PT ;  /* 0xfffffffb20207812 */ /* 0x000fe200078ec0ff */
[----:B------:R-:W-:Y:S01]  /*18620*/  UMOV UR5, 0xffffffff ;  /* 0xffffffff00057882 */ /* 0x000fe20000000000 */
[----:B--2---:R-:W-:-:S04]  /*18630*/  VIADD R26, R26, 0xffffffff ;  /* 0xffffffff1a1a7836 */ /* 0x004fc80000000000 */
[----:B------:R-:W-:-:S05]  /*18640*/  IMAD.SHL.U32 R8, R26, 0x80, RZ ;  /* 0x000000801a087824 */ /* 0x000fca00078e00ff */
[----:B------:R-:W-:-:S04]  /*18650*/  LOP3.LUT R5, R8, R21, R5, 0xfe, !PT ;  /* 0x0000001508057212 */ /* 0x000fc800078efe05 */
[C---:B------:R-:W-:Y:S02]  /*18660*/  ISETP.GE.AND P0, PT, R5.reuse, R36, PT ;  /* 0x000000240500720c */ /* 0x040fe40003f06270 */
[----:B---3--:R-:W-:-:S05]  /*18670*/  IADD3 R5, R5, R20, RZ ;  /* 0x0000001405057210 */ /* 0x008fca0007ffe0ff */
[----:B0-----:R-:W-:-:S04]  /*18680*/  @P1 IMAD.HI.U32 R7, R5, R4, RZ ;  /* 0x0000000405071227 */ /* 0x001fc800078e00ff */
[----:B------:R-:W-:Y:S01]  /*18690*/  IMAD.MOV.U32 R4, RZ, RZ, R5 ;  /* 0x000000ffff047224 */ /* 0x000fe200078e0005 */
[----:B------:R-:W-:Y:S01]  /*186a0*/  @P1 SHF.R.U32.HI R4, RZ, R6, R7 ;  /* 0x00000006ff041219 */ /* 0x000fe20000011607 */
[----:B------:R-:W0:Y:S01]  /*186b0*/  @!P0 LDC.64 R2, c[0x0][0x428] ;  /* 0x00010a00ff028b82 */ /* 0x000e220000000a00 */
[----:B------:R-:W-:-:S03]  /*186c0*/  SHF.R.S32.HI R9, RZ, 0x1f, R34 ;  /* 0x0000001fff097819 */ /* 0x000fc60000011422 */
[----:B------:R-:W-:-:S04]  /*186d0*/  IMAD.MOV R6, RZ, RZ, -R4 ;  /* 0x000000ffff067224 */ /* 0x000fc800078e0a04 */
[----:B------:R-:W-:Y:S01]  /*186e0*/  IMAD R0, R0, R6, R5 ;  /* 0x0000000600007224 */ /* 0x000fe200078e0205 */
[--C-:B------:R-:W-:Y:S01]  /*186f0*/  @!P0 SHF.R.S32.HI R5, RZ, 0x1f, R4.reuse ;  /* 0x0000001fff058819 */ /* 0x100fe20000011404 */
[----:B------:R-:W-:Y:S01]  /*18700*/  IMAD.U32 R7, RZ, RZ, UR38 ;  /* 0x00000026ff077e24 */ /* 0x000fe2000f8e00ff */
[----:B------:R1:W-:Y:S01]  /*18710*/  STL [R1+0x4], R9 ;  /* 0x0000040901007387 */ /* 0x0003e20000100800 */
[-C--:B0-----:R-:W-:Y:S02]  /*18720*/  @!P0 IMAD R6, R9, R2.reuse, RZ ;  /* 0x0000000209068224 */ /* 0x081fe400078e02ff */
[----:B------:R-:W-:-:S04]  /*18730*/  @!P0 IMAD.WIDE.U32 R4, R34, R2, R4 ;  /* 0x0000000222048225 */ /* 0x000fc800078e0004 */
[----:B------:R-:W-:Y:S02]  /*18740*/  @!P0 IMAD R6, R34, R3, R6 ;  /* 0x0000000322068224 */ /* 0x000fe400078e0206 */
[----:B------:R-:W0:Y:S03]  /*18750*/  @!P0 LDC.64 R2, c[0x0][0x418] ;  /* 0x00010600ff028b82 */ /* 0x000e260000000a00 */
[----:B------:R-:W-:Y:S02]  /*18760*/  @!P0 IADD3 R6, R5, R6, RZ ;  /* 0x0000000605068210 */ /* 0x000fe40007ffe0ff */
        /* <DEDUP_REMOVED lines=12> */
[----:B-1----:R-:W-:Y:S06]  /*18830*/  BRA.DIV UR5, `(.L_x_7229) ;  /* 0x0000006205507947 */ /* 0x002fec000b800000 */
.L_x_7408:
[----:B------:R-:W-:Y:S05]  /*18840*/  @!P2 BRA `(.L_x_7230) ;  /* 0x000000000004a947 */ /* 0x000fea0003800000 */
[----:B------:R-:W-:Y:S01]  /*18850*/  BPT.TRAP 0x1 ;  /* 0x000000040000795c */ /* 0x000fe20000300000 */
.L_x_7230:
[----:B------:R-:W-:Y:S01]  /*18860*/  SHF.R.S32.HI R5, RZ, 0x1f, R0 ;  /* 0x0000001fff057819 */ /* 0x000fe20000011400 */
[----:B------:R-:W-:Y:S01]  /*18870*/  ULDC.64 UR4, c[0x0][0x328] ;  /* 0x0000ca0000047ab9 */ /* 0x000fe20000000a00 */
[----:B------:R-:W-:Y:S01]  /*18880*/  ULDC.64 UR6, c[0x0][0x318] ;  /* 0x0000c60000067ab9 */ /* 0x000fe20000000a00 */
[----:B------:R-:W-:Y:S02]  /*18890*/  BSSY B0, `(.L_x_7231) ;  /* 0x0000014000007945 */ /* 0x000fe40003800000 */
        /* <DEDUP_REMOVED lines=19> */
.L_x_7409:
[----:B------:R-:W-:Y:S05]  /*189d0*/  BSYNC B0 ;  /* 0x0000000000007941 */ /* 0x000fea0003800000 */
.L_x_7231:
[----:B------:R-:W1:Y:S01]  /*189e0*/  S2R R9, SR_TID.X ;  /* 0x0000000000097919 */ /* 0x000e620000002100 */
[----:B------:R-:W-:Y:S01]  /*189f0*/  ULDC.64 UR4, c[0x0][0x300] ;  /* 0x0000c00000047ab9 */ /* 0x000fe20000000a00 */
[----:B------:R-:W-:Y:S01]  /*18a00*/  ULDC.64 UR6, c[0x0][0x2e8] ;  /* 0x0000ba0000067ab9 */ /* 0x000fe20000000a00 */
[----:B------:R-:W-:Y:S01]  /*18a10*/  IMAD R5, R5, UR4, RZ ;  /* 0x0000000405057c24 */ /* 0x000fe2000f8e02ff */
[----:B------:R-:W-:Y:S01]  /*18a20*/  LOP3.LUT P3, RZ, R32, 0x2, RZ, 0xc0, !PT ;  /* 0x0000000220ff7812 */ /* 0x000fe2000786c0ff */
[----:B0-----:R-:W-:Y:S01]  /*18a30*/  IMAD.WIDE.U32 R2, R0, UR4, RZ ;  /* 0x0000000400027c25 */ /* 0x001fe2000f8e00ff */
[----:B------:R-:W-:-:S03]  /*18a40*/  LOP3.LUT P2, RZ, R32, 0x1, RZ, 0xc0, !PT ;  /* 0x0000000120ff7812 */ /* 0x000fc6000784c0ff */
[----:B------:R-:W-:Y:S01]  /*18a50*/  IMAD R5, R0, UR5, R5 ;  /* 0x0000000500057c24 */ /* 0x000fe2000f8e0205 */
[----:B------:R-:W-:Y:S02]  /*18a60*/  ULDC.64 UR4, c[0x0][0x310] ;  /* 0x0000c40000047ab9 */ /* 0x000fe40000000a00 */
[----:B------:R-:W-:Y:S02]  /*18a70*/  IMAD R6, R6, UR4, RZ ;  /* 0x0000000406067c24 */ /* 0x000fe4000f8e02ff */
[----:B------:R-:W-:Y:S01]  /*18a80*/  IADD3 R3, R3, R5, RZ ;  /* 0x0000000503037210 */ /* 0x000fe20007ffe0ff */
[----:B------:R-:W-:Y:S02]  /*18a90*/  IMAD R5, R25, 0x4000, R35 ;  /* 0x0000400019057824 */ /* 0x000fe400078e0223 */
[C---:B------:R-:W-:Y:S02]  /*18aa0*/  IMAD R6, R4.reuse, UR5, R6 ;  /* 0x0000000504067c24 */ /* 0x040fe4000f8e0206 */
[----:B------:R-:W-:Y:S01]  /*18ab0*/  IMAD.WIDE.U32 R2, R4, UR4, R2 ;  /* 0x0000000404027c25 */ /* 0x000fe2000f8e0002 */
[----:B------:R-:W-:-:S03]  /*18ac0*/  ULDC.64 UR4, c[0x0][0x308] ;  /* 0x0000c20000047ab9 */ /* 0x000fc60000000a00 */
[----:B------:R-:W-:Y:S02]  /*18ad0*/  IMAD.IADD R3, R3, 0x1, R6 ;  /* 0x0000000103037824 */ /* 0x000fe400078e0206 */
[----:B------:R-:W-:Y:S01]  /*18ae0*/  IMAD.WIDE.U32 R2, R18, UR4, R2 ;  /* 0x0000000412027c25 */ /* 0x000fe2000f8e0002 */
[----:B------:R-:W-:-:S03]  /*18af0*/  UMOV UR4, 0xffffffff ;  /* 0xffffffff00047882 */ /* 0x000fc60000000000 */
[----:B------:R-:W-:Y:S01]  /*18b00*/  IMAD R0, R18, UR5, R3 ;  /* 0x0000000512007c24 */ /* 0x000fe2000f8e0203 */
[----:B-1----:R-:W-:Y:S02]  /*18b10*/  LOP3.LUT R9, R9, 0x7f, RZ, 0xc0, !PT ;  /* 0x0000007f09097812 */ /* 0x002fe400078ec0ff */
        /* <DEDUP_REMOVED lines=9> */
[----:B0-----:R-:W-:-:S04]  /*18bb0*/  @P0 LEA R3, P1, R31, R3, 0x1 ;  /* 0x000000031f030211 */ /* 0x001fc800078208ff */
[----:B-1----:R-:W-:-:S04]  /*18bc0*/  @P0 IADD3.X R2, RZ, R2, RZ, P1, !PT ;  /* 0x00000002ff020210 */ /* 0x002fc80000ffe4ff */
[----:B------:R-:W-:-:S04]  /*18bd0*/  @P0 LOP3.LUT R3, R3, R2, RZ, 0x3c, !PT ;  /* 0x0000000203030212 */ /* 0x000fc800078e3cff */
[----:B------:R-:W-:-:S04]  /*18be0*/  @P0 LOP3.LUT R2, R3, R2, RZ, 0x3c, !PT ;  /* 0x0000000203020212 */ /* 0x000fc800078e3cff */
[----:B------:R-:W-:-:S05]  /*18bf0*/  @P0 LOP3.LUT R3, R3, R2, RZ, 0x3c, !PT ;  /* 0x0000000203030212 */ /* 0x000fca00078e3cff */
[----:B------:R-:W-:Y:S01]  /*18c00*/  @!PT LDS RZ, [RZ] ;  /* 0x00000000fffff984 */ /* 0x000fe20000000800 */
        /* <DEDUP_REMOVED lines=70> */
.L_x_7427:
        /* <DEDUP_REMOVED lines=11> */
.L_x_7234:
        /* <DEDUP_REMOVED lines=11> */
.L_x_7235:
[----:B-1----:R1:W5:Y:S01]  /*191d0*/  LDL.LU R3, [R1+0xc] ;  /* 0x00000c0001037983 */ /* 0x0023620000300800 */
[----:B------:R1:W-:Y:S03]  /*191e0*/  SYNCS.ARRIVE.TRANS64.A1T0 RZ, [R7+URZ+0x28830], RZ ;  /* 0x028830ff07ff79a7 */ /* 0x0003e6000810003f */
[----:B0-----:R1:W5:Y:S02]  /*191f0*/  LDL.LU R4, [R1+0x18] ;  /* 0x0000180001047983 */ /* 0x0013640000300800 */
[----:B------:R-:W-:Y:S05]  /*19200*/  WARPSYNC.ALL ;  /* 0x0000000000007948 */ /* 0x000fea0003800000 */
[----:B------:R-:W-:Y:S01]  /*19210*/  ULDC.64 UR4, c[0x0][0x298] ;  /* 0x0000a60000047ab9 */ /* 0x000fe20000000a00 */
[----:B------:R-:W-:Y:S01]  /*19220*/  ULDC.64 UR6, c[0x0][0xa00] ;  /* 0x0002800000067ab9 */ /* 0x000fe20000000a00 */
[----:B------:R-:W-:Y:S01]  /*19230*/  VIADD R2, R22, 0x10400 ;  /* 0x0001040016027836 */ /* 0x000fe20000000000 */
[----:B------:R-:W-:Y:S01]  /*19240*/  BAR.SYNC.DEFER_BLOCKING 0x8, 0x180 ;  /* 0x0206000000007b1d */ /* 0x000fe20000010000 */
[----:B------:R-:W-:-:S03]  /*19250*/  ISETP.NE.U32.AND P0, PT, RZ, UR6, PT ;  /* 0x00000006ff007c0c */ /* 0x000fc6000bf05070 */
[----:B------:R-:W-:Y:S02]  /*19260*/  LOP3.LUT P1, RZ, R2, 0x3ff, RZ, 0xc0, !PT ;  /* 0x000003ff02ff7812 */ /* 0x000fe4000782c0ff */
[----:B------:R-:W-:Y:S01]  /*19270*/  ISETP.NE.AND.EX P0, PT, RZ, UR7, PT, P0 ;  /* 0x00000007ff007c0c */ /* 0x000fe2000bf05300 */
[----:B------:R-:W-:Y:S03]  /*19280*/  BSSY B6, `(.L_x_7236) ;  /* 0x000001c000067945 */ /* 0x000fe60003800000 */
[----:B------:R-:W-:Y:S02]  /*19290*/  SEL R33, R33, RZ, !P0 ;  /* 0x000000ff21217207 */ /* 0x000fe40004000000 */
[----:B-----5:R-:W-:Y:S02]  /*192a0*/  SHF.R.S32.HI R0, RZ, 0x1f, R3 ;  /* 0x0000001fff007819 */ /* 0x020fe40000011403 */
[----:B------:R-:W-:-:S03]  /*192b0*/  SEL R4, R4, RZ, !P0 ;  /* 0x000000ff04047207 */ /* 0x000fc60004000000 */
[----:B------:R-:W-:-:S04]  /*192c0*/  IMAD R0, R0, UR4, RZ ;  /* 0x0000000400007c24 */ /* 0x000fc8000f8e02ff */
[C---:B------:R-:W-:Y:S02]  /*192d0*/  IMAD R0, R3.reuse, UR5, R0 ;  /* 0x0000000503007c24 */ /* 0x040fe4000f8e0200 */
[----:B------:R-:W-:-:S05]  /*192e0*/  IMAD.WIDE.U32 R2, R3, UR4, RZ ;  /* 0x0000000403027c25 */ /* 0x000fca000f8e00ff */
[----:B------:R-:W-:Y:S01]  /*192f0*/  IADD3 R0, R3, R0, RZ ;  /* 0x0000000003007210 */ /* 0x000fe20007ffe0ff */
        /* <DEDUP_REMOVED lines=13> */
[----:B-1----:R-:W-:Y:S01]  /*193d0*/  IMAD.U32 R7, RZ, RZ, UR7 ;  /* 0x00000007ff077e24 */ /* 0x002fe2000f8e00ff */
[----:B------:R-:W-:Y:S01]  /*193e0*/  MOV R13, RZ ;  /* 0x000000ff000d7202 */ /* 0x000fe20000000f00 */
[----:B------:R-:W-:-:S02]  /*193f0*/  IMAD.U32 R10, RZ, RZ, UR8 ;  /* 0x00000008ff0a7e24 */ /* 0x000fc4000f8e00ff */
[----:B------:R-:W-:Y:S02]  /*19400*/  IMAD.MOV.U32 R8, RZ, RZ, 0x70 ;  /* 0x00000070ff087424 */ /* 0x000fe400078e00ff */
[----:B------:R-:W-:-:S07]  /*19410*/  IMAD.MOV.U32 R12, RZ, RZ, 0x1 ;  /* 0x00000001ff0c7424 */ /* 0x000fce00078e00ff */
[----:B------:R-:W-:-:S07]  /*19420*/  LEPC R20, `(.L_x_7237) ;  /* 0x000000001014794e */ /* 0x000fce0000000000 */
[----:B0-----:R-:W-:Y:S05]  /*19430*/  CALL.ABS.NOINC R2 ;  /* 0x0000000002007343 */ /* 0x001fea0003c00000 */
.L_x_7237:
[----:B------:R-:W-:Y:S05]  /*19440*/  BSYNC B6 ;  /* 0x0000000000067941 */ /* 0x000fea0003800000 */
.L_x_7236:
[----:B------:R-:W2:Y:S01]  /*19450*/  LDL.LU R20, [R1+0x18] ;  /* 0x0000180001147983 */ /* 0x000ea20000300800 */
[----:B------:R-:W-:Y:S01]  /*19460*/  ULDC.64 UR4, c[0x0][0x2d8] ;  /* 0x0000b60000047ab9 */ /* 0x000fe20000000a00 */
[----:B-1----:R-:W1:Y:S01]  /*19470*/  LDC R7, c[0x0][0x448] ;  /* 0x00011200ff077b82 */ /* 0x002e620000000800 */
[----:B------:R-:W3:Y:S01]  /*19480*/  S2R R6, SR_TID.X ;  /* 0x0000000000067919 */ /* 0x000ee20000002100 */
[----:B0-----:R-:W-:Y:S01]  /*19490*/  IMAD.SHL.U32 R4, R17, 0x80, RZ ;  /* 0x0000008011047824 */ /* 0x001fe200078e00ff */
[----:B------:R-:W-:Y:S01]  /*194a0*/  ULDC.64 UR6, c[0x0][0x280] ;  /* 0x0000a00000067ab9 */ /* 0x000fe20000000a00 */
[----:B------:R-:W4:Y:S04]  /*194b0*/  LDL.LU R21, [R1+0xc] ;  /* 0x00000c0001157983 */ /* 0x000f280000300800 */
[----:B------:R-:W4:Y:S04]  /*194c0*/  LDL.LU.64 R2, [R1+0x10] ;  /* 0x0000100001027983 */ /* 0x000f280000300a00 */
[----:B------:R0:W5:Y:S01]  /*194d0*/  LDL R9, [R1+0x8] ;  /* 0x0000080001097983 */ /* 0x0001620000100800 */
[----:B-1----:R-:W-:-:S13]  /*194e0*/  ISETP.NE.AND P0, PT, R7, 0x1, PT ;  /* 0x000000010700780c */ /* 0x002fda0003f05270 */
[----:B------:R-:W1:Y:S01]  /*194f0*/  @P0 LDC R5, c[0x0][0x44c] ;  /* 0x00011300ff050b82 */ /* 0x000e620000000800 */
        /* <DEDUP_REMOVED lines=8> */
[----:B---3--:R-:W-:Y:S01]  /*19580*/  SHF.L.U32 R6, R6, 0x4, RZ ;  /* 0x0000000406067819 */ /* 0x008fe200000006ff */
[----:B------:R-:W-:Y:S02]  /*19590*/  ULDC.64 UR4, c[0x0][0x2d0] ;  /* 0x0000b40000047ab9 */ /* 0x000fe40000000a00 */
[----:B------:R-:W-:Y:S02]  /*195a0*/  IMAD.IADD R3, R3, 0x1, R0 ;  /* 0x0000000103037824 */ /* 0x000fe400078e0200 */
[----:B------:R-:W3:Y:S01]  /*195b0*/  @P0 LDC R0, c[0x0][0x450] ;  /* 0x00011400ff000b82 */ /* 0x000ee20000000800 */
[----:B--2---:R-:W-:-:S04]  /*195c0*/  LOP3.LUT R20, R20, 0x7f, RZ, 0xc0, !PT ;  /* 0x0000007f14147812 */ /* 0x004fc800078ec0ff */
[----:B------:R-:W-:Y:S02]  /*195d0*/  SHF.R.U32.HI R10, RZ, 0x3, R20 ;  /* 0x00000003ff0a7819 */ /* 0x000fe40000011614 */
[----:B------:R0:W5:Y:S01]  /*195e0*/  LDL R20, [R1+0x20] ;  /* 0x0000200001147983 */ /* 0x0001620000100800 */
[----:B------:R-:W-:-:S04]  /*195f0*/  LOP3.LUT R6, R6, 0x70, RZ, 0xc0, !PT ;  /* 0x0000007006067812 */ /* 0x000fc800078ec0ff */
[----:B------:R-:W-:-:S05]  /*19600*/  LOP3.LUT R6, R4, R10, R6, 0xfe, !PT ;  /* 0x0000000a04067212 */ /* 0x000fca00078efe06 */
[----:B-1----:R-:W-:-:S04]  /*19610*/  @P0 IMAD.HI.U32 R8, R6, R5, RZ ;  /* 0x0000000506080227 */ /* 0x002fc800078e00ff */
[----:B------:R-:W-:Y:S01]  /*19620*/  IMAD.MOV.U32 R5, RZ, RZ, R6 ;  /* 0x000000ffff057224 */ /* 0x000fe200078e0006 */
[----:B---3--:R-:W-:-:S04]  /*19630*/  @P0 SHF.R.U32.HI R5, RZ, R0, R8 ;  /* 0x00000000ff050219 */ /* 0x008fc80000011608 */
[----:B------:R-:W-:-:S05]  /*19640*/  IADD3 R0, -R5, RZ, RZ ;  /* 0x000000ff05007210 */ /* 0x000fca0007ffe1ff */
[----:B------:R-:W-:Y:S01]  /*19650*/  IMAD R0, R7, R0, R6 ;  /* 0x0000000007007224 */ /* 0x000fe200078e0206 */
[----:B------:R-:W-:Y:S01]  /*19660*/  SHF.R.S32.HI R6, RZ, 0x1f, R5 ;  /* 0x0000001fff067819 */ /* 0x000fe20000011405 */
[----:B------:R-:W-:-:S04]  /*19670*/  IMAD.WIDE.U32 R2, R5, UR4, R2 ;  /* 0x0000000405027c25 */ /* 0x000fc8000f8e0002 */
[----:B------:R-:W-:-:S04]  /*19680*/  IMAD R6, R6, UR4, RZ ;  /* 0x0000000406067c24 */ /* 0x000fc8000f8e02ff */
[----:B------:R-:W-:Y:S01]  /*19690*/  IMAD R5, R5, UR5, R6 ;  /* 0x0000000505057c24 */ /* 0x000fe2000f8e0206 */
[----:B------:R-:W-:-:S03]  /*196a0*/  ULDC.64 UR4, c[0x0][0x2c8] ;  /* 0x0000b20000047ab9 */ /* 0x000fc60000000a00 */
[----:B------:R-:W-:Y:S01]  /*196b0*/  IMAD.IADD R3, R3, 0x1, R5 ;  /* 0x0000000103037824 */ /* 0x000fe200078e0205 */
[----:B------:R-:W-:-:S05]  /*196c0*/  SHF.R.S32.HI R5, RZ, 0x1f, R0 ;  /* 0x0000001fff057819 */ /* 0x000fca0000011400 */
[----:B------:R-:W-:Y:S02]  /*196d0*/  IMAD R5, R5, UR4, RZ ;  /* 0x0000000405057c24 */ /* 0x000fe4000f8e02ff */
[----:B------:R-:W-:Y:S01]  /*196e0*/  IMAD.WIDE.U32 R2, R0, UR4, R2 ;  /* 0x0000000400027c25 */ /* 0x000fe2000f8e0002 */
[----:B------:R-:W-:-:S03]  /*196f0*/  ULDC UR4, c[0x0][0x2b8] ;  /* 0x0000ae0000047ab9 */ /* 0x000fc60000000800 */
[----:B------:R-:W-:Y:S01]  /*19700*/  IMAD R5, R0, UR5, R5 ;  /* 0x0000000500057c24 */ /* 0x000fe2000f8e0205 */
[----:B------:R-:W-:-:S03]  /*19710*/  LEA R0, P2, R2, UR6, 0x1 ;  /* 0x0000000602007c11 */ /* 0x000fc6000f8408ff */
[----:B------:R-:W-:Y:S01]  /*19720*/  IMAD.IADD R5, R3, 0x1, R5 ;  /* 0x0000000103057824 */ /* 0x000fe200078e0205 */
[----:B------:R-:W-:Y:S02]  /*19730*/  ISETP.GE.AND P0, PT, R31, UR4, PT ;  /* 0x000000041f007c0c */ /* 0x000fe4000bf06270 */
[----:B------:R-:W-:Y:S01]  /*19740*/  ISETP.GE.AND P1, PT, R30, UR4, PT ;  /* 0x000000041e007c0c */ /* 0x000fe2000bf26270 */
[----:B------:R-:W-:Y:S01]  /*19750*/  UMOV UR4, 0xffffffff ;  /* 0xffffffff00047882 */ /* 0x000fe20000000000 */
[----:B------:R-:W-:Y:S02]  /*19760*/  LEA.HI.X R5, R2, UR7, R5, 0x1, P2 ;  /* 0x0000000702057c11 */ /* 0x000fe400090f0c05 */
[----:B0-----:R-:W-:Y:S09]  /*19770*/  BRA.DIV UR4, `(.L_x_7238) ;  /* 0x0000005e04947947 */ /* 0x001ff2000b800000 */
[----:B------:R-:W0:Y:S01]  /*19780*/  SHFL.IDX PT, R14, R0, RZ, 0x181f ;  /* 0x00181fff000e7589 */ /* 0x000e2200000e0000 */
[----:B-----5:R-:W-:Y:S01]  /*19790*/  IMAD R6, R20, R7, RZ ;  /* 0x0000000714067224 */ /* 0x020fe200078e02ff */
[----:B------:R-:W-:Y:S02]  /*197a0*/  IADD3 R4, R10, R4, RZ ;  /* 0x000000040a047210 */ /* 0x000fe40007ffe0ff */
[----:B------:R-:W1:Y:S02]  /*197b0*/  SHFL.IDX PT, R2, R5, RZ, 0x181f ;  /* 0x00181fff05027589 */ /* 0x000e6400000e0000 */
[C---:B------:R-:W-:Y:S02]  /*197c0*/  ISETP.GE.AND P3, PT, R4.reuse, R6, PT ;  /* 0x000000060400720c */ /* 0x040fe40003f66270 */
[----:B------:R-:W-:-:S11]  /*197d0*/  IADD3 R7, R4, 0x10, RZ ;  /* 0x0000001004077810 */ /* 0x000fd60007ffe0ff */
        /* <DEDUP_REMOVED lines=65> */
[----:B0-----:R1:W-:Y:S02]  /*19bf0*/  @!P3 LDGSTS.E.BYPASS.LTC128B.128 [R9+0x17400], desc[UR42][R2.64+0x80], !P1 ;  /* 0x174000800209bfae */ /* 0x0013e4000c901d6a */
.L_x_7444:
[----:B-1----:R-:W-:Y:S01]  /*19c00*/  IADD3 R3, R4, 0x70, RZ ;  /* 0x0000007004037810 */ /* 0x002fe20007ffe0ff */
[----:B------:R-:W-:Y:S03]  /*19c10*/  BSSY B0, `(.L_x_7239) ;  /* 0x000000a000007945 */ /* 0x000fe60003800000 */
        /* <DEDUP_REMOVED lines=9> */
.L_x_7240:
[----:B------:R-:W-:Y:S05]  /*19cb0*/  BSYNC B0 ;  /* 0x0000000000007941 */ /* 0x000fea0003800000 */
.L_x_7239:
[----:B------:R-:W-:Y:S01]  /*19cc0*/  NOP ;  /* 0x0000000000007918 */ /* 0x000fe20000000000 */
[----:B------:R-:W-:-:S13]  /*19cd0*/  PLOP3.LUT P0, PT, PT, PT, PT, 0x80, 0x0 ;  /* 0x000000000000781c */ /* 0x000fda0003f0f070 */
.L_x_7241:
        /* <DEDUP_REMOVED lines=10> */
[----:B------:R-:W-:-:S04]  /*19d80*/  LOP3.LUT R0, R0, 0xfffffffe, RZ, 0xc0, !PT ;  /* 0xfffffffe00007812 */ /* 0x000fc800078ec0ff */
[----:B------:R-:W-:-:S04]  /*19d90*/  IADD3 R0, R2, -R0, RZ ;  /* 0x8000000002007210 */ /* 0x000fc80007ffe0ff */
        /* <DEDUP_REMOVED lines=9> */
.L_x_7445:
[----:B------:R-:W-:Y:S05]  /*19e30*/  BSYNC B0 ;  /* 0x0000000000007941 */ /* 0x000fea0003800000 */
.L_x_7242:
        /* <DEDUP_REMOVED lines=8> */
.L_x_7258:
[----:B------:R-:W3:Y:S01]  /*19ec0*/  LDL R9, [R1] ;  /* 0x0000000001097983 */ /* 0x000ee20000100800 */
[----:B------:R-:W1:Y:S03]  /*19ed0*/  LDC R7, c[0x0][0x430] ;  /* 0x00010c00ff077b82 */ /* 0x000e660000000800 */
[----:B------:R-:W4:Y:S01]  /*19ee0*/  LDL R4, [R1+0x4] ;  /* 0x0000040001047983 */ /* 0x000f220000100800 */
[----:B------:R-:W-:Y:S05]  /*19ef0*/  YIELD ;  /* 0x0000000000007946 */ /* 0x000fea0003800000 */
[----:B0-----:R-:W0:Y:S01]  /*19f00*/  S2R R3, SR_TID.X ;  /* 0x0000000000037919 */ /* 0x001e220000002100 */
[----:B------:R-:W-:Y:S01]  /*19f10*/  ULDC.64 UR4, c[0x0][0x428] ;  /* 0x00010a0000047ab9 */ /* 0x000fe20000000a00 */
[----:B------:R-:W5:Y:S01]  /*19f20*/  S2R R0, SR_TID.X ;  /* 0x0000000000007919 */ /* 0x000f620000002100 */
[----:B-1----:R-:W-:-:S13]  /*19f30*/  ISETP.NE.AND P0, PT, R7, 0x1, PT ;  /* 0x000000010700780c */ /* 0x002fda0003f05270 */
[----:B------:R-:W1:Y:S01]  /*19f40*/  @P0 LDC R5, c[0x0][0x438] ;  /* 0x00010e00ff050b82 */ /* 0x000e620000000800 */
[----:B0-----:R-:W-:-:S04]  /*19f50*/  LOP3.LUT R3, R3, 0x7f, RZ, 0xc0, !PT ;  /* 0x0000007f03037812 */ /* 0x001fc800078ec0ff */
[----:B------:R-:W-:Y:S01]  /*19f60*/  SHF.R.U32.HI R8, RZ, 0x3, R3 ;  /* 0x00000003ff087819 */ /* 0x000fe20000011603 */
[----:B-----5:R-:W-:Y:S02]  /*19f70*/  IMAD.SHL.U32 R0, R0, 0x10, RZ ;  /* 0x0000001000007824 */ /* 0x020fe400078e00ff */
[----:B------:R-:W0:Y:S01]  /*19f80*/  @P0 LDC R3, c[0x0][0x434] ;  /* 0x00010d00ff030b82 */ /* 0x000e220000000800 */
[----:B------:R-:W-:Y:S02]  /*19f90*/  LEA R8, R6, R8, 0x7 ;  /* 0x0000000806087211 */ /* 0x000fe400078e38ff */
[----:B------:R-:W-:-:S04]  /*19fa0*/  LOP3.LUT R0, R0, 0x70, RZ, 0xc0, !PT ;  /* 0x0000007000007812 */ /* 0x000fc800078ec0ff */
[----:B---3--:R-:W-:-:S05]  /*19fb0*/  IADD3 R8, R0, R8, R9 ;  /* 0x0000000800087210 */ /* 0x008fca0007ffe009 */
[----:B0-----:R-:W-:-:S04]  /*19fc0*/  @P0 IMAD.HI.U32 R0, R8, R3, RZ ;  /* 0x0000000308000227 */ /* 0x001fc800078e00ff */
[----:B------:R-:W-:Y:S01]  /*19fd0*/  IMAD.MOV.U32 R9, RZ, RZ, R8 ;  /* 0x000000ffff097224 */ /* 0x000fe200078e0008 */
[----:B-1----:R-:W-:Y:S01]  /*19fe0*/  @P0 SHF.R.U32.HI R9, RZ, R5, R0 ;  /* 0x00000005ff090219 */ /* 0x002fe20000011600 */
[----:B----4-:R-:W-:-:S03]  /*19ff0*/  IMAD R5, R4, UR4, RZ ;  /* 0x0000000404057c24 */ /* 0x010fc6000f8e02ff */
[--C-:B------:R-:W-:Y:S01]  /*1a000*/  SHF.R.S32.HI R3, RZ, 0x1f, R9.reuse ;  /* 0x0000001fff037819 */ /* 0x100fe20000011409 */
[----:B------:R-:W-:Y:S02]  /*1a010*/  IMAD.MOV.U32 R2, RZ, RZ, R9 ;  /* 0x000000ffff027224 */ /* 0x000fe400078e0009 */
[C---:B------:R-:W-:Y:S02]  /*1a020*/  IMAD R5, R34.reuse, UR5, R5 ;  /* 0x0000000522057c24 */ /* 0x040fe4000f8e0205 */
[----:B------:R-:W-:Y:S01]  /*1a030*/  IMAD.WIDE.U32 R2, R34, UR4, R2 ;  /* 0x0000000422027c25 */ /* 0x000fe2000f8e0002 */
[----:B------:R-:W-:-:S04]  /*1a040*/  ULDC.64 UR4, c[0x0][0x418] ;  /* 0x0001060000047ab9 */ /* 0x000fc80000000a00 */
[----:B------:R-:W-:Y:S02]  /*1a050*/  IADD3 R3, R5, R3, RZ ;  /* 0x0000000305037210 */ /* 0x000fe40007ffe0ff */
[----:B------:R-:W-:-:S04]  /*1a060*/  LEA R4, P0, R2, UR4, 0x2 ;  /* 0x0000000402047c11 */ /* 0x000fc8000f8010ff */
[----:B------:R-:W-:-:S05]  /*1a070*/  LEA.HI.X R5, R2, UR5, R3, 0x2, P0 ;  /* 0x0000000502057c11 */ /* 0x000fca00080f1403 */
[----:B------:R0:W3:Y:S01]  /*1a080*/  LDG.E R0, desc[UR42][R4.64] ;  /* 0x0000002a04007981 */ /* 0x0000e2000c1e1900 */
[----:B------:R-:W-:Y:S01]  /*1a090*/  MOV R11, UR38 ;  /* 0x00000026000b7c02 */ /* 0x000fe20008000f00 */
[----:B------:R-:W-:Y:S02]  /*1a0a0*/  VIADD R25, R10, 0x1 ;  /* 0x000000010a197836 */ /* 0x000fe40000000000 */
[----:B------:R-:W-:Y:S01]  /*1a0b0*/  IMAD.MOV R2, RZ, RZ, -R9 ;  /* 0x000000ffff027224 */ /* 0x000fe200078e0a09 */
[----:B------:R-:W-:Y:S01]  /*1a0c0*/  ISETP.NE.AND P3, PT, R11, 0x3, PT ;  /* 0x000000030b00780c */ /* 0x000fe20003f65270 */
[----:B------:R-:W-:Y:S01]  /*1a0d0*/  IMAD.MOV.U32 R26, RZ, RZ, R6 ;  /* 0x000000ffff1a7224 */ /* 0x000fe200078e0006 */
[----:B------:R-:W-:Y:S01]  /*1a0e0*/  ISETP.NE.AND P0, PT, R25, 0x2, PT ;  /* 0x000000021900780c */ /* 0x000fe20003f05270 */
[----:B0-----:R-:W-:-:S03]  /*1a0f0*/  IMAD R4, R7, R2, R8 ;  /* 0x0000000207047224 */ /* 0x001fc600078e0208 */
[----:B------:R-:W-:Y:S02]  /*1a100*/  SEL R28, RZ, 0x1, P0 ;  /* 0x00000001ff1c7807 */ /* 0x000fe40000000000 */
[----:B------:R-:W-:Y:S02]  /*1a110*/  SEL R25, R25, RZ, P0 ;  /* 0x000000ff19197207 */ /* 0x000fe40000000000 */
[----:B------:R-:W-:Y:S02]  /*1a120*/  LOP3.LUT R28, R17, R28, RZ, 0x3c, !PT ;  /* 0x0000001c111c7212 */ /* 0x000fe400078e3cff */
[----:B---3--:R-:W-:Y:S01]  /*1a130*/  SHF.R.S32.HI R21, RZ, 0x1f, R0 ;  /* 0x0000001fff157819 */ /* 0x008fe20000011400 */
[----:B------:R-:W-:Y:S06]  /*1a140*/  @!P3 BRA `(.L_x_7246) ;  /* 0x000000000004b947 */ /* 0x000fec0003800000 */
[----:B------:R-:W-:Y:S01]  /*1a150*/  BPT.TRAP 0x1 ;  /* 0x000000040000795c */ /* 0x000fe20000300000 */
.L_x_7246:
[----:B------:R-:W-:Y:S01]  /*1a160*/  IMAD R6, R25, 0x8, R22 ;  /* 0x0000000819067824 */ /* 0x000fe200078e0216 */
[----:B------:R-:W-:Y:S01]  /*1a170*/  SHF.L.U32 R3, R28, 0x1f, RZ ;  /* 0x0000001f1c037819 */ /* 0x000fe200000006ff */
[----:B------:R-:W-:Y:S03]  /*1a180*/  BSSY B1, `(.L_x_7247) ;  /* 0x0000003000017945 */ /* 0x000fe60003800000 */
[----:B------:R-:W0:Y:S02]  /*1a190*/  SYNCS.PHASECHK.TRANS64.TRYWAIT P0, [R6+URZ+0x28840], R3 ;  /* 0x02884003060075a7 */ /* 0x000e24000800017f */
[----:B0-----:R-:W-:Y:S05]  /*1a1a0*/  @!P0 BRA `(.L_x_7248) ;  /* 0x0000005c009c8947 */ /* 0x001fea0003800000 */
.L_x_7446:
[----:B------:R-:W-:Y:S05]  /*1a1b0*/  BSYNC B1 ;  /* 0x0000000000017941 */ /* 0x000fea0003800000 */
.L_x_7247:
        /* <DEDUP_REMOVED lines=69> */
.L_x_7464:
[----:B-1----:R-:W-:-:S04]  /*1a610*/  IADD3 R2, P0, R2, R5, RZ ;  /* 0x0000000502027210 */ /* 0x002fc80007f1e0ff */
[----:B------:R-:W-:Y:S02]  /*1a620*/  IADD3.X R3, RZ, R9, RZ, P0, !PT ;  /* 0x00000009ff037210 */ /* 0x000fe400007fe4ff */
[----:B------:R-:W-:-:S03]  /*1a630*/  PLOP3.LUT P0, PT, PT, PT, PT, 0x80, 0x0 ;  /* 0x000000000000781c */ /* 0x000fc60003f0f070 */
[----:B------:R-:W-:Y:S01]  /*1a640*/  @!PT LDS RZ, [RZ] ;  /* 0x00000000fffff984 */ /* 0x000fe20000000800 */
[----:B------:R-:W-:Y:S01]  /*1a650*/  @!PT LDS RZ, [RZ] ;  /* 0x00000000fffff984 */ /* 0x000fe20000000800 */
[----:B------:R-:W-:Y:S01]  /*1a660*/  @!PT LDS RZ, [RZ] ;  /* 0x00000000fffff984 */ /* 0x000fe20000000800 */
[----:B------:R1:W-:Y:S04]  /*1a670*/  LDGSTS.E.BYPASS.LTC128B.128 [R8+0x1bc00], desc[UR42][R2.64], !P4 ;  /* 0x1bc0000002087fae */ /* 0x0003e8000e101d6a */
[----:B------:R1:W-:Y:S01]  /*1a680*/  LDGSTS.E.BYPASS.LTC128B.128 [R8+0x1fc00], desc[UR42][R2.64+0x80], !P3 ;  /* 0x1fc0008002087fae */ /* 0x0003e2000d901d6a */
[----:B------:R-:W-:-:S05]  /*1a690*/  NOP ;  /* 0x0000000000007918 */ /* 0x000fca0000000000 */
.L_x_7250:
        /* <DEDUP_REMOVED lines=11> */
.L_x_7251:
[----:B------:R1:W-:Y:S01]  /*1a750*/  SYNCS.ARRIVE.TRANS64.A1T0 RZ, [R6+URZ+0x28830], RZ ;  /* 0x028830ff06ff79a7 */ /* 0x0003e2000810003f */
[----:B------:R-:W-:Y:S05]  /*1a760*/  @!P4 BRA `(.L_x_7252) ;  /* 0x000000000004c947 */ /* 0x000fea0003800000 */
[----:B------:R-:W-:Y:S01]  /*1a770*/  BPT.TRAP 0x1 ;  /* 0x000000040000795c */ /* 0x000fe20000300000 */
.L_x_7252:
[----:B------:R-:W-:Y:S01]  /*1a780*/  SHF.L.U32 R3, R17, 0x1f, RZ ;  /* 0x0000001f11037819 */ /* 0x000fe200000006ff */
[----:B-1----:R-:W-:Y:S01]  /*1a790*/  IMAD R6, R10, 0x8, R22 ;  /* 0x000000080a067824 */ /* 0x002fe200078e0216 */
[----:B------:R-:W-:Y:S03]  /*1a7a0*/  BSSY B1, `(.L_x_7253) ;  /* 0x0000003000017945 */ /* 0x000fe60003800000 */
[----:B------:R-:W1:Y:S02]  /*1a7b0*/  SYNCS.PHASECHK.TRANS64.TRYWAIT P0, [R6+URZ+0x28860], R3 ;  /* 0x02886003060075a7 */ /* 0x000e64000800017f */
[----:B-1----:R-:W-:Y:S05]  /*1a7c0*/  @!P0 BRA `(.L_x_7254) ;  /* 0x0000006000748947 */ /* 0x002fea0003800000 */
.L_x_7465:
[----:B------:R-:W-:Y:S05]  /*1a7d0*/  BSYNC B1 ;  /* 0x0000000000017941 */ /* 0x000fea0003800000 */
.L_x_7253:
[----:B------:R-:W3:Y:S01]  /*1a7e0*/  S2R R2, SR_TID.X ;  /* 0x0000000000027919 */ /* 0x000ee20000002100 */
[----:B------:R-:W-:Y:S01]  /*1a7f0*/  UMOV UR4, 0xffffffff ;  /* 0xffffffff00047882 */ /* 0x000fe20000000000 */
[----:B------:R-:W-:Y:S01]  /*1a800*/  IMAD R8, R33, -0x80, R36 ;  /* 0xffffff8021087824 */ /* 0x000fe200078e0224 */
[----:B0-----:R-:W-:Y:S02]  /*1a810*/  LEA R7, R10, R35, 0xe ;  /* 0x000000230a077211 */ /* 0x001fe400078e70ff */
        /* <DEDUP_REMOVED lines=62> */
[----:B--2---:R0:W-:Y:S02]  /*1ac00*/  LDGSTS.E.BYPASS.LTC128B.128 [R7+0x7400], desc[UR42][R2.64+0x80], !P0 ;  /* 0x0740008002077fae */ /* 0x0041e4000c101d6a */
.L_x_7483:
        /* <DEDUP_REMOVED lines=27> */
.L_x_7256:
        /* <DEDUP_REMOVED lines=11> */
.L_x_7257:
[C---:B------:R-:W-:Y:S01]  /*1ae70*/  ISETP.GT.AND P0, PT, R26.reuse, R37, PT ;  /* 0x000000251a00720c */ /* 0x040fe20003f04270 */
[----:B------:R0:W-:Y:S01]  /*1ae80*/  SYNCS.ARRIVE.TRANS64.A1T0 RZ, [R6+URZ+0x28850], RZ ;  /* 0x028850ff06ff79a7 */ /* 0x0001e2000810003f */
[----:B------:R-:W-:Y:S01]  /*1ae90*/  MOV R10, R25 ;  /* 0x00000019000a7202 */ /* 0x000fe20000000f00 */
[----:B------:R-:W-:Y:S02]  /*1aea0*/  IMAD.MOV.U32 R17, RZ, RZ, R28 ;  /* 0x000000ffff117224 */ /* 0x000fe400078e001c */
[----:B------:R-:W-:Y:S02]  /*1aeb0*/  IMAD.MOV.U32 R33, RZ, RZ, R26 ;  /* 0x000000ffff217224 */ /* 0x000fe400078e001a */
[----:B0-----:R-:W-:-:S06]  /*1aec0*/  VIADD R6, R26, 0xffffffff ;  /* 0xffffffff1a067836 */ /* 0x001fcc0000000000 */
[----:B------:R-:W-:Y:S05]  /*1aed0*/  @P0 BRA `(.L_x_7258) ;  /* 0xffffffec00f80947 */ /* 0x000fea000383ffff */
.L_x_7245:
[----:B------:R-:W-:Y:S05]  /*1aee0*/  BSYNC B0 ;  /* 0x0000000000007941 */ /* 0x000fea0003800000 */
.L_x_7244:
        /* <DEDUP_REMOVED lines=17> */
.L_x_7260:
[----:B------:R-:W-:Y:S05]  /*1b000*/  BSYNC B0 ;  /* 0x0000000000007941 */ /* 0x000fea0003800000 */
.L_x_7259:
[----:B------:R-:W-:-:S04]  /*1b010*/  MOV R0, UR38 ;  /* 0x0000002600007c02 */ /* 0x000fc80008000f00 */
[----:B------:R-:W-:-:S13]  /*1b020*/  ISETP.NE.AND P0, PT, R0, 0x3, PT ;  /* 0x000000030000780c */ /* 0x000fda0003f05270 */
[----:B------:R-:W-:Y:S05]  /*1b030*/  @!P0 BRA `(.L_x_7261) ;  /* 0x0000000000048947 */ /* 0x000fea0003800000 */
[----:B------:R-:W-:Y:S01]  /*1b040*/  BPT.TRAP 0x1 ;  /* 0x000000040000795c */ /* 0x000fe20000300000 */
.L_x_7261:
[----:B------:R-:W-:Y:S01]  /*1b050*/  IMAD R0, R25, 0x8, R22 ;  /* 0x0000000819007824 */ /* 0x000fe200078e0216 */
[----:B0-----:R-:W-:Y:S01]  /*1b060*/  SHF.L.U32 R3, R28, 0x1f, RZ ;  /* 0x0000001f1c037819 */ /* 0x001fe200000006ff */
[----:B------:R-:W-:Y:S01]  /*1b070*/  BSSY B0, `(.L_x_7262) ;  /* 0x0000004000007945 */ /* 0x000fe20003800000 */
[----:B------:R-:W-:Y:S02]  /*1b080*/  IMAD R6, R26, -0x80, R36 ;  /* 0xffffff801a067824 */ /* 0x000fe400078e0224 */
[----:B------:R-:W0:Y:S02]  /*1b090*/  SYNCS.PHASECHK.TRANS64.TRYWAIT P0, [R0+URZ+0x28860], R3 ;  /* 0x02886003000075a7 */ /* 0x000e24000800017f */
[----:B0-----:R-:W-:Y:S05]  /*1b0a0*/  @!P0 BRA `(.L_x_7263) ;  /* 0x0000006000d88947 */ /* 0x001fea0003800000 */
.L_x_7484:
[----:B------:R-:W-:Y:S05]  /*1b0b0*/  BSYNC B0 ;  /* 0x0000000000007941 */ /* 0x000fea0003800000 */
.L_x_7262:
[----:B------:R-:W1:Y:S01]  /*1b0c0*/  S2R R2, SR_TID.X ;  /* 0x0000000000027919 */ /* 0x000e620000002100 */
[----:B------:R-:W-:Y:S01]  /*1b0d0*/  UMOV UR4, 0xffffffff ;  /* 0xffffffff00047882 */ /* 0x000fe20000000000 */
[----:B------:R-:W-:Y:S02]  /*1b0e0*/  LEA R9, R25, R35, 0xe ;  /* 0x0000002319097211 */ /* 0x000fe400078e70ff */
        /* <DEDUP_REMOVED lines=17> */
[----:B------:R-:W1:Y:S01]  /*1b200*/  SHFL.IDX PT, R14, R23, 0x2, 0x181f ;  /* 0x00581f00170e7f89 */ /* 0x000e6200000e0000 */
[----:B0-----:R-:W-:-:S05]  /*1b210*/  IADD3.X R3, RZ, R3, RZ, P4, !PT ;  /* 0x00000003ff037210 */ /* 0x001fca00027fe4ff */
        /* <DEDUP_REMOVED lines=13> */
[----:B------:R-:W0:Y:S03]  /*1b2f0*/  SHFL.IDX PT, R14, R23, 0x3, 0x181f ;  /* 0x00781f00170e7f89 */ /* 0x000e2600000e0000 */
[----:B------:R-:W-:Y:S02]  /*1b300*/  IMAD.X R3, RZ, RZ, R8, P4 ;  /* 0x000000ffff037224 */ /* 0x000fe400020e0608 */
[----:B------:R-:W1:Y:S04]  /*1b310*/  SHFL.IDX PT, R8, R24, 0x4, 0x181f ;  /* 0x00981f0018087f89 */ /* 0x000e6800000e0000 */
[----:B------:R-:W-:Y:S01]  /*1b320*/  LDGSTS.E.BYPASS.LTC128B.128 [R4+0x1400], desc[UR42][R2.64], !P2 ;  /* 0x0140000002047fae */ /* 0x000fe2000d101d6a */
[----:B------:R-:W-:-:S03]  /*1b330*/  ISETP.LT.OR P2, PT, R6, 0x31, P1 ;  /* 0x000000310600780c */ /* 0x000fc60000f41670 */
[----:B------:R0:W-:Y:S01]  /*1b340*/  LDGSTS.E.BYPASS.LTC128B.128 [R4+0x5400], desc[UR42][R2.64+0x80], !P3 ;  /* 0x0540008002047fae */ /* 0x0001e2000d901d6a */
[----:B------:R-:W-:Y:S02]  /*1b350*/  ISETP.LT.OR P3, PT, R6, 0x31, P0 ;  /* 0x000000310600780c */ /* 0x000fe40000761670 */
[----:B0-----:R-:W-:Y:S02]  /*1b360*/  IADD3 R2, P4, R14, R5, RZ ;  /* 0x000000050e027210 */ /* 0x001fe40007f9e0ff */
[----:B------:R-:W0:Y:S02]  /*1b370*/  SHFL.IDX PT, R14, R23, 0x5, 0x181f ;  /* 0x00b81f00170e7f89 */ /* 0x000e2400000e0000 */
[----:B------:R-:W-:Y:S02]  /*1b380*/  IADD3.X R3, RZ, R7, RZ, P4, !PT ;  /* 0x00000007ff037210 */ /* 0x000fe400027fe4ff */
        /* <DEDUP_REMOVED lines=21> */
[----:B---3--:R-:W-:-:S04]  /*1b4e0*/  IADD3 R2, P4, R10, R5, RZ ;  /* 0x000000050a027210 */ /* 0x008fc80007f9e0ff */
[----:B-1----:R-:W-:-:S05]  /*1b4f0*/  IADD3.X R3, RZ, R8, RZ, P4, !PT ;  /* 0x00000008ff037210 */ /* 0x002fca00027fe4ff */
[----:B------:R1:W-:Y:S04]  /*1b500*/  LDGSTS.E.BYPASS.LTC128B.128 [R4+0x3400], desc[UR42][R2.64], !P2 ;  /* 0x0340000002047fae */ /* 0x0003e8000d101d6a */
[----:B0---4-:R1:W-:Y:S02]  /*1b510*/  LDGSTS.E.BYPASS.LTC128B.128 [R4+0x7400], desc[UR42][R2.64+0x80], !P3 ;  /* 0x0740008002047fae */ /* 0x0113e4000d901d6a */
.L_x_7502:
        /* <DEDUP_REMOVED lines=11> */
.L_x_7265:
[----:B------:R-:W-:Y:S02]  /*1b5d0*/  PLOP3.LUT P1, PT, P1, P0, PT, 0xa2, 0x0 ;  /* 0x000000000000781c */ /* 0x000fe40000f21472 */
[----:B------:R-:W-:-:S08]  /*1b5e0*/  @P0 R2UR P1, UR4, R0 ;  /* 0x00000000000402ca */ /* 0x000fd00000020000 */
[----:B------:R-:W-:-:S05]  /*1b5f0*/  @P0 PLOP3.LUT P0, PT, P1, PT, PT, 0x80, 0x0 ;  /* 0x000000000000081c */ /* 0x000fca0000f0f070 */
[----:B------:R-:W-:Y:S01]  /*1b600*/  @!P1 SYNCS.ARRIVE.TRANS64.RED.A0T1 RZ, [UR4+0x28850], RZ ;  /* 0x028850ffffff99a7 */ /* 0x000fe20008200404 */
[----:B------:R-:W-:Y:S07]  /*1b610*/  @!P1 ARRIVES.LDGSTSBAR.64.TRANSCNT [UR4+0x28850] ;  /* 0x02885000ff0099b0 */ /* 0x000fee0008000a84 */
[----:B------:R-:W-:Y:S05]  /*1b620*/  @P0 BRA.U.ANY `(.L_x_7265) ;  /* 0xfffffffd00e80947 */ /* 0x000fea000393ffff */
[----:B------:R-:W-:Y:S01]  /*1b630*/  NOP ;  /* 0x0000000000007918 */ /* 0x000fe20000000000 */
[----:B0-----:R-:W-:-:S05]  /*1b640*/  IMAD.U32 R2, RZ, RZ, UR38 ;  /* 0x00000026ff027e24 */ /* 0x001fca000f8e00ff */
[----:B------:R-:W-:-:S13]  /*1b650*/  ISETP.NE.AND P2, PT, R2, 0x3, PT ;  /* 0x000000030200780c */ /* 0x000fda0003f45270 */
[----:B------:R-:W-:Y:S05]  /*1b660*/  @!P2 BRA `(.L_x_7266) ;  /* 0x000000000004a947 */ /* 0x000fea0003800000 */
[----:B------:R-:W-:Y:S01]  /*1b670*/  BPT.TRAP 0x1 ;  /* 0x000000040000795c */ /* 0x000fe20000300000 */
.L_x_7266:
[----:B------:R0:W-:Y:S01]  /*1b680*/  SYNCS.ARRIVE.TRANS64.A1T0 RZ, [R0+URZ+0x28850], RZ ;  /* 0x028850ff00ff79a7 */ /* 0x0001e2000810003f */
[----:B------:R-:W-:-:S04]  /*1b690*/  IADD3 R25, R25, 0x1, RZ ;  /* 0x0000000119197810 */ /* 0x000fc80007ffe0ff */
[----:B------:R-:W-:-:S04]  /*1b6a0*/  ISETP.NE.AND P0, PT, R25, 0x2, PT ;  /* 0x000000021900780c */ /* 0x000fc80003f05270 */
[----:B------:R-:W-:Y:S02]  /*1b6b0*/  SEL R3, RZ, 0x1, P0 ;  /* 0x00000001ff037807 */ /* 0x000fe40000000000 */
[----:B------:R-:W-:Y:S02]  /*1b6c0*/  SEL R25, R25, RZ, P0 ;  /* 0x000000ff19197207 */ /* 0x000fe40000000000 */
[----:B0-----:R-:W-:-:S07]  /*1b6d0*/  LOP3.LUT R28, R28, R3, RZ, 0x3c, !PT ;  /* 0x000000031c1c7212 */ /* 0x001fce00078e3cff */
.L_x_7223:
[----:B------:R-:W-:Y:S05]  /*1b6e0*/  BSYNC B7 ;  /* 0x0000000000077941 */ /* 0x000fea0003800000 */
.L_x_7221:
        /* <DEDUP_REMOVED lines=11> */
.L_x_7267:
[----:B------:R-:W1:Y:S01]  /*1b7a0*/  S2R R9, SR_TID.X ;  /* 0x0000000000097919 */ /* 0x000e620000002100 */
[----:B------:R-:W-:Y:S01]  /*1b7b0*/  UMOV UR4, 0xffffffff ;  /* 0xffffffff00047882 */ /* 0x000fe20000000000 */
[----:B-1----:R-:W-:-:S04]  /*1b7c0*/  LOP3.LUT R9, R9, 0x1f, RZ, 0xc0, !PT ;  /* 0x0000001f09097812 */ /* 0x002fc800078ec0ff */
[----:B------:R-:W-:Y:S01]  /*1b7d0*/  ISETP.NE.AND P0, PT, R9, 0x1f, PT ;  /* 0x0000001f0900780c */ /* 0x000fe20003f05270 */
[----:B------:R-:W-:-:S12]  /*1b7e0*/  BRA.DIV UR4, `(.L_x_7269) ;  /* 0x0000006604987947 */ /* 0x000fd8000b800000 */
[----:B0-----:R-:W-:Y:S01]  /*1b7f0*/  IMAD.IADD R7, R19, 0x1, R9 ;  /* 0x0000000113077824 */ /* 0x001fe200078e0209 */
        /* <DEDUP_REMOVED lines=16> */
[----:B--2---:R-:W-:Y:S01]  /*1b900*/  @!P1 IMAD.MOV.U32 R7, RZ, RZ, R6 ;  /* 0x000000ffff079224 */ /* 0x004fe200078e0006 */
[----:B------:R-:W-:-:S02]  /*1b910*/  MOV R6, RZ ;  /* 0x000000ff00067202 */ /* 0x000fc40000000f00 */
[----:B---3--:R-:W-:Y:S02]  /*1b920*/  @!P1 MOV R4, R5 ;  /* 0x0000000500049202 */ /* 0x008fe40000000f00 */
        /* <DEDUP_REMOVED lines=18> */
.L_x_7512:
[----:B------:R-:W-:Y:S02]  /*1ba50*/  ULDC UR4, c[0x0][0xc38] ;  /* 0x00030e0000047ab9 */ /* 0x000fe40000000800 */
[----:B------:R-:W-:-:S04]  /*1ba60*/  IMAD.U32 R5, RZ, RZ, UR4 ;  /* 0x00000004ff057e24 */ /* 0x000fc8000f8e00ff */
[----:B-1----:R-:W-:-:S04]  /*1ba70*/  IMAD R14, R14, R5, RZ ;  /* 0x000000050e0e7224 */ /* 0x002fc800078e02ff */
[----:B------:R-:W-:-:S05]  /*1ba80*/  IMAD.IADD R9, R8, 0x1, R14 ;  /* 0x0000000108097824 */ /* 0x000fca00078e020e */
[----:B------:R-:W-:-:S13]  /*1ba90*/  ISETP.GT.AND P6, PT, R9, R0, PT ;  /* 0x000000000900720c */ /* 0x000fda0003fc4270 */
[----:B------:R-:W-:Y:S05]  /*1baa0*/  @P6 BRA `(.L_x_7270) ;  /* 0x0000000000a46947 */ /* 0x000fea0003800000 */
.L_x_7273:
        /* <DEDUP_REMOVED lines=35> */
.L_x_7520:
[----:B------:R-:W-:Y:S02]  /*1bce0*/  ULDC UR4, c[0x0][0xc38] ;  /* 0x00030e0000047ab9 */ /* 0x000fe40000000800 */
[----:B------:R-:W-:-:S05]  /*1bcf0*/  MOV R5, UR4 ;  /* 0x0000000400057c02 */ /* 0x000fca0008000f00 */
[----:B-1----:R-:W-:-:S04]  /*1bd00*/  IMAD R14, R14, R5, RZ ;  /* 0x000000050e0e7224 */ /* 0x002fc800078e02ff */
[----:B------:R-:W-:-:S05]  /*1bd10*/  IMAD.IADD R9, R14, 0x1, R9 ;  /* 0x000000010e097824 */ /* 0x000fca00078e0209 */
[----:B------:R-:W-:-:S13]  /*1bd20*/  ISETP.GT.AND P6, PT, R9, R0, PT ;  /* 0x000000000900720c */ /* 0x000fda0003fc4270 */
[----:B------:R-:W-:Y:S05]  /*1bd30*/  @!P6 BRA `(.L_x_7273) ;  /* 0xfffffffc005ce947 */ /* 0x000fea000383ffff */
.L_x_7270:
        /* <DEDUP_REMOVED lines=9> */
.L_x_7525:
[----:B------:R-:W-:-:S13]  /*1bdd0*/  ISETP.NE.AND P0, PT, R3, RZ, PT ;  /* 0x000000ff0300720c */ /* 0x000fda0003f05270 */
[----:B------:R-:W-:Y:S05]  /*1bde0*/  @!P0 BRA `(.L_x_7275) ;  /* 0x0000000000108947 */ /* 0x000fea0003800000 */
[----:B------:R-:W-:Y:S01]  /*1bdf0*/  UMOV UR4, 0xffffffff ;  /* 0xffffffff00047882 */ /* 0x000fe20000000000 */
[----:B------:R-:W-:Y:S02]  /*1be00*/  IADD3 R12, R8, -0x1, RZ ;  /* 0xffffffff080c7810 */ /* 0x000fe40007ffe0ff */
[----:B------:R-:W-:Y:S05]  /*1be10*/  BRA.DIV UR4, `(.L_x_7276) ;  /* 0x0000006a045c7947 */ /* 0x000fea000b800000 */
[----:B------:R4:W0:Y:S02]  /*1be20*/  SHFL.IDX PT, R6, R2, R12, 0x1f ;  /* 0x00001f0c02067589 */ /* 0x00082400000e0000 */
.L_x_7275:
        /* <DEDUP_REMOVED lines=11> */
[----:B0-----:R-:W-:Y:S01]  /*1bee0*/  MOV R2, RZ ;  /* 0x000000ff00027202 */ /* 0x001fe20000000f00 */
[----:B--2---:R-:W-:-:S04]  /*1bef0*/  IMAD.MOV R9, RZ, RZ, -R3 ;  /* 0x000000ffff097224 */ /* 0x004fc800078e0a03 */
[----:B------:R-:W-:-:S04]  /*1bf00*/  IMAD R9, R9, R10, RZ ;  /* 0x0000000a09097224 */ /* 0x000fc800078e02ff */
[----:B------:R-:W-:Y:S01]  /*1bf10*/  IMAD.HI.U32 R3, R3, R9, R2 ;  /* 0x0000000903037227 */ /* 0x000fe200078e0002 */
[----:B------:R-:W-:Y:S02]  /*1bf20*/  IABS R2, R7 ;  /* 0x0000000700027213 */ /* 0x000fe40000000000 */
[----:B------:R-:W-:-:S03]  /*1bf30*/  IABS R9, R0 ;  /* 0x0000000000097213 */ /* 0x000fc60000000000 */
[----:B------:R-:W-:Y:S02]  /*1bf40*/  IMAD.MOV R2, RZ, RZ, -R2 ;  /* 0x000000ffff027224 */ /* 0x000fe400078e0a02 */
[----:B------:R-:W-:Y:S01]  /*1bf50*/  IMAD.HI.U32 R6, R3, R9, RZ ;  /* 0x0000000903067227 */ /* 0x000fe200078e00ff */
[----:B------:R-:W-:-:S03]  /*1bf60*/  IADD3 R3, R12, 0xffffffe, RZ ;  /* 0x0ffffffe0c037810 */ /* 0x000fc60007ffe0ff */
[----:B------:R-:W-:-:S03]  /*1bf70*/  IMAD R9, R6, R2, R9 ;  /* 0x0000000206097224 */ /* 0x000fc600078e0209 */
[----:B------:R-:W0:Y:S02]  /*1bf80*/  F2I.FTZ.U32.TRUNC.NTZ R3, R3 ;  /* 0x0000000300037305 */ /* 0x000e24000021f000 */
        /* <DEDUP_REMOVED lines=14> */
[----:B------:R-:W-:Y:S02]  /*1c070*/  @!P2 IADD3 R6, -R6, RZ, RZ ;  /* 0x000000ff0606a210 */ /* 0x000fe40007ffe1ff */
[----:B------:R-:W-:-:S04]  /*1c080*/  @!P1 LOP3.LUT R6, RZ, R7, RZ, 0x33, !PT ;  /* 0x00000007ff069212 */ /* 0x000fc800078e33ff */
[-C--:B------:R-:W-:Y:S01]  /*1c090*/  IABS R2, R6.reuse ;  /* 0x0000000600027213 */ /* 0x080fe20000000000 */
[----:B------:R-:W-:-:S04]  /*1c0a0*/  IMAD R7, R7, R6, RZ ;  /* 0x0000000607077224 */ /* 0x000fc800078e02ff */
[----:B------:R-:W-:Y:S01]  /*1c0b0*/  IMAD.HI.U32 R9, R9, R2, RZ ;  /* 0x0000000209097227 */ /* 0x000fe200078e00ff */
[----:B------:R-:W-:-:S03]  /*1c0c0*/  IADD3 R17, R0, -R7, RZ ;  /* 0x8000000700117210 */ /* 0x000fc60007ffe0ff */
        /* <DEDUP_REMOVED lines=10> */
[----:B------:R-:W-:-:S04]  /*1c170*/  @!P1 LOP3.LUT R9, RZ, R4, RZ, 0x33, !PT ;  /* 0x00000004ff099212 */ /* 0x000fc800078e33ff */
[----:B------:R-:W-:Y:S01]  /*1c180*/  IADD3 R3, -R9, RZ, RZ ;  /* 0x000000ff09037210 */ /* 0x000fe20007ffe1ff */
[----:B------:R-:W-:-:S04]  /*1c190*/  IMAD R9, R4, 0x1000000, R9 ;  /* 0x0100000004097824 */ /* 0x000fc800078e0209 */
[----:B------:R-:W-:-:S04]  /*1c1a0*/  IMAD R18, R4, R3, R6 ;  /* 0x0000000304127224 */ /* 0x000fc800078e0206 */
[----:B------:R-:W-:Y:S01]  /*1c1b0*/  IMAD R18, R18, 0x10000, R9 ;  /* 0x0001000012127824 */ /* 0x000fe200078e0209 */
[----:B------:R-:W-:Y:S06]  /*1c1c0*/  BRA `(.L_x_7277) ;  /* 0x00000000001c7947 */ /* 0x000fec0003800000 */
.L_x_7271:
[----:B------:R-:W-:Y:S01]  /*1c1d0*/  UMOV UR4, URZ ;  /* 0x0000003f00047c82 */ /* 0x000fe20008000000 */
[----:B------:R-:W-:Y:S01]  /*1c1e0*/  UMOV UR5, URZ ;  /* 0x0000003f00057c82 */ /* 0x000fe20008000000 */
[----:B------:R-:W-:Y:S01]  /*1c1f0*/  ULDC UR6, c[0x0][0xc3c] ;  /* 0x00030f0000067ab9 */ /* 0x000fe20000000800 */
[----:B------:R-:W-:Y:S01]  /*1c200*/  IMAD.MOV.U32 R16, RZ, RZ, R0 ;  /* 0x000000ffff107224 */ /* 0x000fe200078e0000 */
[----:B------:R-:W-:Y:S01]  /*1c210*/  MOV R17, UR4 ;  /* 0x0000000400117c02 */ /* 0x000fe20008000f00 */
[----:B------:R-:W-:Y:S02]  /*1c220*/  IMAD.U32 R18, RZ, RZ, UR5 ;  /* 0x00000005ff127e24 */ /* 0x000fe4000f8e00ff */
[----:B------:R-:W-:-:S07]  /*1c230*/  IMAD.U32 R19, RZ, RZ, UR6 ;  /* 0x00000006ff137e24 */ /* 0x000fce000f8e00ff */
.L_x_7277:
        /* <DEDUP_REMOVED lines=10> */
.L_x_7268:
[----:B------:R-:W-:Y:S02]  /*1c2e0*/  ULDC UR4, c[0x0][0xc3c] ;  /* 0x00030f0000047ab9 */ /* 0x000fe40000000800 */
[----:B-1----:R-:W-:-:S13]  /*1c2f0*/  ISETP.GE.AND P0, PT, R19, UR4, PT ;  /* 0x0000000413007c0c */ /* 0x002fda000bf06270 */
[----:B------:R-:W-:Y:S05]  /*1c300*/  @!P0 BRA `(.L_x_7278) ;  /* 0xffffffa000648947 */ /* 0x000fea000383ffff */
[----:B------:R-:W-:Y:S05]  /*1c310*/  BSYNC B8 ;  /* 0x0000000000087941 */ /* 0x000fea0003800000 */
.L_x_7177:
[----:B------:R-:W3:Y:S01]  /*1c320*/  LDL.LU R0, [R1+0x24] ;  /* 0x0000240001007983 */ /* 0x000ee20000300800 */
[----:B------:R-:W-:Y:S01]  /*1c330*/  BSSY B0, `(.L_x_7279) ;  /* 0x000000b000007945 */ /* 0x000fe20003800000 */
[----:B------:R-:W1:Y:S01]  /*1c340*/  S2R R5, SR_CgaCtaId ;  /* 0x0000000000057919 */ /* 0x000e620000008800 */
[----:B---3--:R-:W-:-:S04]  /*1c350*/  IADD3 R0, R0, 0x1, RZ ;  /* 0x0000000100007810 */ /* 0x008fc80007ffe0ff */
        /* <DEDUP_REMOVED lines=8> */
.L_x_7528:
[----:B------:R-:W-:Y:S05]  /*1c3e0*/  BSYNC B0 ;  /* 0x0000000000007941 */ /* 0x000fea0003800000 */
.L_x_7279:
[----:B------:R-:W-:-:S03]  /*1c3f0*/  UMOV UR4, 0xffffffff ;  /* 0xffffffff00047882 */ /* 0x000fc60000000000 */
[----:B------:R-:W-:Y:S05]  /*1c400*/  BRA.DIV UR4, `(.L_x_7281) ;  /* 0x00000066041c7947 */ /* 0x000fea000b800000 */
[----:B0-----:R-:W0:Y:S02]  /*1c410*/  S2R R0, SR_TID.X ;  /* 0x0000000000007919 */ /* 0x001e240000002100 */
[----:B0-----:R-:W-:-:S04]  /*1c420*/  SHF.R.U32.HI R0, RZ, 0x5, R0 ;  /* 0x00000005ff007819 */ /* 0x001fc80000011600 */
[----:B------:R-:W-:-:S05]  /*1c430*/  LOP3.LUT R0, R0, 0x3, RZ, 0xc0, !PT ;  /* 0x0000000300007812 */ /* 0x000fca00078ec0ff */
[----:B------:R0:W1:Y:S02]  /*1c440*/  SHFL.IDX PT, R14, R0, RZ, 0x1f ;  /* 0x00001fff000e7589 */ /* 0x00006400000e0000 */
.L_x_7531:
[----:B-1----:R-:W-:-:S13]  /*1c450*/  ISETP.NE.AND P0, PT, R14, RZ, PT ;  /* 0x000000ff0e00720c */ /* 0x002fda0003f05270 */
[----:B------:R-:W-:Y:S05]  /*1c460*/  @P0 BRA `(.L_x_6960) ;  /* 0x0000000000880947 */ /* 0x000fea0003800000 */
[----:B------:R-:W-:-:S03]  /*1c470*/  UMOV UR4, 0xffffffff ;  /* 0xffffffff00047882 */ /* 0x000fc60000000000 */
[----:B------:R-:W-:Y:S05]  /*1c480*/  BRA.DIV UR4, `(.L_x_7282) ;  /* 0x0000006604307947 */ /* 0x000fea000b800000 */
[----:B------:R-:W-:-:S13]  /*1c490*/  ELECT P6, URZ, PT ;  /* 0x00000000003f782f */ /* 0x000fda00038c0000 */
.L_x_7534:
[----:B------:R-:W-:Y:S05]  /*1c4a0*/  @!P6 BRA `(.L_x_6960) ;  /* 0x000000000078e947 */ /* 0x000fea0003800000 */
[----:B------:R-:W-:-:S06]  /*1c4b0*/  ULOP3.LUT UR4, UR36, 0x2, URZ, 0xfc, !UPT ;  /* 0x0000000224047892 */ /* 0x000fcc000f8efc3f */
[----:B0-----:R-:W-:-:S05]  /*1c4c0*/  IMAD.U32 R0, RZ, RZ, UR4 ;  /* 0x00000004ff007e24 */ /* 0x001fca000f8e00ff */
[----:B------:R-:W-:-:S13]  /*1c4d0*/  ISETP.NE.AND P0, PT, R0, 0x3, PT ;  /* 0x000000030000780c */ /* 0x000fda0003f05270 */
[----:B------:R-:W-:Y:S05]  /*1c4e0*/  @!P0 BRA `(.L_x_7283) ;  /* 0x0000000000048947 */ /* 0x000fea0003800000 */
[----:B------:R-:W-:Y:S01]  /*1c4f0*/  BPT.TRAP 0x1 ;  /* 0x000000040000795c */ /* 0x000fe20000300000 */
.L_x_7283:
[C---:B------:R-:W-:Y:S01]  /*1c500*/  LEA R5, R25.reuse, R4, 0x3 ;  /* 0x0000000419057211 */ /* 0x040fe200078e18ff */
[----:B------:R-:W-:Y:S01]  /*1c510*/  VIADD R25, R25, 0x1 ;  /* 0x0000000119197836 */ /* 0x000fe20000000000 */
[----:B------:R-:W-:-:S04]  /*1c520*/  SHF.L.U32 R0, R28, 0x1f, RZ ;  /* 0x0000001f1c007819 */ /* 0x000fc800000006ff */
[----:B------:R-:W0:Y:S01]  /*1c530*/  SYNCS.PHASECHK.TRANS64.TRYWAIT P1, [R5+URZ+0x28840], R0 ;  /* 0x02884000050075a7 */ /* 0x000e22000802017f */
[----:B------:R-:W-:-:S04]  /*1c540*/  ISETP.NE.AND P2, PT, R25, 0x2, PT ;  /* 0x000000021900780c */ /* 0x000fc80003f45270 */
[----:B------:R-:W-:Y:S01]  /*1c550*/  SEL R3, RZ, 0x1, P2 ;  /* 0x00000001ff037807 */ /* 0x000fe20001000000 */
[----:B0-----:R-:W-:Y:S08]  /*1c560*/  @!P1 BRA `(.L_x_7284) ;  /* 0x0000006400189947 */ /* 0x001ff00003800000 */
.L_x_7535:
[----:B------:R-:W-:Y:S02]  /*1c570*/  SEL R25, R25, RZ, P2 ;  /* 0x000000ff19197207 */ /* 0x000fe40001000000 */
[----:B------:R-:W-:Y:S01]  /*1c580*/  LOP3.LUT R2, R28, R3, RZ, 0x3c, !PT ;  /* 0x000000031c027212 */ /* 0x000fe200078e3cff */
[----:B------:R-:W-:Y:S06]  /*1c590*/  @!P0 BRA `(.L_x_7285) ;  /* 0x0000000000048947 */ /* 0x000fec0003800000 */
[----:B------:R-:W-:Y:S01]  /*1c5a0*/  BPT.TRAP 0x1 ;  /* 0x000000040000795c */ /* 0x000fe20000300000 */
.L_x_7285:
[----:B------:R-:W-:Y:S01]  /*1c5b0*/  IMAD R25, R25, 0x8, R4 ;  /* 0x0000000819197824 */ /* 0x000fe200078e0204 */
[----:B------:R-:W-:-:S04]  /*1c5c0*/  SHF.L.U32 R2, R2, 0x1f, RZ ;  /* 0x0000001f02027819 */ /* 0x000fc800000006ff */
[----:B------:R-:W1:Y:S02]  /*1c5d0*/  SYNCS.PHASECHK.TRANS64.TRYWAIT P1, [R25+URZ+0x28840], R2 ;  /* 0x02884002190075a7 */ /* 0x000e64000802017f */
[----:B-1----:R-:W-:Y:S05]  /*1c5e0*/  @!P1 BRA `(.L_x_7286) ;  /* 0x00000064000c9947 */ /* 0x002fea0003800000 */
.L_x_7536:
[----:B------:R-:W-:Y:S05]  /*1c5f0*/  @!P0 BRA `(.L_x_7287) ;  /* 0x0000000000048947 */ /* 0x000fea0003800000 */
[----:B------:R-:W-:Y:S01]  /*1c600*/  BPT.TRAP 0x1 ;  /* 0x000000040000795c */ /* 0x000fe20000300000 */
.L_x_7287:
[----:B------:R-:W3:Y:S02]  /*1c610*/  SYNCS.PHASECHK.TRANS64.TRYWAIT P1, [R5+URZ+0x28860], R0 ;  /* 0x02886000050075a7 */ /* 0x000ee4000802017f */
[----:B---3--:R-:W-:Y:S05]  /*1c620*/  @!P1 BRA `(.L_x_7288) ;  /* 0x0000006400109947 */ /* 0x008fea0003800000 */
.L_x_7537:
[----:B------:R-:W-:Y:S05]  /*1c630*/  @!P0 BRA `(.L_x_7289) ;  /* 0x0000000000048947 */ /* 0x000fea0003800000 */
[----:B------:R-:W-:Y:S01]  /*1c640*/  BPT.TRAP 0x1 ;  /* 0x000000040000795c */ /* 0x000fe20000300000 */
.L_x_7289:
[----:B----4-:R4:W0:Y:S02]  /*1c650*/  SYNCS.PHASECHK.TRANS64.TRYWAIT P0, [R25+URZ+0x28860], R2 ;  /* 0x02886002190075a7 */ /* 0x010824000800017f */
[----:B0-----:R-:W-:Y:S05]  /*1c660*/  @!P0 NANOSLEEP.SYNCS 0x989680 ;  /* 0x009896800000895d */ /* 0x001fea0003900000 */
[----:B------:R-:W0:Y:S02]  /*1c670*/  @!P0 SYNCS.PHASECHK.TRANS64 P0, [R25+URZ+0x28860], R2 ;  /* 0x02886002190085a7 */ /* 0x000e24000800007f */
[----:B0-----:R-:W-:Y:S05]  /*1c680*/  @!P0 BRA `(.L_x_7289) ;  /* 0xfffffffc00f08947 */ /* 0x001fea000383ffff */
.L_x_6960:
[----:B------:R-:W-:Y:S05]  /*1c690*/  BSYNC B9 ;  /* 0x0000000000097941 */ /* 0x000fea0003800000 */
.L_x_6957:
[----:B------:R-:W-:Y:S05]  /*1c6a0*/  EXIT ;  /* 0x000000000000794d */ /* 0x000fea0003800000 */
.L_x_6984:
[----:B0-----:R0:W1:Y:S02]  /*1c6b0*/  SYNCS.PHASECHK.TRANS64.TRYWAIT P6, [R90+URZ+0x28890], R103 ;  /* 0x028890675a0075a7 */ /* 0x00106400080c017f */
[----:B-1----:R-:W-:Y:S05]  /*1c6c0*/  @!P6 NANOSLEEP.SYNCS 0x989680 ;  /* 0x009896800000e95d */ /* 0x002fea0003900000 */
[----:B------:R-:W1:Y:S02]  /*1c6d0*/  @!P6 SYNCS.PHASECHK.TRANS64 P6, [R90+URZ+0x28890], R103 ;  /* 0x028890675a00e5a7 */ /* 0x000e6400080c007f */
[----:B-1----:R-:W-:Y:S05]  /*1c6e0*/  @!P6 BRA `(.L_x_6984) ;  /* 0xfffffffc00f0e947 */ /* 0x002fea000383ffff */
[----:B------:R-:W-:Y:S05]  /*1c6f0*/  BRA `(.L_x_7290) ;  /* 0xfffffe6800fc7947 */ /* 0x000fea000383ffff */
.L_x_6985:
        /* <DEDUP_REMOVED lines=8> */
.L_x_7292:
[----:B------:R-:W-:Y:S05]  /*1c780*/  BSYNC B1 ;  /* 0x0000000000017941 */ /* 0x000fea0003800000 */
.L_x_7291:
        /* <DEDUP_REMOVED lines=8> */
.L_x_7293:
[----:B------:R-:W-:Y:S01]  /*1c810*/  MOV R74, R14 ;  /* 0x0000000e004a7202 */ /* 0x000fe20000000f00 */
[----:B------:R-:W-:Y:S06]  /*1c820*/  BRA `(.L_x_7294) ;  /* 0xfffffe6800c47947 */ /* 0x000fec000383ffff */
.L_x_6994:
[----:B------:R-:W-:Y:S01]  /*1c830*/  BSSY B1, `(.L_x_7295) ;  /* 0x0000008000017945 */ /* 0x000fe20003800000 */
[----:B0---4-:R-:W-:Y:S01]  /*1c840*/  IMAD.MOV.U32 R13, RZ, RZ, R108 ;  /* 0x000000ffff0d7224 */ /* 0x011fe200078e006c */
[----:B------:R-:W-:Y:S01]  /*1c850*/  MOV R11, 0x181f ;  /* 0x0000181f000b7802 */ /* 0x000fe20000000f00 */
[----:B------:R-:W-:Y:S02]  /*1c860*/  IMAD.MOV.U32 R12, RZ, RZ, 0x1 ;  /* 0x00000001ff0c7424 */ /* 0x000fe400078e00ff */
[----:B------:R-:W-:-:S07]  /*1c870*/  IMAD.MOV.U32 R15, RZ, RZ, -0x1 ;  /* 0xffffffffff0f7424 */ /* 0x000fce00078e00ff */
[----:B-123--:R-:W-:Y:S05]  /*1c880*/  WARPSYNC.COLLECTIVE R15, `(.L_x_7296) ;  /* 0x000000000f087348 */ /* 0x00efea0003c00000 */
[----:B------:R0:W4:Y:S02]  /*1c890*/  SHFL.IDX P6, R14, R13, R12, R11 ;  /* 0x0000000c0d0e7389 */ /* 0x00012400000c000b */
[----:B01234-:R-:W-:Y:S01]  /*1c8a0*/  ENDCOLLECTIVE ;  /* 0x000000000000791b */ /* 0x01ffe20003800000 */
.L_x_7296:
[----:B------:R-:W-:Y:S05]  /*1c8b0*/  BSYNC B1 ;  /* 0x0000000000017941 */ /* 0x000fea0003800000 */
.L_x_7295:
        /* <DEDUP_REMOVED lines=8> */
.L_x_7297:
[----:B------:R-:W-:Y:S01]  /*1c940*/  IMAD.MOV.U32 R66, RZ, RZ, R14 ;  /* 0x000000ffff427224 */ /* 0x000fe200078e000e */
[----:B------:R-:W-:Y:S06]  /*1c950*/  BRA `(.L_x_7298) ;  /* 0xfffffe7000287947 */ /* 0x000fec000383ffff */
.L_x_7003:
        /* <DEDUP_REMOVED lines=8> */
.L_x_7300:
[----:B------:R-:W-:Y:S05]  /*1c9e0*/  BSYNC B1 ;  /* 0x0000000000017941 */ /* 0x000fea0003800000 */
.L_x_7299:
        /* <DEDUP_REMOVED lines=8> */
.L_x_7301:
[----:B------:R-:W-:Y:S01]  /*1ca70*/  IMAD.MOV.U32 R58, RZ, RZ, R14 ;  /* 0x000000ffff3a7224 */ /* 0x000fe200078e000e */
[----:B------:R-:W-:Y:S06]  /*1ca80*/  BRA `(.L_x_7302) ;  /* 0xfffffe74008c7947 */ /* 0x000fec000383ffff */
.L_x_7012:
        /* <DEDUP_REMOVED lines=8> */
.L_x_7304:
[----:B------:R-:W-:Y:S05]  /*1cb10*/  BSYNC B1 ;  /* 0x0000000000017941 */ /* 0x000fea0003800000 */
.L_x_7303:
        /* <DEDUP_REMOVED lines=8> */
.L_x_7305:
[----:B------:R-:W-:Y:S01]  /*1cba0*/  MOV R109, R14 ;  /* 0x0000000e006d7202 */ /* 0x000fe20000000f00 */
[----:B------:R-:W-:Y:S06]  /*1cbb0*/  BRA `(.L_x_7306) ;  /* 0xfffffe7800f07947 */ /* 0x000fec000383ffff */
.L_x_7024:
[----:B-1----:R1:W2:Y:S02]  /*1cbc0*/  SYNCS.PHASECHK.TRANS64.TRYWAIT P4, [R90+URZ+0x28890], R103 ;  /* 0x028890675a0075a7 */ /* 0x0022a4000808017f */
[----:B--2---:R-:W-:Y:S05]  /*1cbd0*/  @!P4 NANOSLEEP.SYNCS 0x989680 ;  /* 0x009896800000c95d */ /* 0x004fea0003900000 */
[----:B------:R-:W2:Y:S02]  /*1cbe0*/  @!P4 SYNCS.PHASECHK.TRANS64 P4, [R90+URZ+0x28890], R103 ;  /* 0x028890675a00c5a7 */ /* 0x000ea4000808007f */
[----:B--2---:R-:W-:Y:S05]  /*1cbf0*/  @!P4 BRA `(.L_x_7024) ;  /* 0xfffffffc00f0c947 */ /* 0x004fea000383ffff */
[----:B------:R-:W-:Y:S05]  /*1cc00*/  BRA `(.L_x_7307) ;  /* 0xfffffe8800d07947 */ /* 0x000fea000383ffff */
.L_x_7025:
[----:B------:R-:W-:Y:S01]  /*1cc10*/  BSSY B1, `(.L_x_7308) ;  /* 0x0000008000017945 */ /* 0x000fe20003800000 */
[----:B------:R-:W-:Y:S01]  /*1cc20*/  IMAD.MOV.U32 R13, RZ, RZ, R108 ;  /* 0x000000ffff0d7224 */ /* 0x000fe200078e006c */
[----:B------:R-:W-:Y:S01]  /*1cc30*/  MOV R11, 0x181f ;  /* 0x0000181f000b7802 */ /* 0x000fe20000000f00 */
[----:B------:R-:W-:Y:S02]  /*1cc40*/  IMAD.MOV.U32 R12, RZ, RZ, RZ ;  /* 0x000000ffff0c7224 */ /* 0x000fe400078e00ff */
[----:B------:R-:W-:-:S07]  /*1cc50*/  IMAD.MOV.U32 R15, RZ, RZ, -0x1 ;  /* 0xffffffffff0f7424 */ /* 0x000fce00078e00ff */
[----:B-1----:R-:W-:Y:S05]  /*1cc60*/  WARPSYNC.COLLECTIVE R15, `(.L_x_7309) ;  /* 0x000000000f087348 */ /* 0x002fea0003c00000 */
[----:B------:R0:W2:Y:S02]  /*1cc70*/  SHFL.IDX P6, R14, R13, R12, R11 ;  /* 0x0000000c0d0e7389 */ /* 0x0000a400000c000b */
[----:B012---:R-:W-:Y:S01]  /*1cc80*/  ENDCOLLECTIVE ;  /* 0x000000000000791b */ /* 0x007fe20003800000 */
.L_x_7309:
[----:B------:R-:W-:Y:S05]  /*1cc90*/  BSYNC B1 ;  /* 0x0000000000017941 */ /* 0x000fea0003800000 */
.L_x_7308:
        /* <DEDUP_REMOVED lines=8> */
.L_x_7310:
[----:B------:R-:W-:Y:S01]  /*1cd20*/  IMAD.MOV.U32 R106, RZ, RZ, R14 ;  /* 0x000000ffff6a7224 */ /* 0x000fe200078e000e */
[----:B------:R-:W-:Y:S06]  /*1cd30*/  BRA `(.L_x_7311) ;  /* 0xfffffe88009c7947 */ /* 0x000fec000383ffff */
.L_x_7030:
        /* <DEDUP_REMOVED lines=8> */
.L_x_7313:
[----:B------:R-:W-:Y:S05]  /*1cdc0*/  BSYNC B1 ;  /* 0x0000000000017941 */ /* 0x000fea0003800000 */
.L_x_7312:
        /* <DEDUP_REMOVED lines=8> */
.L_x_7314:
[----:B------:R-:W-:Y:S01]  /*1ce50*/  IMAD.MOV.U32 R46, RZ, RZ, R14 ;  /* 0x000000ffff2e7224 */ /* 0x000fe200078e000e */
[----:B------:R-:W-:Y:S06]  /*1ce60*/  BRA `(.L_x_7315) ;  /* 0xfffffe9000347947 */ /* 0x000fec000383ffff */
.L_x_7035:
        /* <DEDUP_REMOVED lines=8> */
.L_x_7317:
[----:B------:R-:W-:Y:S05]  /*1cef0*/  BSYNC B1 ;  /* 0x0000000000017941 */ /* 0x000fea0003800000 */
.L_x_7316:
        /* <DEDUP_REMOVED lines=8> */
.L_x_7318:
[----:B------:R-:W-:Y:S01]  /*1cf80*/  MOV R46, R14 ;  /* 0x0000000e002e7202 */ /* 0x000fe20000000f00 */
[----:B------:R-:W-:Y:S06]  /*1cf90*/  BRA `(.L_x_7319) ;  /* 0xfffffe9400d87947 */ /* 0x000fec000383ffff */
.L_x_7040:
        /* <DEDUP_REMOVED lines=8> */
.L_x_7321:
[----:B------:R-:W-:Y:S05]  /*1d020*/  BSYNC B1 ;  /* 0x0000000000017941 */ /* 0x000fea0003800000 */
.L_x_7320:
        /* <DEDUP_REMOVED lines=8> */
.L_x_7322:
[----:B------:R-:W-:Y:S01]  /*1d0b0*/  IMAD.MOV.U32 R109, RZ, RZ, R14 ;  /* 0x000000ffff6d7224 */ /* 0x000fe200078e000e */
[----:B------:R-:W-:Y:S06]  /*1d0c0*/  BRA `(.L_x_7323) ;  /* 0xfffffe9c00787947 */ /* 0x000fec000383ffff */
.L_x_7045:
[----:B0-----:R0:W1:Y:S02]  /*1d0d0*/  SYNCS.PHASECHK.TRANS64.TRYWAIT P3, [R90+URZ+0x28890], R103 ;  /* 0x028890675a0075a7 */ /* 0x001064000806017f */
[----:B-1----:R-:W-:Y:S05]  /*1d0e0*/  @!P3 NANOSLEEP.SYNCS 0x989680 ;  /* 0x009896800000b95d */ /* 0x002fea0003900000 */
[----:B------:R-:W1:Y:S02]  /*1d0f0*/  @!P3 SYNCS.PHASECHK.TRANS64 P3, [R90+URZ+0x28890], R103 ;  /* 0x028890675a00b5a7 */ /* 0x000e64000806007f */
[----:B-1----:R-:W-:Y:S05]  /*1d100*/  @!P3 BRA `(.L_x_7045) ;  /* 0xfffffffc00f0b947 */ /* 0x002fea000383ffff */
[----:B------:R-:W-:Y:S05]  /*1d110*/  BRA `(.L_x_7324) ;  /* 0xfffffea400707947 */ /* 0x000fea000383ffff */
.L_x_7046:
        /* <DEDUP_REMOVED lines=8> */
.L_x_7326:
[----:B------:R-:W-:Y:S05]  /*1d1a0*/  BSYNC B1 ;  /* 0x0000000000017941 */ /* 0x000fea0003800000 */
.L_x_7325:
        /* <DEDUP_REMOVED lines=8> */
.L_x_7327:
[----:B------:R-:W-:Y:S05]  /*1d230*/  BRA `(.L_x_7328) ;  /* 0xfffffea400907947 */ /* 0x000fea000383ffff */
.L_x_7049:
[----:B------:R-:W-:Y:S01]  /*1d240*/  BSSY B1, `(.L_x_7329) ;  /* 0x0000008000017945 */ /* 0x000fe20003800000 */
[----:B----4-:R-:W-:Y:S01]  /*1d250*/  IMAD.MOV.U32 R13, RZ, RZ, R45 ;  /* 0x000000ffff0d7224 */ /* 0x010fe200078e002d */
[----:B------:R-:W-:Y:S01]  /*1d260*/  MOV R12, 0x1 ;  /* 0x00000001000c7802 */ /* 0x000fe20000000f00 */
[----:B------:R-:W-:Y:S02]  /*1d270*/  IMAD.MOV.U32 R11, RZ, RZ, 0x181f ;  /* 0x0000181fff0b7424 */ /* 0x000fe400078e00ff */
[----:B------:R-:W-:-:S07]  /*1d280*/  IMAD.MOV.U32 R15, RZ, RZ, -0x1 ;  /* 0xffffffffff0f7424 */ /* 0x000fce00078e00ff */
[----:B0123--:R-:W-:Y:S05]  /*1d290*/  WARPSYNC.COLLECTIVE R15, `(.L_x_7330) ;  /* 0x000000000f087348 */ /* 0x00ffea0003c00000 */
[----:B---3--:R3:W4:Y:S02]  /*1d2a0*/  SHFL.IDX P6, R14, R13, R12, R11 ;  /* 0x0000000c0d0e7389 */ /* 0x00872400000c000b */
[----:B01234-:R-:W-:Y:S01]  /*1d2b0*/  ENDCOLLECTIVE ;  /* 0x000000000000791b */ /* 0x01ffe20003800000 */
.L_x_7330:
[----:B------:R-:W-:Y:S05]  /*1d2c0*/  BSYNC B1 ;  /* 0x0000000000017941 */ /* 0x000fea0003800000 */
.L_x_7329:
        /* <DEDUP_REMOVED lines=8> */
.L_x_7331:
[----:B------:R-:W-:Y:S05]  /*1d350*/  BRA `(.L_x_7332) ;  /* 0xfffffea400907947 */ /* 0x000fea000383ffff */
.L_x_7052:
[----:B------:R-:W-:Y:S01]  /*1d360*/  BSSY B1, `(.L_x_7333) ;  /* 0x0000008000017945 */ /* 0x000fe20003800000 */
[----:B---3--:R-:W-:Y:S01]  /*1d370*/  IMAD.MOV.U32 R13, RZ, RZ, R45 ;  /* 0x000000ffff0d7224 */ /* 0x008fe200078e002d */
[----:B------:R-:W-:Y:S01]  /*1d380*/  MOV R12, 0x2 ;  /* 0x00000002000c7802 */ /* 0x000fe20000000f00 */
[----:B------:R-:W-:Y:S02]  /*1d390*/  IMAD.MOV.U32 R11, RZ, RZ, 0x181f ;  /* 0x0000181fff0b7424 */ /* 0x000fe400078e00ff */
[----:B------:R-:W-:-:S07]  /*1d3a0*/  IMAD.MOV.U32 R15, RZ, RZ, -0x1 ;  /* 0xffffffffff0f7424 */ /* 0x000fce00078e00ff */
[----:B012-4-:R-:W-:Y:S05]  /*1d3b0*/  WARPSYNC.COLLECTIVE R15, `(.L_x_7334) ;  /* 0x000000000f087348 */ /* 0x017fea0003c00000 */
[----:B------:R3:W0:Y:S02]  /*1d3c0*/  SHFL.IDX P6, R14, R13, R12, R11 ;  /* 0x0000000c0d0e7389 */ /* 0x00062400000c000b */
[----:B01234-:R-:W-:Y:S01]  /*1d3d0*/  ENDCOLLECTIVE ;  /* 0x000000000000791b */ /* 0x01ffe20003800000 */
.L_x_7334:
[----:B------:R-:W-:Y:S05]  /*1d3e0*/  BSYNC B1 ;  /* 0x0000000000017941 */ /* 0x000fea0003800000 */
.L_x_7333:
        /* <DEDUP_REMOVED lines=8> */
.L_x_7335:
[----:B------:R-:W-:Y:S05]  /*1d470*/  BRA `(.L_x_7336) ;  /* 0xfffffea400947947 */ /* 0x000fea000383ffff */
.L_x_7055:
[----:B------:R-:W-:Y:S01]  /*1d480*/  BSSY B1, `(.L_x_7337) ;  /* 0x0000008000017945 */ /* 0x000fe20003800000 */
[----:B0-----:R-:W-:Y:S01]  /*1d490*/  IMAD.MOV.U32 R13, RZ, RZ, R45 ;  /* 0x000000ffff0d7224 */ /* 0x001fe200078e002d */
[----:B------:R-:W-:Y:S01]  /*1d4a0*/  MOV R12, 0x3 ;  /* 0x00000003000c7802 */ /* 0x000fe20000000f00 */
[----:B------:R-:W-:Y:S02]  /*1d4b0*/  IMAD.MOV.U32 R11, RZ, RZ, 0x181f ;  /* 0x0000181fff0b7424 */ /* 0x000fe400078e00ff */
[----:B------:R-:W-:-:S07]  /*1d4c0*/  IMAD.MOV.U32 R15, RZ, RZ, -0x1 ;  /* 0xffffffffff0f7424 */ /* 0x000fce00078e00ff */
[----:B-1234-:R-:W-:Y:S05]  /*1d4d0*/  WARPSYNC.COLLECTIVE R15, `(.L_x_7338) ;  /* 0x000000000f087348 */ /* 0x01efea0003c00000 */
[----:B------:R0:W0:Y:S02]  /*1d4e0*/  SHFL.IDX P6, R14, R13, R12, R11 ;  /* 0x0000000c0d0e7389 */ /* 0x00002400000c000b */
[----:B01234-:R-:W-:Y:S01]  /*1d4f0*/  ENDCOLLECTIVE ;  /* 0x000000000000791b */ /* 0x01ffe20003800000 */
.L_x_7338:
[----:B------:R-:W-:Y:S05]  /*1d500*/  BSYNC B1 ;  /* 0x0000000000017941 */ /* 0x000fea0003800000 */
.L_x_7337:
        /* <DEDUP_REMOVED lines=8> */
.L_x_7339:
[----:B------:R-:W-:Y:S05]  /*1d590*/  BRA `(.L_x_7340) ;  /* 0xfffffea400987947 */ /* 0x000fea000383ffff */
.L_x_7059:
[----:B------:R0:W0:Y:S02]  /*1d5a0*/  SYNCS.PHASECHK.TRANS64.TRYWAIT P4, [R90+URZ+0x288b0], R103 ;  /* 0x0288b0675a0075a7 */ /* 0x000024000808017f */
[----:B0-----:R-:W-:Y:S05]  /*1d5b0*/  @!P4 NANOSLEEP.SYNCS 0x989680 ;  /* 0x009896800000c95d */ /* 0x001fea0003900000 */
[----:B------:R-:W0:Y:S02]  /*1d5c0*/  @!P4 SYNCS.PHASECHK.TRANS64 P4, [R90+URZ+0x288b0], R103 ;  /* 0x0288b0675a00c5a7 */ /* 0x000e24000808007f */
[----:B0-----:R-:W-:Y:S05]  /*1d5d0*/  @!P4 BRA `(.L_x_7059) ;  /* 0xfffffffc00f0c947 */ /* 0x001fea000383ffff */
[----:B------:R-:W-:Y:S05]  /*1d5e0*/  BRA `(.L_x_7341) ;  /* 0xfffffea800147947 */ /* 0x000fea000383ffff */
.L_x_7073:
[----:B------:R-:W0:Y:S01]  /*1d5f0*/  S2R R6, SR_TID.X ;  /* 0x0000000000067919 */ /* 0x000e220000002100 */
[----:B------:R-:W-:Y:S01]  /*1d600*/  BSSY B0, `(.L_x_7342) ;  /* 0x000000c000007945 */ /* 0x000fe20003800000 */
[----:B------:R-:W-:Y:S01]  /*1d610*/  IMAD.MOV.U32 R12, RZ, RZ, RZ ;  /* 0x000000ffff0c7224 */ /* 0x000fe200078e00ff */
[----:B------:R-:W-:Y:S01]  /*1d620*/  MOV R15, 0xffffffff ;  /* 0xffffffff000f7802 */ /* 0x000fe20000000f00 */
[----:B------:R-:W-:Y:S02]  /*1d630*/  IMAD.MOV.U32 R11, RZ, RZ, 0x1f ;  /* 0x0000001fff0b7424 */ /* 0x000fe400078e00ff */
[----:B0-----:R-:W-:-:S05]  /*1d640*/  VIADD R6, R6, 0xffffff80 ;  /* 0xffffff8006067836 */ /* 0x001fca0000000000 */
[----:B------:R-:W-:-:S04]  /*1d650*/  SHF.R.S32.HI R5, RZ, 0x1f, R6 ;  /* 0x0000001fff057819 */ /* 0x000fc80000011406 */
[----:B------:R-:W-:-:S04]  /*1d660*/  LEA.HI R5, R5, R6, RZ, 0x7 ;  /* 0x0000000605057211 */ /* 0x000fc800078f38ff */
[----:B------:R-:W-:-:S04]  /*1d670*/  SHF.R.S32.HI R5, RZ, 0x7, R5 ;  /* 0x00000007ff057819 */ /* 0x000fc80000011405 */
[----:B--2---:R-:W-:-:S07]  /*1d680*/  MOV R13, R5 ;  /* 0x00000005000d7202 */ /* 0x004fce0000000f00 */
[----:B-----5:R-:W-:Y:S05]  /*1d690*/  WARPSYNC.COLLECTIVE R15, `(.L_x_7343) ;  /* 0x000000000f087348 */ /* 0x020fea0003c00000 */
[----:B------:R0:W1:Y:S02]  /*1d6a0*/  SHFL.IDX P6, R14, R13, R12, R11 ;  /* 0x0000000c0d0e7389 */ /* 0x00006400000c000b */
[----:B01---5:R-:W-:Y:S01]  /*1d6b0*/  ENDCOLLECTIVE ;  /* 0x000000000000791b */ /* 0x023fe20003800000 */
.L_x_7343:
[----:B------:R-:W-:Y:S05]  /*1d6c0*/  BSYNC B0 ;  /* 0x0000000000007941 */ /* 0x000fea0003800000 */
.L_x_7342:
[----:B------:R-:W-:Y:S01]  /*1d6d0*/  IMAD.MOV.U32 R195, RZ, RZ, R14 ;  /* 0x000000ffffc37224 */ /* 0x000fe200078e000e */
[----:B------:R-:W-:Y:S06]  /*1d6e0*/  BRA `(.L_x_7344) ;  /* 0xfffffeb000c87947 */ /* 0x000fec000383ffff */
.L_x_7083:
[----:B------:R-:W-:Y:S01]  /*1d6f0*/  BSSY B1, `(.L_x_7345) ;  /* 0x0000008000017945 */ /* 0x000fe20003800000 */
[----:B--2---:R-:W-:Y:S01]  /*1d700*/  IMAD.MOV.U32 R13, RZ, RZ, R26 ;  /* 0x000000ffff0d7224 */ /* 0x004fe200078e001a */
[----:B------:R-:W-:Y:S01]  /*1d710*/  MOV R12, RZ ;  /* 0x000000ff000c7202 */ /* 0x000fe20000000f00 */
[----:B------:R-:W-:Y:S02]  /*1d720*/  IMAD.MOV.U32 R11, RZ, RZ, 0x181f ;  /* 0x0000181fff0b7424 */ /* 0x000fe400078e00ff */
[----:B------:R-:W-:-:S07]  /*1d730*/  IMAD.MOV.U32 R15, RZ, RZ, -0x1 ;  /* 0xffffffffff0f7424 */ /* 0x000fce00078e00ff */
[----:B------:R-:W-:Y:S05]  /*1d740*/  WARPSYNC.COLLECTIVE R15, `(.L_x_7346) ;  /* 0x000000000f087348 */ /* 0x000fea0003c00000 */
[----:B------:R0:W1:Y:S02]  /*1d750*/  SHFL.IDX P6, R14, R13, R12, R11 ;  /* 0x0000000c0d0e7389 */ /* 0x00006400000c000b */
[----:B01----:R-:W-:Y:S01]  /*1d760*/  ENDCOLLECTIVE ;  /* 0x000000000000791b */ /* 0x003fe20003800000 */
.L_x_7346:
[----:B------:R-:W-:Y:S05]  /*1d770*/  BSYNC B1 ;  /* 0x0000000000017941 */ /* 0x000fea0003800000 */
.L_x_7345:
        /* <DEDUP_REMOVED lines=8> */
.L_x_7347:
[----:B------:R-:W-:Y:S01]  /*1d800*/  MOV R13, R28 ;  /* 0x0000001c000d7202 */ /* 0x000fe20000000f00 */
[----:B------:R-:W-:-:S07]  /*1d810*/  IMAD.MOV.U32 R3, RZ, RZ, R14 ;  /* 0x000000ffff037224 */ /* 0x000fce00078e000e */
[----:B------:R-:W-:Y:S05]  /*1d820*/  WARPSYNC.COLLECTIVE R15, `(.L_x_7348) ;  /* 0x000000000f087348 */ /* 0x000fea0003c00000 */
[----:B------:R0:W1:Y:S02]  /*1d830*/  SHFL.IDX P6, R14, R13, R12, R11 ;  /* 0x0000000c0d0e7389 */ /* 0x00006400000c000b */
[----:B01----:R-:W-:Y:S01]  /*1d840*/  ENDCOLLECTIVE ;  /* 0x000000000000791b */ /* 0x003fe20003800000 */
.L_x_7348:
[----:B------:R-:W-:Y:S02]  /*1d850*/  IMAD.MOV.U32 R13, RZ, RZ, R27 ;  /* 0x000000ffff0d7224 */ /* 0x000fe400078e001b */
[----:B------:R-:W-:-:S07]  /*1d860*/  IMAD.MOV.U32 R4, RZ, RZ, R14 ;  /* 0x000000ffff047224 */ /* 0x000fce00078e000e */
[----:B------:R-:W-:Y:S05]  /*1d870*/  WARPSYNC.COLLECTIVE R15, `(.L_x_7349) ;  /* 0x000000000f087348 */ /* 0x000fea0003c00000 */
[----:B------:R0:W1:Y:S02]  /*1d880*/  SHFL.IDX P6, R14, R13, R12, R11 ;  /* 0x0000000c0d0e7389 */ /* 0x00006400000c000b */
[----:B01----:R-:W-:Y:S01]  /*1d890*/  ENDCOLLECTIVE ;  /* 0x000000000000791b */ /* 0x003fe20003800000 */
.L_x_7349:
[----:B------:R-:W-:Y:S05]  /*1d8a0*/  BRA `(.L_x_7350) ;  /* 0xfffffeb400c87947 */ /* 0x000fea000383ffff */
.L_x_7087:
[----:B0-----:R0:W1:Y:S02]  /*1d8b0*/  SYNCS.PHASECHK.TRANS64.TRYWAIT P0, [R156+URZ+0x28800], R5 ;  /* 0x028800059c0075a7 */ /* 0x001064000800017f */
[----:B-1----:R-:W-:Y:S05]  /*1d8c0*/  @!P0 NANOSLEEP.SYNCS 0x989680 ;  /* 0x009896800000895d */ /* 0x002fea0003900000 */
[----:B------:R-:W1:Y:S02]  /*1d8d0*/  @!P0 SYNCS.PHASECHK.TRANS64 P0, [R156+URZ+0x28800], R5 ;  /* 0x028800059c0085a7 */ /* 0x000e64000800007f */
[----:B-1----:R-:W-:Y:S05]  /*1d8e0*/  @!P0 BRA `(.L_x_7087) ;  /* 0xfffffffc00f08947 */ /* 0x002fea000383ffff */
[----:B------:R-:W-:Y:S05]  /*1d8f0*/  BRA `(.L_x_7351) ;  /* 0xfffffeb800b87947 */ /* 0x000fea000383ffff */
.L_x_7103:
[----:B------:R-:W-:Y:S01]  /*1d900*/  BSSY B1, `(.L_x_7352) ;  /* 0x0000008000017945 */ /* 0x000fe20003800000 */
[----:B--2---:R-:W-:Y:S01]  /*1d910*/  MOV R13, R26 ;  /* 0x0000001a000d7202 */ /* 0x004fe20000000f00 */
[----:B------:R-:W-:Y:S01]  /*1d920*/  IMAD.MOV.U32 R12, RZ, RZ, RZ ;  /* 0x000000ffff0c7224 */ /* 0x000fe200078e00ff */
[----:B------:R-:W-:Y:S01]  /*1d930*/  MOV R15, 0xffffffff ;  /* 0xffffffff000f7802 */ /* 0x000fe20000000f00 */
[----:B------:R-:W-:-:S07]  /*1d940*/  IMAD.MOV.U32 R11, RZ, RZ, 0x181f ;  /* 0x0000181fff0b7424 */ /* 0x000fce00078e00ff */
[----:B------:R-:W-:Y:S05]  /*1d950*/  WARPSYNC.COLLECTIVE R15, `(.L_x_7353) ;  /* 0x000000000f087348 */ /* 0x000fea0003c00000 */
[----:B------:R0:W1:Y:S02]  /*1d960*/  SHFL.IDX P6, R14, R13, R12, R11 ;  /* 0x0000000c0d0e7389 */ /* 0x00006400000c000b */
[----:B01----:R-:W-:Y:S01]  /*1d970*/  ENDCOLLECTIVE ;  /* 0x000000000000791b */ /* 0x003fe20003800000 */
.L_x_7353:
[----:B------:R-:W-:Y:S05]  /*1d980*/  BSYNC B1 ;  /* 0x0000000000017941 */ /* 0x000fea0003800000 */
.L_x_7352:
        /* <DEDUP_REMOVED lines=8> */
.L_x_7354:
[----:B------:R-:W-:Y:S01]  /*1da10*/  IMAD.MOV.U32 R13, RZ, RZ, R28 ;  /* 0x000000ffff0d7224 */ /* 0x000fe200078e001c */
[----:B------:R-:W-:-:S07]  /*1da20*/  MOV R3, R14 ;  /* 0x0000000e00037202 */ /* 0x000fce0000000f00 */
[----:B------:R-:W-:Y:S05]  /*1da30*/  WARPSYNC.COLLECTIVE R15, `(.L_x_7355) ;  /* 0x000000000f087348 */ /* 0x000fea0003c00000 */
[----:B------:R0:W1:Y:S02]  /*1da40*/  SHFL.IDX P6, R14, R13, R12, R11 ;  /* 0x0000000c0d0e7389 */ /* 0x00006400000c000b */
[----:B01----:R-:W-:Y:S01]  /*1da50*/  ENDCOLLECTIVE ;  /* 0x000000000000791b */ /* 0x003fe20003800000 */
.L_x_7355:
[----:B------:R-:W-:Y:S01]  /*1da60*/  MOV R13, R27 ;  /* 0x0000001b000d7202 */ /* 0x000fe20000000f00 */
[----:B------:R-:W-:-:S07]  /*1da70*/  IMAD.MOV.U32 R20, RZ, RZ, R14 ;  /* 0x000000ffff147224 */ /* 0x000fce00078e000e */
[----:B------:R-:W-:Y:S05]  /*1da80*/  WARPSYNC.COLLECTIVE R15, `(.L_x_7356) ;  /* 0x000000000f087348 */ /* 0x000fea0003c00000 */
[----:B------:R0:W1:Y:S02]  /*1da90*/  SHFL.IDX P6, R14, R13, R12, R11 ;  /* 0x0000000c0d0e7389 */ /* 0x00006400000c000b */
[----:B01----:R-:W-:Y:S01]  /*1daa0*/  ENDCOLLECTIVE ;  /* 0x000000000000791b */ /* 0x003fe20003800000 */
.L_x_7356:
[----:B------:R-:W-:Y:S05]  /*1dab0*/  BRA `(.L_x_7357) ;  /* 0xfffffecc00dc7947 */ /* 0x000fea000383ffff */
.L_x_7107:
[----:B0-----:R0:W1:Y:S02]  /*1dac0*/  SYNCS.PHASECHK.TRANS64.TRYWAIT P4, [R156+URZ+0x28800], R27 ;  /* 0x0288001b9c0075a7 */ /* 0x001064000808017f */
[----:B-1----:R-:W-:Y:S05]  /*1dad0*/  @!P4 NANOSLEEP.SYNCS 0x989680 ;  /* 0x009896800000c95d */ /* 0x002fea0003900000 */
[----:B------:R-:W1:Y:S02]  /*1dae0*/  @!P4 SYNCS.PHASECHK.TRANS64 P4, [R156+URZ+0x28800], R27 ;  /* 0x0288001b9c00c5a7 */ /* 0x000e64000808007f */
[----:B-1----:R-:W-:Y:S05]  /*1daf0*/  @!P4 BRA `(.L_x_7107) ;  /* 0xfffffffc00f0c947 */ /* 0x002fea000383ffff */
[----:B------:R-:W-:Y:S05]  /*1db00*/  BRA `(.L_x_7358) ;  /* 0xfffffed000cc7947 */ /* 0x000fea000383ffff */
.L_x_7117:
[----:B-1----:R1:W4:Y:S02]  /*1db10*/  SYNCS.PHASECHK.TRANS64.TRYWAIT P1, [R3+URZ+0x28830], R0 ;  /* 0x02883000030075a7 */ /* 0x002324000802017f */
[----:B----4-:R-:W-:Y:S05]  /*1db20*/  @!P1 NANOSLEEP.SYNCS 0x989680 ;  /* 0x009896800000995d */ /* 0x010fea0003900000 */
[----:B------:R-:W4:Y:S02]  /*1db30*/  @!P1 SYNCS.PHASECHK.TRANS64 P1, [R3+URZ+0x28830], R0 ;  /* 0x02883000030095a7 */ /* 0x000f24000802007f */
[----:B----4-:R-:W-:Y:S05]  /*1db40*/  @!P1 BRA `(.L_x_7117) ;  /* 0xfffffffc00f09947 */ /* 0x010fea000383ffff */
[----:B------:R-:W-:Y:S05]  /*1db50*/  BRA `(.L_x_7116) ;  /* 0xfffffee800b07947 */ /* 0x000fea000383ffff */
.L_x_7124:
[----:B-1----:R1:W2:Y:S02]  /*1db60*/  SYNCS.PHASECHK.TRANS64.TRYWAIT P2, [R5+URZ+0x28830], R6 ;  /* 0x02883006050075a7 */ /* 0x0022a4000804017f */
[----:B--2---:R-:W-:Y:S05]  /*1db70*/  @!P2 NANOSLEEP.SYNCS 0x989680 ;  /* 0x009896800000a95d */ /* 0x004fea0003900000 */
[----:B------:R-:W2:Y:S02]  /*1db80*/  @!P2 SYNCS.PHASECHK.TRANS64 P2, [R5+URZ+0x28830], R6 ;  /* 0x028830060500a5a7 */ /* 0x000ea4000804007f */
[----:B--2---:R-:W-:Y:S05]  /*1db90*/  @!P2 BRA `(.L_x_7124) ;  /* 0xfffffffc00f0a947 */ /* 0x004fea000383ffff */
[----:B------:R-:W-:Y:S05]  /*1dba0*/  BRA `(.L_x_7123) ;  /* 0xffffff1800147947 */ /* 0x000fea000383ffff */
.L_x_7128:
[----:B-1----:R1:W2:Y:S02]  /*1dbb0*/  SYNCS.PHASECHK.TRANS64.TRYWAIT P1, [R5+URZ+0x28850], R4 ;  /* 0x02885004050075a7 */ /* 0x0022a4000802017f */
[----:B--2---:R-:W-:Y:S05]  /*1dbc0*/  @!P1 NANOSLEEP.SYNCS 0x989680 ;  /* 0x009896800000995d */ /* 0x004fea0003900000 */
[----:B------:R-:W2:Y:S02]  /*1dbd0*/  @!P1 SYNCS.PHASECHK.TRANS64 P1, [R5+URZ+0x28850], R4 ;  /* 0x02885004050095a7 */ /* 0x000ea4000802007f */
[----:B--2---:R-:W-:Y:S05]  /*1dbe0*/  @!P1 BRA `(.L_x_7128) ;  /* 0xfffffffc00f09947 */ /* 0x004fea000383ffff */
[----:B------:R-:W-:Y:S05]  /*1dbf0*/  BRA `(.L_x_7125) ;  /* 0xffffff1c00207947 */ /* 0x000fea000383ffff */
.L_x_7135:
[----:B-1----:R1:W2:Y:S02]  /*1dc00*/  SYNCS.PHASECHK.TRANS64.TRYWAIT P1, [R9+URZ+0x28850], R0 ;  /* 0x02885000090075a7 */ /* 0x0022a4000802017f */
[----:B--2---:R-:W-:Y:S05]  /*1dc10*/  @!P1 NANOSLEEP.SYNCS 0x989680 ;  /* 0x009896800000995d */ /* 0x004fea0003900000 */
[----:B------:R-:W2:Y:S02]  /*1dc20*/  @!P1 SYNCS.PHASECHK.TRANS64 P1, [R9+URZ+0x28850], R0 ;  /* 0x02885000090095a7 */ /* 0x000ea4000802007f */
[----:B--2---:R-:W-:Y:S05]  /*1dc30*/  @!P1 BRA `(.L_x_7135) ;  /* 0xfffffffc00f09947 */ /* 0x004fea000383ffff */
[----:B------:R-:W-:Y:S05]  /*1dc40*/  BRA `(.L_x_7134) ;  /* 0xffffff4000687947 */ /* 0x000fea000383ffff */
.L_x_7141:
[----:B------:R-:W-:Y:S01]  /*1dc50*/  IMAD.MOV.U32 R13, RZ, RZ, R2 ;  /* 0x000000ffff0d7224 */ /* 0x000fe200078e0002 */
[----:B------:R-:W-:Y:S01]  /*1dc60*/  MOV R11, 0x181f ;  /* 0x0000181f000b7802 */ /* 0x000fe20000000f00 */
[----:B------:R-:W-:Y:S02]  /*1dc70*/  IMAD.MOV.U32 R12, RZ, RZ, RZ ;  /* 0x000000ffff0c7224 */ /* 0x000fe400078e00ff */
[----:B------:R-:W-:-:S07]  /*1dc80*/  IMAD.MOV.U32 R15, RZ, RZ, -0x1 ;  /* 0xffffffffff0f7424 */ /* 0x000fce00078e00ff */
[----:B-----5:R-:W-:Y:S05]  /*1dc90*/  WARPSYNC.COLLECTIVE R15, `(.L_x_7359) ;  /* 0x000000000f087348 */ /* 0x020fea0003c00000 */
[----:B------:R0:W1:Y:S02]  /*1dca0*/  SHFL.IDX P6, R14, R13, R12, R11 ;  /* 0x0000000c0d0e7389 */ /* 0x00006400000c000b */
[----:B01---5:R-:W-:Y:S01]  /*1dcb0*/  ENDCOLLECTIVE ;  /* 0x000000000000791b */ /* 0x023fe20003800000 */
.L_x_7359:
[----:B------:R-:W-:Y:S01]  /*1dcc0*/  MOV R13, R0 ;  /* 0x00000000000d7202 */ /* 0x000fe20000000f00 */
[----:B------:R-:W-:-:S07]  /*1dcd0*/  IMAD.MOV.U32 R3, RZ, RZ, R14 ;  /* 0x000000ffff037224 */ /* 0x000fce00078e000e */
[----:B------:R-:W-:Y:S05]  /*1dce0*/  WARPSYNC.COLLECTIVE R15, `(.L_x_7360) ;  /* 0x000000000f087348 */ /* 0x000fea0003c00000 */
[----:B------:R0:W1:Y:S02]  /*1dcf0*/  SHFL.IDX P6, R14, R13, R12, R11 ;  /* 0x0000000c0d0e7389 */ /* 0x00006400000c000b */
[----:B01----:R-:W-:Y:S01]  /*1dd00*/  ENDCOLLECTIVE ;  /* 0x000000000000791b */ /* 0x003fe20003800000 */
.L_x_7360:
[----:B------:R-:W-:Y:S05]  /*1dd10*/  BRA `(.L_x_7361) ;  /* 0xffffff5c00407947 */ /* 0x000fea000383ffff */
.L_x_7144:
[----:B------:R-:W-:Y:S01]  /*1dd20*/  BSSY B1, `(.L_x_7362) ;  /* 0x0000008000017945 */ /* 0x000fe20003800000 */
[----:B------:R-:W-:Y:S01]  /*1dd30*/  IMAD.MOV.U32 R13, RZ, RZ, R2 ;  /* 0x000000ffff0d7224 */ /* 0x000fe200078e0002 */
[----:B---3--:R-:W-:Y:S01]  /*1dd40*/  MOV R11, 0x181f ;  /* 0x0000181f000b7802 */ /* 0x008fe20000000f00 */
[----:B------:R-:W-:Y:S02]  /*1dd50*/  IMAD.MOV.U32 R12, RZ, RZ, 0x1 ;  /* 0x00000001ff0c7424 */ /* 0x000fe400078e00ff */
[----:B------:R-:W-:-:S07]  /*1dd60*/  IMAD.MOV.U32 R15, RZ, RZ, -0x1 ;  /* 0xffffffffff0f7424 */ /* 0x000fce00078e00ff */
[----:B012--5:R-:W-:Y:S05]  /*1dd70*/  WARPSYNC.COLLECTIVE R15, `(.L_x_7363) ;  /* 0x000000000f087348 */ /* 0x027fea0003c00000 */
[----:B--2---:R2:W3:Y:S02]  /*1dd80*/  SHFL.IDX P6, R14, R13, R12, R11 ;  /* 0x0000000c0d0e7389 */ /* 0x0044e400000c000b */
[----:B0123-5:R-:W-:Y:S01]  /*1dd90*/  ENDCOLLECTIVE ;  /* 0x000000000000791b */ /* 0x02ffe20003800000 */
.L_x_7363:
[----:B------:R-:W-:Y:S05]  /*1dda0*/  BSYNC B1 ;  /* 0x0000000000017941 */ /* 0x000fea0003800000 */
.L_x_7362:
        /* <DEDUP_REMOVED lines=8> */
.L_x_7364:
[----:B------:R-:W-:Y:S05]  /*1de30*/  BRA `(.L_x_7365) ;  /* 0xffffff5c003c7947 */ /* 0x000fea000383ffff */
.L_x_7147:
[----:B------:R-:W-:Y:S01]  /*1de40*/  BSSY B1, `(.L_x_7366) ;  /* 0x0000008000017945 */ /* 0x000fe20003800000 */
[----:B------:R-:W-:Y:S01]  /*1de50*/  IMAD.MOV.U32 R13, RZ, RZ, R2 ;  /* 0x000000ffff0d7224 */ /* 0x000fe200078e0002 */
[----:B------:R-:W-:Y:S01]  /*1de60*/  MOV R11, 0x181f ;  /* 0x0000181f000b7802 */ /* 0x000fe20000000f00 */
[----:B------:R-:W-:Y:S02]  /*1de70*/  IMAD.MOV.U32 R12, RZ, RZ, 0x2 ;  /* 0x00000002ff0c7424 */ /* 0x000fe400078e00ff */
[----:B---3--:R-:W-:-:S07]  /*1de80*/  IMAD.MOV.U32 R15, RZ, RZ, -0x1 ;  /* 0xffffffffff0f7424 */ /* 0x008fce00078e00ff */
[----:B012-4-:R-:W-:Y:S05]  /*1de90*/  WARPSYNC.COLLECTIVE R15, `(.L_x_7367) ;  /* 0x000000000f087348 */ /* 0x017fea0003c00000 */
[----:B--2---:R2:W3:Y:S02]  /*1dea0*/  SHFL.IDX P6, R14, R13, R12, R11 ;  /* 0x0000000c0d0e7389 */ /* 0x0044e400000c000b */
[----:B01234-:R-:W-:Y:S01]  /*1deb0*/  ENDCOLLECTIVE ;  /* 0x000000000000791b */ /* 0x01ffe20003800000 */
.L_x_7367:
[----:B------:R-:W-:Y:S05]  /*1dec0*/  BSYNC B1 ;  /* 0x0000000000017941 */ /* 0x000fea0003800000 */
.L_x_7366:
        /* <DEDUP_REMOVED lines=8> */
.L_x_7368:
[----:B------:R-:W-:Y:S05]  /*1df50*/  BRA `(.L_x_7369) ;  /* 0xffffff5c003c7947 */ /* 0x000fea000383ffff */
.L_x_7150:
        /* <DEDUP_REMOVED lines=8> */
.L_x_7371:
[----:B------:R-:W-:Y:S05]  /*1dfe0*/  BSYNC B1 ;  /* 0x0000000000017941 */ /* 0x000fea0003800000 */
.L_x_7370:
        /* <DEDUP_REMOVED lines=8> */
.L_x_7372:
[----:B------:R-:W-:Y:S05]  /*1e070*/  BRA `(.L_x_7373) ;  /* 0xffffff5c003c7947 */ /* 0x000fea000383ffff */
.L_x_7152:
[----:B------:R-:W-:Y:S01]  /*1e080*/  IMAD.MOV.U32 R13, RZ, RZ, R2 ;  /* 0x000000ffff0d7224 */ /* 0x000fe200078e0002 */
[----:B------:R-:W-:Y:S01]  /*1e090*/  MOV R11, 0x1c1f ;  /* 0x00001c1f000b7802 */ /* 0x000fe20000000f00 */
[----:B------:R-:W-:Y:S02]  /*1e0a0*/  IMAD.MOV.U32 R12, RZ, RZ, RZ ;  /* 0x000000ffff0c7224 */ /* 0x000fe400078e00ff */
[----:B------:R-:W-:-:S07]  /*1e0b0*/  IMAD.MOV.U32 R15, RZ, RZ, -0x1 ;  /* 0xffffffffff0f7424 */ /* 0x000fce00078e00ff */
[----:B------:R-:W-:Y:S05]  /*1e0c0*/  WARPSYNC.COLLECTIVE R15, `(.L_x_7374) ;  /* 0x000000000f087348 */ /* 0x000fea0003c00000 */
[----:B------:R0:W1:Y:S02]  /*1e0d0*/  SHFL.IDX P6, R14, R13, R12, R11 ;  /* 0x0000000c0d0e7389 */ /* 0x00006400000c000b */
[----:B01----:R-:W-:Y:S01]  /*1e0e0*/  ENDCOLLECTIVE ;  /* 0x000000000000791b */ /* 0x003fe20003800000 */
.L_x_7374:
[----:B------:R-:W-:Y:S01]  /*1e0f0*/  MOV R13, R0 ;  /* 0x00000000000d7202 */ /* 0x000fe20000000f00 */
[----:B------:R-:W-:-:S07]  /*1e100*/  IMAD.MOV.U32 R3, RZ, RZ, R14 ;  /* 0x000000ffff037224 */ /* 0x000fce00078e000e */
[----:B------:R-:W-:Y:S05]  /*1e110*/  WARPSYNC.COLLECTIVE R15, `(.L_x_7375) ;  /* 0x000000000f087348 */ /* 0x000fea0003c00000 */
[----:B------:R0:W1:Y:S02]  /*1e120*/  SHFL.IDX P6, R14, R13, R12, R11 ;  /* 0x0000000c0d0e7389 */ /* 0x00006400000c000b */
[----:B01----:R-:W-:Y:S01]  /*1e130*/  ENDCOLLECTIVE ;  /* 0x000000000000791b */ /* 0x003fe20003800000 */
.L_x_7375:
[----:B------:R-:W-:Y:S05]  /*1e140*/  BRA `(.L_x_7376) ;  /* 0xffffff60003c7947 */ /* 0x000fea000383ffff */
.L_x_7155:
[----:B------:R-:W-:Y:S01]  /*1e150*/  BSSY B1, `(.L_x_7377) ;  /* 0x0000008000017945 */ /* 0x000fe20003800000 */
[----:B--2---:R-:W-:Y:S01]  /*1e160*/  IMAD.MOV.U32 R13, RZ, RZ, R2 ;  /* 0x000000ffff0d7224 */ /* 0x004fe200078e0002 */
[----:B------:R-:W-:Y:S01]  /*1e170*/  MOV R11, 0x1c1f ;  /* 0x00001c1f000b7802 */ /* 0x000fe20000000f00 */
[----:B------:R-:W-:Y:S02]  /*1e180*/  IMAD.MOV.U32 R12, RZ, RZ, 0x1 ;  /* 0x00000001ff0c7424 */ /* 0x000fe400078e00ff */
[----:B------:R-:W-:-:S07]  /*1e190*/  IMAD.MOV.U32 R15, RZ, RZ, -0x1 ;  /* 0xffffffffff0f7424 */ /* 0x000fce00078e00ff */
[----:B01----:R-:W-:Y:S05]  /*1e1a0*/  WARPSYNC.COLLECTIVE R15, `(.L_x_7378) ;  /* 0x000000000f087348 */ /* 0x003fea0003c00000 */
[----:B------:R2:W3:Y:S02]  /*1e1b0*/  SHFL.IDX P6, R14, R13, R12, R11 ;  /* 0x0000000c0d0e7389 */ /* 0x0004e400000c000b */
[----:B0123--:R-:W-:Y:S01]  /*1e1c0*/  ENDCOLLECTIVE ;  /* 0x000000000000791b */ /* 0x00ffe20003800000 */
.L_x_7378:
[----:B------:R-:W-:Y:S05]  /*1e1d0*/  BSYNC B1 ;  /* 0x0000000000017941 */ /* 0x000fea0003800000 */
.L_x_7377:
        /* <DEDUP_REMOVED lines=8> */
.L_x_7379:
[----:B------:R-:W-:Y:S05]  /*1e260*/  BRA `(.L_x_7380) ;  /* 0xffffff6400187947 */ /* 0x000fea000383ffff */
.L_x_7159:
[----:B------:R-:W-:Y:S01]  /*1e270*/  IMAD.MOV.U32 R13, RZ, RZ, R2 ;  /* 0x000000ffff0d7224 */ /* 0x000fe200078e0002 */
[----:B------:R-:W-:Y:S01]  /*1e280*/  MOV R11, 0x181f ;  /* 0x0000181f000b7802 */ /* 0x000fe20000000f00 */
[----:B------:R-:W-:Y:S02]  /*1e290*/  IMAD.MOV.U32 R12, RZ, RZ, RZ ;  /* 0x000000ffff0c7224 */ /* 0x000fe400078e00ff */
[----:B------:R-:W-:-:S07]  /*1e2a0*/  IMAD.MOV.U32 R15, RZ, RZ, -0x1 ;  /* 0xffffffffff0f7424 */ /* 0x000fce00078e00ff */
[----:B01----:R-:W-:Y:S05]  /*1e2b0*/  WARPSYNC.COLLECTIVE R15, `(.L_x_7381) ;  /* 0x000000000f087348 */ /* 0x003fea0003c00000 */
[----:B------:R2:W3:Y:S02]  /*1e2c0*/  SHFL.IDX P6, R14, R13, R12, R11 ;  /* 0x0000000c0d0e7389 */ /* 0x0004e400000c000b */
[----:B0123--:R-:W-:Y:S01]  /*1e2d0*/  ENDCOLLECTIVE ;  /* 0x000000000000791b */ /* 0x00ffe20003800000 */
.L_x_7381:
[----:B------:R-:W-:Y:S01]  /*1e2e0*/  MOV R13, R0 ;  /* 0x00000000000d7202 */ /* 0x000fe20000000f00 */
[----:B------:R-:W-:-:S07]  /*1e2f0*/  IMAD.MOV.U32 R3, RZ, RZ, R14 ;  /* 0x000000ffff037224 */ /* 0x000fce00078e000e */
[----:B------:R-:W-:Y:S05]  /*1e300*/  WARPSYNC.COLLECTIVE R15, `(.L_x_7382) ;  /* 0x000000000f087348 */ /* 0x000fea0003c00000 */
[----:B------:R0:W1:Y:S02]  /*1e310*/  SHFL.IDX P6, R14, R13, R12, R11 ;  /* 0x0000000c0d0e7389 */ /* 0x00006400000c000b */
[----:B01----:R-:W-:Y:S01]  /*1e320*/  ENDCOLLECTIVE ;  /* 0x000000000000791b */ /* 0x003fe20003800000 */
.L_x_7382:
[----:B------:R-:W-:Y:S05]  /*1e330*/  BRA `(.L_x_7383) ;  /* 0xffffff6c00f47947 */ /* 0x000fea000383ffff */
.L_x_7162:
[----:B------:R-:W-:Y:S01]  /*1e340*/  BSSY B1, `(.L_x_7384) ;  /* 0x0000008000017945 */ /* 0x000fe20003800000 */
[----:B------:R-:W-:Y:S01]  /*1e350*/  IMAD.MOV.U32 R13, RZ, RZ, R2 ;  /* 0x000000ffff0d7224 */ /* 0x000fe200078e0002 */
[----:B------:R-:W-:Y:S01]  /*1e360*/  MOV R11, 0x181f ;  /* 0x0000181f000b7802 */ /* 0x000fe20000000f00 */
[----:B------:R-:W-:Y:S02]  /*1e370*/  IMAD.MOV.U32 R12, RZ, RZ, 0x1 ;  /* 0x00000001ff0c7424 */ /* 0x000fe400078e00ff */
[----:B---3--:R-:W-:-:S07]  /*1e380*/  IMAD.MOV.U32 R15, RZ, RZ, -0x1 ;  /* 0xffffffffff0f7424 */ /* 0x008fce00078e00ff */
[----:B012-4-:R-:W-:Y:S05]  /*1e390*/  WARPSYNC.COLLECTIVE R15, `(.L_x_7385) ;  /* 0x000000000f087348 */ /* 0x017fea0003c00000 */
[----:B----4-:R3:W4:Y:S02]  /*1e3a0*/  SHFL.IDX P6, R14, R13, R12, R11 ;  /* 0x0000000c0d0e7389 */ /* 0x01072400000c000b */
[----:B01234-:R-:W-:Y:S01]  /*1e3b0*/  ENDCOLLECTIVE ;  /* 0x000000000000791b */ /* 0x01ffe20003800000 */
.L_x_7385:
[----:B------:R-:W-:Y:S05]  /*1e3c0*/  BSYNC B1 ;  /* 0x0000000000017941 */ /* 0x000fea0003800000 */
.L_x_7384:
        /* <DEDUP_REMOVED lines=8> */
.L_x_7386:
[----:B------:R-:W-:Y:S05]  /*1e450*/  BRA `(.L_x_7387) ;  /* 0xffffff6c00f47947 */ /* 0x000fea000383ffff */
.L_x_7165:
[----:B------:R-:W-:Y:S01]  /*1e460*/  BSSY B1, `(.L_x_7388) ;  /* 0x0000008000017945 */ /* 0x000fe20003800000 */
[----:B------:R-:W-:Y:S01]  /*1e470*/  IMAD.MOV.U32 R13, RZ, RZ, R2 ;  /* 0x000000ffff0d7224 */ /* 0x000fe200078e0002 */
[----:B------:R-:W-:Y:S01]  /*1e480*/  MOV R11, 0x181f ;  /* 0x0000181f000b7802 */ /* 0x000fe20000000f00 */
[----:B------:R-:W-:Y:S02]  /*1e490*/  IMAD.MOV.U32 R12, RZ, RZ, 0x2 ;  /* 0x00000002ff0c7424 */ /* 0x000fe400078e00ff */
[----:B0-----:R-:W-:-:S07]  /*1e4a0*/  IMAD.MOV.U32 R15, RZ, RZ, -0x1 ;  /* 0xffffffffff0f7424 */ /* 0x001fce00078e00ff */
[----:B-1234-:R-:W-:Y:S05]  /*1e4b0*/  WARPSYNC.COLLECTIVE R15, `(.L_x_7389) ;  /* 0x000000000f087348 */ /* 0x01efea0003c00000 */
[----:B----4-:R0:W4:Y:S02]  /*1e4c0*/  SHFL.IDX P6, R14, R13, R12, R11 ;  /* 0x0000000c0d0e7389 */ /* 0x01012400000c000b */
[----:B01234-:R-:W-:Y:S01]  /*1e4d0*/  ENDCOLLECTIVE ;  /* 0x000000000000791b */ /* 0x01ffe20003800000 */
.L_x_7389:
[----:B------:R-:W-:Y:S05]  /*1e4e0*/  BSYNC B1 ;  /* 0x0000000000017941 */ /* 0x000fea0003800000 */
.L_x_7388:
        /* <DEDUP_REMOVED lines=8> */
.L_x_7390:
[----:B------:R-:W-:Y:S05]  /*1e570*/  BRA `(.L_x_7391) ;  /* 0xffffff6c00f47947 */ /* 0x000fea000383ffff */
.L_x_7168:
[----:B------:R-:W-:Y:S01]  /*1e580*/  BSSY B1, `(.L_x_7392) ;  /* 0x0000008000017945 */ /* 0x000fe20003800000 */
[----:B------:R-:W-:Y:S01]  /*1e590*/  IMAD.MOV.U32 R13, RZ, RZ, R2 ;  /* 0x000000ffff0d7224 */ /* 0x000fe200078e0002 */
[----:B------:R-:W-:Y:S01]  /*1e5a0*/  MOV R11, 0x181f ;  /* 0x0000181f000b7802 */ /* 0x000fe20000000f00 */
[----:B------:R-:W-:Y:S02]  /*1e5b0*/  IMAD.MOV.U32 R12, RZ, RZ, 0x3 ;  /* 0x00000003ff0c7424 */ /* 0x000fe400078e00ff */
[----:B0-----:R-:W-:-:S07]  /*1e5c0*/  IMAD.MOV.U32 R15, RZ, RZ, -0x1 ;  /* 0xffffffffff0f7424 */ /* 0x001fce00078e00ff */
[----:B-1234-:R-:W-:Y:S05]  /*1e5d0*/  WARPSYNC.COLLECTIVE R15, `(.L_x_7393) ;  /* 0x000000000f087348 */ /* 0x01efea0003c00000 */
[----:B------:R0:W0:Y:S02]  /*1e5e0*/  SHFL.IDX P6, R14, R13, R12, R11 ;  /* 0x0000000c0d0e7389 */ /* 0x00002400000c000b */
[----:B01234-:R-:W-:Y:S01]  /*1e5f0*/  ENDCOLLECTIVE ;  /* 0x000000000000791b */ /* 0x01ffe20003800000 */
.L_x_7393:
[----:B------:R-:W-:Y:S05]  /*1e600*/  BSYNC B1 ;  /* 0x0000000000017941 */ /* 0x000fea0003800000 */
.L_x_7392:
        /* <DEDUP_REMOVED lines=8> */
.L_x_7394:
[----:B------:R-:W-:Y:S05]  /*1e690*/  BRA `(.L_x_7395) ;  /* 0xffffff6c00f47947 */ /* 0x000fea000383ffff */
.L_x_7185:
        /* <DEDUP_REMOVED lines=8> */
[----:B------:R-:W-:Y:S05]  /*1e720*/  WARPSYNC.COLLECTIVE R15, `(.L_x_7397) ;  /* 0x000000000f087348 */ /* 0x000fea0003c00000 */
[----:B------:R0:W1:Y:S02]  /*1e730*/  SHFL.IDX P6, R14, R13, R12, R11 ;  /* 0x0000000c0d0e7389 */ /* 0x00006400000c000b */
[----:B01----:R-:W-:Y:S01]  /*1e740*/  ENDCOLLECTIVE ;  /* 0x000000000000791b */ /* 0x003fe20003800000 */
.L_x_7397:
[----:B------:R-:W-:Y:S05]  /*1e750*/  BSYNC B1 ;  /* 0x0000000000017941 */ /* 0x000fea0003800000 */
.L_x_7396:
[----:B------:R-:W-:Y:S05]  /*1e760*/  BRA `(.L_x_7398) ;  /* 0xffffff84009c7947 */ /* 0x000fea000383ffff */
.L_x_7187:
[----:B------:R-:W-:Y:S01]  /*1e770*/  BSSY B1, `(.L_x_7399) ;  /* 0x0000006000017945 */ /* 0x000fe20003800000 */
[----:B------:R-:W-:-:S07]  /*1e780*/  IMAD.MOV.U32 R15, RZ, RZ, -0x1 ;  /* 0xffffffffff0f7424 */ /* 0x000fce00078e00ff */
[----:B0-----:R-:W-:Y:S05]  /*1e790*/  WARPSYNC.COLLECTIVE R15, `(.L_x_7400) ;  /* 0x000000000f0c7348 */ /* 0x001fea0003c00000 */
[----:B------:R-:W-:Y:S02]  /*1e7a0*/  ELECT P6, UR62, PT ;  /* 0x00000000003e782f */ /* 0x000fe400038c0000 */
[----:B------:R-:W-:Y:S01]  /*1e7b0*/  MOV R14, UR62 ;  /* 0x0000003e000e7c02 */ /* 0x000fe20008000f00 */
[----:B0-----:R-:W-:Y:S10]  /*1e7c0*/  ENDCOLLECTIVE ;  /* 0x000000000000791b */ /* 0x001ff40003800000 */
.L_x_7400:
[----:B------:R-:W-:Y:S05]  /*1e7d0*/  BSYNC B1 ;  /* 0x0000000000017941 */ /* 0x000fea0003800000 */
.L_x_7399:
[----:B------:R-:W-:Y:S05]  /*1e7e0*/  BRA `(.L_x_7186) ;  /* 0xffffff8400947947 */ /* 0x000fea000383ffff */
.L_x_7189:
[----:B0-----:R0:W1:Y:S02]  /*1e7f0*/  SYNCS.PHASECHK.TRANS64.TRYWAIT P0, [R22+URZ+0x28820], R7 ;  /* 0x02882007160075a7 */ /* 0x001064000800017f */
[----:B-1----:R-:W-:Y:S05]  /*1e800*/  @!P0 NANOSLEEP.SYNCS 0x989680 ;  /* 0x009896800000895d */ /* 0x002fea0003900000 */
[----:B------:R-:W1:Y:S02]  /*1e810*/  @!P0 SYNCS.PHASECHK.TRANS64 P0, [R22+URZ+0x28820], R7 ;  /* 0x02882007160085a7 */ /* 0x000e64000800007f */
[----:B-1----:R-:W-:Y:S05]  /*1e820*/  @!P0 BRA `(.L_x_7189) ;  /* 0xfffffffc00f08947 */ /* 0x002fea000383ffff */
[----:B------:R-:W-:Y:S05]  /*1e830*/  BRA `(.L_x_7401) ;  /* 0xffffff8400a47947 */ /* 0x000fea000383ffff */
.L_x_7193:
[----:B-1----:R1:W2:Y:S02]  /*1e840*/  SYNCS.PHASECHK.TRANS64.TRYWAIT P0, [R10+URZ+0x288a0], R9 ;  /* 0x0288a0090a0075a7 */ /* 0x0022a4000800017f */
[----:B--2---:R-:W-:Y:S05]  /*1e850*/  @!P0 NANOSLEEP.SYNCS 0x989680 ;  /* 0x009896800000895d */ /* 0x004fea0003900000 */
[----:B------:R-:W2:Y:S02]  /*1e860*/  @!P0 SYNCS.PHASECHK.TRANS64 P0, [R10+URZ+0x288a0], R9 ;  /* 0x0288a0090a0085a7 */ /* 0x000ea4000800007f */
[----:B--2---:R-:W-:Y:S05]  /*1e870*/  @!P0 BRA `(.L_x_7193) ;  /* 0xfffffffc00f08947 */ /* 0x004fea000383ffff */
[----:B------:R-:W-:Y:S05]  /*1e880*/  BRA `(.L_x_7402) ;  /* 0xffffff8400bc7947 */ /* 0x000fea000383ffff */
.L_x_7199:
[----:B0-----:R0:W2:Y:S02]  /*1e890*/  SYNCS.PHASECHK.TRANS64.TRYWAIT P0, [R10+URZ+0x288c0], R9 ;  /* 0x0288c0090a0075a7 */ /* 0x0010a4000800017f */
[----:B--2---:R-:W-:Y:S05]  /*1e8a0*/  @!P0 NANOSLEEP.SYNCS 0x989680 ;  /* 0x009896800000895d */ /* 0x004fea0003900000 */
[----:B------:R-:W2:Y:S02]  /*1e8b0*/  @!P0 SYNCS.PHASECHK.TRANS64 P0, [R10+URZ+0x288c0], R9 ;  /* 0x0288c0090a0085a7 */ /* 0x000ea4000800007f */
[----:B--2---:R-:W-:Y:S05]  /*1e8c0*/  @!P0 BRA `(.L_x_7199) ;  /* 0xfffffffc00f08947 */ /* 0x004fea000383ffff */
[----:B------:R-:W-:Y:S05]  /*1e8d0*/  BRA `(.L_x_7403) ;  /* 0xffffff88007c7947 */ /* 0x000fea000383ffff */
.L_x_7207:
[----:B-1----:R1:W2:Y:S02]  /*1e8e0*/  SYNCS.PHASECHK.TRANS64.TRYWAIT P2, [R10+URZ+0x288a0], R9 ;  /* 0x0288a0090a0075a7 */ /* 0x0022a4000804017f */
[----:B--2---:R-:W-:Y:S05]  /*1e8f0*/  @!P2 NANOSLEEP.SYNCS 0x989680 ;  /* 0x009896800000a95d */ /* 0x004fea0003900000 */
[----:B------:R-:W2:Y:S02]  /*1e900*/  @!P2 SYNCS.PHASECHK.TRANS64 P2, [R10+URZ+0x288a0], R9 ;  /* 0x0288a0090a00a5a7 */ /* 0x000ea4000804007f */
[----:B--2---:R-:W-:Y:S05]  /*1e910*/  @!P2 BRA `(.L_x_7207) ;  /* 0xfffffffc00f0a947 */ /* 0x004fea000383ffff */
[----:B------:R-:W-:Y:S05]  /*1e920*/  BRA `(.L_x_7404) ;  /* 0xffffff8c00787947 */ /* 0x000fea000383ffff */
.L_x_7213:
[----:B0-----:R0:W2:Y:S02]  /*1e930*/  SYNCS.PHASECHK.TRANS64.TRYWAIT P2, [R10+URZ+0x288c0], R9 ;  /* 0x0288c0090a0075a7 */ /* 0x0010a4000804017f */
[----:B--2---:R-:W-:Y:S05]  /*1e940*/  @!P2 NANOSLEEP.SYNCS 0x989680 ;  /* 0x009896800000a95d */ /* 0x004fea0003900000 */
[----:B------:R-:W2:Y:S02]  /*1e950*/  @!P2 SYNCS.PHASECHK.TRANS64 P2, [R10+URZ+0x288c0], R9 ;  /* 0x0288c0090a00a5a7 */ /* 0x000ea4000804007f */
[----:B--2---:R-:W-:Y:S05]  /*1e960*/  @!P2 BRA `(.L_x_7213) ;  /* 0xfffffffc00f0a947 */ /* 0x004fea000383ffff */
[----:B------:R-:W-:Y:S05]  /*1e970*/  BRA `(.L_x_7405) ;  /* 0xffffff9000307947 */ /* 0x000fea000383ffff */
.L_x_7229:
[----:B------:R-:W0:Y:S01]  /*1e980*/  S2R R9, SR_TID.X ;  /* 0x0000000000097919 */ /* 0x000e220000002100 */
        /* <DEDUP_REMOVED lines=10> */
.L_x_7407:
[----:B------:R-:W-:Y:S05]  /*1ea30*/  BSYNC B0 ;  /* 0x0000000000007941 */ /* 0x000fea0003800000 */
.L_x_7406:
[----:B------:R-:W-:Y:S05]  /*1ea40*/  BRA `(.L_x_7408) ;  /* 0xffffff9c007c7947 */ /* 0x000fea000383ffff */
.L_x_7232:
[----:B0-----:R0:W1:Y:S02]  /*1ea50*/  SYNCS.PHASECHK.TRANS64.TRYWAIT P0, [R7+URZ+0x28840], R2 ;  /* 0x02884002070075a7 */ /* 0x001064000800017f */
[----:B-1----:R-:W-:Y:S05]  /*1ea60*/  @!P0 NANOSLEEP.SYNCS 0x989680 ;  /* 0x009896800000895d */ /* 0x002fea0003900000 */
[----:B------:R-:W1:Y:S02]  /*1ea70*/  @!P0 SYNCS.PHASECHK.TRANS64 P0, [R7+URZ+0x28840], R2 ;  /* 0x02884002070085a7 */ /* 0x000e64000800007f */
[----:B-1----:R-:W-:Y:S05]  /*1ea80*/  @!P0 BRA `(.L_x_7232) ;  /* 0xfffffffc00f08947 */ /* 0x002fea000383ffff */
[----:B------:R-:W-:Y:S05]  /*1ea90*/  BRA `(.L_x_7409) ;  /* 0xffffff9c00cc7947 */ /* 0x000fea000383ffff */
.L_x_7233:
        /* <DEDUP_REMOVED lines=8> */
.L_x_7411:
[----:B------:R-:W-:Y:S05]  /*1eb20*/  BSYNC B0 ;  /* 0x0000000000007941 */ /* 0x000fea0003800000 */
.L_x_7410:
        /* <DEDUP_REMOVED lines=9> */
.L_x_7412:
[----:B------:R-:W-:Y:S02]  /*1ebc0*/  IMAD.MOV.U32 R13, RZ, RZ, R0 ;  /* 0x000000ffff0d7224 */ /* 0x000fe400078e0000 */
[----:B------:R-:W-:Y:S02]  /*1ebd0*/  IMAD.MOV.U32 R12, RZ, RZ, 0x1 ;  /* 0x00000001ff0c7424 */ /* 0x000fe400078e00ff */
[----:B------:R-:W-:-:S07]  /*1ebe0*/  IMAD.MOV.U32 R3, RZ, RZ, R14 ;  /* 0x000000ffff037224 */ /* 0x000fce00078e000e */
[----:B------:R-:W-:Y:S05]  /*1ebf0*/  WARPSYNC.COLLECTIVE R15, `(.L_x_7413) ;  /* 0x000000000f087348 */ /* 0x000fea0003c00000 */
[----:B------:R0:W1:Y:S02]  /*1ec00*/  SHFL.IDX P6, R14, R13, R12, R11 ;  /* 0x0000000c0d0e7389 */ /* 0x00006400000c000b */
[----:B01----:R-:W-:Y:S01]  /*1ec10*/  ENDCOLLECTIVE ;  /* 0x000000000000791b */ /* 0x003fe20003800000 */
.L_x_7413:
        /* <DEDUP_REMOVED lines=11> */
[----:B------:R-:W-:Y:S02]  /*1ecd0*/  ISETP.GE.AND P0, PT, R6, 0x11, PT ;  /* 0x000000110600780c */ /* 0x000fe40003f06270 */
[----:B0-----:R-:W-:-:S11]  /*1ece0*/  MOV R2, R14 ;  /* 0x0000000e00027202 */ /* 0x001fd60000000f00 */
[----:B------:R-:W-:Y:S05]  /*1ecf0*/  WARPSYNC.COLLECTIVE R15, `(.L_x_7414) ;  /* 0x000000000f087348 */ /* 0x000fea0003c00000 */
[----:B------:R0:W1:Y:S02]  /*1ed00*/  SHFL.IDX P6, R14, R13, R12, R11 ;  /* 0x0000000c0d0e7389 */ /* 0x00006400000c000b */
[----:B01----:R-:W-:Y:S01]  /*1ed10*/  ENDCOLLECTIVE ;  /* 0x000000000000791b */ /* 0x003fe20003800000 */
.L_x_7414:
[----:B------:R-:W-:Y:S02]  /*1ed20*/  @P0 IMAD R8, R5, 0x2, R22 ;  /* 0x0000000205080824 */ /* 0x000fe400078e0216 */
[----:B------:R-:W-:Y:S01]  /*1ed30*/  IMAD.MOV.U32 R13, RZ, RZ, R0 ;  /* 0x000000ffff0d7224 */ /* 0x000fe200078e0000 */
[----:B------:R-:W-:Y:S01]  /*1ed40*/  MOV R12, 0x2 ;  /* 0x00000002000c7802 */ /* 0x000fe20000000f00 */
[----:B------:R-:W-:-:S07]  /*1ed50*/  IMAD.MOV.U32 R3, RZ, RZ, R14 ;  /* 0x000000ffff037224 */ /* 0x000fce00078e000e */
[----:B------:R-:W-:Y:S05]  /*1ed60*/  WARPSYNC.COLLECTIVE R15, `(.L_x_7415) ;  /* 0x000000000f087348 */ /* 0x000fea0003c00000 */
[----:B------:R0:W1:Y:S02]  /*1ed70*/  SHFL.IDX P6, R14, R13, R12, R11 ;  /* 0x0000000c0d0e7389 */ /* 0x00006400000c000b */
[----:B01----:R-:W-:Y:S01]  /*1ed80*/  ENDCOLLECTIVE ;  /* 0x000000000000791b */ /* 0x003fe20003800000 */
.L_x_7415:
        /* <DEDUP_REMOVED lines=16> */
.L_x_7416:
[----:B------:R-:W-:Y:S01]  /*1ee90*/  @P0 IMAD R8, R5, 0x2, R22 ;  /* 0x0000000205080824 */ /* 0x000fe200078e0216 */
[----:B------:R-:W-:Y:S01]  /*1eea0*/  MOV R13, R0 ;  /* 0x00000000000d7202 */ /* 0x000fe20000000f00 */
[----:B------:R-:W-:Y:S01]  /*1eeb0*/  IMAD.MOV.U32 R12, RZ, RZ, 0x3 ;  /* 0x00000003ff0c7424 */ /* 0x000fe200078e00ff */
[----:B------:R-:W-:-:S07]  /*1eec0*/  MOV R3, R14 ;  /* 0x0000000e00037202 */ /* 0x000fce0000000f00 */
[----:B------:R-:W-:Y:S05]  /*1eed0*/  WARPSYNC.COLLECTIVE R15, `(.L_x_7417) ;  /* 0x000000000f087348 */ /* 0x000fea0003c00000 */
[----:B------:R0:W1:Y:S02]  /*1eee0*/  SHFL.IDX P6, R14, R13, R12, R11 ;  /* 0x0000000c0d0e7389 */ /* 0x00006400000c000b */
[----:B01----:R-:W-:Y:S01]  /*1eef0*/  ENDCOLLECTIVE ;  /* 0x000000000000791b */ /* 0x003fe20003800000 */
.L_x_7417:
        /* <DEDUP_REMOVED lines=16> */
.L_x_7418:
[----:B------:R-:W-:Y:S01]  /*1f000*/  @P0 LEA R8, R5, R22, 0x1 ;  /* 0x0000001605080211 */ /* 0x000fe200078e08ff */
[----:B------:R-:W-:Y:S02]  /*1f010*/  IMAD.MOV.U32 R13, RZ, RZ, R0 ;  /* 0x000000ffff0d7224 */ /* 0x000fe400078e0000 */
[----:B------:R-:W-:Y:S02]  /*1f020*/  IMAD.MOV.U32 R12, RZ, RZ, 0x4 ;  /* 0x00000004ff0c7424 */ /* 0x000fe400078e00ff */
[----:B------:R-:W-:-:S07]  /*1f030*/  IMAD.MOV.U32 R3, RZ, RZ, R14 ;  /* 0x000000ffff037224 */ /* 0x000fce00078e000e */
[----:B------:R-:W-:Y:S05]  /*1f040*/  WARPSYNC.COLLECTIVE R15, `(.L_x_7419) ;  /* 0x000000000f087348 */ /* 0x000fea0003c00000 */
[----:B------:R0:W1:Y:S02]  /*1f050*/  SHFL.IDX P6, R14, R13, R12, R11 ;  /* 0x0000000c0d0e7389 */ /* 0x00006400000c000b */
[----:B01----:R-:W-:Y:S01]  /*1f060*/  ENDCOLLECTIVE ;  /* 0x000000000000791b */ /* 0x003fe20003800000 */
.L_x_7419:
        /* <DEDUP_REMOVED lines=16> */
.L_x_7420:
[----:B------:R-:W-:Y:S02]  /*1f170*/  @P0 IMAD R8, R5, 0x2, R22 ;  /* 0x0000000205080824 */ /* 0x000fe400078e0216 */
[----:B------:R-:W-:Y:S01]  /*1f180*/  IMAD.MOV.U32 R13, RZ, RZ, R0 ;  /* 0x000000ffff0d7224 */ /* 0x000fe200078e0000 */
[----:B------:R-:W-:Y:S01]  /*1f190*/  MOV R12, 0x5 ;  /* 0x00000005000c7802 */ /* 0x000fe20000000f00 */
[----:B------:R-:W-:-:S07]  /*1f1a0*/  IMAD.MOV.U32 R3, RZ, RZ, R14 ;  /* 0x000000ffff037224 */ /* 0x000fce00078e000e */
[----:B------:R-:W-:Y:S05]  /*1f1b0*/  WARPSYNC.COLLECTIVE R15, `(.L_x_7421) ;  /* 0x000000000f087348 */ /* 0x000fea0003c00000 */
[----:B------:R0:W1:Y:S02]  /*1f1c0*/  SHFL.IDX P6, R14, R13, R12, R11 ;  /* 0x0000000c0d0e7389 */ /* 0x00006400000c000b */
[----:B01----:R-:W-:Y:S01]  /*1f1d0*/  ENDCOLLECTIVE ;  /* 0x000000000000791b */ /* 0x003fe20003800000 */
.L_x_7421:
        /* <DEDUP_REMOVED lines=16> */
.L_x_7422:
[----:B------:R-:W-:Y:S01]  /*1f2e0*/  @P0 IMAD R8, R5, 0x2, R22 ;  /* 0x0000000205080824 */ /* 0x000fe200078e0216 */
[----:B------:R-:W-:Y:S01]  /*1f2f0*/  MOV R13, R0 ;  /* 0x00000000000d7202 */ /* 0x000fe20000000f00 */
[----:B------:R-:W-:Y:S01]  /*1f300*/  IMAD.MOV.U32 R12, RZ, RZ, 0x6 ;  /* 0x00000006ff0c7424 */ /* 0x000fe200078e00ff */
[----:B------:R-:W-:-:S07]  /*1f310*/  MOV R3, R14 ;  /* 0x0000000e00037202 */ /* 0x000fce0000000f00 */
[----:B------:R-:W-:Y:S05]  /*1f320*/  WARPSYNC.COLLECTIVE R15, `(.L_x_7423) ;  /* 0x000000000f087348 */ /* 0x000fea0003c00000 */
[----:B------:R0:W1:Y:S02]  /*1f330*/  SHFL.IDX P6, R14, R13, R12, R11 ;  /* 0x0000000c0d0e7389 */ /* 0x00006400000c000b */
[----:B01----:R-:W-:Y:S01]  /*1f340*/  ENDCOLLECTIVE ;  /* 0x000000000000791b */ /* 0x003fe20003800000 */
.L_x_7423:
        /* <DEDUP_REMOVED lines=16> */
.L_x_7424:
[----:B------:R-:W-:Y:S01]  /*1f450*/  @P0 LEA R8, R5, R22, 0x1 ;  /* 0x0000001605080211 */ /* 0x000fe200078e08ff */
[----:B------:R-:W-:Y:S02]  /*1f460*/  IMAD.MOV.U32 R13, RZ, RZ, R0 ;  /* 0x000000ffff0d7224 */ /* 0x000fe400078e0000 */
[----:B------:R-:W-:Y:S02]  /*1f470*/  IMAD.MOV.U32 R12, RZ, RZ, 0x7 ;  /* 0x00000007ff0c7424 */ /* 0x000fe400078e00ff */
[----:B------:R-:W-:-:S07]  /*1f480*/  IMAD.MOV.U32 R3, RZ, RZ, R14 ;  /* 0x000000ffff037224 */ /* 0x000fce00078e000e */
[----:B------:R-:W-:Y:S05]  /*1f490*/  WARPSYNC.COLLECTIVE R15, `(.L_x_7425) ;  /* 0x000000000f087348 */ /* 0x000fea0003c00000 */
[----:B------:R0:W1:Y:S02]  /*1f4a0*/  SHFL.IDX P6, R14, R13, R12, R11 ;  /* 0x0000000c0d0e7389 */ /* 0x00006400000c000b */
[----:B01----:R-:W-:Y:S01]  /*1f4b0*/  ENDCOLLECTIVE ;  /* 0x000000000000791b */ /* 0x003fe20003800000 */
.L_x_7425:
[----:B------:R-:W-:-:S05]  /*1f4c0*/  @P0 LEA R3, P1, R31, R3, 0x1 ;  /* 0x000000031f030211 */ /* 0x000fca00078208ff */
[----:B------:R-:W-:-:S05]  /*1f4d0*/  @P0 IMAD.X R2, RZ, RZ, R2, P1 ;  /* 0x000000ffff020224 */ /* 0x000fca00008e0602 */
[----:B------:R-:W-:Y:S01]  /*1f4e0*/  @P0 LOP3.LUT R3, R3, R2, RZ, 0x3c, !PT ;  /* 0x0000000203030212 */ /* 0x000fe200078e3cff */
[----:B------:R-:W-:-:S03]  /*1f4f0*/  IMAD.MOV.U32 R13, RZ, RZ, R4 ;  /* 0x000000ffff0d7224 */ /* 0x000fc600078e0004 */
[----:B------:R-:W-:-:S04]  /*1f500*/  @P0 LOP3.LUT R2, R3, R2, RZ, 0x3c, !PT ;  /* 0x0000000203020212 */ /* 0x000fc800078e3cff */
[----:B------:R-:W-:Y:S02]  /*1f510*/  @P0 LOP3.LUT R3, R3, R2, RZ, 0x3c, !PT ;  /* 0x0000000203030212 */ /* 0x000fe400078e3cff */
[----:B------:R-:W-:-:S07]  /*1f520*/  MOV R0, R14 ;  /* 0x0000000e00007202 */ /* 0x000fce0000000f00 */
[----:B------:R-:W-:Y:S05]  /*1f530*/  WARPSYNC.COLLECTIVE R15, `(.L_x_7426) ;  /* 0x000000000f087348 */ /* 0x000fea0003c00000 */
[----:B------:R0:W1:Y:S02]  /*1f540*/  SHFL.IDX P6, R14, R13, R12, R11 ;  /* 0x0000000c0d0e7389 */ /* 0x00006400000c000b */
[----:B01----:R-:W-:Y:S01]  /*1f550*/  ENDCOLLECTIVE ;  /* 0x000000000000791b */ /* 0x003fe20003800000 */
.L_x_7426:
[----:B------:R-:W-:Y:S01]  /*1f560*/  @!PT LDS RZ, [RZ] ;  /* 0x00000000fffff984 */ /* 0x000fe20000000800 */
[----:B------:R-:W-:Y:S01]  /*1f570*/  @!PT LDS RZ, [RZ] ;  /* 0x00000000fffff984 */ /* 0x000fe20000000800 */
[----:B------:R-:W-:Y:S01]  /*1f580*/  @!PT LDS RZ, [RZ] ;  /* 0x00000000fffff984 */ /* 0x000fe20000000800 */
[----:B------:R-:W-:Y:S04]  /*1f590*/  @P0 LDGSTS.E.BYPASS.LTC128B.128 [R8+0x1b400], desc[UR42][R2.64], !P3 ;  /* 0x1b40000002080fae */ /* 0x000fe8000d901d6a */
[----:B------:R0:W-:Y:S02]  /*1f5a0*/  @P0 LDGSTS.E.BYPASS.LTC128B.128 [R8+0x1f400], desc[UR42][R2.64+0x80], !P2 ;  /* 0x1f40008002080fae */ /* 0x0001e4000d101d6a */
[----:B0-----:R-:W-:Y:S01]  /*1f5b0*/  IMAD.MOV.U32 R2, RZ, RZ, R14 ;  /* 0x000000ffff027224 */ /* 0x001fe200078e000e */
[----:B------:R-:W-:Y:S06]  /*1f5c0*/  BRA `(.L_x_7427) ;  /* 0xffffff9800a87947 */ /* 0x000fec000383ffff */
.L_x_7238:
[----:B------:R-:W-:Y:S01]  /*1f5d0*/  MOV R13, R5 ;  /* 0x00000005000d7202 */ /* 0x000fe20000000f00 */
[----:B------:R-:W-:Y:S01]  /*1f5e0*/  IMAD.MOV.U32 R12, RZ, RZ, RZ ;  /* 0x000000ffff0c7224 */ /* 0x000fe200078e00ff */
[----:B------:R-:W-:Y:S01]  /*1f5f0*/  MOV R15, 0xffffffff ;  /* 0xffffffff000f7802 */ /* 0x000fe20000000f00 */
[----:B------:R-:W-:Y:S01]  /*1f600*/  IMAD.MOV.U32 R11, RZ, RZ, 0x181f ;  /* 0x0000181fff0b7424 */ /* 0x000fe200078e00ff */
[----:B------:R-:W-:Y:S01]  /*1f610*/  IADD3 R4, R10, R4, RZ ;  /* 0x000000040a047210 */ /* 0x000fe20007ffe0ff */
[----:B-----5:R-:W-:-:S07]  /*1f620*/  IMAD R6, R20, R7, RZ ;  /* 0x0000000714067224 */ /* 0x020fce00078e02ff */
[----:B------:R-:W-:Y:S05]  /*1f630*/  WARPSYNC.COLLECTIVE R15, `(.L_x_7428) ;  /* 0x000000000f087348 */ /* 0x000fea0003c00000 */
[----:B------:R0:W1:Y:S02]  /*1f640*/  SHFL.IDX P6, R14, R13, R12, R11 ;  /* 0x0000000c0d0e7389 */ /* 0x00006400000c000b */
[----:B01----:R-:W-:Y:S01]  /*1f650*/  ENDCOLLECTIVE ;  /* 0x000000000000791b */ /* 0x003fe20003800000 */
.L_x_7428:
[C---:B------:R-:W-:Y:S02]  /*1f660*/  IADD3 R7, R4.reuse, 0x10, RZ ;  /* 0x0000001004077810 */ /* 0x040fe40007ffe0ff */
[----:B------:R-:W-:Y:S01]  /*1f670*/  ISETP.GE.AND P3, PT, R4, R6, PT ;  /* 0x000000060400720c */ /* 0x000fe20003f66270 */
[----:B------:R-:W-:Y:S02]  /*1f680*/  IMAD.MOV.U32 R13, RZ, RZ, R0 ;  /* 0x000000ffff0d7224 */ /* 0x000fe400078e0000 */
[----:B------:R-:W-:-:S10]  /*1f690*/  IMAD.MOV.U32 R2, RZ, RZ, R14 ;  /* 0x000000ffff027224 */ /* 0x000fd400078e000e */
[----:B------:R-:W-:Y:S05]  /*1f6a0*/  WARPSYNC.COLLECTIVE R15, `(.L_x_7429) ;  /* 0x000000000f087348 */ /* 0x000fea0003c00000 */
[----:B------:R0:W1:Y:S02]  /*1f6b0*/  SHFL.IDX P6, R14, R13, R12, R11 ;  /* 0x0000000c0d0e7389 */ /* 0x00006400000c000b */
[----:B01----:R-:W-:Y:S01]  /*1f6c0*/  ENDCOLLECTIVE ;  /* 0x000000000000791b */ /* 0x003fe20003800000 */
.L_x_7429:
        /* <DEDUP_REMOVED lines=8> */
.L_x_7430:
        /* <DEDUP_REMOVED lines=11> */
.L_x_7431:
        /* <DEDUP_REMOVED lines=8> */
.L_x_7432:
        /* <DEDUP_REMOVED lines=13> */
.L_x_7433:
        /* <DEDUP_REMOVED lines=8> */
.L_x_7434:
[----:B------:R-:W-:Y:S01]  /*1f9d0*/  @!P3 MOV R3, R7 ;  /* 0x000000070003b202 */ /* 0x000fe20000000f00 */
[----:B------:R-:W-:-:S04]  /*1f9e0*/  VIADD R7, R4, 0x30 ;  /* 0x0000003004077836 */ /* 0x000fc80000000000 */
        /* <DEDUP_REMOVED lines=11> */
.L_x_7435:
        /* <DEDUP_REMOVED lines=8> */
.L_x_7436:
[----:B------:R-:W-:Y:S01]  /*1fb20*/  @!P3 IMAD.MOV.U32 R3, RZ, RZ, R7 ;  /* 0x000000ffff03b224 */ /* 0x000fe200078e0007 */
[----:B------:R-:W-:-:S04]  /*1fb30*/  IADD3 R7, R4, 0x40, RZ ;  /* 0x0000004004077810 */ /* 0x000fc80007ffe0ff */
        /* <DEDUP_REMOVED lines=11> */
.L_x_7437:
        /* <DEDUP_REMOVED lines=8> */
.L_x_7438:
        /* <DEDUP_REMOVED lines=13> */
.L_x_7439:
        /* <DEDUP_REMOVED lines=8> */
.L_x_7440:
[----:B------:R-:W-:-:S05]  /*1fdc0*/  @!P3 MOV R3, R7 ;  /* 0x000000070003b202 */ /* 0x000fca0000000f00 */
[----:B------:R-:W-:Y:S01]  /*1fdd0*/  @!PT LDS RZ, [RZ] ;  /* 0x00000000fffff984 */ /* 0x000fe20000000800 */
[----:B------:R-:W-:Y:S01]  /*1fde0*/  @!PT LDS RZ, [RZ] ;  /* 0x00000000fffff984 */ /* 0x000fe20000000800 */
[----:B------:R-:W-:Y:S01]  /*1fdf0*/  @!PT LDS RZ, [RZ] ;  /* 0x00000000fffff984 */ /* 0x000fe20000000800 */
[----:B------:R-:W-:Y:S04]  /*1fe00*/  @!P3 LDGSTS.E.BYPASS.LTC128B.128 [R9+0x12c00], desc[UR42][R2.64], !P0 ;  /* 0x12c000000209bfae */ /* 0x000fe8000c101d6a */
[----:B------:R0:W-:Y:S01]  /*1fe10*/  @!P3 LDGSTS.E.BYPASS.LTC128B.128 [R9+0x16c00], desc[UR42][R2.64+0x80], !P1 ;  /* 0x16c000800209bfae */ /* 0x0001e2000c901d6a */
[----:B------:R-:W-:Y:S02]  /*1fe20*/  IMAD.MOV.U32 R13, RZ, RZ, R0 ;  /* 0x000000ffff0d7224 */ /* 0x000fe400078e0000 */
[----:B0-----:R-:W-:Y:S01]  /*1fe30*/  VIADD R3, R4, 0x60 ;  /* 0x0000006004037836 */ /* 0x001fe20000000000 */
[----:B------:R-:W-:-:S07]  /*1fe40*/  MOV R2, R14 ;  /* 0x0000000e00027202 */ /* 0x000fce0000000f00 */
[----:B------:R-:W-:Y:S05]  /*1fe50*/  WARPSYNC.COLLECTIVE R15, `(.L_x_7441) ;  /* 0x000000000f087348 */ /* 0x000fea0003c00000 */
[----:B------:R0:W1:Y:S02]  /*1fe60*/  SHFL.IDX P6, R14, R13, R12, R11 ;  /* 0x0000000c0d0e7389 */ /* 0x00006400000c000b */
[----:B01----:R-:W-:Y:S01]  /*1fe70*/  ENDCOLLECTIVE ;  /* 0x000000000000791b */ /* 0x003fe20003800000 */
.L_x_7441:
[----:B------:R-:W-:Y:S02]  /*1fe80*/  ISETP.GE.AND P3, PT, R3, R6, PT ;  /* 0x000000060300720c */ /* 0x000fe40003f66270 */
[----:B------:R-:W-:Y:S01]  /*1fe90*/  MOV R13, R5 ;  /* 0x00000005000d7202 */ /* 0x000fe20000000f00 */
[----:B------:R-:W-:-:S10]  /*1fea0*/  IMAD.MOV.U32 R12, RZ, RZ, 0x7 ;  /* 0x00000007ff0c7424 */ /* 0x000fd400078e00ff */
[----:B------:R-:W-:-:S04]  /*1feb0*/  @!P3 LEA R14, P2, R31, R14, 0x1 ;  /* 0x0000000e1f0eb211 */ /* 0x000fc800078408ff */
[----:B------:R-:W-:Y:S01]  /*1fec0*/  @!P3 IADD3.X R7, RZ, R2, RZ, P2, !PT ;  /* 0x00000002ff07b210 */ /* 0x000fe200017fe4ff */
[----:B------:R-:W-:-:S08]  /*1fed0*/  @!P3 IMAD.MOV.U32 R2, RZ, RZ, R14 ;  /* 0x000000ffff02b224 */ /* 0x000fd000078e000e */
[----:B------:R-:W-:Y:S05]  /*1fee0*/  WARPSYNC.COLLECTIVE R15, `(.L_x_7442) ;  /* 0x000000000f087348 */ /* 0x000fea0003c00000 */
[----:B------:R0:W1:Y:S02]  /*1fef0*/  SHFL.IDX P6, R14, R13, R12, R11 ;  /* 0x0000000c0d0e7389 */ /* 0x00006400000c000b */
[----:B01----:R-:W-:Y:S01]  /*1ff00*/  ENDCOLLECTIVE ;  /* 0x000000000000791b */ /* 0x003fe20003800000 */
.L_x_7442:
[----:B------:R-:W-:-:S05]  /*1ff10*/  @!P3 IMAD.MOV.U32 R3, RZ, RZ, R7 ;  /* 0x000000ffff03b224 */ /* 0x000fca00078e0007 */
        /* <DEDUP_REMOVED lines=10> */
.L_x_7443:
[----:B------:R-:W-:Y:S05]  /*1ffc0*/  BRA `(.L_x_7444) ;  /* 0xffffff9c000c7947 */ /* 0x000fea000383ffff */
.L_x_7243:
[----:B0-----:R0:W1:Y:S02]  /*1ffd0*/  SYNCS.PHASECHK.TRANS64.TRYWAIT P0, [R22+URZ+0x28820], R3 ;  /* 0x02882003160075a7 */ /* 0x001064000800017f */
[----:B-1----:R-:W-:Y:S05]  /*1ffe0*/  @!P0 NANOSLEEP.SYNCS 0x989680 ;  /* 0x009896800000895d */ /* 0x002fea0003900000 */
[----:B------:R-:W1:Y:S02]  /*1fff0*/  @!P0 SYNCS.PHASECHK.TRANS64 P0, [R22+URZ+0x28820], R3 ;  /* 0x02882003160085a7 */ /* 0x000e64000800007f */
[----:B-1----:R-:W-:Y:S05]  /*20000*/  @!P0 BRA `(.L_x_7243) ;  /* 0xfffffffc00f08947 */ /* 0x002fea000383ffff */
[----:B------:R-:W-:Y:S05]  /*20010*/  BRA `(.L_x_7445) ;  /* 0xffffff9c00847947 */ /* 0x000fea000383ffff */
.L_x_7248:
[----:B0-----:R0:W1:Y:S02]  /*20020*/  SYNCS.PHASECHK.TRANS64.TRYWAIT P0, [R6+URZ+0x28840], R3 ;  /* 0x02884003060075a7 */ /* 0x001064000800017f */
[----:B-1----:R-:W-:Y:S05]  /*20030*/  @!P0 NANOSLEEP.SYNCS 0x989680 ;  /* 0x009896800000895d */ /* 0x002fea0003900000 */
[----:B------:R-:W1:Y:S02]  /*20040*/  @!P0 SYNCS.PHASECHK.TRANS64 P0, [R6+URZ+0x28840], R3 ;  /* 0x02884003060085a7 */ /* 0x000e64000800007f */
[----:B-1----:R-:W-:Y:S05]  /*20050*/  @!P0 BRA `(.L_x_7248) ;  /* 0xfffffffc00f08947 */ /* 0x002fea000383ffff */
[----:B------:R-:W-:Y:S05]  /*20060*/  BRA `(.L_x_7446) ;  /* 0xffffffa000507947 */ /* 0x000fea000383ffff */
.L_x_7249:
[----:B------:R-:W-:Y:S01]  /*20070*/  BSSY B1, `(.L_x_7447) ;  /* 0x0000008000017945 */ /* 0x000fe20003800000 */
[----:B------:R-:W-:Y:S01]  /*20080*/  IMAD.MOV.U32 R13, RZ, RZ, R9 ;  /* 0x000000ffff0d7224 */ /* 0x000fe200078e0009 */
[----:B------:R-:W-:Y:S01]  /*20090*/  MOV R11, 0x181f ;  /* 0x0000181f000b7802 */ /* 0x000fe20000000f00 */
[----:B------:R-:W-:Y:S02]  /*200a0*/  IMAD.MOV.U32 R12, RZ, RZ, RZ ;  /* 0x000000ffff0c7224 */ /* 0x000fe400078e00ff */
[----:B------:R-:W-:-:S07]  /*200b0*/  IMAD.MOV.U32 R15, RZ, RZ, -0x1 ;  /* 0xffffffffff0f7424 */ /* 0x000fce00078e00ff */
[----:B--2---:R-:W-:Y:S05]  /*200c0*/  WARPSYNC.COLLECTIVE R15, `(.L_x_7448) ;  /* 0x000000000f087348 */ /* 0x004fea0003c00000 */
[----:B--2---:R0:W1:Y:S02]  /*200d0*/  SHFL.IDX P6, R14, R13, R12, R11 ;  /* 0x0000000c0d0e7389 */ /* 0x00406400000c000b */
[----:B01----:R-:W-:Y:S01]  /*200e0*/  ENDCOLLECTIVE ;  /* 0x000000000000791b */ /* 0x003fe20003800000 */
.L_x_7448:
[----:B------:R-:W-:Y:S05]  /*200f0*/  BSYNC B1 ;  /* 0x0000000000017941 */ /* 0x000fea0003800000 */
.L_x_7447:
[----:B------:R-:W-:Y:S01]  /*20100*/  MOV R13, R7 ;  /* 0x00000007000d7202 */ /* 0x000fe20000000f00 */
[----:B------:R-:W-:Y:S01]  /*20110*/  IMAD.MOV.U32 R12, RZ, RZ, RZ ;  /* 0x000000ffff0c7224 */ /* 0x000fe200078e00ff */
[----:B------:R-:W-:Y:S01]  /*20120*/  MOV R15, 0xffffffff ;  /* 0xffffffff000f7802 */ /* 0x000fe20000000f00 */
[----:B------:R-:W-:Y:S02]  /*20130*/  IMAD.MOV.U32 R11, RZ, RZ, 0x181f ;  /* 0x0000181fff0b7424 */ /* 0x000fe400078e00ff */
[----:B------:R-:W-:Y:S02]  /*20140*/  IMAD.MOV.U32 R3, RZ, RZ, R14 ;  /* 0x000000ffff037224 */ /* 0x000fe400078e000e */
[----:B------:R-:W-:-:S07]  /*20150*/  IMAD.SHL.U32 R5, R31, 0x2, RZ ;  /* 0x000000021f057824 */ /* 0x000fce00078e00ff */
[----:B------:R-:W-:Y:S05]  /*20160*/  WARPSYNC.COLLECTIVE R15, `(.L_x_7449) ;  /* 0x000000000f087348 */ /* 0x000fea0003c00000 */
[----:B------:R0:W1:Y:S02]  /*20170*/  SHFL.IDX P6, R14, R13, R12, R11 ;  /* 0x0000000c0d0e7389 */ /* 0x00006400000c000b */
[----:B01----:R-:W-:Y:S01]  /*20180*/  ENDCOLLECTIVE ;  /* 0x000000000000791b */ /* 0x003fe20003800000 */
.L_x_7449:
[----:B------:R-:W-:Y:S02]  /*20190*/  IMAD R8, R8, 0x2, R22 ;  /* 0x0000000208087824 */ /* 0x000fe400078e0216 */
[----:B------:R-:W-:Y:S01]  /*201a0*/  IMAD.MOV.U32 R13, RZ, RZ, R9 ;  /* 0x000000ffff0d7224 */ /* 0x000fe200078e0009 */
[----:B------:R-:W-:Y:S01]  /*201b0*/  MOV R12, 0x1 ;  /* 0x00000001000c7802 */ /* 0x000fe20000000f00 */
[----:B------:R-:W-:-:S07]  /*201c0*/  IMAD.MOV.U32 R2, RZ, RZ, R14 ;  /* 0x000000ffff027224 */ /* 0x000fce00078e000e */
[----:B------:R-:W-:Y:S05]  /*201d0*/  WARPSYNC.COLLECTIVE R15, `(.L_x_7450) ;  /* 0x000000000f087348 */ /* 0x000fea0003c00000 */
[----:B------:R0:W1:Y:S02]  /*201e0*/  SHFL.IDX P6, R14, R13, R12, R11 ;  /* 0x0000000c0d0e7389 */ /* 0x00006400000c000b */
[----:B01----:R-:W-:Y:S01]  /*201f0*/  ENDCOLLECTIVE ;  /* 0x000000000000791b */ /* 0x003fe20003800000 */
.L_x_7450:
        /* <DEDUP_REMOVED lines=12> */
.L_x_7451:
[----:B------:R-:W-:Y:S01]  /*202c0*/  IMAD.MOV.U32 R13, RZ, RZ, R9 ;  /* 0x000000ffff0d7224 */ /* 0x000fe200078e0009 */
[----:B------:R-:W-:Y:S02]  /*202d0*/  MOV R12, 0x2 ;  /* 0x00000002000c7802 */ /* 0x000fe40000000f00 */
[----:B------:R-:W-:-:S07]  /*202e0*/  MOV R2, R14 ;  /* 0x0000000e00027202 */ /* 0x000fce0000000f00 */
[----:B------:R-:W-:Y:S05]  /*202f0*/  WARPSYNC.COLLECTIVE R15, `(.L_x_7452) ;  /* 0x000000000f087348 */ /* 0x000fea0003c00000 */
[----:B------:R0:W1:Y:S02]  /*20300*/  SHFL.IDX P6, R14, R13, R12, R11 ;  /* 0x0000000c0d0e7389 */ /* 0x00006400000c000b */
[----:B01----:R-:W-:Y:S01]  /*20310*/  ENDCOLLECTIVE ;  /* 0x000000000000791b */ /* 0x003fe20003800000 */
.L_x_7452:
        /* <DEDUP_REMOVED lines=12> */
.L_x_7453:
[----:B------:R-:W-:Y:S01]  /*203e0*/  IMAD.MOV.U32 R13, RZ, RZ, R9 ;  /* 0x000000ffff0d7224 */ /* 0x000fe200078e0009 */
[----:B------:R-:W-:Y:S02]  /*203f0*/  MOV R12, 0x3 ;  /* 0x00000003000c7802 */ /* 0x000fe40000000f00 */
[----:B------:R-:W-:-:S07]  /*20400*/  MOV R2, R14 ;  /* 0x0000000e00027202 */ /* 0x000fce0000000f00 */
[----:B------:R-:W-:Y:S05]  /*20410*/  WARPSYNC.COLLECTIVE R15, `(.L_x_7454) ;  /* 0x000000000f087348 */ /* 0x000fea0003c00000 */
[----:B------:R0:W1:Y:S02]  /*20420*/  SHFL.IDX P6, R14, R13, R12, R11 ;  /* 0x0000000c0d0e7389 */ /* 0x00006400000c000b */
[----:B01----:R-:W-:Y:S01]  /*20430*/  ENDCOLLECTIVE ;  /* 0x000000000000791b */ /* 0x003fe20003800000 */
.L_x_7454:
        /* <DEDUP_REMOVED lines=12> */
.L_x_7455:
[----:B------:R-:W-:Y:S01]  /*20500*/  IMAD.MOV.U32 R13, RZ, RZ, R9 ;  /* 0x000000ffff0d7224 */ /* 0x000fe200078e0009 */
[----:B------:R-:W-:Y:S02]  /*20510*/  MOV R12, 0x4 ;  /* 0x00000004000c7802 */ /* 0x000fe40000000f00 */
[----:B------:R-:W-:-:S07]  /*20520*/  MOV R2, R14 ;  /* 0x0000000e00027202 */ /* 0x000fce0000000f00 */
[----:B------:R-:W-:Y:S05]  /*20530*/  WARPSYNC.COLLECTIVE R15, `(.L_x_7456) ;  /* 0x000000000f087348 */ /* 0x000fea0003c00000 */
[----:B------:R0:W1:Y:S02]  /*20540*/  SHFL.IDX P6, R14, R13, R12, R11 ;  /* 0x0000000c0d0e7389 */ /* 0x00006400000c000b */
[----:B01----:R-:W-:Y:S01]  /*20550*/  ENDCOLLECTIVE ;  /* 0x000000000000791b */ /* 0x003fe20003800000 */
.L_x_7456:
        /* <DEDUP_REMOVED lines=12> */
.L_x_7457:
[----:B------:R-:W-:Y:S01]  /*20620*/  IMAD.MOV.U32 R13, RZ, RZ, R9 ;  /* 0x000000ffff0d7224 */ /* 0x000fe200078e0009 */
[----:B------:R-:W-:Y:S02]  /*20630*/  MOV R12, 0x5 ;  /* 0x00000005000c7802 */ /* 0x000fe40000000f00 */
[----:B------:R-:W-:-:S07]  /*20640*/  MOV R2, R14 ;  /* 0x0000000e00027202 */ /* 0x000fce0000000f00 */
[----:B------:R-:W-:Y:S05]  /*20650*/  WARPSYNC.COLLECTIVE R15, `(.L_x_7458) ;  /* 0x000000000f087348 */ /* 0x000fea0003c00000 */
[----:B------:R0:W1:Y:S02]  /*20660*/  SHFL.IDX P6, R14, R13, R12, R11 ;  /* 0x0000000c0d0e7389 */ /* 0x00006400000c000b */
[----:B01----:R-:W-:Y:S01]  /*20670*/  ENDCOLLECTIVE ;  /* 0x000000000000791b */ /* 0x003fe20003800000 */
.L_x_7458:
        /* <DEDUP_REMOVED lines=12> */
.L_x_7459:
[----:B------:R-:W-:Y:S01]  /*20740*/  IMAD.MOV.U32 R13, RZ, RZ, R9 ;  /* 0x000000ffff0d7224 */ /* 0x000fe200078e0009 */
[----:B------:R-:W-:Y:S02]  /*20750*/  MOV R12, 0x6 ;  /* 0x00000006000c7802 */ /* 0x000fe40000000f00 */
[----:B------:R-:W-:-:S07]  /*20760*/  MOV R2, R14 ;  /* 0x0000000e00027202 */ /* 0x000fce0000000f00 */
[----:B------:R-:W-:Y:S05]  /*20770*/  WARPSYNC.COLLECTIVE R15, `(.L_x_7460) ;  /* 0x000000000f087348 */ /* 0x000fea0003c00000 */
[----:B------:R0:W1:Y:S02]  /*20780*/  SHFL.IDX P6, R14, R13, R12, R11 ;  /* 0x0000000c0d0e7389 */ /* 0x00006400000c000b */
[----:B01----:R-:W-:Y:S01]  /*20790*/  ENDCOLLECTIVE ;  /* 0x000000000000791b */ /* 0x003fe20003800000 */
.L_x_7460:
        /* <DEDUP_REMOVED lines=12> */
.L_x_7461:
[----:B------:R-:W-:Y:S01]  /*20860*/  IMAD.MOV.U32 R13, RZ, RZ, R9 ;  /* 0x000000ffff0d7224 */ /* 0x000fe200078e0009 */
[----:B------:R-:W-:Y:S02]  /*20870*/  MOV R12, 0x7 ;  /* 0x00000007000c7802 */ /* 0x000fe40000000f00 */
[----:B------:R-:W-:-:S07]  /*20880*/  MOV R2, R14 ;  /* 0x0000000e00027202 */ /* 0x000fce0000000f00 */
[----:B------:R-:W-:Y:S05]  /*20890*/  WARPSYNC.COLLECTIVE R15, `(.L_x_7462) ;  /* 0x000000000f087348 */ /* 0x000fea0003c00000 */
[----:B------:R0:W1:Y:S02]  /*208a0*/  SHFL.IDX P6, R14, R13, R12, R11 ;  /* 0x0000000c0d0e7389 */ /* 0x00006400000c000b */
[----:B01----:R-:W-:Y:S01]  /*208b0*/  ENDCOLLECTIVE ;  /* 0x000000000000791b */ /* 0x003fe20003800000 */
.L_x_7462:
[----:B------:R-:W-:-:S05]  /*208c0*/  IADD3 R2, P0, R2, R5, RZ ;  /* 0x0000000502027210 */ /* 0x000fca0007f1e0ff */
[----:B------:R-:W-:-:S05]  /*208d0*/  IMAD.X R3, RZ, RZ, R3, P0 ;  /* 0x000000ffff037224 */ /* 0x000fca00000e0603 */
        /* <DEDUP_REMOVED lines=10> */
.L_x_7463:
[----:B------:R-:W-:Y:S01]  /*20980*/  MOV R2, R14 ;  /* 0x0000000e00027202 */ /* 0x000fe20000000f00 */
[----:B------:R-:W-:Y:S06]  /*20990*/  BRA `(.L_x_7464) ;  /* 0xffffff9c001c7947 */ /* 0x000fec000383ffff */
.L_x_7254:
[----:B-1----:R1:W3:Y:S02]  /*209a0*/  SYNCS.PHASECHK.TRANS64.TRYWAIT P0, [R6+URZ+0x28860], R3 ;  /* 0x02886003060075a7 */ /* 0x0022e4000800017f */
[----:B---3--:R-:W-:Y:S05]  /*209b0*/  @!P0 NANOSLEEP.SYNCS 0x989680 ;  /* 0x009896800000895d */ /* 0x008fea0003900000 */
[----:B------:R-:W3:Y:S02]  /*209c0*/  @!P0 SYNCS.PHASECHK.TRANS64 P0, [R6+URZ+0x28860], R3 ;  /* 0x02886003060085a7 */ /* 0x000ee4000800007f */
[----:B---3--:R-:W-:Y:S05]  /*209d0*/  @!P0 BRA `(.L_x_7254) ;  /* 0xfffffffc00f08947 */ /* 0x008fea000383ffff */
[----:B------:R-:W-:Y:S05]  /*209e0*/  BRA `(.L_x_7465) ;  /* 0xffffff9c00787947 */ /* 0x000fea000383ffff */
.L_x_7255:
[----:B------:R-:W-:Y:S01]  /*209f0*/  BSSY B1, `(.L_x_7466) ;  /* 0x0000008000017945 */ /* 0x000fe20003800000 */
[----:B------:R-:W-:Y:S01]  /*20a00*/  IMAD.MOV.U32 R13, RZ, RZ, R24 ;  /* 0x000000ffff0d7224 */ /* 0x000fe200078e0018 */
[----:B------:R-:W-:Y:S01]  /*20a10*/  MOV R11, 0x181f ;  /* 0x0000181f000b7802 */ /* 0x000fe20000000f00 */
[----:B------:R-:W-:Y:S02]  /*20a20*/  IMAD.MOV.U32 R12, RZ, RZ, RZ ;  /* 0x000000ffff0c7224 */ /* 0x000fe400078e00ff */
[----:B------:R-:W-:-:S07]  /*20a30*/  IMAD.MOV.U32 R15, RZ, RZ, -0x1 ;  /* 0xffffffffff0f7424 */ /* 0x000fce00078e00ff */
[----:B-12---:R-:W-:Y:S05]  /*20a40*/  WARPSYNC.COLLECTIVE R15, `(.L_x_7467) ;  /* 0x000000000f087348 */ /* 0x006fea0003c00000 */
[----:B--2---:R0:W2:Y:S02]  /*20a50*/  SHFL.IDX P6, R14, R13, R12, R11 ;  /* 0x0000000c0d0e7389 */ /* 0x0040a400000c000b */
[----:B012---:R-:W-:Y:S01]  /*20a60*/  ENDCOLLECTIVE ;  /* 0x000000000000791b */ /* 0x007fe20003800000 */
.L_x_7467:
[----:B------:R-:W-:Y:S05]  /*20a70*/  BSYNC B1 ;  /* 0x0000000000017941 */ /* 0x000fea0003800000 */
.L_x_7466:
[----:B------:R-:W-:Y:S01]  /*20a80*/  MOV R13, R23 ;  /* 0x00000017000d7202 */ /* 0x000fe20000000f00 */
[----:B------:R-:W-:Y:S01]  /*20a90*/  IMAD.MOV.U32 R12, RZ, RZ, RZ ;  /* 0x000000ffff0c7224 */ /* 0x000fe200078e00ff */
[----:B------:R-:W-:Y:S01]  /*20aa0*/  MOV R15, 0xffffffff ;  /* 0xffffffff000f7802 */ /* 0x000fe20000000f00 */
[----:B------:R-:W-:Y:S01]  /*20ab0*/  IMAD.MOV.U32 R11, RZ, RZ, 0x181f ;  /* 0x0000181fff0b7424 */ /* 0x000fe200078e00ff */
[----:B------:R-:W-:Y:S01]  /*20ac0*/  LEA R7, R7, R22, 0x1 ;  /* 0x0000001607077211 */ /* 0x000fe200078e08ff */
[----:B------:R-:W-:-:S07]  /*20ad0*/  IMAD.MOV.U32 R3, RZ, RZ, R14 ;  /* 0x000000ffff037224 */ /* 0x000fce00078e000e */
[----:B------:R-:W-:Y:S05]  /*20ae0*/  WARPSYNC.COLLECTIVE R15, `(.L_x_7468) ;  /* 0x000000000f087348 */ /* 0x000fea0003c00000 */
[----:B------:R0:W1:Y:S02]  /*20af0*/  SHFL.IDX P6, R14, R13, R12, R11 ;  /* 0x0000000c0d0e7389 */ /* 0x00006400000c000b */
[----:B01----:R-:W-:Y:S01]  /*20b00*/  ENDCOLLECTIVE ;  /* 0x000000000000791b */ /* 0x003fe20003800000 */
.L_x_7468:
[----:B------:R-:W-:Y:S02]  /*20b10*/  IMAD.MOV.U32 R13, RZ, RZ, R24 ;  /* 0x000000ffff0d7224 */ /* 0x000fe400078e0018 */
[----:B------:R-:W-:Y:S02]  /*20b20*/  IMAD.MOV.U32 R12, RZ, RZ, 0x1 ;  /* 0x00000001ff0c7424 */ /* 0x000fe400078e00ff */
[----:B------:R-:W-:-:S07]  /*20b30*/  IMAD.MOV.U32 R2, RZ, RZ, R14 ;  /* 0x000000ffff027224 */ /* 0x000fce00078e000e */
[----:B------:R-:W-:Y:S05]  /*20b40*/  WARPSYNC.COLLECTIVE R15, `(.L_x_7469) ;  /* 0x000000000f087348 */ /* 0x000fea0003c00000 */
[----:B------:R0:W1:Y:S02]  /*20b50*/  SHFL.IDX P6, R14, R13, R12, R11 ;  /* 0x0000000c0d0e7389 */ /* 0x00006400000c000b */
[----:B01----:R-:W-:Y:S01]  /*20b60*/  ENDCOLLECTIVE ;  /* 0x000000000000791b */ /* 0x003fe20003800000 */
.L_x_7469:
        /* <DEDUP_REMOVED lines=14> */
.L_x_7470:
[----:B------:R-:W-:Y:S02]  /*20c50*/  IMAD.MOV.U32 R13, RZ, RZ, R24 ;  /* 0x000000ffff0d7224 */ /* 0x000fe400078e0018 */
[----:B------:R-:W-:Y:S02]  /*20c60*/  IMAD.MOV.U32 R12, RZ, RZ, 0x2 ;  /* 0x00000002ff0c7424 */ /* 0x000fe400078e00ff */
[----:B------:R-:W-:-:S07]  /*20c70*/  IMAD.MOV.U32 R2, RZ, RZ, R14 ;  /* 0x000000ffff027224 */ /* 0x000fce00078e000e */
[----:B------:R-:W-:Y:S05]  /*20c80*/  WARPSYNC.COLLECTIVE R15, `(.L_x_7471) ;  /* 0x000000000f087348 */ /* 0x000fea0003c00000 */
[----:B------:R0:W1:Y:S02]  /*20c90*/  SHFL.IDX P6, R14, R13, R12, R11 ;  /* 0x0000000c0d0e7389 */ /* 0x00006400000c000b */
[----:B01----:R-:W-:Y:S01]  /*20ca0*/  ENDCOLLECTIVE ;  /* 0x000000000000791b */ /* 0x003fe20003800000 */
.L_x_7471:
        /* <DEDUP_REMOVED lines=14> */
.L_x_7472:
[----:B------:R-:W-:Y:S02]  /*20d90*/  IMAD.MOV.U32 R13, RZ, RZ, R24 ;  /* 0x000000ffff0d7224 */ /* 0x000fe400078e0018 */
[----:B------:R-:W-:Y:S02]  /*20da0*/  IMAD.MOV.U32 R12, RZ, RZ, 0x3 ;  /* 0x00000003ff0c7424 */ /* 0x000fe400078e00ff */
[----:B------:R-:W-:-:S07]  /*20db0*/  IMAD.MOV.U32 R2, RZ, RZ, R14 ;  /* 0x000000ffff027224 */ /* 0x000fce00078e000e */
[----:B------:R-:W-:Y:S05]  /*20dc0*/  WARPSYNC.COLLECTIVE R15, `(.L_x_7473) ;  /* 0x000000000f087348 */ /* 0x000fea0003c00000 */
[----:B------:R0:W1:Y:S02]  /*20dd0*/  SHFL.IDX P6, R14, R13, R12, R11 ;  /* 0x0000000c0d0e7389 */ /* 0x00006400000c000b */
[----:B01----:R-:W-:Y:S01]  /*20de0*/  ENDCOLLECTIVE ;  /* 0x000000000000791b */ /* 0x003fe20003800000 */
.L_x_7473:
        /* <DEDUP_REMOVED lines=14> */
.L_x_7474:
[----:B------:R-:W-:Y:S02]  /*20ed0*/  IMAD.MOV.U32 R13, RZ, RZ, R24 ;  /* 0x000000ffff0d7224 */ /* 0x000fe400078e0018 */
[----:B------:R-:W-:Y:S02]  /*20ee0*/  IMAD.MOV.U32 R12, RZ, RZ, 0x4 ;  /* 0x00000004ff0c7424 */ /* 0x000fe400078e00ff */
[----:B------:R-:W-:-:S07]  /*20ef0*/  IMAD.MOV.U32 R2, RZ, RZ, R14 ;  /* 0x000000ffff027224 */ /* 0x000fce00078e000e */
[----:B------:R-:W-:Y:S05]  /*20f00*/  WARPSYNC.COLLECTIVE R15, `(.L_x_7475) ;  /* 0x000000000f087348 */ /* 0x000fea0003c00000 */
[----:B------:R0:W1:Y:S02]  /*20f10*/  SHFL.IDX P6, R14, R13, R12, R11 ;  /* 0x0000000c0d0e7389 */ /* 0x00006400000c000b */
[----:B01----:R-:W-:Y:S01]  /*20f20*/  ENDCOLLECTIVE ;  /* 0x000000000000791b */ /* 0x003fe20003800000 */
.L_x_7475:
        /* <DEDUP_REMOVED lines=14> */
.L_x_7476:
[----:B------:R-:W-:Y:S02]  /*21010*/  IMAD.MOV.U32 R13, RZ, RZ, R24 ;  /* 0x000000ffff0d7224 */ /* 0x000fe400078e0018 */
[----:B------:R-:W-:Y:S02]  /*21020*/  IMAD.MOV.U32 R12, RZ, RZ, 0x5 ;  /* 0x00000005ff0c7424 */ /* 0x000fe400078e00ff */
[----:B------:R-:W-:-:S07]  /*21030*/  IMAD.MOV.U32 R2, RZ, RZ, R14 ;  /* 0x000000ffff027224 */ /* 0x000fce00078e000e */
[----:B------:R-:W-:Y:S05]  /*21040*/  WARPSYNC.COLLECTIVE R15, `(.L_x_7477) ;  /* 0x000000000f087348 */ /* 0x000fea0003c00000 */
[----:B------:R0:W1:Y:S02]  /*21050*/  SHFL.IDX P6, R14, R13, R12, R11 ;  /* 0x0000000c0d0e7389 */ /* 0x00006400000c000b */
[----:B01----:R-:W-:Y:S01]  /*21060*/  ENDCOLLECTIVE ;  /* 0x000000000000791b */ /* 0x003fe20003800000 */
.L_x_7477:
        /* <DEDUP_REMOVED lines=14> */
.L_x_7478:
[----:B------:R-:W-:Y:S02]  /*21150*/  IMAD.MOV.U32 R13, RZ, RZ, R24 ;  /* 0x000000ffff0d7224 */ /* 0x000fe400078e0018 */
[----:B------:R-:W-:Y:S02]  /*21160*/  IMAD.MOV.U32 R12, RZ, RZ, 0x6 ;  /* 0x00000006ff0c7424 */ /* 0x000fe400078e00ff */
[----:B------:R-:W-:-:S07]  /*21170*/  IMAD.MOV.U32 R2, RZ, RZ, R14 ;  /* 0x000000ffff027224 */ /* 0x000fce00078e000e */
[----:B------:R-:W-:Y:S05]  /*21180*/  WARPSYNC.COLLECTIVE R15, `(.L_x_7479) ;  /* 0x000000000f087348 */ /* 0x000fea0003c00000 */
[----:B------:R0:W1:Y:S02]  /*21190*/  SHFL.IDX P6, R14, R13, R12, R11 ;  /* 0x0000000c0d0e7389 */ /* 0x00006400000c000b */
[----:B01----:R-:W-:Y:S01]  /*211a0*/  ENDCOLLECTIVE ;  /* 0x000000000000791b */ /* 0x003fe20003800000 */
.L_x_7479:
        /* <DEDUP_REMOVED lines=14> */
.L_x_7480:
[----:B------:R-:W-:Y:S02]  /*21290*/  IMAD.MOV.U32 R13, RZ, RZ, R24 ;  /* 0x000000ffff0d7224 */ /* 0x000fe400078e0018 */
[----:B------:R-:W-:Y:S02]  /*212a0*/  IMAD.MOV.U32 R12, RZ, RZ, 0x7 ;  /* 0x00000007ff0c7424 */ /* 0x000fe400078e00ff */
[----:B------:R-:W-:-:S07]  /*212b0*/  IMAD.MOV.U32 R2, RZ, RZ, R14 ;  /* 0x000000ffff027224 */ /* 0x000fce00078e000e */
[----:B------:R-:W-:Y:S05]  /*212c0*/  WARPSYNC.COLLECTIVE R15, `(.L_x_7481) ;  /* 0x000000000f087348 */ /* 0x000fea0003c00000 */
[----:B------:R0:W1:Y:S02]  /*212d0*/  SHFL.IDX P6, R14, R13, R12, R11 ;  /* 0x0000000c0d0e7389 */ /* 0x00006400000c000b */
[----:B01----:R-:W-:Y:S01]  /*212e0*/  ENDCOLLECTIVE ;  /* 0x000000000000791b */ /* 0x003fe20003800000 */
.L_x_7481:
        /* <DEDUP_REMOVED lines=13> */
.L_x_7482:
[----:B------:R-:W-:Y:S01]  /*213c0*/  @!PT LDS RZ, [RZ] ;  /* 0x00000000fffff984 */ /* 0x000fe20000000800 */
[----:B------:R-:W-:Y:S01]  /*213d0*/  @!PT LDS RZ, [RZ] ;  /* 0x00000000fffff984 */ /* 0x000fe20000000800 */
[----:B------:R-:W-:Y:S01]  /*213e0*/  @!PT LDS RZ, [RZ] ;  /* 0x00000000fffff984 */ /* 0x000fe20000000800 */
[----:B------:R1:W-:Y:S01]  /*213f0*/  LDGSTS.E.BYPASS.LTC128B.128 [R7+0x7400], desc[UR42][R2.64+0x80], !P0 ;  /* 0x0740008002077fae */ /* 0x0003e2000c101d6a */
[----:B------:R-:W-:Y:S05]  /*21400*/  BRA `(.L_x_7483) ;  /* 0xffffff9800007947 */ /* 0x000fea000383ffff */
.L_x_7263:
[----:B0-----:R0:W1:Y:S02]  /*21410*/  SYNCS.PHASECHK.TRANS64.TRYWAIT P0, [R0+URZ+0x28860], R3 ;  /* 0x02886003000075a7 */ /* 0x001064000800017f */
[----:B-1----:R-:W-:Y:S05]  /*21420*/  @!P0 NANOSLEEP.SYNCS 0x989680 ;  /* 0x009896800000895d */ /* 0x002fea0003900000 */
[----:B------:R-:W1:Y:S02]  /*21430*/  @!P0 SYNCS.PHASECHK.TRANS64 P0, [R0+URZ+0x28860], R3 ;  /* 0x02886003000085a7 */ /* 0x000e64000800007f */
[----:B-1----:R-:W-:Y:S05]  /*21440*/  @!P0 BRA `(.L_x_7263) ;  /* 0xfffffffc00f08947 */ /* 0x002fea000383ffff */
[----:B------:R-:W-:Y:S05]  /*21450*/  BRA `(.L_x_7484) ;  /* 0xffffff9c00147947 */ /* 0x000fea000383ffff */
.L_x_7264:
[----:B------:R-:W-:Y:S01]  /*21460*/  BSSY B0, `(.L_x_7485) ;  /* 0x0000008000007945 */ /* 0x000fe20003800000 */
[----:B------:R-:W-:Y:S01]  /*21470*/  IMAD.MOV.U32 R13, RZ, RZ, R24 ;  /* 0x000000ffff0d7224 */ /* 0x000fe200078e0018 */
[----:B------:R-:W-:Y:S01]  /*21480*/  MOV R12, RZ ;  /* 0x000000ff000c7202 */ /* 0x000fe20000000f00 */
[----:B------:R-:W-:Y:S02]  /*21490*/  IMAD.MOV.U32 R11, RZ, RZ, 0x181f ;  /* 0x0000181fff0b7424 */ /* 0x000fe400078e00ff */
[----:B------:R-:W-:-:S07]  /*214a0*/  IMAD.MOV.U32 R15, RZ, RZ, -0x1 ;  /* 0xffffffffff0f7424 */ /* 0x000fce00078e00ff */
[----:B0-2---:R-:W-:Y:S05]  /*214b0*/  WARPSYNC.COLLECTIVE R15, `(.L_x_7486) ;  /* 0x000000000f087348 */ /* 0x005fea0003c00000 */
[----:B--2---:R1:W2:Y:S02]  /*214c0*/  SHFL.IDX P6, R14, R13, R12, R11 ;  /* 0x0000000c0d0e7389 */ /* 0x0042a400000c000b */
[----:B012---:R-:W-:Y:S01]  /*214d0*/  ENDCOLLECTIVE ;  /* 0x000000000000791b */ /* 0x007fe20003800000 */
.L_x_7486:
[----:B------:R-:W-:Y:S05]  /*214e0*/  BSYNC B0 ;  /* 0x0000000000007941 */ /* 0x000fea0003800000 */
.L_x_7485:
[----:B------:R-:W-:Y:S01]  /*214f0*/  IMAD.MOV.U32 R13, RZ, RZ, R23 ;  /* 0x000000ffff0d7224 */ /* 0x000fe200078e0017 */
[----:B------:R-:W-:Y:S01]  /*21500*/  MOV R11, 0x181f ;  /* 0x0000181f000b7802 */ /* 0x000fe20000000f00 */
[----:B------:R-:W-:Y:S01]  /*21510*/  IMAD.MOV.U32 R12, RZ, RZ, RZ ;  /* 0x000000ffff0c7224 */ /* 0x000fe200078e00ff */
[----:B------:R-:W-:Y:S01]  /*21520*/  MOV R3, R14 ;  /* 0x0000000e00037202 */ /* 0x000fe20000000f00 */
[----:B------:R-:W-:Y:S02]  /*21530*/  IMAD.MOV.U32 R15, RZ, RZ, -0x1 ;  /* 0xffffffffff0f7424 */ /* 0x000fe400078e00ff */
[----:B------:R-:W-:Y:S02]  /*21540*/  IMAD.SHL.U32 R5, R31, 0x2, RZ ;  /* 0x000000021f057824 */ /* 0x000fe400078e00ff */
[----:B------:R-:W-:-:S07]  /*21550*/  IMAD R4, R9, 0x2, R22 ;  /* 0x0000000209047824 */ /* 0x000fce00078e0216 */
[----:B------:R-:W-:Y:S05]  /*21560*/  WARPSYNC.COLLECTIVE R15, `(.L_x_7487) ;  /* 0x000000000f087348 */ /* 0x000fea0003c00000 */
[----:B------:R0:W1:Y:S02]  /*21570*/  SHFL.IDX P6, R14, R13, R12, R11 ;  /* 0x0000000c0d0e7389 */ /* 0x00006400000c000b */
[----:B01----:R-:W-:Y:S01]  /*21580*/  ENDCOLLECTIVE ;  /* 0x000000000000791b */ /* 0x003fe20003800000 */
.L_x_7487:
[----:B------:R-:W-:Y:S02]  /*21590*/  ULDC UR4, c[0x0][0x2f4] ;  /* 0x0000bd0000047ab9 */ /* 0x000fe40000000800 */
[----:B------:R-:W-:Y:S02]  /*215a0*/  ISETP.GE.AND P1, PT, R31, UR4, PT ;  /* 0x000000041f007c0c */ /* 0x000fe4000bf26270 */
[----:B------:R-:W-:Y:S02]  /*215b0*/  ISETP.GE.AND P0, PT, R30, UR4, PT ;  /* 0x000000041e007c0c */ /* 0x000fe4000bf06270 */
[C---:B------:R-:W-:Y:S02]  /*215c0*/  ISETP.LT.OR P3, PT, R6.reuse, 0x1, P1 ;  /* 0x000000010600780c */ /* 0x040fe40000f61670 */
[----:B------:R-:W-:Y:S01]  /*215d0*/  ISETP.LT.OR P4, PT, R6, 0x1, P0 ;  /* 0x000000010600780c */ /* 0x000fe20000781670 */
[----:B------:R-:W-:Y:S01]  /*215e0*/  IMAD.MOV.U32 R13, RZ, RZ, R24 ;  /* 0x000000ffff0d7224 */ /* 0x000fe200078e0018 */
[----:B------:R-:W-:-:S02]  /*215f0*/  MOV R12, 0x1 ;  /* 0x00000001000c7802 */ /* 0x000fc40000000f00 */
[----:B------:R-:W-:-:S13]  /*21600*/  IADD3 R2, P2, R14, R5, RZ ;  /* 0x000000050e027210 */ /* 0x000fda0007f5e0ff */
[----:B------:R-:W-:Y:S05]  /*21610*/  WARPSYNC.COLLECTIVE R15, `(.L_x_7488) ;  /* 0x000000000f087348 */ /* 0x000fea0003c00000 */
[----:B------:R0:W1:Y:S02]  /*21620*/  SHFL.IDX P6, R14, R13, R12, R11 ;  /* 0x0000000c0d0e7389 */ /* 0x00006400000c000b */
[----:B01----:R-:W-:Y:S01]  /*21630*/  ENDCOLLECTIVE ;  /* 0x000000000000791b */ /* 0x003fe20003800000 */
.L_x_7488:
[----:B------:R-:W-:-:S05]  /*21640*/  IADD3.X R3, RZ, R3, RZ, P2, !PT ;  /* 0x00000003ff037210 */ /* 0x000fca00017fe4ff */
        /* <DEDUP_REMOVED lines=12> */
.L_x_7489:
[----:B------:R-:W-:Y:S01]  /*21710*/  IMAD.MOV.U32 R13, RZ, RZ, R24 ;  /* 0x000000ffff0d7224 */ /* 0x000fe200078e0018 */
[----:B------:R-:W-:Y:S02]  /*21720*/  MOV R12, 0x2 ;  /* 0x00000002000c7802 */ /* 0x000fe40000000f00 */
[----:B------:R-:W-:-:S07]  /*21730*/  MOV R10, R14 ;  /* 0x0000000e000a7202 */ /* 0x000fce0000000f00 */
[----:B------:R-:W-:Y:S05]  /*21740*/  WARPSYNC.COLLECTIVE R15, `(.L_x_7490) ;  /* 0x000000000f087348 */ /* 0x000fea0003c00000 */
[----:B------:R0:W1:Y:S02]  /*21750*/  SHFL.IDX P6, R14, R13, R12, R11 ;  /* 0x0000000c0d0e7389 */ /* 0x00006400000c000b */
[----:B01----:R-:W-:Y:S01]  /*21760*/  ENDCOLLECTIVE ;  /* 0x000000000000791b */ /* 0x003fe20003800000 */
.L_x_7490:
        /* <DEDUP_REMOVED lines=14> */
.L_x_7491:
[----:B------:R-:W-:Y:S02]  /*21850*/  IMAD.MOV.U32 R13, RZ, RZ, R24 ;  /* 0x000000ffff0d7224 */ /* 0x000fe400078e0018 */
[----:B------:R-:W-:Y:S01]  /*21860*/  IMAD.MOV.U32 R12, RZ, RZ, 0x3 ;  /* 0x00000003ff0c7424 */ /* 0x000fe200078e00ff */
[----:B------:R-:W-:-:S13]  /*21870*/  IADD3 R2, P2, R14, R5, RZ ;  /* 0x000000050e027210 */ /* 0x000fda0007f5e0ff */
[----:B------:R-:W-:Y:S05]  /*21880*/  WARPSYNC.COLLECTIVE R15, `(.L_x_7492) ;  /* 0x000000000f087348 */ /* 0x000fea0003c00000 */
[----:B------:R0:W1:Y:S02]  /*21890*/  SHFL.IDX P6, R14, R13, R12, R11 ;  /* 0x0000000c0d0e7389 */ /* 0x00006400000c000b */
[----:B01----:R-:W-:Y:S01]  /*218a0*/  ENDCOLLECTIVE ;  /* 0x000000000000791b */ /* 0x003fe20003800000 */
.L_x_7492:
        /* <DEDUP_REMOVED lines=13> */
.L_x_7493:
[----:B------:R-:W-:Y:S01]  /*21980*/  MOV R13, R24 ;  /* 0x00000018000d7202 */ /* 0x000fe20000000f00 */
[----:B------:R-:W-:Y:S01]  /*21990*/  IMAD.MOV.U32 R12, RZ, RZ, 0x4 ;  /* 0x00000004ff0c7424 */ /* 0x000fe200078e00ff */
[----:B------:R-:W-:-:S13]  /*219a0*/  IADD3 R2, P2, R14, R5, RZ ;  /* 0x000000050e027210 */ /* 0x000fda0007f5e0ff */
[----:B------:R-:W-:Y:S05]  /*219b0*/  WARPSYNC.COLLECTIVE R15, `(.L_x_7494) ;  /* 0x000000000f087348 */ /* 0x000fea0003c00000 */
[----:B------:R0:W1:Y:S02]  /*219c0*/  SHFL.IDX P6, R14, R13, R12, R11 ;  /* 0x0000000c0d0e7389 */ /* 0x00006400000c000b */
[----:B01----:R-:W-:Y:S01]  /*219d0*/  ENDCOLLECTIVE ;  /* 0x000000000000791b */ /* 0x003fe20003800000 */
.L_x_7494:
[----:B------:R-:W-:-:S05]  /*219e0*/  IMAD.X R3, RZ, RZ, R7, P2 ;  /* 0x000000ffff037224 */ /* 0x000fca00010e0607 */
        /* <DEDUP_REMOVED lines=12> */
.L_x_7495:
[----:B------:R-:W-:Y:S01]  /*21ab0*/  MOV R13, R24 ;  /* 0x00000018000d7202 */ /* 0x000fe20000000f00 */
[----:B------:R-:W-:Y:S02]  /*21ac0*/  IMAD.MOV.U32 R12, RZ, RZ, 0x5 ;  /* 0x00000005ff0c7424 */ /* 0x000fe400078e00ff */
[----:B------:R-:W-:-:S07]  /*21ad0*/  IMAD.MOV.U32 R10, RZ, RZ, R14 ;  /* 0x000000ffff0a7224 */ /* 0x000fce00078e000e */
[----:B------:R-:W-:Y:S05]  /*21ae0*/  WARPSYNC.COLLECTIVE R15, `(.L_x_7496) ;  /* 0x000000000f087348 */ /* 0x000fea0003c00000 */
[----:B------:R0:W1:Y:S02]  /*21af0*/  SHFL.IDX P6, R14, R13, R12, R11 ;  /* 0x0000000c0d0e7389 */ /* 0x00006400000c000b */
[----:B01----:R-:W-:Y:S01]  /*21b00*/  ENDCOLLECTIVE ;  /* 0x000000000000791b */ /* 0x003fe20003800000 */
.L_x_7496:
        /* <DEDUP_REMOVED lines=14> */
.L_x_7497:
[----:B------:R-:W-:Y:S01]  /*21bf0*/  IMAD.MOV.U32 R13, RZ, RZ, R24 ;  /* 0x000000ffff0d7224 */ /* 0x000fe200078e0018 */
[----:B------:R-:W-:Y:S02]  /*21c00*/  MOV R12, 0x6 ;  /* 0x00000006000c7802 */ /* 0x000fe40000000f00 */
[----:B------:R-:W-:-:S13]  /*21c10*/  IADD3 R2, P2, R14, R5, RZ ;  /* 0x000000050e027210 */ /* 0x000fda0007f5e0ff */
[----:B------:R-:W-:Y:S05]  /*21c20*/  WARPSYNC.COLLECTIVE R15, `(.L_x_7498) ;  /* 0x000000000f087348 */ /* 0x000fea0003c00000 */
[----:B------:R0:W1:Y:S02]  /*21c30*/  SHFL.IDX P6, R14, R13, R12, R11 ;  /* 0x0000000c0d0e7389 */ /* 0x00006400000c000b */
[----:B01----:R-:W-:Y:S01]  /*21c40*/  ENDCOLLECTIVE ;  /* 0x000000000000791b */ /* 0x003fe20003800000 */
.L_x_7498:
        /* <DEDUP_REMOVED lines=13> */
.L_x_7499:
[----:B------:R-:W-:Y:S01]  /*21d20*/  IMAD.MOV.U32 R13, RZ, RZ, R24 ;  /* 0x000000ffff0d7224 */ /* 0x000fe200078e0018 */
[----:B------:R-:W-:Y:S02]  /*21d30*/  MOV R12, 0x7 ;  /* 0x00000007000c7802 */ /* 0x000fe40000000f00 */
[----:B------:R-:W-:-:S07]  /*21d40*/  MOV R10, R14 ;  /* 0x0000000e000a7202 */ /* 0x000fce0000000f00 */
[----:B------:R-:W-:Y:S05]  /*21d50*/  WARPSYNC.COLLECTIVE R15, `(.L_x_7500) ;  /* 0x000000000f087348 */ /* 0x000fea0003c00000 */
[----:B------:R0:W1:Y:S02]  /*21d60*/  SHFL.IDX P6, R14, R13, R12, R11 ;  /* 0x0000000c0d0e7389 */ /* 0x00006400000c000b */
[----:B01----:R-:W-:Y:S01]  /*21d70*/  ENDCOLLECTIVE ;  /* 0x000000000000791b */ /* 0x003fe20003800000 */
.L_x_7500:
        /* <DEDUP_REMOVED lines=12> */
.L_x_7501:
[----:B------:R-:W-:Y:S05]  /*21e40*/  BRA `(.L_x_7502) ;  /* 0xffffff9400b47947 */ /* 0x000fea000383ffff */
.L_x_7269:
        /* <DEDUP_REMOVED lines=8> */
.L_x_7504:
[----:B------:R-:W-:Y:S05]  /*21ed0*/  BSYNC B0 ;  /* 0x0000000000007941 */ /* 0x000fea0003800000 */
.L_x_7503:
        /* <DEDUP_REMOVED lines=9> */
.L_x_7505:
[----:B------:R-:W-:Y:S02]  /*21f70*/  ULDC UR4, c[0x0][0xc3c] ;  /* 0x00030f0000047ab9 */ /* 0x000fe40000000800 */
        /* <DEDUP_REMOVED lines=23> */
.L_x_7506:
[----:B------:R-:W-:Y:S02]  /*220f0*/  MOV R12, 0x2 ;  /* 0x00000002000c7802 */ /* 0x000fe40000000f00 */
[----:B------:R-:W-:-:S05]  /*22100*/  SEL R14, R14, RZ, P1 ;  /* 0x000000ff0e0e7207 */ /* 0x000fca0000800000 */
[----:B------:R-:W-:-:S04]  /*22110*/  IMAD.IADD R5, R13, 0x1, R14 ;  /* 0x000000010d057824 */ /* 0x000fc800078e020e */
[----:B------:R-:W-:-:S07]  /*22120*/  IMAD.MOV.U32 R13, RZ, RZ, R5 ;  /* 0x000000ffff0d7224 */ /* 0x000fce00078e0005 */
[----:B------:R-:W-:Y:S05]  /*22130*/  WARPSYNC.COLLECTIVE R15, `(.L_x_7507) ;  /* 0x000000000f087348 */ /* 0x000fea0003c00000 */
[----:B------:R0:W1:Y:S02]  /*22140*/  SHFL.UP P6, R14, R13, R12, R11 ;  /* 0x0400000c0d0e7389 */ /* 0x00006400000c000b */
[----:B01----:R-:W-:Y:S01]  /*22150*/  ENDCOLLECTIVE ;  /* 0x000000000000791b */ /* 0x003fe20003800000 */
.L_x_7507:
[----:B------:R-:W-:Y:S02]  /*22160*/  MOV R12, 0x4 ;  /* 0x00000004000c7802 */ /* 0x000fe40000000f00 */
[----:B------:R-:W-:-:S05]  /*22170*/  SEL R2, R14, RZ, P2 ;  /* 0x000000ff0e027207 */ /* 0x000fca0001000000 */
[----:B------:R-:W-:-:S04]  /*22180*/  IMAD.IADD R2, R5, 0x1, R2 ;  /* 0x0000000105027824 */ /* 0x000fc800078e0202 */
[----:B------:R-:W-:-:S07]  /*22190*/  IMAD.MOV.U32 R13, RZ, RZ, R2 ;  /* 0x000000ffff0d7224 */ /* 0x000fce00078e0002 */
[----:B------:R-:W-:Y:S05]  /*221a0*/  WARPSYNC.COLLECTIVE R15, `(.L_x_7508) ;  /* 0x000000000f087348 */ /* 0x000fea0003c00000 */
[----:B------:R0:W1:Y:S02]  /*221b0*/  SHFL.UP P6, R14, R13, R12, R11 ;  /* 0x0400000c0d0e7389 */ /* 0x00006400000c000b */
[----:B01----:R-:W-:Y:S01]  /*221c0*/  ENDCOLLECTIVE ;  /* 0x000000000000791b */ /* 0x003fe20003800000 */
.L_x_7508:
[----:B------:R-:W-:Y:S02]  /*221d0*/  MOV R12, 0x8 ;  /* 0x00000008000c7802 */ /* 0x000fe40000000f00 */
[----:B------:R-:W-:-:S05]  /*221e0*/  SEL R3, R14, RZ, P3 ;  /* 0x000000ff0e037207 */ /* 0x000fca0001800000 */
[----:B------:R-:W-:-:S04]  /*221f0*/  IMAD.IADD R3, R2, 0x1, R3 ;  /* 0x0000000102037824 */ /* 0x000fc800078e0203 */
[----:B------:R-:W-:-:S07]  /*22200*/  IMAD.MOV.U32 R13, RZ, RZ, R3 ;  /* 0x000000ffff0d7224 */ /* 0x000fce00078e0003 */
[----:B------:R-:W-:Y:S05]  /*22210*/  WARPSYNC.COLLECTIVE R15, `(.L_x_7509) ;  /* 0x000000000f087348 */ /* 0x000fea0003c00000 */
[----:B------:R0:W1:Y:S02]  /*22220*/  SHFL.UP P6, R14, R13, R12, R11 ;  /* 0x0400000c0d0e7389 */ /* 0x00006400000c000b */
[----:B01----:R-:W-:Y:S01]  /*22230*/  ENDCOLLECTIVE ;  /* 0x000000000000791b */ /* 0x003fe20003800000 */
.L_x_7509:
[----:B------:R-:W-:Y:S02]  /*22240*/  MOV R12, 0x10 ;  /* 0x00000010000c7802 */ /* 0x000fe40000000f00 */
[----:B------:R-:W-:-:S05]  /*22250*/  SEL R14, R14, RZ, P4 ;  /* 0x000000ff0e0e7207 */ /* 0x000fca0002000000 */
[----:B------:R-:W-:-:S04]  /*22260*/  IMAD.IADD R5, R3, 0x1, R14 ;  /* 0x0000000103057824 */ /* 0x000fc800078e020e */
[----:B------:R-:W-:-:S07]  /*22270*/  IMAD.MOV.U32 R13, RZ, RZ, R5 ;  /* 0x000000ffff0d7224 */ /* 0x000fce00078e0005 */
[----:B------:R-:W-:Y:S05]  /*22280*/  WARPSYNC.COLLECTIVE R15, `(.L_x_7510) ;  /* 0x000000000f087348 */ /* 0x000fea0003c00000 */
[----:B------:R0:W1:Y:S02]  /*22290*/  SHFL.UP P6, R14, R13, R12, R11 ;  /* 0x0400000c0d0e7389 */ /* 0x00006400000c000b */
[----:B01----:R-:W-:Y:S01]  /*222a0*/  ENDCOLLECTIVE ;  /* 0x000000000000791b */ /* 0x003fe20003800000 */
.L_x_7510:
        /* <DEDUP_REMOVED lines=8> */
.L_x_7511:
[----:B------:R-:W-:Y:S05]  /*22330*/  BRA `(.L_x_7512) ;  /* 0xffffff9400c47947 */ /* 0x000fea000383ffff */
.L_x_7272:
[----:B------:R-:W-:Y:S01]  /*22340*/  BSSY B0, `(.L_x_7513) ;  /* 0x0000007000007945 */ /* 0x000fe20003800000 */
[----:B------:R-:W-:Y:S01]  /*22350*/  MOV R12, 0x1 ;  /* 0x00000001000c7802 */ /* 0x000fe20000000f00 */
[----:B------:R-:W-:Y:S02]  /*22360*/  IMAD.MOV.U32 R11, RZ, RZ, RZ ;  /* 0x000000ffff0b7224 */ /* 0x000fe400078e00ff */
[----:B------:R-:W-:-:S07]  /*22370*/  IMAD.MOV.U32 R15, RZ, RZ, -0x1 ;  /* 0xffffffffff0f7424 */ /* 0x000fce00078e00ff */
[----:B------:R-:W-:Y:S05]  /*22380*/  WARPSYNC.COLLECTIVE R15, `(.L_x_7514) ;  /* 0x000000000f087348 */ /* 0x000fea0003c00000 */
[----:B------:R0:W1:Y:S02]  /*22390*/  SHFL.UP P6, R14, R13, R12, R11 ;  /* 0x0400000c0d0e7389 */ /* 0x00006400000c000b */
[----:B01----:R-:W-:Y:S01]  /*223a0*/  ENDCOLLECTIVE ;  /* 0x000000000000791b */ /* 0x003fe20003800000 */
.L_x_7514:
[----:B------:R-:W-:Y:S05]  /*223b0*/  BSYNC B0 ;  /* 0x0000000000007941 */ /* 0x000fea0003800000 */
.L_x_7513:
        /* <DEDUP_REMOVED lines=8> */
.L_x_7515:
[----:B------:R-:W-:Y:S02]  /*22440*/  MOV R12, 0x4 ;  /* 0x00000004000c7802 */ /* 0x000fe40000000f00 */
[----:B------:R-:W-:-:S05]  /*22450*/  SEL R2, R14, RZ, P2 ;  /* 0x000000ff0e027207 */ /* 0x000fca0001000000 */
[----:B------:R-:W-:-:S04]  /*22460*/  IMAD.IADD R2, R13, 0x1, R2 ;  /* 0x000000010d027824 */ /* 0x000fc800078e0202 */
[----:B------:R-:W-:-:S07]  /*22470*/  IMAD.MOV.U32 R13, RZ, RZ, R2 ;  /* 0x000000ffff0d7224 */ /* 0x000fce00078e0002 */
[----:B------:R-:W-:Y:S05]  /*22480*/  WARPSYNC.COLLECTIVE R15, `(.L_x_7516) ;  /* 0x000000000f087348 */ /* 0x000fea0003c00000 */
[----:B------:R0:W1:Y:S02]  /*22490*/  SHFL.UP P6, R14, R13, R12, R11 ;  /* 0x0400000c0d0e7389 */ /* 0x00006400000c000b */
[----:B01----:R-:W-:Y:S01]  /*224a0*/  ENDCOLLECTIVE ;  /* 0x000000000000791b */ /* 0x003fe20003800000 */
.L_x_7516:
[----:B------:R-:W-:Y:S02]  /*224b0*/  MOV R12, 0x8 ;  /* 0x00000008000c7802 */ /* 0x000fe40000000f00 */
[----:B------:R-:W-:-:S05]  /*224c0*/  SEL R3, R14, RZ, P3 ;  /* 0x000000ff0e037207 */ /* 0x000fca0001800000 */
[----:B------:R-:W-:-:S04]  /*224d0*/  IMAD.IADD R3, R2, 0x1, R3 ;  /* 0x0000000102037824 */ /* 0x000fc800078e0203 */
[----:B------:R-:W-:-:S07]  /*224e0*/  IMAD.MOV.U32 R13, RZ, RZ, R3 ;  /* 0x000000ffff0d7224 */ /* 0x000fce00078e0003 */
[----:B------:R-:W-:Y:S05]  /*224f0*/  WARPSYNC.COLLECTIVE R15, `(.L_x_7517) ;  /* 0x000000000f087348 */ /* 0x000fea0003c00000 */
[----:B------:R0:W1:Y:S02]  /*22500*/  SHFL.UP P6, R14, R13, R12, R11 ;  /* 0x0400000c0d0e7389 */ /* 0x00006400000c000b */
[----:B01----:R-:W-:Y:S01]  /*22510*/  ENDCOLLECTIVE ;  /* 0x000000000000791b */ /* 0x003fe20003800000 */
.L_x_7517:
[----:B------:R-:W-:Y:S02]  /*22520*/  MOV R12, 0x10 ;  /* 0x00000010000c7802 */ /* 0x000fe40000000f00 */
[----:B------:R-:W-:-:S05]  /*22530*/  SEL R14, R14, RZ, P4 ;  /* 0x000000ff0e0e7207 */ /* 0x000fca0002000000 */
[----:B------:R-:W-:-:S04]  /*22540*/  IMAD.IADD R5, R3, 0x1, R14 ;  /* 0x0000000103057824 */ /* 0x000fc800078e020e */
[----:B------:R-:W-:-:S07]  /*22550*/  IMAD.MOV.U32 R13, RZ, RZ, R5 ;  /* 0x000000ffff0d7224 */ /* 0x000fce00078e0005 */
[----:B------:R-:W-:Y:S05]  /*22560*/  WARPSYNC.COLLECTIVE R15, `(.L_x_7518) ;  /* 0x000000000f087348 */ /* 0x000fea0003c00000 */
[----:B------:R0:W1:Y:S02]  /*22570*/  SHFL.UP P6, R14, R13, R12, R11 ;  /* 0x0400000c0d0e7389 */ /* 0x00006400000c000b */
[----:B01----:R-:W-:Y:S01]  /*22580*/  ENDCOLLECTIVE ;  /* 0x000000000000791b */ /* 0x003fe20003800000 */
.L_x_7518:
        /* <DEDUP_REMOVED lines=8> */
.L_x_7519:
[----:B------:R-:W-:Y:S05]  /*22610*/  BRA `(.L_x_7520) ;  /* 0xffffff9400b07947 */ /* 0x000fea000383ffff */
.L_x_7274:
[----:B------:R-:W-:Y:S01]  /*22620*/  BSSY B0, `(.L_x_7521) ;  /* 0x0000006000007945 */ /* 0x000fe20003800000 */
[----:B------:R-:W-:Y:S01]  /*22630*/  PLOP3.LUT P6, PT, P6, PT, PT, 0x8, 0x0 ;  /* 0x000000000000781c */ /* 0x000fe200037ce170 */
[----:B------:R-:W-:-:S12]  /*22640*/  IMAD.MOV.U32 R15, RZ, RZ, -0x1 ;  /* 0xffffffffff0f7424 */ /* 0x000fd800078e00ff */
[----:B0-----:R-:W-:Y:S05]  /*22650*/  WARPSYNC.COLLECTIVE R15, `(.L_x_7522) ;  /* 0x000000000f087348 */ /* 0x001fea0003c00000 */
[----:B------:R-:W-:Y:S01]  /*22660*/  VOTE.ANY R14, PT, P6 ;  /* 0x00000000000e7806 */ /* 0x000fe200030e0100 */
[----:B0-----:R-:W-:Y:S06]  /*22670*/  ENDCOLLECTIVE ;  /* 0x000000000000791b */ /* 0x001fec0003800000 */
.L_x_7522:
[----:B------:R-:W-:Y:S05]  /*22680*/  BSYNC B0 ;  /* 0x0000000000007941 */ /* 0x000fea0003800000 */
.L_x_7521:
        /* <DEDUP_REMOVED lines=9> */
.L_x_7523:
[----:B------:R-:W-:Y:S01]  /*22720*/  MOV R13, R4 ;  /* 0x00000004000d7202 */ /* 0x000fe20000000f00 */
[----:B------:R-:W-:-:S07]  /*22730*/  IMAD.MOV.U32 R7, RZ, RZ, R14 ;  /* 0x000000ffff077224 */ /* 0x000fce00078e000e */
[----:B------:R-:W-:Y:S05]  /*22740*/  WARPSYNC.COLLECTIVE R15, `(.L_x_7524) ;  /* 0x000000000f087348 */ /* 0x000fea0003c00000 */
[----:B------:R0:W1:Y:S02]  /*22750*/  SHFL.IDX P6, R14, R13, R12, R11 ;  /* 0x0000000c0d0e7389 */ /* 0x00006400000c000b */
[----:B01----:R-:W-:Y:S01]  /*22760*/  ENDCOLLECTIVE ;  /* 0x000000000000791b */ /* 0x003fe20003800000 */
.L_x_7524:
[----:B------:R-:W-:Y:S01]  /*22770*/  IMAD.MOV.U32 R4, RZ, RZ, R14 ;  /* 0x000000ffff047224 */ /* 0x000fe200078e000e */
[----:B------:R-:W-:Y:S06]  /*22780*/  BRA `(.L_x_7525) ;  /* 0xffffff9400907947 */ /* 0x000fec000383ffff */
.L_x_7276:
[----:B------:R-:W-:Y:S01]  /*22790*/  BSSY B0, `(.L_x_7526) ;  /* 0x0000007000007945 */ /* 0x000fe20003800000 */
[----:B------:R-:W-:Y:S01]  /*227a0*/  IMAD.MOV.U32 R13, RZ, RZ, R2 ;  /* 0x000000ffff0d7224 */ /* 0x000fe200078e0002 */
[----:B------:R-:W-:Y:S01]  /*227b0*/  MOV R11, 0x1f ;  /* 0x0000001f000b7802 */ /* 0x000fe20000000f00 */
[----:B------:R-:W-:-:S07]  /*227c0*/  IMAD.MOV.U32 R15, RZ, RZ, -0x1 ;  /* 0xffffffffff0f7424 */ /* 0x000fce00078e00ff */
[----:B0123--:R-:W-:Y:S05]  /*227d0*/  WARPSYNC.COLLECTIVE R15, `(.L_x_7527) ;  /* 0x000000000f087348 */ /* 0x00ffea0003c00000 */
[----:B------:R4:W0:Y:S02]  /*227e0*/  SHFL.IDX P6, R14, R13, R12, R11 ;  /* 0x0000000c0d0e7389 */ /* 0x00082400000c000b */
[----:B01234-:R-:W-:Y:S01]  /*227f0*/  ENDCOLLECTIVE ;  /* 0x000000000000791b */ /* 0x01ffe20003800000 */
.L_x_7527:
[----:B------:R-:W-:Y:S05]  /*22800*/  BSYNC B0 ;  /* 0x0000000000007941 */ /* 0x000fea0003800000 */
.L_x_7526:
[----:B------:R-:W-:Y:S01]  /*22810*/  IMAD.MOV.U32 R6, RZ, RZ, R14 ;  /* 0x000000ffff067224 */ /* 0x000fe200078e000e */
[----:B------:R-:W-:Y:S06]  /*22820*/  BRA `(.L_x_7275) ;  /* 0xffffff9400807947 */ /* 0x000fec000383ffff */
.L_x_7280:
[----:B0-----:R0:W1:Y:S02]  /*22830*/  SYNCS.PHASECHK.TRANS64.TRYWAIT P0, [R4+URZ+0x28820], R0 ;  /* 0x02882000040075a7 */ /* 0x001064000800017f */
[----:B-1----:R-:W-:Y:S05]  /*22840*/  @!P0 NANOSLEEP.SYNCS 0x989680 ;  /* 0x009896800000895d */ /* 0x002fea0003900000 */
[----:B------:R-:W1:Y:S02]  /*22850*/  @!P0 SYNCS.PHASECHK.TRANS64 P0, [R4+URZ+0x28820], R0 ;  /* 0x02882000040085a7 */ /* 0x000e64000800007f */
[----:B-1----:R-:W-:Y:S05]  /*22860*/  @!P0 BRA `(.L_x_7280) ;  /* 0xfffffffc00f08947 */ /* 0x002fea000383ffff */
[----:B------:R-:W-:Y:S05]  /*22870*/  BRA `(.L_x_7528) ;  /* 0xffffff9800d87947 */ /* 0x000fea000383ffff */
.L_x_7281:
        /* <DEDUP_REMOVED lines=8> */
[----:B0-2---:R-:W-:Y:S05]  /*22900*/  WARPSYNC.COLLECTIVE R15, `(.L_x_7530) ;  /* 0x000000000f087348 */ /* 0x005fea0003c00000 */
[----:B------:R1:W3:Y:S02]  /*22910*/  SHFL.IDX P6, R14, R13, R12, R11 ;  /* 0x0000000c0d0e7389 */ /* 0x0002e400000c000b */
[----:B0123--:R-:W-:Y:S01]  /*22920*/  ENDCOLLECTIVE ;  /* 0x000000000000791b */ /* 0x00ffe20003800000 */
.L_x_7530:
[----:B------:R-:W-:Y:S05]  /*22930*/  BSYNC B0 ;  /* 0x0000000000007941 */ /* 0x000fea0003800000 */
.L_x_7529:
[----:B------:R-:W-:Y:S05]  /*22940*/  BRA `(.L_x_7531) ;  /* 0xffffff9800c07947 */ /* 0x000fea000383ffff */
.L_x_7282:
[----:B------:R-:W-:Y:S01]  /*22950*/  BSSY B0, `(.L_x_7532) ;  /* 0x0000006000007945 */ /* 0x000fe20003800000 */
[----:B------:R-:W-:-:S07]  /*22960*/  IMAD.MOV.U32 R15, RZ, RZ, -0x1 ;  /* 0xffffffffff0f7424 */ /* 0x000fce00078e00ff */
[----:B0-2---:R-:W-:Y:S05]  /*22970*/  WARPSYNC.COLLECTIVE R15, `(.L_x_7533) ;  /* 0x000000000f0c7348 */ /* 0x005fea0003c00000 */
[----:B------:R-:W-:Y:S02]  /*22980*/  ELECT P6, UR62, PT ;  /* 0x00000000003e782f */ /* 0x000fe400038c0000 */
[----:B------:R-:W-:Y:S01]  /*22990*/  MOV R14, UR62 ;  /* 0x0000003e000e7c02 */ /* 0x000fe20008000f00 */
[----:B0-2---:R-:W-:Y:S10]  /*229a0*/  ENDCOLLECTIVE ;  /* 0x000000000000791b */ /* 0x005ff40003800000 */
.L_x_7533:
[----:B------:R-:W-:Y:S05]  /*229b0*/  BSYNC B0 ;  /* 0x0000000000007941 */ /* 0x000fea0003800000 */
.L_x_7532:
[----:B------:R-:W-:Y:S05]  /*229c0*/  BRA `(.L_x_7534) ;  /* 0xffffff9800b47947 */ /* 0x000fea000383ffff */
.L_x_7284:
[----:B0-----:R0:W1:Y:S02]  /*229d0*/  SYNCS.PHASECHK.TRANS64.TRYWAIT P1, [R5+URZ+0x28840], R0 ;  /* 0x02884000050075a7 */ /* 0x001064000802017f */
[----:B-1----:R-:W-:Y:S05]  /*229e0*/  @!P1 NANOSLEEP.SYNCS 0x989680 ;  /* 0x009896800000995d */ /* 0x002fea0003900000 */
[----:B------:R-:W1:Y:S02]  /*229f0*/  @!P1 SYNCS.PHASECHK.TRANS64 P1, [R5+URZ+0x28840], R0 ;  /* 0x02884000050095a7 */ /* 0x000e64000802007f */
[----:B-1----:R-:W-:Y:S05]  /*22a00*/  @!P1 BRA `(.L_x_7284) ;  /* 0xfffffffc00f09947 */ /* 0x002fea000383ffff */
[----:B------:R-:W-:Y:S05]  /*22a10*/  BRA `(.L_x_7535) ;  /* 0xffffff9800d47947 */ /* 0x000fea000383ffff */
.L_x_7286:
[----:B-1----:R1:W3:Y:S02]  /*22a20*/  SYNCS.PHASECHK.TRANS64.TRYWAIT P1, [R25+URZ+0x28840], R2 ;  /* 0x02884002190075a7 */ /* 0x0022e4000802017f */
[----:B---3--:R-:W-:Y:S05]  /*22a30*/  @!P1 NANOSLEEP.SYNCS 0x989680 ;  /* 0x009896800000995d */ /* 0x008fea0003900000 */
[----:B------:R-:W3:Y:S02]  /*22a40*/  @!P1 SYNCS.PHASECHK.TRANS64 P1, [R25+URZ+0x28840], R2 ;  /* 0x02884002190095a7 */ /* 0x000ee4000802007f */
[----:B---3--:R-:W-:Y:S05]  /*22a50*/  @!P1 BRA `(.L_x_7286) ;  /* 0xfffffffc00f09947 */ /* 0x008fea000383ffff */
[----:B------:R-:W-:Y:S05]  /*22a60*/  BRA `(.L_x_7536) ;  /* 0xffffff9800e07947 */ /* 0x000fea000383ffff */
.L_x_7288:
[----:B---3--:R3:W4:Y:S02]  /*22a70*/  SYNCS.PHASECHK.TRANS64.TRYWAIT P1, [R5+URZ+0x28860], R0 ;  /* 0x02886000050075a7 */ /* 0x008724000802017f */
[----:B----4-:R-:W-:Y:S05]  /*22a80*/  @!P1 NANOSLEEP.SYNCS 0x989680 ;  /* 0x009896800000995d */ /* 0x010fea0003900000 */
[----:B------:R-:W4:Y:S02]  /*22a90*/  @!P1 SYNCS.PHASECHK.TRANS64 P1, [R5+URZ+0x28860], R0 ;  /* 0x02886000050095a7 */ /* 0x000f24000802007f */
[----:B----4-:R-:W-:Y:S05]  /*22aa0*/  @!P1 BRA `(.L_x_7288) ;  /* 0xfffffffc00f09947 */ /* 0x010fea000383ffff */
[----:B------:R-:W-:Y:S05]  /*22ab0*/  BRA `(.L_x_7537) ;  /* 0xffffff9800dc7947 */ /* 0x000fea000383ffff */
.L_x_7538:
        /* <DEDUP_REMOVED lines=12> */
.L_x_15990:


//--------------------- .text._ZN7cutlass13device_kernelIN5flash11enable_sm90INS1_16FlashAttnFwdSm90INS1_25CollectiveMainloopFwdSm90ILi2EN4cute5tupleIJNS5_1CILi1EEES8_S8_EEENS6_IJNS7_ILi128EEESA_SA_EEELi128ENS_6half_tEfNS_4arch4Sm90ELb0ELb1ELb1ELb0ELb1ELb0ELb0ELb1ELb1ELb1ELb1ELb0EEENS1_21CollectiveEpilogueFwdISB_S9_SC_SE_Li256ELb0ELb1ELb1ELb0EEENS1_19SingleTileSchedulerILb0ELb1ELb1ELi128EEEEEEEEEvNT_6ParamsE --------------------------
	.section	.text._ZN7cutlass13device_kernelIN5flash11enable_sm90INS1_16FlashAttnFwdSm90INS1_25CollectiveMainloopFwdSm90ILi2EN4cute5tupleIJNS5_1CILi1EEES8_S8_EEENS6_IJNS7_ILi128EEESA_SA_EEELi128ENS_6half_tEfNS_4arch4Sm90ELb0ELb1ELb1ELb0ELb1ELb0ELb0ELb1ELb1ELb1ELb1ELb0EEENS1_21CollectiveEpilogueFwdISB_S9_SC_SE_Li256ELb0ELb1ELb1ELb0EEENS1_19SingleTileSchedulerILb0ELb1ELb1ELi128EEEEEEEEEvNT_6ParamsE,"ax",@progbits
	.align	128
.text._ZN7cutlass13device_kernelIN5flash11enable_sm90INS1_16FlashAttnFwdSm90INS1_25CollectiveMainloopFwdSm90ILi2EN4cute5tupleIJNS5_1CILi1EEES8_S8_EEENS6_IJNS7_ILi128EEESA_SA_EEELi128ENS_6half_tEfNS_4arch4Sm90ELb0ELb1ELb1ELb0ELb1ELb0ELb0ELb1ELb1ELb1ELb1ELb0EEENS1_21CollectiveEpilogueFwdISB_S9_SC_SE_Li256ELb0ELb1ELb1ELb0EEENS1_19SingleTileSchedulerILb0ELb1ELb1ELi128EEEEEEEEEvNT_6ParamsE:
        .type           _ZN7cutlass13device_kernelIN5flash11enable_sm90INS1_16FlashAttnFwdSm90INS1_25CollectiveMainloopFwdSm90ILi2EN4cute5tupleIJNS5_1CILi1EEES8_S8_EEENS6_IJNS7_ILi128EEESA_SA_EEELi128ENS_6half_tEfNS_4arch4Sm90ELb0ELb1ELb1ELb0ELb1ELb0ELb0ELb1ELb1ELb1ELb1ELb0EEENS1_21CollectiveEpilogueFwdISB_S9_SC_SE_Li256ELb0ELb1ELb1ELb0EEENS1_19SingleTileSchedulerILb0ELb1ELb1ELi128EEEEEEEEEvNT_6ParamsE,@function
        .size           _ZN7cutlass13device_kernelIN5flash11enable_sm90INS1_16FlashAttnFwdSm90INS1_25CollectiveMainloopFwdSm90ILi2EN4cute5tupleIJNS5_1CILi1EEES8_S8_EEENS6_IJNS7_ILi128EEESA_SA_EEELi128ENS_6half_tEfNS_4arch4Sm90ELb0ELb1ELb1ELb0ELb1ELb0ELb0ELb1ELb1ELb1ELb1ELb0EEENS1_21CollectiveEpilogueFwdISB_S9_SC_SE_Li256ELb0ELb1ELb1ELb0EEENS1_19SingleTileSchedulerILb0ELb1ELb1ELi128EEEEEEEEEvNT_6ParamsE,(.L_x_15991 - _ZN7cutlass13device_kernelIN5flash11enable_sm90INS1_16FlashAttnFwdSm90INS1_25CollectiveMainloopFwdSm90ILi2EN4cute5tupleIJNS5_1CILi1EEES8_S8_EEENS6_IJNS7_ILi128EEESA_SA_EEELi128ENS_6half_tEfNS_4arch4Sm90ELb0ELb1ELb1ELb0ELb1ELb0ELb0ELb1ELb1ELb1ELb1ELb0EEENS1_21CollectiveEpilogueFwdISB_S9_SC_SE_Li256ELb0ELb1ELb1ELb0EEENS1_19SingleTileSchedulerILb0ELb1ELb1ELi128EEEEEEEEEvNT_6ParamsE)
        .other          _ZN7cutlass13device_kernelIN5flash11enable_sm90INS1_16FlashAttnFwdSm90INS1_25CollectiveMainloopFwdSm90ILi2EN4cute5tupleIJNS5_1CILi1EEES8_S8_EEENS6_IJNS7_ILi128EEESA_SA_EEELi128ENS_6half_tEfNS_4arch4Sm90ELb0ELb1ELb1ELb0ELb1ELb0ELb0ELb1ELb1ELb1ELb1ELb0EEENS1_21CollectiveEpilogueFwdISB_S9_SC_SE_Li256ELb0ELb1ELb1ELb0EEENS1_19SingleTileSchedulerILb0ELb1ELb1ELi128EEEEEEEEEvNT_6ParamsE,@"STO_CUDA_ENTRY STV_DEFAULT"
_ZN7cutlass13device_kernelIN5flash11enable_sm90INS1_16FlashAttnFwdSm90INS1_25CollectiveMainloopFwdSm90ILi2EN4cute5tupleIJNS5_1CILi1EEES8_S8_EEENS6_IJNS7_ILi128EEESA_SA_EEELi128ENS_6half_tEfNS_4arch4Sm90ELb0ELb1ELb1ELb0ELb1ELb0ELb0ELb1ELb1ELb1ELb1ELb0EEENS1_21CollectiveEpilogueFwdISB_S9_SC_SE_Li256ELb0ELb1ELb1ELb0EEENS1_19SingleTileSchedulerILb0ELb1ELb1ELi128EEEEEEEEEvNT_6ParamsE:
        /* <DEDUP_REMOVED lines=44> */
.L_x_7539:
        /* <DEDUP_REMOVED lines=22> */
.L_x_7540:
        /* <DEDUP_REMOVED lines=18> */
.L_x_7541:
        /* <DEDUP_REMOVED lines=22> */
.L_x_7542:
        /* <DEDUP_REMOVED lines=23> */
.L_x_7543:
        /* <DEDUP_REMOVED lines=9> */
.L_x_7546:
        /* <DEDUP_REMOVED lines=21> */
[----:B------:R-:W0:Y:S01]  /*09f0*/  LDC.64 R8, c[0x0][0x418] ;  /* 0x00010600ff087b82 */ /* 0x000e220000000a00 */
[----:B------:R-:W-:Y:S01]  /*0a00*/  ULDC UR4, c[0x0][0x448] ;  /* 0x0001120000047ab9 */ /* 0x000fe20000000800 */
[----:B------:R-:W-:Y:S01]  /*0a10*/  VIADD R19, R19, 0xffffff80 ;  /* 0xffffff8013137836 */ /* 0x000fe20000000000 */
[----:B------:R-:W-:-:S03]  /*0a20*/  UISETP.NE.AND UP0, UPT, UR4, 0x1, UPT ;  /* 0x000000010400788c */ /* 0x000fc6000bf05270 */
[----:B------:R-:W-:Y:S01]  /*0a30*/  ULDC.64 UR4, c[0x0][0x9e0] ;  /* 0x0002780000047ab9 */ /* 0x000fe20000000a00 */
[----:B------:R-:W-:Y:S01]  /*0a40*/  UP2UR UR42, UPR, URZ, 0x1 ;  /* 0x000000013f2a7883 */ /* 0x000fe20008000000 */
[----:B------:R-:W1:Y:S06]  /*0a50*/  LDC R5, c[0x0][0x288] ;  /* 0x0000a200ff057b82 */ /* 0x000e6c0000000800 */
[----:B------:R-:W-:Y:S01]  /*0a60*/  @UP0 ULDC UR9, c[0x0][0x44c] ;  /* 0x0001130000090ab9 */ /* 0x000fe20000000800 */
[----:B------:R-:W-:Y:S01]  /*0a70*/  @UP0 ULDC UR11, c[0x0][0x450] ;  /* 0x00011400000b0ab9 */ /* 0x000fe20000000800 */
[----:B------:R-:W2:Y:S08]  /*0a80*/  LDC R2, c[0x0][0x424] ;  /* 0x00010900ff027b82 */ /* 0x000eb00000000800 */
        /* <DEDUP_REMOVED lines=16> */
[----:B------:R-:W-:-:S04]  /*0b90*/  UIADD3 UR7, UR10, UR7, URZ ;  /* 0x000000070a077290 */ /* 0x000fc8000fffe03f */
        /* <DEDUP_REMOVED lines=13> */
.L_x_7549:
[----:B------:R-:W-:-:S11]  /*0c70*/  UISETP.NE.AND UP0, UPT, UR5, 0x1, UPT ;  /* 0x000000010500788c */ /* 0x000fd6000bf05270 */
[----:B------:R-:W-:Y:S02]  /*0c80*/  @UP0 ULDC.64 UR10, c[0x0][0x9e8] ;  /* 0x00027a00000a0ab9 */ /* 0x000fe40000000a00 */
[----:B------:R-:W-:-:S04]  /*0c90*/  UIMAD.WIDE.U32 UR8, UR4, UR10, URZ ;  /* 0x0000000a040872a5 */ /* 0x000fc8000f8e003f */
[----:B------:R-:W-:-:S12]  /*0ca0*/  @UP0 USHF.R.U32.HI UR4, URZ, UR11, UR9 ;  /* 0x0000000b3f040299 */ /* 0x000fd80008011609 */
.L_x_7550:
[----:B------:R-:W-:-:S06]  /*0cb0*/  UIMAD UR4, UR4, UR5, UR5 ;  /* 0x00000005040472a4 */ /* 0x000fcc000f8e0205 */
[----:B------:R-:W-:-:S07]  /*0cc0*/  VIMNMX R0, R0, UR4, PT ;  /* 0x0000000400007c48 */ /* 0x000fce000bfe0100 */
.L_x_7548:
[----:B------:R-:W-:Y:S01]  /*0cd0*/  UISETP.NE.AND UP0, UPT, UR42, URZ, UPT ;  /* 0x0000003f2a00728c */ /* 0x000fe2000bf05270 */
[-C--:B------:R-:W-:Y:S01]  /*0ce0*/  IMAD R18, R2, R7.reuse, -R5 ;  /* 0x0000000702127224 */ /* 0x080fe200078e0a05 */
[----:B------:R-:W-:Y:S01]  /*0cf0*/  UMOV UR4, UR45 ;  /* 0x0000002d00047c82 */ /* 0x000fe20008000000 */
[----:B------:R-:W-:Y:S02]  /*0d00*/  VIADD R4, R0, 0x7f ;  /* 0x0000007f00047836 */ /* 0x000fe40000000000 */
[----:B------:R-:W-:Y:S01]  /*0d10*/  IMAD R0, R2, R7, 0x7f ;  /* 0x0000007f02007424 */ /* 0x000fe200078e0207 */
[----:B------:R-:W-:Y:S02]  /*0d20*/  R2UR UR7, R18 ;  /* 0x00000000120772ca */ /* 0x000fe400000e0000 */
[----:B------:R-:W-:Y:S02]  /*0d30*/  SHF.R.S32.HI R5, RZ, 0x1f, R4 ;  /* 0x0000001fff057819 */ /* 0x000fe40000011404 */
[----:B------:R-:W-:Y:S01]  /*0d40*/  SHF.R.S32.HI R3, RZ, 0x1f, R0 ;  /* 0x0000001fff037819 */ /* 0x000fe20000011400 */
[----:B------:R-:W-:Y:S01]  /*0d50*/  @UP0 ULDC UR8, c[0x0][0x44c] ;  /* 0x0001130000080ab9 */ /* 0x000fe20000000800 */
[----:B------:R-:W-:Y:S01]  /*0d60*/  @UP0 ULDC UR10, c[0x0][0x450] ;  /* 0x00011400000a0ab9 */ /* 0x000fe20000000800 */
[----:B------:R-:W-:Y:S01]  /*0d70*/  UIMAD.WIDE.U32 UR8, UR45, UR8, URZ ;  /* 0x000000082d0872a5 */ /* 0x000fe2000f8e003f */
[----:B------:R-:W-:-:S02]  /*0d80*/  LEA.HI R5, R5, R4, RZ, 0x7 ;  /* 0x0000000405057211 */ /* 0x000fc400078f38ff */
[----:B------:R-:W-:Y:S01]  /*0d90*/  LEA.HI R3, R3, R0, RZ, 0x7 ;  /* 0x0000000003037211 */ /* 0x000fe200078f38ff */
[----:B------:R-:W-:Y:S01]  /*0da0*/  @UP0 USHF.R.U32.HI UR4, URZ, UR10, UR9 ;  /* 0x0000000a3f040299 */ /* 0x000fe20008011609 */
[----:B------:R-:W-:Y:S01]  /*0db0*/  SHF.R.S32.HI R0, RZ, 0x7, R5 ;  /* 0x00000007ff007819 */ /* 0x000fe20000011405 */
[----:B------:R-:W-:Y:S01]  /*0dc0*/  UISETP.GE.AND UP0, UPT, UR5, 0x1, UPT ;  /* 0x000000010500788c */ /* 0x000fe2000bf06270 */
[----:B------:R-:W-:Y:S01]  /*0dd0*/  SHF.R.S32.HI R3, RZ, 0x7, R3 ;  /* 0x00000007ff037819 */ /* 0x000fe20000011403 */
[----:B------:R-:W-:-:S03]  /*0de0*/  UIADD3 UR4, UR7, UR4, URZ ;  /* 0x0000000407047290 */ /* 0x000fc6000fffe03f */
[----:B------:R-:W-:Y:S01]  /*0df0*/  ULDC UR7, c[0x0][0x9dc] ;  /* 0x0002770000077ab9 */ /* 0x000fe20000000800 */
[----:B------:R-:W-:Y:S01]  /*0e00*/  PLOP3.LUT P0, PT, PT, PT, UP0, 0x40, 0x0 ;  /* 0x000000000000781c */ /* 0x000fe20003f0e808 */
[----:B------:R-:W-:Y:S01]  /*0e10*/  UIADD3 UR7, UR4, -UR7, URZ ;  /* 0x8000000704077290 */ /* 0x000fe2000fffe03f */
[----:B------:R-:W-:-:S11]  /*0e20*/  VIMNMX R17, R3, R0, PT ;  /* 0x0000000003117248 */ /* 0x000fd60003fe0100 */
        /* <DEDUP_REMOVED lines=11> */
.L_x_7552:
[----:B------:R-:W-:-:S11]  /*0ee0*/  UISETP.NE.AND UP0, UPT, UR5, 0x1, UPT ;  /* 0x000000010500788c */ /* 0x000fd6000bf05270 */
[----:B------:R-:W-:Y:S02]  /*0ef0*/  @UP0 ULDC.64 UR10, c[0x0][0x9e8] ;  /* 0x00027a00000a0ab9 */ /* 0x000fe40000000a00 */
[----:B------:R-:W-:-:S04]  /*0f00*/  UIMAD.WIDE.U32 UR8, UR4, UR10, URZ ;  /* 0x0000000a040872a5 */ /* 0x000fc8000f8e003f */
[----:B------:R-:W-:-:S12]  /*0f10*/  @UP0 USHF.R.U32.HI UR4, URZ, UR11, UR9 ;  /* 0x0000000b3f040299 */ /* 0x000fd80008011609 */
.L_x_7553:
[----:B------:R-:W-:-:S04]  /*0f20*/  UIMAD UR4, UR4, UR5, URZ ;  /* 0x00000005040472a4 */ /* 0x000fc8000f8e023f */
[----:B------:R-:W-:-:S04]  /*0f30*/  UISETP.LT.AND UP0, UPT, UR7, UR4, UPT ;  /* 0x000000040700728c */ /* 0x000fc8000bf01270 */
[----:B------:R-:W-:-:S12]  /*0f40*/  USEL UR7, UR7, UR4, !UP0 ;  /* 0x0000000407077287 */ /* 0x000fd8000c000000 */
.L_x_7551:
        /* <DEDUP_REMOVED lines=47> */
.L_x_7554:
[----:B------:R-:W-:Y:S02]  /*1240*/  UIMAD UR38, UR38, UR4, UR9 ;  /* 0x00000004262672a4 */ /* 0x000fe4000f8e0209 */
[----:B------:R-:W-:Y:S01]  /*1250*/  IMAD.U32 R4, RZ, RZ, UR4 ;  /* 0x00000004ff047e24 */ /* 0x000fe2000f8e00ff */
[----:B------:R-:W-:Y:S01]  /*1260*/  PLOP3.LUT P0, PT, PT, PT, PT, 0x80, 0x0 ;  /* 0x000000000000781c */ /* 0x000fe20003f0f070 */
[----:B------:R-:W-:Y:S01]  /*1270*/  IMAD.MOV.U32 R3, RZ, RZ, RZ ;  /* 0x000000ffff037224 */ /* 0x000fe200078e00ff */
[----:B------:R-:W-:Y:S02]  /*1280*/  MOV R0, RZ ;  /* 0x000000ff00007202 */ /* 0x000fe40000000f00 */
[----:B------:R-:W-:Y:S02]  /*1290*/  CS2R R150, SRZ ;  /* 0x0000000000967805 */ /* 0x000fe4000001ff00 */
[----:B------:R-:W-:Y:S02]  /*12a0*/  VIADDMNMX R17, R4, UR38, R17, PT ;  /* 0x0000002604117c46 */ /* 0x000fe4000b800111 */
[----:B------:R-:W-:-:S02]  /*12b0*/  CS2R R148, SRZ ;  /* 0x0000000000947805 */ /* 0x000fc4000001ff00 */
[----:B------:R-:W-:Y:S02]  /*12c0*/  CS2R R146, SRZ ;  /* 0x0000000000927805 */ /* 0x000fe4000001ff00 */
[----:B------:R-:W-:Y:S02]  /*12d0*/  CS2R R144, SRZ ;  /* 0x0000000000907805 */ /* 0x000fe4000001ff00 */
[----:B------:R-:W-:Y:S02]  /*12e0*/  ISETP.GT.AND P1, PT, R17, UR38, PT ;  /* 0x0000002611007c0c */ /* 0x000fe4000bf24270 */
        /* <DEDUP_REMOVED lines=63> */
.L_x_7556:
[----:B------:R-:W-:-:S04]  /*16e0*/  SHF.L.U32 R0, RZ, 0x1f, RZ ;  /* 0x0000001fff007819 */ /* 0x000fc800000006ff */
[----:B------:R-:W0:Y:S02]  /*16f0*/  SYNCS.PHASECHK.TRANS64.TRYWAIT P0, [UR40+0x28800], R0 ;  /* 0x02880000ff0075a7 */ /* 0x000e240008000168 */
[----:B0-----:R-:W-:Y:S05]  /*1700*/  @!P0 BRA `(.L_x_7557) ;  /* 0x0000013c00708947 */ /* 0x001fea0003800000 */
.L_x_7690:
[----:B------:R-:W-:-:S06]  /*1710*/  ULOP3.LUT UR4, UR36, 0x1, URZ, 0xfc, !UPT ;  /* 0x0000000124047892 */ /* 0x000fcc000f8efc3f */
[----:B0-----:R-:W-:-:S05]  /*1720*/  IMAD.U32 R3, RZ, RZ, UR4 ;  /* 0x00000004ff037e24 */ /* 0x001fca000f8e00ff */
[----:B------:R-:W-:-:S13]  /*1730*/  ISETP.NE.AND P0, PT, R3, 0x3, PT ;  /* 0x000000030300780c */ /* 0x000fda0003f05270 */
[----:B------:R-:W-:Y:S05]  /*1740*/  @!P0 BRA `(.L_x_7558) ;  /* 0x0000000000048947 */ /* 0x000fea0003800000 */
[----:B------:R-:W-:Y:S01]  /*1750*/  BPT.TRAP 0x1 ;  /* 0x000000040000795c */ /* 0x000fe20000300000 */
.L_x_7558:
[----:B------:R0:W1:Y:S01]  /*1760*/  SYNCS.PHASECHK.TRANS64.TRYWAIT P1, [UR40+0x28830], R0 ;  /* 0x02883000ff0075a7 */ /* 0x0000620008020168 */
[----:B------:R-:W-:Y:S05]  /*1770*/  @!P0 BRA `(.L_x_7559) ;  /* 0x0000000000048947 */ /* 0x000fea0003800000 */
[----:B------:R-:W-:Y:S01]  /*1780*/  BPT.TRAP 0x1 ;  /* 0x000000040000795c */ /* 0x000fe20000300000 */
.L_x_7559:
[----:B------:R-:W-:-:S05]  /*1790*/  IMAD.U32 R6, RZ, RZ, UR43 ;  /* 0x0000002bff067e24 */ /* 0x000fca000f8e00ff */
[----:B------:R-:W-:Y:S01]  /*17a0*/  LOP3.LUT R6, R6, 0x10000, RZ, 0xfc, !PT ;  /* 0x0001000006067812 */ /* 0x000fe200078efcff */
[----:B-1----:R-:W-:Y:S06]  /*17b0*/  @P1 BRA `(.L_x_7560) ;  /* 0x0000000000081947 */ /* 0x002fec0003800000 */
[----:B------:R-:W1:Y:S02]  /*17c0*/  SYNCS.PHASECHK.TRANS64.TRYWAIT P1, [UR40+0x28830], R0 ;  /* 0x02883000ff0075a7 */ /* 0x000e640008020168 */
[----:B-1----:R-:W-:Y:S05]  /*17d0*/  @!P1 BRA `(.L_x_7561) ;  /* 0x0000013c00549947 */ /* 0x002fea0003800000 */
.L_x_7560:
[----:B------:R-:W-:Y:S05]  /*17e0*/  WARPSYNC.ALL ;  /* 0x0000000000007948 */ /* 0x000fea0003800000 */
[----:B------:R-:W-:Y:S01]  /*17f0*/  IMAD.MOV.U32 R7, RZ, RZ, 0x40000040 ;  /* 0x40000040ff077424 */ /* 0x000fe200078e00ff */
[----:B------:R-:W-:Y:S01]  /*1800*/  UIADD3 UR4, UR40, 0x18400, URZ ;  /* 0x0001840028047890 */ /* 0x000fe2000fffe03f */
[C---:B------:R-:W-:Y:S01]  /*1810*/  R2UR UR8, R6.reuse ;  /* 0x00000000060872ca */ /* 0x040fe200000e0000 */
[----:B------:R-:W-:Y:S02]  /*1820*/  WARPGROUP.ARRIVE ;  /* 0x00000000000079c5 */ /* 0x000fe40000000000 */
[----:B------:R-:W-:Y:S01]  /*1830*/  R2UR UR9, R7 ;  /* 0x00000000070972ca */ /* 0x000fe200000e0000 */
[----:B------:R-:W-:Y:S01]  /*1840*/  USHF.R.U32.HI UR4, URZ, 0x4, UR4 ;  /* 0x000000043f047899 */ /* 0x000fe20008011604 */
[----:B------:R-:W-:Y:S01]  /*1850*/  R2UR UR6, R6 ;  /* 0x00000000060672ca */ /* 0x000fe200000e0000 */
[----:B------:R-:W-:Y:S01]  /*1860*/  UMOV UR11, 0x40000040 ;  /* 0x40000040000b7882 */ /* 0x000fe20000000000 */
[----:B------:R-:W-:Y:S01]  /*1870*/  UMOV UR5, 0x40000040 ;  /* 0x4000004000057882 */ /* 0x000fe20000000000 */
[----:B------:R-:W-:Y:S01]  /*1880*/  ULOP3.LUT UR4, UR4, 0x3fff, URZ, 0xc0, !UPT ;  /* 0x00003fff04047892 */ /* 0x000fe2000f8ec03f */
[----:B------:R-:W2:Y:S01]  /*1890*/  S2UR UR43, SR_CgaCtaId ;  /* 0x00000000002b79c3 */ /* 0x000ea20000008800 */
        /* <DEDUP_REMOVED lines=10> */
[----:B------:R-:W-:-:S03]  /*1940*/  UIADD3 UR10, UR44, 0x2, URZ ;  /* 0x000000022c0a7890 */ /* 0x000fc6000fffe03f */
[----:B------:R-:W-:Y:S01]  /*1950*/  UMOV UR8, UR4 ;  /* 0x0000000400087c82 */ /* 0x000fe20008000000 */
[----:B------:R-:W-:Y:S01]  /*1960*/  UMOV UR9, UR5 ;  /* 0x0000000500097c82 */ /* 0x000fe20008000000 */
[----:B------:R-:W-:Y:S01]  /*1970*/  UMOV UR11, 0x40000040 ;  /* 0x40000040000b7882 */ /* 0x000fe20000000000 */
        /* <DEDUP_REMOVED lines=16> */
[----:B------:R-:W-:Y:S01]  /*1a80*/  HGMMA.64x128x16.F32 R24, gdesc[UR8], R24, gsb0 ;  /* 0x01e00000081879f0 */ /* 0x000fe20008000818 */
[----:B------:R-:W-:Y:S02]  /*1a90*/  UIADD3 UR8, UR6, 0x4, URZ ;  /* 0x0000000406087890 */ /* 0x000fe4000fffe03f */
        /* <DEDUP_REMOVED lines=22> */
[----:B--2---:R-:W-:Y:S05]  /*1c00*/  @!P0 BRA `(.L_x_7562) ;  /* 0x0000000000048947 */ /* 0x004fea0003800000 */
[----:B------:R-:W-:Y:S01]  /*1c10*/  BPT.TRAP 0x1 ;  /* 0x000000040000795c */ /* 0x000fe20000300000 */
.L_x_7562:
[----:B01----:R-:W-:Y:S01]  /*1c20*/  LOP3.LUT R0, R23, 0xffffff80, RZ, 0xc0, !PT ;  /* 0xffffff8017007812 */ /* 0x003fe200078ec0ff */
[----:B------:R-:W-:Y:S01]  /*1c30*/  ULDC UR7, c[0x0][0x9d8] ;  /* 0x0002760000077ab9 */ /* 0x000fe20000000800 */
[----:B------:R-:W-:Y:S01]  /*1c40*/  LEA.HI R90, R90, R19, RZ, 0x2 ;  /* 0x000000135a5a7211 */ /* 0x000fe200078f10ff */
[----:B------:R-:W-:Y:S01]  /*1c50*/  FMUL.FTZ R5, R24, UR7 ;  /* 0x0000000718057c20 */ /* 0x000fe20008410000 */
[----:B------:R-:W-:Y:S01]  /*1c60*/  FMUL.FTZ R61, R61, UR7 ;  /* 0x000000073d3d7c20 */ /* 0x000fe20008410000 */
[C---:B------:R-:W-:Y:S01]  /*1c70*/  IMAD.IADD R3, R19.reuse, 0x1, -R0 ;  /* 0x0000000113037824 */ /* 0x040fe200078e0a00 */
[----:B------:R-:W-:Y:S01]  /*1c80*/  LOP3.LUT R90, R90, 0xfffffffc, RZ, 0xc0, !PT ;  /* 0xfffffffc5a5a7812 */ /* 0x000fe200078ec0ff */
[----:B------:R-:W-:Y:S01]  /*1c90*/  FMUL.FTZ R4, R26, UR7 ;  /* 0x000000071a047c20 */ /* 0x000fe20008410000 */
[----:B------:R-:W-:Y:S01]  /*1ca0*/  LEA.HI R24, R22, R22, RZ, 0x1 ;  /* 0x0000001616187211 */ /* 0x000fe200078f08ff */
[----:B------:R-:W-:Y:S01]  /*1cb0*/  FMUL.FTZ R26, R28, UR7 ;  /* 0x000000071c1a7c20 */ /* 0x000fe20008410000 */
[----:B------:R-:W-:Y:S01]  /*1cc0*/  SHF.R.S32.HI R0, RZ, 0x1f, R3 ;  /* 0x0000001fff007819 */ /* 0x000fe20000011403 */
[----:B------:R-:W-:-:S02]  /*1cd0*/  IMAD.IADD R90, R19, 0x1, -R90 ;  /* 0x00000001135a7824 */ /* 0x000fc400078e0a5a */
[----:B------:R-:W-:Y:S01]  /*1ce0*/  FMUL.FTZ R28, R29, UR7 ;  /* 0x000000071d1c7c20 */ /* 0x000fe20008410000 */
[----:B------:R-:W-:Y:S01]  /*1cf0*/  UISETP.NE.AND UP1, UPT, UR42, URZ, UPT ;  /* 0x0000003f2a00728c */ /* 0x000fe2000bf25270 */
[-C--:B------:R-:W-:Y:S01]  /*1d00*/  LEA.HI R8, R0, R3.reuse, RZ, 0x2 ;  /* 0x0000000300087211 */ /* 0x080fe200078f10ff */
[----:B------:R-:W-:Y:S01]  /*1d10*/  FMUL.FTZ R29, R46, UR7 ;  /* 0x000000072e1d7c20 */ /* 0x000fe20008410000 */
[----:B------:R-:W-:Y:S01]  /*1d20*/  LEA.HI R19, R0, R3, RZ, 0x5 ;  /* 0x0000000300137211 */ /* 0x000fe200078f28ff */
[----:B------:R0:W1:Y:S01]  /*1d30*/  MUFU.TANH R98, R61 ;  /* 0x0000003d00627308 */ /* 0x0000620000002400 */
[--C-:B------:R-:W-:Y:S01]  /*1d40*/  SHF.R.S32.HI R0, RZ, 0x2, R8.reuse ;  /* 0x00000002ff007819 */ /* 0x100fe20000011408 */
[----:B------:R-:W-:Y:S01]  /*1d50*/  FMUL.FTZ R48, R48, UR7 ;  /* 0x0000000730307c20 */ /* 0x000fe20008410000 */
[----:B------:R-:W-:Y:S01]  /*1d60*/  SHF.R.S32.HI R23, RZ, 0x1f, R8 ;  /* 0x0000001fff177819 */ /* 0x000fe20000011408 */
[----:B------:R-:W-:Y:S01]  /*1d70*/  FMUL.FTZ R11, R31, UR7 ;  /* 0x000000071f0b7c20 */ /* 0x000fe20008410000 */
[----:B------:R-:W-:Y:S01]  /*1d80*/  SHF.R.S32.HI R19, RZ, 0x5, R19 ;  /* 0x00000005ff137819 */ /* 0x000fe20000011413 */
[----:B------:R-:W-:Y:S01]  /*1d90*/  FMUL.FTZ R15, R39, UR7 ;  /* 0x00000007270f7c20 */ /* 0x000fe20008410000 */
[----:B------:R-:W-:Y:S01]  /*1da0*/  LEA.HI R23, R23, R0, RZ, 0x3 ;  /* 0x0000000017177211 */ /* 0x000fe200078f18ff */
[----:B------:R-:W-:Y:S01]  /*1db0*/  @UP1 ULDC UR6, c[0x0][0x44c] ;  /* 0x0001130000061ab9 */ /* 0x000fe20000000800 */
[----:B0-----:R-:W-:Y:S01]  /*1dc0*/  LOP3.LUT R61, R24, 0x3fffffe, RZ, 0xc0, !PT ;  /* 0x03fffffe183d7812 */ /* 0x001fe200078ec0ff */
[----:B------:R0:W2:Y:S01]  /*1dd0*/  MUFU.TANH R112, R48 ;  /* 0x0000003000707308 */ /* 0x0000a20000002400 */
[----:B------:R-:W-:Y:S01]  /*1de0*/  LEA R46, R19, UR45, 0x4 ;  /* 0x0000002d132e7c11 */ /* 0x000fe2000f8e20ff */
[----:B------:R-:W-:Y:S01]  /*1df0*/  @UP1 ULDC UR10, c[0x0][0x450] ;  /* 0x00011400000a1ab9 */ /* 0x000fe20000000800 */
[----:B------:R-:W-:Y:S01]  /*1e00*/  LOP3.LUT R23, R23, 0xfffffff8, RZ, 0xc0, !PT ;  /* 0xfffffff817177812 */ /* 0x000fe200078ec0ff */
[----:B------:R-:W-:Y:S01]  /*1e10*/  IMAD.IADD R61, R22, 0x1, -R61 ;  /* 0x00000001163d7824 */ /* 0x000fe200078e0a3d */
[----:B------:R-:W-:Y:S01]  /*1e20*/  LEA.HI R24, R90, R90, RZ, 0x1 ;  /* 0x0000005a5a187211 */ /* 0x000fe200078f08ff */
[----:B------:R-:W-:Y:S01]  /*1e30*/  FMUL.FTZ R31, R47, UR7 ;  /* 0x000000072f1f7c20 */ /* 0x000fe20008410000 */
[----:B------:R-:W-:Y:S01]  /*1e40*/  IADD3 R46, R46, R0, -R23 ;  /* 0x000000002e2e7210 */ /* 0x000fe20007ffe817 */
[----:B------:R-:W-:Y:S01]  /*1e50*/  FMUL.FTZ R39, R55, UR7 ;  /* 0x0000000737277c20 */ /* 0x000fe20008410000 */
[----:B------:R-:W-:Y:S01]  /*1e60*/  LOP3.LUT R23, R24, 0x1ffffffe, RZ, 0xc0, !PT ;  /* 0x1ffffffe18177812 */ /* 0x000fe200078ec0ff */
[----:B------:R-:W-:Y:S01]  /*1e70*/  IMAD.MOV.U32 R24, RZ, RZ, -0x80 ;  /* 0xffffff80ff187424 */ /* 0x000fe200078e00ff */
[----:B------:R-:W-:Y:S01]  /*1e80*/  PLOP3.LUT P1, PT, PT, PT, UP1, 0x80, 0x0 ;  /* 0x000000000000781c */ /* 0x000fe20003f2f018 */
[----:B------:R-:W-:Y:S01]  /*1e90*/  IMAD R61, R61, 0x40, R46 ;  /* 0x000000403d3d7824 */ /* 0x000fe200078e022e */
[----:B------:R-:W-:Y:S01]  /*1ea0*/  PLOP3.LUT P2, PT, PT, PT, UP1, 0x80, 0x0 ;  /* 0x000000000000781c */ /* 0x000fe20003f4f018 */
[----:B------:R-:W-:Y:S01]  /*1eb0*/  IMAD.IADD R0, R90, 0x1, -R23 ;  /* 0x000000015a007824 */ /* 0x000fe200078e0a17 */
[----:B------:R-:W-:Y:S01]  /*1ec0*/  LOP3.LUT R8, R8, 0x7ffffffc, RZ, 0xc0, !PT ;  /* 0x7ffffffc08087812 */ /* 0x000fe200078ec0ff */
[----:B------:R-:W-:Y:S01]  /*1ed0*/  FMUL.FTZ R47, R63, UR7 ;  /* 0x000000073f2f7c20 */ /* 0x000fe20008410000 */
[----:B------:R-:W-:Y:S01]  /*1ee0*/  FMUL.FTZ R55, R71, UR7 ;  /* 0x0000000747377c20 */ /* 0x000fe20008410000 */
[----:B------:R-:W-:-:S02]  /*1ef0*/  IMAD R0, R0, 0x8, R61 ;  /* 0x0000000800007824 */ /* 0x000fc400078e023d */
[----:B------:R-:W-:Y:S01]  /*1f00*/  FMUL.FTZ R49, R49, UR7 ;  /* 0x0000000731317c20 */ /* 0x000fe20008410000 */
[----:B------:R-:W-:Y:S02]  /*1f10*/  IMAD R63, R17, R24, 0x80 ;  /* 0x00000080113f7424 */ /* 0x000fe400078e0218 */
[----:B------:R-:W-:Y:S01]  /*1f20*/  FMUL.FTZ R53, R53, UR7 ;  /* 0x0000000735357c20 */ /* 0x000fe20008410000 */
[----:B------:R-:W-:Y:S01]  /*1f30*/  FMUL.FTZ R57, R57, UR7 ;  /* 0x0000000739397c20 */ /* 0x000fe20008410000 */
[----:B0-----:R-:W-:Y:S01]  /*1f40*/  MOV R48, R0 ;  /* 0x0000000000307202 */ /* 0x001fe20000000f00 */
[----:B------:R-:W-:Y:S01]  /*1f50*/  @P1 IMAD.HI.U32 R23, R0, UR6, RZ ;  /* 0x0000000600171c27 */ /* 0x000fe2000f8e00ff */
[----:B------:R-:W-:-:S03]  /*1f60*/  UIADD3 UR6, UR40, 0x28840, URZ ;  /* 0x0002884028067890 */ /* 0x000fc6000fffe03f */
[----:B------:R-:W-:Y:S01]  /*1f70*/  FMUL.FTZ R88, R25, UR7 ;  /* 0x0000000719587c20 */ /* 0x000fe20008410000 */
[----:B------:R-:W-:Y:S01]  /*1f80*/  UISETP.NE.AND UP0, UPT, UR41, URZ, UPT ;  /* 0x0000003f2900728c */ /* 0x000fe2000bf05270 */
[----:B------:R-:W-:Y:S01]  /*1f90*/  IMAD.IADD R3, R3, 0x1, -R8 ;  /* 0x0000000103037824 */ /* 0x000fe200078e0a08 */
[----:B------:R-:W-:Y:S01]  /*1fa0*/  @P2 SHF.R.U32.HI R48, RZ, UR10, R23 ;  /* 0x0000000aff302c19 */ /* 0x000fe20008011617 */
[----:B------:R-:W-:Y:S01]  /*1fb0*/  UPRMT UR6, UR43, 0x654, UR6 ;  /* 0x000006542b067896 */ /* 0x000fe20008000006 */
[----:B------:R-:W-:Y:S01]  /*1fc0*/  FMUL.FTZ R9, R27, UR7 ;  /* 0x000000071b097c20 */ /* 0x000fe20008410000 */
[----:B------:R-:W-:Y:S01]  /*1fd0*/  FMUL.FTZ R10, R30, UR7 ;  /* 0x000000071e0a7c20 */ /* 0x000fe20008410000 */
[----:B------:R-:W-:Y:S01]  /*1fe0*/  FMUL.FTZ R12, R34, UR7 ;  /* 0x00000007220c7c20 */ /* 0x000fe20008410000 */
[----:B------:R-:W0:Y:S01]  /*1ff0*/  SHFL.IDX PT, R71, R48, RZ, 0x1c1f ;  /* 0x001c1fff30477589 */ /* 0x000e2200000e0000 */
[----:B------:R-:W-:Y:S01]  /*2000*/  FMUL.FTZ R14, R38, UR7 ;  /* 0x00000007260e7c20 */ /* 0x000fe20008410000 */
[----:B------:R-:W-:Y:S01]  /*2010*/  FMUL.FTZ R25, R42, UR7 ;  /* 0x000000072a197c20 */ /* 0x000fe20008410000 */
[----:B------:R-:W-:-:S02]  /*2020*/  VIADD R8, R63, 0x1 ;  /* 0x000000013f087836 */ /* 0x000fc40000000000 */
        /* <DEDUP_REMOVED lines=21> */
[----:B------:R-:W-:Y:S01]  /*2180*/  FMUL.FTZ R65, R65, UR7 ;  /* 0x0000000741417c20 */ /* 0x000fe20008410000 */
[----:B---3--:R-:W-:Y:S01]  /*2190*/  FMUL.FTZ R49, R66, UR7 ;  /* 0x0000000742317c20 */ /* 0x008fe20008410000 */
[----:B------:R-:W-:Y:S01]  /*21a0*/  FMUL.FTZ R51, R67, UR7 ;  /* 0x0000000743337c20 */ /* 0x000fe20008410000 */
[----:B------:R-:W-:Y:S01]  /*21b0*/  FMUL.FTZ R68, R68, UR7 ;  /* 0x0000000744447c20 */ /* 0x000fe20008410000 */
[----:B------:R-:W-:Y:S01]  /*21c0*/  FMUL.FTZ R69, R69, UR7 ;  /* 0x0000000745457c20 */ /* 0x000fe20008410000 */
[----:B------:R3:W0:Y:S01]  /*21d0*/  MUFU.TANH R102, R57 ;  /* 0x0000003900667308 */ /* 0x0006220000002400 */
        /* <DEDUP_REMOVED lines=8> */
[----:B---3--:R-:W-:Y:S01]  /*2260*/  FMUL.FTZ R57, R74, UR7 ;  /* 0x000000074a397c20 */ /* 0x008fe20008410000 */
        /* <DEDUP_REMOVED lines=10> */
[----:B------:R-:W-:Y:S01]  /*2310*/  SYNCS.ARRIVE.TRANS64.RED.A1T0 RZ, [UR6], RZ ;  /* 0x000000ffffff79a7 */ /* 0x000fe20008100406 */
[----:B------:R-:W-:Y:S01]  /*2320*/  ULDC UR51, c[0x0][0x2f0] ;  /* 0x0000bc0000337ab9 */ /* 0x000fe20000000800 */
[----:B------:R-:W-:Y:S01]  /*2330*/  ULDC UR6, c[0x0][0x288] ;  /* 0x0000a20000067ab9 */ /* 0x000fe20000000800 */
[----:B------:R-:W-:Y:S01]  /*2340*/  PLOP3.LUT P1, PT, PT, PT, UP0, 0x40, 0x0 ;  /* 0x000000000000781c */ /* 0x000fe20003f2e808 */
[C---:B------:R-:W-:Y:S01]  /*2350*/  IMAD R61, R2.reuse, UR51, R61 ;  /* 0x00000033023d7c24 */ /* 0x040fe2000f8e023d */
[----:B------:R-:W3:Y:S01]  /*2360*/  MUFU.TANH R5, R5 ;  /* 0x0000000500057308 */ /* 0x000ee20000002400 */
[----:B------:R-:W-:Y:S01]  /*2370*/  IMAD.U32 R8, RZ, RZ, UR6 ;  /* 0x00000006ff087e24 */ /* 0x000fe2000f8e00ff */
[----:B------:R-:W-:Y:S01]  /*2380*/  ULDC UR47, c[0x0][0x9dc] ;  /* 0x00027700002f7ab9 */ /* 0x000fe20000000800 */
[----:B------:R-:W-:Y:S01]  /*2390*/  IMAD R46, R2, UR51, R63 ;  /* 0x00000033022e7c24 */ /* 0x000fe2000f8e023f */
[----:B------:R-:W-:Y:S01]  /*23a0*/  ULOP3.LUT UR47, URZ, UR47, URZ, 0x33, !UPT ;  /* 0x0000002f3f2f7292 */ /* 0x000fe2000f8e333f */
[----:B------:R-:W-:Y:S01]  /*23b0*/  IMAD.IADD R61, R61, 0x1, -R8 ;  /* 0x000000013d3d7824 */ /* 0x000fe200078e0a08 */
[----:B------:R-:W-:Y:S01]  /*23c0*/  ULDC UR10, c[0x0][0x9e0] ;  /* 0x00027800000a7ab9 */ /* 0x000fe20000000800 */
[----:B------:R-:W-:Y:S01]  /*23d0*/  IMAD R58, R3, -0x2, R46 ;  /* 0xfffffffe033a7824 */ /* 0x000fe200078e022e */
[----:B------:R-:W1:Y:S01]  /*23e0*/  MUFU.TANH R88, R88 ;  /* 0x0000005800587308 */ /* 0x000e620000002400 */
[----:B------:R-:W-:Y:S01]  /*23f0*/  VIADD R67, R61, UR10 ;  /* 0x0000000a3d437c36 */ /* 0x000fe20008000000 */
[----:B------:R-:W-:Y:S01]  /*2400*/  LEA R54, R17, 0xffffff80, 0x7 ;  /* 0xffffff8011367811 */ /* 0x000fe200078e38ff */
[----:B------:R-:W-:-:S03]  /*2410*/  VIADD R62, R61, UR47 ;  /* 0x0000002f3d3e7c36 */ /* 0x000fc60008000000 */
[----:B0-----:R-:W-:Y:S01]  /*2420*/  VIADDMNMX R46, R71, R67, R58, PT ;  /* 0x00000043472e7246 */ /* 0x001fe2000380013a */
[----:B------:R-:W-:Y:S01]  /*2430*/  IMAD.IADD R50, R62, 0x1, R71 ;  /* 0x000000013e327824 */ /* 0x000fe200078e0247 */
        /* <DEDUP_REMOVED lines=67> */
[----:B------:R-:W0:Y:S02]  /*2870*/  @P1 LDC.64 R70, c[0x0][0x9e8] ;  /* 0x00027a00ff461b82 */ /* 0x000e240000000a00 */
[----:B0-----:R-:W-:-:S05]  /*2880*/  @P1 IMAD.HI.U32 R52, R61, R70, RZ ;  /* 0x000000463d341227 */ /* 0x001fca00078e00ff */
[----:B------:R-:W-:-:S04]  /*2890*/  @P1 SHF.R.U32.HI R61, RZ, R71, R52 ;  /* 0x00000047ff3d1219 */ /* 0x000fc80000011634 */
[----:B------:R-:W-:Y:S01]  /*28a0*/  LOP3.LUT R61, RZ, R61, RZ, 0x33, !PT ;  /* 0x0000003dff3d7212 */ /* 0x000fe200078e33ff */
[----:B------:R-:W-:Y:S06]  /*28b0*/  BRA `(.L_x_7566) ;  /* 0x0000000000187947 */ /* 0x000fec0003800000 */
.L_x_7565:
[----:B------:R-:W-:Y:S02]  /*28c0*/  ULDC UR6, c[0x0][0x9e4] ;  /* 0x0002790000067ab9 */ /* 0x000fe40000000800 */
[----:B------:R-:W-:-:S05]  /*28d0*/  IMAD.U32 R66, RZ, RZ, UR6 ;  /* 0x00000006ff427e24 */ /* 0x000fca000f8e00ff */
[----:B------:R-:W-:-:S13]  /*28e0*/  ISETP.NE.AND P1, PT, R66, 0x1, PT ;  /* 0x000000014200780c */ /* 0x000fda0003f25270 */
[----:B------:R-:W0:Y:S02]  /*28f0*/  @P1 LDC.64 R70, c[0x0][0x9e8] ;  /* 0x00027a00ff461b82 */ /* 0x000e240000000a00 */
[----:B0-----:R-:W-:-:S05]  /*2900*/  @P1 IMAD.HI.U32 R52, R61, R70, RZ ;  /* 0x000000463d341227 */ /* 0x001fca00078e00ff */
[----:B------:R-:W-:-:S07]  /*2910*/  @P1 SHF.R.U32.HI R61, RZ, R71, R52 ;  /* 0x00000047ff3d1219 */ /* 0x000fce0000011634 */
.L_x_7566:
[----:B------:R-:W-:Y:S05]  /*2920*/  BSYNC B0 ;  /* 0x0000000000007941 */ /* 0x000fea0003800000 */
.L_x_7564:
[----:B------:R-:W-:-:S04]  /*2930*/  IMAD R52, R61, R66, -R54 ;  /* 0x000000423d347224 */ /* 0x000fc800078e0a36 */
[----:B------:R-:W-:-:S05]  /*2940*/  IMAD R61, R3, -0x2, R52 ;  /* 0xfffffffe033d7824 */ /* 0x000fca00078e0234 */
[----:B------:R-:W-:Y:S02]  /*2950*/  VIADDMNMX R46, R61, R66, R46, PT ;  /* 0x000000423d2e7246 */ /* 0x000fe4000380012e */
[----:B------:R-:W-:-:S07]  /*2960*/  VIMNMX R50, R50, R61, !PT ;  /* 0x0000003d32327248 */ /* 0x000fce0007fe0100 */
.L_x_7563:
[C---:B------:R-:W-:Y:S01]  /*2970*/  ISETP.GE.AND P2, PT, R63.reuse, 0x9, PT ;  /* 0x000000093f00780c */ /* 0x040fe20003f46270 */
[----:B------:R-:W-:Y:S01]  /*2980*/  UISETP.NE.AND UP0, UPT, UR41, URZ, UPT ;  /* 0x0000003f2900728c */ /* 0x000fe2000bf05270 */
[C---:B------:R-:W-:Y:S02]  /*2990*/  ISETP.GE.AND P1, PT, R63.reuse, 0x2, PT ;  /* 0x000000023f00780c */ /* 0x040fe40003f26270 */
[C---:B------:R-:W-:Y:S02]  /*29a0*/  ISETP.GT.AND P3, PT, R50.reuse, 0x8, !P2 ;  /* 0x000000083200780c */ /* 0x040fe40005764270 */
[----:B------:R-:W-:Y:S02]  /*29b0*/  ISETP.GT.AND P4, PT, R50, 0x1, !P1 ;  /* 0x000000013200780c */ /* 0x000fe40004f84270 */
[----:B------:R-:W-:Y:S02]  /*29c0*/  ISETP.LT.OR P3, PT, R46, 0x9, P3 ;  /* 0x000000092e00780c */ /* 0x000fe40001f61670 */
[----:B------:R-:W-:-:S02]  /*29d0*/  ISETP.GE.AND P5, PT, R63, 0x11, PT ;  /* 0x000000113f00780c */ /* 0x000fc40003fa6270 */
[----:B0-----:R-:W-:Y:S02]  /*29e0*/  FSEL R182, R26, -INF , !P3 ;  /* 0xff8000001ab67808 */ /* 0x001fe40005800000 */
        /* <DEDUP_REMOVED lines=23> */
[C---:B------:R-:W-:Y:S02]  /*2b60*/  ISETP.GE.AND P4, PT, R63.reuse, 0x21, PT ;  /* 0x000000213f00780c */ /* 0x040fe40003f86270 */
        /* <DEDUP_REMOVED lines=99> */
[----:B------:R-:W-:Y:S02]  /*31a0*/  P2R R70, PR, RZ, 0x20 ;  /* 0x00000020ff467803 */ /* 0x000fe40000000000 */
[----:B------:R-:W-:-:S02]  /*31b0*/  FSEL R34, R77, -INF , !P3 ;  /* 0xff8000004d227808 */ /* 0x000fc40005800000 */
[----:B------:R-:W-:Y:S02]  /*31c0*/  ISETP.GE.AND P3, PT, R63, 0x71, PT ;  /* 0x000000713f00780c */ /* 0x000fe40003f66270 */
[----:B------:R-:W-:Y:S02]  /*31d0*/  P2R R52, PR, RZ, 0x40 ;  /* 0x00000040ff347803 */ /* 0x000fe40000000000 */
        /* <DEDUP_REMOVED lines=17> */
[----:B------:R-:W0:Y:S03]  /*32f0*/  SHFL.IDX PT, R5, R48, 0x1, 0x1c1f ;  /* 0x003c1f0030057f89 */ /* 0x000e2600000e0000 */
[----:B------:R-:W-:Y:S02]  /*3300*/  P2R R77, PR, RZ, 0x40 ;  /* 0x00000040ff4d7803 */ /* 0x000fe40000000000 */
[----:B------:R-:W-:-:S04]  /*3310*/  ISETP.GT.AND P6, PT, R50, 0x79, !P6 ;  /* 0x000000793200780c */ /* 0x000fc800077c4270 */
[----:B------:R-:W-:-:S04]  /*3320*/  ISETP.LT.OR P6, PT, R46, 0x7a, P6 ;  /* 0x0000007a2e00780c */ /* 0x000fc800037c1670 */
[----:B------:R-:W-:Y:S02]  /*3330*/  FSEL R38, R85, -INF , !P6 ;  /* 0xff80000055267808 */ /* 0x000fe40007000000 */
[----:B------:R-:W-:Y:S02]  /*3340*/  PLOP3.LUT P6, PT, PT, PT, UP0, 0x40, 0x0 ;  /* 0x000000000000781c */ /* 0x000fe40003fce808 */
[----:B0-----:R-:W-:Y:S01]  /*3350*/  VIADDMNMX R61, R5, R67, R58, PT ;  /* 0x00000043053d7246 */ /* 0x001fe2000380013a */
[----:B------:R-:W-:-:S10]  /*3360*/  IMAD.IADD R63, R62, 0x1, R5 ;  /* 0x000000013e3f7824 */ /* 0x000fd400078e0205 */
        /* <DEDUP_REMOVED lines=15> */
.L_x_7569:
[----:B------:R-:W-:Y:S02]  /*3460*/  ULDC UR6, c[0x0][0x9e4] ;  /* 0x0002790000067ab9 */ /* 0x000fe40000000800 */
[----:B------:R-:W-:-:S05]  /*3470*/  IMAD.U32 R44, RZ, RZ, UR6 ;  /* 0x00000006ff2c7e24 */ /* 0x000fca000f8e00ff */
[----:B------:R-:W-:-:S13]  /*3480*/  ISETP.NE.AND P6, PT, R44, 0x1, PT ;  /* 0x000000012c00780c */ /* 0x000fda0003fc5270 */
[----:B------:R-:W0:Y:S02]  /*3490*/  @P6 LDC.64 R64, c[0x0][0x9e8] ;  /* 0x00027a00ff406b82 */ /* 0x000e240000000a00 */
[----:B0-----:R-:W-:-:S05]  /*34a0*/  @P6 IMAD.HI.U32 R42, R5, R64, RZ ;  /* 0x00000040052a6227 */ /* 0x001fca00078e00ff */
[----:B------:R-:W-:-:S07]  /*34b0*/  @P6 SHF.R.U32.HI R5, RZ, R65, R42 ;  /* 0x00000041ff056219 */ /* 0x000fce000001162a */
.L_x_7570:
[----:B------:R-:W-:Y:S05]  /*34c0*/  BSYNC B0 ;  /* 0x0000000000007941 */ /* 0x000fea0003800000 */
.L_x_7568:
[----:B------:R-:W-:-:S04]  /*34d0*/  IMAD R42, R5, R44, -R54 ;  /* 0x0000002c052a7224 */ /* 0x000fc800078e0a36 */
[----:B------:R-:W-:-:S05]  /*34e0*/  IMAD R42, R3, -0x2, R42 ;  /* 0xfffffffe032a7824 */ /* 0x000fca00078e022a */
[----:B------:R-:W-:Y:S02]  /*34f0*/  VIADDMNMX R61, R42, R44, R61, PT ;  /* 0x0000002c2a3d7246 */ /* 0x000fe4000380013d */
[----:B------:R-:W-:-:S07]  /*3500*/  VIMNMX R63, R63, R42, !PT ;  /* 0x0000002a3f3f7248 */ /* 0x000fce0007fe0100 */
.L_x_7567:
[----:B------:R-:W-:Y:S01]  /*3510*/  ISETP.GT.AND P1, PT, R63, 0x1, !P1 ;  /* 0x000000013f00780c */ /* 0x000fe20004f24270 */
[----:B------:R-:W-:Y:S01]  /*3520*/  ULDC UR6, c[0x0][0x988] ;  /* 0x0002620000067ab9 */ /* 0x000fe20000000800 */
[----:B------:R-:W-:Y:S01]  /*3530*/  ISETP.NE.AND P6, PT, R52, RZ, PT ;  /* 0x000000ff3400720c */ /* 0x000fe20003fc5270 */
[----:B------:R-:W-:Y:S01]  /*3540*/  UISETP.NE.AND UP1, UPT, UR42, URZ, UPT ;  /* 0x0000003f2a00728c */ /* 0x000fe2000bf25270 */
[----:B------:R-:W-:Y:S01]  /*3550*/  ISETP.LT.OR P1, PT, R61, 0x2, P1 ;  /* 0x000000023d00780c */ /* 0x000fe20000f21670 */
[----:B------:R-:W-:Y:S01]  /*3560*/  UISETP.NE.AND UP0, UPT, UR41, URZ, UPT ;  /* 0x0000003f2900728c */ /* 0x000fe2000bf05270 */
[----:B------:R-:W-:Y:S02]  /*3570*/  FMNMX.FTZ R5, R180, R126, !PT ;  /* 0x0000007eb4057209 */ /* 0x000fe40007810000 */
[----:B------:R-:W-:Y:S01]  /*3580*/  FSEL R42, R9, -INF , !P1 ;  /* 0xff800000092a7808 */ /* 0x000fe20004800000 */
[----:B------:R-:W-:Y:S01]  /*3590*/  IMAD.U32 R9, RZ, RZ, UR6 ;  /* 0x00000006ff097e24 */ /* 0x000fe2000f8e00ff */
[----:B------:R-:W-:-:S02]  /*35a0*/  ISETP.GT.AND P1, PT, R63, 0x9, !P6 ;  /* 0x000000093f00780c */ /* 0x000fc40007724270 */
[----:B------:R-:W-:Y:S02]  /*35b0*/  FMNMX.FTZ R5, R182, R5, !PT ;  /* 0x00000005b6057209 */ /* 0x000fe40007810000 */
[----:B------:R-:W-:Y:S01]  /*35c0*/  ISETP.LT.OR P1, PT, R61, 0xa, P1 ;  /* 0x0000000a3d00780c */ /* 0x000fe20000f21670 */
[----:B------:R-:W-:Y:S01]  /*35d0*/  @UP1 ULDC UR6, c[0x0][0x44c] ;  /* 0x0001130000061ab9 */ /* 0x000fe20000000800 */
[----:B------:R-:W-:Y:S01]  /*35e0*/  FMNMX.FTZ R5, R128, R5, !PT ;  /* 0x0000000580057209 */ /* 0x000fe20007810000 */
[----:B------:R-:W-:Y:S01]  /*35f0*/  UIMAD.WIDE.U32 UR6, UR45, UR6, URZ ;  /* 0x000000062d0672a5 */ /* 0x000fe2000f8e003f */
[----:B------:R-:W-:Y:S01]  /*3600*/  FSEL R46, R11, -INF , !P1 ;  /* 0xff8000000b2e7808 */ /* 0x000fe20004800000 */
[----:B------:R-:W-:Y:S01]  /*3610*/  @UP1 ULDC UR14, c[0x0][0x450] ;  /* 0x00011400000e1ab9 */ /* 0x000fe20000000800 */
[----:B------:R-:W-:Y:S01]  /*3620*/  ISETP.NE.AND P1, PT, R66, RZ, PT ;  /* 0x000000ff4200720c */ /* 0x000fe20003f25270 */
[----:B------:R-:W-:Y:S01]  /*3630*/  @UP1 USHF.R.U32.HI UR45, URZ, UR14, UR7 ;  /* 0x0000000e3f2d1299 */ /* 0x000fe20008011607 */
[----:B------:R-:W-:-:S02]  /*3640*/  FMNMX.FTZ R5, R176, R5, !PT ;  /* 0x00000005b0057209 */ /* 0x000fc40007810000 */
[----:B------:R-:W-:Y:S02]  /*3650*/  ISETP.GT.AND P1, PT, R63, 0x10, !P1 ;  /* 0x000000103f00780c */ /* 0x000fe40004f24270 */
[----:B------:R-:W-:Y:S02]  /*3660*/  FMNMX.FTZ R5, R130, R5, !PT ;  /* 0x0000000582057209 */ /* 0x000fe40007810000 */
[----:B------:R-:W-:Y:S02]  /*3670*/  ISETP.LT.OR P1, PT, R61, 0x11, P1 ;  /* 0x000000113d00780c */ /* 0x000fe40000f21670 */
[----:B------:R-:W-:Y:S02]  /*3680*/  ISETP.GT.AND P2, PT, R63, 0x8, !P2 ;  /* 0x000000083f00780c */ /* 0x000fe40005744270 */
[----:B------:R-:W-:Y:S02]  /*3690*/  FSEL R12, R12, -INF , !P1 ;  /* 0xff8000000c0c7808 */ /* 0x000fe40004800000 */
[----:B------:R-:W-:-:S02]  /*36a0*/  ISETP.NE.AND P1, PT, R70, RZ, PT ;  /* 0x000000ff4600720c */ /* 0x000fc40003f25270 */
[----:B------:R-:W-:Y:S02]  /*36b0*/  FMNMX.FTZ R5, R124, R5, !PT ;  /* 0x000000057c057209 */ /* 0x000fe40007810000 */
[----:B------:R-:W-:Y:S02]  /*36c0*/  ISETP.GT.AND P1, PT, R63, 0x11, !P1 ;  /* 0x000000113f00780c */ /* 0x000fe40004f24270 */
[C---:B------:R-:W-:Y:S02]  /*36d0*/  ISETP.LT.OR P2, PT, R61.reuse, 0x9, P2 ;  /* 0x000000093d00780c */ /* 0x040fe40001741670 */
[----:B------:R-:W-:Y:S02]  /*36e0*/  ISETP.LT.OR P1, PT, R61, 0x12, P1 ;  /* 0x000000123d00780c */ /* 0x000fe40000f21670 */
[----:B------:R-:W-:Y:S02]  /*36f0*/  FMNMX.FTZ R5, R122, R5, !PT ;  /* 0x000000057a057209 */ /* 0x000fe40007810000 */
[----:B------:R-:W-:-:S02]  /*3700*/  FSEL R48, R13, -INF , !P1 ;  /* 0xff8000000d307808 */ /* 0x000fc40004800000 */
[----:B------:R-:W-:Y:S02]  /*3710*/  ISETP.NE.AND P1, PT, R71, RZ, PT ;  /* 0x000000ff4700720c */ /* 0x000fe40003f25270 */
[----:B------:R-:W-:Y:S02]  /*3720*/  FSEL R44, R10, -INF , !P2 ;  /* 0xff8000000a2c7808 */ /* 0x000fe40005000000 */
        /* <DEDUP_REMOVED lines=8> */
[----:B------:R-:W-:Y:S02]  /*37b0*/  ISETP.NE.AND P6, PT, R87, RZ, PT ;  /* 0x000000ff5700720c */ /* 0x000fe40003fc5270 */
        /* <DEDUP_REMOVED lines=38> */
[----:B------:R-:W-:Y:S02]  /*3a20*/  ISETP.GT.AND P1, PT, R63, 0x31, !P2 ;  /* 0x000000313f00780c */ /* 0x000fe40005724270 */
[----:B------:R-:W-:Y:S02]  /*3a30*/  ISETP.NE.AND P2, PT, R68, RZ, PT ;  /* 0x000000ff4400720c */ /* 0x000fe40003f45270 */
[----:B------:R-:W-:Y:S02]  /*3a40*/  ISETP.LT.OR P1, PT, R61, 0x32, P1 ;  /* 0x000000323d00780c */ /* 0x000fe40000f21670 */
[----:B------:R-:W-:Y:S02]  /*3a50*/  FMNMX.FTZ R5, R28, R5, !PT ;  /* 0x000000051c057209 */ /* 0x000fe40007810000 */
[----:B------:R-:W-:-:S02]  /*3a60*/  FSEL R64, R35, -INF , !P1 ;  /* 0xff80000023407808 */ /* 0x000fc40004800000 */
[----:B------:R-:W-:Y:S02]  /*3a70*/  ISETP.GT.AND P1, PT, R63, 0x38, !P6 ;  /* 0x000000383f00780c */ /* 0x000fe40007724270 */
[----:B------:R-:W-:Y:S02]  /*3a80*/  ISETP.NE.AND P6, PT, R72, RZ, PT ;  /* 0x000000ff4800720c */ /* 0x000fe40003fc5270 */
        /* <DEDUP_REMOVED lines=12> */
[C---:B------:R-:W-:Y:S02]  /*3b50*/  ISETP.GT.AND P1, PT, R63.reuse, 0x40, !P1 ;  /* 0x000000403f00780c */ /* 0x040fe40004f24270 */
[----:B------:R-:W-:Y:S01]  /*3b60*/  ISETP.GT.AND P3, PT, R63, 0x70, !P3 ;  /* 0x000000703f00780c */ /* 0x000fe20005f64270 */
[----:B------:R-:W0:Y:S01]  /*3b70*/  SHFL.BFLY PT, R10, R5, 0x2, 0x1f ;  /* 0x0c401f00050a7f89 */ /* 0x000e2200000e0000 */
[----:B------:R-:W-:Y:S02]  /*3b80*/  ISETP.LT.OR P1, PT, R61, 0x41, P1 ;  /* 0x000000413d00780c */ /* 0x000fe40000f21670 */
[----:B------:R-:W-:-:S02]  /*3b90*/  ISETP.GT.AND P4, PT, R63, 0x71, !P4 ;  /* 0x000000713f00780c */ /* 0x000fc40006784270 */
[----:B------:R-:W-:Y:S02]  /*3ba0*/  FSEL R70, R41, -INF , !P1 ;  /* 0xff80000029467808 */ /* 0x000fe40004800000 */
[----:B------:R-:W-:Y:S02]  /*3bb0*/  ISETP.NE.AND P1, PT, R91, RZ, PT ;  /* 0x000000ff5b00720c */ /* 0x000fe40003f25270 */
[----:B------:R-:W-:Y:S02]  /*3bc0*/  ISETP.LT.OR P3, PT, R61, 0x71, P3 ;  /* 0x000000713d00780c */ /* 0x000fe40001f61670 */
[C---:B------:R-:W-:Y:S02]  /*3bd0*/  ISETP.GT.AND P1, PT, R63.reuse, 0x41, !P1 ;  /* 0x000000413f00780c */ /* 0x040fe40004f24270 */
[----:B------:R-:W-:Y:S02]  /*3be0*/  ISETP.GT.AND P5, PT, R63, 0x78, !P5 ;  /* 0x000000783f00780c */ /* 0x000fe40006fa4270 */
[----:B------:R-:W-:-:S02]  /*3bf0*/  ISETP.LT.OR P1, PT, R61, 0x42, P1 ;  /* 0x000000423d00780c */ /* 0x000fc40000f21670 */
[----:B------:R-:W-:Y:S02]  /*3c00*/  ISETP.LT.OR P4, PT, R61, 0x72, P4 ;  /* 0x000000723d00780c */ /* 0x000fe40002781670 */
[----:B------:R-:W-:Y:S02]  /*3c10*/  FSEL R72, R43, -INF , !P1 ;  /* 0xff8000002b487808 */ /* 0x000fe40004800000 */
[----:B------:R-:W-:Y:S02]  /*3c20*/  ISETP.NE.AND P1, PT, R93, RZ, PT ;  /* 0x000000ff5d00720c */ /* 0x000fe40003f25270 */
[----:B------:R-:W-:Y:S02]  /*3c30*/  ISETP.LT.OR P5, PT, R61, 0x79, P5 ;  /* 0x000000793d00780c */ /* 0x000fe40002fa1670 */
[----:B------:R-:W-:Y:S02]  /*3c40*/  ISETP.GT.AND P1, PT, R63, 0x48, !P1 ;  /* 0x000000483f00780c */ /* 0x000fe40004f24270 */
[----:B0-----:R-:W-:-:S02]  /*3c50*/  FMNMX.FTZ R11, R5, R10, !PT ;  /* 0x0000000a050b7209 */ /* 0x001fc40007810000 */
[----:B------:R-:W-:Y:S02]  /*3c60*/  ISETP.LT.OR P1, PT, R61, 0x49, P1 ;  /* 0x000000493d00780c */ /* 0x000fe40000f21670 */
[----:B------:R-:W-:Y:S01]  /*3c70*/  FSEL R22, R22, -INF , !P4 ;  /* 0xff80000016167808 */ /* 0x000fe20006000000 */
[----:B------:R-:W0:Y:S01]  /*3c80*/  SHFL.BFLY PT, R10, R11, 0x1, 0x1f ;  /* 0x0c201f000b0a7f89 */ /* 0x000e2200000e0000 */
[----:B------:R-:W-:Y:S02]  /*3c90*/  FSEL R74, R45, -INF , !P1 ;  /* 0xff8000002d4a7808 */ /* 0x000fe40004800000 */
[----:B------:R-:W-:Y:S02]  /*3ca0*/  ISETP.NE.AND P1, PT, R95, RZ, PT ;  /* 0x000000ff5f00720c */ /* 0x000fe40003f25270 */
[----:B------:R-:W-:Y:S02]  /*3cb0*/  R2UR UR11, R18 ;  /* 0x00000000120b72ca */ /* 0x000fe400000e0000 */
[----:B------:R-:W-:-:S04]  /*3cc0*/  ISETP.GT.AND P1, PT, R63, 0x49, !P1 ;  /* 0x000000493f00780c */ /* 0x000fc80004f24270 */
[----:B------:R-:W-:-:S04]  /*3cd0*/  ISETP.LT.OR P1, PT, R61, 0x4a, P1 ;  /* 0x0000004a3d00780c */ /* 0x000fc80000f21670 */
[----:B------:R-:W-:Y:S02]  /*3ce0*/  FSEL R76, R47, -INF , !P1 ;  /* 0xff8000002f4c7808 */ /* 0x000fe40004800000 */
[----:B------:R-:W-:Y:S01]  /*3cf0*/  ISETP.NE.AND P1, PT, R97, RZ, PT ;  /* 0x000000ff6100720c */ /* 0x000fe20003f25270 */
[----:B------:R-:W-:-:S03]  /*3d00*/  UIADD3 UR45, UR11, UR45, URZ ;  /* 0x0000002d0b2d7290 */ /* 0x000fc6000fffe03f */
[----:B------:R-:W-:Y:S01]  /*3d10*/  ISETP.GT.AND P1, PT, R63, 0x50, !P1 ;  /* 0x000000503f00780c */ /* 0x000fe20004f24270 */
[----:B------:R-:W-:Y:S01]  /*3d20*/  UIADD3 UR10, UR45, UR10, URZ ;  /* 0x0000000a2d0a7290 */ /* 0x000fe2000fffe03f */
[----:B0-----:R-:W-:Y:S02]  /*3d30*/  FMNMX.FTZ R10, R11, R10, !PT ;  /* 0x0000000a0b0a7209 */ /* 0x001fe40007810000 */
[----:B------:R-:W-:-:S03]  /*3d40*/  ISETP.LT.OR P1, PT, R61, 0x51, P1 ;  /* 0x000000513d00780c */ /* 0x000fc60000f21670 */
[----:B------:R-:W-:Y:S01]  /*3d50*/  FMUL.FTZ R13, R10, R9 ;  /* 0x000000090a0d7220 */ /* 0x000fe20000410000 */
        /* <DEDUP_REMOVED lines=23> */
[----:B------:R-:W-:-:S04]  /*3ed0*/  FSETP.NEU.FTZ.AND P1, PT, R10, -INF , PT ;  /* 0xff8000000a00780b */ /* 0x000fc80003f3d000 */
[----:B------:R-:W-:Y:S02]  /*3ee0*/  FSEL R35, R13, RZ, P1 ;  /* 0x000000ff0d237208 */ /* 0x000fe40000800000 */
[----:B------:R-:W-:Y:S02]  /*3ef0*/  ISETP.GT.AND P1, PT, R63, RZ, !P6 ;  /* 0x000000ff3f00720c */ /* 0x000fe40007724270 */
[----:B------:R-:W-:Y:S01]  /*3f00*/  ISETP.NE.AND P6, PT, R77, RZ, PT ;  /* 0x000000ff4d00720c */ /* 0x000fe20003fc5270 */
[-CC-:B------:R-:W-:Y:S01]  /*3f10*/  FFMA.FTZ R14, R130, R9.reuse, -R35.reuse ;  /* 0x00000009820e7223 */ /* 0x180fe20000010823 */
[----:B------:R-:W-:Y:S01]  /*3f20*/  ISETP.LT.OR P1, PT, R61, 0x1, P1 ;  /* 0x000000013d00780c */ /* 0x000fe20000f21670 */
[-CC-:B------:R-:W-:Y:S01]  /*3f30*/  FFMA.FTZ R164, R104, R9.reuse, -R35.reuse ;  /* 0x0000000968a47223 */ /* 0x180fe20000010823 */
[----:B------:R-:W-:Y:S01]  /*3f40*/  FSEL R104, R19, -INF , !P3 ;  /* 0xff80000013687808 */ /* 0x000fe20005800000 */
[-CC-:B------:R-:W-:Y:S01]  /*3f50*/  FFMA.FTZ R19, R102, R9.reuse, -R35.reuse ;  /* 0x0000000966137223 */ /* 0x180fe20000010823 */
[----:B------:R-:W-:Y:S01]  /*3f60*/  FSEL R4, R4, -INF , !P1 ;  /* 0xff80000004047808 */ /* 0x000fe20004800000 */
[-CC-:B------:R-:W-:Y:S01]  /*3f70*/  FFMA.FTZ R180, R180, R9.reuse, -R35.reuse ;  /* 0x00000009b4b47223 */ /* 0x180fe20000010823 */
[----:B------:R-:W-:Y:S01]  /*3f80*/  ISETP.NE.AND P1, PT, R73, RZ, PT ;  /* 0x000000ff4900720c */ /* 0x000fe20003f25270 */
[-CC-:B------:R-:W-:Y:S01]  /*3f90*/  FFMA.FTZ R5, R126, R9.reuse, -R35.reuse ;  /* 0x000000097e057223 */ /* 0x180fe20000010823 */
[----:B------:R-:W-:Y:S01]  /*3fa0*/  FMNMX.FTZ R13, R4, R42, !PT ;  /* 0x0000002a040d7209 */ /* 0x000fe20007810000 */
[--C-:B------:R-:W-:Y:S01]  /*3fb0*/  FFMA.FTZ R182, R182, R9, -R35.reuse ;  /* 0x00000009b6b67223 */ /* 0x100fe20000010823 */
[----:B------:R-:W-:Y:S01]  /*3fc0*/  ISETP.GT.AND P1, PT, R63, 0x68, !P1 ;  /* 0x000000683f00780c */ /* 0x000fe20004f24270 */
        /* <DEDUP_REMOVED lines=8> */
[----:B------:R-:W0:Y:S01]  /*4050*/  MUFU.EX2 R5, R5 ;  /* 0x0000000500057308 */ /* 0x000e220000000800 */
[----:B------:R-:W-:Y:S01]  /*4060*/  FMNMX.FTZ R15, R12, R13, !PT ;  /* 0x0000000d0c0f7209 */ /* 0x000fe20007810000 */
[-CC-:B------:R-:W-:Y:S01]  /*4070*/  FFMA.FTZ R32, R32, R9.reuse, -R35.reuse ;  /* 0x0000000920207223 */ /* 0x180fe20000010823 */
        /* <DEDUP_REMOVED lines=12> */
[----:B------:R-:W-:Y:S01]  /*4140*/  FSEL R24, R24, -INF , !P6 ;  /* 0xff80000018187808 */ /* 0x000fe20007000000 */
[----:B------:R-:W2:Y:S01]  /*4150*/  MUFU.EX2 R182, R182 ;  /* 0x000000b600b67308 */ /* 0x000ea20000000800 */
[----:B------:R-:W-:Y:S01]  /*4160*/  FMNMX.FTZ R25, R54, R15, !PT ;  /* 0x0000000f36197209 */ /* 0x000fe20007810000 */
[----:B-1----:R-:W-:Y:S01]  /*4170*/  FFMA.FTZ R14, R106, R9, -R35 ;  /* 0x000000096a0e7223 */ /* 0x002fe20000010823 */
[----:B------:R-:W-:Y:S01]  /*4180*/  FSEL R106, R21, -INF , !P2 ;  /* 0xff800000156a7808 */ /* 0x000fe20005000000 */
[----:B0-----:R-:W-:Y:S01]  /*4190*/  FADD.FTZ R45, R180, R5 ;  /* 0x00000005b42d7221 */ /* 0x001fe20000010000 */
        /* <DEDUP_REMOVED lines=22> */
[----:B------:R-:W-:Y:S01]  /*4300*/  F2FP.F16.F32.PACK_AB R180, R5, R180 ;  /* 0x000000b405b4723e */ /* 0x000fe200000000ff */
[--C-:B------:R-:W-:Y:S01]  /*4310*/  FFMA.FTZ R30, R30, R9, -R35.reuse ;  /* 0x000000091e1e7223 */ /* 0x100fe20000010823 */
[----:B------:R-:W-:Y:S01]  /*4320*/  FMNMX.FTZ R27, R68, R27, !PT ;  /* 0x0000001b441b7209 */ /* 0x000fe20007810000 */
[-CC-:B------:R-:W-:Y:S01]  /*4330*/  FFMA.FTZ R26, R26, R9.reuse, -R35.reuse ;  /* 0x000000091a1a7223 */ /* 0x180fe20000010823 */
[----:B------:R-:W-:Y:S01]  /*4340*/  FFMA.FTZ R35, R38, R9, -R35 ;  /* 0x0000000926237223 */ /* 0x000fe20000010823 */
[----:B------:R-:W3:Y:S01]  /*4350*/  MUFU.EX2 R178, R178 ;  /* 0x000000b200b27308 */ /* 0x000ee20000000800 */
[----:B------:R-:W-:-:S04]  /*4360*/  FMNMX.FTZ R29, R70, R27, !PT ;  /* 0x0000001b461d7209 */ /* 0x000fc80007810000 */
[----:B------:R-:W-:-:S03]  /*4370*/  FMNMX.FTZ R29, R72, R29, !PT ;  /* 0x0000001d481d7209 */ /* 0x000fc60007810000 */
[----:B------:R2:W-:Y:S01]  /*4380*/  MUFU.EX2 R43, R32 ;  /* 0x00000020002b7308 */ /* 0x0005e20000000800 */
[----:B------:R-:W-:-:S04]  /*4390*/  FMNMX.FTZ R29, R74, R29, !PT ;  /* 0x0000001d4a1d7209 */ /* 0x000fc80007810000 */
[----:B------:R-:W-:-:S03]  /*43a0*/  FMNMX.FTZ R29, R76, R29, !PT ;  /* 0x0000001d4c1d7209 */ /* 0x000fc60007810000 */
[----:B------:R-:W4:Y:S01]  /*43b0*/  MUFU.EX2 R15, R122 ;  /* 0x0000007a000f7308 */ /* 0x000f220000000800 */
[----:B------:R-:W-:Y:S01]  /*43c0*/  FMNMX.FTZ R31, R78, R29, !PT ;  /* 0x0000001d4e1f7209 */ /* 0x000fe20007810000 */
[----:B--2---:R-:W-:Y:S01]  /*43d0*/  FADD.FTZ R32, R182, R45 ;  /* 0x0000002db6207221 */ /* 0x004fe20000010000 */
[C---:B0-----:R-:W-:Y:S02]  /*43e0*/  F2FP.F16.F32.PACK_AB R182, R11.reuse, R182 ;  /* 0x000000b60bb6723e */ /* 0x041fe400000000ff */
[----:B------:R-:W-:Y:S01]  /*43f0*/  FMNMX.FTZ R31, R80, R31, !PT ;  /* 0x0000001f501f7209 */ /* 0x000fe20007810000 */
[----:B------:R-:W-:Y:S02]  /*4400*/  FADD.FTZ R45, R11, R32 ;  /* 0x000000200b2d7221 */ /* 0x000fe40000010000 */
[----:B------:R-:W0:Y:S01]  /*4410*/  MUFU.EX2 R172, R172 ;  /* 0x000000ac00ac7308 */ /* 0x000e220000000800 */
[----:B------:R-:W-:Y:S01]  /*4420*/  FMNMX.FTZ R31, R82, R31, !PT ;  /* 0x0000001f521f7209 */ /* 0x000fe20007810000 */
[----:B-1----:R-:W-:Y:S01]  /*4430*/  FADD.FTZ R32, R176, R45 ;  /* 0x0000002db0207221 */ /* 0x002fe20000010000 */
[----:B------:R-:W-:-:S02]  /*4440*/  F2FP.F16.F32.PACK_AB R176, R13, R176 ;  /* 0x000000b00db0723e */ /* 0x000fc400000000ff */
[----:B------:R-:W-:Y:S01]  /*4450*/  FMNMX.FTZ R31, R84, R31, !PT ;  /* 0x0000001f541f7209 */ /* 0x000fe20007810000 */
[----:B------:R-:W-:Y:S02]  /*4460*/  FADD.FTZ R45, R13, R32 ;  /* 0x000000200d2d7221 */ /* 0x000fe40000010000 */
[----:B------:R-:W1:Y:S01]  /*4470*/  MUFU.EX2 R25, R118 ;  /* 0x0000007600197308 */ /* 0x000e620000000800 */
[----:B------:R-:W-:Y:S01]  /*4480*/  FMNMX.FTZ R33, R86, R31, !PT ;  /* 0x0000001f56217209 */ /* 0x000fe20007810000 */
[----:B---3--:R-:W-:Y:S01]  /*4490*/  FADD.FTZ R32, R178, R45 ;  /* 0x0000002db2207221 */ /* 0x008fe20000010000 */
[C---:B----4-:R-:W-:Y:S02]  /*44a0*/  F2FP.F16.F32.PACK_AB R178, R15.reuse, R178 ;  /* 0x000000b20fb2723e */ /* 0x050fe400000000ff */
[----:B------:R-:W-:Y:S01]  /*44b0*/  FMNMX.FTZ R33, R88, R33, !PT ;  /* 0x0000002158217209 */ /* 0x000fe20007810000 */
[----:B------:R-:W-:Y:S01]  /*44c0*/  FADD.FTZ R45, R15, R32 ;  /* 0x000000200f2d7221 */ /* 0x000fe20000010000 */
[----:B------:R-:W-:Y:S01]  /*44d0*/  VIADD R15, R17, 0xfffffffe ;  /* 0xfffffffe110f7836 */ /* 0x000fe20000000000 */
[----:B------:R2:W-:Y:S01]  /*44e0*/  MUFU.EX2 R31, R14 ;  /* 0x0000000e001f7308 */ /* 0x0005e20000000800 */
[----:B------:R-:W-:Y:S01]  /*44f0*/  FMNMX.FTZ R33, R20, R33, !PT ;  /* 0x0000002114217209 */ /* 0x000fe20007810000 */
[----:B0-----:R-:W-:-:S03]  /*4500*/  FADD.FTZ R32, R172, R45 ;  /* 0x0000002dac207221 */ /* 0x001fc60000010000 */
[----:B------:R-:W-:-:S03]  /*4510*/  FMNMX.FTZ R33, R106, R33, !PT ;  /* 0x000000216a217209 */ /* 0x000fc60007810000 */
[----:B------:R-:W0:Y:S01]  /*4520*/  MUFU.EX2 R174, R174 ;  /* 0x000000ae00ae7308 */ /* 0x000e220000000800 */
[----:B------:R-:W-:Y:S01]  /*4530*/  FMNMX.FTZ R33, R104, R33, !PT ;  /* 0x0000002168217209 */ /* 0x000fe20007810000 */
[C---:B-1----:R-:W-:Y:S01]  /*4540*/  FADD.FTZ R47, R25.reuse, R32 ;  /* 0x00000020192f7221 */ /* 0x042fe20000010000 */
[----:B------:R-:W-:Y:S02]  /*4550*/  F2FP.F16.F32.PACK_AB R172, R25, R172 ;  /* 0x000000ac19ac723e */ /* 0x000fe400000000ff */
[----:B------:R-:W-:-:S03]  /*4560*/  FMNMX.FTZ R33, R22, R33, !PT ;  /* 0x0000002116217209 */ /* 0x000fc60007810000 */
[----:B------:R-:W1:Y:S01]  /*4570*/  MUFU.EX2 R27, R114 ;  /* 0x00000072001b7308 */ /* 0x000e620000000800 */
[----:B------:R-:W-:-:S04]  /*4580*/  FMNMX.FTZ R33, R102, R33, !PT ;  /* 0x0000002166217209 */ /* 0x000fc80007810000 */
[----:B------:R-:W-:-:S03]  /*4590*/  FMNMX.FTZ R33, R24, R33, !PT ;  /* 0x0000002118217209 */ /* 0x000fc60007810000 */
[----:B------:R-:W3:Y:S02]  /*45a0*/  MUFU.EX2 R168, R168 ;  /* 0x000000a800a87308 */ /* 0x000ee40000000800 */
[----:B--2---:R-:W2:Y:S06]  /*45b0*/  SHFL.BFLY PT, R14, R33, 0x2, 0x1f ;  /* 0x0c401f00210e7f89 */ /* 0x004eac00000e0000 */
[----:B------:R-:W4:Y:S08]  /*45c0*/  MUFU.EX2 R29, R110 ;  /* 0x0000006e001d7308 */ /* 0x000f300000000800 */
[----:B------:R-:W-:Y:S08]  /*45d0*/  MUFU.EX2 R170, R170 ;  /* 0x000000aa00aa7308 */ /* 0x000ff00000000800 */
[----:B------:R0:W-:Y:S01]  /*45e0*/  MUFU.EX2 R41, R34 ;  /* 0x0000002200297308 */ /* 0x0001e20000000800 */
[----:B--2---:R-:W-:-:S05]  /*45f0*/  FMNMX.FTZ R19, R33, R14, !PT ;  /* 0x0000000e21137209 */ /* 0x004fca0007810000 */
[----:B------:R-:W2:Y:S02]  /*4600*/  SHFL.BFLY PT, R14, R19, 0x1, 0x1f ;  /* 0x0c201f00130e7f89 */ /* 0x000ea400000e0000 */
[----:B------:R-:W-:Y:S01]  /*4610*/  MUFU.EX2 R164, R164 ;  /* 0x000000a400a47308 */ /* 0x000fe20000000800 */
[----:B0-----:R-:W-:Y:S01]  /*4620*/  FADD.FTZ R34, R174, R47 ;  /* 0x0000002fae227221 */ /* 0x001fe20000010000 */
[----:B-1----:R-:W-:-:S03]  /*4630*/  F2FP.F16.F32.PACK_AB R174, R27, R174 ;  /* 0x000000ae1bae723e */ /* 0x002fc600000000ff */
[----:B------:R-:W-:-:S03]  /*4640*/  FADD.FTZ R47, R27, R34 ;  /* 0x000000221b2f7221 */ /* 0x000fc60000010000 */
[----:B------:R-:W-:Y:S01]  /*4650*/  MUFU.EX2 R100, R100 ;  /* 0x0000006400647308 */ /* 0x000fe20000000800 */
[----:B---3--:R-:W-:Y:S01]  /*4660*/  FADD.FTZ R34, R168, R47 ;  /* 0x0000002fa8227221 */ /* 0x008fe20000010000 */
[----:B----4-:R-:W-:-:S03]  /*4670*/  F2FP.F16.F32.PACK_AB R168, R29, R168 ;  /* 0x000000a81da8723e */ /* 0x010fc600000000ff */
[----:B------:R-:W-:-:S03]  /*4680*/  FADD.FTZ R47, R29, R34 ;  /* 0x000000221d2f7221 */ /* 0x000fc60000010000 */
[----:B------:R-:W0:Y:S01]  /*4690*/  MUFU.EX2 R23, R98 ;  /* 0x0000006200177308 */ /* 0x000e220000000800 */
[----:B--2---:R-:W-:-:S07]  /*46a0*/  FMNMX.FTZ R14, R19, R14, !PT ;  /* 0x0000000e130e7209 */ /* 0x004fce0007810000 */
[----:B------:R-:W-:Y:S01]  /*46b0*/  MUFU.EX2 R96, R96 ;  /* 0x0000006000607308 */ /* 0x000fe20000000800 */
[C---:B------:R-:W-:Y:S01]  /*46c0*/  FSETP.NEU.FTZ.AND P1, PT, R14.reuse, -INF , PT ;  /* 0xff8000000e00780b */ /* 0x040fe20003f3d000 */
[----:B------:R-:W-:-:S06]  /*46d0*/  FMUL.FTZ R19, R14, R9 ;  /* 0x000000090e137220 */ /* 0x000fcc0000410000 */
[----:B------:R-:W-:Y:S01]  /*46e0*/  MUFU.EX2 R37, R94 ;  /* 0x0000005e00257308 */ /* 0x000fe20000000800 */
[----:B------:R-:W-:Y:S02]  /*46f0*/  FSEL R19, R19, RZ, P1 ;  /* 0x000000ff13137208 */ /* 0x000fe40000800000 */
[----:B------:R-:W-:Y:S02]  /*4700*/  PLOP3.LUT P1, PT, PT, PT, UP0, 0x40, 0x0 ;  /* 0x000000000000781c */ /* 0x000fe40003f2e808 */
[----:B0-----:R-:W-:Y:S01]  /*4710*/  F2FP.F16.F32.PACK_AB R166, R23, R100 ;  /* 0x0000006417a6723e */ /* 0x001fe200000000ff */
        /* <DEDUP_REMOVED lines=31> */
[-CC-:B------:R-:W-:Y:S01]  /*4910*/  FFMA.FTZ R20, R20, R9.reuse, -R19.reuse ;  /* 0x0000000914147223 */ /* 0x180fe20000010813 */
[-CC-:B------:R-:W-:Y:S01]  /*4920*/  FFMA.FTZ R106, R106, R9.reuse, -R19.reuse ;  /* 0x000000096a6a7223 */ /* 0x180fe20000010813 */
[-CC-:B------:R-:W-:Y:S01]  /*4930*/  FFMA.FTZ R104, R104, R9.reuse, -R19.reuse ;  /* 0x0000000968687223 */ /* 0x180fe20000010813 */
[-CC-:B------:R-:W-:Y:S01]  /*4940*/  FFMA.FTZ R22, R22, R9.reuse, -R19.reuse ;  /* 0x0000000916167223 */ /* 0x180fe20000010813 */
[-CC-:B------:R-:W-:Y:S01]  /*4950*/  FFMA.FTZ R102, R102, R9.reuse, -R19.reuse ;  /* 0x0000000966667223 */ /* 0x180fe20000010813 */
[----:B------:R-:W-:Y:S01]  /*4960*/  FFMA.FTZ R19, R24, R9, -R19 ;  /* 0x0000000918137223 */ /* 0x000fe20000010813 */
[----:B------:R-:W0:Y:S01]  /*4970*/  MUFU.EX2 R12, R12 ;  /* 0x0000000c000c7308 */ /* 0x000e220000000800 */
[----:B-1----:R-:W-:Y:S01]  /*4980*/  FADD.FTZ R32, R44, R45 ;  /* 0x0000002d2c207221 */ /* 0x002fe20000010000 */
[----:B------:R-:W-:-:S02]  /*4990*/  F2FP.F16.F32.PACK_AB R181, R181, R4 ;  /* 0x00000004b5b5723e */ /* 0x000fc400000000ff */
[----:B------:R-:W-:-:S04]  /*49a0*/  F2FP.F16.F32.PACK_AB R160, R37, R96 ;  /* 0x0000006025a0723e */ /* 0x000fc800000000ff */
[----:B------:R-:W1:Y:S01]  /*49b0*/  MUFU.EX2 R177, R48 ;  /* 0x0000003000b17308 */ /* 0x000e620000000800 */
[C---:B--2---:R-:W-:Y:S01]  /*49c0*/  FADD.FTZ R45, R183.reuse, R32 ;  /* 0x00000020b72d7221 */ /* 0x044fe20000010000 */
[----:B------:R-:W-:-:S06]  /*49d0*/  F2FP.F16.F32.PACK_AB R183, R183, R44 ;  /* 0x0000002cb7b7723e */ /* 0x000fcc00000000ff */
[----:B------:R-:W2:Y:S01]  /*49e0*/  MUFU.EX2 R50, R50 ;  /* 0x0000003200327308 */ /* 0x000ea20000000800 */
[----:B0-----:R-:W-:-:S07]  /*49f0*/  FADD.FTZ R32, R12, R45 ;  /* 0x0000002d0c207221 */ /* 0x001fce0000010000 */
[----:B------:R-:W0:Y:S01]  /*4a00*/  MUFU.EX2 R179, R52 ;  /* 0x0000003400b37308 */ /* 0x000e220000000800 */
[----:B-1----:R-:W-:Y:S01]  /*4a10*/  FADD.FTZ R45, R177, R32 ;  /* 0x00000020b12d7221 */ /* 0x002fe20000010000 */
[----:B------:R-:W-:Y:S01]  /*4a20*/  FADD.FTZ R32, R170, R47 ;  /* 0x0000002faa207221 */ /* 0x000fe20000010000 */
[----:B------:R-:W-:Y:S02]  /*4a30*/  F2FP.F16.F32.PACK_AB R170, R31, R170 ;  /* 0x000000aa1faa723e */ /* 0x000fe400000000ff */
[----:B------:R-:W-:Y:S01]  /*4a40*/  F2FP.F16.F32.PACK_AB R177, R177, R12 ;  /* 0x0000000cb1b1723e */ /* 0x000fe200000000ff */
[----:B------:R-:W-:Y:S02]  /*4a50*/  FADD.FTZ R47, R31, R32 ;  /* 0x000000201f2f7221 */ /* 0x000fe40000010000 */
[----:B------:R-:W1:Y:S01]  /*4a60*/  MUFU.EX2 R54, R54 ;  /* 0x0000003600367308 */ /* 0x000e620000000800 */
[----:B--2---:R-:W-:Y:S01]  /*4a70*/  FADD.FTZ R18, R50, R45 ;  /* 0x0000002d32127221 */ /* 0x004fe20000010000 */
[----:B------:R-:W-:Y:S01]  /*4a80*/  FADD.FTZ R32, R164, R47 ;  /* 0x0000002fa4207221 */ /* 0x000fe20000010000 */
[----:B------:R-:W-:-:S03]  /*4a90*/  F2FP.F16.F32.PACK_AB R164, R21, R164 ;  /* 0x000000a415a4723e */ /* 0x000fc600000000ff */
[----:B------:R-:W-:Y:S02]  /*4aa0*/  FADD.FTZ R47, R21, R32 ;  /* 0x00000020152f7221 */ /* 0x000fe40000010000 */
[----:B------:R-:W2:Y:S01]  /*4ab0*/  MUFU.EX2 R173, R56 ;  /* 0x0000003800ad7308 */ /* 0x000ea20000000800 */
[C---:B0-----:R-:W-:Y:S01]  /*4ac0*/  FADD.FTZ R45, R179.reuse, R18 ;  /* 0x00000012b32d7221 */ /* 0x041fe20000010000 */
[----:B------:R-:W-:Y:S01]  /*4ad0*/  FADD.FTZ R32, R100, R47 ;  /* 0x0000002f64207221 */ /* 0x000fe20000010000 */
[----:B------:R-:W-:-:S03]  /*4ae0*/  F2FP.F16.F32.PACK_AB R179, R179, R50 ;  /* 0x00000032b3b3723e */ /* 0x000fc600000000ff */
[----:B------:R-:W-:Y:S02]  /*4af0*/  FADD.FTZ R47, R23, R32 ;  /* 0x00000020172f7221 */ /* 0x000fe40000010000 */
[----:B------:R-:W0:Y:S01]  /*4b00*/  MUFU.EX2 R58, R58 ;  /* 0x0000003a003a7308 */ /* 0x000e220000000800 */
[----:B-1----:R-:W-:Y:S01]  /*4b10*/  FADD.FTZ R18, R54, R45 ;  /* 0x0000002d36127221 */ /* 0x002fe20000010000 */
[----:B------:R-:W-:-:S06]  /*4b20*/  FADD.FTZ R32, R96, R47 ;  /* 0x0000002f60207221 */ /* 0x000fcc0000010000 */
        /* <DEDUP_REMOVED lines=39> */
[----:B------:R-:W-:-:S03]  /*4da0*/  FADD.FTZ R11, R41, R24 ;  /* 0x00000018290b7221 */ /* 0x000fc60000010000 */
        /* <DEDUP_REMOVED lines=35> */
[----:B0-----:R-:W-:Y:S01]  /*4fe0*/  FADD.FTZ R4, R102, R11 ;  /* 0x0000000b66047221 */ /* 0x001fe20000010000 */
[C---:B-1----:R-:W-:Y:S01]  /*4ff0*/  FADD.FTZ R5, R35.reuse, R24 ;  /* 0x0000001823057221 */ /* 0x042fe20000010000 */
[----:B------:R-:W-:Y:S02]  /*5000*/  F2FP.F16.F32.PACK_AB R154, R35, R26 ;  /* 0x0000001a239a723e */ /* 0x000fe400000000ff */
        /* <DEDUP_REMOVED lines=14> */
.L_x_7572:
[----:B------:R-:W-:Y:S02]  /*50f0*/  ULDC UR14, c[0x0][0x9e4] ;  /* 0x00027900000e7ab9 */ /* 0x000fe40000000800 */
[----:B------:R-:W-:-:S11]  /*5100*/  UISETP.NE.AND UP0, UPT, UR14, 0x1, UPT ;  /* 0x000000010e00788c */ /* 0x000fd6000bf05270 */
[----:B------:R-:W-:Y:S02]  /*5110*/  @UP0 ULDC.64 UR18, c[0x0][0x9e8] ;  /* 0x00027a0000120ab9 */ /* 0x000fe40000000a00 */
[----:B------:R-:W-:-:S04]  /*5120*/  UIMAD.WIDE.U32 UR6, UR11, UR18, URZ ;  /* 0x000000120b0672a5 */ /* 0x000fc8000f8e003f */
[----:B------:R-:W-:-:S12]  /*5130*/  @UP0 USHF.R.U32.HI UR11, URZ, UR19, UR7 ;  /* 0x000000133f0b0299 */ /* 0x000fd80008011607 */
.L_x_7573:
[----:B------:R-:W-:-:S04]  /*5140*/  UIMAD UR11, UR11, UR14, UR14 ;  /* 0x0000000e0b0b72a4 */ /* 0x000fc8000f8e020e */
[----:B------:R-:W-:-:S04]  /*5150*/  UISETP.LT.AND UP0, UPT, UR10, UR11, UPT ;  /* 0x0000000b0a00728c */ /* 0x000fc8000bf01270 */
[----:B------:R-:W-:-:S12]  /*5160*/  USEL UR10, UR10, UR11, UP0 ;  /* 0x0000000b0a0a7287 */ /* 0x000fd80008000000 */
.L_x_7571:
[----:B------:R-:W-:Y:S01]  /*5170*/  USHF.R.S32.HI UR6, URZ, 0x1f, UR10 ;  /* 0x0000001f3f067899 */ /* 0x000fe2000801140a */
[----:B------:R-:W-:Y:S01]  /*5180*/  CS2R R150, SRZ ;  /* 0x0000000000967805 */ /* 0x000fe2000001ff00 */
[----:B------:R-:W-:Y:S01]  /*5190*/  UMOV UR46, URZ ;  /* 0x0000003f002e7c82 */ /* 0x000fe20008000000 */
[----:B------:R-:W-:Y:S01]  /*51a0*/  UMOV UR45, URZ ;  /* 0x0000003f002d7c82 */ /* 0x000fe20008000000 */
        /* <DEDUP_REMOVED lines=37> */
[----:B------:R-:W-:Y:S01]  /*5400*/  IMAD.MOV.U32 R12, RZ, RZ, R14 ;  /* 0x000000ffff0c7224 */ /* 0x000fe200078e000e */
[----:B------:R-:W-:Y:S01]  /*5410*/  MOV R13, R15 ;  /* 0x0000000f000d7202 */ /* 0x000fe20000000f00 */
[----:B------:R-:W-:Y:S01]  /*5420*/  IMAD.MOV.U32 R11, RZ, RZ, R10 ;  /* 0x000000ffff0b7224 */ /* 0x000fe200078e000a */
[----:B------:R-:W-:Y:S01]  /*5430*/  UMOV UR56, URZ ;  /* 0x0000003f00387c82 */ /* 0x000fe20008000000 */
[----:B------:R-:W-:Y:S01]  /*5440*/  IMAD.MOV.U32 R151, RZ, RZ, RZ ;  /* 0x000000ffff977224 */ /* 0x000fe200078e00ff */
[----:B------:R-:W-:Y:S01]  /*5450*/  UMOV UR55, URZ ;  /* 0x0000003f00377c82 */ /* 0x000fe20008000000 */
[----:B------:R-:W-:Y:S01]  /*5460*/  ULDC UR50, c[0x0][0x9e4] ;  /* 0x0002790000327ab9 */ /* 0x000fe20000000800 */
[----:B------:R-:W-:Y:S01]  /*5470*/  ULDC UR51, c[0x0][0x2f0] ;  /* 0x0000bc0000337ab9 */ /* 0x000fe20000000800 */
[----:B------:R-:W-:Y:S01]  /*5480*/  ULDC UR53, c[0x0][0x9d8] ;  /* 0x0002760000357ab9 */ /* 0x000fe20000000800 */
[----:B------:R-:W-:-:S05]  /*5490*/  ULDC UR52, c[0x0][0x9e0] ;  /* 0x0002780000347ab9 */ /* 0x000fca0000000800 */
.L_x_7593:
[----:B------:R-:W-:Y:S01]  /*54a0*/  ISETP.NE.AND P2, PT, RZ, UR39, PT ;  /* 0x00000027ff007c0c */ /* 0x000fe2000bf45270 */
[----:B------:R-:W-:-:S04]  /*54b0*/  UISETP.NE.AND UP0, UPT, UR55, 0x1, UPT ;  /* 0x000000013700788c */ /* 0x000fc8000bf05270 */
[----:B------:R-:W-:-:S04]  /*54c0*/  USEL UR45, URZ, 0x1, UP0 ;  /* 0x000000013f2d7887 */ /* 0x000fc80008000000 */
[----:B------:R-:W-:-:S04]  /*54d0*/  ULOP3.LUT UR45, UR56, UR45, URZ, 0x3c, !UPT ;  /* 0x0000002d382d7292 */ /* 0x000fc8000f8e3c3f */
[----:B------:R-:W-:Y:S08]  /*54e0*/  @P2 BRA `(.L_x_7575) ;  /* 0x0000000000382947 */ /* 0x000ff00003800000 */
[----:B------:R-:W-:Y:S05]  /*54f0*/  @!P0 BRA `(.L_x_7576) ;  /* 0x0000000000048947 */ /* 0x000fea0003800000 */
[----:B------:R-:W-:Y:S01]  /*5500*/  BPT.TRAP 0x1 ;  /* 0x000000040000795c */ /* 0x000fe20000300000 */
.L_x_7576:
        /* <DEDUP_REMOVED lines=9> */
.L_x_7577:
[----:B-1----:R-:W-:Y:S05]  /*55a0*/  @P1 BRA `(.L_x_7575) ;  /* 0x0000000000081947 */ /* 0x002fea0003800000 */
[----:B------:R-:W1:Y:S02]  /*55b0*/  SYNCS.PHASECHK.TRANS64.TRYWAIT P1, [UR6+0x28830], R8 ;  /* 0x02883008ff0075a7 */ /* 0x000e640008020146 */
[----:B-1----:R-:W-:Y:S05]  /*55c0*/  @!P1 BRA `(.L_x_7578) ;  /* 0x000000fc00f09947 */ /* 0x002fea0003800000 */
.L_x_7575:
        /* <DEDUP_REMOVED lines=13> */
[----:B------:R-:W-:Y:S02]  /*56a0*/  UIADD3 UR6, UR34, 0x2, URZ ;  /* 0x0000000222067890 */ /* 0x000fe4000fffe03f */
        /* <DEDUP_REMOVED lines=36> */
.L_x_7580:
[----:B------:R-:W-:Y:S01]  /*58f0*/  ULEA UR6, UR55, UR40, 0x3 ;  /* 0x0000002837067291 */ /* 0x000fe2000f8e183f */
[----:B------:R-:W-:-:S05]  /*5900*/  IMAD.U32 R8, RZ, RZ, UR56 ;  /* 0x00000038ff087e24 */ /* 0x000fca000f8e00ff */
[----:B------:R-:W-:-:S04]  /*5910*/  SHF.L.U32 R8, R8, 0x1f, RZ ;  /* 0x0000001f08087819 */ /* 0x000fc800000006ff */
[----:B------:R0:W1:Y:S01]  /*5920*/  SYNCS.PHASECHK.TRANS64.TRYWAIT P1, [UR6+0x28850], R8 ;  /* 0x02885008ff0075a7 */ /* 0x0000620008020146 */
[----:B------:R-:W-:Y:S05]  /*5930*/  @!P0 BRA `(.L_x_7581) ;  /* 0x0000000000048947 */ /* 0x000fea0003800000 */
[----:B------:R-:W-:Y:S01]  /*5940*/  BPT.TRAP 0x1 ;  /* 0x000000040000795c */ /* 0x000fe20000300000 */
.L_x_7581:
[----:B-1----:R-:W-:Y:S05]  /*5950*/  @P1 BRA `(.L_x_7579) ;  /* 0x0000000000081947 */ /* 0x002fea0003800000 */
[----:B------:R-:W1:Y:S02]  /*5960*/  SYNCS.PHASECHK.TRANS64.TRYWAIT P1, [UR6+0x28850], R8 ;  /* 0x02885008ff0075a7 */ /* 0x000e640008020146 */
[----:B-1----:R-:W-:Y:S05]  /*5970*/  @!P1 BRA `(.L_x_7582) ;  /* 0x000000fc001c9947 */ /* 0x002fea0003800000 */
.L_x_7579:
        /* <DEDUP_REMOVED lines=49> */
.L_x_7583:
[----:B------:R-:W-:Y:S01]  /*5c90*/  UISETP.NE.AND UP1, UPT, UR42, URZ, UPT ;  /* 0x0000003f2a00728c */ /* 0x000fe2000bf25270 */
[----:B------:R-:W-:Y:S01]  /*5ca0*/  FMUL.FTZ R152, R28, UR53 ;  /* 0x000000351c987c20 */ /* 0x000fe20008410000 */
[----:B------:R-:W-:Y:S01]  /*5cb0*/  FMUL.FTZ R159, R49, UR53 ;  /* 0x00000035319f7c20 */ /* 0x000fe20008410000 */
[----:B------:R-:W-:Y:S01]  /*5cc0*/  FMUL.FTZ R28, R51, UR53 ;  /* 0x00000035331c7c20 */ /* 0x000fe20008410000 */
[----:B------:R-:W-:Y:S01]  /*5cd0*/  FMUL.FTZ R51, R52, UR53 ;  /* 0x0000003534337c20 */ /* 0x000fe20008410000 */
[----:B------:R-:W-:Y:S01]  /*5ce0*/  FMUL.FTZ R52, R53, UR53 ;  /* 0x0000003535347c20 */ /* 0x000fe20008410000 */
[----:B------:R-:W-:Y:S01]  /*5cf0*/  PLOP3.LUT P1, PT, PT, PT, UP1, 0x80, 0x0 ;  /* 0x000000000000781c */ /* 0x000fe20003f2f018 */
[----:B0-----:R-:W0:Y:S01]  /*5d00*/  LDC R8, c[0x0][0x288] ;  /* 0x0000a200ff087b82 */ /* 0x001e220000000800 */
[----:B------:R-:W-:Y:S01]  /*5d10*/  PLOP3.LUT P2, PT, PT, PT, UP1, 0x80, 0x0 ;  /* 0x000000000000781c */ /* 0x000fe20003f4f018 */
[----:B------:R-:W-:Y:S01]  /*5d20*/  FMUL.FTZ R53, R56, UR53 ;  /* 0x0000003538357c20 */ /* 0x000fe20008410000 */
[----:B------:R-:W-:Y:S01]  /*5d30*/  FMUL.FTZ R56, R61, UR53 ;  /* 0x000000353d387c20 */ /* 0x000fe20008410000 */
[----:B------:R-:W-:Y:S01]  /*5d40*/  @UP1 ULDC UR7, c[0x0][0x44c] ;  /* 0x0001130000071ab9 */ /* 0x000fe20000000800 */
[----:B------:R-:W-:-:S02]  /*5d50*/  IMAD.MOV.U32 R61, RZ, RZ, R0 ;  /* 0x000000ffff3d7224 */ /* 0x000fc400078e0000 */
[----:B------:R-:W-:Y:S01]  /*5d60*/  FMUL.FTZ R15, R27, UR53 ;  /* 0x000000351b0f7c20 */ /* 0x000fe20008410000 */
[----:B------:R-:W-:Y:S02]  /*5d70*/  IMAD.SHL.U32 R180, R13, 0x80, RZ ;  /* 0x000000800db47824 */ /* 0x000fe400078e00ff */
[----:B------:R-:W-:Y:S01]  /*5d80*/  FMUL.FTZ R17, R31, UR53 ;  /* 0x000000351f117c20 */ /* 0x000fe20008410000 */
[----:B------:R-:W-:Y:S01]  /*5d90*/  FMUL.FTZ R27, R50, UR53 ;  /* 0x00000035321b7c20 */ /* 0x000fe20008410000 */
[----:B------:R-:W-:Y:S01]  /*5da0*/  FMUL.FTZ R31, R58, UR53 ;  /* 0x000000353a1f7c20 */ /* 0x000fe20008410000 */
[----:B------:R-:W-:Y:S01]  /*5db0*/  UISETP.NE.AND UP0, UPT, UR41, URZ, UPT ;  /* 0x0000003f2900728c */ /* 0x000fe2000bf05270 */
[----:B------:R-:W-:Y:S01]  /*5dc0*/  @P1 IMAD.HI.U32 R49, R0, UR7, RZ ;  /* 0x0000000700311c27 */ /* 0x000fe2000f8e00ff */
[----:B------:R-:W-:Y:S01]  /*5dd0*/  @UP1 ULDC UR7, c[0x0][0x450] ;  /* 0x0001140000071ab9 */ /* 0x000fe20000000800 */
[----:B------:R-:W-:Y:S02]  /*5de0*/  IADD3 R50, -R180, 0x1, RZ ;  /* 0x00000001b4327810 */ /* 0x000fe40007ffe1ff */
[----:B------:R-:W-:Y:S01]  /*5df0*/  FMUL.FTZ R153, R29, UR53 ;  /* 0x000000351d997c20 */ /* 0x000fe20008410000 */
[----:B------:R-:W-:Y:S01]  /*5e00*/  FMUL.FTZ R18, R30, UR53 ;  /* 0x000000351e127c20 */ /* 0x000fe20008410000 */
[----:B------:R-:W-:Y:S01]  /*5e10*/  @P2 SHF.R.U32.HI R61, RZ, UR7, R49 ;  /* 0x00000007ff3d2c19 */ /* 0x000fe20008011631 */
        /* <DEDUP_REMOVED lines=8> */
[----:B------:R-:W-:Y:S01]  /*5ea0*/  ULEA UR6, UR46, UR40, 0x3 ;  /* 0x000000282e067291 */ /* 0x000fe2000f8e183f */
        /* <DEDUP_REMOVED lines=45> */
[----:B------:R-:W-:Y:S01]  /*6180*/  UIADD3 UR6, UR6, 0x28840, URZ ;  /* 0x0002884006067890 */ /* 0x000fe2000fffe03f */
[----:B------:R-:W-:Y:S01]  /*6190*/  PLOP3.LUT P1, PT, PT, PT, UP0, 0x40, 0x0 ;  /* 0x000000000000781c */ /* 0x000fe20003f2e808 */
[----:B------:R2:W3:Y:S01]  /*61a0*/  MUFU.TANH R64, R69 ;  /* 0x0000004500407308 */ /* 0x0004e20000002400 */
[----:B------:R-:W-:Y:S01]  /*61b0*/  IMAD R59, R2, UR51, R59 ;  /* 0x00000033023b7c24 */ /* 0x000fe2000f8e023b */
[----:B------:R-:W-:-:S03]  /*61c0*/  UPRMT UR6, UR43, 0x654, UR6 ;  /* 0x000006542b067896 */ /* 0x000fc60008000006 */
[----:B0-----:R-:W-:-:S03]  /*61d0*/  IMAD.IADD R59, R59, 0x1, -R8 ;  /* 0x000000013b3b7824 */ /* 0x001fc600078e0a08 */
[----:B------:R-:W0:Y:S01]  /*61e0*/  MUFU.TANH R9, R9 ;  /* 0x0000000900097308 */ /* 0x000e220000002400 */
[C---:B------:R-:W-:Y:S02]  /*61f0*/  VIADD R79, R59.reuse, UR52 ;  /* 0x000000343b4f7c36 */ /* 0x040fe40008000000 */
[----:B------:R-:W-:Y:S01]  /*6200*/  VIADD R83, R59, UR47 ;  /* 0x0000002f3b537c36 */ /* 0x000fe20008000000 */
[----:B------:R-:W-:Y:S02]  /*6210*/  SYNCS.ARRIVE.TRANS64.RED.A1T0 RZ, [UR6], RZ ;  /* 0x000000ffffff79a7 */ /* 0x000fe40008100406 */
[----:B-1----:R-:W-:Y:S01]  /*6220*/  IADD3 R63, R79, R58, RZ ;  /* 0x0000003a4f3f7210 */ /* 0x002fe20007ffe0ff */
[----:B------:R-:W-:Y:S01]  /*6230*/  IMAD.IADD R65, R83, 0x1, R58 ;  /* 0x0000000153417824 */ /* 0x000fe200078e023a */
[----:B------:R-:W1:Y:S08]  /*6240*/  MUFU.TANH R10, R10 ;  /* 0x0000000a000a7308 */ /* 0x000e700000002400 */
        /* <DEDUP_REMOVED lines=75> */
.L_x_7586:
[----:B------:R-:W-:-:S05]  /*6700*/  IMAD.U32 R68, RZ, RZ, UR50 ;  /* 0x00000032ff447e24 */ /* 0x000fca000f8e00ff */
[----:B------:R-:W-:-:S13]  /*6710*/  ISETP.NE.AND P1, PT, R68, 0x1, PT ;  /* 0x000000014400780c */ /* 0x000fda0003f25270 */
[----:B------:R-:W1:Y:S02]  /*6720*/  @P1 LDC.64 R58, c[0x0][0x9e8] ;  /* 0x00027a00ff3a1b82 */ /* 0x000e640000000a00 */
[----:B-1----:R-:W-:-:S05]  /*6730*/  @P1 IMAD.HI.U32 R58, R67, R58, RZ ;  /* 0x0000003a433a1227 */ /* 0x002fca00078e00ff */
[----:B------:R-:W-:-:S07]  /*6740*/  @P1 SHF.R.U32.HI R67, RZ, R59, R58 ;  /* 0x0000003bff431219 */ /* 0x000fce000001163a */
.L_x_7587:
[----:B------:R-:W-:Y:S05]  /*6750*/  BSYNC B0 ;  /* 0x0000000000007941 */ /* 0x000fea0003800000 */
.L_x_7585:
[----:B------:R-:W-:-:S04]  /*6760*/  IMAD R58, R67, R68, -R180 ;  /* 0x00000044433a7224 */ /* 0x000fc800078e0ab4 */
[----:B------:R-:W-:-:S05]  /*6770*/  IMAD R58, R3, -0x2, R58 ;  /* 0xfffffffe033a7824 */ /* 0x000fca00078e023a */
[----:B------:R-:W-:Y:S02]  /*6780*/  VIADDMNMX R63, R58, R68, R63, PT ;  /* 0x000000443a3f7246 */ /* 0x000fe4000380013f */
[----:B------:R-:W-:-:S07]  /*6790*/  VIMNMX R65, R65, R58, !PT ;  /* 0x0000003a41417248 */ /* 0x000fce0007fe0100 */
.L_x_7584:
[----:B------:R-:W-:Y:S01]  /*67a0*/  ISETP.GT.AND P1, PT, R13, -0x1, PT ;  /* 0xffffffff0d00780c */ /* 0x000fe20003f24270 */
[----:B------:R-:W1:Y:S01]  /*67b0*/  SHFL.IDX PT, R182, R61, 0x1, 0x1c1f ;  /* 0x003c1f003db67f89 */ /* 0x000e6200000e0000 */
[----:B------:R-:W-:Y:S02]  /*67c0*/  UISETP.NE.AND UP0, UPT, UR41, URZ, UPT ;  /* 0x0000003f2900728c */ /* 0x000fe4000bf05270 */
[C---:B------:R-:W-:Y:S02]  /*67d0*/  ISETP.GT.AND P3, PT, R65.reuse, 0x8, P1 ;  /* 0x000000084100780c */ /* 0x040fe40000f64270 */
[----:B------:R-:W-:Y:S02]  /*67e0*/  ISETP.GT.AND P6, PT, R65, RZ, P1 ;  /* 0x000000ff4100720c */ /* 0x000fe40000fc4270 */
        /* <DEDUP_REMOVED lines=8> */
[----:B------:R-:W-:Y:S02]  /*6870*/  FSEL R162, R10, -INF , !P2 ;  /* 0xff8000000aa27808 */ /* 0x000fe40005000000 */
[C---:B------:R-:W-:Y:S02]  /*6880*/  ISETP.GT.AND P5, PT, R65.reuse, 0x9, P1 ;  /* 0x000000094100780c */ /* 0x040fe40000fa4270 */
[C---:B------:R-:W-:Y:S02]  /*6890*/  ISETP.GT.AND P4, PT, R65.reuse, 0x10, P1 ;  /* 0x000000104100780c */ /* 0x040fe40000f84270 */
[C---:B------:R-:W-:Y:S02]  /*68a0*/  ISETP.GT.AND P6, PT, R65.reuse, 0x11, P1 ;  /* 0x000000114100780c */ /* 0x040fe40000fc4270 */
[----:B------:R-:W-:Y:S02]  /*68b0*/  ISETP.GT.AND P2, PT, R65, 0x18, P1 ;  /* 0x000000184100780c */ /* 0x000fe40000f44270 */
[----:B------:R-:W-:Y:S01]  /*68c0*/  FSEL R174, R37, -INF , !P3 ;  /* 0xff80000025ae7808 */ /* 0x000fe20005800000 */
[----:B-1----:R-:W-:Y:S01]  /*68d0*/  IMAD.IADD R37, R79, 0x1, R182 ;  /* 0x000000014f257824 */ /* 0x002fe200078e02b6 */
[----:B------:R-:W-:-:S02]  /*68e0*/  ISETP.GT.AND P3, PT, R65, 0x30, P1 ;  /* 0x000000304100780c */ /* 0x000fc40000f64270 */
[C---:B------:R-:W-:Y:S02]  /*68f0*/  ISETP.LT.OR P5, PT, R63.reuse, 0xa, P5 ;  /* 0x0000000a3f00780c */ /* 0x040fe40002fa1670 */
        /* <DEDUP_REMOVED lines=11> */
[C---:B------:R-:W-:Y:S02]  /*69b0*/  ISETP.GT.AND P2, PT, R65.reuse, 0x29, P1 ;  /* 0x000000294100780c */ /* 0x040fe40000f44270 */
[----:B------:R-:W-:Y:S02]  /*69c0*/  FSEL R86, R48, -INF , !P3 ;  /* 0xff80000030567808 */ /* 0x000fe40005800000 */
[----:B------:R-:W-:Y:S02]  /*69d0*/  ISETP.GT.AND P3, PT, R65, 0x41, P1 ;  /* 0x000000414100780c */ /* 0x000fe40000f64270 */
[C---:B------:R-:W-:Y:S02]  /*69e0*/  ISETP.LT.OR P5, PT, R63.reuse, 0x21, P5 ;  /* 0x000000213f00780c */ /* 0x040fe40002fa1670 */
[C---:B------:R-:W-:Y:S02]  /*69f0*/  ISETP.LT.OR P4, PT, R63.reuse, 0x22, P4 ;  /* 0x000000223f00780c */ /* 0x040fe40002781670 */
[----:B------:R-:W-:-:S02]  /*6a00*/  ISETP.LT.OR P6, PT, R63, 0x29, P6 ;  /* 0x000000293f00780c */ /* 0x000fc400037c1670 */
[C---:B------:R-:W-:Y:S02]  /*6a10*/  ISETP.LT.OR P2, PT, R63.reuse, 0x2a, P2 ;  /* 0x0000002a3f00780c */ /* 0x040fe40001741670 */
[----:B------:R-:W-:Y:S02]  /*6a20*/  ISETP.LT.OR P3, PT, R63, 0x42, P3 ;  /* 0x000000423f00780c */ /* 0x000fe40001f61670 */
[----:B------:R-:W-:Y:S02]  /*6a30*/  FSEL R172, R157, -INF , !P5 ;  /* 0xff8000009dac7808 */ /* 0x000fe40006800000 */
[----:B------:R-:W-:Y:S02]  /*6a40*/  FSEL R166, R158, -INF , !P4 ;  /* 0xff8000009ea67808 */ /* 0x000fe40006000000 */
[----:B------:R-:W-:Y:S02]  /*6a50*/  FSEL R164, R44, -INF , !P6 ;  /* 0xff8000002ca47808 */ /* 0x000fe40007000000 */
[----:B------:R-:W-:Y:S01]  /*6a60*/  FSEL R152, R45, -INF , !P2 ;  /* 0xff8000002d987808 */ /* 0x000fe20005000000 */
[----:B------:R-:W-:Y:S01]  /*6a70*/  IMAD.IADD R45, R83, 0x1, R182 ;  /* 0x00000001532d7824 */ /* 0x000fe200078e02b6 */
[----:B------:R-:W-:-:S02]  /*6a80*/  ISETP.GT.AND P5, PT, R65, 0x31, P1 ;  /* 0x000000314100780c */ /* 0x000fc40000fa4270 */
[C---:B------:R-:W-:Y:S02]  /*6a90*/  ISETP.GT.AND P4, PT, R65.reuse, 0x38, P1 ;  /* 0x000000384100780c */ /* 0x040fe40000f84270 */
[C---:B------:R-:W-:Y:S02]  /*6aa0*/  ISETP.GT.AND P6, PT, R65.reuse, 0x39, P1 ;  /* 0x000000394100780c */ /* 0x040fe40000fc4270 */
[C---:B------:R-:W-:Y:S02]  /*6ab0*/  ISETP.GT.AND P2, PT, R65.reuse, 0x40, P1 ;  /* 0x000000404100780c */ /* 0x040fe40000f44270 */
[----:B------:R-:W-:Y:S02]  /*6ac0*/  FSEL R76, R54, -INF , !P3 ;  /* 0xff800000364c7808 */ /* 0x000fe40005800000 */
[----:B------:R-:W-:Y:S02]  /*6ad0*/  ISETP.GT.AND P3, PT, R65, 0x58, P1 ;  /* 0x000000584100780c */ /* 0x000fe40000f64270 */
[----:B------:R-:W-:-:S02]  /*6ae0*/  ISETP.LT.OR P5, PT, R63, 0x32, P5 ;  /* 0x000000323f00780c */ /* 0x000fc40002fa1670 */
[C---:B------:R-:W-:Y:S02]  /*6af0*/  ISETP.LT.OR P4, PT, R63.reuse, 0x39, P4 ;  /* 0x000000393f00780c */ /* 0x040fe40002781670 */
[C---:B------:R-:W-:Y:S02]  /*6b00*/  ISETP.LT.OR P6, PT, R63.reuse, 0x3a, P6 ;  /* 0x0000003a3f00780c */ /* 0x040fe400037c1670 */
[C---:B------:R-:W-:Y:S02]  /*6b10*/  ISETP.LT.OR P2, PT, R63.reuse, 0x41, P2 ;  /* 0x000000413f00780c */ /* 0x040fe40001741670 */
[----:B------:R-:W-:Y:S02]  /*6b20*/  ISETP.LT.OR P3, PT, R63, 0x59, P3 ;  /* 0x000000593f00780c */ /* 0x000fe40001f61670 */
[----:B------:R-:W-:Y:S02]  /*6b30*/  FSEL R84, R159, -INF , !P5 ;  /* 0xff8000009f547808 */ /* 0x000fe40006800000 */
[----:B------:R-:W-:-:S02]  /*6b40*/  FSEL R82, R51, -INF , !P4 ;  /* 0xff80000033527808 */ /* 0x000fc40006000000 */
[----:B------:R-:W-:Y:S02]  /*6b50*/  FSEL R80, R52, -INF , !P6 ;  /* 0xff80000034507808 */ /* 0x000fe40007000000 */
[----:B------:R-:W-:Y:S02]  /*6b60*/  FSEL R78, R53, -INF , !P2 ;  /* 0xff800000354e7808 */ /* 0x000fe40005000000 */
[C---:B------:R-:W-:Y:S02]  /*6b70*/  ISETP.GT.AND P5, PT, R65.reuse, 0x48, P1 ;  /* 0x000000484100780c */ /* 0x040fe40000fa4270 */
[C---:B------:R-:W-:Y:S02]  /*6b80*/  ISETP.GT.AND P4, PT, R65.reuse, 0x49, P1 ;  /* 0x000000494100780c */ /* 0x040fe40000f84270 */
[C---:B------:R-:W-:Y:S02]  /*6b90*/  ISETP.GT.AND P6, PT, R65.reuse, 0x50, P1 ;  /* 0x000000504100780c */ /* 0x040fe40000fc4270 */
[----:B------:R-:W-:-:S02]  /*6ba0*/  ISETP.GT.AND P2, PT, R65, 0x51, P1 ;  /* 0x000000514100780c */ /* 0x000fc40000f44270 */
[----:B------:R-:W-:Y:S02]  /*6bb0*/  FSEL R66, R66, -INF , !P3 ;  /* 0xff80000042427808 */ /* 0x000fe40005800000 */
[----:B------:R-:W-:Y:S02]  /*6bc0*/  ISETP.GT.AND P3, PT, R65, 0x69, P1 ;  /* 0x000000694100780c */ /* 0x000fe40000f64270 */
[C---:B------:R-:W-:Y:S02]  /*6bd0*/  ISETP.LT.OR P5, PT, R63.reuse, 0x49, P5 ;  /* 0x000000493f00780c */ /* 0x040fe40002fa1670 */
[C---:B------:R-:W-:Y:S02]  /*6be0*/  ISETP.LT.OR P4, PT, R63.reuse, 0x4a, P4 ;  /* 0x0000004a3f00780c */ /* 0x040fe40002781670 */
[C---:B------:R-:W-:Y:S02]  /*6bf0*/  ISETP.LT.OR P6, PT, R63.reuse, 0x51, P6 ;  /* 0x000000513f00780c */ /* 0x040fe400037c1670 */
[----:B------:R-:W-:-:S02]  /*6c00*/  ISETP.LT.OR P2, PT, R63, 0x52, P2 ;  /* 0x000000523f00780c */ /* 0x000fc40001741670 */
[----:B------:R-:W-:Y:S02]  /*6c10*/  ISETP.LT.OR P3, PT, R63, 0x6a, P3 ;  /* 0x0000006a3f00780c */ /* 0x000fe40001f61670 */
[----:B------:R-:W-:Y:S02]  /*6c20*/  FSEL R74, R55, -INF , !P5 ;  /* 0xff800000374a7808 */ /* 0x000fe40006800000 */
[----:B------:R-:W-:Y:S02]  /*6c30*/  FSEL R72, R56, -INF , !P4 ;  /* 0xff80000038487808 */ /* 0x000fe40006000000 */
[----:B------:R-:W-:Y:S02]  /*6c40*/  FSEL R68, R57, -INF , !P6 ;  /* 0xff80000039447808 */ /* 0x000fe40007000000 */
[----:B------:R-:W-:Y:S02]  /*6c50*/  FSEL R70, R60, -INF , !P2 ;  /* 0xff8000003c467808 */ /* 0x000fe40005000000 */
[----:B------:R-:W-:-:S02]  /*6c60*/  ISETP.GT.AND P5, PT, R65, 0x59, P1 ;  /* 0x000000594100780c */ /* 0x000fc40000fa4270 */
[C---:B------:R-:W-:Y:S02]  /*6c70*/  ISETP.GT.AND P4, PT, R65.reuse, 0x60, P1 ;  /* 0x000000604100780c */ /* 0x040fe40000f84270 */
[C---:B------:R-:W-:Y:S02]  /*6c80*/  ISETP.GT.AND P6, PT, R65.reuse, 0x61, P1 ;  /* 0x000000614100780c */ /* 0x040fe40000fc4270 */
[----:B------:R-:W-:Y:S02]  /*6c90*/  ISETP.GT.AND P2, PT, R65, 0x68, P1 ;  /* 0x000000684100780c */ /* 0x000fe40000f44270 */
[----:B------:R-:W-:Y:S02]  /*6ca0*/  FSEL R58, R77, -INF , !P3 ;  /* 0xff8000004d3a7808 */ /* 0x000fe40005800000 */
[----:B------:R-:W-:Y:S02]  /*6cb0*/  PLOP3.LUT P3, PT, PT, PT, UP0, 0x40, 0x0 ;  /* 0x000000000000781c */ /* 0x000fe40003f6e808 */
        /* <DEDUP_REMOVED lines=12> */
[----:B------:R-:W-:-:S02]  /*6d80*/  ISETP.LT.OR P5, PT, R63, 0x71, P5 ;  /* 0x000000713f00780c */ /* 0x000fc40002fa1670 */
[C---:B------:R-:W-:Y:S02]  /*6d90*/  ISETP.LT.OR P4, PT, R63.reuse, 0x72, P4 ;  /* 0x000000723f00780c */ /* 0x040fe40002781670 */
[C---:B------:R-:W-:Y:S02]  /*6da0*/  ISETP.LT.OR P6, PT, R63.reuse, 0x79, P6 ;  /* 0x000000793f00780c */ /* 0x040fe400037c1670 */
[----:B------:R-:W-:Y:S02]  /*6db0*/  ISETP.LT.OR P2, PT, R63, 0x7a, P2 ;  /* 0x0000007a3f00780c */ /* 0x000fe40001741670 */
[----:B------:R-:W-:Y:S02]  /*6dc0*/  FSEL R56, R71, -INF , !P5 ;  /* 0xff80000047387808 */ /* 0x000fe40006800000 */
[----:B------:R-:W-:Y:S02]  /*6dd0*/  FSEL R52, R81, -INF , !P4 ;  /* 0xff80000051347808 */ /* 0x000fe40006000000 */
[----:B------:R-:W-:-:S02]  /*6de0*/  FSEL R48, R75, -INF , !P6 ;  /* 0xff8000004b307808 */ /* 0x000fc40007000000 */
[----:B------:R-:W-:Y:S01]  /*6df0*/  FSEL R44, R85, -INF , !P2 ;  /* 0xff800000552c7808 */ /* 0x000fe20005000000 */
[----:B------:R-:W-:Y:S06]  /*6e00*/  @P3 BRA `(.L_x_7588) ;  /* 0x00000000005c3947 */ /* 0x000fec0003800000 */
        /* <DEDUP_REMOVED lines=13> */
.L_x_7590:
[----:B------:R-:W-:-:S05]  /*6ee0*/  IMAD.U32 R51, RZ, RZ, UR50 ;  /* 0x00000032ff337e24 */ /* 0x000fca000f8e00ff */
[----:B------:R-:W-:-:S13]  /*6ef0*/  ISETP.NE.AND P2, PT, R51, 0x1, PT ;  /* 0x000000013300780c */ /* 0x000fda0003f45270 */
[----:B------:R-:W0:Y:S02]  /*6f00*/  @P2 LDC.64 R154, c[0x0][0x9e8] ;  /* 0x00027a00ff9a2b82 */ /* 0x000e240000000a00 */
[----:B0-----:R-:W-:-:S05]  /*6f10*/  @P2 IMAD.HI.U32 R10, R9, R154, RZ ;  /* 0x0000009a090a2227 */ /* 0x001fca00078e00ff */
[----:B------:R-:W-:-:S07]  /*6f20*/  @P2 SHF.R.U32.HI R9, RZ, R155, R10 ;  /* 0x0000009bff092219 */ /* 0x000fce000001160a */
.L_x_7591:
[----:B------:R-:W-:Y:S05]  /*6f30*/  BSYNC B0 ;  /* 0x0000000000007941 */ /* 0x000fea0003800000 */
.L_x_7589:
[----:B------:R-:W-:-:S04]  /*6f40*/  IMAD R10, R9, R51, -R180 ;  /* 0x00000033090a7224 */ /* 0x000fc800078e0ab4 */
[----:B------:R-:W-:-:S05]  /*6f50*/  IMAD R10, R3, -0x2, R10 ;  /* 0xfffffffe030a7824 */ /* 0x000fca00078e020a */
[----:B------:R-:W-:Y:S02]  /*6f60*/  VIADDMNMX R37, R10, R51, R37, PT ;  /* 0x000000330a257246 */ /* 0x000fe40003800125 */
[----:B------:R-:W-:-:S07]  /*6f70*/  VIMNMX R45, R45, R10, !PT ;  /* 0x0000000a2d2d7248 */ /* 0x000fce0007fe0100 */
.L_x_7588:
[----:B------:R-:W-:Y:S02]  /*6f80*/  FMNMX.FTZ R9, R160, R11, !PT ;  /* 0x0000000ba0097209 */ /* 0x000fe40007810000 */
[C---:B------:R-:W-:Y:S02]  /*6f90*/  ISETP.GT.AND P6, PT, R45.reuse, 0x1, P1 ;  /* 0x000000012d00780c */ /* 0x040fe40000fc4270 */
[----:B------:R-:W-:Y:S02]  /*6fa0*/  FMNMX.FTZ R9, R162, R9, !PT ;  /* 0x00000009a2097209 */ /* 0x000fe40007810000 */
[----:B------:R-:W-:Y:S02]  /*6fb0*/  ISETP.GT.AND P5, PT, R45, 0x10, P1 ;  /* 0x000000102d00780c */ /* 0x000fe40000fa4270 */
[----:B------:R-:W-:Y:S02]  /*6fc0*/  FMNMX.FTZ R9, R176, R9, !PT ;  /* 0x00000009b0097209 */ /* 0x000fe40007810000 */
[----:B------:R-:W-:-:S02]  /*6fd0*/  ISETP.LT.OR P6, PT, R37, 0x2, P6 ;  /* 0x000000022500780c */ /* 0x000fc400037c1670 */
[----:B------:R-:W-:Y:S02]  /*6fe0*/  FMNMX.FTZ R9, R170, R9, !PT ;  /* 0x00000009aa097209 */ /* 0x000fe40007810000 */
[----:B------:R-:W-:Y:S02]  /*6ff0*/  ISETP.LT.OR P5, PT, R37, 0x11, P5 ;  /* 0x000000112500780c */ /* 0x000fe40002fa1670 */
[----:B------:R-:W-:Y:S02]  /*7000*/  FMNMX.FTZ R9, R168, R9, !PT ;  /* 0x00000009a8097209 */ /* 0x000fe40007810000 */
[----:B------:R-:W-:Y:S02]  /*7010*/  FSEL R154, R15, -INF , !P6 ;  /* 0xff8000000f9a7808 */ /* 0x000fe40007000000 */
[----:B------:R-:W-:Y:S02]  /*7020*/  FMNMX.FTZ R9, R184, R9, !PT ;  /* 0x00000009b8097209 */ /* 0x000fe40007810000 */
[----:B------:R-:W-:-:S02]  /*7030*/  FSEL R158, R19, -INF , !P5 ;  /* 0xff800000139e7808 */ /* 0x000fc40006800000 */
        /* <DEDUP_REMOVED lines=9> */
[----:B------:R-:W-:Y:S02]  /*70d0*/  ISETP.GT.AND P4, PT, R45, 0x9, P1 ;  /* 0x000000092d00780c */ /* 0x000fe40000f84270 */
[----:B------:R-:W-:Y:S02]  /*70e0*/  FMNMX.FTZ R9, R152, R9, !PT ;  /* 0x0000000998097209 */ /* 0x000fe40007810000 */
[----:B------:R-:W-:-:S02]  /*70f0*/  FSEL R18, R18, -INF , !P3 ;  /* 0xff80000012127808 */ /* 0x000fc40005800000 */
[----:B------:R-:W-:Y:S02]  /*7100*/  FMNMX.FTZ R9, R86, R9, !PT ;  /* 0x0000000956097209 */ /* 0x000fe40007810000 */
[----:B------:R-:W-:Y:S02]  /*7110*/  ISETP.GT.AND P3, PT, R45, 0x18, P1 ;  /* 0x000000182d00780c */ /* 0x000fe40000f64270 */
[----:B------:R-:W-:Y:S02]  /*7120*/  FMNMX.FTZ R9, R84, R9, !PT ;  /* 0x0000000954097209 */ /* 0x000fe40007810000 */
[C---:B------:R-:W-:Y:S02]  /*7130*/  ISETP.LT.OR P4, PT, R37.reuse, 0xa, P4 ;  /* 0x0000000a2500780c */ /* 0x040fe40002781670 */
[----:B------:R-:W-:Y:S02]  /*7140*/  FMNMX.FTZ R9, R82, R9, !PT ;  /* 0x0000000952097209 */ /* 0x000fe40007810000 */
[----:B------:R-:W-:-:S02]  /*7150*/  ISETP.LT.OR P3, PT, R37, 0x19, P3 ;  /* 0x000000192500780c */ /* 0x000fc40001f61670 */
[----:B------:R-:W-:Y:S02]  /*7160*/  FMNMX.FTZ R9, R80, R9, !PT ;  /* 0x0000000950097209 */ /* 0x000fe40007810000 */
[----:B------:R-:W-:Y:S02]  /*7170*/  ISETP.GT.AND P2, PT, R45, 0x11, P1 ;  /* 0x000000112d00780c */ /* 0x000fe40000f44270 */
[----:B------:R-:W-:Y:S02]  /*7180*/  FMNMX.FTZ R9, R78, R9, !PT ;  /* 0x000000094e097209 */ /* 0x000fe40007810000 */
[----:B------:R-:W-:Y:S02]  /*7190*/  FSEL R156, R17, -INF , !P4 ;  /* 0xff800000119c7808 */ /* 0x000fe40006000000 */
        /* <DEDUP_REMOVED lines=16> */
[----:B------:R-:W-:Y:S02]  /*72a0*/  FMNMX.FTZ R9, R60, R9, !PT ;  /* 0x000000093c097209 */ /* 0x000fe40007810000 */
[----:B------:R-:W-:Y:S02]  /*72b0*/  FSEL R24, R24, -INF , !P2 ;  /* 0xff80000018187808 */ /* 0x000fe40005000000 */
[----:B------:R-:W-:Y:S02]  /*72c0*/  FMNMX.FTZ R9, R54, R9, !PT ;  /* 0x0000000936097209 */ /* 0x000fe40007810000 */
[----:B------:R-:W-:-:S02]  /*72d0*/  ISETP.GT.AND P2, PT, R45, 0x30, P1 ;  /* 0x000000302d00780c */ /* 0x000fc40000f44270 */
[----:B------:R-:W-:Y:S02]  /*72e0*/  FMNMX.FTZ R9, R58, R9, !PT ;  /* 0x000000093a097209 */ /* 0x000fe40007810000 */
[C---:B------:R-:W-:Y:S02]  /*72f0*/  ISETP.LT.OR P4, PT, R37.reuse, 0x2a, P4 ;  /* 0x0000002a2500780c */ /* 0x040fe40002781670 */
[----:B------:R-:W-:Y:S02]  /*7300*/  FMNMX.FTZ R9, R56, R9, !PT ;  /* 0x0000000938097209 */ /* 0x000fe40007810000 */
[----:B------:R-:W-:Y:S02]  /*7310*/  ISETP.LT.OR P2, PT, R37, 0x31, P2 ;  /* 0x000000312500780c */ /* 0x000fe40001741670 */
[----:B------:R-:W-:-:S04]  /*7320*/  FMNMX.FTZ R9, R52, R9, !PT ;  /* 0x0000000934097209 */ /* 0x000fc80007810000 */
[----:B------:R-:W-:-:S04]  /*7330*/  FMNMX.FTZ R9, R48, R9, !PT ;  /* 0x0000000930097209 */ /* 0x000fc80007810000 */
[----:B------:R-:W-:Y:S02]  /*7340*/  FMNMX.FTZ R51, R44, R9, !PT ;  /* 0x000000092c337209 */ /* 0x000fe40007810000 */
[----:B------:R-:W0:Y:S03]  /*7350*/  LDC R9, c[0x0][0x988] ;  /* 0x00026200ff097b82 */ /* 0x000e260000000800 */
[----:B------:R-:W1:Y:S02]  /*7360*/  SHFL.BFLY PT, R10, R51, 0x2, 0x1f ;  /* 0x0c401f00330a7f89 */ /* 0x000e6400000e0000 */
[----:B-1----:R-:W-:-:S05]  /*7370*/  FMNMX.FTZ R53, R51, R10, !PT ;  /* 0x0000000a33357209 */ /* 0x002fca0007810000 */
[----:B------:R-:W1:Y:S02]  /*7380*/  SHFL.BFLY PT, R10, R53, 0x1, 0x1f ;  /* 0x0c201f00350a7f89 */ /* 0x000e6400000e0000 */
[----:B-1----:R-:W-:-:S04]  /*7390*/  FMNMX.FTZ R10, R53, R10, !PT ;  /* 0x0000000a350a7209 */ /* 0x002fc80007810000 */
[C---:B------:R-:W-:Y:S01]  /*73a0*/  FSETP.NEU.FTZ.AND P6, PT, R10.reuse, -INF , PT ;  /* 0xff8000000a00780b */ /* 0x040fe20003fdd000 */
[----:B0-----:R-:W-:-:S05]  /*73b0*/  FMUL.FTZ R51, R10, R9 ;  /* 0x000000090a337220 */ /* 0x001fca0000410000 */
[----:B------:R-:W-:-:S05]  /*73c0*/  FSEL R51, R51, RZ, P6 ;  /* 0x000000ff33337208 */ /* 0x000fca0003000000 */
[-CC-:B------:R-:W-:Y:S01]  /*73d0*/  FFMA.FTZ R15, R162, R9.reuse, -R51.reuse ;  /* 0x00000009a20f7223 */ /* 0x180fe20000010833 */
[----:B------:R-:W-:Y:S01]  /*73e0*/  FSEL R162, R23, -INF , !P5 ;  /* 0xff80000017a27808 */ /* 0x000fe20006800000 */
[-CC-:B------:R-:W-:Y:S01]  /*73f0*/  FFMA.FTZ R180, R160, R9.reuse, -R51.reuse ;  /* 0x00000009a0b47223 */ /* 0x180fe20000010833 */
[----:B------:R-:W-:Y:S01]  /*7400*/  ISETP.GT.AND P5, PT, R45, RZ, P1 ;  /* 0x000000ff2d00720c */ /* 0x000fe20000fa4270 */
[-CC-:B------:R-:W-:Y:S01]  /*7410*/  FFMA.FTZ R182, R176, R9.reuse, -R51.reuse ;  /* 0x00000009b0b67223 */ /* 0x180fe20000010833 */
[----:B------:R-:W-:Y:S01]  /*7420*/  FSEL R160, R21, -INF , !P3 ;  /* 0xff80000015a07808 */ /* 0x000fe20005800000 */
[-CC-:B------:R-:W-:Y:S01]  /*7430*/  FFMA.FTZ R176, R168, R9.reuse, -R51.reuse ;  /* 0x00000009a8b07223 */ /* 0x180fe20000010833 */
[----:B------:R-:W-:Y:S01]  /*7440*/  ISETP.LT.OR P5, PT, R37, 0x1, P5 ;  /* 0x000000012500780c */ /* 0x000fe20002fa1670 */
[-CC-:B------:R-:W-:Y:S01]  /*7450*/  FFMA.FTZ R17, R170, R9.reuse, -R51.reuse ;  /* 0x00000009aa117223 */ /* 0x180fe20000010833 */
[----:B------:R-:W-:Y:S01]  /*7460*/  ISETP.GT.AND P3, PT, R45, 0x28, P1 ;  /* 0x000000282d00780c */ /* 0x000fe20000f64270 */
[-CC-:B------:R-:W-:Y:S01]  /*7470*/  FFMA.FTZ R174, R174, R9.reuse, -R51.reuse ;  /* 0x00000009aeae7223 */ /* 0x180fe20000010833 */
[----:B------:R-:W-:Y:S01]  /*7480*/  FSEL R53, R14, -INF , !P5 ;  /* 0xff8000000e357808 */ /* 0x000fe20006800000 */
[-CC-:B------:R-:W-:Y:S01]  /*7490*/  FFMA.FTZ R14, R184, R9.reuse, -R51.reuse ;  /* 0x00000009b80e7223 */ /* 0x180fe20000010833 */
[----:B------:R-:W-:Y:S01]  /*74a0*/  ISETP.LT.OR P3, PT, R37, 0x29, P3 ;  /* 0x000000292500780c */ /* 0x000fe20001f61670 */
[-CC-:B------:R-:W-:Y:S01]  /*74b0*/  FFMA.FTZ R152, R152, R9.reuse, -R51.reuse ;  /* 0x0000000998987223 */ /* 0x180fe20000010833 */
[----:B------:R-:W-:Y:S01]  /*74c0*/  FMNMX.FTZ R19, R53, R12, !PT ;  /* 0x0000000c35137209 */ /* 0x000fe20007810000 */
[--C-:B------:R-:W-:Y:S01]  /*74d0*/  FFMA.FTZ R48, R48, R9, -R51.reuse ;  /* 0x0000000930307223 */ /* 0x100fe20000010833 */
[----:B------:R-:W-:Y:S01]  /*74e0*/  FSEL R26, R26, -INF , !P3 ;  /* 0xff8000001a1a7808 */ /* 0x000fe20005800000 */
[----:B------:R-:W-:Y:S01]  /*74f0*/  MUFU.EX2 R180, R180 ;  /* 0x000000b400b47308 */ /* 0x000fe20000000800 */
[----:B------:R-:W-:Y:S01]  /*7500*/  FMNMX.FTZ R19, R154, R19, !PT ;  /* 0x000000139a137209 */ /* 0x000fe20007810000 */
[-CC-:B------:R-:W-:Y:S01]  /*7510*/  FFMA.FTZ R178, R178, R9.reuse, -R51.reuse ;  /* 0x00000009b2b27223 */ /* 0x180fe20000010833 */
[----:B------:R-:W-:Y:S01]  /*7520*/  ISETP.GT.AND P3, PT, R45, 0x31, P1 ;  /* 0x000000312d00780c */ /* 0x000fe20000f64270 */
[--C-:B------:R-:W-:Y:S01]  /*7530*/  FFMA.FTZ R172, R172, R9, -R51.reuse ;  /* 0x00000009acac7223 */ /* 0x100fe20000010833 */
        /* <DEDUP_REMOVED lines=11> */
[----:B------:R0:W-:Y:S01]  /*75f0*/  MUFU.EX2 R19, R14 ;  /* 0x0000000e00137308 */ /* 0x0001e20000000800 */
[----:B------:R-:W-:Y:S01]  /*7600*/  FMNMX.FTZ R21, R20, R21, !PT ;  /* 0x0000001514157209 */ /* 0x000fe20007810000 */
[----:B------:R-:W-:Y:S01]  /*7610*/  FFMA.FTZ R44, R44, R9, -R51 ;  /* 0x000000092c2c7223 */ /* 0x000fe20000010833 */
[----:B------:R-:W-:-:S02]  /*7620*/  ISETP.LT.OR P3, PT, R37, 0x32, P3 ;  /* 0x000000322500780c */ /* 0x000fc40001f61670 */
[----:B------:R-:W-:Y:S02]  /*7630*/  FMNMX.FTZ R21, R160, R21, !PT ;  /* 0x00000015a0157209 */ /* 0x000fe40007810000 */
[----:B------:R-:W-:Y:S01]  /*7640*/  ISETP.GT.AND P4, PT, R45, 0x39, P1 ;  /* 0x000000392d00780c */ /* 0x000fe20000f84270 */
[----:B------:R-:W-:Y:S01]  /*7650*/  MUFU.EX2 R182, R182 ;  /* 0x000000b600b67308 */ /* 0x000fe20000000800 */
[----:B------:R-:W-:Y:S01]  /*7660*/  FMNMX.FTZ R23, R22, R21, !PT ;  /* 0x0000001516177209 */ /* 0x000fe20007810000 */
[----:B0-----:R-:W-:Y:S01]  /*7670*/  FFMA.FTZ R14, R166, R9, -R51 ;  /* 0x00000009a60e7223 */ /* 0x001fe20000010833 */
[----:B------:R-:W-:Y:S02]  /*7680*/  ISETP.LT.OR P5, PT, R37, 0x39, P5 ;  /* 0x000000392500780c */ /* 0x000fe40002fa1670 */
[----:B------:R-:W-:Y:S02]  /*7690*/  FMNMX.FTZ R23, R162, R23, !PT ;  /* 0x00000017a2177209 */ /* 0x000fe40007810000 */
[----:B------:R-:W-:Y:S01]  /*76a0*/  FSEL R28, R28, -INF , !P3 ;  /* 0xff8000001c1c7808 */ /* 0x000fe20005800000 */
[----:B------:R0:W-:Y:S01]  /*76b0*/  MUFU.EX2 R21, R174 ;  /* 0x000000ae00157308 */ /* 0x0001e20000000800 */
[----:B------:R-:W-:-:S02]  /*76c0*/  FMNMX.FTZ R23, R24, R23, !PT ;  /* 0x0000001718177209 */ /* 0x000fc40007810000 */
[----:B------:R-:W-:Y:S02]  /*76d0*/  ISETP.GT.AND P2, PT, R45, 0x40, P1 ;  /* 0x000000402d00780c */ /* 0x000fe40000f44270 */
[----:B------:R-:W-:Y:S02]  /*76e0*/  FMNMX.FTZ R23, R26, R23, !PT ;  /* 0x000000171a177209 */ /* 0x000fe40007810000 */
[----:B------:R-:W-:Y:S01]  /*76f0*/  FSEL R184, R29, -INF , !P5 ;  /* 0xff8000001db87808 */ /* 0x000fe20006800000 */
[----:B------:R-:W-:Y:S01]  /*7700*/  MUFU.EX2 R17, R17 ;  /* 0x0000001100117308 */ /* 0x000fe20000000800 */
[----:B------:R-:W-:Y:S01]  /*7710*/  FMNMX.FTZ R25, R168, R23, !PT ;  /* 0x00000017a8197209 */ /* 0x000fe20007810000 */
[----:B0-----:R-:W-:Y:S01]  /*7720*/  FFMA.FTZ R174, R164, R9, -R51 ;  /* 0x00000009a4ae7223 */ /* 0x001fe20000010833 */
[----:B------:R-:W-:Y:S02]  /*7730*/  ISETP.LT.OR P4, PT, R37, 0x3a, P4 ;  /* 0x0000003a2500780c */ /* 0x000fe40002781670 */
[----:B------:R-:W-:-:S02]  /*7740*/  FMNMX.FTZ R25, R170, R25, !PT ;  /* 0x00000019aa197209 */ /* 0x000fc40007810000 */
[----:B------:R-:W-:Y:S01]  /*7750*/  ISETP.GT.AND P3, PT, R45, 0x41, P1 ;  /* 0x000000412d00780c */ /* 0x000fe20000f64270 */
[----:B------:R0:W-:Y:S01]  /*7760*/  MUFU.EX2 R23, R14 ;  /* 0x0000000e00177308 */ /* 0x0001e20000000800 */
[----:B------:R-:W-:Y:S02]  /*7770*/  FMNMX.FTZ R25, R28, R25, !PT ;  /* 0x000000191c197209 */ /* 0x000fe40007810000 */
[----:B------:R-:W-:Y:S02]  /*7780*/  ISETP.LT.OR P2, PT, R37, 0x41, P2 ;  /* 0x000000412500780c */ /* 0x000fe40001741670 */
[----:B------:R-:W-:Y:S02]  /*7790*/  FSEL R30, R30, -INF , !P4 ;  /* 0xff8000001e1e7808 */ /* 0x000fe40006000000 */
[----:B------:R-:W-:Y:S01]  /*77a0*/  FMNMX.FTZ R25, R184, R25, !PT ;  /* 0x00000019b8197209 */ /* 0x000fe20007810000 */
[----:B------:R-:W-:Y:S01]  /*77b0*/  MUFU.EX2 R176, R176 ;  /* 0x000000b000b07308 */ /* 0x000fe20000000800 */
[----:B------:R-:W-:Y:S01]  /*77c0*/  ISETP.GT.AND P5, PT, R45, 0x48, P1 ;  /* 0x000000482d00780c */ /* 0x000fe20000fa4270 */
[----:B0-----:R-:W-:Y:S01]  /*77d0*/  FFMA.FTZ R14, R86, R9, -R51 ;  /* 0x00000009560e7223 */ /* 0x001fe20000010833 */
[----:B------:R-:W-:-:S02]  /*77e0*/  FSEL R186, R31, -INF , !P2 ;  /* 0xff8000001fba7808 */ /* 0x000fc40005000000 */
[----:B------:R-:W-:Y:S02]  /*77f0*/  ISETP.LT.OR P3, PT, R37, 0x42, P3 ;  /* 0x000000422500780c */ /* 0x000fe40001f61670 */
[----:B------:R-:W-:Y:S01]  /*7800*/  FMNMX.FTZ R27, R30, R25, !PT ;  /* 0x000000191e1b7209 */ /* 0x000fe20007810000 */
[----:B------:R-:W-:Y:S01]  /*7810*/  MUFU.EX2 R178, R178 ;  /* 0x000000b200b27308 */ /* 0x000fe20000000800 */
[----:B------:R-:W-:Y:S02]  /*7820*/  ISETP.GT.AND P4, PT, R45, 0x49, P1 ;  /* 0x000000492d00780c */ /* 0x000fe40000f84270 */
[----:B------:R-:W-:Y:S02]  /*7830*/  ISETP.LT.OR P5, PT, R37, 0x49, P5 ;  /* 0x000000492500780c */ /* 0x000fe40002fa1670 */
[----:B------:R-:W-:Y:S02]  /*7840*/  FSEL R32, R32, -INF , !P3 ;  /* 0xff80000020207808 */ /* 0x000fe40005800000 */
[----:B------:R-:W-:Y:S01]  /*7850*/  FMNMX.FTZ R27, R186, R27, !PT ;  /* 0x0000001bba1b7209 */ /* 0x000fe20007810000 */
[----:B------:R-:W-:Y:S01]  /*7860*/  MUFU.EX2 R25, R152 ;  /* 0x0000009800197308 */ /* 0x000fe20000000800 */
[----:B------:R-:W-:-:S02]  /*7870*/  ISETP.GT.AND P2, PT, R45, 0x50, P1 ;  /* 0x000000502d00780c */ /* 0x000fc40000f44270 */
[----:B------:R-:W-:Y:S02]  /*7880*/  FSEL R166, R33, -INF , !P5 ;  /* 0xff80000021a67808 */ /* 0x000fe40006800000 */
[----:B------:R-:W-:Y:S02]  /*7890*/  ISETP.LT.OR P4, PT, R37, 0x4a, P4 ;  /* 0x0000004a2500780c */ /* 0x000fe40002781670 */
[----:B------:R-:W-:Y:S01]  /*78a0*/  FMNMX.FTZ R29, R32, R27, !PT ;  /* 0x0000001b201d7209 */ /* 0x000fe20007810000 */
[----:B------:R-:W-:Y:S01]  /*78b0*/  MUFU.EX2 R172, R172 ;  /* 0x000000ac00ac7308 */ /* 0x000fe20000000800 */
[----:B------:R-:W-:Y:S02]  /*78c0*/  ISETP.GT.AND P3, PT, R45, 0x51, P1 ;  /* 0x000000512d00780c */ /* 0x000fe40000f64270 */
[----:B------:R-:W-:Y:S02]  /*78d0*/  ISETP.LT.OR P2, PT, R37, 0x51, P2 ;  /* 0x000000512500780c */ /* 0x000fe40001741670 */
[----:B------:R-:W-:Y:S01]  /*78e0*/  FSEL R164, R34, -INF , !P4 ;  /* 0xff80000022a47808 */ /* 0x000fe20006000000 */
[----:B------:R-:W-:Y:S01]  /*78f0*/  FFMA.FTZ R34, R84, R9, -R51 ;  /* 0x0000000954227223 */ /* 0x000fe20000010833 */
[----:B------:R-:W-:Y:S01]  /*7900*/  FMNMX.FTZ R29, R166, R29, !PT ;  /* 0x0000001da61d7209 */ /* 0x000fe20007810000 */
[----:B------:R0:W-:Y:S01]  /*7910*/  MUFU.EX2 R27, R14 ;  /* 0x0000000e001b7308 */ /* 0x0001e20000000800 */
[----:B------:R-:W-:-:S02]  /*7920*/  ISETP.GT.AND P5, PT, R45, 0x58, P1 ;  /* 0x000000582d00780c */ /* 0x000fc40000fa4270 */
[----:B------:R-:W-:Y:S02]  /*7930*/  FSEL R188, R35, -INF , !P2 ;  /* 0xff80000023bc7808 */ /* 0x000fe40005000000 */
[----:B------:R-:W-:Y:S02]  /*7940*/  ISETP.LT.OR P3, PT, R37, 0x52, P3 ;  /* 0x000000522500780c */ /* 0x000fe40001f61670 */
[----:B------:R-:W-:Y:S01]  /*7950*/  FMNMX.FTZ R29, R164, R29, !PT ;  /* 0x0000001da41d7209 */ /* 0x000fe20007810000 */
[----:B------:R-:W-:Y:S01]  /*7960*/  MUFU.EX2 R174, R174 ;  /* 0x000000ae00ae7308 */ /* 0x000fe20000000800 */
[----:B------:R-:W-:Y:S01]  /*7970*/  ISETP.GT.AND P4, PT, R45, 0x59, P1 ;  /* 0x000000592d00780c */ /* 0x000fe20000f84270 */
[----:B0-----:R-:W-:Y:S01]  /*7980*/  FFMA.FTZ R14, R82, R9, -R51 ;  /* 0x00000009520e7223 */ /* 0x001fe20000010833 */
[----:B------:R-:W-:Y:S02]  /*7990*/  ISETP.LT.OR P5, PT, R37, 0x59, P5 ;  /* 0x000000592500780c */ /* 0x000fe40002fa1670 */
[----:B------:R-:W-:-:S02]  /*79a0*/  FSEL R36, R36, -INF , !P3 ;  /* 0xff80000024247808 */ /* 0x000fc40005800000 */
[----:B------:R-:W-:Y:S01]  /*79b0*/  FMNMX.FTZ R29, R188, R29, !PT ;  /* 0x0000001dbc1d7209 */ /* 0x000fe20007810000 */
[----:B------:R-:W-:Y:S01]  /*79c0*/  MUFU.EX2 R34, R34 ;  /* 0x0000002200227308 */ /* 0x000fe20000000800 */
[----:B------:R-:W-:Y:S02]  /*79d0*/  ISETP.GT.AND P2, PT, R45, 0x60, P1 ;  /* 0x000000602d00780c */ /* 0x000fe40000f44270 */
[----:B------:R-:W-:Y:S02]  /*79e0*/  FSEL R38, R38, -INF , !P5 ;  /* 0xff80000026267808 */ /* 0x000fe40006800000 */
[----:B------:R-:W-:Y:S02]  /*79f0*/  ISETP.LT.OR P4, PT, R37, 0x5a, P4 ;  /* 0x0000005a2500780c */ /* 0x000fe40002781670 */
[----:B------:R-:W-:Y:S01]  /*7a00*/  FMNMX.FTZ R31, R36, R29, !PT ;  /* 0x0000001d241f7209 */ /* 0x000fe20007810000 */
[----:B------:R-:W-:Y:S01]  /*7a10*/  MUFU.EX2 R64, R64 ;  /* 0x0000004000407308 */ /* 0x000fe20000000800 */
[----:B------:R-:W-:-:S02]  /*7a20*/  ISETP.GT.AND P3, PT, R45, 0x61, P1 ;  /* 0x000000612d00780c */ /* 0x000fc40000f64270 */
[----:B------:R-:W-:Y:S02]  /*7a30*/  ISETP.LT.OR P2, PT, R37, 0x61, P2 ;  /* 0x000000612500780c */ /* 0x000fe40001741670 */
[----:B------:R-:W-:Y:S01]  /*7a40*/  FSEL R84, R39, -INF , !P4 ;  /* 0xff80000027547808 */ /* 0x000fe20006000000 */
[--C-:B------:R-:W-:Y:S01]  /*7a50*/  FFMA.FTZ R39, R62, R9, -R51.reuse ;  /* 0x000000093e277223 */ /* 0x100fe20000010833 */
[----:B------:R-:W-:Y:S01]  /*7a60*/  FMNMX.FTZ R31, R38, R31, !PT ;  /* 0x0000001f261f7209 */ /* 0x000fe20007810000 */
[----:B------:R0:W-:Y:S01]  /*7a70*/  MUFU.EX2 R29, R14 ;  /* 0x0000000e001d7308 */ /* 0x0001e20000000800 */
[----:B------:R-:W-:Y:S02]  /*7a80*/  ISETP.GT.AND P5, PT, R45, 0x68, P1 ;  /* 0x000000682d00780c */ /* 0x000fe40000fa4270 */
[----:B------:R-:W-:Y:S01]  /*7a90*/  FSEL R86, R40, -INF , !P2 ;  /* 0xff80000028567808 */ /* 0x000fe20005000000 */
[----:B------:R-:W-:Y:S01]  /*7aa0*/  FFMA.FTZ R40, R80, R9, -R51 ;  /* 0x0000000950287223 */ /* 0x000fe20000010833 */
[----:B------:R-:W-:-:S02]  /*7ab0*/  ISETP.LT.OR P3, PT, R37, 0x62, P3 ;  /* 0x000000622500780c */ /* 0x000fc40001f61670 */
[----:B------:R-:W-:Y:S01]  /*7ac0*/  FMNMX.FTZ R31, R84, R31, !PT ;  /* 0x0000001f541f7209 */ /* 0x000fe20007810000 */
[----:B------:R-:W-:Y:S01]  /*7ad0*/  MUFU.EX2 R39, R39 ;  /* 0x0000002700277308 */ /* 0x000fe20000000800 */
[----:B------:R-:W-:Y:S01]  /*7ae0*/  ISETP.GT.AND P4, PT, R45, 0x69, P1 ;  /* 0x000000692d00780c */ /* 0x000fe20000f84270 */
[----:B0-----:R-:W-:Y:S01]  /*7af0*/  FFMA.FTZ R14, R78, R9, -R51 ;  /* 0x000000094e0e7223 */ /* 0x001fe20000010833 */
[----:B------:R-:W-:Y:S02]  /*7b00*/  ISETP.LT.OR P5, PT, R37, 0x69, P5 ;  /* 0x000000692500780c */ /* 0x000fe40002fa1670 */
[----:B------:R-:W-:Y:S02]  /*7b10*/  FSEL R82, R41, -INF , !P3 ;  /* 0xff80000029527808 */ /* 0x000fe40005800000 */
[----:B------:R-:W-:Y:S01]  /*7b20*/  FMNMX.FTZ R31, R86, R31, !PT ;  /* 0x0000001f561f7209 */ /* 0x000fe20007810000 */
[----:B------:R-:W-:Y:S01]  /*7b30*/  MUFU.EX2 R40, R40 ;  /* 0x0000002800287308 */ /* 0x000fe20000000800 */
[----:B------:R-:W-:-:S02]  /*7b40*/  ISETP.GT.AND P2, PT, R45, 0x70, P1 ;  /* 0x000000702d00780c */ /* 0x000fc40000f44270 */
[----:B------:R-:W-:Y:S01]  /*7b50*/  FSEL R80, R42, -INF , !P5 ;  /* 0xff8000002a507808 */ /* 0x000fe20006800000 */
[--C-:B------:R-:W-:Y:S01]  /*7b60*/  FFMA.FTZ R42, R76, R9, -R51.reuse ;  /* 0x000000094c2a7223 */ /* 0x100fe20000010833 */
        /* <DEDUP_REMOVED lines=10> */
[----:B------:R-:W-:Y:S02]  /*7c10*/  ISETP.LT.OR P3, PT, R37, 0x72, P3 ;  /* 0x000000722500780c */ /* 0x000fe40001f61670 */
[----:B------:R-:W-:Y:S01]  /*7c20*/  FSEL R152, R46, -INF , !P2 ;  /* 0xff8000002e987808 */ /* 0x000fe20005000000 */
[----:B------:R-:W-:Y:S01]  /*7c30*/  FFMA.FTZ R46, R72, R9, -R51 ;  /* 0x00000009482e7223 */ /* 0x000fe20000010833 */
[----:B------:R-:W-:Y:S01]  /*7c40*/  FMNMX.FTZ R33, R78, R33, !PT ;  /* 0x000000214e217209 */ /* 0x000fe20007810000 */
[----:B------:R-:W-:Y:S01]  /*7c50*/  MUFU.EX2 R42, R42 ;  /* 0x0000002a002a7308 */ /* 0x000fe20000000800 */
[----:B------:R-:W-:Y:S02]  /*7c60*/  ISETP.GT.AND P1, PT, R45, 0x79, P1 ;  /* 0x000000792d00780c */ /* 0x000fe40000f24270 */
[----:B------:R-:W-:Y:S02]  /*7c70*/  ISETP.LT.OR P5, PT, R37, 0x79, P5 ;  /* 0x000000792500780c */ /* 0x000fe40002fa1670 */
[----:B------:R-:W-:-:S02]  /*7c80*/  FSEL R76, R47, -INF , !P3 ;  /* 0xff8000002f4c7808 */ /* 0x000fc40005800000 */
[----:B------:R-:W-:Y:S01]  /*7c90*/  FMNMX.FTZ R33, R152, R33, !PT ;  /* 0x0000002198217209 */ /* 0x000fe20007810000 */
[----:B------:R-:W-:Y:S01]  /*7ca0*/  MUFU.EX2 R46, R46 ;  /* 0x0000002e002e7308 */ /* 0x000fe20000000800 */
[----:B------:R-:W-:Y:S01]  /*7cb0*/  ISETP.LT.OR P1, PT, R37, 0x7a, P1 ;  /* 0x0000007a2500780c */ /* 0x000fe20000f21670 */
[--C-:B------:R-:W-:Y:S01]  /*7cc0*/  FFMA.FTZ R37, R74, R9, -R51.reuse ;  /* 0x000000094a257223 */ /* 0x100fe20000010833 */
[----:B------:R-:W-:Y:S02]  /*7cd0*/  FSEL R190, R49, -INF , !P5 ;  /* 0xff80000031be7808 */ /* 0x000fe40006800000 */
[----:B------:R-:W-:Y:S02]  /*7ce0*/  FMNMX.FTZ R35, R76, R33, !PT ;  /* 0x000000214c237209 */ /* 0x000fe40007810000 */
[----:B------:R-:W-:Y:S01]  /*7cf0*/  FSEL R74, R50, -INF , !P1 ;  /* 0xff800000324a7808 */ /* 0x000fe20004800000 */
[----:B------:R-:W-:Y:S01]  /*7d00*/  MUFU.EX2 R33, R37 ;  /* 0x0000002500217308 */ /* 0x000fe20000000800 */
[----:B------:R-:W-:Y:S01]  /*7d10*/  FMNMX.FTZ R35, R190, R35, !PT ;  /* 0x00000023be237209 */ /* 0x000fe20007810000 */
[----:B------:R-:W-:Y:S01]  /*7d20*/  FFMA.FTZ R50, R70, R9, -R51 ;  /* 0x0000000946327223 */ /* 0x000fe20000010833 */
[----:B------:R-:W-:-:S02]  /*7d30*/  FSEL R56, R10, RZ, P6 ;  /* 0x000000ff0a387208 */ /* 0x000fc40003000000 */
[----:B0-----:R-:W-:Y:S01]  /*7d40*/  FMNMX.FTZ R14, R74, R35, !PT ;  /* 0x000000234a0e7209 */ /* 0x001fe20007810000 */
[-C--:B------:R-:W-:Y:S02]  /*7d50*/  FFMA.FTZ R35, R68, R9.reuse, -R51 ;  /* 0x0000000944237223 */ /* 0x080fe40000010833 */
[----:B------:R-:W-:Y:S01]  /*7d60*/  FADD.FTZ R56, -R56, R11 ;  /* 0x0000000b38387221 */ /* 0x000fe20000010100 */
[----:B------:R-:W-:Y:S01]  /*7d70*/  MUFU.EX2 R50, R50 ;  /* 0x0000003200327308 */ /* 0x000fe20000000800 */
[----:B------:R-:W0:Y:S02]  /*7d80*/  SHFL.BFLY PT, R41, R14, 0x2, 0x1f ;  /* 0x0c401f000e297f89 */ /* 0x000e2400000e0000 */
[----:B------:R-:W-:-:S05]  /*7d90*/  FMUL.FTZ R11, R56, R9 ;  /* 0x00000009380b7220 */ /* 0x000fca0000410000 */
[----:B------:R-:W-:Y:S08]  /*7da0*/  MUFU.EX2 R35, R35 ;  /* 0x0000002300237308 */ /* 0x000ff00000000800 */
[----:B------:R-:W1:Y:S08]  /*7db0*/  MUFU.EX2 R11, R11 ;  /* 0x0000000b000b7308 */ /* 0x000e700000000800 */
[----:B------:R-:W-:Y:S01]  /*7dc0*/  MUFU.EX2 R37, R66 ;  /* 0x0000004200257308 */ /* 0x000fe20000000800 */
[----:B0-----:R-:W-:Y:S01]  /*7dd0*/  FMNMX.FTZ R45, R14, R41, !PT ;  /* 0x000000290e2d7209 */ /* 0x001fe20007810000 */
[-CC-:B------:R-:W-:Y:S01]  /*7de0*/  FFMA.FTZ R41, R54, R9.reuse, -R51.reuse ;  /* 0x0000000936297223 */ /* 0x180fe20000010833 */
[----:B------:R-:W-:-:S03]  /*7df0*/  FFMA.FTZ R54, R58, R9, -R51 ;  /* 0x000000093a367223 */ /* 0x000fc60000010833 */
[----:B------:R-:W0:Y:S02]  /*7e00*/  SHFL.BFLY PT, R14, R45, 0x1, 0x1f ;  /* 0x0c201f002d0e7f89 */ /* 0x000e2400000e0000 */
[----:B------:R-:W-:Y:S01]  /*7e10*/  MUFU.EX2 R41, R41 ;  /* 0x0000002900297308 */ /* 0x000fe20000000800 */
[----:B-1----:R-:W-:-:S07]  /*7e20*/  FFMA.FTZ R56, R11, R5, R180 ;  /* 0x000000050b387223 */ /* 0x002fce00000100b4 */
[----:B------:R-:W-:Y:S08]  /*7e30*/  MUFU.EX2 R54, R54 ;  /* 0x0000003600367308 */ /* 0x000ff00000000800 */
[----:B------:R-:W-:Y:S01]  /*7e40*/  MUFU.EX2 R43, R43 ;  /* 0x0000002b002b7308 */ /* 0x000fe20000000800 */
[----:B0-----:R-:W-:-:S07]  /*7e50*/  FMNMX.FTZ R14, R45, R14, !PT ;  /* 0x0000000e2d0e7209 */ /* 0x001fce0007810000 */
[----:B------:R0:W-:Y:S01]  /*7e60*/  MUFU.EX2 R45, R48 ;  /* 0x00000030002d7308 */ /* 0x0001e20000000800 */
[C---:B------:R-:W-:Y:S01]  /*7e70*/  FSETP.NEU.FTZ.AND P1, PT, R14.reuse, -INF , PT ;  /* 0xff8000000e00780b */ /* 0x040fe20003f3d000 */
[----:B------:R-:W-:-:S03]  /*7e80*/  FMUL.FTZ R47, R14, R9 ;  /* 0x000000090e2f7220 */ /* 0x000fc60000410000 */
[----:B------:R-:W-:Y:S02]  /*7e90*/  FSEL R49, R14, RZ, P1 ;  /* 0x000000ff0e317208 */ /* 0x000fe40000800000 */
[----:B------:R-:W-:Y:S01]  /*7ea0*/  FSEL R47, R47, RZ, P1 ;  /* 0x000000ff2f2f7208 */ /* 0x000fe20000800000 */
[----:B------:R-:W-:Y:S02]  /*7eb0*/  MUFU.EX2 R52, R52 ;  /* 0x0000003400347308 */ /* 0x000fe40000000800 */
[----:B------:R-:W-:Y:S01]  /*7ec0*/  FADD.FTZ R12, -R49, R12 ;  /* 0x0000000c310c7221 */ /* 0x000fe20000010100 */
[----:B------:R-:W-:Y:S01]  /*7ed0*/  FADD.FTZ R49, R15, R56 ;  /* 0x000000380f317221 */ /* 0x000fe20000010000 */
[-CC-:B------:R-:W-:Y:S01]  /*7ee0*/  FFMA.FTZ R181, R53, R9.reuse, -R47.reuse ;  /* 0x0000000935b57223 */ /* 0x180fe2000001082f */
[-CC-:B0-----:R-:W-:Y:S01]  /*7ef0*/  FFMA.FTZ R48, R154, R9.reuse, -R47.reuse ;  /* 0x000000099a307223 */ /* 0x181fe2000001082f */
[-C--:B------:R-:W-:Y:S01]  /*7f00*/  FMUL.FTZ R12, R12, R9.reuse ;  /* 0x000000090c0c7220 */ /* 0x080fe20000410000 */
[-CC-:B------:R-:W-:Y:S01]  /*7f10*/  FFMA.FTZ R183, R18, R9.reuse, -R47.reuse ;  /* 0x0000000912b77223 */ /* 0x180fe2000001082f */
[-CC-:B------:R-:W-:Y:S01]  /*7f20*/  FFMA.FTZ R18, R156, R9.reuse, -R47.reuse ;  /* 0x000000099c127223 */ /* 0x180fe2000001082f */
[-CC-:B------:R-:W-:Y:S01]  /*7f30*/  FFMA.FTZ R177, R158, R9.reuse, -R47.reuse ;  /* 0x000000099eb17223 */ /* 0x180fe2000001082f */
[----:B------:R-:W-:Y:S01]  /*7f40*/  MUFU.EX2 R181, R181 ;  /* 0x000000b500b57308 */ /* 0x000fe20000000800 */
[-CC-:B------:R-:W-:Y:S01]  /*7f50*/  FFMA.FTZ R20, R20, R9.reuse, -R47.reuse ;  /* 0x0000000914147223 */ /* 0x180fe2000001082f */
[-CC-:B------:R-:W-:Y:S01]  /*7f60*/  FFMA.FTZ R179, R160, R9.reuse, -R47.reuse ;  /* 0x00000009a0b37223 */ /* 0x180fe2000001082f */
[-C--:B------:R-:W-:Y:S01]  /*7f70*/  FFMA.FTZ R22, R22, R9.reuse, -R47 ;  /* 0x0000000916167223 */ /* 0x080fe2000001082f */
[----:B------:R-:W-:Y:S01]  /*7f80*/  FADD.FTZ R58, R182, R49 ;  /* 0x00000031b63a7221 */ /* 0x000fe20000010000 */
[-CC-:B------:R-:W-:Y:S01]  /*7f90*/  FFMA.FTZ R173, R162, R9.reuse, -R47.reuse ;  /* 0x00000009a2ad7223 */ /* 0x180fe2000001082f */
[-CC-:B------:R-:W-:Y:S01]  /*7fa0*/  FFMA.FTZ R24, R24, R9.reuse, -R47.reuse ;  /* 0x0000000918187223 */ /* 0x180fe2000001082f */
[-CC-:B------:R-:W-:Y:S01]  /*7fb0*/  FFMA.FTZ R175, R26, R9.reuse, -R47.reuse ;  /* 0x000000091aaf7223 */ /* 0x180fe2000001082f */
[----:B------:R-:W0:Y:S01]  /*7fc0*/  MUFU.EX2 R12, R12 ;  /* 0x0000000c000c7308 */ /* 0x000e220000000800 */
[----:B------:R-:W-:Y:S01]  /*7fd0*/  FADD.FTZ R49, R17, R58 ;  /* 0x0000003a11317221 */ /* 0x000fe20000010000 */
[-CC-:B------:R-:W-:Y:S01]  /*7fe0*/  FFMA.FTZ R26, R168, R9.reuse, -R47.reuse ;  /* 0x00000009a81a7223 */ /* 0x180fe2000001082f */
[-CC-:B------:R-:W-:Y:S01]  /*7ff0*/  FFMA.FTZ R169, R170, R9.reuse, -R47.reuse ;  /* 0x00000009aaa97223 */ /* 0x180fe2000001082f */
[-C--:B------:R-:W-:Y:S01]  /*8000*/  FFMA.FTZ R28, R28, R9.reuse, -R47 ;  /* 0x000000091c1c7223 */ /* 0x080fe2000001082f */
[----:B------:R-:W-:Y:S01]  /*8010*/  FADD.FTZ R58, R176, R49 ;  /* 0x00000031b03a7221 */ /* 0x000fe20000010000 */
[-CC-:B------:R-:W-:Y:S01]  /*8020*/  FFMA.FTZ R163, R38, R9.reuse, -R47.reuse ;  /* 0x0000000926a37223 */ /* 0x180fe2000001082f */
[-CC-:B------:R-:W-:Y:S01]  /*8030*/  FFMA.FTZ R171, R184, R9.reuse, -R47.reuse ;  /* 0x00000009b8ab7223 */ /* 0x180fe2000001082f */
[----:B------:R-:W1:Y:S01]  /*8040*/  MUFU.EX2 R48, R48 ;  /* 0x0000003000307308 */ /* 0x000e620000000800 */
[----:B------:R-:W-:Y:S01]  /*8050*/  FADD.FTZ R49, R19, R58 ;  /* 0x0000003a13317221 */ /* 0x000fe20000010000 */
[-CC-:B------:R-:W-:Y:S01]  /*8060*/  FFMA.FTZ R30, R30, R9.reuse, -R47.reuse ;  /* 0x000000091e1e7223 */ /* 0x180fe2000001082f */
[-CC-:B------:R-:W-:Y:S01]  /*8070*/  FFMA.FTZ R165, R186, R9.reuse, -R47.reuse ;  /* 0x00000009baa57223 */ /* 0x180fe2000001082f */
[-C--:B------:R-:W-:Y:S01]  /*8080*/  FFMA.FTZ R32, R32, R9.reuse, -R47 ;  /* 0x0000000920207223 */ /* 0x080fe2000001082f */
[----:B------:R-:W-:Y:S01]  /*8090*/  FADD.FTZ R58, R178, R49 ;  /* 0x00000031b23a7221 */ /* 0x000fe20000010000 */
[-CC-:B------:R-:W-:Y:S01]  /*80a0*/  FFMA.FTZ R167, R166, R9.reuse, -R47.reuse ;  /* 0x00000009a6a77223 */ /* 0x180fe2000001082f */
[-C--:B------:R-:W-:Y:S01]  /*80b0*/  FFMA.FTZ R56, R164, R9.reuse, -R47 ;  /* 0x00000009a4387223 */ /* 0x080fe2000001082f */
[----:B------:R-:W2:Y:S01]  /*80c0*/  MUFU.EX2 R183, R183 ;  /* 0x000000b700b77308 */ /* 0x000ea20000000800 */
[----:B0-----:R-:W-:Y:S01]  /*80d0*/  FFMA.FTZ R5, R12, R4, R181 ;  /* 0x000000040c057223 */ /* 0x001fe200000100b5 */
[----:B------:R-:W-:Y:S01]  /*80e0*/  FADD.FTZ R49, R21, R58 ;  /* 0x0000003a15317221 */ /* 0x000fe20000010000 */
[-CC-:B------:R-:W-:Y:S01]  /*80f0*/  FFMA.FTZ R161, R188, R9.reuse, -R47.reuse ;  /* 0x00000009bca17223 */ /* 0x180fe2000001082f */
[-CC-:B------:R-:W-:Y:S01]  /*8100*/  FFMA.FTZ R36, R36, R9.reuse, -R47.reuse ;  /* 0x0000000924247223 */ /* 0x180fe2000001082f */
[-C--:B------:R-:W-:Y:S01]  /*8110*/  FFMA.FTZ R84, R84, R9.reuse, -R47 ;  /* 0x0000000954547223 */ /* 0x080fe2000001082f */
[----:B------:R-:W-:Y:S01]  /*8120*/  FADD.FTZ R38, R172, R49 ;  /* 0x00000031ac267221 */ /* 0x000fe20000010000 */
[-C--:B------:R-:W-:Y:S01]  /*8130*/  FFMA.FTZ R86, R86, R9.reuse, -R47 ;  /* 0x0000000956567223 */ /* 0x080fe2000001082f */
[----:B------:R-:W0:Y:S01]  /*8140*/  MUFU.EX2 R18, R18 ;  /* 0x0000001200127308 */ /* 0x000e220000000800 */
[----:B-1----:R-:W-:Y:S01]  /*8150*/  FADD.FTZ R4, R48, R5 ;  /* 0x0000000530047221 */ /* 0x002fe20000010000 */
[----:B------:R-:W-:Y:S01]  /*8160*/  FADD.FTZ R49, R23, R38 ;  /* 0x0000002617317221 */ /* 0x000fe20000010000 */
[-CC-:B------:R-:W-:Y:S01]  /*8170*/  FFMA.FTZ R82, R82, R9.reuse, -R47.reuse ;  /* 0x0000000952527223 */ /* 0x180fe2000001082f */
[-CC-:B------:R-:W-:Y:S01]  /*8180*/  FFMA.FTZ R80, R80, R9.reuse, -R47.reuse ;  /* 0x0000000950507223 */ /* 0x180fe2000001082f */
[-C--:B------:R-:W-:Y:S01]  /*8190*/  FFMA.FTZ R78, R78, R9.reuse, -R47 ;  /* 0x000000094e4e7223 */ /* 0x080fe2000001082f */
[----:B------:R-:W-:Y:S01]  /*81a0*/  FADD.FTZ R38, R174, R49 ;  /* 0x00000031ae267221 */ /* 0x000fe20000010000 */
[-CC-:B------:R-:W-:Y:S01]  /*81b0*/  FFMA.FTZ R152, R152, R9.reuse, -R47.reuse ;  /* 0x0000000998987223 */ /* 0x180fe2000001082f */
[----:B------:R-:W1:Y:S01]  /*81c0*/  MUFU.EX2 R177, R177 ;  /* 0x000000b100b17308 */ /* 0x000e620000000800 */
[----:B--2---:R-:W-:Y:S01]  /*81d0*/  FADD.FTZ R5, R183, R4 ;  /* 0x00000004b7057221 */ /* 0x004fe20000010000 */
[----:B------:R-:W-:Y:S01]  /*81e0*/  FADD.FTZ R38, R25, R38 ;  /* 0x0000002619267221 */ /* 0x000fe20000010000 */
[-CC-:B------:R-:W-:Y:S01]  /*81f0*/  FFMA.FTZ R76, R76, R9.reuse, -R47.reuse ;  /* 0x000000094c4c7223 */ /* 0x180fe2000001082f */
[-CC-:B------:R-:W-:Y:S01]  /*8200*/  FFMA.FTZ R190, R190, R9.reuse, -R47.reuse ;  /* 0x00000009bebe7223 */ /* 0x180fe2000001082f */
[----:B------:R-:W-:-:S03]  /*8210*/  FFMA.FTZ R47, R74, R9, -R47 ;  /* 0x000000094a2f7223 */ /* 0x000fc6000001082f */
        /* <DEDUP_REMOVED lines=18> */
[----:B------:R-:W-:-:S06]  /*8340*/  FADD.FTZ R5, R27, R38 ;  /* 0x000000261b057221 */ /* 0x000fcc0000010000 */
        /* <DEDUP_REMOVED lines=60> */
.L_x_7592:
[----:B------:R-:W-:Y:S01]  /*8710*/  ULEA UR6, UR55, UR40, 0x3 ;  /* 0x0000002837067291 */ /* 0x000fe2000f8e183f */
[----:B------:R-:W-:Y:S01]  /*8720*/  ISETP.GT.AND P1, PT, R13, UR54, PT ;  /* 0x000000360d007c0c */ /* 0x000fe2000bf24270 */
[----:B------:R-:W-:Y:S01]  /*8730*/  UMOV UR56, UR45 ;  /* 0x0000002d00387c82 */ /* 0x000fe20008000000 */
[----:B------:R-:W-:Y:S01]  /*8740*/  UMOV UR55, UR46 ;  /* 0x0000002e00377c82 */ /* 0x000fe20008000000 */
        /* <DEDUP_REMOVED lines=101> */
[----:B------:R-:W-:Y:S01]  /*8da0*/  IADD3 R13, R13, -0x1, RZ ;  /* 0xffffffff0d0d7810 */ /* 0x000fe20007ffe0ff */
[----:B------:R-:W-:Y:S06]  /*8db0*/  @P1 BRA `(.L_x_7593) ;  /* 0xffffffc400b81947 */ /* 0x000fec000383ffff */
[----:B------:R-:W-:-:S07]  /*8dc0*/  IMAD.MOV.U32 R15, RZ, RZ, R13 ;  /* 0x000000ffff0f7224 */ /* 0x000fce00078e000d */
.L_x_7574:
[----:B------:R-:W0:Y:S01]  /*8dd0*/  S2UR UR6, SR_CTAID.X ;  /* 0x00000000000679c3 */ /* 0x000e220000002500 */
[----:B------:R-:W-:Y:S01]  /*8de0*/  IADD3 R11, -R8, 0x1, RZ ;  /* 0x00000001080b7810 */ /* 0x000fe20007ffe1ff */
[----:B------:R-:W-:Y:S02]  /*8df0*/  UISETP.NE.AND UP1, UPT, UR42, URZ, UPT ;  /* 0x0000003f2a00728c */ /* 0x000fe4000bf25270 */
[----:B------:R-:W-:Y:S02]  /*8e00*/  UISETP.NE.AND UP0, UPT, UR41, URZ, UPT ;  /* 0x0000003f2900728c */ /* 0x000fe4000bf05270 */
[----:B------:R-:W-:-:S04]  /*8e10*/  IMAD R11, R2, UR51, R11 ;  /* 0x00000033020b7c24 */ /* 0x000fc8000f8e020b */
[----:B------:R-:W-:Y:S02]  /*8e20*/  PLOP3.LUT P1, PT, PT, PT, UP0, 0x40, 0x0 ;  /* 0x000000000000781c */ /* 0x000fe40003f2e808 */
[----:B------:R-:W-:Y:S01]  /*8e30*/  R2UR UR11, R11 ;  /* 0x000000000b0b72ca */ /* 0x000fe200000e0000 */
[----:B------:R-:W-:Y:S01]  /*8e40*/  @UP1 ULDC UR14, c[0x0][0x450] ;  /* 0x00011400000e1ab9 */ /* 0x000fe20000000800 */
[----:B0-----:R-:W-:-:S03]  /*8e50*/  ULEA UR10, UR6, 0x7f, 0x7 ;  /* 0x0000007f060a7891 */ /* 0x001fc6000f8e383f */
[----:B------:R-:W-:Y:S02]  /*8e60*/  @UP1 ULDC UR6, c[0x0][0x44c] ;  /* 0x0001130000061ab9 */ /* 0x000fe40000000800 */
        /* <DEDUP_REMOVED lines=17> */
.L_x_7595:
[----:B------:R-:W-:Y:S02]  /*8f80*/  ULDC UR14, c[0x0][0x9e4] ;  /* 0x00027900000e7ab9 */ /* 0x000fe40000000800 */
[----:B------:R-:W-:-:S11]  /*8f90*/  UISETP.NE.AND UP0, UPT, UR14, 0x1, UPT ;  /* 0x000000010e00788c */ /* 0x000fd6000bf05270 */
[----:B------:R-:W-:Y:S02]  /*8fa0*/  @UP0 ULDC.64 UR18, c[0x0][0x9e8] ;  /* 0x00027a0000120ab9 */ /* 0x000fe40000000a00 */
[----:B------:R-:W-:-:S04]  /*8fb0*/  UIMAD.WIDE.U32 UR6, UR10, UR18, URZ ;  /* 0x000000120a0672a5 */ /* 0x000fc8000f8e003f */
[----:B------:R-:W-:-:S12]  /*8fc0*/  @UP0 USHF.R.U32.HI UR10, URZ, UR19, UR7 ;  /* 0x000000133f0a0299 */ /* 0x000fd80008011607 */
.L_x_7596:
[----:B------:R-:W-:-:S04]  /*8fd0*/  UIMAD UR10, UR10, UR14, URZ ;  /* 0x0000000e0a0a72a4 */ /* 0x000fc8000f8e023f */
[----:B------:R-:W-:-:S04]  /*8fe0*/  UISETP.LT.AND UP0, UPT, UR11, UR10, UPT ;  /* 0x0000000a0b00728c */ /* 0x000fc8000bf01270 */
[----:B------:R-:W-:-:S12]  /*8ff0*/  USEL UR11, UR11, UR10, !UP0 ;  /* 0x0000000a0b0b7287 */ /* 0x000fd8000c000000 */
.L_x_7594:
[----:B------:R-:W-:-:S04]  /*9000*/  UIADD3 UR11, UR11, 0x7f, URZ ;  /* 0x0000007f0b0b7890 */ /* 0x000fc8000fffe03f */
        /* <DEDUP_REMOVED lines=13> */
.L_x_7608:
[----:B------:R-:W-:Y:S01]  /*90e0*/  ISETP.NE.AND P2, PT, RZ, UR39, PT ;  /* 0x00000027ff007c0c */ /* 0x000fe2000bf45270 */
[----:B------:R-:W-:-:S04]  /*90f0*/  UISETP.NE.AND UP0, UPT, UR52, 0x1, UPT ;  /* 0x000000013400788c */ /* 0x000fc8000bf05270 */
[----:B------:R-:W-:-:S04]  /*9100*/  USEL UR45, URZ, 0x1, UP0 ;  /* 0x000000013f2d7887 */ /* 0x000fc80008000000 */
[----:B------:R-:W-:-:S04]  /*9110*/  ULOP3.LUT UR45, UR53, UR45, URZ, 0x3c, !UPT ;  /* 0x0000002d352d7292 */ /* 0x000fc8000f8e3c3f */
[----:B------:R-:W-:Y:S08]  /*9120*/  @P2 BRA `(.L_x_7598) ;  /* 0x0000000000382947 */ /* 0x000ff00003800000 */
[----:B------:R-:W-:Y:S05]  /*9130*/  @!P0 BRA `(.L_x_7599) ;  /* 0x0000000000048947 */ /* 0x000fea0003800000 */
[----:B------:R-:W-:Y:S01]  /*9140*/  BPT.TRAP 0x1 ;  /* 0x000000040000795c */ /* 0x000fe20000300000 */
.L_x_7599:
        /* <DEDUP_REMOVED lines=9> */
.L_x_7600:
[----:B-1----:R-:W-:Y:S05]  /*91e0*/  @P1 BRA `(.L_x_7598) ;  /* 0x0000000000081947 */ /* 0x002fea0003800000 */
[----:B------:R-:W1:Y:S02]  /*91f0*/  SYNCS.PHASECHK.TRANS64.TRYWAIT P1, [UR6+0x28830], R9 ;  /* 0x02883009ff0075a7 */ /* 0x000e640008020146 */
[----:B-1----:R-:W-:Y:S05]  /*9200*/  @!P1 BRA `(.L_x_7601) ;  /* 0x000000c400109947 */ /* 0x002fea0003800000 */
.L_x_7598:
        /* <DEDUP_REMOVED lines=50> */
.L_x_7603:
[----:B------:R-:W-:Y:S01]  /*9530*/  ULEA UR6, UR52, UR40, 0x3 ;  /* 0x0000002834067291 */ /* 0x000fe2000f8e183f */
[----:B------:R-:W-:-:S05]  /*9540*/  IMAD.U32 R9, RZ, RZ, UR53 ;  /* 0x00000035ff097e24 */ /* 0x000fca000f8e00ff */
[----:B------:R-:W-:-:S04]  /*9550*/  SHF.L.U32 R9, R9, 0x1f, RZ ;  /* 0x0000001f09097819 */ /* 0x000fc800000006ff */
[----:B------:R0:W1:Y:S01]  /*9560*/  SYNCS.PHASECHK.TRANS64.TRYWAIT P1, [UR6+0x28850], R9 ;  /* 0x02885009ff0075a7 */ /* 0x0000620008020146 */
[----:B------:R-:W-:Y:S05]  /*9570*/  @!P0 BRA `(.L_x_7604) ;  /* 0x0000000000048947 */ /* 0x000fea0003800000 */
[----:B------:R-:W-:Y:S01]  /*9580*/  BPT.TRAP 0x1 ;  /* 0x000000040000795c */ /* 0x000fe20000300000 */
.L_x_7604:
[----:B-1----:R-:W-:Y:S05]  /*9590*/  @P1 BRA `(.L_x_7602) ;  /* 0x0000000000081947 */ /* 0x002fea0003800000 */
[----:B------:R-:W1:Y:S02]  /*95a0*/  SYNCS.PHASECHK.TRANS64.TRYWAIT P1, [UR6+0x28850], R9 ;  /* 0x02885009ff0075a7 */ /* 0x000e640008020146 */
[----:B-1----:R-:W-:Y:S05]  /*95b0*/  @!P1 BRA `(.L_x_7605) ;  /* 0x000000c0003c9947 */ /* 0x002fea0003800000 */
.L_x_7602:
        /* <DEDUP_REMOVED lines=49> */
.L_x_7606:
        /* <DEDUP_REMOVED lines=194> */
[----:B--2---:R-:W-:Y:S02]  /*a4f0*/  FMNMX.FTZ R17, R210, R9, !PT ;  /* 0x00000009d2117209 */ /* 0x004fe40007810000 */
[----:B------:R-:W1:Y:S03]  /*a500*/  LDC R9, c[0x0][0x988] ;  /* 0x00026200ff097b82 */ /* 0x000e660000000800 */
[----:B------:R-:W2:Y:S01]  /*a510*/  SHFL.BFLY PT, R10, R17, 0x2, 0x1f ;  /* 0x0c401f00110a7f89 */ /* 0x000ea200000e0000 */
[----:B0-----:R-:W-:-:S05]  /*a520*/  FMNMX.FTZ R15, R84, R15, !PT ;  /* 0x0000000f540f7209 */ /* 0x001fca0007810000 */
[----:B------:R-:W0:Y:S01]  /*a530*/  SHFL.BFLY PT, R14, R15, 0x2, 0x1f ;  /* 0x0c401f000f0e7f89 */ /* 0x000e2200000e0000 */
[----:B--2---:R-:W-:-:S05]  /*a540*/  FMNMX.FTZ R19, R17, R10, !PT ;  /* 0x0000000a11137209 */ /* 0x004fca0007810000 */
[----:B------:R-:W2:Y:S01]  /*a550*/  SHFL.BFLY PT, R10, R19, 0x1, 0x1f ;  /* 0x0c201f00130a7f89 */ /* 0x000ea200000e0000 */
[----:B0-----:R-:W-:-:S05]  /*a560*/  FMNMX.FTZ R21, R15, R14, !PT ;  /* 0x0000000e0f157209 */ /* 0x001fca0007810000 */
[----:B------:R-:W0:Y:S01]  /*a570*/  SHFL.BFLY PT, R14, R21, 0x1, 0x1f ;  /* 0x0c201f00150e7f89 */ /* 0x000e2200000e0000 */
[----:B--2---:R-:W-:-:S05]  /*a580*/  FMNMX.FTZ R10, R19, R10, !PT ;  /* 0x0000000a130a7209 */ /* 0x004fca0007810000 */
[CC--:B-1----:R-:W-:Y:S01]  /*a590*/  FMUL.FTZ R45, R10.reuse, R9.reuse ;  /* 0x000000090a2d7220 */ /* 0x0c2fe20000410000 */
[----:B------:R-:W-:Y:S01]  /*a5a0*/  FADD.FTZ R36, -R10, R11 ;  /* 0x0000000b0a247221 */ /* 0x000fe20000010100 */
[----:B0-----:R-:W-:Y:S02]  /*a5b0*/  FMNMX.FTZ R14, R21, R14, !PT ;  /* 0x0000000e150e7209 */ /* 0x001fe40007810000 */
[-CC-:B------:R-:W-:Y:S01]  /*a5c0*/  FFMA.FTZ R15, R156, R9.reuse, -R45.reuse ;  /* 0x000000099c0f7223 */ /* 0x180fe2000001082d */
[-CC-:B------:R-:W-:Y:S01]  /*a5d0*/  FFMA.FTZ R19, R164, R9.reuse, -R45.reuse ;  /* 0x00000009a4137223 */ /* 0x180fe2000001082d */
[-CC-:B------:R-:W-:Y:S01]  /*a5e0*/  FFMA.FTZ R17, R160, R9.reuse, -R45.reuse ;  /* 0x00000009a0117223 */ /* 0x180fe2000001082d */
[-C--:B------:R-:W-:Y:S01]  /*a5f0*/  FFMA.FTZ R156, R166, R9.reuse, -R45 ;  /* 0x00000009a69c7223 */ /* 0x080fe2000001082d */
[----:B------:R-:W-:Y:S01]  /*a600*/  FADD.FTZ R86, -R14, R13 ;  /* 0x0000000d0e567221 */ /* 0x000fe20000010100 */
[-CC-:B------:R-:W-:Y:S01]  /*a610*/  FFMA.FTZ R13, R152, R9.reuse, -R45.reuse ;  /* 0x00000009980d7223 */ /* 0x180fe2000001082d */
        /* <DEDUP_REMOVED lines=65> */
[----:B------:R-:W-:-:S04]  /*aa30*/  FFMA.FTZ R82, R82, R9, -R45 ;  /* 0x0000000952527223 */ /* 0x000fc8000001082d */
        /* <DEDUP_REMOVED lines=18> */
[-CC-:B------:R-:W-:Y:S01]  /*ab60*/  FFMA.FTZ R38, R60, R9.reuse, -R45.reuse ;  /* 0x000000093c267223 */ /* 0x180fe2000001082d */
[----:B------:R-:W-:-:S05]  /*ab70*/  FFMA.FTZ R45, R84, R9, -R45 ;  /* 0x00000009542d7223 */ /* 0x000fca000001082d */
        /* <DEDUP_REMOVED lines=108> */
.L_x_7607:
[----:B------:R-:W-:Y:S01]  /*b240*/  ULEA UR6, UR52, UR40, 0x3 ;  /* 0x0000002834067291 */ /* 0x000fe2000f8e183f */
[----:B------:R-:W-:Y:S01]  /*b250*/  ISETP.GT.AND P1, PT, R8, UR51, PT ;  /* 0x0000003308007c0c */ /* 0x000fe2000bf24270 */
[----:B------:R-:W-:Y:S01]  /*b260*/  UMOV UR53, UR45 ;  /* 0x0000002d00357c82 */ /* 0x000fe20008000000 */
[----:B------:R-:W-:Y:S01]  /*b270*/  UMOV UR52, UR46 ;  /* 0x0000002e00347c82 */ /* 0x000fe20008000000 */
[----:B------:R-:W-:Y:S01]  /*b280*/  UIADD3 UR6, UR6, 0x28860, URZ ;  /* 0x0002886006067890 */ /* 0x000fe2000fffe03f */
[----:B------:R-:W-:Y:S01]  /*b290*/  F2FP.F16.F32.PACK_AB R180, R86, R13 ;  /* 0x0000000d56b4723e */ /* 0x000fe200000000ff */
[----:B------:R-:W-:Y:S01]  /*b2a0*/  FMUL.FTZ R90, R90, R11 ;  /* 0x0000000b5a5a7220 */ /* 0x000fe20000410000 */
[----:B------:R-:W-:Y:S01]  /*b2b0*/  F2FP.F16.F32.PACK_AB R182, R152, R15 ;  /* 0x0000000f98b6723e */ /* 0x000fe200000000ff */
[----:B------:R-:W-:Y:S01]  /*b2c0*/  UPRMT UR6, UR43, 0x654, UR6 ;  /* 0x000006542b067896 */ /* 0x000fe20008000006 */
[----:B------:R-:W-:Y:S01]  /*b2d0*/  F2FP.F16.F32.PACK_AB R176, R154, R17 ;  /* 0x000000119ab0723e */ /* 0x000fe200000000ff */
[----:B------:R-:W-:Y:S01]  /*b2e0*/  FMUL.FTZ R91, R91, R11 ;  /* 0x0000000b5b5b7220 */ /* 0x000fe20000410000 */
[----:B------:R-:W-:Y:S01]  /*b2f0*/  F2FP.F16.F32.PACK_AB R178, R156, R19 ;  /* 0x000000139cb2723e */ /* 0x000fe200000000ff */
[----:B------:R-:W-:Y:S01]  /*b300*/  FMUL.FTZ R94, R94, R11 ;  /* 0x0000000b5e5e7220 */ /* 0x000fe20000410000 */
[----:B------:R-:W-:Y:S01]  /*b310*/  F2FP.F16.F32.PACK_AB R172, R158, R21 ;  /* 0x000000159eac723e */ /* 0x000fe200000000ff */
        /* <DEDUP_REMOVED lines=31> */
[-C--:B------:R-:W-:Y:S01]  /*b510*/  FMUL.FTZ R88, R88, R36.reuse ;  /* 0x0000002458587220 */ /* 0x080fe20000410000 */
        /* <DEDUP_REMOVED lines=11> */
[----:B------:R-:W-:Y:S01]  /*b5d0*/  FMUL.FTZ R100, R100, R36 ;  /* 0x0000002464647220 */ /* 0x000fe20000410000 */
        /* <DEDUP_REMOVED lines=40> */
[-C--:B------:R-:W-:Y:S01]  /*b860*/  FMUL.FTZ R141, R141, R36.reuse ;  /* 0x000000248d8d7220 */ /* 0x080fe20000410000 */
[-C--:B------:R-:W-:Y:S01]  /*b870*/  FMUL.FTZ R144, R144, R36.reuse ;  /* 0x0000002490907220 */ /* 0x080fe20000410000 */
[-C--:B------:R-:W-:Y:S01]  /*b880*/  FMUL.FTZ R145, R145, R36.reuse ;  /* 0x0000002491917220 */ /* 0x080fe20000410000 */
[-C--:B------:R-:W-:Y:S01]  /*b890*/  FMUL.FTZ R148, R148, R36.reuse ;  /* 0x0000002494947220 */ /* 0x080fe20000410000 */
[----:B------:R-:W-:Y:S01]  /*b8a0*/  FMUL.FTZ R149, R149, R36 ;  /* 0x0000002495957220 */ /* 0x000fe20000410000 */
[----:B------:R-:W-:Y:S01]  /*b8b0*/  IADD3 R8, R8, -0x1, RZ ;  /* 0xffffffff08087810 */ /* 0x000fe20007ffe0ff */
[----:B------:R-:W-:-:S02]  /*b8c0*/  IMAD.MOV.U32 R13, RZ, RZ, R14 ;  /* 0x000000ffff0d7224 */ /* 0x000fc400078e000e */
[----:B------:R-:W-:Y:S01]  /*b8d0*/  IMAD.MOV.U32 R11, RZ, RZ, R10 ;  /* 0x000000ffff0b7224 */ /* 0x000fe200078e000a */
[----:B------:R-:W-:Y:S06]  /*b8e0*/  @P1 BRA `(.L_x_7608) ;  /* 0xffffffd400fc1947 */ /* 0x000fec000383ffff */
[----:B------:R-:W-:-:S07]  /*b8f0*/  IMAD.MOV.U32 R15, RZ, RZ, R8 ;  /* 0x000000ffff0f7224 */ /* 0x000fce00078e0008 */
.L_x_7597:
[----:B------:R-:W-:-:S13]  /*b900*/  ISETP.GE.AND P1, PT, R15, UR38, PT ;  /* 0x000000260f007c0c */ /* 0x000fda000bf26270 */
[----:B------:R-:W-:Y:S05]  /*b910*/  @!P1 BRA `(.L_x_7609) ;  /* 0x0000003800589947 */ /* 0x000fea0003800000 */
[C---:B------:R-:W-:Y:S01]  /*b920*/  VIADD R8, R16.reuse, 0x8 ;  /* 0x0000000810087836 */ /* 0x040fe20000000000 */
[----:B------:R-:W-:Y:S01]  /*b930*/  IADD3 R16, -R16, 0xb, RZ ;  /* 0x0000000b10107810 */ /* 0x000fe20007ffe1ff */
        /* <DEDUP_REMOVED lines=9> */
.L_x_7628:
[----:B------:R-:W-:Y:S01]  /*b9d0*/  UIADD3 UR46, UR55, 0x1, URZ ;  /* 0x00000001372e7890 */ /* 0x000fe2000fffe03f */
[----:B------:R-:W-:-:S03]  /*b9e0*/  ISETP.NE.AND P2, PT, RZ, UR39, PT ;  /* 0x00000027ff007c0c */ /* 0x000fc6000bf45270 */
[----:B------:R-:W-:-:S04]  /*b9f0*/  UISETP.NE.AND UP0, UPT, UR46, 0x2, UPT ;  /* 0x000000022e00788c */ /* 0x000fc8000bf05270 */
[----:B------:R-:W-:Y:S02]  /*ba00*/  USEL UR45, URZ, 0x1, UP0 ;  /* 0x000000013f2d7887 */ /* 0x000fe40008000000 */
[----:B------:R-:W-:Y:S02]  /*ba10*/  USEL UR46, UR46, URZ, UP0 ;  /* 0x0000003f2e2e7287 */ /* 0x000fe40008000000 */
[----:B------:R-:W-:Y:S02]  /*ba20*/  ULOP3.LUT UR45, UR56, UR45, URZ, 0x3c, !UPT ;  /* 0x0000002d382d7292 */ /* 0x000fe4000f8e3c3f */
[----:B--2---:R-:W-:Y:S10]  /*ba30*/  @P2 BRA `(.L_x_7610) ;  /* 0x00000000002c2947 */ /* 0x004ff40003800000 */
[----:B------:R-:W-:Y:S05]  /*ba40*/  @!P0 BRA `(.L_x_7611) ;  /* 0x0000000000048947 */ /* 0x000fea0003800000 */
[----:B------:R-:W-:Y:S01]  /*ba50*/  BPT.TRAP 0x1 ;  /* 0x000000040000795c */ /* 0x000fe20000300000 */
.L_x_7611:
[----:B------:R-:W-:Y:S01]  /*ba60*/  ULEA UR6, UR46, UR40, 0x3 ;  /* 0x000000282e067291 */ /* 0x000fe2000f8e183f */
[----:B------:R-:W-:-:S05]  /*ba70*/  IMAD.U32 R9, RZ, RZ, UR45 ;  /* 0x0000002dff097e24 */ /* 0x000fca000f8e00ff */
[----:B------:R-:W-:-:S04]  /*ba80*/  SHF.L.U32 R9, R9, 0x1f, RZ ;  /* 0x0000001f09097819 */ /* 0x000fc800000006ff */
[----:B------:R0:W1:Y:S01]  /*ba90*/  SYNCS.PHASECHK.TRANS64.TRYWAIT P1, [UR6+0x28830], R9 ;  /* 0x02883009ff0075a7 */ /* 0x0000620008020146 */
[----:B------:R-:W-:Y:S05]  /*baa0*/  @!P0 BRA `(.L_x_7612) ;  /* 0x0000000000048947 */ /* 0x000fea0003800000 */
[----:B------:R-:W-:Y:S01]  /*bab0*/  BPT.TRAP 0x1 ;  /* 0x000000040000795c */ /* 0x000fe20000300000 */
.L_x_7612:
[----:B-1----:R-:W-:Y:S05]  /*bac0*/  @P1 BRA `(.L_x_7610) ;  /* 0x0000000000081947 */ /* 0x002fea0003800000 */
[----:B------:R-:W1:Y:S02]  /*bad0*/  SYNCS.PHASECHK.TRANS64.TRYWAIT P1, [UR6+0x28830], R9 ;  /* 0x02883009ff0075a7 */ /* 0x000e640008020146 */
[----:B-1----:R-:W-:Y:S05]  /*bae0*/  @!P1 BRA `(.L_x_7613) ;  /* 0x0000009c00089947 */ /* 0x002fea0003800000 */
.L_x_7610:
[----:B------:R2:W-:Y:S01]  /*baf0*/  BAR.SYNC.DEFER_BLOCKING R8, 0x100 ;  /* 0x000400080000751d */ /* 0x0005e20000010000 */
[----:B------:R-:W-:Y:S01]  /*bb00*/  R2UR UR32, R6 ;  /* 0x00000000062072ca */ /* 0x000fe200000e0000 */
[----:B------:R-:W-:Y:S01]  /*bb10*/  ULEA UR34, UR46, UR44, 0xb ;  /* 0x0000002c2e227291 */ /* 0x000fe2000f8e583f */
[----:B------:R-:W-:-:S03]  /*bb20*/  R2UR UR33, R7 ;  /* 0x00000000072172ca */ /* 0x000fc600000e0000 */
        /* <DEDUP_REMOVED lines=12> */
[----:B------:R-:W-:Y:S01]  /*bbf0*/  WARPGROUP.ARRIVE ;  /* 0x00000000000079c5 */ /* 0x000fe20000000000 */
[----:B------:R-:W-:Y:S01]  /*bc00*/  UMOV UR27, 0x40000040 ;  /* 0x40000040001b7882 */ /* 0x000fe20000000000 */
[----:B------:R-:W-:Y:S01]  /*bc10*/  UIADD3 UR30, UR34, 0x406, URZ ;  /* 0x00000406221e7890 */ /* 0x000fe2000fffe03f */
[----:B------:R-:W-:-:S03]  /*bc20*/  UMOV UR31, 0x40000040 ;  /* 0x40000040001f7882 */ /* 0x000fc60000000000 */
        /* <DEDUP_REMOVED lines=23> */
[----:B--2---:R-:W-:Y:S05]  /*bda0*/  @P2 BRA `(.L_x_7614) ;  /* 0x00000000002c2947 */ /* 0x004fea0003800000 */
[----:B------:R-:W-:Y:S05]  /*bdb0*/  @!P0 BRA `(.L_x_7615) ;  /* 0x0000000000048947 */ /* 0x000fea0003800000 */
[----:B------:R-:W-:Y:S01]  /*bdc0*/  BPT.TRAP 0x1 ;  /* 0x000000040000795c */ /* 0x000fe20000300000 */
.L_x_7615:
[----:B------:R-:W-:Y:S01]  /*bdd0*/  ULEA UR6, UR55, UR40, 0x3 ;  /* 0x0000002837067291 */ /* 0x000fe2000f8e183f */
[----:B01----:R-:W-:-:S05]  /*bde0*/  IMAD.U32 R9, RZ, RZ, UR56 ;  /* 0x00000038ff097e24 */ /* 0x003fca000f8e00ff */
[----:B------:R-:W-:-:S04]  /*bdf0*/  SHF.L.U32 R9, R9, 0x1f, RZ ;  /* 0x0000001f09097819 */ /* 0x000fc800000006ff */
[----:B------:R0:W1:Y:S01]  /*be00*/  SYNCS.PHASECHK.TRANS64.TRYWAIT P1, [UR6+0x28850], R9 ;  /* 0x02885009ff0075a7 */ /* 0x0000620008020146 */
[----:B------:R-:W-:Y:S05]  /*be10*/  @!P0 BRA `(.L_x_7616) ;  /* 0x0000000000048947 */ /* 0x000fea0003800000 */
[----:B------:R-:W-:Y:S01]  /*be20*/  BPT.TRAP 0x1 ;  /* 0x000000040000795c */ /* 0x000fe20000300000 */
.L_x_7616:
[----:B-1----:R-:W-:Y:S05]  /*be30*/  @P1 BRA `(.L_x_7614) ;  /* 0x0000000000081947 */ /* 0x002fea0003800000 */
[----:B------:R-:W1:Y:S02]  /*be40*/  SYNCS.PHASECHK.TRANS64.TRYWAIT P1, [UR6+0x28850], R9 ;  /* 0x02885009ff0075a7 */ /* 0x000e640008020146 */
[----:B-1----:R-:W-:Y:S05]  /*be50*/  @!P1 BRA `(.L_x_7617) ;  /* 0x0000009800449947 */ /* 0x002fea0003800000 */
.L_x_7614:
        /* <DEDUP_REMOVED lines=48> */
.L_x_7618:
        /* <DEDUP_REMOVED lines=10> */
[----:B------:R-:W-:Y:S01]  /*c200*/  IMAD.MOV.U32 R61, RZ, RZ, R0 ;  /* 0x000000ffff3d7224 */ /* 0x000fe200078e0000 */
[----:B------:R-:W-:Y:S01]  /*c210*/  @UP1 ULDC UR7, c[0x0][0x44c] ;  /* 0x0001130000071ab9 */ /* 0x000fe20000000800 */
[----:B------:R-:W-:Y:S01]  /*c220*/  SHF.L.U32 R180, R15, 0x7, RZ ;  /* 0x000000070fb47819 */ /* 0x000fe200000006ff */
[----:B------:R-:W-:Y:S01]  /*c230*/  FMUL.FTZ R14, R27, UR54 ;  /* 0x000000361b0e7c20 */ /* 0x000fe20008410000 */
[----:B------:R-:W-:Y:S01]  /*c240*/  FMUL.FTZ R17, R31, UR54 ;  /* 0x000000361f117c20 */ /* 0x000fe20008410000 */
[----:B------:R-:W-:Y:S01]  /*c250*/  FMUL.FTZ R27, R50, UR54 ;  /* 0x00000036321b7c20 */ /* 0x000fe20008410000 */
[----:B------:R-:W-:Y:S01]  /*c260*/  FMUL.FTZ R31, R58, UR54 ;  /* 0x000000363a1f7c20 */ /* 0x000fe20008410000 */
[----:B------:R-:W-:Y:S01]  /*c270*/  IADD3 R50, -R180, 0x1, RZ ;  /* 0x00000001b4327810 */ /* 0x000fe20007ffe1ff */
[----:B------:R-:W-:Y:S01]  /*c280*/  UISETP.NE.AND UP0, UPT, UR41, URZ, UPT ;  /* 0x0000003f2900728c */ /* 0x000fe2000bf05270 */
[----:B------:R-:W-:Y:S01]  /*c290*/  @P1 IMAD.HI.U32 R49, R0, UR7, RZ ;  /* 0x0000000700311c27 */ /* 0x000fe2000f8e00ff */
[----:B------:R-:W-:-:S03]  /*c2a0*/  @UP1 ULDC UR7, c[0x0][0x450] ;  /* 0x0001140000071ab9 */ /* 0x000fc60000000800 */
[----:B------:R-:W-:Y:S01]  /*c2b0*/  FMUL.FTZ R153, R29, UR54 ;  /* 0x000000361d997c20 */ /* 0x000fe20008410000 */
[----:B------:R-:W-:Y:S01]  /*c2c0*/  FMUL.FTZ R18, R30, UR54 ;  /* 0x000000361e127c20 */ /* 0x000fe20008410000 */
[----:B------:R-:W-:Y:S01]  /*c2d0*/  FMUL.FTZ R154, R32, UR54 ;  /* 0x00000036209a7c20 */ /* 0x000fe20008410000 */
[----:B------:R-:W-:Y:S01]  /*c2e0*/  @P2 SHF.R.U32.HI R61, RZ, UR7, R49 ;  /* 0x00000007ff3d2c19 */ /* 0x000fe20008011631 */
[----:B01----:R-:W-:Y:S01]  /*c2f0*/  FMUL.FTZ R9, R24, UR54 ;  /* 0x0000003618097c20 */ /* 0x003fe20008410000 */
[----:B------:R-:W-:Y:S01]  /*c300*/  FMUL.FTZ R10, R25, UR54 ;  /* 0x00000036190a7c20 */ /* 0x000fe20008410000 */
[----:B------:R-:W-:Y:S01]  /*c310*/  FMUL.FTZ R13, R26, UR54 ;  /* 0x000000361a0d7c20 */ /* 0x000fe20008410000 */
[----:B------:R-:W-:Y:S01]  /*c320*/  FMUL.FTZ R29, R54, UR54 ;  /* 0x00000036361d7c20 */ /* 0x000fe20008410000 */
[----:B------:R-:W0:Y:S01]  /*c330*/  SHFL.IDX PT, R58, R61, RZ, 0x1c1f ;  /* 0x001c1fff3d3a7589 */ /* 0x000e2200000e0000 */
        /* <DEDUP_REMOVED lines=53> */
[----:B------:R-:W-:-:S03]  /*c690*/  VIADD R59, R59, -UR52 ;  /* 0x800000343b3b7c36 */ /* 0x000fc60008000000 */
[----:B------:R-:W4:Y:S01]  /*c6a0*/  MUFU.TANH R9, R9 ;  /* 0x0000000900097308 */ /* 0x000f220000002400 */
[C---:B------:R-:W-:Y:S02]  /*c6b0*/  VIADD R79, R59.reuse, UR51 ;  /* 0x000000333b4f7c36 */ /* 0x040fe40008000000 */
[----:B------:R-:W-:Y:S01]  /*c6c0*/  VIADD R83, R59, UR47 ;  /* 0x0000002f3b537c36 */ /* 0x000fe20008000000 */
[----:B------:R-:W-:Y:S01]  /*c6d0*/  SYNCS.ARRIVE.TRANS64.RED.A1T0 RZ, [UR6], RZ ;  /* 0x000000ffffff79a7 */ /* 0x000fe20008100406 */
[--C-:B0-----:R-:W-:Y:S02]  /*c6e0*/  IMAD.IADD R63, R79, 0x1, R58.reuse ;  /* 0x000000014f3f7824 */ /* 0x101fe400078e023a */
        /* <DEDUP_REMOVED lines=63> */
[----:B-1-34-:R-:W-:Y:S05]  /*cae0*/  @P1 BRA `(.L_x_7619) ;  /* 0x00000000005c1947 */ /* 0x01afea0003800000 */
[----:B------:R-:W-:Y:S01]  /*caf0*/  IMAD R58, R2, UR53, R58 ;  /* 0x00000035023a7c24 */ /* 0x000fe2000f8e023a */
[----:B------:R-:W-:Y:S03]  /*cb00*/  BSSY B0, `(.L_x_7620) ;  /* 0x0000011000007945 */ /* 0x000fe60003800000 */
[----:B------:R-:W-:-:S05]  /*cb10*/  VIADD R67, R58, -UR52 ;  /* 0x800000343a437c36 */ /* 0x000fca0008000000 */
        /* <DEDUP_REMOVED lines=10> */
.L_x_7621:
[----:B------:R-:W-:-:S05]  /*cbc0*/  IMAD.U32 R68, RZ, RZ, UR50 ;  /* 0x00000032ff447e24 */ /* 0x000fca000f8e00ff */
[----:B------:R-:W-:-:S13]  /*cbd0*/  ISETP.NE.AND P1, PT, R68, 0x1, PT ;  /* 0x000000014400780c */ /* 0x000fda0003f25270 */
[----:B------:R-:W1:Y:S02]  /*cbe0*/  @P1 LDC.64 R58, c[0x0][0x9e8] ;  /* 0x00027a00ff3a1b82 */ /* 0x000e640000000a00 */
[----:B-1----:R-:W-:-:S05]  /*cbf0*/  @P1 IMAD.HI.U32 R58, R67, R58, RZ ;  /* 0x0000003a433a1227 */ /* 0x002fca00078e00ff */
[----:B------:R-:W-:-:S07]  /*cc00*/  @P1 SHF.R.U32.HI R67, RZ, R59, R58 ;  /* 0x0000003bff431219 */ /* 0x000fce000001163a */
.L_x_7622:
[----:B------:R-:W-:Y:S05]  /*cc10*/  BSYNC B0 ;  /* 0x0000000000007941 */ /* 0x000fea0003800000 */
.L_x_7620:
[----:B------:R-:W-:-:S04]  /*cc20*/  IMAD R58, R67, R68, -R180 ;  /* 0x00000044433a7224 */ /* 0x000fc800078e0ab4 */
[----:B------:R-:W-:-:S05]  /*cc30*/  IMAD R58, R3, -0x2, R58 ;  /* 0xfffffffe033a7824 */ /* 0x000fca00078e023a */
[----:B------:R-:W-:Y:S02]  /*cc40*/  VIADDMNMX R63, R58, R68, R63, PT ;  /* 0x000000443a3f7246 */ /* 0x000fe4000380013f */
[----:B------:R-:W-:-:S07]  /*cc50*/  VIMNMX R65, R65, R58, !PT ;  /* 0x0000003a41417248 */ /* 0x000fce0007fe0100 */
.L_x_7619:
        /* <DEDUP_REMOVED lines=44> */
[----:B------:R-:W-:-:S02]  /*cf20*/  FSEL R152, R45, -INF , !P2 ;  /* 0xff8000002d987808 */ /* 0x000fc40005000000 */
[C---:B------:R-:W-:Y:S02]  /*cf30*/  ISETP.GT.AND P5, PT, R65.reuse, 0x31, P1 ;  /* 0x000000314100780c */ /* 0x040fe40000fa4270 */
[C---:B------:R-:W-:Y:S02]  /*cf40*/  ISETP.GT.AND P4, PT, R65.reuse, 0x38, P1 ;  /* 0x000000384100780c */ /* 0x040fe40000f84270 */
[C---:B------:R-:W-:Y:S02]  /*cf50*/  ISETP.GT.AND P6, PT, R65.reuse, 0x39, P1 ;  /* 0x000000394100780c */ /* 0x040fe40000fc4270 */
[C---:B------:R-:W-:Y:S02]  /*cf60*/  ISETP.GT.AND P2, PT, R65.reuse, 0x40, P1 ;  /* 0x000000404100780c */ /* 0x040fe40000f44270 */
[----:B------:R-:W-:Y:S02]  /*cf70*/  FSEL R76, R54, -INF , !P3 ;  /* 0xff800000364c7808 */ /* 0x000fe40005800000 */
        /* <DEDUP_REMOVED lines=28> */
[----:B------:R-:W-:Y:S02]  /*d140*/  ISETP.GT.AND P2, PT, R65, 0x68, P1 ;  /* 0x000000684100780c */ /* 0x000fe40000f44270 */
[----:B------:R-:W-:Y:S02]  /*d150*/  FSEL R58, R77, -INF , !P3 ;  /* 0xff8000004d3a7808 */ /* 0x000fe40005800000 */
[----:B------:R-:W-:-:S02]  /*d160*/  PLOP3.LUT P3, PT, PT, PT, UP0, 0x40, 0x0 ;  /* 0x000000000000781c */ /* 0x000fc40003f6e808 */
        /* <DEDUP_REMOVED lines=12> */
[C---:B------:R-:W-:Y:S02]  /*d230*/  ISETP.LT.OR P5, PT, R63.reuse, 0x71, P5 ;  /* 0x000000713f00780c */ /* 0x040fe40002fa1670 */
[C---:B------:R-:W-:Y:S02]  /*d240*/  ISETP.LT.OR P4, PT, R63.reuse, 0x72, P4 ;  /* 0x000000723f00780c */ /* 0x040fe40002781670 */
[C---:B------:R-:W-:Y:S02]  /*d250*/  ISETP.LT.OR P6, PT, R63.reuse, 0x79, P6 ;  /* 0x000000793f00780c */ /* 0x040fe400037c1670 */
[----:B------:R-:W-:Y:S02]  /*d260*/  ISETP.LT.OR P2, PT, R63, 0x7a, P2 ;  /* 0x0000007a3f00780c */ /* 0x000fe40001741670 */
[----:B------:R-:W-:Y:S02]  /*d270*/  IADD3 R45, R83, R182, RZ ;  /* 0x000000b6532d7210 */ /* 0x000fe40007ffe0ff */
[----:B------:R-:W-:-:S02]  /*d280*/  FSEL R56, R71, -INF , !P5 ;  /* 0xff80000047387808 */ /* 0x000fc40006800000 */
[----:B------:R-:W-:Y:S02]  /*d290*/  FSEL R52, R81, -INF , !P4 ;  /* 0xff80000051347808 */ /* 0x000fe40006000000 */
[----:B------:R-:W-:Y:S02]  /*d2a0*/  FSEL R48, R75, -INF , !P6 ;  /* 0xff8000004b307808 */ /* 0x000fe40007000000 */
[----:B------:R-:W-:Y:S01]  /*d2b0*/  FSEL R44, R85, -INF , !P2 ;  /* 0xff800000552c7808 */ /* 0x000fe20005000000 */
[----:B------:R-:W-:Y:S06]  /*d2c0*/  @P3 BRA `(.L_x_7623) ;  /* 0x00000000005c3947 */ /* 0x000fec0003800000 */
        /* <DEDUP_REMOVED lines=13> */
.L_x_7625:
[----:B------:R-:W-:-:S05]  /*d3a0*/  IMAD.U32 R51, RZ, RZ, UR50 ;  /* 0x00000032ff337e24 */ /* 0x000fca000f8e00ff */
[----:B------:R-:W-:-:S13]  /*d3b0*/  ISETP.NE.AND P2, PT, R51, 0x1, PT ;  /* 0x000000013300780c */ /* 0x000fda0003f45270 */
[----:B------:R-:W0:Y:S02]  /*d3c0*/  @P2 LDC.64 R154, c[0x0][0x9e8] ;  /* 0x00027a00ff9a2b82 */ /* 0x000e240000000a00 */
[----:B0-----:R-:W-:-:S05]  /*d3d0*/  @P2 IMAD.HI.U32 R10, R9, R154, RZ ;  /* 0x0000009a090a2227 */ /* 0x001fca00078e00ff */
[----:B------:R-:W-:-:S07]  /*d3e0*/  @P2 SHF.R.U32.HI R9, RZ, R155, R10 ;  /* 0x0000009bff092219 */ /* 0x000fce000001160a */
.L_x_7626:
[----:B------:R-:W-:Y:S05]  /*d3f0*/  BSYNC B0 ;  /* 0x0000000000007941 */ /* 0x000fea0003800000 */
.L_x_7624:
[----:B------:R-:W-:-:S04]  /*d400*/  IMAD R10, R9, R51, -R180 ;  /* 0x00000033090a7224 */ /* 0x000fc800078e0ab4 */
[----:B------:R-:W-:-:S05]  /*d410*/  IMAD R10, R3, -0x2, R10 ;  /* 0xfffffffe030a7824 */ /* 0x000fca00078e020a */
[----:B------:R-:W-:Y:S02]  /*d420*/  VIADDMNMX R37, R10, R51, R37, PT ;  /* 0x000000330a257246 */ /* 0x000fe40003800125 */
[----:B------:R-:W-:-:S07]  /*d430*/  VIMNMX R45, R45, R10, !PT ;  /* 0x0000000a2d2d7248 */ /* 0x000fce0007fe0100 */
.L_x_7623:
        /* <DEDUP_REMOVED lines=33> */
[----:B------:R-:W-:Y:S02]  /*d650*/  ISETP.GT.AND P2, PT, R45, 0x11, P1 ;  /* 0x000000112d00780c */ /* 0x000fe40000f44270 */
        /* <DEDUP_REMOVED lines=56> */
[----:B------:R-:W-:Y:S01]  /*d9e0*/  ISETP.GT.AND P3, PT, R45, 0x31, P1 ;  /* 0x000000312d00780c */ /* 0x000fe20000f64270 */
[----:B------:R-:W-:Y:S01]  /*d9f0*/  MUFU.EX2 R180, R180 ;  /* 0x000000b400b47308 */ /* 0x000fe20000000800 */
[----:B------:R-:W-:Y:S01]  /*da00*/  FMNMX.FTZ R19, R18, R19, !PT ;  /* 0x0000001312137209 */ /* 0x000fe20007810000 */
[-CC-:B0-----:R-:W-:Y:S01]  /*da10*/  FFMA.FTZ R14, R184, R9.reuse, -R51.reuse ;  /* 0x00000009b80e7223 */ /* 0x181fe20000010833 */
[----:B------:R-:W-:Y:S01]  /*da20*/  FSEL R168, R25, -INF , !P4 ;  /* 0xff80000019a87808 */ /* 0x000fe20006000000 */
[--C-:B------:R-:W-:Y:S01]  /*da30*/  FFMA.FTZ R66, R66, R9, -R51.reuse ;  /* 0x0000000942427223 */ /* 0x100fe20000010833 */
[----:B------:R-:W-:Y:S01]  /*da40*/  FMNMX.FTZ R21, R156, R19, !PT ;  /* 0x000000139c157209 */ /* 0x000fe20007810000 */
[--C-:B------:R-:W-:Y:S01]  /*da50*/  FFMA.FTZ R64, R64, R9, -R51.reuse ;  /* 0x0000000940407223 */ /* 0x100fe20000010833 */
[----:B------:R-:W-:Y:S01]  /*da60*/  ISETP.GT.AND P5, PT, R45, 0x38, P1 ;  /* 0x000000382d00780c */ /* 0x000fe20000fa4270 */
[----:B------:R0:W-:Y:S01]  /*da70*/  MUFU.EX2 R19, R14 ;  /* 0x0000000e00137308 */ /* 0x0001e20000000800 */
[----:B------:R-:W-:Y:S01]  /*da80*/  FMNMX.FTZ R21, R158, R21, !PT ;  /* 0x000000159e157209 */ /* 0x000fe20007810000 */
[-CC-:B------:R-:W-:Y:S01]  /*da90*/  FFMA.FTZ R60, R60, R9.reuse, -R51.reuse ;  /* 0x000000093c3c7223 */ /* 0x180fe20000010833 */
[----:B------:R-:W-:Y:S01]  /*daa0*/  FSEL R170, R27, -INF , !P2 ;  /* 0xff8000001baa7808 */ /* 0x000fe20005000000 */
[--C-:B------:R-:W-:Y:S01]  /*dab0*/  FFMA.FTZ R52, R52, R9, -R51.reuse ;  /* 0x0000000934347223 */ /* 0x100fe20000010833 */
[----:B------:R-:W-:Y:S01]  /*dac0*/  FMNMX.FTZ R21, R20, R21, !PT ;  /* 0x0000001514157209 */ /* 0x000fe20007810000 */
[--C-:B------:R-:W-:Y:S01]  /*dad0*/  FFMA.FTZ R44, R44, R9, -R51.reuse ;  /* 0x000000092c2c7223 */ /* 0x100fe20000010833 */
[----:B------:R-:W-:Y:S01]  /*dae0*/  ISETP.LT.OR P3, PT, R37, 0x32, P3 ;  /* 0x000000322500780c */ /* 0x000fe20001f61670 */
[----:B------:R-:W-:Y:S01]  /*daf0*/  MUFU.EX2 R17, R17 ;  /* 0x0000001100117308 */ /* 0x000fe20000000800 */
[----:B------:R-:W-:Y:S01]  /*db00*/  FMNMX.FTZ R21, R160, R21, !PT ;  /* 0x00000015a0157209 */ /* 0x000fe20007810000 */
[----:B0-----:R-:W-:Y:S01]  /*db10*/  FFMA.FTZ R14, R166, R9, -R51 ;  /* 0x00000009a60e7223 */ /* 0x001fe20000010833 */
[----:B------:R-:W-:-:S02]  /*db20*/  ISETP.GT.AND P4, PT, R45, 0x39, P1 ;  /* 0x000000392d00780c */ /* 0x000fc40000f84270 */
[----:B------:R-:W-:Y:S02]  /*db30*/  FMNMX.FTZ R23, R22, R21, !PT ;  /* 0x0000001516177209 */ /* 0x000fe40007810000 */
[----:B------:R-:W-:Y:S01]  /*db40*/  ISETP.LT.OR P5, PT, R37, 0x39, P5 ;  /* 0x000000392500780c */ /* 0x000fe20002fa1670 */
[----:B------:R0:W-:Y:S01]  /*db50*/  MUFU.EX2 R21, R174 ;  /* 0x000000ae00157308 */ /* 0x0001e20000000800 */
[----:B------:R-:W-:Y:S02]  /*db60*/  FMNMX.FTZ R23, R162, R23, !PT ;  /* 0x00000017a2177209 */ /* 0x000fe40007810000 */
[----:B------:R-:W-:Y:S02]  /*db70*/  FSEL R28, R28, -INF , !P3 ;  /* 0xff8000001c1c7808 */ /* 0x000fe40005800000 */
[----:B------:R-:W-:Y:S02]  /*db80*/  FMNMX.FTZ R23, R24, R23, !PT ;  /* 0x0000001718177209 */ /* 0x000fe40007810000 */
[----:B------:R-:W-:Y:S01]  /*db90*/  ISETP.GT.AND P2, PT, R45, 0x40, P1 ;  /* 0x000000402d00780c */ /* 0x000fe20000f44270 */
[----:B------:R-:W-:Y:S01]  /*dba0*/  MUFU.EX2 R182, R182 ;  /* 0x000000b600b67308 */ /* 0x000fe20000000800 */
[----:B------:R-:W-:Y:S01]  /*dbb0*/  FMNMX.FTZ R23, R26, R23, !PT ;  /* 0x000000171a177209 */ /* 0x000fe20007810000 */
[----:B0-----:R-:W-:Y:S01]  /*dbc0*/  FFMA.FTZ R174, R164, R9, -R51 ;  /* 0x00000009a4ae7223 */ /* 0x001fe20000010833 */
[----:B------:R-:W-:-:S02]  /*dbd0*/  FSEL R184, R29, -INF , !P5 ;  /* 0xff8000001db87808 */ /* 0x000fc40006800000 */
[----:B------:R-:W-:Y:S02]  /*dbe0*/  FMNMX.FTZ R25, R168, R23, !PT ;  /* 0x00000017a8197209 */ /* 0x000fe40007810000 */
[----:B------:R-:W-:Y:S01]  /*dbf0*/  ISETP.LT.OR P4, PT, R37, 0x3a, P4 ;  /* 0x0000003a2500780c */ /* 0x000fe20002781670 */
[----:B------:R0:W-:Y:S01]  /*dc00*/  MUFU.EX2 R23, R14 ;  /* 0x0000000e00177308 */ /* 0x0001e20000000800 */
[----:B------:R-:W-:Y:S02]  /*dc10*/  FMNMX.FTZ R25, R170, R25, !PT ;  /* 0x00000019aa197209 */ /* 0x000fe40007810000 */
[----:B------:R-:W-:Y:S02]  /*dc20*/  ISETP.GT.AND P3, PT, R45, 0x41, P1 ;  /* 0x000000412d00780c */ /* 0x000fe40000f64270 */
[----:B------:R-:W-:Y:S02]  /*dc30*/  FMNMX.FTZ R25, R28, R25, !PT ;  /* 0x000000191c197209 */ /* 0x000fe40007810000 */
[----:B------:R-:W-:Y:S01]  /*dc40*/  ISETP.LT.OR P2, PT, R37, 0x41, P2 ;  /* 0x000000412500780c */ /* 0x000fe20001741670 */
[----:B------:R-:W-:Y:S01]  /*dc50*/  MUFU.EX2 R176, R176 ;  /* 0x000000b000b07308 */ /* 0x000fe20000000800 */
[----:B------:R-:W-:Y:S01]  /*dc60*/  FSEL R30, R30, -INF , !P4 ;  /* 0xff8000001e1e7808 */ /* 0x000fe20006000000 */
[----:B0-----:R-:W-:Y:S01]  /*dc70*/  FFMA.FTZ R14, R86, R9, -R51 ;  /* 0x00000009560e7223 */ /* 0x001fe20000010833 */
[----:B------:R-:W-:-:S02]  /*dc80*/  FMNMX.FTZ R25, R184, R25, !PT ;  /* 0x00000019b8197209 */ /* 0x000fc40007810000 */
[----:B------:R-:W-:Y:S02]  /*dc90*/  ISETP.GT.AND P5, PT, R45, 0x48, P1 ;  /* 0x000000482d00780c */ /* 0x000fe40000fa4270 */
[----:B------:R-:W-:Y:S01]  /*dca0*/  FSEL R186, R31, -INF , !P2 ;  /* 0xff8000001fba7808 */ /* 0x000fe20005000000 */
[----:B------:R-:W-:Y:S01]  /*dcb0*/  MUFU.EX2 R178, R178 ;  /* 0x000000b200b27308 */ /* 0x000fe20000000800 */
[----:B------:R-:W-:Y:S02]  /*dcc0*/  ISETP.LT.OR P3, PT, R37, 0x42, P3 ;  /* 0x000000422500780c */ /* 0x000fe40001f61670 */
[----:B------:R-:W-:Y:S02]  /*dcd0*/  FMNMX.FTZ R27, R30, R25, !PT ;  /* 0x000000191e1b7209 */ /* 0x000fe40007810000 */
[----:B------:R-:W-:Y:S02]  /*dce0*/  ISETP.GT.AND P4, PT, R45, 0x49, P1 ;  /* 0x000000492d00780c */ /* 0x000fe40000f84270 */
[----:B------:R-:W-:Y:S01]  /*dcf0*/  ISETP.LT.OR P5, PT, R37, 0x49, P5 ;  /* 0x000000492500780c */ /* 0x000fe20002fa1670 */
[----:B------:R-:W-:Y:S01]  /*dd00*/  MUFU.EX2 R25, R152 ;  /* 0x0000009800197308 */ /* 0x000fe20000000800 */
[----:B------:R-:W-:-:S02]  /*dd10*/  FSEL R32, R32, -INF , !P3 ;  /* 0xff80000020207808 */ /* 0x000fc40005800000 */
[----:B------:R-:W-:Y:S02]  /*dd20*/  FMNMX.FTZ R27, R186, R27, !PT ;  /* 0x0000001bba1b7209 */ /* 0x000fe40007810000 */
[----:B------:R-:W-:Y:S02]  /*dd30*/  ISETP.GT.AND P2, PT, R45, 0x50, P1 ;  /* 0x000000502d00780c */ /* 0x000fe40000f44270 */
[----:B------:R-:W-:Y:S01]  /*dd40*/  FSEL R166, R33, -INF , !P5 ;  /* 0xff80000021a67808 */ /* 0x000fe20006800000 */
[----:B------:R-:W-:Y:S01]  /*dd50*/  MUFU.EX2 R172, R172 ;  /* 0x000000ac00ac7308 */ /* 0x000fe20000000800 */
[----:B------:R-:W-:Y:S02]  /*dd60*/  ISETP.LT.OR P4, PT, R37, 0x4a, P4 ;  /* 0x0000004a2500780c */ /* 0x000fe40002781670 */
[----:B------:R-:W-:Y:S02]  /*dd70*/  FMNMX.FTZ R29, R32, R27, !PT ;  /* 0x0000001b201d7209 */ /* 0x000fe40007810000 */
[----:B------:R-:W-:-:S02]  /*dd80*/  ISETP.GT.AND P3, PT, R45, 0x51, P1 ;  /* 0x000000512d00780c */ /* 0x000fc40000f64270 */
[----:B------:R-:W-:Y:S01]  /*dd90*/  ISETP.LT.OR P2, PT, R37, 0x51, P2 ;  /* 0x000000512500780c */ /* 0x000fe20001741670 */
[----:B------:R0:W-:Y:S01]  /*dda0*/  MUFU.EX2 R27, R14 ;  /* 0x0000000e001b7308 */ /* 0x0001e20000000800 */
[----:B------:R-:W-:Y:S01]  /*ddb0*/  FSEL R164, R34, -INF , !P4 ;  /* 0xff80000022a47808 */ /* 0x000fe20006000000 */
[--C-:B------:R-:W-:Y:S01]  /*ddc0*/  FFMA.FTZ R34, R84, R9, -R51.reuse ;  /* 0x0000000954227223 */ /* 0x100fe20000010833 */
[----:B------:R-:W-:Y:S02]  /*ddd0*/  FMNMX.FTZ R29, R166, R29, !PT ;  /* 0x0000001da61d7209 */ /* 0x000fe40007810000 */
[----:B------:R-:W-:Y:S02]  /*dde0*/  ISETP.GT.AND P5, PT, R45, 0x58, P1 ;  /* 0x000000582d00780c */ /* 0x000fe40000fa4270 */
[----:B------:R-:W-:Y:S01]  /*ddf0*/  FSEL R188, R35, -INF , !P2 ;  /* 0xff80000023bc7808 */ /* 0x000fe20005000000 */
[----:B------:R-:W-:Y:S01]  /*de00*/  MUFU.EX2 R174, R174 ;  /* 0x000000ae00ae7308 */ /* 0x000fe20000000800 */
[----:B------:R-:W-:Y:S01]  /*de10*/  ISETP.LT.OR P3, PT, R37, 0x52, P3 ;  /* 0x000000522500780c */ /* 0x000fe20001f61670 */
[----:B0-----:R-:W-:Y:S01]  /*de20*/  FFMA.FTZ R14, R82, R9, -R51 ;  /* 0x00000009520e7223 */ /* 0x001fe20000010833 */
[----:B------:R-:W-:-:S02]  /*de30*/  FMNMX.FTZ R29, R164, R29, !PT ;  /* 0x0000001da41d7209 */ /* 0x000fc40007810000 */
[----:B------:R-:W-:Y:S02]  /*de40*/  ISETP.GT.AND P4, PT, R45, 0x59, P1 ;  /* 0x000000592d00780c */ /* 0x000fe40000f84270 */
[----:B------:R-:W-:Y:S01]  /*de50*/  ISETP.LT.OR P5, PT, R37, 0x59, P5 ;  /* 0x000000592500780c */ /* 0x000fe20002fa1670 */
[----:B------:R-:W-:Y:S01]  /*de60*/  MUFU.EX2 R34, R34 ;  /* 0x0000002200227308 */ /* 0x000fe20000000800 */
[----:B------:R-:W-:Y:S02]  /*de70*/  FSEL R36, R36, -INF , !P3 ;  /* 0xff80000024247808 */ /* 0x000fe40005800000 */
[----:B------:R-:W-:Y:S02]  /*de80*/  FMNMX.FTZ R29, R188, R29, !PT ;  /* 0x0000001dbc1d7209 */ /* 0x000fe40007810000 */
[----:B------:R-:W-:Y:S02]  /*de90*/  ISETP.GT.AND P2, PT, R45, 0x60, P1 ;  /* 0x000000602d00780c */ /* 0x000fe40000f44270 */
[----:B------:R-:W-:Y:S01]  /*dea0*/  FSEL R38, R38, -INF , !P5 ;  /* 0xff80000026267808 */ /* 0x000fe20006800000 */
[----:B------:R-:W-:Y:S01]  /*deb0*/  MUFU.EX2 R64, R64 ;  /* 0x0000004000407308 */ /* 0x000fe20000000800 */
[----:B------:R-:W-:-:S02]  /*dec0*/  ISETP.LT.OR P4, PT, R37, 0x5a, P4 ;  /* 0x0000005a2500780c */ /* 0x000fc40002781670 */
[----:B------:R-:W-:Y:S02]  /*ded0*/  FMNMX.FTZ R31, R36, R29, !PT ;  /* 0x0000001d241f7209 */ /* 0x000fe40007810000 */
[----:B------:R-:W-:Y:S02]  /*dee0*/  ISETP.GT.AND P3, PT, R45, 0x61, P1 ;  /* 0x000000612d00780c */ /* 0x000fe40000f64270 */
[----:B------:R-:W-:Y:S01]  /*def0*/  ISETP.LT.OR P2, PT, R37, 0x61, P2 ;  /* 0x000000612500780c */ /* 0x000fe20001741670 */
[----:B------:R0:W-:Y:S01]  /*df00*/  MUFU.EX2 R29, R14 ;  /* 0x0000000e001d7308 */ /* 0x0001e20000000800 */
[----:B------:R-:W-:Y:S01]  /*df10*/  FSEL R84, R39, -INF , !P4 ;  /* 0xff80000027547808 */ /* 0x000fe20006000000 */
[----:B------:R-:W-:Y:S01]  /*df20*/  FFMA.FTZ R39, R62, R9, -R51 ;  /* 0x000000093e277223 */ /* 0x000fe20000010833 */
[----:B------:R-:W-:Y:S02]  /*df30*/  FMNMX.FTZ R31, R38, R31, !PT ;  /* 0x0000001f261f7209 */ /* 0x000fe40007810000 */
[----:B------:R-:W-:-:S02]  /*df40*/  ISETP.GT.AND P5, PT, R45, 0x68, P1 ;  /* 0x000000682d00780c */ /* 0x000fc40000fa4270 */
[----:B------:R-:W-:Y:S01]  /*df50*/  FSEL R86, R40, -INF , !P2 ;  /* 0xff80000028567808 */ /* 0x000fe20005000000 */
[-CC-:B------:R-:W-:Y:S01]  /*df60*/  FFMA.FTZ R40, R80, R9.reuse, -R51.reuse ;  /* 0x0000000950287223 */ /* 0x180fe20000010833 */
[----:B------:R-:W-:Y:S01]  /*df70*/  ISETP.LT.OR P3, PT, R37, 0x62, P3 ;  /* 0x000000622500780c */ /* 0x000fe20001f61670 */
[----:B0-----:R-:W-:Y:S01]  /*df80*/  FFMA.FTZ R14, R78, R9, -R51 ;  /* 0x000000094e0e7223 */ /* 0x001fe20000010833 */
[----:B------:R-:W-:Y:S01]  /*df90*/  FMNMX.FTZ R31, R84, R31, !PT ;  /* 0x0000001f541f7209 */ /* 0x000fe20007810000 */
[----:B------:R-:W-:Y:S01]  /*dfa0*/  MUFU.EX2 R39, R39 ;  /* 0x0000002700277308 */ /* 0x000fe20000000800 */
[----:B------:R-:W-:Y:S02]  /*dfb0*/  ISETP.GT.AND P4, PT, R45, 0x69, P1 ;  /* 0x000000692d00780c */ /* 0x000fe40000f84270 */
[----:B------:R-:W-:Y:S02]  /*dfc0*/  ISETP.LT.OR P5, PT, R37, 0x69, P5 ;  /* 0x000000692500780c */ /* 0x000fe40002fa1670 */
[----:B------:R-:W-:-:S02]  /*dfd0*/  FSEL R82, R41, -INF , !P3 ;  /* 0xff80000029527808 */ /* 0x000fc40005800000 */
[----:B------:R-:W-:Y:S01]  /*dfe0*/  FMNMX.FTZ R31, R86, R31, !PT ;  /* 0x0000001f561f7209 */ /* 0x000fe20007810000 */
[----:B------:R-:W-:Y:S01]  /*dff0*/  MUFU.EX2 R40, R40 ;  /* 0x0000002800287308 */ /* 0x000fe20000000800 */
[----:B------:R-:W-:Y:S02]  /*e000*/  ISETP.GT.AND P2, PT, R45, 0x70, P1 ;  /* 0x000000702d00780c */ /* 0x000fe40000f44270 */
[----:B------:R-:W-:Y:S01]  /*e010*/  FSEL R80, R42, -INF , !P5 ;  /* 0xff8000002a507808 */ /* 0x000fe20006800000 */
[----:B------:R-:W-:Y:S01]  /*e020*/  FFMA.FTZ R42, R76, R9, -R51 ;  /* 0x000000094c2a7223 */ /* 0x000fe20000010833 */
        /* <DEDUP_REMOVED lines=10> */
[----:B------:R-:W-:Y:S02]  /*e0d0*/  ISETP.LT.OR P3, PT, R37, 0x72, P3 ;  /* 0x000000722500780c */ /* 0x000fe40001f61670 */
[----:B------:R-:W-:Y:S01]  /*e0e0*/  FSEL R152, R46, -INF , !P2 ;  /* 0xff8000002e987808 */ /* 0x000fe20005000000 */
[----:B------:R-:W-:Y:S01]  /*e0f0*/  FFMA.FTZ R46, R72, R9, -R51 ;  /* 0x00000009482e7223 */ /* 0x000fe20000010833 */
[----:B------:R-:W-:Y:S01]  /*e100*/  FMNMX.FTZ R33, R78, R33, !PT ;  /* 0x000000214e217209 */ /* 0x000fe20007810000 */
[----:B------:R-:W-:Y:S01]  /*e110*/  MUFU.EX2 R42, R42 ;  /* 0x0000002a002a7308 */ /* 0x000fe20000000800 */
[----:B------:R-:W-:-:S02]  /*e120*/  ISETP.GT.AND P1, PT, R45, 0x79, P1 ;  /* 0x000000792d00780c */ /* 0x000fc40000f24270 */
[----:B------:R-:W-:Y:S02]  /*e130*/  ISETP.LT.OR P5, PT, R37, 0x79, P5 ;  /* 0x000000792500780c */ /* 0x000fe40002fa1670 */
[----:B------:R-:W-:Y:S02]  /*e140*/  FSEL R76, R47, -INF , !P3 ;  /* 0xff8000002f4c7808 */ /* 0x000fe40005800000 */
[----:B------:R-:W-:Y:S01]  /*e150*/  FMNMX.FTZ R33, R152, R33, !PT ;  /* 0x0000002198217209 */ /* 0x000fe20007810000 */
[----:B------:R-:W-:Y:S01]  /*e160*/  MUFU.EX2 R46, R46 ;  /* 0x0000002e002e7308 */ /* 0x000fe20000000800 */
[----:B------:R-:W-:Y:S01]  /*e170*/  ISETP.LT.OR P1, PT, R37, 0x7a, P1 ;  /* 0x0000007a2500780c */ /* 0x000fe20000f21670 */
[----:B------:R-:W-:Y:S01]  /*e180*/  FFMA.FTZ R37, R74, R9, -R51 ;  /* 0x000000094a257223 */ /* 0x000fe20000010833 */
[----:B------:R-:W-:Y:S02]  /*e190*/  FSEL R190, R49, -INF , !P5 ;  /* 0xff80000031be7808 */ /* 0x000fe40006800000 */
[----:B------:R-:W-:-:S02]  /*e1a0*/  FMNMX.FTZ R35, R76, R33, !PT ;  /* 0x000000214c237209 */ /* 0x000fc40007810000 */
[----:B------:R-:W-:Y:S01]  /*e1b0*/  FSEL R74, R50, -INF , !P1 ;  /* 0xff800000324a7808 */ /* 0x000fe20004800000 */
[----:B------:R-:W-:Y:S01]  /*e1c0*/  MUFU.EX2 R33, R37 ;  /* 0x0000002500217308 */ /* 0x000fe20000000800 */
[----:B------:R-:W-:Y:S01]  /*e1d0*/  FMNMX.FTZ R35, R190, R35, !PT ;  /* 0x00000023be237209 */ /* 0x000fe20007810000 */
[--C-:B------:R-:W-:Y:S01]  /*e1e0*/  FFMA.FTZ R50, R70, R9, -R51.reuse ;  /* 0x0000000946327223 */ /* 0x100fe20000010833 */
[----:B------:R-:W-:Y:S02]  /*e1f0*/  FSEL R56, R10, RZ, P6 ;  /* 0x000000ff0a387208 */ /* 0x000fe40003000000 */
        /* <DEDUP_REMOVED lines=56> */
[----:B------:R-:W3:Y:S01]  /*e580*/  MUFU.EX2 R183, R183 ;  /* 0x000000b700b77308 */ /* 0x000ee20000000800 */
        /* <DEDUP_REMOVED lines=16> */
[----:B---3--:R-:W-:Y:S01]  /*e690*/  FADD.FTZ R5, R183, R4 ;  /* 0x00000004b7057221 */ /* 0x008fe20000010000 */
[----:B------:R-:W-:Y:S01]  /*e6a0*/  FADD.FTZ R38, R25, R38 ;  /* 0x0000002619267221 */ /* 0x000fe20000010000 */
[-CC-:B------:R-:W-:Y:S01]  /*e6b0*/  FFMA.FTZ R76, R76, R9.reuse, -R47.reuse ;  /* 0x000000094c4c7223 */ /* 0x180fe2000001082f */
[-CC-:B------:R-:W-:Y:S01]  /*e6c0*/  FFMA.FTZ R190, R190, R9.reuse, -R47.reuse ;  /* 0x00000009bebe7223 */ /* 0x180fe2000001082f */
[----:B------:R-:W-:-:S03]  /*e6d0*/  FFMA.FTZ R47, R74, R9, -R47 ;  /* 0x000000094a2f7223 */ /* 0x000fc6000001082f */
[----:B------:R-:W3:Y:S01]  /*e6e0*/  MUFU.EX2 R20, R20 ;  /* 0x0000001400147308 */ /* 0x000ee20000000800 */
[----:B0-----:R-:W-:-:S07]  /*e6f0*/  FADD.FTZ R4, R18, R5 ;  /* 0x0000000512047221 */ /* 0x001fce0000010000 */
[----:B------:R-:W0:Y:S01]  /*e700*/  MUFU.EX2 R179, R179 ;  /* 0x000000b300b37308 */ /* 0x000e220000000800 */
[----:B-1----:R-:W-:-:S07]  /*e710*/  FADD.FTZ R5, R177, R4 ;  /* 0x00000004b1057221 */ /* 0x002fce0000010000 */
[----:B------:R-:W1:Y:S01]  /*e720*/  MUFU.EX2 R22, R22 ;  /* 0x0000001600167308 */ /* 0x000e620000000800 */
[----:B---3--:R-:W-:-:S07]  /*e730*/  FADD.FTZ R4, R20, R5 ;  /* 0x0000000514047221 */ /* 0x008fce0000010000 */
        /* <DEDUP_REMOVED lines=11> */
[----:B---3--:R-:W-:Y:S01]  /*e7f0*/  FADD.FTZ R4, R26, R5 ;  /* 0x000000051a047221 */ /* 0x008fe20000010000 */
[----:B------:R-:W-:-:S06]  /*e800*/  FADD.FTZ R5, R27, R38 ;  /* 0x000000261b057221 */ /* 0x000fcc0000010000 */
[----:B------:R-:W3:Y:S01]  /*e810*/  MUFU.EX2 R171, R171 ;  /* 0x000000ab00ab7308 */ /* 0x000ee20000000800 */
        /* <DEDUP_REMOVED lines=8> */
[----:B---3--:R-:W-:Y:S01]  /*e8a0*/  FADD.FTZ R49, R171, R38 ;  /* 0x00000026ab317221 */ /* 0x008fe20000010000 */
[----:B------:R-:W-:-:S04]  /*e8b0*/  FADD.FTZ R4, R42, R5 ;  /* 0x000000052a047221 */ /* 0x000fc80000010000 */
[----:B------:R-:W-:Y:S02]  /*e8c0*/  FADD.FTZ R5, R33, R4 ;  /* 0x0000000421057221 */ /* 0x000fe40000010000 */
        /* <DEDUP_REMOVED lines=43> */
[----:B0-----:R-:W-:Y:S01]  /*eb80*/  FADD.FTZ R38, R155, R38 ;  /* 0x000000269b267221 */ /* 0x001fe20000010000 */
[----:B-1----:R-:W-:-:S03]  /*eb90*/  FADD.FTZ R5, R44, R5 ;  /* 0x000000052c057221 */ /* 0x002fc60000010000 */
[----:B---3--:R-:W-:Y:S01]  /*eba0*/  FADD.FTZ R4, R47, R38 ;  /* 0x000000262f047221 */ /* 0x008fe20000010000 */
[----:B------:R-:W-:Y:S06]  /*ebb0*/  @!P0 BRA `(.L_x_7627) ;  /* 0x0000000000048947 */ /* 0x000fec0003800000 */
[----:B------:R-:W-:Y:S01]  /*ebc0*/  BPT.TRAP 0x1 ;  /* 0x000000040000795c */ /* 0x000fe20000300000 */
.L_x_7627:
        /* <DEDUP_REMOVED lines=105> */
[----:B------:R-:W-:Y:S01]  /*f260*/  F2FP.F16.F32.PACK_AB R155, R47, R155 ;  /* 0x0000009b2f9b723e */ /* 0x000fe200000000ff */
[----:B------:R-:W-:Y:S06]  /*f270*/  @P1 BRA `(.L_x_7628) ;  /* 0xffffffc400d41947 */ /* 0x000fec000383ffff */
.L_x_7609:
[----:B------:R-:W-:Y:S06]  /*f280*/  BAR.ARV 0x8, 0x180 ;  /* 0x0206000000007b1d */ /* 0x000fec0000002000 */
[----:B------:R-:W-:Y:S05]  /*f290*/  @!P0 BRA `(.L_x_7629) ;  /* 0x0000000000048947 */ /* 0x000fea0003800000 */
[----:B------:R-:W-:Y:S01]  /*f2a0*/  BPT.TRAP 0x1 ;  /* 0x000000040000795c */ /* 0x000fe20000300000 */
.L_x_7629:
[----:B------:R-:W-:Y:S01]  /*f2b0*/  ULEA UR5, UR46, UR40, 0x3 ;  /* 0x000000282e057291 */ /* 0x000fe2000f8e183f */
[----:B------:R-:W-:-:S05]  /*f2c0*/  IMAD.U32 R0, RZ, RZ, UR45 ;  /* 0x0000002dff007e24 */ /* 0x000fca000f8e00ff */
[----:B------:R-:W-:-:S04]  /*f2d0*/  SHF.L.U32 R0, R0, 0x1f, RZ ;  /* 0x0000001f00007819 */ /* 0x000fc800000006ff */
[----:B------:R0:W1:Y:S01]  /*f2e0*/  SYNCS.PHASECHK.TRANS64.TRYWAIT P1, [UR5+0x28850], R0 ;  /* 0x02885000ff0075a7 */ /* 0x0000620008020145 */
[----:B------:R-:W-:Y:S05]  /*f2f0*/  @!P0 BRA `(.L_x_7630) ;  /* 0x0000000000048947 */ /* 0x000fea0003800000 */
[----:B------:R-:W-:Y:S01]  /*f300*/  BPT.TRAP 0x1 ;  /* 0x000000040000795c */ /* 0x000fe20000300000 */
.L_x_7630:
[----:B-1----:R-:W-:Y:S05]  /*f310*/  @P1 BRA `(.L_x_7631) ;  /* 0x0000000000081947 */ /* 0x002fea0003800000 */
[----:B------:R-:W1:Y:S02]  /*f320*/  SYNCS.PHASECHK.TRANS64.TRYWAIT P1, [UR5+0x28850], R0 ;  /* 0x02885000ff0075a7 */ /* 0x000e640008020145 */
[----:B-1----:R-:W-:Y:S05]  /*f330*/  @!P1 BRA `(.L_x_7632) ;  /* 0x0000006400249947 */ /* 0x002fea0003800000 */
.L_x_7631:
[----:B------:R-:W-:Y:S01]  /*f340*/  UIADD3 UR40, UR40, 0x400, URZ ;  /* 0x0000040028287890 */ /* 0x000fe2000fffe03f */
[----:B------:R-:W-:Y:S01]  /*f350*/  WARPGROUP.ARRIVE ;  /* 0x00000000000079c5 */ /* 0x000fe20000000000 */
[----:B------:R-:W-:Y:S01]  /*f360*/  UMOV UR47, 0x40000040 ;  /* 0x40000040002f7882 */ /* 0x000fe20000000000 */
[----:B------:R-:W-:Y:S01]  /*f370*/  UMOV UR7, 0x40000040 ;  /* 0x4000004000077882 */ /* 0x000fe20000000000 */
[----:B------:R-:W-:Y:S01]  /*f380*/  USHF.R.U32.HI UR40, URZ, 0x4, UR40 ;  /* 0x000000043f287899 */ /* 0x000fe20008011628 */
[----:B01----:R-:W0:Y:S03]  /*f390*/  SHFL.BFLY PT, R0, R5, 0x2, 0x1f ;  /* 0x0c401f0005007f89 */ /* 0x003e2600000e0000 */
[----:B------:R-:W-:Y:S01]  /*f3a0*/  ULOP3.LUT UR40, UR40, 0x3fff, URZ, 0xc0, !UPT ;  /* 0x00003fff28287892 */ /* 0x000fe2000f8ec03f */
[----:B------:R-:W1:Y:S03]  /*f3b0*/  SHFL.BFLY PT, R3, R4, 0x2, 0x1f ;  /* 0x0c401f0004037f89 */ /* 0x000e6600000e0000 */
[----:B------:R-:W-:-:S04]  /*f3c0*/  ULOP3.LUT UR40, UR40, 0x4000000, URZ, 0xfc, !UPT ;  /* 0x0400000028287892 */ /* 0x000fc8000f8efc3f */
[----:B------:R-:W-:-:S04]  /*f3d0*/  ULEA UR46, UR46, UR40, 0xb ;  /* 0x000000282e2e7291 */ /* 0x000fc8000f8e583f */
[----:B------:R-:W-:-:S05]  /*f3e0*/  UIADD3 UR4, UR46, 0x80, URZ ;  /* 0x000000802e047890 */ /* 0x000fca000fffe03f */
[----:B------:R-:W-:Y:S01]  /*f3f0*/  HGMMA.64x128x16.F32 R88, R180, gdesc[UR44].tnspB, R88, gsb0 ;  /* 0x41e0002cb4587df0 */ /* 0x000fe20008000858 */
[----:B------:R-:W-:Y:S01]  /*f400*/  UMOV UR47, 0x40000040 ;  /* 0x40000040002f7882 */ /* 0x000fe20000000000 */
[----:B------:R-:W-:Y:S01]  /*f410*/  UMOV UR6, UR4 ;  /* 0x0000000400067c82 */ /* 0x000fe20008000000 */
[----:B------:R-:W-:Y:S01]  /*f420*/  UIADD3 UR4, UR46, 0x100, URZ ;  /* 0x000001002e047890 */ /* 0x000fe2000fffe03f */
[----:B0-----:R-:W-:Y:S01]  /*f430*/  FADD.FTZ R0, R0, R5 ;  /* 0x0000000500007221 */ /* 0x001fe20000010000 */
[----:B-1----:R-:W-:Y:S01]  /*f440*/  FADD.FTZ R2, R3, R4 ;  /* 0x0000000403027221 */ /* 0x002fe20000010000 */
[----:B------:R-:W-:-:S03]  /*f450*/  IMAD.MOV.U32 R4, RZ, RZ, RZ ;  /* 0x000000ffff047224 */ /* 0x000fc600078e00ff */
[----:B------:R-:W0:Y:S04]  /*f460*/  SHFL.BFLY PT, R3, R0, 0x1, 0x1f ;  /* 0x0c201f0000037f89 */ /* 0x000e2800000e0000 */
[----:B------:R-:W1:Y:S01]  /*f470*/  SHFL.BFLY PT, R7, R2, 0x1, 0x1f ;  /* 0x0c201f0002077f89 */ /* 0x000e6200000e0000 */
[----:B0-----:R-:W-:Y:S01]  /*f480*/  FADD.FTZ R11, R0, R3 ;  /* 0x00000003000b7221 */ /* 0x001fe20000010000 */
[----:B------:R-:W-:Y:S01]  /*f490*/  MOV R3, 0xff800000 ;  /* 0xff80000000037802 */ /* 0x000fe20000000f00 */
[----:B------:R-:W-:Y:S02]  /*f4a0*/  IMAD.MOV.U32 R0, RZ, RZ, -0x800000 ;  /* 0xff800000ff007424 */ /* 0x000fe400078e00ff */
[----:B-1----:R-:W-:Y:S01]  /*f4b0*/  FADD.FTZ R12, R2, R7 ;  /* 0x00000007020c7221 */ /* 0x002fe20000010000 */
[----:B------:R-:W-:Y:S01]  /*f4c0*/  FSETP.NE.FTZ.AND P1, PT, R11, RZ, PT ;  /* 0x000000ff0b00720b */ /* 0x000fe20003f35000 */
[----:B------:R-:W-:-:S03]  /*f4d0*/  IMAD.MOV.U32 R7, RZ, RZ, RZ ;  /* 0x000000ffff077224 */ /* 0x000fc600078e00ff */
[----:B------:R-:W-:-:S09]  /*f4e0*/  FSETP.NE.FTZ.AND P2, PT, R12, RZ, PT ;  /* 0x000000ff0c00720b */ /* 0x000fd20003f55000 */
[----:B------:R-:W0:Y:S01]  /*f4f0*/  @P1 MUFU.LG2 R6, R11 ;  /* 0x0000000b00061308 */ /* 0x000e220000000c00 */
[----:B------:R-:W-:-:S03]  /*f500*/  @P1 FMUL.FTZ R5, R9, 0.69314718246459960938 ;  /* 0x3f31721809051820 */ /* 0x000fc60000410000 */
[----:B------:R-:W-:-:S04]  /*f510*/  @P2 FMUL.FTZ R2, R9, 0.69314718246459960938 ;  /* 0x3f31721809022820 */ /* 0x000fc80000410000 */
[----:B------:R-:W1:Y:S08]  /*f520*/  @P2 MUFU.LG2 R8, R12 ;  /* 0x0000000c00082308 */ /* 0x000e700000000c00 */
[----:B------:R3:W4:Y:S01]  /*f530*/  @P1 MUFU.RCP R4, R11 ;  /* 0x0000000b00041308 */ /* 0x0007220000001000 */
        /* <DEDUP_REMOVED lines=39> */
[----:B------:R-:W-:-:S07]  /*f7b0*/  WARPGROUP.ARRIVE ;  /* 0x00000000000079c5 */ /* 0x000fce0000000000 */
[----:B------:R-:W-:Y:S03]  /*f7c0*/  HGMMA.64x128x16.F32 R88, R152, gdesc[UR44].tnspB, R88, gsb0 ;  /* 0x41e0002c98587df0 */ /* 0x000fe60008000858 */
[----:B------:R-:W-:Y:S02]  /*f7d0*/  WARPGROUP.DEPBAR.LE gsb0, 0x0 ;  /* 0x00008000000079c5 */ /* 0x000fe40000010000 */
[----:B0--34-:R-:W-:Y:S05]  /*f7e0*/  @!P0 BRA `(.L_x_7633) ;  /* 0x0000000000048947 */ /* 0x019fea0003800000 */
[----:B------:R-:W-:Y:S01]  /*f7f0*/  BPT.TRAP 0x1 ;  /* 0x000000040000795c */ /* 0x000fe20000300000 */
.L_x_7633:
        /* <DEDUP_REMOVED lines=68> */
.L_x_7555:
[----:B------:R-:W-:Y:S05]  /*fc40*/  @P0 BRA `(.L_x_7634) ;  /* 0x00000014004c0947 */ /* 0x000fea0003800000 */
[----:B------:R-:W0:Y:S01]  /*fc50*/  S2R R2, SR_TID.X ;  /* 0x0000000000027919 */ /* 0x000e220000002100 */
[----:B------:R-:W1:Y:S01]  /*fc60*/  LDC R17, c[0x0][0xbe8] ;  /* 0x0002fa00ff117b82 */ /* 0x000e620000000800 */
[----:B------:R-:W-:Y:S02]  /*fc70*/  USHF.R.S32.HI UR7, URZ, 0x1f, UR37 ;  /* 0x0000001f3f077899 */ /* 0x000fe40008011425 */
[----:B--2---:R-:W-:Y:S01]  /*fc80*/  IMAD R16, RZ, RZ, -UR37 ;  /* 0x80000025ff107e24 */ /* 0x004fe2000f8e02ff */
        /* <DEDUP_REMOVED lines=9> */
[----:B------:R-:W4:Y:S01]  /*fd20*/  S2UR UR11, SR_CTAID.Y ;  /* 0x00000000000b79c3 */ /* 0x000f220000002600 */
[----:B------:R-:W-:-:S07]  /*fd30*/  UIMAD UR7, UR7, UR8, URZ ;  /* 0x00000008070772a4 */ /* 0x000fce000f8e023f */
[----:B------:R-:W-:Y:S01]  /*fd40*/  BAR.SYNC.DEFER_BLOCKING 0x1, 0x100 ;  /* 0x0044000000007b1d */ /* 0x000fe20000010000 */
[----:B-1----:R-:W-:-:S07]  /*fd50*/  ISETP.NE.AND P0, PT, R17, 0x1, PT ;  /* 0x000000011100780c */ /* 0x002fce0003f05270 */
[----:B------:R-:W4:Y:S01]  /*fd60*/  LDC R21, c[0x0][0xc50] ;  /* 0x00031400ff157b82 */ /* 0x000f220000000800 */
[----:B0-----:R-:W-:Y:S01]  /*fd70*/  VIADD R4, R2, 0xffffff80 ;  /* 0xffffff8002047836 */ /* 0x001fe20000000000 */
[----:B---3--:R-:W-:-:S06]  /*fd80*/  USHF.R.S32.HI UR10, URZ, 0x1f, UR12 ;  /* 0x0000001f3f0a7899 */ /* 0x008fcc000801140c */
[----:B------:R-:W0:Y:S01]  /*fd90*/  LDC.64 R14, c[0x0][0xb40] ;  /* 0x0002d000ff0e7b82 */ /* 0x000e220000000a00 */
[----:B------:R-:W-:-:S04]  /*fda0*/  SHF.R.S32.HI R5, RZ, 0x1f, R4 ;  /* 0x0000001fff057819 */ /* 0x000fc80000011404 */
[----:B------:R-:W-:-:S03]  /*fdb0*/  LEA.HI R2, R5, R4, RZ, 0x7 ;  /* 0x0000000405027211 */ /* 0x000fc600078f38ff */
[----:B------:R-:W1:Y:S01]  /*fdc0*/  @P0 LDC R13, c[0x0][0xbf0] ;  /* 0x0002fc00ff0d0b82 */ /* 0x000e620000000800 */
[----:B------:R-:W-:Y:S02]  /*fdd0*/  LEA.HI R5, R5, R4, RZ, 0x2 ;  /* 0x0000000405057211 */ /* 0x000fe400078f10ff */
[----:B------:R-:W-:Y:S02]  /*fde0*/  LOP3.LUT R7, R2, 0xffffff80, RZ, 0xc0, !PT ;  /* 0xffffff8002077812 */ /* 0x000fe400078ec0ff */
[----:B------:R-:W-:-:S03]  /*fdf0*/  LOP3.LUT R5, R5, 0xfffffffc, RZ, 0xc0, !PT ;  /* 0xfffffffc05057812 */ /* 0x000fc600078ec0ff */
[C---:B------:R-:W-:Y:S01]  /*fe00*/  IMAD.IADD R18, R4.reuse, 0x1, -R7 ;  /* 0x0000000104127824 */ /* 0x040fe200078e0a07 */
[----:B------:R-:W-:Y:S01]  /*fe10*/  SHF.R.S32.HI R7, RZ, 0x7, R2 ;  /* 0x00000007ff077819 */ /* 0x000fe20000011402 */
[----:B------:R-:W-:Y:S01]  /*fe20*/  IMAD.IADD R5, R4, 0x1, -R5 ;  /* 0x0000000104057824 */ /* 0x000fe200078e0a05 */
[----:B------:R-:W3:Y:S01]  /*fe30*/  @P0 LDC R27, c[0x0][0xbec] ;  /* 0x0002fb00ff1b0b82 */ /* 0x000ee20000000800 */
[----:B----4-:R-:W-:Y:S01]  /*fe40*/  IMAD R21, R21, R16, UR11 ;  /* 0x0000000b15157e24 */ /* 0x010fe2000f8e0210 */
[----:B------:R-:W-:Y:S02]  /*fe50*/  SHF.R.S32.HI R9, RZ, 0x1f, R18 ;  /* 0x0000001fff097819 */ /* 0x000fe40000011412 */
[----:B------:R-:W-:Y:S01]  /*fe60*/  LEA.HI R2, R2, R7, RZ, 0x1 ;  /* 0x0000000702027211 */ /* 0x000fe200078f08ff */
[----:B0-----:R-:W-:Y:S01]  /*fe70*/  IMAD R12, R14, UR10, RZ ;  /* 0x0000000a0e0c7c24 */ /* 0x001fe2000f8e02ff */
[----:B------:R-:W-:Y:S02]  /*fe80*/  LEA.HI R23, R9, R18, RZ, 0x2 ;  /* 0x0000001209177211 */ /* 0x000fe400078f10ff */
[----:B------:R-:W-:Y:S01]  /*fe90*/  LOP3.LUT R2, R2, 0x3fffffe, RZ, 0xc0, !PT ;  /* 0x03fffffe02027812 */ /* 0x000fe200078ec0ff */
[----:B------:R-:W0:Y:S01]  /*fea0*/  @P0 LDC R20, c[0x0][0xbf0] ;  /* 0x0002fc00ff140b82 */ /* 0x000e220000000800 */
[----:B------:R-:W-:-:S02]  /*feb0*/  SHF.R.S32.HI R6, RZ, 0x2, R23 ;  /* 0x00000002ff067819 */ /* 0x000fc40000011417 */
[----:B------:R-:W-:Y:S01]  /*fec0*/  SHF.R.S32.HI R11, RZ, 0x1f, R23 ;  /* 0x0000001fff0b7819 */ /* 0x000fe20000011417 */
[----:B------:R-:W-:Y:S01]  /*fed0*/  IMAD.IADD R2, R7, 0x1, -R2 ;  /* 0x0000000107027824 */ /* 0x000fe200078e0a02 */
[----:B------:R-:W-:Y:S02]  /*fee0*/  LEA.HI R9, R9, R18, RZ, 0x5 ;  /* 0x0000001209097211 */ /* 0x000fe400078f28ff */
[----:B------:R-:W-:Y:S02]  /*fef0*/  LEA.HI R11, R11, R6, RZ, 0x3 ;  /* 0x000000060b0b7211 */ /* 0x000fe400078f18ff */
[----:B------:R-:W-:Y:S02]  /*ff00*/  SHF.R.S32.HI R7, RZ, 0x5, R9 ;  /* 0x00000005ff077819 */ /* 0x000fe40000011409 */
[----:B------:R-:W-:Y:S01]  /*ff10*/  LOP3.LUT R11, R11, 0xfffffff8, RZ, 0xc0, !PT ;  /* 0xfffffff80b0b7812 */ /* 0x000fe200078ec0ff */
[----:B------:R-:W4:Y:S01]  /*ff20*/  @P0 LDC R9, c[0x0][0xbec] ;  /* 0x0002fb00ff090b82 */ /* 0x000f220000000800 */
[----:B------:R-:W-:-:S03]  /*ff30*/  LOP3.LUT R23, R23, 0x7ffffffc, RZ, 0xc0, !PT ;  /* 0x7ffffffc17177812 */ /* 0x000fc600078ec0ff */
[----:B------:R-:W-:Y:S01]  /*ff40*/  IMAD.IADD R4, R6, 0x1, -R11 ;  /* 0x0000000106047824 */ /* 0x000fe200078e0a0b */
[----:B------:R-:W-:-:S03]  /*ff50*/  LEA.HI R6, R5, R5, RZ, 0x1 ;  /* 0x0000000505067211 */ /* 0x000fc600078f08ff */
[----:B------:R-:W5:Y:S01]  /*ff60*/  LDC.64 R10, c[0x0][0xbd8] ;  /* 0x0002f600ff0a7b82 */ /* 0x000f620000000a00 */
[----:B------:R-:W-:Y:S01]  /*ff70*/  LOP3.LUT R6, R6, 0x1ffffffe, RZ, 0xc0, !PT ;  /* 0x1ffffffe06067812 */ /* 0x000fe200078ec0ff */
[----:B------:R-:W-:Y:S02]  /*ff80*/  IMAD R7, R7, 0x10, R4 ;  /* 0x0000001007077824 */ /* 0x000fe400078e0204 */
[----:B------:R-:W-:Y:S02]  /*ff90*/  IMAD.U32 R4, RZ, RZ, UR4 ;  /* 0x00000004ff047e24 */ /* 0x000fe4000f8e00ff */
[----:B------:R-:W-:Y:S01]  /*ffa0*/  IMAD.IADD R25, R5, 0x1, -R6 ;  /* 0x0000000105197824 */ /* 0x000fe200078e0a06 */
[----:B------:R-:W-:Y:S01]  /*ffb0*/  MOV R5, UR5 ;  /* 0x0000000500057c02 */ /* 0x000fe20008000f00 */
[----:B------:R-:W-:Y:S01]  /*ffc0*/  IMAD R2, R2, 0x40, R7 ;  /* 0x0000004002027824 */ /* 0x000fe200078e0207 */
[----:B------:R-:W-:Y:S01]  /*ffd0*/  UIMAD.WIDE.U32 UR4, UR37, UR8, URZ ;  /* 0x00000008250472a5 */ /* 0x000fe2000f8e003f */
[----:B------:R-:W-:Y:S01]  /*ffe0*/  IMAD.U32 R5, RZ, RZ, UR6 ;  /* 0x00000006ff057e24 */ /* 0x000fe2000f8e00ff */
[----:B------:R-:W-:Y:S01]  /*fff0*/  UIMAD UR6, UR37, UR9, UR7 ;  /* 0x00000009250672a4 */ /* 0x000fe2000f8e0207 */
[----:B------:R-:W-:-:S02]  /*10000*/  IMAD R6, R25, 0x8, R2 ;  /* 0x0000000819067824 */ /* 0x000fc400078e0202 */
[----:B------:R-:W-:Y:S01]  /*10010*/  ULDC.64 UR8, c[0x0][0xb28] ;  /* 0x0002ca0000087ab9 */ /* 0x000fe20000000a00 */
[----:B------:R-:W-:Y:S02]  /*10020*/  UIADD3 UR6, UR5, UR6, URZ ;  /* 0x0000000605067290 */ /* 0x000fe4000fffe03f */
[----:B------:R-:W-:Y:S02]  /*10030*/  IMAD.U32 R7, RZ, RZ, UR5 ;  /* 0x00000005ff077e24 */ /* 0x000fe4000f8e00ff */
[----:B--2---:R-:W-:Y:S02]  /*10040*/  IMAD R2, R19, 0x80, R2 ;  /* 0x0000008013027824 */ /* 0x004fe400078e0202 */
[----:B------:R-:W-:Y:S01]  /*10050*/  IMAD.U32 R7, RZ, RZ, UR6 ;  /* 0x00000006ff077e24 */ /* 0x000fe2000f8e00ff */
[----:B------:R-:W-:Y:S02]  /*10060*/  ULDC.64 UR6, c[0x0][0xb48] ;  /* 0x0002d20000067ab9 */ /* 0x000fe40000000a00 */
[----:B------:R-:W-:Y:S01]  /*10070*/  IADD3 R16, R2, 0x8, RZ ;  /* 0x0000000802107810 */ /* 0x000fe20007ffe0ff */
[----:B-----5:R-:W-:-:S02]  /*10080*/  IMAD R8, R10, UR10, RZ ;  /* 0x0000000a0a087c24 */ /* 0x020fc4000f8e02ff */
[----:B------:R-:W-:-:S04]  /*10090*/  IMAD.WIDE.U32 R4, R10, UR12, R4 ;  /* 0x0000000c0a047c25 */ /* 0x000fc8000f8e0004 */
[----:B------:R-:W-:Y:S02]  /*100a0*/  IMAD R11, R11, UR12, R8 ;  /* 0x0000000c0b0b7c24 */ /* 0x000fe4000f8e0208 */
[----:B------:R-:W-:Y:S02]  /*100b0*/  IMAD R8, R19, 0x80, R6 ;  /* 0x0000008013087824 */ /* 0x000fe400078e0206 */
[----:B------:R-:W-:Y:S01]  /*100c0*/  IMAD.U32 R6, RZ, RZ, UR4 ;  /* 0x00000004ff067e24 */ /* 0x000fe2000f8e00ff */
[----:B------:R-:W-:Y:S01]  /*100d0*/  IADD3 R5, R5, R11, RZ ;  /* 0x0000000b05057210 */ /* 0x000fe20007ffe0ff */
[----:B----4-:R-:W-:Y:S01]  /*100e0*/  @P0 IMAD.HI.U32 R10, R8, R9, RZ ;  /* 0x00000009080a0227 */ /* 0x010fe200078e00ff */
[----:B------:R-:W-:-:S03]  /*100f0*/  ULDC.64 UR4, c[0x0][0xbe0] ;  /* 0x0002f80000047ab9 */ /* 0x000fc60000000a00 */
[----:B------:R-:W-:Y:S01]  /*10100*/  IMAD.MOV.U32 R9, RZ, RZ, R8 ;  /* 0x000000ffff097224 */ /* 0x000fe200078e0008 */
[----:B-1----:R-:W-:Y:S01]  /*10110*/  @P0 SHF.R.U32.HI R9, RZ, R13, R10 ;  /* 0x0000000dff090219 */ /* 0x002fe2000001160a */
[----:B------:R-:W-:Y:S01]  /*10120*/  IMAD R13, R15, UR12, R12 ;  /* 0x0000000c0f0d7c24 */ /* 0x000fe2000f8e020c */
[----:B------:R-:W-:Y:S01]  /*10130*/  SHF.R.S32.HI R12, RZ, 0x1f, R21 ;  /* 0x0000001fff0c7819 */ /* 0x000fe20000011415 */
[----:B------:R-:W-:-:S04]  /*10140*/  IMAD.WIDE.U32 R6, R14, UR12, R6 ;  /* 0x0000000c0e067c25 */ /* 0x000fc8000f8e0006 */
[----:B---3--:R-:W-:-:S04]  /*10150*/  @P0 IMAD.HI.U32 R27, R8, R27, RZ ;  /* 0x0000001b081b0227 */ /* 0x008fc800078e00ff */
[----:B------:R-:W-:Y:S02]  /*10160*/  IMAD.IADD R7, R7, 0x1, R13 ;  /* 0x0000000107077824 */ /* 0x000fe400078e020d */
[----:B------:R-:W-:Y:S02]  /*10170*/  IMAD R13, R12, UR6, RZ ;  /* 0x000000060c0d7c24 */ /* 0x000fe4000f8e02ff */
[----:B------:R-:W-:-:S04]  /*10180*/  IMAD.WIDE.U32 R4, R21, UR4, R4 ;  /* 0x0000000415047c25 */ /* 0x000fc8000f8e0004 */
[----:B------:R-:W-:Y:S01]  /*10190*/  IMAD.MOV.U32 R11, RZ, RZ, R8 ;  /* 0x000000ffff0b7224 */ /* 0x000fe200078e0008 */
[----:B0-----:R-:W-:Y:S01]  /*101a0*/  @P0 SHF.R.U32.HI R11, RZ, R20, R27 ;  /* 0x00000014ff0b0219 */ /* 0x001fe2000001161b */
        /* <DEDUP_REMOVED lines=16> */
[----:B------:R-:W-:Y:S02]  /*102b0*/  IMAD.IADD R7, R7, 0x1, R15 ;  /* 0x0000000107077824 */ /* 0x000fe400078e020f */
        /* <DEDUP_REMOVED lines=17> */
[----:B------:R-:W-:Y:S01]  /*103d0*/  LEA R20, P1, R6, UR8, 0x2 ;  /* 0x0000000806147c11 */ /* 0x000fe2000f8210ff */
[----:B------:R-:W-:Y:S01]  /*103e0*/  IMAD.IADD R5, R7, 0x1, R15 ;  /* 0x0000000107057824 */ /* 0x000fe200078e020f */
[----:B0-----:R-:W-:Y:S01]  /*103f0*/  ULEA UR4, UR5, UR4, 0x18 ;  /* 0x0000000405047291 */ /* 0x001fe2000f8ec03f */
[----:B------:R-:W-:Y:S01]  /*10400*/  IMAD R17, R17, UR6, RZ ;  /* 0x0000000611117c24 */ /* 0x000fe2000f8e02ff */
[----:B------:R-:W-:Y:S01]  /*10410*/  LEA.HI.X R9, R4, UR7, R9, 0x2, P0 ;  /* 0x0000000704097c11 */ /* 0x000fe200080f1409 */
[----:B------:R-:W-:Y:S01]  /*10420*/  IMAD.IADD R19, R18, 0x1, -R23 ;  /* 0x0000000112137824 */ /* 0x000fe200078e0a17 */
[----:B------:R-:W-:Y:S01]  /*10430*/  LEA.HI.X R22, R6, UR9, R5, 0x2, P1 ;  /* 0x0000000906167c11 */ /* 0x000fe200088f1405 */
        /* <DEDUP_REMOVED lines=8> */
[----:B------:R-:W-:Y:S01]  /*104c0*/  SHFL.IDX PT, R6, R8, 0x1, 0x1c1f ;  /* 0x003c1f0008067f89 */ /* 0x000fe200000e0000 */
[----:B------:R-:W-:-:S03]  /*104d0*/  IMAD.SHL.U32 R19, R19, 0x2, RZ ;  /* 0x0000000213137824 */ /* 0x000fc600078e00ff */
[----:B------:R-:W1:Y:S03]  /*104e0*/  SHFL.IDX PT, R7, R9, 0x1, 0x1c1f ;  /* 0x003c1f0009077f89 */ /* 0x000e6600000e0000 */
[----:B------:R-:W-:Y:S01]  /*104f0*/  SYNCS.ARRIVE.TRANS64.RED.A1T0 RZ, [UR4], RZ ;  /* 0x000000ffffff79a7 */ /* 0x000fe20008100404 */
[----:B------:R2:W3:Y:S04]  /*10500*/  SHFL.IDX PT, R14, R20, RZ, 0x1c1f ;  /* 0x001c1fff140e7589 */ /* 0x0004e800000e0000 */
[----:B------:R2:W4:Y:S04]  /*10510*/  SHFL.IDX PT, R15, R22, RZ, 0x1c1f ;  /* 0x001c1fff160f7589 */ /* 0x00052800000e0000 */
        /* <DEDUP_REMOVED lines=14> */
[C---:B------:R-:W-:Y:S01]  /*10600*/  IADD3 R11, R19.reuse, 0x40, RZ ;  /* 0x00000040130b7810 */ /* 0x040fe20007ffe0ff */
[----:B------:R-:W-:Y:S01]  /*10610*/  VIADD R12, R19, 0x50 ;  /* 0x00000050130c7836 */ /* 0x000fe20000000000 */
[----:B------:R-:W-:Y:S01]  /*10620*/  ISETP.GE.AND P4, PT, R9, UR4, PT ;  /* 0x0000000409007c0c */ /* 0x000fe2000bf86270 */
[C---:B------:R-:W-:Y:S01]  /*10630*/  VIADD R18, R19.reuse, 0x60 ;  /* 0x0000006013127836 */ /* 0x040fe20000000000 */
[----:B------:R-:W-:Y:S01]  /*10640*/  ISETP.GE.AND P5, PT, R10, UR4, PT ;  /* 0x000000040a007c0c */ /* 0x000fe2000bfa6270 */
[----:B---34-:R-:W-:Y:S01]  /*10650*/  @!P2 IMAD.WIDE R2, R19, 0x4, R14 ;  /* 0x000000041302a825 */ /* 0x018fe200078e020e */
[----:B------:R-:W-:-:S02]  /*10660*/  ISETP.GE.AND P6, PT, R11, UR4, PT ;  /* 0x000000040b007c0c */ /* 0x000fc4000bfc6270 */
[----:B------:R-:W-:Y:S02]  /*10670*/  @!P3 LEA.HI R0, R0, R0, RZ, 0x1 ;  /* 0x000000000000b211 */ /* 0x000fe400078f08ff */
        /* <DEDUP_REMOVED lines=8> */
[----:B------:R-:W-:Y:S02]  /*10700*/  @!P5 LOP3.LUT R13, R10, 0xfffffffe, RZ, 0xc0, !PT ;  /* 0xfffffffe0a0dd812 */ /* 0x000fe400078ec0ff */
[----:B------:R1:W-:Y:S01]  /*10710*/  @!P3 ST.E.64 desc[UR48][R4.64], R92 ;  /* 0x0000005c0400b985 */ /* 0x0003e2000c101b30 */
[----:B------:R-:W-:Y:S02]  /*10720*/  ISETP.GE.AND P3, PT, R8, UR4, PT ;  /* 0x0000000408007c0c */ /* 0x000fe4000bf66270 */
[----:B0-----:R-:W-:Y:S02]  /*10730*/  @!P0 LOP3.LUT R3, R6, 0xfffffffe, RZ, 0xc0, !PT ;  /* 0xfffffffe06038812 */ /* 0x001fe400078ec0ff */
[----:B------:R-:W-:-:S03]  /*10740*/  @!P4 LEA.HI R6, R9, R9, RZ, 0x1 ;  /* 0x000000090906c211 */ /* 0x000fc600078f08ff */
[----:B------:R-:W-:Y:S01]  /*10750*/  @!P0 IMAD.WIDE R2, R3, 0x4, R14 ;  /* 0x0000000403028825 */ /* 0x000fe200078e020e */
[----:B------:R-:W-:-:S04]  /*10760*/  @!P2 LEA.HI R0, R0, R0, RZ, 0x1 ;  /* 0x000000000000a211 */ /* 0x000fc800078f08ff */
[----:B------:R0:W-:Y:S01]  /*10770*/  @!P0 ST.E.64 desc[UR48][R2.64], R96 ;  /* 0x0000006002008985 */ /* 0x0001e2000c101b30 */
[----:B------:R-:W-:Y:S02]  /*10780*/  @!P3 LEA.HI R8, R8, R8, RZ, 0x1 ;  /* 0x000000080808b211 */ /* 0x000fe400078f08ff */
[----:B-1----:R-:W-:Y:S02]  /*10790*/  @!P1 LOP3.LUT R5, R7, 0xfffffffe, RZ, 0xc0, !PT ;  /* 0xfffffffe07059812 */ /* 0x002fe400078ec0ff */
[----:B------:R-:W-:Y:S02]  /*107a0*/  @!P2 LOP3.LUT R7, R0, 0xfffffffe, RZ, 0xc0, !PT ;  /* 0xfffffffe0007a812 */ /* 0x000fe400078ec0ff */
[----:B------:R-:W-:Y:S01]  /*107b0*/  @!P3 LOP3.LUT R9, R8, 0xfffffffe, RZ, 0xc0, !PT ;  /* 0xfffffffe0809b812 */ /* 0x000fe200078ec0ff */
[--C-:B------:R-:W-:Y:S01]  /*107c0*/  @!P1 IMAD.WIDE R4, R5, 0x4, R14.reuse ;  /* 0x0000000405049825 */ /* 0x100fe200078e020e */
[----:B------:R-:W-:Y:S02]  /*107d0*/  @!P6 LEA.HI R0, R11, R11, RZ, 0x1 ;  /* 0x0000000b0b00e211 */ /* 0x000fe400078f08ff */
[----:B------:R-:W-:Y:S01]  /*107e0*/  @!P4 LOP3.LUT R11, R6, 0xfffffffe, RZ, 0xc0, !PT ;  /* 0xfffffffe060bc812 */ /* 0x000fe200078ec0ff */
[--C-:B------:R-:W-:Y:S01]  /*107f0*/  @!P2 IMAD.WIDE R6, R7, 0x4, R14.reuse ;  /* 0x000000040706a825 */ /* 0x100fe200078e020e */
[----:B------:R-:W-:Y:S01]  /*10800*/  @!P6 LOP3.LUT R21, R0, 0xfffffffe, RZ, 0xc0, !PT ;  /* 0xfffffffe0015e812 */ /* 0x000fe200078ec0ff */
[----:B------:R1:W-:Y:S01]  /*10810*/  @!P1 ST.E.64 desc[UR48][R4.64], R100 ;  /* 0x0000006404009985 */ /* 0x0003e2000c101b30 */
[----:B------:R-:W-:Y:S01]  /*10820*/  ISETP.GE.AND P1, PT, R12, UR4, PT ;  /* 0x000000040c007c0c */ /* 0x000fe2000bf26270 */
[----:B0-----:R-:W-:-:S02]  /*10830*/  @!P3 IMAD.WIDE R2, R9, 0x4, R14 ;  /* 0x000000040902b825 */ /* 0x001fc400078e020e */
[----:B------:R0:W-:Y:S02]  /*10840*/  @!P2 ST.E.64 desc[UR48][R6.64], R104 ;  /* 0x000000680600a985 */ /* 0x0001e4000c101b30 */
[----:B------:R-:W-:Y:S02]  /*10850*/  VIADD R0, R19, 0x48 ;  /* 0x0000004813007836 */ /* 0x000fe40000000000 */
[--C-:B------:R-:W-:Y:S01]  /*10860*/  @!P5 IMAD.WIDE R8, R13, 0x4, R14.reuse ;  /* 0x000000040d08d825 */ /* 0x100fe200078e020e */
[----:B------:R2:W-:Y:S01]  /*10870*/  @!P3 ST.E.64 desc[UR48][R2.64], R108 ;  /* 0x0000006c0200b985 */ /* 0x0005e2000c101b30 */
[----:B------:R-:W-:Y:S02]  /*10880*/  ISETP.GE.AND P3, PT, R18, UR4, PT ;  /* 0x0000000412007c0c */ /* 0x000fe4000bf66270 */
[----:B------:R-:W-:Y:S01]  /*10890*/  VIADD R13, R19, 0x58 ;  /* 0x00000058130d7836 */ /* 0x000fe20000000000 */
[----:B------:R-:W-:Y:S01]  /*108a0*/  ISETP.GE.AND P0, PT, R0, UR4, PT ;  /* 0x0000000400007c0c */ /* 0x000fe2000bf06270 */
[----:B-1----:R-:W-:Y:S01]  /*108b0*/  @!P4 IMAD.WIDE R4, R11, 0x4, R14 ;  /* 0x000000040b04c825 */ /* 0x002fe200078e020e */
[----:B------:R-:W-:-:S02]  /*108c0*/  @!P1 LEA.HI R12, R12, R12, RZ, 0x1 ;  /* 0x0000000c0c0c9211 */ /* 0x000fc400078f08ff */
[----:B------:R-:W-:Y:S01]  /*108d0*/  ISETP.GE.AND P2, PT, R13, UR4, PT ;  /* 0x000000040d007c0c */ /* 0x000fe2000bf46270 */
[----:B------:R-:W-:Y:S01]  /*108e0*/  @!P6 IMAD.WIDE R10, R21, 0x4, R14 ;  /* 0x00000004150ae825 */ /* 0x000fe200078e020e */
[----:B------:R1:W-:Y:S03]  /*108f0*/  @!P4 ST.E.64 desc[UR48][R4.64], R112 ;  /* 0x000000700400c985 */ /* 0x0003e6000c101b30 */
[C---:B0-----:R-:W-:Y:S01]  /*10900*/  VIADD R6, R19.reuse, 0x68 ;  /* 0x0000006813067836 */ /* 0x041fe20000000000 */
[----:B------:R0:W-:Y:S01]  /*10910*/  @!P5 ST.E.64 desc[UR48][R8.64], R116 ;  /* 0x000000740800d985 */ /* 0x0001e2000c101b30 */
[C---:B--2---:R-:W-:Y:S01]  /*10920*/  VIADD R3, R19.reuse, 0x78 ;  /* 0x0000007813037836 */ /* 0x044fe20000000000 */
[----:B------:R-:W-:Y:S01]  /*10930*/  @!P3 LEA.HI R18, R18, R18, RZ, 0x1 ;  /* 0x000000121212b211 */ /* 0x000fe200078f08ff */
[----:B------:R-:W-:Y:S01]  /*10940*/  VIADD R7, R19, 0x70 ;  /* 0x0000007013077836 */ /* 0x000fe20000000000 */
[----:B------:R2:W-:Y:S01]  /*10950*/  @!P6 ST.E.64 desc[UR48][R10.64], R120 ;  /* 0x000000780a00e985 */ /* 0x0005e2000c101b30 */
[----:B------:R-:W-:-:S02]  /*10960*/  ISETP.GE.AND P4, PT, R6, UR4, PT ;  /* 0x0000000406007c0c */ /* 0x000fc4000bf86270 */
[----:B------:R-:W-:Y:S02]  /*10970*/  ISETP.GE.AND P6, PT, R3, UR4, PT ;  /* 0x0000000403007c0c */ /* 0x000fe4000bfc6270 */
[----:B------:R-:W-:Y:S02]  /*10980*/  ISETP.GE.AND P5, PT, R7, UR4, PT ;  /* 0x0000000407007c0c */ /* 0x000fe4000bfa6270 */
[----:B------:R-:W-:Y:S02]  /*10990*/  @!P0 LEA.HI R0, R0, R0, RZ, 0x1 ;  /* 0x0000000000008211 */ /* 0x000fe400078f08ff */
[----:B------:R-:W-:Y:S02]  /*109a0*/  @!P2 LEA.HI R13, R13, R13, RZ, 0x1 ;  /* 0x0000000d0d0da211 */ /* 0x000fe400078f08ff */
[----:B-1----:R-:W-:Y:S02]  /*109b0*/  @!P1 LOP3.LUT R5, R12, 0xfffffffe, RZ, 0xc0, !PT ;  /* 0xfffffffe0c059812 */ /* 0x002fe400078ec0ff */
[----:B0-----:R-:W-:-:S02]  /*109c0*/  @!P3 LOP3.LUT R9, R18, 0xfffffffe, RZ, 0xc0, !PT ;  /* 0xfffffffe1209b812 */ /* 0x001fc400078ec0ff */
[----:B------:R-:W-:Y:S02]  /*109d0*/  @!P4 LEA.HI R6, R6, R6, RZ, 0x1 ;  /* 0x000000060606c211 */ /* 0x000fe400078f08ff */
[----:B------:R-:W-:Y:S01]  /*109e0*/  @!P6 LEA.HI R4, R3, R3, RZ, 0x1 ;  /* 0x000000030304e211 */ /* 0x000fe200078f08ff */
[----:B------:R-:W-:Y:S01]  /*109f0*/  @!P3 IMAD.WIDE R8, R9, 0x4, R14 ;  /* 0x000000040908b825 */ /* 0x000fe200078e020e */
[----:B------:R-:W-:Y:S02]  /*10a00*/  @!P5 LEA.HI R2, R7, R7, RZ, 0x1 ;  /* 0x000000070702d211 */ /* 0x000fe400078f08ff */
[----:B------:R-:W-:Y:S02]  /*10a10*/  @!P0 LOP3.LUT R3, R0, 0xfffffffe, RZ, 0xc0, !PT ;  /* 0xfffffffe00038812 */ /* 0x000fe400078ec0ff */
[----:B------:R-:W-:Y:S02]  /*10a20*/  @!P2 LOP3.LUT R7, R13, 0xfffffffe, RZ, 0xc0, !PT ;  /* 0xfffffffe0d07a812 */ /* 0x000fe400078ec0ff */
[----:B--2---:R-:W-:-:S02]  /*10a30*/  @!P4 LOP3.LUT R11, R6, 0xfffffffe, RZ, 0xc0, !PT ;  /* 0xfffffffe060bc812 */ /* 0x004fc400078ec0ff */
[----:B------:R-:W-:Y:S01]  /*10a40*/  @!P5 LOP3.LUT R13, R2, 0xfffffffe, RZ, 0xc0, !PT ;  /* 0xfffffffe020dd812 */ /* 0x000fe200078ec0ff */
[----:B------:R-:W-:Y:S01]  /*10a50*/  @!P0 IMAD.WIDE R2, R3, 0x4, R14 ;  /* 0x0000000403028825 */ /* 0x000fe200078e020e */
[----:B------:R-:W-:-:S03]  /*10a60*/  @!P6 LOP3.LUT R21, R4, 0xfffffffe, RZ, 0xc0, !PT ;  /* 0xfffffffe0415e812 */ /* 0x000fc600078ec0ff */
        /* <DEDUP_REMOVED lines=12> */
.L_x_7636:
[----:B------:R-:W-:Y:S05]  /*10b30*/  BSYNC B0 ;  /* 0x0000000000007941 */ /* 0x000fea0003800000 */
.L_x_7635:
[----:B------:R-:W-:Y:S01]  /*10b40*/  ISETP.GE.AND P0, PT, R16, R17, PT ;  /* 0x000000111000720c */ /* 0x000fe20003f06270 */
[----:B0-----:R0:W1:Y:S04]  /*10b50*/  SHFL.IDX PT, R13, R22, 0x1, 0x1c1f ;  /* 0x003c1f00160d7f89 */ /* 0x00106800000e0000 */
[----:B------:R0:W0:Y:S08]  /*10b60*/  SHFL.IDX PT, R12, R20, 0x1, 0x1c1f ;  /* 0x003c1f00140c7f89 */ /* 0x00003000000e0000 */
[----:B------:R-:W-:Y:S05]  /*10b70*/  @P0 BRA `(.L_x_7547) ;  /* 0x00000048004c0947 */ /* 0x000fea0003800000 */
[----:B------:R-:W-:Y:S01]  /*10b80*/  ULDC UR4, c[0x0][0xac8] ;  /* 0x0002b20000047ab9 */ /* 0x000fe20000000800 */
[C---:B--2---:R-:W-:Y:S01]  /*10b90*/  VIADD R0, R19.reuse, 0x8 ;  /* 0x0000000813007836 */ /* 0x044fe20000000000 */
[C---:B------:R-:W-:Y:S01]  /*10ba0*/  ISETP.GE.AND P0, PT, R19.reuse, UR4, PT ;  /* 0x0000000413007c0c */ /* 0x040fe2000bf06270 */
        /* <DEDUP_REMOVED lines=11> */
[----:B------:R-:W-:Y:S01]  /*10c60*/  ISETP.GE.AND P2, PT, R10, UR4, PT ;  /* 0x000000040a007c0c */ /* 0x000fe2000bf46270 */
[----:B01----:R-:W-:Y:S01]  /*10c70*/  @!P0 IMAD.WIDE R2, R19, 0x4, R12 ;  /* 0x0000000413028825 */ /* 0x003fe200078e020c */
[----:B------:R-:W-:-:S03]  /*10c80*/  ISETP.GE.AND P1, PT, R11, UR4, PT ;  /* 0x000000040b007c0c */ /* 0x000fc6000bf26270 */
[----:B------:R-:W-:Y:S01]  /*10c90*/  @!P5 LEA.HI R0, R0, R0, RZ, 0x1 ;  /* 0x000000000000d211 */ /* 0x000fe200078f08ff */
[----:B------:R0:W-:Y:S01]  /*10ca0*/  @!P0 ST.E.64 desc[UR48][R2.64], R90 ;  /* 0x0000005a02008985 */ /* 0x0001e2000c101b30 */
[----:B------:R-:W-:Y:S01]  /*10cb0*/  ISETP.GE.AND P0, PT, R6, UR4, PT ;  /* 0x0000000406007c0c */ /* 0x000fe2000bf06270 */
[C---:B------:R-:W-:Y:S01]  /*10cc0*/  VIADD R18, R19.reuse, 0x48 ;  /* 0x0000004813127836 */ /* 0x040fe20000000000 */
[----:B------:R-:W-:Y:S01]  /*10cd0*/  @!P6 LEA.HI R4, R4, R4, RZ, 0x1 ;  /* 0x000000040404e211 */ /* 0x000fe200078f08ff */
[----:B------:R-:W-:Y:S01]  /*10ce0*/  VIADD R20, R19, 0x70 ;  /* 0x0000007013147836 */ /* 0x000fe20000000000 */
[----:B------:R-:W-:Y:S02]  /*10cf0*/  @!P5 LOP3.LUT R5, R0, 0xfffffffe, RZ, 0xc0, !PT ;  /* 0xfffffffe0005d812 */ /* 0x000fe400078ec0ff */
[----:B------:R-:W-:Y:S02]  /*10d00*/  @!P6 LOP3.LUT R7, R4, 0xfffffffe, RZ, 0xc0, !PT ;  /* 0xfffffffe0407e812 */ /* 0x000fe400078ec0ff */
[----:B------:R-:W-:-:S02]  /*10d10*/  @!P4 LEA.HI R8, R8, R8, RZ, 0x1 ;  /* 0x000000080808c211 */ /* 0x000fc400078f08ff */
[----:B------:R-:W-:Y:S02]  /*10d20*/  @!P3 LEA.HI R0, R9, R9, RZ, 0x1 ;  /* 0x000000090900b211 */ /* 0x000fe400078f08ff */
[----:B------:R-:W-:Y:S01]  /*10d30*/  @!P2 LEA.HI R10, R10, R10, RZ, 0x1 ;  /* 0x0000000a0a0aa211 */ /* 0x000fe200078f08ff */
[--C-:B0-----:R-:W-:Y:S01]  /*10d40*/  @!P5 IMAD.WIDE R2, R5, 0x4, R12.reuse ;  /* 0x000000040502d825 */ /* 0x101fe200078e020c */
[----:B------:R-:W-:Y:S02]  /*10d50*/  @!P0 LEA.HI R6, R6, R6, RZ, 0x1 ;  /* 0x0000000606068211 */ /* 0x000fe400078f08ff */
[----:B---3--:R-:W-:Y:S01]  /*10d60*/  @!P1 LEA.HI R14, R11, R11, RZ, 0x1 ;  /* 0x0000000b0b0e9211 */ /* 0x008fe200078f08ff */
[----:B------:R-:W-:Y:S01]  /*10d70*/  @!P6 IMAD.WIDE R4, R7, 0x4, R12 ;  /* 0x000000040704e825 */ /* 0x000fe200078e020c */
[----:B------:R-:W-:Y:S01]  /*10d80*/  @!P0 LOP3.LUT R7, R6, 0xfffffffe, RZ, 0xc0, !PT ;  /* 0xfffffffe06078812 */ /* 0x000fe200078ec0ff */
[----:B------:R0:W-:Y:S01]  /*10d90*/  @!P5 ST.E.64 desc[UR48][R2.64], R94 ;  /* 0x0000005e0200d985 */ /* 0x0001e2000c101b30 */
[----:B------:R-:W-:-:S02]  /*10da0*/  @!P4 LOP3.LUT R9, R8, 0xfffffffe, RZ, 0xc0, !PT ;  /* 0xfffffffe0809c812 */ /* 0x000fc400078ec0ff */
[----:B------:R-:W-:Y:S01]  /*10db0*/  @!P3 LOP3.LUT R11, R0, 0xfffffffe, RZ, 0xc0, !PT ;  /* 0xfffffffe000bb812 */ /* 0x000fe200078ec0ff */
[----:B------:R1:W-:Y:S01]  /*10dc0*/  @!P6 ST.E.64 desc[UR48][R4.64], R98 ;  /* 0x000000620400e985 */ /* 0x0003e2000c101b30 */
[----:B----4-:R-:W-:Y:S01]  /*10dd0*/  @!P2 LOP3.LUT R15, R10, 0xfffffffe, RZ, 0xc0, !PT ;  /* 0xfffffffe0a0fa812 */ /* 0x010fe200078ec0ff */
[C---:B------:R-:W-:Y:S01]  /*10de0*/  VIADD R0, R19.reuse, 0x50 ;  /* 0x0000005013007836 */ /* 0x040fe20000000000 */
[----:B------:R-:W-:Y:S01]  /*10df0*/  @!P1 LOP3.LUT R17, R14, 0xfffffffe, RZ, 0xc0, !PT ;  /* 0xfffffffe0e119812 */ /* 0x000fe200078ec0ff */
[----:B------:R-:W-:Y:S01]  /*10e00*/  VIADD R14, R19, 0x58 ;  /* 0x00000058130e7836 */ /* 0x000fe20000000000 */
[----:B------:R-:W-:Y:S02]  /*10e10*/  ISETP.GE.AND P5, PT, R16, UR4, PT ;  /* 0x0000000410007c0c */ /* 0x000fe4000bfa6270 */
[----:B------:R-:W-:Y:S01]  /*10e20*/  ISETP.GE.AND P6, PT, R18, UR4, PT ;  /* 0x0000000412007c0c */ /* 0x000fe2000bfc6270 */
[----:B0-----:R-:W-:-:S04]  /*10e30*/  @!P0 IMAD.WIDE R2, R7, 0x4, R12 ;  /* 0x0000000407028825 */ /* 0x001fc800078e020c */
        /* <DEDUP_REMOVED lines=13> */
[----:B------:R4:W-:Y:S01]  /*10f10*/  @!P1 ST.E.64 desc[UR48][R10.64], R118 ;  /* 0x000000760a009985 */ /* 0x0009e2000c101b30 */
[----:B------:R-:W-:Y:S01]  /*10f20*/  ISETP.GE.AND P1, PT, R14, UR4, PT ;  /* 0x000000040e007c0c */ /* 0x000fe2000bf26270 */
[----:B------:R-:W-:Y:S01]  /*10f30*/  VIADD R19, R19, 0x78 ;  /* 0x0000007813137836 */ /* 0x000fe20000000000 */
[----:B------:R-:W-:Y:S02]  /*10f40*/  ISETP.GE.AND P3, PT, R17, UR4, PT ;  /* 0x0000000411007c0c */ /* 0x000fe4000bf66270 */
[----:B------:R-:W-:-:S02]  /*10f50*/  ISETP.GE.AND P2, PT, R15, UR4, PT ;  /* 0x000000040f007c0c */ /* 0x000fc4000bf46270 */
[----:B------:R-:W-:Y:S02]  /*10f60*/  @!P6 LEA.HI R18, R18, R18, RZ, 0x1 ;  /* 0x000000121212e211 */ /* 0x000fe400078f08ff */
        /* <DEDUP_REMOVED lines=14> */
[----:B------:R-:W-:Y:S02]  /*11050*/  @!P3 LOP3.LUT R17, R17, 0xfffffffe, RZ, 0xc0, !PT ;  /* 0xfffffffe1111b812 */ /* 0x000fe400078ec0ff */
[----:B----4-:R-:W-:Y:S01]  /*11060*/  @!P4 LOP3.LUT R11, R20, 0xfffffffe, RZ, 0xc0, !PT ;  /* 0xfffffffe140bc812 */ /* 0x010fe200078ec0ff */
        /* <DEDUP_REMOVED lines=13> */
[----:B0-----:R-:W-:-:S05]  /*11140*/  LOP3.LUT R3, R19, 0xfffffffe, RZ, 0xc0, !PT ;  /* 0xfffffffe13037812 */ /* 0x001fca00078ec0ff */
[----:B------:R-:W-:-:S05]  /*11150*/  IMAD.WIDE R2, R3, 0x4, R12 ;  /* 0x0000000403027825 */ /* 0x000fca00078e020c */
[----:B------:R0:W-:Y:S01]  /*11160*/  ST.E.64 desc[UR48][R2.64], R150 ;  /* 0x0000009602007985 */ /* 0x0001e2000c101b30 */
[----:B------:R-:W-:Y:S05]  /*11170*/  BRA `(.L_x_7547) ;  /* 0x0000004000cc7947 */ /* 0x000fea0003800000 */
.L_x_7634:
        /* <DEDUP_REMOVED lines=15> */
[----:B------:R-:W-:Y:S01]  /*11270*/  IMAD.MOV.U32 R5, RZ, RZ, R0 ;  /* 0x000000ffff057224 */ /* 0x000fe200078e0000 */
[----:B------:R-:W-:Y:S02]  /*11280*/  ULDC.64 UR8, c[0x0][0xbd0] ;  /* 0x0002f40000087ab9 */ /* 0x000fe40000000a00 */
[----:B------:R-:W-:Y:S02]  /*11290*/  UIMAD UR6, UR6, UR8, URZ ;  /* 0x00000008060672a4 */ /* 0x000fe4000f8e023f */
[----:B------:R-:W-:Y:S01]  /*112a0*/  UIMAD.WIDE.U32 UR4, UR37, UR8, URZ ;  /* 0x00000008250472a5 */ /* 0x000fe2000f8e003f */
[----:B------:R-:W1:Y:S01]  /*112b0*/  LDC.64 R10, c[0x0][0xbd8] ;  /* 0x0002f600ff0a7b82 */ /* 0x000e620000000a00 */
[----:B------:R-:W-:-:S04]  /*112c0*/  UIMAD UR6, UR37, UR9, UR6 ;  /* 0x00000009250672a4 */ /* 0x000fc8000f8e0206 */
[----:B------:R-:W-:Y:S02]  /*112d0*/  UIADD3 UR6, UR5, UR6, URZ ;  /* 0x0000000605067290 */ /* 0x000fe4000fffe03f */
[----:B------:R-:W-:Y:S01]  /*112e0*/  IMAD.U32 R3, RZ, RZ, UR5 ;  /* 0x00000005ff037e24 */ /* 0x000fe2000f8e00ff */
[----:B------:R-:W3:Y:S01]  /*112f0*/  @P0 LDC R7, c[0x0][0xbec] ;  /* 0x0002fb00ff070b82 */ /* 0x000ee20000000800 */
[----:B------:R-:W-:Y:S01]  /*11300*/  IMAD.U32 R2, RZ, RZ, UR4 ;  /* 0x00000004ff027e24 */ /* 0x000fe2000f8e00ff */
[----:B------:R-:W-:Y:S01]  /*11310*/  ULDC.64 UR4, c[0x0][0xbe0] ;  /* 0x0002f80000047ab9 */ /* 0x000fe20000000a00 */
[----:B------:R-:W-:-:S05]  /*11320*/  IMAD.U32 R3, RZ, RZ, UR6 ;  /* 0x00000006ff037e24 */ /* 0x000fca000f8e00ff */
[----:B------:R-:W4:Y:S01]  /*11330*/  @P0 LDC R9, c[0x0][0xbf0] ;  /* 0x0002fc00ff090b82 */ /* 0x000f220000000800 */
[----:B0-----:R-:W-:-:S07]  /*11340*/  USHF.R.S32.HI UR8, URZ, 0x1f, UR7 ;  /* 0x0000001f3f087899 */ /* 0x001fce0008011407 */
[----:B------:R-:W0:Y:S01]  /*11350*/  S2UR UR10, SR_CTAID.Y ;  /* 0x00000000000a79c3 */ /* 0x000e220000002600 */
[C---:B-1----:R-:W-:Y:S02]  /*11360*/  IMAD R12, R10.reuse, UR8, RZ ;  /* 0x000000080a0c7c24 */ /* 0x042fe4000f8e02ff */
[----:B------:R-:W-:-:S04]  /*11370*/  IMAD.WIDE.U32 R2, R10, UR7, R2 ;  /* 0x000000070a027c25 */ /* 0x000fc8000f8e0002 */
[----:B------:R-:W-:Y:S01]  /*11380*/  IMAD R11, R11, UR7, R12 ;  /* 0x000000070b0b7c24 */ /* 0x000fe2000f8e020c */
[----:B------:R-:W0:Y:S01]  /*11390*/  LDC R8, c[0x0][0xc50] ;  /* 0x00031400ff087b82 */ /* 0x000e220000000800 */
[----:B---3--:R-:W-:Y:S01]  /*113a0*/  @P0 IMAD.HI.U32 R4, R0, R7, RZ ;  /* 0x0000000700040227 */ /* 0x008fe200078e00ff */
[----:B------:R-:W-:-:S03]  /*113b0*/  IADD3 R7, RZ, -UR37, RZ ;  /* 0x80000025ff077c10 */ /* 0x000fc6000fffe0ff */
[----:B------:R-:W-:Y:S01]  /*113c0*/  IMAD.IADD R3, R11, 0x1, R3 ;  /* 0x000000010b037824 */ /* 0x000fe200078e0203 */
[----:B----4-:R-:W-:Y:S01]  /*113d0*/  @P0 SHF.R.U32.HI R5, RZ, R9, R4 ;  /* 0x00000009ff050219 */ /* 0x010fe20000011604 */
[----:B0-----:R-:W-:-:S04]  /*113e0*/  IMAD R9, R8, R7, UR10 ;  /* 0x0000000a08097e24 */ /* 0x001fc8000f8e0207 */
        /* <DEDUP_REMOVED lines=21> */
.L_x_7545:
        /* <DEDUP_REMOVED lines=18> */
.L_x_7637:
[----:B------:R-:W-:Y:S01]  /*11660*/  ULDC UR7, c[0x0][0xc50] ;  /* 0x0003140000077ab9 */ /* 0x000fe20000000800 */
[----:B------:R-:W-:Y:S01]  /*11670*/  UMOV UR40, UR6 ;  /* 0x0000000600287c82 */ /* 0x000fe20008000000 */
[----:B------:R-:W-:-:S11]  /*11680*/  UISETP.NE.AND UP0, UPT, UR7, 0x1, UPT ;  /* 0x000000010700788c */ /* 0x000fd6000bf05270 */
[----:B------:R-:W-:Y:S01]  /*11690*/  @UP0 ULDC UR4, c[0x0][0xc54] ;  /* 0x0003150000040ab9 */ /* 0x000fe20000000800 */
[----:B------:R-:W-:Y:S01]  /*116a0*/  @UP0 ULDC UR8, c[0x0][0xc58] ;  /* 0x0003160000080ab9 */ /* 0x000fe20000000800 */
[----:B------:R-:W-:-:S04]  /*116b0*/  UIMAD.WIDE.U32 UR4, UR6, UR4, URZ ;  /* 0x00000004060472a5 */ /* 0x000fc8000f8e003f */
[----:B------:R-:W-:-:S12]  /*116c0*/  @UP0 USHF.R.U32.HI UR40, URZ, UR8, UR5 ;  /* 0x000000083f280299 */ /* 0x000fd80008011605 */
.L_x_7638:
        /* <DEDUP_REMOVED lines=53> */
.L_x_7641:
[----:B------:R-:W-:-:S11]  /*11a20*/  UISETP.NE.AND UP0, UPT, UR5, 0x1, UPT ;  /* 0x000000010500788c */ /* 0x000fd6000bf05270 */
[----:B------:R-:W-:Y:S02]  /*11a30*/  @UP0 ULDC.64 UR12, c[0x0][0x9e8] ;  /* 0x00027a00000c0ab9 */ /* 0x000fe40000000a00 */
[----:B------:R-:W-:-:S04]  /*11a40*/  UIMAD.WIDE.U32 UR6, UR8, UR12, URZ ;  /* 0x0000000c080672a5 */ /* 0x000fc8000f8e003f */
[----:B------:R-:W-:-:S12]  /*11a50*/  @UP0 USHF.R.U32.HI UR8, URZ, UR13, UR7 ;  /* 0x0000000d3f080299 */ /* 0x000fd80008011607 */
.L_x_7642:
[----:B------:R-:W-:-:S04]  /*11a60*/  UIMAD UR8, UR8, UR5, UR5 ;  /* 0x00000005080872a4 */ /* 0x000fc8000f8e0205 */
[----:B------:R-:W-:-:S04]  /*11a70*/  UISETP.LT.AND UP0, UPT, UR4, UR8, UPT ;  /* 0x000000080400728c */ /* 0x000fc8000bf01270 */
[----:B------:R-:W-:-:S12]  /*11a80*/  USEL UR4, UR4, UR8, UP0 ;  /* 0x0000000804047287 */ /* 0x000fd80008000000 */
.L_x_7640:
        /* <DEDUP_REMOVED lines=26> */
.L_x_7644:
[----:B------:R-:W-:-:S11]  /*11c30*/  UISETP.NE.AND UP0, UPT, UR5, 0x1, UPT ;  /* 0x000000010500788c */ /* 0x000fd6000bf05270 */
[----:B------:R-:W-:Y:S02]  /*11c40*/  @UP0 ULDC.64 UR10, c[0x0][0x9e8] ;  /* 0x00027a00000a0ab9 */ /* 0x000fe40000000a00 */
[----:B------:R-:W-:-:S04]  /*11c50*/  UIMAD.WIDE.U32 UR6, UR4, UR10, URZ ;  /* 0x0000000a040672a5 */ /* 0x000fc8000f8e003f */
[----:B------:R-:W-:-:S12]  /*11c60*/  @UP0 USHF.R.U32.HI UR4, URZ, UR11, UR7 ;  /* 0x0000000b3f040299 */ /* 0x000fd80008011607 */
.L_x_7645:
[----:B------:R-:W-:-:S04]  /*11c70*/  UIMAD UR4, UR4, UR5, URZ ;  /* 0x00000005040472a4 */ /* 0x000fc8000f8e023f */
[----:B------:R-:W-:-:S04]  /*11c80*/  UISETP.LT.AND UP0, UPT, UR8, UR4, UPT ;  /* 0x000000040800728c */ /* 0x000fc8000bf01270 */
[----:B------:R-:W-:-:S12]  /*11c90*/  USEL UR8, UR8, UR4, !UP0 ;  /* 0x0000000408087287 */ /* 0x000fd8000c000000 */
.L_x_7643:
        /* <DEDUP_REMOVED lines=44> */
.L_x_7646:
[----:B------:R-:W-:Y:S02]  /*11f60*/  UIMAD UR52, UR45, UR37, UR44 ;  /* 0x000000252d3472a4 */ /* 0x000fe4000f8e022c */
[----:B------:R-:W-:Y:S02]  /*11f70*/  IMAD.U32 R3, RZ, RZ, UR37 ;  /* 0x00000025ff037e24 */ /* 0x000fe4000f8e00ff */
[----:B------:R-:W-:Y:S02]  /*11f80*/  IMAD.MOV.U32 R0, RZ, RZ, RZ ;  /* 0x000000ffff007224 */ /* 0x000fe400078e00ff */
[----:B------:R-:W-:Y:S02]  /*11f90*/  IMAD.MOV.U32 R8, RZ, RZ, 0x1 ;  /* 0x00000001ff087424 */ /* 0x000fe400078e00ff */
[----:B------:R-:W-:Y:S02]  /*11fa0*/  IMAD.U32 R32, RZ, RZ, UR52 ;  /* 0x00000034ff207e24 */ /* 0x000fe4000f8e00ff */
[----:B------:R-:W-:-:S03]  /*11fb0*/  IMAD.MOV.U32 R9, RZ, RZ, 0x1 ;  /* 0x00000001ff097424 */ /* 0x000fc600078e00ff */
        /* <DEDUP_REMOVED lines=22> */
[----:B------:R-:W-:Y:S02]  /*12120*/  IMAD.MOV.U32 R12, RZ, RZ, 0x1 ;  /* 0x00000001ff0c7424 */ /* 0x000fe400078e00ff */
[----:B------:R-:W-:-:S07]  /*12130*/  IMAD.MOV.U32 R13, RZ, RZ, RZ ;  /* 0x000000ffff0d7224 */ /* 0x000fce00078e00ff */
[----:B------:R-:W-:-:S07]  /*12140*/  LEPC R20, `(.L_x_7647) ;  /* 0x000000001014794e */ /* 0x000fce0000000000 */
[----:B0----5:R-:W-:Y:S05]  /*12150*/  CALL.ABS.NOINC R2 ;  /* 0x0000000002007343 */ /* 0x021fea0003c00000 */
.L_x_7647:
        /* <DEDUP_REMOVED lines=19> */
[----:B-1---5:R-:W-:Y:S05]  /*12290*/  CALL.ABS.NOINC R2 ;  /* 0x0000000002007343 */ /* 0x022fea0003c00000 */
.L_x_7649:
[----:B------:R0:W1:Y:S01]  /*122a0*/  LDC.64 R2, c[0x4][R16] ;  /* 0x0100000010027b82 */ /* 0x0000620000000a00 */
[----:B------:R-:W-:Y:S01]  /*122b0*/  ULDC.64 UR4, c[0x4][0x138] ;  /* 0x01004e0000047ab9 */ /* 0x000fe20000000a00 */
[----:B------:R-:W-:Y:S01]  /*122c0*/  ULDC.64 UR6, c[0x4][0x140] ;  /* 0x0100500000067ab9 */ /* 0x000fe20000000a00 */
[----:B------:R-:W-:Y:S01]  /*122d0*/  IMAD.U32 R4, RZ, RZ, UR4 ;  /* 0x00000004ff047e24 */ /* 0x000fe2000f8e00ff */
[----:B------:R-:W-:Y:S01]  /*122e0*/  MOV R8, 0x70 ;  /* 0x0000007000087802 */ /* 0x000fe20000000f00 */
[----:B------:R-:W-:Y:S01]  /*122f0*/  IMAD.U32 R5, RZ, RZ, UR5 ;  /* 0x00000005ff057e24 */ /* 0x000fe2000f8e00ff */
[----:B------:R-:W-:Y:S01]  /*12300*/  ULDC.64 UR4, c[0x4][0x60] ;  /* 0x0100180000047ab9 */ /* 0x000fe20000000a00 */
        /* <DEDUP_REMOVED lines=8> */
.L_x_7648:
[----:B------:R-:W0:Y:S01]  /*12390*/  LDC.64 R2, c[0x0][0x9f8] ;  /* 0x00027e00ff027b82 */ /* 0x000e220000000a00 */
[----:B------:R-:W-:-:S07]  /*123a0*/  IMAD.MOV.U32 R30, RZ, RZ, R34 ;  /* 0x000000ffff1e7224 */ /* 0x000fce00078e0022 */
[----:B------:R-:W1:Y:S01]  /*123b0*/  LDC R29, c[0x0][0x430] ;  /* 0x00010c00ff1d7b82 */ /* 0x000e620000000800 */
[C---:B------:R-:W-:Y:S01]  /*123c0*/  LOP3.LUT R0, R19.reuse, 0x7f, RZ, 0xc0, !PT ;  /* 0x0000007f13007812 */ /* 0x040fe200078ec0ff */
[----:B------:R-:W-:Y:S02]  /*123d0*/  IMAD.SHL.U32 R33, R19, 0x10, RZ ;  /* 0x0000001013217824 */ /* 0x000fe400078e00ff */
        /* <DEDUP_REMOVED lines=11> */
[----:B------:R-:W-:-:S04]  /*12490*/  IMAD R4, R22, 0x80, R28 ;  /* 0x0000008016047824 */ /* 0x000fc800078e021c */
[----:B------:R-:W-:-:S05]  /*124a0*/  IMAD.IADD R8, R33, 0x1, R4 ;  /* 0x0000000121087824 */ /* 0x000fca00078e0204 */
[C---:B------:R-:W-:Y:S01]  /*124b0*/  ISETP.GE.AND P0, PT, R8.reuse, UR50, PT ;  /* 0x0000003208007c0c */ /* 0x040fe2000bf06270 */
[----:B-----5:R-:W-:Y:S02]  /*124c0*/  IMAD.IADD R8, R8, 0x1, R31 ;  /* 0x0000000108087824 */ /* 0x020fe400078e021f */
[----:B0-----:R-:W0:Y:S01]  /*124d0*/  @P1 LDC R3, c[0x0][0x434] ;  /* 0x00010d00ff031b82 */ /* 0x001e220000000800 */
[----:B------:R-:W-:Y:S01]  /*124e0*/  @P1 LOP3.LUT R23, R23, 0x8, RZ, 0xfc, !PT ;  /* 0x0000000817171812 */ /* 0x000fe200078efcff */
[----:B------:R-:W-:-:S06]  /*124f0*/  IMAD.MOV.U32 R9, RZ, RZ, R8 ;  /* 0x000000ffff097224 */ /* 0x000fcc00078e0008 */
[----:B------:R-:W1:Y:S08]  /*12500*/  @P1 LDC R11, c[0x0][0x438] ;  /* 0x00010e00ff0b1b82 */ /* 0x000e700000000800 */
[----:B------:R-:W3:Y:S08]  /*12510*/  @!P0 LDC.64 R4, c[0x0][0x428] ;  /* 0x00010a00ff048b82 */ /* 0x000ef00000000a00 */
[----:B------:R-:W4:Y:S01]  /*12520*/  @!P0 LDC.64 R6, c[0x0][0x418] ;  /* 0x00010600ff068b82 */ /* 0x000f220000000a00 */
[----:B0-----:R-:W-:-:S05]  /*12530*/  @P1 IMAD.HI.U32 R2, R8, R3, RZ ;  /* 0x0000000308021227 */ /* 0x001fca00078e00ff */
[----:B-1----:R-:W-:-:S04]  /*12540*/  @P1 SHF.R.U32.HI R9, RZ, R11, R2 ;  /* 0x0000000bff091219 */ /* 0x002fc80000011602 */
[----:B------:R-:W-:Y:S02]  /*12550*/  @!P0 SHF.R.S32.HI R3, RZ, 0x1f, R9 ;  /* 0x0000001fff038819 */ /* 0x000fe40000011409 */
[----:B------:R-:W-:Y:S01]  /*12560*/  LOP3.LUT R23, R23, 0xfffffffe, RZ, 0xc0, !PT ;  /* 0xfffffffe17177812 */ /* 0x000fe200078ec0ff */
[----:B------:R-:W-:-:S03]  /*12570*/  UMOV UR5, 0xffffffff ;  /* 0xffffffff00057882 */ /* 0x000fc60000000000 */
[----:B------:R-:W-:Y:S02]  /*12580*/  LOP3.LUT R23, R23, 0xfffffffd, RZ, 0xc0, !PT ;  /* 0xfffffffd17177812 */ /* 0x000fe400078ec0ff */
[----:B--2---:R-:W-:-:S05]  /*12590*/  SHF.R.S32.HI R27, RZ, 0x1f, R30 ;  /* 0x0000001fff1b7819 */ /* 0x004fca000001141e */
[----:B---3--:R-:W-:-:S04]  /*125a0*/  @!P0 IMAD R2, R27, R4, RZ ;  /* 0x000000041b028224 */ /* 0x008fc800078e02ff */
[----:B------:R-:W-:Y:S01]  /*125b0*/  @!P0 IMAD R11, R30, R5, R2 ;  /* 0x000000051e0b8224 */ /* 0x000fe200078e0202 */
[----:B------:R-:W-:-:S05]  /*125c0*/  @!P0 MOV R2, R9 ;  /* 0x0000000900028202 */ /* 0x000fca0000000f00 */
[----:B------:R-:W-:-:S04]  /*125d0*/  @!P0 IMAD.WIDE.U32 R4, R30, R4, R2 ;  /* 0x000000041e048225 */ /* 0x000fc800078e0002 */
[----:B------:R-:W-:Y:S01]  /*125e0*/  @!P0 IMAD.IADD R3, R5, 0x1, R11 ;  /* 0x0000000105038824 */ /* 0x000fe200078e020b */
[----:B----4-:R-:W-:Y:S01]  /*125f0*/  @!P0 LEA R2, P1, R4, R6, 0x2 ;  /* 0x0000000604028211 */ /* 0x010fe200078210ff */
[----:B------:R-:W-:-:S03]  /*12600*/  IMAD.SHL.U32 R6, R19, 0x8, RZ ;  /* 0x0000000813067824 */ /* 0x000fc600078e00ff */
[----:B------:R-:W-:Y:S01]  /*12610*/  @!P0 LEA.HI.X R3, R4, R7, R3, 0x2, P1 ;  /* 0x0000000704038211 */ /* 0x000fe200008f1403 */
[----:B------:R-:W-:Y:S01]  /*12620*/  IMAD.MOV.U32 R7, RZ, RZ, RZ ;  /* 0x000000ffff077224 */ /* 0x000fe200078e00ff */
[----:B------:R-:W-:-:S04]  /*12630*/  LOP3.LUT R26, R6, 0x38, RZ, 0xc0, !PT ;  /* 0x00000038061a7812 */ /* 0x000fc800078ec0ff */
[C---:B------:R-:W-:Y:S01]  /*12640*/  LOP3.LUT R25, R26.reuse, 0x40, RZ, 0xfc, !PT ;  /* 0x000000401a197812 */ /* 0x040fe200078efcff */
[----:B------:R0:W5:Y:S01]  /*12650*/  @!P0 LDG.E R7, desc[UR48][R2.64] ;  /* 0x0000003002078981 */ /* 0x000162000c1e1900 */
[----:B------:R-:W-:Y:S02]  /*12660*/  ISETP.GE.AND P1, PT, R26, UR4, PT ;  /* 0x000000041a007c0c */ /* 0x000fe4000bf26270 */
[----:B------:R-:W-:-:S11]  /*12670*/  ISETP.GE.AND P0, PT, R25, UR4, PT ;  /* 0x0000000419007c0c */ /* 0x000fd6000bf06270 */
[----:B------:R-:W-:-:S04]  /*12680*/  @P1 LOP3.LUT R23, R23, 0x2, RZ, 0xfc, !PT ;  /* 0x0000000217171812 */ /* 0x000fc800078efcff */
[----:B------:R-:W-:Y:S01]  /*12690*/  @P0 LOP3.LUT R23, R23, 0x1, RZ, 0xfc, !PT ;  /* 0x0000000117170812 */ /* 0x000fe200078efcff */
[----:B0-----:R-:W-:Y:S06]  /*126a0*/  BRA.DIV UR5, `(.L_x_7650) ;  /* 0x0000003205607947 */ /* 0x001fec000b800000 */
.L_x_7692:
[----:B------:R-:W-:Y:S01]  /*126b0*/  ULOP3.LUT UR4, UR36, 0x2, URZ, 0xfc, !UPT ;  /* 0x0000000224047892 */ /* 0x000fe2000f8efc3f */
[----:B------:R-:W-:Y:S01]  /*126c0*/  IMAD.U32 R24, RZ, RZ, UR40 ;  /* 0x00000028ff187e24 */ /* 0x000fe2000f8e00ff */
[----:B------:R-:W-:Y:S01]  /*126d0*/  LOP3.LUT R23, R23, 0xfffffffb, RZ, 0xc0, !PT ;  /* 0xfffffffb17177812 */ /* 0x000fe200078ec0ff */
[----:B------:R-:W-:-:S03]  /*126e0*/  IMAD.MOV R4, RZ, RZ, -R9 ;  /* 0x000000ffff047224 */ /* 0x000fc600078e0a09 */
[----:B------:R-:W-:Y:S01]  /*126f0*/  IMAD.U32 R18, RZ, RZ, UR4 ;  /* 0x00000004ff127e24 */ /* 0x000fe2000f8e00ff */
[----:B------:R-:W-:Y:S01]  /*12700*/  SHF.R.S32.HI R24, RZ, 0x1f, R24 ;  /* 0x0000001fff187819 */ /* 0x000fe20000011418 */
[----:B------:R-:W-:-:S03]  /*12710*/  IMAD R4, R29, R4, R8 ;  /* 0x000000041d047224 */ /* 0x000fc600078e0208 */
[----:B------:R-:W-:-:S13]  /*12720*/  ISETP.NE.AND P0, PT, R18, 0x3, PT ;  /* 0x000000031200780c */ /* 0x000fda0003f05270 */
[----:B------:R-:W-:Y:S01]  /*12730*/  @P0 LOP3.LUT R23, R23, 0x4, RZ, 0xfc, !PT ;  /* 0x0000000417170812 */ /* 0x000fe200078efcff */
[----:B------:R-:W-:Y:S06]  /*12740*/  @!P0 BRA `(.L_x_7651) ;  /* 0x0000000000048947 */ /* 0x000fec0003800000 */
[----:B------:R-:W-:Y:S01]  /*12750*/  BPT.TRAP 0x1 ;  /* 0x000000040000795c */ /* 0x000fe20000300000 */
.L_x_7651:
        /* <DEDUP_REMOVED lines=9> */
[----:B------:R-:W-:Y:S02]  /*127f0*/  IMAD.MOV.U32 R9, RZ, RZ, 0x1 ;  /* 0x00000001ff097424 */ /* 0x000fe400078e00ff */
[----:B------:R-:W-:Y:S02]  /*12800*/  IMAD R10, R8, UR4, RZ ;  /* 0x00000004080a7c24 */ /* 0x000fe4000f8e02ff */
[----:B------:R-:W-:Y:S01]  /*12810*/  IMAD.WIDE.U32 R2, R7, UR4, R2 ;  /* 0x0000000407027c25 */ /* 0x000fe2000f8e0002 */
[----:B------:R-:W-:-:S03]  /*12820*/  SHF.L.U32 R9, R9, 0x1f, RZ ;  /* 0x0000001f09097819 */ /* 0x000fc600000006ff */
[----:B------:R-:W-:Y:S01]  /*12830*/  IMAD R11, R7, UR5, R10 ;  /* 0x00000005070b7c24 */ /* 0x000fe2000f8e020a */
[----:B------:R-:W0:Y:S01]  /*12840*/  SYNCS.PHASECHK.TRANS64.TRYWAIT P0, [UR46+0x28840], R9 ;  /* 0x02884009ff0075a7 */ /* 0x000e22000800016e */
[----:B------:R-:W-:Y:S02]  /*12850*/  ULDC.64 UR4, c[0x0][0x330] ;  /* 0x0000cc0000047ab9 */ /* 0x000fe40000000a00 */
        /* <DEDUP_REMOVED lines=10> */
.L_x_7693:
[----:B------:R-:W-:Y:S01]  /*12900*/  ULDC.64 UR4, c[0x0][0x300] ;  /* 0x0000c00000047ab9 */ /* 0x000fe20000000a00 */
[----:B------:R-:W-:Y:S01]  /*12910*/  R2UR UR6, R24 ;  /* 0x00000000180672ca */ /* 0x000fe200000e0000 */
[----:B------:R-:W-:Y:S01]  /*12920*/  IMAD R5, R5, UR4, RZ ;  /* 0x0000000405057c24 */ /* 0x000fe2000f8e02ff */
[C---:B------:R-:W-:Y:S02]  /*12930*/  LOP3.LUT P3, RZ, R23.reuse, 0x2, RZ, 0xc0, !PT ;  /* 0x0000000217ff7812 */ /* 0x040fe4000786c0ff */
[----:B------:R-:W-:Y:S01]  /*12940*/  LOP3.LUT P2, RZ, R23, 0x1, RZ, 0xc0, !PT ;  /* 0x0000000117ff7812 */ /* 0x000fe2000784c0ff */
[C---:B------:R-:W-:Y:S02]  /*12950*/  IMAD R3, R4.reuse, UR5, R5 ;  /* 0x0000000504037c24 */ /* 0x040fe4000f8e0205 */
[----:B------:R-:W-:Y:S01]  /*12960*/  IMAD.WIDE.U32 R4, R4, UR4, RZ ;  /* 0x0000000404047c25 */ /* 0x000fe2000f8e00ff */
[----:B------:R-:W-:-:S03]  /*12970*/  ULDC.64 UR4, c[0x0][0x310] ;  /* 0x0000c40000047ab9 */ /* 0x000fc60000000a00 */
[----:B------:R-:W-:Y:S01]  /*12980*/  IMAD.IADD R5, R5, 0x1, R3 ;  /* 0x0000000105057824 */ /* 0x000fe200078e0203 */
[----:B------:R-:W-:Y:S01]  /*12990*/  LOP3.LUT R3, R6, 0x1c0, RZ, 0xc0, !PT ;  /* 0x000001c006037812 */ /* 0x000fe200078ec0ff */
[----:B------:R-:W-:Y:S02]  /*129a0*/  IMAD R8, R8, UR4, RZ ;  /* 0x0000000408087c24 */ /* 0x000fe4000f8e02ff */
[----:B------:R-:W-:Y:S01]  /*129b0*/  IMAD.WIDE.U32 R4, R7, UR4, R4 ;  /* 0x0000000407047c25 */ /* 0x000fe2000f8e0004 */
[----:B------:R-:W-:-:S03]  /*129c0*/  LOP3.LUT R6, R3, 0x38, R6, 0xf8, !PT ;  /* 0x0000003803067812 */ /* 0x000fc600078ef806 */
[----:B0-----:R-:W-:Y:S01]  /*129d0*/  IMAD R9, R7, UR5, R8 ;  /* 0x0000000507097c24 */ /* 0x001fe2000f8e0208 */
[----:B------:R-:W-:Y:S01]  /*129e0*/  ULDC.64 UR4, c[0x0][0x308] ;  /* 0x0000c20000047ab9 */ /* 0x000fe20000000a00 */
[----:B------:R-:W-:Y:S01]  /*129f0*/  IMAD.MOV.U32 R3, RZ, RZ, -0x80 ;  /* 0xffffff80ff037424 */ /* 0x000fe200078e00ff */
[----:B------:R-:W-:Y:S01]  /*12a00*/  LOP3.LUT R8, R6, 0x38, R19, 0x78, !PT ;  /* 0x0000003806087812 */ /* 0x000fe200078e7813 */
[----:B------:R-:W-:Y:S01]  /*12a10*/  IMAD.U32 R7, RZ, RZ, UR4 ;  /* 0x00000004ff077e24 */ /* 0x000fe2000f8e00ff */
[----:B------:R-:W-:Y:S01]  /*12a20*/  UIMAD UR4, UR6, UR4, URZ ;  /* 0x00000004060472a4 */ /* 0x000fe2000f8e023f */
[----:B------:R-:W-:Y:S02]  /*12a30*/  IMAD.IADD R5, R5, 0x1, R9 ;  /* 0x0000000105057824 */ /* 0x000fe400078e0209 */
[----:B------:R-:W-:Y:S01]  /*12a40*/  IMAD R3, R22, R3, UR50 ;  /* 0x0000003216037e24 */ /* 0x000fe2000f8e0203 */
[----:B------:R-:W-:Y:S02]  /*12a50*/  UIMAD UR4, UR40, UR5, UR4 ;  /* 0x00000005280472a4 */ /* 0x000fe4000f8e0204 */
[----:B------:R-:W-:Y:S01]  /*12a60*/  IMAD.WIDE.U32 R4, R7, UR40, R4 ;  /* 0x0000002807047c25 */ /* 0x000fe2000f8e0004 */
[----:B------:R-:W-:-:S03]  /*12a70*/  ULDC.64 UR6, c[0x0][0x2e8] ;  /* 0x0000ba0000067ab9 */ /* 0x000fc60000000a00 */
[----:B------:R-:W-:Y:S02]  /*12a80*/  IMAD.IADD R6, R3, 0x1, -R28 ;  /* 0x0000000103067824 */ /* 0x000fe400078e0a1c */
[----:B------:R-:W-:Y:S01]  /*12a90*/  IMAD.SHL.U32 R19, R0, 0x8, RZ ;  /* 0x0000000800137824 */ /* 0x000fe200078e00ff */
[----:B------:R-:W-:Y:S01]  /*12aa0*/  LEA R0, P1, R4, UR6, 0x1 ;  /* 0x0000000604007c11 */ /* 0x000fe2000f8208ff */
[----:B------:R-:W-:Y:S01]  /*12ab0*/  VIADD R3, R5, UR4 ;  /* 0x0000000405037c36 */ /* 0x000fe20008000000 */
[----:B------:R-:W-:Y:S01]  /*12ac0*/  UMOV UR4, 0xffffffff ;  /* 0xffffffff00047882 */ /* 0x000fe20000000000 */
[----:B------:R-:W-:Y:S02]  /*12ad0*/  ISETP.GE.AND P0, PT, R6, 0x1, PT ;  /* 0x000000010600780c */ /* 0x000fe40003f06270 */
[----:B------:R-:W-:Y:S02]  /*12ae0*/  LOP3.LUT R19, R8, 0x200, R19, 0xf8, !PT ;  /* 0x0000020008137812 */ /* 0x000fe400078ef813 */
[----:B------:R-:W-:Y:S01]  /*12af0*/  LEA.HI.X R3, R4, UR7, R3, 0x1, P1 ;  /* 0x0000000704037c11 */ /* 0x000fe200088f0c03 */
[----:B------:R-:W-:Y:S08]  /*12b00*/  BRA.DIV UR4, `(.L_x_7653) ;  /* 0x0000002e04807947 */ /* 0x000ff0000b800000 */
[----:B------:R-:W-:Y:S01]  /*12b10*/  SHFL.IDX PT, R5, R3, RZ, 0x181f ;  /* 0x00181fff03057589 */ /* 0x000fe200000e0000 */
[----:B------:R-:W-:Y:S02]  /*12b20*/  @P0 LEA R9, R19, UR46, 0x1 ;  /* 0x0000002e13090c11 */ /* 0x000fe4000f8e08ff */
[----:B------:R-:W-:Y:S01]  /*12b30*/  ISETP.GE.AND P1, PT, R6, 0x21, PT ;  /* 0x000000210600780c */ /* 0x000fe20003f26270 */
[----:B------:R-:W0:Y:S04]  /*12b40*/  SHFL.IDX PT, R4, R0, RZ, 0x181f ;  /* 0x00181fff00047589 */ /* 0x000e2800000e0000 */
[----:B------:R-:W1:Y:S04]  /*12b50*/  SHFL.IDX PT, R8, R3, 0x1, 0x181f ;  /* 0x00381f0003087f89 */ /* 0x000e6800000e0000 */
[----:B------:R-:W2:Y:S04]  /*12b60*/  SHFL.IDX PT, R14, R0, 0x1, 0x181f ;  /* 0x00381f00000e7f89 */ /* 0x000ea800000e0000 */
[----:B------:R-:W-:Y:S04]  /*12b70*/  SHFL.IDX PT, R10, R3, 0x2, 0x181f ;  /* 0x00581f00030a7f89 */ /* 0x000fe800000e0000 */
[----:B------:R-:W3:Y:S04]  /*12b80*/  SHFL.IDX PT, R35, R0, 0x2, 0x181f ;  /* 0x00581f0000237f89 */ /* 0x000ee800000e0000 */
        /* <DEDUP_REMOVED lines=9> */
[----:B------:R-:W1:Y:S01]  /*12c20*/  SHFL.IDX PT, R14, R0, 0x4, 0x181f ;  /* 0x00981f00000e7f89 */ /* 0x000e6200000e0000 */
[----:B------:R-:W-:-:S04]  /*12c30*/  @P0 IMAD.WIDE.U32 R20, R26, 0x2, R4 ;  /* 0x000000021a140825 */ /* 0x000fc800078e0004 */
[----:B---3--:R-:W-:Y:S01]  /*12c40*/  IMAD.MOV.U32 R4, RZ, RZ, R35 ;  /* 0x000000ffff047224 */ /* 0x008fe200078e0023 */
[----:B------:R-:W-:Y:S01]  /*12c50*/  @P0 LDGSTS.E.BYPASS.LTC128B.128 [R37+0x18c00], desc[UR48][R20.64], !P3 ;  /* 0x18c0000014250fae */ /* 0x000fe2000d901d70 */
[----:B------:R-:W-:-:S03]  /*12c60*/  IMAD.MOV.U32 R5, RZ, RZ, R10 ;  /* 0x000000ffff057224 */ /* 0x000fc600078e000a */
[----:B------:R-:W-:Y:S01]  /*12c70*/  @P0 LDGSTS.E.BYPASS.LTC128B.128 [R37+0x1cc00], desc[UR48][R20.64+0x80], !P2 ;  /* 0x1cc0008014250fae */ /* 0x000fe2000d101d70 */
[----:B------:R-:W-:Y:S01]  /*12c80*/  ISETP.GE.AND P0, PT, R6, 0x31, PT ;  /* 0x000000310600780c */ /* 0x000fe20003f06270 */
[----:B------:R-:W-:Y:S01]  /*12c90*/  @P1 IMAD.WIDE.U32 R8, R26, 0x2, R4 ;  /* 0x000000021a081825 */ /* 0x000fe200078e0004 */
[----:B------:R-:W-:Y:S01]  /*12ca0*/  @P1 LEA R5, R19, UR46, 0x1 ;  /* 0x0000002e13051c11 */ /* 0x000fe2000f8e08ff */
[----:B------:R-:W2:Y:S02]  /*12cb0*/  SHFL.IDX PT, R10, R3, 0x4, 0x181f ;  /* 0x00981f00030a7f89 */ /* 0x000ea400000e0000 */
[----:B0-----:R-:W-:Y:S02]  /*12cc0*/  IMAD.MOV.U32 R4, RZ, RZ, R36 ;  /* 0x000000ffff047224 */ /* 0x001fe400078e0024 */
[----:B------:R-:W-:Y:S04]  /*12cd0*/  @P1 LDGSTS.E.BYPASS.LTC128B.128 [R5+0x19400], desc[UR48][R8.64], !P3 ;  /* 0x1940000008051fae */ /* 0x000fe8000d901d70 */
[----:B------:R0:W-:Y:S01]  /*12ce0*/  @P1 LDGSTS.E.BYPASS.LTC128B.128 [R5+0x1d400], desc[UR48][R8.64+0x80], !P2 ;  /* 0x1d40008008051fae */ /* 0x0001e2000d101d70 */
[----:B------:R-:W-:-:S03]  /*12cf0*/  ISETP.GE.AND P1, PT, R6, 0x51, PT ;  /* 0x000000510600780c */ /* 0x000fc60003f26270 */
[----:B------:R-:W-:Y:S04]  /*12d00*/  SHFL.IDX PT, R35, R3, 0x5, 0x181f ;  /* 0x00b81f0003237f89 */ /* 0x000fe800000e0000 */
[----:B------:R-:W3:Y:S01]  /*12d10*/  SHFL.IDX PT, R36, R0, 0x5, 0x181f ;  /* 0x00b81f0000247f89 */ /* 0x000ee200000e0000 */
[----:B0-----:R-:W-:Y:S01]  /*12d20*/  IMAD.MOV.U32 R5, RZ, RZ, R7 ;  /* 0x000000ffff057224 */ /* 0x001fe200078e0007 */
[----:B------:R-:W-:Y:S02]  /*12d30*/  @P0 LEA R7, R19, UR46, 0x1 ;  /* 0x0000002e13070c11 */ /* 0x000fe4000f8e08ff */
[----:B------:R-:W0:Y:S01]  /*12d40*/  SHFL.IDX PT, R37, R0, 0x6, 0x181f ;  /* 0x00d81f0000257f89 */ /* 0x000e2200000e0000 */
[----:B------:R-:W-:-:S05]  /*12d50*/  @P0 IMAD.WIDE.U32 R4, R26, 0x2, R4 ;  /* 0x000000021a040825 */ /* 0x000fca00078e0004 */
[----:B------:R-:W-:Y:S04]  /*12d60*/  @P0 LDGSTS.E.BYPASS.LTC128B.128 [R7+0x19c00], desc[UR48][R4.64], !P3 ;  /* 0x19c0000004070fae */ /* 0x000fe8000d901d70 */
[----:B------:R4:W-:Y:S01]  /*12d70*/  @P0 LDGSTS.E.BYPASS.LTC128B.128 [R7+0x1dc00], desc[UR48][R4.64+0x80], !P2 ;  /* 0x1dc0008004070fae */ /* 0x0009e2000d101d70 */
[----:B------:R-:W-:-:S03]  /*12d80*/  ISETP.GE.AND P0, PT, R6, 0x41, PT ;  /* 0x000000410600780c */ /* 0x000fc60003f06270 */
[----:B----4-:R-:W4:Y:S01]  /*12d90*/  SHFL.IDX PT, R7, R3, 0x6, 0x181f ;  /* 0x00d81f0003077f89 */ /* 0x010f2200000e0000 */
[----:B-1----:R-:W-:Y:S02]  /*12da0*/  IMAD.MOV.U32 R4, RZ, RZ, R14 ;  /* 0x000000ffff047224 */ /* 0x002fe400078e000e */
[----:B--2---:R-:W-:-:S07]  /*12db0*/  IMAD.MOV.U32 R5, RZ, RZ, R10 ;  /* 0x000000ffff057224 */ /* 0x004fce00078e000a */
[----:B------:R-:W-:Y:S01]  /*12dc0*/  @P0 LEA R10, R19, UR46, 0x1 ;  /* 0x0000002e130a0c11 */ /* 0x000fe2000f8e08ff */
[----:B------:R-:W1:Y:S01]  /*12dd0*/  SHFL.IDX PT, R3, R3, 0x7, 0x181f ;  /* 0x00f81f0003037f89 */ /* 0x000e6200000e0000 */
[----:B------:R-:W-:-:S03]  /*12de0*/  @P0 IMAD.WIDE.U32 R20, R26, 0x2, R4 ;  /* 0x000000021a140825 */ /* 0x000fc600078e0004 */
[----:B------:R2:W1:Y:S01]  /*12df0*/  SHFL.IDX PT, R14, R0, 0x7, 0x181f ;  /* 0x00f81f00000e7f89 */ /* 0x00046200000e0000 */
[----:B---3--:R-:W-:-:S03]  /*12e00*/  IMAD.MOV.U32 R4, RZ, RZ, R36 ;  /* 0x000000ffff047224 */ /* 0x008fc600078e0024 */
[----:B------:R2:W-:Y:S01]  /*12e10*/  @P0 LDGSTS.E.BYPASS.LTC128B.128 [R10+0x1a400], desc[UR48][R20.64], !P3 ;  /* 0x1a400000140a0fae */ /* 0x0005e2000d901d70 */
[----:B------:R-:W-:Y:S01]  /*12e20*/  IMAD.MOV.U32 R5, RZ, RZ, R35 ;  /* 0x000000ffff057224 */ /* 0x000fe200078e0023 */
[----:B------:R-:W-:Y:S02]  /*12e30*/  @P1 LEA R35, R19, UR46, 0x1 ;  /* 0x0000002e13231c11 */ /* 0x000fe4000f8e08ff */
[----:B------:R2:W-:Y:S01]  /*12e40*/  @P0 LDGSTS.E.BYPASS.LTC128B.128 [R10+0x1e400], desc[UR48][R20.64+0x80], !P2 ;  /* 0x1e400080140a0fae */ /* 0x0005e2000d101d70 */
[----:B------:R-:W-:Y:S01]  /*12e50*/  ISETP.GE.AND P0, PT, R6, 0x61, PT ;  /* 0x000000610600780c */ /* 0x000fe20003f06270 */
[----:B------:R-:W-:-:S04]  /*12e60*/  @P1 IMAD.WIDE.U32 R8, R26, 0x2, R4 ;  /* 0x000000021a081825 */ /* 0x000fc800078e0004 */
[----:B0-----:R-:W-:Y:S01]  /*12e70*/  IMAD.MOV.U32 R4, RZ, RZ, R37 ;  /* 0x000000ffff047224 */ /* 0x001fe200078e0025 */
[----:B----4-:R-:W-:Y:S01]  /*12e80*/  MOV R5, R7 ;  /* 0x0000000700057202 */ /* 0x010fe20000000f00 */
[----:B------:R2:W-:Y:S04]  /*12e90*/  @P1 LDGSTS.E.BYPASS.LTC128B.128 [R35+0x1ac00], desc[UR48][R8.64], !P3 ;  /* 0x1ac0000008231fae */ /* 0x0005e8000d901d70 */
[----:B------:R2:W-:Y:S02]  /*12ea0*/  @P1 LDGSTS.E.BYPASS.LTC128B.128 [R35+0x1ec00], desc[UR48][R8.64+0x80], !P2 ;  /* 0x1ec0008008231fae */ /* 0x0005e4000d101d70 */
[----:B------:R-:W-:Y:S01]  /*12eb0*/  @P0 IMAD.WIDE.U32 R4, R26, 0x2, R4 ;  /* 0x000000021a040825 */ /* 0x000fe200078e0004 */
[----:B------:R-:W-:-:S05]  /*12ec0*/  @P0 LEA R7, R19, UR46, 0x1 ;  /* 0x0000002e13070c11 */ /* 0x000fca000f8e08ff */
[----:B------:R2:W-:Y:S04]  /*12ed0*/  @P0 LDGSTS.E.BYPASS.LTC128B.128 [R7+0x1b400], desc[UR48][R4.64], !P3 ;  /* 0x1b40000004070fae */ /* 0x0005e8000d901d70 */
[----:B-1----:R2:W-:Y:S02]  /*12ee0*/  @P0 LDGSTS.E.BYPASS.LTC128B.128 [R7+0x1f400], desc[UR48][R4.64+0x80], !P2 ;  /* 0x1f40008004070fae */ /* 0x0025e4000d101d70 */
.L_x_7711:
[----:B------:R-:W-:Y:S01]  /*12ef0*/  ISETP.GE.AND P0, PT, R6, 0x71, PT ;  /* 0x000000710600780c */ /* 0x000fe20003f06270 */
[----:B--2---:R-:W-:Y:S02]  /*12f00*/  IMAD.MOV.U32 R4, RZ, RZ, R14 ;  /* 0x000000ffff047224 */ /* 0x004fe400078e000e */
[----:B------:R-:W-:-:S10]  /*12f10*/  IMAD.MOV.U32 R5, RZ, RZ, R3 ;  /* 0x000000ffff057224 */ /* 0x000fd400078e0003 */
        /* <DEDUP_REMOVED lines=14> */
.L_x_7654:
        /* <DEDUP_REMOVED lines=30> */
.L_x_7655:
[----:B------:R-:W-:Y:S01]  /*131e0*/  UISETP.NE.AND UP0, UPT, UR51, URZ, UPT ;  /* 0x0000003f3300728c */ /* 0x000fe2000bf05270 */
[----:B------:R-:W-:Y:S01]  /*131f0*/  IMAD.U32 R4, RZ, RZ, UR38 ;  /* 0x00000026ff047e24 */ /* 0x000fe2000f8e00ff */
[----:B------:R-:W0:Y:S01]  /*13200*/  LDC R0, c[0x0][0x448] ;  /* 0x00011200ff007b82 */ /* 0x000e220000000800 */
[----:B------:R-:W-:Y:S01]  /*13210*/  IMAD.U32 R7, RZ, RZ, UR47 ;  /* 0x0000002fff077e24 */ /* 0x000fe2000f8e00ff */
[----:B------:R-:W-:Y:S01]  /*13220*/  ULDC.64 UR4, c[0x0][0x2e0] ;  /* 0x0000b80000047ab9 */ /* 0x000fe20000000a00 */
[----:B------:R-:W-:Y:S01]  /*13230*/  IMAD.MOV.U32 R6, RZ, RZ, R4 ;  /* 0x000000ffff067224 */ /* 0x000fe200078e0004 */
[----:B------:R-:W-:Y:S01]  /*13240*/  PLOP3.LUT P0, PT, PT, PT, UP0, 0x80, 0x0 ;  /* 0x000000000000781c */ /* 0x000fe20003f0f008 */
[----:B------:R-:W-:Y:S01]  /*13250*/  IMAD R35, R35, UR4, RZ ;  /* 0x0000000423237c24 */ /* 0x000fe2000f8e02ff */
[----:B------:R-:W-:Y:S01]  /*13260*/  PLOP3.LUT P1, PT, PT, PT, UP0, 0x80, 0x0 ;  /* 0x000000000000781c */ /* 0x000fe20003f2f008 */
[----:B------:R-:W-:Y:S01]  /*13270*/  IMAD.WIDE.U32 R6, R34, UR4, R6 ;  /* 0x0000000422067c25 */ /* 0x000fe2000f8e0006 */
[----:B------:R-:W-:Y:S01]  /*13280*/  IADD3 R3, R28, UR41, R33 ;  /* 0x000000291c037c10 */ /* 0x000fe2000fffe021 */
[----:B------:R-:W-:Y:S01]  /*13290*/  @UP0 ULDC UR4, c[0x0][0x44c] ;  /* 0x0001130000040ab9 */ /* 0x000fe20000000800 */
[----:B------:R-:W-:Y:S01]  /*132a0*/  ULDC.64 UR6, c[0x0][0x280] ;  /* 0x0000a00000067ab9 */ /* 0x000fe20000000a00 */
[----:B------:R-:W-:-:S02]  /*132b0*/  IMAD R35, R34, UR5, R35 ;  /* 0x0000000522237c24 */ /* 0x000fc4000f8e0223 */
[----:B------:R-:W-:Y:S02]  /*132c0*/  IMAD.MOV.U32 R9, RZ, RZ, R3 ;  /* 0x000000ffff097224 */ /* 0x000fe400078e0003 */
[----:B------:R-:W-:Y:S02]  /*132d0*/  IMAD.IADD R7, R7, 0x1, R35 ;  /* 0x0000000107077824 */ /* 0x000fe400078e0223 */
[----:B------:R-:W-:Y:S01]  /*132e0*/  @P0 IMAD.HI.U32 R4, R3, UR4, RZ ;  /* 0x0000000403040c27 */ /* 0x000fe2000f8e00ff */
[----:B------:R-:W-:-:S03]  /*132f0*/  @UP0 ULDC UR4, c[0x0][0x450] ;  /* 0x0001140000040ab9 */ /* 0x000fc60000000800 */
[----:B------:R-:W-:Y:S01]  /*13300*/  IMAD.U32 R5, RZ, RZ, UR39 ;  /* 0x00000027ff057e24 */ /* 0x000fe2000f8e00ff */
[----:B------:R-:W-:Y:S01]  /*13310*/  @P1 SHF.R.U32.HI R9, RZ, UR4, R4 ;  /* 0x00000004ff091c19 */ /* 0x000fe20008011604 */
[----:B------:R-:W-:-:S04]  /*13320*/  ULDC.64 UR4, c[0x0][0x2d0] ;  /* 0x0000b40000047ab9 */ /* 0x000fc80000000a00 */
[----:B------:R-:W-:-:S04]  /*13330*/  IMAD.MOV R4, RZ, RZ, -R9 ;  /* 0x000000ffff047224 */ /* 0x000fc800078e0a09 */
[----:B0-----:R-:W-:Y:S01]  /*13340*/  IMAD R3, R0, R4, R3 ;  /* 0x0000000400037224 */ /* 0x001fe200078e0203 */
        /* <DEDUP_REMOVED lines=12> */
[----:B------:R-:W-:Y:S02]  /*13410*/  IADD3 R7, R5, R7, RZ ;  /* 0x0000000705077210 */ /* 0x000fe40007ffe0ff */
[C---:B------:R-:W-:Y:S02]  /*13420*/  LEA R6, P2, R4.reuse, UR6, 0x1 ;  /* 0x0000000604067c11 */ /* 0x040fe4000f8408ff */
[----:B------:R-:W-:Y:S01]  /*13430*/  ISETP.GE.AND P1, PT, R25, UR4, PT ;  /* 0x0000000419007c0c */ /* 0x000fe2000bf26270 */
[----:B------:R-:W-:Y:S01]  /*13440*/  UMOV UR4, 0xffffffff ;  /* 0xffffffff00047882 */ /* 0x000fe20000000000 */
[----:B------:R-:W-:Y:S02]  /*13450*/  LEA.HI.X R7, R4, UR7, R7, 0x1, P2 ;  /* 0x0000000704077c11 */ /* 0x000fe400090f0c07 */
[----:B------:R-:W-:Y:S09]  /*13460*/  BRA.DIV UR4, `(.L_x_7656) ;  /* 0x0000002e04a87947 */ /* 0x000ff2000b800000 */
[----:B------:R-:W-:Y:S01]  /*13470*/  SHFL.IDX PT, R5, R7, RZ, 0x181f ;  /* 0x00181fff07057589 */ /* 0x000fe200000e0000 */
[----:B------:R-:W-:Y:S01]  /*13480*/  ULDC UR4, c[0x0][0x288] ;  /* 0x0000a20000047ab9 */ /* 0x000fe20000000800 */
[----:B------:R-:W-:Y:S02]  /*13490*/  VIADD R3, R28, UR41 ;  /* 0x000000291c037c36 */ /* 0x000fe40008000000 */
        /* <DEDUP_REMOVED lines=12> */
[----:B------:R-:W-:Y:S01]  /*13560*/  ISETP.GE.AND P2, PT, R9, R0, PT ;  /* 0x000000000900720c */ /* 0x000fe20003f46270 */
[----:B-1----:R-:W-:Y:S02]  /*13570*/  IMAD.MOV.U32 R4, RZ, RZ, R14 ;  /* 0x000000ffff047224 */ /* 0x002fe400078e000e */
        /* <DEDUP_REMOVED lines=10> */
[----:B-1----:R-:W-:-:S10]  /*13620*/  VIADD R9, R3, 0x30 ;  /* 0x0000003003097836 */ /* 0x002fd40000000000 */
        /* <DEDUP_REMOVED lines=17> */
[----:B-1----:R-:W-:-:S09]  /*13740*/  IADD3 R9, R3, 0x50, RZ ;  /* 0x0000005003097810 */ /* 0x002fd20007ffe0ff */
[----:B------:R-:W-:Y:S01]  /*13750*/  @!P2 LEA R21, R19, UR46, 0x1 ;  /* 0x0000002e1315ac11 */ /* 0x000fe2000f8e08ff */
[----:B0-----:R-:W-:-:S05]  /*13760*/  @!P2 IMAD.WIDE.U32 R4, R26, 0x2, R4 ;  /* 0x000000021a04a825 */ /* 0x001fca00078e0004 */
[----:B------:R-:W-:Y:S04]  /*13770*/  @!P2 LDGSTS.E.BYPASS.LTC128B.128 [R21+0x12400], desc[UR48][R4.64], !P0 ;  /* 0x124000000415afae */ /* 0x000fe8000c101d70 */
[----:B------:R2:W-:Y:S01]  /*13780*/  @!P2 LDGSTS.E.BYPASS.LTC128B.128 [R21+0x16400], desc[UR48][R4.64+0x80], !P1 ;  /* 0x164000800415afae */ /* 0x0005e2000c901d70 */
[----:B------:R-:W-:Y:S01]  /*13790*/  ISETP.GE.AND P2, PT, R9, R0, PT ;  /* 0x000000000900720c */ /* 0x000fe20003f46270 */
[----:B--2---:R-:W-:Y:S02]  /*137a0*/  IMAD.MOV.U32 R4, RZ, RZ, R14 ;  /* 0x000000ffff047224 */ /* 0x004fe400078e000e */
[----:B------:R-:W-:-:S10]  /*137b0*/  IMAD.MOV.U32 R5, RZ, RZ, R10 ;  /* 0x000000ffff057224 */ /* 0x000fd400078e000a */
[----:B------:R-:W-:Y:S01]  /*137c0*/  @!P2 LEA R35, R19, UR46, 0x1 ;  /* 0x0000002e1323ac11 */ /* 0x000fe2000f8e08ff */
[----:B------:R-:W-:Y:S01]  /*137d0*/  SHFL.IDX PT, R10, R7, 0x7, 0x181f ;  /* 0x00f81f00070a7f89 */ /* 0x000fe200000e0000 */
[----:B------:R-:W-:-:S03]  /*137e0*/  @!P2 IMAD.WIDE.U32 R8, R26, 0x2, R4 ;  /* 0x000000021a08a825 */ /* 0x000fc600078e0004 */
[----:B------:R-:W-:Y:S04]  /*137f0*/  SHFL.IDX PT, R5, R7, 0x6, 0x181f ;  /* 0x00d81f0007057f89 */ /* 0x000fe800000e0000 */
[----:B------:R-:W0:Y:S04]  /*13800*/  SHFL.IDX PT, R4, R6, 0x6, 0x181f ;  /* 0x00d81f0006047f89 */ /* 0x000e2800000e0000 */
[----:B------:R1:W-:Y:S04]  /*13810*/  @!P2 LDGSTS.E.BYPASS.LTC128B.128 [R35+0x12c00], desc[UR48][R8.64], !P0 ;  /* 0x12c000000823afae */ /* 0x0003e8000c101d70 */
[----:B------:R1:W-:Y:S01]  /*13820*/  @!P2 LDGSTS.E.BYPASS.LTC128B.128 [R35+0x16c00], desc[UR48][R8.64+0x80], !P1 ;  /* 0x16c000800823afae */ /* 0x0003e2000c901d70 */
[----:B------:R-:W-:-:S03]  /*13830*/  ISETP.GE.AND P2, PT, R11, R0, PT ;  /* 0x000000000b00720c */ /* 0x000fc60003f46270 */
[----:B------:R1:W2:Y:S10]  /*13840*/  SHFL.IDX PT, R14, R6, 0x7, 0x181f ;  /* 0x00f81f00060e7f89 */ /* 0x0002b400000e0000 */
[----:B------:R-:W-:Y:S01]  /*13850*/  @!P2 LEA R21, R19, UR46, 0x1 ;  /* 0x0000002e1315ac11 */ /* 0x000fe2000f8e08ff */
[----:B0-----:R-:W-:-:S05]  /*13860*/  @!P2 IMAD.WIDE.U32 R4, R26, 0x2, R4 ;  /* 0x000000021a04a825 */ /* 0x001fca00078e0004 */
[----:B------:R1:W-:Y:S04]  /*13870*/  @!P2 LDGSTS.E.BYPASS.LTC128B.128 [R21+0x13400], desc[UR48][R4.64], !P0 ;  /* 0x134000000415afae */ /* 0x0003e8000c101d70 */
[----:B------:R1:W-:Y:S02]  /*13880*/  @!P2 LDGSTS.E.BYPASS.LTC128B.128 [R21+0x17400], desc[UR48][R4.64+0x80], !P1 ;  /* 0x174000800415afae */ /* 0x0003e4000c901d70 */
.L_x_7728:
[----:B------:R-:W-:Y:S01]  /*13890*/  VIADD R3, R3, 0x70 ;  /* 0x0000007003037836 */ /* 0x000fe20000000000 */
[----:B------:R-:W-:Y:S01]  /*138a0*/  BSSY B0, `(.L_x_7657) ;  /* 0x000000e000007945 */ /* 0x000fe20003800000 */
[----:B-12---:R-:W-:Y:S02]  /*138b0*/  IMAD.MOV.U32 R4, RZ, RZ, R14 ;  /* 0x000000ffff047224 */ /* 0x006fe400078e000e */
[----:B------:R-:W-:Y:S01]  /*138c0*/  IMAD.MOV.U32 R5, RZ, RZ, R10 ;  /* 0x000000ffff057224 */ /* 0x000fe200078e000a */
[----:B------:R-:W-:Y:S01]  /*138d0*/  ISETP.GE.AND P2, PT, R3, R0, PT ;  /* 0x000000000300720c */ /* 0x000fe20003f46270 */
[----:B------:R-:W-:-:S05]  /*138e0*/  IMAD.MOV.U32 R0, RZ, RZ, 0x1 ;  /* 0x00000001ff007424 */ /* 0x000fca00078e00ff */
        /* <DEDUP_REMOVED lines=9> */
.L_x_7658:
[----:B------:R-:W-:Y:S05]  /*13980*/  BSYNC B0 ;  /* 0x0000000000007941 */ /* 0x000fea0003800000 */
.L_x_7657:
[----:B------:R-:W-:Y:S01]  /*13990*/  NOP ;  /* 0x0000000000007918 */ /* 0x000fe20000000000 */
[----:B------:R-:W-:Y:S01]  /*139a0*/  SYNCS.ARRIVE.TRANS64.RED.A0T1 RZ, [UR46+0x28800], RZ ;  /* 0x028800ffffff79a7 */ /* 0x000fe2000820042e */
[----:B------:R-:W-:Y:S01]  /*139b0*/  ARRIVES.LDGSTSBAR.64.TRANSCNT [UR46+0x28800] ;  /* 0x02880000ff0079b0 */ /* 0x000fe20008000aae */
[----:B------:R-:W-:Y:S01]  /*139c0*/  NOP ;  /* 0x0000000000007918 */ /* 0x000fe20000000000 */
[----:B------:R-:W-:Y:S01]  /*139d0*/  SYNCS.ARRIVE.TRANS64.A1T0 RZ, [UR46+0x28800], RZ ;  /* 0x028800ffffff79a7 */ /* 0x000fe2000810002e */
[----:B------:R-:W-:-:S05]  /*139e0*/  VIADD R32, R32, 0xfffffffe ;  /* 0xfffffffe20207836 */ /* 0x000fca0000000000 */
[----:B------:R-:W-:Y:S01]  /*139f0*/  ISETP.GE.AND P1, PT, R32, UR52, PT ;  /* 0x0000003420007c0c */ /* 0x000fe2000bf26270 */
[----:B------:R-:W1:Y:S02]  /*13a00*/  SYNCS.PHASECHK.TRANS64.TRYWAIT P0, [UR46+0x28820], R0 ;  /* 0x02882000ff0075a7 */ /* 0x000e64000800016e */
[----:B-1----:R-:W-:Y:S10]  /*13a10*/  @!P0 BRA `(.L_x_7659) ;  /* 0x0000003000b48947 */ /* 0x002ff40003800000 */
.L_x_7729:
[----:B------:R-:W-:Y:S01]  /*13a20*/  IMAD.MOV.U32 R8, RZ, RZ, 0x1 ;  /* 0x00000001ff087424 */ /* 0x000fe200078e00ff */
[----:B------:R-:W-:Y:S01]  /*13a30*/  MOV R10, RZ ;  /* 0x000000ff000a7202 */ /* 0x000fe20000000f00 */
[----:B------:R-:W-:Y:S06]  /*13a40*/  @!P1 BRA `(.L_x_7660) ;  /* 0x0000001000309947 */ /* 0x000fec0003800000 */
[----:B------:R-:W-:Y:S01]  /*13a50*/  UIADD3 UR4, UR45, 0x1, URZ ;  /* 0x000000012d047890 */ /* 0x000fe2000fffe03f */
[----:B0-----:R-:W-:Y:S01]  /*13a60*/  LOP3.LUT R3, RZ, UR43, RZ, 0x33, !PT ;  /* 0x0000002bff037c12 */ /* 0x001fe2000f8e33ff */
[----:B------:R-:W-:Y:S01]  /*13a70*/  BSSY B0, `(.L_x_7660) ;  /* 0x0000109000007945 */ /* 0x000fe20003800000 */
[----:B------:R-:W-:Y:S01]  /*13a80*/  LOP3.LUT R5, RZ, UR42, RZ, 0x33, !PT ;  /* 0x0000002aff057c12 */ /* 0x000fe2000f8e33ff */
[----:B------:R-:W-:Y:S01]  /*13a90*/  UIMAD UR4, UR4, UR37, URZ ;  /* 0x00000025040472a4 */ /* 0x000fe2000f8e023f */
[----:B------:R-:W-:Y:S01]  /*13aa0*/  IADD3 R31, R33, R31, R28 ;  /* 0x0000001f211f7210 */ /* 0x000fe20007ffe01c */
[----:B------:R-:W-:Y:S02]  /*13ab0*/  IMAD.MOV.U32 R9, RZ, RZ, 0x1 ;  /* 0x00000001ff097424 */ /* 0x000fe400078e00ff */
[----:B------:R-:W-:Y:S02]  /*13ac0*/  IMAD.MOV.U32 R20, RZ, RZ, RZ ;  /* 0x000000ffff147224 */ /* 0x000fe400078e00ff */
[----:B------:R-:W-:Y:S01]  /*13ad0*/  LOP3.LUT R0, RZ, UR4, RZ, 0x33, !PT ;  /* 0x00000004ff007c12 */ /* 0x000fe2000f8e33ff */
[----:B------:R-:W-:Y:S01]  /*13ae0*/  VIADD R31, R31, 0xfffffe80 ;  /* 0xfffffe801f1f7836 */ /* 0x000fe20000000000 */
[----:B------:R-:W-:-:S02]  /*13af0*/  ULDC UR4, c[0x0][0x2f4] ;  /* 0x0000bd0000047ab9 */ /* 0x000fc40000000800 */
[----:B------:R-:W-:Y:S02]  /*13b00*/  VIADDMNMX R0, R0, -UR44, R3, !PT ;  /* 0x8000002c00007c46 */ /* 0x000fe4000f800103 */
[----:B------:R-:W-:Y:S02]  /*13b10*/  IADD3 R3, -R28, UR50, RZ ;  /* 0x000000321c037c10 */ /* 0x000fe4000fffe1ff */
[----:B------:R-:W-:Y:S02]  /*13b20*/  VIMNMX R0, R0, R5, !PT ;  /* 0x0000000500007248 */ /* 0x000fe40007fe0100 */
[----:B------:R-:W-:Y:S02]  /*13b30*/  ISETP.GE.AND P2, PT, R26, UR4, PT ;  /* 0x000000041a007c0c */ /* 0x000fe4000bf46270 */
[----:B------:R-:W-:Y:S01]  /*13b40*/  ISETP.GE.AND P1, PT, R25, UR4, PT ;  /* 0x0000000419007c0c */ /* 0x000fe2000bf26270 */
[C---:B------:R-:W-:Y:S01]  /*13b50*/  IMAD R3, R0.reuse, 0x80, R3 ;  /* 0x0000008000037824 */ /* 0x040fe200078e0203 */
[C---:B------:R-:W-:Y:S01]  /*13b60*/  IADD3 R22, -R0.reuse, -0x2, RZ ;  /* 0xfffffffe00167810 */ /* 0x040fe20007ffe1ff */
[----:B------:R-:W-:-:S02]  /*13b70*/  IMAD R21, R0, -0x80, R31 ;  /* 0xffffff8000157824 */ /* 0x000fc400078e021f */
[----:B------:R-:W-:-:S08]  /*13b80*/  VIADD R31, R3, 0x100 ;  /* 0x00000100031f7836 */ /* 0x000fd00000000000 */
.L_x_7673:
        /* <DEDUP_REMOVED lines=26> */
.L_x_7661:
[----:B------:R-:W-:Y:S01]  /*13d30*/  LEA R34, R10, UR46, 0x3 ;  /* 0x0000002e0a227c11 */ /* 0x000fe2000f8e18ff */
[----:B------:R-:W-:Y:S01]  /*13d40*/  BSSY B1, `(.L_x_7662) ;  /* 0x0000004000017945 */ /* 0x000fe20003800000 */
[----:B------:R-:W-:-:S04]  /*13d50*/  SHF.L.U32 R3, R8, 0x1f, RZ ;  /* 0x0000001f08037819 */ /* 0x000fc800000006ff */
[----:B------:R-:W0:Y:S02]  /*13d60*/  SYNCS.PHASECHK.TRANS64.TRYWAIT P0, [R34+URZ+0x28840], R3 ;  /* 0x02884003220075a7 */ /* 0x000e24000800017f */
[----:B0-----:R-:W-:Y:S05]  /*13d70*/  @!P0 BRA `(.L_x_7663) ;  /* 0x0000002c00f48947 */ /* 0x001fea0003800000 */
.L_x_7730:
[----:B------:R-:W-:Y:S05]  /*13d80*/  BSYNC B1 ;  /* 0x0000000000017941 */ /* 0x000fea0003800000 */
.L_x_7662:
        /* <DEDUP_REMOVED lines=10> */
[----:B0-----:R-:W-:Y:S01]  /*13e30*/  IMAD R3, R35, UR5, R0 ;  /* 0x0000000523037c24 */ /* 0x001fe2000f8e0200 */
        /* <DEDUP_REMOVED lines=16> */
[----:B------:R-:W-:Y:S01]  /*13f40*/  IMAD R4, R10, 0x4000, R19 ;  /* 0x000040000a047824 */ /* 0x000fe200078e0213 */
[----:B------:R-:W-:Y:S06]  /*13f50*/  BRA.DIV UR4, `(.L_x_7664) ;  /* 0x0000002e04907947 */ /* 0x000fec000b800000 */
[----:B------:R-:W0:Y:S01]  /*13f60*/  SHFL.IDX PT, R14, R6, RZ, 0x181f ;  /* 0x00181fff060e7589 */ /* 0x000e2200000e0000 */
[----:B------:R-:W-:Y:S01]  /*13f70*/  IMAD.SHL.U32 R3, R26, 0x2, RZ ;  /* 0x000000021a037824 */ /* 0x000fe200078e00ff */
[----:B------:R-:W-:Y:S02]  /*13f80*/  LEA R4, R4, UR46, 0x1 ;  /* 0x0000002e04047c11 */ /* 0x000fe4000f8e08ff */
[----:B------:R-:W1:Y:S04]  /*13f90*/  SHFL.IDX PT, R0, R5, RZ, 0x181f ;  /* 0x00181fff05007589 */ /* 0x000e6800000e0000 */
[----:B------:R-:W2:Y:S04]  /*13fa0*/  SHFL.IDX PT, R37, R6, 0x1, 0x181f ;  /* 0x00381f0006257f89 */ /* 0x000ea800000e0000 */
[----:B------:R-:W-:Y:S01]  /*13fb0*/  SHFL.IDX PT, R7, R5, 0x2, 0x181f ;  /* 0x00581f0005077f89 */ /* 0x000fe200000e0000 */
[----:B0-----:R-:W-:-:S05]  /*13fc0*/  IADD3 R14, P0, R14, R3, RZ ;  /* 0x000000030e0e7210 */ /* 0x001fca0007f1e0ff */
[----:B-1----:R-:W-:Y:S02]  /*13fd0*/  IMAD.X R15, RZ, RZ, R0, P0 ;  /* 0x000000ffff0f7224 */ /* 0x002fe400000e0600 */
        /* <DEDUP_REMOVED lines=12> */
[----:B------:R-:W-:Y:S01]  /*140a0*/  IADD3 R14, P0, R37, R3, RZ ;  /* 0x00000003250e7210 */ /* 0x000fe20007f1e0ff */
[----:B------:R-:W-:Y:S04]  /*140b0*/  SHFL.IDX PT, R7, R5, 0x5, 0x181f ;  /* 0x00b81f0005077f89 */ /* 0x000fe800000e0000 */
[----:B------:R-:W1:Y:S01]  /*140c0*/  SHFL.IDX PT, R37, R6, 0x4, 0x181f ;  /* 0x00981f0006257f89 */ /* 0x000e6200000e0000 */
[----:B0-----:R-:W-:-:S03]  /*140d0*/  IMAD.X R15, RZ, RZ, R0, P0 ;  /* 0x000000ffff0f7224 */ /* 0x001fc600000e0600 */
[----:B------:R-:W0:Y:S04]  /*140e0*/  SHFL.IDX PT, R0, R5, 0x4, 0x181f ;  /* 0x00981f0005007f89 */ /* 0x000e2800000e0000 */
[----:B------:R-:W-:Y:S04]  /*140f0*/  LDGSTS.E.BYPASS.LTC128B.128 [R4+0x19400], desc[UR48][R12.64], !P4 ;  /* 0x194000000c047fae */ /* 0x000fe8000e101d70 */
[----:B------:R1:W-:Y:S04]  /*14100*/  LDGSTS.E.BYPASS.LTC128B.128 [R4+0x1d400], desc[UR48][R12.64+0x80], !P3 ;  /* 0x1d4000800c047fae */ /* 0x0003e8000d901d70 */
[----:B------:R-:W-:Y:S04]  /*14110*/  LDGSTS.E.BYPASS.LTC128B.128 [R4+0x19c00], desc[UR48][R14.64], !P4 ;  /* 0x19c000000e047fae */ /* 0x000fe8000e101d70 */
[----:B------:R2:W-:Y:S01]  /*14120*/  LDGSTS.E.BYPASS.LTC128B.128 [R4+0x1dc00], desc[UR48][R14.64+0x80], !P3 ;  /* 0x1dc000800e047fae */ /* 0x0005e2000d901d70 */
[----:B-1----:R-:W-:-:S03]  /*14130*/  IADD3 R12, P0, R37, R3, RZ ;  /* 0x00000003250c7210 */ /* 0x002fc60007f1e0ff */
[----:B------:R-:W-:Y:S01]  /*14140*/  SHFL.IDX PT, R37, R6, 0x6, 0x181f ;  /* 0x00d81f0006257f89 */ /* 0x000fe200000e0000 */
[----:B0-----:R-:W-:-:S03]  /*14150*/  IADD3.X R13, RZ, R0, RZ, P0, !PT ;  /* 0x00000000ff0d7210 */ /* 0x001fc600007fe4ff */
        /* <DEDUP_REMOVED lines=9> */
[----:B------:R0:W-:Y:S01]  /*141f0*/  LDGSTS.E.BYPASS.LTC128B.128 [R4+0x1ac00], desc[UR48][R14.64], !P4 ;  /* 0x1ac000000e047fae */ /* 0x0001e2000e101d70 */
[----:B------:R-:W-:-:S03]  /*14200*/  IMAD.X R13, RZ, RZ, R0, P0 ;  /* 0x000000ffff0d7224 */ /* 0x000fc600000e0600 */
[----:B------:R0:W-:Y:S04]  /*14210*/  LDGSTS.E.BYPASS.LTC128B.128 [R4+0x1ec00], desc[UR48][R14.64+0x80], !P3 ;  /* 0x1ec000800e047fae */ /* 0x0001e8000d901d70 */
[----:B------:R0:W-:Y:S04]  /*14220*/  LDGSTS.E.BYPASS.LTC128B.128 [R4+0x1b400], desc[UR48][R12.64], !P4 ;  /* 0x1b4000000c047fae */ /* 0x0001e8000e101d70 */
[----:B--23--:R0:W-:Y:S02]  /*14230*/  LDGSTS.E.BYPASS.LTC128B.128 [R4+0x1f400], desc[UR48][R12.64+0x80], !P3 ;  /* 0x1f4000800c047fae */ /* 0x00c1e4000d901d70 */
.L_x_7748:
        /* <DEDUP_REMOVED lines=9> */
.L_x_7665:
        /* <DEDUP_REMOVED lines=10> */
.L_x_7666:
[----:B------:R2:W-:Y:S01]  /*14370*/  SYNCS.ARRIVE.TRANS64.A1T0 RZ, [R34+URZ+0x28830], RZ ;  /* 0x028830ff22ff79a7 */ /* 0x0005e2000810003f */
[----:B------:R-:W-:Y:S05]  /*14380*/  @!P4 BRA `(.L_x_7667) ;  /* 0x000000000004c947 */ /* 0x000fea0003800000 */
[----:B------:R-:W-:Y:S01]  /*14390*/  BPT.TRAP 0x1 ;  /* 0x000000040000795c */ /* 0x000fe20000300000 */
.L_x_7667:
[----:B------:R-:W-:Y:S01]  /*143a0*/  SHF.L.U32 R5, R9, 0x1f, RZ ;  /* 0x0000001f09057819 */ /* 0x000fe200000006ff */
[----:B------:R-:W-:Y:S01]  /*143b0*/  BSSY B1, `(.L_x_7668) ;  /* 0x0000004000017945 */ /* 0x000fe20003800000 */
[----:B------:R-:W-:-:S04]  /*143c0*/  LEA R0, R20, UR46, 0x3 ;  /* 0x0000002e14007c11 */ /* 0x000fc8000f8e18ff */
[----:B------:R-:W3:Y:S02]  /*143d0*/  SYNCS.PHASECHK.TRANS64.TRYWAIT P0, [R0+URZ+0x28860], R5 ;  /* 0x02886005000075a7 */ /* 0x000ee4000800017f */
[----:B---3--:R-:W-:Y:S05]  /*143e0*/  @!P0 BRA `(.L_x_7669) ;  /* 0x0000003000c88947 */ /* 0x008fea0003800000 */
.L_x_7749:
[----:B------:R-:W-:Y:S05]  /*143f0*/  BSYNC B1 ;  /* 0x0000000000017941 */ /* 0x000fea0003800000 */
.L_x_7668:
        /* <DEDUP_REMOVED lines=8> */
[----:B------:R-:W0:Y:S02]  /*14480*/  SHFL.IDX PT, R14, R16, 0x1, 0x181f ;  /* 0x00381f00100e7f89 */ /* 0x000e2400000e0000 */
[----:B-1----:R-:W-:Y:S01]  /*14490*/  IMAD.X R5, RZ, RZ, R5, P0 ;  /* 0x000000ffff057224 */ /* 0x002fe200000e0605 */
[----:B------:R-:W-:-:S13]  /*144a0*/  ISETP.LT.OR P0, PT, R31, 0x1, P2 ;  /* 0x000000011f00780c */ /* 0x000fda0001701670 */
[----:B------:R-:W-:Y:S01]  /*144b0*/  LDGSTS.E.BYPASS.LTC128B.128 [R7+0x400], desc[UR48][R4.64], !P0 ;  /* 0x0040000004077fae */ /* 0x000fe2000c101d70 */
[----:B------:R-:W-:-:S13]  /*144c0*/  ISETP.LT.OR P0, PT, R31, 0x1, P1 ;  /* 0x000000011f00780c */ /* 0x000fda0000f01670 */
[----:B------:R1:W-:Y:S01]  /*144d0*/  LDGSTS.E.BYPASS.LTC128B.128 [R7+0x4400], desc[UR48][R4.64+0x80], !P0 ;  /* 0x0440008004077fae */ /* 0x0003e2000c101d70 */
[----:B0-----:R-:W-:-:S03]  /*144e0*/  IADD3 R12, P0, R14, R3, RZ ;  /* 0x000000030e0c7210 */ /* 0x001fc60007f1e0ff */
[----:B------:R-:W1:Y:S02]  /*144f0*/  SHFL.IDX PT, R14, R16, 0x2, 0x181f ;  /* 0x00581f00100e7f89 */ /* 0x000e6400000e0000 */
[----:B------:R-:W-:Y:S01]  /*14500*/  IMAD.X R13, RZ, RZ, R6, P0 ;  /* 0x000000ffff0d7224 */ /* 0x000fe200000e0606 */
[----:B------:R-:W-:Y:S01]  /*14510*/  ISETP.LT.OR P0, PT, R31, 0x11, P2 ;  /* 0x000000111f00780c */ /* 0x000fe20001701670 */
[----:B------:R-:W0:-:S12]  /*14520*/  SHFL.IDX PT, R6, R2, 0x2, 0x181f ;  /* 0x00581f0002067f89 */ /* 0x000e1800000e0000 */
[----:B------:R-:W-:Y:S01]  /*14530*/  LDGSTS.E.BYPASS.LTC128B.128 [R7+0xc00], desc[UR48][R12.64], !P0 ;  /* 0x00c000000c077fae */ /* 0x000fe2000c101d70 */
[----:B------:R-:W-:-:S13]  /*14540*/  ISETP.LT.OR P0, PT, R31, 0x11, P1 ;  /* 0x000000111f00780c */ /* 0x000fda0000f01670 */
[----:B------:R3:W-:Y:S01]  /*14550*/  LDGSTS.E.BYPASS.LTC128B.128 [R7+0x4c00], desc[UR48][R12.64+0x80], !P0 ;  /* 0x04c000800c077fae */ /* 0x0007e2000c101d70 */
[----:B-1----:R-:W-:-:S03]  /*14560*/  IADD3 R4, P0, R14, R3, RZ ;  /* 0x000000030e047210 */ /* 0x002fc60007f1e0ff */
[----:B------:R-:W3:Y:S02]  /*14570*/  SHFL.IDX PT, R14, R16, 0x3, 0x181f ;  /* 0x00781f00100e7f89 */ /* 0x000ee400000e0000 */
[----:B0-----:R-:W-:Y:S01]  /*14580*/  IMAD.X R5, RZ, RZ, R6, P0 ;  /* 0x000000ffff057224 */ /* 0x001fe200000e0606 */
[----:B------:R-:W-:Y:S01]  /*14590*/  ISETP.LT.OR P0, PT, R31, 0x21, P2 ;  /* 0x000000211f00780c */ /* 0x000fe20001701670 */
[----:B------:R-:W0:-:S12]  /*145a0*/  SHFL.IDX PT, R6, R2, 0x3, 0x181f ;  /* 0x00781f0002067f89 */ /* 0x000e1800000e0000 */
[----:B------:R-:W-:Y:S01]  /*145b0*/  LDGSTS.E.BYPASS.LTC128B.128 [R7+0x1400], desc[UR48][R4.64], !P0 ;  /* 0x0140000004077fae */ /* 0x000fe2000c101d70 */
[----:B------:R-:W-:-:S13]  /*145c0*/  ISETP.LT.OR P0, PT, R31, 0x21, P1 ;  /* 0x000000211f00780c */ /* 0x000fda0000f01670 */
[----:B------:R1:W-:Y:S01]  /*145d0*/  LDGSTS.E.BYPASS.LTC128B.128 [R7+0x5400], desc[UR48][R4.64+0x80], !P0 ;  /* 0x0540008004077fae */ /* 0x0003e2000c101d70 */
[----:B---3--:R-:W-:-:S03]  /*145e0*/  IADD3 R12, P0, R14, R3, RZ ;  /* 0x000000030e0c7210 */ /* 0x008fc60007f1e0ff */
[----:B------:R-:W1:Y:S02]  /*145f0*/  SHFL.IDX PT, R14, R16, 0x4, 0x181f ;  /* 0x00981f00100e7f89 */ /* 0x000e6400000e0000 */
[----:B0-----:R-:W-:Y:S01]  /*14600*/  IMAD.X R13, RZ, RZ, R6, P0 ;  /* 0x000000ffff0d7224 */ /* 0x001fe200000e0606 */
        /* <DEDUP_REMOVED lines=14> */
[----:B------:R-:W1:Y:S01]  /*146f0*/  SHFL.IDX PT, R14, R16, 0x6, 0x181f ;  /* 0x00d81f00100e7f89 */ /* 0x000e6200000e0000 */
[----:B0-----:R-:W-:Y:S02]  /*14700*/  IADD3.X R13, RZ, R6, RZ, P0, !PT ;  /* 0x00000006ff0d7210 */ /* 0x001fe400007fe4ff */
[----:B------:R-:W-:Y:S01]  /*14710*/  ISETP.LT.OR P0, PT, R31, 0x51, P2 ;  /* 0x000000511f00780c */ /* 0x000fe20001701670 */
[----:B------:R-:W0:-:S12]  /*14720*/  SHFL.IDX PT, R6, R2, 0x6, 0x181f ;  /* 0x00d81f0002067f89 */ /* 0x000e1800000e0000 */
[----:B------:R3:W-:Y:S01]  /*14730*/  LDGSTS.E.BYPASS.LTC128B.128 [R7+0x2c00], desc[UR48][R12.64], !P0 ;  /* 0x02c000000c077fae */ /* 0x0007e2000c101d70 */
[----:B------:R-:W-:-:S13]  /*14740*/  ISETP.LT.OR P0, PT, R31, 0x51, P1 ;  /* 0x000000511f00780c */ /* 0x000fda0000f01670 */
[----:B------:R3:W-:Y:S01]  /*14750*/  LDGSTS.E.BYPASS.LTC128B.128 [R7+0x6c00], desc[UR48][R12.64+0x80], !P0 ;  /* 0x06c000800c077fae */ /* 0x0007e2000c101d70 */
[----:B-1----:R-:W-:-:S03]  /*14760*/  IADD3 R4, P0, R14, R3, RZ ;  /* 0x000000030e047210 */ /* 0x002fc60007f1e0ff */
[----:B------:R3:W1:Y:S02]  /*14770*/  SHFL.IDX PT, R14, R16, 0x7, 0x181f ;  /* 0x00f81f00100e7f89 */ /* 0x00066400000e0000 */
[----:B0-----:R-:W-:Y:S01]  /*14780*/  IMAD.X R5, RZ, RZ, R6, P0 ;  /* 0x000000ffff057224 */ /* 0x001fe200000e0606 */
[----:B------:R-:W-:Y:S01]  /*14790*/  ISETP.LT.OR P0, PT, R31, 0x61, P2 ;  /* 0x000000611f00780c */ /* 0x000fe20001701670 */
[----:B------:R3:W4:-:S12]  /*147a0*/  SHFL.IDX PT, R6, R2, 0x7, 0x181f ;  /* 0x00f81f0002067f89 */ /* 0x00071800000e0000 */
[----:B------:R3:W-:Y:S01]  /*147b0*/  LDGSTS.E.BYPASS.LTC128B.128 [R7+0x3400], desc[UR48][R4.64], !P0 ;  /* 0x0340000004077fae */ /* 0x0007e2000c101d70 */
[----:B------:R-:W-:-:S13]  /*147c0*/  ISETP.LT.OR P0, PT, R31, 0x61, P1 ;  /* 0x000000611f00780c */ /* 0x000fda0000f01670 */
[----:B-1--4-:R3:W-:Y:S02]  /*147d0*/  LDGSTS.E.BYPASS.LTC128B.128 [R7+0x7400], desc[UR48][R4.64+0x80], !P0 ;  /* 0x0740008004077fae */ /* 0x0127e4000c101d70 */
.L_x_7767:
[----:B---3--:R-:W-:Y:S01]  /*147e0*/  IADD3 R2, P0, R14, R3, RZ ;  /* 0x000000030e027210 */ /* 0x008fe20007f1e0ff */
        /* <DEDUP_REMOVED lines=9> */
[C---:B------:R-:W-:Y:S02]  /*14880*/  IMAD.WIDE.U32 R4, R32.reuse, UR4, R4 ;  /* 0x0000000420047c25 */ /* 0x040fe4000f8e0004 */
[----:B------:R-:W-:Y:S01]  /*14890*/  @!PT LDS RZ, [RZ] ;  /* 0x00000000fffff984 */ /* 0x000fe20000000800 */
[----:B------:R-:W-:Y:S01]  /*148a0*/  @!PT LDS RZ, [RZ] ;  /* 0x00000000fffff984 */ /* 0x000fe20000000800 */
[----:B------:R-:W-:Y:S01]  /*148b0*/  @!PT LDS RZ, [RZ] ;  /* 0x00000000fffff984 */ /* 0x000fe20000000800 */
[----:B------:R0:W-:Y:S01]  /*148c0*/  LDGSTS.E.BYPASS.LTC128B.128 [R7+0x3c00], desc[UR48][R2.64], !P0 ;  /* 0x03c0000002077fae */ /* 0x0001e2000c101d70 */
[----:B------:R-:W-:Y:S01]  /*148d0*/  ISETP.LT.OR P0, PT, R31, 0x71, P1 ;  /* 0x000000711f00780c */ /* 0x000fe20000f01670 */
[----:B------:R-:W-:-:S04]  /*148e0*/  IMAD R33, R32, UR5, R33 ;  /* 0x0000000520217c24 */ /* 0x000fc8000f8e0221 */
[----:B------:R-:W-:-:S08]  /*148f0*/  IMAD.IADD R33, R5, 0x1, R33 ;  /* 0x0000000105217824 */ /* 0x000fd000078e0221 */
[----:B------:R0:W-:Y:S01]  /*14900*/  LDGSTS.E.BYPASS.LTC128B.128 [R7+0x7c00], desc[UR48][R2.64+0x80], !P0 ;  /* 0x07c0008002077fae */ /* 0x0001e2000c101d70 */
[----:B------:R-:W-:Y:S01]  /*14910*/  PLOP3.LUT P0, PT, PT, PT, PT, 0x80, 0x0 ;  /* 0x000000000000781c */ /* 0x000fe20003f0f070 */
[----:B------:R-:W-:-:S12]  /*14920*/  NOP ;  /* 0x0000000000007918 */ /* 0x000fd80000000000 */
.L_x_7671:
        /* <DEDUP_REMOVED lines=10> */
.L_x_7672:
        /* <DEDUP_REMOVED lines=18> */
[----:B-1----:R-:W-:Y:S05]  /*14af0*/  @P0 BRA `(.L_x_7673) ;  /* 0xfffffff000240947 */ /* 0x002fea000383ffff */
[----:B------:R-:W-:Y:S05]  /*14b00*/  BSYNC B0 ;  /* 0x0000000000007941 */ /* 0x000fea0003800000 */
.L_x_7660:
[----:B------:R-:W-:-:S13]  /*14b10*/  ISETP.NE.AND P0, PT, R18, 0x3, PT ;  /* 0x000000031200780c */ /* 0x000fda0003f05270 */
[----:B------:R-:W-:Y:S05]  /*14b20*/  @!P0 BRA `(.L_x_7674) ;  /* 0x0000000000048947 */ /* 0x000fea0003800000 */
[----:B------:R-:W-:Y:S01]  /*14b30*/  BPT.TRAP 0x1 ;  /* 0x000000040000795c */ /* 0x000fe20000300000 */
.L_x_7674:
[----:B0-----:R-:W-:Y:S01]  /*14b40*/  LEA R0, R10, UR46, 0x3 ;  /* 0x0000002e0a007c11 */ /* 0x001fe2000f8e18ff */
[----:B------:R-:W-:Y:S01]  /*14b50*/  IMAD.MOV.U32 R3, RZ, RZ, -0x80 ;  /* 0xffffff80ff037424 */ /* 0x000fe200078e00ff */
[----:B------:R-:W-:Y:S01]  /*14b60*/  SHF.L.U32 R5, R8, 0x1f, RZ ;  /* 0x0000001f08057819 */ /* 0x000fe200000006ff */
[----:B------:R-:W-:Y:S01]  /*14b70*/  BSSY B0, `(.L_x_7675) ;  /* 0x0000006000007945 */ /* 0x000fe20003800000 */
[----:B------:R-:W-:Y:S02]  /*14b80*/  IMAD R6, R10, 0x4000, R19 ;  /* 0x000040000a067824 */ /* 0x000fe400078e0213 */
[----:B------:R-:W0:Y:S01]  /*14b90*/  SYNCS.PHASECHK.TRANS64.TRYWAIT P0, [R0+URZ+0x28860], R5 ;  /* 0x02886005000075a7 */ /* 0x000e22000800017f */
[----:B------:R-:W-:-:S04]  /*14ba0*/  IMAD R3, R22, R3, UR50 ;  /* 0x0000003216037e24 */ /* 0x000fc8000f8e0203 */
[----:B------:R-:W-:Y:S01]  /*14bb0*/  IMAD.IADD R28, R3, 0x1, -R28 ;  /* 0x00000001031c7824 */ /* 0x000fe200078e0a1c */
[----:B0-----:R-:W-:Y:S06]  /*14bc0*/  @!P0 BRA `(.L_x_7676) ;  /* 0x0000003400988947 */ /* 0x001fec0003800000 */
.L_x_7768:
[----:B------:R-:W-:Y:S05]  /*14bd0*/  BSYNC B0 ;  /* 0x0000000000007941 */ /* 0x000fea0003800000 */
.L_x_7675:
[----:B------:R-:W-:-:S03]  /*14be0*/  UMOV UR4, 0xffffffff ;  /* 0xffffffff00047882 */ /* 0x000fc60000000000 */
[----:B------:R-:W-:Y:S05]  /*14bf0*/  BRA.DIV UR4, `(.L_x_7677) ;  /* 0x0000003604a07947 */ /* 0x000fea000b800000 */
[----:B0-----:R-:W0:Y:S01]  /*14c00*/  SHFL.IDX PT, R5, R2, RZ, 0x181f ;  /* 0x00181fff02057589 */ /* 0x001e2200000e0000 */
[----:B------:R-:W-:Y:S01]  /*14c10*/  ULDC UR4, c[0x0][0x2f4] ;  /* 0x0000bd0000047ab9 */ /* 0x000fe20000000800 */
[----:B------:R-:W-:Y:S02]  /*14c20*/  LEA R3, R6, UR46, 0x1 ;  /* 0x0000002e06037c11 */ /* 0x000fe4000f8e08ff */
[----:B------:R-:W1:Y:S01]  /*14c30*/  SHFL.IDX PT, R4, R16, RZ, 0x181f ;  /* 0x00181fff10047589 */ /* 0x000e6200000e0000 */
[----:B------:R-:W-:Y:S02]  /*14c40*/  ISETP.GE.AND P1, PT, R26, UR4, PT ;  /* 0x000000041a007c0c */ /* 0x000fe4000bf26270 */
[----:B------:R-:W-:Y:S01]  /*14c50*/  ISETP.GE.AND P0, PT, R25, UR4, PT ;  /* 0x0000000419007c0c */ /* 0x000fe2000bf06270 */
[----:B------:R-:W-:Y:S01]  /*14c60*/  SHFL.IDX PT, R19, R2, 0x1, 0x181f ;  /* 0x00381f0002137f89 */ /* 0x000fe200000e0000 */
[C---:B------:R-:W-:Y:S02]  /*14c70*/  ISETP.LT.OR P4, PT, R28.reuse, 0x1, P1 ;  /* 0x000000011c00780c */ /* 0x040fe40000f81670 */
[C---:B------:R-:W-:Y:S01]  /*14c80*/  ISETP.LT.OR P5, PT, R28.reuse, 0x1, P0 ;  /* 0x000000011c00780c */ /* 0x040fe200007a1670 */
[----:B------:R-:W3:Y:S01]  /*14c90*/  SHFL.IDX PT, R14, R16, 0x1, 0x181f ;  /* 0x00381f00100e7f89 */ /* 0x000ee200000e0000 */
[----:B------:R-:W-:-:S02]  /*14ca0*/  ISETP.LT.OR P2, PT, R28, 0x11, P1 ;  /* 0x000000111c00780c */ /* 0x000fc40000f41670 */
[----:B------:R-:W-:Y:S01]  /*14cb0*/  ISETP.LT.OR P3, PT, R28, 0x11, P0 ;  /* 0x000000111c00780c */ /* 0x000fe20000761670 */
[----:B------:R-:W-:Y:S04]  /*14cc0*/  SHFL.IDX PT, R23, R2, 0x2, 0x181f ;  /* 0x00581f0002177f89 */ /* 0x000fe800000e0000 */
[----:B------:R-:W4:Y:S01]  /*14cd0*/  SHFL.IDX PT, R22, R16, 0x2, 0x181f ;  /* 0x00581f0010167f89 */ /* 0x000f2200000e0000 */
[----:B0-----:R-:W-:-:S03]  /*14ce0*/  IMAD.MOV.U32 R7, RZ, RZ, R5 ;  /* 0x000000ffff077224 */ /* 0x001fc600078e0005 */
[----:B------:R-:W0:Y:S01]  /*14cf0*/  SHFL.IDX PT, R24, R16, 0x4, 0x181f ;  /* 0x00981f0010187f89 */ /* 0x000e2200000e0000 */
[----:B-1----:R-:W-:-:S03]  /*14d00*/  IMAD.MOV.U32 R6, RZ, RZ, R4 ;  /* 0x000000ffff067224 */ /* 0x002fc600078e0004 */
[----:B------:R-:W1:Y:S01]  /*14d10*/  SHFL.IDX PT, R9, R2, 0x4, 0x181f ;  /* 0x00981f0002097f89 */ /* 0x000e6200000e0000 */
[----:B------:R-:W-:-:S03]  /*14d20*/  IMAD.WIDE.U32 R6, R26, 0x2, R6 ;  /* 0x000000021a067825 */ /* 0x000fc600078e0006 */
[----:B------:R-:W-:Y:S01]  /*14d30*/  SHFL.IDX PT, R21, R2, 0x3, 0x181f ;  /* 0x00781f0002157f89 */ /* 0x000fe200000e0000 */
[----:B---3--:R-:W-:-:S03]  /*14d40*/  IMAD.MOV.U32 R4, RZ, RZ, R14 ;  /* 0x000000ffff047224 */ /* 0x008fc600078e000e */
[----:B------:R-:W3:Y:S01]  /*14d50*/  SHFL.IDX PT, R20, R16, 0x3, 0x181f ;  /* 0x00781f0010147f89 */ /* 0x000ee200000e0000 */
[----:B------:R-:W-:-:S03]  /*14d60*/  IMAD.MOV.U32 R5, RZ, RZ, R19 ;  /* 0x000000ffff057224 */ /* 0x000fc600078e0013 */
[----:B------:R-:W-:Y:S01]  /*14d70*/  LDGSTS.E.BYPASS.LTC128B.128 [R3+0x400], desc[UR48][R6.64], !P4 ;  /* 0x0040000006037fae */ /* 0x000fe2000e101d70 */
[----:B------:R-:W-:Y:S01]  /*14d80*/  ISETP.LT.OR P4, PT, R28, 0x21, P1 ;  /* 0x000000211c00780c */ /* 0x000fe20000f81670 */
[----:B------:R-:W-:Y:S02]  /*14d90*/  IMAD.WIDE.U32 R4, R26, 0x2, R4 ;  /* 0x000000021a047825 */ /* 0x000fe400078e0004 */
[----:B------:R5:W-:Y:S01]  /*14da0*/  LDGSTS.E.BYPASS.LTC128B.128 [R3+0x4400], desc[UR48][R6.64+0x80], !P5 ;  /* 0x0440008006037fae */ /* 0x000be2000e901d70 */
[----:B------:R-:W-:Y:S01]  /*14db0*/  ISETP.LT.OR P5, PT, R28, 0x21, P0 ;  /* 0x000000211c00780c */ /* 0x000fe200007a1670 */
[----:B----4-:R-:W-:Y:S02]  /*14dc0*/  IMAD.WIDE.U32 R22, R26, 0x2, R22 ;  /* 0x000000021a167825 */ /* 0x010fe400078e0016 */
[----:B------:R-:W5:Y:S01]  /*14dd0*/  SHFL.IDX PT, R19, R2, 0x5, 0x181f ;  /* 0x00b81f0002137f89 */ /* 0x000f6200000e0000 */
[----:B0-----:R-:W-:-:S03]  /*14de0*/  MOV R12, R24 ;  /* 0x00000018000c7202 */ /* 0x001fc60000000f00 */
[----:B------:R-:W0:Y:S01]  /*14df0*/  SHFL.IDX PT, R14, R16, 0x5, 0x181f ;  /* 0x00b81f00100e7f89 */ /* 0x000e2200000e0000 */
[----:B-1----:R-:W-:Y:S02]  /*14e00*/  IMAD.MOV.U32 R13, RZ, RZ, R9 ;  /* 0x000000ffff0d7224 */ /* 0x002fe400078e0009 */
[----:B------:R-:W-:Y:S01]  /*14e10*/  IMAD.MOV.U32 R9, RZ, RZ, RZ ;  /* 0x000000ffff097224 */ /* 0x000fe200078e00ff */
[----:B------:R-:W1:Y:S01]  /*14e20*/  SHFL.IDX PT, R25, R2, 0x6, 0x181f ;  /* 0x00d81f0002197f89 */ /* 0x000e6200000e0000 */
[----:B------:R-:W-:-:S03]  /*14e30*/  IMAD.WIDE.U32 R12, R26, 0x2, R12 ;  /* 0x000000021a0c7825 */ /* 0x000fc600078e000c */
[----:B------:R-:W4:Y:S01]  /*14e40*/  SHFL.IDX PT, R30, R16, 0x6, 0x181f ;  /* 0x00d81f00101e7f89 */ /* 0x000f2200000e0000 */
[----:B---3--:R-:W-:-:S03]  /*14e50*/  IMAD.WIDE.U32 R20, R26, 0x2, R20 ;  /* 0x000000021a147825 */ /* 0x008fc600078e0014 */
[----:B------:R-:W-:Y:S01]  /*14e60*/  LDGSTS.E.BYPASS.LTC128B.128 [R3+0xc00], desc[UR48][R4.64], !P2 ;  /* 0x00c0000004037fae */ /* 0x000fe2000d101d70 */
[----:B------:R-:W-:-:S03]  /*14e70*/  ISETP.LT.OR P2, PT, R28, 0x31, P1 ;  /* 0x000000311c00780c */ /* 0x000fc60000f41670 */
[----:B------:R1:W-:Y:S01]  /*14e80*/  LDGSTS.E.BYPASS.LTC128B.128 [R3+0x4c00], desc[UR48][R4.64+0x80], !P3 ;  /* 0x04c0008004037fae */ /* 0x0003e2000d901d70 */
[----:B------:R-:W-:-:S03]  /*14e90*/  ISETP.LT.OR P3, PT, R28, 0x31, P0 ;  /* 0x000000311c00780c */ /* 0x000fc60000761670 */
[----:B------:R3:W-:Y:S01]  /*14ea0*/  LDGSTS.E.BYPASS.LTC128B.128 [R3+0x1400], desc[UR48][R22.64], !P4 ;  /* 0x0140000016037fae */ /* 0x0007e2000e101d70 */
[C---:B------:R-:W-:Y:S01]  /*14eb0*/  ISETP.LT.OR P4, PT, R28.reuse, 0x41, P1 ;  /* 0x000000411c00780c */ /* 0x040fe20000f81670 */
[----:B-----5:R-:W-:Y:S02]  /*14ec0*/  IMAD.MOV.U32 R7, RZ, RZ, R19 ;  /* 0x000000ffff077224 */ /* 0x020fe400078e0013 */
[----:B------:R3:W-:Y:S01]  /*14ed0*/  LDGSTS.E.BYPASS.LTC128B.128 [R3+0x5400], desc[UR48][R22.64+0x80], !P5 ;  /* 0x0540008016037fae */ /* 0x0007e2000e901d70 */
[C---:B------:R-:W-:Y:S01]  /*14ee0*/  ISETP.LT.OR P5, PT, R28.reuse, 0x41, P0 ;  /* 0x000000411c00780c */ /* 0x040fe200007a1670 */
[----:B0-----:R-:W-:Y:S02]  /*14ef0*/  IMAD.MOV.U32 R6, RZ, RZ, R14 ;  /* 0x000000ffff067224 */ /* 0x001fe400078e000e */
[----:B------:R3:W-:Y:S01]  /*14f00*/  LDGSTS.E.BYPASS.LTC128B.128 [R3+0x1c00], desc[UR48][R20.64], !P2 ;  /* 0x01c0000014037fae */ /* 0x0007e2000d101d70 */
[----:B------:R-:W-:Y:S01]  /*14f10*/  ISETP.LT.OR P2, PT, R28, 0x51, P1 ;  /* 0x000000511c00780c */ /* 0x000fe20000f41670 */
[----:B-1----:R-:W-:-:S02]  /*14f20*/  IMAD.MOV.U32 R5, RZ, RZ, R25 ;  /* 0x000000ffff057224 */ /* 0x002fc400078e0019 */
[----:B------:R3:W-:Y:S01]  /*14f30*/  LDGSTS.E.BYPASS.LTC128B.128 [R3+0x5c00], desc[UR48][R20.64+0x80], !P3 ;  /* 0x05c0008014037fae */ /* 0x0007e2000d901d70 */
[C---:B------:R-:W-:Y:S01]  /*14f40*/  ISETP.LT.OR P3, PT, R28.reuse, 0x51, P0 ;  /* 0x000000511c00780c */ /* 0x040fe20000761670 */
[----:B----4-:R-:W-:Y:S02]  /*14f50*/  IMAD.MOV.U32 R4, RZ, RZ, R30 ;  /* 0x000000ffff047224 */ /* 0x010fe400078e001e */
[----:B------:R3:W-:Y:S01]  /*14f60*/  LDGSTS.E.BYPASS.LTC128B.128 [R3+0x2400], desc[UR48][R12.64], !P4 ;  /* 0x024000000c037fae */ /* 0x0007e2000e101d70 */
[----:B------:R-:W-:Y:S01]  /*14f70*/  ISETP.LT.OR P4, PT, R28, 0x61, P1 ;  /* 0x000000611c00780c */ /* 0x000fe20000f81670 */
[----:B------:R-:W-:Y:S02]  /*14f80*/  IMAD.WIDE.U32 R6, R26, 0x2, R6 ;  /* 0x000000021a067825 */ /* 0x000fe400078e0006 */
[----:B------:R3:W-:Y:S01]  /*14f90*/  LDGSTS.E.BYPASS.LTC128B.128 [R3+0x6400], desc[UR48][R12.64+0x80], !P5 ;  /* 0x064000800c037fae */ /* 0x0007e2000e901d70 */
[----:B------:R-:W-:Y:S01]  /*14fa0*/  ISETP.LT.OR P5, PT, R28, 0x61, P0 ;  /* 0x000000611c00780c */ /* 0x000fe200007a1670 */
[----:B------:R-:W-:-:S02]  /*14fb0*/  IMAD.WIDE.U32 R4, R26, 0x2, R4 ;  /* 0x000000021a047825 */ /* 0x000fc400078e0004 */
[----:B------:R3:W-:Y:S04]  /*14fc0*/  LDGSTS.E.BYPASS.LTC128B.128 [R3+0x2c00], desc[UR48][R6.64], !P2 ;  /* 0x02c0000006037fae */ /* 0x0007e8000d101d70 */
[----:B------:R3:W-:Y:S04]  /*14fd0*/  LDGSTS.E.BYPASS.LTC128B.128 [R3+0x6c00], desc[UR48][R6.64+0x80], !P3 ;  /* 0x06c0008006037fae */ /* 0x0007e8000d901d70 */
[----:B------:R3:W-:Y:S04]  /*14fe0*/  LDGSTS.E.BYPASS.LTC128B.128 [R3+0x3400], desc[UR48][R4.64], !P4 ;  /* 0x0340000004037fae */ /* 0x0007e8000e101d70 */
[----:B------:R-:W0:Y:S04]  /*14ff0*/  SHFL.IDX PT, R2, R2, 0x7, 0x181f ;  /* 0x00f81f0002027f89 */ /* 0x000e2800000e0000 */
[----:B------:R3:W1:Y:S04]  /*15000*/  SHFL.IDX PT, R14, R16, 0x7, 0x181f ;  /* 0x00f81f00100e7f89 */ /* 0x00066800000e0000 */
[----:B------:R3:W-:Y:S02]  /*15010*/  LDGSTS.E.BYPASS.LTC128B.128 [R3+0x7400], desc[UR48][R4.64+0x80], !P5 ;  /* 0x0740008004037fae */ /* 0x0007e4000e901d70 */
.L_x_7786:
[C---:B------:R-:W-:Y:S01]  /*15020*/  ISETP.LT.OR P1, PT, R28.reuse, 0x71, P1 ;  /* 0x000000711c00780c */ /* 0x040fe20000f21670 */
[----:B-1-3--:R-:W-:Y:S01]  /*15030*/  IMAD.MOV.U32 R4, RZ, RZ, R14 ;  /* 0x000000ffff047224 */ /* 0x00afe200078e000e */
[----:B------:R-:W-:Y:S01]  /*15040*/  ISETP.LT.OR P0, PT, R28, 0x71, P0 ;  /* 0x000000711c00780c */ /* 0x000fe20000701670 */
[----:B0-----:R-:W-:Y:S02]  /*15050*/  IMAD.MOV.U32 R5, RZ, RZ, R2 ;  /* 0x000000ffff057224 */ /* 0x001fe400078e0002 */
[----:B------:R-:W-:-:S08]  /*15060*/  IMAD.WIDE.U32 R4, R26, 0x2, R4 ;  /* 0x000000021a047825 */ /* 0x000fd000078e0004 */
[----:B------:R-:W-:Y:S01]  /*15070*/  @!PT LDS RZ, [RZ] ;  /* 0x00000000fffff984 */ /* 0x000fe20000000800 */
[----:B------:R-:W-:Y:S01]  /*15080*/  @!PT LDS RZ, [RZ] ;  /* 0x00000000fffff984 */ /* 0x000fe20000000800 */
[----:B------:R-:W-:Y:S01]  /*15090*/  @!PT LDS RZ, [RZ] ;  /* 0x00000000fffff984 */ /* 0x000fe20000000800 */
[----:B------:R0:W-:Y:S04]  /*150a0*/  LDGSTS.E.BYPASS.LTC128B.128 [R3+0x3c00], desc[UR48][R4.64], !P1 ;  /* 0x03c0000004037fae */ /* 0x0001e8000c901d70 */
[----:B------:R0:W-:Y:S01]  /*150b0*/  LDGSTS.E.BYPASS.LTC128B.128 [R3+0x7c00], desc[UR48][R4.64+0x80], !P0 ;  /* 0x07c0008004037fae */ /* 0x0001e2000c101d70 */
[----:B------:R-:W-:Y:S01]  /*150c0*/  PLOP3.LUT P0, PT, PT, PT, PT, 0x80, 0x0 ;  /* 0x000000000000781c */ /* 0x000fe20003f0f070 */
[----:B------:R-:W-:-:S12]  /*150d0*/  NOP ;  /* 0x0000000000007918 */ /* 0x000fd80000000000 */
.L_x_7678:
        /* <DEDUP_REMOVED lines=10> */
.L_x_7679:
[----:B------:R1:W-:Y:S02]  /*15180*/  SYNCS.ARRIVE.TRANS64.A1T0 RZ, [R0+URZ+0x28850], RZ ;  /* 0x028850ff00ff79a7 */ /* 0x0003e4000810003f */
[----:B-1----:R-:W-:-:S05]  /*15190*/  VIADD R0, R10, 0x1 ;  /* 0x000000010a007836 */ /* 0x002fca0000000000 */
[----:B------:R-:W-:-:S04]  /*151a0*/  ISETP.NE.AND P0, PT, R0, 0x2, PT ;  /* 0x000000020000780c */ /* 0x000fc80003f05270 */
[----:B0-----:R-:W-:Y:S02]  /*151b0*/  SEL R3, RZ, 0x1, P0 ;  /* 0x00000001ff037807 */ /* 0x001fe40000000000 */
[----:B------:R-:W-:Y:S02]  /*151c0*/  SEL R0, R0, RZ, P0 ;  /* 0x000000ff00007207 */ /* 0x000fe40000000000 */
[----:B------:R-:W-:-:S07]  /*151d0*/  LOP3.LUT R8, R8, R3, RZ, 0x3c, !PT ;  /* 0x0000000308087212 */ /* 0x000fce00078e3cff */
.L_x_7639:
[----:B------:R-:W0:Y:S01]  /*151e0*/  S2R R3, SR_CgaCtaId ;  /* 0x0000000000037919 */ /* 0x000e220000008800 */
[----:B------:R-:W-:Y:S02]  /*151f0*/  MOV R2, 0x400 ;  /* 0x0000040000027802 */ /* 0x000fe40000000f00 */
[----:B------:R-:W-:Y:S02]  /*15200*/  SHF.L.U32 R9, R9, 0x1f, RZ ;  /* 0x0000001f09097819 */ /* 0x000fe400000006ff */
[----:B0-----:R-:W-:-:S04]  /*15210*/  LEA R7, R3, R2, 0x18 ;  /* 0x0000000203077211 */ /* 0x001fc800078ec0ff */
[----:B------:R-:W0:Y:S02]  /*15220*/  SYNCS.PHASECHK.TRANS64.TRYWAIT P0, [R7+URZ+0x28820], R9 ;  /* 0x02882009070075a7 */ /* 0x000e24000800017f */
[----:B0-----:R-:W-:Y:S05]  /*15230*/  @!P0 BRA `(.L_x_7680) ;  /* 0x0000003800a88947 */ /* 0x001fea0003800000 */
.L_x_7787:
[----:B------:R-:W-:-:S03]  /*15240*/  UMOV UR4, 0xffffffff ;  /* 0xffffffff00047882 */ /* 0x000fc60000000000 */
[----:B------:R-:W-:Y:S05]  /*15250*/  BRA.DIV UR4, `(.L_x_7681) ;  /* 0x0000003a04b47947 */ /* 0x000fea000b800000 */
[----:B------:R1:W3:Y:S02]  /*15260*/  SHFL.IDX PT, R14, R17, RZ, 0x1f ;  /* 0x00001fff110e7589 */ /* 0x0002e400000e0000 */
.L_x_7790:
[----:B---3--:R-:W-:-:S13]  /*15270*/  ISETP.NE.AND P0, PT, R14, RZ, PT ;  /* 0x000000ff0e00720c */ /* 0x008fda0003f05270 */
[----:B------:R-:W-:Y:S05]  /*15280*/  @P0 BRA `(.L_x_7547) ;  /* 0x0000000000880947 */ /* 0x000fea0003800000 */
[----:B------:R-:W-:-:S03]  /*15290*/  UMOV UR4, 0xffffffff ;  /* 0xffffffff00047882 */ /* 0x000fc60000000000 */
[----:B------:R-:W-:Y:S05]  /*152a0*/  BRA.DIV UR4, `(.L_x_7682) ;  /* 0x0000003a04c87947 */ /* 0x000fea000b800000 */
[----:B------:R-:W-:-:S13]  /*152b0*/  ELECT P6, URZ, PT ;  /* 0x00000000003f782f */ /* 0x000fda00038c0000 */
.L_x_7793:
[----:B------:R-:W-:Y:S05]  /*152c0*/  @!P6 BRA `(.L_x_7547) ;  /* 0x000000000078e947 */ /* 0x000fea0003800000 */
[----:B------:R-:W-:-:S06]  /*152d0*/  ULOP3.LUT UR4, UR36, 0x2, URZ, 0xfc, !UPT ;  /* 0x0000000224047892 */ /* 0x000fcc000f8efc3f */
[----:B------:R-:W-:-:S04]  /*152e0*/  MOV R2, UR4 ;  /* 0x0000000400027c02 */ /* 0x000fc80008000f00 */
[----:B------:R-:W-:-:S13]  /*152f0*/  ISETP.NE.AND P0, PT, R2, 0x3, PT ;  /* 0x000000030200780c */ /* 0x000fda0003f05270 */
[----:B------:R-:W-:Y:S05]  /*15300*/  @!P0 BRA `(.L_x_7683) ;  /* 0x0000000000048947 */ /* 0x000fea0003800000 */
[----:B------:R-:W-:Y:S01]  /*15310*/  BPT.TRAP 0x1 ;  /* 0x000000040000795c */ /* 0x000fe20000300000 */
.L_x_7683:
[----:B------:R-:W-:Y:S01]  /*15320*/  IMAD R5, R0, 0x8, R7 ;  /* 0x0000000800057824 */ /* 0x000fe200078e0207 */
[----:B------:R-:W-:Y:S01]  /*15330*/  SHF.L.U32 R2, R8, 0x1f, RZ ;  /* 0x0000001f08027819 */ /* 0x000fe200000006ff */
[----:B------:R-:W-:-:S03]  /*15340*/  VIADD R0, R0, 0x1 ;  /* 0x0000000100007836 */ /* 0x000fc60000000000 */
[----:B------:R-:W3:Y:S02]  /*15350*/  SYNCS.PHASECHK.TRANS64.TRYWAIT P1, [R5+URZ+0x28840], R2 ;  /* 0x02884002050075a7 */ /* 0x000ee4000802017f */
[----:B------:R-:W-:-:S04]  /*15360*/  ISETP.NE.AND P2, PT, R0, 0x2, PT ;  /* 0x000000020000780c */ /* 0x000fc80003f45270 */
[----:B------:R-:W-:Y:S01]  /*15370*/  SEL R3, RZ, 0x1, P2 ;  /* 0x00000001ff037807 */ /* 0x000fe20001000000 */
[----:B---3--:R-:W-:Y:S08]  /*15380*/  @!P1 BRA `(.L_x_7684) ;  /* 0x0000003800b09947 */ /* 0x008ff00003800000 */
.L_x_7794:
[----:B------:R-:W-:Y:S02]  /*15390*/  SEL R0, R0, RZ, P2 ;  /* 0x000000ff00007207 */ /* 0x000fe40001000000 */
[----:B------:R-:W-:Y:S01]  /*153a0*/  LOP3.LUT R3, R8, R3, RZ, 0x3c, !PT ;  /* 0x0000000308037212 */ /* 0x000fe200078e3cff */
[----:B------:R-:W-:Y:S06]  /*153b0*/  @!P0 BRA `(.L_x_7685) ;  /* 0x0000000000048947 */ /* 0x000fec0003800000 */
[----:B------:R-:W-:Y:S01]  /*153c0*/  BPT.TRAP 0x1 ;  /* 0x000000040000795c */ /* 0x000fe20000300000 */
.L_x_7685:
[----:B0-----:R-:W-:Y:S01]  /*153d0*/  IMAD R7, R0, 0x8, R7 ;  /* 0x0000000800077824 */ /* 0x001fe200078e0207 */
[----:B------:R-:W-:-:S04]  /*153e0*/  SHF.L.U32 R0, R3, 0x1f, RZ ;  /* 0x0000001f03007819 */ /* 0x000fc800000006ff */
[----:B------:R-:W0:Y:S02]  /*153f0*/  SYNCS.PHASECHK.TRANS64.TRYWAIT P1, [R7+URZ+0x28840], R0 ;  /* 0x02884000070075a7 */ /* 0x000e24000802017f */
[----:B0-----:R-:W-:Y:S05]  /*15400*/  @!P1 BRA `(.L_x_7686) ;  /* 0x0000003800a49947 */ /* 0x001fea0003800000 */
.L_x_7795:
[----:B------:R-:W-:Y:S05]  /*15410*/  @!P0 BRA `(.L_x_7687) ;  /* 0x0000000000048947 */ /* 0x000fea0003800000 */
[----:B------:R-:W-:Y:S01]  /*15420*/  BPT.TRAP 0x1 ;  /* 0x000000040000795c */ /* 0x000fe20000300000 */
.L_x_7687:
[----:B------:R-:W4:Y:S02]  /*15430*/  SYNCS.PHASECHK.TRANS64.TRYWAIT P1, [R5+URZ+0x28860], R2 ;  /* 0x02886002050075a7 */ /* 0x000f24000802017f */
[----:B----4-:R-:W-:Y:S05]  /*15440*/  @!P1 BRA `(.L_x_7688) ;  /* 0x0000003800a89947 */ /* 0x010fea0003800000 */
.L_x_7796:
[----:B------:R-:W-:Y:S05]  /*15450*/  @!P0 BRA `(.L_x_7689) ;  /* 0x0000000000048947 */ /* 0x000fea0003800000 */
[----:B------:R-:W-:Y:S01]  /*15460*/  BPT.TRAP 0x1 ;  /* 0x000000040000795c */ /* 0x000fe20000300000 */
.L_x_7689:
[----:B------:R0:W0:Y:S02]  /*15470*/  SYNCS.PHASECHK.TRANS64.TRYWAIT P0, [R7+URZ+0x28860], R0 ;  /* 0x02886000070075a7 */ /* 0x000024000800017f */
[----:B0-----:R-:W-:Y:S05]  /*15480*/  @!P0 NANOSLEEP.SYNCS 0x989680 ;  /* 0x009896800000895d */ /* 0x001fea0003900000 */
[----:B------:R-:W0:Y:S02]  /*15490*/  @!P0 SYNCS.PHASECHK.TRANS64 P0, [R7+URZ+0x28860], R0 ;  /* 0x02886000070085a7 */ /* 0x000e24000800007f */
[----:B0-----:R-:W-:Y:S05]  /*154a0*/  @!P0 BRA `(.L_x_7689) ;  /* 0xfffffffc00f08947 */ /* 0x001fea000383ffff */
.L_x_7547:
[----:B------:R-:W-:Y:S05]  /*154b0*/  BSYNC B6 ;  /* 0x0000000000067941 */ /* 0x000fea0003800000 */
.L_x_7544:
[----:B------:R-:W-:Y:S05]  /*154c0*/  EXIT ;  /* 0x000000000000794d */ /* 0x000fea0003800000 */
.L_x_7557:
[----:B0-----:R-:W-:-:S04]  /*154d0*/  IMAD.U32 R3, RZ, RZ, UR40 ;  /* 0x00000028ff037e24 */ /* 0x001fc8000f8e00ff */
[----:B------:R0:W1:Y:S03]  /*154e0*/  SYNCS.PHASECHK.TRANS64.TRYWAIT P0, [R3+URZ+0x28800], R0 ;  /* 0x02880000030075a7 */ /* 0x000066000800017f */
[----:B-1----:R-:W-:Y:S05]  /*154f0*/  @!P0 NANOSLEEP.SYNCS 0x989680 ;  /* 0x009896800000895d */ /* 0x002fea0003900000 */
[----:B------:R-:W1:Y:S02]  /*15500*/  @!P0 SYNCS.PHASECHK.TRANS64 P0, [R3+URZ+0x28800], R0 ;  /* 0x02880000030085a7 */ /* 0x000e64000800007f */
[----:B-1----:R-:W-:Y:S05]  /*15510*/  @!P0 BRA `(.L_x_7557) ;  /* 0xfffffffc00ec8947 */ /* 0x002fea000383ffff */
[----:B------:R-:W-:Y:S05]  /*15520*/  BRA `(.L_x_7690) ;  /* 0xfffffec000787947 */ /* 0x000fea000383ffff */
.L_x_7561:
[----:B-1----:R-:W-:-:S04]  /*15530*/  IMAD.U32 R3, RZ, RZ, UR40 ;  /* 0x00000028ff037e24 */ /* 0x002fc8000f8e00ff */
[----:B------:R1:W2:Y:S03]  /*15540*/  SYNCS.PHASECHK.TRANS64.TRYWAIT P1, [R3+URZ+0x28830], R0 ;  /* 0x02883000030075a7 */ /* 0x0002a6000802017f */
[----:B--2---:R-:W-:Y:S05]  /*15550*/  @!P1 NANOSLEEP.SYNCS 0x989680 ;  /* 0x009896800000995d */ /* 0x004fea0003900000 */
[----:B------:R-:W2:Y:S02]  /*15560*/  @!P1 SYNCS.PHASECHK.TRANS64 P1, [R3+URZ+0x28830], R0 ;  /* 0x02883000030095a7 */ /* 0x000ea4000802007f */
[----:B--2---:R-:W-:Y:S05]  /*15570*/  @!P1 BRA `(.L_x_7561) ;  /* 0xfffffffc00ec9947 */ /* 0x004fea000383ffff */
[----:B------:R-:W-:Y:S05]  /*15580*/  BRA `(.L_x_7560) ;  /* 0xfffffec000947947 */ /* 0x000fea000383ffff */
.L_x_7578:
[----:B-1----:R-:W-:-:S04]  /*15590*/  IMAD.U32 R9, RZ, RZ, UR6 ;  /* 0x00000006ff097e24 */ /* 0x002fc8000f8e00ff */
[----:B------:R1:W2:Y:S03]  /*155a0*/  SYNCS.PHASECHK.TRANS64.TRYWAIT P1, [R9+URZ+0x28830], R8 ;  /* 0x02883008090075a7 */ /* 0x0002a6000802017f */
[----:B--2---:R-:W-:Y:S05]  /*155b0*/  @!P1 NANOSLEEP.SYNCS 0x989680 ;  /* 0x009896800000995d */ /* 0x004fea0003900000 */
[----:B------:R-:W2:Y:S02]  /*155c0*/  @!P1 SYNCS.PHASECHK.TRANS64 P1, [R9+URZ+0x28830], R8 ;  /* 0x02883008090095a7 */ /* 0x000ea4000802007f */
[----:B--2---:R-:W-:Y:S05]  /*155d0*/  @!P1 BRA `(.L_x_7578) ;  /* 0xfffffffc00ec9947 */ /* 0x004fea000383ffff */
[----:B------:R-:W-:Y:S05]  /*155e0*/  BRA `(.L_x_7575) ;  /* 0xfffffefc00f87947 */ /* 0x000fea000383ffff */
.L_x_7582:
[----:B-1----:R-:W-:-:S04]  /*155f0*/  IMAD.U32 R9, RZ, RZ, UR6 ;  /* 0x00000006ff097e24 */ /* 0x002fc8000f8e00ff */
[----:B------:R1:W2:Y:S03]  /*15600*/  SYNCS.PHASECHK.TRANS64.TRYWAIT P1, [R9+URZ+0x28850], R8 ;  /* 0x02885008090075a7 */ /* 0x0002a6000802017f */
[----:B--2---:R-:W-:Y:S05]  /*15610*/  @!P1 NANOSLEEP.SYNCS 0x989680 ;  /* 0x009896800000995d */ /* 0x004fea0003900000 */
[----:B------:R-:W2:Y:S02]  /*15620*/  @!P1 SYNCS.PHASECHK.TRANS64 P1, [R9+URZ+0x28850], R8 ;  /* 0x02885008090095a7 */ /* 0x000ea4000802007f */
[----:B--2---:R-:W-:Y:S05]  /*15630*/  @!P1 BRA `(.L_x_7582) ;  /* 0xfffffffc00ec9947 */ /* 0x004fea000383ffff */
[----:B------:R-:W-:Y:S05]  /*15640*/  BRA `(.L_x_7579) ;  /* 0xffffff0000cc7947 */ /* 0x000fea000383ffff */
.L_x_7601:
[----:B-1----:R-:W-:-:S04]  /*15650*/  IMAD.U32 R10, RZ, RZ, UR6 ;  /* 0x00000006ff0a7e24 */ /* 0x002fc8000f8e00ff */
[----:B------:R1:W2:Y:S03]  /*15660*/  SYNCS.PHASECHK.TRANS64.TRYWAIT P1, [R10+URZ+0x28830], R9 ;  /* 0x028830090a0075a7 */ /* 0x0002a6000802017f */
[----:B--2---:R-:W-:Y:S05]  /*15670*/  @!P1 NANOSLEEP.SYNCS 0x989680 ;  /* 0x009896800000995d */ /* 0x004fea0003900000 */
[----:B------:R-:W2:Y:S02]  /*15680*/  @!P1 SYNCS.PHASECHK.TRANS64 P1, [R10+URZ+0x28830], R9 ;  /* 0x028830090a0095a7 */ /* 0x000ea4000802007f */
[----:B--2---:R-:W-:Y:S05]  /*15690*/  @!P1 BRA `(.L_x_7601) ;  /* 0xfffffffc00ec9947 */ /* 0x004fea000383ffff */
[----:B------:R-:W-:Y:S05]  /*156a0*/  BRA `(.L_x_7598) ;  /* 0xffffff3800d87947 */ /* 0x000fea000383ffff */
.L_x_7605:
[----:B-1----:R-:W-:-:S04]  /*156b0*/  IMAD.U32 R10, RZ, RZ, UR6 ;  /* 0x00000006ff0a7e24 */ /* 0x002fc8000f8e00ff */
[----:B------:R1:W2:Y:S03]  /*156c0*/  SYNCS.PHASECHK.TRANS64.TRYWAIT P1, [R10+URZ+0x28850], R9 ;  /* 0x028850090a0075a7 */ /* 0x0002a6000802017f */
[----:B--2---:R-:W-:Y:S05]  /*156d0*/  @!P1 NANOSLEEP.SYNCS 0x989680 ;  /* 0x009896800000995d */ /* 0x004fea0003900000 */
[----:B------:R-:W2:Y:S02]  /*156e0*/  @!P1 SYNCS.PHASECHK.TRANS64 P1, [R10+URZ+0x28850], R9 ;  /* 0x028850090a0095a7 */ /* 0x000ea4000802007f */
[----:B--2---:R-:W-:Y:S05]  /*156f0*/  @!P1 BRA `(.L_x_7605) ;  /* 0xfffffffc00ec9947 */ /* 0x004fea000383ffff */
[----:B------:R-:W-:Y:S05]  /*15700*/  BRA `(.L_x_7602) ;  /* 0xffffff3c00ac7947 */ /* 0x000fea000383ffff */
.L_x_7613:
[----:B-1----:R-:W-:-:S04]  /*15710*/  MOV R10, UR6 ;  /* 0x00000006000a7c02 */ /* 0x002fc80008000f00 */
[----:B------:R1:W2:Y:S03]  /*15720*/  SYNCS.PHASECHK.TRANS64.TRYWAIT P1, [R10+URZ+0x28830], R9 ;  /* 0x028830090a0075a7 */ /* 0x0002a6000802017f */
[----:B--2---:R-:W-:Y:S05]  /*15730*/  @!P1 NANOSLEEP.SYNCS 0x989680 ;  /* 0x009896800000995d */ /* 0x004fea0003900000 */
[----:B------:R-:W2:Y:S02]  /*15740*/  @!P1 SYNCS.PHASECHK.TRANS64 P1, [R10+URZ+0x28830], R9 ;  /* 0x028830090a0095a7 */ /* 0x000ea4000802007f */
[----:B--2---:R-:W-:Y:S05]  /*15750*/  @!P1 BRA `(.L_x_7613) ;  /* 0xfffffffc00ec9947 */ /* 0x004fea000383ffff */
[----:B------:R-:W-:Y:S05]  /*15760*/  BRA `(.L_x_7610) ;  /* 0xffffff6000e07947 */ /* 0x000fea000383ffff */
.L_x_7617:
[----:B-1----:R-:W-:-:S04]  /*15770*/  IMAD.U32 R10, RZ, RZ, UR6 ;  /* 0x00000006ff0a7e24 */ /* 0x002fc8000f8e00ff */
[----:B------:R1:W2:Y:S03]  /*15780*/  SYNCS.PHASECHK.TRANS64.TRYWAIT P1, [R10+URZ+0x28850], R9 ;  /* 0x028850090a0075a7 */ /* 0x0002a6000802017f */
[----:B--2---:R-:W-:Y:S05]  /*15790*/  @!P1 NANOSLEEP.SYNCS 0x989680 ;  /* 0x009896800000995d */ /* 0x004fea0003900000 */
[----:B------:R-:W2:Y:S02]  /*157a0*/  @!P1 SYNCS.PHASECHK.TRANS64 P1, [R10+URZ+0x28850], R9 ;  /* 0x028850090a0095a7 */ /* 0x000ea4000802007f */
[----:B--2---:R-:W-:Y:S05]  /*157b0*/  @!P1 BRA `(.L_x_7617) ;  /* 0xfffffffc00ec9947 */ /* 0x004fea000383ffff */
[----:B------:R-:W-:Y:S05]  /*157c0*/  BRA `(.L_x_7614) ;  /* 0xffffff6400a47947 */ /* 0x000fea000383ffff */
.L_x_7632:
[----:B-1----:R-:W-:-:S04]  /*157d0*/  IMAD.U32 R3, RZ, RZ, UR5 ;  /* 0x00000005ff037e24 */ /* 0x002fc8000f8e00ff */
[----:B------:R1:W3:Y:S03]  /*157e0*/  SYNCS.PHASECHK.TRANS64.TRYWAIT P1, [R3+URZ+0x28850], R0 ;  /* 0x02885000030075a7 */ /* 0x0002e6000802017f */
[----:B---3--:R-:W-:Y:S05]  /*157f0*/  @!P1 NANOSLEEP.SYNCS 0x989680 ;  /* 0x009896800000995d */ /* 0x008fea0003900000 */
[----:B------:R-:W3:Y:S02]  /*15800*/  @!P1 SYNCS.PHASECHK.TRANS64 P1, [R3+URZ+0x28850], R0 ;  /* 0x02885000030095a7 */ /* 0x000ee4000802007f */
[----:B---3--:R-:W-:Y:S05]  /*15810*/  @!P1 BRA `(.L_x_7632) ;  /* 0xfffffffc00ec9947 */ /* 0x008fea000383ffff */
[----:B------:R-:W-:Y:S05]  /*15820*/  BRA `(.L_x_7631) ;  /* 0xffffff9800c47947 */ /* 0x000fea000383ffff */
.L_x_7650:
[----:B------:R-:W-:Y:S02]  /*15830*/  IMAD.MOV.U32 R13, RZ, RZ, R17 ;  /* 0x000000ffff0d7224 */ /* 0x000fe400078e0011 */
[----:B------:R-:W-:Y:S02]  /*15840*/  IMAD.MOV.U32 R12, RZ, RZ, RZ ;  /* 0x000000ffff0c7224 */ /* 0x000fe400078e00ff */
[----:B------:R-:W-:Y:S02]  /*15850*/  IMAD.MOV.U32 R11, RZ, RZ, 0x1f ;  /* 0x0000001fff0b7424 */ /* 0x000fe400078e00ff */
[----:B------:R-:W-:-:S07]  /*15860*/  IMAD.MOV.U32 R15, RZ, RZ, -0x1 ;  /* 0xffffffffff0f7424 */ /* 0x000fce00078e00ff */
[----:B-----5:R-:W-:Y:S05]  /*15870*/  WARPSYNC.COLLECTIVE R15, `(.L_x_7691) ;  /* 0x000000000f087348 */ /* 0x020fea0003c00000 */
[----:B------:R0:W1:Y:S02]  /*15880*/  SHFL.IDX P6, R14, R13, R12, R11 ;  /* 0x0000000c0d0e7389 */ /* 0x00006400000c000b */
[----:B01---5:R-:W-:Y:S01]  /*15890*/  ENDCOLLECTIVE ;  /* 0x000000000000791b */ /* 0x023fe20003800000 */
.L_x_7691:
[----:B------:R-:W-:Y:S05]  /*158a0*/  BRA `(.L_x_7692) ;  /* 0xffffffcc00807947 */ /* 0x000fea000383ffff */
.L_x_7652:
[----:B0-----:R-:W-:-:S04]  /*158b0*/  IMAD.U32 R10, RZ, RZ, UR46 ;  /* 0x0000002eff0a7e24 */ /* 0x001fc8000f8e00ff */
[----:B------:R0:W1:Y:S03]  /*158c0*/  SYNCS.PHASECHK.TRANS64.TRYWAIT P0, [R10+URZ+0x28840], R9 ;  /* 0x028840090a0075a7 */ /* 0x000066000800017f */
[----:B-1----:R-:W-:Y:S05]  /*158d0*/  @!P0 NANOSLEEP.SYNCS 0x989680 ;  /* 0x009896800000895d */ /* 0x002fea0003900000 */
[----:B------:R-:W1:Y:S02]  /*158e0*/  @!P0 SYNCS.PHASECHK.TRANS64 P0, [R10+URZ+0x28840], R9 ;  /* 0x028840090a0085a7 */ /* 0x000e64000800007f */
[----:B-1----:R-:W-:Y:S05]  /*158f0*/  @!P0 BRA `(.L_x_7652) ;  /* 0xfffffffc00ec8947 */ /* 0x002fea000383ffff */
[----:B------:R-:W-:Y:S05]  /*15900*/  BRA `(.L_x_7693) ;  /* 0xffffffcc00fc7947 */ /* 0x000fea000383ffff */
.L_x_7653:
        /* <DEDUP_REMOVED lines=8> */
.L_x_7695:
[----:B------:R-:W-:Y:S05]  /*15990*/  BSYNC B0 ;  /* 0x0000000000007941 */ /* 0x000fea0003800000 */
.L_x_7694:
[----:B------:R-:W-:Y:S01]  /*159a0*/  IMAD.MOV.U32 R13, RZ, RZ, R0 ;  /* 0x000000ffff0d7224 */ /* 0x000fe200078e0000 */
[----:B------:R-:W-:Y:S01]  /*159b0*/  @P0 LEA R9, R19, UR46, 0x1 ;  /* 0x0000002e13090c11 */ /* 0x000fe2000f8e08ff */
[----:B------:R-:W-:Y:S02]  /*159c0*/  IMAD.MOV.U32 R12, RZ, RZ, RZ ;  /* 0x000000ffff0c7224 */ /* 0x000fe400078e00ff */
[----:B------:R-:W-:Y:S02]  /*159d0*/  IMAD.MOV.U32 R11, RZ, RZ, 0x181f ;  /* 0x0000181fff0b7424 */ /* 0x000fe400078e00ff */
[----:B------:R-:W-:Y:S02]  /*159e0*/  IMAD.MOV.U32 R15, RZ, RZ, -0x1 ;  /* 0xffffffffff0f7424 */ /* 0x000fe400078e00ff */
[----:B------:R-:W-:-:S07]  /*159f0*/  IMAD.MOV.U32 R5, RZ, RZ, R14 ;  /* 0x000000ffff057224 */ /* 0x000fce00078e000e */
[----:B------:R-:W-:Y:S05]  /*15a00*/  WARPSYNC.COLLECTIVE R15, `(.L_x_7696) ;  /* 0x000000000f087348 */ /* 0x000fea0003c00000 */
[----:B------:R0:W1:Y:S02]  /*15a10*/  SHFL.IDX P6, R14, R13, R12, R11 ;  /* 0x0000000c0d0e7389 */ /* 0x00006400000c000b */
[----:B01----:R-:W-:Y:S01]  /*15a20*/  ENDCOLLECTIVE ;  /* 0x000000000000791b */ /* 0x003fe20003800000 */
.L_x_7696:
[----:B------:R-:W-:Y:S02]  /*15a30*/  IMAD.MOV.U32 R13, RZ, RZ, R3 ;  /* 0x000000ffff0d7224 */ /* 0x000fe400078e0003 */
[----:B------:R-:W-:Y:S02]  /*15a40*/  IMAD.MOV.U32 R12, RZ, RZ, 0x1 ;  /* 0x00000001ff0c7424 */ /* 0x000fe400078e00ff */
[----:B------:R-:W-:-:S07]  /*15a50*/  IMAD.MOV.U32 R4, RZ, RZ, R14 ;  /* 0x000000ffff047224 */ /* 0x000fce00078e000e */
[----:B------:R-:W-:Y:S05]  /*15a60*/  WARPSYNC.COLLECTIVE R15, `(.L_x_7697) ;  /* 0x000000000f087348 */ /* 0x000fea0003c00000 */
[----:B------:R0:W1:Y:S02]  /*15a70*/  SHFL.IDX P6, R14, R13, R12, R11 ;  /* 0x0000000c0d0e7389 */ /* 0x00006400000c000b */
[----:B01----:R-:W-:Y:S01]  /*15a80*/  ENDCOLLECTIVE ;  /* 0x000000000000791b */ /* 0x003fe20003800000 */
.L_x_7697:
        /* <DEDUP_REMOVED lines=12> */
.L_x_7698:
[----:B------:R-:W-:Y:S01]  /*15b50*/  @P0 LEA R37, R19, UR46, 0x1 ;  /* 0x0000002e13250c11 */ /* 0x000fe2000f8e08ff */
[----:B------:R-:W-:Y:S02]  /*15b60*/  IMAD.MOV.U32 R5, RZ, RZ, R8 ;  /* 0x000000ffff057224 */ /* 0x000fe400078e0008 */
[----:B------:R-:W-:Y:S02]  /*15b70*/  IMAD.MOV.U32 R13, RZ, RZ, R3 ;  /* 0x000000ffff0d7224 */ /* 0x000fe400078e0003 */
[----:B------:R-:W-:Y:S02]  /*15b80*/  IMAD.MOV.U32 R12, RZ, RZ, 0x2 ;  /* 0x00000002ff0c7424 */ /* 0x000fe400078e00ff */
[----:B------:R-:W-:-:S07]  /*15b90*/  IMAD.MOV.U32 R4, RZ, RZ, R14 ;  /* 0x000000ffff047224 */ /* 0x000fce00078e000e */
[----:B------:R-:W-:Y:S05]  /*15ba0*/  WARPSYNC.COLLECTIVE R15, `(.L_x_7699) ;  /* 0x000000000f087348 */ /* 0x000fea0003c00000 */
[----:B------:R0:W1:Y:S02]  /*15bb0*/  SHFL.IDX P6, R14, R13, R12, R11 ;  /* 0x0000000c0d0e7389 */ /* 0x00006400000c000b */
[----:B01----:R-:W-:Y:S01]  /*15bc0*/  ENDCOLLECTIVE ;  /* 0x000000000000791b */ /* 0x003fe20003800000 */
.L_x_7699:
        /* <DEDUP_REMOVED lines=9> */
[----:B0-----:R-:W-:Y:S05]  /*15c60*/  WARPSYNC.COLLECTIVE R15, `(.L_x_7700) ;  /* 0x000000000f087348 */ /* 0x001fea0003c00000 */
[----:B------:R1:W2:Y:S02]  /*15c70*/  SHFL.IDX P6, R14, R13, R12, R11 ;  /* 0x0000000c0d0e7389 */ /* 0x0002a400000c000b */
[----:B012---:R-:W-:Y:S01]  /*15c80*/  ENDCOLLECTIVE ;  /* 0x000000000000791b */ /* 0x007fe20003800000 */
.L_x_7700:
[----:B------:R-:W-:Y:S01]  /*15c90*/  MOV R5, R10 ;  /* 0x0000000a00057202 */ /* 0x000fe20000000f00 */
[----:B------:R-:W-:Y:S02]  /*15ca0*/  IMAD.MOV.U32 R13, RZ, RZ, R3 ;  /* 0x000000ffff0d7224 */ /* 0x000fe400078e0003 */
[----:B------:R-:W-:Y:S02]  /*15cb0*/  IMAD.MOV.U32 R12, RZ, RZ, 0x3 ;  /* 0x00000003ff0c7424 */ /* 0x000fe400078e00ff */
[----:B------:R-:W-:-:S07]  /*15cc0*/  IMAD.MOV.U32 R35, RZ, RZ, R14 ;  /* 0x000000ffff237224 */ /* 0x000fce00078e000e */
[----:B------:R-:W-:Y:S05]  /*15cd0*/  WARPSYNC.COLLECTIVE R15, `(.L_x_7701) ;  /* 0x000000000f087348 */ /* 0x000fea0003c00000 */
[----:B------:R0:W1:Y:S02]  /*15ce0*/  SHFL.IDX P6, R14, R13, R12, R11 ;  /* 0x0000000c0d0e7389 */ /* 0x00006400000c000b */
[----:B01----:R-:W-:Y:S01]  /*15cf0*/  ENDCOLLECTIVE ;  /* 0x000000000000791b */ /* 0x003fe20003800000 */
.L_x_7701:
        /* <DEDUP_REMOVED lines=14> */
.L_x_7702:
        /* <DEDUP_REMOVED lines=8> */
.L_x_7703:
[----:B------:R-:W-:-:S04]  /*15e60*/  IMAD.MOV.U32 R4, RZ, RZ, R36 ;  /* 0x000000ffff047224 */ /* 0x000fc800078e0024 */
[----:B------:R-:W-:-:S05]  /*15e70*/  @P0 IMAD.WIDE.U32 R4, R26, 0x2, R4 ;  /* 0x000000021a040825 */ /* 0x000fca00078e0004 */
        /* <DEDUP_REMOVED lines=11> */
.L_x_7704:
        /* <DEDUP_REMOVED lines=8> */
.L_x_7705:
        /* <DEDUP_REMOVED lines=12> */
.L_x_7706:
        /* <DEDUP_REMOVED lines=8> */
.L_x_7707:
        /* <DEDUP_REMOVED lines=13> */
.L_x_7708:
        /* <DEDUP_REMOVED lines=8> */
.L_x_7709:
        /* <DEDUP_REMOVED lines=8> */
[----:B------:R-:W-:-:S07]  /*162c0*/  MOV R3, R14 ;  /* 0x0000000e00037202 */ /* 0x000fce0000000f00 */
[----:B0-----:R-:W-:Y:S05]  /*162d0*/  WARPSYNC.COLLECTIVE R15, `(.L_x_7710) ;  /* 0x000000000f087348 */ /* 0x001fea0003c00000 */
[----:B------:R1:W2:Y:S02]  /*162e0*/  SHFL.IDX P6, R14, R13, R12, R11 ;  /* 0x0000000c0d0e7389 */ /* 0x0002a400000c000b */
[----:B012---:R-:W-:Y:S01]  /*162f0*/  ENDCOLLECTIVE ;  /* 0x000000000000791b */ /* 0x007fe20003800000 */
.L_x_7710:
[----:B------:R-:W-:Y:S05]  /*16300*/  BRA `(.L_x_7711) ;  /* 0xffffffc800f87947 */ /* 0x000fea000383ffff */
.L_x_7656:
[----:B------:R-:W-:Y:S01]  /*16310*/  IMAD.MOV.U32 R13, RZ, RZ, R7 ;  /* 0x000000ffff0d7224 */ /* 0x000fe200078e0007 */
[----:B------:R-:W-:Y:S01]  /*16320*/  IADD3 R3, R28, UR41, RZ ;  /* 0x000000291c037c10 */ /* 0x000fe2000fffe0ff */
[----:B------:R-:W-:Y:S02]  /*16330*/  IMAD.MOV.U32 R12, RZ, RZ, RZ ;  /* 0x000000ffff0c7224 */ /* 0x000fe400078e00ff */
[----:B------:R-:W-:Y:S02]  /*16340*/  IMAD.MOV.U32 R11, RZ, RZ, 0x181f ;  /* 0x0000181fff0b7424 */ /* 0x000fe400078e00ff */
[----:B------:R-:W-:Y:S02]  /*16350*/  IMAD.MOV.U32 R15, RZ, RZ, -0x1 ;  /* 0xffffffffff0f7424 */ /* 0x000fe400078e00ff */
[----:B------:R-:W-:-:S07]  /*16360*/  VIADD R9, R3, 0x10 ;  /* 0x0000001003097836 */ /* 0x000fce0000000000 */
[----:B------:R-:W-:Y:S05]  /*16370*/  WARPSYNC.COLLECTIVE R15, `(.L_x_7712) ;  /* 0x000000000f087348 */ /* 0x000fea0003c00000 */
[----:B------:R0:W1:Y:S02]  /*16380*/  SHFL.IDX P6, R14, R13, R12, R11 ;  /* 0x0000000c0d0e7389 */ /* 0x00006400000c000b */
[----:B01----:R-:W-:Y:S01]  /*16390*/  ENDCOLLECTIVE ;  /* 0x000000000000791b */ /* 0x003fe20003800000 */
.L_x_7712:
[----:B------:R-:W-:Y:S02]  /*163a0*/  IMAD.MOV.U32 R13, RZ, RZ, R6 ;  /* 0x000000ffff0d7224 */ /* 0x000fe400078e0006 */
[----:B------:R-:W-:-:S07]  /*163b0*/  IMAD.MOV.U32 R5, RZ, RZ, R14 ;  /* 0x000000ffff057224 */ /* 0x000fce00078e000e */
[----:B------:R-:W-:Y:S05]  /*163c0*/  WARPSYNC.COLLECTIVE R15, `(.L_x_7713) ;  /* 0x000000000f087348 */ /* 0x000fea0003c00000 */
[----:B------:R0:W1:Y:S02]  /*163d0*/  SHFL.IDX P6, R14, R13, R12, R11 ;  /* 0x0000000c0d0e7389 */ /* 0x00006400000c000b */
[----:B01----:R-:W-:Y:S01]  /*163e0*/  ENDCOLLECTIVE ;  /* 0x000000000000791b */ /* 0x003fe20003800000 */
.L_x_7713:
        /* <DEDUP_REMOVED lines=10> */
.L_x_7714:
        /* <DEDUP_REMOVED lines=9> */
[----:B0-----:R-:W-:-:S07]  /*16520*/  @!P2 LEA R35, R19, UR46, 0x1 ;  /* 0x0000002e1323ac11 */ /* 0x001fce000f8e08ff */
[----:B------:R-:W-:Y:S05]  /*16530*/  WARPSYNC.COLLECTIVE R15, `(.L_x_7715) ;  /* 0x000000000f087348 */ /* 0x000fea0003c00000 */
[----:B------:R0:W1:Y:S02]  /*16540*/  SHFL.IDX P6, R14, R13, R12, R11 ;  /* 0x0000000c0d0e7389 */ /* 0x00006400000c000b */
[----:B01----:R-:W-:Y:S01]  /*16550*/  ENDCOLLECTIVE ;  /* 0x000000000000791b */ /* 0x003fe20003800000 */
.L_x_7715:
[----:B------:R-:W-:Y:S01]  /*16560*/  IMAD.MOV.U32 R5, RZ, RZ, R8 ;  /* 0x000000ffff057224 */ /* 0x000fe200078e0008 */
[----:B------:R-:W-:Y:S01]  /*16570*/  MOV R13, R7 ;  /* 0x00000007000d7202 */ /* 0x000fe20000000f00 */
[----:B------:R-:W-:Y:S02]  /*16580*/  IMAD.MOV.U32 R12, RZ, RZ, 0x2 ;  /* 0x00000002ff0c7424 */ /* 0x000fe400078e00ff */
[----:B------:R-:W-:-:S07]  /*16590*/  IMAD.MOV.U32 R4, RZ, RZ, R14 ;  /* 0x000000ffff047224 */ /* 0x000fce00078e000e */
[----:B------:R-:W-:Y:S05]  /*165a0*/  WARPSYNC.COLLECTIVE R15, `(.L_x_7716) ;  /* 0x000000000f087348 */ /* 0x000fea0003c00000 */
[----:B------:R0:W1:Y:S02]  /*165b0*/  SHFL.IDX P6, R14, R13, R12, R11 ;  /* 0x0000000c0d0e7389 */ /* 0x00006400000c000b */
[----:B01----:R-:W-:Y:S01]  /*165c0*/  ENDCOLLECTIVE ;  /* 0x000000000000791b */ /* 0x003fe20003800000 */
.L_x_7716:
        /* <DEDUP_REMOVED lines=15> */
.L_x_7717:
[----:B------:R-:W-:Y:S02]  /*166c0*/  IMAD.MOV.U32 R13, RZ, RZ, R7 ;  /* 0x000000ffff0d7224 */ /* 0x000fe400078e0007 */
[----:B------:R-:W-:Y:S02]  /*166d0*/  IMAD.MOV.U32 R12, RZ, RZ, 0x3 ;  /* 0x00000003ff0c7424 */ /* 0x000fe400078e00ff */
[----:B------:R-:W-:-:S07]  /*166e0*/  IMAD.MOV.U32 R4, RZ, RZ, R14 ;  /* 0x000000ffff047224 */ /* 0x000fce00078e000e */
[----:B------:R-:W-:Y:S05]  /*166f0*/  WARPSYNC.COLLECTIVE R15, `(.L_x_7718) ;  /* 0x000000000f087348 */ /* 0x000fea0003c00000 */
[----:B------:R0:W1:Y:S02]  /*16700*/  SHFL.IDX P6, R14, R13, R12, R11 ;  /* 0x0000000c0d0e7389 */ /* 0x00006400000c000b */
[----:B01----:R-:W-:Y:S01]  /*16710*/  ENDCOLLECTIVE ;  /* 0x000000000000791b */ /* 0x003fe20003800000 */
.L_x_7718:
        /* <DEDUP_REMOVED lines=13> */
.L_x_7719:
[----:B------:R-:W-:Y:S02]  /*167f0*/  IMAD.MOV.U32 R5, RZ, RZ, R10 ;  /* 0x000000ffff057224 */ /* 0x000fe400078e000a */
[----:B------:R-:W-:Y:S02]  /*16800*/  IMAD.MOV.U32 R13, RZ, RZ, R7 ;  /* 0x000000ffff0d7224 */ /* 0x000fe400078e0007 */
[----:B------:R-:W-:Y:S02]  /*16810*/  IMAD.MOV.U32 R12, RZ, RZ, 0x4 ;  /* 0x00000004ff0c7424 */ /* 0x000fe400078e00ff */
[----:B------:R-:W-:-:S07]  /*16820*/  IMAD.MOV.U32 R4, RZ, RZ, R14 ;  /* 0x000000ffff047224 */ /* 0x000fce00078e000e */
[----:B------:R-:W-:Y:S05]  /*16830*/  WARPSYNC.COLLECTIVE R15, `(.L_x_7720) ;  /* 0x000000000f087348 */ /* 0x000fea0003c00000 */
[----:B------:R0:W1:Y:S02]  /*16840*/  SHFL.IDX P6, R14, R13, R12, R11 ;  /* 0x0000000c0d0e7389 */ /* 0x00006400000c000b */
[----:B01----:R-:W-:Y:S01]  /*16850*/  ENDCOLLECTIVE ;  /* 0x000000000000791b */ /* 0x003fe20003800000 */
.L_x_7720:
        /* <DEDUP_REMOVED lines=8> */
[----:B------:R-:W-:Y:S01]  /*168e0*/  IMAD.MOV.U32 R13, RZ, RZ, R6 ;  /* 0x000000ffff0d7224 */ /* 0x000fe200078e0006 */
[----:B0-----:R-:W-:Y:S01]  /*168f0*/  IADD3 R9, R3, 0x50, RZ ;  /* 0x0000005003097810 */ /* 0x001fe20007ffe0ff */
[----:B------:R-:W-:-:S10]  /*16900*/  IMAD.MOV.U32 R5, RZ, RZ, R14 ;  /* 0x000000ffff057224 */ /* 0x000fd400078e000e */
[----:B------:R-:W-:-:S07]  /*16910*/  @!P2 LEA R21, R19, UR46, 0x1 ;  /* 0x0000002e1315ac11 */ /* 0x000fce000f8e08ff */
[----:B------:R-:W-:Y:S05]  /*16920*/  WARPSYNC.COLLECTIVE R15, `(.L_x_7721) ;  /* 0x000000000f087348 */ /* 0x000fea0003c00000 */
[----:B------:R0:W1:Y:S02]  /*16930*/  SHFL.IDX P6, R14, R13, R12, R11 ;  /* 0x0000000c0d0e7389 */ /* 0x00006400000c000b */
[----:B01----:R-:W-:Y:S01]  /*16940*/  ENDCOLLECTIVE ;  /* 0x000000000000791b */ /* 0x003fe20003800000 */
.L_x_7721:
[----:B------:R-:W-:Y:S02]  /*16950*/  IMAD.MOV.U32 R13, RZ, RZ, R7 ;  /* 0x000000ffff0d7224 */ /* 0x000fe400078e0007 */
[----:B------:R-:W-:Y:S02]  /*16960*/  IMAD.MOV.U32 R12, RZ, RZ, 0x5 ;  /* 0x00000005ff0c7424 */ /* 0x000fe400078e00ff */
[----:B------:R-:W-:-:S07]  /*16970*/  IMAD.MOV.U32 R4, RZ, RZ, R14 ;  /* 0x000000ffff047224 */ /* 0x000fce00078e000e */
[----:B------:R-:W-:Y:S05]  /*16980*/  WARPSYNC.COLLECTIVE R15, `(.L_x_7722) ;  /* 0x000000000f087348 */ /* 0x000fea0003c00000 */
[----:B------:R0:W1:Y:S02]  /*16990*/  SHFL.IDX P6, R14, R13, R12, R11 ;  /* 0x0000000c0d0e7389 */ /* 0x00006400000c000b */
[----:B01----:R-:W-:Y:S01]  /*169a0*/  ENDCOLLECTIVE ;  /* 0x000000000000791b */ /* 0x003fe20003800000 */
.L_x_7722:
        /* <DEDUP_REMOVED lines=13> */
.L_x_7723:
[----:B------:R-:W-:Y:S02]  /*16a80*/  IMAD.MOV.U32 R5, RZ, RZ, R10 ;  /* 0x000000ffff057224 */ /* 0x000fe400078e000a */
[----:B------:R-:W-:Y:S01]  /*16a90*/  IMAD.MOV.U32 R13, RZ, RZ, R7 ;  /* 0x000000ffff0d7224 */ /* 0x000fe200078e0007 */
[----:B------:R-:W-:Y:S01]  /*16aa0*/  MOV R12, 0x6 ;  /* 0x00000006000c7802 */ /* 0x000fe20000000f00 */
[----:B------:R-:W-:-:S07]  /*16ab0*/  IMAD.MOV.U32 R4, RZ, RZ, R14 ;  /* 0x000000ffff047224 */ /* 0x000fce00078e000e */
[----:B------:R-:W-:Y:S05]  /*16ac0*/  WARPSYNC.COLLECTIVE R15, `(.L_x_7724) ;  /* 0x000000000f087348 */ /* 0x000fea0003c00000 */
[----:B------:R0:W1:Y:S02]  /*16ad0*/  SHFL.IDX P6, R14, R13, R12, R11 ;  /* 0x0000000c0d0e7389 */ /* 0x00006400000c000b */
[----:B01----:R-:W-:Y:S01]  /*16ae0*/  ENDCOLLECTIVE ;  /* 0x000000000000791b */ /* 0x003fe20003800000 */
.L_x_7724:
[----:B------:R-:W-:-:S04]  /*16af0*/  @!P2 IMAD.WIDE.U32 R8, R26, 0x2, R4 ;  /* 0x000000021a08a825 */ /* 0x000fc800078e0004 */
[----:B------:R-:W-:Y:S01]  /*16b00*/  VIADD R5, R3, 0x60 ;  /* 0x0000006003057836 */ /* 0x000fe20000000000 */
        /* <DEDUP_REMOVED lines=12> */
.L_x_7725:
[----:B------:R-:W-:Y:S02]  /*16bd0*/  IMAD.MOV.U32 R13, RZ, RZ, R7 ;  /* 0x000000ffff0d7224 */ /* 0x000fe400078e0007 */
[----:B------:R-:W-:Y:S02]  /*16be0*/  IMAD.MOV.U32 R12, RZ, RZ, 0x7 ;  /* 0x00000007ff0c7424 */ /* 0x000fe400078e00ff */
[----:B------:R-:W-:-:S07]  /*16bf0*/  IMAD.MOV.U32 R4, RZ, RZ, R14 ;  /* 0x000000ffff047224 */ /* 0x000fce00078e000e */
[----:B------:R-:W-:Y:S05]  /*16c00*/  WARPSYNC.COLLECTIVE R15, `(.L_x_7726) ;  /* 0x000000000f087348 */ /* 0x000fea0003c00000 */
[----:B------:R0:W1:Y:S02]  /*16c10*/  SHFL.IDX P6, R14, R13, R12, R11 ;  /* 0x0000000c0d0e7389 */ /* 0x00006400000c000b */
[----:B01----:R-:W-:Y:S01]  /*16c20*/  ENDCOLLECTIVE ;  /* 0x000000000000791b */ /* 0x003fe20003800000 */
.L_x_7726:
[----:B------:R-:W-:-:S05]  /*16c30*/  @!P2 IMAD.WIDE.U32 R4, R26, 0x2, R4 ;  /* 0x000000021a04a825 */ /* 0x000fca00078e0004 */
        /* <DEDUP_REMOVED lines=10> */
.L_x_7727:
[----:B------:R-:W-:Y:S05]  /*16ce0*/  BRA `(.L_x_7728) ;  /* 0xffffffc800e87947 */ /* 0x000fea000383ffff */
.L_x_7659:
[----:B0-----:R-:W-:-:S04]  /*16cf0*/  IMAD.U32 R3, RZ, RZ, UR46 ;  /* 0x0000002eff037e24 */ /* 0x001fc8000f8e00ff */
[----:B------:R0:W1:Y:S03]  /*16d00*/  SYNCS.PHASECHK.TRANS64.TRYWAIT P0, [R3+URZ+0x28820], R0 ;  /* 0x02882000030075a7 */ /* 0x000066000800017f */
[----:B-1----:R-:W-:Y:S05]  /*16d10*/  @!P0 NANOSLEEP.SYNCS 0x989680 ;  /* 0x009896800000895d */ /* 0x002fea0003900000 */
[----:B------:R-:W1:Y:S02]  /*16d20*/  @!P0 SYNCS.PHASECHK.TRANS64 P0, [R3+URZ+0x28820], R0 ;  /* 0x02882000030085a7 */ /* 0x000e64000800007f */
[----:B-1----:R-:W-:Y:S05]  /*16d30*/  @!P0 BRA `(.L_x_7659) ;  /* 0xfffffffc00ec8947 */ /* 0x002fea000383ffff */
[----:B------:R-:W-:Y:S05]  /*16d40*/  BRA `(.L_x_7729) ;  /* 0xffffffcc00347947 */ /* 0x000fea000383ffff */
.L_x_7663:
[----:B0-----:R0:W1:Y:S02]  /*16d50*/  SYNCS.PHASECHK.TRANS64.TRYWAIT P0, [R34+URZ+0x28840], R3 ;  /* 0x02884003220075a7 */ /* 0x001064000800017f */
[----:B-1----:R-:W-:Y:S05]  /*16d60*/  @!P0 NANOSLEEP.SYNCS 0x989680 ;  /* 0x009896800000895d */ /* 0x002fea0003900000 */
[----:B------:R-:W1:Y:S02]  /*16d70*/  @!P0 SYNCS.PHASECHK.TRANS64 P0, [R34+URZ+0x28840], R3 ;  /* 0x02884003220085a7 */ /* 0x000e64000800007f */
[----:B-1----:R-:W-:Y:S05]  /*16d80*/  @!P0 BRA `(.L_x_7663) ;  /* 0xfffffffc00f08947 */ /* 0x002fea000383ffff */
[----:B------:R-:W-:Y:S05]  /*16d90*/  BRA `(.L_x_7730) ;  /* 0xffffffcc00f87947 */ /* 0x000fea000383ffff */
.L_x_7664:
        /* <DEDUP_REMOVED lines=8> */
.L_x_7732:
[----:B------:R-:W-:Y:S05]  /*16e20*/  BSYNC B1 ;  /* 0x0000000000017941 */ /* 0x000fea0003800000 */
.L_x_7731:
[----:B------:R-:W-:Y:S01]  /*16e30*/  IMAD.MOV.U32 R13, RZ, RZ, R6 ;  /* 0x000000ffff0d7224 */ /* 0x000fe200078e0006 */
[----:B------:R-:W-:Y:S01]  /*16e40*/  SHF.L.U32 R3, R26, 0x1, RZ ;  /* 0x000000011a037819 */ /* 0x000fe200000006ff */
[----:B------:R-:W-:Y:S01]  /*16e50*/  IMAD.MOV.U32 R12, RZ, RZ, RZ ;  /* 0x000000ffff0c7224 */ /* 0x000fe200078e00ff */
[----:B------:R-:W-:Y:S01]  /*16e60*/  LEA R4, R4, UR46, 0x1 ;  /* 0x0000002e04047c11 */ /* 0x000fe2000f8e08ff */
[----:B------:R-:W-:Y:S02]  /*16e70*/  IMAD.MOV.U32 R11, RZ, RZ, 0x181f ;  /* 0x0000181fff0b7424 */ /* 0x000fe400078e00ff */
[----:B------:R-:W-:Y:S02]  /*16e80*/  IMAD.MOV.U32 R15, RZ, RZ, -0x1 ;  /* 0xffffffffff0f7424 */ /* 0x000fe400078e00ff */
[----:B------:R-:W-:-:S07]  /*16e90*/  IMAD.MOV.U32 R0, RZ, RZ, R14 ;  /* 0x000000ffff007224 */ /* 0x000fce00078e000e */
[----:B------:R-:W-:Y:S05]  /*16ea0*/  WARPSYNC.COLLECTIVE R15, `(.L_x_7733) ;  /* 0x000000000f087348 */ /* 0x000fea0003c00000 */
[----:B------:R0:W1:Y:S02]  /*16eb0*/  SHFL.IDX P6, R14, R13, R12, R11 ;  /* 0x0000000c0d0e7389 */ /* 0x00006400000c000b */
[----:B01----:R-:W-:Y:S01]  /*16ec0*/  ENDCOLLECTIVE ;  /* 0x000000000000791b */ /* 0x003fe20003800000 */
.L_x_7733:
[----:B------:R-:W-:Y:S02]  /*16ed0*/  IMAD.MOV.U32 R13, RZ, RZ, R5 ;  /* 0x000000ffff0d7224 */ /* 0x000fe400078e0005 */
        /* <DEDUP_REMOVED lines=12> */
.L_x_7734:
[----:B------:R-:W-:Y:S02]  /*16fa0*/  IMAD.MOV.U32 R13, RZ, RZ, R6 ;  /* 0x000000ffff0d7224 */ /* 0x000fe400078e0006 */
[----:B------:R-:W-:-:S07]  /*16fb0*/  IMAD.MOV.U32 R0, RZ, RZ, R14 ;  /* 0x000000ffff007224 */ /* 0x000fce00078e000e */
[----:B------:R-:W-:Y:S05]  /*16fc0*/  WARPSYNC.COLLECTIVE R15, `(.L_x_7735) ;  /* 0x000000000f087348 */ /* 0x000fea0003c00000 */
[----:B------:R0:W1:Y:S02]  /*16fd0*/  SHFL.IDX P6, R14, R13, R12, R11 ;  /* 0x0000000c0d0e7389 */ /* 0x00006400000c000b */
[----:B01----:R-:W-:Y:S01]  /*16fe0*/  ENDCOLLECTIVE ;  /* 0x000000000000791b */ /* 0x003fe20003800000 */
.L_x_7735:
        /* <DEDUP_REMOVED lines=14> */
.L_x_7736:
[----:B------:R-:W-:Y:S02]  /*170d0*/  IMAD.MOV.U32 R13, RZ, RZ, R6 ;  /* 0x000000ffff0d7224 */ /* 0x000fe400078e0006 */
[----:B------:R-:W-:-:S07]  /*170e0*/  IMAD.MOV.U32 R7, RZ, RZ, R14 ;  /* 0x000000ffff077224 */ /* 0x000fce00078e000e */
[----:B------:R-:W-:Y:S05]  /*170f0*/  WARPSYNC.COLLECTIVE R15, `(.L_x_7737) ;  /* 0x000000000f087348 */ /* 0x000fea0003c00000 */
[----:B------:R0:W1:Y:S02]  /*17100*/  SHFL.IDX P6, R14, R13, R12, R11 ;  /* 0x0000000c0d0e7389 */ /* 0x00006400000c000b */
[----:B01----:R-:W-:Y:S01]  /*17110*/  ENDCOLLECTIVE ;  /* 0x000000000000791b */ /* 0x003fe20003800000 */
.L_x_7737:
        /* <DEDUP_REMOVED lines=13> */
.L_x_7738:
[----:B------:R-:W-:Y:S01]  /*171f0*/  IMAD.MOV.U32 R13, RZ, RZ, R6 ;  /* 0x000000ffff0d7224 */ /* 0x000fe200078e0006 */
[----:B------:R-:W-:-:S07]  /*17200*/  MOV R0, R14 ;  /* 0x0000000e00007202 */ /* 0x000fce0000000f00 */
[----:B------:R-:W-:Y:S05]  /*17210*/  WARPSYNC.COLLECTIVE R15, `(.L_x_7739) ;  /* 0x000000000f087348 */ /* 0x000fea0003c00000 */
[----:B------:R0:W1:Y:S02]  /*17220*/  SHFL.IDX P6, R14, R13, R12, R11 ;  /* 0x0000000c0d0e7389 */ /* 0x00006400000c000b */
[----:B01----:R-:W-:Y:S01]  /*17230*/  ENDCOLLECTIVE ;  /* 0x000000000000791b */ /* 0x003fe20003800000 */
.L_x_7739:
[----:B------:R-:W-:Y:S02]  /*17240*/  IMAD.MOV.U32 R13, RZ, RZ, R5 ;  /* 0x000000ffff0d7224 */ /* 0x000fe400078e0005 */
        /* <DEDUP_REMOVED lines=13> */
.L_x_7740:
[----:B------:R-:W-:Y:S02]  /*17320*/  IMAD.MOV.U32 R13, RZ, RZ, R6 ;  /* 0x000000ffff0d7224 */ /* 0x000fe400078e0006 */
[----:B------:R-:W-:-:S07]  /*17330*/  IMAD.MOV.U32 R0, RZ, RZ, R14 ;  /* 0x000000ffff007224 */ /* 0x000fce00078e000e */
[----:B------:R-:W-:Y:S05]  /*17340*/  WARPSYNC.COLLECTIVE R15, `(.L_x_7741) ;  /* 0x000000000f087348 */ /* 0x000fea0003c00000 */
[----:B------:R0:W1:Y:S02]  /*17350*/  SHFL.IDX P6, R14, R13, R12, R11 ;  /* 0x0000000c0d0e7389 */ /* 0x00006400000c000b */
[----:B01----:R-:W-:Y:S01]  /*17360*/  ENDCOLLECTIVE ;  /* 0x000000000000791b */ /* 0x003fe20003800000 */
.L_x_7741:
[----:B------:R-:W-:Y:S02]  /*17370*/  IMAD.MOV.U32 R13, RZ, RZ, R5 ;  /* 0x000000ffff0d7224 */ /* 0x000fe400078e0005 */
        /* <DEDUP_REMOVED lines=13> */
.L_x_7742:
[----:B------:R-:W-:Y:S02]  /*17450*/  IMAD.MOV.U32 R13, RZ, RZ, R6 ;  /* 0x000000ffff0d7224 */ /* 0x000fe400078e0006 */
[----:B------:R-:W-:-:S07]  /*17460*/  IMAD.MOV.U32 R7, RZ, RZ, R14 ;  /* 0x000000ffff077224 */ /* 0x000fce00078e000e */
[----:B------:R-:W-:Y:S05]  /*17470*/  WARPSYNC.COLLECTIVE R15, `(.L_x_7743) ;  /* 0x000000000f087348 */ /* 0x000fea0003c00000 */
[----:B------:R0:W1:Y:S02]  /*17480*/  SHFL.IDX P6, R14, R13, R12, R11 ;  /* 0x0000000c0d0e7389 */ /* 0x00006400000c000b */
[----:B01----:R-:W-:Y:S01]  /*17490*/  ENDCOLLECTIVE ;  /* 0x000000000000791b */ /* 0x003fe20003800000 */
.L_x_7743:
[----:B------:R-:W-:Y:S01]  /*174a0*/  IMAD.MOV.U32 R13, RZ, RZ, R5 ;  /* 0x000000ffff0d7224 */ /* 0x000fe200078e0005 */
[----:B------:R-:W-:Y:S02]  /*174b0*/  MOV R12, 0x6 ;  /* 0x00000006000c7802 */ /* 0x000fe40000000f00 */
        /* <DEDUP_REMOVED lines=11> */
.L_x_7744:
[----:B------:R-:W-:Y:S02]  /*17570*/  IMAD.MOV.U32 R13, RZ, RZ, R6 ;  /* 0x000000ffff0d7224 */ /* 0x000fe400078e0006 */
[----:B------:R-:W-:-:S07]  /*17580*/  IMAD.MOV.U32 R0, RZ, RZ, R14 ;  /* 0x000000ffff007224 */ /* 0x000fce00078e000e */
[----:B------:R-:W-:Y:S05]  /*17590*/  WARPSYNC.COLLECTIVE R15, `(.L_x_7745) ;  /* 0x000000000f087348 */ /* 0x000fea0003c00000 */
[----:B------:R0:W1:Y:S02]  /*175a0*/  SHFL.IDX P6, R14, R13, R12, R11 ;  /* 0x0000000c0d0e7389 */ /* 0x00006400000c000b */
[----:B01----:R-:W-:Y:S01]  /*175b0*/  ENDCOLLECTIVE ;  /* 0x000000000000791b */ /* 0x003fe20003800000 */
.L_x_7745:
        /* <DEDUP_REMOVED lines=14> */
.L_x_7746:
[----:B------:R-:W-:Y:S01]  /*176a0*/  IMAD.MOV.U32 R13, RZ, RZ, R6 ;  /* 0x000000ffff0d7224 */ /* 0x000fe200078e0006 */
[----:B------:R-:W-:-:S07]  /*176b0*/  MOV R5, R14 ;  /* 0x0000000e00057202 */ /* 0x000fce0000000f00 */
[----:B------:R-:W-:Y:S05]  /*176c0*/  WARPSYNC.COLLECTIVE R15, `(.L_x_7747) ;  /* 0x000000000f087348 */ /* 0x000fea0003c00000 */
[----:B------:R0:W1:Y:S02]  /*176d0*/  SHFL.IDX P6, R14, R13, R12, R11 ;  /* 0x0000000c0d0e7389 */ /* 0x00006400000c000b */
[----:B01----:R-:W-:Y:S01]  /*176e0*/  ENDCOLLECTIVE ;  /* 0x000000000000791b */ /* 0x003fe20003800000 */
.L_x_7747:
[----:B------:R-:W-:Y:S01]  /*176f0*/  IMAD.MOV.U32 R6, RZ, RZ, R14 ;  /* 0x000000ffff067224 */ /* 0x000fe200078e000e */
[----:B------:R-:W-:Y:S06]  /*17700*/  BRA `(.L_x_7748) ;  /* 0xffffffc800cc7947 */ /* 0x000fec000383ffff */
.L_x_7669:
[----:B---3--:R3:W4:Y:S02]  /*17710*/  SYNCS.PHASECHK.TRANS64.TRYWAIT P0, [R0+URZ+0x28860], R5 ;  /* 0x02886005000075a7 */ /* 0x008724000800017f */
[----:B----4-:R-:W-:Y:S05]  /*17720*/  @!P0 NANOSLEEP.SYNCS 0x989680 ;  /* 0x009896800000895d */ /* 0x010fea0003900000 */
[----:B------:R-:W4:Y:S02]  /*17730*/  @!P0 SYNCS.PHASECHK.TRANS64 P0, [R0+URZ+0x28860], R5 ;  /* 0x02886005000085a7 */ /* 0x000f24000800007f */
[----:B----4-:R-:W-:Y:S05]  /*17740*/  @!P0 BRA `(.L_x_7669) ;  /* 0xfffffffc00f08947 */ /* 0x010fea000383ffff */
[----:B------:R-:W-:Y:S05]  /*17750*/  BRA `(.L_x_7749) ;  /* 0xffffffcc00247947 */ /* 0x000fea000383ffff */
.L_x_7670:
[----:B------:R-:W-:Y:S01]  /*17760*/  BSSY B1, `(.L_x_7750) ;  /* 0x0000008000017945 */ /* 0x000fe20003800000 */
[----:B0-----:R-:W-:Y:S02]  /*17770*/  IMAD.MOV.U32 R13, RZ, RZ, R2 ;  /* 0x000000ffff0d7224 */ /* 0x001fe400078e0002 */
[----:B------:R-:W-:Y:S02]  /*17780*/  IMAD.MOV.U32 R12, RZ, RZ, RZ ;  /* 0x000000ffff0c7224 */ /* 0x000fe400078e00ff */
[----:B------:R-:W-:Y:S02]  /*17790*/  IMAD.MOV.U32 R11, RZ, RZ, 0x181f ;  /* 0x0000181fff0b7424 */ /* 0x000fe400078e00ff */
[----:B------:R-:W-:-:S07]  /*177a0*/  IMAD.MOV.U32 R15, RZ, RZ, -0x1 ;  /* 0xffffffffff0f7424 */ /* 0x000fce00078e00ff */
[----:B--23--:R-:W-:Y:S05]  /*177b0*/  WARPSYNC.COLLECTIVE R15, `(.L_x_7751) ;  /* 0x000000000f087348 */ /* 0x00cfea0003c00000 */
[----:B------:R0:W1:Y:S02]  /*177c0*/  SHFL.IDX P6, R14, R13, R12, R11 ;  /* 0x0000000c0d0e7389 */ /* 0x00006400000c000b */
[----:B0123--:R-:W-:Y:S01]  /*177d0*/  ENDCOLLECTIVE ;  /* 0x000000000000791b */ /* 0x00ffe20003800000 */
.L_x_7751:
[----:B------:R-:W-:Y:S05]  /*177e0*/  BSYNC B1 ;  /* 0x0000000000017941 */ /* 0x000fea0003800000 */
.L_x_7750:
        /* <DEDUP_REMOVED lines=9> */
.L_x_7752:
[----:B------:R-:W-:Y:S02]  /*17880*/  IMAD.MOV.U32 R13, RZ, RZ, R2 ;  /* 0x000000ffff0d7224 */ /* 0x000fe400078e0002 */
[----:B------:R-:W-:Y:S01]  /*17890*/  IMAD.MOV.U32 R12, RZ, RZ, 0x1 ;  /* 0x00000001ff0c7424 */ /* 0x000fe200078e00ff */
[----:B------:R-:W-:-:S13]  /*178a0*/  IADD3 R4, P0, R14, R3, RZ ;  /* 0x000000030e047210 */ /* 0x000fda0007f1e0ff */
[----:B------:R-:W-:Y:S05]  /*178b0*/  WARPSYNC.COLLECTIVE R15, `(.L_x_7753) ;  /* 0x000000000f087348 */ /* 0x000fea0003c00000 */
[----:B------:R0:W1:Y:S02]  /*178c0*/  SHFL.IDX P6, R14, R13, R12, R11 ;  /* 0x0000000c0d0e7389 */ /* 0x00006400000c000b */
[----:B01----:R-:W-:Y:S01]  /*178d0*/  ENDCOLLECTIVE ;  /* 0x000000000000791b */ /* 0x003fe20003800000 */
.L_x_7753:
        /* <DEDUP_REMOVED lines=12> */
.L_x_7754:
        /* <DEDUP_REMOVED lines=10> */
.L_x_7755:
        /* <DEDUP_REMOVED lines=12> */
.L_x_7756:
[----:B------:R-:W-:Y:S01]  /*17b00*/  @!PT LDS RZ, [RZ] ;  /* 0x00000000fffff984 */ /* 0x000fe20000000800 */
[----:B------:R-:W-:Y:S01]  /*17b10*/  @!PT LDS RZ, [RZ] ;  /* 0x00000000fffff984 */ /* 0x000fe20000000800 */
[----:B------:R-:W-:Y:S01]  /*17b20*/  @!PT LDS RZ, [RZ] ;  /* 0x00000000fffff984 */ /* 0x000fe20000000800 */
[----:B------:R0:W-:Y:S01]  /*17b30*/  LDGSTS.E.BYPASS.LTC128B.128 [R7+0x4c00], desc[UR48][R4.64+0x80], !P0 ;  /* 0x04c0008004077fae */ /* 0x0001e2000c101d70 */
[----:B------:R-:W-:Y:S02]  /*17b40*/  IMAD.MOV.U32 R13, RZ, RZ, R2 ;  /* 0x000000ffff0d7224 */ /* 0x000fe400078e0002 */
[----:B------:R-:W-:Y:S01]  /*17b50*/  IMAD.MOV.U32 R12, RZ, RZ, 0x3 ;  /* 0x00000003ff0c7424 */ /* 0x000fe200078e00ff */
[----:B0-----:R-:W-:-:S13]  /*17b60*/  IADD3 R4, P0, R14, R3, RZ ;  /* 0x000000030e047210 */ /* 0x001fda0007f1e0ff */
[----:B------:R-:W-:Y:S05]  /*17b70*/  WARPSYNC.COLLECTIVE R15, `(.L_x_7757) ;  /* 0x000000000f087348 */ /* 0x000fea0003c00000 */
[----:B------:R0:W1:Y:S02]  /*17b80*/  SHFL.IDX P6, R14, R13, R12, R11 ;  /* 0x0000000c0d0e7389 */ /* 0x00006400000c000b */
[----:B01----:R-:W-:Y:S01]  /*17b90*/  ENDCOLLECTIVE ;  /* 0x000000000000791b */ /* 0x003fe20003800000 */
.L_x_7757:
        /* <DEDUP_REMOVED lines=12> */
.L_x_7758:
        /* <DEDUP_REMOVED lines=10> */
.L_x_7759:
        /* <DEDUP_REMOVED lines=12> */
.L_x_7760:
        /* <DEDUP_REMOVED lines=10> */
.L_x_7761:
[----:B------:R-:W-:Y:S01]  /*17e60*/  IMAD.X R5, RZ, RZ, R6, P0 ;  /* 0x000000ffff057224 */ /* 0x000fe200000e0606 */
        /* <DEDUP_REMOVED lines=11> */
.L_x_7762:
        /* <DEDUP_REMOVED lines=10> */
.L_x_7763:
        /* <DEDUP_REMOVED lines=12> */
.L_x_7764:
        /* <DEDUP_REMOVED lines=10> */
.L_x_7765:
        /* <DEDUP_REMOVED lines=12> */
.L_x_7766:
[----:B------:R-:W-:Y:S01]  /*181e0*/  @!PT LDS RZ, [RZ] ;  /* 0x00000000fffff984 */ /* 0x000fe20000000800 */
[----:B------:R-:W-:Y:S01]  /*181f0*/  @!PT LDS RZ, [RZ] ;  /* 0x00000000fffff984 */ /* 0x000fe20000000800 */
[----:B------:R-:W-:Y:S01]  /*18200*/  @!PT LDS RZ, [RZ] ;  /* 0x00000000fffff984 */ /* 0x000fe20000000800 */
[----:B------:R0:W-:Y:S01]  /*18210*/  LDGSTS.E.BYPASS.LTC128B.128 [R7+0x7400], desc[UR48][R4.64+0x80], !P0 ;  /* 0x0740008004077fae */ /* 0x0001e2000c101d70 */
[----:B------:R-:W-:Y:S05]  /*18220*/  BRA `(.L_x_7767) ;  /* 0xffffffc4006c7947 */ /* 0x000fea000383ffff */
.L_x_7676:
[----:B0-----:R0:W1:Y:S02]  /*18230*/  SYNCS.PHASECHK.TRANS64.TRYWAIT P0, [R0+URZ+0x28860], R5 ;  /* 0x02886005000075a7 */ /* 0x001064000800017f */
[----:B-1----:R-:W-:Y:S05]  /*18240*/  @!P0 NANOSLEEP.SYNCS 0x989680 ;  /* 0x009896800000895d */ /* 0x002fea0003900000 */
[----:B------:R-:W1:Y:S02]  /*18250*/  @!P0 SYNCS.PHASECHK.TRANS64 P0, [R0+URZ+0x28860], R5 ;  /* 0x02886005000085a7 */ /* 0x000e64000800007f */
[----:B-1----:R-:W-:Y:S05]  /*18260*/  @!P0 BRA `(.L_x_7676) ;  /* 0xfffffffc00f08947 */ /* 0x002fea000383ffff */
[----:B------:R-:W-:Y:S05]  /*18270*/  BRA `(.L_x_7768) ;  /* 0xffffffc800547947 */ /* 0x000fea000383ffff */
.L_x_7677:
[----:B------:R-:W-:Y:S01]  /*18280*/  BSSY B0, `(.L_x_7769) ;  /* 0x0000008000007945 */ /* 0x000fe20003800000 */
[----:B------:R-:W-:Y:S02]  /*18290*/  IMAD.MOV.U32 R13, RZ, RZ, R2 ;  /* 0x000000ffff0d7224 */ /* 0x000fe400078e0002 */
[----:B------:R-:W-:Y:S02]  /*182a0*/  IMAD.MOV.U32 R12, RZ, RZ, RZ ;  /* 0x000000ffff0c7224 */ /* 0x000fe400078e00ff */
[----:B------:R-:W-:Y:S02]  /*182b0*/  IMAD.MOV.U32 R11, RZ, RZ, 0x181f ;  /* 0x0000181fff0b7424 */ /* 0x000fe400078e00ff */
[----:B------:R-:W-:-:S07]  /*182c0*/  IMAD.MOV.U32 R15, RZ, RZ, -0x1 ;  /* 0xffffffffff0f7424 */ /* 0x000fce00078e00ff */
[----:B0-2---:R-:W-:Y:S05]  /*182d0*/  WARPSYNC.COLLECTIVE R15, `(.L_x_7770) ;  /* 0x000000000f087348 */ /* 0x005fea0003c00000 */
[----:B------:R1:W3:Y:S02]  /*182e0*/  SHFL.IDX P6, R14, R13, R12, R11 ;  /* 0x0000000c0d0e7389 */ /* 0x0002e400000c000b */
[----:B0123--:R-:W-:Y:S01]  /*182f0*/  ENDCOLLECTIVE ;  /* 0x000000000000791b */ /* 0x00ffe20003800000 */
.L_x_7770:
[----:B------:R-:W-:Y:S05]  /*18300*/  BSYNC B0 ;  /* 0x0000000000007941 */ /* 0x000fea0003800000 */
.L_x_7769:
[----:B------:R-:W-:Y:S01]  /*18310*/  IMAD.MOV.U32 R13, RZ, RZ, R16 ;  /* 0x000000ffff0d7224 */ /* 0x000fe200078e0010 */
[----:B------:R-:W-:Y:S01]  /*18320*/  MOV R11, 0x181f ;  /* 0x0000181f000b7802 */ /* 0x000fe20000000f00 */
[----:B------:R-:W-:Y:S01]  /*18330*/  IMAD.MOV.U32 R12, RZ, RZ, RZ ;  /* 0x000000ffff0c7224 */ /* 0x000fe200078e00ff */
[----:B------:R-:W-:Y:S01]  /*18340*/  LEA R3, R6, UR46, 0x1 ;  /* 0x0000002e06037c11 */ /* 0x000fe2000f8e08ff */
[----:B------:R-:W-:Y:S02]  /*18350*/  IMAD.MOV.U32 R15, RZ, RZ, -0x1 ;  /* 0xffffffffff0f7424 */ /* 0x000fe400078e00ff */
[----:B------:R-:W-:-:S07]  /*18360*/  IMAD.MOV.U32 R5, RZ, RZ, R14 ;  /* 0x000000ffff057224 */ /* 0x000fce00078e000e */
[----:B------:R-:W-:Y:S05]  /*18370*/  WARPSYNC.COLLECTIVE R15, `(.L_x_7771) ;  /* 0x000000000f087348 */ /* 0x000fea0003c00000 */
[----:B------:R0:W1:Y:S02]  /*18380*/  SHFL.IDX P6, R14, R13, R12, R11 ;  /* 0x0000000c0d0e7389 */ /* 0x00006400000c000b */
[----:B01----:R-:W-:Y:S01]  /*18390*/  ENDCOLLECTIVE ;  /* 0x000000000000791b */ /* 0x003fe20003800000 */
.L_x_7771:
[----:B------:R-:W-:Y:S02]  /*183a0*/  ULDC UR4, c[0x0][0x2f4] ;  /* 0x0000bd0000047ab9 */ /* 0x000fe40000000800 */
[----:B------:R-:W-:Y:S02]  /*183b0*/  ISETP.GE.AND P0, PT, R25, UR4, PT ;  /* 0x0000000419007c0c */ /* 0x000fe4000bf06270 */
[----:B------:R-:W-:Y:S02]  /*183c0*/  ISETP.GE.AND P1, PT, R26, UR4, PT ;  /* 0x000000041a007c0c */ /* 0x000fe4000bf26270 */
[C---:B------:R-:W-:Y:S02]  /*183d0*/  ISETP.LT.OR P3, PT, R28.reuse, 0x1, P0 ;  /* 0x000000011c00780c */ /* 0x040fe40000761670 */
[----:B------:R-:W-:Y:S01]  /*183e0*/  ISETP.LT.OR P2, PT, R28, 0x1, P1 ;  /* 0x000000011c00780c */ /* 0x000fe20000f41670 */
[----:B------:R-:W-:Y:S02]  /*183f0*/  IMAD.MOV.U32 R13, RZ, RZ, R2 ;  /* 0x000000ffff0d7224 */ /* 0x000fe400078e0002 */
[----:B------:R-:W-:-:S02]  /*18400*/  IMAD.MOV.U32 R12, RZ, RZ, 0x1 ;  /* 0x00000001ff0c7424 */ /* 0x000fc400078e00ff */
[----:B------:R-:W-:-:S08]  /*18410*/  IMAD.MOV.U32 R4, RZ, RZ, R14 ;  /* 0x000000ffff047224 */ /* 0x000fd000078e000e */
[----:B------:R-:W-:Y:S05]  /*18420*/  WARPSYNC.COLLECTIVE R15, `(.L_x_7772) ;  /* 0x000000000f087348 */ /* 0x000fea0003c00000 */
[----:B------:R0:W1:Y:S02]  /*18430*/  SHFL.IDX P6, R14, R13, R12, R11 ;  /* 0x0000000c0d0e7389 */ /* 0x00006400000c000b */
[----:B01----:R-:W-:Y:S01]  /*18440*/  ENDCOLLECTIVE ;  /* 0x000000000000791b */ /* 0x003fe20003800000 */
.L_x_7772:
        /* <DEDUP_REMOVED lines=13> */
.L_x_7773:
[----:B------:R-:W-:Y:S01]  /*18520*/  IMAD.MOV.U32 R5, RZ, RZ, R19 ;  /* 0x000000ffff057224 */ /* 0x000fe200078e0013 */
[----:B------:R-:W-:Y:S01]  /*18530*/  MOV R13, R2 ;  /* 0x00000002000d7202 */ /* 0x000fe20000000f00 */
[----:B------:R-:W-:Y:S02]  /*18540*/  IMAD.MOV.U32 R12, RZ, RZ, 0x2 ;  /* 0x00000002ff0c7424 */ /* 0x000fe400078e00ff */
[----:B------:R-:W-:-:S07]  /*18550*/  IMAD.MOV.U32 R4, RZ, RZ, R14 ;  /* 0x000000ffff047224 */ /* 0x000fce00078e000e */
[----:B------:R-:W-:Y:S05]  /*18560*/  WARPSYNC.COLLECTIVE R15, `(.L_x_7774) ;  /* 0x000000000f087348 */ /* 0x000fea0003c00000 */
[----:B------:R0:W1:Y:S02]  /*18570*/  SHFL.IDX P6, R14, R13, R12, R11 ;  /* 0x0000000c0d0e7389 */ /* 0x00006400000c000b */
[----:B01----:R-:W-:Y:S01]  /*18580*/  ENDCOLLECTIVE ;  /* 0x000000000000791b */ /* 0x003fe20003800000 */
.L_x_7774:
        /* <DEDUP_REMOVED lines=13> */
.L_x_7775:
[----:B------:R-:W-:Y:S02]  /*18660*/  IMAD.MOV.U32 R5, RZ, RZ, R23 ;  /* 0x000000ffff057224 */ /* 0x000fe400078e0017 */
[----:B------:R-:W-:Y:S02]  /*18670*/  IMAD.MOV.U32 R13, RZ, RZ, R2 ;  /* 0x000000ffff0d7224 */ /* 0x000fe400078e0002 */
[----:B------:R-:W-:Y:S02]  /*18680*/  IMAD.MOV.U32 R12, RZ, RZ, 0x3 ;  /* 0x00000003ff0c7424 */ /* 0x000fe400078e00ff */
[----:B------:R-:W-:-:S07]  /*18690*/  IMAD.MOV.U32 R22, RZ, RZ, R14 ;  /* 0x000000ffff167224 */ /* 0x000fce00078e000e */
[----:B------:R-:W-:Y:S05]  /*186a0*/  WARPSYNC.COLLECTIVE R15, `(.L_x_7776) ;  /* 0x000000000f087348 */ /* 0x000fea0003c00000 */
[----:B------:R0:W1:Y:S02]  /*186b0*/  SHFL.IDX P6, R14, R13, R12, R11 ;  /* 0x0000000c0d0e7389 */ /* 0x00006400000c000b */
[----:B01----:R-:W-:Y:S01]  /*186c0*/  ENDCOLLECTIVE ;  /* 0x000000000000791b */ /* 0x003fe20003800000 */
.L_x_7776:
        /* <DEDUP_REMOVED lines=14> */
.L_x_7777:
[----:B------:R-:W-:Y:S02]  /*187b0*/  IMAD.MOV.U32 R5, RZ, RZ, R21 ;  /* 0x000000ffff057224 */ /* 0x000fe400078e0015 */
[----:B------:R-:W-:Y:S02]  /*187c0*/  IMAD.MOV.U32 R13, RZ, RZ, R2 ;  /* 0x000000ffff0d7224 */ /* 0x000fe400078e0002 */
[----:B------:R-:W-:Y:S02]  /*187d0*/  IMAD.MOV.U32 R12, RZ, RZ, 0x4 ;  /* 0x00000004ff0c7424 */ /* 0x000fe400078e00ff */
[----:B------:R-:W-:-:S07]  /*187e0*/  IMAD.MOV.U32 R20, RZ, RZ, R14 ;  /* 0x000000ffff147224 */ /* 0x000fce00078e000e */
[----:B------:R-:W-:Y:S05]  /*187f0*/  WARPSYNC.COLLECTIVE R15, `(.L_x_7778) ;  /* 0x000000000f087348 */ /* 0x000fea0003c00000 */
[----:B------:R0:W1:Y:S02]  /*18800*/  SHFL.IDX P6, R14, R13, R12, R11 ;  /* 0x0000000c0d0e7389 */ /* 0x00006400000c000b */
[----:B01----:R-:W-:Y:S01]  /*18810*/  ENDCOLLECTIVE ;  /* 0x000000000000791b */ /* 0x003fe20003800000 */
.L_x_7778:
        /* <DEDUP_REMOVED lines=14> */
.L_x_7779:
[----:B------:R-:W-:Y:S02]  /*18900*/  IMAD.MOV.U32 R5, RZ, RZ, R9 ;  /* 0x000000ffff057224 */ /* 0x000fe400078e0009 */
[----:B------:R-:W-:Y:S02]  /*18910*/  IMAD.MOV.U32 R9, RZ, RZ, RZ ;  /* 0x000000ffff097224 */ /* 0x000fe400078e00ff */
[----:B------:R-:W-:Y:S02]  /*18920*/  IMAD.MOV.U32 R13, RZ, RZ, R2 ;  /* 0x000000ffff0d7224 */ /* 0x000fe400078e0002 */
[----:B------:R-:W-:Y:S01]  /*18930*/  IMAD.MOV.U32 R12, RZ, RZ, 0x5 ;  /* 0x00000005ff0c7424 */ /* 0x000fe200078e00ff */
[----:B------:R-:W-:-:S07]  /*18940*/  MOV R24, R14 ;  /* 0x0000000e00187202 */ /* 0x000fce0000000f00 */
[----:B------:R-:W-:Y:S05]  /*18950*/  WARPSYNC.COLLECTIVE R15, `(.L_x_7780) ;  /* 0x000000000f087348 */ /* 0x000fea0003c00000 */
[----:B------:R0:W1:Y:S02]  /*18960*/  SHFL.IDX P6, R14, R13, R12, R11 ;  /* 0x0000000c0d0e7389 */ /* 0x00006400000c000b */
[----:B01----:R-:W-:Y:S01]  /*18970*/  ENDCOLLECTIVE ;  /* 0x000000000000791b */ /* 0x003fe20003800000 */
.L_x_7780:
        /* <DEDUP_REMOVED lines=14> */
.L_x_7781:
[----:B------:R-:W-:Y:S01]  /*18a60*/  IMAD.MOV.U32 R5, RZ, RZ, R19 ;  /* 0x000000ffff057224 */ /* 0x000fe200078e0013 */
[----:B------:R-:W-:Y:S01]  /*18a70*/  MOV R13, R2 ;  /* 0x00000002000d7202 */ /* 0x000fe20000000f00 */
[----:B------:R-:W-:Y:S02]  /*18a80*/  IMAD.MOV.U32 R12, RZ, RZ, 0x6 ;  /* 0x00000006ff0c7424 */ /* 0x000fe400078e00ff */
[----:B------:R-:W-:-:S07]  /*18a90*/  IMAD.MOV.U32 R4, RZ, RZ, R14 ;  /* 0x000000ffff047224 */ /* 0x000fce00078e000e */
[----:B------:R-:W-:Y:S05]  /*18aa0*/  WARPSYNC.COLLECTIVE R15, `(.L_x_7782) ;  /* 0x000000000f087348 */ /* 0x000fea0003c00000 */
[----:B------:R0:W1:Y:S02]  /*18ab0*/  SHFL.IDX P6, R14, R13, R12, R11 ;  /* 0x0000000c0d0e7389 */ /* 0x00006400000c000b */
[----:B01----:R-:W-:Y:S01]  /*18ac0*/  ENDCOLLECTIVE ;  /* 0x000000000000791b */ /* 0x003fe20003800000 */
.L_x_7782:
        /* <DEDUP_REMOVED lines=13> */
.L_x_7783:
[----:B------:R-:W-:Y:S02]  /*18ba0*/  IMAD.MOV.U32 R5, RZ, RZ, R25 ;  /* 0x000000ffff057224 */ /* 0x000fe400078e0019 */
[----:B------:R-:W-:Y:S02]  /*18bb0*/  IMAD.MOV.U32 R13, RZ, RZ, R2 ;  /* 0x000000ffff0d7224 */ /* 0x000fe400078e0002 */
[----:B------:R-:W-:Y:S02]  /*18bc0*/  IMAD.MOV.U32 R12, RZ, RZ, 0x7 ;  /* 0x00000007ff0c7424 */ /* 0x000fe400078e00ff */
[----:B------:R-:W-:-:S07]  /*18bd0*/  IMAD.MOV.U32 R30, RZ, RZ, R14 ;  /* 0x000000ffff1e7224 */ /* 0x000fce00078e000e */
[----:B------:R-:W-:Y:S05]  /*18be0*/  WARPSYNC.COLLECTIVE R15, `(.L_x_7784) ;  /* 0x000000000f087348 */ /* 0x000fea0003c00000 */
[----:B------:R0:W1:Y:S02]  /*18bf0*/  SHFL.IDX P6, R14, R13, R12, R11 ;  /* 0x0000000c0d0e7389 */ /* 0x00006400000c000b */
[----:B01----:R-:W-:Y:S01]  /*18c00*/  ENDCOLLECTIVE ;  /* 0x000000000000791b */ /* 0x003fe20003800000 */
.L_x_7784:
[----:B------:R-:W-:-:S04]  /*18c10*/  IMAD.MOV.U32 R4, RZ, RZ, R30 ;  /* 0x000000ffff047224 */ /* 0x000fc800078e001e */
[----:B------:R-:W-:-:S05]  /*18c20*/  IMAD.WIDE.U32 R4, R26, 0x2, R4 ;  /* 0x000000021a047825 */ /* 0x000fca00078e0004 */
[----:B------:R-:W-:Y:S01]  /*18c30*/  @!PT LDS RZ, [RZ] ;  /* 0x00000000fffff984 */ /* 0x000fe20000000800 */
[----:B------:R-:W-:Y:S01]  /*18c40*/  @!PT LDS RZ, [RZ] ;  /* 0x00000000fffff984 */ /* 0x000fe20000000800 */
[----:B------:R-:W-:Y:S01]  /*18c50*/  @!PT LDS RZ, [RZ] ;  /* 0x00000000fffff984 */ /* 0x000fe20000000800 */
[----:B------:R0:W-:Y:S01]  /*18c60*/  LDGSTS.E.BYPASS.LTC128B.128 [R3+0x3400], desc[UR48][R4.64], !P2 ;  /* 0x0340000004037fae */ /* 0x0001e2000d101d70 */
[----:B------:R-:W-:-:S03]  /*18c70*/  IMAD.MOV.U32 R13, RZ, RZ, R16 ;  /* 0x000000ffff0d7224 */ /* 0x000fc600078e0010 */
[----:B------:R0:W-:Y:S01]  /*18c80*/  LDGSTS.E.BYPASS.LTC128B.128 [R3+0x7400], desc[UR48][R4.64+0x80], !P3 ;  /* 0x0740008004037fae */ /* 0x0001e2000d901d70 */
[----:B------:R-:W-:-:S07]  /*18c90*/  MOV R2, R14 ;  /* 0x0000000e00027202 */ /* 0x000fce0000000f00 */
[----:B0-----:R-:W-:Y:S05]  /*18ca0*/  WARPSYNC.COLLECTIVE R15, `(.L_x_7785) ;  /* 0x000000000f087348 */ /* 0x001fea0003c00000 */
[----:B------:R1:W2:Y:S02]  /*18cb0*/  SHFL.IDX P6, R14, R13, R12, R11 ;  /* 0x0000000c0d0e7389 */ /* 0x0002a400000c000b */
[----:B012---:R-:W-:Y:S01]  /*18cc0*/  ENDCOLLECTIVE ;  /* 0x000000000000791b */ /* 0x007fe20003800000 */
.L_x_7785:
[----:B------:R-:W-:Y:S05]  /*18cd0*/  BRA `(.L_x_7786) ;  /* 0xffffffc000d07947 */ /* 0x000fea000383ffff */
.L_x_7680:
[----:B0-----:R0:W1:Y:S02]  /*18ce0*/  SYNCS.PHASECHK.TRANS64.TRYWAIT P0, [R7+URZ+0x28820], R9 ;  /* 0x02882009070075a7 */ /* 0x001064000800017f */
[----:B-1----:R-:W-:Y:S05]  /*18cf0*/  @!P0 NANOSLEEP.SYNCS 0x989680 ;  /* 0x009896800000895d */ /* 0x002fea0003900000 */
[----:B------:R-:W1:Y:S02]  /*18d00*/  @!P0 SYNCS.PHASECHK.TRANS64 P0, [R7+URZ+0x28820], R9 ;  /* 0x02882009070085a7 */ /* 0x000e64000800007f */
[----:B-1----:R-:W-:Y:S05]  /*18d10*/  @!P0 BRA `(.L_x_7680) ;  /* 0xfffffffc00f08947 */ /* 0x002fea000383ffff */
[----:B------:R-:W-:Y:S05]  /*18d20*/  BRA `(.L_x_7787) ;  /* 0xffffffc400447947 */ /* 0x000fea000383ffff */
.L_x_7681:
[----:B------:R-:W-:Y:S01]  /*18d30*/  BSSY B0, `(.L_x_7788) ;  /* 0x0000008000007945 */ /* 0x000fe20003800000 */
[----:B------:R-:W-:Y:S02]  /*18d40*/  IMAD.MOV.U32 R13, RZ, RZ, R17 ;  /* 0x000000ffff0d7224 */ /* 0x000fe400078e0011 */
[----:B------:R-:W-:Y:S02]  /*18d50*/  IMAD.MOV.U32 R12, RZ, RZ, RZ ;  /* 0x000000ffff0c7224 */ /* 0x000fe400078e00ff */
[----:B------:R-:W-:Y:S02]  /*18d60*/  IMAD.MOV.U32 R11, RZ, RZ, 0x1f ;  /* 0x0000001fff0b7424 */ /* 0x000fe400078e00ff */
[----:B------:R-:W-:-:S07]  /*18d70*/  IMAD.MOV.U32 R15, RZ, RZ, -0x1 ;  /* 0xffffffffff0f7424 */ /* 0x000fce00078e00ff */
[----:B0-2--5:R-:W-:Y:S05]  /*18d80*/  WARPSYNC.COLLECTIVE R15, `(.L_x_7789) ;  /* 0x000000000f087348 */ /* 0x025fea0003c00000 */
[----:B------:R1:W3:Y:S02]  /*18d90*/  SHFL.IDX P6, R14, R13, R12, R11 ;  /* 0x0000000c0d0e7389 */ /* 0x0002e400000c000b */
[----:B0123-5:R-:W-:Y:S01]  /*18da0*/  ENDCOLLECTIVE ;  /* 0x000000000000791b */ /* 0x02ffe20003800000 */
.L_x_7789:
[----:B------:R-:W-:Y:S05]  /*18db0*/  BSYNC B0 ;  /* 0x0000000000007941 */ /* 0x000fea0003800000 */
.L_x_7788:
[----:B------:R-:W-:Y:S05]  /*18dc0*/  BRA `(.L_x_7790) ;  /* 0xffffffc400287947 */ /* 0x000fea000383ffff */
.L_x_7682:
[----:B------:R-:W-:Y:S01]  /*18dd0*/  BSSY B0, `(.L_x_7791) ;  /* 0x0000006000007945 */ /* 0x000fe20003800000 */
[----:B------:R-:W-:-:S07]  /*18de0*/  IMAD.MOV.U32 R15, RZ, RZ, -0x1 ;  /* 0xffffffffff0f7424 */ /* 0x000fce00078e00ff */
[----:B012--5:R-:W-:Y:S05]  /*18df0*/  WARPSYNC.COLLECTIVE R15, `(.L_x_7792) ;  /* 0x000000000f0c7348 */ /* 0x027fea0003c00000 */
[----:B------:R-:W-:Y:S02]  /*18e00*/  ELECT P6, UR62, PT ;  /* 0x00000000003e782f */ /* 0x000fe400038c0000 */
[----:B------:R-:W-:Y:S01]  /*18e10*/  MOV R14, UR62 ;  /* 0x0000003e000e7c02 */ /* 0x000fe20008000f00 */
[----:B012--5:R-:W-:Y:S10]  /*18e20*/  ENDCOLLECTIVE ;  /* 0x000000000000791b */ /* 0x027ff40003800000 */
.L_x_7792:
[----:B------:R-:W-:Y:S05]  /*18e30*/  BSYNC B0 ;  /* 0x0000000000007941 */ /* 0x000fea0003800000 */
.L_x_7791:
[----:B------:R-:W-:Y:S05]  /*18e40*/  BRA `(.L_x_7793) ;  /* 0xffffffc4001c7947 */ /* 0x000fea000383ffff */
.L_x_7684:
[----:B---3--:R3:W4:Y:S02]  /*18e50*/  SYNCS.PHASECHK.TRANS64.TRYWAIT P1, [R5+URZ+0x28840], R2 ;  /* 0x02884002050075a7 */ /* 0x008724000802017f */
[----:B----4-:R-:W-:Y:S05]  /*18e60*/  @!P1 NANOSLEEP.SYNCS 0x989680 ;  /* 0x009896800000995d */ /* 0x010fea0003900000 */
[----:B------:R-:W4:Y:S02]  /*18e70*/  @!P1 SYNCS.PHASECHK.TRANS64 P1, [R5+URZ+0x28840], R2 ;  /* 0x02884002050095a7 */ /* 0x000f24000802007f */
[----:B----4-:R-:W-:Y:S05]  /*18e80*/  @!P1 BRA `(.L_x_7684) ;  /* 0xfffffffc00f09947 */ /* 0x010fea000383ffff */
[----:B------:R-:W-:Y:S05]  /*18e90*/  BRA `(.L_x_7794) ;  /* 0xffffffc4003c7947 */ /* 0x000fea000383ffff */
.L_x_7686:
[----:B0-----:R0:W4:Y:S02]  /*18ea0*/  SYNCS.PHASECHK.TRANS64.TRYWAIT P1, [R7+URZ+0x28840], R0 ;  /* 0x02884000070075a7 */ /* 0x001124000802017f */
[----:B----4-:R-:W-:Y:S05]  /*18eb0*/  @!P1 NANOSLEEP.SYNCS 0x989680 ;  /* 0x009896800000995d */ /* 0x010fea0003900000 */
[----:B------:R-:W4:Y:S02]  /*18ec0*/  @!P1 SYNCS.PHASECHK.TRANS64 P1, [R7+URZ+0x28840], R0 ;  /* 0x02884000070095a7 */ /* 0x000f24000802007f */
[----:B----4-:R-:W-:Y:S05]  /*18ed0*/  @!P1 BRA `(.L_x_7686) ;  /* 0xfffffffc00f09947 */ /* 0x010fea000383ffff */
[----:B------:R-:W-:Y:S05]  /*18ee0*/  BRA `(.L_x_7795) ;  /* 0xffffffc400487947 */ /* 0x000fea000383ffff */
.L_x_7688:
[----:B----4-:R4:W0:Y:S02]  /*18ef0*/  SYNCS.PHASECHK.TRANS64.TRYWAIT P1, [R5+URZ+0x28860], R2 ;  /* 0x02886002050075a7 */ /* 0x010824000802017f */
[----:B0-----:R-:W-:Y:S05]  /*18f00*/  @!P1 NANOSLEEP.SYNCS 0x989680 ;  /* 0x009896800000995d */ /* 0x001fea0003900000 */
[----:B------:R-:W0:Y:S02]  /*18f10*/  @!P1 SYNCS.PHASECHK.TRANS64 P1, [R5+URZ+0x28860], R2 ;  /* 0x02886002050095a7 */ /* 0x000e24000802007f */
[----:B0-----:R-:W-:Y:S05]  /*18f20*/  @!P1 BRA `(.L_x_7688) ;  /* 0xfffffffc00f09947 */ /* 0x001fea000383ffff */
[----:B------:R-:W-:Y:S05]  /*18f30*/  BRA `(.L_x_7796) ;  /* 0xffffffc400447947 */ /* 0x000fea000383ffff */
.L_x_7797:
        /* <DEDUP_REMOVED lines=12> */
.L_x_15991:


//--------------------- .text._ZN7cutlass13device_kernelIN5flash11enable_sm90INS1_16FlashAttnFwdSm90INS1_25CollectiveMainloopFwdSm90ILi2EN4cute5tupleIJNS5_1CILi1EEES8_S8_EEENS6_IJNS7_ILi128EEESA_SA_EEELi128ENS_6half_tEfNS_4arch4Sm90ELb0ELb1ELb1ELb1ELb1ELb0ELb0ELb1ELb1ELb1ELb1ELb0EEENS1_21CollectiveEpilogueFwdISB_S9_SC_SE_Li256ELb1ELb1ELb1ELb0EEENS1_36VarlenDynamicPersistentTileSchedulerILi128ELi128ELi256ELi128ELb1ELb1ELb1ELb1ELb0ELb1EEEEEEEEEvNT_6ParamsE --------------------------
	.section	.text._ZN7cutlass13device_kernelIN5flash11enable_sm90INS1_16FlashAttnFwdSm90INS1_25CollectiveMainloopFwdSm90ILi2EN4cute5tupleIJNS5_1CILi1EEES8_S8_EEENS6_IJNS7_ILi128EEESA_SA_EEELi128ENS_6half_tEfNS_4arch4Sm90ELb0ELb1ELb1ELb1ELb1ELb0ELb0ELb1ELb1ELb1ELb1ELb0EEENS1_21CollectiveEpilogueFwdISB_S9_SC_SE_Li256ELb1ELb1ELb1ELb0EEENS1_36VarlenDynamicPersistentTileSchedulerILi128ELi128ELi256ELi128ELb1ELb1ELb1ELb1ELb0ELb1EEEEEEEEEvNT_6ParamsE,"ax",@progbits
	.align	128
.text._ZN7cutlass13device_kernelIN5flash11enable_sm90INS1_16FlashAttnFwdSm90INS1_25CollectiveMainloopFwdSm90ILi2EN4cute5tupleIJNS5_1CILi1EEES8_S8_EEENS6_IJNS7_ILi128EEESA_SA_EEELi128ENS_6half_tEfNS_4arch4Sm90ELb0ELb1ELb1ELb1ELb1ELb0ELb0ELb1ELb1ELb1ELb1ELb0EEENS1_21CollectiveEpilogueFwdISB_S9_SC_SE_Li256ELb1ELb1ELb1ELb0EEENS1_36VarlenDynamicPersistentTileSchedulerILi128ELi128ELi256ELi128ELb1ELb1ELb1ELb1ELb0ELb1EEEEEEEEEvNT_6ParamsE:
        .type           _ZN7cutlass13device_kernelIN5flash11enable_sm90INS1_16FlashAttnFwdSm90INS1_25CollectiveMainloopFwdSm90ILi2EN4cute5tupleIJNS5_1CILi1EEES8_S8_EEENS6_IJNS7_ILi128EEESA_SA_EEELi128ENS_6half_tEfNS_4arch4Sm90ELb0ELb1ELb1ELb1ELb1ELb0ELb0ELb1ELb1ELb1ELb1ELb0EEENS1_21CollectiveEpilogueFwdISB_S9_SC_SE_Li256ELb1ELb1ELb1ELb0EEENS1_36VarlenDynamicPersistentTileSchedulerILi128ELi128ELi256ELi128ELb1ELb1ELb1ELb1ELb0ELb1EEEEEEEEEvNT_6ParamsE,@function
        .size           _ZN7cutlass13device_kernelIN5flash11enable_sm90INS1_16FlashAttnFwdSm90INS1_25CollectiveMainloopFwdSm90ILi2EN4cute5tupleIJNS5_1CILi1EEES8_S8_EEENS6_IJNS7_ILi128EEESA_SA_EEELi128ENS_6half_tEfNS_4arch4Sm90ELb0ELb1ELb1ELb1ELb1ELb0ELb0ELb1ELb1ELb1ELb1ELb0EEENS1_21CollectiveEpilogueFwdISB_S9_SC_SE_Li256ELb1ELb1ELb1ELb0EEENS1_36VarlenDynamicPersistentTileSchedulerILi128ELi128ELi256ELi128ELb1ELb1ELb1ELb1ELb0ELb1EEEEEEEEEvNT_6ParamsE,(.L_x_15992 - _ZN7cutlass13device_kernelIN5flash11enable_sm90INS1_16FlashAttnFwdSm90INS1_25CollectiveMainloopFwdSm90ILi2EN4cute5tupleIJNS5_1CILi1EEES8_S8_EEENS6_IJNS7_ILi128EEESA_SA_EEELi128ENS_6half_tEfNS_4arch4Sm90ELb0ELb1ELb1ELb1ELb1ELb0ELb0ELb1ELb1ELb1ELb1ELb0EEENS1_21CollectiveEpilogueFwdISB_S9_SC_SE_Li256ELb1ELb1ELb1ELb0EEENS1_36VarlenDynamicPersistentTileSchedulerILi128ELi128ELi256ELi128ELb1ELb1ELb1ELb1ELb0ELb1EEEEEEEEEvNT_6ParamsE)
        .other          _ZN7cutlass13device_kernelIN5flash11enable_sm90INS1_16FlashAttnFwdSm90INS1_25CollectiveMainloopFwdSm90ILi2EN4cute5tupleIJNS5_1CILi1EEES8_S8_EEENS6_IJNS7_ILi128EEESA_SA_EEELi128ENS_6half_tEfNS_4arch4Sm90ELb0ELb1ELb1ELb1ELb1ELb0ELb0ELb1ELb1ELb1ELb1ELb0EEENS1_21CollectiveEpilogueFwdISB_S9_SC_SE_Li256ELb1ELb1ELb1ELb0EEENS1_36VarlenDynamicPersistentTileSchedulerILi128ELi128ELi256ELi128ELb1ELb1ELb1ELb1ELb0ELb1EEEEEEEEEvNT_6ParamsE,@"STO_CUDA_ENTRY STV_DEFAULT"
_ZN7cutlass13device_kernelIN5flash11enable_sm90INS1_16FlashAttnFwdSm90INS1_25CollectiveMainloopFwdSm90ILi2EN4cute5tupleIJNS5_1CILi1EEES8_S8_EEENS6_IJNS7_ILi128EEESA_SA_EEELi128ENS_6half_tEfNS_4arch4Sm90ELb0ELb1ELb1ELb1ELb1ELb0ELb0ELb1ELb1ELb1ELb1ELb0EEENS1_21CollectiveEpilogueFwdISB_S9_SC_SE_Li256ELb1ELb1ELb1ELb0EEENS1_36VarlenDynamicPersistentTileSchedulerILi128ELi128ELi256ELi128ELb1ELb1ELb1ELb1ELb0ELb1EEEEEEEEEvNT_6ParamsE:
        /* <DEDUP_REMOVED lines=8> */
[----:B------:R-:W0:Y:S04]  /*0080*/  SHFL.IDX PT, R3, R2, RZ, 0x1f ;  /* 0x00001fff02037589 */ /* 0x000e2800000e0000 */
[----:B------:R-:W1:Y:S01]  /*0090*/  SHFL.IDX PT, R4, R4, RZ, 0x1f ;  /* 0x00001fff04047589 */ /* 0x000e6200000e0000 */
[C---:B0-----:R-:W-:Y:S02]  /*00a0*/  ISETP.NE.OR P0, PT, R3.reuse, RZ, !P0 ;  /* 0x000000ff0300720c */ /* 0x041fe40004705670 */
[----:B------:R-:W-:-:S11]  /*00b0*/  ISETP.NE.AND P1, PT, R3, RZ, PT ;  /* 0x000000ff0300720c */ /* 0x000fd60003f25270 */
[----:B------:R-:W-:Y:S01]  /*00c0*/  VOTEU.ALL UP0, P0 ;  /* 0x00000000003f7886 */ /* 0x000fe20000000000 */
[----:B------:R-:W-:-:S04]  /*00d0*/  VOTEU.ALL UP1, P0 ;  /* 0x00000000003f7886 */ /* 0x000fc80000020000 */
[----:B------:R-:W0:Y:S01]  /*00e0*/  @!UP0 S2UR UR8, SR_CgaCtaId ;  /* 0x00000000000889c3 */ /* 0x000e220000008800 */
[----:B------:R-:W-:Y:S01]  /*00f0*/  @!UP0 UMOV UR6, 0x400 ;  /* 0x0000040000068882 */ /* 0x000fe20000000000 */
[----:B------:R-:W-:-:S04]  /*0100*/  @!UP0 UIADD3 UR4, -UR4, 0x100000, URZ ;  /* 0x0010000004048890 */ /* 0x000fc8000fffe13f */
[----:B------:R-:W-:Y:S02]  /*0110*/  @!UP0 USHF.L.U32 UR5, UR4, 0xb, URZ ;  /* 0x0000000b04058899 */ /* 0x000fe4000800063f */
[----:B------:R-:W-:Y:S02]  /*0120*/  @!UP0 USHF.L.U32 UR4, UR4, 0x1, URZ ;  /* 0x0000000104048899 */ /* 0x000fe4000800063f */
[----:B0-----:R-:W-:Y:S02]  /*0130*/  @!UP0 ULEA UR8, UR8, UR6, 0x18 ;  /* 0x0000000608088291 */ /* 0x001fe4000f8ec03f */
        /* <DEDUP_REMOVED lines=25> */
.L_x_7798:
        /* <DEDUP_REMOVED lines=22> */
.L_x_7799:
        /* <DEDUP_REMOVED lines=18> */
.L_x_7800:
        /* <DEDUP_REMOVED lines=22> */
.L_x_7801:
        /* <DEDUP_REMOVED lines=23> */
.L_x_7802:
        /* <DEDUP_REMOVED lines=10> */
.L_x_7804:
[----:B------:R-:W-:-:S08]  /*08c0*/  NOP ;  /* 0x0000000000007918 */ /* 0x000fd00000000000 */
[----:B------:R-:W1:Y:S02]  /*08d0*/  USETMAXREG.TRY_ALLOC.CTAPOOL UP0, 0xe8 ;  /* 0x000000e8000079c8 */ /* 0x000e640008000600 */
[----:B-1----:R-:W-:-:S13]  /*08e0*/  PLOP3.LUT P0, PT, PT, PT, UP0, 0x80, 0x0 ;  /* 0x000000000000781c */ /* 0x002fda0003f0f008 */
[----:B------:R-:W-:Y:S05]  /*08f0*/  @!P0 BRA `(.L_x_7804) ;  /* 0xfffffffc00f08947 */ /* 0x000fea000383ffff */
[----:B------:R-:W-:Y:S01]  /*0900*/  LOP3.LUT R2, R0, 0xffffff80, RZ, 0xc0, !PT ;  /* 0xffffff8000027812 */ /* 0x000fe200078ec0ff */
[----:B------:R-:W1:Y:S08]  /*0910*/  S2UR UR5, SR_CgaCtaId ;  /* 0x00000000000579c3 */ /* 0x000e700000008800 */
[----:B------:R-:W-:Y:S06]  /*0920*/  BAR.ARV 0x8, 0x180 ;  /* 0x0206000000007b1d */ /* 0x000fec0000002000 */
[----:B------:R-:W-:Y:S01]  /*0930*/  ISETP.NE.AND P0, PT, R2, 0x80, PT ;  /* 0x000000800200780c */ /* 0x000fe20003f05270 */
[----:B------:R-:W-:-:S12]  /*0940*/  UMOV UR4, 0x400 ;  /* 0x0000040000047882 */ /* 0x000fd80000000000 */
[----:B------:R-:W-:Y:S06]  /*0950*/  @!P0 BAR.ARV 0x9, 0x100 ;  /* 0x0244000000008b1d */ /* 0x000fec0000002000 */
[----:B-1----:R-:W-:Y:S02]  /*0960*/  ULEA UR4, UR5, UR4, 0x18 ;  /* 0x0000000405047291 */ /* 0x002fe4000f8ec03f */
[----:B------:R-:W-:Y:S07]  /*0970*/  BAR.SYNC.DEFER_BLOCKING 0x5, 0x180 ;  /* 0x0146000000007b1d */ /* 0x000fee0000010000 */
[----:B------:R-:W1:Y:S01]  /*0980*/  LDS.128 R12, [UR4+0x288d0] ;  /* 0x0288d004ff0c7984 */ /* 0x000e620008000c00 */
[----:B------:R-:W-:Y:S01]  /*0990*/  ULDC UR4, c[0x0][0xc3c] ;  /* 0x00030f0000047ab9 */ /* 0x000fe20000000800 */
[----:B------:R-:W-:Y:S06]  /*09a0*/  BAR.ARV 0x4, 0x180 ;  /* 0x0106000000007b1d */ /* 0x000fec0000002000 */
[----:B-1----:R-:W-:-:S13]  /*09b0*/  ISETP.GE.AND P0, PT, R15, UR4, PT ;  /* 0x000000040f007c0c */ /* 0x002fda000bf06270 */
[----:B------:R-:W-:Y:S05]  /*09c0*/  @P0 EXIT ;  /* 0x000000000000094d */ /* 0x000fea0003800000 */
[----:B0-----:R-:W2:Y:S01]  /*09d0*/  LDL R3, [R1+0x18] ;  /* 0x0000180001037983 */ /* 0x001ea20000100800 */
[----:B------:R-:W-:Y:S01]  /*09e0*/  VIADD R223, R0, 0xffffff80 ;  /* 0xffffff8000df7836 */ /* 0x000fe20000000000 */
[----:B------:R-:W-:Y:S01]  /*09f0*/  R2UR UR6, R13 ;  /* 0x000000000d0672ca */ /* 0x000fe200000e0000 */
[----:B------:R-:W-:Y:S01]  /*0a00*/  UMOV UR39, URZ ;  /* 0x0000003f00277c82 */ /* 0x000fe20008000000 */
[----:B------:R-:W-:Y:S01]  /*0a10*/  R2UR UR5, R14 ;  /* 0x000000000e0572ca */ /* 0x000fe200000e0000 */
[----:B------:R-:W-:Y:S01]  /*0a20*/  UMOV UR38, URZ ;  /* 0x0000003f00267c82 */ /* 0x000fe20008000000 */
[----:B------:R-:W-:Y:S02]  /*0a30*/  SHF.R.S32.HI R0, RZ, 0x1f, R223 ;  /* 0x0000001fff007819 */ /* 0x000fe400000114df */
[----:B------:R-:W-:Y:S02]  /*0a40*/  R2UR UR7, R15 ;  /* 0x000000000f0772ca */ /* 0x000fe400000e0000 */
[----:B------:R-:W-:-:S02]  /*0a50*/  LEA.HI R2, R0, R223, RZ, 0x7 ;  /* 0x000000df00027211 */ /* 0x000fc400078f38ff */
[----:B------:R-:W-:Y:S02]  /*0a60*/  LEA.HI R4, R0, R223, RZ, 0x5 ;  /* 0x000000df00047211 */ /* 0x000fe400078f28ff */
[----:B------:R-:W-:Y:S02]  /*0a70*/  LOP3.LUT R200, R2, 0xffffff80, RZ, 0xc0, !PT ;  /* 0xffffff8002c87812 */ /* 0x000fe400078ec0ff */
[----:B------:R-:W-:Y:S01]  /*0a80*/  SHF.R.S32.HI R217, RZ, 0x7, R2 ;  /* 0x00000007ffd97819 */ /* 0x000fe20000011402 */
[----:B------:R-:W-:Y:S02]  /*0a90*/  IMAD.SHL.U32 R5, R4, 0x20, RZ ;  /* 0x0000002004057824 */ /* 0x000fe400078e00ff */
[----:B------:R-:W-:Y:S01]  /*0aa0*/  IMAD.IADD R200, R223, 0x1, -R200 ;  /* 0x00000001dfc87824 */ /* 0x000fe200078e0ac8 */
[----:B------:R-:W-:Y:S02]  /*0ab0*/  LEA.HI R2, R2, R217, RZ, 0x1 ;  /* 0x000000d902027211 */ /* 0x000fe400078f08ff */
[----:B------:R-:W-:-:S02]  /*0ac0*/  LOP3.LUT R5, R5, 0xfffffc00, RZ, 0xc0, !PT ;  /* 0xfffffc0005057812 */ /* 0x000fc400078ec0ff */
[----:B------:R-:W-:Y:S02]  /*0ad0*/  SHF.R.S32.HI R7, RZ, 0x1f, R200 ;  /* 0x0000001fff077819 */ /* 0x000fe400000114c8 */
[----:B------:R-:W-:Y:S02]  /*0ae0*/  LOP3.LUT R2, R2, 0x3fffffe, RZ, 0xc0, !PT ;  /* 0x03fffffe02027812 */ /* 0x000fe400078ec0ff */
[CC--:B------:R-:W-:Y:S02]  /*0af0*/  LEA.HI R8, R7.reuse, R200.reuse, RZ, 0x2 ;  /* 0x000000c807087211 */ /* 0x0c0fe400078f10ff */
[----:B------:R-:W-:Y:S01]  /*0b00*/  LEA.HI R7, R7, R200, RZ, 0x5 ;  /* 0x000000c807077211 */ /* 0x000fe200078f28ff */
[----:B------:R-:W-:Y:S01]  /*0b10*/  IMAD.IADD R2, R217, 0x1, -R2 ;  /* 0x00000001d9027824 */ /* 0x000fe200078e0a02 */
[--C-:B------:R-:W-:Y:S02]  /*0b20*/  SHF.R.S32.HI R9, RZ, 0x2, R8.reuse ;  /* 0x00000002ff097819 */ /* 0x100fe40000011408 */
[----:B------:R-:W-:-:S02]  /*0b30*/  SHF.R.S32.HI R10, RZ, 0x1f, R8 ;  /* 0x0000001fff0a7819 */ /* 0x000fc40000011408 */
[----:B------:R-:W-:Y:S02]  /*0b40*/  SHF.R.S32.HI R7, RZ, 0x5, R7 ;  /* 0x00000005ff077819 */ /* 0x000fe40000011407 */
[----:B------:R-:W-:-:S04]  /*0b50*/  LEA.HI R10, R10, R9, RZ, 0x3 ;  /* 0x000000090a0a7211 */ /* 0x000fc800078f18ff */
[----:B------:R-:W-:-:S05]  /*0b60*/  LOP3.LUT R10, R10, 0xfffffff8, RZ, 0xc0, !PT ;  /* 0xfffffff80a0a7812 */ /* 0x000fca00078ec0ff */
[----:B------:R-:W-:-:S04]  /*0b70*/  IMAD.IADD R10, R9, 0x1, -R10 ;  /* 0x00000001090a7824 */ /* 0x000fc800078e0a0a */
[----:B------:R-:W-:-:S04]  /*0b80*/  IMAD R7, R7, 0x10, R10 ;  /* 0x0000001007077824 */ /* 0x000fc800078e020a */
[----:B------:R-:W-:Y:S01]  /*0b90*/  IMAD R218, R2, 0x40, R7 ;  /* 0x0000004002da7824 */ /* 0x000fe200078e0207 */
[----:B--2---:R-:W-:Y:S02]  /*0ba0*/  R2UR UR4, R3 ;  /* 0x00000000030472ca */ /* 0x004fe400000e0000 */
[----:B------:R-:W-:-:S04]  /*0bb0*/  LEA.HI R3, R0, R223, RZ, 0x4 ;  /* 0x000000df00037211 */ /* 0x000fc800078f20ff */
[----:B------:R-:W-:Y:S02]  /*0bc0*/  SHF.R.S32.HI R6, RZ, 0x4, R3 ;  /* 0x00000004ff067819 */ /* 0x000fe40000011403 */
[C---:B------:R-:W-:Y:S02]  /*0bd0*/  LOP3.LUT R4, R3.reuse, 0x3fffff0, RZ, 0xc0, !PT ;  /* 0x03fffff003047812 */ /* 0x040fe400078ec0ff */
[----:B------:R-:W-:-:S03]  /*0be0*/  LEA.HI R3, R3, R6, RZ, 0x1 ;  /* 0x0000000603037211 */ /* 0x000fc600078f08ff */
[----:B------:R-:W-:Y:S01]  /*0bf0*/  IMAD.IADD R4, R223, 0x1, -R4 ;  /* 0x00000001df047824 */ /* 0x000fe200078e0a04 */
[----:B------:R-:W-:Y:S01]  /*0c00*/  LOP3.LUT R3, R3, 0x1ffffffe, RZ, 0xc0, !PT ;  /* 0x1ffffffe03037812 */ /* 0x000fe200078ec0ff */
[----:B------:R-:W-:Y:S02]  /*0c10*/  ULOP3.LUT UR8, UR4, 0x1, URZ, 0xfc, !UPT ;  /* 0x0000000104087892 */ /* 0x000fe4000f8efc3f */
[----:B------:R-:W-:Y:S01]  /*0c20*/  IMAD R4, R4, 0x40, R5 ;  /* 0x0000004004047824 */ /* 0x000fe200078e0205 */
[-C--:B------:R-:W-:Y:S01]  /*0c30*/  LEA.HI R5, R0, R223.reuse, RZ, 0x2 ;  /* 0x000000df00057211 */ /* 0x080fe200078f10ff */
[----:B------:R-:W-:Y:S01]  /*0c40*/  IMAD.IADD R3, R6, 0x1, -R3 ;  /* 0x0000000106037824 */ /* 0x000fe200078e0a03 */
[----:B------:R-:W-:Y:S01]  /*0c50*/  LEA.HI R0, R0, R223, RZ, 0x3 ;  /* 0x000000df00007211 */ /* 0x000fe200078f18ff */
[----:B------:R-:W-:Y:S01]  /*0c60*/  UMOV UR4, URZ ;  /* 0x0000003f00047c82 */ /* 0x000fe20008000000 */
[----:B------:R-:W-:Y:S02]  /*0c70*/  IMAD.U32 R220, RZ, RZ, UR8 ;  /* 0x00000008ffdc7e24 */ /* 0x000fe4000f8e00ff */
[----:B------:R-:W-:Y:S01]  /*0c80*/  IMAD R219, R3, 0x8, R4 ;  /* 0x0000000803db7824 */ /* 0x000fe200078e0204 */
[----:B------:R-:W-:Y:S01]  /*0c90*/  LOP3.LUT R4, R5, 0xfffffffc, RZ, 0xc0, !PT ;  /* 0xfffffffc05047812 */ /* 0x000fe200078ec0ff */
[----:B------:R-:W-:Y:S01]  /*0ca0*/  IMAD.U32 R199, RZ, RZ, UR4 ;  /* 0x00000004ffc77e24 */ /* 0x000fe2000f8e00ff */
[----:B------:R-:W-:-:S02]  /*0cb0*/  LOP3.LUT R22, R0, 0xfffffff8, RZ, 0xc0, !PT ;  /* 0xfffffff800167812 */ /* 0x000fc400078ec0ff */
[----:B------:R-:W-:Y:S01]  /*0cc0*/  LOP3.LUT R5, R8, 0x7ffffffc, RZ, 0xc0, !PT ;  /* 0x7ffffffc08057812 */ /* 0x000fe200078ec0ff */
[C---:B------:R-:W-:Y:S01]  /*0cd0*/  IMAD.IADD R4, R223.reuse, 0x1, -R4 ;  /* 0x00000001df047824 */ /* 0x040fe200078e0a04 */
[----:B------:R-:W-:Y:S01]  /*0ce0*/  SHF.R.S32.HI R198, RZ, 0x3, R0 ;  /* 0x00000003ffc67819 */ /* 0x000fe20000011400 */
[----:B------:R-:W-:Y:S02]  /*0cf0*/  IMAD.IADD R22, R223, 0x1, -R22 ;  /* 0x00000001df167824 */ /* 0x000fe400078e0a16 */
[----:B------:R-:W-:Y:S01]  /*0d00*/  IMAD.IADD R5, R200, 0x1, -R5 ;  /* 0x00000001c8057824 */ /* 0x000fe200078e0a05 */
[----:B------:R-:W-:Y:S01]  /*0d10*/  LEA.HI R3, R4, R4, RZ, 0x1 ;  /* 0x0000000404037211 */ /* 0x000fe200078f08ff */
[----:B------:R-:W-:Y:S02]  /*0d20*/  IMAD.SHL.U32 R18, R22, 0x8, RZ ;  /* 0x0000000816127824 */ /* 0x000fe400078e00ff */
[----:B------:R-:W-:Y:S01]  /*0d30*/  IMAD.SHL.U32 R16, R5, 0x2, RZ ;  /* 0x0000000205107824 */ /* 0x000fe200078e00ff */
[----:B------:R-:W-:Y:S01]  /*0d40*/  LOP3.LUT R3, R3, 0x1ffffffe, RZ, 0xc0, !PT ;  /* 0x1ffffffe03037812 */ /* 0x000fe200078ec0ff */
[----:B------:R-:W-:Y:S01]  /*0d50*/  VIADD R19, R18, 0x40 ;  /* 0x0000004012137836 */ /* 0x000fe20000000000 */
        /* <DEDUP_REMOVED lines=31> */
[----:B------:R-:W-:Y:S01]  /*0f50*/  IMAD.IADD R3, R4, 0x1, -R3 ;  /* 0x0000000104037824 */ /* 0x000fe200078e0a03 */
[----:B------:R-:W-:-:S02]  /*0f60*/  SHF.R.S32.HI R202, RZ, 0x1f, R184 ;  /* 0x0000001fffca7819 */ /* 0x000fc400000114b8 */
[----:B------:R-:W-:Y:S01]  /*0f70*/  SHF.R.S32.HI R201, RZ, 0x1f, R23 ;  /* 0x0000001fffc97819 */ /* 0x000fe20000011417 */
[----:B------:R-:W-:-:S07]  /*0f80*/  IMAD R17, R3, 0x8, R218 ;  /* 0x0000000803117824 */ /* 0x000fce00078e02da */
.L_x_7916:
        /* <DEDUP_REMOVED lines=11> */
[----:B0-23--:R-:W-:Y:S02]  /*1040*/  IMAD.U32 R2, RZ, RZ, UR8 ;  /* 0x00000008ff027e24 */ /* 0x00dfe4000f8e00ff */
[----:B------:R-:W-:Y:S01]  /*1050*/  IMAD.U32 R3, RZ, RZ, UR9 ;  /* 0x00000009ff037e24 */ /* 0x000fe2000f8e00ff */
[----:B------:R-:W-:Y:S02]  /*1060*/  @UP1 ULDC.64 UR8, c[0x0][0xa18] ;  /* 0x0002860000081ab9 */ /* 0x000fe40000000a00 */
[----:B------:R-:W-:Y:S02]  /*1070*/  @UP1 UIMAD.WIDE UR8, UR7, 0x4, UR8 ;  /* 0x00000004070818a5 */ /* 0x000fe4000f8e0208 */
[----:B------:R-:W2:Y:S04]  /*1080*/  @P0 LDG.E R2, desc[UR36][R2.64] ;  /* 0x0000002402020981 */ /* 0x000ea8000c1e1900 */
[----:B------:R-:W-:-:S02]  /*1090*/  IMAD.U32 R4, RZ, RZ, UR8 ;  /* 0x00000008ff047e24 */ /* 0x000fc4000f8e00ff */
[----:B----4-:R-:W-:Y:S01]  /*10a0*/  IMAD.U32 R5, RZ, RZ, UR9 ;  /* 0x00000009ff057e24 */ /* 0x010fe2000f8e00ff */
[----:B------:R-:W-:-:S04]  /*10b0*/  ULDC.64 UR8, c[0x0][0x418] ;  /* 0x0001060000087ab9 */ /* 0x000fc80000000a00 */
[----:B------:R-:W3:Y:S01]  /*10c0*/  @P2 LDG.E R4, desc[UR36][R4.64] ;  /* 0x0000002404042981 */ /* 0x000ee2000c1e1900 */
[----:B------:R-:W-:Y:S01]  /*10d0*/  UISETP.NE.U32.AND UP0, UPT, UR8, URZ, UPT ;  /* 0x0000003f0800728c */ /* 0x000fe2000bf05070 */
[----:B------:R-:W-:Y:S01]  /*10e0*/  UMOV UR41, URZ ;  /* 0x0000003f00297c82 */ /* 0x000fe20008000000 */
[----:B------:R-:W-:Y:S02]  /*10f0*/  ULOP3.LUT UR56, UR5, 0xffff, URZ, 0xc0, !UPT ;  /* 0x0000ffff05387892 */ /* 0x000fe4000f8ec03f */
[----:B------:R-:W-:-:S03]  /*1100*/  UISETP.NE.AND.EX UP0, UPT, UR9, URZ, UPT, UP0 ;  /* 0x0000003f0900728c */ /* 0x000fc6000bf05300 */
[----:B------:R-:W-:Y:S01]  /*1110*/  ULDC.64 UR8, c[0x0][0xa20] ;  /* 0x0002880000087ab9 */ /* 0x000fe20000000a00 */
[----:B------:R-:W-:Y:S01]  /*1120*/  USEL UR4, UR4, 0x1, UP0 ;  /* 0x0000000104047887 */ /* 0x000fe20008000000 */
[----:B------:R-:W-:Y:S01]  /*1130*/  ISETP.NE.U32.AND P1, PT, RZ, UR8, PT ;  /* 0x00000008ff007c0c */ /* 0x000fe2000bf25070 */
[----:B------:R-:W-:Y:S02]  /*1140*/  ULDC UR8, c[0x0][0x2f0] ;  /* 0x0000bc0000087ab9 */ /* 0x000fe40000000800 */
[----:B------:R-:W-:Y:S01]  /*1150*/  UIMAD UR4, UR4, UR8, URZ ;  /* 0x00000008040472a4 */ /* 0x000fe2000f8e023f */
[----:B------:R-:W-:Y:S02]  /*1160*/  ISETP.NE.AND.EX P1, PT, RZ, UR9, PT, P1 ;  /* 0x00000009ff007c0c */ /* 0x000fe4000bf25310 */
[----:B--2---:R-:W-:Y:S02]  /*1170*/  @P0 R2UR UR41, R2 ;  /* 0x00000000022902ca */ /* 0x004fe400000e0000 */
[----:B---3--:R-:W-:Y:S01]  /*1180*/  @P2 R2UR UR42, R4 ;  /* 0x00000000042a22ca */ /* 0x008fe200000e0000 */
[----:B-1---5:R-:W-:-:S14]  /*1190*/  @P2 BRA `(.L_x_7805) ;  /* 0x0000000000382947 */ /* 0x022fdc0003800000 */
        /* <DEDUP_REMOVED lines=14> */
.L_x_7805:
[----:B------:R-:W-:Y:S01]  /*1280*/  UMOV UR58, UR7 ;  /* 0x00000007003a7c82 */ /* 0x000fe20008000000 */
        /* <DEDUP_REMOVED lines=8> */
.L_x_7806:
        /* <DEDUP_REMOVED lines=13> */
.L_x_7807:
[----:B------:R-:W-:Y:S01]  /*13e0*/  ULDC UR7, c[0x0][0x448] ;  /* 0x0001120000077ab9 */ /* 0x000fe20000000800 */
[----:B------:R-:W-:Y:S02]  /*13f0*/  USHF.L.U32 UR47, UR6, 0x7, URZ ;  /* 0x00000007062f7899 */ /* 0x000fe4000800063f */
[----:B------:R-:W-:Y:S02]  /*1400*/  UISETP.NE.AND UP0, UPT, UR7, 0x1, UPT ;  /* 0x000000010700788c */ /* 0x000fe4000bf05270 */
[----:B------:R-:W-:Y:S01]  /*1410*/  UIADD3 UR10, UR47, 0x7f, URZ ;  /* 0x0000007f2f0a7890 */ /* 0x000fe2000fffe03f */
[----:B------:R-:W-:Y:S01]  /*1420*/  ULDC.64 UR6, c[0x0][0x9e0] ;  /* 0x0002780000067ab9 */ /* 0x000fe20000000a00 */
[----:B------:R-:W-:Y:S02]  /*1430*/  UP2UR UR51, UPR, URZ, 0x1 ;  /* 0x000000013f337883 */ /* 0x000fe40008000000 */
[----:B------:R-:W-:-:S05]  /*1440*/  UIADD3 UR41, -UR41, UR4, URZ ;  /* 0x0000000429297290 */ /* 0x000fca000fffe13f */
[----:B------:R-:W-:Y:S01]  /*1450*/  @UP0 ULDC UR8, c[0x0][0x44c] ;  /* 0x0001130000080ab9 */ /* 0x000fe20000000800 */
[----:B------:R-:W-:Y:S01]  /*1460*/  @UP0 ULDC UR11, c[0x0][0x450] ;  /* 0x00011400000b0ab9 */ /* 0x000fe20000000800 */
[----:B------:R-:W-:Y:S02]  /*1470*/  UIMAD.WIDE.U32 UR8, UR10, UR8, URZ ;  /* 0x000000080a0872a5 */ /* 0x000fe4000f8e003f */
        /* <DEDUP_REMOVED lines=18> */
.L_x_7809:
[----:B------:R-:W-:-:S11]  /*15a0*/  UISETP.NE.AND UP0, UPT, UR7, 0x1, UPT ;  /* 0x000000010700788c */ /* 0x000fd6000bf05270 */
[----:B------:R-:W-:Y:S02]  /*15b0*/  @UP0 ULDC.64 UR10, c[0x0][0x9e8] ;  /* 0x00027a00000a0ab9 */ /* 0x000fe40000000a00 */
[----:B------:R-:W-:-:S04]  /*15c0*/  UIMAD.WIDE.U32 UR8, UR4, UR10, URZ ;  /* 0x0000000a040872a5 */ /* 0x000fc8000f8e003f */
[----:B------:R-:W-:-:S12]  /*15d0*/  @UP0 USHF.R.U32.HI UR4, URZ, UR11, UR9 ;  /* 0x0000000b3f040299 */ /* 0x000fd80008011609 */
.L_x_7810:
[----:B------:R-:W-:-:S04]  /*15e0*/  UIMAD UR4, UR4, UR7, UR7 ;  /* 0x00000007040472a4 */ /* 0x000fc8000f8e0207 */
[----:B------:R-:W-:-:S04]  /*15f0*/  UISETP.LT.AND UP0, UPT, UR6, UR4, UPT ;  /* 0x000000040600728c */ /* 0x000fc8000bf01270 */
[----:B------:R-:W-:-:S12]  /*1600*/  USEL UR6, UR6, UR4, UP0 ;  /* 0x0000000406067287 */ /* 0x000fd80008000000 */
.L_x_7808:
[----:B------:R-:W-:Y:S02]  /*1610*/  UISETP.NE.AND UP0, UPT, UR51, URZ, UPT ;  /* 0x0000003f3300728c */ /* 0x000fe4000bf05270 */
[----:B------:R-:W-:Y:S02]  /*1620*/  UIADD3 UR4, UR41, 0x7f, URZ ;  /* 0x0000007f29047890 */ /* 0x000fe4000fffe03f */
[----:B------:R-:W-:Y:S02]  /*1630*/  UIADD3 UR10, UR6, 0x7f, URZ ;  /* 0x0000007f060a7890 */ /* 0x000fe4000fffe03f */
[----:B------:R-:W-:Y:S02]  /*1640*/  UISETP.GE.AND UP1, UPT, UR7, 0x1, UPT ;  /* 0x000000010700788c */ /* 0x000fe4000bf26270 */
[----:B------:R-:W-:Y:S02]  /*1650*/  USHF.R.S32.HI UR6, URZ, 0x1f, UR4 ;  /* 0x0000001f3f067899 */ /* 0x000fe40008011404 */
[----:B------:R-:W-:Y:S01]  /*1660*/  USHF.R.S32.HI UR11, URZ, 0x1f, UR10 ;  /* 0x0000001f3f0b7899 */ /* 0x000fe2000801140a */
[----:B------:R-:W-:Y:S01]  /*1670*/  @UP0 ULDC UR8, c[0x0][0x44c] ;  /* 0x0001130000080ab9 */ /* 0x000fe20000000800 */
[----:B------:R-:W-:Y:S01]  /*1680*/  ULEA.HI UR6, UR6, UR4, URZ, 0x7 ;  /* 0x0000000406067291 */ /* 0x000fe2000f8f383f */
[----:B------:R-:W-:Y:S01]  /*1690*/  PLOP3.LUT P0, PT, PT, PT, UP1, 0x40, 0x0 ;  /* 0x000000000000781c */ /* 0x000fe20003f0e818 */
[----:B------:R-:W-:-:S02]  /*16a0*/  UIMAD.WIDE.U32 UR8, UR47, UR8, URZ ;  /* 0x000000082f0872a5 */ /* 0x000fc4000f8e003f */
[----:B------:R-:W-:Y:S01]  /*16b0*/  ULEA.HI UR11, UR11, UR10, URZ, 0x7 ;  /* 0x0000000a0b0b7291 */ /* 0x000fe2000f8f383f */
[----:B------:R-:W-:Y:S01]  /*16c0*/  @UP0 ULDC UR13, c[0x0][0x450] ;  /* 0x00011400000d0ab9 */ /* 0x000fe20000000800 */
[----:B------:R-:W-:Y:S01]  /*16d0*/  UMOV UR12, UR47 ;  /* 0x0000002f000c7c82 */ /* 0x000fe20008000000 */
[----:B------:R-:W-:Y:S02]  /*16e0*/  UIADD3 UR43, UR41, -UR42, URZ ;  /* 0x8000002a292b7290 */ /* 0x000fe4000fffe03f */
[----:B------:R-:W-:Y:S02]  /*16f0*/  USHF.R.S32.HI UR6, URZ, 0x7, UR6 ;  /* 0x000000073f067899 */ /* 0x000fe40008011406 */
[----:B------:R-:W-:Y:S02]  /*1700*/  USHF.R.S32.HI UR11, URZ, 0x7, UR11 ;  /* 0x000000073f0b7899 */ /* 0x000fe4000801140b */
[----:B------:R-:W-:Y:S02]  /*1710*/  @UP0 USHF.R.U32.HI UR12, URZ, UR13, UR9 ;  /* 0x0000000d3f0c0299 */ /* 0x000fe40008011609 */
[----:B------:R-:W-:-:S02]  /*1720*/  UISETP.LT.AND UP0, UPT, UR6, UR11, UPT ;  /* 0x0000000b0600728c */ /* 0x000fc4000bf01270 */
[----:B------:R-:W-:Y:S01]  /*1730*/  UIADD3 UR4, UR43, UR12, URZ ;  /* 0x0000000c2b047290 */ /* 0x000fe2000fffe03f */
[----:B------:R-:W-:Y:S01]  /*1740*/  ULDC UR10, c[0x0][0x9dc] ;  /* 0x00027700000a7ab9 */ /* 0x000fe20000000800 */
        /* <DEDUP_REMOVED lines=13> */
.L_x_7812:
[----:B------:R-:W-:-:S11]  /*1820*/  UISETP.NE.AND UP0, UPT, UR7, 0x1, UPT ;  /* 0x000000010700788c */ /* 0x000fd6000bf05270 */
[----:B------:R-:W-:Y:S02]  /*1830*/  @UP0 ULDC.64 UR12, c[0x0][0x9e8] ;  /* 0x00027a00000c0ab9 */ /* 0x000fe40000000a00 */
[----:B------:R-:W-:-:S04]  /*1840*/  UIMAD.WIDE.U32 UR8, UR4, UR12, URZ ;  /* 0x0000000c040872a5 */ /* 0x000fc8000f8e003f */
[----:B------:R-:W-:-:S12]  /*1850*/  @UP0 USHF.R.U32.HI UR4, URZ, UR13, UR9 ;  /* 0x0000000d3f040299 */ /* 0x000fd80008011609 */
.L_x_7813:
[----:B------:R-:W-:-:S04]  /*1860*/  UIMAD UR4, UR4, UR7, URZ ;  /* 0x00000007040472a4 */ /* 0x000fc8000f8e023f */
[----:B------:R-:W-:-:S04]  /*1870*/  UISETP.LT.AND UP0, UPT, UR10, UR4, UPT ;  /* 0x000000040a00728c */ /* 0x000fc8000bf01270 */
[----:B------:R-:W-:-:S12]  /*1880*/  USEL UR10, UR10, UR4, !UP0 ;  /* 0x000000040a0a7287 */ /* 0x000fd8000c000000 */
.L_x_7811:
        /* <DEDUP_REMOVED lines=13> */
[----:B------:R-:W-:-:S10]  /*1960*/  USHF.R.U32.HI UR55, URZ, 0x10, UR5 ;  /* 0x000000103f377899 */ /* 0x000fd40008011605 */
[----:B------:R-:W-:Y:S05]  /*1970*/  @!P0 BRA `(.L_x_7814) ;  /* 0x0000000000948947 */ /* 0x000fea0003800000 */
[----:B------:R-:W-:Y:S01]  /*1980*/  UISETP.NE.AND UP0, UPT, UR55, URZ, UPT ;  /* 0x0000003f3700728c */ /* 0x000fe2000bf05270 */
[----:B------:R-:W-:-:S03]  /*1990*/  ULDC UR4, c[0x0][0x9f0] ;  /* 0x00027c0000047ab9 */ /* 0x000fc60000000800 */
[----:B------:R-:W-:-:S04]  /*19a0*/  USEL UR10, UR55, UR4, UP0 ;  /* 0x00000004370a7287 */ /* 0x000fc80008000000 */
[----:B------:R-:W-:Y:S02]  /*19b0*/  UIADD3 UR4, UR10, -0x1, UR6 ;  /* 0xffffffff0a047890 */ /* 0x000fe4000fffe006 */
[----:B------:R-:W-:Y:S02]  /*19c0*/  IMAD.U32 R3, RZ, RZ, UR10 ;  /* 0x0000000aff037e24 */ /* 0x000fe4000f8e00ff */
[----:B------:R-:W-:-:S03]  /*19d0*/  UIADD3 UR7, -UR53, UR4, URZ ;  /* 0x0000000435077290 */ /* 0x000fc6000fffe13f */
[-C--:B------:R-:W-:Y:S01]  /*19e0*/  IABS R0, R3.reuse ;  /* 0x0000000300007213 */ /* 0x080fe20000000000 */
        /* <DEDUP_REMOVED lines=30> */
.L_x_7814:
[----:B------:R-:W-:Y:S01]  /*1bd0*/  UIMAD UR53, UR57, UR4, UR53 ;  /* 0x00000004393572a4 */ /* 0x000fe2000f8e0235 */
[----:B------:R-:W-:Y:S01]  /*1be0*/  IMAD.U32 R90, RZ, RZ, UR6 ;  /* 0x00000006ff5a7e24 */ /* 0x000fe2000f8e00ff */
[----:B------:R-:W-:Y:S01]  /*1bf0*/  PLOP3.LUT P0, PT, PT, PT, PT, 0x80, 0x0 ;  /* 0x000000000000781c */ /* 0x000fe20003f0f070 */
[----:B------:R-:W-:Y:S01]  /*1c00*/  IMAD.U32 R3, RZ, RZ, UR4 ;  /* 0x00000004ff037e24 */ /* 0x000fe2000f8e00ff */
[----:B------:R-:W-:Y:S01]  /*1c10*/  CS2R R150, SRZ ;  /* 0x0000000000967805 */ /* 0x000fe2000001ff00 */
[----:B------:R-:W-:Y:S01]  /*1c20*/  IMAD.MOV.U32 R0, RZ, RZ, RZ ;  /* 0x000000ffff007224 */ /* 0x000fe200078e00ff */
[----:B------:R-:W-:Y:S01]  /*1c30*/  CS2R R148, SRZ ;  /* 0x0000000000947805 */ /* 0x000fe2000001ff00 */
[----:B------:R-:W-:Y:S01]  /*1c40*/  IMAD.MOV.U32 R20, RZ, RZ, RZ ;  /* 0x000000ffff147224 */ /* 0x000fe200078e00ff */
        /* <DEDUP_REMOVED lines=64> */
.L_x_7816:
[----:B------:R-:W-:Y:S02]  /*2050*/  R2UR UR6, R199 ;  /* 0x00000000c70672ca */ /* 0x000fe400000e0000 */
[----:B------:R-:W-:-:S11]  /*2060*/  R2UR UR5, R220 ;  /* 0x00000000dc0572ca */ /* 0x000fd600000e0000 */
[----:B------:R-:W-:Y:S02]  /*2070*/  ULEA.HI UR4, UR6, UR6, URZ, 0x1 ;  /* 0x0000000606047291 */ /* 0x000fe4000f8f083f */
[----:B------:R-:W-:Y:S02]  /*2080*/  IMAD.U32 R2, RZ, RZ, UR5 ;  /* 0x00000005ff027e24 */ /* 0x000fe4000f8e00ff */
[----:B------:R-:W-:-:S03]  /*2090*/  ULOP3.LUT UR4, UR4, 0xfffffffe, URZ, 0xc0, !UPT ;  /* 0xfffffffe04047892 */ /* 0x000fc6000f8ec03f */
[----:B------:R-:W-:Y:S01]  /*20a0*/  ISETP.NE.AND P0, PT, R2, 0x3, PT ;  /* 0x000000030200780c */ /* 0x000fe20003f05270 */
[----:B------:R-:W-:-:S06]  /*20b0*/  UIADD3 UR4, UR6, -UR4, URZ ;  /* 0x8000000406047290 */ /* 0x000fcc000fffe03f */
[----:B------:R-:W-:-:S05]  /*20c0*/  IMAD.U32 R0, RZ, RZ, UR4 ;  /* 0x00000004ff007e24 */ /* 0x000fca000f8e00ff */
[----:B------:R-:W-:-:S04]  /*20d0*/  SHF.L.U32 R0, R0, 0x1f, RZ ;  /* 0x0000001f00007819 */ /* 0x000fc800000006ff */
[----:B------:R-:W0:Y:S02]  /*20e0*/  SYNCS.PHASECHK.TRANS64.TRYWAIT P1, [UR40+0x28800], R0 ;  /* 0x02880000ff0075a7 */ /* 0x000e240008020168 */
[----:B0-----:R-:W-:Y:S05]  /*20f0*/  @!P1 BRA `(.L_x_7817) ;  /* 0x0000017800449947 */ /* 0x001fea0003800000 */
.L_x_8013:
[----:B------:R-:W-:Y:S05]  /*2100*/  @!P0 BRA `(.L_x_7818) ;  /* 0x0000000000048947 */ /* 0x000fea0003800000 */
[----:B------:R-:W-:Y:S01]  /*2110*/  BPT.TRAP 0x1 ;  /* 0x000000040000795c */ /* 0x000fe20000300000 */
.L_x_7818:
[----:B------:R-:W-:Y:S02]  /*2120*/  IMAD.U32 R89, RZ, RZ, UR38 ;  /* 0x00000026ff597e24 */ /* 0x000fe4000f8e00ff */
[----:B0-----:R-:W-:-:S03]  /*2130*/  IMAD.U32 R0, RZ, RZ, UR39 ;  /* 0x00000027ff007e24 */ /* 0x001fc6000f8e00ff */
[----:B------:R-:W-:Y:S02]  /*2140*/  LEA R89, R89, UR40, 0x3 ;  /* 0x0000002859597c11 */ /* 0x000fe4000f8e18ff */
[----:B------:R-:W-:-:S04]  /*2150*/  SHF.L.U32 R0, R0, 0x1f, RZ ;  /* 0x0000001f00007819 */ /* 0x000fc800000006ff */
[----:B------:R0:W1:Y:S01]  /*2160*/  SYNCS.PHASECHK.TRANS64.TRYWAIT P1, [R89+URZ+0x28830], R0 ;  /* 0x02883000590075a7 */ /* 0x000062000802017f */
[----:B------:R-:W-:Y:S05]  /*2170*/  @!P0 BRA `(.L_x_7819) ;  /* 0x0000000000048947 */ /* 0x000fea0003800000 */
[----:B------:R-:W-:Y:S01]  /*2180*/  BPT.TRAP 0x1 ;  /* 0x000000040000795c */ /* 0x000fe20000300000 */
.L_x_7819:
[----:B-1----:R-:W-:Y:S05]  /*2190*/  @P1 BRA `(.L_x_7820) ;  /* 0x0000000000081947 */ /* 0x002fea0003800000 */
[----:B------:R-:W1:Y:S02]  /*21a0*/  SYNCS.PHASECHK.TRANS64.TRYWAIT P1, [R89+URZ+0x28830], R0 ;  /* 0x02883000590075a7 */ /* 0x000e64000802017f */
[----:B-1----:R-:W-:Y:S05]  /*21b0*/  @!P1 BRA `(.L_x_7821) ;  /* 0x00000178002c9947 */ /* 0x002fea0003800000 */
.L_x_7820:
        /* <DEDUP_REMOVED lines=63> */
.L_x_7822:
[----:B------:R-:W-:Y:S01]  /*25b0*/  UISETP.NE.AND UP1, UPT, UR51, URZ, UPT ;  /* 0x0000003f3300728c */ /* 0x000fe2000bf25270 */
[----:B------:R-:W-:Y:S01]  /*25c0*/  R2UR UR6, R89 ;  /* 0x00000000590672ca */ /* 0x000fe200000e0000 */
[----:B------:R-:W-:Y:S01]  /*25d0*/  ULDC UR7, c[0x0][0x9d8] ;  /* 0x0002760000077ab9 */ /* 0x000fe20000000800 */
[----:B------:R-:W-:Y:S01]  /*25e0*/  UISETP.NE.AND UP0, UPT, UR46, URZ, UPT ;  /* 0x0000003f2e00728c */ /* 0x000fe2000bf05270 */
[----:B------:R-:W-:Y:S01]  /*25f0*/  FMUL.FTZ R7, R34, UR7 ;  /* 0x0000000722077c20 */ /* 0x000fe20008410000 */
[----:B------:R-:W-:Y:S01]  /*2600*/  VIADD R34, R17, UR47 ;  /* 0x0000002f11227c36 */ /* 0x000fe20008000000 */
[----:B------:R-:W-:Y:S01]  /*2610*/  PLOP3.LUT P1, PT, PT, PT, UP1, 0x80, 0x0 ;  /* 0x000000000000781c */ /* 0x000fe20003f2f018 */
[----:B------:R-:W-:Y:S01]  /*2620*/  FMUL.FTZ R8, R35, UR7 ;  /* 0x0000000723087c20 */ /* 0x000fe20008410000 */
[----:B------:R-:W-:Y:S01]  /*2630*/  PLOP3.LUT P2, PT, PT, PT, UP1, 0x80, 0x0 ;  /* 0x000000000000781c */ /* 0x000fe20003f4f018 */
[----:B------:R-:W-:Y:S01]  /*2640*/  FMUL.FTZ R73, R73, UR7 ;  /* 0x0000000749497c20 */ /* 0x000fe20008410000 */
[----:B------:R-:W-:Y:S01]  /*2650*/  FMUL.FTZ R21, R28, UR7 ;  /* 0x000000071c157c20 */ /* 0x000fe20008410000 */
[----:B------:R-:W-:Y:S01]  /*2660*/  @UP1 ULDC UR10, c[0x0][0x44c] ;  /* 0x00011300000a1ab9 */ /* 0x000fe20000000800 */
[----:B------:R-:W-:Y:S01]  /*2670*/  FMUL.FTZ R28, R58, UR7 ;  /* 0x000000073a1c7c20 */ /* 0x000fe20008410000 */
[----:B------:R2:W3:Y:S01]  /*2680*/  MUFU.TANH R98, R73 ;  /* 0x0000004900627308 */ /* 0x0004e20000002400 */
[----:B------:R-:W-:Y:S01]  /*2690*/  FMUL.FTZ R10, R39, UR7 ;  /* 0x00000007270a7c20 */ /* 0x000fe20008410000 */
[----:B------:R-:W-:Y:S01]  /*26a0*/  UIADD3 UR6, UR6, 0x28840, URZ ;  /* 0x0002884006067890 */ /* 0x000fe2000fffe03f */
[----:B------:R-:W-:-:S02]  /*26b0*/  IMAD.MOV.U32 R39, RZ, RZ, -0x80 ;  /* 0xffffff80ff277424 */ /* 0x000fc400078e00ff */
[----:B------:R-:W-:Y:S01]  /*26c0*/  FMUL.FTZ R20, R51, UR7 ;  /* 0x0000000733147c20 */ /* 0x000fe20008410000 */
[----:B01----:R-:W-:Y:S01]  /*26d0*/  FMUL.FTZ R0, R26, UR7 ;  /* 0x000000071a007c20 */ /* 0x003fe20008410000 */
[----:B------:R-:W-:Y:S01]  /*26e0*/  @P1 IMAD.HI.U32 R35, R34, UR10, RZ ;  /* 0x0000000a22231c27 */ /* 0x000fe2000f8e00ff */
[----:B------:R-:W-:-:S03]  /*26f0*/  @UP1 ULDC UR10, c[0x0][0x450] ;  /* 0x00011400000a1ab9 */ /* 0x000fc60000000800 */
[----:B------:R-:W-:Y:S01]  /*2700*/  FMUL.FTZ R11, R42, UR7 ;  /* 0x000000072a0b7c20 */ /* 0x000fe20008410000 */
[----:B------:R-:W-:Y:S01]  /*2710*/  FMUL.FTZ R12, R43, UR7 ;  /* 0x000000072b0c7c20 */ /* 0x000fe20008410000 */
[----:B--2---:R-:W-:Y:S01]  /*2720*/  IMAD.MOV.U32 R73, RZ, RZ, R34 ;  /* 0x000000ffff497224 */ /* 0x004fe200078e0022 */
        /* <DEDUP_REMOVED lines=12> */
[----:B------:R-:W-:Y:S01]  /*27f0*/  UPRMT UR6, UR54, 0x654, UR6 ;  /* 0x0000065436067896 */ /* 0x000fe20008000006 */
        /* <DEDUP_REMOVED lines=44> */
[----:B------:R-:W-:Y:S01]  /*2ac0*/  IMAD.U32 R39, RZ, RZ, UR42 ;  /* 0x0000002aff277e24 */ /* 0x000fe2000f8e00ff */
[----:B------:R-:W-:Y:S01]  /*2ad0*/  PLOP3.LUT P1, PT, PT, PT, UP0, 0x40, 0x0 ;  /* 0x000000000000781c */ /* 0x000fe20003f2e808 */
[----:B------:R-:W-:Y:S01]  /*2ae0*/  FMUL.FTZ R61, R61, UR7 ;  /* 0x000000073d3d7c20 */ /* 0x000fe20008410000 */
[C-C-:B------:R-:W-:Y:S01]  /*2af0*/  IADD3 R38, -R16.reuse, 0x1, R75.reuse ;  /* 0x0000000110267810 */ /* 0x140fe20007ffe14b */
[----:B------:R-:W1:Y:S01]  /*2b00*/  MUFU.TANH R2, R2 ;  /* 0x0000000200027308 */ /* 0x000e620000002400 */
[----:B------:R-:W-:Y:S01]  /*2b10*/  ULDC UR7, c[0x0][0x9dc] ;  /* 0x0002770000077ab9 */ /* 0x000fe20000000800 */
[----:B------:R-:W-:Y:S01]  /*2b20*/  SYNCS.ARRIVE.TRANS64.RED.A1T0 RZ, [UR6], RZ ;  /* 0x000000ffffff79a7 */ /* 0x000fe20008100406 */
[----:B------:R-:W-:Y:S01]  /*2b30*/  ULOP3.LUT UR6, URZ, UR7, URZ, 0x33, !UPT ;  /* 0x000000073f067292 */ /* 0x000fe2000f8e333f */
[----:B------:R-:W-:Y:S01]  /*2b40*/  IADD3 R38, -R39, UR41, R38 ;  /* 0x0000002927267c10 */ /* 0x000fe2000fffe126 */
[----:B------:R-:W-:Y:S01]  /*2b50*/  ULDC UR18, c[0x0][0x9e0] ;  /* 0x0002780000127ab9 */ /* 0x000fe20000000800 */
[----:B------:R-:W-:-:S02]  /*2b60*/  IADD3 R79, -R16, UR41, R75 ;  /* 0x00000029104f7c10 */ /* 0x000fc4000fffe14b */
[----:B------:R-:W2:Y:S01]  /*2b70*/  MUFU.TANH R3, R3 ;  /* 0x0000000300037308 */ /* 0x000ea20000002400 */
[----:B------:R-:W-:Y:S01]  /*2b80*/  VIADD R82, R38, UR18 ;  /* 0x0000001226527c36 */ /* 0x000fe20008000000 */
[----:B------:R-:W-:Y:S01]  /*2b90*/  LEA R78, R90, 0xffffff80, 0x7 ;  /* 0xffffff805a4e7811 */ /* 0x000fe200078e38ff */
[----:B------:R-:W-:-:S04]  /*2ba0*/  VIADD R83, R38, UR6 ;  /* 0x0000000626537c36 */ /* 0x000fc80008000000 */
[----:B0-----:R-:W-:Y:S01]  /*2bb0*/  IMAD.IADD R74, R83, 0x1, R58 ;  /* 0x00000001534a7824 */ /* 0x001fe200078e023a */
[----:B------:R-:W0:Y:S08]  /*2bc0*/  MUFU.TANH R0, R0 ;  /* 0x0000000000007308 */ /* 0x000e300000002400 */
        /* <DEDUP_REMOVED lines=60> */
[----:B-----5:R-:W-:Y:S01]  /*2f90*/  VIADDMNMX R61, R58, R82, R79, PT ;  /* 0x000000523a3d7246 */ /* 0x020fe2000380014f */
[----:B-1234-:R-:W-:Y:S06]  /*2fa0*/  @P1 BRA `(.L_x_7823) ;  /* 0x0000000000641947 */ /* 0x01efec0003800000 */
        /* <DEDUP_REMOVED lines=14> */
.L_x_7825:
[----:B------:R-:W-:Y:S02]  /*3090*/  ULDC UR6, c[0x0][0x9e4] ;  /* 0x0002790000067ab9 */ /* 0x000fe40000000800 */
[----:B------:R-:W-:-:S05]  /*30a0*/  IMAD.U32 R58, RZ, RZ, UR6 ;  /* 0x00000006ff3a7e24 */ /* 0x000fca000f8e00ff */
[----:B------:R-:W-:-:S13]  /*30b0*/  ISETP.NE.AND P1, PT, R58, 0x1, PT ;  /* 0x000000013a00780c */ /* 0x000fda0003f25270 */
[----:B------:R-:W1:Y:S02]  /*30c0*/  @P1 LDC.64 R38, c[0x0][0x9e8] ;  /* 0x00027a00ff261b82 */ /* 0x000e640000000a00 */
[----:B-1----:R-:W-:-:S05]  /*30d0*/  @P1 IMAD.HI.U32 R38, R59, R38, RZ ;  /* 0x000000263b261227 */ /* 0x002fca00078e00ff */
[----:B------:R-:W-:-:S07]  /*30e0*/  @P1 SHF.R.U32.HI R59, RZ, R39, R38 ;  /* 0x00000027ff3b1219 */ /* 0x000fce0000011626 */
.L_x_7826:
[----:B------:R-:W-:Y:S05]  /*30f0*/  BSYNC B0 ;  /* 0x0000000000007941 */ /* 0x000fea0003800000 */
.L_x_7824:
[----:B------:R-:W-:-:S04]  /*3100*/  IMAD R59, R59, R58, -R78 ;  /* 0x0000003a3b3b7224 */ /* 0x000fc800078e0a4e */
[----:B------:R-:W-:-:S05]  /*3110*/  IMAD.IADD R59, R59, 0x1, -R16 ;  /* 0x000000013b3b7824 */ /* 0x000fca00078e0a10 */
[----:B------:R-:W-:Y:S02]  /*3120*/  VIADDMNMX R61, R59, R58, R61, PT ;  /* 0x0000003a3b3d7246 */ /* 0x000fe4000380013d */
[----:B------:R-:W-:-:S07]  /*3130*/  VIMNMX R74, R74, R59, !PT ;  /* 0x0000003b4a4a7248 */ /* 0x000fce0007fe0100 */
.L_x_7823:
[C---:B------:R-:W-:Y:S01]  /*3140*/  ISETP.GE.AND P2, PT, R75.reuse, 0x9, PT ;  /* 0x000000094b00780c */ /* 0x040fe20003f46270 */
[----:B------:R-:W-:Y:S01]  /*3150*/  UISETP.NE.AND UP0, UPT, UR46, URZ, UPT ;  /* 0x0000003f2e00728c */ /* 0x000fe2000bf05270 */
[----:B------:R-:W-:Y:S02]  /*3160*/  ISETP.GE.AND P1, PT, R75, 0x2, PT ;  /* 0x000000024b00780c */ /* 0x000fe40003f26270 */
        /* <DEDUP_REMOVED lines=11> */
[C---:B------:R-:W-:Y:S02]  /*3220*/  ISETP.GT.AND P4, PT, R74.reuse, 0x9, !P6 ;  /* 0x000000094a00780c */ /* 0x040fe40007784270 */
        /* <DEDUP_REMOVED lines=160> */
.L_x_7829:
[----:B------:R-:W-:Y:S02]  /*3c30*/  ULDC UR6, c[0x0][0x9e4] ;  /* 0x0002790000067ab9 */ /* 0x000fe40000000800 */
[----:B------:R-:W-:-:S05]  /*3c40*/  IMAD.U32 R74, RZ, RZ, UR6 ;  /* 0x00000006ff4a7e24 */ /* 0x000fca000f8e00ff */
[----:B------:R-:W-:-:S13]  /*3c50*/  ISETP.NE.AND P6, PT, R74, 0x1, PT ;  /* 0x000000014a00780c */ /* 0x000fda0003fc5270 */
[----:B------:R-:W0:Y:S02]  /*3c60*/  @P6 LDC.64 R2, c[0x0][0x9e8] ;  /* 0x00027a00ff026b82 */ /* 0x000e240000000a00 */
[----:B0-----:R-:W-:-:S05]  /*3c70*/  @P6 IMAD.HI.U32 R2, R73, R2, RZ ;  /* 0x0000000249026227 */ /* 0x001fca00078e00ff */
[----:B------:R-:W-:-:S07]  /*3c80*/  @P6 SHF.R.U32.HI R73, RZ, R3, R2 ;  /* 0x00000003ff496219 */ /* 0x000fce0000011602 */
.L_x_7830:
[----:B------:R-:W-:Y:S05]  /*3c90*/  BSYNC B0 ;  /* 0x0000000000007941 */ /* 0x000fea0003800000 */
.L_x_7828:
[----:B------:R-:W-:-:S04]  /*3ca0*/  IMAD R73, R73, R74, -R78 ;  /* 0x0000004a49497224 */ /* 0x000fc800078e0a4e */
[----:B------:R-:W-:-:S05]  /*3cb0*/  IMAD.IADD R2, R73, 0x1, -R16 ;  /* 0x0000000149027824 */ /* 0x000fca00078e0a10 */
[----:B------:R-:W-:Y:S02]  /*3cc0*/  VIADDMNMX R51, R2, R74, R51, PT ;  /* 0x0000004a02337246 */ /* 0x000fe40003800133 */
[----:B------:R-:W-:-:S07]  /*3cd0*/  VIMNMX R61, R61, R2, !PT ;  /* 0x000000023d3d7248 */ /* 0x000fce0007fe0100 */
.L_x_7827:
[----:B------:R-:W-:Y:S01]  /*3ce0*/  ISETP.GT.AND P1, PT, R61, 0x1, !P1 ;  /* 0x000000013d00780c */ /* 0x000fe20004f24270 */
[----:B------:R-:W-:Y:S01]  /*3cf0*/  ULDC UR6, c[0x0][0x988] ;  /* 0x0002620000067ab9 */ /* 0x000fe20000000800 */
[----:B------:R-:W-:Y:S01]  /*3d00*/  ISETP.NE.AND P6, PT, R87, RZ, PT ;  /* 0x000000ff5700720c */ /* 0x000fe20003fc5270 */
[----:B------:R-:W-:Y:S01]  /*3d10*/  UISETP.NE.AND UP1, UPT, UR51, URZ, UPT ;  /* 0x0000003f3300728c */ /* 0x000fe2000bf25270 */
[----:B------:R-:W-:Y:S01]  /*3d20*/  ISETP.LT.OR P1, PT, R51, 0x2, P1 ;  /* 0x000000023300780c */ /* 0x000fe20000f21670 */
[----:B------:R-:W-:Y:S01]  /*3d30*/  UISETP.NE.AND UP0, UPT, UR46, URZ, UPT ;  /* 0x0000003f2e00728c */ /* 0x000fe2000bf05270 */
[C---:B------:R-:W-:Y:S01]  /*3d40*/  ISETP.GT.AND P2, PT, R61.reuse, 0x8, !P2 ;  /* 0x000000083d00780c */ /* 0x040fe20005744270 */
[----:B------:R-:W-:Y:S01]  /*3d50*/  UMOV UR14, UR47 ;  /* 0x0000002f000e7c82 */ /* 0x000fe20008000000 */
[----:B------:R-:W-:Y:S02]  /*3d60*/  FSEL R4, R4, -INF , !P1 ;  /* 0xff80000004047808 */ /* 0x000fe40004800000 */
[----:B------:R-:W-:-:S02]  /*3d70*/  ISETP.GT.AND P1, PT, R61, 0x9, !P6 ;  /* 0x000000093d00780c */ /* 0x000fc40007724270 */
[C---:B------:R-:W-:Y:S02]  /*3d80*/  ISETP.LT.OR P2, PT, R51.reuse, 0x9, P2 ;  /* 0x000000093300780c */ /* 0x040fe40001741670 */
[----:B------:R-:W-:Y:S01]  /*3d90*/  ISETP.LT.OR P1, PT, R51, 0xa, P1 ;  /* 0x0000000a3300780c */ /* 0x000fe20000f21670 */
[----:B------:R-:W-:Y:S01]  /*3da0*/  @UP1 ULDC UR10, c[0x0][0x44c] ;  /* 0x00011300000a1ab9 */ /* 0x000fe20000000800 */
[----:B------:R-:W-:Y:S01]  /*3db0*/  FSEL R5, R5, -INF , !P2 ;  /* 0xff80000005057808 */ /* 0x000fe20005000000 */
[----:B------:R-:W-:Y:S01]  /*3dc0*/  UIMAD.WIDE.U32 UR10, UR47, UR10, URZ ;  /* 0x0000000a2f0a72a5 */ /* 0x000fe2000f8e003f */
[----:B------:R-:W-:Y:S01]  /*3dd0*/  FSEL R3, R6, -INF , !P1 ;  /* 0xff80000006037808 */ /* 0x000fe20004800000 */
[----:B------:R-:W-:Y:S01]  /*3de0*/  @UP1 ULDC UR15, c[0x0][0x450] ;  /* 0x00011400000f1ab9 */ /* 0x000fe20000000800 */
[----:B------:R-:W-:Y:S01]  /*3df0*/  ISETP.NE.AND P1, PT, R89, RZ, PT ;  /* 0x000000ff5900720c */ /* 0x000fe20003f25270 */
[----:B------:R-:W-:Y:S01]  /*3e00*/  @UP1 USHF.R.U32.HI UR14, URZ, UR15, UR11 ;  /* 0x0000000f3f0e1299 */ /* 0x000fe2000801160b */
[----:B------:R-:W-:-:S02]  /*3e10*/  ISETP.NE.AND P2, PT, R107, RZ, PT ;  /* 0x000000ff6b00720c */ /* 0x000fc40003f45270 */
[----:B------:R-:W-:Y:S01]  /*3e20*/  ISETP.GT.AND P1, PT, R61, 0x10, !P1 ;  /* 0x000000103d00780c */ /* 0x000fe20004f24270 */
[----:B------:R-:W-:Y:S01]  /*3e30*/  UIADD3 UR43, UR43, UR14, URZ ;  /* 0x0000000e2b2b7290 */ /* 0x000fe2000fffe03f */
[----:B------:R-:W-:Y:S02]  /*3e40*/  ISETP.NE.AND P6, PT, R108, RZ, PT ;  /* 0x000000ff6c00720c */ /* 0x000fe40003fc5270 */
[----:B------:R-:W-:Y:S01]  /*3e50*/  ISETP.LT.OR P1, PT, R51, 0x11, P1 ;  /* 0x000000113300780c */ /* 0x000fe20000f21670 */
[----:B------:R-:W-:Y:S01]  /*3e60*/  UIADD3 UR18, UR43, UR18, URZ ;  /* 0x000000122b127290 */ /* 0x000fe2000fffe03f */
[----:B------:R-:W-:Y:S02]  /*3e70*/  ISETP.GT.AND P3, PT, R61, 0x70, !P3 ;  /* 0x000000703d00780c */ /* 0x000fe40005f64270 */
        /* <DEDUP_REMOVED lines=74> */
[----:B------:R-:W-:Y:S01]  /*4320*/  ISETP.NE.AND P1, PT, R110, RZ, PT ;  /* 0x000000ff6e00720c */ /* 0x000fe20003f25270 */
[----:B------:R-:W0:Y:S01]  /*4330*/  SHFL.BFLY PT, R6, R7, 0x2, 0x1f ;  /* 0x0c401f0007067f89 */ /* 0x000e2200000e0000 */
[----:B------:R-:W-:Y:S02]  /*4340*/  ISETP.NE.AND P2, PT, R96, RZ, PT ;  /* 0x000000ff6000720c */ /* 0x000fe40003f45270 */
[----:B------:R-:W-:Y:S02]  /*4350*/  ISETP.GT.AND P1, PT, R61, 0x40, !P1 ;  /* 0x000000403d00780c */ /* 0x000fe40004f24270 */
[----:B------:R-:W-:Y:S02]  /*4360*/  ISETP.NE.AND P6, PT, R97, RZ, PT ;  /* 0x000000ff6100720c */ /* 0x000fe40003fc5270 */
        /* <DEDUP_REMOVED lines=11> */
[----:B0-----:R-:W-:Y:S02]  /*4420*/  FMNMX.FTZ R73, R7, R6, !PT ;  /* 0x0000000607497209 */ /* 0x001fe40007810000 */
[----:B------:R-:W-:Y:S02]  /*4430*/  ISETP.GT.AND P1, PT, R61, 0x48, !P1 ;  /* 0x000000483d00780c */ /* 0x000fe40004f24270 */
[----:B------:R-:W-:Y:S01]  /*4440*/  FSEL R32, R32, -INF , !P3 ;  /* 0xff80000020207808 */ /* 0x000fe20005800000 */
[----:B------:R-:W0:Y:S01]  /*4450*/  SHFL.BFLY PT, R6, R73, 0x1, 0x1f ;  /* 0x0c201f0049067f89 */ /* 0x000e2200000e0000 */
[----:B------:R-:W-:-:S02]  /*4460*/  ISETP.LT.OR P1, PT, R51, 0x49, P1 ;  /* 0x000000493300780c */ /* 0x000fc40000f21670 */
[----:B------:R-:W-:Y:S02]  /*4470*/  ISETP.LT.OR P5, PT, R51, 0x79, P5 ;  /* 0x000000793300780c */ /* 0x000fe40002fa1670 */
[----:B------:R-:W-:Y:S02]  /*4480*/  FSEL R48, R48, -INF , !P1 ;  /* 0xff80000030307808 */ /* 0x000fe40004800000 */
[----:B------:R-:W-:-:S04]  /*4490*/  ISETP.NE.AND P1, PT, R91, RZ, PT ;  /* 0x000000ff5b00720c */ /* 0x000fc80003f25270 */
[----:B------:R-:W-:-:S04]  /*44a0*/  ISETP.GT.AND P1, PT, R61, 0x49, !P1 ;  /* 0x000000493d00780c */ /* 0x000fc80004f24270 */
[----:B------:R-:W-:-:S04]  /*44b0*/  ISETP.LT.OR P1, PT, R51, 0x4a, P1 ;  /* 0x0000004a3300780c */ /* 0x000fc80000f21670 */
[----:B------:R-:W-:Y:S02]  /*44c0*/  FSEL R49, R49, -INF , !P1 ;  /* 0xff80000031317808 */ /* 0x000fe40004800000 */
[----:B------:R-:W-:Y:S02]  /*44d0*/  ISETP.NE.AND P1, PT, R92, RZ, PT ;  /* 0x000000ff5c00720c */ /* 0x000fe40003f25270 */
[----:B0-----:R-:W-:Y:S02]  /*44e0*/  FMNMX.FTZ R6, R73, R6, !PT ;  /* 0x0000000649067209 */ /* 0x001fe40007810000 */
[----:B------:R-:W-:-:S03]  /*44f0*/  ISETP.GT.AND P1, PT, R61, 0x50, !P1 ;  /* 0x000000503d00780c */ /* 0x000fc60004f24270 */
[----:B------:R-:W-:Y:S01]  /*4500*/  FMUL.FTZ R74, R6, UR6 ;  /* 0x00000006064a7c20 */ /* 0x000fe20008410000 */
        /* <DEDUP_REMOVED lines=24> */
[----:B------:R-:W-:-:S02]  /*4690*/  FSETP.NEU.FTZ.AND P1, PT, R6, -INF , PT ;  /* 0xff8000000600780b */ /* 0x000fc40003f3d000 */
[----:B------:R-:W-:Y:S02]  /*46a0*/  FSEL R30, R30, -INF , !P2 ;  /* 0xff8000001e1e7808 */ /* 0x000fe40005000000 */
[----:B------:R-:W-:Y:S02]  /*46b0*/  FSEL R79, R74, RZ, P1 ;  /* 0x000000ff4a4f7208 */ /* 0x000fe40000800000 */
[----:B------:R-:W-:Y:S02]  /*46c0*/  ISETP.GT.AND P1, PT, R61, RZ, !P6 ;  /* 0x000000ff3d00720c */ /* 0x000fe40007724270 */
[----:B------:R-:W-:Y:S01]  /*46d0*/  ISETP.NE.AND P6, PT, R75, RZ, PT ;  /* 0x000000ff4b00720c */ /* 0x000fe20003fc5270 */
[--C-:B------:R-:W-:Y:S01]  /*46e0*/  FFMA.FTZ R170, R59, UR6, -R79.reuse ;  /* 0x000000063baa7c23 */ /* 0x100fe2000801084f */
[----:B------:R-:W-:Y:S01]  /*46f0*/  ISETP.LT.OR P1, PT, R51, 0x1, P1 ;  /* 0x000000013300780c */ /* 0x000fe20000f21670 */
[--C-:B------:R-:W-:Y:S01]  /*4700*/  FFMA.FTZ R59, R58, UR6, -R79.reuse ;  /* 0x000000063a3b7c23 */ /* 0x100fe2000801084f */
[--C-:B------:R-:W-:Y:S01]  /*4710*/  FFMA.FTZ R164, R55, UR6, -R79.reuse ;  /* 0x0000000637a47c23 */ /* 0x100fe2000801084f */
[----:B------:R-:W-:Y:S01]  /*4720*/  ISETP.GT.AND P6, PT, R61, 0x79, !P6 ;  /* 0x000000793d00780c */ /* 0x000fe200077c4270 */
[--C-:B------:R-:W-:Y:S01]  /*4730*/  FFMA.FTZ R166, R46, UR6, -R79.reuse ;  /* 0x000000062ea67c23 */ /* 0x100fe2000801084f */
[----:B------:R-:W-:Y:S01]  /*4740*/  FSEL R77, R0, -INF , !P1 ;  /* 0xff800000004d7808 */ /* 0x000fe20004800000 */
[--C-:B------:R-:W-:Y:S01]  /*4750*/  FFMA.FTZ R180, R180, UR6, -R79.reuse ;  /* 0x00000006b4b47c23 */ /* 0x100fe2000801084f */
[----:B------:R-:W-:Y:S01]  /*4760*/  ISETP.NE.AND P1, PT, R86, RZ, PT ;  /* 0x000000ff5600720c */ /* 0x000fe20003f25270 */
[--C-:B------:R-:W-:Y:S01]  /*4770*/  FFMA.FTZ R65, R65, UR6, -R79.reuse ;  /* 0x0000000641417c23 */ /* 0x100fe2000801084f */
[----:B------:R-:W-:Y:S01]  /*4780*/  FMNMX.FTZ R0, R77, R4, !PT ;  /* 0x000000044d007209 */ /* 0x000fe20007810000 */
[--C-:B------:R-:W-:Y:S01]  /*4790*/  FFMA.FTZ R182, R72, UR6, -R79.reuse ;  /* 0x0000000648b67c23 */ /* 0x100fe2000801084f */
[----:B------:R-:W-:Y:S01]  /*47a0*/  ISETP.GT.AND P1, PT, R61, 0x68, !P1 ;  /* 0x000000683d00780c */ /* 0x000fe20004f24270 */
[----:B------:R-:W-:Y:S01]  /*47b0*/  MUFU.EX2 R180, R180 ;  /* 0x000000b400b47308 */ /* 0x000fe20000000800 */
        /* <DEDUP_REMOVED lines=17> */
[----:B------:R-:W1:Y:S01]  /*48d0*/  MUFU.EX2 R182, R182 ;  /* 0x000000b600b67308 */ /* 0x000e620000000800 */
[----:B------:R-:W-:Y:S01]  /*48e0*/  FSEL R34, R34, -INF , !P6 ;  /* 0xff80000022227808 */ /* 0x000fe20007000000 */
[--C-:B------:R-:W-:Y:S01]  /*48f0*/  FFMA.FTZ R154, R21, UR6, -R79.reuse ;  /* 0x00000006159a7c23 */ /* 0x100fe2000801084f */
[----:B------:R-:W-:Y:S01]  /*4900*/  FMNMX.FTZ R0, R10, R7, !PT ;  /* 0x000000070a007209 */ /* 0x000fe20007810000 */
[--C-:B------:R-:W-:Y:S01]  /*4910*/  FFMA.FTZ R21, R24, UR6, -R79.reuse ;  /* 0x0000000618157c23 */ /* 0x100fe2000801084f */
[--C-:B------:R-:W-:Y:S01]  /*4920*/  FFMA.FTZ R71, R70, UR6, -R79.reuse ;  /* 0x0000000646477c23 */ /* 0x100fe2000801084f */
[--C-:B------:R-:W-:Y:S01]  /*4930*/  FFMA.FTZ R172, R68, UR6, -R79.reuse ;  /* 0x0000000644ac7c23 */ /* 0x100fe2000801084f */
[----:B------:R-:W-:Y:S01]  /*4940*/  FMNMX.FTZ R7, R11, R0, !PT ;  /* 0x000000000b077209 */ /* 0x000fe20007810000 */
[----:B------:R-:W2:Y:S01]  /*4950*/  MUFU.EX2 R67, R67 ;  /* 0x0000004300437308 */ /* 0x000ea20000000800 */
[--C-:B------:R-:W-:Y:S01]  /*4960*/  FFMA.FTZ R73, R66, UR6, -R79.reuse ;  /* 0x0000000642497c23 */ /* 0x100fe2000801084f */
[--C-:B------:R-:W-:Y:S01]  /*4970*/  FFMA.FTZ R174, R64, UR6, -R79.reuse ;  /* 0x0000000640ae7c23 */ /* 0x100fe2000801084f */
[----:B------:R-:W-:Y:S01]  /*4980*/  FMNMX.FTZ R0, R12, R7, !PT ;  /* 0x000000070c007209 */ /* 0x000fe20007810000 */
[--C-:B------:R-:W-:Y:S01]  /*4990*/  FFMA.FTZ R63, R63, UR6, -R79.reuse ;  /* 0x000000063f3f7c23 */ /* 0x100fe2000801084f */
[--C-:B------:R-:W-:Y:S01]  /*49a0*/  FFMA.FTZ R168, R62, UR6, -R79.reuse ;  /* 0x000000063ea87c23 */ /* 0x100fe2000801084f */
[--C-:B------:R-:W-:Y:S01]  /*49b0*/  FFMA.FTZ R75, R60, UR6, -R79.reuse ;  /* 0x000000063c4b7c23 */ /* 0x100fe2000801084f */
[----:B------:R-:W-:Y:S01]  /*49c0*/  FMNMX.FTZ R7, R13, R0, !PT ;  /* 0x000000000d077209 */ /* 0x000fe20007810000 */
[----:B------:R-:W3:Y:S01]  /*49d0*/  MUFU.EX2 R176, R176 ;  /* 0x000000b000b07308 */ /* 0x000ee20000000800 */
[--C-:B------:R-:W-:Y:S01]  /*49e0*/  FFMA.FTZ R160, R44, UR6, -R79.reuse ;  /* 0x000000062ca07c23 */ /* 0x100fe2000801084f */
[--C-:B------:R-:W-:Y:S01]  /*49f0*/  FFMA.FTZ R43, R43, UR6, -R79.reuse ;  /* 0x000000062b2b7c23 */ /* 0x100fe2000801084f */
[----:B------:R-:W-:Y:S01]  /*4a00*/  FMNMX.FTZ R0, R14, R7, !PT ;  /* 0x000000070e007209 */ /* 0x000fe20007810000 */
[--C-:B------:R-:W-:Y:S01]  /*4a10*/  FFMA.FTZ R162, R42, UR6, -R79.reuse ;  /* 0x000000062aa27c23 */ /* 0x100fe2000801084f */
[--C-:B------:R-:W-:Y:S01]  /*4a20*/  FFMA.FTZ R41, R41, UR6, -R79.reuse ;  /* 0x0000000629297c23 */ /* 0x100fe2000801084f */
[--C-:B------:R-:W-:Y:S01]  /*4a30*/  FFMA.FTZ R156, R40, UR6, -R79.reuse ;  /* 0x00000006289c7c23 */ /* 0x100fe2000801084f */
[----:B------:R-:W-:Y:S01]  /*4a40*/  FMNMX.FTZ R7, R15, R0, !PT ;  /* 0x000000000f077209 */ /* 0x000fe20007810000 */
[----:B------:R-:W4:Y:S01]  /*4a50*/  MUFU.EX2 R69, R69 ;  /* 0x0000004500457308 */ /* 0x000f220000000800 */
[--C-:B------:R-:W-:Y:S01]  /*4a60*/  FFMA.FTZ R39, R39, UR6, -R79.reuse ;  /* 0x0000000627277c23 */ /* 0x100fe2000801084f */
[--C-:B------:R-:W-:Y:S01]  /*4a70*/  FFMA.FTZ R158, R38, UR6, -R79.reuse ;  /* 0x00000006269e7c23 */ /* 0x100fe2000801084f */
[----:B------:R-:W-:Y:S01]  /*4a80*/  FMNMX.FTZ R0, R20, R7, !PT ;  /* 0x0000000714007209 */ /* 0x000fe20007810000 */
[--C-:B------:R-:W-:Y:S01]  /*4a90*/  FFMA.FTZ R37, R37, UR6, -R79.reuse ;  /* 0x0000000625257c23 */ /* 0x100fe2000801084f */
[----:B------:R-:W-:-:S02]  /*4aa0*/  FFMA.FTZ R27, R27, UR6, -R79 ;  /* 0x000000061b1b7c23 */ /* 0x000fc4000801084f */
[----:B------:R-:W-:Y:S01]  /*4ab0*/  FMNMX.FTZ R7, R25, R0, !PT ;  /* 0x0000000019077209 */ /* 0x000fe20007810000 */
[----:B------:R-:W5:Y:S03]  /*4ac0*/  MUFU.EX2 R178, R178 ;  /* 0x000000b200b27308 */ /* 0x000f660000000800 */
[----:B------:R-:W-:-:S04]  /*4ad0*/  FMNMX.FTZ R7, R26, R7, !PT ;  /* 0x000000071a077209 */ /* 0x000fc80007810000 */
        /* <DEDUP_REMOVED lines=10> */
[----:B------:R-:W5:Y:S01]  /*4b80*/  MUFU.EX2 R174, R174 ;  /* 0x000000ae00ae7308 */ /* 0x000f620000000800 */
[----:B------:R-:W-:Y:S02]  /*4b90*/  FSEL R0, R31, -INF , !P1 ;  /* 0xff8000001f007808 */ /* 0x000fe40004800000 */
        /* <DEDUP_REMOVED lines=26> */
[----:B------:R-:W-:Y:S03]  /*4d40*/  MUFU.EX2 R162, R162 ;  /* 0x000000a200a27308 */ /* 0x000fe60000000800 */
[----:B------:R-:W-:Y:S02]  /*4d50*/  FSEL R45, R36, RZ, P1 ;  /* 0x000000ff242d7208 */ /* 0x000fe40000800000 */
[----:B------:R-:W-:-:S03]  /*4d60*/  PLOP3.LUT P1, PT, PT, PT, UP0, 0x40, 0x0 ;  /* 0x000000000000781c */ /* 0x000fc60003f2e808 */
[----:B------:R-:W-:Y:S01]  /*4d70*/  MUFU.EX2 R41, R41 ;  /* 0x0000002900297308 */ /* 0x000fe20000000800 */
[----:B------:R-:W-:Y:S01]  /*4d80*/  FFMA.FTZ R24, R3, UR6, -R45 ;  /* 0x0000000603187c23 */ /* 0x000fe2000801082d */
[----:B------:R-:W-:Y:S01]  /*4d90*/  FADD.FTZ R3, R180, R65 ;  /* 0x00000041b4037221 */ /* 0x000fe20000010000 */
[--C-:B------:R-:W-:Y:S01]  /*4da0*/  FFMA.FTZ R177, R2, UR6, -R45.reuse ;  /* 0x0000000602b17c23 */ /* 0x100fe2000801082d */
[--C-:B------:R-:W-:Y:S01]  /*4db0*/  FFMA.FTZ R181, R77, UR6, -R45.reuse ;  /* 0x000000064db57c23 */ /* 0x100fe2000801082d */
[----:B------:R-:W-:Y:S01]  /*4dc0*/  FFMA.FTZ R4, R4, UR6, -R45 ;  /* 0x0000000604047c23 */ /* 0x000fe2000801082d */
[----:B-1----:R-:W-:Y:S01]  /*4dd0*/  FADD.FTZ R2, R182, R3 ;  /* 0x00000003b6027221 */ /* 0x002fe20000010000 */
[--C-:B------:R-:W-:Y:S01]  /*4de0*/  FFMA.FTZ R183, R5, UR6, -R45.reuse ;  /* 0x0000000605b77c23 */ /* 0x100fe2000801082d */
[----:B------:R-:W-:Y:S01]  /*4df0*/  MUFU.EX2 R24, R24 ;  /* 0x0000001800187308 */ /* 0x000fe20000000800 */
[--C-:B------:R-:W-:Y:S01]  /*4e00*/  FFMA.FTZ R8, R8, UR6, -R45.reuse ;  /* 0x0000000608087c23 */ /* 0x100fe2000801082d */
[----:B--2---:R-:W-:Y:S01]  /*4e10*/  FADD.FTZ R3, R67, R2 ;  /* 0x0000000243037221 */ /* 0x004fe20000010000 */
[--C-:B------:R-:W-:Y:S01]  /*4e20*/  FFMA.FTZ R179, R9, UR6, -R45.reuse ;  /* 0x0000000609b37c23 */ /* 0x100fe2000801082d */
[--C-:B------:R-:W-:Y:S01]  /*4e30*/  FFMA.FTZ R10, R10, UR6, -R45.reuse ;  /* 0x000000060a0a7c23 */ /* 0x100fe2000801082d */
[----:B------:R-:W-:Y:S01]  /*4e40*/  FFMA.FTZ R173, R11, UR6, -R45 ;  /* 0x000000060bad7c23 */ /* 0x000fe2000801082d */
[----:B---3--:R-:W-:Y:S01]  /*4e50*/  FADD.FTZ R2, R176, R3 ;  /* 0x00000003b0027221 */ /* 0x008fe20000010000 */
[--C-:B------:R-:W-:Y:S01]  /*4e60*/  FFMA.FTZ R12, R12, UR6, -R45.reuse ;  /* 0x000000060c0c7c23 */ /* 0x100fe2000801082d */
[----:B------:R-:W-:Y:S01]  /*4e70*/  MUFU.EX2 R181, R181 ;  /* 0x000000b500b57308 */ /* 0x000fe20000000800 */
[--C-:B------:R-:W-:Y:S01]  /*4e80*/  FFMA.FTZ R175, R13, UR6, -R45.reuse ;  /* 0x000000060daf7c23 */ /* 0x100fe2000801082d */
[----:B----4-:R-:W-:Y:S01]  /*4e90*/  FADD.FTZ R3, R69, R2 ;  /* 0x0000000245037221 */ /* 0x010fe20000010000 */
[--C-:B------:R-:W-:Y:S01]  /*4ea0*/  FFMA.FTZ R14, R14, UR6, -R45.reuse ;  /* 0x000000060e0e7c23 */ /* 0x100fe2000801082d */
[--C-:B------:R-:W-:Y:S01]  /*4eb0*/  FFMA.FTZ R15, R15, UR6, -R45.reuse ;  /* 0x000000060f0f7c23 */ /* 0x100fe2000801082d */
[----:B------:R-:W-:Y:S01]  /*4ec0*/  FFMA.FTZ R20, R20, UR6, -R45 ;  /* 0x0000000614147c23 */ /* 0x000fe2000801082d */
[----:B-----5:R-:W-:Y:S01]  /*4ed0*/  FADD.FTZ R2, R178, R3 ;  /* 0x00000003b2027221 */ /* 0x020fe20000010000 */
[--C-:B------:R-:W-:Y:S01]  /*4ee0*/  FFMA.FTZ R25, R25, UR6, -R45.reuse ;  /* 0x0000000619197c23 */ /* 0x100fe2000801082d */
[----:B------:R-:W0:Y:S01]  /*4ef0*/  MUFU.EX2 R4, R4 ;  /* 0x0000000400047308 */ /* 0x000e220000000800 */
[--C-:B------:R-:W-:Y:S01]  /*4f00*/  FFMA.FTZ R26, R26, UR6, -R45.reuse ;  /* 0x000000061a1a7c23 */ /* 0x100fe2000801082d */
[----:B------:R-:W-:Y:S01]  /*4f10*/  FADD.FTZ R3, R71, R2 ;  /* 0x0000000247037221 */ /* 0x000fe20000010000 */
[--C-:B------:R-:W-:Y:S01]  /*4f20*/  FFMA.FTZ R28, R28, UR6, -R45.reuse ;  /* 0x000000061c1c7c23 */ /* 0x100fe2000801082d */
[--C-:B------:R-:W-:Y:S01]  /*4f30*/  FFMA.FTZ R29, R29, UR6, -R45.reuse ;  /* 0x000000061d1d7c23 */ /* 0x100fe2000801082d */
[----:B------:R-:W-:Y:S01]  /*4f40*/  FFMA.FTZ R48, R48, UR6, -R45 ;  /* 0x0000000630307c23 */ /* 0x000fe2000801082d */
[----:B------:R-:W-:Y:S01]  /*4f50*/  FADD.FTZ R2, R172, R3 ;  /* 0x00000003ac027221 */ /* 0x000fe20000010000 */
[--C-:B------:R-:W-:Y:S01]  /*4f60*/  FFMA.FTZ R49, R49, UR6, -R45.reuse ;  /* 0x0000000631317c23 */ /* 0x100fe2000801082d */
[----:B------:R-:W1:Y:S01]  /*4f70*/  MUFU.EX2 R183, R183 ;  /* 0x000000b700b77308 */ /* 0x000e620000000800 */
[--C-:B------:R-:W-:Y:S01]  /*4f80*/  FFMA.FTZ R50, R50, UR6, -R45.reuse ;  /* 0x0000000632327c23 */ /* 0x100fe2000801082d */
[----:B------:R-:W-:Y:S01]  /*4f90*/  FADD.FTZ R3, R73, R2 ;  /* 0x0000000249037221 */ /* 0x000fe20000010000 */
[--C-:B------:R-:W-:Y:S01]  /*4fa0*/  FFMA.FTZ R52, R52, UR6, -R45.reuse ;  /* 0x0000000634347c23 */ /* 0x100fe2000801082d */
[--C-:B------:R-:W-:Y:S01]  /*4fb0*/  FFMA.FTZ R53, R53, UR6, -R45.reuse ;  /* 0x0000000635357c23 */ /* 0x100fe2000801082d */
[----:B------:R-:W-:Y:S01]  /*4fc0*/  FFMA.FTZ R54, R54, UR6, -R45 ;  /* 0x0000000636367c23 */ /* 0x000fe2000801082d */
[----:B------:R-:W-:Y:S01]  /*4fd0*/  FADD.FTZ R36, R174, R3 ;  /* 0x00000003ae247221 */ /* 0x000fe20000010000 */
[--C-:B------:R-:W-:Y:S01]  /*4fe0*/  FFMA.FTZ R56, R56, UR6, -R45.reuse ;  /* 0x0000000638387c23 */ /* 0x100fe2000801082d */
[----:B------:R-:W2:Y:S01]  /*4ff0*/  MUFU.EX2 R177, R177 ;  /* 0x000000b100b17308 */ /* 0x000ea20000000800 */
[----:B0-----:R-:W-:Y:S01]  /*5000*/  FADD.FTZ R2, R181, R4 ;  /* 0x00000004b5027221 */ /* 0x001fe20000010000 */
[----:B------:R-:W-:Y:S01]  /*5010*/  FADD.FTZ R5, R63, R36 ;  /* 0x000000243f057221 */ /* 0x000fe20000010000 */
[--C-:B------:R-:W-:Y:S01]  /*5020*/  FFMA.FTZ R57, R57, UR6, -R45.reuse ;  /* 0x0000000639397c23 */ /* 0x100fe2000801082d */
[--C-:B------:R-:W-:Y:S01]  /*5030*/  FFMA.FTZ R0, R0, UR6, -R45.reuse ;  /* 0x0000000600007c23 */ /* 0x100fe2000801082d */
[----:B------:R-:W-:Y:S01]  /*5040*/  FFMA.FTZ R30, R30, UR6, -R45 ;  /* 0x000000061e1e7c23 */ /* 0x000fe2000801082d */
[----:B------:R-:W-:Y:S01]  /*5050*/  FADD.FTZ R36, R168, R5 ;  /* 0x00000005a8247221 */ /* 0x000fe20000010000 */
[--C-:B------:R-:W-:Y:S01]  /*5060*/  FFMA.FTZ R32, R32, UR6, -R45.reuse ;  /* 0x0000000620207c23 */ /* 0x100fe2000801082d */
[----:B------:R-:W0:Y:S01]  /*5070*/  MUFU.EX2 R8, R8 ;  /* 0x0000000800087308 */ /* 0x000e220000000800 */
[----:B-1----:R-:W-:Y:S01]  /*5080*/  FADD.FTZ R3, R183, R2 ;  /* 0x00000002b7037221 */ /* 0x002fe20000010000 */
[----:B------:R-:W-:Y:S01]  /*5090*/  FADD.FTZ R5, R75, R36 ;  /* 0x000000244b057221 */ /* 0x000fe20000010000 */
[----:B------:R-:W-:Y:S01]  /*50a0*/  FFMA.FTZ R55, R55, UR6, -R45 ;  /* 0x0000000637377c23 */ /* 0x000fe2000801082d */
[----:B------:R-:W-:Y:S01]  /*50b0*/  F2FP.F16.F32.PACK_AB R181, R4, R181 ;  /* 0x000000b504b5723e */ /* 0x000fe200000000ff */
[----:B------:R-:W-:Y:S01]  /*50c0*/  FADD.FTZ R2, R24, R3 ;  /* 0x0000000318027221 */ /* 0x000fe20000010000 */
[----:B------:R-:W-:Y:S01]  /*50d0*/  FADD.FTZ R36, R170, R5 ;  /* 0x00000005aa247221 */ /* 0x000fe20000010000 */
[--C-:B------:R-:W-:Y:S01]  /*50e0*/  FFMA.FTZ R47, R47, UR6, -R45.reuse ;  /* 0x000000062f2f7c23 */ /* 0x100fe2000801082d */
[----:B------:R-:W1:Y:S01]  /*50f0*/  MUFU.EX2 R179, R179 ;  /* 0x000000b300b37308 */ /* 0x000e620000000800 */
[----:B--2---:R-:W-:Y:S01]  /*5100*/  FADD.FTZ R3, R177, R2 ;  /* 0x00000002b1037221 */ /* 0x004fe20000010000 */
[----:B------:R-:W-:Y:S01]  /*5110*/  FADD.FTZ R5, R31, R36 ;  /* 0x000000241f057221 */ /* 0x000fe20000010000 */
[----:B------:R-:W-:Y:S01]  /*5120*/  FFMA.FTZ R34, R34, UR6, -R45 ;  /* 0x0000000622227c23 */ /* 0x000fe2000801082d */
[----:B------:R-:W-:-:S02]  /*5130*/  F2FP.F16.F32.PACK_AB R180, R65, R180 ;  /* 0x000000b441b4723e */ /* 0x000fc400000000ff */
        /* <DEDUP_REMOVED lines=21> */
[----:B------:R-:W-:Y:S01]  /*5290*/  FADD.FTZ R36, R162, R5 ;  /* 0x00000005a2247221 */ /* 0x000fe20000010000 */
[----:B------:R-:W-:Y:S01]  /*52a0*/  F2FP.F16.F32.PACK_AB R160, R43, R160 ;  /* 0x000000a02ba0723e */ /* 0x000fe200000000ff */
[----:B------:R-:W2:Y:S01]  /*52b0*/  MUFU.EX2 R175, R175 ;  /* 0x000000af00af7308 */ /* 0x000ea20000000800 */
[----:B0-----:R-:W-:Y:S01]  /*52c0*/  FADD.FTZ R3, R173, R2 ;  /* 0x00000002ad037221 */ /* 0x001fe20000010000 */
[C---:B------:R-:W-:Y:S01]  /*52d0*/  FADD.FTZ R5, R41.reuse, R36 ;  /* 0x0000002429057221 */ /* 0x040fe20000010000 */
[----:B------:R-:W-:-:S02]  /*52e0*/  F2FP.F16.F32.PACK_AB R162, R41, R162 ;  /* 0x000000a229a2723e */ /* 0x000fc400000000ff */
[----:B------:R-:W-:Y:S02]  /*52f0*/  F2FP.F16.F32.PACK_AB R183, R24, R183 ;  /* 0x000000b718b7723e */ /* 0x000fe400000000ff */
[----:B------:R-:W-:Y:S01]  /*5300*/  F2FP.F16.F32.PACK_AB R177, R8, R177 ;  /* 0x000000b108b1723e */ /* 0x000fe200000000ff */
[----:B------:R-:W0:Y:S01]  /*5310*/  MUFU.EX2 R14, R14 ;  /* 0x0000000e000e7308 */ /* 0x000e220000000800 */
[----:B-1----:R-:W-:Y:S01]  /*5320*/  FADD.FTZ R2, R12, R3 ;  /* 0x000000030c027221 */ /* 0x002fe20000010000 */
[----:B------:R-:W-:Y:S02]  /*5330*/  F2FP.F16.F32.PACK_AB R179, R10, R179 ;  /* 0x000000b30ab3723e */ /* 0x000fe400000000ff */
[----:B------:R-:W-:-:S04]  /*5340*/  F2FP.F16.F32.PACK_AB R173, R12, R173 ;  /* 0x000000ad0cad723e */ /* 0x000fc800000000ff */
        /* <DEDUP_REMOVED lines=66> */
[----:B-1----:R-:W-:Y:S01]  /*5770*/  FADD.FTZ R38, R154, R5 ;  /* 0x000000059a267221 */ /* 0x002fe20000010000 */
[----:B------:R-:W-:-:S06]  /*5780*/  VIADD R5, R90, 0xfffffffe ;  /* 0xfffffffe5a057836 */ /* 0x000fcc0000000000 */
[----:B------:R-:W1:Y:S01]  /*5790*/  MUFU.EX2 R34, R34 ;  /* 0x0000002200227308 */ /* 0x000e620000000800 */
[----:B--2---:R-:W-:Y:S01]  /*57a0*/  FADD.FTZ R3, R47, R4 ;  /* 0x000000042f037221 */ /* 0x004fe20000010000 */
[C---:B0-----:R-:W-:Y:S01]  /*57b0*/  FADD.FTZ R2, R21.reuse, R38 ;  /* 0x0000002615027221 */ /* 0x041fe20000010000 */
[----:B------:R-:W-:Y:S02]  /*57c0*/  F2FP.F16.F32.PACK_AB R154, R21, R154 ;  /* 0x0000009a159a723e */ /* 0x000fe400000000ff */
[C---:B-1----:R-:W-:Y:S01]  /*57d0*/  FADD.FTZ R0, R34.reuse, R3 ;  /* 0x0000000322007221 */ /* 0x042fe20000010000 */
        /* <DEDUP_REMOVED lines=13> */
.L_x_7832:
[----:B------:R-:W-:Y:S02]  /*58b0*/  ULDC UR22, c[0x0][0x9e4] ;  /* 0x0002790000167ab9 */ /* 0x000fe40000000800 */
[----:B------:R-:W-:-:S11]  /*58c0*/  UISETP.NE.AND UP0, UPT, UR22, 0x1, UPT ;  /* 0x000000011600788c */ /* 0x000fd6000bf05270 */
[----:B------:R-:W-:Y:S02]  /*58d0*/  @UP0 ULDC.64 UR10, c[0x0][0x9e8] ;  /* 0x00027a00000a0ab9 */ /* 0x000fe40000000a00 */
[----:B------:R-:W-:-:S04]  /*58e0*/  UIMAD.WIDE.U32 UR14, UR19, UR10, URZ ;  /* 0x0000000a130e72a5 */ /* 0x000fc8000f8e003f */
[----:B------:R-:W-:-:S12]  /*58f0*/  @UP0 USHF.R.U32.HI UR19, URZ, UR11, UR15 ;  /* 0x0000000b3f130299 */ /* 0x000fd8000801160f */
.L_x_7833:
[----:B------:R-:W-:-:S04]  /*5900*/  UIMAD UR19, UR19, UR22, UR22 ;  /* 0x00000016131372a4 */ /* 0x000fc8000f8e0216 */
[----:B------:R-:W-:-:S04]  /*5910*/  UISETP.LT.AND UP0, UPT, UR18, UR19, UPT ;  /* 0x000000131200728c */ /* 0x000fc8000bf01270 */
[----:B------:R-:W-:-:S12]  /*5920*/  USEL UR18, UR18, UR19, UP0 ;  /* 0x0000001312127287 */ /* 0x000fd80008000000 */
.L_x_7831:
[----:B------:R-:W-:Y:S01]  /*5930*/  USHF.R.S32.HI UR10, URZ, 0x1f, UR18 ;  /* 0x0000001f3f0a7899 */ /* 0x000fe20008011412 */
[----:B------:R-:W-:Y:S02]  /*5940*/  CS2R R150, SRZ ;  /* 0x0000000000967805 */ /* 0x000fe4000001ff00 */
[----:B------:R-:W-:Y:S02]  /*5950*/  CS2R R148, SRZ ;  /* 0x0000000000947805 */ /* 0x000fe4000001ff00 */
[----:B------:R-:W-:Y:S01]  /*5960*/  CS2R R146, SRZ ;  /* 0x0000000000927805 */ /* 0x000fe2000001ff00 */
        /* <DEDUP_REMOVED lines=39> */
[----:B------:R-:W-:Y:S01]  /*5be0*/  IMAD.MOV.U32 R151, RZ, RZ, RZ ;  /* 0x000000ffff977224 */ /* 0x000fe200078e00ff */
[----:B------:R-:W-:Y:S01]  /*5bf0*/  ULDC UR52, c[0x0][0x9e4] ;  /* 0x0002790000347ab9 */ /* 0x000fe20000000800 */
[----:B------:R-:W-:Y:S01]  /*5c00*/  ULDC UR60, c[0x0][0x9dc] ;  /* 0x00027700003c7ab9 */ /* 0x000fe20000000800 */
[----:B------:R-:W-:Y:S01]  /*5c10*/  ULDC UR45, c[0x0][0x9d8] ;  /* 0x00027600002d7ab9 */ /* 0x000fe20000000800 */
[----:B------:R-:W-:Y:S01]  /*5c20*/  ULDC UR59, c[0x0][0x988] ;  /* 0x00026200003b7ab9 */ /* 0x000fe20000000800 */
[----:B------:R-:W-:-:S05]  /*5c30*/  ULDC UR61, c[0x0][0x9e0] ;  /* 0x00027800003d7ab9 */ /* 0x000fca0000000800 */
.L_x_7853:
[----:B------:R-:W-:Y:S01]  /*5c40*/  ISETP.NE.AND P2, PT, RZ, UR50, PT ;  /* 0x00000032ff007c0c */ /* 0x000fe2000bf45270 */
[----:B------:R-:W-:-:S04]  /*5c50*/  UISETP.NE.AND UP0, UPT, UR44, 0x1, UPT ;  /* 0x000000012c00788c */ /* 0x000fc8000bf05270 */
[----:B------:R-:W-:-:S04]  /*5c60*/  USEL UR39, URZ, 0x1, UP0 ;  /* 0x000000013f277887 */ /* 0x000fc80008000000 */
[----:B------:R-:W-:-:S04]  /*5c70*/  ULOP3.LUT UR39, UR43, UR39, URZ, 0x3c, !UPT ;  /* 0x000000272b277292 */ /* 0x000fc8000f8e3c3f */
[----:B------:R-:W-:Y:S08]  /*5c80*/  @P2 BRA `(.L_x_7835) ;  /* 0x0000000000382947 */ /* 0x000ff00003800000 */
[----:B------:R-:W-:Y:S05]  /*5c90*/  @!P0 BRA `(.L_x_7836) ;  /* 0x0000000000048947 */ /* 0x000fea0003800000 */
[----:B------:R-:W-:Y:S01]  /*5ca0*/  BPT.TRAP 0x1 ;  /* 0x000000040000795c */ /* 0x000fe20000300000 */
.L_x_7836:
        /* <DEDUP_REMOVED lines=9> */
.L_x_7837:
[----:B-1----:R-:W-:Y:S05]  /*5d40*/  @P1 BRA `(.L_x_7835) ;  /* 0x0000000000081947 */ /* 0x002fea0003800000 */
[----:B------:R-:W1:Y:S02]  /*5d50*/  SYNCS.PHASECHK.TRANS64.TRYWAIT P1, [UR6+0x28830], R6 ;  /* 0x02883006ff0075a7 */ /* 0x000e640008020146 */
[----:B-1----:R-:W-:Y:S05]  /*5d60*/  @!P1 BRA `(.L_x_7838) ;  /* 0x0000013c00549947 */ /* 0x002fea0003800000 */
.L_x_7835:
        /* <DEDUP_REMOVED lines=15> */
[----:B------:R-:W-:Y:S01]  /*5e60*/  UMOV UR34, UR30 ;  /* 0x0000001e00227c82 */ /* 0x000fe20008000000 */
        /* <DEDUP_REMOVED lines=35> */
.L_x_7840:
[----:B------:R-:W-:Y:S01]  /*60a0*/  ULEA UR6, UR44, UR40, 0x3 ;  /* 0x000000282c067291 */ /* 0x000fe2000f8e183f */
[----:B------:R-:W-:-:S05]  /*60b0*/  IMAD.U32 R6, RZ, RZ, UR43 ;  /* 0x0000002bff067e24 */ /* 0x000fca000f8e00ff */
[----:B------:R-:W-:-:S04]  /*60c0*/  SHF.L.U32 R6, R6, 0x1f, RZ ;  /* 0x0000001f06067819 */ /* 0x000fc800000006ff */
[----:B------:R0:W1:Y:S01]  /*60d0*/  SYNCS.PHASECHK.TRANS64.TRYWAIT P1, [UR6+0x28850], R6 ;  /* 0x02885006ff0075a7 */ /* 0x0000620008020146 */
[----:B------:R-:W-:Y:S05]  /*60e0*/  @!P0 BRA `(.L_x_7841) ;  /* 0x0000000000048947 */ /* 0x000fea0003800000 */
[----:B------:R-:W-:Y:S01]  /*60f0*/  BPT.TRAP 0x1 ;  /* 0x000000040000795c */ /* 0x000fe20000300000 */
.L_x_7841:
[----:B-1----:R-:W-:Y:S05]  /*6100*/  @P1 BRA `(.L_x_7839) ;  /* 0x0000000000081947 */ /* 0x002fea0003800000 */
[----:B------:R-:W1:Y:S02]  /*6110*/  SYNCS.PHASECHK.TRANS64.TRYWAIT P1, [UR6+0x28850], R6 ;  /* 0x02885006ff0075a7 */ /* 0x000e640008020146 */
[----:B-1----:R-:W-:Y:S05]  /*6120*/  @!P1 BRA `(.L_x_7842) ;  /* 0x00000138007c9947 */ /* 0x002fea0003800000 */
.L_x_7839:
[----:B------:R-:W-:Y:S01]  /*6130*/  UIADD3 UR6, UR40, 0x400, URZ ;  /* 0x0000040028067890 */ /* 0x000fe2000fffe03f */
[----:B------:R-:W-:Y:S01]  /*6140*/  WARPGROUP.ARRIVE ;  /* 0x00000000000079c5 */ /* 0x000fe20000000000 */
[----:B------:R-:W-:-:S05]  /*6150*/  UMOV UR7, 0x40000040 ;  /* 0x4000004000077882 */ /* 0x000fca0000000000 */
[----:B-1----:R-:W1:Y:S01]  /*6160*/  S2R R7, SR_TID.X ;  /* 0x0000000000077919 */ /* 0x002e620000002100 */
        /* <DEDUP_REMOVED lines=8> */
[----:B-1----:R-:W-:-:S04]  /*61f0*/  SHF.R.U32.HI R7, RZ, 0x7, R7 ;  /* 0x00000007ff077819 */ /* 0x002fc80000011607 */
[----:B0-----:R-:W-:Y:S01]  /*6200*/  IADD3 R6, -R7, 0xb, RZ ;  /* 0x0000000b07067810 */ /* 0x001fe20007ffe1ff */
[----:B------:R-:W-:Y:S02]  /*6210*/  WARPGROUP.DEPBAR.LE gsb0, 0x0 ;  /* 0x00008000000079c5 */ /* 0x000fe40000010000 */
[----:B------:R-:W-:-:S06]  /*6220*/  WARPGROUP.ARRIVE ;  /* 0x00000000000079c5 */ /* 0x000fcc0000000000 */
        /* <DEDUP_REMOVED lines=35> */
.L_x_7843:
[----:B------:R-:W-:Y:S01]  /*6460*/  UISETP.NE.AND UP1, UPT, UR51, URZ, UPT ;  /* 0x0000003f3300728c */ /* 0x000fe2000bf25270 */
[----:B------:R-:W-:Y:S01]  /*6470*/  FMUL.FTZ R13, R34, UR45 ;  /* 0x0000002d220d7c20 */ /* 0x000fe20008410000 */
[----:B------:R-:W-:Y:S01]  /*6480*/  FMUL.FTZ R34, R66, UR45 ;  /* 0x0000002d42227c20 */ /* 0x000fe20008410000 */
[----:B------:R-:W-:Y:S02]  /*6490*/  VIADD R66, R17, UR47 ;  /* 0x0000002f11427c36 */ /* 0x000fe40008000000 */
[----:B------:R-:W-:Y:S01]  /*64a0*/  FMUL.FTZ R152, R24, UR45 ;  /* 0x0000002d18987c20 */ /* 0x000fe20008410000 */
[----:B------:R-:W-:Y:S01]  /*64b0*/  FMUL.FTZ R24, R47, UR45 ;  /* 0x0000002d2f187c20 */ /* 0x000fe20008410000 */
[----:B------:R-:W-:Y:S01]  /*64c0*/  PLOP3.LUT P1, PT, PT, PT, UP1, 0x80, 0x0 ;  /* 0x000000000000781c */ /* 0x000fe20003f2f018 */
[----:B------:R-:W-:Y:S01]  /*64d0*/  FMUL.FTZ R47, R48, UR45 ;  /* 0x0000002d302f7c20 */ /* 0x000fe20008410000 */
[----:B------:R-:W-:Y:S01]  /*64e0*/  PLOP3.LUT P2, PT, PT, PT, UP1, 0x80, 0x0 ;  /* 0x000000000000781c */ /* 0x000fe20003f4f018 */
[----:B------:R-:W-:Y:S01]  /*64f0*/  ULEA UR6, UR38, UR40, 0x3 ;  /* 0x0000002826067291 */ /* 0x000fe2000f8e183f */
[----:B------:R-:W-:Y:S01]  /*6500*/  FMUL.FTZ R48, R53, UR45 ;  /* 0x0000002d35307c20 */ /* 0x000fe20008410000 */
[----:B------:R-:W-:Y:S01]  /*6510*/  @UP1 ULDC UR7, c[0x0][0x44c] ;  /* 0x0001130000071ab9 */ /* 0x000fe20000000800 */
[----:B------:R-:W-:Y:S01]  /*6520*/  FMUL.FTZ R53, R60, UR45 ;  /* 0x0000002d3c357c20 */ /* 0x000fe20008410000 */
[----:B------:R-:W-:Y:S01]  /*6530*/  FMUL.FTZ R60, R68, UR45 ;  /* 0x0000002d443c7c20 */ /* 0x000fe20008410000 */
[----:B------:R-:W-:Y:S01]  /*6540*/  UIADD3 UR6, UR6, 0x28840, URZ ;  /* 0x0002884006067890 */ /* 0x000fe2000fffe03f */
[----:B------:R-:W-:Y:S01]  /*6550*/  FMUL.FTZ R153, R25, UR45 ;  /* 0x0000002d19997c20 */ /* 0x000fe20008410000 */
[----:B------:R-:W-:Y:S01]  /*6560*/  UISETP.NE.AND UP0, UPT, UR46, URZ, UPT ;  /* 0x0000003f2e00728c */ /* 0x000fe2000bf05270 */
[----:B------:R-:W-:Y:S01]  /*6570*/  FMUL.FTZ R8, R26, UR45 ;  /* 0x0000002d1a087c20 */ /* 0x000fe20008410000 */
[----:B------:R-:W-:Y:S01]  /*6580*/  FMUL.FTZ R9, R27, UR45 ;  /* 0x0000002d1b097c20 */ /* 0x000fe20008410000 */
[----:B0-----:R-:W-:Y:S01]  /*6590*/  @P1 IMAD.HI.U32 R6, R66, UR7, RZ ;  /* 0x0000000742061c27 */ /* 0x001fe2000f8e00ff */
        /* <DEDUP_REMOVED lines=58> */
[----:B------:R-:W-:Y:S01]  /*6940*/  PLOP3.LUT P1, PT, PT, PT, UP0, 0x40, 0x0 ;  /* 0x000000000000781c */ /* 0x000fe20003f2e808 */
[----:B------:R-:W-:Y:S01]  /*6950*/  IMAD.U32 R7, RZ, RZ, UR42 ;  /* 0x0000002aff077e24 */ /* 0x000fe2000f8e00ff */
[----:B------:R-:W1:Y:S01]  /*6960*/  MUFU.TANH R152, R152 ;  /* 0x0000009800987308 */ /* 0x000e620000002400 */
[----:B------:R-:W-:Y:S01]  /*6970*/  IADD3 R6, -R16, 0x1, -R65 ;  /* 0x0000000110067810 */ /* 0x000fe20007ffe941 */
[----:B------:R-:W-:Y:S01]  /*6980*/  UMOV UR7, UR60 ;  /* 0x0000003c00077c82 */ /* 0x000fe20008000000 */
        /* <DEDUP_REMOVED lines=84> */
.L_x_7846:
[----:B------:R-:W-:-:S05]  /*6ed0*/  IMAD.U32 R70, RZ, RZ, UR52 ;  /* 0x00000034ff467e24 */ /* 0x000fca000f8e00ff */
[----:B------:R-:W-:-:S13]  /*6ee0*/  ISETP.NE.AND P1, PT, R70, 0x1, PT ;  /* 0x000000014600780c */ /* 0x000fda0003f25270 */
[----:B------:R-:W1:Y:S02]  /*6ef0*/  @P1 LDC.64 R6, c[0x0][0x9e8] ;  /* 0x00027a00ff061b82 */ /* 0x000e640000000a00 */
[----:B-1----:R-:W-:-:S05]  /*6f00*/  @P1 IMAD.HI.U32 R6, R68, R6, RZ ;  /* 0x0000000644061227 */ /* 0x002fca00078e00ff */
[----:B------:R-:W-:-:S07]  /*6f10*/  @P1 SHF.R.U32.HI R68, RZ, R7, R6 ;  /* 0x00000007ff441219 */ /* 0x000fce0000011606 */
.L_x_7847:
[----:B------:R-:W-:Y:S05]  /*6f20*/  BSYNC B0 ;  /* 0x0000000000007941 */ /* 0x000fea0003800000 */
.L_x_7845:
[----:B------:R-:W-:-:S04]  /*6f30*/  IMAD R7, R68, R70, -R65 ;  /* 0x0000004644077224 */ /* 0x000fc800078e0a41 */
[----:B------:R-:W-:-:S05]  /*6f40*/  IMAD.IADD R6, R7, 0x1, -R16 ;  /* 0x0000000107067824 */ /* 0x000fca00078e0a10 */
[----:B------:R-:W-:Y:S02]  /*6f50*/  VIADDMNMX R73, R6, R70, R73, PT ;  /* 0x0000004606497246 */ /* 0x000fe40003800149 */
[----:B------:R-:W-:-:S07]  /*6f60*/  VIMNMX R75, R75, R6, !PT ;  /* 0x000000064b4b7248 */ /* 0x000fce0007fe0100 */
.L_x_7844:
[----:B------:R-:W-:Y:S01]  /*6f70*/  ISETP.GT.AND P1, PT, R5, -0x1, PT ;  /* 0xffffffff0500780c */ /* 0x000fe20003f24270 */
[----:B------:R1:W2:Y:S01]  /*6f80*/  SHFL.IDX PT, R6, R66, 0x1, 0x1c1f ;  /* 0x003c1f0042067f89 */ /* 0x0002a200000e0000 */
[----:B------:R-:W-:Y:S02]  /*6f90*/  UISETP.NE.AND UP0, UPT, UR46, URZ, UPT ;  /* 0x0000003f2e00728c */ /* 0x000fe4000bf05270 */
[C---:B------:R-:W-:Y:S02]  /*6fa0*/  ISETP.GT.AND P3, PT, R75.reuse, 0x8, P1 ;  /* 0x000000084b00780c */ /* 0x040fe40000f64270 */
[----:B------:R-:W-:Y:S02]  /*6fb0*/  ISETP.GT.AND P6, PT, R75, RZ, P1 ;  /* 0x000000ff4b00720c */ /* 0x000fe40000fc4270 */
        /* <DEDUP_REMOVED lines=13> */
[----:B0-----:R-:W-:-:S02]  /*7090*/  FSEL R158, R158, -INF , !P3 ;  /* 0xff8000009e9e7808 */ /* 0x001fc40005800000 */
[----:B------:R-:W-:Y:S02]  /*70a0*/  ISETP.GT.AND P3, PT, R75, 0x30, P1 ;  /* 0x000000304b00780c */ /* 0x000fe40000f64270 */
[C---:B------:R-:W-:Y:S02]  /*70b0*/  ISETP.LT.OR P5, PT, R73.reuse, 0xa, P5 ;  /* 0x0000000a4900780c */ /* 0x040fe40002fa1670 */
[C---:B------:R-:W-:Y:S02]  /*70c0*/  ISETP.LT.OR P4, PT, R73.reuse, 0x11, P4 ;  /* 0x000000114900780c */ /* 0x040fe40002781670 */
[C---:B------:R-:W-:Y:S02]  /*70d0*/  ISETP.LT.OR P6, PT, R73.reuse, 0x12, P6 ;  /* 0x000000124900780c */ /* 0x040fe400037c1670 */
[C---:B------:R-:W-:Y:S02]  /*70e0*/  ISETP.LT.OR P2, PT, R73.reuse, 0x19, P2 ;  /* 0x000000194900780c */ /* 0x040fe40001741670 */
[----:B------:R-:W-:-:S02]  /*70f0*/  ISETP.LT.OR P3, PT, R73, 0x31, P3 ;  /* 0x000000314900780c */ /* 0x000fc40001f61670 */
[----:B------:R-:W-:Y:S02]  /*7100*/  FSEL R164, R155, -INF , !P5 ;  /* 0xff8000009ba47808 */ /* 0x000fe40006800000 */
[----:B------:R-:W-:Y:S02]  /*7110*/  FSEL R154, R157, -INF , !P4 ;  /* 0xff8000009d9a7808 */ /* 0x000fe40006000000 */
[----:B------:R-:W-:Y:S02]  /*7120*/  FSEL R156, R156, -INF , !P6 ;  /* 0xff8000009c9c7808 */ /* 0x000fe40007000000 */
[----:B------:R-:W-:Y:S02]  /*7130*/  FSEL R152, R159, -INF , !P2 ;  /* 0xff8000009f987808 */ /* 0x000fe40005000000 */
[C---:B------:R-:W-:Y:S02]  /*7140*/  ISETP.GT.AND P5, PT, R75.reuse, 0x20, P1 ;  /* 0x000000204b00780c */ /* 0x040fe40000fa4270 */
[----:B------:R-:W-:-:S02]  /*7150*/  ISETP.GT.AND P4, PT, R75, 0x21, P1 ;  /* 0x000000214b00780c */ /* 0x000fc40000f84270 */
[C---:B------:R-:W-:Y:S02]  /*7160*/  ISETP.GT.AND P6, PT, R75.reuse, 0x28, P1 ;  /* 0x000000284b00780c */ /* 0x040fe40000fc4270 */
[----:B------:R-:W-:Y:S02]  /*7170*/  ISETP.GT.AND P2, PT, R75, 0x29, P1 ;  /* 0x000000294b00780c */ /* 0x000fe40000f44270 */
        /* <DEDUP_REMOVED lines=37> */
[----:B-1----:R-:W-:Y:S02]  /*73d0*/  FSEL R66, R53, -INF , !P5 ;  /* 0xff80000035427808 */ /* 0x002fe40006800000 */
[----:B------:R-:W-:Y:S02]  /*73e0*/  FSEL R68, R52, -INF , !P4 ;  /* 0xff80000034447808 */ /* 0x000fe40006000000 */
[----:B------:R-:W-:-:S02]  /*73f0*/  FSEL R64, R64, -INF , !P6 ;  /* 0xff80000040407808 */ /* 0x000fc40007000000 */
[----:B------:R-:W-:Y:S02]  /*7400*/  FSEL R62, R62, -INF , !P2 ;  /* 0xff8000003e3e7808 */ /* 0x000fe40005000000 */
[C---:B------:R-:W-:Y:S02]  /*7410*/  ISETP.GT.AND P5, PT, R75.reuse, 0x59, P1 ;  /* 0x000000594b00780c */ /* 0x040fe40000fa4270 */
[C---:B------:R-:W-:Y:S02]  /*7420*/  ISETP.GT.AND P4, PT, R75.reuse, 0x60, P1 ;  /* 0x000000604b00780c */ /* 0x040fe40000f84270 */
[C---:B------:R-:W-:Y:S02]  /*7430*/  ISETP.GT.AND P6, PT, R75.reuse, 0x61, P1 ;  /* 0x000000614b00780c */ /* 0x040fe40000fc4270 */
[----:B------:R-:W-:Y:S02]  /*7440*/  ISETP.GT.AND P2, PT, R75, 0x68, P1 ;  /* 0x000000684b00780c */ /* 0x000fe40000f44270 */
[----:B------:R-:W-:Y:S01]  /*7450*/  FSEL R49, R57, -INF , !P3 ;  /* 0xff80000039317808 */ /* 0x000fe20005800000 */
[--C-:B--2---:R-:W-:Y:S01]  /*7460*/  IMAD.IADD R57, R61, 0x1, R6.reuse ;  /* 0x000000013d397824 */ /* 0x104fe200078e0206 */
[----:B------:R-:W-:Y:S01]  /*7470*/  PLOP3.LUT P3, PT, PT, PT, UP0, 0x40, 0x0 ;  /* 0x000000000000781c */ /* 0x000fe20003f6e808 */
[----:B------:R-:W-:Y:S01]  /*7480*/  IMAD.IADD R61, R71, 0x1, R6 ;  /* 0x00000001473d7824 */ /* 0x000fe200078e0206 */
        /* <DEDUP_REMOVED lines=34> */
.L_x_7850:
[----:B------:R-:W-:-:S05]  /*76b0*/  IMAD.U32 R162, RZ, RZ, UR52 ;  /* 0x00000034ffa27e24 */ /* 0x000fca000f8e00ff */
[----:B------:R-:W-:-:S13]  /*76c0*/  ISETP.NE.AND P2, PT, R162, 0x1, PT ;  /* 0x00000001a200780c */ /* 0x000fda0003f45270 */
[----:B------:R-:W0:Y:S02]  /*76d0*/  @P2 LDC.64 R6, c[0x0][0x9e8] ;  /* 0x00027a00ff062b82 */ /* 0x000e240000000a00 */
[----:B0-----:R-:W-:-:S05]  /*76e0*/  @P2 IMAD.HI.U32 R6, R51, R6, RZ ;  /* 0x0000000633062227 */ /* 0x001fca00078e00ff */
[----:B------:R-:W-:-:S07]  /*76f0*/  @P2 SHF.R.U32.HI R51, RZ, R7, R6 ;  /* 0x00000007ff332219 */ /* 0x000fce0000011606 */
.L_x_7851:
[----:B------:R-:W-:Y:S05]  /*7700*/  BSYNC B0 ;  /* 0x0000000000007941 */ /* 0x000fea0003800000 */
.L_x_7849:
[----:B------:R-:W-:-:S04]  /*7710*/  IMAD R51, R51, R162, -R65 ;  /* 0x000000a233337224 */ /* 0x000fc800078e0a41 */
[----:B------:R-:W-:-:S05]  /*7720*/  IMAD.IADD R6, R51, 0x1, -R16 ;  /* 0x0000000133067824 */ /* 0x000fca00078e0a10 */
[----:B------:R-:W-:Y:S02]  /*7730*/  VIADDMNMX R57, R6, R162, R57, PT ;  /* 0x000000a206397246 */ /* 0x000fe40003800139 */
[----:B------:R-:W-:-:S07]  /*7740*/  VIMNMX R61, R61, R6, !PT ;  /* 0x000000063d3d7248 */ /* 0x000fce0007fe0100 */
.L_x_7848:
[----:B------:R-:W-:Y:S01]  /*7750*/  FMNMX.FTZ R7, R170, R3, !PT ;  /* 0x00000003aa077209 */ /* 0x000fe20007810000 */
[----:B------:R-:W-:Y:S01]  /*7760*/  UMOV UR6, UR59 ;  /* 0x0000003b00067c82 */ /* 0x000fe20008000000 */
[----:B------:R-:W-:Y:S02]  /*7770*/  ISETP.GT.AND P5, PT, R61, 0x10, P1 ;  /* 0x000000103d00780c */ /* 0x000fe40000fa4270 */
[----:B------:R-:W-:Y:S02]  /*7780*/  FMNMX.FTZ R7, R168, R7, !PT ;  /* 0x00000007a8077209 */ /* 0x000fe40007810000 */
[----:B------:R-:W-:Y:S02]  /*7790*/  ISETP.LT.OR P5, PT, R57, 0x11, P5 ;  /* 0x000000113900780c */ /* 0x000fe40002fa1670 */
[----:B------:R-:W-:Y:S02]  /*77a0*/  FMNMX.FTZ R7, R166, R7, !PT ;  /* 0x00000007a6077209 */ /* 0x000fe40007810000 */
[----:B------:R-:W-:-:S02]  /*77b0*/  FSEL R13, R13, -INF , !P5 ;  /* 0xff8000000d0d7808 */ /* 0x000fc40006800000 */
        /* <DEDUP_REMOVED lines=13> */
[C---:B------:R-:W-:Y:S02]  /*7890*/  ISETP.GT.AND P5, PT, R61.reuse, RZ, P1 ;  /* 0x000000ff3d00720c */ /* 0x040fe40000fa4270 */
[----:B------:R-:W-:Y:S02]  /*78a0*/  FMNMX.FTZ R7, R84, R7, !PT ;  /* 0x0000000754077209 */ /* 0x000fe40007810000 */
[----:B------:R-:W-:Y:S02]  /*78b0*/  ISETP.GT.AND P2, PT, R61, 0x11, P1 ;  /* 0x000000113d00780c */ /* 0x000fe40000f44270 */
[----:B------:R-:W-:Y:S02]  /*78c0*/  FMNMX.FTZ R7, R82, R7, !PT ;  /* 0x0000000752077209 */ /* 0x000fe40007810000 */
[----:B------:R-:W-:-:S02]  /*78d0*/  ISETP.LT.OR P5, PT, R57, 0x1, P5 ;  /* 0x000000013900780c */ /* 0x000fc40002fa1670 */
[----:B------:R-:W-:Y:S02]  /*78e0*/  FMNMX.FTZ R7, R80, R7, !PT ;  /* 0x0000000750077209 */ /* 0x000fe40007810000 */
[----:B------:R-:W-:Y:S02]  /*78f0*/  ISETP.LT.OR P2, PT, R57, 0x12, P2 ;  /* 0x000000123900780c */ /* 0x000fe40001741670 */
[----:B------:R-:W-:Y:S02]  /*7900*/  FMNMX.FTZ R7, R78, R7, !PT ;  /* 0x000000074e077209 */ /* 0x000fe40007810000 */
[C---:B------:R-:W-:Y:S02]  /*7910*/  ISETP.GT.AND P3, PT, R61.reuse, 0x8, P1 ;  /* 0x000000083d00780c */ /* 0x040fe40000f64270 */
[----:B------:R-:W-:Y:S02]  /*7920*/  FMNMX.FTZ R7, R76, R7, !PT ;  /* 0x000000074c077209 */ /* 0x000fe40007810000 */
[----:B------:R-:W-:-:S02]  /*7930*/  ISETP.GT.AND P4, PT, R61, 0x9, P1 ;  /* 0x000000093d00780c */ /* 0x000fc40000f84270 */
[----:B------:R-:W-:Y:S02]  /*7940*/  FMNMX.FTZ R7, R74, R7, !PT ;  /* 0x000000074a077209 */ /* 0x000fe40007810000 */
[----:B------:R-:W-:Y:S02]  /*7950*/  FSEL R59, R8, -INF , !P5 ;  /* 0xff800000083b7808 */ /* 0x000fe40006800000 */
        /* <DEDUP_REMOVED lines=8> */
[----:B------:R-:W-:Y:S02]  /*79e0*/  FMNMX.FTZ R7, R64, R7, !PT ;  /* 0x0000000740077209 */ /* 0x000fe40007810000 */
[----:B------:R-:W-:-:S02]  /*79f0*/  FMNMX.FTZ R8, R59, R4, !PT ;  /* 0x000000043b087209 */ /* 0x000fc40007810000 */
[----:B------:R-:W-:Y:S02]  /*7a00*/  FMNMX.FTZ R7, R62, R7, !PT ;  /* 0x000000073e077209 */ /* 0x000fe40007810000 */
[----:B------:R-:W-:Y:S02]  /*7a10*/  ISETP.LT.OR P2, PT, R57, 0x22, P2 ;  /* 0x000000223900780c */ /* 0x000fe40001741670 */
[----:B------:R-:W-:Y:S02]  /*7a20*/  FMNMX.FTZ R7, R60, R7, !PT ;  /* 0x000000073c077209 */ /* 0x000fe40007810000 */
[----:B------:R-:W-:Y:S02]  /*7a30*/  FSEL R11, R11, -INF , !P3 ;  /* 0xff8000000b0b7808 */ /* 0x000fe40005800000 */
[----:B------:R-:W-:Y:S02]  /*7a40*/  FMNMX.FTZ R7, R58, R7, !PT ;  /* 0x000000073a077209 */ /* 0x000fe40007810000 */
[----:B------:R-:W-:-:S02]  /*7a50*/  FSEL R10, R10, -INF , !P4 ;  /* 0xff8000000a0a7808 */ /* 0x000fc40006000000 */
[----:B------:R-:W-:Y:S02]  /*7a60*/  FMNMX.FTZ R7, R56, R7, !PT ;  /* 0x0000000738077209 */ /* 0x000fe40007810000 */
[----:B------:R-:W-:Y:S02]  /*7a70*/  FMNMX.FTZ R8, R9, R8, !PT ;  /* 0x0000000809087209 */ /* 0x000fe40007810000 */
[----:B------:R-:W-:Y:S02]  /*7a80*/  FMNMX.FTZ R7, R54, R7, !PT ;  /* 0x0000000736077209 */ /* 0x000fe40007810000 */
[----:B------:R-:W-:Y:S02]  /*7a90*/  ISETP.GT.AND P4, PT, R61, 0x19, P1 ;  /* 0x000000193d00780c */ /* 0x000fe40000f84270 */
[----:B------:R-:W-:Y:S02]  /*7aa0*/  FMNMX.FTZ R6, R52, R7, !PT ;  /* 0x0000000734067209 */ /* 0x000fe40007810000 */
[----:B------:R-:W-:-:S02]  /*7ab0*/  FSEL R14, R14, -INF , !P2 ;  /* 0xff8000000e0e7808 */ /* 0x000fc40005000000 */
[----:B------:R-:W-:Y:S02]  /*7ac0*/  FMNMX.FTZ R7, R49, R6, !PT ;  /* 0x0000000631077209 */ /* 0x000fe40007810000 */
[C---:B------:R-:W-:Y:S02]  /*7ad0*/  ISETP.GT.AND P2, PT, R61.reuse, 0x30, P1 ;  /* 0x000000303d00780c */ /* 0x040fe40000f44270 */
[----:B------:R-:W-:Y:S02]  /*7ae0*/  FMNMX.FTZ R7, R50, R7, !PT ;  /* 0x0000000732077209 */ /* 0x000fe40007810000 */
[----:B------:R-:W-:Y:S02]  /*7af0*/  ISETP.GT.AND P3, PT, R61, 0x18, P1 ;  /* 0x000000183d00780c */ /* 0x000fe40000f64270 */
[----:B------:R-:W-:Y:S02]  /*7b00*/  FMNMX.FTZ R6, R48, R7, !PT ;  /* 0x0000000730067209 */ /* 0x000fe40007810000 */
[----:B------:R-:W-:-:S02]  /*7b10*/  FMNMX.FTZ R63, R11, R8, !PT ;  /* 0x000000080b3f7209 */ /* 0x000fc40007810000 */
[----:B------:R-:W-:Y:S02]  /*7b20*/  FMNMX.FTZ R7, R47, R6, !PT ;  /* 0x000000062f077209 */ /* 0x000fe40007810000 */
[C---:B------:R-:W-:Y:S02]  /*7b30*/  ISETP.LT.OR P4, PT, R57.reuse, 0x1a, P4 ;  /* 0x0000001a3900780c */ /* 0x040fe40002781670 */
[----:B------:R-:W-:Y:S02]  /*7b40*/  FMNMX.FTZ R7, R46, R7, !PT ;  /* 0x000000072e077209 */ /* 0x000fe40007810000 */
[C---:B------:R-:W-:Y:S02]  /*7b50*/  ISETP.LT.OR P2, PT, R57.reuse, 0x31, P2 ;  /* 0x000000313900780c */ /* 0x040fe40001741670 */
[----:B------:R-:W-:Y:S01]  /*7b60*/  ISETP.LT.OR P3, PT, R57, 0x19, P3 ;  /* 0x000000193900780c */ /* 0x000fe20001f61670 */
[----:B------:R-:W0:Y:S01]  /*7b70*/  SHFL.BFLY PT, R6, R7, 0x2, 0x1f ;  /* 0x0c401f0007067f89 */ /* 0x000e2200000e0000 */
[----:B------:R-:W-:-:S02]  /*7b80*/  FSEL R8, R27, -INF , !P2 ;  /* 0xff8000001b087808 */ /* 0x000fc40005000000 */
[----:B------:R-:W-:Y:S02]  /*7b90*/  FSEL R20, R20, -INF , !P3 ;  /* 0xff80000014147808 */ /* 0x000fe40005800000 */
[C---:B------:R-:W-:Y:S02]  /*7ba0*/  ISETP.GT.AND P3, PT, R61.reuse, 0x28, P1 ;  /* 0x000000283d00780c */ /* 0x040fe40000f64270 */
[----:B------:R-:W-:Y:S02]  /*7bb0*/  ISETP.GT.AND P5, PT, R61, 0x38, P1 ;  /* 0x000000383d00780c */ /* 0x000fe40000fa4270 */
[C---:B------:R-:W-:Y:S02]  /*7bc0*/  ISETP.LT.OR P3, PT, R57.reuse, 0x29, P3 ;  /* 0x000000293900780c */ /* 0x040fe40001f61670 */
[----:B------:R-:W-:Y:S02]  /*7bd0*/  ISETP.LT.OR P5, PT, R57, 0x39, P5 ;  /* 0x000000393900780c */ /* 0x000fe40002fa1670 */
[----:B------:R-:W-:-:S02]  /*7be0*/  FSEL R55, R25, -INF , !P3 ;  /* 0xff80000019377808 */ /* 0x000fc40005800000 */
[----:B------:R-:W-:Y:S02]  /*7bf0*/  ISETP.GT.AND P3, PT, R61, 0x31, P1 ;  /* 0x000000313d00780c */ /* 0x000fe40000f64270 */
[----:B------:R-:W-:Y:S02]  /*7c00*/  FSEL R28, R28, -INF , !P5 ;  /* 0xff8000001c1c7808 */ /* 0x000fe40006800000 */
[----:B------:R-:W-:Y:S02]  /*7c10*/  ISETP.LT.OR P3, PT, R57, 0x32, P3 ;  /* 0x000000323900780c */ /* 0x000fe40001f61670 */
[----:B------:R-:W-:Y:S02]  /*7c20*/  ISETP.GT.AND P5, PT, R61, 0x48, P1 ;  /* 0x000000483d00780c */ /* 0x000fe40000fa4270 */
[----:B------:R-:W-:Y:S02]  /*7c30*/  FSEL R26, R26, -INF , !P3 ;  /* 0xff8000001a1a7808 */ /* 0x000fe40005800000 */
[----:B0-----:R-:W-:-:S02]  /*7c40*/  FMNMX.FTZ R51, R7, R6, !PT ;  /* 0x0000000607337209 */ /* 0x001fc40007810000 */
[----:B------:R-:W-:Y:S02]  /*7c50*/  ISETP.GT.AND P3, PT, R61, 0x41, P1 ;  /* 0x000000413d00780c */ /* 0x000fe40000f64270 */
[C---:B------:R-:W-:Y:S01]  /*7c60*/  ISETP.LT.OR P5, PT, R57.reuse, 0x49, P5 ;  /* 0x000000493900780c */ /* 0x040fe20002fa1670 */
[----:B------:R-:W0:Y:S01]  /*7c70*/  SHFL.BFLY PT, R6, R51, 0x1, 0x1f ;  /* 0x0c201f0033067f89 */ /* 0x000e2200000e0000 */
[----:B------:R-:W-:Y:S02]  /*7c80*/  ISETP.LT.OR P3, PT, R57, 0x42, P3 ;  /* 0x000000423900780c */ /* 0x000fe40001f61670 */
[----:B------:R-:W-:Y:S02]  /*7c90*/  ISETP.GT.AND P2, PT, R61, 0x40, P1 ;  /* 0x000000403d00780c */ /* 0x000fe40000f44270 */
[----:B------:R-:W-:Y:S02]  /*7ca0*/  FSEL R65, R31, -INF , !P3 ;  /* 0xff8000001f417808 */ /* 0x000fe40005800000 */
[----:B------:R-:W-:-:S02]  /*7cb0*/  ISETP.LT.OR P2, PT, R57, 0x41, P2 ;  /* 0x000000413900780c */ /* 0x000fc40001741670 */
[----:B------:R-:W-:Y:S02]  /*7cc0*/  ISETP.GT.AND P3, PT, R61, 0x51, P1 ;  /* 0x000000513d00780c */ /* 0x000fe40000f64270 */
[----:B------:R-:W-:Y:S02]  /*7cd0*/  FSEL R30, R30, -INF , !P2 ;  /* 0xff8000001e1e7808 */ /* 0x000fe40005000000 */
[----:B------:R-:W-:Y:S02]  /*7ce0*/  ISETP.LT.OR P3, PT, R57, 0x52, P3 ;  /* 0x000000523900780c */ /* 0x000fe40001f61670 */
[----:B------:R-:W-:Y:S02]  /*7cf0*/  ISETP.GT.AND P2, PT, R61, 0x50, P1 ;  /* 0x000000503d00780c */ /* 0x000fe40000f44270 */
[----:B------:R-:W-:Y:S02]  /*7d00*/  FSEL R69, R35, -INF , !P3 ;  /* 0xff80000023457808 */ /* 0x000fe40005800000 */
[----:B------:R-:W-:-:S02]  /*7d10*/  ISETP.LT.OR P2, PT, R57, 0x51, P2 ;  /* 0x000000513900780c */ /* 0x000fc40001741670 */
[----:B------:R-:W-:Y:S02]  /*7d20*/  ISETP.GT.AND P3, PT, R61, 0x61, P1 ;  /* 0x000000613d00780c */ /* 0x000fe40000f64270 */
[----:B------:R-:W-:Y:S02]  /*7d30*/  FSEL R34, R34, -INF , !P2 ;  /* 0xff80000022227808 */ /* 0x000fe40005000000 */
[----:B0-----:R-:W-:Y:S02]  /*7d40*/  FMNMX.FTZ R6, R51, R6, !PT ;  /* 0x0000000633067209 */ /* 0x001fe40007810000 */
[----:B------:R-:W-:Y:S02]  /*7d50*/  ISETP.GT.AND P2, PT, R61, 0x60, P1 ;  /* 0x000000603d00780c */ /* 0x000fe40000f44270 */
[C---:B------:R-:W-:Y:S01]  /*7d60*/  FSETP.NEU.FTZ.AND P6, PT, R6.reuse, -INF , PT ;  /* 0xff8000000600780b */ /* 0x040fe20003fdd000 */
[----:B------:R-:W-:Y:S01]  /*7d70*/  FMUL.FTZ R53, R6, UR6 ;  /* 0x0000000606357c20 */ /* 0x000fe20008410000 */
[----:B------:R-:W-:-:S02]  /*7d80*/  ISETP.LT.OR P2, PT, R57, 0x61, P2 ;  /* 0x000000613900780c */ /* 0x000fc40001741670 */
[----:B------:R-:W-:Y:S02]  /*7d90*/  ISETP.LT.OR P3, PT, R57, 0x62, P3 ;  /* 0x000000623900780c */ /* 0x000fe40001f61670 */
[----:B------:R-:W-:Y:S02]  /*7da0*/  FSEL R7, R53, RZ, P6 ;  /* 0x000000ff35077208 */ /* 0x000fe40003000000 */
[----:B------:R-:W-:Y:S02]  /*7db0*/  FSEL R53, R15, -INF , !P4 ;  /* 0xff8000000f357808 */ /* 0x000fe40006000000 */
        /* <DEDUP_REMOVED lines=27> */
[----:B------:R0:W-:Y:S01]  /*7f70*/  MUFU.EX2 R27, R158 ;  /* 0x0000009e001b7308 */ /* 0x0001e20000000800 */
[----:B------:R-:W-:Y:S01]  /*7f80*/  ISETP.LT.OR P4, PT, R57, 0x4a, P4 ;  /* 0x0000004a3900780c */ /* 0x000fe20002781670 */
[--C-:B------:R-:W-:Y:S01]  /*7f90*/  FFMA.FTZ R174, R84, UR6, -R7.reuse ;  /* 0x0000000654ae7c23 */ /* 0x100fe20008010807 */
[----:B------:R-:W-:Y:S01]  /*7fa0*/  FMNMX.FTZ R67, R55, R86, !PT ;  /* 0x0000005637437209 */ /* 0x000fe20007810000 */
[--C-:B------:R-:W-:Y:S01]  /*7fb0*/  FFMA.FTZ R170, R76, UR6, -R7.reuse ;  /* 0x000000064caa7c23 */ /* 0x100fe20008010807 */
[----:B------:R-:W-:Y:S01]  /*7fc0*/  FSEL R32, R32, -INF , !P4 ;  /* 0xff80000020207808 */ /* 0x000fe20006000000 */
[--C-:B------:R-:W-:Y:S01]  /*7fd0*/  FFMA.FTZ R164, R72, UR6, -R7.reuse ;  /* 0x0000000648a47c23 */ /* 0x100fe20008010807 */
[----:B------:R-:W-:Y:S01]  /*7fe0*/  FMNMX.FTZ R31, R24, R67, !PT ;  /* 0x00000043181f7209 */ /* 0x000fe20007810000 */
[----:B------:R1:W-:Y:S01]  /*7ff0*/  MUFU.EX2 R29, R160 ;  /* 0x000000a0001d7308 */ /* 0x0003e20000000800 */
[----:B------:R-:W-:Y:S01]  /*8000*/  FSEL R67, R33, -INF , !P5 ;  /* 0xff80000021437808 */ /* 0x000fe20006800000 */
[--C-:B------:R-:W-:Y:S01]  /*8010*/  FFMA.FTZ R162, R60, UR6, -R7.reuse ;  /* 0x000000063ca27c23 */ /* 0x100fe20008010807 */
[----:B------:R-:W-:Y:S01]  /*8020*/  FMNMX.FTZ R31, R8, R31, !PT ;  /* 0x0000001f081f7209 */ /* 0x000fe20007810000 */
[--C-:B------:R-:W-:Y:S01]  /*8030*/  FFMA.FTZ R156, R56, UR6, -R7.reuse ;  /* 0x00000006389c7c23 */ /* 0x100fe20008010807 */
[----:B------:R-:W-:Y:S01]  /*8040*/  ISETP.GT.AND P5, PT, R61, 0x58, P1 ;  /* 0x000000583d00780c */ /* 0x000fe20000fa4270 */
[--C-:B0-----:R-:W-:Y:S01]  /*8050*/  FFMA.FTZ R158, R52, UR6, -R7.reuse ;  /* 0x00000006349e7c23 */ /* 0x101fe20008010807 */
[----:B------:R-:W-:Y:S01]  /*8060*/  FMNMX.FTZ R33, R26, R31, !PT ;  /* 0x0000001f1a217209 */ /* 0x000fe20007810000 */
[--C-:B------:R-:W-:Y:S01]  /*8070*/  FFMA.FTZ R152, R50, UR6, -R7.reuse ;  /* 0x0000000632987c23 */ /* 0x100fe20008010807 */
[----:B------:R-:W-:Y:S01]  /*8080*/  ISETP.LT.OR P5, PT, R57, 0x59, P5 ;  /* 0x000000593900780c */ /* 0x000fe20002fa1670 */
[----:B------:R0:W-:Y:S01]  /*8090*/  MUFU.EX2 R31, R71 ;  /* 0x00000047001f7308 */ /* 0x0001e20000000800 */
[----:B------:R-:W-:Y:S01]  /*80a0*/  FMNMX.FTZ R82, R28, R33, !PT ;  /* 0x000000211c527209 */ /* 0x000fe20007810000 */
[--C-:B-1----:R-:W-:Y:S01]  /*80b0*/  FFMA.FTZ R160, R64, UR6, -R7.reuse ;  /* 0x0000000640a07c23 */ /* 0x102fe20008010807 */
[----:B------:R-:W-:Y:S01]  /*80c0*/  ISETP.GT.AND P4, PT, R61, 0x59, P1 ;  /* 0x000000593d00780c */ /* 0x000fe20000f84270 */
[----:B------:R-:W-:Y:S01]  /*80d0*/  FFMA.FTZ R154, R47, UR6, -R7 ;  /* 0x000000062f9a7c23 */ /* 0x000fe20008010807 */
[----:B------:R-:W-:-:S02]  /*80e0*/  FMNMX.FTZ R33, R63, R82, !PT ;  /* 0x000000523f217209 */ /* 0x000fc40007810000 */
[----:B------:R-:W-:Y:S01]  /*80f0*/  ISETP.LT.OR P4, PT, R57, 0x5a, P4 ;  /* 0x0000005a3900780c */ /* 0x000fe20002781670 */
[----:B------:R-:W-:Y:S01]  /*8100*/  MUFU.EX2 R51, R51 ;  /* 0x0000003300337308 */ /* 0x000fe20000000800 */
[----:B------:R-:W-:Y:S01]  /*8110*/  FMNMX.FTZ R80, R30, R33, !PT ;  /* 0x000000211e507209 */ /* 0x000fe20007810000 */
[----:B------:R-:W-:Y:S01]  /*8120*/  FFMA.FTZ R33, R78, UR6, -R7 ;  /* 0x000000064e217c23 */ /* 0x000fe20008010807 */
[----:B0-----:R-:W-:Y:S02]  /*8130*/  FSEL R71, R36, -INF , !P5 ;  /* 0xff80000024477808 */ /* 0x001fe40006800000 */
[----:B------:R-:W-:Y:S02]  /*8140*/  FMNMX.FTZ R80, R65, R80, !PT ;  /* 0x0000005041507209 */ /* 0x000fe40007810000 */
[----:B------:R-:W-:Y:S01]  /*8150*/  FSEL R73, R37, -INF , !P4 ;  /* 0xff80000025497808 */ /* 0x000fe20006000000 */
[----:B------:R-:W-:Y:S01]  /*8160*/  MUFU.EX2 R180, R180 ;  /* 0x000000b400b47308 */ /* 0x000fe20000000800 */
[----:B------:R-:W-:-:S02]  /*8170*/  FMNMX.FTZ R35, R67, R80, !PT ;  /* 0x0000005043237209 */ /* 0x000fc40007810000 */
[C---:B------:R-:W-:Y:S02]  /*8180*/  ISETP.GT.AND P5, PT, R61.reuse, 0x68, P1 ;  /* 0x000000683d00780c */ /* 0x040fe40000fa4270 */
[----:B------:R-:W-:Y:S02]  /*8190*/  FMNMX.FTZ R35, R32, R35, !PT ;  /* 0x0000002320237209 */ /* 0x000fe40007810000 */
[----:B------:R-:W-:Y:S01]  /*81a0*/  FSEL R38, R38, -INF , !P2 ;  /* 0xff80000026267808 */ /* 0x000fe20005000000 */
[----:B------:R-:W-:Y:S01]  /*81b0*/  MUFU.EX2 R182, R182 ;  /* 0x000000b600b67308 */ /* 0x000fe20000000800 */
[----:B------:R-:W-:Y:S01]  /*81c0*/  FMNMX.FTZ R36, R34, R35, !PT ;  /* 0x0000002322247209 */ /* 0x000fe20007810000 */
[----:B------:R-:W-:Y:S01]  /*81d0*/  FFMA.FTZ R35, R74, UR6, -R7 ;  /* 0x000000064a237c23 */ /* 0x000fe20008010807 */
[----:B------:R-:W-:Y:S02]  /*81e0*/  ISETP.GT.AND P4, PT, R61, 0x69, P1 ;  /* 0x000000693d00780c */ /* 0x000fe40000f84270 */
[----:B------:R-:W-:-:S02]  /*81f0*/  FMNMX.FTZ R36, R69, R36, !PT ;  /* 0x0000002445247209 */ /* 0x000fc40007810000 */
[----:B------:R-:W-:Y:S01]  /*8200*/  ISETP.LT.OR P5, PT, R57, 0x69, P5 ;  /* 0x000000693900780c */ /* 0x000fe20002fa1670 */
[----:B------:R-:W-:Y:S01]  /*8210*/  MUFU.EX2 R15, R15 ;  /* 0x0000000f000f7308 */ /* 0x000fe20000000800 */
[----:B------:R-:W-:Y:S02]  /*8220*/  FMNMX.FTZ R36, R71, R36, !PT ;  /* 0x0000002447247209 */ /* 0x000fe40007810000 */
[----:B------:R-:W-:Y:S02]  /*8230*/  FSEL R74, R39, -INF , !P3 ;  /* 0xff800000274a7808 */ /* 0x000fe40005800000 */
[----:B------:R-:W-:Y:S01]  /*8240*/  FMNMX.FTZ R37, R73, R36, !PT ;  /* 0x0000002449257209 */ /* 0x000fe20007810000 */
[----:B------:R-:W-:Y:S01]  /*8250*/  FFMA.FTZ R36, R70, UR6, -R7 ;  /* 0x0000000646247c23 */ /* 0x000fe20008010807 */
[----:B------:R-:W-:Y:S01]  /*8260*/  ISETP.GT.AND P2, PT, R61, 0x70, P1 ;  /* 0x000000703d00780c */ /* 0x000fe20000f44270 */
[----:B------:R-:W-:Y:S01]  /*8270*/  MUFU.EX2 R176, R176 ;  /* 0x000000b000b07308 */ /* 0x000fe20000000800 */
[----:B------:R-:W-:-:S02]  /*8280*/  FMNMX.FTZ R37, R38, R37, !PT ;  /* 0x0000002526257209 */ /* 0x000fc40007810000 */
[----:B------:R-:W-:Y:S02]  /*8290*/  FSEL R40, R40, -INF , !P5 ;  /* 0xff80000028287808 */ /* 0x000fe40006800000 */
[----:B------:R-:W-:Y:S02]  /*82a0*/  ISETP.LT.OR P4, PT, R57, 0x6a, P4 ;  /* 0x0000006a3900780c */ /* 0x000fe40002781670 */
[----:B------:R-:W-:Y:S01]  /*82b0*/  FMNMX.FTZ R39, R74, R37, !PT ;  /* 0x000000254a277209 */ /* 0x000fe20007810000 */
[----:B------:R-:W-:Y:S01]  /*82c0*/  MUFU.EX2 R25, R25 ;  /* 0x0000001900197308 */ /* 0x000fe20000000800 */
[----:B------:R-:W-:Y:S02]  /*82d0*/  ISETP.GT.AND P3, PT, R61, 0x71, P1 ;  /* 0x000000713d00780c */ /* 0x000fe40000f64270 */
[----:B------:R-:W-:Y:S02]  /*82e0*/  ISETP.LT.OR P2, PT, R57, 0x71, P2 ;  /* 0x000000713900780c */ /* 0x000fe40001741670 */
[----:B------:R-:W-:Y:S01]  /*82f0*/  FSEL R70, R41, -INF , !P4 ;  /* 0xff80000029467808 */ /* 0x000fe20006000000 */
[--C-:B------:R-:W-:Y:S01]  /*8300*/  FFMA.FTZ R41, R49, UR6, -R7.reuse ;  /* 0x0000000631297c23 */ /* 0x100fe20008010807 */
[----:B------:R-:W-:Y:S01]  /*8310*/  FMNMX.FTZ R39, R40, R39, !PT ;  /* 0x0000002728277209 */ /* 0x000fe20007810000 */
[----:B------:R0:W-:Y:S01]  /*8320*/  MUFU.EX2 R37, R36 ;  /* 0x0000002400257308 */ /* 0x0001e20000000800 */
[----:B------:R-:W-:Y:S01]  /*8330*/  ISETP.GT.AND P5, PT, R61, 0x78, P1 ;  /* 0x000000783d00780c */ /* 0x000fe20000fa4270 */
[----:B------:R-:W-:Y:S01]  /*8340*/  FFMA.FTZ R49, R46, UR6, -R7 ;  /* 0x000000062e317c23 */ /* 0x000fe20008010807 */
[----:B------:R-:W-:-:S02]  /*8350*/  ISETP.LT.OR P3, PT, R57, 0x72, P3 ;  /* 0x000000723900780c */ /* 0x000fc40001f61670 */
[----:B------:R-:W-:Y:S02]  /*8360*/  FSEL R42, R42, -INF , !P2 ;  /* 0xff8000002a2a7808 */ /* 0x000fe40005000000 */
[----:B------:R-:W-:Y:S01]  /*8370*/  FMNMX.FTZ R39, R70, R39, !PT ;  /* 0x0000002746277209 */ /* 0x000fe20007810000 */
[----:B------:R-:W-:Y:S01]  /*8380*/  MUFU.EX2 R178, R178 ;  /* 0x000000b200b27308 */ /* 0x000fe20000000800 */
[----:B------:R-:W-:Y:S01]  /*8390*/  ISETP.GT.AND P1, PT, R61, 0x79, P1 ;  /* 0x000000793d00780c */ /* 0x000fe20000f24270 */
[--C-:B------:R-:W-:Y:S01]  /*83a0*/  FFMA.FTZ R61, R68, UR6, -R7.reuse ;  /* 0x00000006443d7c23 */ /* 0x100fe20008010807 */
[----:B------:R-:W-:Y:S02]  /*83b0*/  ISETP.LT.OR P5, PT, R57, 0x79, P5 ;  /* 0x000000793900780c */ /* 0x000fe40002fa1670 */
[----:B------:R-:W-:Y:S01]  /*83c0*/  FSEL R66, R43, -INF , !P3 ;  /* 0xff8000002b427808 */ /* 0x000fe20005800000 */
[--C-:B------:R-:W-:Y:S01]  /*83d0*/  FFMA.FTZ R43, R54, UR6, -R7.reuse ;  /* 0x00000006362b7c23 */ /* 0x100fe20008010807 */
[----:B------:R-:W-:Y:S01]  /*83e0*/  FMNMX.FTZ R39, R42, R39, !PT ;  /* 0x000000272a277209 */ /* 0x000fe20007810000 */
[----:B------:R-:W-:Y:S01]  /*83f0*/  MUFU.EX2 R172, R172 ;  /* 0x000000ac00ac7308 */ /* 0x000fe20000000800 */
[----:B------:R-:W-:Y:S01]  /*8400*/  ISETP.LT.OR P1, PT, R57, 0x7a, P1 ;  /* 0x0000007a3900780c */ /* 0x000fe20000f21670 */
[----:B------:R-:W-:Y:S01]  /*8410*/  FFMA.FTZ R57, R62, UR6, -R7 ;  /* 0x000000063e397c23 */ /* 0x000fe20008010807 */
[----:B------:R-:W-:-:S02]  /*8420*/  FSEL R44, R44, -INF , !P5 ;  /* 0xff8000002c2c7808 */ /* 0x000fc40006800000 */
[----:B------:R-:W-:Y:S02]  /*8430*/  FMNMX.FTZ R39, R66, R39, !PT ;  /* 0x0000002742277209 */ /* 0x000fe40007810000 */
[----:B------:R-:W-:Y:S01]  /*8440*/  FSEL R68, R45, -INF , !P1 ;  /* 0xff8000002d447808 */ /* 0x000fe20004800000 */
[----:B------:R-:W-:Y:S01]  /*8450*/  FFMA.FTZ R45, R58, UR6, -R7 ;  /* 0x000000063a2d7c23 */ /* 0x000fe20008010807 */
[----:B------:R-:W-:Y:S01]  /*8460*/  FMNMX.FTZ R39, R44, R39, !PT ;  /* 0x000000272c277209 */ /* 0x000fe20007810000 */
[----:B------:R-:W-:Y:S03]  /*8470*/  MUFU.EX2 R174, R174 ;  /* 0x000000ae00ae7308 */ /* 0x000fe60000000800 */
[----:B------:R-:W-:-:S05]  /*8480*/  FMNMX.FTZ R39, R68, R39, !PT ;  /* 0x0000002744277209 */ /* 0x000fca0007810000 */
[----:B0-----:R-:W0:Y:S01]  /*8490*/  SHFL.BFLY PT, R36, R39, 0x2, 0x1f ;  /* 0x0c401f0027247f89 */ /* 0x001e2200000e0000 */
[----:B------:R-:W-:Y:S08]  /*84a0*/  MUFU.EX2 R168, R168 ;  /* 0x000000a800a87308 */ /* 0x000ff00000000800 */
[----:B------:R-:W-:Y:S08]  /*84b0*/  MUFU.EX2 R33, R33 ;  /* 0x0000002100217308 */ /* 0x000ff00000000800 */
[----:B------:R-:W-:Y:S01]  /*84c0*/  MUFU.EX2 R170, R170 ;  /* 0x000000aa00aa7308 */ /* 0x000fe20000000800 */
[----:B0-----:R-:W-:Y:S01]  /*84d0*/  FMNMX.FTZ R36, R39, R36, !PT ;  /* 0x0000002427247209 */ /* 0x001fe20007810000 */
[----:B------:R-:W-:Y:S01]  /*84e0*/  FFMA.FTZ R39, R48, UR6, -R7 ;  /* 0x0000000630277c23 */ /* 0x000fe20008010807 */
[----:B------:R-:W-:-:S05]  /*84f0*/  FSEL R48, R6, RZ, P6 ;  /* 0x000000ff06307208 */ /* 0x000fca0003000000 */
[----:B------:R-:W-:Y:S01]  /*8500*/  MUFU.EX2 R35, R35 ;  /* 0x0000002300237308 */ /* 0x000fe20000000800 */
[----:B------:R-:W0:Y:S01]  /*8510*/  SHFL.BFLY PT, R75, R36, 0x1, 0x1f ;  /* 0x0c201f00244b7f89 */ /* 0x000e2200000e0000 */
[----:B------:R-:W-:-:S06]  /*8520*/  FADD.FTZ R48, -R48, R3 ;  /* 0x0000000330307221 */ /* 0x000fcc0000010100 */
[----:B------:R-:W-:Y:S08]  /*8530*/  MUFU.EX2 R164, R164 ;  /* 0x000000a400a47308 */ /* 0x000ff00000000800 */
[----:B------:R-:W-:Y:S08]  /*8540*/  MUFU.EX2 R166, R166 ;  /* 0x000000a600a67308 */ /* 0x000ff00000000800 */
[----:B------:R-:W-:Y:S01]  /*8550*/  MUFU.EX2 R61, R61 ;  /* 0x0000003d003d7308 */ /* 0x000fe20000000800 */
[----:B0-----:R-:W-:Y:S01]  /*8560*/  FMNMX.FTZ R7, R36, R75, !PT ;  /* 0x0000004b24077209 */ /* 0x001fe20007810000 */
[----:B------:R-:W-:-:S03]  /*8570*/  FMUL.FTZ R36, R48, UR6 ;  /* 0x0000000630247c20 */ /* 0x000fc60008410000 */
[C---:B------:R-:W-:Y:S01]  /*8580*/  FSETP.NEU.FTZ.AND P1, PT, R7.reuse, -INF , PT ;  /* 0xff8000000700780b */ /* 0x040fe20003f3d000 */
[----:B------:R-:W-:Y:S02]  /*8590*/  FMUL.FTZ R47, R7, UR6 ;  /* 0x00000006072f7c20 */ /* 0x000fe40008410000 */
[----:B------:R-:W-:Y:S03]  /*85a0*/  MUFU.EX2 R160, R160 ;  /* 0x000000a000a07308 */ /* 0x000fe60000000800 */
[----:B------:R-:W-:-:S05]  /*85b0*/  FSEL R47, R47, RZ, P1 ;  /* 0x000000ff2f2f7208 */ /* 0x000fca0000800000 */
[----:B------:R-:W0:Y:S01]  /*85c0*/  MUFU.EX2 R36, R36 ;  /* 0x0000002400247308 */ /* 0x000e220000000800 */
        /* <DEDUP_REMOVED lines=14> */
[----:B------:R-:W-:Y:S01]  /*86b0*/  FFMA.FTZ R175, R55, UR6, -R47 ;  /* 0x0000000637af7c23 */ /* 0x000fe2000801082f */
[----:B------:R-:W-:Y:S01]  /*86c0*/  MUFU.EX2 R46, R46 ;  /* 0x0000002e002e7308 */ /* 0x000fe20000000800 */
[----:B0-----:R-:W-:Y:S01]  /*86d0*/  FFMA.FTZ R11, R36, R2, R51 ;  /* 0x00000002240b7223 */ /* 0x001fe20000010033 */
[--C-:B------:R-:W-:Y:S01]  /*86e0*/  FFMA.FTZ R24, R24, UR6, -R47.reuse ;  /* 0x0000000618187c23 */ /* 0x100fe2000801082f */
[--C-:B------:R-:W-:Y:S01]  /*86f0*/  FFMA.FTZ R169, R8, UR6, -R47.reuse ;  /* 0x0000000608a97c23 */ /* 0x100fe2000801082f */
[----:B------:R-:W-:Y:S01]  /*8700*/  FFMA.FTZ R8, R26, UR6, -R47 ;  /* 0x000000061a087c23 */ /* 0x000fe2000801082f */
[----:B------:R-:W-:Y:S01]  /*8710*/  FADD.FTZ R11, R180, R11 ;  /* 0x0000000bb40b7221 */ /* 0x000fe20000010000 */
[--C-:B------:R-:W-:Y:S01]  /*8720*/  FFMA.FTZ R171, R28, UR6, -R47.reuse ;  /* 0x000000061cab7c23 */ /* 0x100fe2000801082f */
[----:B------:R-:W-:Y:S01]  /*8730*/  FFMA.FTZ R4, R63, UR6, -R47 ;  /* 0x000000063f047c23 */ /* 0x000fe2000801082f */
[----:B------:R-:W0:Y:S01]  /*8740*/  MUFU.EX2 R9, R9 ;  /* 0x0000000900097308 */ /* 0x000e220000000800 */
[----:B------:R-:W-:Y:S01]  /*8750*/  FADD.FTZ R2, R182, R11 ;  /* 0x0000000bb6027221 */ /* 0x000fe20000010000 */
        /* <DEDUP_REMOVED lines=15> */
[----:B0-----:R-:W-:Y:S01]  /*8850*/  FFMA.FTZ R0, R9, R0, R46 ;  /* 0x0000000009007223 */ /* 0x001fe2000001002e */
[----:B------:R-:W-:Y:S01]  /*8860*/  FADD.FTZ R2, R178, R13 ;  /* 0x0000000db2027221 */ /* 0x000fe20000010000 */
[--C-:B------:R-:W-:Y:S01]  /*8870*/  FFMA.FTZ R159, R40, UR6, -R47.reuse ;  /* 0x00000006289f7c23 */ /* 0x100fe2000801082f */
[--C-:B------:R-:W-:Y:S01]  /*8880*/  FFMA.FTZ R38, R70, UR6, -R47.reuse ;  /* 0x0000000646267c23 */ /* 0x100fe2000801082f */
[----:B------:R-:W-:Y:S01]  /*8890*/  FADD.FTZ R0, R181, R0 ;  /* 0x00000000b5007221 */ /* 0x000fe20000010000 */
[----:B------:R-:W-:Y:S01]  /*88a0*/  FADD.FTZ R13, R27, R2 ;  /* 0x000000021b0d7221 */ /* 0x000fe20000010000 */
[----:B------:R-:W-:Y:S01]  /*88b0*/  FFMA.FTZ R153, R42, UR6, -R47 ;  /* 0x000000062a997c23 */ /* 0x000fe2000801082f */
[----:B------:R-:W0:Y:S01]  /*88c0*/  MUFU.EX2 R177, R177 ;  /* 0x000000b100b17308 */ /* 0x000e220000000800 */
[----:B-1----:R-:W-:Y:S01]  /*88d0*/  FADD.FTZ R11, R183, R0 ;  /* 0x00000000b70b7221 */ /* 0x002fe20000010000 */
[----:B------:R-:W-:Y:S01]  /*88e0*/  FADD.FTZ R2, R172, R13 ;  /* 0x0000000dac027221 */ /* 0x000fe20000010000 */
[--C-:B------:R-:W-:Y:S01]  /*88f0*/  FFMA.FTZ R40, R66, UR6, -R47.reuse ;  /* 0x0000000642287c23 */ /* 0x100fe2000801082f */
[--C-:B------:R-:W-:Y:S01]  /*8900*/  FFMA.FTZ R155, R44, UR6, -R47.reuse ;  /* 0x000000062c9b7c23 */ /* 0x100fe2000801082f */
[----:B------:R-:W-:Y:S01]  /*8910*/  FFMA.FTZ R47, R68, UR6, -R47 ;  /* 0x00000006442f7c23 */ /* 0x000fe2000801082f */
[----:B------:R-:W-:-:S02]  /*8920*/  FADD.FTZ R13, R29, R2 ;  /* 0x000000021d0d7221 */ /* 0x000fc40000010000 */
        /* <DEDUP_REMOVED lines=91> */
.L_x_7852:
        /* <DEDUP_REMOVED lines=15> */
[----:B------:R-:W-:Y:S01]  /*8fd0*/  F2FP.F16.F32.PACK_AB R183, R10, R183 ;  /* 0x000000b70ab7723e */ /* 0x000fe200000000ff */
[----:B------:R-:W-:Y:S01]  /*8fe0*/  FMUL.FTZ R96, R96, R36 ;  /* 0x0000002460607220 */ /* 0x000fe20000410000 */
[----:B------:R-:W-:Y:S01]  /*8ff0*/  SYNCS.ARRIVE.TRANS64.RED.A1T0 RZ, [UR10], RZ ;  /* 0x000000ffffff79a7 */ /* 0x000fe2000810040a */
        /* <DEDUP_REMOVED lines=52> */
[----:B------:R-:W-:Y:S01]  /*9340*/  FMUL.FTZ R149, R149, R36 ;  /* 0x0000002495957220 */ /* 0x000fe20000410000 */
[----:B------:R-:W-:-:S02]  /*9350*/  VIADD R5, R5, 0xffffffff ;  /* 0xffffffff05057836 */ /* 0x000fc40000000000 */
        /* <DEDUP_REMOVED lines=32> */
[----:B------:R-:W-:-:S02]  /*9560*/  IMAD.MOV.U32 R4, RZ, RZ, R7 ;  /* 0x000000ffff047224 */ /* 0x000fc400078e0007 */
[----:B------:R-:W-:Y:S01]  /*9570*/  IMAD.MOV.U32 R3, RZ, RZ, R6 ;  /* 0x000000ffff037224 */ /* 0x000fe200078e0006 */
[----:B------:R-:W-:Y:S06]  /*9580*/  @P1 BRA `(.L_x_7853) ;  /* 0xffffffc400ac1947 */ /* 0x000fec000383ffff */
.L_x_7834:
[----:B------:R-:W-:Y:S02]  /*9590*/  UISETP.NE.AND UP1, UPT, UR51, URZ, UPT ;  /* 0x0000003f3300728c */ /* 0x000fe4000bf25270 */
[----:B------:R-:W-:Y:S02]  /*95a0*/  UISETP.NE.AND UP0, UPT, UR46, URZ, UPT ;  /* 0x0000003f2e00728c */ /* 0x000fe4000bf05270 */
[----:B------:R-:W-:Y:S02]  /*95b0*/  UIADD3 UR14, UR47, 0x7f, URZ ;  /* 0x0000007f2f0e7890 */ /* 0x000fe4000fffe03f */
[----:B------:R-:W-:Y:S02]  /*95c0*/  UIADD3 UR15, UR41, 0x1, -UR42 ;  /* 0x00000001290f7890 */ /* 0x000fe4000fffe82a */
[----:B------:R-:W-:-:S03]  /*95d0*/  PLOP3.LUT P1, PT, PT, PT, UP0, 0x40, 0x0 ;  /* 0x000000000000781c */ /* 0x000fc60003f2e808 */
        /* <DEDUP_REMOVED lines=19> */
.L_x_7855:
[----:B------:R-:W-:Y:S02]  /*9710*/  ULDC UR19, c[0x0][0x9e4] ;  /* 0x0002790000137ab9 */ /* 0x000fe40000000800 */
[----:B------:R-:W-:-:S11]  /*9720*/  UISETP.NE.AND UP0, UPT, UR19, 0x1, UPT ;  /* 0x000000011300788c */ /* 0x000fd6000bf05270 */
[----:B------:R-:W-:Y:S02]  /*9730*/  @UP0 ULDC.64 UR10, c[0x0][0x9e8] ;  /* 0x00027a00000a0ab9 */ /* 0x000fe40000000a00 */
[----:B------:R-:W-:-:S04]  /*9740*/  UIMAD.WIDE.U32 UR14, UR7, UR10, URZ ;  /* 0x0000000a070e72a5 */ /* 0x000fc8000f8e003f */
[----:B------:R-:W-:-:S12]  /*9750*/  @UP0 USHF.R.U32.HI UR7, URZ, UR11, UR15 ;  /* 0x0000000b3f070299 */ /* 0x000fd8000801160f */
.L_x_7856:
[----:B------:R-:W-:-:S04]  /*9760*/  UIMAD UR7, UR7, UR19, URZ ;  /* 0x00000013070772a4 */ /* 0x000fc8000f8e023f */
[----:B------:R-:W-:-:S04]  /*9770*/  UISETP.LT.AND UP0, UPT, UR18, UR7, UPT ;  /* 0x000000071200728c */ /* 0x000fc8000bf01270 */
[----:B------:R-:W-:-:S12]  /*9780*/  USEL UR18, UR18, UR7, !UP0 ;  /* 0x0000000712127287 */ /* 0x000fd8000c000000 */
.L_x_7854:
        /* <DEDUP_REMOVED lines=14> */
.L_x_7868:
[----:B------:R-:W-:Y:S01]  /*9870*/  ISETP.NE.AND P2, PT, RZ, UR50, PT ;  /* 0x00000032ff007c0c */ /* 0x000fe2000bf45270 */
[----:B------:R-:W-:-:S04]  /*9880*/  UISETP.NE.AND UP0, UPT, UR44, 0x1, UPT ;  /* 0x000000012c00788c */ /* 0x000fc8000bf05270 */
[----:B------:R-:W-:-:S04]  /*9890*/  USEL UR39, URZ, 0x1, UP0 ;  /* 0x000000013f277887 */ /* 0x000fc80008000000 */
[----:B------:R-:W-:-:S04]  /*98a0*/  ULOP3.LUT UR39, UR43, UR39, URZ, 0x3c, !UPT ;  /* 0x000000272b277292 */ /* 0x000fc8000f8e3c3f */
[----:B------:R-:W-:Y:S08]  /*98b0*/  @P2 BRA `(.L_x_7858) ;  /* 0x0000000000382947 */ /* 0x000ff00003800000 */
[----:B------:R-:W-:Y:S05]  /*98c0*/  @!P0 BRA `(.L_x_7859) ;  /* 0x0000000000048947 */ /* 0x000fea0003800000 */
[----:B------:R-:W-:Y:S01]  /*98d0*/  BPT.TRAP 0x1 ;  /* 0x000000040000795c */ /* 0x000fe20000300000 */
.L_x_7859:
        /* <DEDUP_REMOVED lines=9> */
.L_x_7860:
[----:B-1----:R-:W-:Y:S05]  /*9970*/  @P1 BRA `(.L_x_7858) ;  /* 0x0000000000081947 */ /* 0x002fea0003800000 */
[----:B------:R-:W1:Y:S02]  /*9980*/  SYNCS.PHASECHK.TRANS64.TRYWAIT P1, [UR6+0x28830], R6 ;  /* 0x02883006ff0075a7 */ /* 0x000e640008020146 */
[----:B-1----:R-:W-:Y:S05]  /*9990*/  @!P1 BRA `(.L_x_7861) ;  /* 0x0000010000789947 */ /* 0x002fea0003800000 */
.L_x_7858:
        /* <DEDUP_REMOVED lines=51> */
.L_x_7863:
[----:B------:R-:W-:Y:S01]  /*9cd0*/  ULEA UR6, UR44, UR40, 0x3 ;  /* 0x000000282c067291 */ /* 0x000fe2000f8e183f */
[----:B------:R-:W-:-:S05]  /*9ce0*/  IMAD.U32 R6, RZ, RZ, UR43 ;  /* 0x0000002bff067e24 */ /* 0x000fca000f8e00ff */
[----:B------:R-:W-:-:S04]  /*9cf0*/  SHF.L.U32 R6, R6, 0x1f, RZ ;  /* 0x0000001f06067819 */ /* 0x000fc800000006ff */
[----:B------:R0:W1:Y:S01]  /*9d00*/  SYNCS.PHASECHK.TRANS64.TRYWAIT P1, [UR6+0x28850], R6 ;  /* 0x02885006ff0075a7 */ /* 0x0000620008020146 */
[----:B------:R-:W-:Y:S05]  /*9d10*/  @!P0 BRA `(.L_x_7864) ;  /* 0x0000000000048947 */ /* 0x000fea0003800000 */
[----:B------:R-:W-:Y:S01]  /*9d20*/  BPT.TRAP 0x1 ;  /* 0x000000040000795c */ /* 0x000fe20000300000 */
.L_x_7864:
[----:B-1----:R-:W-:Y:S05]  /*9d30*/  @P1 BRA `(.L_x_7862) ;  /* 0x0000000000081947 */ /* 0x002fea0003800000 */
[----:B------:R-:W1:Y:S02]  /*9d40*/  SYNCS.PHASECHK.TRANS64.TRYWAIT P1, [UR6+0x28850], R6 ;  /* 0x02885006ff0075a7 */ /* 0x000e640008020146 */
[----:B-1----:R-:W-:Y:S05]  /*9d50*/  @!P1 BRA `(.L_x_7865) ;  /* 0x000000fc00a09947 */ /* 0x002fea0003800000 */
.L_x_7862:
        /* <DEDUP_REMOVED lines=51> */
.L_x_7866:
        /* <DEDUP_REMOVED lines=73> */
[----:B------:R-:W-:Y:S01]  /*a520*/  UMOV UR6, UR52 ;  /* 0x0000003400067c82 */ /* 0x000fe20008000000 */
[----:B------:R-:W-:-:S04]  /*a530*/  ULEA UR7, UR38, UR40, 0x3 ;  /* 0x0000002826077291 */ /* 0x000fc8000f8e183f */
[----:B------:R-:W0:Y:S01]  /*a540*/  MUFU.TANH R20, R20 ;  /* 0x0000001400147308 */ /* 0x000e220000002400 */
[----:B-1----:R-:W-:Y:S01]  /*a550*/  FMNMX.FTZ R37, R15, R58, !PT ;  /* 0x0000003a0f257209 */ /* 0x002fe20007810000 */
[----:B------:R-:W-:-:S04]  /*a560*/  UIADD3 UR7, UR7, 0x28840, URZ ;  /* 0x0002884007077890 */ /* 0x000fc8000fffe03f */
[----:B------:R-:W-:Y:S02]  /*a570*/  UPRMT UR7, UR54, 0x654, UR7 ;  /* 0x0000065436077896 */ /* 0x000fe40008000007 */
[----:B------:R-:W1:Y:S01]  /*a580*/  MUFU.TANH R29, R29 ;  /* 0x0000001d001d7308 */ /* 0x000e620000002400 */
[----:B--2---:R-:W-:-:S06]  /*a590*/  FMNMX.FTZ R6, R28, R7, !PT ;  /* 0x000000071c067209 */ /* 0x004fcc0007810000 */
[----:B------:R-:W-:Y:S01]  /*a5a0*/  SYNCS.ARRIVE.TRANS64.RED.A1T0 RZ, [UR7], RZ ;  /* 0x000000ffffff79a7 */ /* 0x000fe20008100407 */
        /* <DEDUP_REMOVED lines=15> */
[----:B------:R-:W-:Y:S01]  /*a6a0*/  FMUL.FTZ R78, R80, UR45 ;  /* 0x0000002d504e7c20 */ /* 0x000fe20008410000 */
[----:B------:R-:W-:Y:S01]  /*a6b0*/  FMUL.FTZ R80, R81, UR45 ;  /* 0x0000002d51507c20 */ /* 0x000fe20008410000 */
[----:B------:R-:W-:-:S03]  /*a6c0*/  FMUL.FTZ R81, R84, UR45 ;  /* 0x0000002d54517c20 */ /* 0x000fc60008410000 */
        /* <DEDUP_REMOVED lines=96> */
[----:B0-----:R-:W-:-:S03]  /*acd0*/  FMNMX.FTZ R65, R63, R6, !PT ;  /* 0x000000063f417209 */ /* 0x001fc60007810000 */
        /* <DEDUP_REMOVED lines=11> */
[----:B------:R-:W-:Y:S01]  /*ad90*/  FMUL.FTZ R69, R3, UR6 ;  /* 0x0000000603457c20 */ /* 0x000fe20008410000 */
[--C-:B------:R-:W-:Y:S01]  /*ada0*/  FFMA.FTZ R47, R55, UR6, -R83.reuse ;  /* 0x00000006372f7c23 */ /* 0x100fe20008010853 */
[C---:B------:R-:W-:Y:S01]  /*adb0*/  FADD.FTZ R3, -R7.reuse, R4 ;  /* 0x0000000407037221 */ /* 0x040fe20000010100 */
[----:B------:R-:W-:Y:S01]  /*adc0*/  FMUL.FTZ R55, R7, UR6 ;  /* 0x0000000607377c20 */ /* 0x000fe20008410000 */
[--C-:B------:R-:W-:Y:S01]  /*add0*/  FFMA.FTZ R180, R8, UR6, -R83.reuse ;  /* 0x0000000608b47c23 */ /* 0x100fe20008010853 */
[----:B------:R-:W-:Y:S01]  /*ade0*/  FFMA.FTZ R79, R9, UR6, -R83 ;  /* 0x00000006094f7c23 */ /* 0x000fe20008010853 */
[----:B------:R-:W-:Y:S01]  /*adf0*/  FMUL.FTZ R3, R3, UR6 ;  /* 0x0000000603037c20 */ /* 0x000fe20008410000 */
[--C-:B------:R-:W-:Y:S01]  /*ae00*/  FFMA.FTZ R4, R11, UR6, -R55.reuse ;  /* 0x000000060b047c23 */ /* 0x100fe20008010837 */
[----:B------:R-:W-:Y:S01]  /*ae10*/  FFMA.FTZ R181, R10, UR6, -R55 ;  /* 0x000000060ab57c23 */ /* 0x000fe20008010837 */
[----:B------:R0:W-:Y:S01]  /*ae20*/  MUFU.EX2 R37, R69 ;  /* 0x0000004500257308 */ /* 0x0001e20000000800 */
[----:B------:R-:W-:Y:S01]  /*ae30*/  FFMA.FTZ R182, R12, UR6, -R83 ;  /* 0x000000060cb67c23 */ /* 0x000fe20008010853 */
[----:B------:R-:W-:Y:S01]  /*ae40*/  FFMA.FTZ R183, R14, UR6, -R55 ;  /* 0x000000060eb77c23 */ /* 0x000fe20008010837 */
[----:B------:R-:W-:Y:S01]  /*ae50*/  FFMA.FTZ R77, R13, UR6, -R83 ;  /* 0x000000060d4d7c23 */ /* 0x000fe20008010853 */
[----:B------:R-:W-:Y:S01]  /*ae60*/  FFMA.FTZ R8, R15, UR6, -R55 ;  /* 0x000000060f087c23 */ /* 0x000fe20008010837 */
[----:B------:R-:W-:Y:S01]  /*ae70*/  FFMA.FTZ R176, R28, UR6, -R83 ;  /* 0x000000061cb07c23 */ /* 0x000fe20008010853 */
[----:B------:R-:W-:Y:S01]  /*ae80*/  FFMA.FTZ R177, R20, UR6, -R55 ;  /* 0x0000000614b17c23 */ /* 0x000fe20008010837 */
[----:B------:R-:W-:Y:S01]  /*ae90*/  FFMA.FTZ R75, R29, UR6, -R83 ;  /* 0x000000061d4b7c23 */ /* 0x000fe20008010853 */
[----:B------:R-:W1:Y:S01]  /*aea0*/  MUFU.EX2 R180, R180 ;  /* 0x000000b400b47308 */ /* 0x000e620000000800 */
[----:B------:R-:W-:Y:S01]  /*aeb0*/  FFMA.FTZ R10, R21, UR6, -R55 ;  /* 0x00000006150a7c23 */ /* 0x000fe20008010837 */
[----:B------:R-:W-:Y:S01]  /*aec0*/  FFMA.FTZ R178, R152, UR6, -R83 ;  /* 0x0000000698b27c23 */ /* 0x000fe20008010853 */
[----:B------:R-:W-:Y:S01]  /*aed0*/  FFMA.FTZ R179, R24, UR6, -R55 ;  /* 0x0000000618b37c23 */ /* 0x000fe20008010837 */
[----:B------:R-:W-:Y:S01]  /*aee0*/  FFMA.FTZ R73, R153, UR6, -R83 ;  /* 0x0000000699497c23 */ /* 0x000fe20008010853 */
[----:B------:R-:W-:Y:S01]  /*aef0*/  FFMA.FTZ R12, R25, UR6, -R55 ;  /* 0x00000006190c7c23 */ /* 0x000fe20008010837 */
[----:B------:R-:W-:Y:S01]  /*af00*/  FFMA.FTZ R172, R154, UR6, -R83 ;  /* 0x000000069aac7c23 */ /* 0x000fe20008010853 */
[----:B------:R-:W-:Y:S01]  /*af10*/  FFMA.FTZ R173, R26, UR6, -R55 ;  /* 0x000000061aad7c23 */ /* 0x000fe20008010837 */
[----:B------:R-:W-:Y:S01]  /*af20*/  MUFU.EX2 R3, R3 ;  /* 0x0000000300037308 */ /* 0x000fe20000000800 */
[----:B------:R-:W-:Y:S01]  /*af30*/  FFMA.FTZ R71, R41, UR6, -R83 ;  /* 0x0000000629477c23 */ /* 0x000fe20008010853 */
[----:B------:R-:W-:Y:S01]  /*af40*/  FFMA.FTZ R14, R27, UR6, -R55 ;  /* 0x000000061b0e7c23 */ /* 0x000fe20008010837 */
[----:B------:R-:W-:Y:S01]  /*af50*/  FFMA.FTZ R174, R42, UR6, -R83 ;  /* 0x000000062aae7c23 */ /* 0x000fe20008010853 */
[----:B------:R-:W-:Y:S01]  /*af60*/  FFMA.FTZ R175, R30, UR6, -R55 ;  /* 0x000000061eaf7c23 */ /* 0x000fe20008010837 */
[----:B0-----:R-:W-:Y:S01]  /*af70*/  FFMA.FTZ R69, R43, UR6, -R83 ;  /* 0x000000062b457c23 */ /* 0x001fe20008010853 */
[----:B------:R-:W-:Y:S01]  /*af80*/  FFMA.FTZ R20, R31, UR6, -R55 ;  /* 0x000000061f147c23 */ /* 0x000fe20008010837 */
[----:B------:R-:W-:Y:S01]  /*af90*/  FFMA.FTZ R168, R46, UR6, -R83 ;  /* 0x000000062ea87c23 */ /* 0x000fe20008010853 */
[----:B------:R-:W0:Y:S01]  /*afa0*/  MUFU.EX2 R4, R4 ;  /* 0x0000000400047308 */ /* 0x000e220000000800 */
[----:B-1----:R-:W-:Y:S01]  /*afb0*/  FFMA.FTZ R2, R37, R2, R180 ;  /* 0x0000000225027223 */ /* 0x002fe200000100b4 */
[--C-:B------:R-:W-:Y:S01]  /*afc0*/  FFMA.FTZ R169, R32, UR6, -R55.reuse ;  /* 0x0000000620a97c23 */ /* 0x100fe20008010837 */
        /* <DEDUP_REMOVED lines=11> */
[--C-:B------:R-:W-:Y:S01]  /*b080*/  FFMA.FTZ R167, R39, UR6, -R55.reuse ;  /* 0x0000000627a77c23 */ /* 0x100fe20008010837 */
[----:B------:R-:W-:Y:S01]  /*b090*/  FFMA.FTZ R30, R40, UR6, -R55 ;  /* 0x00000006281e7c23 */ /* 0x000fe20008010837 */
[----:B------:R-:W2:Y:S01]  /*b0a0*/  MUFU.EX2 R181, R181 ;  /* 0x000000b500b57308 */ /* 0x000ea20000000800 */
[----:B0-----:R-:W-:Y:S01]  /*b0b0*/  FFMA.FTZ R0, R3, R0, R4 ;  /* 0x0000000003007223 */ /* 0x001fe20000010004 */
[----:B------:R-:W-:Y:S01]  /*b0c0*/  FFMA.FTZ R160, R64, UR6, -R83 ;  /* 0x0000000640a07c23 */ /* 0x000fe20008010853 */
[----:B------:R-:W-:Y:S01]  /*b0d0*/  FFMA.FTZ R161, R44, UR6, -R55 ;  /* 0x000000062ca17c23 */ /* 0x000fe20008010837 */
[----:B------:R-:W-:Y:S01]  /*b0e0*/  FFMA.FTZ R43, R155, UR6, -R83 ;  /* 0x000000069b2b7c23 */ /* 0x000fe20008010853 */
[----:B------:R-:W-:Y:S01]  /*b0f0*/  FFMA.FTZ R32, R45, UR6, -R55 ;  /* 0x000000062d207c23 */ /* 0x000fe20008010837 */
[----:B------:R-:W-:Y:S01]  /*b100*/  FFMA.FTZ R162, R66, UR6, -R83 ;  /* 0x0000000642a27c23 */ /* 0x000fe20008010853 */
[----:B------:R-:W-:Y:S01]  /*b110*/  FFMA.FTZ R163, R50, UR6, -R55 ;  /* 0x0000000632a37c23 */ /* 0x000fe20008010837 */
[----:B------:R-:W0:Y:S01]  /*b120*/  MUFU.EX2 R182, R182 ;  /* 0x000000b600b67308 */ /* 0x000e220000000800 */
[----:B-1----:R-:W-:Y:S01]  /*b130*/  FADD.FTZ R11, R79, R2 ;  /* 0x000000024f0b7221 */ /* 0x002fe20000010000 */
[----:B------:R-:W-:Y:S01]  /*b140*/  FFMA.FTZ R41, R68, UR6, -R83 ;  /* 0x0000000644297c23 */ /* 0x000fe20008010853 */
[----:B------:R-:W-:Y:S01]  /*b150*/  FFMA.FTZ R34, R51, UR6, -R55 ;  /* 0x0000000633227c23 */ /* 0x000fe20008010837 */
[----:B------:R-:W-:Y:S01]  /*b160*/  FFMA.FTZ R156, R70, UR6, -R83 ;  /* 0x00000006469c7c23 */ /* 0x000fe20008010853 */
[----:B------:R-:W-:Y:S01]  /*b170*/  FFMA.FTZ R157, R56, UR6, -R55 ;  /* 0x00000006389d7c23 */ /* 0x000fe20008010837 */
[----:B------:R-:W-:Y:S01]  /*b180*/  FFMA.FTZ R29, R72, UR6, -R83 ;  /* 0x00000006481d7c23 */ /* 0x000fe20008010853 */
[----:B------:R-:W-:Y:S01]  /*b190*/  FFMA.FTZ R36, R57, UR6, -R55 ;  /* 0x0000000639247c23 */ /* 0x000fe20008010837 */
[----:B------:R-:W1:Y:S01]  /*b1a0*/  MUFU.EX2 R183, R183 ;  /* 0x000000b700b77308 */ /* 0x000e620000000800 */
[----:B--2---:R-:W-:Y:S01]  /*b1b0*/  FADD.FTZ R0, R181, R0 ;  /* 0x00000000b5007221 */ /* 0x004fe20000010000 */
[----:B------:R-:W-:Y:S01]  /*b1c0*/  FFMA.FTZ R158, R74, UR6, -R83 ;  /* 0x000000064a9e7c23 */ /* 0x000fe20008010853 */
[----:B------:R-:W-:Y:S01]  /*b1d0*/  FFMA.FTZ R159, R58, UR6, -R55 ;  /* 0x000000063a9f7c23 */ /* 0x000fe20008010837 */
[----:B------:R-:W-:Y:S01]  /*b1e0*/  FFMA.FTZ R13, R76, UR6, -R83 ;  /* 0x000000064c0d7c23 */ /* 0x000fe20008010853 */
[----:B------:R-:W-:Y:S01]  /*b1f0*/  FFMA.FTZ R38, R59, UR6, -R55 ;  /* 0x000000063b267c23 */ /* 0x000fe20008010837 */
[----:B------:R-:W-:Y:S01]  /*b200*/  FFMA.FTZ R152, R78, UR6, -R83 ;  /* 0x000000064e987c23 */ /* 0x000fe20008010853 */
[----:B------:R-:W-:Y:S01]  /*b210*/  FFMA.FTZ R153, R60, UR6, -R55 ;  /* 0x000000063c997c23 */ /* 0x000fe20008010837 */
[----:B------:R-:W2:Y:S01]  /*b220*/  MUFU.EX2 R77, R77 ;  /* 0x0000004d004d7308 */ /* 0x000ea20000000800 */
        /* <DEDUP_REMOVED lines=125> */
.L_x_7867:
[----:B------:R-:W-:Y:S01]  /*ba00*/  ULEA UR7, UR44, UR40, 0x3 ;  /* 0x000000282c077291 */ /* 0x000fe2000f8e183f */
[----:B------:R-:W-:Y:S01]  /*ba10*/  ISETP.GT.AND P1, PT, R5, UR49, PT ;  /* 0x0000003105007c0c */ /* 0x000fe2000bf24270 */
[----:B------:R-:W-:Y:S01]  /*ba20*/  UMOV UR43, UR39 ;  /* 0x00000027002b7c82 */ /* 0x000fe20008000000 */
[----:B------:R-:W-:Y:S01]  /*ba30*/  UMOV UR44, UR38 ;  /* 0x00000026002c7c82 */ /* 0x000fe20008000000 */
[----:B------:R-:W-:Y:S01]  /*ba40*/  UIADD3 UR7, UR7, 0x28860, URZ ;  /* 0x0002886007077890 */ /* 0x000fe2000fffe03f */
[----:B------:R-:W-:Y:S01]  /*ba50*/  F2FP.F16.F32.PACK_AB R181, R181, R4 ;  /* 0x00000004b5b5723e */ /* 0x000fe200000000ff */
        /* <DEDUP_REMOVED lines=96> */
[----:B------:R-:W-:Y:S01]  /*c060*/  FMUL.FTZ R149, R149, R37 ;  /* 0x0000002595957220 */ /* 0x000fe20000410000 */
[----:B------:R-:W-:-:S02]  /*c070*/  VIADD R5, R5, 0xffffffff ;  /* 0xffffffff05057836 */ /* 0x000fc40000000000 */
[----:B------:R-:W-:Y:S02]  /*c080*/  IMAD.MOV.U32 R4, RZ, RZ, R7 ;  /* 0x000000ffff047224 */ /* 0x000fe400078e0007 */
[----:B------:R-:W-:Y:S01]  /*c090*/  IMAD.MOV.U32 R3, RZ, RZ, R6 ;  /* 0x000000ffff037224 */ /* 0x000fe200078e0006 */
[----:B------:R-:W-:Y:S06]  /*c0a0*/  @P1 BRA `(.L_x_7868) ;  /* 0xffffffd400f01947 */ /* 0x000fec000383ffff */
.L_x_7857:
        /* <DEDUP_REMOVED lines=11> */
.L_x_7888:
[----:B------:R-:W-:Y:S01]  /*c160*/  UIADD3 UR38, UR44, 0x1, URZ ;  /* 0x000000012c267890 */ /* 0x000fe2000fffe03f */
[----:B------:R-:W-:-:S03]  /*c170*/  ISETP.NE.AND P2, PT, RZ, UR50, PT ;  /* 0x00000032ff007c0c */ /* 0x000fc6000bf45270 */
[----:B------:R-:W-:-:S04]  /*c180*/  UISETP.NE.AND UP0, UPT, UR38, 0x2, UPT ;  /* 0x000000022600788c */ /* 0x000fc8000bf05270 */
[----:B------:R-:W-:Y:S02]  /*c190*/  USEL UR39, URZ, 0x1, UP0 ;  /* 0x000000013f277887 */ /* 0x000fe40008000000 */
[----:B------:R-:W-:Y:S02]  /*c1a0*/  USEL UR38, UR38, URZ, UP0 ;  /* 0x0000003f26267287 */ /* 0x000fe40008000000 */
[----:B------:R-:W-:Y:S02]  /*c1b0*/  ULOP3.LUT UR39, UR43, UR39, URZ, 0x3c, !UPT ;  /* 0x000000272b277292 */ /* 0x000fe4000f8e3c3f */
[----:B------:R-:W-:Y:S10]  /*c1c0*/  @P2 BRA `(.L_x_7870) ;  /* 0x00000000002c2947 */ /* 0x000ff40003800000 */
[----:B------:R-:W-:Y:S05]  /*c1d0*/  @!P0 BRA `(.L_x_7871) ;  /* 0x0000000000048947 */ /* 0x000fea0003800000 */
[----:B------:R-:W-:Y:S01]  /*c1e0*/  BPT.TRAP 0x1 ;  /* 0x000000040000795c */ /* 0x000fe20000300000 */
.L_x_7871:
[----:B------:R-:W-:Y:S01]  /*c1f0*/  ULEA UR6, UR38, UR40, 0x3 ;  /* 0x0000002826067291 */ /* 0x000fe2000f8e183f */
[----:B------:R-:W-:-:S05]  /*c200*/  IMAD.U32 R6, RZ, RZ, UR39 ;  /* 0x00000027ff067e24 */ /* 0x000fca000f8e00ff */
[----:B------:R-:W-:-:S04]  /*c210*/  SHF.L.U32 R6, R6, 0x1f, RZ ;  /* 0x0000001f06067819 */ /* 0x000fc800000006ff */
[----:B------:R0:W1:Y:S01]  /*c220*/  SYNCS.PHASECHK.TRANS64.TRYWAIT P1, [UR6+0x28830], R6 ;  /* 0x02883006ff0075a7 */ /* 0x0000620008020146 */
[----:B------:R-:W-:Y:S05]  /*c230*/  @!P0 BRA `(.L_x_7872) ;  /* 0x0000000000048947 */ /* 0x000fea0003800000 */
[----:B------:R-:W-:Y:S01]  /*c240*/  BPT.TRAP 0x1 ;  /* 0x000000040000795c */ /* 0x000fe20000300000 */
.L_x_7872:
[----:B-1----:R-:W-:Y:S05]  /*c250*/  @P1 BRA `(.L_x_7870) ;  /* 0x0000000000081947 */ /* 0x002fea0003800000 */
[----:B------:R-:W1:Y:S02]  /*c260*/  SYNCS.PHASECHK.TRANS64.TRYWAIT P1, [UR6+0x28830], R6 ;  /* 0x02883006ff0075a7 */ /* 0x000e640008020146 */
[----:B-1----:R-:W-:Y:S05]  /*c270*/  @!P1 BRA `(.L_x_7873) ;  /* 0x000000d800709947 */ /* 0x002fea0003800000 */
.L_x_7870:
[----:B-1----:R-:W1:Y:S01]  /*c280*/  S2R R7, SR_TID.X ;  /* 0x0000000000077919 */ /* 0x002e620000002100 */
[----:B------:R-:W-:Y:S01]  /*c290*/  ULEA UR30, UR38, UR48, 0xb ;  /* 0x00000030261e7291 */ /* 0x000fe2000f8e583f */
[----:B------:R-:W-:Y:S01]  /*c2a0*/  UMOV UR35, 0x40000040 ;  /* 0x4000004000237882 */ /* 0x000fe20000000000 */
[----:B------:R-:W-:Y:S02]  /*c2b0*/  UMOV UR7, 0x40000040 ;  /* 0x4000004000077882 */ /* 0x000fe40000000000 */
[----:B------:R-:W-:Y:S02]  /*c2c0*/  UIADD3 UR6, UR30, 0x2, URZ ;  /* 0x000000021e067890 */ /* 0x000fe4000fffe03f */
[----:B------:R-:W-:Y:S02]  /*c2d0*/  UIADD3 UR10, UR30, 0x4, URZ ;  /* 0x000000041e0a7890 */ /* 0x000fe4000fffe03f */
[----:B------:R-:W-:Y:S01]  /*c2e0*/  UMOV UR34, UR30 ;  /* 0x0000001e00227c82 */ /* 0x000fe20008000000 */
        /* <DEDUP_REMOVED lines=41> */
.L_x_7875:
[----:B------:R-:W-:Y:S01]  /*c580*/  ULEA UR6, UR44, UR40, 0x3 ;  /* 0x000000282c067291 */ /* 0x000fe2000f8e183f */
[----:B------:R-:W-:-:S05]  /*c590*/  IMAD.U32 R6, RZ, RZ, UR43 ;  /* 0x0000002bff067e24 */ /* 0x000fca000f8e00ff */
[----:B------:R-:W-:-:S04]  /*c5a0*/  SHF.L.U32 R6, R6, 0x1f, RZ ;  /* 0x0000001f06067819 */ /* 0x000fc800000006ff */
[----:B------:R0:W1:Y:S01]  /*c5b0*/  SYNCS.PHASECHK.TRANS64.TRYWAIT P1, [UR6+0x28850], R6 ;  /* 0x02885006ff0075a7 */ /* 0x0000620008020146 */
[----:B------:R-:W-:Y:S05]  /*c5c0*/  @!P0 BRA `(.L_x_7876) ;  /* 0x0000000000048947 */ /* 0x000fea0003800000 */
[----:B------:R-:W-:Y:S01]  /*c5d0*/  BPT.TRAP 0x1 ;  /* 0x000000040000795c */ /* 0x000fe20000300000 */
.L_x_7876:
[----:B-1----:R-:W-:Y:S05]  /*c5e0*/  @P1 BRA `(.L_x_7874) ;  /* 0x0000000000081947 */ /* 0x002fea0003800000 */
[----:B------:R-:W1:Y:S02]  /*c5f0*/  SYNCS.PHASECHK.TRANS64.TRYWAIT P1, [UR6+0x28850], R6 ;  /* 0x02885006ff0075a7 */ /* 0x000e640008020146 */
[----:B-1----:R-:W-:Y:S05]  /*c600*/  @!P1 BRA `(.L_x_7877) ;  /* 0x000000d400a49947 */ /* 0x002fea0003800000 */
.L_x_7874:
        /* <DEDUP_REMOVED lines=51> */
.L_x_7878:
        /* <DEDUP_REMOVED lines=82> */
[----:B------:R-:W-:Y:S01]  /*ce60*/  SYNCS.ARRIVE.TRANS64.RED.A1T0 RZ, [UR6], RZ ;  /* 0x000000ffffff79a7 */ /* 0x000fe20008100406 */
[----:B------:R-:W-:Y:S02]  /*ce70*/  ULOP3.LUT UR6, URZ, UR52, URZ, 0x33, !UPT ;  /* 0x000000343f067292 */ /* 0x000fe4000f8e333f */
        /* <DEDUP_REMOVED lines=82> */
.L_x_7881:
[----:B------:R-:W-:-:S05]  /*d3a0*/  IMAD.U32 R70, RZ, RZ, UR49 ;  /* 0x00000031ff467e24 */ /* 0x000fca000f8e00ff */
[----:B------:R-:W-:-:S13]  /*d3b0*/  ISETP.NE.AND P1, PT, R70, 0x1, PT ;  /* 0x000000014600780c */ /* 0x000fda0003f25270 */
[----:B------:R-:W1:Y:S02]  /*d3c0*/  @P1 LDC.64 R6, c[0x0][0x9e8] ;  /* 0x00027a00ff061b82 */ /* 0x000e640000000a00 */
[----:B-1----:R-:W-:-:S05]  /*d3d0*/  @P1 IMAD.HI.U32 R6, R68, R6, RZ ;  /* 0x0000000644061227 */ /* 0x002fca00078e00ff */
[----:B------:R-:W-:-:S07]  /*d3e0*/  @P1 SHF.R.U32.HI R68, RZ, R7, R6 ;  /* 0x00000007ff441219 */ /* 0x000fce0000011606 */
.L_x_7882:
[----:B------:R-:W-:Y:S05]  /*d3f0*/  BSYNC B0 ;  /* 0x0000000000007941 */ /* 0x000fea0003800000 */
.L_x_7880:
[----:B------:R-:W-:-:S04]  /*d400*/  IMAD R7, R68, R70, -R65 ;  /* 0x0000004644077224 */ /* 0x000fc800078e0a41 */
[----:B------:R-:W-:-:S05]  /*d410*/  IMAD.IADD R6, R7, 0x1, -R16 ;  /* 0x0000000107067824 */ /* 0x000fca00078e0a10 */
[----:B------:R-:W-:Y:S02]  /*d420*/  VIADDMNMX R73, R6, R70, R73, PT ;  /* 0x0000004606497246 */ /* 0x000fe40003800149 */
[----:B------:R-:W-:-:S07]  /*d430*/  VIMNMX R75, R75, R6, !PT ;  /* 0x000000064b4b7248 */ /* 0x000fce0007fe0100 */
.L_x_7879:
        /* <DEDUP_REMOVED lines=116> */
.L_x_7885:
[----:B------:R-:W-:-:S05]  /*db80*/  IMAD.U32 R162, RZ, RZ, UR49 ;  /* 0x00000031ffa27e24 */ /* 0x000fca000f8e00ff */
[----:B------:R-:W-:-:S13]  /*db90*/  ISETP.NE.AND P2, PT, R162, 0x1, PT ;  /* 0x00000001a200780c */ /* 0x000fda0003f45270 */
[----:B------:R-:W0:Y:S02]  /*dba0*/  @P2 LDC.64 R6, c[0x0][0x9e8] ;  /* 0x00027a00ff062b82 */ /* 0x000e240000000a00 */
[----:B0-----:R-:W-:-:S05]  /*dbb0*/  @P2 IMAD.HI.U32 R6, R51, R6, RZ ;  /* 0x0000000633062227 */ /* 0x001fca00078e00ff */
[----:B------:R-:W-:-:S07]  /*dbc0*/  @P2 SHF.R.U32.HI R51, RZ, R7, R6 ;  /* 0x00000007ff332219 */ /* 0x000fce0000011606 */
.L_x_7886:
[----:B------:R-:W-:Y:S05]  /*dbd0*/  BSYNC B0 ;  /* 0x0000000000007941 */ /* 0x000fea0003800000 */
.L_x_7884:
[----:B------:R-:W-:-:S04]  /*dbe0*/  IMAD R51, R51, R162, -R65 ;  /* 0x000000a233337224 */ /* 0x000fc800078e0a41 */
[----:B------:R-:W-:-:S05]  /*dbf0*/  IMAD.IADD R6, R51, 0x1, -R16 ;  /* 0x0000000133067824 */ /* 0x000fca00078e0a10 */
[----:B------:R-:W-:Y:S02]  /*dc00*/  VIADDMNMX R57, R6, R162, R57, PT ;  /* 0x000000a206397246 */ /* 0x000fe40003800139 */
[----:B------:R-:W-:-:S07]  /*dc10*/  VIMNMX R61, R61, R6, !PT ;  /* 0x000000063d3d7248 */ /* 0x000fce0007fe0100 */
.L_x_7883:
        /* <DEDUP_REMOVED lines=377> */
.L_x_7887:
        /* <DEDUP_REMOVED lines=107> */
.L_x_7869:
[----:B------:R-:W-:Y:S06]  /*fa60*/  BAR.ARV 0x8, 0x180 ;  /* 0x0206000000007b1d */ /* 0x000fec0000002000 */
[----:B------:R-:W-:Y:S05]  /*fa70*/  @!P0 BRA `(.L_x_7889) ;  /* 0x0000000000048947 */ /* 0x000fea0003800000 */
[----:B------:R-:W-:Y:S01]  /*fa80*/  BPT.TRAP 0x1 ;  /* 0x000000040000795c */ /* 0x000fe20000300000 */
.L_x_7889:
[----:B------:R-:W-:Y:S01]  /*fa90*/  ULEA UR5, UR38, UR40, 0x3 ;  /* 0x0000002826057291 */ /* 0x000fe2000f8e183f */
[----:B------:R-:W-:-:S05]  /*faa0*/  IMAD.U32 R3, RZ, RZ, UR39 ;  /* 0x00000027ff037e24 */ /* 0x000fca000f8e00ff */
[----:B------:R-:W-:-:S04]  /*fab0*/  SHF.L.U32 R3, R3, 0x1f, RZ ;  /* 0x0000001f03037819 */ /* 0x000fc800000006ff */
[----:B------:R0:W1:Y:S01]  /*fac0*/  SYNCS.PHASECHK.TRANS64.TRYWAIT P1, [UR5+0x28850], R3 ;  /* 0x02885003ff0075a7 */ /* 0x0000620008020145 */
[----:B------:R-:W-:Y:S05]  /*fad0*/  @!P0 BRA `(.L_x_7890) ;  /* 0x0000000000048947 */ /* 0x000fea0003800000 */
[----:B------:R-:W-:Y:S01]  /*fae0*/  BPT.TRAP 0x1 ;  /* 0x000000040000795c */ /* 0x000fe20000300000 */
.L_x_7890:
[----:B-1----:R-:W-:Y:S05]  /*faf0*/  @P1 BRA `(.L_x_7891) ;  /* 0x0000000000081947 */ /* 0x002fea0003800000 */
[----:B------:R-:W1:Y:S02]  /*fb00*/  SYNCS.PHASECHK.TRANS64.TRYWAIT P1, [UR5+0x28850], R3 ;  /* 0x02885003ff0075a7 */ /* 0x000e640008020145 */
[----:B-1----:R-:W-:Y:S05]  /*fb10*/  @!P1 BRA `(.L_x_7892) ;  /* 0x000000a000789947 */ /* 0x002fea0003800000 */
.L_x_7891:
[----:B------:R-:W-:Y:S01]  /*fb20*/  UIADD3 UR40, UR40, 0x400, URZ ;  /* 0x0000040028287890 */ /* 0x000fe2000fffe03f */
[----:B------:R-:W-:Y:S01]  /*fb30*/  WARPGROUP.ARRIVE ;  /* 0x00000000000079c5 */ /* 0x000fe20000000000 */
[----:B------:R-:W-:Y:S01]  /*fb40*/  UMOV UR11, 0x40000040 ;  /* 0x40000040000b7882 */ /* 0x000fe20000000000 */
[----:B01----:R-:W0:Y:S01]  /*fb50*/  SHFL.BFLY PT, R3, R2, 0x2, 0x1f ;  /* 0x0c401f0002037f89 */ /* 0x003e2200000e0000 */
[----:B------:R-:W-:Y:S01]  /*fb60*/  USHF.R.U32.HI UR40, URZ, 0x4, UR40 ;  /* 0x000000043f287899 */ /* 0x000fe20008011628 */
[----:B------:R-:W-:Y:S02]  /*fb70*/  IMAD.MOV.U32 R20, RZ, RZ, -0x800000 ;  /* 0xff800000ff147424 */ /* 0x000fe400078e00ff */
[----:B------:R-:W1:Y:S01]  /*fb80*/  SHFL.BFLY PT, R5, R0, 0x2, 0x1f ;  /* 0x0c401f0000057f89 */ /* 0x000e6200000e0000 */
[----:B------:R-:W-:-:S04]  /*fb90*/  ULOP3.LUT UR40, UR40, 0x3fff, URZ, 0xc0, !UPT ;  /* 0x00003fff28287892 */ /* 0x000fc8000f8ec03f */
[----:B------:R-:W-:-:S04]  /*fba0*/  ULOP3.LUT UR4, UR40, 0x4000000, URZ, 0xfc, !UPT ;  /* 0x0400000028047892 */ /* 0x000fc8000f8efc3f */
[----:B------:R-:W-:-:S07]  /*fbb0*/  ULEA UR4, UR38, UR4, 0xb ;  /* 0x0000000426047291 */ /* 0x000fce000f8e583f */
[----:B------:R-:W-:Y:S02]  /*fbc0*/  UMOV UR10, UR4 ;  /* 0x00000004000a7c82 */ /* 0x000fe40008000000 */
[----:B------:R-:W-:Y:S01]  /*fbd0*/  HGMMA.64x128x16.F32 R88, R180, gdesc[UR8].tnspB, R88, gsb0 ;  /* 0x41e00008b4587df0 */ /* 0x000fe20008000858 */
[----:B------:R-:W-:Y:S01]  /*fbe0*/  UIADD3 UR10, UR4, 0x80, URZ ;  /* 0x00000080040a7890 */ /* 0x000fe2000fffe03f */
[----:B0-----:R-:W-:Y:S01]  /*fbf0*/  FADD.FTZ R3, R3, R2 ;  /* 0x0000000203037221 */ /* 0x001fe20000010000 */
[----:B------:R-:W-:Y:S01]  /*fc00*/  UMOV UR11, 0x40000040 ;  /* 0x40000040000b7882 */ /* 0x000fe20000000000 */
[----:B------:R-:W-:Y:S02]  /*fc10*/  IMAD.MOV.U32 R2, RZ, RZ, RZ ;  /* 0x000000ffff027224 */ /* 0x000fe400078e00ff */
[----:B-1----:R-:W-:Y:S01]  /*fc20*/  FADD.FTZ R5, R5, R0 ;  /* 0x0000000005057221 */ /* 0x002fe20000010000 */
[----:B------:R-:W0:Y:S01]  /*fc30*/  SHFL.BFLY PT, R4, R3, 0x1, 0x1f ;  /* 0x0c201f0003047f89 */ /* 0x000e2200000e0000 */
[----:B------:R-:W-:-:S03]  /*fc40*/  IMAD.MOV.U32 R0, RZ, RZ, -0x800000 ;  /* 0xff800000ff007424 */ /* 0x000fc600078e00ff */
[----:B------:R-:W1:Y:S01]  /*fc50*/  SHFL.BFLY PT, R8, R5, 0x1, 0x1f ;  /* 0x0c201f0005087f89 */ /* 0x000e6200000e0000 */
[----:B0-----:R-:W-:Y:S01]  /*fc60*/  FADD.FTZ R11, R3, R4 ;  /* 0x00000004030b7221 */ /* 0x001fe20000010000 */
[----:B------:R-:W-:Y:S02]  /*fc70*/  IMAD.U32 R3, RZ, RZ, UR6 ;  /* 0x00000006ff037e24 */ /* 0x000fe4000f8e00ff */
[----:B-1----:R-:W-:Y:S02]  /*fc80*/  FADD.FTZ R12, R5, R8 ;  /* 0x00000008050c7221 */ /* 0x002fe40000010000 */
[----:B------:R-:W-:Y:S01]  /*fc90*/  FSETP.NE.FTZ.AND P1, PT, R11, RZ, PT ;  /* 0x000000ff0b00720b */ /* 0x000fe20003f35000 */
[----:B------:R-:W-:Y:S02]  /*fca0*/  IMAD.MOV.U32 R8, RZ, RZ, RZ ;  /* 0x000000ffff087224 */ /* 0x000fe400078e00ff */
[----:B------:R-:W-:Y:S01]  /*fcb0*/  IMAD.U32 R5, RZ, RZ, UR6 ;  /* 0x00000006ff057e24 */ /* 0x000fe2000f8e00ff */
        /* <DEDUP_REMOVED lines=48> */
.L_x_7893:
[----:B------:R-:W-:Y:S01]  /*ffc0*/  R2UR UR6, R199 ;  /* 0x00000000c70672ca */ /* 0x000fe200000e0000 */
        /* <DEDUP_REMOVED lines=38> */
[----:B------:R-:W-:Y:S01]  /*10230*/  USEL UR4, URZ, 0x1, UP0 ;  /* 0x000000013f047887 */ /* 0x000fe20008000000 */
[----:B------:R-:W-:Y:S01]  /*10240*/  PLOP3.LUT P0, PT, PT, PT, PT, 0x8, 0x0 ;  /* 0x000000000000781c */ /* 0x000fe20003f0e170 */
[-C--:B------:R-:W-:Y:S01]  /*10250*/  FMUL.FTZ R2, R90, R8.reuse ;  /* 0x000000085a027220 */ /* 0x080fe20000410000 */
[----:B------:R-:W-:Y:S01]  /*10260*/  FMUL.FTZ R3, R91, R8 ;  /* 0x000000085b037220 */ /* 0x000fe20000410000 */
[----:B------:R-:W-:-:S02]  /*10270*/  IMAD.U32 R199, RZ, RZ, UR6 ;  /* 0x00000006ffc77e24 */ /* 0x000fc4000f8e00ff */
        /* <DEDUP_REMOVED lines=32> */
.L_x_7815:
[----:B------:R-:W0:Y:S01]  /*10480*/  S2R R4, SR_CgaCtaId ;  /* 0x0000000000047919 */ /* 0x000e220000008800 */
[----:B------:R-:W-:Y:S01]  /*10490*/  MOV R21, 0x400 ;  /* 0x0000040000157802 */ /* 0x000fe20000000f00 */
[----:B------:R-:W-:Y:S01]  /*104a0*/  BSSY B0, `(.L_x_7894) ;  /* 0x00002e8000007945 */ /* 0x000fe20003800000 */
[----:B------:R-:W-:Y:S02]  /*104b0*/  BAR.SYNC.DEFER_BLOCKING 0x5, 0x180 ;  /* 0x0146000000007b1d */ /* 0x000fe40000010000 */
[----:B0-----:R-:W-:-:S05]  /*104c0*/  LEA R21, R4, R21, 0x18 ;  /* 0x0000001504157211 */ /* 0x001fca00078ec0ff */
[----:B------:R-:W0:Y:S02]  /*104d0*/  LDS.128 R4, [R21+0x288d0] ;  /* 0x0288d00015047984 */ /* 0x000e240000000c00 */
[----:B0-----:R-:W-:Y:S02]  /*104e0*/  R2UR UR6, R5 ;  /* 0x00000000050672ca */ /* 0x001fe400000e0000 */
[----:B------:R-:W-:Y:S02]  /*104f0*/  R2UR UR5, R6 ;  /* 0x00000000060572ca */ /* 0x000fe400000e0000 */
[----:B------:R-:W-:Y:S01]  /*10500*/  R2UR UR7, R7 ;  /* 0x00000000070772ca */ /* 0x000fe200000e0000 */
[----:B------:R-:W-:Y:S06]  /*10510*/  BAR.ARV 0x4, 0x180 ;  /* 0x0106000000007b1d */ /* 0x000fec0000002000 */
[----:B------:R-:W-:Y:S08]  /*10520*/  @P0 BRA `(.L_x_7895) ;  /* 0x0000002000640947 */ /* 0x000ff00003800000 */
[----:B------:R-:W0:Y:S01]  /*10530*/  S2R R4, SR_SWINHI ;  /* 0x0000000000047919 */ /* 0x000e220000002f00 */
[----:B------:R-:W-:Y:S01]  /*10540*/  ULDC.64 UR10, c[0x0][0xc00] ;  /* 0x00030000000a7ab9 */ /* 0x000fe20000000a00 */
[----:B------:R-:W-:Y:S01]  /*10550*/  ULDC.64 UR8, c[0x0][0xc00] ;  /* 0x0003000000087ab9 */ /* 0x000fe20000000a00 */
[----:B------:R-:W1:Y:S01]  /*10560*/  LDC R45, c[0x0][0xbe8] ;  /* 0x0002fa00ff2d7b82 */ /* 0x000e620000000800 */
[----:B------:R-:W-:Y:S01]  /*10570*/  UIMAD.WIDE UR8, UR58, 0x4, UR8 ;  /* 0x000000043a0878a5 */ /* 0x000fe2000f8e0208 */
[----:B------:R-:W-:Y:S02]  /*10580*/  MOV R32, R21 ;  /* 0x0000001500207202 */ /* 0x000fe40000000f00 */
[----:B0-----:R-:W-:-:S03]  /*10590*/  MOV R33, R4 ;  /* 0x0000000400217202 */ /* 0x001fc60000000f00 */
[----:B------:R-:W-:-:S03]  /*105a0*/  IMAD.WIDE R4, R219, 0x2, R32 ;  /* 0x00000002db047825 */ /* 0x000fc600078e0220 */
[C---:B------:R-:W-:Y:S02]  /*105b0*/  LOP3.LUT R7, R4.reuse, 0x380, RZ, 0xc0, !PT ;  /* 0x0000038004077812 */ /* 0x040fe400078ec0ff */
[C---:B------:R-:W-:Y:S02]  /*105c0*/  IADD3 R8, P5, R4.reuse, 0x40, RZ ;  /* 0x0000004004087810 */ /* 0x040fe40007fbe0ff */
[----:B------:R-:W-:Y:S02]  /*105d0*/  SHF.R.U64 R7, R7, 0x3, RZ ;  /* 0x0000000307077819 */ /* 0x000fe400000012ff */
[C---:B------:R-:W-:Y:S01]  /*105e0*/  IADD3 R31, P6, R4.reuse, 0x20, RZ ;  /* 0x00000020041f7810 */ /* 0x040fe20007fde0ff */
[--C-:B------:R-:W-:Y:S01]  /*105f0*/  IMAD.X R27, RZ, RZ, R5.reuse, P5 ;  /* 0x000000ffff1b7224 */ /* 0x100fe200028e0605 */
[C---:B------:R-:W-:Y:S02]  /*10600*/  IADD3 R35, P4, R4.reuse, 0x60, RZ ;  /* 0x0000006004237810 */ /* 0x040fe40007f9e0ff */
        /* <DEDUP_REMOVED lines=14> */
[----:B------:R-:W-:Y:S02]  /*106f0*/  LOP3.LUT R10, R35, 0x380, RZ, 0xc0, !PT ;  /* 0x00000380230a7812 */ /* 0x000fe400078ec0ff */
[----:B------:R-:W-:Y:S02]  /*10700*/  LOP3.LUT R12, R37, 0x380, RZ, 0xc0, !PT ;  /* 0x00000380250c7812 */ /* 0x000fe400078ec0ff */
[----:B------:R-:W-:Y:S02]  /*10710*/  LOP3.LUT R26, R7, R8, RZ, 0x3c, !PT ;  /* 0x00000008071a7212 */ /* 0x000fe400078e3cff */
[----:B------:R-:W-:Y:S02]  /*10720*/  SHF.R.U64 R6, R6, 0x3, RZ ;  /* 0x0000000306067819 */ /* 0x000fe400000012ff */
[----:B------:R-:W-:-:S02]  /*10730*/  SHF.R.U64 R10, R10, 0x3, RZ ;  /* 0x000000030a0a7819 */ /* 0x000fc400000012ff */
[----:B------:R-:W-:Y:S02]  /*10740*/  LOP3.LUT R8, R39, 0x380, RZ, 0xc0, !PT ;  /* 0x0000038027087812 */ /* 0x000fe400078ec0ff */
[----:B------:R-:W-:Y:S02]  /*10750*/  SHF.R.U64 R12, R12, 0x3, RZ ;  /* 0x000000030c0c7819 */ /* 0x000fe400000012ff */
[----:B------:R-:W-:Y:S02]  /*10760*/  LOP3.LUT R28, R6, R31, RZ, 0x3c, !PT ;  /* 0x0000001f061c7212 */ /* 0x000fe400078e3cff */
[----:B------:R-:W-:Y:S02]  /*10770*/  LOP3.LUT R24, R10, R35, RZ, 0x3c, !PT ;  /* 0x000000230a187212 */ /* 0x000fe400078e3cff */
[----:B------:R-:W-:Y:S02]  /*10780*/  SHF.R.U64 R8, R8, 0x3, RZ ;  /* 0x0000000308087819 */ /* 0x000fe400000012ff */
[----:B------:R-:W-:-:S02]  /*10790*/  LOP3.LUT R10, R41, 0x380, RZ, 0xc0, !PT ;  /* 0x00000380290a7812 */ /* 0x000fc400078ec0ff */
[----:B------:R-:W-:Y:S02]  /*107a0*/  LOP3.LUT R31, R34, 0x380, RZ, 0xc0, !PT ;  /* 0x00000380221f7812 */ /* 0x000fe400078ec0ff */
[----:B------:R-:W-:Y:S02]  /*107b0*/  LOP3.LUT R14, R12, R37, RZ, 0x3c, !PT ;  /* 0x000000250c0e7212 */ /* 0x000fe400078e3cff */
[----:B------:R-:W-:Y:S02]  /*107c0*/  LOP3.LUT R12, R8, R39, RZ, 0x3c, !PT ;  /* 0x00000027080c7212 */ /* 0x000fe400078e3cff */
[----:B------:R-:W-:Y:S02]  /*107d0*/  MOV R30, R4 ;  /* 0x00000004001e7202 */ /* 0x000fe40000000f00 */
[----:B------:R-:W-:Y:S02]  /*107e0*/  SHF.R.U64 R10, R10, 0x3, RZ ;  /* 0x000000030a0a7819 */ /* 0x000fe400000012ff */
[----:B------:R-:W-:-:S02]  /*107f0*/  SHF.R.U64 R31, R31, 0x3, RZ ;  /* 0x000000031f1f7819 */ /* 0x000fc400000012ff */
[----:B------:R-:W-:Y:S02]  /*10800*/  F2FP.F16.F32.PACK_AB R4, R89, R88 ;  /* 0x000000585904723e */ /* 0x000fe400000000ff */
[----:B------:R-:W-:Y:S02]  /*10810*/  F2FP.F16.F32.PACK_AB R5, R3, R2 ;  /* 0x000000020305723e */ /* 0x000fe400000000ff */
[----:B------:R-:W-:Y:S02]  /*10820*/  F2FP.F16.F32.PACK_AB R6, R93, R92 ;  /* 0x0000005c5d06723e */ /* 0x000fe400000000ff */
[----:B------:R-:W-:Y:S01]  /*10830*/  F2FP.F16.F32.PACK_AB R7, R95, R94 ;  /* 0x0000005e5f07723e */ /* 0x000fe200000000ff */
[----:B------:R-:W-:Y:S01]  /*10840*/  BAR.SYNC.DEFER_BLOCKING 0x1, 0x100 ;  /* 0x0044000000007b1d */ /* 0x000fe20000010000 */
[----:B------:R-:W-:Y:S02]  /*10850*/  MOV R37, R14 ;  /* 0x0000000e00257202 */ /* 0x000fe40000000f00 */
[----:B------:R-:W-:-:S02]  /*10860*/  MOV R36, R12 ;  /* 0x0000000c00247202 */ /* 0x000fc40000000f00 */
[----:B------:R-:W-:Y:S02]  /*10870*/  LOP3.LUT R10, R10, R41, RZ, 0x3c, !PT ;  /* 0x000000290a0a7212 */ /* 0x000fe400078e3cff */
[----:B------:R-:W-:Y:S02]  /*10880*/  LOP3.LUT R8, R31, R34, RZ, 0x3c, !PT ;  /* 0x000000221f087212 */ /* 0x000fe400078e3cff */
[----:B------:R-:W-:Y:S02]  /*10890*/  MOV R40, R28 ;  /* 0x0000001c00287202 */ /* 0x000fe40000000f00 */
[----:B------:R-:W-:Y:S02]  /*108a0*/  MOV R39, R26 ;  /* 0x0000001a00277202 */ /* 0x000fe40000000f00 */
[----:B------:R-:W-:Y:S02]  /*108b0*/  MOV R38, R24 ;  /* 0x0000001800267202 */ /* 0x000fe40000000f00 */
[----:B------:R-:W-:-:S02]  /*108c0*/  F2FP.F16.F32.PACK_AB R12, R97, R96 ;  /* 0x00000060610c723e */ /* 0x000fc400000000ff */
[----:B------:R-:W-:Y:S02]  /*108d0*/  F2FP.F16.F32.PACK_AB R13, R99, R98 ;  /* 0x00000062630d723e */ /* 0x000fe400000000ff */
[----:B------:R-:W-:Y:S02]  /*108e0*/  F2FP.F16.F32.PACK_AB R14, R101, R100 ;  /* 0x00000064650e723e */ /* 0x000fe400000000ff */
[----:B------:R-:W-:Y:S02]  /*108f0*/  F2FP.F16.F32.PACK_AB R15, R103, R102 ;  /* 0x00000066670f723e */ /* 0x000fe400000000ff */
[----:B------:R-:W-:Y:S01]  /*10900*/  F2FP.F16.F32.PACK_AB R24, R105, R104 ;  /* 0x000000686918723e */ /* 0x000fe200000000ff */
[----:B------:R0:W-:Y:S01]  /*10910*/  STSM.16.M88.4 [R30], R4 ;  /* 0x000000041e007844 */ /* 0x0001e20000000200 */
[----:B------:R-:W-:Y:S02]  /*10920*/  F2FP.F16.F32.PACK_AB R25, R107, R106 ;  /* 0x0000006a6b19723e */ /* 0x000fe400000000ff */
[----:B------:R-:W-:Y:S01]  /*10930*/  F2FP.F16.F32.PACK_AB R26, R109, R108 ;  /* 0x0000006c6d1a723e */ /* 0x000fe200000000ff */
[----:B------:R2:W-:Y:S01]  /*10940*/  STSM.16.M88.4 [R40], R12 ;  /* 0x0000000c28007844 */ /* 0x0005e20000000200 */
[----:B------:R-:W-:-:S02]  /*10950*/  F2FP.F16.F32.PACK_AB R27, R111, R110 ;  /* 0x0000006e6f1b723e */ /* 0x000fc400000000ff */
[----:B------:R-:W-:Y:S02]  /*10960*/  F2FP.F16.F32.PACK_AB R28, R113, R112 ;  /* 0x00000070711c723e */ /* 0x000fe400000000ff */
[----:B------:R-:W-:Y:S01]  /*10970*/  F2FP.F16.F32.PACK_AB R29, R115, R114 ;  /* 0x00000072731d723e */ /* 0x000fe200000000ff */
[----:B------:R-:W-:Y:S01]  /*10980*/  STSM.16.M88.4 [R39], R24 ;  /* 0x0000001827007844 */ /* 0x000fe20000000200 */
[----:B------:R-:W-:Y:S02]  /*10990*/  F2FP.F16.F32.PACK_AB R31, R119, R118 ;  /* 0x00000076771f723e */ /* 0x000fe400000000ff */
[----:B------:R-:W-:Y:S02]  /*109a0*/  MOV R35, R10 ;  /* 0x0000000a00237202 */ /* 0x000fe40000000f00 */
[----:B------:R-:W-:Y:S02]  /*109b0*/  MOV R34, R8 ;  /* 0x0000000800227202 */ /* 0x000fe40000000f00 */
[----:B0-----:R-:W-:-:S02]  /*109c0*/  F2FP.F16.F32.PACK_AB R30, R117, R116 ;  /* 0x00000074751e723e */ /* 0x001fc400000000ff */
[----:B------:R-:W-:Y:S02]  /*109d0*/  F2FP.F16.F32.PACK_AB R4, R121, R120 ;  /* 0x000000787904723e */ /* 0x000fe400000000ff */
[----:B------:R-:W-:Y:S01]  /*109e0*/  F2FP.F16.F32.PACK_AB R5, R123, R122 ;  /* 0x0000007a7b05723e */ /* 0x000fe200000000ff */
[----:B------:R0:W-:Y:S01]  /*109f0*/  STSM.16.M88.4 [R38], R28 ;  /* 0x0000001c26007844 */ /* 0x0001e20000000200 */
[----:B------:R-:W-:Y:S02]  /*10a00*/  F2FP.F16.F32.PACK_AB R6, R125, R124 ;  /* 0x0000007c7d06723e */ /* 0x000fe400000000ff */
[----:B------:R-:W-:Y:S02]  /*10a10*/  F2FP.F16.F32.PACK_AB R7, R127, R126 ;  /* 0x0000007e7f07723e */ /* 0x000fe400000000ff */
[----:B------:R-:W-:Y:S02]  /*10a20*/  F2FP.F16.F32.PACK_AB R8, R129, R128 ;  /* 0x000000808108723e */ /* 0x000fe400000000ff */
[----:B------:R-:W-:Y:S01]  /*10a30*/  F2FP.F16.F32.PACK_AB R9, R131, R130 ;  /* 0x000000828309723e */ /* 0x000fe200000000ff */
[----:B------:R3:W-:Y:S01]  /*10a40*/  STSM.16.M88.4 [R37], R4 ;  /* 0x0000000425007844 */ /* 0x0007e20000000200 */
[----:B------:R-:W-:-:S02]  /*10a50*/  F2FP.F16.F32.PACK_AB R10, R133, R132 ;  /* 0x00000084850a723e */ /* 0x000fc400000000ff */
[----:B------:R-:W-:Y:S02]  /*10a60*/  F2FP.F16.F32.PACK_AB R11, R135, R134 ;  /* 0x00000086870b723e */ /* 0x000fe400000000ff */
[----:B--2---:R-:W-:Y:S02]  /*10a70*/  F2FP.F16.F32.PACK_AB R12, R137, R136 ;  /* 0x00000088890c723e */ /* 0x004fe400000000ff */
[----:B------:R-:W-:Y:S01]  /*10a80*/  F2FP.F16.F32.PACK_AB R13, R139, R138 ;  /* 0x0000008a8b0d723e */ /* 0x000fe200000000ff */
[----:B------:R2:W-:Y:S01]  /*10a90*/  STSM.16.M88.4 [R36], R8 ;  /* 0x0000000824007844 */ /* 0x0005e20000000200 */
[----:B------:R-:W-:Y:S01]  /*10aa0*/  F2FP.F16.F32.PACK_AB R14, R141, R140 ;  /* 0x0000008c8d0e723e */ /* 0x000fe200000000ff */
[----:B0-----:R-:W-:Y:S01]  /*10ab0*/  IMAD.U32 R28, RZ, RZ, UR8 ;  /* 0x00000008ff1c7e24 */ /* 0x001fe2000f8e00ff */
[----:B------:R-:W-:Y:S01]  /*10ac0*/  F2FP.F16.F32.PACK_AB R15, R143, R142 ;  /* 0x0000008e8f0f723e */ /* 0x000fe200000000ff */
[----:B------:R-:W-:Y:S01]  /*10ad0*/  IMAD.U32 R29, RZ, RZ, UR9 ;  /* 0x00000009ff1d7e24 */ /* 0x000fe2000f8e00ff */
[----:B------:R-:W-:Y:S01]  /*10ae0*/  F2FP.F16.F32.PACK_AB R24, R145, R144 ;  /* 0x000000909118723e */ /* 0x000fe200000000ff */
[----:B------:R-:W-:Y:S01]  /*10af0*/  ULDC.64 UR8, c[0x0][0xc08] ;  /* 0x0003020000087ab9 */ /* 0x000fe20000000a00 */
[----:B------:R-:W-:Y:S01]  /*10b00*/  F2FP.F16.F32.PACK_AB R25, R147, R146 ;  /* 0x000000929319723e */ /* 0x000fe200000000ff */
[----:B------:R0:W-:Y:S01]  /*10b10*/  STSM.16.M88.4 [R35], R12 ;  /* 0x0000000c23007844 */ /* 0x0001e20000000200 */
[----:B------:R-:W-:-:S02]  /*10b20*/  F2FP.F16.F32.PACK_AB R26, R149, R148 ;  /* 0x00000094951a723e */ /* 0x000fc400000000ff */
[----:B------:R-:W-:Y:S02]  /*10b30*/  F2FP.F16.F32.PACK_AB R27, R151, R150 ;  /* 0x00000096971b723e */ /* 0x000fe400000000ff */
[----:B------:R-:W-:-:S03]  /*10b40*/  ISETP.NE.U32.AND P0, PT, RZ, UR10, PT ;  /* 0x0000000aff007c0c */ /* 0x000fc6000bf05070 */
[----:B------:R4:W-:Y:S01]  /*10b50*/  STSM.16.M88.4 [R34], R24 ;  /* 0x0000001822007844 */ /* 0x0009e20000000200 */
[----:B------:R-:W-:Y:S01]  /*10b60*/  BAR.SYNC.DEFER_BLOCKING 0x1, 0x100 ;  /* 0x0044000000007b1d */ /* 0x000fe20000010000 */
[----:B------:R-:W-:-:S13]  /*10b70*/  ISETP.NE.AND.EX P0, PT, RZ, UR11, PT, P0 ;  /* 0x0000000bff007c0c */ /* 0x000fda000bf05300 */
[----:B------:R-:W4:Y:S01]  /*10b80*/  @P0 LDG.E R30, desc[UR36][R28.64] ;  /* 0x000000241c1e0981 */ /* 0x000f22000c1e1900 */
[----:B------:R-:W-:Y:S01]  /*10b90*/  UISETP.NE.U32.AND UP0, UPT, UR8, URZ, UPT ;  /* 0x0000003f0800728c */ /* 0x000fe2000bf05070 */
[----:B-1----:R-:W-:Y:S01]  /*10ba0*/  ISETP.NE.AND P1, PT, R45, 0x1, PT ;  /* 0x000000012d00780c */ /* 0x002fe20003f25270 */
[----:B------:R-:W-:Y:S02]  /*10bb0*/  ULDC UR4, c[0x0][0xa88] ;  /* 0x0002a20000047ab9 */ /* 0x000fe40000000800 */
[----:B------:R-:W-:Y:S01]  /*10bc0*/  UISETP.NE.AND.EX UP0, UPT, UR9, URZ, UPT, UP0 ;  /* 0x0000003f0900728c */ /* 0x000fe2000bf05300 */
[----:B------:R-:W-:Y:S01]  /*10bd0*/  IMAD.U32 R44, RZ, RZ, UR4 ;  /* 0x00000004ff2c7e24 */ /* 0x000fe2000f8e00ff */
[----:B------:R-:W-:-:S04]  /*10be0*/  ULDC UR4, c[0x0][0xad4] ;  /* 0x0002b50000047ab9 */ /* 0x000fc80000000800 */
[----:B------:R-:W-:-:S04]  /*10bf0*/  PLOP3.LUT P4, PT, PT, PT, UP0, 0x80, 0x0 ;  /* 0x000000000000781c */ /* 0x000fc80003f8f008 */
[----:B---3--:R-:W1:Y:S01]  /*10c00*/  @P1 LDC R6, c[0x0][0xbec] ;  /* 0x0002fb00ff061b82 */ /* 0x008e620000000800 */
[----:B------:R-:W-:Y:S02]  /*10c10*/  @UP0 ULDC.64 UR8, c[0x0][0xc08] ;  /* 0x0003020000080ab9 */ /* 0x000fe40000000a00 */
[----:B------:R-:W-:Y:S02]  /*10c20*/  @UP0 UIMAD.WIDE UR8, UR58, 0x4, UR8 ;  /* 0x000000043a0808a5 */ /* 0x000fe4000f8e0208 */
[----:B------:R-:W-:-:S03]  /*10c30*/  UISETP.NE.AND UP0, UPT, UR55, URZ, UPT ;  /* 0x0000003f3700728c */ /* 0x000fc6000bf05270 */
[----:B--2---:R-:W2:Y:S01]  /*10c40*/  @P1 LDC R9, c[0x0][0xbf0] ;  /* 0x0002fc00ff091b82 */ /* 0x004ea20000000800 */
[----:B------:R-:W-:Y:S01]  /*10c50*/  USEL UR4, UR55, UR4, UP0 ;  /* 0x0000000437047287 */ /* 0x000fe20008000000 */
[----:B------:R-:W-:Y:S01]  /*10c60*/  IMAD.U32 R4, RZ, RZ, UR8 ;  /* 0x00000008ff047e24 */ /* 0x000fe2000f8e00ff */
[----:B------:R-:W-:Y:S01]  /*10c70*/  UMOV UR19, 0x9b8 ;  /* 0x000009b800137882 */ /* 0x000fe20000000000 */
[----:B------:R-:W-:Y:S01]  /*10c80*/  IMAD.U32 R5, RZ, RZ, UR9 ;  /* 0x00000009ff057e24 */ /* 0x000fe2000f8e00ff */
[----:B------:R-:W-:Y:S02]  /*10c90*/  UISETP.GT.AND UP1, UPT, UR4, 0x1, UPT ;  /* 0x000000010400788c */ /* 0x000fe4000bf24270 */
[----:B------:R-:W-:Y:S02]  /*10ca0*/  UISETP.NE.U32.AND UP0, UPT, UR10, URZ, UPT ;  /* 0x0000003f0a00728c */ /* 0x000fe4000bf05070 */
[----:B------:R-:W-:Y:S01]  /*10cb0*/  USEL UR19, UR19, 0x978, UP1 ;  /* 0x0000097813137887 */ /* 0x000fe20008800000 */
[----:B0-----:R-:W-:Y:S01]  /*10cc0*/  VIADD R13, R17, UR47 ;  /* 0x0000002f110d7c36 */ /* 0x001fe20008000000 */
[----:B------:R-:W-:Y:S01]  /*10cd0*/  UISETP.NE.AND.EX UP0, UPT, UR11, URZ, UPT, UP0 ;  /* 0x0000003f0b00728c */ /* 0x000fe2000bf05300 */
[----:B------:R1:W5:Y:S01]  /*10ce0*/  @P4 LDG.E R44, desc[UR36][R4.64] ;  /* 0x00000024042c4981 */ /* 0x000362000c1e1900 */
[----:B------:R-:W-:Y:S01]  /*10cf0*/  UMOV UR4, URZ ;  /* 0x0000003f00047c82 */ /* 0x000fe20008000000 */
[----:B------:R-:W-:Y:S01]  /*10d00*/  USHF.R.S32.HI UR10, URZ, 0x1f, UR58 ;  /* 0x0000001f3f0a7899 */ /* 0x000fe2000801143a */
[----:B------:R-:W-:Y:S01]  /*10d10*/  IMAD.MOV.U32 R7, RZ, RZ, R13 ;  /* 0x000000ffff077224 */ /* 0x000fe200078e000d */
[----:B------:R-:W-:-:S02]  /*10d20*/  USEL UR8, UR58, URZ, !UP0 ;  /* 0x0000003f3a087287 */ /* 0x000fc4000c000000 */
[----:B------:R-:W-:Y:S02]  /*10d30*/  USEL UR9, UR57, URZ, UP1 ;  /* 0x0000003f39097287 */ /* 0x000fe40008800000 */
[----:B------:R-:W-:Y:S01]  /*10d40*/  USEL UR18, UR10, URZ, !UP0 ;  /* 0x0000003f0a127287 */ /* 0x000fe2000c000000 */
[----:B------:R-:W-:Y:S02]  /*10d50*/  ULDC.64 UR12, c[0x0][UR19+0x220] ;  /* 0x00008800130c7abb */ /* 0x000fe40008000a00 */
[----:B------:R-:W-:Y:S01]  /*10d60*/  ULDC.64 UR10, c[0x0][UR19+0x218] ;  /* 0x00008600130a7abb */ /* 0x000fe20008000a00 */
[----:B-1----:R-:W-:Y:S01]  /*10d70*/  @P1 IMAD.HI.U32 R4, R13, R6, RZ ;  /* 0x000000060d041227 */ /* 0x002fe200078e00ff */
[----:B------:R-:W-:Y:S01]  /*10d80*/  ULDC.64 UR14, c[0x0][UR19+0x228] ;  /* 0x00008a00130e7abb */ /* 0x000fe20008000a00 */
[----:B------:R-:W-:Y:S02]  /*10d90*/  UIMAD UR13, UR13, UR8, URZ ;  /* 0x000000080d0d72a4 */ /* 0x000fe4000f8e023f */
[----:B------:R-:W-:Y:S01]  /*10da0*/  UIMAD.WIDE.U32 UR16, UR10, UR56, URZ ;  /* 0x000000380a1072a5 */ /* 0x000fe2000f8e003f */
[----:B--2---:R-:W-:Y:S01]  /*10db0*/  @P1 SHF.R.U32.HI R7, RZ, R9, R4 ;  /* 0x00000009ff071219 */ /* 0x004fe20000011604 */
[----:B------:R-:W-:-:S02]  /*10dc0*/  UIMAD UR20, UR11, UR56, URZ ;  /* 0x000000380b1472a4 */ /* 0x000fc4000f8e023f */
[----:B------:R-:W-:Y:S02]  /*10dd0*/  UIMAD.WIDE.U32 UR10, UR12, UR8, URZ ;  /* 0x000000080c0a72a5 */ /* 0x000fe4000f8e003f */
[----:B------:R-:W-:Y:S01]  /*10de0*/  UIMAD.WIDE.U32 UR22, UR14, UR9, URZ ;  /* 0x000000090e1672a5 */ /* 0x000fe2000f8e003f */
[----:B------:R-:W-:Y:S01]  /*10df0*/  IMAD.MOV R6, RZ, RZ, -R7 ;  /* 0x000000ffff067224 */ /* 0x000fe200078e0a07 */
[----:B------:R-:W-:Y:S02]  /*10e00*/  UIMAD UR9, UR15, UR9, URZ ;  /* 0x000000090f0972a4 */ /* 0x000fe4000f8e023f */
[----:B------:R-:W-:Y:S01]  /*10e10*/  UIMAD UR13, UR12, UR18, UR13 ;  /* 0x000000120c0d72a4 */ /* 0x000fe2000f8e020d */
[----:B------:R-:W-:Y:S01]  /*10e20*/  IMAD R9, R45, R6, R13 ;  /* 0x000000062d097224 */ /* 0x000fe200078e020d */
[----:B------:R-:W-:Y:S01]  /*10e30*/  UIADD3 UR20, UR17, UR20, URZ ;  /* 0x0000001411147290 */ /* 0x000fe2000fffe03f */
[----:B------:R-:W-:Y:S02]  /*10e40*/  IMAD.U32 R4, RZ, RZ, UR22 ;  /* 0x00000016ff047e24 */ /* 0x000fe4000f8e00ff */
[----:B------:R-:W-:Y:S01]  /*10e50*/  IMAD.U32 R5, RZ, RZ, UR23 ;  /* 0x00000017ff057e24 */ /* 0x000fe2000f8e00ff */
[----:B------:R-:W-:-:S02]  /*10e60*/  SHF.R.S32.HI R5, RZ, 0x1f, R7 ;  /* 0x0000001fff057819 */ /* 0x000fc40000011407 */
[----:B------:R-:W-:Y:S02]  /*10e70*/  SHF.R.S32.HI R6, RZ, 0x1f, R9 ;  /* 0x0000001fff067819 */ /* 0x000fe40000011409 */
[----:B----4-:R-:W-:-:S13]  /*10e80*/  @P0 R2UR UR4, R30 ;  /* 0x000000001e0402ca */ /* 0x010fda00000e0000 */
        /* <DEDUP_REMOVED lines=8> */
[----:B------:R-:W-:Y:S01]  /*10f10*/  IMAD R7, R9, UR11, RZ ;  /* 0x0000000b09077c24 */ /* 0x000fe2000f8e02ff */
[----:B------:R-:W-:Y:S01]  /*10f20*/  ULDC.64 UR12, c[0x0][0xba8] ;  /* 0x0002ea00000c7ab9 */ /* 0x000fe20000000a00 */
[----:B------:R-:W-:Y:S01]  /*10f30*/  @!UP1 ULDC UR12, c[0x0][0xb50] ;  /* 0x0002d400000c9ab9 */ /* 0x000fe20000000800 */
[----:B------:R-:W-:Y:S01]  /*10f40*/  @!UP1 ULDC UR13, c[0x0][0xb54] ;  /* 0x0002d500000d9ab9 */ /* 0x000fe20000000800 */
[----:B------:R-:W-:Y:S01]  /*10f50*/  IMAD R7, R6, UR10, R7 ;  /* 0x0000000a06077c24 */ /* 0x000fe2000f8e0207 */
[----:B------:R-:W-:-:S03]  /*10f60*/  IADD3.X R5, R5, UR9, R8, P2, P3 ;  /* 0x0000000905057c10 */ /* 0x000fc600097e6408 */
        /* <DEDUP_REMOVED lines=9> */
.L_x_7896:
[----:B------:R-:W-:Y:S01]  /*11000*/  SHFL.IDX PT, R4, R8, RZ, 0x1c1f ;  /* 0x001c1fff08047589 */ /* 0x000fe200000e0000 */
[----:B------:R-:W-:Y:S01]  /*11010*/  VIADD R11, R218, UR47 ;  /* 0x0000002fda0b7c36 */ /* 0x000fe20008000000 */
[----:B------:R-:W-:Y:S01]  /*11020*/  LOP3.LUT P0, RZ, R200, 0x3, RZ, 0xc0, !PT ;  /* 0x00000003c8ff7812 */ /* 0x000fe2000780c0ff */
[----:B-----5:R-:W-:Y:S01]  /*11030*/  IMAD R44, R44, R45, RZ ;  /* 0x0000002d2c2c7224 */ /* 0x020fe200078e02ff */
[----:B------:R-:W0:Y:S01]  /*11040*/  SHFL.IDX PT, R5, R10, RZ, 0x1c1f ;  /* 0x001c1fff0a057589 */ /* 0x000e2200000e0000 */
[C---:B------:R-:W-:Y:S01]  /*11050*/  VIADD R9, R11.reuse, 0x8 ;  /* 0x000000080b097836 */ /* 0x040fe20000000000 */
[----:B------:R-:W-:Y:S02]  /*11060*/  PLOP3.LUT P3, PT, PT, PT, UP1, 0x80, 0x0 ;  /* 0x000000000000781c */ /* 0x000fe40003f6f018 */
[----:B------:R-:W-:Y:S01]  /*11070*/  SHFL.IDX PT, R6, R8, 0x1, 0x1c1f ;  /* 0x003c1f0008067f89 */ /* 0x000fe200000e0000 */
[-C--:B------:R-:W-:Y:S02]  /*11080*/  ISETP.GE.OR P2, PT, R11, R44.reuse, P0 ;  /* 0x0000002c0b00720c */ /* 0x080fe40000746670 */
[-C--:B------:R-:W-:Y:S01]  /*11090*/  ISETP.GE.OR P0, PT, R9, R44.reuse, P0 ;  /* 0x0000002c0900720c */ /* 0x080fe20000706670 */
[----:B------:R-:W1:Y:S10]  /*110a0*/  SHFL.IDX PT, R7, R10, 0x1, 0x1c1f ;  /* 0x003c1f000a077f89 */ /* 0x000e7400000e0000 */
[----:B0-----:R0:W-:Y:S01]  /*110b0*/  @!P2 ST.E desc[UR36][R4.64], R20 ;  /* 0x000000140400a985 */ /* 0x0011e2000c101924 */
[----:B------:R-:W-:-:S03]  /*110c0*/  ISETP.GE.AND P2, PT, R11, R44, PT ;  /* 0x0000002c0b00720c */ /* 0x000fc60003f46270 */
[----:B-1----:R0:W-:Y:S01]  /*110d0*/  @!P0 ST.E desc[UR36][R6.64], R0 ;  /* 0x0000000006008985 */ /* 0x0021e2000c101924 */
[----:B------:R-:W-:Y:S01]  /*110e0*/  ISETP.GE.AND P0, PT, R9, R44, PT ;  /* 0x0000002c0900720c */ /* 0x000fe20003f06270 */
[----:B------:R-:W-:-:S12]  /*110f0*/  @P3 BRA `(.L_x_7897) ;  /* 0x00000008008c3947 */ /* 0x000fd80003800000 */
[----:B------:R-:W-:Y:S01]  /*11100*/  IMAD R3, R198, 0x40, R18 ;  /* 0x00000040c6037824 */ /* 0x000fe200078e0212 */
[----:B------:R-:W-:Y:S01]  /*11110*/  ULDC.64 UR12, c[0x0][0xaa0] ;  /* 0x0002a800000c7ab9 */ /* 0x000fe20000000a00 */
[----:B------:R-:W1:Y:S02]  /*11120*/  @P1 LDC R49, c[0x0][0xbf0] ;  /* 0x0002fc00ff311b82 */ /* 0x000e640000000800 */
[----:B------:R-:W-:-:S03]  /*11130*/  IMAD.WIDE R32, R3, 0x2, R32 ;  /* 0x0000000203207825 */ /* 0x000fc600078e0220 */
[C---:B------:R-:W-:Y:S01]  /*11140*/  IADD3 R9, P6, R32.reuse, 0x1000, RZ ;  /* 0x0000100020097810 */ /* 0x040fe20007fde0ff */
[----:B------:R-:W-:Y:S01]  /*11150*/  UIMAD UR9, UR14, UR12, URZ ;  /* 0x0000000c0e0972a4 */ /* 0x000fe2000f8e023f */
[C---:B------:R-:W-:Y:S02]  /*11160*/  IADD3 R13, P5, R32.reuse, 0x2000, RZ ;  /* 0x00002000200d7810 */ /* 0x040fe40007fbe0ff */
[----:B------:R-:W-:Y:S01]  /*11170*/  LOP3.LUT R8, R9, 0x380, RZ, 0xc0, !PT ;  /* 0x0000038009087812 */ /* 0x000fe200078ec0ff */
[----:B------:R-:W-:Y:S01]  /*11180*/  UIMAD.WIDE.U32 UR10, UR4, UR12, URZ ;  /* 0x0000000c040a72a5 */ /* 0x000fe2000f8e003f */
[----:B------:R-:W-:Y:S02]  /*11190*/  IADD3 R25, P4, R32, 0x3000, RZ ;  /* 0x0000300020197810 */ /* 0x000fe40007f9e0ff */
[----:B------:R-:W-:Y:S01]  /*111a0*/  SHF.R.U64 R8, R8, 0x3, RZ ;  /* 0x0000000308087819 */ /* 0x000fe200000012ff */
[----:B------:R-:W-:Y:S01]  /*111b0*/  UIMAD UR9, UR4, UR13, UR9 ;  /* 0x0000000d040972a4 */ /* 0x000fe2000f8e0209 */
[----:B------:R-:W-:-:S02]  /*111c0*/  IADD3 R29, P3, R32, 0x4000, RZ ;  /* 0x00004000201d7810 */ /* 0x000fc40007f7e0ff */
[----:B------:R-:W-:Y:S01]  /*111d0*/  LOP3.LUT R8, R8, R9, RZ, 0x3c, !PT ;  /* 0x0000000908087212 */ /* 0x000fe200078e3cff */
[--C-:B------:R-:W-:Y:S01]  /*111e0*/  IMAD.X R9, RZ, RZ, R33.reuse, P6 ;  /* 0x000000ffff097224 */ /* 0x100fe200030e0621 */
[C---:B------:R-:W-:Y:S01]  /*111f0*/  IADD3 R3, P6, R32.reuse, 0x7000, RZ ;  /* 0x0000700020037810 */ /* 0x040fe20007fde0ff */
[----:B------:R-:W-:Y:S01]  /*11200*/  UIADD3 UR11, UR11, UR9, URZ ;  /* 0x000000090b0b7290 */ /* 0x000fe2000fffe03f */
[C---:B------:R-:W-:Y:S01]  /*11210*/  IADD3 R35, P2, R32.reuse, 0x5000, RZ ;  /* 0x0000500020237810 */ /* 0x040fe20007f5e0ff */
[----:B------:R-:W-:Y:S01]  /*11220*/  ULDC.64 UR12, c[0x0][0xae8] ;  /* 0x0002ba00000c7ab9 */ /* 0x000fe20000000a00 */
[----:B0-----:R-:W-:Y:S01]  /*11230*/  LOP3.LUT R0, R3, 0x380, RZ, 0xc0, !PT ;  /* 0x0000038003007812 */ /* 0x001fe200078ec0ff */
[----:B------:R-:W-:Y:S01]  /*11240*/  USHF.R.S32.HI UR4, URZ, 0x1f, UR8 ;  /* 0x0000001f3f047899 */ /* 0x000fe20008011408 */
[----:B------:R-:W-:Y:S01]  /*11250*/  IADD3 R37, P0, R32, 0x6000, RZ ;  /* 0x0000600020257810 */ /* 0x000fe20007f1e0ff */
[----:B------:R-:W-:Y:S01]  /*11260*/  IMAD.X R41, RZ, RZ, R33, P6 ;  /* 0x000000ffff297224 */ /* 0x000fe200030e0621 */
[----:B------:R-:W-:Y:S01]  /*11270*/  SHF.R.U64 R0, R0, 0x3, RZ ;  /* 0x0000000300007819 */ /* 0x000fe200000012ff */
[----:B------:R-:W-:Y:S01]  /*11280*/  UIMAD.WIDE.U32 UR10, UR56, UR12, UR10 ;  /* 0x0000000c380a72a5 */ /* 0x000fe2000f8e000a */
[----:B------:R-:W-:Y:S01]  /*11290*/  LOP3.LUT R12, R13, 0x380, RZ, 0xc0, !PT ;  /* 0x000003800d0c7812 */ /* 0x000fe200078ec0ff */
[----:B------:R-:W5:Y:S01]  /*112a0*/  LD.E.128 R8, desc[UR36][R8.64] ;  /* 0x0000002408087980 */ /* 0x000f62000c101d00 */
[----:B------:R-:W-:-:S02]  /*112b0*/  LOP3.LUT R40, R0, R3, RZ, 0x3c, !PT ;  /* 0x0000000300287212 */ /* 0x000fc400078e3cff */
[----:B------:R-:W0:Y:S01]  /*112c0*/  @P1 LDC R3, c[0x0][0xbec] ;  /* 0x0002fb00ff031b82 */ /* 0x000e220000000800 */
[----:B------:R-:W-:Y:S01]  /*112d0*/  IMAD R0, R22, 0x20, R198 ;  /* 0x0000002016007824 */ /* 0x000fe200078e02c6 */
[----:B------:R-:W-:Y:S01]  /*112e0*/  UIMAD UR11, UR56, UR13, UR11 ;  /* 0x0000000d380b72a4 */ /* 0x000fe2000f8e020b */
[----:B------:R-:W-:Y:S01]  /*112f0*/  LOP3.LUT R24, R25, 0x380, RZ, 0xc0, !PT ;  /* 0x0000038019187812 */ /* 0x000fe200078ec0ff */
[----:B------:R-:W5:Y:S01]  /*11300*/  LD.E.128 R40, desc[UR36][R40.64] ;  /* 0x0000002428287980 */ /* 0x000f62000c101d00 */
[----:B------:R-:W-:Y:S01]  /*11310*/  VIADD R46, R0, UR47 ;  /* 0x0000002f002e7c36 */ /* 0x000fe20008000000 */
[----:B------:R-:W-:Y:S01]  /*11320*/  ULDC.64 UR12, c[0x0][0xaf0] ;  /* 0x0002bc00000c7ab9 */ /* 0x000fe20000000a00 */
[----:B------:R-:W-:Y:S01]  /*11330*/  LOP3.LUT R28, R29, 0x380, RZ, 0xc0, !PT ;  /* 0x000003801d1c7812 */ /* 0x000fe200078ec0ff */
[----:B------:R-:W-:Y:S01]  /*11340*/  UIMAD UR4, UR4, UR12, URZ ;  /* 0x0000000c040472a4 */ /* 0x000fe2000f8e023f */
[----:B------:R-:W-:Y:S02]  /*11350*/  LOP3.LUT R34, R35, 0x380, RZ, 0xc0, !PT ;  /* 0x0000038023227812 */ /* 0x000fe400078ec0ff */
[----:B------:R-:W-:-:S02]  /*11360*/  LOP3.LUT R36, R37, 0x380, RZ, 0xc0, !PT ;  /* 0x0000038025247812 */ /* 0x000fc400078ec0ff */
[----:B------:R-:W-:Y:S01]  /*11370*/  LOP3.LUT R5, R32, 0x380, RZ, 0xc0, !PT ;  /* 0x0000038020057812 */ /* 0x000fe200078ec0ff */
[----:B------:R-:W-:Y:S01]  /*11380*/  IMAD.MOV.U32 R47, RZ, RZ, R46 ;  /* 0x000000ffff2f7224 */ /* 0x000fe200078e002e */
[----:B------:R-:W-:Y:S01]  /*11390*/  SHF.R.U64 R12, R12, 0x3, RZ ;  /* 0x000000030c0c7819 */ /* 0x000fe200000012ff */
[----:B------:R-:W-:Y:S01]  /*113a0*/  UIMAD UR4, UR8, UR13, UR4 ;  /* 0x0000000d080472a4 */ /* 0x000fe2000f8e0204 */
[----:B------:R-:W-:Y:S01]  /*113b0*/  SHF.R.U64 R24, R24, 0x3, RZ ;  /* 0x0000000318187819 */ /* 0x000fe200000012ff */
[----:B------:R-:W-:Y:S01]  /*113c0*/  UIMAD.WIDE.U32 UR8, UR8, UR12, UR10 ;  /* 0x0000000c080872a5 */ /* 0x000fe2000f8e000a */
[----:B------:R-:W-:Y:S02]  /*113d0*/  SHF.R.U64 R28, R28, 0x3, RZ ;  /* 0x000000031c1c7819 */ /* 0x000fe400000012ff */
[----:B------:R-:W-:Y:S02]  /*113e0*/  SHF.R.U64 R34, R34, 0x3, RZ ;  /* 0x0000000322227819 */ /* 0x000fe400000012ff */
[----:B------:R-:W-:Y:S01]  /*113f0*/  SHF.R.U64 R36, R36, 0x3, RZ ;  /* 0x0000000324247819 */ /* 0x000fe200000012ff */
[----:B0-----:R-:W-:Y:S01]  /*11400*/  @P1 IMAD.HI.U32 R0, R46, R3, RZ ;  /* 0x000000032e001227 */ /* 0x001fe200078e00ff */
[----:B------:R-:W-:Y:S01]  /*11410*/  SHF.R.U64 R5, R5, 0x3, RZ ;  /* 0x0000000305057819 */ /* 0x000fe200000012ff */
[----:B------:R-:W-:Y:S01]  /*11420*/  UIADD3 UR4, UR9, UR4, URZ ;  /* 0x0000000409047290 */ /* 0x000fe2000fffe03f */
[----:B------:R-:W-:Y:S01]  /*11430*/  LOP3.LUT R12, R12, R13, RZ, 0x3c, !PT ;  /* 0x0000000d0c0c7212 */ /* 0x000fe200078e3cff */
[--C-:B------:R-:W-:Y:S01]  /*11440*/  IMAD.X R13, RZ, RZ, R33.reuse, P5 ;  /* 0x000000ffff0d7224 */ /* 0x100fe200028e0621 */
[----:B-1----:R-:W-:Y:S01]  /*11450*/  @P1 SHF.R.U32.HI R47, RZ, R49, R0 ;  /* 0x00000031ff2f1219 */ /* 0x002fe20000011600 */
        /* <DEDUP_REMOVED lines=13> */
[----:B------:R-:W5:Y:S01]  /*11530*/  LD.E.128 R12, desc[UR36][R12.64] ;  /* 0x000000240c0c7980 */ /* 0x000f62000c101d00 */
[----:B------:R-:W-:-:S02]  /*11540*/  IMAD.U32 R3, RZ, RZ, UR9 ;  /* 0x00000009ff037e24 */ /* 0x000fc4000f8e00ff */
[----:B------:R-:W-:Y:S01]  /*11550*/  IMAD R0, R0, UR10, RZ ;  /* 0x0000000a00007c24 */ /* 0x000fe2000f8e02ff */
[----:B------:R-:W5:Y:S01]  /*11560*/  LD.E.128 R4, desc[UR36][R4.64] ;  /* 0x0000002404047980 */ /* 0x000f62000c101d00 */
[----:B------:R-:W-:Y:S02]  /*11570*/  IMAD R45, R45, R20, R46 ;  /* 0x000000142d2d7224 */ /* 0x000fe400078e022e */
[----:B------:R-:W-:Y:S01]  /*11580*/  IMAD.U32 R2, RZ, RZ, UR8 ;  /* 0x00000008ff027e24 */ /* 0x000fe2000f8e00ff */
[----:B------:R-:W5:Y:S01]  /*11590*/  LD.E.128 R24, desc[UR36][R24.64] ;  /* 0x0000002418187980 */ /* 0x000f62000c101d00 */
[----:B------:R-:W-:Y:S01]  /*115a0*/  IMAD.U32 R3, RZ, RZ, UR4 ;  /* 0x00000004ff037e24 */ /* 0x000fe2000f8e00ff */
[----:B------:R-:W-:Y:S02]  /*115b0*/  ULDC.64 UR8, c[0x0][0xad8] ;  /* 0x0002b60000087ab9 */ /* 0x000fe40000000a00 */
[----:B------:R-:W5:Y:S01]  /*115c0*/  LD.E.128 R28, desc[UR36][R28.64] ;  /* 0x000000241c1c7980 */ /* 0x000f62000c101d00 */
[----:B------:R-:W-:-:S03]  /*115d0*/  IMAD R49, R47, UR11, R0 ;  /* 0x0000000b2f317c24 */ /* 0x000fc6000f8e0200 */
[----:B------:R-:W5:Y:S01]  /*115e0*/  LD.E.128 R32, desc[UR36][R34.64] ;  /* 0x0000002422207980 */ /* 0x000f62000c101d00 */
[----:B------:R-:W-:-:S03]  /*115f0*/  SHF.R.S32.HI R0, RZ, 0x1f, R45 ;  /* 0x0000001fff007819 */ /* 0x000fc6000001142d */
[----:B------:R-:W5:Y:S01]  /*11600*/  LD.E.128 R36, desc[UR36][R36.64] ;  /* 0x0000002424247980 */ /* 0x000f62000c101d00 */
[----:B------:R-:W-:Y:S01]  /*11610*/  IMAD.WIDE.U32 R2, R47, UR10, R2 ;  /* 0x0000000a2f027c25 */ /* 0x000fe2000f8e0002 */
[----:B------:R-:W-:Y:S01]  /*11620*/  @!PT LDS RZ, [RZ] ;  /* 0x00000000fffff984 */ /* 0x000fe20000000800 */
[----:B------:R-:W-:Y:S01]  /*11630*/  @!PT LDS RZ, [RZ] ;  /* 0x00000000fffff984 */ /* 0x000fe20000000800 */
[----:B------:R-:W-:Y:S01]  /*11640*/  @!PT LDS RZ, [RZ] ;  /* 0x00000000fffff984 */ /* 0x000fe20000000800 */
[----:B------:R-:W-:Y:S01]  /*11650*/  @!PT LDS RZ, [RZ] ;  /* 0x00000000fffff984 */ /* 0x000fe20000000800 */
[----:B------:R0:W-:Y:S06]  /*11660*/  MEMBAR.ALL.CTA ;  /* 0x0000000000007992 */ /* 0x0001ec0000008000 */
[----:B0-----:R-:W0:Y:S01]  /*11670*/  FENCE.VIEW.ASYNC.S ;  /* 0x00000000000073c6 */ /* 0x001e220000000000 */
[----:B------:R-:W-:Y:S02]  /*11680*/  IMAD.IADD R3, R3, 0x1, R49 ;  /* 0x0000000103037824 */ /* 0x000fe400078e0231 */
[----:B------:R-:W-:-:S02]  /*11690*/  IMAD R0, R0, UR8, RZ ;  /* 0x0000000800007c24 */ /* 0x000fc4000f8e02ff */
[----:B------:R-:W-:Y:S02]  /*116a0*/  VIADD R51, R198, UR47 ;  /* 0x0000002fc6337c36 */ /* 0x000fe40008000000 */
[C---:B------:R-:W-:Y:S02]  /*116b0*/  IMAD R49, R45.reuse, UR9, R0 ;  /* 0x000000092d317c24 */ /* 0x040fe4000f8e0200 */
[----:B------:R-:W-:Y:S01]  /*116c0*/  IMAD.WIDE.U32 R2, R45, UR8, R2 ;  /* 0x000000082d027c25 */ /* 0x000fe2000f8e0002 */
[----:B------:R-:W-:Y:S01]  /*116d0*/  ISETP.GE.AND P2, PT, R51, R44, PT ;  /* 0x0000002c3300720c */ /* 0x000fe20003f46270 */
[----:B------:R-:W-:Y:S02]  /*116e0*/  ULDC.64 UR8, c[0x0][0xa80] ;  /* 0x0002a00000087ab9 */ /* 0x000fe40000000a00 */
[----:B------:R-:W-:Y:S02]  /*116f0*/  VIADD R21, R21, 0x28820 ;  /* 0x0002882015157836 */ /* 0x000fe40000000000 */
[----:B------:R-:W-:Y:S01]  /*11700*/  VIADD R45, R51, 0x40 ;  /* 0x00000040332d7836 */ /* 0x000fe20000000000 */
[----:B------:R-:W-:Y:S01]  /*11710*/  LEA R0, P3, R2, UR8, 0x1 ;  /* 0x0000000802007c11 */ /* 0x000fe2000f8608ff */
[----:B------:R-:W-:Y:S01]  /*11720*/  IMAD.IADD R3, R3, 0x1, R49 ;  /* 0x0000000103037824 */ /* 0x000fe200078e0231 */
[----:B------:R-:W-:-:S02]  /*11730*/  PRMT R21, RZ, 0x654, R21 ;  /* 0x00000654ff157816 */ /* 0x000fc40000000015 */
[-C--:B------:R-:W-:Y:S02]  /*11740*/  ISETP.GE.AND P1, PT, R45, R44.reuse, PT ;  /* 0x0000002c2d00720c */ /* 0x080fe40003f26270 */
[----:B------:R-:W-:Y:S01]  /*11750*/  LEA.HI.X R45, R2, UR9, R3, 0x1, P3 ;  /* 0x00000009022d7c11 */ /* 0x000fe200098f0c03 */
[----:B------:R-:W-:Y:S01]  /*11760*/  VIADD R47, R51, 0x20 ;  /* 0x00000020332f7836 */ /* 0x000fe20000000000 */
[----:B0-----:R0:W-:Y:S01]  /*11770*/  SYNCS.ARRIVE.TRANS64.RED.A1T0 RZ, [R21+URZ], RZ ;  /* 0x000000ff15ff79a7 */ /* 0x0011e2000810043f */
[----:B------:R1:W2:Y:S01]  /*11780*/  SHFL.IDX PT, R20, R0, RZ, 0x181f ;  /* 0x00181fff00147589 */ /* 0x0002a200000e0000 */
[----:B------:R-:W-:Y:S02]  /*11790*/  BSSY B1, `(.L_x_7898) ;  /* 0x000000d000017945 */ /* 0x000fe40003800000 */
[----:B------:R-:W-:Y:S01]  /*117a0*/  ISETP.GE.AND P0, PT, R47, R44, PT ;  /* 0x0000002c2f00720c */ /* 0x000fe20003f06270 */
[----:B0-----:R1:W0:Y:S01]  /*117b0*/  SHFL.IDX PT, R21, R45, RZ, 0x181f ;  /* 0x00181fff2d157589 */ /* 0x00122200000e0000 */
[----:B------:R-:W-:Y:S11]  /*117c0*/  @P2 BRA `(.L_x_7899) ;  /* 0x0000000000242947 */ /* 0x000ff60003800000 */
[----:B------:R-:W-:Y:S02]  /*117d0*/  ULDC UR4, c[0x0][0xac8] ;  /* 0x0002b20000047ab9 */ /* 0x000fe40000000800 */
[----:B------:R-:W-:Y:S02]  /*117e0*/  ISETP.GE.AND P2, PT, R18, UR4, PT ;  /* 0x0000000412007c0c */ /* 0x000fe4000bf46270 */
[----:B------:R-:W-:-:S11]  /*117f0*/  ISETP.GE.AND P3, PT, R19, UR4, PT ;  /* 0x0000000413007c0c */ /* 0x000fd6000bf66270 */
[CC--:B--2---:R-:W-:Y:S02]  /*11800*/  @!P2 LEA R2, P4, R18.reuse, R20.reuse, 0x1 ;  /* 0x000000141202a211 */ /* 0x0c4fe400078808ff */
[C---:B------:R-:W-:Y:S02]  /*11810*/  @!P3 LEA R20, P5, R19.reuse, R20, 0x1 ;  /* 0x000000141314b211 */ /* 0x040fe400078a08ff */
[-C--:B0-----:R-:W-:Y:S02]  /*11820*/  @!P2 LEA.HI.X R3, R18, R21.reuse, R222, 0x1, P4 ;  /* 0x000000151203a211 */ /* 0x081fe400020f0cde */
[----:B------:R-:W-:-:S03]  /*11830*/  @!P3 LEA.HI.X R21, R19, R21, R221, 0x1, P5 ;  /* 0x000000151315b211 */ /* 0x000fc600028f0cdd */
[----:B-----5:R3:W-:Y:S04]  /*11840*/  @!P2 ST.E.128 desc[UR36][R2.64], R4 ;  /* 0x000000040200a985 */ /* 0x0207e8000c101d24 */
[----:B------:R3:W-:Y:S02]  /*11850*/  @!P3 ST.E.128 desc[UR36][R20.64], R28 ;  /* 0x0000001c1400b985 */ /* 0x0007e4000c101d24 */
.L_x_7899:
[----:B------:R-:W-:Y:S05]  /*11860*/  BSYNC B1 ;  /* 0x0000000000017941 */ /* 0x000fea0003800000 */
.L_x_7898:
[----:B---3-5:R3:W4:Y:S01]  /*11870*/  SHFL.IDX PT, R5, R45, 0x1, 0x181f ;  /* 0x00381f002d057f89 */ /* 0x02872200000e0000 */
[----:B------:R-:W-:Y:S03]  /*11880*/  BSSY B1, `(.L_x_7900) ;  /* 0x000000c000017945 */ /* 0x000fe60003800000 */
[----:B------:R3:W0:Y:S01]  /*11890*/  SHFL.IDX PT, R4, R0, 0x1, 0x181f ;  /* 0x00381f0000047f89 */ /* 0x00062200000e0000 */
[----:B------:R-:W-:Y:S05]  /*118a0*/  @P0 BRA `(.L_x_7901) ;  /* 0x0000000000240947 */ /* 0x000fea0003800000 */
[----:B------:R-:W-:Y:S02]  /*118b0*/  ULDC UR4, c[0x0][0xac8] ;  /* 0x0002b20000047ab9 */ /* 0x000fe40000000800 */
[----:B------:R-:W-:Y:S02]  /*118c0*/  ISETP.GE.AND P3, PT, R18, UR4, PT ;  /* 0x0000000412007c0c */ /* 0x000fe4000bf66270 */
[----:B------:R-:W-:-:S11]  /*118d0*/  ISETP.GE.AND P4, PT, R19, UR4, PT ;  /* 0x0000000413007c0c */ /* 0x000fd6000bf86270 */
[CC--:B0-----:R-:W-:Y:S02]  /*118e0*/  @!P3 LEA R2, P0, R18.reuse, R4.reuse, 0x1 ;  /* 0x000000041202b211 */ /* 0x0c1fe400078008ff */
[C---:B------:R-:W-:Y:S02]  /*118f0*/  @!P4 LEA R4, P2, R19.reuse, R4, 0x1 ;  /* 0x000000041304c211 */ /* 0x040fe400078408ff */
[-C--:B----4-:R-:W-:Y:S02]  /*11900*/  @!P3 LEA.HI.X R3, R18, R5.reuse, R222, 0x1, P0 ;  /* 0x000000051203b211 */ /* 0x090fe400000f0cde */
[----:B------:R-:W-:-:S03]  /*11910*/  @!P4 LEA.HI.X R5, R19, R5, R221, 0x1, P2 ;  /* 0x000000051305c211 */ /* 0x000fc600010f0cdd */
[----:B------:R0:W-:Y:S04]  /*11920*/  @!P3 ST.E.128 desc[UR36][R2.64], R8 ;  /* 0x000000080200b985 */ /* 0x0001e8000c101d24 */
[----:B------:R0:W-:Y:S02]  /*11930*/  @!P4 ST.E.128 desc[UR36][R4.64], R32 ;  /* 0x000000200400c985 */ /* 0x0001e4000c101d24 */
.L_x_7901:
[----:B------:R-:W-:Y:S05]  /*11940*/  BSYNC B1 ;  /* 0x0000000000017941 */ /* 0x000fea0003800000 */
.L_x_7900:
[----:B0---4-:R0:W4:Y:S01]  /*11950*/  SHFL.IDX PT, R5, R45, 0x2, 0x181f ;  /* 0x00581f002d057f89 */ /* 0x01112200000e0000 */
        /* <DEDUP_REMOVED lines=12> */
.L_x_7903:
[----:B------:R-:W-:Y:S05]  /*11a20*/  BSYNC B1 ;  /* 0x0000000000017941 */ /* 0x000fea0003800000 */
.L_x_7902:
[----:B0-----:R-:W-:Y:S01]  /*11a30*/  VIADD R3, R51, 0x60 ;  /* 0x0000006033037836 */ /* 0x001fe20000000000 */
[----:B-1-3--:R-:W0:Y:S04]  /*11a40*/  SHFL.IDX PT, R45, R45, 0x3, 0x181f ;  /* 0x00781f002d2d7f89 */ /* 0x00ae2800000e0000 */
[----:B------:R-:W-:Y:S01]  /*11a50*/  ISETP.GE.AND P0, PT, R3, R44, PT ;  /* 0x0000002c0300720c */ /* 0x000fe20003f06270 */
[----:B------:R-:W1:-:S12]  /*11a60*/  SHFL.IDX PT, R0, R0, 0x3, 0x181f ;  /* 0x00781f0000007f89 */ /* 0x000e5800000e0000 */
[----:B------:R-:W-:Y:S05]  /*11a70*/  @P0 BRA `(.L_x_7904) ;  /* 0x0000001800280947 */ /* 0x000fea0003800000 */
[----:B------:R-:W-:Y:S02]  /*11a80*/  ULDC UR4, c[0x0][0xac8] ;  /* 0x0002b20000047ab9 */ /* 0x000fe40000000800 */
[----:B------:R-:W-:-:S13]  /*11a90*/  ISETP.GE.AND P1, PT, R18, UR4, PT ;  /* 0x0000000412007c0c */ /* 0x000fda000bf26270 */
[----:B-1----:R-:W-:-:S04]  /*11aa0*/  @!P1 LEA R2, P0, R18, R0, 0x1 ;  /* 0x0000000012029211 */ /* 0x002fc800078008ff */
[----:B0-----:R-:W-:Y:S02]  /*11ab0*/  @!P1 LEA.HI.X R3, R18, R45, R222, 0x1, P0 ;  /* 0x0000002d12039211 */ /* 0x001fe400000f0cde */
[----:B------:R-:W-:-:S03]  /*11ac0*/  ISETP.GE.AND P0, PT, R19, UR4, PT ;  /* 0x0000000413007c0c */ /* 0x000fc6000bf06270 */
[----:B------:R3:W-:Y:S10]  /*11ad0*/  @!P1 ST.E.128 desc[UR36][R2.64], R24 ;  /* 0x0000001802009985 */ /* 0x0007f4000c101d24 */
[----:B------:R-:W-:Y:S05]  /*11ae0*/  @P0 BRA `(.L_x_7904) ;  /* 0x00000018000c0947 */ /* 0x000fea0003800000 */
[----:B---3--:R-:W-:-:S04]  /*11af0*/  LEA R2, P0, R19, R0, 0x1 ;  /* 0x0000000013027211 */ /* 0x008fc800078008ff */
[----:B------:R-:W-:-:S05]  /*11b00*/  LEA.HI.X R3, R19, R45, R221, 0x1, P0 ;  /* 0x0000002d13037211 */ /* 0x000fca00000f0cdd */
[----:B------:R0:W-:Y:S01]  /*11b10*/  ST.E.128 desc[UR36][R2.64], R40 ;  /* 0x0000002802007985 */ /* 0x0001e2000c101d24 */
[----:B------:R-:W-:Y:S05]  /*11b20*/  BRA `(.L_x_7904) ;  /* 0x0000001400fc7947 */ /* 0x000fea0003800000 */
.L_x_7897:
[----:B------:R-:W-:Y:S01]  /*11b30*/  ULDC.64 UR12, c[0x0][0xb08] ;  /* 0x0002c200000c7ab9 */ /* 0x000fe20000000a00 */
[----:B0-----:R-:W0:Y:S01]  /*11b40*/  @P1 LDC R0, c[0x0][0xbec] ;  /* 0x0002fb00ff001b82 */ /* 0x001e220000000800 */
[----:B------:R-:W-:Y:S01]  /*11b50*/  UIMAD UR9, UR14, UR12, URZ ;  /* 0x0000000c0e0972a4 */ /* 0x000fe2000f8e023f */
[----:B------:R-:W-:Y:S01]  /*11b60*/  IMAD.MOV.U32 R7, RZ, RZ, R13 ;  /* 0x000000ffff077224 */ /* 0x000fe200078e000d */
[----:B------:R-:W-:Y:S01]  /*11b70*/  UIMAD.WIDE.U32 UR10, UR4, UR12, URZ ;  /* 0x0000000c040a72a5 */ /* 0x000fe2000f8e003f */
[----:B------:R-:W-:Y:S01]  /*11b80*/  VIADD R21, R21, 0x28820 ;  /* 0x0002882015157836 */ /* 0x000fe20000000000 */
[----:B------:R-:W-:Y:S01]  /*11b90*/  UIMAD UR9, UR4, UR13, UR9 ;  /* 0x0000000d040972a4 */ /* 0x000fe2000f8e0209 */
[----:B------:R-:W-:Y:S01]  /*11ba0*/  BSSY B1, `(.L_x_7905) ;  /* 0x000006b000017945 */ /* 0x000fe20003800000 */
[----:B------:R-:W-:Y:S01]  /*11bb0*/  USHF.R.S32.HI UR4, URZ, 0x1f, UR8 ;  /* 0x0000001f3f047899 */ /* 0x000fe20008011408 */
[----:B------:R-:W1:Y:S01]  /*11bc0*/  @P1 LDC R5, c[0x0][0xbf0] ;  /* 0x0002fc00ff051b82 */ /* 0x000e620000000800 */
[----:B------:R-:W-:Y:S01]  /*11bd0*/  UIADD3 UR11, UR11, UR9, URZ ;  /* 0x000000090b0b7290 */ /* 0x000fe2000fffe03f */
[----:B------:R-:W-:Y:S01]  /*11be0*/  PRMT R21, RZ, 0x654, R21 ;  /* 0x00000654ff157816 */ /* 0x000fe20000000015 */
[----:B------:R-:W-:-:S02]  /*11bf0*/  ULDC.64 UR12, c[0x0][0xb38] ;  /* 0x0002ce00000c7ab9 */ /* 0x000fc40000000a00 */
[----:B------:R-:W-:Y:S01]  /*11c00*/  UIMAD.WIDE.U32 UR10, UR56, UR12, UR10 ;  /* 0x0000000c380a72a5 */ /* 0x000fe2000f8e000a */
[----:B------:R2:W-:Y:S03]  /*11c10*/  SYNCS.ARRIVE.TRANS64.RED.A1T0 RZ, [R21+URZ], RZ ;  /* 0x000000ff15ff79a7 */ /* 0x0005e6000810043f */
[----:B------:R-:W-:-:S03]  /*11c20*/  UIMAD UR11, UR56, UR13, UR11 ;  /* 0x0000000d380b72a4 */ /* 0x000fc6000f8e020b */
[----:B------:R-:W-:Y:S02]  /*11c30*/  ULDC.64 UR12, c[0x0][0xb40] ;  /* 0x0002d000000c7ab9 */ /* 0x000fe40000000a00 */
[----:B------:R-:W-:Y:S01]  /*11c40*/  UIMAD UR4, UR4, UR12, URZ ;  /* 0x0000000c040472a4 */ /* 0x000fe2000f8e023f */
[----:B0-----:R-:W-:-:S03]  /*11c50*/  @P1 IMAD.HI.U32 R0, R13, R0, RZ ;  /* 0x000000000d001227 */ /* 0x001fc600078e00ff */
[----:B------:R-:W-:Y:S02]  /*11c60*/  UIMAD UR4, UR8, UR13, UR4 ;  /* 0x0000000d080472a4 */ /* 0x000fe4000f8e0204 */
[----:B------:R-:W-:-:S03]  /*11c70*/  UIMAD.WIDE.U32 UR8, UR8, UR12, UR10 ;  /* 0x0000000c080872a5 */ /* 0x000fc6000f8e000a */
[----:B------:R-:W-:Y:S01]  /*11c80*/  ULDC.64 UR10, c[0x0][0xb48] ;  /* 0x0002d200000a7ab9 */ /* 0x000fe20000000a00 */
[----:B------:R-:W-:Y:S01]  /*11c90*/  UIADD3 UR9, UR9, UR4, URZ ;  /* 0x0000000409097290 */ /* 0x000fe2000fffe03f */
[----:B-1----:R-:W-:-:S03]  /*11ca0*/  @P1 SHF.R.U32.HI R7, RZ, R5, R0 ;  /* 0x00000005ff071219 */ /* 0x002fc60000011600 */
[----:B------:R-:W-:Y:S01]  /*11cb0*/  UIMAD.WIDE.U32 UR8, UR57, UR10, UR8 ;  /* 0x0000000a390872a5 */ /* 0x000fe2000f8e0008 */
[--C-:B------:R-:W-:Y:S01]  /*11cc0*/  SHF.R.S32.HI R0, RZ, 0x1f, R7.reuse ;  /* 0x0000001fff007819 */ /* 0x100fe20000011407 */
[----:B------:R-:W-:Y:S02]  /*11cd0*/  IMAD.MOV R4, RZ, RZ, -R7 ;  /* 0x000000ffff047224 */ /* 0x000fe400078e0a07 */
[----:B------:R-:W-:Y:S02]  /*11ce0*/  UIMAD UR57, UR57, UR11, UR9 ;  /* 0x0000000b393972a4 */ /* 0x000fe4000f8e0209 */
[----:B------:R-:W-:Y:S01]  /*11cf0*/  IMAD R45, R45, R4, R13 ;  /* 0x000000042d2d7224 */ /* 0x000fe200078e020d */
[----:B------:R-:W-:Y:S01]  /*11d00*/  ULDC.64 UR10, c[0x0][0xb30] ;  /* 0x0002cc00000a7ab9 */ /* 0x000fe20000000a00 */
[----:B------:R-:W-:Y:S02]  /*11d10*/  IMAD.U32 R5, RZ, RZ, UR9 ;  /* 0x00000009ff057e24 */ /* 0x000fe4000f8e00ff */
        /* <DEDUP_REMOVED lines=23> */
[CC--:B0-----:R-:W-:Y:S02]  /*11e90*/  @!P1 LEA R4, P5, R16.reuse, R14.reuse, 0x2 ;  /* 0x0000000e10049211 */ /* 0x0c1fe400078a10ff */
[CC--:B------:R-:W-:Y:S02]  /*11ea0*/  @!P3 LEA R6, P6, R197.reuse, R14.reuse, 0x2 ;  /* 0x0000000ec506b211 */ /* 0x0c0fe400078c10ff */
[-C--:B-1----:R-:W-:Y:S02]  /*11eb0*/  @!P1 LEA.HI.X R5, R16, R15.reuse, R216, 0x2, P5 ;  /* 0x0000000f10059211 */ /* 0x082fe400028f14d8 */
[----:B------:R-:W-:Y:S02]  /*11ec0*/  @!P3 LEA.HI.X R7, R197, R15, R215, 0x2, P6 ;  /* 0x0000000fc507b211 */ /* 0x000fe400030f14d7 */
[----:B------:R-:W-:Y:S01]  /*11ed0*/  @!P4 LEA R8, P5, R196, R14, 0x2 ;  /* 0x0000000ec408c211 */ /* 0x000fe200078a10ff */
[----:B------:R0:W-:Y:S01]  /*11ee0*/  @!P1 ST.E.64 desc[UR36][R4.64], R88 ;  /* 0x0000005804009985 */ /* 0x0001e2000c101b24 */
[----:B------:R-:W-:-:S02]  /*11ef0*/  ISETP.GE.AND P1, PT, R194, UR4, PT ;  /* 0x00000004c2007c0c */ /* 0x000fc4000bf26270 */
[-C--:B------:R-:W-:Y:S01]  /*11f00*/  @!P2 LEA R10, P6, R195, R14.reuse, 0x2 ;  /* 0x0000000ec30aa211 */ /* 0x080fe200078c10ff */
[----:B------:R1:W-:Y:S01]  /*11f10*/  @!P3 ST.E.64 desc[UR36][R6.64], R92 ;  /* 0x0000005c0600b985 */ /* 0x0003e2000c101b24 */
[----:B------:R-:W-:Y:S02]  /*11f20*/  ISETP.GE.AND P3, PT, R193, UR4, PT ;  /* 0x00000004c1007c0c */ /* 0x000fe4000bf66270 */
[-C--:B------:R-:W-:Y:S02]  /*11f30*/  @!P4 LEA.HI.X R9, R196, R15.reuse, R214, 0x2, P5 ;  /* 0x0000000fc409c211 */ /* 0x080fe400028f14d6 */
[----:B------:R-:W-:Y:S02]  /*11f40*/  @!P2 LEA.HI.X R11, R195, R15, R213, 0x2, P6 ;  /* 0x0000000fc30ba211 */ /* 0x000fe400030f14d5 */
[----:B------:R-:W-:Y:S01]  /*11f50*/  ISETP.GE.AND P5, PT, R192, UR4, PT ;  /* 0x00000004c0007c0c */ /* 0x000fe2000bfa6270 */
[----:B------:R3:W-:Y:S02]  /*11f60*/  @!P4 ST.E.64 desc[UR36][R8.64], R96 ;  /* 0x000000600800c985 */ /* 0x0007e4000c101b24 */
[----:B------:R-:W-:-:S02]  /*11f70*/  @!P1 LEA R12, P4, R194, R14, 0x2 ;  /* 0x0000000ec20c9211 */ /* 0x000fc400078810ff */
[----:B------:R4:W-:Y:S01]  /*11f80*/  @!P2 ST.E.64 desc[UR36][R10.64], R100 ;  /* 0x000000640a00a985 */ /* 0x0009e2000c101b24 */
[----:B------:R-:W-:Y:S02]  /*11f90*/  ISETP.GE.AND P2, PT, R191, UR4, PT ;  /* 0x00000004bf007c0c */ /* 0x000fe4000bf46270 */
[CC--:B0-----:R-:W-:Y:S02]  /*11fa0*/  @!P3 LEA R4, P6, R193.reuse, R14.reuse, 0x2 ;  /* 0x0000000ec104b211 */ /* 0x0c1fe400078c10ff */
[-C--:B------:R-:W-:Y:S02]  /*11fb0*/  @!P1 LEA.HI.X R13, R194, R15.reuse, R212, 0x2, P4 ;  /* 0x0000000fc20d9211 */ /* 0x080fe400020f14d4 */
        /* <DEDUP_REMOVED lines=23> */
[----:B---3--:R-:W-:Y:S01]  /*12130*/  @!P2 LEA R6, P6, R187, R14, 0x2 ;  /* 0x0000000ebb06a211 */ /* 0x008fe200078c10ff */
[----:B------:R3:W-:Y:S01]  /*12140*/  @!P1 ST.E.64 desc[UR36][R4.64], R128 ;  /* 0x0000008004009985 */ /* 0x0007e2000c101b24 */
[----:B------:R-:W-:Y:S02]  /*12150*/  ISETP.GE.AND P3, PT, R184, UR4, PT ;  /* 0x00000004b8007c0c */ /* 0x000fe4000bf66270 */
[----:B------:R-:W-:Y:S02]  /*12160*/  ISETP.GE.AND P1, PT, R23, UR4, PT ;  /* 0x0000000417007c0c */ /* 0x000fe4000bf26270 */
[----:B------:R-:W-:-:S02]  /*12170*/  @!P2 LEA.HI.X R7, R187, R15, R205, 0x2, P6 ;  /* 0x0000000fbb07a211 */ /* 0x000fc400030f14cd */
[----:B----4-:R-:W-:-:S03]  /*12180*/  @!P4 LEA R8, P6, R186, R14, 0x2 ;  /* 0x0000000eba08c211 */ /* 0x010fc600078c10ff */
        /* <DEDUP_REMOVED lines=12> */
.L_x_7906:
[----:B------:R-:W-:Y:S05]  /*12250*/  BSYNC B1 ;  /* 0x0000000000017941 */ /* 0x000fea0003800000 */
.L_x_7905:
[----:B--2---:R-:W2:Y:S04]  /*12260*/  SHFL.IDX PT, R20, R20, 0x1, 0x1c1f ;  /* 0x003c1f0014147f89 */ /* 0x004ea800000e0000 */
[----:B------:R-:W4:Y:S01]  /*12270*/  SHFL.IDX PT, R0, R0, 0x1, 0x1c1f ;  /* 0x003c1f0000007f89 */ /* 0x000f2200000e0000 */
[----:B------:R-:W-:Y:S05]  /*12280*/  @P0 BRA `(.L_x_7904) ;  /* 0x0000001000240947 */ /* 0x000fea0003800000 */
[----:B------:R-:W-:Y:S02]  /*12290*/  ULDC UR4, c[0x0][0xac8] ;  /* 0x0002b20000047ab9 */ /* 0x000fe40000000800 */
[----:B------:R-:W-:Y:S02]  /*122a0*/  ISETP.GE.AND P2, PT, R16, UR4, PT ;  /* 0x0000000410007c0c */ /* 0x000fe4000bf46270 */
[----:B------:R-:W-:Y:S02]  /*122b0*/  ISETP.GE.AND P1, PT, R197, UR4, PT ;  /* 0x00000004c5007c0c */ /* 0x000fe4000bf26270 */
[----:B------:R-:W-:Y:S02]  /*122c0*/  ISETP.GE.AND P0, PT, R196, UR4, PT ;  /* 0x00000004c4007c0c */ /* 0x000fe4000bf06270 */
[----:B------:R-:W-:Y:S02]  /*122d0*/  ISETP.GE.AND P4, PT, R194, UR4, PT ;  /* 0x00000004c2007c0c */ /* 0x000fe4000bf86270 */
[----:B------:R-:W-:-:S05]  /*122e0*/  ISETP.GE.AND P3, PT, R195, UR4, PT ;  /* 0x00000004c3007c0c */ /* 0x000fca000bf66270 */
[CC--:B---34-:R-:W-:Y:S02]  /*122f0*/  @!P2 LEA R4, P6, R16.reuse, R0.reuse, 0x2 ;  /* 0x000000001004a211 */ /* 0x0d8fe400078c10ff */
[C---:B------:R-:W-:Y:S02]  /*12300*/  @!P1 LEA R6, P5, R197.reuse, R0, 0x2 ;  /* 0x00000000c5069211 */ /* 0x040fe400078a10ff */
[----:B--2---:R-:W-:Y:S02]  /*12310*/  @!P2 LEA.HI.X R5, R16, R20, R216, 0x2, P6 ;  /* 0x000000141005a211 */ /* 0x004fe400030f14d8 */
[----:B------:R-:W-:Y:S02]  /*12320*/  @!P0 LEA R8, P6, R196, R0, 0x2 ;  /* 0x00000000c4088211 */ /* 0x000fe400078c10ff */
[----:B------:R-:W-:Y:S01]  /*12330*/  @!P1 LEA.HI.X R7, R197, R20, R215, 0x2, P5 ;  /* 0x00000014c5079211 */ /* 0x000fe200028f14d7 */
[----:B------:R2:W-:Y:S01]  /*12340*/  @!P2 ST.E.64 desc[UR36][R4.64], R2 ;  /* 0x000000020400a985 */ /* 0x0005e2000c101b24 */
[----:B------:R-:W-:-:S02]  /*12350*/  ISETP.GE.AND P5, PT, R193, UR4, PT ;  /* 0x00000004c1007c0c */ /* 0x000fc4000bfa6270 */
[----:B------:R-:W-:Y:S01]  /*12360*/  @!P0 LEA.HI.X R9, R196, R20, R214, 0x2, P6 ;  /* 0x00000014c4098211 */ /* 0x000fe200030f14d6 */
[----:B------:R3:W-:Y:S01]  /*12370*/  @!P1 ST.E.64 desc[UR36][R6.64], R94 ;  /* 0x0000005e06009985 */ /* 0x0007e2000c101b24 */
[----:B------:R-:W-:Y:S02]  /*12380*/  ISETP.GE.AND P2, PT, R192, UR4, PT ;  /* 0x00000004c0007c0c */ /* 0x000fe4000bf46270 */
[-C--:B------:R-:W-:Y:S01]  /*12390*/  @!P3 LEA R10, P6, R195, R0.reuse, 0x2 ;  /* 0x00000000c30ab211 */ /* 0x080fe200078c10ff */
[----:B------:R4:W-:Y:S01]  /*123a0*/  @!P0 ST.E.64 desc[UR36][R8.64], R98 ;  /* 0x0000006208008985 */ /* 0x0009e2000c101b24 */
[C---:B------:R-:W-:Y:S02]  /*123b0*/  @!P4 LEA R12, P0, R194.reuse, R0, 0x2 ;  /* 0x00000000c20cc211 */ /* 0x040fe400078010ff */
[----:B------:R-:W-:Y:S02]  /*123c0*/  ISETP.GE.AND P1, PT, R191, UR4, PT ;  /* 0x00000004bf007c0c */ /* 0x000fe4000bf26270 */
[----:B------:R-:W-:-:S02]  /*123d0*/  @!P4 LEA.HI.X R13, R194, R20, R212, 0x2, P0 ;  /* 0x00000014c20dc211 */ /* 0x000fc400000f14d4 */
[----:B------:R-:W-:Y:S02]  /*123e0*/  @!P3 LEA.HI.X R11, R195, R20, R213, 0x2, P6 ;  /* 0x00000014c30bb211 */ /* 0x000fe400030f14d5 */
[----:B------:R-:W-:Y:S02]  /*123f0*/  ISETP.GE.AND P0, PT, R190, UR4, PT ;  /* 0x00000004be007c0c */ /* 0x000fe4000bf06270 */
[----:B0-----:R-:W-:Y:S01]  /*12400*/  @!P5 LEA R14, P6, R193, R0, 0x2 ;  /* 0x00000000c10ed211 */ /* 0x001fe200078c10ff */
[----:B------:R0:W-:Y:S01]  /*12410*/  @!P3 ST.E.64 desc[UR36][R10.64], R102 ;  /* 0x000000660a00b985 */ /* 0x0001e2000c101b24 */
[----:B------:R-:W-:Y:S02]  /*12420*/  ISETP.GE.AND P3, PT, R189, UR4, PT ;  /* 0x00000004bd007c0c */ /* 0x000fe4000bf66270 */
[----:B-1----:R-:W-:Y:S01]  /*12430*/  @!P5 LEA.HI.X R15, R193, R20, R211, 0x2, P6 ;  /* 0x00000014c10fd211 */ /* 0x002fe200030f14d3 */
[----:B------:R-:W-:Y:S01]  /*12440*/  @!P4 ST.E.64 desc[UR36][R12.64], R106 ;  /* 0x0000006a0c00c985 */ /* 0x000fe2000c101b24 */
[----:B--2---:R-:W-:-:S03]  /*12450*/  @!P2 LEA R2, P4, R192, R0, 0x2 ;  /* 0x00000000c002a211 */ /* 0x004fc600078810ff */
[----:B------:R-:W-:Y:S01]  /*12460*/  @!P5 ST.E.64 desc[UR36][R14.64], R110 ;  /* 0x0000006e0e00d985 */ /* 0x000fe2000c101b24 */
[C---:B------:R-:W-:Y:S02]  /*12470*/  @!P1 LEA R4, P5, R191.reuse, R0, 0x2 ;  /* 0x00000000bf049211 */ /* 0x040fe400078a10ff */
[----:B------:R-:W-:Y:S02]  /*12480*/  @!P2 LEA.HI.X R3, R192, R20, R210, 0x2, P4 ;  /* 0x00000014c003a211 */ /* 0x000fe400020f14d2 */
[----:B---3--:R-:W-:Y:S02]  /*12490*/  @!P0 LEA R6, P6, R190, R0, 0x2 ;  /* 0x00000000be068211 */ /* 0x008fe400078c10ff */
[----:B------:R-:W-:Y:S01]  /*124a0*/  ISETP.GE.AND P4, PT, R188, UR4, PT ;  /* 0x00000004bc007c0c */ /* 0x000fe2000bf86270 */
[----:B------:R1:W-:Y:S01]  /*124b0*/  @!P2 ST.E.64 desc[UR36][R2.64], R114 ;  /* 0x000000720200a985 */ /* 0x0003e2000c101b24 */
[-C--:B------:R-:W-:Y:S02]  /*124c0*/  @!P1 LEA.HI.X R5, R191, R20.reuse, R209, 0x2, P5 ;  /* 0x00000014bf059211 */ /* 0x080fe400028f14d1 */
[----:B------:R-:W-:-:S02]  /*124d0*/  @!P0 LEA.HI.X R7, R190, R20, R208, 0x2, P6 ;  /* 0x00000014be078211 */ /* 0x000fc400030f14d0 */
[----:B------:R-:W-:Y:S01]  /*124e0*/  ISETP.GE.AND P2, PT, R187, UR4, PT ;  /* 0x00000004bb007c0c */ /* 0x000fe2000bf46270 */
[----:B------:R2:W-:Y:S01]  /*124f0*/  @!P1 ST.E.64 desc[UR36][R4.64], R118 ;  /* 0x0000007604009985 */ /* 0x0005e2000c101b24 */
[----:B----4-:R-:W-:Y:S02]  /*12500*/  @!P3 LEA R8, P5, R189, R0, 0x2 ;  /* 0x00000000bd08b211 */ /* 0x010fe400078a10ff */
[----:B------:R-:W-:Y:S01]  /*12510*/  ISETP.GE.AND P1, PT, R186, UR4, PT ;  /* 0x00000004ba007c0c */ /* 0x000fe2000bf26270 */
[----:B------:R3:W-:Y:S01]  /*12520*/  @!P0 ST.E.64 desc[UR36][R6.64], R122 ;  /* 0x0000007a06008985 */ /* 0x0007e2000c101b24 */
[----:B------:R-:W-:Y:S02]  /*12530*/  ISETP.GE.AND P0, PT, R185, UR4, PT ;  /* 0x00000004b9007c0c */ /* 0x000fe4000bf06270 */
[----:B------:R-:W-:Y:S02]  /*12540*/  @!P3 LEA.HI.X R9, R189, R20, R207, 0x2, P5 ;  /* 0x00000014bd09b211 */ /* 0x000fe400028f14cf */
[----:B------:R-:W-:-:S02]  /*12550*/  ISETP.GE.AND P5, PT, R184, UR4, PT ;  /* 0x00000004b8007c0c */ /* 0x000fc4000bfa6270 */
[CC--:B0-----:R-:W-:Y:S01]  /*12560*/  @!P4 LEA R10, P6, R188.reuse, R0.reuse, 0x2 ;  /* 0x00000000bc0ac211 */ /* 0x0c1fe200078c10ff */
[----:B------:R0:W-:Y:S01]  /*12570*/  @!P3 ST.E.64 desc[UR36][R8.64], R126 ;  /* 0x0000007e0800b985 */ /* 0x0001e2000c101b24 */
[C---:B-1----:R-:W-:Y:S02]  /*12580*/  @!P2 LEA R2, P3, R187.reuse, R0, 0x2 ;  /* 0x00000000bb02a211 */ /* 0x042fe400078610ff */
[----:B------:R-:W-:Y:S02]  /*12590*/  @!P4 LEA.HI.X R11, R188, R20, R206, 0x2, P6 ;  /* 0x00000014bc0bc211 */ /* 0x000fe400030f14ce */
[----:B--2---:R-:W-:Y:S02]  /*125a0*/  @!P1 LEA R4, P6, R186, R0, 0x2 ;  /* 0x00000000ba049211 */ /* 0x004fe400078c10ff */
[----:B------:R-:W-:Y:S01]  /*125b0*/  @!P2 LEA.HI.X R3, R187, R20, R205, 0x2, P3 ;  /* 0x00000014bb03a211 */ /* 0x000fe200018f14cd */
[----:B------:R0:W-:Y:S01]  /*125c0*/  @!P4 ST.E.64 desc[UR36][R10.64], R130 ;  /* 0x000000820a00c985 */ /* 0x0001e2000c101b24 */
[----:B---3--:R-:W-:-:S02]  /*125d0*/  @!P0 LEA R6, P4, R185, R0, 0x2 ;  /* 0x00000000b9068211 */ /* 0x008fc400078810ff */
        /* <DEDUP_REMOVED lines=10> */
[----:B0-----:R-:W-:-:S04]  /*12680*/  LEA R2, P0, R23, R0, 0x2 ;  /* 0x0000000017027211 */ /* 0x001fc800078010ff */
[----:B------:R-:W-:-:S05]  /*12690*/  LEA.HI.X R3, R23, R20, R201, 0x2, P0 ;  /* 0x0000001417037211 */ /* 0x000fca00000f14c9 */
[----:B------:R0:W-:Y:S01]  /*126a0*/  ST.E.64 desc[UR36][R2.64], R150 ;  /* 0x0000009602007985 */ /* 0x0001e2000c101b24 */
[----:B------:R-:W-:Y:S05]  /*126b0*/  BRA `(.L_x_7904) ;  /* 0x0000000c00187947 */ /* 0x000fea0003800000 */
.L_x_7895:
[----:B------:R-:W-:Y:S02]  /*126c0*/  ULDC.64 UR8, c[0x0][0xc00] ;  /* 0x0003000000087ab9 */ /* 0x000fe40000000a00 */
[----:B------:R-:W-:-:S04]  /*126d0*/  UISETP.NE.U32.AND UP0, UPT, UR8, URZ, UPT ;  /* 0x0000003f0800728c */ /* 0x000fc8000bf05070 */
[----:B------:R-:W-:-:S03]  /*126e0*/  UISETP.NE.AND.EX UP0, UPT, UR9, URZ, UPT, UP0 ;  /* 0x0000003f0900728c */ /* 0x000fc6000bf05300 */
[----:B------:R-:W-:Y:S02]  /*126f0*/  ULDC.64 UR8, c[0x0][0xc00] ;  /* 0x0003000000087ab9 */ /* 0x000fe40000000a00 */
[----:B------:R-:W-:Y:S01]  /*12700*/  UIMAD.WIDE UR8, UR58, 0x4, UR8 ;  /* 0x000000043a0878a5 */ /* 0x000fe2000f8e0208 */
[----:B------:R-:W-:-:S05]  /*12710*/  PLOP3.LUT P1, PT, PT, PT, UP0, 0x80, 0x0 ;  /* 0x000000000000781c */ /* 0x000fca0003f2f008 */
[----:B------:R-:W-:Y:S02]  /*12720*/  IMAD.U32 R2, RZ, RZ, UR8 ;  /* 0x00000008ff027e24 */ /* 0x000fe4000f8e00ff */
[----:B------:R-:W-:Y:S01]  /*12730*/  IMAD.U32 R3, RZ, RZ, UR9 ;  /* 0x00000009ff037e24 */ /* 0x000fe2000f8e00ff */
[----:B------:R-:W-:Y:S02]  /*12740*/  ULDC.64 UR8, c[0x0][0xc08] ;  /* 0x0003020000087ab9 */ /* 0x000fe40000000a00 */
[----:B------:R-:W-:Y:S01]  /*12750*/  UISETP.NE.U32.AND UP1, UPT, UR8, URZ, UPT ;  /* 0x0000003f0800728c */ /* 0x000fe2000bf25070 */
[----:B------:R-:W-:Y:S02]  /*12760*/  ULDC UR4, c[0x0][0xa88] ;  /* 0x0002a20000047ab9 */ /* 0x000fe40000000800 */
[----:B------:R-:W2:Y:S01]  /*12770*/  @P1 LDG.E R6, desc[UR36][R2.64] ;  /* 0x0000002402061981 */ /* 0x000ea2000c1e1900 */
[----:B------:R-:W-:Y:S01]  /*12780*/  UISETP.NE.AND.EX UP1, UPT, UR9, URZ, UPT, UP1 ;  /* 0x0000003f0900728c */ /* 0x000fe2000bf25310 */
[----:B------:R-:W-:-:S05]  /*12790*/  IMAD.U32 R0, RZ, RZ, UR4 ;  /* 0x00000004ff007e24 */ /* 0x000fca000f8e00ff */
[----:B------:R-:W-:-:S05]  /*127a0*/  PLOP3.LUT P2, PT, PT, PT, UP1, 0x80, 0x0 ;  /* 0x000000000000781c */ /* 0x000fca0003f4f018 */
[----:B------:R-:W-:Y:S02]  /*127b0*/  @UP1 ULDC.64 UR8, c[0x0][0xc08] ;  /* 0x0003020000081ab9 */ /* 0x000fe40000000a00 */
[----:B------:R-:W-:-:S06]  /*127c0*/  @UP1 UIMAD.WIDE UR8, UR58, 0x4, UR8 ;  /* 0x000000043a0818a5 */ /* 0x000fcc000f8e0208 */
[----:B------:R-:W-:Y:S02]  /*127d0*/  IMAD.U32 R4, RZ, RZ, UR8 ;  /* 0x00000008ff047e24 */ /* 0x000fe4000f8e00ff */
[----:B------:R-:W-:-:S05]  /*127e0*/  IMAD.U32 R5, RZ, RZ, UR9 ;  /* 0x00000009ff057e24 */ /* 0x000fca000f8e00ff */
[----:B------:R0:W5:Y:S01]  /*127f0*/  @P2 LDG.E R0, desc[UR36][R4.64] ;  /* 0x0000002404002981 */ /* 0x000162000c1e1900 */
[----:B------:R-:W-:Y:S01]  /*12800*/  UISETP.NE.AND UP1, UPT, UR55, URZ, UPT ;  /* 0x0000003f3700728c */ /* 0x000fe2000bf25270 */
[----:B------:R-:W-:Y:S01]  /*12810*/  ISETP.GT.AND P0, PT, R223, 0x7f, PT ;  /* 0x0000007fdf00780c */ /* 0x000fe20003f04270 */
[----:B------:R-:W-:-:S09]  /*12820*/  UMOV UR4, URZ ;  /* 0x0000003f00047c82 */ /* 0x000fd20008000000 */
[----:B------:R-:W-:Y:S01]  /*12830*/  @!UP1 ULDC UR55, c[0x0][0xad4] ;  /* 0x0002b50000379ab9 */ /* 0x000fe20000000800 */
[----:B--2---:R-:W-:Y:S01]  /*12840*/  @P1 R2UR UR4, R6 ;  /* 0x00000000060412ca */ /* 0x004fe200000e0000 */
[----:B0-----:R-:W-:-:S14]  /*12850*/  @P2 BRA `(.L_x_7907) ;  /* 0x0000000000102947 */ /* 0x001fdc0003800000 */
[----:B------:R-:W-:Y:S05]  /*12860*/  @!P1 BRA `(.L_x_7907) ;  /* 0x00000000000c9947 */ /* 0x000fea0003800000 */
[----:B------:R-:W2:Y:S04]  /*12870*/  LDG.E R5, desc[UR36][R2.64] ;  /* 0x0000002402057981 */ /* 0x000ea8000c1e1900 */
[----:B-----5:R-:W2:Y:S02]  /*12880*/  LDG.E R0, desc[UR36][R2.64+0x4] ;  /* 0x0000042402007981 */ /* 0x020ea4000c1e1900 */
[----:B--2---:R-:W-:-:S07]  /*12890*/  IMAD.IADD R0, R0, 0x1, -R5 ;  /* 0x0000000100007824 */ /* 0x004fce00078e0a05 */
.L_x_7907:
[----:B------:R-:W-:Y:S01]  /*128a0*/  USHF.R.S32.HI UR13, URZ, 0x1f, UR58 ;  /* 0x0000001f3f0d7899 */ /* 0x000fe2000801143a */
[----:B------:R-:W-:Y:S01]  /*128b0*/  BSSY B1, `(.L_x_7908) ;  /* 0x000003a000017945 */ /* 0x000fe20003800000 */
[----:B------:R-:W-:Y:S02]  /*128c0*/  USHF.R.S32.HI UR21, URZ, 0x1f, UR4 ;  /* 0x0000001f3f157899 */ /* 0x000fe40008011404 */
        /* <DEDUP_REMOVED lines=11> */
[----:B------:R-:W-:Y:S01]  /*12980*/  UISETP.GT.AND UP0, UPT, UR55, 0x1, UPT ;  /* 0x000000013700788c */ /* 0x000fe2000bf04270 */
[----:B------:R-:W-:Y:S01]  /*12990*/  IMAD.MOV.U32 R5, RZ, RZ, R4 ;  /* 0x000000ffff057224 */ /* 0x000fe200078e0004 */
[----:B------:R-:W-:Y:S02]  /*129a0*/  UMOV UR19, 0x9b8 ;  /* 0x000009b800137882 */ /* 0x000fe40000000000 */
[----:B------:R-:W-:Y:S02]  /*129b0*/  USEL UR19, UR19, 0x978, UP0 ;  /* 0x0000097813137887 */ /* 0x000fe40008000000 */
[----:B------:R-:W-:-:S06]  /*129c0*/  USEL UR18, UR57, URZ, UP0 ;  /* 0x0000003f39127287 */ /* 0x000fcc0008000000 */
[----:B------:R-:W0:Y:S04]  /*129d0*/  @P0 LDC R3, c[0x0][0xbec] ;  /* 0x0002fb00ff030b82 */ /* 0x000e280000000800 */
[----:B------:R-:W-:Y:S01]  /*129e0*/  ULDC.64 UR8, c[0x0][UR19+0x218] ;  /* 0x0000860013087abb */ /* 0x000fe20008000a00 */
[----:B------:R-:W-:Y:S01]  /*129f0*/  ULDC.64 UR14, c[0x0][UR19+0x220] ;  /* 0x00008800130e7abb */ /* 0x000fe20008000a00 */
[----:B------:R-:W-:Y:S01]  /*12a00*/  ULDC.64 UR16, c[0x0][UR19+0x228] ;  /* 0x00008a0013107abb */ /* 0x000fe20008000a00 */
[----:B------:R-:W-:Y:S01]  /*12a10*/  UIMAD.WIDE.U32 UR10, UR8, UR56, URZ ;  /* 0x00000038080a72a5 */ /* 0x000fe2000f8e003f */
[----:B------:R-:W1:Y:S01]  /*12a20*/  @P0 LDC R7, c[0x0][0xbf0] ;  /* 0x0002fc00ff070b82 */ /* 0x000e620000000800 */
[----:B------:R-:W-:Y:S02]  /*12a30*/  UIMAD UR20, UR9, UR56, URZ ;  /* 0x00000038091472a4 */ /* 0x000fe4000f8e023f */
[----:B------:R-:W-:-:S02]  /*12a40*/  UIMAD UR15, UR15, UR12, URZ ;  /* 0x0000000c0f0f72a4 */ /* 0x000fc4000f8e023f */
[----:B------:R-:W-:Y:S02]  /*12a50*/  UIMAD.WIDE.U32 UR22, UR16, UR18, URZ ;  /* 0x00000012101672a5 */ /* 0x000fe4000f8e003f */
[----:B------:R-:W-:Y:S02]  /*12a60*/  UIMAD.WIDE.U32 UR8, UR14, UR12, URZ ;  /* 0x0000000c0e0872a5 */ /* 0x000fe4000f8e003f */
[----:B------:R-:W-:Y:S02]  /*12a70*/  UIMAD UR16, UR17, UR18, URZ ;  /* 0x00000012111072a4 */ /* 0x000fe4000f8e023f */
[----:B------:R-:W-:Y:S02]  /*12a80*/  UIMAD UR15, UR14, UR13, UR15 ;  /* 0x0000000d0e0f72a4 */ /* 0x000fe4000f8e020f */
[----:B------:R-:W-:Y:S02]  /*12a90*/  UIADD3 UR10, UP1, UP2, UR8, UR10, UR4 ;  /* 0x0000000a080a7290 */ /* 0x000fe4000fa3e004 */
[----:B------:R-:W-:Y:S01]  /*12aa0*/  UIADD3 UR16, UR23, UR16, URZ ;  /* 0x0000001017107290 */ /* 0x000fe2000fffe03f */
[----:B0-----:R-:W-:Y:S01]  /*12ab0*/  @P0 IMAD.HI.U32 R2, R4, R3, RZ ;  /* 0x0000000304020227 */ /* 0x001fe200078e00ff */
[----:B------:R-:W-:-:S02]  /*12ac0*/  UIADD3 UR20, UR11, UR20, URZ ;  /* 0x000000140b147290 */ /* 0x000fc4000fffe03f */
[----:B------:R-:W-:Y:S01]  /*12ad0*/  UIADD3 UR15, UR9, UR15, URZ ;  /* 0x0000000f090f7290 */ /* 0x000fe2000fffe03f */
[----:B------:R-:W-:Y:S02]  /*12ae0*/  IMAD.U32 R3, RZ, RZ, UR23 ;  /* 0x00000017ff037e24 */ /* 0x000fe4000f8e00ff */
[----:B------:R-:W-:Y:S01]  /*12af0*/  IMAD.U32 R6, RZ, RZ, UR16 ;  /* 0x00000010ff067e24 */ /* 0x000fe2000f8e00ff */
[----:B------:R-:W-:Y:S01]  /*12b00*/  ULDC.64 UR8, c[0x0][UR19+0x210] ;  /* 0x0000840013087abb */ /* 0x000fe20008000a00 */
[----:B-1----:R-:W-:Y:S01]  /*12b10*/  @P0 SHF.R.U32.HI R5, RZ, R7, R2 ;  /* 0x00000007ff050219 */ /* 0x002fe20000011602 */
[----:B------:R-:W-:-:S04]  /*12b20*/  IMAD.U32 R2, RZ, RZ, UR22 ;  /* 0x00000016ff027e24 */ /* 0x000fc8000f8e00ff */
[--C-:B------:R-:W-:Y:S01]  /*12b30*/  IMAD.MOV R7, RZ, RZ, -R5.reuse ;  /* 0x000000ffff077224 */ /* 0x100fe200078e0a05 */
[----:B------:R-:W-:Y:S01]  /*12b40*/  IADD3 R2, P0, P1, R5, UR10, R2 ;  /* 0x0000000a05027c10 */ /* 0x000fe2000f91e002 */
[----:B------:R-:W-:Y:S01]  /*12b50*/  UIADD3.X UR10, UR15, UR20, UR21, UP1, UP2 ;  /* 0x000000140f0a7290 */ /* 0x000fe20008fe4415 */
[----:B------:R-:W-:Y:S01]  /*12b60*/  SHF.R.S32.HI R5, RZ, 0x1f, R5 ;  /* 0x0000001fff057819 */ /* 0x000fe20000011405 */
[----:B------:R-:W-:-:S04]  /*12b70*/  IMAD R7, R9, R7, R4 ;  /* 0x0000000709077224 */ /* 0x000fc800078e0204 */
[----:B------:R-:W-:Y:S01]  /*12b80*/  IADD3.X R3, R5, UR10, R6, P0, P1 ;  /* 0x0000000a05037c10 */ /* 0x000fe200087e2406 */
[C---:B------:R-:W-:Y:S01]  /*12b90*/  IMAD R9, R7.reuse, UR9, RZ ;  /* 0x0000000907097c24 */ /* 0x040fe2000f8e02ff */
[----:B------:R-:W-:Y:S01]  /*12ba0*/  SHF.R.S32.HI R4, RZ, 0x1f, R7 ;  /* 0x0000001fff047819 */ /* 0x000fe20000011407 */
[----:B------:R-:W-:Y:S01]  /*12bb0*/  ULDC.64 UR10, c[0x0][0xba8] ;  /* 0x0002ea00000a7ab9 */ /* 0x000fe20000000a00 */
[----:B------:R-:W-:Y:S01]  /*12bc0*/  @!UP0 ULDC UR10, c[0x0][0xb50] ;  /* 0x0002d400000a8ab9 */ /* 0x000fe20000000800 */
[----:B------:R-:W-:Y:S01]  /*12bd0*/  IMAD.WIDE.U32 R2, R7, UR8, R2 ;  /* 0x0000000807027c25 */ /* 0x000fe2000f8e0002 */
[----:B------:R-:W-:-:S03]  /*12be0*/  @!UP0 ULDC UR11, c[0x0][0xb54] ;  /* 0x0002d500000b8ab9 */ /* 0x000fc60000000800 */
[----:B------:R-:W-:Y:S01]  /*12bf0*/  IMAD R9, R4, UR8, R9 ;  /* 0x0000000804097c24 */ /* 0x000fe2000f8e0209 */
[----:B------:R-:W-:-:S03]  /*12c00*/  LEA R4, P0, R2, UR10, 0x2 ;  /* 0x0000000a02047c11 */ /* 0x000fc6000f8010ff */
[----:B------:R-:W-:-:S05]  /*12c10*/  IMAD.IADD R3, R3, 0x1, R9 ;  /* 0x0000000103037824 */ /* 0x000fca00078e0209 */
[----:B------:R-:W-:Y:S01]  /*12c20*/  LEA.HI.X R5, R2, UR11, R3, 0x2, P0 ;  /* 0x0000000b02057c11 */ /* 0x000fe200080f1403 */
[----:B------:R-:W-:-:S05]  /*12c30*/  IMAD.MOV.U32 R3, RZ, RZ, -0x800000 ;  /* 0xff800000ff037424 */ /* 0x000fca00078e00ff */
[----:B------:R0:W-:Y:S02]  /*12c40*/  STG.E desc[UR36][R4.64], R3 ;  /* 0x0000000304007986 */ /* 0x0001e4000c101924 */
.L_x_7909:
[----:B------:R-:W-:Y:S05]  /*12c50*/  BSYNC B1 ;  /* 0x0000000000017941 */ /* 0x000fea0003800000 */
.L_x_7908:
[----:B------:R-:W-:-:S06]  /*12c60*/  UISETP.GT.AND UP0, UPT, UR55, 0x1, UPT ;  /* 0x000000013700788c */ /* 0x000fcc000bf04270 */
[----:B------:R-:W-:-:S13]  /*12c70*/  PLOP3.LUT P0, PT, PT, PT, UP0, 0x80, 0x0 ;  /* 0x000000000000781c */ /* 0x000fda0003f0f008 */
[----:B------:R-:W-:Y:S05]  /*12c80*/  @P0 BRA `(.L_x_7904) ;  /* 0x0000000400a40947 */ /* 0x000fea0003800000 */
[----:B------:R-:W1:Y:S01]  /*12c90*/  LDC R11, c[0x0][0xbe8] ;  /* 0x0002fa00ff0b7b82 */ /* 0x000e620000000800 */
[----:B------:R-:W-:Y:S01]  /*12ca0*/  ULDC.64 UR14, c[0x0][0xaa0] ;  /* 0x0002a800000e7ab9 */ /* 0x000fe20000000a00 */
[----:B------:R-:W-:Y:S01]  /*12cb0*/  IMAD R2, R22, 0x20, R198 ;  /* 0x0000002016027824 */ /* 0x000fe200078e02c6 */
[----:B------:R-:W-:Y:S01]  /*12cc0*/  UIMAD UR10, UR21, UR14, URZ ;  /* 0x0000000e150a72a4 */ /* 0x000fe2000f8e023f */
[----:B------:R-:W-:Y:S01]  /*12cd0*/  BSSY B1, `(.L_x_7910) ;  /* 0x000003a000017945 */ /* 0x000fe20003800000 */
[----:B------:R-:W-:Y:S01]  /*12ce0*/  UIMAD.WIDE.U32 UR8, UR4, UR14, URZ ;  /* 0x0000000e040872a5 */ /* 0x000fe2000f8e003f */
[----:B------:R-:W-:Y:S01]  /*12cf0*/  VIADD R6, R2, UR47 ;  /* 0x0000002f02067c36 */ /* 0x000fe20008000000 */
[----:B------:R-:W-:-:S03]  /*12d00*/  UIMAD UR10, UR4, UR15, UR10 ;  /* 0x0000000f040a72a4 */ /* 0x000fc6000f8e020a */
[----:B0-----:R-:W-:Y:S01]  /*12d10*/  IMAD.MOV.U32 R5, RZ, RZ, R6 ;  /* 0x000000ffff057224 */ /* 0x001fe200078e0006 */
        /* <DEDUP_REMOVED lines=28> */
[----:B------:R-:W-:Y:S02]  /*12ee0*/  VIADD R6, R198, UR47 ;  /* 0x0000002fc6067c36 */ /* 0x000fe40008000000 */
[----:B-----5:R-:W-:Y:S02]  /*12ef0*/  IMAD R11, R0, R11, RZ ;  /* 0x0000000b000b7224 */ /* 0x020fe400078e02ff */
        /* <DEDUP_REMOVED lines=10> */
[----:B------:R0:W1:Y:S02]  /*12fa0*/  SHFL.IDX PT, R2, R4, RZ, 0x181f ;  /* 0x00181fff04027589 */ /* 0x00006400000e0000 */
[----:B------:R-:W-:Y:S02]  /*12fb0*/  ISETP.GE.AND P0, PT, R0, R11, PT ;  /* 0x0000000b0000720c */ /* 0x000fe40003f06270 */
[----:B------:R0:W2:Y:S01]  /*12fc0*/  SHFL.IDX PT, R0, R5, RZ, 0x181f ;  /* 0x00181fff05007589 */ /* 0x0000a200000e0000 */
[----:B------:R-:W-:Y:S10]  /*12fd0*/  @P2 BRA `(.L_x_7911) ;  /* 0x0000000000242947 */ /* 0x000ff40003800000 */
[----:B------:R-:W-:Y:S02]  /*12fe0*/  ULDC UR4, c[0x0][0xac8] ;  /* 0x0002b20000047ab9 */ /* 0x000fe40000000800 */
[----:B------:R-:W-:Y:S02]  /*12ff0*/  ISETP.GE.AND P4, PT, R18, UR4, PT ;  /* 0x0000000412007c0c */ /* 0x000fe4000bf86270 */
[----:B------:R-:W-:-:S11]  /*13000*/  ISETP.GE.AND P5, PT, R19, UR4, PT ;  /* 0x0000000413007c0c */ /* 0x000fd6000bfa6270 */
[CC--:B-1----:R-:W-:Y:S02]  /*13010*/  @!P4 LEA R8, P2, R18.reuse, R2.reuse, 0x1 ;  /* 0x000000021208c211 */ /* 0x0c2fe400078408ff */
[C---:B------:R-:W-:Y:S02]  /*13020*/  @!P5 LEA R2, P3, R19.reuse, R2, 0x1 ;  /* 0x000000021302d211 */ /* 0x040fe400078608ff */
[-C--:B--2---:R-:W-:Y:S02]  /*13030*/  @!P4 LEA.HI.X R9, R18, R0.reuse, R222, 0x1, P2 ;  /* 0x000000001209c211 */ /* 0x084fe400010f0cde */
[----:B------:R-:W-:-:S03]  /*13040*/  @!P5 LEA.HI.X R3, R19, R0, R221, 0x1, P3 ;  /* 0x000000001303d211 */ /* 0x000fc600018f0cdd */
[----:B------:R3:W-:Y:S04]  /*13050*/  @!P4 ST.E.128 desc[UR36][R8.64], RZ ;  /* 0x000000ff0800c985 */ /* 0x0007e8000c101d24 */
[----:B------:R3:W-:Y:S02]  /*13060*/  @!P5 ST.E.128 desc[UR36][R2.64], RZ ;  /* 0x000000ff0200d985 */ /* 0x0007e4000c101d24 */
.L_x_7911:
[----:B------:R-:W-:Y:S05]  /*13070*/  BSYNC B1 ;  /* 0x0000000000017941 */ /* 0x000fea0003800000 */
.L_x_7910:
[----:B--2---:R2:W4:Y:S01]  /*13080*/  SHFL.IDX PT, R0, R5, 0x1, 0x181f ;  /* 0x00381f0005007f89 */ /* 0x00452200000e0000 */
[----:B------:R-:W-:Y:S03]  /*13090*/  BSSY B1, `(.L_x_7912) ;  /* 0x000000c000017945 */ /* 0x000fe60003800000 */
[----:B-1-3--:R2:W1:Y:S01]  /*130a0*/  SHFL.IDX PT, R2, R4, 0x1, 0x181f ;  /* 0x00381f0004027f89 */ /* 0x00a46200000e0000 */
[----:B------:R-:W-:Y:S05]  /*130b0*/  @P1 BRA `(.L_x_7913) ;  /* 0x0000000000241947 */ /* 0x000fea0003800000 */
[----:B------:R-:W-:Y:S02]  /*130c0*/  ULDC UR4, c[0x0][0xac8] ;  /* 0x0002b20000047ab9 */ /* 0x000fe40000000800 */
[----:B------:R-:W-:Y:S02]  /*130d0*/  ISETP.GE.AND P3, PT, R18, UR4, PT ;  /* 0x0000000412007c0c */ /* 0x000fe4000bf66270 */
[----:B------:R-:W-:-:S11]  /*130e0*/  ISETP.GE.AND P4, PT, R19, UR4, PT ;  /* 0x0000000413007c0c */ /* 0x000fd6000bf86270 */
[CC--:B-1----:R-:W-:Y:S02]  /*130f0*/  @!P3 LEA R8, P1, R18.reuse, R2.reuse, 0x1 ;  /* 0x000000021208b211 */ /* 0x0c2fe400078208ff */
[C---:B------:R-:W-:Y:S02]  /*13100*/  @!P4 LEA R2, P2, R19.reuse, R2, 0x1 ;  /* 0x000000021302c211 */ /* 0x040fe400078408ff */
[-C--:B----4-:R-:W-:Y:S02]  /*13110*/  @!P3 LEA.HI.X R9, R18, R0.reuse, R222, 0x1, P1 ;  /* 0x000000001209b211 */ /* 0x090fe400008f0cde */
[----:B------:R-:W-:-:S03]  /*13120*/  @!P4 LEA.HI.X R3, R19, R0, R221, 0x1, P2 ;  /* 0x000000001303c211 */ /* 0x000fc600010f0cdd */
[----:B------:R3:W-:Y:S04]  /*13130*/  @!P3 ST.E.128 desc[UR36][R8.64], RZ ;  /* 0x000000ff0800b985 */ /* 0x0007e8000c101d24 */
[----:B------:R3:W-:Y:S02]  /*13140*/  @!P4 ST.E.128 desc[UR36][R2.64], RZ ;  /* 0x000000ff0200c985 */ /* 0x0007e4000c101d24 */
.L_x_7913:
[----:B------:R-:W-:Y:S05]  /*13150*/  BSYNC B1 ;  /* 0x0000000000017941 */ /* 0x000fea0003800000 */
.L_x_7912:
[----:B----4-:R4:W0:Y:S01]  /*13160*/  SHFL.IDX PT, R0, R5, 0x2, 0x181f ;  /* 0x00581f0005007f89 */ /* 0x01082200000e0000 */
        /* <DEDUP_REMOVED lines=8> */
[-C--:B0-----:R-:W-:Y:S02]  /*131f0*/  @!P2 LEA.HI.X R9, R18, R0.reuse, R222, 0x1, P0 ;  /* 0x000000001209a211 */ /* 0x081fe400000f0cde */
[----:B------:R-:W-:-:S03]  /*13200*/  @!P3 LEA.HI.X R3, R19, R0, R221, 0x1, P1 ;  /* 0x000000001303b211 */ /* 0x000fc600008f0cdd */
[----:B------:R3:W-:Y:S04]  /*13210*/  @!P2 ST.E.128 desc[UR36][R8.64], RZ ;  /* 0x000000ff0800a985 */ /* 0x0007e8000c101d24 */
[----:B------:R3:W-:Y:S02]  /*13220*/  @!P3 ST.E.128 desc[UR36][R2.64], RZ ;  /* 0x000000ff0200b985 */ /* 0x0007e4000c101d24 */
.L_x_7915:
[----:B------:R-:W-:Y:S05]  /*13230*/  BSYNC B1 ;  /* 0x0000000000017941 */ /* 0x000fea0003800000 */
.L_x_7914:
[----:B0-----:R-:W-:Y:S01]  /*13240*/  VIADD R0, R6, 0x60 ;  /* 0x0000006006007836 */ /* 0x001fe20000000000 */
[----:B--2-4-:R-:W0:Y:S04]  /*13250*/  SHFL.IDX PT, R5, R5, 0x3, 0x181f ;  /* 0x00781f0005057f89 */ /* 0x014e2800000e0000 */
[----:B------:R-:W-:Y:S01]  /*13260*/  ISETP.GE.AND P0, PT, R0, R11, PT ;  /* 0x0000000b0000720c */ /* 0x000fe20003f06270 */
[----:B-1-3--:R1:W2:-:S12]  /*13270*/  SHFL.IDX PT, R2, R4, 0x3, 0x181f ;  /* 0x00781f0004027f89 */ /* 0x00a29800000e0000 */
[----:B-1----:R-:W-:Y:S05]  /*13280*/  @P0 BRA `(.L_x_7904) ;  /* 0x0000000000240947 */ /* 0x002fea0003800000 */
[----:B------:R-:W-:Y:S02]  /*13290*/  ULDC UR4, c[0x0][0xac8] ;  /* 0x0002b20000047ab9 */ /* 0x000fe40000000800 */
[----:B------:R-:W-:Y:S02]  /*132a0*/  ISETP.GE.AND P2, PT, R18, UR4, PT ;  /* 0x0000000412007c0c */ /* 0x000fe4000bf46270 */
[----:B------:R-:W-:-:S11]  /*132b0*/  ISETP.GE.AND P3, PT, R19, UR4, PT ;  /* 0x0000000413007c0c */ /* 0x000fd6000bf66270 */
[CC--:B--2---:R-:W-:Y:S02]  /*132c0*/  @!P2 LEA R6, P0, R18.reuse, R2.reuse, 0x1 ;  /* 0x000000021206a211 */ /* 0x0c4fe400078008ff */
[C---:B------:R-:W-:Y:S02]  /*132d0*/  @!P3 LEA R2, P1, R19.reuse, R2, 0x1 ;  /* 0x000000021302b211 */ /* 0x040fe400078208ff */
[-C--:B0-----:R-:W-:Y:S02]  /*132e0*/  @!P2 LEA.HI.X R7, R18, R5.reuse, R222, 0x1, P0 ;  /* 0x000000051207a211 */ /* 0x081fe400000f0cde */
[----:B------:R-:W-:-:S03]  /*132f0*/  @!P3 LEA.HI.X R3, R19, R5, R221, 0x1, P1 ;  /* 0x000000051303b211 */ /* 0x000fc600008f0cdd */
[----:B------:R0:W-:Y:S04]  /*13300*/  @!P2 ST.E.128 desc[UR36][R6.64], RZ ;  /* 0x000000ff0600a985 */ /* 0x0001e8000c101d24 */
[----:B------:R0:W-:Y:S02]  /*13310*/  @!P3 ST.E.128 desc[UR36][R2.64], RZ ;  /* 0x000000ff0200b985 */ /* 0x0001e4000c101d24 */
.L_x_7904:
[----:B------:R-:W-:Y:S05]  /*13320*/  BSYNC B0 ;  /* 0x0000000000007941 */ /* 0x000fea0003800000 */
.L_x_7894:
[----:B------:R-:W-:Y:S02]  /*13330*/  ULDC UR4, c[0x0][0xc3c] ;  /* 0x00030f0000047ab9 */ /* 0x000fe40000000800 */
[----:B------:R-:W-:-:S06]  /*13340*/  UISETP.GE.AND UP0, UPT, UR7, UR4, UPT ;  /* 0x000000040700728c */ /* 0x000fcc000bf06270 */
[----:B------:R-:W-:-:S13]  /*13350*/  PLOP3.LUT P0, PT, PT, PT, UP0, 0x80, 0x0 ;  /* 0x000000000000781c */ /* 0x000fda0003f0f008 */
[----:B------:R-:W-:Y:S05]  /*13360*/  @!P0 BRA `(.L_x_7916) ;  /* 0xfffffedc00088947 */ /* 0x000fea000383ffff */
[----:B------:R-:W-:Y:S05]  /*13370*/  EXIT ;  /* 0x000000000000794d */ /* 0x000fea0003800000 */
.L_x_7803:
        /* <DEDUP_REMOVED lines=16> */
.L_x_7917:
        /* <DEDUP_REMOVED lines=43> */
.L_x_7921:
        /* <DEDUP_REMOVED lines=35> */
.L_x_7919:
        /* <DEDUP_REMOVED lines=13> */
.L_x_7922:
        /* <DEDUP_REMOVED lines=62> */
.L_x_7923:
        /* <DEDUP_REMOVED lines=61> */
.L_x_7924:
[----:B------:R-:W-:-:S05]  /*141e0*/  LOP3.LUT R17, RZ, R2, RZ, 0x33, !PT ;  /* 0x00000002ff117212 */ /* 0x000fca00078e33ff */
[----:B------:R-:W-:Y:S01]  /*141f0*/  IMAD.IADD R17, R6, 0x1, R17 ;  /* 0x0000000106117824 */ /* 0x000fe200078e0211 */
[----:B------:R-:W-:Y:S06]  /*14200*/  BRA `(.L_x_7925) ;  /* 0x0000000000147947 */ /* 0x000fec0003800000 */
.L_x_7920:
[----:B------:R-:W-:Y:S01]  /*14210*/  ULDC UR4, c[0x0][0xc3c] ;  /* 0x00030f0000047ab9 */ /* 0x000fe20000000800 */
[----:B------:R-:W-:Y:S02]  /*14220*/  IMAD.MOV.U32 R17, RZ, RZ, RZ ;  /* 0x000000ffff117224 */ /* 0x000fe400078e00ff */
[----:B------:R-:W-:Y:S02]  /*14230*/  IMAD.U32 R16, RZ, RZ, UR6 ;  /* 0x00000006ff107e24 */ /* 0x000fe4000f8e00ff */
[----:B------:R-:W-:Y:S02]  /*14240*/  IMAD.MOV.U32 R18, RZ, RZ, RZ ;  /* 0x000000ffff127224 */ /* 0x000fe400078e00ff */
[----:B------:R-:W-:-:S07]  /*14250*/  IMAD.U32 R19, RZ, RZ, UR4 ;  /* 0x00000004ff137e24 */ /* 0x000fce000f8e00ff */
.L_x_7925:
[----:B------:R-:W-:-:S13]  /*14260*/  ISETP.NE.AND P0, PT, R7, RZ, PT ;  /* 0x000000ff0700720c */ /* 0x000fda0003f05270 */
[----:B------:R-:W0:Y:S01]  /*14270*/  @!P0 S2R R3, SR_CgaCtaId ;  /* 0x0000000000038919 */ /* 0x000e220000008800 */
[----:B------:R-:W-:-:S04]  /*14280*/  @!P0 MOV R2, 0x400 ;  /* 0x0000040000028802 */ /* 0x000fc80000000f00 */
[----:B0-----:R-:W-:-:S05]  /*14290*/  @!P0 LEA R2, R3, R2, 0x18 ;  /* 0x0000000203028211 */ /* 0x001fca00078ec0ff */
[----:B------:R1:W-:Y:S01]  /*142a0*/  @!P0 STS.128 [R2+0x288d0], R16 ;  /* 0x0288d01002008388 */ /* 0x0003e20000000c00 */
[----:B------:R-:W-:Y:S06]  /*142b0*/  BAR.ARV 0x5, 0x180 ;  /* 0x0146000000007b1d */ /* 0x000fec0000002000 */
.L_x_7918:
        /* <DEDUP_REMOVED lines=18> */
[----:B------:R-:W-:Y:S02]  /*143e0*/  LOP3.LUT R29, R30, 0x40, RZ, 0xfc, !PT ;  /* 0x000000401e1d7812 */ /* 0x000fe400078efcff */
[----:B--2---:R-:W-:Y:S02]  /*143f0*/  R2UR UR4, R2 ;  /* 0x00000000020472ca */ /* 0x004fe400000e0000 */
[C---:B------:R-:W-:Y:S01]  /*14400*/  LOP3.LUT R2, R0.reuse, 0x7f, RZ, 0xc0, !PT ;  /* 0x0000007f00027812 */ /* 0x040fe200078ec0ff */
[----:B------:R-:W-:-:S03]  /*14410*/  IMAD.SHL.U32 R0, R0, 0x10, RZ ;  /* 0x0000001000007824 */ /* 0x000fc600078e00ff */
[----:B------:R-:W-:Y:S02]  /*14420*/  SHF.R.U32.HI R2, RZ, 0x3, R2 ;  /* 0x00000003ff027819 */ /* 0x000fe40000011602 */
[----:B------:R-:W-:-:S04]  /*14430*/  LOP3.LUT R0, R0, 0x70, RZ, 0xc0, !PT ;  /* 0x0000007000007812 */ /* 0x000fc800078ec0ff */
[----:B------:R-:W-:Y:S01]  /*14440*/  LOP3.LUT R2, R2, R0, RZ, 0xfc, !PT ;  /* 0x0000000002027212 */ /* 0x000fe200078efcff */
[----:B------:R-:W-:-:S03]  /*14450*/  ULOP3.LUT UR38, UR4, 0x2, URZ, 0xfc, !UPT ;  /* 0x0000000204267892 */ /* 0x000fc6000f8efc3f */
[----:B------:R-:W-:Y:S02]  /*14460*/  UMOV UR4, 0x400 ;  /* 0x0000040000047882 */ /* 0x000fe40000000000 */
[----:B0-----:R-:W-:-:S06]  /*14470*/  ULEA UR4, UR5, UR4, 0x18 ;  /* 0x0000000405047291 */ /* 0x001fcc000f8ec03f */
[----:B------:R-:W-:-:S04]  /*14480*/  IMAD.U32 R22, RZ, RZ, UR4 ;  /* 0x00000004ff167e24 */ /* 0x000fc8000f8e00ff */
[----:B------:R-:W-:-:S05]  /*14490*/  IMAD R0, R33, 0x2, R22 ;  /* 0x0000000221007824 */ /* 0x000fca00078e0216 */
[----:B------:R1:W-:Y:S02]  /*144a0*/  STL [R1], R0 ;  /* 0x0000000001007387 */ /* 0x0003e40000100800 */
.L_x_7999:
        /* <DEDUP_REMOVED lines=8> */
[----:B------:R0:W5:Y:S01]  /*14530*/  @P0 LDG.E R36, desc[UR36][R2.64] ;  /* 0x0000002402240981 */ /* 0x000162000c1e1900 */
[----:B------:R-:W-:Y:S01]  /*14540*/  ISETP.NE.U32.AND P0, PT, RZ, UR4, PT ;  /* 0x00000004ff007c0c */ /* 0x000fe2000bf05070 */
[----:B-1----:R-:W-:Y:S01]  /*14550*/  IMAD.MOV.U32 R0, RZ, RZ, RZ ;  /* 0x000000ffff007224 */ /* 0x002fe200078e00ff */
        /* <DEDUP_REMOVED lines=10> */
[----:B--2---:R-:W2:Y:S01]  /*14600*/  @P2 LDG.E R0, desc[UR36][R2.64] ;  /* 0x0000002402002981 */ /* 0x004ea2000c1e1900 */
        /* <DEDUP_REMOVED lines=17> */
.L_x_7927:
[----:B------:R-:W-:Y:S02]  /*14720*/  ULDC.64 UR4, c[0x0][0xa20] ;  /* 0x0002880000047ab9 */ /* 0x000fe40000000a00 */
[----:B------:R-:W-:-:S04]  /*14730*/  ISETP.NE.U32.AND P0, PT, RZ, UR4, PT ;  /* 0x00000004ff007c0c */ /* 0x000fc8000bf05070 */
[----:B------:R-:W-:-:S13]  /*14740*/  ISETP.NE.AND.EX P0, PT, RZ, UR5, PT, P0 ;  /* 0x00000005ff007c0c */ /* 0x000fda000bf05300 */
[----:B------:R-:W-:Y:S05]  /*14750*/  @!P0 BRA `(.L_x_7928) ;  /* 0x0000000000108947 */ /* 0x000fea0003800000 */
[----:B------:R-:W1:Y:S02]  /*14760*/  LDC.64 R2, c[0x0][0xa20] ;  /* 0x00028800ff027b82 */ /* 0x000e640000000a00 */
[----:B-1----:R-:W-:-:S05]  /*14770*/  IMAD.WIDE R2, R19, 0x4, R2 ;  /* 0x0000000413027825 */ /* 0x002fca00078e0202 */
[----:B------:R1:W5:Y:S01]  /*14780*/  LDG.E R7, desc[UR36][R2.64] ;  /* 0x0000002402077981 */ /* 0x000362000c1e1900 */
[----:B------:R-:W-:Y:S05]  /*14790*/  BRA `(.L_x_7929) ;  /* 0x0000000000247947 */ /* 0x000fea0003800000 */
.L_x_7928:
[----:B------:R-:W-:Y:S02]  /*147a0*/  ULDC.64 UR4, c[0x0][0xa08] ;  /* 0x0002820000047ab9 */ /* 0x000fe40000000a00 */
[----:B------:R-:W-:-:S04]  /*147b0*/  ISETP.NE.U32.AND P0, PT, RZ, UR4, PT ;  /* 0x00000004ff007c0c */ /* 0x000fc8000bf05070 */
[----:B------:R-:W-:-:S13]  /*147c0*/  ISETP.NE.AND.EX P0, PT, RZ, UR5, PT, P0 ;  /* 0x00000005ff007c0c */ /* 0x000fda000bf05300 */
[----:B------:R-:W-:Y:S05]  /*147d0*/  @!P0 BRA `(.L_x_7929) ;  /* 0x0000000000148947 */ /* 0x000fea0003800000 */
[----:B------:R-:W1:Y:S02]  /*147e0*/  LDC.64 R2, c[0x0][0xa08] ;  /* 0x00028200ff027b82 */ /* 0x000e640000000a00 */
[----:B-1----:R-:W-:-:S05]  /*147f0*/  IMAD.WIDE R2, R19, 0x4, R2 ;  /* 0x0000000413027825 */ /* 0x002fca00078e0202 */
[----:B------:R-:W2:Y:S04]  /*14800*/  LDG.E R7, desc[UR36][R2.64] ;  /* 0x0000002402077981 */ /* 0x000ea8000c1e1900 */
[----:B0-----:R-:W2:Y:S02]  /*14810*/  LDG.E R0, desc[UR36][R2.64+0x4] ;  /* 0x0000042402007981 */ /* 0x001ea4000c1e1900 */
[----:B--2---:R-:W-:-:S07]  /*14820*/  IMAD.IADD R7, R0, 0x1, -R7 ;  /* 0x0000000100077824 */ /* 0x004fce00078e0a07 */
.L_x_7929:
[----:B0-----:R-:W0:Y:S01]  /*14830*/  LDC R0, c[0x0][0x448] ;  /* 0x00011200ff007b82 */ /* 0x001e220000000800 */
[----:B------:R-:W-:Y:S01]  /*14840*/  IMAD.SHL.U32 R27, R17, 0x80, RZ ;  /* 0x00000080111b7824 */ /* 0x000fe200078e00ff */
[----:B------:R-:W-:Y:S01]  /*14850*/  LOP3.LUT R23, R23, 0xffffffef, RZ, 0xc0, !PT ;  /* 0xffffffef17177812 */ /* 0x000fe200078ec0ff */
[----:B-----5:R-:W-:-:S05]  /*14860*/  IMAD.IADD R34, R7, 0x1, -R36 ;  /* 0x0000000107227824 */ /* 0x020fca00078e0a24 */
[----:B-1----:R-:W1:Y:S01]  /*14870*/  LDC.64 R2, c[0x0][0x9e0] ;  /* 0x00027800ff027b82 */ /* 0x002e620000000a00 */
[----:B0-----:R-:W-:Y:S01]  /*14880*/  ISETP.NE.AND P2, PT, R0, 0x1, PT ;  /* 0x000000010000780c */ /* 0x001fe20003f45270 */
[----:B------:R-:W-:Y:S01]  /*14890*/  VIADD R0, R27, 0x7f ;  /* 0x0000007f1b007836 */ /* 0x000fe20000000000 */
[----:B-1----:R-:W-:-:S11]  /*148a0*/  ISETP.GE.AND P1, PT, R3, 0x1, PT ;  /* 0x000000010300780c */ /* 0x002fd60003f26270 */
        /* <DEDUP_REMOVED lines=20> */
.L_x_7932:
[----:B------:R-:W-:-:S13]  /*149f0*/  ISETP.NE.AND P0, PT, R3, 0x1, PT ;  /* 0x000000010300780c */ /* 0x000fda0003f05270 */
[----:B------:R-:W0:Y:S02]  /*14a00*/  @P0 LDC.64 R4, c[0x0][0x9e8] ;  /* 0x00027a00ff040b82 */ /* 0x000e240000000a00 */
[----:B0-----:R-:W-:-:S05]  /*14a10*/  @P0 IMAD.HI.U32 R4, R0, R4, RZ ;  /* 0x0000000400040227 */ /* 0x001fca00078e00ff */
[----:B------:R-:W-:-:S07]  /*14a20*/  @P0 SHF.R.U32.HI R0, RZ, R5, R4 ;  /* 0x00000005ff000219 */ /* 0x000fce0000011604 */
.L_x_7933:
[----:B------:R-:W-:Y:S05]  /*14a30*/  BSYNC B0 ;  /* 0x0000000000007941 */ /* 0x000fea0003800000 */
.L_x_7931:
[----:B------:R-:W-:-:S05]  /*14a40*/  IMAD R5, R0, R3, R3 ;  /* 0x0000000300057224 */ /* 0x000fca00078e0203 */
[----:B------:R-:W-:-:S07]  /*14a50*/  VIMNMX R2, R2, R5, PT ;  /* 0x0000000502027248 */ /* 0x000fce0003fe0100 */
.L_x_7930:
        /* <DEDUP_REMOVED lines=29> */
.L_x_7936:
[----:B------:R-:W-:-:S13]  /*14c30*/  ISETP.NE.AND P0, PT, R3, 0x1, PT ;  /* 0x000000010300780c */ /* 0x000fda0003f05270 */
[----:B------:R-:W0:Y:S02]  /*14c40*/  @P0 LDC.64 R4, c[0x0][0x9e8] ;  /* 0x00027a00ff040b82 */ /* 0x000e240000000a00 */
[----:B0-----:R-:W-:-:S05]  /*14c50*/  @P0 IMAD.HI.U32 R4, R6, R4, RZ ;  /* 0x0000000406040227 */ /* 0x001fca00078e00ff */
[----:B------:R-:W-:-:S07]  /*14c60*/  @P0 SHF.R.U32.HI R6, RZ, R5, R4 ;  /* 0x00000005ff060219 */ /* 0x000fce0000011604 */
.L_x_7937:
[----:B------:R-:W-:Y:S05]  /*14c70*/  BSYNC B0 ;  /* 0x0000000000007941 */ /* 0x000fea0003800000 */
.L_x_7935:
[----:B------:R-:W-:-:S05]  /*14c80*/  IMAD R3, R6, R3, RZ ;  /* 0x0000000306037224 */ /* 0x000fca00078e02ff */
[----:B------:R-:W-:-:S07]  /*14c90*/  VIMNMX R2, R2, R3, !PT ;  /* 0x0000000302027248 */ /* 0x000fce0007fe0100 */
.L_x_7934:
        /* <DEDUP_REMOVED lines=17> */
[----:B0-----:R-:W-:-:S04]  /*14db0*/  IABS R6, R5 ;  /* 0x0000000500067213 */ /* 0x001fc80000000000 */
[----:B------:R-:W0:Y:S08]  /*14dc0*/  I2F.RP R7, R6 ;  /* 0x0000000600077306 */ /* 0x000e300000209400 */
[----:B0-----:R-:W0:Y:S02]  /*14dd0*/  MUFU.RCP R7, R7 ;  /* 0x0000000700077308 */ /* 0x001e240000001000 */
[----:B0-----:R-:W-:-:S06]  /*14de0*/  VIADD R8, R7, 0xffffffe ;  /* 0x0ffffffe07087836 */ /* 0x001fcc0000000000 */
[----:B------:R-:W0:Y:S02]  /*14df0*/  F2I.FTZ.U32.TRUNC.NTZ R3, R8 ;  /* 0x0000000800037305 */ /* 0x000e24000021f000 */
[----:B0-----:R-:W-:-:S04]  /*14e00*/  IMAD.MOV R9, RZ, RZ, -R3 ;  /* 0x000000ffff097224 */ /* 0x001fc800078e0a03 */
[----:B------:R-:W-:-:S04]  /*14e10*/  IMAD R9, R9, R6, RZ ;  /* 0x0000000609097224 */ /* 0x000fc800078e02ff */
[----:B------:R-:W-:Y:S01]  /*14e20*/  IMAD.HI.U32 R3, R3, R9, R2 ;  /* 0x0000000903037227 */ /* 0x000fe200078e0002 */
[----:B------:R-:W-:Y:S02]  /*14e30*/  IADD3 R2, R5, -0x1, R0 ;  /* 0xffffffff05027810 */ /* 0x000fe40007ffe000 */
[----:B------:R-:W-:-:S03]  /*14e40*/  IABS R9, R5 ;  /* 0x0000000500097213 */ /* 0x000fc60000000000 */
[----:B------:R-:W-:Y:S02]  /*14e50*/  IMAD.IADD R2, R2, 0x1, -R35 ;  /* 0x0000000102027824 */ /* 0x000fe400078e0a23 */
[----:B------:R-:W-:-:S03]  /*14e60*/  IMAD.MOV R7, RZ, RZ, -R9 ;  /* 0x000000ffff077224 */ /* 0x000fc600078e0a09 */
        /* <DEDUP_REMOVED lines=14> */
.L_x_7939:
[----:B------:R-:W-:Y:S05]  /*14f50*/  BSYNC B0 ;  /* 0x0000000000007941 */ /* 0x000fea0003800000 */
.L_x_7938:
[-C--:B------:R-:W-:Y:S01]  /*14f60*/  IMAD R35, R4, R2.reuse, R35 ;  /* 0x0000000204237224 */ /* 0x080fe200078e0223 */
        /* <DEDUP_REMOVED lines=22> */
.L_x_7941:
        /* <DEDUP_REMOVED lines=20> */
.L_x_7944:
[----:B------:R-:W-:Y:S05]  /*15210*/  BSYNC B6 ;  /* 0x0000000000067941 */ /* 0x000fea0003800000 */
.L_x_7943:
        /* <DEDUP_REMOVED lines=20> */
.L_x_7947:
        /* <DEDUP_REMOVED lines=15> */
.L_x_7946:
[----:B------:R-:W-:Y:S05]  /*15450*/  BSYNC B6 ;  /* 0x0000000000067941 */ /* 0x000fea0003800000 */
.L_x_7945:
[----:B------:R-:W-:Y:S01]  /*15460*/  ULDC.64 UR4, c[0x0][0x9f8] ;  /* 0x00027e0000047ab9 */ /* 0x000fe20000000a00 */
[----:B------:R-:W-:Y:S01]  /*15470*/  IMAD.MOV.U32 R32, RZ, RZ, R19 ;  /* 0x000000ffff207224 */ /* 0x000fe200078e0013 */
[----:B------:R-:W-:Y:S01]  /*15480*/  ISETP.NE.U32.AND P0, PT, RZ, UR4, PT ;  /* 0x00000004ff007c0c */ /* 0x000fe2000bf05070 */
[----:B------:R-:W0:Y:S01]  /*15490*/  S2R R20, SR_TID.X ;  /* 0x0000000000147919 */ /* 0x000e220000002100 */
[----:B------:R-:W1:Y:S01]  /*154a0*/  LDC R6, c[0x0][0x430] ;  /* 0x00010c00ff067b82 */ /* 0x000e620000000800 */
[----:B------:R-:W2:Y:S01]  /*154b0*/  S2R R17, SR_TID.X ;  /* 0x0000000000117919 */ /* 0x000ea20000002100 */
[----:B------:R-:W-:Y:S01]  /*154c0*/  ISETP.NE.AND.EX P0, PT, RZ, UR5, PT, P0 ;  /* 0x00000005ff007c0c */ /* 0x000fe2000bf05300 */
[----:B------:R-:W-:Y:S01]  /*154d0*/  VIADD R26, R24, 0xffffffff ;  /* 0xffffffff181a7836 */ /* 0x000fe20000000000 */
[----:B------:R-:W-:Y:S01]  /*154e0*/  LOP3.LUT R23, R23, 0xfffffff7, RZ, 0xc0, !PT ;  /* 0xfffffff717177812 */ /* 0x000fe200078ec0ff */
[----:B------:R-:W-:-:S10]  /*154f0*/  ULDC UR4, c[0x0][0x2f4] ;  /* 0x0000bd0000047ab9 */ /* 0x000fd40000000800 */
[----:B------:R-:W3:Y:S02]  /*15500*/  @P0 LDC.64 R2, c[0x0][0x9f8] ;  /* 0x00027e00ff020b82 */ /* 0x000ee40000000a00 */
[----:B---3--:R-:W-:-:S05]  /*15510*/  @P0 IMAD.WIDE R2, R19, 0x4, R2 ;  /* 0x0000000413020825 */ /* 0x008fca00078e0202 */
[----:B------:R3:W4:Y:S01]  /*15520*/  @P0 LDG.E R32, desc[UR36][R2.64] ;  /* 0x0000002402200981 */ /* 0x000722000c1e1900 */
[----:B-1----:R-:W-:Y:S01]  /*15530*/  ISETP.NE.AND P1, PT, R6, 0x1, PT ;  /* 0x000000010600780c */ /* 0x002fe20003f25270 */
[----:B0-----:R-:W-:Y:S01]  /*15540*/  IMAD.SHL.U32 R20, R20, 0x10, RZ ;  /* 0x0000001014147824 */ /* 0x001fe200078e00ff */
[----:B--2---:R-:W-:Y:S01]  /*15550*/  LOP3.LUT R17, R17, 0x7f, RZ, 0xc0, !PT ;  /* 0x0000007f11117812 */ /* 0x004fe200078ec0ff */
[----:B------:R-:W-:-:S03]  /*15560*/  IMAD.SHL.U32 R8, R26, 0x80, RZ ;  /* 0x000000801a087824 */ /* 0x000fc600078e00ff */
[----:B------:R-:W-:Y:S02]  /*15570*/  SHF.R.U32.HI R17, RZ, 0x3, R17 ;  /* 0x00000003ff117819 */ /* 0x000fe40000011611 */
[----:B------:R-:W-:-:S04]  /*15580*/  LOP3.LUT R20, R20, 0x70, RZ, 0xc0, !PT ;  /* 0x0000007014147812 */ /* 0x000fc800078ec0ff */
[----:B------:R-:W-:Y:S01]  /*15590*/  LOP3.LUT R5, R8, R17, R20, 0xfe, !PT ;  /* 0x0000001108057212 */ /* 0x000fe200078efe14 */
[----:B------:R-:W0:Y:S01]  /*155a0*/  @P1 LDC R4, c[0x0][0x434] ;  /* 0x00010d00ff041b82 */ /* 0x000e220000000800 */
[----:B------:R-:W-:Y:S02]  /*155b0*/  @P1 LOP3.LUT R23, R23, 0x8, RZ, 0xfc, !PT ;  /* 0x0000000817171812 */ /* 0x000fe400078efcff */
[C---:B------:R-:W-:Y:S01]  /*155c0*/  ISETP.GE.AND P0, PT, R5.reuse, R34, PT ;  /* 0x000000220500720c */ /* 0x040fe20003f06270 */
[----:B------:R-:W-:-:S04]  /*155d0*/  IMAD.IADD R5, R5, 0x1, R36 ;  /* 0x0000000105057824 */ /* 0x000fc800078e0224 */
[----:B------:R-:W1:Y:S08]  /*155e0*/  @P1 LDC R0, c[0x0][0x438] ;  /* 0x00010e00ff001b82 */ /* 0x000e700000000800 */
[----:B---3--:R-:W2:Y:S01]  /*155f0*/  @!P0 LDC.64 R2, c[0x0][0x428] ;  /* 0x00010a00ff028b82 */ /* 0x008ea20000000a00 */
[----:B0-----:R-:W-:-:S04]  /*15600*/  @P1 IMAD.HI.U32 R7, R5, R4, RZ ;  /* 0x0000000405071227 */ /* 0x001fc800078e00ff */
[----:B------:R-:W-:Y:S01]  /*15610*/  IMAD.MOV.U32 R4, RZ, RZ, R5 ;  /* 0x000000ffff047224 */ /* 0x000fe200078e0005 */
[----:B-1----:R-:W-:-:S05]  /*15620*/  @P1 SHF.R.U32.HI R4, RZ, R0, R7 ;  /* 0x00000000ff041219 */ /* 0x002fca0000011607 */
[----:B------:R-:W-:-:S04]  /*15630*/  IMAD.MOV R0, RZ, RZ, -R4 ;  /* 0x000000ffff007224 */ /* 0x000fc800078e0a04 */
[----:B------:R-:W-:Y:S01]  /*15640*/  IMAD R0, R6, R0, R5 ;  /* 0x0000000006007224 */ /* 0x000fe200078e0205 */
[----:B------:R-:W-:Y:S02]  /*15650*/  @!P0 SHF.R.S32.HI R5, RZ, 0x1f, R4 ;  /* 0x0000001fff058819 */ /* 0x000fe40000011404 */
[----:B------:R-:W-:Y:S01]  /*15660*/  LOP3.LUT R23, R23, 0xfffffffb, RZ, 0xc0, !PT ;  /* 0xfffffffb17177812 */ /* 0x000fe200078ec0ff */
[----:B------:R-:W-:Y:S01]  /*15670*/  UMOV UR5, 0xffffffff ;  /* 0xffffffff00057882 */ /* 0x000fe20000000000 */
[----:B----4-:R-:W-:Y:S01]  /*15680*/  SHF.R.S32.HI R37, RZ, 0x1f, R32 ;  /* 0x0000001fff257819 */ /* 0x010fe20000011420 */
[----:B--2---:R-:W-:-:S04]  /*15690*/  @!P0 IMAD.WIDE.U32 R4, R32, R2, R4 ;  /* 0x0000000220048225 */ /* 0x004fc800078e0004 */
[----:B------:R-:W-:-:S04]  /*156a0*/  @!P0 IMAD R6, R37, R2, RZ ;  /* 0x0000000225068224 */ /* 0x000fc800078e02ff */
[----:B------:R-:W-:Y:S02]  /*156b0*/  @!P0 IMAD R6, R32, R3, R6 ;  /* 0x0000000320068224 */ /* 0x000fe400078e0206 */
[----:B------:R-:W0:Y:S02]  /*156c0*/  @!P0 LDC.64 R2, c[0x0][0x418] ;  /* 0x00010600ff028b82 */ /* 0x000e240000000a00 */
[----:B------:R-:W-:Y:S01]  /*156d0*/  @!P0 IMAD.IADD R5, R5, 0x1, R6 ;  /* 0x0000000105058824 */ /* 0x000fe200078e0206 */
[----:B0-----:R-:W-:-:S04]  /*156e0*/  @!P0 LEA R2, P1, R4, R2, 0x2 ;  /* 0x0000000204028211 */ /* 0x001fc800078210ff */
[----:B------:R-:W-:Y:S01]  /*156f0*/  @!P0 LEA.HI.X R3, R4, R3, R5, 0x2, P1 ;  /* 0x0000000304038211 */ /* 0x000fe200008f1405 */
[----:B------:R-:W-:Y:S02]  /*15700*/  IMAD.U32 R5, RZ, RZ, UR38 ;  /* 0x00000026ff057e24 */ /* 0x000fe4000f8e00ff */
[----:B------:R-:W-:-:S03]  /*15710*/  IMAD.MOV.U32 R4, RZ, RZ, RZ ;  /* 0x000000ffff047224 */ /* 0x000fc600078e00ff */
[----:B------:R-:W-:-:S03]  /*15720*/  ISETP.NE.AND P2, PT, R5, 0x3, PT ;  /* 0x000000030500780c */ /* 0x000fc60003f45270 */
[----:B------:R0:W5:Y:S01]  /*15730*/  @!P0 LDG.E R4, desc[UR36][R2.64] ;  /* 0x0000002402048981 */ /* 0x000162000c1e1900 */
[----:B------:R-:W-:-:S09]  /*15740*/  ISETP.GE.AND P0, PT, R30, UR4, PT ;  /* 0x000000041e007c0c */ /* 0x000fd2000bf06270 */
[----:B------:R-:W-:-:S04]  /*15750*/  @P2 LOP3.LUT R23, R23, 0x4, RZ, 0xfc, !PT ;  /* 0x0000000417172812 */ /* 0x000fc800078efcff */
[----:B------:R-:W-:-:S04]  /*15760*/  LOP3.LUT R23, R23, 0xfffffffd, RZ, 0xc0, !PT ;  /* 0xfffffffd17177812 */ /* 0x000fc800078ec0ff */
[----:B------:R-:W-:Y:S02]  /*15770*/  @P0 LOP3.LUT R23, R23, 0x2, RZ, 0xfc, !PT ;  /* 0x0000000217170812 */ /* 0x000fe400078efcff */
[----:B------:R-:W-:Y:S02]  /*15780*/  ISETP.GE.AND P0, PT, R29, UR4, PT ;  /* 0x000000041d007c0c */ /* 0x000fe4000bf06270 */
[----:B------:R-:W-:-:S11]  /*15790*/  LOP3.LUT R23, R23, 0xfffffffe, RZ, 0xc0, !PT ;  /* 0xfffffffe17177812 */ /* 0x000fd600078ec0ff */
[----:B------:R-:W-:Y:S01]  /*157a0*/  @P0 LOP3.LUT R23, R23, 0x1, RZ, 0xfc, !PT ;  /* 0x0000000117170812 */ /* 0x000fe200078efcff */
[----:B0-----:R-:W-:Y:S06]  /*157b0*/  BRA.DIV UR5, `(.L_x_7948) ;  /* 0x0000004605687947 */ /* 0x001fec000b800000 */
.L_x_8016:
[----:B------:R-:W-:Y:S01]  /*157c0*/  LOP3.LUT R24, R18, 0xffff, RZ, 0xc0, !PT ;  /* 0x0000ffff12187812 */ /* 0x000fe200078ec0ff */
[----:B------:R-:W-:Y:S06]  /*157d0*/  @!P2 BRA `(.L_x_7949) ;  /* 0x000000000004a947 */ /* 0x000fec0003800000 */
[----:B------:R-:W-:Y:S01]  /*157e0*/  BPT.TRAP 0x1 ;  /* 0x000000040000795c */ /* 0x000fe20000300000 */
.L_x_7949:
[----:B------:R-:W-:Y:S01]  /*157f0*/  SHF.R.S32.HI R6, RZ, 0x1f, R0 ;  /* 0x0000001fff067819 */ /* 0x000fe20000011400 */
[----:B------:R-:W-:Y:S01]  /*15800*/  ULDC.64 UR4, c[0x0][0x328] ;  /* 0x0000ca0000047ab9 */ /* 0x000fe20000000a00 */
[----:B------:R-:W-:Y:S01]  /*15810*/  ULDC.64 UR6, c[0x0][0x318] ;  /* 0x0000c60000067ab9 */ /* 0x000fe20000000a00 */
[----:B------:R-:W-:Y:S01]  /*15820*/  IMAD.WIDE.U32 R2, R0, UR4, RZ ;  /* 0x0000000400027c25 */ /* 0x000fe2000f8e00ff */
[----:B------:R-:W-:Y:S03]  /*15830*/  BSSY B0, `(.L_x_7950) ;  /* 0x0000013000007945 */ /* 0x000fe60003800000 */
[----:B------:R-:W-:-:S04]  /*15840*/  IMAD R5, R6, UR4, RZ ;  /* 0x0000000406057c24 */ /* 0x000fc8000f8e02ff */
[----:B------:R-:W-:Y:S01]  /*15850*/  IMAD R5, R0, UR5, R5 ;  /* 0x0000000500057c24 */ /* 0x000fe2000f8e0205 */
        /* <DEDUP_REMOVED lines=16> */
.L_x_8017:
[----:B------:R-:W-:Y:S05]  /*15960*/  BSYNC B0 ;  /* 0x0000000000007941 */ /* 0x000fea0003800000 */
.L_x_7950:
        /* <DEDUP_REMOVED lines=19> */
[C---:B------:R-:W-:Y:S02]  /*15aa0*/  LEA R4, P0, R2.reuse, UR6, 0x1 ;  /* 0x0000000602047c11 */ /* 0x040fe4000f8008ff */
[----:B-1----:R-:W-:Y:S02]  /*15ab0*/  LOP3.LUT R9, R9, 0x7f, RZ, 0xc0, !PT ;  /* 0x0000007f09097812 */ /* 0x002fe400078ec0ff */
[----:B------:R-:W-:Y:S02]  /*15ac0*/  LEA.HI.X R0, R2, UR7, R0, 0x1, P0 ;  /* 0x0000000702007c11 */ /* 0x000fe400080f0c00 */
[----:B------:R-:W-:-:S04]  /*15ad0*/  SHF.R.U32.HI R9, RZ, 0x3, R9 ;  /* 0x00000003ff097819 */ /* 0x000fc80000011609 */
        /* <DEDUP_REMOVED lines=80> */
[----:B------:R0:W-:Y:S04]  /*15fe0*/  @P1 LDGSTS.E.BYPASS.LTC128B.128 [R8+0x1f400], desc[UR36][R2.64+0x80], !P2 ;  /* 0x1f40008002081fae */ /* 0x0001e8000d101d64 */
[----:B0-2---:R0:W1:Y:S02]  /*15ff0*/  SHFL.IDX PT, R2, R4, 0x7, 0x181f ;  /* 0x00f81f0004027f89 */ /* 0x00506400000e0000 */
.L_x_8035:
        /* <DEDUP_REMOVED lines=11> */
.L_x_7953:
        /* <DEDUP_REMOVED lines=10> */
.L_x_7954:
[----:B-1----:R1:W5:Y:S01]  /*16150*/  LDL.LU R2, [R1+0x4] ;  /* 0x0000040001027983 */ /* 0x0023620000300800 */
[----:B------:R1:W-:Y:S02]  /*16160*/  SYNCS.ARRIVE.TRANS64.A1T0 RZ, [R7+URZ+0x28830], RZ ;  /* 0x028830ff07ff79a7 */ /* 0x0003e4000810003f */
[----:B------:R-:W-:Y:S05]  /*16170*/  WARPSYNC.ALL ;  /* 0x0000000000007948 */ /* 0x000fea0003800000 */
[----:B------:R-:W-:Y:S01]  /*16180*/  ULDC.64 UR4, c[0x0][0x298] ;  /* 0x0000a60000047ab9 */ /* 0x000fe20000000a00 */
[----:B------:R-:W-:Y:S01]  /*16190*/  BSSY B6, `(.L_x_7955) ;  /* 0x000001c000067945 */ /* 0x000fe20003800000 */
[----:B------:R-:W-:Y:S01]  /*161a0*/  BAR.SYNC.DEFER_BLOCKING 0x8, 0x180 ;  /* 0x0206000000007b1d */ /* 0x000fe20000010000 */
[----:B-----5:R-:W-:Y:S01]  /*161b0*/  SHF.R.S32.HI R0, RZ, 0x1f, R2 ;  /* 0x0000001fff007819 */ /* 0x020fe20000011402 */
[----:B0-----:R-:W-:-:S04]  /*161c0*/  IMAD.WIDE.U32 R4, R2, UR4, RZ ;  /* 0x0000000402047c25 */ /* 0x001fc8000f8e00ff */
[----:B------:R-:W-:Y:S01]  /*161d0*/  IMAD R0, R0, UR4, RZ ;  /* 0x0000000400007c24 */ /* 0x000fe2000f8e02ff */
[----:B------:R0:W-:Y:S03]  /*161e0*/  STL.64 [R1+0x8], R4 ;  /* 0x0000080401007387 */ /* 0x0001e60000100a00 */
[----:B------:R-:W-:Y:S02]  /*161f0*/  IMAD R0, R2, UR5, R0 ;  /* 0x0000000502007c24 */ /* 0x000fe4000f8e0200 */
[----:B------:R-:W-:Y:S02]  /*16200*/  VIADD R2, R22, 0x10400 ;  /* 0x0001040016027836 */ /* 0x000fe40000000000 */
[----:B------:R-:W-:-:S03]  /*16210*/  IMAD.IADD R0, R5, 0x1, R0 ;  /* 0x0000000105007824 */ /* 0x000fc600078e0200 */
[----:B------:R-:W-:Y:S02]  /*16220*/  LOP3.LUT P0, RZ, R2, 0x3ff, RZ, 0xc0, !PT ;  /* 0x000003ff02ff7812 */ /* 0x000fe4000780c0ff */
[----:B------:R0:W-:Y:S11]  /*16230*/  STL [R1+0x4], R0 ;  /* 0x0000040001007387 */ /* 0x0001f60000100800 */
[----:B0-----:R-:W-:Y:S05]  /*16240*/  @!P0 BRA `(.L_x_7956) ;  /* 0x0000000000408947 */ /* 0x001fea0003800000 */
        /* <DEDUP_REMOVED lines=8> */
[----:B-1----:R-:W-:-:S02]  /*162d0*/  IMAD.U32 R7, RZ, RZ, UR7 ;  /* 0x00000007ff077e24 */ /* 0x002fc4000f8e00ff */
[----:B------:R-:W-:Y:S02]  /*162e0*/  IMAD.U32 R10, RZ, RZ, UR8 ;  /* 0x00000008ff0a7e24 */ /* 0x000fe4000f8e00ff */
[----:B------:R-:W-:Y:S02]  /*162f0*/  IMAD.U32 R11, RZ, RZ, UR9 ;  /* 0x00000009ff0b7e24 */ /* 0x000fe4000f8e00ff */
[----:B------:R-:W-:Y:S02]  /*16300*/  IMAD.MOV.U32 R8, RZ, RZ, 0x70 ;  /* 0x00000070ff087424 */ /* 0x000fe400078e00ff */
[----:B------:R-:W-:Y:S02]  /*16310*/  IMAD.MOV.U32 R12, RZ, RZ, 0x1 ;  /* 0x00000001ff0c7424 */ /* 0x000fe400078e00ff */
[----:B------:R-:W-:-:S07]  /*16320*/  IMAD.MOV.U32 R13, RZ, RZ, RZ ;  /* 0x000000ffff0d7224 */ /* 0x000fce00078e00ff */
[----:B------:R-:W-:-:S07]  /*16330*/  LEPC R20, `(.L_x_7956) ;  /* 0x000000001014794e */ /* 0x000fce0000000000 */
[----:B0-----:R-:W-:Y:S05]  /*16340*/  CALL.ABS.NOINC R2 ;  /* 0x0000000002007343 */ /* 0x001fea0003c00000 */
.L_x_7956:
[----:B------:R-:W-:Y:S05]  /*16350*/  BSYNC B6 ;  /* 0x0000000000067941 */ /* 0x000fea0003800000 */
.L_x_7955:
[----:B------:R-:W2:Y:S01]  /*16360*/  LDL.LU R2, [R1+0x4] ;  /* 0x0000040001027983 */ /* 0x000ea20000300800 */
[----:B------:R-:W-:Y:S01]  /*16370*/  LOP3.LUT P6, RZ, R23, 0x20, RZ, 0xc0, !PT ;  /* 0x0000002017ff7812 */ /* 0x000fe200078cc0ff */
[----:B------:R-:W-:Y:S01]  /*16380*/  ULDC.64 UR6, c[0x0][0x2e0] ;  /* 0x0000b80000067ab9 */ /* 0x000fe20000000a00 */
[----:B------:R-:W-:Y:S01]  /*16390*/  SHF.R.S32.HI R0, RZ, 0x1f, R19 ;  /* 0x0000001fff007819 */ /* 0x000fe20000011413 */
[----:B------:R-:W3:Y:S01]  /*163a0*/  LDL.LU.64 R20, [R1+0x8] ;  /* 0x0000080001147983 */ /* 0x000ee20000300a00 */
[----:B------:R-:W-:Y:S02]  /*163b0*/  ULDC.64 UR4, c[0x0][0x2d8] ;  /* 0x0000b60000047ab9 */ /* 0x000fe40000000a00 */
[----:B------:R-:W-:Y:S01]  /*163c0*/  SEL R0, R0, RZ, !P6 ;  /* 0x000000ff00007207 */ /* 0x000fe20007000000 */
[----:B------:R0:W5:Y:S04]  /*163d0*/  LDL R8, [R1] ;  /* 0x0000000001087983 */ /* 0x0001680000100800 */
[----:B------:R-:W-:Y:S01]  /*163e0*/  IMAD R4, R0, UR6, RZ ;  /* 0x0000000600047c24 */ /* 0x000fe2000f8e02ff */
[----:B------:R-:W-:-:S05]  /*163f0*/  SEL R0, R19, RZ, !P6 ;  /* 0x000000ff13007207 */ /* 0x000fca0007000000 */
[----:B------:R-:W-:Y:S02]  /*16400*/  IMAD R4, R0, UR7, R4 ;  /* 0x0000000700047c24 */ /* 0x000fe4000f8e0204 */
[----:B--2---:R-:W-:Y:S01]  /*16410*/  IMAD.MOV.U32 R3, RZ, RZ, R2 ;  /* 0x000000ffff037224 */ /* 0x004fe200078e0002 */
[----:B---3--:R-:W2:Y:S01]  /*16420*/  LDC R21, c[0x0][0x448] ;  /* 0x00011200ff157b82 */ /* 0x008ea20000000800 */
[----:B------:R-:W-:Y:S02]  /*16430*/  IMAD.MOV.U32 R2, RZ, RZ, R20 ;  /* 0x000000ffff027224 */ /* 0x000fe400078e0014 */
[----:B------:R-:W3:Y:S02]  /*16440*/  S2R R20, SR_TID.X ;  /* 0x0000000000147919 */ /* 0x000ee40000002100 */
[----:B------:R-:W-:-:S04]  /*16450*/  IMAD.WIDE.U32 R2, R24, UR4, R2 ;  /* 0x0000000418027c25 */ /* 0x000fc8000f8e0002 */
[----:B------:R-:W-:Y:S01]  /*16460*/  IMAD R3, R24, UR5, R3 ;  /* 0x0000000518037c24 */ /* 0x000fe2000f8e0203 */
[----:B------:R-:W-:Y:S01]  /*16470*/  ULDC.64 UR4, c[0x0][0x2d0] ;  /* 0x0000b40000047ab9 */ /* 0x000fe20000000a00 */
[----:B------:R-:W-:-:S04]  /*16480*/  IMAD.WIDE.U32 R2, R0, UR6, R2 ;  /* 0x0000000600027c25 */ /* 0x000fc8000f8e0002 */
[----:B------:R-:W-:Y:S01]  /*16490*/  IMAD.IADD R3, R3, 0x1, R4 ;  /* 0x0000000103037824 */ /* 0x000fe200078e0204 */
[----:B--2---:R-:W-:Y:S02]  /*164a0*/  ISETP.NE.AND P6, PT, R21, 0x1, PT ;  /* 0x000000011500780c */ /* 0x004fe40003fc5270 */
[----:B------:R-:W2:Y:S01]  /*164b0*/  S2R R21, SR_TID.X ;  /* 0x0000000000157919 */ /* 0x000ea20000002100 */
[----:B---3--:R-:W-:-:S10]  /*164c0*/  LOP3.LUT R20, R20, 0x7f, RZ, 0xc0, !PT ;  /* 0x0000007f14147812 */ /* 0x008fd400078ec0ff */
[----:B------:R-:W3:Y:S01]  /*164d0*/  @P6 LDC R5, c[0x0][0x44c] ;  /* 0x00011300ff056b82 */ /* 0x000ee20000000800 */
[----:B------:R-:W-:-:S07]  /*164e0*/  SHF.R.U32.HI R20, RZ, 0x3, R20 ;  /* 0x00000003ff147819 */ /* 0x000fce0000011614 */
[----:B------:R-:W4:Y:S01]  /*164f0*/  @P6 LDC R0, c[0x0][0x450] ;  /* 0x00011400ff006b82 */ /* 0x000f220000000800 */
[----:B--2---:R-:W-:-:S05]  /*16500*/  IMAD.SHL.U32 R21, R21, 0x10, RZ ;  /* 0x0000001015157824 */ /* 0x004fca00078e00ff */
[----:B------:R-:W-:-:S04]  /*16510*/  LOP3.LUT R21, R21, 0x70, RZ, 0xc0, !PT ;  /* 0x0000007015157812 */ /* 0x000fc800078ec0ff */
[----:B------:R-:W-:-:S05]  /*16520*/  LOP3.LUT R20, R20, R21, RZ, 0xfc, !PT ;  /* 0x0000001514147212 */ /* 0x000fca00078efcff */
[----:B------:R-:W-:-:S04]  /*16530*/  IMAD.IADD R4, R20, 0x1, R27 ;  /* 0x0000000114047824 */ /* 0x000fc800078e021b */
[----:B---3--:R-:W-:-:S04]  /*16540*/  @P6 IMAD.HI.U32 R5, R4, R5, RZ ;  /* 0x0000000504056227 */ /* 0x008fc800078e00ff */
[----:B------:R-:W-:Y:S01]  /*16550*/  IMAD.MOV.U32 R6, RZ, RZ, R4 ;  /* 0x000000ffff067224 */ /* 0x000fe200078e0004 */
[----:B----4-:R-:W-:Y:S02]  /*16560*/  @P6 SHF.R.U32.HI R6, RZ, R0, R5 ;  /* 0x00000000ff066219 */ /* 0x010fe40000011605 */
[----:B------:R-:W2:Y:S03]  /*16570*/  LDC R5, c[0x0][0x448] ;  /* 0x00011200ff057b82 */ /* 0x000ea60000000800 */
[----:B------:R-:W-:Y:S01]  /*16580*/  IMAD.MOV R0, RZ, RZ, -R6 ;  /* 0x000000ffff007224 */ /* 0x000fe200078e0a06 */
[----:B------:R-:W3:Y:S01]  /*16590*/  S2R R20, SR_TID.X ;  /* 0x0000000000147919 */ /* 0x000ee20000002100 */
[----:B------:R-:W-:-:S04]  /*165a0*/  IMAD.WIDE.U32 R2, R6, UR4, R2 ;  /* 0x0000000406027c25 */ /* 0x000fc8000f8e0002 */
[----:B--2---:R-:W-:Y:S01]  /*165b0*/  IMAD R0, R5, R0, R4 ;  /* 0x0000000005007224 */ /* 0x004fe200078e0204 */
[----:B------:R-:W-:-:S05]  /*165c0*/  SHF.R.S32.HI R4, RZ, 0x1f, R6 ;  /* 0x0000001fff047819 */ /* 0x000fca0000011406 */
[----:B-1----:R-:W-:-:S04]  /*165d0*/  IMAD R7, R4, UR4, RZ ;  /* 0x0000000404077c24 */ /* 0x002fc8000f8e02ff */
        /* <DEDUP_REMOVED lines=12> */
[----:B------:R-:W-:Y:S02]  /*166a0*/  LEA.HI.X R4, R2, UR5, R3, 0x1, P0 ;  /* 0x0000000502047c11 */ /* 0x000fe400080f0c03 */
[----:B------:R-:W-:Y:S01]  /*166b0*/  ISETP.GE.AND P0, PT, R30, UR4, PT ;  /* 0x000000041e007c0c */ /* 0x000fe2000bf06270 */
[----:B------:R-:W-:Y:S01]  /*166c0*/  UMOV UR4, 0xffffffff ;  /* 0xffffffff00047882 */ /* 0x000fe20000000000 */
[----:B---3--:R-:W-:-:S04]  /*166d0*/  LOP3.LUT R20, R20, 0x7f, RZ, 0xc0, !PT ;  /* 0x0000007f14147812 */ /* 0x008fc800078ec0ff */
[----:B------:R-:W-:Y:S01]  /*166e0*/  SHF.R.U32.HI R9, RZ, 0x3, R20 ;  /* 0x00000003ff097819 */ /* 0x000fe20000011614 */
[----:B0-----:R-:W-:Y:S06]  /*166f0*/  BRA.DIV UR4, `(.L_x_7957) ;  /* 0x0000004204ac7947 */ /* 0x001fec000b800000 */
        /* <DEDUP_REMOVED lines=71> */
[----:B0-----:R1:W-:Y:S02]  /*16b70*/  @!P2 LDGSTS.E.BYPASS.LTC128B.128 [R8+0x17400], desc[UR36][R2.64+0x80], !P1 ;  /* 0x174000800208afae */ /* 0x0013e4000c901d64 */
.L_x_8052:
        /* <DEDUP_REMOVED lines=11> */
.L_x_7959:
[----:B------:R-:W-:Y:S05]  /*16c30*/  BSYNC B0 ;  /* 0x0000000000007941 */ /* 0x000fea0003800000 */
.L_x_7958:
[----:B------:R-:W-:Y:S01]  /*16c40*/  NOP ;  /* 0x0000000000007918 */ /* 0x000fe20000000000 */
[----:B------:R-:W-:-:S13]  /*16c50*/  PLOP3.LUT P0, PT, PT, PT, PT, 0x80, 0x0 ;  /* 0x000000000000781c */ /* 0x000fda0003f0f070 */
.L_x_7960:
        /* <DEDUP_REMOVED lines=21> */
.L_x_8053:
[----:B------:R-:W-:Y:S05]  /*16db0*/  BSYNC B0 ;  /* 0x0000000000007941 */ /* 0x000fea0003800000 */
.L_x_7961:
[----:B------:R-:W-:Y:S04]  /*16dc0*/  BSSY B0, `(.L_x_7963) ;  /* 0x0000106000007945 */ /* 0x000fe80003800000 */
[----:B------:R-:W-:Y:S05]  /*16dd0*/  @!P0 BRA `(.L_x_7964) ;  /* 0x0000001000108947 */ /* 0x000fea0003800000 */
[----:B------:R-:W-:Y:S01]  /*16de0*/  ULDC UR4, c[0x0][0x2f4] ;  /* 0x0000bd0000047ab9 */ /* 0x000fe20000000800 */
[----:B------:R-:W-:Y:S01]  /*16df0*/  IMAD.MOV.U32 R10, RZ, RZ, R25 ;  /* 0x000000ffff0a7224 */ /* 0x000fe200078e0019 */
[----:B------:R-:W-:Y:S01]  /*16e00*/  ISETP.GE.AND P2, PT, R30, UR4, PT ;  /* 0x000000041e007c0c */ /* 0x000fe2000bf46270 */
[----:B------:R-:W-:Y:S01]  /*16e10*/  IMAD.MOV.U32 R20, RZ, RZ, R28 ;  /* 0x000000ffff147224 */ /* 0x000fe200078e001c */
[----:B------:R-:W-:Y:S01]  /*16e20*/  ISETP.GE.AND P1, PT, R29, UR4, PT ;  /* 0x000000041d007c0c */ /* 0x000fe2000bf26270 */
[----:B------:R-:W-:-:S12]  /*16e30*/  IMAD.MOV.U32 R31, RZ, RZ, R26 ;  /* 0x000000ffff1f7224 */ /* 0x000fd800078e001a */
.L_x_7977:
[----:B------:R-:W1:Y:S01]  /*16e40*/  LDC R0, c[0x0][0x430] ;  /* 0x00010c00ff007b82 */ /* 0x000e620000000800 */
[----:B------:R-:W3:Y:S01]  /*16e50*/  S2R R4, SR_TID.X ;  /* 0x0000000000047919 */ /* 0x000ee20000002100 */
[----:B------:R-:W-:Y:S05]  /*16e60*/  YIELD ;  /* 0x0000000000007946 */ /* 0x000fea0003800000 */
[----:B------:R-:W-:Y:S01]  /*16e70*/  ULDC.64 UR4, c[0x0][0x428] ;  /* 0x00010a0000047ab9 */ /* 0x000fe20000000a00 */
[----:B------:R-:W-:Y:S01]  /*16e80*/  LOP3.LUT P3, RZ, R23, 0x4, RZ, 0xc0, !PT ;  /* 0x0000000417ff7812 */ /* 0x000fe2000786c0ff */
[----:B------:R-:W-:Y:S01]  /*16e90*/  VIADD R25, R10, 0x1 ;  /* 0x000000010a197836 */ /* 0x000fe20000000000 */
[----:B-1----:R-:W-:-:S02]  /*16ea0*/  ISETP.NE.AND P0, PT, R0, 0x1, PT ;  /* 0x000000010000780c */ /* 0x002fc40003f05270 */
[----:B------:R-:W1:Y:S01]  /*16eb0*/  S2R R0, SR_TID.X ;  /* 0x0000000000007919 */ /* 0x000e620000002100 */
[----:B---3--:R-:W-:-:S10]  /*16ec0*/  IMAD.SHL.U32 R4, R4, 0x10, RZ ;  /* 0x0000001004047824 */ /* 0x008fd400078e00ff */
[----:B0-----:R-:W0:Y:S01]  /*16ed0*/  @P0 LDC R3, c[0x0][0x438] ;  /* 0x00010e00ff030b82 */ /* 0x001e220000000800 */
[----:B------:R-:W-:Y:S02]  /*16ee0*/  LOP3.LUT R4, R4, 0x70, RZ, 0xc0, !PT ;  /* 0x0000007004047812 */ /* 0x000fe400078ec0ff */
[----:B-1----:R-:W-:-:S04]  /*16ef0*/  LOP3.LUT R0, R0, 0x7f, RZ, 0xc0, !PT ;  /* 0x0000007f00007812 */ /* 0x002fc800078ec0ff */
[----:B------:R-:W-:Y:S02]  /*16f00*/  SHF.R.U32.HI R5, RZ, 0x3, R0 ;  /* 0x00000003ff057819 */ /* 0x000fe40000011600 */
[----:B------:R-:W1:Y:S03]  /*16f10*/  @P0 LDC R0, c[0x0][0x434] ;  /* 0x00010d00ff000b82 */ /* 0x000e660000000800 */
[----:B------:R-:W-:Y:S02]  /*16f20*/  IMAD R7, R6, 0x80, R5 ;  /* 0x0000008006077824 */ /* 0x000fe400078e0205 */
[----:B------:R-:W-:-:S03]  /*16f30*/  IMAD R5, R37, UR4, RZ ;  /* 0x0000000425057c24 */ /* 0x000fc6000f8e02ff */
[----:B------:R-:W-:Y:S01]  /*16f40*/  IADD3 R7, R4, R7, R36 ;  /* 0x0000000704077210 */ /* 0x000fe20007ffe024 */
[----:B------:R-:W-:-:S04]  /*16f50*/  IMAD R5, R32, UR5, R5 ;  /* 0x0000000520057c24 */ /* 0x000fc8000f8e0205 */
[----:B------:R-:W-:Y:S02]  /*16f60*/  IMAD.MOV.U32 R8, RZ, RZ, R7 ;  /* 0x000000ffff087224 */ /* 0x000fe400078e0007 */
[----:B-1----:R-:W-:-:S05]  /*16f70*/  @P0 IMAD.HI.U32 R0, R7, R0, RZ ;  /* 0x0000000007000227 */ /* 0x002fca00078e00ff */
[----:B0-----:R-:W-:-:S04]  /*16f80*/  @P0 SHF.R.U32.HI R8, RZ, R3, R0 ;  /* 0x00000003ff080219 */ /* 0x001fc80000011600 */
[--C-:B------:R-:W-:Y:S01]  /*16f90*/  SHF.R.S32.HI R3, RZ, 0x1f, R8.reuse ;  /* 0x0000001fff037819 */ /* 0x100fe20000011408 */
[----:B------:R-:W-:-:S04]  /*16fa0*/  IMAD.MOV.U32 R2, RZ, RZ, R8 ;  /* 0x000000ffff027224 */ /* 0x000fc800078e0008 */
[----:B------:R-:W-:Y:S01]  /*16fb0*/  IMAD.WIDE.U32 R2, R32, UR4, R2 ;  /* 0x0000000420027c25 */ /* 0x000fe2000f8e0002 */
[----:B------:R-:W-:-:S03]  /*16fc0*/  ULDC.64 UR4, c[0x0][0x418] ;  /* 0x0001060000047ab9 */ /* 0x000fc60000000a00 */
[----:B------:R-:W-:Y:S01]  /*16fd0*/  IMAD.IADD R3, R5, 0x1, R3 ;  /* 0x0000000105037824 */ /* 0x000fe200078e0203 */
[----:B------:R-:W-:Y:S01]  /*16fe0*/  LEA R4, P0, R2, UR4, 0x2 ;  /* 0x0000000402047c11 */ /* 0x000fe2000f8010ff */
[----:B------:R-:W-:-:S03]  /*16ff0*/  ULDC UR4, c[0x0][0x430] ;  /* 0x00010c0000047ab9 */ /* 0x000fc60000000800 */
[----:B------:R-:W-:Y:S01]  /*17000*/  LEA.HI.X R5, R2, UR5, R3, 0x2, P0 ;  /* 0x0000000502057c11 */ /* 0x000fe200080f1403 */
[----:B------:R-:W-:Y:S01]  /*17010*/  IMAD.MOV R2, RZ, RZ, -R8 ;  /* 0x000000ffff027224 */ /* 0x000fe200078e0a08 */
[----:B------:R-:W-:-:S03]  /*17020*/  ISETP.NE.AND P0, PT, R25, 0x2, PT ;  /* 0x000000021900780c */ /* 0x000fc60003f05270 */
[----:B------:R0:W3:Y:S01]  /*17030*/  LDG.E R0, desc[UR36][R4.64] ;  /* 0x0000002404007981 */ /* 0x0000e2000c1e1900 */
[----:B------:R-:W-:Y:S01]  /*17040*/  SEL R28, RZ, 0x1, P0 ;  /* 0x00000001ff1c7807 */ /* 0x000fe20000000000 */
[----:B------:R-:W-:Y:S01]  /*17050*/  IMAD.MOV.U32 R26, RZ, RZ, R6 ;  /* 0x000000ffff1a7224 */ /* 0x000fe200078e0006 */
[----:B------:R-:W-:Y:S02]  /*17060*/  SEL R25, R25, RZ, P0 ;  /* 0x000000ff19197207 */ /* 0x000fe40000000000 */
[----:B------:R-:W-:Y:S01]  /*17070*/  LOP3.LUT R28, R20, R28, RZ, 0x3c, !PT ;  /* 0x0000001c141c7212 */ /* 0x000fe200078e3cff */
[----:B0-----:R-:W-:Y:S01]  /*17080*/  IMAD R4, R2, UR4, R7 ;  /* 0x0000000402047c24 */ /* 0x001fe2000f8e0207 */
[----:B---3--:R-:W-:Y:S01]  /*17090*/  SHF.R.S32.HI R27, RZ, 0x1f, R0 ;  /* 0x0000001fff1b7819 */ /* 0x008fe20000011400 */
[----:B------:R-:W-:Y:S06]  /*170a0*/  @!P3 BRA `(.L_x_7965) ;  /* 0x000000000004b947 */ /* 0x000fec0003800000 */
[----:B------:R-:W-:Y:S01]  /*170b0*/  BPT.TRAP 0x1 ;  /* 0x000000040000795c */ /* 0x000fe20000300000 */
.L_x_7965:
[----:B------:R-:W-:Y:S01]  /*170c0*/  IMAD R6, R25, 0x8, R22 ;  /* 0x0000000819067824 */ /* 0x000fe200078e0216 */
[----:B------:R-:W-:Y:S01]  /*170d0*/  SHF.L.U32 R3, R28, 0x1f, RZ ;  /* 0x0000001f1c037819 */ /* 0x000fe200000006ff */
[----:B------:R-:W-:Y:S03]  /*170e0*/  BSSY B1, `(.L_x_7966) ;  /* 0x0000003000017945 */ /* 0x000fe60003800000 */
[----:B------:R-:W0:Y:S02]  /*170f0*/  SYNCS.PHASECHK.TRANS64.TRYWAIT P0, [R6+URZ+0x28840], R3 ;  /* 0x02884003060075a7 */ /* 0x000e24000800017f */
[----:B0-----:R-:W-:Y:S05]  /*17100*/  @!P0 BRA `(.L_x_7967) ;  /* 0x0000004000bc8947 */ /* 0x001fea0003800000 */
.L_x_8054:
[----:B------:R-:W-:Y:S05]  /*17110*/  BSYNC B1 ;  /* 0x0000000000017941 */ /* 0x000fea0003800000 */
.L_x_7966:
[----:B------:R-:W-:Y:S01]  /*17120*/  SHF.R.S32.HI R21, RZ, 0x1f, R4 ;  /* 0x0000001fff157819 */ /* 0x000fe20000011404 */
[----:B------:R-:W-:Y:S01]  /*17130*/  ULDC.64 UR4, c[0x0][0x300] ;  /* 0x0000c00000047ab9 */ /* 0x000fe20000000a00 */
[----:B------:R-:W-:Y:S01]  /*17140*/  ULDC.64 UR6, c[0x0][0x2e8] ;  /* 0x0000ba0000067ab9 */ /* 0x000fe20000000a00 */
[C---:B0-----:R-:W-:Y:S01]  /*17150*/  IMAD.WIDE.U32 R2, R4.reuse, UR4, RZ ;  /* 0x0000000404027c25 */ /* 0x041fe2000f8e00ff */
        /* <DEDUP_REMOVED lines=19> */
[----:B------:R-:W-:Y:S02]  /*17290*/  IMAD.SHL.U32 R5, R30, 0x2, RZ ;  /* 0x000000021e057824 */ /* 0x000fe400078e00ff */
[----:B------:R-:W-:Y:S01]  /*172a0*/  IMAD R8, R8, 0x2, R22 ;  /* 0x0000000208087824 */ /* 0x000fe200078e0216 */
[----:B------:R-:W1:Y:S02]  /*172b0*/  SHFL.IDX PT, R3, R9, RZ, 0x181f ;  /* 0x00181fff09037589 */ /* 0x000e6400000e0000 */
        /* <DEDUP_REMOVED lines=43> */
.L_x_8072:
        /* <DEDUP_REMOVED lines=9> */
.L_x_7969:
        /* <DEDUP_REMOVED lines=10> */
.L_x_7970:
[----:B------:R3:W-:Y:S01]  /*176a0*/  SYNCS.ARRIVE.TRANS64.A1T0 RZ, [R6+URZ+0x28830], RZ ;  /* 0x028830ff06ff79a7 */ /* 0x0007e2000810003f */
[----:B------:R-:W-:Y:S05]  /*176b0*/  @!P4 BRA `(.L_x_7971) ;  /* 0x000000000004c947 */ /* 0x000fea0003800000 */
[----:B------:R-:W-:Y:S01]  /*176c0*/  BPT.TRAP 0x1 ;  /* 0x000000040000795c */ /* 0x000fe20000300000 */
.L_x_7971:
[----:B-1----:R-:W-:Y:S01]  /*176d0*/  SHF.L.U32 R2, R20, 0x1f, RZ ;  /* 0x0000001f14027819 */ /* 0x002fe200000006ff */
[----:B---3--:R-:W-:Y:S01]  /*176e0*/  IMAD R6, R10, 0x8, R22 ;  /* 0x000000080a067824 */ /* 0x008fe200078e0216 */
[----:B------:R-:W-:Y:S01]  /*176f0*/  BSSY B1, `(.L_x_7972) ;  /* 0x0000004000017945 */ /* 0x000fe20003800000 */
[----:B------:R-:W-:Y:S02]  /*17700*/  IMAD R8, R31, -0x80, R34 ;  /* 0xffffff801f087824 */ /* 0x000fe400078e0222 */
[----:B------:R-:W1:Y:S02]  /*17710*/  SYNCS.PHASECHK.TRANS64.TRYWAIT P0, [R6+URZ+0x28860], R2 ;  /* 0x02886002060075a7 */ /* 0x000e64000800017f */
[----:B-1----:R-:W-:Y:S05]  /*17720*/  @!P0 BRA `(.L_x_7973) ;  /* 0x0000004400948947 */ /* 0x002fea0003800000 */
.L_x_8073:
[----:B------:R-:W-:Y:S05]  /*17730*/  BSYNC B1 ;  /* 0x0000000000017941 */ /* 0x000fea0003800000 */
.L_x_7972:
[----:B------:R-:W3:Y:S01]  /*17740*/  S2R R3, SR_TID.X ;  /* 0x0000000000037919 */ /* 0x000ee20000002100 */
[----:B------:R-:W-:Y:S01]  /*17750*/  UMOV UR4, 0xffffffff ;  /* 0xffffffff00047882 */ /* 0x000fe20000000000 */
[----:B0-----:R-:W-:Y:S01]  /*17760*/  IMAD R7, R10, 0x4000, R33 ;  /* 0x000040000a077824 */ /* 0x001fe200078e0221 */
[----:B---3--:R-:W-:-:S04]  /*17770*/  LOP3.LUT R3, R3, 0x7f, RZ, 0xc0, !PT ;  /* 0x0000007f03037812 */ /* 0x008fc800078ec0ff */
[----:B------:R-:W-:-:S05]  /*17780*/  SHF.R.U32.HI R3, RZ, 0x3, R3 ;  /* 0x00000003ff037819 */ /* 0x000fca0000011603 */
[----:B------:R-:W-:Y:S01]  /*17790*/  IMAD.IADD R8, R8, 0x1, -R3 ;  /* 0x0000000108087824 */ /* 0x000fe200078e0a03 */
[----:B------:R-:W-:Y:S06]  /*177a0*/  BRA.DIV UR4, `(.L_x_7974) ;  /* 0x0000004604887947 */ /* 0x000fec000b800000 */
[----:B-1----:R-:W0:Y:S01]  /*177b0*/  SHFL.IDX PT, R2, R17, RZ, 0x181f ;  /* 0x00181fff11027589 */ /* 0x002e2200000e0000 */
        /* <DEDUP_REMOVED lines=58> */
.L_x_8091:
        /* <DEDUP_REMOVED lines=27> */
.L_x_7975:
        /* <DEDUP_REMOVED lines=10> */
.L_x_7976:
[C---:B------:R-:W-:Y:S01]  /*17db0*/  ISETP.GT.AND P0, PT, R26.reuse, R35, PT ;  /* 0x000000231a00720c */ /* 0x040fe20003f04270 */
[----:B------:R0:W-:Y:S01]  /*17dc0*/  SYNCS.ARRIVE.TRANS64.A1T0 RZ, [R6+URZ+0x28850], RZ ;  /* 0x028850ff06ff79a7 */ /* 0x0001e2000810003f */
[----:B------:R-:W-:Y:S02]  /*17dd0*/  IMAD.MOV.U32 R10, RZ, RZ, R25 ;  /* 0x000000ffff0a7224 */ /* 0x000fe400078e0019 */
[----:B------:R-:W-:Y:S02]  /*17de0*/  IMAD.MOV.U32 R20, RZ, RZ, R28 ;  /* 0x000000ffff147224 */ /* 0x000fe400078e001c */
[----:B------:R-:W-:Y:S02]  /*17df0*/  IMAD.MOV.U32 R31, RZ, RZ, R26 ;  /* 0x000000ffff1f7224 */ /* 0x000fe400078e001a */
[----:B0-----:R-:W-:-:S05]  /*17e00*/  VIADD R6, R26, 0xffffffff ;  /* 0xffffffff1a067836 */ /* 0x001fca0000000000 */
[----:B------:R-:W-:Y:S05]  /*17e10*/  @P0 BRA `(.L_x_7977) ;  /* 0xfffffff000080947 */ /* 0x000fea000383ffff */
.L_x_7964:
[----:B------:R-:W-:Y:S05]  /*17e20*/  BSYNC B0 ;  /* 0x0000000000007941 */ /* 0x000fea0003800000 */
.L_x_7963:
        /* <DEDUP_REMOVED lines=17> */
.L_x_7979:
[----:B------:R-:W-:Y:S05]  /*17f40*/  BSYNC B0 ;  /* 0x0000000000007941 */ /* 0x000fea0003800000 */
.L_x_7978:
[----:B------:R-:W-:-:S13]  /*17f50*/  LOP3.LUT P0, RZ, R23, 0x4, RZ, 0xc0, !PT ;  /* 0x0000000417ff7812 */ /* 0x000fda000780c0ff */
[----:B------:R-:W-:Y:S05]  /*17f60*/  @!P0 BRA `(.L_x_7980) ;  /* 0x0000000000048947 */ /* 0x000fea0003800000 */
[----:B------:R-:W-:Y:S01]  /*17f70*/  BPT.TRAP 0x1 ;  /* 0x000000040000795c */ /* 0x000fe20000300000 */
.L_x_7980:
[----:B------:R-:W-:Y:S01]  /*17f80*/  IMAD R0, R25, 0x8, R22 ;  /* 0x0000000819007824 */ /* 0x000fe200078e0216 */
[----:B0-----:R-:W-:Y:S01]  /*17f90*/  SHF.L.U32 R3, R28, 0x1f, RZ ;  /* 0x0000001f1c037819 */ /* 0x001fe200000006ff */
[----:B------:R-:W-:Y:S01]  /*17fa0*/  BSSY B0, `(.L_x_7981) ;  /* 0x0000004000007945 */ /* 0x000fe20003800000 */
[----:B------:R-:W-:Y:S02]  /*17fb0*/  IMAD R6, R26, -0x80, R34 ;  /* 0xffffff801a067824 */ /* 0x000fe400078e0222 */
[----:B------:R-:W0:Y:S02]  /*17fc0*/  SYNCS.PHASECHK.TRANS64.TRYWAIT P0, [R0+URZ+0x28860], R3 ;  /* 0x02886003000075a7 */ /* 0x000e24000800017f */
[----:B0-----:R-:W-:Y:S05]  /*17fd0*/  @!P0 BRA `(.L_x_7982) ;  /* 0x0000004800048947 */ /* 0x001fea0003800000 */
.L_x_8092:
[----:B------:R-:W-:Y:S05]  /*17fe0*/  BSYNC B0 ;  /* 0x0000000000007941 */ /* 0x000fea0003800000 */
.L_x_7981:
        /* <DEDUP_REMOVED lines=70> */
.L_x_8110:
        /* <DEDUP_REMOVED lines=11> */
.L_x_7984:
        /* <DEDUP_REMOVED lines=10> */
.L_x_7985:
[----:B------:R1:W-:Y:S01]  /*185a0*/  SYNCS.ARRIVE.TRANS64.A1T0 RZ, [R0+URZ+0x28850], RZ ;  /* 0x028850ff00ff79a7 */ /* 0x0003e2000810003f */
[----:B------:R-:W-:-:S05]  /*185b0*/  VIADD R25, R25, 0x1 ;  /* 0x0000000119197836 */ /* 0x000fca0000000000 */
[----:B------:R-:W-:-:S04]  /*185c0*/  ISETP.NE.AND P0, PT, R25, 0x2, PT ;  /* 0x000000021900780c */ /* 0x000fc80003f05270 */
[----:B0-----:R-:W-:Y:S02]  /*185d0*/  SEL R3, RZ, 0x1, P0 ;  /* 0x00000001ff037807 */ /* 0x001fe40000000000 */
[----:B------:R-:W-:Y:S02]  /*185e0*/  SEL R25, R25, RZ, P0 ;  /* 0x000000ff19197207 */ /* 0x000fe40000000000 */
[----:B-1----:R-:W-:-:S07]  /*185f0*/  LOP3.LUT R28, R28, R3, RZ, 0x3c, !PT ;  /* 0x000000031c1c7212 */ /* 0x002fce00078e3cff */
.L_x_7942:
[----:B------:R-:W-:Y:S05]  /*18600*/  BSYNC B7 ;  /* 0x0000000000077941 */ /* 0x000fea0003800000 */
.L_x_7940:
        /* <DEDUP_REMOVED lines=11> */
.L_x_7986:
        /* <DEDUP_REMOVED lines=43> */
.L_x_8120:
[----:B------:R-:W-:Y:S02]  /*18970*/  ULDC UR4, c[0x0][0xc38] ;  /* 0x00030e0000047ab9 */ /* 0x000fe40000000800 */
[----:B------:R-:W-:-:S04]  /*18980*/  IMAD.U32 R5, RZ, RZ, UR4 ;  /* 0x00000004ff057e24 */ /* 0x000fc8000f8e00ff */
[----:B-1----:R-:W-:-:S04]  /*18990*/  IMAD R14, R14, R5, RZ ;  /* 0x000000050e0e7224 */ /* 0x002fc800078e02ff */
[----:B------:R-:W-:-:S05]  /*189a0*/  IMAD.IADD R7, R7, 0x1, R14 ;  /* 0x0000000107077824 */ /* 0x000fca00078e020e */
[----:B------:R-:W-:-:S13]  /*189b0*/  ISETP.GT.AND P6, PT, R7, R0, PT ;  /* 0x000000000700720c */ /* 0x000fda0003fc4270 */
[----:B------:R-:W-:Y:S05]  /*189c0*/  @P6 BRA `(.L_x_7989) ;  /* 0x0000000000a46947 */ /* 0x000fea0003800000 */
.L_x_7992:
        /* <DEDUP_REMOVED lines=35> */
.L_x_8128:
[----:B------:R-:W-:Y:S02]  /*18c00*/  ULDC UR4, c[0x0][0xc38] ;  /* 0x00030e0000047ab9 */ /* 0x000fe40000000800 */
[----:B------:R-:W-:-:S04]  /*18c10*/  IMAD.U32 R5, RZ, RZ, UR4 ;  /* 0x00000004ff057e24 */ /* 0x000fc8000f8e00ff */
[----:B-1----:R-:W-:-:S04]  /*18c20*/  IMAD R14, R14, R5, RZ ;  /* 0x000000050e0e7224 */ /* 0x002fc800078e02ff */
[----:B------:R-:W-:-:S05]  /*18c30*/  IMAD.IADD R7, R14, 0x1, R7 ;  /* 0x000000010e077824 */ /* 0x000fca00078e0207 */
[----:B------:R-:W-:-:S13]  /*18c40*/  ISETP.GT.AND P6, PT, R7, R0, PT ;  /* 0x000000000700720c */ /* 0x000fda0003fc4270 */
[----:B------:R-:W-:Y:S05]  /*18c50*/  @!P6 BRA `(.L_x_7992) ;  /* 0xfffffffc005ce947 */ /* 0x000fea000383ffff */
.L_x_7989:
        /* <DEDUP_REMOVED lines=10> */
.L_x_8133:
[----:B------:R-:W-:-:S13]  /*18d00*/  ISETP.NE.AND P0, PT, R3, RZ, PT ;  /* 0x000000ff0300720c */ /* 0x000fda0003f05270 */
[----:B------:R-:W-:Y:S05]  /*18d10*/  @!P0 BRA `(.L_x_7994) ;  /* 0x0000000000108947 */ /* 0x000fea0003800000 */
[----:B------:R-:W-:Y:S01]  /*18d20*/  UMOV UR4, 0xffffffff ;  /* 0xffffffff00047882 */ /* 0x000fe20000000000 */
[----:B-1----:R-:W-:Y:S02]  /*18d30*/  VIADD R12, R12, 0xffffffff ;  /* 0xffffffff0c0c7836 */ /* 0x002fe40000000000 */
[----:B------:R-:W-:Y:S05]  /*18d40*/  BRA.DIV UR4, `(.L_x_7995) ;  /* 0x0000004e04887947 */ /* 0x000fea000b800000 */
[----:B------:R4:W1:Y:S02]  /*18d50*/  SHFL.IDX PT, R6, R2, R12, 0x1f ;  /* 0x00001f0c02067589 */ /* 0x00086400000e0000 */
.L_x_7994:
        /* <DEDUP_REMOVED lines=59> */
.L_x_7996:
        /* <DEDUP_REMOVED lines=60> */
.L_x_7997:
[----:B------:R-:W-:-:S05]  /*194d0*/  LOP3.LUT R2, RZ, R2, RZ, 0x33, !PT ;  /* 0x00000002ff027212 */ /* 0x000fca00078e33ff */
[----:B------:R-:W-:Y:S01]  /*194e0*/  IMAD.IADD R17, R17, 0x1, R2 ;  /* 0x0000000111117824 */ /* 0x000fe200078e0202 */
[----:B------:R-:W-:Y:S06]  /*194f0*/  BRA `(.L_x_7998) ;  /* 0x00000000001c7947 */ /* 0x000fec0003800000 */
.L_x_7990:
[----:B------:R-:W-:Y:S01]  /*19500*/  UMOV UR4, URZ ;  /* 0x0000003f00047c82 */ /* 0x000fe20008000000 */
[----:B------:R-:W-:Y:S01]  /*19510*/  UMOV UR5, URZ ;  /* 0x0000003f00057c82 */ /* 0x000fe20008000000 */
[----:B------:R-:W-:Y:S01]  /*19520*/  ULDC UR6, c[0x0][0xc3c] ;  /* 0x00030f0000067ab9 */ /* 0x000fe20000000800 */
[----:B------:R-:W-:Y:S02]  /*19530*/  IMAD.MOV.U32 R16, RZ, RZ, R0 ;  /* 0x000000ffff107224 */ /* 0x000fe400078e0000 */
[----:B------:R-:W-:Y:S02]  /*19540*/  IMAD.U32 R17, RZ, RZ, UR4 ;  /* 0x00000004ff117e24 */ /* 0x000fe4000f8e00ff */
[----:B------:R-:W-:Y:S02]  /*19550*/  IMAD.U32 R18, RZ, RZ, UR5 ;  /* 0x00000005ff127e24 */ /* 0x000fe4000f8e00ff */
[----:B------:R-:W-:-:S07]  /*19560*/  IMAD.U32 R19, RZ, RZ, UR6 ;  /* 0x00000006ff137e24 */ /* 0x000fce000f8e00ff */
.L_x_7998:
        /* <DEDUP_REMOVED lines=10> */
.L_x_7987:
[----:B------:R-:W-:Y:S02]  /*19610*/  ULDC UR4, c[0x0][0xc3c] ;  /* 0x00030f0000047ab9 */ /* 0x000fe40000000800 */
[----:B-1----:R-:W-:-:S13]  /*19620*/  ISETP.GE.AND P0, PT, R19, UR4, PT ;  /* 0x0000000413007c0c */ /* 0x002fda000bf06270 */
[----:B------:R-:W-:Y:S05]  /*19630*/  @!P0 BRA `(.L_x_7999) ;  /* 0xffffffac009c8947 */ /* 0x000fea000383ffff */
[----:B------:R-:W-:Y:S05]  /*19640*/  BSYNC B8 ;  /* 0x0000000000087941 */ /* 0x000fea0003800000 */
.L_x_7926:
        /* <DEDUP_REMOVED lines=12> */
.L_x_8136:
[----:B------:R-:W-:Y:S05]  /*19710*/  BSYNC B0 ;  /* 0x0000000000007941 */ /* 0x000fea0003800000 */
.L_x_8000:
[----:B------:R-:W-:-:S03]  /*19720*/  UMOV UR4, 0xffffffff ;  /* 0xffffffff00047882 */ /* 0x000fc60000000000 */
[----:B------:R-:W-:Y:S05]  /*19730*/  BRA.DIV UR4, `(.L_x_8002) ;  /* 0x0000004604487947 */ /* 0x000fea000b800000 */
[----:B-1----:R-:W1:Y:S02]  /*19740*/  S2R R0, SR_TID.X ;  /* 0x0000000000007919 */ /* 0x002e640000002100 */
[----:B-1----:R-:W-:-:S04]  /*19750*/  SHF.R.U32.HI R0, RZ, 0x5, R0 ;  /* 0x00000005ff007819 */ /* 0x002fc80000011600 */
[----:B------:R-:W-:-:S05]  /*19760*/  LOP3.LUT R0, R0, 0x3, RZ, 0xc0, !PT ;  /* 0x0000000300007812 */ /* 0x000fca00078ec0ff */
[----:B------:R1:W3:Y:S02]  /*19770*/  SHFL.IDX PT, R14, R0, RZ, 0x1f ;  /* 0x00001fff000e7589 */ /* 0x0002e400000e0000 */
.L_x_8139:
[----:B---3--:R-:W-:Y:S01]  /*19780*/  ISETP.NE.AND P0, PT, R14, RZ, PT ;  /* 0x000000ff0e00720c */ /* 0x008fe20003f05270 */
[----:B------:R-:W-:-:S12]  /*19790*/  BSSY B0, `(.L_x_8003) ;  /* 0x0000026000007945 */ /* 0x000fd80003800000 */
[----:B------:R-:W-:Y:S05]  /*197a0*/  @P0 BRA `(.L_x_8004) ;  /* 0x0000000000900947 */ /* 0x000fea0003800000 */
[----:B------:R-:W-:-:S03]  /*197b0*/  UMOV UR4, 0xffffffff ;  /* 0xffffffff00047882 */ /* 0x000fc60000000000 */
[----:B------:R-:W-:Y:S05]  /*197c0*/  BRA.DIV UR4, `(.L_x_8005) ;  /* 0x0000004604587947 */ /* 0x000fea000b800000 */
[----:B------:R-:W-:-:S13]  /*197d0*/  ELECT P6, URZ, PT ;  /* 0x00000000003f782f */ /* 0x000fda00038c0000 */
.L_x_8142:
        /* <DEDUP_REMOVED lines=8> */
.L_x_8006:
[C---:B------:R-:W-:Y:S01]  /*19860*/  IMAD R5, R25.reuse, 0x8, R4 ;  /* 0x0000000819057824 */ /* 0x040fe200078e0204 */
[----:B------:R-:W-:Y:S01]  /*19870*/  SHF.L.U32 R0, R28, 0x1f, RZ ;  /* 0x0000001f1c007819 */ /* 0x000fe200000006ff */
[----:B------:R-:W-:-:S03]  /*19880*/  VIADD R25, R25, 0x1 ;  /* 0x0000000119197836 */ /* 0x000fc60000000000 */
[----:B------:R-:W1:Y:S02]  /*19890*/  SYNCS.PHASECHK.TRANS64.TRYWAIT P1, [R5+URZ+0x28840], R0 ;  /* 0x02884000050075a7 */ /* 0x000e64000802017f */
[----:B------:R-:W-:-:S04]  /*198a0*/  ISETP.NE.AND P2, PT, R25, 0x2, PT ;  /* 0x000000021900780c */ /* 0x000fc80003f45270 */
[----:B------:R-:W-:Y:S01]  /*198b0*/  SEL R3, RZ, 0x1, P2 ;  /* 0x00000001ff037807 */ /* 0x000fe20001000000 */
[----:B-1----:R-:W-:Y:S08]  /*198c0*/  @!P1 BRA `(.L_x_8007) ;  /* 0x0000004400389947 */ /* 0x002ff00003800000 */
.L_x_8143:
[----:B------:R-:W-:Y:S02]  /*198d0*/  SEL R25, R25, RZ, P2 ;  /* 0x000000ff19197207 */ /* 0x000fe40001000000 */
[----:B------:R-:W-:Y:S01]  /*198e0*/  LOP3.LUT R2, R28, R3, RZ, 0x3c, !PT ;  /* 0x000000031c027212 */ /* 0x000fe200078e3cff */
[----:B------:R-:W-:Y:S06]  /*198f0*/  @!P0 BRA `(.L_x_8008) ;  /* 0x0000000000048947 */ /* 0x000fec0003800000 */
[----:B------:R-:W-:Y:S01]  /*19900*/  BPT.TRAP 0x1 ;  /* 0x000000040000795c */ /* 0x000fe20000300000 */
.L_x_8008:
[----:B------:R-:W-:Y:S01]  /*19910*/  IMAD R25, R25, 0x8, R4 ;  /* 0x0000000819197824 */ /* 0x000fe200078e0204 */
[----:B------:R-:W-:-:S04]  /*19920*/  SHF.L.U32 R2, R2, 0x1f, RZ ;  /* 0x0000001f02027819 */ /* 0x000fc800000006ff */
[----:B------:R-:W3:Y:S02]  /*19930*/  SYNCS.PHASECHK.TRANS64.TRYWAIT P1, [R25+URZ+0x28840], R2 ;  /* 0x02884002190075a7 */ /* 0x000ee4000802017f */
[----:B---3--:R-:W-:Y:S05]  /*19940*/  @!P1 BRA `(.L_x_8009) ;  /* 0x00000044002c9947 */ /* 0x008fea0003800000 */
.L_x_8144:
[----:B------:R-:W-:Y:S05]  /*19950*/  @!P0 BRA `(.L_x_8010) ;  /* 0x0000000000048947 */ /* 0x000fea0003800000 */
[----:B------:R-:W-:Y:S01]  /*19960*/  BPT.TRAP 0x1 ;  /* 0x000000040000795c */ /* 0x000fe20000300000 */
.L_x_8010:
[----:B------:R-:W4:Y:S02]  /*19970*/  SYNCS.PHASECHK.TRANS64.TRYWAIT P1, [R5+URZ+0x28860], R0 ;  /* 0x02886000050075a7 */ /* 0x000f24000802017f */
[----:B----4-:R-:W-:Y:S05]  /*19980*/  @!P1 BRA `(.L_x_8011) ;  /* 0x0000004400309947 */ /* 0x010fea0003800000 */
.L_x_8145:
[----:B------:R-:W-:Y:S05]  /*19990*/  @!P0 BRA `(.L_x_8012) ;  /* 0x0000000000048947 */ /* 0x000fea0003800000 */
[----:B------:R-:W-:Y:S01]  /*199a0*/  BPT.TRAP 0x1 ;  /* 0x000000040000795c */ /* 0x000fe20000300000 */
.L_x_8012:
[----:B------:R0:W0:Y:S02]  /*199b0*/  SYNCS.PHASECHK.TRANS64.TRYWAIT P0, [R25+URZ+0x28860], R2 ;  /* 0x02886002190075a7 */ /* 0x000024000800017f */
[----:B0-----:R-:W-:Y:S05]  /*199c0*/  @!P0 NANOSLEEP.SYNCS 0x989680 ;  /* 0x009896800000895d */ /* 0x001fea0003900000 */
[----:B------:R-:W0:Y:S02]  /*199d0*/  @!P0 SYNCS.PHASECHK.TRANS64 P0, [R25+URZ+0x28860], R2 ;  /* 0x02886002190085a7 */ /* 0x000e24000800007f */
[----:B0-----:R-:W-:Y:S05]  /*199e0*/  @!P0 BRA `(.L_x_8012) ;  /* 0xfffffffc00f08947 */ /* 0x001fea000383ffff */
.L_x_8004:
[----:B------:R-:W-:Y:S05]  /*199f0*/  BSYNC B0 ;  /* 0x0000000000007941 */ /* 0x000fea0003800000 */
.L_x_8003:
[----:B------:R-:W-:Y:S05]  /*19a00*/  EXIT ;  /* 0x000000000000794d */ /* 0x000fea0003800000 */
.L_x_7817:
[----:B0-----:R-:W-:-:S04]  /*19a10*/  IMAD.U32 R3, RZ, RZ, UR40 ;  /* 0x00000028ff037e24 */ /* 0x001fc8000f8e00ff */
[----:B------:R0:W1:Y:S03]  /*19a20*/  SYNCS.PHASECHK.TRANS64.TRYWAIT P1, [R3+URZ+0x28800], R0 ;  /* 0x02880000030075a7 */ /* 0x000066000802017f */
[----:B-1----:R-:W-:Y:S05]  /*19a30*/  @!P1 NANOSLEEP.SYNCS 0x989680 ;  /* 0x009896800000995d */ /* 0x002fea0003900000 */
[----:B------:R-:W1:Y:S02]  /*19a40*/  @!P1 SYNCS.PHASECHK.TRANS64 P1, [R3+URZ+0x28800], R0 ;  /* 0x02880000030095a7 */ /* 0x000e64000802007f */
[----:B-1----:R-:W-:Y:S05]  /*19a50*/  @!P1 BRA `(.L_x_7817) ;  /* 0xfffffffc00ec9947 */ /* 0x002fea000383ffff */
[----:B------:R-:W-:Y:S05]  /*19a60*/  BRA `(.L_x_8013) ;  /* 0xfffffe8400a47947 */ /* 0x000fea000383ffff */
.L_x_7821:
[----:B-1----:R1:W2:Y:S02]  /*19a70*/  SYNCS.PHASECHK.TRANS64.TRYWAIT P1, [R89+URZ+0x28830], R0 ;  /* 0x02883000590075a7 */ /* 0x0022a4000802017f */
[----:B--2---:R-:W-:Y:S05]  /*19a80*/  @!P1 NANOSLEEP.SYNCS 0x989680 ;  /* 0x009896800000995d */ /* 0x004fea0003900000 */
[----:B------:R-:W2:Y:S02]  /*19a90*/  @!P1 SYNCS.PHASECHK.TRANS64 P1, [R89+URZ+0x28830], R0 ;  /* 0x02883000590095a7 */ /* 0x000ea4000802007f */
[----:B--2---:R-:W-:Y:S05]  /*19aa0*/  @!P1 BRA `(.L_x_7821) ;  /* 0xfffffffc00f09947 */ /* 0x004fea000383ffff */
[----:B------:R-:W-:Y:S05]  /*19ab0*/  BRA `(.L_x_7820) ;  /* 0xfffffe8400c07947 */ /* 0x000fea000383ffff */
.L_x_7838:
[----:B-1----:R-:W-:-:S04]  /*19ac0*/  IMAD.U32 R7, RZ, RZ, UR6 ;  /* 0x00000006ff077e24 */ /* 0x002fc8000f8e00ff */
[----:B------:R1:W2:Y:S03]  /*19ad0*/  SYNCS.PHASECHK.TRANS64.TRYWAIT P1, [R7+URZ+0x28830], R6 ;  /* 0x02883006070075a7 */ /* 0x0002a6000802017f */
[----:B--2---:R-:W-:Y:S05]  /*19ae0*/  @!P1 NANOSLEEP.SYNCS 0x989680 ;  /* 0x009896800000995d */ /* 0x004fea0003900000 */
[----:B------:R-:W2:Y:S02]  /*19af0*/  @!P1 SYNCS.PHASECHK.TRANS64 P1, [R7+URZ+0x28830], R6 ;  /* 0x02883006070095a7 */ /* 0x000ea4000802007f */
[----:B--2---:R-:W-:Y:S05]  /*19b00*/  @!P1 BRA `(.L_x_7838) ;  /* 0xfffffffc00ec9947 */ /* 0x004fea000383ffff */
[----:B------:R-:W-:Y:S05]  /*19b10*/  BRA `(.L_x_7835) ;  /* 0xfffffec000947947 */ /* 0x000fea000383ffff */
.L_x_7842:
[----:B-1----:R-:W-:-:S04]  /*19b20*/  IMAD.U32 R7, RZ, RZ, UR6 ;  /* 0x00000006ff077e24 */ /* 0x002fc8000f8e00ff */
[----:B------:R1:W2:Y:S03]  /*19b30*/  SYNCS.PHASECHK.TRANS64.TRYWAIT P1, [R7+URZ+0x28850], R6 ;  /* 0x02885006070075a7 */ /* 0x0002a6000802017f */
[----:B--2---:R-:W-:Y:S05]  /*19b40*/  @!P1 NANOSLEEP.SYNCS 0x989680 ;  /* 0x009896800000995d */ /* 0x004fea0003900000 */
[----:B------:R-:W2:Y:S02]  /*19b50*/  @!P1 SYNCS.PHASECHK.TRANS64 P1, [R7+URZ+0x28850], R6 ;  /* 0x02885006070095a7 */ /* 0x000ea4000802007f */
[----:B--2---:R-:W-:Y:S05]  /*19b60*/  @!P1 BRA `(.L_x_7842) ;  /* 0xfffffffc00ec9947 */ /* 0x004fea000383ffff */
[----:B------:R-:W-:Y:S05]  /*19b70*/  BRA `(.L_x_7839) ;  /* 0xfffffec4006c7947 */ /* 0x000fea000383ffff */
.L_x_7861:
[----:B-1----:R-:W-:-:S04]  /*19b80*/  IMAD.U32 R7, RZ, RZ, UR6 ;  /* 0x00000006ff077e24 */ /* 0x002fc8000f8e00ff */
[----:B------:R1:W2:Y:S03]  /*19b90*/  SYNCS.PHASECHK.TRANS64.TRYWAIT P1, [R7+URZ+0x28830], R6 ;  /* 0x02883006070075a7 */ /* 0x0002a6000802017f */
[----:B--2---:R-:W-:Y:S05]  /*19ba0*/  @!P1 NANOSLEEP.SYNCS 0x989680 ;  /* 0x009896800000995d */ /* 0x004fea0003900000 */
[----:B------:R-:W2:Y:S02]  /*19bb0*/  @!P1 SYNCS.PHASECHK.TRANS64 P1, [R7+URZ+0x28830], R6 ;  /* 0x02883006070095a7 */ /* 0x000ea4000802007f */
[----:B--2---:R-:W-:Y:S05]  /*19bc0*/  @!P1 BRA `(.L_x_7861) ;  /* 0xfffffffc00ec9947 */ /* 0x004fea000383ffff */
[----:B------:R-:W-:Y:S05]  /*19bd0*/  BRA `(.L_x_7858) ;  /* 0xfffffefc00707947 */ /* 0x000fea000383ffff */
.L_x_7865:
[----:B-1----:R-:W-:-:S04]  /*19be0*/  IMAD.U32 R7, RZ, RZ, UR6 ;  /* 0x00000006ff077e24 */ /* 0x002fc8000f8e00ff */
[----:B------:R1:W2:Y:S03]  /*19bf0*/  SYNCS.PHASECHK.TRANS64.TRYWAIT P1, [R7+URZ+0x28850], R6 ;  /* 0x02885006070075a7 */ /* 0x0002a6000802017f */
[----:B--2---:R-:W-:Y:S05]  /*19c00*/  @!P1 NANOSLEEP.SYNCS 0x989680 ;  /* 0x009896800000995d */ /* 0x004fea0003900000 */
[----:B------:R-:W2:Y:S02]  /*19c10*/  @!P1 SYNCS.PHASECHK.TRANS64 P1, [R7+URZ+0x28850], R6 ;  /* 0x02885006070095a7 */ /* 0x000ea4000802007f */
[----:B--2---:R-:W-:Y:S05]  /*19c20*/  @!P1 BRA `(.L_x_7865) ;  /* 0xfffffffc00ec9947 */ /* 0x004fea000383ffff */
[----:B------:R-:W-:Y:S05]  /*19c30*/  BRA `(.L_x_7862) ;  /* 0xffffff0000487947 */ /* 0x000fea000383ffff */
.L_x_7873:
[----:B-1----:R-:W-:-:S04]  /*19c40*/  IMAD.U32 R7, RZ, RZ, UR6 ;  /* 0x00000006ff077e24 */ /* 0x002fc8000f8e00ff */
[----:B------:R1:W2:Y:S03]  /*19c50*/  SYNCS.PHASECHK.TRANS64.TRYWAIT P1, [R7+URZ+0x28830], R6 ;  /* 0x02883006070075a7 */ /* 0x0002a6000802017f */
[----:B--2---:R-:W-:Y:S05]  /*19c60*/  @!P1 NANOSLEEP.SYNCS 0x989680 ;  /* 0x009896800000995d */ /* 0x004fea0003900000 */
[----:B------:R-:W2:Y:S02]  /*19c70*/  @!P1 SYNCS.PHASECHK.TRANS64 P1, [R7+URZ+0x28830], R6 ;  /* 0x02883006070095a7 */ /* 0x000ea4000802007f */
[----:B--2---:R-:W-:Y:S05]  /*19c80*/  @!P1 BRA `(.L_x_7873) ;  /* 0xfffffffc00ec9947 */ /* 0x004fea000383ffff */
[----:B------:R-:W-:Y:S05]  /*19c90*/  BRA `(.L_x_7870) ;  /* 0xffffff2400787947 */ /* 0x000fea000383ffff */
.L_x_7877:
[----:B-1----:R-:W-:-:S04]  /*19ca0*/  IMAD.U32 R7, RZ, RZ, UR6 ;  /* 0x00000006ff077e24 */ /* 0x002fc8000f8e00ff */
[----:B------:R1:W2:Y:S03]  /*19cb0*/  SYNCS.PHASECHK.TRANS64.TRYWAIT P1, [R7+URZ+0x28850], R6 ;  /* 0x02885006070075a7 */ /* 0x0002a6000802017f */
[----:B--2---:R-:W-:Y:S05]  /*19cc0*/  @!P1 NANOSLEEP.SYNCS 0x989680 ;  /* 0x009896800000995d */ /* 0x004fea0003900000 */
[----:B------:R-:W2:Y:S02]  /*19cd0*/  @!P1 SYNCS.PHASECHK.TRANS64 P1, [R7+URZ+0x28850], R6 ;  /* 0x02885006070095a7 */ /* 0x000ea4000802007f */
[----:B--2---:R-:W-:Y:S05]  /*19ce0*/  @!P1 BRA `(.L_x_7877) ;  /* 0xfffffffc00ec9947 */ /* 0x004fea000383ffff */
[----:B------:R-:W-:Y:S05]  /*19cf0*/  BRA `(.L_x_7874) ;  /* 0xffffff2800447947 */ /* 0x000fea000383ffff */
.L_x_7892:
[----:B-1----:R-:W-:-:S04]  /*19d00*/  IMAD.U32 R4, RZ, RZ, UR5 ;  /* 0x00000005ff047e24 */ /* 0x002fc8000f8e00ff */
[----:B------:R1:W2:Y:S03]  /*19d10*/  SYNCS.PHASECHK.TRANS64.TRYWAIT P1, [R4+URZ+0x28850], R3 ;  /* 0x02885003040075a7 */ /* 0x0002a6000802017f */
[----:B--2---:R-:W-:Y:S05]  /*19d20*/  @!P1 NANOSLEEP.SYNCS 0x989680 ;  /* 0x009896800000995d */ /* 0x004fea0003900000 */
[----:B------:R-:W2:Y:S02]  /*19d30*/  @!P1 SYNCS.PHASECHK.TRANS64 P1, [R4+URZ+0x28850], R3 ;  /* 0x02885003040095a7 */ /* 0x000ea4000802007f */
[----:B--2---:R-:W-:Y:S05]  /*19d40*/  @!P1 BRA `(.L_x_7892) ;  /* 0xfffffffc00ec9947 */ /* 0x004fea000383ffff */
[----:B------:R-:W-:Y:S05]  /*19d50*/  BRA `(.L_x_7891) ;  /* 0xffffff5c00707947 */ /* 0x000fea000383ffff */
.L_x_7948:
        /* <DEDUP_REMOVED lines=11> */
.L_x_8015:
[----:B------:R-:W-:Y:S05]  /*19e10*/  BSYNC B0 ;  /* 0x0000000000007941 */ /* 0x000fea0003800000 */
.L_x_8014:
[----:B------:R-:W-:Y:S05]  /*19e20*/  BRA `(.L_x_8016) ;  /* 0xffffffb800647947 */ /* 0x000fea000383ffff */
.L_x_7951:
[----:B0-----:R0:W1:Y:S02]  /*19e30*/  SYNCS.PHASECHK.TRANS64.TRYWAIT P0, [R7+URZ+0x28840], R2 ;  /* 0x02884002070075a7 */ /* 0x001064000800017f */
[----:B-1----:R-:W-:Y:S05]  /*19e40*/  @!P0 NANOSLEEP.SYNCS 0x989680 ;  /* 0x009896800000895d */ /* 0x002fea0003900000 */
[----:B------:R-:W1:Y:S02]  /*19e50*/  @!P0 SYNCS.PHASECHK.TRANS64 P0, [R7+URZ+0x28840], R2 ;  /* 0x02884002070085a7 */ /* 0x000e64000800007f */
[----:B-1----:R-:W-:Y:S05]  /*19e60*/  @!P0 BRA `(.L_x_7951) ;  /* 0xfffffffc00f08947 */ /* 0x002fea000383ffff */
[----:B------:R-:W-:Y:S05]  /*19e70*/  BRA `(.L_x_8017) ;  /* 0xffffffb800b87947 */ /* 0x000fea000383ffff */
.L_x_7952:
        /* <DEDUP_REMOVED lines=8> */
.L_x_8019:
[----:B------:R-:W-:Y:S05]  /*19f00*/  BSYNC B0 ;  /* 0x0000000000007941 */ /* 0x000fea0003800000 */
.L_x_8018:
        /* <DEDUP_REMOVED lines=9> */
.L_x_8020:
[----:B------:R-:W-:Y:S02]  /*19fa0*/  IMAD.MOV.U32 R13, RZ, RZ, R0 ;  /* 0x000000ffff0d7224 */ /* 0x000fe400078e0000 */
[----:B------:R-:W-:Y:S02]  /*19fb0*/  IMAD.MOV.U32 R12, RZ, RZ, 0x1 ;  /* 0x00000001ff0c7424 */ /* 0x000fe400078e00ff */
[----:B------:R-:W-:-:S07]  /*19fc0*/  IMAD.MOV.U32 R3, RZ, RZ, R14 ;  /* 0x000000ffff037224 */ /* 0x000fce00078e000e */
[----:B------:R-:W-:Y:S05]  /*19fd0*/  WARPSYNC.COLLECTIVE R15, `(.L_x_8021) ;  /* 0x000000000f087348 */ /* 0x000fea0003c00000 */
[----:B------:R0:W1:Y:S02]  /*19fe0*/  SHFL.IDX P6, R14, R13, R12, R11 ;  /* 0x0000000c0d0e7389 */ /* 0x00006400000c000b */
[----:B01----:R-:W-:Y:S01]  /*19ff0*/  ENDCOLLECTIVE ;  /* 0x000000000000791b */ /* 0x003fe20003800000 */
.L_x_8021:
        /* <DEDUP_REMOVED lines=12> */
[----:B0-----:R-:W-:-:S07]  /*1a0c0*/  IMAD.MOV.U32 R2, RZ, RZ, R14 ;  /* 0x000000ffff027224 */ /* 0x001fce00078e000e */
[----:B------:R-:W-:Y:S05]  /*1a0d0*/  WARPSYNC.COLLECTIVE R15, `(.L_x_8022) ;  /* 0x000000000f087348 */ /* 0x000fea0003c00000 */
[----:B------:R0:W1:Y:S02]  /*1a0e0*/  SHFL.IDX P6, R14, R13, R12, R11 ;  /* 0x0000000c0d0e7389 */ /* 0x00006400000c000b */
[----:B01----:R-:W-:Y:S01]  /*1a0f0*/  ENDCOLLECTIVE ;  /* 0x000000000000791b */ /* 0x003fe20003800000 */
.L_x_8022:
[----:B------:R-:W-:Y:S02]  /*1a100*/  @P1 IMAD R8, R5, 0x2, R22 ;  /* 0x0000000205081824 */ /* 0x000fe400078e0216 */
[----:B------:R-:W-:Y:S02]  /*1a110*/  IMAD.MOV.U32 R13, RZ, RZ, R0 ;  /* 0x000000ffff0d7224 */ /* 0x000fe400078e0000 */
[----:B------:R-:W-:Y:S02]  /*1a120*/  IMAD.MOV.U32 R12, RZ, RZ, 0x2 ;  /* 0x00000002ff0c7424 */ /* 0x000fe400078e00ff */
[----:B------:R-:W-:-:S07]  /*1a130*/  IMAD.MOV.U32 R3, RZ, RZ, R14 ;  /* 0x000000ffff037224 */ /* 0x000fce00078e000e */
[----:B------:R-:W-:Y:S05]  /*1a140*/  WARPSYNC.COLLECTIVE R15, `(.L_x_8023) ;  /* 0x000000000f087348 */ /* 0x000fea0003c00000 */
[----:B------:R0:W1:Y:S02]  /*1a150*/  SHFL.IDX P6, R14, R13, R12, R11 ;  /* 0x0000000c0d0e7389 */ /* 0x00006400000c000b */
[----:B01----:R-:W-:Y:S01]  /*1a160*/  ENDCOLLECTIVE ;  /* 0x000000000000791b */ /* 0x003fe20003800000 */
.L_x_8023:
        /* <DEDUP_REMOVED lines=16> */
.L_x_8024:
[----:B------:R-:W-:Y:S02]  /*1a270*/  @P1 IMAD R8, R5, 0x2, R22 ;  /* 0x0000000205081824 */ /* 0x000fe400078e0216 */
[----:B------:R-:W-:Y:S02]  /*1a280*/  IMAD.MOV.U32 R13, RZ, RZ, R0 ;  /* 0x000000ffff0d7224 */ /* 0x000fe400078e0000 */
[----:B------:R-:W-:Y:S02]  /*1a290*/  IMAD.MOV.U32 R12, RZ, RZ, 0x3 ;  /* 0x00000003ff0c7424 */ /* 0x000fe400078e00ff */
[----:B------:R-:W-:-:S07]  /*1a2a0*/  IMAD.MOV.U32 R3, RZ, RZ, R14 ;  /* 0x000000ffff037224 */ /* 0x000fce00078e000e */
[----:B------:R-:W-:Y:S05]  /*1a2b0*/  WARPSYNC.COLLECTIVE R15, `(.L_x_8025) ;  /* 0x000000000f087348 */ /* 0x000fea0003c00000 */
[----:B------:R0:W1:Y:S02]  /*1a2c0*/  SHFL.IDX P6, R14, R13, R12, R11 ;  /* 0x0000000c0d0e7389 */ /* 0x00006400000c000b */
[----:B01----:R-:W-:Y:S01]  /*1a2d0*/  ENDCOLLECTIVE ;  /* 0x000000000000791b */ /* 0x003fe20003800000 */
.L_x_8025:
        /* <DEDUP_REMOVED lines=16> */
.L_x_8026:
[----:B------:R-:W-:Y:S02]  /*1a3e0*/  @P1 IMAD R8, R5, 0x2, R22 ;  /* 0x0000000205081824 */ /* 0x000fe400078e0216 */
[----:B------:R-:W-:Y:S02]  /*1a3f0*/  IMAD.MOV.U32 R13, RZ, RZ, R0 ;  /* 0x000000ffff0d7224 */ /* 0x000fe400078e0000 */
[----:B------:R-:W-:Y:S02]  /*1a400*/  IMAD.MOV.U32 R12, RZ, RZ, 0x4 ;  /* 0x00000004ff0c7424 */ /* 0x000fe400078e00ff */
[----:B------:R-:W-:-:S07]  /*1a410*/  IMAD.MOV.U32 R3, RZ, RZ, R14 ;  /* 0x000000ffff037224 */ /* 0x000fce00078e000e */
[----:B------:R-:W-:Y:S05]  /*1a420*/  WARPSYNC.COLLECTIVE R15, `(.L_x_8027) ;  /* 0x000000000f087348 */ /* 0x000fea0003c00000 */
[----:B------:R0:W1:Y:S02]  /*1a430*/  SHFL.IDX P6, R14, R13, R12, R11 ;  /* 0x0000000c0d0e7389 */ /* 0x00006400000c000b */
[----:B01----:R-:W-:Y:S01]  /*1a440*/  ENDCOLLECTIVE ;  /* 0x000000000000791b */ /* 0x003fe20003800000 */
.L_x_8027:
        /* <DEDUP_REMOVED lines=16> */
.L_x_8028:
[----:B------:R-:W-:Y:S02]  /*1a550*/  @P1 IMAD R8, R5, 0x2, R22 ;  /* 0x0000000205081824 */ /* 0x000fe400078e0216 */
[----:B------:R-:W-:Y:S02]  /*1a560*/  IMAD.MOV.U32 R13, RZ, RZ, R0 ;  /* 0x000000ffff0d7224 */ /* 0x000fe400078e0000 */
[----:B------:R-:W-:Y:S02]  /*1a570*/  IMAD.MOV.U32 R12, RZ, RZ, 0x5 ;  /* 0x00000005ff0c7424 */ /* 0x000fe400078e00ff */
[----:B------:R-:W-:-:S07]  /*1a580*/  IMAD.MOV.U32 R3, RZ, RZ, R14 ;  /* 0x000000ffff037224 */ /* 0x000fce00078e000e */
[----:B------:R-:W-:Y:S05]  /*1a590*/  WARPSYNC.COLLECTIVE R15, `(.L_x_8029) ;  /* 0x000000000f087348 */ /* 0x000fea0003c00000 */
[----:B------:R0:W1:Y:S02]  /*1a5a0*/  SHFL.IDX P6, R14, R13, R12, R11 ;  /* 0x0000000c0d0e7389 */ /* 0x00006400000c000b */
[----:B01----:R-:W-:Y:S01]  /*1a5b0*/  ENDCOLLECTIVE ;  /* 0x000000000000791b */ /* 0x003fe20003800000 */
.L_x_8029:
        /* <DEDUP_REMOVED lines=16> */
.L_x_8030:
[----:B------:R-:W-:Y:S02]  /*1a6c0*/  @P1 IMAD R8, R5, 0x2, R22 ;  /* 0x0000000205081824 */ /* 0x000fe400078e0216 */
[----:B------:R-:W-:Y:S02]  /*1a6d0*/  IMAD.MOV.U32 R13, RZ, RZ, R0 ;  /* 0x000000ffff0d7224 */ /* 0x000fe400078e0000 */
[----:B------:R-:W-:Y:S02]  /*1a6e0*/  IMAD.MOV.U32 R12, RZ, RZ, 0x6 ;  /* 0x00000006ff0c7424 */ /* 0x000fe400078e00ff */
[----:B------:R-:W-:-:S07]  /*1a6f0*/  IMAD.MOV.U32 R3, RZ, RZ, R14 ;  /* 0x000000ffff037224 */ /* 0x000fce00078e000e */
[----:B------:R-:W-:Y:S05]  /*1a700*/  WARPSYNC.COLLECTIVE R15, `(.L_x_8031) ;  /* 0x000000000f087348 */ /* 0x000fea0003c00000 */
[----:B------:R0:W1:Y:S02]  /*1a710*/  SHFL.IDX P6, R14, R13, R12, R11 ;  /* 0x0000000c0d0e7389 */ /* 0x00006400000c000b */
[----:B01----:R-:W-:Y:S01]  /*1a720*/  ENDCOLLECTIVE ;  /* 0x000000000000791b */ /* 0x003fe20003800000 */
.L_x_8031:
        /* <DEDUP_REMOVED lines=16> */
.L_x_8032:
[----:B------:R-:W-:Y:S02]  /*1a830*/  @P1 IMAD R8, R5, 0x2, R22 ;  /* 0x0000000205081824 */ /* 0x000fe400078e0216 */
[----:B------:R-:W-:Y:S02]  /*1a840*/  IMAD.MOV.U32 R13, RZ, RZ, R0 ;  /* 0x000000ffff0d7224 */ /* 0x000fe400078e0000 */
[----:B------:R-:W-:Y:S02]  /*1a850*/  IMAD.MOV.U32 R12, RZ, RZ, 0x7 ;  /* 0x00000007ff0c7424 */ /* 0x000fe400078e00ff */
[----:B------:R-:W-:-:S07]  /*1a860*/  IMAD.MOV.U32 R3, RZ, RZ, R14 ;  /* 0x000000ffff037224 */ /* 0x000fce00078e000e */
[----:B------:R-:W-:Y:S05]  /*1a870*/  WARPSYNC.COLLECTIVE R15, `(.L_x_8033) ;  /* 0x000000000f087348 */ /* 0x000fea0003c00000 */
[----:B------:R0:W1:Y:S02]  /*1a880*/  SHFL.IDX P6, R14, R13, R12, R11 ;  /* 0x0000000c0d0e7389 */ /* 0x00006400000c000b */
[----:B01----:R-:W-:Y:S01]  /*1a890*/  ENDCOLLECTIVE ;  /* 0x000000000000791b */ /* 0x003fe20003800000 */
.L_x_8033:
        /* <DEDUP_REMOVED lines=10> */
.L_x_8034:
[----:B------:R-:W-:Y:S01]  /*1a940*/  @!PT LDS RZ, [RZ] ;  /* 0x00000000fffff984 */ /* 0x000fe20000000800 */
[----:B------:R-:W-:Y:S01]  /*1a950*/  @!PT LDS RZ, [RZ] ;  /* 0x00000000fffff984 */ /* 0x000fe20000000800 */
[----:B------:R-:W-:Y:S01]  /*1a960*/  @!PT LDS RZ, [RZ] ;  /* 0x00000000fffff984 */ /* 0x000fe20000000800 */
[----:B------:R-:W-:Y:S04]  /*1a970*/  @P1 LDGSTS.E.BYPASS.LTC128B.128 [R8+0x1b400], desc[UR36][R2.64], !P3 ;  /* 0x1b40000002081fae */ /* 0x000fe8000d901d64 */
[----:B------:R0:W-:Y:S02]  /*1a980*/  @P1 LDGSTS.E.BYPASS.LTC128B.128 [R8+0x1f400], desc[UR36][R2.64+0x80], !P2 ;  /* 0x1f40008002081fae */ /* 0x0001e4000d101d64 */
[----:B0-----:R-:W-:Y:S01]  /*1a990*/  IMAD.MOV.U32 R2, RZ, RZ, R14 ;  /* 0x000000ffff027224 */ /* 0x001fe200078e000e */
[----:B------:R-:W-:Y:S06]  /*1a9a0*/  BRA `(.L_x_8035) ;  /* 0xffffffb400947947 */ /* 0x000fec000383ffff */
.L_x_7957:
        /* <DEDUP_REMOVED lines=9> */
.L_x_8036:
[C---:B------:R-:W-:Y:S01]  /*1aa40*/  VIADD R6, R27.reuse, 0x10 ;  /* 0x000000101b067836 */ /* 0x040fe20000000000 */
[----:B------:R-:W-:Y:S01]  /*1aa50*/  ISETP.GE.AND P2, PT, R27, R31, PT ;  /* 0x0000001f1b00720c */ /* 0x000fe20003f46270 */
[----:B------:R-:W-:Y:S02]  /*1aa60*/  IMAD.MOV.U32 R13, RZ, RZ, R0 ;  /* 0x000000ffff0d7224 */ /* 0x000fe400078e0000 */
[----:B------:R-:W-:-:S10]  /*1aa70*/  IMAD.MOV.U32 R2, RZ, RZ, R14 ;  /* 0x000000ffff027224 */ /* 0x000fd400078e000e */
[----:B------:R-:W-:Y:S05]  /*1aa80*/  WARPSYNC.COLLECTIVE R15, `(.L_x_8037) ;  /* 0x000000000f087348 */ /* 0x000fea0003c00000 */
[----:B------:R0:W1:Y:S02]  /*1aa90*/  SHFL.IDX P6, R14, R13, R12, R11 ;  /* 0x0000000c0d0e7389 */ /* 0x00006400000c000b */
[----:B01----:R-:W-:Y:S01]  /*1aaa0*/  ENDCOLLECTIVE ;  /* 0x000000000000791b */ /* 0x003fe20003800000 */
.L_x_8037:
        /* <DEDUP_REMOVED lines=8> */
.L_x_8038:
[----:B------:R-:W-:Y:S01]  /*1ab30*/  @!PT LDS RZ, [RZ] ;  /* 0x00000000fffff984 */ /* 0x000fe20000000800 */
[----:B------:R-:W-:Y:S01]  /*1ab40*/  @!PT LDS RZ, [RZ] ;  /* 0x00000000fffff984 */ /* 0x000fe20000000800 */
[----:B------:R-:W-:Y:S01]  /*1ab50*/  @!PT LDS RZ, [RZ] ;  /* 0x00000000fffff984 */ /* 0x000fe20000000800 */
[----:B------:R-:W-:Y:S04]  /*1ab60*/  @!P2 LDGSTS.E.BYPASS.LTC128B.128 [R8+0x10400], desc[UR36][R2.64], !P0 ;  /* 0x104000000208afae */ /* 0x000fe8000c101d64 */
[----:B------:R0:W-:Y:S01]  /*1ab70*/  @!P2 LDGSTS.E.BYPASS.LTC128B.128 [R8+0x14400], desc[UR36][R2.64+0x80], !P1 ;  /* 0x144000800208afae */ /* 0x0001e2000c901d64 */
[----:B------:R-:W-:Y:S01]  /*1ab80*/  ISETP.GE.AND P2, PT, R6, R31, PT ;  /* 0x0000001f0600720c */ /* 0x000fe20003f46270 */
[----:B------:R-:W-:Y:S02]  /*1ab90*/  VIADD R6, R27, 0x20 ;  /* 0x000000201b067836 */ /* 0x000fe40000000000 */
[----:B------:R-:W-:Y:S02]  /*1aba0*/  IMAD.MOV.U32 R13, RZ, RZ, R0 ;  /* 0x000000ffff0d7224 */ /* 0x000fe400078e0000 */
[----:B0-----:R-:W-:-:S08]  /*1abb0*/  IMAD.MOV.U32 R2, RZ, RZ, R14 ;  /* 0x000000ffff027224 */ /* 0x001fd000078e000e */
[----:B------:R-:W-:Y:S05]  /*1abc0*/  WARPSYNC.COLLECTIVE R15, `(.L_x_8039) ;  /* 0x000000000f087348 */ /* 0x000fea0003c00000 */
[----:B------:R0:W1:Y:S02]  /*1abd0*/  SHFL.IDX P6, R14, R13, R12, R11 ;  /* 0x0000000c0d0e7389 */ /* 0x00006400000c000b */
[----:B01----:R-:W-:Y:S01]  /*1abe0*/  ENDCOLLECTIVE ;  /* 0x000000000000791b */ /* 0x003fe20003800000 */
.L_x_8039:
        /* <DEDUP_REMOVED lines=8> */
.L_x_8040:
[----:B------:R-:W-:-:S05]  /*1ac70*/  @!P2 IMAD.MOV.U32 R3, RZ, RZ, R5 ;  /* 0x000000ffff03a224 */ /* 0x000fca00078e0005 */
        /* <DEDUP_REMOVED lines=12> */
.L_x_8041:
        /* <DEDUP_REMOVED lines=8> */
.L_x_8042:
        /* <DEDUP_REMOVED lines=13> */
.L_x_8043:
        /* <DEDUP_REMOVED lines=8> */
.L_x_8044:
        /* <DEDUP_REMOVED lines=13> */
.L_x_8045:
        /* <DEDUP_REMOVED lines=8> */
.L_x_8046:
        /* <DEDUP_REMOVED lines=13> */
.L_x_8047:
        /* <DEDUP_REMOVED lines=8> */
.L_x_8048:
[----:B------:R-:W-:-:S05]  /*1b1b0*/  @!P2 IMAD.MOV.U32 R3, RZ, RZ, R5 ;  /* 0x000000ffff03a224 */ /* 0x000fca00078e0005 */
        /* <DEDUP_REMOVED lines=11> */
.L_x_8049:
        /* <DEDUP_REMOVED lines=8> */
.L_x_8050:
        /* <DEDUP_REMOVED lines=11> */
.L_x_8051:
[----:B------:R-:W-:Y:S05]  /*1b3a0*/  BRA `(.L_x_8052) ;  /* 0xffffffb400f47947 */ /* 0x000fea000383ffff */
.L_x_7962:
[----:B0-----:R0:W1:Y:S02]  /*1b3b0*/  SYNCS.PHASECHK.TRANS64.TRYWAIT P1, [R22+URZ+0x28820], R3 ;  /* 0x02882003160075a7 */ /* 0x001064000802017f */
[----:B-1----:R-:W-:Y:S05]  /*1b3c0*/  @!P1 NANOSLEEP.SYNCS 0x989680 ;  /* 0x009896800000995d */ /* 0x002fea0003900000 */
[----:B------:R-:W1:Y:S02]  /*1b3d0*/  @!P1 SYNCS.PHASECHK.TRANS64 P1, [R22+URZ+0x28820], R3 ;  /* 0x02882003160095a7 */ /* 0x000e64000802007f */
[----:B-1----:R-:W-:Y:S05]  /*1b3e0*/  @!P1 BRA `(.L_x_7962) ;  /* 0xfffffffc00f09947 */ /* 0x002fea000383ffff */
[----:B------:R-:W-:Y:S05]  /*1b3f0*/  BRA `(.L_x_8053) ;  /* 0xffffffb8006c7947 */ /* 0x000fea000383ffff */
.L_x_7967:
[----:B0-----:R0:W1:Y:S02]  /*1b400*/  SYNCS.PHASECHK.TRANS64.TRYWAIT P0, [R6+URZ+0x28840], R3 ;  /* 0x02884003060075a7 */ /* 0x001064000800017f */
[----:B-1----:R-:W-:Y:S05]  /*1b410*/  @!P0 NANOSLEEP.SYNCS 0x989680 ;  /* 0x009896800000895d */ /* 0x002fea0003900000 */
[----:B------:R-:W1:Y:S02]  /*1b420*/  @!P0 SYNCS.PHASECHK.TRANS64 P0, [R6+URZ+0x28840], R3 ;  /* 0x02884003060085a7 */ /* 0x000e64000800007f */
[----:B-1----:R-:W-:Y:S05]  /*1b430*/  @!P0 BRA `(.L_x_7967) ;  /* 0xfffffffc00f08947 */ /* 0x002fea000383ffff */
[----:B------:R-:W-:Y:S05]  /*1b440*/  BRA `(.L_x_8054) ;  /* 0xffffffbc00307947 */ /* 0x000fea000383ffff */
.L_x_7968:
        /* <DEDUP_REMOVED lines=8> */
.L_x_8056:
[----:B------:R-:W-:Y:S05]  /*1b4d0*/  BSYNC B1 ;  /* 0x0000000000017941 */ /* 0x000fea0003800000 */
.L_x_8055:
        /* <DEDUP_REMOVED lines=9> */
.L_x_8057:
[----:B------:R-:W-:Y:S02]  /*1b570*/  IMAD R8, R8, 0x2, R22 ;  /* 0x0000000208087824 */ /* 0x000fe400078e0216 */
[----:B------:R-:W-:Y:S02]  /*1b580*/  IMAD.MOV.U32 R13, RZ, RZ, R9 ;  /* 0x000000ffff0d7224 */ /* 0x000fe400078e0009 */
[----:B------:R-:W-:Y:S02]  /*1b590*/  IMAD.MOV.U32 R12, RZ, RZ, 0x1 ;  /* 0x00000001ff0c7424 */ /* 0x000fe400078e00ff */
[----:B------:R-:W-:-:S07]  /*1b5a0*/  IMAD.MOV.U32 R2, RZ, RZ, R14 ;  /* 0x000000ffff027224 */ /* 0x000fce00078e000e */
[----:B------:R-:W-:Y:S05]  /*1b5b0*/  WARPSYNC.COLLECTIVE R15, `(.L_x_8058) ;  /* 0x000000000f087348 */ /* 0x000fea0003c00000 */
[----:B------:R0:W1:Y:S02]  /*1b5c0*/  SHFL.IDX P6, R14, R13, R12, R11 ;  /* 0x0000000c0d0e7389 */ /* 0x00006400000c000b */
[----:B01----:R-:W-:Y:S01]  /*1b5d0*/  ENDCOLLECTIVE ;  /* 0x000000000000791b */ /* 0x003fe20003800000 */
.L_x_8058:
        /* <DEDUP_REMOVED lines=12> */
.L_x_8059:
[----:B------:R-:W-:Y:S02]  /*1b6a0*/  IMAD.MOV.U32 R13, RZ, RZ, R9 ;  /* 0x000000ffff0d7224 */ /* 0x000fe400078e0009 */
[----:B------:R-:W-:Y:S02]  /*1b6b0*/  IMAD.MOV.U32 R12, RZ, RZ, 0x2 ;  /* 0x00000002ff0c7424 */ /* 0x000fe400078e00ff */
[----:B------:R-:W-:-:S07]  /*1b6c0*/  IMAD.MOV.U32 R2, RZ, RZ, R14 ;  /* 0x000000ffff027224 */ /* 0x000fce00078e000e */
[----:B------:R-:W-:Y:S05]  /*1b6d0*/  WARPSYNC.COLLECTIVE R15, `(.L_x_8060) ;  /* 0x000000000f087348 */ /* 0x000fea0003c00000 */
[----:B------:R0:W1:Y:S02]  /*1b6e0*/  SHFL.IDX P6, R14, R13, R12, R11 ;  /* 0x0000000c0d0e7389 */ /* 0x00006400000c000b */
[----:B01----:R-:W-:Y:S01]  /*1b6f0*/  ENDCOLLECTIVE ;  /* 0x000000000000791b */ /* 0x003fe20003800000 */
.L_x_8060:
        /* <DEDUP_REMOVED lines=12> */
.L_x_8061:
[----:B------:R-:W-:Y:S02]  /*1b7c0*/  IMAD.MOV.U32 R13, RZ, RZ, R9 ;  /* 0x000000ffff0d7224 */ /* 0x000fe400078e0009 */
[----:B------:R-:W-:Y:S02]  /*1b7d0*/  IMAD.MOV.U32 R12, RZ, RZ, 0x3 ;  /* 0x00000003ff0c7424 */ /* 0x000fe400078e00ff */
[----:B------:R-:W-:-:S07]  /*1b7e0*/  IMAD.MOV.U32 R2, RZ, RZ, R14 ;  /* 0x000000ffff027224 */ /* 0x000fce00078e000e */
[----:B------:R-:W-:Y:S05]  /*1b7f0*/  WARPSYNC.COLLECTIVE R15, `(.L_x_8062) ;  /* 0x000000000f087348 */ /* 0x000fea0003c00000 */
[----:B------:R0:W1:Y:S02]  /*1b800*/  SHFL.IDX P6, R14, R13, R12, R11 ;  /* 0x0000000c0d0e7389 */ /* 0x00006400000c000b */
[----:B01----:R-:W-:Y:S01]  /*1b810*/  ENDCOLLECTIVE ;  /* 0x000000000000791b */ /* 0x003fe20003800000 */
.L_x_8062:
        /* <DEDUP_REMOVED lines=12> */
.L_x_8063:
[----:B------:R-:W-:Y:S02]  /*1b8e0*/  IMAD.MOV.U32 R13, RZ, RZ, R9 ;  /* 0x000000ffff0d7224 */ /* 0x000fe400078e0009 */
[----:B------:R-:W-:Y:S02]  /*1b8f0*/  IMAD.MOV.U32 R12, RZ, RZ, 0x4 ;  /* 0x00000004ff0c7424 */ /* 0x000fe400078e00ff */
[----:B------:R-:W-:-:S07]  /*1b900*/  IMAD.MOV.U32 R2, RZ, RZ, R14 ;  /* 0x000000ffff027224 */ /* 0x000fce00078e000e */
[----:B------:R-:W-:Y:S05]  /*1b910*/  WARPSYNC.COLLECTIVE R15, `(.L_x_8064) ;  /* 0x000000000f087348 */ /* 0x000fea0003c00000 */
[----:B------:R0:W1:Y:S02]  /*1b920*/  SHFL.IDX P6, R14, R13, R12, R11 ;  /* 0x0000000c0d0e7389 */ /* 0x00006400000c000b */
[----:B01----:R-:W-:Y:S01]  /*1b930*/  ENDCOLLECTIVE ;  /* 0x000000000000791b */ /* 0x003fe20003800000 */
.L_x_8064:
        /* <DEDUP_REMOVED lines=12> */
.L_x_8065:
[----:B------:R-:W-:Y:S02]  /*1ba00*/  IMAD.MOV.U32 R13, RZ, RZ, R9 ;  /* 0x000000ffff0d7224 */ /* 0x000fe400078e0009 */
[----:B------:R-:W-:Y:S02]  /*1ba10*/  IMAD.MOV.U32 R12, RZ, RZ, 0x5 ;  /* 0x00000005ff0c7424 */ /* 0x000fe400078e00ff */
[----:B------:R-:W-:-:S07]  /*1ba20*/  IMAD.MOV.U32 R2, RZ, RZ, R14 ;  /* 0x000000ffff027224 */ /* 0x000fce00078e000e */
[----:B------:R-:W-:Y:S05]  /*1ba30*/  WARPSYNC.COLLECTIVE R15, `(.L_x_8066) ;  /* 0x000000000f087348 */ /* 0x000fea0003c00000 */
[----:B------:R0:W1:Y:S02]  /*1ba40*/  SHFL.IDX P6, R14, R13, R12, R11 ;  /* 0x0000000c0d0e7389 */ /* 0x00006400000c000b */
[----:B01----:R-:W-:Y:S01]  /*1ba50*/  ENDCOLLECTIVE ;  /* 0x000000000000791b */ /* 0x003fe20003800000 */
.L_x_8066:
        /* <DEDUP_REMOVED lines=12> */
.L_x_8067:
[----:B------:R-:W-:Y:S02]  /*1bb20*/  IMAD.MOV.U32 R13, RZ, RZ, R9 ;  /* 0x000000ffff0d7224 */ /* 0x000fe400078e0009 */
[----:B------:R-:W-:Y:S02]  /*1bb30*/  IMAD.MOV.U32 R12, RZ, RZ, 0x6 ;  /* 0x00000006ff0c7424 */ /* 0x000fe400078e00ff */
[----:B------:R-:W-:-:S07]  /*1bb40*/  IMAD.MOV.U32 R2, RZ, RZ, R14 ;  /* 0x000000ffff027224 */ /* 0x000fce00078e000e */
[----:B------:R-:W-:Y:S05]  /*1bb50*/  WARPSYNC.COLLECTIVE R15, `(.L_x_8068) ;  /* 0x000000000f087348 */ /* 0x000fea0003c00000 */
[----:B------:R0:W1:Y:S02]  /*1bb60*/  SHFL.IDX P6, R14, R13, R12, R11 ;  /* 0x0000000c0d0e7389 */ /* 0x00006400000c000b */
[----:B01----:R-:W-:Y:S01]  /*1bb70*/  ENDCOLLECTIVE ;  /* 0x000000000000791b */ /* 0x003fe20003800000 */
.L_x_8068:
        /* <DEDUP_REMOVED lines=12> */
.L_x_8069:
[----:B------:R-:W-:Y:S02]  /*1bc40*/  IMAD.MOV.U32 R13, RZ, RZ, R9 ;  /* 0x000000ffff0d7224 */ /* 0x000fe400078e0009 */
[----:B------:R-:W-:Y:S02]  /*1bc50*/  IMAD.MOV.U32 R12, RZ, RZ, 0x7 ;  /* 0x00000007ff0c7424 */ /* 0x000fe400078e00ff */
[----:B------:R-:W-:-:S07]  /*1bc60*/  IMAD.MOV.U32 R2, RZ, RZ, R14 ;  /* 0x000000ffff027224 */ /* 0x000fce00078e000e */
[----:B------:R-:W-:Y:S05]  /*1bc70*/  WARPSYNC.COLLECTIVE R15, `(.L_x_8070) ;  /* 0x000000000f087348 */ /* 0x000fea0003c00000 */
[----:B------:R0:W1:Y:S02]  /*1bc80*/  SHFL.IDX P6, R14, R13, R12, R11 ;  /* 0x0000000c0d0e7389 */ /* 0x00006400000c000b */
[----:B01----:R-:W-:Y:S01]  /*1bc90*/  ENDCOLLECTIVE ;  /* 0x000000000000791b */ /* 0x003fe20003800000 */
.L_x_8070:
        /* <DEDUP_REMOVED lines=12> */
.L_x_8071:
[----:B------:R-:W-:Y:S01]  /*1bd60*/  IMAD.MOV.U32 R2, RZ, RZ, R14 ;  /* 0x000000ffff027224 */ /* 0x000fe200078e000e */
[----:B------:R-:W-:Y:S06]  /*1bd70*/  BRA `(.L_x_8072) ;  /* 0xffffffb400fc7947 */ /* 0x000fec000383ffff */
.L_x_7973:
[----:B-1----:R1:W3:Y:S02]  /*1bd80*/  SYNCS.PHASECHK.TRANS64.TRYWAIT P0, [R6+URZ+0x28860], R2 ;  /* 0x02886002060075a7 */ /* 0x0022e4000800017f */
[----:B---3--:R-:W-:Y:S05]  /*1bd90*/  @!P0 NANOSLEEP.SYNCS 0x989680 ;  /* 0x009896800000895d */ /* 0x008fea0003900000 */
[----:B------:R-:W3:Y:S02]  /*1bda0*/  @!P0 SYNCS.PHASECHK.TRANS64 P0, [R6+URZ+0x28860], R2 ;  /* 0x02886002060085a7 */ /* 0x000ee4000800007f */
[----:B---3--:R-:W-:Y:S05]  /*1bdb0*/  @!P0 BRA `(.L_x_7973) ;  /* 0xfffffffc00f08947 */ /* 0x008fea000383ffff */
[----:B------:R-:W-:Y:S05]  /*1bdc0*/  BRA `(.L_x_8073) ;  /* 0xffffffb800587947 */ /* 0x000fea000383ffff */
.L_x_7974:
        /* <DEDUP_REMOVED lines=8> */
.L_x_8075:
[----:B------:R-:W-:Y:S05]  /*1be50*/  BSYNC B1 ;  /* 0x0000000000017941 */ /* 0x000fea0003800000 */
.L_x_8074:
        /* <DEDUP_REMOVED lines=9> */
.L_x_8076:
[----:B------:R-:W-:Y:S02]  /*1bef0*/  IMAD.MOV.U32 R13, RZ, RZ, R18 ;  /* 0x000000ffff0d7224 */ /* 0x000fe400078e0012 */
[----:B------:R-:W-:Y:S02]  /*1bf00*/  IMAD.MOV.U32 R12, RZ, RZ, 0x1 ;  /* 0x00000001ff0c7424 */ /* 0x000fe400078e00ff */
[----:B------:R-:W-:-:S07]  /*1bf10*/  IMAD.MOV.U32 R2, RZ, RZ, R14 ;  /* 0x000000ffff027224 */ /* 0x000fce00078e000e */
[----:B------:R-:W-:Y:S05]  /*1bf20*/  WARPSYNC.COLLECTIVE R15, `(.L_x_8077) ;  /* 0x000000000f087348 */ /* 0x000fea0003c00000 */
[----:B------:R0:W1:Y:S02]  /*1bf30*/  SHFL.IDX P6, R14, R13, R12, R11 ;  /* 0x0000000c0d0e7389 */ /* 0x00006400000c000b */
[----:B01----:R-:W-:Y:S01]  /*1bf40*/  ENDCOLLECTIVE ;  /* 0x000000000000791b */ /* 0x003fe20003800000 */
.L_x_8077:
        /* <DEDUP_REMOVED lines=14> */
.L_x_8078:
[----:B------:R-:W-:Y:S02]  /*1c030*/  IMAD.MOV.U32 R13, RZ, RZ, R18 ;  /* 0x000000ffff0d7224 */ /* 0x000fe400078e0012 */
[----:B------:R-:W-:Y:S02]  /*1c040*/  IMAD.MOV.U32 R12, RZ, RZ, 0x2 ;  /* 0x00000002ff0c7424 */ /* 0x000fe400078e00ff */
[----:B------:R-:W-:-:S07]  /*1c050*/  IMAD.MOV.U32 R2, RZ, RZ, R14 ;  /* 0x000000ffff027224 */ /* 0x000fce00078e000e */
[----:B------:R-:W-:Y:S05]  /*1c060*/  WARPSYNC.COLLECTIVE R15, `(.L_x_8079) ;  /* 0x000000000f087348 */ /* 0x000fea0003c00000 */
[----:B------:R0:W1:Y:S02]  /*1c070*/  SHFL.IDX P6, R14, R13, R12, R11 ;  /* 0x0000000c0d0e7389 */ /* 0x00006400000c000b */
[----:B01----:R-:W-:Y:S01]  /*1c080*/  ENDCOLLECTIVE ;  /* 0x000000000000791b */ /* 0x003fe20003800000 */
.L_x_8079:
        /* <DEDUP_REMOVED lines=14> */
.L_x_8080:
[----:B------:R-:W-:Y:S02]  /*1c170*/  IMAD.MOV.U32 R13, RZ, RZ, R18 ;  /* 0x000000ffff0d7224 */ /* 0x000fe400078e0012 */
[----:B------:R-:W-:Y:S02]  /*1c180*/  IMAD.MOV.U32 R12, RZ, RZ, 0x3 ;  /* 0x00000003ff0c7424 */ /* 0x000fe400078e00ff */
[----:B------:R-:W-:-:S07]  /*1c190*/  IMAD.MOV.U32 R2, RZ, RZ, R14 ;  /* 0x000000ffff027224 */ /* 0x000fce00078e000e */
[----:B------:R-:W-:Y:S05]  /*1c1a0*/  WARPSYNC.COLLECTIVE R15, `(.L_x_8081) ;  /* 0x000000000f087348 */ /* 0x000fea0003c00000 */
[----:B------:R0:W1:Y:S02]  /*1c1b0*/  SHFL.IDX P6, R14, R13, R12, R11 ;  /* 0x0000000c0d0e7389 */ /* 0x00006400000c000b */
[----:B01----:R-:W-:Y:S01]  /*1c1c0*/  ENDCOLLECTIVE ;  /* 0x000000000000791b */ /* 0x003fe20003800000 */
.L_x_8081:
        /* <DEDUP_REMOVED lines=14> */
.L_x_8082:
[----:B------:R-:W-:Y:S02]  /*1c2b0*/  IMAD.MOV.U32 R13, RZ, RZ, R18 ;  /* 0x000000ffff0d7224 */ /* 0x000fe400078e0012 */
[----:B------:R-:W-:Y:S02]  /*1c2c0*/  IMAD.MOV.U32 R12, RZ, RZ, 0x4 ;  /* 0x00000004ff0c7424 */ /* 0x000fe400078e00ff */
[----:B------:R-:W-:-:S07]  /*1c2d0*/  IMAD.MOV.U32 R2, RZ, RZ, R14 ;  /* 0x000000ffff027224 */ /* 0x000fce00078e000e */
[----:B------:R-:W-:Y:S05]  /*1c2e0*/  WARPSYNC.COLLECTIVE R15, `(.L_x_8083) ;  /* 0x000000000f087348 */ /* 0x000fea0003c00000 */
[----:B------:R0:W1:Y:S02]  /*1c2f0*/  SHFL.IDX P6, R14, R13, R12, R11 ;  /* 0x0000000c0d0e7389 */ /* 0x00006400000c000b */
[----:B01----:R-:W-:Y:S01]  /*1c300*/  ENDCOLLECTIVE ;  /* 0x000000000000791b */ /* 0x003fe20003800000 */
.L_x_8083:
        /* <DEDUP_REMOVED lines=14> */
.L_x_8084:
[----:B------:R-:W-:Y:S02]  /*1c3f0*/  IMAD.MOV.U32 R13, RZ, RZ, R18 ;  /* 0x000000ffff0d7224 */ /* 0x000fe400078e0012 */
[----:B------:R-:W-:Y:S02]  /*1c400*/  IMAD.MOV.U32 R12, RZ, RZ, 0x5 ;  /* 0x00000005ff0c7424 */ /* 0x000fe400078e00ff */
[----:B------:R-:W-:-:S07]  /*1c410*/  IMAD.MOV.U32 R2, RZ, RZ, R14 ;  /* 0x000000ffff027224 */ /* 0x000fce00078e000e */
[----:B------:R-:W-:Y:S05]  /*1c420*/  WARPSYNC.COLLECTIVE R15, `(.L_x_8085) ;  /* 0x000000000f087348 */ /* 0x000fea0003c00000 */
[----:B------:R0:W1:Y:S02]  /*1c430*/  SHFL.IDX P6, R14, R13, R12, R11 ;  /* 0x0000000c0d0e7389 */ /* 0x00006400000c000b */
[----:B01----:R-:W-:Y:S01]  /*1c440*/  ENDCOLLECTIVE ;  /* 0x000000000000791b */ /* 0x003fe20003800000 */
.L_x_8085:
        /* <DEDUP_REMOVED lines=14> */
.L_x_8086:
[----:B------:R-:W-:Y:S02]  /*1c530*/  IMAD.MOV.U32 R13, RZ, RZ, R18 ;  /* 0x000000ffff0d7224 */ /* 0x000fe400078e0012 */
[----:B------:R-:W-:Y:S02]  /*1c540*/  IMAD.MOV.U32 R12, RZ, RZ, 0x6 ;  /* 0x00000006ff0c7424 */ /* 0x000fe400078e00ff */
[----:B------:R-:W-:-:S07]  /*1c550*/  IMAD.MOV.U32 R2, RZ, RZ, R14 ;  /* 0x000000ffff027224 */ /* 0x000fce00078e000e */
[----:B------:R-:W-:Y:S05]  /*1c560*/  WARPSYNC.COLLECTIVE R15, `(.L_x_8087) ;  /* 0x000000000f087348 */ /* 0x000fea0003c00000 */
[----:B------:R0:W1:Y:S02]  /*1c570*/  SHFL.IDX P6, R14, R13, R12, R11 ;  /* 0x0000000c0d0e7389 */ /* 0x00006400000c000b */
[----:B01----:R-:W-:Y:S01]  /*1c580*/  ENDCOLLECTIVE ;  /* 0x000000000000791b */ /* 0x003fe20003800000 */
.L_x_8087:
        /* <DEDUP_REMOVED lines=14> */
.L_x_8088:
[----:B------:R-:W-:Y:S02]  /*1c670*/  IMAD.MOV.U32 R13, RZ, RZ, R18 ;  /* 0x000000ffff0d7224 */ /* 0x000fe400078e0012 */
[----:B------:R-:W-:Y:S02]  /*1c680*/  IMAD.MOV.U32 R12, RZ, RZ, 0x7 ;  /* 0x00000007ff0c7424 */ /* 0x000fe400078e00ff */
[----:B------:R-:W-:-:S07]  /*1c690*/  IMAD.MOV.U32 R2, RZ, RZ, R14 ;  /* 0x000000ffff027224 */ /* 0x000fce00078e000e */
[----:B------:R-:W-:Y:S05]  /*1c6a0*/  WARPSYNC.COLLECTIVE R15, `(.L_x_8089) ;  /* 0x000000000f087348 */ /* 0x000fea0003c00000 */
[----:B------:R0:W1:Y:S02]  /*1c6b0*/  SHFL.IDX P6, R14, R13, R12, R11 ;  /* 0x0000000c0d0e7389 */ /* 0x00006400000c000b */
[----:B01----:R-:W-:Y:S01]  /*1c6c0*/  ENDCOLLECTIVE ;  /* 0x000000000000791b */ /* 0x003fe20003800000 */
.L_x_8089:
        /* <DEDUP_REMOVED lines=13> */
.L_x_8090:
[----:B------:R-:W-:Y:S01]  /*1c7a0*/  @!PT LDS RZ, [RZ] ;  /* 0x00000000fffff984 */ /* 0x000fe20000000800 */
[----:B------:R-:W-:Y:S01]  /*1c7b0*/  @!PT LDS RZ, [RZ] ;  /* 0x00000000fffff984 */ /* 0x000fe20000000800 */
[----:B------:R-:W-:Y:S01]  /*1c7c0*/  @!PT LDS RZ, [RZ] ;  /* 0x00000000fffff984 */ /* 0x000fe20000000800 */
[----:B------:R0:W-:Y:S01]  /*1c7d0*/  LDGSTS.E.BYPASS.LTC128B.128 [R7+0x7400], desc[UR36][R2.64+0x80], !P0 ;  /* 0x0740008002077fae */ /* 0x0001e2000c101d64 */
[----:B------:R-:W-:Y:S05]  /*1c7e0*/  BRA `(.L_x_8091) ;  /* 0xffffffb000dc7947 */ /* 0x000fea000383ffff */
.L_x_7982:
[----:B0-----:R0:W1:Y:S02]  /*1c7f0*/  SYNCS.PHASECHK.TRANS64.TRYWAIT P0, [R0+URZ+0x28860], R3 ;  /* 0x02886003000075a7 */ /* 0x001064000800017f */
[----:B-1----:R-:W-:Y:S05]  /*1c800*/  @!P0 NANOSLEEP.SYNCS 0x989680 ;  /* 0x009896800000895d */ /* 0x002fea0003900000 */
[----:B------:R-:W1:Y:S02]  /*1c810*/  @!P0 SYNCS.PHASECHK.TRANS64 P0, [R0+URZ+0x28860], R3 ;  /* 0x02886003000085a7 */ /* 0x000e64000800007f */
[----:B-1----:R-:W-:Y:S05]  /*1c820*/  @!P0 BRA `(.L_x_7982) ;  /* 0xfffffffc00f08947 */ /* 0x002fea000383ffff */
[----:B------:R-:W-:Y:S05]  /*1c830*/  BRA `(.L_x_8092) ;  /* 0xffffffb400e87947 */ /* 0x000fea000383ffff */
.L_x_7983:
        /* <DEDUP_REMOVED lines=8> */
.L_x_8094:
[----:B------:R-:W-:Y:S05]  /*1c8c0*/  BSYNC B0 ;  /* 0x0000000000007941 */ /* 0x000fea0003800000 */
.L_x_8093:
        /* <DEDUP_REMOVED lines=9> */
.L_x_8095:
        /* <DEDUP_REMOVED lines=12> */
.L_x_8096:
        /* <DEDUP_REMOVED lines=13> */
.L_x_8097:
[----:B------:R-:W-:Y:S02]  /*1caf0*/  IMAD.MOV.U32 R13, RZ, RZ, R18 ;  /* 0x000000ffff0d7224 */ /* 0x000fe400078e0012 */
[----:B------:R-:W-:Y:S02]  /*1cb00*/  IMAD.MOV.U32 R12, RZ, RZ, 0x2 ;  /* 0x00000002ff0c7424 */ /* 0x000fe400078e00ff */
[----:B------:R-:W-:-:S07]  /*1cb10*/  IMAD.MOV.U32 R10, RZ, RZ, R14 ;  /* 0x000000ffff0a7224 */ /* 0x000fce00078e000e */
[----:B------:R-:W-:Y:S05]  /*1cb20*/  WARPSYNC.COLLECTIVE R15, `(.L_x_8098) ;  /* 0x000000000f087348 */ /* 0x000fea0003c00000 */
[----:B------:R0:W1:Y:S02]  /*1cb30*/  SHFL.IDX P6, R14, R13, R12, R11 ;  /* 0x0000000c0d0e7389 */ /* 0x00006400000c000b */
[----:B01----:R-:W-:Y:S01]  /*1cb40*/  ENDCOLLECTIVE ;  /* 0x000000000000791b */ /* 0x003fe20003800000 */
.L_x_8098:
[----:B------:R-:W-:-:S05]  /*1cb50*/  IADD3 R2, P2, R10, R5, RZ ;  /* 0x000000050a027210 */ /* 0x000fca0007f5e0ff */
[----:B------:R-:W-:-:S05]  /*1cb60*/  IMAD.X R3, RZ, RZ, R7, P2 ;  /* 0x000000ffff037224 */ /* 0x000fca00010e0607 */
[----:B------:R-:W-:Y:S01]  /*1cb70*/  @!PT LDS RZ, [RZ] ;  /* 0x00000000fffff984 */ /* 0x000fe20000000800 */
[----:B------:R-:W-:Y:S01]  /*1cb80*/  @!PT LDS RZ, [RZ] ;  /* 0x00000000fffff984 */ /* 0x000fe20000000800 */
[----:B------:R-:W-:Y:S01]  /*1cb90*/  @!PT LDS RZ, [RZ] ;  /* 0x00000000fffff984 */ /* 0x000fe20000000800 */
[----:B------:R0:W-:Y:S01]  /*1cba0*/  LDGSTS.E.BYPASS.LTC128B.128 [R4+0xc00], desc[UR36][R2.64], !P3 ;  /* 0x00c0000002047fae */ /* 0x0001e2000d901d64 */
[----:B------:R-:W-:Y:S01]  /*1cbb0*/  IMAD.MOV.U32 R13, RZ, RZ, R17 ;  /* 0x000000ffff0d7224 */ /* 0x000fe200078e0011 */
[C---:B------:R-:W-:Y:S02]  /*1cbc0*/  ISETP.LT.OR P3, PT, R6.reuse, 0x21, P1 ;  /* 0x000000210600780c */ /* 0x040fe40000f61670 */
[----:B------:R0:W-:Y:S01]  /*1cbd0*/  LDGSTS.E.BYPASS.LTC128B.128 [R4+0x4c00], desc[UR36][R2.64+0x80], !P4 ;  /* 0x04c0008002047fae */ /* 0x0001e2000e101d64 */
[----:B------:R-:W-:Y:S01]  /*1cbe0*/  ISETP.LT.OR P4, PT, R6, 0x21, P0 ;  /* 0x000000210600780c */ /* 0x000fe20000781670 */
[----:B------:R-:W-:-:S12]  /*1cbf0*/  IMAD.MOV.U32 R8, RZ, RZ, R14 ;  /* 0x000000ffff087224 */ /* 0x000fd800078e000e */
[----:B0-----:R-:W-:Y:S05]  /*1cc00*/  WARPSYNC.COLLECTIVE R15, `(.L_x_8099) ;  /* 0x000000000f087348 */ /* 0x001fea0003c00000 */
[----:B------:R1:W2:Y:S02]  /*1cc10*/  SHFL.IDX P6, R14, R13, R12, R11 ;  /* 0x0000000c0d0e7389 */ /* 0x0002a400000c000b */
[----:B012---:R-:W-:Y:S01]  /*1cc20*/  ENDCOLLECTIVE ;  /* 0x000000000000791b */ /* 0x007fe20003800000 */
.L_x_8099:
[----:B------:R-:W-:Y:S02]  /*1cc30*/  IMAD.MOV.U32 R13, RZ, RZ, R18 ;  /* 0x000000ffff0d7224 */ /* 0x000fe400078e0012 */
[----:B------:R-:W-:Y:S01]  /*1cc40*/  IMAD.MOV.U32 R12, RZ, RZ, 0x3 ;  /* 0x00000003ff0c7424 */ /* 0x000fe200078e00ff */
[----:B------:R-:W-:-:S13]  /*1cc50*/  IADD3 R2, P2, R14, R5, RZ ;  /* 0x000000050e027210 */ /* 0x000fda0007f5e0ff */
[----:B------:R-:W-:Y:S05]  /*1cc60*/  WARPSYNC.COLLECTIVE R15, `(.L_x_8100) ;  /* 0x000000000f087348 */ /* 0x000fea0003c00000 */
[----:B------:R0:W1:Y:S02]  /*1cc70*/  SHFL.IDX P6, R14, R13, R12, R11 ;  /* 0x0000000c0d0e7389 */ /* 0x00006400000c000b */
[----:B01----:R-:W-:Y:S01]  /*1cc80*/  ENDCOLLECTIVE ;  /* 0x000000000000791b */ /* 0x003fe20003800000 */
.L_x_8100:
        /* <DEDUP_REMOVED lines=13> */
.L_x_8101:
[----:B------:R-:W-:Y:S02]  /*1cd60*/  IMAD.MOV.U32 R13, RZ, RZ, R18 ;  /* 0x000000ffff0d7224 */ /* 0x000fe400078e0012 */
[----:B------:R-:W-:Y:S01]  /*1cd70*/  IMAD.MOV.U32 R12, RZ, RZ, 0x4 ;  /* 0x00000004ff0c7424 */ /* 0x000fe200078e00ff */
[----:B------:R-:W-:-:S13]  /*1cd80*/  IADD3 R2, P2, R14, R5, RZ ;  /* 0x000000050e027210 */ /* 0x000fda0007f5e0ff */
[----:B------:R-:W-:Y:S05]  /*1cd90*/  WARPSYNC.COLLECTIVE R15, `(.L_x_8102) ;  /* 0x000000000f087348 */ /* 0x000fea0003c00000 */
[----:B------:R0:W1:Y:S02]  /*1cda0*/  SHFL.IDX P6, R14, R13, R12, R11 ;  /* 0x0000000c0d0e7389 */ /* 0x00006400000c000b */
[----:B01----:R-:W-:Y:S01]  /*1cdb0*/  ENDCOLLECTIVE ;  /* 0x000000000000791b */ /* 0x003fe20003800000 */
.L_x_8102:
        /* <DEDUP_REMOVED lines=13> */
.L_x_8103:
[----:B------:R-:W-:Y:S02]  /*1ce90*/  IMAD.MOV.U32 R13, RZ, RZ, R18 ;  /* 0x000000ffff0d7224 */ /* 0x000fe400078e0012 */
[----:B------:R-:W-:Y:S02]  /*1cea0*/  IMAD.MOV.U32 R12, RZ, RZ, 0x5 ;  /* 0x00000005ff0c7424 */ /* 0x000fe400078e00ff */
[----:B------:R-:W-:-:S07]  /*1ceb0*/  IMAD.MOV.U32 R10, RZ, RZ, R14 ;  /* 0x000000ffff0a7224 */ /* 0x000fce00078e000e */
[----:B------:R-:W-:Y:S05]  /*1cec0*/  WARPSYNC.COLLECTIVE R15, `(.L_x_8104) ;  /* 0x000000000f087348 */ /* 0x000fea0003c00000 */
[----:B------:R0:W1:Y:S02]  /*1ced0*/  SHFL.IDX P6, R14, R13, R12, R11 ;  /* 0x0000000c0d0e7389 */ /* 0x00006400000c000b */
[----:B01----:R-:W-:Y:S01]  /*1cee0*/  ENDCOLLECTIVE ;  /* 0x000000000000791b */ /* 0x003fe20003800000 */
.L_x_8104:
        /* <DEDUP_REMOVED lines=14> */
.L_x_8105:
[----:B------:R-:W-:Y:S02]  /*1cfd0*/  IMAD.MOV.U32 R13, RZ, RZ, R18 ;  /* 0x000000ffff0d7224 */ /* 0x000fe400078e0012 */
[----:B------:R-:W-:Y:S01]  /*1cfe0*/  IMAD.MOV.U32 R12, RZ, RZ, 0x6 ;  /* 0x00000006ff0c7424 */ /* 0x000fe200078e00ff */
[----:B------:R-:W-:-:S13]  /*1cff0*/  IADD3 R2, P2, R14, R5, RZ ;  /* 0x000000050e027210 */ /* 0x000fda0007f5e0ff */
[----:B------:R-:W-:Y:S05]  /*1d000*/  WARPSYNC.COLLECTIVE R15, `(.L_x_8106) ;  /* 0x000000000f087348 */ /* 0x000fea0003c00000 */
[----:B------:R0:W1:Y:S02]  /*1d010*/  SHFL.IDX P6, R14, R13, R12, R11 ;  /* 0x0000000c0d0e7389 */ /* 0x00006400000c000b */
[----:B01----:R-:W-:Y:S01]  /*1d020*/  ENDCOLLECTIVE ;  /* 0x000000000000791b */ /* 0x003fe20003800000 */
.L_x_8106:
        /* <DEDUP_REMOVED lines=13> */
.L_x_8107:
[----:B------:R-:W-:Y:S02]  /*1d100*/  IMAD.MOV.U32 R13, RZ, RZ, R18 ;  /* 0x000000ffff0d7224 */ /* 0x000fe400078e0012 */
[----:B------:R-:W-:Y:S02]  /*1d110*/  IMAD.MOV.U32 R12, RZ, RZ, 0x7 ;  /* 0x00000007ff0c7424 */ /* 0x000fe400078e00ff */
[----:B------:R-:W-:-:S07]  /*1d120*/  IMAD.MOV.U32 R10, RZ, RZ, R14 ;  /* 0x000000ffff0a7224 */ /* 0x000fce00078e000e */
[----:B------:R-:W-:Y:S05]  /*1d130*/  WARPSYNC.COLLECTIVE R15, `(.L_x_8108) ;  /* 0x000000000f087348 */ /* 0x000fea0003c00000 */
[----:B------:R0:W1:Y:S02]  /*1d140*/  SHFL.IDX P6, R14, R13, R12, R11 ;  /* 0x0000000c0d0e7389 */ /* 0x00006400000c000b */
[----:B01----:R-:W-:Y:S01]  /*1d150*/  ENDCOLLECTIVE ;  /* 0x000000000000791b */ /* 0x003fe20003800000 */
.L_x_8108:
        /* <DEDUP_REMOVED lines=12> */
.L_x_8109:
[----:B------:R-:W-:Y:S05]  /*1d220*/  BRA `(.L_x_8110) ;  /* 0xffffffb000887947 */ /* 0x000fea000383ffff */
.L_x_7988:
        /* <DEDUP_REMOVED lines=8> */
.L_x_8112:
[----:B------:R-:W-:Y:S05]  /*1d2b0*/  BSYNC B0 ;  /* 0x0000000000007941 */ /* 0x000fea0003800000 */
.L_x_8111:
        /* <DEDUP_REMOVED lines=9> */
.L_x_8113:
        /* <DEDUP_REMOVED lines=23> */
.L_x_8114:
[----:B------:R-:W-:Y:S01]  /*1d4c0*/  IMAD.MOV.U32 R12, RZ, RZ, 0x2 ;  /* 0x00000002ff0c7424 */ /* 0x000fe200078e00ff */
[----:B------:R-:W-:-:S05]  /*1d4d0*/  SEL R6, R14, RZ, P1 ;  /* 0x000000ff0e067207 */ /* 0x000fca0000800000 */
[----:B------:R-:W-:-:S04]  /*1d4e0*/  IMAD.IADD R6, R13, 0x1, R6 ;  /* 0x000000010d067824 */ /* 0x000fc800078e0206 */
[----:B------:R-:W-:-:S07]  /*1d4f0*/  IMAD.MOV.U32 R13, RZ, RZ, R6 ;  /* 0x000000ffff0d7224 */ /* 0x000fce00078e0006 */
[----:B------:R-:W-:Y:S05]  /*1d500*/  WARPSYNC.COLLECTIVE R15, `(.L_x_8115) ;  /* 0x000000000f087348 */ /* 0x000fea0003c00000 */
[----:B------:R0:W1:Y:S02]  /*1d510*/  SHFL.UP P6, R14, R13, R12, R11 ;  /* 0x0400000c0d0e7389 */ /* 0x00006400000c000b */
[----:B01----:R-:W-:Y:S01]  /*1d520*/  ENDCOLLECTIVE ;  /* 0x000000000000791b */ /* 0x003fe20003800000 */
.L_x_8115:
        /* <DEDUP_REMOVED lines=8> */
.L_x_8116:
[----:B------:R-:W-:Y:S01]  /*1d5b0*/  IMAD.MOV.U32 R12, RZ, RZ, 0x8 ;  /* 0x00000008ff0c7424 */ /* 0x000fe200078e00ff */
[----:B------:R-:W-:-:S05]  /*1d5c0*/  SEL R3, R14, RZ, P3 ;  /* 0x000000ff0e037207 */ /* 0x000fca0001800000 */
[----:B------:R-:W-:-:S04]  /*1d5d0*/  IMAD.IADD R3, R2, 0x1, R3 ;  /* 0x0000000102037824 */ /* 0x000fc800078e0203 */
[----:B------:R-:W-:-:S07]  /*1d5e0*/  IMAD.MOV.U32 R13, RZ, RZ, R3 ;  /* 0x000000ffff0d7224 */ /* 0x000fce00078e0003 */
[----:B------:R-:W-:Y:S05]  /*1d5f0*/  WARPSYNC.COLLECTIVE R15, `(.L_x_8117) ;  /* 0x000000000f087348 */ /* 0x000fea0003c00000 */
[----:B------:R0:W1:Y:S02]  /*1d600*/  SHFL.UP P6, R14, R13, R12, R11 ;  /* 0x0400000c0d0e7389 */ /* 0x00006400000c000b */
[----:B01----:R-:W-:Y:S01]  /*1d610*/  ENDCOLLECTIVE ;  /* 0x000000000000791b */ /* 0x003fe20003800000 */
.L_x_8117:
[----:B------:R-:W-:Y:S01]  /*1d620*/  IMAD.MOV.U32 R12, RZ, RZ, 0x10 ;  /* 0x00000010ff0c7424 */ /* 0x000fe200078e00ff */
[----:B------:R-:W-:-:S05]  /*1d630*/  SEL R4, R14, RZ, P4 ;  /* 0x000000ff0e047207 */ /* 0x000fca0002000000 */
[----:B------:R-:W-:-:S04]  /*1d640*/  IMAD.IADD R4, R3, 0x1, R4 ;  /* 0x0000000103047824 */ /* 0x000fc800078e0204 */
[----:B------:R-:W-:-:S07]  /*1d650*/  IMAD.MOV.U32 R13, RZ, RZ, R4 ;  /* 0x000000ffff0d7224 */ /* 0x000fce00078e0004 */
[----:B------:R-:W-:Y:S05]  /*1d660*/  WARPSYNC.COLLECTIVE R15, `(.L_x_8118) ;  /* 0x000000000f087348 */ /* 0x000fea0003c00000 */
[----:B------:R0:W1:Y:S02]  /*1d670*/  SHFL.UP P6, R14, R13, R12, R11 ;  /* 0x0400000c0d0e7389 */ /* 0x00006400000c000b */
[----:B01----:R-:W-:Y:S01]  /*1d680*/  ENDCOLLECTIVE ;  /* 0x000000000000791b */ /* 0x003fe20003800000 */
.L_x_8118:
        /* <DEDUP_REMOVED lines=8> */
.L_x_8119:
[----:B------:R-:W-:Y:S05]  /*1d710*/  BRA `(.L_x_8120) ;  /* 0xffffffb000947947 */ /* 0x000fea000383ffff */
.L_x_7991:
[----:B------:R-:W-:Y:S01]  /*1d720*/  BSSY B0, `(.L_x_8121) ;  /* 0x0000007000007945 */ /* 0x000fe20003800000 */
[----:B------:R-:W-:Y:S02]  /*1d730*/  IMAD.MOV.U32 R12, RZ, RZ, 0x1 ;  /* 0x00000001ff0c7424 */ /* 0x000fe400078e00ff */
[----:B------:R-:W-:Y:S02]  /*1d740*/  IMAD.MOV.U32 R11, RZ, RZ, RZ ;  /* 0x000000ffff0b7224 */ /* 0x000fe400078e00ff */
[----:B------:R-:W-:-:S07]  /*1d750*/  IMAD.MOV.U32 R15, RZ, RZ, -0x1 ;  /* 0xffffffffff0f7424 */ /* 0x000fce00078e00ff */
[----:B------:R-:W-:Y:S05]  /*1d760*/  WARPSYNC.COLLECTIVE R15, `(.L_x_8122) ;  /* 0x000000000f087348 */ /* 0x000fea0003c00000 */
[----:B------:R0:W1:Y:S02]  /*1d770*/  SHFL.UP P6, R14, R13, R12, R11 ;  /* 0x0400000c0d0e7389 */ /* 0x00006400000c000b */
[----:B01----:R-:W-:Y:S01]  /*1d780*/  ENDCOLLECTIVE ;  /* 0x000000000000791b */ /* 0x003fe20003800000 */
.L_x_8122:
[----:B------:R-:W-:Y:S05]  /*1d790*/  BSYNC B0 ;  /* 0x0000000000007941 */ /* 0x000fea0003800000 */
.L_x_8121:
        /* <DEDUP_REMOVED lines=8> */
.L_x_8123:
[----:B------:R-:W-:Y:S01]  /*1d820*/  IMAD.MOV.U32 R12, RZ, RZ, 0x4 ;  /* 0x00000004ff0c7424 */ /* 0x000fe200078e00ff */
[----:B------:R-:W-:-:S05]  /*1d830*/  SEL R2, R14, RZ, P2 ;  /* 0x000000ff0e027207 */ /* 0x000fca0001000000 */
[----:B------:R-:W-:-:S04]  /*1d840*/  IMAD.IADD R2, R13, 0x1, R2 ;  /* 0x000000010d027824 */ /* 0x000fc800078e0202 */
[----:B------:R-:W-:-:S07]  /*1d850*/  IMAD.MOV.U32 R13, RZ, RZ, R2 ;  /* 0x000000ffff0d7224 */ /* 0x000fce00078e0002 */
[----:B------:R-:W-:Y:S05]  /*1d860*/  WARPSYNC.COLLECTIVE R15, `(.L_x_8124) ;  /* 0x000000000f087348 */ /* 0x000fea0003c00000 */
[----:B------:R0:W1:Y:S02]  /*1d870*/  SHFL.UP P6, R14, R13, R12, R11 ;  /* 0x0400000c0d0e7389 */ /* 0x00006400000c000b */
[----:B01----:R-:W-:Y:S01]  /*1d880*/  ENDCOLLECTIVE ;  /* 0x000000000000791b */ /* 0x003fe20003800000 */
.L_x_8124:
[----:B------:R-:W-:Y:S01]  /*1d890*/  IMAD.MOV.U32 R12, RZ, RZ, 0x8 ;  /* 0x00000008ff0c7424 */ /* 0x000fe200078e00ff */
[----:B------:R-:W-:-:S05]  /*1d8a0*/  SEL R3, R14, RZ, P3 ;  /* 0x000000ff0e037207 */ /* 0x000fca0001800000 */
[----:B------:R-:W-:-:S04]  /*1d8b0*/  IMAD.IADD R3, R2, 0x1, R3 ;  /* 0x0000000102037824 */ /* 0x000fc800078e0203 */
[----:B------:R-:W-:-:S07]  /*1d8c0*/  IMAD.MOV.U32 R13, RZ, RZ, R3 ;  /* 0x000000ffff0d7224 */ /* 0x000fce00078e0003 */
[----:B------:R-:W-:Y:S05]  /*1d8d0*/  WARPSYNC.COLLECTIVE R15, `(.L_x_8125) ;  /* 0x000000000f087348 */ /* 0x000fea0003c00000 */
[----:B------:R0:W1:Y:S02]  /*1d8e0*/  SHFL.UP P6, R14, R13, R12, R11 ;  /* 0x0400000c0d0e7389 */ /* 0x00006400000c000b */
[----:B01----:R-:W-:Y:S01]  /*1d8f0*/  ENDCOLLECTIVE ;  /* 0x000000000000791b */ /* 0x003fe20003800000 */
.L_x_8125:
[----:B------:R-:W-:Y:S01]  /*1d900*/  IMAD.MOV.U32 R12, RZ, RZ, 0x10 ;  /* 0x00000010ff0c7424 */ /* 0x000fe200078e00ff */
[----:B------:R-:W-:-:S05]  /*1d910*/  SEL R4, R14, RZ, P4 ;  /* 0x000000ff0e047207 */ /* 0x000fca0002000000 */
[----:B------:R-:W-:-:S04]  /*1d920*/  IMAD.IADD R4, R3, 0x1, R4 ;  /* 0x0000000103047824 */ /* 0x000fc800078e0204 */
[----:B------:R-:W-:-:S07]  /*1d930*/  IMAD.MOV.U32 R13, RZ, RZ, R4 ;  /* 0x000000ffff0d7224 */ /* 0x000fce00078e0004 */
[----:B------:R-:W-:Y:S05]  /*1d940*/  WARPSYNC.COLLECTIVE R15, `(.L_x_8126) ;  /* 0x000000000f087348 */ /* 0x000fea0003c00000 */
[----:B------:R0:W1:Y:S02]  /*1d950*/  SHFL.UP P6, R14, R13, R12, R11 ;  /* 0x0400000c0d0e7389 */ /* 0x00006400000c000b */
[----:B01----:R-:W-:Y:S01]  /*1d960*/  ENDCOLLECTIVE ;  /* 0x000000000000791b */ /* 0x003fe20003800000 */
.L_x_8126:
        /* <DEDUP_REMOVED lines=8> */
.L_x_8127:
[----:B------:R-:W-:Y:S05]  /*1d9f0*/  BRA `(.L_x_8128) ;  /* 0xffffffb000807947 */ /* 0x000fea000383ffff */
.L_x_7993:
[----:B------:R-:W-:Y:S01]  /*1da00*/  BSSY B0, `(.L_x_8129) ;  /* 0x0000006000007945 */ /* 0x000fe20003800000 */
[----:B------:R-:W-:Y:S01]  /*1da10*/  PLOP3.LUT P6, PT, P6, PT, PT, 0x8, 0x0 ;  /* 0x000000000000781c */ /* 0x000fe200037ce170 */
[----:B------:R-:W-:-:S12]  /*1da20*/  IMAD.MOV.U32 R15, RZ, RZ, -0x1 ;  /* 0xffffffffff0f7424 */ /* 0x000fd800078e00ff */
[----:B0-----:R-:W-:Y:S05]  /*1da30*/  WARPSYNC.COLLECTIVE R15, `(.L_x_8130) ;  /* 0x000000000f087348 */ /* 0x001fea0003c00000 */
[----:B------:R-:W-:Y:S01]  /*1da40*/  VOTE.ANY R14, PT, P6 ;  /* 0x00000000000e7806 */ /* 0x000fe200030e0100 */
[----:B0-----:R-:W-:Y:S06]  /*1da50*/  ENDCOLLECTIVE ;  /* 0x000000000000791b */ /* 0x001fec0003800000 */
.L_x_8130:
[----:B------:R-:W-:Y:S05]  /*1da60*/  BSYNC B0 ;  /* 0x0000000000007941 */ /* 0x000fea0003800000 */
.L_x_8129:
        /* <DEDUP_REMOVED lines=8> */
.L_x_8131:
[----:B------:R-:W-:Y:S02]  /*1daf0*/  IMAD.IADD R19, R12, 0x1, R19 ;  /* 0x000000010c137824 */ /* 0x000fe400078e0213 */
[----:B------:R-:W-:Y:S02]  /*1db00*/  IMAD.MOV.U32 R13, RZ, RZ, R8 ;  /* 0x000000ffff0d7224 */ /* 0x000fe400078e0008 */
[----:B------:R-:W-:-:S07]  /*1db10*/  IMAD.MOV.U32 R17, RZ, RZ, R14 ;  /* 0x000000ffff117224 */ /* 0x000fce00078e000e */
[----:B------:R-:W-:Y:S05]  /*1db20*/  WARPSYNC.COLLECTIVE R15, `(.L_x_8132) ;  /* 0x000000000f087348 */ /* 0x000fea0003c00000 */
[----:B------:R0:W1:Y:S02]  /*1db30*/  SHFL.IDX P6, R14, R13, R12, R11 ;  /* 0x0000000c0d0e7389 */ /* 0x00006400000c000b */
[----:B01----:R-:W-:Y:S01]  /*1db40*/  ENDCOLLECTIVE ;  /* 0x000000000000791b */ /* 0x003fe20003800000 */
.L_x_8132:
[----:B------:R-:W-:Y:S01]  /*1db50*/  IMAD.MOV.U32 R8, RZ, RZ, R14 ;  /* 0x000000ffff087224 */ /* 0x000fe200078e000e */
[----:B------:R-:W-:Y:S06]  /*1db60*/  BRA `(.L_x_8133) ;  /* 0xffffffb000647947 */ /* 0x000fec000383ffff */
.L_x_7995:
[----:B------:R-:W-:Y:S01]  /*1db70*/  BSSY B0, `(.L_x_8134) ;  /* 0x0000007000007945 */ /* 0x000fe20003800000 */
[----:B------:R-:W-:Y:S02]  /*1db80*/  IMAD.MOV.U32 R13, RZ, RZ, R2 ;  /* 0x000000ffff0d7224 */ /* 0x000fe400078e0002 */
[----:B------:R-:W-:Y:S02]  /*1db90*/  IMAD.MOV.U32 R11, RZ, RZ, 0x1f ;  /* 0x0000001fff0b7424 */ /* 0x000fe400078e00ff */
[----:B------:R-:W-:-:S07]  /*1dba0*/  IMAD.MOV.U32 R15, RZ, RZ, -0x1 ;  /* 0xffffffffff0f7424 */ /* 0x000fce00078e00ff */
[----:B0-23--:R-:W-:Y:S05]  /*1dbb0*/  WARPSYNC.COLLECTIVE R15, `(.L_x_8135) ;  /* 0x000000000f087348 */ /* 0x00dfea0003c00000 */
[----:B------:R1:W4:Y:S02]  /*1dbc0*/  SHFL.IDX P6, R14, R13, R12, R11 ;  /* 0x0000000c0d0e7389 */ /* 0x00032400000c000b */
[----:B01234-:R-:W-:Y:S01]  /*1dbd0*/  ENDCOLLECTIVE ;  /* 0x000000000000791b */ /* 0x01ffe20003800000 */
.L_x_8135:
[----:B------:R-:W-:Y:S05]  /*1dbe0*/  BSYNC B0 ;  /* 0x0000000000007941 */ /* 0x000fea0003800000 */
.L_x_8134:
[----:B------:R-:W-:Y:S01]  /*1dbf0*/  IMAD.MOV.U32 R6, RZ, RZ, R14 ;  /* 0x000000ffff067224 */ /* 0x000fe200078e000e */
[----:B------:R-:W-:Y:S06]  /*1dc00*/  BRA `(.L_x_7994) ;  /* 0xffffffb000547947 */ /* 0x000fec000383ffff */
.L_x_8001:
[----:B-1----:R1:W3:Y:S02]  /*1dc10*/  SYNCS.PHASECHK.TRANS64.TRYWAIT P0, [R4+URZ+0x28820], R0 ;  /* 0x02882000040075a7 */ /* 0x0022e4000800017f */
[----:B---3--:R-:W-:Y:S05]  /*1dc20*/  @!P0 NANOSLEEP.SYNCS 0x989680 ;  /* 0x009896800000895d */ /* 0x008fea0003900000 */
[----:B------:R-:W3:Y:S02]  /*1dc30*/  @!P0 SYNCS.PHASECHK.TRANS64 P0, [R4+URZ+0x28820], R0 ;  /* 0x02882000040085a7 */ /* 0x000ee4000800007f */
[----:B---3--:R-:W-:Y:S05]  /*1dc40*/  @!P0 BRA `(.L_x_8001) ;  /* 0xfffffffc00f08947 */ /* 0x008fea000383ffff */
[----:B------:R-:W-:Y:S05]  /*1dc50*/  BRA `(.L_x_8136) ;  /* 0xffffffb800ac7947 */ /* 0x000fea000383ffff */
.L_x_8002:
        /* <DEDUP_REMOVED lines=11> */
.L_x_8138:
[----:B------:R-:W-:Y:S05]  /*1dd10*/  BSYNC B0 ;  /* 0x0000000000007941 */ /* 0x000fea0003800000 */
.L_x_8137:
[----:B------:R-:W-:Y:S05]  /*1dd20*/  BRA `(.L_x_8139) ;  /* 0xffffffb800947947 */ /* 0x000fea000383ffff */
.L_x_8005:
[----:B------:R-:W-:Y:S01]  /*1dd30*/  BSSY B1, `(.L_x_8140) ;  /* 0x0000006000017945 */ /* 0x000fe20003800000 */
[----:B------:R-:W-:-:S07]  /*1dd40*/  IMAD.MOV.U32 R15, RZ, RZ, -0x1 ;  /* 0xffffffffff0f7424 */ /* 0x000fce00078e00ff */
[----:B012---:R-:W-:Y:S05]  /*1dd50*/  WARPSYNC.COLLECTIVE R15, `(.L_x_8141) ;  /* 0x000000000f0c7348 */ /* 0x007fea0003c00000 */
[----:B------:R-:W-:Y:S02]  /*1dd60*/  ELECT P6, UR62, PT ;  /* 0x00000000003e782f */ /* 0x000fe400038c0000 */
[----:B------:R-:W-:Y:S01]  /*1dd70*/  MOV R14, UR62 ;  /* 0x0000003e000e7c02 */ /* 0x000fe20008000f00 */
[----:B012---:R-:W-:Y:S10]  /*1dd80*/  ENDCOLLECTIVE ;  /* 0x000000000000791b */ /* 0x007ff40003800000 */
.L_x_8141:
[----:B------:R-:W-:Y:S05]  /*1dd90*/  BSYNC B1 ;  /* 0x0000000000017941 */ /* 0x000fea0003800000 */
.L_x_8140:
[----:B------:R-:W-:Y:S05]  /*1dda0*/  BRA `(.L_x_8142) ;  /* 0xffffffb8008c7947 */ /* 0x000fea000383ffff */
.L_x_8007:
[----:B-1----:R1:W3:Y:S02]  /*1ddb0*/  SYNCS.PHASECHK.TRANS64.TRYWAIT P1, [R5+URZ+0x28840], R0 ;  /* 0x02884000050075a7 */ /* 0x0022e4000802017f */
[----:B---3--:R-:W-:Y:S05]  /*1ddc0*/  @!P1 NANOSLEEP.SYNCS 0x989680 ;  /* 0x009896800000995d */ /* 0x008fea0003900000 */
[----:B------:R-:W3:Y:S02]  /*1ddd0*/  @!P1 SYNCS.PHASECHK.TRANS64 P1, [R5+URZ+0x28840], R0 ;  /* 0x02884000050095a7 */ /* 0x000ee4000802007f */
[----:B---3--:R-:W-:Y:S05]  /*1dde0*/  @!P1 BRA `(.L_x_8007) ;  /* 0xfffffffc00f09947 */ /* 0x008fea000383ffff */
[----:B------:R-:W-:Y:S05]  /*1ddf0*/  BRA `(.L_x_8143) ;  /* 0xffffffb800b47947 */ /* 0x000fea000383ffff */
.L_x_8009:
[----:B---3--:R3:W4:Y:S02]  /*1de00*/  SYNCS.PHASECHK.TRANS64.TRYWAIT P1, [R25+URZ+0x28840], R2 ;  /* 0x02884002190075a7 */ /* 0x008724000802017f */
[----:B----4-:R-:W-:Y:S05]  /*1de10*/  @!P1 NANOSLEEP.SYNCS 0x989680 ;  /* 0x009896800000995d */ /* 0x010fea0003900000 */
[----:B------:R-:W4:Y:S02]  /*1de20*/  @!P1 SYNCS.PHASECHK.TRANS64 P1, [R25+URZ+0x28840], R2 ;  /* 0x02884002190095a7 */ /* 0x000f24000802007f */
[----:B----4-:R-:W-:Y:S05]  /*1de30*/  @!P1 BRA `(.L_x_8009) ;  /* 0xfffffffc00f09947 */ /* 0x010fea000383ffff */
[----:B------:R-:W-:Y:S05]  /*1de40*/  BRA `(.L_x_8144) ;  /* 0xffffffb800c07947 */ /* 0x000fea000383ffff */
.L_x_8011:
[----:B----4-:R4:W0:Y:S02]  /*1de50*/  SYNCS.PHASECHK.TRANS64.TRYWAIT P1, [R5+URZ+0x28860], R0 ;  /* 0x02886000050075a7 */ /* 0x010824000802017f */
[----:B0-----:R-:W-:Y:S05]  /*1de60*/  @!P1 NANOSLEEP.SYNCS 0x989680 ;  /* 0x009896800000995d */ /* 0x001fea0003900000 */
[----:B------:R-:W0:Y:S02]  /*1de70*/  @!P1 SYNCS.PHASECHK.TRANS64 P1, [R5+URZ+0x28860], R0 ;  /* 0x02886000050095a7 */ /* 0x000e24000802007f */
[----:B0-----:R-:W-:Y:S05]  /*1de80*/  @!P1 BRA `(.L_x_8011) ;  /* 0xfffffffc00f09947 */ /* 0x001fea000383ffff */
[----:B------:R-:W-:Y:S05]  /*1de90*/  BRA `(.L_x_8145) ;  /* 0xffffffb800bc7947 */ /* 0x000fea000383ffff */
.L_x_8146:
        /* <DEDUP_REMOVED lines=14> */
.L_x_15992:


//--------------------- .text._ZN7cutlass13device_kernelIN5flash11enable_sm90INS1_16FlashAttnFwdSm90INS1_25CollectiveMainloopFwdSm90ILi2EN4cute5tupleIJNS5_1CILi1EEES8_S8_EEENS6_IJNS7_ILi128EEESA_SA_EEELi128ENS_6half_tEfNS_4arch4Sm90ELb0ELb1ELb1ELb1ELb1ELb1ELb0ELb1ELb1ELb1ELb1ELb0EEENS1_21CollectiveEpilogueFwdISB_S9_SC_SE_Li256ELb1ELb1ELb1ELb0EEENS1_36VarlenDynamicPersistentTileSchedulerILi128ELi128ELi256ELi128ELb1ELb1ELb1ELb1ELb0ELb1EEEEEEEEEvNT_6ParamsE --------------------------
	.section	.text._ZN7cutlass13device_kernelIN5flash11enable_sm90INS1_16FlashAttnFwdSm90INS1_25CollectiveMainloopFwdSm90ILi2EN4cute5tupleIJNS5_1CILi1EEES8_S8_EEENS6_IJNS7_ILi128EEESA_SA_EEELi128ENS_6half_tEfNS_4arch4Sm90ELb0ELb1ELb1ELb1ELb1ELb1ELb0ELb1ELb1ELb1ELb1ELb0EEENS1_21CollectiveEpilogueFwdISB_S9_SC_SE_Li256ELb1ELb1ELb1ELb0EEENS1_36VarlenDynamicPersistentTileSchedulerILi128ELi128ELi256ELi128ELb1ELb1ELb1ELb1ELb0ELb1EEEEEEEEEvNT_6ParamsE,"ax",@progbits
	.align	128
.text._ZN7cutlass13device_kernelIN5flash11enable_sm90INS1_16FlashAttnFwdSm90INS1_25CollectiveMainloopFwdSm90ILi2EN4cute5tupleIJNS5_1CILi1EEES8_S8_EEENS6_IJNS7_ILi128EEESA_SA_EEELi128ENS_6half_tEfNS_4arch4Sm90ELb0ELb1ELb1ELb1ELb1ELb1ELb0ELb1ELb1ELb1ELb1ELb0EEENS1_21CollectiveEpilogueFwdISB_S9_SC_SE_Li256ELb1ELb1ELb1ELb0EEENS1_36VarlenDynamicPersistentTileSchedulerILi128ELi128ELi256ELi128ELb1ELb1ELb1ELb1ELb0ELb1EEEEEEEEEvNT_6ParamsE:
        .type           _ZN7cutlass13device_kernelIN5flash11enable_sm90INS1_16FlashAttnFwdSm90INS1_25CollectiveMainloopFwdSm90ILi2EN4cute5tupleIJNS5_1CILi1EEES8_S8_EEENS6_IJNS7_ILi128EEESA_SA_EEELi128ENS_6half_tEfNS_4arch4Sm90ELb0ELb1ELb1ELb1ELb1ELb1ELb0ELb1ELb1ELb1ELb1ELb0EEENS1_21CollectiveEpilogueFwdISB_S9_SC_SE_Li256ELb1ELb1ELb1ELb0EEENS1_36VarlenDynamicPersistentTileSchedulerILi128ELi128ELi256ELi128ELb1ELb1ELb1ELb1ELb0ELb1EEEEEEEEEvNT_6ParamsE,@function
        .size           _ZN7cutlass13device_kernelIN5flash11enable_sm90INS1_16FlashAttnFwdSm90INS1_25CollectiveMainloopFwdSm90ILi2EN4cute5tupleIJNS5_1CILi1EEES8_S8_EEENS6_IJNS7_ILi128EEESA_SA_EEELi128ENS_6half_tEfNS_4arch4Sm90ELb0ELb1ELb1ELb1ELb1ELb1ELb0ELb1ELb1ELb1ELb1ELb0EEENS1_21CollectiveEpilogueFwdISB_S9_SC_SE_Li256ELb1ELb1ELb1ELb0EEENS1_36VarlenDynamicPersistentTileSchedulerILi128ELi128ELi256ELi128ELb1ELb1ELb1ELb1ELb0ELb1EEEEEEEEEvNT_6ParamsE,(.L_x_15993 - _ZN7cutlass13device_kernelIN5flash11enable_sm90INS1_16FlashAttnFwdSm90INS1_25CollectiveMainloopFwdSm90ILi2EN4cute5tupleIJNS5_1CILi1EEES8_S8_EEENS6_IJNS7_ILi128EEESA_SA_EEELi128ENS_6half_tEfNS_4arch4Sm90ELb0ELb1ELb1ELb1ELb1ELb1ELb0ELb1ELb1ELb1ELb1ELb0EEENS1_21CollectiveEpilogueFwdISB_S9_SC_SE_Li256ELb1ELb1ELb1ELb0EEENS1_36VarlenDynamicPersistentTileSchedulerILi128ELi128ELi256ELi128ELb1ELb1ELb1ELb1ELb0ELb1EEEEEEEEEvNT_6ParamsE)
        .other          _ZN7cutlass13device_kernelIN5flash11enable_sm90INS1_16FlashAttnFwdSm90INS1_25CollectiveMainloopFwdSm90ILi2EN4cute5tupleIJNS5_1CILi1EEES8_S8_EEENS6_IJNS7_ILi128EEESA_SA_EEELi128ENS_6half_tEfNS_4arch4Sm90ELb0ELb1ELb1ELb1ELb1ELb1ELb0ELb1ELb1ELb1ELb1ELb0EEENS1_21CollectiveEpilogueFwdISB_S9_SC_SE_Li256ELb1ELb1ELb1ELb0EEENS1_36VarlenDynamicPersistentTileSchedulerILi128ELi128ELi256ELi128ELb1ELb1ELb1ELb1ELb0ELb1EEEEEEEEEvNT_6ParamsE,@"STO_CUDA_ENTRY STV_DEFAULT"
_ZN7cutlass13device_kernelIN5flash11enable_sm90INS1_16FlashAttnFwdSm90INS1_25CollectiveMainloopFwdSm90ILi2EN4cute5tupleIJNS5_1CILi1EEES8_S8_EEENS6_IJNS7_ILi128EEESA_SA_EEELi128ENS_6half_tEfNS_4arch4Sm90ELb0ELb1ELb1ELb1ELb1ELb1ELb0ELb1ELb1ELb1ELb1ELb0EEENS1_21CollectiveEpilogueFwdISB_S9_SC_SE_Li256ELb1ELb1ELb1ELb0EEENS1_36VarlenDynamicPersistentTileSchedulerILi128ELi128ELi256ELi128ELb1ELb1ELb1ELb1ELb0ELb1EEEEEEEEEvNT_6ParamsE:
        /* <DEDUP_REMOVED lines=18> */
.L_x_8148:
[----:B------:R-:W-:Y:S05]  /*0120*/  BSYNC B0 ;  /* 0x0000000000007941 */ /* 0x000fea0003800000 */
.L_x_8147:
        /* <DEDUP_REMOVED lines=41> */
.L_x_8149:
        /* <DEDUP_REMOVED lines=22> */
.L_x_8150:
        /* <DEDUP_REMOVED lines=18> */
.L_x_8151:
        /* <DEDUP_REMOVED lines=22> */
.L_x_8152:
        /* <DEDUP_REMOVED lines=22> */
.L_x_8153:
        /* <DEDUP_REMOVED lines=8> */
.L_x_8156:
        /* <DEDUP_REMOVED lines=19> */
[----:B------:R-:W-:Y:S01]  /*0ab0*/  MOV R19, RZ ;  /* 0x000000ff00137202 */ /* 0x000fe20000000f00 */
[----:B------:R-:W-:Y:S01]  /*0ac0*/  VIADD R212, R18, 0x10400 ;  /* 0x0001040012d47836 */ /* 0x000fe20000000000 */
[----:B------:R-:W-:Y:S01]  /*0ad0*/  ULOP3.LUT UR39, UR36, 0x1, URZ, 0xfc, !UPT ;  /* 0x0000000124277892 */ /* 0x000fe2000f8efc3f */
[----:B------:R-:W-:Y:S01]  /*0ae0*/  IMAD.MOV.U32 R197, RZ, RZ, RZ ;  /* 0x000000ffffc57224 */ /* 0x000fe200078e00ff */
[----:B------:R-:W-:Y:S01]  /*0af0*/  SHF.R.S32.HI R3, RZ, 0x1f, R0 ;  /* 0x0000001fff037819 */ /* 0x000fe20000011400 */
[----:B------:R-:W-:Y:S01]  /*0b00*/  IMAD.MOV.U32 R187, RZ, RZ, RZ ;  /* 0x000000ffffbb7224 */ /* 0x000fe200078e00ff */
[----:B------:R-:W-:Y:S01]  /*0b10*/  UMOV UR37, URZ ;  /* 0x0000003f00257c82 */ /* 0x000fe20008000000 */
[----:B------:R-:W-:Y:S01]  /*0b20*/  IMAD.MOV.U32 R184, RZ, RZ, RZ ;  /* 0x000000ffffb87224 */ /* 0x000fe200078e00ff */
[CC--:B------:R-:W-:Y:S02]  /*0b30*/  LEA.HI R2, R3.reuse, R0.reuse, RZ, 0x7 ;  /* 0x0000000003027211 */ /* 0x0c0fe400078f38ff */
[----:B------:R-:W-:-:S02]  /*0b40*/  LEA.HI R4, R3, R0, RZ, 0x4 ;  /* 0x0000000003047211 */ /* 0x000fc400078f20ff */
[----:B------:R-:W-:Y:S02]  /*0b50*/  LOP3.LUT R5, R2, 0xffffff80, RZ, 0xc0, !PT ;  /* 0xffffff8002057812 */ /* 0x000fe400078ec0ff */
[----:B------:R-:W-:Y:S02]  /*0b60*/  SHF.R.S32.HI R7, RZ, 0x4, R4 ;  /* 0x00000004ff077819 */ /* 0x000fe40000011404 */
[----:B------:R-:W-:Y:S01]  /*0b70*/  SHF.R.S32.HI R13, RZ, 0x7, R2 ;  /* 0x00000007ff0d7819 */ /* 0x000fe20000011402 */
[----:B------:R-:W-:Y:S01]  /*0b80*/  IMAD.IADD R14, R0, 0x1, -R5 ;  /* 0x00000001000e7824 */ /* 0x000fe200078e0a05 */
[CC--:B------:R-:W-:Y:S02]  /*0b90*/  LEA.HI R5, R3.reuse, R0.reuse, RZ, 0x5 ;  /* 0x0000000003057211 */ /* 0x0c0fe400078f28ff */
[----:B------:R-:W-:Y:S02]  /*0ba0*/  LEA.HI R188, R3, R0, RZ, 0x3 ;  /* 0x0000000003bc7211 */ /* 0x000fe400078f18ff */
[----:B------:R-:W-:Y:S01]  /*0bb0*/  SHF.R.S32.HI R8, RZ, 0x1f, R14 ;  /* 0x0000001fff087819 */ /* 0x000fe2000001140e */
[----:B------:R-:W-:Y:S01]  /*0bc0*/  IMAD.SHL.U32 R6, R5, 0x20, RZ ;  /* 0x0000002005067824 */ /* 0x000fe200078e00ff */
[----:B------:R-:W-:Y:S01]  /*0bd0*/  LOP3.LUT R5, R4, 0x3fffff0, RZ, 0xc0, !PT ;  /* 0x03fffff004057812 */ /* 0x000fe200078ec0ff */
[----:B------:R-:W-:Y:S01]  /*0be0*/  STL [R1+0x8], R14 ;  /* 0x0000080e01007387 */ /* 0x000fe20000100800 */
[----:B------:R-:W-:-:S02]  /*0bf0*/  LEA.HI R10, R8, R14, RZ, 0x2 ;  /* 0x0000000e080a7211 */ /* 0x000fc400078f10ff */
[----:B------:R-:W-:Y:S01]  /*0c00*/  LOP3.LUT R6, R6, 0xfffffc00, RZ, 0xc0, !PT ;  /* 0xfffffc0006067812 */ /* 0x000fe200078ec0ff */
[----:B------:R0:W-:Y:S01]  /*0c10*/  STL [R1+0x34], R13 ;  /* 0x0000340d01007387 */ /* 0x0001e20000100800 */
[----:B------:R-:W-:Y:S02]  /*0c20*/  IADD3 R5, R0, -R5, RZ ;  /* 0x8000000500057210 */ /* 0x000fe40007ffe0ff */
[--C-:B------:R-:W-:Y:S02]  /*0c30*/  SHF.R.S32.HI R11, RZ, 0x2, R10.reuse ;  /* 0x00000002ff0b7819 */ /* 0x100fe4000001140a */
[----:B------:R-:W-:Y:S01]  /*0c40*/  SHF.R.S32.HI R12, RZ, 0x1f, R10 ;  /* 0x0000001fff0c7819 */ /* 0x000fe2000001140a */
[----:B------:R-:W-:Y:S01]  /*0c50*/  IMAD R9, R5, 0x40, R6 ;  /* 0x0000004005097824 */ /* 0x000fe200078e0206 */
[----:B------:R-:W-:Y:S02]  /*0c60*/  LEA.HI R5, R3, R0, RZ, 0x2 ;  /* 0x0000000003057211 */ /* 0x000fe400078f10ff */
[----:B------:R-:W-:-:S02]  /*0c70*/  LEA.HI R4, R4, R7, RZ, 0x1 ;  /* 0x0000000704047211 */ /* 0x000fc400078f08ff */
[----:B------:R-:W-:Y:S02]  /*0c80*/  LOP3.LUT R5, R5, 0xfffffffc, RZ, 0xc0, !PT ;  /* 0xfffffffc05057812 */ /* 0x000fe400078ec0ff */
[----:B------:R-:W-:Y:S02]  /*0c90*/  LEA.HI R12, R12, R11, RZ, 0x3 ;  /* 0x0000000b0c0c7211 */ /* 0x000fe400078f18ff */
[----:B------:R-:W-:Y:S01]  /*0ca0*/  LOP3.LUT R4, R4, 0x1ffffffe, RZ, 0xc0, !PT ;  /* 0x1ffffffe04047812 */ /* 0x000fe200078ec0ff */
[----:B------:R-:W-:Y:S01]  /*0cb0*/  IMAD.IADD R6, R0, 0x1, -R5 ;  /* 0x0000000100067824 */ /* 0x000fe200078e0a05 */
[----:B------:R-:W-:Y:S02]  /*0cc0*/  LOP3.LUT R12, R12, 0xfffffff8, RZ, 0xc0, !PT ;  /* 0xfffffff80c0c7812 */ /* 0x000fe400078ec0ff */
[----:B------:R-:W-:Y:S01]  /*0cd0*/  LEA.HI R8, R8, R14, RZ, 0x5 ;  /* 0x0000000e08087211 */ /* 0x000fe200078f28ff */
[----:B------:R-:W-:Y:S01]  /*0ce0*/  IMAD.IADD R4, R7, 0x1, -R4 ;  /* 0x0000000107047824 */ /* 0x000fe200078e0a04 */
[----:B------:R-:W-:Y:S01]  /*0cf0*/  LEA.HI R2, R2, R13, RZ, 0x1 ;  /* 0x0000000d02027211 */ /* 0x000fe200078f08ff */
[----:B------:R-:W-:Y:S01]  /*0d00*/  IMAD.IADD R11, R11, 0x1, -R12 ;  /* 0x000000010b0b7824 */ /* 0x000fe200078e0a0c */
[----:B------:R-:W-:-:S02]  /*0d10*/  LOP3.LUT R5, R188, 0xfffffff8, RZ, 0xc0, !PT ;  /* 0xfffffff8bc057812 */ /* 0x000fc400078ec0ff */
[----:B------:R-:W-:Y:S02]  /*0d20*/  SHF.R.S32.HI R8, RZ, 0x5, R8 ;  /* 0x00000005ff087819 */ /* 0x000fe40000011408 */
[----:B------:R-:W-:Y:S01]  /*0d30*/  LOP3.LUT R2, R2, 0x3fffffe, RZ, 0xc0, !PT ;  /* 0x03fffffe02027812 */ /* 0x000fe200078ec0ff */
[----:B------:R-:W-:Y:S01]  /*0d40*/  IMAD.IADD R220, R0, 0x1, -R5 ;  /* 0x0000000100dc7824 */ /* 0x000fe200078e0a05 */
[----:B------:R-:W-:Y:S01]  /*0d50*/  SHF.R.S32.HI R188, RZ, 0x3, R188 ;  /* 0x00000003ffbc7819 */ /* 0x000fe200000114bc */
[----:B------:R-:W-:Y:S01]  /*0d60*/  IMAD R11, R8, 0x10, R11 ;  /* 0x00000010080b7824 */ /* 0x000fe200078e020b */
[----:B------:R-:W-:Y:S01]  /*0d70*/  LEA.HI R3, R3, R0, RZ, 0x6 ;  /* 0x0000000003037211 */ /* 0x000fe200078f30ff */
[----:B------:R-:W-:Y:S01]  /*0d80*/  IMAD R0, R4, 0x8, R9 ;  /* 0x0000000804007824 */ /* 0x000fe200078e0209 */
[----:B------:R-:W-:Y:S01]  /*0d90*/  IADD3 R2, R13, -R2, RZ ;  /* 0x800000020d027210 */ /* 0x000fe20007ffe0ff */
[C---:B0-----:R-:W-:Y:S01]  /*0da0*/  VIADD R13, R188.reuse, 0x40 ;  /* 0x00000040bc0d7836 */ /* 0x041fe20000000000 */
[----:B------:R-:W-:Y:S01]  /*0db0*/  IADD3 R15, R188, 0x20, RZ ;  /* 0x00000020bc0f7810 */ /* 0x000fe20007ffe0ff */
[----:B------:R-:W-:Y:S01]  /*0dc0*/  IMAD.SHL.U32 R3, R3, 0x8, RZ ;  /* 0x0000000803037824 */ /* 0x000fe200078e00ff */
[----:B------:R0:W-:Y:S01]  /*0dd0*/  STL [R1+0x3c], R0 ;  /* 0x00003c0001007387 */ /* 0x0001e20000100800 */
[----:B------:R-:W-:Y:S01]  /*0de0*/  LEA.HI R7, R6, R6, RZ, 0x1 ;  /* 0x0000000606077211 */ /* 0x000fe200078f08ff */
[----:B------:R-:W-:Y:S01]  /*0df0*/  IMAD R8, R2, 0x40, R11 ;  /* 0x0000004002087824 */ /* 0x000fe200078e020b */
[----:B------:R-:W-:Y:S01]  /*0e00*/  SHF.R.S32.HI R2, RZ, 0x1f, R13 ;  /* 0x0000001fff027819 */ /* 0x000fe2000001140d */
[C---:B------:R-:W-:Y:S01]  /*0e10*/  IMAD.SHL.U32 R207, R188.reuse, 0x40, RZ ;  /* 0x00000040bccf7824 */ /* 0x040fe200078e00ff */
[----:B------:R-:W-:Y:S01]  /*0e20*/  LOP3.LUT R211, R3, 0xfffffe00, RZ, 0xc0, !PT ;  /* 0xfffffe0003d37812 */ /* 0x000fe200078ec0ff */
[----:B------:R-:W-:Y:S01]  /*0e30*/  VIADD R12, R188, 0x60 ;  /* 0x00000060bc0c7836 */ /* 0x000fe20000000000 */
[----:B------:R-:W-:Y:S01]  /*0e40*/  LOP3.LUT R7, R7, 0x1ffffffe, RZ, 0xc0, !PT ;  /* 0x1ffffffe07077812 */ /* 0x000fe200078ec0ff */
[----:B------:R-:W-:Y:S01]  /*0e50*/  IMAD.SHL.U32 R203, R15, 0x40, RZ ;  /* 0x000000400fcb7824 */ /* 0x000fe200078e00ff */
[----:B------:R-:W-:Y:S01]  /*0e60*/  LEA.HI R4, R2, R13, RZ, 0x3 ;  /* 0x0000000d02047211 */ /* 0x000fe200078f18ff */
[----:B------:R-:W-:Y:S01]  /*0e70*/  IMAD.SHL.U32 R16, R220, 0x8, RZ ;  /* 0x00000008dc107824 */ /* 0x000fe200078e00ff */
[----:B0-----:R-:W-:Y:S01]  /*0e80*/  SHF.R.S32.HI R0, RZ, 0x1f, R15 ;  /* 0x0000001fff007819 */ /* 0x001fe2000001140f */
[----:B------:R-:W-:Y:S01]  /*0e90*/  IMAD.SHL.U32 R202, R13, 0x40, RZ ;  /* 0x000000400dca7824 */ /* 0x000fe200078e00ff */
[----:B------:R-:W-:Y:S01]  /*0ea0*/  LOP3.LUT R207, R207, 0x1c0, RZ, 0xc0, !PT ;  /* 0x000001c0cfcf7812 */ /* 0x000fe200078ec0ff */
[----:B------:R-:W-:Y:S01]  /*0eb0*/  IMAD.IADD R7, R6, 0x1, -R7 ;  /* 0x0000000106077824 */ /* 0x000fe200078e0a07 */
[----:B------:R-:W-:Y:S01]  /*0ec0*/  LEA.HI R3, R0, R15, RZ, 0x3 ;  /* 0x0000000f00037211 */ /* 0x000fe200078f18ff */
[----:B------:R-:W-:Y:S01]  /*0ed0*/  IMAD.SHL.U32 R4, R4, 0x40, RZ ;  /* 0x0000004004047824 */ /* 0x000fe200078e00ff */
[----:B------:R-:W-:Y:S01]  /*0ee0*/  SHF.R.S32.HI R5, RZ, 0x1f, R12 ;  /* 0x0000001fff057819 */ /* 0x000fe2000001140c */
[----:B------:R-:W-:Y:S01]  /*0ef0*/  STL [R1+0x38], R8 ;  /* 0x0000380801007387 */ /* 0x000fe20000100800 */
[----:B------:R-:W-:Y:S01]  /*0f00*/  LOP3.LUT R203, R203, 0x1c0, RZ, 0xc0, !PT ;  /* 0x000001c0cbcb7812 */ /* 0x000fe200078ec0ff */
[----:B------:R-:W-:Y:S01]  /*0f10*/  IMAD.SHL.U32 R3, R3, 0x40, RZ ;  /* 0x0000004003037824 */ /* 0x000fe200078e00ff */
[----:B------:R-:W-:Y:S01]  /*0f20*/  LOP3.LUT R0, R207, 0x38, R16, 0xf8, !PT ;  /* 0x00000038cf007812 */ /* 0x000fe200078ef810 */
[----:B------:R-:W-:Y:S01]  /*0f30*/  IMAD.SHL.U32 R22, R220, 0x4, RZ ;  /* 0x00000004dc167824 */ /* 0x000fe200078e00ff */
[----:B------:R-:W-:Y:S01]  /*0f40*/  SHF.R.U32.HI R6, RZ, 0x3, R207 ;  /* 0x00000003ff067819 */ /* 0x000fe200000116cf */
[----:B------:R-:W-:Y:S01]  /*0f50*/  VIADD R2, R16, 0x40 ;  /* 0x0000004010027836 */ /* 0x000fe20000000000 */
[----:B------:R-:W-:Y:S01]  /*0f60*/  LOP3.LUT R202, R202, 0x1c0, RZ, 0xc0, !PT ;  /* 0x000001c0caca7812 */ /* 0x000fe200078ec0ff */
[----:B------:R-:W-:Y:S01]  /*0f70*/  VIADD R186, R22, 0x20 ;  /* 0x0000002016ba7836 */ /* 0x000fe20000000000 */
[----:B------:R-:W-:Y:S01]  /*0f80*/  SHF.L.U32 R201, R12, 0x6, RZ ;  /* 0x000000060cc97819 */ /* 0x000fe200000006ff */
[----:B------:R-:W-:Y:S01]  /*0f90*/  IMAD R200, R7, 0x8, R8 ;  /* 0x0000000807c87824 */ /* 0x000fe200078e0208 */
[----:B------:R-:W-:-:S02]  /*0fa0*/  LEA.HI R5, R5, R12, RZ, 0x3 ;  /* 0x0000000c05057211 */ /* 0x000fc400078f18ff */
[----:B------:R-:W-:Y:S02]  /*0fb0*/  LOP3.LUT R219, R211, R0, R6, 0xf6, !PT ;  /* 0x00000000d3db7212 */ /* 0x000fe400078ef606 */
[----:B------:R-:W-:Y:S02]  /*0fc0*/  SHF.R.U32.HI R13, RZ, 0x3, R203 ;  /* 0x00000003ff0d7819 */ /* 0x000fe400000116cb */
[----:B------:R-:W-:Y:S02]  /*0fd0*/  LOP3.LUT R9, R203, 0x38, R16, 0xf8, !PT ;  /* 0x00000038cb097812 */ /* 0x000fe400078ef810 */
[----:B------:R-:W-:Y:S02]  /*0fe0*/  LOP3.LUT R210, R3, 0xfffffe00, RZ, 0xc0, !PT ;  /* 0xfffffe0003d27812 */ /* 0x000fe400078ec0ff */
[----:B------:R-:W-:Y:S02]  /*0ff0*/  SHF.R.U32.HI R12, RZ, 0x3, R202 ;  /* 0x00000003ff0c7819 */ /* 0x000fe400000116ca */
[----:B------:R-:W-:-:S02]  /*1000*/  LOP3.LUT R0, R202, 0x38, R16, 0xf8, !PT ;  /* 0x00000038ca007812 */ /* 0x000fc400078ef810 */
[----:B------:R-:W-:Y:S02]  /*1010*/  LOP3.LUT R209, R4, 0xfffffe00, RZ, 0xc0, !PT ;  /* 0xfffffe0004d17812 */ /* 0x000fe400078ec0ff */
[----:B------:R-:W-:Y:S02]  /*1020*/  LOP3.LUT R201, R201, 0x1c0, RZ, 0xc0, !PT ;  /* 0x000001c0c9c97812 */ /* 0x000fe400078ec0ff */
[----:B------:R-:W-:Y:S02]  /*1030*/  LOP3.LUT R10, R10, 0x7ffffffc, RZ, 0xc0, !PT ;  /* 0x7ffffffc0a0a7812 */ /* 0x000fe400078ec0ff */
[----:B------:R-:W-:Y:S02]  /*1040*/  SHF.L.U32 R5, R5, 0x6, RZ ;  /* 0x0000000605057819 */ /* 0x000fe400000006ff */
[----:B------:R-:W-:Y:S01]  /*1050*/  LOP3.LUT R9, R210, R9, R13, 0xf6, !PT ;  /* 0x00000009d2097212 */ /* 0x000fe200078ef60d */
[----:B------:R-:W-:Y:S01]  /*1060*/  IMAD.IADD R10, R14, 0x1, -R10 ;  /* 0x000000010e0a7824 */ /* 0x000fe200078e0a0a */
[----:B------:R-:W-:-:S02]  /*1070*/  LOP3.LUT R3, R209, R0, R12, 0xf6, !PT ;  /* 0x00000000d1037212 */ /* 0x000fc400078ef60c */
[----:B------:R-:W-:Y:S01]  /*1080*/  SHF.R.U32.HI R6, RZ, 0x3, R201 ;  /* 0x00000003ff067819 */ /* 0x000fe200000116c9 */
[----:B------:R-:W-:Y:S01]  /*1090*/  IMAD R4, R9, 0x2, R212 ;  /* 0x0000000209047824 */ /* 0x000fe200078e02d4 */
[----:B------:R-:W-:Y:S01]  /*10a0*/  LOP3.LUT R11, R201, 0x38, R16, 0xf8, !PT ;  /* 0x00000038c90b7812 */ /* 0x000fe200078ef810 */
[----:B------:R-:W-:Y:S01]  /*10b0*/  IMAD R0, R3, 0x2, R212 ;  /* 0x0000000203007824 */ /* 0x000fe200078e02d4 */
[----:B------:R-:W-:Y:S01]  /*10c0*/  LOP3.LUT R208, R5, 0xfffffe00, RZ, 0xc0, !PT ;  /* 0xfffffe0005d07812 */ /* 0x000fe200078ec0ff */
[----:B------:R-:W-:Y:S01]  /*10d0*/  IMAD.SHL.U32 R189, R10, 0x2, RZ ;  /* 0x000000020abd7824 */ /* 0x000fe200078e00ff */
[----:B------:R0:W-:Y:S01]  /*10e0*/  STL [R1+0x30], R4 ;  /* 0x0000300401007387 */ /* 0x0001e20000100800 */
[----:B------:R-:W-:Y:S02]  /*10f0*/  SHF.R.S32.HI R23, RZ, 0x1f, R22 ;  /* 0x0000001fff177819 */ /* 0x000fe40000011416 */
[----:B------:R-:W-:Y:S01]  /*1100*/  LOP3.LUT R11, R208, R11, R6, 0xf6, !PT ;  /* 0x0000000bd00b7212 */ /* 0x000fe200078ef606 */
[----:B------:R1:W-:Y:S01]  /*1110*/  STL [R1+0x2c], R0 ;  /* 0x00002c0001007387 */ /* 0x0003e20000100800 */
[C---:B------:R-:W-:Y:S01]  /*1120*/  VIADD R229, R189.reuse, 0x50 ;  /* 0x00000050bde57836 */ /* 0x040fe20000000000 */
[C---:B------:R-:W-:Y:S01]  /*1130*/  IADD3 R225, R189.reuse, 0x70, RZ ;  /* 0x00000070bde17810 */ /* 0x040fe20007ffe0ff */
[----:B------:R-:W-:Y:S01]  /*1140*/  VIADD R228, R189, 0x58 ;  /* 0x00000058bde47836 */ /* 0x000fe20000000000 */
[----:B------:R-:W-:Y:S01]  /*1150*/  SHF.R.S32.HI R17, RZ, 0x1f, R16 ;  /* 0x0000001fff117819 */ /* 0x000fe20000011410 */
[----:B------:R-:W-:Y:S01]  /*1160*/  IMAD R3, R11, 0x2, R212 ;  /* 0x000000020b037824 */ /* 0x000fe200078e02d4 */
[----:B0-----:R-:W-:Y:S01]  /*1170*/  SHF.R.S32.HI R4, RZ, 0x1f, R229 ;  /* 0x0000001fff047819 */ /* 0x001fe200000114e5 */
[C---:B------:R-:W-:Y:S01]  /*1180*/  VIADD R227, R189.reuse, 0x60 ;  /* 0x00000060bde37836 */ /* 0x040fe20000000000 */
[----:B------:R-:W-:Y:S01]  /*1190*/  SHF.R.S32.HI R185, RZ, 0x1f, R2 ;  /* 0x0000001fffb97819 */ /* 0x000fe20000011402 */
[C---:B------:R-:W-:Y:S01]  /*11a0*/  VIADD R226, R189.reuse, 0x68 ;  /* 0x00000068bde27836 */ /* 0x040fe20000000000 */
[----:B------:R0:W-:Y:S01]  /*11b0*/  STL [R1+0x28], R3 ;  /* 0x0000280301007387 */ /* 0x0001e20000100800 */
[----:B-1----:R-:W-:Y:S01]  /*11c0*/  VIADD R0, R189, 0x48 ;  /* 0x00000048bd007836 */ /* 0x002fe20000000000 */
[----:B------:R-:W-:Y:S01]  /*11d0*/  LEA R212, R219, R212, 0x1 ;  /* 0x000000d4dbd47211 */ /* 0x000fe200078e08ff */
[----:B------:R-:W-:Y:S01]  /*11e0*/  VIADD R224, R189, 0x78 ;  /* 0x00000078bde07836 */ /* 0x000fe20000000000 */
[----:B------:R-:W-:-:S02]  /*11f0*/  SHF.R.S32.HI R4, RZ, 0x1f, R226 ;  /* 0x0000001fff047819 */ /* 0x000fc400000114e2 */
[----:B------:R-:W-:Y:S02]  /*1200*/  SHF.R.S32.HI R0, RZ, 0x1f, R0 ;  /* 0x0000001fff007819 */ /* 0x000fe40000011400 */
[----:B------:R-:W-:Y:S02]  /*1210*/  SHF.R.S32.HI R0, RZ, 0x1f, R227 ;  /* 0x0000001fff007819 */ /* 0x000fe400000114e3 */
[----:B0-----:R-:W-:Y:S02]  /*1220*/  SHF.R.S32.HI R3, RZ, 0x1f, R228 ;  /* 0x0000001fff037819 */ /* 0x001fe400000114e4 */
[----:B------:R-:W-:Y:S02]  /*1230*/  SHF.R.S32.HI R3, RZ, 0x1f, R225 ;  /* 0x0000001fff037819 */ /* 0x000fe400000114e1 */
[----:B------:R-:W-:-:S07]  /*1240*/  SHF.R.S32.HI R0, RZ, 0x1f, R224 ;  /* 0x0000001fff007819 */ /* 0x000fce00000114e0 */
.L_x_8454:
[----:B------:R-:W-:Y:S05]  /*1250*/  YIELD ;  /* 0x0000000000007946 */ /* 0x000fea0003800000 */
[----:B------:R-:W-:Y:S01]  /*1260*/  ULDC.64 UR4, c[0x0][0xa28] ;  /* 0x00028a0000047ab9 */ /* 0x000fe20000000a00 */
[----:B01----:R-:W0:Y:S01]  /*1270*/  LDC.64 R6, c[0x0][0xa08] ;  /* 0x00028200ff067b82 */ /* 0x003e220000000a00 */
[----:B------:R-:W-:Y:S01]  /*1280*/  ISETP.NE.U32.AND P1, PT, RZ, UR4, PT ;  /* 0x00000004ff007c0c */ /* 0x000fe2000bf25070 */
[----:B------:R-:W-:Y:S02]  /*1290*/  IMAD.MOV.U32 R12, RZ, RZ, RZ ;  /* 0x000000ffff0c7224 */ /* 0x000fe400078e00ff */
[----:B------:R-:W-:Y:S01]  /*12a0*/  IMAD.MOV.U32 R32, RZ, RZ, RZ ;  /* 0x000000ffff207224 */ /* 0x000fe200078e00ff */
[----:B------:R-:W-:Y:S01]  /*12b0*/  ISETP.NE.AND.EX P1, PT, RZ, UR5, PT, P1 ;  /* 0x00000005ff007c0c */ /* 0x000fe2000bf25310 */
[----:B------:R-:W-:-:S02]  /*12c0*/  ULDC.64 UR4, c[0x0][0xa18] ;  /* 0x0002860000047ab9 */ /* 0x000fc40000000a00 */
[----:B------:R-:W-:-:S04]  /*12d0*/  ISETP.NE.U32.AND P2, PT, RZ, UR4, PT ;  /* 0x00000004ff007c0c */ /* 0x000fc8000bf45070 */
[----:B------:R-:W-:Y:S01]  /*12e0*/  ISETP.NE.AND.EX P2, PT, RZ, UR5, PT, P2 ;  /* 0x00000005ff007c0c */ /* 0x000fe2000bf45320 */
[----:B------:R-:W-:Y:S02]  /*12f0*/  ULDC.64 UR4, c[0x0][0xa08] ;  /* 0x0002820000047ab9 */ /* 0x000fe40000000a00 */
[----:B------:R-:W-:-:S03]  /*1300*/  ISETP.NE.U32.AND P0, PT, RZ, UR4, PT ;  /* 0x00000004ff007c0c */ /* 0x000fc6000bf05070 */
[----:B------:R-:W1:Y:S01]  /*1310*/  @P1 LDC.64 R4, c[0x0][0xa28] ;  /* 0x00028a00ff041b82 */ /* 0x000e620000000a00 */
[----:B------:R-:W-:Y:S01]  /*1320*/  ISETP.NE.AND.EX P0, PT, RZ, UR5, PT, P0 ;  /* 0x00000005ff007c0c */ /* 0x000fe2000bf05300 */
[----:B0-----:R-:W-:-:S06]  /*1330*/  IMAD.WIDE R10, R31, 0x4, R6 ;  /* 0x000000041f0a7825 */ /* 0x001fcc00078e0206 */
[----:B------:R-:W0:Y:S01]  /*1340*/  @P2 LDC.64 R8, c[0x0][0xa18] ;  /* 0x00028600ff082b82 */ /* 0x000e220000000a00 */
[----:B------:R-:W-:Y:S02]  /*1350*/  ULDC UR4, c[0x0][0x288] ;  /* 0x0000a20000047ab9 */ /* 0x000fe40000000800 */
[----:B------:R-:W-:Y:S01]  /*1360*/  IMAD.U32 R194, RZ, RZ, UR4 ;  /* 0x00000004ffc27e24 */ /* 0x000fe2000f8e00ff */
[----:B------:R-:W-:Y:S02]  /*1370*/  ULDC.64 UR4, c[0x0][0x418] ;  /* 0x0001060000047ab9 */ /* 0x000fe40000000a00 */
[----:B--2---:R2:W5:Y:S01]  /*1380*/  @P0 LDG.E R32, desc[UR54][R10.64] ;  /* 0x000000360a200981 */ /* 0x004562000c1e1900 */
[----:B-1----:R-:W-:-:S05]  /*1390*/  @P1 IMAD.WIDE R4, R31, 0x4, R4 ;  /* 0x000000041f041825 */ /* 0x002fca00078e0204 */
[----:B------:R2:W5:Y:S01]  /*13a0*/  @P1 LDG.E R12, desc[UR54][R4.64] ;  /* 0x00000036040c1981 */ /* 0x000562000c1e1900 */
[----:B0-----:R-:W-:-:S05]  /*13b0*/  @P2 IMAD.WIDE R6, R31, 0x4, R8 ;  /* 0x000000041f062825 */ /* 0x001fca00078e0208 */
        /* <DEDUP_REMOVED lines=8> */
[----:B------:R-:W-:Y:S01]  /*1440*/  MOV R25, UR5 ;  /* 0x0000000500197c02 */ /* 0x000fe20008000f00 */
[----:B------:R-:W-:Y:S01]  /*1450*/  IMAD.U32 R33, RZ, RZ, UR4 ;  /* 0x00000004ff217e24 */ /* 0x000fe2000f8e00ff */
[----:B--2-4-:R-:W-:Y:S06]  /*1460*/  @P2 BRA `(.L_x_8158) ;  /* 0x0000000000242947 */ /* 0x014fec0003800000 */
        /* <DEDUP_REMOVED lines=9> */
.L_x_8158:
[----:B------:R-:W-:Y:S01]  /*1500*/  ULDC.64 UR4, c[0x0][0xa20] ;  /* 0x0002880000047ab9 */ /* 0x000fe20000000a00 */
[C---:B------:R-:W-:Y:S01]  /*1510*/  LOP3.LUT R3, R30.reuse, 0xff000000, RZ, 0xc0, !PT ;  /* 0xff0000001e037812 */ /* 0x040fe200078ec0ff */
[----:B------:R-:W-:Y:S01]  /*1520*/  IMAD.MOV.U32 R222, RZ, RZ, R31 ;  /* 0x000000ffffde7224 */ /* 0x000fe200078e001f */
[----:B------:R-:W-:Y:S02]  /*1530*/  ISETP.NE.U32.AND P1, PT, RZ, UR4, PT ;  /* 0x00000004ff007c0c */ /* 0x000fe4000bf25070 */
[C---:B------:R-:W-:Y:S02]  /*1540*/  LOP3.LUT R0, R30.reuse, 0xff0000, RZ, 0xc0, !PT ;  /* 0x00ff00001e007812 */ /* 0x040fe400078ec0ff */
[----:B------:R-:W-:Y:S02]  /*1550*/  ISETP.NE.AND.EX P1, PT, RZ, UR5, PT, P1 ;  /* 0x00000005ff007c0c */ /* 0x000fe4000bf25310 */
[----:B------:R-:W-:Y:S02]  /*1560*/  SHF.R.U32.HI R3, RZ, 0x8, R3 ;  /* 0x00000008ff037819 */ /* 0x000fe40000011603 */
[----:B------:R-:W-:-:S02]  /*1570*/  LOP3.LUT R195, R30, 0xffff, RZ, 0xc0, !PT ;  /* 0x0000ffff1ec37812 */ /* 0x000fc400078ec0ff */
[----:B------:R-:W-:-:S07]  /*1580*/  LEA.HI R221, R0, R3, RZ, 0x10 ;  /* 0x0000000300dd7211 */ /* 0x000fce00078f80ff */
[----:B------:R-:W-:Y:S05]  /*1590*/  @!P1 BRA `(.L_x_8159) ;  /* 0x0000000000109947 */ /* 0x000fea0003800000 */
[----:B------:R-:W0:Y:S02]  /*15a0*/  LDC.64 R4, c[0x0][0xa20] ;  /* 0x00028800ff047b82 */ /* 0x000e240000000a00 */
[----:B0-----:R-:W-:-:S05]  /*15b0*/  IMAD.WIDE R4, R31, 0x4, R4 ;  /* 0x000000041f047825 */ /* 0x001fca00078e0204 */
[----:B------:R0:W5:Y:S01]  /*15c0*/  LDG.E R33, desc[UR54][R4.64] ;  /* 0x0000003604217981 */ /* 0x000162000c1e1900 */
[----:B------:R-:W-:Y:S05]  /*15d0*/  BRA `(.L_x_8160) ;  /* 0x0000000000107947 */ /* 0x000fea0003800000 */
.L_x_8159:
[----:B------:R-:W-:Y:S05]  /*15e0*/  @!P0 BRA `(.L_x_8160) ;  /* 0x00000000000c8947 */ /* 0x000fea0003800000 */
[----:B------:R-:W2:Y:S04]  /*15f0*/  LDG.E R0, desc[UR54][R10.64] ;  /* 0x000000360a007981 */ /* 0x000ea8000c1e1900 */
[----:B------:R-:W2:Y:S02]  /*1600*/  LDG.E R33, desc[UR54][R10.64+0x4] ;  /* 0x000004360a217981 */ /* 0x000ea4000c1e1900 */
[----:B--2---:R-:W-:-:S07]  /*1610*/  IMAD.IADD R33, R33, 0x1, -R0 ;  /* 0x0000000121217824 */ /* 0x004fce00078e0a00 */
.L_x_8160:
[----:B------:R-:W-:Y:S01]  /*1620*/  ULDC.64 UR4, c[0x0][0xa10] ;  /* 0x0002840000047ab9 */ /* 0x000fe20000000a00 */
[----:B------:R-:W1:Y:S01]  /*1630*/  LDC R8, c[0x0][0x448] ;  /* 0x00011200ff087b82 */ /* 0x000e620000000800 */
[----:B------:R-:W-:-:S04]  /*1640*/  ISETP.NE.U32.AND P0, PT, RZ, UR4, PT ;  /* 0x00000004ff007c0c */ /* 0x000fc8000bf05070 */
[----:B------:R-:W-:Y:S01]  /*1650*/  ISETP.NE.AND.EX P0, PT, RZ, UR5, PT, P0 ;  /* 0x00000005ff007c0c */ /* 0x000fe2000bf05300 */
[----:B------:R-:W-:Y:S02]  /*1660*/  ULDC.64 UR4, c[0x0][0xa30] ;  /* 0x00028c0000047ab9 */ /* 0x000fe40000000a00 */
[----:B------:R-:W-:Y:S01]  /*1670*/  ISETP.NE.U32.AND P1, PT, RZ, UR4, PT ;  /* 0x00000004ff007c0c */ /* 0x000fe2000bf25070 */
[----:B-----5:R-:W-:Y:S01]  /*1680*/  IMAD.MOV.U32 R24, RZ, RZ, R33 ;  /* 0x000000ffff187224 */ /* 0x020fe200078e0021 */
[----:B------:R-:W2:Y:S02]  /*1690*/  LDC.64 R10, c[0x0][0x9e0] ;  /* 0x00027800ff0a7b82 */ /* 0x000ea40000000a00 */
[----:B------:R-:W-:-:S06]  /*16a0*/  ISETP.NE.AND.EX P1, PT, RZ, UR5, PT, P1 ;  /* 0x00000005ff007c0c */ /* 0x000fcc000bf25310 */
[----:B0-----:R-:W0:Y:S08]  /*16b0*/  @P0 LDC.64 R4, c[0x0][0xa10] ;  /* 0x00028400ff040b82 */ /* 0x001e300000000a00 */
[----:B------:R-:W3:Y:S01]  /*16c0*/  @P1 LDC.64 R6, c[0x0][0xa30] ;  /* 0x00028c00ff061b82 */ /* 0x000ee20000000a00 */
[----:B0-----:R-:W-:-:S05]  /*16d0*/  @P0 IMAD.WIDE R4, R31, 0x4, R4 ;  /* 0x000000041f040825 */ /* 0x001fca00078e0204 */
[----:B------:R-:W4:Y:S04]  /*16e0*/  @P0 LDG.E R0, desc[UR54][R4.64] ;  /* 0x0000003604000981 */ /* 0x000f28000c1e1900 */
[----:B------:R-:W4:Y:S01]  /*16f0*/  @P0 LDG.E R3, desc[UR54][R4.64+0x4] ;  /* 0x0000043604030981 */ /* 0x000f22000c1e1900 */
[----:B---3--:R-:W-:-:S05]  /*1700*/  @P1 IMAD.WIDE R6, R31, 0x4, R6 ;  /* 0x000000041f061825 */ /* 0x008fca00078e0206 */
[----:B------:R0:W5:Y:S01]  /*1710*/  @P1 LDG.E R24, desc[UR54][R6.64] ;  /* 0x0000003606181981 */ /* 0x000162000c1e1900 */
[----:B-1----:R-:W-:Y:S01]  /*1720*/  ISETP.NE.AND P1, PT, R8, 0x1, PT ;  /* 0x000000010800780c */ /* 0x002fe20003f25270 */
[----:B------:R-:W-:Y:S01]  /*1730*/  IMAD.IADD R12, R33, 0x1, -R12 ;  /* 0x00000001210c7824 */ /* 0x000fe200078e0a0c */
[----:B------:R-:W-:Y:S02]  /*1740*/  SHF.L.U32 R198, R29, 0x7, RZ ;  /* 0x000000071dc67819 */ /* 0x000fe400000006ff */
[----:B--2---:R-:W-:-:S09]  /*1750*/  ISETP.GE.AND P2, PT, R11, 0x1, PT ;  /* 0x000000010b00780c */ /* 0x004fd20003f46270 */
[----:B------:R-:W1:Y:S08]  /*1760*/  @P1 LDC R9, c[0x0][0x44c] ;  /* 0x00011300ff091b82 */ /* 0x000e700000000800 */
[----:B------:R-:W2:Y:S01]  /*1770*/  @P1 LDC R8, c[0x0][0x450] ;  /* 0x00011400ff081b82 */ /* 0x000ea20000000800 */
[----:B----4-:R-:W-:Y:S02]  /*1780*/  @P0 IMAD.IADD R25, R3, 0x1, -R0 ;  /* 0x0000000103190824 */ /* 0x010fe400078e0a00 */
[----:B------:R-:W-:-:S02]  /*1790*/  VIADD R0, R198, 0x7f ;  /* 0x0000007fc6007836 */ /* 0x000fc40000000000 */
[----:B------:R-:W-:Y:S02]  /*17a0*/  IMAD.IADD R196, R12, 0x1, R25 ;  /* 0x000000010cc47824 */ /* 0x000fe400078e0219 */
[----:B-1----:R-:W-:-:S03]  /*17b0*/  @P1 IMAD.HI.U32 R3, R0, R9, RZ ;  /* 0x0000000900031227 */ /* 0x002fc600078e00ff */
[C---:B------:R-:W-:Y:S01]  /*17c0*/  IADD3 R5, R196.reuse, 0x1, -R194 ;  /* 0x00000001c4057810 */ /* 0x040fe20007ffe8c2 */
[----:B------:R-:W-:Y:S01]  /*17d0*/  IMAD.MOV.U32 R4, RZ, RZ, R0 ;  /* 0x000000ffff047224 */ /* 0x000fe200078e0000 */
[----:B------:R-:W-:Y:S02]  /*17e0*/  IADD3 R0, R196, 0x7f, RZ ;  /* 0x0000007fc4007810 */ /* 0x000fe40007ffe0ff */
[----:B--2---:R-:W-:Y:S02]  /*17f0*/  @P1 SHF.R.U32.HI R4, RZ, R8, R3 ;  /* 0x00000008ff041219 */ /* 0x004fe40000011603 */
[----:B------:R-:W-:-:S03]  /*1800*/  SHF.R.S32.HI R3, RZ, 0x1f, R0 ;  /* 0x0000001fff037819 */ /* 0x000fc60000011400 */
[----:B0-----:R-:W-:Y:S01]  /*1810*/  IMAD.IADD R7, R5, 0x1, R4 ;  /* 0x0000000105077824 */ /* 0x001fe200078e0204 */
[----:B------:R-:W-:-:S03]  /*1820*/  LEA.HI R3, R3, R0, RZ, 0x7 ;  /* 0x0000000003037211 */ /* 0x000fc600078f38ff */
[----:B------:R-:W-:Y:S01]  /*1830*/  IMAD.IADD R0, R7, 0x1, R10 ;  /* 0x0000000107007824 */ /* 0x000fe200078e020a */
[----:B------:R-:W-:Y:S01]  /*1840*/  SHF.R.S32.HI R94, RZ, 0x7, R3 ;  /* 0x00000007ff5e7819 */ /* 0x000fe20000011403 */
        /* <DEDUP_REMOVED lines=12> */
.L_x_8163:
[----:B------:R-:W-:-:S13]  /*1910*/  ISETP.NE.AND P0, PT, R11, 0x1, PT ;  /* 0x000000010b00780c */ /* 0x000fda0003f05270 */
[----:B------:R-:W0:Y:S02]  /*1920*/  @P0 LDC.64 R4, c[0x0][0x9e8] ;  /* 0x00027a00ff040b82 */ /* 0x000e240000000a00 */
[----:B0-----:R-:W-:-:S05]  /*1930*/  @P0 IMAD.HI.U32 R4, R3, R4, RZ ;  /* 0x0000000403040227 */ /* 0x001fca00078e00ff */
[----:B------:R-:W-:-:S07]  /*1940*/  @P0 SHF.R.U32.HI R3, RZ, R5, R4 ;  /* 0x00000005ff030219 */ /* 0x000fce0000011604 */
.L_x_8164:
[----:B------:R-:W-:Y:S05]  /*1950*/  BSYNC B0 ;  /* 0x0000000000007941 */ /* 0x000fea0003800000 */
.L_x_8162:
[----:B------:R-:W-:-:S05]  /*1960*/  IMAD R3, R3, R11, R11 ;  /* 0x0000000b03037224 */ /* 0x000fca00078e020b */
[----:B------:R-:W-:-:S07]  /*1970*/  VIMNMX R0, R0, R3, PT ;  /* 0x0000000300007248 */ /* 0x000fce0003fe0100 */
.L_x_8161:
[----:B------:R-:W0:Y:S01]  /*1980*/  @P1 LDC R5, c[0x0][0x44c] ;  /* 0x00011300ff051b82 */ /* 0x000e220000000800 */
[----:B------:R-:W-:Y:S01]  /*1990*/  VIADD R0, R0, 0x7f ;  /* 0x0000007f00007836 */ /* 0x000fe20000000000 */
[----:B------:R-:W-:Y:S01]  /*19a0*/  MOV R4, R198 ;  /* 0x000000c600047202 */ /* 0x000fe20000000f00 */
[----:B------:R-:W-:Y:S01]  /*19b0*/  IMAD.IADD R93, R196, 0x1, -R194 ;  /* 0x00000001c45d7824 */ /* 0x000fe200078e0ac2 */
[----:B------:R-:W-:Y:S02]  /*19c0*/  ULDC UR4, c[0x0][0x9dc] ;  /* 0x0002770000047ab9 */ /* 0x000fe40000000800 */
[----:B------:R-:W-:Y:S02]  /*19d0*/  SHF.R.S32.HI R3, RZ, 0x1f, R0 ;  /* 0x0000001fff037819 */ /* 0x000fe40000011400 */
[----:B------:R-:W1:Y:S02]  /*19e0*/  @P1 LDC R6, c[0x0][0x450] ;  /* 0x00011400ff061b82 */ /* 0x000e640000000800 */
[----:B------:R-:W-:-:S04]  /*19f0*/  LEA.HI R3, R3, R0, RZ, 0x7 ;  /* 0x0000000003037211 */ /* 0x000fc800078f38ff */
[----:B------:R-:W-:-:S04]  /*1a00*/  SHF.R.S32.HI R3, RZ, 0x7, R3 ;  /* 0x00000007ff037819 */ /* 0x000fc80000011403 */
        /* <DEDUP_REMOVED lines=16> */
.L_x_8167:
[----:B------:R-:W-:-:S13]  /*1b10*/  ISETP.NE.AND P0, PT, R11, 0x1, PT ;  /* 0x000000010b00780c */ /* 0x000fda0003f05270 */
[----:B------:R-:W0:Y:S02]  /*1b20*/  @P0 LDC.64 R4, c[0x0][0x9e8] ;  /* 0x00027a00ff040b82 */ /* 0x000e240000000a00 */
[----:B0-----:R-:W-:-:S05]  /*1b30*/  @P0 IMAD.HI.U32 R4, R0, R4, RZ ;  /* 0x0000000400040227 */ /* 0x001fca00078e00ff */
[----:B------:R-:W-:-:S07]  /*1b40*/  @P0 SHF.R.U32.HI R0, RZ, R5, R4 ;  /* 0x00000005ff000219 */ /* 0x000fce0000011604 */
.L_x_8168:
[----:B------:R-:W-:Y:S05]  /*1b50*/  BSYNC B0 ;  /* 0x0000000000007941 */ /* 0x000fea0003800000 */
.L_x_8166:
[----:B------:R-:W-:-:S05]  /*1b60*/  IMAD R0, R0, R11, RZ ;  /* 0x0000000b00007224 */ /* 0x000fca00078e02ff */
[----:B------:R-:W-:-:S07]  /*1b70*/  VIMNMX R3, R3, R0, !PT ;  /* 0x0000000003037248 */ /* 0x000fce0007fe0100 */
.L_x_8165:
[----:B------:R-:W-:Y:S01]  /*1b80*/  SHF.R.S32.HI R0, RZ, 0x1f, R3 ;  /* 0x0000001fff007819 */ /* 0x000fe20000011403 */
[----:B------:R-:W-:Y:S01]  /*1b90*/  BSSY B0, `(.L_x_8169) ;  /* 0x0000028000007945 */ /* 0x000fe20003800000 */
[----:B------:R-:W-:Y:S02]  /*1ba0*/  LOP3.LUT R223, R221, 0xff, RZ, 0xc0, !PT ;  /* 0x000000ffdddf7812 */ /* 0x000fe400078ec0ff */
[----:B------:R-:W-:Y:S02]  /*1bb0*/  LEA.HI R0, R0, R3, RZ, 0x7 ;  /* 0x0000000300007211 */ /* 0x000fe400078f38ff */
[----:B------:R-:W-:Y:S02]  /*1bc0*/  SHF.R.U32.HI R221, RZ, 0x10, R221 ;  /* 0x00000010ffdd7819 */ /* 0x000fe400000116dd */
[----:B------:R-:W-:-:S04]  /*1bd0*/  SHF.R.S32.HI R0, RZ, 0x7, R0 ;  /* 0x00000007ff007819 */ /* 0x000fc80000011400 */
[----:B------:R-:W-:Y:S01]  /*1be0*/  VIMNMX R9, RZ, R0, !PT ;  /* 0x00000000ff097248 */ /* 0x000fe20007fe0100 */
[----:B------:R-:W-:-:S03]  /*1bf0*/  IMAD.MOV.U32 R0, RZ, RZ, RZ ;  /* 0x000000ffff007224 */ /* 0x000fc600078e00ff */
[----:B------:R-:W-:-:S13]  /*1c00*/  ISETP.GT.AND P0, PT, R8, R9, PT ;  /* 0x000000090800720c */ /* 0x000fda0003f04270 */
[----:B------:R-:W-:Y:S05]  /*1c10*/  @!P0 BRA `(.L_x_8170) ;  /* 0x00000000007c8947 */ /* 0x000fea0003800000 */
        /* <DEDUP_REMOVED lines=31> */
.L_x_8170:
[----:B------:R-:W-:Y:S05]  /*1e10*/  BSYNC B0 ;  /* 0x0000000000007941 */ /* 0x000fea0003800000 */
.L_x_8169:
[----:B------:R-:W-:-:S05]  /*1e20*/  IMAD R3, R223, R0, R9 ;  /* 0x00000000df037224 */ /* 0x000fca00078e0209 */
[C---:B------:R-:W-:Y:S01]  /*1e30*/  VIADDMNMX R0, R3.reuse, R0, R8, PT ;  /* 0x0000000003007246 */ /* 0x040fe20003800108 */
[----:B------:R-:W-:-:S04]  /*1e40*/  IMAD R3, R3, 0x80, -R12 ;  /* 0x0000008003037824 */ /* 0x000fc800078e0a0c */
[----:B------:R-:W-:Y:S01]  /*1e50*/  IMAD R0, R0, 0x80, -R12 ;  /* 0x0000008000007824 */ /* 0x000fe200078e0a0c */
[----:B------:R-:W-:-:S04]  /*1e60*/  VIMNMX R3, RZ, R3, !PT ;  /* 0x00000003ff037248 */ /* 0x000fc80007fe0100 */
[----:B------:R-:W-:Y:S02]  /*1e70*/  VIMNMX R0, R0, R25, PT ;  /* 0x0000001900007248 */ /* 0x000fe40003fe0100 */
[----:B------:R-:W-:Y:S02]  /*1e80*/  SHF.R.U32.HI R26, RZ, 0x7, R3 ;  /* 0x00000007ff1a7819 */ /* 0x000fe40000011603 */
[----:B------:R-:W-:-:S03]  /*1e90*/  ISETP.GT.AND P0, PT, R0, R3, PT ;  /* 0x000000030000720c */ /* 0x000fc60003f04270 */
[----:B------:R-:W-:-:S10]  /*1ea0*/  IMAD.MOV.U32 R27, RZ, RZ, R26 ;  /* 0x000000ffff1b7224 */ /* 0x000fd400078e001a */
[----:B------:R-:W-:-:S04]  /*1eb0*/  @P0 IADD3 R0, R0, 0x7f, RZ ;  /* 0x0000007f00000810 */ /* 0x000fc80007ffe0ff */
        /* <DEDUP_REMOVED lines=26> */
.L_x_8173:
[----:B------:R-:W-:Y:S05]  /*2060*/  BSYNC B6 ;  /* 0x0000000000067941 */ /* 0x000fea0003800000 */
.L_x_8172:
        /* <DEDUP_REMOVED lines=20> */
.L_x_8175:
[----:B------:R-:W-:Y:S05]  /*21b0*/  BSYNC B6 ;  /* 0x0000000000067941 */ /* 0x000fea0003800000 */
.L_x_8174:
[----:B------:R-:W-:Y:S01]  /*21c0*/  ULDC.64 UR4, c[0x0][0x9f8] ;  /* 0x00027e0000047ab9 */ /* 0x000fe20000000a00 */
[----:B------:R-:W-:Y:S01]  /*21d0*/  IMAD.MOV.U32 R0, RZ, RZ, R31 ;  /* 0x000000ffff007224 */ /* 0x000fe200078e001f */
[----:B------:R-:W-:Y:S01]  /*21e0*/  ISETP.NE.U32.AND P0, PT, RZ, UR4, PT ;  /* 0x00000004ff007c0c */ /* 0x000fe2000bf05070 */
[----:B------:R-:W0:Y:S03]  /*21f0*/  LDC R15, c[0x0][0x3f4] ;  /* 0x0000fd00ff0f7b82 */ /* 0x000e260000000800 */
[----:B------:R-:W-:-:S05]  /*2200*/  ISETP.NE.AND.EX P0, PT, RZ, UR5, PT, P0 ;  /* 0x00000005ff007c0c */ /* 0x000fca000bf05300 */
[----:B------:R-:W1:Y:S08]  /*2210*/  LDC.64 R28, c[0x0][0x3f8] ;  /* 0x0000fe00ff1c7b82 */ /* 0x000e700000000a00 */
[----:B------:R-:W2:Y:S08]  /*2220*/  @P0 LDC.64 R4, c[0x0][0x9f8] ;  /* 0x00027e00ff040b82 */ /* 0x000eb00000000a00 */
[----:B------:R-:W3:Y:S01]  /*2230*/  LDC.64 R34, c[0x0][0x408] ;  /* 0x00010200ff227b82 */ /* 0x000ee20000000a00 */
[----:B--2---:R-:W-:-:S05]  /*2240*/  @P0 IMAD.WIDE R4, R31, 0x4, R4 ;  /* 0x000000041f040825 */ /* 0x004fca00078e0204 */
[----:B------:R2:W4:Y:S01]  /*2250*/  @P0 LDG.E R0, desc[UR54][R4.64] ;  /* 0x0000003604000981 */ /* 0x000522000c1e1900 */
[----:B0-----:R-:W-:Y:S01]  /*2260*/  ISETP.GE.AND P0, PT, R16, R15, PT ;  /* 0x0000000f1000720c */ /* 0x001fe20003f06270 */
[----:B-1----:R-:W-:Y:S01]  /*2270*/  IMAD.WIDE.U32 R6, R188, R28, R22 ;  /* 0x0000001cbc067225 */ /* 0x002fe200078e0016 */
[----:B------:R-:W-:Y:S02]  /*2280*/  SHF.R.S32.HI R11, RZ, 0x1f, R188 ;  /* 0x0000001fff0b7819 */ /* 0x000fe400000114bc */
[----:B------:R-:W-:Y:S01]  /*2290*/  SEL R13, R15, RZ, P0 ;  /* 0x000000ff0f0d7207 */ /* 0x000fe20000000000 */
[----:B------:R-:W-:Y:S01]  /*22a0*/  IMAD.MOV.U32 R80, RZ, RZ, R6 ;  /* 0x000000ffff507224 */ /* 0x000fe200078e0006 */
[----:B------:R-:W-:Y:S01]  /*22b0*/  SHF.R.U32.HI R36, RZ, 0x3, R207 ;  /* 0x00000003ff247819 */ /* 0x000fe200000116cf */
[-C--:B---3--:R-:W-:Y:S01]  /*22c0*/  IMAD R10, R11, R34.reuse, RZ ;  /* 0x000000220b0a7224 */ /* 0x088fe200078e02ff */
[----:B------:R-:W-:Y:S01]  /*22d0*/  SHF.R.U32.HI R30, RZ, 0x3, R203 ;  /* 0x00000003ff1e7819 */ /* 0x000fe200000116cb */
[----:B------:R-:W-:Y:S01]  /*22e0*/  IMAD.IADD R13, R16, 0x1, R13 ;  /* 0x00000001100d7824 */ /* 0x000fe200078e020d */
[----:B------:R-:W-:Y:S01]  /*22f0*/  SHF.R.U32.HI R21, RZ, 0x3, R202 ;  /* 0x00000003ff157819 */ /* 0x000fe200000116ca */
[----:B--2---:R-:W-:Y:S01]  /*2300*/  IMAD.WIDE.U32 R4, R188, R34, R22 ;  /* 0x00000022bc047225 */ /* 0x004fe200078e0016 */
[----:B------:R-:W-:-:S02]  /*2310*/  SHF.R.U32.HI R20, RZ, 0x3, R201 ;  /* 0x00000003ff147819 */ /* 0x000fc400000116c9 */
[----:B------:R-:W-:Y:S01]  /*2320*/  SHF.R.S32.HI R6, RZ, 0x1f, R13 ;  /* 0x0000001fff067819 */ /* 0x000fe2000001140d */
[----:B------:R-:W-:Y:S01]  /*2330*/  IMAD.MOV.U32 R84, RZ, RZ, R4 ;  /* 0x000000ffff547224 */ /* 0x000fe200078e0004 */
[----:B------:R-:W-:Y:S01]  /*2340*/  SHF.L.U64.HI R31, R34, 0x7, R35 ;  /* 0x00000007221f7819 */ /* 0x000fe20000010223 */
[----:B------:R-:W-:Y:S01]  /*2350*/  IMAD R87, R188, R35, R10 ;  /* 0x00000023bc577224 */ /* 0x000fe200078e020a */
[CC--:B------:R-:W-:Y:S01]  /*2360*/  LEA.HI R4, R6.reuse, R13.reuse, RZ, 0x6 ;  /* 0x0000000d06047211 */ /* 0x0c0fe200078f30ff */
[----:B------:R-:W-:Y:S01]  /*2370*/  IMAD R8, R11, R28, RZ ;  /* 0x0000001c0b087224 */ /* 0x000fe200078e02ff */
[----:B------:R-:W-:Y:S01]  /*2380*/  LEA.HI R12, R6, R13, RZ, 0x3 ;  /* 0x0000000d060c7211 */ /* 0x000fe200078f18ff */
[----:B------:R-:W-:Y:S02]  /*2390*/  IMAD.IADD R85, R5, 0x1, R87 ;  /* 0x0000000105557824 */ /* 0x000fe400078e0257 */
[----:B------:R-:W-:Y:S01]  /*23a0*/  IMAD.SHL.U32 R5, R4, 0x80, RZ ;  /* 0x0000008004057824 */ /* 0x000fe200078e00ff */
[----:B------:R-:W-:Y:S01]  /*23b0*/  LOP3.LUT R4, R207, 0x38, R12, 0xf8, !PT ;  /* 0x00000038cf047812 */ /* 0x000fe200078ef80c */
[----:B------:R-:W-:Y:S01]  /*23c0*/  IMAD.WIDE.U32 R10, R188, R34, R16 ;  /* 0x00000022bc0a7225 */ /* 0x000fe200078e0010 */
[----:B------:R-:W-:-:S02]  /*23d0*/  LOP3.LUT R6, R203, 0x38, R12, 0xf8, !PT ;  /* 0x00000038cb067812 */ /* 0x000fc400078ef80c */
[----:B------:R-:W-:Y:S01]  /*23e0*/  LOP3.LUT R4, R4, R36, RZ, 0x3c, !PT ;  /* 0x0000002404047212 */ /* 0x000fe200078e3cff */
[C---:B------:R-:W-:Y:S01]  /*23f0*/  IMAD R83, R188.reuse, R29, R8 ;  /* 0x0000001dbc537224 */ /* 0x040fe200078e0208 */
[----:B------:R-:W0:Y:S01]  /*2400*/  S2R R36, SR_TID.X ;  /* 0x0000000000247919 */ /* 0x000e220000002100 */
[-C--:B------:R-:W-:Y:S01]  /*2410*/  IMAD.WIDE.U32 R8, R188, R28.reuse, R16 ;  /* 0x0000001cbc087225 */ /* 0x080fe200078e0010 */
[----:B------:R-:W-:Y:S02]  /*2420*/  IADD3 R87, R87, R11, RZ ;  /* 0x0000000b57577210 */ /* 0x000fe40007ffe0ff */
[----:B-----5:R-:W-:Y:S01]  /*2430*/  SHF.R.S32.HI R11, RZ, 0x1f, R24 ;  /* 0x0000001fff0b7819 */ /* 0x020fe20000011418 */
[----:B------:R-:W-:Y:S01]  /*2440*/  IMAD.MOV.U32 R82, RZ, RZ, R8 ;  /* 0x000000ffff527224 */ /* 0x000fe200078e0008 */
[----:B------:R-:W-:Y:S01]  /*2450*/  IADD3 R81, R7, R83, RZ ;  /* 0x0000005307517210 */ /* 0x000fe20007ffe0ff */
[----:B------:R-:W-:Y:S01]  /*2460*/  IMAD.IADD R83, R83, 0x1, R9 ;  /* 0x0000000153537824 */ /* 0x000fe200078e0209 */
[----:B------:R-:W-:Y:S01]  /*2470*/  LOP3.LUT R8, R202, 0x38, R12, 0xf8, !PT ;  /* 0x00000038ca087812 */ /* 0x000fe200078ef80c */
[----:B------:R-:W-:Y:S01]  /*2480*/  IMAD.MOV.U32 R86, RZ, RZ, R10 ;  /* 0x000000ffff567224 */ /* 0x000fe200078e000a */
[----:B------:R-:W-:Y:S01]  /*2490*/  LOP3.LUT R9, R201, 0x38, R12, 0xf8, !PT ;  /* 0x00000038c9097812 */ /* 0x000fe200078ef80c */
[----:B------:R-:W-:Y:S01]  /*24a0*/  IMAD R10, R11, R28, RZ ;  /* 0x0000001c0b0a7224 */ /* 0x000fe200078e02ff */
[----:B------:R-:W-:Y:S01]  /*24b0*/  LOP3.LUT R7, R5, 0xffffe000, RZ, 0xc0, !PT ;  /* 0xffffe00005077812 */ /* 0x000fe200078ec0ff */
[----:B------:R-:W-:Y:S01]  /*24c0*/  IMAD R11, R11, R34, RZ ;  /* 0x000000220b0b7224 */ /* 0x000fe200078e02ff */
[----:B------:R-:W-:Y:S01]  /*24d0*/  LOP3.LUT R5, R6, R30, RZ, 0x3c, !PT ;  /* 0x0000001e06057212 */ /* 0x000fe200078e3cff */
[----:B------:R-:W-:Y:S01]  /*24e0*/  IMAD R39, R24, R29, R10 ;  /* 0x0000001d18277224 */ /* 0x000fe200078e020a */
[----:B------:R-:W-:Y:S01]  /*24f0*/  LOP3.LUT R6, R8, R21, RZ, 0x3c, !PT ;  /* 0x0000001508067212 */ /* 0x000fe200078e3cff */
[----:B------:R-:W-:Y:S01]  /*2500*/  IMAD.WIDE.U32 R80, R24, R28, R80 ;  /* 0x0000001c18507225 */ /* 0x000fe200078e0050 */
[----:B------:R-:W-:-:S02]  /*2510*/  LOP3.LUT R9, R9, R20, RZ, 0x3c, !PT ;  /* 0x0000001409097212 */ /* 0x000fc400078e3cff */
[-C--:B------:R-:W-:Y:S01]  /*2520*/  IADD3 R4, R4, R7.reuse, R211 ;  /* 0x0000000704047210 */ /* 0x080fe20007ffe0d3 */
[----:B------:R-:W-:Y:S01]  /*2530*/  IMAD.WIDE.U32 R82, R24, R28, R82 ;  /* 0x0000001c18527225 */ /* 0x000fe200078e0052 */
[-C--:B------:R-:W-:Y:S02]  /*2540*/  IADD3 R5, R5, R7.reuse, R210 ;  /* 0x0000000705057210 */ /* 0x080fe40007ffe0d2 */
[----:B------:R-:W-:Y:S01]  /*2550*/  IADD3 R6, R6, R7, R209 ;  /* 0x0000000706067210 */ /* 0x000fe20007ffe0d1 */
[----:B------:R-:W-:Y:S01]  /*2560*/  IMAD R11, R24, R35, R11 ;  /* 0x00000023180b7224 */ /* 0x000fe200078e020b */
[----:B------:R-:W-:Y:S01]  /*2570*/  LOP3.LUT R76, R12, 0xfffffff8, RZ, 0xc0, !PT ;  /* 0xfffffff80c4c7812 */ /* 0x000fe200078ec0ff */
[-C--:B------:R-:W-:Y:S01]  /*2580*/  IMAD.WIDE.U32 R84, R24, R34.reuse, R84 ;  /* 0x0000002218547225 */ /* 0x080fe200078e0054 */
[----:B------:R-:W-:Y:S02]  /*2590*/  IADD3 R7, R9, R7, R208 ;  /* 0x0000000709077210 */ /* 0x000fe40007ffe0d0 */
[----:B------:R-:W-:Y:S01]  /*25a0*/  SHF.L.U64.HI R8, R28, 0x5, R29 ;  /* 0x000000051c087819 */ /* 0x000fe2000001021d */
[----:B------:R-:W-:Y:S01]  /*25b0*/  IMAD.WIDE.U32 R86, R24, R34, R86 ;  /* 0x0000002218567225 */ /* 0x000fe200078e0056 */
[----:B0-----:R-:W-:-:S02]  /*25c0*/  SHF.R.U32.HI R36, RZ, 0x7, R36 ;  /* 0x00000007ff247819 */ /* 0x001fc40000011624 */
[----:B------:R-:W-:Y:S01]  /*25d0*/  SHF.L.U64.HI R9, R28, 0x6, R29 ;  /* 0x000000061c097819 */ /* 0x000fe2000001021d */
[----:B------:R-:W-:Y:S01]  /*25e0*/  IMAD.IADD R3, R32, 0x1, R33 ;  /* 0x0000000120037824 */ /* 0x000fe200078e0221 */
[----:B------:R-:W-:Y:S01]  /*25f0*/  ISETP.NE.AND P6, PT, R36, 0x1, PT ;  /* 0x000000012400780c */ /* 0x000fe20003fc5270 */
[C---:B------:R-:W-:Y:S01]  /*2600*/  IMAD.SHL.U32 R20, R28.reuse, 0x20, RZ ;  /* 0x000000201c147824 */ /* 0x040fe200078e00ff */
[C---:B------:R-:W-:Y:S01]  /*2610*/  SHF.L.U64.HI R10, R28.reuse, 0x7, R29 ;  /* 0x000000071c0a7819 */ /* 0x040fe2000001021d */
[----:B------:R-:W-:Y:S01]  /*2620*/  IMAD.SHL.U32 R21, R28, 0x40, RZ ;  /* 0x000000401c157824 */ /* 0x000fe200078e00ff */
[C-C-:B------:R-:W-:Y:S01]  /*2630*/  SHF.L.U64.HI R29, R34.reuse, 0x5, R35.reuse ;  /* 0x00000005221d7819 */ /* 0x140fe20000010223 */
[C---:B------:R-:W-:Y:S01]  /*2640*/  IMAD.SHL.U32 R32, R34.reuse, 0x20, RZ ;  /* 0x0000002022207824 */ /* 0x040fe200078e00ff */
[C---:B------:R-:W-:Y:S01]  /*2650*/  SHF.L.U64.HI R30, R34.reuse, 0x6, R35 ;  /* 0x00000006221e7819 */ /* 0x040fe20000010223 */
[----:B------:R-:W-:Y:S01]  /*2660*/  IMAD.SHL.U32 R33, R34, 0x40, RZ ;  /* 0x0000004022217824 */ /* 0x000fe200078e00ff */
[----:B------:R-:W-:Y:S01]  /*2670*/  SHF.L.U32 R28, R28, 0x7, RZ ;  /* 0x000000071c1c7819 */ /* 0x000fe200000006ff */
[----:B------:R-:W-:Y:S01]  /*2680*/  VIADD R92, R36, 0x8 ;  /* 0x00000008245c7836 */ /* 0x000fe20000000000 */
[----:B------:R-:W-:Y:S01]  /*2690*/  SHF.L.U32 R36, R15, 0x1, RZ ;  /* 0x000000010f247819 */ /* 0x000fe200000006ff */
[----:B------:R-:W-:Y:S01]  /*26a0*/  IMAD.IADD R38, R81, 0x1, R39 ;  /* 0x0000000151267824 */ /* 0x000fe200078e0227 */
[----:B------:R-:W-:Y:S01]  /*26b0*/  SHF.R.S32.HI R79, RZ, 0x3, R12 ;  /* 0x00000003ff4f7819 */ /* 0x000fe2000001140c */
[----:B------:R-:W-:Y:S05]  /*26c0*/  @!P6 WARPSYNC.ALL ;  /* 0x000000000000e948 */ /* 0x000fea0003800000 */
[----:B------:R-:W-:Y:S01]  /*26d0*/  ULDC UR4, c[0x0][0x2f4] ;  /* 0x0000bd0000047ab9 */ /* 0x000fe20000000800 */
[----:B------:R-:W-:Y:S01]  /*26e0*/  IMAD.SHL.U32 R34, R34, 0x80, RZ ;  /* 0x0000008022227824 */ /* 0x000fe200078e00ff */
[----:B------:R-:W-:Y:S01]  /*26f0*/  ISETP.GE.AND P1, PT, R16, UR4, PT ;  /* 0x0000000410007c0c */ /* 0x000fe2000bf26270 */
[----:B------:R-:W-:Y:S01]  /*2700*/  IMAD R35, R220, 0x20, R188 ;  /* 0x00000020dc237824 */ /* 0x000fe200078e02bc */
[----:B------:R-:W-:Y:S01]  /*2710*/  @!P6 BAR.SYNC.DEFER_BLOCKING 0x9, 0x100 ;  /* 0x024400000000eb1d */ /* 0x000fe20000010000 */
[----:B------:R-:W-:Y:S01]  /*2720*/  ISETP.GE.AND P2, PT, R2, UR4, PT ;  /* 0x0000000402007c0c */ /* 0x000fe2000bf46270 */
[----:B------:R-:W-:Y:S01]  /*2730*/  IMAD.IADD R39, R39, 0x1, R83 ;  /* 0x0000000127277824 */ /* 0x000fe200078e0253 */
[----:B------:R-:W-:Y:S01]  /*2740*/  SHF.R.S32.HI R88, RZ, 0x1f, R76 ;  /* 0x0000001fff587819 */ /* 0x000fe2000001144c */
[----:B------:R-:W-:-:S02]  /*2750*/  IMAD.IADD R77, R85, 0x1, R11 ;  /* 0x00000001554d7824 */ /* 0x000fc400078e020b */
[----:B------:R-:W-:Y:S01]  /*2760*/  IMAD.IADD R78, R11, 0x1, R87 ;  /* 0x000000010b4e7824 */ /* 0x000fe200078e0257 */
[----:B----4-:R-:W-:-:S07]  /*2770*/  SHF.R.S32.HI R37, RZ, 0x1f, R0 ;  /* 0x0000001fff257819 */ /* 0x010fce0000011400 */
.L_x_8273:
[----:B------:R-:W0:Y:S01]  /*2780*/  LDC R98, c[0x0][0x430] ;  /* 0x00010c00ff627b82 */ /* 0x000e220000000800 */
[----:B------:R-:W-:Y:S02]  /*2790*/  VIADD R27, R27, 0xffffffff ;  /* 0xffffffff1b1b7836 */ /* 0x000fe40000000000 */
[----:B------:R-:W-:-:S03]  /*27a0*/  IMAD.MOV.U32 R99, RZ, RZ, RZ ;  /* 0x000000ffff637224 */ /* 0x000fc600078e00ff */
[----:B------:R-:W-:Y:S02]  /*27b0*/  LEA R40, R27, R35, 0x7 ;  /* 0x000000231b287211 */ /* 0x000fe400078e38ff */
[----:B-1----:R-:W1:Y:S02]  /*27c0*/  LDC R102, c[0x0][0x3f4] ;  /* 0x0000fd00ff667b82 */ /* 0x002e640000000800 */
[----:B------:R-:W-:Y:S01]  /*27d0*/  ISETP.GE.AND P3, PT, R40, R25, PT ;  /* 0x000000192800720c */ /* 0x000fe20003f66270 */
[----:B------:R-:W-:-:S03]  /*27e0*/  IMAD.IADD R41, R3, 0x1, R40 ;  /* 0x0000000103297824 */ /* 0x000fc600078e0228 */
[----:B------:R-:W-:Y:S01]  /*27f0*/  ISETP.GT.OR P3, PT, R35, 0x7f, P3 ;  /* 0x0000007f2300780c */ /* 0x000fe20001f64670 */
[----:B---3--:R-:W-:Y:S01]  /*2800*/  IMAD.MOV.U32 R11, RZ, RZ, R41 ;  /* 0x000000ffff0b7224 */ /* 0x008fe200078e0029 */
        /* <DEDUP_REMOVED lines=13> */
[----:B--2---:R-:W-:-:S04]  /*28e0*/  @!P3 LEA R14, P4, R12, R42, 0x2 ;  /* 0x0000002a0c0eb211 */ /* 0x004fc800078810ff */
[----:B------:R-:W-:-:S05]  /*28f0*/  @!P3 LEA.HI.X R15, R12, R43, R13, 0x2, P4 ;  /* 0x0000002b0c0fb211 */ /* 0x000fca00020f140d */
[----:B------:R0:W5:Y:S01]  /*2900*/  @!P3 LDG.E R99, desc[UR54][R14.64] ;  /* 0x000000360e63b981 */ /* 0x000162000c1e1900 */
[----:B-1----:R-:W-:Y:S01]  /*2910*/  ISETP.GE.AND P3, PT, R102, 0x1, PT ;  /* 0x000000016600780c */ /* 0x002fe20003f66270 */
[----:B------:R-:W-:Y:S01]  /*2920*/  IMAD R91, R19, 0x4000, R219 ;  /* 0x00004000135b7824 */ /* 0x000fe200078e02db */
[----:B------:R-:W-:Y:S01]  /*2930*/  IADD3 R11, -R11, RZ, RZ ;  /* 0x000000ff0b0b7210 */ /* 0x000fe20007ffe1ff */
[----:B------:R-:W-:Y:S05]  /*2940*/  YIELD ;  /* 0x0000000000007946 */ /* 0x000fea0003800000 */
[----:B------:R-:W-:Y:S01]  /*2950*/  ISETP.GT.AND P4, PT, R27, R26, PT ;  /* 0x0000001a1b00720c */ /* 0x000fe20003f84270 */
[----:B------:R-:W-:Y:S01]  /*2960*/  BSSY B0, `(.L_x_8176) ;  /* 0x0000577000007945 */ /* 0x000fe20003800000 */
[----:B------:R-:W-:-:S02]  /*2970*/  IMAD R98, R98, R11, R41 ;  /* 0x0000000b62627224 */ /* 0x000fc400078e0229 */
[----:B------:R-:W-:Y:S01]  /*2980*/  IMAD R91, R91, 0x2, R18 ;  /* 0x000000025b5b7824 */ /* 0x000fe200078e0212 */
[----:B------:R-:W-:Y:S01]  /*2990*/  P2R R90, PR, RZ, 0x10 ;  /* 0x00000010ff5a7803 */ /* 0x000fe20000000000 */
[----:B0-----:R-:W-:Y:S07]  /*29a0*/  @!P3 BRA `(.L_x_8177) ;  /* 0x000000500024b947 */ /* 0x001fee0003800000 */
[----:B------:R-:W-:Y:S01]  /*29b0*/  SHF.R.S32.HI R97, RZ, 0x1f, R98 ;  /* 0x0000001fff617819 */ /* 0x000fe20000011462 */
[----:B------:R-:W-:Y:S01]  /*29c0*/  ULDC.64 UR4, c[0x0][0x300] ;  /* 0x0000c00000047ab9 */ /* 0x000fe20000000a00 */
[----:B-----5:R-:W-:Y:S01]  /*29d0*/  SHF.R.S32.HI R96, RZ, 0x1f, R99 ;  /* 0x0000001fff607819 */ /* 0x020fe20000011463 */
[C---:B------:R-:W-:Y:S01]  /*29e0*/  IMAD.WIDE.U32 R12, R98.reuse, UR4, RZ ;  /* 0x00000004620c7c25 */ /* 0x040fe2000f8e00ff */
        /* <DEDUP_REMOVED lines=20> */
[----:B------:R-:W-:Y:S01]  /*2b30*/  LEA R106, P4, R40, UR4, 0x1 ;  /* 0x00000004286a7c11 */ /* 0x000fe2000f8808ff */
[----:B------:R-:W-:Y:S02]  /*2b40*/  IMAD R11, R11, R34, R15 ;  /* 0x000000220b0b7224 */ /* 0x000fe400078e020f */
[----:B------:R-:W-:Y:S01]  /*2b50*/  IMAD.WIDE.U32 R12, R34, R27, RZ ;  /* 0x0000001b220c7225 */ /* 0x000fe200078e00ff */
[----:B------:R-:W-:-:S03]  /*2b60*/  LEA.HI.X R101, R40, UR5, R101, 0x1, P4 ;  /* 0x0000000528657c11 */ /* 0x000fc6000a0f0c65 */
[----:B------:R-:W-:Y:S01]  /*2b70*/  IMAD.WIDE.U32 R14, R28, R27, RZ ;  /* 0x0000001b1c0e7225 */ /* 0x000fe200078e00ff */
[----:B------:R-:W-:-:S03]  /*2b80*/  IADD3 R11, R13, R11, RZ ;  /* 0x0000000b0d0b7210 */ /* 0x000fc60007ffe0ff */
[----:B------:R-:W-:Y:S01]  /*2b90*/  IMAD.IADD R89, R15, 0x1, R89 ;  /* 0x000000010f597824 */ /* 0x000fe200078e0259 */
[----:B------:R-:W-:Y:S06]  /*2ba0*/  @!P3 BRA `(.L_x_8178) ;  /* 0x000000240098b947 */ /* 0x000fec0003800000 */
        /* <DEDUP_REMOVED lines=29> */
.L_x_8180:
[----:B------:R-:W-:Y:S05]  /*2d80*/  BSYNC B1 ;  /* 0x0000000000017941 */ /* 0x000fea0003800000 */
.L_x_8179:
        /* <DEDUP_REMOVED lines=13> */
[----:B------:R-:W-:Y:S01]  /*2e60*/  P2R R118, PR, RZ, 0x8 ;  /* 0x00000008ff767803 */ /* 0x000fe20000000000 */
[----:B------:R-:W-:Y:S01]  /*2e70*/  IMAD.MOV.U32 R42, RZ, RZ, R70 ;  /* 0x000000ffff2a7224 */ /* 0x000fe200078e0046 */
[----:B------:R-:W-:-:S02]  /*2e80*/  PRMT R119, R119, 0x5410, R43 ;  /* 0x0000541077777816 */ /* 0x000fc4000000002b */
[----:B------:R-:W-:Y:S02]  /*2e90*/  CS2R R60, SRZ ;  /* 0x00000000003c7805 */ /* 0x000fe4000001ff00 */
        /* <DEDUP_REMOVED lines=25> */
.L_x_8182:
[----:B------:R-:W-:Y:S05]  /*3030*/  BSYNC B1 ;  /* 0x0000000000017941 */ /* 0x000fea0003800000 */
.L_x_8181:
        /* <DEDUP_REMOVED lines=9> */
[----:B------:R-:W-:Y:S01]  /*30d0*/  CS2R R48, SRZ ;  /* 0x0000000000307805 */ /* 0x000fe2000001ff00 */
        /* <DEDUP_REMOVED lines=9> */
[----:B------:R-:W-:-:S02]  /*3170*/  CS2R R54, SRZ ;  /* 0x0000000000367805 */ /* 0x000fc4000001ff00 */
[----:B------:R-:W-:Y:S02]  /*3180*/  CS2R R44, SRZ ;  /* 0x00000000002c7805 */ /* 0x000fe4000001ff00 */
        /* <DEDUP_REMOVED lines=23> */
.L_x_8184:
[----:B------:R-:W-:Y:S05]  /*3300*/  BSYNC B1 ;  /* 0x0000000000017941 */ /* 0x000fea0003800000 */
.L_x_8183:
        /* <DEDUP_REMOVED lines=32> */
.L_x_8186:
[----:B------:R-:W-:Y:S05]  /*3510*/  BSYNC B1 ;  /* 0x0000000000017941 */ /* 0x000fea0003800000 */
.L_x_8185:
[----:B0----5:R-:W-:Y:S01]  /*3520*/  IMAD.MOV.U32 R12, RZ, RZ, R49 ;  /* 0x000000ffff0c7224 */ /* 0x021fe200078e0031 */
[----:B------:R-:W-:Y:S01]  /*3530*/  MOV R11, R48 ;  /* 0x00000030000b7202 */ /* 0x000fe20000000f00 */
[----:B------:R-:W-:Y:S01]  /*3540*/  IMAD.MOV.U32 R13, RZ, RZ, R52 ;  /* 0x000000ffff0d7224 */ /* 0x000fe200078e0034 */
[----:B------:R-:W-:Y:S01]  /*3550*/  UISETP.NE.AND UP0, UPT, UR39, 0x3, UPT ;  /* 0x000000032700788c */ /* 0x000fe2000bf05270 */
[----:B------:R-:W-:Y:S01]  /*3560*/  IMAD.MOV.U32 R14, RZ, RZ, R53 ;  /* 0x000000ffff0e7224 */ /* 0x000fe200078e0035 */
[----:B------:R-:W-:Y:S01]  /*3570*/  PRMT R114, R11, 0x5410, R12 ;  /* 0x000054100b727816 */ /* 0x000fe2000000000c */
[----:B------:R-:W-:Y:S02]  /*3580*/  IMAD.MOV.U32 R11, RZ, RZ, R50 ;  /* 0x000000ffff0b7224 */ /* 0x000fe400078e0032 */
        /* <DEDUP_REMOVED lines=17> */
[----:B------:R-:W-:-:S05]  /*36a0*/  IMAD.MOV.U32 R14, RZ, RZ, R47 ;  /* 0x000000ffff0e7224 */ /* 0x000fca00078e002f */
[----:B------:R-:W-:Y:S01]  /*36b0*/  PRMT R109, R13, 0x5410, R14 ;  /* 0x000054100d6d7816 */ /* 0x000fe2000000000e */
[----:B------:R-:W-:Y:S06]  /*36c0*/  @!P5 BRA `(.L_x_8187) ;  /* 0x000000000004d947 */ /* 0x000fec0003800000 */
[----:B------:R-:W-:Y:S01]  /*36d0*/  BPT.TRAP 0x1 ;  /* 0x000000040000795c */ /* 0x000fe20000300000 */
.L_x_8187:
[----:B------:R-:W-:Y:S01]  /*36e0*/  IMAD R89, R19, 0x8, R18 ;  /* 0x0000000813597824 */ /* 0x000fe200078e0212 */
[----:B------:R-:W-:Y:S01]  /*36f0*/  SHF.L.U32 R100, R197, 0x1f, RZ ;  /* 0x0000001fc5647819 */ /* 0x000fe200000006ff */
[----:B------:R-:W-:Y:S03]  /*3700*/  BSSY B1, `(.L_x_8188) ;  /* 0x0000003000017945 */ /* 0x000fe60003800000 */
[----:B------:R-:W0:Y:S02]  /*3710*/  SYNCS.PHASECHK.TRANS64.TRYWAIT P6, [R89+URZ+0x28890], R100 ;  /* 0x02889064590075a7 */ /* 0x000e2400080c017f */
[----:B0-----:R-:W-:Y:S05]  /*3720*/  @!P6 BRA `(.L_x_8189) ;  /* 0x000002480074e947 */ /* 0x001fea0003800000 */
.L_x_8595:
[----:B------:R-:W-:Y:S05]  /*3730*/  BSYNC B1 ;  /* 0x0000000000017941 */ /* 0x000fea0003800000 */
.L_x_8188:
[----:B------:R-:W-:-:S03]  /*3740*/  UMOV UR4, 0xffffffff ;  /* 0xffffffff00047882 */ /* 0x000fc60000000000 */
[----:B------:R-:W-:Y:S05]  /*3750*/  BRA.DIV UR4, `(.L_x_8190) ;  /* 0x0000024a047c7947 */ /* 0x000fea000b800000 */
[----:B------:R1:W2:Y:S04]  /*3760*/  SHFL.IDX PT, R75, R101, RZ, 0x181f ;  /* 0x00181fff654b7589 */ /* 0x0002a800000e0000 */
[----:B------:R1:W3:Y:S02]  /*3770*/  SHFL.IDX PT, R103, R106, RZ, 0x181f ;  /* 0x00181fff6a677589 */ /* 0x0002e400000e0000 */
.L_x_8599:
        /* <DEDUP_REMOVED lines=22> */
[CC--:B------:R-:W-:Y:S01]  /*38e0*/  FMUL.FTZ R126, R68.reuse, R71.reuse ;  /* 0x00000047447e7220 */ /* 0x0c0fe20000410000 */
[----:B------:R-:W-:Y:S02]  /*38f0*/  HADD2.F32 R69, -RZ, R69.H0_H0 ;  /* 0x20000045ff457230 */ /* 0x000fe40000004100 */
[-C--:B------:R-:W-:Y:S01]  /*3900*/  FMUL.FTZ R124, R11, R122.reuse ;  /* 0x0000007a0b7c7220 */ /* 0x080fe20000410000 */
[----:B------:R-:W-:Y:S01]  /*3910*/  FMUL.FTZ R121, R15, R71 ;  /* 0x000000470f797220 */ /* 0x000fe20000410000 */
[----:B------:R-:W-:Y:S01]  /*3920*/  FMUL.FTZ R122, R13, R122 ;  /* 0x0000007a0d7a7220 */ /* 0x000fe20000410000 */
[-C--:B------:R-:W-:Y:S01]  /*3930*/  FFMA.FTZ R126, R15, R69.reuse, -R126 ;  /* 0x000000450f7e7223 */ /* 0x080fe2000001087e */
[-C--:B------:R-:W-:Y:S02]  /*3940*/  FFMA.FTZ R124, R13, R70.reuse, -R124 ;  /* 0x000000460d7c7223 */ /* 0x080fe4000001087c */
[----:B------:R-:W-:Y:S01]  /*3950*/  FFMA.FTZ R71, R11, R70, R122 ;  /* 0x000000460b477223 */ /* 0x000fe2000001007a */
[----:B------:R-:W-:Y:S01]  /*3960*/  FFMA.FTZ R123, R68, R69, R121 ;  /* 0x00000045447b7223 */ /* 0x000fe20000010079 */
[----:B------:R-:W-:-:S02]  /*3970*/  HADD2.F32 R15, -RZ, R120.H1_H1 ;  /* 0x30000078ff0f7230 */ /* 0x000fc40000004100 */
[----:B------:R-:W-:Y:S02]  /*3980*/  HADD2.F32 R120, -RZ, R120.H0_H0 ;  /* 0x20000078ff787230 */ /* 0x000fe40000004100 */
[----:B------:R-:W-:Y:S02]  /*3990*/  HADD2.F32 R68, -RZ, R119.H1_H1 ;  /* 0x30000077ff447230 */ /* 0x000fe40000004100 */
[----:B------:R-:W-:Y:S02]  /*39a0*/  HADD2.F32 R11, -RZ, R12.H1_H1 ;  /* 0x3000000cff0b7230 */ /* 0x000fe40000004100 */
[----:B------:R-:W-:Y:S02]  /*39b0*/  HADD2.F32 R13, -RZ, R14.H1_H1 ;  /* 0x3000000eff0d7230 */ /* 0x000fe40000004100 */
[----:B------:R-:W-:Y:S02]  /*39c0*/  HADD2.F32 R12, -RZ, R12.H0_H0 ;  /* 0x2000000cff0c7230 */ /* 0x000fe40000004100 */
[----:B------:R-:W-:Y:S01]  /*39d0*/  FMUL.FTZ R69, R11, R120 ;  /* 0x000000780b457220 */ /* 0x000fe20000410000 */
[----:B------:R-:W-:-:S02]  /*39e0*/  HADD2.F32 R14, -RZ, R14.H0_H0 ;  /* 0x2000000eff0e7230 */ /* 0x000fc40000004100 */
[----:B------:R-:W-:Y:S01]  /*39f0*/  FMUL.FTZ R121, R13, R68 ;  /* 0x000000440d797220 */ /* 0x000fe20000410000 */
[----:B------:R-:W-:Y:S02]  /*3a00*/  HADD2.F32 R119, -RZ, R119.H0_H0 ;  /* 0x20000077ff777230 */ /* 0x000fe40000004100 */
[C---:B------:R-:W-:Y:S01]  /*3a10*/  FMUL.FTZ R120, R12.reuse, R120 ;  /* 0x000000780c787220 */ /* 0x040fe20000410000 */
[-C--:B------:R-:W-:Y:S01]  /*3a20*/  FFMA.FTZ R69, R12, R15.reuse, -R69 ;  /* 0x0000000f0c457223 */ /* 0x080fe20000010845 */
[C---:B------:R-:W-:Y:S02]  /*3a30*/  FMUL.FTZ R68, R14.reuse, R68 ;  /* 0x000000440e447220 */ /* 0x040fe40000410000 */
[----:B------:R-:W-:Y:S01]  /*3a40*/  FFMA.FTZ R120, R11, R15, R120 ;  /* 0x0000000f0b787223 */ /* 0x000fe20000010078 */
[-C--:B------:R-:W-:Y:S01]  /*3a50*/  FFMA.FTZ R121, R14, R119.reuse, -R121 ;  /* 0x000000770e797223 */ /* 0x080fe20000010879 */
[----:B------:R-:W-:Y:S01]  /*3a60*/  FFMA.FTZ R68, R13, R119, R68 ;  /* 0x000000770d447223 */ /* 0x000fe20000010044 */
[----:B------:R-:W-:-:S02]  /*3a70*/  F2FP.F16.F32.PACK_AB R13, R71, R124 ;  /* 0x0000007c470d723e */ /* 0x000fc400000000ff */
[----:B------:R-:W-:Y:S02]  /*3a80*/  F2FP.F16.F32.PACK_AB R15, R123, R126 ;  /* 0x0000007e7b0f723e */ /* 0x000fe400000000ff */
[----:B------:R-:W-:Y:S02]  /*3a90*/  F2FP.F16.F32.PACK_AB R12, R120, R69 ;  /* 0x00000045780c723e */ /* 0x000fe400000000ff */
[----:B------:R-:W-:-:S07]  /*3aa0*/  F2FP.F16.F32.PACK_AB R14, R68, R121 ;  /* 0x00000079440e723e */ /* 0x000fce00000000ff */
.L_x_8196:
[----:B------:R-:W-:Y:S05]  /*3ab0*/  BSYNC B3 ;  /* 0x0000000000037941 */ /* 0x000fea0003800000 */
.L_x_8195:
[----:B0-----:R4:W-:Y:S02]  /*3ac0*/  ST.E.128 desc[UR54][R72.64], R12 ;  /* 0x0000000c48007985 */ /* 0x0019e4000c101d36 */
.L_x_8194:
[----:B------:R-:W-:Y:S05]  /*3ad0*/  BSYNC B2 ;  /* 0x0000000000027941 */ /* 0x000fea0003800000 */
.L_x_8193:
        /* <DEDUP_REMOVED lines=47> */
.L_x_8198:
[----:B------:R-:W-:Y:S05]  /*3dd0*/  BSYNC B2 ;  /* 0x0000000000027941 */ /* 0x000fea0003800000 */
.L_x_8197:
[----:B0-----:R0:W-:Y:S02]  /*3de0*/  ST.E.128 desc[UR54][R68.64], R12 ;  /* 0x0000000c44007985 */ /* 0x0011e4000c101d36 */
.L_x_8192:
[----:B------:R-:W-:Y:S05]  /*3df0*/  BSYNC B1 ;  /* 0x0000000000017941 */ /* 0x000fea0003800000 */
.L_x_8191:
[----:B------:R-:W-:-:S03]  /*3e00*/  UMOV UR4, 0xffffffff ;  /* 0xffffffff00047882 */ /* 0x000fc60000000000 */
[----:B------:R-:W-:Y:S05]  /*3e10*/  BRA.DIV UR4, `(.L_x_8199) ;  /* 0x0000024604187947 */ /* 0x000fea000b800000 */
[----:B------:R1:W1:Y:S04]  /*3e20*/  SHFL.IDX PT, R67, R101, 0x1, 0x181f ;  /* 0x00381f0065437f89 */ /* 0x00026800000e0000 */
[----:B0-----:R0:W0:Y:S02]  /*3e30*/  SHFL.IDX PT, R69, R106, 0x1, 0x181f ;  /* 0x00381f006a457f89 */ /* 0x00102400000e0000 */
.L_x_8603:
[----:B------:R-:W-:Y:S01]  /*3e40*/  ISETP.NE.AND P6, PT, R118, RZ, PT ;  /* 0x000000ff7600720c */ /* 0x000fe20003fc5270 */
[----:B------:R-:W-:-:S12]  /*3e50*/  BSSY B1, `(.L_x_8200) ;  /* 0x0000066000017945 */ /* 0x000fd80003800000 */
[----:B------:R-:W-:Y:S05]  /*3e60*/  @P6 BRA `(.L_x_8201) ;  /* 0x0000000400906947 */ /* 0x000fea0003800000 */
[----:B------:R-:W-:Y:S04]  /*3e70*/  BSSY B2, `(.L_x_8202) ;  /* 0x0000032000027945 */ /* 0x000fe80003800000 */
[----:B------:R-:W-:Y:S05]  /*3e80*/  @P1 BRA `(.L_x_8203) ;  /* 0x0000000000c01947 */ /* 0x000fea0003800000 */
[----:B----4-:R4:W2:Y:S01]  /*3e90*/  LDS.128 R12, [R91+0x19400] ;  /* 0x019400005b0c7984 */ /* 0x0108a20000000c00 */
[C---:B0-----:R-:W-:Y:S01]  /*3ea0*/  LEA R64, P6, R16.reuse, R69, 0x1 ;  /* 0x0000004510407211 */ /* 0x041fe200078c08ff */
[----:B------:R-:W-:Y:S03]  /*3eb0*/  BSSY B3, `(.L_x_8204) ;  /* 0x000002c000037945 */ /* 0x000fe60003800000 */
[----:B-1----:R-:W-:Y:S02]  /*3ec0*/  LEA.HI.X R65, R16, R67, R17, 0x1, P6 ;  /* 0x0000004310417211 */ /* 0x002fe400030f0c11 */
[----:B------:R-:W-:-:S13]  /*3ed0*/  ISETP.GE.AND P6, PT, R22, R102, PT ;  /* 0x000000661600720c */ /* 0x000fda0003fc6270 */
[----:B----4-:R-:W-:Y:S05]  /*3ee0*/  @P6 BRA `(.L_x_8205) ;  /* 0x0000000000a06947 */ /* 0x010fea0003800000 */
[----:B------:R-:W-:Y:S01]  /*3ef0*/  SHF.R.U64 R11, R60, 0x10, R61 ;  /* 0x000000103c0b7819 */ /* 0x000fe2000000123d */
[--C-:B--2---:R-:W-:Y:S01]  /*3f00*/  HADD2.F32 R60, -RZ, R15.reuse.H1_H1 ;  /* 0x3000000fff3c7230 */ /* 0x104fe20000004100 */
        /* <DEDUP_REMOVED lines=38> */
.L_x_8205:
[----:B------:R-:W-:Y:S05]  /*4170*/  BSYNC B3 ;  /* 0x0000000000037941 */ /* 0x000fea0003800000 */
.L_x_8204:
[----:B--2---:R0:W-:Y:S02]  /*4180*/  ST.E.128 desc[UR54][R64.64], R12 ;  /* 0x0000000c40007985 */ /* 0x0041e4000c101d36 */
.L_x_8203:
[----:B------:R-:W-:Y:S05]  /*4190*/  BSYNC B2 ;  /* 0x0000000000027941 */ /* 0x000fea0003800000 */
.L_x_8202:
[----:B------:R-:W-:Y:S05]  /*41a0*/  @P2 BRA `(.L_x_8201) ;  /* 0x0000000000c02947 */ /* 0x000fea0003800000 */
[----:B0---4-:R0:W4:Y:S01]  /*41b0*/  LDS.128 R12, [R91+0x1d400] ;  /* 0x01d400005b0c7984 */ /* 0x0111220000000c00 */
[C---:B------:R-:W-:Y:S01]  /*41c0*/  LEA R60, P6, R2.reuse, R69, 0x1 ;  /* 0x00000045023c7211 */ /* 0x040fe200078c08ff */
[----:B------:R-:W-:Y:S03]  /*41d0*/  BSSY B2, `(.L_x_8206) ;  /* 0x000002c000027945 */ /* 0x000fe60003800000 */
[----:B-1----:R-:W-:Y:S02]  /*41e0*/  LEA.HI.X R61, R2, R67, R185, 0x1, P6 ;  /* 0x00000043023d7211 */ /* 0x002fe400030f0cb9 */
        /* <DEDUP_REMOVED lines=42> */
.L_x_8207:
[----:B------:R-:W-:Y:S05]  /*4490*/  BSYNC B2 ;  /* 0x0000000000027941 */ /* 0x000fea0003800000 */
.L_x_8206:
[----:B----4-:R0:W-:Y:S02]  /*44a0*/  ST.E.128 desc[UR54][R60.64], R12 ;  /* 0x0000000c3c007985 */ /* 0x0101e4000c101d36 */
.L_x_8201:
[----:B------:R-:W-:Y:S05]  /*44b0*/  BSYNC B1 ;  /* 0x0000000000017941 */ /* 0x000fea0003800000 */
.L_x_8200:
[----:B------:R-:W-:-:S03]  /*44c0*/  UMOV UR4, 0xffffffff ;  /* 0xffffffff00047882 */ /* 0x000fc60000000000 */
[----:B------:R-:W-:Y:S05]  /*44d0*/  BRA.DIV UR4, `(.L_x_8208) ;  /* 0x0000023e04b47947 */ /* 0x000fea000b800000 */
[----:B------:R1:W1:Y:S04]  /*44e0*/  SHFL.IDX PT, R59, R101, 0x2, 0x181f ;  /* 0x00581f00653b7f89 */ /* 0x00026800000e0000 */
[----:B0-----:R0:W0:Y:S02]  /*44f0*/  SHFL.IDX PT, R61, R106, 0x2, 0x181f ;  /* 0x00581f006a3d7f89 */ /* 0x00102400000e0000 */
.L_x_8607:
[----:B------:R-:W-:Y:S04]  /*4500*/  BSSY B1, `(.L_x_8209) ;  /* 0x0000066000017945 */ /* 0x000fe80003800000 */
        /* <DEDUP_REMOVED lines=49> */
.L_x_8214:
[----:B------:R-:W-:Y:S05]  /*4820*/  BSYNC B3 ;  /* 0x0000000000037941 */ /* 0x000fea0003800000 */
.L_x_8213:
[----:B--2---:R0:W-:Y:S02]  /*4830*/  ST.E.128 desc[UR54][R56.64], R12 ;  /* 0x0000000c38007985 */ /* 0x0041e4000c101d36 */
.L_x_8212:
[----:B------:R-:W-:Y:S05]  /*4840*/  BSYNC B2 ;  /* 0x0000000000027941 */ /* 0x000fea0003800000 */
.L_x_8211:
        /* <DEDUP_REMOVED lines=47> */
.L_x_8216:
[----:B------:R-:W-:Y:S05]  /*4b40*/  BSYNC B2 ;  /* 0x0000000000027941 */ /* 0x000fea0003800000 */
.L_x_8215:
[----:B----4-:R0:W-:Y:S02]  /*4b50*/  ST.E.128 desc[UR54][R52.64], R12 ;  /* 0x0000000c34007985 */ /* 0x0101e4000c101d36 */
.L_x_8210:
[----:B------:R-:W-:Y:S05]  /*4b60*/  BSYNC B1 ;  /* 0x0000000000017941 */ /* 0x000fea0003800000 */
.L_x_8209:
[----:B------:R-:W-:-:S03]  /*4b70*/  UMOV UR4, 0xffffffff ;  /* 0xffffffff00047882 */ /* 0x000fc60000000000 */
[----:B------:R-:W-:Y:S05]  /*4b80*/  BRA.DIV UR4, `(.L_x_8217) ;  /* 0x0000023a04547947 */ /* 0x000fea000b800000 */
[----:B-1----:R-:W1:Y:S04]  /*4b90*/  SHFL.IDX PT, R101, R101, 0x3, 0x181f ;  /* 0x00781f0065657f89 */ /* 0x002e6800000e0000 */
[----:B------:R0:W0:Y:S02]  /*4ba0*/  SHFL.IDX PT, R51, R106, 0x3, 0x181f ;  /* 0x00781f006a337f89 */ /* 0x00002400000e0000 */
.L_x_8611:
[----:B------:R-:W-:Y:S05]  /*4bb0*/  @P4 BRA `(.L_x_8218) ;  /* 0x0000003400444947 */ /* 0x000fea0003800000 */
[----:B------:R-:W-:Y:S04]  /*4bc0*/  BSSY B1, `(.L_x_8219) ;  /* 0x0000032000017945 */ /* 0x000fe80003800000 */
        /* <DEDUP_REMOVED lines=47> */
.L_x_8222:
[----:B------:R-:W-:Y:S05]  /*4ec0*/  BSYNC B2 ;  /* 0x0000000000027941 */ /* 0x000fea0003800000 */
.L_x_8221:
[----:B----4-:R0:W-:Y:S02]  /*4ed0*/  ST.E.128 desc[UR54][R48.64], R12 ;  /* 0x0000000c30007985 */ /* 0x0101e4000c101d36 */
.L_x_8220:
[----:B------:R-:W-:Y:S05]  /*4ee0*/  BSYNC B1 ;  /* 0x0000000000017941 */ /* 0x000fea0003800000 */
.L_x_8219:
        /* <DEDUP_REMOVED lines=47> */
.L_x_8224:
[----:B------:R-:W-:Y:S05]  /*51e0*/  BSYNC B1 ;  /* 0x0000000000017941 */ /* 0x000fea0003800000 */
.L_x_8223:
[----:B----4-:R0:W-:Y:S01]  /*51f0*/  ST.E.128 desc[UR54][R44.64], R12 ;  /* 0x0000000c2c007985 */ /* 0x0101e2000c101d36 */
[----:B------:R-:W-:Y:S05]  /*5200*/  BRA `(.L_x_8218) ;  /* 0x0000002c00b07947 */ /* 0x000fea0003800000 */
.L_x_8178:
[C---:B------:R-:W-:Y:S01]  /*5210*/  VIADD R40, R188.reuse, 0x20 ;  /* 0x00000020bc287836 */ /* 0x040fe20000000000 */
[----:B------:R-:W-:Y:S02]  /*5220*/  IADD3 R44, R188, 0x40, RZ ;  /* 0x00000040bc2c7810 */ /* 0x000fe40007ffe0ff */
[----:B------:R-:W-:Y:S02]  /*5230*/  CS2R R46, SRZ ;  /* 0x00000000002e7805 */ /* 0x000fe4000001ff00 */
[----:B------:R-:W-:-:S04]  /*5240*/  ISETP.GE.AND P4, PT, R40, R95, PT ;  /* 0x0000005f2800720c */ /* 0x000fc80003f86270 */
        /* <DEDUP_REMOVED lines=18> */
[----:B------:R-:W-:-:S05]  /*5370*/  @!P5 IADD3 R44, P6, R82, R14, RZ ;  /* 0x0000000e522cd210 */ /* 0x000fca0007fde0ff */
[----:B------:R-:W-:Y:S02]  /*5380*/  @!P5 IMAD.X R45, R89, 0x1, R39, P6 ;  /* 0x00000001592dd824 */ /* 0x000fe400030e0627 */
[----:B------:R-:W0:Y:S01]  /*5390*/  @!P5 LDC.64 R50, c[0x0][0x400] ;  /* 0x00010000ff32db82 */ /* 0x000e220000000a00 */
[----:B----4-:R-:W-:-:S04]  /*53a0*/  @!P5 LEA R48, P6, R44, R48, 0x1 ;  /* 0x000000302c30d211 */ /* 0x010fc800078c08ff */
[----:B------:R-:W-:Y:S02]  /*53b0*/  @!P5 LEA.HI.X R49, R44, R49, R45, 0x1, P6 ;  /* 0x000000312c31d211 */ /* 0x000fe400030f0c2d */
[----:B------:R-:W-:-:S05]  /*53c0*/  @!P5 IADD3 R44, P6, R86, R12, RZ ;  /* 0x0000000c562cd210 */ /* 0x000fca0007fde0ff */
[----:B------:R-:W-:Y:S01]  /*53d0*/  @!P5 IMAD.X R45, R11, 0x1, R78, P6 ;  /* 0x000000010b2dd824 */ /* 0x000fe200030e064e */
[----:B0-----:R-:W-:-:S04]  /*53e0*/  @!P5 LEA R50, P6, R44, R50, 0x1 ;  /* 0x000000322c32d211 */ /* 0x001fc800078c08ff */
[----:B------:R-:W-:Y:S02]  /*53f0*/  @!P5 LEA.HI.X R51, R44, R51, R45, 0x1, P6 ;  /* 0x000000332c33d211 */ /* 0x000fe400030f0c2d */
[----:B------:R-:W-:Y:S02]  /*5400*/  CS2R R44, SRZ ;  /* 0x00000000002c7805 */ /* 0x000fe4000001ff00 */
[----:B------:R-:W-:-:S04]  /*5410*/  @!P4 LEA R56, P6, R42, R56, 0x1 ;  /* 0x000000382a38c211 */ /* 0x000fc800078c08ff */
[----:B------:R-:W-:Y:S02]  /*5420*/  @!P4 LEA.HI.X R57, R42, R57, R43, 0x1, P6 ;  /* 0x000000392a39c211 */ /* 0x000fe400030f0c2b */
[----:B------:R-:W-:Y:S02]  /*5430*/  CS2R R42, SRZ ;  /* 0x00000000002a7805 */ /* 0x000fe4000001ff00 */
[C---:B-1----:R-:W-:Y:S01]  /*5440*/  @!P4 LEA R58, P6, R40.reuse, R58, 0x1 ;  /* 0x0000003a283ac211 */ /* 0x042fe200078c08ff */
[----:B------:R0:W5:Y:S03]  /*5450*/  @!P5 LDG.E.128 R44, desc[UR54][R50.64] ;  /* 0x00000036322cd981 */ /* 0x000166000c1e1d00 */
[----:B------:R-:W-:Y:S02]  /*5460*/  @!P4 LEA.HI.X R59, R40, R59, R41, 0x1, P6 ;  /* 0x0000003b283bc211 */ /* 0x000fe400030f0c29 */
[----:B------:R-:W-:-:S02]  /*5470*/  CS2R R40, SRZ ;  /* 0x0000000000287805 */ /* 0x000fc4000001ff00 */
[----:B------:R-:W-:Y:S02]  /*5480*/  CS2R R54, SRZ ;  /* 0x0000000000367805 */ /* 0x000fe4000001ff00 */
[----:B------:R-:W-:Y:S02]  /*5490*/  CS2R R52, SRZ ;  /* 0x0000000000347805 */ /* 0x000fe4000001ff00 */
[----:B------:R1:W5:Y:S01]  /*54a0*/  @!P5 LDG.E.128 R40, desc[UR54][R48.64] ;  /* 0x000000363028d981 */ /* 0x000362000c1e1d00 */
[----:B0-----:R-:W-:-:S03]  /*54b0*/  CS2R R50, SRZ ;  /* 0x0000000000327805 */ /* 0x001fc6000001ff00 */
[----:B------:R0:W5:Y:S01]  /*54c0*/  @!P4 LDG.E.128 R52, desc[UR54][R58.64] ;  /* 0x000000363a34c981 */ /* 0x000162000c1e1d00 */
[----:B-1----:R-:W-:-:S06]  /*54d0*/  CS2R R48, SRZ ;  /* 0x0000000000307805 */ /* 0x002fcc000001ff00 */
[----:B------:R1:W5:Y:S01]  /*54e0*/  @!P4 LDG.E.128 R48, desc[UR54][R56.64] ;  /* 0x000000363830c981 */ /* 0x000362000c1e1d00 */
[----:B--2---:R-:W-:Y:S01]  /*54f0*/  @!P3 LEA R64, P4, R62, R64, 0x1 ;  /* 0x000000403e40b211 */ /* 0x004fe200078808ff */
[----:B------:R-:W-:-:S03]  /*5500*/  VIADD R68, R188, 0x60 ;  /* 0x00000060bc447836 */ /* 0x000fc60000000000 */
[----:B------:R-:W-:Y:S02]  /*5510*/  @!P3 LEA.HI.X R65, R62, R65, R63, 0x1, P4 ;  /* 0x000000413e41b211 */ /* 0x000fe400020f0c3f */
[----:B---3--:R-:W-:-:S04]  /*5520*/  @!P3 LEA R66, P4, R60, R66, 0x1 ;  /* 0x000000423c42b211 */ /* 0x008fc800078808ff */
[----:B------:R-:W-:Y:S02]  /*5530*/  @!P3 LEA.HI.X R67, R60, R67, R61, 0x1, P4 ;  /* 0x000000433c43b211 */ /* 0x000fe400020f0c3d */
[----:B------:R-:W-:-:S04]  /*5540*/  ISETP.GE.AND P4, PT, R68, R95, PT ;  /* 0x0000005f4400720c */ /* 0x000fc80003f86270 */
[----:B------:R-:W-:Y:S02]  /*5550*/  ISETP.GE.OR P4, PT, R16, R102, P4 ;  /* 0x000000661000720c */ /* 0x000fe40002786670 */
[----:B0-----:R-:W-:Y:S02]  /*5560*/  CS2R R58, SRZ ;  /* 0x00000000003a7805 */ /* 0x001fe4000001ff00 */
[----:B-1----:R-:W-:Y:S02]  /*5570*/  CS2R R56, SRZ ;  /* 0x0000000000387805 */ /* 0x002fe4000001ff00 */
[----:B------:R-:W-:Y:S02]  /*5580*/  CS2R R62, SRZ ;  /* 0x00000000003e7805 */ /* 0x000fe4000001ff00 */
[----:B------:R-:W-:Y:S01]  /*5590*/  CS2R R60, SRZ ;  /* 0x00000000003c7805 */ /* 0x000fe2000001ff00 */
        /* <DEDUP_REMOVED lines=11> */
[----:B------:R-:W-:Y:S01]  /*5650*/  ULDC.64 UR4, c[0x0][0x3e8] ;  /* 0x0000fa0000047ab9 */ /* 0x000fe20000000a00 */
[----:B------:R-:W-:Y:S01]  /*5660*/  IMAD.MOV.U32 R13, RZ, RZ, R11 ;  /* 0x000000ffff0d7224 */ /* 0x000fe200078e000b */
[----:B------:R-:W-:-:S04]  /*5670*/  ULDC.64 UR6, c[0x0][0x400] ;  /* 0x0001000000067ab9 */ /* 0x000fc80000000a00 */
[----:B------:R-:W1:Y:S01]  /*5680*/  LDC.64 R66, c[0x0][0x408] ;  /* 0x00010200ff427b82 */ /* 0x000e620000000a00 */
[----:B0-----:R-:W-:-:S04]  /*5690*/  IMAD.WIDE.U32 R14, R64, 0x60, R14 ;  /* 0x00000060400e7825 */ /* 0x001fc800078e000e */
[----:B------:R-:W-:Y:S01]  /*56a0*/  IMAD R65, R65, 0x60, RZ ;  /* 0x0000006041417824 */ /* 0x000fe200078e02ff */
[----:B------:R-:W-:Y:S01]  /*56b0*/  IADD3 R14, P4, R82, R14, RZ ;  /* 0x0000000e520e7210 */ /* 0x000fe20007f9e0ff */
[----:B-1----:R-:W-:-:S03]  /*56c0*/  IMAD.WIDE.U32 R12, R66, 0x60, R12 ;  /* 0x00000060420c7825 */ /* 0x002fc600078e000c */
[----:B------:R-:W-:Y:S01]  /*56d0*/  IADD3.X R15, R39, R15, R65, P4, !PT ;  /* 0x0000000f270f7210 */ /* 0x000fe200027fe441 */
[----:B------:R-:W-:Y:S01]  /*56e0*/  IMAD R67, R67, 0x60, RZ ;  /* 0x0000006043437824 */ /* 0x000fe200078e02ff */
[----:B------:R-:W-:-:S04]  /*56f0*/  IADD3 R11, P4, R86, R12, RZ ;  /* 0x0000000c560b7210 */ /* 0x000fc80007f9e0ff */
[----:B------:R-:W-:Y:S02]  /*5700*/  IADD3.X R12, R78, R13, R67, P4, !PT ;  /* 0x0000000d4e0c7210 */ /* 0x000fe400027fe443 */
[----:B------:R-:W-:-:S04]  /*5710*/  LEA R64, P4, R14, UR4, 0x1 ;  /* 0x000000040e407c11 */ /* 0x000fc8000f8808ff */
[----:B------:R-:W-:Y:S02]  /*5720*/  LEA.HI.X R65, R14, UR5, R15, 0x1, P4 ;  /* 0x000000050e417c11 */ /* 0x000fe4000a0f0c0f */
[----:B------:R-:W-:-:S04]  /*5730*/  LEA R68, P4, R11, UR6, 0x1 ;  /* 0x000000060b447c11 */ /* 0x000fc8000f8808ff */
[----:B------:R-:W-:Y:S01]  /*5740*/  LEA.HI.X R69, R11, UR7, R12, 0x1, P4 ;  /* 0x000000070b457c11 */ /* 0x000fe2000a0f0c0c */
[----:B------:R-:W5:Y:S05]  /*5750*/  LDG.E.128 R64, desc[UR54][R64.64] ;  /* 0x0000003640407981 */ /* 0x000f6a000c1e1d00 */
[----:B------:R-:W5:Y:S03]  /*5760*/  LDG.E.128 R68, desc[UR54][R68.64] ;  /* 0x0000003644447981 */ /* 0x000f66000c1e1d00 */
.L_x_8226:
[----:B------:R-:W-:Y:S05]  /*5770*/  BSYNC B1 ;  /* 0x0000000000017941 */ /* 0x000fea0003800000 */
.L_x_8225:
[----:B-----5:R-:W-:Y:S01]  /*5780*/  IMAD.MOV.U32 R12, RZ, RZ, R67 ;  /* 0x000000ffff0c7224 */ /* 0x020fe200078e0043 */
        /* <DEDUP_REMOVED lines=37> */
[----:B------:R-:W-:Y:S01]  /*59e0*/  PRMT R120, R14, 0x7610, R120 ;  /* 0x000076100e787816 */ /* 0x000fe20000000078 */
[----:B------:R-:W-:-:S02]  /*59f0*/  IMAD.MOV.U32 R14, RZ, RZ, R53 ;  /* 0x000000ffff0e7224 */ /* 0x000fc400078e0035 */
        /* <DEDUP_REMOVED lines=18> */
.L_x_8227:
[----:B------:R-:W-:Y:S01]  /*5b20*/  IMAD R89, R19, 0x8, R18 ;  /* 0x0000000813597824 */ /* 0x000fe200078e0212 */
[----:B------:R-:W-:Y:S01]  /*5b30*/  SHF.L.U32 R100, R197, 0x1f, RZ ;  /* 0x0000001fc5647819 */ /* 0x000fe200000006ff */
[----:B------:R-:W0:Y:S01]  /*5b40*/  LDC R107, c[0x0][0x2f4] ;  /* 0x0000bd00ff6b7b82 */ /* 0x000e220000000800 */
[----:B------:R-:W-:Y:S02]  /*5b50*/  BSSY B1, `(.L_x_8228) ;  /* 0x0000003000017945 */ /* 0x000fe40003800000 */
[----:B------:R-:W1:Y:S02]  /*5b60*/  SYNCS.PHASECHK.TRANS64.TRYWAIT P4, [R89+URZ+0x28890], R100 ;  /* 0x02889064590075a7 */ /* 0x000e64000808017f */
[----:B-1----:R-:W-:Y:S05]  /*5b70*/  @!P4 BRA `(.L_x_8229) ;  /* 0x0000022800a4c947 */ /* 0x002fea0003800000 */
.L_x_8612:
[----:B------:R-:W-:Y:S05]  /*5b80*/  BSYNC B1 ;  /* 0x0000000000017941 */ /* 0x000fea0003800000 */
.L_x_8228:
[----:B------:R-:W-:Y:S01]  /*5b90*/  UMOV UR4, 0xffffffff ;  /* 0xffffffff00047882 */ /* 0x000fe20000000000 */
[----:B0-----:R-:W-:Y:S02]  /*5ba0*/  IMAD.IADD R109, R107, 0x1, -R36 ;  /* 0x000000016b6d7824 */ /* 0x001fe400078e0a24 */
[----:B------:R-:W-:Y:S05]  /*5bb0*/  BRA.DIV UR4, `(.L_x_8230) ;  /* 0x0000022a04a87947 */ /* 0x000fea000b800000 */
[----:B------:R0:W2:Y:S04]  /*5bc0*/  SHFL.IDX PT, R105, R101, RZ, 0x181f ;  /* 0x00181fff65697589 */ /* 0x0000a800000e0000 */
[----:B------:R0:W3:Y:S02]  /*5bd0*/  SHFL.IDX PT, R104, R106, RZ, 0x181f ;  /* 0x00181fff6a687589 */ /* 0x0000e400000e0000 */
.L_x_8616:
[----:B------:R-:W-:Y:S01]  /*5be0*/  ISETP.GE.OR P4, PT, R188, R95, P1 ;  /* 0x0000005fbc00720c */ /* 0x000fe20000f86670 */
[----:B------:R-:W-:-:S12]  /*5bf0*/  BSSY B1, `(.L_x_8231) ;  /* 0x0000074000017945 */ /* 0x000fd80003800000 */
[----:B------:R-:W-:Y:S05]  /*5c00*/  @P4 BRA `(.L_x_8232) ;  /* 0x0000000400c84947 */ /* 0x000fea0003800000 */
[----:B------:R-:W-:Y:S01]  /*5c10*/  SEL R11, R36, R109, !P0 ;  /* 0x0000006d240b7207 */ /* 0x000fe20004000000 */
[----:B------:R-:W-:Y:S01]  /*5c20*/  BSSY B2, `(.L_x_8233) ;  /* 0x000006c000027945 */ /* 0x000fe20003800000 */
[----:B------:R-:W-:Y:S02]  /*5c30*/  SHF.R.U32.HI R13, RZ, 0x3, R207 ;  /* 0x00000003ff0d7819 */ /* 0x000fe400000116cf */
[----:B------:R-:W-:Y:S02]  /*5c40*/  SHF.R.S32.HI R12, RZ, 0x1f, R11 ;  /* 0x0000001fff0c7819 */ /* 0x000fe4000001140b */
[----:B---3--:R-:W-:Y:S02]  /*5c50*/  LEA R102, P4, R76, R104, 0x1 ;  /* 0x000000684c667211 */ /* 0x008fe400078808ff */
[----:B------:R-:W-:Y:S02]  /*5c60*/  LEA.HI R12, R12, R11, RZ, 0x4 ;  /* 0x0000000b0c0c7211 */ /* 0x000fe400078f20ff */
[----:B--2---:R-:W-:-:S02]  /*5c70*/  LEA.HI.X R103, R76, R105, R88, 0x1, P4 ;  /* 0x000000694c677211 */ /* 0x004fc400020f0c58 */
[----:B------:R-:W-:-:S04]  /*5c80*/  LEA.HI.SX32 R12, R12, R79, 0x1c ;  /* 0x0000004f0c0c7211 */ /* 0x000fc800078fe2ff */
[----:B------:R-:W-:Y:S01]  /*5c90*/  SHF.R.S32.HI R11, RZ, 0x1f, R12 ;  /* 0x0000001fff0b7819 */ /* 0x000fe2000001140c */
[----:B------:R-:W-:-:S03]  /*5ca0*/  IMAD.SHL.U32 R122, R12, 0x8, RZ ;  /* 0x000000080c7a7824 */ /* 0x000fc600078e00ff */
[----:B------:R-:W-:Y:S02]  /*5cb0*/  LEA.HI R12, R11, R12, RZ, 0x3 ;  /* 0x0000000c0b0c7211 */ /* 0x000fe400078f18ff */
[----:B------:R-:W-:-:S03]  /*5cc0*/  LOP3.LUT R11, R207, 0x38, R122, 0xf8, !PT ;  /* 0x00000038cf0b7812 */ /* 0x000fc600078ef87a */
[----:B------:R-:W-:Y:S01]  /*5cd0*/  IMAD.SHL.U32 R12, R12, 0x400, RZ ;  /* 0x000004000c0c7824 */ /* 0x000fe200078e00ff */
[----:B------:R-:W-:-:S04]  /*5ce0*/  LOP3.LUT R11, R11, R13, RZ, 0x3c, !PT ;  /* 0x0000000d0b0b7212 */ /* 0x000fc800078e3cff */
[----:B------:R-:W-:-:S04]  /*5cf0*/  LOP3.LUT R12, R12, 0x7fffe000, RZ, 0xc0, !PT ;  /* 0x7fffe0000c0c7812 */ /* 0x000fc800078ec0ff */
[----:B------:R-:W-:Y:S02]  /*5d00*/  IADD3 R12, R11, R12, R211 ;  /* 0x0000000c0b0c7210 */ /* 0x000fe40007ffe0d3 */
[----:B------:R-:W-:-:S03]  /*5d10*/  LEA R11, R19, R4, 0xe ;  /* 0x00000004130b7211 */ /* 0x000fc600078e70ff */
[----:B------:R-:W-:Y:S02]  /*5d20*/  IMAD R13, R19, 0x4000, R12 ;  /* 0x00004000130d7824 */ /* 0x000fe400078e020c */
[--C-:B------:R-:W-:Y:S02]  /*5d30*/  IMAD R11, R11, 0x2, R18.reuse ;  /* 0x000000020b0b7824 */ /* 0x100fe400078e0212 */
[----:B------:R-:W-:-:S03]  /*5d40*/  IMAD R72, R13, 0x2, R18 ;  /* 0x000000020d487824 */ /* 0x000fc600078e0212 */
[----:B------:R2:W3:Y:S04]  /*5d50*/  LDS.128 R12, [R11+0x18400] ;  /* 0x018400000b0c7984 */ /* 0x0004e80000000c00 */
[----:B------:R-:W4:Y:S01]  /*5d60*/  LDS.128 R72, [R72+0x18400] ;  /* 0x0184000048487984 */ /* 0x000f220000000c00 */
[----:B------:R-:W-:Y:S05]  /*5d70*/  @P3 BRA `(.L_x_8234) ;  /* 0x0000000400583947 */ /* 0x000fea0003800000 */
[----:B------:R-:W-:Y:S01]  /*5d80*/  SHF.R.U32.HI R126, RZ, 0x10, R45 ;  /* 0x00000010ff7e7819 */ /* 0x000fe2000001162d */
[----:B------:R-:W-:Y:S01]  /*5d90*/  HADD2.F32 R125, -RZ, R125.H0_H0 ;  /* 0x2000007dff7d7230 */ /* 0x000fe20000004100 */
[--C-:B------:R-:W-:Y:S02]  /*5da0*/  SHF.R.U64 R40, R40, 0x10, R41.reuse ;  /* 0x0000001028287819 */ /* 0x100fe40000001229 */
[----:B------:R-:W-:Y:S01]  /*5db0*/  SHF.R.U32.HI R128, RZ, 0x10, R41 ;  /* 0x00000010ff807819 */ /* 0x000fe20000011629 */
[----:B------:R-:W-:Y:S01]  /*5dc0*/  HADD2.F32 R126, -RZ, R126.H0_H0 ;  /* 0x2000007eff7e7230 */ /* 0x000fe20000004100 */
[--C-:B--2---:R-:W-:Y:S01]  /*5dd0*/  SHF.R.U64 R11, R42, 0x10, R43.reuse ;  /* 0x000000102a0b7819 */ /* 0x104fe2000000122b */
[--C-:B----4-:R-:W-:Y:S01]  /*5de0*/  HADD2.F32 R42, -RZ, R73.reuse.H0_H0 ;  /* 0x20000049ff2a7230 */ /* 0x110fe20000004100 */
[----:B------:R-:W-:Y:S01]  /*5df0*/  SHF.R.U32.HI R129, RZ, 0x10, R43 ;  /* 0x00000010ff817819 */ /* 0x000fe2000001162b */
[----:B---3--:R-:W-:Y:S01]  /*5e00*/  IMAD.MOV.U32 R43, RZ, RZ, R12 ;  /* 0x000000ffff2b7224 */ /* 0x008fe200078e000c */
[--C-:B------:R-:W-:Y:S01]  /*5e10*/  SHF.R.U64 R41, R46, 0x10, R47.reuse ;  /* 0x000000102e297819 */ /* 0x100fe2000000122f */
[----:B------:R-:W-:Y:S01]  /*5e20*/  HADD2.F32 R73, -RZ, R73.H1_H1 ;  /* 0x30000049ff497230 */ /* 0x000fe20000004100 */
[----:B------:R-:W-:Y:S01]  /*5e30*/  SHF.R.U32.HI R127, RZ, 0x10, R47 ;  /* 0x00000010ff7f7819 */ /* 0x000fe2000001162f */
[----:B------:R-:W-:Y:S01]  /*5e40*/  HADD2.F32 R47, -RZ, R130.H0_H0 ;  /* 0x20000082ff2f7230 */ /* 0x000fe20000004100 */
[----:B------:R-:W-:Y:S01]  /*5e50*/  SHF.R.U64 R44, R44, 0x10, R45 ;  /* 0x000000102c2c7819 */ /* 0x000fe2000000122d */
[----:B------:R-:W-:-:S02]  /*5e60*/  IMAD.MOV.U32 R45, RZ, RZ, R15 ;  /* 0x000000ffff2d7224 */ /* 0x000fc400078e000f */
[--C-:B------:R-:W-:Y:S02]  /*5e70*/  HADD2.F32 R12, -RZ, R13.reuse.H0_H0 ;  /* 0x2000000dff0c7230 */ /* 0x100fe40000004100 */
        /* <DEDUP_REMOVED lines=10> */
[----:B------:R-:W-:-:S02]  /*5f20*/  HADD2.F32 R73, -RZ, R75.H0_H0 ;  /* 0x2000004bff497230 */ /* 0x000fc40000004100 */
[--C-:B------:R-:W-:Y:S01]  /*5f30*/  HADD2.F32 R126, -RZ, R124.reuse.H1_H1 ;  /* 0x3000007cff7e7230 */ /* 0x100fe20000004100 */
[----:B------:R-:W-:Y:S01]  /*5f40*/  F2FP.F16.F32.PACK_AB R15, R15, R12 ;  /* 0x0000000c0f0f723e */ /* 0x000fe200000000ff */
[----:B------:R-:W-:Y:S01]  /*5f50*/  HADD2.F32 R75, -RZ, R75.H1_H1 ;  /* 0x3000004bff4b7230 */ /* 0x000fe20000004100 */
[----:B------:R-:W-:Y:S01]  /*5f60*/  F2FP.F16.F32.PACK_AB R42, R42, R13 ;  /* 0x0000000d2a2a723e */ /* 0x000fe200000000ff */
[----:B------:R-:W-:Y:S01]  /*5f70*/  HADD2.F32 R128, -RZ, R127.H0_H0 ;  /* 0x2000007fff807230 */ /* 0x000fe20000004100 */
[----:B------:R-:W-:Y:S01]  /*5f80*/  MOV R13, R15 ;  /* 0x0000000f000d7202 */ /* 0x000fe20000000f00 */
[--C-:B------:R-:W-:Y:S02]  /*5f90*/  HADD2.F32 R46, -RZ, R45.reuse.H0_H0 ;  /* 0x2000002dff2e7230 */ /* 0x100fe40000004100 */
[----:B------:R-:W-:Y:S02]  /*5fa0*/  HADD2.F32 R47, -RZ, R45.H1_H1 ;  /* 0x3000002dff2f7230 */ /* 0x000fe40000004100 */
[----:B------:R-:W-:Y:S01]  /*5fb0*/  FMUL.FTZ R45, R73, R126 ;  /* 0x0000007e492d7220 */ /* 0x000fe20000410000 */
[----:B------:R-:W-:-:S02]  /*5fc0*/  HADD2.F32 R125, -RZ, R124.H0_H0 ;  /* 0x2000007cff7d7230 */ /* 0x000fc40000004100 */
[----:B------:R-:W-:Y:S01]  /*5fd0*/  FMUL.FTZ R130, R75, R128 ;  /* 0x000000804b827220 */ /* 0x000fe20000410000 */
[----:B------:R-:W-:Y:S02]  /*5fe0*/  HADD2.F32 R124, -RZ, R129.H0_H0 ;  /* 0x20000081ff7c7230 */ /* 0x000fe40000004100 */
[C---:B------:R-:W-:Y:S01]  /*5ff0*/  FMUL.FTZ R126, R46.reuse, R126 ;  /* 0x0000007e2e7e7220 */ /* 0x040fe20000410000 */
[----:B------:R-:W-:Y:S01]  /*6000*/  FMUL.FTZ R128, R47, R128 ;  /* 0x000000802f807220 */ /* 0x000fe20000410000 */
[-C--:B------:R-:W-:Y:S01]  /*6010*/  FFMA.FTZ R45, R46, R125.reuse, -R45 ;  /* 0x0000007d2e2d7223 */ /* 0x080fe2000001082d */
[----:B------:R-:W-:Y:S02]  /*6020*/  HADD2.F32 R40, -RZ, R40.H0_H0 ;  /* 0x20000028ff287230 */ /* 0x000fe40000004100 */
[----:B------:R-:W-:Y:S01]  /*6030*/  FFMA.FTZ R46, R73, R125, R126 ;  /* 0x0000007d492e7223 */ /* 0x000fe2000001007e */
[-C--:B------:R-:W-:Y:S01]  /*6040*/  FFMA.FTZ R130, R47, R124.reuse, -R130 ;  /* 0x0000007c2f827223 */ /* 0x080fe20000010882 */
[----:B------:R-:W-:Y:S01]  /*6050*/  FFMA.FTZ R127, R75, R124, R128 ;  /* 0x0000007c4b7f7223 */ /* 0x000fe20000010080 */
[----:B------:R-:W-:-:S02]  /*6060*/  HADD2.F32 R73, -RZ, R123.H1_H1 ;  /* 0x3000007bff497230 */ /* 0x000fc40000004100 */
[----:B------:R-:W-:Y:S01]  /*6070*/  HADD2.F32 R75, -RZ, R44.H0_H0 ;  /* 0x2000002cff4b7230 */ /* 0x000fe20000004100 */
[----:B------:R-:W-:Y:S01]  /*6080*/  F2FP.F16.F32.PACK_AB R45, R130, R45 ;  /* 0x0000002d822d723e */ /* 0x000fe200000000ff */
[--C-:B------:R-:W-:Y:S01]  /*6090*/  HADD2.F32 R47, -RZ, R72.reuse.H0_H0 ;  /* 0x20000048ff2f7230 */ /* 0x100fe20000004100 */
[----:B------:R-:W-:Y:S01]  /*60a0*/  F2FP.F16.F32.PACK_AB R46, R127, R46 ;  /* 0x0000002e7f2e723e */ /* 0x000fe200000000ff */
[----:B------:R-:W-:Y:S02]  /*60b0*/  HADD2.F32 R123, -RZ, R123.H0_H0 ;  /* 0x2000007bff7b7230 */ /* 0x000fe40000004100 */
[--C-:B------:R-:W-:Y:S02]  /*60c0*/  HADD2.F32 R44, -RZ, R43.reuse.H0_H0 ;  /* 0x2000002bff2c7230 */ /* 0x100fe40000004100 */
[----:B------:R-:W-:Y:S02]  /*60d0*/  HADD2.F32 R72, -RZ, R72.H1_H1 ;  /* 0x30000048ff487230 */ /* 0x000fe40000004100 */
[----:B------:R-:W-:Y:S01]  /*60e0*/  FMUL.FTZ R125, R47, R123 ;  /* 0x0000007b2f7d7220 */ /* 0x000fe20000410000 */
[----:B------:R-:W-:-:S02]  /*60f0*/  HADD2.F32 R43, -RZ, R43.H1_H1 ;  /* 0x3000002bff2b7230 */ /* 0x000fc40000004100 */
[----:B------:R-:W-:Y:S01]  /*6100*/  FMUL.FTZ R124, R44, R123 ;  /* 0x0000007b2c7c7220 */ /* 0x000fe20000410000 */
[----:B------:R-:W-:Y:S02]  /*6110*/  HADD2.F32 R11, -RZ, R11.H0_H0 ;  /* 0x2000000bff0b7230 */ /* 0x000fe40000004100 */
[----:B------:R-:W-:Y:S01]  /*6120*/  FMUL.FTZ R126, R72, R75 ;  /* 0x0000004b487e7220 */ /* 0x000fe20000410000 */
[----:B------:R-:W-:Y:S01]  /*6130*/  FFMA.FTZ R125, R44, R73, -R125 ;  /* 0x000000492c7d7223 */ /* 0x000fe2000001087d */
[----:B------:R-:W-:Y:S01]  /*6140*/  FMUL.FTZ R75, R43, R75 ;  /* 0x0000004b2b4b7220 */ /* 0x000fe20000410000 */
[----:B------:R-:W-:Y:S01]  /*6150*/  FFMA.FTZ R124, R47, R73, R124 ;  /* 0x000000492f7c7223 */ /* 0x000fe2000001007c */
[-C--:B------:R-:W-:Y:S01]  /*6160*/  FFMA.FTZ R126, R43, R40.reuse, -R126 ;  /* 0x000000282b7e7223 */ /* 0x080fe2000001087e */
[----:B------:R-:W-:Y:S02]  /*6170*/  HADD2.F32 R43, -RZ, R121.H1_H1 ;  /* 0x30000079ff2b7230 */ /* 0x000fe40000004100 */
[----:B------:R-:W-:Y:S01]  /*6180*/  FFMA.FTZ R75, R72, R40, R75 ;  /* 0x00000028484b7223 */ /* 0x000fe2000001004b */
[----:B------:R-:W-:-:S02]  /*6190*/  HADD2.F32 R47, -RZ, R41.H0_H0 ;  /* 0x20000029ff2f7230 */ /* 0x000fc40000004100 */
[----:B------:R-:W-:Y:S01]  /*61a0*/  HADD2.F32 R121, -RZ, R121.H0_H0 ;  /* 0x20000079ff797230 */ /* 0x000fe20000004100 */
[----:B------:R-:W-:Y:S01]  /*61b0*/  F2FP.F16.F32.PACK_AB R12, R126, R125 ;  /* 0x0000007d7e0c723e */ /* 0x000fe200000000ff */
[----:B------:R-:W-:Y:S01]  /*61c0*/  HADD2.F32 R41, -RZ, R74.H0_H0 ;  /* 0x2000004aff297230 */ /* 0x000fe20000004100 */
[----:B------:R-:W-:Y:S01]  /*61d0*/  F2FP.F16.F32.PACK_AB R72, R75, R124 ;  /* 0x0000007c4b48723e */ /* 0x000fe200000000ff */
[----:B------:R-:W-:Y:S02]  /*61e0*/  HADD2.F32 R40, -RZ, R14.H0_H0 ;  /* 0x2000000eff287230 */ /* 0x000fe40000004100 */
[----:B------:R-:W-:Y:S02]  /*61f0*/  HADD2.F32 R74, -RZ, R74.H1_H1 ;  /* 0x3000004aff4a7230 */ /* 0x000fe40000004100 */
[-C--:B------:R-:W-:Y:S01]  /*6200*/  FMUL.FTZ R73, R41, R121.reuse ;  /* 0x0000007929497220 */ /* 0x080fe20000410000 */
[----:B------:R-:W-:Y:S02]  /*6210*/  HADD2.F32 R14, -RZ, R14.H1_H1 ;  /* 0x3000000eff0e7230 */ /* 0x000fe40000004100 */
[----:B------:R-:W-:Y:S01]  /*6220*/  FMUL.FTZ R44, R40, R121 ;  /* 0x00000079282c7220 */ /* 0x000fe20000410000 */
[----:B------:R-:W-:-:S02]  /*6230*/  IMAD.MOV.U32 R15, RZ, RZ, R45 ;  /* 0x000000ffff0f7224 */ /* 0x000fc400078e002d */
[----:B------:R-:W-:Y:S01]  /*6240*/  FMUL.FTZ R121, R74, R47 ;  /* 0x0000002f4a797220 */ /* 0x000fe20000410000 */
[----:B------:R-:W-:Y:S01]  /*6250*/  FFMA.FTZ R73, R40, R43, -R73 ;  /* 0x0000002b28497223 */ /* 0x000fe20000010849 */
[C---:B------:R-:W-:Y:S01]  /*6260*/  FMUL.FTZ R47, R14.reuse, R47 ;  /* 0x0000002f0e2f7220 */ /* 0x040fe20000410000 */
[----:B------:R-:W-:Y:S01]  /*6270*/  FFMA.FTZ R44, R41, R43, R44 ;  /* 0x0000002b292c7223 */ /* 0x000fe2000001002c */
[-C--:B------:R-:W-:Y:S01]  /*6280*/  FFMA.FTZ R14, R14, R11.reuse, -R121 ;  /* 0x0000000b0e0e7223 */ /* 0x080fe20000010879 */
[----:B------:R-:W-:Y:S02]  /*6290*/  IMAD.MOV.U32 R75, RZ, RZ, R46 ;  /* 0x000000ffff4b7224 */ /* 0x000fe400078e002e */
[----:B------:R-:W-:Y:S02]  /*62a0*/  FFMA.FTZ R47, R74, R11, R47 ;  /* 0x0000000b4a2f7223 */ /* 0x000fe4000001002f */
[----:B------:R-:W-:Y:S01]  /*62b0*/  F2FP.F16.F32.PACK_AB R14, R14, R73 ;  /* 0x000000490e0e723e */ /* 0x000fe200000000ff */
[----:B------:R-:W-:-:S02]  /*62c0*/  IMAD.MOV.U32 R73, RZ, RZ, R42 ;  /* 0x000000ffff497224 */ /* 0x000fc400078e002a */
[----:B------:R-:W-:-:S07]  /*62d0*/  F2FP.F16.F32.PACK_AB R74, R47, R44 ;  /* 0x0000002c2f4a723e */ /* 0x000fce00000000ff */
.L_x_8234:
[----:B------:R-:W-:Y:S05]  /*62e0*/  BSYNC B2 ;  /* 0x0000000000027941 */ /* 0x000fea0003800000 */
.L_x_8233:
[----:B------:R-:W-:Y:S01]  /*62f0*/  ISETP.GE.AND P4, PT, R122, R107, PT ;  /* 0x0000006b7a00720c */ /* 0x000fe20003f86270 */
[----:B---3--:R3:W-:-:S12]  /*6300*/  ST.E.128 desc[UR54][R102.64], R12 ;  /* 0x0000000c66007985 */ /* 0x0087d8000c101d36 */
[----:B------:R-:W-:-:S05]  /*6310*/  @!P4 IMAD.WIDE R104, R122, 0x2, R104 ;  /* 0x000000027a68c825 */ /* 0x000fca00078e0268 */
[----:B----4-:R3:W-:Y:S02]  /*6320*/  @!P4 ST.E.128 desc[UR54][R104.64], R72 ;  /* 0x000000486800c985 */ /* 0x0107e4000c101d36 */
.L_x_8232:
[----:B------:R-:W-:Y:S05]  /*6330*/  BSYNC B1 ;  /* 0x0000000000017941 */ /* 0x000fea0003800000 */
.L_x_8231:
[----:B------:R-:W-:-:S03]  /*6340*/  UMOV UR4, 0xffffffff ;  /* 0xffffffff00047882 */ /* 0x000fc60000000000 */
[----:B------:R-:W-:Y:S05]  /*6350*/  BRA.DIV UR4, `(.L_x_8235) ;  /* 0x00000226040c7947 */ /* 0x000fea000b800000 */
[----:B------:R4:W0:Y:S04]  /*6360*/  SHFL.IDX PT, R47, R101, 0x1, 0x181f ;  /* 0x00381f00652f7f89 */ /* 0x00082800000e0000 */
[----:B------:R4:W0:Y:S02]  /*6370*/  SHFL.IDX PT, R46, R106, 0x1, 0x181f ;  /* 0x00381f006a2e7f89 */ /* 0x00082400000e0000 */
.L_x_8620:
[----:B--2---:R-:W-:Y:S01]  /*6380*/  VIADD R11, R188, 0x20 ;  /* 0x00000020bc0b7836 */ /* 0x004fe20000000000 */
[----:B------:R-:W-:Y:S04]  /*6390*/  BSSY B1, `(.L_x_8236) ;  /* 0x0000075000017945 */ /* 0x000fe80003800000 */
[----:B------:R-:W-:-:S13]  /*63a0*/  ISETP.GE.OR P4, PT, R11, R95, P1 ;  /* 0x0000005f0b00720c */ /* 0x000fda0000f86670 */
[----:B------:R-:W-:Y:S05]  /*63b0*/  @P4 BRA `(.L_x_8237) ;  /* 0x0000000400c84947 */ /* 0x000fea0003800000 */
[----:B------:R-:W-:Y:S01]  /*63c0*/  SEL R11, R36, R109, !P0 ;  /* 0x0000006d240b7207 */ /* 0x000fe20004000000 */
[----:B------:R-:W-:Y:S01]  /*63d0*/  BSSY B2, `(.L_x_8238) ;  /* 0x000006c000027945 */ /* 0x000fe20003800000 */
[----:B---3--:R-:W-:Y:S02]  /*63e0*/  SHF.R.U32.HI R13, RZ, 0x3, R203 ;  /* 0x00000003ff0d7819 */ /* 0x008fe400000116cb */
[----:B------:R-:W-:Y:S02]  /*63f0*/  SHF.R.S32.HI R12, RZ, 0x1f, R11 ;  /* 0x0000001fff0c7819 */ /* 0x000fe4000001140b */
[----:B0-----:R-:W-:Y:S02]  /*6400*/  LEA R44, P4, R76, R46, 0x1 ;  /* 0x0000002e4c2c7211 */ /* 0x001fe400078808ff */
        /* <DEDUP_REMOVED lines=12> */
[----:B------:R-:W-:Y:S02]  /*64d0*/  IMAD R13, R19, 0x4000, R12 ;  /* 0x00004000130d7824 */ /* 0x000fe400078e020c */
[--C-:B------:R-:W-:Y:S02]  /*64e0*/  IMAD R11, R11, 0x2, R18.reuse ;  /* 0x000000020b0b7824 */ /* 0x100fe400078e0212 */
[----:B------:R-:W-:-:S03]  /*64f0*/  IMAD R40, R13, 0x2, R18 ;  /* 0x000000020d287824 */ /* 0x000fc600078e0212 */
[----:B------:R0:W2:Y:S04]  /*6500*/  LDS.128 R12, [R11+0x18400] ;  /* 0x018400000b0c7984 */ /* 0x0000a80000000c00 */
[----:B------:R-:W3:Y:S01]  /*6510*/  LDS.128 R40, [R40+0x18400] ;  /* 0x0184000028287984 */ /* 0x000ee20000000c00 */
[----:B------:R-:W-:Y:S05]  /*6520*/  @P3 BRA `(.L_x_8239) ;  /* 0x0000000400583947 */ /* 0x000fea0003800000 */
[----:B------:R-:W-:Y:S02]  /*6530*/  SHF.R.U32.HI R74, RZ, 0x10, R53 ;  /* 0x00000010ff4a7819 */ /* 0x000fe40000011635 */
[--C-:B0-----:R-:W-:Y:S02]  /*6540*/  SHF.R.U64 R11, R50, 0x10, R51.reuse ;  /* 0x00000010320b7819 */ /* 0x101fe40000001233 */
[----:B------:R-:W-:Y:S01]  /*6550*/  SHF.R.U32.HI R75, RZ, 0x10, R51 ;  /* 0x00000010ff4b7819 */ /* 0x000fe20000011633 */
[----:B---3--:R-:W-:Y:S01]  /*6560*/  IMAD.MOV.U32 R51, RZ, RZ, R43 ;  /* 0x000000ffff337224 */ /* 0x008fe200078e002b */
[----:B------:R-:W-:Y:S01]  /*6570*/  SHF.R.U32.HI R102, RZ, 0x10, R49 ;  /* 0x00000010ff667819 */ /* 0x000fe20000011631 */
[--C-:B------:R-:W-:Y:S01]  /*6580*/  HADD2.F32 R43, -RZ, R41.reuse.H0_H0 ;  /* 0x20000029ff2b7230 */ /* 0x100fe20000004100 */
[----:B------:R-:W-:Y:S01]  /*6590*/  MOV R50, R40 ;  /* 0x0000002800327202 */ /* 0x000fe20000000f00 */
[----:B--2---:R-:W-:Y:S01]  /*65a0*/  IMAD.MOV.U32 R40, RZ, RZ, R15 ;  /* 0x000000ffff287224 */ /* 0x004fe200078e000f */
[----:B------:R-:W-:Y:S01]  /*65b0*/  SHF.R.U64 R73, R48, 0x10, R49 ;  /* 0x0000001030497819 */ /* 0x000fe20000001231 */
[----:B------:R-:W-:Y:S01]  /*65c0*/  HADD2.F32 R41, -RZ, R41.H1_H1 ;  /* 0x30000029ff297230 */ /* 0x000fe20000004100 */
[----:B------:R-:W-:Y:S01]  /*65d0*/  SHF.R.U64 R103, R52, 0x10, R53 ;  /* 0x0000001034677819 */ /* 0x000fe20000001235 */
[----:B------:R-:W-:Y:S01]  /*65e0*/  HADD2.F32 R74, -RZ, R74.H0_H0 ;  /* 0x2000004aff4a7230 */ /* 0x000fe20000004100 */
[--C-:B------:R-:W-:Y:S01]  /*65f0*/  SHF.R.U64 R48, R54, 0x10, R55.reuse ;  /* 0x0000001036307819 */ /* 0x100fe20000001237 */
[----:B------:R-:W-:Y:S01]  /*6600*/  HADD2.F32 R15, -RZ, R13.H1_H1 ;  /* 0x3000000dff0f7230 */ /* 0x000fe20000004100 */
[----:B------:R-:W-:Y:S01]  /*6610*/  SHF.R.U32.HI R53, RZ, 0x10, R55 ;  /* 0x00000010ff357819 */ /* 0x000fe20000011637 */
[----:B------:R-:W-:-:S02]  /*6620*/  HADD2.F32 R52, -RZ, R120.H0_H0 ;  /* 0x20000078ff347230 */ /* 0x000fc40000004100 */
[----:B------:R-:W-:Y:S02]  /*6630*/  HADD2.F32 R54, -RZ, R102.H0_H0 ;  /* 0x20000066ff367230 */ /* 0x000fe40000004100 */
[-C--:B------:R-:W-:Y:S01]  /*6640*/  FMUL.FTZ R102, R41, R74.reuse ;  /* 0x0000004a29667220 */ /* 0x080fe20000410000 */
[----:B------:R-:W-:Y:S02]  /*6650*/  IMAD.MOV.U32 R49, RZ, RZ, R12 ;  /* 0x000000ffff317224 */ /* 0x000fe400078e000c */
[C---:B------:R-:W-:Y:S01]  /*6660*/  FMUL.FTZ R74, R15.reuse, R74 ;  /* 0x0000004a0f4a7220 */ /* 0x040fe20000410000 */
[----:B------:R-:W-:Y:S02]  /*6670*/  HADD2.F32 R120, -RZ, R120.H1_H1 ;  /* 0x30000078ff787230 */ /* 0x000fe40000004100 */
[-C--:B------:R-:W-:Y:S01]  /*6680*/  FFMA.FTZ R55, R15, R54.reuse, -R102 ;  /* 0x000000360f377223 */ /* 0x080fe20000010866 */
[----:B------:R-:W-:Y:S02]  /*6690*/  HADD2.F32 R12, -RZ, R13.H0_H0 ;  /* 0x2000000dff0c7230 */ /* 0x000fe40000004100 */
[----:B------:R-:W-:Y:S01]  /*66a0*/  FFMA.FTZ R74, R41, R54, R74 ;  /* 0x00000036294a7223 */ /* 0x000fe2000001004a */
        /* <DEDUP_REMOVED lines=8> */
[----:B------:R-:W-:-:S02]  /*6730*/  HADD2.F32 R15, -RZ, R40.H0_H0 ;  /* 0x20000028ff0f7230 */ /* 0x000fc40000004100 */
[----:B------:R-:W-:Y:S02]  /*6740*/  HADD2.F32 R40, -RZ, R40.H1_H1 ;  /* 0x30000028ff287230 */ /* 0x000fe40000004100 */
[-C--:B------:R-:W-:Y:S01]  /*6750*/  FMUL.FTZ R102, R41, R54.reuse ;  /* 0x0000003629667220 */ /* 0x080fe20000410000 */
[----:B------:R-:W-:Y:S02]  /*6760*/  HADD2.F32 R43, -RZ, R75.H0_H0 ;  /* 0x2000004bff2b7230 */ /* 0x000fe40000004100 */
[-C--:B------:R-:W-:Y:S01]  /*6770*/  FMUL.FTZ R75, R51, R53.reuse ;  /* 0x00000035334b7220 */ /* 0x080fe20000410000 */
[----:B------:R-:W-:Y:S02]  /*6780*/  HADD2.F32 R52, -RZ, R117.H1_H1 ;  /* 0x30000075ff347230 */ /* 0x000fe40000004100 */
[C---:B------:R-:W-:Y:S01]  /*6790*/  FMUL.FTZ R104, R40.reuse, R53 ;  /* 0x0000003528687220 */ /* 0x040fe20000410000 */
[----:B------:R-:W-:Y:S01]  /*67a0*/  FMUL.FTZ R54, R15, R54 ;  /* 0x000000360f367220 */ /* 0x000fe20000410000 */
[----:B------:R-:W-:Y:S01]  /*67b0*/  FFMA.FTZ R75, R40, R43, -R75 ;  /* 0x0000002b284b7223 */ /* 0x000fe2000001084b */
[----:B------:R-:W-:-:S02]  /*67c0*/  HADD2.F32 R119, -RZ, R119.H1_H1 ;  /* 0x30000077ff777230 */ /* 0x000fc40000004100 */
[-C--:B------:R-:W-:Y:S01]  /*67d0*/  FFMA.FTZ R102, R15, R52.reuse, -R102 ;  /* 0x000000340f667223 */ /* 0x080fe20000010866 */
[----:B------:R-:W-:Y:S02]  /*67e0*/  HADD2.F32 R40, -RZ, R50.H0_H0 ;  /* 0x20000032ff287230 */ /* 0x000fe40000004100 */
[----:B------:R-:W-:Y:S01]  /*67f0*/  FFMA.FTZ R53, R41, R52, R54 ;  /* 0x0000003429357223 */ /* 0x000fe20000010036 */
[----:B------:R-:W-:Y:S02]  /*6800*/  HADD2.F32 R15, -RZ, R49.H0_H0 ;  /* 0x20000031ff0f7230 */ /* 0x000fe40000004100 */
[----:B------:R-:W-:Y:S01]  /*6810*/  FFMA.FTZ R104, R51, R43, R104 ;  /* 0x0000002b33687223 */ /* 0x000fe20000010068 */
[----:B------:R-:W-:Y:S02]  /*6820*/  HADD2.F32 R41, -RZ, R118.H0_H0 ;  /* 0x20000076ff297230 */ /* 0x000fe40000004100 */
[----:B------:R-:W-:Y:S01]  /*6830*/  FMUL.FTZ R52, R40, R119 ;  /* 0x0000007728347220 */ /* 0x000fe20000410000 */
[----:B------:R-:W-:-:S02]  /*6840*/  HADD2.F32 R43, -RZ, R103.H0_H0 ;  /* 0x20000067ff2b7230 */ /* 0x000fc40000004100 */
[C---:B------:R-:W-:Y:S01]  /*6850*/  FMUL.FTZ R119, R15.reuse, R119 ;  /* 0x000000770f777220 */ /* 0x040fe20000410000 */
[----:B------:R-:W-:Y:S02]  /*6860*/  HADD2.F32 R50, -RZ, R50.H1_H1 ;  /* 0x30000032ff327230 */ /* 0x000fe40000004100 */
[-C--:B------:R-:W-:Y:S01]  /*6870*/  FFMA.FTZ R52, R15, R41.reuse, -R52 ;  /* 0x000000290f347223 */ /* 0x080fe20000010834 */
[----:B------:R-:W-:Y:S02]  /*6880*/  HADD2.F32 R49, -RZ, R49.H1_H1 ;  /* 0x30000031ff317230 */ /* 0x000fe40000004100 */
[----:B------:R-:W-:Y:S01]  /*6890*/  FFMA.FTZ R119, R40, R41, R119 ;  /* 0x0000002928777223 */ /* 0x000fe20000010077 */
[----:B------:R-:W-:Y:S02]  /*68a0*/  HADD2.F32 R40, -RZ, R42.H0_H0 ;  /* 0x2000002aff287230 */ /* 0x000fe40000004100 */
[----:B------:R-:W-:Y:S01]  /*68b0*/  FMUL.FTZ R54, R50, R43 ;  /* 0x0000002b32367220 */ /* 0x000fe20000410000 */
[----:B------:R-:W-:-:S02]  /*68c0*/  HADD2.F32 R73, -RZ, R73.H0_H0 ;  /* 0x20000049ff497230 */ /* 0x000fc40000004100 */
[----:B------:R-:W-:Y:S01]  /*68d0*/  FMUL.FTZ R43, R49, R43 ;  /* 0x0000002b312b7220 */ /* 0x000fe20000410000 */
[----:B------:R-:W-:Y:S01]  /*68e0*/  HADD2.F32 R41, -RZ, R48.H0_H0 ;  /* 0x20000030ff297230 */ /* 0x000fe20000004100 */
[----:B------:R-:W-:Y:S01]  /*68f0*/  F2FP.F16.F32.PACK_AB R55, R55, R12 ;  /* 0x0000000c3737723e */ /* 0x000fe200000000ff */
[----:B------:R-:W-:Y:S02]  /*6900*/  HADD2.F32 R15, -RZ, R14.H0_H0 ;  /* 0x2000000eff0f7230 */ /* 0x000fe40000004100 */
[-C--:B------:R-:W-:Y:S01]  /*6910*/  FFMA.FTZ R50, R50, R73.reuse, R43 ;  /* 0x0000004932327223 */ /* 0x080fe2000001002b */
[----:B------:R-:W-:Y:S02]  /*6920*/  HADD2.F32 R42, -RZ, R42.H1_H1 ;  /* 0x3000002aff2a7230 */ /* 0x000fe40000004100 */
[----:B------:R-:W-:Y:S01]  /*6930*/  FFMA.FTZ R49, R49, R73, -R54 ;  /* 0x0000004931317223 */ /* 0x000fe20000010836 */
[----:B------:R-:W-:Y:S01]  /*6940*/  HADD2.F32 R118, -RZ, R118.H1_H1 ;  /* 0x30000076ff767230 */ /* 0x000fe20000004100 */
[----:B------:R-:W-:Y:S01]  /*6950*/  F2FP.F16.F32.PACK_AB R53, R104, R53 ;  /* 0x000000356835723e */ /* 0x000fe200000000ff */
[----:B------:R-:W-:-:S02]  /*6960*/  HADD2.F32 R14, -RZ, R14.H1_H1 ;  /* 0x3000000eff0e7230 */ /* 0x000fc40000004100 */
[-C--:B------:R-:W-:Y:S01]  /*6970*/  FMUL.FTZ R51, R42, R41.reuse ;  /* 0x000000292a337220 */ /* 0x080fe20000410000 */
[----:B------:R-:W-:Y:S02]  /*6980*/  HADD2.F32 R117, -RZ, R117.H0_H0 ;  /* 0x20000075ff757230 */ /* 0x000fe40000004100 */
[-C--:B------:R-:W-:Y:S01]  /*6990*/  FMUL.FTZ R43, R15, R118.reuse ;  /* 0x000000760f2b7220 */ /* 0x080fe20000410000 */
[----:B------:R-:W-:Y:S02]  /*69a0*/  HADD2.F32 R11, -RZ, R11.H0_H0 ;  /* 0x2000000bff0b7230 */ /* 0x000fe40000004100 */
[----:B------:R-:W-:Y:S01]  /*69b0*/  FMUL.FTZ R41, R14, R41 ;  /* 0x000000290e297220 */ /* 0x000fe20000410000 */
[C---:B------:R-:W-:Y:S01]  /*69c0*/  FMUL.FTZ R48, R40.reuse, R118 ;  /* 0x0000007628307220 */ /* 0x040fe20000410000 */
[----:B------:R-:W-:Y:S01]  /*69d0*/  FFMA.FTZ R43, R40, R117, R43 ;  /* 0x00000075282b7223 */ /* 0x000fe2000001002b */
[----:B------:R-:W-:Y:S01]  /*69e0*/  F2FP.F16.F32.PACK_AB R12, R49, R52 ;  /* 0x00000034310c723e */ /* 0x000fe200000000ff */
[----:B------:R-:W-:Y:S01]  /*69f0*/  FFMA.FTZ R42, R42, R11, R41 ;  /* 0x0000000b2a2a7223 */ /* 0x000fe20000010029 */
[----:B------:R-:W-:Y:S01]  /*6a00*/  FFMA.FTZ R48, R15, R117, -R48 ;  /* 0x000000750f307223 */ /* 0x000fe20000010830 */
[----:B------:R-:W-:Y:S01]  /*6a10*/  FFMA.FTZ R51, R14, R11, -R51 ;  /* 0x0000000b0e337223 */ /* 0x000fe20000010833 */
[----:B------:R-:W-:Y:S01]  /*6a20*/  F2FP.F16.F32.PACK_AB R41, R74, R13 ;  /* 0x0000000d4a29723e */ /* 0x000fe200000000ff */
[----:B------:R-:W-:Y:S01]  /*6a30*/  IMAD.MOV.U32 R13, RZ, RZ, R55 ;  /* 0x000000ffff0d7224 */ /* 0x000fe200078e0037 */
[----:B------:R-:W-:Y:S01]  /*6a40*/  F2FP.F16.F32.PACK_AB R42, R42, R43 ;  /* 0x0000002b2a2a723e */ /* 0x000fe200000000ff */
[----:B------:R-:W-:Y:S01]  /*6a50*/  IMAD.MOV.U32 R43, RZ, RZ, R53 ;  /* 0x000000ffff2b7224 */ /* 0x000fe200078e0035 */
[----:B------:R-:W-:-:S02]  /*6a60*/  F2FP.F16.F32.PACK_AB R15, R75, R102 ;  /* 0x000000664b0f723e */ /* 0x000fc400000000ff */
[----:B------:R-:W-:Y:S02]  /*6a70*/  F2FP.F16.F32.PACK_AB R40, R50, R119 ;  /* 0x000000773228723e */ /* 0x000fe400000000ff */
[----:B------:R-:W-:-:S07]  /*6a80*/  F2FP.F16.F32.PACK_AB R14, R51, R48 ;  /* 0x00000030330e723e */ /* 0x000fce00000000ff */
.L_x_8239:
[----:B------:R-:W-:Y:S05]  /*6a90*/  BSYNC B2 ;  /* 0x0000000000027941 */ /* 0x000fea0003800000 */
.L_x_8238:
[----:B------:R-:W-:Y:S01]  /*6aa0*/  ISETP.GE.AND P4, PT, R72, R107, PT ;  /* 0x0000006b4800720c */ /* 0x000fe20003f86270 */
[----:B--2---:R2:W-:-:S12]  /*6ab0*/  ST.E.128 desc[UR54][R44.64], R12 ;  /* 0x0000000c2c007985 */ /* 0x0045d8000c101d36 */
[----:B------:R-:W-:-:S05]  /*6ac0*/  @!P4 IMAD.WIDE R46, R72, 0x2, R46 ;  /* 0x00000002482ec825 */ /* 0x000fca00078e022e */
[----:B---3--:R2:W-:Y:S02]  /*6ad0*/  @!P4 ST.E.128 desc[UR54][R46.64], R40 ;  /* 0x000000282e00c985 */ /* 0x0085e4000c101d36 */
.L_x_8237:
[----:B------:R-:W-:Y:S05]  /*6ae0*/  BSYNC B1 ;  /* 0x0000000000017941 */ /* 0x000fea0003800000 */
.L_x_8236:
[----:B------:R-:W-:-:S03]  /*6af0*/  UMOV UR4, 0xffffffff ;  /* 0xffffffff00047882 */ /* 0x000fc60000000000 */
[----:B------:R-:W-:Y:S05]  /*6b00*/  BRA.DIV UR4, `(.L_x_8240) ;  /* 0x0000021e046c7947 */ /* 0x000fea000b800000 */
[----:B0-2---:R0:W2:Y:S04]  /*6b10*/  SHFL.IDX PT, R47, R101, 0x2, 0x181f ;  /* 0x00581f00652f7f89 */ /* 0x0050a800000e0000 */
[----:B------:R0:W0:Y:S02]  /*6b20*/  SHFL.IDX PT, R46, R106, 0x2, 0x181f ;  /* 0x00581f006a2e7f89 */ /* 0x00002400000e0000 */
.L_x_8624:
[----:B------:R-:W-:Y:S01]  /*6b30*/  VIADD R11, R188, 0x40 ;  /* 0x00000040bc0b7836 */ /* 0x000fe20000000000 */
        /* <DEDUP_REMOVED lines=9> */
[----:B--2---:R-:W-:-:S02]  /*6bd0*/  LEA.HI.X R45, R76, R47, R88, 0x1, P4 ;  /* 0x0000002f4c2d7211 */ /* 0x004fc400020f0c58 */
        /* <DEDUP_REMOVED lines=9> */
[----:B------:R-:W-:-:S04]  /*6c70*/  IMAD R13, R19, 0x4000, R6 ;  /* 0x00004000130d7824 */ /* 0x000fc800078e0206 */
[----:B------:R-:W-:Y:S02]  /*6c80*/  IMAD R15, R19, 0x4000, R12 ;  /* 0x00004000130f7824 */ /* 0x000fe400078e020c */
[--C-:B------:R-:W-:Y:S02]  /*6c90*/  IMAD R13, R13, 0x2, R18.reuse ;  /* 0x000000020d0d7824 */ /* 0x100fe400078e0212 */
[----:B------:R-:W-:-:S04]  /*6ca0*/  IMAD R40, R15, 0x2, R18 ;  /* 0x000000020f287824 */ /* 0x000fc800078e0212 */
[----:B------:R-:W0:Y:S04]  /*6cb0*/  LDS.128 R12, [R13+0x18400] ;  /* 0x018400000d0c7984 */ /* 0x000e280000000c00 */
[----:B------:R-:W2:Y:S01]  /*6cc0*/  LDS.128 R40, [R40+0x18400] ;  /* 0x0184000028287984 */ /* 0x000ea20000000c00 */
[----:B------:R-:W-:Y:S05]  /*6cd0*/  @P3 BRA `(.L_x_8244) ;  /* 0x0000000400583947 */ /* 0x000fea0003800000 */
[----:B------:R-:W-:Y:S01]  /*6ce0*/  SHF.R.U32.HI R54, RZ, 0x10, R61 ;  /* 0x00000010ff367819 */ /* 0x000fe2000001163d */
[----:B--2---:R-:W-:Y:S01]  /*6cf0*/  IMAD.MOV.U32 R50, RZ, RZ, R42 ;  /* 0x000000ffff327224 */ /* 0x004fe200078e002a */
[----:B------:R-:W-:Y:S01]  /*6d00*/  MOV R49, R40 ;  /* 0x0000002800317202 */ /* 0x000fe20000000f00 */
[----:B0-----:R-:W-:Y:S01]  /*6d10*/  IMAD.MOV.U32 R40, RZ, RZ, R14 ;  /* 0x000000ffff287224 */ /* 0x001fe200078e000e */
[--C-:B------:R-:W-:Y:S01]  /*6d20*/  SHF.R.U32.HI R52, RZ, 0x10, R57.reuse ;  /* 0x00000010ff347819 */ /* 0x100fe20000011639 */
[----:B------:R-:W-:Y:S01]  /*6d30*/  HADD2.F32 R53, -RZ, R113.H0_H0 ;  /* 0x20000071ff357230 */ /* 0x000fe20000004100 */
        /* <DEDUP_REMOVED lines=9> */
[----:B------:R-:W-:Y:S01]  /*6dd0*/  HADD2.F32 R51, -RZ, R115.H0_H0 ;  /* 0x20000073ff337230 */ /* 0x000fe20000004100 */
        /* <DEDUP_REMOVED lines=10> */
[----:B------:R-:W-:-:S02]  /*6e80*/  HADD2.F32 R51, -RZ, R114.H0_H0 ;  /* 0x20000072ff337230 */ /* 0x000fc40000004100 */
[----:B------:R-:W-:Y:S02]  /*6e90*/  HADD2.F32 R14, -RZ, R43.H0_H0 ;  /* 0x2000002bff0e7230 */ /* 0x000fe40000004100 */
[----:B------:R-:W-:Y:S01]  /*6ea0*/  FFMA.FTZ R54, R41, R52, R54 ;  /* 0x0000003429367223 */ /* 0x000fe20000010036 */
[----:B------:R-:W-:Y:S02]  /*6eb0*/  HADD2.F32 R13, -RZ, R15.H0_H0 ;  /* 0x2000000fff0d7230 */ /* 0x000fe40000004100 */
[----:B------:R-:W-:Y:S02]  /*6ec0*/  HADD2.F32 R42, -RZ, R58.H0_H0 ;  /* 0x2000003aff2a7230 */ /* 0x000fe40000004100 */
[-C--:B------:R-:W-:Y:S01]  /*6ed0*/  FMUL.FTZ R58, R14, R51.reuse ;  /* 0x000000330e3a7220 */ /* 0x080fe20000410000 */
[----:B------:R-:W-:Y:S02]  /*6ee0*/  HADD2.F32 R41, -RZ, R116.H0_H0 ;  /* 0x20000074ff297230 */ /* 0x000fe40000004100 */
[----:B------:R-:W-:Y:S01]  /*6ef0*/  FMUL.FTZ R51, R13, R51 ;  /* 0x000000330d337220 */ /* 0x000fe20000410000 */
[----:B------:R-:W-:Y:S01]  /*6f00*/  HADD2.F32 R43, -RZ, R43.H1_H1 ;  /* 0x3000002bff2b7230 */ /* 0x000fe20000004100 */
[----:B------:R-:W-:Y:S01]  /*6f10*/  F2FP.F16.F32.PACK_AB R53, R54, R53 ;  /* 0x000000353635723e */ /* 0x000fe200000000ff */
[----:B------:R-:W-:-:S02]  /*6f20*/  HADD2.F32 R52, -RZ, R62.H0_H0 ;  /* 0x2000003eff347230 */ /* 0x000fc40000004100 */
[-C--:B------:R-:W-:Y:S01]  /*6f30*/  FFMA.FTZ R57, R14, R41.reuse, R51 ;  /* 0x000000290e397223 */ /* 0x080fe20000010033 */
[----:B------:R-:W-:Y:S02]  /*6f40*/  HADD2.F32 R15, -RZ, R15.H1_H1 ;  /* 0x3000000fff0f7230 */ /* 0x000fe40000004100 */
[----:B------:R-:W-:Y:S01]  /*6f50*/  FFMA.FTZ R58, R13, R41, -R58 ;  /* 0x000000290d3a7223 */ /* 0x000fe2000001083a */
[----:B------:R-:W-:Y:S02]  /*6f60*/  HADD2.F32 R113, -RZ, R113.H1_H1 ;  /* 0x30000071ff717230 */ /* 0x000fe40000004100 */
[-C--:B------:R-:W-:Y:S01]  /*6f70*/  FMUL.FTZ R60, R43, R52.reuse ;  /* 0x000000342b3c7220 */ /* 0x080fe20000410000 */
[----:B------:R-:W-:Y:S02]  /*6f80*/  HADD2.F32 R14, -RZ, R49.H0_H0 ;  /* 0x20000031ff0e7230 */ /* 0x000fe40000004100 */
[----:B------:R-:W-:Y:S01]  /*6f90*/  FMUL.FTZ R52, R15, R52 ;  /* 0x000000340f347220 */ /* 0x000fe20000410000 */
[----:B------:R-:W-:-:S02]  /*6fa0*/  HADD2.F32 R41, -RZ, R72.H0_H0 ;  /* 0x20000048ff297230 */ /* 0x000fc40000004100 */
[-C--:B------:R-:W-:Y:S01]  /*6fb0*/  FFMA.FTZ R59, R15, R42.reuse, -R60 ;  /* 0x0000002a0f3b7223 */ /* 0x080fe2000001083c */
[----:B------:R-:W-:Y:S02]  /*6fc0*/  HADD2.F32 R49, -RZ, R49.H1_H1 ;  /* 0x30000031ff317230 */ /* 0x000fe40000004100 */
[----:B------:R-:W-:Y:S01]  /*6fd0*/  FFMA.FTZ R60, R43, R42, R52 ;  /* 0x0000002a2b3c7223 */ /* 0x000fe20000010034 */
[----:B------:R-:W-:Y:S02]  /*6fe0*/  HADD2.F32 R115, -RZ, R115.H1_H1 ;  /* 0x30000073ff737230 */ /* 0x000fe40000004100 */
        /* <DEDUP_REMOVED lines=11> */
[----:B------:R-:W-:Y:S02]  /*70a0*/  HADD2.F32 R114, -RZ, R114.H1_H1 ;  /* 0x30000072ff727230 */ /* 0x000fe40000004100 */
        /* <DEDUP_REMOVED lines=8> */
[----:B------:R-:W-:Y:S02]  /*7130*/  HADD2.F32 R116, -RZ, R116.H1_H1 ;  /* 0x30000074ff747230 */ /* 0x000fe40000004100 */
        /* <DEDUP_REMOVED lines=13> */
[----:B------:R-:W-:Y:S01]  /*7210*/  F2FP.F16.F32.PACK_AB R42, R41, R114 ;  /* 0x00000072292a723e */ /* 0x000fe200000000ff */
[----:B------:R-:W-:Y:S01]  /*7220*/  IMAD.MOV.U32 R41, RZ, RZ, R53 ;  /* 0x000000ffff297224 */ /* 0x000fe200078e0035 */
[----:B------:R-:W-:-:S07]  /*7230*/  F2FP.F16.F32.PACK_AB R15, R59, R58 ;  /* 0x0000003a3b0f723e */ /* 0x000fce00000000ff */
.L_x_8244:
[----:B------:R-:W-:Y:S05]  /*7240*/  BSYNC B2 ;  /* 0x0000000000027941 */ /* 0x000fea0003800000 */
.L_x_8243:
[----:B------:R-:W-:Y:S01]  /*7250*/  ISETP.GE.AND P4, PT, R11, R107, PT ;  /* 0x0000006b0b00720c */ /* 0x000fe20003f86270 */
[----:B0-----:R0:W-:-:S12]  /*7260*/  ST.E.128 desc[UR54][R44.64], R12 ;  /* 0x0000000c2c007985 */ /* 0x0011d8000c101d36 */
[----:B------:R-:W-:-:S05]  /*7270*/  @!P4 IMAD.WIDE R46, R11, 0x2, R46 ;  /* 0x000000020b2ec825 */ /* 0x000fca00078e022e */
[----:B--2---:R0:W-:Y:S02]  /*7280*/  @!P4 ST.E.128 desc[UR54][R46.64], R40 ;  /* 0x000000282e00c985 */ /* 0x0041e4000c101d36 */
.L_x_8242:
[----:B------:R-:W-:Y:S05]  /*7290*/  BSYNC B1 ;  /* 0x0000000000017941 */ /* 0x000fea0003800000 */
.L_x_8241:
[----:B------:R-:W-:-:S03]  /*72a0*/  UMOV UR4, 0xffffffff ;  /* 0xffffffff00047882 */ /* 0x000fc60000000000 */
[----:B------:R-:W-:Y:S05]  /*72b0*/  BRA.DIV UR4, `(.L_x_8245) ;  /* 0x0000021604cc7947 */ /* 0x000fea000b800000 */
[----:B0---4-:R-:W0:Y:S04]  /*72c0*/  SHFL.IDX PT, R101, R101, 0x3, 0x181f ;  /* 0x00781f0065657f89 */ /* 0x011e2800000e0000 */
[----:B------:R-:W4:Y:S02]  /*72d0*/  SHFL.IDX PT, R106, R106, 0x3, 0x181f ;  /* 0x00781f006a6a7f89 */ /* 0x000f2400000e0000 */
.L_x_8628:
[----:B------:R-:W-:-:S04]  /*72e0*/  IADD3 R11, R188, 0x60, RZ ;  /* 0x00000060bc0b7810 */ /* 0x000fc80007ffe0ff */
[----:B------:R-:W-:-:S13]  /*72f0*/  ISETP.GE.OR P4, PT, R11, R95, P1 ;  /* 0x0000005f0b00720c */ /* 0x000fda0000f86670 */
[----:B------:R-:W-:Y:S05]  /*7300*/  @P4 BRA `(.L_x_8218) ;  /* 0x0000000c00704947 */ /* 0x000fea0003800000 */
[----:B------:R-:W-:Y:S01]  /*7310*/  SEL R109, R36, R109, !P0 ;  /* 0x0000006d246d7207 */ /* 0x000fe20004000000 */
[----:B------:R-:W-:Y:S01]  /*7320*/  BSSY B1, `(.L_x_8246) ;  /* 0x000006a000017945 */ /* 0x000fe20003800000 */
[----:B---3--:R-:W-:Y:S02]  /*7330*/  SHF.R.U32.HI R13, RZ, 0x3, R201 ;  /* 0x00000003ff0d7819 */ /* 0x008fe400000116c9 */
[----:B------:R-:W-:Y:S02]  /*7340*/  SHF.R.S32.HI R12, RZ, 0x1f, R109 ;  /* 0x0000001fff0c7819 */ /* 0x000fe4000001146d */
[----:B----4-:R-:W-:Y:S02]  /*7350*/  LEA R44, P4, R76, R106, 0x1 ;  /* 0x0000006a4c2c7211 */ /* 0x010fe400078808ff */
[----:B------:R-:W-:Y:S02]  /*7360*/  LEA.HI R12, R12, R109, RZ, 0x4 ;  /* 0x0000006d0c0c7211 */ /* 0x000fe400078f20ff */
[----:B0-----:R-:W-:-:S02]  /*7370*/  LEA.HI.X R45, R76, R101, R88, 0x1, P4 ;  /* 0x000000654c2d7211 */ /* 0x001fc400020f0c58 */
        /* <DEDUP_REMOVED lines=11> */
[----:B------:R-:W-:-:S03]  /*7430*/  IMAD R11, R11, 0x2, R18 ;  /* 0x000000020b0b7824 */ /* 0x000fc600078e0212 */
[----:B------:R-:W-:Y:S02]  /*7440*/  LEA R40, R13, R18, 0x1 ;  /* 0x000000120d287211 */ /* 0x000fe400078e08ff */
[----:B------:R0:W3:Y:S04]  /*7450*/  LDS.128 R12, [R11+0x18400] ;  /* 0x018400000b0c7984 */ /* 0x0000e80000000c00 */
[----:B------:R-:W4:Y:S01]  /*7460*/  LDS.128 R40, [R40+0x18400] ;  /* 0x0184000028287984 */ /* 0x000f220000000c00 */
[----:B------:R-:W-:Y:S05]  /*7470*/  @P3 BRA `(.L_x_8247) ;  /* 0x0000000400503947 */ /* 0x000fea0003800000 */
[----:B------:R-:W-:Y:S01]  /*7480*/  SHF.R.U32.HI R52, RZ, 0x10, R69 ;  /* 0x00000010ff347819 */ /* 0x000fe20000011645 */
[----:B--2-4-:R-:W-:Y:S01]  /*7490*/  IMAD.MOV.U32 R47, RZ, RZ, R42 ;  /* 0x000000ffff2f7224 */ /* 0x014fe200078e002a */
[----:B------:R-:W-:Y:S01]  /*74a0*/  SHF.R.U32.HI R50, RZ, 0x10, R65 ;  /* 0x00000010ff327819 */ /* 0x000fe20000011641 */
[--C-:B------:R-:W-:Y:S01]  /*74b0*/  HADD2.F32 R42, -RZ, R41.reuse.H0_H0 ;  /* 0x20000029ff2a7230 */ /* 0x100fe20000004100 */
[--C-:B------:R-:W-:Y:S01]  /*74c0*/  SHF.R.U64 R53, R70, 0x10, R71.reuse ;  /* 0x0000001046357819 */ /* 0x100fe20000001247 */
[----:B------:R-:W-:Y:S01]  /*74d0*/  HADD2.F32 R41, -RZ, R41.H1_H1 ;  /* 0x30000029ff297230 */ /* 0x000fe20000004100 */
[----:B------:R-:W-:Y:S01]  /*74e0*/  SHF.R.U32.HI R70, RZ, 0x10, R71 ;  /* 0x00000010ff467819 */ /* 0x000fe20000011647 */
[--C-:B0--3--:R-:W-:Y:S01]  /*74f0*/  HADD2.F32 R11, -RZ, R13.reuse.H0_H0 ;  /* 0x2000000dff0b7230 */ /* 0x109fe20000004100 */
        /* <DEDUP_REMOVED lines=25> */
[-C--:B------:R-:W-:Y:S01]  /*7690*/  FFMA.FTZ R58, R11, R42.reuse, -R58 ;  /* 0x0000002a0b3a7223 */ /* 0x080fe2000001083a */
[----:B------:R-:W-:Y:S02]  /*76a0*/  HADD2.F32 R15, -RZ, R15.H1_H1 ;  /* 0x3000000fff0f7230 */ /* 0x000fe40000004100 */
[----:B------:R-:W-:Y:S01]  /*76b0*/  FFMA.FTZ R50, R13, R42, R50 ;  /* 0x0000002a0d327223 */ /* 0x000fe20000010032 */
        /* <DEDUP_REMOVED lines=9> */
[-C--:B------:R-:W-:Y:S01]  /*7750*/  FMUL.FTZ R48, R13, R108.reuse ;  /* 0x0000006c0d307220 */ /* 0x080fe20000410000 */
        /* <DEDUP_REMOVED lines=15> */
[----:B------:R-:W-:Y:S02]  /*7850*/  HADD2.F32 R15, -RZ, R53.H0_H0 ;  /* 0x20000035ff0f7230 */ /* 0x000fe40000004100 */
[-C--:B------:R-:W-:Y:S01]  /*7860*/  FMUL.FTZ R53, R11, R110.reuse ;  /* 0x0000006e0b357220 */ /* 0x080fe20000410000 */
[----:B------:R-:W-:Y:S02]  /*7870*/  HADD2.F32 R47, -RZ, R47.H1_H1 ;  /* 0x3000002fff2f7230 */ /* 0x000fe40000004100 */
[----:B------:R-:W-:Y:S01]  /*7880*/  FMUL.FTZ R40, R12, R110 ;  /* 0x0000006e0c287220 */ /* 0x000fe20000410000 */
[----:B------:R-:W-:Y:S01]  /*7890*/  HADD2.F32 R14, -RZ, R14.H1_H1 ;  /* 0x3000000eff0e7230 */ /* 0x000fe20000004100 */
[----:B------:R-:W-:Y:S01]  /*78a0*/  F2FP.F16.F32.PACK_AB R50, R59, R50 ;  /* 0x000000323b32723e */ /* 0x000fe200000000ff */
[----:B------:R-:W-:Y:S02]  /*78b0*/  HADD2.F32 R112, -RZ, R112.H1_H1 ;  /* 0x30000070ff707230 */ /* 0x000fe40000004100 */
[----:B------:R-:W-:Y:S01]  /*78c0*/  FMUL.FTZ R55, R47, R15 ;  /* 0x0000000f2f377220 */ /* 0x000fe20000410000 */
[----:B------:R-:W-:-:S02]  /*78d0*/  HADD2.F32 R13, -RZ, R61.H0_H0 ;  /* 0x2000003dff0d7230 */ /* 0x000fc40000004100 */
[----:B------:R-:W-:Y:S01]  /*78e0*/  FMUL.FTZ R42, R14, R15 ;  /* 0x0000000f0e2a7220 */ /* 0x000fe20000410000 */
[----:B------:R-:W-:Y:S01]  /*78f0*/  F2FP.F16.F32.PACK_AB R15, R57, R58 ;  /* 0x0000003a390f723e */ /* 0x000fe200000000ff */
[-C--:B------:R-:W-:Y:S01]  /*7900*/  FFMA.FTZ R53, R12, R112.reuse, R53 ;  /* 0x000000700c357223 */ /* 0x080fe20000010035 */
[----:B------:R-:W-:Y:S01]  /*7910*/  FFMA.FTZ R40, R11, R112, -R40 ;  /* 0x000000700b287223 */ /* 0x000fe20000010828 */
[-C--:B------:R-:W-:Y:S01]  /*7920*/  FFMA.FTZ R55, R14, R13.reuse, -R55 ;  /* 0x0000000d0e377223 */ /* 0x080fe20000010837 */
[----:B------:R-:W-:Y:S01]  /*7930*/  F2FP.F16.F32.PACK_AB R12, R43, R48 ;  /* 0x000000302b0c723e */ /* 0x000fe200000000ff */
[----:B------:R-:W-:Y:S01]  /*7940*/  FFMA.FTZ R42, R47, R13, R42 ;  /* 0x0000000d2f2a7223 */ /* 0x000fe2000001002a */
[----:B------:R-:W-:Y:S01]  /*7950*/  F2FP.F16.F32.PACK_AB R48, R41, R108 ;  /* 0x0000006c2930723e */ /* 0x000fe200000000ff */
[----:B------:R-:W-:Y:S01]  /*7960*/  IMAD.MOV.U32 R41, RZ, RZ, R49 ;  /* 0x000000ffff297224 */ /* 0x000fe200078e0031 */
[----:B------:R-:W-:Y:S01]  /*7970*/  F2FP.F16.F32.PACK_AB R14, R55, R40 ;  /* 0x00000028370e723e */ /* 0x000fe200000000ff */
[----:B------:R-:W-:Y:S01]  /*7980*/  IMAD.MOV.U32 R43, RZ, RZ, R50 ;  /* 0x000000ffff2b7224 */ /* 0x000fe200078e0032 */
[----:B------:R-:W-:Y:S01]  /*7990*/  F2FP.F16.F32.PACK_AB R13, R51, R54 ;  /* 0x00000036330d723e */ /* 0x000fe200000000ff */
[----:B------:R-:W-:Y:S01]  /*79a0*/  IMAD.MOV.U32 R40, RZ, RZ, R48 ;  /* 0x000000ffff287224 */ /* 0x000fe200078e0030 */
[----:B------:R-:W-:-:S07]  /*79b0*/  F2FP.F16.F32.PACK_AB R42, R42, R53 ;  /* 0x000000352a2a723e */ /* 0x000fce00000000ff */
.L_x_8247:
[----:B------:R-:W-:Y:S05]  /*79c0*/  BSYNC B1 ;  /* 0x0000000000017941 */ /* 0x000fea0003800000 */
.L_x_8246:
[----:B---3--:R3:W-:Y:S01]  /*79d0*/  ST.E.128 desc[UR54][R44.64], R12 ;  /* 0x0000000c2c007985 */ /* 0x0087e2000c101d36 */
[----:B------:R-:W-:Y:S01]  /*79e0*/  ISETP.GE.AND P3, PT, R46, R107, PT ;  /* 0x0000006b2e00720c */ /* 0x000fe20003f66270 */
[----:B------:R-:W-:-:S12]  /*79f0*/  IMAD.MOV.U32 R107, RZ, RZ, R101 ;  /* 0x000000ffff6b7224 */ /* 0x000fd800078e0065 */
[----:B------:R-:W-:Y:S05]  /*7a00*/  @P3 BRA `(.L_x_8218) ;  /* 0x0000000400b03947 */ /* 0x000fea0003800000 */
[----:B--2---:R-:W-:-:S05]  /*7a10*/  IMAD.WIDE R46, R46, 0x2, R106 ;  /* 0x000000022e2e7825 */ /* 0x004fca00078e026a */
[----:B----4-:R2:W-:Y:S01]  /*7a20*/  ST.E.128 desc[UR54][R46.64], R40 ;  /* 0x000000282e007985 */ /* 0x0105e2000c101d36 */
[----:B------:R-:W-:Y:S05]  /*7a30*/  BRA `(.L_x_8218) ;  /* 0x0000000400a47947 */ /* 0x000fea0003800000 */
.L_x_8177:
[----:B------:R-:W-:-:S06]  /*7a40*/  UISETP.NE.AND UP0, UPT, UR39, 0x3, UPT ;  /* 0x000000032700788c */ /* 0x000fcc000bf05270 */
[----:B------:R-:W-:-:S13]  /*7a50*/  PLOP3.LUT P5, PT, PT, PT, UP0, 0x80, 0x0 ;  /* 0x000000000000781c */ /* 0x000fda0003faf008 */
[----:B------:R-:W-:Y:S05]  /*7a60*/  @!P5 BRA `(.L_x_8248) ;  /* 0x000000000004d947 */ /* 0x000fea0003800000 */
[----:B------:R-:W-:Y:S01]  /*7a70*/  BPT.TRAP 0x1 ;  /* 0x000000040000795c */ /* 0x000fe20000300000 */
.L_x_8248:
[----:B------:R-:W-:Y:S01]  /*7a80*/  LEA R89, R19, R18, 0x3 ;  /* 0x0000001213597211 */ /* 0x000fe200078e18ff */
[----:B------:R-:W-:Y:S01]  /*7a90*/  BSSY B1, `(.L_x_8249) ;  /* 0x0000005000017945 */ /* 0x000fe20003800000 */
[----:B------:R-:W-:Y:S02]  /*7aa0*/  SHF.L.U32 R100, R197, 0x1f, RZ ;  /* 0x0000001fc5647819 */ /* 0x000fe400000006ff */
[----:B------:R-:W-:Y:S02]  /*7ab0*/  SHF.R.S32.HI R97, RZ, 0x1f, R98 ;  /* 0x0000001fff617819 */ /* 0x000fe40000011462 */
[----:B------:R-:W0:Y:S02]  /*7ac0*/  SYNCS.PHASECHK.TRANS64.TRYWAIT P3, [R89+URZ+0x28890], R100 ;  /* 0x02889064590075a7 */ /* 0x000e24000806017f */
[----:B0-----:R-:W-:Y:S05]  /*7ad0*/  @!P3 BRA `(.L_x_8250) ;  /* 0x000002100010b947 */ /* 0x001fea0003800000 */
.L_x_8629:
[----:B------:R-:W-:Y:S05]  /*7ae0*/  BSYNC B1 ;  /* 0x0000000000017941 */ /* 0x000fea0003800000 */
.L_x_8249:
        /* <DEDUP_REMOVED lines=25> */
.L_x_8633:
        /* <DEDUP_REMOVED lines=13> */
.L_x_8253:
[----:B------:R-:W-:Y:S05]  /*7d50*/  BSYNC B1 ;  /* 0x0000000000017941 */ /* 0x000fea0003800000 */
.L_x_8252:
[----:B------:R-:W-:-:S03]  /*7d60*/  UMOV UR4, 0xffffffff ;  /* 0xffffffff00047882 */ /* 0x000fc60000000000 */
[----:B------:R-:W-:Y:S05]  /*7d70*/  BRA.DIV UR4, `(.L_x_8254) ;  /* 0x0000020e04c47947 */ /* 0x000fea000b800000 */
[----:B--2-4-:R2:W4:Y:S04]  /*7d80*/  SHFL.IDX PT, R41, R45, 0x1, 0x181f ;  /* 0x00381f002d297f89 */ /* 0x01452800000e0000 */
[----:B---3--:R2:W3:Y:S02]  /*7d90*/  SHFL.IDX PT, R14, R44, 0x1, 0x181f ;  /* 0x00381f002c0e7f89 */ /* 0x0084e400000e0000 */
.L_x_8637:
        /* <DEDUP_REMOVED lines=14> */
.L_x_8256:
[----:B------:R-:W-:Y:S05]  /*7e80*/  BSYNC B1 ;  /* 0x0000000000017941 */ /* 0x000fea0003800000 */
.L_x_8255:
[----:B------:R-:W-:-:S03]  /*7e90*/  UMOV UR4, 0xffffffff ;  /* 0xffffffff00047882 */ /* 0x000fc60000000000 */
[----:B------:R-:W-:Y:S05]  /*7ea0*/  BRA.DIV UR4, `(.L_x_8257) ;  /* 0x0000020e04c07947 */ /* 0x000fea000b800000 */
[----:B---34-:R3:W4:Y:S04]  /*7eb0*/  SHFL.IDX PT, R41, R45, 0x2, 0x181f ;  /* 0x00581f002d297f89 */ /* 0x01872800000e0000 */
[----:B------:R3:W0:Y:S02]  /*7ec0*/  SHFL.IDX PT, R14, R44, 0x2, 0x181f ;  /* 0x00581f002c0e7f89 */ /* 0x00062400000e0000 */
.L_x_8641:
        /* <DEDUP_REMOVED lines=14> */
.L_x_8259:
[----:B------:R-:W-:Y:S05]  /*7fb0*/  BSYNC B1 ;  /* 0x0000000000017941 */ /* 0x000fea0003800000 */
.L_x_8258:
[----:B------:R-:W-:-:S03]  /*7fc0*/  UMOV UR4, 0xffffffff ;  /* 0xffffffff00047882 */ /* 0x000fc60000000000 */
[----:B------:R-:W-:Y:S05]  /*7fd0*/  BRA.DIV UR4, `(.L_x_8260) ;  /* 0x0000020e04bc7947 */ /* 0x000fea000b800000 */
[----:B0---4-:R0:W4:Y:S04]  /*7fe0*/  SHFL.IDX PT, R41, R45, 0x3, 0x181f ;  /* 0x00781f002d297f89 */ /* 0x01112800000e0000 */
[----:B------:R0:W0:Y:S02]  /*7ff0*/  SHFL.IDX PT, R14, R44, 0x3, 0x181f ;  /* 0x00781f002c0e7f89 */ /* 0x00002400000e0000 */
.L_x_8645:
        /* <DEDUP_REMOVED lines=13> */
.L_x_8218:
[----:B------:R-:W-:Y:S05]  /*80d0*/  BSYNC B0 ;  /* 0x0000000000007941 */ /* 0x000fea0003800000 */
.L_x_8176:
[----:B0-----:R-:W0:Y:S01]  /*80e0*/  S2R R11, SR_TID.X ;  /* 0x00000000000b7919 */ /* 0x001e220000002100 */
        /* <DEDUP_REMOVED lines=8> */
[----:B0-----:R-:W-:Y:S01]  /*8170*/  LOP3.LUT R11, R11, 0x7f, RZ, 0xc0, !PT ;  /* 0x0000007f0b0b7812 */ /* 0x001fe200078ec0ff */
[----:B-----5:R0:W-:Y:S03]  /*8180*/  BAR.SYNC.DEFER_BLOCKING R92, 0x80 ;  /* 0x0002005c0000751d */ /* 0x0201e60000010000 */
[----:B------:R-:W-:-:S13]  /*8190*/  ISETP.NE.AND P3, PT, R11, RZ, PT ;  /* 0x000000ff0b00720c */ /* 0x000fda0003f65270 */
[----:B------:R-:W-:-:S05]  /*81a0*/  @!P3 VIADD R11, R89, 0x288a0 ;  /* 0x000288a0590bb836 */ /* 0x000fca0000000000 */
[----:B------:R-:W-:-:S04]  /*81b0*/  @!P3 PRMT R11, RZ, 0x654, R11 ;  /* 0x00000654ff0bb816 */ /* 0x000fc8000000000b */
[----:B------:R0:W-:Y:S01]  /*81c0*/  @!P3 SYNCS.ARRIVE.TRANS64.RED.A1T0 RZ, [R11+URZ], RZ ;  /* 0x000000ff0bffb9a7 */ /* 0x0001e2000810043f */
[----:B------:R-:W-:Y:S05]  /*81d0*/  @!P5 BRA `(.L_x_8262) ;  /* 0x000000000004d947 */ /* 0x000fea0003800000 */
[----:B------:R-:W-:Y:S01]  /*81e0*/  BPT.TRAP 0x1 ;  /* 0x000000040000795c */ /* 0x000fe20000300000 */
.L_x_8262:
[----:B------:R-:W-:Y:S05]  /*81f0*/  BSYNC B0 ;  /* 0x0000000000007941 */ /* 0x000fea0003800000 */
.L_x_8261:
[----:B------:R-:W5:Y:S01]  /*8200*/  SYNCS.PHASECHK.TRANS64.TRYWAIT P4, [R89+URZ+0x288b0], R100 ;  /* 0x0288b064590075a7 */ /* 0x000f62000808017f */
[----:B------:R-:W-:Y:S01]  /*8210*/  ULDC UR40, c[0x0][0x2f4] ;  /* 0x0000bd0000287ab9 */ /* 0x000fe20000000800 */
[----:B------:R-:W-:Y:S04]  /*8220*/  BSSY B0, `(.L_x_8263) ;  /* 0x0000002000007945 */ /* 0x000fe80003800000 */
[----:B-----5:R-:W-:Y:S05]  /*8230*/  @!P4 BRA `(.L_x_8264) ;  /* 0x0000020c006cc947 */ /* 0x020fea0003800000 */
.L_x_8646:
[----:B------:R-:W-:Y:S05]  /*8240*/  BSYNC B0 ;  /* 0x0000000000007941 */ /* 0x000fea0003800000 */
.L_x_8263:
[----:B------:R-:W-:Y:S01]  /*8250*/  ULDC.64 UR4, c[0x0][0x328] ;  /* 0x0000ca0000047ab9 */ /* 0x000fe20000000a00 */
[----:B------:R-:W-:Y:S01]  /*8260*/  ULDC.64 UR6, c[0x0][0x318] ;  /* 0x0000c60000067ab9 */ /* 0x000fe20000000a00 */
[----:B------:R-:W-:Y:S01]  /*8270*/  IMAD R97, R97, UR4, RZ ;  /* 0x0000000461617c24 */ /* 0x000fe2000f8e02ff */
[----:B------:R-:W-:Y:S01]  /*8280*/  BSSY B0, `(.L_x_8265) ;  /* 0x000001d000007945 */ /* 0x000fe20003800000 */
[----:B---34-:R-:W-:-:S04]  /*8290*/  IMAD.WIDE.U32 R12, R98, UR4, RZ ;  /* 0x00000004620c7c25 */ /* 0x018fc8000f8e00ff */
[----:B------:R-:W-:Y:S01]  /*82a0*/  IMAD R97, R98, UR5, R97 ;  /* 0x0000000562617c24 */ /* 0x000fe2000f8e0261 */
[----:B------:R-:W-:Y:S01]  /*82b0*/  ULDC.64 UR4, c[0x0][0x338] ;  /* 0x0000ce0000047ab9 */ /* 0x000fe20000000a00 */
[----:B------:R-:W-:Y:S02]  /*82c0*/  IMAD.IADD R95, R95, 0x1, -R188 ;  /* 0x000000015f5f7824 */ /* 0x000fe400078e0abc */
[----:B------:R-:W-:Y:S02]  /*82d0*/  IMAD R96, R96, UR4, RZ ;  /* 0x0000000460607c24 */ /* 0x000fe4000f8e02ff */
[----:B------:R-:W-:Y:S02]  /*82e0*/  IMAD.IADD R13, R13, 0x1, R97 ;  /* 0x000000010d0d7824 */ /* 0x000fe400078e0261 */
[C---:B0-----:R-:W-:Y:S02]  /*82f0*/  IMAD R11, R99.reuse, UR5, R96 ;  /* 0x00000005630b7c24 */ /* 0x041fe4000f8e0260 */
[----:B------:R-:W-:Y:S01]  /*8300*/  IMAD.WIDE.U32 R12, R99, UR4, R12 ;  /* 0x00000004630c7c25 */ /* 0x000fe2000f8e000c */
[----:B------:R-:W-:-:S04]  /*8310*/  ULDC.64 UR4, c[0x0][0x330] ;  /* 0x0000cc0000047ab9 */ /* 0x000fc80000000a00 */
[----:B------:R-:W-:-:S03]  /*8320*/  IADD3 R13, R13, R11, RZ ;  /* 0x0000000b0d0d7210 */ /* 0x000fc60007ffe0ff */
[----:B------:R-:W-:-:S04]  /*8330*/  IMAD.WIDE.U32 R12, R195, UR4, R12 ;  /* 0x00000004c30c7c25 */ /* 0x000fc8000f8e000c */
[----:B------:R-:W-:Y:S01]  /*8340*/  IMAD R11, R195, UR5, R13 ;  /* 0x00000005c30b7c24 */ /* 0x000fe2000f8e020d */
[----:B-12---:R-:W-:-:S04]  /*8350*/  LEA R44, P4, R12, UR6, 0x1 ;  /* 0x000000060c2c7c11 */ /* 0x006fc8000f8808ff */
        /* <DEDUP_REMOVED lines=15> */
.L_x_8266:
[----:B------:R-:W-:Y:S05]  /*8450*/  BSYNC B0 ;  /* 0x0000000000007941 */ /* 0x000fea0003800000 */
.L_x_8265:
        /* <DEDUP_REMOVED lines=15> */
.L_x_8268:
[----:B------:R-:W-:Y:S05]  /*8550*/  BSYNC B0 ;  /* 0x0000000000007941 */ /* 0x000fea0003800000 */
.L_x_8267:
        /* <DEDUP_REMOVED lines=15> */
.L_x_8270:
[----:B------:R-:W-:Y:S05]  /*8650*/  BSYNC B0 ;  /* 0x0000000000007941 */ /* 0x000fea0003800000 */
.L_x_8269:
        /* <DEDUP_REMOVED lines=15> */
.L_x_8272:
[----:B------:R-:W-:Y:S05]  /*8750*/  BSYNC B0 ;  /* 0x0000000000007941 */ /* 0x000fea0003800000 */
.L_x_8271:
        /* <DEDUP_REMOVED lines=13> */
[----:B0-----:R-:W-:Y:S02]  /*8830*/  SEL R12, RZ, 0x1, P3 ;  /* 0x00000001ff0c7807 */ /* 0x001fe40001800000 */
[----:B------:R-:W-:Y:S02]  /*8840*/  SEL R19, R19, RZ, P3 ;  /* 0x000000ff13137207 */ /* 0x000fe40001800000 */
[----:B------:R-:W-:Y:S01]  /*8850*/  LOP3.LUT R197, R197, R12, RZ, 0x3c, !PT ;  /* 0x0000000cc5c57212 */ /* 0x000fe200078e3cff */
[----:B------:R-:W-:Y:S06]  /*8860*/  @P4 BRA `(.L_x_8273) ;  /* 0xffffff9c00c44947 */ /* 0x000fec000383ffff */
[----:B---3--:R-:W0:Y:S01]  /*8870*/  S2R R11, SR_TID.X ;  /* 0x00000000000b7919 */ /* 0x008e220000002100 */
[----:B------:R-:W-:Y:S02]  /*8880*/  PLOP3.LUT P0, PT, PT, PT, PT, 0x8, 0x0 ;  /* 0x000000000000781c */ /* 0x000fe40003f0e170 */
[----:B0-----:R-:W-:-:S04]  /*8890*/  SHF.R.U32.HI R11, RZ, 0x7, R11 ;  /* 0x00000007ff0b7819 */ /* 0x001fc8000001160b */
[----:B------:R-:W-:-:S13]  /*88a0*/  ISETP.NE.AND P4, PT, R11, 0x1, PT ;  /* 0x000000010b00780c */ /* 0x000fda0003f85270 */
[----:B------:R-:W-:Y:S06]  /*88b0*/  @!P4 BAR.ARV 0x9, 0x100 ;  /* 0x024400000000cb1d */ /* 0x000fec0000002000 */
.L_x_8171:
[----:B------:R-:W0:Y:S01]  /*88c0*/  LDC R0, c[0x0][0x448] ;  /* 0x00011200ff007b82 */ /* 0x000e220000000800 */
[----:B------:R-:W-:-:S07]  /*88d0*/  IADD3 R5, R196, 0x1, -R194 ;  /* 0x00000001c4057810 */ /* 0x000fce0007ffe8c2 */
[----:B------:R-:W3:Y:S01]  /*88e0*/  LDC.64 R6, c[0x0][0x9e0] ;  /* 0x00027800ff067b82 */ /* 0x000ee20000000a00 */
[----:B0-----:R-:W-:Y:S01]  /*88f0*/  ISETP.NE.AND P1, PT, R0, 0x1, PT ;  /* 0x000000010000780c */ /* 0x001fe20003f25270 */
[----:B------:R-:W-:Y:S01]  /*8900*/  VIADD R0, R198, 0x7f ;  /* 0x0000007fc6007836 */ /* 0x000fe20000000000 */
[----:B---3--:R-:W-:-:S11]  /*8910*/  ISETP.GE.AND P2, PT, R7, 0x1, PT ;  /* 0x000000010700780c */ /* 0x008fd60003f46270 */
[----:B------:R-:W0:Y:S08]  /*8920*/  @P1 LDC R3, c[0x0][0x44c] ;  /* 0x00011300ff031b82 */ /* 0x000e300000000800 */
[----:B------:R-:W3:Y:S01]  /*8930*/  @P1 LDC R4, c[0x0][0x450] ;  /* 0x00011400ff041b82 */ /* 0x000ee20000000800 */
[----:B0-----:R-:W-:-:S05]  /*8940*/  @P1 IMAD.HI.U32 R3, R0, R3, RZ ;  /* 0x0000000300031227 */ /* 0x001fca00078e00ff */
[----:B---3--:R-:W-:-:S05]  /*8950*/  @P1 SHF.R.U32.HI R0, RZ, R4, R3 ;  /* 0x00000004ff001219 */ /* 0x008fca0000011603 */
[----:B------:R-:W-:Y:S01]  /*8960*/  IMAD.IADD R5, R5, 0x1, R0 ;  /* 0x0000000105057824 */ /* 0x000fe200078e0200 */
[----:B------:R-:W-:Y:S06]  /*8970*/  @P0 BRA `(.L_x_8274) ;  /* 0x00000000000c0947 */ /* 0x000fec0003800000 */
[----:B------:R-:W0:Y:S01]  /*8980*/  FENCE.VIEW.ASYNC.G ;  /* 0x00000000000073c6 */ /* 0x000e220000000100 */
[----:B------:R-:W-:Y:S05]  /*8990*/  WARPSYNC.ALL ;  /* 0x0000000000007948 */ /* 0x000fea0003800000 */
[----:B0-----:R-:W-:Y:S06]  /*89a0*/  BAR.ARV 0xc, 0x180 ;  /* 0x0306000000007b1d */ /* 0x001fec0000002000 */
.L_x_8274:
[----:B------:R-:W-:Y:S01]  /*89b0*/  IADD3 R0, R5, R6, RZ ;  /* 0x0000000605007210 */ /* 0x000fe20007ffe0ff */
        /* <DEDUP_REMOVED lines=12> */
.L_x_8277:
[----:B------:R-:W-:-:S13]  /*8a80*/  ISETP.NE.AND P0, PT, R7, 0x1, PT ;  /* 0x000000010700780c */ /* 0x000fda0003f05270 */
[----:B------:R-:W0:Y:S02]  /*8a90*/  @P0 LDC.64 R4, c[0x0][0x9e8] ;  /* 0x00027a00ff040b82 */ /* 0x000e240000000a00 */
[----:B0-----:R-:W-:-:S05]  /*8aa0*/  @P0 IMAD.HI.U32 R4, R3, R4, RZ ;  /* 0x0000000403040227 */ /* 0x001fca00078e00ff */
[----:B------:R-:W-:-:S07]  /*8ab0*/  @P0 SHF.R.U32.HI R3, RZ, R5, R4 ;  /* 0x00000005ff030219 */ /* 0x000fce0000011604 */
.L_x_8278:
[----:B------:R-:W-:Y:S05]  /*8ac0*/  BSYNC B0 ;  /* 0x0000000000007941 */ /* 0x000fea0003800000 */
.L_x_8276:
[----:B------:R-:W-:-:S05]  /*8ad0*/  IMAD R3, R3, R7, R7 ;  /* 0x0000000703037224 */ /* 0x000fca00078e0207 */
[----:B------:R-:W-:-:S07]  /*8ae0*/  VIMNMX R0, R0, R3, PT ;  /* 0x0000000300007248 */ /* 0x000fce0003fe0100 */
.L_x_8275:
[----:B------:R-:W0:Y:S01]  /*8af0*/  @P1 LDC R5, c[0x0][0x44c] ;  /* 0x00011300ff051b82 */ /* 0x000e220000000800 */
[----:B------:R-:W-:Y:S01]  /*8b00*/  VIADD R0, R0, 0x7f ;  /* 0x0000007f00007836 */ /* 0x000fe20000000000 */
[----:B------:R-:W-:Y:S01]  /*8b10*/  ULDC UR4, c[0x0][0x9dc] ;  /* 0x0002770000047ab9 */ /* 0x000fe20000000800 */
[----:B------:R-:W-:-:S03]  /*8b20*/  IMAD.MOV.U32 R4, RZ, RZ, R198 ;  /* 0x000000ffff047224 */ /* 0x000fc600078e00c6 */
[----:B------:R-:W-:Y:S02]  /*8b30*/  SHF.R.S32.HI R3, RZ, 0x1f, R0 ;  /* 0x0000001fff037819 */ /* 0x000fe40000011400 */
[----:B------:R-:W3:Y:S02]  /*8b40*/  @P1 LDC R6, c[0x0][0x450] ;  /* 0x00011400ff061b82 */ /* 0x000ee40000000800 */
[----:B------:R-:W-:-:S04]  /*8b50*/  LEA.HI R3, R3, R0, RZ, 0x7 ;  /* 0x0000000003037211 */ /* 0x000fc800078f38ff */
[----:B------:R-:W-:-:S04]  /*8b60*/  SHF.R.S32.HI R3, RZ, 0x7, R3 ;  /* 0x00000007ff037819 */ /* 0x000fc80000011403 */
[----:B------:R-:W-:Y:S01]  /*8b70*/  VIMNMX R9, R94, R3, PT ;  /* 0x000000035e097248 */ /* 0x000fe20003fe0100 */
[----:B0-----:R-:W-:-:S05]  /*8b80*/  @P1 IMAD.HI.U32 R5, R198, R5, RZ ;  /* 0x00000005c6051227 */ /* 0x001fca00078e00ff */
[----:B---3--:R-:W-:-:S05]  /*8b90*/  @P1 SHF.R.U32.HI R4, RZ, R6, R5 ;  /* 0x00000006ff041219 */ /* 0x008fca0000011605 */
[----:B------:R-:W-:-:S05]  /*8ba0*/  IMAD.IADD R0, R93, 0x1, R4 ;  /* 0x000000015d007824 */ /* 0x000fca00078e0204 */
[----:B------:R-:W-:Y:S01]  /*8bb0*/  IADD3 R3, R0, -UR4, RZ ;  /* 0x8000000400037c10 */ /* 0x000fe2000fffe0ff */
        /* <DEDUP_REMOVED lines=11> */
.L_x_8281:
[----:B------:R-:W-:-:S13]  /*8c70*/  ISETP.NE.AND P0, PT, R7, 0x1, PT ;  /* 0x000000010700780c */ /* 0x000fda0003f05270 */
[----:B------:R-:W0:Y:S02]  /*8c80*/  @P0 LDC.64 R4, c[0x0][0x9e8] ;  /* 0x00027a00ff040b82 */ /* 0x000e240000000a00 */
[----:B0-----:R-:W-:-:S05]  /*8c90*/  @P0 IMAD.HI.U32 R4, R0, R4, RZ ;  /* 0x0000000400040227 */ /* 0x001fca00078e00ff */
[----:B------:R-:W-:-:S07]  /*8ca0*/  @P0 SHF.R.U32.HI R0, RZ, R5, R4 ;  /* 0x00000005ff000219 */ /* 0x000fce0000011604 */
.L_x_8282:
[----:B------:R-:W-:Y:S05]  /*8cb0*/  BSYNC B0 ;  /* 0x0000000000007941 */ /* 0x000fea0003800000 */
.L_x_8280:
[----:B------:R-:W-:-:S05]  /*8cc0*/  IMAD R0, R0, R7, RZ ;  /* 0x0000000700007224 */ /* 0x000fca00078e02ff */
[----:B------:R-:W-:-:S07]  /*8cd0*/  VIMNMX R3, R3, R0, !PT ;  /* 0x0000000003037248 */ /* 0x000fce0007fe0100 */
.L_x_8279:
        /* <DEDUP_REMOVED lines=22> */
[----:B------:R0:W3:Y:S02]  /*8e40*/  F2I.FTZ.U32.TRUNC.NTZ R5, R4 ;  /* 0x0000000400057305 */ /* 0x0000e4000021f000 */
[----:B0-----:R-:W-:Y:S01]  /*8e50*/  MOV R4, RZ ;  /* 0x000000ff00047202 */ /* 0x001fe20000000f00 */
[----:B---3--:R-:W-:-:S04]  /*8e60*/  IMAD.MOV R7, RZ, RZ, -R5 ;  /* 0x000000ffff077224 */ /* 0x008fc800078e0a05 */
        /* <DEDUP_REMOVED lines=14> */
.L_x_8284:
[----:B------:R-:W-:Y:S05]  /*8f50*/  BSYNC B0 ;  /* 0x0000000000007941 */ /* 0x000fea0003800000 */
.L_x_8283:
[-C--:B------:R-:W-:Y:S01]  /*8f60*/  IMAD R206, R223, R88.reuse, R206 ;  /* 0x00000058dfce7224 */ /* 0x080fe200078e02ce */
        /* <DEDUP_REMOVED lines=38> */
[----:B------:R-:W-:Y:S01]  /*91d0*/  UMOV UR4, 0xffffffff ;  /* 0xffffffff00047882 */ /* 0x000fe20000000000 */
[----:B------:R-:W-:Y:S02]  /*91e0*/  VIADD R3, R18, 0x10400 ;  /* 0x0001040012037836 */ /* 0x000fe40000000000 */
[----:B------:R-:W-:Y:S05]  /*91f0*/  BRA.DIV UR4, `(.L_x_8286) ;  /* 0x000001fe04907947 */ /* 0x000fea000b800000 */
[----:B------:R-:W3:Y:S04]  /*9200*/  LDL R0, [R1+0x34] ;  /* 0x0000340001007983 */ /* 0x000ee80000100800 */
[----:B---3--:R0:W3:Y:S02]  /*9210*/  SHFL.IDX PT, R199, R0, RZ, 0x1f ;  /* 0x00001fff00c77589 */ /* 0x0080e400000e0000 */
.L_x_8649:
[----:B0--3--:R-:W-:Y:S01]  /*9220*/  LEA.HI R0, R199, R199, RZ, 0x1 ;  /* 0x000000c7c7007211 */ /* 0x009fe200078f08ff */
[----:B------:R-:W-:Y:S01]  /*9230*/  BSSY B6, `(.L_x_8287) ;  /* 0x0000019000067945 */ /* 0x000fe20003800000 */
[----:B------:R-:W-:Y:S02]  /*9240*/  LOP3.LUT P0, RZ, R3, 0x3ff, RZ, 0xc0, !PT ;  /* 0x000003ff03ff7812 */ /* 0x000fe4000780c0ff */
[----:B------:R-:W-:Y:S02]  /*9250*/  LOP3.LUT R0, R0, 0x1e, RZ, 0xc0, !PT ;  /* 0x0000001e00007812 */ /* 0x000fe400078ec0ff */
[----:B------:R-:W-:-:S03]  /*9260*/  P2R R25, PR, RZ, 0x1 ;  /* 0x00000001ff197803 */ /* 0x000fc60000000000 */
[----:B------:R-:W-:-:S04]  /*9270*/  IMAD.IADD R0, R199, 0x1, -R0 ;  /* 0x00000001c7007824 */ /* 0x000fc800078e0a00 */
[----:B------:R-:W-:-:S05]  /*9280*/  IMAD R0, R0, 0x2000, R3 ;  /* 0x0000200000007824 */ /* 0x000fca00078e0203 */
[----:B------:R-:W-:-:S04]  /*9290*/  SHF.R.U32.HI R0, RZ, 0x4, R0 ;  /* 0x00000004ff007819 */ /* 0x000fc80000011600 */
[----:B------:R-:W-:Y:S01]  /*92a0*/  LOP3.LUT R36, R0, 0x3fff, RZ, 0xc0, !PT ;  /* 0x00003fff00247812 */ /* 0x000fe200078ec0ff */
[----:B------:R-:W-:Y:S06]  /*92b0*/  @!P0 BRA `(.L_x_8288) ;  /* 0x0000000000408947 */ /* 0x000fec0003800000 */
[----:B------:R-:W-:Y:S01]  /*92c0*/  MOV R0, 0x0 ;  /* 0x0000000000007802 */ /* 0x000fe20000000f00 */
[----:B------:R-:W-:Y:S01]  /*92d0*/  ULDC.64 UR4, c[0x4][0x138] ;  /* 0x01004e0000047ab9 */ /* 0x000fe20000000a00 */
[----:B------:R-:W-:Y:S01]  /*92e0*/  ULDC.64 UR6, c[0x4][0x140] ;  /* 0x0100500000067ab9 */ /* 0x000fe20000000a00 */
[----:B------:R-:W-:Y:S01]  /*92f0*/  MOV R4, UR4 ;  /* 0x0000000400047c02 */ /* 0x000fe20008000f00 */
[----:B------:R0:W3:Y:S01]  /*9300*/  LDC.64 R14, c[0x4][R0] ;  /* 0x01000000000e7b82 */ /* 0x0000e20000000a00 */
        /* <DEDUP_REMOVED lines=8> */
[----:B0-2---:R-:W-:-:S07]  /*9390*/  IMAD.MOV.U32 R13, RZ, RZ, RZ ;  /* 0x000000ffff0d7224 */ /* 0x005fce00078e00ff */
[----:B------:R-:W-:-:S07]  /*93a0*/  LEPC R20, `(.L_x_8288) ;  /* 0x000000001014794e */ /* 0x000fce0000000000 */
[----:B-1-345:R-:W-:Y:S05]  /*93b0*/  CALL.ABS.NOINC R14 ;  /* 0x000000000e007343 */ /* 0x03afea0003c00000 */
.L_x_8288:
[----:B------:R-:W-:Y:S05]  /*93c0*/  BSYNC B6 ;  /* 0x0000000000067941 */ /* 0x000fea0003800000 */
.L_x_8287:
[----:B------:R-:W-:Y:S02]  /*93d0*/  ULDC UR4, c[0x0][0x3f4] ;  /* 0x0000fd0000047ab9 */ /* 0x000fe40000000800 */
[----:B------:R-:W-:-:S13]  /*93e0*/  ISETP.LT.AND P0, PT, RZ, UR4, PT ;  /* 0x00000004ff007c0c */ /* 0x000fda000bf01270 */
[----:B------:R-:W-:Y:S05]  /*93f0*/  @P0 BRA `(.L_x_8289) ;  /* 0x0000000000400947 */ /* 0x000fea0003800000 */
[----:B------:R-:W-:-:S04]  /*9400*/  ULEA.HI UR4, UR37, UR37, URZ, 0x1 ;  /* 0x0000002525047291 */ /* 0x000fc8000f8f083f */
[----:B------:R-:W-:-:S04]  /*9410*/  ULOP3.LUT UR4, UR4, 0xfffffffe, URZ, 0xc0, !UPT ;  /* 0xfffffffe04047892 */ /* 0x000fc8000f8ec03f */
[----:B------:R-:W-:-:S06]  /*9420*/  UIADD3 UR4, UR37, -UR4, URZ ;  /* 0x8000000425047290 */ /* 0x000fcc000fffe03f */
[----:B------:R-:W-:-:S05]  /*9430*/  IMAD.U32 R3, RZ, RZ, UR4 ;  /* 0x00000004ff037e24 */ /* 0x000fca000f8e00ff */
[----:B------:R-:W-:-:S04]  /*9440*/  SHF.L.U32 R3, R3, 0x1f, RZ ;  /* 0x0000001f03037819 */ /* 0x000fc800000006ff */
[----:B------:R0:W3:Y:S03]  /*9450*/  SYNCS.PHASECHK.TRANS64.TRYWAIT P0, [R18+URZ+0x28800], R3 ;  /* 0x02880003120075a7 */ /* 0x0000e6000800017f */
[----:B---3--:R-:W-:Y:S05]  /*9460*/  @!P0 NANOSLEEP.SYNCS 0x989680 ;  /* 0x009896800000895d */ /* 0x008fea0003900000 */
[----:B------:R-:W3:Y:S01]  /*9470*/  @!P0 SYNCS.PHASECHK.TRANS64 P0, [R18+URZ+0x28800], R3 ;  /* 0x02880003120085a7 */ /* 0x000ee2000800007f */
[----:B------:R-:W-:Y:S04]  /*9480*/  BSSY B0, `(.L_x_8290) ;  /* 0x0000006000007945 */ /* 0x000fe80003800000 */
[----:B---3--:R-:W-:Y:S05]  /*9490*/  @P0 BRA `(.L_x_8291) ;  /* 0x0000000000100947 */ /* 0x008fea0003800000 */
.L_x_8292:
[----:B---3--:R3:W0:Y:S02]  /*94a0*/  SYNCS.PHASECHK.TRANS64.TRYWAIT P0, [R18+URZ+0x28800], R3 ;  /* 0x02880003120075a7 */ /* 0x008624000800017f */
[----:B0-----:R-:W-:Y:S05]  /*94b0*/  @!P0 NANOSLEEP.SYNCS 0x989680 ;  /* 0x009896800000895d */ /* 0x001fea0003900000 */
[----:B------:R-:W0:Y:S02]  /*94c0*/  @!P0 SYNCS.PHASECHK.TRANS64 P0, [R18+URZ+0x28800], R3 ;  /* 0x02880003120085a7 */ /* 0x000e24000800007f */
[----:B0-----:R-:W-:Y:S05]  /*94d0*/  @!P0 BRA `(.L_x_8292) ;  /* 0xfffffffc00f08947 */ /* 0x001fea000383ffff */
.L_x_8291:
[----:B------:R-:W-:Y:S05]  /*94e0*/  BSYNC B0 ;  /* 0x0000000000007941 */ /* 0x000fea0003800000 */
.L_x_8290:
[----:B------:R-:W-:Y:S05]  /*94f0*/  BRA `(.L_x_8293) ;  /* 0x0000004c00d47947 */ /* 0x000fea0003800000 */
.L_x_8289:
[----:B------:R-:W-:Y:S01]  /*9500*/  ISETP.NE.AND P0, PT, R25, RZ, PT ;  /* 0x000000ff1900720c */ /* 0x000fe20003f05270 */
[----:B------:R-:W-:Y:S01]  /*9510*/  ULDC.64 UR4, c[0x0][0x3f8] ;  /* 0x0000fe0000047ab9 */ /* 0x000fe20000000a00 */
[----:B-----5:R-:W-:Y:S01]  /*9520*/  SHF.R.S32.HI R0, RZ, 0x1f, R24 ;  /* 0x0000001fff007819 */ /* 0x020fe20000011418 */
        /* <DEDUP_REMOVED lines=26> */
[----:B-1-34-:R-:W-:Y:S05]  /*96d0*/  CALL.ABS.NOINC R14 ;  /* 0x000000000e007343 */ /* 0x01afea0003c00000 */
.L_x_8295:
[----:B------:R-:W-:Y:S05]  /*96e0*/  BSYNC B6 ;  /* 0x0000000000067941 */ /* 0x000fea0003800000 */
.L_x_8294:
[----:B------:R-:W-:Y:S01]  /*96f0*/  ULDC.U8 UR4, c[0x0][0x410] ;  /* 0x0001040000047ab9 */ /* 0x000fe20000000000 */
[----:B------:R-:W-:Y:S01]  /*9700*/  IMAD.IADD R54, R188, 0x1, R198 ;  /* 0x00000001bc367824 */ /* 0x000fe200078e02c6 */
[----:B------:R-:W-:Y:S01]  /*9710*/  ISETP.NE.AND P0, PT, RZ, UR4, PT ;  /* 0x00000004ff007c0c */ /* 0x000fe2000bf05270 */
[----:B------:R-:W-:Y:S02]  /*9720*/  BSSY B0, `(.L_x_8296) ;  /* 0x00004ca000007945 */ /* 0x000fe40003800000 */
[----:B------:R-:W-:-:S10]  /*9730*/  IMAD R3, R220, 0x20, R54 ;  /* 0x00000020dc037824 */ /* 0x000fd400078e0236 */
[----:B------:R-:W-:Y:S05]  /*9740*/  @!P0 BRA `(.L_x_8297) ;  /* 0x0000002400c88947 */ /* 0x000fea0003800000 */
[----:B------:R-:W0:Y:S01]  /*9750*/  LDC R65, c[0x0][0x448] ;  /* 0x00011200ff417b82 */ /* 0x000e220000000800 */
[----:B------:R-:W-:Y:S01]  /*9760*/  ULDC.64 UR4, c[0x0][0x3f8] ;  /* 0x0000fe0000047ab9 */ /* 0x000fe20000000a00 */
[----:B------:R-:W-:Y:S01]  /*9770*/  MOV R9, R29 ;  /* 0x0000001d00097202 */ /* 0x000fe20000000f00 */
[----:B------:R-:W-:Y:S01]  /*9780*/  ULDC.64 UR6, c[0x0][0x408] ;  /* 0x0001020000067ab9 */ /* 0x000fe20000000a00 */
[----:B------:R-:W-:Y:S01]  /*9790*/  IMAD.MOV.U32 R8, RZ, RZ, R26 ;  /* 0x000000ffff087224 */ /* 0x000fe200078e001a */
[----:B------:R-:W-:Y:S01]  /*97a0*/  SHF.R.S32.HI R61, RZ, 0x1f, R186 ;  /* 0x0000001fff3d7819 */ /* 0x000fe200000114ba */
[----:B------:R-:W-:Y:S02]  /*97b0*/  IMAD.MOV.U32 R10, RZ, RZ, R24 ;  /* 0x000000ffff0a7224 */ /* 0x000fe400078e0018 */
[----:B------:R-:W-:Y:S01]  /*97c0*/  IMAD.MOV.U32 R11, RZ, RZ, R31 ;  /* 0x000000ffff0b7224 */ /* 0x000fe200078e001f */
[----:B0-----:R-:W-:-:S13]  /*97d0*/  ISETP.NE.AND P0, PT, R65, 0x1, PT ;  /* 0x000000014100780c */ /* 0x001fda0003f05270 */
[----:B------:R-:W0:Y:S08]  /*97e0*/  @P0 LDC R0, c[0x0][0x44c] ;  /* 0x00011300ff000b82 */ /* 0x000e300000000800 */
[----:B------:R-:W3:Y:S01]  /*97f0*/  @P0 LDC R5, c[0x0][0x450] ;  /* 0x00011400ff050b82 */ /* 0x000ee20000000800 */
[----:B0-----:R-:W-:-:S05]  /*9800*/  @P0 IMAD.HI.U32 R0, R3, R0, RZ ;  /* 0x0000000003000227 */ /* 0x001fca00078e00ff */
[----:B---3--:R-:W-:-:S04]  /*9810*/  @P0 SHF.R.U32.HI R3, RZ, R5, R0 ;  /* 0x00000005ff030219 */ /* 0x008fc80000011600 */
[----:B------:R-:W-:Y:S01]  /*9820*/  SHF.R.S32.HI R0, RZ, 0x1f, R3 ;  /* 0x0000001fff007819 */ /* 0x000fe20000011403 */
[----:B------:R-:W-:-:S04]  /*9830*/  IMAD.WIDE.U32 R8, R3, UR4, R8 ;  /* 0x0000000403087c25 */ /* 0x000fc8000f8e0008 */
[C---:B------:R-:W-:Y:S02]  /*9840*/  IMAD R4, R0.reuse, UR4, RZ ;  /* 0x0000000400047c24 */ /* 0x040fe4000f8e02ff */
[----:B------:R-:W-:Y:S02]  /*9850*/  IMAD R0, R0, UR6, RZ ;  /* 0x0000000600007c24 */ /* 0x000fe4000f8e02ff */
[C---:B--2---:R-:W-:Y:S01]  /*9860*/  IMAD R13, R3.reuse, UR5, R4 ;  /* 0x00000005030d7c24 */ /* 0x044fe2000f8e0204 */
        /* <DEDUP_REMOVED lines=14> */
[----:B------:R0:W0:Y:S04]  /*9950*/  SHFL.IDX PT, R4, R8, RZ, 0x181f ;  /* 0x00181fff08047589 */ /* 0x00002800000e0000 */
[----:B------:R0:W0:Y:S02]  /*9960*/  SHFL.IDX PT, R14, R7, RZ, 0x181f ;  /* 0x00181fff070e7589 */ /* 0x00002400000e0000 */
.L_x_8655:
[----:B------:R-:W-:Y:S01]  /*9970*/  IMAD R65, R194, R65, RZ ;  /* 0x00000041c2417224 */ /* 0x000fe200078e02ff */
[----:B------:R-:W-:Y:S01]  /*9980*/  BSSY B1, `(.L_x_8299) ;  /* 0x000001e000017945 */ /* 0x000fe20003800000 */
[----:B------:R-:W-:Y:S02]  /*9990*/  CS2R R48, SRZ ;  /* 0x0000000000307805 */ /* 0x000fe4000001ff00 */
[----:B------:R-:W-:Y:S02]  /*99a0*/  CS2R R44, SRZ ;  /* 0x00000000002c7805 */ /* 0x000fe4000001ff00 */
[----:B------:R-:W-:Y:S02]  /*99b0*/  CS2R R46, SRZ ;  /* 0x00000000002e7805 */ /* 0x000fe4000001ff00 */
[----:B------:R-:W-:Y:S02]  /*99c0*/  ISETP.GE.AND P0, PT, R54, R65, PT ;  /* 0x000000413600720c */ /* 0x000fe40003f06270 */
[----:B-1----:R-:W-:-:S11]  /*99d0*/  CS2R R42, SRZ ;  /* 0x00000000002a7805 */ /* 0x002fd6000001ff00 */
        /* <DEDUP_REMOVED lines=8> */
[----:B------:R-:W-:Y:S02]  /*9a60*/  @!P5 SHF.L.U32 R15, R186, 0x1, RZ ;  /* 0x00000001ba0fd819 */ /* 0x000fe400000006ff */
[CC--:B---3--:R-:W-:Y:S02]  /*9a70*/  @!P4 IADD3 R10, P0, R3.reuse, R12.reuse, RZ ;  /* 0x0000000c030ac210 */ /* 0x0c8fe40007f1e0ff */
[----:B0-----:R-:W-:Y:S02]  /*9a80*/  @!P4 IADD3 R12, P1, R14, R12, RZ ;  /* 0x0000000c0e0cc210 */ /* 0x001fe40007f3e0ff */
[----:B------:R-:W-:Y:S01]  /*9a90*/  @!P5 SHF.L.U64.HI R9, R186, 0x1, R61 ;  /* 0x00000001ba09d819 */ /* 0x000fe2000001023d */
[----:B--2---:R-:W-:Y:S01]  /*9aa0*/  @!P4 IMAD.X R11, R0, 0x1, R13, P0 ;  /* 0x00000001000bc824 */ /* 0x004fe200000e060d */
[----:B------:R-:W-:Y:S02]  /*9ab0*/  @!P5 IADD3 R20, P2, R3, R15, RZ ;  /* 0x0000000f0314d210 */ /* 0x000fe40007f5e0ff */
[----:B------:R-:W-:-:S02]  /*9ac0*/  CS2R R46, SRZ ;  /* 0x00000000002e7805 */ /* 0x000fc4000001ff00 */
[----:B------:R-:W-:Y:S02]  /*9ad0*/  @!P5 IADD3 R14, P3, R14, R15, RZ ;  /* 0x0000000f0e0ed210 */ /* 0x000fe40007f7e0ff */
[----:B------:R-:W-:Y:S01]  /*9ae0*/  CS2R R48, SRZ ;  /* 0x0000000000307805 */ /* 0x000fe2000001ff00 */
[----:B------:R-:W-:Y:S02]  /*9af0*/  @!P4 IMAD.X R13, R4, 0x1, R13, P1 ;  /* 0x00000001040dc824 */ /* 0x000fe400008e060d */
[--C-:B------:R-:W-:Y:S01]  /*9b00*/  @!P5 IMAD.X R21, R0, 0x1, R9.reuse, P2 ;  /* 0x000000010015d824 */ /* 0x100fe200010e0609 */
[----:B------:R1:W5:Y:S01]  /*9b10*/  @!P4 LD.E.64 R46, desc[UR54][R10.64] ;  /* 0x000000360a2ec980 */ /* 0x000362000c101b00 */
[----:B------:R-:W-:-:S03]  /*9b20*/  @!P5 IMAD.X R15, R4, 0x1, R9, P3 ;  /* 0x00000001040fd824 */ /* 0x000fc600018e0609 */
[----:B------:R1:W5:Y:S04]  /*9b30*/  @!P5 LD.E.64 R42, desc[UR54][R20.64] ;  /* 0x00000036142ad980 */ /* 0x000368000c101b00 */
[----:B------:R1:W5:Y:S04]  /*9b40*/  @!P5 LD.E.64 R44, desc[UR54][R14.64] ;  /* 0x000000360e2cd980 */ /* 0x000368000c101b00 */
[----:B------:R1:W5:Y:S02]  /*9b50*/  @!P4 LD.E.64 R48, desc[UR54][R12.64] ;  /* 0x000000360c30c980 */ /* 0x000364000c101b00 */
.L_x_8300:
[----:B------:R-:W-:Y:S05]  /*9b60*/  BSYNC B1 ;  /* 0x0000000000017941 */ /* 0x000fea0003800000 */
.L_x_8299:
[----:B--2--5:R-:W-:Y:S01]  /*9b70*/  IMAD.MOV.U32 R0, RZ, RZ, R48 ;  /* 0x000000ffff007224 */ /* 0x024fe200078e0030 */
[----:B---3--:R-:W-:Y:S01]  /*9b80*/  MOV R3, R49 ;  /* 0x0000003100037202 */ /* 0x008fe20000000f00 */
[----:B0-----:R-:W-:Y:S01]  /*9b90*/  IMAD.MOV.U32 R4, RZ, RZ, R44 ;  /* 0x000000ffff047224 */ /* 0x001fe200078e002c */
        /* <DEDUP_REMOVED lines=12> */
[----:B------:R-:W-:Y:S02]  /*9c60*/  PRMT R64, R64, 0x5410, R3 ;  /* 0x0000541040407816 */ /* 0x000fe40000000003 */
[----:B------:R-:W-:Y:S02]  /*9c70*/  PRMT R59, R59, 0x5410, R4 ;  /* 0x000054103b3b7816 */ /* 0x000fe40000000004 */
[----:B------:R-:W-:Y:S01]  /*9c80*/  PRMT R58, R9, 0x7610, R58 ;  /* 0x00007610093a7816 */ /* 0x000fe2000000003a */
[----:B------:R-:W-:Y:S06]  /*9c90*/  BRA.DIV UR4, `(.L_x_8301) ;  /* 0x000001f604847947 */ /* 0x000fec000b800000 */
[----:B------:R0:W2:Y:S04]  /*9ca0*/  SHFL.IDX PT, R0, R6, 0x1, 0x181f ;  /* 0x00381f0006007f89 */ /* 0x0000a800000e0000 */
[----:B------:R0:W3:Y:S04]  /*9cb0*/  SHFL.IDX PT, R3, R5, 0x1, 0x181f ;  /* 0x00381f0005037f89 */ /* 0x0000e800000e0000 */
[----:B------:R0:W0:Y:S04]  /*9cc0*/  SHFL.IDX PT, R4, R8, 0x1, 0x181f ;  /* 0x00381f0008047f89 */ /* 0x00002800000e0000 */
[----:B-1----:R1:W0:Y:S02]  /*9cd0*/  SHFL.IDX PT, R14, R7, 0x1, 0x181f ;  /* 0x00381f00070e7f89 */ /* 0x00222400000e0000 */
.L_x_8661:
[----:B------:R-:W-:Y:S01]  /*9ce0*/  VIADD R10, R54, 0x20 ;  /* 0x00000020360a7836 */ /* 0x000fe20000000000 */
[----:B------:R-:W-:Y:S01]  /*9cf0*/  BSSY B1, `(.L_x_8302) ;  /* 0x000001d000017945 */ /* 0x000fe20003800000 */
[----:B------:R-:W-:Y:S02]  /*9d00*/  CS2R R34, SRZ ;  /* 0x0000000000227805 */ /* 0x000fe4000001ff00 */
[----:B------:R-:W-:Y:S02]  /*9d10*/  CS2R R38, SRZ ;  /* 0x0000000000267805 */ /* 0x000fe4000001ff00 */
[----:B------:R-:W-:Y:S02]  /*9d20*/  CS2R R32, SRZ ;  /* 0x0000000000207805 */ /* 0x000fe4000001ff00 */
        /* <DEDUP_REMOVED lines=9> */
[C---:B------:R-:W-:Y:S01]  /*9dc0*/  @!P5 IMAD.SHL.U32 R11, R186.reuse, 0x2, RZ ;  /* 0x00000002ba0bd824 */ /* 0x040fe200078e00ff */
[----:B------:R-:W-:Y:S02]  /*9dd0*/  @!P5 SHF.L.U64.HI R15, R186, 0x1, R61 ;  /* 0x00000001ba0fd819 */ /* 0x000fe4000001023d */
[CC--:B---3--:R-:W-:Y:S02]  /*9de0*/  @!P4 IADD3 R10, P0, R3.reuse, R12.reuse, RZ ;  /* 0x0000000c030ac210 */ /* 0x0c8fe40007f1e0ff */
[-C--:B------:R-:W-:Y:S02]  /*9df0*/  @!P5 IADD3 R20, P2, R3, R11.reuse, RZ ;  /* 0x0000000b0314d210 */ /* 0x080fe40007f5e0ff */
[C---:B0-----:R-:W-:Y:S02]  /*9e00*/  @!P4 IADD3 R12, P1, R14.reuse, R12, RZ ;  /* 0x0000000c0e0cc210 */ /* 0x041fe40007f3e0ff */
[----:B------:R-:W-:Y:S01]  /*9e10*/  @!P5 IADD3 R14, P3, R14, R11, RZ ;  /* 0x0000000b0e0ed210 */ /* 0x000fe20007f7e0ff */
[----:B--2---:R-:W-:Y:S01]  /*9e20*/  @!P5 IMAD.X R21, R0, 0x1, R15, P2 ;  /* 0x000000010015d824 */ /* 0x004fe200010e060f */
[----:B------:R-:W-:-:S02]  /*9e30*/  CS2R R38, SRZ ;  /* 0x0000000000267805 */ /* 0x000fc4000001ff00 */
[----:B------:R-:W-:Y:S01]  /*9e40*/  CS2R R40, SRZ ;  /* 0x0000000000287805 */ /* 0x000fe2000001ff00 */
[----:B------:R-:W-:Y:S01]  /*9e50*/  @!P4 IMAD.X R11, R0, 0x1, R9, P0 ;  /* 0x00000001000bc824 */ /* 0x000fe200000e0609 */
[C---:B------:R-:W-:Y:S01]  /*9e60*/  @!P4 IADD3.X R13, R4.reuse, R9, RZ, P1, !PT ;  /* 0x00000009040dc210 */ /* 0x040fe20000ffe4ff */
[----:B------:R-:W-:Y:S01]  /*9e70*/  @!P5 IMAD.X R15, R4, 0x1, R15, P3 ;  /* 0x00000001040fd824 */ /* 0x000fe200018e060f */
[----:B------:R0:W5:Y:S04]  /*9e80*/  @!P5 LD.E.64 R32, desc[UR54][R20.64] ;  /* 0x000000361420d980 */ /* 0x000168000c101b00 */
[----:B------:R0:W5:Y:S04]  /*9e90*/  @!P5 LD.E.64 R34, desc[UR54][R14.64] ;  /* 0x000000360e22d980 */ /* 0x000168000c101b00 */
[----:B------:R0:W5:Y:S04]  /*9ea0*/  @!P4 LD.E.64 R38, desc[UR54][R10.64] ;  /* 0x000000360a26c980 */ /* 0x000168000c101b00 */
[----:B------:R0:W5:Y:S02]  /*9eb0*/  @!P4 LD.E.64 R40, desc[UR54][R12.64] ;  /* 0x000000360c28c980 */ /* 0x000164000c101b00 */
.L_x_8303:
[----:B------:R-:W-:Y:S05]  /*9ec0*/  BSYNC B1 ;  /* 0x0000000000017941 */ /* 0x000fea0003800000 */
.L_x_8302:
[----:B---3-5:R-:W-:Y:S01]  /*9ed0*/  IMAD.MOV.U32 R3, RZ, RZ, R41 ;  /* 0x000000ffff037224 */ /* 0x028fe200078e0029 */
[----:B------:R-:W-:Y:S01]  /*9ee0*/  UMOV UR4, 0xffffffff ;  /* 0xffffffff00047882 */ /* 0x000fe20000000000 */
[----:B0-----:R-:W-:Y:S02]  /*9ef0*/  IMAD.MOV.U32 R4, RZ, RZ, R34 ;  /* 0x000000ffff047224 */ /* 0x001fe400078e0022 */
[----:B------:R-:W-:Y:S01]  /*9f00*/  IMAD.MOV.U32 R9, RZ, RZ, R35 ;  /* 0x000000ffff097224 */ /* 0x000fe200078e0023 */
[----:B------:R-:W-:Y:S01]  /*9f10*/  PRMT R56, R56, 0x5410, R3 ;  /* 0x0000541038387816 */ /* 0x000fe20000000003 */
[----:B--2---:R-:W-:Y:S02]  /*9f20*/  IMAD.MOV.U32 R0, RZ, RZ, R40 ;  /* 0x000000ffff007224 */ /* 0x004fe400078e0028 */
[----:B------:R-:W-:Y:S01]  /*9f30*/  IMAD.MOV.U32 R3, RZ, RZ, R39 ;  /* 0x000000ffff037224 */ /* 0x000fe200078e0027 */
[----:B------:R-:W-:Y:S01]  /*9f40*/  PRMT R51, R4, 0x5410, R9 ;  /* 0x0000541004337816 */ /* 0x000fe20000000009 */
[----:B------:R-:W-:Y:S01]  /*9f50*/  IMAD.MOV.U32 R4, RZ, RZ, R32 ;  /* 0x000000ffff047224 */ /* 0x000fe200078e0020 */
[----:B------:R-:W-:Y:S01]  /*9f60*/  PRMT R57, R0, 0x7610, R57 ;  /* 0x0000761000397816 */ /* 0x000fe20000000039 */
[----:B------:R-:W-:Y:S01]  /*9f70*/  IMAD.MOV.U32 R9, RZ, RZ, R33 ;  /* 0x000000ffff097224 */ /* 0x000fe200078e0021 */
[----:B------:R-:W-:-:S02]  /*9f80*/  MOV R0, R38 ;  /* 0x0000002600007202 */ /* 0x000fc40000000f00 */
[----:B------:R-:W-:Y:S02]  /*9f90*/  PRMT R56, R3, 0x7610, R56 ;  /* 0x0000761003387816 */ /* 0x000fe40000000038 */
[----:B------:R-:W-:Y:S02]  /*9fa0*/  PRMT R57, R57, 0x5410, R0 ;  /* 0x0000541039397816 */ /* 0x000fe40000000000 */
[----:B------:R-:W-:Y:S01]  /*9fb0*/  PRMT R52, R4, 0x5410, R9 ;  /* 0x0000541004347816 */ /* 0x000fe20000000009 */
[----:B------:R-:W-:Y:S06]  /*9fc0*/  BRA.DIV UR4, `(.L_x_8304) ;  /* 0x000001f604287947 */ /* 0x000fec000b800000 */
[----:B------:R0:W2:Y:S04]  /*9fd0*/  SHFL.IDX PT, R0, R6, 0x2, 0x181f ;  /* 0x00581f0006007f89 */ /* 0x0000a800000e0000 */
[----:B------:R0:W3:Y:S04]  /*9fe0*/  SHFL.IDX PT, R3, R5, 0x2, 0x181f ;  /* 0x00581f0005037f89 */ /* 0x0000e800000e0000 */
[----:B------:R0:W0:Y:S04]  /*9ff0*/  SHFL.IDX PT, R4, R8, 0x2, 0x181f ;  /* 0x00581f0008047f89 */ /* 0x00002800000e0000 */
[----:B------:R0:W0:Y:S02]  /*a000*/  SHFL.IDX PT, R14, R7, 0x2, 0x181f ;  /* 0x00581f00070e7f89 */ /* 0x00002400000e0000 */
.L_x_8667:
[----:B------:R-:W-:Y:S01]  /*a010*/  VIADD R10, R54, 0x40 ;  /* 0x00000040360a7836 */ /* 0x000fe20000000000 */
[----:B------:R-:W-:Y:S01]  /*a020*/  BSSY B1, `(.L_x_8305) ;  /* 0x000001e000017945 */ /* 0x000fe20003800000 */
[----:B------:R-:W-:Y:S02]  /*a030*/  CS2R R30, SRZ ;  /* 0x00000000001e7805 */ /* 0x000fe4000001ff00 */
[----:B------:R-:W-:Y:S02]  /*a040*/  CS2R R20, SRZ ;  /* 0x0000000000147805 */ /* 0x000fe4000001ff00 */
[----:B------:R-:W-:Y:S02]  /*a050*/  CS2R R28, SRZ ;  /* 0x00000000001c7805 */ /* 0x000fe4000001ff00 */
[----:B------:R-:W-:Y:S02]  /*a060*/  ISETP.GE.AND P0, PT, R10, R65, PT ;  /* 0x000000410a00720c */ /* 0x000fe40003f06270 */
[----:B------:R-:W-:-:S11]  /*a070*/  CS2R R24, SRZ ;  /* 0x0000000000187805 */ /* 0x000fd6000001ff00 */
        /* <DEDUP_REMOVED lines=8> */
[C---:B------:R-:W-:Y:S02]  /*a100*/  @!P5 SHF.L.U32 R11, R186.reuse, 0x1, RZ ;  /* 0x00000001ba0bd819 */ /* 0x040fe400000006ff */
[CC--:B---3--:R-:W-:Y:S02]  /*a110*/  @!P4 IADD3 R10, P0, R3.reuse, R12.reuse, RZ ;  /* 0x0000000c030ac210 */ /* 0x0c8fe40007f1e0ff */
[----:B------:R-:W-:Y:S02]  /*a120*/  @!P5 SHF.L.U64.HI R15, R186, 0x1, R61 ;  /* 0x00000001ba0fd819 */ /* 0x000fe4000001023d */
[-C--:B------:R-:W-:Y:S02]  /*a130*/  @!P5 IADD3 R26, P2, R3, R11.reuse, RZ ;  /* 0x0000000b031ad210 */ /* 0x080fe40007f5e0ff */
[C---:B0-----:R-:W-:Y:S02]  /*a140*/  @!P4 IADD3 R12, P1, R14.reuse, R12, RZ ;  /* 0x0000000c0e0cc210 */ /* 0x041fe40007f3e0ff */
[----:B------:R-:W-:Y:S01]  /*a150*/  @!P5 IADD3 R14, P3, R14, R11, RZ ;  /* 0x0000000b0e0ed210 */ /* 0x000fe20007f7e0ff */
[----:B--2---:R-:W-:Y:S01]  /*a160*/  @!P5 IMAD.X R27, R0, 0x1, R15, P2 ;  /* 0x00000001001bd824 */ /* 0x004fe200010e060f */
[----:B------:R-:W-:-:S02]  /*a170*/  CS2R R28, SRZ ;  /* 0x00000000001c7805 */ /* 0x000fc4000001ff00 */
[----:B------:R-:W-:Y:S01]  /*a180*/  CS2R R30, SRZ ;  /* 0x00000000001e7805 */ /* 0x000fe2000001ff00 */
[--C-:B------:R-:W-:Y:S02]  /*a190*/  @!P4 IMAD.X R11, R0, 0x1, R9.reuse, P0 ;  /* 0x00000001000bc824 */ /* 0x100fe400000e0609 */
[C---:B------:R-:W-:Y:S01]  /*a1a0*/  @!P4 IMAD.X R13, R4.reuse, 0x1, R9, P1 ;  /* 0x00000001040dc824 */ /* 0x040fe200008e0609 */
[----:B------:R0:W5:Y:S01]  /*a1b0*/  @!P5 LD.E.64 R24, desc[UR54][R26.64] ;  /* 0x000000361a18d980 */ /* 0x000162000c101b00 */
[----:B------:R-:W-:-:S03]  /*a1c0*/  @!P5 IMAD.X R15, R4, 0x1, R15, P3 ;  /* 0x00000001040fd824 */ /* 0x000fc600018e060f */
[----:B------:R0:W5:Y:S04]  /*a1d0*/  @!P4 LD.E.64 R28, desc[UR54][R10.64] ;  /* 0x000000360a1cc980 */ /* 0x000168000c101b00 */
[----:B------:R0:W5:Y:S04]  /*a1e0*/  @!P5 LD.E.64 R20, desc[UR54][R14.64] ;  /* 0x000000360e14d980 */ /* 0x000168000c101b00 */
[----:B------:R0:W5:Y:S02]  /*a1f0*/  @!P4 LD.E.64 R30, desc[UR54][R12.64] ;  /* 0x000000360c1ec980 */ /* 0x000164000c101b00 */
.L_x_8306:
[----:B------:R-:W-:Y:S05]  /*a200*/  BSYNC B1 ;  /* 0x0000000000017941 */ /* 0x000fea0003800000 */
.L_x_8305:
[----:B--2--5:R-:W-:Y:S01]  /*a210*/  IMAD.MOV.U32 R0, RZ, RZ, R30 ;  /* 0x000000ffff007224 */ /* 0x024fe200078e001e */
[----:B---3--:R-:W-:Y:S01]  /*a220*/  MOV R3, R31 ;  /* 0x0000001f00037202 */ /* 0x008fe20000000f00 */
[----:B0-----:R-:W-:Y:S01]  /*a230*/  IMAD.MOV.U32 R4, RZ, RZ, R20 ;  /* 0x000000ffff047224 */ /* 0x001fe200078e0014 */
[----:B------:R-:W-:Y:S01]  /*a240*/  UMOV UR4, 0xffffffff ;  /* 0xffffffff00047882 */ /* 0x000fe20000000000 */
        /* <DEDUP_REMOVED lines=8> */
[----:B------:R-:W-:Y:S02]  /*a2d0*/  PRMT R55, R0, 0x5410, R3 ;  /* 0x0000541000377816 */ /* 0x000fe40000000003 */
[----:B------:R-:W-:Y:S01]  /*a2e0*/  PRMT R50, R4, 0x5410, R9 ;  /* 0x0000541004327816 */ /* 0x000fe20000000009 */
[----:B------:R-:W-:Y:S06]  /*a2f0*/  BRA.DIV UR4, `(.L_x_8307) ;  /* 0x000001f204cc7947 */ /* 0x000fec000b800000 */
[----:B------:R0:W2:Y:S04]  /*a300*/  SHFL.IDX PT, R0, R6, 0x3, 0x181f ;  /* 0x00781f0006007f89 */ /* 0x0000a800000e0000 */
[----:B------:R0:W3:Y:S04]  /*a310*/  SHFL.IDX PT, R3, R5, 0x3, 0x181f ;  /* 0x00781f0005037f89 */ /* 0x0000e800000e0000 */
[----:B------:R0:W0:Y:S04]  /*a320*/  SHFL.IDX PT, R4, R8, 0x3, 0x181f ;  /* 0x00781f0008047f89 */ /* 0x00002800000e0000 */
[----:B------:R0:W0:Y:S02]  /*a330*/  SHFL.IDX PT, R14, R7, 0x3, 0x181f ;  /* 0x00781f00070e7f89 */ /* 0x00002400000e0000 */
.L_x_8673:
[----:B------:R-:W-:Y:S01]  /*a340*/  VIADD R54, R54, 0x60 ;  /* 0x0000006036367836 */ /* 0x000fe20000000000 */
[----:B------:R-:W-:Y:S01]  /*a350*/  BSSY B1, `(.L_x_8308) ;  /* 0x000001d000017945 */ /* 0x000fe20003800000 */
[----:B0-----:R-:W-:Y:S02]  /*a360*/  CS2R R8, SRZ ;  /* 0x0000000000087805 */ /* 0x001fe4000001ff00 */
[----:B------:R-:W-:Y:S02]  /*a370*/  CS2R R12, SRZ ;  /* 0x00000000000c7805 */ /* 0x000fe4000001ff00 */
[----:B------:R-:W-:Y:S02]  /*a380*/  CS2R R10, SRZ ;  /* 0x00000000000a7805 */ /* 0x000fe4000001ff00 */
[----:B------:R-:W-:-:S13]  /*a390*/  ISETP.GE.AND P0, PT, R54, R65, PT ;  /* 0x000000413600720c */ /* 0x000fda0003f06270 */
[----:B------:R-:W-:Y:S05]  /*a3a0*/  @P0 BRA `(.L_x_8309) ;  /* 0x00000000005c0947 */ /* 0x000fea0003800000 */
[----:B------:R-:W-:Y:S01]  /*a3b0*/  ULDC UR4, c[0x0][0x3f4] ;  /* 0x0000fd0000047ab9 */ /* 0x000fe20000000800 */
[----:B------:R-:W-:Y:S02]  /*a3c0*/  CS2R R10, SRZ ;  /* 0x00000000000a7805 */ /* 0x000fe4000001ff00 */
[----:B------:R-:W-:Y:S02]  /*a3d0*/  ISETP.GE.AND P4, PT, R22, UR4, PT ;  /* 0x0000000416007c0c */ /* 0x000fe4000bf86270 */
[----:B------:R-:W-:-:S11]  /*a3e0*/  ISETP.GE.AND P5, PT, R186, UR4, PT ;  /* 0x00000004ba007c0c */ /* 0x000fd6000bfa6270 */
[C---:B------:R-:W-:Y:S01]  /*a3f0*/  @!P4 IMAD.SHL.U32 R60, R22.reuse, 0x2, RZ ;  /* 0x00000002163cc824 */ /* 0x040fe200078e00ff */
[----:B------:R-:W-:Y:S01]  /*a400*/  @!P4 SHF.L.U64.HI R5, R22, 0x1, R23 ;  /* 0x000000011605c819 */ /* 0x000fe20000010217 */
[C---:B------:R-:W-:Y:S01]  /*a410*/  @!P5 IMAD.SHL.U32 R15, R186.reuse, 0x2, RZ ;  /* 0x00000002ba0fd824 */ /* 0x040fe200078e00ff */
[----:B------:R-:W-:Y:S02]  /*a420*/  @!P5 SHF.L.U64.HI R9, R186, 0x1, R61 ;  /* 0x00000001ba09d819 */ /* 0x000fe4000001023d */
[CC--:B---3--:R-:W-:Y:S02]  /*a430*/  @!P4 IADD3 R6, P0, R3.reuse, R60.reuse, RZ ;  /* 0x0000003c0306c210 */ /* 0x0c8fe40007f1e0ff */
[----:B------:R-:W-:Y:S02]  /*a440*/  @!P4 IADD3 R60, P1, R14, R60, RZ ;  /* 0x0000003c0e3cc210 */ /* 0x000fe40007f3e0ff */
[----:B------:R-:W-:Y:S02]  /*a450*/  @!P5 IADD3 R62, P2, R3, R15, RZ ;  /* 0x0000000f033ed210 */ /* 0x000fe40007f5e0ff */
[----:B------:R-:W-:-:S02]  /*a460*/  CS2R R12, SRZ ;  /* 0x00000000000c7805 */ /* 0x000fc4000001ff00 */
[----:B------:R-:W-:Y:S02]  /*a470*/  @!P5 IADD3 R14, P3, R14, R15, RZ ;  /* 0x0000000f0e0ed210 */ /* 0x000fe40007f7e0ff */
[----:B------:R-:W-:Y:S01]  /*a480*/  CS2R R26, SRZ ;  /* 0x00000000001a7805 */ /* 0x000fe2000001ff00 */
[----:B-12---:R-:W-:Y:S01]  /*a490*/  @!P4 IMAD.X R7, R0, 0x1, R5, P0 ;  /* 0x000000010007c824 */ /* 0x006fe200000e0605 */
[----:B------:R-:W-:Y:S01]  /*a4a0*/  @!P4 IADD3.X R61, R4, R5, RZ, P1, !PT ;  /* 0x00000005043dc210 */ /* 0x000fe20000ffe4ff */
[--C-:B------:R-:W-:Y:S02]  /*a4b0*/  @!P5 IMAD.X R63, R0, 0x1, R9.reuse, P2 ;  /* 0x00000001003fd824 */ /* 0x100fe400010e0609 */
[----:B------:R-:W-:Y:S01]  /*a4c0*/  @!P5 IMAD.X R15, R4, 0x1, R9, P3 ;  /* 0x00000001040fd824 */ /* 0x000fe200018e0609 */
[----:B------:R-:W-:Y:S01]  /*a4d0*/  CS2R R8, SRZ ;  /* 0x0000000000087805 */ /* 0x000fe2000001ff00 */
[----:B------:R0:W5:Y:S04]  /*a4e0*/  @!P4 LD.E.64 R12, desc[UR54][R6.64] ;  /* 0x00000036060cc980 */ /* 0x000168000c101b00 */
[----:B------:R0:W5:Y:S04]  /*a4f0*/  @!P5 LD.E.64 R10, desc[UR54][R62.64] ;  /* 0x000000363e0ad980 */ /* 0x000168000c101b00 */
[----:B------:R0:W5:Y:S04]  /*a500*/  @!P5 LD.E.64 R8, desc[UR54][R14.64] ;  /* 0x000000360e08d980 */ /* 0x000168000c101b00 */
[----:B------:R0:W5:Y:S02]  /*a510*/  @!P4 LD.E.64 R26, desc[UR54][R60.64] ;  /* 0x000000363c1ac980 */ /* 0x000164000c101b00 */
.L_x_8309:
[----:B------:R-:W-:Y:S05]  /*a520*/  BSYNC B1 ;  /* 0x0000000000017941 */ /* 0x000fea0003800000 */
.L_x_8308:
[----:B------:R-:W-:Y:S01]  /*a530*/  ULEA.HI UR4, UR37, UR37, URZ, 0x1 ;  /* 0x0000002525047291 */ /* 0x000fe2000f8f083f */
[----:B--2--5:R-:W-:Y:S01]  /*a540*/  IMAD.MOV.U32 R0, RZ, RZ, R26 ;  /* 0x000000ffff007224 */ /* 0x024fe200078e001a */
[----:B---3--:R-:W-:Y:S01]  /*a550*/  VIADDMNMX R3, R65, -R198, 0x80, PT ;  /* 0x0000008041037446 */ /* 0x008fe200038009c6 */
[----:B------:R-:W-:Y:S01]  /*a560*/  IMAD.MOV.U32 R4, RZ, RZ, R27 ;  /* 0x000000ffff047224 */ /* 0x000fe200078e001b */
[----:B------:R-:W-:Y:S01]  /*a570*/  ULOP3.LUT UR4, UR4, 0xfffffffe, URZ, 0xc0, !UPT ;  /* 0xfffffffe04047892 */ /* 0x000fe2000f8ec03f */
[----:B0-----:R-:W-:Y:S01]  /*a580*/  IMAD.MOV.U32 R6, RZ, RZ, R12 ;  /* 0x000000ffff067224 */ /* 0x001fe200078e000c */
[----:B------:R-:W-:Y:S01]  /*a590*/  BSSY B1, `(.L_x_8310) ;  /* 0x000000f000017945 */ /* 0x000fe20003800000 */
[----:B-1----:R-:W-:Y:S01]  /*a5a0*/  IMAD.MOV.U32 R7, RZ, RZ, R13 ;  /* 0x000000ffff077224 */ /* 0x002fe200078e000d */
[----:B------:R-:W-:Y:S01]  /*a5b0*/  UIADD3 UR4, UR37, -UR4, URZ ;  /* 0x8000000425047290 */ /* 0x000fe2000fffe03f */
[----:B------:R-:W-:Y:S01]  /*a5c0*/  PRMT R15, R0, 0x5410, R4 ;  /* 0x00005410000f7816 */ /* 0x000fe20000000004 */
[----:B------:R-:W-:Y:S01]  /*a5d0*/  IMAD.MOV.U32 R0, RZ, RZ, R8 ;  /* 0x000000ffff007224 */ /* 0x000fe200078e0008 */
[----:B------:R-:W-:-:S02]  /*a5e0*/  MOV R4, R9 ;  /* 0x0000000900047202 */ /* 0x000fc40000000f00 */
[----:B------:R-:W-:Y:S01]  /*a5f0*/  PRMT R54, R6, 0x5410, R7 ;  /* 0x0000541006367816 */ /* 0x000fe20000000007 */
[----:B------:R-:W-:Y:S01]  /*a600*/  IMAD.U32 R5, RZ, RZ, UR4 ;  /* 0x00000004ff057e24 */ /* 0x000fe2000f8e00ff */
[----:B------:R-:W-:Y:S01]  /*a610*/  PRMT R0, R0, 0x5410, R4 ;  /* 0x0000541000007816 */ /* 0x000fe20000000004 */
[----:B------:R-:W-:Y:S01]  /*a620*/  IMAD.MOV.U32 R4, RZ, RZ, R10 ;  /* 0x000000ffff047224 */ /* 0x000fe200078e000a */
[----:B------:R-:W-:Y:S01]  /*a630*/  ISETP.GE.AND P1, PT, R188, R3, PT ;  /* 0x00000003bc00720c */ /* 0x000fe20003f26270 */
[----:B------:R-:W-:Y:S01]  /*a640*/  IMAD.MOV.U32 R6, RZ, RZ, R11 ;  /* 0x000000ffff067224 */ /* 0x000fe200078e000b */
[----:B------:R-:W-:-:S04]  /*a650*/  SHF.L.U32 R5, R5, 0x1f, RZ ;  /* 0x0000001f05057819 */ /* 0x000fc800000006ff */
[----:B------:R-:W0:Y:S02]  /*a660*/  SYNCS.PHASECHK.TRANS64.TRYWAIT P0, [R18+URZ+0x28800], R5 ;  /* 0x02880005120075a7 */ /* 0x000e24000800017f */
[----:B0-----:R-:W-:Y:S05]  /*a670*/  @!P0 BRA `(.L_x_8311) ;  /* 0x000001f0005c8947 */ /* 0x001fea0003800000 */
.L_x_8674:
[----:B------:R-:W-:Y:S05]  /*a680*/  BSYNC B1 ;  /* 0x0000000000017941 */ /* 0x000fea0003800000 */
.L_x_8310:
        /* <DEDUP_REMOVED lines=17> */
[----:B0-----:R-:W-:-:S02]  /*a7a0*/  HADD2.F32 R49, -RZ, R7.H1_H1 ;  /* 0x30000007ff317230 */ /* 0x001fc40000004100 */
[----:B------:R-:W-:Y:S02]  /*a7b0*/  HADD2.F32 R48, -RZ, R7.H0_H0 ;  /* 0x20000007ff307230 */ /* 0x000fe40000004100 */
[--C-:B------:R-:W-:Y:S02]  /*a7c0*/  HADD2.F32 R7, -RZ, R4.reuse.H0_H0 ;  /* 0x20000004ff077230 */ /* 0x100fe40000004100 */
[C---:B------:R-:W-:Y:S01]  /*a7d0*/  FMUL.FTZ R68, R49.reuse, R61 ;  /* 0x0000003d31447220 */ /* 0x040fe20000410000 */
[----:B------:R-:W-:Y:S02]  /*a7e0*/  HADD2.F32 R4, -RZ, R4.H1_H1 ;  /* 0x30000004ff047230 */ /* 0x000fe40000004100 */
[-C--:B------:R-:W-:Y:S01]  /*a7f0*/  FMUL.FTZ R65, R49, R63.reuse ;  /* 0x0000003f31417220 */ /* 0x080fe20000410000 */
[--C-:B------:R-:W-:Y:S02]  /*a800*/  HADD2.F32 R46, -RZ, R6.reuse.H0_H0 ;  /* 0x20000006ff2e7230 */ /* 0x100fe40000004100 */
[----:B------:R-:W-:Y:S01]  /*a810*/  FFMA.FTZ R70, R48, R63, R68 ;  /* 0x0000003f30467223 */ /* 0x000fe20000010044 */
[----:B------:R-:W-:-:S02]  /*a820*/  HADD2.F32 R47, -RZ, R6.H1_H1 ;  /* 0x30000006ff2f7230 */ /* 0x000fc40000004100 */
[----:B------:R-:W-:Y:S01]  /*a830*/  FMUL.FTZ R66, R4, R62 ;  /* 0x0000003e04427220 */ /* 0x000fe20000410000 */
[--C-:B------:R-:W-:Y:S02]  /*a840*/  HADD2.F32 R49, -RZ, R64.reuse.H0_H0 ;  /* 0x20000040ff317230 */ /* 0x100fe40000004100 */
[----:B------:R-:W-:Y:S01]  /*a850*/  FFMA.FTZ R65, R48, R61, -R65 ;  /* 0x0000003d30417223 */ /* 0x000fe20000010841 */
[--C-:B------:R-:W-:Y:S02]  /*a860*/  HADD2.F32 R6, -RZ, R5.reuse.H0_H0 ;  /* 0x20000005ff067230 */ /* 0x100fe40000004100 */
[-C--:B------:R-:W-:Y:S01]  /*a870*/  FMUL.FTZ R68, R4, R60.reuse ;  /* 0x0000003c04447220 */ /* 0x080fe20000410000 */
[----:B------:R-:W-:Y:S02]  /*a880*/  HADD2.F32 R64, -RZ, R64.H1_H1 ;  /* 0x30000040ff407230 */ /* 0x000fe40000004100 */
[----:B------:R-:W-:Y:S01]  /*a890*/  FFMA.FTZ R66, R7, R60, -R66 ;  /* 0x0000003c07427223 */ /* 0x000fe20000010842 */
[----:B------:R-:W-:-:S02]  /*a8a0*/  HADD2.F32 R5, -RZ, R5.H1_H1 ;  /* 0x30000005ff057230 */ /* 0x000fc40000004100 */
[----:B------:R-:W-:Y:S01]  /*a8b0*/  FFMA.FTZ R61, R7, R62, R68 ;  /* 0x0000003e073d7223 */ /* 0x000fe20000010044 */
[----:B------:R-:W-:Y:S02]  /*a8c0*/  HADD2.F32 R48, -RZ, R67.H0_H0 ;  /* 0x20000043ff307230 */ /* 0x000fe40000004100 */
[CC--:B------:R-:W-:Y:S01]  /*a8d0*/  FMUL.FTZ R63, R47.reuse, R49.reuse ;  /* 0x000000312f3f7220 */ /* 0x0c0fe20000410000 */
[----:B------:R-:W-:Y:S02]  /*a8e0*/  HADD2.F32 R4, -RZ, R69.H0_H0 ;  /* 0x20000045ff047230 */ /* 0x000fe40000004100 */
[----:B------:R-:W-:Y:S01]  /*a8f0*/  FMUL.FTZ R60, R47, R64 ;  /* 0x000000402f3c7220 */ /* 0x000fe20000410000 */
[C---:B------:R-:W-:Y:S01]  /*a900*/  FMUL.FTZ R7, R5.reuse, R48 ;  /* 0x0000003005077220 */ /* 0x040fe20000410000 */
[C---:B------:R-:W-:Y:S01]  /*a910*/  FFMA.FTZ R63, R46.reuse, R64, -R63 ;  /* 0x000000402e3f7223 */ /* 0x040fe2000001083f */
        /* <DEDUP_REMOVED lines=8> */
[----:B------:R0:W-:Y:S02]  /*a9a0*/  STS.128 [R212], R4 ;  /* 0x00000004d4007388 */ /* 0x0001e40000000c00 */
.L_x_8315:
[----:B------:R-:W-:Y:S05]  /*a9b0*/  BSYNC B2 ;  /* 0x0000000000027941 */ /* 0x000fea0003800000 */
.L_x_8314:
[----:B------:R-:W-:Y:S05]  /*a9c0*/  @P1 BRA `(.L_x_8313) ;  /* 0x0000000000a81947 */ /* 0x000fea0003800000 */
[----:B0-----:R-:W0:Y:S01]  /*a9d0*/  LDS.128 R4, [R212+0x4000] ;  /* 0x00400000d4047984 */ /* 0x001e220000000c00 */
        /* <DEDUP_REMOVED lines=11> */
[CC--:B------:R-:W-:Y:S01]  /*aa90*/  FMUL.FTZ R49, R45.reuse, R48.reuse ;  /* 0x000000302d317220 */ /* 0x0c0fe20000410000 */
[----:B------:R-:W-:Y:S01]  /*aaa0*/  FMUL.FTZ R45, R45, R47 ;  /* 0x0000002f2d2d7220 */ /* 0x000fe20000410000 */
[----:B------:R-:W-:Y:S02]  /*aab0*/  HADD2.F32 R4, -RZ, R4.H1_H1 ;  /* 0x30000004ff047230 */ /* 0x000fe40000004100 */
[--C-:B------:R-:W-:Y:S02]  /*aac0*/  HADD2.F32 R42, -RZ, R6.reuse.H0_H0 ;  /* 0x20000006ff2a7230 */ /* 0x100fe40000004100 */
[----:B------:R-:W-:Y:S01]  /*aad0*/  FFMA.FTZ R62, R44, R48, R45 ;  /* 0x000000302c3e7223 */ /* 0x000fe2000001002d */
[----:B------:R-:W-:-:S02]  /*aae0*/  HADD2.F32 R43, -RZ, R6.H1_H1 ;  /* 0x30000006ff2b7230 */ /* 0x000fc40000004100 */
[----:B------:R-:W-:Y:S01]  /*aaf0*/  FMUL.FTZ R60, R4, R59 ;  /* 0x0000003b043c7220 */ /* 0x000fe20000410000 */
[--C-:B------:R-:W-:Y:S02]  /*ab00*/  HADD2.F32 R45, -RZ, R58.reuse.H1_H1 ;  /* 0x3000003aff2d7230 */ /* 0x100fe40000004100 */
[----:B------:R-:W-:Y:S01]  /*ab10*/  FFMA.FTZ R49, R44, R47, -R49 ;  /* 0x0000002f2c317223 */ /* 0x000fe20000010831 */
[--C-:B------:R-:W-:Y:S02]  /*ab20*/  HADD2.F32 R6, -RZ, R5.reuse.H0_H0 ;  /* 0x20000005ff067230 */ /* 0x100fe40000004100 */
[-C--:B------:R-:W-:Y:S01]  /*ab30*/  FMUL.FTZ R48, R4, R46.reuse ;  /* 0x0000002e04307220 */ /* 0x080fe20000410000 */
[----:B------:R-:W-:Y:S02]  /*ab40*/  HADD2.F32 R58, -RZ, R58.H0_H0 ;  /* 0x2000003aff3a7230 */ /* 0x000fe40000004100 */
        /* <DEDUP_REMOVED lines=18> */
.L_x_8313:
[----:B------:R-:W-:Y:S05]  /*ac70*/  BSYNC B1 ;  /* 0x0000000000017941 */ /* 0x000fea0003800000 */
.L_x_8312:
        /* <DEDUP_REMOVED lines=51> */
.L_x_8319:
[----:B------:R-:W-:Y:S05]  /*afb0*/  BSYNC B2 ;  /* 0x0000000000027941 */ /* 0x000fea0003800000 */
.L_x_8318:
        /* <DEDUP_REMOVED lines=43> */
.L_x_8317:
[----:B------:R-:W-:Y:S05]  /*b270*/  BSYNC B1 ;  /* 0x0000000000017941 */ /* 0x000fea0003800000 */
.L_x_8316:
        /* <DEDUP_REMOVED lines=51> */
.L_x_8323:
[----:B------:R-:W-:Y:S05]  /*b5b0*/  BSYNC B2 ;  /* 0x0000000000027941 */ /* 0x000fea0003800000 */
.L_x_8322:
[----:B------:R-:W-:Y:S05]  /*b5c0*/  @P1 BRA `(.L_x_8321) ;  /* 0x0000000000a81947 */ /* 0x000fea0003800000 */
[----:B0-----:R-:W0:Y:S01]  /*b5d0*/  LDS.128 R4, [R212+0x6000] ;  /* 0x00600000d4047984 */ /* 0x001e220000000c00 */
        /* <DEDUP_REMOVED lines=41> */
.L_x_8321:
[----:B------:R-:W-:Y:S05]  /*b870*/  BSYNC B1 ;  /* 0x0000000000017941 */ /* 0x000fea0003800000 */
.L_x_8320:
        /* <DEDUP_REMOVED lines=9> */
[--C-:B------:R-:W-:Y:S01]  /*b910*/  SHF.R.U64 R29, R26, 0x10, R27.reuse ;  /* 0x000000101a1d7819 */ /* 0x100fe2000000121b */
[--C-:B------:R-:W-:Y:S01]  /*b920*/  HADD2.F32 R25, -RZ, R15.reuse.H0_H0 ;  /* 0x2000000fff197230 */ /* 0x100fe20000004100 */
[----:B------:R-:W-:Y:S01]  /*b930*/  SHF.R.U32.HI R26, RZ, 0x10, R27 ;  /* 0x00000010ff1a7819 */ /* 0x000fe2000001161b */
[----:B------:R-:W-:Y:S01]  /*b940*/  HADD2.F32 R21, -RZ, R54.H0_H0 ;  /* 0x20000036ff157230 */ /* 0x000fe20000004100 */
[--C-:B------:R-:W-:Y:S01]  /*b950*/  SHF.R.U32.HI R24, RZ, 0x10, R13.reuse ;  /* 0x00000010ff187819 */ /* 0x100fe2000001160d */
[----:B------:R-:W-:Y:S01]  /*b960*/  HADD2.F32 R15, -RZ, R15.H1_H1 ;  /* 0x3000000fff0f7230 */ /* 0x000fe20000004100 */
        /* <DEDUP_REMOVED lines=35> */
.L_x_8326:
[----:B------:R-:W-:Y:S05]  /*bba0*/  BSYNC B1 ;  /* 0x0000000000017941 */ /* 0x000fea0003800000 */
.L_x_8325:
[----:B------:R-:W-:Y:S05]  /*bbb0*/  @P1 BRA `(.L_x_8324) ;  /* 0x0000002800001947 */ /* 0x000fea0003800000 */
[----:B0-----:R-:W0:Y:S01]  /*bbc0*/  LDS.128 R4, [R212+0x7000] ;  /* 0x00700000d4047984 */ /* 0x001e220000000c00 */
        /* <DEDUP_REMOVED lines=27> */
[----:B------:R-:W-:Y:S02]  /*bd80*/  HADD2.F32 R0, -RZ, R25.H0_H0 ;  /* 0x20000019ff007230 */ /* 0x000fe40000004100 */
[CC--:B------:R-:W-:Y:S01]  /*bd90*/  FMUL.FTZ R12, R8.reuse, R9.reuse ;  /* 0x00000009080c7220 */ /* 0x0c0fe20000410000 */
[----:B------:R-:W-:Y:S01]  /*bda0*/  FMUL.FTZ R8, R8, R14 ;  /* 0x0000000e08087220 */ /* 0x000fe20000410000 */
[C---:B------:R-:W-:Y:S01]  /*bdb0*/  FMUL.FTZ R11, R5.reuse, R4 ;  /* 0x00000004050b7220 */ /* 0x040fe20000410000 */
[----:B------:R-:W-:Y:S01]  /*bdc0*/  FMUL.FTZ R13, R5, R0 ;  /* 0x00000000050d7220 */ /* 0x000fe20000410000 */
[C---:B------:R-:W-:Y:S02]  /*bdd0*/  FFMA.FTZ R12, R7.reuse, R14, -R12 ;  /* 0x0000000e070c7223 */ /* 0x040fe4000001080c */
[C---:B------:R-:W-:Y:S01]  /*bde0*/  FFMA.FTZ R5, R6.reuse, R0, -R11 ;  /* 0x0000000006057223 */ /* 0x040fe2000001080b */
[----:B------:R-:W-:Y:S01]  /*bdf0*/  FFMA.FTZ R9, R7, R9, R8 ;  /* 0x0000000907097223 */ /* 0x000fe20000010008 */
[----:B------:R-:W-:Y:S01]  /*be00*/  FFMA.FTZ R0, R6, R4, R13 ;  /* 0x0000000406007223 */ /* 0x000fe2000001000d */
[----:B------:R-:W-:-:S02]  /*be10*/  F2FP.F16.F32.PACK_AB R7, R15, R20 ;  /* 0x000000140f07723e */ /* 0x000fc400000000ff */
[----:B------:R-:W-:Y:S02]  /*be20*/  F2FP.F16.F32.PACK_AB R4, R3, R10 ;  /* 0x0000000a0304723e */ /* 0x000fe400000000ff */
[----:B------:R-:W-:Y:S02]  /*be30*/  F2FP.F16.F32.PACK_AB R6, R9, R12 ;  /* 0x0000000c0906723e */ /* 0x000fe400000000ff */
[----:B------:R-:W-:-:S05]  /*be40*/  F2FP.F16.F32.PACK_AB R5, R0, R5 ;  /* 0x000000050005723e */ /* 0x000fca00000000ff */
[----:B------:R0:W-:Y:S01]  /*be50*/  STS.128 [R212+0x7000], R4 ;  /* 0x00700004d4007388 */ /* 0x0001e20000000c00 */
[----:B------:R-:W-:Y:S05]  /*be60*/  BRA `(.L_x_8324) ;  /* 0x0000002400547947 */ /* 0x000fea0003800000 */
.L_x_8297:
[----:B------:R-:W0:Y:S01]  /*be70*/  LDC R5, c[0x0][0x448] ;  /* 0x00011200ff057b82 */ /* 0x000e220000000800 */
[----:B------:R-:W-:Y:S01]  /*be80*/  ULDC.64 UR4, c[0x0][0x3f8] ;  /* 0x0000fe0000047ab9 */ /* 0x000fe20000000a00 */
[----:B------:R-:W-:Y:S01]  /*be90*/  ULDC.64 UR6, c[0x0][0x408] ;  /* 0x0001020000067ab9 */ /* 0x000fe20000000a00 */
        /* <DEDUP_REMOVED lines=24> */
[----:B------:R-:W0:Y:S01]  /*c020*/  LDC R53, c[0x0][0x3f4] ;  /* 0x0000fd00ff357b82 */ /* 0x000e220000000800 */
[----:B------:R-:W3:Y:S01]  /*c030*/  SHFL.IDX PT, R4, R32, RZ, 0x181f ;  /* 0x00181fff20047589 */ /* 0x000ee200000e0000 */
[----:B------:R-:W-:-:S03]  /*c040*/  IMAD R3, R194, R5, RZ ;  /* 0x00000005c2037224 */ /* 0x000fc600078e02ff */
[----:B------:R-:W5:Y:S04]  /*c050*/  SHFL.IDX PT, R0, R35, RZ, 0x181f ;  /* 0x00181fff23007589 */ /* 0x000f6800000e0000 */
[----:B------:R-:W1:Y:S04]  /*c060*/  SHFL.IDX PT, R14, R34, RZ, 0x181f ;  /* 0x00181fff220e7589 */ /* 0x000e6800000e0000 */
[----:B------:R-:W2:Y:S01]  /*c070*/  SHFL.IDX PT, R5, R33, RZ, 0x181f ;  /* 0x00181fff21057589 */ /* 0x000ea200000e0000 */
[----:B0-----:R-:W-:-:S04]  /*c080*/  ISETP.GE.AND P0, PT, R16, R53, PT ;  /* 0x000000351000720c */ /* 0x001fc80003f06270 */
[----:B------:R-:W-:-:S13]  /*c090*/  ISETP.GE.OR P1, PT, R54, R3, P0 ;  /* 0x000000033600720c */ /* 0x000fda0000726670 */
[C---:B------:R-:W-:Y:S02]  /*c0a0*/  @!P1 SHF.L.U32 R21, R16.reuse, 0x1, RZ ;  /* 0x0000000110159819 */ /* 0x040fe400000006ff */
[----:B------:R-:W-:Y:S02]  /*c0b0*/  @!P1 SHF.L.U64.HI R6, R16, 0x1, R17 ;  /* 0x0000000110069819 */ /* 0x000fe40000010211 */
[----:B---3--:R-:W-:-:S05]  /*c0c0*/  @!P1 IADD3 R4, P2, R4, R21, RZ ;  /* 0x0000001504049210 */ /* 0x008fca0007f5e0ff */
[----:B-----5:R-:W-:Y:S02]  /*c0d0*/  @!P1 IMAD.X R7, R0, 0x1, R6, P2 ;  /* 0x0000000100079824 */ /* 0x020fe400010e0606 */
[----:B------:R-:W-:Y:S02]  /*c0e0*/  @!P1 IMAD.MOV.U32 R8, RZ, RZ, R4 ;  /* 0x000000ffff089224 */ /* 0x000fe400078e0004 */
[----:B------:R-:W-:-:S06]  /*c0f0*/  @!P1 IMAD.MOV.U32 R9, RZ, RZ, R7 ;  /* 0x000000ffff099224 */ /* 0x000fcc00078e0007 */
[----:B------:R-:W3:Y:S01]  /*c100*/  @!P1 LD.E.128 R8, desc[UR54][R8.64] ;  /* 0x0000003608089980 */ /* 0x000ee2000c101d00 */
[----:B-1----:R-:W-:-:S05]  /*c110*/  @!P1 IADD3 R14, P2, R14, R21, RZ ;  /* 0x000000150e0e9210 */ /* 0x002fca0007f5e0ff */
[----:B--2---:R-:W-:Y:S02]  /*c120*/  @!P1 IMAD.X R5, R5, 0x1, R6, P2 ;  /* 0x0000000105059824 */ /* 0x004fe400010e0606 */
[----:B------:R-:W-:-:S06]  /*c130*/  @!P1 IMAD.MOV.U32 R4, RZ, RZ, R14 ;  /* 0x000000ffff049224 */ /* 0x000fcc00078e000e */
[----:B------:R-:W2:Y:S01]  /*c140*/  @!P1 LD.E.128 R4, desc[UR54][R4.64] ;  /* 0x0000003604049980 */ /* 0x000ea2000c101d00 */
[----:B------:R-:W-:Y:S02]  /*c150*/  CS2R R46, SRZ ;  /* 0x00000000002e7805 */ /* 0x000fe4000001ff00 */
[----:B------:R-:W-:Y:S02]  /*c160*/  CS2R R50, SRZ ;  /* 0x0000000000327805 */ /* 0x000fe4000001ff00 */
[----:B------:R-:W-:Y:S01]  /*c170*/  CS2R R38, SRZ ;  /* 0x0000000000267805 */ /* 0x000fe2000001ff00 */
[----:B------:R0:W1:Y:S01]  /*c180*/  SHFL.IDX PT, R14, R34, 0x1, 0x181f ;  /* 0x00381f00220e7f89 */ /* 0x00006200000e0000 */
[----:B------:R-:W-:Y:S02]  /*c190*/  CS2R R20, SRZ ;  /* 0x0000000000147805 */ /* 0x000fe4000001ff00 */
[----:B------:R-:W-:Y:S02]  /*c1a0*/  CS2R R24, SRZ ;  /* 0x0000000000187805 */ /* 0x000fe4000001ff00 */
[----:B---3--:R-:W-:Y:S01]  /*c1b0*/  @!P1 MOV R46, R8 ;  /* 0x00000008002e9202 */ /* 0x008fe20000000f00 */
[----:B------:R-:W-:Y:S01]  /*c1c0*/  @!P1 IMAD.MOV.U32 R47, RZ, RZ, R9 ;  /* 0x000000ffff2f9224 */ /* 0x000fe200078e0009 */
[----:B------:R0:W3:Y:S01]  /*c1d0*/  SHFL.IDX PT, R8, R32, 0x1, 0x181f ;  /* 0x00381f0020087f89 */ /* 0x0000e200000e0000 */
[----:B------:R-:W-:-:S02]  /*c1e0*/  @!P1 IMAD.MOV.U32 R50, RZ, RZ, R10 ;  /* 0x000000ffff329224 */ /* 0x000fc400078e000a */
[----:B------:R-:W-:Y:S01]  /*c1f0*/  IMAD.MOV.U32 R0, RZ, RZ, R46 ;  /* 0x000000ffff007224 */ /* 0x000fe200078e002e */
[----:B------:R0:W0:Y:S01]  /*c200*/  SHFL.IDX PT, R9, R33, 0x1, 0x181f ;  /* 0x00381f0021097f89 */ /* 0x00002200000e0000 */
[----:B------:R-:W-:Y:S01]  /*c210*/  IMAD.MOV.U32 R12, RZ, RZ, R47 ;  /* 0x000000ffff0c7224 */ /* 0x000fe200078e002f */
[----:B------:R-:W-:Y:S01]  /*c220*/  MOV R10, R50 ;  /* 0x00000032000a7202 */ /* 0x000fe20000000f00 */
[----:B------:R-:W-:Y:S01]  /*c230*/  @!P1 IMAD.MOV.U32 R51, RZ, RZ, R11 ;  /* 0x000000ffff339224 */ /* 0x000fe200078e000b */
[----:B------:R-:W-:Y:S02]  /*c240*/  PRMT R64, R64, 0x5410, R0 ;  /* 0x0000541040407816 */ /* 0x000fe40000000000 */
[----:B------:R0:W0:Y:S01]  /*c250*/  SHFL.IDX PT, R0, R35, 0x1, 0x181f ;  /* 0x00381f0023007f89 */ /* 0x00002200000e0000 */
[----:B------:R-:W-:Y:S01]  /*c260*/  IMAD.MOV.U32 R11, RZ, RZ, R51 ;  /* 0x000000ffff0b7224 */ /* 0x000fe200078e0033 */
[----:B------:R-:W-:Y:S01]  /*c270*/  PRMT R66, R12, 0x7610, R66 ;  /* 0x000076100c427816 */ /* 0x000fe20000000042 */
[----:B--2---:R-:W-:-:S02]  /*c280*/  @!P1 IMAD.MOV.U32 R38, RZ, RZ, R4 ;  /* 0x000000ffff269224 */ /* 0x004fc400078e0004 */
[----:B------:R-:W-:Y:S01]  /*c290*/  @!P1 IMAD.MOV.U32 R39, RZ, RZ, R5 ;  /* 0x000000ffff279224 */ /* 0x000fe200078e0005 */
[----:B------:R-:W-:Y:S01]  /*c2a0*/  PRMT R37, R10, 0x5410, R11 ;  /* 0x000054100a257816 */ /* 0x000fe2000000000b */
[----:B------:R-:W-:Y:S01]  /*c2b0*/  @!P1 IMAD.MOV.U32 R20, RZ, RZ, R6 ;  /* 0x000000ffff149224 */ /* 0x000fe200078e0006 */
[----:B------:R-:W-:Y:S01]  /*c2c0*/  MOV R4, R38 ;  /* 0x0000002600047202 */ /* 0x000fe20000000f00 */
[----:B------:R-:W-:Y:S02]  /*c2d0*/  @!P1 IMAD.MOV.U32 R21, RZ, RZ, R7 ;  /* 0x000000ffff159224 */ /* 0x000fe400078e0007 */
[----:B------:R-:W-:Y:S02]  /*c2e0*/  IMAD.MOV.U32 R5, RZ, RZ, R39 ;  /* 0x000000ffff057224 */ /* 0x000fe400078e0027 */
[----:B------:R-:W-:Y:S02]  /*c2f0*/  IMAD.MOV.U32 R6, RZ, RZ, R20 ;  /* 0x000000ffff067224 */ /* 0x000fe400078e0014 */
[----:B------:R-:W-:Y:S01]  /*c300*/  IMAD.MOV.U32 R7, RZ, RZ, R21 ;  /* 0x000000ffff077224 */ /* 0x000fe200078e0015 */
[----:B------:R-:W-:-:S02]  /*c310*/  PRMT R66, R66, 0x5410, R5 ;  /* 0x0000541042427816 */ /* 0x000fc40000000005 */
[----:B------:R-:W-:Y:S02]  /*c320*/  PRMT R65, R6, 0x5410, R4 ;  /* 0x0000541006417816 */ /* 0x000fe40000000004 */
[----:B-1-3--:R-:W-:-:S07]  /*c330*/  PRMT R64, R7, 0x7610, R64 ;  /* 0x0000761007407816 */ /* 0x00afce0000000040 */
.L_x_8684:
[----:B------:R-:W-:Y:S01]  /*c340*/  VIADD R4, R54, 0x20 ;  /* 0x0000002036047836 */ /* 0x000fe20000000000 */
[----:B------:R-:W-:Y:S01]  /*c350*/  BSSY B1, `(.L_x_8328) ;  /* 0x0000012000017945 */ /* 0x000fe20003800000 */
[----:B------:R-:W-:Y:S02]  /*c360*/  CS2R R26, SRZ ;  /* 0x00000000001a7805 */ /* 0x000fe4000001ff00 */
[----:B------:R-:W-:Y:S02]  /*c370*/  CS2R R6, SRZ ;  /* 0x0000000000067805 */ /* 0x000fe4000001ff00 */
[----:B------:R-:W-:Y:S02]  /*c380*/  ISETP.GE.AND P1, PT, R4, R3, PT ;  /* 0x000000030400720c */ /* 0x000fe40003f26270 */
[----:B------:R-:W-:-:S11]  /*c390*/  CS2R R4, SRZ ;  /* 0x0000000000047805 */ /* 0x000fd6000001ff00 */
[----:B------:R-:W-:Y:S05]  /*c3a0*/  @P1 BRA `(.L_x_8329) ;  /* 0x0000000000301947 */ /* 0x000fea0003800000 */
[----:B------:R-:W-:Y:S02]  /*c3b0*/  CS2R R26, SRZ ;  /* 0x00000000001a7805 */ /* 0x000fe4000001ff00 */
[----:B------:R-:W-:Y:S02]  /*c3c0*/  CS2R R4, SRZ ;  /* 0x0000000000047805 */ /* 0x000fe4000001ff00 */
[----:B------:R-:W-:Y:S01]  /*c3d0*/  CS2R R6, SRZ ;  /* 0x0000000000067805 */ /* 0x000fe2000001ff00 */
[----:B------:R-:W-:Y:S06]  /*c3e0*/  @P0 BRA `(.L_x_8329) ;  /* 0x0000000000200947 */ /* 0x000fec0003800000 */
[C---:B------:R-:W-:Y:S01]  /*c3f0*/  IMAD.SHL.U32 R15, R16.reuse, 0x2, RZ ;  /* 0x00000002100f7824 */ /* 0x040fe200078e00ff */
[----:B------:R-:W-:-:S04]  /*c400*/  SHF.L.U64.HI R6, R16, 0x1, R17 ;  /* 0x0000000110067819 */ /* 0x000fc80000010211 */
[-C--:B------:R-:W-:Y:S02]  /*c410*/  IADD3 R4, P1, R8, R15.reuse, RZ ;  /* 0x0000000f08047210 */ /* 0x080fe40007f3e0ff */
[----:B------:R-:W-:Y:S02]  /*c420*/  IADD3 R14, P2, R14, R15, RZ ;  /* 0x0000000f0e0e7210 */ /* 0x000fe40007f5e0ff */
[----:B0-----:R-:W-:-:S03]  /*c430*/  IADD3.X R5, R0, R6, RZ, P1, !PT ;  /* 0x0000000600057210 */ /* 0x001fc60000ffe4ff */
[----:B------:R-:W-:-:S03]  /*c440*/  IMAD.X R15, R9, 0x1, R6, P2 ;  /* 0x00000001090f7824 */ /* 0x000fc600010e0606 */
[----:B------:R-:W5:Y:S04]  /*c450*/  LD.E.128 R4, desc[UR54][R4.64] ;  /* 0x0000003604047980 */ /* 0x000f68000c101d00 */
[----:B------:R1:W5:Y:S02]  /*c460*/  LD.E.128 R24, desc[UR54][R14.64] ;  /* 0x000000360e187980 */ /* 0x000364000c101d00 */
.L_x_8329:
[----:B------:R-:W-:Y:S05]  /*c470*/  BSYNC B1 ;  /* 0x0000000000017941 */ /* 0x000fea0003800000 */
.L_x_8328:
[----:B0----5:R-:W-:Y:S01]  /*c480*/  IMAD.MOV.U32 R0, RZ, RZ, R24 ;  /* 0x000000ffff007224 */ /* 0x021fe200078e0018 */
[----:B------:R-:W-:Y:S01]  /*c490*/  UMOV UR4, 0xffffffff ;  /* 0xffffffff00047882 */ /* 0x000fe20000000000 */
[----:B------:R-:W-:Y:S02]  /*c4a0*/  IMAD.MOV.U32 R8, RZ, RZ, R25 ;  /* 0x000000ffff087224 */ /* 0x000fe400078e0019 */
        /* <DEDUP_REMOVED lines=8> */
[----:B------:R-:W-:-:S05]  /*c530*/  IMAD.MOV.U32 R10, RZ, RZ, R7 ;  /* 0x000000ffff0a7224 */ /* 0x000fca00078e0007 */
[----:B------:R-:W-:Y:S01]  /*c540*/  PRMT R58, R9, 0x5410, R10 ;  /* 0x00005410093a7816 */ /* 0x000fe2000000000a */
[----:B------:R-:W-:Y:S06]  /*c550*/  BRA.DIV UR4, `(.L_x_8330) ;  /* 0x000001da04247947 */ /* 0x000fec000b800000 */
[----:B------:R-:W0:Y:S01]  /*c560*/  SHFL.IDX PT, R8, R32, 0x2, 0x181f ;  /* 0x00581f0020087f89 */ /* 0x000e2200000e0000 */
[----:B------:R-:W-:-:S03]  /*c570*/  VIADD R10, R54, 0x40 ;  /* 0x00000040360a7836 */ /* 0x000fc60000000000 */
[----:B------:R-:W2:Y:S02]  /*c580*/  SHFL.IDX PT, R0, R35, 0x2, 0x181f ;  /* 0x00581f0023007f89 */ /* 0x000ea400000e0000 */
[----:B------:R-:W-:Y:S02]  /*c590*/  ISETP.GE.OR P1, PT, R10, R3, P0 ;  /* 0x000000030a00720c */ /* 0x000fe40000726670 */
[----:B-1----:R-:W1:Y:S04]  /*c5a0*/  SHFL.IDX PT, R14, R34, 0x2, 0x181f ;  /* 0x00581f00220e7f89 */ /* 0x002e6800000e0000 */
[----:B------:R-:W3:Y:S07]  /*c5b0*/  SHFL.IDX PT, R28, R33, 0x2, 0x181f ;  /* 0x00581f00211c7f89 */ /* 0x000eee00000e0000 */
[C---:B------:R-:W-:Y:S01]  /*c5c0*/  @!P1 IMAD.SHL.U32 R31, R16.reuse, 0x2, RZ ;  /* 0x00000002101f9824 */ /* 0x040fe200078e00ff */
[----:B------:R-:W-:-:S04]  /*c5d0*/  @!P1 SHF.L.U64.HI R29, R16, 0x1, R17 ;  /* 0x00000001101d9819 */ /* 0x000fc80000010211 */
[----:B0-----:R-:W-:-:S04]  /*c5e0*/  @!P1 IADD3 R8, P2, R8, R31, RZ ;  /* 0x0000001f08089210 */ /* 0x001fc80007f5e0ff */
[----:B--2---:R-:W-:-:S06]  /*c5f0*/  @!P1 IADD3.X R9, R0, R29, RZ, P2, !PT ;  /* 0x0000001d00099210 */ /* 0x004fcc00017fe4ff */
[----:B------:R-:W2:Y:S01]  /*c600*/  @!P1 LD.E.128 R8, desc[UR54][R8.64] ;  /* 0x0000003608089980 */ /* 0x000ea2000c101d00 */
[----:B-1----:R-:W-:-:S05]  /*c610*/  @!P1 IADD3 R14, P2, R14, R31, RZ ;  /* 0x0000001f0e0e9210 */ /* 0x002fca0007f5e0ff */
[----:B---3--:R-:W-:-:S04]  /*c620*/  @!P1 IMAD.X R29, R28, 0x1, R29, P2 ;  /* 0x000000011c1d9824 */ /* 0x008fc800010e061d */
[----:B------:R-:W-:-:S05]  /*c630*/  @!P1 IMAD.MOV.U32 R15, RZ, RZ, R29 ;  /* 0x000000ffff0f9224 */ /* 0x000fca00078e001d */
[----:B------:R-:W3:Y:S01]  /*c640*/  @!P1 LD.E.128 R28, desc[UR54][R14.64] ;  /* 0x000000360e1c9980 */ /* 0x000ee2000c101d00 */
[----:B------:R-:W-:Y:S02]  /*c650*/  CS2R R44, SRZ ;  /* 0x00000000002c7805 */ /* 0x000fe4000001ff00 */
[----:B------:R-:W-:Y:S02]  /*c660*/  CS2R R48, SRZ ;  /* 0x0000000000307805 */ /* 0x000fe4000001ff00 */
[----:B------:R-:W-:Y:S01]  /*c670*/  CS2R R40, SRZ ;  /* 0x0000000000287805 */ /* 0x000fe2000001ff00 */
[----:B------:R-:W0:Y:S01]  /*c680*/  SHFL.IDX PT, R32, R32, 0x3, 0x181f ;  /* 0x00781f0020207f89 */ /* 0x000e2200000e0000 */
[----:B------:R-:W-:-:S03]  /*c690*/  CS2R R42, SRZ ;  /* 0x00000000002a7805 */ /* 0x000fc6000001ff00 */
[----:B------:R-:W1:Y:S04]  /*c6a0*/  SHFL.IDX PT, R34, R34, 0x3, 0x181f ;  /* 0x00781f0022227f89 */ /* 0x000e6800000e0000 */
[----:B------:R-:W0:Y:S01]  /*c6b0*/  SHFL.IDX PT, R33, R33, 0x3, 0x181f ;  /* 0x00781f0021217f89 */ /* 0x000e2200000e0000 */
[----:B--2---:R-:W-:Y:S02]  /*c6c0*/  @!P1 IMAD.MOV.U32 R44, RZ, RZ, R8 ;  /* 0x000000ffff2c9224 */ /* 0x004fe400078e0008 */
[----:B------:R-:W-:Y:S02]  /*c6d0*/  @!P1 IMAD.MOV.U32 R45, RZ, RZ, R9 ;  /* 0x000000ffff2d9224 */ /* 0x000fe400078e0009 */
[----:B------:R-:W-:Y:S02]  /*c6e0*/  IMAD.MOV.U32 R0, RZ, RZ, R44 ;  /* 0x000000ffff007224 */ /* 0x000fe400078e002c */
[----:B------:R-:W-:Y:S01]  /*c6f0*/  @!P1 IMAD.MOV.U32 R48, RZ, RZ, R10 ;  /* 0x000000ffff309224 */ /* 0x000fe200078e000a */
[----:B------:R-:W-:Y:S01]  /*c700*/  MOV R12, R45 ;  /* 0x0000002d000c7202 */ /* 0x000fe20000000f00 */
[----:B------:R-:W-:-:S02]  /*c710*/  @!P1 IMAD.MOV.U32 R49, RZ, RZ, R11 ;  /* 0x000000ffff319224 */ /* 0x000fc400078e000b */
[----:B------:R-:W-:Y:S01]  /*c720*/  IMAD.MOV.U32 R8, RZ, RZ, R48 ;  /* 0x000000ffff087224 */ /* 0x000fe200078e0030 */
[----:B------:R-:W-:Y:S01]  /*c730*/  PRMT R59, R0, 0x5410, R12 ;  /* 0x00005410003b7816 */ /* 0x000fe2000000000c */
[----:B------:R-:W-:Y:S01]  /*c740*/  IMAD.MOV.U32 R9, RZ, RZ, R49 ;  /* 0x000000ffff097224 */ /* 0x000fe200078e0031 */
[----:B------:R2:W0:Y:S01]  /*c750*/  SHFL.IDX PT, R0, R35, 0x3, 0x181f ;  /* 0x00781f0023007f89 */ /* 0x00042200000e0000 */
[----:B---3--:R-:W-:Y:S01]  /*c760*/  @!P1 MOV R41, R29 ;  /* 0x0000001d00299202 */ /* 0x008fe20000000f00 */
[----:B------:R-:W-:Y:S02]  /*c770*/  @!P1 IMAD.MOV.U32 R40, RZ, RZ, R28 ;  /* 0x000000ffff289224 */ /* 0x000fe400078e001c */
[----:B------:R-:W-:Y:S01]  /*c780*/  PRMT R52, R8, 0x5410, R9 ;  /* 0x0000541008347816 */ /* 0x000fe20000000009 */
[----:B------:R-:W-:Y:S02]  /*c790*/  @!P1 IMAD.MOV.U32 R42, RZ, RZ, R30 ;  /* 0x000000ffff2a9224 */ /* 0x000fe400078e001e */
[----:B------:R-:W-:-:S02]  /*c7a0*/  @!P1 IMAD.MOV.U32 R43, RZ, RZ, R31 ;  /* 0x000000ffff2b9224 */ /* 0x000fc400078e001f */
[----:B------:R-:W-:Y:S02]  /*c7b0*/  IMAD.MOV.U32 R8, RZ, RZ, R40 ;  /* 0x000000ffff087224 */ /* 0x000fe400078e0028 */
[----:B------:R-:W-:Y:S01]  /*c7c0*/  IMAD.MOV.U32 R9, RZ, RZ, R41 ;  /* 0x000000ffff097224 */ /* 0x000fe200078e0029 */
[----:B------:R-:W-:Y:S01]  /*c7d0*/  MOV R11, R43 ;  /* 0x0000002b000b7202 */ /* 0x000fe20000000f00 */
[----:B------:R-:W-:-:S03]  /*c7e0*/  IMAD.MOV.U32 R10, RZ, RZ, R42 ;  /* 0x000000ffff0a7224 */ /* 0x000fc600078e002a */
[----:B------:R-:W-:Y:S02]  /*c7f0*/  PRMT R62, R8, 0x5410, R9 ;  /* 0x00005410083e7816 */ /* 0x000fe40000000009 */
[----:B------:R-:W-:Y:S02]  /*c800*/  CS2R R8, SRZ ;  /* 0x0000000000087805 */ /* 0x000fe4000001ff00 */
[----:B-12---:R-:W-:-:S07]  /*c810*/  PRMT R63, R10, 0x5410, R11 ;  /* 0x000054100a3f7816 */ /* 0x006fce000000000b */
.L_x_8694:
[----:B------:R-:W-:Y:S01]  /*c820*/  VIADD R54, R54, 0x60 ;  /* 0x0000006036367836 */ /* 0x000fe20000000000 */
[----:B------:R-:W-:Y:S01]  /*c830*/  BSSY B1, `(.L_x_8331) ;  /* 0x0000012000017945 */ /* 0x000fe20003800000 */
[----:B------:R-:W-:Y:S02]  /*c840*/  CS2R R10, SRZ ;  /* 0x00000000000a7805 */ /* 0x000fe4000001ff00 */
[----:B------:R-:W-:Y:S02]  /*c850*/  CS2R R12, SRZ ;  /* 0x00000000000c7805 */ /* 0x000fe4000001ff00 */
[----:B------:R-:W-:Y:S02]  /*c860*/  CS2R R14, SRZ ;  /* 0x00000000000e7805 */ /* 0x000fe4000001ff00 */
[----:B------:R-:W-:-:S13]  /*c870*/  ISETP.GE.AND P1, PT, R54, R3, PT ;  /* 0x000000033600720c */ /* 0x000fda0003f26270 */
[----:B------:R-:W-:Y:S05]  /*c880*/  @P1 BRA `(.L_x_8332) ;  /* 0x0000000000301947 */ /* 0x000fea0003800000 */
[----:B------:R-:W-:Y:S02]  /*c890*/  CS2R R10, SRZ ;  /* 0x00000000000a7805 */ /* 0x000fe4000001ff00 */
[----:B------:R-:W-:Y:S02]  /*c8a0*/  CS2R R12, SRZ ;  /* 0x00000000000c7805 */ /* 0x000fe4000001ff00 */
[----:B------:R-:W-:Y:S01]  /*c8b0*/  CS2R R14, SRZ ;  /* 0x00000000000e7805 */ /* 0x000fe2000001ff00 */
[----:B------:R-:W-:Y:S06]  /*c8c0*/  @P0 BRA `(.L_x_8332) ;  /* 0x0000000000200947 */ /* 0x000fec0003800000 */
[C---:B------:R-:W-:Y:S01]  /*c8d0*/  IMAD.SHL.U32 R11, R16.reuse, 0x2, RZ ;  /* 0x00000002100b7824 */ /* 0x040fe200078e00ff */
[----:B------:R-:W-:-:S04]  /*c8e0*/  SHF.L.U64.HI R9, R16, 0x1, R17 ;  /* 0x0000000110097819 */ /* 0x000fc80000010211 */
[-C--:B0-----:R-:W-:Y:S02]  /*c8f0*/  IADD3 R12, P1, R32, R11.reuse, RZ ;  /* 0x0000000b200c7210 */ /* 0x081fe40007f3e0ff */
[----:B------:R-:W-:-:S03]  /*c900*/  IADD3 R8, P2, R34, R11, RZ ;  /* 0x0000000b22087210 */ /* 0x000fc60007f5e0ff */
[--C-:B------:R-:W-:Y:S02]  /*c910*/  IMAD.X R13, R0, 0x1, R9.reuse, P1 ;  /* 0x00000001000d7824 */ /* 0x100fe400008e0609 */
[----:B------:R-:W-:-:S04]  /*c920*/  IMAD.X R9, R33, 0x1, R9, P2 ;  /* 0x0000000121097824 */ /* 0x000fc800010e0609 */
[----:B------:R-:W5:Y:S04]  /*c930*/  LD.E.128 R12, desc[UR54][R12.64] ;  /* 0x000000360c0c7980 */ /* 0x000f68000c101d00 */
[----:B------:R-:W5:Y:S02]  /*c940*/  LD.E.128 R8, desc[UR54][R8.64] ;  /* 0x0000003608087980 */ /* 0x000f64000c101d00 */
.L_x_8332:
[----:B------:R-:W-:Y:S05]  /*c950*/  BSYNC B1 ;  /* 0x0000000000017941 */ /* 0x000fea0003800000 */
.L_x_8331:
[----:B------:R-:W-:Y:S01]  /*c960*/  ULEA.HI UR4, UR37, UR37, URZ, 0x1 ;  /* 0x0000002525047291 */ /* 0x000fe2000f8f083f */
[C---:B0-----:R-:W-:Y:S01]  /*c970*/  IADD3 R0, R188.reuse, 0x20, RZ ;  /* 0x00000020bc007810 */ /* 0x041fe20007ffe0ff */
[----:B------:R-:W-:Y:S01]  /*c980*/  VIADD R31, R188, 0x40 ;  /* 0x00000040bc1f7836 */ /* 0x000fe20000000000 */
[----:B------:R-:W-:Y:S01]  /*c990*/  VIADDMNMX R3, R3, -R198, 0x80, PT ;  /* 0x0000008003037446 */ /* 0x000fe200038009c6 */
[----:B------:R-:W-:Y:S01]  /*c9a0*/  ULOP3.LUT UR4, UR4, 0xfffffffe, URZ, 0xc0, !UPT ;  /* 0xfffffffe04047892 */ /* 0x000fe2000f8ec03f */
[----:B-----5:R-:W-:Y:S01]  /*c9b0*/  IMAD.MOV.U32 R28, RZ, RZ, R9 ;  /* 0x000000ffff1c7224 */ /* 0x020fe200078e0009 */
[----:B------:R-:W-:Y:S01]  /*c9c0*/  BSSY B1, `(.L_x_8333) ;  /* 0x0000015000017945 */ /* 0x000fe20003800000 */
[-C--:B------:R-:W-:Y:S01]  /*c9d0*/  ISETP.GE.OR P2, PT, R0, R3.reuse, P0 ;  /* 0x000000030000720c */ /* 0x080fe20000746670 */
[----:B------:R-:W-:Y:S01]  /*c9e0*/  UIADD3 UR4, UR37, -UR4, URZ ;  /* 0x8000000425047290 */ /* 0x000fe2000fffe03f */
[----:B------:R-:W-:Y:S01]  /*c9f0*/  IMAD.MOV.U32 R0, RZ, RZ, R8 ;  /* 0x000000ffff007224 */ /* 0x000fe200078e0008 */
[CC--:B------:R-:W-:Y:S01]  /*ca00*/  ISETP.GE.OR P3, PT, R188.reuse, R3.reuse, P0 ;  /* 0x00000003bc00720c */ /* 0x0c0fe20000766670 */
[----:B------:R-:W-:Y:S01]  /*ca10*/  VIADD R30, R188, 0x60 ;  /* 0x00000060bc1e7836 */ /* 0x000fe20000000000 */
[----:B------:R-:W-:-:S02]  /*ca20*/  ISETP.GE.OR P1, PT, R31, R3, P0 ;  /* 0x000000031f00720c */ /* 0x000fc40000726670 */
[----:B------:R-:W-:Y:S01]  /*ca30*/  IMAD.U32 R29, RZ, RZ, UR4 ;  /* 0x00000004ff1d7e24 */ /* 0x000fe2000f8e00ff */
[----:B------:R-:W-:Y:S01]  /*ca40*/  PRMT R54, R0, 0x5410, R28 ;  /* 0x0000541000367816 */ /* 0x000fe2000000001c */
[----:B------:R-:W-:Y:S01]  /*ca50*/  IMAD.MOV.U32 R0, RZ, RZ, R10 ;  /* 0x000000ffff007224 */ /* 0x000fe200078e000a */
[----:B------:R-:W-:Y:S01]  /*ca60*/  ISETP.GE.OR P0, PT, R30, R3, P0 ;  /* 0x000000031e00720c */ /* 0x000fe20000706670 */
[----:B------:R-:W-:Y:S01]  /*ca70*/  IMAD.MOV.U32 R28, RZ, RZ, R12 ;  /* 0x000000ffff1c7224 */ /* 0x000fe200078e000c */
[----:B------:R-:W-:Y:S01]  /*ca80*/  SHF.L.U32 R29, R29, 0x1f, RZ ;  /* 0x0000001f1d1d7819 */ /* 0x000fe200000006ff */
[----:B------:R-:W-:Y:S01]  /*ca90*/  IMAD.MOV.U32 R30, RZ, RZ, R13 ;  /* 0x000000ffff1e7224 */ /* 0x000fe200078e000d */
[----:B------:R-:W-:Y:S02]  /*caa0*/  MOV R3, R11 ;  /* 0x0000000b00037202 */ /* 0x000fe40000000f00 */
[----:B------:R-:W0:Y:S02]  /*cab0*/  SYNCS.PHASECHK.TRANS64.TRYWAIT P4, [R18+URZ+0x28800], R29 ;  /* 0x0288001d120075a7 */ /* 0x000e24000808017f */
[----:B------:R-:W-:Y:S01]  /*cac0*/  PRMT R60, R0, 0x5410, R3 ;  /* 0x00005410003c7816 */ /* 0x000fe20000000003 */
[----:B------:R-:W-:Y:S01]  /*cad0*/  IMAD.MOV.U32 R0, RZ, RZ, R14 ;  /* 0x000000ffff007224 */ /* 0x000fe200078e000e */
[----:B------:R-:W-:Y:S01]  /*cae0*/  PRMT R61, R28, 0x5410, R30 ;  /* 0x000054101c3d7816 */ /* 0x000fe2000000001e */
[----:B------:R-:W-:Y:S01]  /*caf0*/  IMAD.MOV.U32 R3, RZ, RZ, R15 ;  /* 0x000000ffff037224 */ /* 0x000fe200078e000f */
[----:B0-----:R-:W-:Y:S06]  /*cb00*/  @!P4 BRA `(.L_x_8334) ;  /* 0x000001d80014c947 */ /* 0x001fec0003800000 */
.L_x_8695:
[----:B------:R-:W-:Y:S05]  /*cb10*/  BSYNC B1 ;  /* 0x0000000000017941 */ /* 0x000fea0003800000 */
.L_x_8333:
[----:B------:R-:W-:Y:S04]  /*cb20*/  BSSY B1, `(.L_x_8335) ;  /* 0x0000061000017945 */ /* 0x000fe80003800000 */
[----:B------:R-:W-:Y:S05]  /*cb30*/  @P3 BRA `(.L_x_8336) ;  /* 0x00000004007c3947 */ /* 0x000fea0003800000 */
[----:B------:R-:W-:Y:S01]  /*cb40*/  LEA.HI R28, R53, R220, RZ, 0x1d ;  /* 0x000000dc351c7211 */ /* 0x000fe200078fe8ff */
[--C-:B------:R-:W-:Y:S01]  /*cb50*/  HADD2.F32 R69, -RZ, R66.reuse.H1_H1 ;  /* 0x30000042ff457230 */ /* 0x100fe20000004100 */
[----:B------:R-:W-:Y:S01]  /*cb60*/  SHF.R.U32.HI R31, RZ, 0x3, R207 ;  /* 0x00000003ff1f7819 */ /* 0x000fe200000116cf */
[----:B------:R-:W-:Y:S01]  /*cb70*/  HADD2.F32 R68, -RZ, R66.H0_H0 ;  /* 0x20000042ff447230 */ /* 0x000fe20000004100 */
[----:B0-----:R-:W-:Y:S01]  /*cb80*/  SHF.R.S32.HI R29, RZ, 0x1f, R28 ;  /* 0x0000001fff1d7819 */ /* 0x001fe2000001141c */
[----:B------:R-:W-:Y:S01]  /*cb90*/  IMAD.SHL.U32 R30, R28, 0x8, RZ ;  /* 0x000000081c1e7824 */ /* 0x000fe200078e00ff */
[----:B------:R-:W-:Y:S02]  /*cba0*/  SHF.R.U64 R80, R46, 0x10, R47 ;  /* 0x000000102e507819 */ /* 0x000fe4000000122f */
[----:B------:R-:W-:Y:S02]  /*cbb0*/  LEA.HI R29, R29, R28, RZ, 0x3 ;  /* 0x0000001c1d1d7211 */ /* 0x000fe400078f18ff */
[----:B------:R-:W-:-:S02]  /*cbc0*/  LOP3.LUT R30, R207, 0x38, R30, 0xf8, !PT ;  /* 0x00000038cf1e7812 */ /* 0x000fc400078ef81e */
[----:B------:R-:W-:Y:S02]  /*cbd0*/  SHF.L.U32 R29, R29, 0xa, RZ ;  /* 0x0000000a1d1d7819 */ /* 0x000fe400000006ff */
[----:B------:R-:W-:Y:S02]  /*cbe0*/  LOP3.LUT R33, R30, R31, RZ, 0x3c, !PT ;  /* 0x0000001f1e217212 */ /* 0x000fe400078e3cff */
[----:B------:R-:W-:Y:S02]  /*cbf0*/  LOP3.LUT R32, R29, 0x7fffe000, RZ, 0xc0, !PT ;  /* 0x7fffe0001d207812 */ /* 0x000fe400078ec0ff */
[----:B------:R-:W0:Y:S01]  /*cc00*/  LDS.128 R28, [R212] ;  /* 0x00000000d41c7984 */ /* 0x000e220000000c00 */
[----:B------:R-:W-:Y:S02]  /*cc10*/  SHF.R.U64 R75, R20, 0x10, R21 ;  /* 0x00000010144b7819 */ /* 0x000fe40000001215 */
[----:B------:R-:W-:Y:S02]  /*cc20*/  IADD3 R33, R33, R32, R211 ;  /* 0x0000002021217210 */ /* 0x000fe40007ffe0d3 */
[----:B------:R-:W-:-:S02]  /*cc30*/  SHF.R.U32.HI R73, RZ, 0x10, R21 ;  /* 0x00000010ff497819 */ /* 0x000fc40000011615 */
[----:B------:R-:W-:Y:S01]  /*cc40*/  SHF.R.U32.HI R71, RZ, 0x10, R47 ;  /* 0x00000010ff477819 */ /* 0x000fe2000001162f */
[----:B------:R-:W-:Y:S01]  /*cc50*/  IMAD R67, R33, 0x2, R18 ;  /* 0x0000000221437824 */ /* 0x000fe200078e0212 */
[----:B------:R-:W-:Y:S02]  /*cc60*/  SHF.R.U32.HI R70, RZ, 0x10, R39 ;  /* 0x00000010ff467819 */ /* 0x000fe40000011627 */
[--C-:B------:R-:W-:Y:S02]  /*cc70*/  SHF.R.U64 R79, R50, 0x10, R51.reuse ;  /* 0x00000010324f7819 */ /* 0x100fe40000001233 */
[----:B------:R-:W1:Y:S01]  /*cc80*/  LDS.128 R32, [R67+0x10400] ;  /* 0x0104000043207984 */ /* 0x000e620000000c00 */
[----:B------:R-:W-:Y:S01]  /*cc90*/  HADD2.F32 R70, -RZ, R70.H0_H0 ;  /* 0x20000046ff467230 */ /* 0x000fe20000004100 */
[----:B------:R-:W-:Y:S02]  /*cca0*/  SHF.R.U32.HI R78, RZ, 0x10, R51 ;  /* 0x00000010ff4e7819 */ /* 0x000fe40000011633 */
[----:B------:R-:W-:Y:S01]  /*ccb0*/  SHF.R.U64 R77, R38, 0x10, R39 ;  /* 0x00000010264d7819 */ /* 0x000fe20000001227 */
[----:B0-----:R-:W-:-:S02]  /*ccc0*/  HADD2.F32 R21, -RZ, R29.H0_H0 ;  /* 0x2000001dff157230 */ /* 0x001fc40000004100 */
[----:B------:R-:W-:Y:S02]  /*ccd0*/  HADD2.F32 R20, -RZ, R28.H0_H0 ;  /* 0x2000001cff147230 */ /* 0x000fe40000004100 */
[----:B------:R-:W-:Y:S02]  /*cce0*/  HADD2.F32 R29, -RZ, R29.H1_H1 ;  /* 0x3000001dff1d7230 */ /* 0x000fe40000004100 */
[----:B------:R-:W-:Y:S02]  /*ccf0*/  HADD2.F32 R38, -RZ, R30.H0_H0 ;  /* 0x2000001eff267230 */ /* 0x000fe40000004100 */
[--C-:B------:R-:W-:Y:S02]  /*cd00*/  HADD2.F32 R39, -RZ, R31.reuse.H0_H0 ;  /* 0x2000001fff277230 */ /* 0x100fe40000004100 */
[----:B------:R-:W-:Y:S02]  /*cd10*/  HADD2.F32 R31, -RZ, R31.H1_H1 ;  /* 0x3000001fff1f7230 */ /* 0x000fe40000004100 */
[----:B------:R-:W-:-:S02]  /*cd20*/  HADD2.F32 R28, -RZ, R28.H1_H1 ;  /* 0x3000001cff1c7230 */ /* 0x000fc40000004100 */
[--C-:B-1----:R-:W-:Y:S02]  /*cd30*/  HADD2.F32 R46, -RZ, R33.reuse.H0_H0 ;  /* 0x20000021ff2e7230 */ /* 0x102fe40000004100 */
[----:B------:R-:W-:Y:S02]  /*cd40*/  HADD2.F32 R47, -RZ, R33.H1_H1 ;  /* 0x30000021ff2f7230 */ /* 0x000fe40000004100 */
[----:B------:R-:W-:Y:S02]  /*cd50*/  HADD2.F32 R33, -RZ, R32.H0_H0 ;  /* 0x20000020ff217230 */ /* 0x000fe40000004100 */
[C---:B------:R-:W-:Y:S01]  /*cd60*/  FMUL.FTZ R66, R46.reuse, R69 ;  /* 0x000000452e427220 */ /* 0x040fe20000410000 */
[----:B------:R-:W-:Y:S01]  /*cd70*/  FMUL.FTZ R72, R46, R68 ;  /* 0x000000442e487220 */ /* 0x000fe20000410000 */
[----:B------:R-:W-:Y:S02]  /*cd80*/  HADD2.F32 R46, -RZ, R71.H0_H0 ;  /* 0x20000047ff2e7230 */ /* 0x000fe40000004100 */
[----:B------:R-:W-:Y:S01]  /*cd90*/  FMUL.FTZ R74, R47, R70 ;  /* 0x000000462f4a7220 */ /* 0x000fe20000410000 */
[----:B------:R-:W-:Y:S01]  /*cda0*/  FFMA.FTZ R68, R21, R68, -R66 ;  /* 0x0000004415447223 */ /* 0x000fe20000010842 */
[----:B------:R-:W-:-:S02]  /*cdb0*/  HADD2.F32 R66, -RZ, R65.H1_H1 ;  /* 0x30000041ff427230 */ /* 0x000fc40000004100 */
[----:B------:R-:W-:Y:S01]  /*cdc0*/  FFMA.FTZ R72, R21, R69, R72 ;  /* 0x0000004515487223 */ /* 0x000fe20000010048 */
[----:B------:R-:W-:Y:S02]  /*cdd0*/  HADD2.F32 R21, -RZ, R64.H1_H1 ;  /* 0x30000040ff157230 */ /* 0x000fe40000004100 */
[----:B------:R-:W-:Y:S01]  /*cde0*/  FMUL.FTZ R76, R47, R46 ;  /* 0x0000002e2f4c7220 */ /* 0x000fe20000410000 */
[----:B------:R-:W-:Y:S02]  /*cdf0*/  HADD2.F32 R50, -RZ, R34.H0_H0 ;  /* 0x20000022ff327230 */ /* 0x000fe40000004100 */
[C---:B------:R-:W-:Y:S01]  /*ce00*/  FMUL.FTZ R47, R33.reuse, R66 ;  /* 0x00000042212f7220 */ /* 0x040fe20000410000 */
[----:B------:R-:W-:Y:S02]  /*ce10*/  HADD2.F32 R65, -RZ, R65.H0_H0 ;  /* 0x20000041ff417230 */ /* 0x000fe40000004100 */
[----:B------:R-:W-:Y:S01]  /*ce20*/  FMUL.FTZ R33, R33, R21 ;  /* 0x0000001521217220 */ /* 0x000fe20000410000 */
[----:B------:R-:W-:-:S02]  /*ce30*/  HADD2.F32 R51, -RZ, R35.H0_H0 ;  /* 0x20000023ff337230 */ /* 0x000fc40000004100 */
[C---:B------:R-:W-:Y:S01]  /*ce40*/  FFMA.FTZ R47, R20.reuse, R21, -R47 ;  /* 0x00000015142f7223 */ /* 0x040fe2000001082f */
[--C-:B------:R-:W-:Y:S02]  /*ce50*/  HADD2.F32 R21, -RZ, R37.reuse.H0_H0 ;  /* 0x20000025ff157230 */ /* 0x100fe40000004100 */
[C---:B------:R-:W-:Y:S01]  /*ce60*/  FFMA.FTZ R69, R29.reuse, R46, -R74 ;  /* 0x0000002e1d457223 */ /* 0x040fe2000001084a */
[----:B------:R-:W-:Y:S02]  /*ce70*/  HADD2.F32 R64, -RZ, R64.H0_H0 ;  /* 0x20000040ff407230 */ /* 0x000fe40000004100 */
[----:B------:R-:W-:Y:S01]  /*ce80*/  FFMA.FTZ R71, R29, R70, R76 ;  /* 0x000000461d477223 */ /* 0x000fe2000001004c */
[----:B------:R-:W-:Y:S01]  /*ce90*/  FFMA.FTZ R66, R20, R66, R33 ;  /* 0x0000004214427223 */ /* 0x000fe20000010021 */
[C---:B------:R-:W-:Y:S01]  /*cea0*/  FMUL.FTZ R29, R50.reuse, R65 ;  /* 0x00000041321d7220 */ /* 0x040fe20000410000 */
[----:B------:R-:W-:Y:S02]  /*ceb0*/  HADD2.F32 R20, -RZ, R37.H1_H1 ;  /* 0x30000025ff147230 */ /* 0x000fe40000004100 */
[----:B------:R-:W-:Y:S01]  /*cec0*/  FMUL.FTZ R33, R50, R21 ;  /* 0x0000001532217220 */ /* 0x000fe20000410000 */
[----:B------:R-:W-:-:S02]  /*ced0*/  HADD2.F32 R35, -RZ, R35.H1_H1 ;  /* 0x30000023ff237230 */ /* 0x000fc40000004100 */
[C---:B------:R-:W-:Y:S01]  /*cee0*/  FMUL.FTZ R70, R51.reuse, R64 ;  /* 0x0000004033467220 */ /* 0x040fe20000410000 */
[----:B------:R-:W-:Y:S02]  /*cef0*/  HADD2.F32 R50, -RZ, R73.H0_H0 ;  /* 0x20000049ff327230 */ /* 0x000fe40000004100 */
[C---:B------:R-:W-:Y:S01]  /*cf00*/  FFMA.FTZ R37, R38.reuse, R21, -R29 ;  /* 0x0000001526257223 */ /* 0x040fe2000001081d */
[----:B------:R-:W-:Y:S02]  /*cf10*/  HADD2.F32 R46, -RZ, R78.H0_H0 ;  /* 0x2000004eff2e7230 */ /* 0x000fe40000004100 */
[-C--:B------:R-:W-:Y:S01]  /*cf20*/  FMUL.FTZ R51, R51, R20.reuse ;  /* 0x0000001433337220 */ /* 0x080fe20000410000 */
[----:B------:R-:W-:Y:S01]  /*cf30*/  FFMA.FTZ R70, R39, R20, -R70 ;  /* 0x0000001427467223 */ /* 0x000fe20000010846 */
[----:B------:R-:W-:Y:S01]  /*cf40*/  FFMA.FTZ R38, R38, R65, R33 ;  /* 0x0000004126267223 */ /* 0x000fe20000010021 */
[C---:B------:R-:W-:Y:S01]  /*cf50*/  FMUL.FTZ R74, R35.reuse, R50 ;  /* 0x00000032234a7220 */ /* 0x040fe20000410000 */
[----:B------:R-:W-:Y:S01]  /*cf60*/  FMUL.FTZ R20, R35, R46 ;  /* 0x0000002e23147220 */ /* 0x000fe20000410000 */
[----:B------:R-:W-:-:S02]  /*cf70*/  HADD2.F32 R32, -RZ, R32.H1_H1 ;  /* 0x30000020ff207230 */ /* 0x000fc40000004100 */
[----:B------:R-:W-:Y:S01]  /*cf80*/  FFMA.FTZ R51, R39, R64, R51 ;  /* 0x0000004027337223 */ /* 0x000fe20000010033 */
[----:B------:R-:W-:Y:S02]  /*cf90*/  HADD2.F32 R34, -RZ, R34.H1_H1 ;  /* 0x30000022ff227230 */ /* 0x000fe40000004100 */
[C---:B------:R-:W-:Y:S01]  /*cfa0*/  FFMA.FTZ R65, R31.reuse, R46, -R74 ;  /* 0x0000002e1f417223 */ /* 0x040fe2000001084a */
[----:B------:R-:W-:Y:S02]  /*cfb0*/  HADD2.F32 R33, -RZ, R77.H0_H0 ;  /* 0x2000004dff217230 */ /* 0x000fe40000004100 */
[----:B------:R-:W-:Y:S01]  /*cfc0*/  FFMA.FTZ R50, R31, R50, R20 ;  /* 0x000000321f327223 */ /* 0x000fe20000010014 */
[----:B------:R-:W-:Y:S02]  /*cfd0*/  HADD2.F32 R35, -RZ, R75.H0_H0 ;  /* 0x2000004bff237230 */ /* 0x000fe40000004100 */
[----:B------:R-:W-:Y:S02]  /*cfe0*/  HADD2.F32 R21, -RZ, R80.H0_H0 ;  /* 0x20000050ff157230 */ /* 0x000fe40000004100 */
[----:B------:R-:W-:Y:S01]  /*cff0*/  FMUL.FTZ R31, R32, R33 ;  /* 0x00000021201f7220 */ /* 0x000fe20000410000 */
[----:B------:R-:W-:-:S02]  /*d000*/  HADD2.F32 R29, -RZ, R79.H0_H0 ;  /* 0x2000004fff1d7230 */ /* 0x000fc40000004100 */
[----:B------:R-:W-:Y:S01]  /*d010*/  FMUL.FTZ R39, R34, R35 ;  /* 0x0000002322277220 */ /* 0x000fe20000410000 */
[----:B------:R-:W-:Y:S02]  /*d020*/  HADD2.F32 R30, -RZ, R30.H1_H1 ;  /* 0x3000001eff1e7230 */ /* 0x000fe40000004100 */
[-C--:B------:R-:W-:Y:S01]  /*d030*/  FMUL.FTZ R32, R32, R21.reuse ;  /* 0x0000001520207220 */ /* 0x080fe20000410000 */
[----:B------:R-:W-:Y:S01]  /*d040*/  FFMA.FTZ R20, R28, R21, -R31 ;  /* 0x000000151c147223 */ /* 0x000fe2000001081f */
[-C--:B------:R-:W-:Y:S01]  /*d050*/  FMUL.FTZ R46, R34, R29.reuse ;  /* 0x0000001d222e7220 */ /* 0x080fe20000410000 */
        /* <DEDUP_REMOVED lines=13> */
.L_x_8336:
[----:B------:R-:W-:Y:S05]  /*d130*/  BSYNC B1 ;  /* 0x0000000000017941 */ /* 0x000fea0003800000 */
.L_x_8335:
[----:B------:R-:W-:Y:S04]  /*d140*/  BSSY B1, `(.L_x_8337) ;  /* 0x0000062000017945 */ /* 0x000fe80003800000 */
[----:B------:R-:W-:Y:S05]  /*d150*/  @P2 BRA `(.L_x_8338) ;  /* 0x0000000400802947 */ /* 0x000fea0003800000 */
[----:B------:R-:W2:Y:S01]  /*d160*/  LDL R69, [R1+0x30] ;  /* 0x0000300001457983 */ /* 0x000ea20000100800 */
[----:B------:R-:W-:Y:S01]  /*d170*/  LEA.HI R20, R53, R220, RZ, 0x1d ;  /* 0x000000dc35147211 */ /* 0x000fe200078fe8ff */
[--C-:B------:R-:W-:Y:S01]  /*d180*/  HADD2.F32 R37, -RZ, R55.reuse.H1_H1 ;  /* 0x30000037ff257230 */ /* 0x100fe20000004100 */
[----:B01----:R-:W-:Y:S01]  /*d190*/  SHF.R.U32.HI R29, RZ, 0x3, R203 ;  /* 0x00000003ff1d7819 */ /* 0x003fe200000116cb */
[----:B------:R-:W-:Y:S01]  /*d1a0*/  HADD2.F32 R55, -RZ, R55.H0_H0 ;  /* 0x20000037ff377230 */ /* 0x000fe20000004100 */
[----:B------:R-:W-:Y:S01]  /*d1b0*/  SHF.R.S32.HI R21, RZ, 0x1f, R20 ;  /* 0x0000001fff157819 */ /* 0x000fe20000011414 */
[----:B------:R-:W-:Y:S01]  /*d1c0*/  IMAD.SHL.U32 R28, R20, 0x8, RZ ;  /* 0x00000008141c7824 */ /* 0x000fe200078e00ff */
[--C-:B------:R-:W-:Y:S02]  /*d1d0*/  SHF.R.U32.HI R38, RZ, 0x10, R25.reuse ;  /* 0x00000010ff267819 */ /* 0x100fe40000011619 */
[----:B------:R-:W-:Y:S02]  /*d1e0*/  LEA.HI R21, R21, R20, RZ, 0x3 ;  /* 0x0000001415157211 */ /* 0x000fe400078f18ff */
[----:B------:R-:W-:Y:S01]  /*d1f0*/  LOP3.LUT R20, R203, 0x38, R28, 0xf8, !PT ;  /* 0x00000038cb147812 */ /* 0x000fe200078ef81c */
[----:B------:R-:W-:Y:S01]  /*d200*/  HADD2.F32 R38, -RZ, R38.H0_H0 ;  /* 0x20000026ff267230 */ /* 0x000fe20000004100 */
[----:B------:R-:W-:Y:S01]  /*d210*/  SHF.R.U64 R51, R24, 0x10, R25 ;  /* 0x0000001018337819 */ /* 0x000fe20000001219 */
[----:B------:R-:W-:Y:S01]  /*d220*/  IMAD.SHL.U32 R28, R21, 0x400, RZ ;  /* 0x00000400151c7824 */ /* 0x000fe200078e00ff */
[----:B------:R-:W-:-:S02]  /*d230*/  LOP3.LUT R21, R20, R29, RZ, 0x3c, !PT ;  /* 0x0000001d14157212 */ /* 0x000fc400078e3cff */
[--C-:B------:R-:W-:Y:S02]  /*d240*/  SHF.R.U64 R47, R26, 0x10, R27.reuse ;  /* 0x000000101a2f7819 */ /* 0x100fe4000000121b */
[----:B------:R-:W-:Y:S02]  /*d250*/  LOP3.LUT R20, R28, 0x7fffe000, RZ, 0xc0, !PT ;  /* 0x7fffe0001c147812 */ /* 0x000fe400078ec0ff */
[----:B------:R-:W-:Y:S01]  /*d260*/  SHF.R.U32.HI R39, RZ, 0x10, R27 ;  /* 0x00000010ff277819 */ /* 0x000fe2000001161b */
[--C-:B------:R-:W-:Y:S01]  /*d270*/  HADD2.F32 R27, -RZ, R57.reuse.H1_H1 ;  /* 0x30000039ff1b7230 */ /* 0x100fe20000004100 */
[----:B------:R-:W-:Y:S01]  /*d280*/  IADD3 R21, R21, R20, R210 ;  /* 0x0000001415157210 */ /* 0x000fe20007ffe0d2 */
[----:B------:R-:W-:Y:S01]  /*d290*/  HADD2.F32 R57, -RZ, R57.H0_H0 ;  /* 0x20000039ff397230 */ /* 0x000fe20000004100 */
[--C-:B------:R-:W-:Y:S02]  /*d2a0*/  SHF.R.U32.HI R64, RZ, 0x10, R5.reuse ;  /* 0x00000010ff407819 */ /* 0x100fe40000011605 */
[----:B------:R-:W-:Y:S01]  /*d2b0*/  SHF.R.U64 R68, R4, 0x10, R5 ;  /* 0x0000001004447819 */ /* 0x000fe20000001205 */
[----:B------:R-:W-:Y:S01]  /*d2c0*/  IMAD R21, R21, 0x2, R18 ;  /* 0x0000000215157824 */ /* 0x000fe200078e0212 */
[----:B------:R-:W-:-:S02]  /*d2d0*/  SHF.R.U64 R67, R6, 0x10, R7 ;  /* 0x0000001006437819 */ /* 0x000fc40000001207 */
[----:B------:R-:W-:Y:S02]  /*d2e0*/  SHF.R.U32.HI R65, RZ, 0x10, R7 ;  /* 0x00000010ff417819 */ /* 0x000fe40000011607 */
        /* <DEDUP_REMOVED lines=8> */
[----:B------:R-:W-:Y:S02]  /*d370*/  HADD2.F32 R25, -RZ, R34.H0_H0 ;  /* 0x20000022ff197230 */ /* 0x000fe40000004100 */
[--C-:B------:R-:W-:Y:S02]  /*d380*/  HADD2.F32 R26, -RZ, R35.reuse.H0_H0 ;  /* 0x20000023ff1a7230 */ /* 0x100fe40000004100 */
[----:B------:R-:W-:Y:S01]  /*d390*/  FMUL.FTZ R66, R33, R24 ;  /* 0x0000001821427220 */ /* 0x000fe20000410000 */
[----:B------:R-:W-:Y:S02]  /*d3a0*/  HADD2.F32 R35, -RZ, R35.H1_H1 ;  /* 0x30000023ff237230 */ /* 0x000fe40000004100 */
[----:B------:R-:W-:Y:S02]  /*d3b0*/  HADD2.F32 R32, -RZ, R32.H1_H1 ;  /* 0x30000020ff207230 */ /* 0x000fe40000004100 */
[----:B------:R-:W-:Y:S01]  /*d3c0*/  HADD2.F32 R34, -RZ, R34.H1_H1 ;  /* 0x30000022ff227230 */ /* 0x000fe20000004100 */
[----:B--2---:R-:W0:Y:S02]  /*d3d0*/  LDS.128 R28, [R69] ;  /* 0x00000000451c7984 */ /* 0x004e240000000c00 */
[----:B0-----:R-:W-:-:S02]  /*d3e0*/  HADD2.F32 R5, -RZ, R29.H0_H0 ;  /* 0x2000001dff057230 */ /* 0x001fc40000004100 */
[----:B------:R-:W-:Y:S02]  /*d3f0*/  HADD2.F32 R29, -RZ, R29.H1_H1 ;  /* 0x3000001dff1d7230 */ /* 0x000fe40000004100 */
[----:B------:R-:W-:Y:S02]  /*d400*/  HADD2.F32 R4, -RZ, R28.H0_H0 ;  /* 0x2000001cff047230 */ /* 0x000fe40000004100 */
[C---:B------:R-:W-:Y:S01]  /*d410*/  FFMA.FTZ R46, R5.reuse, R27, -R46 ;  /* 0x0000001b052e7223 */ /* 0x040fe2000001082e */
[----:B------:R-:W-:Y:S01]  /*d420*/  FFMA.FTZ R50, R5, R37, R50 ;  /* 0x0000002505327223 */ /* 0x000fe20000010032 */
[----:B------:R-:W-:Y:S01]  /*d430*/  FFMA.FTZ R33, R29, R24, -R64 ;  /* 0x000000181d217223 */ /* 0x000fe20000010840 */
[C---:B------:R-:W-:Y:S01]  /*d440*/  FMUL.FTZ R5, R20.reuse, R55 ;  /* 0x0000003714057220 */ /* 0x040fe20000410000 */
[----:B------:R-:W-:Y:S02]  /*d450*/  HADD2.F32 R24, -RZ, R56.H0_H0 ;  /* 0x20000038ff187230 */ /* 0x000fe40000004100 */
[----:B------:R-:W-:Y:S01]  /*d460*/  FMUL.FTZ R20, R20, R57 ;  /* 0x0000003914147220 */ /* 0x000fe20000410000 */
[----:B------:R-:W-:-:S02]  /*d470*/  HADD2.F32 R6, -RZ, R30.H0_H0 ;  /* 0x2000001eff067230 */ /* 0x000fc40000004100 */
[C---:B------:R-:W-:Y:S01]  /*d480*/  FFMA.FTZ R57, R4.reuse, R57, -R5 ;  /* 0x0000003904397223 */ /* 0x040fe20000010805 */
[--C-:B------:R-:W-:Y:S02]  /*d490*/  HADD2.F32 R5, -RZ, R58.reuse.H0_H0 ;  /* 0x2000003aff057230 */ /* 0x100fe40000004100 */
[----:B------:R-:W-:Y:S01]  /*d4a0*/  FMUL.FTZ R27, R25, R24 ;  /* 0x00000018191b7220 */ /* 0x000fe20000410000 */
[----:B------:R-:W-:Y:S02]  /*d4b0*/  HADD2.F32 R58, -RZ, R58.H1_H1 ;  /* 0x3000003aff3a7230 */ /* 0x000fe40000004100 */
[----:B------:R-:W-:Y:S01]  /*d4c0*/  FFMA.FTZ R37, R29, R38, R66 ;  /* 0x000000261d257223 */ /* 0x000fe20000010042 */
[----:B------:R-:W-:Y:S02]  /*d4d0*/  HADD2.F32 R56, -RZ, R56.H1_H1 ;  /* 0x30000038ff387230 */ /* 0x000fe40000004100 */
[----:B------:R-:W-:Y:S01]  /*d4e0*/  FFMA.FTZ R55, R4, R55, R20 ;  /* 0x0000003704377223 */ /* 0x000fe20000010014 */
[----:B------:R-:W-:-:S02]  /*d4f0*/  HADD2.F32 R7, -RZ, R31.H0_H0 ;  /* 0x2000001fff077230 */ /* 0x000fc40000004100 */
[-C--:B------:R-:W-:Y:S01]  /*d500*/  FMUL.FTZ R25, R25, R5.reuse ;  /* 0x0000000519197220 */ /* 0x080fe20000410000 */
[----:B------:R-:W-:Y:S01]  /*d510*/  FFMA.FTZ R38, R6, R5, -R27 ;  /* 0x0000000506267223 */ /* 0x000fe2000001081b */
[----:B------:R-:W-:Y:S02]  /*d520*/  HADD2.F32 R20, -RZ, R39.H0_H0 ;  /* 0x20000027ff147230 */ /* 0x000fe40000004100 */
[C---:B------:R-:W-:Y:S01]  /*d530*/  FMUL.FTZ R64, R26.reuse, R56 ;  /* 0x000000381a407220 */ /* 0x040fe20000410000 */
[----:B------:R-:W-:Y:S02]  /*d540*/  HADD2.F32 R4, -RZ, R65.H0_H0 ;  /* 0x20000041ff047230 */ /* 0x000fe40000004100 */
[----:B------:R-:W-:Y:S01]  /*d550*/  FMUL.FTZ R5, R26, R58 ;  /* 0x0000003a1a057220 */ /* 0x000fe20000410000 */
[----:B------:R-:W-:Y:S02]  /*d560*/  HADD2.F32 R31, -RZ, R31.H1_H1 ;  /* 0x3000001fff1f7230 */ /* 0x000fe40000004100 */
[----:B------:R-:W-:Y:S01]  /*d570*/  FFMA.FTZ R26, R6, R24, R25 ;  /* 0x00000018061a7223 */ /* 0x000fe20000010019 */
[----:B------:R-:W-:Y:S01]  /*d580*/  FMUL.FTZ R6, R35, R20 ;  /* 0x0000001423067220 */ /* 0x000fe20000410000 */
[C---:B------:R-:W-:Y:S01]  /*d590*/  FFMA.FTZ R64, R7.reuse, R58, -R64 ;  /* 0x0000003a07407223 */ /* 0x040fe20000010840 */
[----:B------:R-:W-:Y:S01]  /*d5a0*/  FFMA.FTZ R56, R7, R56, R5 ;  /* 0x0000003807387223 */ /* 0x000fe20000010005 */
        /* <DEDUP_REMOVED lines=27> */
.L_x_8338:
[----:B------:R-:W-:Y:S05]  /*d760*/  BSYNC B1 ;  /* 0x0000000000017941 */ /* 0x000fea0003800000 */
.L_x_8337:
[----:B------:R-:W-:Y:S04]  /*d770*/  BSSY B1, `(.L_x_8339) ;  /* 0x0000062000017945 */ /* 0x000fe80003800000 */
[----:B------:R-:W-:Y:S05]  /*d780*/  @P1 BRA `(.L_x_8340) ;  /* 0x0000000400801947 */ /* 0x000fea0003800000 */
[----:B------:R-:W3:Y:S01]  /*d790*/  LDL R56, [R1+0x2c] ;  /* 0x00002c0001387983 */ /* 0x000ee20000100800 */
[----:B--2---:R-:W-:Y:S01]  /*d7a0*/  LEA.HI R4, R53, R220, RZ, 0x1d ;  /* 0x000000dc35047211 */ /* 0x004fe200078fe8ff */
[----:B-1----:R-:W-:Y:S01]  /*d7b0*/  HADD2.F32 R35, -RZ, R59.H1_H1 ;  /* 0x3000003bff237230 */ /* 0x002fe20000004100 */
[----:B------:R-:W-:Y:S01]  /*d7c0*/  SHF.R.U32.HI R6, RZ, 0x3, R202 ;  /* 0x00000003ff067819 */ /* 0x000fe200000116ca */
[--C-:B------:R-:W-:Y:S01]  /*d7d0*/  HADD2.F32 R37, -RZ, R62.reuse.H1_H1 ;  /* 0x3000003eff257230 */ /* 0x100fe20000004100 */
[----:B------:R-:W-:Y:S01]  /*d7e0*/  SHF.R.S32.HI R7, RZ, 0x1f, R4 ;  /* 0x0000001fff077819 */ /* 0x000fe20000011404 */
[----:B------:R-:W-:Y:S01]  /*d7f0*/  IMAD.SHL.U32 R5, R4, 0x8, RZ ;  /* 0x0000000804057824 */ /* 0x000fe200078e00ff */
[----:B------:R-:W-:Y:S01]  /*d800*/  SHF.R.U64 R55, R44, 0x10, R45 ;  /* 0x000000102c377819 */ /* 0x000fe2000000122d */
[----:B------:R-:W-:Y:S01]  /*d810*/  HADD2.F32 R62, -RZ, R62.H0_H0 ;  /* 0x2000003eff3e7230 */ /* 0x000fe20000004100 */
[----:B------:R-:W-:Y:S02]  /*d820*/  LEA.HI R7, R7, R4, RZ, 0x3 ;  /* 0x0000000407077211 */ /* 0x000fe400078f18ff */
[----:B------:R-:W-:-:S02]  /*d830*/  LOP3.LUT R4, R202, 0x38, R5, 0xf8, !PT ;  /* 0x00000038ca047812 */ /* 0x000fc400078ef805 */
[----:B------:R-:W-:Y:S02]  /*d840*/  SHF.L.U32 R7, R7, 0xa, RZ ;  /* 0x0000000a07077819 */ /* 0x000fe400000006ff */
[----:B------:R-:W-:Y:S02]  /*d850*/  LOP3.LUT R20, R4, R6, RZ, 0x3c, !PT ;  /* 0x0000000604147212 */ /* 0x000fe400078e3cff */
[----:B------:R-:W-:Y:S02]  /*d860*/  LOP3.LUT R21, R7, 0x7fffe000, RZ, 0xc0, !PT ;  /* 0x7fffe00007157812 */ /* 0x000fe400078ec0ff */
[----:B------:R-:W-:Y:S02]  /*d870*/  SHF.R.U32.HI R44, RZ, 0x10, R45 ;  /* 0x00000010ff2c7819 */ /* 0x000fe4000001162d */
[----:B------:R-:W-:Y:S02]  /*d880*/  IADD3 R21, R20, R21, R209 ;  /* 0x0000001514157210 */ /* 0x000fe40007ffe0d1 */
[----:B------:R-:W-:-:S02]  /*d890*/  SHF.R.U64 R50, R40, 0x10, R41 ;  /* 0x0000001028327819 */ /* 0x000fc40000001229 */
[----:B------:R-:W-:Y:S01]  /*d8a0*/  SHF.R.U32.HI R39, RZ, 0x10, R41 ;  /* 0x00000010ff277819 */ /* 0x000fe20000011629 */
[----:B------:R-:W-:Y:S01]  /*d8b0*/  IMAD R21, R21, 0x2, R18 ;  /* 0x0000000215157824 */ /* 0x000fe200078e0212 */
[--C-:B------:R-:W-:Y:S02]  /*d8c0*/  SHF.R.U64 R47, R42, 0x10, R43.reuse ;  /* 0x000000102a2f7819 */ /* 0x100fe4000000122b */
[----:B------:R-:W-:Y:S01]  /*d8d0*/  SHF.R.U32.HI R45, RZ, 0x10, R43 ;  /* 0x00000010ff2d7819 */ /* 0x000fe2000001162b */
[----:B------:R-:W-:Y:S01]  /*d8e0*/  HADD2.F32 R39, -RZ, R39.H0_H0 ;  /* 0x20000027ff277230 */ /* 0x000fe20000004100 */
[----:B------:R-:W1:Y:S01]  /*d8f0*/  LDS.128 R24, [R21+0x10400] ;  /* 0x0104000015187984 */ /* 0x000e620000000c00 */
[--C-:B------:R-:W-:Y:S02]  /*d900*/  SHF.R.U64 R51, R48, 0x10, R49.reuse ;  /* 0x0000001030337819 */ /* 0x100fe40000001231 */
[----:B------:R-:W-:Y:S01]  /*d910*/  SHF.R.U32.HI R48, RZ, 0x10, R49 ;  /* 0x00000010ff307819 */ /* 0x000fe20000011631 */
[----:B-1----:R-:W-:-:S02]  /*d920*/  HADD2.F32 R31, -RZ, R25.H0_H0 ;  /* 0x20000019ff1f7230 */ /* 0x002fc40000004100 */
[----:B------:R-:W-:Y:S02]  /*d930*/  HADD2.F32 R32, -RZ, R25.H1_H1 ;  /* 0x30000019ff207230 */ /* 0x000fe40000004100 */
[----:B------:R-:W-:Y:S02]  /*d940*/  HADD2.F32 R25, -RZ, R24.H0_H0 ;  /* 0x20000018ff197230 */ /* 0x000fe40000004100 */
[C---:B------:R-:W-:Y:S01]  /*d950*/  FMUL.FTZ R41, R31.reuse, R37 ;  /* 0x000000251f297220 */ /* 0x040fe20000410000 */
[----:B------:R-:W-:Y:S01]  /*d960*/  FMUL.FTZ R43, R31, R35 ;  /* 0x000000231f2b7220 */ /* 0x000fe20000410000 */
[----:B------:R-:W-:Y:S02]  /*d970*/  HADD2.F32 R31, -RZ, R44.H0_H0 ;  /* 0x2000002cff1f7230 */ /* 0x000fe40000004100 */
[----:B------:R-:W-:Y:S01]  /*d980*/  FMUL.FTZ R38, R25, R62 ;  /* 0x0000003e19267220 */ /* 0x000fe20000410000 */
[----:B------:R-:W-:Y:S02]  /*d990*/  HADD2.F32 R33, -RZ, R26.H0_H0 ;  /* 0x2000001aff217230 */ /* 0x000fe40000004100 */
[----:B------:R-:W-:-:S02]  /*d9a0*/  HADD2.F32 R34, -RZ, R27.H0_H0 ;  /* 0x2000001bff227230 */ /* 0x000fc40000004100 */
[----:B------:R-:W-:Y:S02]  /*d9b0*/  HADD2.F32 R27, -RZ, R27.H1_H1 ;  /* 0x3000001bff1b7230 */ /* 0x000fe40000004100 */
[----:B------:R-:W-:Y:S02]  /*d9c0*/  HADD2.F32 R24, -RZ, R24.H1_H1 ;  /* 0x30000018ff187230 */ /* 0x000fe40000004100 */
[----:B------:R-:W-:Y:S01]  /*d9d0*/  HADD2.F32 R26, -RZ, R26.H1_H1 ;  /* 0x3000001aff1a7230 */ /* 0x000fe20000004100 */
[----:B---3--:R-:W1:Y:S02]  /*d9e0*/  LDS.128 R4, [R56] ;  /* 0x0000000038047984 */ /* 0x008e640000000c00 */
[--C-:B-1----:R-:W-:Y:S02]  /*d9f0*/  HADD2.F32 R20, -RZ, R5.reuse.H0_H0 ;  /* 0x20000005ff147230 */ /* 0x102fe40000004100 */
[----:B------:R-:W-:Y:S02]  /*da00*/  HADD2.F32 R28, -RZ, R5.H1_H1 ;  /* 0x30000005ff1c7230 */ /* 0x000fe40000004100 */
[----:B------:R-:W-:-:S02]  /*da10*/  HADD2.F32 R5, -RZ, R4.H0_H0 ;  /* 0x20000004ff057230 */ /* 0x000fc40000004100 */
[C---:B------:R-:W-:Y:S01]  /*da20*/  FFMA.FTZ R41, R20.reuse, R35, -R41 ;  /* 0x0000002314297223 */ /* 0x040fe20000010829 */
[----:B------:R-:W-:Y:S01]  /*da30*/  FFMA.FTZ R43, R20, R37, R43 ;  /* 0x00000025142b7223 */ /* 0x000fe2000001002b */
[----:B------:R-:W-:Y:S02]  /*da40*/  HADD2.F32 R20, -RZ, R59.H0_H0 ;  /* 0x2000003bff147230 */ /* 0x000fe40000004100 */
[C---:B------:R-:W-:Y:S01]  /*da50*/  FMUL.FTZ R35, R32.reuse, R39 ;  /* 0x0000002720237220 */ /* 0x040fe20000410000 */
[----:B------:R-:W-:Y:S01]  /*da60*/  FMUL.FTZ R37, R32, R31 ;  /* 0x0000001f20257220 */ /* 0x000fe20000410000 */
[----:B------:R-:W-:Y:S02]  /*da70*/  HADD2.F32 R32, -RZ, R63.H0_H0 ;  /* 0x2000003fff207230 */ /* 0x000fe40000004100 */
[-C--:B------:R-:W-:Y:S01]  /*da80*/  FMUL.FTZ R25, R25, R20.reuse ;  /* 0x0000001419197220 */ /* 0x080fe20000410000 */
[----:B------:R-:W-:Y:S01]  /*da90*/  FFMA.FTZ R38, R5, R20, -R38 ;  /* 0x0000001405267223 */ /* 0x000fe20000010826 */
[----:B0-----:R-:W-:-:S02]  /*daa0*/  HADD2.F32 R29, -RZ, R6.H0_H0 ;  /* 0x20000006ff1d7230 */ /* 0x001fc40000004100 */
[C---:B------:R-:W-:Y:S01]  /*dab0*/  FFMA.FTZ R40, R28.reuse, R31, -R35 ;  /* 0x0000001f1c287223 */ /* 0x040fe20000010823 */
[----:B------:R-:W-:Y:S01]  /*dac0*/  FFMA.FTZ R42, R28, R39, R37 ;  /* 0x000000271c2a7223 */ /* 0x000fe20000010025 */
[--C-:B------:R-:W-:Y:S02]  /*dad0*/  HADD2.F32 R20, -RZ, R52.reuse.H0_H0 ;  /* 0x20000034ff147230 */ /* 0x100fe40000004100 */
[----:B------:R-:W-:Y:S01]  /*dae0*/  FFMA.FTZ R62, R5, R62, R25 ;  /* 0x0000003e053e7223 */ /* 0x000fe20000010019 */
[----:B------:R-:W-:Y:S02]  /*daf0*/  HADD2.F32 R63, -RZ, R63.H1_H1 ;  /* 0x3000003fff3f7230 */ /* 0x000fe40000004100 */
[C---:B------:R-:W-:Y:S01]  /*db00*/  FMUL.FTZ R28, R33.reuse, R32 ;  /* 0x00000020211c7220 */ /* 0x040fe20000410000 */
[----:B------:R-:W-:Y:S02]  /*db10*/  HADD2.F32 R5, -RZ, R52.H1_H1 ;  /* 0x30000034ff057230 */ /* 0x000fe40000004100 */
[----:B------:R-:W-:Y:S01]  /*db20*/  FMUL.FTZ R44, R33, R20 ;  /* 0x00000014212c7220 */ /* 0x000fe20000410000 */
[----:B------:R-:W-:-:S02]  /*db30*/  HADD2.F32 R30, -RZ, R7.H0_H0 ;  /* 0x20000007ff1e7230 */ /* 0x000fc40000004100 */
[C---:B------:R-:W-:Y:S01]  /*db40*/  FFMA.FTZ R35, R29.reuse, R20, -R28 ;  /* 0x000000141d237223 */ /* 0x040fe2000001081c */
[C---:B------:R-:W-:Y:S01]  /*db50*/  FMUL.FTZ R25, R34.reuse, R63 ;  /* 0x0000003f22197220 */ /* 0x040fe20000410000 */
[----:B------:R-:W-:Y:S02]  /*db60*/  HADD2.F32 R28, -RZ, R45.H0_H0 ;  /* 0x2000002dff1c7230 */ /* 0x000fe40000004100 */
[-C--:B------:R-:W-:Y:S01]  /*db70*/  FMUL.FTZ R34, R34, R5.reuse ;  /* 0x0000000522227220 */ /* 0x080fe20000410000 */
[----:B------:R-:W-:Y:S02]  /*db80*/  HADD2.F32 R20, -RZ, R48.H0_H0 ;  /* 0x20000030ff147230 */ /* 0x000fe40000004100 */
[----:B------:R-:W-:Y:S01]  /*db90*/  FFMA.FTZ R44, R29, R32, R44 ;  /* 0x000000201d2c7223 */ /* 0x000fe2000001002c */
[C---:B------:R-:W-:Y:S01]  /*dba0*/  FFMA.FTZ R32, R30.reuse, R5, -R25 ;  /* 0x000000051e207223 */ /* 0x040fe20000010819 */
[----:B------:R-:W-:Y:S01]  /*dbb0*/  FFMA.FTZ R34, R30, R63, R34 ;  /* 0x0000003f1e227223 */ /* 0x000fe20000010022 */
[----:B------:R-:W-:-:S02]  /*dbc0*/  HADD2.F32 R7, -RZ, R7.H1_H1 ;  /* 0x30000007ff077230 */ /* 0x000fc40000004100 */
[C---:B------:R-:W-:Y:S01]  /*dbd0*/  FMUL.FTZ R46, R27.reuse, R28 ;  /* 0x0000001c1b2e7220 */ /* 0x040fe20000410000 */
[-C--:B------:R-:W-:Y:S01]  /*dbe0*/  FMUL.FTZ R30, R27, R20.reuse ;  /* 0x000000141b1e7220 */ /* 0x080fe20000410000 */
[----:B------:R-:W-:Y:S02]  /*dbf0*/  HADD2.F32 R27, -RZ, R50.H0_H0 ;  /* 0x20000032ff1b7230 */ /* 0x000fe40000004100 */
[----:B------:R-:W-:Y:S02]  /*dc00*/  HADD2.F32 R29, -RZ, R47.H0_H0 ;  /* 0x2000002fff1d7230 */ /* 0x000fe40000004100 */
[C---:B------:R-:W-:Y:S01]  /*dc10*/  FFMA.FTZ R39, R7.reuse, R20, -R46 ;  /* 0x0000001407277223 */ /* 0x040fe2000001082e */
[----:B------:R-:W-:Y:S02]  /*dc20*/  HADD2.F32 R5, -RZ, R55.H0_H0 ;  /* 0x20000037ff057230 */ /* 0x000fe40000004100 */
[----:B------:R-:W-:Y:S01]  /*dc30*/  FFMA.FTZ R45, R7, R28, R30 ;  /* 0x0000001c072d7223 */ /* 0x000fe2000001001e */
[----:B------:R-:W-:-:S02]  /*dc40*/  HADD2.F32 R25, -RZ, R51.H0_H0 ;  /* 0x20000033ff197230 */ /* 0x000fc40000004100 */
        /* <DEDUP_REMOVED lines=20> */
.L_x_8340:
[----:B------:R-:W-:Y:S05]  /*dd90*/  BSYNC B1 ;  /* 0x0000000000017941 */ /* 0x000fea0003800000 */
.L_x_8339:
[----:B-1----:R-:W-:Y:S01]  /*dda0*/  PRMT R30, R0, 0x5410, R3 ;  /* 0x00005410001e7816 */ /* 0x002fe20000000003 */
[----:B------:R-:W-:Y:S06]  /*ddb0*/  @P0 BRA `(.L_x_8324) ;  /* 0x0000000400800947 */ /* 0x000fec0003800000 */
[----:B------:R-:W5:Y:S01]  /*ddc0*/  LDL R39, [R1+0x28] ;  /* 0x0000280001277983 */ /* 0x000f620000100800 */
[----:B------:R-:W-:Y:S01]  /*ddd0*/  LEA.HI R53, R53, R220, RZ, 0x1d ;  /* 0x000000dc35357211 */ /* 0x000fe200078fe8ff */
[--C-:B--23--:R-:W-:Y:S01]  /*dde0*/  HADD2.F32 R21, -RZ, R54.reuse.H1_H1 ;  /* 0x30000036ff157230 */ /* 0x10cfe20000004100 */
[----:B------:R-:W-:Y:S01]  /*ddf0*/  SHF.R.U32.HI R5, RZ, 0x3, R201 ;  /* 0x00000003ff057819 */ /* 0x000fe200000116c9 */
[----:B------:R-:W-:Y:S01]  /*de00*/  HADD2.F32 R54, -RZ, R54.H0_H0 ;  /* 0x20000036ff367230 */ /* 0x000fe20000004100 */
[----:B------:R-:W-:Y:S01]  /*de10*/  SHF.R.S32.HI R4, RZ, 0x1f, R53 ;  /* 0x0000001fff047819 */ /* 0x000fe20000011435 */
[----:B------:R-:W-:Y:S01]  /*de20*/  IMAD.SHL.U32 R0, R53, 0x8, RZ ;  /* 0x0000000835007824 */ /* 0x000fe200078e00ff */
[----:B------:R-:W-:Y:S02]  /*de30*/  SHF.R.U32.HI R20, RZ, 0x10, R9 ;  /* 0x00000010ff147819 */ /* 0x000fe40000011609 */
        /* <DEDUP_REMOVED lines=12> */
[----:B------:R-:W-:Y:S02]  /*df00*/  SHF.R.U32.HI R28, RZ, 0x10, R13 ;  /* 0x00000010ff1c7819 */ /* 0x000fe4000001160d */
[----:B------:R-:W-:Y:S01]  /*df10*/  SHF.R.U64 R35, R8, 0x10, R9 ;  /* 0x0000001008237819 */ /* 0x000fe20000001209 */
[----:B------:R-:W-:Y:S01]  /*df20*/  IMAD R3, R3, 0x2, R18 ;  /* 0x0000000203037824 */ /* 0x000fe200078e0212 */
[----:B------:R-:W-:-:S02]  /*df30*/  SHF.R.U64 R34, R10, 0x10, R11 ;  /* 0x000000100a227819 */ /* 0x000fc4000000120b */
[----:B------:R-:W-:Y:S02]  /*df40*/  SHF.R.U32.HI R32, RZ, 0x10, R11 ;  /* 0x00000010ff207819 */ /* 0x000fe4000001160b */
[----:B------:R-:W1:Y:S02]  /*df50*/  LDS.128 R24, [R3+0x10400] ;  /* 0x0104000003187984 */ /* 0x000e640000000c00 */
[--C-:B-1----:R-:W-:Y:S02]  /*df60*/  HADD2.F32 R12, -RZ, R25.reuse.H0_H0 ;  /* 0x20000019ff0c7230 */ /* 0x102fe40000004100 */
[----:B------:R-:W-:Y:S02]  /*df70*/  HADD2.F32 R25, -RZ, R25.H1_H1 ;  /* 0x30000019ff197230 */ /* 0x000fe40000004100 */
[----:B------:R-:W-:Y:S02]  /*df80*/  HADD2.F32 R11, -RZ, R24.H0_H0 ;  /* 0x20000018ff0b7230 */ /* 0x000fe40000004100 */
[C---:B0-----:R-:W-:Y:S01]  /*df90*/  FMUL.FTZ R29, R12.reuse, R21 ;  /* 0x000000150c1d7220 */ /* 0x041fe20000410000 */
[----:B------:R-:W-:Y:S01]  /*dfa0*/  FMUL.FTZ R31, R12, R15 ;  /* 0x0000000f0c1f7220 */ /* 0x000fe20000410000 */
[----:B------:R-:W-:-:S02]  /*dfb0*/  HADD2.F32 R12, -RZ, R28.H0_H0 ;  /* 0x2000001cff0c7230 */ /* 0x000fc40000004100 */
[----:B------:R-:W-:Y:S01]  /*dfc0*/  FMUL.FTZ R28, R25, R20 ;  /* 0x00000014191c7220 */ /* 0x000fe20000410000 */
[----:B------:R-:W-:Y:S02]  /*dfd0*/  HADD2.F32 R13, -RZ, R26.H0_H0 ;  /* 0x2000001aff0d7230 */ /* 0x000fe40000004100 */
[--C-:B------:R-:W-:Y:S02]  /*dfe0*/  HADD2.F32 R14, -RZ, R27.reuse.H0_H0 ;  /* 0x2000001bff0e7230 */ /* 0x100fe40000004100 */
[----:B------:R-:W-:Y:S02]  /*dff0*/  HADD2.F32 R27, -RZ, R27.H1_H1 ;  /* 0x3000001bff1b7230 */ /* 0x000fe40000004100 */
[----:B------:R-:W-:Y:S02]  /*e000*/  HADD2.F32 R24, -RZ, R24.H1_H1 ;  /* 0x30000018ff187230 */ /* 0x000fe40000004100 */
[----:B------:R-:W-:Y:S01]  /*e010*/  HADD2.F32 R26, -RZ, R26.H1_H1 ;  /* 0x3000001aff1a7230 */ /* 0x000fe20000004100 */
[----:B-----5:R-:W0:Y:S02]  /*e020*/  LDS.128 R4, [R39] ;  /* 0x0000000027047984 */ /* 0x020e240000000c00 */
[----:B0-----:R-:W-:-:S02]  /*e030*/  HADD2.F32 R8, -RZ, R5.H0_H0 ;  /* 0x20000005ff087230 */ /* 0x001fc40000004100 */
[----:B------:R-:W-:Y:S02]  /*e040*/  HADD2.F32 R5, -RZ, R5.H1_H1 ;  /* 0x30000005ff057230 */ /* 0x000fe40000004100 */
[----:B------:R-:W-:Y:S02]  /*e050*/  HADD2.F32 R0, -RZ, R4.H0_H0 ;  /* 0x20000004ff007230 */ /* 0x000fe40000004100 */
[C---:B------:R-:W-:Y:S01]  /*e060*/  FFMA.FTZ R29, R8.reuse, R15, -R29 ;  /* 0x0000000f081d7223 */ /* 0x040fe2000001081d */
[----:B------:R-:W-:Y:S01]  /*e070*/  FFMA.FTZ R31, R8, R21, R31 ;  /* 0x00000015081f7223 */ /* 0x000fe2000001001f */
[----:B------:R-:W-:Y:S01]  /*e080*/  FMUL.FTZ R8, R25, R12 ;  /* 0x0000000c19087220 */ /* 0x000fe20000410000 */
[----:B------:R-:W-:Y:S01]  /*e090*/  FMUL.FTZ R15, R11, R54 ;  /* 0x000000360b0f7220 */ /* 0x000fe20000410000 */
[----:B------:R-:W-:Y:S01]  /*e0a0*/  FFMA.FTZ R28, R5, R12, -R28 ;  /* 0x0000000c051c7223 */ /* 0x000fe2000001081c */
[----:B------:R-:W-:Y:S01]  /*e0b0*/  FMUL.FTZ R11, R11, R61 ;  /* 0x0000003d0b0b7220 */ /* 0x000fe20000410000 */
[----:B------:R-:W-:-:S02]  /*e0c0*/  HADD2.F32 R12, -RZ, R60.H0_H0 ;  /* 0x2000003cff0c7230 */ /* 0x000fc40000004100 */
[----:B------:R-:W-:Y:S01]  /*e0d0*/  FFMA.FTZ R20, R5, R20, R8 ;  /* 0x0000001405147223 */ /* 0x000fe20000010008 */
[----:B------:R-:W-:Y:S02]  /*e0e0*/  HADD2.F32 R8, -RZ, R30.H0_H0 ;  /* 0x2000001eff087230 */ /* 0x000fe40000004100 */
[C---:B------:R-:W-:Y:S01]  /*e0f0*/  FFMA.FTZ R54, R0.reuse, R54, R11 ;  /* 0x0000003600367223 */ /* 0x040fe2000001000b */
[----:B------:R-:W-:Y:S02]  /*e100*/  HADD2.F32 R9, -RZ, R6.H0_H0 ;  /* 0x20000006ff097230 */ /* 0x000fe40000004100 */
[----:B------:R-:W-:Y:S01]  /*e110*/  FFMA.FTZ R15, R0, R61, -R15 ;  /* 0x0000003d000f7223 */ /* 0x000fe2000001080f */
[----:B------:R-:W-:Y:S02]  /*e120*/  HADD2.F32 R11, -RZ, R60.H1_H1 ;  /* 0x3000003cff0b7230 */ /* 0x000fe40000004100 */
[----:B------:R-:W-:Y:S01]  /*e130*/  FMUL.FTZ R0, R13, R12 ;  /* 0x0000000c0d007220 */ /* 0x000fe20000410000 */
[----:B------:R-:W-:-:S02]  /*e140*/  HADD2.F32 R5, -RZ, R30.H1_H1 ;  /* 0x3000001eff057230 */ /* 0x000fc40000004100 */
[-C--:B------:R-:W-:Y:S01]  /*e150*/  FMUL.FTZ R30, R13, R8.reuse ;  /* 0x000000080d1e7220 */ /* 0x080fe20000410000 */
[----:B------:R-:W-:Y:S02]  /*e160*/  HADD2.F32 R10, -RZ, R7.H0_H0 ;  /* 0x20000007ff0a7230 */ /* 0x000fe40000004100 */
[C---:B------:R-:W-:Y:S01]  /*e170*/  FFMA.FTZ R25, R9.reuse, R8, -R0 ;  /* 0x0000000809197223 */ /* 0x040fe20000010800 */
[C---:B------:R-:W-:Y:S01]  /*e180*/  FMUL.FTZ R13, R14.reuse, R11 ;  /* 0x0000000b0e0d7220 */ /* 0x040fe20000410000 */
[----:B------:R-:W-:Y:S02]  /*e190*/  HADD2.F32 R8, -RZ, R32.H0_H0 ;  /* 0x20000020ff087230 */ /* 0x000fe40000004100 */
[----:B------:R-:W-:Y:S01]  /*e1a0*/  FMUL.FTZ R14, R14, R5 ;  /* 0x000000050e0e7220 */ /* 0x000fe20000410000 */
[----:B------:R-:W-:Y:S02]  /*e1b0*/  HADD2.F32 R0, -RZ, R33.H0_H0 ;  /* 0x20000021ff007230 */ /* 0x000fe40000004100 */
[----:B------:R-:W-:Y:S01]  /*e1c0*/  FFMA.FTZ R30, R9, R12, R30 ;  /* 0x0000000c091e7223 */ /* 0x000fe2000001001e */
[----:B------:R-:W-:-:S02]  /*e1d0*/  HADD2.F32 R7, -RZ, R7.H1_H1 ;  /* 0x30000007ff077230 */ /* 0x000fc40000004100 */
[C---:B------:R-:W-:Y:S01]  /*e1e0*/  FFMA.FTZ R12, R10.reuse, R5, -R13 ;  /* 0x000000050a0c7223 */ /* 0x040fe2000001080d */
[----:B------:R-:W-:Y:S01]  /*e1f0*/  FFMA.FTZ R14, R10, R11, R14 ;  /* 0x0000000b0a0e7223 */ /* 0x000fe2000001000e */
        /* <DEDUP_REMOVED lines=28> */
.L_x_8324:
[----:B------:R-:W-:Y:S05]  /*e3c0*/  BSYNC B0 ;  /* 0x0000000000007941 */ /* 0x000fea0003800000 */
.L_x_8296:
        /* <DEDUP_REMOVED lines=8> */
.L_x_8293:
[----:B------:R-:W-:-:S05]  /*e450*/  IMAD.U32 R0, RZ, RZ, UR39 ;  /* 0x00000027ff007e24 */ /* 0x000fca000f8e00ff */
[----:B------:R-:W-:-:S13]  /*e460*/  ISETP.NE.AND P0, PT, R0, 0x3, PT ;  /* 0x000000030000780c */ /* 0x000fda0003f05270 */
[----:B------:R-:W-:Y:S05]  /*e470*/  @!P0 BRA `(.L_x_8341) ;  /* 0x0000000000048947 */ /* 0x000fea0003800000 */
[----:B------:R-:W-:Y:S01]  /*e480*/  BPT.TRAP 0x1 ;  /* 0x000000040000795c */ /* 0x000fe20000300000 */
.L_x_8341:
[----:B------:R-:W-:Y:S02]  /*e490*/  LEA R90, R184, R18, 0x3 ;  /* 0x00000012b85a7211 */ /* 0x000fe400078e18ff */
[----:B01-3--:R-:W-:-:S04]  /*e4a0*/  SHF.L.U32 R3, R187, 0x1f, RZ ;  /* 0x0000001fbb037819 */ /* 0x00bfc800000006ff */
[----:B------:R0:W1:Y:S01]  /*e4b0*/  SYNCS.PHASECHK.TRANS64.TRYWAIT P1, [R90+URZ+0x28830], R3 ;  /* 0x028830035a0075a7 */ /* 0x000062000802017f */
[----:B------:R-:W-:Y:S05]  /*e4c0*/  @!P0 BRA `(.L_x_8342) ;  /* 0x0000000000048947 */ /* 0x000fea0003800000 */
[----:B------:R-:W-:Y:S01]  /*e4d0*/  BPT.TRAP 0x1 ;  /* 0x000000040000795c */ /* 0x000fe20000300000 */
.L_x_8342:
[----:B------:R-:W-:Y:S01]  /*e4e0*/  VIADD R0, R18, 0x18400 ;  /* 0x0001840012007836 */ /* 0x000fe20000000000 */
[----:B--2---:R-:W-:Y:S01]  /*e4f0*/  LOP3.LUT R4, R36, 0x10000, RZ, 0xfc, !PT ;  /* 0x0001000024047812 */ /* 0x004fe200078efcff */
[----:B------:R-:W-:-:S03]  /*e500*/  IMAD.MOV.U32 R5, RZ, RZ, 0x40000040 ;  /* 0x40000040ff057424 */ /* 0x000fc600078e00ff */
[----:B------:R-:W-:-:S04]  /*e510*/  SHF.R.U32.HI R0, RZ, 0x4, R0 ;  /* 0x00000004ff007819 */ /* 0x000fc80000011600 */
[----:B------:R-:W-:-:S04]  /*e520*/  LOP3.LUT R0, R0, 0x3fff, RZ, 0xc0, !PT ;  /* 0x00003fff00007812 */ /* 0x000fc800078ec0ff */
[----:B------:R-:W-:Y:S01]  /*e530*/  LOP3.LUT R7, R0, 0x10000, RZ, 0xfc, !PT ;  /* 0x0001000000077812 */ /* 0x000fe200078efcff */
[----:B-1----:R-:W-:Y:S06]  /*e540*/  @P1 BRA `(.L_x_8343) ;  /* 0x0000000000081947 */ /* 0x002fec0003800000 */
[----:B------:R-:W1:Y:S02]  /*e550*/  SYNCS.PHASECHK.TRANS64.TRYWAIT P1, [R90+URZ+0x28830], R3 ;  /* 0x028830035a0075a7 */ /* 0x000e64000802017f */
[----:B-1----:R-:W-:Y:S05]  /*e560*/  @!P1 BRA `(.L_x_8344) ;  /* 0x000001bc00909947 */ /* 0x002fea0003800000 */
.L_x_8343:
[----:B------:R-:W-:Y:S01]  /*e570*/  IMAD R94, R184, 0x800, R7 ;  /* 0x00000800b85e7824 */ /* 0x000fe200078e0207 */
[----:B------:R-:W-:Y:S05]  /*e580*/  WARPSYNC.ALL ;  /* 0x0000000000007948 */ /* 0x000fea0003800000 */
[----:B------:R-:W-:Y:S01]  /*e590*/  IMAD.MOV.U32 R95, RZ, RZ, 0x40000040 ;  /* 0x40000040ff5f7424 */ /* 0x000fe200078e00ff */
[C---:B------:R-:W-:Y:S01]  /*e5a0*/  R2UR UR4, R4.reuse ;  /* 0x00000000040472ca */ /* 0x040fe200000e0000 */
[----:B-----5:R-:W-:Y:S01]  /*e5b0*/  WARPGROUP.ARRIVE ;  /* 0x00000000000079c5 */ /* 0x020fe20000000000 */
[----:B------:R-:W-:Y:S01]  /*e5c0*/  R2UR UR5, R5 ;  /* 0x00000000050572ca */ /* 0x000fe200000e0000 */
[----:B------:R-:W-:Y:S01]  /*e5d0*/  VIADD R192, R4, 0x2 ;  /* 0x0000000204c07836 */ /* 0x000fe20000000000 */
[C---:B------:R-:W-:Y:S01]  /*e5e0*/  R2UR UR6, R94.reuse ;  /* 0x000000005e0672ca */ /* 0x040fe200000e0000 */
[----:B------:R-:W-:Y:S01]  /*e5f0*/  IMAD.MOV.U32 R193, RZ, RZ, 0x40000040 ;  /* 0x40000040ffc17424 */ /* 0x000fe200078e00ff */
[----:B------:R-:W-:Y:S01]  /*e600*/  R2UR UR7, R95 ;  /* 0x000000005f0772ca */ /* 0x000fe200000e0000 */
[----:B------:R-:W-:Y:S01]  /*e610*/  IMAD.MOV.U32 R9, RZ, RZ, 0x40000040 ;  /* 0x40000040ff097424 */ /* 0x000fe200078e00ff */
[----:B------:R-:W-:Y:S01]  /*e620*/  IADD3 R8, R94, 0x2, RZ ;  /* 0x000000025e087810 */ /* 0x000fe20007ffe0ff */
[----:B------:R-:W-:-:S02]  /*e630*/  VIADD R190, R4, 0x4 ;  /* 0x0000000404be7836 */ /* 0x000fc40000000000 */
[----:B------:R-:W-:Y:S02]  /*e640*/  IMAD.MOV.U32 R191, RZ, RZ, 0x40000040 ;  /* 0x40000040ffbf7424 */ /* 0x000fe400078e00ff */
[C---:B------:R-:W-:Y:S02]  /*e650*/  VIADD R20, R4.reuse, 0x6 ;  /* 0x0000000604147836 */ /* 0x040fe40000000000 */
[----:B------:R-:W-:Y:S02]  /*e660*/  IMAD.MOV.U32 R21, RZ, RZ, 0x40000040 ;  /* 0x40000040ff157424 */ /* 0x000fe400078e00ff */
[----:B------:R-:W-:Y:S02]  /*e670*/  VIADD R14, R4, 0x400 ;  /* 0x00000400040e7836 */ /* 0x000fe40000000000 */
[----:B------:R-:W-:Y:S01]  /*e680*/  HGMMA.64x128x16.F32 R24, gdesc[UR4], RZ, !UPT, gsb0 ;  /* 0x01e00000041879f0 */ /* 0x000fe2000c0008ff */
[----:B------:R-:W-:Y:S01]  /*e690*/  R2UR UR4, R192 ;  /* 0x00000000c00472ca */ /* 0x000fe200000e0000 */
[----:B------:R-:W-:Y:S01]  /*e6a0*/  IMAD.MOV.U32 R15, RZ, RZ, 0x40000040 ;  /* 0x40000040ff0f7424 */ /* 0x000fe200078e00ff */
[----:B------:R-:W-:Y:S01]  /*e6b0*/  R2UR UR5, R193 ;  /* 0x00000000c10572ca */ /* 0x000fe200000e0000 */
[----:B------:R-:W-:Y:S01]  /*e6c0*/  VIADD R12, R4, 0x402 ;  /* 0x00000402040c7836 */ /* 0x000fe20000000000 */
[----:B------:R-:W-:Y:S01]  /*e6d0*/  R2UR UR6, R8 ;  /* 0x00000000080672ca */ /* 0x000fe200000e0000 */
[----:B------:R-:W-:Y:S01]  /*e6e0*/  VIADD R8, R94, 0x4 ;  /* 0x000000045e087836 */ /* 0x000fe20000000000 */
[----:B------:R-:W-:Y:S01]  /*e6f0*/  R2UR UR7, R9 ;  /* 0x00000000090772ca */ /* 0x000fe200000e0000 */
[----:B------:R-:W-:Y:S01]  /*e700*/  IMAD.MOV.U32 R13, RZ, RZ, 0x40000040 ;  /* 0x40000040ff0d7424 */ /* 0x000fe200078e00ff */
[----:B------:R-:W-:Y:S01]  /*e710*/  MOV R9, 0x40000040 ;  /* 0x4000004000097802 */ /* 0x000fe20000000f00 */
[----:B------:R-:W-:-:S02]  /*e720*/  VIADD R10, R4, 0x404 ;  /* 0x00000404040a7836 */ /* 0x000fc40000000000 */
[----:B------:R-:W-:Y:S02]  /*e730*/  IMAD.MOV.U32 R11, RZ, RZ, 0x40000040 ;  /* 0x40000040ff0b7424 */ /* 0x000fe400078e00ff */
[----:B------:R-:W-:Y:S01]  /*e740*/  IMAD.MOV.U32 R95, RZ, RZ, 0x40000040 ;  /* 0x40000040ff5f7424 */ /* 0x000fe200078e00ff */
[----:B------:R-:W-:Y:S02]  /*e750*/  WARPGROUP.DEPBAR.LE gsb0, 0x0 ;  /* 0x00008000000079c5 */ /* 0x000fe40000010000 */
[----:B------:R-:W-:-:S06]  /*e760*/  WARPGROUP.ARRIVE ;  /* 0x00000000000079c5 */ /* 0x000fcc0000000000 */
[----:B------:R-:W-:Y:S01]  /*e770*/  HGMMA.64x128x16.F32 R24, gdesc[UR4], R24, gsb0 ;  /* 0x01e00000041879f0 */ /* 0x000fe20008000818 */
        /* <DEDUP_REMOVED lines=8> */
[----:B------:R-:W-:Y:S01]  /*e800*/  HGMMA.64x128x16.F32 R24, gdesc[UR4], R24, gsb0 ;  /* 0x01e00000041879f0 */ /* 0x000fe20008000818 */
        /* <DEDUP_REMOVED lines=8> */
[----:B------:R-:W-:Y:S01]  /*e890*/  HGMMA.64x128x16.F32 R24, gdesc[UR4], R24, gsb0 ;  /* 0x01e00000041879f0 */ /* 0x000fe20008000818 */
        /* <DEDUP_REMOVED lines=8> */
[----:B------:R-:W-:Y:S01]  /*e920*/  HGMMA.64x128x16.F32 R24, gdesc[UR4], R24, gsb0 ;  /* 0x01e00000041879f0 */ /* 0x000fe20008000818 */
[----:B------:R-:W-:Y:S02]  /*e930*/  R2UR UR4, R12 ;  /* 0x000000000c0472ca */ /* 0x000fe400000e0000 */
[----:B------:R-:W-:Y:S02]  /*e940*/  R2UR UR5, R13 ;  /* 0x000000000d0572ca */ /* 0x000fe400000e0000 */
[----:B------:R-:W-:Y:S01]  /*e950*/  R2UR UR6, R8 ;  /* 0x00000000080672ca */ /* 0x000fe200000e0000 */
[C---:B------:R-:W-:Y:S01]  /*e960*/  VIADD R8, R94.reuse, 0x404 ;  /* 0x000004045e087836 */ /* 0x040fe20000000000 */
        /* <DEDUP_REMOVED lines=19> */
[----:B------:R-:W-:Y:S02]  /*eaa0*/  WARPGROUP.DEPBAR.LE gsb0, 0x0 ;  /* 0x00008000000079c5 */ /* 0x000fe40000010000 */
[----:B------:R-:W-:-:S10]  /*eab0*/  WARPGROUP.ARRIVE ;  /* 0x00000000000079c5 */ /* 0x000fd40000000000 */
[----:B------:R-:W-:Y:S03]  /*eac0*/  HGMMA.64x128x16.F32 R24, gdesc[UR4], R24, gsb0 ;  /* 0x01e00000041879f0 */ /* 0x000fe60008000818 */
[----:B------:R-:W-:Y:S02]  /*ead0*/  WARPGROUP.DEPBAR.LE gsb0, 0x0 ;  /* 0x00008000000079c5 */ /* 0x000fe40000010000 */
[----:B------:R-:W-:Y:S05]  /*eae0*/  @!P0 BRA `(.L_x_8345) ;  /* 0x0000000000048947 */ /* 0x000fea0003800000 */
[----:B------:R-:W-:Y:S01]  /*eaf0*/  BPT.TRAP 0x1 ;  /* 0x000000040000795c */ /* 0x000fe20000300000 */
.L_x_8345:
[----:B------:R-:W-:Y:S01]  /*eb00*/  ULDC UR4, c[0x0][0x9d8] ;  /* 0x0002760000047ab9 */ /* 0x000fe20000000800 */
[----:B01----:R-:W-:Y:S02]  /*eb10*/  VIADD R90, R90, 0x28840 ;  /* 0x000288405a5a7836 */ /* 0x003fe40000000000 */
[----:B------:R-:W-:Y:S01]  /*eb20*/  FMUL.FTZ R6, R24, UR4 ;  /* 0x0000000418067c20 */ /* 0x000fe20008410000 */
[----:B----4-:R-:W-:Y:S01]  /*eb30*/  FMUL.FTZ R89, R25, UR4 ;  /* 0x0000000419597c20 */ /* 0x010fe20008410000 */
[----:B------:R-:W0:Y:S01]  /*eb40*/  LDC R24, c[0x0][0x448] ;  /* 0x00011200ff187b82 */ /* 0x000e220000000800 */
[----:B------:R-:W-:Y:S01]  /*eb50*/  FMUL.FTZ R95, R33, UR4 ;  /* 0x00000004215f7c20 */ /* 0x000fe20008410000 */
[----:B------:R-:W-:Y:S01]  /*eb60*/  FMUL.FTZ R33, R39, UR4 ;  /* 0x0000000427217c20 */ /* 0x000fe20008410000 */
[----:B------:R-:W-:Y:S01]  /*eb70*/  FMUL.FTZ R39, R50, UR4 ;  /* 0x0000000432277c20 */ /* 0x000fe20008410000 */
[----:B------:R-:W-:Y:S01]  /*eb80*/  FMUL.FTZ R50, R66, UR4 ;  /* 0x0000000442327c20 */ /* 0x000fe20008410000 */
[----:B------:R-:W-:Y:S01]  /*eb90*/  FMUL.FTZ R66, R73, UR4 ;  /* 0x0000000449427c20 */ /* 0x000fe20008410000 */
[----:B------:R-:W-:-:S02]  /*eba0*/  IMAD.IADD R73, R200, 0x1, R198 ;  /* 0x00000001c8497824 */ /* 0x000fc400078e02c6 */
[----:B------:R-:W-:Y:S01]  /*ebb0*/  FMUL.FTZ R104, R52, UR4 ;  /* 0x0000000434687c20 */ /* 0x000fe20008410000 */
[----:B------:R-:W-:Y:S01]  /*ebc0*/  FMUL.FTZ R52, R70, UR4 ;  /* 0x0000000446347c20 */ /* 0x000fe20008410000 */
[----:B------:R-:W-:Y:S01]  /*ebd0*/  FMUL.FTZ R3, R27, UR4 ;  /* 0x000000041b037c20 */ /* 0x000fe20008410000 */
[----:B------:R-:W-:Y:S01]  /*ebe0*/  FMUL.FTZ R70, R81, UR4 ;  /* 0x0000000451467c20 */ /* 0x000fe20008410000 */
[----:B------:R-:W-:Y:S01]  /*ebf0*/  FMUL.FTZ R97, R37, UR4 ;  /* 0x0000000425617c20 */ /* 0x000fe20008410000 */
[----:B------:R-:W-:Y:S01]  /*ec00*/  MOV R27, 0xffffff80 ;  /* 0xffffff80001b7802 */ /* 0x000fe20000000f00 */
        /* <DEDUP_REMOVED lines=48> */
[----:B0-----:R-:W-:-:S04]  /*ef10*/  @P1 IMAD.HI.U32 R24, R73, R24, RZ ;  /* 0x0000001849181227 */ /* 0x001fc800078e00ff */
[----:B------:R-:W-:Y:S01]  /*ef20*/  FMUL.FTZ R55, R79, UR4 ;  /* 0x000000044f377c20 */ /* 0x000fe20008410000 */
[----:B------:R-:W-:Y:S01]  /*ef30*/  FMUL.FTZ R69, R80, UR4 ;  /* 0x0000000450457c20 */ /* 0x000fe20008410000 */
[----:B------:R-:W-:Y:S01]  /*ef40*/  FMUL.FTZ R57, R82, UR4 ;  /* 0x0000000452397c20 */ /* 0x000fe20008410000 */
[----:B------:R-:W-:Y:S01]  /*ef50*/  FMUL.FTZ R42, R83, UR4 ;  /* 0x00000004532a7c20 */ /* 0x000fe20008410000 */
[----:B------:R-:W-:Y:S01]  /*ef60*/  FMUL.FTZ R71, R84, UR4 ;  /* 0x0000000454477c20 */ /* 0x000fe20008410000 */
[----:B------:R-:W-:Y:S01]  /*ef70*/  FMUL.FTZ R72, R85, UR4 ;  /* 0x0000000455487c20 */ /* 0x000fe20008410000 */
[----:B------:R-:W-:Y:S01]  /*ef80*/  FMUL.FTZ R43, R86, UR4 ;  /* 0x00000004562b7c20 */ /* 0x000fe20008410000 */
[----:B-1----:R-:W-:Y:S01]  /*ef90*/  @P1 SHF.R.U32.HI R73, RZ, R25, R24 ;  /* 0x00000019ff491219 */ /* 0x002fe20000011618 */
[----:B------:R-:W-:Y:S01]  /*efa0*/  FMUL.FTZ R44, R87, UR4 ;  /* 0x00000004572c7c20 */ /* 0x000fe20008410000 */
[----:B------:R-:W0:Y:S01]  /*efb0*/  LDC.64 R24, c[0x0][0x9e0] ;  /* 0x00027800ff187b82 */ /* 0x000e220000000a00 */
[C---:B------:R-:W-:Y:S01]  /*efc0*/  IADD3 R27, -R189.reuse, 0x1, R78 ;  /* 0x00000001bd1b7810 */ /* 0x040fe20007ffe14e */
[----:B------:R-:W1:Y:S01]  /*efd0*/  MUFU.TANH R6, R6 ;  /* 0x0000000600067308 */ /* 0x000e620000002400 */
[----:B------:R-:W2:Y:S01]  /*efe0*/  SHFL.IDX PT, R81, R73, RZ, 0x1c1f ;  /* 0x001c1fff49517589 */ /* 0x000ea200000e0000 */
[----:B------:R-:W-:Y:S01]  /*eff0*/  IMAD.U32 R75, RZ, RZ, UR38 ;  /* 0x00000026ff4b7e24 */ /* 0x000fe2000f8e00ff */
[----:B------:R-:W-:Y:S01]  /*f000*/  ULDC UR52, c[0x0][0x9dc] ;  /* 0x0002770000347ab9 */ /* 0x000fe20000000800 */
[----:B------:R-:W-:Y:S01]  /*f010*/  IADD3 R27, -R194, R27, R196 ;  /* 0x0000001bc21b7210 */ /* 0x000fe20007ffe1c4 */
[----:B------:R-:W-:Y:S01]  /*f020*/  ULOP3.LUT UR52, URZ, UR52, URZ, 0x33, !UPT ;  /* 0x000000343f347292 */ /* 0x000fe2000f8e333f */
[----:B------:R-:W-:-:S02]  /*f030*/  IADD3 R77, -R189, R196, R78 ;  /* 0x000000c4bd4d7210 */ /* 0x000fc40007ffe14e */
[----:B------:R-:W3:Y:S01]  /*f040*/  MUFU.TANH R89, R89 ;  /* 0x0000005900597308 */ /* 0x000ee20000002400 */
[----:B------:R-:W-:Y:S02]  /*f050*/  PRMT R90, R75, 0x654, R90 ;  /* 0x000006544b5a7816 */ /* 0x000fe4000000005a */
[----:B------:R-:W-:Y:S01]  /*f060*/  VIADD R75, R27, UR52 ;  /* 0x000000341b4b7c36 */ /* 0x000fe20008000000 */
[----:B------:R-:W-:Y:S01]  /*f070*/  LEA R76, R88, 0xffffff80, 0x7 ;  /* 0xffffff80584c7811 */ /* 0x000fe200078e38ff */
[----:B------:R4:W-:Y:S03]  /*f080*/  SYNCS.ARRIVE.TRANS64.RED.A1T0 RZ, [R90+URZ], RZ ;  /* 0x000000ff5aff79a7 */ /* 0x0009e6000810043f */
[----:B------:R-:W0:Y:S02]  /*f090*/  MUFU.TANH R0, R0 ;  /* 0x0000000000007308 */ /* 0x000e240000002400 */
[----:B0-----:R-:W-:Y:S01]  /*f0a0*/  ISETP.GE.AND P2, PT, R25, 0x1, PT ;  /* 0x000000011900780c */ /* 0x001fe20003f46270 */
[----:B------:R-:W-:-:S05]  /*f0b0*/  IMAD.IADD R80, R27, 0x1, R24 ;  /* 0x000000011b507824 */ /* 0x000fca00078e0218 */
[----:B------:R-:W0:Y:S01]  /*f0c0*/  MUFU.TANH R3, R3 ;  /* 0x0000000300037308 */ /* 0x000e220000002400 */
[----:B--2---:R-:W-:Y:S01]  /*f0d0*/  IMAD.IADD R79, R75, 0x1, R81 ;  /* 0x000000014b4f7824 */ /* 0x004fe200078e0251 */
[----:B------:R-:W-:-:S06]  /*f0e0*/  VIADDMNMX R82, R81, R80, R77, PT ;  /* 0x0000005051527246 */ /* 0x000fcc000380014d */
[----:B------:R-:W2:Y:S08]  /*f0f0*/  MUFU.TANH R91, R91 ;  /* 0x0000005b005b7308 */ /* 0x000eb00000002400 */
        /* <DEDUP_REMOVED lines=71> */
.L_x_8348:
[----:B------:R-:W-:-:S13]  /*f570*/  ISETP.NE.AND P3, PT, R25, 0x1, PT ;  /* 0x000000011900780c */ /* 0x000fda0003f65270 */
[----:B------:R-:W1:Y:S02]  /*f580*/  @P3 LDC.64 R26, c[0x0][0x9e8] ;  /* 0x00027a00ff1a3b82 */ /* 0x000e640000000a00 */
[----:B-1----:R-:W-:-:S05]  /*f590*/  @P3 IMAD.HI.U32 R26, R81, R26, RZ ;  /* 0x0000001a511a3227 */ /* 0x002fca00078e00ff */
[----:B------:R-:W-:-:S07]  /*f5a0*/  @P3 SHF.R.U32.HI R81, RZ, R27, R26 ;  /* 0x0000001bff513219 */ /* 0x000fce000001161a */
.L_x_8349:
[----:B------:R-:W-:Y:S05]  /*f5b0*/  BSYNC B0 ;  /* 0x0000000000007941 */ /* 0x000fea0003800000 */
.L_x_8347:
[----:B------:R-:W-:-:S04]  /*f5c0*/  IMAD R26, R81, R25, -R76 ;  /* 0x00000019511a7224 */ /* 0x000fc800078e0a4c */
[----:B------:R-:W-:-:S05]  /*f5d0*/  IMAD.IADD R26, R26, 0x1, -R189 ;  /* 0x000000011a1a7824 */ /* 0x000fca00078e0abd */
[----:B------:R-:W-:Y:S02]  /*f5e0*/  VIMNMX R79, R79, R26, !PT ;  /* 0x0000001a4f4f7248 */ /* 0x000fe40007fe0100 */
[----:B------:R-:W-:-:S07]  /*f5f0*/  VIADDMNMX R82, R26, R25, R82, PT ;  /* 0x000000191a527246 */ /* 0x000fce0003800152 */
.L_x_8346:
[C---:B------:R-:W-:Y:S01]  /*f600*/  ISETP.GE.AND P3, PT, R78.reuse, 0x2, PT ;  /* 0x000000024e00780c */ /* 0x040fe20003f66270 */
[----:B------:R-:W1:Y:S01]  /*f610*/  SHFL.IDX PT, R73, R73, 0x1, 0x1c1f ;  /* 0x003c1f0049497f89 */ /* 0x000e6200000e0000 */
[----:B------:R-:W-:Y:S02]  /*f620*/  ISETP.GE.AND P5, PT, R78, 0x9, PT ;  /* 0x000000094e00780c */ /* 0x000fe40003fa6270 */
[----:B------:R-:W-:Y:S02]  /*f630*/  ISETP.GT.AND P4, PT, R79, 0x1, !P3 ;  /* 0x000000014f00780c */ /* 0x000fe40005f84270 */
[----:B------:R-:W-:Y:S02]  /*f640*/  P2R R81, PR, RZ, 0x20 ;  /* 0x00000020ff517803 */ /* 0x000fe40000000000 */
[----:B------:R-:W-:-:S04]  /*f650*/  ISETP.LT.OR P4, PT, R82, 0x2, P4 ;  /* 0x000000025200780c */ /* 0x000fc80002781670 */
[----:B------:R-:W-:Y:S02]  /*f660*/  FSEL R89, R89, -INF , !P4 ;  /* 0xff80000059597808 */ /* 0x000fe40006000000 */
[----:B------:R-:W-:Y:S02]  /*f670*/  ISETP.GT.AND P4, PT, R79, 0x8, !P5 ;  /* 0x000000084f00780c */ /* 0x000fe40006f84270 */
[----:B------:R-:W-:Y:S02]  /*f680*/  ISETP.GE.AND P5, PT, R78, 0xa, PT ;  /* 0x0000000a4e00780c */ /* 0x000fe40003fa6270 */
[----:B------:R-:W-:Y:S02]  /*f690*/  ISETP.LT.OR P4, PT, R82, 0x9, P4 ;  /* 0x000000095200780c */ /* 0x000fe40002781670 */
[----:B------:R-:W-:Y:S02]  /*f6a0*/  P2R R83, PR, RZ, 0x20 ;  /* 0x00000020ff537803 */ /* 0x000fe40000000000 */
[----:B------:R-:W-:-:S02]  /*f6b0*/  FSEL R91, R91, -INF , !P4 ;  /* 0xff8000005b5b7808 */ /* 0x000fc40006000000 */
[C---:B------:R-:W-:Y:S02]  /*f6c0*/  ISETP.GT.AND P4, PT, R79.reuse, 0x9, !P5 ;  /* 0x000000094f00780c */ /* 0x040fe40006f84270 */
[----:B------:R-:W-:Y:S02]  /*f6d0*/  ISETP.GE.AND P5, PT, R78, 0x11, PT ;  /* 0x000000114e00780c */ /* 0x000fe40003fa6270 */
[----:B------:R-:W-:Y:S02]  /*f6e0*/  ISETP.LT.OR P4, PT, R82, 0xa, P4 ;  /* 0x0000000a5200780c */ /* 0x000fe40002781670 */
[----:B------:R-:W-:Y:S02]  /*f6f0*/  P2R R84, PR, RZ, 0x20 ;  /* 0x00000020ff547803 */ /* 0x000fe40000000000 */
[----:B0-----:R-:W-:Y:S02]  /*f700*/  FSEL R92, R92, -INF , !P4 ;  /* 0xff8000005c5c7808 */ /* 0x001fe40006000000 */
[----:B------:R-:W-:-:S02]  /*f710*/  ISETP.GT.AND P4, PT, R79, 0x10, !P5 ;  /* 0x000000104f00780c */ /* 0x000fc40006f84270 */
[----:B------:R-:W-:Y:S02]  /*f720*/  ISETP.GE.AND P5, PT, R78, 0x12, PT ;  /* 0x000000124e00780c */ /* 0x000fe40003fa6270 */
[----:B------:R-:W-:Y:S02]  /*f730*/  ISETP.LT.OR P4, PT, R82, 0x11, P4 ;  /* 0x000000115200780c */ /* 0x000fe40002781670 */
[----:B------:R-:W-:Y:S02]  /*f740*/  P2R R85, PR, RZ, 0x20 ;  /* 0x00000020ff557803 */ /* 0x000fe40000000000 */
[----:B------:R-:W-:Y:S02]  /*f750*/  FSEL R94, R94, -INF , !P4 ;  /* 0xff8000005e5e7808 */ /* 0x000fe40006000000 */
[----:B------:R-:W-:Y:S02]  /*f760*/  ISETP.GT.AND P4, PT, R79, 0x11, !P5 ;  /* 0x000000114f00780c */ /* 0x000fe40006f84270 */
[----:B------:R-:W-:-:S02]  /*f770*/  ISETP.GE.AND P5, PT, R78, 0x19, PT ;  /* 0x000000194e00780c */ /* 0x000fc40003fa6270 */
[----:B------:R-:W-:Y:S02]  /*f780*/  ISETP.LT.OR P4, PT, R82, 0x12, P4 ;  /* 0x000000125200780c */ /* 0x000fe40002781670 */
[----:B------:R-:W-:Y:S02]  /*f790*/  P2R R126, PR, RZ, 0x20 ;  /* 0x00000020ff7e7803 */ /* 0x000fe40000000000 */
[----:B------:R-:W-:Y:S02]  /*f7a0*/  FSEL R95, R95, -INF , !P4 ;  /* 0xff8000005f5f7808 */ /* 0x000fe40006000000 */
[----:B------:R-:W-:Y:S02]  /*f7b0*/  ISETP.GT.AND P4, PT, R79, 0x18, !P5 ;  /* 0x000000184f00780c */ /* 0x000fe40006f84270 */
[----:B------:R-:W-:Y:S02]  /*f7c0*/  ISETP.GE.AND P5, PT, R78, 0x1a, PT ;  /* 0x0000001a4e00780c */ /* 0x000fe40003fa6270 */
[----:B------:R-:W-:-:S02]  /*f7d0*/  ISETP.LT.OR P4, PT, R82, 0x19, P4 ;  /* 0x000000195200780c */ /* 0x000fc40002781670 */
[----:B------:R-:W-:Y:S02]  /*f7e0*/  P2R R86, PR, RZ, 0x20 ;  /* 0x00000020ff567803 */ /* 0x000fe40000000000 */
[----:B------:R-:W-:Y:S02]  /*f7f0*/  FSEL R96, R96, -INF , !P4 ;  /* 0xff80000060607808 */ /* 0x000fe40006000000 */
[----:B------:R-:W-:Y:S02]  /*f800*/  ISETP.GT.AND P4, PT, R79, 0x19, !P5 ;  /* 0x000000194f00780c */ /* 0x000fe40006f84270 */
[----:B------:R-:W-:Y:S02]  /*f810*/  ISETP.GE.AND P5, PT, R78, 0x21, PT ;  /* 0x000000214e00780c */ /* 0x000fe40003fa6270 */
[----:B------:R-:W-:Y:S02]  /*f820*/  ISETP.LT.OR P4, PT, R82, 0x1a, P4 ;  /* 0x0000001a5200780c */ /* 0x000fe40002781670 */
[----:B------:R-:W-:-:S02]  /*f830*/  P2R R87, PR, RZ, 0x20 ;  /* 0x00000020ff577803 */ /* 0x000fc40000000000 */
[----:B------:R-:W-:Y:S02]  /*f840*/  FSEL R97, R97, -INF , !P4 ;  /* 0xff80000061617808 */ /* 0x000fe40006000000 */
[----:B------:R-:W-:Y:S02]  /*f850*/  ISETP.GT.AND P4, PT, R79, 0x20, !P5 ;  /* 0x000000204f00780c */ /* 0x000fe40006f84270 */
[----:B------:R-:W-:Y:S02]  /*f860*/  ISETP.GE.AND P5, PT, R78, 0x22, PT ;  /* 0x000000224e00780c */ /* 0x000fe40003fa6270 */
[----:B------:R-:W-:Y:S02]  /*f870*/  ISETP.LT.OR P4, PT, R82, 0x21, P4 ;  /* 0x000000215200780c */ /* 0x000fe40002781670 */
[----:B------:R-:W-:Y:S02]  /*f880*/  P2R R90, PR, RZ, 0x20 ;  /* 0x00000020ff5a7803 */ /* 0x000fe40000000000 */
[----:B------:R-:W-:-:S02]  /*f890*/  FSEL R98, R98, -INF , !P4 ;  /* 0xff80000062627808 */ /* 0x000fc40006000000 */
[----:B------:R-:W-:Y:S02]  /*f8a0*/  ISETP.GT.AND P4, PT, R79, 0x21, !P5 ;  /* 0x000000214f00780c */ /* 0x000fe40006f84270 */
[----:B------:R-:W-:Y:S02]  /*f8b0*/  ISETP.GE.AND P5, PT, R78, 0x29, PT ;  /* 0x000000294e00780c */ /* 0x000fe40003fa6270 */
[----:B------:R-:W-:Y:S02]  /*f8c0*/  ISETP.LT.OR P4, PT, R82, 0x22, P4 ;  /* 0x000000225200780c */ /* 0x000fe40002781670 */
[----:B------:R-:W-:Y:S02]  /*f8d0*/  P2R R108, PR, RZ, 0x20 ;  /* 0x00000020ff6c7803 */ /* 0x000fe40000000000 */
[----:B------:R-:W-:Y:S02]  /*f8e0*/  FSEL R99, R99, -INF , !P4 ;  /* 0xff80000063637808 */ /* 0x000fe40006000000 */
        /* <DEDUP_REMOVED lines=89> */
[----:B------:R-:W-:Y:S02]  /*fe80*/  FSEL R68, R68, -INF , !P4 ;  /* 0xff80000044447808 */ /* 0x000fe40006000000 */
        /* <DEDUP_REMOVED lines=10> */
[----:B------:R-:W-:Y:S01]  /*ff30*/  FSEL R58, R71, -INF , !P6 ;  /* 0xff800000473a7808 */ /* 0x000fe20007000000 */
[----:B-1----:R-:W-:Y:S01]  /*ff40*/  IMAD.IADD R71, R75, 0x1, R73 ;  /* 0x000000014b477824 */ /* 0x002fe200078e0249 */
        /* <DEDUP_REMOVED lines=10> */
[----:B------:R-:W-:Y:S01]  /*fff0*/  VIADDMNMX R72, R73, R80, R77, PT ;  /* 0x0000005049487246 */ /* 0x000fe2000380014d */
[----:B------:R-:W-:Y:S06]  /*10000*/  @!P2 BRA `(.L_x_8350) ;  /* 0x000000000050a947 */ /* 0x000fec0003800000 */
        /* <DEDUP_REMOVED lines=11> */
.L_x_8352:
[----:B------:R-:W-:-:S13]  /*100c0*/  ISETP.NE.AND P6, PT, R25, 0x1, PT ;  /* 0x000000011900780c */ /* 0x000fda0003fc5270 */
[----:B------:R-:W0:Y:S02]  /*100d0*/  @P6 LDC.64 R26, c[0x0][0x9e8] ;  /* 0x00027a00ff1a6b82 */ /* 0x000e240000000a00 */
[----:B0-----:R-:W-:-:S05]  /*100e0*/  @P6 IMAD.HI.U32 R26, R73, R26, RZ ;  /* 0x0000001a491a6227 */ /* 0x001fca00078e00ff */
[----:B------:R-:W-:-:S07]  /*100f0*/  @P6 SHF.R.U32.HI R73, RZ, R27, R26 ;  /* 0x0000001bff496219 */ /* 0x000fce000001161a */
.L_x_8353:
[----:B------:R-:W-:Y:S05]  /*10100*/  BSYNC B0 ;  /* 0x0000000000007941 */ /* 0x000fea0003800000 */
.L_x_8351:
[----:B------:R-:W-:-:S05]  /*10110*/  IMAD R76, R73, R25, -R76 ;  /* 0x00000019494c7224 */ /* 0x000fca00078e0a4c */
[----:B------:R-:W-:-:S04]  /*10120*/  IADD3 R76, -R189, R76, RZ ;  /* 0x0000004cbd4c7210 */ /* 0x000fc80007ffe1ff */
[----:B------:R-:W-:Y:S02]  /*10130*/  VIMNMX R71, R71, R76, !PT ;  /* 0x0000004c47477248 */ /* 0x000fe40007fe0100 */
[----:B------:R-:W-:-:S07]  /*10140*/  VIADDMNMX R72, R76, R25, R72, PT ;  /* 0x000000194c487246 */ /* 0x000fce0003800148 */
.L_x_8350:
[----:B------:R-:W-:Y:S01]  /*10150*/  ISETP.GT.AND P3, PT, R71, 0x1, !P3 ;  /* 0x000000014700780c */ /* 0x000fe20005f64270 */
[----:B------:R-:W-:Y:S01]  /*10160*/  ULDC UR51, c[0x0][0x988] ;  /* 0x0002620000337ab9 */ /* 0x000fe20000000800 */
        /* <DEDUP_REMOVED lines=29> */
[C---:B------:R-:W-:Y:S02]  /*10340*/  ISETP.LT.OR P3, PT, R72.reuse, 0x12, P3 ;  /* 0x000000124800780c */ /* 0x040fe40001f61670 */
[----:B------:R-:W-:Y:S02]  /*10350*/  FMNMX.FTZ R27, R103, R26, !PT ;  /* 0x0000001a671b7209 */ /* 0x000fe40007810000 */
[----:B------:R-:W-:Y:S02]  /*10360*/  FSEL R31, R31, -INF , !P3 ;  /* 0xff8000001f1f7808 */ /* 0x000fe40005800000 */
        /* <DEDUP_REMOVED lines=45> */
[----:B------:R-:W-:Y:S01]  /*10640*/  ISETP.GT.AND P4, PT, R71, 0x71, !P4 ;  /* 0x000000714700780c */ /* 0x000fe20006784270 */
[----:B------:R-:W0:Y:S01]  /*10650*/  SHFL.BFLY PT, R26, R27, 0x2, 0x1f ;  /* 0x0c401f001b1a7f89 */ /* 0x000e2200000e0000 */
[----:B------:R-:W-:Y:S02]  /*10660*/  FSEL R39, R39, -INF , !P3 ;  /* 0xff80000027277808 */ /* 0x000fe40005800000 */
[----:B------:R-:W-:Y:S02]  /*10670*/  ISETP.NE.AND P3, PT, R111, RZ, PT ;  /* 0x000000ff6f00720c */ /* 0x000fe40003f65270 */
[C---:B------:R-:W-:Y:S02]  /*10680*/  ISETP.GT.AND P5, PT, R71.reuse, 0x78, !P5 ;  /* 0x000000784700780c */ /* 0x040fe40006fa4270 */
[----:B------:R-:W-:Y:S02]  /*10690*/  ISETP.GT.AND P3, PT, R71, 0x31, !P3 ;  /* 0x000000314700780c */ /* 0x000fe40005f64270 */
[----:B------:R-:W-:-:S02]  /*106a0*/  ISETP.LT.OR P4, PT, R72, 0x72, P4 ;  /* 0x000000724800780c */ /* 0x000fc40002781670 */
[C---:B------:R-:W-:Y:S02]  /*106b0*/  ISETP.LT.OR P3, PT, R72.reuse, 0x32, P3 ;  /* 0x000000324800780c */ /* 0x040fe40001f61670 */
[----:B------:R-:W-:Y:S02]  /*106c0*/  ISETP.LT.OR P5, PT, R72, 0x79, P5 ;  /* 0x000000794800780c */ /* 0x000fe40002fa1670 */
[----:B------:R-:W-:Y:S02]  /*106d0*/  FSEL R38, R38, -INF , !P3 ;  /* 0xff80000026267808 */ /* 0x000fe40005800000 */
[----:B------:R-:W-:Y:S02]  /*106e0*/  ISETP.NE.AND P3, PT, R112, RZ, PT ;  /* 0x000000ff7000720c */ /* 0x000fe40003f65270 */
[----:B------:R-:W-:Y:S02]  /*106f0*/  FSEL R42, R42, -INF , !P4 ;  /* 0xff8000002a2a7808 */ /* 0x000fe40006000000 */
[----:B------:R-:W-:-:S02]  /*10700*/  ISETP.GT.AND P3, PT, R71, 0x38, !P3 ;  /* 0x000000384700780c */ /* 0x000fc40005f64270 */
[----:B0-----:R-:W-:Y:S02]  /*10710*/  FMNMX.FTZ R26, R27, R26, !PT ;  /* 0x0000001a1b1a7209 */ /* 0x001fe40007810000 */
[----:B------:R-:W-:-:S03]  /*10720*/  ISETP.LT.OR P3, PT, R72, 0x39, P3 ;  /* 0x000000394800780c */ /* 0x000fc60001f61670 */
[----:B------:R-:W0:Y:S01]  /*10730*/  SHFL.BFLY PT, R217, R26, 0x1, 0x1f ;  /* 0x0c201f001ad97f89 */ /* 0x000e2200000e0000 */
[----:B------:R-:W-:Y:S02]  /*10740*/  FSEL R41, R41, -INF , !P3 ;  /* 0xff80000029297808 */ /* 0x000fe40005800000 */
[----:B------:R-:W-:-:S04]  /*10750*/  ISETP.NE.AND P3, PT, R113, RZ, PT ;  /* 0x000000ff7100720c */ /* 0x000fc80003f65270 */
[----:B------:R-:W-:-:S04]  /*10760*/  ISETP.GT.AND P3, PT, R71, 0x39, !P3 ;  /* 0x000000394700780c */ /* 0x000fc80005f64270 */
[----:B------:R-:W-:-:S04]  /*10770*/  ISETP.LT.OR P3, PT, R72, 0x3a, P3 ;  /* 0x0000003a4800780c */ /* 0x000fc80001f61670 */
[----:B------:R-:W-:Y:S02]  /*10780*/  FSEL R40, R40, -INF , !P3 ;  /* 0xff80000028287808 */ /* 0x000fe40005800000 */
[----:B------:R-:W-:-:S04]  /*10790*/  ISETP.NE.AND P3, PT, R114, RZ, PT ;  /* 0x000000ff7200720c */ /* 0x000fc80003f65270 */
[----:B------:R-:W-:Y:S02]  /*107a0*/  ISETP.GT.AND P3, PT, R71, 0x40, !P3 ;  /* 0x000000404700780c */ /* 0x000fe40005f64270 */
[----:B0-----:R-:W-:Y:S02]  /*107b0*/  FMNMX.FTZ R217, R26, R217, !PT ;  /* 0x000000d91ad97209 */ /* 0x001fe40007810000 */
[----:B------:R-:W-:-:S03]  /*107c0*/  ISETP.LT.OR P3, PT, R72, 0x41, P3 ;  /* 0x000000414800780c */ /* 0x000fc60001f61670 */
[----:B------:R-:W-:Y:S01]  /*107d0*/  FMUL.FTZ R81, R217, UR51 ;  /* 0x00000033d9517c20 */ /* 0x000fe20008410000 */
[----:B------:R-:W-:Y:S02]  /*107e0*/  FSEL R46, R46, -INF , !P3 ;  /* 0xff8000002e2e7808 */ /* 0x000fe40005800000 */
[----:B------:R-:W-:Y:S02]  /*107f0*/  ISETP.GT.AND P3, PT, R71, 0x41, !P6 ;  /* 0x000000414700780c */ /* 0x000fe40007764270 */
[----:B------:R-:W-:Y:S02]  /*10800*/  ISETP.NE.AND P6, PT, R128, RZ, PT ;  /* 0x000000ff8000720c */ /* 0x000fe40003fc5270 */
        /* <DEDUP_REMOVED lines=44> */
[----:B------:R-:W-:-:S04]  /*10ad0*/  ISETP.LT.OR P3, PT, R72, 0x71, P3 ;  /* 0x000000714800780c */ /* 0x000fc80001f61670 */
[----:B------:R-:W-:Y:S02]  /*10ae0*/  FSEL R57, R57, -INF , !P3 ;  /* 0xff80000039397808 */ /* 0x000fe40005800000 */
[----:B------:R-:W-:-:S04]  /*10af0*/  FSETP.NEU.FTZ.AND P3, PT, R217, -INF , PT ;  /* 0xff800000d900780b */ /* 0x000fc80003f7d000 */
[----:B------:R-:W-:Y:S02]  /*10b00*/  FSEL R81, R81, RZ, P3 ;  /* 0x000000ff51517208 */ /* 0x000fe40001800000 */
[----:B------:R-:W-:Y:S02]  /*10b10*/  ISETP.GT.AND P3, PT, R71, RZ, !P6 ;  /* 0x000000ff4700720c */ /* 0x000fe40007764270 */
[----:B------:R-:W-:Y:S01]  /*10b20*/  ISETP.NE.AND P6, PT, R78, RZ, PT ;  /* 0x000000ff4e00720c */ /* 0x000fe20003fc5270 */
[--C-:B------:R-:W-:Y:S01]  /*10b30*/  FFMA.FTZ R27, R89, UR51, -R81.reuse ;  /* 0x00000033591b7c23 */ /* 0x100fe20008010851 */
[----:B------:R-:W-:Y:S01]  /*10b40*/  ISETP.LT.OR P3, PT, R72, 0x1, P3 ;  /* 0x000000014800780c */ /* 0x000fe20001f61670 */
[--C-:B------:R-:W-:Y:S01]  /*10b50*/  FFMA.FTZ R166, R62, UR51, -R81.reuse ;  /* 0x000000333ea67c23 */ /* 0x100fe20008010851 */
[--C-:B------:R-:W-:Y:S01]  /*10b60*/  FFMA.FTZ R180, R74, UR51, -R81.reuse ;  /* 0x000000334ab47c23 */ /* 0x100fe20008010851 */
[--C-:B------:R-:W-:Y:S01]  /*10b70*/  FFMA.FTZ R182, R91, UR51, -R81.reuse ;  /* 0x000000335bb67c23 */ /* 0x100fe20008010851 */
[----:B------:R-:W-:Y:S01]  /*10b80*/  FSEL R0, R0, -INF , !P3 ;  /* 0xff80000000007808 */ /* 0x000fe20005800000 */
[----:B------:R-:W-:Y:S01]  /*10b90*/  MUFU.EX2 R27, R27 ;  /* 0x0000001b001b7308 */ /* 0x000fe20000000800 */
[----:B------:R-:W-:Y:S01]  /*10ba0*/  ISETP.GT.AND P3, PT, R71, 0x79, !P6 ;  /* 0x000000794700780c */ /* 0x000fe20007764270 */
[--C-:B------:R-:W-:Y:S01]  /*10bb0*/  FFMA.FTZ R73, R92, UR51, -R81.reuse ;  /* 0x000000335c497c23 */ /* 0x100fe20008010851 */
[----:B------:R-:W-:Y:S01]  /*10bc0*/  FMNMX.FTZ R75, R0, R3, !PT ;  /* 0x00000003004b7209 */ /* 0x000fe20007810000 */
[--C-:B------:R-:W-:Y:S01]  /*10bd0*/  FFMA.FTZ R154, R58, UR51, -R81.reuse ;  /* 0x000000333a9a7c23 */ /* 0x100fe20008010851 */
[----:B------:R-:W-:Y:S01]  /*10be0*/  ISETP.LT.OR P3, PT, R72, 0x7a, P3 ;  /* 0x0000007a4800780c */ /* 0x000fe20001f61670 */
[--C-:B------:R-:W-:Y:S01]  /*10bf0*/  FFMA.FTZ R176, R94, UR51, -R81.reuse ;  /* 0x000000335eb07c23 */ /* 0x100fe20008010851 */
[----:B------:R-:W-:Y:S01]  /*10c00*/  FMNMX.FTZ R26, R28, R75, !PT ;  /* 0x0000004b1c1a7209 */ /* 0x000fe20007810000 */
[----:B------:R-:W0:Y:S01]  /*10c10*/  MUFU.EX2 R180, R180 ;  /* 0x000000b400b47308 */ /* 0x000e220000000800 */
[----:B------:R-:W-:Y:S01]  /*10c20*/  FSEL R44, R44, -INF , !P3 ;  /* 0xff8000002c2c7808 */ /* 0x000fe20005800000 */
        /* <DEDUP_REMOVED lines=35> */
[----:B------:R-:W3:Y:S01]  /*10e60*/  MUFU.EX2 R176, R176 ;  /* 0x000000b000b07308 */ /* 0x000ee20000000800 */
[----:B------:R-:W-:Y:S01]  /*10e70*/  IMAD.MOV.U32 R60, RZ, RZ, R198 ;  /* 0x000000ffff3c7224 */ /* 0x000fe200078e00c6 */
[----:B------:R-:W-:-:S04]  /*10e80*/  FMNMX.FTZ R83, R39, R26, !PT ;  /* 0x0000001a27537209 */ /* 0x000fc80007810000 */
[----:B------:R-:W-:Y:S02]  /*10e90*/  FMNMX.FTZ R26, R38, R83, !PT ;  /* 0x00000053261a7209 */ /* 0x000fe40007810000 */
[----:B------:R-:W4:Y:S02]  /*10ea0*/  MUFU.EX2 R75, R95 ;  /* 0x0000005f004b7308 */ /* 0x000f240000000800 */
[----:B------:R-:W-:-:S04]  /*10eb0*/  FMNMX.FTZ R83, R41, R26, !PT ;  /* 0x0000001a29537209 */ /* 0x000fc80007810000 */
[----:B------:R-:W-:Y:S02]  /*10ec0*/  FMNMX.FTZ R83, R40, R83, !PT ;  /* 0x0000005328537209 */ /* 0x000fe40007810000 */
[----:B------:R-:W5:Y:S02]  /*10ed0*/  MUFU.EX2 R178, R178 ;  /* 0x000000b200b27308 */ /* 0x000f640000000800 */
[----:B------:R-:W-:-:S04]  /*10ee0*/  FMNMX.FTZ R26, R46, R83, !PT ;  /* 0x000000532e1a7209 */ /* 0x000fc80007810000 */
[----:B------:R-:W-:Y:S02]  /*10ef0*/  FMNMX.FTZ R85, R45, R26, !PT ;  /* 0x0000001a2d557209 */ /* 0x000fe40007810000 */
[----:B------:R-:W5:Y:S02]  /*10f00*/  MUFU.EX2 R77, R77 ;  /* 0x0000004d004d7308 */ /* 0x000f640000000800 */
        /* <DEDUP_REMOVED lines=16> */
[----:B------:R-:W-:Y:S02]  /*11010*/  FSEL R26, R43, -INF , !P5 ;  /* 0xff8000002b1a7808 */ /* 0x000fe40006800000 */
[----:B------:R-:W-:Y:S02]  /*11020*/  FMNMX.FTZ R71, R42, R71, !PT ;  /* 0x000000472a477209 */ /* 0x000fe40007810000 */
[----:B------:R-:W-:Y:S02]  /*11030*/  MUFU.EX2 R85, R103 ;  /* 0x0000006700557308 */ /* 0x000fe40000000800 */
[----:B------:R-:W-:-:S04]  /*11040*/  FMNMX.FTZ R71, R26, R71, !PT ;  /* 0x000000471a477209 */ /* 0x000fc80007810000 */
[----:B------:R-:W-:Y:S02]  /*11050*/  FMNMX.FTZ R71, R44, R71, !PT ;  /* 0x000000472c477209 */ /* 0x000fe40007810000 */
[----:B------:R-:W-:Y:S03]  /*11060*/  MUFU.EX2 R170, R170 ;  /* 0x000000aa00aa7308 */ /* 0x000fe60000000800 */
        /* <DEDUP_REMOVED lines=9> */
[----:B0-----:R-:W-:Y:S01]  /*11100*/  FMNMX.FTZ R218, R62, R71, !PT ;  /* 0x000000473eda7209 */ /* 0x001fe20007810000 */
[----:B------:R-:W-:-:S06]  /*11110*/  FFMA.FTZ R71, R6, UR51, -R81 ;  /* 0x0000003306477c23 */ /* 0x000fcc0008010851 */
[----:B------:R-:W-:Y:S01]  /*11120*/  MUFU.EX2 R61, R61 ;  /* 0x0000003d003d7308 */ /* 0x000fe20000000800 */
[----:B------:R-:W0:Y:S01]  /*11130*/  @P1 LDC R62, c[0x0][0x450] ;  /* 0x00011400ff3e1b82 */ /* 0x000e220000000800 */
[C---:B------:R-:W-:Y:S01]  /*11140*/  FSETP.NEU.FTZ.AND P3, PT, R218.reuse, -INF , PT ;  /* 0xff800000da00780b */ /* 0x040fe20003f7d000 */
[----:B------:R-:W-:-:S05]  /*11150*/  FMUL.FTZ R58, R218, UR51 ;  /* 0x00000033da3a7c20 */ /* 0x000fca0008410000 */
[----:B------:R-:W-:Y:S01]  /*11160*/  FSEL R81, R58, RZ, P3 ;  /* 0x000000ff3a517208 */ /* 0x000fe20001800000 */
[----:B------:R-:W-:Y:S04]  /*11170*/  MUFU.EX2 R162, R162 ;  /* 0x000000a200a27308 */ /* 0x000fe80000000800 */
[--C-:B------:R-:W-:Y:S01]  /*11180*/  FFMA.FTZ R181, R0, UR51, -R81.reuse ;  /* 0x0000003300b57c23 */ /* 0x100fe20008010851 */
[----:B------:R-:W-:Y:S01]  /*11190*/  FFMA.FTZ R0, R3, UR51, -R81 ;  /* 0x0000003303007c23 */ /* 0x000fe20008010851 */
[----:B------:R-:W-:Y:S01]  /*111a0*/  FADD.FTZ R3, R180, R27 ;  /* 0x0000001bb4037221 */ /* 0x000fe20000010000 */
        /* <DEDUP_REMOVED lines=11> */
[----:B------:R-:W1:Y:S01]  /*11260*/  MUFU.EX2 R0, R0 ;  /* 0x0000000000007308 */ /* 0x000e620000000800 */
[----:B---3--:R-:W-:Y:S01]  /*11270*/  FADD.FTZ R6, R176, R3 ;  /* 0x00000003b0067221 */ /* 0x008fe20000010000 */
[--C-:B------:R-:W-:Y:S01]  /*11280*/  FFMA.FTZ R34, R34, UR51, -R81.reuse ;  /* 0x0000003322227c23 */ /* 0x100fe20008010851 */
[--C-:B------:R-:W-:Y:S01]  /*11290*/  FFMA.FTZ R175, R37, UR51, -R81.reuse ;  /* 0x0000003325af7c23 */ /* 0x100fe20008010851 */
[--C-:B------:R-:W-:Y:S01]  /*112a0*/  FFMA.FTZ R161, R50, UR51, -R81.reuse ;  /* 0x0000003332a17c23 */ /* 0x100fe20008010851 */
[----:B----4-:R-:W-:Y:S01]  /*112b0*/  FADD.FTZ R3, R75, R6 ;  /* 0x000000064b037221 */ /* 0x010fe20000010000 */
[--C-:B------:R-:W-:Y:S01]  /*112c0*/  FFMA.FTZ R36, R36, UR51, -R81.reuse ;  /* 0x0000003324247c23 */ /* 0x100fe20008010851 */
[----:B------:R-:W-:Y:S01]  /*112d0*/  FFMA.FTZ R169, R39, UR51, -R81 ;  /* 0x0000003327a97c23 */ /* 0x000fe20008010851 */
[----:B------:R-:W2:Y:S01]  /*112e0*/  MUFU.EX2 R183, R183 ;  /* 0x000000b700b77308 */ /* 0x000ea20000000800 */
[----:B-----5:R-:W-:Y:S01]  /*112f0*/  FADD.FTZ R48, R178, R3 ;  /* 0x00000003b2307221 */ /* 0x020fe20000010000 */
[--C-:B------:R-:W-:Y:S01]  /*11300*/  FFMA.FTZ R38, R38, UR51, -R81.reuse ;  /* 0x0000003326267c23 */ /* 0x100fe20008010851 */
[--C-:B------:R-:W-:Y:S01]  /*11310*/  FFMA.FTZ R171, R41, UR51, -R81.reuse ;  /* 0x0000003329ab7c23 */ /* 0x100fe20008010851 */
[--C-:B------:R-:W-:Y:S01]  /*11320*/  FFMA.FTZ R40, R40, UR51, -R81.reuse ;  /* 0x0000003328287c23 */ /* 0x100fe20008010851 */
[----:B------:R-:W-:Y:S01]  /*11330*/  FADD.FTZ R29, R77, R48 ;  /* 0x000000304d1d7221 */ /* 0x000fe20000010000 */
[--C-:B------:R-:W-:Y:S01]  /*11340*/  FFMA.FTZ R165, R46, UR51, -R81.reuse ;  /* 0x000000332ea57c23 */ /* 0x100fe20008010851 */
[----:B------:R-:W-:Y:S01]  /*11350*/  FFMA.FTZ R46, R45, UR51, -R81 ;  /* 0x000000332d2e7c23 */ /* 0x000fe20008010851 */
[----:B------:R-:W3:Y:S01]  /*11360*/  MUFU.EX2 R28, R28 ;  /* 0x0000001c001c7308 */ /* 0x000ee20000000800 */
[----:B-1----:R-:W-:Y:S01]  /*11370*/  FADD.FTZ R6, R181, R0 ;  /* 0x00000000b5067221 */ /* 0x002fe20000010000 */
[----:B------:R-:W-:Y:S01]  /*11380*/  FADD.FTZ R58, R172, R29 ;  /* 0x0000001dac3a7221 */ /* 0x000fe20000010000 */
[--C-:B------:R-:W-:Y:S01]  /*11390*/  FFMA.FTZ R48, R47, UR51, -R81.reuse ;  /* 0x000000332f307c23 */ /* 0x100fe20008010851 */
[--C-:B------:R-:W-:Y:S01]  /*113a0*/  FFMA.FTZ R163, R52, UR51, -R81.reuse ;  /* 0x0000003334a37c23 */ /* 0x100fe20008010851 */
[----:B------:R-:W-:Y:S01]  /*113b0*/  FFMA.FTZ R52, R51, UR51, -R81 ;  /* 0x0000003333347c23 */ /* 0x000fe20008010851 */
[----:B------:R-:W-:Y:S01]  /*113c0*/  FADD.FTZ R29, R79, R58 ;  /* 0x0000003a4f1d7221 */ /* 0x000fe20000010000 */
[----:B------:R-:W-:Y:S01]  /*113d0*/  F2FP.F16.F32.PACK_AB R180, R27, R180 ;  /* 0x000000b41bb4723e */ /* 0x000fe200000000ff */
        /* <DEDUP_REMOVED lines=9> */
[----:B---3--:R-:W-:Y:S01]  /*11470*/  FADD.FTZ R6, R28, R3 ;  /* 0x000000031c067221 */ /* 0x008fe20000010000 */
[----:B------:R-:W-:Y:S01]  /*11480*/  FADD.FTZ R58, R168, R29 ;  /* 0x0000001da83a7221 */ /* 0x000fe20000010000 */
[--C-:B------:R-:W-:Y:S01]  /*11490*/  FFMA.FTZ R55, R55, UR51, -R81.reuse ;  /* 0x0000003337377c23 */ /* 0x100fe20008010851 */
[----:B------:R-:W3:Y:S01]  /*114a0*/  @P1 LDC R31, c[0x0][0x44c] ;  /* 0x00011300ff1f1b82 */ /* 0x000ee20000000800 */
[--C-:B------:R-:W-:Y:S01]  /*114b0*/  FFMA.FTZ R57, R57, UR51, -R81.reuse ;  /* 0x0000003339397c23 */ /* 0x100fe20008010851 */
[----:B------:R-:W-:Y:S01]  /*114c0*/  FADD.FTZ R29, R85, R58 ;  /* 0x0000003a551d7221 */ /* 0x000fe20000010000 */
[----:B------:R-:W-:Y:S01]  /*114d0*/  FFMA.FTZ R42, R42, UR51, -R81 ;  /* 0x000000332a2a7c23 */ /* 0x000fe20008010851 */
[----:B------:R-:W4:Y:S01]  /*114e0*/  MUFU.EX2 R179, R179 ;  /* 0x000000b300b37308 */ /* 0x000f220000000800 */
[----:B-1----:R-:W-:Y:S01]  /*114f0*/  FADD.FTZ R3, R177, R6 ;  /* 0x00000006b1037221 */ /* 0x002fe20000010000 */
[----:B------:R-:W-:Y:S01]  /*11500*/  FADD.FTZ R58, R170, R29 ;  /* 0x0000001daa3a7221 */ /* 0x000fe20000010000 */
[--C-:B------:R-:W-:Y:S01]  /*11510*/  FFMA.FTZ R26, R26, UR51, -R81.reuse ;  /* 0x000000331a1a7c23 */ /* 0x100fe20008010851 */
[----:B------:R-:W-:Y:S01]  /*11520*/  FFMA.FTZ R44, R44, UR51, -R81 ;  /* 0x000000332c2c7c23 */ /* 0x000fe20008010851 */
[----:B------:R-:W-:Y:S01]  /*11530*/  F2FP.F16.F32.PACK_AB R181, R0, R181 ;  /* 0x000000b500b5723e */ /* 0x000fe200000000ff */
[----:B------:R-:W-:Y:S01]  /*11540*/  FADD.FTZ R29, R87, R58 ;  /* 0x0000003a571d7221 */ /* 0x000fe20000010000 */
[----:B------:R-:W-:Y:S01]  /*11550*/  F2FP.F16.F32.PACK_AB R182, R73, R182 ;  /* 0x000000b649b6723e */ /* 0x000fe200000000ff */
[----:B------:R-:W1:Y:S01]  /*11560*/  MUFU.EX2 R32, R32 ;  /* 0x0000002000207308 */ /* 0x000e620000000800 */
[----:B--2---:R-:W-:Y:S01]  /*11570*/  FADD.FTZ R6, R30, R3 ;  /* 0x000000031e067221 */ /* 0x004fe20000010000 */
[----:B------:R-:W-:Y:S01]  /*11580*/  FADD.FTZ R58, R164, R29 ;  /* 0x0000001da43a7221 */ /* 0x000fe20000010000 */
[----:B------:R-:W-:-:S02]  /*11590*/  F2FP.F16.F32.PACK_AB R176, R75, R176 ;  /* 0x000000b04bb0723e */ /* 0x000fc400000000ff */
[----:B------:R-:W-:Y:S01]  /*115a0*/  F2FP.F16.F32.PACK_AB R178, R77, R178 ;  /* 0x000000b24db2723e */ /* 0x000fe200000000ff */
[----:B------:R-:W-:Y:S01]  /*115b0*/  FADD.FTZ R29, R43, R58 ;  /* 0x0000003a2b1d7221 */ /* 0x000fe20000010000 */
[----:B------:R-:W-:Y:S01]  /*115c0*/  F2FP.F16.F32.PACK_AB R172, R79, R172 ;  /* 0x000000ac4fac723e */ /* 0x000fe200000000ff */
[----:B------:R-:W2:Y:S01]  /*115d0*/  MUFU.EX2 R173, R173 ;  /* 0x000000ad00ad7308 */ /* 0x000ea20000000800 */
[----:B----4-:R-:W-:Y:S01]  /*115e0*/  FADD.FTZ R3, R179, R6 ;  /* 0x00000006b3037221 */ /* 0x010fe20000010000 */
[----:B------:R-:W-:Y:S01]  /*115f0*/  FADD.FTZ R58, R166, R29 ;  /* 0x0000001da63a7221 */ /* 0x000fe20000010000 */
[----:B------:R-:W-:Y:S01]  /*11600*/  F2FP.F16.F32.PACK_AB R174, R83, R174 ;  /* 0x000000ae53ae723e */ /* 0x000fe200000000ff */
[----:B---3--:R-:W-:Y:S01]  /*11610*/  @P1 IMAD.HI.U32 R31, R198, R31, RZ ;  /* 0x0000001fc61f1227 */ /* 0x008fe200078e00ff */
[----:B------:R-:W-:-:S03]  /*11620*/  F2FP.F16.F32.PACK_AB R168, R85, R168 ;  /* 0x000000a855a8723e */ /* 0x000fc600000000ff */
[----:B------:R-:W-:Y:S01]  /*11630*/  FADD.FTZ R29, R59, R58 ;  /* 0x0000003a3b1d7221 */ /* 0x000fe20000010000 */
[----:B------:R-:W-:Y:S01]  /*11640*/  F2FP.F16.F32.PACK_AB R170, R87, R170 ;  /* 0x000000aa57aa723e */ /* 0x000fe200000000ff */
[----:B------:R-:W3:Y:S01]  /*11650*/  MUFU.EX2 R34, R34 ;  /* 0x0000002200227308 */ /* 0x000ee20000000800 */
[----:B-1----:R-:W-:Y:S01]  /*11660*/  FADD.FTZ R6, R32, R3 ;  /* 0x0000000320067221 */ /* 0x002fe20000010000 */
[----:B------:R-:W-:Y:S01]  /*11670*/  FADD.FTZ R58, R160, R29 ;  /* 0x0000001da03a7221 */ /* 0x000fe20000010000 */
[----:B0-----:R-:W-:Y:S02]  /*11680*/  @P1 SHF.R.U32.HI R60, RZ, R62, R31 ;  /* 0x0000003eff3c1219 */ /* 0x001fe4000001161f */
[----:B------:R-:W-:Y:S01]  /*11690*/  F2FP.F16.F32.PACK_AB R164, R43, R164 ;  /* 0x000000a42ba4723e */ /* 0x000fe200000000ff */
[----:B------:R-:W-:Y:S01]  /*116a0*/  FADD.FTZ R29, R61, R58 ;  /* 0x0000003a3d1d7221 */ /* 0x000fe20000010000 */
[----:B------:R-:W-:Y:S01]  /*116b0*/  F2FP.F16.F32.PACK_AB R166, R59, R166 ;  /* 0x000000a63ba6723e */ /* 0x000fe200000000ff */
[----:B------:R-:W0:Y:S01]  /*116c0*/  MUFU.EX2 R175, R175 ;  /* 0x000000af00af7308 */ /* 0x000e220000000800 */
[----:B--2---:R-:W-:Y:S01]  /*116d0*/  FADD.FTZ R3, R173, R6 ;  /* 0x00000006ad037221 */ /* 0x004fe20000010000 */
[----:B------:R-:W-:Y:S01]  /*116e0*/  FADD.FTZ R58, R162, R29 ;  /* 0x0000001da23a7221 */ /* 0x000fe20000010000 */
[----:B------:R-:W-:Y:S01]  /*116f0*/  IMAD.IADD R93, R93, 0x1, R60 ;  /* 0x000000015d5d7824 */ /* 0x000fe200078e023c */
[----:B------:R-:W-:-:S02]  /*11700*/  F2FP.F16.F32.PACK_AB R160, R61, R160 ;  /* 0x000000a03da0723e */ /* 0x000fc400000000ff */
[----:B------:R-:W-:Y:S01]  /*11710*/  F2FP.F16.F32.PACK_AB R183, R28, R183 ;  /* 0x000000b71cb7723e */ /* 0x000fe200000000ff */
[----:B------:R-:W-:Y:S01]  /*11720*/  IMAD.IADD R24, R93, 0x1, R24 ;  /* 0x000000015d187824 */ /* 0x000fe200078e0218 */
[----:B------:R-:W1:Y:S01]  /*11730*/  MUFU.EX2 R36, R36 ;  /* 0x0000002400247308 */ /* 0x000e620000000800 */
[----:B---3--:R-:W-:Y:S01]  /*11740*/  FADD.FTZ R6, R34, R3 ;  /* 0x0000000322067221 */ /* 0x008fe20000010000 */
[----:B------:R-:W-:Y:S02]  /*11750*/  F2FP.F16.F32.PACK_AB R177, R30, R177 ;  /* 0x000000b11eb1723e */ /* 0x000fe400000000ff */
[----:B------:R-:W-:Y:S02]  /*11760*/  F2FP.F16.F32.PACK_AB R179, R32, R179 ;  /* 0x000000b320b3723e */ /* 0x000fe400000000ff */
[----:B------:R-:W-:Y:S02]  /*11770*/  F2FP.F16.F32.PACK_AB R173, R34, R173 ;  /* 0x000000ad22ad723e */ /* 0x000fe400000000ff */
        /* <DEDUP_REMOVED lines=71> */
[----:B-1----:R-:W-:Y:S01]  /*11bf0*/  FADD.FTZ R58, R154, R27 ;  /* 0x0000001b9a3a7221 */ /* 0x002fe20000010000 */
[C---:B--2---:R-:W-:Y:S01]  /*11c00*/  FADD.FTZ R3, R155.reuse, R0 ;  /* 0x000000009b037221 */ /* 0x044fe20000010000 */
[----:B------:R-:W-:Y:S01]  /*11c10*/  F2FP.F16.F32.PACK_AB R155, R155, R26 ;  /* 0x0000001a9b9b723e */ /* 0x000fe200000000ff */
[----:B------:R-:W-:Y:S02]  /*11c20*/  VIADD R0, R88, 0xfffffffe ;  /* 0xfffffffe58007836 */ /* 0x000fe40000000000 */
[C---:B0-----:R-:W-:Y:S01]  /*11c30*/  FADD.FTZ R6, R71.reuse, R58 ;  /* 0x0000003a47067221 */ /* 0x041fe20000010000 */
[----:B------:R-:W-:Y:S01]  /*11c40*/  F2FP.F16.F32.PACK_AB R154, R71, R154 ;  /* 0x0000009a479a723e */ /* 0x000fe200000000ff */
[----:B------:R-:W-:Y:S06]  /*11c50*/  @!P2 BRA `(.L_x_8354) ;  /* 0x000000000048a947 */ /* 0x000fec0003800000 */
        /* <DEDUP_REMOVED lines=11> */
.L_x_8356:
[----:B------:R-:W-:-:S13]  /*11d10*/  ISETP.NE.AND P3, PT, R25, 0x1, PT ;  /* 0x000000011900780c */ /* 0x000fda0003f65270 */
[----:B------:R-:W0:Y:S02]  /*11d20*/  @P3 LDC.64 R28, c[0x0][0x9e8] ;  /* 0x00027a00ff1c3b82 */ /* 0x000e240000000a00 */
[----:B0-----:R-:W-:-:S05]  /*11d30*/  @P3 IMAD.HI.U32 R28, R26, R28, RZ ;  /* 0x0000001c1a1c3227 */ /* 0x001fca00078e00ff */
[----:B------:R-:W-:-:S07]  /*11d40*/  @P3 SHF.R.U32.HI R26, RZ, R29, R28 ;  /* 0x0000001dff1a3219 */ /* 0x000fce000001161c */
.L_x_8357:
[----:B------:R-:W-:Y:S05]  /*11d50*/  BSYNC B0 ;  /* 0x0000000000007941 */ /* 0x000fea0003800000 */
.L_x_8355:
[----:B------:R-:W-:-:S05]  /*11d60*/  IMAD R25, R26, R25, R25 ;  /* 0x000000191a197224 */ /* 0x000fca00078e0219 */
[----:B------:R-:W-:-:S07]  /*11d70*/  VIMNMX R24, R24, R25, PT ;  /* 0x0000001918187248 */ /* 0x000fce0003fe0100 */
.L_x_8354:
[----:B------:R-:W-:Y:S01]  /*11d80*/  SHF.R.S32.HI R25, RZ, 0x1f, R24 ;  /* 0x0000001fff197819 */ /* 0x000fe20000011418 */
[----:B------:R-:W-:Y:S01]  /*11d90*/  ULDC UR41, c[0x0][0x9e4] ;  /* 0x0002790000297ab9 */ /* 0x000fe20000000800 */
[----:B------:R-:W-:Y:S01]  /*11da0*/  ULDC UR5, c[0x0][0x9e4] ;  /* 0x0002790000057ab9 */ /* 0x000fe20000000800 */
[----:B------:R-:W-:Y:S01]  /*11db0*/  ULDC UR43, c[0x0][0x9d8] ;  /* 0x00027600002b7ab9 */ /* 0x000fe20000000800 */
[----:B------:R-:W-:Y:S01]  /*11dc0*/  LEA.HI R25, R25, R24, RZ, 0x7 ;  /* 0x0000001819197211 */ /* 0x000fe200078f38ff */
[----:B------:R-:W-:Y:S01]  /*11dd0*/  ULDC UR50, c[0x0][0x9d8] ;  /* 0x0002760000327ab9 */ /* 0x000fe20000000800 */
[----:B------:R-:W-:Y:S01]  /*11de0*/  ULDC UR48, c[0x0][0x9d8] ;  /* 0x0002760000307ab9 */ /* 0x000fe20000000800 */
[----:B------:R-:W-:Y:S01]  /*11df0*/  ULDC UR4, c[0x0][0x988] ;  /* 0x0002620000047ab9 */ /* 0x000fe20000000800 */
[----:B------:R-:W-:Y:S01]  /*11e00*/  SHF.R.S32.HI R25, RZ, 0x7, R25 ;  /* 0x00000007ff197819 */ /* 0x000fe20000011419 */
[----:B------:R-:W-:Y:S01]  /*11e10*/  ULDC UR7, c[0x0][0x988] ;  /* 0x0002620000077ab9 */ /* 0x000fe20000000800 */
[----:B------:R-:W-:Y:S01]  /*11e20*/  ULDC UR6, c[0x0][0x988] ;  /* 0x0002620000067ab9 */ /* 0x000fe20000000800 */
[----:B------:R-:W-:Y:S01]  /*11e30*/  ULDC UR49, c[0x0][0x9e0] ;  /* 0x0002780000317ab9 */ /* 0x000fe20000000800 */
[----:B------:R-:W-:Y:S01]  /*11e40*/  VIMNMX R213, R206, R25, !PT ;  /* 0x00000019ced57248 */ /* 0x000fe20007fe0100 */
[----:B------:R-:W-:Y:S01]  /*11e50*/  ULDC UR42, c[0x0][0x9e0] ;  /* 0x00027800002a7ab9 */ /* 0x000fe20000000800 */
[----:B------:R-:W-:-:S02]  /*11e60*/  CS2R R150, SRZ ;  /* 0x0000000000967805 */ /* 0x000fc4000001ff00 */
[----:B------:R-:W-:Y:S02]  /*11e70*/  CS2R R148, SRZ ;  /* 0x0000000000947805 */ /* 0x000fe4000001ff00 */
[----:B------:R-:W-:Y:S02]  /*11e80*/  ISETP.GE.AND P3, PT, R0, R213, PT ;  /* 0x000000d50000720c */ /* 0x000fe40003f66270 */
        /* <DEDUP_REMOVED lines=31> */
[----:B------:R-:W-:-:S07]  /*12080*/  IMAD.MOV.U32 R151, RZ, RZ, RZ ;  /* 0x000000ffff977224 */ /* 0x000fce00078e00ff */
.L_x_8378:
[----:B------:R-:W-:Y:S01]  /*12090*/  ISETP.NE.AND P3, PT, R199, RZ, PT ;  /* 0x000000ffc700720c */ /* 0x000fe20003f65270 */
[----:B------:R-:W-:Y:S01]  /*120a0*/  VIADD R214, R184, 0x1 ;  /* 0x00000001b8d67836 */ /* 0x000fe20000000000 */
[----:B------:R-:W-:Y:S05]  /*120b0*/  YIELD ;  /* 0x0000000000007946 */ /* 0x000fea0003800000 */
[----:B------:R-:W-:-:S04]  /*120c0*/  ISETP.NE.AND P4, PT, R214, 0x2, PT ;  /* 0x00000002d600780c */ /* 0x000fc80003f85270 */
[----:B------:R-:W-:Y:S02]  /*120d0*/  SEL R24, RZ, 0x1, P4 ;  /* 0x00000001ff187807 */ /* 0x000fe40002000000 */
[----:B------:R-:W-:Y:S02]  /*120e0*/  SEL R214, R214, RZ, P4 ;  /* 0x000000ffd6d67207 */ /* 0x000fe40002000000 */
[----:B------:R-:W-:Y:S01]  /*120f0*/  LOP3.LUT R215, R187, R24, RZ, 0x3c, !PT ;  /* 0x00000018bbd77212 */ /* 0x000fe200078e3cff */
[----:B------:R-:W-:Y:S06]  /*12100*/  @P3 BRA `(.L_x_8359) ;  /* 0x0000000000303947 */ /* 0x000fec0003800000 */
[----:B------:R-:W-:Y:S05]  /*12110*/  @!P0 BRA `(.L_x_8360) ;  /* 0x0000000000048947 */ /* 0x000fea0003800000 */
[----:B------:R-:W-:Y:S01]  /*12120*/  BPT.TRAP 0x1 ;  /* 0x000000040000795c */ /* 0x000fe20000300000 */
.L_x_8360:
[----:B------:R-:W-:Y:S01]  /*12130*/  IMAD R25, R214, 0x8, R18 ;  /* 0x00000008d6197824 */ /* 0x000fe200078e0212 */
[----:B------:R-:W-:-:S04]  /*12140*/  SHF.L.U32 R24, R215, 0x1f, RZ ;  /* 0x0000001fd7187819 */ /* 0x000fc800000006ff */
[----:B------:R0:W1:Y:S01]  /*12150*/  SYNCS.PHASECHK.TRANS64.TRYWAIT P4, [R25+URZ+0x28830], R24 ;  /* 0x02883018190075a7 */ /* 0x000062000808017f */
[----:B------:R-:W-:Y:S05]  /*12160*/  @!P0 BRA `(.L_x_8361) ;  /* 0x0000000000048947 */ /* 0x000fea0003800000 */
[----:B------:R-:W-:Y:S01]  /*12170*/  BPT.TRAP 0x1 ;  /* 0x000000040000795c */ /* 0x000fe20000300000 */
.L_x_8361:
[----:B------:R-:W-:Y:S04]  /*12180*/  BSSY B0, `(.L_x_8359) ;  /* 0x0000004000007945 */ /* 0x000fe80003800000 */
[----:B-1----:R-:W-:Y:S05]  /*12190*/  @P4 BRA `(.L_x_8362) ;  /* 0x0000000000084947 */ /* 0x002fea0003800000 */
[----:B------:R-:W1:Y:S02]  /*121a0*/  SYNCS.PHASECHK.TRANS64.TRYWAIT P4, [R25+URZ+0x28830], R24 ;  /* 0x02883018190075a7 */ /* 0x000e64000808017f */
[----:B-1----:R-:W-:Y:S05]  /*121b0*/  @!P4 BRA `(.L_x_8363) ;  /* 0x000001800090c947 */ /* 0x002fea0003800000 */
.L_x_8362:
[----:B------:R-:W-:Y:S05]  /*121c0*/  BSYNC B0 ;  /* 0x0000000000007941 */ /* 0x000fea0003800000 */
.L_x_8359:
[----:B------:R-:W2:Y:S01]  /*121d0*/  S2R R26, SR_TID.X ;  /* 0x00000000001a7919 */ /* 0x000ea20000002100 */
[----:B------:R-:W-:Y:S05]  /*121e0*/  WARPSYNC.ALL ;  /* 0x0000000000007948 */ /* 0x000fea0003800000 */
[----:B01----:R-:W-:Y:S01]  /*121f0*/  IMAD R24, R214, 0x800, R7 ;  /* 0x00000800d6187824 */ /* 0x003fe200078e0207 */
[----:B------:R-:W-:Y:S01]  /*12200*/  R2UR UR8, R4 ;  /* 0x00000000040872ca */ /* 0x000fe200000e0000 */
[----:B------:R-:W-:Y:S01]  /*12210*/  IMAD.MOV.U32 R25, RZ, RZ, 0x40000040 ;  /* 0x40000040ff197424 */ /* 0x000fe200078e00ff */
[----:B------:R-:W-:Y:S01]  /*12220*/  R2UR UR9, R5 ;  /* 0x00000000050972ca */ /* 0x000fe200000e0000 */
[----:B------:R-:W-:Y:S01]  /*12230*/  IMAD.MOV.U32 R29, RZ, RZ, 0x40000040 ;  /* 0x40000040ff1d7424 */ /* 0x000fe200078e00ff */
[C---:B------:R-:W-:Y:S01]  /*12240*/  IADD3 R28, R24.reuse, 0x2, RZ ;  /* 0x00000002181c7810 */ /* 0x040fe20007ffe0ff */
[----:B------:R-:W-:Y:S01]  /*12250*/  IMAD.MOV.U32 R27, RZ, RZ, 0x40000040 ;  /* 0x40000040ff1b7424 */ /* 0x000fe200078e00ff */
[----:B------:R-:W-:Y:S01]  /*12260*/  R2UR UR10, R24 ;  /* 0x00000000180a72ca */ /* 0x000fe200000e0000 */
[----:B------:R-:W-:Y:S01]  /*12270*/  IMAD.MOV.U32 R31, RZ, RZ, 0x40000040 ;  /* 0x40000040ff1f7424 */ /* 0x000fe200078e00ff */
[----:B------:R-:W-:Y:S01]  /*12280*/  R2UR UR14, R28 ;  /* 0x000000001c0e72ca */ /* 0x000fe200000e0000 */
[----:B------:R-:W-:Y:S01]  /*12290*/  VIADD R28, R24, 0x6 ;  /* 0x00000006181c7836 */ /* 0x000fe20000000000 */
[----:B------:R-:W-:-:S02]  /*122a0*/  R2UR UR11, R25 ;  /* 0x00000000190b72ca */ /* 0x000fc400000e0000 */
[----:B------:R-:W-:Y:S02]  /*122b0*/  R2UR UR15, R29 ;  /* 0x000000001d0f72ca */ /* 0x000fe400000e0000 */
[----:B------:R-:W-:Y:S01]  /*122c0*/  R2UR UR22, R28 ;  /* 0x000000001c1672ca */ /* 0x000fe200000e0000 */
[----:B------:R-:W-:Y:S01]  /*122d0*/  VIADD R28, R24, 0x402 ;  /* 0x00000402181c7836 */ /* 0x000fe20000000000 */
[----:B------:R-:W-:Y:S02]  /*122e0*/  R2UR UR19, R27 ;  /* 0x000000001b1372ca */ /* 0x000fe400000e0000 */
[----:B------:R-:W-:Y:S02]  /*122f0*/  R2UR UR23, R29 ;  /* 0x000000001d1772ca */ /* 0x000fe400000e0000 */
[----:B------:R-:W-:Y:S02]  /*12300*/  R2UR UR27, R27 ;  /* 0x000000001b1b72ca */ /* 0x000fe400000e0000 */
[----:B------:R-:W-:-:S02]  /*12310*/  R2UR UR30, R28 ;  /* 0x000000001c1e72ca */ /* 0x000fc400000e0000 */
[----:B------:R-:W-:Y:S02]  /*12320*/  R2UR UR31, R29 ;  /* 0x000000001d1f72ca */ /* 0x000fe400000e0000 */
[----:B--2---:R-:W-:Y:S02]  /*12330*/  SHF.R.U32.HI R26, RZ, 0x7, R26 ;  /* 0x00000007ff1a7819 */ /* 0x004fe4000001161a */
[----:B------:R-:W-:Y:S02]  /*12340*/  R2UR UR35, R31 ;  /* 0x000000001f2372ca */ /* 0x000fe400000e0000 */
[----:B------:R-:W-:Y:S01]  /*12350*/  R2UR UR47, R25 ;  /* 0x00000000192f72ca */ /* 0x000fe200000e0000 */
[----:B------:R-:W-:Y:S01]  /*12360*/  VIADD R30, R26, 0x8 ;  /* 0x000000081a1e7836 */ /* 0x000fe20000000000 */
[----:B------:R-:W-:Y:S01]  /*12370*/  R2UR UR12, R192 ;  /* 0x00000000c00c72ca */ /* 0x000fe200000e0000 */
[----:B------:R-:W-:Y:S01]  /*12380*/  VIADD R26, R24, 0x4 ;  /* 0x00000004181a7836 */ /* 0x000fe20000000000 */
[----:B------:R-:W-:-:S02]  /*12390*/  R2UR UR13, R193 ;  /* 0x00000000c10d72ca */ /* 0x000fc400000e0000 */
[----:B------:R0:W-:Y:S01]  /*123a0*/  BAR.SYNC.DEFER_BLOCKING R30, 0x100 ;  /* 0x0004001e0000751d */ /* 0x0001e20000010000 */
[----:B------:R-:W-:Y:S02]  /*123b0*/  R2UR UR16, R190 ;  /* 0x00000000be1072ca */ /* 0x000fe400000e0000 */
[----:B------:R-:W-:Y:S02]  /*123c0*/  R2UR UR18, R26 ;  /* 0x000000001a1272ca */ /* 0x000fe400000e0000 */
[C---:B------:R-:W-:Y:S02]  /*123d0*/  IADD3 R26, R24.reuse, 0x400, RZ ;  /* 0x00000400181a7810 */ /* 0x040fe40007ffe0ff */
[----:B------:R-:W-:Y:S01]  /*123e0*/  R2UR UR17, R191 ;  /* 0x00000000bf1172ca */ /* 0x000fe200000e0000 */
[----:B0-----:R-:W-:Y:S01]  /*123f0*/  VIADD R30, R24, 0x404 ;  /* 0x00000404181e7836 */ /* 0x001fe20000000000 */
[----:B------:R-:W-:Y:S01]  /*12400*/  R2UR UR26, R26 ;  /* 0x000000001a1a72ca */ /* 0x000fe200000e0000 */
[----:B------:R-:W-:Y:S01]  /*12410*/  VIADD R24, R24, 0x406 ;  /* 0x0000040618187836 */ /* 0x000fe20000000000 */
[----:B------:R-:W-:-:S02]  /*12420*/  R2UR UR20, R20 ;  /* 0x00000000141472ca */ /* 0x000fc400000e0000 */
[----:B------:R-:W-:Y:S02]  /*12430*/  R2UR UR34, R30 ;  /* 0x000000001e2272ca */ /* 0x000fe400000e0000 */
[----:B------:R-:W-:Y:S02]  /*12440*/  R2UR UR46, R24 ;  /* 0x00000000182e72ca */ /* 0x000fe400000e0000 */
[----:B------:R-:W-:Y:S02]  /*12450*/  R2UR UR21, R21 ;  /* 0x00000000151572ca */ /* 0x000fe400000e0000 */
[----:B------:R-:W-:Y:S02]  /*12460*/  R2UR UR24, R14 ;  /* 0x000000000e1872ca */ /* 0x000fe400000e0000 */
[----:B------:R-:W-:Y:S02]  /*12470*/  R2UR UR25, R15 ;  /* 0x000000000f1972ca */ /* 0x000fe400000e0000 */
[----:B------:R-:W-:Y:S01]  /*12480*/  R2UR UR28, R12 ;  /* 0x000000000c1c72ca */ /* 0x000fe200000e0000 */
[----:B------:R-:W-:Y:S01]  /*12490*/  WARPGROUP.ARRIVE ;  /* 0x00000000000079c5 */ /* 0x000fe20000000000 */
[----:B------:R-:W-:-:S02]  /*124a0*/  R2UR UR29, R13 ;  /* 0x000000000d1d72ca */ /* 0x000fc400000e0000 */
[----:B------:R-:W-:Y:S02]  /*124b0*/  R2UR UR32, R10 ;  /* 0x000000000a2072ca */ /* 0x000fe400000e0000 */
[----:B------:R-:W-:Y:S01]  /*124c0*/  R2UR UR33, R11 ;  /* 0x000000000b2172ca */ /* 0x000fe200000e0000 */
[----:B------:R-:W-:Y:S01]  /*124d0*/  HGMMA.64x128x16.F32 R24, gdesc[UR8], RZ, !UPT, gsb0 ;  /* 0x01e00000081879f0 */ /* 0x000fe2000c0008ff */
        /* <DEDUP_REMOVED lines=27> */
.L_x_8365:
[----:B------:R-:W-:Y:S01]  /*12690*/  SHF.L.U32 R187, R187, 0x1f, RZ ;  /* 0x0000001fbbbb7819 */ /* 0x000fe200000006ff */
[----:B------:R-:W-:-:S04]  /*126a0*/  IMAD R204, R184, 0x8, R18 ;  /* 0x00000008b8cc7824 */ /* 0x000fc800078e0212 */
[----:B------:R0:W1:Y:S01]  /*126b0*/  SYNCS.PHASECHK.TRANS64.TRYWAIT P3, [R204+URZ+0x28850], R187 ;  /* 0x028850bbcc0075a7 */ /* 0x000062000806017f */
[----:B------:R-:W-:Y:S05]  /*126c0*/  @!P0 BRA `(.L_x_8366) ;  /* 0x0000000000048947 */ /* 0x000fea0003800000 */
[----:B------:R-:W-:Y:S01]  /*126d0*/  BPT.TRAP 0x1 ;  /* 0x000000040000795c */ /* 0x000fe20000300000 */
.L_x_8366:
[----:B-1----:R-:W-:Y:S05]  /*126e0*/  @P3 BRA `(.L_x_8364) ;  /* 0x0000000000083947 */ /* 0x002fea0003800000 */
[----:B------:R-:W1:Y:S02]  /*126f0*/  SYNCS.PHASECHK.TRANS64.TRYWAIT P3, [R204+URZ+0x28850], R187 ;  /* 0x028850bbcc0075a7 */ /* 0x000e64000806017f */
[----:B-1----:R-:W-:Y:S05]  /*12700*/  @!P3 BRA `(.L_x_8367) ;  /* 0x0000017c0050b947 */ /* 0x002fea0003800000 */
.L_x_8364:
[----:B01----:R-:W-:Y:S01]  /*12710*/  IADD3 R187, R18, 0x400, RZ ;  /* 0x0000040012bb7810 */ /* 0x003fe20007ffe0ff */
[----:B------:R-:W-:Y:S01]  /*12720*/  IMAD.MOV.U32 R205, RZ, RZ, 0x40000040 ;  /* 0x40000040ffcd7424 */ /* 0x000fe200078e00ff */
[----:B------:R-:W-:Y:S05]  /*12730*/  WARPSYNC.ALL ;  /* 0x0000000000007948 */ /* 0x000fea0003800000 */
[----:B------:R-:W-:Y:S01]  /*12740*/  SHF.R.U32.HI R187, RZ, 0x4, R187 ;  /* 0x00000004ffbb7819 */ /* 0x000fe200000116bb */
[----:B------:R-:W-:Y:S01]  /*12750*/  WARPGROUP.ARRIVE ;  /* 0x00000000000079c5 */ /* 0x000fe20000000000 */
[----:B------:R-:W-:Y:S01]  /*12760*/  R2UR UR11, R205 ;  /* 0x00000000cd0b72ca */ /* 0x000fe200000e0000 */
[----:B------:R-:W-:Y:S01]  /*12770*/  IMAD.MOV.U32 R205, RZ, RZ, 0x40000040 ;  /* 0x40000040ffcd7424 */ /* 0x000fe200078e00ff */
[----:B------:R-:W-:-:S03]  /*12780*/  LOP3.LUT R187, R187, 0x3fff, RZ, 0xc0, !PT ;  /* 0x00003fffbbbb7812 */ /* 0x000fc600078ec0ff */
[----:B------:R-:W0:Y:S01]  /*12790*/  S2R R216, SR_TID.X ;  /* 0x0000000000d87919 */ /* 0x000e220000002100 */
[----:B------:R-:W-:-:S05]  /*127a0*/  LOP3.LUT R187, R187, 0x4000000, RZ, 0xfc, !PT ;  /* 0x04000000bbbb7812 */ /* 0x000fca00078efcff */
[----:B------:R-:W-:-:S05]  /*127b0*/  IMAD R204, R184, 0x800, R187 ;  /* 0x00000800b8cc7824 */ /* 0x000fca00078e02bb */
[----:B------:R-:W-:-:S13]  /*127c0*/  R2UR UR10, R204 ;  /* 0x00000000cc0a72ca */ /* 0x000fda00000e0000 */
[----:B------:R-:W-:Y:S01]  /*127d0*/  HGMMA.64x128x16.F32 R88, R180, gdesc[UR8].tnspB, R88, gsb0 ;  /* 0x41e00008b4587df0 */ /* 0x000fe20008000858 */
[----:B0-----:R-:W-:Y:S02]  /*127e0*/  SHF.R.U32.HI R216, RZ, 0x7, R216 ;  /* 0x00000007ffd87819 */ /* 0x001fe400000116d8 */
[----:B------:R-:W-:Y:S02]  /*127f0*/  WARPGROUP.DEPBAR.LE gsb0, 0x0 ;  /* 0x00008000000079c5 */ /* 0x000fe40000010000 */
[----:B------:R-:W-:Y:S01]  /*12800*/  VIADD R180, R204, 0x80 ;  /* 0x00000080ccb47836 */ /* 0x000fe20000000000 */
[----:B------:R-:W-:Y:S01]  /*12810*/  WARPGROUP.ARRIVE ;  /* 0x00000000000079c5 */ /* 0x000fe20000000000 */
[----:B------:R-:W-:-:S03]  /*12820*/  IMAD.MOV.U32 R181, RZ, RZ, 0x40000040 ;  /* 0x40000040ffb57424 */ /* 0x000fc600078e00ff */
[----:B------:R-:W-:Y:S02]  /*12830*/  R2UR UR10, R180 ;  /* 0x00000000b40a72ca */ /* 0x000fe400000e0000 */
[----:B------:R-:W-:-:S13]  /*12840*/  R2UR UR11, R181 ;  /* 0x00000000b50b72ca */ /* 0x000fda00000e0000 */
[----:B------:R-:W-:Y:S03]  /*12850*/  HGMMA.64x128x16.F32 R88, R176, gdesc[UR8].tnspB, R88, gsb0 ;  /* 0x41e00008b0587df0 */ /* 0x000fe60008000858 */
[----:B------:R-:W-:Y:S02]  /*12860*/  WARPGROUP.DEPBAR.LE gsb0, 0x0 ;  /* 0x00008000000079c5 */ /* 0x000fe40000010000 */
[----:B------:R-:W-:Y:S01]  /*12870*/  VIADD R176, R204, 0x100 ;  /* 0x00000100ccb07836 */ /* 0x000fe20000000000 */
[----:B------:R-:W-:Y:S01]  /*12880*/  MOV R177, 0x40000040 ;  /* 0x4000004000b17802 */ /* 0x000fe20000000f00 */
[----:B------:R-:W-:-:S03]  /*12890*/  WARPGROUP.ARRIVE ;  /* 0x00000000000079c5 */ /* 0x000fc60000000000 */
[----:B------:R-:W-:Y:S02]  /*128a0*/  R2UR UR10, R176 ;  /* 0x00000000b00a72ca */ /* 0x000fe400000e0000 */
[----:B------:R-:W-:-:S13]  /*128b0*/  R2UR UR11, R177 ;  /* 0x00000000b10b72ca */ /* 0x000fda00000e0000 */
[----:B------:R-:W-:Y:S03]  /*128c0*/  HGMMA.64x128x16.F32 R88, R172, gdesc[UR8].tnspB, R88, gsb0 ;  /* 0x41e00008ac587df0 */ /* 0x000fe60008000858 */
        /* <DEDUP_REMOVED lines=22> */
[C---:B------:R-:W-:Y:S01]  /*12a30*/  VIADD R160, R204.reuse, 0x300 ;  /* 0x00000300cca07836 */ /* 0x040fe20000000000 */
[----:B------:R-:W-:Y:S01]  /*12a40*/  WARPGROUP.ARRIVE ;  /* 0x00000000000079c5 */ /* 0x000fe20000000000 */
[----:B------:R-:W-:Y:S02]  /*12a50*/  IMAD.MOV.U32 R161, RZ, RZ, 0x40000040 ;  /* 0x40000040ffa17424 */ /* 0x000fe400078e00ff */
[----:B------:R-:W-:Y:S01]  /*12a60*/  VIADD R204, R204, 0x380 ;  /* 0x00000380cccc7836 */ /* 0x000fe20000000000 */
[----:B------:R-:W-:-:S02]  /*12a70*/  R2UR UR10, R160 ;  /* 0x00000000a00a72ca */ /* 0x000fc400000e0000 */
[----:B------:R-:W-:-:S13]  /*12a80*/  R2UR UR11, R161 ;  /* 0x00000000a10b72ca */ /* 0x000fda00000e0000 */
[----:B------:R-:W-:Y:S01]  /*12a90*/  HGMMA.64x128x16.F32 R88, R156, gdesc[UR8].tnspB, R88, gsb0 ;  /* 0x41e000089c587df0 */ /* 0x000fe20008000858 */
[----:B------:R-:W-:Y:S02]  /*12aa0*/  R2UR UR10, R204 ;  /* 0x00000000cc0a72ca */ /* 0x000fe400000e0000 */
[----:B------:R-:W-:Y:S01]  /*12ab0*/  R2UR UR11, R205 ;  /* 0x00000000cd0b72ca */ /* 0x000fe200000e0000 */
[----:B------:R-:W-:Y:S02]  /*12ac0*/  WARPGROUP.DEPBAR.LE gsb0, 0x0 ;  /* 0x00008000000079c5 */ /* 0x000fe40000010000 */
[----:B------:R-:W-:-:S10]  /*12ad0*/  WARPGROUP.ARRIVE ;  /* 0x00000000000079c5 */ /* 0x000fd40000000000 */
[----:B------:R-:W-:Y:S03]  /*12ae0*/  HGMMA.64x128x16.F32 R88, R152, gdesc[UR8].tnspB, R88, gsb0 ;  /* 0x41e0000898587df0 */ /* 0x000fe60008000858 */
[----:B------:R-:W-:Y:S02]  /*12af0*/  WARPGROUP.DEPBAR.LE gsb0, 0x0 ;  /* 0x00008000000079c5 */ /* 0x000fe40000010000 */
[----:B------:R-:W-:-:S05]  /*12b00*/  IADD3 R152, -R216, 0xb, RZ ;  /* 0x0000000bd8987810 */ /* 0x000fca0007ffe1ff */
[----:B------:R0:W-:Y:S06]  /*12b10*/  BAR.ARV R152, 0x100 ;  /* 0x000400980000751d */ /* 0x0001ec0000002000 */
[----:B------:R-:W-:Y:S05]  /*12b20*/  @!P0 BRA `(.L_x_8368) ;  /* 0x0000000000048947 */ /* 0x000fea0003800000 */
[----:B------:R-:W-:Y:S01]  /*12b30*/  BPT.TRAP 0x1 ;  /* 0x000000040000795c */ /* 0x000fe20000300000 */
.L_x_8368:
[----:B------:R-:W1:Y:S01]  /*12b40*/  @P1 LDC R153, c[0x0][0x44c] ;  /* 0x00011300ff991b82 */ /* 0x000e620000000800 */
[----:B0-----:R-:W-:Y:S02]  /*12b50*/  IMAD.IADD R152, R200, 0x1, R198 ;  /* 0x00000001c8987824 */ /* 0x001fe400078e02c6 */
        /* <DEDUP_REMOVED lines=18> */
[----:B------:R-:W-:Y:S01]  /*12c80*/  FMUL.FTZ R27, R27, UR50 ;  /* 0x000000321b1b7c20 */ /* 0x000fe20008410000 */
        /* <DEDUP_REMOVED lines=8> */
[----:B------:R-:W-:Y:S01]  /*12d10*/  FMUL.FTZ R35, R35, UR50 ;  /* 0x0000003223237c20 */ /* 0x000fe20008410000 */
[----:B------:R-:W-:Y:S01]  /*12d20*/  FMUL.FTZ R36, R36, UR50 ;  /* 0x0000003224247c20 */ /* 0x000fe20008410000 */
[----:B------:R-:W-:Y:S01]  /*12d30*/  FMUL.FTZ R37, R37, UR50 ;  /* 0x0000003225257c20 */ /* 0x000fe20008410000 */
[----:B0-----:R-:W-:Y:S01]  /*12d40*/  @P1 SHF.R.U32.HI R152, RZ, R154, R153 ;  /* 0x0000009aff981219 */ /* 0x001fe20000011699 */
[----:B------:R-:W-:Y:S01]  /*12d50*/  FMUL.FTZ R153, R44, UR50 ;  /* 0x000000322c997c20 */ /* 0x000fe20008410000 */
[----:B------:R-:W-:Y:S01]  /*12d60*/  LEA R44, R214, R18, 0x3 ;  /* 0x00000012d62c7211 */ /* 0x000fe200078e18ff */
[----:B------:R-:W-:Y:S01]  /*12d70*/  FMUL.FTZ R154, R45, UR50 ;  /* 0x000000322d9a7c20 */ /* 0x000fe20008410000 */
[----:B------:R-:W-:-:S02]  /*12d80*/  IMAD.U32 R45, RZ, RZ, UR38 ;  /* 0x00000026ff2d7e24 */ /* 0x000fc4000f8e00ff */
        /* <DEDUP_REMOVED lines=38> */
[----:B------:R-:W-:Y:S01]  /*12ff0*/  IADD3 R87, -R189, 0x1, -R83 ;  /* 0x00000001bd577810 */ /* 0x000fe20007ffe953 */
[----:B------:R-:W1:Y:S01]  /*13000*/  MUFU.TANH R24, R24 ;  /* 0x0000001800187308 */ /* 0x000e620000002400 */
[----:B------:R2:W-:Y:S02]  /*13010*/  SYNCS.ARRIVE.TRANS64.RED.A1T0 RZ, [R44+URZ], RZ ;  /* 0x000000ff2cff79a7 */ /* 0x0005e4000810043f */
[----:B------:R-:W-:-:S05]  /*13020*/  IADD3 R87, -R194, R87, R196 ;  /* 0x00000057c2577210 */ /* 0x000fca0007ffe1c4 */
[----:B------:R-:W3:Y:S01]  /*13030*/  MUFU.TANH R25, R25 ;  /* 0x0000001900197308 */ /* 0x000ee20000002400 */
[C---:B------:R-:W-:Y:S02]  /*13040*/  VIADD R159, R87.reuse, UR49 ;  /* 0x00000031579f7c36 */ /* 0x040fe40008000000 */
[----:B------:R-:W-:-:S03]  /*13050*/  VIADD R158, R87, UR52 ;  /* 0x00000034579e7c36 */ /* 0x000fc60008000000 */
[----:B0-----:R-:W-:Y:S01]  /*13060*/  IADD3 R87, R159, R45, RZ ;  /* 0x0000002d9f577210 */ /* 0x001fe20007ffe0ff */
[----:B------:R-:W-:Y:S01]  /*13070*/  IMAD.IADD R86, R158, 0x1, R45 ;  /* 0x000000019e567824 */ /* 0x000fe200078e022d */
        /* <DEDUP_REMOVED lines=75> */
.L_x_8371:
[----:B------:R-:W-:-:S05]  /*13530*/  IMAD.U32 R162, RZ, RZ, UR41 ;  /* 0x00000029ffa27e24 */ /* 0x000fca000f8e00ff */
[----:B------:R-:W-:-:S13]  /*13540*/  ISETP.NE.AND P3, PT, R162, 0x1, PT ;  /* 0x00000001a200780c */ /* 0x000fda0003f65270 */
[----:B------:R-:W1:Y:S02]  /*13550*/  @P3 LDC.64 R44, c[0x0][0x9e8] ;  /* 0x00027a00ff2c3b82 */ /* 0x000e640000000a00 */
[----:B-1----:R-:W-:-:S05]  /*13560*/  @P3 IMAD.HI.U32 R44, R160, R44, RZ ;  /* 0x0000002ca02c3227 */ /* 0x002fca00078e00ff */
[----:B------:R-:W-:-:S07]  /*13570*/  @P3 SHF.R.U32.HI R160, RZ, R45, R44 ;  /* 0x0000002dffa03219 */ /* 0x000fce000001162c */
.L_x_8372:
[----:B------:R-:W-:Y:S05]  /*13580*/  BSYNC B0 ;  /* 0x0000000000007941 */ /* 0x000fea0003800000 */
.L_x_8370:
[----:B------:R-:W-:-:S04]  /*13590*/  IMAD R160, R160, R162, -R83 ;  /* 0x000000a2a0a07224 */ /* 0x000fc800078e0a53 */
[----:B------:R-:W-:-:S05]  /*135a0*/  IMAD.IADD R45, R160, 0x1, -R189 ;  /* 0x00000001a02d7824 */ /* 0x000fca00078e0abd */
[----:B------:R-:W-:Y:S02]  /*135b0*/  VIADDMNMX R87, R45, R162, R87, PT ;  /* 0x000000a22d577246 */ /* 0x000fe40003800157 */
[----:B------:R-:W-:-:S07]  /*135c0*/  VIMNMX R86, R86, R45, !PT ;  /* 0x0000002d56567248 */ /* 0x000fce0007fe0100 */
.L_x_8369:
[----:B------:R-:W-:Y:S01]  /*135d0*/  ISETP.GT.AND P3, PT, R0, -0x1, PT ;  /* 0xffffffff0000780c */ /* 0x000fe20003f64270 */
[----:B------:R-:W1:Y:S03]  /*135e0*/  SHFL.IDX PT, R152, R152, 0x1, 0x1c1f ;  /* 0x003c1f0098987f89 */ /* 0x000e6600000e0000 */
[C---:B------:R-:W-:Y:S02]  /*135f0*/  ISETP.GT.AND P5, PT, R86.reuse, RZ, P3 ;  /* 0x000000ff5600720c */ /* 0x040fe40001fa4270 */
[----:B------:R-:W-:Y:S02]  /*13600*/  ISETP.GT.AND P4, PT, R86, 0x1, P3 ;  /* 0x000000015600780c */ /* 0x000fe40001f84270 */
[C---:B------:R-:W-:Y:S02]  /*13610*/  ISETP.LT.OR P5, PT, R87.reuse, 0x1, P5 ;  /* 0x000000015700780c */ /* 0x040fe40002fa1670 */
[----:B------:R-:W-:-:S02]  /*13620*/  ISETP.LT.OR P4, PT, R87, 0x2, P4 ;  /* 0x000000025700780c */ /* 0x000fc40002781670 */
[----:B------:R-:W-:Y:S02]  /*13630*/  FSEL R44, R24, -INF , !P5 ;  /* 0xff800000182c7808 */ /* 0x000fe40006800000 */
[----:B------:R-:W-:Y:S02]  /*13640*/  FSEL R45, R25, -INF , !P4 ;  /* 0xff800000192d7808 */ /* 0x000fe40006000000 */
[C---:B------:R-:W-:Y:S02]  /*13650*/  ISETP.GT.AND P5, PT, R86.reuse, 0x8, P3 ;  /* 0x000000085600780c */ /* 0x040fe40001fa4270 */
[----:B------:R-:W-:Y:S02]  /*13660*/  ISETP.GT.AND P4, PT, R86, 0x9, P3 ;  /* 0x000000095600780c */ /* 0x000fe40001f84270 */
[C---:B------:R-:W-:Y:S02]  /*13670*/  ISETP.LT.OR P5, PT, R87.reuse, 0x9, P5 ;  /* 0x000000095700780c */ /* 0x040fe40002fa1670 */
[----:B------:R-:W-:-:S02]  /*13680*/  ISETP.LT.OR P4, PT, R87, 0xa, P4 ;  /* 0x0000000a5700780c */ /* 0x000fc40002781670 */
[----:B0-----:R-:W-:Y:S01]  /*13690*/  FSEL R28, R28, -INF , !P5 ;  /* 0xff8000001c1c7808 */ /* 0x001fe20006800000 */
[----:B-1----:R-:W-:Y:S01]  /*136a0*/  IMAD.IADD R159, R159, 0x1, R152 ;  /* 0x000000019f9f7824 */ /* 0x002fe200078e0298 */
[----:B------:R-:W-:Y:S02]  /*136b0*/  FSEL R29, R29, -INF , !P4 ;  /* 0xff8000001d1d7808 */ /* 0x000fe40006000000 */
[C---:B------:R-:W-:Y:S02]  /*136c0*/  ISETP.GT.AND P5, PT, R86.reuse, 0x10, P3 ;  /* 0x000000105600780c */ /* 0x040fe40001fa4270 */
        /* <DEDUP_REMOVED lines=81> */
[----:B------:R-:W-:Y:S02]  /*13be0*/  IADD3 R158, R158, R152, RZ ;  /* 0x000000989e9e7210 */ /* 0x000fe40007ffe0ff */
[----:B------:R-:W-:Y:S02]  /*13bf0*/  FSEL R157, R157, -INF , !P5 ;  /* 0xff8000009d9d7808 */ /* 0x000fe40006800000 */
[----:B------:R-:W-:Y:S01]  /*13c00*/  FSEL R85, R85, -INF , !P4 ;  /* 0xff80000055557808 */ /* 0x000fe20006000000 */
[----:B------:R-:W-:Y:S06]  /*13c10*/  @!P2 BRA `(.L_x_8373) ;  /* 0x000000000058a947 */ /* 0x000fec0003800000 */
        /* <DEDUP_REMOVED lines=12> */
.L_x_8375:
[----:B------:R-:W-:-:S05]  /*13ce0*/  IMAD.U32 R86, RZ, RZ, UR41 ;  /* 0x00000029ff567e24 */ /* 0x000fca000f8e00ff */
[----:B------:R-:W-:-:S13]  /*13cf0*/  ISETP.NE.AND P4, PT, R86, 0x1, PT ;  /* 0x000000015600780c */ /* 0x000fda0003f85270 */
[----:B------:R-:W0:Y:S02]  /*13d00*/  @P4 LDC.64 R24, c[0x0][0x9e8] ;  /* 0x00027a00ff184b82 */ /* 0x000e240000000a00 */
[----:B0-----:R-:W-:-:S05]  /*13d10*/  @P4 IMAD.HI.U32 R24, R87, R24, RZ ;  /* 0x0000001857184227 */ /* 0x001fca00078e00ff */
[----:B------:R-:W-:-:S07]  /*13d20*/  @P4 SHF.R.U32.HI R87, RZ, R25, R24 ;  /* 0x00000019ff574219 */ /* 0x000fce0000011618 */
.L_x_8376:
[----:B------:R-:W-:Y:S05]  /*13d30*/  BSYNC B0 ;  /* 0x0000000000007941 */ /* 0x000fea0003800000 */
.L_x_8374:
[----:B------:R-:W-:-:S04]  /*13d40*/  IMAD R24, R87, R86, -R83 ;  /* 0x0000005657187224 */ /* 0x000fc800078e0a53 */
[----:B------:R-:W-:-:S05]  /*13d50*/  IMAD.IADD R25, R24, 0x1, -R189 ;  /* 0x0000000118197824 */ /* 0x000fca00078e0abd */
[----:B------:R-:W-:Y:S02]  /*13d60*/  VIADDMNMX R159, R25, R86, R159, PT ;  /* 0x00000056199f7246 */ /* 0x000fe4000380019f */
[----:B------:R-:W-:-:S07]  /*13d70*/  VIMNMX R158, R158, R25, !PT ;  /* 0x000000199e9e7248 */ /* 0x000fce0007fe0100 */
.L_x_8373:
[----:B------:R-:W-:Y:S01]  /*13d80*/  FMNMX.FTZ R24, R44, R217, !PT ;  /* 0x000000d92c187209 */ /* 0x000fe20007810000 */
[----:B------:R-:W-:Y:S01]  /*13d90*/  UMOV UR51, UR7 ;  /* 0x0000000700337c82 */ /* 0x000fe20008000000 */
[----:B------:R-:W-:Y:S02]  /*13da0*/  ISETP.GT.AND P5, PT, R158, 0x8, P3 ;  /* 0x000000089e00780c */ /* 0x000fe40001fa4270 */
[----:B------:R-:W-:Y:S02]  /*13db0*/  FMNMX.FTZ R25, R45, R24, !PT ;  /* 0x000000182d197209 */ /* 0x000fe40007810000 */
[----:B------:R-:W-:Y:S02]  /*13dc0*/  ISETP.LT.OR P5, PT, R159, 0x9, P5 ;  /* 0x000000099f00780c */ /* 0x000fe40002fa1670 */
        /* <DEDUP_REMOVED lines=44> */
[----:B------:R-:W-:Y:S02]  /*14090*/  ISETP.LT.OR P5, PT, R159, 0x29, P5 ;  /* 0x000000299f00780c */ /* 0x000fe40002fa1670 */
[----:B------:R-:W-:Y:S02]  /*140a0*/  FMNMX.FTZ R24, R72, R25, !PT ;  /* 0x0000001948187209 */ /* 0x000fe40007810000 */
[----:B------:R-:W-:Y:S02]  /*140b0*/  FSEL R39, R39, -INF , !P4 ;  /* 0xff80000027277808 */ /* 0x000fe40006000000 */
[----:B------:R-:W-:Y:S02]  /*140c0*/  ISETP.GT.AND P4, PT, R158, 0x21, P3 ;  /* 0x000000219e00780c */ /* 0x000fe40001f84270 */
[----:B------:R-:W-:Y:S02]  /*140d0*/  FSEL R46, R46, -INF , !P5 ;  /* 0xff8000002e2e7808 */ /* 0x000fe40006800000 */
[----:B------:R-:W-:-:S02]  /*140e0*/  FMNMX.FTZ R25, R73, R24, !PT ;  /* 0x0000001849197209 */ /* 0x000fc40007810000 */
[----:B------:R-:W-:Y:S02]  /*140f0*/  ISETP.GT.AND P5, PT, R158, 0x30, P3 ;  /* 0x000000309e00780c */ /* 0x000fe40001fa4270 */
[C---:B------:R-:W-:Y:S02]  /*14100*/  ISETP.LT.OR P4, PT, R159.reuse, 0x22, P4 ;  /* 0x000000229f00780c */ /* 0x040fe40002781670 */
[----:B------:R-:W-:Y:S02]  /*14110*/  FMNMX.FTZ R24, R76, R25, !PT ;  /* 0x000000194c187209 */ /* 0x000fe40007810000 */
[----:B------:R-:W-:Y:S02]  /*14120*/  ISETP.LT.OR P5, PT, R159, 0x31, P5 ;  /* 0x000000319f00780c */ /* 0x000fe40002fa1670 */
[----:B------:R-:W-:Y:S02]  /*14130*/  FSEL R43, R43, -INF , !P4 ;  /* 0xff8000002b2b7808 */ /* 0x000fe40006000000 */
[----:B------:R-:W-:-:S02]  /*14140*/  ISETP.GT.AND P4, PT, R158, 0x29, P3 ;  /* 0x000000299e00780c */ /* 0x000fc40001f84270 */
[----:B------:R-:W-:Y:S02]  /*14150*/  FMNMX.FTZ R25, R77, R24, !PT ;  /* 0x000000184d197209 */ /* 0x000fe40007810000 */
[----:B------:R-:W-:Y:S02]  /*14160*/  FSEL R50, R50, -INF , !P5 ;  /* 0xff80000032327808 */ /* 0x000fe40006800000 */
[----:B------:R-:W-:Y:S02]  /*14170*/  ISETP.GT.AND P5, PT, R158, 0x38, P3 ;  /* 0x000000389e00780c */ /* 0x000fe40001fa4270 */
[C---:B------:R-:W-:Y:S02]  /*14180*/  ISETP.LT.OR P4, PT, R159.reuse, 0x2a, P4 ;  /* 0x0000002a9f00780c */ /* 0x040fe40002781670 */
[----:B------:R-:W-:Y:S02]  /*14190*/  FMNMX.FTZ R24, R80, R25, !PT ;  /* 0x0000001950187209 */ /* 0x000fe40007810000 */
[----:B------:R-:W-:-:S02]  /*141a0*/  ISETP.LT.OR P5, PT, R159, 0x39, P5 ;  /* 0x000000399f00780c */ /* 0x000fc40002fa1670 */
[----:B------:R-:W-:Y:S02]  /*141b0*/  FSEL R47, R47, -INF , !P4 ;  /* 0xff8000002f2f7808 */ /* 0x000fe40006000000 */
[----:B------:R-:W-:Y:S02]  /*141c0*/  FMNMX.FTZ R24, R81, R24, !PT ;  /* 0x0000001851187209 */ /* 0x000fe40007810000 */
[----:B------:R-:W-:Y:S02]  /*141d0*/  ISETP.GT.AND P4, PT, R158, 0x31, P3 ;  /* 0x000000319e00780c */ /* 0x000fe40001f84270 */
[----:B------:R-:W-:Y:S02]  /*141e0*/  FSEL R54, R54, -INF , !P5 ;  /* 0xff80000036367808 */ /* 0x000fe40006800000 */
[----:B------:R-:W-:Y:S02]  /*141f0*/  ISETP.GT.AND P5, PT, R158, 0x40, P3 ;  /* 0x000000409e00780c */ /* 0x000fe40001fa4270 */
[----:B------:R-:W-:-:S02]  /*14200*/  FMNMX.FTZ R24, R157, R24, !PT ;  /* 0x000000189d187209 */ /* 0x000fc40007810000 */
[C---:B------:R-:W-:Y:S02]  /*14210*/  ISETP.LT.OR P4, PT, R159.reuse, 0x32, P4 ;  /* 0x000000329f00780c */ /* 0x040fe40002781670 */
[----:B------:R-:W-:Y:S02]  /*14220*/  ISETP.LT.OR P5, PT, R159, 0x41, P5 ;  /* 0x000000419f00780c */ /* 0x000fe40002fa1670 */
[----:B------:R-:W-:Y:S02]  /*14230*/  FMNMX.FTZ R25, R85, R24, !PT ;  /* 0x0000001855197209 */ /* 0x000fe40007810000 */
[----:B------:R-:W-:Y:S02]  /*14240*/  FSEL R51, R51, -INF , !P4 ;  /* 0xff80000033337808 */ /* 0x000fe40006000000 */
[----:B------:R-:W-:Y:S01]  /*14250*/  ISETP.GT.AND P4, PT, R158, 0x39, P3 ;  /* 0x000000399e00780c */ /* 0x000fe20001f84270 */
[----:B------:R-:W0:Y:S01]  /*14260*/  SHFL.BFLY PT, R24, R25, 0x2, 0x1f ;  /* 0x0c401f0019187f89 */ /* 0x000e2200000e0000 */
[----:B------:R-:W-:-:S02]  /*14270*/  FSEL R58, R58, -INF , !P5 ;  /* 0xff8000003a3a7808 */ /* 0x000fc40006800000 */
[C---:B------:R-:W-:Y:S02]  /*14280*/  ISETP.GT.AND P5, PT, R158.reuse, 0x48, P3 ;  /* 0x000000489e00780c */ /* 0x040fe40001fa4270 */
[C---:B------:R-:W-:Y:S02]  /*14290*/  ISETP.LT.OR P4, PT, R159.reuse, 0x3a, P4 ;  /* 0x0000003a9f00780c */ /* 0x040fe40002781670 */
[----:B------:R-:W-:Y:S02]  /*142a0*/  ISETP.LT.OR P5, PT, R159, 0x49, P5 ;  /* 0x000000499f00780c */ /* 0x000fe40002fa1670 */
[----:B------:R-:W-:Y:S02]  /*142b0*/  FSEL R55, R55, -INF , !P4 ;  /* 0xff80000037377808 */ /* 0x000fe40006000000 */
[----:B------:R-:W-:Y:S02]  /*142c0*/  ISETP.GT.AND P4, PT, R158, 0x41, P3 ;  /* 0x000000419e00780c */ /* 0x000fe40001f84270 */
        /* <DEDUP_REMOVED lines=12> */
[----:B0-----:R-:W-:-:S02]  /*14390*/  FMNMX.FTZ R83, R25, R24, !PT ;  /* 0x0000001819537209 */ /* 0x001fc40007810000 */
[----:B------:R-:W-:Y:S02]  /*143a0*/  FSEL R66, R66, -INF , !P5 ;  /* 0xff80000042427808 */ /* 0x000fe40006800000 */
[C---:B------:R-:W-:Y:S01]  /*143b0*/  ISETP.GT.AND P5, PT, R158.reuse, 0x60, P3 ;  /* 0x000000609e00780c */ /* 0x040fe20001fa4270 */
[----:B------:R-:W0:Y:S01]  /*143c0*/  SHFL.BFLY PT, R24, R83, 0x1, 0x1f ;  /* 0x0c201f0053187f89 */ /* 0x000e2200000e0000 */
[C---:B------:R-:W-:Y:S02]  /*143d0*/  ISETP.LT.OR P4, PT, R159.reuse, 0x52, P4 ;  /* 0x000000529f00780c */ /* 0x040fe40002781670 */
[----:B------:R-:W-:Y:S02]  /*143e0*/  ISETP.LT.OR P5, PT, R159, 0x61, P5 ;  /* 0x000000619f00780c */ /* 0x000fe40002fa1670 */
[----:B------:R-:W-:Y:S02]  /*143f0*/  FSEL R65, R65, -INF , !P4 ;  /* 0xff80000041417808 */ /* 0x000fe40006000000 */
[----:B------:R-:W-:-:S02]  /*14400*/  ISETP.GT.AND P4, PT, R158, 0x59, P3 ;  /* 0x000000599e00780c */ /* 0x000fc40001f84270 */
[----:B------:R-:W-:Y:S02]  /*14410*/  FSEL R70, R70, -INF , !P5 ;  /* 0xff80000046467808 */ /* 0x000fe40006800000 */
[C---:B------:R-:W-:Y:S02]  /*14420*/  ISETP.GT.AND P5, PT, R158.reuse, 0x68, P3 ;  /* 0x000000689e00780c */ /* 0x040fe40001fa4270 */
        /* <DEDUP_REMOVED lines=11> */
[----:B------:R-:W-:Y:S02]  /*144e0*/  ISETP.GT.AND P5, PT, R158, 0x71, P3 ;  /* 0x000000719e00780c */ /* 0x000fe40001fa4270 */
[----:B0-----:R-:W-:Y:S02]  /*144f0*/  FMNMX.FTZ R24, R83, R24, !PT ;  /* 0x0000001853187209 */ /* 0x001fe40007810000 */
[C---:B------:R-:W-:Y:S02]  /*14500*/  ISETP.LT.OR P4, PT, R159.reuse, 0x6a, P4 ;  /* 0x0000006a9f00780c */ /* 0x040fe40002781670 */
[----:B------:R-:W-:Y:S01]  /*14510*/  ISETP.LT.OR P5, PT, R159, 0x72, P5 ;  /* 0x000000729f00780c */ /* 0x000fe20002fa1670 */
[----:B------:R-:W-:Y:S01]  /*14520*/  FMUL.FTZ R86, R24, UR51 ;  /* 0x0000003318567c20 */ /* 0x000fe20008410000 */
[----:B------:R-:W-:-:S02]  /*14530*/  FSEL R75, R75, -INF , !P4 ;  /* 0xff8000004b4b7808 */ /* 0x000fc40006000000 */
[----:B------:R-:W-:Y:S02]  /*14540*/  FSETP.NEU.FTZ.AND P4, PT, R24, -INF , PT ;  /* 0xff8000001800780b */ /* 0x000fe40003f9d000 */
[----:B------:R-:W-:Y:S02]  /*14550*/  FSEL R79, R79, -INF , !P5 ;  /* 0xff8000004f4f7808 */ /* 0x000fe40006800000 */
[----:B------:R-:W-:Y:S02]  /*14560*/  ISETP.GT.AND P5, PT, R158, RZ, P3 ;  /* 0x000000ff9e00720c */ /* 0x000fe40001fa4270 */
[----:B------:R-:W-:Y:S02]  /*14570*/  FSEL R86, R86, RZ, P4 ;  /* 0x000000ff56567208 */ /* 0x000fe40002000000 */
[----:B------:R-:W-:-:S03]  /*14580*/  ISETP.LT.OR P5, PT, R159, 0x1, P5 ;  /* 0x000000019f00780c */ /* 0x000fc60002fa1670 */
[--C-:B------:R-:W-:Y:S01]  /*14590*/  FFMA.FTZ R182, R28, UR51, -R86.reuse ;  /* 0x000000331cb67c23 */ /* 0x100fe20008010856 */
[----:B------:R-:W-:Y:S01]  /*145a0*/  FSEL R28, R26, -INF , !P5 ;  /* 0xff8000001a1c7808 */ /* 0x000fe20006800000 */
        /* <DEDUP_REMOVED lines=22> */
[----:B------:R-:W-:Y:S01]  /*14710*/  MUFU.EX2 R180, R180 ;  /* 0x000000b400b47308 */ /* 0x000fe20000000800 */
[----:B------:R-:W-:Y:S01]  /*14720*/  FMNMX.FTZ R29, R35, R32, !PT ;  /* 0x00000020231d7209 */ /* 0x000fe20007810000 */
[--C-:B------:R-:W-:Y:S01]  /*14730*/  FFMA.FTZ R162, R68, UR51, -R86.reuse ;  /* 0x0000003344a27c23 */ /* 0x100fe20008010856 */
[----:B------:R-:W-:Y:S01]  /*14740*/  FSEL R82, R82, -INF , !P5 ;  /* 0xff80000052527808 */ /* 0x000fe20006800000 */
[--C-:B------:R-:W-:Y:S01]  /*14750*/  FFMA.FTZ R45, R33, UR51, -R86.reuse ;  /* 0x00000033212d7c23 */ /* 0x100fe20008010856 */
[----:B------:R-:W-:Y:S01]  /*14760*/  FMNMX.FTZ R32, R38, R29, !PT ;  /* 0x0000001d26207209 */ /* 0x000fe20007810000 */
[--C-:B------:R-:W-:Y:S01]  /*14770*/  FFMA.FTZ R178, R36, UR51, -R86.reuse ;  /* 0x0000003324b27c23 */ /* 0x100fe20008010856 */
[----:B------:R-:W-:Y:S01]  /*14780*/  FSEL R84, R84, -INF , !P3 ;  /* 0xff80000054547808 */ /* 0x000fe20005800000 */
[----:B------:R-:W-:Y:S01]  /*14790*/  MUFU.EX2 R25, R25 ;  /* 0x0000001900197308 */ /* 0x000fe20000000800 */
[----:B------:R-:W-:Y:S01]  /*147a0*/  FMNMX.FTZ R29, R39, R32, !PT ;  /* 0x00000020271d7209 */ /* 0x000fe20007810000 */
[--C-:B------:R-:W-:Y:S01]  /*147b0*/  FFMA.FTZ R174, R153, UR51, -R86.reuse ;  /* 0x0000003399ae7c23 */ /* 0x100fe20008010856 */
[----:B------:R-:W-:Y:S01]  /*147c0*/  FSEL R60, R24, RZ, P4 ;  /* 0x000000ff183c7208 */ /* 0x000fe20002000000 */
        /* <DEDUP_REMOVED lines=15> */
[----:B------:R-:W-:-:S02]  /*148c0*/  FFMA.FTZ R85, R85, UR51, -R86 ;  /* 0x0000003355557c23 */ /* 0x000fc40008010856 */
        /* <DEDUP_REMOVED lines=14> */
[----:B------:R-:W-:Y:S01]  /*149b0*/  FMNMX.FTZ R29, R65, R32, !PT ;  /* 0x00000020411d7209 */ /* 0x000fe20007810000 */
[--C-:B------:R-:W-:Y:S01]  /*149c0*/  FFMA.FTZ R32, R53, UR51, -R86.reuse ;  /* 0x0000003335207c23 */ /* 0x100fe20008010856 */
[--C-:B------:R-:W-:Y:S01]  /*149d0*/  FFMA.FTZ R53, R156, UR51, -R86.reuse ;  /* 0x000000339c357c23 */ /* 0x100fe20008010856 */
[----:B------:R-:W-:Y:S01]  /*149e0*/  FFMA.FTZ R156, R72, UR51, -R86 ;  /* 0x00000033489c7c23 */ /* 0x000fe20008010856 */
        /* <DEDUP_REMOVED lines=11> */
[----:B------:R-:W-:-:S04]  /*14aa0*/  FMNMX.FTZ R41, R79, R40, !PT ;  /* 0x000000284f297209 */ /* 0x000fc80007810000 */
[----:B------:R-:W-:-:S03]  /*14ab0*/  FMNMX.FTZ R41, R82, R41, !PT ;  /* 0x0000002952297209 */ /* 0x000fc60007810000 */
[----:B------:R-:W-:Y:S01]  /*14ac0*/  MUFU.EX2 R168, R168 ;  /* 0x000000a800a87308 */ /* 0x000fe20000000800 */
[----:B------:R-:W-:Y:S01]  /*14ad0*/  FMNMX.FTZ R40, R84, R41, !PT ;  /* 0x0000002954287209 */ /* 0x000fe20007810000 */
[----:B------:R-:W-:-:S04]  /*14ae0*/  FFMA.FTZ R41, R81, UR51, -R86 ;  /* 0x0000003351297c23 */ /* 0x000fc80008010856 */
[----:B0-----:R-:W0:Y:S02]  /*14af0*/  SHFL.BFLY PT, R57, R40, 0x2, 0x1f ;  /* 0x0c401f0028397f89 */ /* 0x001e2400000e0000 */
        /* <DEDUP_REMOVED lines=10> */
[----:B------:R-:W-:-:S03]  /*14ba0*/  FADD.FTZ R57, -R60, R217 ;  /* 0x000000d93c397221 */ /* 0x000fc60000010100 */
[C---:B------:R-:W-:Y:S01]  /*14bb0*/  FSETP.NEU.FTZ.AND P3, PT, R40.reuse, -INF , PT ;  /* 0xff8000002800780b */ /* 0x040fe20003f7d000 */
[----:B------:R-:W-:Y:S01]  /*14bc0*/  FMUL.FTZ R61, R40, UR51 ;  /* 0x00000033283d7c20 */ /* 0x000fe20008410000 */
[----:B------:R-:W-:Y:S01]  /*14bd0*/  FMUL.FTZ R57, R57, UR51 ;  /* 0x0000003339397c20 */ /* 0x000fe20008410000 */
[----:B------:R-:W-:Y:S03]  /*14be0*/  MUFU.EX2 R53, R53 ;  /* 0x0000003500357308 */ /* 0x000fe60000000800 */
[----:B------:R-:W-:-:S05]  /*14bf0*/  FSEL R61, R61, RZ, P3 ;  /* 0x000000ff3d3d7208 */ /* 0x000fca0001800000 */
[--C-:B------:R-:W-:Y:S01]  /*14c00*/  FFMA.FTZ R69, R27, UR51, -R61.reuse ;  /* 0x000000331b457c23 */ /* 0x100fe2000801083d */
[----:B------:R-:W-:Y:S01]  /*14c10*/  FSEL R27, R40, RZ, P3 ;  /* 0x000000ff281b7208 */ /* 0x000fe20001800000 */
[--C-:B------:R-:W-:Y:S01]  /*14c20*/  FFMA.FTZ R181, R28, UR51, -R61.reuse ;  /* 0x000000331cb57c23 */ /* 0x100fe2000801083d */
[----:B------:R-:W0:Y:S01]  /*14c30*/  MUFU.EX2 R57, R57 ;  /* 0x0000003900397308 */ /* 0x000e220000000800 */
[--C-:B------:R-:W-:Y:S01]  /*14c40*/  FFMA.FTZ R183, R30, UR51, -R61.reuse ;  /* 0x000000331eb77c23 */ /* 0x100fe2000801083d */
[--C-:B------:R-:W-:Y:S01]  /*14c50*/  FFMA.FTZ R68, R31, UR51, -R61.reuse ;  /* 0x000000331f447c23 */ /* 0x100fe2000801083d */
[----:B------:R-:W-:Y:S01]  /*14c60*/  FADD.FTZ R27, -R27, R218 ;  /* 0x000000da1b1b7221 */ /* 0x000fe20000010100 */
[--C-:B------:R-:W-:Y:S01]  /*14c70*/  FFMA.FTZ R177, R34, UR51, -R61.reuse ;  /* 0x0000003322b17c23 */ /* 0x100fe2000801083d */
[--C-:B------:R-:W-:Y:S01]  /*14c80*/  FFMA.FTZ R35, R35, UR51, -R61.reuse ;  /* 0x0000003323237c23 */ /* 0x100fe2000801083d */
        /* <DEDUP_REMOVED lines=28> */
[----:B------:R-:W-:Y:S01]  /*14e50*/  FADD.FTZ R3, R25, R6 ;  /* 0x0000000619037221 */ /* 0x000fe20000010000 */
[--C-:B------:R-:W-:Y:S01]  /*14e60*/  FFMA.FTZ R43, R75, UR51, -R61.reuse ;  /* 0x000000334b2b7c23 */ /* 0x100fe2000801083d */
[--C-:B------:R-:W-:Y:S01]  /*14e70*/  FFMA.FTZ R153, R78, UR51, -R61.reuse ;  /* 0x000000334e997c23 */ /* 0x100fe2000801083d */
[----:B------:R-:W-:Y:S01]  /*14e80*/  FFMA.FTZ R42, R79, UR51, -R61 ;  /* 0x000000334f2a7c23 */ /* 0x000fe2000801083d */
[----:B------:R-:W-:Y:S01]  /*14e90*/  FADD.FTZ R3, R182, R3 ;  /* 0x00000003b6037221 */ /* 0x000fe20000010000 */
[----:B------:R-:W-:Y:S01]  /*14ea0*/  FFMA.FTZ R155, R82, UR51, -R61 ;  /* 0x00000033529b7c23 */ /* 0x000fe2000801083d */
[----:B------:R-:W1:Y:S01]  /*14eb0*/  MUFU.EX2 R68, R68 ;  /* 0x0000004400447308 */ /* 0x000e620000000800 */
[----:B0-----:R-:W-:Y:S01]  /*14ec0*/  FADD.FTZ R58, R69, R58 ;  /* 0x0000003a453a7221 */ /* 0x001fe20000010000 */
[----:B------:R-:W-:Y:S01]  /*14ed0*/  FADD.FTZ R3, R26, R3 ;  /* 0x000000031a037221 */ /* 0x000fe20000010000 */
[----:B------:R-:W-:-:S05]  /*14ee0*/  FFMA.FTZ R39, R84, UR51, -R61 ;  /* 0x0000003354277c23 */ /* 0x000fca000801083d */
[----:B------:R-:W0:Y:S01]  /*14ef0*/  MUFU.EX2 R177, R177 ;  /* 0x000000b100b17308 */ /* 0x000e220000000800 */
[----:B--2---:R-:W-:Y:S01]  /*14f00*/  FADD.FTZ R55, R183, R58 ;  /* 0x0000003ab7377221 */ /* 0x004fe20000010000 */
[----:B------:R-:W-:-:S04]  /*14f10*/  FADD.FTZ R58, R176, R3 ;  /* 0x00000003b03a7221 */ /* 0x000fc80000010000 */
[----:B------:R-:W-:Y:S02]  /*14f20*/  FADD.FTZ R3, R45, R58 ;  /* 0x0000003a2d037221 */ /* 0x000fe40000010000 */
[----:B------:R-:W2:Y:S01]  /*14f30*/  MUFU.EX2 R35, R35 ;  /* 0x0000002300237308 */ /* 0x000ea20000000800 */
[----:B-1----:R-:W-:Y:S01]  /*14f40*/  FADD.FTZ R6, R68, R55 ;  /* 0x0000003744067221 */ /* 0x002fe20000010000 */
[----:B------:R-:W-:-:S04]  /*14f50*/  FADD.FTZ R3, R178, R3 ;  /* 0x00000003b2037221 */ /* 0x000fc80000010000 */
[----:B------:R-:W-:Y:S02]  /*14f60*/  FADD.FTZ R3, R44, R3 ;  /* 0x000000032c037221 */ /* 0x000fe40000010000 */
[----:B------:R-:W1:Y:S01]  /*14f70*/  MUFU.EX2 R179, R179 ;  /* 0x000000b300b37308 */ /* 0x000e620000000800 */
[----:B0-----:R-:W-:Y:S01]  /*14f80*/  FADD.FTZ R6, R177, R6 ;  /* 0x00000006b1067221 */ /* 0x001fe20000010000 */
[----:B------:R-:W-:-:S04]  /*14f90*/  FADD.FTZ R58, R172, R3 ;  /* 0x00000003ac3a7221 */ /* 0x000fc80000010000 */
[----:B------:R-:W-:Y:S02]  /*14fa0*/  FADD.FTZ R3, R37, R58 ;  /* 0x0000003a25037221 */ /* 0x000fe40000010000 */
[----:B------:R-:W0:Y:S01]  /*14fb0*/  MUFU.EX2 R34, R34 ;  /* 0x0000002200227308 */ /* 0x000e220000000800 */
[----:B--2---:R-:W-:Y:S01]  /*14fc0*/  FADD.FTZ R6, R35, R6 ;  /* 0x0000000623067221 */ /* 0x004fe20000010000 */
[----:B------:R-:W-:-:S04]  /*14fd0*/  FADD.FTZ R3, R174, R3 ;  /* 0x00000003ae037221 */ /* 0x000fc80000010000 */
[----:B------:R-:W-:Y:S02]  /*14fe0*/  FADD.FTZ R3, R36, R3 ;  /* 0x0000000324037221 */ /* 0x000fe40000010000 */
[----:B------:R-:W2:Y:S01]  /*14ff0*/  MUFU.EX2 R173, R173 ;  /* 0x000000ad00ad7308 */ /* 0x000ea20000000800 */
[----:B-1----:R-:W-:Y:S01]  /*15000*/  FADD.FTZ R55, R179, R6 ;  /* 0x00000006b3377221 */ /* 0x002fe20000010000 */
[----:B------:R-:W-:-:S06]  /*15010*/  FADD.FTZ R58, R168, R3 ;  /* 0x00000003a83a7221 */ /* 0x000fcc0000010000 */
        /* <DEDUP_REMOVED lines=79> */
.L_x_8377:
[----:B------:R-:W-:Y:S01]  /*15510*/  IMAD R55, R184, 0x8, R18 ;  /* 0x00000008b8377824 */ /* 0x000fe200078e0212 */
[----:B------:R-:W-:Y:S01]  /*15520*/  ISETP.GT.AND P3, PT, R0, R213, PT ;  /* 0x000000d50000720c */ /* 0x000fe20003f64270 */
[-C--:B------:R-:W-:Y:S01]  /*15530*/  FMUL.FTZ R88, R88, R57.reuse ;  /* 0x0000003958587220 */ /* 0x080fe20000410000 */
[----:B------:R-:W-:Y:S01]  /*15540*/  MOV R58, UR38 ;  /* 0x00000026003a7c02 */ /* 0x000fe20008000f00 */
[----:B------:R-:W-:Y:S01]  /*15550*/  VIADD R55, R55, 0x28860 ;  /* 0x0002886037377836 */ /* 0x000fe20000000000 */
[----:B------:R-:W-:Y:S01]  /*15560*/  F2FP.F16.F32.PACK_AB R180, R25, R180 ;  /* 0x000000b419b4723e */ /* 0x000fe200000000ff */
[----:B------:R-:W-:Y:S01]  /*15570*/  FMUL.FTZ R89, R89, R57 ;  /* 0x0000003959597220 */ /* 0x000fe20000410000 */
[----:B------:R-:W-:Y:S01]  /*15580*/  F2FP.F16.F32.PACK_AB R181, R69, R181 ;  /* 0x000000b545b5723e */ /* 0x000fe200000000ff */
[-C--:B------:R-:W-:Y:S01]  /*15590*/  FMUL.FTZ R92, R92, R57.reuse ;  /* 0x000000395c5c7220 */ /* 0x080fe20000410000 */
[----:B------:R-:W-:Y:S01]  /*155a0*/  PRMT R55, R58, 0x654, R55 ;  /* 0x000006543a377816 */ /* 0x000fe20000000037 */
[-C--:B------:R-:W-:Y:S01]  /*155b0*/  FMUL.FTZ R93, R93, R57.reuse ;  /* 0x000000395d5d7220 */ /* 0x080fe20000410000 */
[----:B------:R-:W-:Y:S01]  /*155c0*/  F2FP.F16.F32.PACK_AB R182, R26, R182 ;  /* 0x000000b61ab6723e */ /* 0x000fe200000000ff */
[----:B------:R-:W-:Y:S01]  /*155d0*/  FMUL.FTZ R96, R96, R57 ;  /* 0x0000003960607220 */ /* 0x000fe20000410000 */
[----:B------:R0:W-:Y:S01]  /*155e0*/  SYNCS.ARRIVE.TRANS64.RED.A1T0 RZ, [R55+URZ], RZ ;  /* 0x000000ff37ff79a7 */ /* 0x0001e2000810043f */
        /* <DEDUP_REMOVED lines=88> */
[----:B------:R-:W-:-:S02]  /*15b70*/  VIADD R0, R0, 0xffffffff ;  /* 0xffffffff00007836 */ /* 0x000fc40000000000 */
[----:B------:R-:W-:Y:S02]  /*15b80*/  IMAD.MOV.U32 R218, RZ, RZ, R40 ;  /* 0x000000ffffda7224 */ /* 0x000fe400078e0028 */
[----:B------:R-:W-:Y:S02]  /*15b90*/  IMAD.MOV.U32 R217, RZ, RZ, R24 ;  /* 0x000000ffffd97224 */ /* 0x000fe400078e0018 */
[----:B------:R-:W-:Y:S02]  /*15ba0*/  IMAD.MOV.U32 R187, RZ, RZ, R215 ;  /* 0x000000ffffbb7224 */ /* 0x000fe400078e00d7 */
[----:B------:R-:W-:Y:S01]  /*15bb0*/  IMAD.MOV.U32 R184, RZ, RZ, R214 ;  /* 0x000000ffffb87224 */ /* 0x000fe200078e00d6 */
[----:B0-----:R-:W-:Y:S06]  /*15bc0*/  @P3 BRA `(.L_x_8378) ;  /* 0xffffffc400303947 */ /* 0x001fec000383ffff */
[----:B------:R-:W-:Y:S01]  /*15bd0*/  MOV R218, R40 ;  /* 0x0000002800da7202 */ /* 0x000fe20000000f00 */
[----:B------:R-:W-:Y:S02]  /*15be0*/  IMAD.MOV.U32 R217, RZ, RZ, R24 ;  /* 0x000000ffffd97224 */ /* 0x000fe400078e0018 */
[----:B------:R-:W-:Y:S02]  /*15bf0*/  IMAD.MOV.U32 R184, RZ, RZ, R214 ;  /* 0x000000ffffb87224 */ /* 0x000fe400078e00d6 */
[----:B------:R-:W-:-:S07]  /*15c00*/  IMAD.MOV.U32 R187, RZ, RZ, R215 ;  /* 0x000000ffffbb7224 */ /* 0x000fce00078e00d7 */
.L_x_8358:
[----:B------:R-:W0:Y:S01]  /*15c10*/  LDC R24, c[0x0][0x448] ;  /* 0x00011200ff187b82 */ /* 0x000e220000000800 */
[----:B------:R-:W-:Y:S01]  /*15c20*/  IADD3 R27, R196, 0x1, -R194 ;  /* 0x00000001c41b7810 */ /* 0x000fe20007ffe8c2 */
[----:B------:R-:W-:-:S06]  /*15c30*/  ULDC UR8, c[0x0][0x9dc] ;  /* 0x0002770000087ab9 */ /* 0x000fcc0000000800 */
[----:B------:R-:W1:Y:S01]  /*15c40*/  LDC R28, c[0x0][0x9e4] ;  /* 0x00027900ff1c7b82 */ /* 0x000e620000000800 */
[----:B0-----:R-:W-:Y:S01]  /*15c50*/  ISETP.NE.AND P4, PT, R24, 0x1, PT ;  /* 0x000000011800780c */ /* 0x001fe20003f85270 */
[----:B------:R-:W-:Y:S01]  /*15c60*/  VIADD R24, R198, 0x7f ;  /* 0x0000007fc6187836 */ /* 0x000fe20000000000 */
[----:B-1----:R-:W-:-:S11]  /*15c70*/  ISETP.GE.AND P5, PT, R28, 0x1, PT ;  /* 0x000000011c00780c */ /* 0x002fd60003fa6270 */
[----:B------:R-:W0:Y:S08]  /*15c80*/  @P4 LDC R25, c[0x0][0x44c] ;  /* 0x00011300ff194b82 */ /* 0x000e300000000800 */
[----:B------:R-:W1:Y:S01]  /*15c90*/  @P4 LDC R26, c[0x0][0x450] ;  /* 0x00011400ff1a4b82 */ /* 0x000e620000000800 */
[----:B0-----:R-:W-:-:S05]  /*15ca0*/  @P4 IMAD.HI.U32 R25, R24, R25, RZ ;  /* 0x0000001918194227 */ /* 0x001fca00078e00ff */
[----:B-1----:R-:W-:-:S05]  /*15cb0*/  @P4 SHF.R.U32.HI R24, RZ, R26, R25 ;  /* 0x0000001aff184219 */ /* 0x002fca0000011619 */
[----:B------:R-:W-:-:S05]  /*15cc0*/  IMAD.IADD R24, R27, 0x1, R24 ;  /* 0x000000011b187824 */ /* 0x000fca00078e0218 */
[----:B------:R-:W-:Y:S01]  /*15cd0*/  IADD3 R26, R24, -UR8, RZ ;  /* 0x80000008181a7c10 */ /* 0x000fe2000fffe0ff */
        /* <DEDUP_REMOVED lines=12> */
.L_x_8381:
[----:B------:R-:W-:-:S13]  /*15da0*/  ISETP.NE.AND P1, PT, R28, 0x1, PT ;  /* 0x000000011c00780c */ /* 0x000fda0003f25270 */
[----:B------:R-:W0:Y:S02]  /*15db0*/  @P1 LDC.64 R24, c[0x0][0x9e8] ;  /* 0x00027a00ff181b82 */ /* 0x000e240000000a00 */
[----:B0-----:R-:W-:-:S05]  /*15dc0*/  @P1 IMAD.HI.U32 R24, R27, R24, RZ ;  /* 0x000000181b181227 */ /* 0x001fca00078e00ff */
[----:B------:R-:W-:-:S07]  /*15dd0*/  @P1 SHF.R.U32.HI R27, RZ, R25, R24 ;  /* 0x00000019ff1b1219 */ /* 0x000fce0000011618 */
.L_x_8382:
[----:B------:R-:W-:Y:S05]  /*15de0*/  BSYNC B0 ;  /* 0x0000000000007941 */ /* 0x000fea0003800000 */
.L_x_8380:
[----:B------:R-:W-:-:S05]  /*15df0*/  IMAD R27, R27, R28, RZ ;  /* 0x0000001c1b1b7224 */ /* 0x000fca00078e02ff */
[----:B------:R-:W-:-:S07]  /*15e00*/  VIMNMX R26, R26, R27, !PT ;  /* 0x0000001b1a1a7248 */ /* 0x000fce0007fe0100 */
.L_x_8379:
[----:B------:R-:W-:-:S05]  /*15e10*/  VIADD R26, R26, 0x7f ;  /* 0x0000007f1a1a7836 */ /* 0x000fca0000000000 */
[----:B------:R-:W-:-:S04]  /*15e20*/  SHF.R.S32.HI R25, RZ, 0x1f, R26 ;  /* 0x0000001fff197819 */ /* 0x000fc8000001141a */
[----:B------:R-:W-:-:S04]  /*15e30*/  LEA.HI R25, R25, R26, RZ, 0x7 ;  /* 0x0000001a19197211 */ /* 0x000fc800078f38ff */
[----:B------:R-:W-:-:S04]  /*15e40*/  SHF.R.S32.HI R25, RZ, 0x7, R25 ;  /* 0x00000007ff197819 */ /* 0x000fc80000011419 */
[----:B------:R-:W-:-:S04]  /*15e50*/  VIMNMX R213, R206, R25, !PT ;  /* 0x00000019ced57248 */ /* 0x000fc80007fe0100 */
[----:B------:R-:W-:-:S13]  /*15e60*/  ISETP.GE.AND P1, PT, R0, R213, PT ;  /* 0x000000d50000720c */ /* 0x000fda0003f26270 */
[----:B------:R-:W-:Y:S05]  /*15e70*/  @!P1 BRA `(.L_x_8383) ;  /* 0x0000002800dc9947 */ /* 0x000fea0003800000 */
[----:B------:R-:W-:Y:S01]  /*15e80*/  IMAD.MOV.U32 R214, RZ, RZ, R218 ;  /* 0x000000ffffd67224 */ /* 0x000fe200078e00da */
[----:B------:R-:W-:Y:S01]  /*15e90*/  MOV R216, R184 ;  /* 0x000000b800d87202 */ /* 0x000fe20000000f00 */
[----:B------:R-:W-:Y:S02]  /*15ea0*/  IMAD.MOV.U32 R215, RZ, RZ, R217 ;  /* 0x000000ffffd77224 */ /* 0x000fe400078e00d9 */
[----:B------:R-:W-:-:S07]  /*15eb0*/  IMAD.MOV.U32 R204, RZ, RZ, R187 ;  /* 0x000000ffffcc7224 */ /* 0x000fce00078e00bb */
.L_x_8395:
        /* <DEDUP_REMOVED lines=8> */
.L_x_8385:
[----:B------:R-:W-:-:S05]  /*15f40*/  VIADD R24, R216, 0x1 ;  /* 0x00000001d8187836 */ /* 0x000fca0000000000 */
[----:B------:R-:W-:-:S04]  /*15f50*/  ISETP.NE.AND P2, PT, R24, 0x2, PT ;  /* 0x000000021800780c */ /* 0x000fc80003f45270 */
[----:B------:R-:W-:Y:S02]  /*15f60*/  SEL R25, R24, RZ, P2 ;  /* 0x000000ff18197207 */ /* 0x000fe40001000000 */
[----:B------:R-:W-:-:S03]  /*15f70*/  SHF.L.U32 R24, R187, 0x1f, RZ ;  /* 0x0000001fbb187819 */ /* 0x000fc600000006ff */
[----:B------:R-:W-:-:S04]  /*15f80*/  IMAD R25, R25, 0x8, R18 ;  /* 0x0000000819197824 */ /* 0x000fc800078e0212 */
[----:B------:R0:W1:Y:S01]  /*15f90*/  SYNCS.PHASECHK.TRANS64.TRYWAIT P2, [R25+URZ+0x28830], R24 ;  /* 0x02883018190075a7 */ /* 0x000062000804017f */
[----:B------:R-:W-:Y:S05]  /*15fa0*/  @!P0 BRA `(.L_x_8386) ;  /* 0x0000000000048947 */ /* 0x000fea0003800000 */
[----:B------:R-:W-:Y:S01]  /*15fb0*/  BPT.TRAP 0x1 ;  /* 0x000000040000795c */ /* 0x000fe20000300000 */
.L_x_8386:
[----:B------:R-:W-:Y:S04]  /*15fc0*/  BSSY B0, `(.L_x_8384) ;  /* 0x0000004000007945 */ /* 0x000fe80003800000 */
[----:B-1----:R-:W-:Y:S05]  /*15fd0*/  @P2 BRA `(.L_x_8387) ;  /* 0x0000000000082947 */ /* 0x002fea0003800000 */
[----:B------:R-:W1:Y:S02]  /*15fe0*/  SYNCS.PHASECHK.TRANS64.TRYWAIT P2, [R25+URZ+0x28830], R24 ;  /* 0x02883018190075a7 */ /* 0x000e64000804017f */
[----:B-1----:R-:W-:Y:S05]  /*15ff0*/  @!P2 BRA `(.L_x_8388) ;  /* 0x000001440028a947 */ /* 0x002fea0003800000 */
.L_x_8387:
[----:B------:R-:W-:Y:S05]  /*16000*/  BSYNC B0 ;  /* 0x0000000000007941 */ /* 0x000fea0003800000 */
.L_x_8384:
[----:B01----:R-:W0:Y:S01]  /*16010*/  S2R R24, SR_TID.X ;  /* 0x0000000000187919 */ /* 0x003e220000002100 */
[----:B------:R-:W-:Y:S01]  /*16020*/  VIADD R184, R216, 0x1 ;  /* 0x00000001d8b87836 */ /* 0x000fe20000000000 */
[----:B------:R-:W-:Y:S05]  /*16030*/  WARPSYNC.ALL ;  /* 0x0000000000007948 */ /* 0x000fea0003800000 */
[----:B------:R-:W-:Y:S01]  /*16040*/  ISETP.NE.AND P2, PT, R184, 0x2, PT ;  /* 0x00000002b800780c */ /* 0x000fe20003f45270 */
[----:B------:R-:W-:Y:S01]  /*16050*/  IMAD.MOV.U32 R25, RZ, RZ, 0x40000040 ;  /* 0x40000040ff197424 */ /* 0x000fe200078e00ff */
[----:B------:R-:W-:Y:S01]  /*16060*/  R2UR UR8, R4 ;  /* 0x00000000040872ca */ /* 0x000fe200000e0000 */
[----:B------:R-:W-:Y:S01]  /*16070*/  IMAD.MOV.U32 R29, RZ, RZ, 0x40000040 ;  /* 0x40000040ff1d7424 */ /* 0x000fe200078e00ff */
[----:B------:R-:W-:Y:S01]  /*16080*/  SEL R184, R184, RZ, P2 ;  /* 0x000000ffb8b87207 */ /* 0x000fe20001000000 */
[----:B------:R-:W-:Y:S01]  /*16090*/  IMAD.MOV.U32 R27, RZ, RZ, 0x40000040 ;  /* 0x40000040ff1b7424 */ /* 0x000fe200078e00ff */
[----:B------:R-:W-:Y:S01]  /*160a0*/  R2UR UR11, R25 ;  /* 0x00000000190b72ca */ /* 0x000fe200000e0000 */
[----:B------:R-:W-:Y:S01]  /*160b0*/  IMAD.MOV.U32 R31, RZ, RZ, 0x40000040 ;  /* 0x40000040ff1f7424 */ /* 0x000fe200078e00ff */
        /* <DEDUP_REMOVED lines=9> */
[----:B0-----:R-:W-:Y:S02]  /*16150*/  SHF.R.U32.HI R24, RZ, 0x7, R24 ;  /* 0x00000007ff187819 */ /* 0x001fe40000011618 */
[----:B------:R-:W-:Y:S02]  /*16160*/  R2UR UR13, R193 ;  /* 0x00000000c10d72ca */ /* 0x000fe400000e0000 */
[----:B------:R-:W-:Y:S01]  /*16170*/  R2UR UR16, R190 ;  /* 0x00000000be1072ca */ /* 0x000fe200000e0000 */
[----:B------:R-:W-:Y:S01]  /*16180*/  VIADD R30, R24, 0x8 ;  /* 0x00000008181e7836 */ /* 0x000fe20000000000 */
[----:B------:R-:W-:Y:S01]  /*16190*/  R2UR UR17, R191 ;  /* 0x00000000bf1172ca */ /* 0x000fe200000e0000 */
[----:B------:R-:W-:Y:S01]  /*161a0*/  IMAD R24, R184, 0x800, R7 ;  /* 0x00000800b8187824 */ /* 0x000fe200078e0207 */
[----:B------:R-:W-:-:S02]  /*161b0*/  R2UR UR20, R20 ;  /* 0x00000000141472ca */ /* 0x000fc400000e0000 */
[----:B------:R0:W-:Y:S01]  /*161c0*/  BAR.SYNC.DEFER_BLOCKING R30, 0x100 ;  /* 0x0004001e0000751d */ /* 0x0001e20000010000 */
[C---:B------:R-:W-:Y:S01]  /*161d0*/  VIADD R26, R24.reuse, 0x4 ;  /* 0x00000004181a7836 */ /* 0x040fe20000000000 */
[C---:B------:R-:W-:Y:S02]  /*161e0*/  IADD3 R28, R24.reuse, 0x2, RZ ;  /* 0x00000002181c7810 */ /* 0x040fe40007ffe0ff */
[----:B------:R-:W-:Y:S02]  /*161f0*/  R2UR UR10, R24 ;  /* 0x00000000180a72ca */ /* 0x000fe400000e0000 */
[----:B------:R-:W-:Y:S01]  /*16200*/  R2UR UR14, R28 ;  /* 0x000000001c0e72ca */ /* 0x000fe200000e0000 */
[----:B------:R-:W-:Y:S01]  /*16210*/  VIADD R28, R24, 0x6 ;  /* 0x00000006181c7836 */ /* 0x000fe20000000000 */
[----:B------:R-:W-:Y:S01]  /*16220*/  R2UR UR18, R26 ;  /* 0x000000001a1272ca */ /* 0x000fe200000e0000 */
[C---:B0-----:R-:W-:Y:S01]  /*16230*/  VIADD R30, R24.reuse, 0x404 ;  /* 0x00000404181e7836 */ /* 0x041fe20000000000 */
[----:B------:R-:W-:-:S02]  /*16240*/  IADD3 R26, R24, 0x400, RZ ;  /* 0x00000400181a7810 */ /* 0x000fc40007ffe0ff */
[----:B------:R-:W-:Y:S01]  /*16250*/  R2UR UR22, R28 ;  /* 0x000000001c1672ca */ /* 0x000fe200000e0000 */
[----:B------:R-:W-:Y:S01]  /*16260*/  VIADD R28, R24, 0x402 ;  /* 0x00000402181c7836 */ /* 0x000fe20000000000 */
[----:B------:R-:W-:Y:S01]  /*16270*/  R2UR UR26, R26 ;  /* 0x000000001a1a72ca */ /* 0x000fe200000e0000 */
[----:B------:R-:W-:Y:S01]  /*16280*/  VIADD R24, R24, 0x406 ;  /* 0x0000040618187836 */ /* 0x000fe20000000000 */
        /* <DEDUP_REMOVED lines=10> */
[----:B------:R-:W-:Y:S02]  /*16330*/  R2UR UR32, R10 ;  /* 0x000000000a2072ca */ /* 0x000fe400000e0000 */
[----:B------:R-:W-:Y:S02]  /*16340*/  R2UR UR33, R11 ;  /* 0x000000000b2172ca */ /* 0x000fe400000e0000 */
[----:B------:R-:W-:-:S02]  /*16350*/  R2UR UR44, R8 ;  /* 0x00000000082c72ca */ /* 0x000fc400000e0000 */
        /* <DEDUP_REMOVED lines=26> */
.L_x_8390:
[----:B------:R-:W-:Y:S01]  /*16500*/  SHF.L.U32 R204, R204, 0x1f, RZ ;  /* 0x0000001fcccc7819 */ /* 0x000fe200000006ff */
[----:B------:R-:W-:-:S04]  /*16510*/  IMAD R205, R216, 0x8, R18 ;  /* 0x00000008d8cd7824 */ /* 0x000fc800078e0212 */
[----:B------:R0:W1:Y:S01]  /*16520*/  SYNCS.PHASECHK.TRANS64.TRYWAIT P1, [R205+URZ+0x28850], R204 ;  /* 0x028850cccd0075a7 */ /* 0x000062000802017f */
[----:B------:R-:W-:Y:S05]  /*16530*/  @!P0 BRA `(.L_x_8391) ;  /* 0x0000000000048947 */ /* 0x000fea0003800000 */
[----:B------:R-:W-:Y:S01]  /*16540*/  BPT.TRAP 0x1 ;  /* 0x000000040000795c */ /* 0x000fe20000300000 */
.L_x_8391:
[----:B-1----:R-:W-:Y:S05]  /*16550*/  @P1 BRA `(.L_x_8389) ;  /* 0x0000000000081947 */ /* 0x002fea0003800000 */
[----:B------:R-:W1:Y:S02]  /*16560*/  SYNCS.PHASECHK.TRANS64.TRYWAIT P1, [R205+URZ+0x28850], R204 ;  /* 0x028850cccd0075a7 */ /* 0x000e64000802017f */
[----:B-1----:R-:W-:Y:S05]  /*16570*/  @!P1 BRA `(.L_x_8392) ;  /* 0x0000013c00dc9947 */ /* 0x002fea0003800000 */
.L_x_8389:
        /* <DEDUP_REMOVED lines=67> */
.L_x_8393:
        /* <DEDUP_REMOVED lines=15> */
[----:B0-----:R-:W-:Y:S01]  /*16aa0*/  FMUL.FTZ R152, R57, UR48 ;  /* 0x0000003039987c20 */ /* 0x001fe20008410000 */
        /* <DEDUP_REMOVED lines=66> */
[----:B------:R-:W-:-:S04]  /*16ed0*/  UMOV UR51, UR6 ;  /* 0x0000000600337c82 */ /* 0x000fc80008000000 */
        /* <DEDUP_REMOVED lines=108> */
[----:B------:R-:W2:Y:S01]  /*175a0*/  SHFL.BFLY PT, R57, R58, 0x2, 0x1f ;  /* 0x0c401f003a397f89 */ /* 0x000ea200000e0000 */
[----:B0-----:R-:W-:-:S04]  /*175b0*/  FMNMX.FTZ R154, R86, R155, !PT ;  /* 0x0000009b569a7209 */ /* 0x001fc80007810000 */
[----:B-1----:R-:W-:-:S05]  /*175c0*/  FMNMX.FTZ R154, R87, R154, !PT ;  /* 0x0000009a579a7209 */ /* 0x002fca0007810000 */
[----:B------:R-:W0:Y:S01]  /*175d0*/  SHFL.BFLY PT, R157, R154, 0x2, 0x1f ;  /* 0x0c401f009a9d7f89 */ /* 0x000e2200000e0000 */
[----:B--2---:R-:W-:-:S05]  /*175e0*/  FMNMX.FTZ R155, R58, R57, !PT ;  /* 0x000000393a9b7209 */ /* 0x004fca0007810000 */
[----:B------:R-:W1:Y:S01]  /*175f0*/  SHFL.BFLY PT, R156, R155, 0x1, 0x1f ;  /* 0x0c201f009b9c7f89 */ /* 0x000e6200000e0000 */
[----:B0-----:R-:W-:-:S05]  /*17600*/  FMNMX.FTZ R157, R154, R157, !PT ;  /* 0x0000009d9a9d7209 */ /* 0x001fca0007810000 */
[----:B------:R-:W0:Y:S01]  /*17610*/  SHFL.BFLY PT, R218, R157, 0x1, 0x1f ;  /* 0x0c201f009dda7f89 */ /* 0x000e2200000e0000 */
[----:B-1----:R-:W-:-:S05]  /*17620*/  FMNMX.FTZ R217, R155, R156, !PT ;  /* 0x0000009c9bd97209 */ /* 0x002fca0007810000 */
[C---:B------:R-:W-:Y:S01]  /*17630*/  FADD.FTZ R57, -R217.reuse, R215 ;  /* 0x000000d7d9397221 */ /* 0x040fe20000010100 */
[----:B------:R-:W-:-:S03]  /*17640*/  FMUL.FTZ R155, R217, UR51 ;  /* 0x00000033d99b7c20 */ /* 0x000fc60008410000 */
[----:B------:R-:W-:Y:S01]  /*17650*/  FMUL.FTZ R156, R57, UR51 ;  /* 0x00000033399c7c20 */ /* 0x000fe20008410000 */
[--C-:B------:R-:W-:Y:S01]  /*17660*/  FFMA.FTZ R164, R56, UR51, -R155.reuse ;  /* 0x0000003338a47c23 */ /* 0x100fe2000801089b */
[--C-:B------:R-:W-:Y:S01]  /*17670*/  FFMA.FTZ R180, R24, UR51, -R155.reuse ;  /* 0x0000003318b47c23 */ /* 0x100fe2000801089b */
[--C-:B------:R-:W-:Y:S01]  /*17680*/  FFMA.FTZ R165, R25, UR51, -R155.reuse ;  /* 0x0000003319a57c23 */ /* 0x100fe2000801089b */
[--C-:B------:R-:W-:Y:S01]  /*17690*/  FFMA.FTZ R168, R48, UR51, -R155.reuse ;  /* 0x0000003330a87c23 */ /* 0x100fe2000801089b */
[----:B------:R-:W-:Y:S01]  /*176a0*/  MUFU.EX2 R58, R156 ;  /* 0x0000009c003a7308 */ /* 0x000fe20000000800 */
[--C-:B------:R-:W-:Y:S01]  /*176b0*/  FFMA.FTZ R182, R28, UR51, -R155.reuse ;  /* 0x000000331cb67c23 */ /* 0x100fe2000801089b */
[----:B0-----:R-:W-:Y:S01]  /*176c0*/  FMNMX.FTZ R218, R157, R218, !PT ;  /* 0x000000da9dda7209 */ /* 0x001fe20007810000 */
[--C-:B------:R-:W-:Y:S01]  /*176d0*/  FFMA.FTZ R157, R41, UR51, -R155.reuse ;  /* 0x00000033299d7c23 */ /* 0x100fe2000801089b */
[--C-:B------:R-:W-:Y:S01]  /*176e0*/  FFMA.FTZ R163, R29, UR51, -R155.reuse ;  /* 0x000000331da37c23 */ /* 0x100fe2000801089b */
[--C-:B------:R-:W-:Y:S01]  /*176f0*/  FFMA.FTZ R41, R45, UR51, -R155.reuse ;  /* 0x000000332d297c23 */ /* 0x100fe2000801089b */
[--C-:B------:R-:W-:Y:S01]  /*17700*/  FFMA.FTZ R176, R32, UR51, -R155.reuse ;  /* 0x0000003320b07c23 */ /* 0x100fe2000801089b */
[C---:B------:R-:W-:Y:S01]  /*17710*/  FADD.FTZ R57, -R218.reuse, R214 ;  /* 0x000000d6da397221 */ /* 0x040fe20000010100 */
[----:B------:R-:W-:Y:S01]  /*17720*/  FMUL.FTZ R56, R218, UR51 ;  /* 0x00000033da387c20 */ /* 0x000fe20008410000 */
[----:B------:R-:W0:Y:S01]  /*17730*/  MUFU.EX2 R180, R180 ;  /* 0x000000b400b47308 */ /* 0x000e220000000800 */
[--C-:B------:R-:W-:Y:S01]  /*17740*/  FFMA.FTZ R161, R33, UR51, -R155.reuse ;  /* 0x0000003321a17c23 */ /* 0x100fe2000801089b */
[----:B------:R-:W-:Y:S01]  /*17750*/  FMUL.FTZ R57, R57, UR51 ;  /* 0x0000003339397c20 */ /* 0x000fe20008410000 */
[--C-:B------:R-:W-:Y:S01]  /*17760*/  FFMA.FTZ R181, R26, UR51, -R56.reuse ;  /* 0x000000331ab57c23 */ /* 0x100fe20008010838 */
[--C-:B------:R-:W-:Y:S01]  /*17770*/  FFMA.FTZ R48, R27, UR51, -R56.reuse ;  /* 0x000000331b307c23 */ /* 0x100fe20008010838 */
[--C-:B------:R-:W-:Y:S01]  /*17780*/  FFMA.FTZ R183, R30, UR51, -R56.reuse ;  /* 0x000000331eb77c23 */ /* 0x100fe20008010838 */
[----:B------:R-:W-:Y:S01]  /*17790*/  FFMA.FTZ R45, R31, UR51, -R56 ;  /* 0x000000331f2d7c23 */ /* 0x000fe20008010838 */
[----:B------:R-:W-:Y:S01]  /*177a0*/  IMAD R26, R184, 0x8, R18 ;  /* 0x00000008b81a7824 */ /* 0x000fe200078e0212 */
[----:B------:R-:W-:Y:S01]  /*177b0*/  MUFU.EX2 R57, R57 ;  /* 0x0000003900397308 */ /* 0x000fe20000000800 */
[--C-:B------:R-:W-:Y:S01]  /*177c0*/  FFMA.FTZ R177, R34, UR51, -R56.reuse ;  /* 0x0000003322b17c23 */ /* 0x100fe20008010838 */
[--C-:B------:R-:W-:Y:S01]  /*177d0*/  FFMA.FTZ R34, R39, UR51, -R56.reuse ;  /* 0x0000003327227c23 */ /* 0x100fe20008010838 */
[----:B------:R-:W-:Y:S01]  /*177e0*/  IMAD.U32 R39, RZ, RZ, UR38 ;  /* 0x00000026ff277e24 */ /* 0x000fe2000f8e00ff */
[----:B------:R-:W-:Y:S01]  /*177f0*/  IADD3 R26, R26, 0x28840, RZ ;  /* 0x000288401a1a7810 */ /* 0x000fe20007ffe0ff */
[--C-:B------:R-:W-:Y:S01]  /*17800*/  FFMA.FTZ R35, R35, UR51, -R56.reuse ;  /* 0x0000003323237c23 */ /* 0x100fe20008010838 */
[--C-:B------:R-:W-:Y:S01]  /*17810*/  FFMA.FTZ R178, R36, UR51, -R155.reuse ;  /* 0x0000003324b27c23 */ /* 0x100fe2000801089b */
[----:B------:R-:W-:Y:S01]  /*17820*/  FFMA.FTZ R179, R38, UR51, -R56 ;  /* 0x0000003326b37c23 */ /* 0x000fe20008010838 */
[----:B------:R-:W1:Y:S01]  /*17830*/  MUFU.EX2 R181, R181 ;  /* 0x000000b500b57308 */ /* 0x000e620000000800 */
[----:B------:R-:W-:Y:S01]  /*17840*/  PRMT R26, R39, 0x654, R26 ;  /* 0x00000654271a7816 */ /* 0x000fe2000000001a */
[----:B0-----:R-:W-:Y:S01]  /*17850*/  FFMA.FTZ R6, R58, R6, R180 ;  /* 0x000000063a067223 */ /* 0x001fe200000100b4 */
        /* <DEDUP_REMOVED lines=8> */
[----:B------:R-:W-:Y:S01]  /*178e0*/  FFMA.FTZ R173, R42, UR51, -R56 ;  /* 0x000000332aad7c23 */ /* 0x000fe20008010838 */
[----:B------:R2:W-:Y:S01]  /*178f0*/  SYNCS.ARRIVE.TRANS64.RED.A1T0 RZ, [R26+URZ], RZ ;  /* 0x000000ff1aff79a7 */ /* 0x0005e2000810043f */
[--C-:B------:R-:W-:Y:S01]  /*17900*/  FFMA.FTZ R40, R49, UR51, -R155.reuse ;  /* 0x0000003331287c23 */ /* 0x100fe2000801089b */
[--C-:B------:R-:W-:Y:S01]  /*17910*/  FFMA.FTZ R37, R53, UR51, -R155.reuse ;  /* 0x0000003335257c23 */ /* 0x100fe2000801089b */
[----:B------:R-:W-:Y:S01]  /*17920*/  FFMA.FTZ R166, R60, UR51, -R155 ;  /* 0x000000333ca67c23 */ /* 0x000fe2000801089b */
[----:B------:R-:W3:Y:S01]  /*17930*/  MUFU.EX2 R48, R48 ;  /* 0x0000003000307308 */ /* 0x000ee20000000800 */
[----:B-1----:R-:W-:Y:S01]  /*17940*/  FFMA.FTZ R3, R57, R3, R181 ;  /* 0x0000000339037223 */ /* 0x002fe200000100b5 */
[--C-:B------:R-:W-:Y:S01]  /*17950*/  FFMA.FTZ R33, R61, UR51, -R155.reuse ;  /* 0x000000333d217c23 */ /* 0x100fe2000801089b */
[--C-:B------:R-:W-:Y:S01]  /*17960*/  FFMA.FTZ R160, R64, UR51, -R155.reuse ;  /* 0x0000003340a07c23 */ /* 0x100fe2000801089b */
[--C-:B------:R-:W-:Y:S01]  /*17970*/  FFMA.FTZ R32, R65, UR51, -R155.reuse ;  /* 0x0000003341207c23 */ /* 0x100fe2000801089b */
[--C-:B------:R-:W-:Y:S01]  /*17980*/  FFMA.FTZ R162, R68, UR51, -R155.reuse ;  /* 0x0000003344a27c23 */ /* 0x100fe2000801089b */
[--C-:B------:R-:W-:Y:S01]  /*17990*/  FFMA.FTZ R29, R69, UR51, -R155.reuse ;  /* 0x00000033451d7c23 */ /* 0x100fe2000801089b */
[--C-:B------:R-:W-:Y:S01]  /*179a0*/  FFMA.FTZ R156, R72, UR51, -R155.reuse ;  /* 0x00000033489c7c23 */ /* 0x100fe2000801089b */
[----:B------:R-:W-:Y:S01]  /*179b0*/  MUFU.EX2 R182, R182 ;  /* 0x000000b600b67308 */ /* 0x000fe20000000800 */
[----:B0-----:R-:W-:Y:S01]  /*179c0*/  FADD.FTZ R59, R165, R6 ;  /* 0x00000006a53b7221 */ /* 0x001fe20000010000 */
[--C-:B------:R-:W-:Y:S01]  /*179d0*/  FFMA.FTZ R28, R73, UR51, -R155.reuse ;  /* 0x00000033491c7c23 */ /* 0x100fe2000801089b */
[--C-:B------:R-:W-:Y:S01]  /*179e0*/  FFMA.FTZ R158, R76, UR51, -R155.reuse ;  /* 0x000000334c9e7c23 */ /* 0x100fe2000801089b */
[--C-:B------:R-:W-:Y:S01]  /*179f0*/  FFMA.FTZ R25, R77, UR51, -R155.reuse ;  /* 0x000000334d197c23 */ /* 0x100fe2000801089b */
[--C-:B------:R-:W-:Y:S01]  /*17a00*/  FFMA.FTZ R152, R80, UR51, -R155.reuse ;  /* 0x0000003350987c23 */ /* 0x100fe2000801089b */
[--C-:B------:R-:W-:Y:S01]  /*17a10*/  FFMA.FTZ R24, R81, UR51, -R155.reuse ;  /* 0x0000003351187c23 */ /* 0x100fe2000801089b */
[----:B------:R-:W-:Y:S01]  /*17a20*/  FFMA.FTZ R154, R84, UR51, -R155 ;  /* 0x00000033549a7c23 */ /* 0x000fe2000801089b */
[----:B------:R-:W0:Y:S01]  /*17a30*/  MUFU.EX2 R183, R183 ;  /* 0x000000b700b77308 */ /* 0x000e220000000800 */
[----:B---3--:R-:W-:Y:S01]  /*17a40*/  FADD.FTZ R6, R48, R3 ;  /* 0x0000000330067221 */ /* 0x008fe20000010000 */
[----:B------:R-:W-:Y:S01]  /*17a50*/  FFMA.FTZ R44, R85, UR51, -R155 ;  /* 0x00000033552c7c23 */ /* 0x000fe2000801089b */
        /* <DEDUP_REMOVED lines=22> */
[----:B------:R-:W-:Y:S01]  /*17bc0*/  FFMA.FTZ R155, R86, UR51, -R56 ;  /* 0x00000033569b7c23 */ /* 0x000fe20008010838 */
[----:B0-----:R-:W-:-:S06]  /*17bd0*/  FADD.FTZ R6, R183, R6 ;  /* 0x00000006b7067221 */ /* 0x001fcc0000010000 */
[----:B------:R-:W0:Y:S01]  /*17be0*/  MUFU.EX2 R177, R177 ;  /* 0x000000b100b17308 */ /* 0x000e220000000800 */
[----:B-1----:R-:W-:-:S07]  /*17bf0*/  FADD.FTZ R6, R45, R6 ;  /* 0x000000062d067221 */ /* 0x002fce0000010000 */
[----:B------:R-:W-:Y:S08]  /*17c00*/  MUFU.EX2 R161, R161 ;  /* 0x000000a100a17308 */ /* 0x000ff00000000800 */
[----:B------:R-:W1:Y:S01]  /*17c10*/  MUFU.EX2 R35, R35 ;  /* 0x0000002300237308 */ /* 0x000e620000000800 */
[----:B0-----:R-:W-:-:S07]  /*17c20*/  FADD.FTZ R6, R177, R6 ;  /* 0x00000006b1067221 */ /* 0x001fce0000010000 */
[----:B--2---:R0:W-:Y:S08]  /*17c30*/  MUFU.EX2 R26, R38 ;  /* 0x00000026001a7308 */ /* 0x0041f00000000800 */
[----:B------:R-:W2:Y:S01]  /*17c40*/  MUFU.EX2 R178, R178 ;  /* 0x000000b200b27308 */ /* 0x000ea20000000800 */
[----:B0-----:R-:W-:Y:S01]  /*17c50*/  FFMA.FTZ R38, R87, UR51, -R56 ;  /* 0x0000003357267c23 */ /* 0x001fe20008010838 */
[----:B------:R-:W-:Y:S01]  /*17c60*/  FADD.FTZ R56, R182, R59 ;  /* 0x0000003bb6387221 */ /* 0x000fe20000010000 */
[----:B-1----:R-:W-:-:S03]  /*17c70*/  FADD.FTZ R6, R35, R6 ;  /* 0x0000000623067221 */ /* 0x002fc60000010000 */
[----:B------:R-:W-:Y:S02]  /*17c80*/  FADD.FTZ R3, R163, R56 ;  /* 0x00000038a3037221 */ /* 0x000fe40000010000 */
[----:B------:R-:W0:Y:S02]  /*17c90*/  MUFU.EX2 R179, R179 ;  /* 0x000000b300b37308 */ /* 0x000e240000000800 */
[----:B------:R-:W-:-:S04]  /*17ca0*/  FADD.FTZ R56, R176, R3 ;  /* 0x00000003b0387221 */ /* 0x000fc80000010000 */
[----:B------:R-:W-:Y:S02]  /*17cb0*/  FADD.FTZ R3, R161, R56 ;  /* 0x00000038a1037221 */ /* 0x000fe40000010000 */
[----:B------:R-:W1:Y:S02]  /*17cc0*/  MUFU.EX2 R159, R159 ;  /* 0x0000009f009f7308 */ /* 0x000e640000000800 */
[----:B--2---:R-:W-:-:S06]  /*17cd0*/  FADD.FTZ R56, R178, R3 ;  /* 0x00000003b2387221 */ /* 0x004fcc0000010000 */
        /* <DEDUP_REMOVED lines=101> */
.L_x_8394:
[----:B------:R-:W-:Y:S01]  /*18330*/  IMAD R56, R216, 0x8, R18 ;  /* 0x00000008d8387824 */ /* 0x000fe200078e0212 */
[----:B------:R-:W-:Y:S01]  /*18340*/  ISETP.GT.AND P1, PT, R0, R213, PT ;  /* 0x000000d50000720c */ /* 0x000fe20003f24270 */
[----:B------:R-:W-:Y:S01]  /*18350*/  IMAD.U32 R59, RZ, RZ, UR38 ;  /* 0x00000026ff3b7e24 */ /* 0x000fe2000f8e00ff */
[----:B------:R-:W-:Y:S01]  /*18360*/  F2FP.F16.F32.PACK_AB R180, R165, R180 ;  /* 0x000000b4a5b4723e */ /* 0x000fe200000000ff */
[----:B------:R-:W-:Y:S01]  /*18370*/  VIADD R56, R56, 0x28860 ;  /* 0x0002886038387836 */ /* 0x000fe20000000000 */
[----:B------:R-:W-:Y:S01]  /*18380*/  F2FP.F16.F32.PACK_AB R182, R163, R182 ;  /* 0x000000b6a3b6723e */ /* 0x000fe200000000ff */
[----:B------:R-:W-:Y:S01]  /*18390*/  FMUL.FTZ R88, R88, R58 ;  /* 0x0000003a58587220 */ /* 0x000fe20000410000 */
[----:B------:R-:W-:Y:S01]  /*183a0*/  F2FP.F16.F32.PACK_AB R176, R161, R176 ;  /* 0x000000b0a1b0723e */ /* 0x000fe200000000ff */
[-C--:B------:R-:W-:Y:S01]  /*183b0*/  FMUL.FTZ R89, R89, R58.reuse ;  /* 0x0000003a59597220 */ /* 0x080fe20000410000 */
[----:B------:R-:W-:Y:S01]  /*183c0*/  PRMT R56, R59, 0x654, R56 ;  /* 0x000006543b387816 */ /* 0x000fe20000000038 */
[----:B------:R-:W-:Y:S01]  /*183d0*/  FMUL.FTZ R92, R92, R58 ;  /* 0x0000003a5c5c7220 */ /* 0x000fe20000410000 */
[----:B------:R-:W-:Y:S01]  /*183e0*/  F2FP.F16.F32.PACK_AB R178, R159, R178 ;  /* 0x000000b29fb2723e */ /* 0x000fe200000000ff */
[----:B------:R-:W-:Y:S01]  /*183f0*/  FMUL.FTZ R93, R93, R58 ;  /* 0x0000003a5d5d7220 */ /* 0x000fe20000410000 */
[----:B------:R0:W-:Y:S01]  /*18400*/  SYNCS.ARRIVE.TRANS64.RED.A1T0 RZ, [R56+URZ], RZ ;  /* 0x000000ff38ff79a7 */ /* 0x0001e2000810043f */
        /* <DEDUP_REMOVED lines=89> */
[----:B------:R-:W-:Y:S01]  /*189a0*/  MOV R214, R218 ;  /* 0x000000da00d67202 */ /* 0x000fe20000000f00 */
[----:B------:R-:W-:-:S02]  /*189b0*/  IMAD.MOV.U32 R215, RZ, RZ, R217 ;  /* 0x000000ffffd77224 */ /* 0x000fc400078e00d9 */
[----:B------:R-:W-:Y:S02]  /*189c0*/  IMAD.MOV.U32 R204, RZ, RZ, R187 ;  /* 0x000000ffffcc7224 */ /* 0x000fe400078e00bb */
[----:B------:R-:W-:Y:S01]  /*189d0*/  IMAD.MOV.U32 R216, RZ, RZ, R184 ;  /* 0x000000ffffd87224 */ /* 0x000fe200078e00b8 */
[----:B0-----:R-:W-:Y:S06]  /*189e0*/  @P1 BRA `(.L_x_8395) ;  /* 0xffffffd400341947 */ /* 0x001fec000383ffff */
.L_x_8383:
[----:B------:R-:W-:-:S13]  /*189f0*/  ISETP.GE.AND P1, PT, R0, R206, PT ;  /* 0x000000ce0000720c */ /* 0x000fda0003f26270 */
[----:B------:R-:W-:Y:S05]  /*18a00*/  @!P1 BRA `(.L_x_8396) ;  /* 0x0000003800f09947 */ /* 0x000fea0003800000 */
[----:B------:R-:W-:Y:S01]  /*18a10*/  IMAD.MOV.U32 R213, RZ, RZ, R218 ;  /* 0x000000ffffd57224 */ /* 0x000fe200078e00da */
[----:B------:R-:W-:Y:S01]  /*18a20*/  MOV R204, R187 ;  /* 0x000000bb00cc7202 */ /* 0x000fe20000000f00 */
[----:B------:R-:W-:Y:S02]  /*18a30*/  IMAD.MOV.U32 R214, RZ, RZ, R217 ;  /* 0x000000ffffd67224 */ /* 0x000fe400078e00d9 */
[----:B------:R-:W-:-:S07]  /*18a40*/  IMAD.MOV.U32 R215, RZ, RZ, R184 ;  /* 0x000000ffffd77224 */ /* 0x000fce00078e00b8 */
.L_x_8416:
        /* <DEDUP_REMOVED lines=8> */
.L_x_8398:
        /* <DEDUP_REMOVED lines=8> */
.L_x_8399:
[----:B------:R-:W-:Y:S04]  /*18b50*/  BSSY B0, `(.L_x_8397) ;  /* 0x0000004000007945 */ /* 0x000fe80003800000 */
[----:B-1----:R-:W-:Y:S05]  /*18b60*/  @P2 BRA `(.L_x_8400) ;  /* 0x0000000000082947 */ /* 0x002fea0003800000 */
[----:B------:R-:W1:Y:S02]  /*18b70*/  SYNCS.PHASECHK.TRANS64.TRYWAIT P2, [R25+URZ+0x28830], R24 ;  /* 0x02883018190075a7 */ /* 0x000e64000804017f */
[----:B-1----:R-:W-:Y:S05]  /*18b80*/  @!P2 BRA `(.L_x_8401) ;  /* 0x00000118006ca947 */ /* 0x002fea0003800000 */
.L_x_8400:
[----:B------:R-:W-:Y:S05]  /*18b90*/  BSYNC B0 ;  /* 0x0000000000007941 */ /* 0x000fea0003800000 */
.L_x_8397:
        /* <DEDUP_REMOVED lines=9> */
[----:B------:R-:W-:-:S02]  /*18c30*/  R2UR UR11, R25 ;  /* 0x00000000190b72ca */ /* 0x000fc400000e0000 */
[----:B------:R-:W-:Y:S02]  /*18c40*/  R2UR UR9, R5 ;  /* 0x00000000050972ca */ /* 0x000fe400000e0000 */
[----:B------:R-:W-:Y:S02]  /*18c50*/  MOV R27, 0x40000040 ;  /* 0x40000040001b7802 */ /* 0x000fe40000000f00 */
[----:B------:R-:W-:Y:S02]  /*18c60*/  R2UR UR15, R29 ;  /* 0x000000001d0f72ca */ /* 0x000fe400000e0000 */
[----:B------:R-:W-:Y:S02]  /*18c70*/  R2UR UR19, R27 ;  /* 0x000000001b1372ca */ /* 0x000fe400000e0000 */
[----:B------:R-:W-:Y:S02]  /*18c80*/  R2UR UR23, R29 ;  /* 0x000000001d1772ca */ /* 0x000fe400000e0000 */
[----:B------:R-:W-:-:S02]  /*18c90*/  R2UR UR27, R27 ;  /* 0x000000001b1b72ca */ /* 0x000fc400000e0000 */
[----:B------:R-:W-:Y:S02]  /*18ca0*/  R2UR UR31, R29 ;  /* 0x000000001d1f72ca */ /* 0x000fe400000e0000 */
[----:B------:R-:W-:Y:S02]  /*18cb0*/  R2UR UR35, R31 ;  /* 0x000000001f2372ca */ /* 0x000fe400000e0000 */
[----:B------:R-:W-:Y:S02]  /*18cc0*/  R2UR UR47, R25 ;  /* 0x00000000192f72ca */ /* 0x000fe400000e0000 */
[----:B0-----:R-:W-:Y:S02]  /*18cd0*/  SHF.R.U32.HI R24, RZ, 0x7, R24 ;  /* 0x00000007ff187819 */ /* 0x001fe40000011618 */
[----:B------:R-:W-:Y:S02]  /*18ce0*/  R2UR UR12, R192 ;  /* 0x00000000c00c72ca */ /* 0x000fe400000e0000 */
[----:B------:R-:W-:Y:S01]  /*18cf0*/  R2UR UR13, R193 ;  /* 0x00000000c10d72ca */ /* 0x000fe200000e0000 */
[----:B------:R-:W-:Y:S01]  /*18d00*/  VIADD R30, R24, 0x8 ;  /* 0x00000008181e7836 */ /* 0x000fe20000000000 */
[----:B------:R-:W-:-:S02]  /*18d10*/  LEA R24, R184, R7, 0xb ;  /* 0x00000007b8187211 */ /* 0x000fc400078e58ff */
[----:B------:R-:W-:Y:S02]  /*18d20*/  R2UR UR16, R190 ;  /* 0x00000000be1072ca */ /* 0x000fe400000e0000 */
[----:B------:R0:W-:Y:S01]  /*18d30*/  BAR.SYNC.DEFER_BLOCKING R30, 0x100 ;  /* 0x0004001e0000751d */ /* 0x0001e20000010000 */
[C---:B------:R-:W-:Y:S01]  /*18d40*/  VIADD R28, R24.reuse, 0x2 ;  /* 0x00000002181c7836 */ /* 0x040fe20000000000 */
[C---:B------:R-:W-:Y:S01]  /*18d50*/  R2UR UR10, R24.reuse ;  /* 0x00000000180a72ca */ /* 0x040fe200000e0000 */
[----:B------:R-:W-:Y:S01]  /*18d60*/  VIADD R26, R24, 0x4 ;  /* 0x00000004181a7836 */ /* 0x000fe20000000000 */
[----:B------:R-:W-:Y:S02]  /*18d70*/  R2UR UR17, R191 ;  /* 0x00000000bf1172ca */ /* 0x000fe400000e0000 */
[----:B------:R-:W-:Y:S01]  /*18d80*/  R2UR UR14, R28 ;  /* 0x000000001c0e72ca */ /* 0x000fe200000e0000 */
[----:B------:R-:W-:Y:S01]  /*18d90*/  VIADD R28, R24, 0x6 ;  /* 0x00000006181c7836 */ /* 0x000fe20000000000 */
[----:B------:R-:W-:Y:S01]  /*18da0*/  R2UR UR18, R26 ;  /* 0x000000001a1272ca */ /* 0x000fe200000e0000 */
[----:B------:R-:W-:Y:S01]  /*18db0*/  VIADD R26, R24, 0x400 ;  /* 0x00000400181a7836 */ /* 0x000fe20000000000 */
[----:B------:R-:W-:Y:S01]  /*18dc0*/  R2UR UR20, R20 ;  /* 0x00000000141472ca */ /* 0x000fe200000e0000 */
[----:B0-----:R-:W-:Y:S01]  /*18dd0*/  VIADD R30, R24, 0x404 ;  /* 0x00000404181e7836 */ /* 0x001fe20000000000 */
[----:B------:R-:W-:Y:S01]  /*18de0*/  R2UR UR22, R28 ;  /* 0x000000001c1672ca */ /* 0x000fe200000e0000 */
[----:B------:R-:W-:Y:S01]  /*18df0*/  VIADD R28, R24, 0x402 ;  /* 0x00000402181c7836 */ /* 0x000fe20000000000 */
[----:B------:R-:W-:Y:S01]  /*18e00*/  R2UR UR26, R26 ;  /* 0x000000001a1a72ca */ /* 0x000fe200000e0000 */
[----:B------:R-:W-:Y:S01]  /*18e10*/  VIADD R24, R24, 0x406 ;  /* 0x0000040618187836 */ /* 0x000fe20000000000 */
[----:B------:R-:W-:-:S02]  /*18e20*/  R2UR UR34, R30 ;  /* 0x000000001e2272ca */ /* 0x000fc400000e0000 */
[----:B------:R-:W-:Y:S02]  /*18e30*/  R2UR UR30, R28 ;  /* 0x000000001c1e72ca */ /* 0x000fe400000e0000 */
[----:B------:R-:W-:Y:S02]  /*18e40*/  R2UR UR46, R24 ;  /* 0x00000000182e72ca */ /* 0x000fe400000e0000 */
[----:B------:R-:W-:Y:S01]  /*18e50*/  R2UR UR21, R21 ;  /* 0x00000000151572ca */ /* 0x000fe200000e0000 */
[----:B------:R-:W-:Y:S01]  /*18e60*/  WARPGROUP.ARRIVE ;  /* 0x00000000000079c5 */ /* 0x000fe20000000000 */
[----:B------:R-:W-:Y:S02]  /*18e70*/  R2UR UR24, R14 ;  /* 0x000000000e1872ca */ /* 0x000fe400000e0000 */
[----:B------:R-:W-:Y:S02]  /*18e80*/  R2UR UR25, R15 ;  /* 0x000000000f1972ca */ /* 0x000fe400000e0000 */
[----:B------:R-:W-:Y:S01]  /*18e90*/  R2UR UR28, R12 ;  /* 0x000000000c1c72ca */ /* 0x000fe200000e0000 */
[----:B------:R-:W-:Y:S01]  /*18ea0*/  HGMMA.64x128x16.F32 R24, gdesc[UR8], RZ, !UPT, gsb0 ;  /* 0x01e00000081879f0 */ /* 0x000fe2000c0008ff */
[----:B------:R-:W-:-:S02]  /*18eb0*/  R2UR UR29, R13 ;  /* 0x000000000d1d72ca */ /* 0x000fc400000e0000 */
[----:B------:R-:W-:Y:S02]  /*18ec0*/  R2UR UR32, R10 ;  /* 0x000000000a2072ca */ /* 0x000fe400000e0000 */
[----:B------:R-:W-:Y:S02]  /*18ed0*/  R2UR UR33, R11 ;  /* 0x000000000b2172ca */ /* 0x000fe400000e0000 */
        /* <DEDUP_REMOVED lines=27> */
.L_x_8403:
[----:B------:R-:W-:Y:S02]  /*19090*/  SHF.L.U32 R204, R204, 0x1f, RZ ;  /* 0x0000001fcccc7819 */ /* 0x000fe400000006ff */
[----:B------:R-:W-:-:S04]  /*190a0*/  LEA R205, R215, R18, 0x3 ;  /* 0x00000012d7cd7211 */ /* 0x000fc800078e18ff */
[----:B------:R0:W1:Y:S01]  /*190b0*/  SYNCS.PHASECHK.TRANS64.TRYWAIT P1, [R205+URZ+0x28850], R204 ;  /* 0x028850cccd0075a7 */ /* 0x000062000802017f */
[----:B------:R-:W-:Y:S05]  /*190c0*/  @!P0 BRA `(.L_x_8404) ;  /* 0x0000000000048947 */ /* 0x000fea0003800000 */
[----:B------:R-:W-:Y:S01]  /*190d0*/  BPT.TRAP 0x1 ;  /* 0x000000040000795c */ /* 0x000fe20000300000 */
.L_x_8404:
[----:B-1----:R-:W-:Y:S05]  /*190e0*/  @P1 BRA `(.L_x_8402) ;  /* 0x0000000000081947 */ /* 0x002fea0003800000 */
[----:B------:R-:W1:Y:S02]  /*190f0*/  SYNCS.PHASECHK.TRANS64.TRYWAIT P1, [R205+URZ+0x28850], R204 ;  /* 0x028850cccd0075a7 */ /* 0x000e64000802017f */
[----:B-1----:R-:W-:Y:S05]  /*19100*/  @!P1 BRA `(.L_x_8405) ;  /* 0x0000011400209947 */ /* 0x002fea0003800000 */
.L_x_8402:
[----:B01----:R-:W-:Y:S01]  /*19110*/  VIADD R204, R18, 0x400 ;  /* 0x0000040012cc7836 */ /* 0x003fe20000000000 */
[----:B------:R-:W-:Y:S05]  /*19120*/  WARPSYNC.ALL ;  /* 0x0000000000007948 */ /* 0x000fea0003800000 */
[----:B------:R-:W-:Y:S01]  /*19130*/  SHF.R.U32.HI R204, RZ, 0x4, R204 ;  /* 0x00000004ffcc7819 */ /* 0x000fe200000116cc */
[----:B------:R-:W-:Y:S01]  /*19140*/  IMAD.MOV.U32 R205, RZ, RZ, 0x40000040 ;  /* 0x40000040ffcd7424 */ /* 0x000fe200078e00ff */
[----:B------:R-:W-:-:S06]  /*19150*/  WARPGROUP.ARRIVE ;  /* 0x00000000000079c5 */ /* 0x000fcc0000000000 */
[----:B------:R-:W0:Y:S01]  /*19160*/  S2R R216, SR_TID.X ;  /* 0x0000000000d87919 */ /* 0x000e220000002100 */
[----:B------:R-:W-:Y:S02]  /*19170*/  LOP3.LUT R204, R204, 0x3fff, RZ, 0xc0, !PT ;  /* 0x00003fffcccc7812 */ /* 0x000fe400078ec0ff */
[----:B------:R-:W-:Y:S01]  /*19180*/  R2UR UR11, R205 ;  /* 0x00000000cd0b72ca */ /* 0x000fe200000e0000 */
[----:B------:R-:W-:Y:S01]  /*19190*/  IMAD.MOV.U32 R205, RZ, RZ, 0x40000040 ;  /* 0x40000040ffcd7424 */ /* 0x000fe200078e00ff */
        /* <DEDUP_REMOVED lines=13> */
[----:B------:R-:W-:Y:S01]  /*19270*/  IMAD.MOV.U32 R177, RZ, RZ, 0x40000040 ;  /* 0x40000040ffb17424 */ /* 0x000fe200078e00ff */
[----:B------:R-:W-:Y:S01]  /*19280*/  IADD3 R176, R204, 0x100, RZ ;  /* 0x00000100ccb07810 */ /* 0x000fe20007ffe0ff */
        /* <DEDUP_REMOVED lines=43> */
.L_x_8406:
[----:B------:R-:W1:Y:S01]  /*19540*/  @P4 LDC R153, c[0x0][0x44c] ;  /* 0x00011300ff994b82 */ /* 0x000e620000000800 */
[----:B0-----:R-:W-:Y:S01]  /*19550*/  IADD3 R152, R200, R198, RZ ;  /* 0x000000c6c8987210 */ /* 0x001fe20007ffe0ff */
        /* <DEDUP_REMOVED lines=45> */
[----:B------:R-:W-:-:S02]  /*19830*/  IMAD R42, R184, 0x8, R18 ;  /* 0x00000008b82a7824 */ /* 0x000fc400078e0212 */
[----:B------:R-:W-:Y:S01]  /*19840*/  FMUL.FTZ R154, R43, UR43 ;  /* 0x0000002b2b9a7c20 */ /* 0x000fe20008410000 */
[----:B------:R-:W-:Y:S02]  /*19850*/  IMAD.U32 R43, RZ, RZ, UR38 ;  /* 0x00000026ff2b7e24 */ /* 0x000fe4000f8e00ff */
        /* <DEDUP_REMOVED lines=25> */
[----:B------:R-:W1:Y:S01]  /*199f0*/  MUFU.TANH R24, R24 ;  /* 0x0000001800187308 */ /* 0x000e620000002400 */
[----:B------:R2:W-:Y:S01]  /*19a00*/  SYNCS.ARRIVE.TRANS64.RED.A1T0 RZ, [R42+URZ], RZ ;  /* 0x000000ff2aff79a7 */ /* 0x0005e2000810043f */
[----:B------:R-:W-:-:S04]  /*19a10*/  IADD3 R87, -R189, 0x1, -R83 ;  /* 0x00000001bd577810 */ /* 0x000fc80007ffe953 */
[----:B------:R-:W-:Y:S02]  /*19a20*/  IADD3 R87, -R194, R87, R196 ;  /* 0x00000057c2577210 */ /* 0x000fe40007ffe1c4 */
[----:B------:R-:W3:Y:S02]  /*19a30*/  MUFU.TANH R153, R153 ;  /* 0x0000009900997308 */ /* 0x000ee40000002400 */
[C---:B------:R-:W-:Y:S01]  /*19a40*/  IADD3 R158, R87.reuse, UR52, RZ ;  /* 0x00000034579e7c10 */ /* 0x040fe2000fffe0ff */
[----:B------:R-:W-:-:S05]  /*19a50*/  VIADD R159, R87, UR42 ;  /* 0x0000002a579f7c36 */ /* 0x000fca0008000000 */
[----:B------:R-:W4:Y:S01]  /*19a60*/  MUFU.TANH R25, R25 ;  /* 0x0000001900197308 */ /* 0x000f220000002400 */
[--C-:B0-----:R-:W-:Y:S02]  /*19a70*/  IMAD.IADD R87, R159, 0x1, R43.reuse ;  /* 0x000000019f577824 */ /* 0x101fe400078e022b */
[----:B------:R-:W-:-:S05]  /*19a80*/  IMAD.IADD R86, R158, 0x1, R43 ;  /* 0x000000019e567824 */ /* 0x000fca00078e022b */
        /* <DEDUP_REMOVED lines=74> */
.L_x_8409:
[----:B------:R-:W-:-:S05]  /*19f30*/  IMAD.U32 R160, RZ, RZ, UR5 ;  /* 0x00000005ffa07e24 */ /* 0x000fca000f8e00ff */
[----:B------:R-:W-:-:S13]  /*19f40*/  ISETP.NE.AND P1, PT, R160, 0x1, PT ;  /* 0x00000001a000780c */ /* 0x000fda0003f25270 */
[----:B------:R-:W1:Y:S02]  /*19f50*/  @P1 LDC.64 R42, c[0x0][0x9e8] ;  /* 0x00027a00ff2a1b82 */ /* 0x000e640000000a00 */
[----:B-1----:R-:W-:-:S05]  /*19f60*/  @P1 IMAD.HI.U32 R42, R161, R42, RZ ;  /* 0x0000002aa12a1227 */ /* 0x002fca00078e00ff */
[----:B------:R-:W-:-:S07]  /*19f70*/  @P1 SHF.R.U32.HI R161, RZ, R43, R42 ;  /* 0x0000002bffa11219 */ /* 0x000fce000001162a */
.L_x_8410:
[----:B------:R-:W-:Y:S05]  /*19f80*/  BSYNC B0 ;  /* 0x0000000000007941 */ /* 0x000fea0003800000 */
.L_x_8408:
[----:B------:R-:W-:-:S04]  /*19f90*/  IMAD R42, R161, R160, -R83 ;  /* 0x000000a0a12a7224 */ /* 0x000fc800078e0a53 */
[----:B------:R-:W-:-:S05]  /*19fa0*/  IMAD.IADD R43, R42, 0x1, -R189 ;  /* 0x000000012a2b7824 */ /* 0x000fca00078e0abd */
[----:B------:R-:W-:Y:S02]  /*19fb0*/  VIADDMNMX R87, R43, R160, R87, PT ;  /* 0x000000a02b577246 */ /* 0x000fe40003800157 */
[----:B------:R-:W-:-:S07]  /*19fc0*/  VIMNMX R86, R86, R43, !PT ;  /* 0x0000002b56567248 */ /* 0x000fce0007fe0100 */
.L_x_8407:
        /* <DEDUP_REMOVED lines=113> */
.L_x_8413:
[----:B------:R-:W-:-:S05]  /*1a6e0*/  IMAD.U32 R86, RZ, RZ, UR5 ;  /* 0x00000005ff567e24 */ /* 0x000fca000f8e00ff */
[----:B------:R-:W-:-:S13]  /*1a6f0*/  ISETP.NE.AND P2, PT, R86, 0x1, PT ;  /* 0x000000015600780c */ /* 0x000fda0003f45270 */
[----:B------:R-:W0:Y:S02]  /*1a700*/  @P2 LDC.64 R42, c[0x0][0x9e8] ;  /* 0x00027a00ff2a2b82 */ /* 0x000e240000000a00 */
[----:B0-----:R-:W-:-:S05]  /*1a710*/  @P2 IMAD.HI.U32 R42, R87, R42, RZ ;  /* 0x0000002a572a2227 */ /* 0x001fca00078e00ff */
[----:B------:R-:W-:-:S07]  /*1a720*/  @P2 SHF.R.U32.HI R87, RZ, R43, R42 ;  /* 0x0000002bff572219 */ /* 0x000fce000001162a */
.L_x_8414:
[----:B------:R-:W-:Y:S05]  /*1a730*/  BSYNC B0 ;  /* 0x0000000000007941 */ /* 0x000fea0003800000 */
.L_x_8412:
[----:B------:R-:W-:-:S04]  /*1a740*/  IMAD R42, R87, R86, -R83 ;  /* 0x00000056572a7224 */ /* 0x000fc800078e0a53 */
[----:B------:R-:W-:-:S05]  /*1a750*/  IMAD.IADD R43, R42, 0x1, -R189 ;  /* 0x000000012a2b7824 */ /* 0x000fca00078e0abd */
[----:B------:R-:W-:Y:S02]  /*1a760*/  VIADDMNMX R159, R43, R86, R159, PT ;  /* 0x000000562b9f7246 */ /* 0x000fe4000380019f */
[----:B------:R-:W-:-:S07]  /*1a770*/  VIMNMX R158, R158, R43, !PT ;  /* 0x0000002b9e9e7248 */ /* 0x000fce0007fe0100 */
.L_x_8411:
[----:B------:R-:W-:Y:S01]  /*1a780*/  FMNMX.FTZ R42, R24, R214, !PT ;  /* 0x000000d6182a7209 */ /* 0x000fe20007810000 */
[----:B------:R-:W-:Y:S01]  /*1a790*/  UMOV UR51, UR4 ;  /* 0x0000000400337c82 */ /* 0x000fe20008000000 */
[C---:B------:R-:W-:Y:S02]  /*1a7a0*/  ISETP.GT.AND P3, PT, R158.reuse, 0x8, P1 ;  /* 0x000000089e00780c */ /* 0x040fe40000f64270 */
        /* <DEDUP_REMOVED lines=53> */
[----:B------:R-:W-:Y:S02]  /*1ab00*/  ISETP.LT.OR P2, PT, R159, 0x22, P2 ;  /* 0x000000229f00780c */ /* 0x000fe40001741670 */
[----:B------:R-:W-:Y:S02]  /*1ab10*/  FMNMX.FTZ R42, R75, R42, !PT ;  /* 0x0000002a4b2a7209 */ /* 0x000fe40007810000 */
[----:B------:R-:W-:Y:S02]  /*1ab20*/  ISETP.LT.OR P3, PT, R159, 0x31, P3 ;  /* 0x000000319f00780c */ /* 0x000fe40001f61670 */
[----:B------:R-:W-:Y:S02]  /*1ab30*/  FSEL R154, R154, -INF , !P2 ;  /* 0xff8000009a9a7808 */ /* 0x000fe40005000000 */
[----:B------:R-:W-:-:S02]  /*1ab40*/  ISETP.GT.AND P2, PT, R158, 0x29, P1 ;  /* 0x000000299e00780c */ /* 0x000fc40000f44270 */
[----:B------:R-:W-:Y:S02]  /*1ab50*/  FMNMX.FTZ R42, R77, R42, !PT ;  /* 0x0000002a4d2a7209 */ /* 0x000fe40007810000 */
[----:B------:R-:W-:Y:S02]  /*1ab60*/  FSEL R48, R48, -INF , !P3 ;  /* 0xff80000030307808 */ /* 0x000fe40005800000 */
[----:B------:R-:W-:Y:S02]  /*1ab70*/  ISETP.GT.AND P3, PT, R158, 0x38, P1 ;  /* 0x000000389e00780c */ /* 0x000fe40000f64270 */
[----:B------:R-:W-:Y:S02]  /*1ab80*/  ISETP.LT.OR P2, PT, R159, 0x2a, P2 ;  /* 0x0000002a9f00780c */ /* 0x000fe40001741670 */
        /* <DEDUP_REMOVED lines=15> */
[----:B------:R-:W-:Y:S02]  /*1ac80*/  ISETP.GT.AND P3, PT, R158, 0x48, P1 ;  /* 0x000000489e00780c */ /* 0x000fe40000f64270 */
[C---:B------:R-:W-:Y:S02]  /*1ac90*/  ISETP.LT.OR P2, PT, R159.reuse, 0x3a, P2 ;  /* 0x0000003a9f00780c */ /* 0x040fe40001741670 */
[----:B------:R-:W-:Y:S02]  /*1aca0*/  ISETP.LT.OR P3, PT, R159, 0x49, P3 ;  /* 0x000000499f00780c */ /* 0x000fe40001f61670 */
[----:B------:R-:W-:Y:S02]  /*1acb0*/  FSEL R54, R54, -INF , !P2 ;  /* 0xff80000036367808 */ /* 0x000fe40005000000 */
[----:B------:R-:W-:Y:S02]  /*1acc0*/  ISETP.GT.AND P2, PT, R158, 0x41, P1 ;  /* 0x000000419e00780c */ /* 0x000fe40000f44270 */
[----:B------:R-:W-:-:S02]  /*1acd0*/  FSEL R60, R60, -INF , !P3 ;  /* 0xff8000003c3c7808 */ /* 0x000fc40005800000 */
[----:B------:R-:W-:Y:S02]  /*1ace0*/  ISETP.GT.AND P3, PT, R158, 0x50, P1 ;  /* 0x000000509e00780c */ /* 0x000fe40000f64270 */
        /* <DEDUP_REMOVED lines=19> */
[----:B------:R-:W-:Y:S02]  /*1ae20*/  ISETP.GT.AND P3, PT, R158, 0x68, P1 ;  /* 0x000000689e00780c */ /* 0x000fe40000f64270 */
        /* <DEDUP_REMOVED lines=70> */
[----:B------:R-:W-:Y:S01]  /*1b290*/  FFMA.FTZ R85, R85, UR51, -R42 ;  /* 0x0000003355557c23 */ /* 0x000fe2000801082a */
        /* <DEDUP_REMOVED lines=26> */
[----:B------:R-:W-:-:S04]  /*1b440*/  FMNMX.FTZ R39, R76, R39, !PT ;  /* 0x000000274c277209 */ /* 0x000fc80007810000 */
[----:B------:R-:W-:Y:S01]  /*1b450*/  FMNMX.FTZ R39, R78, R39, !PT ;  /* 0x000000274e277209 */ /* 0x000fe20007810000 */
[----:B------:R-:W-:Y:S03]  /*1b460*/  MUFU.EX2 R172, R172 ;  /* 0x000000ac00ac7308 */ /* 0x000fe60000000800 */
[----:B------:R-:W-:-:S04]  /*1b470*/  FMNMX.FTZ R39, R80, R39, !PT ;  /* 0x0000002750277209 */ /* 0x000fc80007810000 */
[----:B------:R-:W-:Y:S01]  /*1b480*/  FMNMX.FTZ R39, R82, R39, !PT ;  /* 0x0000002752277209 */ /* 0x000fe20007810000 */
[----:B------:R-:W-:Y:S04]  /*1b490*/  MUFU.EX2 R37, R37 ;  /* 0x0000002500257308 */ /* 0x000fe80000000800 */
[----:B------:R-:W1:Y:S04]  /*1b4a0*/  SHFL.BFLY PT, R44, R39, 0x2, 0x1f ;  /* 0x0c401f00272c7f89 */ /* 0x000e6800000e0000 */
[----:B------:R-:W-:Y:S08]  /*1b4b0*/  MUFU.EX2 R174, R174 ;  /* 0x000000ae00ae7308 */ /* 0x000ff00000000800 */
[----:B------:R-:W-:Y:S08]  /*1b4c0*/  MUFU.EX2 R35, R35 ;  /* 0x0000002300237308 */ /* 0x000ff00000000800 */
[----:B------:R-:W-:Y:S01]  /*1b4d0*/  MUFU.EX2 R168, R168 ;  /* 0x000000a800a87308 */ /* 0x000fe20000000800 */
[----:B-1----:R-:W-:Y:S01]  /*1b4e0*/  FMNMX.FTZ R53, R39, R44, !PT ;  /* 0x0000002c27357209 */ /* 0x002fe20007810000 */
[--C-:B------:R-:W-:Y:S01]  /*1b4f0*/  FFMA.FTZ R44, R73, UR51, -R42.reuse ;  /* 0x00000033492c7c23 */ /* 0x100fe2000801082a */
[----:B------:R-:W-:Y:S01]  /*1b500*/  FFMA.FTZ R39, R81, UR51, -R42 ;  /* 0x0000003351277c23 */ /* 0x000fe2000801082a */
[----:B------:R-:W-:-:S04]  /*1b510*/  FADD.FTZ R42, -R55, R214 ;  /* 0x000000d6372a7221 */ /* 0x000fc80000010100 */
[----:B------:R-:W-:Y:S01]  /*1b520*/  MUFU.EX2 R33, R33 ;  /* 0x0000002100217308 */ /* 0x000fe20000000800 */
[----:B------:R-:W1:Y:S01]  /*1b530*/  SHFL.BFLY PT, R218, R53, 0x1, 0x1f ;  /* 0x0c201f0035da7f89 */ /* 0x000e6200000e0000 */
[----:B------:R-:W-:-:S06]  /*1b540*/  FMUL.FTZ R42, R42, UR51 ;  /* 0x000000332a2a7c20 */ /* 0x000fcc0008410000 */
[----:B------:R-:W-:Y:S08]  /*1b550*/  MUFU.EX2 R170, R170 ;  /* 0x000000aa00aa7308 */ /* 0x000ff00000000800 */
[----:B------:R-:W2:Y:S08]  /*1b560*/  MUFU.EX2 R42, R42 ;  /* 0x0000002a002a7308 */ /* 0x000eb00000000800 */
[----:B------:R-:W-:Y:S01]  /*1b570*/  MUFU.EX2 R31, R31 ;  /* 0x0000001f001f7308 */ /* 0x000fe20000000800 */
[----:B-1----:R-:W-:-:S04]  /*1b580*/  FMNMX.FTZ R218, R53, R218, !PT ;  /* 0x000000da35da7209 */ /* 0x002fc80007810000 */
[C---:B------:R-:W-:Y:S01]  /*1b590*/  FSETP.NEU.FTZ.AND P1, PT, R218.reuse, -INF , PT ;  /* 0xff800000da00780b */ /* 0x040fe20003f3d000 */
[----:B0-----:R-:W-:Y:S02]  /*1b5a0*/  FMUL.FTZ R57, R218, UR51 ;  /* 0x00000033da397c20 */ /* 0x001fe40008410000 */
[----:B------:R-:W-:Y:S03]  /*1b5b0*/  MUFU.EX2 R164, R164 ;  /* 0x000000a400a47308 */ /* 0x000fe60000000800 */
        /* <DEDUP_REMOVED lines=39> */
[----:B------:R-:W-:Y:S01]  /*1b830*/  FFMA.FTZ R38, R82, UR51, -R57 ;  /* 0x0000003352267c23 */ /* 0x000fe20008010839 */
[----:B------:R-:W3:Y:S01]  /*1b840*/  MUFU.EX2 R59, R59 ;  /* 0x0000003b003b7308 */ /* 0x000ee20000000800 */
[----:B--2---:R-:W-:Y:S01]  /*1b850*/  FFMA.FTZ R57, R42, R6, R180 ;  /* 0x000000062a397223 */ /* 0x004fe200000100b4 */
[----:B0-----:R-:W-:-:S03]  /*1b860*/  FFMA.FTZ R3, R26, R3, R181 ;  /* 0x000000031a037223 */ /* 0x001fc600000100b5 */
[----:B------:R-:W-:Y:S01]  /*1b870*/  FADD.FTZ R57, R24, R57 ;  /* 0x0000003918397221 */ /* 0x000fe20000010000 */
[----:B------:R-:W-:Y:S02]  /*1b880*/  FADD.FTZ R6, R64, R3 ;  /* 0x0000000340067221 */ /* 0x000fe40000010000 */
[----:B------:R-:W0:Y:S01]  /*1b890*/  MUFU.EX2 R177, R177 ;  /* 0x000000b100b17308 */ /* 0x000e220000000800 */
[----:B------:R-:W-:Y:S01]  /*1b8a0*/  FADD.FTZ R56, R182, R57 ;  /* 0x00000039b6387221 */ /* 0x000fe20000010000 */
[----:B-1----:R-:W-:-:S03]  /*1b8b0*/  FADD.FTZ R6, R183, R6 ;  /* 0x00000006b7067221 */ /* 0x002fc60000010000 */
[----:B------:R-:W-:-:S03]  /*1b8c0*/  FADD.FTZ R3, R25, R56 ;  /* 0x0000003819037221 */ /* 0x000fc60000010000 */
[----:B------:R-:W1:Y:S01]  /*1b8d0*/  MUFU.EX2 R34, R34 ;  /* 0x0000002200227308 */ /* 0x000e620000000800 */
[----:B---3--:R-:W-:Y:S01]  /*1b8e0*/  FADD.FTZ R6, R59, R6 ;  /* 0x000000063b067221 */ /* 0x008fe20000010000 */
        /* <DEDUP_REMOVED lines=16> */
[----:B------:R-:W-:-:S06]  /*1b9f0*/  FADD.FTZ R56, R168, R57 ;  /* 0x00000039a8387221 */ /* 0x000fcc0000010000 */
        /* <DEDUP_REMOVED lines=81> */
.L_x_8415:
[----:B------:R-:W-:Y:S01]  /*1bf10*/  IMAD R56, R215, 0x8, R18 ;  /* 0x00000008d7387824 */ /* 0x000fe200078e0212 */
[----:B------:R-:W-:Y:S01]  /*1bf20*/  ISETP.GT.AND P1, PT, R0, R206, PT ;  /* 0x000000ce0000720c */ /* 0x000fe20003f24270 */
[----:B------:R-:W-:Y:S01]  /*1bf30*/  IMAD.U32 R57, RZ, RZ, UR38 ;  /* 0x00000026ff397e24 */ /* 0x000fe2000f8e00ff */
[----:B------:R-:W-:Y:S01]  /*1bf40*/  F2FP.F16.F32.PACK_AB R180, R24, R180 ;  /* 0x000000b418b4723e */ /* 0x000fe200000000ff */
[-C--:B------:R-:W-:Y:S01]  /*1bf50*/  FMUL.FTZ R88, R88, R42.reuse ;  /* 0x0000002a58587220 */ /* 0x080fe20000410000 */
[----:B------:R-:W-:Y:S01]  /*1bf60*/  IADD3 R56, R56, 0x28860, RZ ;  /* 0x0002886038387810 */ /* 0x000fe20007ffe0ff */
[-C--:B------:R-:W-:Y:S01]  /*1bf70*/  FMUL.FTZ R89, R89, R42.reuse ;  /* 0x0000002a59597220 */ /* 0x080fe20000410000 */
[----:B------:R-:W-:Y:S01]  /*1bf80*/  F2FP.F16.F32.PACK_AB R181, R64, R181 ;  /* 0x000000b540b5723e */ /* 0x000fe200000000ff */
[-C--:B------:R-:W-:Y:S01]  /*1bf90*/  FMUL.FTZ R92, R92, R42.reuse ;  /* 0x0000002a5c5c7220 */ /* 0x080fe20000410000 */
[----:B------:R-:W-:Y:S01]  /*1bfa0*/  PRMT R56, R57, 0x654, R56 ;  /* 0x0000065439387816 */ /* 0x000fe20000000038 */
[----:B------:R-:W-:Y:S01]  /*1bfb0*/  FMUL.FTZ R93, R93, R42 ;  /* 0x0000002a5d5d7220 */ /* 0x000fe20000410000 */
[----:B------:R-:W-:Y:S01]  /*1bfc0*/  F2FP.F16.F32.PACK_AB R182, R25, R182 ;  /* 0x000000b619b6723e */ /* 0x000fe200000000ff */
[-C--:B------:R-:W-:Y:S01]  /*1bfd0*/  FMUL.FTZ R96, R96, R42.reuse ;  /* 0x0000002a60607220 */ /* 0x080fe20000410000 */
[----:B------:R0:W-:Y:S01]  /*1bfe0*/  SYNCS.ARRIVE.TRANS64.RED.A1T0 RZ, [R56+URZ], RZ ;  /* 0x000000ff38ff79a7 */ /* 0x0001e2000810043f */
        /* <DEDUP_REMOVED lines=94> */
.L_x_8396:
[----:B------:R-:W-:Y:S05]  /*1c5d0*/  WARPSYNC.ALL ;  /* 0x0000000000007948 */ /* 0x000fea0003800000 */
[----:B------:R-:W-:Y:S06]  /*1c5e0*/  BAR.ARV 0x8, 0x180 ;  /* 0x0206000000007b1d */ /* 0x000fec0000002000 */
[----:B------:R-:W-:Y:S05]  /*1c5f0*/  @!P0 BRA `(.L_x_8417) ;  /* 0x0000000000048947 */ /* 0x000fea0003800000 */
[----:B------:R-:W-:Y:S01]  /*1c600*/  BPT.TRAP 0x1 ;  /* 0x000000040000795c */ /* 0x000fe20000300000 */
.L_x_8417:
[----:B------:R-:W-:Y:S01]  /*1c610*/  IMAD R11, R184, 0x8, R18 ;  /* 0x00000008b80b7824 */ /* 0x000fe200078e0212 */
[----:B------:R-:W-:-:S04]  /*1c620*/  SHF.L.U32 R0, R187, 0x1f, RZ ;  /* 0x0000001fbb007819 */ /* 0x000fc800000006ff */
[----:B------:R0:W1:Y:S01]  /*1c630*/  SYNCS.PHASECHK.TRANS64.TRYWAIT P1, [R11+URZ+0x28850], R0 ;  /* 0x028850000b0075a7 */ /* 0x000062000802017f */
[----:B------:R-:W-:Y:S05]  /*1c640*/  @!P0 BRA `(.L_x_8418) ;  /* 0x0000000000048947 */ /* 0x000fea0003800000 */
[----:B------:R-:W-:Y:S01]  /*1c650*/  BPT.TRAP 0x1 ;  /* 0x000000040000795c */ /* 0x000fe20000300000 */
.L_x_8418:
[----:B------:R-:W-:-:S05]  /*1c660*/  VIADD R18, R18, 0x400 ;  /* 0x0000040012127836 */ /* 0x000fca0000000000 */
[----:B------:R-:W-:-:S04]  /*1c670*/  SHF.R.U32.HI R18, RZ, 0x4, R18 ;  /* 0x00000004ff127819 */ /* 0x000fc80000011612 */
[----:B------:R-:W-:-:S04]  /*1c680*/  LOP3.LUT R18, R18, 0x3fff, RZ, 0xc0, !PT ;  /* 0x00003fff12127812 */ /* 0x000fc800078ec0ff */
[----:B------:R-:W-:Y:S01]  /*1c690*/  LOP3.LUT R5, R18, 0x4000000, RZ, 0xfc, !PT ;  /* 0x0400000012057812 */ /* 0x000fe200078efcff */
[----:B-1----:R-:W-:Y:S06]  /*1c6a0*/  @P1 BRA `(.L_x_8419) ;  /* 0x0000000000081947 */ /* 0x002fec0003800000 */
[----:B------:R-:W1:Y:S02]  /*1c6b0*/  SYNCS.PHASECHK.TRANS64.TRYWAIT P1, [R11+URZ+0x28850], R0 ;  /* 0x028850000b0075a7 */ /* 0x000e64000802017f */
[----:B-1----:R-:W-:Y:S05]  /*1c6c0*/  @!P1 BRA `(.L_x_8420) ;  /* 0x000000dc00c49947 */ /* 0x002fea0003800000 */
.L_x_8419:
[----:B------:R-:W-:Y:S01]  /*1c6d0*/  IMAD R4, R184, 0x800, R5 ;  /* 0x00000800b8047824 */ /* 0x000fe200078e0205 */
[----:B------:R-:W-:Y:S05]  /*1c6e0*/  WARPSYNC.ALL ;  /* 0x0000000000007948 */ /* 0x000fea0003800000 */
[----:B------:R-:W-:Y:S01]  /*1c6f0*/  IMAD.MOV.U32 R5, RZ, RZ, 0x40000040 ;  /* 0x40000040ff057424 */ /* 0x000fe200078e00ff */
[C---:B------:R-:W-:Y:S01]  /*1c700*/  R2UR UR6, R4.reuse ;  /* 0x00000000040672ca */ /* 0x040fe200000e0000 */
[----:B------:R-:W-:Y:S01]  /*1c710*/  WARPGROUP.ARRIVE ;  /* 0x00000000000079c5 */ /* 0x000fe20000000000 */
[----:B------:R-:W-:Y:S01]  /*1c720*/  VIADD R8, R4, 0x80 ;  /* 0x0000008004087836 */ /* 0x000fe20000000000 */
[----:B------:R-:W-:Y:S01]  /*1c730*/  MOV R9, 0x40000040 ;  /* 0x4000004000097802 */ /* 0x000fe20000000f00 */
[----:B01----:R-:W0:Y:S01]  /*1c740*/  SHFL.BFLY PT, R0, R3, 0x2, 0x1f ;  /* 0x0c401f0003007f89 */ /* 0x003e2200000e0000 */
[----:B------:R-:W-:Y:S01]  /*1c750*/  R2UR UR7, R5 ;  /* 0x00000000050772ca */ /* 0x000fe200000e0000 */
[----:B------:R-:W-:Y:S01]  /*1c760*/  IMAD.U32 R14, RZ, RZ, UR51 ;  /* 0x00000033ff0e7e24 */ /* 0x000fe2000f8e00ff */
[----:B------:R-:W-:-:S11]  /*1c770*/  MOV R5, 0x40000040 ;  /* 0x4000004000057802 */ /* 0x000fd60000000f00 */
        /* <DEDUP_REMOVED lines=30> */
[C---:B------:R-:W-:Y:S01]  /*1c960*/  VIADD R8, R4.reuse, 0x300 ;  /* 0x0000030004087836 */ /* 0x040fe20000000000 */
[----:B------:R-:W-:Y:S01]  /*1c970*/  R2UR UR7, R9 ;  /* 0x00000000090772ca */ /* 0x000fe200000e0000 */
[----:B------:R-:W-:Y:S02]  /*1c980*/  IMAD.MOV.U32 R9, RZ, RZ, 0x40000040 ;  /* 0x40000040ff097424 */ /* 0x000fe400078e00ff */
        /* <DEDUP_REMOVED lines=10> */
[----:B------:R-:W-:Y:S01]  /*1ca30*/  R2UR UR6, R4 ;  /* 0x00000000040672ca */ /* 0x000fe200000e0000 */
[----:B0-----:R-:W-:Y:S01]  /*1ca40*/  FADD.FTZ R4, R0, R3 ;  /* 0x0000000300047221 */ /* 0x001fe20000010000 */
[----:B------:R-:W-:Y:S01]  /*1ca50*/  R2UR UR7, R5 ;  /* 0x00000000050772ca */ /* 0x000fe200000e0000 */
[----:B------:R-:W-:Y:S01]  /*1ca60*/  IMAD.MOV.U32 R3, RZ, RZ, -0x800000 ;  /* 0xff800000ff037424 */ /* 0x000fe200078e00ff */
[----:B------:R-:W0:Y:S04]  /*1ca70*/  SHFL.BFLY PT, R5, R6, 0x2, 0x1f ;  /* 0x0c401f0006057f89 */ /* 0x000e2800000e0000 */
[----:B------:R-:W1:Y:S01]  /*1ca80*/  SHFL.BFLY PT, R7, R4, 0x1, 0x1f ;  /* 0x0c201f0004077f89 */ /* 0x000e6200000e0000 */
[----:B0-----:R-:W-:Y:S01]  /*1ca90*/  FADD.FTZ R5, R5, R6 ;  /* 0x0000000605057221 */ /* 0x001fe20000010000 */
[----:B------:R-:W-:-:S02]  /*1caa0*/  IMAD.MOV.U32 R6, RZ, RZ, RZ ;  /* 0x000000ffff067224 */ /* 0x000fc400078e00ff */
[----:B-1----:R-:W-:Y:S02]  /*1cab0*/  FADD.FTZ R12, R4, R7 ;  /* 0x00000007040c7221 */ /* 0x002fe40000010000 */
[----:B------:R-:W0:Y:S03]  /*1cac0*/  SHFL.BFLY PT, R0, R5, 0x1, 0x1f ;  /* 0x0c201f0005007f89 */ /* 0x000e2600000e0000 */
[----:B------:R-:W-:-:S13]  /*1cad0*/  FSETP.NE.FTZ.AND P2, PT, R12, RZ, PT ;  /* 0x000000ff0c00720b */ /* 0x000fda0003f55000 */
[----:B------:R-:W1:Y:S01]  /*1cae0*/  @P2 MUFU.LG2 R9, R12 ;  /* 0x0000000c00092308 */ /* 0x000e620000000c00 */
[----:B------:R-:W-:Y:S01]  /*1caf0*/  @P2 FMUL.FTZ R14, R14, 0.69314718246459960938 ;  /* 0x3f3172180e0e2820 */ /* 0x000fe20000410000 */
[----:B0-----:R-:W-:-:S06]  /*1cb00*/  FADD.FTZ R10, R5, R0 ;  /* 0x00000000050a7221 */ /* 0x001fcc0000010000 */
[----:B------:R-:W-:Y:S01]  /*1cb10*/  @P2 MUFU.RCP R8, R12 ;  /* 0x0000000c00082308 */ /* 0x000fe20000001000 */
[----:B------:R-:W-:Y:S01]  /*1cb20*/  IMAD.U32 R5, RZ, RZ, UR51 ;  /* 0x00000033ff057e24 */ /* 0x000fe2000f8e00ff */
[----:B------:R-:W-:Y:S02]  /*1cb30*/  MOV R0, 0xff800000 ;  /* 0xff80000000007802 */ /* 0x000fe40000000f00 */
[----:B------:R-:W-:Y:S01]  /*1cb40*/  FSETP.NE.FTZ.AND P1, PT, R10, RZ, PT ;  /* 0x000000ff0a00720b */ /* 0x000fe20003f35000 */
[----:B-1----:R-:W-:-:S04]  /*1cb50*/  @P2 FMUL.FTZ R9, R9, 0.69314718246459960938 ;  /* 0x3f31721809092820 */ /* 0x002fc80000410000 */
        /* <DEDUP_REMOVED lines=8> */
[----:B------:R-:W-:Y:S03]  /*1cbe0*/  HGMMA.64x128x16.F32 R88, R152, gdesc[UR4].tnspB, R88, gsb0 ;  /* 0x41e0000498587df0 */ /* 0x000fe60008000858 */
[----:B------:R-:W-:Y:S02]  /*1cbf0*/  WARPGROUP.DEPBAR.LE gsb0, 0x0 ;  /* 0x00008000000079c5 */ /* 0x000fe40000010000 */
[----:B-12---:R-:W-:Y:S05]  /*1cc00*/  @!P0 BRA `(.L_x_8421) ;  /* 0x0000000000048947 */ /* 0x006fea0003800000 */
[----:B------:R-:W-:Y:S01]  /*1cc10*/  BPT.TRAP 0x1 ;  /* 0x000000040000795c */ /* 0x000fe20000300000 */
.L_x_8421:
[----:B------:R-:W-:Y:S02]  /*1cc20*/  VIADD R4, R11, 0x28860 ;  /* 0x000288600b047836 */ /* 0x000fe40000000000 */
[-C--:B------:R-:W-:Y:S01]  /*1cc30*/  FMUL.FTZ R20, R88, R6.reuse ;  /* 0x0000000658147220 */ /* 0x080fe20000410000 */
[----:B------:R-:W-:Y:S02]  /*1cc40*/  IMAD.U32 R5, RZ, RZ, UR38 ;  /* 0x00000026ff057e24 */ /* 0x000fe4000f8e00ff */
        /* <DEDUP_REMOVED lines=16> */
[----:B0-----:R-:W-:Y:S01]  /*1cd50*/  SEL R4, RZ, 0x1, P1 ;  /* 0x00000001ff047807 */ /* 0x001fe20000800000 */
        /* <DEDUP_REMOVED lines=54> */
[----:B------:R-:W-:-:S11]  /*1d0c0*/  SEL R184, R184, RZ, P1 ;  /* 0x000000ffb8b87207 */ /* 0x000fd60000800000 */
.L_x_8285:
[----:B------:R-:W-:Y:S05]  /*1d0d0*/  WARPSYNC.ALL ;  /* 0x0000000000007948 */ /* 0x000fea0003800000 */
[----:B------:R-:W0:Y:S08]  /*1d0e0*/  S2UR UR38, SR_CgaCtaId ;  /* 0x00000000002679c3 */ /* 0x000e300000008800 */
[----:B------:R-:W-:Y:S06]  /*1d0f0*/  BAR.SYNC.DEFER_BLOCKING 0x5, 0x180 ;  /* 0x0146000000007b1d */ /* 0x000fec0000010000 */
[----:B------:R-:W-:Y:S01]  /*1d100*/  UMOV UR4, 0x400 ;  /* 0x0000040000047882 */ /* 0x000fe20000000000 */
[----:B------:R-:W-:Y:S01]  /*1d110*/  BSSY B0, `(.L_x_8422) ;  /* 0x0000303000007945 */ /* 0x000fe20003800000 */
[----:B0-----:R-:W-:-:S06]  /*1d120*/  ULEA UR4, UR38, UR4, 0x18 ;  /* 0x0000000426047291 */ /* 0x001fcc000f8ec03f */
[----:B------:R-:W-:-:S05]  /*1d130*/  IMAD.U32 R18, RZ, RZ, UR4 ;  /* 0x00000004ff127e24 */ /* 0x000fca000f8e00ff */
[----:B------:R0:W3:Y:S01]  /*1d140*/  LDS.128 R28, [R18+0x288d0] ;  /* 0x0288d000121c7984 */ /* 0x0000e20000000c00 */
[----:B------:R-:W-:Y:S06]  /*1d150*/  BAR.ARV 0x4, 0x180 ;  /* 0x0106000000007b1d */ /* 0x000fec0000002000 */
[----:B------:R-:W-:Y:S05]  /*1d160*/  @P0 BRA `(.L_x_8423) ;  /* 0x0000002000f40947 */ /* 0x000fea0003800000 */
[----:B------:R-:W2:Y:S01]  /*1d170*/  LDL R4, [R1+0x3c] ;  /* 0x00003c0001047983 */ /* 0x000ea20000100800 */
[----:B------:R-:W-:Y:S01]  /*1d180*/  ULDC UR4, c[0x0][0xad4] ;  /* 0x0002b50000047ab9 */ /* 0x000fe20000000800 */
[----:B------:R-:W-:Y:S01]  /*1d190*/  F2FP.F16.F32.PACK_AB R34, R133, R132 ;  /* 0x000000848522723e */ /* 0x000fe200000000ff */
[----:B------:R-:W1:Y:S01]  /*1d1a0*/  S2R R5, SR_SWINHI ;  /* 0x0000000000057919 */ /* 0x000e620000002f00 */
[----:B------:R-:W-:Y:S02]  /*1d1b0*/  MOV R38, R18 ;  /* 0x0000001200267202 */ /* 0x000fe40000000f00 */
[----:B-1----:R-:W-:-:S03]  /*1d1c0*/  MOV R39, R5 ;  /* 0x0000000500277202 */ /* 0x002fc60000000f00 */
[----:B--2---:R-:W-:-:S03]  /*1d1d0*/  IMAD.WIDE R4, R4, 0x2, R38 ;  /* 0x0000000204047825 */ /* 0x004fc600078e0226 */
[C---:B------:R-:W-:Y:S02]  /*1d1e0*/  IADD3 R10, P0, R4.reuse, 0x40, RZ ;  /* 0x00000040040a7810 */ /* 0x040fe40007f1e0ff */
[C---:B------:R-:W-:Y:S02]  /*1d1f0*/  LOP3.LUT R7, R4.reuse, 0x380, RZ, 0xc0, !PT ;  /* 0x0000038004077812 */ /* 0x040fe400078ec0ff */
[----:B------:R-:W-:Y:S02]  /*1d200*/  IADD3.X R25, RZ, R5, RZ, P0, !PT ;  /* 0x00000005ff197210 */ /* 0x000fe400007fe4ff */
[C---:B------:R-:W-:Y:S02]  /*1d210*/  ISETP.NE.AND P0, PT, R221.reuse, RZ, PT ;  /* 0x000000ffdd00720c */ /* 0x040fe40003f05270 */
[C---:B------:R-:W-:Y:S02]  /*1d220*/  IADD3 R35, P5, R4.reuse, 0x20, RZ ;  /* 0x0000002004237810 */ /* 0x040fe40007fbe0ff */
[----:B------:R-:W-:Y:S01]  /*1d230*/  SEL R221, R221, UR4, P0 ;  /* 0x00000004dddd7c07 */ /* 0x000fe20008000000 */
[----:B------:R-:W-:Y:S05]  /*1d240*/  WARPSYNC.ALL ;  /* 0x0000000000007948 */ /* 0x000fea0003800000 */
[----:B------:R-:W-:Y:S01]  /*1d250*/  SHF.R.U64 R7, R7, 0x3, RZ ;  /* 0x0000000307077819 */ /* 0x000fe200000012ff */
[--C-:B------:R-:W-:Y:S01]  /*1d260*/  IMAD.X R27, RZ, RZ, R5.reuse, P5 ;  /* 0x000000ffff1b7224 */ /* 0x100fe200028e0605 */
[----:B------:R-:W-:Y:S01]  /*1d270*/  IADD3 R41, P1, R4, 0x60, RZ ;  /* 0x0000006004297810 */ /* 0x000fe20007f3e0ff */
[----:B------:R-:W-:Y:S01]  /*1d280*/  ULDC.64 UR6, c[0x0][0xc08] ;  /* 0x0003020000067ab9 */ /* 0x000fe20000000a00 */
[----:B------:R-:W-:Y:S01]  /*1d290*/  LOP3.LUT R8, R10, 0x380, RZ, 0xc0, !PT ;  /* 0x000003800a087812 */ /* 0x000fe200078ec0ff */
[----:B------:R-:W-:Y:S01]  /*1d2a0*/  ULDC.64 UR4, c[0x0][0xc00] ;  /* 0x0003000000047ab9 */ /* 0x000fe20000000a00 */
[----:B------:R-:W-:Y:S01]  /*1d2b0*/  LOP3.LUT R6, R35, 0x380, RZ, 0xc0, !PT ;  /* 0x0000038023067812 */ /* 0x000fe200078ec0ff */
[----:B------:R-:W-:Y:S01]  /*1d2c0*/  IMAD.X R15, RZ, RZ, R5, P1 ;  /* 0x000000ffff0f7224 */ /* 0x000fe200008e0605 */
[----:B------:R-:W-:-:S02]  /*1d2d0*/  IADD3 R43, P2, R4, 0x4000, RZ ;  /* 0x00004000042b7810 */ /* 0x000fc40007f5e0ff */
[C---:B---3--:R-:W-:Y:S02]  /*1d2e0*/  IADD3 R28, P3, R4.reuse, 0x4020, RZ ;  /* 0x00004020041c7810 */ /* 0x048fe40007f7e0ff */
[C---:B------:R-:W-:Y:S01]  /*1d2f0*/  IADD3 R45, P4, R4.reuse, 0x4040, RZ ;  /* 0x00004040042d7810 */ /* 0x040fe20007f9e0ff */
[--C-:B------:R-:W-:Y:S01]  /*1d300*/  IMAD.X R13, RZ, RZ, R5.reuse, P2 ;  /* 0x000000ffff0d7224 */ /* 0x100fe200010e0605 */
[----:B------:R-:W-:Y:S01]  /*1d310*/  BAR.SYNC.DEFER_BLOCKING 0x1, 0x100 ;  /* 0x0044000000007b1d */ /* 0x000fe20000010000 */
[----:B------:R-:W-:Y:S01]  /*1d320*/  IADD3 R47, P5, R4, 0x4060, RZ ;  /* 0x00004060042f7810 */ /* 0x000fe20007fbe0ff */
[--C-:B------:R-:W-:Y:S01]  /*1d330*/  IMAD.X R11, RZ, RZ, R5.reuse, P3 ;  /* 0x000000ffff0b7224 */ /* 0x100fe200018e0605 */
[----:B------:R-:W-:Y:S01]  /*1d340*/  LOP3.LUT R4, R7, R4, RZ, 0x3c, !PT ;  /* 0x0000000407047212 */ /* 0x000fe200078e3cff */
[--C-:B------:R-:W-:Y:S01]  /*1d350*/  IMAD.X R9, RZ, RZ, R5.reuse, P4 ;  /* 0x000000ffff097224 */ /* 0x100fe200020e0605 */
[----:B------:R-:W-:Y:S01]  /*1d360*/  LOP3.LUT R12, R41, 0x380, RZ, 0xc0, !PT ;  /* 0x00000380290c7812 */ /* 0x000fe200078ec0ff */
[----:B------:R-:W-:Y:S01]  /*1d370*/  IMAD.X R33, RZ, RZ, R5, P5 ;  /* 0x000000ffff217224 */ /* 0x000fe200028e0605 */
[----:B------:R-:W-:-:S02]  /*1d380*/  SHF.R.U64 R7, R8, 0x3, RZ ;  /* 0x0000000308077819 */ /* 0x000fc400000012ff */
[----:B------:R-:W-:Y:S02]  /*1d390*/  SHF.R.U64 R6, R6, 0x3, RZ ;  /* 0x0000000306067819 */ /* 0x000fe400000012ff */
[----:B------:R-:W-:Y:S02]  /*1d3a0*/  SHF.R.U64 R8, R12, 0x3, RZ ;  /* 0x000000030c087819 */ /* 0x000fe400000012ff */
[----:B-----5:R-:W-:Y:S02]  /*1d3b0*/  LOP3.LUT R24, R7, R10, RZ, 0x3c, !PT ;  /* 0x0000000a07187212 */ /* 0x020fe400078e3cff */
[----:B------:R-:W-:Y:S02]  /*1d3c0*/  LOP3.LUT R26, R6, R35, RZ, 0x3c, !PT ;  /* 0x00000023061a7212 */ /* 0x000fe400078e3cff */
[----:B------:R-:W-:Y:S02]  /*1d3d0*/  LOP3.LUT R7, R28, 0x380, RZ, 0xc0, !PT ;  /* 0x000003801c077812 */ /* 0x000fe400078ec0ff */
[----:B------:R-:W-:-:S02]  /*1d3e0*/  LOP3.LUT R6, R43, 0x380, RZ, 0xc0, !PT ;  /* 0x000003802b067812 */ /* 0x000fc400078ec0ff */
[----:B------:R-:W-:Y:S02]  /*1d3f0*/  LOP3.LUT R14, R8, R41, RZ, 0x3c, !PT ;  /* 0x00000029080e7212 */ /* 0x000fe400078e3cff */
[----:B------:R-:W-:Y:S01]  /*1d400*/  LOP3.LUT R8, R45, 0x380, RZ, 0xc0, !PT ;  /* 0x000003802d087812 */ /* 0x000fe200078ec0ff */
[----:B------:R-:W1:Y:S01]  /*1d410*/  LDC.64 R40, c[0x0][0xc00] ;  /* 0x00030000ff287b82 */ /* 0x000e620000000a00 */
[----:B------:R-:W-:Y:S02]  /*1d420*/  SHF.R.U64 R7, R7, 0x3, RZ ;  /* 0x0000000307077819 */ /* 0x000fe400000012ff */
[----:B------:R-:W-:Y:S02]  /*1d430*/  SHF.R.U64 R6, R6, 0x3, RZ ;  /* 0x0000000306067819 */ /* 0x000fe400000012ff */
[----:B------:R-:W-:Y:S02]  /*1d440*/  LOP3.LUT R32, R47, 0x380, RZ, 0xc0, !PT ;  /* 0x000003802f207812 */ /* 0x000fe400078ec0ff */
[----:B------:R-:W-:-:S02]  /*1d450*/  ISETP.NE.U32.AND P0, PT, RZ, UR6, PT ;  /* 0x00000006ff007c0c */ /* 0x000fc4000bf05070 */
[----:B------:R-:W-:Y:S02]  /*1d460*/  SHF.R.U64 R8, R8, 0x3, RZ ;  /* 0x0000000308087819 */ /* 0x000fe400000012ff */
[----:B------:R-:W-:Y:S02]  /*1d470*/  LOP3.LUT R10, R7, R28, RZ, 0x3c, !PT ;  /* 0x0000001c070a7212 */ /* 0x000fe400078e3cff */
[----:B------:R-:W-:Y:S02]  /*1d480*/  LOP3.LUT R12, R6, R43, RZ, 0x3c, !PT ;  /* 0x0000002b060c7212 */ /* 0x000fe400078e3cff */
[----:B------:R-:W-:Y:S02]  /*1d490*/  MOV R28, R4 ;  /* 0x00000004001c7202 */ /* 0x000fe40000000f00 */
[----:B------:R-:W-:Y:S02]  /*1d4a0*/  F2FP.F16.F32.PACK_AB R4, R21, R20 ;  /* 0x000000141504723e */ /* 0x000fe400000000ff */
[----:B------:R-:W-:-:S02]  /*1d4b0*/  F2FP.F16.F32.PACK_AB R5, R91, R90 ;  /* 0x0000005a5b05723e */ /* 0x000fc400000000ff */
[----:B------:R-:W-:Y:S02]  /*1d4c0*/  F2FP.F16.F32.PACK_AB R6, R37, R36 ;  /* 0x000000242506723e */ /* 0x000fe400000000ff */
[----:B------:R-:W-:Y:S01]  /*1d4d0*/  F2FP.F16.F32.PACK_AB R7, R95, R94 ;  /* 0x0000005e5f07723e */ /* 0x000fe200000000ff */
[----:B-1----:R-:W-:Y:S01]  /*1d4e0*/  IMAD.WIDE R40, R222, 0x4, R40 ;  /* 0x00000004de287825 */ /* 0x002fe200078e0228 */
[----:B------:R-:W-:Y:S02]  /*1d4f0*/  SHF.R.U64 R32, R32, 0x3, RZ ;  /* 0x0000000320207819 */ /* 0x000fe400000012ff */
[----:B------:R-:W-:Y:S01]  /*1d500*/  ISETP.NE.AND.EX P0, PT, RZ, UR7, PT, P0 ;  /* 0x00000007ff007c0c */ /* 0x000fe2000bf05300 */
[----:B------:R1:W-:Y:S01]  /*1d510*/  STSM.16.M88.4 [R28], R4 ;  /* 0x000000041c007844 */ /* 0x0003e20000000200 */
[----:B------:R-:W-:Y:S02]  /*1d520*/  LOP3.LUT R8, R8, R45, RZ, 0x3c, !PT ;  /* 0x0000002d08087212 */ /* 0x000fe400078e3cff */
[----:B------:R-:W-:-:S02]  /*1d530*/  LOP3.LUT R32, R32, R47, RZ, 0x3c, !PT ;  /* 0x0000002f20207212 */ /* 0x000fc400078e3cff */
[----:B------:R-:W-:Y:S02]  /*1d540*/  MOV R47, R26 ;  /* 0x0000001a002f7202 */ /* 0x000fe40000000f00 */
[----:B------:R-:W-:Y:S02]  /*1d550*/  MOV R43, R10 ;  /* 0x0000000a002b7202 */ /* 0x000fe40000000f00 */
[----:B------:R-:W-:Y:S02]  /*1d560*/  MOV R42, R8 ;  /* 0x00000008002a7202 */ /* 0x000fe40000000f00 */
[----:B------:R-:W-:Y:S02]  /*1d570*/  MOV R46, R24 ;  /* 0x00000018002e7202 */ /* 0x000fe40000000f00 */
[----:B------:R-:W-:Y:S02]  /*1d580*/  MOV R45, R14 ;  /* 0x0000000e002d7202 */ /* 0x000fe40000000f00 */
        /* <DEDUP_REMOVED lines=12> */
[----:B------:R-:W-:Y:S01]  /*1d650*/  STSM.16.M88.4 [R46], R8 ;  /* 0x000000082e007844 */ /* 0x000fe20000000200 */
[----:B------:R-:W-:Y:S02]  /*1d660*/  F2FP.F16.F32.PACK_AB R14, R117, R116 ;  /* 0x00000074750e723e */ /* 0x000fe400000000ff */
[----:B------:R-:W-:Y:S02]  /*1d670*/  F2FP.F16.F32.PACK_AB R15, R119, R118 ;  /* 0x00000076770f723e */ /* 0x000fe400000000ff */
[----:B------:R-:W-:-:S02]  /*1d680*/  F2FP.F16.F32.PACK_AB R24, R121, R120 ;  /* 0x000000787918723e */ /* 0x000fc400000000ff */
[----:B------:R-:W-:Y:S01]  /*1d690*/  F2FP.F16.F32.PACK_AB R25, R123, R122 ;  /* 0x0000007a7b19723e */ /* 0x000fe200000000ff */
[----:B------:R2:W-:Y:S01]  /*1d6a0*/  STSM.16.M88.4 [R45], R12 ;  /* 0x0000000c2d007844 */ /* 0x0005e20000000200 */
[----:B------:R-:W-:Y:S02]  /*1d6b0*/  F2FP.F16.F32.PACK_AB R26, R125, R124 ;  /* 0x0000007c7d1a723e */ /* 0x000fe400000000ff */
[----:B------:R-:W-:Y:S02]  /*1d6c0*/  F2FP.F16.F32.PACK_AB R27, R127, R126 ;  /* 0x0000007e7f1b723e */ /* 0x000fe400000000ff */
[----:B------:R-:W-:Y:S02]  /*1d6d0*/  MOV R28, R32 ;  /* 0x00000020001c7202 */ /* 0x000fe40000000f00 */
[----:B------:R-:W-:Y:S01]  /*1d6e0*/  F2FP.F16.F32.PACK_AB R32, R129, R128 ;  /* 0x000000808120723e */ /* 0x000fe200000000ff */
[----:B------:R-:W-:Y:S01]  /*1d6f0*/  STSM.16.M88.4 [R44], R24 ;  /* 0x000000182c007844 */ /* 0x000fe20000000200 */
[----:B------:R-:W-:-:S02]  /*1d700*/  F2FP.F16.F32.PACK_AB R33, R131, R130 ;  /* 0x000000828321723e */ /* 0x000fc400000000ff */
[----:B------:R-:W-:Y:S02]  /*1d710*/  F2FP.F16.F32.PACK_AB R35, R135, R134 ;  /* 0x000000868723723e */ /* 0x000fe400000000ff */
[----:B-1----:R-:W-:Y:S02]  /*1d720*/  F2FP.F16.F32.PACK_AB R4, R137, R136 ;  /* 0x000000888904723e */ /* 0x002fe400000000ff */
[----:B------:R-:W-:Y:S01]  /*1d730*/  F2FP.F16.F32.PACK_AB R5, R139, R138 ;  /* 0x0000008a8b05723e */ /* 0x000fe200000000ff */
[----:B--2---:R-:W1:Y:S01]  /*1d740*/  @P0 LDC.64 R14, c[0x0][0xc08] ;  /* 0x00030200ff0e0b82 */ /* 0x004e620000000a00 */
[----:B------:R-:W-:Y:S01]  /*1d750*/  F2FP.F16.F32.PACK_AB R6, R141, R140 ;  /* 0x0000008c8d06723e */ /* 0x000fe200000000ff */
[----:B------:R1:W-:Y:S01]  /*1d760*/  STSM.16.M88.4 [R43], R32 ;  /* 0x000000202b007844 */ /* 0x0003e20000000200 */
[----:B------:R-:W-:Y:S02]  /*1d770*/  F2FP.F16.F32.PACK_AB R7, R143, R142 ;  /* 0x0000008e8f07723e */ /* 0x000fe400000000ff */
[----:B------:R-:W-:-:S02]  /*1d780*/  F2FP.F16.F32.PACK_AB R8, R145, R144 ;  /* 0x000000909108723e */ /* 0x000fc400000000ff */
[----:B------:R-:W-:Y:S01]  /*1d790*/  F2FP.F16.F32.PACK_AB R9, R147, R146 ;  /* 0x000000929309723e */ /* 0x000fe200000000ff */
[----:B------:R2:W-:Y:S01]  /*1d7a0*/  STSM.16.M88.4 [R42], R4 ;  /* 0x000000042a007844 */ /* 0x0005e20000000200 */
[----:B------:R-:W-:Y:S02]  /*1d7b0*/  F2FP.F16.F32.PACK_AB R10, R149, R148 ;  /* 0x00000094950a723e */ /* 0x000fe400000000ff */
[----:B------:R-:W-:Y:S02]  /*1d7c0*/  F2FP.F16.F32.PACK_AB R11, R151, R150 ;  /* 0x00000096970b723e */ /* 0x000fe400000000ff */
[----:B------:R-:W-:Y:S01]  /*1d7d0*/  ISETP.NE.U32.AND P3, PT, RZ, UR4, PT ;  /* 0x00000004ff007c0c */ /* 0x000fe2000bf65070 */
[----:B------:R-:W-:Y:S01]  /*1d7e0*/  ULDC UR6, c[0x0][0xa88] ;  /* 0x0002a20000067ab9 */ /* 0x000fe20000000800 */
[----:B------:R-:W-:Y:S01]  /*1d7f0*/  MOV R12, RZ ;  /* 0x000000ff000c7202 */ /* 0x000fe20000000f00 */
[----:B------:R3:W-:Y:S01]  /*1d800*/  STSM.16.M88.4 [R28], R8 ;  /* 0x000000081c007844 */ /* 0x0007e20000000200 */
[----:B------:R-:W-:Y:S01]  /*1d810*/  BAR.SYNC.DEFER_BLOCKING 0x1, 0x100 ;  /* 0x0044000000007b1d */ /* 0x000fe20000010000 */
[----:B------:R-:W-:Y:S01]  /*1d820*/  ISETP.NE.AND.EX P3, PT, RZ, UR5, PT, P3 ;  /* 0x00000005ff007c0c */ /* 0x000fe2000bf65330 */
[----:B------:R-:W-:-:S02]  /*1d830*/  IMAD.U32 R13, RZ, RZ, UR6 ;  /* 0x00000006ff0d7e24 */ /* 0x000fc4000f8e00ff */
[----:B-1----:R-:W-:Y:S01]  /*1d840*/  @P0 IMAD.WIDE R32, R222, 0x4, R14 ;  /* 0x00000004de200825 */ /* 0x002fe200078e020e */
[----:B------:R-:W-:-:S03]  /*1d850*/  ISETP.GT.AND P1, PT, R221, 0x1, PT ;  /* 0x00000001dd00780c */ /* 0x000fc60003f24270 */
[----:B--2---:R-:W-:Y:S01]  /*1d860*/  IMAD.MOV.U32 R6, RZ, RZ, 0x9b8 ;  /* 0x000009b8ff067424 */ /* 0x004fe200078e00ff */
[----:B---3--:R-:W1:Y:S05]  /*1d870*/  LDC R8, c[0x0][0xbe8] ;  /* 0x0002fa00ff087b82 */ /* 0x008e6a0000000800 */
[----:B------:R2:W5:Y:S04]  /*1d880*/  @P3 LDG.E R12, desc[UR54][R40.64] ;  /* 0x00000036280c3981 */ /* 0x000568000c1e1900 */
[----:B------:R2:W5:Y:S01]  /*1d890*/  @P0 LDG.E R13, desc[UR54][R32.64] ;  /* 0x00000036200d0981 */ /* 0x000562000c1e1900 */
[----:B------:R-:W-:-:S04]  /*1d8a0*/  SEL R6, R6, 0x978, P1 ;  /* 0x0000097806067807 */ /* 0x000fc80000800000 */
[----:B------:R2:W3:Y:S01]  /*1d8b0*/  LDC.64 R24, c[0x0][R6+0x220] ;  /* 0x0000880006187b82 */ /* 0x0004e20000000a00 */
[----:B-1----:R-:W-:-:S07]  /*1d8c0*/  ISETP.NE.AND P2, PT, R8, 0x1, PT ;  /* 0x000000010800780c */ /* 0x002fce0003f45270 */
[----:B------:R2:W1:Y:S08]  /*1d8d0*/  LDC.64 R26, c[0x0][R6+0x218] ;  /* 0x00008600061a7b82 */ /* 0x0004700000000a00 */
[----:B------:R2:W0:Y:S01]  /*1d8e0*/  LDC.64 R14, c[0x0][R6+0x228] ;  /* 0x00008a00060e7b82 */ /* 0x0004220000000a00 */
[----:B---3--:R-:W-:Y:S05]  /*1d8f0*/  @P0 BRA `(.L_x_8424) ;  /* 0x0000000000100947 */ /* 0x008fea0003800000 */
[----:B------:R-:W-:Y:S05]  /*1d900*/  @!P3 BRA `(.L_x_8424) ;  /* 0x00000000000cb947 */ /* 0x000fea0003800000 */
[----:B------:R-:W3:Y:S04]  /*1d910*/  LDG.E R4, desc[UR54][R40.64] ;  /* 0x0000003628047981 */ /* 0x000ee8000c1e1900 */
[----:B-----5:R-:W3:Y:S02]  /*1d920*/  LDG.E R13, desc[UR54][R40.64+0x4] ;  /* 0x00000436280d7981 */ /* 0x020ee4000c1e1900 */
[----:B---3--:R-:W-:-:S07]  /*1d930*/  IMAD.IADD R13, R13, 0x1, -R4 ;  /* 0x000000010d0d7824 */ /* 0x008fce00078e0a04 */
.L_x_8424:
[----:B--2---:R-:W2:Y:S04]  /*1d940*/  LDL R40, [R1+0x38] ;  /* 0x0000380001287983 */ /* 0x004ea80000100800 */
[----:B------:R-:W3:Y:S01]  /*1d950*/  LDL R34, [R1+0x8] ;  /* 0x0000080001227983 */ /* 0x000ee20000100800 */
[----:B------:R-:W4:Y:S01]  /*1d960*/  LDC.64 R6, c[0x0][R6+0x210] ;  /* 0x0000840006067b82 */ /* 0x000f220000000a00 */
[----:B------:R-:W-:Y:S01]  /*1d970*/  ISETP.NE.U32.AND P0, PT, RZ, UR4, PT ;  /* 0x00000004ff007c0c */ /* 0x000fe2000bf05070 */
[----:B------:R-:W-:Y:S01]  /*1d980*/  IMAD.IADD R41, R200, 0x1, R198 ;  /* 0x00000001c8297824 */ /* 0x000fe200078e02c6 */
[----:B------:R-:W-:Y:S02]  /*1d990*/  SHF.R.S32.HI R9, RZ, 0x1f, R222 ;  /* 0x0000001fff097819 */ /* 0x000fe400000114de */
[----:B------:R-:W-:-:S03]  /*1d9a0*/  ISETP.NE.AND.EX P0, PT, RZ, UR5, PT, P0 ;  /* 0x00000005ff007c0c */ /* 0x000fc6000bf05300 */
[----:B------:R-:W0:Y:S01]  /*1d9b0*/  @P2 LDC R28, c[0x0][0xbec] ;  /* 0x0002fb00ff1c2b82 */ /* 0x000e220000000800 */
[----:B------:R-:W-:Y:S02]  /*1d9c0*/  SEL R10, R222, RZ, !P0 ;  /* 0x000000ffde0a7207 */ /* 0x000fe40004000000 */
[----:B------:R-:W-:-:S03]  /*1d9d0*/  SEL R9, R9, RZ, !P0 ;  /* 0x000000ff09097207 */ /* 0x000fc60004000000 */
[-C--:B------:R-:W-:Y:S02]  /*1d9e0*/  IMAD R11, R25, R10.reuse, RZ ;  /* 0x0000000a190b7224 */ /* 0x080fe400078e02ff */
[----:B------:R-:W4:Y:S02]  /*1d9f0*/  @P2 LDC R35, c[0x0][0xbf0] ;  /* 0x0002fc00ff232b82 */ /* 0x000f240000000800 */
[----:B------:R-:W-:Y:S01]  /*1da00*/  IMAD R33, R24, R9, R11 ;  /* 0x0000000918217224 */ /* 0x000fe200078e020b */
[----:B------:R-:W-:Y:S01]  /*1da10*/  SEL R9, R223, RZ, P1 ;  /* 0x000000ffdf097207 */ /* 0x000fe20000800000 */
[-C--:B-1----:R-:W-:Y:S02]  /*1da20*/  IMAD R11, R27, R195.reuse, RZ ;  /* 0x000000c31b0b7224 */ /* 0x082fe400078e02ff */
[----:B------:R-:W-:Y:S02]  /*1da30*/  IMAD.WIDE.U32 R26, R26, R195, RZ ;  /* 0x000000c31a1a7225 */ /* 0x000fe400078e00ff */
[----:B------:R-:W1:Y:S02]  /*1da40*/  LDC.64 R4, c[0x0][0xba8] ;  /* 0x0002ea00ff047b82 */ /* 0x000e640000000a00 */
[----:B------:R-:W-:-:S04]  /*1da50*/  IMAD.WIDE.U32 R24, R24, R10, RZ ;  /* 0x0000000a18187225 */ /* 0x000fc800078e00ff */
[----:B------:R-:W-:Y:S01]  /*1da60*/  IMAD.IADD R32, R27, 0x1, R11 ;  /* 0x000000011b207824 */ /* 0x000fe200078e020b */
[--C-:B-----5:R-:W-:Y:S01]  /*1da70*/  IADD3 R26, P0, P3, R24, R26, R12.reuse ;  /* 0x0000001a181a7210 */ /* 0x120fe20007b1e00c */
[----:B0-----:R-:W-:Y:S01]  /*1da80*/  @P2 IMAD.HI.U32 R24, R41, R28, RZ ;  /* 0x0000001c29182227 */ /* 0x001fe200078e00ff */
[----:B------:R-:W-:Y:S02]  /*1da90*/  IADD3 R33, R25, R33, RZ ;  /* 0x0000002119217210 */ /* 0x000fe40007ffe0ff */
[----:B------:R-:W-:Y:S01]  /*1daa0*/  SHF.R.S32.HI R11, RZ, 0x1f, R12 ;  /* 0x0000001fff0b7819 */ /* 0x000fe2000001140c */
[----:B------:R-:W-:Y:S02]  /*1dab0*/  IMAD.MOV.U32 R25, RZ, RZ, R41 ;  /* 0x000000ffff197224 */ /* 0x000fe400078e0029 */
[----:B------:R-:W-:Y:S01]  /*1dac0*/  IMAD R27, R15, R9, RZ ;  /* 0x000000090f1b7224 */ /* 0x000fe200078e02ff */
[----:B----4-:R-:W-:Y:S01]  /*1dad0*/  @P2 SHF.R.U32.HI R25, RZ, R35, R24 ;  /* 0x00000023ff192219 */ /* 0x010fe20000011618 */
[----:B------:R-:W-:Y:S01]  /*1dae0*/  IMAD.WIDE.U32 R14, R14, R9, RZ ;  /* 0x000000090e0e7225 */ /* 0x000fe200078e00ff */
[----:B------:R-:W-:-:S03]  /*1daf0*/  IADD3.X R24, R33, R32, R11, P0, P3 ;  /* 0x0000002021187210 */ /* 0x000fc600007e640b */
[----:B------:R-:W-:Y:S01]  /*1db00*/  IMAD.MOV R9, RZ, RZ, -R25 ;  /* 0x000000ffff097224 */ /* 0x000fe200078e0a19 */
[----:B------:R-:W-:Y:S01]  /*1db10*/  IADD3 R14, P0, P3, R25, R26, R14 ;  /* 0x0000001a190e7210 */ /* 0x000fe20007b1e00e */
[----:B------:R-:W-:Y:S01]  /*1db20*/  IMAD.IADD R27, R15, 0x1, R27 ;  /* 0x000000010f1b7824 */ /* 0x000fe200078e021b */
[----:B-1----:R-:W0:Y:S01]  /*1db30*/  @!P1 LDC R4, c[0x0][0xb50] ;  /* 0x0002d400ff049b82 */ /* 0x002e220000000800 */
[----:B------:R-:W-:Y:S01]  /*1db40*/  IMAD R9, R8, R9, R41 ;  /* 0x0000000908097224 */ /* 0x000fe200078e0229 */
[----:B------:R-:W-:-:S03]  /*1db50*/  SHF.R.S32.HI R15, RZ, 0x1f, R25 ;  /* 0x0000001fff0f7819 */ /* 0x000fc60000011419 */
[----:B------:R-:W-:Y:S01]  /*1db60*/  IMAD R7, R7, R9, RZ ;  /* 0x0000000907077224 */ /* 0x000fe200078e02ff */
[----:B------:R-:W-:Y:S02]  /*1db70*/  SHF.R.S32.HI R25, RZ, 0x1f, R9 ;  /* 0x0000001fff197819 */ /* 0x000fe40000011409 */
[----:B------:R-:W1:Y:S01]  /*1db80*/  @!P1 LDC R5, c[0x0][0xb54] ;  /* 0x0002d500ff059b82 */ /* 0x000e620000000800 */
[----:B------:R-:W-:Y:S02]  /*1db90*/  IADD3.X R15, R15, R24, R27, P0, P3 ;  /* 0x000000180f0f7210 */ /* 0x000fe400007e641b */
[C---:B------:R-:W-:Y:S02]  /*1dba0*/  IMAD R25, R6.reuse, R25, R7 ;  /* 0x0000001906197224 */ /* 0x040fe400078e0207 */
[----:B------:R-:W-:-:S04]  /*1dbb0*/  IMAD.WIDE.U32 R6, R6, R9, R14 ;  /* 0x0000000906067225 */ /* 0x000fc800078e000e */
[----:B------:R-:W-:Y:S02]  /*1dbc0*/  IMAD.IADD R7, R7, 0x1, R25 ;  /* 0x0000000107077824 */ /* 0x000fe400078e0219 */
[----:B------:R-:W-:Y:S01]  /*1dbd0*/  IMAD R9, R13, R8, RZ ;  /* 0x000000080d097224 */ /* 0x000fe200078e02ff */
[----:B0-----:R-:W-:-:S05]  /*1dbe0*/  LEA R24, P0, R6, R4, 0x2 ;  /* 0x0000000406187211 */ /* 0x001fca00078010ff */
[----:B------:R-:W-:Y:S01]  /*1dbf0*/  SHFL.IDX PT, R4, R24, RZ, 0x1c1f ;  /* 0x001c1fff18047589 */ /* 0x000fe200000e0000 */
[----:B-1----:R-:W-:-:S03]  /*1dc00*/  LEA.HI.X R7, R6, R5, R7, 0x2, P0 ;  /* 0x0000000506077211 */ /* 0x002fc600000f1407 */
[----:B------:R-:W-:Y:S04]  /*1dc10*/  SHFL.IDX PT, R14, R24, 0x1, 0x1c1f ;  /* 0x003c1f00180e7f89 */ /* 0x000fe800000e0000 */
[----:B------:R-:W0:Y:S04]  /*1dc20*/  SHFL.IDX PT, R5, R7, RZ, 0x1c1f ;  /* 0x001c1fff07057589 */ /* 0x000e2800000e0000 */
        /* <DEDUP_REMOVED lines=9> */
[----:B0-----:R-:W-:Y:S01]  /*1dcc0*/  IMAD R3, R188, 0x8, R220 ;  /* 0x00000008bc037824 */ /* 0x001fe200078e02dc */
[----:B------:R-:W0:Y:S01]  /*1dcd0*/  @P2 LDC R15, c[0x0][0xbec] ;  /* 0x0002fb00ff0f2b82 */ /* 0x000e220000000800 */
[----:B------:R-:W-:Y:S02]  /*1dce0*/  ULDC.64 UR4, c[0x0][0xaa0] ;  /* 0x0002a80000047ab9 */ /* 0x000fe40000000a00 */
[----:B------:R-:W-:-:S04]  /*1dcf0*/  IMAD.SHL.U32 R3, R3, 0x8, RZ ;  /* 0x0000000803037824 */ /* 0x000fc800078e00ff */
        /* <DEDUP_REMOVED lines=9> */
[--C-:B------:R-:W-:Y:S01]  /*1dd90*/  IMAD.X R25, RZ, RZ, R39.reuse, P5 ;  /* 0x000000ffff197224 */ /* 0x100fe200028e0627 */
[----:B------:R-:W-:Y:S01]  /*1dda0*/  LOP3.LUT R32, R32, R33, RZ, 0x3c, !PT ;  /* 0x0000002120207212 */ /* 0x000fe200078e3cff */
[----:B------:R-:W-:Y:S01]  /*1ddb0*/  IMAD.X R33, RZ, RZ, R39, P0 ;  /* 0x000000ffff217224 */ /* 0x000fe200000e0627 */
[C---:B------:R-:W-:Y:S02]  /*1ddc0*/  IADD3 R37, P1, R38.reuse, 0x3000, RZ ;  /* 0x0000300026257810 */ /* 0x040fe40007f3e0ff */
[C---:B------:R-:W-:Y:S01]  /*1ddd0*/  IADD3 R41, P3, R38.reuse, 0x4000, RZ ;  /* 0x0000400026297810 */ /* 0x040fe20007f7e0ff */
[----:B------:R-:W-:Y:S01]  /*1dde0*/  IMAD R11, R11, UR4, RZ ;  /* 0x000000040b0b7c24 */ /* 0x000fe2000f8e02ff */
[C---:B------:R-:W-:Y:S01]  /*1ddf0*/  IADD3 R45, P4, R38.reuse, 0x5000, RZ ;  /* 0x00005000262d7810 */ /* 0x040fe20007f9e0ff */
[----:B------:R-:W5:Y:S01]  /*1de00*/  LD.E.128 R24, desc[UR54][R24.64] ;  /* 0x0000003618187980 */ /* 0x000f62000c101d00 */
[----:B------:R-:W-:-:S02]  /*1de10*/  IADD3 R49, P5, R38, 0x6000, RZ ;  /* 0x0000600026317810 */ /* 0x000fc40007fbe0ff */
[C---:B------:R-:W-:Y:S01]  /*1de20*/  IADD3 R3, P0, R38.reuse, 0x7000, RZ ;  /* 0x0000700026037810 */ /* 0x040fe20007f1e0ff */
[----:B------:R-:W5:Y:S01]  /*1de30*/  LD.E.128 R32, desc[UR54][R32.64] ;  /* 0x0000003620207980 */ /* 0x000f62000c101d00 */
[----:B------:R-:W-:Y:S02]  /*1de40*/  LOP3.LUT R36, R37, 0x380, RZ, 0xc0, !PT ;  /* 0x0000038025247812 */ /* 0x000fe400078ec0ff */
[----:B------:R-:W-:Y:S01]  /*1de50*/  LOP3.LUT R40, R41, 0x380, RZ, 0xc0, !PT ;  /* 0x0000038029287812 */ /* 0x000fe200078ec0ff */
[----:B------:R-:W-:Y:S01]  /*1de60*/  IMAD.X R53, RZ, RZ, R39, P0 ;  /* 0x000000ffff357224 */ /* 0x000fe200000e0627 */
        /* <DEDUP_REMOVED lines=9> */
[----:B------:R-:W-:Y:S01]  /*1df00*/  SHF.R.U64 R0, R0, 0x3, RZ ;  /* 0x0000000300007819 */ /* 0x000fe200000012ff */
[----:B------:R-:W-:Y:S01]  /*1df10*/  IMAD R11, R12, UR5, R11 ;  /* 0x000000050c0b7c24 */ /* 0x000fe2000f8e020b */
        /* <DEDUP_REMOVED lines=8> */
[----:B------:R-:W-:Y:S01]  /*1dfa0*/  IMAD.MOV.U32 R5, RZ, RZ, R39 ;  /* 0x000000ffff057224 */ /* 0x000fe200078e0027 */
[----:B------:R-:W-:Y:S01]  /*1dfb0*/  IADD3.X R41, RZ, R39, RZ, P3, !PT ;  /* 0x00000027ff297210 */ /* 0x000fe20001ffe4ff */
[----:B------:R-:W-:Y:S01]  /*1dfc0*/  IMAD.WIDE.U32 R12, R12, UR4, RZ ;  /* 0x000000040c0c7c25 */ /* 0x000fe2000f8e00ff */
[----:B------:R-:W-:Y:S01]  /*1dfd0*/  LOP3.LUT R52, R0, R3, RZ, 0x3c, !PT ;  /* 0x0000000300347212 */ /* 0x000fe200078e3cff */
[----:B------:R-:W5:Y:S01]  /*1dfe0*/  LD.E.128 R36, desc[UR54][R36.64] ;  /* 0x0000003624247980 */ /* 0x000f62000c101d00 */
[----:B------:R-:W-:Y:S01]  /*1dff0*/  LEA R3, R220, R188, 0x5 ;  /* 0x000000bcdc037211 */ /* 0x000fe200078e28ff */
[----:B------:R-:W-:Y:S01]  /*1e000*/  IMAD.IADD R13, R13, 0x1, R11 ;  /* 0x000000010d0d7824 */ /* 0x000fe200078e020b */
[----:B------:R-:W-:Y:S01]  /*1e010*/  ULDC.64 UR4, c[0x0][0xae8] ;  /* 0x0002ba0000047ab9 */ /* 0x000fe20000000a00 */
[----:B------:R-:W5:Y:S04]  /*1e020*/  LD.E.128 R4, desc[UR54][R4.64] ;  /* 0x0000003604047980 */ /* 0x000f68000c101d00 */
[----:B------:R-:W5:Y:S01]  /*1e030*/  LD.E.128 R40, desc[UR54][R40.64] ;  /* 0x0000003628287980 */ /* 0x000f62000c101d00 */
[----:B------:R-:W-:-:S03]  /*1e040*/  IMAD.WIDE.U32 R12, R195, UR4, R12 ;  /* 0x00000004c30c7c25 */ /* 0x000fc6000f8e000c */
[----:B------:R-:W5:Y:S01]  /*1e050*/  LD.E.128 R44, desc[UR54][R44.64] ;  /* 0x000000362c2c7980 */ /* 0x000f62000c101d00 */
[----:B------:R-:W-:-:S03]  /*1e060*/  IMAD.IADD R14, R198, 0x1, R3 ;  /* 0x00000001c60e7824 */ /* 0x000fc600078e0203 */
[----:B------:R-:W5:Y:S04]  /*1e070*/  LD.E.128 R48, desc[UR54][R48.64] ;  /* 0x0000003630307980 */ /* 0x000f68000c101d00 */
[----:B------:R-:W5:Y:S01]  /*1e080*/  LD.E.128 R52, desc[UR54][R52.64] ;  /* 0x0000003634347980 */ /* 0x000f62000c101d00 */
[----:B------:R-:W-:Y:S01]  /*1e090*/  @!PT LDS RZ, [RZ] ;  /* 0x00000000fffff984 */ /* 0x000fe20000000800 */
[----:B------:R-:W-:Y:S01]  /*1e0a0*/  @!PT LDS RZ, [RZ] ;  /* 0x00000000fffff984 */ /* 0x000fe20000000800 */
[----:B------:R-:W-:Y:S01]  /*1e0b0*/  @!PT LDS RZ, [RZ] ;  /* 0x00000000fffff984 */ /* 0x000fe20000000800 */
[----:B------:R-:W-:Y:S01]  /*1e0c0*/  @!PT LDS RZ, [RZ] ;  /* 0x00000000fffff984 */ /* 0x000fe20000000800 */
[----:B------:R2:W-:Y:S06]  /*1e0d0*/  MEMBAR.ALL.CTA ;  /* 0x0000000000007992 */ /* 0x0005ec0000008000 */
[----:B--2---:R-:W2:Y:S01]  /*1e0e0*/  FENCE.VIEW.ASYNC.S ;  /* 0x00000000000073c6 */ /* 0x004ea20000000000 */
[----:B------:R-:W-:Y:S01]  /*1e0f0*/  SHF.R.S32.HI R11, RZ, 0x1f, R10 ;  /* 0x0000001fff0b7819 */ /* 0x000fe2000001140a */
[----:B------:R-:W-:Y:S01]  /*1e100*/  IMAD R13, R195, UR5, R13 ;  /* 0x00000005c30d7c24 */ /* 0x000fe2000f8e020d */
[----:B------:R-:W-:Y:S01]  /*1e110*/  ULDC.64 UR4, c[0x0][0xaf0] ;  /* 0x0002bc0000047ab9 */ /* 0x000fe20000000a00 */
[----:B0-----:R-:W-:-:S04]  /*1e120*/  @P2 IMAD.HI.U32 R0, R14, R15, RZ ;  /* 0x0000000f0e002227 */ /* 0x001fc800078e00ff */
[----:B------:R-:W-:Y:S02]  /*1e130*/  IMAD R11, R11, UR4, RZ ;  /* 0x000000040b0b7c24 */ /* 0x000fe4000f8e02ff */
[----:B------:R-:W-:Y:S01]  /*1e140*/  IMAD.MOV.U32 R3, RZ, RZ, R14 ;  /* 0x000000ffff037224 */ /* 0x000fe200078e000e */
[----:B-1----:R-:W-:Y:S01]  /*1e150*/  @P2 SHF.R.U32.HI R3, RZ, R21, R0 ;  /* 0x00000015ff032219 */ /* 0x002fe20000011600 */
[C---:B------:R-:W-:Y:S02]  /*1e160*/  IMAD R15, R10.reuse, UR5, R11 ;  /* 0x000000050a0f7c24 */ /* 0x040fe4000f8e020b */
[----:B------:R-:W-:Y:S01]  /*1e170*/  IMAD.WIDE.U32 R10, R10, UR4, R12 ;  /* 0x000000040a0a7c25 */ /* 0x000fe2000f8e000c */
[----:B------:R-:W-:Y:S01]  /*1e180*/  SHF.R.S32.HI R12, RZ, 0x1f, R3 ;  /* 0x0000001fff0c7819 */ /* 0x000fe20000011403 */
[----:B------:R-:W-:Y:S02]  /*1e190*/  ULDC.64 UR4, c[0x0][0xae0] ;  /* 0x0002b80000047ab9 */ /* 0x000fe40000000a00 */
[----:B------:R-:W-:-:S02]  /*1e1a0*/  VIADD R0, R18, 0x28820 ;  /* 0x0002882012007836 */ /* 0x000fc40000000000 */
[----:B------:R-:W-:Y:S02]  /*1e1b0*/  IMAD.MOV R13, RZ, RZ, -R3 ;  /* 0x000000ffff0d7224 */ /* 0x000fe400078e0a03 */
[----:B------:R-:W-:Y:S01]  /*1e1c0*/  IMAD.IADD R11, R11, 0x1, R15 ;  /* 0x000000010b0b7824 */ /* 0x000fe200078e020f */
[----:B------:R-:W-:Y:S01]  /*1e1d0*/  PRMT R0, RZ, 0x654, R0 ;  /* 0x00000654ff007816 */ /* 0x000fe20000000000 */
[----:B------:R-:W-:Y:S02]  /*1e1e0*/  IMAD R12, R12, UR4, RZ ;  /* 0x000000040c0c7c24 */ /* 0x000fe4000f8e02ff */
[----:B------:R-:W-:Y:S01]  /*1e1f0*/  IMAD R13, R8, R13, R14 ;  /* 0x0000000d080d7224 */ /* 0x000fe200078e020e */
[----:B--2---:R0:W-:Y:S01]  /*1e200*/  SYNCS.ARRIVE.TRANS64.RED.A1T0 RZ, [R0+URZ], RZ ;  /* 0x000000ff00ff79a7 */ /* 0x0041e2000810043f */
[C---:B------:R-:W-:Y:S02]  /*1e210*/  IMAD R15, R3.reuse, UR5, R12 ;  /* 0x00000005030f7c24 */ /* 0x040fe4000f8e020c */
[----:B------:R-:W-:Y:S01]  /*1e220*/  IMAD.WIDE.U32 R10, R3, UR4, R10 ;  /* 0x00000004030a7c25 */ /* 0x000fe2000f8e000a */
[----:B------:R-:W-:Y:S01]  /*1e230*/  ULDC.64 UR4, c[0x0][0xad8] ;  /* 0x0002b60000047ab9 */ /* 0x000fe20000000a00 */
[----:B0-----:R-:W-:-:S03]  /*1e240*/  SHF.R.S32.HI R0, RZ, 0x1f, R13 ;  /* 0x0000001fff007819 */ /* 0x001fc6000001140d */
[----:B------:R-:W-:Y:S02]  /*1e250*/  IADD3 R11, R11, R15, RZ ;  /* 0x0000000f0b0b7210 */ /* 0x000fe40007ffe0ff */
[----:B------:R-:W-:Y:S02]  /*1e260*/  IMAD R0, R0, UR4, RZ ;  /* 0x0000000400007c24 */ /* 0x000fe4000f8e02ff */
[----:B------:R-:W-:-:S04]  /*1e270*/  IMAD.WIDE.U32 R10, R13, UR4, R10 ;  /* 0x000000040d0a7c25 */ /* 0x000fc8000f8e000a */
[----:B------:R-:W-:Y:S01]  /*1e280*/  IMAD R3, R13, UR5, R0 ;  /* 0x000000050d037c24 */ /* 0x000fe2000f8e0200 */
[----:B------:R-:W-:Y:S02]  /*1e290*/  ULDC.64 UR4, c[0x0][0xa80] ;  /* 0x0002a00000047ab9 */ /* 0x000fe40000000a00 */
[----:B------:R-:W-:Y:S01]  /*1e2a0*/  LEA R0, P0, R10, UR4, 0x1 ;  /* 0x000000040a007c11 */ /* 0x000fe2000f8008ff */
[----:B------:R-:W-:Y:S01]  /*1e2b0*/  IMAD.IADD R3, R11, 0x1, R3 ;  /* 0x000000010b037824 */ /* 0x000fe200078e0203 */
[----:B------:R-:W-:Y:S01]  /*1e2c0*/  UMOV UR4, 0xffffffff ;  /* 0xffffffff00047882 */ /* 0x000fe20000000000 */
[----:B------:R-:W-:-:S03]  /*1e2d0*/  IMAD.IADD R198, R188, 0x1, R198 ;  /* 0x00000001bcc67824 */ /* 0x000fc600078e02c6 */
[----:B------:R-:W-:Y:S01]  /*1e2e0*/  LEA.HI.X R8, R10, UR5, R3, 0x1, P0 ;  /* 0x000000050a087c11 */ /* 0x000fe200080f0c03 */
[----:B------:R-:W-:Y:S06]  /*1e2f0*/  BRA.DIV UR4, `(.L_x_8426) ;  /* 0x000000c204cc7947 */ /* 0x000fec000b800000 */
[----:B------:R0:W1:Y:S04]  /*1e300*/  SHFL.IDX PT, R3, R8, RZ, 0x181f ;  /* 0x00181fff08037589 */ /* 0x00006800000e0000 */
[----:B------:R0:W2:Y:S02]  /*1e310*/  SHFL.IDX PT, R14, R0, RZ, 0x181f ;  /* 0x00181fff000e7589 */ /* 0x0000a400000e0000 */
.L_x_8698:
[----:B------:R-:W-:Y:S01]  /*1e320*/  ISETP.GE.AND P0, PT, R198, R9, PT ;  /* 0x00000009c600720c */ /* 0x000fe20003f06270 */
[----:B------:R-:W-:-:S12]  /*1e330*/  BSSY B1, `(.L_x_8427) ;  /* 0x000000b000017945 */ /* 0x000fd80003800000 */
[----:B------:R-:W-:Y:S05]  /*1e340*/  @P0 BRA `(.L_x_8428) ;  /* 0x0000000000240947 */ /* 0x000fea0003800000 */
[----:B------:R-:W-:Y:S02]  /*1e350*/  ULDC UR4, c[0x0][0xac8] ;  /* 0x0002b20000047ab9 */ /* 0x000fe40000000800 */
[----:B------:R-:W-:Y:S02]  /*1e360*/  ISETP.GE.AND P0, PT, R16, UR4, PT ;  /* 0x0000000410007c0c */ /* 0x000fe4000bf06270 */
[----:B------:R-:W-:-:S11]  /*1e370*/  ISETP.GE.AND P1, PT, R2, UR4, PT ;  /* 0x0000000402007c0c */ /* 0x000fd6000bf26270 */
[-C--:B--2---:R-:W-:Y:S02]  /*1e380*/  @!P0 LEA R10, P2, R16, R14.reuse, 0x1 ;  /* 0x0000000e100a8211 */ /* 0x084fe400078408ff */
[----:B------:R-:W-:Y:S02]  /*1e390*/  @!P1 LEA R14, P3, R2, R14, 0x1 ;  /* 0x0000000e020e9211 */ /* 0x000fe400078608ff */
[-C--:B-1----:R-:W-:Y:S02]  /*1e3a0*/  @!P0 LEA.HI.X R11, R16, R3.reuse, R17, 0x1, P2 ;  /* 0x00000003100b8211 */ /* 0x082fe400010f0c11 */
[----:B------:R-:W-:-:S03]  /*1e3b0*/  @!P1 LEA.HI.X R15, R2, R3, R185, 0x1, P3 ;  /* 0x00000003020f9211 */ /* 0x000fc600018f0cb9 */
[----:B-----5:R3:W-:Y:S04]  /*1e3c0*/  @!P0 ST.E.128 desc[UR54][R10.64], R4 ;  /* 0x000000040a008985 */ /* 0x0207e8000c101d36 */
[----:B------:R3:W-:Y:S02]  /*1e3d0*/  @!P1 ST.E.128 desc[UR54][R14.64], R40 ;  /* 0x000000280e009985 */ /* 0x0007e4000c101d36 */
.L_x_8428:
[----:B------:R-:W-:Y:S05]  /*1e3e0*/  BSYNC B1 ;  /* 0x0000000000017941 */ /* 0x000fea0003800000 */
.L_x_8427:
[----:B------:R-:W-:-:S03]  /*1e3f0*/  UMOV UR4, 0xffffffff ;  /* 0xffffffff00047882 */ /* 0x000fc60000000000 */
[----:B------:R-:W-:Y:S05]  /*1e400*/  BRA.DIV UR4, `(.L_x_8429) ;  /* 0x000000c204bc7947 */ /* 0x000fea000b800000 */
[----:B-1----:R1:W4:Y:S04]  /*1e410*/  SHFL.IDX PT, R3, R8, 0x1, 0x181f ;  /* 0x00381f0008037f89 */ /* 0x00232800000e0000 */
[----:B--23--:R1:W2:Y:S02]  /*1e420*/  SHFL.IDX PT, R14, R0, 0x1, 0x181f ;  /* 0x00381f00000e7f89 */ /* 0x00c2a400000e0000 */
.L_x_8702:
[----:B-----5:R-:W-:Y:S01]  /*1e430*/  VIADD R4, R198, 0x20 ;  /* 0x00000020c6047836 */ /* 0x020fe20000000000 */
[----:B------:R-:W-:Y:S04]  /*1e440*/  BSSY B1, `(.L_x_8430) ;  /* 0x000000c000017945 */ /* 0x000fe80003800000 */
[----:B------:R-:W-:-:S13]  /*1e450*/  ISETP.GE.AND P0, PT, R4, R9, PT ;  /* 0x000000090400720c */ /* 0x000fda0003f06270 */
[----:B------:R-:W-:Y:S05]  /*1e460*/  @P0 BRA `(.L_x_8431) ;  /* 0x0000000000240947 */ /* 0x000fea0003800000 */
[----:B------:R-:W-:Y:S02]  /*1e470*/  ULDC UR4, c[0x0][0xac8] ;  /* 0x0002b20000047ab9 */ /* 0x000fe40000000800 */
[----:B------:R-:W-:Y:S02]  /*1e480*/  ISETP.GE.AND P2, PT, R16, UR4, PT ;  /* 0x0000000410007c0c */ /* 0x000fe4000bf46270 */
[----:B------:R-:W-:-:S11]  /*1e490*/  ISETP.GE.AND P3, PT, R2, UR4, PT ;  /* 0x0000000402007c0c */ /* 0x000fd6000bf66270 */
[-C--:B--2---:R-:W-:Y:S02]  /*1e4a0*/  @!P2 LEA R4, P0, R16, R14.reuse, 0x1 ;  /* 0x0000000e1004a211 */ /* 0x084fe400078008ff */
[----:B------:R-:W-:Y:S02]  /*1e4b0*/  @!P3 LEA R14, P1, R2, R14, 0x1 ;  /* 0x0000000e020eb211 */ /* 0x000fe400078208ff */
[-C--:B----4-:R-:W-:Y:S02]  /*1e4c0*/  @!P2 LEA.HI.X R5, R16, R3.reuse, R17, 0x1, P0 ;  /* 0x000000031005a211 */ /* 0x090fe400000f0c11 */
[----:B------:R-:W-:-:S03]  /*1e4d0*/  @!P3 LEA.HI.X R15, R2, R3, R185, 0x1, P1 ;  /* 0x00000003020fb211 */ /* 0x000fc600008f0cb9 */
[----:B------:R3:W-:Y:S04]  /*1e4e0*/  @!P2 ST.E.128 desc[UR54][R4.64], R24 ;  /* 0x000000180400a985 */ /* 0x0007e8000c101d36 */
[----:B------:R3:W-:Y:S02]  /*1e4f0*/  @!P3 ST.E.128 desc[UR54][R14.64], R44 ;  /* 0x0000002c0e00b985 */ /* 0x0007e4000c101d36 */
.L_x_8431:
[----:B------:R-:W-:Y:S05]  /*1e500*/  BSYNC B1 ;  /* 0x0000000000017941 */ /* 0x000fea0003800000 */
.L_x_8430:
[----:B------:R-:W-:-:S03]  /*1e510*/  UMOV UR4, 0xffffffff ;  /* 0xffffffff00047882 */ /* 0x000fc60000000000 */
[----:B------:R-:W-:Y:S05]  /*1e520*/  BRA.DIV UR4, `(.L_x_8432) ;  /* 0x000000c204bc7947 */ /* 0x000fea000b800000 */
[----:B----4-:R4:W0:Y:S04]  /*1e530*/  SHFL.IDX PT, R3, R8, 0x2, 0x181f ;  /* 0x00581f0008037f89 */ /* 0x01082800000e0000 */
[----:B--23--:R4:W2:Y:S02]  /*1e540*/  SHFL.IDX PT, R14, R0, 0x2, 0x181f ;  /* 0x00581f00000e7f89 */ /* 0x00c8a400000e0000 */
.L_x_8706:
[----:B------:R-:W-:Y:S01]  /*1e550*/  VIADD R4, R198, 0x40 ;  /* 0x00000040c6047836 */ /* 0x000fe20000000000 */
        /* <DEDUP_REMOVED lines=10> */
[----:B------:R3:W-:Y:S04]  /*1e600*/  @!P2 ST.E.128 desc[UR54][R4.64], R32 ;  /* 0x000000200400a985 */ /* 0x0007e8000c101d36 */
[----:B------:R3:W-:Y:S02]  /*1e610*/  @!P3 ST.E.128 desc[UR54][R14.64], R48 ;  /* 0x000000300e00b985 */ /* 0x0007e4000c101d36 */
.L_x_8434:
[----:B------:R-:W-:Y:S05]  /*1e620*/  BSYNC B1 ;  /* 0x0000000000017941 */ /* 0x000fea0003800000 */
.L_x_8433:
[----:B------:R-:W-:-:S03]  /*1e630*/  UMOV UR4, 0xffffffff ;  /* 0xffffffff00047882 */ /* 0x000fc60000000000 */
[----:B------:R-:W-:Y:S05]  /*1e640*/  BRA.DIV UR4, `(.L_x_8435) ;  /* 0x000000c204bc7947 */ /* 0x000fea000b800000 */
[----:B0-----:R0:W0:Y:S04]  /*1e650*/  SHFL.IDX PT, R3, R8, 0x3, 0x181f ;  /* 0x00781f0008037f89 */ /* 0x00102800000e0000 */
[----:B--23--:R2:W3:Y:S02]  /*1e660*/  SHFL.IDX PT, R14, R0, 0x3, 0x181f ;  /* 0x00781f00000e7f89 */ /* 0x00c4e400000e0000 */
.L_x_8710:
[----:B-12-4-:R-:W-:-:S05]  /*1e670*/  VIADD R0, R198, 0x60 ;  /* 0x00000060c6007836 */ /* 0x016fca0000000000 */
        /* <DEDUP_REMOVED lines=13> */
.L_x_8425:
[----:B------:R-:W-:Y:S01]  /*1e750*/  ULDC.64 UR4, c[0x0][0xb08] ;  /* 0x0002c20000047ab9 */ /* 0x000fe20000000a00 */
[----:B0-----:R-:W0:Y:S01]  /*1e760*/  @P2 LDC R0, c[0x0][0xbec] ;  /* 0x0002fb00ff002b82 */ /* 0x001e220000000800 */
[----:B------:R-:W-:Y:S01]  /*1e770*/  IMAD R11, R11, UR4, RZ ;  /* 0x000000040b0b7c24 */ /* 0x000fe2000f8e02ff */
[----:B------:R-:W-:Y:S01]  /*1e780*/  SHF.R.S32.HI R3, RZ, 0x1f, R10 ;  /* 0x0000001fff037819 */ /* 0x000fe2000001140a */
[C---:B------:R-:W-:Y:S01]  /*1e790*/  IMAD.WIDE.U32 R4, R12.reuse, UR4, RZ ;  /* 0x000000040c047c25 */ /* 0x040fe2000f8e00ff */
[----:B------:R-:W-:Y:S01]  /*1e7a0*/  ULDC.64 UR6, c[0x0][0xb30] ;  /* 0x0002cc0000067ab9 */ /* 0x000fe20000000a00 */
[C---:B------:R-:W-:Y:S02]  /*1e7b0*/  IADD3 R45, R189.reuse, 0x30, RZ ;  /* 0x00000030bd2d7810 */ /* 0x040fe40007ffe0ff */
[----:B------:R-:W-:Y:S01]  /*1e7c0*/  IMAD R11, R12, UR5, R11 ;  /* 0x000000050c0b7c24 */ /* 0x000fe2000f8e020b */
[----:B------:R-:W1:Y:S01]  /*1e7d0*/  @P2 LDC R13, c[0x0][0xbf0] ;  /* 0x0002fc00ff0d2b82 */ /* 0x000e620000000800 */
[----:B------:R-:W-:Y:S01]  /*1e7e0*/  ULDC.64 UR4, c[0x0][0xb38] ;  /* 0x0002ce0000047ab9 */ /* 0x000fe20000000a00 */
[C---:B------:R-:W-:Y:S01]  /*1e7f0*/  VIADD R35, R189.reuse, 0x10 ;  /* 0x00000010bd237836 */ /* 0x040fe20000000000 */
[----:B------:R-:W-:Y:S01]  /*1e800*/  SHF.R.S32.HI R42, RZ, 0x1f, R45 ;  /* 0x0000001fff2a7819 */ /* 0x000fe2000001142d */
        /* <DEDUP_REMOVED lines=11> */
[----:B0-----:R-:W-:-:S04]  /*1e8c0*/  @P2 IMAD.HI.U32 R0, R41, R0, RZ ;  /* 0x0000000029002227 */ /* 0x001fc800078e00ff */
[----:B------:R-:W-:Y:S02]  /*1e8d0*/  IMAD R3, R3, UR4, RZ ;  /* 0x0000000403037c24 */ /* 0x000fe4000f8e02ff */
[----:B------:R-:W-:Y:S02]  /*1e8e0*/  VIADD R49, R189, 0x40 ;  /* 0x00000040bd317836 */ /* 0x000fe40000000000 */
[C---:B------:R-:W-:Y:S02]  /*1e8f0*/  IMAD R7, R10.reuse, UR5, R3 ;  /* 0x000000050a077c24 */ /* 0x040fe4000f8e0203 */
[----:B------:R-:W-:Y:S01]  /*1e900*/  IMAD.WIDE.U32 R10, R10, UR4, R4 ;  /* 0x000000040a0a7c25 */ /* 0x000fe2000f8e0004 */
[----:B------:R-:W-:Y:S01]  /*1e910*/  ULDC.64 UR4, c[0x0][0xb48] ;  /* 0x0002d20000047ab9 */ /* 0x000fe20000000a00 */
[----:B------:R-:W-:Y:S02]  /*1e920*/  SHF.R.S32.HI R46, RZ, 0x1f, R49 ;  /* 0x0000001fff2e7819 */ /* 0x000fe40000011431 */
[----:B------:R-:W-:Y:S01]  /*1e930*/  IMAD.MOV.U32 R3, RZ, RZ, R41 ;  /* 0x000000ffff037224 */ /* 0x000fe200078e0029 */
[----:B-1----:R-:W-:Y:S01]  /*1e940*/  @P2 SHF.R.U32.HI R3, RZ, R13, R0 ;  /* 0x0000000dff032219 */ /* 0x002fe20000011600 */
[----:B------:R-:W-:-:S03]  /*1e950*/  IMAD.IADD R11, R11, 0x1, R7 ;  /* 0x000000010b0b7824 */ /* 0x000fc600078e0207 */
[--C-:B------:R-:W-:Y:S01]  /*1e960*/  SHF.R.S32.HI R0, RZ, 0x1f, R3.reuse ;  /* 0x0000001fff007819 */ /* 0x100fe20000011403 */
[----:B------:R-:W-:Y:S02]  /*1e970*/  IMAD.MOV R7, RZ, RZ, -R3 ;  /* 0x000000ffff077224 */ /* 0x000fe400078e0a03 */
[----:B------:R-:W-:-:S04]  /*1e980*/  IMAD.WIDE.U32 R4, R223, UR4, R10 ;  /* 0x00000004df047c25 */ /* 0x000fc8000f8e000a */
        /* <DEDUP_REMOVED lines=16> */
[----:B------:R-:W-:Y:S01]  /*1ea90*/  UMOV UR4, 0xffffffff ;  /* 0xffffffff00047882 */ /* 0x000fe20000000000 */
[----:B------:R-:W-:Y:S02]  /*1eaa0*/  PRMT R8, RZ, 0x654, R8 ;  /* 0x00000654ff087816 */ /* 0x000fe40000000008 */
[----:B------:R-:W-:Y:S01]  /*1eab0*/  LEA.HI.X R4, R4, UR5, R5, 0x2, P0 ;  /* 0x0000000504047c11 */ /* 0x000fe200080f1405 */
[----:B------:R-:W-:Y:S01]  /*1eac0*/  VIADD R5, R189, 0x8 ;  /* 0x00000008bd057836 */ /* 0x000fe20000000000 */
[----:B------:R0:W-:Y:S01]  /*1ead0*/  SYNCS.ARRIVE.TRANS64.RED.A1T0 RZ, [R8+URZ], RZ ;  /* 0x000000ff08ff79a7 */ /* 0x0001e2000810043f */
[----:B------:R-:W-:-:S03]  /*1eae0*/  SHF.R.S32.HI R38, RZ, 0x1f, R41 ;  /* 0x0000001fff267819 */ /* 0x000fc60000011429 */
[----:B------:R-:W-:Y:S02]  /*1eaf0*/  SHF.R.S32.HI R7, RZ, 0x1f, R5 ;  /* 0x0000001fff077819 */ /* 0x000fe40000011405 */
[----:B0-----:R-:W-:Y:S01]  /*1eb00*/  SHF.R.S32.HI R8, RZ, 0x1f, R189 ;  /* 0x0000001fff087819 */ /* 0x001fe200000114bd */
[----:B------:R-:W-:Y:S06]  /*1eb10*/  BRA.DIV UR4, `(.L_x_8437) ;  /* 0x000000be04d07947 */ /* 0x000fec000b800000 */
[----:B------:R0:W1:Y:S04]  /*1eb20*/  SHFL.IDX PT, R0, R4, RZ, 0x1c1f ;  /* 0x001c1fff04007589 */ /* 0x00006800000e0000 */
[----:B------:R0:W2:Y:S02]  /*1eb30*/  SHFL.IDX PT, R14, R3, RZ, 0x1c1f ;  /* 0x001c1fff030e7589 */ /* 0x0000a400000e0000 */
.L_x_8713:
[----:B------:R-:W-:Y:S01]  /*1eb40*/  ISETP.GE.AND P0, PT, R26, R9, PT ;  /* 0x000000091a00720c */ /* 0x000fe20003f06270 */
[----:B------:R-:W-:-:S12]  /*1eb50*/  BSSY B1, `(.L_x_8438) ;  /* 0x000004c000017945 */ /* 0x000fd80003800000 */
        /* <DEDUP_REMOVED lines=8> */
[----:B------:R-:W-:-:S02]  /*1ebe0*/  SHF.R.S32.HI R50, RZ, 0x1f, R50 ;  /* 0x0000001fff327819 */ /* 0x000fc40000011432 */
[----:B------:R-:W-:-:S03]  /*1ebf0*/  SHF.R.S32.HI R15, RZ, 0x1f, R229 ;  /* 0x0000001fff0f7819 */ /* 0x000fc600000114e5 */
[-C--:B--2---:R-:W-:Y:S02]  /*1ec00*/  @!P0 LEA R10, P4, R189, R14.reuse, 0x2 ;  /* 0x0000000ebd0a8211 */ /* 0x084fe400078810ff */
[----:B------:R-:W-:Y:S02]  /*1ec10*/  @!P2 LEA R12, P5, R5, R14, 0x2 ;  /* 0x0000000e050ca211 */ /* 0x000fe400078a10ff */
[-C--:B-1----:R-:W-:Y:S02]  /*1ec20*/  @!P0 LEA.HI.X R11, R189, R0.reuse, R8, 0x2, P4 ;  /* 0x00000000bd0b8211 */ /* 0x082fe400020f1408 */
[----:B------:R-:W-:Y:S02]  /*1ec30*/  @!P2 LEA.HI.X R13, R5, R0, R7, 0x2, P5 ;  /* 0x00000000050da211 */ /* 0x000fe400028f1407 */
[----:B------:R-:W-:Y:S01]  /*1ec40*/  @!P3 LEA R24, P4, R35, R14, 0x2 ;  /* 0x0000000e2318b211 */ /* 0x000fe200078810ff */
[----:B------:R1:W-:Y:S01]  /*1ec50*/  @!P0 ST.E.64 desc[UR54][R10.64], R20 ;  /* 0x000000140a008985 */ /* 0x0003e2000c101b36 */
[----:B------:R-:W-:-:S02]  /*1ec60*/  ISETP.GE.AND P0, PT, R41, UR4, PT ;  /* 0x0000000429007c0c */ /* 0x000fc4000bf06270 */
[----:B------:R-:W-:Y:S01]  /*1ec70*/  @!P1 LEA R26, P5, R39, R14, 0x2 ;  /* 0x0000000e271a9211 */ /* 0x000fe200078a10ff */
        /* <DEDUP_REMOVED lines=9> */
[----:B-1----:R-:W-:Y:S02]  /*1ed10*/  @!P2 LEA R10, P5, R43, R14, 0x2 ;  /* 0x0000000e2b0aa211 */ /* 0x002fe400078a10ff */
[-C--:B------:R-:W-:Y:S02]  /*1ed20*/  @!P0 LEA.HI.X R33, R41, R0.reuse, R38, 0x2, P3 ;  /* 0x0000000029218211 */ /* 0x080fe400018f1426 */
[----:B------:R-:W-:Y:S02]  /*1ed30*/  ISETP.GE.AND P3, PT, R49, UR4, PT ;  /* 0x0000000431007c0c */ /* 0x000fe4000bf66270 */
[----:B------:R-:W-:Y:S01]  /*1ed40*/  @!P2 LEA.HI.X R11, R43, R0, R40, 0x2, P5 ;  /* 0x000000002b0ba211 */ /* 0x000fe200028f1428 */
[----:B------:R-:W-:Y:S01]  /*1ed50*/  @!P0 ST.E.64 desc[UR54][R32.64], R104 ;  /* 0x0000006820008985 */ /* 0x000fe2000c101b36 */
[----:B--2---:R-:W-:-:S03]  /*1ed60*/  @!P4 LEA R12, P0, R45, R14, 0x2 ;  /* 0x0000000e2d0cc211 */ /* 0x004fc600078010ff */
[----:B------:R1:W-:Y:S01]  /*1ed70*/  @!P2 ST.E.64 desc[UR54][R10.64], R108 ;  /* 0x0000006c0a00a985 */ /* 0x0003e2000c101b36 */
[----:B------:R-:W-:Y:S02]  /*1ed80*/  @!P1 LEA R20, P5, R47, R14, 0x2 ;  /* 0x0000000e2f149211 */ /* 0x000fe400078a10ff */
[----:B------:R-:W-:Y:S02]  /*1ed90*/  ISETP.GE.AND P2, PT, R48, UR4, PT ;  /* 0x0000000430007c0c */ /* 0x000fe4000bf46270 */
[-C--:B------:R-:W-:Y:S02]  /*1eda0*/  @!P4 LEA.HI.X R13, R45, R0.reuse, R42, 0x2, P0 ;  /* 0x000000002d0dc211 */ /* 0x080fe400000f142a */
[----:B------:R-:W-:Y:S02]  /*1edb0*/  ISETP.GE.AND P0, PT, R229, UR4, PT ;  /* 0x00000004e5007c0c */ /* 0x000fe4000bf06270 */
[----:B------:R-:W-:Y:S01]  /*1edc0*/  @!P1 LEA.HI.X R21, R47, R0, R44, 0x2, P5 ;  /* 0x000000002f159211 */ /* 0x000fe200028f142c */
[----:B------:R2:W-:Y:S01]  /*1edd0*/  @!P4 ST.E.64 desc[UR54][R12.64], R112 ;  /* 0x000000700c00c985 */ /* 0x0005e2000c101b36 */
[----:B---3--:R-:W-:-:S03]  /*1ede0*/  @!P3 LEA R24, P5, R49, R14, 0x2 ;  /* 0x0000000e3118b211 */ /* 0x008fc600078a10ff */
[----:B------:R3:W-:Y:S01]  /*1edf0*/  @!P1 ST.E.64 desc[UR54][R20.64], R116 ;  /* 0x0000007414009985 */ /* 0x0007e2000c101b36 */
[----:B------:R-:W-:Y:S02]  /*1ee00*/  @!P3 LEA.HI.X R25, R49, R0, R46, 0x2, P5 ;  /* 0x000000003119b211 */ /* 0x000fe400028f142e */
[----:B------:R-:W-:Y:S02]  /*1ee10*/  ISETP.GE.AND P1, PT, R228, UR4, PT ;  /* 0x00000004e4007c0c */ /* 0x000fe4000bf26270 */
[CC--:B----4-:R-:W-:Y:S01]  /*1ee20*/  @!P2 LEA R26, P4, R48.reuse, R14.reuse, 0x2 ;  /* 0x0000000e301aa211 */ /* 0x0d0fe200078810ff */
[----:B------:R4:W-:Y:S01]  /*1ee30*/  @!P3 ST.E.64 desc[UR54][R24.64], R120 ;  /* 0x000000781800b985 */ /* 0x0009e2000c101b36 */
[----:B-1----:R-:W-:Y:S02]  /*1ee40*/  @!P0 LEA R10, P5, R229, R14, 0x2 ;  /* 0x0000000ee50a8211 */ /* 0x002fe400078a10ff */
[----:B------:R-:W-:Y:S02]  /*1ee50*/  ISETP.GE.AND P3, PT, R227, UR4, PT ;  /* 0x00000004e3007c0c */ /* 0x000fe4000bf66270 */
[----:B------:R-:W-:-:S02]  /*1ee60*/  @!P2 LEA.HI.X R27, R48, R0, R50, 0x2, P4 ;  /* 0x00000000301ba211 */ /* 0x000fc400020f1432 */
[----:B------:R-:W-:Y:S02]  /*1ee70*/  @!P0 LEA.HI.X R11, R229, R0, R15, 0x2, P5 ;  /* 0x00000000e50b8211 */ /* 0x000fe400028f140f */
[----:B------:R-:W-:Y:S01]  /*1ee80*/  ISETP.GE.AND P4, PT, R226, UR4, PT ;  /* 0x00000004e2007c0c */ /* 0x000fe2000bf86270 */
[----:B------:R1:W-:Y:S01]  /*1ee90*/  @!P2 ST.E.64 desc[UR54][R26.64], R124 ;  /* 0x0000007c1a00a985 */ /* 0x0003e2000c101b36 */
[----:B------:R-:W-:Y:S02]  /*1eea0*/  SHF.R.S32.HI R15, RZ, 0x1f, R228 ;  /* 0x0000001fff0f7819 */ /* 0x000fe400000114e4 */
[----:B--2---:R-:W-:Y:S01]  /*1eeb0*/  @!P1 LEA R12, P5, R228, R14, 0x2 ;  /* 0x0000000ee40c9211 */ /* 0x004fe200078a10ff */
[----:B------:R2:W-:Y:S01]  /*1eec0*/  @!P0 ST.E.64 desc[UR54][R10.64], R128 ;  /* 0x000000800a008985 */ /* 0x0005e2000c101b36 */
[----:B------:R-:W-:Y:S02]  /*1eed0*/  ISETP.GE.AND P2, PT, R225, UR4, PT ;  /* 0x00000004e1007c0c */ /* 0x000fe4000bf46270 */
[----:B------:R-:W-:-:S02]  /*1eee0*/  ISETP.GE.AND P0, PT, R224, UR4, PT ;  /* 0x00000004e0007c0c */ /* 0x000fc4000bf06270 */
[----:B------:R-:W-:Y:S02]  /*1eef0*/  @!P1 LEA.HI.X R13, R228, R0, R15, 0x2, P5 ;  /* 0x00000000e40d9211 */ /* 0x000fe400028f140f */
[----:B------:R-:W-:Y:S02]  /*1ef00*/  SHF.R.S32.HI R15, RZ, 0x1f, R227 ;  /* 0x0000001fff0f7819 */ /* 0x000fe400000114e3 */
[CC--:B---3--:R-:W-:Y:S01]  /*1ef10*/  @!P3 LEA R20, P5, R227.reuse, R14.reuse, 0x2 ;  /* 0x0000000ee314b211 */ /* 0x0c8fe200078a10ff */
[----:B------:R2:W-:Y:S01]  /*1ef20*/  @!P1 ST.E.64 desc[UR54][R12.64], R132 ;  /* 0x000000840c009985 */ /* 0x0005e2000c101b36 */
[----:B----4-:R-:W-:Y:S02]  /*1ef30*/  @!P4 LEA R24, P1, R226, R14, 0x2 ;  /* 0x0000000ee218c211 */ /* 0x010fe400078210ff */
[----:B------:R-:W-:Y:S02]  /*1ef40*/  @!P3 LEA.HI.X R21, R227, R0, R15, 0x2, P5 ;  /* 0x00000000e315b211 */ /* 0x000fe400028f140f */
[----:B------:R-:W-:-:S02]  /*1ef50*/  SHF.R.S32.HI R15, RZ, 0x1f, R226 ;  /* 0x0000001fff0f7819 */ /* 0x000fc400000114e2 */
[C---:B-1----:R-:W-:Y:S01]  /*1ef60*/  @!P2 LEA R26, P5, R225.reuse, R14, 0x2 ;  /* 0x0000000ee11aa211 */ /* 0x042fe200078a10ff */
[----:B------:R2:W-:Y:S01]  /*1ef70*/  @!P3 ST.E.64 desc[UR54][R20.64], R136 ;  /* 0x000000881400b985 */ /* 0x0005e2000c101b36 */
[----:B------:R-:W-:Y:S02]  /*1ef80*/  SHF.R.S32.HI R50, RZ, 0x1f, R225 ;  /* 0x0000001fff327819 */ /* 0x000fe400000114e1 */
[----:B------:R-:W-:Y:S02]  /*1ef90*/  @!P4 LEA.HI.X R25, R226, R0, R15, 0x2, P1 ;  /* 0x00000000e219c211 */ /* 0x000fe400008f140f */
[----:B------:R-:W-:Y:S02]  /*1efa0*/  SHF.R.S32.HI R48, RZ, 0x1f, R224 ;  /* 0x0000001fff307819 */ /* 0x000fe400000114e0 */
[----:B------:R-:W-:Y:S01]  /*1efb0*/  @!P0 LEA R14, P1, R224, R14, 0x2 ;  /* 0x0000000ee00e8211 */ /* 0x000fe200078210ff */
[----:B------:R2:W-:Y:S01]  /*1efc0*/  @!P4 ST.E.64 desc[UR54][R24.64], R140 ;  /* 0x0000008c1800c985 */ /* 0x0005e2000c101b36 */
[----:B------:R-:W-:-:S02]  /*1efd0*/  @!P2 LEA.HI.X R27, R225, R0, R50, 0x2, P5 ;  /* 0x00000000e11ba211 */ /* 0x000fc400028f1432 */
[----:B------:R-:W-:-:S03]  /*1efe0*/  @!P0 LEA.HI.X R15, R224, R0, R48, 0x2, P1 ;  /* 0x00000000e00f8211 */ /* 0x000fc600008f1430 */
[----:B------:R2:W-:Y:S04]  /*1eff0*/  @!P2 ST.E.64 desc[UR54][R26.64], R144 ;  /* 0x000000901a00a985 */ /* 0x0005e8000c101b36 */
[----:B------:R2:W-:Y:S02]  /*1f000*/  @!P0 ST.E.64 desc[UR54][R14.64], R148 ;  /* 0x000000940e008985 */ /* 0x0005e4000c101b36 */
.L_x_8439:
[----:B------:R-:W-:Y:S05]  /*1f010*/  BSYNC B1 ;  /* 0x0000000000017941 */ /* 0x000fea0003800000 */
.L_x_8438:
[----:B------:R-:W-:-:S03]  /*1f020*/  UMOV UR4, 0xffffffff ;  /* 0xffffffff00047882 */ /* 0x000fc60000000000 */
[----:B------:R-:W-:Y:S05]  /*1f030*/  BRA.DIV UR4, `(.L_x_8440) ;  /* 0x000000ba04bc7947 */ /* 0x000fea000b800000 */
[----:B-1----:R1:W3:Y:S04]  /*1f040*/  SHFL.IDX PT, R0, R4, 0x1, 0x1c1f ;  /* 0x003c1f0004007f89 */ /* 0x0022e800000e0000 */
[----:B--2---:R1:W2:Y:S02]  /*1f050*/  SHFL.IDX PT, R14, R3, 0x1, 0x1c1f ;  /* 0x003c1f00030e7f89 */ /* 0x0042a400000e0000 */
.L_x_8717:
[----:B------:R-:W-:-:S13]  /*1f060*/  ISETP.GE.AND P0, PT, R6, R9, PT ;  /* 0x000000090600720c */ /* 0x000fda0003f06270 */
[----:B------:R-:W-:Y:S05]  /*1f070*/  @P0 BRA `(.L_x_8436) ;  /* 0x0000001000300947 */ /* 0x000fea0003800000 */
[----:B------:R-:W-:Y:S01]  /*1f080*/  ULDC UR4, c[0x0][0xac8] ;  /* 0x0002b20000047ab9 */ /* 0x000fe20000000800 */
[----:B01----:R-:W-:Y:S01]  /*1f090*/  VIADD R3, R189, 0x48 ;  /* 0x00000048bd037836 */ /* 0x003fe20000000000 */
[----:B------:R-:W-:Y:S02]  /*1f0a0*/  ISETP.GE.AND P3, PT, R5, UR4, PT ;  /* 0x0000000405007c0c */ /* 0x000fe4000bf66270 */
[----:B------:R-:W-:Y:S02]  /*1f0b0*/  ISETP.GE.AND P1, PT, R189, UR4, PT ;  /* 0x00000004bd007c0c */ /* 0x000fe4000bf26270 */
[----:B------:R-:W-:Y:S02]  /*1f0c0*/  ISETP.GE.AND P4, PT, R35, UR4, PT ;  /* 0x0000000423007c0c */ /* 0x000fe4000bf86270 */
[----:B------:R-:W-:Y:S02]  /*1f0d0*/  ISETP.GE.AND P2, PT, R39, UR4, PT ;  /* 0x0000000427007c0c */ /* 0x000fe4000bf46270 */
[----:B------:R-:W-:-:S02]  /*1f0e0*/  IADD3 R15, R189, 0x48, RZ ;  /* 0x00000048bd0f7810 */ /* 0x000fc40007ffe0ff */
[----:B------:R-:W-:Y:S02]  /*1f0f0*/  SHF.R.S32.HI R24, RZ, 0x1f, R227 ;  /* 0x0000001fff187819 */ /* 0x000fe400000114e3 */
[----:B------:R-:W-:Y:S02]  /*1f100*/  SHF.R.S32.HI R15, RZ, 0x1f, R15 ;  /* 0x0000001fff0f7819 */ /* 0x000fe4000001140f */
[-C--:B--2---:R-:W-:Y:S02]  /*1f110*/  @!P3 LEA R6, P5, R5, R14.reuse, 0x2 ;  /* 0x0000000e0506b211 */ /* 0x084fe400078a10ff */
[----:B------:R-:W-:Y:S02]  /*1f120*/  @!P1 LEA R4, P0, R189, R14, 0x2 ;  /* 0x0000000ebd049211 */ /* 0x000fe400078010ff */
[-C--:B---3--:R-:W-:Y:S02]  /*1f130*/  @!P3 LEA.HI.X R7, R5, R0.reuse, R7, 0x2, P5 ;  /* 0x000000000507b211 */ /* 0x088fe400028f1407 */
[----:B------:R-:W-:-:S02]  /*1f140*/  @!P1 LEA.HI.X R5, R189, R0, R8, 0x2, P0 ;  /* 0x00000000bd059211 */ /* 0x000fc400000f1408 */
[----:B------:R-:W-:Y:S02]  /*1f150*/  ISETP.GE.AND P0, PT, R41, UR4, PT ;  /* 0x0000000429007c0c */ /* 0x000fe4000bf06270 */
[----:B------:R-:W-:Y:S01]  /*1f160*/  @!P4 LEA R8, P5, R35, R14, 0x2 ;  /* 0x0000000e2308c211 */ /* 0x000fe200078a10ff */
[----:B------:R0:W-:Y:S01]  /*1f170*/  @!P1 ST.E.64 desc[UR54][R4.64], R90 ;  /* 0x0000005a04009985 */ /* 0x0001e2000c101b36 */
[----:B------:R-:W-:Y:S02]  /*1f180*/  ISETP.GE.AND P1, PT, R43, UR4, PT ;  /* 0x000000042b007c0c */ /* 0x000fe4000bf26270 */
[----:B------:R-:W-:Y:S01]  /*1f190*/  @!P4 LEA.HI.X R9, R35, R0, R28, 0x2, P5 ;  /* 0x000000002309c211 */ /* 0x000fe200028f141c */
[----:B------:R1:W-:Y:S01]  /*1f1a0*/  @!P3 ST.E.64 desc[UR54][R6.64], R94 ;  /* 0x0000005e0600b985 */ /* 0x0003e2000c101b36 */
[----:B------:R-:W-:Y:S02]  /*1f1b0*/  @!P2 LEA R10, P5, R39, R14, 0x2 ;  /* 0x0000000e270aa211 */ /* 0x000fe400078a10ff */
[----:B------:R-:W-:Y:S01]  /*1f1c0*/  ISETP.GE.AND P3, PT, R47, UR4, PT ;  /* 0x000000042f007c0c */ /* 0x000fe2000bf66270 */
[----:B------:R2:W-:Y:S01]  /*1f1d0*/  @!P4 ST.E.64 desc[UR54][R8.64], R98 ;  /* 0x000000620800c985 */ /* 0x0005e2000c101b36 */
[----:B------:R-:W-:-:S02]  /*1f1e0*/  @!P2 LEA.HI.X R11, R39, R0, R34, 0x2, P5 ;  /* 0x00000000270ba211 */ /* 0x000fc400028f1422 */
[----:B------:R-:W-:Y:S02]  /*1f1f0*/  @!P0 LEA R12, P5, R41, R14, 0x2 ;  /* 0x0000000e290c8211 */ /* 0x000fe400078a10ff */
[----:B------:R-:W-:Y:S01]  /*1f200*/  ISETP.GE.AND P4, PT, R45, UR4, PT ;  /* 0x000000042d007c0c */ /* 0x000fe2000bf86270 */
[----:B------:R3:W-:Y:S01]  /*1f210*/  @!P2 ST.E.64 desc[UR54][R10.64], R102 ;  /* 0x000000660a00a985 */ /* 0x0007e2000c101b36 */
[----:B------:R-:W-:Y:S02]  /*1f220*/  @!P0 LEA.HI.X R13, R41, R0, R38, 0x2, P5 ;  /* 0x00000000290d8211 */ /* 0x000fe400028f1426 */
[----:B------:R-:W-:Y:S02]  /*1f230*/  @!P1 LEA R20, P5, R43, R14, 0x2 ;  /* 0x0000000e2b149211 */ /* 0x000fe400078a10ff */
[----:B------:R-:W-:Y:S01]  /*1f240*/  ISETP.GE.AND P2, PT, R49, UR4, PT ;  /* 0x0000000431007c0c */ /* 0x000fe2000bf46270 */
[----:B------:R4:W-:Y:S01]  /*1f250*/  @!P0 ST.E.64 desc[UR54][R12.64], R106 ;  /* 0x0000006a0c008985 */ /* 0x0009e2000c101b36 */
[----:B------:R-:W-:-:S02]  /*1f260*/  @!P1 LEA.HI.X R21, R43, R0, R40, 0x2, P5 ;  /* 0x000000002b159211 */ /* 0x000fc400028f1428 */
[----:B------:R-:W-:-:S03]  /*1f270*/  ISETP.GE.AND P0, PT, R3, UR4, PT ;  /* 0x0000000403007c0c */ /* 0x000fc6000bf06270 */
[----:B------:R-:W-:Y:S01]  /*1f280*/  @!P1 ST.E.64 desc[UR54][R20.64], R110 ;  /* 0x0000006e14009985 */ /* 0x000fe2000c101b36 */
[-C--:B0-----:R-:W-:Y:S02]  /*1f290*/  @!P4 LEA R4, P5, R45, R14.reuse, 0x2 ;  /* 0x0000000e2d04c211 */ /* 0x081fe400078a10ff */
[----:B-1----:R-:W-:Y:S02]  /*1f2a0*/  @!P3 LEA R6, P1, R47, R14, 0x2 ;  /* 0x0000000e2f06b211 */ /* 0x002fe400078210ff */
[-C--:B------:R-:W-:Y:S02]  /*1f2b0*/  @!P4 LEA.HI.X R5, R45, R0.reuse, R42, 0x2, P5 ;  /* 0x000000002d05c211 */ /* 0x080fe400028f142a */
[----:B------:R-:W-:Y:S02]  /*1f2c0*/  @!P3 LEA.HI.X R7, R47, R0, R44, 0x2, P1 ;  /* 0x000000002f07b211 */ /* 0x000fe400008f142c */
[----:B------:R-:W-:Y:S01]  /*1f2d0*/  ISETP.GE.AND P1, PT, R229, UR4, PT ;  /* 0x00000004e5007c0c */ /* 0x000fe2000bf26270 */
[----:B------:R0:W-:Y:S01]  /*1f2e0*/  @!P4 ST.E.64 desc[UR54][R4.64], R114 ;  /* 0x000000720400c985 */ /* 0x0001e2000c101b36 */
[----:B--2---:R-:W-:-:S02]  /*1f2f0*/  @!P2 LEA R8, P5, R49, R14, 0x2 ;  /* 0x0000000e3108a211 */ /* 0x004fc400078a10ff */
[----:B---3--:R-:W-:Y:S01]  /*1f300*/  @!P0 LEA R10, P4, R3, R14, 0x2 ;  /* 0x0000000e030a8211 */ /* 0x008fe200078810ff */
[----:B------:R1:W-:Y:S01]  /*1f310*/  @!P3 ST.E.64 desc[UR54][R6.64], R118 ;  /* 0x000000760600b985 */ /* 0x0003e2000c101b36 */
[-C--:B------:R-:W-:Y:S02]  /*1f320*/  @!P2 LEA.HI.X R9, R49, R0.reuse, R46, 0x2, P5 ;  /* 0x000000003109a211 */ /* 0x080fe400028f142e */
[----:B------:R-:W-:Y:S02]  /*1f330*/  ISETP.GE.AND P3, PT, R228, UR4, PT ;  /* 0x00000004e4007c0c */ /* 0x000fe4000bf66270 */
[----:B------:R-:W-:Y:S01]  /*1f340*/  @!P0 LEA.HI.X R11, R3, R0, R15, 0x2, P4 ;  /* 0x00000000030b8211 */ /* 0x000fe200020f140f */
[----:B------:R2:W-:Y:S01]  /*1f350*/  @!P2 ST.E.64 desc[UR54][R8.64], R122 ;  /* 0x0000007a0800a985 */ /* 0x0005e2000c101b36 */
[----:B------:R-:W-:Y:S02]  /*1f360*/  ISETP.GE.AND P4, PT, R227, UR4, PT ;  /* 0x00000004e3007c0c */ /* 0x000fe4000bf86270 */
[----:B------:R-:W-:Y:S01]  /*1f370*/  SHF.R.S32.HI R3, RZ, 0x1f, R229 ;  /* 0x0000001fff037819 */ /* 0x000fe200000114e5 */
[----:B------:R3:W-:Y:S01]  /*1f380*/  @!P0 ST.E.64 desc[UR54][R10.64], R126 ;  /* 0x0000007e0a008985 */ /* 0x0007e2000c101b36 */
[----:B----4-:R-:W-:-:S02]  /*1f390*/  @!P1 LEA R12, P5, R229, R14, 0x2 ;  /* 0x0000000ee50c9211 */ /* 0x010fc400078a10ff */
[----:B------:R-:W-:Y:S02]  /*1f3a0*/  ISETP.GE.AND P2, PT, R226, UR4, PT ;  /* 0x00000004e2007c0c */ /* 0x000fe4000bf46270 */
[----:B------:R-:W-:Y:S02]  /*1f3b0*/  ISETP.GE.AND P0, PT, R225, UR4, PT ;  /* 0x00000004e1007c0c */ /* 0x000fe4000bf06270 */
[----:B------:R-:W-:Y:S02]  /*1f3c0*/  @!P1 LEA.HI.X R13, R229, R0, R3, 0x2, P5 ;  /* 0x00000000e50d9211 */ /* 0x000fe400028f1403 */
[----:B------:R-:W-:Y:S02]  /*1f3d0*/  SHF.R.S32.HI R3, RZ, 0x1f, R228 ;  /* 0x0000001fff037819 */ /* 0x000fe400000114e4 */
[-C--:B0-----:R-:W-:Y:S01]  /*1f3e0*/  @!P3 LEA R4, P5, R228, R14.reuse, 0x2 ;  /* 0x0000000ee404b211 */ /* 0x081fe200078a10ff */
[----:B------:R3:W-:Y:S01]  /*1f3f0*/  @!P1 ST.E.64 desc[UR54][R12.64], R130 ;  /* 0x000000820c009985 */ /* 0x0007e2000c101b36 */
[----:B-1----:R-:W-:-:S02]  /*1f400*/  @!P4 LEA R6, P1, R227, R14, 0x2 ;  /* 0x0000000ee306c211 */ /* 0x002fc400078210ff */
[----:B------:R-:W-:Y:S02]  /*1f410*/  @!P3 LEA.HI.X R5, R228, R0, R3, 0x2, P5 ;  /* 0x00000000e405b211 */ /* 0x000fe400028f1403 */
[C---:B--2---:R-:W-:Y:S02]  /*1f420*/  @!P2 LEA R8, P5, R226.reuse, R14, 0x2 ;  /* 0x0000000ee208a211 */ /* 0x044fe400078a10ff */
[----:B------:R-:W-:Y:S01]  /*1f430*/  SHF.R.S32.HI R15, RZ, 0x1f, R226 ;  /* 0x0000001fff0f7819 */ /* 0x000fe200000114e2 */
[----:B------:R3:W-:Y:S01]  /*1f440*/  @!P3 ST.E.64 desc[UR54][R4.64], R134 ;  /* 0x000000860400b985 */ /* 0x0007e2000c101b36 */
[----:B------:R-:W-:Y:S02]  /*1f450*/  @!P4 LEA.HI.X R7, R227, R0, R24, 0x2, P1 ;  /* 0x00000000e307c211 */ /* 0x000fe400008f1418 */
[----:B------:R-:W-:Y:S02]  /*1f460*/  SHF.R.S32.HI R3, RZ, 0x1f, R225 ;  /* 0x0000001fff037819 */ /* 0x000fe400000114e1 */
[----:B------:R-:W-:Y:S01]  /*1f470*/  @!P0 LEA R20, P1, R225, R14, 0x2 ;  /* 0x0000000ee1148211 */ /* 0x000fe200078210ff */
[----:B------:R3:W-:Y:S01]  /*1f480*/  @!P4 ST.E.64 desc[UR54][R6.64], R138 ;  /* 0x0000008a0600c985 */ /* 0x0007e2000c101b36 */
[----:B------:R-:W-:-:S02]  /*1f490*/  @!P2 LEA.HI.X R9, R226, R0, R15, 0x2, P5 ;  /* 0x00000000e209a211 */ /* 0x000fc400028f140f */
[----:B------:R-:W-:-:S03]  /*1f4a0*/  @!P0 LEA.HI.X R21, R225, R0, R3, 0x2, P1 ;  /* 0x00000000e1158211 */ /* 0x000fc600008f1403 */
[----:B------:R3:W-:Y:S04]  /*1f4b0*/  @!P2 ST.E.64 desc[UR54][R8.64], R142 ;  /* 0x0000008e0800a985 */ /* 0x0007e8000c101b36 */
[----:B------:R3:W-:Y:S01]  /*1f4c0*/  @!P0 ST.E.64 desc[UR54][R20.64], R146 ;  /* 0x0000009214008985 */ /* 0x0007e2000c101b36 */
[----:B------:R-:W-:-:S13]  /*1f4d0*/  ISETP.GE.AND P0, PT, R224, UR4, PT ;  /* 0x00000004e0007c0c */ /* 0x000fda000bf06270 */
[----:B---3--:R-:W-:Y:S05]  /*1f4e0*/  @P0 BRA `(.L_x_8436) ;  /* 0x0000000c00140947 */ /* 0x008fea0003800000 */
[----:B------:R-:W-:Y:S02]  /*1f4f0*/  SHF.R.S32.HI R3, RZ, 0x1f, R224 ;  /* 0x0000001fff037819 */ /* 0x000fe400000114e0 */
[----:B------:R-:W-:-:S04]  /*1f500*/  LEA R14, P0, R224, R14, 0x2 ;  /* 0x0000000ee00e7211 */ /* 0x000fc800078010ff */
[----:B------:R-:W-:-:S05]  /*1f510*/  LEA.HI.X R15, R224, R0, R3, 0x2, P0 ;  /* 0x00000000e00f7211 */ /* 0x000fca00000f1403 */
[----:B------:R4:W-:Y:S01]  /*1f520*/  ST.E.64 desc[UR54][R14.64], R150 ;  /* 0x000000960e007985 */ /* 0x0009e2000c101b36 */
[----:B------:R-:W-:Y:S05]  /*1f530*/  BRA `(.L_x_8436) ;  /* 0x0000000c00007947 */ /* 0x000fea0003800000 */
.L_x_8423:
[----:B------:R-:W-:Y:S01]  /*1f540*/  ULDC.64 UR4, c[0x0][0xc08] ;  /* 0x0003020000047ab9 */ /* 0x000fe20000000a00 */
[----:B------:R-:W1:Y:S01]  /*1f550*/  LDC.64 R4, c[0x0][0xc00] ;  /* 0x00030000ff047b82 */ /* 0x000e620000000a00 */
[----:B------:R-:W-:Y:S01]  /*1f560*/  ISETP.NE.U32.AND P0, PT, RZ, UR4, PT ;  /* 0x00000004ff007c0c */ /* 0x000fe2000bf05070 */
[----:B------:R-:W-:-:S03]  /*1f570*/  IMAD.MOV.U32 R3, RZ, RZ, RZ ;  /* 0x000000ffff037224 */ /* 0x000fc600078e00ff */
[----:B------:R-:W-:Y:S01]  /*1f580*/  ISETP.NE.AND.EX P1, PT, RZ, UR5, PT, P0 ;  /* 0x00000005ff007c0c */ /* 0x000fe2000bf25300 */
[----:B------:R-:W-:Y:S02]  /*1f590*/  ULDC.64 UR4, c[0x0][0xc00] ;  /* 0x0003000000047ab9 */ /* 0x000fe40000000a00 */
[----:B------:R-:W-:-:S04]  /*1f5a0*/  ISETP.NE.U32.AND P0, PT, RZ, UR4, PT ;  /* 0x00000004ff007c0c */ /* 0x000fc8000bf05070 */
[----:B------:R-:W-:-:S06]  /*1f5b0*/  ISETP.NE.AND.EX P0, PT, RZ, UR5, PT, P0 ;  /* 0x00000005ff007c0c */ /* 0x000fcc000bf05300 */
[----:B------:R-:W2:Y:S01]  /*1f5c0*/  @P1 LDC.64 R6, c[0x0][0xc08] ;  /* 0x00030200ff061b82 */ /* 0x000ea20000000a00 */
[----:B------:R-:W-:Y:S02]  /*1f5d0*/  ULDC UR4, c[0x0][0xa88] ;  /* 0x0002a20000047ab9 */ /* 0x000fe40000000800 */
[----:B------:R-:W-:Y:S02]  /*1f5e0*/  IMAD.U32 R20, RZ, RZ, UR4 ;  /* 0x00000004ff147e24 */ /* 0x000fe4000f8e00ff */
[----:B-1----:R-:W-:-:S05]  /*1f5f0*/  IMAD.WIDE R4, R222, 0x4, R4 ;  /* 0x00000004de047825 */ /* 0x002fca00078e0204 */
[----:B------:R1:W5:Y:S01]  /*1f600*/  @P0 LDG.E R3, desc[UR54][R4.64] ;  /* 0x0000003604030981 */ /* 0x000362000c1e1900 */
[----:B--2---:R-:W-:-:S05]  /*1f610*/  @P1 IMAD.WIDE R6, R222, 0x4, R6 ;  /* 0x00000004de061825 */ /* 0x004fca00078e0206 */
[----:B------:R1:W5:Y:S01]  /*1f620*/  @P1 LDG.E R20, desc[UR54][R6.64] ;  /* 0x0000003606141981 */ /* 0x000362000c1e1900 */
[----:B------:R-:W-:Y:S02]  /*1f630*/  ISETP.NE.AND P2, PT, R221, RZ, PT ;  /* 0x000000ffdd00720c */ /* 0x000fe40003f45270 */
[----:B------:R-:W-:Y:S01]  /*1f640*/  SHF.R.S32.HI R26, RZ, 0x1f, R222 ;  /* 0x0000001fff1a7819 */ /* 0x000fe200000114de */
[----:B------:R-:W2:Y:S10]  /*1f650*/  S2R R27, SR_TID.X ;  /* 0x00000000001b7919 */ /* 0x000eb40000002100 */
[----:B------:R-:W4:Y:S01]  /*1f660*/  @!P2 LDC R221, c[0x0][0xad4] ;  /* 0x0002b500ffddab82 */ /* 0x000f220000000800 */
[----:B--2---:R-:W-:Y:S01]  /*1f670*/  VIADD R0, R27, 0xffffff80 ;  /* 0xffffff801b007836 */ /* 0x004fe20000000000 */
[----:B----4-:R-:W-:-:S04]  /*1f680*/  ISETP.GT.AND P2, PT, R221, 0x1, PT ;  /* 0x00000001dd00780c */ /* 0x010fc80003f44270 */
[----:B------:R-:W-:Y:S01]  /*1f690*/  ISETP.GT.AND P3, PT, R0, 0x7f, PT ;  /* 0x0000007f0000780c */ /* 0x000fe20003f64270 */
[----:B-1----:R-:W-:-:S12]  /*1f6a0*/  @P1 BRA `(.L_x_8441) ;  /* 0x0000000000101947 */ /* 0x002fd80003800000 */
[----:B------:R-:W-:Y:S05]  /*1f6b0*/  @!P0 BRA `(.L_x_8441) ;  /* 0x00000000000c8947 */ /* 0x000fea0003800000 */
[----:B------:R-:W2:Y:S04]  /*1f6c0*/  LDG.E R7, desc[UR54][R4.64] ;  /* 0x0000003604077981 */ /* 0x000ea8000c1e1900 */
[----:B-----5:R-:W2:Y:S02]  /*1f6d0*/  LDG.E R20, desc[UR54][R4.64+0x4] ;  /* 0x0000043604147981 */ /* 0x020ea4000c1e1900 */
[----:B--2---:R-:W-:-:S07]  /*1f6e0*/  IMAD.IADD R20, R20, 0x1, -R7 ;  /* 0x0000000114147824 */ /* 0x004fce00078e0a07 */
.L_x_8441:
[----:B------:R-:W-:Y:S01]  /*1f6f0*/  BSSY B1, `(.L_x_8442) ;  /* 0x0000035000017945 */ /* 0x000fe20003800000 */
[----:B------:R-:W-:Y:S02]  /*1f700*/  SEL R25, R222, RZ, !P0 ;  /* 0x000000ffde197207 */ /* 0x000fe40004000000 */
[----:B------:R-:W-:Y:S02]  /*1f710*/  SEL R26, R26, RZ, !P0 ;  /* 0x000000ff1a1a7207 */ /* 0x000fe40004000000 */
[----:B-----5:R-:W-:Y:S01]  /*1f720*/  SHF.R.S32.HI R24, RZ, 0x1f, R3 ;  /* 0x0000001fff187819 */ /* 0x020fe20000011403 */
[----:B------:R-:W-:Y:S06]  /*1f730*/  @P3 BRA `(.L_x_8443) ;  /* 0x0000000000c03947 */ /* 0x000fec0003800000 */
[----:B------:R-:W1:Y:S01]  /*1f740*/  LDC R35, c[0x0][0xbe8] ;  /* 0x0002fa00ff237b82 */ /* 0x000e620000000800 */
[----:B------:R-:W-:Y:S01]  /*1f750*/  IADD3 R27, R198, -0x80, R27 ;  /* 0xffffff80c61b7810 */ /* 0x000fe20007ffe01b */
[----:B-1----:R-:W-:-:S05]  /*1f760*/  IMAD R0, R20, R35, RZ ;  /* 0x0000002314007224 */ /* 0x002fca00078e02ff */
[----:B------:R-:W-:-:S13]  /*1f770*/  ISETP.GE.AND P0, PT, R27, R0, PT ;  /* 0x000000001b00720c */ /* 0x000fda0003f06270 */
[----:B------:R-:W-:Y:S05]  /*1f780*/  @P0 BRA `(.L_x_8443) ;  /* 0x0000000000ac0947 */ /* 0x000fea0003800000 */
[----:B------:R-:W-:Y:S01]  /*1f790*/  IMAD.MOV.U32 R14, RZ, RZ, 0x9b8 ;  /* 0x000009b8ff0e7424 */ /* 0x000fe200078e00ff */
[----:B------:R-:W-:Y:S01]  /*1f7a0*/  ISETP.GT.AND P0, PT, R221, 0x1, PT ;  /* 0x00000001dd00780c */ /* 0x000fe20003f04270 */
[----:B------:R-:W1:Y:S01]  /*1f7b0*/  LDC.64 R32, c[0x0][0xba8] ;  /* 0x0002ea00ff207b82 */ /* 0x000e620000000a00 */
[----:B------:R-:W-:Y:S02]  /*1f7c0*/  ISETP.NE.AND P1, PT, R35, 0x1, PT ;  /* 0x000000012300780c */ /* 0x000fe40003f25270 */
[----:B------:R-:W-:Y:S02]  /*1f7d0*/  SEL R14, R14, 0x978, P0 ;  /* 0x000009780e0e7807 */ /* 0x000fe40000000000 */
[----:B------:R-:W-:Y:S02]  /*1f7e0*/  MOV R15, R27 ;  /* 0x0000001b000f7202 */ /* 0x000fe40000000f00 */
[----:B------:R-:W-:Y:S01]  /*1f7f0*/  SEL R223, R223, RZ, P0 ;  /* 0x000000ffdfdf7207 */ /* 0x000fe20000000000 */
[----:B------:R-:W2:Y:S08]  /*1f800*/  LDC.64 R6, c[0x0][R14+0x220] ;  /* 0x000088000e067b82 */ /* 0x000eb00000000a00 */
[----:B------:R-:W4:Y:S08]  /*1f810*/  LDC.64 R4, c[0x0][R14+0x218] ;  /* 0x000086000e047b82 */ /* 0x000f300000000a00 */
[----:B------:R-:W5:Y:S08]  /*1f820*/  LDC.64 R8, c[0x0][R14+0x228] ;  /* 0x00008a000e087b82 */ /* 0x000f700000000a00 */
[----:B------:R-:W0:Y:S08]  /*1f830*/  LDC.64 R10, c[0x0][R14+0x210] ;  /* 0x000084000e0a7b82 */ /* 0x000e300000000a00 */
[----:B------:R-:W3:Y:S08]  /*1f840*/  @P1 LDC R0, c[0x0][0xbec] ;  /* 0x0002fb00ff001b82 */ /* 0x000ef00000000800 */
[----:B------:R-:W5:Y:S01]  /*1f850*/  @P1 LDC R37, c[0x0][0xbf0] ;  /* 0x0002fc00ff251b82 */ /* 0x000f620000000800 */
[----:B--2---:R-:W-:-:S07]  /*1f860*/  IMAD R7, R7, R25, RZ ;  /* 0x0000001907077224 */ /* 0x004fce00078e02ff */
[----:B-1----:R-:W1:Y:S01]  /*1f870*/  @!P0 LDC R32, c[0x0][0xb50] ;  /* 0x0002d400ff208b82 */ /* 0x002e620000000800 */
[----:B------:R-:W-:-:S04]  /*1f880*/  IMAD.WIDE.U32 R12, R6, R25, RZ ;  /* 0x00000019060c7225 */ /* 0x000fc800078e00ff */
[----:B------:R-:W-:Y:S02]  /*1f890*/  IMAD R7, R6, R26, R7 ;  /* 0x0000001a06077224 */ /* 0x000fe400078e0207 */
[----:B---3--:R-:W-:Y:S01]  /*1f8a0*/  @P1 IMAD.HI.U32 R0, R27, R0, RZ ;  /* 0x000000001b001227 */ /* 0x008fe200078e00ff */
[----:B------:R-:W2:Y:S03]  /*1f8b0*/  @!P0 LDC R33, c[0x0][0xb54] ;  /* 0x0002d500ff218b82 */ /* 0x000ea60000000800 */
[-C--:B----4-:R-:W-:Y:S02]  /*1f8c0*/  IMAD R21, R5, R195.reuse, RZ ;  /* 0x000000c305157224 */ /* 0x090fe400078e02ff */
[----:B------:R-:W-:Y:S01]  /*1f8d0*/  IMAD.WIDE.U32 R4, R4, R195, RZ ;  /* 0x000000c304047225 */ /* 0x000fe200078e00ff */
[----:B-----5:R-:W-:-:S03]  /*1f8e0*/  @P1 SHF.R.U32.HI R15, RZ, R37, R0 ;  /* 0x00000025ff0f1219 */ /* 0x020fc60000011600 */
[----:B------:R-:W-:Y:S01]  /*1f8f0*/  IMAD.IADD R21, R5, 0x1, R21 ;  /* 0x0000000105157824 */ /* 0x000fe200078e0215 */
[----:B------:R-:W-:Y:S01]  /*1f900*/  IADD3 R0, P1, P3, R12, R4, R3 ;  /* 0x000000040c007210 */ /* 0x000fe20007b3e003 */
[----:B------:R-:W-:Y:S02]  /*1f910*/  IMAD.IADD R12, R13, 0x1, R7 ;  /* 0x000000010d0c7824 */ /* 0x000fe400078e0207 */
[----:B------:R-:W-:Y:S02]  /*1f920*/  IMAD.MOV R6, RZ, RZ, -R15 ;  /* 0x000000ffff067224 */ /* 0x000fe400078e0a0f */
[----:B------:R-:W-:-:S04]  /*1f930*/  IMAD.WIDE.U32 R4, R8, R223, RZ ;  /* 0x000000df08047225 */ /* 0x000fc800078e00ff */
[----:B------:R-:W-:Y:S02]  /*1f940*/  IMAD R9, R9, R223, RZ ;  /* 0x000000df09097224 */ /* 0x000fe400078e02ff */
[----:B------:R-:W-:Y:S01]  /*1f950*/  IMAD R7, R35, R6, R27 ;  /* 0x0000000623077224 */ /* 0x000fe200078e021b */
[----:B------:R-:W-:Y:S01]  /*1f960*/  IADD3.X R6, R12, R21, R24, P1, P3 ;  /* 0x000000150c067210 */ /* 0x000fe20000fe6418 */
[----:B------:R-:W-:Y:S01]  /*1f970*/  IMAD.IADD R9, R5, 0x1, R9 ;  /* 0x0000000105097824 */ /* 0x000fe200078e0209 */
[----:B------:R-:W-:Y:S01]  /*1f980*/  IADD3 R4, P0, P1, R15, R0, R4 ;  /* 0x000000000f047210 */ /* 0x000fe2000791e004 */
[----:B0-----:R-:W-:Y:S01]  /*1f990*/  IMAD R0, R11, R7, RZ ;  /* 0x000000070b007224 */ /* 0x001fe200078e02ff */
[----:B------:R-:W-:-:S04]  /*1f9a0*/  SHF.R.S32.HI R15, RZ, 0x1f, R15 ;  /* 0x0000001fff0f7819 */ /* 0x000fc8000001140f */
[----:B------:R-:W-:Y:S02]  /*1f9b0*/  IADD3.X R5, R15, R6, R9, P0, P1 ;  /* 0x000000060f057210 */ /* 0x000fe400007e2409 */
[----:B------:R-:W-:Y:S01]  /*1f9c0*/  SHF.R.S32.HI R9, RZ, 0x1f, R7 ;  /* 0x0000001fff097819 */ /* 0x000fe20000011407 */
[----:B------:R-:W-:-:S04]  /*1f9d0*/  IMAD.WIDE.U32 R4, R10, R7, R4 ;  /* 0x000000070a047225 */ /* 0x000fc800078e0004 */
[----:B------:R-:W-:Y:S01]  /*1f9e0*/  IMAD R9, R10, R9, R0 ;  /* 0x000000090a097224 */ /* 0x000fe200078e0200 */
[----:B-1----:R-:W-:-:S03]  /*1f9f0*/  LEA R6, P0, R4, R32, 0x2 ;  /* 0x0000002004067211 */ /* 0x002fc600078010ff */
[----:B------:R-:W-:Y:S01]  /*1fa00*/  IMAD.IADD R0, R5, 0x1, R9 ;  /* 0x0000000105007824 */ /* 0x000fe200078e0209 */
[----:B------:R-:W-:-:S04]  /*1fa10*/  MOV R5, 0xff800000 ;  /* 0xff80000000057802 */ /* 0x000fc80000000f00 */
[----:B--2---:R-:W-:-:S05]  /*1fa20*/  LEA.HI.X R7, R4, R33, R0, 0x2, P0 ;  /* 0x0000002104077211 */ /* 0x004fca00000f1400 */
[----:B------:R1:W-:Y:S02]  /*1fa30*/  STG.E desc[UR54][R6.64], R5 ;  /* 0x0000000506007986 */ /* 0x0003e4000c101936 */
.L_x_8443:
[----:B------:R-:W-:Y:S05]  /*1fa40*/  BSYNC B1 ;  /* 0x0000000000017941 */ /* 0x000fea0003800000 */
.L_x_8442:
[----:B------:R-:W-:Y:S05]  /*1fa50*/  @P2 BRA `(.L_x_8436) ;  /* 0x0000000400b82947 */ /* 0x000fea0003800000 */
[----:B------:R-:W2:Y:S01]  /*1fa60*/  LDC R21, c[0x0][0xbe8] ;  /* 0x0002fa00ff157b82 */ /* 0x000ea20000000800 */
[----:B------:R-:W-:Y:S01]  /*1fa70*/  ULDC.64 UR4, c[0x0][0xaa0] ;  /* 0x0002a80000047ab9 */ /* 0x000fe20000000a00 */
[----:B------:R-:W-:Y:S01]  /*1fa80*/  ULDC.64 UR6, c[0x0][0xaf0] ;  /* 0x0002bc0000067ab9 */ /* 0x000fe20000000a00 */
[----:B------:R-:W-:Y:S02]  /*1fa90*/  IMAD R0, R24, UR4, RZ ;  /* 0x0000000418007c24 */ /* 0x000fe4000f8e02ff */
[----:B-1----:R-:W-:-:S04]  /*1faa0*/  IMAD.WIDE.U32 R4, R3, UR4, RZ ;  /* 0x0000000403047c25 */ /* 0x002fc8000f8e00ff */
[----:B------:R-:W-:Y:S01]  /*1fab0*/  IMAD R7, R3, UR5, R0 ;  /* 0x0000000503077c24 */ /* 0x000fe2000f8e0200 */
[----:B------:R-:W-:Y:S01]  /*1fac0*/  ULDC.64 UR4, c[0x0][0xae8] ;  /* 0x0002ba0000047ab9 */ /* 0x000fe20000000a00 */
[----:B------:R-:W-:Y:S02]  /*1fad0*/  IMAD R3, R220, 0x20, R188 ;  /* 0x00000020dc037824 */ /* 0x000fe400078e02bc */
[----:B------:R-:W-:Y:S02]  /*1fae0*/  IMAD.IADD R5, R5, 0x1, R7 ;  /* 0x0000000105057824 */ /* 0x000fe400078e0207 */
[----:B------:R-:W-:Y:S02]  /*1faf0*/  IMAD.IADD R9, R198, 0x1, R3 ;  /* 0x00000001c6097824 */ /* 0x000fe400078e0203 */
[----:B------:R-:W-:-:S04]  /*1fb00*/  IMAD.WIDE.U32 R4, R195, UR4, R4 ;  /* 0x00000004c3047c25 */ /* 0x000fc8000f8e0004 */
[----:B------:R-:W-:Y:S02]  /*1fb10*/  IMAD.MOV.U32 R3, RZ, RZ, R9 ;  /* 0x000000ffff037224 */ /* 0x000fe400078e0009 */
[----:B------:R-:W-:Y:S01]  /*1fb20*/  IMAD R5, R195, UR5, R5 ;  /* 0x00000005c3057c24 */ /* 0x000fe2000f8e0205 */
[----:B--2---:R-:W-:Y:S01]  /*1fb30*/  ISETP.NE.AND P0, PT, R21, 0x1, PT ;  /* 0x000000011500780c */ /* 0x004fe20003f05270 */
[----:B------:R-:W-:Y:S01]  /*1fb40*/  ULDC.64 UR4, c[0x0][0xae0] ;  /* 0x0002b80000047ab9 */ /* 0x000fe20000000a00 */
[----:B------:R-:W-:Y:S02]  /*1fb50*/  IMAD.IADD R198, R188, 0x1, R198 ;  /* 0x00000001bcc67824 */ /* 0x000fe400078e02c6 */
[----:B------:R-:W-:-:S09]  /*1fb60*/  IMAD.WIDE.U32 R4, R25, UR6, R4 ;  /* 0x0000000619047c25 */ /* 0x000fd2000f8e0004 */
[----:B------:R-:W1:Y:S08]  /*1fb70*/  @P0 LDC R6, c[0x0][0xbec] ;  /* 0x0002fb00ff060b82 */ /* 0x000e700000000800 */
[----:B------:R-:W2:Y:S01]  /*1fb80*/  @P0 LDC R11, c[0x0][0xbf0] ;  /* 0x0002fc00ff0b0b82 */ /* 0x000ea20000000800 */
[----:B-1----:R-:W-:-:S04]  /*1fb90*/  @P0 IMAD.HI.U32 R0, R9, R6, RZ ;  /* 0x0000000609000227 */ /* 0x002fc800078e00ff */
[----:B------:R-:W-:Y:S01]  /*1fba0*/  IMAD R6, R26, UR6, RZ ;  /* 0x000000061a067c24 */ /* 0x000fe2000f8e02ff */
[----:B--2---:R-:W-:-:S03]  /*1fbb0*/  @P0 SHF.R.U32.HI R3, RZ, R11, R0 ;  /* 0x0000000bff030219 */ /* 0x004fc60000011600 */
[----:B------:R-:W-:Y:S01]  /*1fbc0*/  IMAD R7, R25, UR7, R6 ;  /* 0x0000000719077c24 */ /* 0x000fe2000f8e0206 */
[--C-:B------:R-:W-:Y:S01]  /*1fbd0*/  SHF.R.S32.HI R0, RZ, 0x1f, R3.reuse ;  /* 0x0000001fff007819 */ /* 0x100fe20000011403 */
[----:B------:R-:W-:-:S03]  /*1fbe0*/  IMAD.MOV R6, RZ, RZ, -R3 ;  /* 0x000000ffff067224 */ /* 0x000fc600078e0a03 */
[----:B------:R-:W-:Y:S01]  /*1fbf0*/  IADD3 R5, R5, R7, RZ ;  /* 0x0000000705057210 */ /* 0x000fe20007ffe0ff */
        /* <DEDUP_REMOVED lines=8> */
[----:B------:R-:W-:-:S04]  /*1fc80*/  IMAD.WIDE.U32 R4, R7, UR4, R4 ;  /* 0x0000000407047c25 */ /* 0x000fc8000f8e0004 */
[----:B------:R-:W-:Y:S01]  /*1fc90*/  IMAD R3, R7, UR5, R0 ;  /* 0x0000000507037c24 */ /* 0x000fe2000f8e0200 */
[----:B------:R-:W-:Y:S02]  /*1fca0*/  ULDC.64 UR4, c[0x0][0xa80] ;  /* 0x0002a00000047ab9 */ /* 0x000fe40000000a00 */
[----:B------:R-:W-:Y:S01]  /*1fcb0*/  LEA R0, P0, R4, UR4, 0x1 ;  /* 0x0000000404007c11 */ /* 0x000fe2000f8008ff */
[----:B------:R-:W-:Y:S01]  /*1fcc0*/  IMAD.IADD R3, R5, 0x1, R3 ;  /* 0x0000000105037824 */ /* 0x000fe200078e0203 */
[----:B------:R-:W-:-:S04]  /*1fcd0*/  UMOV UR4, 0xffffffff ;  /* 0xffffffff00047882 */ /* 0x000fc80000000000 */
[----:B------:R-:W-:Y:S01]  /*1fce0*/  LEA.HI.X R4, R4, UR5, R3, 0x1, P0 ;  /* 0x0000000504047c11 */ /* 0x000fe200080f0c03 */
[----:B------:R-:W-:Y:S06]  /*1fcf0*/  BRA.DIV UR4, `(.L_x_8444) ;  /* 0x000000ae04d47947 */ /* 0x000fec000b800000 */
[----:B------:R1:W2:Y:S04]  /*1fd00*/  SHFL.IDX PT, R3, R4, RZ, 0x181f ;  /* 0x00181fff04037589 */ /* 0x0002a800000e0000 */
[----:B------:R1:W4:Y:S02]  /*1fd10*/  SHFL.IDX PT, R14, R0, RZ, 0x181f ;  /* 0x00181fff000e7589 */ /* 0x00032400000e0000 */
.L_x_8720:
[----:B------:R-:W-:Y:S01]  /*1fd20*/  IMAD R20, R20, R21, RZ ;  /* 0x0000001514147224 */ /* 0x000fe200078e02ff */
[----:B------:R-:W-:Y:S04]  /*1fd30*/  BSSY B1, `(.L_x_8445) ;  /* 0x000000c000017945 */ /* 0x000fe80003800000 */
[----:B------:R-:W-:-:S13]  /*1fd40*/  ISETP.GE.AND P0, PT, R198, R20, PT ;  /* 0x00000014c600720c */ /* 0x000fda0003f06270 */
[----:B------:R-:W-:Y:S05]  /*1fd50*/  @P0 BRA `(.L_x_8446) ;  /* 0x0000000000240947 */ /* 0x000fea0003800000 */
[----:B------:R-:W-:Y:S02]  /*1fd60*/  ULDC UR4, c[0x0][0xac8] ;  /* 0x0002b20000047ab9 */ /* 0x000fe40000000800 */
[----:B------:R-:W-:Y:S02]  /*1fd70*/  ISETP.GE.AND P2, PT, R16, UR4, PT ;  /* 0x0000000410007c0c */ /* 0x000fe4000bf46270 */
[----:B------:R-:W-:-:S11]  /*1fd80*/  ISETP.GE.AND P3, PT, R2, UR4, PT ;  /* 0x0000000402007c0c */ /* 0x000fd6000bf66270 */
[-C--:B----4-:R-:W-:Y:S02]  /*1fd90*/  @!P2 LEA R6, P0, R16, R14.reuse, 0x1 ;  /* 0x0000000e1006a211 */ /* 0x090fe400078008ff */
[----:B------:R-:W-:Y:S02]  /*1fda0*/  @!P3 LEA R14, P1, R2, R14, 0x1 ;  /* 0x0000000e020eb211 */ /* 0x000fe400078208ff */
[-C--:B--2---:R-:W-:Y:S02]  /*1fdb0*/  @!P2 LEA.HI.X R7, R16, R3.reuse, R17, 0x1, P0 ;  /* 0x000000031007a211 */ /* 0x084fe400000f0c11 */
[----:B------:R-:W-:-:S03]  /*1fdc0*/  @!P3 LEA.HI.X R15, R2, R3, R185, 0x1, P1 ;  /* 0x00000003020fb211 */ /* 0x000fc600008f0cb9 */
[----:B------:R2:W-:Y:S04]  /*1fdd0*/  @!P2 ST.E.128 desc[UR54][R6.64], RZ ;  /* 0x000000ff0600a985 */ /* 0x0005e8000c101d36 */
[----:B------:R2:W-:Y:S02]  /*1fde0*/  @!P3 ST.E.128 desc[UR54][R14.64], RZ ;  /* 0x000000ff0e00b985 */ /* 0x0005e4000c101d36 */
.L_x_8446:
[----:B------:R-:W-:Y:S05]  /*1fdf0*/  BSYNC B1 ;  /* 0x0000000000017941 */ /* 0x000fea0003800000 */
.L_x_8445:
[----:B------:R-:W-:-:S03]  /*1fe00*/  UMOV UR4, 0xffffffff ;  /* 0xffffffff00047882 */ /* 0x000fc60000000000 */
[----:B------:R-:W-:Y:S05]  /*1fe10*/  BRA.DIV UR4, `(.L_x_8447) ;  /* 0x000000ae04c07947 */ /* 0x000fea000b800000 */
[----:B--2---:R2:W0:Y:S04]  /*1fe20*/  SHFL.IDX PT, R3, R4, 0x1, 0x181f ;  /* 0x00381f0004037f89 */ /* 0x00442800000e0000 */
[----:B----4-:R2:W4:Y:S02]  /*1fe30*/  SHFL.IDX PT, R14, R0, 0x1, 0x181f ;  /* 0x00381f00000e7f89 */ /* 0x01052400000e0000 */
.L_x_8724:
[----:B------:R-:W-:Y:S01]  /*1fe40*/  VIADD R5, R198, 0x20 ;  /* 0x00000020c6057836 */ /* 0x000fe20000000000 */
        /* <DEDUP_REMOVED lines=12> */
.L_x_8449:
[----:B------:R-:W-:Y:S05]  /*1ff10*/  BSYNC B1 ;  /* 0x0000000000017941 */ /* 0x000fea0003800000 */
.L_x_8448:
[----:B------:R-:W-:-:S03]  /*1ff20*/  UMOV UR4, 0xffffffff ;  /* 0xffffffff00047882 */ /* 0x000fc60000000000 */
[----:B------:R-:W-:Y:S05]  /*1ff30*/  BRA.DIV UR4, `(.L_x_8450) ;  /* 0x000000ae04c07947 */ /* 0x000fea000b800000 */
[----:B0-----:R0:W0:Y:S04]  /*1ff40*/  SHFL.IDX PT, R3, R4, 0x2, 0x181f ;  /* 0x00581f0004037f89 */ /* 0x00102800000e0000 */
[----:B----4-:R4:W0:Y:S02]  /*1ff50*/  SHFL.IDX PT, R14, R0, 0x2, 0x181f ;  /* 0x00581f00000e7f89 */ /* 0x01082400000e0000 */
.L_x_8728:
[----:B------:R-:W-:Y:S01]  /*1ff60*/  VIADD R5, R198, 0x40 ;  /* 0x00000040c6057836 */ /* 0x000fe20000000000 */
[----:B------:R-:W-:Y:S04]  /*1ff70*/  BSSY B1, `(.L_x_8451) ;  /* 0x000000c000017945 */ /* 0x000fe80003800000 */
[----:B------:R-:W-:-:S13]  /*1ff80*/  ISETP.GE.AND P0, PT, R5, R20, PT ;  /* 0x000000140500720c */ /* 0x000fda0003f06270 */
[----:B------:R-:W-:Y:S05]  /*1ff90*/  @P0 BRA `(.L_x_8452) ;  /* 0x0000000000240947 */ /* 0x000fea0003800000 */
[----:B------:R-:W-:Y:S02]  /*1ffa0*/  ULDC UR4, c[0x0][0xac8] ;  /* 0x0002b20000047ab9 */ /* 0x000fe40000000800 */
[----:B------:R-:W-:Y:S02]  /*1ffb0*/  ISETP.GE.AND P2, PT, R16, UR4, PT ;  /* 0x0000000410007c0c */ /* 0x000fe4000bf46270 */
[----:B------:R-:W-:-:S11]  /*1ffc0*/  ISETP.GE.AND P3, PT, R2, UR4, PT ;  /* 0x0000000402007c0c */ /* 0x000fd6000bf66270 */
[-C--:B0-----:R-:W-:Y:S02]  /*1ffd0*/  @!P2 LEA R6, P0, R16, R14.reuse, 0x1 ;  /* 0x0000000e1006a211 */ /* 0x081fe400078008ff */
[----:B------:R-:W-:Y:S02]  /*1ffe0*/  @!P3 LEA R14, P1, R2, R14, 0x1 ;  /* 0x0000000e020eb211 */ /* 0x000fe400078208ff */
[-C--:B------:R-:W-:Y:S02]  /*1fff0*/  @!P2 LEA.HI.X R7, R16, R3.reuse, R17, 0x1, P0 ;  /* 0x000000031007a211 */ /* 0x080fe400000f0c11 */
[----:B------:R-:W-:-:S03]  /*20000*/  @!P3 LEA.HI.X R15, R2, R3, R185, 0x1, P1 ;  /* 0x00000003020fb211 */ /* 0x000fc600008f0cb9 */
[----:B------:R0:W-:Y:S04]  /*20010*/  @!P2 ST.E.128 desc[UR54][R6.64], RZ ;  /* 0x000000ff0600a985 */ /* 0x0001e8000c101d36 */
[----:B------:R0:W-:Y:S02]  /*20020*/  @!P3 ST.E.128 desc[UR54][R14.64], RZ ;  /* 0x000000ff0e00b985 */ /* 0x0001e4000c101d36 */
.L_x_8452:
[----:B------:R-:W-:Y:S05]  /*20030*/  BSYNC B1 ;  /* 0x0000000000017941 */ /* 0x000fea0003800000 */
.L_x_8451:
[----:B------:R-:W-:-:S03]  /*20040*/  UMOV UR4, 0xffffffff ;  /* 0xffffffff00047882 */ /* 0x000fc60000000000 */
[----:B------:R-:W-:Y:S05]  /*20050*/  BRA.DIV UR4, `(.L_x_8453) ;  /* 0x000000ae04c07947 */ /* 0x000fea000b800000 */
[----:B0-----:R0:W0:Y:S04]  /*20060*/  SHFL.IDX PT, R3, R4, 0x3, 0x181f ;  /* 0x00781f0004037f89 */ /* 0x00102800000e0000 */
[----:B------:R0:W0:Y:S02]  /*20070*/  SHFL.IDX PT, R14, R0, 0x3, 0x181f ;  /* 0x00781f00000e7f89 */ /* 0x00002400000e0000 */
.L_x_8732:
[----:B012-4-:R-:W-:-:S04]  /*20080*/  IADD3 R0, R198, 0x60, RZ ;  /* 0x00000060c6007810 */ /* 0x017fc80007ffe0ff */
[----:B------:R-:W-:-:S13]  /*20090*/  ISETP.GE.AND P0, PT, R0, R20, PT ;  /* 0x000000140000720c */ /* 0x000fda0003f06270 */
[----:B------:R-:W-:Y:S05]  /*200a0*/  @P0 BRA `(.L_x_8436) ;  /* 0x0000000000240947 */ /* 0x000fea0003800000 */
[----:B------:R-:W-:Y:S02]  /*200b0*/  ULDC UR4, c[0x0][0xac8] ;  /* 0x0002b20000047ab9 */ /* 0x000fe40000000800 */
[----:B------:R-:W-:Y:S02]  /*200c0*/  ISETP.GE.AND P2, PT, R16, UR4, PT ;  /* 0x0000000410007c0c */ /* 0x000fe4000bf46270 */
[----:B------:R-:W-:-:S11]  /*200d0*/  ISETP.GE.AND P3, PT, R2, UR4, PT ;  /* 0x0000000402007c0c */ /* 0x000fd6000bf66270 */
[-C--:B------:R-:W-:Y:S02]  /*200e0*/  @!P2 LEA R4, P0, R16, R14.reuse, 0x1 ;  /* 0x0000000e1004a211 */ /* 0x080fe400078008ff */
[----:B------:R-:W-:Y:S02]  /*200f0*/  @!P3 LEA R14, P1, R2, R14, 0x1 ;  /* 0x0000000e020eb211 */ /* 0x000fe400078208ff */
[-C--:B------:R-:W-:Y:S02]  /*20100*/  @!P2 LEA.HI.X R5, R16, R3.reuse, R17, 0x1, P0 ;  /* 0x000000031005a211 */ /* 0x080fe400000f0c11 */
[----:B------:R-:W-:-:S03]  /*20110*/  @!P3 LEA.HI.X R15, R2, R3, R185, 0x1, P1 ;  /* 0x00000003020fb211 */ /* 0x000fc600008f0cb9 */
[----:B------:R0:W-:Y:S04]  /*20120*/  @!P2 ST.E.128 desc[UR54][R4.64], RZ ;  /* 0x000000ff0400a985 */ /* 0x0001e8000c101d36 */
[----:B------:R0:W-:Y:S02]  /*20130*/  @!P3 ST.E.128 desc[UR54][R14.64], RZ ;  /* 0x000000ff0e00b985 */ /* 0x0001e4000c101d36 */
.L_x_8436:
[----:B------:R-:W-:Y:S05]  /*20140*/  BSYNC B0 ;  /* 0x0000000000007941 */ /* 0x000fea0003800000 */
.L_x_8422:
[----:B------:R-:W-:Y:S02]  /*20150*/  ULDC UR4, c[0x0][0xc3c] ;  /* 0x00030f0000047ab9 */ /* 0x000fe40000000800 */
[----:B---3--:R-:W-:-:S13]  /*20160*/  ISETP.GE.AND P0, PT, R31, UR4, PT ;  /* 0x000000041f007c0c */ /* 0x008fda000bf06270 */
[----:B------:R-:W-:Y:S05]  /*20170*/  @!P0 BRA `(.L_x_8454) ;  /* 0xfffffe1000348947 */ /* 0x000fea000383ffff */
[----:B------:R-:W-:Y:S05]  /*20180*/  BRA `(.L_x_8157) ;  /* 0x0000007c00d47947 */ /* 0x000fea0003800000 */
.L_x_8155:
[----:B------:R-:W-:-:S08]  /*20190*/  NOP ;  /* 0x0000000000007918 */ /* 0x000fd00000000000 */
[----:B------:R-:W0:-:S00]  /*201a0*/  USETMAXREG.DEALLOC.CTAPOOL 0x28 ;  /* 0x00000028000079c8 */ /* 0x000e0000080e0500 */
        /* <DEDUP_REMOVED lines=14> */
.L_x_8455:
        /* <DEDUP_REMOVED lines=43> */
.L_x_8459:
[----:B------:R-:W0:Y:S01]  /*20540*/  LDC R2, c[0x0][0xc3c] ;  /* 0x00030f00ff027b82 */ /* 0x000e220000000800 */
[----:B------:R-:W-:Y:S01]  /*20550*/  UIADD3 UR4, UR4, 0x1f, URZ ;  /* 0x0000001f04047890 */ /* 0x000fe2000fffe03f */
[----:B------:R-:W-:Y:S02]  /*20560*/  ULDC UR7, c[0x0][0xc3c] ;  /* 0x00030f0000077ab9 */ /* 0x000fe40000000800 */
[----:B------:R-:W-:-:S03]  /*20570*/  IMAD.U32 R19, RZ, RZ, UR7 ;  /* 0x00000007ff137e24 */ /* 0x000fc6000f8e00ff */
[----:B0-----:R-:W-:-:S13]  /*20580*/  ISETP.LE.AND P6, PT, R2, UR4, PT ;  /* 0x0000000402007c0c */ /* 0x001fda000bfc3270 */
[----:B------:R-:W-:Y:S05]  /*20590*/  @P6 BRA `(.L_x_8458) ;  /* 0x0000000800a86947 */ /* 0x000fea0003800000 */
[----:B------:R-:W-:Y:S01]  /*205a0*/  VIADD R9, R7, UR4 ;  /* 0x0000000407097c36 */ /* 0x000fe20008000000 */
[----:B------:R-:W-:-:S04]  /*205b0*/  MOV R6, RZ ;  /* 0x000000ff00067202 */ /* 0x000fc80000000f00 */
        /* <DEDUP_REMOVED lines=29> */
.L_x_8457:
        /* <DEDUP_REMOVED lines=13> */
.L_x_8460:
        /* <DEDUP_REMOVED lines=36> */
[----:B------:R-:W-:Y:S01]  /*20aa0*/  IMAD.MOV R12, RZ, RZ, -R2 ;  /* 0x000000ffff0c7224 */ /* 0x000fe200078e0a02 */
[----:B------:R-:W-:Y:S01]  /*20ab0*/  MOV R2, RZ ;  /* 0x000000ff00027202 */ /* 0x000fe20000000f00 */
[----:B------:R-:W-:Y:S01]  /*20ac0*/  IMAD R11, R13, R4, RZ ;  /* 0x000000040d0b7224 */ /* 0x000fe200078e02ff */
        /* <DEDUP_REMOVED lines=15> */
[----:B------:R-:W-:Y:S02]  /*20bc0*/  @!P2 IADD3 R2, -R2, RZ, RZ ;  /* 0x000000ff0202a210 */ /* 0x000fe40007ffe1ff */
[----:B------:R-:W-:-:S05]  /*20bd0*/  @!P1 LOP3.LUT R2, RZ, R9, RZ, 0x33, !PT ;  /* 0x00000009ff029212 */ /* 0x000fca00078e33ff */
[----:B------:R-:W-:-:S04]  /*20be0*/  IMAD.MOV R18, RZ, RZ, -R2 ;  /* 0x000000ffff127224 */ /* 0x000fc800078e0a02 */
[C---:B------:R-:W-:Y:S02]  /*20bf0*/  IMAD R18, R9.reuse, R18, R10 ;  /* 0x0000001209127224 */ /* 0x040fe400078e020a */
[----:B------:R-:W-:Y:S02]  /*20c00*/  IMAD R9, R9, 0x1000000, R2 ;  /* 0x0100000009097824 */ /* 0x000fe400078e0202 */
[----:B------:R-:W-:Y:S02]  /*20c10*/  IMAD R2, R6, R3, R5 ;  /* 0x0000000306027224 */ /* 0x000fe400078e0205 */
[----:B------:R-:W-:Y:S01]  /*20c20*/  IMAD R18, R18, 0x10000, R9 ;  /* 0x0001000012127824 */ /* 0x000fe200078e0209 */
[----:B------:R-:W-:Y:S06]  /*20c30*/  BRA `(.L_x_8462) ;  /* 0x0000000000f47947 */ /* 0x000fec0003800000 */
.L_x_8461:
        /* <DEDUP_REMOVED lines=12> */
[----:B0-----:R-:W-:-:S05]  /*20d00*/  IADD3 R11, RZ, -R3, RZ ;  /* 0x80000003ff0b7210 */ /* 0x001fca0007ffe0ff */
        /* <DEDUP_REMOVED lines=20> */
[----:B------:R-:W-:-:S04]  /*20e50*/  VIADDMNMX R13, R3, UR5, R13, PT ;  /* 0x00000005030d7c46 */ /* 0x000fc8000b80010d */
[-C--:B------:R-:W-:Y:S02]  /*20e60*/  IABS R10, R13.reuse ;  /* 0x0000000d000a7213 */ /* 0x080fe40000000000 */
[----:B------:R-:W-:Y:S02]  /*20e70*/  IABS R12, R13 ;  /* 0x0000000d000c7213 */ /* 0x000fe40000000000 */
[----:B------:R-:W0:Y:S01]  /*20e80*/  I2F.RP R8, R10 ;  /* 0x0000000a00087306 */ /* 0x000e220000209400 */
[----:B------:R-:W-:-:S07]  /*20e90*/  IADD3 R18, -R13, RZ, RZ ;  /* 0x000000ff0d127210 */ /* 0x000fce0007ffe1ff */
        /* <DEDUP_REMOVED lines=23> */
.L_x_8462:
[----:B------:R-:W-:-:S05]  /*21010*/  LOP3.LUT R17, RZ, R2, RZ, 0x33, !PT ;  /* 0x00000002ff117212 */ /* 0x000fca00078e33ff */
[----:B------:R-:W-:Y:S01]  /*21020*/  IMAD.IADD R17, R6, 0x1, R17 ;  /* 0x0000000106117824 */ /* 0x000fe200078e0211 */
[----:B------:R-:W-:Y:S06]  /*21030*/  BRA `(.L_x_8463) ;  /* 0x00000000000c7947 */ /* 0x000fec0003800000 */
.L_x_8458:
[----:B------:R-:W-:Y:S02]  /*21040*/  IMAD.MOV.U32 R17, RZ, RZ, RZ ;  /* 0x000000ffff117224 */ /* 0x000fe400078e00ff */
[----:B------:R-:W-:Y:S02]  /*21050*/  IMAD.U32 R16, RZ, RZ, UR6 ;  /* 0x00000006ff107e24 */ /* 0x000fe4000f8e00ff */
[----:B------:R-:W-:-:S07]  /*21060*/  IMAD.MOV.U32 R18, RZ, RZ, RZ ;  /* 0x000000ffff127224 */ /* 0x000fce00078e00ff */
.L_x_8463:
[----:B------:R-:W-:-:S13]  /*21070*/  ISETP.NE.AND P0, PT, R7, RZ, PT ;  /* 0x000000ff0700720c */ /* 0x000fda0003f05270 */
[----:B------:R-:W0:Y:S01]  /*21080*/  @!P0 S2R R3, SR_CgaCtaId ;  /* 0x0000000000038919 */ /* 0x000e220000008800 */
[----:B------:R-:W-:-:S04]  /*21090*/  @!P0 MOV R2, 0x400 ;  /* 0x0000040000028802 */ /* 0x000fc80000000f00 */
[----:B0-----:R-:W-:-:S05]  /*210a0*/  @!P0 LEA R2, R3, R2, 0x18 ;  /* 0x0000000203028211 */ /* 0x001fca00078ec0ff */
[----:B------:R1:W-:Y:S01]  /*210b0*/  @!P0 STS.128 [R2+0x288d0], R16 ;  /* 0x0288d01002008388 */ /* 0x0003e20000000c00 */
[----:B------:R-:W-:Y:S06]  /*210c0*/  BAR.ARV 0x5, 0x180 ;  /* 0x0146000000007b1d */ /* 0x000fec0000002000 */
.L_x_8456:
[----:B------:R2:W-:Y:S01]  /*210d0*/  STL [R1+0x1c], RZ ;  /* 0x00001cff01007387 */ /* 0x0005e20000100800 */
[----:B------:R-:W-:Y:S01]  /*210e0*/  ULDC UR4, c[0x0][0xc3c] ;  /* 0x00030f0000047ab9 */ /* 0x000fe20000000800 */
[----:B------:R-:W-:Y:S01]  /*210f0*/  IMAD.MOV.U32 R28, RZ, RZ, 0x1 ;  /* 0x00000001ff1c7424 */ /* 0x000fe200078e00ff */
[----:B0-----:R-:W-:Y:S02]  /*21100*/  ISETP.GE.AND P0, PT, R19, UR4, PT ;  /* 0x0000000413007c0c */ /* 0x001fe4000bf06270 */
[----:B------:R-:W-:-:S11]  /*21110*/  MOV R24, RZ ;  /* 0x000000ff00187202 */ /* 0x000fd60000000f00 */
[----:B--2---:R-:W-:Y:S05]  /*21120*/  @P0 BRA `(.L_x_8464) ;  /* 0x0000006c00100947 */ /* 0x004fea0003800000 */
[----:B------:R-:W0:Y:S01]  /*21130*/  S2UR UR5, SR_CgaCtaId ;  /* 0x00000000000579c3 */ /* 0x000e220000008800 */
[C---:B------:R-:W-:Y:S01]  /*21140*/  IMAD.SHL.U32 R31, R0.reuse, 0x8, RZ ;  /* 0x00000008001f7824 */ /* 0x040fe200078e00ff */
[----:B------:R-:W-:Y:S01]  /*21150*/  LOP3.LUT R4, R0, 0x7f, RZ, 0xc0, !PT ;  /* 0x0000007f00047812 */ /* 0x000fe200078ec0ff */
[----:B------:R-:W-:Y:S01]  /*21160*/  UMOV UR4, 0x400 ;  /* 0x0000040000047882 */ /* 0x000fe20000000000 */
[----:B------:R2:W-:Y:S01]  /*21170*/  STL [R1+0x1c], RZ ;  /* 0x00001cff01007387 */ /* 0x0005e20000100800 */
[----:B------:R-:W-:Y:S01]  /*21180*/  BSSY B8, `(.L_x_8464) ;  /* 0x00006be000087945 */ /* 0x000fe20003800000 */
[C---:B------:R-:W-:Y:S01]  /*21190*/  LOP3.LUT R3, R31.reuse, 0x1f8, RZ, 0xc0, !PT ;  /* 0x000001f81f037812 */ /* 0x040fe200078ec0ff */
[----:B------:R-:W-:Y:S01]  /*211a0*/  IMAD.SHL.U32 R35, R4, 0x8, RZ ;  /* 0x0000000804237824 */ /* 0x000fe200078e00ff */
[----:B------:R-:W-:Y:S01]  /*211b0*/  LOP3.LUT R31, R31, 0x38, RZ, 0xc0, !PT ;  /* 0x000000381f1f7812 */ /* 0x000fe200078ec0ff */
[----:B------:R-:W-:Y:S01]  /*211c0*/  IMAD.MOV.U32 R29, RZ, RZ, 0x1 ;  /* 0x00000001ff1d7424 */ /* 0x000fe200078e00ff */
[----:B-1----:R-:W-:Y:S01]  /*211d0*/  LOP3.LUT R2, R3, 0x38, R0, 0x78, !PT ;  /* 0x0000003803027812 */ /* 0x002fe200078e7800 */
[----:B------:R-:W-:Y:S01]  /*211e0*/  IMAD.SHL.U32 R0, R0, 0x10, RZ ;  /* 0x0000001000007824 */ /* 0x000fe200078e00ff */
[----:B------:R-:W-:Y:S01]  /*211f0*/  MOV R24, RZ ;  /* 0x000000ff00187202 */ /* 0x000fe20000000f00 */
[----:B------:R-:W-:Y:S01]  /*21200*/  IMAD.MOV.U32 R26, RZ, RZ, RZ ;  /* 0x000000ffff1a7224 */ /* 0x000fe200078e00ff */
[----:B------:R-:W-:Y:S01]  /*21210*/  LOP3.LUT R35, R2, 0x200, R35, 0xf8, !PT ;  /* 0x0000020002237812 */ /* 0x000fe200078ef823 */
[----:B------:R-:W-:Y:S01]  /*21220*/  IMAD.MOV.U32 R28, RZ, RZ, 0x1 ;  /* 0x00000001ff1c7424 */ /* 0x000fe200078e00ff */
[----:B------:R-:W-:Y:S01]  /*21230*/  SHF.R.U32.HI R2, RZ, 0x3, R4 ;  /* 0x00000003ff027819 */ /* 0x000fe20000011604 */
[----:B------:R-:W-:Y:S01]  /*21240*/  ULOP3.LUT UR38, UR36, 0x2, URZ, 0xfc, !UPT ;  /* 0x0000000224267892 */ /* 0x000fe2000f8efc3f */
[----:B------:R-:W-:Y:S01]  /*21250*/  LOP3.LUT R0, R0, 0x70, RZ, 0xc0, !PT ;  /* 0x0000007000007812 */ /* 0x000fe200078ec0ff */
[----:B------:R-:W-:Y:S01]  /*21260*/  ULDC.64 UR40, c[0x0][0x198] ;  /* 0x0000660000287ab9 */ /* 0x000fe20000000a00 */
[----:B------:R-:W-:Y:S01]  /*21270*/  LOP3.LUT R30, R31, 0x40, RZ, 0xfc, !PT ;  /* 0x000000401f1e7812 */ /* 0x000fe200078efcff */
[----:B------:R-:W-:Y:S01]  /*21280*/  ULDC UR37, c[0x0][0xc] ;  /* 0x0000030000257ab9 */ /* 0x000fe20000000800 */
[----:B------:R-:W-:Y:S01]  /*21290*/  LOP3.LUT R2, R2, R0, RZ, 0xfc, !PT ;  /* 0x0000000002027212 */ /* 0x000fe200078efcff */
[----:B0-----:R-:W-:-:S06]  /*212a0*/  ULEA UR4, UR5, UR4, 0x18 ;  /* 0x0000000405047291 */ /* 0x001fcc000f8ec03f */
[----:B------:R-:W-:-:S04]  /*212b0*/  IMAD.U32 R22, RZ, RZ, UR4 ;  /* 0x00000004ff167e24 */ /* 0x000fc8000f8e00ff */
[----:B------:R-:W-:-:S05]  /*212c0*/  IMAD R0, R35, 0x2, R22 ;  /* 0x0000000223007824 */ /* 0x000fca00078e0216 */
[----:B------:R2:W-:Y:S02]  /*212d0*/  STL [R1+0x8], R0 ;  /* 0x0000080001007387 */ /* 0x0005e40000100800 */
.L_x_8583:
[----:B------:R-:W-:Y:S05]  /*212e0*/  YIELD ;  /* 0x0000000000007946 */ /* 0x000fea0003800000 */
[----:B------:R-:W-:Y:S01]  /*212f0*/  ULDC.64 UR4, c[0x0][0xa28] ;  /* 0x00028a0000047ab9 */ /* 0x000fe20000000a00 */
[----:B------:R-:W-:Y:S01]  /*21300*/  IMAD.MOV.U32 R10, RZ, RZ, RZ ;  /* 0x000000ffff0a7224 */ /* 0x000fe200078e00ff */
[----:B------:R-:W-:Y:S01]  /*21310*/  ISETP.NE.U32.AND P0, PT, RZ, UR4, PT ;  /* 0x00000004ff007c0c */ /* 0x000fe2000bf05070 */
[----:B0-----:R-:W0:Y:S01]  /*21320*/  LDC.64 R4, c[0x0][0xa00] ;  /* 0x00028000ff047b82 */ /* 0x001e220000000a00 */
[----:B------:R-:W-:Y:S01]  /*21330*/  IMAD.MOV.U32 R8, RZ, RZ, RZ ;  /* 0x000000ffff087224 */ /* 0x000fe200078e00ff */
[----:B------:R-:W-:Y:S01]  /*21340*/  ULDC.64 UR6, c[0x0][0xa10] ;  /* 0x0002840000067ab9 */ /* 0x000fe20000000a00 */
[----:B------:R-:W-:Y:S01]  /*21350*/  ISETP.NE.AND.EX P0, PT, RZ, UR5, PT, P0 ;  /* 0x00000005ff007c0c */ /* 0x000fe2000bf05300 */
[----:B------:R-:W-:-:S12]  /*21360*/  ULDC.64 UR4, c[0x0][0xa18] ;  /* 0x0002860000047ab9 */ /* 0x000fd80000000a00 */
[----:B-1----:R-:W1:Y:S02]  /*21370*/  @P0 LDC.64 R2, c[0x0][0xa28] ;  /* 0x00028a00ff020b82 */ /* 0x002e640000000a00 */
[----:B-1----:R-:W-:-:S05]  /*21380*/  @P0 IMAD.WIDE R2, R19, 0x4, R2 ;  /* 0x0000000413020825 */ /* 0x002fca00078e0202 */
[----:B------:R1:W3:Y:S01]  /*21390*/  @P0 LDG.E R10, desc[UR54][R2.64] ;  /* 0x00000036020a0981 */ /* 0x0002e2000c1e1900 */
[----:B------:R-:W-:Y:S01]  /*213a0*/  ISETP.NE.U32.AND P0, PT, RZ, UR4, PT ;  /* 0x00000004ff007c0c */ /* 0x000fe2000bf05070 */
[----:B0-----:R-:W-:Y:S01]  /*213b0*/  IMAD.WIDE R4, R19, 0x4, R4 ;  /* 0x0000000413047825 */ /* 0x001fe200078e0204 */
[----:B------:R-:W-:Y:S02]  /*213c0*/  ISETP.NE.U32.AND P1, PT, RZ, UR6, PT ;  /* 0x00000006ff007c0c */ /* 0x000fe4000bf25070 */
[----:B------:R-:W-:Y:S01]  /*213d0*/  ISETP.NE.AND.EX P2, PT, RZ, UR5, PT, P0 ;  /* 0x00000005ff007c0c */ /* 0x000fe2000bf45300 */
[----:B------:R-:W-:Y:S01]  /*213e0*/  ULDC.64 UR4, c[0x0][0xa00] ;  /* 0x0002800000047ab9 */ /* 0x000fe20000000a00 */
[----:B------:R-:W-:Y:S02]  /*213f0*/  ISETP.NE.AND.EX P1, PT, RZ, UR7, PT, P1 ;  /* 0x00000007ff007c0c */ /* 0x000fe4000bf25310 */
[----:B------:R-:W-:Y:S01]  /*21400*/  ISETP.NE.U32.AND P0, PT, RZ, UR4, PT ;  /* 0x00000004ff007c0c */ /* 0x000fe2000bf05070 */
[----:B-1----:R-:W0:Y:S01]  /*21410*/  LDC.64 R2, c[0x0][0xa10] ;  /* 0x00028400ff027b82 */ /* 0x002e220000000a00 */
[----:B--2---:R-:W-:-:S02]  /*21420*/  MOV R0, RZ ;  /* 0x000000ff00007202 */ /* 0x004fc40000000f00 */
[----:B------:R-:W-:-:S05]  /*21430*/  ISETP.NE.AND.EX P0, PT, RZ, UR5, PT, P0 ;  /* 0x00000005ff007c0c */ /* 0x000fca000bf05300 */
[----:B------:R-:W1:Y:S08]  /*21440*/  @P2 LDC.64 R6, c[0x0][0xa18] ;  /* 0x00028600ff062b82 */ /* 0x000e700000000a00 */
[----:B------:R-:W2:Y:S01]  /*21450*/  @P0 LDG.E R8, desc[UR54][R4.64] ;  /* 0x0000003604080981 */ /* 0x000ea2000c1e1900 */
        /* <DEDUP_REMOVED lines=16> */
[----:B---3--:R0:W-:Y:S04]  /*21560*/  STL [R1], R10 ;  /* 0x0000000a01007387 */ /* 0x0081e80000100800 */
[----:B--2---:R0:W-:Y:S01]  /*21570*/  STL [R1+0xc], R8 ;  /* 0x00000c0801007387 */ /* 0x0041e20000100800 */
[----:B------:R-:W-:Y:S05]  /*21580*/  @P2 BRA `(.L_x_8465) ;  /* 0x0000000000102947 */ /* 0x000fea0003800000 */
[----:B------:R-:W-:Y:S05]  /*21590*/  @!P0 BRA `(.L_x_8465) ;  /* 0x00000000000c8947 */ /* 0x000fea0003800000 */
[----:B------:R-:W2:Y:S04]  /*215a0*/  LDG.E R6, desc[UR54][R4.64] ;  /* 0x0000003604067981 */ /* 0x000ea8000c1e1900 */
[----:B-----5:R-:W2:Y:S02]  /*215b0*/  LDG.E R33, desc[UR54][R4.64+0x4] ;  /* 0x0000043604217981 */ /* 0x020ea4000c1e1900 */
[----:B--2---:R-:W-:-:S07]  /*215c0*/  IMAD.IADD R33, R33, 0x1, -R6 ;  /* 0x0000000121217824 */ /* 0x004fce00078e0a06 */
.L_x_8465:
        /* <DEDUP_REMOVED lines=13> */
.L_x_8466:
        /* <DEDUP_REMOVED lines=9> */
.L_x_8467:
[----:B-1----:R-:W2:Y:S01]  /*21730*/  @P1 LDG.E R5, desc[UR54][R2.64] ;  /* 0x0000003602051981 */ /* 0x002ea2000c1e1900 */
[----:B0-----:R-:W0:Y:S03]  /*21740*/  LDC R8, c[0x0][0x448] ;  /* 0x00011200ff087b82 */ /* 0x001e260000000800 */
[----:B------:R1:W2:Y:S01]  /*21750*/  @P1 LDG.E R4, desc[UR54][R2.64+0x4] ;  /* 0x0000043602041981 */ /* 0x0002a2000c1e1900 */
[----:B------:R-:W-:Y:S02]  /*21760*/  IMAD.SHL.U32 R27, R17, 0x80, RZ ;  /* 0x00000080111b7824 */ /* 0x000fe400078e00ff */
[----:B-----5:R-:W-:Y:S02]  /*21770*/  IMAD.IADD R9, R9, 0x1, -R10 ;  /* 0x0000000109097824 */ /* 0x020fe400078e0a0a */
[----:B------:R-:W-:Y:S01]  /*21780*/  VIADD R11, R27, 0x7f ;  /* 0x0000007f1b0b7836 */ /* 0x000fe20000000000 */
[----:B-1----:R-:W1:Y:S01]  /*21790*/  LDC.64 R2, c[0x0][0x9e0] ;  /* 0x00027800ff027b82 */ /* 0x002e620000000a00 */
[----:B0-----:R-:W-:-:S13]  /*217a0*/  ISETP.NE.AND P2, PT, R8, 0x1, PT ;  /* 0x000000010800780c */ /* 0x001fda0003f45270 */
[----:B------:R-:W0:Y:S01]  /*217b0*/  @P2 LDC R8, c[0x0][0x44c] ;  /* 0x00011300ff082b82 */ /* 0x000e220000000800 */
[----:B-1----:R-:W-:-:S07]  /*217c0*/  ISETP.GE.AND P3, PT, R3, 0x1, PT ;  /* 0x000000010300780c */ /* 0x002fce0003f66270 */
[----:B------:R-:W1:Y:S01]  /*217d0*/  @P2 LDC R13, c[0x0][0x450] ;  /* 0x00011400ff0d2b82 */ /* 0x000e620000000800 */
[----:B--2---:R-:W-:Y:S01]  /*217e0*/  @P1 IADD3 R7, -R5, R4, RZ ;  /* 0x0000000405071210 */ /* 0x004fe20007ffe1ff */
[----:B0-----:R-:W-:-:S04]  /*217f0*/  @P2 IMAD.HI.U32 R4, R11, R8, RZ ;  /* 0x000000080b042227 */ /* 0x001fc800078e00ff */
[----:B------:R-:W-:Y:S01]  /*21800*/  IMAD.IADD R36, R9, 0x1, R7 ;  /* 0x0000000109247824 */ /* 0x000fe200078e0207 */
[----:B-1----:R-:W-:-:S03]  /*21810*/  @P2 SHF.R.U32.HI R11, RZ, R13, R4 ;  /* 0x0000000dff0b2219 */ /* 0x002fc60000011604 */
[C---:B------:R-:W-:Y:S01]  /*21820*/  VIADD R4, R36.reuse, 0x7f ;  /* 0x0000007f24047836 */ /* 0x040fe20000000000 */
[----:B------:R-:W-:-:S04]  /*21830*/  IADD3 R10, R36, 0x1, -R33 ;  /* 0x00000001240a7810 */ /* 0x000fc80007ffe821 */
[----:B------:R-:W-:Y:S02]  /*21840*/  SHF.R.S32.HI R5, RZ, 0x1f, R4 ;  /* 0x0000001fff057819 */ /* 0x000fe40000011404 */
[----:B------:R-:W-:Y:S02]  /*21850*/  IADD3 R11, R10, R11, RZ ;  /* 0x0000000b0a0b7210 */ /* 0x000fe40007ffe0ff */
        /* <DEDUP_REMOVED lines=15> */
.L_x_8470:
[----:B------:R-:W-:-:S13]  /*21950*/  ISETP.NE.AND P0, PT, R3, 0x1, PT ;  /* 0x000000010300780c */ /* 0x000fda0003f05270 */
[----:B------:R-:W0:Y:S02]  /*21960*/  @P0 LDC.64 R4, c[0x0][0x9e8] ;  /* 0x00027a00ff040b82 */ /* 0x000e240000000a00 */
[----:B0-----:R-:W-:-:S05]  /*21970*/  @P0 IMAD.HI.U32 R4, R8, R4, RZ ;  /* 0x0000000408040227 */ /* 0x001fca00078e00ff */
[----:B------:R-:W-:-:S07]  /*21980*/  @P0 SHF.R.U32.HI R8, RZ, R5, R4 ;  /* 0x00000005ff080219 */ /* 0x000fce0000011604 */
.L_x_8471:
[----:B------:R-:W-:Y:S05]  /*21990*/  BSYNC B0 ;  /* 0x0000000000007941 */ /* 0x000fea0003800000 */
.L_x_8469:
[----:B------:R-:W-:-:S05]  /*219a0*/  IMAD R5, R8, R3, R3 ;  /* 0x0000000308057224 */ /* 0x000fca00078e0203 */
[----:B------:R-:W-:-:S07]  /*219b0*/  VIMNMX R2, R2, R5, PT ;  /* 0x0000000502027248 */ /* 0x000fce0003fe0100 */
.L_x_8468:
[----:B------:R-:W0:Y:S01]  /*219c0*/  @P2 LDC R4, c[0x0][0x44c] ;  /* 0x00011300ff042b82 */ /* 0x000e220000000800 */
[----:B------:R-:W-:Y:S01]  /*219d0*/  VIADD R2, R2, 0x7f ;  /* 0x0000007f02027836 */ /* 0x000fe20000000000 */
[----:B------:R-:W-:Y:S01]  /*219e0*/  IADD3 R8, R36, -R33, RZ ;  /* 0x8000002124087210 */ /* 0x000fe20007ffe0ff */
[----:B------:R-:W-:Y:S01]  /*219f0*/  IMAD.MOV.U32 R5, RZ, RZ, R27 ;  /* 0x000000ffff057224 */ /* 0x000fe200078e001b */
[----:B------:R-:W-:-:S04]  /*21a00*/  ULDC UR4, c[0x0][0x9dc] ;  /* 0x0002770000047ab9 */ /* 0x000fc80000000800 */
[----:B------:R-:W1:Y:S01]  /*21a10*/  @P2 LDC R11, c[0x0][0x450] ;  /* 0x00011400ff0b2b82 */ /* 0x000e620000000800 */
[----:B0-----:R-:W-:-:S05]  /*21a20*/  @P2 IMAD.HI.U32 R4, R27, R4, RZ ;  /* 0x000000041b042227 */ /* 0x001fca00078e00ff */
[----:B-1----:R-:W-:Y:S02]  /*21a30*/  @P2 SHF.R.U32.HI R5, RZ, R11, R4 ;  /* 0x0000000bff052219 */ /* 0x002fe40000011604 */
[----:B------:R-:W-:-:S03]  /*21a40*/  SHF.R.S32.HI R11, RZ, 0x1f, R2 ;  /* 0x0000001fff0b7819 */ /* 0x000fc60000011402 */
[----:B------:R-:W-:Y:S01]  /*21a50*/  IMAD.IADD R12, R8, 0x1, R5 ;  /* 0x00000001080c7824 */ /* 0x000fe200078e0205 */
[----:B------:R-:W-:-:S04]  /*21a60*/  LEA.HI R11, R11, R2, RZ, 0x7 ;  /* 0x000000020b0b7211 */ /* 0x000fc800078f38ff */
[----:B------:R-:W-:-:S04]  /*21a70*/  SHF.R.S32.HI R2, RZ, 0x7, R11 ;  /* 0x00000007ff027819 */ /* 0x000fc8000001140b */
        /* <DEDUP_REMOVED lines=13> */
.L_x_8474:
[----:B------:R-:W-:-:S13]  /*21b50*/  ISETP.NE.AND P0, PT, R3, 0x1, PT ;  /* 0x000000010300780c */ /* 0x000fda0003f05270 */
[----:B------:R-:W0:Y:S02]  /*21b60*/  @P0 LDC.64 R4, c[0x0][0x9e8] ;  /* 0x00027a00ff040b82 */ /* 0x000e240000000a00 */
[----:B0-----:R-:W-:-:S05]  /*21b70*/  @P0 IMAD.HI.U32 R4, R12, R4, RZ ;  /* 0x000000040c040227 */ /* 0x001fca00078e00ff */
[----:B------:R-:W-:-:S07]  /*21b80*/  @P0 SHF.R.U32.HI R12, RZ, R5, R4 ;  /* 0x00000005ff0c0219 */ /* 0x000fce0000011604 */
.L_x_8475:
[----:B------:R-:W-:Y:S05]  /*21b90*/  BSYNC B0 ;  /* 0x0000000000007941 */ /* 0x000fea0003800000 */
.L_x_8473:
[----:B------:R-:W-:-:S05]  /*21ba0*/  IMAD R3, R12, R3, RZ ;  /* 0x000000030c037224 */ /* 0x000fca00078e02ff */
[----:B------:R-:W-:-:S07]  /*21bb0*/  VIMNMX R2, R2, R3, !PT ;  /* 0x0000000302027248 */ /* 0x000fce0007fe0100 */
.L_x_8472:
[----:B------:R-:W-:Y:S01]  /*21bc0*/  SHF.R.S32.HI R3, RZ, 0x1f, R2 ;  /* 0x0000001fff037819 */ /* 0x000fe20000011402 */
[----:B------:R-:W-:Y:S01]  /*21bd0*/  BSSY B0, `(.L_x_8476) ;  /* 0x0000027000007945 */ /* 0x000fe20003800000 */
[----:B------:R-:W-:Y:S02]  /*21be0*/  LOP3.LUT R37, R6, 0xff, RZ, 0xc0, !PT ;  /* 0x000000ff06257812 */ /* 0x000fe400078ec0ff */
[----:B------:R-:W-:Y:S01]  /*21bf0*/  LEA.HI R3, R3, R2, RZ, 0x7 ;  /* 0x0000000203037211 */ /* 0x000fe200078f38ff */
[----:B------:R-:W-:Y:S01]  /*21c00*/  IMAD.MOV.U32 R2, RZ, RZ, RZ ;  /* 0x000000ffff027224 */ /* 0x000fe200078e00ff */
        /* <DEDUP_REMOVED lines=35> */
.L_x_8477:
[----:B------:R-:W-:Y:S05]  /*21e40*/  BSYNC B0 ;  /* 0x0000000000007941 */ /* 0x000fea0003800000 */
.L_x_8476:
[-C--:B------:R-:W-:Y:S01]  /*21e50*/  IMAD R4, R37, R2.reuse, R4 ;  /* 0x0000000225047224 */ /* 0x080fe200078e0204 */
[----:B------:R-:W-:Y:S04]  /*21e60*/  BSSY B0, `(.L_x_8478) ;  /* 0x0000114000007945 */ /* 0x000fe80003800000 */
[C---:B------:R-:W-:Y:S01]  /*21e70*/  VIADDMNMX R2, R4.reuse, R2, R11, PT ;  /* 0x0000000204027246 */ /* 0x040fe2000380010b */
[----:B------:R-:W-:-:S04]  /*21e80*/  IMAD R4, R4, 0x80, -R9 ;  /* 0x0000008004047824 */ /* 0x000fc800078e0a09 */
[----:B------:R-:W-:Y:S01]  /*21e90*/  IMAD R2, R2, 0x80, -R9 ;  /* 0x0000008002027824 */ /* 0x000fe200078e0a09 */
[----:B------:R-:W-:-:S04]  /*21ea0*/  VIMNMX R4, RZ, R4, !PT ;  /* 0x00000004ff047248 */ /* 0x000fc80007fe0100 */
        /* <DEDUP_REMOVED lines=18> */
.L_x_8735:
[----:B-1----:R-:W-:Y:S02]  /*21fd0*/  ISETP.NE.AND P0, PT, R14, RZ, PT ;  /* 0x000000ff0e00720c */ /* 0x002fe40003f05270 */
[----:B------:R-:W-:-:S11]  /*21fe0*/  PLOP3.LUT P6, PT, PT, PT, PT, 0x8, 0x0 ;  /* 0x000000000000781c */ /* 0x000fd60003fce170 */
[----:B------:R-:W-:Y:S05]  /*21ff0*/  @P0 BRA `(.L_x_8481) ;  /* 0x00000000000c0947 */ /* 0x000fea0003800000 */
[----:B------:R-:W-:-:S03]  /*22000*/  UMOV UR4, 0xffffffff ;  /* 0xffffffff00047882 */ /* 0x000fc60000000000 */
[----:B------:R-:W-:Y:S05]  /*22010*/  BRA.DIV UR4, `(.L_x_8482) ;  /* 0x00000092044c7947 */ /* 0x000fea000b800000 */
[----:B------:R-:W-:-:S13]  /*22020*/  ELECT P6, URZ, PT ;  /* 0x00000000003f782f */ /* 0x000fda00038c0000 */
.L_x_8481:
        /* <DEDUP_REMOVED lines=9> */
.L_x_8738:
[----:B------:R-:W-:Y:S05]  /*220c0*/  BSYNC B1 ;  /* 0x0000000000017941 */ /* 0x000fea0003800000 */
.L_x_8483:
[----:B------:R-:W-:Y:S04]  /*220d0*/  BSSY B1, `(.L_x_8485) ;  /* 0x000006e000017945 */ /* 0x000fe80003800000 */
[----:B------:R-:W-:Y:S05]  /*220e0*/  @!P6 BRA `(.L_x_8486) ;  /* 0x0000000400b0e947 */ /* 0x000fea0003800000 */
[----:B0-----:R-:W-:Y:S01]  /*220f0*/  IMAD R3, R26, 0x8, R22 ;  /* 0x000000081a037824 */ /* 0x001fe200078e0216 */
[----:B------:R-:W-:Y:S01]  /*22100*/  SHF.L.U32 R7, R29, 0x1f, RZ ;  /* 0x0000001f1d077819 */ /* 0x000fe200000006ff */
[----:B------:R-:W0:Y:S01]  /*22110*/  S2R R9, SR_TID.X ;  /* 0x0000000000097919 */ /* 0x000e220000002100 */
[----:B------:R-:W-:Y:S02]  /*22120*/  BSSY B2, `(.L_x_8487) ;  /* 0x0000005000027945 */ /* 0x000fe40003800000 */
[----:B------:R-:W1:Y:S01]  /*22130*/  SYNCS.PHASECHK.TRANS64.TRYWAIT P0, [R3+URZ+0x288a0], R7 ;  /* 0x0288a007030075a7 */ /* 0x000e62000800017f */
[----:B0-----:R-:W-:-:S04]  /*22140*/  LOP3.LUT R9, R9, 0x7f, RZ, 0xc0, !PT ;  /* 0x0000007f09097812 */ /* 0x001fc800078ec0ff */
[----:B------:R-:W-:Y:S01]  /*22150*/  ISETP.NE.AND P1, PT, R9, RZ, PT ;  /* 0x000000ff0900720c */ /* 0x000fe20003f25270 */
[----:B-1----:R-:W-:-:S12]  /*22160*/  @!P0 BRA `(.L_x_8488) ;  /* 0x00000090002c8947 */ /* 0x002fd80003800000 */
.L_x_8739:
[----:B------:R-:W-:Y:S05]  /*22170*/  BSYNC B2 ;  /* 0x0000000000027941 */ /* 0x000fea0003800000 */
.L_x_8487:
        /* <DEDUP_REMOVED lines=9> */
.L_x_8490:
[----:B------:R-:W-:Y:S05]  /*22210*/  BSYNC B2 ;  /* 0x0000000000027941 */ /* 0x000fea0003800000 */
.L_x_8489:
[----:B------:R-:W-:Y:S01]  /*22220*/  IMAD.MOV.U32 R20, RZ, RZ, RZ ;  /* 0x000000ffff147224 */ /* 0x000fe200078e00ff */
[----:B------:R-:W-:Y:S01]  /*22230*/  UIADD3 UR4, UP0, UR40, 0x570, URZ ;  /* 0x0000057028047890 */ /* 0x000fe2000ff1e03f */
[----:B------:R-:W-:Y:S01]  /*22240*/  IMAD R9, R2, 0x80, R0 ;  /* 0x0000008002097824 */ /* 0x000fe200078e0200 */
[----:B------:R-:W-:Y:S01]  /*22250*/  PLOP3.LUT P0, PT, PT, PT, PT, 0x80, 0x0 ;  /* 0x000000000000781c */ /* 0x000fe20003f0f070 */
[----:B------:R-:W-:Y:S01]  /*22260*/  IMAD R11, R26, 0x8000, R22 ;  /* 0x000080001a0b7824 */ /* 0x000fe200078e0216 */
[----:B------:R-:W-:Y:S01]  /*22270*/  R2UR UR10, R20 ;  /* 0x00000000140a72ca */ /* 0x000fe200000e0000 */
[----:B------:R-:W-:Y:S01]  /*22280*/  IMAD.SHL.U32 R12, R26, 0x4000, RZ ;  /* 0x000040001a0c7824 */ /* 0x000fe200078e00ff */
[----:B------:R-:W-:Y:S01]  /*22290*/  IADD3 R9, R9, -0x80, RZ ;  /* 0xffffff8009097810 */ /* 0x000fe20007ffe0ff */
[----:B------:R-:W-:Y:S01]  /*222a0*/  VIADD R13, R3, 0x28890 ;  /* 0x00028890030d7836 */ /* 0x000fe20000000000 */
[----:B------:R-:W-:Y:S01]  /*222b0*/  UIADD3.X UR5, URZ, UR41, URZ, UP0, !UPT ;  /* 0x000000293f057290 */ /* 0x000fe200087fe43f */
[----:B------:R-:W-:Y:S01]  /*222c0*/  VIADD R14, R11, 0x18400 ;  /* 0x000184000b0e7836 */ /* 0x000fe20000000000 */
[----:B------:R-:W-:Y:S01]  /*222d0*/  UMOV UR6, 0x0 ;  /* 0x0000000000067882 */ /* 0x000fe20000000000 */
[----:B------:R-:W-:-:S09]  /*222e0*/  UMOV UR7, 0x12f00000 ;  /* 0x12f0000000077882 */ /* 0x000fd20000000000 */
.L_x_8491:
        /* <DEDUP_REMOVED lines=16> */
.L_x_8492:
        /* <DEDUP_REMOVED lines=13> */
.L_x_8740:
[----:B------:R-:W-:Y:S05]  /*224c0*/  BSYNC B2 ;  /* 0x0000000000027941 */ /* 0x000fea0003800000 */
.L_x_8493:
[----:B------:R-:W-:Y:S01]  /*224d0*/  BSSY B2, `(.L_x_8495) ;  /* 0x000000b000027945 */ /* 0x000fe20003800000 */
[----:B------:R-:W-:Y:S02]  /*224e0*/  IMAD.MOV.U32 R14, RZ, RZ, 0x0 ;  /* 0x00000000ff0e7424 */ /* 0x000fe400078e00ff */
[----:B------:R-:W-:Y:S01]  /*224f0*/  IMAD.MOV.U32 R15, RZ, RZ, 0x12f00000 ;  /* 0x12f00000ff0f7424 */ /* 0x000fe200078e00ff */
[----:B------:R-:W-:Y:S06]  /*22500*/  @P1 BRA `(.L_x_8496) ;  /* 0x00000000001c1947 */ /* 0x000fec0003800000 */
[----:B------:R-:W2:Y:S01]  /*22510*/  S2R R11, SR_TID.X ;  /* 0x00000000000b7919 */ /* 0x000ea20000002100 */
[----:B01----:R-:W-:-:S04]  /*22520*/  IMAD.MOV.U32 R7, RZ, RZ, 0x8000 ;  /* 0x00008000ff077424 */ /* 0x003fc800078e00ff */
[----:B------:R3:W-:Y:S01]  /*22530*/  SYNCS.ARRIVE.TRANS64 RZ, [R3+URZ+0x288b0], R7 ;  /* 0x0288b00703ff79a7 */ /* 0x0007e2000800003f */
[----:B--2---:R-:W-:-:S04]  /*22540*/  LOP3.LUT R11, R11, 0x1f, RZ, 0xc0, !PT ;  /* 0x0000001f0b0b7812 */ /* 0x004fc800078ec0ff */
[----:B------:R-:W-:-:S13]  /*22550*/  ISETP.NE.AND P0, PT, R11, RZ, PT ;  /* 0x000000ff0b00720c */ /* 0x000fda0003f05270 */
[----:B---3--:R-:W-:Y:S05]  /*22560*/  @!P0 BRA `(.L_x_8496) ;  /* 0x0000000000048947 */ /* 0x008fea0003800000 */
[----:B------:R-:W-:Y:S01]  /*22570*/  BPT.TRAP 0x1 ;  /* 0x000000040000795c */ /* 0x000fe20000300000 */
.L_x_8496:
[----:B------:R-:W-:Y:S05]  /*22580*/  BSYNC B2 ;  /* 0x0000000000027941 */ /* 0x000fea0003800000 */
.L_x_8495:
        /* <DEDUP_REMOVED lines=9> */
.L_x_8497:
        /* <DEDUP_REMOVED lines=15> */
.L_x_8498:
        /* <DEDUP_REMOVED lines=10> */
.L_x_8486:
[----:B------:R-:W-:Y:S05]  /*227b0*/  BSYNC B1 ;  /* 0x0000000000017941 */ /* 0x000fea0003800000 */
.L_x_8485:
        /* <DEDUP_REMOVED lines=9> */
.L_x_8513:
[----:B------:R-:W-:Y:S05]  /*22850*/  YIELD ;  /* 0x0000000000007946 */ /* 0x000fea0003800000 */
[----:B------:R-:W-:Y:S04]  /*22860*/  BSSY B1, `(.L_x_8499) ;  /* 0x000006b000017945 */ /* 0x000fe80003800000 */
[----:B------:R-:W-:Y:S05]  /*22870*/  @!P6 BRA `(.L_x_8500) ;  /* 0x0000000400a4e947 */ /* 0x000fea0003800000 */
[----:B------:R-:W-:Y:S01]  /*22880*/  IMAD R11, R26, 0x8, R22 ;  /* 0x000000081a0b7824 */ /* 0x000fe200078e0216 */
[----:B------:R-:W-:Y:S01]  /*22890*/  SHF.L.U32 R2, R29, 0x1f, RZ ;  /* 0x0000001f1d027819 */ /* 0x000fe200000006ff */
[----:B0-----:R-:W0:Y:S01]  /*228a0*/  S2R R3, SR_TID.X ;  /* 0x0000000000037919 */ /* 0x001e220000002100 */
[----:B------:R-:W-:Y:S02]  /*228b0*/  BSSY B2, `(.L_x_8501) ;  /* 0x0000005000027945 */ /* 0x000fe40003800000 */
[----:B------:R-:W1:Y:S01]  /*228c0*/  SYNCS.PHASECHK.TRANS64.TRYWAIT P1, [R11+URZ+0x288a0], R2 ;  /* 0x0288a0020b0075a7 */ /* 0x000e62000802017f */
[----:B0-----:R-:W-:-:S04]  /*228d0*/  LOP3.LUT R3, R3, 0x7f, RZ, 0xc0, !PT ;  /* 0x0000007f03037812 */ /* 0x001fc800078ec0ff */
[----:B------:R-:W-:Y:S01]  /*228e0*/  ISETP.NE.AND P2, PT, R3, RZ, PT ;  /* 0x000000ff0300720c */ /* 0x000fe20003f45270 */
[----:B-1----:R-:W-:-:S12]  /*228f0*/  @!P1 BRA `(.L_x_8502) ;  /* 0x0000008800709947 */ /* 0x002fd80003800000 */
.L_x_8741:
[----:B------:R-:W-:Y:S05]  /*22900*/  BSYNC B2 ;  /* 0x0000000000027941 */ /* 0x000fea0003800000 */
.L_x_8501:
        /* <DEDUP_REMOVED lines=9> */
.L_x_8504:
[----:B------:R-:W-:Y:S05]  /*229a0*/  BSYNC B2 ;  /* 0x0000000000027941 */ /* 0x000fea0003800000 */
.L_x_8503:
        /* <DEDUP_REMOVED lines=11> */
.L_x_8505:
        /* <DEDUP_REMOVED lines=16> */
.L_x_8506:
        /* <DEDUP_REMOVED lines=13> */
.L_x_8742:
[----:B------:R-:W-:Y:S05]  /*22c30*/  BSYNC B2 ;  /* 0x0000000000027941 */ /* 0x000fea0003800000 */
.L_x_8507:
[----:B------:R-:W-:Y:S01]  /*22c40*/  BSSY B2, `(.L_x_8509) ;  /* 0x000000b000027945 */ /* 0x000fe20003800000 */
[----:B01----:R-:W-:Y:S02]  /*22c50*/  IMAD.MOV.U32 R2, RZ, RZ, 0x0 ;  /* 0x00000000ff027424 */ /* 0x003fe400078e00ff */
[----:B------:R-:W-:Y:S01]  /*22c60*/  IMAD.MOV.U32 R3, RZ, RZ, 0x12f00000 ;  /* 0x12f00000ff037424 */ /* 0x000fe200078e00ff */
        /* <DEDUP_REMOVED lines=8> */
.L_x_8510:
[----:B------:R-:W-:Y:S05]  /*22cf0*/  BSYNC B2 ;  /* 0x0000000000027941 */ /* 0x000fea0003800000 */
.L_x_8509:
        /* <DEDUP_REMOVED lines=8> */
.L_x_8511:
        /* <DEDUP_REMOVED lines=15> */
.L_x_8512:
        /* <DEDUP_REMOVED lines=10> */
.L_x_8500:
[----:B------:R-:W-:Y:S05]  /*22f10*/  BSYNC B1 ;  /* 0x0000000000017941 */ /* 0x000fea0003800000 */
.L_x_8499:
        /* <DEDUP_REMOVED lines=8> */
.L_x_8479:
[----:B------:R-:W-:Y:S05]  /*22fa0*/  BSYNC B0 ;  /* 0x0000000000007941 */ /* 0x000fea0003800000 */
.L_x_8478:
[----:B------:R-:W1:Y:S01]  /*22fb0*/  LDC R0, c[0x0][0x448] ;  /* 0x00011200ff007b82 */ /* 0x000e620000000800 */
[----:B------:R-:W-:Y:S01]  /*22fc0*/  VIADD R5, R27, 0x7f ;  /* 0x0000007f1b057836 */ /* 0x000fe20000000000 */
[----:B------:R-:W-:Y:S06]  /*22fd0*/  @!P0 WARPSYNC.ALL ;  /* 0x0000000000008948 */ /* 0x000fec0003800000 */
[----:B0-----:R-:W0:Y:S08]  /*22fe0*/  LDC.64 R2, c[0x0][0x9e0] ;  /* 0x00027800ff027b82 */ /* 0x001e300000000a00 */
[----:B------:R-:W-:Y:S01]  /*22ff0*/  @!P0 BAR.SYNC.DEFER_BLOCKING 0xc, 0x180 ;  /* 0x0306000000008b1d */ /* 0x000fe20000010000 */
[----:B-1----:R-:W-:-:S02]  /*23000*/  ISETP.NE.AND P1, PT, R0, 0x1, PT ;  /* 0x000000010000780c */ /* 0x002fc40003f25270 */
[----:B0-----:R-:W-:-:S11]  /*23010*/  ISETP.GE.AND P2, PT, R3, 0x1, PT ;  /* 0x000000010300780c */ /* 0x001fd60003f46270 */
[----:B------:R-:W0:Y:S08]  /*23020*/  @P1 LDC R0, c[0x0][0x44c] ;  /* 0x00011300ff001b82 */ /* 0x000e300000000800 */
[----:B------:R-:W1:Y:S01]  /*23030*/  @P1 LDC R7, c[0x0][0x450] ;  /* 0x00011400ff071b82 */ /* 0x000e620000000800 */
[----:B0-----:R-:W-:-:S05]  /*23040*/  @P1 IMAD.HI.U32 R0, R5, R0, RZ ;  /* 0x0000000005001227 */ /* 0x001fca00078e00ff */
[----:B-1----:R-:W-:-:S05]  /*23050*/  @P1 SHF.R.U32.HI R5, RZ, R7, R0 ;  /* 0x00000007ff051219 */ /* 0x002fca0000011600 */
[----:B------:R-:W-:-:S04]  /*23060*/  IMAD.IADD R7, R10, 0x1, R5 ;  /* 0x000000010a077824 */ /* 0x000fc800078e0205 */
        /* <DEDUP_REMOVED lines=13> */
.L_x_8516:
[----:B------:R-:W-:-:S13]  /*23140*/  ISETP.NE.AND P0, PT, R3, 0x1, PT ;  /* 0x000000010300780c */ /* 0x000fda0003f05270 */
[----:B------:R-:W0:Y:S02]  /*23150*/  @P0 LDC.64 R4, c[0x0][0x9e8] ;  /* 0x00027a00ff040b82 */ /* 0x000e240000000a00 */
[----:B0-----:R-:W-:-:S05]  /*23160*/  @P0 IMAD.HI.U32 R4, R0, R4, RZ ;  /* 0x0000000400040227 */ /* 0x001fca00078e00ff */
[----:B------:R-:W-:-:S07]  /*23170*/  @P0 SHF.R.U32.HI R0, RZ, R5, R4 ;  /* 0x00000005ff000219 */ /* 0x000fce0000011604 */
.L_x_8517:
[----:B------:R-:W-:Y:S05]  /*23180*/  BSYNC B0 ;  /* 0x0000000000007941 */ /* 0x000fea0003800000 */
.L_x_8515:
[----:B------:R-:W-:-:S05]  /*23190*/  IMAD R5, R0, R3, R3 ;  /* 0x0000000300057224 */ /* 0x000fca00078e0203 */
[----:B------:R-:W-:-:S07]  /*231a0*/  VIMNMX R2, R2, R5, PT ;  /* 0x0000000502027248 */ /* 0x000fce0003fe0100 */
.L_x_8514:
[----:B------:R-:W0:Y:S01]  /*231b0*/  @P1 LDC R4, c[0x0][0x44c] ;  /* 0x00011300ff041b82 */ /* 0x000e220000000800 */
[----:B------:R-:W-:Y:S01]  /*231c0*/  VIADD R2, R2, 0x7f ;  /* 0x0000007f02027836 */ /* 0x000fe20000000000 */
[----:B------:R-:W-:Y:S01]  /*231d0*/  ULDC UR4, c[0x0][0x9dc] ;  /* 0x0002770000047ab9 */ /* 0x000fe20000000800 */
[----:B------:R-:W-:-:S03]  /*231e0*/  IMAD.MOV.U32 R7, RZ, RZ, R27 ;  /* 0x000000ffff077224 */ /* 0x000fc600078e001b */
[----:B------:R-:W-:Y:S02]  /*231f0*/  SHF.R.S32.HI R5, RZ, 0x1f, R2 ;  /* 0x0000001fff057819 */ /* 0x000fe40000011402 */
[----:B------:R-:W1:Y:S02]  /*23200*/  @P1 LDC R0, c[0x0][0x450] ;  /* 0x00011400ff001b82 */ /* 0x000e640000000800 */
        /* <DEDUP_REMOVED lines=18> */
.L_x_8520:
[----:B------:R-:W-:-:S13]  /*23330*/  ISETP.NE.AND P0, PT, R3, 0x1, PT ;  /* 0x000000010300780c */ /* 0x000fda0003f05270 */
[----:B------:R-:W0:Y:S02]  /*23340*/  @P0 LDC.64 R4, c[0x0][0x9e8] ;  /* 0x00027a00ff040b82 */ /* 0x000e240000000a00 */
[----:B0-----:R-:W-:-:S05]  /*23350*/  @P0 IMAD.HI.U32 R4, R8, R4, RZ ;  /* 0x0000000408040227 */ /* 0x001fca00078e00ff */
[----:B------:R-:W-:-:S07]  /*23360*/  @P0 SHF.R.U32.HI R8, RZ, R5, R4 ;  /* 0x00000005ff080219 */ /* 0x000fce0000011604 */
.L_x_8521:
[----:B------:R-:W-:Y:S05]  /*23370*/  BSYNC B0 ;  /* 0x0000000000007941 */ /* 0x000fea0003800000 */
.L_x_8519:
[----:B------:R-:W-:-:S05]  /*23380*/  IMAD R3, R8, R3, RZ ;  /* 0x0000000308037224 */ /* 0x000fca00078e02ff */
[----:B------:R-:W-:-:S07]  /*23390*/  VIMNMX R0, R0, R3, !PT ;  /* 0x0000000300007248 */ /* 0x000fce0007fe0100 */
.L_x_8518:
[----:B------:R-:W-:Y:S01]  /*233a0*/  ISETP.NE.AND P1, PT, R6, RZ, PT ;  /* 0x000000ff0600720c */ /* 0x000fe20003f25270 */
[----:B------:R-:W-:Y:S01]  /*233b0*/  BSSY B0, `(.L_x_8522) ;  /* 0x0000023000007945 */ /* 0x000fe20003800000 */
[----:B------:R-:W-:Y:S02]  /*233c0*/  SHF.R.S32.HI R3, RZ, 0x1f, R0 ;  /* 0x0000001fff037819 */ /* 0x000fe40000011400 */
[----:B------:R-:W-:Y:S02]  /*233d0*/  MOV R2, RZ ;  /* 0x000000ff00027202 */ /* 0x000fe40000000f00 */
[----:B------:R-:W-:-:S04]  /*233e0*/  LEA.HI R3, R3, R0, RZ, 0x7 ;  /* 0x0000000003037211 */ /* 0x000fc800078f38ff */
[----:B------:R-:W-:-:S03]  /*233f0*/  SHF.R.S32.HI R0, RZ, 0x7, R3 ;  /* 0x00000007ff007819 */ /* 0x000fc60000011403 */
        /* <DEDUP_REMOVED lines=30> */
.L_x_8523:
[----:B------:R-:W-:Y:S05]  /*235e0*/  BSYNC B0 ;  /* 0x0000000000007941 */ /* 0x000fea0003800000 */
.L_x_8522:
[-C--:B------:R-:W-:Y:S01]  /*235f0*/  IMAD R37, R37, R2.reuse, R0 ;  /* 0x0000000225257224 */ /* 0x080fe200078e0200 */
        /* <DEDUP_REMOVED lines=22> */
.L_x_8525:
        /* <DEDUP_REMOVED lines=11> */
[----:B0-----:R-:W-:Y:S01]  /*23810*/  IMAD.U32 R6, RZ, RZ, UR8 ;  /* 0x00000008ff067e24 */ /* 0x001fe2000f8e00ff */
[----:B------:R-:W-:Y:S01]  /*23820*/  MOV R12, 0x1 ;  /* 0x00000001000c7802 */ /* 0x000fe20000000f00 */
[----:B------:R-:W-:Y:S02]  /*23830*/  IMAD.U32 R7, RZ, RZ, UR9 ;  /* 0x00000009ff077e24 */ /* 0x000fe4000f8e00ff */
[----:B------:R-:W-:-:S02]  /*23840*/  IMAD.U32 R10, RZ, RZ, UR4 ;  /* 0x00000004ff0a7e24 */ /* 0x000fc4000f8e00ff */
[----:B------:R-:W-:Y:S02]  /*23850*/  IMAD.U32 R11, RZ, RZ, UR5 ;  /* 0x00000005ff0b7e24 */ /* 0x000fe4000f8e00ff */
[----:B------:R-:W-:Y:S02]  /*23860*/  IMAD.MOV.U32 R8, RZ, RZ, 0x70 ;  /* 0x00000070ff087424 */ /* 0x000fe400078e00ff */
[----:B------:R-:W-:-:S07]  /*23870*/  IMAD.MOV.U32 R13, RZ, RZ, RZ ;  /* 0x000000ffff0d7224 */ /* 0x000fce00078e00ff */
[----:B------:R-:W-:-:S07]  /*23880*/  LEPC R20, `(.L_x_8528) ;  /* 0x000000001014794e */ /* 0x000fce0000000000 */
[----:B-1----:R-:W-:Y:S05]  /*23890*/  CALL.ABS.NOINC R2 ;  /* 0x0000000002007343 */ /* 0x002fea0003c00000 */
.L_x_8528:
[----:B------:R-:W-:Y:S05]  /*238a0*/  BSYNC B6 ;  /* 0x0000000000067941 */ /* 0x000fea0003800000 */
.L_x_8527:
        /* <DEDUP_REMOVED lines=11> */
[----:B------:R-:W-:Y:S02]  /*23960*/  IMAD.U32 R5, RZ, RZ, UR7 ;  /* 0x00000007ff057e24 */ /* 0x000fe4000f8e00ff */
[----:B0-----:R-:W-:Y:S02]  /*23970*/  IMAD.U32 R6, RZ, RZ, UR8 ;  /* 0x00000008ff067e24 */ /* 0x001fe4000f8e00ff */
[----:B------:R-:W-:-:S02]  /*23980*/  IMAD.U32 R10, RZ, RZ, UR4 ;  /* 0x00000004ff0a7e24 */ /* 0x000fc4000f8e00ff */
[----:B------:R-:W-:Y:S02]  /*23990*/  IMAD.U32 R11, RZ, RZ, UR5 ;  /* 0x00000005ff0b7e24 */ /* 0x000fe4000f8e00ff */
[----:B------:R-:W-:Y:S02]  /*239a0*/  IMAD.MOV.U32 R8, RZ, RZ, 0x70 ;  /* 0x00000070ff087424 */ /* 0x000fe400078e00ff */
[----:B------:R-:W-:Y:S02]  /*239b0*/  IMAD.MOV.U32 R12, RZ, RZ, 0x1 ;  /* 0x00000001ff0c7424 */ /* 0x000fe400078e00ff */
[----:B-1----:R-:W-:-:S07]  /*239c0*/  IMAD.MOV.U32 R13, RZ, RZ, RZ ;  /* 0x000000ffff0d7224 */ /* 0x002fce00078e00ff */
[----:B------:R-:W-:-:S07]  /*239d0*/  LEPC R20, `(.L_x_8531) ;  /* 0x000000001014794e */ /* 0x000fce0000000000 */
[----:B--2---:R-:W-:Y:S05]  /*239e0*/  CALL.ABS.NOINC R2 ;  /* 0x0000000002007343 */ /* 0x004fea0003c00000 */
.L_x_8531:
        /* <DEDUP_REMOVED lines=15> */
.L_x_8530:
[----:B------:R-:W-:Y:S05]  /*23ae0*/  BSYNC B6 ;  /* 0x0000000000067941 */ /* 0x000fea0003800000 */
.L_x_8529:
[----:B------:R-:W-:Y:S01]  /*23af0*/  ULDC.64 UR4, c[0x0][0x9f8] ;  /* 0x00027e0000047ab9 */ /* 0x000fe20000000a00 */
[----:B------:R-:W2:Y:S01]  /*23b00*/  LDL R17, [R1] ;  /* 0x0000000001117983 */ /* 0x000ea20000100800 */
[----:B------:R-:W-:Y:S01]  /*23b10*/  ISETP.NE.U32.AND P0, PT, RZ, UR4, PT ;  /* 0x00000004ff007c0c */ /* 0x000fe2000bf05070 */
[----:B------:R-:W-:Y:S01]  /*23b20*/  IMAD.MOV.U32 R34, RZ, RZ, R19 ;  /* 0x000000ffff227224 */ /* 0x000fe200078e0013 */
[----:B------:R-:W1:Y:S01]  /*23b30*/  LDC R0, c[0x0][0x430] ;  /* 0x00010c00ff007b82 */ /* 0x000e620000000800 */
[----:B------:R-:W3:Y:S01]  /*23b40*/  S2R R21, SR_TID.X ;  /* 0x0000000000157919 */ /* 0x000ee20000002100 */
[----:B------:R-:W-:Y:S01]  /*23b50*/  ISETP.NE.AND.EX P0, PT, RZ, UR5, PT, P0 ;  /* 0x00000005ff007c0c */ /* 0x000fe2000bf05300 */
[----:B------:R-:W4:Y:S01]  /*23b60*/  S2R R20, SR_TID.X ;  /* 0x0000000000147919 */ /* 0x000f220000002100 */
[----:B------:R-:W-:Y:S01]  /*23b70*/  VIADD R25, R23, 0xffffffff ;  /* 0xffffffff17197836 */ /* 0x000fe20000000000 */
[----:B------:R-:W-:-:S10]  /*23b80*/  ULDC UR4, c[0x0][0x2f4] ;  /* 0x0000bd0000047ab9 */ /* 0x000fd40000000800 */
[----:B------:R-:W0:Y:S02]  /*23b90*/  @P0 LDC.64 R2, c[0x0][0x9f8] ;  /* 0x00027e00ff020b82 */ /* 0x000e240000000a00 */
[----:B0-----:R-:W-:-:S05]  /*23ba0*/  @P0 IMAD.WIDE R2, R19, 0x4, R2 ;  /* 0x0000000413020825 */ /* 0x001fca00078e0202 */
[----:B------:R0:W2:Y:S01]  /*23bb0*/  @P0 LDG.E R34, desc[UR54][R2.64] ;  /* 0x0000003602220981 */ /* 0x0000a2000c1e1900 */
[----:B-1----:R-:W-:Y:S01]  /*23bc0*/  ISETP.NE.AND P1, PT, R0, 0x1, PT ;  /* 0x000000010000780c */ /* 0x002fe20003f25270 */
[----:B---3--:R-:W-:Y:S01]  /*23bd0*/  IMAD.SHL.U32 R21, R21, 0x10, RZ ;  /* 0x0000001015157824 */ /* 0x008fe200078e00ff */
[----:B----4-:R-:W-:Y:S02]  /*23be0*/  LOP3.LUT R20, R20, 0x7f, RZ, 0xc0, !PT ;  /* 0x0000007f14147812 */ /* 0x010fe400078ec0ff */
[----:B------:R-:W-:Y:S02]  /*23bf0*/  SHF.L.U32 R8, R25, 0x7, RZ ;  /* 0x0000000719087819 */ /* 0x000fe400000006ff */
[----:B------:R-:W-:Y:S02]  /*23c00*/  SHF.R.U32.HI R20, RZ, 0x3, R20 ;  /* 0x00000003ff147819 */ /* 0x000fe40000011614 */
[----:B------:R-:W-:-:S04]  /*23c10*/  LOP3.LUT R21, R21, 0x70, RZ, 0xc0, !PT ;  /* 0x0000007015157812 */ /* 0x000fc800078ec0ff */
[----:B------:R-:W-:Y:S01]  /*23c20*/  LOP3.LUT R5, R8, R20, R21, 0xfe, !PT ;  /* 0x0000001408057212 */ /* 0x000fe200078efe15 */
[----:B------:R-:W1:Y:S03]  /*23c30*/  @P1 LDC R6, c[0x0][0x434] ;  /* 0x00010d00ff061b82 */ /* 0x000e660000000800 */
[----:B------:R-:W-:-:S05]  /*23c40*/  ISETP.GE.AND P0, PT, R5, R36, PT ;  /* 0x000000240500720c */ /* 0x000fca0003f06270 */
[----:B------:R-:W3:Y:S08]  /*23c50*/  @P1 LDC R7, c[0x0][0x438] ;  /* 0x00010e00ff071b82 */ /* 0x000ef00000000800 */
[----:B0-----:R-:W0:Y:S01]  /*23c60*/  @!P0 LDC.64 R2, c[0x0][0x428] ;  /* 0x00010a00ff028b82 */ /* 0x001e220000000a00 */
[----:B------:R-:W-:Y:S01]  /*23c70*/  LOP3.LUT R32, R32, 0xfffffffb, RZ, 0xc0, !PT ;  /* 0xfffffffb20207812 */ /* 0x000fe200078ec0ff */
[----:B------:R-:W-:Y:S01]  /*23c80*/  UMOV UR5, 0xffffffff ;  /* 0xffffffff00057882 */ /* 0x000fe20000000000 */
[----:B--2---:R-:W-:-:S04]  /*23c90*/  IMAD.IADD R5, R5, 0x1, R17 ;  /* 0x0000000105057824 */ /* 0x004fc800078e0211 */
[----:B-1----:R-:W-:-:S04]  /*23ca0*/  @P1 IMAD.HI.U32 R6, R5, R6, RZ ;  /* 0x0000000605061227 */ /* 0x002fc800078e00ff */
[----:B------:R-:W-:Y:S01]  /*23cb0*/  IMAD.MOV.U32 R4, RZ, RZ, R5 ;  /* 0x000000ffff047224 */ /* 0x000fe200078e0005 */
[----:B---3--:R-:W-:-:S05]  /*23cc0*/  @P1 SHF.R.U32.HI R4, RZ, R7, R6 ;  /* 0x00000007ff041219 */ /* 0x008fca0000011606 */
[----:B------:R-:W-:-:S04]  /*23cd0*/  IMAD.MOV R6, RZ, RZ, -R4 ;  /* 0x000000ffff067224 */ /* 0x000fc800078e0a04 */
[----:B------:R-:W-:Y:S01]  /*23ce0*/  IMAD R0, R0, R6, R5 ;  /* 0x0000000600007224 */ /* 0x000fe200078e0205 */
[----:B------:R-:W-:Y:S02]  /*23cf0*/  @!P0 SHF.R.S32.HI R5, RZ, 0x1f, R4 ;  /* 0x0000001fff058819 */ /* 0x000fe40000011404 */
[----:B------:R-:W-:Y:S01]  /*23d00*/  SHF.R.S32.HI R9, RZ, 0x1f, R34 ;  /* 0x0000001fff097819 */ /* 0x000fe20000011422 */
[----:B0-----:R-:W-:-:S04]  /*23d10*/  @!P0 IMAD.WIDE.U32 R4, R34, R2, R4 ;  /* 0x0000000222048225 */ /* 0x001fc800078e0004 */
[----:B------:R-:W-:Y:S01]  /*23d20*/  @!P0 IMAD R2, R9, R2, RZ ;  /* 0x0000000209028224 */ /* 0x000fe200078e02ff */
[----:B------:R-:W-:Y:S01]  /*23d30*/  MOV R6, UR38 ;  /* 0x0000002600067c02 */ /* 0x000fe20008000f00 */
[----:B------:R0:W-:Y:S02]  /*23d40*/  STL [R1+0x4], R9 ;  /* 0x0000040901007387 */ /* 0x0001e40000100800 */
[----:B------:R-:W-:Y:S02]  /*23d50*/  @!P0 IMAD R7, R34, R3, R2 ;  /* 0x0000000322078224 */ /* 0x000fe400078e0202 */
[----:B------:R-:W1:Y:S02]  /*23d60*/  @!P0 LDC.64 R2, c[0x0][0x418] ;  /* 0x00010600ff028b82 */ /* 0x000e640000000a00 */
[----:B------:R-:W-:Y:S01]  /*23d70*/  @!P0 IMAD.IADD R5, R5, 0x1, R7 ;  /* 0x0000000105058824 */ /* 0x000fe200078e0207 */
[----:B------:R-:W-:Y:S02]  /*23d80*/  ISETP.NE.AND P2, PT, R6, 0x3, PT ;  /* 0x000000030600780c */ /* 0x000fe40003f45270 */
[----:B-1----:R-:W-:-:S04]  /*23d90*/  @!P0 LEA R2, P1, R4, R2, 0x2 ;  /* 0x0000000204028211 */ /* 0x002fc800078210ff */
        /* <DEDUP_REMOVED lines=11> */
.L_x_8745:
[----:B------:R-:W-:Y:S05]  /*23e50*/  @!P2 BRA `(.L_x_8533) ;  /* 0x000000000004a947 */ /* 0x000fea0003800000 */
[----:B------:R-:W-:Y:S01]  /*23e60*/  BPT.TRAP 0x1 ;  /* 0x000000040000795c */ /* 0x000fe20000300000 */
.L_x_8533:
        /* <DEDUP_REMOVED lines=23> */
.L_x_8746:
[----:B------:R-:W-:Y:S05]  /*23fe0*/  BSYNC B0 ;  /* 0x0000000000007941 */ /* 0x000fea0003800000 */
.L_x_8534:
        /* <DEDUP_REMOVED lines=10> */
[----:B------:R-:W-:Y:S01]  /*24090*/  IMAD.IADD R3, R3, 0x1, R5 ;  /* 0x0000000103037824 */ /* 0x000fe200078e0205 */
[----:B------:R-:W-:Y:S01]  /*240a0*/  LEA R5, R24, R35, 0xe ;  /* 0x0000002318057211 */ /* 0x000fe200078e70ff */
[C---:B------:R-:W-:Y:S02]  /*240b0*/  IMAD R6, R4.reuse, UR5, R6 ;  /* 0x0000000504067c24 */ /* 0x040fe4000f8e0206 */
[----:B------:R-:W-:Y:S01]  /*240c0*/  IMAD.WIDE.U32 R2, R4, UR4, R2 ;  /* 0x0000000404027c25 */ /* 0x000fe2000f8e0002 */
[----:B------:R-:W-:-:S03]  /*240d0*/  ULDC.64 UR4, c[0x0][0x308] ;  /* 0x0000c20000047ab9 */ /* 0x000fc60000000a00 */
[----:B------:R-:W-:Y:S02]  /*240e0*/  IMAD.IADD R3, R3, 0x1, R6 ;  /* 0x0000000103037824 */ /* 0x000fe400078e0206 */
        /* <DEDUP_REMOVED lines=14> */
[----:B-1----:R-:W-:-:S05]  /*241d0*/  @P0 IMAD.X R2, RZ, RZ, R2, P1 ;  /* 0x000000ffff020224 */ /* 0x002fca00008e0602 */
        /* <DEDUP_REMOVED lines=74> */
.L_x_8764:
        /* <DEDUP_REMOVED lines=11> */
.L_x_8537:
        /* <DEDUP_REMOVED lines=11> */
.L_x_8538:
[----:B-1----:R1:W5:Y:S01]  /*247e0*/  LDL.LU R3, [R1+0xc] ;  /* 0x00000c0001037983 */ /* 0x0023620000300800 */
[----:B------:R1:W-:Y:S02]  /*247f0*/  SYNCS.ARRIVE.TRANS64.A1T0 RZ, [R7+URZ+0x28830], RZ ;  /* 0x028830ff07ff79a7 */ /* 0x0003e4000810003f */
[----:B------:R-:W-:Y:S05]  /*24800*/  WARPSYNC.ALL ;  /* 0x0000000000007948 */ /* 0x000fea0003800000 */
[----:B------:R-:W-:Y:S01]  /*24810*/  ULDC.64 UR4, c[0x0][0x298] ;  /* 0x0000a60000047ab9 */ /* 0x000fe20000000a00 */
[----:B------:R-:W-:Y:S01]  /*24820*/  ULDC.64 UR6, c[0x0][0xa00] ;  /* 0x0002800000067ab9 */ /* 0x000fe20000000a00 */
[----:B------:R-:W-:Y:S01]  /*24830*/  IADD3 R2, R22, 0x10400, RZ ;  /* 0x0001040016027810 */ /* 0x000fe20007ffe0ff */
[----:B------:R-:W-:Y:S01]  /*24840*/  BSSY B6, `(.L_x_8539) ;  /* 0x0000022000067945 */ /* 0x000fe20003800000 */
[----:B------:R-:W-:Y:S01]  /*24850*/  BAR.SYNC.DEFER_BLOCKING 0x8, 0x180 ;  /* 0x0206000000007b1d */ /* 0x000fe20000010000 */
[----:B------:R-:W-:-:S02]  /*24860*/  ISETP.NE.U32.AND P0, PT, RZ, UR6, PT ;  /* 0x00000006ff007c0c */ /* 0x000fc4000bf05070 */
[----:B------:R-:W-:Y:S02]  /*24870*/  LOP3.LUT P1, RZ, R2, 0x3ff, RZ, 0xc0, !PT ;  /* 0x000003ff02ff7812 */ /* 0x000fe4000782c0ff */
[----:B------:R-:W-:Y:S02]  /*24880*/  ISETP.NE.AND.EX P0, PT, RZ, UR7, PT, P0 ;  /* 0x00000007ff007c0c */ /* 0x000fe4000bf05300 */
[----:B-----5:R-:W-:Y:S01]  /*24890*/  SHF.R.S32.HI R0, RZ, 0x1f, R3 ;  /* 0x0000001fff007819 */ /* 0x020fe20000011403 */
[----:B0-----:R-:W-:-:S04]  /*248a0*/  IMAD.WIDE.U32 R4, R3, UR4, RZ ;  /* 0x0000000403047c25 */ /* 0x001fc8000f8e00ff */
[----:B------:R-:W-:Y:S01]  /*248b0*/  IMAD R0, R0, UR4, RZ ;  /* 0x0000000400007c24 */ /* 0x000fe2000f8e02ff */
[----:B------:R0:W-:Y:S03]  /*248c0*/  STL.64 [R1+0x10], R4 ;  /* 0x0000100401007387 */ /* 0x0001e60000100a00 */
[----:B------:R-:W-:Y:S01]  /*248d0*/  IMAD R2, R3, UR5, R0 ;  /* 0x0000000503027c24 */ /* 0x000fe2000f8e0200 */
[----:B------:R-:W-:-:S03]  /*248e0*/  SHF.R.S32.HI R0, RZ, 0x1f, R19 ;  /* 0x0000001fff007819 */ /* 0x000fc60000011413 */
[----:B------:R-:W-:Y:S01]  /*248f0*/  IMAD.IADD R3, R5, 0x1, R2 ;  /* 0x0000000105037824 */ /* 0x000fe200078e0202 */
[----:B------:R-:W-:Y:S02]  /*24900*/  SEL R2, R0, RZ, !P0 ;  /* 0x000000ff00027207 */ /* 0x000fe40004000000 */
[----:B------:R-:W-:Y:S02]  /*24910*/  SEL R0, R19, RZ, !P0 ;  /* 0x000000ff13007207 */ /* 0x000fe40004000000 */
[----:B------:R0:W-:Y:S04]  /*24920*/  STL [R1+0x20], R3 ;  /* 0x0000200301007387 */ /* 0x0001e80000100800 */
        /* <DEDUP_REMOVED lines=12> */
[----:B-1----:R-:W-:-:S02]  /*249f0*/  IMAD.U32 R7, RZ, RZ, UR7 ;  /* 0x00000007ff077e24 */ /* 0x002fc4000f8e00ff */
[----:B------:R-:W-:Y:S02]  /*24a00*/  IMAD.U32 R11, RZ, RZ, UR9 ;  /* 0x00000009ff0b7e24 */ /* 0x000fe4000f8e00ff */
[----:B------:R-:W-:Y:S02]  /*24a10*/  IMAD.MOV.U32 R8, RZ, RZ, 0x70 ;  /* 0x00000070ff087424 */ /* 0x000fe400078e00ff */
[----:B------:R-:W-:Y:S02]  /*24a20*/  IMAD.MOV.U32 R12, RZ, RZ, 0x1 ;  /* 0x00000001ff0c7424 */ /* 0x000fe400078e00ff */
[----:B------:R-:W-:-:S07]  /*24a30*/  IMAD.MOV.U32 R13, RZ, RZ, RZ ;  /* 0x000000ffff0d7224 */ /* 0x000fce00078e00ff */
[----:B------:R-:W-:-:S07]  /*24a40*/  LEPC R20, `(.L_x_8540) ;  /* 0x000000001014794e */ /* 0x000fce0000000000 */
[----:B0-----:R-:W-:Y:S05]  /*24a50*/  CALL.ABS.NOINC R2 ;  /* 0x0000000002007343 */ /* 0x001fea0003c00000 */
.L_x_8540:
[----:B------:R-:W-:Y:S05]  /*24a60*/  BSYNC B6 ;  /* 0x0000000000067941 */ /* 0x000fea0003800000 */
.L_x_8539:
[----:B------:R-:W2:Y:S01]  /*24a70*/  LDL.LU R20, [R1+0x20] ;  /* 0x0000200001147983 */ /* 0x000ea20000300800 */
[----:B------:R-:W-:Y:S01]  /*24a80*/  ULDC.64 UR4, c[0x0][0x2d8] ;  /* 0x0000b60000047ab9 */ /* 0x000fe20000000a00 */
[----:B------:R-:W3:Y:S01]  /*24a90*/  LDC R6, c[0x0][0x448] ;  /* 0x00011200ff067b82 */ /* 0x000ee20000000800 */
[----:B------:R-:W-:Y:S01]  /*24aa0*/  ULDC.64 UR6, c[0x0][0x280] ;  /* 0x0000a00000067ab9 */ /* 0x000fe20000000a00 */
[----:B0-----:R-:W2:Y:S04]  /*24ab0*/  LDL.LU.64 R2, [R1+0x10] ;  /* 0x0000100001027983 */ /* 0x001ea80000300a00 */
[----:B------:R-:W4:Y:S04]  /*24ac0*/  LDL.LU R0, [R1+0x24] ;  /* 0x0000240001007983 */ /* 0x000f280000300800 */
[----:B------:R-:W4:Y:S04]  /*24ad0*/  LDL.LU R21, [R1+0xc] ;  /* 0x00000c0001157983 */ /* 0x000f280000300800 */
[----:B------:R0:W5:Y:S01]  /*24ae0*/  LDL R8, [R1+0x8] ;  /* 0x0000080001087983 */ /* 0x0001620000100800 */
[----:B---3--:R-:W-:-:S13]  /*24af0*/  ISETP.NE.AND P0, PT, R6, 0x1, PT ;  /* 0x000000010600780c */ /* 0x008fda0003f05270 */
[----:B-1----:R-:W1:Y:S01]  /*24b00*/  @P0 LDC R7, c[0x0][0x44c] ;  /* 0x00011300ff070b82 */ /* 0x002e620000000800 */
[----:B--2---:R-:W-:Y:S02]  /*24b10*/  IMAD.MOV.U32 R3, RZ, RZ, R20 ;  /* 0x000000ffff037224 */ /* 0x004fe400078e0014 */
[----:B------:R-:W2:Y:S01]  /*24b20*/  S2R R20, SR_TID.X ;  /* 0x0000000000147919 */ /* 0x000ea20000002100 */
[----:B------:R-:W-:-:S04]  /*24b30*/  IMAD.WIDE.U32 R2, R18, UR4, R2 ;  /* 0x0000000412027c25 */ /* 0x000fc8000f8e0002 */
[----:B------:R-:W-:Y:S01]  /*24b40*/  IMAD R3, R18, UR5, R3 ;  /* 0x0000000512037c24 */ /* 0x000fe2000f8e0203 */
[----:B------:R-:W-:Y:S02]  /*24b50*/  ULDC.64 UR4, c[0x0][0x2e0] ;  /* 0x0000b80000047ab9 */ /* 0x000fe40000000a00 */
[----:B----4-:R-:W-:Y:S02]  /*24b60*/  IMAD R0, R0, UR4, RZ ;  /* 0x0000000400007c24 */ /* 0x010fe4000f8e02ff */
[----:B------:R-:W-:-:S04]  /*24b70*/  IMAD.WIDE.U32 R2, R21, UR4, R2 ;  /* 0x0000000415027c25 */ /* 0x000fc8000f8e0002 */
[----:B------:R-:W-:Y:S01]  /*24b80*/  IMAD R0, R21, UR5, R0 ;  /* 0x0000000515007c24 */ /* 0x000fe2000f8e0200 */
[----:B------:R-:W-:Y:S01]  /*24b90*/  ULDC.64 UR4, c[0x0][0x2d0] ;  /* 0x0000b40000047ab9 */ /* 0x000fe20000000a00 */
[----:B------:R-:W3:Y:S02]  /*24ba0*/  S2R R21, SR_TID.X ;  /* 0x0000000000157919 */ /* 0x000ee40000002100 */
[----:B------:R-:W-:Y:S02]  /*24bb0*/  IMAD.IADD R3, R3, 0x1, R0 ;  /* 0x0000000103037824 */ /* 0x000fe400078e0200 */
[----:B------:R-:W4:Y:S01]  /*24bc0*/  @P0 LDC R0, c[0x0][0x450] ;  /* 0x00011400ff000b82 */ /* 0x000f220000000800 */
[----:B--2---:R-:W-:-:S04]  /*24bd0*/  LOP3.LUT R20, R20, 0x7f, RZ, 0xc0, !PT ;  /* 0x0000007f14147812 */ /* 0x004fc800078ec0ff */
[----:B------:R-:W-:Y:S02]  /*24be0*/  SHF.R.U32.HI R20, RZ, 0x3, R20 ;  /* 0x00000003ff147819 */ /* 0x000fe40000011614 */
[----:B---3--:R-:W-:-:S04]  /*24bf0*/  SHF.L.U32 R21, R21, 0x4, RZ ;  /* 0x0000000415157819 */ /* 0x008fc800000006ff */
[----:B------:R-:W-:-:S04]  /*24c00*/  LOP3.LUT R21, R21, 0x70, RZ, 0xc0, !PT ;  /* 0x0000007015157812 */ /* 0x000fc800078ec0ff */
[----:B------:R-:W-:-:S05]  /*24c10*/  LOP3.LUT R20, R20, R21, RZ, 0xfc, !PT ;  /* 0x0000001514147212 */ /* 0x000fca00078efcff */
[----:B------:R-:W-:-:S04]  /*24c20*/  IMAD.IADD R5, R20, 0x1, R27 ;  /* 0x0000000114057824 */ /* 0x000fc800078e021b */
[----:B-1----:R-:W-:-:S04]  /*24c30*/  @P0 IMAD.HI.U32 R7, R5, R7, RZ ;  /* 0x0000000705070227 */ /* 0x002fc800078e00ff */
[----:B------:R-:W-:Y:S01]  /*24c40*/  IMAD.MOV.U32 R4, RZ, RZ, R5 ;  /* 0x000000ffff047224 */ /* 0x000fe200078e0005 */
[----:B----4-:R-:W-:Y:S01]  /*24c50*/  @P0 SHF.R.U32.HI R4, RZ, R0, R7 ;  /* 0x00000000ff040219 */ /* 0x010fe20000011607 */
        /* <DEDUP_REMOVED lines=11> */
[----:B------:R-:W-:Y:S01]  /*24d10*/  IMAD.WIDE.U32 R2, R0, UR4, R2 ;  /* 0x0000000400027c25 */ /* 0x000fe2000f8e0002 */
[----:B------:R-:W-:-:S03]  /*24d20*/  ULDC UR4, c[0x0][0x2b8] ;  /* 0x0000ae0000047ab9 */ /* 0x000fc60000000800 */
[----:B------:R-:W-:Y:S01]  /*24d30*/  IMAD R5, R0, UR5, R4 ;  /* 0x0000000500057c24 */ /* 0x000fe2000f8e0204 */
[----:B------:R-:W-:Y:S02]  /*24d40*/  LEA R0, P2, R2, UR6, 0x1 ;  /* 0x0000000602007c11 */ /* 0x000fe4000f8408ff */
[----:B------:R-:W-:Y:S02]  /*24d50*/  ISETP.GE.AND P0, PT, R31, UR4, PT ;  /* 0x000000041f007c0c */ /* 0x000fe4000bf06270 */
[----:B------:R-:W-:Y:S02]  /*24d60*/  IADD3 R3, R3, R5, RZ ;  /* 0x0000000503037210 */ /* 0x000fe40007ffe0ff */
[----:B------:R-:W-:Y:S01]  /*24d70*/  ISETP.GE.AND P1, PT, R30, UR4, PT ;  /* 0x000000041e007c0c */ /* 0x000fe2000bf26270 */
[----:B------:R-:W-:Y:S01]  /*24d80*/  UMOV UR4, 0xffffffff ;  /* 0xffffffff00047882 */ /* 0x000fe20000000000 */
[----:B-1----:R-:W-:Y:S02]  /*24d90*/  LOP3.LUT R20, R20, 0x7f, RZ, 0xc0, !PT ;  /* 0x0000007f14147812 */ /* 0x002fe400078ec0ff */
[----:B------:R-:W-:-:S02]  /*24da0*/  LEA.HI.X R4, R2, UR7, R3, 0x1, P2 ;  /* 0x0000000702047c11 */ /* 0x000fc400090f0c03 */
        /* <DEDUP_REMOVED lines=74> */
.L_x_8781:
        /* <DEDUP_REMOVED lines=11> */
.L_x_8543:
[----:B------:R-:W-:Y:S05]  /*25300*/  BSYNC B0 ;  /* 0x0000000000007941 */ /* 0x000fea0003800000 */
.L_x_8542:
[----:B------:R-:W-:Y:S01]  /*25310*/  NOP ;  /* 0x0000000000007918 */ /* 0x000fe20000000000 */
[----:B------:R-:W-:-:S13]  /*25320*/  PLOP3.LUT P0, PT, PT, PT, PT, 0x80, 0x0 ;  /* 0x000000000000781c */ /* 0x000fda0003f0f070 */
.L_x_8544:
        /* <DEDUP_REMOVED lines=21> */
.L_x_8782:
[----:B------:R-:W-:Y:S05]  /*25480*/  BSYNC B0 ;  /* 0x0000000000007941 */ /* 0x000fea0003800000 */
.L_x_8545:
        /* <DEDUP_REMOVED lines=8> */
.L_x_8561:
[----:B------:R-:W3:Y:S01]  /*25510*/  LDL R7, [R1] ;  /* 0x0000000001077983 */ /* 0x000ee20000100800 */
[----:B------:R-:W1:Y:S03]  /*25520*/  LDC R0, c[0x0][0x430] ;  /* 0x00010c00ff007b82 */ /* 0x000e660000000800 */
[----:B------:R-:W4:Y:S01]  /*25530*/  LDL R5, [R1+0x4] ;  /* 0x0000040001057983 */ /* 0x000f220000100800 */
[----:B------:R-:W-:Y:S05]  /*25540*/  YIELD ;  /* 0x0000000000007946 */ /* 0x000fea0003800000 */
[----:B------:R-:W5:Y:S01]  /*25550*/  S2R R2, SR_TID.X ;  /* 0x0000000000027919 */ /* 0x000f620000002100 */
[----:B------:R-:W-:Y:S01]  /*25560*/  ULDC.64 UR4, c[0x0][0x428] ;  /* 0x00010a0000047ab9 */ /* 0x000fe20000000a00 */
[----:B------:R-:W2:Y:S01]  /*25570*/  S2R R4, SR_TID.X ;  /* 0x0000000000047919 */ /* 0x000ea20000002100 */
[----:B-1----:R-:W-:-:S13]  /*25580*/  ISETP.NE.AND P0, PT, R0, 0x1, PT ;  /* 0x000000010000780c */ /* 0x002fda0003f05270 */
[----:B0-----:R-:W0:Y:S01]  /*25590*/  @P0 LDC R3, c[0x0][0x434] ;  /* 0x00010d00ff030b82 */ /* 0x001e220000000800 */
[----:B-----5:R-:W-:-:S07]  /*255a0*/  LOP3.LUT R2, R2, 0x7f, RZ, 0xc0, !PT ;  /* 0x0000007f02027812 */ /* 0x020fce00078ec0ff */
[----:B------:R-:W1:Y:S01]  /*255b0*/  @P0 LDC R8, c[0x0][0x438] ;  /* 0x00010e00ff080b82 */ /* 0x000e620000000800 */
[----:B------:R-:W-:Y:S02]  /*255c0*/  SHF.R.U32.HI R2, RZ, 0x3, R2 ;  /* 0x00000003ff027819 */ /* 0x000fe40000011602 */
[----:B--2---:R-:W-:-:S03]  /*255d0*/  SHF.L.U32 R4, R4, 0x4, RZ ;  /* 0x0000000404047819 */ /* 0x004fc600000006ff */
[----:B------:R-:W-:Y:S01]  /*255e0*/  IMAD R2, R6, 0x80, R2 ;  /* 0x0000008006027824 */ /* 0x000fe200078e0202 */
[----:B------:R-:W-:-:S04]  /*255f0*/  LOP3.LUT R4, R4, 0x70, RZ, 0xc0, !PT ;  /* 0x0000007004047812 */ /* 0x000fc800078ec0ff */
[----:B---3--:R-:W-:Y:S01]  /*25600*/  IADD3 R4, R4, R2, R7 ;  /* 0x0000000204047210 */ /* 0x008fe20007ffe007 */
[----:B----4-:R-:W-:-:S04]  /*25610*/  IMAD R5, R5, UR4, RZ ;  /* 0x0000000405057c24 */ /* 0x010fc8000f8e02ff */
[----:B0-----:R-:W-:-:S04]  /*25620*/  @P0 IMAD.HI.U32 R3, R4, R3, RZ ;  /* 0x0000000304030227 */ /* 0x001fc800078e00ff */
[----:B------:R-:W-:Y:S01]  /*25630*/  IMAD.MOV.U32 R2, RZ, RZ, R4 ;  /* 0x000000ffff027224 */ /* 0x000fe200078e0004 */
[----:B-1----:R-:W-:Y:S01]  /*25640*/  @P0 SHF.R.U32.HI R2, RZ, R8, R3 ;  /* 0x00000008ff020219 */ /* 0x002fe20000011603 */
[----:B------:R-:W-:-:S04]  /*25650*/  IMAD R5, R34, UR5, R5 ;  /* 0x0000000522057c24 */ /* 0x000fc8000f8e0205 */
[----:B------:R-:W-:-:S04]  /*25660*/  IMAD.MOV R3, RZ, RZ, -R2 ;  /* 0x000000ffff037224 */ /* 0x000fc800078e0a02 */
[----:B------:R-:W-:Y:S01]  /*25670*/  IMAD R0, R0, R3, R4 ;  /* 0x0000000300007224 */ /* 0x000fe200078e0204 */
[----:B------:R-:W-:-:S03]  /*25680*/  SHF.R.S32.HI R3, RZ, 0x1f, R2 ;  /* 0x0000001fff037819 */ /* 0x000fc60000011402 */
[----:B------:R-:W-:Y:S01]  /*25690*/  IMAD.WIDE.U32 R2, R34, UR4, R2 ;  /* 0x0000000422027c25 */ /* 0x000fe2000f8e0002 */
[----:B------:R-:W-:-:S03]  /*256a0*/  ULDC.64 UR4, c[0x0][0x418] ;  /* 0x0001060000047ab9 */ /* 0x000fc60000000a00 */
[----:B------:R-:W-:Y:S01]  /*256b0*/  IMAD.IADD R3, R5, 0x1, R3 ;  /* 0x0000000105037824 */ /* 0x000fe200078e0203 */
[----:B------:R-:W-:-:S04]  /*256c0*/  LEA R4, P0, R2, UR4, 0x2 ;  /* 0x0000000402047c11 */ /* 0x000fc8000f8010ff */
[----:B------:R-:W-:-:S05]  /*256d0*/  LEA.HI.X R5, R2, UR5, R3, 0x2, P0 ;  /* 0x0000000502057c11 */ /* 0x000fca00080f1403 */
[----:B------:R-:W2:Y:S01]  /*256e0*/  LDG.E R4, desc[UR54][R4.64] ;  /* 0x0000003604047981 */ /* 0x000ea2000c1e1900 */
[----:B------:R-:W-:Y:S01]  /*256f0*/  MOV R7, UR38 ;  /* 0x0000002600077c02 */ /* 0x000fe20008000f00 */
[----:B------:R-:W-:Y:S02]  /*25700*/  VIADD R24, R10, 0x1 ;  /* 0x000000010a187836 */ /* 0x000fe40000000000 */
[----:B------:R-:W-:Y:S01]  /*25710*/  IMAD.MOV.U32 R25, RZ, RZ, R6 ;  /* 0x000000ffff197224 */ /* 0x000fe200078e0006 */
[----:B------:R-:W-:Y:S02]  /*25720*/  ISETP.NE.AND P3, PT, R7, 0x3, PT ;  /* 0x000000030700780c */ /* 0x000fe40003f65270 */
[----:B------:R-:W-:-:S04]  /*25730*/  ISETP.NE.AND P0, PT, R24, 0x2, PT ;  /* 0x000000021800780c */ /* 0x000fc80003f05270 */
[----:B------:R-:W-:Y:S02]  /*25740*/  SEL R3, RZ, 0x1, P0 ;  /* 0x00000001ff037807 */ /* 0x000fe40000000000 */
[----:B------:R-:W-:Y:S02]  /*25750*/  SEL R24, R24, RZ, P0 ;  /* 0x000000ff18187207 */ /* 0x000fe40000000000 */
[----:B------:R-:W-:Y:S02]  /*25760*/  LOP3.LUT R28, R20, R3, RZ, 0x3c, !PT ;  /* 0x00000003141c7212 */ /* 0x000fe400078e3cff */
[----:B--2---:R-:W-:Y:S01]  /*25770*/  SHF.R.S32.HI R27, RZ, 0x1f, R4 ;  /* 0x0000001fff1b7819 */ /* 0x004fe20000011404 */
[----:B------:R-:W-:Y:S06]  /*25780*/  @!P3 BRA `(.L_x_8549) ;  /* 0x000000000004b947 */ /* 0x000fec0003800000 */
[----:B------:R-:W-:Y:S01]  /*25790*/  BPT.TRAP 0x1 ;  /* 0x000000040000795c */ /* 0x000fe20000300000 */
.L_x_8549:
[----:B------:R-:W-:Y:S01]  /*257a0*/  IMAD R6, R24, 0x8, R22 ;  /* 0x0000000818067824 */ /* 0x000fe200078e0216 */
[----:B------:R-:W-:Y:S01]  /*257b0*/  SHF.L.U32 R3, R28, 0x1f, RZ ;  /* 0x0000001f1c037819 */ /* 0x000fe200000006ff */
[----:B------:R-:W-:Y:S03]  /*257c0*/  BSSY B1, `(.L_x_8550) ;  /* 0x0000003000017945 */ /* 0x000fe60003800000 */
[----:B------:R-:W0:Y:S02]  /*257d0*/  SYNCS.PHASECHK.TRANS64.TRYWAIT P0, [R6+URZ+0x28840], R3 ;  /* 0x02884003060075a7 */ /* 0x000e24000800017f */
[----:B0-----:R-:W-:Y:S05]  /*257e0*/  @!P0 BRA `(.L_x_8551) ;  /* 0x0000007000908947 */ /* 0x001fea0003800000 */
.L_x_8783:
[----:B------:R-:W-:Y:S05]  /*257f0*/  BSYNC B1 ;  /* 0x0000000000017941 */ /* 0x000fea0003800000 */
.L_x_8550:
        /* <DEDUP_REMOVED lines=63> */
[----:B------:R-:W2:Y:S01]  /*25bf0*/  SHFL.IDX PT, R9, R9, 0x7, 0x181f ;  /* 0x00f81f0009097f89 */ /* 0x000ea200000e0000 */
[----:B0-----:R-:W-:-:S05]  /*25c00*/  IADD3 R2, P0, R2, R5, RZ ;  /* 0x0000000502027210 */ /* 0x001fca0007f1e0ff */
[----:B-1----:R-:W-:-:S05]  /*25c10*/  IMAD.X R3, RZ, RZ, R3, P0 ;  /* 0x000000ffff037224 */ /* 0x002fca00000e0603 */
[----:B------:R-:W-:Y:S04]  /*25c20*/  LDGSTS.E.BYPASS.LTC128B.128 [R8+0x1b400], desc[UR54][R2.64], !P4 ;  /* 0x1b40000002087fae */ /* 0x000fe8000e101d76 */
[----:B------:R0:W-:Y:S04]  /*25c30*/  LDGSTS.E.BYPASS.LTC128B.128 [R8+0x1f400], desc[UR54][R2.64+0x80], !P3 ;  /* 0x1f40008002087fae */ /* 0x0001e8000d901d76 */
[----:B0-2---:R0:W1:Y:S02]  /*25c40*/  SHFL.IDX PT, R2, R7, 0x7, 0x181f ;  /* 0x00f81f0007027f89 */ /* 0x00506400000e0000 */
.L_x_8801:
        /* <DEDUP_REMOVED lines=9> */
.L_x_8553:
        /* <DEDUP_REMOVED lines=11> */
.L_x_8554:
[----:B------:R1:W-:Y:S01]  /*25d90*/  SYNCS.ARRIVE.TRANS64.A1T0 RZ, [R6+URZ+0x28830], RZ ;  /* 0x028830ff06ff79a7 */ /* 0x0003e2000810003f */
[----:B------:R-:W-:Y:S05]  /*25da0*/  @!P4 BRA `(.L_x_8555) ;  /* 0x000000000004c947 */ /* 0x000fea0003800000 */
[----:B------:R-:W-:Y:S01]  /*25db0*/  BPT.TRAP 0x1 ;  /* 0x000000040000795c */ /* 0x000fe20000300000 */
.L_x_8555:
[----:B------:R-:W-:Y:S01]  /*25dc0*/  SHF.L.U32 R2, R20, 0x1f, RZ ;  /* 0x0000001f14027819 */ /* 0x000fe200000006ff */
[----:B-1----:R-:W-:Y:S01]  /*25dd0*/  IMAD R6, R10, 0x8, R22 ;  /* 0x000000080a067824 */ /* 0x002fe200078e0216 */
[----:B------:R-:W-:Y:S03]  /*25de0*/  BSSY B1, `(.L_x_8556) ;  /* 0x0000003000017945 */ /* 0x000fe60003800000 */
[----:B------:R-:W1:Y:S02]  /*25df0*/  SYNCS.PHASECHK.TRANS64.TRYWAIT P0, [R6+URZ+0x28860], R2 ;  /* 0x02886002060075a7 */ /* 0x000e64000800017f */
[----:B-1----:R-:W-:Y:S05]  /*25e00*/  @!P0 BRA `(.L_x_8557) ;  /* 0x0000007400688947 */ /* 0x002fea0003800000 */
.L_x_8802:
[----:B------:R-:W-:Y:S05]  /*25e10*/  BSYNC B1 ;  /* 0x0000000000017941 */ /* 0x000fea0003800000 */
.L_x_8556:
[----:B------:R-:W2:Y:S01]  /*25e20*/  S2R R3, SR_TID.X ;  /* 0x0000000000037919 */ /* 0x000ea20000002100 */
[----:B------:R-:W-:Y:S01]  /*25e30*/  UMOV UR4, 0xffffffff ;  /* 0xffffffff00047882 */ /* 0x000fe20000000000 */
[----:B------:R-:W-:Y:S01]  /*25e40*/  IMAD R8, R33, -0x80, R36 ;  /* 0xffffff8021087824 */ /* 0x000fe200078e0224 */
[----:B0-----:R-:W-:Y:S02]  /*25e50*/  LEA R7, R10, R35, 0xe ;  /* 0x000000230a077211 */ /* 0x001fe400078e70ff */
[----:B--2---:R-:W-:-:S04]  /*25e60*/  LOP3.LUT R3, R3, 0x7f, RZ, 0xc0, !PT ;  /* 0x0000007f03037812 */ /* 0x004fc800078ec0ff */
[----:B------:R-:W-:-:S05]  /*25e70*/  SHF.R.U32.HI R3, RZ, 0x3, R3 ;  /* 0x00000003ff037819 */ /* 0x000fca0000011603 */
        /* <DEDUP_REMOVED lines=61> */
.L_x_8820:
        /* <DEDUP_REMOVED lines=27> */
.L_x_8559:
        /* <DEDUP_REMOVED lines=11> */
.L_x_8560:
[C---:B------:R-:W-:Y:S01]  /*264b0*/  ISETP.GT.AND P0, PT, R25.reuse, R37, PT ;  /* 0x000000251900720c */ /* 0x040fe20003f04270 */
[----:B------:R0:W-:Y:S01]  /*264c0*/  SYNCS.ARRIVE.TRANS64.A1T0 RZ, [R6+URZ+0x28850], RZ ;  /* 0x028850ff06ff79a7 */ /* 0x0001e2000810003f */
[----:B------:R-:W-:Y:S02]  /*264d0*/  IMAD.MOV.U32 R10, RZ, RZ, R24 ;  /* 0x000000ffff0a7224 */ /* 0x000fe400078e0018 */
[----:B------:R-:W-:Y:S02]  /*264e0*/  IMAD.MOV.U32 R20, RZ, RZ, R28 ;  /* 0x000000ffff147224 */ /* 0x000fe400078e001c */
[----:B------:R-:W-:Y:S02]  /*264f0*/  IMAD.MOV.U32 R33, RZ, RZ, R25 ;  /* 0x000000ffff217224 */ /* 0x000fe400078e0019 */
[----:B0-----:R-:W-:-:S05]  /*26500*/  VIADD R6, R25, 0xffffffff ;  /* 0xffffffff19067836 */ /* 0x001fca0000000000 */
[----:B------:R-:W-:Y:S05]  /*26510*/  @P0 BRA `(.L_x_8561) ;  /* 0xffffffec00fc0947 */ /* 0x000fea000383ffff */
.L_x_8548:
[----:B------:R-:W-:Y:S05]  /*26520*/  BSYNC B0 ;  /* 0x0000000000007941 */ /* 0x000fea0003800000 */
.L_x_8547:
        /* <DEDUP_REMOVED lines=17> */
.L_x_8563:
[----:B------:R-:W-:Y:S05]  /*26640*/  BSYNC B0 ;  /* 0x0000000000007941 */ /* 0x000fea0003800000 */
.L_x_8562:
[----:B------:R-:W-:-:S04]  /*26650*/  MOV R0, UR38 ;  /* 0x0000002600007c02 */ /* 0x000fc80008000f00 */
[----:B------:R-:W-:-:S13]  /*26660*/  ISETP.NE.AND P0, PT, R0, 0x3, PT ;  /* 0x000000030000780c */ /* 0x000fda0003f05270 */
[----:B------:R-:W-:Y:S05]  /*26670*/  @!P0 BRA `(.L_x_8564) ;  /* 0x0000000000048947 */ /* 0x000fea0003800000 */
[----:B------:R-:W-:Y:S01]  /*26680*/  BPT.TRAP 0x1 ;  /* 0x000000040000795c */ /* 0x000fe20000300000 */
.L_x_8564:
[----:B------:R-:W-:Y:S01]  /*26690*/  IMAD R0, R24, 0x8, R22 ;  /* 0x0000000818007824 */ /* 0x000fe200078e0216 */
[----:B0-----:R-:W-:Y:S01]  /*266a0*/  SHF.L.U32 R3, R28, 0x1f, RZ ;  /* 0x0000001f1c037819 */ /* 0x001fe200000006ff */
[----:B------:R-:W-:Y:S01]  /*266b0*/  BSSY B0, `(.L_x_8565) ;  /* 0x0000004000007945 */ /* 0x000fe20003800000 */
[----:B------:R-:W-:Y:S02]  /*266c0*/  IMAD R6, R25, -0x80, R36 ;  /* 0xffffff8019067824 */ /* 0x000fe400078e0224 */
[----:B------:R-:W0:Y:S02]  /*266d0*/  SYNCS.PHASECHK.TRANS64.TRYWAIT P0, [R0+URZ+0x28860], R3 ;  /* 0x02886003000075a7 */ /* 0x000e24000800017f */
[----:B0-----:R-:W-:Y:S05]  /*266e0*/  @!P0 BRA `(.L_x_8566) ;  /* 0x0000007400cc8947 */ /* 0x001fea0003800000 */
.L_x_8821:
[----:B------:R-:W-:Y:S05]  /*266f0*/  BSYNC B0 ;  /* 0x0000000000007941 */ /* 0x000fea0003800000 */
.L_x_8565:
        /* <DEDUP_REMOVED lines=70> */
.L_x_8839:
        /* <DEDUP_REMOVED lines=11> */
.L_x_8568:
        /* <DEDUP_REMOVED lines=11> */
.L_x_8569:
[----:B------:R0:W-:Y:S01]  /*26cc0*/  SYNCS.ARRIVE.TRANS64.A1T0 RZ, [R0+URZ+0x28850], RZ ;  /* 0x028850ff00ff79a7 */ /* 0x0001e2000810003f */
[----:B------:R-:W-:-:S05]  /*26cd0*/  VIADD R24, R24, 0x1 ;  /* 0x0000000118187836 */ /* 0x000fca0000000000 */
[----:B------:R-:W-:-:S04]  /*26ce0*/  ISETP.NE.AND P0, PT, R24, 0x2, PT ;  /* 0x000000021800780c */ /* 0x000fc80003f05270 */
[----:B------:R-:W-:Y:S02]  /*26cf0*/  SEL R3, RZ, 0x1, P0 ;  /* 0x00000001ff037807 */ /* 0x000fe40000000000 */
[----:B------:R-:W-:Y:S02]  /*26d00*/  SEL R24, R24, RZ, P0 ;  /* 0x000000ff18187207 */ /* 0x000fe40000000000 */
[----:B0-----:R-:W-:-:S07]  /*26d10*/  LOP3.LUT R28, R28, R3, RZ, 0x3c, !PT ;  /* 0x000000031c1c7212 */ /* 0x001fce00078e3cff */
.L_x_8526:
[----:B------:R-:W-:Y:S05]  /*26d20*/  BSYNC B7 ;  /* 0x0000000000077941 */ /* 0x000fea0003800000 */
.L_x_8524:
        /* <DEDUP_REMOVED lines=11> */
.L_x_8570:
[----:B------:R-:W1:Y:S01]  /*26de0*/  S2R R8, SR_TID.X ;  /* 0x0000000000087919 */ /* 0x000e620000002100 */
[----:B------:R-:W-:Y:S01]  /*26df0*/  UMOV UR4, 0xffffffff ;  /* 0xffffffff00047882 */ /* 0x000fe20000000000 */
[----:B-1----:R-:W-:-:S04]  /*26e00*/  LOP3.LUT R8, R8, 0x1f, RZ, 0xc0, !PT ;  /* 0x0000001f08087812 */ /* 0x002fc800078ec0ff */
[----:B------:R-:W-:Y:S01]  /*26e10*/  ISETP.NE.AND P0, PT, R8, 0x1f, PT ;  /* 0x0000001f0800780c */ /* 0x000fe20003f05270 */
[----:B------:R-:W-:-:S12]  /*26e20*/  BRA.DIV UR4, `(.L_x_8572) ;  /* 0x0000007a048c7947 */ /* 0x000fd8000b800000 */
[----:B------:R-:W-:Y:S01]  /*26e30*/  IMAD.IADD R7, R19, 0x1, R8 ;  /* 0x0000000113077824 */ /* 0x000fe200078e0208 */
[----:B------:R-:W-:-:S04]  /*26e40*/  ULDC UR4, c[0x0][0xc3c] ;  /* 0x00030f0000047ab9 */ /* 0x000fc80000000800 */
[----:B------:R-:W-:-:S13]  /*26e50*/  ISETP.GE.OR P1, PT, R7, UR4, !P0 ;  /* 0x0000000407007c0c */ /* 0x000fda000c726670 */
[----:B------:R-:W1:Y:S08]  /*26e60*/  @!P1 LDC.64 R2, c[0x0][0xc80] ;  /* 0x00032000ff029b82 */ /* 0x000e700000000a00 */
[----:B------:R-:W2:Y:S01]  /*26e70*/  @!P1 LDC.64 R4, c[0x0][0xc78] ;  /* 0x00031e00ff049b82 */ /* 0x000ea20000000a00 */
[----:B-1----:R-:W-:-:S05]  /*26e80*/  @!P1 IMAD.WIDE R2, R7, 0x4, R2 ;  /* 0x0000000407029825 */ /* 0x002fca00078e0202 */
[----:B0-----:R2:W3:Y:S02]  /*26e90*/  @!P1 LDG.E R6, desc[UR54][R2.64] ;  /* 0x0000003602069981 */ /* 0x0014e4000c1e1900 */
        /* <DEDUP_REMOVED lines=31> */
.L_x_8849:
[----:B------:R-:W-:Y:S02]  /*27090*/  ULDC UR4, c[0x0][0xc38] ;  /* 0x00030e0000047ab9 */ /* 0x000fe40000000800 */
[----:B------:R-:W-:-:S04]  /*270a0*/  IMAD.U32 R5, RZ, RZ, UR4 ;  /* 0x00000004ff057e24 */ /* 0x000fc8000f8e00ff */
[----:B-1----:R-:W-:-:S04]  /*270b0*/  IMAD R14, R14, R5, RZ ;  /* 0x000000050e0e7224 */ /* 0x002fc800078e02ff */
[----:B------:R-:W-:-:S05]  /*270c0*/  IMAD.IADD R7, R7, 0x1, R14 ;  /* 0x0000000107077824 */ /* 0x000fca00078e020e */
[----:B------:R-:W-:-:S13]  /*270d0*/  ISETP.GT.AND P6, PT, R7, R0, PT ;  /* 0x000000000700720c */ /* 0x000fda0003fc4270 */
[----:B------:R-:W-:Y:S05]  /*270e0*/  @P6 BRA `(.L_x_8573) ;  /* 0x0000000000a46947 */ /* 0x000fea0003800000 */
.L_x_8576:
        /* <DEDUP_REMOVED lines=35> */
.L_x_8857:
[----:B------:R-:W-:Y:S02]  /*27320*/  ULDC UR4, c[0x0][0xc38] ;  /* 0x00030e0000047ab9 */ /* 0x000fe40000000800 */
[----:B------:R-:W-:-:S04]  /*27330*/  IMAD.U32 R5, RZ, RZ, UR4 ;  /* 0x00000004ff057e24 */ /* 0x000fc8000f8e00ff */
[----:B-1----:R-:W-:-:S04]  /*27340*/  IMAD R14, R14, R5, RZ ;  /* 0x000000050e0e7224 */ /* 0x002fc800078e02ff */
[----:B------:R-:W-:-:S05]  /*27350*/  IMAD.IADD R7, R14, 0x1, R7 ;  /* 0x000000010e077824 */ /* 0x000fca00078e0207 */
[----:B------:R-:W-:-:S13]  /*27360*/  ISETP.GT.AND P6, PT, R7, R0, PT ;  /* 0x000000000700720c */ /* 0x000fda0003fc4270 */
[----:B------:R-:W-:Y:S05]  /*27370*/  @!P6 BRA `(.L_x_8576) ;  /* 0xfffffffc005ce947 */ /* 0x000fea000383ffff */
.L_x_8573:
        /* <DEDUP_REMOVED lines=10> */
.L_x_8862:
[----:B------:R-:W-:-:S13]  /*27420*/  ISETP.NE.AND P0, PT, R3, RZ, PT ;  /* 0x000000ff0300720c */ /* 0x000fda0003f05270 */
[----:B------:R-:W-:Y:S05]  /*27430*/  @!P0 BRA `(.L_x_8578) ;  /* 0x0000000000108947 */ /* 0x000fea0003800000 */
[----:B------:R-:W-:Y:S01]  /*27440*/  UMOV UR4, 0xffffffff ;  /* 0xffffffff00047882 */ /* 0x000fe20000000000 */
[----:B-1----:R-:W-:Y:S02]  /*27450*/  VIADD R12, R12, 0xffffffff ;  /* 0xffffffff0c0c7836 */ /* 0x002fe40000000000 */
[----:B------:R-:W-:Y:S05]  /*27460*/  BRA.DIV UR4, `(.L_x_8579) ;  /* 0x0000007e044c7947 */ /* 0x000fea000b800000 */
[----:B------:R4:W1:Y:S02]  /*27470*/  SHFL.IDX PT, R6, R2, R12, 0x1f ;  /* 0x00001f0c02067589 */ /* 0x00086400000e0000 */
.L_x_8578:
        /* <DEDUP_REMOVED lines=59> */
.L_x_8580:
        /* <DEDUP_REMOVED lines=60> */
.L_x_8581:
[----:B------:R-:W-:-:S04]  /*27bf0*/  LOP3.LUT R2, RZ, R2, RZ, 0x33, !PT ;  /* 0x00000002ff027212 */ /* 0x000fc800078e33ff */
[----:B------:R-:W-:Y:S01]  /*27c00*/  IADD3 R17, R17, R2, RZ ;  /* 0x0000000211117210 */ /* 0x000fe20007ffe0ff */
[----:B------:R-:W-:Y:S06]  /*27c10*/  BRA `(.L_x_8582) ;  /* 0x00000000001c7947 */ /* 0x000fec0003800000 */
.L_x_8574:
[----:B------:R-:W-:Y:S01]  /*27c20*/  UMOV UR4, URZ ;  /* 0x0000003f00047c82 */ /* 0x000fe20008000000 */
[----:B------:R-:W-:Y:S01]  /*27c30*/  UMOV UR5, URZ ;  /* 0x0000003f00057c82 */ /* 0x000fe20008000000 */
[----:B------:R-:W-:Y:S01]  /*27c40*/  ULDC UR6, c[0x0][0xc3c] ;  /* 0x00030f0000067ab9 */ /* 0x000fe20000000800 */
[----:B------:R-:W-:Y:S02]  /*27c50*/  IMAD.MOV.U32 R16, RZ, RZ, R0 ;  /* 0x000000ffff107224 */ /* 0x000fe400078e0000 */
[----:B------:R-:W-:Y:S02]  /*27c60*/  IMAD.U32 R17, RZ, RZ, UR4 ;  /* 0x00000004ff117e24 */ /* 0x000fe4000f8e00ff */
[----:B------:R-:W-:Y:S02]  /*27c70*/  IMAD.U32 R18, RZ, RZ, UR5 ;  /* 0x00000005ff127e24 */ /* 0x000fe4000f8e00ff */
[----:B------:R-:W-:-:S07]  /*27c80*/  IMAD.U32 R19, RZ, RZ, UR6 ;  /* 0x00000006ff137e24 */ /* 0x000fce000f8e00ff */
.L_x_8582:
        /* <DEDUP_REMOVED lines=10> */
.L_x_8571:
[----:B------:R-:W-:Y:S02]  /*27d30*/  ULDC UR4, c[0x0][0xc3c] ;  /* 0x00030f0000047ab9 */ /* 0x000fe40000000800 */
[----:B--2---:R-:W-:-:S13]  /*27d40*/  ISETP.GE.AND P0, PT, R19, UR4, PT ;  /* 0x0000000413007c0c */ /* 0x004fda000bf06270 */
[----:B------:R-:W-:Y:S05]  /*27d50*/  @!P0 BRA `(.L_x_8583) ;  /* 0xffffff9400608947 */ /* 0x000fea000383ffff */
[----:B------:R-:W-:Y:S05]  /*27d60*/  BSYNC B8 ;  /* 0x0000000000087941 */ /* 0x000fea0003800000 */
.L_x_8464:
[----:B------:R-:W2:Y:S01]  /*27d70*/  LDL.LU R0, [R1+0x1c] ;  /* 0x00001c0001007983 */ /* 0x000ea20000300800 */
[----:B------:R-:W-:Y:S01]  /*27d80*/  BSSY B0, `(.L_x_8584) ;  /* 0x000000b000007945 */ /* 0x000fe20003800000 */
[----:B------:R-:W3:Y:S01]  /*27d90*/  S2R R5, SR_CgaCtaId ;  /* 0x0000000000057919 */ /* 0x000ee20000008800 */
[----:B--2---:R-:W-:-:S05]  /*27da0*/  VIADD R0, R0, 0x1 ;  /* 0x0000000100007836 */ /* 0x004fca0000000000 */
[----:B-1----:R-:W-:-:S04]  /*27db0*/  LEA.HI R2, R0, R0, RZ, 0x1 ;  /* 0x0000000000027211 */ /* 0x002fc800078f08ff */
[----:B------:R-:W-:Y:S02]  /*27dc0*/  LOP3.LUT R3, R2, 0xfffffffe, RZ, 0xc0, !PT ;  /* 0xfffffffe02037812 */ /* 0x000fe400078ec0ff */
[----:B------:R-:W-:Y:S02]  /*27dd0*/  MOV R2, 0x400 ;  /* 0x0000040000027802 */ /* 0x000fe40000000f00 */
[----:B------:R-:W-:Y:S02]  /*27de0*/  IADD3 R0, R0, -R3, RZ ;  /* 0x8000000300007210 */ /* 0x000fe40007ffe0ff */
[----:B---3--:R-:W-:Y:S02]  /*27df0*/  LEA R7, R5, R2, 0x18 ;  /* 0x0000000205077211 */ /* 0x008fe400078ec0ff */
[----:B------:R-:W-:-:S04]  /*27e00*/  SHF.L.U32 R0, R0, 0x1f, RZ ;  /* 0x0000001f00007819 */ /* 0x000fc800000006ff */
[----:B------:R-:W1:Y:S02]  /*27e10*/  SYNCS.PHASECHK.TRANS64.TRYWAIT P0, [R7+URZ+0x28820], R0 ;  /* 0x02882000070075a7 */ /* 0x000e64000800017f */
[----:B-1----:R-:W-:Y:S05]  /*27e20*/  @!P0 BRA `(.L_x_8585) ;  /* 0x0000007400048947 */ /* 0x002fea0003800000 */
.L_x_8865:
[----:B------:R-:W-:Y:S05]  /*27e30*/  BSYNC B0 ;  /* 0x0000000000007941 */ /* 0x000fea0003800000 */
.L_x_8584:
[----:B------:R-:W-:-:S03]  /*27e40*/  UMOV UR4, 0xffffffff ;  /* 0xffffffff00047882 */ /* 0x000fc60000000000 */
[----:B------:R-:W-:Y:S05]  /*27e50*/  BRA.DIV UR4, `(.L_x_8586) ;  /* 0x00000076040c7947 */ /* 0x000fea000b800000 */
[----:B-1----:R-:W1:Y:S02]  /*27e60*/  S2R R0, SR_TID.X ;  /* 0x0000000000007919 */ /* 0x002e640000002100 */
[----:B-1----:R-:W-:-:S04]  /*27e70*/  SHF.R.U32.HI R0, RZ, 0x5, R0 ;  /* 0x00000005ff007819 */ /* 0x002fc80000011600 */
[----:B------:R-:W-:-:S05]  /*27e80*/  LOP3.LUT R0, R0, 0x3, RZ, 0xc0, !PT ;  /* 0x0000000300007812 */ /* 0x000fca00078ec0ff */
[----:B------:R1:W2:Y:S02]  /*27e90*/  SHFL.IDX PT, R14, R0, RZ, 0x1f ;  /* 0x00001fff000e7589 */ /* 0x0002a400000e0000 */
.L_x_8868:
[----:B--2---:R-:W-:-:S13]  /*27ea0*/  ISETP.NE.AND P0, PT, R14, RZ, PT ;  /* 0x000000ff0e00720c */ /* 0x004fda0003f05270 */
[----:B------:R-:W-:Y:S05]  /*27eb0*/  @P0 BRA `(.L_x_8157) ;  /* 0x0000000000880947 */ /* 0x000fea0003800000 */
[----:B------:R-:W-:-:S03]  /*27ec0*/  UMOV UR4, 0xffffffff ;  /* 0xffffffff00047882 */ /* 0x000fc60000000000 */
[----:B------:R-:W-:Y:S05]  /*27ed0*/  BRA.DIV UR4, `(.L_x_8587) ;  /* 0x0000007604207947 */ /* 0x000fea000b800000 */
[----:B------:R-:W-:-:S13]  /*27ee0*/  ELECT P6, URZ, PT ;  /* 0x00000000003f782f */ /* 0x000fda00038c0000 */
.L_x_8871:
[----:B------:R-:W-:Y:S05]  /*27ef0*/  @!P6 BRA `(.L_x_8157) ;  /* 0x000000000078e947 */ /* 0x000fea0003800000 */
[----:B------:R-:W-:-:S06]  /*27f00*/  ULOP3.LUT UR4, UR36, 0x2, URZ, 0xfc, !UPT ;  /* 0x0000000224047892 */ /* 0x000fcc000f8efc3f */
[----:B-1----:R-:W-:-:S05]  /*27f10*/  IMAD.U32 R0, RZ, RZ, UR4 ;  /* 0x00000004ff007e24 */ /* 0x002fca000f8e00ff */
[----:B------:R-:W-:-:S13]  /*27f20*/  ISETP.NE.AND P0, PT, R0, 0x3, PT ;  /* 0x000000030000780c */ /* 0x000fda0003f05270 */
[----:B------:R-:W-:Y:S05]  /*27f30*/  @!P0 BRA `(.L_x_8588) ;  /* 0x0000000000048947 */ /* 0x000fea0003800000 */
[----:B------:R-:W-:Y:S01]  /*27f40*/  BPT.TRAP 0x1 ;  /* 0x000000040000795c */ /* 0x000fe20000300000 */
.L_x_8588:
[----:B------:R-:W-:Y:S01]  /*27f50*/  IMAD R5, R24, 0x8, R7 ;  /* 0x0000000818057824 */ /* 0x000fe200078e0207 */
[----:B------:R-:W-:Y:S01]  /*27f60*/  SHF.L.U32 R0, R28, 0x1f, RZ ;  /* 0x0000001f1c007819 */ /* 0x000fe200000006ff */
[----:B------:R-:W-:-:S03]  /*27f70*/  VIADD R24, R24, 0x1 ;  /* 0x0000000118187836 */ /* 0x000fc60000000000 */
[----:B------:R-:W1:Y:S02]  /*27f80*/  SYNCS.PHASECHK.TRANS64.TRYWAIT P1, [R5+URZ+0x28840], R0 ;  /* 0x02884000050075a7 */ /* 0x000e64000802017f */
[----:B------:R-:W-:-:S04]  /*27f90*/  ISETP.NE.AND P2, PT, R24, 0x2, PT ;  /* 0x000000021800780c */ /* 0x000fc80003f45270 */
[----:B------:R-:W-:Y:S01]  /*27fa0*/  SEL R3, RZ, 0x1, P2 ;  /* 0x00000001ff037807 */ /* 0x000fe20001000000 */
[----:B-1----:R-:W-:Y:S08]  /*27fb0*/  @!P1 BRA `(.L_x_8589) ;  /* 0x0000007400089947 */ /* 0x002ff00003800000 */
.L_x_8872:
[----:B------:R-:W-:Y:S02]  /*27fc0*/  SEL R24, R24, RZ, P2 ;  /* 0x000000ff18187207 */ /* 0x000fe40001000000 */
[----:B------:R-:W-:Y:S01]  /*27fd0*/  LOP3.LUT R2, R28, R3, RZ, 0x3c, !PT ;  /* 0x000000031c027212 */ /* 0x000fe200078e3cff */
[----:B------:R-:W-:Y:S06]  /*27fe0*/  @!P0 BRA `(.L_x_8590) ;  /* 0x0000000000048947 */ /* 0x000fec0003800000 */
[----:B------:R-:W-:Y:S01]  /*27ff0*/  BPT.TRAP 0x1 ;  /* 0x000000040000795c */ /* 0x000fe20000300000 */
.L_x_8590:
[----:B------:R-:W-:Y:S01]  /*28000*/  IMAD R3, R24, 0x8, R7 ;  /* 0x0000000818037824 */ /* 0x000fe200078e0207 */
[----:B------:R-:W-:-:S04]  /*28010*/  SHF.L.U32 R2, R2, 0x1f, RZ ;  /* 0x0000001f02027819 */ /* 0x000fc800000006ff */
[----:B------:R-:W2:Y:S02]  /*28020*/  SYNCS.PHASECHK.TRANS64.TRYWAIT P1, [R3+URZ+0x28840], R2 ;  /* 0x02884002030075a7 */ /* 0x000ea4000802017f */
[----:B--2---:R-:W-:Y:S05]  /*28030*/  @!P1 BRA `(.L_x_8591) ;  /* 0x0000007000fc9947 */ /* 0x004fea0003800000 */
.L_x_8873:
[----:B------:R-:W-:Y:S05]  /*28040*/  @!P0 BRA `(.L_x_8592) ;  /* 0x0000000000048947 */ /* 0x000fea0003800000 */
[----:B------:R-:W-:Y:S01]  /*28050*/  BPT.TRAP 0x1 ;  /* 0x000000040000795c */ /* 0x000fe20000300000 */
.L_x_8592:
[----:B------:R-:W3:Y:S02]  /*28060*/  SYNCS.PHASECHK.TRANS64.TRYWAIT P1, [R5+URZ+0x28860], R0 ;  /* 0x02886000050075a7 */ /* 0x000ee4000802017f */
[----:B---3--:R-:W-:Y:S05]  /*28070*/  @!P1 BRA `(.L_x_8593) ;  /* 0x0000007400009947 */ /* 0x008fea0003800000 */
.L_x_8874:
[----:B------:R-:W-:Y:S05]  /*28080*/  @!P0 BRA `(.L_x_8594) ;  /* 0x0000000000048947 */ /* 0x000fea0003800000 */
[----:B------:R-:W-:Y:S01]  /*28090*/  BPT.TRAP 0x1 ;  /* 0x000000040000795c */ /* 0x000fe20000300000 */
.L_x_8594:
[----:B----4-:R4:W0:Y:S02]  /*280a0*/  SYNCS.PHASECHK.TRANS64.TRYWAIT P0, [R3+URZ+0x28860], R2 ;  /* 0x02886002030075a7 */ /* 0x010824000800017f */
[----:B0-----:R-:W-:Y:S05]  /*280b0*/  @!P0 NANOSLEEP.SYNCS 0x989680 ;  /* 0x009896800000895d */ /* 0x001fea0003900000 */
[----:B------:R-:W0:Y:S02]  /*280c0*/  @!P0 SYNCS.PHASECHK.TRANS64 P0, [R3+URZ+0x28860], R2 ;  /* 0x02886002030085a7 */ /* 0x000e24000800007f */
[----:B0-----:R-:W-:Y:S05]  /*280d0*/  @!P0 BRA `(.L_x_8594) ;  /* 0xfffffffc00f08947 */ /* 0x001fea000383ffff */
.L_x_8157:
[----:B------:R-:W-:Y:S05]  /*280e0*/  BSYNC B9 ;  /* 0x0000000000097941 */ /* 0x000fea0003800000 */
.L_x_8154:
[----:B------:R-:W-:Y:S05]  /*280f0*/  EXIT ;  /* 0x000000000000794d */ /* 0x000fea0003800000 */
.L_x_8189:
[----:B0-----:R0:W1:Y:S02]  /*28100*/  SYNCS.PHASECHK.TRANS64.TRYWAIT P6, [R89+URZ+0x28890], R100 ;  /* 0x02889064590075a7 */ /* 0x00106400080c017f */
[----:B-1----:R-:W-:Y:S05]  /*28110*/  @!P6 NANOSLEEP.SYNCS 0x989680 ;  /* 0x009896800000e95d */ /* 0x002fea0003900000 */
[----:B------:R-:W1:Y:S02]  /*28120*/  @!P6 SYNCS.PHASECHK.TRANS64 P6, [R89+URZ+0x28890], R100 ;  /* 0x028890645900e5a7 */ /* 0x000e6400080c007f */
[----:B-1----:R-:W-:Y:S05]  /*28130*/  @!P6 BRA `(.L_x_8189) ;  /* 0xfffffffc00f0e947 */ /* 0x002fea000383ffff */
[----:B------:R-:W-:Y:S05]  /*28140*/  BRA `(.L_x_8595) ;  /* 0xfffffdb400787947 */ /* 0x000fea000383ffff */
.L_x_8190:
        /* <DEDUP_REMOVED lines=8> */
.L_x_8597:
[----:B------:R-:W-:Y:S05]  /*281d0*/  BSYNC B1 ;  /* 0x0000000000017941 */ /* 0x000fea0003800000 */
.L_x_8596:
        /* <DEDUP_REMOVED lines=8> */
.L_x_8598:
[----:B------:R-:W-:Y:S01]  /*28260*/  IMAD.MOV.U32 R103, RZ, RZ, R14 ;  /* 0x000000ffff677224 */ /* 0x000fe200078e000e */
[----:B------:R-:W-:Y:S06]  /*28270*/  BRA `(.L_x_8599) ;  /* 0xfffffdb400407947 */ /* 0x000fec000383ffff */
.L_x_8199:
        /* <DEDUP_REMOVED lines=8> */
.L_x_8601:
[----:B------:R-:W-:Y:S05]  /*28300*/  BSYNC B1 ;  /* 0x0000000000017941 */ /* 0x000fea0003800000 */
.L_x_8600:
        /* <DEDUP_REMOVED lines=8> */
.L_x_8602:
[----:B------:R-:W-:Y:S01]  /*28390*/  MOV R69, R14 ;  /* 0x0000000e00457202 */ /* 0x000fe20000000f00 */
[----:B------:R-:W-:Y:S06]  /*283a0*/  BRA `(.L_x_8603) ;  /* 0xfffffdb800a47947 */ /* 0x000fec000383ffff */
.L_x_8208:
[----:B------:R-:W-:Y:S01]  /*283b0*/  BSSY B1, `(.L_x_8604) ;  /* 0x0000008000017945 */ /* 0x000fe20003800000 */
[----:B0---4-:R-:W-:Y:S02]  /*283c0*/  IMAD.MOV.U32 R13, RZ, RZ, R101 ;  /* 0x000000ffff0d7224 */ /* 0x011fe400078e0065 */
[----:B------:R-:W-:Y:S02]  /*283d0*/  IMAD.MOV.U32 R12, RZ, RZ, 0x2 ;  /* 0x00000002ff0c7424 */ /* 0x000fe400078e00ff */
[----:B------:R-:W-:Y:S02]  /*283e0*/  IMAD.MOV.U32 R11, RZ, RZ, 0x181f ;  /* 0x0000181fff0b7424 */ /* 0x000fe400078e00ff */
[----:B------:R-:W-:-:S07]  /*283f0*/  IMAD.MOV.U32 R15, RZ, RZ, -0x1 ;  /* 0xffffffffff0f7424 */ /* 0x000fce00078e00ff */
[----:B-123--:R-:W-:Y:S05]  /*28400*/  WARPSYNC.COLLECTIVE R15, `(.L_x_8605) ;  /* 0x000000000f087348 */ /* 0x00efea0003c00000 */
[----:B------:R0:W4:Y:S02]  /*28410*/  SHFL.IDX P6, R14, R13, R12, R11 ;  /* 0x0000000c0d0e7389 */ /* 0x00012400000c000b */
[----:B01234-:R-:W-:Y:S01]  /*28420*/  ENDCOLLECTIVE ;  /* 0x000000000000791b */ /* 0x01ffe20003800000 */
.L_x_8605:
[----:B------:R-:W-:Y:S05]  /*28430*/  BSYNC B1 ;  /* 0x0000000000017941 */ /* 0x000fea0003800000 */
.L_x_8604:
        /* <DEDUP_REMOVED lines=8> */
.L_x_8606:
[----:B------:R-:W-:Y:S01]  /*284c0*/  IMAD.MOV.U32 R61, RZ, RZ, R14 ;  /* 0x000000ffff3d7224 */ /* 0x000fe200078e000e */
[----:B------:R-:W-:Y:S06]  /*284d0*/  BRA `(.L_x_8607) ;  /* 0xfffffdc000087947 */ /* 0x000fec000383ffff */
.L_x_8217:
        /* <DEDUP_REMOVED lines=8> */
.L_x_8609:
[----:B------:R-:W-:Y:S05]  /*28560*/  BSYNC B1 ;  /* 0x0000000000017941 */ /* 0x000fea0003800000 */
.L_x_8608:
        /* <DEDUP_REMOVED lines=8> */
.L_x_8610:
[----:B------:R-:W-:Y:S01]  /*285f0*/  IMAD.MOV.U32 R51, RZ, RZ, R14 ;  /* 0x000000ffff337224 */ /* 0x000fe200078e000e */
[----:B------:R-:W-:Y:S06]  /*28600*/  BRA `(.L_x_8611) ;  /* 0xfffffdc400687947 */ /* 0x000fec000383ffff */
.L_x_8229:
[----:B-1----:R1:W2:Y:S02]  /*28610*/  SYNCS.PHASECHK.TRANS64.TRYWAIT P4, [R89+URZ+0x28890], R100 ;  /* 0x02889064590075a7 */ /* 0x0022a4000808017f */
[----:B--2---:R-:W-:Y:S05]  /*28620*/  @!P4 NANOSLEEP.SYNCS 0x989680 ;  /* 0x009896800000c95d */ /* 0x004fea0003900000 */
[----:B------:R-:W2:Y:S02]  /*28630*/  @!P4 SYNCS.PHASECHK.TRANS64 P4, [R89+URZ+0x28890], R100 ;  /* 0x028890645900c5a7 */ /* 0x000ea4000808007f */
[----:B--2---:R-:W-:Y:S05]  /*28640*/  @!P4 BRA `(.L_x_8229) ;  /* 0xfffffffc00f0c947 */ /* 0x004fea000383ffff */
[----:B------:R-:W-:Y:S05]  /*28650*/  BRA `(.L_x_8612) ;  /* 0xfffffdd400487947 */ /* 0x000fea000383ffff */
.L_x_8230:
[----:B------:R-:W-:Y:S01]  /*28660*/  BSSY B1, `(.L_x_8613) ;  /* 0x0000008000017945 */ /* 0x000fe20003800000 */
[----:B------:R-:W-:Y:S01]  /*28670*/  IMAD.MOV.U32 R13, RZ, RZ, R101 ;  /* 0x000000ffff0d7224 */ /* 0x000fe200078e0065 */
[----:B------:R-:W-:Y:S01]  /*28680*/  MOV R15, 0xffffffff ;  /* 0xffffffff000f7802 */ /* 0x000fe20000000f00 */
[----:B------:R-:W-:Y:S02]  /*28690*/  IMAD.MOV.U32 R12, RZ, RZ, RZ ;  /* 0x000000ffff0c7224 */ /* 0x000fe400078e00ff */
[----:B------:R-:W-:-:S07]  /*286a0*/  IMAD.MOV.U32 R11, RZ, RZ, 0x181f ;  /* 0x0000181fff0b7424 */ /* 0x000fce00078e00ff */
[----:B-1----:R-:W-:Y:S05]  /*286b0*/  WARPSYNC.COLLECTIVE R15, `(.L_x_8614) ;  /* 0x000000000f087348 */ /* 0x002fea0003c00000 */
[----:B------:R0:W2:Y:S02]  /*286c0*/  SHFL.IDX P6, R14, R13, R12, R11 ;  /* 0x0000000c0d0e7389 */ /* 0x0000a400000c000b */
[----:B012---:R-:W-:Y:S01]  /*286d0*/  ENDCOLLECTIVE ;  /* 0x000000000000791b */ /* 0x007fe20003800000 */
.L_x_8614:
[----:B------:R-:W-:Y:S05]  /*286e0*/  BSYNC B1 ;  /* 0x0000000000017941 */ /* 0x000fea0003800000 */
.L_x_8613:
        /* <DEDUP_REMOVED lines=8> */
.L_x_8615:
[----:B------:R-:W-:Y:S01]  /*28770*/  MOV R104, R14 ;  /* 0x0000000e00687202 */ /* 0x000fe20000000f00 */
[----:B------:R-:W-:Y:S06]  /*28780*/  BRA `(.L_x_8616) ;  /* 0xfffffdd400147947 */ /* 0x000fec000383ffff */
.L_x_8235:
[----:B------:R-:W-:Y:S01]  /*28790*/  BSSY B1, `(.L_x_8617) ;  /* 0x0000008000017945 */ /* 0x000fe20003800000 */
[----:B---3--:R-:W-:Y:S02]  /*287a0*/  IMAD.MOV.U32 R13, RZ, RZ, R101 ;  /* 0x000000ffff0d7224 */ /* 0x008fe400078e0065 */
[----:B------:R-:W-:Y:S02]  /*287b0*/  IMAD.MOV.U32 R12, RZ, RZ, 0x1 ;  /* 0x00000001ff0c7424 */ /* 0x000fe400078e00ff */
[----:B--2---:R-:W-:Y:S02]  /*287c0*/  IMAD.MOV.U32 R11, RZ, RZ, 0x181f ;  /* 0x0000181fff0b7424 */ /* 0x004fe400078e00ff */
[----:B------:R-:W-:-:S07]  /*287d0*/  IMAD.MOV.U32 R15, RZ, RZ, -0x1 ;  /* 0xffffffffff0f7424 */ /* 0x000fce00078e00ff */
[----:B01----:R-:W-:Y:S05]  /*287e0*/  WARPSYNC.COLLECTIVE R15, `(.L_x_8618) ;  /* 0x000000000f087348 */ /* 0x003fea0003c00000 */
[----:B------:R2:W3:Y:S02]  /*287f0*/  SHFL.IDX P6, R14, R13, R12, R11 ;  /* 0x0000000c0d0e7389 */ /* 0x0004e400000c000b */
[----:B0123--:R-:W-:Y:S01]  /*28800*/  ENDCOLLECTIVE ;  /* 0x000000000000791b */ /* 0x00ffe20003800000 */
.L_x_8618:
[----:B------:R-:W-:Y:S05]  /*28810*/  BSYNC B1 ;  /* 0x0000000000017941 */ /* 0x000fea0003800000 */
.L_x_8617:
        /* <DEDUP_REMOVED lines=8> */
.L_x_8619:
[----:B------:R-:W-:Y:S01]  /*288a0*/  IMAD.MOV.U32 R46, RZ, RZ, R14 ;  /* 0x000000ffff2e7224 */ /* 0x000fe200078e000e */
[----:B------:R-:W-:Y:S06]  /*288b0*/  BRA `(.L_x_8620) ;  /* 0xfffffdd800b07947 */ /* 0x000fec000383ffff */
.L_x_8240:
[----:B------:R-:W-:Y:S01]  /*288c0*/  BSSY B1, `(.L_x_8621) ;  /* 0x0000008000017945 */ /* 0x000fe20003800000 */
[----:B--23--:R-:W-:Y:S01]  /*288d0*/  IMAD.MOV.U32 R13, RZ, RZ, R101 ;  /* 0x000000ffff0d7224 */ /* 0x00cfe200078e0065 */
[----:B------:R-:W-:Y:S01]  /*288e0*/  MOV R12, 0x2 ;  /* 0x00000002000c7802 */ /* 0x000fe20000000f00 */
[----:B0-----:R-:W-:Y:S02]  /*288f0*/  IMAD.MOV.U32 R11, RZ, RZ, 0x181f ;  /* 0x0000181fff0b7424 */ /* 0x001fe400078e00ff */
[----:B------:R-:W-:-:S07]  /*28900*/  IMAD.MOV.U32 R15, RZ, RZ, -0x1 ;  /* 0xffffffffff0f7424 */ /* 0x000fce00078e00ff */
[----:B-1--4-:R-:W-:Y:S05]  /*28910*/  WARPSYNC.COLLECTIVE R15, `(.L_x_8622) ;  /* 0x000000000f087348 */ /* 0x012fea0003c00000 */
[----:B------:R0:W2:Y:S02]  /*28920*/  SHFL.IDX P6, R14, R13, R12, R11 ;  /* 0x0000000c0d0e7389 */ /* 0x0000a400000c000b */
[----:B012-4-:R-:W-:Y:S01]  /*28930*/  ENDCOLLECTIVE ;  /* 0x000000000000791b */ /* 0x017fe20003800000 */
.L_x_8622:
[----:B------:R-:W-:Y:S05]  /*28940*/  BSYNC B1 ;  /* 0x0000000000017941 */ /* 0x000fea0003800000 */
.L_x_8621:
        /* <DEDUP_REMOVED lines=8> */
.L_x_8623:
[----:B------:R-:W-:Y:S01]  /*289d0*/  IMAD.MOV.U32 R46, RZ, RZ, R14 ;  /* 0x000000ffff2e7224 */ /* 0x000fe200078e000e */
[----:B------:R-:W-:Y:S06]  /*289e0*/  BRA `(.L_x_8624) ;  /* 0xfffffde000507947 */ /* 0x000fec000383ffff */
.L_x_8245:
[----:B------:R-:W-:Y:S01]  /*289f0*/  BSSY B1, `(.L_x_8625) ;  /* 0x0000008000017945 */ /* 0x000fe20003800000 */
[----:B0--3--:R-:W-:Y:S01]  /*28a00*/  IMAD.MOV.U32 R13, RZ, RZ, R101 ;  /* 0x000000ffff0d7224 */ /* 0x009fe200078e0065 */
[----:B------:R-:W-:Y:S01]  /*28a10*/  MOV R15, 0xffffffff ;  /* 0xffffffff000f7802 */ /* 0x000fe20000000f00 */
[----:B------:R-:W-:Y:S02]  /*28a20*/  IMAD.MOV.U32 R12, RZ, RZ, 0x3 ;  /* 0x00000003ff0c7424 */ /* 0x000fe400078e00ff */
[----:B------:R-:W-:-:S07]  /*28a30*/  IMAD.MOV.U32 R11, RZ, RZ, 0x181f ;  /* 0x0000181fff0b7424 */ /* 0x000fce00078e00ff */
[----:B-12-4-:R-:W-:Y:S05]  /*28a40*/  WARPSYNC.COLLECTIVE R15, `(.L_x_8626) ;  /* 0x000000000f087348 */ /* 0x016fea0003c00000 */
[----:B------:R0:W3:Y:S02]  /*28a50*/  SHFL.IDX P6, R14, R13, R12, R11 ;  /* 0x0000000c0d0e7389 */ /* 0x0000e400000c000b */
[----:B01234-:R-:W-:Y:S01]  /*28a60*/  ENDCOLLECTIVE ;  /* 0x000000000000791b */ /* 0x01ffe20003800000 */
.L_x_8626:
[----:B------:R-:W-:Y:S05]  /*28a70*/  BSYNC B1 ;  /* 0x0000000000017941 */ /* 0x000fea0003800000 */
.L_x_8625:
        /* <DEDUP_REMOVED lines=8> */
.L_x_8627:
[----:B------:R-:W-:Y:S01]  /*28b00*/  MOV R106, R14 ;  /* 0x0000000e006a7202 */ /* 0x000fe20000000f00 */
[----:B------:R-:W-:Y:S06]  /*28b10*/  BRA `(.L_x_8628) ;  /* 0xfffffde400f07947 */ /* 0x000fec000383ffff */
.L_x_8250:
[----:B0-----:R0:W1:Y:S02]  /*28b20*/  SYNCS.PHASECHK.TRANS64.TRYWAIT P3, [R89+URZ+0x28890], R100 ;  /* 0x02889064590075a7 */ /* 0x001064000806017f */
[----:B-1----:R-:W-:Y:S05]  /*28b30*/  @!P3 NANOSLEEP.SYNCS 0x989680 ;  /* 0x009896800000b95d */ /* 0x002fea0003900000 */
[----:B------:R-:W1:Y:S02]  /*28b40*/  @!P3 SYNCS.PHASECHK.TRANS64 P3, [R89+URZ+0x28890], R100 ;  /* 0x028890645900b5a7 */ /* 0x000e64000806007f */
[----:B-1----:R-:W-:Y:S05]  /*28b50*/  @!P3 BRA `(.L_x_8250) ;  /* 0xfffffffc00f0b947 */ /* 0x002fea000383ffff */
[----:B------:R-:W-:Y:S05]  /*28b60*/  BRA `(.L_x_8629) ;  /* 0xfffffdec00dc7947 */ /* 0x000fea000383ffff */
.L_x_8251:
        /* <DEDUP_REMOVED lines=8> */
.L_x_8631:
[----:B------:R-:W-:Y:S05]  /*28bf0*/  BSYNC B1 ;  /* 0x0000000000017941 */ /* 0x000fea0003800000 */
.L_x_8630:
        /* <DEDUP_REMOVED lines=8> */
.L_x_8632:
[----:B------:R-:W-:Y:S05]  /*28c80*/  BRA `(.L_x_8633) ;  /* 0xfffffdec00fc7947 */ /* 0x000fea000383ffff */
.L_x_8254:
        /* <DEDUP_REMOVED lines=8> */
.L_x_8635:
[----:B------:R-:W-:Y:S05]  /*28d10*/  BSYNC B1 ;  /* 0x0000000000017941 */ /* 0x000fea0003800000 */
.L_x_8634:
        /* <DEDUP_REMOVED lines=8> */
.L_x_8636:
[----:B------:R-:W-:Y:S05]  /*28da0*/  BRA `(.L_x_8637) ;  /* 0xfffffdec00fc7947 */ /* 0x000fea000383ffff */
.L_x_8257:
[----:B------:R-:W-:Y:S01]  /*28db0*/  BSSY B1, `(.L_x_8638) ;  /* 0x0000008000017945 */ /* 0x000fe20003800000 */
[----:B---3--:R-:W-:Y:S02]  /*28dc0*/  IMAD.MOV.U32 R13, RZ, RZ, R45 ;  /* 0x000000ffff0d7224 */ /* 0x008fe400078e002d */
[----:B------:R-:W-:Y:S02]  /*28dd0*/  IMAD.MOV.U32 R12, RZ, RZ, 0x2 ;  /* 0x00000002ff0c7424 */ /* 0x000fe400078e00ff */
[----:B------:R-:W-:Y:S02]  /*28de0*/  IMAD.MOV.U32 R11, RZ, RZ, 0x181f ;  /* 0x0000181fff0b7424 */ /* 0x000fe400078e00ff */
[----:B------:R-:W-:-:S07]  /*28df0*/  IMAD.MOV.U32 R15, RZ, RZ, -0x1 ;  /* 0xffffffffff0f7424 */ /* 0x000fce00078e00ff */
[----:B012-4-:R-:W-:Y:S05]  /*28e00*/  WARPSYNC.COLLECTIVE R15, `(.L_x_8639) ;  /* 0x000000000f087348 */ /* 0x017fea0003c00000 */
[----:B------:R3:W0:Y:S02]  /*28e10*/  SHFL.IDX P6, R14, R13, R12, R11 ;  /* 0x0000000c0d0e7389 */ /* 0x00062400000c000b */
[----:B01234-:R-:W-:Y:S01]  /*28e20*/  ENDCOLLECTIVE ;  /* 0x000000000000791b */ /* 0x01ffe20003800000 */
.L_x_8639:
[----:B------:R-:W-:Y:S05]  /*28e30*/  BSYNC B1 ;  /* 0x0000000000017941 */ /* 0x000fea0003800000 */
.L_x_8638:
        /* <DEDUP_REMOVED lines=8> */
.L_x_8640:
[----:B------:R-:W-:Y:S05]  /*28ec0*/  BRA `(.L_x_8641) ;  /* 0xfffffdf000007947 */ /* 0x000fea000383ffff */
.L_x_8260:
        /* <DEDUP_REMOVED lines=8> */
.L_x_8643:
[----:B------:R-:W-:Y:S05]  /*28f50*/  BSYNC B1 ;  /* 0x0000000000017941 */ /* 0x000fea0003800000 */
.L_x_8642:
        /* <DEDUP_REMOVED lines=8> */
.L_x_8644:
[----:B------:R-:W-:Y:S05]  /*28fe0*/  BRA `(.L_x_8645) ;  /* 0xfffffdf000047947 */ /* 0x000fea000383ffff */
.L_x_8264:
[----:B------:R0:W0:Y:S02]  /*28ff0*/  SYNCS.PHASECHK.TRANS64.TRYWAIT P4, [R89+URZ+0x288b0], R100 ;  /* 0x0288b064590075a7 */ /* 0x000024000808017f */
[----:B0-----:R-:W-:Y:S05]  /*29000*/  @!P4 NANOSLEEP.SYNCS 0x989680 ;  /* 0x009896800000c95d */ /* 0x001fea0003900000 */
[----:B------:R-:W0:Y:S02]  /*29010*/  @!P4 SYNCS.PHASECHK.TRANS64 P4, [R89+URZ+0x288b0], R100 ;  /* 0x0288b0645900c5a7 */ /* 0x000e24000808007f */
[----:B0-----:R-:W-:Y:S05]  /*29020*/  @!P4 BRA `(.L_x_8264) ;  /* 0xfffffffc00f0c947 */ /* 0x001fea000383ffff */
[----:B------:R-:W-:Y:S05]  /*29030*/  BRA `(.L_x_8646) ;  /* 0xfffffdf000807947 */ /* 0x000fea000383ffff */
.L_x_8286:
[----:B--2---:R0:W5:Y:S01]  /*29040*/  LDL R13, [R1+0x34] ;  /* 0x00003400010d7983 */ /* 0x0041620000100800 */
[----:B------:R-:W-:Y:S01]  /*29050*/  BSSY B0, `(.L_x_8647) ;  /* 0x0000007000007945 */ /* 0x000fe20003800000 */
[----:B------:R-:W-:Y:S02]  /*29060*/  IMAD.MOV.U32 R12, RZ, RZ, RZ ;  /* 0x000000ffff0c7224 */ /* 0x000fe400078e00ff */
[----:B------:R-:W-:Y:S02]  /*29070*/  IMAD.MOV.U32 R11, RZ, RZ, 0x1f ;  /* 0x0000001fff0b7424 */ /* 0x000fe400078e00ff */
[----:B------:R-:W-:-:S07]  /*29080*/  IMAD.MOV.U32 R15, RZ, RZ, -0x1 ;  /* 0xffffffffff0f7424 */ /* 0x000fce00078e00ff */
[----:B01--45:R-:W-:Y:S05]  /*29090*/  WARPSYNC.COLLECTIVE R15, `(.L_x_8648) ;  /* 0x000000000f087348 */ /* 0x033fea0003c00000 */
[----:B-----5:R2:W3:Y:S02]  /*290a0*/  SHFL.IDX P6, R14, R13, R12, R11 ;  /* 0x0000000c0d0e7389 */ /* 0x0204e400000c000b */
[----:B01234-:R-:W-:Y:S01]  /*290b0*/  ENDCOLLECTIVE ;  /* 0x000000000000791b */ /* 0x01ffe20003800000 */
.L_x_8648:
[----:B------:R-:W-:Y:S05]  /*290c0*/  BSYNC B0 ;  /* 0x0000000000007941 */ /* 0x000fea0003800000 */
.L_x_8647:
[----:B------:R-:W-:Y:S01]  /*290d0*/  IMAD.MOV.U32 R199, RZ, RZ, R14 ;  /* 0x000000ffffc77224 */ /* 0x000fe200078e000e */
[----:B------:R-:W-:Y:S06]  /*290e0*/  BRA `(.L_x_8649) ;  /* 0xfffffe00004c7947 */ /* 0x000fec000383ffff */
.L_x_8298:
[----:B------:R-:W-:Y:S01]  /*290f0*/  BSSY B1, `(.L_x_8650) ;  /* 0x0000008000017945 */ /* 0x000fe20003800000 */
[----:B------:R-:W-:Y:S01]  /*29100*/  IMAD.MOV.U32 R13, RZ, RZ, R6 ;  /* 0x000000ffff0d7224 */ /* 0x000fe200078e0006 */
[----:B------:R-:W-:Y:S01]  /*29110*/  MOV R12, RZ ;  /* 0x000000ff000c7202 */ /* 0x000fe20000000f00 */
[----:B------:R-:W-:Y:S02]  /*29120*/  IMAD.MOV.U32 R11, RZ, RZ, 0x181f ;  /* 0x0000181fff0b7424 */ /* 0x000fe400078e00ff */
[----:B------:R-:W-:-:S07]  /*29130*/  IMAD.MOV.U32 R15, RZ, RZ, -0x1 ;  /* 0xffffffffff0f7424 */ /* 0x000fce00078e00ff */
[----:B-1--4-:R-:W-:Y:S05]  /*29140*/  WARPSYNC.COLLECTIVE R15, `(.L_x_8651) ;  /* 0x000000000f087348 */ /* 0x012fea0003c00000 */
[----:B------:R0:W2:Y:S02]  /*29150*/  SHFL.IDX P6, R14, R13, R12, R11 ;  /* 0x0000000c0d0e7389 */ /* 0x0000a400000c000b */
[----:B012-4-:R-:W-:Y:S01]  /*29160*/  ENDCOLLECTIVE ;  /* 0x000000000000791b */ /* 0x017fe20003800000 */
.L_x_8651:
[----:B------:R-:W-:Y:S05]  /*29170*/  BSYNC B1 ;  /* 0x0000000000017941 */ /* 0x000fea0003800000 */
.L_x_8650:
        /* <DEDUP_REMOVED lines=8> */
.L_x_8652:
[----:B------:R-:W-:Y:S02]  /*29200*/  IMAD.MOV.U32 R13, RZ, RZ, R8 ;  /* 0x000000ffff0d7224 */ /* 0x000fe400078e0008 */
[----:B------:R-:W-:-:S07]  /*29210*/  IMAD.MOV.U32 R3, RZ, RZ, R14 ;  /* 0x000000ffff037224 */ /* 0x000fce00078e000e */
[----:B------:R-:W-:Y:S05]  /*29220*/  WARPSYNC.COLLECTIVE R15, `(.L_x_8653) ;  /* 0x000000000f087348 */ /* 0x000fea0003c00000 */
[----:B------:R0:W1:Y:S02]  /*29230*/  SHFL.IDX P6, R14, R13, R12, R11 ;  /* 0x0000000c0d0e7389 */ /* 0x00006400000c000b */
[----:B01----:R-:W-:Y:S01]  /*29240*/  ENDCOLLECTIVE ;  /* 0x000000000000791b */ /* 0x003fe20003800000 */
.L_x_8653:
[----:B------:R-:W-:Y:S02]  /*29250*/  IMAD.MOV.U32 R13, RZ, RZ, R7 ;  /* 0x000000ffff0d7224 */ /* 0x000fe400078e0007 */
[----:B------:R-:W-:-:S07]  /*29260*/  IMAD.MOV.U32 R4, RZ, RZ, R14 ;  /* 0x000000ffff047224 */ /* 0x000fce00078e000e */
[----:B------:R-:W-:Y:S05]  /*29270*/  WARPSYNC.COLLECTIVE R15, `(.L_x_8654) ;  /* 0x000000000f087348 */ /* 0x000fea0003c00000 */
[----:B------:R0:W1:Y:S02]  /*29280*/  SHFL.IDX P6, R14, R13, R12, R11 ;  /* 0x0000000c0d0e7389 */ /* 0x00006400000c000b */
[----:B01----:R-:W-:Y:S01]  /*29290*/  ENDCOLLECTIVE ;  /* 0x000000000000791b */ /* 0x003fe20003800000 */
.L_x_8654:
[----:B------:R-:W-:Y:S05]  /*292a0*/  BRA `(.L_x_8655) ;  /* 0xfffffe0400b07947 */ /* 0x000fea000383ffff */
.L_x_8301:
[----:B------:R-:W-:Y:S01]  /*292b0*/  BSSY B1, `(.L_x_8656) ;  /* 0x0000008000017945 */ /* 0x000fe20003800000 */
[----:B-1----:R-:W-:Y:S01]  /*292c0*/  MOV R13, R6 ;  /* 0x00000006000d7202 */ /* 0x002fe20000000f00 */
[----:B------:R-:W-:Y:S02]  /*292d0*/  IMAD.MOV.U32 R12, RZ, RZ, 0x1 ;  /* 0x00000001ff0c7424 */ /* 0x000fe400078e00ff */
[----:B------:R-:W-:Y:S02]  /*292e0*/  IMAD.MOV.U32 R11, RZ, RZ, 0x181f ;  /* 0x0000181fff0b7424 */ /* 0x000fe400078e00ff */
[----:B------:R-:W-:-:S07]  /*292f0*/  IMAD.MOV.U32 R15, RZ, RZ, -0x1 ;  /* 0xffffffffff0f7424 */ /* 0x000fce00078e00ff */
[----:B----4-:R-:W-:Y:S05]  /*29300*/  WARPSYNC.COLLECTIVE R15, `(.L_x_8657) ;  /* 0x000000000f087348 */ /* 0x010fea0003c00000 */
[----:B------:R0:W1:Y:S02]  /*29310*/  SHFL.IDX P6, R14, R13, R12, R11 ;  /* 0x0000000c0d0e7389 */ /* 0x00006400000c000b */
[----:B01--4-:R-:W-:Y:S01]  /*29320*/  ENDCOLLECTIVE ;  /* 0x000000000000791b */ /* 0x013fe20003800000 */
.L_x_8657:
[----:B------:R-:W-:Y:S05]  /*29330*/  BSYNC B1 ;  /* 0x0000000000017941 */ /* 0x000fea0003800000 */
.L_x_8656:
        /* <DEDUP_REMOVED lines=8> */
.L_x_8658:
[----:B------:R-:W-:Y:S02]  /*293c0*/  IMAD.MOV.U32 R13, RZ, RZ, R8 ;  /* 0x000000ffff0d7224 */ /* 0x000fe400078e0008 */
[----:B------:R-:W-:-:S07]  /*293d0*/  IMAD.MOV.U32 R3, RZ, RZ, R14 ;  /* 0x000000ffff037224 */ /* 0x000fce00078e000e */
[----:B------:R-:W-:Y:S05]  /*293e0*/  WARPSYNC.COLLECTIVE R15, `(.L_x_8659) ;  /* 0x000000000f087348 */ /* 0x000fea0003c00000 */
[----:B------:R0:W1:Y:S02]  /*293f0*/  SHFL.IDX P6, R14, R13, R12, R11 ;  /* 0x0000000c0d0e7389 */ /* 0x00006400000c000b */
[----:B01----:R-:W-:Y:S01]  /*29400*/  ENDCOLLECTIVE ;  /* 0x000000000000791b */ /* 0x003fe20003800000 */
.L_x_8659:
[----:B------:R-:W-:Y:S01]  /*29410*/  MOV R13, R7 ;  /* 0x00000007000d7202 */ /* 0x000fe20000000f00 */
[----:B------:R-:W-:-:S07]  /*29420*/  IMAD.MOV.U32 R4, RZ, RZ, R14 ;  /* 0x000000ffff047224 */ /* 0x000fce00078e000e */
[----:B------:R-:W-:Y:S05]  /*29430*/  WARPSYNC.COLLECTIVE R15, `(.L_x_8660) ;  /* 0x000000000f087348 */ /* 0x000fea0003c00000 */
[----:B------:R0:W1:Y:S02]  /*29440*/  SHFL.IDX P6, R14, R13, R12, R11 ;  /* 0x0000000c0d0e7389 */ /* 0x00006400000c000b */
[----:B01----:R-:W-:Y:S01]  /*29450*/  ENDCOLLECTIVE ;  /* 0x000000000000791b */ /* 0x003fe20003800000 */
.L_x_8660:
[----:B------:R-:W-:Y:S05]  /*29460*/  BRA `(.L_x_8661) ;  /* 0xfffffe08001c7947 */ /* 0x000fea000383ffff */
.L_x_8304:
[----:B------:R-:W-:Y:S01]  /*29470*/  BSSY B1, `(.L_x_8662) ;  /* 0x0000008000017945 */ /* 0x000fe20003800000 */
[----:B------:R-:W-:Y:S02]  /*29480*/  IMAD.MOV.U32 R13, RZ, RZ, R6 ;  /* 0x000000ffff0d7224 */ /* 0x000fe400078e0006 */
[----:B------:R-:W-:Y:S02]  /*29490*/  IMAD.MOV.U32 R12, RZ, RZ, 0x2 ;  /* 0x00000002ff0c7424 */ /* 0x000fe400078e00ff */
[----:B------:R-:W-:Y:S02]  /*294a0*/  IMAD.MOV.U32 R11, RZ, RZ, 0x181f ;  /* 0x0000181fff0b7424 */ /* 0x000fe400078e00ff */
[----:B------:R-:W-:-:S07]  /*294b0*/  IMAD.MOV.U32 R15, RZ, RZ, -0x1 ;  /* 0xffffffffff0f7424 */ /* 0x000fce00078e00ff */
[----:B-1--4-:R-:W-:Y:S05]  /*294c0*/  WARPSYNC.COLLECTIVE R15, `(.L_x_8663) ;  /* 0x000000000f087348 */ /* 0x012fea0003c00000 */
[----:B------:R0:W2:Y:S02]  /*294d0*/  SHFL.IDX P6, R14, R13, R12, R11 ;  /* 0x0000000c0d0e7389 */ /* 0x0000a400000c000b */
[----:B012-4-:R-:W-:Y:S01]  /*294e0*/  ENDCOLLECTIVE ;  /* 0x000000000000791b */ /* 0x017fe20003800000 */
.L_x_8663:
[----:B------:R-:W-:Y:S05]  /*294f0*/  BSYNC B1 ;  /* 0x0000000000017941 */ /* 0x000fea0003800000 */
.L_x_8662:
        /* <DEDUP_REMOVED lines=8> */
.L_x_8664:
[----:B------:R-:W-:Y:S02]  /*29580*/  IMAD.MOV.U32 R13, RZ, RZ, R8 ;  /* 0x000000ffff0d7224 */ /* 0x000fe400078e0008 */
[----:B------:R-:W-:-:S07]  /*29590*/  IMAD.MOV.U32 R3, RZ, RZ, R14 ;  /* 0x000000ffff037224 */ /* 0x000fce00078e000e */
[----:B------:R-:W-:Y:S05]  /*295a0*/  WARPSYNC.COLLECTIVE R15, `(.L_x_8665) ;  /* 0x000000000f087348 */ /* 0x000fea0003c00000 */
[----:B------:R0:W1:Y:S02]  /*295b0*/  SHFL.IDX P6, R14, R13, R12, R11 ;  /* 0x0000000c0d0e7389 */ /* 0x00006400000c000b */
[----:B01----:R-:W-:Y:S01]  /*295c0*/  ENDCOLLECTIVE ;  /* 0x000000000000791b */ /* 0x003fe20003800000 */
.L_x_8665:
[----:B------:R-:W-:Y:S01]  /*295d0*/  IMAD.MOV.U32 R13, RZ, RZ, R7 ;  /* 0x000000ffff0d7224 */ /* 0x000fe200078e0007 */
[----:B------:R-:W-:-:S07]  /*295e0*/  MOV R4, R14 ;  /* 0x0000000e00047202 */ /* 0x000fce0000000f00 */
[----:B------:R-:W-:Y:S05]  /*295f0*/  WARPSYNC.COLLECTIVE R15, `(.L_x_8666) ;  /* 0x000000000f087348 */ /* 0x000fea0003c00000 */
[----:B------:R0:W1:Y:S02]  /*29600*/  SHFL.IDX P6, R14, R13, R12, R11 ;  /* 0x0000000c0d0e7389 */ /* 0x00006400000c000b */
[----:B01----:R-:W-:Y:S01]  /*29610*/  ENDCOLLECTIVE ;  /* 0x000000000000791b */ /* 0x003fe20003800000 */
.L_x_8666:
[----:B------:R-:W-:Y:S05]  /*29620*/  BRA `(.L_x_8667) ;  /* 0xfffffe0800787947 */ /* 0x000fea000383ffff */
.L_x_8307:
        /* <DEDUP_REMOVED lines=8> */
.L_x_8669:
[----:B------:R-:W-:Y:S05]  /*296b0*/  BSYNC B1 ;  /* 0x0000000000017941 */ /* 0x000fea0003800000 */
.L_x_8668:
        /* <DEDUP_REMOVED lines=8> */
.L_x_8670:
[----:B------:R-:W-:Y:S01]  /*29740*/  MOV R13, R8 ;  /* 0x00000008000d7202 */ /* 0x000fe20000000f00 */
[----:B------:R-:W-:-:S07]  /*29750*/  IMAD.MOV.U32 R3, RZ, RZ, R14 ;  /* 0x000000ffff037224 */ /* 0x000fce00078e000e */
[----:B------:R-:W-:Y:S05]  /*29760*/  WARPSYNC.COLLECTIVE R15, `(.L_x_8671) ;  /* 0x000000000f087348 */ /* 0x000fea0003c00000 */
[----:B------:R0:W1:Y:S02]  /*29770*/  SHFL.IDX P6, R14, R13, R12, R11 ;  /* 0x0000000c0d0e7389 */ /* 0x00006400000c000b */
[----:B01----:R-:W-:Y:S01]  /*29780*/  ENDCOLLECTIVE ;  /* 0x000000000000791b */ /* 0x003fe20003800000 */
.L_x_8671:
[----:B------:R-:W-:Y:S02]  /*29790*/  IMAD.MOV.U32 R13, RZ, RZ, R7 ;  /* 0x000000ffff0d7224 */ /* 0x000fe400078e0007 */
[----:B------:R-:W-:-:S07]  /*297a0*/  IMAD.MOV.U32 R4, RZ, RZ, R14 ;  /* 0x000000ffff047224 */ /* 0x000fce00078e000e */
[----:B------:R-:W-:Y:S05]  /*297b0*/  WARPSYNC.COLLECTIVE R15, `(.L_x_8672) ;  /* 0x000000000f087348 */ /* 0x000fea0003c00000 */
[----:B------:R0:W1:Y:S02]  /*297c0*/  SHFL.IDX P6, R14, R13, R12, R11 ;  /* 0x0000000c0d0e7389 */ /* 0x00006400000c000b */
[----:B01----:R-:W-:Y:S01]  /*297d0*/  ENDCOLLECTIVE ;  /* 0x000000000000791b */ /* 0x003fe20003800000 */
.L_x_8672:
[----:B------:R-:W-:Y:S05]  /*297e0*/  BRA `(.L_x_8673) ;  /* 0xfffffe0800d47947 */ /* 0x000fea000383ffff */
.L_x_8311:
[----:B0-----:R0:W1:Y:S02]  /*297f0*/  SYNCS.PHASECHK.TRANS64.TRYWAIT P0, [R18+URZ+0x28800], R5 ;  /* 0x02880005120075a7 */ /* 0x001064000800017f */
[----:B-1----:R-:W-:Y:S05]  /*29800*/  @!P0 NANOSLEEP.SYNCS 0x989680 ;  /* 0x009896800000895d */ /* 0x002fea0003900000 */
[----:B------:R-:W1:Y:S02]  /*29810*/  @!P0 SYNCS.PHASECHK.TRANS64 P0, [R18+URZ+0x28800], R5 ;  /* 0x02880005120085a7 */ /* 0x000e64000800007f */
[----:B-1----:R-:W-:Y:S05]  /*29820*/  @!P0 BRA `(.L_x_8311) ;  /* 0xfffffffc00f08947 */ /* 0x002fea000383ffff */
[----:B------:R-:W-:Y:S05]  /*29830*/  BRA `(.L_x_8674) ;  /* 0xfffffe0c00907947 */ /* 0x000fea000383ffff */
.L_x_8327:
[----:B------:R-:W0:Y:S01]  /*29840*/  LDC R53, c[0x0][0x3f4] ;  /* 0x0000fd00ff357b82 */ /* 0x000e220000000800 */
[----:B------:R-:W-:Y:S01]  /*29850*/  BSSY B1, `(.L_x_8675) ;  /* 0x0000008000017945 */ /* 0x000fe20003800000 */
[----:B--2---:R-:W-:Y:S01]  /*29860*/  IMAD.MOV.U32 R13, RZ, RZ, R35 ;  /* 0x000000ffff0d7224 */ /* 0x004fe200078e0023 */
[----:B------:R-:W-:Y:S01]  /*29870*/  MOV R15, 0xffffffff ;  /* 0xffffffff000f7802 */ /* 0x000fe20000000f00 */
[----:B------:R-:W-:Y:S02]  /*29880*/  IMAD.MOV.U32 R12, RZ, RZ, RZ ;  /* 0x000000ffff0c7224 */ /* 0x000fe400078e00ff */
[----:B------:R-:W-:-:S07]  /*29890*/  IMAD.MOV.U32 R11, RZ, RZ, 0x181f ;  /* 0x0000181fff0b7424 */ /* 0x000fce00078e00ff */
[----:B01--4-:R-:W-:Y:S05]  /*298a0*/  WARPSYNC.COLLECTIVE R15, `(.L_x_8676) ;  /* 0x000000000f087348 */ /* 0x013fea0003c00000 */
[----:B------:R2:W3:Y:S02]  /*298b0*/  SHFL.IDX P6, R14, R13, R12, R11 ;  /* 0x0000000c0d0e7389 */ /* 0x0004e400000c000b */
[----:B01234-:R-:W-:Y:S01]  /*298c0*/  ENDCOLLECTIVE ;  /* 0x000000000000791b */ /* 0x01ffe20003800000 */
.L_x_8676:
[----:B------:R-:W-:Y:S05]  /*298d0*/  BSYNC B1 ;  /* 0x0000000000017941 */ /* 0x000fea0003800000 */
.L_x_8675:
[----:B------:R-:W-:Y:S01]  /*298e0*/  IMAD.MOV.U32 R13, RZ, RZ, R32 ;  /* 0x000000ffff0d7224 */ /* 0x000fe200078e0020 */
[----:B------:R-:W-:Y:S01]  /*298f0*/  ISETP.GE.AND P0, PT, R16, R53, PT ;  /* 0x000000351000720c */ /* 0x000fe20003f06270 */
[----:B------:R-:W-:Y:S02]  /*29900*/  IMAD.MOV.U32 R12, RZ, RZ, RZ ;  /* 0x000000ffff0c7224 */ /* 0x000fe400078e00ff */
[----:B------:R-:W-:Y:S02]  /*29910*/  IMAD.MOV.U32 R11, RZ, RZ, 0x181f ;  /* 0x0000181fff0b7424 */ /* 0x000fe400078e00ff */
[----:B------:R-:W-:Y:S02]  /*29920*/  IMAD.MOV.U32 R15, RZ, RZ, -0x1 ;  /* 0xffffffffff0f7424 */ /* 0x000fe400078e00ff */
[----:B------:R-:W-:Y:S02]  /*29930*/  IMAD.MOV.U32 R0, RZ, RZ, R14 ;  /* 0x000000ffff007224 */ /* 0x000fe400078e000e */
[----:B------:R-:W-:-:S07]  /*29940*/  IMAD R3, R194, R5, RZ ;  /* 0x00000005c2037224 */ /* 0x000fce00078e02ff */
[----:B------:R-:W-:Y:S05]  /*29950*/  WARPSYNC.COLLECTIVE R15, `(.L_x_8677) ;  /* 0x000000000f087348 */ /* 0x000fea0003c00000 */
[----:B------:R0:W1:Y:S02]  /*29960*/  SHFL.IDX P6, R14, R13, R12, R11 ;  /* 0x0000000c0d0e7389 */ /* 0x00006400000c000b */
[----:B01----:R-:W-:Y:S01]  /*29970*/  ENDCOLLECTIVE ;  /* 0x000000000000791b */ /* 0x003fe20003800000 */
.L_x_8677:
[----:B------:R-:W-:Y:S01]  /*29980*/  ISETP.GE.OR P1, PT, R54, R3, P0 ;  /* 0x000000033600720c */ /* 0x000fe20000726670 */
[----:B------:R-:W-:-:S12]  /*29990*/  IMAD.MOV.U32 R13, RZ, RZ, R33 ;  /* 0x000000ffff0d7224 */ /* 0x000fd800078e0021 */
[C---:B------:R-:W-:Y:S01]  /*299a0*/  @!P1 IMAD.SHL.U32 R21, R16.reuse, 0x2, RZ ;  /* 0x0000000210159824 */ /* 0x040fe200078e00ff */
[----:B------:R-:W-:Y:S02]  /*299b0*/  @!P1 SHF.L.U64.HI R6, R16, 0x1, R17 ;  /* 0x0000000110069819 */ /* 0x000fe40000010211 */
[----:B------:R-:W-:-:S07]  /*299c0*/  MOV R4, R14 ;  /* 0x0000000e00047202 */ /* 0x000fce0000000f00 */
[----:B------:R-:W-:Y:S05]  /*299d0*/  WARPSYNC.COLLECTIVE R15, `(.L_x_8678) ;  /* 0x000000000f087348 */ /* 0x000fea0003c00000 */
[----:B------:R0:W1:Y:S02]  /*299e0*/  SHFL.IDX P6, R14, R13, R12, R11 ;  /* 0x0000000c0d0e7389 */ /* 0x00006400000c000b */
[----:B01----:R-:W-:Y:S01]  /*299f0*/  ENDCOLLECTIVE ;  /* 0x000000000000791b */ /* 0x003fe20003800000 */
.L_x_8678:
[----:B------:R-:W-:-:S04]  /*29a00*/  @!P1 IADD3 R4, P2, R4, R21, RZ ;  /* 0x0000001504049210 */ /* 0x000fc80007f5e0ff */
[----:B------:R-:W-:Y:S01]  /*29a10*/  @!P1 MOV R8, R4 ;  /* 0x0000000400089202 */ /* 0x000fe20000000f00 */
[----:B------:R-:W-:-:S04]  /*29a20*/  @!P1 IMAD.X R7, R0, 0x1, R6, P2 ;  /* 0x0000000100079824 */ /* 0x000fc800010e0606 */
[----:B------:R-:W-:Y:S02]  /*29a30*/  @!P1 IMAD.MOV.U32 R9, RZ, RZ, R7 ;  /* 0x000000ffff099224 */ /* 0x000fe400078e0007 */
[----:B------:R-:W-:Y:S02]  /*29a40*/  IMAD.MOV.U32 R13, RZ, RZ, R34 ;  /* 0x000000ffff0d7224 */ /* 0x000fe400078e0022 */
[----:B------:R-:W-:-:S07]  /*29a50*/  IMAD.MOV.U32 R5, RZ, RZ, R14 ;  /* 0x000000ffff057224 */ /* 0x000fce00078e000e */
[----:B------:R-:W-:Y:S05]  /*29a60*/  WARPSYNC.COLLECTIVE R15, `(.L_x_8679) ;  /* 0x000000000f087348 */ /* 0x000fea0003c00000 */
[----:B------:R0:W1:Y:S02]  /*29a70*/  SHFL.IDX P6, R14, R13, R12, R11 ;  /* 0x0000000c0d0e7389 */ /* 0x00006400000c000b */
[----:B01----:R-:W-:Y:S01]  /*29a80*/  ENDCOLLECTIVE ;  /* 0x000000000000791b */ /* 0x003fe20003800000 */
.L_x_8679:
[----:B------:R-:W2:Y:S01]  /*29a90*/  @!P1 LD.E.128 R8, desc[UR54][R8.64] ;  /* 0x0000003608089980 */ /* 0x000ea2000c101d00 */
[----:B------:R-:W-:-:S05]  /*29aa0*/  @!P1 IADD3 R14, P2, R14, R21, RZ ;  /* 0x000000150e0e9210 */ /* 0x000fca0007f5e0ff */
[----:B------:R-:W-:Y:S02]  /*29ab0*/  @!P1 IMAD.X R5, R5, 0x1, R6, P2 ;  /* 0x0000000105059824 */ /* 0x000fe400010e0606 */
[----:B------:R-:W-:-:S06]  /*29ac0*/  @!P1 IMAD.MOV.U32 R4, RZ, RZ, R14 ;  /* 0x000000ffff049224 */ /* 0x000fcc00078e000e */
[----:B------:R-:W5:Y:S01]  /*29ad0*/  @!P1 LD.E.128 R4, desc[UR54][R4.64] ;  /* 0x0000003604049980 */ /* 0x000f62000c101d00 */
[----:B------:R-:W-:Y:S02]  /*29ae0*/  CS2R R46, SRZ ;  /* 0x00000000002e7805 */ /* 0x000fe4000001ff00 */
[----:B------:R-:W-:Y:S01]  /*29af0*/  CS2R R50, SRZ ;  /* 0x0000000000327805 */ /* 0x000fe2000001ff00 */
[----:B------:R-:W-:Y:S01]  /*29b00*/  IMAD.MOV.U32 R13, RZ, RZ, R35 ;  /* 0x000000ffff0d7224 */ /* 0x000fe200078e0023 */
[----:B------:R-:W-:Y:S02]  /*29b10*/  CS2R R20, SRZ ;  /* 0x0000000000147805 */ /* 0x000fe4000001ff00 */
[----:B------:R-:W-:Y:S01]  /*29b20*/  CS2R R38, SRZ ;  /* 0x0000000000267805 */ /* 0x000fe2000001ff00 */
[----:B--2---:R-:W-:Y:S02]  /*29b30*/  @!P1 IMAD.MOV.U32 R47, RZ, RZ, R9 ;  /* 0x000000ffff2f9224 */ /* 0x004fe400078e0009 */
[----:B------:R-:W-:Y:S01]  /*29b40*/  @!P1 IMAD.MOV.U32 R51, RZ, RZ, R11 ;  /* 0x000000ffff339224 */ /* 0x000fe200078e000b */
[----:B------:R-:W-:Y:S01]  /*29b50*/  MOV R11, 0x181f ;  /* 0x0000181f000b7802 */ /* 0x000fe20000000f00 */
[----:B------:R-:W-:-:S02]  /*29b60*/  IMAD.MOV.U32 R12, RZ, RZ, R47 ;  /* 0x000000ffff0c7224 */ /* 0x000fc400078e002f */
[----:B------:R-:W-:Y:S02]  /*29b70*/  @!P1 IMAD.MOV.U32 R46, RZ, RZ, R8 ;  /* 0x000000ffff2e9224 */ /* 0x000fe400078e0008 */
[----:B------:R-:W-:Y:S01]  /*29b80*/  @!P1 IMAD.MOV.U32 R50, RZ, RZ, R10 ;  /* 0x000000ffff329224 */ /* 0x000fe200078e000a */
[----:B------:R-:W-:Y:S01]  /*29b90*/  PRMT R66, R12, 0x7610, R66 ;  /* 0x000076100c427816 */ /* 0x000fe20000000042 */
[----:B------:R-:W-:Y:S01]  /*29ba0*/  IMAD.MOV.U32 R12, RZ, RZ, 0x1 ;  /* 0x00000001ff0c7424 */ /* 0x000fe200078e00ff */
[----:B------:R-:W-:Y:S01]  /*29bb0*/  MOV R0, R46 ;  /* 0x0000002e00007202 */ /* 0x000fe20000000f00 */
[----:B------:R-:W-:Y:S02]  /*29bc0*/  IMAD.MOV.U32 R10, RZ, RZ, R50 ;  /* 0x000000ffff0a7224 */ /* 0x000fe400078e0032 */
[----:B------:R-:W-:-:S07]  /*29bd0*/  IMAD.MOV.U32 R24, RZ, RZ, R51 ;  /* 0x000000ffff187224 */ /* 0x000fce00078e0033 */
[----:B-----5:R-:W-:Y:S05]  /*29be0*/  WARPSYNC.COLLECTIVE R15, `(.L_x_8680) ;  /* 0x000000000f087348 */ /* 0x020fea0003c00000 */
[----:B------:R0:W1:Y:S02]  /*29bf0*/  SHFL.IDX P6, R14, R13, R12, R11 ;  /* 0x0000000c0d0e7389 */ /* 0x00006400000c000b */
[----:B01---5:R-:W-:Y:S01]  /*29c00*/  ENDCOLLECTIVE ;  /* 0x000000000000791b */ /* 0x023fe20003800000 */
.L_x_8680:
[----:B------:R-:W-:Y:S02]  /*29c10*/  PRMT R64, R64, 0x5410, R0 ;  /* 0x0000541040407816 */ /* 0x000fe40000000000 */
[----:B------:R-:W-:Y:S02]  /*29c20*/  PRMT R37, R10, 0x5410, R24 ;  /* 0x000054100a257816 */ /* 0x000fe40000000018 */
[----:B------:R-:W-:Y:S02]  /*29c30*/  CS2R R24, SRZ ;  /* 0x0000000000187805 */ /* 0x000fe4000001ff00 */
[----:B------:R-:W-:Y:S01]  /*29c40*/  @!P1 MOV R21, R7 ;  /* 0x0000000700159202 */ /* 0x000fe20000000f00 */
[----:B------:R-:W-:Y:S02]  /*29c50*/  @!P1 IMAD.MOV.U32 R38, RZ, RZ, R4 ;  /* 0x000000ffff269224 */ /* 0x000fe400078e0004 */
[----:B------:R-:W-:Y:S02]  /*29c60*/  @!P1 IMAD.MOV.U32 R39, RZ, RZ, R5 ;  /* 0x000000ffff279224 */ /* 0x000fe400078e0005 */
[----:B------:R-:W-:-:S02]  /*29c70*/  @!P1 IMAD.MOV.U32 R20, RZ, RZ, R6 ;  /* 0x000000ffff149224 */ /* 0x000fc400078e0006 */
[----:B------:R-:W-:Y:S02]  /*29c80*/  IMAD.MOV.U32 R13, RZ, RZ, R32 ;  /* 0x000000ffff0d7224 */ /* 0x000fe400078e0020 */
[----:B------:R-:W-:Y:S02]  /*29c90*/  IMAD.MOV.U32 R4, RZ, RZ, R38 ;  /* 0x000000ffff047224 */ /* 0x000fe400078e0026 */
[----:B------:R-:W-:Y:S02]  /*29ca0*/  IMAD.MOV.U32 R5, RZ, RZ, R39 ;  /* 0x000000ffff057224 */ /* 0x000fe400078e0027 */
[----:B------:R-:W-:Y:S02]  /*29cb0*/  IMAD.MOV.U32 R6, RZ, RZ, R20 ;  /* 0x000000ffff067224 */ /* 0x000fe400078e0014 */
[----:B------:R-:W-:Y:S01]  /*29cc0*/  IMAD.MOV.U32 R7, RZ, RZ, R21 ;  /* 0x000000ffff077224 */ /* 0x000fe200078e0015 */
[----:B------:R-:W-:Y:S01]  /*29cd0*/  PRMT R66, R66, 0x5410, R5 ;  /* 0x0000541042427816 */ /* 0x000fe20000000005 */
[----:B------:R-:W-:Y:S01]  /*29ce0*/  IMAD.MOV.U32 R0, RZ, RZ, R14 ;  /* 0x000000ffff007224 */ /* 0x000fe200078e000e */
[----:B------:R-:W-:-:S07]  /*29cf0*/  PRMT R65, R6, 0x5410, R4 ;  /* 0x0000541006417816 */ /* 0x000fce0000000004 */
[----:B------:R-:W-:Y:S05]  /*29d00*/  WARPSYNC.COLLECTIVE R15, `(.L_x_8681) ;  /* 0x000000000f087348 */ /* 0x000fea0003c00000 */
[----:B------:R0:W1:Y:S02]  /*29d10*/  SHFL.IDX P6, R14, R13, R12, R11 ;  /* 0x0000000c0d0e7389 */ /* 0x00006400000c000b */
[----:B01----:R-:W-:Y:S01]  /*29d20*/  ENDCOLLECTIVE ;  /* 0x000000000000791b */ /* 0x003fe20003800000 */
.L_x_8681:
[----:B------:R-:W-:Y:S01]  /*29d30*/  PRMT R64, R7, 0x7610, R64 ;  /* 0x0000761007407816 */ /* 0x000fe20000000040 */
[----:B------:R-:W-:Y:S02]  /*29d40*/  IMAD.MOV.U32 R13, RZ, RZ, R33 ;  /* 0x000000ffff0d7224 */ /* 0x000fe400078e0021 */
[----:B------:R-:W-:-:S07]  /*29d50*/  IMAD.MOV.U32 R8, RZ, RZ, R14 ;  /* 0x000000ffff087224 */ /* 0x000fce00078e000e */
[----:B------:R-:W-:Y:S05]  /*29d60*/  WARPSYNC.COLLECTIVE R15, `(.L_x_8682) ;  /* 0x000000000f087348 */ /* 0x000fea0003c00000 */
[----:B------:R0:W1:Y:S02]  /*29d70*/  SHFL.IDX P6, R14, R13, R12, R11 ;  /* 0x0000000c0d0e7389 */ /* 0x00006400000c000b */
[----:B01----:R-:W-:Y:S01]  /*29d80*/  ENDCOLLECTIVE ;  /* 0x000000000000791b */ /* 0x003fe20003800000 */
.L_x_8682:
[----:B------:R-:W-:Y:S01]  /*29d90*/  MOV R13, R34 ;  /* 0x00000022000d7202 */ /* 0x000fe20000000f00 */
[----:B------:R-:W-:-:S07]  /*29da0*/  IMAD.MOV.U32 R9, RZ, RZ, R14 ;  /* 0x000000ffff097224 */ /* 0x000fce00078e000e */
[----:B------:R-:W-:Y:S05]  /*29db0*/  WARPSYNC.COLLECTIVE R15, `(.L_x_8683) ;  /* 0x000000000f087348 */ /* 0x000fea0003c00000 */
[----:B------:R0:W1:Y:S02]  /*29dc0*/  SHFL.IDX P6, R14, R13, R12, R11 ;  /* 0x0000000c0d0e7389 */ /* 0x00006400000c000b */
[----:B01----:R-:W-:Y:S01]  /*29dd0*/  ENDCOLLECTIVE ;  /* 0x000000000000791b */ /* 0x003fe20003800000 */
.L_x_8683:
[----:B------:R-:W-:Y:S05]  /*29de0*/  BRA `(.L_x_8684) ;  /* 0xfffffe2400547947 */ /* 0x000fea000383ffff */
.L_x_8330:
[----:B------:R-:W-:Y:S01]  /*29df0*/  BSSY B1, `(.L_x_8685) ;  /* 0x0000008000017945 */ /* 0x000fe20003800000 */
[----:B------:R-:W-:Y:S01]  /*29e00*/  IMAD.MOV.U32 R13, RZ, RZ, R35 ;  /* 0x000000ffff0d7224 */ /* 0x000fe200078e0023 */
[----:B------:R-:W-:Y:S01]  /*29e10*/  MOV R12, 0x2 ;  /* 0x00000002000c7802 */ /* 0x000fe20000000f00 */
[----:B------:R-:W-:Y:S02]  /*29e20*/  IMAD.MOV.U32 R11, RZ, RZ, 0x181f ;  /* 0x0000181fff0b7424 */ /* 0x000fe400078e00ff */
[----:B-1----:R-:W-:-:S07]  /*29e30*/  IMAD.MOV.U32 R15, RZ, RZ, -0x1 ;  /* 0xffffffffff0f7424 */ /* 0x002fce00078e00ff */
[----:B----4-:R-:W-:Y:S05]  /*29e40*/  WARPSYNC.COLLECTIVE R15, `(.L_x_8686) ;  /* 0x000000000f087348 */ /* 0x010fea0003c00000 */
[----:B------:R0:W1:Y:S02]  /*29e50*/  SHFL.IDX P6, R14, R13, R12, R11 ;  /* 0x0000000c0d0e7389 */ /* 0x00006400000c000b */
[----:B01--4-:R-:W-:Y:S01]  /*29e60*/  ENDCOLLECTIVE ;  /* 0x000000000000791b */ /* 0x013fe20003800000 */
.L_x_8686:
[----:B------:R-:W-:Y:S05]  /*29e70*/  BSYNC B1 ;  /* 0x0000000000017941 */ /* 0x000fea0003800000 */
.L_x_8685:
[----:B------:R-:W-:Y:S01]  /*29e80*/  IMAD.MOV.U32 R13, RZ, RZ, R32 ;  /* 0x000000ffff0d7224 */ /* 0x000fe200078e0020 */
[----:B------:R-:W-:Y:S01]  /*29e90*/  MOV R11, 0x181f ;  /* 0x0000181f000b7802 */ /* 0x000fe20000000f00 */
[----:B------:R-:W-:Y:S02]  /*29ea0*/  IMAD.MOV.U32 R12, RZ, RZ, 0x2 ;  /* 0x00000002ff0c7424 */ /* 0x000fe400078e00ff */
[----:B------:R-:W-:Y:S02]  /*29eb0*/  IMAD.MOV.U32 R15, RZ, RZ, -0x1 ;  /* 0xffffffffff0f7424 */ /* 0x000fe400078e00ff */
[----:B------:R-:W-:Y:S02]  /*29ec0*/  IMAD.MOV.U32 R0, RZ, RZ, R14 ;  /* 0x000000ffff007224 */ /* 0x000fe400078e000e */
[----:B------:R-:W-:-:S07]  /*29ed0*/  VIADD R10, R54, 0x40 ;  /* 0x00000040360a7836 */ /* 0x000fce0000000000 */
[----:B------:R-:W-:Y:S05]  /*29ee0*/  WARPSYNC.COLLECTIVE R15, `(.L_x_8687) ;  /* 0x000000000f087348 */ /* 0x000fea0003c00000 */
[----:B------:R0:W1:Y:S02]  /*29ef0*/  SHFL.IDX P6, R14, R13, R12, R11 ;  /* 0x0000000c0d0e7389 */ /* 0x00006400000c000b */
[----:B01----:R-:W-:Y:S01]  /*29f00*/  ENDCOLLECTIVE ;  /* 0x000000000000791b */ /* 0x003fe20003800000 */
.L_x_8687:
[----:B------:R-:W-:Y:S01]  /*29f10*/  ISETP.GE.OR P1, PT, R10, R3, P0 ;  /* 0x000000030a00720c */ /* 0x000fe20000726670 */
[----:B------:R-:W-:-:S12]  /*29f20*/  IMAD.MOV.U32 R13, RZ, RZ, R33 ;  /* 0x000000ffff0d7224 */ /* 0x000fd800078e0021 */
[C---:B------:R-:W-:Y:S01]  /*29f30*/  @!P1 IMAD.SHL.U32 R31, R16.reuse, 0x2, RZ ;  /* 0x00000002101f9824 */ /* 0x040fe200078e00ff */
[----:B------:R-:W-:Y:S01]  /*29f40*/  @!P1 SHF.L.U64.HI R29, R16, 0x1, R17 ;  /* 0x00000001101d9819 */ /* 0x000fe20000010211 */
[----:B------:R-:W-:-:S07]  /*29f50*/  IMAD.MOV.U32 R8, RZ, RZ, R14 ;  /* 0x000000ffff087224 */ /* 0x000fce00078e000e */
[----:B------:R-:W-:Y:S05]  /*29f60*/  WARPSYNC.COLLECTIVE R15, `(.L_x_8688) ;  /* 0x000000000f087348 */ /* 0x000fea0003c00000 */
[----:B------:R0:W1:Y:S02]  /*29f70*/  SHFL.IDX P6, R14, R13, R12, R11 ;  /* 0x0000000c0d0e7389 */ /* 0x00006400000c000b */
[----:B01----:R-:W-:Y:S01]  /*29f80*/  ENDCOLLECTIVE ;  /* 0x000000000000791b */ /* 0x003fe20003800000 */
.L_x_8688:
[----:B------:R-:W-:-:S05]  /*29f90*/  @!P1 IADD3 R8, P2, R8, R31, RZ ;  /* 0x0000001f08089210 */ /* 0x000fca0007f5e0ff */
[----:B------:R-:W-:Y:S01]  /*29fa0*/  @!P1 IMAD.X R9, R0, 0x1, R29, P2 ;  /* 0x0000000100099824 */ /* 0x000fe200010e061d */
[----:B------:R-:W-:Y:S01]  /*29fb0*/  MOV R13, R34 ;  /* 0x00000022000d7202 */ /* 0x000fe20000000f00 */
[----:B------:R-:W-:-:S07]  /*29fc0*/  IMAD.MOV.U32 R28, RZ, RZ, R14 ;  /* 0x000000ffff1c7224 */ /* 0x000fce00078e000e */
[----:B------:R-:W-:Y:S05]  /*29fd0*/  WARPSYNC.COLLECTIVE R15, `(.L_x_8689) ;  /* 0x000000000f087348 */ /* 0x000fea0003c00000 */
[----:B------:R0:W1:Y:S02]  /*29fe0*/  SHFL.IDX P6, R14, R13, R12, R11 ;  /* 0x0000000c0d0e7389 */ /* 0x00006400000c000b */
[----:B01----:R-:W-:Y:S01]  /*29ff0*/  ENDCOLLECTIVE ;  /* 0x000000000000791b */ /* 0x003fe20003800000 */
.L_x_8689:
[----:B------:R-:W2:Y:S01]  /*2a000*/  @!P1 LD.E.128 R8, desc[UR54][R8.64] ;  /* 0x0000003608089980 */ /* 0x000ea2000c101d00 */
[----:B------:R-:W-:-:S05]  /*2a010*/  @!P1 IADD3 R14, P2, R14, R31, RZ ;  /* 0x0000001f0e0e9210 */ /* 0x000fca0007f5e0ff */
[----:B------:R-:W-:-:S04]  /*2a020*/  @!P1 IMAD.X R29, R28, 0x1, R29, P2 ;  /* 0x000000011c1d9824 */ /* 0x000fc800010e061d */
[----:B------:R-:W-:-:S05]  /*2a030*/  @!P1 IMAD.MOV.U32 R15, RZ, RZ, R29 ;  /* 0x000000ffff0f9224 */ /* 0x000fca00078e001d */
[----:B------:R0:W5:Y:S01]  /*2a040*/  @!P1 LD.E.128 R28, desc[UR54][R14.64] ;  /* 0x000000360e1c9980 */ /* 0x000162000c101d00 */
[----:B------:R-:W-:Y:S02]  /*2a050*/  CS2R R44, SRZ ;  /* 0x00000000002c7805 */ /* 0x000fe4000001ff00 */
[----:B------:R-:W-:Y:S01]  /*2a060*/  CS2R R48, SRZ ;  /* 0x0000000000307805 */ /* 0x000fe2000001ff00 */
[----:B------:R-:W-:Y:S01]  /*2a070*/  IMAD.MOV.U32 R13, RZ, RZ, R35 ;  /* 0x000000ffff0d7224 */ /* 0x000fe200078e0023 */
[----:B------:R-:W-:Y:S02]  /*2a080*/  CS2R R40, SRZ ;  /* 0x0000000000287805 */ /* 0x000fe4000001ff00 */
[----:B------:R-:W-:Y:S01]  /*2a090*/  CS2R R42, SRZ ;  /* 0x00000000002a7805 */ /* 0x000fe2000001ff00 */
[----:B0-----:R-:W-:Y:S01]  /*2a0a0*/  IMAD.MOV.U32 R15, RZ, RZ, -0x1 ;  /* 0xffffffffff0f7424 */ /* 0x001fe200078e00ff */
[----:B--2---:R-:W-:Y:S01]  /*2a0b0*/  @!P1 MOV R45, R9 ;  /* 0x00000009002d9202 */ /* 0x004fe20000000f00 */
[----:B------:R-:W-:-:S02]  /*2a0c0*/  @!P1 IMAD.MOV.U32 R44, RZ, RZ, R8 ;  /* 0x000000ffff2c9224 */ /* 0x000fc400078e0008 */
[----:B------:R-:W-:Y:S02]  /*2a0d0*/  @!P1 IMAD.MOV.U32 R49, RZ, RZ, R11 ;  /* 0x000000ffff319224 */ /* 0x000fe400078e000b */
[----:B------:R-:W-:Y:S02]  /*2a0e0*/  IMAD.MOV.U32 R0, RZ, RZ, R44 ;  /* 0x000000ffff007224 */ /* 0x000fe400078e002c */
[----:B------:R-:W-:Y:S02]  /*2a0f0*/  IMAD.MOV.U32 R12, RZ, RZ, R45 ;  /* 0x000000ffff0c7224 */ /* 0x000fe400078e002d */
[----:B------:R-:W-:Y:S02]  /*2a100*/  IMAD.MOV.U32 R11, RZ, RZ, 0x181f ;  /* 0x0000181fff0b7424 */ /* 0x000fe400078e00ff */
[----:B------:R-:W-:Y:S01]  /*2a110*/  @!P1 IMAD.MOV.U32 R48, RZ, RZ, R10 ;  /* 0x000000ffff309224 */ /* 0x000fe200078e000a */
[----:B------:R-:W-:Y:S01]  /*2a120*/  PRMT R59, R0, 0x5410, R12 ;  /* 0x00005410003b7816 */ /* 0x000fe2000000000c */
[----:B------:R-:W-:Y:S01]  /*2a130*/  IMAD.MOV.U32 R9, RZ, RZ, R49 ;  /* 0x000000ffff097224 */ /* 0x000fe200078e0031 */
[----:B------:R-:W-:Y:S01]  /*2a140*/  MOV R12, 0x3 ;  /* 0x00000003000c7802 */ /* 0x000fe20000000f00 */
[----:B------:R-:W-:-:S07]  /*2a150*/  IMAD.MOV.U32 R8, RZ, RZ, R48 ;  /* 0x000000ffff087224 */ /* 0x000fce00078e0030 */
[----:B-----5:R-:W-:Y:S05]  /*2a160*/  WARPSYNC.COLLECTIVE R15, `(.L_x_8690) ;  /* 0x000000000f087348 */ /* 0x020fea0003c00000 */
[----:B------:R0:W1:Y:S02]  /*2a170*/  SHFL.IDX P6, R14, R13, R12, R11 ;  /* 0x0000000c0d0e7389 */ /* 0x00006400000c000b */
[----:B01---5:R-:W-:Y:S01]  /*2a180*/  ENDCOLLECTIVE ;  /* 0x000000000000791b */ /* 0x023fe20003800000 */
.L_x_8690:
[----:B------:R-:W-:Y:S02]  /*2a190*/  PRMT R52, R8, 0x5410, R9 ;  /* 0x0000541008347816 */ /* 0x000fe40000000009 */
[----:B------:R-:W-:Y:S01]  /*2a1a0*/  @!P1 MOV R40, R28 ;  /* 0x0000001c00289202 */ /* 0x000fe20000000f00 */
[----:B------:R-:W-:Y:S02]  /*2a1b0*/  @!P1 IMAD.MOV.U32 R41, RZ, RZ, R29 ;  /* 0x000000ffff299224 */ /* 0x000fe400078e001d */
[----:B------:R-:W-:Y:S02]  /*2a1c0*/  @!P1 IMAD.MOV.U32 R42, RZ, RZ, R30 ;  /* 0x000000ffff2a9224 */ /* 0x000fe400078e001e */
[----:B------:R-:W-:Y:S02]  /*2a1d0*/  @!P1 IMAD.MOV.U32 R43, RZ, RZ, R31 ;  /* 0x000000ffff2b9224 */ /* 0x000fe400078e001f */
[----:B------:R-:W-:Y:S01]  /*2a1e0*/  IMAD.MOV.U32 R8, RZ, RZ, R40 ;  /* 0x000000ffff087224 */ /* 0x000fe200078e0028 */
[----:B------:R-:W-:Y:S01]  /*2a1f0*/  MOV R10, R42 ;  /* 0x0000002a000a7202 */ /* 0x000fe20000000f00 */
[----:B------:R-:W-:-:S02]  /*2a200*/  IMAD.MOV.U32 R13, RZ, RZ, R32 ;  /* 0x000000ffff0d7224 */ /* 0x000fc400078e0020 */
[----:B------:R-:W-:-:S05]  /*2a210*/  IMAD.MOV.U32 R9, RZ, RZ, R41 ;  /* 0x000000ffff097224 */ /* 0x000fca00078e0029 */
[----:B------:R-:W-:Y:S02]  /*2a220*/  PRMT R62, R8, 0x5410, R9 ;  /* 0x00005410083e7816 */ /* 0x000fe40000000009 */
[----:B------:R-:W-:Y:S01]  /*2a230*/  CS2R R8, SRZ ;  /* 0x0000000000087805 */ /* 0x000fe2000001ff00 */
[----:B------:R-:W-:-:S07]  /*2a240*/  IMAD.MOV.U32 R0, RZ, RZ, R14 ;  /* 0x000000ffff007224 */ /* 0x000fce00078e000e */
[----:B------:R-:W-:Y:S05]  /*2a250*/  WARPSYNC.COLLECTIVE R15, `(.L_x_8691) ;  /* 0x000000000f087348 */ /* 0x000fea0003c00000 */
[----:B------:R0:W1:Y:S02]  /*2a260*/  SHFL.IDX P6, R14, R13, R12, R11 ;  /* 0x0000000c0d0e7389 */ /* 0x00006400000c000b */
[----:B01----:R-:W-:Y:S01]  /*2a270*/  ENDCOLLECTIVE ;  /* 0x000000000000791b */ /* 0x003fe20003800000 */
.L_x_8691:
[----:B------:R-:W-:Y:S01]  /*2a280*/  MOV R13, R33 ;  /* 0x00000021000d7202 */ /* 0x000fe20000000f00 */
[----:B------:R-:W-:-:S07]  /*2a290*/  IMAD.MOV.U32 R32, RZ, RZ, R14 ;  /* 0x000000ffff207224 */ /* 0x000fce00078e000e */
[----:B------:R-:W-:Y:S05]  /*2a2a0*/  WARPSYNC.COLLECTIVE R15, `(.L_x_8692) ;  /* 0x000000000f087348 */ /* 0x000fea0003c00000 */
[----:B------:R0:W1:Y:S02]  /*2a2b0*/  SHFL.IDX P6, R14, R13, R12, R11 ;  /* 0x0000000c0d0e7389 */ /* 0x00006400000c000b */
[----:B01----:R-:W-:Y:S01]  /*2a2c0*/  ENDCOLLECTIVE ;  /* 0x000000000000791b */ /* 0x003fe20003800000 */
.L_x_8692:
[----:B------:R-:W-:Y:S02]  /*2a2d0*/  IMAD.MOV.U32 R13, RZ, RZ, R34 ;  /* 0x000000ffff0d7224 */ /* 0x000fe400078e0022 */
[----:B------:R-:W-:-:S07]  /*2a2e0*/  IMAD.MOV.U32 R33, RZ, RZ, R14 ;  /* 0x000000ffff217224 */ /* 0x000fce00078e000e */
[----:B------:R-:W-:Y:S05]  /*2a2f0*/  WARPSYNC.COLLECTIVE R15, `(.L_x_8693) ;  /* 0x000000000f087348 */ /* 0x000fea0003c00000 */
[----:B------:R0:W1:Y:S02]  /*2a300*/  SHFL.IDX P6, R14, R13, R12, R11 ;  /* 0x0000000c0d0e7389 */ /* 0x00006400000c000b */
[----:B01----:R-:W-:Y:S01]  /*2a310*/  ENDCOLLECTIVE ;  /* 0x000000000000791b */ /* 0x003fe20003800000 */
.L_x_8693:
[----:B------:R-:W-:-:S05]  /*2a320*/  IMAD.MOV.U32 R11, RZ, RZ, R43 ;  /* 0x000000ffff0b7224 */ /* 0x000fca00078e002b */
[----:B------:R-:W-:Y:S01]  /*2a330*/  PRMT R63, R10, 0x5410, R11 ;  /* 0x000054100a3f7816 */ /* 0x000fe2000000000b */
[----:B------:R-:W-:Y:S01]  /*2a340*/  IMAD.MOV.U32 R34, RZ, RZ, R14 ;  /* 0x000000ffff227224 */ /* 0x000fe200078e000e */
[----:B------:R-:W-:Y:S06]  /*2a350*/  BRA `(.L_x_8694) ;  /* 0xfffffe2400307947 */ /* 0x000fec000383ffff */
.L_x_8334:
[----:B0-----:R0:W1:Y:S02]  /*2a360*/  SYNCS.PHASECHK.TRANS64.TRYWAIT P4, [R18+URZ+0x28800], R29 ;  /* 0x0288001d120075a7 */ /* 0x001064000808017f */
[----:B-1----:R-:W-:Y:S05]  /*2a370*/  @!P4 NANOSLEEP.SYNCS 0x989680 ;  /* 0x009896800000c95d */ /* 0x002fea0003900000 */
[----:B------:R-:W1:Y:S02]  /*2a380*/  @!P4 SYNCS.PHASECHK.TRANS64 P4, [R18+URZ+0x28800], R29 ;  /* 0x0288001d1200c5a7 */ /* 0x000e64000808007f */
[----:B-1----:R-:W-:Y:S05]  /*2a390*/  @!P4 BRA `(.L_x_8334) ;  /* 0xfffffffc00f0c947 */ /* 0x002fea000383ffff */
[----:B------:R-:W-:Y:S05]  /*2a3a0*/  BRA `(.L_x_8695) ;  /* 0xfffffe2400d87947 */ /* 0x000fea000383ffff */
.L_x_8344:
[----:B-1----:R1:W2:Y:S02]  /*2a3b0*/  SYNCS.PHASECHK.TRANS64.TRYWAIT P1, [R90+URZ+0x28830], R3 ;  /* 0x028830035a0075a7 */ /* 0x0022a4000802017f */
[----:B--2---:R-:W-:Y:S05]  /*2a3c0*/  @!P1 NANOSLEEP.SYNCS 0x989680 ;  /* 0x009896800000995d */ /* 0x004fea0003900000 */
[----:B------:R-:W2:Y:S02]  /*2a3d0*/  @!P1 SYNCS.PHASECHK.TRANS64 P1, [R90+URZ+0x28830], R3 ;  /* 0x028830035a0095a7 */ /* 0x000ea4000802007f */
[----:B--2---:R-:W-:Y:S05]  /*2a3e0*/  @!P1 BRA `(.L_x_8344) ;  /* 0xfffffffc00f09947 */ /* 0x004fea000383ffff */
[----:B------:R-:W-:Y:S05]  /*2a3f0*/  BRA `(.L_x_8343) ;  /* 0xfffffe40005c7947 */ /* 0x000fea000383ffff */
.L_x_8363:
[----:B-1----:R1:W2:Y:S02]  /*2a400*/  SYNCS.PHASECHK.TRANS64.TRYWAIT P4, [R25+URZ+0x28830], R24 ;  /* 0x02883018190075a7 */ /* 0x0022a4000808017f */
[----:B--2---:R-:W-:Y:S05]  /*2a410*/  @!P4 NANOSLEEP.SYNCS 0x989680 ;  /* 0x009896800000c95d */ /* 0x004fea0003900000 */
[----:B------:R-:W2:Y:S02]  /*2a420*/  @!P4 SYNCS.PHASECHK.TRANS64 P4, [R25+URZ+0x28830], R24 ;  /* 0x028830181900c5a7 */ /* 0x000ea4000808007f */
[----:B--2---:R-:W-:Y:S05]  /*2a430*/  @!P4 BRA `(.L_x_8363) ;  /* 0xfffffffc00f0c947 */ /* 0x004fea000383ffff */
[----:B------:R-:W-:Y:S05]  /*2a440*/  BRA `(.L_x_8362) ;  /* 0xfffffe7c005c7947 */ /* 0x000fea000383ffff */
.L_x_8367:
[----:B-1----:R1:W2:Y:S02]  /*2a450*/  SYNCS.PHASECHK.TRANS64.TRYWAIT P3, [R204+URZ+0x28850], R187 ;  /* 0x028850bbcc0075a7 */ /* 0x0022a4000806017f */
[----:B--2---:R-:W-:Y:S05]  /*2a460*/  @!P3 NANOSLEEP.SYNCS 0x989680 ;  /* 0x009896800000b95d */ /* 0x004fea0003900000 */
[----:B------:R-:W2:Y:S02]  /*2a470*/  @!P3 SYNCS.PHASECHK.TRANS64 P3, [R204+URZ+0x28850], R187 ;  /* 0x028850bbcc00b5a7 */ /* 0x000ea4000806007f */
[----:B--2---:R-:W-:Y:S05]  /*2a480*/  @!P3 BRA `(.L_x_8367) ;  /* 0xfffffffc00f0b947 */ /* 0x004fea000383ffff */
[----:B------:R-:W-:Y:S05]  /*2a490*/  BRA `(.L_x_8364) ;  /* 0xfffffe80009c7947 */ /* 0x000fea000383ffff */
.L_x_8388:
[----:B-1----:R1:W2:Y:S02]  /*2a4a0*/  SYNCS.PHASECHK.TRANS64.TRYWAIT P2, [R25+URZ+0x28830], R24 ;  /* 0x02883018190075a7 */ /* 0x0022a4000804017f */
[----:B--2---:R-:W-:Y:S05]  /*2a4b0*/  @!P2 NANOSLEEP.SYNCS 0x989680 ;  /* 0x009896800000a95d */ /* 0x004fea0003900000 */
[----:B------:R-:W2:Y:S02]  /*2a4c0*/  @!P2 SYNCS.PHASECHK.TRANS64 P2, [R25+URZ+0x28830], R24 ;  /* 0x028830181900a5a7 */ /* 0x000ea4000804007f */
[----:B--2---:R-:W-:Y:S05]  /*2a4d0*/  @!P2 BRA `(.L_x_8388) ;  /* 0xfffffffc00f0a947 */ /* 0x004fea000383ffff */
[----:B------:R-:W-:Y:S05]  /*2a4e0*/  BRA `(.L_x_8387) ;  /* 0xfffffeb800c47947 */ /* 0x000fea000383ffff */
.L_x_8392:
[----:B-1----:R1:W2:Y:S02]  /*2a4f0*/  SYNCS.PHASECHK.TRANS64.TRYWAIT P1, [R205+URZ+0x28850], R204 ;  /* 0x028850cccd0075a7 */ /* 0x0022a4000802017f */
[----:B--2---:R-:W-:Y:S05]  /*2a500*/  @!P1 NANOSLEEP.SYNCS 0x989680 ;  /* 0x009896800000995d */ /* 0x004fea0003900000 */
[----:B------:R-:W2:Y:S02]  /*2a510*/  @!P1 SYNCS.PHASECHK.TRANS64 P1, [R205+URZ+0x28850], R204 ;  /* 0x028850cccd0095a7 */ /* 0x000ea4000802007f */
[----:B--2---:R-:W-:Y:S05]  /*2a520*/  @!P1 BRA `(.L_x_8392) ;  /* 0xfffffffc00f09947 */ /* 0x004fea000383ffff */
[----:B------:R-:W-:Y:S05]  /*2a530*/  BRA `(.L_x_8389) ;  /* 0xfffffec000107947 */ /* 0x000fea000383ffff */
.L_x_8401:
[----:B-1----:R1:W2:Y:S02]  /*2a540*/  SYNCS.PHASECHK.TRANS64.TRYWAIT P2, [R25+URZ+0x28830], R24 ;  /* 0x02883018190075a7 */ /* 0x0022a4000804017f */
[----:B--2---:R-:W-:Y:S05]  /*2a550*/  @!P2 NANOSLEEP.SYNCS 0x989680 ;  /* 0x009896800000a95d */ /* 0x004fea0003900000 */
[----:B------:R-:W2:Y:S02]  /*2a560*/  @!P2 SYNCS.PHASECHK.TRANS64 P2, [R25+URZ+0x28830], R24 ;  /* 0x028830181900a5a7 */ /* 0x000ea4000804007f */
[----:B--2---:R-:W-:Y:S05]  /*2a570*/  @!P2 BRA `(.L_x_8401) ;  /* 0xfffffffc00f0a947 */ /* 0x004fea000383ffff */
[----:B------:R-:W-:Y:S05]  /*2a580*/  BRA `(.L_x_8400) ;  /* 0xfffffee400807947 */ /* 0x000fea000383ffff */
.L_x_8405:
[----:B-1----:R1:W2:Y:S02]  /*2a590*/  SYNCS.PHASECHK.TRANS64.TRYWAIT P1, [R205+URZ+0x28850], R204 ;  /* 0x028850cccd0075a7 */ /* 0x0022a4000802017f */
[----:B--2---:R-:W-:Y:S05]  /*2a5a0*/  @!P1 NANOSLEEP.SYNCS 0x989680 ;  /* 0x009896800000995d */ /* 0x004fea0003900000 */
[----:B------:R-:W2:Y:S02]  /*2a5b0*/  @!P1 SYNCS.PHASECHK.TRANS64 P1, [R205+URZ+0x28850], R204 ;  /* 0x028850cccd0095a7 */ /* 0x000ea4000802007f */
[----:B--2---:R-:W-:Y:S05]  /*2a5c0*/  @!P1 BRA `(.L_x_8405) ;  /* 0xfffffffc00f09947 */ /* 0x004fea000383ffff */
[----:B------:R-:W-:Y:S05]  /*2a5d0*/  BRA `(.L_x_8402) ;  /* 0xfffffee800cc7947 */ /* 0x000fea000383ffff */
.L_x_8420:
[----:B-1----:R1:W2:Y:S02]  /*2a5e0*/  SYNCS.PHASECHK.TRANS64.TRYWAIT P1, [R11+URZ+0x28850], R0 ;  /* 0x028850000b0075a7 */ /* 0x0022a4000802017f */
[----:B--2---:R-:W-:Y:S05]  /*2a5f0*/  @!P1 NANOSLEEP.SYNCS 0x989680 ;  /* 0x009896800000995d */ /* 0x004fea0003900000 */
[----:B------:R-:W2:Y:S02]  /*2a600*/  @!P1 SYNCS.PHASECHK.TRANS64 P1, [R11+URZ+0x28850], R0 ;  /* 0x028850000b0095a7 */ /* 0x000ea4000802007f */
[----:B--2---:R-:W-:Y:S05]  /*2a610*/  @!P1 BRA `(.L_x_8420) ;  /* 0xfffffffc00f09947 */ /* 0x004fea000383ffff */
[----:B------:R-:W-:Y:S05]  /*2a620*/  BRA `(.L_x_8419) ;  /* 0xffffff2000287947 */ /* 0x000fea000383ffff */
.L_x_8426:
[----:B------:R-:W-:Y:S02]  /*2a630*/  IMAD.MOV.U32 R13, RZ, RZ, R8 ;  /* 0x000000ffff0d7224 */ /* 0x000fe400078e0008 */
[----:B------:R-:W-:Y:S02]  /*2a640*/  IMAD.MOV.U32 R12, RZ, RZ, RZ ;  /* 0x000000ffff0c7224 */ /* 0x000fe400078e00ff */
[----:B------:R-:W-:Y:S02]  /*2a650*/  IMAD.MOV.U32 R11, RZ, RZ, 0x181f ;  /* 0x0000181fff0b7424 */ /* 0x000fe400078e00ff */
[----:B------:R-:W-:-:S07]  /*2a660*/  IMAD.MOV.U32 R15, RZ, RZ, -0x1 ;  /* 0xffffffffff0f7424 */ /* 0x000fce00078e00ff */
[----:B-----5:R-:W-:Y:S05]  /*2a670*/  WARPSYNC.COLLECTIVE R15, `(.L_x_8696) ;  /* 0x000000000f087348 */ /* 0x020fea0003c00000 */
[----:B------:R0:W1:Y:S02]  /*2a680*/  SHFL.IDX P6, R14, R13, R12, R11 ;  /* 0x0000000c0d0e7389 */ /* 0x00006400000c000b */
[----:B01---5:R-:W-:Y:S01]  /*2a690*/  ENDCOLLECTIVE ;  /* 0x000000000000791b */ /* 0x023fe20003800000 */
.L_x_8696:
[----:B------:R-:W-:Y:S01]  /*2a6a0*/  IMAD.MOV.U32 R13, RZ, RZ, R0 ;  /* 0x000000ffff0d7224 */ /* 0x000fe200078e0000 */
[----:B------:R-:W-:-:S07]  /*2a6b0*/  MOV R3, R14 ;  /* 0x0000000e00037202 */ /* 0x000fce0000000f00 */
[----:B------:R-:W-:Y:S05]  /*2a6c0*/  WARPSYNC.COLLECTIVE R15, `(.L_x_8697) ;  /* 0x000000000f087348 */ /* 0x000fea0003c00000 */
[----:B------:R0:W1:Y:S02]  /*2a6d0*/  SHFL.IDX P6, R14, R13, R12, R11 ;  /* 0x0000000c0d0e7389 */ /* 0x00006400000c000b */
[----:B01----:R-:W-:Y:S01]  /*2a6e0*/  ENDCOLLECTIVE ;  /* 0x000000000000791b */ /* 0x003fe20003800000 */
.L_x_8697:
[----:B------:R-:W-:Y:S05]  /*2a6f0*/  BRA `(.L_x_8698) ;  /* 0xffffff3c00087947 */ /* 0x000fea000383ffff */
.L_x_8429:
[----:B------:R-:W-:Y:S01]  /*2a700*/  BSSY B1, `(.L_x_8699) ;  /* 0x0000008000017945 */ /* 0x000fe20003800000 */
[----:B------:R-:W-:Y:S02]  /*2a710*/  IMAD.MOV.U32 R13, RZ, RZ, R8 ;  /* 0x000000ffff0d7224 */ /* 0x000fe400078e0008 */
[----:B------:R-:W-:Y:S02]  /*2a720*/  IMAD.MOV.U32 R12, RZ, RZ, 0x1 ;  /* 0x00000001ff0c7424 */ /* 0x000fe400078e00ff */
[----:B---3--:R-:W-:Y:S02]  /*2a730*/  IMAD.MOV.U32 R11, RZ, RZ, 0x181f ;  /* 0x0000181fff0b7424 */ /* 0x008fe400078e00ff */
[----:B------:R-:W-:-:S07]  /*2a740*/  IMAD.MOV.U32 R15, RZ, RZ, -0x1 ;  /* 0xffffffffff0f7424 */ /* 0x000fce00078e00ff */
[----:B012--5:R-:W-:Y:S05]  /*2a750*/  WARPSYNC.COLLECTIVE R15, `(.L_x_8700) ;  /* 0x000000000f087348 */ /* 0x027fea0003c00000 */
[----:B--2---:R2:W3:Y:S02]  /*2a760*/  SHFL.IDX P6, R14, R13, R12, R11 ;  /* 0x0000000c0d0e7389 */ /* 0x0044e400000c000b */
[----:B0123-5:R-:W-:Y:S01]  /*2a770*/  ENDCOLLECTIVE ;  /* 0x000000000000791b */ /* 0x02ffe20003800000 */
.L_x_8700:
[----:B------:R-:W-:Y:S05]  /*2a780*/  BSYNC B1 ;  /* 0x0000000000017941 */ /* 0x000fea0003800000 */
.L_x_8699:
        /* <DEDUP_REMOVED lines=8> */
.L_x_8701:
[----:B------:R-:W-:Y:S05]  /*2a810*/  BRA `(.L_x_8702) ;  /* 0xffffff3c00047947 */ /* 0x000fea000383ffff */
.L_x_8432:
        /* <DEDUP_REMOVED lines=8> */
.L_x_8704:
[----:B------:R-:W-:Y:S05]  /*2a8a0*/  BSYNC B1 ;  /* 0x0000000000017941 */ /* 0x000fea0003800000 */
.L_x_8703:
        /* <DEDUP_REMOVED lines=8> */
.L_x_8705:
[----:B------:R-:W-:Y:S05]  /*2a930*/  BRA `(.L_x_8706) ;  /* 0xffffff3c00047947 */ /* 0x000fea000383ffff */
.L_x_8435:
[----:B------:R-:W-:Y:S01]  /*2a940*/  BSSY B1, `(.L_x_8707) ;  /* 0x0000008000017945 */ /* 0x000fe20003800000 */
[----:B------:R-:W-:Y:S02]  /*2a950*/  IMAD.MOV.U32 R13, RZ, RZ, R8 ;  /* 0x000000ffff0d7224 */ /* 0x000fe400078e0008 */
[----:B------:R-:W-:Y:S02]  /*2a960*/  IMAD.MOV.U32 R12, RZ, RZ, 0x3 ;  /* 0x00000003ff0c7424 */ /* 0x000fe400078e00ff */
[----:B------:R-:W-:Y:S02]  /*2a970*/  IMAD.MOV.U32 R11, RZ, RZ, 0x181f ;  /* 0x0000181fff0b7424 */ /* 0x000fe400078e00ff */
[----:B---3--:R-:W-:-:S07]  /*2a980*/  IMAD.MOV.U32 R15, RZ, RZ, -0x1 ;  /* 0xffffffffff0f7424 */ /* 0x008fce00078e00ff */
[----:B012-4-:R-:W-:Y:S05]  /*2a990*/  WARPSYNC.COLLECTIVE R15, `(.L_x_8708) ;  /* 0x000000000f087348 */ /* 0x017fea0003c00000 */
[----:B--2---:R2:W3:Y:S02]  /*2a9a0*/  SHFL.IDX P6, R14, R13, R12, R11 ;  /* 0x0000000c0d0e7389 */ /* 0x0044e400000c000b */
[----:B01234-:R-:W-:Y:S01]  /*2a9b0*/  ENDCOLLECTIVE ;  /* 0x000000000000791b */ /* 0x01ffe20003800000 */
.L_x_8708:
[----:B------:R-:W-:Y:S05]  /*2a9c0*/  BSYNC B1 ;  /* 0x0000000000017941 */ /* 0x000fea0003800000 */
.L_x_8707:
        /* <DEDUP_REMOVED lines=8> */
.L_x_8709:
[----:B------:R-:W-:Y:S05]  /*2aa50*/  BRA `(.L_x_8710) ;  /* 0xffffff3c00047947 */ /* 0x000fea000383ffff */
.L_x_8437:
[----:B------:R-:W-:Y:S01]  /*2aa60*/  IMAD.MOV.U32 R13, RZ, RZ, R4 ;  /* 0x000000ffff0d7224 */ /* 0x000fe200078e0004 */
[----:B------:R-:W-:Y:S01]  /*2aa70*/  MOV R12, RZ ;  /* 0x000000ff000c7202 */ /* 0x000fe20000000f00 */
[----:B------:R-:W-:Y:S02]  /*2aa80*/  IMAD.MOV.U32 R11, RZ, RZ, 0x1c1f ;  /* 0x00001c1fff0b7424 */ /* 0x000fe400078e00ff */
[----:B------:R-:W-:-:S07]  /*2aa90*/  IMAD.MOV.U32 R15, RZ, RZ, -0x1 ;  /* 0xffffffffff0f7424 */ /* 0x000fce00078e00ff */
[----:B------:R-:W-:Y:S05]  /*2aaa0*/  WARPSYNC.COLLECTIVE R15, `(.L_x_8711) ;  /* 0x000000000f087348 */ /* 0x000fea0003c00000 */
[----:B------:R0:W1:Y:S02]  /*2aab0*/  SHFL.IDX P6, R14, R13, R12, R11 ;  /* 0x0000000c0d0e7389 */ /* 0x00006400000c000b */
[----:B01----:R-:W-:Y:S01]  /*2aac0*/  ENDCOLLECTIVE ;  /* 0x000000000000791b */ /* 0x003fe20003800000 */
.L_x_8711:
[----:B------:R-:W-:Y:S02]  /*2aad0*/  IMAD.MOV.U32 R13, RZ, RZ, R3 ;  /* 0x000000ffff0d7224 */ /* 0x000fe400078e0003 */
[----:B------:R-:W-:-:S07]  /*2aae0*/  IMAD.MOV.U32 R0, RZ, RZ, R14 ;  /* 0x000000ffff007224 */ /* 0x000fce00078e000e */
[----:B------:R-:W-:Y:S05]  /*2aaf0*/  WARPSYNC.COLLECTIVE R15, `(.L_x_8712) ;  /* 0x000000000f087348 */ /* 0x000fea0003c00000 */
[----:B------:R0:W1:Y:S02]  /*2ab00*/  SHFL.IDX P6, R14, R13, R12, R11 ;  /* 0x0000000c0d0e7389 */ /* 0x00006400000c000b */
[----:B01----:R-:W-:Y:S01]  /*2ab10*/  ENDCOLLECTIVE ;  /* 0x000000000000791b */ /* 0x003fe20003800000 */
.L_x_8712:
[----:B------:R-:W-:Y:S05]  /*2ab20*/  BRA `(.L_x_8713) ;  /* 0xffffff4000047947 */ /* 0x000fea000383ffff */
.L_x_8440:
        /* <DEDUP_REMOVED lines=8> */
.L_x_8715:
[----:B------:R-:W-:Y:S05]  /*2abb0*/  BSYNC B1 ;  /* 0x0000000000017941 */ /* 0x000fea0003800000 */
.L_x_8714:
        /* <DEDUP_REMOVED lines=8> */
.L_x_8716:
[----:B------:R-:W-:Y:S05]  /*2ac40*/  BRA `(.L_x_8717) ;  /* 0xffffff4400047947 */ /* 0x000fea000383ffff */
.L_x_8444:
[----:B------:R-:W-:Y:S02]  /*2ac50*/  IMAD.MOV.U32 R13, RZ, RZ, R4 ;  /* 0x000000ffff0d7224 */ /* 0x000fe400078e0004 */
[----:B------:R-:W-:Y:S02]  /*2ac60*/  IMAD.MOV.U32 R12, RZ, RZ, RZ ;  /* 0x000000ffff0c7224 */ /* 0x000fe400078e00ff */
[----:B------:R-:W-:Y:S02]  /*2ac70*/  IMAD.MOV.U32 R11, RZ, RZ, 0x181f ;  /* 0x0000181fff0b7424 */ /* 0x000fe400078e00ff */
[----:B------:R-:W-:-:S07]  /*2ac80*/  IMAD.MOV.U32 R15, RZ, RZ, -0x1 ;  /* 0xffffffffff0f7424 */ /* 0x000fce00078e00ff */
[----:B0--3--:R-:W-:Y:S05]  /*2ac90*/  WARPSYNC.COLLECTIVE R15, `(.L_x_8718) ;  /* 0x000000000f087348 */ /* 0x009fea0003c00000 */
[----:B------:R1:W2:Y:S02]  /*2aca0*/  SHFL.IDX P6, R14, R13, R12, R11 ;  /* 0x0000000c0d0e7389 */ /* 0x0002a400000c000b */
[----:B0123--:R-:W-:Y:S01]  /*2acb0*/  ENDCOLLECTIVE ;  /* 0x000000000000791b */ /* 0x00ffe20003800000 */
.L_x_8718:
[----:B------:R-:W-:Y:S01]  /*2acc0*/  IMAD.MOV.U32 R13, RZ, RZ, R0 ;  /* 0x000000ffff0d7224 */ /* 0x000fe200078e0000 */
[----:B------:R-:W-:-:S07]  /*2acd0*/  MOV R3, R14 ;  /* 0x0000000e00037202 */ /* 0x000fce0000000f00 */
[----:B------:R-:W-:Y:S05]  /*2ace0*/  WARPSYNC.COLLECTIVE R15, `(.L_x_8719) ;  /* 0x000000000f087348 */ /* 0x000fea0003c00000 */
[----:B------:R0:W1:Y:S02]  /*2acf0*/  SHFL.IDX P6, R14, R13, R12, R11 ;  /* 0x0000000c0d0e7389 */ /* 0x00006400000c000b */
[----:B01----:R-:W-:Y:S01]  /*2ad00*/  ENDCOLLECTIVE ;  /* 0x000000000000791b */ /* 0x003fe20003800000 */
.L_x_8719:
[----:B------:R-:W-:Y:S05]  /*2ad10*/  BRA `(.L_x_8720) ;  /* 0xffffff5000007947 */ /* 0x000fea000383ffff */
.L_x_8447:
[----:B------:R-:W-:Y:S01]  /*2ad20*/  BSSY B1, `(.L_x_8721) ;  /* 0x0000008000017945 */ /* 0x000fe20003800000 */
[----:B------:R-:W-:Y:S02]  /*2ad30*/  IMAD.MOV.U32 R13, RZ, RZ, R4 ;  /* 0x000000ffff0d7224 */ /* 0x000fe400078e0004 */
[----:B------:R-:W-:Y:S02]  /*2ad40*/  IMAD.MOV.U32 R12, RZ, RZ, 0x1 ;  /* 0x00000001ff0c7424 */ /* 0x000fe400078e00ff */
[----:B------:R-:W-:Y:S02]  /*2ad50*/  IMAD.MOV.U32 R11, RZ, RZ, 0x181f ;  /* 0x0000181fff0b7424 */ /* 0x000fe400078e00ff */
[----:B--2---:R-:W-:-:S07]  /*2ad60*/  IMAD.MOV.U32 R15, RZ, RZ, -0x1 ;  /* 0xffffffffff0f7424 */ /* 0x004fce00078e00ff */
[----:B01-34-:R-:W-:Y:S05]  /*2ad70*/  WARPSYNC.COLLECTIVE R15, `(.L_x_8722) ;  /* 0x000000000f087348 */ /* 0x01bfea0003c00000 */
[----:B----4-:R2:W4:Y:S02]  /*2ad80*/  SHFL.IDX P6, R14, R13, R12, R11 ;  /* 0x0000000c0d0e7389 */ /* 0x01052400000c000b */
[----:B01234-:R-:W-:Y:S01]  /*2ad90*/  ENDCOLLECTIVE ;  /* 0x000000000000791b */ /* 0x01ffe20003800000 */
.L_x_8722:
[----:B------:R-:W-:Y:S05]  /*2ada0*/  BSYNC B1 ;  /* 0x0000000000017941 */ /* 0x000fea0003800000 */
.L_x_8721:
        /* <DEDUP_REMOVED lines=8> */
.L_x_8723:
[----:B------:R-:W-:Y:S05]  /*2ae30*/  BRA `(.L_x_8724) ;  /* 0xffffff5000007947 */ /* 0x000fea000383ffff */
.L_x_8450:
        /* <DEDUP_REMOVED lines=8> */
.L_x_8726:
[----:B------:R-:W-:Y:S05]  /*2aec0*/  BSYNC B1 ;  /* 0x0000000000017941 */ /* 0x000fea0003800000 */
.L_x_8725:
        /* <DEDUP_REMOVED lines=8> */
.L_x_8727:
[----:B------:R-:W-:Y:S05]  /*2af50*/  BRA `(.L_x_8728) ;  /* 0xffffff5000007947 */ /* 0x000fea000383ffff */
.L_x_8453:
[----:B------:R-:W-:Y:S01]  /*2af60*/  BSSY B1, `(.L_x_8729) ;  /* 0x0000008000017945 */ /* 0x000fe20003800000 */
[----:B------:R-:W-:Y:S02]  /*2af70*/  IMAD.MOV.U32 R13, RZ, RZ, R4 ;  /* 0x000000ffff0d7224 */ /* 0x000fe400078e0004 */
[----:B------:R-:W-:Y:S02]  /*2af80*/  IMAD.MOV.U32 R12, RZ, RZ, 0x3 ;  /* 0x00000003ff0c7424 */ /* 0x000fe400078e00ff */
[----:B------:R-:W-:Y:S02]  /*2af90*/  IMAD.MOV.U32 R11, RZ, RZ, 0x181f ;  /* 0x0000181fff0b7424 */ /* 0x000fe400078e00ff */
[----:B0-----:R-:W-:-:S07]  /*2afa0*/  IMAD.MOV.U32 R15, RZ, RZ, -0x1 ;  /* 0xffffffffff0f7424 */ /* 0x001fce00078e00ff */
[----:B-1234-:R-:W-:Y:S05]  /*2afb0*/  WARPSYNC.COLLECTIVE R15, `(.L_x_8730) ;  /* 0x000000000f087348 */ /* 0x01efea0003c00000 */
[----:B------:R0:W0:Y:S02]  /*2afc0*/  SHFL.IDX P6, R14, R13, R12, R11 ;  /* 0x0000000c0d0e7389 */ /* 0x00002400000c000b */
[----:B01234-:R-:W-:Y:S01]  /*2afd0*/  ENDCOLLECTIVE ;  /* 0x000000000000791b */ /* 0x01ffe20003800000 */
.L_x_8730:
[----:B------:R-:W-:Y:S05]  /*2afe0*/  BSYNC B1 ;  /* 0x0000000000017941 */ /* 0x000fea0003800000 */
.L_x_8729:
        /* <DEDUP_REMOVED lines=8> */
.L_x_8731:
[----:B------:R-:W-:Y:S05]  /*2b070*/  BRA `(.L_x_8732) ;  /* 0xffffff5000007947 */ /* 0x000fea000383ffff */
.L_x_8480:
[----:B------:R-:W0:Y:S01]  /*2b080*/  S2R R12, SR_TID.X ;  /* 0x00000000000c7919 */ /* 0x000e220000002100 */
[----:B------:R-:W-:Y:S01]  /*2b090*/  BSSY B1, `(.L_x_8733) ;  /* 0x000000a000017945 */ /* 0x000fe20003800000 */
[----:B------:R-:W-:Y:S02]  /*2b0a0*/  IMAD.MOV.U32 R11, RZ, RZ, 0x1f ;  /* 0x0000001fff0b7424 */ /* 0x000fe400078e00ff */
[----:B------:R-:W-:Y:S01]  /*2b0b0*/  IMAD.MOV.U32 R15, RZ, RZ, -0x1 ;  /* 0xffffffffff0f7424 */ /* 0x000fe200078e00ff */
[----:B0-----:R-:W-:-:S04]  /*2b0c0*/  SHF.R.U32.HI R12, RZ, 0x5, R12 ;  /* 0x00000005ff0c7819 */ /* 0x001fc8000001160c */
[----:B------:R-:W-:-:S05]  /*2b0d0*/  LOP3.LUT R12, R12, 0x3, RZ, 0xc0, !PT ;  /* 0x000000030c0c7812 */ /* 0x000fca00078ec0ff */
[----:B------:R-:W-:Y:S01]  /*2b0e0*/  IMAD.MOV.U32 R13, RZ, RZ, R12 ;  /* 0x000000ffff0d7224 */ /* 0x000fe200078e000c */
[----:B------:R-:W-:-:S07]  /*2b0f0*/  MOV R12, RZ ;  /* 0x000000ff000c7202 */ /* 0x000fce0000000f00 */
[----:B------:R-:W-:Y:S05]  /*2b100*/  WARPSYNC.COLLECTIVE R15, `(.L_x_8734) ;  /* 0x000000000f087348 */ /* 0x000fea0003c00000 */
[----:B------:R0:W1:Y:S02]  /*2b110*/  SHFL.IDX P6, R14, R13, R12, R11 ;  /* 0x0000000c0d0e7389 */ /* 0x00006400000c000b */
[----:B01----:R-:W-:Y:S01]  /*2b120*/  ENDCOLLECTIVE ;  /* 0x000000000000791b */ /* 0x003fe20003800000 */
.L_x_8734:
[----:B------:R-:W-:Y:S05]  /*2b130*/  BSYNC B1 ;  /* 0x0000000000017941 */ /* 0x000fea0003800000 */
.L_x_8733:
[----:B------:R-:W-:Y:S05]  /*2b140*/  BRA `(.L_x_8735) ;  /* 0xffffff6c00a07947 */ /* 0x000fea000383ffff */
.L_x_8482:
[----:B------:R-:W-:Y:S01]  /*2b150*/  BSSY B1, `(.L_x_8736) ;  /* 0x0000006000017945 */ /* 0x000fe20003800000 */
[----:B------:R-:W-:-:S07]  /*2b160*/  IMAD.MOV.U32 R15, RZ, RZ, -0x1 ;  /* 0xffffffffff0f7424 */ /* 0x000fce00078e00ff */
[----:B0-----:R-:W-:Y:S05]  /*2b170*/  WARPSYNC.COLLECTIVE R15, `(.L_x_8737) ;  /* 0x000000000f0c7348 */ /* 0x001fea0003c00000 */
[----:B------:R-:W-:Y:S02]  /*2b180*/  ELECT P6, UR62, PT ;  /* 0x00000000003e782f */ /* 0x000fe400038c0000 */
[----:B------:R-:W-:Y:S01]  /*2b190*/  MOV R14, UR62 ;  /* 0x0000003e000e7c02 */ /* 0x000fe20008000f00 */
[----:B0-----:R-:W-:Y:S10]  /*2b1a0*/  ENDCOLLECTIVE ;  /* 0x000000000000791b */ /* 0x001ff40003800000 */
.L_x_8737:
[----:B------:R-:W-:Y:S05]  /*2b1b0*/  BSYNC B1 ;  /* 0x0000000000017941 */ /* 0x000fea0003800000 */
.L_x_8736:
[----:B------:R-:W-:Y:S05]  /*2b1c0*/  BRA `(.L_x_8481) ;  /* 0xffffff6c00987947 */ /* 0x000fea000383ffff */
.L_x_8484:
[----:B0-----:R0:W1:Y:S02]  /*2b1d0*/  SYNCS.PHASECHK.TRANS64.TRYWAIT P0, [R22+URZ+0x28820], R3 ;  /* 0x02882003160075a7 */ /* 0x001064000800017f */
[----:B-1----:R-:W-:Y:S05]  /*2b1e0*/  @!P0 NANOSLEEP.SYNCS 0x989680 ;  /* 0x009896800000895d */ /* 0x002fea0003900000 */
[----:B------:R-:W1:Y:S02]  /*2b1f0*/  @!P0 SYNCS.PHASECHK.TRANS64 P0, [R22+URZ+0x28820], R3 ;  /* 0x02882003160085a7 */ /* 0x000e64000800007f */
[----:B-1----:R-:W-:Y:S05]  /*2b200*/  @!P0 BRA `(.L_x_8484) ;  /* 0xfffffffc00f08947 */ /* 0x002fea000383ffff */
[----:B------:R-:W-:Y:S05]  /*2b210*/  BRA `(.L_x_8738) ;  /* 0xffffff6c00a87947 */ /* 0x000fea000383ffff */
.L_x_8488:
[----:B0-----:R0:W1:Y:S02]  /*2b220*/  SYNCS.PHASECHK.TRANS64.TRYWAIT P0, [R3+URZ+0x288a0], R7 ;  /* 0x0288a007030075a7 */ /* 0x001064000800017f */
[----:B-1----:R-:W-:Y:S05]  /*2b230*/  @!P0 NANOSLEEP.SYNCS 0x989680 ;  /* 0x009896800000895d */ /* 0x002fea0003900000 */
[----:B------:R-:W1:Y:S02]  /*2b240*/  @!P0 SYNCS.PHASECHK.TRANS64 P0, [R3+URZ+0x288a0], R7 ;  /* 0x0288a007030085a7 */ /* 0x000e64000800007f */
[----:B-1----:R-:W-:Y:S05]  /*2b250*/  @!P0 BRA `(.L_x_8488) ;  /* 0xfffffffc00f08947 */ /* 0x002fea000383ffff */
[----:B------:R-:W-:Y:S05]  /*2b260*/  BRA `(.L_x_8739) ;  /* 0xffffff6c00c07947 */ /* 0x000fea000383ffff */
.L_x_8494:
[----:B-1----:R1:W2:Y:S02]  /*2b270*/  SYNCS.PHASECHK.TRANS64.TRYWAIT P0, [R3+URZ+0x288c0], R7 ;  /* 0x0288c007030075a7 */ /* 0x0022a4000800017f */
[----:B--2---:R-:W-:Y:S05]  /*2b280*/  @!P0 NANOSLEEP.SYNCS 0x989680 ;  /* 0x009896800000895d */ /* 0x004fea0003900000 */
[----:B------:R-:W2:Y:S02]  /*2b290*/  @!P0 SYNCS.PHASECHK.TRANS64 P0, [R3+URZ+0x288c0], R7 ;  /* 0x0288c007030085a7 */ /* 0x000ea4000800007f */
[----:B--2---:R-:W-:Y:S05]  /*2b2a0*/  @!P0 BRA `(.L_x_8494) ;  /* 0xfffffffc00f08947 */ /* 0x004fea000383ffff */
[----:B------:R-:W-:Y:S05]  /*2b2b0*/  BRA `(.L_x_8740) ;  /* 0xffffff7000807947 */ /* 0x000fea000383ffff */
.L_x_8502:
[----:B0-----:R0:W1:Y:S02]  /*2b2c0*/  SYNCS.PHASECHK.TRANS64.TRYWAIT P1, [R11+URZ+0x288a0], R2 ;  /* 0x0288a0020b0075a7 */ /* 0x001064000802017f */
[----:B-1----:R-:W-:Y:S05]  /*2b2d0*/  @!P1 NANOSLEEP.SYNCS 0x989680 ;  /* 0x009896800000995d */ /* 0x002fea0003900000 */
[----:B------:R-:W1:Y:S02]  /*2b2e0*/  @!P1 SYNCS.PHASECHK.TRANS64 P1, [R11+URZ+0x288a0], R2 ;  /* 0x0288a0020b0095a7 */ /* 0x000e64000802007f */
[----:B-1----:R-:W-:Y:S05]  /*2b2f0*/  @!P1 BRA `(.L_x_8502) ;  /* 0xfffffffc00f09947 */ /* 0x002fea000383ffff */
[----:B------:R-:W-:Y:S05]  /*2b300*/  BRA `(.L_x_8741) ;  /* 0xffffff74007c7947 */ /* 0x000fea000383ffff */
.L_x_8508:
[----:B-1----:R1:W2:Y:S02]  /*2b310*/  SYNCS.PHASECHK.TRANS64.TRYWAIT P1, [R11+URZ+0x288c0], R2 ;  /* 0x0288c0020b0075a7 */ /* 0x0022a4000802017f */
[----:B--2---:R-:W-:Y:S05]  /*2b320*/  @!P1 NANOSLEEP.SYNCS 0x989680 ;  /* 0x009896800000995d */ /* 0x004fea0003900000 */
[----:B------:R-:W2:Y:S02]  /*2b330*/  @!P1 SYNCS.PHASECHK.TRANS64 P1, [R11+URZ+0x288c0], R2 ;  /* 0x0288c0020b0095a7 */ /* 0x000ea4000802007f */
[----:B--2---:R-:W-:Y:S05]  /*2b340*/  @!P1 BRA `(.L_x_8508) ;  /* 0xfffffffc00f09947 */ /* 0x004fea000383ffff */
[----:B------:R-:W-:Y:S05]  /*2b350*/  BRA `(.L_x_8742) ;  /* 0xffffff7800347947 */ /* 0x000fea000383ffff */
.L_x_8532:
        /* <DEDUP_REMOVED lines=11> */
.L_x_8744:
[----:B------:R-:W-:Y:S05]  /*2b410*/  BSYNC B0 ;  /* 0x0000000000007941 */ /* 0x000fea0003800000 */
.L_x_8743:
[----:B------:R-:W-:Y:S05]  /*2b420*/  BRA `(.L_x_8745) ;  /* 0xffffff8800887947 */ /* 0x000fea000383ffff */
.L_x_8535:
[----:B0-----:R0:W1:Y:S02]  /*2b430*/  SYNCS.PHASECHK.TRANS64.TRYWAIT P0, [R7+URZ+0x28840], R2 ;  /* 0x02884002070075a7 */ /* 0x001064000800017f */
[----:B-1----:R-:W-:Y:S05]  /*2b440*/  @!P0 NANOSLEEP.SYNCS 0x989680 ;  /* 0x009896800000895d */ /* 0x002fea0003900000 */
[----:B------:R-:W1:Y:S02]  /*2b450*/  @!P0 SYNCS.PHASECHK.TRANS64 P0, [R7+URZ+0x28840], R2 ;  /* 0x02884002070085a7 */ /* 0x000e64000800007f */
[----:B-1----:R-:W-:Y:S05]  /*2b460*/  @!P0 BRA `(.L_x_8535) ;  /* 0xfffffffc00f08947 */ /* 0x002fea000383ffff */
[----:B------:R-:W-:Y:S05]  /*2b470*/  BRA `(.L_x_8746) ;  /* 0xffffff8800d87947 */ /* 0x000fea000383ffff */
.L_x_8536:
        /* <DEDUP_REMOVED lines=8> */
.L_x_8748:
[----:B------:R-:W-:Y:S05]  /*2b500*/  BSYNC B0 ;  /* 0x0000000000007941 */ /* 0x000fea0003800000 */
.L_x_8747:
        /* <DEDUP_REMOVED lines=9> */
.L_x_8749:
[----:B------:R-:W-:Y:S02]  /*2b5a0*/  IMAD.MOV.U32 R13, RZ, RZ, R0 ;  /* 0x000000ffff0d7224 */ /* 0x000fe400078e0000 */
[----:B------:R-:W-:Y:S02]  /*2b5b0*/  IMAD.MOV.U32 R12, RZ, RZ, 0x1 ;  /* 0x00000001ff0c7424 */ /* 0x000fe400078e00ff */
[----:B------:R-:W-:-:S07]  /*2b5c0*/  IMAD.MOV.U32 R3, RZ, RZ, R14 ;  /* 0x000000ffff037224 */ /* 0x000fce00078e000e */
[----:B------:R-:W-:Y:S05]  /*2b5d0*/  WARPSYNC.COLLECTIVE R15, `(.L_x_8750) ;  /* 0x000000000f087348 */ /* 0x000fea0003c00000 */
[----:B------:R0:W1:Y:S02]  /*2b5e0*/  SHFL.IDX P6, R14, R13, R12, R11 ;  /* 0x0000000c0d0e7389 */ /* 0x00006400000c000b */
[----:B01----:R-:W-:Y:S01]  /*2b5f0*/  ENDCOLLECTIVE ;  /* 0x000000000000791b */ /* 0x003fe20003800000 */
.L_x_8750:
        /* <DEDUP_REMOVED lines=16> */
.L_x_8751:
[----:B------:R-:W-:Y:S02]  /*2b700*/  @P0 IMAD R8, R5, 0x2, R22 ;  /* 0x0000000205080824 */ /* 0x000fe400078e0216 */
[----:B------:R-:W-:Y:S02]  /*2b710*/  IMAD.MOV.U32 R13, RZ, RZ, R0 ;  /* 0x000000ffff0d7224 */ /* 0x000fe400078e0000 */
[----:B------:R-:W-:Y:S01]  /*2b720*/  IMAD.MOV.U32 R12, RZ, RZ, 0x2 ;  /* 0x00000002ff0c7424 */ /* 0x000fe200078e00ff */
[----:B------:R-:W-:-:S07]  /*2b730*/  MOV R3, R14 ;  /* 0x0000000e00037202 */ /* 0x000fce0000000f00 */
[----:B------:R-:W-:Y:S05]  /*2b740*/  WARPSYNC.COLLECTIVE R15, `(.L_x_8752) ;  /* 0x000000000f087348 */ /* 0x000fea0003c00000 */
[----:B------:R0:W1:Y:S02]  /*2b750*/  SHFL.IDX P6, R14, R13, R12, R11 ;  /* 0x0000000c0d0e7389 */ /* 0x00006400000c000b */
[----:B01----:R-:W-:Y:S01]  /*2b760*/  ENDCOLLECTIVE ;  /* 0x000000000000791b */ /* 0x003fe20003800000 */
.L_x_8752:
        /* <DEDUP_REMOVED lines=16> */
.L_x_8753:
[----:B------:R-:W-:Y:S02]  /*2b870*/  @P0 IMAD R8, R5, 0x2, R22 ;  /* 0x0000000205080824 */ /* 0x000fe400078e0216 */
[----:B------:R-:W-:Y:S01]  /*2b880*/  IMAD.MOV.U32 R13, RZ, RZ, R0 ;  /* 0x000000ffff0d7224 */ /* 0x000fe200078e0000 */
[----:B------:R-:W-:Y:S01]  /*2b890*/  MOV R12, 0x3 ;  /* 0x00000003000c7802 */ /* 0x000fe20000000f00 */
[----:B------:R-:W-:-:S07]  /*2b8a0*/  IMAD.MOV.U32 R3, RZ, RZ, R14 ;  /* 0x000000ffff037224 */ /* 0x000fce00078e000e */
[----:B------:R-:W-:Y:S05]  /*2b8b0*/  WARPSYNC.COLLECTIVE R15, `(.L_x_8754) ;  /* 0x000000000f087348 */ /* 0x000fea0003c00000 */
[----:B------:R0:W1:Y:S02]  /*2b8c0*/  SHFL.IDX P6, R14, R13, R12, R11 ;  /* 0x0000000c0d0e7389 */ /* 0x00006400000c000b */
[----:B01----:R-:W-:Y:S01]  /*2b8d0*/  ENDCOLLECTIVE ;  /* 0x000000000000791b */ /* 0x003fe20003800000 */
.L_x_8754:
        /* <DEDUP_REMOVED lines=16> */
.L_x_8755:
[----:B------:R-:W-:Y:S01]  /*2b9e0*/  @P0 LEA R8, R5, R22, 0x1 ;  /* 0x0000001605080211 */ /* 0x000fe200078e08ff */
[----:B------:R-:W-:Y:S02]  /*2b9f0*/  IMAD.MOV.U32 R13, RZ, RZ, R0 ;  /* 0x000000ffff0d7224 */ /* 0x000fe400078e0000 */
[----:B------:R-:W-:Y:S02]  /*2ba00*/  IMAD.MOV.U32 R12, RZ, RZ, 0x4 ;  /* 0x00000004ff0c7424 */ /* 0x000fe400078e00ff */
[----:B------:R-:W-:-:S07]  /*2ba10*/  IMAD.MOV.U32 R3, RZ, RZ, R14 ;  /* 0x000000ffff037224 */ /* 0x000fce00078e000e */
[----:B------:R-:W-:Y:S05]  /*2ba20*/  WARPSYNC.COLLECTIVE R15, `(.L_x_8756) ;  /* 0x000000000f087348 */ /* 0x000fea0003c00000 */
[----:B------:R0:W1:Y:S02]  /*2ba30*/  SHFL.IDX P6, R14, R13, R12, R11 ;  /* 0x0000000c0d0e7389 */ /* 0x00006400000c000b */
[----:B01----:R-:W-:Y:S01]  /*2ba40*/  ENDCOLLECTIVE ;  /* 0x000000000000791b */ /* 0x003fe20003800000 */
.L_x_8756:
        /* <DEDUP_REMOVED lines=16> */
.L_x_8757:
[----:B------:R-:W-:Y:S02]  /*2bb50*/  @P0 IMAD R8, R5, 0x2, R22 ;  /* 0x0000000205080824 */ /* 0x000fe400078e0216 */
[----:B------:R-:W-:Y:S02]  /*2bb60*/  IMAD.MOV.U32 R13, RZ, RZ, R0 ;  /* 0x000000ffff0d7224 */ /* 0x000fe400078e0000 */
[----:B------:R-:W-:Y:S01]  /*2bb70*/  IMAD.MOV.U32 R12, RZ, RZ, 0x5 ;  /* 0x00000005ff0c7424 */ /* 0x000fe200078e00ff */
[----:B------:R-:W-:-:S07]  /*2bb80*/  MOV R3, R14 ;  /* 0x0000000e00037202 */ /* 0x000fce0000000f00 */
[----:B------:R-:W-:Y:S05]  /*2bb90*/  WARPSYNC.COLLECTIVE R15, `(.L_x_8758) ;  /* 0x000000000f087348 */ /* 0x000fea0003c00000 */
[----:B------:R0:W1:Y:S02]  /*2bba0*/  SHFL.IDX P6, R14, R13, R12, R11 ;  /* 0x0000000c0d0e7389 */ /* 0x00006400000c000b */
[----:B01----:R-:W-:Y:S01]  /*2bbb0*/  ENDCOLLECTIVE ;  /* 0x000000000000791b */ /* 0x003fe20003800000 */
.L_x_8758:
        /* <DEDUP_REMOVED lines=16> */
.L_x_8759:
[----:B------:R-:W-:Y:S01]  /*2bcc0*/  @P0 IMAD R8, R5, 0x2, R22 ;  /* 0x0000000205080824 */ /* 0x000fe200078e0216 */
[----:B------:R-:W-:Y:S01]  /*2bcd0*/  MOV R13, R0 ;  /* 0x00000000000d7202 */ /* 0x000fe20000000f00 */
[----:B------:R-:W-:Y:S02]  /*2bce0*/  IMAD.MOV.U32 R12, RZ, RZ, 0x6 ;  /* 0x00000006ff0c7424 */ /* 0x000fe400078e00ff */
[----:B------:R-:W-:-:S07]  /*2bcf0*/  IMAD.MOV.U32 R3, RZ, RZ, R14 ;  /* 0x000000ffff037224 */ /* 0x000fce00078e000e */
[----:B------:R-:W-:Y:S05]  /*2bd00*/  WARPSYNC.COLLECTIVE R15, `(.L_x_8760) ;  /* 0x000000000f087348 */ /* 0x000fea0003c00000 */
[----:B------:R0:W1:Y:S02]  /*2bd10*/  SHFL.IDX P6, R14, R13, R12, R11 ;  /* 0x0000000c0d0e7389 */ /* 0x00006400000c000b */
[----:B01----:R-:W-:Y:S01]  /*2bd20*/  ENDCOLLECTIVE ;  /* 0x000000000000791b */ /* 0x003fe20003800000 */
.L_x_8760:
        /* <DEDUP_REMOVED lines=16> */
.L_x_8761:
[----:B------:R-:W-:Y:S02]  /*2be30*/  @P0 IMAD R8, R5, 0x2, R22 ;  /* 0x0000000205080824 */ /* 0x000fe400078e0216 */
[----:B------:R-:W-:Y:S02]  /*2be40*/  IMAD.MOV.U32 R13, RZ, RZ, R0 ;  /* 0x000000ffff0d7224 */ /* 0x000fe400078e0000 */
[----:B------:R-:W-:Y:S02]  /*2be50*/  IMAD.MOV.U32 R12, RZ, RZ, 0x7 ;  /* 0x00000007ff0c7424 */ /* 0x000fe400078e00ff */
[----:B------:R-:W-:-:S07]  /*2be60*/  IMAD.MOV.U32 R3, RZ, RZ, R14 ;  /* 0x000000ffff037224 */ /* 0x000fce00078e000e */
[----:B------:R-:W-:Y:S05]  /*2be70*/  WARPSYNC.COLLECTIVE R15, `(.L_x_8762) ;  /* 0x000000000f087348 */ /* 0x000fea0003c00000 */
[----:B------:R0:W1:Y:S02]  /*2be80*/  SHFL.IDX P6, R14, R13, R12, R11 ;  /* 0x0000000c0d0e7389 */ /* 0x00006400000c000b */
[----:B01----:R-:W-:Y:S01]  /*2be90*/  ENDCOLLECTIVE ;  /* 0x000000000000791b */ /* 0x003fe20003800000 */
.L_x_8762:
[----:B------:R-:W-:-:S04]  /*2bea0*/  @P0 LEA R3, P1, R31, R3, 0x1 ;  /* 0x000000031f030211 */ /* 0x000fc800078208ff */
[----:B------:R-:W-:-:S04]  /*2beb0*/  @P0 IADD3.X R2, RZ, R2, RZ, P1, !PT ;  /* 0x00000002ff020210 */ /* 0x000fc80000ffe4ff */
        /* <DEDUP_REMOVED lines=12> */
.L_x_8763:
[----:B------:R-:W-:Y:S01]  /*2bf80*/  @!PT LDS RZ, [RZ] ;  /* 0x00000000fffff984 */ /* 0x000fe20000000800 */
[----:B------:R-:W-:Y:S01]  /*2bf90*/  @!PT LDS RZ, [RZ] ;  /* 0x00000000fffff984 */ /* 0x000fe20000000800 */
[----:B------:R-:W-:Y:S01]  /*2bfa0*/  @!PT LDS RZ, [RZ] ;  /* 0x00000000fffff984 */ /* 0x000fe20000000800 */
[----:B------:R0:W-:Y:S02]  /*2bfb0*/  @P0 LDGSTS.E.BYPASS.LTC128B.128 [R8+0x1f400], desc[UR54][R2.64+0x80], !P2 ;  /* 0x1f40008002080fae */ /* 0x0001e4000d101d76 */
[----:B0-----:R-:W-:Y:S01]  /*2bfc0*/  IMAD.MOV.U32 R2, RZ, RZ, R14 ;  /* 0x000000ffff027224 */ /* 0x001fe200078e000e */
[----:B------:R-:W-:Y:S06]  /*2bfd0*/  BRA `(.L_x_8764) ;  /* 0xffffff8400a87947 */ /* 0x000fec000383ffff */
.L_x_8541:
[----:B------:R-:W-:Y:S01]  /*2bfe0*/  IMAD.MOV.U32 R13, RZ, RZ, R4 ;  /* 0x000000ffff0d7224 */ /* 0x000fe200078e0004 */
[----:B------:R-:W-:Y:S01]  /*2bff0*/  MOV R15, 0xffffffff ;  /* 0xffffffff000f7802 */ /* 0x000fe20000000f00 */
[----:B------:R-:W-:Y:S02]  /*2c000*/  IMAD.MOV.U32 R12, RZ, RZ, RZ ;  /* 0x000000ffff0c7224 */ /* 0x000fe400078e00ff */
[----:B------:R-:W-:Y:S02]  /*2c010*/  IMAD.MOV.U32 R11, RZ, RZ, 0x181f ;  /* 0x0000181fff0b7424 */ /* 0x000fe400078e00ff */
[----:B------:R-:W-:Y:S02]  /*2c020*/  IMAD R33, R33, R6, RZ ;  /* 0x0000000621217224 */ /* 0x000fe400078e02ff */
[----:B------:R-:W-:-:S07]  /*2c030*/  IMAD.IADD R27, R9, 0x1, R27 ;  /* 0x00000001091b7824 */ /* 0x000fce00078e021b */
[----:B-----5:R-:W-:Y:S05]  /*2c040*/  WARPSYNC.COLLECTIVE R15, `(.L_x_8765) ;  /* 0x000000000f087348 */ /* 0x020fea0003c00000 */
[----:B------:R0:W1:Y:S02]  /*2c050*/  SHFL.IDX P6, R14, R13, R12, R11 ;  /* 0x0000000c0d0e7389 */ /* 0x00006400000c000b */
[----:B01---5:R-:W-:Y:S01]  /*2c060*/  ENDCOLLECTIVE ;  /* 0x000000000000791b */ /* 0x023fe20003800000 */
.L_x_8765:
[C---:B------:R-:W-:Y:S01]  /*2c070*/  VIADD R6, R27.reuse, 0x10 ;  /* 0x000000101b067836 */ /* 0x040fe20000000000 */
[----:B------:R-:W-:Y:S01]  /*2c080*/  ISETP.GE.AND P3, PT, R27, R33, PT ;  /* 0x000000211b00720c */ /* 0x000fe20003f66270 */
[----:B------:R-:W-:Y:S02]  /*2c090*/  IMAD.MOV.U32 R13, RZ, RZ, R0 ;  /* 0x000000ffff0d7224 */ /* 0x000fe400078e0000 */
[----:B------:R-:W-:-:S10]  /*2c0a0*/  IMAD.MOV.U32 R2, RZ, RZ, R14 ;  /* 0x000000ffff027224 */ /* 0x000fd400078e000e */
[----:B------:R-:W-:Y:S05]  /*2c0b0*/  WARPSYNC.COLLECTIVE R15, `(.L_x_8766) ;  /* 0x000000000f087348 */ /* 0x000fea0003c00000 */
[----:B------:R0:W1:Y:S02]  /*2c0c0*/  SHFL.IDX P6, R14, R13, R12, R11 ;  /* 0x0000000c0d0e7389 */ /* 0x00006400000c000b */
[----:B01----:R-:W-:Y:S01]  /*2c0d0*/  ENDCOLLECTIVE ;  /* 0x000000000000791b */ /* 0x003fe20003800000 */
.L_x_8766:
        /* <DEDUP_REMOVED lines=8> */
.L_x_8767:
[----:B------:R-:W-:Y:S01]  /*2c160*/  @!PT LDS RZ, [RZ] ;  /* 0x00000000fffff984 */ /* 0x000fe20000000800 */
[----:B------:R-:W-:Y:S01]  /*2c170*/  @!PT LDS RZ, [RZ] ;  /* 0x00000000fffff984 */ /* 0x000fe20000000800 */
[----:B------:R-:W-:Y:S01]  /*2c180*/  @!PT LDS RZ, [RZ] ;  /* 0x00000000fffff984 */ /* 0x000fe20000000800 */
[----:B------:R-:W-:Y:S04]  /*2c190*/  @!P3 LDGSTS.E.BYPASS.LTC128B.128 [R8+0x10400], desc[UR54][R2.64], !P0 ;  /* 0x104000000208bfae */ /* 0x000fe8000c101d76 */
[----:B------:R0:W-:Y:S01]  /*2c1a0*/  @!P3 LDGSTS.E.BYPASS.LTC128B.128 [R8+0x14400], desc[UR54][R2.64+0x80], !P1 ;  /* 0x144000800208bfae */ /* 0x0001e2000c901d76 */
[----:B------:R-:W-:Y:S01]  /*2c1b0*/  ISETP.GE.AND P3, PT, R6, R33, PT ;  /* 0x000000210600720c */ /* 0x000fe20003f66270 */
[----:B------:R-:W-:Y:S01]  /*2c1c0*/  VIADD R6, R27, 0x20 ;  /* 0x000000201b067836 */ /* 0x000fe20000000000 */
[----:B------:R-:W-:Y:S01]  /*2c1d0*/  MOV R13, R0 ;  /* 0x00000000000d7202 */ /* 0x000fe20000000f00 */
[----:B0-----:R-:W-:-:S10]  /*2c1e0*/  IMAD.MOV.U32 R2, RZ, RZ, R14 ;  /* 0x000000ffff027224 */ /* 0x001fd400078e000e */
[----:B------:R-:W-:Y:S05]  /*2c1f0*/  WARPSYNC.COLLECTIVE R15, `(.L_x_8768) ;  /* 0x000000000f087348 */ /* 0x000fea0003c00000 */
[----:B------:R0:W1:Y:S02]  /*2c200*/  SHFL.IDX P6, R14, R13, R12, R11 ;  /* 0x0000000c0d0e7389 */ /* 0x00006400000c000b */
[----:B01----:R-:W-:Y:S01]  /*2c210*/  ENDCOLLECTIVE ;  /* 0x000000000000791b */ /* 0x003fe20003800000 */
.L_x_8768:
        /* <DEDUP_REMOVED lines=8> */
.L_x_8769:
        /* <DEDUP_REMOVED lines=13> */
.L_x_8770:
        /* <DEDUP_REMOVED lines=8> */
.L_x_8771:
[----:B------:R-:W-:-:S05]  /*2c3f0*/  @!P3 IMAD.MOV.U32 R3, RZ, RZ, R5 ;  /* 0x000000ffff03b224 */ /* 0x000fca00078e0005 */
[----:B------:R-:W-:Y:S01]  /*2c400*/  @!PT LDS RZ, [RZ] ;  /* 0x00000000fffff984 */ /* 0x000fe20000000800 */
[----:B------:R-:W-:Y:S01]  /*2c410*/  @!PT LDS RZ, [RZ] ;  /* 0x00000000fffff984 */ /* 0x000fe20000000800 */
[----:B------:R-:W-:Y:S01]  /*2c420*/  @!PT LDS RZ, [RZ] ;  /* 0x00000000fffff984 */ /* 0x000fe20000000800 */
[----:B------:R-:W-:Y:S04]  /*2c430*/  @!P3 LDGSTS.E.BYPASS.LTC128B.128 [R8+0x11400], desc[UR54][R2.64], !P0 ;  /* 0x114000000208bfae */ /* 0x000fe8000c101d76 */
[----:B------:R0:W-:Y:S01]  /*2c440*/  @!P3 LDGSTS.E.BYPASS.LTC128B.128 [R8+0x15400], desc[UR54][R2.64+0x80], !P1 ;  /* 0x154000800208bfae */ /* 0x0001e2000c901d76 */
[----:B------:R-:W-:Y:S02]  /*2c450*/  ISETP.GE.AND P3, PT, R6, R33, PT ;  /* 0x000000210600720c */ /* 0x000fe40003f66270 */
[----:B------:R-:W-:Y:S01]  /*2c460*/  IADD3 R6, R27, 0x40, RZ ;  /* 0x000000401b067810 */ /* 0x000fe20007ffe0ff */
[----:B------:R-:W-:Y:S01]  /*2c470*/  IMAD.MOV.U32 R13, RZ, RZ, R0 ;  /* 0x000000ffff0d7224 */ /* 0x000fe200078e0000 */
[----:B0-----:R-:W-:-:S09]  /*2c480*/  MOV R2, R14 ;  /* 0x0000000e00027202 */ /* 0x001fd20000000f00 */
[----:B------:R-:W-:Y:S05]  /*2c490*/  WARPSYNC.COLLECTIVE R15, `(.L_x_8772) ;  /* 0x000000000f087348 */ /* 0x000fea0003c00000 */
[----:B------:R0:W1:Y:S02]  /*2c4a0*/  SHFL.IDX P6, R14, R13, R12, R11 ;  /* 0x0000000c0d0e7389 */ /* 0x00006400000c000b */
[----:B01----:R-:W-:Y:S01]  /*2c4b0*/  ENDCOLLECTIVE ;  /* 0x000000000000791b */ /* 0x003fe20003800000 */
.L_x_8772:
        /* <DEDUP_REMOVED lines=8> */
.L_x_8773:
        /* <DEDUP_REMOVED lines=13> */
.L_x_8774:
[----:B------:R-:W-:Y:S01]  /*2c610*/  IMAD.MOV.U32 R13, RZ, RZ, R4 ;  /* 0x000000ffff0d7224 */ /* 0x000fe200078e0004 */
[----:B------:R-:W-:Y:S02]  /*2c620*/  MOV R12, 0x5 ;  /* 0x00000005000c7802 */ /* 0x000fe40000000f00 */
[----:B------:R-:W-:-:S04]  /*2c630*/  @!P3 LEA R14, P2, R31, R14, 0x1 ;  /* 0x0000000e1f0eb211 */ /* 0x000fc800078408ff */
[----:B------:R-:W-:Y:S01]  /*2c640*/  @!P3 IADD3.X R5, RZ, R2, RZ, P2, !PT ;  /* 0x00000002ff05b210 */ /* 0x000fe200017fe4ff */
[----:B------:R-:W-:-:S08]  /*2c650*/  @!P3 IMAD.MOV.U32 R2, RZ, RZ, R14 ;  /* 0x000000ffff02b224 */ /* 0x000fd000078e000e */
[----:B------:R-:W-:Y:S05]  /*2c660*/  WARPSYNC.COLLECTIVE R15, `(.L_x_8775) ;  /* 0x000000000f087348 */ /* 0x000fea0003c00000 */
[----:B------:R0:W1:Y:S02]  /*2c670*/  SHFL.IDX P6, R14, R13, R12, R11 ;  /* 0x0000000c0d0e7389 */ /* 0x00006400000c000b */
[----:B01----:R-:W-:Y:S01]  /*2c680*/  ENDCOLLECTIVE ;  /* 0x000000000000791b */ /* 0x003fe20003800000 */
.L_x_8775:
[----:B------:R-:W-:-:S05]  /*2c690*/  @!P3 IMAD.MOV.U32 R3, RZ, RZ, R5 ;  /* 0x000000ffff03b224 */ /* 0x000fca00078e0005 */
[----:B------:R-:W-:Y:S01]  /*2c6a0*/  @!PT LDS RZ, [RZ] ;  /* 0x00000000fffff984 */ /* 0x000fe20000000800 */
[----:B------:R-:W-:Y:S01]  /*2c6b0*/  @!PT LDS RZ, [RZ] ;  /* 0x00000000fffff984 */ /* 0x000fe20000000800 */
[----:B------:R-:W-:Y:S01]  /*2c6c0*/  @!PT LDS RZ, [RZ] ;  /* 0x00000000fffff984 */ /* 0x000fe20000000800 */
        /* <DEDUP_REMOVED lines=9> */
.L_x_8776:
        /* <DEDUP_REMOVED lines=8> */
.L_x_8777:
[----:B------:R-:W-:-:S05]  /*2c7e0*/  @!P3 MOV R3, R5 ;  /* 0x000000050003b202 */ /* 0x000fca0000000f00 */
        /* <DEDUP_REMOVED lines=11> */
.L_x_8778:
        /* <DEDUP_REMOVED lines=8> */
.L_x_8779:
        /* <DEDUP_REMOVED lines=11> */
.L_x_8780:
[----:B------:R-:W-:Y:S05]  /*2c9d0*/  BRA `(.L_x_8781) ;  /* 0xffffff88001c7947 */ /* 0x000fea000383ffff */
.L_x_8546:
[----:B0-----:R0:W1:Y:S02]  /*2c9e0*/  SYNCS.PHASECHK.TRANS64.TRYWAIT P0, [R22+URZ+0x28820], R3 ;  /* 0x02882003160075a7 */ /* 0x001064000800017f */
[----:B-1----:R-:W-:Y:S05]  /*2c9f0*/  @!P0 NANOSLEEP.SYNCS 0x989680 ;  /* 0x009896800000895d */ /* 0x002fea0003900000 */
[----:B------:R-:W1:Y:S02]  /*2ca00*/  @!P0 SYNCS.PHASECHK.TRANS64 P0, [R22+URZ+0x28820], R3 ;  /* 0x02882003160085a7 */ /* 0x000e64000800007f */
[----:B-1----:R-:W-:Y:S05]  /*2ca10*/  @!P0 BRA `(.L_x_8546) ;  /* 0xfffffffc00f08947 */ /* 0x002fea000383ffff */
[----:B------:R-:W-:Y:S05]  /*2ca20*/  BRA `(.L_x_8782) ;  /* 0xffffff8800947947 */ /* 0x000fea000383ffff */
.L_x_8551:
[----:B0-----:R0:W1:Y:S02]  /*2ca30*/  SYNCS.PHASECHK.TRANS64.TRYWAIT P0, [R6+URZ+0x28840], R3 ;  /* 0x02884003060075a7 */ /* 0x001064000800017f */
[----:B-1----:R-:W-:Y:S05]  /*2ca40*/  @!P0 NANOSLEEP.SYNCS 0x989680 ;  /* 0x009896800000895d */ /* 0x002fea0003900000 */
[----:B------:R-:W1:Y:S02]  /*2ca50*/  @!P0 SYNCS.PHASECHK.TRANS64 P0, [R6+URZ+0x28840], R3 ;  /* 0x02884003060085a7 */ /* 0x000e64000800007f */
[----:B-1----:R-:W-:Y:S05]  /*2ca60*/  @!P0 BRA `(.L_x_8551) ;  /* 0xfffffffc00f08947 */ /* 0x002fea000383ffff */
[----:B------:R-:W-:Y:S05]  /*2ca70*/  BRA `(.L_x_8783) ;  /* 0xffffff8c005c7947 */ /* 0x000fea000383ffff */
.L_x_8552:
        /* <DEDUP_REMOVED lines=8> */
.L_x_8785:
[----:B------:R-:W-:Y:S05]  /*2cb00*/  BSYNC B1 ;  /* 0x0000000000017941 */ /* 0x000fea0003800000 */
.L_x_8784:
[----:B------:R-:W-:Y:S01]  /*2cb10*/  IMAD.MOV.U32 R13, RZ, RZ, R7 ;  /* 0x000000ffff0d7224 */ /* 0x000fe200078e0007 */
[----:B------:R-:W-:Y:S01]  /*2cb20*/  MOV R11, 0x181f ;  /* 0x0000181f000b7802 */ /* 0x000fe20000000f00 */
[----:B------:R-:W-:Y:S01]  /*2cb30*/  IMAD.MOV.U32 R12, RZ, RZ, RZ ;  /* 0x000000ffff0c7224 */ /* 0x000fe200078e00ff */
[----:B------:R-:W-:Y:S01]  /*2cb40*/  LEA R8, R8, R22, 0x1 ;  /* 0x0000001608087211 */ /* 0x000fe200078e08ff */
[----:B------:R-:W-:Y:S02]  /*2cb50*/  IMAD.MOV.U32 R15, RZ, RZ, -0x1 ;  /* 0xffffffffff0f7424 */ /* 0x000fe400078e00ff */
[----:B------:R-:W-:Y:S02]  /*2cb60*/  IMAD.MOV.U32 R3, RZ, RZ, R14 ;  /* 0x000000ffff037224 */ /* 0x000fe400078e000e */
[----:B------:R-:W-:-:S07]  /*2cb70*/  IMAD.SHL.U32 R5, R31, 0x2, RZ ;  /* 0x000000021f057824 */ /* 0x000fce00078e00ff */
[----:B------:R-:W-:Y:S05]  /*2cb80*/  WARPSYNC.COLLECTIVE R15, `(.L_x_8786) ;  /* 0x000000000f087348 */ /* 0x000fea0003c00000 */
[----:B------:R0:W1:Y:S02]  /*2cb90*/  SHFL.IDX P6, R14, R13, R12, R11 ;  /* 0x0000000c0d0e7389 */ /* 0x00006400000c000b */
[----:B01----:R-:W-:Y:S01]  /*2cba0*/  ENDCOLLECTIVE ;  /* 0x000000000000791b */ /* 0x003fe20003800000 */
.L_x_8786:
[----:B------:R-:W-:Y:S02]  /*2cbb0*/  IMAD.MOV.U32 R13, RZ, RZ, R9 ;  /* 0x000000ffff0d7224 */ /* 0x000fe400078e0009 */
[----:B------:R-:W-:Y:S02]  /*2cbc0*/  IMAD.MOV.U32 R12, RZ, RZ, 0x1 ;  /* 0x00000001ff0c7424 */ /* 0x000fe400078e00ff */
[----:B------:R-:W-:-:S07]  /*2cbd0*/  IMAD.MOV.U32 R2, RZ, RZ, R14 ;  /* 0x000000ffff027224 */ /* 0x000fce00078e000e */
[----:B------:R-:W-:Y:S05]  /*2cbe0*/  WARPSYNC.COLLECTIVE R15, `(.L_x_8787) ;  /* 0x000000000f087348 */ /* 0x000fea0003c00000 */
[----:B------:R0:W1:Y:S02]  /*2cbf0*/  SHFL.IDX P6, R14, R13, R12, R11 ;  /* 0x0000000c0d0e7389 */ /* 0x00006400000c000b */
[----:B01----:R-:W-:Y:S01]  /*2cc00*/  ENDCOLLECTIVE ;  /* 0x000000000000791b */ /* 0x003fe20003800000 */
.L_x_8787:
        /* <DEDUP_REMOVED lines=12> */
.L_x_8788:
[----:B------:R-:W-:Y:S02]  /*2ccd0*/  IMAD.MOV.U32 R13, RZ, RZ, R9 ;  /* 0x000000ffff0d7224 */ /* 0x000fe400078e0009 */
[----:B------:R-:W-:Y:S01]  /*2cce0*/  IMAD.MOV.U32 R12, RZ, RZ, 0x2 ;  /* 0x00000002ff0c7424 */ /* 0x000fe200078e00ff */
[----:B------:R-:W-:-:S07]  /*2ccf0*/  MOV R2, R14 ;  /* 0x0000000e00027202 */ /* 0x000fce0000000f00 */
[----:B------:R-:W-:Y:S05]  /*2cd00*/  WARPSYNC.COLLECTIVE R15, `(.L_x_8789) ;  /* 0x000000000f087348 */ /* 0x000fea0003c00000 */
[----:B------:R0:W1:Y:S02]  /*2cd10*/  SHFL.IDX P6, R14, R13, R12, R11 ;  /* 0x0000000c0d0e7389 */ /* 0x00006400000c000b */
[----:B01----:R-:W-:Y:S01]  /*2cd20*/  ENDCOLLECTIVE ;  /* 0x000000000000791b */ /* 0x003fe20003800000 */
.L_x_8789:
[----:B------:R-:W-:-:S05]  /*2cd30*/  IADD3 R2, P0, R2, R5, RZ ;  /* 0x0000000502027210 */ /* 0x000fca0007f1e0ff */
[----:B------:R-:W-:-:S05]  /*2cd40*/  IMAD.X R3, RZ, RZ, R3, P0 ;  /* 0x000000ffff037224 */ /* 0x000fca00000e0603 */
[----:B------:R-:W-:Y:S01]  /*2cd50*/  @!PT LDS RZ, [RZ] ;  /* 0x00000000fffff984 */ /* 0x000fe20000000800 */
[----:B------:R-:W-:Y:S01]  /*2cd60*/  @!PT LDS RZ, [RZ] ;  /* 0x00000000fffff984 */ /* 0x000fe20000000800 */
[----:B------:R-:W-:Y:S01]  /*2cd70*/  @!PT LDS RZ, [RZ] ;  /* 0x00000000fffff984 */ /* 0x000fe20000000800 */
[----:B------:R-:W-:Y:S01]  /*2cd80*/  LDGSTS.E.BYPASS.LTC128B.128 [R8+0x18c00], desc[UR54][R2.64], !P4 ;  /* 0x18c0000002087fae */ /* 0x000fe2000e101d76 */
[----:B------:R-:W-:-:S03]  /*2cd90*/  MOV R13, R7 ;  /* 0x00000007000d7202 */ /* 0x000fc60000000f00 */
[----:B------:R0:W-:Y:S02]  /*2cda0*/  LDGSTS.E.BYPASS.LTC128B.128 [R8+0x1cc00], desc[UR54][R2.64+0x80], !P3 ;  /* 0x1cc0008002087fae */ /* 0x0001e4000d901d76 */
[----:B0-----:R-:W-:-:S07]  /*2cdb0*/  IMAD.MOV.U32 R3, RZ, RZ, R14 ;  /* 0x000000ffff037224 */ /* 0x001fce00078e000e */
[----:B------:R-:W-:Y:S05]  /*2cdc0*/  WARPSYNC.COLLECTIVE R15, `(.L_x_8790) ;  /* 0x000000000f087348 */ /* 0x000fea0003c00000 */
[----:B------:R0:W1:Y:S02]  /*2cdd0*/  SHFL.IDX P6, R14, R13, R12, R11 ;  /* 0x0000000c0d0e7389 */ /* 0x00006400000c000b */
[----:B01----:R-:W-:Y:S01]  /*2cde0*/  ENDCOLLECTIVE ;  /* 0x000000000000791b */ /* 0x003fe20003800000 */
.L_x_8790:
[----:B------:R-:W-:Y:S02]  /*2cdf0*/  IMAD.MOV.U32 R13, RZ, RZ, R9 ;  /* 0x000000ffff0d7224 */ /* 0x000fe400078e0009 */
[----:B------:R-:W-:Y:S02]  /*2ce00*/  IMAD.MOV.U32 R12, RZ, RZ, 0x3 ;  /* 0x00000003ff0c7424 */ /* 0x000fe400078e00ff */
[----:B------:R-:W-:-:S07]  /*2ce10*/  IMAD.MOV.U32 R2, RZ, RZ, R14 ;  /* 0x000000ffff027224 */ /* 0x000fce00078e000e */
[----:B------:R-:W-:Y:S05]  /*2ce20*/  WARPSYNC.COLLECTIVE R15, `(.L_x_8791) ;  /* 0x000000000f087348 */ /* 0x000fea0003c00000 */
[----:B------:R0:W1:Y:S02]  /*2ce30*/  SHFL.IDX P6, R14, R13, R12, R11 ;  /* 0x0000000c0d0e7389 */ /* 0x00006400000c000b */
[----:B01----:R-:W-:Y:S01]  /*2ce40*/  ENDCOLLECTIVE ;  /* 0x000000000000791b */ /* 0x003fe20003800000 */
.L_x_8791:
        /* <DEDUP_REMOVED lines=12> */
.L_x_8792:
[----:B------:R-:W-:Y:S01]  /*2cf10*/  IMAD.MOV.U32 R13, RZ, RZ, R9 ;  /* 0x000000ffff0d7224 */ /* 0x000fe200078e0009 */
[----:B------:R-:W-:Y:S01]  /*2cf20*/  MOV R12, 0x4 ;  /* 0x00000004000c7802 */ /* 0x000fe20000000f00 */
[----:B------:R-:W-:-:S07]  /*2cf30*/  IMAD.MOV.U32 R2, RZ, RZ, R14 ;  /* 0x000000ffff027224 */ /* 0x000fce00078e000e */
[----:B------:R-:W-:Y:S05]  /*2cf40*/  WARPSYNC.COLLECTIVE R15, `(.L_x_8793) ;  /* 0x000000000f087348 */ /* 0x000fea0003c00000 */
[----:B------:R0:W1:Y:S02]  /*2cf50*/  SHFL.IDX P6, R14, R13, R12, R11 ;  /* 0x0000000c0d0e7389 */ /* 0x00006400000c000b */
[----:B01----:R-:W-:Y:S01]  /*2cf60*/  ENDCOLLECTIVE ;  /* 0x000000000000791b */ /* 0x003fe20003800000 */
.L_x_8793:
        /* <DEDUP_REMOVED lines=12> */
.L_x_8794:
[----:B------:R-:W-:Y:S01]  /*2d030*/  MOV R13, R9 ;  /* 0x00000009000d7202 */ /* 0x000fe20000000f00 */
[----:B------:R-:W-:Y:S02]  /*2d040*/  IMAD.MOV.U32 R12, RZ, RZ, 0x5 ;  /* 0x00000005ff0c7424 */ /* 0x000fe400078e00ff */
[----:B------:R-:W-:-:S07]  /*2d050*/  IMAD.MOV.U32 R2, RZ, RZ, R14 ;  /* 0x000000ffff027224 */ /* 0x000fce00078e000e */
[----:B------:R-:W-:Y:S05]  /*2d060*/  WARPSYNC.COLLECTIVE R15, `(.L_x_8795) ;  /* 0x000000000f087348 */ /* 0x000fea0003c00000 */
[----:B------:R0:W1:Y:S02]  /*2d070*/  SHFL.IDX P6, R14, R13, R12, R11 ;  /* 0x0000000c0d0e7389 */ /* 0x00006400000c000b */
[----:B01----:R-:W-:Y:S01]  /*2d080*/  ENDCOLLECTIVE ;  /* 0x000000000000791b */ /* 0x003fe20003800000 */
.L_x_8795:
        /* <DEDUP_REMOVED lines=12> */
.L_x_8796:
[----:B------:R-:W-:Y:S02]  /*2d150*/  IMAD.MOV.U32 R13, RZ, RZ, R9 ;  /* 0x000000ffff0d7224 */ /* 0x000fe400078e0009 */
[----:B------:R-:W-:Y:S02]  /*2d160*/  IMAD.MOV.U32 R12, RZ, RZ, 0x6 ;  /* 0x00000006ff0c7424 */ /* 0x000fe400078e00ff */
[----:B------:R-:W-:-:S07]  /*2d170*/  IMAD.MOV.U32 R2, RZ, RZ, R14 ;  /* 0x000000ffff027224 */ /* 0x000fce00078e000e */
[----:B------:R-:W-:Y:S05]  /*2d180*/  WARPSYNC.COLLECTIVE R15, `(.L_x_8797) ;  /* 0x000000000f087348 */ /* 0x000fea0003c00000 */
[----:B------:R0:W1:Y:S02]  /*2d190*/  SHFL.IDX P6, R14, R13, R12, R11 ;  /* 0x0000000c0d0e7389 */ /* 0x00006400000c000b */
[----:B01----:R-:W-:Y:S01]  /*2d1a0*/  ENDCOLLECTIVE ;  /* 0x000000000000791b */ /* 0x003fe20003800000 */
.L_x_8797:
        /* <DEDUP_REMOVED lines=12> */
.L_x_8798:
[----:B------:R-:W-:Y:S02]  /*2d270*/  IMAD.MOV.U32 R13, RZ, RZ, R9 ;  /* 0x000000ffff0d7224 */ /* 0x000fe400078e0009 */
[----:B------:R-:W-:Y:S01]  /*2d280*/  IMAD.MOV.U32 R12, RZ, RZ, 0x7 ;  /* 0x00000007ff0c7424 */ /* 0x000fe200078e00ff */
[----:B------:R-:W-:-:S07]  /*2d290*/  MOV R2, R14 ;  /* 0x0000000e00027202 */ /* 0x000fce0000000f00 */
[----:B------:R-:W-:Y:S05]  /*2d2a0*/  WARPSYNC.COLLECTIVE R15, `(.L_x_8799) ;  /* 0x000000000f087348 */ /* 0x000fea0003c00000 */
[----:B------:R0:W1:Y:S02]  /*2d2b0*/  SHFL.IDX P6, R14, R13, R12, R11 ;  /* 0x0000000c0d0e7389 */ /* 0x00006400000c000b */
[----:B01----:R-:W-:Y:S01]  /*2d2c0*/  ENDCOLLECTIVE ;  /* 0x000000000000791b */ /* 0x003fe20003800000 */
.L_x_8799:
        /* <DEDUP_REMOVED lines=12> */
.L_x_8800:
[----:B------:R-:W-:Y:S01]  /*2d390*/  IMAD.MOV.U32 R2, RZ, RZ, R14 ;  /* 0x000000ffff027224 */ /* 0x000fe200078e000e */
[----:B------:R-:W-:Y:S06]  /*2d3a0*/  BRA `(.L_x_8801) ;  /* 0xffffff8800287947 */ /* 0x000fec000383ffff */
.L_x_8557:
[----:B-1----:R1:W2:Y:S02]  /*2d3b0*/  SYNCS.PHASECHK.TRANS64.TRYWAIT P0, [R6+URZ+0x28860], R2 ;  /* 0x02886002060075a7 */ /* 0x0022a4000800017f */
[----:B--2---:R-:W-:Y:S05]  /*2d3c0*/  @!P0 NANOSLEEP.SYNCS 0x989680 ;  /* 0x009896800000895d */ /* 0x004fea0003900000 */
[----:B------:R-:W2:Y:S02]  /*2d3d0*/  @!P0 SYNCS.PHASECHK.TRANS64 P0, [R6+URZ+0x28860], R2 ;  /* 0x02886002060085a7 */ /* 0x000ea4000800007f */
[----:B--2---:R-:W-:Y:S05]  /*2d3e0*/  @!P0 BRA `(.L_x_8557) ;  /* 0xfffffffc00f08947 */ /* 0x004fea000383ffff */
[----:B------:R-:W-:Y:S05]  /*2d3f0*/  BRA `(.L_x_8802) ;  /* 0xffffff8800847947 */ /* 0x000fea000383ffff */
.L_x_8558:
        /* <DEDUP_REMOVED lines=8> */
.L_x_8804:
[----:B------:R-:W-:Y:S05]  /*2d480*/  BSYNC B1 ;  /* 0x0000000000017941 */ /* 0x000fea0003800000 */
.L_x_8803:
        /* <DEDUP_REMOVED lines=9> */
.L_x_8805:
[----:B------:R-:W-:Y:S01]  /*2d520*/  IMAD.MOV.U32 R13, RZ, RZ, R23 ;  /* 0x000000ffff0d7224 */ /* 0x000fe200078e0017 */
[----:B------:R-:W-:Y:S01]  /*2d530*/  MOV R12, 0x1 ;  /* 0x00000001000c7802 */ /* 0x000fe20000000f00 */
[----:B------:R-:W-:-:S07]  /*2d540*/  IMAD.MOV.U32 R2, RZ, RZ, R14 ;  /* 0x000000ffff027224 */ /* 0x000fce00078e000e */
[----:B------:R-:W-:Y:S05]  /*2d550*/  WARPSYNC.COLLECTIVE R15, `(.L_x_8806) ;  /* 0x000000000f087348 */ /* 0x000fea0003c00000 */
[----:B------:R0:W1:Y:S02]  /*2d560*/  SHFL.IDX P6, R14, R13, R12, R11 ;  /* 0x0000000c0d0e7389 */ /* 0x00006400000c000b */
[----:B01----:R-:W-:Y:S01]  /*2d570*/  ENDCOLLECTIVE ;  /* 0x000000000000791b */ /* 0x003fe20003800000 */
.L_x_8806:
        /* <DEDUP_REMOVED lines=14> */
.L_x_8807:
[----:B------:R-:W-:Y:S01]  /*2d660*/  MOV R13, R23 ;  /* 0x00000017000d7202 */ /* 0x000fe20000000f00 */
[----:B------:R-:W-:Y:S02]  /*2d670*/  IMAD.MOV.U32 R12, RZ, RZ, 0x2 ;  /* 0x00000002ff0c7424 */ /* 0x000fe400078e00ff */
[----:B------:R-:W-:-:S07]  /*2d680*/  IMAD.MOV.U32 R2, RZ, RZ, R14 ;  /* 0x000000ffff027224 */ /* 0x000fce00078e000e */
[----:B------:R-:W-:Y:S05]  /*2d690*/  WARPSYNC.COLLECTIVE R15, `(.L_x_8808) ;  /* 0x000000000f087348 */ /* 0x000fea0003c00000 */
[----:B------:R0:W1:Y:S02]  /*2d6a0*/  SHFL.IDX P6, R14, R13, R12, R11 ;  /* 0x0000000c0d0e7389 */ /* 0x00006400000c000b */
[----:B01----:R-:W-:Y:S01]  /*2d6b0*/  ENDCOLLECTIVE ;  /* 0x000000000000791b */ /* 0x003fe20003800000 */
.L_x_8808:
        /* <DEDUP_REMOVED lines=14> */
.L_x_8809:
[----:B------:R-:W-:Y:S02]  /*2d7a0*/  IMAD.MOV.U32 R13, RZ, RZ, R23 ;  /* 0x000000ffff0d7224 */ /* 0x000fe400078e0017 */
[----:B------:R-:W-:Y:S02]  /*2d7b0*/  IMAD.MOV.U32 R12, RZ, RZ, 0x3 ;  /* 0x00000003ff0c7424 */ /* 0x000fe400078e00ff */
[----:B------:R-:W-:-:S07]  /*2d7c0*/  IMAD.MOV.U32 R2, RZ, RZ, R14 ;  /* 0x000000ffff027224 */ /* 0x000fce00078e000e */
[----:B------:R-:W-:Y:S05]  /*2d7d0*/  WARPSYNC.COLLECTIVE R15, `(.L_x_8810) ;  /* 0x000000000f087348 */ /* 0x000fea0003c00000 */
[----:B------:R0:W1:Y:S02]  /*2d7e0*/  SHFL.IDX P6, R14, R13, R12, R11 ;  /* 0x0000000c0d0e7389 */ /* 0x00006400000c000b */
[----:B01----:R-:W-:Y:S01]  /*2d7f0*/  ENDCOLLECTIVE ;  /* 0x000000000000791b */ /* 0x003fe20003800000 */
.L_x_8810:
        /* <DEDUP_REMOVED lines=14> */
.L_x_8811:
[----:B------:R-:W-:Y:S02]  /*2d8e0*/  IMAD.MOV.U32 R13, RZ, RZ, R23 ;  /* 0x000000ffff0d7224 */ /* 0x000fe400078e0017 */
[----:B------:R-:W-:Y:S01]  /*2d8f0*/  IMAD.MOV.U32 R12, RZ, RZ, 0x4 ;  /* 0x00000004ff0c7424 */ /* 0x000fe200078e00ff */
[----:B------:R-:W-:-:S07]  /*2d900*/  MOV R2, R14 ;  /* 0x0000000e00027202 */ /* 0x000fce0000000f00 */
[----:B------:R-:W-:Y:S05]  /*2d910*/  WARPSYNC.COLLECTIVE R15, `(.L_x_8812) ;  /* 0x000000000f087348 */ /* 0x000fea0003c00000 */
[----:B------:R0:W1:Y:S02]  /*2d920*/  SHFL.IDX P6, R14, R13, R12, R11 ;  /* 0x0000000c0d0e7389 */ /* 0x00006400000c000b */
[----:B01----:R-:W-:Y:S01]  /*2d930*/  ENDCOLLECTIVE ;  /* 0x000000000000791b */ /* 0x003fe20003800000 */
.L_x_8812:
        /* <DEDUP_REMOVED lines=14> */
.L_x_8813:
[----:B------:R-:W-:Y:S02]  /*2da20*/  IMAD.MOV.U32 R13, RZ, RZ, R23 ;  /* 0x000000ffff0d7224 */ /* 0x000fe400078e0017 */
[----:B------:R-:W-:Y:S02]  /*2da30*/  IMAD.MOV.U32 R12, RZ, RZ, 0x5 ;  /* 0x00000005ff0c7424 */ /* 0x000fe400078e00ff */
[----:B------:R-:W-:-:S07]  /*2da40*/  IMAD.MOV.U32 R2, RZ, RZ, R14 ;  /* 0x000000ffff027224 */ /* 0x000fce00078e000e */
[----:B------:R-:W-:Y:S05]  /*2da50*/  WARPSYNC.COLLECTIVE R15, `(.L_x_8814) ;  /* 0x000000000f087348 */ /* 0x000fea0003c00000 */
[----:B------:R0:W1:Y:S02]  /*2da60*/  SHFL.IDX P6, R14, R13, R12, R11 ;  /* 0x0000000c0d0e7389 */ /* 0x00006400000c000b */
[----:B01----:R-:W-:Y:S01]  /*2da70*/  ENDCOLLECTIVE ;  /* 0x000000000000791b */ /* 0x003fe20003800000 */
.L_x_8814:
        /* <DEDUP_REMOVED lines=14> */
.L_x_8815:
[----:B------:R-:W-:Y:S01]  /*2db60*/  IMAD.MOV.U32 R13, RZ, RZ, R23 ;  /* 0x000000ffff0d7224 */ /* 0x000fe200078e0017 */
[----:B------:R-:W-:Y:S01]  /*2db70*/  MOV R12, 0x6 ;  /* 0x00000006000c7802 */ /* 0x000fe20000000f00 */
[----:B------:R-:W-:-:S07]  /*2db80*/  IMAD.MOV.U32 R2, RZ, RZ, R14 ;  /* 0x000000ffff027224 */ /* 0x000fce00078e000e */
[----:B------:R-:W-:Y:S05]  /*2db90*/  WARPSYNC.COLLECTIVE R15, `(.L_x_8816) ;  /* 0x000000000f087348 */ /* 0x000fea0003c00000 */
[----:B------:R0:W1:Y:S02]  /*2dba0*/  SHFL.IDX P6, R14, R13, R12, R11 ;  /* 0x0000000c0d0e7389 */ /* 0x00006400000c000b */
[----:B01----:R-:W-:Y:S01]  /*2dbb0*/  ENDCOLLECTIVE ;  /* 0x000000000000791b */ /* 0x003fe20003800000 */
.L_x_8816:
        /* <DEDUP_REMOVED lines=14> */
.L_x_8817:
[----:B------:R-:W-:Y:S01]  /*2dca0*/  MOV R13, R23 ;  /* 0x00000017000d7202 */ /* 0x000fe20000000f00 */
[----:B------:R-:W-:Y:S02]  /*2dcb0*/  IMAD.MOV.U32 R12, RZ, RZ, 0x7 ;  /* 0x00000007ff0c7424 */ /* 0x000fe400078e00ff */
[----:B------:R-:W-:-:S07]  /*2dcc0*/  IMAD.MOV.U32 R2, RZ, RZ, R14 ;  /* 0x000000ffff027224 */ /* 0x000fce00078e000e */
[----:B------:R-:W-:Y:S05]  /*2dcd0*/  WARPSYNC.COLLECTIVE R15, `(.L_x_8818) ;  /* 0x000000000f087348 */ /* 0x000fea0003c00000 */
[----:B------:R0:W1:Y:S02]  /*2dce0*/  SHFL.IDX P6, R14, R13, R12, R11 ;  /* 0x0000000c0d0e7389 */ /* 0x00006400000c000b */
[----:B01----:R-:W-:Y:S01]  /*2dcf0*/  ENDCOLLECTIVE ;  /* 0x000000000000791b */ /* 0x003fe20003800000 */
.L_x_8818:
        /* <DEDUP_REMOVED lines=13> */
.L_x_8819:
[----:B------:R-:W-:Y:S01]  /*2ddd0*/  @!PT LDS RZ, [RZ] ;  /* 0x00000000fffff984 */ /* 0x000fe20000000800 */
[----:B------:R-:W-:Y:S01]  /*2dde0*/  @!PT LDS RZ, [RZ] ;  /* 0x00000000fffff984 */ /* 0x000fe20000000800 */
[----:B------:R-:W-:Y:S01]  /*2ddf0*/  @!PT LDS RZ, [RZ] ;  /* 0x00000000fffff984 */ /* 0x000fe20000000800 */
[----:B------:R1:W-:Y:S01]  /*2de00*/  LDGSTS.E.BYPASS.LTC128B.128 [R7+0x7400], desc[UR54][R2.64+0x80], !P0 ;  /* 0x0740008002077fae */ /* 0x0003e2000c101d76 */
[----:B------:R-:W-:Y:S05]  /*2de10*/  BRA `(.L_x_8820) ;  /* 0xffffff84000c7947 */ /* 0x000fea000383ffff */
.L_x_8566:
[----:B0-----:R0:W1:Y:S02]  /*2de20*/  SYNCS.PHASECHK.TRANS64.TRYWAIT P0, [R0+URZ+0x28860], R3 ;  /* 0x02886003000075a7 */ /* 0x001064000800017f */
[----:B-1----:R-:W-:Y:S05]  /*2de30*/  @!P0 NANOSLEEP.SYNCS 0x989680 ;  /* 0x009896800000895d */ /* 0x002fea0003900000 */
[----:B------:R-:W1:Y:S02]  /*2de40*/  @!P0 SYNCS.PHASECHK.TRANS64 P0, [R0+URZ+0x28860], R3 ;  /* 0x02886003000085a7 */ /* 0x000e64000800007f */
[----:B-1----:R-:W-:Y:S05]  /*2de50*/  @!P0 BRA `(.L_x_8566) ;  /* 0xfffffffc00f08947 */ /* 0x002fea000383ffff */
[----:B------:R-:W-:Y:S05]  /*2de60*/  BRA `(.L_x_8821) ;  /* 0xffffff8800207947 */ /* 0x000fea000383ffff */
.L_x_8567:
        /* <DEDUP_REMOVED lines=8> */
.L_x_8823:
[----:B------:R-:W-:Y:S05]  /*2def0*/  BSYNC B0 ;  /* 0x0000000000007941 */ /* 0x000fea0003800000 */
.L_x_8822:
[----:B------:R-:W-:Y:S01]  /*2df00*/  IMAD.MOV.U32 R13, RZ, RZ, R17 ;  /* 0x000000ffff0d7224 */ /* 0x000fe200078e0011 */
[----:B------:R-:W-:Y:S01]  /*2df10*/  MOV R12, RZ ;  /* 0x000000ff000c7202 */ /* 0x000fe20000000f00 */
[----:B------:R-:W-:Y:S01]  /*2df20*/  IMAD.MOV.U32 R11, RZ, RZ, 0x181f ;  /* 0x0000181fff0b7424 */ /* 0x000fe200078e00ff */
[----:B------:R-:W-:Y:S01]  /*2df30*/  LEA R4, R9, R22, 0x1 ;  /* 0x0000001609047211 */ /* 0x000fe200078e08ff */
[----:B------:R-:W-:Y:S02]  /*2df40*/  IMAD.MOV.U32 R15, RZ, RZ, -0x1 ;  /* 0xffffffffff0f7424 */ /* 0x000fe400078e00ff */
[----:B------:R-:W-:Y:S02]  /*2df50*/  IMAD.MOV.U32 R3, RZ, RZ, R14 ;  /* 0x000000ffff037224 */ /* 0x000fe400078e000e */
[----:B------:R-:W-:-:S07]  /*2df60*/  IMAD.SHL.U32 R5, R31, 0x2, RZ ;  /* 0x000000021f057824 */ /* 0x000fce00078e00ff */
[----:B------:R-:W-:Y:S05]  /*2df70*/  WARPSYNC.COLLECTIVE R15, `(.L_x_8824) ;  /* 0x000000000f087348 */ /* 0x000fea0003c00000 */
[----:B------:R0:W1:Y:S02]  /*2df80*/  SHFL.IDX P6, R14, R13, R12, R11 ;  /* 0x0000000c0d0e7389 */ /* 0x00006400000c000b */
[----:B01----:R-:W-:Y:S01]  /*2df90*/  ENDCOLLECTIVE ;  /* 0x000000000000791b */ /* 0x003fe20003800000 */
.L_x_8824:
        /* <DEDUP_REMOVED lines=11> */
.L_x_8825:
        /* <DEDUP_REMOVED lines=13> */
.L_x_8826:
[----:B------:R-:W-:Y:S02]  /*2e120*/  IMAD.MOV.U32 R13, RZ, RZ, R23 ;  /* 0x000000ffff0d7224 */ /* 0x000fe400078e0017 */
[----:B------:R-:W-:Y:S01]  /*2e130*/  IMAD.MOV.U32 R12, RZ, RZ, 0x2 ;  /* 0x00000002ff0c7424 */ /* 0x000fe200078e00ff */
[----:B------:R-:W-:-:S07]  /*2e140*/  MOV R10, R14 ;  /* 0x0000000e000a7202 */ /* 0x000fce0000000f00 */
[----:B------:R-:W-:Y:S05]  /*2e150*/  WARPSYNC.COLLECTIVE R15, `(.L_x_8827) ;  /* 0x000000000f087348 */ /* 0x000fea0003c00000 */
[----:B------:R0:W1:Y:S02]  /*2e160*/  SHFL.IDX P6, R14, R13, R12, R11 ;  /* 0x0000000c0d0e7389 */ /* 0x00006400000c000b */
[----:B01----:R-:W-:Y:S01]  /*2e170*/  ENDCOLLECTIVE ;  /* 0x000000000000791b */ /* 0x003fe20003800000 */
.L_x_8827:
[----:B------:R-:W-:-:S05]  /*2e180*/  IADD3 R2, P2, R10, R5, RZ ;  /* 0x000000050a027210 */ /* 0x000fca0007f5e0ff */
[----:B------:R-:W-:-:S05]  /*2e190*/  IMAD.X R3, RZ, RZ, R7, P2 ;  /* 0x000000ffff037224 */ /* 0x000fca00010e0607 */
        /* <DEDUP_REMOVED lines=12> */
.L_x_8828:
[----:B------:R-:W-:Y:S02]  /*2e260*/  IMAD.MOV.U32 R13, RZ, RZ, R23 ;  /* 0x000000ffff0d7224 */ /* 0x000fe400078e0017 */
[----:B------:R-:W-:Y:S01]  /*2e270*/  IMAD.MOV.U32 R12, RZ, RZ, 0x3 ;  /* 0x00000003ff0c7424 */ /* 0x000fe200078e00ff */
[----:B------:R-:W-:-:S13]  /*2e280*/  IADD3 R2, P2, R14, R5, RZ ;  /* 0x000000050e027210 */ /* 0x000fda0007f5e0ff */
[----:B------:R-:W-:Y:S05]  /*2e290*/  WARPSYNC.COLLECTIVE R15, `(.L_x_8829) ;  /* 0x000000000f087348 */ /* 0x000fea0003c00000 */
[----:B------:R0:W1:Y:S02]  /*2e2a0*/  SHFL.IDX P6, R14, R13, R12, R11 ;  /* 0x0000000c0d0e7389 */ /* 0x00006400000c000b */
[----:B01----:R-:W-:Y:S01]  /*2e2b0*/  ENDCOLLECTIVE ;  /* 0x000000000000791b */ /* 0x003fe20003800000 */
.L_x_8829:
        /* <DEDUP_REMOVED lines=13> */
.L_x_8830:
[----:B------:R-:W-:Y:S02]  /*2e390*/  IMAD.MOV.U32 R13, RZ, RZ, R23 ;  /* 0x000000ffff0d7224 */ /* 0x000fe400078e0017 */
[----:B------:R-:W-:Y:S01]  /*2e3a0*/  IMAD.MOV.U32 R12, RZ, RZ, 0x4 ;  /* 0x00000004ff0c7424 */ /* 0x000fe200078e00ff */
[----:B------:R-:W-:-:S13]  /*2e3b0*/  IADD3 R2, P2, R14, R5, RZ ;  /* 0x000000050e027210 */ /* 0x000fda0007f5e0ff */
[----:B------:R-:W-:Y:S05]  /*2e3c0*/  WARPSYNC.COLLECTIVE R15, `(.L_x_8831) ;  /* 0x000000000f087348 */ /* 0x000fea0003c00000 */
[----:B------:R0:W1:Y:S02]  /*2e3d0*/  SHFL.IDX P6, R14, R13, R12, R11 ;  /* 0x0000000c0d0e7389 */ /* 0x00006400000c000b */
[----:B01----:R-:W-:Y:S01]  /*2e3e0*/  ENDCOLLECTIVE ;  /* 0x000000000000791b */ /* 0x003fe20003800000 */
.L_x_8831:
        /* <DEDUP_REMOVED lines=13> */
.L_x_8832:
[----:B------:R-:W-:Y:S02]  /*2e4c0*/  IMAD.MOV.U32 R13, RZ, RZ, R23 ;  /* 0x000000ffff0d7224 */ /* 0x000fe400078e0017 */
[----:B------:R-:W-:Y:S02]  /*2e4d0*/  IMAD.MOV.U32 R12, RZ, RZ, 0x5 ;  /* 0x00000005ff0c7424 */ /* 0x000fe400078e00ff */
[----:B------:R-:W-:-:S07]  /*2e4e0*/  IMAD.MOV.U32 R10, RZ, RZ, R14 ;  /* 0x000000ffff0a7224 */ /* 0x000fce00078e000e */
[----:B------:R-:W-:Y:S05]  /*2e4f0*/  WARPSYNC.COLLECTIVE R15, `(.L_x_8833) ;  /* 0x000000000f087348 */ /* 0x000fea0003c00000 */
[----:B------:R0:W1:Y:S02]  /*2e500*/  SHFL.IDX P6, R14, R13, R12, R11 ;  /* 0x0000000c0d0e7389 */ /* 0x00006400000c000b */
[----:B01----:R-:W-:Y:S01]  /*2e510*/  ENDCOLLECTIVE ;  /* 0x000000000000791b */ /* 0x003fe20003800000 */
.L_x_8833:
        /* <DEDUP_REMOVED lines=14> */
.L_x_8834:
[----:B------:R-:W-:Y:S02]  /*2e600*/  IMAD.MOV.U32 R13, RZ, RZ, R23 ;  /* 0x000000ffff0d7224 */ /* 0x000fe400078e0017 */
[----:B------:R-:W-:Y:S01]  /*2e610*/  IMAD.MOV.U32 R12, RZ, RZ, 0x6 ;  /* 0x00000006ff0c7424 */ /* 0x000fe200078e00ff */
[----:B------:R-:W-:-:S13]  /*2e620*/  IADD3 R2, P2, R14, R5, RZ ;  /* 0x000000050e027210 */ /* 0x000fda0007f5e0ff */
[----:B------:R-:W-:Y:S05]  /*2e630*/  WARPSYNC.COLLECTIVE R15, `(.L_x_8835) ;  /* 0x000000000f087348 */ /* 0x000fea0003c00000 */
[----:B------:R0:W1:Y:S02]  /*2e640*/  SHFL.IDX P6, R14, R13, R12, R11 ;  /* 0x0000000c0d0e7389 */ /* 0x00006400000c000b */
[----:B01----:R-:W-:Y:S01]  /*2e650*/  ENDCOLLECTIVE ;  /* 0x000000000000791b */ /* 0x003fe20003800000 */
.L_x_8835:
        /* <DEDUP_REMOVED lines=13> */
.L_x_8836:
[----:B------:R-:W-:Y:S01]  /*2e730*/  IMAD.MOV.U32 R13, RZ, RZ, R23 ;  /* 0x000000ffff0d7224 */ /* 0x000fe200078e0017 */
[----:B------:R-:W-:Y:S01]  /*2e740*/  MOV R12, 0x7 ;  /* 0x00000007000c7802 */ /* 0x000fe20000000f00 */
[----:B------:R-:W-:-:S07]  /*2e750*/  IMAD.MOV.U32 R10, RZ, RZ, R14 ;  /* 0x000000ffff0a7224 */ /* 0x000fce00078e000e */
[----:B------:R-:W-:Y:S05]  /*2e760*/  WARPSYNC.COLLECTIVE R15, `(.L_x_8837) ;  /* 0x000000000f087348 */ /* 0x000fea0003c00000 */
[----:B------:R0:W1:Y:S02]  /*2e770*/  SHFL.IDX P6, R14, R13, R12, R11 ;  /* 0x0000000c0d0e7389 */ /* 0x00006400000c000b */
[----:B01----:R-:W-:Y:S01]  /*2e780*/  ENDCOLLECTIVE ;  /* 0x000000000000791b */ /* 0x003fe20003800000 */
.L_x_8837:
        /* <DEDUP_REMOVED lines=12> */
.L_x_8838:
[----:B------:R-:W-:Y:S05]  /*2e850*/  BRA `(.L_x_8839) ;  /* 0xffffff8000c07947 */ /* 0x000fea000383ffff */
.L_x_8572:
        /* <DEDUP_REMOVED lines=8> */
.L_x_8841:
[----:B------:R-:W-:Y:S05]  /*2e8e0*/  BSYNC B0 ;  /* 0x0000000000007941 */ /* 0x000fea0003800000 */
.L_x_8840:
        /* <DEDUP_REMOVED lines=9> */
.L_x_8842:
        /* <DEDUP_REMOVED lines=16> */
[----:B--2---:R-:W-:-:S02]  /*2ea80*/  @!P1 MOV R17, R6 ;  /* 0x0000000600119202 */ /* 0x004fc40000000f00 */
[----:B------:R-:W-:Y:S01]  /*2ea90*/  MOV R6, RZ ;  /* 0x000000ff00067202 */ /* 0x000fe20000000f00 */
[----:B---3--:R-:W-:Y:S01]  /*2eaa0*/  @!P1 IMAD.MOV.U32 R4, RZ, RZ, R5 ;  /* 0x000000ffff049224 */ /* 0x008fe200078e0005 */
[----:B------:R-:W-:-:S03]  /*2eab0*/  ISETP.NE.AND P1, PT, R8, RZ, PT ;  /* 0x000000ff0800720c */ /* 0x000fc60003f25270 */
[----:B------:R-:W-:-:S10]  /*2eac0*/  IMAD R13, R4, R17, RZ ;  /* 0x00000011040d7224 */ /* 0x000fd400078e02ff */
[----:B------:R-:W-:Y:S05]  /*2ead0*/  WARPSYNC.COLLECTIVE R15, `(.L_x_8843) ;  /* 0x000000000f087348 */ /* 0x000fea0003c00000 */
[----:B------:R0:W1:Y:S02]  /*2eae0*/  SHFL.UP P6, R14, R13, R12, R11 ;  /* 0x0400000c0d0e7389 */ /* 0x00006400000c000b */
[----:B01----:R-:W-:Y:S01]  /*2eaf0*/  ENDCOLLECTIVE ;  /* 0x000000000000791b */ /* 0x003fe20003800000 */
.L_x_8843:
[----:B------:R-:W-:Y:S01]  /*2eb00*/  IMAD.MOV.U32 R12, RZ, RZ, 0x2 ;  /* 0x00000002ff0c7424 */ /* 0x000fe200078e00ff */
[----:B------:R-:W-:-:S05]  /*2eb10*/  SEL R14, R14, RZ, P1 ;  /* 0x000000ff0e0e7207 */ /* 0x000fca0000800000 */
[----:B------:R-:W-:-:S05]  /*2eb20*/  IMAD.IADD R5, R13, 0x1, R14 ;  /* 0x000000010d057824 */ /* 0x000fca00078e020e */
[----:B------:R-:W-:-:S07]  /*2eb30*/  MOV R13, R5 ;  /* 0x00000005000d7202 */ /* 0x000fce0000000f00 */
[----:B------:R-:W-:Y:S05]  /*2eb40*/  WARPSYNC.COLLECTIVE R15, `(.L_x_8844) ;  /* 0x000000000f087348 */ /* 0x000fea0003c00000 */
[----:B------:R0:W1:Y:S02]  /*2eb50*/  SHFL.UP P6, R14, R13, R12, R11 ;  /* 0x0400000c0d0e7389 */ /* 0x00006400000c000b */
[----:B01----:R-:W-:Y:S01]  /*2eb60*/  ENDCOLLECTIVE ;  /* 0x000000000000791b */ /* 0x003fe20003800000 */
.L_x_8844:
[----:B------:R-:W-:Y:S01]  /*2eb70*/  IMAD.MOV.U32 R12, RZ, RZ, 0x4 ;  /* 0x00000004ff0c7424 */ /* 0x000fe200078e00ff */
[----:B------:R-:W-:-:S05]  /*2eb80*/  SEL R2, R14, RZ, P2 ;  /* 0x000000ff0e027207 */ /* 0x000fca0001000000 */
[----:B------:R-:W-:-:S04]  /*2eb90*/  IMAD.IADD R2, R5, 0x1, R2 ;  /* 0x0000000105027824 */ /* 0x000fc800078e0202 */
[----:B------:R-:W-:-:S07]  /*2eba0*/  IMAD.MOV.U32 R13, RZ, RZ, R2 ;  /* 0x000000ffff0d7224 */ /* 0x000fce00078e0002 */
[----:B------:R-:W-:Y:S05]  /*2ebb0*/  WARPSYNC.COLLECTIVE R15, `(.L_x_8845) ;  /* 0x000000000f087348 */ /* 0x000fea0003c00000 */
[----:B------:R0:W1:Y:S02]  /*2ebc0*/  SHFL.UP P6, R14, R13, R12, R11 ;  /* 0x0400000c0d0e7389 */ /* 0x00006400000c000b */
[----:B01----:R-:W-:Y:S01]  /*2ebd0*/  ENDCOLLECTIVE ;  /* 0x000000000000791b */ /* 0x003fe20003800000 */
.L_x_8845:
[----:B------:R-:W-:Y:S01]  /*2ebe0*/  IMAD.MOV.U32 R12, RZ, RZ, 0x8 ;  /* 0x00000008ff0c7424 */ /* 0x000fe200078e00ff */
[----:B------:R-:W-:-:S04]  /*2ebf0*/  SEL R3, R14, RZ, P3 ;  /* 0x000000ff0e037207 */ /* 0x000fc80001800000 */
[----:B------:R-:W-:-:S05]  /*2ec00*/  IADD3 R3, R2, R3, RZ ;  /* 0x0000000302037210 */ /* 0x000fca0007ffe0ff */
[----:B------:R-:W-:-:S07]  /*2ec10*/  IMAD.MOV.U32 R13, RZ, RZ, R3 ;  /* 0x000000ffff0d7224 */ /* 0x000fce00078e0003 */
[----:B------:R-:W-:Y:S05]  /*2ec20*/  WARPSYNC.COLLECTIVE R15, `(.L_x_8846) ;  /* 0x000000000f087348 */ /* 0x000fea0003c00000 */
[----:B------:R0:W1:Y:S02]  /*2ec30*/  SHFL.UP P6, R14, R13, R12, R11 ;  /* 0x0400000c0d0e7389 */ /* 0x00006400000c000b */
[----:B01----:R-:W-:Y:S01]  /*2ec40*/  ENDCOLLECTIVE ;  /* 0x000000000000791b */ /* 0x003fe20003800000 */
.L_x_8846:
[----:B------:R-:W-:Y:S02]  /*2ec50*/  MOV R12, 0x10 ;  /* 0x00000010000c7802 */ /* 0x000fe40000000f00 */
[----:B------:R-:W-:-:S05]  /*2ec60*/  SEL R14, R14, RZ, P4 ;  /* 0x000000ff0e0e7207 */ /* 0x000fca0002000000 */
[----:B------:R-:W-:-:S04]  /*2ec70*/  IMAD.IADD R5, R3, 0x1, R14 ;  /* 0x0000000103057824 */ /* 0x000fc800078e020e */
[----:B------:R-:W-:-:S07]  /*2ec80*/  IMAD.MOV.U32 R13, RZ, RZ, R5 ;  /* 0x000000ffff0d7224 */ /* 0x000fce00078e0005 */
[----:B------:R-:W-:Y:S05]  /*2ec90*/  WARPSYNC.COLLECTIVE R15, `(.L_x_8847) ;  /* 0x000000000f087348 */ /* 0x000fea0003c00000 */
[----:B------:R0:W1:Y:S02]  /*2eca0*/  SHFL.UP P6, R14, R13, R12, R11 ;  /* 0x0400000c0d0e7389 */ /* 0x00006400000c000b */
[----:B01----:R-:W-:Y:S01]  /*2ecb0*/  ENDCOLLECTIVE ;  /* 0x000000000000791b */ /* 0x003fe20003800000 */
.L_x_8847:
        /* <DEDUP_REMOVED lines=8> */
.L_x_8848:
[----:B------:R-:W-:Y:S05]  /*2ed40*/  BRA `(.L_x_8849) ;  /* 0xffffff8000d07947 */ /* 0x000fea000383ffff */
.L_x_8575:
[----:B------:R-:W-:Y:S01]  /*2ed50*/  BSSY B0, `(.L_x_8850) ;  /* 0x0000007000007945 */ /* 0x000fe20003800000 */
[----:B------:R-:W-:Y:S02]  /*2ed60*/  IMAD.MOV.U32 R12, RZ, RZ, 0x1 ;  /* 0x00000001ff0c7424 */ /* 0x000fe400078e00ff */
[----:B------:R-:W-:Y:S02]  /*2ed70*/  IMAD.MOV.U32 R11, RZ, RZ, RZ ;  /* 0x000000ffff0b7224 */ /* 0x000fe400078e00ff */
[----:B------:R-:W-:-:S07]  /*2ed80*/  IMAD.MOV.U32 R15, RZ, RZ, -0x1 ;  /* 0xffffffffff0f7424 */ /* 0x000fce00078e00ff */
[----:B------:R-:W-:Y:S05]  /*2ed90*/  WARPSYNC.COLLECTIVE R15, `(.L_x_8851) ;  /* 0x000000000f087348 */ /* 0x000fea0003c00000 */
[----:B------:R0:W1:Y:S02]  /*2eda0*/  SHFL.UP P6, R14, R13, R12, R11 ;  /* 0x0400000c0d0e7389 */ /* 0x00006400000c000b */
[----:B01----:R-:W-:Y:S01]  /*2edb0*/  ENDCOLLECTIVE ;  /* 0x000000000000791b */ /* 0x003fe20003800000 */
.L_x_8851:
[----:B------:R-:W-:Y:S05]  /*2edc0*/  BSYNC B0 ;  /* 0x0000000000007941 */ /* 0x000fea0003800000 */
.L_x_8850:
        /* <DEDUP_REMOVED lines=8> */
.L_x_8852:
[----:B------:R-:W-:Y:S02]  /*2ee50*/  MOV R12, 0x4 ;  /* 0x00000004000c7802 */ /* 0x000fe40000000f00 */
[----:B------:R-:W-:-:S05]  /*2ee60*/  SEL R2, R14, RZ, P2 ;  /* 0x000000ff0e027207 */ /* 0x000fca0001000000 */
[----:B------:R-:W-:-:S04]  /*2ee70*/  IMAD.IADD R2, R13, 0x1, R2 ;  /* 0x000000010d027824 */ /* 0x000fc800078e0202 */
[----:B------:R-:W-:-:S07]  /*2ee80*/  IMAD.MOV.U32 R13, RZ, RZ, R2 ;  /* 0x000000ffff0d7224 */ /* 0x000fce00078e0002 */
[----:B------:R-:W-:Y:S05]  /*2ee90*/  WARPSYNC.COLLECTIVE R15, `(.L_x_8853) ;  /* 0x000000000f087348 */ /* 0x000fea0003c00000 */
[----:B------:R0:W1:Y:S02]  /*2eea0*/  SHFL.UP P6, R14, R13, R12, R11 ;  /* 0x0400000c0d0e7389 */ /* 0x00006400000c000b */
[----:B01----:R-:W-:Y:S01]  /*2eeb0*/  ENDCOLLECTIVE ;  /* 0x000000000000791b */ /* 0x003fe20003800000 */
.L_x_8853:
[----:B------:R-:W-:Y:S01]  /*2eec0*/  IMAD.MOV.U32 R12, RZ, RZ, 0x8 ;  /* 0x00000008ff0c7424 */ /* 0x000fe200078e00ff */
[----:B------:R-:W-:-:S05]  /*2eed0*/  SEL R3, R14, RZ, P3 ;  /* 0x000000ff0e037207 */ /* 0x000fca0001800000 */
[----:B------:R-:W-:-:S04]  /*2eee0*/  IMAD.IADD R3, R2, 0x1, R3 ;  /* 0x0000000102037824 */ /* 0x000fc800078e0203 */
[----:B------:R-:W-:-:S07]  /*2eef0*/  IMAD.MOV.U32 R13, RZ, RZ, R3 ;  /* 0x000000ffff0d7224 */ /* 0x000fce00078e0003 */
[----:B------:R-:W-:Y:S05]  /*2ef00*/  WARPSYNC.COLLECTIVE R15, `(.L_x_8854) ;  /* 0x000000000f087348 */ /* 0x000fea0003c00000 */
[----:B------:R0:W1:Y:S02]  /*2ef10*/  SHFL.UP P6, R14, R13, R12, R11 ;  /* 0x0400000c0d0e7389 */ /* 0x00006400000c000b */
[----:B01----:R-:W-:Y:S01]  /*2ef20*/  ENDCOLLECTIVE ;  /* 0x000000000000791b */ /* 0x003fe20003800000 */
.L_x_8854:
[----:B------:R-:W-:Y:S01]  /*2ef30*/  IMAD.MOV.U32 R12, RZ, RZ, 0x10 ;  /* 0x00000010ff0c7424 */ /* 0x000fe200078e00ff */
[----:B------:R-:W-:-:S05]  /*2ef40*/  SEL R14, R14, RZ, P4 ;  /* 0x000000ff0e0e7207 */ /* 0x000fca0002000000 */
[----:B------:R-:W-:-:S05]  /*2ef50*/  IMAD.IADD R5, R3, 0x1, R14 ;  /* 0x0000000103057824 */ /* 0x000fca00078e020e */
[----:B------:R-:W-:-:S07]  /*2ef60*/  MOV R13, R5 ;  /* 0x00000005000d7202 */ /* 0x000fce0000000f00 */
[----:B------:R-:W-:Y:S05]  /*2ef70*/  WARPSYNC.COLLECTIVE R15, `(.L_x_8855) ;  /* 0x000000000f087348 */ /* 0x000fea0003c00000 */
[----:B------:R0:W1:Y:S02]  /*2ef80*/  SHFL.UP P6, R14, R13, R12, R11 ;  /* 0x0400000c0d0e7389 */ /* 0x00006400000c000b */
[----:B01----:R-:W-:Y:S01]  /*2ef90*/  ENDCOLLECTIVE ;  /* 0x000000000000791b */ /* 0x003fe20003800000 */
.L_x_8855:
        /* <DEDUP_REMOVED lines=8> */
.L_x_8856:
[----:B------:R-:W-:Y:S05]  /*2f020*/  BRA `(.L_x_8857) ;  /* 0xffffff8000bc7947 */ /* 0x000fea000383ffff */
.L_x_8577:
[----:B------:R-:W-:Y:S01]  /*2f030*/  BSSY B0, `(.L_x_8858) ;  /* 0x0000006000007945 */ /* 0x000fe20003800000 */
[----:B------:R-:W-:Y:S01]  /*2f040*/  PLOP3.LUT P6, PT, P6, PT, PT, 0x8, 0x0 ;  /* 0x000000000000781c */ /* 0x000fe200037ce170 */
[----:B------:R-:W-:-:S12]  /*2f050*/  IMAD.MOV.U32 R15, RZ, RZ, -0x1 ;  /* 0xffffffffff0f7424 */ /* 0x000fd800078e00ff */
[----:B0-----:R-:W-:Y:S05]  /*2f060*/  WARPSYNC.COLLECTIVE R15, `(.L_x_8859) ;  /* 0x000000000f087348 */ /* 0x001fea0003c00000 */
[----:B------:R-:W-:Y:S01]  /*2f070*/  VOTE.ANY R14, PT, P6 ;  /* 0x00000000000e7806 */ /* 0x000fe200030e0100 */
[----:B0-----:R-:W-:Y:S06]  /*2f080*/  ENDCOLLECTIVE ;  /* 0x000000000000791b */ /* 0x001fec0003800000 */
.L_x_8859:
[----:B------:R-:W-:Y:S05]  /*2f090*/  BSYNC B0 ;  /* 0x0000000000007941 */ /* 0x000fea0003800000 */
.L_x_8858:
        /* <DEDUP_REMOVED lines=8> */
.L_x_8860:
[----:B------:R-:W-:Y:S02]  /*2f120*/  IMAD.IADD R19, R12, 0x1, R19 ;  /* 0x000000010c137824 */ /* 0x000fe400078e0213 */
[----:B------:R-:W-:Y:S02]  /*2f130*/  IMAD.MOV.U32 R13, RZ, RZ, R4 ;  /* 0x000000ffff0d7224 */ /* 0x000fe400078e0004 */
[----:B------:R-:W-:-:S07]  /*2f140*/  IMAD.MOV.U32 R17, RZ, RZ, R14 ;  /* 0x000000ffff117224 */ /* 0x000fce00078e000e */
[----:B------:R-:W-:Y:S05]  /*2f150*/  WARPSYNC.COLLECTIVE R15, `(.L_x_8861) ;  /* 0x000000000f087348 */ /* 0x000fea0003c00000 */
[----:B------:R0:W1:Y:S02]  /*2f160*/  SHFL.IDX P6, R14, R13, R12, R11 ;  /* 0x0000000c0d0e7389 */ /* 0x00006400000c000b */
[----:B01----:R-:W-:Y:S01]  /*2f170*/  ENDCOLLECTIVE ;  /* 0x000000000000791b */ /* 0x003fe20003800000 */
.L_x_8861:
[----:B------:R-:W-:Y:S01]  /*2f180*/  IMAD.MOV.U32 R4, RZ, RZ, R14 ;  /* 0x000000ffff047224 */ /* 0x000fe200078e000e */
[----:B------:R-:W-:Y:S06]  /*2f190*/  BRA `(.L_x_8862) ;  /* 0xffffff8000a07947 */ /* 0x000fec000383ffff */
.L_x_8579:
[----:B------:R-:W-:Y:S01]  /*2f1a0*/  BSSY B0, `(.L_x_8863) ;  /* 0x0000007000007945 */ /* 0x000fe20003800000 */
[----:B------:R-:W-:Y:S01]  /*2f1b0*/  MOV R13, R2 ;  /* 0x00000002000d7202 */ /* 0x000fe20000000f00 */
[----:B------:R-:W-:Y:S02]  /*2f1c0*/  IMAD.MOV.U32 R11, RZ, RZ, 0x1f ;  /* 0x0000001fff0b7424 */ /* 0x000fe400078e00ff */
[----:B------:R-:W-:-:S07]  /*2f1d0*/  IMAD.MOV.U32 R15, RZ, RZ, -0x1 ;  /* 0xffffffffff0f7424 */ /* 0x000fce00078e00ff */
[----:B0-23--:R-:W-:Y:S05]  /*2f1e0*/  WARPSYNC.COLLECTIVE R15, `(.L_x_8864) ;  /* 0x000000000f087348 */ /* 0x00dfea0003c00000 */
[----:B------:R1:W4:Y:S02]  /*2f1f0*/  SHFL.IDX P6, R14, R13, R12, R11 ;  /* 0x0000000c0d0e7389 */ /* 0x00032400000c000b */
[----:B01234-:R-:W-:Y:S01]  /*2f200*/  ENDCOLLECTIVE ;  /* 0x000000000000791b */ /* 0x01ffe20003800000 */
.L_x_8864:
[----:B------:R-:W-:Y:S05]  /*2f210*/  BSYNC B0 ;  /* 0x0000000000007941 */ /* 0x000fea0003800000 */
.L_x_8863:
[----:B------:R-:W-:Y:S01]  /*2f220*/  IMAD.MOV.U32 R6, RZ, RZ, R14 ;  /* 0x000000ffff067224 */ /* 0x000fe200078e000e */
[----:B------:R-:W-:Y:S06]  /*2f230*/  BRA `(.L_x_8578) ;  /* 0xffffff8000907947 */ /* 0x000fec000383ffff */
.L_x_8585:
[----:B-1----:R1:W2:Y:S02]  /*2f240*/  SYNCS.PHASECHK.TRANS64.TRYWAIT P0, [R7+URZ+0x28820], R0 ;  /* 0x02882000070075a7 */ /* 0x0022a4000800017f */
[----:B--2---:R-:W-:Y:S05]  /*2f250*/  @!P0 NANOSLEEP.SYNCS 0x989680 ;  /* 0x009896800000895d */ /* 0x004fea0003900000 */
[----:B------:R-:W2:Y:S02]  /*2f260*/  @!P0 SYNCS.PHASECHK.TRANS64 P0, [R7+URZ+0x28820], R0 ;  /* 0x02882000070085a7 */ /* 0x000ea4000800007f */
[----:B--2---:R-:W-:Y:S05]  /*2f270*/  @!P0 BRA `(.L_x_8585) ;  /* 0xfffffffc00f08947 */ /* 0x004fea000383ffff */
[----:B------:R-:W-:Y:S05]  /*2f280*/  BRA `(.L_x_8865) ;  /* 0xffffff8800e87947 */ /* 0x000fea000383ffff */
.L_x_8586:
        /* <DEDUP_REMOVED lines=11> */
.L_x_8867:
[----:B------:R-:W-:Y:S05]  /*2f340*/  BSYNC B0 ;  /* 0x0000000000007941 */ /* 0x000fea0003800000 */
.L_x_8866:
[----:B------:R-:W-:Y:S05]  /*2f350*/  BRA `(.L_x_8868) ;  /* 0xffffff8800d07947 */ /* 0x000fea000383ffff */
.L_x_8587:
[----:B------:R-:W-:Y:S01]  /*2f360*/  BSSY B0, `(.L_x_8869) ;  /* 0x0000006000007945 */ /* 0x000fe20003800000 */
[----:B------:R-:W-:-:S07]  /*2f370*/  IMAD.MOV.U32 R15, RZ, RZ, -0x1 ;  /* 0xffffffffff0f7424 */ /* 0x000fce00078e00ff */
[----:B01----:R-:W-:Y:S05]  /*2f380*/  WARPSYNC.COLLECTIVE R15, `(.L_x_8870) ;  /* 0x000000000f0c7348 */ /* 0x003fea0003c00000 */
[----:B------:R-:W-:Y:S02]  /*2f390*/  ELECT P6, UR62, PT ;  /* 0x00000000003e782f */ /* 0x000fe400038c0000 */
[----:B------:R-:W-:Y:S01]  /*2f3a0*/  MOV R14, UR62 ;  /* 0x0000003e000e7c02 */ /* 0x000fe20008000f00 */
[----:B01----:R-:W-:Y:S10]  /*2f3b0*/  ENDCOLLECTIVE ;  /* 0x000000000000791b */ /* 0x003ff40003800000 */
.L_x_8870:
[----:B------:R-:W-:Y:S05]  /*2f3c0*/  BSYNC B0 ;  /* 0x0000000000007941 */ /* 0x000fea0003800000 */
.L_x_8869:
[----:B------:R-:W-:Y:S05]  /*2f3d0*/  BRA `(.L_x_8871) ;  /* 0xffffff8800c47947 */ /* 0x000fea000383ffff */
.L_x_8589:
[----:B-1----:R1:W2:Y:S02]  /*2f3e0*/  SYNCS.PHASECHK.TRANS64.TRYWAIT P1, [R5+URZ+0x28840], R0 ;  /* 0x02884000050075a7 */ /* 0x0022a4000802017f */
[----:B--2---:R-:W-:Y:S05]  /*2f3f0*/  @!P1 NANOSLEEP.SYNCS 0x989680 ;  /* 0x009896800000995d */ /* 0x004fea0003900000 */
[----:B------:R-:W2:Y:S02]  /*2f400*/  @!P1 SYNCS.PHASECHK.TRANS64 P1, [R5+URZ+0x28840], R0 ;  /* 0x02884000050095a7 */ /* 0x000ea4000802007f */
[----:B--2---:R-:W-:Y:S05]  /*2f410*/  @!P1 BRA `(.L_x_8589) ;  /* 0xfffffffc00f09947 */ /* 0x004fea000383ffff */
[----:B------:R-:W-:Y:S05]  /*2f420*/  BRA `(.L_x_8872) ;  /* 0xffffff8800e47947 */ /* 0x000fea000383ffff */
.L_x_8591:
[----:B--2---:R2:W3:Y:S02]  /*2f430*/  SYNCS.PHASECHK.TRANS64.TRYWAIT P1, [R3+URZ+0x28840], R2 ;  /* 0x02884002030075a7 */ /* 0x0044e4000802017f */
[----:B---3--:R-:W-:Y:S05]  /*2f440*/  @!P1 NANOSLEEP.SYNCS 0x989680 ;  /* 0x009896800000995d */ /* 0x008fea0003900000 */
[----:B------:R-:W3:Y:S02]  /*2f450*/  @!P1 SYNCS.PHASECHK.TRANS64 P1, [R3+URZ+0x28840], R2 ;  /* 0x02884002030095a7 */ /* 0x000ee4000802007f */
[----:B---3--:R-:W-:Y:S05]  /*2f460*/  @!P1 BRA `(.L_x_8591) ;  /* 0xfffffffc00f09947 */ /* 0x008fea000383ffff */
[----:B------:R-:W-:Y:S05]  /*2f470*/  BRA `(.L_x_8873) ;  /* 0xffffff8800f07947 */ /* 0x000fea000383ffff */
.L_x_8593:
[----:B---3--:R3:W4:Y:S02]  /*2f480*/  SYNCS.PHASECHK.TRANS64.TRYWAIT P1, [R5+URZ+0x28860], R0 ;  /* 0x02886000050075a7 */ /* 0x008724000802017f */
[----:B----4-:R-:W-:Y:S05]  /*2f490*/  @!P1 NANOSLEEP.SYNCS 0x989680 ;  /* 0x009896800000995d */ /* 0x010fea0003900000 */
[----:B------:R-:W4:Y:S02]  /*2f4a0*/  @!P1 SYNCS.PHASECHK.TRANS64 P1, [R5+URZ+0x28860], R0 ;  /* 0x02886000050095a7 */ /* 0x000f24000802007f */
[----:B----4-:R-:W-:Y:S05]  /*2f4b0*/  @!P1 BRA `(.L_x_8593) ;  /* 0xfffffffc00f09947 */ /* 0x010fea000383ffff */
[----:B------:R-:W-:Y:S05]  /*2f4c0*/  BRA `(.L_x_8874) ;  /* 0xffffff8800ec7947 */ /* 0x000fea000383ffff */
.L_x_8875:
        /* <DEDUP_REMOVED lines=11> */
.L_x_15993:


//--------------------- .text._ZN7cutlass13device_kernelIN5flash11enable_sm90INS1_16FlashAttnFwdSm90INS1_25CollectiveMainloopFwdSm90ILi2EN4cute5tupleIJNS5_1CILi1EEES8_S8_EEENS6_IJNS7_ILi128EEESA_SA_EEELi128ENS_6half_tEfNS_4arch4Sm90ELb1ELb0ELb1ELb0ELb1ELb0ELb0ELb1ELb1ELb1ELb1ELb0EEENS1_21CollectiveEpilogueFwdISB_S9_SC_SE_Li256ELb0ELb1ELb1ELb0EEENS1_19SingleTileSchedulerILb0ELb1ELb1ELi128EEEEEEEEEvNT_6ParamsE --------------------------
	.section	.text._ZN7cutlass13device_kernelIN5flash11enable_sm90INS1_16FlashAttnFwdSm90INS1_25CollectiveMainloopFwdSm90ILi2EN4cute5tupleIJNS5_1CILi1EEES8_S8_EEENS6_IJNS7_ILi128EEESA_SA_EEELi128ENS_6half_tEfNS_4arch4Sm90ELb1ELb0ELb1ELb0ELb1ELb0ELb0ELb1ELb1ELb1ELb1ELb0EEENS1_21CollectiveEpilogueFwdISB_S9_SC_SE_Li256ELb0ELb1ELb1ELb0EEENS1_19SingleTileSchedulerILb0ELb1ELb1ELi128EEEEEEEEEvNT_6ParamsE,"ax",@progbits
	.align	128
.text._ZN7cutlass13device_kernelIN5flash11enable_sm90INS1_16FlashAttnFwdSm90INS1_25CollectiveMainloopFwdSm90ILi2EN4cute5tupleIJNS5_1CILi1EEES8_S8_EEENS6_IJNS7_ILi128EEESA_SA_EEELi128ENS_6half_tEfNS_4arch4Sm90ELb1ELb0ELb1ELb0ELb1ELb0ELb0ELb1ELb1ELb1ELb1ELb0EEENS1_21CollectiveEpilogueFwdISB_S9_SC_SE_Li256ELb0ELb1ELb1ELb0EEENS1_19SingleTileSchedulerILb0ELb1ELb1ELi128EEEEEEEEEvNT_6ParamsE:
        .type           _ZN7cutlass13device_kernelIN5flash11enable_sm90INS1_16FlashAttnFwdSm90INS1_25CollectiveMainloopFwdSm90ILi2EN4cute5tupleIJNS5_1CILi1EEES8_S8_EEENS6_IJNS7_ILi128EEESA_SA_EEELi128ENS_6half_tEfNS_4arch4Sm90ELb1ELb0ELb1ELb0ELb1ELb0ELb0ELb1ELb1ELb1ELb1ELb0EEENS1_21CollectiveEpilogueFwdISB_S9_SC_SE_Li256ELb0ELb1ELb1ELb0EEENS1_19SingleTileSchedulerILb0ELb1ELb1ELi128EEEEEEEEEvNT_6ParamsE,@function
        .size           _ZN7cutlass13device_kernelIN5flash11enable_sm90INS1_16FlashAttnFwdSm90INS1_25CollectiveMainloopFwdSm90ILi2EN4cute5tupleIJNS5_1CILi1EEES8_S8_EEENS6_IJNS7_ILi128EEESA_SA_EEELi128ENS_6half_tEfNS_4arch4Sm90ELb1ELb0ELb1ELb0ELb1ELb0ELb0ELb1ELb1ELb1ELb1ELb0EEENS1_21CollectiveEpilogueFwdISB_S9_SC_SE_Li256ELb0ELb1ELb1ELb0EEENS1_19SingleTileSchedulerILb0ELb1ELb1ELi128EEEEEEEEEvNT_6ParamsE,(.L_x_15994 - _ZN7cutlass13device_kernelIN5flash11enable_sm90INS1_16FlashAttnFwdSm90INS1_25CollectiveMainloopFwdSm90ILi2EN4cute5tupleIJNS5_1CILi1EEES8_S8_EEENS6_IJNS7_ILi128EEESA_SA_EEELi128ENS_6half_tEfNS_4arch4Sm90ELb1ELb0ELb1ELb0ELb1ELb0ELb0ELb1ELb1ELb1ELb1ELb0EEENS1_21CollectiveEpilogueFwdISB_S9_SC_SE_Li256ELb0ELb1ELb1ELb0EEENS1_19SingleTileSchedulerILb0ELb1ELb1ELi128EEEEEEEEEvNT_6ParamsE)
        .other          _ZN7cutlass13device_kernelIN5flash11enable_sm90INS1_16FlashAttnFwdSm90INS1_25CollectiveMainloopFwdSm90ILi2EN4cute5tupleIJNS5_1CILi1EEES8_S8_EEENS6_IJNS7_ILi128EEESA_SA_EEELi128ENS_6half_tEfNS_4arch4Sm90ELb1ELb0ELb1ELb0ELb1ELb0ELb0ELb1ELb1ELb1ELb1ELb0EEENS1_21CollectiveEpilogueFwdISB_S9_SC_SE_Li256ELb0ELb1ELb1ELb0EEENS1_19SingleTileSchedulerILb0ELb1ELb1ELi128EEEEEEEEEvNT_6ParamsE,@"STO_CUDA_ENTRY STV_DEFAULT"
_ZN7cutlass13device_kernelIN5flash11enable_sm90INS1_16FlashAttnFwdSm90INS1_25CollectiveMainloopFwdSm90ILi2EN4cute5tupleIJNS5_1CILi1EEES8_S8_EEENS6_IJNS7_ILi128EEESA_SA_EEELi128ENS_6half_tEfNS_4arch4Sm90ELb1ELb0ELb1ELb0ELb1ELb0ELb0ELb1ELb1ELb1ELb1ELb0EEENS1_21CollectiveEpilogueFwdISB_S9_SC_SE_Li256ELb0ELb1ELb1ELb0EEENS1_19SingleTileSchedulerILb0ELb1ELb1ELi128EEEEEEEEEvNT_6ParamsE:
        /* <DEDUP_REMOVED lines=44> */
.L_x_8876:
        /* <DEDUP_REMOVED lines=22> */
.L_x_8877:
        /* <DEDUP_REMOVED lines=18> */
.L_x_8878:
        /* <DEDUP_REMOVED lines=22> */
.L_x_8879:
        /* <DEDUP_REMOVED lines=23> */
.L_x_8880:
        /* <DEDUP_REMOVED lines=9> */
.L_x_8883:
        /* <DEDUP_REMOVED lines=21> */
[----:B------:R-:W0:Y:S01]  /*09f0*/  S2UR UR48, SR_CTAID.X ;  /* 0x00000000003079c3 */ /* 0x000e220000002500 */
[----:B------:R-:W-:Y:S01]  /*0a00*/  ULDC UR4, c[0x0][0x448] ;  /* 0x0001120000047ab9 */ /* 0x000fe20000000800 */
[----:B------:R-:W-:Y:S01]  /*0a10*/  ULDC UR38, c[0x0][0x424] ;  /* 0x0001090000267ab9 */ /* 0x000fe20000000800 */
[----:B------:R-:W-:Y:S01]  /*0a20*/  UISETP.NE.AND UP1, UPT, UR4, 0x1, UPT ;  /* 0x000000010400788c */ /* 0x000fe2000bf25270 */
[----:B------:R-:W-:Y:S02]  /*0a30*/  ULDC UR7, c[0x0][0x288] ;  /* 0x0000a20000077ab9 */ /* 0x000fe40000000800 */
[----:B------:R-:W-:Y:S01]  /*0a40*/  ULDC.64 UR4, c[0x0][0x418] ;  /* 0x0001060000047ab9 */ /* 0x000fe20000000a00 */
[----:B------:R-:W-:Y:S02]  /*0a50*/  UIADD3 UR7, -UR7, 0x80, URZ ;  /* 0x0000008007077890 */ /* 0x000fe4000fffe13f */
[----:B------:R-:W-:Y:S01]  /*0a60*/  UISETP.NE.U32.AND UP0, UPT, UR4, URZ, UPT ;  /* 0x0000003f0400728c */ /* 0x000fe2000bf05070 */
[----:B------:R-:W-:Y:S01]  /*0a70*/  ULDC UR8, c[0x0][0x2f0] ;  /* 0x0000bc0000087ab9 */ /* 0x000fe20000000800 */
[----:B------:R-:W-:-:S02]  /*0a80*/  UP2UR UR42, UPR, URZ, 0x2 ;  /* 0x000000023f2a7883 */ /* 0x000fc40008000000 */
[----:B------:R-:W-:Y:S01]  /*0a90*/  UISETP.NE.AND.EX UP0, UPT, UR5, URZ, UPT, UP0 ;  /* 0x0000003f0500728c */ /* 0x000fe2000bf05300 */
[----:B------:R-:W-:Y:S02]  /*0aa0*/  @UP1 ULDC UR9, c[0x0][0x450] ;  /* 0x0001140000091ab9 */ /* 0x000fe40000000800 */
[----:B------:R-:W-:Y:S01]  /*0ab0*/  @UP1 ULDC UR5, c[0x0][0x44c] ;  /* 0x0001130000051ab9 */ /* 0x000fe20000000800 */
[----:B------:R-:W-:Y:S02]  /*0ac0*/  USEL UR38, UR38, 0x1, UP0 ;  /* 0x0000000126267887 */ /* 0x000fe40008000000 */
[----:B------:R-:W-:Y:S02]  /*0ad0*/  USHF.R.U32.HI UR10, URZ, 0x10, UR39 ;  /* 0x000000103f0a7899 */ /* 0x000fe40008011627 */
[----:B------:R-:W-:Y:S02]  /*0ae0*/  UIMAD UR7, UR38, UR8, UR7 ;  /* 0x00000008260772a4 */ /* 0x000fe4000f8e0207 */
[----:B0-----:R-:W-:-:S02]  /*0af0*/  USHF.L.U32 UR48, UR48, 0x7, URZ ;  /* 0x0000000730307899 */ /* 0x001fc4000800063f */
[----:B------:R-:W-:Y:S02]  /*0b00*/  ULOP3.LUT UR39, UR39, 0xffff, URZ, 0xc0, !UPT ;  /* 0x0000ffff27277892 */ /* 0x000fe4000f8ec03f */
[----:B------:R-:W-:Y:S02]  /*0b10*/  @UP1 UIADD3 UR4, UR48, 0x7f, URZ ;  /* 0x0000007f30041890 */ /* 0x000fe4000fffe03f */
[----:B------:R-:W-:Y:S02]  /*0b20*/  UIADD3 UR6, UR48, 0x7f, URZ ;  /* 0x0000007f30067890 */ /* 0x000fe4000fffe03f */
[----:B------:R-:W-:Y:S02]  /*0b30*/  UIMAD.WIDE.U32 UR4, UR4, UR5, URZ ;  /* 0x00000005040472a5 */ /* 0x000fe4000f8e003f */
[----:B------:R-:W-:Y:S02]  /*0b40*/  UIMAD UR4, UR38, UR8, 0x7f ;  /* 0x0000007f260474a4 */ /* 0x000fe4000f8e0208 */
[----:B------:R-:W-:-:S02]  /*0b50*/  @UP1 USHF.R.U32.HI UR6, URZ, UR9, UR5 ;  /* 0x000000093f061299 */ /* 0x000fc40008011605 */
[----:B------:R-:W-:Y:S02]  /*0b60*/  USHF.R.S32.HI UR5, URZ, 0x1f, UR4 ;  /* 0x0000001f3f057899 */ /* 0x000fe40008011404 */
[----:B------:R-:W-:Y:S02]  /*0b70*/  UIADD3 UR6, UR7, UR6, URZ ;  /* 0x0000000607067290 */ /* 0x000fe4000fffe03f */
[----:B------:R-:W-:Y:S02]  /*0b80*/  ULEA.HI UR5, UR5, UR4, URZ, 0x7 ;  /* 0x0000000405057291 */ /* 0x000fe4000f8f383f */
[----:B------:R-:W-:Y:S02]  /*0b90*/  USHF.R.S32.HI UR7, URZ, 0x1f, UR6 ;  /* 0x0000001f3f077899 */ /* 0x000fe40008011406 */
[----:B------:R-:W-:Y:S02]  /*0ba0*/  USHF.R.S32.HI UR5, URZ, 0x7, UR5 ;  /* 0x000000073f057899 */ /* 0x000fe40008011405 */
[----:B------:R-:W-:Y:S01]  /*0bb0*/  ULEA.HI UR7, UR7, UR6, URZ, 0x7 ;  /* 0x0000000607077291 */ /* 0x000fe2000f8f383f */
[----:B------:R-:W-:-:S03]  /*0bc0*/  UMOV UR4, URZ ;  /* 0x0000003f00047c82 */ /* 0x000fc60008000000 */
[----:B------:R-:W-:-:S04]  /*0bd0*/  USHF.R.S32.HI UR7, URZ, 0x7, UR7 ;  /* 0x000000073f077899 */ /* 0x000fc80008011407 */
[----:B------:R-:W-:-:S04]  /*0be0*/  UISETP.LT.AND UP0, UPT, UR5, UR7, UPT ;  /* 0x000000070500728c */ /* 0x000fc8000bf01270 */
[----:B------:R-:W-:Y:S02]  /*0bf0*/  USEL UR9, UR5, UR7, UP0 ;  /* 0x0000000705097287 */ /* 0x000fe40008000000 */
[----:B------:R-:W-:Y:S02]  /*0c00*/  UISETP.NE.AND UP0, UPT, UR10, URZ, UPT ;  /* 0x0000003f0a00728c */ /* 0x000fe4000bf05270 */
[----:B------:R-:W-:-:S06]  /*0c10*/  UISETP.GE.AND UP1, UPT, UR9, 0x1, UPT ;  /* 0x000000010900788c */ /* 0x000fcc000bf26270 */
        /* <DEDUP_REMOVED lines=36> */
.L_x_8885:
[----:B------:R-:W-:Y:S02]  /*0e60*/  UIMAD UR39, UR39, UR4, URZ ;  /* 0x00000004272772a4 */ /* 0x000fe4000f8e023f */
[----:B------:R-:W-:Y:S01]  /*0e70*/  IMAD.U32 R3, RZ, RZ, UR4 ;  /* 0x00000004ff037e24 */ /* 0x000fe2000f8e00ff */
[----:B------:R-:W-:Y:S01]  /*0e80*/  MOV R0, UR9 ;  /* 0x0000000900007c02 */ /* 0x000fe20008000f00 */
[----:B------:R-:W-:Y:S01]  /*0e90*/  VIADD R22, R19, 0xffffff80 ;  /* 0xffffff8013167836 */ /* 0x000fe20000000000 */
[----:B------:R-:W-:Y:S02]  /*0ea0*/  PLOP3.LUT P0, PT, PT, PT, PT, 0x80, 0x0 ;  /* 0x000000000000781c */ /* 0x000fe40003f0f070 */
[----:B------:R-:W-:Y:S02]  /*0eb0*/  CS2R R150, SRZ ;  /* 0x0000000000967805 */ /* 0x000fe4000001ff00 */
[----:B------:R-:W-:Y:S02]  /*0ec0*/  VIADDMNMX R0, R3, UR39, R0, PT ;  /* 0x0000002703007c46 */ /* 0x000fe4000b800100 */
[----:B------:R-:W-:-:S02]  /*0ed0*/  CS2R R148, SRZ ;  /* 0x0000000000947805 */ /* 0x000fc4000001ff00 */
[----:B------:R-:W-:Y:S02]  /*0ee0*/  MOV R3, RZ ;  /* 0x000000ff00037202 */ /* 0x000fe40000000f00 */
        /* <DEDUP_REMOVED lines=69> */
.L_x_8887:
[----:B------:R-:W-:-:S04]  /*1340*/  SHF.L.U32 R0, RZ, 0x1f, RZ ;  /* 0x0000001fff007819 */ /* 0x000fc800000006ff */
[----:B------:R-:W0:Y:S02]  /*1350*/  SYNCS.PHASECHK.TRANS64.TRYWAIT P0, [UR41+0x28800], R0 ;  /* 0x02880000ff0075a7 */ /* 0x000e240008000169 */
[----:B0-----:R-:W-:Y:S05]  /*1360*/  @!P0 BRA `(.L_x_8888) ;  /* 0x000000e400f88947 */ /* 0x001fea0003800000 */
.L_x_8973:
[----:B------:R-:W-:-:S06]  /*1370*/  ULOP3.LUT UR4, UR36, 0x1, URZ, 0xfc, !UPT ;  /* 0x0000000124047892 */ /* 0x000fcc000f8efc3f */
[----:B0-----:R-:W-:-:S05]  /*1380*/  IMAD.U32 R3, RZ, RZ, UR4 ;  /* 0x00000004ff037e24 */ /* 0x001fca000f8e00ff */
[----:B------:R-:W-:-:S13]  /*1390*/  ISETP.NE.AND P0, PT, R3, 0x3, PT ;  /* 0x000000030300780c */ /* 0x000fda0003f05270 */
[----:B------:R-:W-:Y:S05]  /*13a0*/  @!P0 BRA `(.L_x_8889) ;  /* 0x0000000000048947 */ /* 0x000fea0003800000 */
[----:B------:R-:W-:Y:S01]  /*13b0*/  BPT.TRAP 0x1 ;  /* 0x000000040000795c */ /* 0x000fe20000300000 */
.L_x_8889:
[----:B------:R0:W1:Y:S01]  /*13c0*/  SYNCS.PHASECHK.TRANS64.TRYWAIT P1, [UR41+0x28830], R0 ;  /* 0x02883000ff0075a7 */ /* 0x0000620008020169 */
[----:B------:R-:W-:Y:S05]  /*13d0*/  @!P0 BRA `(.L_x_8890) ;  /* 0x0000000000048947 */ /* 0x000fea0003800000 */
[----:B------:R-:W-:Y:S01]  /*13e0*/  BPT.TRAP 0x1 ;  /* 0x000000040000795c */ /* 0x000fe20000300000 */
.L_x_8890:
[----:B------:R-:W-:-:S04]  /*13f0*/  MOV R4, UR43 ;  /* 0x0000002b00047c02 */ /* 0x000fc80008000f00 */
[----:B------:R-:W-:Y:S01]  /*1400*/  LOP3.LUT R4, R4, 0x10000, RZ, 0xfc, !PT ;  /* 0x0001000004047812 */ /* 0x000fe200078efcff */
[----:B-1----:R-:W-:Y:S06]  /*1410*/  @P1 BRA `(.L_x_8891) ;  /* 0x0000000000081947 */ /* 0x002fec0003800000 */
[----:B------:R-:W1:Y:S02]  /*1420*/  SYNCS.PHASECHK.TRANS64.TRYWAIT P1, [UR41+0x28830], R0 ;  /* 0x02883000ff0075a7 */ /* 0x000e640008020169 */
[----:B-1----:R-:W-:Y:S05]  /*1430*/  @!P1 BRA `(.L_x_8892) ;  /* 0x000000e400dc9947 */ /* 0x002fea0003800000 */
.L_x_8891:
[----:B------:R-:W-:Y:S05]  /*1440*/  WARPSYNC.ALL ;  /* 0x0000000000007948 */ /* 0x000fea0003800000 */
[----:B------:R-:W-:Y:S01]  /*1450*/  IMAD.MOV.U32 R5, RZ, RZ, 0x40000040 ;  /* 0x40000040ff057424 */ /* 0x000fe200078e00ff */
[----:B------:R-:W-:Y:S01]  /*1460*/  UIADD3 UR4, UR41, 0x18400, URZ ;  /* 0x0001840029047890 */ /* 0x000fe2000fffe03f */
[----:B------:R-:W-:Y:S01]  /*1470*/  R2UR UR8, R4 ;  /* 0x00000000040872ca */ /* 0x000fe200000e0000 */
[----:B------:R-:W-:Y:S02]  /*1480*/  WARPGROUP.ARRIVE ;  /* 0x00000000000079c5 */ /* 0x000fe40000000000 */
[----:B------:R-:W-:Y:S01]  /*1490*/  R2UR UR9, R5 ;  /* 0x00000000050972ca */ /* 0x000fe200000e0000 */
[----:B------:R-:W-:-:S03]  /*14a0*/  USHF.R.U32.HI UR4, URZ, 0x4, UR4 ;  /* 0x000000043f047899 */ /* 0x000fc60008011604 */
[----:B------:R-:W2:Y:S01]  /*14b0*/  S2UR UR43, SR_CgaCtaId ;  /* 0x00000000002b79c3 */ /* 0x000ea20000008800 */
[----:B------:R-:W-:Y:S01]  /*14c0*/  UMOV UR11, 0x40000040 ;  /* 0x40000040000b7882 */ /* 0x000fe20000000000 */
[----:B------:R-:W-:Y:S01]  /*14d0*/  UMOV UR13, 0x40000040 ;  /* 0x40000040000d7882 */ /* 0x000fe20000000000 */
[----:B------:R-:W-:Y:S01]  /*14e0*/  ULOP3.LUT UR4, UR4, 0x3fff, URZ, 0xc0, !UPT ;  /* 0x00003fff04047892 */ /* 0x000fe2000f8ec03f */
[----:B------:R-:W-:Y:S01]  /*14f0*/  UMOV UR15, 0x40000040 ;  /* 0x40000040000f7882 */ /* 0x000fe20000000000 */
[----:B------:R-:W-:Y:S02]  /*1500*/  UMOV UR17, 0x40000040 ;  /* 0x4000004000117882 */ /* 0x000fe40000000000 */
[----:B------:R-:W-:Y:S01]  /*1510*/  ULOP3.LUT UR46, UR4, 0x10000, URZ, 0xfc, !UPT ;  /* 0x00010000042e7892 */ /* 0x000fe2000f8efc3f */
[----:B------:R-:W-:Y:S02]  /*1520*/  UMOV UR19, 0x40000040 ;  /* 0x4000004000137882 */ /* 0x000fe40000000000 */
[----:B------:R-:W-:Y:S01]  /*1530*/  R2UR UR4, R4 ;  /* 0x00000000040472ca */ /* 0x000fe200000e0000 */
[----:B------:R-:W-:-:S02]  /*1540*/  UIADD3 UR14, UR46, 0x4, URZ ;  /* 0x000000042e0e7890 */ /* 0x000fc4000fffe03f */
[----:B------:R-:W-:Y:S02]  /*1550*/  UIADD3 UR18, UR46, 0x6, URZ ;  /* 0x000000062e127890 */ /* 0x000fe4000fffe03f */
[----:B------:R-:W-:Y:S01]  /*1560*/  UMOV UR10, UR46 ;  /* 0x0000002e000a7c82 */ /* 0x000fe20008000000 */
[----:B------:R-:W-:Y:S01]  /*1570*/  UIADD3 UR22, UR46, 0x400, URZ ;  /* 0x000004002e167890 */ /* 0x000fe2000fffe03f */
[----:B------:R-:W-:Y:S01]  /*1580*/  HGMMA.64x128x16.F32 R24, gdesc[UR8], RZ, !UPT, gsb0 ;  /* 0x01e00000081879f0 */ /* 0x000fe2000c0008ff */
[----:B------:R-:W-:Y:S01]  /*1590*/  UIADD3 UR10, UR46, 0x2, URZ ;  /* 0x000000022e0a7890 */ /* 0x000fe2000fffe03f */
[----:B------:R-:W-:Y:S01]  /*15a0*/  UMOV UR9, 0x40000040 ;  /* 0x4000004000097882 */ /* 0x000fe20000000000 */
[----:B------:R-:W-:Y:S01]  /*15b0*/  UMOV UR11, 0x40000040 ;  /* 0x40000040000b7882 */ /* 0x000fe20000000000 */
[----:B------:R-:W-:Y:S02]  /*15c0*/  UMOV UR21, 0x40000040 ;  /* 0x4000004000157882 */ /* 0x000fe40000000000 */
[----:B------:R-:W-:-:S02]  /*15d0*/  UIADD3 UR8, UR4, 0x2, URZ ;  /* 0x0000000204087890 */ /* 0x000fc4000fffe03f */
[----:B------:R-:W-:Y:S02]  /*15e0*/  UIADD3 UR12, UR4, 0x4, URZ ;  /* 0x00000004040c7890 */ /* 0x000fe4000fffe03f */
[----:B------:R-:W-:Y:S02]  /*15f0*/  UIADD3 UR16, UR4, 0x6, URZ ;  /* 0x0000000604107890 */ /* 0x000fe4000fffe03f */
[----:B------:R-:W-:Y:S01]  /*1600*/  UIADD3 UR20, UR4, 0x400, URZ ;  /* 0x0000040004147890 */ /* 0x000fe2000fffe03f */
        /* <DEDUP_REMOVED lines=37> */
.L_x_8893:
[----:B------:R-:W-:Y:S01]  /*1860*/  LOP3.LUT R7, R88, 0xffffff80, RZ, 0xc0, !PT ;  /* 0xffffff8058077812 */ /* 0x000fe200078ec0ff */
[----:B------:R-:W-:Y:S01]  /*1870*/  ULDC UR6, c[0x0][0x9d8] ;  /* 0x0002760000067ab9 */ /* 0x000fe20000000800 */
[----:B------:R-:W-:Y:S01]  /*1880*/  LEA.HI R23, R23, R22, RZ, 0x2 ;  /* 0x0000001617177211 */ /* 0x000fe200078f10ff */
[----:B------:R-:W-:Y:S01]  /*1890*/  FMUL.FTZ R24, R24, UR6 ;  /* 0x0000000618187c20 */ /* 0x000fe20008410000 */
[----:B------:R-:W-:Y:S01]  /*18a0*/  FMUL.FTZ R25, R25, UR6 ;  /* 0x0000000619197c20 */ /* 0x000fe20008410000 */
[----:B------:R-:W-:Y:S01]  /*18b0*/  IMAD.IADD R7, R22, 0x1, -R7 ;  /* 0x0000000116077824 */ /* 0x000fe200078e0a07 */
[----:B------:R-:W-:Y:S01]  /*18c0*/  LOP3.LUT R23, R23, 0xfffffffc, RZ, 0xc0, !PT ;  /* 0xfffffffc17177812 */ /* 0x000fe200078ec0ff */
[----:B------:R2:W3:Y:S01]  /*18d0*/  MUFU.TANH R90, R24 ;  /* 0x00000018005a7308 */ /* 0x0004e20000002400 */
[----:B------:R-:W-:Y:S01]  /*18e0*/  UISETP.NE.AND UP0, UPT, UR42, URZ, UPT ;  /* 0x0000003f2a00728c */ /* 0x000fe2000bf05270 */
[----:B01----:R-:W-:Y:S01]  /*18f0*/  FMUL.FTZ R0, R26, UR6 ;  /* 0x000000061a007c20 */ /* 0x003fe20008410000 */
[----:B------:R-:W-:Y:S01]  /*1900*/  SHF.R.S32.HI R6, RZ, 0x1f, R7 ;  /* 0x0000001fff067819 */ /* 0x000fe20000011407 */
[----:B------:R-:W-:Y:S01]  /*1910*/  FMUL.FTZ R3, R27, UR6 ;  /* 0x000000061b037c20 */ /* 0x000fe20008410000 */
[----:B------:R-:W-:Y:S01]  /*1920*/  ULDC UR7, c[0x0][0x2f0] ;  /* 0x0000bc0000077ab9 */ /* 0x000fe20000000800 */
[----:B------:R-:W-:Y:S01]  /*1930*/  FMUL.FTZ R28, R28, UR6 ;  /* 0x000000061c1c7c20 */ /* 0x000fe20008410000 */
[----:B------:R-:W-:Y:S01]  /*1940*/  LEA.HI R10, R6, R7, RZ, 0x2 ;  /* 0x00000007060a7211 */ /* 0x000fe200078f10ff */
[----:B------:R0:W1:Y:S01]  /*1950*/  MUFU.TANH R91, R25 ;  /* 0x00000019005b7308 */ /* 0x0000620000002400 */
[----:B--2---:R-:W-:Y:S01]  /*1960*/  IADD3 R24, R22, -R23, RZ ;  /* 0x8000001716187210 */ /* 0x004fe20007ffe0ff */
[----:B------:R-:W-:Y:S01]  /*1970*/  FMUL.FTZ R9, R30, UR6 ;  /* 0x000000061e097c20 */ /* 0x000fe20008410000 */
[----:B------:R-:W-:Y:S01]  /*1980*/  LEA.HI R11, R6, R7, RZ, 0x5 ;  /* 0x00000007060b7211 */ /* 0x000fe200078f28ff */
[----:B------:R-:W-:Y:S01]  /*1990*/  @UP0 ULDC UR4, c[0x0][0x44c] ;  /* 0x0001130000040ab9 */ /* 0x000fe20000000800 */
[--C-:B------:R-:W-:Y:S01]  /*19a0*/  SHF.R.S32.HI R6, RZ, 0x2, R10.reuse ;  /* 0x00000002ff067819 */ /* 0x100fe2000001140a */
[----:B------:R-:W-:Y:S01]  /*19b0*/  @UP0 ULDC UR5, c[0x0][0x450] ;  /* 0x0001140000050ab9 */ /* 0x000fe20000000800 */
[----:B------:R-:W-:Y:S01]  /*19c0*/  SHF.R.S32.HI R23, RZ, 0x1f, R10 ;  /* 0x0000001fff177819 */ /* 0x000fe2000001140a */
[----:B------:R2:W4:Y:S01]  /*19d0*/  MUFU.TANH R92, R28 ;  /* 0x0000001c005c7308 */ /* 0x0005220000002400 */
[----:B------:R-:W-:Y:S01]  /*19e0*/  LEA.HI R22, R89, R89, RZ, 0x1 ;  /* 0x0000005959167211 */ /* 0x000fe200078f08ff */
[----:B------:R-:W-:Y:S01]  /*19f0*/  FMUL.FTZ R29, R29, UR6 ;  /* 0x000000061d1d7c20 */ /* 0x000fe20008410000 */
[----:B------:R-:W-:Y:S01]  /*1a00*/  SHF.R.S32.HI R11, RZ, 0x5, R11 ;  /* 0x00000005ff0b7819 */ /* 0x000fe2000001140b */
[----:B------:R-:W-:Y:S01]  /*1a10*/  ULDC UR10, c[0x0][0x288] ;  /* 0x0000a200000a7ab9 */ /* 0x000fe20000000800 */
[----:B------:R-:W-:Y:S01]  /*1a20*/  LEA.HI R23, R23, R6, RZ, 0x3 ;  /* 0x0000000617177211 */ /* 0x000fe200078f18ff */
[----:B------:R-:W-:Y:S01]  /*1a30*/  FMUL.FTZ R32, R32, UR6 ;  /* 0x0000000620207c20 */ /* 0x000fe20008410000 */
[----:B------:R-:W-:Y:S01]  /*1a40*/  LOP3.LUT R22, R22, 0x3fffffe, RZ, 0xc0, !PT ;  /* 0x03fffffe16167812 */ /* 0x000fe200078ec0ff */
[----:B------:R-:W5:Y:S01]  /*1a50*/  MUFU.TANH R29, R29 ;  /* 0x0000001d001d7308 */ /* 0x000f620000002400 */
[----:B0-----:R-:W-:Y:S01]  /*1a60*/  LEA R25, R11, UR48, 0x4 ;  /* 0x000000300b197c11 */ /* 0x001fe2000f8e20ff */
[----:B------:R-:W-:Y:S01]  /*1a70*/  FMUL.FTZ R33, R33, UR6 ;  /* 0x0000000621217c20 */ /* 0x000fe20008410000 */
[----:B------:R-:W-:Y:S01]  /*1a80*/  LOP3.LUT R23, R23, 0xfffffff8, RZ, 0xc0, !PT ;  /* 0xfffffff817177812 */ /* 0x000fe200078ec0ff */
[----:B------:R-:W-:Y:S01]  /*1a90*/  IMAD.IADD R89, R89, 0x1, -R22 ;  /* 0x0000000159597824 */ /* 0x000fe200078e0a16 */
[----:B------:R-:W-:Y:S01]  /*1aa0*/  LEA.HI R11, R24, R24, RZ, 0x1 ;  /* 0x00000018180b7211 */ /* 0x000fe200078f08ff */
[----:B------:R-:W-:Y:S01]  /*1ab0*/  FMUL.FTZ R36, R36, UR6 ;  /* 0x0000000624247c20 */ /* 0x000fe20008410000 */
[----:B------:R-:W-:Y:S01]  /*1ac0*/  IADD3 R26, R25, R6, -R23 ;  /* 0x00000006191a7210 */ /* 0x000fe20007ffe817 */
[----:B------:R1:W0:Y:S01]  /*1ad0*/  MUFU.TANH R95, R32 ;  /* 0x00000020005f7308 */ /* 0x0002220000002400 */
[----:B------:R-:W-:Y:S01]  /*1ae0*/  LOP3.LUT R11, R11, 0x1ffffffe, RZ, 0xc0, !PT ;  /* 0x1ffffffe0b0b7812 */ /* 0x000fe200078ec0ff */
[----:B------:R-:W-:Y:S01]  /*1af0*/  FMUL.FTZ R37, R37, UR6 ;  /* 0x0000000625257c20 */ /* 0x000fe20008410000 */
[----:B------:R-:W-:Y:S01]  /*1b00*/  PLOP3.LUT P1, PT, PT, PT, UP0, 0x80, 0x0 ;  /* 0x000000000000781c */ /* 0x000fe20003f2f008 */
[----:B------:R-:W-:Y:S01]  /*1b10*/  FMUL.FTZ R40, R40, UR6 ;  /* 0x0000000628287c20 */ /* 0x000fe20008410000 */
[----:B------:R-:W-:Y:S01]  /*1b20*/  LEA R89, R89, R26, 0x6 ;  /* 0x0000001a59597211 */ /* 0x000fe200078e30ff */
[----:B------:R-:W-:Y:S01]  /*1b30*/  IMAD.IADD R6, R24, 0x1, -R11 ;  /* 0x0000000118067824 */ /* 0x000fe200078e0a0b */
[----:B------:R-:W-:Y:S01]  /*1b40*/  PLOP3.LUT P2, PT, PT, PT, UP0, 0x80, 0x0 ;  /* 0x000000000000781c */ /* 0x000fe20003f4f008 */
[----:B------:R-:W0:Y:S01]  /*1b50*/  MUFU.TANH R33, R33 ;  /* 0x0000002100217308 */ /* 0x000e220000002400 */
[----:B------:R-:W-:Y:S01]  /*1b60*/  LOP3.LUT R10, R10, 0x7ffffffc, RZ, 0xc0, !PT ;  /* 0x7ffffffc0a0a7812 */ /* 0x000fe200078ec0ff */
[----:B------:R-:W-:-:S02]  /*1b70*/  IMAD R6, R6, 0x8, R89 ;  /* 0x0000000806067824 */ /* 0x000fc400078e0259 */
[----:B------:R-:W-:Y:S01]  /*1b80*/  FMUL.FTZ R41, R41, UR6 ;  /* 0x0000000629297c20 */ /* 0x000fe20008410000 */
[----:B------:R-:W-:Y:S01]  /*1b90*/  FMUL.FTZ R44, R44, UR6 ;  /* 0x000000062c2c7c20 */ /* 0x000fe20008410000 */
[----:B------:R-:W-:Y:S01]  /*1ba0*/  IADD3 R7, R7, -R10, RZ ;  /* 0x8000000a07077210 */ /* 0x000fe20007ffe0ff */
[----:B------:R-:W-:Y:S02]  /*1bb0*/  IMAD.MOV.U32 R23, RZ, RZ, R6 ;  /* 0x000000ffff177224 */ /* 0x000fe400078e0006 */
[----:B------:R-:W-:Y:S01]  /*1bc0*/  FMUL.FTZ R45, R45, UR6 ;  /* 0x000000062d2d7c20 */ /* 0x000fe20008410000 */
[----:B------:R-:W-:Y:S01]  /*1bd0*/  @P1 IMAD.HI.U32 R11, R6, UR4, RZ ;  /* 0x00000004060b1c27 */ /* 0x000fe2000f8e00ff */
[----:B------:R-:W-:Y:S01]  /*1be0*/  UMOV UR4, 0xffffff80 ;  /* 0xffffff8000047882 */ /* 0x000fe20000000000 */
[----:B------:R-:W0:Y:S01]  /*1bf0*/  MUFU.TANH R36, R36 ;  /* 0x0000002400247308 */ /* 0x000e220000002400 */
[----:B------:R-:W-:Y:S01]  /*1c00*/  UIMAD UR4, UR47, UR4, 0x80 ;  /* 0x000000802f0474a4 */ /* 0x000fe2000f8e0204 */
[----:B------:R-:W-:Y:S01]  /*1c10*/  FMUL.FTZ R48, R48, UR6 ;  /* 0x0000000630307c20 */ /* 0x000fe20008410000 */
[----:B------:R-:W-:Y:S01]  /*1c20*/  @P2 SHF.R.U32.HI R23, RZ, UR5, R11 ;  /* 0x00000005ff172c19 */ /* 0x000fe2000801160b */
[----:B------:R-:W-:Y:S01]  /*1c30*/  IMAD.U32 R11, RZ, RZ, UR7 ;  /* 0x00000007ff0b7e24 */ /* 0x000fe2000f8e00ff */
[----:B------:R-:W-:Y:S01]  /*1c40*/  UIADD3 UR5, UR4, 0x1, URZ ;  /* 0x0000000104057890 */ /* 0x000fe2000fffe03f */
[----:B------:R-:W-:Y:S01]  /*1c50*/  FMUL.FTZ R49, R49, UR6 ;  /* 0x0000000631317c20 */ /* 0x000fe20008410000 */
[----:B------:R-:W-:Y:S01]  /*1c60*/  UIMAD UR4, UR38, UR7, UR4 ;  /* 0x00000007260472a4 */ /* 0x000fe2000f8e0204 */
[----:B------:R-:W3:Y:S01]  /*1c70*/  SHFL.IDX PT, R27, R23, RZ, 0x1c1f ;  /* 0x001c1fff171b7589 */ /* 0x000ee200000e0000 */
[----:B------:R-:W0:Y:S01]  /*1c80*/  MUFU.TANH R37, R37 ;  /* 0x0000002500257308 */ /* 0x000e220000002400 */
[----:B------:R-:W-:Y:S01]  /*1c90*/  FMUL.FTZ R52, R52, UR6 ;  /* 0x0000000634347c20 */ /* 0x000fe20008410000 */
[----:B------:R-:W-:-:S02]  /*1ca0*/  IMAD.U32 R10, RZ, RZ, UR5 ;  /* 0x00000005ff0a7e24 */ /* 0x000fc4000f8e00ff */
[----:B------:R-:W-:Y:S01]  /*1cb0*/  FMUL.FTZ R12, R34, UR6 ;  /* 0x00000006220c7c20 */ /* 0x000fe20008410000 */
[----:B--2---:R-:W-:Y:S01]  /*1cc0*/  MOV R28, UR4 ;  /* 0x00000004001c7c02 */ /* 0x004fe20008000f00 */
[----:B------:R-:W-:Y:S01]  /*1cd0*/  FMUL.FTZ R53, R53, UR6 ;  /* 0x0000000635357c20 */ /* 0x000fe20008410000 */
[C---:B------:R-:W-:Y:S02]  /*1ce0*/  IMAD R10, R7.reuse, -0x2, R10 ;  /* 0xfffffffe070a7824 */ /* 0x040fe400078e020a */
[----:B------:R-:W-:Y:S01]  /*1cf0*/  FMUL.FTZ R56, R56, UR6 ;  /* 0x0000000638387c20 */ /* 0x000fe20008410000 */
[----:B------:R-:W2:Y:S01]  /*1d00*/  MUFU.TANH R40, R40 ;  /* 0x0000002800287308 */ /* 0x000ea20000002400 */
[----:B------:R-:W-:Y:S02]  /*1d10*/  IMAD R28, R7, -0x2, R28 ;  /* 0xfffffffe071c7824 */ /* 0x000fe400078e021c */
[----:B------:R-:W-:Y:S01]  /*1d20*/  FMUL.FTZ R57, R57, UR6 ;  /* 0x0000000639397c20 */ /* 0x000fe20008410000 */
[----:B------:R-:W-:-:S02]  /*1d30*/  IMAD R30, R11, UR38, R10 ;  /* 0x000000260b1e7c24 */ /* 0x000fc4000f8e020a */
[----:B------:R-:W-:Y:S01]  /*1d40*/  FMUL.FTZ R65, R65, UR6 ;  /* 0x0000000641417c20 */ /* 0x000fe20008410000 */
[----:B------:R-:W-:Y:S01]  /*1d50*/  FMUL.FTZ R8, R31, UR6 ;  /* 0x000000061f087c20 */ /* 0x000fe20008410000 */
[----:B------:R-:W-:Y:S01]  /*1d60*/  FMUL.FTZ R18, R47, UR6 ;  /* 0x000000062f127c20 */ /* 0x000fe20008410000 */
[----:B------:R-:W-:Y:S01]  /*1d70*/  VIADD R11, R30, -UR10 ;  /* 0x8000000a1e0b7c36 */ /* 0x000fe20008000000 */
[----:B------:R-:W2:Y:S01]  /*1d80*/  MUFU.TANH R41, R41 ;  /* 0x0000002900297308 */ /* 0x000ea20000002400 */
[----:B------:R-:W-:Y:S01]  /*1d90*/  FMUL.FTZ R60, R60, UR6 ;  /* 0x000000063c3c7c20 */ /* 0x000fe20008410000 */
[----:B------:R-:W-:Y:S01]  /*1da0*/  FMUL.FTZ R61, R61, UR6 ;  /* 0x000000063d3d7c20 */ /* 0x000fe20008410000 */
[----:B------:R-:W-:Y:S01]  /*1db0*/  FMUL.FTZ R13, R35, UR6 ;  /* 0x00000006230d7c20 */ /* 0x000fe20008410000 */
[----:B------:R-:W-:Y:S01]  /*1dc0*/  FMUL.FTZ R25, R59, UR6 ;  /* 0x000000063b197c20 */ /* 0x000fe20008410000 */
[----:B------:R-:W-:Y:S01]  /*1dd0*/  FMUL.FTZ R64, R64, UR6 ;  /* 0x0000000640407c20 */ /* 0x000fe20008410000 */
[----:B------:R-:W-:Y:S01]  /*1de0*/  FMUL.FTZ R68, R68, UR6 ;  /* 0x0000000644447c20 */ /* 0x000fe20008410000 */
[----:B---3--:R-:W-:Y:S01]  /*1df0*/  VIADDMNMX R11, R27, R11, R28, PT ;  /* 0x0000000b1b0b7246 */ /* 0x008fe2000380011c */
[----:B------:R-:W3:Y:S01]  /*1e00*/  MUFU.TANH R44, R44 ;  /* 0x0000002c002c7308 */ /* 0x000ee20000002400 */
[----:B------:R-:W-:Y:S01]  /*1e10*/  FMUL.FTZ R21, R51, UR6 ;  /* 0x0000000633157c20 */ /* 0x000fe20008410000 */
[----:B------:R-:W-:Y:S01]  /*1e20*/  FMUL.FTZ R72, R72, UR6 ;  /* 0x0000000648487c20 */ /* 0x000fe20008410000 */
[----:B------:R-:W-:Y:S01]  /*1e30*/  ISETP.GT.AND P1, PT, R11, RZ, PT ;  /* 0x000000ff0b00720c */ /* 0x000fe20003f24270 */
[----:B------:R-:W-:Y:S01]  /*1e40*/  FMUL.FTZ R73, R73, UR6 ;  /* 0x0000000649497c20 */ /* 0x000fe20008410000 */
[----:B------:R-:W-:Y:S01]  /*1e50*/  ISETP.GT.AND P2, PT, R11, 0x1, PT ;  /* 0x000000010b00780c */ /* 0x000fe20003f44270 */
[----:B------:R-:W-:Y:S01]  /*1e60*/  FMUL.FTZ R24, R55, UR6 ;  /* 0x0000000637187c20 */ /* 0x000fe20008410000 */
[----:B------:R-:W-:Y:S01]  /*1e70*/  ISETP.GT.AND P3, PT, R11, 0x8, PT ;  /* 0x000000080b00780c */ /* 0x000fe20003f64270 */
[----:B------:R-:W3:Y:S01]  /*1e80*/  MUFU.TANH R45, R45 ;  /* 0x0000002d002d7308 */ /* 0x000ee20000002400 */
[----:B------:R-:W-:Y:S01]  /*1e90*/  FSEL R89, R90, -INF , P1 ;  /* 0xff8000005a597808 */ /* 0x000fe20000800000 */
        /* <DEDUP_REMOVED lines=8> */
[----:B------:R-:W-:Y:S01]  /*1f20*/  FMUL.FTZ R80, R80, UR6 ;  /* 0x0000000650507c20 */ /* 0x000fe20008410000 */
[----:B------:R-:W-:Y:S01]  /*1f30*/  ISETP.GT.AND P2, PT, R11, 0x10, PT ;  /* 0x000000100b00780c */ /* 0x000fe20003f44270 */
[----:B------:R-:W-:Y:S01]  /*1f40*/  FMUL.FTZ R81, R81, UR6 ;  /* 0x0000000651517c20 */ /* 0x000fe20008410000 */
[----:B-----5:R-:W-:Y:S01]  /*1f50*/  FSEL R93, R29, -INF , P1 ;  /* 0xff8000001d5d7808 */ /* 0x020fe20000800000 */
[----:B------:R-:W-:Y:S01]  /*1f60*/  FMUL.FTZ R17, R43, UR6 ;  /* 0x000000062b117c20 */ /* 0x000fe20008410000 */
[----:B------:R-:W-:Y:S01]  /*1f70*/  FMNMX.FTZ R10, R91, R10, !PT ;  /* 0x0000000a5b0a7209 */ /* 0x000fe20007810000 */
[----:B------:R-:W4:Y:S01]  /*1f80*/  MUFU.TANH R49, R49 ;  /* 0x0000003100317308 */ /* 0x000f220000002400 */
[----:B------:R-:W-:Y:S01]  /*1f90*/  ISETP.GT.AND P1, PT, R11, 0x11, PT ;  /* 0x000000110b00780c */ /* 0x000fe20003f24270 */
[----:B------:R-:W-:Y:S01]  /*1fa0*/  FMUL.FTZ R84, R84, UR6 ;  /* 0x0000000654547c20 */ /* 0x000fe20008410000 */
[----:B0-----:R-:W-:Y:S01]  /*1fb0*/  FSEL R95, R95, -INF , P2 ;  /* 0xff8000005f5f7808 */ /* 0x001fe20001000000 */
[----:B------:R-:W-:Y:S01]  /*1fc0*/  FMUL.FTZ R85, R85, UR6 ;  /* 0x0000000655557c20 */ /* 0x000fe20008410000 */
[----:B------:R-:W-:Y:S01]  /*1fd0*/  FMNMX.FTZ R10, R93, R10, !PT ;  /* 0x0000000a5d0a7209 */ /* 0x000fe20007810000 */
[----:B------:R-:W0:Y:S01]  /*1fe0*/  SHFL.IDX PT, R23, R23, 0x1, 0x1c1f ;  /* 0x003c1f0017177f89 */ /* 0x000e2200000e0000 */
[----:B------:R-:W-:Y:S01]  /*1ff0*/  ISETP.GT.AND P2, PT, R11, 0x18, PT ;  /* 0x000000180b00780c */ /* 0x000fe20003f44270 */
[----:B------:R-:W5:Y:S01]  /*2000*/  MUFU.TANH R52, R52 ;  /* 0x0000003400347308 */ /* 0x000f620000002400 */
[----:B------:R-:W-:Y:S01]  /*2010*/  FSEL R97, R33, -INF , P1 ;  /* 0xff80000021617808 */ /* 0x000fe20000800000 */
[----:B------:R-:W-:Y:S01]  /*2020*/  ULDC UR4, c[0x0][0x988] ;  /* 0x0002620000047ab9 */ /* 0x000fe20000000800 */
[----:B------:R-:W-:Y:S01]  /*2030*/  FMNMX.FTZ R10, R95, R10, !PT ;  /* 0x0000000a5f0a7209 */ /* 0x000fe20007810000 */
[----:B------:R-:W-:Y:S01]  /*2040*/  FMUL.FTZ R63, R63, UR6 ;  /* 0x000000063f3f7c20 */ /* 0x000fe20008410000 */
[----:B------:R-:W-:Y:S01]  /*2050*/  ISETP.GT.AND P1, PT, R11, 0x19, PT ;  /* 0x000000190b00780c */ /* 0x000fe20003f24270 */
[----:B------:R-:W-:Y:S01]  /*2060*/  FMUL.FTZ R15, R38, UR6 ;  /* 0x00000006260f7c20 */ /* 0x000fe20008410000 */
[----:B------:R-:W-:Y:S01]  /*2070*/  FSEL R99, R36, -INF , P2 ;  /* 0xff80000024637808 */ /* 0x000fe20001000000 */
[----:B------:R-:W0:Y:S01]  /*2080*/  MUFU.TANH R53, R53 ;  /* 0x0000003500357308 */ /* 0x000e220000002400 */
[----:B------:R-:W-:Y:S01]  /*2090*/  FMNMX.FTZ R10, R97, R10, !PT ;  /* 0x0000000a610a7209 */ /* 0x000fe20007810000 */
[----:B------:R-:W-:Y:S01]  /*20a0*/  FMUL.FTZ R67, R67, UR6 ;  /* 0x0000000643437c20 */ /* 0x000fe20008410000 */
[----:B------:R-:W-:Y:S01]  /*20b0*/  ISETP.GT.AND P2, PT, R11, 0x20, PT ;  /* 0x000000200b00780c */ /* 0x000fe20003f44270 */
[----:B------:R-:W-:Y:S01]  /*20c0*/  FMUL.FTZ R71, R71, UR6 ;  /* 0x0000000647477c20 */ /* 0x000fe20008410000 */
[----:B------:R-:W-:Y:S01]  /*20d0*/  FSEL R101, R37, -INF , P1 ;  /* 0xff80000025657808 */ /* 0x000fe20000800000 */
[----:B------:R-:W-:Y:S01]  /*20e0*/  FMUL.FTZ R16, R42, UR6 ;  /* 0x000000062a107c20 */ /* 0x000fe20008410000 */
[----:B------:R-:W-:Y:S01]  /*20f0*/  FMNMX.FTZ R10, R99, R10, !PT ;  /* 0x0000000a630a7209 */ /* 0x000fe20007810000 */
        /* <DEDUP_REMOVED lines=8> */
[----:B------:R-:W2:Y:S01]  /*2180*/  MUFU.TANH R31, R57 ;  /* 0x00000039001f7308 */ /* 0x000ea20000002400 */
[----:B------:R-:W-:Y:S01]  /*2190*/  FSEL R105, R41, -INF , P1 ;  /* 0xff80000029697808 */ /* 0x000fe20000800000 */
        /* <DEDUP_REMOVED lines=11> */
[----:B------:R-:W-:Y:S01]  /*2250*/  FSEL R109, R45, -INF , P1 ;  /* 0xff8000002d6d7808 */ /* 0x000fe20000800000 */
[----:B------:R-:W-:Y:S01]  /*2260*/  FMUL.FTZ R26, R58, UR6 ;  /* 0x000000063a1a7c20 */ /* 0x000fe20008410000 */
[----:B------:R-:W-:Y:S01]  /*2270*/  FMNMX.FTZ R34, R107, R34, !PT ;  /* 0x000000226b227209 */ /* 0x000fe20007810000 */
[----:B------:R-:W3:Y:S01]  /*2280*/  MUFU.TANH R27, R60 ;  /* 0x0000003c001b7308 */ /* 0x000ee20000002400 */
[----:B------:R-:W-:Y:S01]  /*2290*/  ISETP.GT.AND P1, PT, R11, 0x31, PT ;  /* 0x000000310b00780c */ /* 0x000fe20003f24270 */
[----:B------:R-:W-:Y:S01]  /*22a0*/  FMUL.FTZ R62, R62, UR6 ;  /* 0x000000063e3e7c20 */ /* 0x000fe20008410000 */
[----:B-1----:R-:W-:Y:S01]  /*22b0*/  FSEL R69, R48, -INF , P2 ;  /* 0xff80000030457808 */ /* 0x002fe20001000000 */
[----:B------:R-:W-:Y:S01]  /*22c0*/  FMUL.FTZ R66, R66, UR6 ;  /* 0x0000000642427c20 */ /* 0x000fe20008410000 */
[----:B------:R-:W-:Y:S01]  /*22d0*/  FMNMX.FTZ R34, R109, R34, !PT ;  /* 0x000000226d227209 */ /* 0x000fe20007810000 */
[----:B------:R-:W-:Y:S01]  /*22e0*/  FMUL.FTZ R70, R70, UR6 ;  /* 0x0000000646467c20 */ /* 0x000fe20008410000 */
[----:B------:R-:W-:Y:S01]  /*22f0*/  ISETP.GT.AND P2, PT, R11, 0x38, PT ;  /* 0x000000380b00780c */ /* 0x000fe20003f44270 */
[----:B------:R5:W1:Y:S01]  /*2300*/  MUFU.TANH R35, R61 ;  /* 0x0000003d00237308 */ /* 0x000a620000002400 */
[----:B----4-:R-:W-:Y:S01]  /*2310*/  FSEL R65, R49, -INF , P1 ;  /* 0xff80000031417808 */ /* 0x010fe20000800000 */
[----:B------:R-:W-:Y:S01]  /*2320*/  FMUL.FTZ R74, R74, UR6 ;  /* 0x000000064a4a7c20 */ /* 0x000fe20008410000 */
[----:B------:R-:W-:Y:S01]  /*2330*/  FMNMX.FTZ R34, R69, R34, !PT ;  /* 0x0000002245227209 */ /* 0x000fe20007810000 */
[----:B------:R-:W-:Y:S01]  /*2340*/  FMUL.FTZ R78, R78, UR6 ;  /* 0x000000064e4e7c20 */ /* 0x000fe20008410000 */
[----:B------:R-:W-:Y:S01]  /*2350*/  ISETP.GT.AND P1, PT, R11, 0x39, PT ;  /* 0x000000390b00780c */ /* 0x000fe20003f24270 */
[----:B------:R-:W-:Y:S01]  /*2360*/  FMUL.FTZ R82, R82, UR6 ;  /* 0x0000000652527c20 */ /* 0x000fe20008410000 */
[----:B------:R-:W-:Y:S01]  /*2370*/  FMNMX.FTZ R34, R65, R34, !PT ;  /* 0x0000002241227209 */ /* 0x000fe20007810000 */
[----:B------:R-:W4:Y:S01]  /*2380*/  MUFU.TANH R29, R64 ;  /* 0x00000040001d7308 */ /* 0x000f220000002400 */
[----:B-----5:R-:W-:Y:S01]  /*2390*/  FSEL R61, R52, -INF , P2 ;  /* 0xff800000343d7808 */ /* 0x020fe20001000000 */
[----:B------:R-:W-:Y:S01]  /*23a0*/  FMUL.FTZ R86, R86, UR6 ;  /* 0x0000000656567c20 */ /* 0x000fe20008410000 */
[----:B------:R-:W-:Y:S01]  /*23b0*/  ISETP.GT.AND P2, PT, R11, 0x40, PT ;  /* 0x000000400b00780c */ /* 0x000fe20003f44270 */
[----:B------:R-:W-:Y:S01]  /*23c0*/  @UP0 ULDC UR11, c[0x0][0x450] ;  /* 0x00011400000b0ab9 */ /* 0x000fe20000000800 */
[----:B0-----:R-:W-:Y:S01]  /*23d0*/  FSEL R59, R53, -INF , P1 ;  /* 0xff800000353b7808 */ /* 0x001fe20000800000 */
[----:B------:R-:W-:Y:S01]  /*23e0*/  UIMAD UR7, UR38, UR7, -UR10 ;  /* 0x00000007260772a4 */ /* 0x000fe2000f8e0a0a */
[----:B------:R-:W-:Y:S01]  /*23f0*/  FMNMX.FTZ R34, R61, R34, !PT ;  /* 0x000000223d227209 */ /* 0x000fe20007810000 */
[----:B------:R-:W0:Y:S01]  /*2400*/  MUFU.TANH R51, R68 ;  /* 0x0000004400337308 */ /* 0x000e220000002400 */
[----:B------:R-:W-:Y:S01]  /*2410*/  ISETP.GT.AND P1, PT, R11, 0x41, PT ;  /* 0x000000410b00780c */ /* 0x000fe20003f24270 */
[----:B------:R-:W-:Y:S01]  /*2420*/  UIADD3 UR54, UR47, -0x2, URZ ;  /* 0xfffffffe2f367890 */ /* 0x000fe2000fffe03f */
[----:B------:R-:W-:Y:S01]  /*2430*/  FSEL R57, R56, -INF , P2 ;  /* 0xff80000038397808 */ /* 0x000fe20001000000 */
[----:B------:R-:W-:Y:S01]  /*2440*/  UIADD3 UR6, UR41, 0x28840, URZ ;  /* 0x0002884029067890 */ /* 0x000fe2000fffe03f */
[----:B------:R-:W-:Y:S01]  /*2450*/  FMNMX.FTZ R34, R59, R34, !PT ;  /* 0x000000223b227209 */ /* 0x000fe20007810000 */
[----:B------:R-:W-:Y:S01]  /*2460*/  UMOV UR47, URZ ;  /* 0x0000003f002f7c82 */ /* 0x000fe20008000000 */
[----:B------:R-:W-:Y:S01]  /*2470*/  ISETP.GT.AND P2, PT, R11, 0x48, PT ;  /* 0x000000480b00780c */ /* 0x000fe20003f44270 */
[----:B------:R-:W5:Y:S01]  /*2480*/  MUFU.TANH R10, R10 ;  /* 0x0000000a000a7308 */ /* 0x000f620000002400 */
[----:B--2---:R-:W-:Y:S01]  /*2490*/  FSEL R49, R31, -INF , P1 ;  /* 0xff8000001f317808 */ /* 0x004fe20000800000 */
[----:B------:R-:W-:Y:S01]  /*24a0*/  UPRMT UR6, UR43, 0x654, UR6 ;  /* 0x000006542b067896 */ /* 0x000fe20008000006 */
[----:B------:R-:W-:-:S02]  /*24b0*/  FMNMX.FTZ R34, R57, R34, !PT ;  /* 0x0000002239227209 */ /* 0x000fc40007810000 */
[----:B------:R-:W-:Y:S02]  /*24c0*/  CS2R R150, SRZ ;  /* 0x0000000000967805 */ /* 0x000fe4000001ff00 */
[----:B------:R-:W-:Y:S02]  /*24d0*/  ISETP.GT.AND P1, PT, R11, 0x49, PT ;  /* 0x000000490b00780c */ /* 0x000fe40003f24270 */
[----:B------:R-:W-:Y:S02]  /*24e0*/  CS2R R148, SRZ ;  /* 0x0000000000947805 */ /* 0x000fe4000001ff00 */
[----:B---3--:R-:W-:Y:S01]  /*24f0*/  FSEL R27, R27, -INF , P2 ;  /* 0xff8000001b1b7808 */ /* 0x008fe20001000000 */
[----:B------:R-:W2:Y:S01]  /*2500*/  MUFU.TANH R55, R72 ;  /* 0x0000004800377308 */ /* 0x000ea20000002400 */
[----:B------:R-:W-:Y:S02]  /*2510*/  FMNMX.FTZ R34, R49, R34, !PT ;  /* 0x0000002231227209 */ /* 0x000fe40007810000 */
[----:B------:R-:W-:-:S02]  /*2520*/  CS2R R146, SRZ ;  /* 0x0000000000927805 */ /* 0x000fc4000001ff00 */
[----:B------:R-:W-:Y:S01]  /*2530*/  ISETP.GT.AND P2, PT, R11, 0x50, PT ;  /* 0x000000500b00780c */ /* 0x000fe20003f44270 */
[----:B------:R-:W-:Y:S01]  /*2540*/  SYNCS.ARRIVE.TRANS64.RED.A1T0 RZ, [UR6], RZ ;  /* 0x000000ffffff79a7 */ /* 0x000fe20008100406 */
[----:B-1----:R-:W-:Y:S02]  /*2550*/  FSEL R33, R35, -INF , P1 ;  /* 0xff80000023217808 */ /* 0x002fe40000800000 */
[----:B------:R-:W-:Y:S02]  /*2560*/  CS2R R144, SRZ ;  /* 0x0000000000907805 */ /* 0x000fe4000001ff00 */
[----:B------:R-:W-:Y:S01]  /*2570*/  FMNMX.FTZ R34, R27, R34, !PT ;  /* 0x000000221b227209 */ /* 0x000fe20007810000 */
[----:B------:R-:W1:Y:S01]  /*2580*/  MUFU.TANH R73, R73 ;  /* 0x0000004900497308 */ /* 0x000e620000002400 */
[----:B------:R-:W-:Y:S02]  /*2590*/  ISETP.GT.AND P1, PT, R11, 0x51, PT ;  /* 0x000000510b00780c */ /* 0x000fe40003f24270 */
[----:B------:R-:W-:-:S02]  /*25a0*/  CS2R R142, SRZ ;  /* 0x00000000008e7805 */ /* 0x000fc4000001ff00 */
[----:B----4-:R-:W-:Y:S02]  /*25b0*/  FSEL R29, R29, -INF , P2 ;  /* 0xff8000001d1d7808 */ /* 0x010fe40001000000 */
[----:B------:R-:W-:Y:S02]  /*25c0*/  CS2R R140, SRZ ;  /* 0x00000000008c7805 */ /* 0x000fe4000001ff00 */
[----:B------:R-:W-:Y:S02]  /*25d0*/  FMNMX.FTZ R34, R33, R34, !PT ;  /* 0x0000002221227209 */ /* 0x000fe40007810000 */
[----:B------:R-:W-:Y:S02]  /*25e0*/  CS2R R138, SRZ ;  /* 0x00000000008a7805 */ /* 0x000fe4000001ff00 */
[----:B------:R-:W-:Y:S01]  /*25f0*/  ISETP.GT.AND P2, PT, R11, 0x58, PT ;  /* 0x000000580b00780c */ /* 0x000fe20003f44270 */
[----:B------:R-:W3:Y:S01]  /*2600*/  MUFU.TANH R39, R76 ;  /* 0x0000004c00277308 */ /* 0x000ee20000002400 */
[----:B------:R-:W-:-:S02]  /*2610*/  FSEL R47, R47, -INF , P1 ;  /* 0xff8000002f2f7808 */ /* 0x000fc40000800000 */
[----:B------:R-:W-:Y:S02]  /*2620*/  CS2R R136, SRZ ;  /* 0x0000000000887805 */ /* 0x000fe4000001ff00 */
[----:B------:R-:W-:Y:S02]  /*2630*/  FMNMX.FTZ R34, R29, R34, !PT ;  /* 0x000000221d227209 */ /* 0x000fe40007810000 */
[----:B------:R-:W-:Y:S02]  /*2640*/  CS2R R134, SRZ ;  /* 0x0000000000867805 */ /* 0x000fe4000001ff00 */
[----:B------:R-:W-:Y:S02]  /*2650*/  ISETP.GT.AND P1, PT, R11, 0x59, PT ;  /* 0x000000590b00780c */ /* 0x000fe40003f24270 */
[----:B------:R-:W-:Y:S02]  /*2660*/  CS2R R132, SRZ ;  /* 0x0000000000847805 */ /* 0x000fe4000001ff00 */
[----:B0-----:R-:W-:Y:S01]  /*2670*/  FSEL R51, R51, -INF , P2 ;  /* 0xff80000033337808 */ /* 0x001fe20001000000 */
[----:B------:R-:W0:Y:S01]  /*2680*/  MUFU.TANH R45, R77 ;  /* 0x0000004d002d7308 */ /* 0x000e220000002400 */
[----:B------:R-:W-:-:S02]  /*2690*/  FMNMX.FTZ R34, R47, R34, !PT ;  /* 0x000000222f227209 */ /* 0x000fc40007810000 */
[----:B------:R-:W-:Y:S02]  /*26a0*/  CS2R R130, SRZ ;  /* 0x0000000000827805 */ /* 0x000fe4000001ff00 */
[----:B------:R-:W-:Y:S02]  /*26b0*/  ISETP.GT.AND P2, PT, R11, 0x60, PT ;  /* 0x000000600b00780c */ /* 0x000fe40003f44270 */
[----:B------:R-:W-:Y:S02]  /*26c0*/  CS2R R128, SRZ ;  /* 0x0000000000807805 */ /* 0x000fe4000001ff00 */
[----:B-----5:R-:W-:Y:S02]  /*26d0*/  FSEL R53, R10, -INF , P1 ;  /* 0xff8000000a357808 */ /* 0x020fe40000800000 */
[----:B------:R-:W-:Y:S02]  /*26e0*/  CS2R R126, SRZ ;  /* 0x00000000007e7805 */ /* 0x000fe4000001ff00 */
[----:B------:R-:W-:Y:S01]  /*26f0*/  FMNMX.FTZ R34, R51, R34, !PT ;  /* 0x0000002233227209 */ /* 0x000fe20007810000 */
[----:B------:R-:W4:Y:S01]  /*2700*/  MUFU.TANH R41, R80 ;  /* 0x0000005000297308 */ /* 0x000f220000002400 */
[----:B------:R-:W-:-:S02]  /*2710*/  ISETP.GT.AND P1, PT, R11, 0x61, PT ;  /* 0x000000610b00780c */ /* 0x000fc40003f24270 */
[----:B------:R-:W-:Y:S02]  /*2720*/  CS2R R124, SRZ ;  /* 0x00000000007c7805 */ /* 0x000fe4000001ff00 */
[----:B--2---:R-:W-:Y:S02]  /*2730*/  FSEL R55, R55, -INF , P2 ;  /* 0xff80000037377808 */ /* 0x004fe40001000000 */
[----:B------:R-:W-:Y:S02]  /*2740*/  CS2R R122, SRZ ;  /* 0x00000000007a7805 */ /* 0x000fe4000001ff00 */
[----:B------:R-:W-:Y:S02]  /*2750*/  FMNMX.FTZ R34, R53, R34, !PT ;  /* 0x0000002235227209 */ /* 0x000fe40007810000 */
[----:B------:R-:W-:Y:S02]  /*2760*/  CS2R R120, SRZ ;  /* 0x0000000000787805 */ /* 0x000fe4000001ff00 */
[----:B------:R-:W-:Y:S01]  /*2770*/  ISETP.GT.AND P2, PT, R11, 0x68, PT ;  /* 0x000000680b00780c */ /* 0x000fe20003f44270 */
[----:B------:R-:W2:Y:S01]  /*2780*/  MUFU.TANH R43, R81 ;  /* 0x00000051002b7308 */ /* 0x000ea20000002400 */
[----:B-1----:R-:W-:-:S02]  /*2790*/  FSEL R35, R73, -INF , P1 ;  /* 0xff80000049237808 */ /* 0x002fc40000800000 */
[----:B------:R-:W-:Y:S02]  /*27a0*/  CS2R R118, SRZ ;  /* 0x0000000000767805 */ /* 0x000fe4000001ff00 */
[----:B------:R-:W-:Y:S02]  /*27b0*/  FMNMX.FTZ R34, R55, R34, !PT ;  /* 0x0000002237227209 */ /* 0x000fe40007810000 */
[----:B------:R-:W-:Y:S02]  /*27c0*/  ISETP.GT.AND P1, PT, R11, 0x69, PT ;  /* 0x000000690b00780c */ /* 0x000fe40003f24270 */
[----:B---3--:R-:W-:Y:S01]  /*27d0*/  FSEL R39, R39, -INF , P2 ;  /* 0xff80000027277808 */ /* 0x008fe20001000000 */
[----:B------:R-:W1:Y:S01]  /*27e0*/  MUFU.TANH R37, R84 ;  /* 0x0000005400257308 */ /* 0x000e620000002400 */
[----:B------:R-:W-:Y:S02]  /*27f0*/  FMNMX.FTZ R34, R35, R34, !PT ;  /* 0x0000002223227209 */ /* 0x000fe40007810000 */
[----:B------:R-:W-:-:S02]  /*2800*/  ISETP.GT.AND P2, PT, R11, 0x70, PT ;  /* 0x000000700b00780c */ /* 0x000fc40003f44270 */
[----:B0-----:R-:W-:Y:S02]  /*2810*/  FSEL R45, R45, -INF , P1 ;  /* 0xff8000002d2d7808 */ /* 0x001fe40000800000 */
[----:B------:R-:W-:Y:S01]  /*2820*/  FMNMX.FTZ R34, R39, R34, !PT ;  /* 0x0000002227227209 */ /* 0x000fe20007810000 */
[----:B------:R-:W0:Y:S01]  /*2830*/  MUFU.TANH R31, R85 ;  /* 0x00000055001f7308 */ /* 0x000e220000002400 */
[----:B------:R-:W-:Y:S02]  /*2840*/  ISETP.GT.AND P1, PT, R11, 0x71, PT ;  /* 0x000000710b00780c */ /* 0x000fe40003f24270 */
[----:B----4-:R-:W-:Y:S02]  /*2850*/  FSEL R41, R41, -INF , P2 ;  /* 0xff80000029297808 */ /* 0x010fe40001000000 */
[----:B------:R-:W-:Y:S02]  /*2860*/  FMNMX.FTZ R34, R45, R34, !PT ;  /* 0x000000222d227209 */ /* 0x000fe40007810000 */
[----:B------:R-:W-:Y:S01]  /*2870*/  ISETP.GT.AND P2, PT, R11, 0x78, PT ;  /* 0x000000780b00780c */ /* 0x000fe20003f44270 */
[----:B------:R-:W-:Y:S01]  /*2880*/  MUFU.TANH R0, R0 ;  /* 0x0000000000007308 */ /* 0x000fe20000002400 */
[----:B--2---:R-:W-:-:S02]  /*2890*/  FSEL R43, R43, -INF , P1 ;  /* 0xff8000002b2b7808 */ /* 0x004fc40000800000 */
[----:B------:R-:W-:Y:S02]  /*28a0*/  FMNMX.FTZ R34, R41, R34, !PT ;  /* 0x0000002229227209 */ /* 0x000fe40007810000 */
[----:B------:R-:W-:Y:S02]  /*28b0*/  ISETP.GT.AND P1, PT, R11, 0x79, PT ;  /* 0x000000790b00780c */ /* 0x000fe40003f24270 */
[----:B-1----:R-:W-:Y:S01]  /*28c0*/  FSEL R37, R37, -INF , P2 ;  /* 0xff80000025257808 */ /* 0x002fe20001000000 */
[----:B------:R-:W-:Y:S01]  /*28d0*/  MUFU.TANH R3, R3 ;  /* 0x0000000300037308 */ /* 0x000fe20000002400 */
[----:B------:R-:W-:Y:S02]  /*28e0*/  FMNMX.FTZ R34, R43, R34, !PT ;  /* 0x000000222b227209 */ /* 0x000fe40007810000 */
[----:B0-----:R-:W-:Y:S02]  /*28f0*/  FSEL R31, R31, -INF , P1 ;  /* 0xff8000001f1f7808 */ /* 0x001fe40000800000 */
[----:B------:R-:W-:-:S02]  /*2900*/  FMNMX.FTZ R34, R37, R34, !PT ;  /* 0x0000002225227209 */ /* 0x000fc40007810000 */
[----:B------:R-:W-:Y:S01]  /*2910*/  IADD3 R23, R23, -UR10, R30 ;  /* 0x8000000a17177c10 */ /* 0x000fe2000fffe01e */
[----:B------:R-:W0:Y:S01]  /*2920*/  MUFU.TANH R9, R9 ;  /* 0x0000000900097308 */ /* 0x000e220000002400 */
[----:B------:R-:W-:Y:S02]  /*2930*/  FMNMX.FTZ R34, R31, R34, !PT ;  /* 0x000000221f227209 */ /* 0x000fe40007810000 */
[----:B------:R-:W-:-:S03]  /*2940*/  VIMNMX R28, R28, R23, PT ;  /* 0x000000171c1c7248 */ /* 0x000fc60003fe0100 */
[----:B------:R-:W1:Y:S01]  /*2950*/  SHFL.BFLY PT, R11, R34, 0x2, 0x1f ;  /* 0x0c401f00220b7f89 */ /* 0x000e6200000e0000 */
[C---:B------:R-:W-:Y:S01]  /*2960*/  ISETP.GT.AND P2, PT, R28.reuse, 0x1, PT ;  /* 0x000000011c00780c */ /* 0x040fe20003f44270 */
[----:B------:R-:W2:Y:S01]  /*2970*/  MUFU.TANH R8, R8 ;  /* 0x0000000800087308 */ /* 0x000ea20000002400 */
[----:B------:R-:W-:-:S07]  /*2980*/  ISETP.GT.AND P3, PT, R28, 0x8, PT ;  /* 0x000000081c00780c */ /* 0x000fce0003f64270 */
[----:B------:R-:W3:Y:S08]  /*2990*/  MUFU.TANH R12, R12 ;  /* 0x0000000c000c7308 */ /* 0x000ef00000002400 */
[----:B------:R-:W-:Y:S01]  /*29a0*/  MUFU.TANH R36, R63 ;  /* 0x0000003f00247308 */ /* 0x000fe20000002400 */
[----:B-1----:R-:W-:-:S07]  /*29b0*/  FMNMX.FTZ R10, R34, R11, !PT ;  /* 0x0000000b220a7209 */ /* 0x002fce0007810000 */
[----:B------:R-:W1:Y:S01]  /*29c0*/  MUFU.TANH R13, R13 ;  /* 0x0000000d000d7308 */ /* 0x000e620000002400 */
[----:B------:R-:W4:Y:S07]  /*29d0*/  SHFL.BFLY PT, R11, R10, 0x1, 0x1f ;  /* 0x0c201f000a0b7f89 */ /* 0x000f2e00000e0000 */
[----:B------:R-:W5:Y:S08]  /*29e0*/  MUFU.TANH R15, R15 ;  /* 0x0000000f000f7308 */ /* 0x000f700000002400 */
[----:B------:R0:W-:Y:S08]  /*29f0*/  MUFU.TANH R38, R67 ;  /* 0x0000004300267308 */ /* 0x0001f00000002400 */
[----:B------:R-:W-:Y:S01]  /*2a00*/  MUFU.TANH R14, R14 ;  /* 0x0000000e000e7308 */ /* 0x000fe20000002400 */
[----:B0-----:R-:W-:-:S02]  /*2a10*/  FSEL R67, R9, -INF , P3 ;  /* 0xff80000009437808 */ /* 0x001fc40001800000 */
[----:B----4-:R-:W-:Y:S01]  /*2a20*/  FMNMX.FTZ R11, R10, R11, !PT ;  /* 0x0000000b0a0b7209 */ /* 0x010fe20007810000 */
[----:B------:R-:W-:Y:S01]  /*2a30*/  IMAD.U32 R10, RZ, RZ, UR4 ;  /* 0x00000004ff0a7e24 */ /* 0x000fe2000f8e00ff */
[----:B------:R-:W-:Y:S02]  /*2a40*/  @UP0 ULDC UR4, c[0x0][0x44c] ;  /* 0x0001130000040ab9 */ /* 0x000fe40000000800 */
[C---:B------:R-:W-:Y:S01]  /*2a50*/  FSETP.NEU.FTZ.AND P1, PT, R11.reuse, -INF , PT ;  /* 0xff8000000b00780b */ /* 0x040fe20003f3d000 */
[----:B------:R-:W-:Y:S01]  /*2a60*/  FMUL.FTZ R34, R11, R10 ;  /* 0x0000000a0b227220 */ /* 0x000fe20000410000 */
[----:B------:R2:W-:Y:S01]  /*2a70*/  MUFU.TANH R40, R71 ;  /* 0x0000004700287308 */ /* 0x0005e20000002400 */
[----:B------:R-:W-:-:S03]  /*2a80*/  UIMAD.WIDE.U32 UR4, UR48, UR4, URZ ;  /* 0x00000004300472a5 */ /* 0x000fc6000f8e003f */
[----:B------:R-:W-:Y:S01]  /*2a90*/  FSEL R34, R34, RZ, P1 ;  /* 0x000000ff22227208 */ /* 0x000fe20000800000 */
[----:B------:R-:W-:Y:S01]  /*2aa0*/  @UP0 USHF.R.U32.HI UR48, URZ, UR11, UR5 ;  /* 0x0000000b3f300299 */ /* 0x000fe20008011605 */
[----:B------:R-:W-:Y:S02]  /*2ab0*/  ISETP.GT.AND P1, PT, R28, RZ, PT ;  /* 0x000000ff1c00720c */ /* 0x000fe40003f24270 */
[----:B------:R-:W0:Y:S01]  /*2ac0*/  MUFU.TANH R16, R16 ;  /* 0x0000001000107308 */ /* 0x000e220000002400 */
[-CC-:B------:R-:W-:Y:S01]  /*2ad0*/  FFMA.FTZ R180, R89, R10.reuse, -R34.reuse ;  /* 0x0000000a59b47223 */ /* 0x180fe20000010822 */
[----:B------:R-:W-:Y:S01]  /*2ae0*/  FSEL R63, R0, -INF , P1 ;  /* 0xff800000003f7808 */ /* 0x000fe20000800000 */
[-CC-:B------:R-:W-:Y:S01]  /*2af0*/  FFMA.FTZ R182, R91, R10.reuse, -R34.reuse ;  /* 0x0000000a5bb67223 */ /* 0x180fe20000010822 */
[----:B------:R-:W-:Y:S01]  /*2b00*/  FSEL R0, R3, -INF , P2 ;  /* 0xff80000003007808 */ /* 0x000fe20001000000 */
[-CC-:B------:R-:W-:Y:S01]  /*2b10*/  FFMA.FTZ R3, R93, R10.reuse, -R34.reuse ;  /* 0x0000000a5d037223 */ /* 0x180fe20000010822 */
[C---:B------:R-:W-:Y:S01]  /*2b20*/  ISETP.GT.AND P1, PT, R28.reuse, 0x9, PT ;  /* 0x000000091c00780c */ /* 0x040fe20003f24270 */
[--C-:B------:R-:W-:Y:S01]  /*2b30*/  FFMA.FTZ R176, R95, R10, -R34.reuse ;  /* 0x0000000a5fb07223 */ /* 0x100fe20000010822 */
[----:B------:R-:W-:Y:S01]  /*2b40*/  FMNMX.FTZ R30, R63, R0, !PT ;  /* 0x000000003f1e7209 */ /* 0x000fe20007810000 */
[----:B------:R-:W-:Y:S01]  /*2b50*/  MUFU.TANH R17, R17 ;  /* 0x0000001100117308 */ /* 0x000fe20000002400 */
[----:B------:R-:W-:Y:S01]  /*2b60*/  ISETP.GT.AND P2, PT, R28, 0x10, PT ;  /* 0x000000101c00780c */ /* 0x000fe20003f44270 */
[-CC-:B------:R-:W-:Y:S01]  /*2b70*/  FFMA.FTZ R9, R97, R10.reuse, -R34.reuse ;  /* 0x0000000a61097223 */ /* 0x180fe20000010822 */
[----:B--2---:R-:W-:Y:S01]  /*2b80*/  FSEL R71, R8, -INF , P1 ;  /* 0xff80000008477808 */ /* 0x004fe20000800000 */
[--C-:B------:R-:W-:Y:S01]  /*2b90*/  FFMA.FTZ R178, R99, R10, -R34.reuse ;  /* 0x0000000a63b27223 */ /* 0x100fe20000010822 */
[----:B------:R-:W-:Y:S01]  /*2ba0*/  FMNMX.FTZ R30, R67, R30, !PT ;  /* 0x0000001e431e7209 */ /* 0x000fe20007810000 */
[-CC-:B------:R-:W-:Y:S01]  /*2bb0*/  FFMA.FTZ R172, R103, R10.reuse, -R34.reuse ;  /* 0x0000000a67ac7223 */ /* 0x180fe20000010822 */
[----:B------:R-:W-:Y:S01]  /*2bc0*/  ISETP.GT.AND P1, PT, R28, 0x11, PT ;  /* 0x000000111c00780c */ /* 0x000fe20003f24270 */
[----:B------:R1:W-:Y:S01]  /*2bd0*/  MUFU.TANH R42, R75 ;  /* 0x0000004b002a7308 */ /* 0x0003e20000002400 */
[----:B---3--:R-:W-:Y:S01]  /*2be0*/  FSEL R73, R12, -INF , P2 ;  /* 0xff8000000c497808 */ /* 0x008fe20001000000 */
[--C-:B------:R-:W-:Y:S01]  /*2bf0*/  FFMA.FTZ R168, R69, R10, -R34.reuse ;  /* 0x0000000a45a87223 */ /* 0x100fe20000010822 */
[----:B------:R-:W-:Y:S01]  /*2c00*/  FMNMX.FTZ R30, R71, R30, !PT ;  /* 0x0000001e471e7209 */ /* 0x000fe20007810000 */
[-CC-:B------:R-:W-:Y:S01]  /*2c10*/  FFMA.FTZ R174, R107, R10.reuse, -R34.reuse ;  /* 0x0000000a6bae7223 */ /* 0x180fe20000010822 */
[C---:B------:R-:W-:Y:S01]  /*2c20*/  ISETP.GT.AND P2, PT, R28.reuse, 0x18, PT ;  /* 0x000000181c00780c */ /* 0x040fe20003f44270 */
[--C-:B------:R-:W-:Y:S01]  /*2c30*/  FFMA.FTZ R170, R61, R10, -R34.reuse ;  /* 0x0000000a3daa7223 */ /* 0x100fe20000010822 */
[----:B------:R-:W-:Y:S01]  /*2c40*/  FMNMX.FTZ R30, R73, R30, !PT ;  /* 0x0000001e491e7209 */ /* 0x000fe20007810000 */
[----:B------:R-:W2:Y:S01]  /*2c50*/  MUFU.TANH R19, R19 ;  /* 0x0000001300137308 */ /* 0x000ea20000002400 */
[----:B-1----:R-:W-:Y:S01]  /*2c60*/  FSEL R75, R13, -INF , P1 ;  /* 0xff8000000d4b7808 */ /* 0x002fe20000800000 */
[-CC-:B------:R-:W-:Y:S01]  /*2c70*/  FFMA.FTZ R8, R57, R10.reuse, -R34.reuse ;  /* 0x0000000a39087223 */ /* 0x180fe20000010822 */
[C---:B------:R-:W-:Y:S01]  /*2c80*/  ISETP.GT.AND P1, PT, R28.reuse, 0x19, PT ;  /* 0x000000191c00780c */ /* 0x040fe20003f24270 */
[-CC-:B------:R-:W-:Y:S01]  /*2c90*/  FFMA.FTZ R12, R49, R10.reuse, -R34.reuse ;  /* 0x0000000a310c7223 */ /* 0x180fe20000010822 */
[----:B-----5:R-:W-:Y:S01]  /*2ca0*/  FSEL R77, R15, -INF , P2 ;  /* 0xff8000000f4d7808 */ /* 0x020fe20001000000 */
[--C-:B------:R-:W-:Y:S01]  /*2cb0*/  FFMA.FTZ R15, R101, R10, -R34.reuse ;  /* 0x0000000a650f7223 */ /* 0x100fe20000010822 */
[----:B------:R-:W-:Y:S01]  /*2cc0*/  FMNMX.FTZ R30, R75, R30, !PT ;  /* 0x0000001e4b1e7209 */ /* 0x000fe20007810000 */
[----:B------:R-:W-:Y:S01]  /*2cd0*/  MUFU.TANH R18, R18 ;  /* 0x0000001200127308 */ /* 0x000fe20000002400 */
[----:B------:R-:W-:Y:S01]  /*2ce0*/  ISETP.GT.AND P2, PT, R28, 0x20, PT ;  /* 0x000000201c00780c */ /* 0x000fe20003f44270 */
[--C-:B------:R-:W-:Y:S01]  /*2cf0*/  FFMA.FTZ R32, R32, R10, -R34.reuse ;  /* 0x0000000a20207223 */ /* 0x100fe20000010822 */
[----:B------:R-:W-:Y:S01]  /*2d00*/  FMNMX.FTZ R30, R77, R30, !PT ;  /* 0x0000001e4d1e7209 */ /* 0x000fe20007810000 */
[-CC-:B------:R-:W-:Y:S01]  /*2d10*/  FFMA.FTZ R31, R31, R10.reuse, -R34.reuse ;  /* 0x0000000a1f1f7223 */ /* 0x180fe20000010822 */
[----:B0-----:R-:W-:Y:S01]  /*2d20*/  FSEL R81, R16, -INF , P2 ;  /* 0xff80000010517808 */ /* 0x001fe20001000000 */
[-CC-:B------:R-:W-:Y:S01]  /*2d30*/  FFMA.FTZ R33, R33, R10.reuse, -R34.reuse ;  /* 0x0000000a21217223 */ /* 0x180fe20000010822 */
[C---:B------:R-:W-:Y:S01]  /*2d40*/  ISETP.GT.AND P2, PT, R28.reuse, 0x28, PT ;  /* 0x000000281c00780c */ /* 0x040fe20003f44270 */
[----:B------:R0:W-:Y:S01]  /*2d50*/  MUFU.TANH R44, R79 ;  /* 0x0000004f002c7308 */ /* 0x0001e20000002400 */
[-CC-:B------:R-:W-:Y:S01]  /*2d60*/  FFMA.FTZ R27, R27, R10.reuse, -R34.reuse ;  /* 0x0000000a1b1b7223 */ /* 0x180fe20000010822 */
[-CC-:B------:R-:W-:Y:S01]  /*2d70*/  FFMA.FTZ R29, R29, R10.reuse, -R34.reuse ;  /* 0x0000000a1d1d7223 */ /* 0x180fe20000010822 */
[----:B--2---:R-:W-:Y:S01]  /*2d80*/  FSEL R85, R19, -INF , P2 ;  /* 0xff80000013557808 */ /* 0x004fe20001000000 */
[-CC-:B------:R-:W-:Y:S01]  /*2d90*/  FFMA.FTZ R19, R109, R10.reuse, -R34.reuse ;  /* 0x0000000a6d137223 */ /* 0x180fe20000010822 */
[----:B------:R-:W-:Y:S01]  /*2da0*/  ISETP.GT.AND P2, PT, R28, 0x30, PT ;  /* 0x000000301c00780c */ /* 0x000fe20003f44270 */
[-CC-:B------:R-:W-:Y:S01]  /*2db0*/  FFMA.FTZ R47, R47, R10.reuse, -R34.reuse ;  /* 0x0000000a2f2f7223 */ /* 0x180fe20000010822 */
[-CC-:B------:R-:W-:Y:S01]  /*2dc0*/  FFMA.FTZ R51, R51, R10.reuse, -R34.reuse ;  /* 0x0000000a33337223 */ /* 0x180fe20000010822 */
[----:B------:R-:W1:Y:S01]  /*2dd0*/  MUFU.TANH R20, R20 ;  /* 0x0000001400147308 */ /* 0x000e620000002400 */
[----:B0-----:R-:W-:Y:S01]  /*2de0*/  FSEL R79, R14, -INF , P1 ;  /* 0xff8000000e4f7808 */ /* 0x001fe20000800000 */
[-CC-:B------:R-:W-:Y:S01]  /*2df0*/  FFMA.FTZ R53, R53, R10.reuse, -R34.reuse ;  /* 0x0000000a35357223 */ /* 0x180fe20000010822 */
[----:B------:R-:W-:Y:S01]  /*2e00*/  ISETP.GT.AND P1, PT, R28, 0x21, PT ;  /* 0x000000211c00780c */ /* 0x000fe20003f24270 */
[--C-:B------:R-:W-:Y:S01]  /*2e10*/  FFMA.FTZ R55, R55, R10, -R34.reuse ;  /* 0x0000000a37377223 */ /* 0x100fe20000010822 */
[----:B------:R-:W-:Y:S01]  /*2e20*/  FMNMX.FTZ R30, R79, R30, !PT ;  /* 0x0000001e4f1e7209 */ /* 0x000fe20007810000 */
[-CC-:B------:R-:W-:Y:S01]  /*2e30*/  FFMA.FTZ R35, R35, R10.reuse, -R34.reuse ;  /* 0x0000000a23237223 */ /* 0x180fe20000010822 */
[--C-:B------:R-:W-:Y:S01]  /*2e40*/  FFMA.FTZ R39, R39, R10, -R34.reuse ;  /* 0x0000000a27277223 */ /* 0x100fe20000010822 */
[----:B------:R-:W-:Y:S01]  /*2e50*/  MUFU.TANH R21, R21 ;  /* 0x0000001500157308 */ /* 0x000fe20000002400 */
[----:B------:R-:W-:Y:S01]  /*2e60*/  FMNMX.FTZ R30, R81, R30, !PT ;  /* 0x0000001e511e7209 */ /* 0x000fe20007810000 */
[-CC-:B------:R-:W-:Y:S01]  /*2e70*/  FFMA.FTZ R45, R45, R10.reuse, -R34.reuse ;  /* 0x0000000a2d2d7223 */ /* 0x180fe20000010822 */
[-CC-:B------:R-:W-:Y:S01]  /*2e80*/  FFMA.FTZ R41, R41, R10.reuse, -R34.reuse ;  /* 0x0000000a29297223 */ /* 0x180fe20000010822 */
[-CC-:B------:R-:W-:Y:S01]  /*2e90*/  FFMA.FTZ R43, R43, R10.reuse, -R34.reuse ;  /* 0x0000000a2b2b7223 */ /* 0x180fe20000010822 */
[----:B------:R-:W-:Y:S01]  /*2ea0*/  FFMA.FTZ R37, R37, R10, -R34 ;  /* 0x0000000a25257223 */ /* 0x000fe20000010822 */
[----:B------:R-:W-:-:S02]  /*2eb0*/  UIADD3 UR7, UR7, UR48, URZ ;  /* 0x0000003007077290 */ /* 0x000fc4000fffe03f */
[----:B------:R0:W-:Y:S01]  /*2ec0*/  MUFU.TANH R46, R83 ;  /* 0x00000053002e7308 */ /* 0x0001e20000002400 */
[----:B-1----:R-:W-:Y:S01]  /*2ed0*/  FSEL R89, R20, -INF , P2 ;  /* 0xff80000014597808 */ /* 0x002fe20001000000 */
[----:B------:R-:W-:Y:S01]  /*2ee0*/  USHF.R.S32.HI UR4, URZ, 0x1f, UR7 ;  /* 0x0000001f3f047899 */ /* 0x000fe20008011407 */
[C---:B------:R-:W-:Y:S01]  /*2ef0*/  ISETP.GT.AND P2, PT, R28.reuse, 0x38, PT ;  /* 0x000000381c00780c */ /* 0x040fe20003f44270 */
[----:B------:R-:W-:Y:S02]  /*2f00*/  UMOV UR48, URZ ;  /* 0x0000003f00307c82 */ /* 0x000fe40008000000 */
[----:B------:R-:W-:Y:S02]  /*2f10*/  ULEA.HI UR4, UR4, UR7, URZ, 0x7 ;  /* 0x0000000704047291 */ /* 0x000fe4000f8f383f */
[----:B------:R-:W1:Y:S01]  /*2f20*/  MUFU.TANH R22, R22 ;  /* 0x0000001600167308 */ /* 0x000e620000002400 */
[----:B0-----:R-:W-:Y:S01]  /*2f30*/  FSEL R83, R17, -INF , P1 ;  /* 0xff80000011537808 */ /* 0x001fe20000800000 */
[----:B------:R-:W-:Y:S01]  /*2f40*/  FFMA.FTZ R17, R105, R10, -R34 ;  /* 0x0000000a69117223 */ /* 0x000fe20000010822 */
[----:B------:R-:W-:Y:S01]  /*2f50*/  ISETP.GT.AND P1, PT, R28, 0x29, PT ;  /* 0x000000291c00780c */ /* 0x000fe20003f24270 */
[----:B------:R-:W-:Y:S01]  /*2f60*/  USHF.R.S32.HI UR4, URZ, 0x7, UR4 ;  /* 0x000000073f047899 */ /* 0x000fe20008011404 */
[----:B------:R-:W-:-:S03]  /*2f70*/  FMNMX.FTZ R30, R83, R30, !PT ;  /* 0x0000001e531e7209 */ /* 0x000fc60007810000 */
[----:B------:R-:W0:Y:S01]  /*2f80*/  MUFU.TANH R24, R24 ;  /* 0x0000001800187308 */ /* 0x000e220000002400 */
[----:B------:R-:W-:Y:S01]  /*2f90*/  FMNMX.FTZ R30, R85, R30, !PT ;  /* 0x0000001e551e7209 */ /* 0x000fe20007810000 */
[----:B------:R-:W-:-:S04]  /*2fa0*/  UISETP.LT.AND UP0, UPT, UR39, UR4, UPT ;  /* 0x000000042700728c */ /* 0x000fc8000bf01270 */
[----:B------:R-:W-:Y:S02]  /*2fb0*/  USEL UR52, UR39, UR4, !UP0 ;  /* 0x0000000427347287 */ /* 0x000fe4000c000000 */
[----:B------:R2:W-:Y:S01]  /*2fc0*/  MUFU.TANH R48, R87 ;  /* 0x0000005700307308 */ /* 0x0005e20000002400 */
[----:B-1----:R-:W-:Y:S01]  /*2fd0*/  FSEL R93, R22, -INF , P2 ;  /* 0xff800000165d7808 */ /* 0x002fe20001000000 */
[----:B------:R-:W-:Y:S01]  /*2fe0*/  UISETP.GE.AND UP0, UPT, UR54, UR52, UPT ;  /* 0x000000343600728c */ /* 0x000fe2000bf06270 */
[----:B------:R-:W-:-:S05]  /*2ff0*/  ISETP.GT.AND P2, PT, R28, 0x40, PT ;  /* 0x000000401c00780c */ /* 0x000fca0003f44270 */
[----:B------:R-:W1:Y:S01]  /*3000*/  MUFU.TANH R26, R26 ;  /* 0x0000001a001a7308 */ /* 0x000e620000002400 */
[----:B--2---:R-:W-:Y:S02]  /*3010*/  FSEL R87, R18, -INF , P1 ;  /* 0xff80000012577808 */ /* 0x004fe40000800000 */
[C---:B------:R-:W-:Y:S02]  /*3020*/  ISETP.GT.AND P1, PT, R28.reuse, 0x31, PT ;  /* 0x000000311c00780c */ /* 0x040fe40003f24270 */
[----:B------:R-:W-:Y:S02]  /*3030*/  FMNMX.FTZ R30, R87, R30, !PT ;  /* 0x0000001e571e7209 */ /* 0x000fe40007810000 */
[----:B------:R-:W-:Y:S01]  /*3040*/  FSEL R91, R21, -INF , P1 ;  /* 0xff800000155b7808 */ /* 0x000fe20000800000 */
[----:B------:R-:W2:Y:S01]  /*3050*/  MUFU.TANH R25, R25 ;  /* 0x0000001900197308 */ /* 0x000ea20000002400 */
[----:B------:R-:W-:Y:S01]  /*3060*/  FMNMX.FTZ R30, R89, R30, !PT ;  /* 0x0000001e591e7209 */ /* 0x000fe20007810000 */
[----:B------:R-:W-:Y:S01]  /*3070*/  FFMA.FTZ R21, R65, R10, -R34 ;  /* 0x0000000a41157223 */ /* 0x000fe20000010822 */
[----:B------:R-:W-:-:S02]  /*3080*/  ISETP.GT.AND P1, PT, R28, 0x39, PT ;  /* 0x000000391c00780c */ /* 0x000fc40003f24270 */
[----:B------:R-:W-:Y:S02]  /*3090*/  FMNMX.FTZ R30, R91, R30, !PT ;  /* 0x0000001e5b1e7209 */ /* 0x000fe40007810000 */
[----:B0-----:R-:W-:Y:S01]  /*30a0*/  FSEL R95, R24, -INF , P1 ;  /* 0xff800000185f7808 */ /* 0x001fe20000800000 */
[----:B------:R-:W0:Y:S01]  /*30b0*/  MUFU.TANH R62, R62 ;  /* 0x0000003e003e7308 */ /* 0x000e220000002400 */
[----:B------:R-:W-:Y:S02]  /*30c0*/  FMNMX.FTZ R30, R93, R30, !PT ;  /* 0x0000001e5d1e7209 */ /* 0x000fe40007810000 */
[----:B------:R-:W-:Y:S02]  /*30d0*/  ISETP.GT.AND P1, PT, R28, 0x41, PT ;  /* 0x000000411c00780c */ /* 0x000fe40003f24270 */
[----:B-1----:R-:W-:Y:S02]  /*30e0*/  FSEL R97, R26, -INF , P2 ;  /* 0xff8000001a617808 */ /* 0x002fe40001000000 */
[----:B------:R-:W-:Y:S01]  /*30f0*/  FMNMX.FTZ R30, R95, R30, !PT ;  /* 0x0000001e5f1e7209 */ /* 0x000fe20007810000 */
[----:B------:R-:W1:Y:S01]  /*3100*/  MUFU.TANH R66, R66 ;  /* 0x0000004200427308 */ /* 0x000e620000002400 */
[----:B------:R-:W-:-:S02]  /*3110*/  ISETP.GT.AND P2, PT, R28, 0x48, PT ;  /* 0x000000481c00780c */ /* 0x000fc40003f44270 */
[----:B--2---:R-:W-:Y:S01]  /*3120*/  FSEL R99, R25, -INF , P1 ;  /* 0xff80000019637808 */ /* 0x004fe20000800000 */
[----:B------:R-:W-:Y:S01]  /*3130*/  FFMA.FTZ R25, R59, R10, -R34 ;  /* 0x0000000a3b197223 */ /* 0x000fe20000010822 */
[----:B------:R-:W-:Y:S02]  /*3140*/  FMNMX.FTZ R30, R97, R30, !PT ;  /* 0x0000001e611e7209 */ /* 0x000fe40007810000 */
[----:B------:R-:W-:Y:S01]  /*3150*/  ISETP.GT.AND P1, PT, R28, 0x49, PT ;  /* 0x000000491c00780c */ /* 0x000fe20003f24270 */
[----:B------:R-:W2:Y:S01]  /*3160*/  MUFU.TANH R70, R70 ;  /* 0x0000004600467308 */ /* 0x000ea20000002400 */
[----:B0-----:R-:W-:Y:S02]  /*3170*/  FSEL R101, R62, -INF , P2 ;  /* 0xff8000003e657808 */ /* 0x001fe40001000000 */
[----:B------:R-:W-:Y:S02]  /*3180*/  FMNMX.FTZ R30, R99, R30, !PT ;  /* 0x0000001e631e7209 */ /* 0x000fe40007810000 */
[----:B------:R-:W-:-:S02]  /*3190*/  ISETP.GT.AND P2, PT, R28, 0x50, PT ;  /* 0x000000501c00780c */ /* 0x000fc40003f44270 */
[----:B------:R-:W-:Y:S01]  /*31a0*/  FSEL R103, R36, -INF , P1 ;  /* 0xff80000024677808 */ /* 0x000fe20000800000 */
[----:B------:R-:W0:Y:S01]  /*31b0*/  MUFU.TANH R74, R74 ;  /* 0x0000004a004a7308 */ /* 0x000e220000002400 */
[----:B------:R-:W-:Y:S02]  /*31c0*/  FMNMX.FTZ R30, R101, R30, !PT ;  /* 0x0000001e651e7209 */ /* 0x000fe40007810000 */
[----:B------:R-:W-:Y:S02]  /*31d0*/  ISETP.GT.AND P1, PT, R28, 0x51, PT ;  /* 0x000000511c00780c */ /* 0x000fe40003f24270 */
[----:B-1----:R-:W-:Y:S02]  /*31e0*/  FSEL R105, R66, -INF , P2 ;  /* 0xff80000042697808 */ /* 0x002fe40001000000 */
[----:B------:R-:W-:Y:S01]  /*31f0*/  FMNMX.FTZ R30, R103, R30, !PT ;  /* 0x0000001e671e7209 */ /* 0x000fe20007810000 */
[----:B------:R-:W1:Y:S01]  /*3200*/  MUFU.TANH R78, R78 ;  /* 0x0000004e004e7308 */ /* 0x000e620000002400 */
[----:B------:R-:W-:-:S02]  /*3210*/  ISETP.GT.AND P2, PT, R28, 0x58, PT ;  /* 0x000000581c00780c */ /* 0x000fc40003f44270 */
[----:B------:R-:W-:Y:S02]  /*3220*/  FSEL R69, R38, -INF , P1 ;  /* 0xff80000026457808 */ /* 0x000fe40000800000 */
[----:B------:R-:W-:Y:S02]  /*3230*/  FMNMX.FTZ R30, R105, R30, !PT ;  /* 0x0000001e691e7209 */ /* 0x000fe40007810000 */
[----:B------:R-:W-:Y:S01]  /*3240*/  ISETP.GT.AND P1, PT, R28, 0x59, PT ;  /* 0x000000591c00780c */ /* 0x000fe20003f24270 */
[----:B------:R-:W3:Y:S01]  /*3250*/  MUFU.TANH R82, R82 ;  /* 0x0000005200527308 */ /* 0x000ee20000002400 */
[----:B--2---:R-:W-:Y:S02]  /*3260*/  FSEL R107, R70, -INF , P2 ;  /* 0xff800000466b7808 */ /* 0x004fe40001000000 */
[----:B------:R-:W-:Y:S02]  /*3270*/  FMNMX.FTZ R30, R69, R30, !PT ;  /* 0x0000001e451e7209 */ /* 0x000fe40007810000 */
[----:B------:R-:W-:-:S02]  /*3280*/  ISETP.GT.AND P2, PT, R28, 0x60, PT ;  /* 0x000000601c00780c */ /* 0x000fc40003f44270 */
[----:B------:R-:W-:Y:S01]  /*3290*/  FSEL R65, R40, -INF , P1 ;  /* 0xff80000028417808 */ /* 0x000fe20000800000 */
[----:B------:R-:W2:Y:S01]  /*32a0*/  MUFU.TANH R86, R86 ;  /* 0x0000005600567308 */ /* 0x000ea20000002400 */
[----:B------:R-:W-:Y:S02]  /*32b0*/  FMNMX.FTZ R30, R107, R30, !PT ;  /* 0x0000001e6b1e7209 */ /* 0x000fe40007810000 */
[----:B------:R-:W-:Y:S02]  /*32c0*/  ISETP.GT.AND P1, PT, R28, 0x61, PT ;  /* 0x000000611c00780c */ /* 0x000fe40003f24270 */
[----:B0-----:R-:W-:Y:S02]  /*32d0*/  FSEL R109, R74, -INF , P2 ;  /* 0xff8000004a6d7808 */ /* 0x001fe40001000000 */
[----:B------:R-:W-:Y:S01]  /*32e0*/  FMNMX.FTZ R30, R65, R30, !PT ;  /* 0x0000001e411e7209 */ /* 0x000fe20007810000 */
[----:B------:R-:W-:Y:S01]  /*32f0*/  MUFU.EX2 R164, R8 ;  /* 0x0000000800a47308 */ /* 0x000fe20000000800 */
[----:B------:R-:W-:-:S02]  /*3300*/  ISETP.GT.AND P2, PT, R28, 0x68, PT ;  /* 0x000000681c00780c */ /* 0x000fc40003f44270 */
[----:B------:R-:W-:Y:S02]  /*3310*/  FSEL R61, R42, -INF , P1 ;  /* 0xff8000002a3d7808 */ /* 0x000fe40000800000 */
[----:B------:R-:W-:Y:S02]  /*3320*/  FMNMX.FTZ R30, R109, R30, !PT ;  /* 0x0000001e6d1e7209 */ /* 0x000fe40007810000 */
[----:B------:R-:W-:Y:S01]  /*3330*/  ISETP.GT.AND P1, PT, R28, 0x69, PT ;  /* 0x000000691c00780c */ /* 0x000fe20003f24270 */
[----:B------:R-:W-:Y:S01]  /*3340*/  MUFU.EX2 R180, R180 ;  /* 0x000000b400b47308 */ /* 0x000fe20000000800 */
[----:B-1----:R-:W-:Y:S02]  /*3350*/  FSEL R111, R78, -INF , P2 ;  /* 0xff8000004e6f7808 */ /* 0x002fe40001000000 */
[----:B------:R-:W-:Y:S02]  /*3360*/  FMNMX.FTZ R30, R61, R30, !PT ;  /* 0x0000001e3d1e7209 */ /* 0x000fe40007810000 */
[----:B------:R-:W-:-:S02]  /*3370*/  ISETP.GT.AND P2, PT, R28, 0x70, PT ;  /* 0x000000701c00780c */ /* 0x000fc40003f44270 */
[----:B------:R-:W-:Y:S01]  /*3380*/  FSEL R59, R44, -INF , P1 ;  /* 0xff8000002c3b7808 */ /* 0x000fe20000800000 */
[----:B------:R-:W0:Y:S01]  /*3390*/  MUFU.EX2 R23, R32 ;  /* 0x0000002000177308 */ /* 0x000e220000000800 */
[----:B------:R-:W-:Y:S02]  /*33a0*/  FMNMX.FTZ R30, R111, R30, !PT ;  /* 0x0000001e6f1e7209 */ /* 0x000fe40007810000 */
[----:B------:R-:W-:Y:S02]  /*33b0*/  ISETP.GT.AND P1, PT, R28, 0x71, PT ;  /* 0x000000711c00780c */ /* 0x000fe40003f24270 */
[----:B---3--:R-:W-:Y:S02]  /*33c0*/  FSEL R113, R82, -INF , P2 ;  /* 0xff80000052717808 */ /* 0x008fe40001000000 */
[----:B------:R-:W-:Y:S01]  /*33d0*/  FMNMX.FTZ R30, R59, R30, !PT ;  /* 0x0000001e3b1e7209 */ /* 0x000fe20007810000 */
[----:B------:R-:W1:Y:S01]  /*33e0*/  MUFU.EX2 R182, R182 ;  /* 0x000000b600b67308 */ /* 0x000e620000000800 */
[----:B------:R-:W-:-:S02]  /*33f0*/  ISETP.GT.AND P2, PT, R28, 0x78, PT ;  /* 0x000000781c00780c */ /* 0x000fc40003f44270 */
[----:B------:R-:W-:Y:S02]  /*3400*/  FSEL R57, R46, -INF , P1 ;  /* 0xff8000002e397808 */ /* 0x000fe40000800000 */
[----:B------:R-:W-:Y:S02]  /*3410*/  FMNMX.FTZ R30, R113, R30, !PT ;  /* 0x0000001e711e7209 */ /* 0x000fe40007810000 */
[----:B------:R-:W-:Y:S01]  /*3420*/  ISETP.GT.AND P1, PT, R28, 0x79, PT ;  /* 0x000000791c00780c */ /* 0x000fe20003f24270 */
[----:B------:R-:W3:Y:S01]  /*3430*/  MUFU.EX2 R3, R3 ;  /* 0x0000000300037308 */ /* 0x000ee20000000800 */
[----:B--2---:R-:W-:Y:S02]  /*3440*/  FSEL R115, R86, -INF , P2 ;  /* 0xff80000056737808 */ /* 0x004fe40001000000 */
[----:B------:R-:W-:Y:S02]  /*3450*/  FMNMX.FTZ R30, R57, R30, !PT ;  /* 0x0000001e391e7209 */ /* 0x000fe40007810000 */
[----:B------:R-:W-:-:S02]  /*3460*/  FSEL R49, R48, -INF , P1 ;  /* 0xff80000030317808 */ /* 0x000fc40000800000 */
[----:B------:R-:W-:Y:S01]  /*3470*/  FMNMX.FTZ R30, R115, R30, !PT ;  /* 0x0000001e731e7209 */ /* 0x000fe20007810000 */
[----:B------:R-:W2:Y:S03]  /*3480*/  MUFU.EX2 R176, R176 ;  /* 0x000000b000b07308 */ /* 0x000ea60000000800 */
[----:B------:R-:W-:-:S05]  /*3490*/  FMNMX.FTZ R30, R49, R30, !PT ;  /* 0x0000001e311e7209 */ /* 0x000fca0007810000 */
[----:B------:R-:W4:Y:S01]  /*34a0*/  SHFL.BFLY PT, R13, R30, 0x2, 0x1f ;  /* 0x0c401f001e0d7f89 */ /* 0x000f2200000e0000 */
[----:B------:R-:W5:Y:S08]  /*34b0*/  MUFU.EX2 R9, R9 ;  /* 0x0000000900097308 */ /* 0x000f700000000800 */
[----:B------:R0:W-:Y:S08]  /*34c0*/  MUFU.EX2 R158, R31 ;  /* 0x0000001f009e7308 */ /* 0x0001f00000000800 */
[----:B------:R-:W-:Y:S01]  /*34d0*/  MUFU.EX2 R117, R12 ;  /* 0x0000000c00757308 */ /* 0x000fe20000000800 */
[----:B0-----:R-:W-:Y:S01]  /*34e0*/  FADD.FTZ R31, R180, R23 ;  /* 0x00000017b41f7221 */ /* 0x001fe20000010000 */
[----:B------:R-:W-:-:S02]  /*34f0*/  F2FP.F16.F32.PACK_AB R180, R23, R180 ;  /* 0x000000b417b4723e */ /* 0x000fc400000000ff */
[----:B----4-:R-:W-:-:S04]  /*3500*/  FMNMX.FTZ R8, R30, R13, !PT ;  /* 0x0000000d1e087209 */ /* 0x010fc80007810000 */
[----:B------:R-:W0:Y:S01]  /*3510*/  MUFU.EX2 R178, R178 ;  /* 0x000000b200b27308 */ /* 0x000e220000000800 */
[----:B------:R-:W4:Y:S07]  /*3520*/  SHFL.BFLY PT, R13, R8, 0x1, 0x1f ;  /* 0x0c201f00080d7f89 */ /* 0x000f2e00000e0000 */
[----:B------:R-:W0:Y:S08]  /*3530*/  MUFU.EX2 R15, R15 ;  /* 0x0000000f000f7308 */ /* 0x000e300000000800 */
[----:B------:R-:W-:Y:S08]  /*3540*/  MUFU.EX2 R172, R172 ;  /* 0x000000ac00ac7308 */ /* 0x000ff00000000800 */
[----:B------:R-:W-:Y:S01]  /*3550*/  MUFU.EX2 R17, R17 ;  /* 0x0000001100117308 */ /* 0x000fe20000000800 */
[----:B----4-:R-:W-:-:S04]  /*3560*/  FMNMX.FTZ R13, R8, R13, !PT ;  /* 0x0000000d080d7209 */ /* 0x010fc80007810000 */
[C---:B------:R-:W-:Y:S01]  /*3570*/  FSETP.NEU.FTZ.AND P1, PT, R13.reuse, -INF , PT ;  /* 0xff8000000d00780b */ /* 0x040fe20003f3d000 */
[----:B------:R-:W-:Y:S02]  /*3580*/  FMUL.FTZ R8, R13, R10 ;  /* 0x0000000a0d087220 */ /* 0x000fe40000410000 */
[----:B------:R-:W-:Y:S03]  /*3590*/  MUFU.EX2 R174, R174 ;  /* 0x000000ae00ae7308 */ /* 0x000fe60000000800 */
[----:B------:R-:W-:Y:S02]  /*35a0*/  FSEL R8, R8, RZ, P1 ;  /* 0x000000ff08087208 */ /* 0x000fe40000800000 */
[----:B------:R-:W-:-:S03]  /*35b0*/  PLOP3.LUT P1, PT, PT, PT, UP0, 0x80, 0x0 ;  /* 0x000000000000781c */ /* 0x000fc60003f2f008 */
        /* <DEDUP_REMOVED lines=16> */
[----:B------:R-:W4:Y:S01]  /*36c0*/  MUFU.EX2 R63, R63 ;  /* 0x0000003f003f7308 */ /* 0x000f220000000800 */
[----:B-1----:R-:W-:Y:S01]  /*36d0*/  FADD.FTZ R0, R182, R31 ;  /* 0x0000001fb6007221 */ /* 0x002fe20000010000 */
[-CC-:B------:R-:W-:Y:S01]  /*36e0*/  FFMA.FTZ R93, R93, R10.reuse, -R8.reuse ;  /* 0x0000000a5d5d7223 */ /* 0x180fe20000010808 */
[-CC-:B------:R-:W-:Y:S01]  /*36f0*/  FFMA.FTZ R95, R95, R10.reuse, -R8.reuse ;  /* 0x0000000a5f5f7223 */ /* 0x180fe20000010808 */
[-C--:B------:R-:W-:Y:S01]  /*3700*/  FFMA.FTZ R97, R97, R10.reuse, -R8 ;  /* 0x0000000a61617223 */ /* 0x080fe20000010808 */
[----:B---3--:R-:W-:Y:S01]  /*3710*/  FADD.FTZ R31, R3, R0 ;  /* 0x00000000031f7221 */ /* 0x008fe20000010000 */
[-CC-:B------:R-:W-:Y:S01]  /*3720*/  FFMA.FTZ R99, R99, R10.reuse, -R8.reuse ;  /* 0x0000000a63637223 */ /* 0x180fe20000010808 */
[-CC-:B------:R-:W-:Y:S01]  /*3730*/  FFMA.FTZ R101, R101, R10.reuse, -R8.reuse ;  /* 0x0000000a65657223 */ /* 0x180fe20000010808 */
[----:B------:R-:W1:Y:S01]  /*3740*/  MUFU.EX2 R67, R67 ;  /* 0x0000004300437308 */ /* 0x000e620000000800 */
[----:B--2---:R-:W-:Y:S01]  /*3750*/  FADD.FTZ R0, R176, R31 ;  /* 0x0000001fb0007221 */ /* 0x004fe20000010000 */
[-CC-:B------:R-:W-:Y:S01]  /*3760*/  FFMA.FTZ R103, R103, R10.reuse, -R8.reuse ;  /* 0x0000000a67677223 */ /* 0x180fe20000010808 */
[-CC-:B------:R-:W-:Y:S01]  /*3770*/  FFMA.FTZ R105, R105, R10.reuse, -R8.reuse ;  /* 0x0000000a69697223 */ /* 0x180fe20000010808 */
[----:B------:R-:W-:Y:S01]  /*3780*/  FFMA.FTZ R69, R69, R10, -R8 ;  /* 0x0000000a45457223 */ /* 0x000fe20000010808 */
[----:B-----5:R-:W-:Y:S01]  /*3790*/  FADD.FTZ R31, R9, R0 ;  /* 0x00000000091f7221 */ /* 0x020fe20000010000 */
[----:B------:R-:W-:Y:S01]  /*37a0*/  F2FP.F16.F32.PACK_AB R182, R3, R182 ;  /* 0x000000b603b6723e */ /* 0x000fe200000000ff */
[-CC-:B------:R-:W-:Y:S01]  /*37b0*/  FFMA.FTZ R107, R107, R10.reuse, -R8.reuse ;  /* 0x0000000a6b6b7223 */ /* 0x180fe20000010808 */
[----:B------:R-:W2:Y:S01]  /*37c0*/  MUFU.EX2 R14, R71 ;  /* 0x00000047000e7308 */ /* 0x000ea20000000800 */
[----:B0-----:R-:W-:Y:S01]  /*37d0*/  FADD.FTZ R0, R178, R31 ;  /* 0x0000001fb2007221 */ /* 0x001fe20000010000 */
[-CC-:B------:R-:W-:Y:S01]  /*37e0*/  FFMA.FTZ R65, R65, R10.reuse, -R8.reuse ;  /* 0x0000000a41417223 */ /* 0x180fe20000010808 */
[-CC-:B------:R-:W-:Y:S01]  /*37f0*/  FFMA.FTZ R109, R109, R10.reuse, -R8.reuse ;  /* 0x0000000a6d6d7223 */ /* 0x180fe20000010808 */
[----:B------:R-:W-:Y:S01]  /*3800*/  FFMA.FTZ R61, R61, R10, -R8 ;  /* 0x0000000a3d3d7223 */ /* 0x000fe20000010808 */
[----:B------:R-:W-:Y:S01]  /*3810*/  FADD.FTZ R31, R15, R0 ;  /* 0x000000000f1f7221 */ /* 0x000fe20000010000 */
[----:B----4-:R-:W-:Y:S01]  /*3820*/  FADD.FTZ R0, R63, R12 ;  /* 0x0000000c3f007221 */ /* 0x010fe20000010000 */
[----:B------:R-:W-:Y:S01]  /*3830*/  F2FP.F16.F32.PACK_AB R176, R9, R176 ;  /* 0x000000b009b0723e */ /* 0x000fe200000000ff */
[----:B------:R-:W0:Y:S01]  /*3840*/  MUFU.EX2 R73, R73 ;  /* 0x0000004900497308 */ /* 0x000e220000000800 */
[----:B------:R-:W-:Y:S01]  /*3850*/  FADD.FTZ R30, R172, R31 ;  /* 0x0000001fac1e7221 */ /* 0x000fe20000010000 */
[----:B-1----:R-:W-:Y:S01]  /*3860*/  FADD.FTZ R31, R67, R0 ;  /* 0x00000000431f7221 */ /* 0x002fe20000010000 */
[-CC-:B------:R-:W-:Y:S01]  /*3870*/  FFMA.FTZ R111, R111, R10.reuse, -R8.reuse ;  /* 0x0000000a6f6f7223 */ /* 0x180fe20000010808 */
[-CC-:B------:R-:W-:Y:S01]  /*3880*/  FFMA.FTZ R59, R59, R10.reuse, -R8.reuse ;  /* 0x0000000a3b3b7223 */ /* 0x180fe20000010808 */
[-CC-:B------:R-:W-:Y:S01]  /*3890*/  FFMA.FTZ R113, R113, R10.reuse, -R8.reuse ;  /* 0x0000000a71717223 */ /* 0x180fe20000010808 */
[-CC-:B------:R-:W-:Y:S01]  /*38a0*/  FFMA.FTZ R57, R57, R10.reuse, -R8.reuse ;  /* 0x0000000a39397223 */ /* 0x180fe20000010808 */
[-CC-:B------:R-:W-:Y:S01]  /*38b0*/  FFMA.FTZ R115, R115, R10.reuse, -R8.reuse ;  /* 0x0000000a73737223 */ /* 0x180fe20000010808 */
[----:B------:R-:W1:Y:S01]  /*38c0*/  MUFU.EX2 R16, R75 ;  /* 0x0000004b00107308 */ /* 0x000e620000000800 */
[----:B--2---:R-:W-:Y:S01]  /*38d0*/  FADD.FTZ R0, R14, R31 ;  /* 0x0000001f0e007221 */ /* 0x004fe20000010000 */
[----:B------:R-:W-:Y:S01]  /*38e0*/  FFMA.FTZ R49, R49, R10, -R8 ;  /* 0x0000000a31317223 */ /* 0x000fe20000010808 */
[----:B------:R-:W-:-:S02]  /*38f0*/  F2FP.F16.F32.PACK_AB R181, R12, R63 ;  /* 0x0000003f0cb5723e */ /* 0x000fc400000000ff */
[----:B------:R-:W-:Y:S02]  /*3900*/  F2FP.F16.F32.PACK_AB R183, R14, R67 ;  /* 0x000000430eb7723e */ /* 0x000fe400000000ff */
[----:B------:R-:W-:Y:S01]  /*3910*/  F2FP.F16.F32.PACK_AB R178, R15, R178 ;  /* 0x000000b20fb2723e */ /* 0x000fe200000000ff */
[----:B------:R-:W2:Y:S01]  /*3920*/  MUFU.EX2 R77, R77 ;  /* 0x0000004d004d7308 */ /* 0x000ea20000000800 */
[----:B0-----:R-:W-:Y:S01]  /*3930*/  FADD.FTZ R31, R73, R0 ;  /* 0x00000000491f7221 */ /* 0x001fe20000010000 */
[----:B------:R-:W-:-:S06]  /*3940*/  F2FP.F16.F32.PACK_AB R172, R17, R172 ;  /* 0x000000ac11ac723e */ /* 0x000fcc00000000ff */
[----:B------:R-:W0:Y:S01]  /*3950*/  MUFU.EX2 R18, R79 ;  /* 0x0000004f00127308 */ /* 0x000e220000000800 */
[C---:B-1----:R-:W-:Y:S01]  /*3960*/  FADD.FTZ R0, R16.reuse, R31 ;  /* 0x0000001f10007221 */ /* 0x042fe20000010000 */
[----:B------:R-:W-:-:S06]  /*3970*/  F2FP.F16.F32.PACK_AB R177, R16, R73 ;  /* 0x0000004910b1723e */ /* 0x000fcc00000000ff */
[----:B------:R-:W1:Y:S01]  /*3980*/  MUFU.EX2 R81, R81 ;  /* 0x0000005100517308 */ /* 0x000e620000000800 */
[----:B--2---:R-:W-:-:S07]  /*3990*/  FADD.FTZ R31, R77, R0 ;  /* 0x000000004d1f7221 */ /* 0x004fce0000010000 */
[----:B------:R-:W-:Y:S01]  /*39a0*/  MUFU.EX2 R168, R168 ;  /* 0x000000a800a87308 */ /* 0x000fe20000000800 */
[C---:B0-----:R-:W-:Y:S01]  /*39b0*/  FADD.FTZ R0, R18.reuse, R31 ;  /* 0x0000001f12007221 */ /* 0x041fe20000010000 */
[----:B------:R-:W-:-:S06]  /*39c0*/  F2FP.F16.F32.PACK_AB R179, R18, R77 ;  /* 0x0000004d12b3723e */ /* 0x000fcc00000000ff */
[----:B------:R-:W0:Y:S01]  /*39d0*/  MUFU.EX2 R20, R83 ;  /* 0x0000005300147308 */ /* 0x000e220000000800 */
[----:B-1----:R-:W-:-:S07]  /*39e0*/  FADD.FTZ R31, R81, R0 ;  /* 0x00000000511f7221 */ /* 0x002fce0000010000 */
[----:B------:R-:W1:Y:S08]  /*39f0*/  MUFU.EX2 R21, R21 ;  /* 0x0000001500157308 */ /* 0x000e700000000800 */
[----:B------:R2:W-:Y:S01]  /*3a00*/  MUFU.EX2 R166, R33 ;  /* 0x0000002100a67308 */ /* 0x0005e20000000800 */
[C---:B0-----:R-:W-:Y:S01]  /*3a10*/  FADD.FTZ R0, R20.reuse, R31 ;  /* 0x0000001f14007221 */ /* 0x041fe20000010000 */
[----:B------:R-:W-:-:S06]  /*3a20*/  F2FP.F16.F32.PACK_AB R173, R20, R81 ;  /* 0x0000005114ad723e */ /* 0x000fcc00000000ff */
[----:B------:R-:W0:Y:S01]  /*3a30*/  MUFU.EX2 R85, R85 ;  /* 0x0000005500557308 */ /* 0x000e220000000800 */
[----:B--2---:R-:W-:-:S04]  /*3a40*/  FADD.FTZ R33, R17, R30 ;  /* 0x0000001e11217221 */ /* 0x004fc80000010000 */
[----:B------:R-:W-:Y:S01]  /*3a50*/  FADD.FTZ R32, R174, R33 ;  /* 0x00000021ae207221 */ /* 0x000fe20000010000 */
[C---:B------:R-:W-:Y:S02]  /*3a60*/  F2FP.F16.F32.PACK_AB R174, R19.reuse, R174 ;  /* 0x000000ae13ae723e */ /* 0x040fe400000000ff */
[----:B------:R-:W2:Y:S01]  /*3a70*/  MUFU.EX2 R170, R170 ;  /* 0x000000aa00aa7308 */ /* 0x000ea20000000800 */
[----:B------:R-:W-:-:S04]  /*3a80*/  FADD.FTZ R33, R19, R32 ;  /* 0x0000002013217221 */ /* 0x000fc80000010000 */
[----:B------:R-:W-:Y:S01]  /*3a90*/  FADD.FTZ R32, R168, R33 ;  /* 0x00000021a8207221 */ /* 0x000fe20000010000 */
[C---:B-1----:R-:W-:Y:S02]  /*3aa0*/  F2FP.F16.F32.PACK_AB R168, R21.reuse, R168 ;  /* 0x000000a815a8723e */ /* 0x042fe400000000ff */
[----:B------:R-:W1:Y:S01]  /*3ab0*/  MUFU.EX2 R22, R87 ;  /* 0x0000005700167308 */ /* 0x000e620000000800 */
[----:B------:R-:W-:Y:S01]  /*3ac0*/  FADD.FTZ R33, R21, R32 ;  /* 0x0000002015217221 */ /* 0x000fe20000010000 */
[----:B0-----:R-:W-:-:S06]  /*3ad0*/  FADD.FTZ R31, R85, R0 ;  /* 0x00000000551f7221 */ /* 0x001fcc0000010000 */
[----:B------:R-:W0:Y:S01]  /*3ae0*/  MUFU.EX2 R25, R25 ;  /* 0x0000001900197308 */ /* 0x000e220000000800 */
[----:B--2---:R-:W-:-:S07]  /*3af0*/  FADD.FTZ R34, R170, R33 ;  /* 0x00000021aa227221 */ /* 0x004fce0000010000 */
[----:B------:R-:W2:Y:S01]  /*3b00*/  MUFU.EX2 R89, R89 ;  /* 0x0000005900597308 */ /* 0x000ea20000000800 */
[C---:B-1----:R-:W-:Y:S01]  /*3b10*/  FADD.FTZ R0, R22.reuse, R31 ;  /* 0x0000001f16007221 */ /* 0x042fe20000010000 */
[----:B------:R-:W-:-:S06]  /*3b20*/  F2FP.F16.F32.PACK_AB R175, R22, R85 ;  /* 0x0000005516af723e */ /* 0x000fcc00000000ff */
[----:B------:R1:W3:Y:S01]  /*3b30*/  MUFU.EX2 R24, R91 ;  /* 0x0000005b00187308 */ /* 0x0002e20000000800 */
[C---:B0-----:R-:W-:Y:S01]  /*3b40*/  FADD.FTZ R33, R25.reuse, R34 ;  /* 0x0000002219217221 */ /* 0x041fe20000010000 */
[----:B------:R-:W-:-:S03]  /*3b50*/  F2FP.F16.F32.PACK_AB R170, R25, R170 ;  /* 0x000000aa19aa723e */ /* 0x000fc600000000ff */
[----:B------:R-:W-:Y:S01]  /*3b60*/  FADD.FTZ R34, R164, R33 ;  /* 0x00000021a4227221 */ /* 0x000fe20000010000 */
[----:B------:R-:W-:Y:S02]  /*3b70*/  F2FP.F16.F32.PACK_AB R164, R117, R164 ;  /* 0x000000a475a4723e */ /* 0x000fe400000000ff */
[----:B------:R-:W0:Y:S01]  /*3b80*/  MUFU.EX2 R93, R93 ;  /* 0x0000005d005d7308 */ /* 0x000e220000000800 */
[----:B--2---:R-:W-:Y:S01]  /*3b90*/  FADD.FTZ R31, R89, R0 ;  /* 0x00000000591f7221 */ /* 0x004fe20000010000 */
[----:B------:R-:W-:Y:S01]  /*3ba0*/  FADD.FTZ R36, R117, R34 ;  /* 0x0000002275247221 */ /* 0x000fe20000010000 */
[----:B------:R-:W-:Y:S02]  /*3bb0*/  CS2R R116, SRZ ;  /* 0x0000000000747805 */ /* 0x000fe4000001ff00 */
[----:B-1----:R-:W-:-:S03]  /*3bc0*/  CS2R R90, SRZ ;  /* 0x00000000005a7805 */ /* 0x002fc6000001ff00 */
[----:B------:R-:W1:Y:S01]  /*3bd0*/  MUFU.EX2 R27, R27 ;  /* 0x0000001b001b7308 */ /* 0x000e620000000800 */
[C---:B---3--:R-:W-:Y:S01]  /*3be0*/  FADD.FTZ R0, R24.reuse, R31 ;  /* 0x0000001f18007221 */ /* 0x048fe20000010000 */
[----:B------:R-:W-:Y:S02]  /*3bf0*/  F2FP.F16.F32.PACK_AB R169, R24, R89 ;  /* 0x0000005918a9723e */ /* 0x000fe400000000ff */
[----:B------:R-:W-:-:S04]  /*3c00*/  CS2R R88, SRZ ;  /* 0x0000000000587805 */ /* 0x000fc8000001ff00 */
[----:B------:R2:W3:Y:S01]  /*3c10*/  MUFU.EX2 R26, R95 ;  /* 0x0000005f001a7308 */ /* 0x0004e20000000800 */
[----:B0-----:R-:W-:-:S07]  /*3c20*/  FADD.FTZ R31, R93, R0 ;  /* 0x000000005d1f7221 */ /* 0x001fce0000010000 */
[----:B------:R-:W0:Y:S01]  /*3c30*/  MUFU.EX2 R97, R97 ;  /* 0x0000006100617308 */ /* 0x000e220000000800 */
[----:B-1----:R-:W-:Y:S01]  /*3c40*/  FADD.FTZ R33, R27, R36 ;  /* 0x000000241b217221 */ /* 0x002fe20000010000 */
[----:B--2---:R-:W-:-:S03]  /*3c50*/  CS2R R94, SRZ ;  /* 0x00000000005e7805 */ /* 0x004fc6000001ff00 */
[C---:B------:R-:W-:Y:S01]  /*3c60*/  FADD.FTZ R36, R166.reuse, R33 ;  /* 0x00000021a6247221 */ /* 0x040fe20000010000 */
[----:B------:R-:W-:Y:S02]  /*3c70*/  F2FP.F16.F32.PACK_AB R166, R166, R27 ;  /* 0x0000001ba6a6723e */ /* 0x000fe400000000ff */
        /* <DEDUP_REMOVED lines=12> */
[----:B------:R-:W-:-:S04]  /*3d40*/  CS2R R96, SRZ ;  /* 0x0000000000607805 */ /* 0x000fc8000001ff00 */
[----:B------:R-:W2:Y:S01]  /*3d50*/  MUFU.EX2 R51, R51 ;  /* 0x0000003300337308 */ /* 0x000ea20000000800 */
[C---:B0-----:R-:W-:Y:S01]  /*3d60*/  FADD.FTZ R36, R160.reuse, R33 ;  /* 0x00000021a0247221 */ /* 0x041fe20000010000 */
[----:B------:R-:W-:-:S06]  /*3d70*/  F2FP.F16.F32.PACK_AB R160, R160, R29 ;  /* 0x0000001da0a0723e */ /* 0x000fcc00000000ff */
[----:B------:R0:W3:Y:S01]  /*3d80*/  MUFU.EX2 R30, R103 ;  /* 0x00000067001e7308 */ /* 0x0000e20000000800 */
[----:B-1----:R-:W-:-:S07]  /*3d90*/  FADD.FTZ R3, R101, R0 ;  /* 0x0000000065037221 */ /* 0x002fce0000010000 */
[----:B------:R-:W1:Y:S01]  /*3da0*/  MUFU.EX2 R162, R53 ;  /* 0x0000003500a27308 */ /* 0x000e620000000800 */
[----:B--2---:R-:W-:Y:S01]  /*3db0*/  FADD.FTZ R23, R51, R36 ;  /* 0x0000002433177221 */ /* 0x004fe20000010000 */
[----:B0-----:R-:W-:-:S06]  /*3dc0*/  CS2R R102, SRZ ;  /* 0x0000000000667805 */ /* 0x001fcc000001ff00 */
[----:B------:R-:W0:Y:S01]  /*3dd0*/  MUFU.EX2 R105, R105 ;  /* 0x0000006900697308 */ /* 0x000e220000000800 */
[C---:B---3--:R-:W-:Y:S01]  /*3de0*/  FADD.FTZ R0, R30.reuse, R3 ;  /* 0x000000031e007221 */ /* 0x048fe20000010000 */
[----:B------:R-:W-:Y:S02]  /*3df0*/  F2FP.F16.F32.PACK_AB R167, R30, R101 ;  /* 0x000000651ea7723e */ /* 0x000fe400000000ff */
[----:B------:R-:W-:-:S04]  /*3e00*/  CS2R R100, SRZ ;  /* 0x0000000000647805 */ /* 0x000fc8000001ff00 */
        /* <DEDUP_REMOVED lines=9> */
[----:B------:R-:W-:Y:S02]  /*3ea0*/  F2FP.F16.F32.PACK_AB R161, R32, R105 ;  /* 0x0000006920a1723e */ /* 0x000fe400000000ff */
[----:B------:R-:W-:-:S04]  /*3eb0*/  CS2R R104, SRZ ;  /* 0x0000000000687805 */ /* 0x000fc8000001ff00 */
        /* <DEDUP_REMOVED lines=9> */
[----:B------:R-:W-:Y:S02]  /*3f50*/  F2FP.F16.F32.PACK_AB R163, R34, R107 ;  /* 0x0000006b22a3723e */ /* 0x000fe400000000ff */
[----:B------:R-:W-:-:S04]  /*3f60*/  CS2R R106, SRZ ;  /* 0x00000000006a7805 */ /* 0x000fc8000001ff00 */
        /* <DEDUP_REMOVED lines=9> */
[----:B------:R-:W-:Y:S02]  /*4000*/  F2FP.F16.F32.PACK_AB R153, R8, R109 ;  /* 0x0000006d0899723e */ /* 0x000fe400000000ff */
[----:B------:R-:W-:-:S04]  /*4010*/  CS2R R108, SRZ ;  /* 0x00000000006c7805 */ /* 0x000fc8000001ff00 */
[----:B------:R-:W2:Y:S01]  /*4020*/  MUFU.EX2 R113, R113 ;  /* 0x0000007100717308 */ /* 0x000ea20000000800 */
[----:B-1----:R-:W-:-:S07]  /*4030*/  FADD.FTZ R3, R111, R12 ;  /* 0x0000000c6f037221 */ /* 0x002fce0000010000 */
[----:B------:R-:W1:Y:S01]  /*4040*/  MUFU.EX2 R156, R43 ;  /* 0x0000002b009c7308 */ /* 0x000e620000000800 */
[C---:B0-----:R-:W-:Y:S01]  /*4050*/  FADD.FTZ R14, R36.reuse, R3 ;  /* 0x00000003240e7221 */ /* 0x041fe20000010000 */
[----:B------:R-:W-:Y:S02]  /*4060*/  F2FP.F16.F32.PACK_AB R155, R36, R111 ;  /* 0x0000006f249b723e */ /* 0x000fe400000000ff */
[----:B------:R-:W-:-:S04]  /*4070*/  CS2R R110, SRZ ;  /* 0x00000000006e7805 */ /* 0x000fc8000001ff00 */
[----:B------:R-:W0:Y:S01]  /*4080*/  MUFU.EX2 R38, R57 ;  /* 0x0000003900267308 */ /* 0x000e220000000800 */
[----:B--2---:R-:W-:-:S07]  /*4090*/  FADD.FTZ R3, R113, R14 ;  /* 0x0000000e71037221 */ /* 0x004fce0000010000 */
[----:B------:R-:W2:Y:S01]  /*40a0*/  MUFU.EX2 R37, R37 ;  /* 0x0000002500257308 */ /* 0x000ea20000000800 */
[C---:B-1----:R-:W-:Y:S01]  /*40b0*/  FADD.FTZ R40, R156.reuse, R9 ;  /* 0x000000099c287221 */ /* 0x042fe20000010000 */
[----:B------:R-:W-:-:S06]  /*40c0*/  F2FP.F16.F32.PACK_AB R156, R156, R41 ;  /* 0x000000299c9c723e */ /* 0x000fcc00000000ff */
[----:B------:R-:W1:Y:S01]  /*40d0*/  MUFU.EX2 R115, R115 ;  /* 0x0000007300737308 */ /* 0x000e620000000800 */
[C---:B0-----:R-:W-:Y:S01]  /*40e0*/  FADD.FTZ R14, R38.reuse, R3 ;  /* 0x00000003260e7221 */ /* 0x041fe20000010000 */
[----:B------:R-:W-:Y:S02]  /*40f0*/  F2FP.F16.F32.PACK_AB R157, R38, R113 ;  /* 0x00000071269d723e */ /* 0x000fe400000000ff */
[----:B------:R-:W-:-:S04]  /*4100*/  CS2R R112, SRZ ;  /* 0x0000000000707805 */ /* 0x000fc8000001ff00 */
[----:B------:R-:W0:Y:S01]  /*4110*/  MUFU.EX2 R12, R49 ;  /* 0x00000031000c7308 */ /* 0x000e220000000800 */
[----:B--2---:R-:W-:-:S04]  /*4120*/  FADD.FTZ R9, R37, R40 ;  /* 0x0000002825097221 */ /* 0x004fc80000010000 */
[C---:B------:R-:W-:Y:S01]  /*4130*/  FADD.FTZ R0, R158.reuse, R9 ;  /* 0x000000099e007221 */ /* 0x040fe20000010000 */
[----:B------:R-:W-:Y:S01]  /*4140*/  F2FP.F16.F32.PACK_AB R158, R158, R37 ;  /* 0x000000259e9e723e */ /* 0x000fe200000000ff */
[----:B-1----:R-:W-:Y:S01]  /*4150*/  FADD.FTZ R3, R115, R14 ;  /* 0x0000000e73037221 */ /* 0x002fe20000010000 */
[----:B0-----:R-:W-:-:S03]  /*4160*/  F2FP.F16.F32.PACK_AB R159, R12, R115 ;  /* 0x000000730c9f723e */ /* 0x001fc600000000ff */
[----:B------:R-:W-:Y:S01]  /*4170*/  FADD.FTZ R3, R12, R3 ;  /* 0x000000030c037221 */ /* 0x000fe20000010000 */
[----:B------:R-:W-:Y:S01]  /*4180*/  CS2R R114, SRZ ;  /* 0x0000000000727805 */ /* 0x000fe2000001ff00 */
[----:B------:R-:W-:Y:S06]  /*4190*/  @!P1 BRA `(.L_x_8894) ;  /* 0x0000003000909947 */ /* 0x000fec0003800000 */
[----:B------:R-:W-:Y:S01]  /*41a0*/  MOV R9, R13 ;  /* 0x0000000d00097202 */ /* 0x000fe20000000f00 */
[----:B------:R-:W-:Y:S01]  /*41b0*/  IMAD.MOV.U32 R8, RZ, RZ, R11 ;  /* 0x000000ffff087224 */ /* 0x000fe200078e000b */
[----:B------:R-:W-:Y:S01]  /*41c0*/  UMOV UR55, URZ ;  /* 0x0000003f00377c82 */ /* 0x000fe20008000000 */
[----:B------:R-:W-:Y:S01]  /*41d0*/  IMAD.MOV.U32 R151, RZ, RZ, RZ ;  /* 0x000000ffff977224 */ /* 0x000fe200078e00ff */
[----:B------:R-:W-:Y:S01]  /*41e0*/  UMOV UR53, URZ ;  /* 0x0000003f00357c82 */ /* 0x000fe20008000000 */
[----:B------:R-:W-:Y:S01]  /*41f0*/  ULDC UR49, c[0x0][0x288] ;  /* 0x0000a20000317ab9 */ /* 0x000fe20000000800 */
[----:B------:R-:W-:Y:S01]  /*4200*/  ULDC UR50, c[0x0][0x2f0] ;  /* 0x0000bc0000327ab9 */ /* 0x000fe20000000800 */
[----:B------:R-:W-:-:S05]  /*4210*/  ULDC UR51, c[0x0][0x9d8] ;  /* 0x0002760000337ab9 */ /* 0x000fca0000000800 */
.L_x_8905:
[----:B------:R-:W-:Y:S01]  /*4220*/  ISETP.NE.AND P2, PT, RZ, UR40, PT ;  /* 0x00000028ff007c0c */ /* 0x000fe2000bf45270 */
[----:B------:R-:W-:-:S04]  /*4230*/  UISETP.NE.AND UP0, UPT, UR53, 0x1, UPT ;  /* 0x000000013500788c */ /* 0x000fc8000bf05270 */
[----:B------:R-:W-:-:S04]  /*4240*/  USEL UR47, URZ, 0x1, UP0 ;  /* 0x000000013f2f7887 */ /* 0x000fc80008000000 */
[----:B------:R-:W-:-:S04]  /*4250*/  ULOP3.LUT UR47, UR55, UR47, URZ, 0x3c, !UPT ;  /* 0x0000002f372f7292 */ /* 0x000fc8000f8e3c3f */
[----:B------:R-:W-:Y:S08]  /*4260*/  @P2 BRA `(.L_x_8895) ;  /* 0x0000000000382947 */ /* 0x000ff00003800000 */
[----:B------:R-:W-:Y:S05]  /*4270*/  @!P0 BRA `(.L_x_8896) ;  /* 0x0000000000048947 */ /* 0x000fea0003800000 */
[----:B------:R-:W-:Y:S01]  /*4280*/  BPT.TRAP 0x1 ;  /* 0x000000040000795c */ /* 0x000fe20000300000 */
.L_x_8896:
        /* <DEDUP_REMOVED lines=9> */
.L_x_8897:
[----:B-1----:R-:W-:Y:S05]  /*4320*/  @P1 BRA `(.L_x_8895) ;  /* 0x0000000000081947 */ /* 0x002fea0003800000 */
[----:B------:R-:W1:Y:S02]  /*4330*/  SYNCS.PHASECHK.TRANS64.TRYWAIT P1, [UR4+0x28830], R10 ;  /* 0x0288300aff0075a7 */ /* 0x000e640008020144 */
[----:B-1----:R-:W-:Y:S05]  /*4340*/  @!P1 BRA `(.L_x_8898) ;  /* 0x000000b800309947 */ /* 0x002fea0003800000 */
.L_x_8895:
        /* <DEDUP_REMOVED lines=50> */
.L_x_8900:
[----:B------:R-:W-:Y:S01]  /*4670*/  ULEA UR4, UR53, UR41, 0x3 ;  /* 0x0000002935047291 */ /* 0x000fe2000f8e183f */
[----:B------:R-:W-:-:S05]  /*4680*/  IMAD.U32 R10, RZ, RZ, UR55 ;  /* 0x00000037ff0a7e24 */ /* 0x000fca000f8e00ff */
[----:B------:R-:W-:-:S04]  /*4690*/  SHF.L.U32 R10, R10, 0x1f, RZ ;  /* 0x0000001f0a0a7819 */ /* 0x000fc800000006ff */
[----:B------:R0:W1:Y:S01]  /*46a0*/  SYNCS.PHASECHK.TRANS64.TRYWAIT P1, [UR4+0x28850], R10 ;  /* 0x0288500aff0075a7 */ /* 0x0000620008020144 */
[----:B------:R-:W-:Y:S05]  /*46b0*/  @!P0 BRA `(.L_x_8901) ;  /* 0x0000000000048947 */ /* 0x000fea0003800000 */
[----:B------:R-:W-:Y:S01]  /*46c0*/  BPT.TRAP 0x1 ;  /* 0x000000040000795c */ /* 0x000fe20000300000 */
.L_x_8901:
[----:B-1----:R-:W-:Y:S05]  /*46d0*/  @P1 BRA `(.L_x_8899) ;  /* 0x0000000000081947 */ /* 0x002fea0003800000 */
[----:B------:R-:W1:Y:S02]  /*46e0*/  SYNCS.PHASECHK.TRANS64.TRYWAIT P1, [UR4+0x28850], R10 ;  /* 0x0288500aff0075a7 */ /* 0x000e640008020144 */
[----:B-1----:R-:W-:Y:S05]  /*46f0*/  @!P1 BRA `(.L_x_8902) ;  /* 0x000000b4005c9947 */ /* 0x002fea0003800000 */
.L_x_8899:
        /* <DEDUP_REMOVED lines=49> */
.L_x_8903:
[----:B------:R-:W-:Y:S01]  /*4a10*/  UISETP.NE.AND UP0, UPT, UR42, URZ, UPT ;  /* 0x0000003f2a00728c */ /* 0x000fe2000bf05270 */
[----:B------:R-:W-:Y:S01]  /*4a20*/  FMUL.FTZ R36, R36, UR51 ;  /* 0x0000003324247c20 */ /* 0x000fe20008410000 */
[----:B------:R-:W-:Y:S01]  /*4a30*/  FMUL.FTZ R19, R38, UR51 ;  /* 0x0000003326137c20 */ /* 0x000fe20008410000 */
[----:B------:R-:W-:Y:S01]  /*4a40*/  FMUL.FTZ R24, R24, UR51 ;  /* 0x0000003318187c20 */ /* 0x000fe20008410000 */
[----:B------:R-:W-:Y:S01]  /*4a50*/  FMUL.FTZ R16, R31, UR51 ;  /* 0x000000331f107c20 */ /* 0x000fe20008410000 */
[----:B------:R1:W-:Y:S01]  /*4a60*/  MUFU.TANH R165, R36 ;  /* 0x0000002400a57308 */ /* 0x0003e20000002400 */
[----:B------:R-:W-:Y:S01]  /*4a70*/  PLOP3.LUT P1, PT, PT, PT, UP0, 0x80, 0x0 ;  /* 0x000000000000781c */ /* 0x000fe20003f2f008 */
[----:B------:R-:W-:Y:S01]  /*4a80*/  FMUL.FTZ R25, R25, UR51 ;  /* 0x0000003319197c20 */ /* 0x000fe20008410000 */
[----:B------:R-:W-:Y:S01]  /*4a90*/  PLOP3.LUT P2, PT, PT, PT, UP0, 0x80, 0x0 ;  /* 0x000000000000781c */ /* 0x000fe20003f4f008 */
[----:B------:R-:W-:Y:S02]  /*4aa0*/  IMAD.U32 R31, RZ, RZ, UR50 ;  /* 0x00000032ff1f7e24 */ /* 0x000fe4000f8e00ff */
[----:B------:R-:W-:Y:S01]  /*4ab0*/  FMUL.FTZ R28, R28, UR51 ;  /* 0x000000331c1c7c20 */ /* 0x000fe20008410000 */
[----:B------:R-:W-:Y:S01]  /*4ac0*/  @UP0 ULDC UR4, c[0x0][0x44c] ;  /* 0x0001130000040ab9 */ /* 0x000fe20000000800 */
[----:B------:R-:W-:Y:S01]  /*4ad0*/  FMUL.FTZ R29, R29, UR51 ;  /* 0x000000331d1d7c20 */ /* 0x000fe20008410000 */
[----:B------:R-:W2:Y:S01]  /*4ae0*/  MUFU.TANH R15, R24 ;  /* 0x00000018000f7308 */ /* 0x000ea20000002400 */
[----:B-1----:R-:W-:Y:S01]  /*4af0*/  MOV R36, R6 ;  /* 0x0000000600247202 */ /* 0x002fe20000000f00 */
[----:B------:R-:W-:Y:S01]  /*4b00*/  FMUL.FTZ R32, R32, UR51 ;  /* 0x0000003320207c20 */ /* 0x000fe20008410000 */
[----:B------:R-:W-:Y:S01]  /*4b10*/  FMUL.FTZ R33, R33, UR51 ;  /* 0x0000003321217c20 */ /* 0x000fe20008410000 */
[----:B------:R-:W-:Y:S01]  /*4b20*/  FMUL.FTZ R17, R34, UR51 ;  /* 0x0000003322117c20 */ /* 0x000fe20008410000 */
[----:B------:R-:W-:Y:S01]  /*4b30*/  FMUL.FTZ R37, R37, UR51 ;  /* 0x0000003325257c20 */ /* 0x000fe20008410000 */
[----:B0-----:R-:W-:Y:S01]  /*4b40*/  @P1 IMAD.HI.U32 R10, R6, UR4, RZ ;  /* 0x00000004060a1c27 */ /* 0x001fe2000f8e00ff */
[----:B------:R-:W-:Y:S01]  /*4b50*/  @UP0 ULDC UR4, c[0x0][0x450] ;  /* 0x0001140000040ab9 */ /* 0x000fe20000000800 */
[----:B------:R-:W0:Y:S02]  /*4b60*/  MUFU.TANH R175, R25 ;  /* 0x0000001900af7308 */ /* 0x000e240000002400 */
[----:B------:R-:W-:Y:S01]  /*4b70*/  FMUL.FTZ R40, R40, UR51 ;  /* 0x0000003328287c20 */ /* 0x000fe20008410000 */
[----:B------:R-:W-:Y:S01]  /*4b80*/  FMUL.FTZ R41, R41, UR51 ;  /* 0x0000003329297c20 */ /* 0x000fe20008410000 */
[----:B------:R-:W-:Y:S01]  /*4b90*/  @P2 SHF.R.U32.HI R36, RZ, UR4, R10 ;  /* 0x00000004ff242c19 */ /* 0x000fe2000801160a */
[----:B------:R-:W-:Y:S01]  /*4ba0*/  UMOV UR4, 0xffffff80 ;  /* 0xffffff8000047882 */ /* 0x000fe20000000000 */
[----:B------:R-:W-:Y:S01]  /*4bb0*/  FMUL.FTZ R44, R44, UR51 ;  /* 0x000000332c2c7c20 */ /* 0x000fe20008410000 */
[----:B------:R-:W-:Y:S01]  /*4bc0*/  UIMAD UR4, UR54, UR4, 0x1 ;  /* 0x00000001360474a4 */ /* 0x000fe2000f8e0204 */
[----:B------:R-:W-:Y:S01]  /*4bd0*/  FMUL.FTZ R45, R45, UR51 ;  /* 0x000000332d2d7c20 */ /* 0x000fe20008410000 */
[----:B------:R-:W1:Y:S01]  /*4be0*/  SHFL.IDX PT, R11, R36, RZ, 0x1c1f ;  /* 0x001c1fff240b7589 */ /* 0x000e6200000e0000 */
[----:B------:R-:W3:Y:S01]  /*4bf0*/  MUFU.TANH R173, R28 ;  /* 0x0000001c00ad7308 */ /* 0x000ee20000002400 */
[----:B------:R-:W-:Y:S01]  /*4c00*/  FMUL.FTZ R48, R48, UR51 ;  /* 0x0000003330307c20 */ /* 0x000fe20008410000 */
[----:B------:R-:W-:Y:S01]  /*4c10*/  FMUL.FTZ R49, R49, UR51 ;  /* 0x0000003331317c20 */ /* 0x000fe20008410000 */
[----:B------:R-:W-:-:S02]  /*4c20*/  IMAD.U32 R38, RZ, RZ, UR4 ;  /* 0x00000004ff267e24 */ /* 0x000fc4000f8e00ff */
[----:B------:R-:W-:Y:S01]  /*4c30*/  FMUL.FTZ R52, R52, UR51 ;  /* 0x0000003334347c20 */ /* 0x000fe20008410000 */
[----:B------:R-:W-:Y:S01]  /*4c40*/  FMUL.FTZ R53, R53, UR51 ;  /* 0x0000003335357c20 */ /* 0x000fe20008410000 */
[----:B------:R-:W-:Y:S01]  /*4c50*/  FMUL.FTZ R56, R56, UR51 ;  /* 0x0000003338387c20 */ /* 0x000fe20008410000 */
[----:B------:R-:W-:Y:S01]  /*4c60*/  IMAD R38, R7, -0x2, R38 ;  /* 0xfffffffe07267824 */ /* 0x000fe200078e0226 */
[----:B------:R-:W4:Y:S01]  /*4c70*/  MUFU.TANH R29, R29 ;  /* 0x0000001d001d7308 */ /* 0x000f220000002400 */
[----:B------:R-:W-:Y:S01]  /*4c80*/  FMUL.FTZ R57, R57, UR51 ;  /* 0x0000003339397c20 */ /* 0x000fe20008410000 */
[----:B------:R-:W-:Y:S01]  /*4c90*/  FMUL.FTZ R60, R60, UR51 ;  /* 0x000000333c3c7c20 */ /* 0x000fe20008410000 */
[----:B------:R-:W-:Y:S02]  /*4ca0*/  IMAD R38, R31, UR38, R38 ;  /* 0x000000261f267c24 */ /* 0x000fe4000f8e0226 */
        /* <DEDUP_REMOVED lines=11> */
[----:B-1----:R-:W-:Y:S01]  /*4d60*/  IADD3 R10, R11, -UR49, R38 ;  /* 0x800000310b0a7c10 */ /* 0x002fe2000fffe026 */
[----:B------:R-:W1:Y:S01]  /*4d70*/  MUFU.TANH R33, R33 ;  /* 0x0000002100217308 */ /* 0x000e620000002400 */
[----:B------:R-:W-:Y:S01]  /*4d80*/  FMUL.FTZ R11, R69, UR51 ;  /* 0x00000033450b7c20 */ /* 0x000fe20008410000 */
[----:B-----5:R-:W-:Y:S01]  /*4d90*/  FMUL.FTZ R32, R59, UR51 ;  /* 0x000000333b207c20 */ /* 0x020fe20008410000 */
[C---:B------:R-:W-:Y:S01]  /*4da0*/  ISETP.GT.AND P1, PT, R10.reuse, RZ, PT ;  /* 0x000000ff0a00720c */ /* 0x040fe20003f24270 */
[----:B------:R-:W-:Y:S01]  /*4db0*/  FMUL.FTZ R24, R47, UR51 ;  /* 0x000000332f187c20 */ /* 0x000fe20008410000 */
[C---:B------:R-:W-:Y:S01]  /*4dc0*/  ISETP.GT.AND P2, PT, R10.reuse, 0x1, PT ;  /* 0x000000010a00780c */ /* 0x040fe20003f44270 */
[----:B------:R-:W-:Y:S01]  /*4dd0*/  FMUL.FTZ R77, R77, UR51 ;  /* 0x000000334d4d7c20 */ /* 0x000fe20008410000 */
[----:B--2---:R-:W-:Y:S01]  /*4de0*/  FSEL R15, R15, -INF , P1 ;  /* 0xff8000000f0f7808 */ /* 0x004fe20000800000 */
        /* <DEDUP_REMOVED lines=8> */
[----:B------:R-:W0:Y:S01]  /*4e70*/  MUFU.TANH R40, R40 ;  /* 0x0000002800287308 */ /* 0x000e220000002400 */
[----:B---3--:R-:W-:Y:S01]  /*4e80*/  FSEL R173, R173, -INF , P1 ;  /* 0xff800000adad7808 */ /* 0x008fe20000800000 */
[----:B------:R-:W-:Y:S01]  /*4e90*/  FMUL.FTZ R81, R81, UR51 ;  /* 0x0000003351517c20 */ /* 0x000fe20008410000 */
[----:B------:R-:W-:Y:S01]  /*4ea0*/  FMNMX.FTZ R34, R175, R34, !PT ;  /* 0x00000022af227209 */ /* 0x000fe20007810000 */
[----:B------:R-:W-:Y:S01]  /*4eb0*/  FMUL.FTZ R84, R84, UR51 ;  /* 0x0000003354547c20 */ /* 0x000fe20008410000 */
[C---:B------:R-:W-:Y:S01]  /*4ec0*/  ISETP.GT.AND P1, PT, R10.reuse, 0x10, PT ;  /* 0x000000100a00780c */ /* 0x040fe20003f24270 */
[----:B------:R-:W-:Y:S01]  /*4ed0*/  FMUL.FTZ R28, R55, UR51 ;  /* 0x00000033371c7c20 */ /* 0x000fe20008410000 */
[----:B----4-:R-:W-:Y:S01]  /*4ee0*/  FSEL R171, R29, -INF , P2 ;  /* 0xff8000001dab7808 */ /* 0x010fe20001000000 */
[----:B------:R-:W3:Y:S01]  /*4ef0*/  MUFU.TANH R41, R41 ;  /* 0x0000002900297308 */ /* 0x000ee20000002400 */
[----:B------:R-:W-:Y:S01]  /*4f00*/  FMNMX.FTZ R34, R173, R34, !PT ;  /* 0x00000022ad227209 */ /* 0x000fe20007810000 */
[----:B------:R-:W-:Y:S01]  /*4f10*/  FMUL.FTZ R85, R85, UR51 ;  /* 0x0000003355557c20 */ /* 0x000fe20008410000 */
[----:B------:R-:W-:Y:S01]  /*4f20*/  ISETP.GT.AND P2, PT, R10, 0x11, PT ;  /* 0x000000110a00780c */ /* 0x000fe20003f44270 */
[----:B------:R-:W-:Y:S01]  /*4f30*/  FMUL.FTZ R13, R27, UR51 ;  /* 0x000000331b0d7c20 */ /* 0x000fe20008410000 */
[----:B------:R-:W-:Y:S01]  /*4f40*/  FSEL R169, R169, -INF , P1 ;  /* 0xff800000a9a97808 */ /* 0x000fe20000800000 */
[----:B------:R-:W-:Y:S01]  /*4f50*/  FMUL.FTZ R14, R30, UR51 ;  /* 0x000000331e0e7c20 */ /* 0x000fe20008410000 */
[----:B------:R-:W-:Y:S01]  /*4f60*/  FMNMX.FTZ R34, R171, R34, !PT ;  /* 0x00000022ab227209 */ /* 0x000fe20007810000 */
[----:B------:R-:W4:Y:S01]  /*4f70*/  MUFU.TANH R44, R44 ;  /* 0x0000002c002c7308 */ /* 0x000f220000002400 */
[----:B------:R-:W-:Y:S01]  /*4f80*/  ISETP.GT.AND P1, PT, R10, 0x18, PT ;  /* 0x000000180a00780c */ /* 0x000fe20003f24270 */
[----:B------:R-:W-:Y:S01]  /*4f90*/  FMUL.FTZ R30, R58, UR51 ;  /* 0x000000333a1e7c20 */ /* 0x000fe20008410000 */
[----:B-1----:R-:W-:Y:S01]  /*4fa0*/  FSEL R167, R33, -INF , P2 ;  /* 0xff80000021a77808 */ /* 0x002fe20001000000 */
[----:B------:R-:W-:Y:S01]  /*4fb0*/  FMUL.FTZ R58, R67, UR51 ;  /* 0x00000033433a7c20 */ /* 0x000fe20008410000 */
[----:B------:R-:W-:Y:S01]  /*4fc0*/  FMNMX.FTZ R34, R169, R34, !PT ;  /* 0x00000022a9227209 */ /* 0x000fe20007810000 */
[----:B------:R-:W-:Y:S01]  /*4fd0*/  FMUL.FTZ R25, R50, UR51 ;  /* 0x0000003332197c20 */ /* 0x000fe20008410000 */
[----:B------:R-:W-:Y:S01]  /*4fe0*/  ISETP.GT.AND P2, PT, R10, 0x19, PT ;  /* 0x000000190a00780c */ /* 0x000fe20003f44270 */
[----:B------:R-:W1:Y:S01]  /*4ff0*/  MUFU.TANH R45, R45 ;  /* 0x0000002d002d7308 */ /* 0x000e620000002400 */
[----:B------:R-:W-:Y:S01]  /*5000*/  FSEL R165, R165, -INF , P1 ;  /* 0xff800000a5a57808 */ /* 0x000fe20000800000 */
[----:B------:R-:W-:Y:S01]  /*5010*/  FMUL.FTZ R50, R71, UR51 ;  /* 0x0000003347327c20 */ /* 0x000fe20008410000 */
[----:B------:R-:W-:Y:S01]  /*5020*/  FMNMX.FTZ R34, R167, R34, !PT ;  /* 0x00000022a7227209 */ /* 0x000fe20007810000 */
[----:B------:R-:W-:Y:S01]  /*5030*/  FMUL.FTZ R21, R42, UR51 ;  /* 0x000000332a157c20 */ /* 0x000fe20008410000 */
[----:B------:R-:W-:Y:S01]  /*5040*/  ISETP.GT.AND P1, PT, R10, 0x20, PT ;  /* 0x000000200a00780c */ /* 0x000fe20003f24270 */
[----:B------:R-:W-:Y:S01]  /*5050*/  FMUL.FTZ R23, R46, UR51 ;  /* 0x000000332e177c20 */ /* 0x000fe20008410000 */
[----:B--2---:R-:W-:Y:S01]  /*5060*/  FSEL R163, R37, -INF , P2 ;  /* 0xff80000025a37808 */ /* 0x004fe20001000000 */
[----:B------:R-:W2:Y:S01]  /*5070*/  MUFU.TANH R48, R48 ;  /* 0x0000003000307308 */ /* 0x000ea20000002400 */
[----:B------:R-:W-:Y:S01]  /*5080*/  FMNMX.FTZ R34, R165, R34, !PT ;  /* 0x00000022a5227209 */ /* 0x000fe20007810000 */
[----:B------:R-:W-:Y:S01]  /*5090*/  FMUL.FTZ R42, R83, UR51 ;  /* 0x00000033532a7c20 */ /* 0x000fe20008410000 */
[----:B------:R-:W-:Y:S01]  /*50a0*/  ISETP.GT.AND P2, PT, R10, 0x21, PT ;  /* 0x000000210a00780c */ /* 0x000fe20003f44270 */
[----:B------:R-:W-:Y:S01]  /*50b0*/  FMUL.FTZ R27, R54, UR51 ;  /* 0x00000033361b7c20 */ /* 0x000fe20008410000 */
[----:B0-----:R-:W-:Y:S01]  /*50c0*/  FSEL R161, R40, -INF , P1 ;  /* 0xff80000028a17808 */ /* 0x001fe20000800000 */
[----:B------:R-:W-:Y:S01]  /*50d0*/  FMUL.FTZ R40, R62, UR51 ;  /* 0x000000333e287c20 */ /* 0x000fe20008410000 */
[----:B------:R-:W-:Y:S01]  /*50e0*/  FMNMX.FTZ R34, R163, R34, !PT ;  /* 0x00000022a3227209 */ /* 0x000fe20007810000 */
[----:B------:R-:W0:Y:S01]  /*50f0*/  MUFU.TANH R49, R49 ;  /* 0x0000003100317308 */ /* 0x000e220000002400 */
[----:B------:R-:W-:Y:S01]  /*5100*/  ISETP.GT.AND P1, PT, R10, 0x28, PT ;  /* 0x000000280a00780c */ /* 0x000fe20003f24270 */
[----:B------:R-:W-:Y:S01]  /*5110*/  FMUL.FTZ R62, R66, UR51 ;  /* 0x00000033423e7c20 */ /* 0x000fe20008410000 */
[----:B---3--:R-:W-:Y:S01]  /*5120*/  FSEL R159, R41, -INF , P2 ;  /* 0xff800000299f7808 */ /* 0x008fe20001000000 */
[----:B------:R-:W-:Y:S01]  /*5130*/  FMUL.FTZ R66, R87, UR51 ;  /* 0x0000003357427c20 */ /* 0x000fe20008410000 */
[----:B------:R-:W-:Y:S01]  /*5140*/  FMNMX.FTZ R34, R161, R34, !PT ;  /* 0x00000022a1227209 */ /* 0x000fe20007810000 */
[----:B------:R-:W-:Y:S01]  /*5150*/  FMUL.FTZ R54, R70, UR51 ;  /* 0x0000003346367c20 */ /* 0x000fe20008410000 */
[----:B------:R-:W-:Y:S01]  /*5160*/  ISETP.GT.AND P2, PT, R10, 0x29, PT ;  /* 0x000000290a00780c */ /* 0x000fe20003f44270 */
[----:B------:R-:W3:Y:S01]  /*5170*/  MUFU.TANH R52, R52 ;  /* 0x0000003400347308 */ /* 0x000ee20000002400 */
[----:B----4-:R-:W-:Y:S01]  /*5180*/  FSEL R157, R44, -INF , P1 ;  /* 0xff8000002c9d7808 */ /* 0x010fe20000800000 */
[----:B------:R-:W-:Y:S01]  /*5190*/  FMUL.FTZ R44, R74, UR51 ;  /* 0x000000334a2c7c20 */ /* 0x000fe20008410000 */
[----:B------:R-:W-:Y:S01]  /*51a0*/  FMNMX.FTZ R34, R159, R34, !PT ;  /* 0x000000229f227209 */ /* 0x000fe20007810000 */
[----:B------:R-:W-:Y:S01]  /*51b0*/  FMUL.FTZ R46, R82, UR51 ;  /* 0x00000033522e7c20 */ /* 0x000fe20008410000 */
[C---:B------:R-:W-:Y:S01]  /*51c0*/  ISETP.GT.AND P1, PT, R10.reuse, 0x30, PT ;  /* 0x000000300a00780c */ /* 0x040fe20003f24270 */
[----:B------:R-:W-:Y:S01]  /*51d0*/  ULEA UR4, UR48, UR41, 0x3 ;  /* 0x0000002930047291 */ /* 0x000fe2000f8e183f */
[----:B-1----:R-:W-:Y:S01]  /*51e0*/  FSEL R155, R45, -INF , P2 ;  /* 0xff8000002d9b7808 */ /* 0x002fe20001000000 */
[----:B------:R-:W-:Y:S01]  /*51f0*/  MUFU.TANH R53, R53 ;  /* 0x0000003500357308 */ /* 0x000fe20000002400 */
[----:B------:R-:W-:Y:S01]  /*5200*/  FMNMX.FTZ R34, R157, R34, !PT ;  /* 0x000000229d227209 */ /* 0x000fe20007810000 */
[----:B------:R-:W-:Y:S01]  /*5210*/  UIADD3 UR4, UR4, 0x28840, URZ ;  /* 0x0002884004047890 */ /* 0x000fe2000fffe03f */
[----:B------:R-:W-:-:S02]  /*5220*/  ISETP.GT.AND P2, PT, R10, 0x31, PT ;  /* 0x000000310a00780c */ /* 0x000fc40003f44270 */
[----:B--2---:R-:W-:Y:S01]  /*5230*/  FSEL R153, R48, -INF , P1 ;  /* 0xff80000030997808 */ /* 0x004fe20000800000 */
[----:B------:R-:W-:Y:S01]  /*5240*/  FMUL.FTZ R48, R63, UR51 ;  /* 0x000000333f307c20 */ /* 0x000fe20008410000 */
[----:B------:R-:W-:Y:S01]  /*5250*/  FMNMX.FTZ R34, R155, R34, !PT ;  /* 0x000000229b227209 */ /* 0x000fe20007810000 */
[----:B------:R-:W1:Y:S01]  /*5260*/  MUFU.TANH R56, R56 ;  /* 0x0000003800387308 */ /* 0x000e620000002400 */
[C---:B------:R-:W-:Y:S01]  /*5270*/  ISETP.GT.AND P1, PT, R10.reuse, 0x38, PT ;  /* 0x000000380a00780c */ /* 0x040fe20003f24270 */
[----:B------:R-:W2:Y:S01]  /*5280*/  SHFL.IDX PT, R63, R36, 0x1, 0x1c1f ;  /* 0x003c1f00243f7f89 */ /* 0x000ea200000e0000 */
[----:B0-----:R-:W-:Y:S01]  /*5290*/  FSEL R69, R49, -INF , P2 ;  /* 0xff80000031457808 */ /* 0x001fe20001000000 */
[----:B------:R-:W-:Y:S01]  /*52a0*/  UPRMT UR4, UR43, 0x654, UR4 ;  /* 0x000006542b047896 */ /* 0x000fe20008000004 */
[----:B------:R-:W-:Y:S02]  /*52b0*/  FMNMX.FTZ R34, R153, R34, !PT ;  /* 0x0000002299227209 */ /* 0x000fe40007810000 */
[----:B------:R-:W-:Y:S01]  /*52c0*/  ISETP.GT.AND P2, PT, R10, 0x39, PT ;  /* 0x000000390a00780c */ /* 0x000fe20003f44270 */
[----:B------:R-:W0:Y:S01]  /*52d0*/  MUFU.TANH R57, R57 ;  /* 0x0000003900397308 */ /* 0x000e220000002400 */
[----:B------:R-:W-:-:S04]  /*52e0*/  FMNMX.FTZ R34, R69, R34, !PT ;  /* 0x0000002245227209 */ /* 0x000fc80007810000 */
[----:B------:R-:W-:Y:S03]  /*52f0*/  SYNCS.ARRIVE.TRANS64.RED.A1T0 RZ, [UR4], RZ ;  /* 0x000000ffffff79a7 */ /* 0x000fe60008100404 */
[----:B------:R4:W5:Y:S08]  /*5300*/  MUFU.TANH R43, R60 ;  /* 0x0000003c002b7308 */ /* 0x0009700000002400 */
[----:B------:R3:W-:Y:S01]  /*5310*/  MUFU.TANH R29, R65 ;  /* 0x00000041001d7308 */ /* 0x0007e20000002400 */
[----:B----4-:R-:W-:Y:S01]  /*5320*/  FMUL.FTZ R60, R75, UR51 ;  /* 0x000000334b3c7c20 */ /* 0x010fe20008410000 */
[----:B--2---:R-:W-:-:S04]  /*5330*/  IADD3 R38, R63, -UR49, R38 ;  /* 0x800000313f267c10 */ /* 0x004fc8000fffe026 */
[----:B------:R-:W-:Y:S02]  /*5340*/  ISETP.GT.AND P3, PT, R38, 0x1, PT ;  /* 0x000000012600780c */ /* 0x000fe40003f64270 */
[----:B------:R2:W4:Y:S01]  /*5350*/  MUFU.TANH R31, R61 ;  /* 0x0000003d001f7308 */ /* 0x0005220000002400 */
[----:B---3--:R-:W-:Y:S01]  /*5360*/  FSEL R65, R52, -INF , P1 ;  /* 0xff80000034417808 */ /* 0x008fe20000800000 */
[----:B------:R-:W-:Y:S01]  /*5370*/  FMUL.FTZ R52, R79, UR51 ;  /* 0x000000334f347c20 */ /* 0x000fe20008410000 */
[----:B------:R-:W-:Y:S02]  /*5380*/  ISETP.GT.AND P1, PT, R10, 0x40, PT ;  /* 0x000000400a00780c */ /* 0x000fe40003f24270 */
[----:B------:R-:W-:Y:S02]  /*5390*/  FMNMX.FTZ R34, R65, R34, !PT ;  /* 0x0000002241227209 */ /* 0x000fe40007810000 */
[----:B-1----:R-:W-:Y:S01]  /*53a0*/  FSEL R59, R56, -INF , P1 ;  /* 0xff800000383b7808 */ /* 0x002fe20000800000 */
[----:B------:R1:W3:Y:S01]  /*53b0*/  MUFU.TANH R35, R64 ;  /* 0x0000004000237308 */ /* 0x0002e20000002400 */
[----:B--2---:R-:W-:Y:S01]  /*53c0*/  FSEL R61, R53, -INF , P2 ;  /* 0xff800000353d7808 */ /* 0x004fe20001000000 */
[----:B------:R-:W-:Y:S01]  /*53d0*/  FMUL.FTZ R56, R78, UR51 ;  /* 0x000000334e387c20 */ /* 0x000fe20008410000 */
[----:B------:R-:W-:-:S02]  /*53e0*/  ISETP.GT.AND P2, PT, R10, 0x41, PT ;  /* 0x000000410a00780c */ /* 0x000fc40003f44270 */
[----:B------:R-:W-:Y:S02]  /*53f0*/  FMNMX.FTZ R34, R61, R34, !PT ;  /* 0x000000223d227209 */ /* 0x000fe40007810000 */
[----:B------:R-:W-:Y:S01]  /*5400*/  ISETP.GT.AND P1, PT, R10, 0x48, PT ;  /* 0x000000480a00780c */ /* 0x000fe20003f24270 */
[----:B------:R-:W2:Y:S01]  /*5410*/  MUFU.TANH R39, R68 ;  /* 0x0000004400277308 */ /* 0x000ea20000002400 */
[----:B0-----:R-:W-:Y:S01]  /*5420*/  FSEL R57, R57, -INF , P2 ;  /* 0xff80000039397808 */ /* 0x001fe20001000000 */
[----:B-1----:R-:W-:Y:S01]  /*5430*/  FMUL.FTZ R64, R86, UR51 ;  /* 0x0000003356407c20 */ /* 0x002fe20008410000 */
[----:B------:R-:W-:Y:S02]  /*5440*/  FMNMX.FTZ R34, R59, R34, !PT ;  /* 0x000000223b227209 */ /* 0x000fe40007810000 */
[----:B------:R-:W-:Y:S02]  /*5450*/  ISETP.GT.AND P2, PT, R10, 0x49, PT ;  /* 0x000000490a00780c */ /* 0x000fe40003f44270 */
[----:B-----5:R-:W-:Y:S01]  /*5460*/  FSEL R43, R43, -INF , P1 ;  /* 0xff8000002b2b7808 */ /* 0x020fe20000800000 */
[----:B------:R-:W0:Y:S01]  /*5470*/  MUFU.TANH R11, R11 ;  /* 0x0000000b000b7308 */ /* 0x000e220000002400 */
[----:B------:R-:W-:-:S02]  /*5480*/  FMNMX.FTZ R34, R57, R34, !PT ;  /* 0x0000002239227209 */ /* 0x000fc40007810000 */
[C---:B------:R-:W-:Y:S02]  /*5490*/  ISETP.GT.AND P1, PT, R10.reuse, 0x50, PT ;  /* 0x000000500a00780c */ /* 0x040fe40003f24270 */
[----:B----4-:R-:W-:Y:S02]  /*54a0*/  FSEL R33, R31, -INF , P2 ;  /* 0xff8000001f217808 */ /* 0x010fe40001000000 */
[----:B------:R-:W-:Y:S01]  /*54b0*/  FMNMX.FTZ R34, R43, R34, !PT ;  /* 0x000000222b227209 */ /* 0x000fe20007810000 */
[----:B------:R-:W1:Y:S01]  /*54c0*/  MUFU.TANH R45, R72 ;  /* 0x00000048002d7308 */ /* 0x000e620000002400 */
[----:B------:R-:W-:Y:S02]  /*54d0*/  ISETP.GT.AND P2, PT, R10, 0x51, PT ;  /* 0x000000510a00780c */ /* 0x000fe40003f44270 */
[----:B---3--:R-:W-:Y:S02]  /*54e0*/  FSEL R35, R35, -INF , P1 ;  /* 0xff80000023237808 */ /* 0x008fe40000800000 */
[----:B------:R-:W-:-:S02]  /*54f0*/  FMNMX.FTZ R34, R33, R34, !PT ;  /* 0x0000002221227209 */ /* 0x000fc40007810000 */
[C---:B------:R-:W-:Y:S01]  /*5500*/  ISETP.GT.AND P1, PT, R10.reuse, 0x58, PT ;  /* 0x000000580a00780c */ /* 0x040fe20003f24270 */
[----:B------:R-:W3:Y:S01]  /*5510*/  MUFU.TANH R73, R73 ;  /* 0x0000004900497308 */ /* 0x000ee20000002400 */
[----:B------:R-:W-:Y:S02]  /*5520*/  FSEL R37, R29, -INF , P2 ;  /* 0xff8000001d257808 */ /* 0x000fe40001000000 */
[----:B------:R-:W-:Y:S02]  /*5530*/  FMNMX.FTZ R34, R35, R34, !PT ;  /* 0x0000002223227209 */ /* 0x000fe40007810000 */
[----:B------:R-:W-:Y:S02]  /*5540*/  ISETP.GT.AND P2, PT, R10, 0x59, PT ;  /* 0x000000590a00780c */ /* 0x000fe40003f44270 */
[----:B--2---:R-:W-:Y:S01]  /*5550*/  FSEL R39, R39, -INF , P1 ;  /* 0xff80000027277808 */ /* 0x004fe20000800000 */
[----:B------:R-:W2:Y:S01]  /*5560*/  MUFU.TANH R47, R76 ;  /* 0x0000004c002f7308 */ /* 0x000ea20000002400 */
[----:B------:R-:W-:-:S02]  /*5570*/  FMNMX.FTZ R34, R37, R34, !PT ;  /* 0x0000002225227209 */ /* 0x000fc40007810000 */
[C---:B------:R-:W-:Y:S02]  /*5580*/  ISETP.GT.AND P1, PT, R10.reuse, 0x60, PT ;  /* 0x000000600a00780c */ /* 0x040fe40003f24270 */
[----:B0-----:R-:W-:Y:S02]  /*5590*/  FSEL R41, R11, -INF , P2 ;  /* 0xff8000000b297808 */ /* 0x001fe40001000000 */
[----:B------:R-:W-:Y:S01]  /*55a0*/  FMNMX.FTZ R34, R39, R34, !PT ;  /* 0x0000002227227209 */ /* 0x000fe20007810000 */
[----:B------:R-:W0:Y:S01]  /*55b0*/  MUFU.TANH R49, R77 ;  /* 0x0000004d00317308 */ /* 0x000e220000002400 */
[----:B------:R-:W-:Y:S02]  /*55c0*/  ISETP.GT.AND P2, PT, R10, 0x61, PT ;  /* 0x000000610a00780c */ /* 0x000fe40003f44270 */
[----:B-1----:R-:W-:Y:S02]  /*55d0*/  FSEL R45, R45, -INF , P1 ;  /* 0xff8000002d2d7808 */ /* 0x002fe40000800000 */
[----:B------:R-:W-:-:S02]  /*55e0*/  FMNMX.FTZ R34, R41, R34, !PT ;  /* 0x0000002229227209 */ /* 0x000fc40007810000 */
[C---:B------:R-:W-:Y:S01]  /*55f0*/  ISETP.GT.AND P1, PT, R10.reuse, 0x68, PT ;  /* 0x000000680a00780c */ /* 0x040fe20003f24270 */
[----:B------:R-:W1:Y:S01]  /*5600*/  MUFU.TANH R51, R80 ;  /* 0x0000005000337308 */ /* 0x000e620000002400 */
[----:B---3--:R-:W-:Y:S02]  /*5610*/  FSEL R29, R73, -INF , P2 ;  /* 0xff800000491d7808 */ /* 0x008fe40001000000 */
        /* <DEDUP_REMOVED lines=14> */
[----:B--2---:R-:W-:Y:S02]  /*5700*/  FSEL R53, R53, -INF , P2 ;  /* 0xff80000035357808 */ /* 0x004fe40001000000 */
[----:B------:R-:W-:Y:S02]  /*5710*/  FMNMX.FTZ R34, R51, R34, !PT ;  /* 0x0000002233227209 */ /* 0x000fe40007810000 */
[----:B------:R-:W-:Y:S02]  /*5720*/  ISETP.GT.AND P2, PT, R10, 0x79, PT ;  /* 0x000000790a00780c */ /* 0x000fe40003f44270 */
[----:B------:R-:W-:Y:S01]  /*5730*/  FMNMX.FTZ R34, R53, R34, !PT ;  /* 0x0000002235227209 */ /* 0x000fe20007810000 */
[----:B------:R-:W2:Y:S01]  /*5740*/  MUFU.TANH R12, R12 ;  /* 0x0000000c000c7308 */ /* 0x000ea20000002400 */
[----:B0-----:R-:W-:Y:S01]  /*5750*/  FSEL R55, R55, -INF , P1 ;  /* 0xff80000037377808 */ /* 0x001fe20000800000 */
[----:B------:R-:W0:Y:S03]  /*5760*/  LDC R10, c[0x0][0x988] ;  /* 0x00026200ff0a7b82 */ /* 0x000e260000000800 */
[----:B------:R-:W-:-:S03]  /*5770*/  FMNMX.FTZ R34, R55, R34, !PT ;  /* 0x0000002237227209 */ /* 0x000fc60007810000 */
[----:B------:R-:W3:Y:S01]  /*5780*/  MUFU.TANH R13, R13 ;  /* 0x0000000d000d7308 */ /* 0x000ee20000002400 */
[----:B-1----:R-:W-:Y:S02]  /*5790*/  FSEL R31, R31, -INF , P2 ;  /* 0xff8000001f1f7808 */ /* 0x002fe40001000000 */
[----:B------:R-:W-:Y:S02]  /*57a0*/  ISETP.GT.AND P2, PT, R38, RZ, PT ;  /* 0x000000ff2600720c */ /* 0x000fe40003f44270 */
[----:B------:R-:W-:-:S03]  /*57b0*/  FMNMX.FTZ R34, R31, R34, !PT ;  /* 0x000000221f227209 */ /* 0x000fc60007810000 */
[----:B------:R-:W1:Y:S01]  /*57c0*/  MUFU.TANH R14, R14 ;  /* 0x0000000e000e7308 */ /* 0x000e620000002400 */
[----:B--2---:R-:W-:Y:S01]  /*57d0*/  FSEL R12, R12, -INF , P2 ;  /* 0xff8000000c0c7808 */ /* 0x004fe20001000000 */
[----:B------:R-:W2:Y:S01]  /*57e0*/  SHFL.BFLY PT, R11, R34, 0x2, 0x1f ;  /* 0x0c401f00220b7f89 */ /* 0x000ea200000e0000 */
[----:B------:R-:W-:Y:S02]  /*57f0*/  ISETP.GT.AND P2, PT, R38, 0x8, PT ;  /* 0x000000082600780c */ /* 0x000fe40003f44270 */
[----:B------:R-:W-:-:S03]  /*5800*/  FMNMX.FTZ R36, R12, R9, !PT ;  /* 0x000000090c247209 */ /* 0x000fc60007810000 */
[----:B------:R-:W4:Y:S01]  /*5810*/  MUFU.TANH R16, R16 ;  /* 0x0000001000107308 */ /* 0x000f220000002400 */
[----:B---3--:R-:W-:Y:S02]  /*5820*/  FSEL R67, R13, -INF , P3 ;  /* 0xff8000000d437808 */ /* 0x008fe40001800000 */
[----:B------:R-:W-:Y:S02]  /*5830*/  ISETP.GT.AND P3, PT, R38, 0x9, PT ;  /* 0x000000092600780c */ /* 0x000fe40003f64270 */
[----:B------:R-:W-:-:S03]  /*5840*/  FMNMX.FTZ R36, R67, R36, !PT ;  /* 0x0000002443247209 */ /* 0x000fc60007810000 */
[----:B------:R-:W3:Y:S01]  /*5850*/  MUFU.TANH R17, R17 ;  /* 0x0000001100117308 */ /* 0x000ee20000002400 */
[----:B-1----:R-:W-:Y:S02]  /*5860*/  FSEL R71, R14, -INF , P2 ;  /* 0xff8000000e477808 */ /* 0x002fe40001000000 */
[----:B------:R-:W-:Y:S02]  /*5870*/  ISETP.GT.AND P2, PT, R38, 0x10, PT ;  /* 0x000000102600780c */ /* 0x000fe40003f44270 */
[----:B------:R-:W-:-:S03]  /*5880*/  FMNMX.FTZ R36, R71, R36, !PT ;  /* 0x0000002447247209 */ /* 0x000fc60007810000 */
[----:B------:R-:W1:Y:S01]  /*5890*/  MUFU.TANH R18, R18 ;  /* 0x0000001200127308 */ /* 0x000e620000002400 */
[----:B----4-:R-:W-:Y:S02]  /*58a0*/  FSEL R73, R16, -INF , P3 ;  /* 0xff80000010497808 */ /* 0x010fe40001800000 */
[----:B--2---:R-:W-:Y:S02]  /*58b0*/  FMNMX.FTZ R11, R34, R11, !PT ;  /* 0x0000000b220b7209 */ /* 0x004fe40007810000 */
[----:B------:R-:W-:Y:S02]  /*58c0*/  ISETP.GT.AND P3, PT, R38, 0x11, PT ;  /* 0x000000112600780c */ /* 0x000fe40003f64270 */
[----:B------:R-:W-:Y:S01]  /*58d0*/  FMNMX.FTZ R36, R73, R36, !PT ;  /* 0x0000002449247209 */ /* 0x000fe20007810000 */
[----:B------:R-:W2:Y:S01]  /*58e0*/  SHFL.BFLY PT, R34, R11, 0x1, 0x1f ;  /* 0x0c201f000b227f89 */ /* 0x000ea200000e0000 */
[----:B------:R-:W4:Y:S01]  /*58f0*/  MUFU.TANH R19, R19 ;  /* 0x0000001300137308 */ /* 0x000f220000002400 */
[----:B---3--:R-:W-:-:S02]  /*5900*/  FSEL R75, R17, -INF , P2 ;  /* 0xff800000114b7808 */ /* 0x008fc40001000000 */
        /* <DEDUP_REMOVED lines=8> */
[----:B------:R-:W-:Y:S02]  /*5990*/  ISETP.GT.AND P2, PT, R38, 0x20, PT ;  /* 0x000000202600780c */ /* 0x000fe40003f44270 */
[----:B------:R-:W-:Y:S02]  /*59a0*/  FMNMX.FTZ R36, R79, R36, !PT ;  /* 0x000000244f247209 */ /* 0x000fe40007810000 */
[----:B--2---:R-:W-:Y:S01]  /*59b0*/  FMNMX.FTZ R11, R11, R34, !PT ;  /* 0x000000220b0b7209 */ /* 0x004fe20007810000 */
[----:B------:R-:W2:Y:S01]  /*59c0*/  MUFU.TANH R22, R22 ;  /* 0x0000001600167308 */ /* 0x000ea20000002400 */
[----:B---3--:R-:W-:Y:S02]  /*59d0*/  FSEL R81, R20, -INF , P3 ;  /* 0xff80000014517808 */ /* 0x008fe40001800000 */
[----:B------:R-:W-:Y:S01]  /*59e0*/  ISETP.GT.AND P3, PT, R38, 0x21, PT ;  /* 0x000000212600780c */ /* 0x000fe20003f64270 */
[----:B0-----:R-:W-:Y:S01]  /*59f0*/  FMUL.FTZ R34, R11, R10 ;  /* 0x0000000a0b227220 */ /* 0x001fe20000410000 */
[----:B------:R-:W-:-:S02]  /*5a00*/  FMNMX.FTZ R36, R81, R36, !PT ;  /* 0x0000002451247209 */ /* 0x000fc40007810000 */
[----:B------:R-:W-:Y:S01]  /*5a10*/  FSETP.NEU.FTZ.AND P1, PT, R11, -INF , PT ;  /* 0xff8000000b00780b */ /* 0x000fe20003f3d000 */
[----:B------:R-:W0:Y:S01]  /*5a20*/  MUFU.TANH R23, R23 ;  /* 0x0000001700177308 */ /* 0x000e220000002400 */
[----:B-1----:R-:W-:Y:S02]  /*5a30*/  FSEL R83, R21, -INF , P2 ;  /* 0xff80000015537808 */ /* 0x002fe40001000000 */
[----:B------:R-:W-:Y:S02]  /*5a40*/  ISETP.GT.AND P2, PT, R38, 0x28, PT ;  /* 0x000000282600780c */ /* 0x000fe40003f44270 */
[----:B------:R-:W-:Y:S02]  /*5a50*/  FMNMX.FTZ R36, R83, R36, !PT ;  /* 0x0000002453247209 */ /* 0x000fe40007810000 */
[----:B------:R-:W-:Y:S01]  /*5a60*/  FSEL R34, R34, RZ, P1 ;  /* 0x000000ff22227208 */ /* 0x000fe20000800000 */
[----:B------:R-:W1:Y:S01]  /*5a70*/  MUFU.TANH R24, R24 ;  /* 0x0000001800187308 */ /* 0x000e620000002400 */
[----:B--2---:R-:W-:-:S02]  /*5a80*/  FSEL R85, R22, -INF , P3 ;  /* 0xff80000016557808 */ /* 0x004fc40001800000 */
[C---:B------:R-:W-:Y:S01]  /*5a90*/  ISETP.GT.AND P3, PT, R38.reuse, 0x29, PT ;  /* 0x000000292600780c */ /* 0x040fe20003f64270 */
[--C-:B------:R-:W-:Y:S01]  /*5aa0*/  FFMA.FTZ R19, R163, R10, -R34.reuse ;  /* 0x0000000aa3137223 */ /* 0x100fe20000010822 */
[----:B------:R-:W-:Y:S01]  /*5ab0*/  FMNMX.FTZ R36, R85, R36, !PT ;  /* 0x0000002455247209 */ /* 0x000fe20007810000 */
[-CC-:B------:R-:W-:Y:S01]  /*5ac0*/  FFMA.FTZ R178, R165, R10.reuse, -R34.reuse ;  /* 0x0000000aa5b27223 */ /* 0x180fe20000010822 */
[-CC-:B------:R-:W-:Y:S01]  /*5ad0*/  FFMA.FTZ R172, R161, R10.reuse, -R34.reuse ;  /* 0x0000000aa1ac7223 */ /* 0x180fe20000010822 */
[----:B------:R-:W2:Y:S01]  /*5ae0*/  MUFU.TANH R25, R25 ;  /* 0x0000001900197308 */ /* 0x000ea20000002400 */
[----:B0-----:R-:W-:Y:S01]  /*5af0*/  FSEL R87, R23, -INF , P2 ;  /* 0xff80000017577808 */ /* 0x001fe20001000000 */
[-CC-:B------:R-:W-:Y:S01]  /*5b00*/  FFMA.FTZ R17, R167, R10.reuse, -R34.reuse ;  /* 0x0000000aa7117223 */ /* 0x180fe20000010822 */
[----:B------:R-:W-:Y:S01]  /*5b10*/  ISETP.GT.AND P2, PT, R38, 0x30, PT ;  /* 0x000000302600780c */ /* 0x000fe20003f44270 */
[--C-:B------:R-:W-:Y:S01]  /*5b20*/  FFMA.FTZ R174, R157, R10, -R34.reuse ;  /* 0x0000000a9dae7223 */ /* 0x100fe20000010822 */
[----:B------:R-:W-:Y:S01]  /*5b30*/  FMNMX.FTZ R36, R87, R36, !PT ;  /* 0x0000002457247209 */ /* 0x000fe20007810000 */
[-CC-:B------:R-:W-:Y:S01]  /*5b40*/  FFMA.FTZ R21, R159, R10.reuse, -R34.reuse ;  /* 0x0000000a9f157223 */ /* 0x180fe20000010822 */
[-CC-:B------:R-:W-:Y:S01]  /*5b50*/  FFMA.FTZ R23, R155, R10.reuse, -R34.reuse ;  /* 0x0000000a9b177223 */ /* 0x180fe20000010822 */
[----:B------:R-:W0:Y:S01]  /*5b60*/  MUFU.TANH R26, R26 ;  /* 0x0000001a001a7308 */ /* 0x000e220000002400 */
[----:B-1----:R-:W-:Y:S01]  /*5b70*/  FSEL R163, R24, -INF , P3 ;  /* 0xff80000018a37808 */ /* 0x002fe20001800000 */
[-CC-:B------:R-:W-:Y:S01]  /*5b80*/  FFMA.FTZ R176, R169, R10.reuse, -R34.reuse ;  /* 0x0000000aa9b07223 */ /* 0x180fe20000010822 */
[C---:B------:R-:W-:Y:S01]  /*5b90*/  ISETP.GT.AND P3, PT, R38.reuse, 0x31, PT ;  /* 0x000000312600780c */ /* 0x040fe20003f64270 */
[--C-:B------:R-:W-:Y:S01]  /*5ba0*/  FFMA.FTZ R168, R153, R10, -R34.reuse ;  /* 0x0000000a99a87223 */ /* 0x100fe20000010822 */
[----:B------:R-:W-:Y:S01]  /*5bb0*/  FMNMX.FTZ R36, R163, R36, !PT ;  /* 0x00000024a3247209 */ /* 0x000fe20007810000 */
[-CC-:B------:R-:W-:Y:S01]  /*5bc0*/  FFMA.FTZ R63, R171, R10.reuse, -R34.reuse ;  /* 0x0000000aab3f7223 */ /* 0x180fe20000010822 */
[-CC-:B------:R-:W-:Y:S01]  /*5bd0*/  FFMA.FTZ R182, R173, R10.reuse, -R34.reuse ;  /* 0x0000000aadb67223 */ /* 0x180fe20000010822 */
[----:B------:R-:W1:Y:S01]  /*5be0*/  MUFU.TANH R27, R27 ;  /* 0x0000001b001b7308 */ /* 0x000e620000002400 */
[----:B--2---:R-:W-:Y:S01]  /*5bf0*/  FSEL R165, R25, -INF , P2 ;  /* 0xff80000019a57808 */ /* 0x004fe20001000000 */
[-CC-:B------:R-:W-:Y:S01]  /*5c00*/  FFMA.FTZ R180, R175, R10.reuse, -R34.reuse ;  /* 0x0000000aafb47223 */ /* 0x180fe20000010822 */
[----:B------:R-:W-:Y:S01]  /*5c10*/  ISETP.GT.AND P2, PT, R38, 0x38, PT ;  /* 0x000000382600780c */ /* 0x000fe20003f44270 */
[--C-:B------:R-:W-:Y:S01]  /*5c20*/  FFMA.FTZ R170, R65, R10, -R34.reuse ;  /* 0x0000000a41aa7223 */ /* 0x100fe20000010822 */
[----:B------:R-:W-:Y:S01]  /*5c30*/  FMNMX.FTZ R36, R165, R36, !PT ;  /* 0x00000024a5247209 */ /* 0x000fe20007810000 */
[-CC-:B------:R-:W-:Y:S01]  /*5c40*/  FFMA.FTZ R164, R59, R10.reuse, -R34.reuse ;  /* 0x0000000a3ba47223 */ /* 0x180fe20000010822 */
[-CC-:B------:R-:W-:Y:S01]  /*5c50*/  FFMA.FTZ R166, R43, R10.reuse, -R34.reuse ;  /* 0x0000000a2ba67223 */ /* 0x180fe20000010822 */
[----:B------:R-:W2:Y:S01]  /*5c60*/  MUFU.TANH R28, R28 ;  /* 0x0000001c001c7308 */ /* 0x000ea20000002400 */
[----:B0-----:R-:W-:Y:S01]  /*5c70*/  FSEL R161, R26, -INF , P3 ;  /* 0xff8000001aa17808 */ /* 0x001fe20001800000 */
[-CC-:B------:R-:W-:Y:S01]  /*5c80*/  FFMA.FTZ R15, R15, R10.reuse, -R34.reuse ;  /* 0x0000000a0f0f7223 */ /* 0x180fe20000010822 */
[C---:B------:R-:W-:Y:S01]  /*5c90*/  ISETP.GT.AND P3, PT, R38.reuse, 0x39, PT ;  /* 0x000000392600780c */ /* 0x040fe20003f64270 */
[--C-:B------:R-:W-:Y:S01]  /*5ca0*/  FFMA.FTZ R152, R45, R10, -R34.reuse ;  /* 0x0000000a2d987223 */ /* 0x100fe20000010822 */
[----:B------:R-:W-:Y:S01]  /*5cb0*/  FMNMX.FTZ R36, R161, R36, !PT ;  /* 0x00000024a1247209 */ /* 0x000fe20007810000 */
[-CC-:B------:R-:W-:Y:S01]  /*5cc0*/  FFMA.FTZ R154, R47, R10.reuse, -R34.reuse ;  /* 0x0000000a2f9a7223 */ /* 0x180fe20000010822 */
[-CC-:B------:R-:W-:Y:S01]  /*5cd0*/  FFMA.FTZ R162, R39, R10.reuse, -R34.reuse ;  /* 0x0000000a27a27223 */ /* 0x180fe20000010822 */
[----:B------:R-:W0:Y:S01]  /*5ce0*/  MUFU.TANH R30, R30 ;  /* 0x0000001e001e7308 */ /* 0x000e220000002400 */
[----:B-1----:R-:W-:Y:S01]  /*5cf0*/  FSEL R167, R27, -INF , P2 ;  /* 0xff8000001ba77808 */ /* 0x002fe20001000000 */
[-CC-:B------:R-:W-:Y:S01]  /*5d00*/  FFMA.FTZ R160, R35, R10.reuse, -R34.reuse ;  /* 0x0000000a23a07223 */ /* 0x180fe20000010822 */
[----:B------:R-:W-:Y:S01]  /*5d10*/  ISETP.GT.AND P2, PT, R38, 0x40, PT ;  /* 0x000000402600780c */ /* 0x000fe20003f44270 */
        /* <DEDUP_REMOVED lines=22> */
[----:B------:R-:W-:Y:S01]  /*5e80*/  FFMA.FTZ R31, R31, R10, -R34 ;  /* 0x0000000a1f1f7223 */ /* 0x000fe20000010822 */
[----:B------:R-:W-:-:S02]  /*5e90*/  ISETP.GT.AND P3, PT, R38, 0x49, PT ;  /* 0x000000492600780c */ /* 0x000fc40003f64270 */
[----:B------:R-:W-:-:S03]  /*5ea0*/  FMNMX.FTZ R36, R157, R36, !PT ;  /* 0x000000249d247209 */ /* 0x000fc60007810000 */
[----:B------:R-:W1:Y:S01]  /*5eb0*/  MUFU.TANH R62, R62 ;  /* 0x0000003e003e7308 */ /* 0x000e620000002400 */
[----:B--2---:R-:W-:Y:S02]  /*5ec0*/  FSEL R159, R40, -INF , P2 ;  /* 0xff800000289f7808 */ /* 0x004fe40001000000 */
[----:B------:R-:W-:Y:S02]  /*5ed0*/  ISETP.GT.AND P2, PT, R38, 0x50, PT ;  /* 0x000000502600780c */ /* 0x000fe40003f44270 */
[----:B------:R-:W-:-:S03]  /*5ee0*/  FMNMX.FTZ R36, R159, R36, !PT ;  /* 0x000000249f247209 */ /* 0x000fc60007810000 */
[----:B------:R-:W2:Y:S01]  /*5ef0*/  MUFU.TANH R58, R58 ;  /* 0x0000003a003a7308 */ /* 0x000ea20000002400 */
[----:B0-----:R-:W-:Y:S02]  /*5f00*/  FSEL R155, R48, -INF , P3 ;  /* 0xff800000309b7808 */ /* 0x001fe40001800000 */
[----:B------:R-:W-:Y:S02]  /*5f10*/  ISETP.GT.AND P3, PT, R38, 0x51, PT ;  /* 0x000000512600780c */ /* 0x000fe40003f64270 */
        /* <DEDUP_REMOVED lines=66> */
[----:B------:R-:W-:Y:S01]  /*6340*/  FSEL R67, R11, RZ, P1 ;  /* 0x000000ff0b437208 */ /* 0x000fe20000800000 */
[-CC-:B------:R-:W-:Y:S01]  /*6350*/  FFMA.FTZ R12, R12, R10.reuse, -R14.reuse ;  /* 0x0000000a0c0c7223 */ /* 0x180fe2000001080e */
[-C--:B------:R-:W-:Y:S01]  /*6360*/  FMUL.FTZ R9, R9, R10.reuse ;  /* 0x0000000a09097220 */ /* 0x080fe20000410000 */
[-CC-:B------:R-:W-:Y:S01]  /*6370*/  FFMA.FTZ R16, R71, R10.reuse, -R14.reuse ;  /* 0x0000000a47107223 */ /* 0x180fe2000001080e */
[-C--:B------:R-:W-:Y:S01]  /*6380*/  FFMA.FTZ R45, R73, R10.reuse, -R14 ;  /* 0x0000000a492d7223 */ /* 0x080fe2000001080e */
        /* <DEDUP_REMOVED lines=31> */
[----:B------:R-:W-:-:S02]  /*6580*/  FFMA.FTZ R183, R183, R10, -R14 ;  /* 0x0000000ab7b77223 */ /* 0x000fc4000001080e */
[----:B------:R-:W2:Y:S01]  /*6590*/  MUFU.EX2 R16, R16 ;  /* 0x0000001000107308 */ /* 0x000ea20000000800 */
[----:B0-----:R-:W-:-:S04]  /*65a0*/  FFMA.FTZ R27, R8, R0, R15 ;  /* 0x00000000081b7223 */ /* 0x001fc8000001000f */
[----:B------:R-:W-:-:S03]  /*65b0*/  FADD.FTZ R27, R180, R27 ;  /* 0x0000001bb41b7221 */ /* 0x000fc60000010000 */
[----:B------:R-:W0:Y:S01]  /*65c0*/  MUFU.EX2 R45, R45 ;  /* 0x0000002d002d7308 */ /* 0x000e220000000800 */
[----:B-1----:R-:W-:-:S04]  /*65d0*/  FFMA.FTZ R0, R9, R3, R12 ;  /* 0x0000000309007223 */ /* 0x002fc8000001000c */
        /* <DEDUP_REMOVED lines=17> */
[-CC-:B------:R-:W-:Y:S01]  /*66f0*/  FFMA.FTZ R34, R153, R10.reuse, -R14.reuse ;  /* 0x0000000a99227223 */ /* 0x180fe2000001080e */
[----:B------:R-:W-:Y:S02]  /*6700*/  FFMA.FTZ R14, R185, R10, -R14 ;  /* 0x0000000ab90e7223 */ /* 0x000fe4000001080e */
        /* <DEDUP_REMOVED lines=95> */
.L_x_8904:
[----:B------:R-:W-:Y:S01]  /*6d00*/  UISETP.GT.AND UP0, UPT, UR54, UR52, UPT ;  /* 0x000000343600728c */ /* 0x000fe2000bf04270 */
[-C--:B------:R-:W-:Y:S01]  /*6d10*/  FMUL.FTZ R88, R88, R8.reuse ;  /* 0x0000000858587220 */ /* 0x080fe20000410000 */
[----:B------:R-:W-:Y:S01]  /*6d20*/  ULEA UR4, UR53, UR41, 0x3 ;  /* 0x0000002935047291 */ /* 0x000fe2000f8e183f */
[-C--:B------:R-:W-:Y:S01]  /*6d30*/  FMUL.FTZ R89, R89, R8.reuse ;  /* 0x0000000859597220 */ /* 0x080fe20000410000 */
[----:B------:R-:W-:Y:S01]  /*6d40*/  UIADD3 UR5, UR54, -0x1, URZ ;  /* 0xffffffff36057890 */ /* 0x000fe2000fffe03f */
[-C--:B------:R-:W-:Y:S01]  /*6d50*/  FMUL.FTZ R92, R92, R8.reuse ;  /* 0x000000085c5c7220 */ /* 0x080fe20000410000 */
[----:B------:R-:W-:Y:S01]  /*6d60*/  UIADD3 UR4, UR4, 0x28860, URZ ;  /* 0x0002886004047890 */ /* 0x000fe2000fffe03f */
[----:B------:R-:W-:Y:S01]  /*6d70*/  PLOP3.LUT P1, PT, PT, PT, UP0, 0x80, 0x0 ;  /* 0x000000000000781c */ /* 0x000fe20003f2f008 */
[----:B------:R-:W-:Y:S01]  /*6d80*/  UMOV UR55, UR47 ;  /* 0x0000002f00377c82 */ /* 0x000fe20008000000 */
[----:B------:R-:W-:Y:S01]  /*6d90*/  UMOV UR53, UR48 ;  /* 0x0000003000357c82 */ /* 0x000fe20008000000 */
        /* <DEDUP_REMOVED lines=99> */
[----:B------:R-:W-:-:S05]  /*73d0*/  UMOV UR54, UR5 ;  /* 0x0000000500367c82 */ /* 0x000fca0008000000 */
.L_x_8894:
[----:B------:R-:W-:-:S06]  /*73e0*/  UISETP.GE.AND UP0, UPT, UR54, UR39, UPT ;  /* 0x000000273600728c */ /* 0x000fcc000bf06270 */
[----:B------:R-:W-:-:S13]  /*73f0*/  PLOP3.LUT P1, PT, PT, PT, UP0, 0x80, 0x0 ;  /* 0x000000000000781c */ /* 0x000fda0003f2f008 */
[----:B------:R-:W-:Y:S05]  /*7400*/  @!P1 BRA `(.L_x_8906) ;  /* 0x0000002800149947 */ /* 0x000fea0003800000 */
[C---:B------:R-:W-:Y:S01]  /*7410*/  VIADD R7, R2.reuse, 0x8 ;  /* 0x0000000802077836 */ /* 0x040fe20000000000 */
[----:B------:R-:W-:Y:S01]  /*7420*/  MOV R6, R11 ;  /* 0x0000000b00067202 */ /* 0x000fe20000000f00 */
[----:B------:R-:W-:Y:S01]  /*7430*/  IMAD.MOV.U32 R8, RZ, RZ, R13 ;  /* 0x000000ffff087224 */ /* 0x000fe200078e000d */
[----:B------:R-:W-:Y:S01]  /*7440*/  IADD3 R2, -R2, 0xb, RZ ;  /* 0x0000000b02027810 */ /* 0x000fe20007ffe1ff */
[----:B------:R-:W-:Y:S01]  /*7450*/  UMOV UR49, UR47 ;  /* 0x0000002f00317c82 */ /* 0x000fe20008000000 */
[----:B------:R-:W-:Y:S01]  /*7460*/  UMOV UR42, UR48 ;  /* 0x00000030002a7c82 */ /* 0x000fe20008000000 */
[----:B------:R-:W-:-:S05]  /*7470*/  ULDC UR38, c[0x0][0x9d8] ;  /* 0x0002760000267ab9 */ /* 0x000fca0000000800 */
.L_x_8917:
        /* <DEDUP_REMOVED lines=9> */
.L_x_8908:
[----:B------:R-:W-:Y:S01]  /*7510*/  ULEA UR4, UR48, UR41, 0x3 ;  /* 0x0000002930047291 */ /* 0x000fe2000f8e183f */
[----:B------:R-:W-:-:S05]  /*7520*/  IMAD.U32 R9, RZ, RZ, UR47 ;  /* 0x0000002fff097e24 */ /* 0x000fca000f8e00ff */
[----:B------:R-:W-:-:S04]  /*7530*/  SHF.L.U32 R9, R9, 0x1f, RZ ;  /* 0x0000001f09097819 */ /* 0x000fc800000006ff */
[----:B------:R0:W1:Y:S01]  /*7540*/  SYNCS.PHASECHK.TRANS64.TRYWAIT P1, [UR4+0x28830], R9 ;  /* 0x02883009ff0075a7 */ /* 0x0000620008020144 */
[----:B------:R-:W-:Y:S05]  /*7550*/  @!P0 BRA `(.L_x_8909) ;  /* 0x0000000000048947 */ /* 0x000fea0003800000 */
[----:B------:R-:W-:Y:S01]  /*7560*/  BPT.TRAP 0x1 ;  /* 0x000000040000795c */ /* 0x000fe20000300000 */
.L_x_8909:
[----:B-1----:R-:W-:Y:S05]  /*7570*/  @P1 BRA `(.L_x_8907) ;  /* 0x0000000000081947 */ /* 0x002fea0003800000 */
[----:B------:R-:W1:Y:S02]  /*7580*/  SYNCS.PHASECHK.TRANS64.TRYWAIT P1, [UR4+0x28830], R9 ;  /* 0x02883009ff0075a7 */ /* 0x000e640008020144 */
[----:B-1----:R-:W-:Y:S05]  /*7590*/  @!P1 BRA `(.L_x_8910) ;  /* 0x0000008400cc9947 */ /* 0x002fea0003800000 */
.L_x_8907:
        /* <DEDUP_REMOVED lines=46> */
.L_x_8912:
[----:B------:R-:W-:Y:S01]  /*7880*/  ULEA UR4, UR42, UR41, 0x3 ;  /* 0x000000292a047291 */ /* 0x000fe2000f8e183f */
[----:B01----:R-:W-:-:S04]  /*7890*/  MOV R9, UR49 ;  /* 0x0000003100097c02 */ /* 0x003fc80008000f00 */
[----:B------:R-:W-:-:S04]  /*78a0*/  SHF.L.U32 R9, R9, 0x1f, RZ ;  /* 0x0000001f09097819 */ /* 0x000fc800000006ff */
[----:B------:R0:W1:Y:S01]  /*78b0*/  SYNCS.PHASECHK.TRANS64.TRYWAIT P1, [UR4+0x28850], R9 ;  /* 0x02885009ff0075a7 */ /* 0x0000620008020144 */
[----:B------:R-:W-:Y:S05]  /*78c0*/  @!P0 BRA `(.L_x_8913) ;  /* 0x0000000000048947 */ /* 0x000fea0003800000 */
[----:B------:R-:W-:Y:S01]  /*78d0*/  BPT.TRAP 0x1 ;  /* 0x000000040000795c */ /* 0x000fe20000300000 */
.L_x_8913:
[----:B-1----:R-:W-:Y:S05]  /*78e0*/  @P1 BRA `(.L_x_8911) ;  /* 0x0000000000081947 */ /* 0x002fea0003800000 */
[----:B------:R-:W1:Y:S02]  /*78f0*/  SYNCS.PHASECHK.TRANS64.TRYWAIT P1, [UR4+0x28850], R9 ;  /* 0x02885009ff0075a7 */ /* 0x000e640008020144 */
[----:B-1----:R-:W-:Y:S05]  /*7900*/  @!P1 BRA `(.L_x_8914) ;  /* 0x0000008400089947 */ /* 0x002fea0003800000 */
.L_x_8911:
        /* <DEDUP_REMOVED lines=49> */
.L_x_8915:
        /* <DEDUP_REMOVED lines=84> */
[----:B---3--:R-:W-:Y:S01]  /*8160*/  FMNMX.FTZ R12, R21, R12, !PT ;  /* 0x0000000c150c7209 */ /* 0x008fe20007810000 */
[----:B------:R-:W-:-:S04]  /*8170*/  UIADD3 UR4, UR4, 0x28840, URZ ;  /* 0x0002884004047890 */ /* 0x000fc8000fffe03f */
[----:B------:R-:W-:Y:S02]  /*8180*/  UPRMT UR4, UR43, 0x654, UR4 ;  /* 0x000006542b047896 */ /* 0x000fe40008000004 */
[----:B------:R-:W3:Y:S01]  /*8190*/  MUFU.TANH R163, R163 ;  /* 0x000000a300a37308 */ /* 0x000ee20000002400 */
[----:B0-----:R-:W-:-:S06]  /*81a0*/  FMNMX.FTZ R10, R161, R10, !PT ;  /* 0x0000000aa10a7209 */ /* 0x001fcc0007810000 */
[----:B------:R-:W-:Y:S01]  /*81b0*/  SYNCS.ARRIVE.TRANS64.RED.A1T0 RZ, [UR4], RZ ;  /* 0x000000ffffff79a7 */ /* 0x000fe20008100404 */
        /* <DEDUP_REMOVED lines=103> */
[----:B-1----:R-:W-:Y:S02]  /*8830*/  FMNMX.FTZ R10, R203, R10, !PT ;  /* 0x0000000acb0a7209 */ /* 0x002fe40007810000 */
[----:B---3--:R-:W-:-:S05]  /*8840*/  FMNMX.FTZ R12, R87, R12, !PT ;  /* 0x0000000c570c7209 */ /* 0x008fca0007810000 */
[----:B------:R-:W1:Y:S01]  /*8850*/  SHFL.BFLY PT, R13, R12, 0x2, 0x1f ;  /* 0x0c401f000c0d7f89 */ /* 0x000e6200000e0000 */
[----:B0-----:R-:W-:Y:S02]  /*8860*/  FMNMX.FTZ R14, R205, R10, !PT ;  /* 0x0000000acd0e7209 */ /* 0x001fe40007810000 */
[----:B------:R-:W0:Y:S03]  /*8870*/  LDC R10, c[0x0][0x988] ;  /* 0x00026200ff0a7b82 */ /* 0x000e260000000800 */
[----:B------:R-:W3:Y:S01]  /*8880*/  SHFL.BFLY PT, R11, R14, 0x2, 0x1f ;  /* 0x0c401f000e0b7f89 */ /* 0x000ee200000e0000 */
[----:B-1----:R-:W-:-:S05]  /*8890*/  FMNMX.FTZ R18, R12, R13, !PT ;  /* 0x0000000d0c127209 */ /* 0x002fca0007810000 */
[----:B------:R-:W1:Y:S01]  /*88a0*/  SHFL.BFLY PT, R13, R18, 0x1, 0x1f ;  /* 0x0c201f00120d7f89 */ /* 0x000e6200000e0000 */
[----:B---3--:R-:W-:-:S05]  /*88b0*/  FMNMX.FTZ R16, R14, R11, !PT ;  /* 0x0000000b0e107209 */ /* 0x008fca0007810000 */
[----:B------:R-:W3:Y:S01]  /*88c0*/  SHFL.BFLY PT, R11, R16, 0x1, 0x1f ;  /* 0x0c201f00100b7f89 */ /* 0x000ee200000e0000 */
[----:B-1----:R-:W-:-:S05]  /*88d0*/  FMNMX.FTZ R13, R18, R13, !PT ;  /* 0x0000000d120d7209 */ /* 0x002fca0007810000 */
[----:B------:R-:W-:Y:S01]  /*88e0*/  FADD.FTZ R207, -R13, R8 ;  /* 0x000000080dcf7221 */ /* 0x000fe20000010100 */
[----:B---3--:R-:W-:-:S05]  /*88f0*/  FMNMX.FTZ R11, R16, R11, !PT ;  /* 0x0000000b100b7209 */ /* 0x008fca0007810000 */
[CC--:B0-----:R-:W-:Y:S01]  /*8900*/  FMUL.FTZ R8, R11.reuse, R10.reuse ;  /* 0x0000000a0b087220 */ /* 0x0c1fe20000410000 */
        /* <DEDUP_REMOVED lines=70> */
[----:B------:R-:W-:-:S05]  /*8d70*/  FFMA.FTZ R85, R85, R10, -R8 ;  /* 0x0000000a55557223 */ /* 0x000fca0000010808 */
[----:B------:R-:W3:Y:S01]  /*8d80*/  MUFU.EX2 R12, R12 ;  /* 0x0000000c000c7308 */ /* 0x000ee20000000800 */
[----:B-1----:R-:W-:-:S07]  /*8d90*/  FFMA.FTZ R3, R6, R3, R181 ;  /* 0x0000000306037223 */ /* 0x002fce00000100b5 */
[----:B------:R-:W1:Y:S01]  /*8da0*/  MUFU.EX2 R182, R182 ;  /* 0x000000b600b67308 */ /* 0x000e620000000800 */
[----:B0-----:R-:W-:-:S07]  /*8db0*/  FADD.FTZ R17, R153, R0 ;  /* 0x0000000099117221 */ /* 0x001fce0000010000 */
[----:B------:R-:W0:Y:S01]  /*8dc0*/  MUFU.EX2 R183, R183 ;  /* 0x000000b700b77308 */ /* 0x000e220000000800 */
[----:B---3--:R-:W-:-:S07]  /*8dd0*/  FADD.FTZ R0, R12, R3 ;  /* 0x000000030c007221 */ /* 0x008fce0000010000 */
[----:B------:R-:W3:Y:S01]  /*8de0*/  MUFU.EX2 R155, R155 ;  /* 0x0000009b009b7308 */ /* 0x000ee20000000800 */
[----:B-1----:R-:W-:Y:S01]  /*8df0*/  FADD.FTZ R32, R182, R17 ;  /* 0x00000011b6207221 */ /* 0x002fe20000010000 */
[----:B------:R-:W-:-:S06]  /*8e00*/  FFMA.FTZ R17, R53, R10, -R8 ;  /* 0x0000000a35117223 */ /* 0x000fcc0000010808 */
[----:B------:R-:W1:Y:S01]  /*8e10*/  MUFU.EX2 R14, R14 ;  /* 0x0000000e000e7308 */ /* 0x000e620000000800 */
[----:B0-----:R-:W-:-:S07]  /*8e20*/  FADD.FTZ R3, R183, R0 ;  /* 0x00000000b7037221 */ /* 0x001fce0000010000 */
[----:B------:R-:W0:Y:S01]  /*8e30*/  MUFU.EX2 R176, R176 ;  /* 0x000000b000b07308 */ /* 0x000e220000000800 */
[----:B---3--:R-:W-:-:S07]  /*8e40*/  FADD.FTZ R19, R155, R32 ;  /* 0x000000209b137221 */ /* 0x008fce0000010000 */
[----:B------:R-:W3:Y:S01]  /*8e50*/  MUFU.EX2 R177, R177 ;  /* 0x000000b100b17308 */ /* 0x000ee20000000800 */
[----:B-1----:R-:W-:-:S07]  /*8e60*/  FADD.FTZ R0, R14, R3 ;  /* 0x000000030e007221 */ /* 0x002fce0000010000 */
[----:B------:R-:W1:Y:S01]  /*8e70*/  MUFU.EX2 R157, R157 ;  /* 0x0000009d009d7308 */ /* 0x000e620000000800 */
[----:B0-----:R-:W-:-:S07]  /*8e80*/  FADD.FTZ R32, R176, R19 ;  /* 0x00000013b0207221 */ /* 0x001fce0000010000 */
[----:B------:R-:W0:Y:S01]  /*8e90*/  MUFU.EX2 R16, R16 ;  /* 0x0000001000107308 */ /* 0x000e220000000800 */
[----:B---3--:R-:W-:-:S07]  /*8ea0*/  FADD.FTZ R3, R177, R0 ;  /* 0x00000000b1037221 */ /* 0x008fce0000010000 */
[----:B------:R-:W3:Y:S01]  /*8eb0*/  MUFU.EX2 R178, R178 ;  /* 0x000000b200b27308 */ /* 0x000ee20000000800 */
[----:B-1----:R-:W-:Y:S01]  /*8ec0*/  FADD.FTZ R19, R157, R32 ;  /* 0x000000209d137221 */ /* 0x002fe20000010000 */
[-CC-:B------:R-:W-:Y:S01]  /*8ed0*/  FFMA.FTZ R32, R55, R10.reuse, -R8.reuse ;  /* 0x0000000a37207223 */ /* 0x180fe20000010808 */
[----:B------:R-:W-:-:S05]  /*8ee0*/  FFMA.FTZ R8, R87, R10, -R8 ;  /* 0x0000000a57087223 */ /* 0x000fca0000010808 */
        /* <DEDUP_REMOVED lines=102> */
[----:B0-----:R-:W-:-:S03]  /*9550*/  FADD.FTZ R0, R189, R0 ;  /* 0x00000000bd007221 */ /* 0x001fc60000010000 */
[----:B---3--:R-:W-:Y:S01]  /*9560*/  FADD.FTZ R3, R8, R3 ;  /* 0x0000000308037221 */ /* 0x008fe20000010000 */
[----:B------:R-:W-:Y:S06]  /*9570*/  @!P0 BRA `(.L_x_8916) ;  /* 0x0000000000048947 */ /* 0x000fec0003800000 */
[----:B------:R-:W-:Y:S01]  /*9580*/  BPT.TRAP 0x1 ;  /* 0x000000040000795c */ /* 0x000fe20000300000 */
.L_x_8916:
[----:B------:R-:W-:Y:S01]  /*9590*/  UISETP.GT.AND UP0, UPT, UR54, UR39, UPT ;  /* 0x000000273600728c */ /* 0x000fe2000bf04270 */
[----:B------:R-:W-:Y:S01]  /*95a0*/  F2FP.F16.F32.PACK_AB R178, R159, R178 ;  /* 0x000000b29fb2723e */ /* 0x000fe200000000ff */
[----:B------:R-:W-:Y:S01]  /*95b0*/  ULEA UR4, UR42, UR41, 0x3 ;  /* 0x000000292a047291 */ /* 0x000fe2000f8e183f */
[----:B------:R-:W-:Y:S01]  /*95c0*/  F2FP.F16.F32.PACK_AB R180, R153, R180 ;  /* 0x000000b499b4723e */ /* 0x000fe200000000ff */
[----:B------:R-:W-:Y:S01]  /*95d0*/  UIADD3 UR5, UR54, -0x1, URZ ;  /* 0xffffffff36057890 */ /* 0x000fe2000fffe03f */
[----:B------:R-:W-:Y:S01]  /*95e0*/  F2FP.F16.F32.PACK_AB R182, R155, R182 ;  /* 0x000000b69bb6723e */ /* 0x000fe200000000ff */
[----:B------:R-:W-:Y:S01]  /*95f0*/  UIADD3 UR4, UR4, 0x28860, URZ ;  /* 0x0002886004047890 */ /* 0x000fe2000fffe03f */
[----:B------:R-:W-:Y:S01]  /*9600*/  PLOP3.LUT P1, PT, PT, PT, UP0, 0x80, 0x0 ;  /* 0x000000000000781c */ /* 0x000fe20003f2f008 */
[----:B------:R-:W-:Y:S01]  /*9610*/  UMOV UR49, UR47 ;  /* 0x0000002f00317c82 */ /* 0x000fe20008000000 */
[----:B------:R-:W-:Y:S01]  /*9620*/  UMOV UR42, UR48 ;  /* 0x00000030002a7c82 */ /* 0x000fe20008000000 */
[----:B------:R-:W-:Y:S01]  /*9630*/  UPRMT UR4, UR43, 0x654, UR4 ;  /* 0x000006542b047896 */ /* 0x000fe20008000004 */
[----:B------:R-:W-:Y:S01]  /*9640*/  F2FP.F16.F32.PACK_AB R176, R157, R176 ;  /* 0x000000b09db0723e */ /* 0x000fe200000000ff */
[----:B------:R-:W-:Y:S01]  /*9650*/  UMOV UR54, UR5 ;  /* 0x0000000500367c82 */ /* 0x000fe20008000000 */
[----:B------:R-:W-:Y:S01]  /*9660*/  F2FP.F16.F32.PACK_AB R172, R161, R172 ;  /* 0x000000aca1ac723e */ /* 0x000fe200000000ff */
[----:B------:R-:W-:Y:S01]  /*9670*/  FMUL.FTZ R90, R90, R6 ;  /* 0x000000065a5a7220 */ /* 0x000fe20000410000 */
[----:B------:R-:W-:Y:S01]  /*9680*/  F2FP.F16.F32.PACK_AB R174, R163, R174 ;  /* 0x000000aea3ae723e */ /* 0x000fe200000000ff */
[----:B------:R-:W-:Y:S01]  /*9690*/  FMUL.FTZ R91, R91, R6 ;  /* 0x000000065b5b7220 */ /* 0x000fe20000410000 */
[----:B------:R-:W-:Y:S01]  /*96a0*/  F2FP.F16.F32.PACK_AB R168, R165, R168 ;  /* 0x000000a8a5a8723e */ /* 0x000fe200000000ff */
[----:B------:R-:W-:Y:S01]  /*96b0*/  FMUL.FTZ R94, R94, R6 ;  /* 0x000000065e5e7220 */ /* 0x000fe20000410000 */
[----:B------:R-:W-:Y:S01]  /*96c0*/  SYNCS.ARRIVE.TRANS64.RED.A1T0 RZ, [UR4], RZ ;  /* 0x000000ffffff79a7 */ /* 0x000fe20008100404 */
        /* <DEDUP_REMOVED lines=89> */
.L_x_8906:
[----:B------:R-:W-:Y:S06]  /*9c60*/  BAR.ARV 0x8, 0x180 ;  /* 0x0206000000007b1d */ /* 0x000fec0000002000 */
[----:B------:R-:W-:Y:S05]  /*9c70*/  @!P0 BRA `(.L_x_8918) ;  /* 0x0000000000048947 */ /* 0x000fea0003800000 */
[----:B------:R-:W-:Y:S01]  /*9c80*/  BPT.TRAP 0x1 ;  /* 0x000000040000795c */ /* 0x000fe20000300000 */
.L_x_8918:
[----:B------:R-:W-:Y:S01]  /*9c90*/  ULEA UR5, UR48, UR41, 0x3 ;  /* 0x0000002930057291 */ /* 0x000fe2000f8e183f */
[----:B--2---:R-:W-:-:S04]  /*9ca0*/  MOV R2, UR47 ;  /* 0x0000002f00027c02 */ /* 0x004fc80008000f00 */
[----:B------:R-:W-:-:S04]  /*9cb0*/  SHF.L.U32 R2, R2, 0x1f, RZ ;  /* 0x0000001f02027819 */ /* 0x000fc800000006ff */
[----:B------:R0:W1:Y:S01]  /*9cc0*/  SYNCS.PHASECHK.TRANS64.TRYWAIT P1, [UR5+0x28850], R2 ;  /* 0x02885002ff0075a7 */ /* 0x0000620008020145 */
[----:B------:R-:W-:Y:S05]  /*9cd0*/  @!P0 BRA `(.L_x_8919) ;  /* 0x0000000000048947 */ /* 0x000fea0003800000 */
[----:B------:R-:W-:Y:S01]  /*9ce0*/  BPT.TRAP 0x1 ;  /* 0x000000040000795c */ /* 0x000fe20000300000 */
.L_x_8919:
[----:B-1----:R-:W-:Y:S05]  /*9cf0*/  @P1 BRA `(.L_x_8920) ;  /* 0x0000000000081947 */ /* 0x002fea0003800000 */
[----:B------:R-:W1:Y:S02]  /*9d00*/  SYNCS.PHASECHK.TRANS64.TRYWAIT P1, [UR5+0x28850], R2 ;  /* 0x02885002ff0075a7 */ /* 0x000e640008020145 */
[----:B-1----:R-:W-:Y:S05]  /*9d10*/  @!P1 BRA `(.L_x_8921) ;  /* 0x00000060001c9947 */ /* 0x002fea0003800000 */
.L_x_8920:
        /* <DEDUP_REMOVED lines=8> */
[----:B------:R-:W-:-:S04]  /*9da0*/  ULEA UR48, UR48, UR41, 0xb ;  /* 0x0000002930307291 */ /* 0x000fc8000f8e583f */
[----:B------:R-:W-:-:S03]  /*9db0*/  UIADD3 UR4, UR48, 0x80, URZ ;  /* 0x0000008030047890 */ /* 0x000fc6000fffe03f */
[----:B------:R-:W-:-:S06]  /*9dc0*/  UMOV UR6, UR48 ;  /* 0x0000003000067c82 */ /* 0x000fcc0008000000 */
        /* <DEDUP_REMOVED lines=11> */
[----:B------:R-:W-:-:S02]  /*9e80*/  IMAD.MOV.U32 R2, RZ, RZ, RZ ;  /* 0x000000ffff027224 */ /* 0x000fc400078e00ff */
[----:B-1----:R-:W-:Y:S02]  /*9e90*/  FADD.FTZ R12, R4, R7 ;  /* 0x00000007040c7221 */ /* 0x002fe40000010000 */
[----:B------:R-:W-:Y:S01]  /*9ea0*/  FSETP.NE.FTZ.AND P1, PT, R9, RZ, PT ;  /* 0x000000ff0900720b */ /* 0x000fe20003f35000 */
[----:B------:R-:W-:Y:S02]  /*9eb0*/  IMAD.MOV.U32 R7, RZ, RZ, RZ ;  /* 0x000000ffff077224 */ /* 0x000fe400078e00ff */
        /* <DEDUP_REMOVED lines=52> */
.L_x_8922:
        /* <DEDUP_REMOVED lines=68> */
.L_x_8886:
        /* <DEDUP_REMOVED lines=27> */
[----:B------:R-:W-:Y:S02]  /*a7f0*/  LOP3.LUT R5, R5, 0xfffffffc, RZ, 0xc0, !PT ;  /* 0xfffffffc05057812 */ /* 0x000fe400078ec0ff */
[C---:B------:R-:W-:Y:S01]  /*a800*/  IADD3 R18, R4.reuse, -R7, RZ ;  /* 0x8000000704127210 */ /* 0x040fe20007ffe0ff */
[----:B------:R-:W3:Y:S01]  /*a810*/  @P0 LDC R27, c[0x0][0xbec] ;  /* 0x0002fb00ff1b0b82 */ /* 0x000ee20000000800 */
[----:B------:R-:W-:Y:S01]  /*a820*/  SHF.R.S32.HI R7, RZ, 0x7, R2 ;  /* 0x00000007ff077819 */ /* 0x000fe20000011402 */
[----:B------:R-:W-:Y:S01]  /*a830*/  IMAD.IADD R5, R4, 0x1, -R5 ;  /* 0x0000000104057824 */ /* 0x000fe200078e0a05 */
[----:B------:R-:W-:Y:S01]  /*a840*/  SHF.R.S32.HI R9, RZ, 0x1f, R18 ;  /* 0x0000001fff097819 */ /* 0x000fe20000011412 */
[----:B----4-:R-:W-:Y:S01]  /*a850*/  IMAD R21, R21, R16, UR11 ;  /* 0x0000000b15157e24 */ /* 0x010fe2000f8e0210 */
[----:B------:R-:W-:-:S02]  /*a860*/  LEA.HI R2, R2, R7, RZ, 0x1 ;  /* 0x0000000702027211 */ /* 0x000fc400078f08ff */
[-C--:B------:R-:W-:Y:S01]  /*a870*/  LEA.HI R23, R9, R18.reuse, RZ, 0x2 ;  /* 0x0000001209177211 */ /* 0x080fe200078f10ff */
[----:B------:R-:W4:Y:S01]  /*a880*/  @P0 LDC R20, c[0x0][0xbf0] ;  /* 0x0002fc00ff140b82 */ /* 0x000f220000000800 */
[----:B------:R-:W-:Y:S01]  /*a890*/  LOP3.LUT R2, R2, 0x3fffffe, RZ, 0xc0, !PT ;  /* 0x03fffffe02027812 */ /* 0x000fe200078ec0ff */
[----:B0-----:R-:W-:Y:S01]  /*a8a0*/  IMAD R12, R14, UR10, RZ ;  /* 0x0000000a0e0c7c24 */ /* 0x001fe2000f8e02ff */
[--C-:B------:R-:W-:Y:S02]  /*a8b0*/  SHF.R.S32.HI R6, RZ, 0x2, R23.reuse ;  /* 0x00000002ff067819 */ /* 0x100fe40000011417 */
[----:B------:R-:W-:Y:S01]  /*a8c0*/  SHF.R.S32.HI R11, RZ, 0x1f, R23 ;  /* 0x0000001fff0b7819 */ /* 0x000fe20000011417 */
[----:B------:R-:W-:Y:S01]  /*a8d0*/  IMAD.IADD R2, R7, 0x1, -R2 ;  /* 0x0000000107027824 */ /* 0x000fe200078e0a02 */
[----:B------:R-:W-:Y:S02]  /*a8e0*/  LEA.HI R9, R9, R18, RZ, 0x5 ;  /* 0x0000001209097211 */ /* 0x000fe400078f28ff */
[----:B------:R-:W-:-:S02]  /*a8f0*/  LEA.HI R11, R11, R6, RZ, 0x3 ;  /* 0x000000060b0b7211 */ /* 0x000fc400078f18ff */
[----:B------:R-:W-:Y:S02]  /*a900*/  SHF.R.S32.HI R7, RZ, 0x5, R9 ;  /* 0x00000005ff077819 */ /* 0x000fe40000011409 */
[----:B------:R-:W-:Y:S01]  /*a910*/  LOP3.LUT R11, R11, 0xfffffff8, RZ, 0xc0, !PT ;  /* 0xfffffff80b0b7812 */ /* 0x000fe200078ec0ff */
[----:B------:R-:W0:Y:S01]  /*a920*/  @P0 LDC R9, c[0x0][0xbec] ;  /* 0x0002fb00ff090b82 */ /* 0x000e220000000800 */
[----:B------:R-:W-:Y:S02]  /*a930*/  LOP3.LUT R23, R23, 0x7ffffffc, RZ, 0xc0, !PT ;  /* 0x7ffffffc17177812 */ /* 0x000fe400078ec0ff */
[----:B------:R-:W-:Y:S02]  /*a940*/  IADD3 R4, R6, -R11, RZ ;  /* 0x8000000b06047210 */ /* 0x000fe40007ffe0ff */
[----:B------:R-:W-:-:S03]  /*a950*/  LEA.HI R6, R5, R5, RZ, 0x1 ;  /* 0x0000000505067211 */ /* 0x000fc600078f08ff */
[----:B------:R-:W5:Y:S01]  /*a960*/  LDC.64 R10, c[0x0][0xbd8] ;  /* 0x0002f600ff0a7b82 */ /* 0x000f620000000a00 */
[----:B------:R-:W-:Y:S01]  /*a970*/  IMAD R7, R7, 0x10, R4 ;  /* 0x0000001007077824 */ /* 0x000fe200078e0204 */
[----:B------:R-:W-:Y:S02]  /*a980*/  LOP3.LUT R6, R6, 0x1ffffffe, RZ, 0xc0, !PT ;  /* 0x1ffffffe06067812 */ /* 0x000fe400078ec0ff */
[----:B------:R-:W-:Y:S02]  /*a990*/  MOV R4, UR4 ;  /* 0x0000000400047c02 */ /* 0x000fe40008000f00 */
[----:B------:R-:W-:Y:S01]  /*a9a0*/  LEA R2, R2, R7, 0x6 ;  /* 0x0000000702027211 */ /* 0x000fe200078e30ff */
[----:B------:R-:W-:Y:S02]  /*a9b0*/  IMAD.IADD R25, R5, 0x1, -R6 ;  /* 0x0000000105197824 */ /* 0x000fe400078e0a06 */
[----:B------:R-:W-:Y:S01]  /*a9c0*/  IMAD.U32 R5, RZ, RZ, UR5 ;  /* 0x00000005ff057e24 */ /* 0x000fe2000f8e00ff */
        /* <DEDUP_REMOVED lines=9> */
[----:B------:R-:W-:Y:S01]  /*aa60*/  ULDC.64 UR6, c[0x0][0xb48] ;  /* 0x0002d20000067ab9 */ /* 0x000fe20000000a00 */
[----:B-----5:R-:W-:Y:S01]  /*aa70*/  IMAD R8, R10, UR10, RZ ;  /* 0x0000000a0a087c24 */ /* 0x020fe2000f8e02ff */
[----:B------:R-:W-:Y:S01]  /*aa80*/  IADD3 R16, R2, 0x8, RZ ;  /* 0x0000000802107810 */ /* 0x000fe20007ffe0ff */
[----:B------:R-:W-:-:S04]  /*aa90*/  IMAD.WIDE.U32 R4, R10, UR12, R4 ;  /* 0x0000000c0a047c25 */ /* 0x000fc8000f8e0004 */
[----:B------:R-:W-:Y:S02]  /*aaa0*/  IMAD R11, R11, UR12, R8 ;  /* 0x0000000c0b0b7c24 */ /* 0x000fe4000f8e0208 */
[----:B------:R-:W-:Y:S01]  /*aab0*/  IMAD R8, R19, 0x80, R6 ;  /* 0x0000008013087824 */ /* 0x000fe200078e0206 */
[----:B------:R-:W-:Y:S01]  /*aac0*/  MOV R6, UR4 ;  /* 0x0000000400067c02 */ /* 0x000fe20008000f00 */
[----:B------:R-:W-:Y:S01]  /*aad0*/  IMAD.IADD R5, R5, 0x1, R11 ;  /* 0x0000000105057824 */ /* 0x000fe200078e020b */
[----:B------:R-:W-:Y:S01]  /*aae0*/  ULDC.64 UR4, c[0x0][0xbe0] ;  /* 0x0002f80000047ab9 */ /* 0x000fe20000000a00 */
[----:B0-----:R-:W-:Y:S01]  /*aaf0*/  @P0 IMAD.HI.U32 R10, R8, R9, RZ ;  /* 0x00000009080a0227 */ /* 0x001fe200078e00ff */
[----:B------:R-:W-:-:S03]  /*ab00*/  MOV R11, R8 ;  /* 0x00000008000b7202 */ /* 0x000fc60000000f00 */
[----:B------:R-:W-:Y:S01]  /*ab10*/  IMAD.MOV.U32 R9, RZ, RZ, R8 ;  /* 0x000000ffff097224 */ /* 0x000fe200078e0008 */
[----:B-1----:R-:W-:Y:S01]  /*ab20*/  @P0 SHF.R.U32.HI R9, RZ, R13, R10 ;  /* 0x0000000dff090219 */ /* 0x002fe2000001160a */
[----:B------:R-:W-:Y:S01]  /*ab30*/  IMAD R13, R15, UR12, R12 ;  /* 0x0000000c0f0d7c24 */ /* 0x000fe2000f8e020c */
[----:B------:R-:W-:Y:S01]  /*ab40*/  SHF.R.S32.HI R12, RZ, 0x1f, R21 ;  /* 0x0000001fff0c7819 */ /* 0x000fe20000011415 */
[----:B------:R-:W-:-:S04]  /*ab50*/  IMAD.WIDE.U32 R6, R14, UR12, R6 ;  /* 0x0000000c0e067c25 */ /* 0x000fc8000f8e0006 */
[----:B---3--:R-:W-:-:S04]  /*ab60*/  @P0 IMAD.HI.U32 R27, R8, R27, RZ ;  /* 0x0000001b081b0227 */ /* 0x008fc800078e00ff */
[----:B------:R-:W-:Y:S01]  /*ab70*/  IMAD.IADD R7, R7, 0x1, R13 ;  /* 0x0000000107077824 */ /* 0x000fe200078e020d */
[----:B----4-:R-:W-:Y:S01]  /*ab80*/  @P0 SHF.R.U32.HI R11, RZ, R20, R27 ;  /* 0x00000014ff0b0219 */ /* 0x010fe2000001161b */
[----:B------:R-:W-:Y:S02]  /*ab90*/  IMAD R13, R12, UR6, RZ ;  /* 0x000000060c0d7c24 */ /* 0x000fe4000f8e02ff */
[----:B------:R-:W-:Y:S01]  /*aba0*/  IMAD.WIDE.U32 R4, R21, UR4, R4 ;  /* 0x0000000415047c25 */ /* 0x000fe2000f8e0004 */
[----:B------:R-:W-:-:S03]  /*abb0*/  IADD3 R14, -R11, RZ, RZ ;  /* 0x000000ff0b0e7210 */ /* 0x000fc60007ffe1ff */
[----:B------:R-:W-:Y:S01]  /*abc0*/  IMAD R10, R12, UR4, RZ ;  /* 0x000000040c0a7c24 */ /* 0x000fe2000f8e02ff */
[----:B------:R-:W-:Y:S01]  /*abd0*/  IADD3 R4, P0, R9, R4, RZ ;  /* 0x0000000409047210 */ /* 0x000fe20007f1e0ff */
[C---:B------:R-:W-:Y:S01]  /*abe0*/  IMAD R15, R21.reuse, UR7, R13 ;  /* 0x00000007150f7c24 */ /* 0x040fe2000f8e020d */
[--C-:B------:R-:W-:Y:S01]  /*abf0*/  SHF.R.S32.HI R13, RZ, 0x1f, R9.reuse ;  /* 0x0000001fff0d7819 */ /* 0x100fe20000011409 */
[----:B------:R-:W-:Y:S02]  /*ac00*/  IMAD.MOV R9, RZ, RZ, -R9 ;  /* 0x000000ffff097224 */ /* 0x000fe400078e0a09 */
[----:B------:R-:W-:Y:S01]  /*ac10*/  IMAD R12, R21, UR5, R10 ;  /* 0x00000005150c7c24 */ /* 0x000fe2000f8e020a */
[----:B------:R-:W-:Y:S01]  /*ac20*/  SHF.R.S32.HI R10, RZ, 0x1f, R11 ;  /* 0x0000001fff0a7819 */ /* 0x000fe2000001140b */
[----:B------:R-:W-:Y:S01]  /*ac30*/  IMAD R9, R17, R9, R8 ;  /* 0x0000000911097224 */ /* 0x000fe200078e0208 */
[----:B------:R-:W-:Y:S01]  /*ac40*/  ULDC.64 UR4, c[0x0][0xb30] ;  /* 0x0002cc0000047ab9 */ /* 0x000fe20000000a00 */
[----:B------:R-:W-:Y:S01]  /*ac50*/  IMAD.WIDE.U32 R6, R21, UR6, R6 ;  /* 0x0000000615067c25 */ /* 0x000fe2000f8e0006 */
[----:B------:R-:W-:Y:S01]  /*ac60*/  IADD3.X R5, R13, R5, R12, P0, !PT ;  /* 0x000000050d057210 */ /* 0x000fe200007fe40c */
[----:B------:R-:W-:-:S02]  /*ac70*/  ULDC.64 UR6, c[0x0][0xbc8] ;  /* 0x0002f20000067ab9 */ /* 0x000fc40000000a00 */
        /* <DEDUP_REMOVED lines=23> */
[----:B------:R-:W-:Y:S01]  /*adf0*/  IMAD R17, R17, UR6, RZ ;  /* 0x0000000611117c24 */ /* 0x000fe2000f8e02ff */
[----:B------:R-:W-:Y:S01]  /*ae00*/  LEA.HI.X R9, R4, UR7, R9, 0x2, P0 ;  /* 0x0000000704097c11 */ /* 0x000fe200080f1409 */
[----:B0-----:R-:W-:Y:S01]  /*ae10*/  ULEA UR4, UR5, UR4, 0x18 ;  /* 0x0000000405047291 */ /* 0x001fe2000f8ec03f */
        /* <DEDUP_REMOVED lines=10> */
[----:B------:R-:W-:-:S03]  /*aec0*/  IMAD.IADD R19, R18, 0x1, -R23 ;  /* 0x0000000112137824 */ /* 0x000fc600078e0a17 */
[----:B------:R-:W1:Y:S01]  /*aed0*/  SHFL.IDX PT, R7, R9, 0x1, 0x1c1f ;  /* 0x003c1f0009077f89 */ /* 0x000e6200000e0000 */
[----:B------:R-:W-:Y:S02]  /*aee0*/  IMAD.SHL.U32 R19, R19, 0x2, RZ ;  /* 0x0000000213137824 */ /* 0x000fe400078e00ff */
[----:B------:R-:W-:Y:S01]  /*aef0*/  SYNCS.ARRIVE.TRANS64.RED.A1T0 RZ, [UR4], RZ ;  /* 0x000000ffffff79a7 */ /* 0x000fe20008100404 */
[----:B------:R2:W3:Y:S04]  /*af00*/  SHFL.IDX PT, R14, R20, RZ, 0x1c1f ;  /* 0x001c1fff140e7589 */ /* 0x0004e800000e0000 */
[----:B------:R2:W4:Y:S04]  /*af10*/  SHFL.IDX PT, R15, R22, RZ, 0x1c1f ;  /* 0x001c1fff160f7589 */ /* 0x00052800000e0000 */
[----:B0-----:R2:W-:Y:S04]  /*af20*/  @!P1 ST.E desc[UR44][R4.64], R0 ;  /* 0x0000000004009985 */ /* 0x0015e8000c10192c */
[----:B-1----:R2:W-:Y:S01]  /*af30*/  @!P0 ST.E desc[UR44][R6.64], R3 ;  /* 0x0000000306008985 */ /* 0x0025e2000c10192c */
[----:B------:R-:W-:Y:S05]  /*af40*/  @P2 BRA `(.L_x_8925) ;  /* 0x0000000400782947 */ /* 0x000fea0003800000 */
        /* <DEDUP_REMOVED lines=13> */
[----:B------:R-:W-:-:S02]  /*b020*/  ISETP.GE.AND P4, PT, R9, UR4, PT ;  /* 0x0000000409007c0c */ /* 0x000fc4000bf86270 */
[----:B------:R-:W-:Y:S01]  /*b030*/  ISETP.GE.AND P5, PT, R10, UR4, PT ;  /* 0x000000040a007c0c */ /* 0x000fe2000bfa6270 */
[----:B---34-:R-:W-:Y:S01]  /*b040*/  @!P2 IMAD.WIDE R2, R19, 0x4, R14 ;  /* 0x000000041302a825 */ /* 0x018fe200078e020e */
[----:B------:R-:W-:Y:S02]  /*b050*/  ISETP.GE.AND P6, PT, R11, UR4, PT ;  /* 0x000000040b007c0c */ /* 0x000fe4000bfc6270 */
[----:B------:R-:W-:Y:S02]  /*b060*/  @!P3 LEA.HI R0, R0, R0, RZ, 0x1 ;  /* 0x000000000000b211 */ /* 0x000fe400078f08ff */
[----:B------:R0:W-:Y:S01]  /*b070*/  @!P2 ST.E.64 desc[UR44][R2.64], R88 ;  /* 0x000000580200a985 */ /* 0x0001e2000c101b2c */
[----:B------:R-:W-:Y:S02]  /*b080*/  @!P0 LEA.HI R6, R6, R6, RZ, 0x1 ;  /* 0x0000000606068211 */ /* 0x000fe400078f08ff */
[----:B------:R-:W-:Y:S02]  /*b090*/  @!P3 LOP3.LUT R5, R0, 0xfffffffe, RZ, 0xc0, !PT ;  /* 0xfffffffe0005b812 */ /* 0x000fe400078ec0ff */
[----:B------:R-:W-:-:S02]  /*b0a0*/  IADD3 R0, R19, 0x20, RZ ;  /* 0x0000002013007810 */ /* 0x000fc40007ffe0ff */
        /* <DEDUP_REMOVED lines=9> */
[----:B------:R-:W-:Y:S01]  /*b140*/  @!P0 IMAD.WIDE R2, R3, 0x4, R14 ;  /* 0x0000000403028825 */ /* 0x000fe200078e020e */
[----:B------:R-:W-:Y:S02]  /*b150*/  @!P2 LEA.HI R0, R0, R0, RZ, 0x1 ;  /* 0x000000000000a211 */ /* 0x000fe400078f08ff */
[----:B------:R-:W-:Y:S02]  /*b160*/  IADD3 R12, R19, 0x50, RZ ;  /* 0x00000050130c7810 */ /* 0x000fe40007ffe0ff */
[----:B------:R0:W-:Y:S01]  /*b170*/  @!P0 ST.E.64 desc[UR44][R2.64], R96 ;  /* 0x0000006002008985 */ /* 0x0001e2000c101b2c */
[----:B------:R-:W-:Y:S02]  /*b180*/  @!P3 LEA.HI R8, R8, R8, RZ, 0x1 ;  /* 0x000000080808b211 */ /* 0x000fe400078f08ff */
[----:B-1----:R-:W-:Y:S02]  /*b190*/  @!P1 LOP3.LUT R5, R7, 0xfffffffe, RZ, 0xc0, !PT ;  /* 0xfffffffe07059812 */ /* 0x002fe400078ec0ff */
[----:B------:R-:W-:-:S02]  /*b1a0*/  @!P2 LOP3.LUT R7, R0, 0xfffffffe, RZ, 0xc0, !PT ;  /* 0xfffffffe0007a812 */ /* 0x000fc400078ec0ff */
        /* <DEDUP_REMOVED lines=8> */
[----:B0-----:R-:W-:Y:S02]  /*b230*/  @!P3 IMAD.WIDE R2, R9, 0x4, R14 ;  /* 0x000000040902b825 */ /* 0x001fe400078e020e */
[----:B------:R0:W-:Y:S02]  /*b240*/  @!P2 ST.E.64 desc[UR44][R6.64], R104 ;  /* 0x000000680600a985 */ /* 0x0001e4000c101b2c */
[----:B------:R-:W-:-:S02]  /*b250*/  VIADD R0, R19, 0x48 ;  /* 0x0000004813007836 */ /* 0x000fc40000000000 */
[--C-:B------:R-:W-:Y:S01]  /*b260*/  @!P5 IMAD.WIDE R8, R13, 0x4, R14.reuse ;  /* 0x000000040d08d825 */ /* 0x100fe200078e020e */
[----:B------:R2:W-:Y:S01]  /*b270*/  @!P3 ST.E.64 desc[UR44][R2.64], R108 ;  /* 0x0000006c0200b985 */ /* 0x0005e2000c101b2c */
[----:B------:R-:W-:Y:S02]  /*b280*/  ISETP.GE.AND P3, PT, R18, UR4, PT ;  /* 0x0000000412007c0c */ /* 0x000fe4000bf66270 */
[----:B------:R-:W-:Y:S01]  /*b290*/  VIADD R13, R19, 0x58 ;  /* 0x00000058130d7836 */ /* 0x000fe20000000000 */
[----:B------:R-:W-:Y:S01]  /*b2a0*/  ISETP.GE.AND P0, PT, R0, UR4, PT ;  /* 0x0000000400007c0c */ /* 0x000fe2000bf06270 */
[--C-:B-1----:R-:W-:Y:S01]  /*b2b0*/  @!P4 IMAD.WIDE R4, R11, 0x4, R14.reuse ;  /* 0x000000040b04c825 */ /* 0x102fe200078e020e */
[----:B------:R-:W-:Y:S02]  /*b2c0*/  @!P1 LEA.HI R12, R12, R12, RZ, 0x1 ;  /* 0x0000000c0c0c9211 */ /* 0x000fe400078f08ff */
[----:B------:R-:W-:Y:S01]  /*b2d0*/  ISETP.GE.AND P2, PT, R13, UR4, PT ;  /* 0x000000040d007c0c */ /* 0x000fe2000bf46270 */
[----:B------:R-:W-:Y:S01]  /*b2e0*/  @!P6 IMAD.WIDE R10, R21, 0x4, R14 ;  /* 0x00000004150ae825 */ /* 0x000fe200078e020e */
[----:B------:R1:W-:Y:S01]  /*b2f0*/  @!P4 ST.E.64 desc[UR44][R4.64], R112 ;  /* 0x000000700400c985 */ /* 0x0003e2000c101b2c */
[----:B0-----:R-:W-:-:S02]  /*b300*/  IADD3 R6, R19, 0x68, RZ ;  /* 0x0000006813067810 */ /* 0x001fc40007ffe0ff */
[C---:B------:R-:W-:Y:S01]  /*b310*/  VIADD R7, R19.reuse, 0x70 ;  /* 0x0000007013077836 */ /* 0x040fe20000000000 */
[----:B------:R0:W-:Y:S01]  /*b320*/  @!P5 ST.E.64 desc[UR44][R8.64], R116 ;  /* 0x000000740800d985 */ /* 0x0001e2000c101b2c */
[----:B--2---:R-:W-:Y:S01]  /*b330*/  VIADD R3, R19, 0x78 ;  /* 0x0000007813037836 */ /* 0x004fe20000000000 */
[----:B------:R-:W-:Y:S02]  /*b340*/  ISETP.GE.AND P4, PT, R6, UR4, PT ;  /* 0x0000000406007c0c */ /* 0x000fe4000bf86270 */
[----:B------:R2:W-:Y:S01]  /*b350*/  @!P6 ST.E.64 desc[UR44][R10.64], R120 ;  /* 0x000000780a00e985 */ /* 0x0005e2000c101b2c */
[----:B------:R-:W-:Y:S02]  /*b360*/  ISETP.GE.AND P5, PT, R7, UR4, PT ;  /* 0x0000000407007c0c */ /* 0x000fe4000bfa6270 */
[----:B------:R-:W-:Y:S02]  /*b370*/  ISETP.GE.AND P6, PT, R3, UR4, PT ;  /* 0x0000000403007c0c */ /* 0x000fe4000bfc6270 */
[----:B------:R-:W-:-:S02]  /*b380*/  @!P0 LEA.HI R0, R0, R0, RZ, 0x1 ;  /* 0x0000000000008211 */ /* 0x000fc400078f08ff */
[----:B------:R-:W-:Y:S02]  /*b390*/  @!P2 LEA.HI R13, R13, R13, RZ, 0x1 ;  /* 0x0000000d0d0da211 */ /* 0x000fe400078f08ff */
[----:B------:R-:W-:Y:S02]  /*b3a0*/  @!P3 LEA.HI R18, R18, R18, RZ, 0x1 ;  /* 0x000000121212b211 */ /* 0x000fe400078f08ff */
[----:B------:R-:W-:Y:S02]  /*b3b0*/  @!P4 LEA.HI R6, R6, R6, RZ, 0x1 ;  /* 0x000000060606c211 */ /* 0x000fe400078f08ff */
[----:B-1----:R-:W-:Y:S02]  /*b3c0*/  @!P1 LOP3.LUT R5, R12, 0xfffffffe, RZ, 0xc0, !PT ;  /* 0xfffffffe0c059812 */ /* 0x002fe400078ec0ff */
[----:B------:R-:W-:Y:S02]  /*b3d0*/  @!P5 LEA.HI R2, R7, R7, RZ, 0x1 ;  /* 0x000000070702d211 */ /* 0x000fe400078f08ff */
[----:B------:R-:W-:-:S02]  /*b3e0*/  @!P6 LEA.HI R4, R3, R3, RZ, 0x1 ;  /* 0x000000030304e211 */ /* 0x000fc400078f08ff */
[----:B------:R-:W-:Y:S02]  /*b3f0*/  @!P0 LOP3.LUT R3, R0, 0xfffffffe, RZ, 0xc0, !PT ;  /* 0xfffffffe00038812 */ /* 0x000fe400078ec0ff */
[----:B------:R-:W-:Y:S02]  /*b400*/  @!P2 LOP3.LUT R7, R13, 0xfffffffe, RZ, 0xc0, !PT ;  /* 0xfffffffe0d07a812 */ /* 0x000fe400078ec0ff */
[----:B0-----:R-:W-:Y:S02]  /*b410*/  @!P3 LOP3.LUT R9, R18, 0xfffffffe, RZ, 0xc0, !PT ;  /* 0xfffffffe1209b812 */ /* 0x001fe400078ec0ff */
[----:B--2---:R-:W-:Y:S01]  /*b420*/  @!P4 LOP3.LUT R11, R6, 0xfffffffe, RZ, 0xc0, !PT ;  /* 0xfffffffe060bc812 */ /* 0x004fe200078ec0ff */
        /* <DEDUP_REMOVED lines=16> */
.L_x_8925:
[----:B------:R-:W-:Y:S05]  /*b530*/  BSYNC B0 ;  /* 0x0000000000007941 */ /* 0x000fea0003800000 */
.L_x_8924:
[----:B------:R-:W-:Y:S01]  /*b540*/  ISETP.GE.AND P0, PT, R16, R17, PT ;  /* 0x000000111000720c */ /* 0x000fe20003f06270 */
[----:B0-----:R0:W1:Y:S04]  /*b550*/  SHFL.IDX PT, R13, R22, 0x1, 0x1c1f ;  /* 0x003c1f00160d7f89 */ /* 0x00106800000e0000 */
[----:B------:R0:W0:Y:S08]  /*b560*/  SHFL.IDX PT, R12, R20, 0x1, 0x1c1f ;  /* 0x003c1f00140c7f89 */ /* 0x00003000000e0000 */
[----:B------:R-:W-:Y:S05]  /*b570*/  @P0 BRA `(.L_x_8884) ;  /* 0x00000044006c0947 */ /* 0x000fea0003800000 */
[----:B------:R-:W-:Y:S01]  /*b580*/  ULDC UR4, c[0x0][0xac8] ;  /* 0x0002b20000047ab9 */ /* 0x000fe20000000800 */
[C---:B--2---:R-:W-:Y:S01]  /*b590*/  IADD3 R0, R19.reuse, 0x8, RZ ;  /* 0x0000000813007810 */ /* 0x044fe20007ffe0ff */
        /* <DEDUP_REMOVED lines=12> */
[----:B0-----:R-:W-:Y:S01]  /*b660*/  VIADD R20, R19, 0x70 ;  /* 0x0000007013147836 */ /* 0x001fe20000000000 */
[----:B------:R-:W-:Y:S01]  /*b670*/  ISETP.GE.AND P3, PT, R9, UR4, PT ;  /* 0x0000000409007c0c */ /* 0x000fe2000bf66270 */
[----:B-1----:R-:W-:Y:S01]  /*b680*/  @!P0 IMAD.WIDE R2, R19, 0x4, R12 ;  /* 0x0000000413028825 */ /* 0x002fe200078e020c */
        /* <DEDUP_REMOVED lines=14> */
[----:B---3--:R-:W-:Y:S01]  /*b770*/  @!P1 LEA.HI R14, R11, R11, RZ, 0x1 ;  /* 0x0000000b0b0e9211 */ /* 0x008fe200078f08ff */
[----:B------:R0:W-:Y:S01]  /*b780*/  @!P5 ST.E.64 desc[UR44][R2.64], R94 ;  /* 0x0000005e0200d985 */ /* 0x0001e2000c101b2c */
[----:B------:R-:W-:-:S02]  /*b790*/  @!P0 LOP3.LUT R7, R6, 0xfffffffe, RZ, 0xc0, !PT ;  /* 0xfffffffe06078812 */ /* 0x000fc400078ec0ff */
[----:B------:R-:W-:Y:S01]  /*b7a0*/  @!P4 LOP3.LUT R9, R8, 0xfffffffe, RZ, 0xc0, !PT ;  /* 0xfffffffe0809c812 */ /* 0x000fe200078ec0ff */
[----:B------:R1:W-:Y:S01]  /*b7b0*/  @!P6 ST.E.64 desc[UR44][R4.64], R98 ;  /* 0x000000620400e985 */ /* 0x0003e2000c101b2c */
[----:B------:R-:W-:Y:S02]  /*b7c0*/  @!P3 LOP3.LUT R11, R0, 0xfffffffe, RZ, 0xc0, !PT ;  /* 0xfffffffe000bb812 */ /* 0x000fe400078ec0ff */
[----:B----4-:R-:W-:Y:S02]  /*b7d0*/  @!P2 LOP3.LUT R15, R10, 0xfffffffe, RZ, 0xc0, !PT ;  /* 0xfffffffe0a0fa812 */ /* 0x010fe400078ec0ff */
[----:B------:R-:W-:Y:S01]  /*b7e0*/  @!P1 LOP3.LUT R17, R14, 0xfffffffe, RZ, 0xc0, !PT ;  /* 0xfffffffe0e119812 */ /* 0x000fe200078ec0ff */
[----:B------:R-:W-:Y:S01]  /*b7f0*/  VIADD R14, R19, 0x58 ;  /* 0x00000058130e7836 */ /* 0x000fe20000000000 */
[----:B------:R-:W-:Y:S02]  /*b800*/  ISETP.GE.AND P5, PT, R16, UR4, PT ;  /* 0x0000000410007c0c */ /* 0x000fe4000bfa6270 */
[----:B------:R-:W-:Y:S01]  /*b810*/  ISETP.GE.AND P6, PT, R18, UR4, PT ;  /* 0x0000000412007c0c */ /* 0x000fe2000bfc6270 */
[----:B0-----:R-:W-:Y:S01]  /*b820*/  @!P0 IMAD.WIDE R2, R7, 0x4, R12 ;  /* 0x0000000407028825 */ /* 0x001fe200078e020c */
[----:B------:R-:W-:-:S03]  /*b830*/  IADD3 R0, R19, 0x50, RZ ;  /* 0x0000005013007810 */ /* 0x000fc60007ffe0ff */
        /* <DEDUP_REMOVED lines=52> */
.L_x_8923:
        /* <DEDUP_REMOVED lines=60> */
.L_x_8882:
        /* <DEDUP_REMOVED lines=18> */
.L_x_8926:
[----:B------:R-:W-:Y:S01]  /*c060*/  ULDC UR43, c[0x0][0xc50] ;  /* 0x00031400002b7ab9 */ /* 0x000fe20000000800 */
[----:B------:R-:W-:Y:S01]  /*c070*/  UMOV UR40, UR6 ;  /* 0x0000000600287c82 */ /* 0x000fe20008000000 */
[----:B------:R-:W-:-:S11]  /*c080*/  UISETP.NE.AND UP0, UPT, UR43, 0x1, UPT ;  /* 0x000000012b00788c */ /* 0x000fd6000bf05270 */
[----:B------:R-:W-:Y:S01]  /*c090*/  @UP0 ULDC UR4, c[0x0][0xc54] ;  /* 0x0003150000040ab9 */ /* 0x000fe20000000800 */
[----:B------:R-:W-:Y:S01]  /*c0a0*/  @UP0 ULDC UR7, c[0x0][0xc58] ;  /* 0x0003160000070ab9 */ /* 0x000fe20000000800 */
[----:B------:R-:W-:-:S04]  /*c0b0*/  UIMAD.WIDE.U32 UR4, UR6, UR4, URZ ;  /* 0x00000004060472a5 */ /* 0x000fc8000f8e003f */
[----:B------:R-:W-:-:S12]  /*c0c0*/  @UP0 USHF.R.U32.HI UR40, URZ, UR7, UR5 ;  /* 0x000000073f280299 */ /* 0x000fd80008011605 */
.L_x_8927:
        /* <DEDUP_REMOVED lines=8> */
[----:B------:R-:W-:Y:S01]  /*c150*/  ULDC UR4, c[0x0][0x448] ;  /* 0x0001120000047ab9 */ /* 0x000fe20000000800 */
[----:B------:R-:W-:Y:S01]  /*c160*/  ULDC UR7, c[0x0][0x2f0] ;  /* 0x0000bc0000077ab9 */ /* 0x000fe20000000800 */
[----:B------:R-:W-:-:S05]  /*c170*/  MOV R31, RZ ;  /* 0x000000ff001f7202 */ /* 0x000fca0000000f00 */
        /* <DEDUP_REMOVED lines=20> */
[----:B------:R-:W-:Y:S02]  /*c2c0*/  USHF.R.S32.HI UR5, URZ, 0x1f, UR4 ;  /* 0x0000001f3f057899 */ /* 0x000fe40008011404 */
[----:B------:R-:W-:Y:S02]  /*c2d0*/  USHF.R.S32.HI UR7, URZ, 0x1f, UR6 ;  /* 0x0000001f3f077899 */ /* 0x000fe40008011406 */
[----:B------:R-:W-:-:S02]  /*c2e0*/  ULEA.HI UR5, UR5, UR4, URZ, 0x7 ;  /* 0x0000000405057291 */ /* 0x000fc4000f8f383f */
[----:B------:R-:W-:Y:S02]  /*c2f0*/  ULEA.HI UR7, UR7, UR6, URZ, 0x7 ;  /* 0x0000000607077291 */ /* 0x000fe4000f8f383f */
[----:B------:R-:W-:Y:S02]  /*c300*/  USHF.R.S32.HI UR42, URZ, 0x7, UR5 ;  /* 0x000000073f2a7899 */ /* 0x000fe40008011405 */
[----:B------:R-:W-:-:S04]  /*c310*/  USHF.R.S32.HI UR46, URZ, 0x7, UR7 ;  /* 0x000000073f2e7899 */ /* 0x000fc80008011407 */
        /* <DEDUP_REMOVED lines=43> */
.L_x_8929:
        /* <DEDUP_REMOVED lines=31> */
.L_x_8930:
        /* <DEDUP_REMOVED lines=20> */
.L_x_8932:
        /* <DEDUP_REMOVED lines=15> */
.L_x_8931:
        /* <DEDUP_REMOVED lines=20> */
[----:B0-----:R-:W0:Y:S01]  /*cb30*/  @P1 LDC R3, c[0x0][0x434] ;  /* 0x00010d00ff031b82 */ /* 0x001e220000000800 */
[----:B------:R-:W-:-:S03]  /*cb40*/  @P1 LOP3.LUT R23, R23, 0x8, RZ, 0xfc, !PT ;  /* 0x0000000817171812 */ /* 0x000fc600078efcff */
[----:B------:R-:W-:-:S04]  /*cb50*/  IMAD.MOV.U32 R9, RZ, RZ, R8 ;  /* 0x000000ffff097224 */ /* 0x000fc800078e0008 */
        /* <DEDUP_REMOVED lines=11> */
[----:B------:R-:W-:Y:S02]  /*cc10*/  @!P0 IMAD R11, R30, R5, R2 ;  /* 0x000000051e0b8224 */ /* 0x000fe400078e0202 */
[----:B------:R-:W-:-:S04]  /*cc20*/  @!P0 IMAD.MOV.U32 R2, RZ, RZ, R9 ;  /* 0x000000ffff028224 */ /* 0x000fc800078e0009 */
[----:B------:R-:W-:-:S03]  /*cc30*/  @!P0 IMAD.WIDE.U32 R4, R30, R4, R2 ;  /* 0x000000041e048225 */ /* 0x000fc600078e0002 */
[----:B----4-:R-:W-:Y:S01]  /*cc40*/  @!P0 LEA R2, P1, R4, R6, 0x2 ;  /* 0x0000000604028211 */ /* 0x010fe200078210ff */
[----:B------:R-:W-:Y:S01]  /*cc50*/  IMAD.SHL.U32 R6, R19, 0x8, RZ ;  /* 0x0000000813067824 */ /* 0x000fe200078e00ff */
[----:B------:R-:W-:-:S04]  /*cc60*/  @!P0 IADD3 R3, R5, R11, RZ ;  /* 0x0000000b05038210 */ /* 0x000fc80007ffe0ff */
        /* <DEDUP_REMOVED lines=10> */
.L_x_8975:
        /* <DEDUP_REMOVED lines=11> */
.L_x_8934:
        /* <DEDUP_REMOVED lines=8> */
[----:B------:R-:W-:Y:S01]  /*ce40*/  IMAD R10, R8, UR4, RZ ;  /* 0x00000004080a7c24 */ /* 0x000fe2000f8e02ff */
[----:B------:R-:W-:Y:S01]  /*ce50*/  IADD3 R3, R3, R9, RZ ;  /* 0x0000000903037210 */ /* 0x000fe20007ffe0ff */
[----:B------:R-:W-:Y:S02]  /*ce60*/  IMAD.MOV.U32 R9, RZ, RZ, 0x1 ;  /* 0x00000001ff097424 */ /* 0x000fe400078e00ff */
[C---:B------:R-:W-:Y:S02]  /*ce70*/  IMAD R11, R7.reuse, UR5, R10 ;  /* 0x00000005070b7c24 */ /* 0x040fe4000f8e020a */
[----:B------:R-:W-:Y:S01]  /*ce80*/  IMAD.WIDE.U32 R2, R7, UR4, R2 ;  /* 0x0000000407027c25 */ /* 0x000fe2000f8e0002 */
[----:B------:R-:W-:Y:S01]  /*ce90*/  SHF.L.U32 R9, R9, 0x1f, RZ ;  /* 0x0000001f09097819 */ /* 0x000fe200000006ff */
[----:B------:R-:W-:Y:S02]  /*cea0*/  ULDC.64 UR4, c[0x0][0x330] ;  /* 0x0000cc0000047ab9 */ /* 0x000fe40000000a00 */
[----:B------:R-:W-:Y:S01]  /*ceb0*/  IMAD.IADD R3, R3, 0x1, R11 ;  /* 0x0000000103037824 */ /* 0x000fe200078e020b */
[----:B------:R-:W0:Y:S01]  /*cec0*/  SYNCS.PHASECHK.TRANS64.TRYWAIT P0, [UR47+0x28840], R9 ;  /* 0x02884009ff0075a7 */ /* 0x000e22000800016f */
        /* <DEDUP_REMOVED lines=9> */
.L_x_8976:
        /* <DEDUP_REMOVED lines=19> */
[----:B------:R-:W-:Y:S01]  /*d090*/  IADD3 R5, R5, R9, RZ ;  /* 0x0000000905057210 */ /* 0x000fe20007ffe0ff */
[----:B------:R-:W-:Y:S01]  /*d0a0*/  IMAD R3, R22, R3, UR41 ;  /* 0x0000002916037e24 */ /* 0x000fe2000f8e0203 */
[----:B------:R-:W-:Y:S01]  /*d0b0*/  ULDC.64 UR6, c[0x0][0x2e8] ;  /* 0x0000ba0000067ab9 */ /* 0x000fe20000000a00 */
[----:B------:R-:W-:Y:S01]  /*d0c0*/  UIMAD UR4, UR40, UR5, UR4 ;  /* 0x00000005280472a4 */ /* 0x000fe2000f8e0204 */
[----:B------:R-:W-:-:S02]  /*d0d0*/  IMAD.SHL.U32 R19, R0, 0x8, RZ ;  /* 0x0000000800137824 */ /* 0x000fc400078e00ff */
[----:B------:R-:W-:Y:S01]  /*d0e0*/  IMAD.WIDE.U32 R4, R7, UR40, R4 ;  /* 0x0000002807047c25 */ /* 0x000fe2000f8e0004 */
[----:B------:R-:W-:Y:S02]  /*d0f0*/  IADD3 R6, -R28, R3, RZ ;  /* 0x000000031c067210 */ /* 0x000fe40007ffe1ff */
[----:B------:R-:W-:Y:S01]  /*d100*/  LOP3.LUT R19, R8, 0x200, R19, 0xf8, !PT ;  /* 0x0000020008137812 */ /* 0x000fe200078ef813 */
[----:B------:R-:W-:Y:S01]  /*d110*/  VIADD R3, R5, UR4 ;  /* 0x0000000405037c36 */ /* 0x000fe20008000000 */
[----:B------:R-:W-:Y:S01]  /*d120*/  LEA R0, P1, R4, UR6, 0x1 ;  /* 0x0000000604007c11 */ /* 0x000fe2000f8208ff */
[----:B------:R-:W-:Y:S01]  /*d130*/  UMOV UR4, 0xffffffff ;  /* 0xffffffff00047882 */ /* 0x000fe20000000000 */
[----:B------:R-:W-:Y:S02]  /*d140*/  ISETP.GE.AND P0, PT, R6, 0x1, PT ;  /* 0x000000010600780c */ /* 0x000fe40003f06270 */
[----:B------:R-:W-:Y:S01]  /*d150*/  LEA.HI.X R3, R4, UR7, R3, 0x1, P1 ;  /* 0x0000000704037c11 */ /* 0x000fe200088f0c03 */
        /* <DEDUP_REMOVED lines=17> */
[C---:B------:R-:W-:Y:S01]  /*d270*/  @P0 LEA R36, R19.reuse, UR47, 0x1 ;  /* 0x0000002f13240c11 */ /* 0x040fe2000f8e08ff */
[----:B------:R-:W1:Y:S01]  /*d280*/  SHFL.IDX PT, R14, R0, 0x4, 0x181f ;  /* 0x00981f00000e7f89 */ /* 0x000e6200000e0000 */
[C---:B------:R-:W-:Y:S01]  /*d290*/  @P0 IMAD.WIDE.U32 R20, R26.reuse, 0x2, R4 ;  /* 0x000000021a140825 */ /* 0x040fe200078e0004 */
[----:B---3--:R-:W-:Y:S02]  /*d2a0*/  MOV R5, R10 ;  /* 0x0000000a00057202 */ /* 0x008fe40000000f00 */
[----:B------:R-:W2:Y:S01]  /*d2b0*/  SHFL.IDX PT, R10, R3, 0x4, 0x181f ;  /* 0x00981f00030a7f89 */ /* 0x000ea200000e0000 */
[----:B----4-:R-:W-:Y:S01]  /*d2c0*/  IMAD.MOV.U32 R4, RZ, RZ, R37 ;  /* 0x000000ffff047224 */ /* 0x010fe200078e0025 */
[----:B------:R-:W-:Y:S02]  /*d2d0*/  @P1 LEA R37, R19, UR47, 0x1 ;  /* 0x0000002f13251c11 */ /* 0x000fe4000f8e08ff */
[----:B------:R-:W-:Y:S01]  /*d2e0*/  @P0 LDGSTS.E.BYPASS.LTC128B.128 [R36+0x18c00], desc[UR44][R20.64], !P3 ;  /* 0x18c0000014240fae */ /* 0x000fe2000d901d6c */
[----:B------:R-:W-:-:S03]  /*d2f0*/  @P1 IMAD.WIDE.U32 R8, R26, 0x2, R4 ;  /* 0x000000021a081825 */ /* 0x000fc600078e0004 */
[----:B------:R3:W-:Y:S01]  /*d300*/  @P0 LDGSTS.E.BYPASS.LTC128B.128 [R36+0x1cc00], desc[UR44][R20.64+0x80], !P2 ;  /* 0x1cc0008014240fae */ /* 0x0007e2000d101d6c */
[C---:B------:R-:W-:Y:S01]  /*d310*/  ISETP.GE.AND P0, PT, R6.reuse, 0x31, PT ;  /* 0x000000310600780c */ /* 0x040fe20003f06270 */
[----:B0-----:R-:W-:Y:S02]  /*d320*/  IMAD.MOV.U32 R4, RZ, RZ, R32 ;  /* 0x000000ffff047224 */ /* 0x001fe400078e0020 */
[----:B------:R-:W-:Y:S01]  /*d330*/  IMAD.MOV.U32 R5, RZ, RZ, R7 ;  /* 0x000000ffff057224 */ /* 0x000fe200078e0007 */
[----:B------:R-:W-:Y:S04]  /*d340*/  @P1 LDGSTS.E.BYPASS.LTC128B.128 [R37+0x19400], desc[UR44][R8.64], !P3 ;  /* 0x1940000008251fae */ /* 0x000fe8000d901d6c */
[----:B------:R0:W-:Y:S01]  /*d350*/  @P1 LDGSTS.E.BYPASS.LTC128B.128 [R37+0x1d400], desc[UR44][R8.64+0x80], !P2 ;  /* 0x1d40008008251fae */ /* 0x0001e2000d101d6c */
[----:B------:R-:W-:-:S03]  /*d360*/  ISETP.GE.AND P1, PT, R6, 0x51, PT ;  /* 0x000000510600780c */ /* 0x000fc60003f26270 */
[----:B------:R-:W4:Y:S01]  /*d370*/  SHFL.IDX PT, R32, R3, 0x5, 0x181f ;  /* 0x00b81f0003207f89 */ /* 0x000f2200000e0000 */
[----:B------:R-:W-:Y:S01]  /*d380*/  @P0 IMAD.WIDE.U32 R4, R26, 0x2, R4 ;  /* 0x000000021a040825 */ /* 0x000fe200078e0004 */
[----:B------:R-:W-:Y:S02]  /*d390*/  @P0 LEA R7, R19, UR47, 0x1 ;  /* 0x0000002f13070c11 */ /* 0x000fe4000f8e08ff */
[----:B---3--:R-:W-:Y:S04]  /*d3a0*/  SHFL.IDX PT, R36, R0, 0x6, 0x181f ;  /* 0x00d81f0000247f89 */ /* 0x008fe800000e0000 */
[----:B------:R-:W-:Y:S04]  /*d3b0*/  @P0 LDGSTS.E.BYPASS.LTC128B.128 [R7+0x19c00], desc[UR44][R4.64], !P3 ;  /* 0x19c0000004070fae */ /* 0x000fe8000d901d6c */
[----:B------:R3:W-:Y:S01]  /*d3c0*/  @P0 LDGSTS.E.BYPASS.LTC128B.128 [R7+0x1dc00], desc[UR44][R4.64+0x80], !P2 ;  /* 0x1dc0008004070fae */ /* 0x0007e2000d101d6c */
[----:B------:R-:W-:-:S03]  /*d3d0*/  ISETP.GE.AND P0, PT, R6, 0x41, PT ;  /* 0x000000410600780c */ /* 0x000fc60003f06270 */
[----:B0-----:R-:W0:Y:S04]  /*d3e0*/  SHFL.IDX PT, R37, R0, 0x5, 0x181f ;  /* 0x00b81f0000257f89 */ /* 0x001e2800000e0000 */
[----:B---3--:R-:W3:Y:S01]  /*d3f0*/  SHFL.IDX PT, R7, R3, 0x6, 0x181f ;  /* 0x00d81f0003077f89 */ /* 0x008ee200000e0000 */
[----:B-1----:R-:W-:Y:S01]  /*d400*/  MOV R4, R14 ;  /* 0x0000000e00047202 */ /* 0x002fe20000000f00 */
[----:B--2---:R-:W-:-:S04]  /*d410*/  IMAD.MOV.U32 R5, RZ, RZ, R10 ;  /* 0x000000ffff057224 */ /* 0x004fc800078e000a */
[C---:B------:R-:W-:Y:S01]  /*d420*/  @P0 LEA R10, R19.reuse, UR47, 0x1 ;  /* 0x0000002f130a0c11 */ /* 0x040fe2000f8e08ff */
[----:B------:R-:W1:Y:S01]  /*d430*/  SHFL.IDX PT, R3, R3, 0x7, 0x181f ;  /* 0x00f81f0003037f89 */ /* 0x000e6200000e0000 */
[----:B------:R-:W-:Y:S01]  /*d440*/  @P0 IMAD.WIDE.U32 R20, R26, 0x2, R4 ;  /* 0x000000021a140825 */ /* 0x000fe200078e0004 */
[----:B----4-:R-:W-:Y:S02]  /*d450*/  MOV R5, R32 ;  /* 0x0000002000057202 */ /* 0x010fe40000000f00 */
[----:B------:R2:W4:Y:S04]  /*d460*/  SHFL.IDX PT, R14, R0, 0x7, 0x181f ;  /* 0x00f81f00000e7f89 */ /* 0x00052800000e0000 */
[----:B------:R2:W-:Y:S04]  /*d470*/  @P0 LDGSTS.E.BYPASS.LTC128B.128 [R10+0x1a400], desc[UR44][R20.64], !P3 ;  /* 0x1a400000140a0fae */ /* 0x0005e8000d901d6c */
[----:B------:R2:W-:Y:S01]  /*d480*/  @P0 LDGSTS.E.BYPASS.LTC128B.128 [R10+0x1e400], desc[UR44][R20.64+0x80], !P2 ;  /* 0x1e400080140a0fae */ /* 0x0005e2000d101d6c */
[----:B------:R-:W-:Y:S01]  /*d490*/  ISETP.GE.AND P0, PT, R6, 0x61, PT ;  /* 0x000000610600780c */ /* 0x000fe20003f06270 */
[----:B0-----:R-:W-:Y:S01]  /*d4a0*/  IMAD.MOV.U32 R4, RZ, RZ, R37 ;  /* 0x000000ffff047224 */ /* 0x001fe200078e0025 */
[----:B------:R-:W-:-:S03]  /*d4b0*/  @P1 LEA R37, R19, UR47, 0x1 ;  /* 0x0000002f13251c11 */ /* 0x000fc6000f8e08ff */
[----:B------:R-:W-:-:S04]  /*d4c0*/  @P1 IMAD.WIDE.U32 R8, R26, 0x2, R4 ;  /* 0x000000021a081825 */ /* 0x000fc800078e0004 */
[----:B------:R-:W-:Y:S01]  /*d4d0*/  IMAD.MOV.U32 R4, RZ, RZ, R36 ;  /* 0x000000ffff047224 */ /* 0x000fe200078e0024 */
[----:B------:R2:W-:Y:S01]  /*d4e0*/  @P1 LDGSTS.E.BYPASS.LTC128B.128 [R37+0x1ac00], desc[UR44][R8.64], !P3 ;  /* 0x1ac0000008251fae */ /* 0x0005e2000d901d6c */
[----:B---3--:R-:W-:Y:S02]  /*d4f0*/  IMAD.MOV.U32 R5, RZ, RZ, R7 ;  /* 0x000000ffff057224 */ /* 0x008fe400078e0007 */
[----:B------:R-:W-:Y:S01]  /*d500*/  @P0 LEA R7, R19, UR47, 0x1 ;  /* 0x0000002f13070c11 */ /* 0x000fe2000f8e08ff */
[----:B------:R2:W-:Y:S01]  /*d510*/  @P1 LDGSTS.E.BYPASS.LTC128B.128 [R37+0x1ec00], desc[UR44][R8.64+0x80], !P2 ;  /* 0x1ec0008008251fae */ /* 0x0005e2000d101d6c */
[----:B------:R-:W-:-:S05]  /*d520*/  @P0 IMAD.WIDE.U32 R4, R26, 0x2, R4 ;  /* 0x000000021a040825 */ /* 0x000fca00078e0004 */
[----:B------:R2:W-:Y:S04]  /*d530*/  @P0 LDGSTS.E.BYPASS.LTC128B.128 [R7+0x1b400], desc[UR44][R4.64], !P3 ;  /* 0x1b40000004070fae */ /* 0x0005e8000d901d6c */
[----:B-1--4-:R2:W-:Y:S02]  /*d540*/  @P0 LDGSTS.E.BYPASS.LTC128B.128 [R7+0x1f400], desc[UR44][R4.64+0x80], !P2 ;  /* 0x1f40008004070fae */ /* 0x0125e4000d101d6c */
.L_x_8994:
[----:B------:R-:W-:Y:S01]  /*d550*/  ISETP.GE.AND P0, PT, R6, 0x71, PT ;  /* 0x000000710600780c */ /* 0x000fe20003f06270 */
[----:B--2---:R-:W-:Y:S01]  /*d560*/  IMAD.MOV.U32 R5, RZ, RZ, R3 ;  /* 0x000000ffff057224 */ /* 0x004fe200078e0003 */
[----:B------:R-:W-:-:S11]  /*d570*/  MOV R4, R14 ;  /* 0x0000000e00047202 */ /* 0x000fd60000000f00 */
        /* <DEDUP_REMOVED lines=14> */
.L_x_8937:
        /* <DEDUP_REMOVED lines=30> */
.L_x_8938:
[----:B------:R-:W-:Y:S01]  /*d840*/  UISETP.NE.AND UP0, UPT, UR50, URZ, UPT ;  /* 0x0000003f3200728c */ /* 0x000fe2000bf05270 */
[----:B------:R-:W-:Y:S01]  /*d850*/  MOV R4, UR38 ;  /* 0x0000002600047c02 */ /* 0x000fe20008000f00 */
[----:B------:R-:W0:Y:S01]  /*d860*/  LDC R0, c[0x0][0x448] ;  /* 0x00011200ff007b82 */ /* 0x000e220000000800 */
[----:B------:R-:W-:Y:S01]  /*d870*/  IADD3 R3, R33, R28, RZ ;  /* 0x0000001c21037210 */ /* 0x000fe20007ffe0ff */
[----:B------:R-:W-:Y:S01]  /*d880*/  IMAD.U32 R7, RZ, RZ, UR48 ;  /* 0x00000030ff077e24 */ /* 0x000fe2000f8e00ff */
[----:B------:R-:W-:Y:S01]  /*d890*/  ULDC.64 UR4, c[0x0][0x2e0] ;  /* 0x0000b80000047ab9 */ /* 0x000fe20000000a00 */
[----:B------:R-:W-:Y:S01]  /*d8a0*/  PLOP3.LUT P0, PT, PT, PT, UP0, 0x80, 0x0 ;  /* 0x000000000000781c */ /* 0x000fe20003f0f008 */
[----:B------:R-:W-:Y:S01]  /*d8b0*/  IMAD.MOV.U32 R6, RZ, RZ, R4 ;  /* 0x000000ffff067224 */ /* 0x000fe200078e0004 */
[----:B------:R-:W-:Y:S01]  /*d8c0*/  PLOP3.LUT P1, PT, PT, PT, UP0, 0x80, 0x0 ;  /* 0x000000000000781c */ /* 0x000fe20003f2f008 */
[----:B------:R-:W-:Y:S01]  /*d8d0*/  IMAD.U32 R4, RZ, RZ, UR49 ;  /* 0x00000031ff047e24 */ /* 0x000fe2000f8e00ff */
[----:B------:R-:W-:Y:S01]  /*d8e0*/  ULDC.64 UR6, c[0x0][0x280] ;  /* 0x0000a00000067ab9 */ /* 0x000fe20000000a00 */
[----:B------:R-:W-:-:S02]  /*d8f0*/  IMAD R32, R32, UR4, RZ ;  /* 0x0000000420207c24 */ /* 0x000fc4000f8e02ff */
[----:B------:R-:W-:Y:S02]  /*d900*/  IMAD R3, R4, 0x80, R3 ;  /* 0x0000008004037824 */ /* 0x000fe400078e0203 */
[----:B------:R-:W-:Y:S01]  /*d910*/  IMAD.WIDE.U32 R6, R35, UR4, R6 ;  /* 0x0000000423067c25 */ /* 0x000fe2000f8e0006 */
[----:B------:R-:W-:Y:S02]  /*d920*/  @UP0 ULDC UR4, c[0x0][0x44c] ;  /* 0x0001130000040ab9 */ /* 0x000fe40000000800 */
[----:B------:R-:W-:Y:S01]  /*d930*/  MOV R9, R3 ;  /* 0x0000000300097202 */ /* 0x000fe20000000f00 */
[----:B------:R-:W-:Y:S01]  /*d940*/  @P0 IMAD.HI.U32 R4, R3, UR4, RZ ;  /* 0x0000000403040c27 */ /* 0x000fe2000f8e00ff */
[----:B------:R-:W-:-:S03]  /*d950*/  @UP0 ULDC UR4, c[0x0][0x450] ;  /* 0x0001140000040ab9 */ /* 0x000fc60000000800 */
[----:B------:R-:W-:Y:S01]  /*d960*/  IMAD.U32 R5, RZ, RZ, UR39 ;  /* 0x00000027ff057e24 */ /* 0x000fe2000f8e00ff */
[----:B------:R-:W-:Y:S01]  /*d970*/  @P1 SHF.R.U32.HI R9, RZ, UR4, R4 ;  /* 0x00000004ff091c19 */ /* 0x000fe20008011604 */
[----:B------:R-:W-:Y:S01]  /*d980*/  IMAD R5, R35, UR5, R32 ;  /* 0x0000000523057c24 */ /* 0x000fe2000f8e0220 */
[----:B------:R-:W-:-:S03]  /*d990*/  ULDC.64 UR4, c[0x0][0x2d0] ;  /* 0x0000b40000047ab9 */ /* 0x000fc60000000a00 */
[----:B------:R-:W-:Y:S02]  /*d9a0*/  IMAD.MOV R4, RZ, RZ, -R9 ;  /* 0x000000ffff047224 */ /* 0x000fe400078e0a09 */
[----:B------:R-:W-:Y:S02]  /*d9b0*/  IMAD.IADD R7, R7, 0x1, R5 ;  /* 0x0000000107077824 */ /* 0x000fe400078e0205 */
        /* <DEDUP_REMOVED lines=8> */
[----:B------:R-:W-:Y:S02]  /*da40*/  IADD3 R5, R5, R9, RZ ;  /* 0x0000000905057210 */ /* 0x000fe40007ffe0ff */
[C---:B------:R-:W-:Y:S02]  /*da50*/  IMAD R7, R3.reuse, UR5, R6 ;  /* 0x0000000503077c24 */ /* 0x040fe4000f8e0206 */
[----:B------:R-:W-:Y:S01]  /*da60*/  IMAD.WIDE.U32 R4, R3, UR4, R4 ;  /* 0x0000000403047c25 */ /* 0x000fe2000f8e0004 */
[----:B------:R-:W-:-:S02]  /*da70*/  ULDC UR4, c[0x0][0x2b8] ;  /* 0x0000ae0000047ab9 */ /* 0x000fc40000000800 */
[----:B------:R-:W-:Y:S01]  /*da80*/  ISETP.GE.AND P0, PT, R26, UR4, PT ;  /* 0x000000041a007c0c */ /* 0x000fe2000bf06270 */
[----:B------:R-:W-:Y:S01]  /*da90*/  IMAD.IADD R7, R5, 0x1, R7 ;  /* 0x0000000105077824 */ /* 0x000fe200078e0207 */
[C---:B------:R-:W-:Y:S02]  /*daa0*/  LEA R6, P2, R4.reuse, UR6, 0x1 ;  /* 0x0000000604067c11 */ /* 0x040fe4000f8408ff */
[----:B------:R-:W-:Y:S01]  /*dab0*/  ISETP.GE.AND P1, PT, R25, UR4, PT ;  /* 0x0000000419007c0c */ /* 0x000fe2000bf26270 */
[----:B------:R-:W-:Y:S01]  /*dac0*/  UMOV UR4, 0xffffffff ;  /* 0xffffffff00047882 */ /* 0x000fe20000000000 */
[----:B------:R-:W-:Y:S02]  /*dad0*/  LEA.HI.X R7, R4, UR7, R7, 0x1, P2 ;  /* 0x0000000704077c11 */ /* 0x000fe400090f0c07 */
[----:B------:R-:W-:Y:S09]  /*dae0*/  BRA.DIV UR4, `(.L_x_8939) ;  /* 0x0000002e04787947 */ /* 0x000ff2000b800000 */
[----:B------:R-:W-:Y:S01]  /*daf0*/  SHFL.IDX PT, R5, R7, RZ, 0x181f ;  /* 0x00181fff07057589 */ /* 0x000fe200000e0000 */
[----:B------:R-:W-:Y:S01]  /*db00*/  IMAD.U32 R3, RZ, RZ, UR49 ;  /* 0x00000031ff037e24 */ /* 0x000fe2000f8e00ff */
[----:B------:R-:W-:Y:S02]  /*db10*/  ULDC UR4, c[0x0][0x288] ;  /* 0x0000a20000047ab9 */ /* 0x000fe40000000800 */
[----:B------:R-:W0:Y:S01]  /*db20*/  SHFL.IDX PT, R4, R6, RZ, 0x181f ;  /* 0x00181fff06047589 */ /* 0x000e2200000e0000 */
[----:B------:R-:W-:Y:S01]  /*db30*/  IMAD R0, R0, UR4, RZ ;  /* 0x0000000400007c24 */ /* 0x000fe2000f8e02ff */
[----:B------:R-:W-:Y:S02]  /*db40*/  LEA R3, R3, R28, 0x7 ;  /* 0x0000001c03037211 */ /* 0x000fe400078e38ff */
[----:B------:R-:W-:Y:S02]  /*db50*/  SHFL.IDX PT, R8, R7, 0x1, 0x181f ;  /* 0x00381f0007087f89 */ /* 0x000fe400000e0000 */
[C---:B------:R-:W-:Y:S01]  /*db60*/  ISETP.GE.AND P2, PT, R3.reuse, R0, PT ;  /* 0x000000000300720c */ /* 0x040fe20003f46270 */
[C---:B------:R-:W-:Y:S01]  /*db70*/  VIADD R9, R3.reuse, 0x10 ;  /* 0x0000001003097836 */ /* 0x040fe20000000000 */
[----:B------:R-:W1:Y:S01]  /*db80*/  SHFL.IDX PT, R14, R6, 0x1, 0x181f ;  /* 0x00381f00060e7f89 */ /* 0x000e6200000e0000 */
[----:B------:R-:W-:-:S03]  /*db90*/  VIADD R11, R3, 0x20 ;  /* 0x00000020030b7836 */ /* 0x000fc60000000000 */
[----:B------:R-:W-:Y:S07]  /*dba0*/  SHFL.IDX PT, R10, R7, 0x3, 0x181f ;  /* 0x00781f00070a7f89 */ /* 0x000fee00000e0000 */
[----:B------:R-:W-:Y:S01]  /*dbb0*/  @!P2 LEA R21, R19, UR47, 0x1 ;  /* 0x0000002f1315ac11 */ /* 0x000fe2000f8e08ff */
[----:B0-----:R-:W-:-:S05]  /*dbc0*/  @!P2 IMAD.WIDE.U32 R4, R26, 0x2, R4 ;  /* 0x000000021a04a825 */ /* 0x001fca00078e0004 */
[----:B------:R-:W-:Y:S04]  /*dbd0*/  @!P2 LDGSTS.E.BYPASS.LTC128B.128 [R21+0x10400], desc[UR44][R4.64], !P0 ;  /* 0x104000000415afae */ /* 0x000fe8000c101d6c */
[----:B------:R1:W-:Y:S01]  /*dbe0*/  @!P2 LDGSTS.E.BYPASS.LTC128B.128 [R21+0x14400], desc[UR44][R4.64+0x80], !P1 ;  /* 0x144000800415afae */ /* 0x0003e2000c901d6c */
[----:B------:R-:W-:Y:S01]  /*dbf0*/  ISETP.GE.AND P2, PT, R9, R0, PT ;  /* 0x000000000900720c */ /* 0x000fe20003f46270 */
[----:B-1----:R-:W-:Y:S01]  /*dc00*/  IMAD.MOV.U32 R4, RZ, RZ, R14 ;  /* 0x000000ffff047224 */ /* 0x002fe200078e000e */
[----:B------:R-:W-:Y:S01]  /*dc10*/  MOV R5, R8 ;  /* 0x0000000800057202 */ /* 0x000fe20000000f00 */
[----:B------:R-:W-:Y:S10]  /*dc20*/  SHFL.IDX PT, R14, R6, 0x3, 0x181f ;  /* 0x00781f00060e7f89 */ /* 0x000ff400000e0000 */
[----:B------:R-:W-:Y:S01]  /*dc30*/  @!P2 LEA R35, R19, UR47, 0x1 ;  /* 0x0000002f1323ac11 */ /* 0x000fe2000f8e08ff */
[----:B------:R-:W-:-:S02]  /*dc40*/  @!P2 IMAD.WIDE.U32 R8, R26, 0x2, R4 ;  /* 0x000000021a08a825 */ /* 0x000fc400078e0004 */
        /* <DEDUP_REMOVED lines=11> */
[----:B------:R-:W-:Y:S02]  /*dd00*/  ISETP.GE.AND P2, PT, R9, R0, PT ;  /* 0x000000000900720c */ /* 0x000fe40003f46270 */
[----:B0-----:R-:W-:Y:S01]  /*dd10*/  MOV R4, R14 ;  /* 0x0000000e00047202 */ /* 0x001fe20000000f00 */
        /* <DEDUP_REMOVED lines=9> */
[C---:B------:R-:W-:Y:S01]  /*ddb0*/  IADD3 R11, R3.reuse, 0x60, RZ ;  /* 0x00000060030b7810 */ /* 0x040fe20007ffe0ff */
        /* <DEDUP_REMOVED lines=22> */
.L_x_9011:
[----:B------:R-:W-:Y:S01]  /*df20*/  VIADD R3, R3, 0x70 ;  /* 0x0000007003037836 */ /* 0x000fe20000000000 */
[----:B------:R-:W-:Y:S01]  /*df30*/  BSSY B0, `(.L_x_8940) ;  /* 0x000000e000007945 */ /* 0x000fe20003800000 */
[----:B-12---:R-:W-:Y:S01]  /*df40*/  MOV R4, R14 ;  /* 0x0000000e00047202 */ /* 0x006fe20000000f00 */
[----:B------:R-:W-:Y:S02]  /*df50*/  IMAD.MOV.U32 R5, RZ, RZ, R10 ;  /* 0x000000ffff057224 */ /* 0x000fe400078e000a */
        /* <DEDUP_REMOVED lines=11> */
.L_x_8941:
[----:B------:R-:W-:Y:S05]  /*e010*/  BSYNC B0 ;  /* 0x0000000000007941 */ /* 0x000fea0003800000 */
.L_x_8940:
        /* <DEDUP_REMOVED lines=9> */
.L_x_9012:
[----:B------:R-:W-:Y:S01]  /*e0b0*/  MOV R8, 0x1 ;  /* 0x0000000100087802 */ /* 0x000fe20000000f00 */
[----:B------:R-:W-:Y:S01]  /*e0c0*/  IMAD.MOV.U32 R10, RZ, RZ, RZ ;  /* 0x000000ffff0a7224 */ /* 0x000fe200078e00ff */
[----:B------:R-:W-:Y:S06]  /*e0d0*/  @!P1 BRA `(.L_x_8943) ;  /* 0x00000010002c9947 */ /* 0x000fec0003800000 */
[----:B------:R-:W-:Y:S01]  /*e0e0*/  UIADD3 UR4, UR43, 0x1, URZ ;  /* 0x000000012b047890 */ /* 0x000fe2000fffe03f */
[----:B0-----:R-:W-:Y:S01]  /*e0f0*/  LOP3.LUT R0, RZ, UR42, RZ, 0x33, !PT ;  /* 0x0000002aff007c12 */ /* 0x001fe2000f8e33ff */
[----:B------:R-:W-:Y:S01]  /*e100*/  ULOP3.LUT UR5, URZ, UR46, URZ, 0x33, !UPT ;  /* 0x0000002e3f057292 */ /* 0x000fe2000f8e333f */
[----:B------:R-:W-:Y:S01]  /*e110*/  IADD3 R31, R33, R31, R28 ;  /* 0x0000001f211f7210 */ /* 0x000fe20007ffe01c */
[----:B------:R-:W-:Y:S01]  /*e120*/  UIMAD UR4, UR4, UR37, URZ ;  /* 0x00000025040472a4 */ /* 0x000fe2000f8e023f */
[----:B------:R-:W-:Y:S01]  /*e130*/  BSSY B0, `(.L_x_8943) ;  /* 0x0000105000007945 */ /* 0x000fe20003800000 */
[----:B------:R-:W-:Y:S01]  /*e140*/  MOV R9, 0x1 ;  /* 0x0000000100097802 */ /* 0x000fe20000000f00 */
[----:B------:R-:W-:Y:S02]  /*e150*/  IMAD.MOV.U32 R20, RZ, RZ, RZ ;  /* 0x000000ffff147224 */ /* 0x000fe400078e00ff */
[----:B------:R-:W-:Y:S01]  /*e160*/  VIADD R31, R31, 0xfffffe80 ;  /* 0xfffffe801f1f7836 */ /* 0x000fe20000000000 */
[----:B------:R-:W-:Y:S01]  /*e170*/  LOP3.LUT R3, RZ, UR4, RZ, 0x33, !PT ;  /* 0x00000004ff037c12 */ /* 0x000fe2000f8e33ff */
[----:B------:R-:W-:-:S02]  /*e180*/  ULDC UR4, c[0x0][0x2f4] ;  /* 0x0000bd0000047ab9 */ /* 0x000fc40000000800 */
[----:B------:R-:W-:Y:S02]  /*e190*/  ISETP.GE.AND P2, PT, R26, UR4, PT ;  /* 0x000000041a007c0c */ /* 0x000fe4000bf46270 */
[----:B------:R-:W-:Y:S02]  /*e1a0*/  VIMNMX3 R0, R0, UR5, R3, !PT ;  /* 0x0000000500007c0f */ /* 0x000fe4000f800103 */
[----:B------:R-:W-:Y:S02]  /*e1b0*/  IADD3 R3, -R28, UR41, RZ ;  /* 0x000000291c037c10 */ /* 0x000fe4000fffe1ff */
[----:B------:R-:W-:Y:S01]  /*e1c0*/  ISETP.GE.AND P1, PT, R25, UR4, PT ;  /* 0x0000000419007c0c */ /* 0x000fe2000bf26270 */
[C---:B------:R-:W-:Y:S01]  /*e1d0*/  IMAD R21, R0.reuse, -0x80, R31 ;  /* 0xffffff8000157824 */ /* 0x040fe200078e021f */
[C---:B------:R-:W-:Y:S01]  /*e1e0*/  IADD3 R22, -R0.reuse, -0x2, RZ ;  /* 0xfffffffe00167810 */ /* 0x040fe20007ffe1ff */
[----:B------:R-:W-:-:S05]  /*e1f0*/  IMAD R3, R0, 0x80, R3 ;  /* 0x0000008000037824 */ /* 0x000fca00078e0203 */
[----:B------:R-:W-:-:S07]  /*e200*/  IADD3 R31, R3, 0x100, RZ ;  /* 0x00000100031f7810 */ /* 0x000fce0007ffe0ff */
.L_x_8956:
        /* <DEDUP_REMOVED lines=26> */
.L_x_8944:
[----:B------:R-:W-:Y:S01]  /*e3b0*/  LEA R34, R10, UR47, 0x3 ;  /* 0x0000002f0a227c11 */ /* 0x000fe2000f8e18ff */
[----:B------:R-:W-:Y:S01]  /*e3c0*/  BSSY B1, `(.L_x_8945) ;  /* 0x0000004000017945 */ /* 0x000fe20003800000 */
[----:B------:R-:W-:-:S04]  /*e3d0*/  SHF.L.U32 R3, R8, 0x1f, RZ ;  /* 0x0000001f08037819 */ /* 0x000fc800000006ff */
[----:B------:R-:W0:Y:S02]  /*e3e0*/  SYNCS.PHASECHK.TRANS64.TRYWAIT P0, [R34+URZ+0x28840], R3 ;  /* 0x02884003220075a7 */ /* 0x000e24000800017f */
[----:B0-----:R-:W-:Y:S05]  /*e3f0*/  @!P0 BRA `(.L_x_8946) ;  /* 0x0000002c00c88947 */ /* 0x001fea0003800000 */
.L_x_9013:
[----:B------:R-:W-:Y:S05]  /*e400*/  BSYNC B1 ;  /* 0x0000000000017941 */ /* 0x000fea0003800000 */
.L_x_8945:
        /* <DEDUP_REMOVED lines=26> */
[----:B------:R-:W-:Y:S02]  /*e5b0*/  LEA.HI.X R5, R4, UR7, R5, 0x1, P0 ;  /* 0x0000000704057c11 */ /* 0x000fe400080f0c05 */
[----:B------:R-:W-:Y:S01]  /*e5c0*/  LEA R4, R10, R19, 0xe ;  /* 0x000000130a047211 */ /* 0x000fe200078e70ff */
        /* <DEDUP_REMOVED lines=15> */
[----:B0-----:R-:W-:-:S03]  /*e6c0*/  IADD3.X R13, RZ, R0, RZ, P0, !PT ;  /* 0x00000000ff0d7210 */ /* 0x001fc600007fe4ff */
        /* <DEDUP_REMOVED lines=31> */
.L_x_9031:
[----:B------:R-:W-:-:S04]  /*e8c0*/  IADD3 R6, P0, R6, R3, RZ ;  /* 0x0000000306067210 */ /* 0x000fc80007f1e0ff */
        /* <DEDUP_REMOVED lines=8> */
.L_x_8948:
        /* <DEDUP_REMOVED lines=10> */
.L_x_8949:
[----:B------:R2:W-:Y:S01]  /*e9f0*/  SYNCS.ARRIVE.TRANS64.A1T0 RZ, [R34+URZ+0x28830], RZ ;  /* 0x028830ff22ff79a7 */ /* 0x0005e2000810003f */
[----:B------:R-:W-:Y:S05]  /*ea00*/  @!P4 BRA `(.L_x_8950) ;  /* 0x000000000004c947 */ /* 0x000fea0003800000 */
[----:B------:R-:W-:Y:S01]  /*ea10*/  BPT.TRAP 0x1 ;  /* 0x000000040000795c */ /* 0x000fe20000300000 */
.L_x_8950:
[----:B------:R-:W-:Y:S01]  /*ea20*/  SHF.L.U32 R5, R9, 0x1f, RZ ;  /* 0x0000001f09057819 */ /* 0x000fe200000006ff */
[----:B------:R-:W-:Y:S01]  /*ea30*/  BSSY B1, `(.L_x_8951) ;  /* 0x0000004000017945 */ /* 0x000fe20003800000 */
[----:B------:R-:W-:-:S04]  /*ea40*/  LEA R0, R20, UR47, 0x3 ;  /* 0x0000002f14007c11 */ /* 0x000fc8000f8e18ff */
[----:B------:R-:W3:Y:S02]  /*ea50*/  SYNCS.PHASECHK.TRANS64.TRYWAIT P0, [R0+URZ+0x28860], R5 ;  /* 0x02886005000075a7 */ /* 0x000ee4000800017f */
[----:B---3--:R-:W-:Y:S05]  /*ea60*/  @!P0 BRA `(.L_x_8952) ;  /* 0x00000030009c8947 */ /* 0x008fea0003800000 */
.L_x_9032:
[----:B------:R-:W-:Y:S05]  /*ea70*/  BSYNC B1 ;  /* 0x0000000000017941 */ /* 0x000fea0003800000 */
.L_x_8951:
        /* <DEDUP_REMOVED lines=15> */
[----:B------:R-:W1:Y:S01]  /*eb70*/  SHFL.IDX PT, R14, R16, 0x2, 0x181f ;  /* 0x00581f00100e7f89 */ /* 0x000e6200000e0000 */
[----:B------:R-:W-:Y:S02]  /*eb80*/  IADD3.X R13, RZ, R6, RZ, P0, !PT ;  /* 0x00000006ff0d7210 */ /* 0x000fe400007fe4ff */
        /* <DEDUP_REMOVED lines=22> */
[----:B------:R-:W3:Y:S01]  /*ecf0*/  SHFL.IDX PT, R14, R16, 0x5, 0x181f ;  /* 0x00b81f00100e7f89 */ /* 0x000ee200000e0000 */
[----:B0-----:R-:W-:Y:S02]  /*ed00*/  IADD3.X R5, RZ, R6, RZ, P0, !PT ;  /* 0x00000006ff057210 */ /* 0x001fe400007fe4ff */
        /* <DEDUP_REMOVED lines=17> */
[----:B------:R3:W0:-:S12]  /*ee20*/  SHFL.IDX PT, R6, R2, 0x7, 0x181f ;  /* 0x00f81f0002067f89 */ /* 0x00061800000e0000 */
[----:B------:R3:W-:Y:S01]  /*ee30*/  LDGSTS.E.BYPASS.LTC128B.128 [R7+0x3400], desc[UR44][R4.64], !P0 ;  /* 0x0340000004077fae */ /* 0x0007e2000c101d6c */
[----:B------:R-:W-:-:S13]  /*ee40*/  ISETP.LT.OR P0, PT, R31, 0x61, P1 ;  /* 0x000000611f00780c */ /* 0x000fda0000f01670 */
[----:B01----:R3:W-:Y:S02]  /*ee50*/  LDGSTS.E.BYPASS.LTC128B.128 [R7+0x7400], desc[UR44][R4.64+0x80], !P0 ;  /* 0x0740008004077fae */ /* 0x0037e4000c101d6c */
.L_x_9050:
[----:B---3--:R-:W-:Y:S01]  /*ee60*/  IADD3 R2, P0, R14, R3, RZ ;  /* 0x000000030e027210 */ /* 0x008fe20007f1e0ff */
[----:B------:R-:W-:Y:S02]  /*ee70*/  ULDC.64 UR4, c[0x0][0x328] ;  /* 0x0000ca0000047ab9 */ /* 0x000fe40000000a00 */
[----:B------:R-:W-:Y:S01]  /*ee80*/  IMAD R36, R36, UR4, RZ ;  /* 0x0000000424247c24 */ /* 0x000fe2000f8e02ff */
[----:B------:R-:W-:Y:S01]  /*ee90*/  IADD3.X R3, RZ, R6, RZ, P0, !PT ;  /* 0x00000006ff037210 */ /* 0x000fe200007fe4ff */
[----:B0-----:R-:W-:Y:S01]  /*eea0*/  IMAD.WIDE.U32 R4, R35, UR4, RZ ;  /* 0x0000000423047c25 */ /* 0x001fe2000f8e00ff */
[----:B------:R-:W-:-:S03]  /*eeb0*/  ISETP.LT.OR P0, PT, R31, 0x71, P2 ;  /* 0x000000711f00780c */ /* 0x000fc60001701670 */
[----:B------:R-:W-:Y:S01]  /*eec0*/  IMAD R9, R35, UR5, R36 ;  /* 0x0000000523097c24 */ /* 0x000fe2000f8e0224 */
[----:B------:R-:W-:Y:S02]  /*eed0*/  ULDC.64 UR4, c[0x0][0x338] ;  /* 0x0000ce0000047ab9 */ /* 0x000fe40000000a00 */
[----:B------:R-:W-:Y:S02]  /*eee0*/  IMAD R33, R33, UR4, RZ ;  /* 0x0000000421217c24 */ /* 0x000fe4000f8e02ff */
[----:B------:R-:W-:Y:S02]  /*eef0*/  IMAD.IADD R5, R5, 0x1, R9 ;  /* 0x0000000105057824 */ /* 0x000fe400078e0209 */
[C---:B------:R-:W-:Y:S02]  /*ef00*/  IMAD R33, R32.reuse, UR5, R33 ;  /* 0x0000000520217c24 */ /* 0x040fe4000f8e0221 */
[----:B------:R-:W-:Y:S01]  /*ef10*/  IMAD.WIDE.U32 R4, R32, UR4, R4 ;  /* 0x0000000420047c25 */ /* 0x000fe2000f8e0004 */
[----:B------:R-:W-:Y:S01]  /*ef20*/  @!PT LDS RZ, [RZ] ;  /* 0x00000000fffff984 */ /* 0x000fe20000000800 */
[----:B------:R-:W-:Y:S01]  /*ef30*/  @!PT LDS RZ, [RZ] ;  /* 0x00000000fffff984 */ /* 0x000fe20000000800 */
[----:B------:R-:W-:Y:S01]  /*ef40*/  @!PT LDS RZ, [RZ] ;  /* 0x00000000fffff984 */ /* 0x000fe20000000800 */
[----:B------:R0:W-:Y:S01]  /*ef50*/  LDGSTS.E.BYPASS.LTC128B.128 [R7+0x3c00], desc[UR44][R2.64], !P0 ;  /* 0x03c0000002077fae */ /* 0x0001e2000c101d6c */
[----:B------:R-:W-:-:S02]  /*ef60*/  ISETP.LT.OR P0, PT, R31, 0x71, P1 ;  /* 0x000000711f00780c */ /* 0x000fc40000f01670 */
[----:B------:R-:W-:-:S11]  /*ef70*/  IMAD.IADD R33, R5, 0x1, R33 ;  /* 0x0000000105217824 */ /* 0x000fd600078e0221 */
[----:B------:R0:W-:Y:S01]  /*ef80*/  LDGSTS.E.BYPASS.LTC128B.128 [R7+0x7c00], desc[UR44][R2.64+0x80], !P0 ;  /* 0x07c0008002077fae */ /* 0x0001e2000c101d6c */
[----:B------:R-:W-:Y:S01]  /*ef90*/  PLOP3.LUT P0, PT, PT, PT, PT, 0x80, 0x0 ;  /* 0x000000000000781c */ /* 0x000fe20003f0f070 */
[----:B------:R-:W-:-:S12]  /*efa0*/  NOP ;  /* 0x0000000000007918 */ /* 0x000fd80000000000 */
.L_x_8954:
        /* <DEDUP_REMOVED lines=10> */
.L_x_8955:
[----:B------:R-:W-:Y:S01]  /*f050*/  R2UR UR4, R24 ;  /* 0x00000000180472ca */ /* 0x000fe200000e0000 */
[----:B------:R-:W-:Y:S01]  /*f060*/  ULDC.64 UR6, c[0x0][0x330] ;  /* 0x0000cc0000067ab9 */ /* 0x000fe20000000a00 */
[----:B------:R-:W-:Y:S01]  /*f070*/  IMAD.MOV.U32 R5, RZ, RZ, R33 ;  /* 0x000000ffff057224 */ /* 0x000fe200078e0021 */
[----:B0-----:R-:W-:Y:S01]  /*f080*/  MOV R3, UR6 ;  /* 0x0000000600037c02 */ /* 0x001fe20008000f00 */
[----:B------:R0:W-:Y:S01]  /*f090*/  SYNCS.ARRIVE.TRANS64.A1T0 RZ, [R0+URZ+0x28850], RZ ;  /* 0x028850ff00ff79a7 */ /* 0x0001e2000810003f */
[----:B------:R-:W-:Y:S01]  /*f0a0*/  IADD3 R22, R22, -0x1, RZ ;  /* 0xffffffff16167810 */ /* 0x000fe20007ffe0ff */
        /* <DEDUP_REMOVED lines=14> */
.L_x_8943:
[----:B------:R-:W-:-:S13]  /*f190*/  ISETP.NE.AND P0, PT, R18, 0x3, PT ;  /* 0x000000031200780c */ /* 0x000fda0003f05270 */
[----:B------:R-:W-:Y:S05]  /*f1a0*/  @!P0 BRA `(.L_x_8957) ;  /* 0x0000000000048947 */ /* 0x000fea0003800000 */
[----:B------:R-:W-:Y:S01]  /*f1b0*/  BPT.TRAP 0x1 ;  /* 0x000000040000795c */ /* 0x000fe20000300000 */
.L_x_8957:
[----:B0-----:R-:W-:Y:S01]  /*f1c0*/  LEA R0, R10, UR47, 0x3 ;  /* 0x0000002f0a007c11 */ /* 0x001fe2000f8e18ff */
[----:B------:R-:W-:Y:S01]  /*f1d0*/  IMAD.MOV.U32 R3, RZ, RZ, -0x80 ;  /* 0xffffff80ff037424 */ /* 0x000fe200078e00ff */
[----:B------:R-:W-:Y:S01]  /*f1e0*/  SHF.L.U32 R5, R8, 0x1f, RZ ;  /* 0x0000001f08057819 */ /* 0x000fe200000006ff */
[----:B------:R-:W-:Y:S01]  /*f1f0*/  BSSY B0, `(.L_x_8958) ;  /* 0x0000006000007945 */ /* 0x000fe20003800000 */
[----:B------:R-:W-:Y:S01]  /*f200*/  LEA R6, R10, R19, 0xe ;  /* 0x000000130a067211 */ /* 0x000fe200078e70ff */
[----:B------:R-:W-:Y:S01]  /*f210*/  IMAD R3, R22, R3, UR41 ;  /* 0x0000002916037e24 */ /* 0x000fe2000f8e0203 */
[----:B------:R-:W0:Y:S03]  /*f220*/  SYNCS.PHASECHK.TRANS64.TRYWAIT P0, [R0+URZ+0x28860], R5 ;  /* 0x02886005000075a7 */ /* 0x000e26000800017f */
[----:B------:R-:W-:Y:S01]  /*f230*/  IMAD.IADD R28, R3, 0x1, -R28 ;  /* 0x00000001031c7824 */ /* 0x000fe200078e0a1c */
[----:B0-----:R-:W-:Y:S06]  /*f240*/  @!P0 BRA `(.L_x_8959) ;  /* 0x00000034006c8947 */ /* 0x001fec0003800000 */
.L_x_9051:
[----:B------:R-:W-:Y:S05]  /*f250*/  BSYNC B0 ;  /* 0x0000000000007941 */ /* 0x000fea0003800000 */
.L_x_8958:
        /* <DEDUP_REMOVED lines=16> */
[----:B0-----:R-:W-:-:S03]  /*f360*/  MOV R7, R5 ;  /* 0x0000000500077202 */ /* 0x001fc60000000f00 */
        /* <DEDUP_REMOVED lines=17> */
[----:B-1----:R-:W-:Y:S01]  /*f480*/  IMAD.MOV.U32 R13, RZ, RZ, R9 ;  /* 0x000000ffff0d7224 */ /* 0x002fe200078e0009 */
[----:B------:R-:W-:Y:S02]  /*f490*/  MOV R9, RZ ;  /* 0x000000ff00097202 */ /* 0x000fe40000000f00 */
        /* <DEDUP_REMOVED lines=9> */
[C---:B------:R-:W-:Y:S02]  /*f530*/  ISETP.LT.OR P4, PT, R28.reuse, 0x41, P1 ;  /* 0x000000411c00780c */ /* 0x040fe40000f81670 */
[----:B-----5:R-:W-:Y:S01]  /*f540*/  MOV R7, R19 ;  /* 0x0000001300077202 */ /* 0x020fe20000000f00 */
        /* <DEDUP_REMOVED lines=21> */
.L_x_9069:
        /* <DEDUP_REMOVED lines=12> */
.L_x_8961:
        /* <DEDUP_REMOVED lines=10> */
.L_x_8962:
[----:B------:R1:W-:Y:S02]  /*f800*/  SYNCS.ARRIVE.TRANS64.A1T0 RZ, [R0+URZ+0x28850], RZ ;  /* 0x028850ff00ff79a7 */ /* 0x0003e4000810003f */
[----:B-1----:R-:W-:-:S04]  /*f810*/  IADD3 R0, R10, 0x1, RZ ;  /* 0x000000010a007810 */ /* 0x002fc80007ffe0ff */
[----:B------:R-:W-:-:S04]  /*f820*/  ISETP.NE.AND P0, PT, R0, 0x2, PT ;  /* 0x000000020000780c */ /* 0x000fc80003f05270 */
[----:B0-----:R-:W-:Y:S02]  /*f830*/  SEL R3, RZ, 0x1, P0 ;  /* 0x00000001ff037807 */ /* 0x001fe40000000000 */
[----:B------:R-:W-:Y:S02]  /*f840*/  SEL R0, R0, RZ, P0 ;  /* 0x000000ff00007207 */ /* 0x000fe40000000000 */
[----:B------:R-:W-:-:S07]  /*f850*/  LOP3.LUT R8, R8, R3, RZ, 0x3c, !PT ;  /* 0x0000000308087212 */ /* 0x000fce00078e3cff */
.L_x_8928:
[----:B------:R-:W0:Y:S01]  /*f860*/  S2R R3, SR_CgaCtaId ;  /* 0x0000000000037919 */ /* 0x000e220000008800 */
[----:B------:R-:W-:Y:S02]  /*f870*/  MOV R2, 0x400 ;  /* 0x0000040000027802 */ /* 0x000fe40000000f00 */
[----:B------:R-:W-:Y:S02]  /*f880*/  SHF.L.U32 R9, R9, 0x1f, RZ ;  /* 0x0000001f09097819 */ /* 0x000fe400000006ff */
[----:B0-----:R-:W-:-:S04]  /*f890*/  LEA R7, R3, R2, 0x18 ;  /* 0x0000000203077211 */ /* 0x001fc800078ec0ff */
[----:B------:R-:W0:Y:S02]  /*f8a0*/  SYNCS.PHASECHK.TRANS64.TRYWAIT P0, [R7+URZ+0x28820], R9 ;  /* 0x02882009070075a7 */ /* 0x000e24000800017f */
[----:B0-----:R-:W-:Y:S05]  /*f8b0*/  @!P0 BRA `(.L_x_8963) ;  /* 0x00000038007c8947 */ /* 0x001fea0003800000 */
.L_x_9070:
[----:B------:R-:W-:-:S03]  /*f8c0*/  UMOV UR4, 0xffffffff ;  /* 0xffffffff00047882 */ /* 0x000fc60000000000 */
[----:B------:R-:W-:Y:S05]  /*f8d0*/  BRA.DIV UR4, `(.L_x_8964) ;  /* 0x0000003a04887947 */ /* 0x000fea000b800000 */
[----:B------:R1:W3:Y:S02]  /*f8e0*/  SHFL.IDX PT, R14, R17, RZ, 0x1f ;  /* 0x00001fff110e7589 */ /* 0x0002e400000e0000 */
.L_x_9073:
[----:B---3--:R-:W-:-:S13]  /*f8f0*/  ISETP.NE.AND P0, PT, R14, RZ, PT ;  /* 0x000000ff0e00720c */ /* 0x008fda0003f05270 */
[----:B------:R-:W-:Y:S05]  /*f900*/  @P0 BRA `(.L_x_8884) ;  /* 0x0000000000880947 */ /* 0x000fea0003800000 */
[----:B------:R-:W-:-:S03]  /*f910*/  UMOV UR4, 0xffffffff ;  /* 0xffffffff00047882 */ /* 0x000fc60000000000 */
[----:B------:R-:W-:Y:S05]  /*f920*/  BRA.DIV UR4, `(.L_x_8965) ;  /* 0x0000003a049c7947 */ /* 0x000fea000b800000 */
[----:B------:R-:W-:-:S13]  /*f930*/  ELECT P6, URZ, PT ;  /* 0x00000000003f782f */ /* 0x000fda00038c0000 */
.L_x_9076:
[----:B------:R-:W-:Y:S05]  /*f940*/  @!P6 BRA `(.L_x_8884) ;  /* 0x000000000078e947 */ /* 0x000fea0003800000 */
[----:B------:R-:W-:-:S06]  /*f950*/  ULOP3.LUT UR4, UR36, 0x2, URZ, 0xfc, !UPT ;  /* 0x0000000224047892 */ /* 0x000fcc000f8efc3f */
[----:B------:R-:W-:-:S05]  /*f960*/  IMAD.U32 R2, RZ, RZ, UR4 ;  /* 0x00000004ff027e24 */ /* 0x000fca000f8e00ff */
[----:B------:R-:W-:-:S13]  /*f970*/  ISETP.NE.AND P0, PT, R2, 0x3, PT ;  /* 0x000000030200780c */ /* 0x000fda0003f05270 */
[----:B------:R-:W-:Y:S05]  /*f980*/  @!P0 BRA `(.L_x_8966) ;  /* 0x0000000000048947 */ /* 0x000fea0003800000 */
[----:B------:R-:W-:Y:S01]  /*f990*/  BPT.TRAP 0x1 ;  /* 0x000000040000795c */ /* 0x000fe20000300000 */
.L_x_8966:
[----:B------:R-:W-:Y:S01]  /*f9a0*/  IMAD R5, R0, 0x8, R7 ;  /* 0x0000000800057824 */ /* 0x000fe200078e0207 */
[----:B------:R-:W-:Y:S02]  /*f9b0*/  SHF.L.U32 R2, R8, 0x1f, RZ ;  /* 0x0000001f08027819 */ /* 0x000fe400000006ff */
[----:B------:R-:W-:Y:S02]  /*f9c0*/  IADD3 R0, R0, 0x1, RZ ;  /* 0x0000000100007810 */ /* 0x000fe40007ffe0ff */
[----:B------:R-:W3:Y:S02]  /*f9d0*/  SYNCS.PHASECHK.TRANS64.TRYWAIT P1, [R5+URZ+0x28840], R2 ;  /* 0x02884002050075a7 */ /* 0x000ee4000802017f */
[----:B------:R-:W-:-:S04]  /*f9e0*/  ISETP.NE.AND P2, PT, R0, 0x2, PT ;  /* 0x000000020000780c */ /* 0x000fc80003f45270 */
[----:B------:R-:W-:Y:S01]  /*f9f0*/  SEL R3, RZ, 0x1, P2 ;  /* 0x00000001ff037807 */ /* 0x000fe20001000000 */
[----:B---3--:R-:W-:Y:S08]  /*fa00*/  @!P1 BRA `(.L_x_8967) ;  /* 0x0000003800849947 */ /* 0x008ff00003800000 */
.L_x_9077:
[----:B------:R-:W-:Y:S02]  /*fa10*/  SEL R0, R0, RZ, P2 ;  /* 0x000000ff00007207 */ /* 0x000fe40001000000 */
[----:B------:R-:W-:Y:S01]  /*fa20*/  LOP3.LUT R3, R8, R3, RZ, 0x3c, !PT ;  /* 0x0000000308037212 */ /* 0x000fe200078e3cff */
[----:B------:R-:W-:Y:S06]  /*fa30*/  @!P0 BRA `(.L_x_8968) ;  /* 0x0000000000048947 */ /* 0x000fec0003800000 */
[----:B------:R-:W-:Y:S01]  /*fa40*/  BPT.TRAP 0x1 ;  /* 0x000000040000795c */ /* 0x000fe20000300000 */
.L_x_8968:
[----:B0-----:R-:W-:Y:S01]  /*fa50*/  IMAD R7, R0, 0x8, R7 ;  /* 0x0000000800077824 */ /* 0x001fe200078e0207 */
[----:B------:R-:W-:-:S04]  /*fa60*/  SHF.L.U32 R0, R3, 0x1f, RZ ;  /* 0x0000001f03007819 */ /* 0x000fc800000006ff */
[----:B------:R-:W0:Y:S02]  /*fa70*/  SYNCS.PHASECHK.TRANS64.TRYWAIT P1, [R7+URZ+0x28840], R0 ;  /* 0x02884000070075a7 */ /* 0x000e24000802017f */
[----:B0-----:R-:W-:Y:S05]  /*fa80*/  @!P1 BRA `(.L_x_8969) ;  /* 0x0000003800789947 */ /* 0x001fea0003800000 */
.L_x_9078:
[----:B------:R-:W-:Y:S05]  /*fa90*/  @!P0 BRA `(.L_x_8970) ;  /* 0x0000000000048947 */ /* 0x000fea0003800000 */
[----:B------:R-:W-:Y:S01]  /*faa0*/  BPT.TRAP 0x1 ;  /* 0x000000040000795c */ /* 0x000fe20000300000 */
.L_x_8970:
[----:B------:R-:W4:Y:S02]  /*fab0*/  SYNCS.PHASECHK.TRANS64.TRYWAIT P1, [R5+URZ+0x28860], R2 ;  /* 0x02886002050075a7 */ /* 0x000f24000802017f */
[----:B----4-:R-:W-:Y:S05]  /*fac0*/  @!P1 BRA `(.L_x_8971) ;  /* 0x00000038007c9947 */ /* 0x010fea0003800000 */
.L_x_9079:
[----:B------:R-:W-:Y:S05]  /*fad0*/  @!P0 BRA `(.L_x_8972) ;  /* 0x0000000000048947 */ /* 0x000fea0003800000 */
[----:B------:R-:W-:Y:S01]  /*fae0*/  BPT.TRAP 0x1 ;  /* 0x000000040000795c */ /* 0x000fe20000300000 */
.L_x_8972:
[----:B------:R0:W0:Y:S02]  /*faf0*/  SYNCS.PHASECHK.TRANS64.TRYWAIT P0, [R7+URZ+0x28860], R0 ;  /* 0x02886000070075a7 */ /* 0x000024000800017f */
[----:B0-----:R-:W-:Y:S05]  /*fb00*/  @!P0 NANOSLEEP.SYNCS 0x989680 ;  /* 0x009896800000895d */ /* 0x001fea0003900000 */
[----:B------:R-:W0:Y:S02]  /*fb10*/  @!P0 SYNCS.PHASECHK.TRANS64 P0, [R7+URZ+0x28860], R0 ;  /* 0x02886000070085a7 */ /* 0x000e24000800007f */
[----:B0-----:R-:W-:Y:S05]  /*fb20*/  @!P0 BRA `(.L_x_8972) ;  /* 0xfffffffc00f08947 */ /* 0x001fea000383ffff */
.L_x_8884:
[----:B------:R-:W-:Y:S05]  /*fb30*/  BSYNC B6 ;  /* 0x0000000000067941 */ /* 0x000fea0003800000 */
.L_x_8881:
[----:B------:R-:W-:Y:S05]  /*fb40*/  EXIT ;  /* 0x000000000000794d */ /* 0x000fea0003800000 */
.L_x_8888:
[----:B0-----:R-:W-:-:S04]  /*fb50*/  IMAD.U32 R3, RZ, RZ, UR41 ;  /* 0x00000029ff037e24 */ /* 0x001fc8000f8e00ff */
[----:B------:R0:W1:Y:S03]  /*fb60*/  SYNCS.PHASECHK.TRANS64.TRYWAIT P0, [R3+URZ+0x28800], R0 ;  /* 0x02880000030075a7 */ /* 0x000066000800017f */
[----:B-1----:R-:W-:Y:S05]  /*fb70*/  @!P0 NANOSLEEP.SYNCS 0x989680 ;  /* 0x009896800000895d */ /* 0x002fea0003900000 */
[----:B------:R-:W1:Y:S02]  /*fb80*/  @!P0 SYNCS.PHASECHK.TRANS64 P0, [R3+URZ+0x28800], R0 ;  /* 0x02880000030085a7 */ /* 0x000e64000800007f */
[----:B-1----:R-:W-:Y:S05]  /*fb90*/  @!P0 BRA `(.L_x_8888) ;  /* 0xfffffffc00ec8947 */ /* 0x002fea000383ffff */
[----:B------:R-:W-:Y:S05]  /*fba0*/  BRA `(.L_x_8973) ;  /* 0xffffff1400f07947 */ /* 0x000fea000383ffff */
.L_x_8892:
[----:B-1----:R-:W-:-:S04]  /*fbb0*/  MOV R3, UR41 ;  /* 0x0000002900037c02 */ /* 0x002fc80008000f00 */
[----:B------:R1:W2:Y:S03]  /*fbc0*/  SYNCS.PHASECHK.TRANS64.TRYWAIT P1, [R3+URZ+0x28830], R0 ;  /* 0x02883000030075a7 */ /* 0x0002a6000802017f */
[----:B--2---:R-:W-:Y:S05]  /*fbd0*/  @!P1 NANOSLEEP.SYNCS 0x989680 ;  /* 0x009896800000995d */ /* 0x004fea0003900000 */
[----:B------:R-:W2:Y:S02]  /*fbe0*/  @!P1 SYNCS.PHASECHK.TRANS64 P1, [R3+URZ+0x28830], R0 ;  /* 0x02883000030095a7 */ /* 0x000ea4000802007f */
[----:B--2---:R-:W-:Y:S05]  /*fbf0*/  @!P1 BRA `(.L_x_8892) ;  /* 0xfffffffc00ec9947 */ /* 0x004fea000383ffff */
[----:B------:R-:W-:Y:S05]  /*fc00*/  BRA `(.L_x_8891) ;  /* 0xffffff18000c7947 */ /* 0x000fea000383ffff */
.L_x_8898:
[----:B-1----:R-:W-:-:S04]  /*fc10*/  IMAD.U32 R11, RZ, RZ, UR4 ;  /* 0x00000004ff0b7e24 */ /* 0x002fc8000f8e00ff */
[----:B------:R1:W2:Y:S03]  /*fc20*/  SYNCS.PHASECHK.TRANS64.TRYWAIT P1, [R11+URZ+0x28830], R10 ;  /* 0x0288300a0b0075a7 */ /* 0x0002a6000802017f */
[----:B--2---:R-:W-:Y:S05]  /*fc30*/  @!P1 NANOSLEEP.SYNCS 0x989680 ;  /* 0x009896800000995d */ /* 0x004fea0003900000 */
[----:B------:R-:W2:Y:S02]  /*fc40*/  @!P1 SYNCS.PHASECHK.TRANS64 P1, [R11+URZ+0x28830], R10 ;  /* 0x0288300a0b0095a7 */ /* 0x000ea4000802007f */
[----:B--2---:R-:W-:Y:S05]  /*fc50*/  @!P1 BRA `(.L_x_8898) ;  /* 0xfffffffc00ec9947 */ /* 0x004fea000383ffff */
[----:B------:R-:W-:Y:S05]  /*fc60*/  BRA `(.L_x_8895) ;  /* 0xffffff4400b87947 */ /* 0x000fea000383ffff */
.L_x_8902:
[----:B-1----:R-:W-:-:S04]  /*fc70*/  IMAD.U32 R11, RZ, RZ, UR4 ;  /* 0x00000004ff0b7e24 */ /* 0x002fc8000f8e00ff */
[----:B------:R1:W2:Y:S03]  /*fc80*/  SYNCS.PHASECHK.TRANS64.TRYWAIT P1, [R11+URZ+0x28850], R10 ;  /* 0x0288500a0b0075a7 */ /* 0x0002a6000802017f */
[----:B--2---:R-:W-:Y:S05]  /*fc90*/  @!P1 NANOSLEEP.SYNCS 0x989680 ;  /* 0x009896800000995d */ /* 0x004fea0003900000 */
[----:B------:R-:W2:Y:S02]  /*fca0*/  @!P1 SYNCS.PHASECHK.TRANS64 P1, [R11+URZ+0x28850], R10 ;  /* 0x0288500a0b0095a7 */ /* 0x000ea4000802007f */
[----:B--2---:R-:W-:Y:S05]  /*fcb0*/  @!P1 BRA `(.L_x_8902) ;  /* 0xfffffffc00ec9947 */ /* 0x004fea000383ffff */
[----:B------:R-:W-:Y:S05]  /*fcc0*/  BRA `(.L_x_8899) ;  /* 0xffffff48008c7947 */ /* 0x000fea000383ffff */
.L_x_8910:
[----:B-1----:R-:W-:-:S04]  /*fcd0*/  MOV R10, UR4 ;  /* 0x00000004000a7c02 */ /* 0x002fc80008000f00 */
[----:B------:R1:W2:Y:S03]  /*fce0*/  SYNCS.PHASECHK.TRANS64.TRYWAIT P1, [R10+URZ+0x28830], R9 ;  /* 0x028830090a0075a7 */ /* 0x0002a6000802017f */
[----:B--2---:R-:W-:Y:S05]  /*fcf0*/  @!P1 NANOSLEEP.SYNCS 0x989680 ;  /* 0x009896800000995d */ /* 0x004fea0003900000 */
[----:B------:R-:W2:Y:S02]  /*fd00*/  @!P1 SYNCS.PHASECHK.TRANS64 P1, [R10+URZ+0x28830], R9 ;  /* 0x028830090a0095a7 */ /* 0x000ea4000802007f */
[----:B--2---:R-:W-:Y:S05]  /*fd10*/  @!P1 BRA `(.L_x_8910) ;  /* 0xfffffffc00ec9947 */ /* 0x004fea000383ffff */
[----:B------:R-:W-:Y:S05]  /*fd20*/  BRA `(.L_x_8907) ;  /* 0xffffff78001c7947 */ /* 0x000fea000383ffff */
.L_x_8914:
[----:B-1----:R-:W-:-:S04]  /*fd30*/  IMAD.U32 R10, RZ, RZ, UR4 ;  /* 0x00000004ff0a7e24 */ /* 0x002fc8000f8e00ff */
[----:B------:R1:W2:Y:S03]  /*fd40*/  SYNCS.PHASECHK.TRANS64.TRYWAIT P1, [R10+URZ+0x28850], R9 ;  /* 0x028850090a0075a7 */ /* 0x0002a6000802017f */
[----:B--2---:R-:W-:Y:S05]  /*fd50*/  @!P1 NANOSLEEP.SYNCS 0x989680 ;  /* 0x009896800000995d */ /* 0x004fea0003900000 */
[----:B------:R-:W2:Y:S02]  /*fd60*/  @!P1 SYNCS.PHASECHK.TRANS64 P1, [R10+URZ+0x28850], R9 ;  /* 0x028850090a0095a7 */ /* 0x000ea4000802007f */
[----:B--2---:R-:W-:Y:S05]  /*fd70*/  @!P1 BRA `(.L_x_8914) ;  /* 0xfffffffc00ec9947 */ /* 0x004fea000383ffff */
[----:B------:R-:W-:Y:S05]  /*fd80*/  BRA `(.L_x_8911) ;  /* 0xffffff7800e07947 */ /* 0x000fea000383ffff */
.L_x_8921:
[----:B-1----:R-:W-:-:S04]  /*fd90*/  IMAD.U32 R5, RZ, RZ, UR5 ;  /* 0x00000005ff057e24 */ /* 0x002fc8000f8e00ff */
[----:B------:R1:W2:Y:S03]  /*fda0*/  SYNCS.PHASECHK.TRANS64.TRYWAIT P1, [R5+URZ+0x28850], R2 ;  /* 0x02885002050075a7 */ /* 0x0002a6000802017f */
[----:B--2---:R-:W-:Y:S05]  /*fdb0*/  @!P1 NANOSLEEP.SYNCS 0x989680 ;  /* 0x009896800000995d */ /* 0x004fea0003900000 */
[----:B------:R-:W2:Y:S02]  /*fdc0*/  @!P1 SYNCS.PHASECHK.TRANS64 P1, [R5+URZ+0x28850], R2 ;  /* 0x02885002050095a7 */ /* 0x000ea4000802007f */
[----:B--2---:R-:W-:Y:S05]  /*fdd0*/  @!P1 BRA `(.L_x_8921) ;  /* 0xfffffffc00ec9947 */ /* 0x004fea000383ffff */
[----:B------:R-:W-:Y:S05]  /*fde0*/  BRA `(.L_x_8920) ;  /* 0xffffff9c00cc7947 */ /* 0x000fea000383ffff */
.L_x_8933:
[----:B------:R-:W-:Y:S01]  /*fdf0*/  MOV R13, R17 ;  /* 0x00000011000d7202 */ /* 0x000fe20000000f00 */
[----:B------:R-:W-:Y:S01]  /*fe00*/  IMAD.MOV.U32 R12, RZ, RZ, RZ ;  /* 0x000000ffff0c7224 */ /* 0x000fe200078e00ff */
[----:B------:R-:W-:Y:S01]  /*fe10*/  MOV R15, 0xffffffff ;  /* 0xffffffff000f7802 */ /* 0x000fe20000000f00 */
[----:B------:R-:W-:-:S07]  /*fe20*/  IMAD.MOV.U32 R11, RZ, RZ, 0x1f ;  /* 0x0000001fff0b7424 */ /* 0x000fce00078e00ff */
[----:B-----5:R-:W-:Y:S05]  /*fe30*/  WARPSYNC.COLLECTIVE R15, `(.L_x_8974) ;  /* 0x000000000f087348 */ /* 0x020fea0003c00000 */
[----:B------:R0:W1:Y:S02]  /*fe40*/  SHFL.IDX P6, R14, R13, R12, R11 ;  /* 0x0000000c0d0e7389 */ /* 0x00006400000c000b */
[----:B01---5:R-:W-:Y:S01]  /*fe50*/  ENDCOLLECTIVE ;  /* 0x000000000000791b */ /* 0x023fe20003800000 */
.L_x_8974:
[----:B------:R-:W-:Y:S05]  /*fe60*/  BRA `(.L_x_8975) ;  /* 0xffffffcc00a87947 */ /* 0x000fea000383ffff */
.L_x_8935:
[----:B0-----:R-:W-:-:S04]  /*fe70*/  IMAD.U32 R10, RZ, RZ, UR47 ;  /* 0x0000002fff0a7e24 */ /* 0x001fc8000f8e00ff */
[----:B------:R0:W1:Y:S03]  /*fe80*/  SYNCS.PHASECHK.TRANS64.TRYWAIT P0, [R10+URZ+0x28840], R9 ;  /* 0x028840090a0075a7 */ /* 0x000066000800017f */
[----:B-1----:R-:W-:Y:S05]  /*fe90*/  @!P0 NANOSLEEP.SYNCS 0x989680 ;  /* 0x009896800000895d */ /* 0x002fea0003900000 */
[----:B------:R-:W1:Y:S02]  /*fea0*/  @!P0 SYNCS.PHASECHK.TRANS64 P0, [R10+URZ+0x28840], R9 ;  /* 0x028840090a0085a7 */ /* 0x000e64000800007f */
[----:B-1----:R-:W-:Y:S05]  /*feb0*/  @!P0 BRA `(.L_x_8935) ;  /* 0xfffffffc00ec8947 */ /* 0x002fea000383ffff */
[----:B------:R-:W-:Y:S05]  /*fec0*/  BRA `(.L_x_8976) ;  /* 0xffffffd000247947 */ /* 0x000fea000383ffff */
.L_x_8936:
        /* <DEDUP_REMOVED lines=8> */
.L_x_8978:
[----:B------:R-:W-:Y:S05]  /*ff50*/  BSYNC B0 ;  /* 0x0000000000007941 */ /* 0x000fea0003800000 */
.L_x_8977:
        /* <DEDUP_REMOVED lines=9> */
.L_x_8979:
[----:B------:R-:W-:Y:S01]  /*fff0*/  MOV R13, R3 ;  /* 0x00000003000d7202 */ /* 0x000fe20000000f00 */
[----:B------:R-:W-:Y:S02]  /*10000*/  IMAD.MOV.U32 R12, RZ, RZ, 0x1 ;  /* 0x00000001ff0c7424 */ /* 0x000fe400078e00ff */
[----:B------:R-:W-:-:S07]  /*10010*/  IMAD.MOV.U32 R4, RZ, RZ, R14 ;  /* 0x000000ffff047224 */ /* 0x000fce00078e000e */
[----:B------:R-:W-:Y:S05]  /*10020*/  WARPSYNC.COLLECTIVE R15, `(.L_x_8980) ;  /* 0x000000000f087348 */ /* 0x000fea0003c00000 */
[----:B------:R0:W1:Y:S02]  /*10030*/  SHFL.IDX P6, R14, R13, R12, R11 ;  /* 0x0000000c0d0e7389 */ /* 0x00006400000c000b */
[----:B01----:R-:W-:Y:S01]  /*10040*/  ENDCOLLECTIVE ;  /* 0x000000000000791b */ /* 0x003fe20003800000 */
.L_x_8980:
[----:B------:R-:W-:-:S05]  /*10050*/  @P0 IMAD.WIDE.U32 R4, R26, 0x2, R4 ;  /* 0x000000021a040825 */ /* 0x000fca00078e0004 */
[----:B------:R-:W-:Y:S01]  /*10060*/  @!PT LDS RZ, [RZ] ;  /* 0x00000000fffff984 */ /* 0x000fe20000000800 */
[----:B------:R-:W-:Y:S01]  /*10070*/  @!PT LDS RZ, [RZ] ;  /* 0x00000000fffff984 */ /* 0x000fe20000000800 */
[----:B------:R-:W-:Y:S01]  /*10080*/  @!PT LDS RZ, [RZ] ;  /* 0x00000000fffff984 */ /* 0x000fe20000000800 */
[----:B------:R0:W-:Y:S04]  /*10090*/  @P0 LDGSTS.E.BYPASS.LTC128B.128 [R9+0x18400], desc[UR44][R4.64], !P3 ;  /* 0x1840000004090fae */ /* 0x0001e8000d901d6c */
[----:B------:R0:W-:Y:S01]  /*100a0*/  @P0 LDGSTS.E.BYPASS.LTC128B.128 [R9+0x1c400], desc[UR44][R4.64+0x80], !P2 ;  /* 0x1c40008004090fae */ /* 0x0001e2000d101d6c */
[----:B------:R-:W-:Y:S02]  /*100b0*/  ISETP.GE.AND P0, PT, R6, 0x11, PT ;  /* 0x000000110600780c */ /* 0x000fe40003f06270 */
[----:B------:R-:W-:Y:S01]  /*100c0*/  MOV R13, R0 ;  /* 0x00000000000d7202 */ /* 0x000fe20000000f00 */
[----:B------:R-:W-:-:S10]  /*100d0*/  IMAD.MOV.U32 R8, RZ, RZ, R14 ;  /* 0x000000ffff087224 */ /* 0x000fd400078e000e */
[----:B0-----:R-:W-:-:S07]  /*100e0*/  @P0 LEA R36, R19, UR47, 0x1 ;  /* 0x0000002f13240c11 */ /* 0x001fce000f8e08ff */
[----:B------:R-:W-:Y:S05]  /*100f0*/  WARPSYNC.COLLECTIVE R15, `(.L_x_8981) ;  /* 0x000000000f087348 */ /* 0x000fea0003c00000 */
[----:B------:R0:W1:Y:S02]  /*10100*/  SHFL.IDX P6, R14, R13, R12, R11 ;  /* 0x0000000c0d0e7389 */ /* 0x00006400000c000b */
[----:B01----:R-:W-:Y:S01]  /*10110*/  ENDCOLLECTIVE ;  /* 0x000000000000791b */ /* 0x003fe20003800000 */
.L_x_8981:
[----:B------:R-:W-:Y:S01]  /*10120*/  IMAD.MOV.U32 R5, RZ, RZ, R8 ;  /* 0x000000ffff057224 */ /* 0x000fe200078e0008 */
[----:B------:R-:W-:Y:S01]  /*10130*/  MOV R13, R3 ;  /* 0x00000003000d7202 */ /* 0x000fe20000000f00 */
[----:B------:R-:W-:Y:S02]  /*10140*/  IMAD.MOV.U32 R12, RZ, RZ, 0x2 ;  /* 0x00000002ff0c7424 */ /* 0x000fe400078e00ff */
[----:B------:R-:W-:-:S07]  /*10150*/  IMAD.MOV.U32 R4, RZ, RZ, R14 ;  /* 0x000000ffff047224 */ /* 0x000fce00078e000e */
[----:B------:R-:W-:Y:S05]  /*10160*/  WARPSYNC.COLLECTIVE R15, `(.L_x_8982) ;  /* 0x000000000f087348 */ /* 0x000fea0003c00000 */
[----:B------:R0:W1:Y:S02]  /*10170*/  SHFL.IDX P6, R14, R13, R12, R11 ;  /* 0x0000000c0d0e7389 */ /* 0x00006400000c000b */
[----:B01----:R-:W-:Y:S01]  /*10180*/  ENDCOLLECTIVE ;  /* 0x000000000000791b */ /* 0x003fe20003800000 */
.L_x_8982:
        /* <DEDUP_REMOVED lines=9> */
[----:B0-----:R-:W-:Y:S05]  /*10220*/  WARPSYNC.COLLECTIVE R15, `(.L_x_8983) ;  /* 0x000000000f087348 */ /* 0x001fea0003c00000 */
[----:B------:R1:W2:Y:S02]  /*10230*/  SHFL.IDX P6, R14, R13, R12, R11 ;  /* 0x0000000c0d0e7389 */ /* 0x0002a400000c000b */
[----:B012---:R-:W-:Y:S01]  /*10240*/  ENDCOLLECTIVE ;  /* 0x000000000000791b */ /* 0x007fe20003800000 */
.L_x_8983:
[----:B------:R-:W-:Y:S01]  /*10250*/  MOV R5, R10 ;  /* 0x0000000a00057202 */ /* 0x000fe20000000f00 */
[----:B------:R-:W-:Y:S02]  /*10260*/  IMAD.MOV.U32 R13, RZ, RZ, R3 ;  /* 0x000000ffff0d7224 */ /* 0x000fe400078e0003 */
[----:B------:R-:W-:Y:S02]  /*10270*/  IMAD.MOV.U32 R12, RZ, RZ, 0x3 ;  /* 0x00000003ff0c7424 */ /* 0x000fe400078e00ff */
[----:B------:R-:W-:-:S07]  /*10280*/  IMAD.MOV.U32 R37, RZ, RZ, R14 ;  /* 0x000000ffff257224 */ /* 0x000fce00078e000e */
[----:B------:R-:W-:Y:S05]  /*10290*/  WARPSYNC.COLLECTIVE R15, `(.L_x_8984) ;  /* 0x000000000f087348 */ /* 0x000fea0003c00000 */
[----:B------:R0:W1:Y:S02]  /*102a0*/  SHFL.IDX P6, R14, R13, R12, R11 ;  /* 0x0000000c0d0e7389 */ /* 0x00006400000c000b */
[----:B01----:R-:W-:Y:S01]  /*102b0*/  ENDCOLLECTIVE ;  /* 0x000000000000791b */ /* 0x003fe20003800000 */
.L_x_8984:
[----:B------:R-:W-:Y:S01]  /*102c0*/  IMAD.MOV.U32 R4, RZ, RZ, R37 ;  /* 0x000000ffff047224 */ /* 0x000fe200078e0025 */
        /* <DEDUP_REMOVED lines=13> */
.L_x_8985:
[----:B------:R-:W-:Y:S01]  /*103a0*/  IMAD.MOV.U32 R5, RZ, RZ, R7 ;  /* 0x000000ffff057224 */ /* 0x000fe200078e0007 */
[----:B------:R-:W-:Y:S01]  /*103b0*/  @P0 LEA R7, R19, UR47, 0x1 ;  /* 0x0000002f13070c11 */ /* 0x000fe2000f8e08ff */
[----:B------:R-:W-:Y:S01]  /*103c0*/  IMAD.MOV.U32 R13, RZ, RZ, R3 ;  /* 0x000000ffff0d7224 */ /* 0x000fe200078e0003 */
[----:B------:R-:W-:Y:S01]  /*103d0*/  MOV R12, 0x4 ;  /* 0x00000004000c7802 */ /* 0x000fe20000000f00 */
[----:B------:R-:W-:-:S07]  /*103e0*/  IMAD.MOV.U32 R32, RZ, RZ, R14 ;  /* 0x000000ffff207224 */ /* 0x000fce00078e000e */
[----:B------:R-:W-:Y:S05]  /*103f0*/  WARPSYNC.COLLECTIVE R15, `(.L_x_8986) ;  /* 0x000000000f087348 */ /* 0x000fea0003c00000 */
[----:B------:R0:W1:Y:S02]  /*10400*/  SHFL.IDX P6, R14, R13, R12, R11 ;  /* 0x0000000c0d0e7389 */ /* 0x00006400000c000b */
[----:B01----:R-:W-:Y:S01]  /*10410*/  ENDCOLLECTIVE ;  /* 0x000000000000791b */ /* 0x003fe20003800000 */
.L_x_8986:
[----:B------:R-:W-:-:S05]  /*10420*/  MOV R4, R32 ;  /* 0x0000002000047202 */ /* 0x000fca0000000f00 */
        /* <DEDUP_REMOVED lines=12> */
.L_x_8987:
[----:B------:R-:W-:Y:S01]  /*104f0*/  IMAD.MOV.U32 R5, RZ, RZ, R10 ;  /* 0x000000ffff057224 */ /* 0x000fe200078e000a */
[----:B------:R-:W-:Y:S01]  /*10500*/  @P0 LEA R10, R19, UR47, 0x1 ;  /* 0x0000002f130a0c11 */ /* 0x000fe2000f8e08ff */
[----:B------:R-:W-:Y:S01]  /*10510*/  IMAD.MOV.U32 R13, RZ, RZ, R3 ;  /* 0x000000ffff0d7224 */ /* 0x000fe200078e0003 */
[----:B------:R-:W-:Y:S02]  /*10520*/  MOV R12, 0x5 ;  /* 0x00000005000c7802 */ /* 0x000fe40000000f00 */
[----:B------:R-:W-:-:S07]  /*10530*/  MOV R4, R14 ;  /* 0x0000000e00047202 */ /* 0x000fce0000000f00 */
[----:B------:R-:W-:Y:S05]  /*10540*/  WARPSYNC.COLLECTIVE R15, `(.L_x_8988) ;  /* 0x000000000f087348 */ /* 0x000fea0003c00000 */
[----:B------:R0:W1:Y:S02]  /*10550*/  SHFL.IDX P6, R14, R13, R12, R11 ;  /* 0x0000000c0d0e7389 */ /* 0x00006400000c000b */
[----:B01----:R-:W-:Y:S01]  /*10560*/  ENDCOLLECTIVE ;  /* 0x000000000000791b */ /* 0x003fe20003800000 */
.L_x_8988:
        /* <DEDUP_REMOVED lines=12> */
.L_x_8989:
[----:B------:R-:W-:Y:S01]  /*10630*/  IMAD.MOV.U32 R5, RZ, RZ, R32 ;  /* 0x000000ffff057224 */ /* 0x000fe200078e0020 */
[----:B------:R-:W-:Y:S01]  /*10640*/  MOV R13, R3 ;  /* 0x00000003000d7202 */ /* 0x000fe20000000f00 */
[----:B------:R-:W-:Y:S01]  /*10650*/  IMAD.MOV.U32 R12, RZ, RZ, 0x6 ;  /* 0x00000006ff0c7424 */ /* 0x000fe200078e00ff */
[----:B------:R-:W-:-:S07]  /*10660*/  MOV R37, R14 ;  /* 0x0000000e00257202 */ /* 0x000fce0000000f00 */
[----:B------:R-:W-:Y:S05]  /*10670*/  WARPSYNC.COLLECTIVE R15, `(.L_x_8990) ;  /* 0x000000000f087348 */ /* 0x000fea0003c00000 */
[----:B------:R0:W1:Y:S02]  /*10680*/  SHFL.IDX P6, R14, R13, R12, R11 ;  /* 0x0000000c0d0e7389 */ /* 0x00006400000c000b */
[----:B01----:R-:W-:Y:S01]  /*10690*/  ENDCOLLECTIVE ;  /* 0x000000000000791b */ /* 0x003fe20003800000 */
.L_x_8990:
[----:B------:R-:W-:Y:S01]  /*106a0*/  IMAD.MOV.U32 R4, RZ, RZ, R37 ;  /* 0x000000ffff047224 */ /* 0x000fe200078e0025 */
[----:B------:R-:W-:-:S03]  /*106b0*/  @P0 LEA R37, R19, UR47, 0x1 ;  /* 0x0000002f13250c11 */ /* 0x000fc6000f8e08ff */
        /* <DEDUP_REMOVED lines=12> */
.L_x_8991:
        /* <DEDUP_REMOVED lines=8> */
.L_x_8992:
        /* <DEDUP_REMOVED lines=12> */
.L_x_8993:
[----:B------:R-:W-:Y:S05]  /*108c0*/  BRA `(.L_x_8994) ;  /* 0xffffffcc00207947 */ /* 0x000fea000383ffff */
.L_x_8939:
        /* <DEDUP_REMOVED lines=9> */
.L_x_8995:
[----:B------:R-:W-:Y:S02]  /*10960*/  VIADD R9, R3, 0x10 ;  /* 0x0000001003097836 */ /* 0x000fe40000000000 */
[----:B------:R-:W-:Y:S01]  /*10970*/  IMAD.MOV.U32 R13, RZ, RZ, R6 ;  /* 0x000000ffff0d7224 */ /* 0x000fe200078e0006 */
[----:B------:R-:W-:-:S07]  /*10980*/  MOV R5, R14 ;  /* 0x0000000e00057202 */ /* 0x000fce0000000f00 */
[----:B------:R-:W-:Y:S05]  /*10990*/  WARPSYNC.COLLECTIVE R15, `(.L_x_8996) ;  /* 0x000000000f087348 */ /* 0x000fea0003c00000 */
[----:B------:R0:W1:Y:S02]  /*109a0*/  SHFL.IDX P6, R14, R13, R12, R11 ;  /* 0x0000000c0d0e7389 */ /* 0x00006400000c000b */
[----:B01----:R-:W-:Y:S01]  /*109b0*/  ENDCOLLECTIVE ;  /* 0x000000000000791b */ /* 0x003fe20003800000 */
.L_x_8996:
[----:B------:R-:W-:Y:S02]  /*109c0*/  ULDC UR4, c[0x0][0x288] ;  /* 0x0000a20000047ab9 */ /* 0x000fe40000000800 */
[----:B------:R-:W-:-:S05]  /*109d0*/  IMAD R0, R0, UR4, RZ ;  /* 0x0000000400007c24 */ /* 0x000fca000f8e02ff */
[----:B------:R-:W-:Y:S02]  /*109e0*/  ISETP.GE.AND P2, PT, R3, R0, PT ;  /* 0x000000000300720c */ /* 0x000fe40003f46270 */
[----:B------:R-:W-:Y:S01]  /*109f0*/  MOV R13, R7 ;  /* 0x00000007000d7202 */ /* 0x000fe20000000f00 */
[----:B------:R-:W-:-:S10]  /*10a00*/  IMAD.MOV.U32 R12, RZ, RZ, 0x1 ;  /* 0x00000001ff0c7424 */ /* 0x000fd400078e00ff */
[----:B------:R-:W-:Y:S01]  /*10a10*/  @!P2 LEA R21, R19, UR47, 0x1 ;  /* 0x0000002f1315ac11 */ /* 0x000fe2000f8e08ff */
[----:B------:R-:W-:-:S07]  /*10a20*/  IMAD.MOV.U32 R4, RZ, RZ, R14 ;  /* 0x000000ffff047224 */ /* 0x000fce00078e000e */
[----:B------:R-:W-:Y:S05]  /*10a30*/  WARPSYNC.COLLECTIVE R15, `(.L_x_8997) ;  /* 0x000000000f087348 */ /* 0x000fea0003c00000 */
[----:B------:R0:W1:Y:S02]  /*10a40*/  SHFL.IDX P6, R14, R13, R12, R11 ;  /* 0x0000000c0d0e7389 */ /* 0x00006400000c000b */
[----:B01----:R-:W-:Y:S01]  /*10a50*/  ENDCOLLECTIVE ;  /* 0x000000000000791b */ /* 0x003fe20003800000 */
.L_x_8997:
        /* <DEDUP_REMOVED lines=13> */
.L_x_8998:
[----:B------:R-:W-:Y:S02]  /*10b30*/  IMAD.MOV.U32 R5, RZ, RZ, R8 ;  /* 0x000000ffff057224 */ /* 0x000fe400078e0008 */
[----:B------:R-:W-:Y:S02]  /*10b40*/  IMAD.MOV.U32 R13, RZ, RZ, R7 ;  /* 0x000000ffff0d7224 */ /* 0x000fe400078e0007 */
[----:B------:R-:W-:Y:S02]  /*10b50*/  IMAD.MOV.U32 R12, RZ, RZ, 0x2 ;  /* 0x00000002ff0c7424 */ /* 0x000fe400078e00ff */
[----:B------:R-:W-:-:S07]  /*10b60*/  IMAD.MOV.U32 R4, RZ, RZ, R14 ;  /* 0x000000ffff047224 */ /* 0x000fce00078e000e */
[----:B------:R-:W-:Y:S05]  /*10b70*/  WARPSYNC.COLLECTIVE R15, `(.L_x_8999) ;  /* 0x000000000f087348 */ /* 0x000fea0003c00000 */
[----:B------:R0:W1:Y:S02]  /*10b80*/  SHFL.IDX P6, R14, R13, R12, R11 ;  /* 0x0000000c0d0e7389 */ /* 0x00006400000c000b */
[----:B01----:R-:W-:Y:S01]  /*10b90*/  ENDCOLLECTIVE ;  /* 0x000000000000791b */ /* 0x003fe20003800000 */
.L_x_8999:
[----:B------:R-:W-:Y:S01]  /*10ba0*/  @!P2 IMAD.WIDE.U32 R8, R26, 0x2, R4 ;  /* 0x000000021a08a825 */ /* 0x000fe200078e0004 */
        /* <DEDUP_REMOVED lines=8> */
[----:B0-----:R-:W-:Y:S02]  /*10c30*/  IADD3 R9, R3, 0x30, RZ ;  /* 0x0000003003097810 */ /* 0x001fe40007ffe0ff */
[----:B------:R-:W-:-:S09]  /*10c40*/  MOV R5, R14 ;  /* 0x0000000e00057202 */ /* 0x000fd20000000f00 */
[----:B------:R-:W-:Y:S05]  /*10c50*/  WARPSYNC.COLLECTIVE R15, `(.L_x_9000) ;  /* 0x000000000f087348 */ /* 0x000fea0003c00000 */
[----:B------:R0:W1:Y:S02]  /*10c60*/  SHFL.IDX P6, R14, R13, R12, R11 ;  /* 0x0000000c0d0e7389 */ /* 0x00006400000c000b */
[----:B01----:R-:W-:Y:S01]  /*10c70*/  ENDCOLLECTIVE ;  /* 0x000000000000791b */ /* 0x003fe20003800000 */
.L_x_9000:
[----:B------:R-:W-:Y:S01]  /*10c80*/  @!P2 LEA R21, R19, UR47, 0x1 ;  /* 0x0000002f1315ac11 */ /* 0x000fe2000f8e08ff */
[----:B------:R-:W-:Y:S02]  /*10c90*/  IMAD.MOV.U32 R13, RZ, RZ, R7 ;  /* 0x000000ffff0d7224 */ /* 0x000fe400078e0007 */
[----:B------:R-:W-:Y:S02]  /*10ca0*/  IMAD.MOV.U32 R12, RZ, RZ, 0x3 ;  /* 0x00000003ff0c7424 */ /* 0x000fe400078e00ff */
[----:B------:R-:W-:-:S07]  /*10cb0*/  IMAD.MOV.U32 R4, RZ, RZ, R14 ;  /* 0x000000ffff047224 */ /* 0x000fce00078e000e */
[----:B------:R-:W-:Y:S05]  /*10cc0*/  WARPSYNC.COLLECTIVE R15, `(.L_x_9001) ;  /* 0x000000000f087348 */ /* 0x000fea0003c00000 */
[----:B------:R0:W1:Y:S02]  /*10cd0*/  SHFL.IDX P6, R14, R13, R12, R11 ;  /* 0x0000000c0d0e7389 */ /* 0x00006400000c000b */
[----:B01----:R-:W-:Y:S01]  /*10ce0*/  ENDCOLLECTIVE ;  /* 0x000000000000791b */ /* 0x003fe20003800000 */
.L_x_9001:
        /* <DEDUP_REMOVED lines=12> */
.L_x_9002:
        /* <DEDUP_REMOVED lines=8> */
.L_x_9003:
        /* <DEDUP_REMOVED lines=15> */
.L_x_9004:
[----:B------:R-:W-:Y:S01]  /*10f20*/  IMAD.MOV.U32 R13, RZ, RZ, R7 ;  /* 0x000000ffff0d7224 */ /* 0x000fe200078e0007 */
[----:B------:R-:W-:Y:S02]  /*10f30*/  MOV R12, 0x5 ;  /* 0x00000005000c7802 */ /* 0x000fe40000000f00 */
[----:B------:R-:W-:-:S07]  /*10f40*/  MOV R4, R14 ;  /* 0x0000000e00047202 */ /* 0x000fce0000000f00 */
[----:B------:R-:W-:Y:S05]  /*10f50*/  WARPSYNC.COLLECTIVE R15, `(.L_x_9005) ;  /* 0x000000000f087348 */ /* 0x000fea0003c00000 */
[----:B------:R0:W1:Y:S02]  /*10f60*/  SHFL.IDX P6, R14, R13, R12, R11 ;  /* 0x0000000c0d0e7389 */ /* 0x00006400000c000b */
[----:B01----:R-:W-:Y:S01]  /*10f70*/  ENDCOLLECTIVE ;  /* 0x000000000000791b */ /* 0x003fe20003800000 */
.L_x_9005:
        /* <DEDUP_REMOVED lines=12> */
.L_x_9006:
        /* <DEDUP_REMOVED lines=8> */
.L_x_9007:
        /* <DEDUP_REMOVED lines=13> */
.L_x_9008:
[----:B------:R-:W-:Y:S01]  /*11190*/  @!P2 LEA R21, R19, UR47, 0x1 ;  /* 0x0000002f1315ac11 */ /* 0x000fe2000f8e08ff */
[----:B------:R-:W-:Y:S01]  /*111a0*/  IMAD.MOV.U32 R13, RZ, RZ, R7 ;  /* 0x000000ffff0d7224 */ /* 0x000fe200078e0007 */
[----:B------:R-:W-:Y:S01]  /*111b0*/  MOV R12, 0x7 ;  /* 0x00000007000c7802 */ /* 0x000fe20000000f00 */
[----:B------:R-:W-:-:S07]  /*111c0*/  IMAD.MOV.U32 R4, RZ, RZ, R14 ;  /* 0x000000ffff047224 */ /* 0x000fce00078e000e */
[----:B------:R-:W-:Y:S05]  /*111d0*/  WARPSYNC.COLLECTIVE R15, `(.L_x_9009) ;  /* 0x000000000f087348 */ /* 0x000fea0003c00000 */
[----:B------:R0:W1:Y:S02]  /*111e0*/  SHFL.IDX P6, R14, R13, R12, R11 ;  /* 0x0000000c0d0e7389 */ /* 0x00006400000c000b */
[----:B01----:R-:W-:Y:S01]  /*111f0*/  ENDCOLLECTIVE ;  /* 0x000000000000791b */ /* 0x003fe20003800000 */
.L_x_9009:
        /* <DEDUP_REMOVED lines=11> */
.L_x_9010:
[----:B------:R-:W-:Y:S05]  /*112b0*/  BRA `(.L_x_9011) ;  /* 0xffffffcc00187947 */ /* 0x000fea000383ffff */
.L_x_8942:
[----:B0-----:R-:W-:-:S04]  /*112c0*/  MOV R3, UR47 ;  /* 0x0000002f00037c02 */ /* 0x001fc80008000f00 */
[----:B------:R0:W1:Y:S03]  /*112d0*/  SYNCS.PHASECHK.TRANS64.TRYWAIT P0, [R3+URZ+0x28820], R0 ;  /* 0x02882000030075a7 */ /* 0x000066000800017f */
[----:B-1----:R-:W-:Y:S05]  /*112e0*/  @!P0 NANOSLEEP.SYNCS 0x989680 ;  /* 0x009896800000895d */ /* 0x002fea0003900000 */
[----:B------:R-:W1:Y:S02]  /*112f0*/  @!P0 SYNCS.PHASECHK.TRANS64 P0, [R3+URZ+0x28820], R0 ;  /* 0x02882000030085a7 */ /* 0x000e64000800007f */
[----:B-1----:R-:W-:Y:S05]  /*11300*/  @!P0 BRA `(.L_x_8942) ;  /* 0xfffffffc00ec8947 */ /* 0x002fea000383ffff */
[----:B------:R-:W-:Y:S05]  /*11310*/  BRA `(.L_x_9012) ;  /* 0xffffffcc00647947 */ /* 0x000fea000383ffff */
.L_x_8946:
[----:B0-----:R0:W1:Y:S02]  /*11320*/  SYNCS.PHASECHK.TRANS64.TRYWAIT P0, [R34+URZ+0x28840], R3 ;  /* 0x02884003220075a7 */ /* 0x001064000800017f */
[----:B-1----:R-:W-:Y:S05]  /*11330*/  @!P0 NANOSLEEP.SYNCS 0x989680 ;  /* 0x009896800000895d */ /* 0x002fea0003900000 */
[----:B------:R-:W1:Y:S02]  /*11340*/  @!P0 SYNCS.PHASECHK.TRANS64 P0, [R34+URZ+0x28840], R3 ;  /* 0x02884003220085a7 */ /* 0x000e64000800007f */
[----:B-1----:R-:W-:Y:S05]  /*11350*/  @!P0 BRA `(.L_x_8946) ;  /* 0xfffffffc00f08947 */ /* 0x002fea000383ffff */
[----:B------:R-:W-:Y:S05]  /*11360*/  BRA `(.L_x_9013) ;  /* 0xffffffd000247947 */ /* 0x000fea000383ffff */
.L_x_8947:
        /* <DEDUP_REMOVED lines=8> */
.L_x_9015:
[----:B------:R-:W-:Y:S05]  /*113f0*/  BSYNC B1 ;  /* 0x0000000000017941 */ /* 0x000fea0003800000 */
.L_x_9014:
[----:B------:R-:W-:Y:S01]  /*11400*/  MOV R13, R6 ;  /* 0x00000006000d7202 */ /* 0x000fe20000000f00 */
[----:B------:R-:W-:Y:S01]  /*11410*/  IMAD.MOV.U32 R12, RZ, RZ, RZ ;  /* 0x000000ffff0c7224 */ /* 0x000fe200078e00ff */
[----:B------:R-:W-:Y:S01]  /*11420*/  MOV R15, 0xffffffff ;  /* 0xffffffff000f7802 */ /* 0x000fe20000000f00 */
[----:B------:R-:W-:Y:S01]  /*11430*/  IMAD.MOV.U32 R11, RZ, RZ, 0x181f ;  /* 0x0000181fff0b7424 */ /* 0x000fe200078e00ff */
[----:B------:R-:W-:Y:S01]  /*11440*/  LEA R4, R4, UR47, 0x1 ;  /* 0x0000002f04047c11 */ /* 0x000fe2000f8e08ff */
[----:B------:R-:W-:Y:S02]  /*11450*/  IMAD.MOV.U32 R0, RZ, RZ, R14 ;  /* 0x000000ffff007224 */ /* 0x000fe400078e000e */
[----:B------:R-:W-:-:S07]  /*11460*/  IMAD.SHL.U32 R3, R26, 0x2, RZ ;  /* 0x000000021a037824 */ /* 0x000fce00078e00ff */
[----:B------:R-:W-:Y:S05]  /*11470*/  WARPSYNC.COLLECTIVE R15, `(.L_x_9016) ;  /* 0x000000000f087348 */ /* 0x000fea0003c00000 */
[----:B------:R0:W1:Y:S02]  /*11480*/  SHFL.IDX P6, R14, R13, R12, R11 ;  /* 0x0000000c0d0e7389 */ /* 0x00006400000c000b */
[----:B01----:R-:W-:Y:S01]  /*11490*/  ENDCOLLECTIVE ;  /* 0x000000000000791b */ /* 0x003fe20003800000 */
.L_x_9016:
        /* <DEDUP_REMOVED lines=13> */
.L_x_9017:
[----:B------:R-:W-:Y:S01]  /*11570*/  IMAD.MOV.U32 R13, RZ, RZ, R6 ;  /* 0x000000ffff0d7224 */ /* 0x000fe200078e0006 */
[----:B------:R-:W-:-:S07]  /*11580*/  MOV R0, R14 ;  /* 0x0000000e00007202 */ /* 0x000fce0000000f00 */
[----:B------:R-:W-:Y:S05]  /*11590*/  WARPSYNC.COLLECTIVE R15, `(.L_x_9018) ;  /* 0x000000000f087348 */ /* 0x000fea0003c00000 */
[----:B------:R0:W1:Y:S02]  /*115a0*/  SHFL.IDX P6, R14, R13, R12, R11 ;  /* 0x0000000c0d0e7389 */ /* 0x00006400000c000b */
[----:B01----:R-:W-:Y:S01]  /*115b0*/  ENDCOLLECTIVE ;  /* 0x000000000000791b */ /* 0x003fe20003800000 */
.L_x_9018:
        /* <DEDUP_REMOVED lines=14> */
.L_x_9019:
[----:B------:R-:W-:Y:S02]  /*116a0*/  IMAD.MOV.U32 R13, RZ, RZ, R6 ;  /* 0x000000ffff0d7224 */ /* 0x000fe400078e0006 */
[----:B------:R-:W-:-:S07]  /*116b0*/  IMAD.MOV.U32 R7, RZ, RZ, R14 ;  /* 0x000000ffff077224 */ /* 0x000fce00078e000e */
[----:B------:R-:W-:Y:S05]  /*116c0*/  WARPSYNC.COLLECTIVE R15, `(.L_x_9020) ;  /* 0x000000000f087348 */ /* 0x000fea0003c00000 */
[----:B------:R0:W1:Y:S02]  /*116d0*/  SHFL.IDX P6, R14, R13, R12, R11 ;  /* 0x0000000c0d0e7389 */ /* 0x00006400000c000b */
[----:B01----:R-:W-:Y:S01]  /*116e0*/  ENDCOLLECTIVE ;  /* 0x000000000000791b */ /* 0x003fe20003800000 */
.L_x_9020:
[----:B------:R-:W-:Y:S02]  /*116f0*/  IMAD.MOV.U32 R13, RZ, RZ, R5 ;  /* 0x000000ffff0d7224 */ /* 0x000fe400078e0005 */
[----:B------:R-:W-:Y:S01]  /*11700*/  IMAD.MOV.U32 R12, RZ, RZ, 0x3 ;  /* 0x00000003ff0c7424 */ /* 0x000fe200078e00ff */
        /* <DEDUP_REMOVED lines=11> */
.L_x_9021:
[----:B------:R-:W-:Y:S02]  /*117c0*/  IMAD.MOV.U32 R13, RZ, RZ, R6 ;  /* 0x000000ffff0d7224 */ /* 0x000fe400078e0006 */
[----:B------:R-:W-:-:S07]  /*117d0*/  IMAD.MOV.U32 R0, RZ, RZ, R14 ;  /* 0x000000ffff007224 */ /* 0x000fce00078e000e */
[----:B------:R-:W-:Y:S05]  /*117e0*/  WARPSYNC.COLLECTIVE R15, `(.L_x_9022) ;  /* 0x000000000f087348 */ /* 0x000fea0003c00000 */
[----:B------:R0:W1:Y:S02]  /*117f0*/  SHFL.IDX P6, R14, R13, R12, R11 ;  /* 0x0000000c0d0e7389 */ /* 0x00006400000c000b */
[----:B01----:R-:W-:Y:S01]  /*11800*/  ENDCOLLECTIVE ;  /* 0x000000000000791b */ /* 0x003fe20003800000 */
.L_x_9022:
[----:B------:R-:W-:Y:S01]  /*11810*/  IMAD.MOV.U32 R13, RZ, RZ, R5 ;  /* 0x000000ffff0d7224 */ /* 0x000fe200078e0005 */
[----:B------:R-:W-:Y:S02]  /*11820*/  MOV R12, 0x4 ;  /* 0x00000004000c7802 */ /* 0x000fe40000000f00 */
        /* <DEDUP_REMOVED lines=12> */
.L_x_9023:
[----:B------:R-:W-:Y:S01]  /*118f0*/  MOV R13, R6 ;  /* 0x00000006000d7202 */ /* 0x000fe20000000f00 */
[----:B------:R-:W-:-:S07]  /*11900*/  IMAD.MOV.U32 R0, RZ, RZ, R14 ;  /* 0x000000ffff007224 */ /* 0x000fce00078e000e */
[----:B------:R-:W-:Y:S05]  /*11910*/  WARPSYNC.COLLECTIVE R15, `(.L_x_9024) ;  /* 0x000000000f087348 */ /* 0x000fea0003c00000 */
[----:B------:R0:W1:Y:S02]  /*11920*/  SHFL.IDX P6, R14, R13, R12, R11 ;  /* 0x0000000c0d0e7389 */ /* 0x00006400000c000b */
[----:B01----:R-:W-:Y:S01]  /*11930*/  ENDCOLLECTIVE ;  /* 0x000000000000791b */ /* 0x003fe20003800000 */
.L_x_9024:
        /* <DEDUP_REMOVED lines=14> */
.L_x_9025:
[----:B------:R-:W-:Y:S01]  /*11a20*/  IMAD.MOV.U32 R13, RZ, RZ, R6 ;  /* 0x000000ffff0d7224 */ /* 0x000fe200078e0006 */
[----:B------:R-:W-:-:S07]  /*11a30*/  MOV R7, R14 ;  /* 0x0000000e00077202 */ /* 0x000fce0000000f00 */
[----:B------:R-:W-:Y:S05]  /*11a40*/  WARPSYNC.COLLECTIVE R15, `(.L_x_9026) ;  /* 0x000000000f087348 */ /* 0x000fea0003c00000 */
[----:B------:R0:W1:Y:S02]  /*11a50*/  SHFL.IDX P6, R14, R13, R12, R11 ;  /* 0x0000000c0d0e7389 */ /* 0x00006400000c000b */
[----:B01----:R-:W-:Y:S01]  /*11a60*/  ENDCOLLECTIVE ;  /* 0x000000000000791b */ /* 0x003fe20003800000 */
.L_x_9026:
        /* <DEDUP_REMOVED lines=13> */
.L_x_9027:
[----:B------:R-:W-:Y:S01]  /*11b40*/  IMAD.MOV.U32 R13, RZ, RZ, R6 ;  /* 0x000000ffff0d7224 */ /* 0x000fe200078e0006 */
[----:B------:R-:W-:-:S07]  /*11b50*/  MOV R0, R14 ;  /* 0x0000000e00007202 */ /* 0x000fce0000000f00 */
[----:B------:R-:W-:Y:S05]  /*11b60*/  WARPSYNC.COLLECTIVE R15, `(.L_x_9028) ;  /* 0x000000000f087348 */ /* 0x000fea0003c00000 */
[----:B------:R0:W1:Y:S02]  /*11b70*/  SHFL.IDX P6, R14, R13, R12, R11 ;  /* 0x0000000c0d0e7389 */ /* 0x00006400000c000b */
[----:B01----:R-:W-:Y:S01]  /*11b80*/  ENDCOLLECTIVE ;  /* 0x000000000000791b */ /* 0x003fe20003800000 */
.L_x_9028:
        /* <DEDUP_REMOVED lines=14> */
.L_x_9029:
[----:B------:R-:W-:Y:S02]  /*11c70*/  IMAD.MOV.U32 R13, RZ, RZ, R6 ;  /* 0x000000ffff0d7224 */ /* 0x000fe400078e0006 */
[----:B------:R-:W-:-:S07]  /*11c80*/  IMAD.MOV.U32 R5, RZ, RZ, R14 ;  /* 0x000000ffff057224 */ /* 0x000fce00078e000e */
[----:B------:R-:W-:Y:S05]  /*11c90*/  WARPSYNC.COLLECTIVE R15, `(.L_x_9030) ;  /* 0x000000000f087348 */ /* 0x000fea0003c00000 */
[----:B------:R0:W1:Y:S02]  /*11ca0*/  SHFL.IDX P6, R14, R13, R12, R11 ;  /* 0x0000000c0d0e7389 */ /* 0x00006400000c000b */
[----:B01----:R-:W-:Y:S01]  /*11cb0*/  ENDCOLLECTIVE ;  /* 0x000000000000791b */ /* 0x003fe20003800000 */
.L_x_9030:
[----:B------:R-:W-:Y:S01]  /*11cc0*/  MOV R6, R14 ;  /* 0x0000000e00067202 */ /* 0x000fe20000000f00 */
[----:B------:R-:W-:Y:S06]  /*11cd0*/  BRA `(.L_x_9031) ;  /* 0xffffffc800f87947 */ /* 0x000fec000383ffff */
.L_x_8952:
[----:B---3--:R3:W4:Y:S02]  /*11ce0*/  SYNCS.PHASECHK.TRANS64.TRYWAIT P0, [R0+URZ+0x28860], R5 ;  /* 0x02886005000075a7 */ /* 0x008724000800017f */
[----:B----4-:R-:W-:Y:S05]  /*11cf0*/  @!P0 NANOSLEEP.SYNCS 0x989680 ;  /* 0x009896800000895d */ /* 0x010fea0003900000 */
[----:B------:R-:W4:Y:S02]  /*11d00*/  @!P0 SYNCS.PHASECHK.TRANS64 P0, [R0+URZ+0x28860], R5 ;  /* 0x02886005000085a7 */ /* 0x000f24000800007f */
[----:B----4-:R-:W-:Y:S05]  /*11d10*/  @!P0 BRA `(.L_x_8952) ;  /* 0xfffffffc00f08947 */ /* 0x010fea000383ffff */
[----:B------:R-:W-:Y:S05]  /*11d20*/  BRA `(.L_x_9032) ;  /* 0xffffffcc00507947 */ /* 0x000fea000383ffff */
.L_x_8953:
[----:B------:R-:W-:Y:S01]  /*11d30*/  BSSY B1, `(.L_x_9033) ;  /* 0x0000008000017945 */ /* 0x000fe20003800000 */
[----:B0-----:R-:W-:Y:S01]  /*11d40*/  IMAD.MOV.U32 R13, RZ, RZ, R2 ;  /* 0x000000ffff0d7224 */ /* 0x001fe200078e0002 */
[----:B------:R-:W-:Y:S01]  /*11d50*/  MOV R11, 0x181f ;  /* 0x0000181f000b7802 */ /* 0x000fe20000000f00 */
[----:B------:R-:W-:Y:S02]  /*11d60*/  IMAD.MOV.U32 R12, RZ, RZ, RZ ;  /* 0x000000ffff0c7224 */ /* 0x000fe400078e00ff */
[----:B------:R-:W-:-:S07]  /*11d70*/  IMAD.MOV.U32 R15, RZ, RZ, -0x1 ;  /* 0xffffffffff0f7424 */ /* 0x000fce00078e00ff */
[----:B--23--:R-:W-:Y:S05]  /*11d80*/  WARPSYNC.COLLECTIVE R15, `(.L_x_9034) ;  /* 0x000000000f087348 */ /* 0x00cfea0003c00000 */
[----:B------:R0:W1:Y:S02]  /*11d90*/  SHFL.IDX P6, R14, R13, R12, R11 ;  /* 0x0000000c0d0e7389 */ /* 0x00006400000c000b */
[----:B0123--:R-:W-:Y:S01]  /*11da0*/  ENDCOLLECTIVE ;  /* 0x000000000000791b */ /* 0x00ffe20003800000 */
.L_x_9034:
[----:B------:R-:W-:Y:S05]  /*11db0*/  BSYNC B1 ;  /* 0x0000000000017941 */ /* 0x000fea0003800000 */
.L_x_9033:
        /* <DEDUP_REMOVED lines=9> */
.L_x_9035:
[----:B------:R-:W-:Y:S01]  /*11e50*/  IMAD.MOV.U32 R13, RZ, RZ, R2 ;  /* 0x000000ffff0d7224 */ /* 0x000fe200078e0002 */
[----:B------:R-:W-:Y:S02]  /*11e60*/  MOV R12, 0x1 ;  /* 0x00000001000c7802 */ /* 0x000fe40000000f00 */
[----:B------:R-:W-:-:S13]  /*11e70*/  IADD3 R4, P0, R14, R3, RZ ;  /* 0x000000030e047210 */ /* 0x000fda0007f1e0ff */
[----:B------:R-:W-:Y:S05]  /*11e80*/  WARPSYNC.COLLECTIVE R15, `(.L_x_9036) ;  /* 0x000000000f087348 */ /* 0x000fea0003c00000 */
[----:B------:R0:W1:Y:S02]  /*11e90*/  SHFL.IDX P6, R14, R13, R12, R11 ;  /* 0x0000000c0d0e7389 */ /* 0x00006400000c000b */
[----:B01----:R-:W-:Y:S01]  /*11ea0*/  ENDCOLLECTIVE ;  /* 0x000000000000791b */ /* 0x003fe20003800000 */
.L_x_9036:
        /* <DEDUP_REMOVED lines=12> */
.L_x_9037:
        /* <DEDUP_REMOVED lines=10> */
.L_x_9038:
        /* <DEDUP_REMOVED lines=12> */
.L_x_9039:
        /* <DEDUP_REMOVED lines=10> */
.L_x_9040:
        /* <DEDUP_REMOVED lines=12> */
.L_x_9041:
        /* <DEDUP_REMOVED lines=10> */
.L_x_9042:
        /* <DEDUP_REMOVED lines=12> */
.L_x_9043:
        /* <DEDUP_REMOVED lines=10> */
.L_x_9044:
        /* <DEDUP_REMOVED lines=12> */
.L_x_9045:
        /* <DEDUP_REMOVED lines=10> */
.L_x_9046:
        /* <DEDUP_REMOVED lines=12> */
.L_x_9047:
        /* <DEDUP_REMOVED lines=10> */
.L_x_9048:
        /* <DEDUP_REMOVED lines=12> */
.L_x_9049:
[----:B------:R-:W-:Y:S01]  /*127b0*/  @!PT LDS RZ, [RZ] ;  /* 0x00000000fffff984 */ /* 0x000fe20000000800 */
[----:B------:R-:W-:Y:S01]  /*127c0*/  @!PT LDS RZ, [RZ] ;  /* 0x00000000fffff984 */ /* 0x000fe20000000800 */
[----:B------:R-:W-:Y:S01]  /*127d0*/  @!PT LDS RZ, [RZ] ;  /* 0x00000000fffff984 */ /* 0x000fe20000000800 */
[----:B------:R0:W-:Y:S01]  /*127e0*/  LDGSTS.E.BYPASS.LTC128B.128 [R7+0x7400], desc[UR44][R4.64+0x80], !P0 ;  /* 0x0740008004077fae */ /* 0x0001e2000c101d6c */
[----:B------:R-:W-:Y:S05]  /*127f0*/  BRA `(.L_x_9050) ;  /* 0xffffffc400987947 */ /* 0x000fea000383ffff */
.L_x_8959:
[----:B0-----:R0:W1:Y:S02]  /*12800*/  SYNCS.PHASECHK.TRANS64.TRYWAIT P0, [R0+URZ+0x28860], R5 ;  /* 0x02886005000075a7 */ /* 0x001064000800017f */
[----:B-1----:R-:W-:Y:S05]  /*12810*/  @!P0 NANOSLEEP.SYNCS 0x989680 ;  /* 0x009896800000895d */ /* 0x002fea0003900000 */
[----:B------:R-:W1:Y:S02]  /*12820*/  @!P0 SYNCS.PHASECHK.TRANS64 P0, [R0+URZ+0x28860], R5 ;  /* 0x02886005000085a7 */ /* 0x000e64000800007f */
[----:B-1----:R-:W-:Y:S05]  /*12830*/  @!P0 BRA `(.L_x_8959) ;  /* 0xfffffffc00f08947 */ /* 0x002fea000383ffff */
[----:B------:R-:W-:Y:S05]  /*12840*/  BRA `(.L_x_9051) ;  /* 0xffffffc800807947 */ /* 0x000fea000383ffff */
.L_x_8960:
[----:B------:R-:W-:Y:S01]  /*12850*/  BSSY B0, `(.L_x_9052) ;  /* 0x0000008000007945 */ /* 0x000fe20003800000 */
[----:B------:R-:W-:Y:S01]  /*12860*/  MOV R13, R2 ;  /* 0x00000002000d7202 */ /* 0x000fe20000000f00 */
[----:B------:R-:W-:Y:S01]  /*12870*/  IMAD.MOV.U32 R12, RZ, RZ, RZ ;  /* 0x000000ffff0c7224 */ /* 0x000fe200078e00ff */
[----:B------:R-:W-:Y:S01]  /*12880*/  MOV R15, 0xffffffff ;  /* 0xffffffff000f7802 */ /* 0x000fe20000000f00 */
[----:B------:R-:W-:-:S07]  /*12890*/  IMAD.MOV.U32 R11, RZ, RZ, 0x181f ;  /* 0x0000181fff0b7424 */ /* 0x000fce00078e00ff */
[----:B0-2---:R-:W-:Y:S05]  /*128a0*/  WARPSYNC.COLLECTIVE R15, `(.L_x_9053) ;  /* 0x000000000f087348 */ /* 0x005fea0003c00000 */
[----:B------:R1:W3:Y:S02]  /*128b0*/  SHFL.IDX P6, R14, R13, R12, R11 ;  /* 0x0000000c0d0e7389 */ /* 0x0002e400000c000b */
[----:B0123--:R-:W-:Y:S01]  /*128c0*/  ENDCOLLECTIVE ;  /* 0x000000000000791b */ /* 0x00ffe20003800000 */
.L_x_9053:
[----:B------:R-:W-:Y:S05]  /*128d0*/  BSYNC B0 ;  /* 0x0000000000007941 */ /* 0x000fea0003800000 */
.L_x_9052:
        /* <DEDUP_REMOVED lines=9> */
.L_x_9054:
[----:B------:R-:W-:Y:S02]  /*12970*/  ULDC UR4, c[0x0][0x2f4] ;  /* 0x0000bd0000047ab9 */ /* 0x000fe40000000800 */
[----:B------:R-:W-:Y:S02]  /*12980*/  ISETP.GE.AND P0, PT, R25, UR4, PT ;  /* 0x0000000419007c0c */ /* 0x000fe4000bf06270 */
[----:B------:R-:W-:Y:S02]  /*12990*/  ISETP.GE.AND P1, PT, R26, UR4, PT ;  /* 0x000000041a007c0c */ /* 0x000fe4000bf26270 */
[C---:B------:R-:W-:Y:S02]  /*129a0*/  ISETP.LT.OR P3, PT, R28.reuse, 0x1, P0 ;  /* 0x000000011c00780c */ /* 0x040fe40000761670 */
[----:B------:R-:W-:Y:S01]  /*129b0*/  ISETP.LT.OR P2, PT, R28, 0x1, P1 ;  /* 0x000000011c00780c */ /* 0x000fe20000f41670 */
[----:B------:R-:W-:Y:S02]  /*129c0*/  IMAD.MOV.U32 R13, RZ, RZ, R2 ;  /* 0x000000ffff0d7224 */ /* 0x000fe400078e0002 */
[----:B------:R-:W-:Y:S01]  /*129d0*/  IMAD.MOV.U32 R12, RZ, RZ, 0x1 ;  /* 0x00000001ff0c7424 */ /* 0x000fe200078e00ff */
[----:B------:R-:W-:-:S09]  /*129e0*/  MOV R4, R14 ;  /* 0x0000000e00047202 */ /* 0x000fd20000000f00 */
[----:B------:R-:W-:Y:S05]  /*129f0*/  WARPSYNC.COLLECTIVE R15, `(.L_x_9055) ;  /* 0x000000000f087348 */ /* 0x000fea0003c00000 */
[----:B------:R0:W1:Y:S02]  /*12a00*/  SHFL.IDX P6, R14, R13, R12, R11 ;  /* 0x0000000c0d0e7389 */ /* 0x00006400000c000b */
[----:B01----:R-:W-:Y:S01]  /*12a10*/  ENDCOLLECTIVE ;  /* 0x000000000000791b */ /* 0x003fe20003800000 */
.L_x_9055:
        /* <DEDUP_REMOVED lines=13> */
.L_x_9056:
[----:B------:R-:W-:Y:S01]  /*12af0*/  MOV R5, R19 ;  /* 0x0000001300057202 */ /* 0x000fe20000000f00 */
[----:B------:R-:W-:Y:S02]  /*12b00*/  IMAD.MOV.U32 R13, RZ, RZ, R2 ;  /* 0x000000ffff0d7224 */ /* 0x000fe400078e0002 */
[----:B------:R-:W-:Y:S02]  /*12b10*/  IMAD.MOV.U32 R12, RZ, RZ, 0x2 ;  /* 0x00000002ff0c7424 */ /* 0x000fe400078e00ff */
[----:B------:R-:W-:-:S07]  /*12b20*/  IMAD.MOV.U32 R4, RZ, RZ, R14 ;  /* 0x000000ffff047224 */ /* 0x000fce00078e000e */
[----:B------:R-:W-:Y:S05]  /*12b30*/  WARPSYNC.COLLECTIVE R15, `(.L_x_9057) ;  /* 0x000000000f087348 */ /* 0x000fea0003c00000 */
[----:B------:R0:W1:Y:S02]  /*12b40*/  SHFL.IDX P6, R14, R13, R12, R11 ;  /* 0x0000000c0d0e7389 */ /* 0x00006400000c000b */
[----:B01----:R-:W-:Y:S01]  /*12b50*/  ENDCOLLECTIVE ;  /* 0x000000000000791b */ /* 0x003fe20003800000 */
.L_x_9057:
        /* <DEDUP_REMOVED lines=13> */
.L_x_9058:
[----:B------:R-:W-:Y:S02]  /*12c30*/  IMAD.MOV.U32 R5, RZ, RZ, R23 ;  /* 0x000000ffff057224 */ /* 0x000fe400078e0017 */
[----:B------:R-:W-:Y:S01]  /*12c40*/  IMAD.MOV.U32 R13, RZ, RZ, R2 ;  /* 0x000000ffff0d7224 */ /* 0x000fe200078e0002 */
[----:B------:R-:W-:Y:S01]  /*12c50*/  MOV R12, 0x3 ;  /* 0x00000003000c7802 */ /* 0x000fe20000000f00 */
[----:B------:R-:W-:-:S07]  /*12c60*/  IMAD.MOV.U32 R22, RZ, RZ, R14 ;  /* 0x000000ffff167224 */ /* 0x000fce00078e000e */
[----:B------:R-:W-:Y:S05]  /*12c70*/  WARPSYNC.COLLECTIVE R15, `(.L_x_9059) ;  /* 0x000000000f087348 */ /* 0x000fea0003c00000 */
[----:B------:R0:W1:Y:S02]  /*12c80*/  SHFL.IDX P6, R14, R13, R12, R11 ;  /* 0x0000000c0d0e7389 */ /* 0x00006400000c000b */
[----:B01----:R-:W-:Y:S01]  /*12c90*/  ENDCOLLECTIVE ;  /* 0x000000000000791b */ /* 0x003fe20003800000 */
.L_x_9059:
        /* <DEDUP_REMOVED lines=14> */
.L_x_9060:
[----:B------:R-:W-:Y:S01]  /*12d80*/  IMAD.MOV.U32 R5, RZ, RZ, R21 ;  /* 0x000000ffff057224 */ /* 0x000fe200078e0015 */
[----:B------:R-:W-:Y:S01]  /*12d90*/  MOV R13, R2 ;  /* 0x00000002000d7202 */ /* 0x000fe20000000f00 */
[----:B------:R-:W-:Y:S01]  /*12da0*/  IMAD.MOV.U32 R12, RZ, RZ, 0x4 ;  /* 0x00000004ff0c7424 */ /* 0x000fe200078e00ff */
[----:B------:R-:W-:-:S07]  /*12db0*/  MOV R20, R14 ;  /* 0x0000000e00147202 */ /* 0x000fce0000000f00 */
[----:B------:R-:W-:Y:S05]  /*12dc0*/  WARPSYNC.COLLECTIVE R15, `(.L_x_9061) ;  /* 0x000000000f087348 */ /* 0x000fea0003c00000 */
[----:B------:R0:W1:Y:S02]  /*12dd0*/  SHFL.IDX P6, R14, R13, R12, R11 ;  /* 0x0000000c0d0e7389 */ /* 0x00006400000c000b */
[----:B01----:R-:W-:Y:S01]  /*12de0*/  ENDCOLLECTIVE ;  /* 0x000000000000791b */ /* 0x003fe20003800000 */
.L_x_9061:
        /* <DEDUP_REMOVED lines=14> */
.L_x_9062:
        /* <DEDUP_REMOVED lines=8> */
.L_x_9063:
        /* <DEDUP_REMOVED lines=14> */
.L_x_9064:
[----:B------:R-:W-:Y:S01]  /*13030*/  MOV R5, R19 ;  /* 0x0000001300057202 */ /* 0x000fe20000000f00 */
[----:B------:R-:W-:Y:S02]  /*13040*/  IMAD.MOV.U32 R13, RZ, RZ, R2 ;  /* 0x000000ffff0d7224 */ /* 0x000fe400078e0002 */
[----:B------:R-:W-:Y:S02]  /*13050*/  IMAD.MOV.U32 R12, RZ, RZ, 0x6 ;  /* 0x00000006ff0c7424 */ /* 0x000fe400078e00ff */
[----:B------:R-:W-:-:S07]  /*13060*/  IMAD.MOV.U32 R4, RZ, RZ, R14 ;  /* 0x000000ffff047224 */ /* 0x000fce00078e000e */
[----:B------:R-:W-:Y:S05]  /*13070*/  WARPSYNC.COLLECTIVE R15, `(.L_x_9065) ;  /* 0x000000000f087348 */ /* 0x000fea0003c00000 */
[----:B------:R0:W1:Y:S02]  /*13080*/  SHFL.IDX P6, R14, R13, R12, R11 ;  /* 0x0000000c0d0e7389 */ /* 0x00006400000c000b */
[----:B01----:R-:W-:Y:S01]  /*13090*/  ENDCOLLECTIVE ;  /* 0x000000000000791b */ /* 0x003fe20003800000 */
.L_x_9065:
        /* <DEDUP_REMOVED lines=13> */
.L_x_9066:
[----:B------:R-:W-:Y:S02]  /*13170*/  IMAD.MOV.U32 R5, RZ, RZ, R25 ;  /* 0x000000ffff057224 */ /* 0x000fe400078e0019 */
[----:B------:R-:W-:Y:S01]  /*13180*/  IMAD.MOV.U32 R13, RZ, RZ, R2 ;  /* 0x000000ffff0d7224 */ /* 0x000fe200078e0002 */
[----:B------:R-:W-:Y:S01]  /*13190*/  MOV R12, 0x7 ;  /* 0x00000007000c7802 */ /* 0x000fe20000000f00 */
[----:B------:R-:W-:-:S07]  /*131a0*/  IMAD.MOV.U32 R30, RZ, RZ, R14 ;  /* 0x000000ffff1e7224 */ /* 0x000fce00078e000e */
[----:B------:R-:W-:Y:S05]  /*131b0*/  WARPSYNC.COLLECTIVE R15, `(.L_x_9067) ;  /* 0x000000000f087348 */ /* 0x000fea0003c00000 */
[----:B------:R0:W1:Y:S02]  /*131c0*/  SHFL.IDX P6, R14, R13, R12, R11 ;  /* 0x0000000c0d0e7389 */ /* 0x00006400000c000b */
[----:B01----:R-:W-:Y:S01]  /*131d0*/  ENDCOLLECTIVE ;  /* 0x000000000000791b */ /* 0x003fe20003800000 */
.L_x_9067:
[----:B------:R-:W-:-:S05]  /*131e0*/  MOV R4, R30 ;  /* 0x0000001e00047202 */ /* 0x000fca0000000f00 */
        /* <DEDUP_REMOVED lines=11> */
.L_x_9068:
[----:B------:R-:W-:Y:S05]  /*132a0*/  BRA `(.L_x_9069) ;  /* 0xffffffc000fc7947 */ /* 0x000fea000383ffff */
.L_x_8963:
[----:B0-----:R0:W1:Y:S02]  /*132b0*/  SYNCS.PHASECHK.TRANS64.TRYWAIT P0, [R7+URZ+0x28820], R9 ;  /* 0x02882009070075a7 */ /* 0x001064000800017f */
[----:B-1----:R-:W-:Y:S05]  /*132c0*/  @!P0 NANOSLEEP.SYNCS 0x989680 ;  /* 0x009896800000895d */ /* 0x002fea0003900000 */
[----:B------:R-:W1:Y:S02]  /*132d0*/  @!P0 SYNCS.PHASECHK.TRANS64 P0, [R7+URZ+0x28820], R9 ;  /* 0x02882009070085a7 */ /* 0x000e64000800007f */
[----:B-1----:R-:W-:Y:S05]  /*132e0*/  @!P0 BRA `(.L_x_8963) ;  /* 0xfffffffc00f08947 */ /* 0x002fea000383ffff */
[----:B------:R-:W-:Y:S05]  /*132f0*/  BRA `(.L_x_9070) ;  /* 0xffffffc400707947 */ /* 0x000fea000383ffff */
.L_x_8964:
[----:B------:R-:W-:Y:S01]  /*13300*/  BSSY B0, `(.L_x_9071) ;  /* 0x0000008000007945 */ /* 0x000fe20003800000 */
[----:B------:R-:W-:Y:S01]  /*13310*/  MOV R13, R17 ;  /* 0x00000011000d7202 */ /* 0x000fe20000000f00 */
[----:B------:R-:W-:Y:S01]  /*13320*/  IMAD.MOV.U32 R12, RZ, RZ, RZ ;  /* 0x000000ffff0c7224 */ /* 0x000fe200078e00ff */
[----:B------:R-:W-:Y:S01]  /*13330*/  MOV R11, 0x1f ;  /* 0x0000001f000b7802 */ /* 0x000fe20000000f00 */
[----:B------:R-:W-:-:S07]  /*13340*/  IMAD.MOV.U32 R15, RZ, RZ, -0x1 ;  /* 0xffffffffff0f7424 */ /* 0x000fce00078e00ff */
[----:B0-2--5:R-:W-:Y:S05]  /*13350*/  WARPSYNC.COLLECTIVE R15, `(.L_x_9072) ;  /* 0x000000000f087348 */ /* 0x025fea0003c00000 */
[----:B------:R1:W3:Y:S02]  /*13360*/  SHFL.IDX P6, R14, R13, R12, R11 ;  /* 0x0000000c0d0e7389 */ /* 0x0002e400000c000b */
[----:B0123-5:R-:W-:Y:S01]  /*13370*/  ENDCOLLECTIVE ;  /* 0x000000000000791b */ /* 0x02ffe20003800000 */
.L_x_9072:
[----:B------:R-:W-:Y:S05]  /*13380*/  BSYNC B0 ;  /* 0x0000000000007941 */ /* 0x000fea0003800000 */
.L_x_9071:
[----:B------:R-:W-:Y:S05]  /*13390*/  BRA `(.L_x_9073) ;  /* 0xffffffc400547947 */ /* 0x000fea000383ffff */
.L_x_8965:
[----:B------:R-:W-:Y:S01]  /*133a0*/  BSSY B0, `(.L_x_9074) ;  /* 0x0000006000007945 */ /* 0x000fe20003800000 */
[----:B------:R-:W-:-:S07]  /*133b0*/  MOV R15, 0xffffffff ;  /* 0xffffffff000f7802 */ /* 0x000fce0000000f00 */
[----:B012--5:R-:W-:Y:S05]  /*133c0*/  WARPSYNC.COLLECTIVE R15, `(.L_x_9075) ;  /* 0x000000000f0c7348 */ /* 0x027fea0003c00000 */
[----:B------:R-:W-:Y:S02]  /*133d0*/  ELECT P6, UR62, PT ;  /* 0x00000000003e782f */ /* 0x000fe400038c0000 */
[----:B------:R-:W-:Y:S01]  /*133e0*/  MOV R14, UR62 ;  /* 0x0000003e000e7c02 */ /* 0x000fe20008000f00 */
[----:B012--5:R-:W-:Y:S10]  /*133f0*/  ENDCOLLECTIVE ;  /* 0x000000000000791b */ /* 0x027ff40003800000 */
.L_x_9075:
[----:B------:R-:W-:Y:S05]  /*13400*/  BSYNC B0 ;  /* 0x0000000000007941 */ /* 0x000fea0003800000 */
.L_x_9074:
[----:B------:R-:W-:Y:S05]  /*13410*/  BRA `(.L_x_9076) ;  /* 0xffffffc400487947 */ /* 0x000fea000383ffff */
.L_x_8967:
[----:B---3--:R3:W4:Y:S02]  /*13420*/  SYNCS.PHASECHK.TRANS64.TRYWAIT P1, [R5+URZ+0x28840], R2 ;  /* 0x02884002050075a7 */ /* 0x008724000802017f */
[----:B----4-:R-:W-:Y:S05]  /*13430*/  @!P1 NANOSLEEP.SYNCS 0x989680 ;  /* 0x009896800000995d */ /* 0x010fea0003900000 */
[----:B------:R-:W4:Y:S02]  /*13440*/  @!P1 SYNCS.PHASECHK.TRANS64 P1, [R5+URZ+0x28840], R2 ;  /* 0x02884002050095a7 */ /* 0x000f24000802007f */
[----:B----4-:R-:W-:Y:S05]  /*13450*/  @!P1 BRA `(.L_x_8967) ;  /* 0xfffffffc00f09947 */ /* 0x010fea000383ffff */
[----:B------:R-:W-:Y:S05]  /*13460*/  BRA `(.L_x_9077) ;  /* 0xffffffc400687947 */ /* 0x000fea000383ffff */
.L_x_8969:
[----:B0-----:R0:W4:Y:S02]  /*13470*/  SYNCS.PHASECHK.TRANS64.TRYWAIT P1, [R7+URZ+0x28840], R0 ;  /* 0x02884000070075a7 */ /* 0x001124000802017f */
[----:B----4-:R-:W-:Y:S05]  /*13480*/  @!P1 NANOSLEEP.SYNCS 0x989680 ;  /* 0x009896800000995d */ /* 0x010fea0003900000 */
[----:B------:R-:W4:Y:S02]  /*13490*/  @!P1 SYNCS.PHASECHK.TRANS64 P1, [R7+URZ+0x28840], R0 ;  /* 0x02884000070095a7 */ /* 0x000f24000802007f */
[----:B----4-:R-:W-:Y:S05]  /*134a0*/  @!P1 BRA `(.L_x_8969) ;  /* 0xfffffffc00f09947 */ /* 0x010fea000383ffff */
[----:B------:R-:W-:Y:S05]  /*134b0*/  BRA `(.L_x_9078) ;  /* 0xffffffc400747947 */ /* 0x000fea000383ffff */
.L_x_8971:
[----:B----4-:R4:W0:Y:S02]  /*134c0*/  SYNCS.PHASECHK.TRANS64.TRYWAIT P1, [R5+URZ+0x28860], R2 ;  /* 0x02886002050075a7 */ /* 0x010824000802017f */
[----:B0-----:R-:W-:Y:S05]  /*134d0*/  @!P1 NANOSLEEP.SYNCS 0x989680 ;  /* 0x009896800000995d */ /* 0x001fea0003900000 */
[----:B------:R-:W0:Y:S02]  /*134e0*/  @!P1 SYNCS.PHASECHK.TRANS64 P1, [R5+URZ+0x28860], R2 ;  /* 0x02886002050095a7 */ /* 0x000e24000802007f */
[----:B0-----:R-:W-:Y:S05]  /*134f0*/  @!P1 BRA `(.L_x_8971) ;  /* 0xfffffffc00f09947 */ /* 0x001fea000383ffff */
[----:B------:R-:W-:Y:S05]  /*13500*/  BRA `(.L_x_9079) ;  /* 0xffffffc400707947 */ /* 0x000fea000383ffff */
.L_x_9080:
        /* <DEDUP_REMOVED lines=15> */
.L_x_15994:


//--------------------- .text._ZN7cutlass13device_kernelIN5flash11enable_sm90INS1_16FlashAttnFwdSm90INS1_25CollectiveMainloopFwdSm90ILi2EN4cute5tupleIJNS5_1CILi1EEES8_S8_EEENS6_IJNS7_ILi128EEESA_SA_EEELi128ENS_6half_tEfNS_4arch4Sm90ELb1ELb0ELb1ELb1ELb1ELb0ELb0ELb1ELb1ELb1ELb1ELb0EEENS1_21CollectiveEpilogueFwdISB_S9_SC_SE_Li256ELb1ELb1ELb1ELb0EEENS1_36VarlenDynamicPersistentTileSchedulerILi128ELi128ELi256ELi128ELb1ELb1ELb1ELb1ELb1ELb1EEEEEEEEEvNT_6ParamsE --------------------------
	.section	.text._ZN7cutlass13device_kernelIN5flash11enable_sm90INS1_16FlashAttnFwdSm90INS1_25CollectiveMainloopFwdSm90ILi2EN4cute5tupleIJNS5_1CILi1EEES8_S8_EEENS6_IJNS7_ILi128EEESA_SA_EEELi128ENS_6half_tEfNS_4arch4Sm90ELb1ELb0ELb1ELb1ELb1ELb0ELb0ELb1ELb1ELb1ELb1ELb0EEENS1_21CollectiveEpilogueFwdISB_S9_SC_SE_Li256ELb1ELb1ELb1ELb0EEENS1_36VarlenDynamicPersistentTileSchedulerILi128ELi128ELi256ELi128ELb1ELb1ELb1ELb1ELb1ELb1EEEEEEEEEvNT_6ParamsE,"ax",@progbits
	.align	128
.text._ZN7cutlass13device_kernelIN5flash11enable_sm90INS1_16FlashAttnFwdSm90INS1_25CollectiveMainloopFwdSm90ILi2EN4cute5tupleIJNS5_1CILi1EEES8_S8_EEENS6_IJNS7_ILi128EEESA_SA_EEELi128ENS_6half_tEfNS_4arch4Sm90ELb1ELb0ELb1ELb1ELb1ELb0ELb0ELb1ELb1ELb1ELb1ELb0EEENS1_21CollectiveEpilogueFwdISB_S9_SC_SE_Li256ELb1ELb1ELb1ELb0EEENS1_36VarlenDynamicPersistentTileSchedulerILi128ELi128ELi256ELi128ELb1ELb1ELb1ELb1ELb1ELb1EEEEEEEEEvNT_6ParamsE:
        .type           _ZN7cutlass13device_kernelIN5flash11enable_sm90INS1_16FlashAttnFwdSm90INS1_25CollectiveMainloopFwdSm90ILi2EN4cute5tupleIJNS5_1CILi1EEES8_S8_EEENS6_IJNS7_ILi128EEESA_SA_EEELi128ENS_6half_tEfNS_4arch4Sm90ELb1ELb0ELb1ELb1ELb1ELb0ELb0ELb1ELb1ELb1ELb1ELb0EEENS1_21CollectiveEpilogueFwdISB_S9_SC_SE_Li256ELb1ELb1ELb1ELb0EEENS1_36VarlenDynamicPersistentTileSchedulerILi128ELi128ELi256ELi128ELb1ELb1ELb1ELb1ELb1ELb1EEEEEEEEEvNT_6ParamsE,@function
        .size           _ZN7cutlass13device_kernelIN5flash11enable_sm90INS1_16FlashAttnFwdSm90INS1_25CollectiveMainloopFwdSm90ILi2EN4cute5tupleIJNS5_1CILi1EEES8_S8_EEENS6_IJNS7_ILi128EEESA_SA_EEELi128ENS_6half_tEfNS_4arch4Sm90ELb1ELb0ELb1ELb1ELb1ELb0ELb0ELb1ELb1ELb1ELb1ELb0EEENS1_21CollectiveEpilogueFwdISB_S9_SC_SE_Li256ELb1ELb1ELb1ELb0EEENS1_36VarlenDynamicPersistentTileSchedulerILi128ELi128ELi256ELi128ELb1ELb1ELb1ELb1ELb1ELb1EEEEEEEEEvNT_6ParamsE,(.L_x_15995 - _ZN7cutlass13device_kernelIN5flash11enable_sm90INS1_16FlashAttnFwdSm90INS1_25CollectiveMainloopFwdSm90ILi2EN4cute5tupleIJNS5_1CILi1EEES8_S8_EEENS6_IJNS7_ILi128EEESA_SA_EEELi128ENS_6half_tEfNS_4arch4Sm90ELb1ELb0ELb1ELb1ELb1ELb0ELb0ELb1ELb1ELb1ELb1ELb0EEENS1_21CollectiveEpilogueFwdISB_S9_SC_SE_Li256ELb1ELb1ELb1ELb0EEENS1_36VarlenDynamicPersistentTileSchedulerILi128ELi128ELi256ELi128ELb1ELb1ELb1ELb1ELb1ELb1EEEEEEEEEvNT_6ParamsE)
        .other          _ZN7cutlass13device_kernelIN5flash11enable_sm90INS1_16FlashAttnFwdSm90INS1_25CollectiveMainloopFwdSm90ILi2EN4cute5tupleIJNS5_1CILi1EEES8_S8_EEENS6_IJNS7_ILi128EEESA_SA_EEELi128ENS_6half_tEfNS_4arch4Sm90ELb1ELb0ELb1ELb1ELb1ELb0ELb0ELb1ELb1ELb1ELb1ELb0EEENS1_21CollectiveEpilogueFwdISB_S9_SC_SE_Li256ELb1ELb1ELb1ELb0EEENS1_36VarlenDynamicPersistentTileSchedulerILi128ELi128ELi256ELi128ELb1ELb1ELb1ELb1ELb1ELb1EEEEEEEEEvNT_6ParamsE,@"STO_CUDA_ENTRY STV_DEFAULT"
_ZN7cutlass13device_kernelIN5flash11enable_sm90INS1_16FlashAttnFwdSm90INS1_25CollectiveMainloopFwdSm90ILi2EN4cute5tupleIJNS5_1CILi1EEES8_S8_EEENS6_IJNS7_ILi128EEESA_SA_EEELi128ENS_6half_tEfNS_4arch4Sm90ELb1ELb0ELb1ELb1ELb1ELb0ELb0ELb1ELb1ELb1ELb1ELb0EEENS1_21CollectiveEpilogueFwdISB_S9_SC_SE_Li256ELb1ELb1ELb1ELb0EEENS1_36VarlenDynamicPersistentTileSchedulerILi128ELi128ELi256ELi128ELb1ELb1ELb1ELb1ELb1ELb1EEEEEEEEEvNT_6ParamsE:
        /* <DEDUP_REMOVED lines=45> */
.L_x_9081:
        /* <DEDUP_REMOVED lines=22> */
.L_x_9082:
        /* <DEDUP_REMOVED lines=18> */
.L_x_9083:
        /* <DEDUP_REMOVED lines=22> */
.L_x_9084:
        /* <DEDUP_REMOVED lines=23> */
.L_x_9085:
        /* <DEDUP_REMOVED lines=10> */
.L_x_9087:
[----:B------:R-:W-:-:S08]  /*08c0*/  NOP ;  /* 0x0000000000007918 */ /* 0x000fd00000000000 */
[----:B------:R-:W1:Y:S02]  /*08d0*/  USETMAXREG.TRY_ALLOC.CTAPOOL UP0, 0xe8 ;  /* 0x000000e8000079c8 */ /* 0x000e640008000600 */
[----:B-1----:R-:W-:-:S13]  /*08e0*/  PLOP3.LUT P0, PT, PT, PT, UP0, 0x80, 0x0 ;  /* 0x000000000000781c */ /* 0x002fda0003f0f008 */
[----:B------:R-:W-:Y:S05]  /*08f0*/  @!P0 BRA `(.L_x_9087) ;  /* 0xfffffffc00f08947 */ /* 0x000fea000383ffff */
[----:B0-----:R-:W0:Y:S01]  /*0900*/  S2R R2, SR_TID.X ;  /* 0x0000000000027919 */ /* 0x001e220000002100 */
        /* <DEDUP_REMOVED lines=13> */
[----:B------:R-:W2:Y:S01]  /*09e0*/  LDL R3, [R1+0x20] ;  /* 0x0000200001037983 */ /* 0x000ea20000100800 */
[----:B------:R-:W-:Y:S01]  /*09f0*/  VIADD R219, R2, 0xffffff80 ;  /* 0xffffff8002db7836 */ /* 0x000fe20000000000 */
[----:B------:R-:W-:Y:S01]  /*0a00*/  R2UR UR6, R33 ;  /* 0x00000000210672ca */ /* 0x000fe200000e0000 */
[----:B------:R-:W-:Y:S01]  /*0a10*/  UMOV UR60, URZ ;  /* 0x0000003f003c7c82 */ /* 0x000fe20008000000 */
[----:B------:R-:W-:Y:S01]  /*0a20*/  R2UR UR5, R34 ;  /* 0x00000000220572ca */ /* 0x000fe200000e0000 */
[----:B------:R-:W-:Y:S01]  /*0a30*/  UMOV UR39, URZ ;  /* 0x0000003f00277c82 */ /* 0x000fe20008000000 */
[----:B------:R-:W-:Y:S01]  /*0a40*/  SHF.R.S32.HI R0, RZ, 0x1f, R219 ;  /* 0x0000001fff007819 */ /* 0x000fe200000114db */
[----:B------:R-:W-:-:S03]  /*0a50*/  UMOV UR38, URZ ;  /* 0x0000003f00267c82 */ /* 0x000fc60008000000 */
[CC--:B------:R-:W-:Y:S02]  /*0a60*/  LEA.HI R4, R0.reuse, R219.reuse, RZ, 0x5 ;  /* 0x000000db00047211 */ /* 0x0c0fe400078f28ff */
[----:B------:R-:W-:-:S03]  /*0a70*/  LEA.HI R2, R0, R219, RZ, 0x4 ;  /* 0x000000db00027211 */ /* 0x000fc600078f20ff */
[----:B------:R-:W-:Y:S01]  /*0a80*/  IMAD.SHL.U32 R6, R4, 0x20, RZ ;  /* 0x0000002004067824 */ /* 0x000fe200078e00ff */
[----:B------:R-:W-:Y:S02]  /*0a90*/  LOP3.LUT R4, R2, 0x3fffff0, RZ, 0xc0, !PT ;  /* 0x03fffff002047812 */ /* 0x000fe400078ec0ff */
[----:B------:R-:W-:Y:S02]  /*0aa0*/  SHF.R.S32.HI R5, RZ, 0x4, R2 ;  /* 0x00000004ff057819 */ /* 0x000fe40000011402 */
[----:B------:R-:W-:Y:S01]  /*0ab0*/  LOP3.LUT R7, R6, 0xfffffc00, RZ, 0xc0, !PT ;  /* 0xfffffc0006077812 */ /* 0x000fe200078ec0ff */
[----:B------:R-:W-:Y:S01]  /*0ac0*/  IMAD.IADD R4, R219, 0x1, -R4 ;  /* 0x00000001db047824 */ /* 0x000fe200078e0a04 */
[----:B------:R-:W-:-:S03]  /*0ad0*/  LEA.HI R2, R2, R5, RZ, 0x1 ;  /* 0x0000000502027211 */ /* 0x000fc600078f08ff */
[----:B------:R-:W-:Y:S01]  /*0ae0*/  IMAD R7, R4, 0x40, R7 ;  /* 0x0000004004077824 */ /* 0x000fe200078e0207 */
[----:B------:R-:W-:Y:S02]  /*0af0*/  LEA.HI R4, R0, R219, RZ, 0x2 ;  /* 0x000000db00047211 */ /* 0x000fe400078f10ff */
[----:B------:R-:W-:Y:S02]  /*0b00*/  LOP3.LUT R2, R2, 0x1ffffffe, RZ, 0xc0, !PT ;  /* 0x1ffffffe02027812 */ /* 0x000fe400078ec0ff */
[----:B------:R-:W-:-:S03]  /*0b10*/  LOP3.LUT R4, R4, 0xfffffffc, RZ, 0xc0, !PT ;  /* 0xfffffffc04047812 */ /* 0x000fc600078ec0ff */
[----:B------:R-:W-:Y:S01]  /*0b20*/  IMAD.IADD R2, R5, 0x1, -R2 ;  /* 0x0000000105027824 */ /* 0x000fe200078e0a02 */
[----:B------:R-:W-:-:S03]  /*0b30*/  IADD3 R4, R219, -R4, RZ ;  /* 0x80000004db047210 */ /* 0x000fc60007ffe0ff */
[----:B------:R-:W-:Y:S01]  /*0b40*/  IMAD R216, R2, 0x8, R7 ;  /* 0x0000000802d87824 */ /* 0x000fe200078e0207 */
[----:B------:R-:W-:-:S04]  /*0b50*/  LEA.HI R2, R4, R4, RZ, 0x1 ;  /* 0x0000000404027211 */ /* 0x000fc800078f08ff */
        /* <DEDUP_REMOVED lines=14> */
[----:B------:R-:W-:Y:S01]  /*0c40*/  LOP3.LUT R3, R3, 0x3fffffe, RZ, 0xc0, !PT ;  /* 0x03fffffe03037812 */ /* 0x000fe200078ec0ff */
[----:B------:R-:W-:Y:S01]  /*0c50*/  IMAD.SHL.U32 R2, R19, 0x8, RZ ;  /* 0x0000000813027824 */ /* 0x000fe200078e00ff */
[CC--:B------:R-:W-:Y:S02]  /*0c60*/  LEA.HI R8, R9.reuse, R198.reuse, RZ, 0x2 ;  /* 0x000000c609087211 */ /* 0x0c0fe400078f10ff */
[----:B------:R-:W-:Y:S01]  /*0c70*/  LEA.HI R9, R9, R198, RZ, 0x5 ;  /* 0x000000c609097211 */ /* 0x000fe200078f28ff */
[----:B------:R-:W-:Y:S01]  /*0c80*/  IMAD.IADD R3, R214, 0x1, -R3 ;  /* 0x00000001d6037824 */ /* 0x000fe200078e0a03 */
[--C-:B------:R-:W-:Y:S01]  /*0c90*/  SHF.R.S32.HI R6, RZ, 0x2, R8.reuse ;  /* 0x00000002ff067819 */ /* 0x100fe20000011408 */
[----:B------:R-:W-:Y:S01]  /*0ca0*/  VIADD R18, R2, 0x40 ;  /* 0x0000004002127836 */ /* 0x000fe20000000000 */
[----:B------:R-:W-:Y:S02]  /*0cb0*/  SHF.R.S32.HI R11, RZ, 0x1f, R8 ;  /* 0x0000001fff0b7819 */ /* 0x000fe40000011408 */
[----:B------:R-:W-:-:S02]  /*0cc0*/  LOP3.LUT R5, R8, 0x7ffffffc, RZ, 0xc0, !PT ;  /* 0x7ffffffc08057812 */ /* 0x000fc400078ec0ff */
[----:B------:R-:W-:Y:S02]  /*0cd0*/  LEA.HI R11, R11, R6, RZ, 0x3 ;  /* 0x000000060b0b7211 */ /* 0x000fe400078f18ff */
[----:B------:R-:W-:Y:S01]  /*0ce0*/  SHF.R.S32.HI R9, RZ, 0x5, R9 ;  /* 0x00000005ff097819 */ /* 0x000fe20000011409 */
[----:B------:R-:W-:Y:S01]  /*0cf0*/  IMAD.IADD R5, R198, 0x1, -R5 ;  /* 0x00000001c6057824 */ /* 0x000fe200078e0a05 */
[----:B------:R-:W-:Y:S02]  /*0d00*/  LOP3.LUT R11, R11, 0xfffffff8, RZ, 0xc0, !PT ;  /* 0xfffffff80b0b7812 */ /* 0x000fe400078ec0ff */
[----:B------:R-:W-:Y:S02]  /*0d10*/  SHF.R.S32.HI R218, RZ, 0x1f, R2 ;  /* 0x0000001fffda7819 */ /* 0x000fe40000011402 */
[----:B------:R-:W-:Y:S01]  /*0d20*/  SHF.L.U32 R16, R5, 0x1, RZ ;  /* 0x0000000105107819 */ /* 0x000fe200000006ff */
[----:B------:R-:W-:Y:S01]  /*0d30*/  IMAD.IADD R6, R6, 0x1, -R11 ;  /* 0x0000000106067824 */ /* 0x000fe200078e0a0b */
[----:B------:R-:W-:-:S02]  /*0d40*/  SHF.R.S32.HI R217, RZ, 0x1f, R18 ;  /* 0x0000001fffd97819 */ /* 0x000fc40000011412 */
[C---:B------:R-:W-:Y:S01]  /*0d50*/  IADD3 R187, R16.reuse, 0x50, RZ ;  /* 0x0000005010bb7810 */ /* 0x040fe20007ffe0ff */
[----:B------:R-:W-:Y:S02]  /*0d60*/  IMAD R6, R9, 0x10, R6 ;  /* 0x0000001009067824 */ /* 0x000fe400078e0206 */
[C---:B------:R-:W-:Y:S01]  /*0d70*/  VIADD R196, R16.reuse, 0x8 ;  /* 0x0000000810c47836 */ /* 0x040fe20000000000 */
[----:B------:R-:W-:Y:S01]  /*0d80*/  SHF.R.S32.HI R204, RZ, 0x1f, R187 ;  /* 0x0000001fffcc7819 */ /* 0x000fe200000114bb */
        /* <DEDUP_REMOVED lines=27> */
[----:B------:R-:W-:Y:S01]  /*0f40*/  SHF.R.S32.HI R199, RZ, 0x1f, R22 ;  /* 0x0000001fffc77819 */ /* 0x000fe20000011416 */
[----:B------:R-:W-:-:S07]  /*0f50*/  IMAD R17, R4, 0x8, R215 ;  /* 0x0000000804117824 */ /* 0x000fce00078e02d7 */
.L_x_9151:
[----:B0-2-4-:R-:W0:Y:S01]  /*0f60*/  LDC.64 R4, c[0x0][0xc88] ;  /* 0x00032200ff047b82 */ /* 0x015e220000000a00 */
[----:B------:R-:W-:Y:S01]  /*0f70*/  ULDC.64 UR8, c[0x0][0xa28] ;  /* 0x00028a0000087ab9 */ /* 0x000fe20000000a00 */
[----:B------:R-:W-:Y:S01]  /*0f80*/  ULDC.64 UR10, c[0x0][0xa18] ;  /* 0x00028600000a7ab9 */ /* 0x000fe20000000a00 */
[----:B------:R-:W-:Y:S01]  /*0f90*/  ULDC UR4, c[0x0][0x424] ;  /* 0x0001090000047ab9 */ /* 0x000fe20000000800 */
[----:B------:R-:W-:Y:S01]  /*0fa0*/  ULDC UR7, c[0x0][0x2f0] ;  /* 0x0000bc0000077ab9 */ /* 0x000fe20000000800 */
[----:B0-----:R-:W-:-:S06]  /*0fb0*/  IMAD.WIDE R4, R35, 0x4, R4 ;  /* 0x0000000423047825 */ /* 0x001fcc00078e0204 */
[----:B------:R-:W2:Y:S01]  /*0fc0*/  LDG.E R4, desc[UR36][R4.64] ;  /* 0x0000002404047981 */ /* 0x000ea2000c1e1900 */
[----:B------:R-:W-:Y:S02]  /*0fd0*/  UISETP.NE.U32.AND UP0, UPT, UR8, URZ, UPT ;  /* 0x0000003f0800728c */ /* 0x000fe4000bf05070 */
        /* <DEDUP_REMOVED lines=9> */
[----:B------:R-:W-:Y:S01]  /*1070*/  @UP1 ULEA UR10, UP0, UR53, UR10, 0x2 ;  /* 0x0000000a350a1291 */ /* 0x000fe2000f80103f */
[----:B------:R-:W-:-:S03]  /*1080*/  IMAD.U32 R4, RZ, RZ, UR8 ;  /* 0x00000008ff047e24 */ /* 0x000fc6000f8e00ff */
[----:B------:R-:W-:Y:S01]  /*1090*/  @UP1 ULEA.HI.X UR11, UR53, UR11, UR58, 0x2, UP0 ;  /* 0x0000000b350b1291 */ /* 0x000fe200080f143a */
[----:B------:R-:W-:Y:S01]  /*10a0*/  IMAD.U32 R5, RZ, RZ, UR9 ;  /* 0x00000009ff057e24 */ /* 0x000fe2000f8e00ff */
[----:B------:R-:W-:Y:S01]  /*10b0*/  ULDC.64 UR8, c[0x0][0x418] ;  /* 0x0001060000087ab9 */ /* 0x000fe20000000a00 */
[----:B------:R-:W-:-:S03]  /*10c0*/  IMAD.U32 R6, RZ, RZ, UR10 ;  /* 0x0000000aff067e24 */ /* 0x000fc6000f8e00ff */
[----:B---3--:R-:W-:Y:S01]  /*10d0*/  MOV R7, UR11 ;  /* 0x0000000b00077c02 */ /* 0x008fe20008000f00 */
[----:B------:R-:W2:Y:S01]  /*10e0*/  @P0 LDG.E R4, desc[UR36][R4.64] ;  /* 0x0000002404040981 */ /* 0x000ea2000c1e1900 */
[----:B------:R-:W-:Y:S01]  /*10f0*/  UISETP.NE.U32.AND UP0, UPT, UR8, URZ, UPT ;  /* 0x0000003f0800728c */ /* 0x000fe2000bf05070 */
[----:B------:R-:W-:Y:S02]  /*1100*/  ULDC.64 UR10, c[0x0][0xa20] ;  /* 0x00028800000a7ab9 */ /* 0x000fe40000000a00 */
[----:B------:R-:W3:Y:S01]  /*1110*/  @P2 LDG.E R6, desc[UR36][R6.64] ;  /* 0x0000002406062981 */ /* 0x000ee2000c1e1900 */
[----:B------:R-:W-:Y:S01]  /*1120*/  UISETP.NE.AND.EX UP0, UPT, UR9, URZ, UPT, UP0 ;  /* 0x0000003f0900728c */ /* 0x000fe2000bf05300 */
[----:B------:R-:W-:Y:S01]  /*1130*/  ISETP.NE.U32.AND P1, PT, RZ, UR10, PT ;  /* 0x0000000aff007c0c */ /* 0x000fe2000bf25070 */
[----:B------:R-:W-:Y:S01]  /*1140*/  UMOV UR48, URZ ;  /* 0x0000003f00307c82 */ /* 0x000fe20008000000 */
[----:B------:R-:W-:Y:S02]  /*1150*/  ULOP3.LUT UR56, UR5, 0xffff, URZ, 0xc0, !UPT ;  /* 0x0000ffff05387892 */ /* 0x000fe4000f8ec03f */
[----:B------:R-:W-:Y:S01]  /*1160*/  USEL UR4, UR4, 0x1, UP0 ;  /* 0x0000000104047887 */ /* 0x000fe20008000000 */
[----:B------:R-:W-:-:S03]  /*1170*/  ISETP.NE.AND.EX P1, PT, RZ, UR11, PT, P1 ;  /* 0x0000000bff007c0c */ /* 0x000fc6000bf25310 */
[----:B------:R-:W-:Y:S01]  /*1180*/  UIMAD UR4, UR4, UR7, URZ ;  /* 0x00000007040472a4 */ /* 0x000fe2000f8e023f */
        /* <DEDUP_REMOVED lines=17> */
.L_x_9088:
[----:B------:R-:W-:Y:S05]  /*12a0*/  @!P1 BRA `(.L_x_9089) ;  /* 0x00000000001c9947 */ /* 0x000fea0003800000 */
[----:B------:R-:W-:-:S04]  /*12b0*/  ULEA UR4, UP0, UR53, UR10, 0x2 ;  /* 0x0000000a35047291 */ /* 0x000fc8000f80103f */
[----:B------:R-:W-:Y:S02]  /*12c0*/  ULEA.HI.X UR7, UR53, UR11, UR58, 0x2, UP0 ;  /* 0x0000000b35077291 */ /* 0x000fe400080f143a */
[----:B------:R-:W-:-:S04]  /*12d0*/  IMAD.U32 R4, RZ, RZ, UR4 ;  /* 0x00000004ff047e24 */ /* 0x000fc8000f8e00ff */
[----:B------:R-:W-:-:S05]  /*12e0*/  IMAD.U32 R5, RZ, RZ, UR7 ;  /* 0x00000007ff057e24 */ /* 0x000fca000f8e00ff */
[----:B------:R-:W2:Y:S02]  /*12f0*/  LDG.E R4, desc[UR36][R4.64] ;  /* 0x0000002404047981 */ /* 0x000ea4000c1e1900 */
[----:B--2---:R-:W-:Y:S01]  /*1300*/  R2UR UR4, R4 ;  /* 0x00000000040472ca */ /* 0x004fe200000e0000 */
[----:B------:R-:W-:-:S14]  /*1310*/  BRA `(.L_x_9090) ;  /* 0x0000000000347947 */ /* 0x000fdc0003800000 */
.L_x_9089:
        /* <DEDUP_REMOVED lines=13> */
.L_x_9090:
        /* <DEDUP_REMOVED lines=9> */
[----:B------:R-:W-:-:S04]  /*1480*/  UIMAD.WIDE.U32 UR6, UR8, UR6, URZ ;  /* 0x00000006080672a5 */ /* 0x000fc8000f8e003f */
[----:B------:R-:W-:Y:S02]  /*1490*/  @UP0 USHF.R.U32.HI UR8, URZ, UR4, UR7 ;  /* 0x000000043f080299 */ /* 0x000fe40008011607 */
[----:B------:R-:W-:Y:S02]  /*14a0*/  UIADD3 UR4, UR48, 0x7f, URZ ;  /* 0x0000007f30047890 */ /* 0x000fe4000fffe03f */
[----:B------:R-:W-:Y:S02]  /*14b0*/  UIADD3 UR8, UR9, UR8, URZ ;  /* 0x0000000809087290 */ /* 0x000fe4000fffe03f */
[----:B------:R-:W-:Y:S02]  /*14c0*/  USHF.R.S32.HI UR6, URZ, 0x1f, UR4 ;  /* 0x0000001f3f067899 */ /* 0x000fe40008011404 */
[----:B------:R-:W-:Y:S02]  /*14d0*/  USHF.R.S32.HI UR7, URZ, 0x1f, UR8 ;  /* 0x0000001f3f077899 */ /* 0x000fe40008011408 */
[----:B------:R-:W-:-:S02]  /*14e0*/  ULEA.HI UR6, UR6, UR4, URZ, 0x7 ;  /* 0x0000000406067291 */ /* 0x000fc4000f8f383f */
[----:B------:R-:W-:Y:S02]  /*14f0*/  ULEA.HI UR7, UR7, UR8, URZ, 0x7 ;  /* 0x0000000807077291 */ /* 0x000fe4000f8f383f */
[----:B------:R-:W-:Y:S02]  /*1500*/  USHF.R.S32.HI UR6, URZ, 0x7, UR6 ;  /* 0x000000073f067899 */ /* 0x000fe40008011406 */
[----:B------:R-:W-:Y:S02]  /*1510*/  USHF.R.S32.HI UR7, URZ, 0x7, UR7 ;  /* 0x000000073f077899 */ /* 0x000fe40008011407 */
[----:B------:R-:W-:Y:S02]  /*1520*/  ULOP3.LUT UR4, UR5, 0xff000000, URZ, 0xc0, !UPT ;  /* 0xff00000005047892 */ /* 0x000fe4000f8ec03f */
[----:B------:R-:W-:Y:S02]  /*1530*/  UISETP.LT.AND UP0, UPT, UR6, UR7, UPT ;  /* 0x000000070600728c */ /* 0x000fe4000bf01270 */
[----:B------:R-:W-:-:S02]  /*1540*/  ULOP3.LUT UR5, UR5, 0xff0000, URZ, 0xc0, !UPT ;  /* 0x00ff000005057892 */ /* 0x000fc4000f8ec03f */
[----:B------:R-:W-:Y:S02]  /*1550*/  USEL UR9, UR6, UR7, UP0 ;  /* 0x0000000706097287 */ /* 0x000fe40008000000 */
[----:B------:R-:W-:Y:S02]  /*1560*/  USHF.R.U32.HI UR4, URZ, 0x8, UR4 ;  /* 0x000000083f047899 */ /* 0x000fe40008011604 */
[----:B------:R-:W-:Y:S02]  /*1570*/  UISETP.GE.AND UP0, UPT, UR9, 0x1, UPT ;  /* 0x000000010900788c */ /* 0x000fe4000bf06270 */
        /* <DEDUP_REMOVED lines=17> */
[----:B------:R-:W-:-:S04]  /*1690*/  IABS R5, R5 ;  /* 0x0000000500057213 */ /* 0x000fc80000000000 */
[----:B------:R-:W-:-:S04]  /*16a0*/  MOV R4, R5 ;  /* 0x0000000500047202 */ /* 0x000fc80000000f00 */
[----:B------:R-:W-:-:S03]  /*16b0*/  R2UR UR8, R4 ;  /* 0x00000000040872ca */ /* 0x000fc600000e0000 */
        /* <DEDUP_REMOVED lines=22> */
.L_x_9091:
[----:B------:R-:W-:Y:S01]  /*1820*/  UIMAD UR51, UR57, UR4, URZ ;  /* 0x00000004393372a4 */ /* 0x000fe2000f8e023f */
[----:B------:R-:W-:Y:S01]  /*1830*/  IMAD.U32 R0, RZ, RZ, UR9 ;  /* 0x00000009ff007e24 */ /* 0x000fe2000f8e00ff */
[----:B------:R-:W-:Y:S01]  /*1840*/  PLOP3.LUT P0, PT, PT, PT, PT, 0x80, 0x0 ;  /* 0x000000000000781c */ /* 0x000fe20003f0f070 */
[----:B------:R-:W-:Y:S01]  /*1850*/  IMAD.U32 R3, RZ, RZ, UR4 ;  /* 0x00000004ff037e24 */ /* 0x000fe2000f8e00ff */
[----:B------:R-:W-:Y:S02]  /*1860*/  CS2R R150, SRZ ;  /* 0x0000000000967805 */ /* 0x000fe4000001ff00 */
[----:B------:R-:W-:Y:S02]  /*1870*/  CS2R R148, SRZ ;  /* 0x0000000000947805 */ /* 0x000fe4000001ff00 */
[----:B------:R-:W-:Y:S02]  /*1880*/  CS2R R146, SRZ ;  /* 0x0000000000927805 */ /* 0x000fe4000001ff00 */
[----:B------:R-:W-:-:S02]  /*1890*/  CS2R R144, SRZ ;  /* 0x0000000000907805 */ /* 0x000fc4000001ff00 */
[----:B------:R-:W-:Y:S01]  /*18a0*/  VIADDMNMX R3, R3, UR51, R0, PT ;  /* 0x0000003303037c46 */ /* 0x000fe2000b800100 */
[----:B------:R-:W-:Y:S01]  /*18b0*/  IMAD.MOV.U32 R0, RZ, RZ, RZ ;  /* 0x000000ffff007224 */ /* 0x000fe200078e00ff */
[----:B------:R-:W-:Y:S02]  /*18c0*/  CS2R R142, SRZ ;  /* 0x00000000008e7805 */ /* 0x000fe4000001ff00 */
[----:B------:R-:W-:Y:S02]  /*18d0*/  CS2R R140, SRZ ;  /* 0x00000000008c7805 */ /* 0x000fe4000001ff00 */
[----:B------:R-:W-:Y:S01]  /*18e0*/  R2UR UR41, R3 ;  /* 0x00000000032972ca */ /* 0x000fe200000e0000 */
[----:B------:R-:W-:Y:S01]  /*18f0*/  IMAD.MOV.U32 R3, RZ, RZ, RZ ;  /* 0x000000ffff037224 */ /* 0x000fe200078e00ff */
        /* <DEDUP_REMOVED lines=11> */
[----:B------:R-:W-:Y:S01]  /*19b0*/  UISETP.GT.AND UP0, UPT, UR41, UR51, UPT ;  /* 0x000000332900728c */ /* 0x000fe2000bf04270 */
[----:B------:R-:W-:Y:S02]  /*19c0*/  CS2R R116, SRZ ;  /* 0x0000000000747805 */ /* 0x000fe4000001ff00 */
[----:B------:R-:W-:Y:S02]  /*19d0*/  CS2R R114, SRZ ;  /* 0x0000000000727805 */ /* 0x000fe4000001ff00 */
[----:B------:R-:W-:-:S02]  /*19e0*/  CS2R R112, SRZ ;  /* 0x0000000000707805 */ /* 0x000fc4000001ff00 */
[----:B------:R-:W-:Y:S02]  /*19f0*/  CS2R R110, SRZ ;  /* 0x00000000006e7805 */ /* 0x000fe4000001ff00 */
[----:B------:R-:W-:Y:S02]  /*1a00*/  CS2R R108, SRZ ;  /* 0x00000000006c7805 */ /* 0x000fe4000001ff00 */
[----:B------:R-:W-:Y:S02]  /*1a10*/  PLOP3.LUT P1, PT, PT, PT, UP0, 0x80, 0x0 ;  /* 0x000000000000781c */ /* 0x000fe40003f2f008 */
        /* <DEDUP_REMOVED lines=42> */
.L_x_9093:
[----:B------:R-:W-:Y:S01]  /*1cc0*/  ULEA.HI UR4, UR60, UR60, URZ, 0x1 ;  /* 0x0000003c3c047291 */ /* 0x000fe2000f8f083f */
[----:B------:R-:W-:-:S03]  /*1cd0*/  IMAD.U32 R3, RZ, RZ, UR61 ;  /* 0x0000003dff037e24 */ /* 0x000fc6000f8e00ff */
[----:B------:R-:W-:Y:S02]  /*1ce0*/  ULOP3.LUT UR4, UR4, 0xfffffffe, URZ, 0xc0, !UPT ;  /* 0xfffffffe04047892 */ /* 0x000fe4000f8ec03f */
[----:B------:R-:W-:Y:S02]  /*1cf0*/  ISETP.NE.AND P0, PT, R3, 0x3, PT ;  /* 0x000000030300780c */ /* 0x000fe40003f05270 */
[----:B------:R-:W-:-:S06]  /*1d00*/  UIADD3 UR4, UR60, -UR4, URZ ;  /* 0x800000043c047290 */ /* 0x000fcc000fffe03f */
[----:B------:R-:W-:-:S05]  /*1d10*/  IMAD.U32 R0, RZ, RZ, UR4 ;  /* 0x00000004ff007e24 */ /* 0x000fca000f8e00ff */
[----:B------:R-:W-:-:S04]  /*1d20*/  SHF.L.U32 R0, R0, 0x1f, RZ ;  /* 0x0000001f00007819 */ /* 0x000fc800000006ff */
[----:B------:R-:W0:Y:S02]  /*1d30*/  SYNCS.PHASECHK.TRANS64.TRYWAIT P1, [UR40+0x28800], R0 ;  /* 0x02880000ff0075a7 */ /* 0x000e240008020168 */
[----:B0-----:R-:W-:Y:S05]  /*1d40*/  @!P1 BRA `(.L_x_9094) ;  /* 0x0000012000d89947 */ /* 0x001fea0003800000 */
.L_x_9240:
[----:B------:R-:W-:Y:S05]  /*1d50*/  @!P0 BRA `(.L_x_9095) ;  /* 0x0000000000048947 */ /* 0x000fea0003800000 */
[----:B------:R-:W-:Y:S01]  /*1d60*/  BPT.TRAP 0x1 ;  /* 0x000000040000795c */ /* 0x000fe20000300000 */
.L_x_9095:
[----:B0-----:R-:W-:Y:S02]  /*1d70*/  IMAD.U32 R0, RZ, RZ, UR38 ;  /* 0x00000026ff007e24 */ /* 0x001fe4000f8e00ff */
[----:B------:R-:W-:-:S03]  /*1d80*/  IMAD.U32 R3, RZ, RZ, UR39 ;  /* 0x00000027ff037e24 */ /* 0x000fc6000f8e00ff */
[----:B------:R-:W-:Y:S02]  /*1d90*/  LEA R0, R0, UR40, 0x3 ;  /* 0x0000002800007c11 */ /* 0x000fe4000f8e18ff */
[----:B------:R-:W-:-:S04]  /*1da0*/  SHF.L.U32 R3, R3, 0x1f, RZ ;  /* 0x0000001f03037819 */ /* 0x000fc800000006ff */
[----:B------:R0:W1:Y:S01]  /*1db0*/  SYNCS.PHASECHK.TRANS64.TRYWAIT P1, [R0+URZ+0x28830], R3 ;  /* 0x02883003000075a7 */ /* 0x000062000802017f */
[----:B------:R-:W-:Y:S05]  /*1dc0*/  @!P0 BRA `(.L_x_9096) ;  /* 0x0000000000048947 */ /* 0x000fea0003800000 */
[----:B------:R-:W-:Y:S01]  /*1dd0*/  BPT.TRAP 0x1 ;  /* 0x000000040000795c */ /* 0x000fe20000300000 */
.L_x_9096:
[----:B-1----:R-:W-:Y:S05]  /*1de0*/  @P1 BRA `(.L_x_9097) ;  /* 0x0000000000081947 */ /* 0x002fea0003800000 */
[----:B------:R-:W1:Y:S02]  /*1df0*/  SYNCS.PHASECHK.TRANS64.TRYWAIT P1, [R0+URZ+0x28830], R3 ;  /* 0x02883003000075a7 */ /* 0x000e64000802017f */
[----:B-1----:R-:W-:Y:S05]  /*1e00*/  @!P1 BRA `(.L_x_9098) ;  /* 0x0000012000c09947 */ /* 0x002fea0003800000 */
.L_x_9097:
[----:B------:R-:W-:Y:S05]  /*1e10*/  WARPSYNC.ALL ;  /* 0x0000000000007948 */ /* 0x000fea0003800000 */
[----:B------:R-:W-:Y:S01]  /*1e20*/  UIADD3 UR4, UR40, 0x18400, URZ ;  /* 0x0001840028047890 */ /* 0x000fe2000fffe03f */
[----:B------:R-:W-:Y:S01]  /*1e30*/  WARPGROUP.ARRIVE ;  /* 0x00000000000079c5 */ /* 0x000fe20000000000 */
[----:B------:R-:W-:Y:S02]  /*1e40*/  ULOP3.LUT UR44, UR42, 0x10000, URZ, 0xfc, !UPT ;  /* 0x000100002a2c7892 */ /* 0x000fe4000f8efc3f */
[----:B------:R-:W-:Y:S01]  /*1e50*/  USHF.R.U32.HI UR4, URZ, 0x4, UR4 ;  /* 0x000000043f047899 */ /* 0x000fe20008011604 */
[----:B------:R-:W-:Y:S01]  /*1e60*/  UMOV UR45, 0x40000040 ;  /* 0x40000040002d7882 */ /* 0x000fe20000000000 */
[----:B------:R-:W-:-:S02]  /*1e70*/  UMOV UR47, 0x40000040 ;  /* 0x40000040002f7882 */ /* 0x000fc40000000000 */
[----:B------:R-:W-:Y:S02]  /*1e80*/  ULOP3.LUT UR4, UR4, 0x3fff, URZ, 0xc0, !UPT ;  /* 0x00003fff04047892 */ /* 0x000fe4000f8ec03f */
[----:B------:R-:W-:Y:S02]  /*1e90*/  UIADD3 UR8, UR44, 0x2, URZ ;  /* 0x000000022c087890 */ /* 0x000fe4000fffe03f */
[----:B------:R-:W-:Y:S01]  /*1ea0*/  ULOP3.LUT UR4, UR4, 0x10000, URZ, 0xfc, !UPT ;  /* 0x0001000004047892 */ /* 0x000fe2000f8efc3f */
[----:B------:R-:W-:Y:S01]  /*1eb0*/  UMOV UR9, 0x40000040 ;  /* 0x4000004000097882 */ /* 0x000fe20000000000 */
[----:B------:R-:W-:Y:S02]  /*1ec0*/  UMOV UR11, 0x40000040 ;  /* 0x40000040000b7882 */ /* 0x000fe40000000000 */
        /* <DEDUP_REMOVED lines=51> */
.L_x_9099:
[----:B------:R-:W-:Y:S01]  /*2200*/  UISETP.NE.AND UP0, UPT, UR52, URZ, UPT ;  /* 0x0000003f3400728c */ /* 0x000fe2000bf05270 */
[----:B------:R-:W-:Y:S01]  /*2210*/  R2UR UR14, R0 ;  /* 0x00000000000e72ca */ /* 0x000fe200000e0000 */
[----:B------:R-:W-:Y:S01]  /*2220*/  ULDC UR6, c[0x0][0x9d8] ;  /* 0x0002760000067ab9 */ /* 0x000fe20000000800 */
[----:B------:R-:W-:Y:S01]  /*2230*/  ULDC UR10, c[0x0][0x988] ;  /* 0x00026200000a7ab9 */ /* 0x000fe20000000800 */
[----:B------:R-:W-:Y:S01]  /*2240*/  FMUL.FTZ R6, R50, UR6 ;  /* 0x0000000632067c20 */ /* 0x000fe20008410000 */
[----:B------:R-:W-:Y:S01]  /*2250*/  VIADD R50, R17, UR43 ;  /* 0x0000002b11327c36 */ /* 0x000fe20008000000 */
[----:B------:R-:W-:Y:S01]  /*2260*/  PLOP3.LUT P1, PT, PT, PT, UP0, 0x80, 0x0 ;  /* 0x000000000000781c */ /* 0x000fe20003f2f008 */
[----:B------:R-:W-:Y:S01]  /*2270*/  FMUL.FTZ R5, R29, UR6 ;  /* 0x000000061d057c20 */ /* 0x000fe20008410000 */
[----:B------:R-:W-:Y:S01]  /*2280*/  PLOP3.LUT P2, PT, PT, PT, UP0, 0x80, 0x0 ;  /* 0x000000000000781c */ /* 0x000fe20003f4f008 */
[----:B------:R2:W-:Y:S01]  /*2290*/  MUFU.TANH R29, R6 ;  /* 0x00000006001d7308 */ /* 0x0005e20000002400 */
        /* <DEDUP_REMOVED lines=8> */
[----:B------:R-:W-:-:S02]  /*2320*/  IMAD.U32 R37, RZ, RZ, UR50 ;  /* 0x00000032ff257e24 */ /* 0x000fc4000f8e00ff */
[----:B------:R-:W-:Y:S01]  /*2330*/  FMUL.FTZ R31, R31, UR6 ;  /* 0x000000061f1f7c20 */ /* 0x000fe20008410000 */
[----:B--2---:R-:W-:Y:S01]  /*2340*/  @P1 IMAD.HI.U32 R6, R50, UR5, RZ ;  /* 0x0000000532061c27 */ /* 0x004fe2000f8e00ff */
[----:B------:R-:W-:-:S03]  /*2350*/  @UP0 ULDC UR5, c[0x0][0x450] ;  /* 0x0001140000050ab9 */ /* 0x000fc60000000800 */
[----:B------:R-:W-:Y:S01]  /*2360*/  FMUL.FTZ R34, R34, UR6 ;  /* 0x0000000622227c20 */ /* 0x000fe20008410000 */
[----:B------:R-:W-:Y:S01]  /*2370*/  FMUL.FTZ R14, R45, UR6 ;  /* 0x000000062d0e7c20 */ /* 0x000fe20008410000 */
[----:B------:R-:W-:Y:S01]  /*2380*/  FMUL.FTZ R35, R35, UR6 ;  /* 0x0000000623237c20 */ /* 0x000fe20008410000 */
[----:B------:R-:W-:Y:S01]  /*2390*/  @P2 SHF.R.U32.HI R50, RZ, UR5, R6 ;  /* 0x00000005ff322c19 */ /* 0x000fe20008011606 */
[----:B------:R-:W-:Y:S01]  /*23a0*/  UMOV UR5, 0xffffff80 ;  /* 0xffffff8000057882 */ /* 0x000fe20000000000 */
[----:B------:R-:W2:Y:S01]  /*23b0*/  MUFU.TANH R97, R27 ;  /* 0x0000001b00617308 */ /* 0x000ea20000002400 */
[----:B------:R-:W-:Y:S01]  /*23c0*/  UIMAD UR5, UR41, UR5, 0x80 ;  /* 0x00000080290574a4 */ /* 0x000fe2000f8e0205 */
[----:B------:R-:W-:Y:S01]  /*23d0*/  FMUL.FTZ R38, R38, UR6 ;  /* 0x0000000626267c20 */ /* 0x000fe20008410000 */
[----:B------:R-:W5:Y:S01]  /*23e0*/  SHFL.IDX PT, R6, R50, 0x1, 0x1c1f ;  /* 0x003c1f0032067f89 */ /* 0x000f6200000e0000 */
[----:B------:R-:W-:Y:S01]  /*23f0*/  FMUL.FTZ R39, R39, UR6 ;  /* 0x0000000627277c20 */ /* 0x000fe20008410000 */
[----:B------:R-:W-:Y:S01]  /*2400*/  FMUL.FTZ R7, R28, UR6 ;  /* 0x000000061c077c20 */ /* 0x000fe20008410000 */
[----:B------:R-:W-:Y:S01]  /*2410*/  FMUL.FTZ R42, R42, UR6 ;  /* 0x000000062a2a7c20 */ /* 0x000fe20008410000 */
[----:B------:R-:W-:Y:S01]  /*2420*/  MOV R95, UR5 ;  /* 0x00000005005f7c02 */ /* 0x000fe20008000f00 */
[----:B------:R-:W2:Y:S01]  /*2430*/  MUFU.TANH R30, R30 ;  /* 0x0000001e001e7308 */ /* 0x000ea20000002400 */
[----:B------:R-:W-:Y:S01]  /*2440*/  FMUL.FTZ R43, R43, UR6 ;  /* 0x000000062b2b7c20 */ /* 0x000fe20008410000 */
[----:B------:R-:W-:Y:S01]  /*2450*/  FMUL.FTZ R46, R46, UR6 ;  /* 0x000000062e2e7c20 */ /* 0x000fe20008410000 */
[C-C-:B------:R-:W-:Y:S01]  /*2460*/  IADD3 R52, -R16.reuse, 0x1, R95.reuse ;  /* 0x0000000110347810 */ /* 0x140fe20007ffe15f */
[----:B------:R-:W-:Y:S01]  /*2470*/  FMUL.FTZ R59, R59, UR6 ;  /* 0x000000063b3b7c20 */ /* 0x000fe20008410000 */
[----:B------:R-:W-:Y:S01]  /*2480*/  IADD3 R95, -R16, UR48, R95 ;  /* 0x00000030105f7c10 */ /* 0x000fe2000fffe15f */
[----:B------:R-:W-:Y:S01]  /*2490*/  FMUL.FTZ R47, R47, UR6 ;  /* 0x000000062f2f7c20 */ /* 0x000fe20008410000 */
[----:B------:R-:W-:Y:S01]  /*24a0*/  IADD3 R52, -R37, UR48, R52 ;  /* 0x0000003025347c10 */ /* 0x000fe2000fffe134 */
[----:B------:R-:W2:Y:S01]  /*24b0*/  MUFU.TANH R31, R31 ;  /* 0x0000001f001f7308 */ /* 0x000ea20000002400 */
[----:B------:R-:W-:Y:S01]  /*24c0*/  FMUL.FTZ R11, R36, UR6 ;  /* 0x00000006240b7c20 */ /* 0x000fe20008410000 */
[----:B------:R-:W-:Y:S01]  /*24d0*/  FMUL.FTZ R55, R55, UR6 ;  /* 0x0000000637377c20 */ /* 0x000fe20008410000 */
[----:B---3--:R-:W-:Y:S01]  /*24e0*/  FMUL.FTZ R26, R57, UR6 ;  /* 0x00000006391a7c20 */ /* 0x008fe20008410000 */
[----:B------:R-:W-:Y:S01]  /*24f0*/  FMUL.FTZ R8, R33, UR6 ;  /* 0x0000000621087c20 */ /* 0x000fe20008410000 */
[----:B------:R-:W-:Y:S01]  /*2500*/  FMUL.FTZ R51, R51, UR6 ;  /* 0x0000000633337c20 */ /* 0x000fe20008410000 */
[----:B------:R-:W-:Y:S01]  /*2510*/  FMUL.FTZ R54, R54, UR6 ;  /* 0x0000000636367c20 */ /* 0x000fe20008410000 */
[----:B01----:R-:W-:Y:S01]  /*2520*/  FMUL.FTZ R3, R24, UR6 ;  /* 0x0000000618037c20 */ /* 0x003fe20008410000 */
[----:B------:R-:W0:Y:S01]  /*2530*/  MUFU.TANH R34, R34 ;  /* 0x0000002200227308 */ /* 0x000e220000002400 */
[----:B------:R-:W-:Y:S01]  /*2540*/  FMUL.FTZ R9, R32, UR6 ;  /* 0x0000000620097c20 */ /* 0x000fe20008410000 */
[----:B------:R-:W-:Y:S01]  /*2550*/  FMUL.FTZ R24, R53, UR6 ;  /* 0x0000000635187c20 */ /* 0x000fe20008410000 */
[--C-:B-----5:R-:W-:Y:S01]  /*2560*/  VIADDMNMX R45, R6, R52, R95.reuse, PT ;  /* 0x00000034062d7246 */ /* 0x120fe2000380015f */
[----:B------:R-:W-:Y:S01]  /*2570*/  FMUL.FTZ R6, R63, UR6 ;  /* 0x000000063f067c20 */ /* 0x000fe20008410000 */
[----:B------:R-:W-:Y:S01]  /*2580*/  FMUL.FTZ R58, R58, UR6 ;  /* 0x000000063a3a7c20 */ /* 0x000fe20008410000 */
[----:B------:R-:W-:Y:S01]  /*2590*/  FMUL.FTZ R20, R49, UR6 ;  /* 0x0000000631147c20 */ /* 0x000fe20008410000 */
[C---:B------:R-:W-:Y:S01]  /*25a0*/  ISETP.GT.AND P1, PT, R45.reuse, RZ, PT ;  /* 0x000000ff2d00720c */ /* 0x040fe20003f24270 */
[----:B------:R-:W1:Y:S01]  /*25b0*/  MUFU.TANH R35, R35 ;  /* 0x0000002300237308 */ /* 0x000e620000002400 */
[C---:B------:R-:W-:Y:S01]  /*25c0*/  ISETP.GT.AND P2, PT, R45.reuse, 0x1, PT ;  /* 0x000000012d00780c */ /* 0x040fe20003f44270 */
[----:B------:R-:W-:Y:S01]  /*25d0*/  FMUL.FTZ R62, R62, UR6 ;  /* 0x000000063e3e7c20 */ /* 0x000fe20008410000 */
[----:B------:R-:W-:Y:S01]  /*25e0*/  ISETP.GT.AND P3, PT, R45, 0x8, PT ;  /* 0x000000082d00780c */ /* 0x000fe20003f64270 */
[----:B------:R-:W-:Y:S01]  /*25f0*/  FMUL.FTZ R66, R66, UR6 ;  /* 0x0000000642427c20 */ /* 0x000fe20008410000 */
[----:B----4-:R-:W-:Y:S01]  /*2600*/  FSEL R99, R99, -INF , P1 ;  /* 0xff80000063637808 */ /* 0x010fe20000800000 */
[----:B------:R-:W-:Y:S01]  /*2610*/  FMUL.FTZ R67, R67, UR6 ;  /* 0x0000000643437c20 */ /* 0x000fe20008410000 */
[----:B--2---:R-:W-:Y:S01]  /*2620*/  FSEL R97, R97, -INF , P2 ;  /* 0xff80000061617808 */ /* 0x004fe20001000000 */
[----:B------:R-:W-:Y:S01]  /*2630*/  MUFU.TANH R38, R38 ;  /* 0x0000002600267308 */ /* 0x000fe20000002400 */
[----:B------:R-:W-:Y:S01]  /*2640*/  ISETP.GT.AND P1, PT, R45, 0x9, PT ;  /* 0x000000092d00780c */ /* 0x000fe20003f24270 */
[----:B------:R-:W-:Y:S01]  /*2650*/  FMUL.FTZ R70, R70, UR6 ;  /* 0x0000000646467c20 */ /* 0x000fe20008410000 */
[----:B------:R-:W-:Y:S01]  /*2660*/  FSEL R93, R30, -INF , P3 ;  /* 0xff8000001e5d7808 */ /* 0x000fe20001800000 */
        /* <DEDUP_REMOVED lines=11> */
[----:B0-----:R-:W-:Y:S01]  /*2720*/  FSEL R89, R34, -INF , P2 ;  /* 0xff80000022597808 */ /* 0x001fe20001000000 */
[----:B------:R-:W-:Y:S01]  /*2730*/  MUFU.TANH R42, R42 ;  /* 0x0000002a002a7308 */ /* 0x000fe20000002400 */
[----:B------:R-:W-:Y:S01]  /*2740*/  FMNMX.FTZ R28, R91, R28, !PT ;  /* 0x0000001c5b1c7209 */ /* 0x000fe20007810000 */
[----:B------:R-:W-:Y:S01]  /*2750*/  FMUL.FTZ R79, R79, UR6 ;  /* 0x000000064f4f7c20 */ /* 0x000fe20008410000 */
[----:B------:R-:W-:Y:S01]  /*2760*/  ISETP.GT.AND P2, PT, R45, 0x18, PT ;  /* 0x000000182d00780c */ /* 0x000fe20003f44270 */
[----:B------:R-:W-:Y:S01]  /*2770*/  FMUL.FTZ R82, R82, UR6 ;  /* 0x0000000652527c20 */ /* 0x000fe20008410000 */
[----:B-1----:R-:W-:Y:S01]  /*2780*/  FSEL R63, R35, -INF , P1 ;  /* 0xff800000233f7808 */ /* 0x002fe20000800000 */
[----:B------:R-:W-:Y:S01]  /*2790*/  FMUL.FTZ R12, R41, UR6 ;  /* 0x00000006290c7c20 */ /* 0x000fe20008410000 */
[----:B------:R-:W-:Y:S01]  /*27a0*/  FMNMX.FTZ R28, R89, R28, !PT ;  /* 0x0000001c591c7209 */ /* 0x000fe20007810000 */
[----:B------:R-:W0:Y:S01]  /*27b0*/  MUFU.TANH R43, R43 ;  /* 0x0000002b002b7308 */ /* 0x000e220000002400 */
[----:B------:R-:W-:Y:S01]  /*27c0*/  ISETP.GT.AND P1, PT, R45, 0x19, PT ;  /* 0x000000192d00780c */ /* 0x000fe20003f24270 */
[----:B------:R-:W-:Y:S01]  /*27d0*/  FMUL.FTZ R83, R83, UR6 ;  /* 0x0000000653537c20 */ /* 0x000fe20008410000 */
[----:B------:R-:W-:Y:S01]  /*27e0*/  FMNMX.FTZ R28, R63, R28, !PT ;  /* 0x0000001c3f1c7209 */ /* 0x000fe20007810000 */
[----:B------:R-:W-:Y:S01]  /*27f0*/  FMUL.FTZ R86, R86, UR6 ;  /* 0x0000000656567c20 */ /* 0x000fe20008410000 */
[----:B--2---:R-:W-:Y:S01]  /*2800*/  FSEL R57, R39, -INF , P1 ;  /* 0xff80000027397808 */ /* 0x004fe20000800000 */
[----:B------:R-:W-:Y:S01]  /*2810*/  FMUL.FTZ R15, R44, UR6 ;  /* 0x000000062c0f7c20 */ /* 0x000fe20008410000 */
[----:B------:R-:W-:Y:S01]  /*2820*/  ISETP.GT.AND P1, PT, R45, 0x21, PT ;  /* 0x000000212d00780c */ /* 0x000fe20003f24270 */
[----:B------:R-:W-:Y:S01]  /*2830*/  MUFU.TANH R46, R46 ;  /* 0x0000002e002e7308 */ /* 0x000fe20000002400 */
[----:B------:R-:W-:Y:S01]  /*2840*/  FMUL.FTZ R87, R87, UR6 ;  /* 0x0000000657577c20 */ /* 0x000fe20008410000 */
[----:B------:R-:W-:Y:S01]  /*2850*/  FMUL.FTZ R21, R48, UR6 ;  /* 0x0000000630157c20 */ /* 0x000fe20008410000 */
[----:B------:R-:W-:Y:S01]  /*2860*/  FMUL.FTZ R61, R61, UR6 ;  /* 0x000000063d3d7c20 */ /* 0x000fe20008410000 */
[----:B------:R-:W1:Y:S01]  /*2870*/  SHFL.IDX PT, R50, R50, RZ, 0x1c1f ;  /* 0x001c1fff32327589 */ /* 0x000e6200000e0000 */
[----:B------:R-:W-:Y:S01]  /*2880*/  FMUL.FTZ R27, R56, UR6 ;  /* 0x00000006381b7c20 */ /* 0x000fe20008410000 */
[----:B------:R-:W-:Y:S01]  /*2890*/  FMUL.FTZ R60, R60, UR6 ;  /* 0x000000063c3c7c20 */ /* 0x000fe20008410000 */
[----:B------:R-:W-:Y:S01]  /*28a0*/  FMUL.FTZ R64, R64, UR6 ;  /* 0x0000000640407c20 */ /* 0x000fe20008410000 */
[----:B------:R2:W-:Y:S01]  /*28b0*/  MUFU.TANH R36, R59 ;  /* 0x0000003b00247308 */ /* 0x0005e20000002400 */
        /* <DEDUP_REMOVED lines=8> */
[----:B--2---:R-:W-:Y:S01]  /*2940*/  FSEL R59, R38, -INF , P2 ;  /* 0xff800000263b7808 */ /* 0x004fe20001000000 */
[----:B------:R-:W-:Y:S01]  /*2950*/  FMUL.FTZ R76, R76, UR6 ;  /* 0x000000064c4c7c20 */ /* 0x000fe20008410000 */
[----:B------:R-:W-:Y:S01]  /*2960*/  ISETP.GT.AND P2, PT, R45, 0x20, PT ;  /* 0x000000202d00780c */ /* 0x000fe20003f44270 */
[----:B------:R-:W-:Y:S01]  /*2970*/  FMUL.FTZ R77, R77, UR6 ;  /* 0x000000064d4d7c20 */ /* 0x000fe20008410000 */
[----:B------:R-:W-:Y:S01]  /*2980*/  FMNMX.FTZ R28, R59, R28, !PT ;  /* 0x0000001c3b1c7209 */ /* 0x000fe20007810000 */
[----:B------:R-:W-:Y:S01]  /*2990*/  FMUL.FTZ R80, R80, UR6 ;  /* 0x0000000650507c20 */ /* 0x000fe20008410000 */
[----:B------:R-:W-:Y:S01]  /*29a0*/  FMUL.FTZ R81, R81, UR6 ;  /* 0x0000000651517c20 */ /* 0x000fe20008410000 */
[----:B------:R2:W-:Y:S01]  /*29b0*/  MUFU.TANH R33, R55 ;  /* 0x0000003700217308 */ /* 0x0005e20000002400 */
[----:B------:R-:W-:Y:S01]  /*29c0*/  FMNMX.FTZ R28, R57, R28, !PT ;  /* 0x0000001c391c7209 */ /* 0x000fe20007810000 */
[----:B------:R-:W-:Y:S01]  /*29d0*/  FMUL.FTZ R84, R84, UR6 ;  /* 0x0000000654547c20 */ /* 0x000fe20008410000 */
[----:B------:R-:W-:Y:S01]  /*29e0*/  FMUL.FTZ R85, R85, UR6 ;  /* 0x0000000655557c20 */ /* 0x000fe20008410000 */
[----:B-1----:R-:W-:Y:S01]  /*29f0*/  VIADDMNMX R95, R50, R52, R95, PT ;  /* 0x00000034325f7246 */ /* 0x002fe2000380015f */
[----:B------:R-:W-:Y:S01]  /*2a00*/  @UP0 ULDC UR6, c[0x0][0x44c] ;  /* 0x0001130000060ab9 */ /* 0x000fe20000000800 */
[----:B------:R-:W-:Y:S01]  /*2a10*/  @UP0 ULDC UR15, c[0x0][0x450] ;  /* 0x00011400000f0ab9 */ /* 0x000fe20000000800 */
[----:B------:R-:W-:Y:S01]  /*2a20*/  UIMAD.WIDE.U32 UR6, UR43, UR6, URZ ;  /* 0x000000062b0672a5 */ /* 0x000fe2000f8e003f */
[----:B------:R1:W3:Y:S01]  /*2a30*/  MUFU.TANH R32, R51 ;  /* 0x0000003300207308 */ /* 0x0002e20000002400 */
[----:B--2---:R-:W-:Y:S01]  /*2a40*/  FSEL R55, R42, -INF , P2 ;  /* 0xff8000002a377808 */ /* 0x004fe20001000000 */
[----:B------:R-:W-:Y:S01]  /*2a50*/  UMOV UR11, UR43 ;  /* 0x0000002b000b7c82 */ /* 0x000fe20008000000 */
[----:B------:R-:W-:Y:S01]  /*2a60*/  ISETP.GT.AND P2, PT, R45, 0x28, PT ;  /* 0x000000282d00780c */ /* 0x000fe20003f44270 */
[----:B------:R-:W-:Y:S01]  /*2a70*/  @UP0 USHF.R.U32.HI UR11, URZ, UR15, UR7 ;  /* 0x0000000f3f0b0299 */ /* 0x000fe20008011607 */
[----:B------:R-:W-:Y:S01]  /*2a80*/  FMNMX.FTZ R28, R55, R28, !PT ;  /* 0x0000001c371c7209 */ /* 0x000fe20007810000 */
[----:B------:R-:W-:Y:S01]  /*2a90*/  UIADD3 UR5, UR41, -0x2, URZ ;  /* 0xfffffffe29057890 */ /* 0x000fe2000fffe03f */
[----:B0-----:R-:W-:Y:S01]  /*2aa0*/  FSEL R49, R47, -INF , P1 ;  /* 0xff8000002f317808 */ /* 0x001fe20000800000 */
[----:B------:R-:W0:Y:S01]  /*2ab0*/  MUFU.TANH R54, R54 ;  /* 0x0000003600367308 */ /* 0x000e220000002400 */
[----:B-1----:R-:W-:Y:S01]  /*2ac0*/  FSEL R51, R46, -INF , P2 ;  /* 0xff8000002e337808 */ /* 0x002fe20001000000 */
[----:B------:R-:W-:Y:S01]  /*2ad0*/  UIADD3 UR7, UR11, UR48, -UR50 ;  /* 0x000000300b077290 */ /* 0x000fe2000fffe832 */
[----:B------:R-:W-:Y:S01]  /*2ae0*/  FMNMX.FTZ R28, R53, R28, !PT ;  /* 0x0000001c351c7209 */ /* 0x000fe20007810000 */
[----:B------:R-:W-:Y:S01]  /*2af0*/  UIADD3 UR6, UR14, 0x28840, URZ ;  /* 0x000288400e067890 */ /* 0x000fe2000fffe03f */
[----:B------:R-:W-:Y:S01]  /*2b00*/  ISETP.GT.AND P2, PT, R45, 0x30, PT ;  /* 0x000000302d00780c */ /* 0x000fe20003f44270 */
[----:B------:R-:W-:Y:S01]  /*2b10*/  USHF.R.S32.HI UR11, URZ, 0x1f, UR7 ;  /* 0x0000001f3f0b7899 */ /* 0x000fe20008011407 */
[----:B------:R-:W-:Y:S01]  /*2b20*/  FMNMX.FTZ R28, R51, R28, !PT ;  /* 0x0000001c331c7209 */ /* 0x000fe20007810000 */
[----:B------:R-:W1:Y:S01]  /*2b30*/  MUFU.TANH R58, R58 ;  /* 0x0000003a003a7308 */ /* 0x000e620000002400 */
[----:B------:R-:W-:Y:S01]  /*2b40*/  ISETP.GT.AND P1, PT, R45, 0x31, PT ;  /* 0x000000312d00780c */ /* 0x000fe20003f24270 */
[----:B------:R-:W-:Y:S01]  /*2b50*/  ULEA.HI UR11, UR11, UR7, URZ, 0x7 ;  /* 0x000000070b0b7291 */ /* 0x000fe2000f8f383f */
[----:B------:R-:W-:Y:S01]  /*2b60*/  FSEL R47, R29, -INF , P2 ;  /* 0xff8000001d2f7808 */ /* 0x000fe20001000000 */
[----:B------:R-:W-:Y:S01]  /*2b70*/  UPRMT UR6, UR55, 0x654, UR6 ;  /* 0x0000065437067896 */ /* 0x000fe20008000006 */
[----:B------:R-:W-:Y:S01]  /*2b80*/  FMNMX.FTZ R28, R49, R28, !PT ;  /* 0x0000001c311c7209 */ /* 0x000fe20007810000 */
[----:B------:R-:W-:Y:S01]  /*2b90*/  USHF.R.S32.HI UR11, URZ, 0x7, UR11 ;  /* 0x000000073f0b7899 */ /* 0x000fe2000801140b */
[----:B------:R-:W-:Y:S01]  /*2ba0*/  ISETP.GT.AND P2, PT, R45, 0x38, PT ;  /* 0x000000382d00780c */ /* 0x000fe20003f44270 */
[----:B------:R-:W2:Y:S01]  /*2bb0*/  MUFU.TANH R62, R62 ;  /* 0x0000003e003e7308 */ /* 0x000ea20000002400 */
[----:B---3--:R-:W-:Y:S01]  /*2bc0*/  FSEL R42, R32, -INF , P1 ;  /* 0xff800000202a7808 */ /* 0x008fe20000800000 */
[----:B------:R-:W-:Y:S01]  /*2bd0*/  UISETP.LT.AND UP0, UPT, UR51, UR11, UPT ;  /* 0x0000000b3300728c */ /* 0x000fe2000bf01270 */
[----:B------:R-:W-:-:S02]  /*2be0*/  FMNMX.FTZ R29, R47, R28, !PT ;  /* 0x0000001c2f1d7209 */ /* 0x000fc40007810000 */
[----:B------:R-:W-:Y:S02]  /*2bf0*/  CS2R R150, SRZ ;  /* 0x0000000000967805 */ /* 0x000fe4000001ff00 */
[C---:B------:R-:W-:Y:S01]  /*2c00*/  ISETP.GT.AND P1, PT, R45.reuse, 0x39, PT ;  /* 0x000000392d00780c */ /* 0x040fe20003f24270 */
[----:B------:R-:W-:Y:S01]  /*2c10*/  USEL UR42, UR51, UR11, !UP0 ;  /* 0x0000000b332a7287 */ /* 0x000fe2000c000000 */
[----:B0-----:R-:W-:Y:S01]  /*2c20*/  FSEL R34, R54, -INF , P2 ;  /* 0xff80000036227808 */ /* 0x001fe20001000000 */
[----:B------:R0:W3:Y:S01]  /*2c30*/  MUFU.TANH R37, R6 ;  /* 0x0000000600257308 */ /* 0x0000e20000002400 */
[----:B------:R-:W-:Y:S01]  /*2c40*/  FMNMX.FTZ R31, R42, R29, !PT ;  /* 0x0000001d2a1f7209 */ /* 0x000fe20007810000 */
[----:B------:R-:W-:Y:S01]  /*2c50*/  UISETP.GE.AND UP0, UPT, UR5, UR42, UPT ;  /* 0x0000002a0500728c */ /* 0x000fe2000bf06270 */
[----:B------:R-:W-:Y:S01]  /*2c60*/  ISETP.GT.AND P2, PT, R45, 0x40, PT ;  /* 0x000000402d00780c */ /* 0x000fe20003f44270 */
[----:B------:R-:W-:Y:S01]  /*2c70*/  SYNCS.ARRIVE.TRANS64.RED.A1T0 RZ, [UR6], RZ ;  /* 0x000000ffffff79a7 */ /* 0x000fe20008100406 */
[----:B------:R-:W-:-:S02]  /*2c80*/  FSEL R29, R33, -INF , P1 ;  /* 0xff800000211d7808 */ /* 0x000fc40000800000 */
[----:B------:R-:W-:Y:S02]  /*2c90*/  CS2R R148, SRZ ;  /* 0x0000000000947805 */ /* 0x000fe4000001ff00 */
[----:B------:R-:W-:Y:S01]  /*2ca0*/  ISETP.GT.AND P1, PT, R45, 0x41, PT ;  /* 0x000000412d00780c */ /* 0x000fe20003f24270 */
[----:B------:R-:W4:Y:S01]  /*2cb0*/  MUFU.TANH R66, R66 ;  /* 0x0000004200427308 */ /* 0x000f220000002400 */
[----:B0-----:R-:W-:Y:S02]  /*2cc0*/  FMNMX.FTZ R6, R34, R31, !PT ;  /* 0x0000001f22067209 */ /* 0x001fe40007810000 */
[----:B------:R-:W-:Y:S02]  /*2cd0*/  CS2R R146, SRZ ;  /* 0x0000000000927805 */ /* 0x000fe4000001ff00 */
[----:B-1----:R-:W-:Y:S02]  /*2ce0*/  FSEL R28, R58, -INF , P2 ;  /* 0xff8000003a1c7808 */ /* 0x002fe40001000000 */
[----:B------:R-:W-:-:S02]  /*2cf0*/  CS2R R144, SRZ ;  /* 0x0000000000907805 */ /* 0x000fc4000001ff00 */
[----:B------:R-:W-:Y:S02]  /*2d00*/  FMNMX.FTZ R31, R29, R6, !PT ;  /* 0x000000061d1f7209 */ /* 0x000fe40007810000 */
[----:B------:R-:W-:Y:S02]  /*2d10*/  CS2R R142, SRZ ;  /* 0x00000000008e7805 */ /* 0x000fe4000001ff00 */
[----:B------:R-:W-:Y:S01]  /*2d20*/  ISETP.GT.AND P2, PT, R45, 0x48, PT ;  /* 0x000000482d00780c */ /* 0x000fe20003f44270 */
[----:B------:R-:W0:Y:S01]  /*2d30*/  MUFU.TANH R67, R67 ;  /* 0x0000004300437308 */ /* 0x000e220000002400 */
[----:B------:R-:W-:Y:S02]  /*2d40*/  FSEL R30, R36, -INF , P1 ;  /* 0xff800000241e7808 */ /* 0x000fe40000800000 */
[----:B------:R-:W-:Y:S02]  /*2d50*/  CS2R R140, SRZ ;  /* 0x00000000008c7805 */ /* 0x000fe4000001ff00 */
[----:B------:R-:W-:-:S02]  /*2d60*/  FMNMX.FTZ R33, R28, R31, !PT ;  /* 0x0000001f1c217209 */ /* 0x000fc40007810000 */
[----:B------:R-:W-:Y:S02]  /*2d70*/  CS2R R138, SRZ ;  /* 0x00000000008a7805 */ /* 0x000fe4000001ff00 */
[----:B------:R-:W-:Y:S02]  /*2d80*/  ISETP.GT.AND P1, PT, R45, 0x49, PT ;  /* 0x000000492d00780c */ /* 0x000fe40003f24270 */
[----:B------:R-:W-:Y:S02]  /*2d90*/  CS2R R136, SRZ ;  /* 0x0000000000887805 */ /* 0x000fe4000001ff00 */
[----:B--2---:R-:W-:Y:S01]  /*2da0*/  FSEL R31, R62, -INF , P2 ;  /* 0xff8000003e1f7808 */ /* 0x004fe20001000000 */
[----:B------:R-:W1:Y:S01]  /*2db0*/  MUFU.TANH R70, R70 ;  /* 0x0000004600467308 */ /* 0x000e620000002400 */
[----:B------:R-:W-:Y:S02]  /*2dc0*/  FMNMX.FTZ R6, R30, R33, !PT ;  /* 0x000000211e067209 */ /* 0x000fe40007810000 */
[----:B------:R-:W-:-:S02]  /*2dd0*/  CS2R R134, SRZ ;  /* 0x0000000000867805 */ /* 0x000fc4000001ff00 */
[----:B------:R-:W-:Y:S02]  /*2de0*/  ISETP.GT.AND P2, PT, R45, 0x50, PT ;  /* 0x000000502d00780c */ /* 0x000fe40003f44270 */
[----:B------:R-:W-:Y:S02]  /*2df0*/  CS2R R132, SRZ ;  /* 0x0000000000847805 */ /* 0x000fe4000001ff00 */
[----:B---3--:R-:W-:Y:S02]  /*2e00*/  FSEL R32, R37, -INF , P1 ;  /* 0xff80000025207808 */ /* 0x008fe40000800000 */
[----:B------:R-:W-:Y:S02]  /*2e10*/  CS2R R130, SRZ ;  /* 0x0000000000827805 */ /* 0x000fe4000001ff00 */
[----:B------:R-:W-:Y:S01]  /*2e20*/  FMNMX.FTZ R35, R31, R6, !PT ;  /* 0x000000061f237209 */ /* 0x000fe20007810000 */
[----:B------:R-:W2:Y:S01]  /*2e30*/  MUFU.TANH R71, R71 ;  /* 0x0000004700477308 */ /* 0x000ea20000002400 */
[----:B------:R-:W-:-:S02]  /*2e40*/  ISETP.GT.AND P1, PT, R45, 0x51, PT ;  /* 0x000000512d00780c */ /* 0x000fc40003f24270 */
[----:B------:R-:W-:Y:S02]  /*2e50*/  CS2R R128, SRZ ;  /* 0x0000000000807805 */ /* 0x000fe4000001ff00 */
[----:B----4-:R-:W-:Y:S02]  /*2e60*/  FSEL R33, R66, -INF , P2 ;  /* 0xff80000042217808 */ /* 0x010fe40001000000 */
[----:B------:R-:W-:Y:S02]  /*2e70*/  CS2R R126, SRZ ;  /* 0x00000000007e7805 */ /* 0x000fe4000001ff00 */
[----:B------:R-:W-:Y:S02]  /*2e80*/  FMNMX.FTZ R6, R32, R35, !PT ;  /* 0x0000002320067209 */ /* 0x000fe40007810000 */
[----:B------:R-:W-:Y:S02]  /*2e90*/  CS2R R124, SRZ ;  /* 0x00000000007c7805 */ /* 0x000fe4000001ff00 */
[----:B------:R-:W-:Y:S01]  /*2ea0*/  ISETP.GT.AND P2, PT, R45, 0x58, PT ;  /* 0x000000582d00780c */ /* 0x000fe20003f44270 */
[----:B------:R-:W3:Y:S01]  /*2eb0*/  MUFU.TANH R38, R74 ;  /* 0x0000004a00267308 */ /* 0x000ee20000002400 */
[----:B0-----:R-:W-:-:S02]  /*2ec0*/  FSEL R35, R67, -INF , P1 ;  /* 0xff80000043237808 */ /* 0x001fc40000800000 */
[----:B------:R-:W-:Y:S02]  /*2ed0*/  CS2R R122, SRZ ;  /* 0x00000000007a7805 */ /* 0x000fe4000001ff00 */
[----:B------:R-:W-:Y:S02]  /*2ee0*/  FMNMX.FTZ R6, R33, R6, !PT ;  /* 0x0000000621067209 */ /* 0x000fe40007810000 */
[----:B------:R-:W-:Y:S02]  /*2ef0*/  CS2R R120, SRZ ;  /* 0x0000000000787805 */ /* 0x000fe4000001ff00 */
[----:B------:R-:W-:Y:S02]  /*2f00*/  ISETP.GT.AND P1, PT, R45, 0x59, PT ;  /* 0x000000592d00780c */ /* 0x000fe40003f24270 */
[----:B------:R-:W-:Y:S02]  /*2f10*/  CS2R R118, SRZ ;  /* 0x0000000000767805 */ /* 0x000fe4000001ff00 */
[----:B-1----:R-:W-:Y:S01]  /*2f20*/  FSEL R36, R70, -INF , P2 ;  /* 0xff80000046247808 */ /* 0x002fe20001000000 */
[----:B------:R-:W0:Y:S01]  /*2f30*/  MUFU.TANH R75, R75 ;  /* 0x0000004b004b7308 */ /* 0x000e220000002400 */
[----:B------:R-:W-:-:S02]  /*2f40*/  FMNMX.FTZ R39, R35, R6, !PT ;  /* 0x0000000623277209 */ /* 0x000fc40007810000 */
[----:B------:R-:W-:Y:S02]  /*2f50*/  CS2R R116, SRZ ;  /* 0x0000000000747805 */ /* 0x000fe4000001ff00 */
[----:B------:R-:W-:Y:S02]  /*2f60*/  ISETP.GT.AND P2, PT, R45, 0x60, PT ;  /* 0x000000602d00780c */ /* 0x000fe40003f44270 */
[----:B------:R-:W-:Y:S02]  /*2f70*/  CS2R R114, SRZ ;  /* 0x0000000000727805 */ /* 0x000fe4000001ff00 */
[----:B--2---:R-:W-:Y:S02]  /*2f80*/  FSEL R37, R71, -INF , P1 ;  /* 0xff80000047257808 */ /* 0x004fe40000800000 */
[----:B------:R-:W-:Y:S02]  /*2f90*/  CS2R R112, SRZ ;  /* 0x0000000000707805 */ /* 0x000fe4000001ff00 */
[----:B------:R-:W-:Y:S01]  /*2fa0*/  FMNMX.FTZ R6, R36, R39, !PT ;  /* 0x0000002724067209 */ /* 0x000fe20007810000 */
[----:B------:R-:W1:Y:S01]  /*2fb0*/  MUFU.TANH R40, R78 ;  /* 0x0000004e00287308 */ /* 0x000e620000002400 */
[----:B------:R-:W-:-:S02]  /*2fc0*/  ISETP.GT.AND P1, PT, R45, 0x61, PT ;  /* 0x000000612d00780c */ /* 0x000fc40003f24270 */
[----:B------:R-:W-:Y:S02]  /*2fd0*/  CS2R R110, SRZ ;  /* 0x00000000006e7805 */ /* 0x000fe4000001ff00 */
[----:B---3--:R-:W-:Y:S02]  /*2fe0*/  FSEL R38, R38, -INF , P2 ;  /* 0xff80000026267808 */ /* 0x008fe40001000000 */
[----:B------:R-:W-:Y:S02]  /*2ff0*/  CS2R R108, SRZ ;  /* 0x00000000006c7805 */ /* 0x000fe4000001ff00 */
[----:B------:R-:W-:Y:S02]  /*3000*/  FMNMX.FTZ R41, R37, R6, !PT ;  /* 0x0000000625297209 */ /* 0x000fe40007810000 */
[----:B------:R-:W-:Y:S02]  /*3010*/  CS2R R106, SRZ ;  /* 0x00000000006a7805 */ /* 0x000fe4000001ff00 */
[----:B------:R-:W-:Y:S01]  /*3020*/  ISETP.GT.AND P2, PT, R45, 0x68, PT ;  /* 0x000000682d00780c */ /* 0x000fe20003f44270 */
[----:B------:R-:W2:Y:S01]  /*3030*/  MUFU.TANH R43, R79 ;  /* 0x0000004f002b7308 */ /* 0x000ea20000002400 */
[----:B0-----:R-:W-:-:S02]  /*3040*/  FSEL R39, R75, -INF , P1 ;  /* 0xff8000004b277808 */ /* 0x001fc40000800000 */
[----:B------:R-:W-:Y:S02]  /*3050*/  CS2R R104, SRZ ;  /* 0x0000000000687805 */ /* 0x000fe4000001ff00 */
[----:B------:R-:W-:Y:S02]  /*3060*/  FMNMX.FTZ R6, R38, R41, !PT ;  /* 0x0000002926067209 */ /* 0x000fe40007810000 */
[----:B------:R-:W-:Y:S02]  /*3070*/  CS2R R102, SRZ ;  /* 0x0000000000667805 */ /* 0x000fe4000001ff00 */
[----:B------:R-:W-:Y:S02]  /*3080*/  ISETP.GT.AND P1, PT, R45, 0x69, PT ;  /* 0x000000692d00780c */ /* 0x000fe40003f24270 */
[----:B------:R-:W-:Y:S02]  /*3090*/  CS2R R100, SRZ ;  /* 0x0000000000647805 */ /* 0x000fe4000001ff00 */
[----:B------:R-:W-:Y:S01]  /*30a0*/  FMNMX.FTZ R41, R39, R6, !PT ;  /* 0x0000000627297209 */ /* 0x000fe20007810000 */
[----:B------:R-:W0:Y:S01]  /*30b0*/  MUFU.TANH R82, R82 ;  /* 0x0000005200527308 */ /* 0x000e220000002400 */
[----:B-1----:R-:W-:-:S02]  /*30c0*/  FSEL R40, R40, -INF , P2 ;  /* 0xff80000028287808 */ /* 0x002fc40001000000 */
[----:B------:R-:W-:Y:S02]  /*30d0*/  ISETP.GT.AND P2, PT, R45, 0x70, PT ;  /* 0x000000702d00780c */ /* 0x000fe40003f44270 */
[----:B------:R-:W-:Y:S02]  /*30e0*/  FMNMX.FTZ R6, R40, R41, !PT ;  /* 0x0000002928067209 */ /* 0x000fe40007810000 */
[----:B------:R-:W-:Y:S01]  /*30f0*/  ISETP.GT.AND P3, PT, R95, 0x8, PT ;  /* 0x000000085f00780c */ /* 0x000fe20003f64270 */
        /* <DEDUP_REMOVED lines=12> */
[----:B------:R-:W-:Y:S01]  /*31c0*/  MUFU.TANH R71, R61 ;  /* 0x0000003d00477308 */ /* 0x000fe20000002400 */
[----:B--2---:R-:W-:Y:S02]  /*31d0*/  FSEL R45, R86, -INF , P2 ;  /* 0xff800000562d7808 */ /* 0x004fe40001000000 */
[----:B------:R-:W-:Y:S02]  /*31e0*/  ISETP.GT.AND P2, PT, R95, 0x1, PT ;  /* 0x000000015f00780c */ /* 0x000fe40003f44270 */
[----:B------:R-:W-:-:S03]  /*31f0*/  FMNMX.FTZ R67, R45, R6, !PT ;  /* 0x000000062d437209 */ /* 0x000fc60007810000 */
[----:B------:R-:W-:Y:S01]  /*3200*/  MUFU.TANH R3, R3 ;  /* 0x0000000300037308 */ /* 0x000fe20000002400 */
[----:B0-----:R-:W-:-:S04]  /*3210*/  FSEL R46, R46, -INF , P1 ;  /* 0xff8000002e2e7808 */ /* 0x001fc80000800000 */
[----:B------:R-:W-:-:S03]  /*3220*/  FMNMX.FTZ R67, R46, R67, !PT ;  /* 0x000000432e437209 */ /* 0x000fc60007810000 */
[----:B------:R-:W-:Y:S02]  /*3230*/  MUFU.TANH R4, R4 ;  /* 0x0000000400047308 */ /* 0x000fe40000002400 */
[----:B------:R-:W0:Y:S06]  /*3240*/  SHFL.BFLY PT, R6, R67, 0x2, 0x1f ;  /* 0x0c401f0043067f89 */ /* 0x000e2c00000e0000 */
[----:B------:R-:W1:Y:S08]  /*3250*/  MUFU.TANH R7, R7 ;  /* 0x0000000700077308 */ /* 0x000e700000002400 */
[----:B------:R-:W-:Y:S08]  /*3260*/  MUFU.TANH R5, R5 ;  /* 0x0000000500057308 */ /* 0x000ff00000002400 */
[----:B------:R-:W2:Y:S01]  /*3270*/  MUFU.TANH R9, R9 ;  /* 0x0000000900097308 */ /* 0x000ea20000002400 */
[----:B-1----:R-:W-:-:S02]  /*3280*/  FSEL R50, R7, -INF , P3 ;  /* 0xff80000007327808 */ /* 0x002fc40001800000 */
[----:B0-----:R-:W-:-:S05]  /*3290*/  FMNMX.FTZ R48, R67, R6, !PT ;  /* 0x0000000643307209 */ /* 0x001fca0007810000 */
[----:B------:R-:W0:Y:S01]  /*32a0*/  SHFL.BFLY PT, R61, R48, 0x1, 0x1f ;  /* 0x0c201f00303d7f89 */ /* 0x000e2200000e0000 */
[----:B------:R-:W1:Y:S08]  /*32b0*/  MUFU.TANH R8, R8 ;  /* 0x0000000800087308 */ /* 0x000e700000002400 */
[----:B------:R-:W3:Y:S08]  /*32c0*/  MUFU.TANH R11, R11 ;  /* 0x0000000b000b7308 */ /* 0x000ef00000002400 */
[----:B------:R-:W4:Y:S01]  /*32d0*/  MUFU.TANH R10, R10 ;  /* 0x0000000a000a7308 */ /* 0x000f220000002400 */
[----:B0-----:R-:W-:-:S07]  /*32e0*/  FMNMX.FTZ R6, R48, R61, !PT ;  /* 0x0000003d30067209 */ /* 0x001fce0007810000 */
[----:B------:R-:W0:Y:S01]  /*32f0*/  MUFU.TANH R13, R13 ;  /* 0x0000000d000d7308 */ /* 0x000e220000002400 */
[----:B------:R-:W-:Y:S02]  /*3300*/  FSEL R61, R4, -INF , P2 ;  /* 0xff800000043d7808 */ /* 0x000fe40001000000 */
[C---:B------:R-:W-:Y:S01]  /*3310*/  FSETP.NEU.FTZ.AND P1, PT, R6.reuse, -INF , PT ;  /* 0xff8000000600780b */ /* 0x040fe20003f3d000 */
[----:B------:R-:W-:Y:S01]  /*3320*/  FMUL.FTZ R48, R6, UR10 ;  /* 0x0000000a06307c20 */ /* 0x000fe20008410000 */
[----:B------:R-:W-:-:S03]  /*3330*/  ISETP.GT.AND P2, PT, R95, 0x10, PT ;  /* 0x000000105f00780c */ /* 0x000fc60003f44270 */
[----:B------:R-:W5:Y:S01]  /*3340*/  MUFU.TANH R12, R12 ;  /* 0x0000000c000c7308 */ /* 0x000f620000002400 */
[----:B------:R-:W-:Y:S02]  /*3350*/  FSEL R48, R48, RZ, P1 ;  /* 0x000000ff30307208 */ /* 0x000fe40000800000 */
[----:B------:R-:W-:Y:S02]  /*3360*/  ISETP.GT.AND P1, PT, R95, RZ, PT ;  /* 0x000000ff5f00720c */ /* 0x000fe40003f24270 */
[----:B--2---:R-:W-:Y:S01]  /*3370*/  FSEL R56, R9, -INF , P2 ;  /* 0xff80000009387808 */ /* 0x004fe20001000000 */
[--C-:B------:R-:W-:Y:S01]  /*3380*/  FFMA.FTZ R179, R59, UR10, -R48.reuse ;  /* 0x0000000a3bb37c23 */ /* 0x100fe20008010830 */
[----:B------:R-:W-:Y:S01]  /*3390*/  FSEL R54, R3, -INF , P1 ;  /* 0xff80000003367808 */ /* 0x000fe20000800000 */
[----:B------:R-:W2:Y:S01]  /*33a0*/  MUFU.TANH R15, R15 ;  /* 0x0000000f000f7308 */ /* 0x000ea20000002400 */
[----:B------:R-:W-:Y:S01]  /*33b0*/  ISETP.GT.AND P1, PT, R95, 0x9, PT ;  /* 0x000000095f00780c */ /* 0x000fe20003f24270 */
[--C-:B------:R-:W-:Y:S01]  /*33c0*/  FFMA.FTZ R173, R55, UR10, -R48.reuse ;  /* 0x0000000a37ad7c23 */ /* 0x100fe20008010830 */
[----:B------:R-:W-:Y:S01]  /*33d0*/  FMNMX.FTZ R3, R54, R61, !PT ;  /* 0x0000003d36037209 */ /* 0x000fe20007810000 */
[--C-:B------:R-:W-:Y:S01]  /*33e0*/  FFMA.FTZ R175, R51, UR10, -R48.reuse ;  /* 0x0000000a33af7c23 */ /* 0x100fe20008010830 */
[----:B------:R-:W-:Y:S01]  /*33f0*/  FSEL R52, R5, -INF , P1 ;  /* 0xff80000005347808 */ /* 0x000fe20000800000 */
[--C-:B------:R-:W-:Y:S01]  /*3400*/  FFMA.FTZ R5, R63, UR10, -R48.reuse ;  /* 0x0000000a3f057c23 */ /* 0x100fe20008010830 */
[----:B------:R-:W-:Y:S01]  /*3410*/  FMNMX.FTZ R3, R50, R3, !PT ;  /* 0x0000000332037209 */ /* 0x000fe20007810000 */
[----:B------:R-:W2:Y:S01]  /*3420*/  MUFU.TANH R14, R14 ;  /* 0x0000000e000e7308 */ /* 0x000ea20000002400 */
[----:B------:R-:W-:Y:S01]  /*3430*/  ISETP.GT.AND P1, PT, R95, 0x11, PT ;  /* 0x000000115f00780c */ /* 0x000fe20003f24270 */
[--C-:B------:R-:W-:Y:S01]  /*3440*/  FFMA.FTZ R169, R47, UR10, -R48.reuse ;  /* 0x0000000a2fa97c23 */ /* 0x100fe20008010830 */
[----:B------:R-:W-:Y:S01]  /*3450*/  FMNMX.FTZ R3, R52, R3, !PT ;  /* 0x0000000334037209 */ /* 0x000fe20007810000 */
[--C-:B------:R-:W-:Y:S01]  /*3460*/  FFMA.FTZ R171, R34, UR10, -R48.reuse ;  /* 0x0000000a22ab7c23 */ /* 0x100fe20008010830 */
[----:B------:R-:W-:Y:S01]  /*3470*/  ISETP.GT.AND P2, PT, R95, 0x18, PT ;  /* 0x000000185f00780c */ /* 0x000fe20003f44270 */
[--C-:B------:R-:W-:Y:S01]  /*3480*/  FFMA.FTZ R167, R31, UR10, -R48.reuse ;  /* 0x0000000a1fa77c23 */ /* 0x100fe20008010830 */
[----:B-1----:R-:W-:Y:S01]  /*3490*/  FSEL R58, R8, -INF , P1 ;  /* 0xff800000083a7808 */ /* 0x002fe20000800000 */
[----:B------:R4:W-:Y:S01]  /*34a0*/  MUFU.TANH R70, R60 ;  /* 0x0000003c00467308 */ /* 0x0009e20000002400 */
[----:B------:R-:W-:Y:S01]  /*34b0*/  FMNMX.FTZ R3, R56, R3, !PT ;  /* 0x0000000338037209 */ /* 0x000fe20007810000 */
[--C-:B------:R-:W-:Y:S01]  /*34c0*/  FFMA.FTZ R155, R40, UR10, -R48.reuse ;  /* 0x0000000a289b7c23 */ /* 0x100fe20008010830 */
[----:B------:R-:W-:Y:S01]  /*34d0*/  ISETP.GT.AND P1, PT, R95, 0x19, PT ;  /* 0x000000195f00780c */ /* 0x000fe20003f24270 */
[--C-:B------:R-:W-:Y:S01]  /*34e0*/  FFMA.FTZ R40, R44, UR10, -R48.reuse ;  /* 0x0000000a2c287c23 */ /* 0x100fe20008010830 */
[----:B---3--:R-:W-:Y:S01]  /*34f0*/  FSEL R11, R11, -INF , P2 ;  /* 0xff8000000b0b7808 */ /* 0x008fe20001000000 */
[--C-:B------:R-:W-:Y:S01]  /*3500*/  FFMA.FTZ R181, R99, UR10, -R48.reuse ;  /* 0x0000000a63b57c23 */ /* 0x100fe20008010830 */
[----:B------:R-:W-:Y:S01]  /*3510*/  FMNMX.FTZ R62, R58, R3, !PT ;  /* 0x000000033a3e7209 */ /* 0x000fe20007810000 */
[----:B------:R-:W1:Y:S01]  /*3520*/  MUFU.TANH R21, R21 ;  /* 0x0000001500157308 */ /* 0x000e620000002400 */
[----:B------:R-:W-:Y:S01]  /*3530*/  ISETP.GT.AND P2, PT, R95, 0x20, PT ;  /* 0x000000205f00780c */ /* 0x000fe20003f44270 */
[--C-:B------:R-:W-:Y:S01]  /*3540*/  FFMA.FTZ R97, R97, UR10, -R48.reuse ;  /* 0x0000000a61617c23 */ /* 0x100fe20008010830 */
[----:B----4-:R-:W-:Y:S01]  /*3550*/  FSEL R60, R10, -INF , P1 ;  /* 0xff8000000a3c7808 */ /* 0x010fe20000800000 */
[--C-:B------:R-:W-:Y:S01]  /*3560*/  FFMA.FTZ R183, R93, UR10, -R48.reuse ;  /* 0x0000000a5db77c23 */ /* 0x100fe20008010830 */
[----:B------:R-:W-:Y:S01]  /*3570*/  FMNMX.FTZ R3, R11, R62, !PT ;  /* 0x0000003e0b037209 */ /* 0x000fe20007810000 */
[--C-:B------:R-:W-:Y:S01]  /*3580*/  FFMA.FTZ R8, R91, UR10, -R48.reuse ;  /* 0x0000000a5b087c23 */ /* 0x100fe20008010830 */
[----:B------:R-:W-:Y:S01]  /*3590*/  ISETP.GT.AND P1, PT, R95, 0x21, PT ;  /* 0x000000215f00780c */ /* 0x000fe20003f24270 */
[----:B------:R-:W3:Y:S01]  /*35a0*/  MUFU.TANH R20, R20 ;  /* 0x0000001400147308 */ /* 0x000ee20000002400 */
[----:B0-----:R-:W-:Y:S01]  /*35b0*/  FSEL R13, R13, -INF , P2 ;  /* 0xff8000000d0d7808 */ /* 0x001fe20001000000 */
[--C-:B------:R-:W-:Y:S01]  /*35c0*/  FFMA.FTZ R177, R89, UR10, -R48.reuse ;  /* 0x0000000a59b17c23 */ /* 0x100fe20008010830 */
[----:B------:R-:W-:Y:S01]  /*35d0*/  FMNMX.FTZ R10, R60, R3, !PT ;  /* 0x000000033c0a7209 */ /* 0x000fe20007810000 */
[--C-:B------:R-:W-:Y:S01]  /*35e0*/  FFMA.FTZ R165, R28, UR10, -R48.reuse ;  /* 0x0000000a1ca57c23 */ /* 0x100fe20008010830 */
[----:B------:R-:W-:Y:S01]  /*35f0*/  ISETP.GT.AND P2, PT, R95, 0x28, PT ;  /* 0x000000285f00780c */ /* 0x000fe20003f44270 */
[--C-:B------:R-:W-:Y:S01]  /*3600*/  FFMA.FTZ R28, R30, UR10, -R48.reuse ;  /* 0x0000000a1e1c7c23 */ /* 0x100fe20008010830 */
[----:B-----5:R-:W-:Y:S01]  /*3610*/  FSEL R62, R12, -INF , P1 ;  /* 0xff8000000c3e7808 */ /* 0x020fe20000800000 */
        /* <DEDUP_REMOVED lines=8> */
[----:B------:R-:W-:Y:S01]  /*36a0*/  MUFU.TANH R24, R24 ;  /* 0x0000001800187308 */ /* 0x000fe20000002400 */
[----:B------:R-:W-:Y:S01]  /*36b0*/  ISETP.GT.AND P2, PT, R95, 0x30, PT ;  /* 0x000000305f00780c */ /* 0x000fe20003f44270 */
[--C-:B------:R-:W-:Y:S01]  /*36c0*/  FFMA.FTZ R163, R36, UR10, -R48.reuse ;  /* 0x0000000a24a37c23 */ /* 0x100fe20008010830 */
[----:B------:R-:W-:Y:S01]  /*36d0*/  FSEL R63, R14, -INF , P1 ;  /* 0xff8000000e3f7808 */ /* 0x000fe20000800000 */
[--C-:B------:R-:W-:Y:S01]  /*36e0*/  FFMA.FTZ R153, R38, UR10, -R48.reuse ;  /* 0x0000000a26997c23 */ /* 0x100fe20008010830 */
[----:B------:R-:W-:Y:S01]  /*36f0*/  FMNMX.FTZ R12, R15, R12, !PT ;  /* 0x0000000c0f0c7209 */ /* 0x000fe20007810000 */
[--C-:B------:R-:W-:Y:S01]  /*3700*/  FFMA.FTZ R36, R39, UR10, -R48.reuse ;  /* 0x0000000a27247c23 */ /* 0x100fe20008010830 */
[----:B------:R-:W-:Y:S01]  /*3710*/  ISETP.GT.AND P1, PT, R95, 0x31, PT ;  /* 0x000000315f00780c */ /* 0x000fe20003f24270 */
[----:B------:R-:W2:Y:S01]  /*3720*/  MUFU.TANH R27, R27 ;  /* 0x0000001b001b7308 */ /* 0x000ea20000002400 */
[----:B-1----:R-:W-:Y:S01]  /*3730*/  FSEL R59, R21, -INF , P2 ;  /* 0xff800000153b7808 */ /* 0x002fe20001000000 */
[--C-:B------:R-:W-:Y:S01]  /*3740*/  FFMA.FTZ R38, R43, UR10, -R48.reuse ;  /* 0x0000000a2b267c23 */ /* 0x100fe20008010830 */
[----:B------:R-:W-:Y:S01]  /*3750*/  FMNMX.FTZ R12, R63, R12, !PT ;  /* 0x0000000c3f0c7209 */ /* 0x000fe20007810000 */
[--C-:B------:R-:W-:Y:S01]  /*3760*/  FFMA.FTZ R157, R41, UR10, -R48.reuse ;  /* 0x0000000a299d7c23 */ /* 0x100fe20008010830 */
[----:B------:R-:W-:Y:S01]  /*3770*/  ISETP.GT.AND P2, PT, R95, 0x38, PT ;  /* 0x000000385f00780c */ /* 0x000fe20003f44270 */
[--C-:B------:R-:W-:Y:S01]  /*3780*/  FFMA.FTZ R159, R45, UR10, -R48.reuse ;  /* 0x0000000a2d9f7c23 */ /* 0x100fe20008010830 */
[----:B------:R-:W-:Y:S01]  /*3790*/  FMNMX.FTZ R3, R59, R12, !PT ;  /* 0x0000000c3b037209 */ /* 0x000fe20007810000 */
[----:B------:R-:W1:Y:S01]  /*37a0*/  MUFU.TANH R26, R26 ;  /* 0x0000001a001a7308 */ /* 0x000e620000002400 */
[----:B------:R-:W-:Y:S01]  /*37b0*/  FFMA.FTZ R46, R46, UR10, -R48 ;  /* 0x0000000a2e2e7c23 */ /* 0x000fe20008010830 */
[----:B------:R-:W-:-:S02]  /*37c0*/  CS2R R98, SRZ ;  /* 0x0000000000627805 */ /* 0x000fc4000001ff00 */
[----:B------:R-:W-:Y:S02]  /*37d0*/  CS2R R92, SRZ ;  /* 0x00000000005c7805 */ /* 0x000fe4000001ff00 */
[----:B------:R-:W-:Y:S02]  /*37e0*/  CS2R R90, SRZ ;  /* 0x00000000005a7805 */ /* 0x000fe4000001ff00 */
[----:B------:R-:W-:Y:S01]  /*37f0*/  CS2R R88, SRZ ;  /* 0x0000000000587805 */ /* 0x000fe2000001ff00 */
[----:B------:R3:W4:Y:S08]  /*3800*/  MUFU.TANH R74, R64 ;  /* 0x00000040004a7308 */ /* 0x0007300000002400 */
[----:B------:R5:W-:Y:S01]  /*3810*/  MUFU.EX2 R10, R5 ;  /* 0x00000005000a7308 */ /* 0x000be20000000800 */
[----:B---3--:R-:W-:-:S02]  /*3820*/  FSEL R64, R20, -INF , P1 ;  /* 0xff80000014407808 */ /* 0x008fc40000800000 */
[----:B------:R-:W-:Y:S02]  /*3830*/  ISETP.GT.AND P1, PT, R95, 0x39, PT ;  /* 0x000000395f00780c */ /* 0x000fe40003f24270 */
[----:B------:R-:W-:-:S03]  /*3840*/  FMNMX.FTZ R14, R64, R3, !PT ;  /* 0x00000003400e7209 */ /* 0x000fc60007810000 */
[----:B------:R3:W4:Y:S01]  /*3850*/  MUFU.TANH R75, R65 ;  /* 0x00000041004b7308 */ /* 0x0007220000002400 */
[--C-:B-----5:R-:W-:Y:S01]  /*3860*/  FFMA.FTZ R5, R57, UR10, -R48.reuse ;  /* 0x0000000a39057c23 */ /* 0x120fe20008010830 */
[----:B0-----:R-:W-:Y:S02]  /*3870*/  FSEL R57, R25, -INF , P2 ;  /* 0xff80000019397808 */ /* 0x001fe40001000000 */
[----:B------:R-:W-:Y:S02]  /*3880*/  ISETP.GT.AND P2, PT, R95, 0x40, PT ;  /* 0x000000405f00780c */ /* 0x000fe40003f44270 */
[----:B------:R-:W-:Y:S02]  /*3890*/  FMNMX.FTZ R14, R57, R14, !PT ;  /* 0x0000000e390e7209 */ /* 0x000fe40007810000 */
[----:B--2---:R-:W-:Y:S01]  /*38a0*/  FSEL R55, R27, -INF , P2 ;  /* 0xff8000001b377808 */ /* 0x004fe20001000000 */
[----:B------:R0:W-:Y:S01]  /*38b0*/  MUFU.EX2 R12, R5 ;  /* 0x00000005000c7308 */ /* 0x0001e20000000800 */
[----:B---3--:R-:W-:Y:S01]  /*38c0*/  FSEL R65, R24, -INF , P1 ;  /* 0xff80000018417808 */ /* 0x008fe20000800000 */
[----:B------:R-:W-:Y:S01]  /*38d0*/  FFMA.FTZ R24, R49, UR10, -R48 ;  /* 0x0000000a31187c23 */ /* 0x000fe20008010830 */
[----:B------:R-:W-:-:S02]  /*38e0*/  ISETP.GT.AND P1, PT, R95, 0x41, PT ;  /* 0x000000415f00780c */ /* 0x000fc40003f24270 */
[----:B------:R-:W-:Y:S02]  /*38f0*/  FMNMX.FTZ R14, R65, R14, !PT ;  /* 0x0000000e410e7209 */ /* 0x000fe40007810000 */
[----:B------:R-:W-:Y:S01]  /*3900*/  ISETP.GT.AND P2, PT, R95, 0x48, PT ;  /* 0x000000485f00780c */ /* 0x000fe20003f44270 */
[----:B------:R4:W2:Y:S01]  /*3910*/  MUFU.TANH R78, R68 ;  /* 0x00000044004e7308 */ /* 0x0008a20000002400 */
[----:B-1----:R-:W-:Y:S01]  /*3920*/  FSEL R66, R26, -INF , P1 ;  /* 0xff8000001a427808 */ /* 0x002fe20000800000 */
[----:B0-----:R-:W-:Y:S01]  /*3930*/  FFMA.FTZ R5, R53, UR10, -R48 ;  /* 0x0000000a35057c23 */ /* 0x001fe20008010830 */
[----:B------:R-:W-:Y:S02]  /*3940*/  FMNMX.FTZ R3, R55, R14, !PT ;  /* 0x0000000e37037209 */ /* 0x000fe40007810000 */
[----:B------:R-:W-:Y:S02]  /*3950*/  ISETP.GT.AND P1, PT, R95, 0x49, PT ;  /* 0x000000495f00780c */ /* 0x000fe40003f24270 */
[----:B------:R-:W-:Y:S01]  /*3960*/  FSEL R53, R70, -INF , P2 ;  /* 0xff80000046357808 */ /* 0x000fe20001000000 */
[----:B------:R-:W0:Y:S01]  /*3970*/  MUFU.TANH R69, R69 ;  /* 0x0000004500457308 */ /* 0x000e220000002400 */
[----:B------:R-:W-:-:S02]  /*3980*/  FMNMX.FTZ R20, R66, R3, !PT ;  /* 0x0000000342147209 */ /* 0x000fc40007810000 */
[----:B------:R-:W-:Y:S02]  /*3990*/  ISETP.GT.AND P2, PT, R95, 0x50, PT ;  /* 0x000000505f00780c */ /* 0x000fe40003f44270 */
[----:B------:R-:W-:Y:S02]  /*39a0*/  FSEL R67, R71, -INF , P1 ;  /* 0xff80000047437808 */ /* 0x000fe40000800000 */
[----:B------:R-:W-:Y:S01]  /*39b0*/  FMNMX.FTZ R20, R53, R20, !PT ;  /* 0x0000001435147209 */ /* 0x000fe20007810000 */
[----:B------:R-:W1:Y:S01]  /*39c0*/  MUFU.TANH R72, R72 ;  /* 0x0000004800487308 */ /* 0x000e620000002400 */
[----:B------:R-:W-:Y:S02]  /*39d0*/  ISETP.GT.AND P1, PT, R95, 0x51, PT ;  /* 0x000000515f00780c */ /* 0x000fe40003f24270 */
[----:B----4-:R-:W-:Y:S02]  /*39e0*/  FSEL R68, R74, -INF , P2 ;  /* 0xff8000004a447808 */ /* 0x010fe40001000000 */
[----:B------:R-:W-:-:S02]  /*39f0*/  FMNMX.FTZ R3, R67, R20, !PT ;  /* 0x0000001443037209 */ /* 0x000fc40007810000 */
[----:B------:R-:W-:Y:S01]  /*3a00*/  ISETP.GT.AND P2, PT, R95, 0x58, PT ;  /* 0x000000585f00780c */ /* 0x000fe20003f44270 */
[----:B------:R-:W3:Y:S01]  /*3a10*/  MUFU.TANH R73, R73 ;  /* 0x0000004900497308 */ /* 0x000ee20000002400 */
[----:B------:R-:W-:Y:S02]  /*3a20*/  FSEL R51, R75, -INF , P1 ;  /* 0xff8000004b337808 */ /* 0x000fe40000800000 */
[----:B------:R-:W-:Y:S02]  /*3a30*/  FMNMX.FTZ R20, R68, R3, !PT ;  /* 0x0000000344147209 */ /* 0x000fe40007810000 */
[----:B------:R-:W-:Y:S02]  /*3a40*/  ISETP.GT.AND P1, PT, R95, 0x59, PT ;  /* 0x000000595f00780c */ /* 0x000fe40003f24270 */
[----:B--2---:R-:W-:Y:S01]  /*3a50*/  FSEL R21, R78, -INF , P2 ;  /* 0xff8000004e157808 */ /* 0x004fe20001000000 */
[----:B------:R-:W-:Y:S01]  /*3a60*/  MUFU.TANH R76, R76 ;  /* 0x0000004c004c7308 */ /* 0x000fe20000002400 */
[----:B------:R-:W-:-:S02]  /*3a70*/  FMNMX.FTZ R20, R51, R20, !PT ;  /* 0x0000001433147209 */ /* 0x000fc40007810000 */
[----:B------:R-:W-:Y:S02]  /*3a80*/  ISETP.GT.AND P2, PT, R95, 0x60, PT ;  /* 0x000000605f00780c */ /* 0x000fe40003f44270 */
[----:B0-----:R-:W-:Y:S01]  /*3a90*/  FSEL R25, R69, -INF , P1 ;  /* 0xff80000045197808 */ /* 0x001fe20000800000 */
[----:B------:R-:W-:Y:S01]  /*3aa0*/  FFMA.FTZ R69, R29, UR10, -R48 ;  /* 0x0000000a1d457c23 */ /* 0x000fe20008010830 */
[----:B------:R-:W-:Y:S01]  /*3ab0*/  FMNMX.FTZ R20, R21, R20, !PT ;  /* 0x0000001415147209 */ /* 0x000fe20007810000 */
[----:B------:R-:W0:Y:S01]  /*3ac0*/  MUFU.TANH R77, R77 ;  /* 0x0000004d004d7308 */ /* 0x000e220000002400 */
[----:B------:R-:W-:Y:S02]  /*3ad0*/  ISETP.GT.AND P1, PT, R95, 0x61, PT ;  /* 0x000000615f00780c */ /* 0x000fe40003f24270 */
[----:B-1----:R-:W-:Y:S02]  /*3ae0*/  FSEL R47, R72, -INF , P2 ;  /* 0xff800000482f7808 */ /* 0x002fe40001000000 */
[----:B------:R-:W-:-:S02]  /*3af0*/  FMNMX.FTZ R20, R25, R20, !PT ;  /* 0x0000001419147209 */ /* 0x000fc40007810000 */
[----:B------:R-:W-:Y:S01]  /*3b00*/  ISETP.GT.AND P2, PT, R95, 0x68, PT ;  /* 0x000000685f00780c */ /* 0x000fe20003f44270 */
[----:B------:R-:W1:Y:S01]  /*3b10*/  MUFU.TANH R80, R80 ;  /* 0x0000005000507308 */ /* 0x000e620000002400 */
[----:B---3--:R-:W-:Y:S02]  /*3b20*/  FSEL R27, R73, -INF , P1 ;  /* 0xff800000491b7808 */ /* 0x008fe40000800000 */
[----:B------:R-:W-:Y:S02]  /*3b30*/  FMNMX.FTZ R26, R47, R20, !PT ;  /* 0x000000142f1a7209 */ /* 0x000fe40007810000 */
[----:B------:R-:W-:Y:S02]  /*3b40*/  ISETP.GT.AND P1, PT, R95, 0x69, PT ;  /* 0x000000695f00780c */ /* 0x000fe40003f24270 */
[----:B------:R-:W-:Y:S01]  /*3b50*/  FMNMX.FTZ R3, R27, R26, !PT ;  /* 0x0000001a1b037209 */ /* 0x000fe20007810000 */
[----:B------:R-:W-:Y:S01]  /*3b60*/  MUFU.TANH R81, R81 ;  /* 0x0000005100517308 */ /* 0x000fe20000002400 */
[----:B0-----:R-:W-:-:S02]  /*3b70*/  FSEL R49, R77, -INF , P1 ;  /* 0xff8000004d317808 */ /* 0x001fc40000800000 */
[----:B------:R-:W-:-:S05]  /*3b80*/  ISETP.GT.AND P1, PT, R95, 0x71, PT ;  /* 0x000000715f00780c */ /* 0x000fca0003f24270 */
[----:B------:R0:W-:Y:S08]  /*3b90*/  MUFU.EX2 R14, R5 ;  /* 0x00000005000e7308 */ /* 0x0001f00000000800 */
[----:B------:R-:W2:Y:S01]  /*3ba0*/  MUFU.TANH R84, R84 ;  /* 0x0000005400547308 */ /* 0x000ea20000002400 */
[----:B0-----:R-:W-:Y:S01]  /*3bb0*/  FFMA.FTZ R5, R42, UR10, -R48 ;  /* 0x0000000a2a057c23 */ /* 0x001fe20008010830 */
[----:B------:R-:W-:-:S02]  /*3bc0*/  FSEL R42, R76, -INF , P2 ;  /* 0xff8000004c2a7808 */ /* 0x000fc40001000000 */
[----:B------:R-:W-:Y:S02]  /*3bd0*/  ISETP.GT.AND P2, PT, R95, 0x70, PT ;  /* 0x000000705f00780c */ /* 0x000fe40003f44270 */
[----:B------:R-:W-:Y:S02]  /*3be0*/  FMNMX.FTZ R26, R42, R3, !PT ;  /* 0x000000032a1a7209 */ /* 0x000fe40007810000 */
[----:B------:R-:W0:Y:S01]  /*3bf0*/  MUFU.TANH R85, R85 ;  /* 0x0000005500557308 */ /* 0x000e220000002400 */
[----:B-1----:R-:W-:Y:S02]  /*3c00*/  FSEL R3, R80, -INF , P2 ;  /* 0xff80000050037808 */ /* 0x002fe40001000000 */
[----:B------:R-:W-:Y:S02]  /*3c10*/  FMNMX.FTZ R26, R49, R26, !PT ;  /* 0x0000001a311a7209 */ /* 0x000fe40007810000 */
[----:B------:R-:W-:Y:S02]  /*3c20*/  ISETP.GT.AND P2, PT, R95, 0x78, PT ;  /* 0x000000785f00780c */ /* 0x000fe40003f44270 */
[----:B------:R-:W-:Y:S01]  /*3c30*/  FMNMX.FTZ R34, R3, R26, !PT ;  /* 0x0000001a03227209 */ /* 0x000fe20007810000 */
[----:B------:R1:W-:Y:S01]  /*3c40*/  MUFU.EX2 R20, R5 ;  /* 0x0000000500147308 */ /* 0x0003e20000000800 */
[----:B--2---:R-:W-:-:S07]  /*3c50*/  FSEL R29, R84, -INF , P2 ;  /* 0xff800000541d7808 */ /* 0x004fce0001000000 */
[----:B------:R-:W-:Y:S01]  /*3c60*/  MUFU.EX2 R181, R181 ;  /* 0x000000b500b57308 */ /* 0x000fe20000000800 */
[----:B-1----:R-:W-:Y:S02]  /*3c70*/  FSEL R5, R81, -INF , P1 ;  /* 0xff80000051057808 */ /* 0x002fe40000800000 */
[----:B------:R-:W-:Y:S02]  /*3c80*/  ISETP.GT.AND P1, PT, R95, 0x79, PT ;  /* 0x000000795f00780c */ /* 0x000fe40003f24270 */
[----:B------:R-:W-:Y:S02]  /*3c90*/  CS2R R94, SRZ ;  /* 0x00000000005e7805 */ /* 0x000fe4000001ff00 */
[----:B------:R-:W-:Y:S02]  /*3ca0*/  FMNMX.FTZ R34, R5, R34, !PT ;  /* 0x0000002205227209 */ /* 0x000fe40007810000 */
[----:B0-----:R-:W-:Y:S01]  /*3cb0*/  FSEL R9, R85, -INF , P1 ;  /* 0xff80000055097808 */ /* 0x001fe20000800000 */
[----:B------:R0:W-:Y:S01]  /*3cc0*/  MUFU.EX2 R4, R97 ;  /* 0x0000006100047308 */ /* 0x0001e20000000800 */
[----:B------:R-:W-:-:S04]  /*3cd0*/  FMNMX.FTZ R34, R29, R34, !PT ;  /* 0x000000221d227209 */ /* 0x000fc80007810000 */
[----:B------:R-:W-:-:S03]  /*3ce0*/  FMNMX.FTZ R34, R9, R34, !PT ;  /* 0x0000002209227209 */ /* 0x000fc60007810000 */
[----:B------:R-:W-:Y:S01]  /*3cf0*/  MUFU.EX2 R183, R183 ;  /* 0x000000b700b77308 */ /* 0x000fe20000000800 */
[----:B0-----:R-:W-:Y:S01]  /*3d00*/  CS2R R96, SRZ ;  /* 0x0000000000607805 */ /* 0x001fe2000001ff00 */
        /* <DEDUP_REMOVED lines=15> */
[----:B------:R-:W-:Y:S02]  /*3e00*/  FSEL R44, R31, RZ, P1 ;  /* 0x000000ff1f2c7208 */ /* 0x000fe40000800000 */
[----:B------:R-:W-:-:S03]  /*3e10*/  PLOP3.LUT P1, PT, PT, PT, UP0, 0x80, 0x0 ;  /* 0x000000000000781c */ /* 0x000fc60003f2f008 */
        /* <DEDUP_REMOVED lines=30> */
[----:B------:R1:W2:Y:S01]  /*4000*/  MUFU.EX2 R31, R52 ;  /* 0x00000034001f7308 */ /* 0x0002a20000000800 */
[----:B0-----:R-:W-:Y:S01]  /*4010*/  FADD.FTZ R35, R54, R61 ;  /* 0x0000003d36237221 */ /* 0x001fe20000010000 */
[--C-:B------:R-:W-:Y:S01]  /*4020*/  FFMA.FTZ R49, R49, UR10, -R44.reuse ;  /* 0x0000000a31317c23 */ /* 0x100fe2000801082c */
[--C-:B------:R-:W-:Y:S01]  /*4030*/  FFMA.FTZ R3, R3, UR10, -R44.reuse ;  /* 0x0000000a03037c23 */ /* 0x100fe2000801082c */
[--C-:B------:R-:W-:Y:S01]  /*4040*/  FFMA.FTZ R5, R5, UR10, -R44.reuse ;  /* 0x0000000a05057c23 */ /* 0x100fe2000801082c */
[--C-:B------:R-:W-:Y:S01]  /*4050*/  FFMA.FTZ R29, R29, UR10, -R44.reuse ;  /* 0x0000000a1d1d7c23 */ /* 0x100fe2000801082c */
[----:B------:R-:W-:Y:S01]  /*4060*/  FFMA.FTZ R9, R9, UR10, -R44 ;  /* 0x0000000a09097c23 */ /* 0x000fe2000801082c */
[----:B------:R-:W-:Y:S01]  /*4070*/  F2FP.F16.F32.PACK_AB R180, R61, R54 ;  /* 0x000000363db4723e */ /* 0x000fe200000000ff */
[----:B------:R-:W0:Y:S01]  /*4080*/  MUFU.EX2 R56, R56 ;  /* 0x0000003800387308 */ /* 0x000e220000000800 */
[----:B-1----:R-:W-:Y:S01]  /*4090*/  FADD.FTZ R52, R181, R4 ;  /* 0x00000004b5347221 */ /* 0x002fe20000010000 */
[----:B------:R-:W-:-:S06]  /*40a0*/  F2FP.F16.F32.PACK_AB R181, R4, R181 ;  /* 0x000000b504b5723e */ /* 0x000fcc00000000ff */
[----:B------:R1:W3:Y:S01]  /*40b0*/  MUFU.EX2 R33, R58 ;  /* 0x0000003a00217308 */ /* 0x0002e20000000800 */
[----:B--2---:R-:W-:-:S07]  /*40c0*/  F2FP.F16.F32.PACK_AB R182, R31, R50 ;  /* 0x000000321fb6723e */ /* 0x004fce00000000ff */
[----:B------:R-:W2:Y:S01]  /*40d0*/  MUFU.EX2 R11, R11 ;  /* 0x0000000b000b7308 */ /* 0x000ea20000000800 */
[----:B-1----:R-:W-:Y:S01]  /*40e0*/  FADD.FTZ R58, R50, R35 ;  /* 0x00000023323a7221 */ /* 0x002fe20000010000 */
[----:B------:R-:W-:Y:S01]  /*40f0*/  FADD.FTZ R35, R183, R52 ;  /* 0x00000034b7237221 */ /* 0x000fe20000010000 */
[C---:B------:R-:W-:Y:S02]  /*4100*/  F2FP.F16.F32.PACK_AB R183, R8.reuse, R183 ;  /* 0x000000b708b7723e */ /* 0x040fe400000000ff */
[----:B------:R-:W-:Y:S01]  /*4110*/  FADD.FTZ R37, R31, R58 ;  /* 0x0000003a1f257221 */ /* 0x000fe20000010000 */
[----:B------:R-:W-:Y:S02]  /*4120*/  FADD.FTZ R52, R8, R35 ;  /* 0x0000002308347221 */ /* 0x000fe40000010000 */
[----:B------:R-:W1:Y:S01]  /*4130*/  MUFU.EX2 R60, R60 ;  /* 0x0000003c003c7308 */ /* 0x000e620000000800 */
[----:B0-----:R-:W-:Y:S01]  /*4140*/  FADD.FTZ R0, R56, R37 ;  /* 0x0000002538007221 */ /* 0x001fe20000010000 */
[----:B------:R-:W-:Y:S01]  /*4150*/  FADD.FTZ R35, R177, R52 ;  /* 0x00000034b1237221 */ /* 0x000fe20000010000 */
[----:B------:R-:W-:-:S02]  /*4160*/  F2FP.F16.F32.PACK_AB R177, R10, R177 ;  /* 0x000000b10ab1723e */ /* 0x000fc400000000ff */
[C---:B---3--:R-:W-:Y:S01]  /*4170*/  FADD.FTZ R0, R33.reuse, R0 ;  /* 0x0000000021007221 */ /* 0x048fe20000010000 */
[----:B------:R-:W-:Y:S01]  /*4180*/  FADD.FTZ R48, R10, R35 ;  /* 0x000000230a307221 */ /* 0x000fe20000010000 */
[----:B------:R-:W-:Y:S01]  /*4190*/  F2FP.F16.F32.PACK_AB R176, R33, R56 ;  /* 0x0000003821b0723e */ /* 0x000fe200000000ff */
[----:B------:R-:W0:Y:S01]  /*41a0*/  MUFU.EX2 R13, R13 ;  /* 0x0000000d000d7308 */ /* 0x000e220000000800 */
[----:B--2---:R-:W-:Y:S01]  /*41b0*/  FADD.FTZ R35, R11, R0 ;  /* 0x000000000b237221 */ /* 0x004fe20000010000 */
[----:B------:R-:W-:Y:S01]  /*41c0*/  FADD.FTZ R37, R179, R48 ;  /* 0x00000030b3257221 */ /* 0x000fe20000010000 */
[----:B------:R-:W-:-:S03]  /*41d0*/  F2FP.F16.F32.PACK_AB R179, R12, R179 ;  /* 0x000000b30cb3723e */ /* 0x000fc600000000ff */
[----:B------:R-:W-:Y:S02]  /*41e0*/  FADD.FTZ R48, R12, R37 ;  /* 0x000000250c307221 */ /* 0x000fe40000010000 */
[----:B------:R-:W2:Y:S01]  /*41f0*/  MUFU.EX2 R62, R62 ;  /* 0x0000003e003e7308 */ /* 0x000ea20000000800 */
[C---:B-1----:R-:W-:Y:S01]  /*4200*/  FADD.FTZ R0, R60.reuse, R35 ;  /* 0x000000233c007221 */ /* 0x042fe20000010000 */
[----:B------:R-:W-:Y:S01]  /*4210*/  FADD.FTZ R37, R173, R48 ;  /* 0x00000030ad257221 */ /* 0x000fe20000010000 */
[----:B------:R-:W-:Y:S02]  /*4220*/  F2FP.F16.F32.PACK_AB R178, R60, R11 ;  /* 0x0000000b3cb2723e */ /* 0x000fe400000000ff */
[C---:B------:R-:W-:Y:S01]  /*4230*/  F2FP.F16.F32.PACK_AB R173, R14.reuse, R173 ;  /* 0x000000ad0ead723e */ /* 0x040fe200000000ff */
[----:B------:R-:W-:Y:S02]  /*4240*/  FADD.FTZ R48, R14, R37 ;  /* 0x000000250e307221 */ /* 0x000fe40000010000 */
[----:B------:R-:W1:Y:S01]  /*4250*/  MUFU.EX2 R15, R15 ;  /* 0x0000000f000f7308 */ /* 0x000e620000000800 */
[----:B0-----:R-:W-:Y:S01]  /*4260*/  FADD.FTZ R35, R13, R0 ;  /* 0x000000000d237221 */ /* 0x001fe20000010000 */
[----:B------:R-:W-:Y:S01]  /*4270*/  FADD.FTZ R37, R175, R48 ;  /* 0x00000030af257221 */ /* 0x000fe20000010000 */
[----:B------:R-:W-:-:S03]  /*4280*/  F2FP.F16.F32.PACK_AB R175, R24, R175 ;  /* 0x000000af18af723e */ /* 0x000fc600000000ff */
[----:B------:R-:W-:Y:S02]  /*4290*/  FADD.FTZ R48, R24, R37 ;  /* 0x0000002518307221 */ /* 0x000fe40000010000 */
[----:B------:R-:W0:Y:S01]  /*42a0*/  MUFU.EX2 R174, R63 ;  /* 0x0000003f00ae7308 */ /* 0x000e220000000800 */
[C---:B--2---:R-:W-:Y:S01]  /*42b0*/  FADD.FTZ R0, R62.reuse, R35 ;  /* 0x000000233e007221 */ /* 0x044fe20000010000 */
[----:B------:R-:W-:-:S06]  /*42c0*/  F2FP.F16.F32.PACK_AB R172, R62, R13 ;  /* 0x0000000d3eac723e */ /* 0x000fcc00000000ff */
[----:B------:R-:W-:Y:S01]  /*42d0*/  MUFU.EX2 R59, R59 ;  /* 0x0000003b003b7308 */ /* 0x000fe20000000800 */
[----:B-1----:R-:W-:-:S07]  /*42e0*/  FADD.FTZ R35, R15, R0 ;  /* 0x000000000f237221 */ /* 0x002fce0000010000 */
[----:B------:R-:W1:Y:S01]  /*42f0*/  MUFU.EX2 R64, R64 ;  /* 0x0000004000407308 */ /* 0x000e620000000800 */
[C---:B0-----:R-:W-:Y:S01]  /*4300*/  FADD.FTZ R0, R174.reuse, R35 ;  /* 0x00000023ae007221 */ /* 0x041fe20000010000 */
[----:B------:R-:W-:Y:S01]  /*4310*/  FADD.FTZ R35, R169, R48 ;  /* 0x00000030a9237221 */ /* 0x000fe20000010000 */
[----:B------:R-:W-:Y:S02]  /*4320*/  F2FP.F16.F32.PACK_AB R174, R174, R15 ;  /* 0x0000000faeae723e */ /* 0x000fe400000000ff */
[C---:B------:R-:W-:Y:S01]  /*4330*/  F2FP.F16.F32.PACK_AB R169, R20.reuse, R169 ;  /* 0x000000a914a9723e */ /* 0x040fe200000000ff */
[----:B------:R-:W-:Y:S02]  /*4340*/  FADD.FTZ R4, R20, R35 ;  /* 0x0000002314047221 */ /* 0x000fe40000010000 */
[----:B------:R-:W-:Y:S02]  /*4350*/  MUFU.EX2 R57, R57 ;  /* 0x0000003900397308 */ /* 0x000fe40000000800 */
[----:B------:R-:W-:-:S06]  /*4360*/  FADD.FTZ R35, R171, R4 ;  /* 0x00000004ab237221 */ /* 0x000fcc0000010000 */
[----:B------:R-:W-:Y:S01]  /*4370*/  MUFU.EX2 R170, R65 ;  /* 0x0000004100aa7308 */ /* 0x000fe20000000800 */
[----:B-1----:R-:W-:-:S07]  /*4380*/  F2FP.F16.F32.PACK_AB R168, R64, R59 ;  /* 0x0000003b40a8723e */ /* 0x002fce00000000ff */
[----:B------:R-:W0:Y:S08]  /*4390*/  MUFU.EX2 R26, R69 ;  /* 0x00000045001a7308 */ /* 0x000e300000000800 */
[----:B------:R-:W1:Y:S08]  /*43a0*/  MUFU.EX2 R55, R55 ;  /* 0x0000003700377308 */ /* 0x000e700000000800 */
[----:B------:R2:W-:Y:S01]  /*43b0*/  MUFU.EX2 R162, R25 ;  /* 0x0000001900a27308 */ /* 0x0005e20000000800 */
[C---:B0-----:R-:W-:Y:S01]  /*43c0*/  FADD.FTZ R4, R26.reuse, R35 ;  /* 0x000000231a047221 */ /* 0x041fe20000010000 */
[----:B------:R-:W-:-:S06]  /*43d0*/  F2FP.F16.F32.PACK_AB R171, R26, R171 ;  /* 0x000000ab1aab723e */ /* 0x000fcc00000000ff */
[----:B------:R-:W-:Y:S01]  /*43e0*/  MUFU.EX2 R165, R165 ;  /* 0x000000a500a57308 */ /* 0x000fe20000000800 */
[----:B--2---:R-:W-:-:S04]  /*43f0*/  FADD.FTZ R25, R59, R0 ;  /* 0x000000003b197221 */ /* 0x004fc80000010000 */
[----:B------:R-:W-:-:S03]  /*4400*/  FADD.FTZ R0, R64, R25 ;  /* 0x0000001940007221 */ /* 0x000fc60000010000 */
[----:B------:R-:W0:Y:S01]  /*4410*/  MUFU.EX2 R66, R66 ;  /* 0x0000004200427308 */ /* 0x000e220000000800 */
[----:B------:R-:W-:-:S04]  /*4420*/  FADD.FTZ R25, R57, R0 ;  /* 0x0000000039197221 */ /* 0x000fc80000010000 */
[C---:B------:R-:W-:Y:S01]  /*4430*/  FADD.FTZ R0, R170.reuse, R25 ;  /* 0x00000019aa007221 */ /* 0x040fe20000010000 */
[----:B------:R-:W-:Y:S02]  /*4440*/  F2FP.F16.F32.PACK_AB R170, R170, R57 ;  /* 0x00000039aaaa723e */ /* 0x000fe400000000ff */
[----:B------:R-:W-:Y:S01]  /*4450*/  MUFU.EX2 R28, R28 ;  /* 0x0000001c001c7308 */ /* 0x000fe20000000800 */
[----:B-1----:R-:W-:-:S07]  /*4460*/  FADD.FTZ R25, R55, R0 ;  /* 0x0000000037197221 */ /* 0x002fce0000010000 */
[----:B------:R-:W1:Y:S01]  /*4470*/  MUFU.EX2 R53, R53 ;  /* 0x0000003500357308 */ /* 0x000e620000000800 */
[C---:B0-----:R-:W-:Y:S01]  /*4480*/  FADD.FTZ R0, R66.reuse, R25 ;  /* 0x0000001942007221 */ /* 0x041fe20000010000 */
[----:B------:R-:W-:-:S06]  /*4490*/  F2FP.F16.F32.PACK_AB R164, R66, R55 ;  /* 0x0000003742a4723e */ /* 0x000fcc00000000ff */
[----:B------:R-:W-:Y:S08]  /*44a0*/  MUFU.EX2 R167, R167 ;  /* 0x000000a700a77308 */ /* 0x000ff00000000800 */
[----:B------:R-:W0:Y:S01]  /*44b0*/  MUFU.EX2 R166, R67 ;  /* 0x0000004300a67308 */ /* 0x000e220000000800 */
[----:B-1----:R-:W-:-:S07]  /*44c0*/  FADD.FTZ R25, R53, R0 ;  /* 0x0000000035197221 */ /* 0x002fce0000010000 */
[----:B------:R-:W-:Y:S08]  /*44d0*/  MUFU.EX2 R30, R30 ;  /* 0x0000001e001e7308 */ /* 0x000ff00000000800 */
[----:B------:R-:W1:Y:S01]  /*44e0*/  MUFU.EX2 R68, R68 ;  /* 0x0000004400447308 */ /* 0x000e620000000800 */
[C---:B0-----:R-:W-:Y:S01]  /*44f0*/  FADD.FTZ R25, R166.reuse, R25 ;  /* 0x00000019a6197221 */ /* 0x041fe20000010000 */
[----:B------:R-:W-:-:S06]  /*4500*/  F2FP.F16.F32.PACK_AB R166, R166, R53 ;  /* 0x00000035a6a6723e */ /* 0x000fcc00000000ff */
[----:B------:R-:W0:Y:S08]  /*4510*/  MUFU.EX2 R161, R161 ;  /* 0x000000a100a17308 */ /* 0x000e300000000800 */
[----:B------:R2:W-:Y:S08]  /*4520*/  MUFU.EX2 R152, R27 ;  /* 0x0000001b00987308 */ /* 0x0005f00000000800 */
[----:B------:R-:W3:Y:S01]  /*4530*/  MUFU.EX2 R51, R51 ;  /* 0x0000003300337308 */ /* 0x000ee20000000800 */
[----:B--2---:R-:W-:Y:S01]  /*4540*/  FADD.FTZ R27, R165, R4 ;  /* 0x00000004a51b7221 */ /* 0x004fe20000010000 */
[----:B------:R-:W-:-:S03]  /*4550*/  F2FP.F16.F32.PACK_AB R165, R28, R165 ;  /* 0x000000a51ca5723e */ /* 0x000fc600000000ff */
[----:B------:R-:W-:-:S03]  /*4560*/  FADD.FTZ R4, R28, R27 ;  /* 0x0000001b1c047221 */ /* 0x000fc60000010000 */
[----:B------:R-:W2:Y:S01]  /*4570*/  MUFU.EX2 R32, R32 ;  /* 0x0000002000207308 */ /* 0x000ea20000000800 */
[----:B------:R-:W-:Y:S01]  /*4580*/  FADD.FTZ R11, R167, R4 ;  /* 0x00000004a70b7221 */ /* 0x000fe20000010000 */
[----:B-1----:R-:W-:Y:S01]  /*4590*/  FADD.FTZ R4, R68, R25 ;  /* 0x0000001944047221 */ /* 0x002fe20000010000 */
[C---:B------:R-:W-:Y:S02]  /*45a0*/  F2FP.F16.F32.PACK_AB R167, R30.reuse, R167 ;  /* 0x000000a71ea7723e */ /* 0x040fe400000000ff */
[----:B------:R-:W-:-:S03]  /*45b0*/  FADD.FTZ R0, R30, R11 ;  /* 0x0000000b1e007221 */ /* 0x000fc60000010000 */
[----:B------:R-:W1:Y:S01]  /*45c0*/  MUFU.EX2 R21, R21 ;  /* 0x0000001500157308 */ /* 0x000e620000000800 */
[----:B0-----:R-:W-:Y:S01]  /*45d0*/  FADD.FTZ R11, R161, R0 ;  /* 0x00000000a10b7221 */ /* 0x001fe20000010000 */
[C---:B---3--:R-:W-:Y:S01]  /*45e0*/  FADD.FTZ R4, R51.reuse, R4 ;  /* 0x0000000433047221 */ /* 0x048fe20000010000 */
[----:B------:R-:W-:-:S05]  /*45f0*/  F2FP.F16.F32.PACK_AB R160, R51, R68 ;  /* 0x0000004433a0723e */ /* 0x000fca00000000ff */
[----:B------:R-:W0:Y:S01]  /*4600*/  MUFU.EX2 R163, R163 ;  /* 0x000000a300a37308 */ /* 0x000e220000000800 */
[C---:B--2---:R-:W-:Y:S01]  /*4610*/  FADD.FTZ R0, R32.reuse, R11 ;  /* 0x0000000b20007221 */ /* 0x044fe20000010000 */
[----:B------:R-:W-:-:S06]  /*4620*/  F2FP.F16.F32.PACK_AB R161, R32, R161 ;  /* 0x000000a120a1723e */ /* 0x000fcc00000000ff */
[----:B------:R-:W2:Y:S01]  /*4630*/  MUFU.EX2 R34, R34 ;  /* 0x0000002200227308 */ /* 0x000ea20000000800 */
[----:B-1----:R-:W-:-:S07]  /*4640*/  FADD.FTZ R11, R21, R4 ;  /* 0x00000004150b7221 */ /* 0x002fce0000010000 */
[----:B------:R-:W-:Y:S01]  /*4650*/  MUFU.EX2 R47, R47 ;  /* 0x0000002f002f7308 */ /* 0x000fe20000000800 */
[----:B0-----:R-:W-:Y:S01]  /*4660*/  FADD.FTZ R13, R163, R0 ;  /* 0x00000000a30d7221 */ /* 0x001fe20000010000 */
[C---:B------:R-:W-:Y:S01]  /*4670*/  FADD.FTZ R0, R162.reuse, R11 ;  /* 0x0000000ba2007221 */ /* 0x040fe20000010000 */
[----:B------:R-:W-:-:S05]  /*4680*/  F2FP.F16.F32.PACK_AB R162, R162, R21 ;  /* 0x00000015a2a2723e */ /* 0x000fca00000000ff */
[----:B------:R-:W0:Y:S01]  /*4690*/  MUFU.EX2 R153, R153 ;  /* 0x0000009900997308 */ /* 0x000e220000000800 */
[C---:B--2---:R-:W-:Y:S01]  /*46a0*/  FADD.FTZ R4, R34.reuse, R13 ;  /* 0x0000000d22047221 */ /* 0x044fe20000010000 */
[----:B------:R-:W-:-:S06]  /*46b0*/  F2FP.F16.F32.PACK_AB R163, R34, R163 ;  /* 0x000000a322a3723e */ /* 0x000fcc00000000ff */
[----:B------:R-:W1:Y:S08]  /*46c0*/  MUFU.EX2 R36, R36 ;  /* 0x0000002400247308 */ /* 0x000e700000000800 */
[----:B------:R-:W-:Y:S01]  /*46d0*/  MUFU.EX2 R42, R42 ;  /* 0x0000002a002a7308 */ /* 0x000fe20000000800 */
[----:B0-----:R-:W-:-:S07]  /*46e0*/  FADD.FTZ R11, R153, R4 ;  /* 0x00000004990b7221 */ /* 0x001fce0000010000 */
[----:B------:R-:W-:Y:S01]  /*46f0*/  MUFU.EX2 R155, R155 ;  /* 0x0000009b009b7308 */ /* 0x000fe20000000800 */
[----:B-1----:R-:W-:-:S07]  /*4700*/  F2FP.F16.F32.PACK_AB R153, R36, R153 ;  /* 0x000000992499723e */ /* 0x002fce00000000ff */
[----:B------:R-:W0:Y:S08]  /*4710*/  MUFU.EX2 R49, R49 ;  /* 0x0000003100317308 */ /* 0x000e300000000800 */
[----:B------:R-:W1:Y:S08]  /*4720*/  MUFU.EX2 R38, R38 ;  /* 0x0000002600267308 */ /* 0x000e700000000800 */
[----:B------:R-:W2:Y:S01]  /*4730*/  MUFU.EX2 R3, R3 ;  /* 0x0000000300037308 */ /* 0x000ea20000000800 */
[----:B0-----:R-:W-:-:S07]  /*4740*/  F2FP.F16.F32.PACK_AB R154, R49, R42 ;  /* 0x0000002a319a723e */ /* 0x001fce00000000ff */
[----:B------:R0:W-:Y:S08]  /*4750*/  MUFU.EX2 R156, R5 ;  /* 0x00000005009c7308 */ /* 0x0001f00000000800 */
[----:B------:R-:W3:Y:S01]  /*4760*/  MUFU.EX2 R157, R157 ;  /* 0x0000009d009d7308 */ /* 0x000ee20000000800 */
[----:B0-----:R-:W-:Y:S01]  /*4770*/  FADD.FTZ R5, R47, R0 ;  /* 0x000000002f057221 */ /* 0x001fe20000010000 */
[----:B------:R-:W-:-:S03]  /*4780*/  FADD.FTZ R0, R36, R11 ;  /* 0x0000000b24007221 */ /* 0x000fc60000010000 */
[C---:B------:R-:W-:Y:S01]  /*4790*/  FADD.FTZ R5, R152.reuse, R5 ;  /* 0x0000000598057221 */ /* 0x040fe20000010000 */
[----:B------:R-:W-:Y:S02]  /*47a0*/  F2FP.F16.F32.PACK_AB R152, R152, R47 ;  /* 0x0000002f9898723e */ /* 0x000fe400000000ff */
[----:B------:R-:W0:Y:S01]  /*47b0*/  MUFU.EX2 R40, R40 ;  /* 0x0000002800287308 */ /* 0x000e220000000800 */
[----:B------:R-:W-:Y:S01]  /*47c0*/  FADD.FTZ R4, R42, R5 ;  /* 0x000000052a047221 */ /* 0x000fe20000010000 */
[----:B------:R-:W-:Y:S01]  /*47d0*/  FADD.FTZ R5, R155, R0 ;  /* 0x000000009b057221 */ /* 0x000fe20000010000 */
[C---:B-1----:R-:W-:Y:S02]  /*47e0*/  F2FP.F16.F32.PACK_AB R155, R38.reuse, R155 ;  /* 0x0000009b269b723e */ /* 0x042fe400000000ff */
[----:B------:R-:W-:Y:S01]  /*47f0*/  FADD.FTZ R4, R49, R4 ;  /* 0x0000000431047221 */ /* 0x000fe20000010000 */
[----:B------:R-:W-:Y:S02]  /*4800*/  FADD.FTZ R0, R38, R5 ;  /* 0x0000000526007221 */ /* 0x000fe40000010000 */
[----:B------:R-:W1:Y:S01]  /*4810*/  MUFU.EX2 R29, R29 ;  /* 0x0000001d001d7308 */ /* 0x000e620000000800 */
[----:B--2---:R-:W-:-:S07]  /*4820*/  FADD.FTZ R5, R3, R4 ;  /* 0x0000000403057221 */ /* 0x004fce0000010000 */
[----:B------:R-:W2:Y:S08]  /*4830*/  MUFU.EX2 R159, R159 ;  /* 0x0000009f009f7308 */ /* 0x000eb00000000800 */
[----:B------:R3:W4:Y:S08]  /*4840*/  MUFU.EX2 R158, R9 ;  /* 0x00000009009e7308 */ /* 0x0007300000000800 */
[----:B------:R-:W5:Y:S01]  /*4850*/  MUFU.EX2 R46, R46 ;  /* 0x0000002e002e7308 */ /* 0x000f620000000800 */
[----:B---3--:R-:W-:Y:S01]  /*4860*/  FADD.FTZ R9, R157, R0 ;  /* 0x000000009d097221 */ /* 0x008fe20000010000 */
[C---:B------:R-:W-:Y:S01]  /*4870*/  FADD.FTZ R0, R156.reuse, R5 ;  /* 0x000000059c007221 */ /* 0x040fe20000010000 */
[----:B------:R-:W-:-:S02]  /*4880*/  F2FP.F16.F32.PACK_AB R156, R156, R3 ;  /* 0x000000039c9c723e */ /* 0x000fc400000000ff */
[C---:B0-----:R-:W-:Y:S01]  /*4890*/  FADD.FTZ R4, R40.reuse, R9 ;  /* 0x0000000928047221 */ /* 0x041fe20000010000 */
[----:B-1----:R-:W-:Y:S01]  /*48a0*/  FADD.FTZ R5, R29, R0 ;  /* 0x000000001d057221 */ /* 0x002fe20000010000 */
[----:B------:R-:W-:Y:S02]  /*48b0*/  F2FP.F16.F32.PACK_AB R157, R40, R157 ;  /* 0x0000009d289d723e */ /* 0x000fe400000000ff */
[----:B--2---:R-:W-:Y:S01]  /*48c0*/  FADD.FTZ R3, R159, R4 ;  /* 0x000000049f037221 */ /* 0x004fe20000010000 */
[C---:B----4-:R-:W-:Y:S01]  /*48d0*/  FADD.FTZ R0, R158.reuse, R5 ;  /* 0x000000059e007221 */ /* 0x050fe20000010000 */
[----:B------:R-:W-:Y:S02]  /*48e0*/  F2FP.F16.F32.PACK_AB R158, R158, R29 ;  /* 0x0000001d9e9e723e */ /* 0x000fe400000000ff */
[C---:B-----5:R-:W-:Y:S01]  /*48f0*/  FADD.FTZ R3, R46.reuse, R3 ;  /* 0x000000032e037221 */ /* 0x060fe20000010000 */
[----:B------:R-:W-:Y:S01]  /*4900*/  F2FP.F16.F32.PACK_AB R159, R46, R159 ;  /* 0x0000009f2e9f723e */ /* 0x000fe200000000ff */
[----:B------:R-:W-:Y:S06]  /*4910*/  @!P1 BRA `(.L_x_9100) ;  /* 0x0000003000949947 */ /* 0x000fec0003800000 */
[----:B------:R-:W-:Y:S01]  /*4920*/  IMAD.MOV.U32 R5, RZ, RZ, R6 ;  /* 0x000000ffff057224 */ /* 0x000fe200078e0006 */
[----:B------:R-:W-:Y:S01]  /*4930*/  UMOV UR6, UR39 ;  /* 0x0000002700067c82 */ /* 0x000fe20008000000 */
[----:B------:R-:W-:Y:S01]  /*4940*/  IMAD.MOV.U32 R4, RZ, RZ, R7 ;  /* 0x000000ffff047224 */ /* 0x000fe200078e0007 */
[----:B------:R-:W-:Y:S01]  /*4950*/  UMOV UR7, UR38 ;  /* 0x0000002600077c82 */ /* 0x000fe20008000000 */
[----:B------:R-:W-:Y:S01]  /*4960*/  IMAD.MOV.U32 R151, RZ, RZ, RZ ;  /* 0x000000ffff977224 */ /* 0x000fe200078e00ff */
[----:B------:R-:W-:Y:S01]  /*4970*/  ULDC UR41, c[0x0][0x9d8] ;  /* 0x0002760000297ab9 */ /* 0x000fe20000000800 */
[----:B------:R-:W-:-:S05]  /*4980*/  ULDC UR59, c[0x0][0x988] ;  /* 0x00026200003b7ab9 */ /* 0x000fca0000000800 */
.L_x_9111:
[----:B------:R-:W-:Y:S01]  /*4990*/  ISETP.NE.AND P2, PT, RZ, UR49, PT ;  /* 0x00000031ff007c0c */ /* 0x000fe2000bf45270 */
[----:B------:R-:W-:-:S04]  /*49a0*/  UISETP.NE.AND UP0, UPT, UR7, 0x1, UPT ;  /* 0x000000010700788c */ /* 0x000fc8000bf05270 */
[----:B------:R-:W-:-:S04]  /*49b0*/  USEL UR39, URZ, 0x1, UP0 ;  /* 0x000000013f277887 */ /* 0x000fc80008000000 */
[----:B------:R-:W-:-:S04]  /*49c0*/  ULOP3.LUT UR39, UR6, UR39, URZ, 0x3c, !UPT ;  /* 0x0000002706277292 */ /* 0x000fc8000f8e3c3f */
[----:B------:R-:W-:Y:S08]  /*49d0*/  @P2 BRA `(.L_x_9101) ;  /* 0x0000000000382947 */ /* 0x000ff00003800000 */
[----:B------:R-:W-:Y:S05]  /*49e0*/  @!P0 BRA `(.L_x_9102) ;  /* 0x0000000000048947 */ /* 0x000fea0003800000 */
[----:B------:R-:W-:Y:S01]  /*49f0*/  BPT.TRAP 0x1 ;  /* 0x000000040000795c */ /* 0x000fe20000300000 */
.L_x_9102:
        /* <DEDUP_REMOVED lines=9> */
.L_x_9103:
[----:B-1----:R-:W-:Y:S05]  /*4a90*/  @P1 BRA `(.L_x_9101) ;  /* 0x0000000000081947 */ /* 0x002fea0003800000 */
[----:B------:R-:W1:Y:S02]  /*4aa0*/  SYNCS.PHASECHK.TRANS64.TRYWAIT P1, [UR10+0x28830], R6 ;  /* 0x02883006ff0075a7 */ /* 0x000e64000802014a */
[----:B-1----:R-:W-:Y:S05]  /*4ab0*/  @!P1 BRA `(.L_x_9104) ;  /* 0x000000f400a89947 */ /* 0x002fea0003800000 */
.L_x_9101:
        /* <DEDUP_REMOVED lines=51> */
.L_x_9106:
[----:B------:R-:W-:Y:S01]  /*4df0*/  ULEA UR10, UR7, UR40, 0x3 ;  /* 0x00000028070a7291 */ /* 0x000fe2000f8e183f */
[----:B------:R-:W-:-:S05]  /*4e00*/  IMAD.U32 R6, RZ, RZ, UR6 ;  /* 0x00000006ff067e24 */ /* 0x000fca000f8e00ff */
[----:B------:R-:W-:-:S04]  /*4e10*/  SHF.L.U32 R6, R6, 0x1f, RZ ;  /* 0x0000001f06067819 */ /* 0x000fc800000006ff */
[----:B------:R0:W1:Y:S01]  /*4e20*/  SYNCS.PHASECHK.TRANS64.TRYWAIT P1, [UR10+0x28850], R6 ;  /* 0x02885006ff0075a7 */ /* 0x000062000802014a */
[----:B------:R-:W-:Y:S05]  /*4e30*/  @!P0 BRA `(.L_x_9107) ;  /* 0x0000000000048947 */ /* 0x000fea0003800000 */
[----:B------:R-:W-:Y:S01]  /*4e40*/  BPT.TRAP 0x1 ;  /* 0x000000040000795c */ /* 0x000fe20000300000 */
.L_x_9107:
[----:B-1----:R-:W-:Y:S05]  /*4e50*/  @P1 BRA `(.L_x_9105) ;  /* 0x0000000000081947 */ /* 0x002fea0003800000 */
[----:B------:R-:W1:Y:S02]  /*4e60*/  SYNCS.PHASECHK.TRANS64.TRYWAIT P1, [UR10+0x28850], R6 ;  /* 0x02885006ff0075a7 */ /* 0x000e64000802014a */
[----:B-1----:R-:W-:Y:S05]  /*4e70*/  @!P1 BRA `(.L_x_9108) ;  /* 0x000000f000d09947 */ /* 0x002fea0003800000 */
.L_x_9105:
        /* <DEDUP_REMOVED lines=51> */
.L_x_9109:
[----:B------:R-:W-:Y:S01]  /*51b0*/  UISETP.NE.AND UP0, UPT, UR52, URZ, UPT ;  /* 0x0000003f3400728c */ /* 0x000fe2000bf05270 */
[----:B------:R-:W-:Y:S01]  /*51c0*/  FMUL.FTZ R153, R37, UR41 ;  /* 0x0000002925997c20 */ /* 0x000fe20008410000 */
[----:B------:R-:W-:Y:S02]  /*51d0*/  VIADD R37, R17, UR43 ;  /* 0x0000002b11257c36 */ /* 0x000fe40008000000 */
[----:B0-----:R-:W-:Y:S01]  /*51e0*/  FMUL.FTZ R6, R27, UR41 ;  /* 0x000000291b067c20 */ /* 0x001fe20008410000 */
[----:B------:R-:W-:Y:S01]  /*51f0*/  FMUL.FTZ R161, R29, UR41 ;  /* 0x000000291da17c20 */ /* 0x000fe20008410000 */
[----:B------:R-:W-:Y:S01]  /*5200*/  FMUL.FTZ R7, R24, UR41 ;  /* 0x0000002918077c20 */ /* 0x000fe20008410000 */
[----:B------:R-:W-:Y:S01]  /*5210*/  PLOP3.LUT P1, PT, PT, PT, UP0, 0x80, 0x0 ;  /* 0x000000000000781c */ /* 0x000fe20003f2f008 */
[----:B------:R-:W-:Y:S01]  /*5220*/  IMAD.U32 R29, RZ, RZ, UR48 ;  /* 0x00000030ff1d7e24 */ /* 0x000fe2000f8e00ff */
[----:B------:R-:W-:Y:S01]  /*5230*/  PLOP3.LUT P2, PT, PT, PT, UP0, 0x80, 0x0 ;  /* 0x000000000000781c */ /* 0x000fe20003f4f008 */
[----:B------:R-:W-:Y:S01]  /*5240*/  FMUL.FTZ R21, R44, UR41 ;  /* 0x000000292c157c20 */ /* 0x000fe20008410000 */
[----:B------:R-:W-:Y:S01]  /*5250*/  FMUL.FTZ R13, R25, UR41 ;  /* 0x00000029190d7c20 */ /* 0x000fe20008410000 */
[----:B------:R-:W-:Y:S01]  /*5260*/  @UP0 ULDC UR6, c[0x0][0x44c] ;  /* 0x0001130000060ab9 */ /* 0x000fe20000000800 */
[----:B------:R-:W-:Y:S01]  /*5270*/  FMUL.FTZ R44, R50, UR41 ;  /* 0x00000029322c7c20 */ /* 0x000fe20008410000 */
[----:B------:R-:W0:Y:S01]  /*5280*/  MUFU.TANH R7, R7 ;  /* 0x0000000700077308 */ /* 0x000e220000002400 */
[----:B------:R-:W-:Y:S01]  /*5290*/  FMUL.FTZ R14, R28, UR41 ;  /* 0x000000291c0e7c20 */ /* 0x000fe20008410000 */
[----:B------:R-:W-:Y:S01]  /*52a0*/  FMUL.FTZ R155, R36, UR41 ;  /* 0x00000029249b7c20 */ /* 0x000fe20008410000 */
[----:B------:R-:W-:Y:S01]  /*52b0*/  FMUL.FTZ R159, R32, UR41 ;  /* 0x00000029209f7c20 */ /* 0x000fe20008410000 */
[----:B------:R-:W-:Y:S01]  /*52c0*/  FMUL.FTZ R157, R33, UR41 ;  /* 0x00000029219d7c20 */ /* 0x000fe20008410000 */
[----:B------:R-:W-:Y:S01]  /*52d0*/  FMUL.FTZ R15, R40, UR41 ;  /* 0x00000029280f7c20 */ /* 0x000fe20008410000 */
[----:B------:R-:W-:Y:S01]  /*52e0*/  @P1 IMAD.HI.U32 R27, R37, UR6, RZ ;  /* 0x00000006251b1c27 */ /* 0x000fe2000f8e00ff */
[----:B------:R-:W-:Y:S01]  /*52f0*/  @UP0 ULDC UR6, c[0x0][0x450] ;  /* 0x0001140000060ab9 */ /* 0x000fe20000000800 */
[----:B------:R-:W1:Y:S02]  /*5300*/  MUFU.TANH R13, R13 ;  /* 0x0000000d000d7308 */ /* 0x000e640000002400 */
[----:B------:R-:W-:Y:S01]  /*5310*/  FMUL.FTZ R20, R41, UR41 ;  /* 0x0000002929147c20 */ /* 0x000fe20008410000 */
[----:B------:R-:W-:Y:S01]  /*5320*/  FMUL.FTZ R24, R45, UR41 ;  /* 0x000000292d187c20 */ /* 0x000fe20008410000 */
[----:B------:R-:W-:Y:S01]  /*5330*/  @P2 SHF.R.U32.HI R37, RZ, UR6, R27 ;  /* 0x00000006ff252c19 */ /* 0x000fe2000801161b */
[----:B------:R-:W-:Y:S01]  /*5340*/  UMOV UR6, 0xffffff80 ;  /* 0xffffff8000067882 */ /* 0x000fe20000000000 */
[----:B------:R-:W-:Y:S01]  /*5350*/  FMUL.FTZ R25, R48, UR41 ;  /* 0x0000002930197c20 */ /* 0x000fe20008410000 */
[----:B------:R-:W-:Y:S01]  /*5360*/  UIMAD UR6, UR5, UR6, 0x1 ;  /* 0x00000001050674a4 */ /* 0x000fe2000f8e0206 */
[----:B------:R-:W-:Y:S01]  /*5370*/  FMUL.FTZ R8, R26, UR41 ;  /* 0x000000291a087c20 */ /* 0x000fe20008410000 */
[----:B------:R-:W2:Y:S01]  /*5380*/  SHFL.IDX PT, R27, R37, RZ, 0x1c1f ;  /* 0x001c1fff251b7589 */ /* 0x000ea200000e0000 */
[----:B------:R-:W3:Y:S01]  /*5390*/  MUFU.TANH R14, R14 ;  /* 0x0000000e000e7308 */ /* 0x000ee20000002400 */
[----:B------:R-:W-:Y:S01]  /*53a0*/  FMUL.FTZ R26, R49, UR41 ;  /* 0x00000029311a7c20 */ /* 0x000fe20008410000 */
[----:B------:R-:W-:Y:S01]  /*53b0*/  FMUL.FTZ R45, R51, UR41 ;  /* 0x00000029332d7c20 */ /* 0x000fe20008410000 */
[----:B------:R-:W-:Y:S01]  /*53c0*/  IADD3 R50, R29, UR6, -R16 ;  /* 0x000000061d327c10 */ /* 0x000fe2000fffe810 */
[----:B------:R-:W-:Y:S01]  /*53d0*/  FMUL.FTZ R51, R52, UR41 ;  /* 0x0000002934337c20 */ /* 0x000fe20008410000 */
[----:B------:R-:W-:Y:S01]  /*53e0*/  FMUL.FTZ R10, R30, UR41 ;  /* 0x000000291e0a7c20 */ /* 0x000fe20008410000 */
[----:B------:R-:W-:Y:S01]  /*53f0*/  FMUL.FTZ R30, R61, UR41 ;  /* 0x000000293d1e7c20 */ /* 0x000fe20008410000 */
[----:B------:R-:W-:Y:S01]  /*5400*/  IADD3 R50, R50, -UR50, RZ ;  /* 0x8000003232327c10 */ /* 0x000fe2000fffe0ff */
        /* <DEDUP_REMOVED lines=15> */
[----:B--2---:R-:W-:Y:S01]  /*5500*/  IMAD.IADD R36, R50, 0x1, R27 ;  /* 0x0000000132247824 */ /* 0x004fe200078e021b */
[----:B------:R-:W2:Y:S01]  /*5510*/  MUFU.TANH R157, R157 ;  /* 0x0000009d009d7308 */ /* 0x000ea20000002400 */
[----:B------:R-:W-:Y:S01]  /*5520*/  FMUL.FTZ R69, R69, UR41 ;  /* 0x0000002945457c20 */ /* 0x000fe20008410000 */
[----:B------:R-:W-:Y:S01]  /*5530*/  FMUL.FTZ R72, R72, UR41 ;  /* 0x0000002948487c20 */ /* 0x000fe20008410000 */
[----:B------:R-:W-:Y:S01]  /*5540*/  FMUL.FTZ R73, R73, UR41 ;  /* 0x0000002949497c20 */ /* 0x000fe20008410000 */
[----:B------:R-:W-:Y:S01]  /*5550*/  ISETP.GT.AND P1, PT, R36, RZ, PT ;  /* 0x000000ff2400720c */ /* 0x000fe20003f24270 */
[----:B------:R-:W-:Y:S01]  /*5560*/  FMUL.FTZ R76, R76, UR41 ;  /* 0x000000294c4c7c20 */ /* 0x000fe20008410000 */
[C---:B------:R-:W-:Y:S01]  /*5570*/  ISETP.GT.AND P2, PT, R36.reuse, 0x1, PT ;  /* 0x000000012400780c */ /* 0x040fe20003f44270 */
[----:B------:R-:W-:Y:S01]  /*5580*/  FMUL.FTZ R77, R77, UR41 ;  /* 0x000000294d4d7c20 */ /* 0x000fe20008410000 */
[----:B0-----:R-:W-:Y:S01]  /*5590*/  FSEL R163, R7, -INF , P1 ;  /* 0xff80000007a37808 */ /* 0x001fe20000800000 */
[----:B------:R-:W0:Y:S01]  /*55a0*/  MUFU.TANH R155, R155 ;  /* 0x0000009b009b7308 */ /* 0x000e220000002400 */
        /* <DEDUP_REMOVED lines=15> */
[----:B------:R-:W3:Y:S01]  /*56a0*/  MUFU.TANH R15, R15 ;  /* 0x0000000f000f7308 */ /* 0x000ee20000002400 */
        /* <DEDUP_REMOVED lines=10> */
[----:B--2---:R-:W-:Y:S01]  /*5750*/  FSEL R157, R157, -INF , P2 ;  /* 0xff8000009d9d7808 */ /* 0x004fe20001000000 */
[----:B------:R-:W-:Y:S01]  /*5760*/  UMOV UR10, UR59 ;  /* 0x0000003b000a7c82 */ /* 0x000fe20008000000 */
[----:B------:R-:W-:Y:S01]  /*5770*/  FMNMX.FTZ R28, R159, R28, !PT ;  /* 0x0000001c9f1c7209 */ /* 0x000fe20007810000 */
[----:B------:R-:W-:Y:S01]  /*5780*/  FMUL.FTZ R48, R58, UR41 ;  /* 0x000000293a307c20 */ /* 0x000fe20008410000 */
[----:B------:R-:W-:Y:S01]  /*5790*/  ISETP.GT.AND P2, PT, R36, 0x19, PT ;  /* 0x000000192400780c */ /* 0x000fe20003f44270 */
[----:B------:R-:W2:Y:S01]  /*57a0*/  MUFU.TANH R21, R21 ;  /* 0x0000001500157308 */ /* 0x000ea20000002400 */
[----:B0-----:R-:W-:Y:S01]  /*57b0*/  FSEL R155, R155, -INF , P1 ;  /* 0xff8000009b9b7808 */ /* 0x001fe20000800000 */
[----:B------:R-:W-:Y:S01]  /*57c0*/  FMUL.FTZ R66, R66, UR41 ;  /* 0x0000002942427c20 */ /* 0x000fe20008410000 */
[----:B------:R-:W-:Y:S01]  /*57d0*/  FMNMX.FTZ R28, R157, R28, !PT ;  /* 0x0000001c9d1c7209 */ /* 0x000fe20007810000 */
[----:B------:R-:W-:Y:S01]  /*57e0*/  FMUL.FTZ R67, R67, UR41 ;  /* 0x0000002943437c20 */ /* 0x000fe20008410000 */
[----:B------:R-:W-:Y:S01]  /*57f0*/  ISETP.GT.AND P1, PT, R36, 0x20, PT ;  /* 0x000000202400780c */ /* 0x000fe20003f24270 */
[----:B------:R-:W-:Y:S01]  /*5800*/  FMUL.FTZ R70, R70, UR41 ;  /* 0x0000002946467c20 */ /* 0x000fe20008410000 */
[----:B-1----:R-:W-:Y:S01]  /*5810*/  FSEL R153, R153, -INF , P2 ;  /* 0xff80000099997808 */ /* 0x002fe20001000000 */
[----:B------:R-:W0:Y:S01]  /*5820*/  MUFU.TANH R24, R24 ;  /* 0x0000001800187308 */ /* 0x000e220000002400 */
[----:B------:R-:W-:Y:S01]  /*5830*/  FMNMX.FTZ R28, R155, R28, !PT ;  /* 0x0000001c9b1c7209 */ /* 0x000fe20007810000 */
[----:B------:R-:W-:Y:S01]  /*5840*/  FMUL.FTZ R71, R71, UR41 ;  /* 0x0000002947477c20 */ /* 0x000fe20008410000 */
[----:B------:R-:W-:Y:S01]  /*5850*/  ISETP.GT.AND P2, PT, R36, 0x21, PT ;  /* 0x000000212400780c */ /* 0x000fe20003f44270 */
[----:B------:R-:W-:Y:S01]  /*5860*/  FMUL.FTZ R60, R83, UR41 ;  /* 0x00000029533c7c20 */ /* 0x000fe20008410000 */
[----:B---3--:R-:W-:Y:S01]  /*5870*/  FSEL R65, R15, -INF , P1 ;  /* 0xff8000000f417808 */ /* 0x008fe20000800000 */
[----:B------:R-:W-:Y:S01]  /*5880*/  FMUL.FTZ R58, R86, UR41 ;  /* 0x00000029563a7c20 */ /* 0x000fe20008410000 */
[----:B------:R-:W-:Y:S01]  /*5890*/  FMNMX.FTZ R28, R153, R28, !PT ;  /* 0x0000001c991c7209 */ /* 0x000fe20007810000 */
[----:B------:R-:W1:Y:S01]  /*58a0*/  MUFU.TANH R25, R25 ;  /* 0x0000001900197308 */ /* 0x000e620000002400 */
[----:B------:R-:W-:Y:S01]  /*58b0*/  ISETP.GT.AND P1, PT, R36, 0x28, PT ;  /* 0x000000282400780c */ /* 0x000fe20003f24270 */
[----:B------:R-:W-:Y:S01]  /*58c0*/  ULEA UR6, UR38, UR40, 0x3 ;  /* 0x0000002826067291 */ /* 0x000fe2000f8e183f */
[----:B----4-:R-:W-:-:S02]  /*58d0*/  FSEL R61, R20, -INF , P2 ;  /* 0xff800000143d7808 */ /* 0x010fc40001000000 */
[----:B------:R-:W-:Y:S01]  /*58e0*/  FMNMX.FTZ R28, R65, R28, !PT ;  /* 0x0000001c411c7209 */ /* 0x000fe20007810000 */
[----:B------:R-:W-:Y:S01]  /*58f0*/  UIADD3 UR6, UR6, 0x28840, URZ ;  /* 0x0002884006067890 */ /* 0x000fe2000fffe03f */
[C---:B------:R-:W-:Y:S01]  /*5900*/  ISETP.GT.AND P2, PT, R36.reuse, 0x29, PT ;  /* 0x000000292400780c */ /* 0x040fe20003f44270 */
[----:B------:R-:W3:Y:S01]  /*5910*/  MUFU.TANH R26, R26 ;  /* 0x0000001a001a7308 */ /* 0x000ee20000002400 */
[----:B--2---:R-:W-:Y:S01]  /*5920*/  FSEL R59, R21, -INF , P1 ;  /* 0xff800000153b7808 */ /* 0x004fe20000800000 */
[----:B------:R-:W-:Y:S01]  /*5930*/  UPRMT UR6, UR55, 0x654, UR6 ;  /* 0x0000065437067896 */ /* 0x000fe20008000006 */
[----:B------:R-:W-:Y:S02]  /*5940*/  FMNMX.FTZ R28, R61, R28, !PT ;  /* 0x0000001c3d1c7209 */ /* 0x000fe40007810000 */
[----:B------:R-:W-:Y:S02]  /*5950*/  ISETP.GT.AND P1, PT, R36, 0x30, PT ;  /* 0x000000302400780c */ /* 0x000fe40003f24270 */
[----:B0-----:R-:W-:Y:S01]  /*5960*/  FSEL R57, R24, -INF , P2 ;  /* 0xff80000018397808 */ /* 0x001fe20001000000 */
[----:B------:R-:W0:Y:S01]  /*5970*/  MUFU.TANH R51, R51 ;  /* 0x0000003300337308 */ /* 0x000e220000002400 */
[----:B------:R-:W-:-:S02]  /*5980*/  FMNMX.FTZ R28, R59, R28, !PT ;  /* 0x0000001c3b1c7209 */ /* 0x000fc40007810000 */
[C---:B------:R-:W-:Y:S01]  /*5990*/  ISETP.GT.AND P2, PT, R36.reuse, 0x31, PT ;  /* 0x000000312400780c */ /* 0x040fe20003f44270 */
[----:B------:R-:W-:Y:S01]  /*59a0*/  SYNCS.ARRIVE.TRANS64.RED.A1T0 RZ, [UR6], RZ ;  /* 0x000000ffffff79a7 */ /* 0x000fe20008100406 */
[----:B-1----:R-:W-:Y:S02]  /*59b0*/  FSEL R55, R25, -INF , P1 ;  /* 0xff80000019377808 */ /* 0x002fe40000800000 */
[----:B------:R-:W-:Y:S01]  /*59c0*/  FMNMX.FTZ R28, R57, R28, !PT ;  /* 0x0000001c391c7209 */ /* 0x000fe20007810000 */
[----:B------:R-:W1:Y:S01]  /*59d0*/  MUFU.TANH R34, R34 ;  /* 0x0000002200227308 */ /* 0x000e620000002400 */
[----:B------:R-:W-:Y:S02]  /*59e0*/  ISETP.GT.AND P1, PT, R36, 0x38, PT ;  /* 0x000000382400780c */ /* 0x000fe40003f24270 */
[----:B---3--:R-:W-:Y:S02]  /*59f0*/  FSEL R53, R26, -INF , P2 ;  /* 0xff8000001a357808 */ /* 0x008fe40001000000 */
[----:B------:R-:W-:-:S02]  /*5a00*/  FMNMX.FTZ R28, R55, R28, !PT ;  /* 0x0000001c371c7209 */ /* 0x000fc40007810000 */
[C---:B------:R-:W-:Y:S01]  /*5a10*/  ISETP.GT.AND P2, PT, R36.reuse, 0x39, PT ;  /* 0x000000392400780c */ /* 0x040fe20003f44270 */
[----:B------:R-:W2:Y:S01]  /*5a20*/  MUFU.TANH R35, R35 ;  /* 0x0000002300237308 */ /* 0x000ea20000002400 */
[----:B0-----:R-:W-:Y:S02]  /*5a30*/  FSEL R51, R51, -INF , P1 ;  /* 0xff80000033337808 */ /* 0x001fe40000800000 */
[----:B------:R-:W-:Y:S02]  /*5a40*/  FMNMX.FTZ R28, R53, R28, !PT ;  /* 0x0000001c351c7209 */ /* 0x000fe40007810000 */
[----:B------:R-:W-:-:S03]  /*5a50*/  ISETP.GT.AND P1, PT, R36, 0x40, PT ;  /* 0x000000402400780c */ /* 0x000fc60003f24270 */
[----:B------:R-:W0:Y:S01]  /*5a60*/  MUFU.TANH R33, R33 ;  /* 0x0000002100217308 */ /* 0x000e220000002400 */
[----:B-1----:R-:W-:Y:S02]  /*5a70*/  FSEL R34, R34, -INF , P2 ;  /* 0xff80000022227808 */ /* 0x002fe40001000000 */
[----:B------:R-:W-:-:S05]  /*5a80*/  ISETP.GT.AND P2, PT, R36, 0x41, PT ;  /* 0x000000412400780c */ /* 0x000fca0003f44270 */
[----:B------:R-:W1:Y:S01]  /*5a90*/  MUFU.TANH R32, R32 ;  /* 0x0000002000207308 */ /* 0x000e620000002400 */
[----:B--2---:R-:W-:Y:S02]  /*5aa0*/  FSEL R35, R35, -INF , P1 ;  /* 0xff80000023237808 */ /* 0x004fe40000800000 */
[----:B------:R-:W-:-:S05]  /*5ab0*/  ISETP.GT.AND P1, PT, R36, 0x48, PT ;  /* 0x000000482400780c */ /* 0x000fca0003f24270 */
[----:B------:R-:W2:Y:S01]  /*5ac0*/  MUFU.TANH R30, R30 ;  /* 0x0000001e001e7308 */ /* 0x000ea20000002400 */
[----:B0-----:R-:W-:Y:S02]  /*5ad0*/  FSEL R33, R33, -INF , P2 ;  /* 0xff80000021217808 */ /* 0x001fe40001000000 */
[----:B------:R-:W-:-:S05]  /*5ae0*/  ISETP.GT.AND P2, PT, R36, 0x49, PT ;  /* 0x000000492400780c */ /* 0x000fca0003f44270 */
[----:B------:R0:W3:Y:S01]  /*5af0*/  MUFU.TANH R13, R7 ;  /* 0x00000007000d7308 */ /* 0x0000e20000002400 */
[----:B-1----:R-:W-:Y:S02]  /*5b00*/  FSEL R32, R32, -INF , P1 ;  /* 0xff80000020207808 */ /* 0x002fe40000800000 */
[----:B------:R-:W-:-:S05]  /*5b10*/  ISETP.GT.AND P1, PT, R36, 0x50, PT ;  /* 0x000000502400780c */ /* 0x000fca0003f24270 */
[----:B------:R-:W1:Y:S01]  /*5b20*/  MUFU.TANH R31, R64 ;  /* 0x00000040001f7308 */ /* 0x000e620000002400 */
[----:B0-----:R-:W-:Y:S02]  /*5b30*/  FMNMX.FTZ R7, R51, R28, !PT ;  /* 0x0000001c33077209 */ /* 0x001fe40007810000 */
[----:B--2---:R-:W-:Y:S02]  /*5b40*/  FSEL R30, R30, -INF , P2 ;  /* 0xff8000001e1e7808 */ /* 0x004fe40001000000 */
[----:B------:R-:W-:Y:S02]  /*5b50*/  FMNMX.FTZ R14, R34, R7, !PT ;  /* 0x00000007220e7209 */ /* 0x000fe40007810000 */
[----:B------:R-:W-:Y:S01]  /*5b60*/  ISETP.GT.AND P2, PT, R36, 0x51, PT ;  /* 0x000000512400780c */ /* 0x000fe20003f44270 */
[----:B------:R0:W2:Y:S01]  /*5b70*/  MUFU.TANH R29, R68 ;  /* 0x00000044001d7308 */ /* 0x0000a20000002400 */
[----:B------:R-:W-:Y:S02]  /*5b80*/  FMNMX.FTZ R14, R35, R14, !PT ;  /* 0x0000000e230e7209 */ /* 0x000fe40007810000 */
[----:B---3--:R-:W-:-:S02]  /*5b90*/  FSEL R28, R13, -INF , P2 ;  /* 0xff8000000d1c7808 */ /* 0x008fc40001000000 */
[----:B------:R-:W-:Y:S02]  /*5ba0*/  FMNMX.FTZ R7, R33, R14, !PT ;  /* 0x0000000e21077209 */ /* 0x000fe40007810000 */
[----:B------:R-:W-:Y:S01]  /*5bb0*/  ISETP.GT.AND P2, PT, R36, 0x59, PT ;  /* 0x000000592400780c */ /* 0x000fe20003f44270 */
[----:B------:R-:W3:Y:S01]  /*5bc0*/  MUFU.TANH R69, R69 ;  /* 0x0000004500457308 */ /* 0x000ee20000002400 */
[----:B------:R-:W-:Y:S01]  /*5bd0*/  FMNMX.FTZ R7, R32, R7, !PT ;  /* 0x0000000720077209 */ /* 0x000fe20007810000 */
[----:B0-----:R-:W-:Y:S01]  /*5be0*/  FMUL.FTZ R68, R62, UR41 ;  /* 0x000000293e447c20 */ /* 0x001fe20008410000 */
[----:B-1----:R-:W-:Y:S01]  /*5bf0*/  FSEL R31, R31, -INF , P1 ;  /* 0xff8000001f1f7808 */ /* 0x002fe20000800000 */
[----:B------:R-:W-:Y:S01]  /*5c00*/  FMUL.FTZ R62, R87, UR41 ;  /* 0x00000029573e7c20 */ /* 0x000fe20008410000 */
[----:B------:R-:W-:Y:S02]  /*5c10*/  FMNMX.FTZ R14, R30, R7, !PT ;  /* 0x000000071e0e7209 */ /* 0x000fe40007810000 */
[----:B------:R-:W-:Y:S01]  /*5c20*/  ISETP.GT.AND P1, PT, R36, 0x58, PT ;  /* 0x000000582400780c */ /* 0x000fe20003f24270 */
[----:B------:R0:W1:Y:S01]  /*5c30*/  MUFU.TANH R27, R72 ;  /* 0x00000048001b7308 */ /* 0x0000620000002400 */
[----:B------:R-:W-:-:S02]  /*5c40*/  FMNMX.FTZ R7, R31, R14, !PT ;  /* 0x0000000e1f077209 */ /* 0x000fc40007810000 */
[----:B--2---:R-:W-:Y:S02]  /*5c50*/  FSEL R29, R29, -INF , P1 ;  /* 0xff8000001d1d7808 */ /* 0x004fe40000800000 */
[----:B------:R-:W-:Y:S02]  /*5c60*/  FMNMX.FTZ R14, R28, R7, !PT ;  /* 0x000000071c0e7209 */ /* 0x000fe40007810000 */
[----:B------:R-:W-:Y:S01]  /*5c70*/  ISETP.GT.AND P1, PT, R36, 0x60, PT ;  /* 0x000000602400780c */ /* 0x000fe20003f24270 */
[----:B------:R2:W4:Y:S01]  /*5c80*/  MUFU.TANH R24, R73 ;  /* 0x0000004900187308 */ /* 0x0005220000002400 */
[----:B---3--:R-:W-:Y:S01]  /*5c90*/  FSEL R26, R69, -INF , P2 ;  /* 0xff800000451a7808 */ /* 0x008fe20001000000 */
[----:B------:R-:W-:Y:S01]  /*5ca0*/  FMUL.FTZ R69, R63, UR41 ;  /* 0x000000293f457c20 */ /* 0x000fe20008410000 */
[----:B------:R-:W-:Y:S01]  /*5cb0*/  FMNMX.FTZ R7, R29, R14, !PT ;  /* 0x0000000e1d077209 */ /* 0x000fe20007810000 */
[----:B0-----:R-:W-:Y:S01]  /*5cc0*/  FMUL.FTZ R72, R74, UR41 ;  /* 0x000000294a487c20 */ /* 0x001fe20008410000 */
[----:B------:R-:W-:Y:S01]  /*5cd0*/  ISETP.GT.AND P2, PT, R36, 0x61, PT ;  /* 0x000000612400780c */ /* 0x000fe20003f44270 */
[----:B------:R-:W-:Y:S01]  /*5ce0*/  FMUL.FTZ R74, R78, UR41 ;  /* 0x000000294e4a7c20 */ /* 0x000fe20008410000 */
[----:B------:R-:W-:Y:S01]  /*5cf0*/  FMNMX.FTZ R14, R26, R7, !PT ;  /* 0x000000071a0e7209 */ /* 0x000fe20007810000 */
[----:B------:R-:W0:Y:S01]  /*5d00*/  MUFU.TANH R25, R76 ;  /* 0x0000004c00197308 */ /* 0x000e220000002400 */
[----:B-1----:R-:W-:Y:S01]  /*5d10*/  FSEL R27, R27, -INF , P1 ;  /* 0xff8000001b1b7808 */ /* 0x002fe20000800000 */
[----:B--2---:R-:W-:Y:S01]  /*5d20*/  FMUL.FTZ R73, R75, UR41 ;  /* 0x000000294b497c20 */ /* 0x004fe20008410000 */
[----:B------:R-:W-:Y:S01]  /*5d30*/  ISETP.GT.AND P1, PT, R36, 0x68, PT ;  /* 0x000000682400780c */ /* 0x000fe20003f24270 */
[----:B------:R-:W-:Y:S01]  /*5d40*/  FMUL.FTZ R75, R79, UR41 ;  /* 0x000000294f4b7c20 */ /* 0x000fe20008410000 */
[----:B------:R-:W-:Y:S01]  /*5d50*/  FMNMX.FTZ R7, R27, R14, !PT ;  /* 0x0000000e1b077209 */ /* 0x000fe20007810000 */
[----:B------:R-:W-:-:S02]  /*5d60*/  FMUL.FTZ R63, R82, UR41 ;  /* 0x00000029523f7c20 */ /* 0x000fc40008410000 */
[----:B------:R1:W2:Y:S01]  /*5d70*/  MUFU.TANH R20, R77 ;  /* 0x0000004d00147308 */ /* 0x0002a20000002400 */
[----:B----4-:R-:W-:Y:S02]  /*5d80*/  FSEL R24, R24, -INF , P2 ;  /* 0xff80000018187808 */ /* 0x010fe40001000000 */
[----:B------:R-:W-:Y:S02]  /*5d90*/  ISETP.GT.AND P2, PT, R36, 0x69, PT ;  /* 0x000000692400780c */ /* 0x000fe40003f44270 */
[----:B------:R-:W-:-:S03]  /*5da0*/  FMNMX.FTZ R14, R24, R7, !PT ;  /* 0x00000007180e7209 */ /* 0x000fc60007810000 */
[----:B------:R-:W3:Y:S01]  /*5db0*/  MUFU.TANH R21, R80 ;  /* 0x0000005000157308 */ /* 0x000ee20000002400 */
[----:B0-----:R-:W-:Y:S01]  /*5dc0*/  FSEL R25, R25, -INF , P1 ;  /* 0xff80000019197808 */ /* 0x001fe20000800000 */
[----:B-1----:R-:W0:Y:S01]  /*5dd0*/  SHFL.IDX PT, R77, R37, 0x1, 0x1c1f ;  /* 0x003c1f00254d7f89 */ /* 0x002e2200000e0000 */
[----:B------:R-:W-:Y:S02]  /*5de0*/  ISETP.GT.AND P1, PT, R36, 0x70, PT ;  /* 0x000000702400780c */ /* 0x000fe40003f24270 */
[----:B------:R-:W-:-:S03]  /*5df0*/  FMNMX.FTZ R7, R25, R14, !PT ;  /* 0x0000000e19077209 */ /* 0x000fc60007810000 */
[----:B------:R-:W1:Y:S01]  /*5e00*/  MUFU.TANH R15, R81 ;  /* 0x00000051000f7308 */ /* 0x000e620000002400 */
[----:B--2---:R-:W-:Y:S02]  /*5e10*/  FSEL R20, R20, -INF , P2 ;  /* 0xff80000014147808 */ /* 0x004fe40001000000 */
[----:B------:R-:W-:Y:S02]  /*5e20*/  ISETP.GT.AND P2, PT, R36, 0x71, PT ;  /* 0x000000712400780c */ /* 0x000fe40003f44270 */
[----:B------:R-:W-:-:S03]  /*5e30*/  FMNMX.FTZ R14, R20, R7, !PT ;  /* 0x00000007140e7209 */ /* 0x000fc60007810000 */
[----:B------:R-:W2:Y:S01]  /*5e40*/  MUFU.TANH R84, R84 ;  /* 0x0000005400547308 */ /* 0x000ea20000002400 */
[----:B---3--:R-:W-:Y:S02]  /*5e50*/  FSEL R21, R21, -INF , P1 ;  /* 0xff80000015157808 */ /* 0x008fe40000800000 */
[----:B------:R-:W-:Y:S02]  /*5e60*/  ISETP.GT.AND P1, PT, R36, 0x78, PT ;  /* 0x000000782400780c */ /* 0x000fe40003f24270 */
[----:B------:R-:W-:-:S03]  /*5e70*/  FMNMX.FTZ R52, R21, R14, !PT ;  /* 0x0000000e15347209 */ /* 0x000fc60007810000 */
[----:B------:R-:W3:Y:S01]  /*5e80*/  MUFU.TANH R13, R85 ;  /* 0x00000055000d7308 */ /* 0x000ee20000002400 */
[----:B-1----:R-:W-:Y:S01]  /*5e90*/  FSEL R15, R15, -INF , P2 ;  /* 0xff8000000f0f7808 */ /* 0x002fe20001000000 */
[----:B0-----:R-:W-:Y:S01]  /*5ea0*/  IMAD.IADD R76, R50, 0x1, R77 ;  /* 0x00000001324c7824 */ /* 0x001fe200078e024d */
[----:B------:R-:W-:Y:S02]  /*5eb0*/  ISETP.GT.AND P2, PT, R36, 0x79, PT ;  /* 0x000000792400780c */ /* 0x000fe40003f44270 */
[----:B------:R-:W-:Y:S02]  /*5ec0*/  FMNMX.FTZ R7, R15, R52, !PT ;  /* 0x000000340f077209 */ /* 0x000fe40007810000 */
[----:B------:R-:W-:Y:S01]  /*5ed0*/  ISETP.GT.AND P3, PT, R76, 0x1, PT ;  /* 0x000000014c00780c */ /* 0x000fe20003f64270 */
[----:B------:R-:W0:Y:S01]  /*5ee0*/  MUFU.TANH R8, R8 ;  /* 0x0000000800087308 */ /* 0x000e220000002400 */
[----:B--2---:R-:W-:-:S04]  /*5ef0*/  FSEL R14, R84, -INF , P1 ;  /* 0xff800000540e7808 */ /* 0x004fc80000800000 */
[----:B------:R-:W-:-:S03]  /*5f00*/  FMNMX.FTZ R36, R14, R7, !PT ;  /* 0x000000070e247209 */ /* 0x000fc60007810000 */
[----:B------:R-:W1:Y:S01]  /*5f10*/  MUFU.TANH R6, R6 ;  /* 0x0000000600067308 */ /* 0x000e620000002400 */
[----:B---3--:R-:W-:Y:S02]  /*5f20*/  FSEL R13, R13, -INF , P2 ;  /* 0xff8000000d0d7808 */ /* 0x008fe40001000000 */
[----:B------:R-:W-:Y:S02]  /*5f30*/  ISETP.GT.AND P2, PT, R76, RZ, PT ;  /* 0x000000ff4c00720c */ /* 0x000fe40003f44270 */
[----:B------:R-:W-:-:S03]  /*5f40*/  FMNMX.FTZ R36, R13, R36, !PT ;  /* 0x000000240d247209 */ /* 0x000fc60007810000 */
[----:B------:R-:W2:Y:S01]  /*5f50*/  MUFU.TANH R10, R10 ;  /* 0x0000000a000a7308 */ /* 0x000ea20000002400 */
[----:B0-----:R-:W-:Y:S01]  /*5f60*/  FSEL R8, R8, -INF , P2 ;  /* 0xff80000008087808 */ /* 0x001fe20001000000 */
[----:B------:R-:W0:Y:S01]  /*5f70*/  SHFL.BFLY PT, R7, R36, 0x2, 0x1f ;  /* 0x0c401f0024077f89 */ /* 0x000e2200000e0000 */
[----:B------:R-:W-:Y:S02]  /*5f80*/  ISETP.GT.AND P2, PT, R76, 0x8, PT ;  /* 0x000000084c00780c */ /* 0x000fe40003f44270 */
[----:B------:R-:W-:-:S03]  /*5f90*/  FMNMX.FTZ R77, R8, R5, !PT ;  /* 0x00000005084d7209 */ /* 0x000fc60007810000 */
[----:B------:R-:W-:Y:S01]  /*5fa0*/  MUFU.TANH R9, R9 ;  /* 0x0000000900097308 */ /* 0x000fe20000002400 */
[----:B-1----:R-:W-:Y:S02]  /*5fb0*/  FSEL R50, R6, -INF , P3 ;  /* 0xff80000006327808 */ /* 0x002fe40001800000 */
[----:B------:R-:W-:Y:S02]  /*5fc0*/  ISETP.GT.AND P3, PT, R76, 0x9, PT ;  /* 0x000000094c00780c */ /* 0x000fe40003f64270 */
[----:B------:R-:W-:-:S03]  /*5fd0*/  FMNMX.FTZ R77, R50, R77, !PT ;  /* 0x0000004d324d7209 */ /* 0x000fc60007810000 */
[----:B------:R-:W1:Y:S01]  /*5fe0*/  MUFU.TANH R12, R12 ;  /* 0x0000000c000c7308 */ /* 0x000e620000002400 */
[----:B--2---:R-:W-:Y:S02]  /*5ff0*/  FSEL R10, R10, -INF , P2 ;  /* 0xff8000000a0a7808 */ /* 0x004fe40001000000 */
[----:B------:R-:W-:Y:S02]  /*6000*/  ISETP.GT.AND P2, PT, R76, 0x10, PT ;  /* 0x000000104c00780c */ /* 0x000fe40003f44270 */
[----:B------:R-:W-:-:S03]  /*6010*/  FMNMX.FTZ R77, R10, R77, !PT ;  /* 0x0000004d0a4d7209 */ /* 0x000fc60007810000 */
[----:B------:R-:W-:Y:S01]  /*6020*/  MUFU.TANH R11, R11 ;  /* 0x0000000b000b7308 */ /* 0x000fe20000002400 */
[----:B0-----:R-:W-:-:S05]  /*6030*/  FMNMX.FTZ R52, R36, R7, !PT ;  /* 0x0000000724347209 */ /* 0x001fca0007810000 */
[----:B------:R-:W0:Y:S02]  /*6040*/  SHFL.BFLY PT, R7, R52, 0x1, 0x1f ;  /* 0x0c201f0034077f89 */ /* 0x000e2400000e0000 */
[----:B------:R-:W2:Y:S01]  /*6050*/  MUFU.TANH R38, R38 ;  /* 0x0000002600267308 */ /* 0x000ea20000002400 */
[----:B-1----:R-:W-:Y:S02]  /*6060*/  FSEL R12, R12, -INF , P2 ;  /* 0xff8000000c0c7808 */ /* 0x002fe40001000000 */
[----:B------:R-:W-:-:S05]  /*6070*/  ISETP.GT.AND P2, PT, R76, 0x18, PT ;  /* 0x000000184c00780c */ /* 0x000fca0003f44270 */
[----:B------:R-:W1:Y:S08]  /*6080*/  MUFU.TANH R39, R39 ;  /* 0x0000002700277308 */ /* 0x000e700000002400 */
[----:B------:R-:W3:Y:S01]  /*6090*/  MUFU.TANH R40, R40 ;  /* 0x0000002800287308 */ /* 0x000ee20000002400 */
[----:B--2---:R-:W-:Y:S02]  /*60a0*/  FSEL R38, R38, -INF , P2 ;  /* 0xff80000026267808 */ /* 0x004fe40001000000 */
[----:B------:R-:W-:-:S02]  /*60b0*/  ISETP.GT.AND P2, PT, R76, 0x20, PT ;  /* 0x000000204c00780c */ /* 0x000fc40003f44270 */
[----:B0-----:R-:W-:-:S03]  /*60c0*/  FMNMX.FTZ R7, R52, R7, !PT ;  /* 0x0000000734077209 */ /* 0x001fc60007810000 */
[----:B------:R-:W0:Y:S01]  /*60d0*/  MUFU.TANH R41, R41 ;  /* 0x0000002900297308 */ /* 0x000e220000002400 */
[----:B------:R-:W-:Y:S02]  /*60e0*/  FSEL R52, R9, -INF , P3 ;  /* 0xff80000009347808 */ /* 0x000fe40001800000 */
[----:B------:R-:W-:Y:S01]  /*60f0*/  ISETP.GT.AND P3, PT, R76, 0x11, PT ;  /* 0x000000114c00780c */ /* 0x000fe20003f64270 */
[----:B------:R-:W-:Y:S01]  /*6100*/  FMUL.FTZ R36, R7, UR10 ;  /* 0x0000000a07247c20 */ /* 0x000fe20008410000 */
[----:B------:R-:W-:Y:S02]  /*6110*/  FMNMX.FTZ R77, R52, R77, !PT ;  /* 0x0000004d344d7209 */ /* 0x000fe40007810000 */
[----:B------:R-:W-:Y:S01]  /*6120*/  FSEL R54, R11, -INF , P3 ;  /* 0xff8000000b367808 */ /* 0x000fe20001800000 */
[----:B------:R-:W2:Y:S01]  /*6130*/  MUFU.TANH R42, R42 ;  /* 0x0000002a002a7308 */ /* 0x000ea20000002400 */
[----:B------:R-:W-:Y:S02]  /*6140*/  FMNMX.FTZ R77, R12, R77, !PT ;  /* 0x0000004d0c4d7209 */ /* 0x000fe40007810000 */
[----:B------:R-:W-:-:S02]  /*6150*/  ISETP.GT.AND P3, PT, R76, 0x19, PT ;  /* 0x000000194c00780c */ /* 0x000fc40003f64270 */
[----:B------:R-:W-:Y:S02]  /*6160*/  FMNMX.FTZ R77, R54, R77, !PT ;  /* 0x0000004d364d7209 */ /* 0x000fe40007810000 */
[----:B-1----:R-:W-:Y:S01]  /*6170*/  FSEL R56, R39, -INF , P3 ;  /* 0xff80000027387808 */ /* 0x002fe20001800000 */
[----:B------:R-:W1:Y:S01]  /*6180*/  MUFU.TANH R43, R43 ;  /* 0x0000002b002b7308 */ /* 0x000e620000002400 */
[----:B------:R-:W-:Y:S02]  /*6190*/  FMNMX.FTZ R77, R38, R77, !PT ;  /* 0x0000004d264d7209 */ /* 0x000fe40007810000 */
[----:B------:R-:W-:Y:S02]  /*61a0*/  ISETP.GT.AND P3, PT, R76, 0x21, PT ;  /* 0x000000214c00780c */ /* 0x000fe40003f64270 */
[----:B---3--:R-:W-:Y:S02]  /*61b0*/  FSEL R40, R40, -INF , P2 ;  /* 0xff80000028287808 */ /* 0x008fe40001000000 */
[----:B------:R-:W-:Y:S01]  /*61c0*/  FMNMX.FTZ R77, R56, R77, !PT ;  /* 0x0000004d384d7209 */ /* 0x000fe20007810000 */
[----:B------:R-:W3:Y:S01]  /*61d0*/  MUFU.TANH R44, R44 ;  /* 0x0000002c002c7308 */ /* 0x000ee20000002400 */
[----:B------:R-:W-:-:S02]  /*61e0*/  ISETP.GT.AND P2, PT, R76, 0x28, PT ;  /* 0x000000284c00780c */ /* 0x000fc40003f44270 */
[----:B0-----:R-:W-:Y:S02]  /*61f0*/  FSEL R64, R41, -INF , P3 ;  /* 0xff80000029407808 */ /* 0x001fe40001800000 */
[----:B------:R-:W-:Y:S02]  /*6200*/  FMNMX.FTZ R77, R40, R77, !PT ;  /* 0x0000004d284d7209 */ /* 0x000fe40007810000 */
[----:B------:R-:W-:Y:S01]  /*6210*/  ISETP.GT.AND P3, PT, R76, 0x29, PT ;  /* 0x000000294c00780c */ /* 0x000fe20003f64270 */
[----:B------:R-:W0:Y:S01]  /*6220*/  MUFU.TANH R45, R45 ;  /* 0x0000002d002d7308 */ /* 0x000e220000002400 */
[----:B--2---:R-:W-:Y:S02]  /*6230*/  FSEL R42, R42, -INF , P2 ;  /* 0xff8000002a2a7808 */ /* 0x004fe40001000000 */
[----:B------:R-:W-:Y:S02]  /*6240*/  FMNMX.FTZ R77, R64, R77, !PT ;  /* 0x0000004d404d7209 */ /* 0x000fe40007810000 */
[----:B------:R-:W-:-:S02]  /*6250*/  FSETP.NEU.FTZ.AND P1, PT, R7, -INF , PT ;  /* 0xff8000000700780b */ /* 0x000fc40003f3d000 */
[----:B------:R-:W-:Y:S01]  /*6260*/  ISETP.GT.AND P2, PT, R76, 0x30, PT ;  /* 0x000000304c00780c */ /* 0x000fe20003f44270 */
[----:B------:R-:W2:Y:S01]  /*6270*/  MUFU.TANH R46, R46 ;  /* 0x0000002e002e7308 */ /* 0x000ea20000002400 */
[----:B-1----:R-:W-:Y:S02]  /*6280*/  FSEL R43, R43, -INF , P3 ;  /* 0xff8000002b2b7808 */ /* 0x002fe40001800000 */
[----:B------:R-:W-:Y:S02]  /*6290*/  FMNMX.FTZ R6, R42, R77, !PT ;  /* 0x0000004d2a067209 */ /* 0x000fe40007810000 */
[----:B------:R-:W-:Y:S02]  /*62a0*/  FSEL R36, R36, RZ, P1 ;  /* 0x000000ff24247208 */ /* 0x000fe40000800000 */
[----:B------:R-:W-:Y:S01]  /*62b0*/  ISETP.GT.AND P3, PT, R76, 0x31, PT ;  /* 0x000000314c00780c */ /* 0x000fe20003f64270 */
[----:B------:R-:W1:Y:S01]  /*62c0*/  MUFU.TANH R47, R47 ;  /* 0x0000002f002f7308 */ /* 0x000e620000002400 */
[----:B---3--:R-:W-:Y:S01]  /*62d0*/  FSEL R44, R44, -INF , P2 ;  /* 0xff8000002c2c7808 */ /* 0x008fe20001000000 */
[--C-:B------:R-:W-:Y:S01]  /*62e0*/  FFMA.FTZ R172, R65, UR10, -R36.reuse ;  /* 0x0000000a41ac7c23 */ /* 0x100fe20008010824 */
[----:B------:R-:W-:Y:S01]  /*62f0*/  FMNMX.FTZ R41, R43, R6, !PT ;  /* 0x000000062b297209 */ /* 0x000fe20007810000 */
[--C-:B------:R-:W-:Y:S01]  /*6300*/  FFMA.FTZ R174, R59, UR10, -R36.reuse ;  /* 0x0000000a3bae7c23 */ /* 0x100fe20008010824 */
[----:B------:R-:W-:Y:S01]  /*6310*/  ISETP.GT.AND P2, PT, R76, 0x38, PT ;  /* 0x000000384c00780c */ /* 0x000fe20003f44270 */
[--C-:B------:R-:W-:Y:S01]  /*6320*/  FFMA.FTZ R168, R55, UR10, -R36.reuse ;  /* 0x0000000a37a87c23 */ /* 0x100fe20008010824 */
[----:B0-----:R-:W-:Y:S01]  /*6330*/  FSEL R65, R45, -INF , P3 ;  /* 0xff8000002d417808 */ /* 0x001fe20001800000 */
        /* <DEDUP_REMOVED lines=17> */
[----:B0-----:R-:W-:Y:S01]  /*6450*/  FSEL R48, R48, -INF , P2 ;  /* 0xff80000030307808 */ /* 0x001fe20001000000 */
[--C-:B------:R-:W-:Y:S01]  /*6460*/  FFMA.FTZ R160, R31, UR10, -R36.reuse ;  /* 0x0000000a1fa07c23 */ /* 0x100fe20008010824 */
[----:B------:R-:W-:Y:S01]  /*6470*/  FMNMX.FTZ R45, R61, R6, !PT ;  /* 0x000000063d2d7209 */ /* 0x000fe20007810000 */
[--C-:B------:R-:W-:Y:S01]  /*6480*/  FFMA.FTZ R31, R28, UR10, -R36.reuse ;  /* 0x0000000a1c1f7c23 */ /* 0x100fe20008010824 */
[----:B------:R-:W-:Y:S01]  /*6490*/  ISETP.GT.AND P2, PT, R76, 0x48, PT ;  /* 0x000000484c00780c */ /* 0x000fe20003f44270 */
[--C-:B------:R-:W-:Y:S01]  /*64a0*/  FFMA.FTZ R163, R163, UR10, -R36.reuse ;  /* 0x0000000aa3a37c23 */ /* 0x100fe20008010824 */
[----:B------:R-:W-:Y:S01]  /*64b0*/  FMNMX.FTZ R6, R48, R45, !PT ;  /* 0x0000002d30067209 */ /* 0x000fe20007810000 */
[----:B------:R-:W0:Y:S01]  /*64c0*/  MUFU.TANH R69, R69 ;  /* 0x0000004500457308 */ /* 0x000e220000002400 */
[----:B--2---:R-:W-:Y:S01]  /*64d0*/  FSEL R49, R49, -INF , P3 ;  /* 0xff80000031317808 */ /* 0x004fe20001800000 */
[--C-:B------:R-:W-:Y:S01]  /*64e0*/  FFMA.FTZ R45, R57, UR10, -R36.reuse ;  /* 0x0000000a392d7c23 */ /* 0x100fe20008010824 */
[----:B------:R-:W-:Y:S01]  /*64f0*/  ISETP.GT.AND P3, PT, R76, 0x49, PT ;  /* 0x000000494c00780c */ /* 0x000fe20003f64270 */
[--C-:B------:R-:W-:Y:S01]  /*6500*/  FFMA.FTZ R180, R165, UR10, -R36.reuse ;  /* 0x0000000aa5b47c23 */ /* 0x100fe20008010824 */
[----:B------:R-:W-:Y:S01]  /*6510*/  FMNMX.FTZ R6, R49, R6, !PT ;  /* 0x0000000631067209 */ /* 0x000fe20007810000 */
[--C-:B------:R-:W-:Y:S01]  /*6520*/  FFMA.FTZ R182, R167, UR10, -R36.reuse ;  /* 0x0000000aa7b67c23 */ /* 0x100fe20008010824 */
[--C-:B------:R-:W-:Y:S01]  /*6530*/  FFMA.FTZ R161, R161, UR10, -R36.reuse ;  /* 0x0000000aa1a17c23 */ /* 0x100fe20008010824 */
[----:B------:R-:W2:Y:S01]  /*6540*/  MUFU.TANH R66, R66 ;  /* 0x0000004200427308 */ /* 0x000ea20000002400 */
[----:B-1----:R-:W-:Y:S01]  /*6550*/  FSEL R59, R68, -INF , P2 ;  /* 0xff800000443b7808 */ /* 0x002fe20001000000 */
[--C-:B------:R-:W-:Y:S01]  /*6560*/  FFMA.FTZ R176, R159, UR10, -R36.reuse ;  /* 0x0000000a9fb07c23 */ /* 0x100fe20008010824 */
[----:B------:R-:W-:Y:S01]  /*6570*/  ISETP.GT.AND P2, PT, R76, 0x50, PT ;  /* 0x000000504c00780c */ /* 0x000fe20003f44270 */
[--C-:B------:R-:W-:Y:S01]  /*6580*/  FFMA.FTZ R11, R157, UR10, -R36.reuse ;  /* 0x0000000a9d0b7c23 */ /* 0x100fe20008010824 */
[----:B------:R-:W-:Y:S01]  /*6590*/  FMNMX.FTZ R6, R59, R6, !PT ;  /* 0x000000063b067209 */ /* 0x000fe20007810000 */
[--C-:B------:R-:W-:Y:S01]  /*65a0*/  FFMA.FTZ R178, R155, UR10, -R36.reuse ;  /* 0x0000000a9bb27c23 */ /* 0x100fe20008010824 */
[--C-:B------:R-:W-:Y:S01]  /*65b0*/  FFMA.FTZ R158, R14, UR10, -R36.reuse ;  /* 0x0000000a0e9e7c23 */ /* 0x100fe20008010824 */
[----:B------:R-:W1:Y:S01]  /*65c0*/  MUFU.TANH R67, R67 ;  /* 0x0000004300437308 */ /* 0x000e620000002400 */
[----:B0-----:R-:W-:Y:S01]  /*65d0*/  FSEL R57, R69, -INF , P3 ;  /* 0xff80000045397808 */ /* 0x001fe20001800000 */
[--C-:B------:R-:W-:Y:S01]  /*65e0*/  FFMA.FTZ R39, R153, UR10, -R36.reuse ;  /* 0x0000000a99277c23 */ /* 0x100fe20008010824 */
[----:B------:R-:W-:Y:S01]  /*65f0*/  ISETP.GT.AND P3, PT, R76, 0x51, PT ;  /* 0x000000514c00780c */ /* 0x000fe20003f64270 */
[--C-:B------:R-:W-:Y:S01]  /*6600*/  FFMA.FTZ R162, R29, UR10, -R36.reuse ;  /* 0x0000000a1da27c23 */ /* 0x100fe20008010824 */
[----:B------:R-:W-:Y:S01]  /*6610*/  FMNMX.FTZ R47, R57, R6, !PT ;  /* 0x00000006392f7209 */ /* 0x000fe20007810000 */
[--C-:B------:R-:W-:Y:S01]  /*6620*/  FFMA.FTZ R154, R25, UR10, -R36.reuse ;  /* 0x0000000a199a7c23 */ /* 0x100fe20008010824 */
[--C-:B------:R-:W-:Y:S01]  /*6630*/  FFMA.FTZ R166, R32, UR10, -R36.reuse ;  /* 0x0000000a20a67c23 */ /* 0x100fe20008010824 */
        /* <DEDUP_REMOVED lines=10> */
[----:B------:R-:W-:Y:S01]  /*66e0*/  FFMA.FTZ R13, R13, UR10, -R36 ;  /* 0x0000000a0d0d7c23 */ /* 0x000fe20008010824 */
[----:B------:R-:W-:-:S02]  /*66f0*/  ISETP.GT.AND P3, PT, R76, 0x59, PT ;  /* 0x000000594c00780c */ /* 0x000fc40003f64270 */
[----:B------:R-:W-:-:S03]  /*6700*/  FMNMX.FTZ R6, R55, R6, !PT ;  /* 0x0000000637067209 */ /* 0x000fc60007810000 */
[----:B------:R-:W1:Y:S01]  /*6710*/  MUFU.TANH R72, R72 ;  /* 0x0000004800487308 */ /* 0x000e620000002400 */
[----:B0-----:R-:W-:Y:S02]  /*6720*/  FSEL R67, R70, -INF , P2 ;  /* 0xff80000046437808 */ /* 0x001fe40001000000 */
[----:B------:R-:W-:Y:S02]  /*6730*/  ISETP.GT.AND P2, PT, R76, 0x60, PT ;  /* 0x000000604c00780c */ /* 0x000fe40003f44270 */
[----:B------:R-:W-:-:S03]  /*6740*/  FMNMX.FTZ R6, R67, R6, !PT ;  /* 0x0000000643067209 */ /* 0x000fc60007810000 */
[----:B------:R-:W0:Y:S01]  /*6750*/  MUFU.TANH R73, R73 ;  /* 0x0000004900497308 */ /* 0x000e220000002400 */
[----:B--2---:R-:W-:Y:S02]  /*6760*/  FSEL R53, R71, -INF , P3 ;  /* 0xff80000047357808 */ /* 0x004fe40001800000 */
[----:B------:R-:W-:Y:S02]  /*6770*/  ISETP.GT.AND P3, PT, R76, 0x61, PT ;  /* 0x000000614c00780c */ /* 0x000fe40003f64270 */
[----:B------:R-:W-:-:S03]  /*6780*/  FMNMX.FTZ R51, R53, R6, !PT ;  /* 0x0000000635337209 */ /* 0x000fc60007810000 */
[----:B------:R-:W2:Y:S01]  /*6790*/  MUFU.TANH R74, R74 ;  /* 0x0000004a004a7308 */ /* 0x000ea20000002400 */
[----:B-1----:R-:W-:Y:S01]  /*67a0*/  FSEL R68, R72, -INF , P2 ;  /* 0xff80000048447808 */ /* 0x002fe20001000000 */
[--C-:B------:R-:W-:Y:S01]  /*67b0*/  FFMA.FTZ R72, R33, UR10, -R36.reuse ;  /* 0x0000000a21487c23 */ /* 0x100fe20008010824 */
[----:B------:R-:W-:Y:S02]  /*67c0*/  ISETP.GT.AND P2, PT, R76, 0x68, PT ;  /* 0x000000684c00780c */ /* 0x000fe40003f44270 */
[----:B------:R-:W-:Y:S01]  /*67d0*/  FMNMX.FTZ R6, R68, R51, !PT ;  /* 0x0000003344067209 */ /* 0x000fe20007810000 */
[----:B------:R-:W-:Y:S02]  /*67e0*/  FFMA.FTZ R51, R34, UR10, -R36 ;  /* 0x0000000a22337c23 */ /* 0x000fe40008010824 */
[----:B------:R-:W1:Y:S01]  /*67f0*/  MUFU.TANH R75, R75 ;  /* 0x0000004b004b7308 */ /* 0x000e620000002400 */
[----:B0-----:R-:W-:Y:S02]  /*6800*/  FSEL R69, R73, -INF , P3 ;  /* 0xff80000049457808 */ /* 0x001fe40001800000 */
[----:B------:R-:W-:-:S02]  /*6810*/  ISETP.GT.AND P3, PT, R76, 0x69, PT ;  /* 0x000000694c00780c */ /* 0x000fc40003f64270 */
[----:B------:R-:W-:-:S03]  /*6820*/  FMNMX.FTZ R71, R69, R6, !PT ;  /* 0x0000000645477209 */ /* 0x000fc60007810000 */
[----:B------:R-:W0:Y:S01]  /*6830*/  MUFU.TANH R63, R63 ;  /* 0x0000003f003f7308 */ /* 0x000e220000002400 */
[----:B--2---:R-:W-:Y:S02]  /*6840*/  FSEL R70, R74, -INF , P2 ;  /* 0xff8000004a467808 */ /* 0x004fe40001000000 */
[----:B------:R-:W-:Y:S02]  /*6850*/  ISETP.GT.AND P2, PT, R76, 0x70, PT ;  /* 0x000000704c00780c */ /* 0x000fe40003f44270 */
[----:B------:R-:W-:-:S03]  /*6860*/  FMNMX.FTZ R71, R70, R71, !PT ;  /* 0x0000004746477209 */ /* 0x000fc60007810000 */
[----:B------:R-:W2:Y:S01]  /*6870*/  MUFU.TANH R60, R60 ;  /* 0x0000003c003c7308 */ /* 0x000ea20000002400 */
[----:B-1----:R-:W-:Y:S02]  /*6880*/  FSEL R34, R75, -INF , P3 ;  /* 0xff8000004b227808 */ /* 0x002fe40001800000 */
[----:B------:R-:W-:Y:S02]  /*6890*/  ISETP.GT.AND P3, PT, R76, 0x71, PT ;  /* 0x000000714c00780c */ /* 0x000fe40003f64270 */
        /* <DEDUP_REMOVED lines=9> */
[----:B------:R-:W-:Y:S01]  /*6930*/  MUFU.EX2 R37, R163 ;  /* 0x000000a300257308 */ /* 0x000fe20000000800 */
[----:B-1----:R-:W-:-:S04]  /*6940*/  FSEL R58, R58, -INF , P2 ;  /* 0xff8000003a3a7808 */ /* 0x002fc80001000000 */
[----:B------:R-:W-:-:S03]  /*6950*/  FMNMX.FTZ R33, R58, R33, !PT ;  /* 0x000000213a217209 */ /* 0x000fc60007810000 */
[----:B------:R-:W-:Y:S01]  /*6960*/  MUFU.EX2 R180, R180 ;  /* 0x000000b400b47308 */ /* 0x000fe20000000800 */
[----:B0-----:R-:W-:-:S04]  /*6970*/  FSEL R62, R62, -INF , P3 ;  /* 0xff8000003e3e7808 */ /* 0x001fc80001800000 */
[----:B------:R-:W-:Y:S01]  /*6980*/  FMNMX.FTZ R6, R62, R33, !PT ;  /* 0x000000213e067209 */ /* 0x000fe20007810000 */
[----:B------:R-:W-:Y:S02]  /*6990*/  FFMA.FTZ R33, R30, UR10, -R36 ;  /* 0x0000000a1e217c23 */ /* 0x000fe40008010824 */
[----:B------:R-:W-:Y:S02]  /*69a0*/  MUFU.EX2 R182, R182 ;  /* 0x000000b600b67308 */ /* 0x000fe40000000800 */
[----:B------:R-:W0:Y:S06]  /*69b0*/  SHFL.BFLY PT, R71, R6, 0x2, 0x1f ;  /* 0x0c401f0006477f89 */ /* 0x000e2c00000e0000 */
[----:B------:R1:W-:Y:S08]  /*69c0*/  MUFU.EX2 R9, R161 ;  /* 0x000000a100097308 */ /* 0x0003f00000000800 */
        /* <DEDUP_REMOVED lines=42> */
[--C-:B-1----:R-:W-:Y:S01]  /*6c70*/  FFMA.FTZ R161, R66, UR10, -R21.reuse ;  /* 0x0000000a42a17c23 */ /* 0x102fe20008010815 */
[--C-:B------:R-:W-:Y:S01]  /*6c80*/  FFMA.FTZ R163, R67, UR10, -R21.reuse ;  /* 0x0000000a43a37c23 */ /* 0x100fe20008010815 */
[--C-:B------:R-:W-:Y:S01]  /*6c90*/  FFMA.FTZ R153, R68, UR10, -R21.reuse ;  /* 0x0000000a44997c23 */ /* 0x100fe20008010815 */
[--C-:B------:R-:W-:Y:S01]  /*6ca0*/  FFMA.FTZ R155, R70, UR10, -R21.reuse ;  /* 0x0000000a469b7c23 */ /* 0x100fe20008010815 */
[----:B------:R-:W-:Y:S01]  /*6cb0*/  FFMA.FTZ R34, R34, UR10, -R21 ;  /* 0x0000000a22227c23 */ /* 0x000fe20008010815 */
[----:B------:R-:W1:Y:S01]  /*6cc0*/  MUFU.EX2 R181, R181 ;  /* 0x000000b500b57308 */ /* 0x000e620000000800 */
[----:B0-----:R-:W-:Y:S01]  /*6cd0*/  FFMA.FTZ R43, R4, R0, R37 ;  /* 0x00000000042b7223 */ /* 0x001fe20000010025 */
[--C-:B------:R-:W-:Y:S01]  /*6ce0*/  FFMA.FTZ R157, R63, UR10, -R21.reuse ;  /* 0x0000000a3f9d7c23 */ /* 0x100fe20008010815 */
[----:B------:R-:W-:-:S02]  /*6cf0*/  FFMA.FTZ R58, R58, UR10, -R21 ;  /* 0x0000000a3a3a7c23 */ /* 0x000fc40008010815 */
[----:B------:R-:W-:-:S03]  /*6d00*/  FADD.FTZ R43, R180, R43 ;  /* 0x0000002bb42b7221 */ /* 0x000fc60000010000 */
[----:B------:R-:W0:Y:S01]  /*6d10*/  MUFU.EX2 R183, R183 ;  /* 0x000000b700b77308 */ /* 0x000e220000000800 */
[----:B--2---:R-:W-:Y:S01]  /*6d20*/  FFMA.FTZ R0, R5, R3, R8 ;  /* 0x0000000305007223 */ /* 0x004fe20000010008 */
        /* <DEDUP_REMOVED lines=9> */
[----:B------:R-:W-:-:S04]  /*6dc0*/  FADD.FTZ R38, R178, R43 ;  /* 0x0000002bb2267221 */ /* 0x000fc80000010000 */
[----:B------:R-:W-:Y:S02]  /*6dd0*/  FADD.FTZ R43, R39, R38 ;  /* 0x00000026272b7221 */ /* 0x000fe40000010000 */
[----:B------:R-:W0:Y:S01]  /*6de0*/  MUFU.EX2 R12, R12 ;  /* 0x0000000c000c7308 */ /* 0x000e220000000800 */
[----:B--2---:R-:W-:Y:S01]  /*6df0*/  FADD.FTZ R0, R10, R3 ;  /* 0x000000030a007221 */ /* 0x004fe20000010000 */
[----:B------:R-:W-:-:S04]  /*6e00*/  FADD.FTZ R38, R172, R43 ;  /* 0x0000002bac267221 */ /* 0x000fc80000010000 */
[----:B------:R-:W-:Y:S01]  /*6e10*/  FADD.FTZ R43, R41, R38 ;  /* 0x00000026292b7221 */ /* 0x000fe20000010000 */
[----:B------:R-:W-:Y:S01]  /*6e20*/  FFMA.FTZ R38, R53, UR10, -R21 ;  /* 0x0000000a35267c23 */ /* 0x000fe20008010815 */
        /* <DEDUP_REMOVED lines=58> */
[--C-:B------:R-:W-:Y:S01]  /*71d0*/  FFMA.FTZ R42, R60, UR10, -R21.reuse ;  /* 0x0000000a3c2a7c23 */ /* 0x100fe20008010815 */
[----:B------:R-:W-:-:S05]  /*71e0*/  FFMA.FTZ R21, R62, UR10, -R21 ;  /* 0x0000000a3e157c23 */ /* 0x000fca0008010815 */
        /* <DEDUP_REMOVED lines=42> */
.L_x_9110:
[----:B------:R-:W-:Y:S01]  /*7490*/  ULEA UR6, UR7, UR40, 0x3 ;  /* 0x0000002807067291 */ /* 0x000fe2000f8e183f */
[-C--:B------:R-:W-:Y:S01]  /*74a0*/  FMUL.FTZ R88, R88, R4.reuse ;  /* 0x0000000458587220 */ /* 0x080fe20000410000 */
[----:B------:R-:W-:Y:S01]  /*74b0*/  UISETP.GT.AND UP0, UPT, UR5, UR42, UPT ;  /* 0x0000002a0500728c */ /* 0x000fe2000bf04270 */
[-C--:B------:R-:W-:Y:S01]  /*74c0*/  FMUL.FTZ R89, R89, R4.reuse ;  /* 0x0000000459597220 */ /* 0x080fe20000410000 */
[----:B------:R-:W-:Y:S01]  /*74d0*/  UIADD3 UR11, UR5, -0x1, URZ ;  /* 0xffffffff050b7890 */ /* 0x000fe2000fffe03f */
[-C--:B------:R-:W-:Y:S01]  /*74e0*/  FMUL.FTZ R92, R92, R4.reuse ;  /* 0x000000045c5c7220 */ /* 0x080fe20000410000 */
[----:B------:R-:W-:Y:S01]  /*74f0*/  UIADD3 UR5, UR6, 0x28860, URZ ;  /* 0x0002886006057890 */ /* 0x000fe2000fffe03f */
[-C--:B------:R-:W-:Y:S01]  /*7500*/  FMUL.FTZ R93, R93, R4.reuse ;  /* 0x000000045d5d7220 */ /* 0x080fe20000410000 */
[----:B------:R-:W-:Y:S01]  /*7510*/  PLOP3.LUT P1, PT, PT, PT, UP0, 0x80, 0x0 ;  /* 0x000000000000781c */ /* 0x000fe20003f2f008 */
        /* <DEDUP_REMOVED lines=100> */
[----:B------:R-:W-:-:S05]  /*7b60*/  UMOV UR5, UR11 ;  /* 0x0000000b00057c82 */ /* 0x000fca0008000000 */
.L_x_9100:
[----:B------:R-:W-:-:S06]  /*7b70*/  UISETP.GE.AND UP0, UPT, UR5, UR51, UPT ;  /* 0x000000330500728c */ /* 0x000fcc000bf06270 */
[----:B------:R-:W-:-:S13]  /*7b80*/  PLOP3.LUT P1, PT, PT, PT, UP0, 0x80, 0x0 ;  /* 0x000000000000781c */ /* 0x000fda0003f2f008 */
[----:B------:R-:W-:Y:S05]  /*7b90*/  @!P1 BRA `(.L_x_9112) ;  /* 0x0000002800209947 */ /* 0x000fea0003800000 */
[----:B------:R-:W-:Y:S01]  /*7ba0*/  IMAD.MOV.U32 R5, RZ, RZ, R6 ;  /* 0x000000ffff057224 */ /* 0x000fe200078e0006 */
[----:B------:R-:W-:Y:S01]  /*7bb0*/  UMOV UR6, UR39 ;  /* 0x0000002700067c82 */ /* 0x000fe20008000000 */
[----:B------:R-:W-:Y:S01]  /*7bc0*/  IMAD.MOV.U32 R4, RZ, RZ, R7 ;  /* 0x000000ffff047224 */ /* 0x000fe200078e0007 */
[----:B------:R-:W-:Y:S01]  /*7bd0*/  UMOV UR7, UR38 ;  /* 0x0000002600077c82 */ /* 0x000fe20008000000 */
[----:B------:R-:W-:Y:S01]  /*7be0*/  ULDC UR41, c[0x0][0x9d8] ;  /* 0x0002760000297ab9 */ /* 0x000fe20000000800 */
[----:B------:R-:W-:-:S05]  /*7bf0*/  ULDC UR42, c[0x0][0x988] ;  /* 0x00026200002a7ab9 */ /* 0x000fca0000000800 */
.L_x_9123:
        /* <DEDUP_REMOVED lines=9> */
.L_x_9114:
[----:B------:R-:W-:Y:S01]  /*7c90*/  ULEA UR10, UR38, UR40, 0x3 ;  /* 0x00000028260a7291 */ /* 0x000fe2000f8e183f */
[----:B------:R-:W-:-:S05]  /*7ca0*/  IMAD.U32 R6, RZ, RZ, UR39 ;  /* 0x00000027ff067e24 */ /* 0x000fca000f8e00ff */
[----:B------:R-:W-:-:S04]  /*7cb0*/  SHF.L.U32 R6, R6, 0x1f, RZ ;  /* 0x0000001f06067819 */ /* 0x000fc800000006ff */
[----:B------:R0:W1:Y:S01]  /*7cc0*/  SYNCS.PHASECHK.TRANS64.TRYWAIT P1, [UR10+0x28830], R6 ;  /* 0x02883006ff0075a7 */ /* 0x000062000802014a */
[----:B------:R-:W-:Y:S05]  /*7cd0*/  @!P0 BRA `(.L_x_9115) ;  /* 0x0000000000048947 */ /* 0x000fea0003800000 */
[----:B------:R-:W-:Y:S01]  /*7ce0*/  BPT.TRAP 0x1 ;  /* 0x000000040000795c */ /* 0x000fe20000300000 */
.L_x_9115:
[----:B-1----:R-:W-:Y:S05]  /*7cf0*/  @P1 BRA `(.L_x_9113) ;  /* 0x0000000000081947 */ /* 0x002fea0003800000 */
[----:B------:R-:W1:Y:S02]  /*7d00*/  SYNCS.PHASECHK.TRANS64.TRYWAIT P1, [UR10+0x28830], R6 ;  /* 0x02883006ff0075a7 */ /* 0x000e64000802014a */
[----:B-1----:R-:W-:Y:S05]  /*7d10*/  @!P1 BRA `(.L_x_9116) ;  /* 0x000000c400409947 */ /* 0x002fea0003800000 */
.L_x_9113:
        /* <DEDUP_REMOVED lines=48> */
.L_x_9118:
[----:B------:R-:W-:Y:S01]  /*8020*/  ULEA UR10, UR7, UR40, 0x3 ;  /* 0x00000028070a7291 */ /* 0x000fe2000f8e183f */
[----:B------:R-:W-:-:S05]  /*8030*/  IMAD.U32 R6, RZ, RZ, UR6 ;  /* 0x00000006ff067e24 */ /* 0x000fca000f8e00ff */
[----:B------:R-:W-:-:S04]  /*8040*/  SHF.L.U32 R6, R6, 0x1f, RZ ;  /* 0x0000001f06067819 */ /* 0x000fc800000006ff */
[----:B------:R0:W1:Y:S01]  /*8050*/  SYNCS.PHASECHK.TRANS64.TRYWAIT P1, [UR10+0x28850], R6 ;  /* 0x02885006ff0075a7 */ /* 0x000062000802014a */
[----:B------:R-:W-:Y:S05]  /*8060*/  @!P0 BRA `(.L_x_9119) ;  /* 0x0000000000048947 */ /* 0x000fea0003800000 */
[----:B------:R-:W-:Y:S01]  /*8070*/  BPT.TRAP 0x1 ;  /* 0x000000040000795c */ /* 0x000fe20000300000 */
.L_x_9119:
[----:B-1----:R-:W-:Y:S05]  /*8080*/  @P1 BRA `(.L_x_9117) ;  /* 0x0000000000081947 */ /* 0x002fea0003800000 */
[----:B------:R-:W1:Y:S02]  /*8090*/  SYNCS.PHASECHK.TRANS64.TRYWAIT P1, [UR10+0x28850], R6 ;  /* 0x02885006ff0075a7 */ /* 0x000e64000802014a */
[----:B-1----:R-:W-:Y:S05]  /*80a0*/  @!P1 BRA `(.L_x_9120) ;  /* 0x000000c000749947 */ /* 0x002fea0003800000 */
.L_x_9117:
        /* <DEDUP_REMOVED lines=51> */
.L_x_9121:
        /* <DEDUP_REMOVED lines=73> */
[----:B------:R-:W-:-:S04]  /*8870*/  ULEA UR6, UR38, UR40, 0x3 ;  /* 0x0000002826067291 */ /* 0x000fc8000f8e183f */
[----:B------:R-:W-:Y:S01]  /*8880*/  UIADD3 UR6, UR6, 0x28840, URZ ;  /* 0x0002884006067890 */ /* 0x000fe2000fffe03f */
[----:B------:R-:W1:Y:S01]  /*8890*/  MUFU.TANH R14, R14 ;  /* 0x0000000e000e7308 */ /* 0x000e620000002400 */
[----:B0-----:R-:W-:Y:S02]  /*88a0*/  FMNMX.FTZ R55, R13, R54, !PT ;  /* 0x000000360d377209 */ /* 0x001fe40007810000 */
[----:B------:R-:W-:-:S05]  /*88b0*/  UPRMT UR6, UR55, 0x654, UR6 ;  /* 0x0000065437067896 */ /* 0x000fca0008000006 */
[----:B------:R-:W0:Y:S01]  /*88c0*/  MUFU.TANH R155, R155 ;  /* 0x0000009b009b7308 */ /* 0x000e220000002400 */
[----:B--2---:R-:W-:-:S03]  /*88d0*/  FMNMX.FTZ R6, R154, R7, !PT ;  /* 0x000000079a067209 */ /* 0x004fc60007810000 */
[----:B------:R-:W-:Y:S04]  /*88e0*/  SYNCS.ARRIVE.TRANS64.RED.A1T0 RZ, [UR6], RZ ;  /* 0x000000ffffff79a7 */ /* 0x000fe80008100406 */
        /* <DEDUP_REMOVED lines=13> */
[----:B-1----:R-:W-:Y:S01]  /*89c0*/  FMNMX.FTZ R55, R21, R54, !PT ;  /* 0x0000003615377209 */ /* 0x002fe20007810000 */
[----:B------:R-:W-:Y:S01]  /*89d0*/  FMUL.FTZ R54, R78, UR41 ;  /* 0x000000294e367c20 */ /* 0x000fe20008410000 */
[----:B------:R-:W-:-:S05]  /*89e0*/  FMUL.FTZ R78, R81, UR41 ;  /* 0x00000029514e7c20 */ /* 0x000fca0008410000 */
[----:B------:R-:W1:Y:S01]  /*89f0*/  MUFU.TANH R39, R39 ;  /* 0x0000002700277308 */ /* 0x000e620000002400 */
[----:B0-----:R-:W-:-:S07]  /*8a00*/  FMNMX.FTZ R6, R38, R7, !PT ;  /* 0x0000000726067209 */ /* 0x001fce0007810000 */
[----:B------:R-:W0:Y:S01]  /*8a10*/  MUFU.TANH R25, R25 ;  /* 0x0000001900197308 */ /* 0x000e220000002400 */
[----:B--2---:R-:W-:Y:S01]  /*8a20*/  FMNMX.FTZ R56, R24, R55, !PT ;  /* 0x0000003718387209 */ /* 0x004fe20007810000 */
[----:B------:R-:W-:Y:S01]  /*8a30*/  FMUL.FTZ R55, R79, UR41 ;  /* 0x000000294f377c20 */ /* 0x000fe20008410000 */
[----:B------:R-:W-:-:S05]  /*8a40*/  FMUL.FTZ R79, R84, UR41 ;  /* 0x00000029544f7c20 */ /* 0x000fca0008410000 */
        /* <DEDUP_REMOVED lines=91> */
[----:B0-----:R-:W-:Y:S02]  /*9000*/  FMNMX.FTZ R6, R58, R7, !PT ;  /* 0x000000073a067209 */ /* 0x001fe40007810000 */
[----:B--2---:R-:W-:Y:S02]  /*9010*/  FMNMX.FTZ R61, R80, R61, !PT ;  /* 0x0000003d503d7209 */ /* 0x004fe40007810000 */
[----:B-1----:R-:W-:-:S03]  /*9020*/  FMNMX.FTZ R63, R59, R6, !PT ;  /* 0x000000063b3f7209 */ /* 0x002fc60007810000 */
        /* <DEDUP_REMOVED lines=8> */
[C---:B------:R-:W-:Y:S01]  /*90b0*/  FADD.FTZ R4, -R7.reuse, R4 ;  /* 0x0000000407047221 */ /* 0x040fe20000010100 */
[----:B------:R-:W-:-:S03]  /*90c0*/  FMUL.FTZ R81, R7, UR10 ;  /* 0x0000000a07517c20 */ /* 0x000fc60008410000 */
[----:B------:R-:W-:Y:S01]  /*90d0*/  FMUL.FTZ R67, R4, UR10 ;  /* 0x0000000a04437c20 */ /* 0x000fe20008410000 */
[----:B------:R-:W-:Y:S01]  /*90e0*/  FFMA.FTZ R75, R8, UR10, -R81 ;  /* 0x0000000a084b7c23 */ /* 0x000fe20008010851 */
[C---:B------:R-:W-:Y:S01]  /*90f0*/  FADD.FTZ R4, -R6.reuse, R5 ;  /* 0x0000000506047221 */ /* 0x040fe20000010100 */
[----:B------:R-:W-:Y:S01]  /*9100*/  FMUL.FTZ R8, R6, UR10 ;  /* 0x0000000a06087c20 */ /* 0x000fe20008410000 */
[--C-:B------:R-:W-:Y:S01]  /*9110*/  FFMA.FTZ R180, R9, UR10, -R81.reuse ;  /* 0x0000000a09b47c23 */ /* 0x100fe20008010851 */
[----:B------:R0:W-:Y:S01]  /*9120*/  MUFU.EX2 R5, R67 ;  /* 0x0000004300057308 */ /* 0x0001e20000000800 */
[----:B------:R-:W-:Y:S01]  /*9130*/  FMUL.FTZ R4, R4, UR10 ;  /* 0x0000000a04047c20 */ /* 0x000fe20008410000 */
        /* <DEDUP_REMOVED lines=19> */
[--C-:B0-----:R-:W-:Y:S01]  /*9270*/  FFMA.FTZ R67, R39, UR10, -R81.reuse ;  /* 0x0000000a27437c23 */ /* 0x101fe20008010851 */
[----:B------:R-:W-:Y:S01]  /*9280*/  FFMA.FTZ R24, R25, UR10, -R8 ;  /* 0x0000000a19187c23 */ /* 0x000fe20008010808 */
[--C-:B------:R-:W-:Y:S01]  /*9290*/  FFMA.FTZ R174, R40, UR10, -R81.reuse ;  /* 0x0000000a28ae7c23 */ /* 0x100fe20008010851 */
[----:B------:R-:W0:Y:S01]  /*92a0*/  MUFU.EX2 R181, R181 ;  /* 0x000000b500b57308 */ /* 0x000e220000000800 */
        /* <DEDUP_REMOVED lines=24> */
[----:B-1----:R-:W-:Y:S01]  /*9430*/  FADD.FTZ R11, R75, R0 ;  /* 0x000000004b0b7221 */ /* 0x002fe20000010000 */
[--C-:B------:R-:W-:Y:S01]  /*9440*/  FFMA.FTZ R160, R62, UR10, -R81.reuse ;  /* 0x0000000a3ea07c23 */ /* 0x100fe20008010851 */
[--C-:B------:R-:W-:Y:S01]  /*9450*/  FFMA.FTZ R45, R64, UR10, -R81.reuse ;  /* 0x0000000a402d7c23 */ /* 0x100fe20008010851 */
[--C-:B------:R-:W-:Y:S01]  /*9460*/  FFMA.FTZ R162, R66, UR10, -R81.reuse ;  /* 0x0000000a42a27c23 */ /* 0x100fe20008010851 */
[--C-:B------:R-:W-:Y:S01]  /*9470*/  FFMA.FTZ R163, R48, UR10, -R8.reuse ;  /* 0x0000000a30a37c23 */ /* 0x100fe20008010808 */
[--C-:B------:R-:W-:Y:S01]  /*9480*/  FFMA.FTZ R41, R68, UR10, -R81.reuse ;  /* 0x0000000a44297c23 */ /* 0x100fe20008010851 */
[----:B------:R-:W-:Y:S01]  /*9490*/  FFMA.FTZ R152, R70, UR10, -R81 ;  /* 0x0000000a46987c23 */ /* 0x000fe20008010851 */
[----:B------:R-:W1:Y:S01]  /*94a0*/  MUFU.EX2 R183, R183 ;  /* 0x000000b700b77308 */ /* 0x000e620000000800 */
[----:B--2---:R-:W-:Y:S01]  /*94b0*/  FADD.FTZ R0, R10, R3 ;  /* 0x000000030a007221 */ /* 0x004fe20000010000 */
[--C-:B------:R-:W-:Y:S01]  /*94c0*/  FFMA.FTZ R153, R52, UR10, -R8.reuse ;  /* 0x0000000a34997c23 */ /* 0x100fe20008010808 */
[--C-:B------:R-:W-:Y:S01]  /*94d0*/  FFMA.FTZ R39, R72, UR10, -R81.reuse ;  /* 0x0000000a48277c23 */ /* 0x100fe20008010851 */
[--C-:B------:R-:W-:Y:S01]  /*94e0*/  FFMA.FTZ R154, R74, UR10, -R81.reuse ;  /* 0x0000000a4a9a7c23 */ /* 0x100fe20008010851 */
[--C-:B------:R-:W-:Y:S01]  /*94f0*/  FFMA.FTZ R155, R54, UR10, -R8.reuse ;  /* 0x0000000a369b7c23 */ /* 0x100fe20008010808 */
[--C-:B------:R-:W-:Y:S01]  /*9500*/  FFMA.FTZ R35, R76, UR10, -R81.reuse ;  /* 0x0000000a4c237c23 */ /* 0x100fe20008010851 */
[----:B------:R-:W-:Y:S01]  /*9510*/  FFMA.FTZ R156, R77, UR10, -R81 ;  /* 0x0000000a4d9c7c23 */ /* 0x000fe20008010851 */
[----:B------:R-:W2:Y:S01]  /*9520*/  MUFU.EX2 R73, R73 ;  /* 0x0000004900497308 */ /* 0x000ea20000000800 */
[----:B0-----:R-:W-:Y:S01]  /*9530*/  FADD.FTZ R36, R182, R11 ;  /* 0x0000000bb6247221 */ /* 0x001fe20000010000 */
[--C-:B------:R-:W-:Y:S01]  /*9540*/  FFMA.FTZ R157, R56, UR10, -R8.reuse ;  /* 0x0000000a389d7c23 */ /* 0x100fe20008010808 */
[--C-:B------:R-:W-:Y:S01]  /*9550*/  FFMA.FTZ R9, R78, UR10, -R81.reuse ;  /* 0x0000000a4e097c23 */ /* 0x100fe20008010851 */
[--C-:B------:R-:W-:Y:S01]  /*9560*/  FFMA.FTZ R158, R79, UR10, -R81.reuse ;  /* 0x0000000a4f9e7c23 */ /* 0x100fe20008010851 */
[----:B------:R-:W-:Y:S01]  /*9570*/  FFMA.FTZ R58, R58, UR10, -R8 ;  /* 0x0000000a3a3a7c23 */ /* 0x000fe20008010808 */
[----:B------:R-:W-:-:S02]  /*9580*/  FFMA.FTZ R77, R80, UR10, -R81 ;  /* 0x0000000a504d7c23 */ /* 0x000fc40008010851 */
        /* <DEDUP_REMOVED lines=80> */
[--C-:B------:R-:W-:Y:S01]  /*9a90*/  FFMA.FTZ R44, R57, UR10, -R8.reuse ;  /* 0x0000000a392c7c23 */ /* 0x100fe20008010808 */
[----:B------:R-:W-:-:S05]  /*9aa0*/  FFMA.FTZ R8, R59, UR10, -R8 ;  /* 0x0000000a3b087c23 */ /* 0x000fca0008010808 */
        /* <DEDUP_REMOVED lines=42> */
.L_x_9122:
        /* <DEDUP_REMOVED lines=109> */
.L_x_9112:
[----:B------:R-:W-:Y:S06]  /*a420*/  BAR.ARV 0x8, 0x180 ;  /* 0x0206000000007b1d */ /* 0x000fec0000002000 */
[----:B------:R-:W-:Y:S05]  /*a430*/  @!P0 BRA `(.L_x_9124) ;  /* 0x0000000000048947 */ /* 0x000fea0003800000 */
[----:B------:R-:W-:Y:S01]  /*a440*/  BPT.TRAP 0x1 ;  /* 0x000000040000795c */ /* 0x000fe20000300000 */
.L_x_9124:
[----:B------:R-:W-:Y:S01]  /*a450*/  ULEA UR5, UR38, UR40, 0x3 ;  /* 0x0000002826057291 */ /* 0x000fe2000f8e183f */
[----:B------:R-:W-:-:S05]  /*a460*/  IMAD.U32 R4, RZ, RZ, UR39 ;  /* 0x00000027ff047e24 */ /* 0x000fca000f8e00ff */
[----:B------:R-:W-:-:S04]  /*a470*/  SHF.L.U32 R4, R4, 0x1f, RZ ;  /* 0x0000001f04047819 */ /* 0x000fc800000006ff */
[----:B------:R0:W1:Y:S01]  /*a480*/  SYNCS.PHASECHK.TRANS64.TRYWAIT P1, [UR5+0x28850], R4 ;  /* 0x02885004ff0075a7 */ /* 0x0000620008020145 */
[----:B------:R-:W-:Y:S05]  /*a490*/  @!P0 BRA `(.L_x_9125) ;  /* 0x0000000000048947 */ /* 0x000fea0003800000 */
[----:B------:R-:W-:Y:S01]  /*a4a0*/  BPT.TRAP 0x1 ;  /* 0x000000040000795c */ /* 0x000fe20000300000 */
.L_x_9125:
[----:B-1----:R-:W-:Y:S05]  /*a4b0*/  @P1 BRA `(.L_x_9126) ;  /* 0x0000000000081947 */ /* 0x002fea0003800000 */
[----:B------:R-:W1:Y:S02]  /*a4c0*/  SYNCS.PHASECHK.TRANS64.TRYWAIT P1, [UR5+0x28850], R4 ;  /* 0x02885004ff0075a7 */ /* 0x000e640008020145 */
[----:B-1----:R-:W-:Y:S05]  /*a4d0*/  @!P1 BRA `(.L_x_9127) ;  /* 0x0000009c00809947 */ /* 0x002fea0003800000 */
.L_x_9126:
        /* <DEDUP_REMOVED lines=10> */
[----:B------:R-:W-:-:S07]  /*a580*/  ULEA UR4, UR38, UR4, 0xb ;  /* 0x0000000426047291 */ /* 0x000fce000f8e583f */
[----:B------:R-:W-:Y:S02]  /*a590*/  UMOV UR6, UR4 ;  /* 0x0000000400067c82 */ /* 0x000fe40008000000 */
[----:B------:R-:W-:Y:S01]  /*a5a0*/  HGMMA.64x128x16.F32 R88, R180, gdesc[UR4].tnspB, R88, gsb0 ;  /* 0x41e00004b4587df0 */ /* 0x000fe20008000858 */
[----:B------:R-:W-:Y:S01]  /*a5b0*/  UIADD3 UR6, UR4, 0x80, URZ ;  /* 0x0000008004067890 */ /* 0x000fe2000fffe03f */
[----:B-1----:R-:W-:Y:S01]  /*a5c0*/  FADD.FTZ R5, R5, R0 ;  /* 0x0000000005057221 */ /* 0x002fe20000010000 */
[----:B------:R-:W-:Y:S01]  /*a5d0*/  UMOV UR7, 0x40000040 ;  /* 0x4000004000077882 */ /* 0x000fe20000000000 */
[----:B------:R-:W-:Y:S02]  /*a5e0*/  IMAD.MOV.U32 R0, RZ, RZ, -0x800000 ;  /* 0xff800000ff007424 */ /* 0x000fe400078e00ff */
[----:B0-----:R-:W-:Y:S01]  /*a5f0*/  FADD.FTZ R8, R4, R3 ;  /* 0x0000000304087221 */ /* 0x001fe20000010000 */
[----:B------:R-:W-:Y:S01]  /*a600*/  IMAD.MOV.U32 R3, RZ, RZ, -0x800000 ;  /* 0xff800000ff037424 */ /* 0x000fe200078e00ff */
[----:B------:R-:W0:Y:S04]  /*a610*/  SHFL.BFLY PT, R4, R5, 0x1, 0x1f ;  /* 0x0c201f0005047f89 */ /* 0x000e2800000e0000 */
[----:B------:R-:W1:Y:S01]  /*a620*/  SHFL.BFLY PT, R9, R8, 0x1, 0x1f ;  /* 0x0c201f0008097f89 */ /* 0x000e6200000e0000 */
[----:B0-----:R-:W-:Y:S01]  /*a630*/  FADD.FTZ R12, R5, R4 ;  /* 0x00000004050c7221 */ /* 0x001fe20000010000 */
[----:B------:R-:W-:-:S02]  /*a640*/  IMAD.MOV.U32 R4, RZ, RZ, RZ ;  /* 0x000000ffff047224 */ /* 0x000fc400078e00ff */
[----:B------:R-:W-:Y:S02]  /*a650*/  IMAD.U32 R5, RZ, RZ, UR10 ;  /* 0x0000000aff057e24 */ /* 0x000fe4000f8e00ff */
[----:B-1----:R-:W-:Y:S01]  /*a660*/  FADD.FTZ R13, R8, R9 ;  /* 0x00000009080d7221 */ /* 0x002fe20000010000 */
        /* <DEDUP_REMOVED lines=46> */
[----:B0-23--:R-:W-:Y:S05]  /*a950*/  @!P0 BRA `(.L_x_9128) ;  /* 0x0000000000048947 */ /* 0x00dfea0003800000 */
[----:B------:R-:W-:Y:S01]  /*a960*/  BPT.TRAP 0x1 ;  /* 0x000000040000795c */ /* 0x000fe20000300000 */
.L_x_9128:
        /* <DEDUP_REMOVED lines=71> */
[----:B------:R-:W-:-:S02]  /*ade0*/  UIADD3 UR60, UR60, 0x1, URZ ;  /* 0x000000013c3c7890 */ /* 0x000fc4000fffe03f */
[----:B------:R-:W-:Y:S02]  /*adf0*/  USEL UR38, UR38, URZ, UP0 ;  /* 0x0000003f26267287 */ /* 0x000fe40008000000 */
[----:B------:R-:W-:-:S12]  /*ae00*/  ULOP3.LUT UR39, UR39, UR4, URZ, 0x3c, !UPT ;  /* 0x0000000427277292 */ /* 0x000fd8000f8e3c3f */
.L_x_9092:
[----:B------:R-:W0:Y:S01]  /*ae10*/  S2R R5, SR_CgaCtaId ;  /* 0x0000000000057919 */ /* 0x000e220000008800 */
[----:B------:R-:W-:Y:S01]  /*ae20*/  MOV R20, 0x400 ;  /* 0x0000040000147802 */ /* 0x000fe20000000f00 */
[----:B------:R-:W-:Y:S01]  /*ae30*/  BSSY B0, `(.L_x_9129) ;  /* 0x00002e2000007945 */ /* 0x000fe20003800000 */
[----:B------:R-:W-:Y:S02]  /*ae40*/  BAR.SYNC.DEFER_BLOCKING 0x5, 0x180 ;  /* 0x0146000000007b1d */ /* 0x000fe40000010000 */
[----:B0-----:R-:W-:-:S05]  /*ae50*/  LEA R20, R5, R20, 0x18 ;  /* 0x0000001405147211 */ /* 0x001fca00078ec0ff */
[----:B------:R-:W0:Y:S02]  /*ae60*/  LDS.128 R32, [R20+0x288d0] ;  /* 0x0288d00014207984 */ /* 0x000e240000000c00 */
[----:B0-----:R-:W-:Y:S02]  /*ae70*/  R2UR UR6, R33 ;  /* 0x00000000210672ca */ /* 0x001fe400000e0000 */
[----:B------:R-:W-:Y:S01]  /*ae80*/  R2UR UR5, R34 ;  /* 0x00000000220572ca */ /* 0x000fe200000e0000 */
[----:B------:R-:W-:Y:S06]  /*ae90*/  BAR.ARV 0x4, 0x180 ;  /* 0x0106000000007b1d */ /* 0x000fec0000002000 */
[----:B------:R-:W-:Y:S08]  /*aea0*/  @P0 BRA `(.L_x_9130) ;  /* 0x0000002000540947 */ /* 0x000ff00003800000 */
[----:B------:R-:W0:Y:S01]  /*aeb0*/  S2R R5, SR_SWINHI ;  /* 0x0000000000057919 */ /* 0x000e220000002f00 */
[----:B------:R-:W-:Y:S01]  /*aec0*/  ULDC.64 UR10, c[0x0][0xc00] ;  /* 0x00030000000a7ab9 */ /* 0x000fe20000000a00 */
[----:B------:R-:W-:Y:S02]  /*aed0*/  ULDC.64 UR8, c[0x0][0xc00] ;  /* 0x0003000000087ab9 */ /* 0x000fe40000000a00 */
[----:B------:R-:W-:Y:S01]  /*aee0*/  UIMAD.WIDE UR8, UR53, 0x4, UR8 ;  /* 0x00000004350878a5 */ /* 0x000fe2000f8e0208 */
[----:B------:R-:W-:Y:S02]  /*aef0*/  MOV R32, R20 ;  /* 0x0000001400207202 */ /* 0x000fe40000000f00 */
[----:B0-----:R-:W-:-:S03]  /*af00*/  MOV R33, R5 ;  /* 0x0000000500217202 */ /* 0x001fc60000000f00 */
[----:B------:R-:W-:-:S03]  /*af10*/  IMAD.WIDE R4, R216, 0x2, R32 ;  /* 0x00000002d8047825 */ /* 0x000fc600078e0220 */
[C---:B------:R-:W-:Y:S02]  /*af20*/  LOP3.LUT R7, R4.reuse, 0x380, RZ, 0xc0, !PT ;  /* 0x0000038004077812 */ /* 0x040fe400078ec0ff */
[C---:B------:R-:W-:Y:S02]  /*af30*/  IADD3 R8, P5, R4.reuse, 0x40, RZ ;  /* 0x0000004004087810 */ /* 0x040fe40007fbe0ff */
[----:B------:R-:W-:Y:S02]  /*af40*/  SHF.R.U64 R7, R7, 0x3, RZ ;  /* 0x0000000307077819 */ /* 0x000fe400000012ff */
[C---:B------:R-:W-:Y:S02]  /*af50*/  IADD3 R21, P6, R4.reuse, 0x20, RZ ;  /* 0x0000002004157810 */ /* 0x040fe40007fde0ff */
        /* <DEDUP_REMOVED lines=29> */
[-C--:B------:R-:W-:Y:S02]  /*b130*/  IADD3.X R27, RZ, R5.reuse, RZ, P5, !PT ;  /* 0x00000005ff1b7210 */ /* 0x080fe40002ffe4ff */
[----:B------:R-:W-:Y:S02]  /*b140*/  MOV R30, R4 ;  /* 0x00000004001e7202 */ /* 0x000fe40000000f00 */
[----:B------:R-:W-:-:S02]  /*b150*/  SHF.R.U64 R10, R10, 0x3, RZ ;  /* 0x000000030a0a7819 */ /* 0x000fc400000012ff */
[----:B------:R-:W-:Y:S02]  /*b160*/  SHF.R.U64 R21, R21, 0x3, RZ ;  /* 0x0000000315157819 */ /* 0x000fe400000012ff */
[----:B------:R-:W-:Y:S02]  /*b170*/  F2FP.F16.F32.PACK_AB R4, R89, R88 ;  /* 0x000000585904723e */ /* 0x000fe400000000ff */
[----:B------:R-:W-:Y:S02]  /*b180*/  F2FP.F16.F32.PACK_AB R5, R91, R90 ;  /* 0x0000005a5b05723e */ /* 0x000fe400000000ff */
[----:B------:R-:W-:Y:S02]  /*b190*/  F2FP.F16.F32.PACK_AB R6, R93, R92 ;  /* 0x0000005c5d06723e */ /* 0x000fe400000000ff */
[----:B------:R-:W-:Y:S01]  /*b1a0*/  F2FP.F16.F32.PACK_AB R7, R95, R94 ;  /* 0x0000005e5f07723e */ /* 0x000fe200000000ff */
[----:B------:R-:W-:Y:S01]  /*b1b0*/  BAR.SYNC.DEFER_BLOCKING 0x1, 0x100 ;  /* 0x0044000000007b1d */ /* 0x000fe20000010000 */
[----:B------:R-:W-:-:S02]  /*b1c0*/  MOV R37, R14 ;  /* 0x0000000e00257202 */ /* 0x000fc40000000f00 */
[----:B------:R-:W-:Y:S02]  /*b1d0*/  MOV R36, R12 ;  /* 0x0000000c00247202 */ /* 0x000fe40000000f00 */
[----:B------:R-:W-:Y:S02]  /*b1e0*/  LOP3.LUT R10, R10, R41, RZ, 0x3c, !PT ;  /* 0x000000290a0a7212 */ /* 0x000fe400078e3cff */
[----:B------:R-:W-:Y:S02]  /*b1f0*/  LOP3.LUT R8, R21, R34, RZ, 0x3c, !PT ;  /* 0x0000002215087212 */ /* 0x000fe400078e3cff */
[----:B------:R-:W-:Y:S02]  /*b200*/  MOV R40, R28 ;  /* 0x0000001c00287202 */ /* 0x000fe40000000f00 */
[----:B------:R-:W-:Y:S02]  /*b210*/  MOV R39, R26 ;  /* 0x0000001a00277202 */ /* 0x000fe40000000f00 */
[----:B------:R-:W-:-:S02]  /*b220*/  MOV R38, R24 ;  /* 0x0000001800267202 */ /* 0x000fc40000000f00 */
[----:B------:R-:W-:Y:S02]  /*b230*/  F2FP.F16.F32.PACK_AB R12, R97, R96 ;  /* 0x00000060610c723e */ /* 0x000fe400000000ff */
[----:B------:R-:W-:Y:S02]  /*b240*/  F2FP.F16.F32.PACK_AB R13, R99, R98 ;  /* 0x00000062630d723e */ /* 0x000fe400000000ff */
[----:B------:R-:W-:Y:S02]  /*b250*/  F2FP.F16.F32.PACK_AB R14, R101, R100 ;  /* 0x00000064650e723e */ /* 0x000fe400000000ff */
[----:B------:R-:W-:Y:S02]  /*b260*/  F2FP.F16.F32.PACK_AB R15, R103, R102 ;  /* 0x00000066670f723e */ /* 0x000fe400000000ff */
[----:B------:R-:W-:Y:S01]  /*b270*/  F2FP.F16.F32.PACK_AB R24, R105, R104 ;  /* 0x000000686918723e */ /* 0x000fe200000000ff */
[----:B------:R0:W-:Y:S01]  /*b280*/  STSM.16.M88.4 [R30], R4 ;  /* 0x000000041e007844 */ /* 0x0001e20000000200 */
[----:B------:R-:W-:-:S02]  /*b290*/  F2FP.F16.F32.PACK_AB R25, R107, R106 ;  /* 0x0000006a6b19723e */ /* 0x000fc400000000ff */
[----:B------:R-:W-:Y:S01]  /*b2a0*/  F2FP.F16.F32.PACK_AB R26, R109, R108 ;  /* 0x0000006c6d1a723e */ /* 0x000fe200000000ff */
[----:B------:R1:W-:Y:S01]  /*b2b0*/  STSM.16.M88.4 [R40], R12 ;  /* 0x0000000c28007844 */ /* 0x0003e20000000200 */
[----:B------:R-:W-:Y:S02]  /*b2c0*/  F2FP.F16.F32.PACK_AB R27, R111, R110 ;  /* 0x0000006e6f1b723e */ /* 0x000fe400000000ff */
[----:B------:R-:W-:Y:S02]  /*b2d0*/  F2FP.F16.F32.PACK_AB R28, R113, R112 ;  /* 0x00000070711c723e */ /* 0x000fe400000000ff */
[----:B------:R-:W-:Y:S01]  /*b2e0*/  F2FP.F16.F32.PACK_AB R29, R115, R114 ;  /* 0x00000072731d723e */ /* 0x000fe200000000ff */
[----:B------:R-:W-:Y:S01]  /*b2f0*/  STSM.16.M88.4 [R39], R24 ;  /* 0x0000001827007844 */ /* 0x000fe20000000200 */
[----:B------:R-:W-:Y:S02]  /*b300*/  F2FP.F16.F32.PACK_AB R31, R119, R118 ;  /* 0x00000076771f723e */ /* 0x000fe400000000ff */
        /* <DEDUP_REMOVED lines=10> */
[----:B------:R-:W-:Y:S01]  /*b3b0*/  STSM.16.M88.4 [R37], R4 ;  /* 0x0000000425007844 */ /* 0x000fe20000000200 */
[----:B------:R-:W-:Y:S02]  /*b3c0*/  F2FP.F16.F32.PACK_AB R10, R133, R132 ;  /* 0x00000084850a723e */ /* 0x000fe400000000ff */
[----:B------:R-:W-:Y:S02]  /*b3d0*/  F2FP.F16.F32.PACK_AB R11, R135, R134 ;  /* 0x00000086870b723e */ /* 0x000fe400000000ff */
[----:B-1----:R-:W-:Y:S02]  /*b3e0*/  F2FP.F16.F32.PACK_AB R12, R137, R136 ;  /* 0x00000088890c723e */ /* 0x002fe400000000ff */
[----:B------:R-:W-:Y:S01]  /*b3f0*/  F2FP.F16.F32.PACK_AB R13, R139, R138 ;  /* 0x0000008a8b0d723e */ /* 0x000fe200000000ff */
[----:B------:R-:W-:Y:S01]  /*b400*/  STSM.16.M88.4 [R36], R8 ;  /* 0x0000000824007844 */ /* 0x000fe20000000200 */
[----:B------:R-:W-:Y:S01]  /*b410*/  F2FP.F16.F32.PACK_AB R14, R141, R140 ;  /* 0x0000008c8d0e723e */ /* 0x000fe200000000ff */
[----:B0-----:R-:W-:Y:S01]  /*b420*/  IMAD.U32 R28, RZ, RZ, UR8 ;  /* 0x00000008ff1c7e24 */ /* 0x001fe2000f8e00ff */
[----:B------:R-:W-:Y:S01]  /*b430*/  F2FP.F16.F32.PACK_AB R15, R143, R142 ;  /* 0x0000008e8f0f723e */ /* 0x000fe200000000ff */
[----:B------:R-:W-:Y:S01]  /*b440*/  IMAD.U32 R29, RZ, RZ, UR9 ;  /* 0x00000009ff1d7e24 */ /* 0x000fe2000f8e00ff */
[----:B------:R-:W-:Y:S01]  /*b450*/  F2FP.F16.F32.PACK_AB R24, R145, R144 ;  /* 0x000000909118723e */ /* 0x000fe200000000ff */
[----:B------:R-:W-:Y:S01]  /*b460*/  ULDC.64 UR8, c[0x0][0xc08] ;  /* 0x0003020000087ab9 */ /* 0x000fe20000000a00 */
        /* <DEDUP_REMOVED lines=23> */
[----:B------:R-:W-:Y:S01]  /*b5e0*/  MOV R5, UR9 ;  /* 0x0000000900057c02 */ /* 0x000fe20008000f00 */
        /* <DEDUP_REMOVED lines=11> */
[----:B------:R-:W-:Y:S01]  /*b6a0*/  USEL UR53, UR53, URZ, !UP0 ;  /* 0x0000003f35357287 */ /* 0x000fe2000c000000 */
[----:B------:R-:W-:Y:S01]  /*b6b0*/  ULDC.64 UR10, c[0x0][UR16+0x220] ;  /* 0x00008800100a7abb */ /* 0x000fe20008000a00 */
[----:B------:R-:W-:Y:S01]  /*b6c0*/  ULDC.64 UR8, c[0x0][UR16+0x218] ;  /* 0x0000860010087abb */ /* 0x000fe20008000a00 */
[----:B0-----:R-:W-:Y:S01]  /*b6d0*/  @P1 IMAD.HI.U32 R4, R11, R6, RZ ;  /* 0x000000060b041227 */ /* 0x001fe200078e00ff */
[----:B------:R-:W-:Y:S01]  /*b6e0*/  USEL UR58, UR58, URZ, !UP0 ;  /* 0x0000003f3a3a7287 */ /* 0x000fe2000c000000 */
[----:B------:R-:W-:Y:S01]  /*b6f0*/  ULDC.64 UR12, c[0x0][UR16+0x228] ;  /* 0x00008a00100c7abb */ /* 0x000fe20008000a00 */
[----:B------:R-:W-:Y:S02]  /*b700*/  UIMAD UR11, UR11, UR53, URZ ;  /* 0x000000350b0b72a4 */ /* 0x000fe4000f8e023f */
[----:B------:R-:W-:Y:S02]  /*b710*/  UIMAD.WIDE.U32 UR14, UR8, UR56, URZ ;  /* 0x00000038080e72a5 */ /* 0x000fe4000f8e003f */
[----:B------:R-:W-:Y:S01]  /*b720*/  UIMAD UR17, UR9, UR56, URZ ;  /* 0x00000038091172a4 */ /* 0x000fe2000f8e023f */
[----:B-1----:R-:W-:Y:S01]  /*b730*/  @P1 SHF.R.U32.HI R7, RZ, R9, R4 ;  /* 0x00000009ff071219 */ /* 0x002fe20000011604 */
[----:B------:R-:W-:-:S02]  /*b740*/  UIMAD.WIDE.U32 UR8, UR10, UR53, URZ ;  /* 0x000000350a0872a5 */ /* 0x000fc4000f8e003f */
[----:B------:R-:W-:Y:S02]  /*b750*/  UIMAD.WIDE.U32 UR18, UR12, UR7, URZ ;  /* 0x000000070c1272a5 */ /* 0x000fe4000f8e003f */
[----:B------:R-:W-:Y:S01]  /*b760*/  UIMAD UR7, UR13, UR7, URZ ;  /* 0x000000070d0772a4 */ /* 0x000fe2000f8e023f */
[--C-:B------:R-:W-:Y:S01]  /*b770*/  IMAD.MOV R9, RZ, RZ, -R7.reuse ;  /* 0x000000ffff097224 */ /* 0x100fe200078e0a07 */
[----:B------:R-:W-:Y:S02]  /*b780*/  UIMAD UR11, UR10, UR58, UR11 ;  /* 0x0000003a0a0b72a4 */ /* 0x000fe4000f8e020b */
[----:B------:R-:W-:Y:S01]  /*b790*/  UIADD3 UR17, UR15, UR17, URZ ;  /* 0x000000110f117290 */ /* 0x000fe2000fffe03f */
[----:B------:R-:W-:Y:S02]  /*b7a0*/  IMAD.U32 R4, RZ, RZ, UR18 ;  /* 0x00000012ff047e24 */ /* 0x000fe4000f8e00ff */
        /* <DEDUP_REMOVED lines=28> */
.L_x_9131:
[----:B------:R-:W-:Y:S01]  /*b970*/  SHFL.IDX PT, R4, R9, RZ, 0x1c1f ;  /* 0x001c1fff09047589 */ /* 0x000fe200000e0000 */
[----:B------:R-:W-:Y:S01]  /*b980*/  VIADD R12, R215, UR43 ;  /* 0x0000002bd70c7c36 */ /* 0x000fe20008000000 */
[----:B------:R-:W-:Y:S01]  /*b990*/  LOP3.LUT P0, RZ, R198, 0x3, RZ, 0xc0, !PT ;  /* 0x00000003c6ff7812 */ /* 0x000fe2000780c0ff */
[----:B-----5:R-:W-:Y:S01]  /*b9a0*/  IMAD R21, R21, R34, RZ ;  /* 0x0000002215157224 */ /* 0x020fe200078e02ff */
[----:B------:R-:W0:Y:S01]  /*b9b0*/  SHFL.IDX PT, R5, R10, RZ, 0x1c1f ;  /* 0x001c1fff0a057589 */ /* 0x000e2200000e0000 */
[----:B------:R-:W-:Y:S02]  /*b9c0*/  PLOP3.LUT P3, PT, PT, PT, UP1, 0x80, 0x0 ;  /* 0x000000000000781c */ /* 0x000fe40003f6f018 */
[C---:B------:R-:W-:Y:S01]  /*b9d0*/  IADD3 R8, R12.reuse, 0x8, RZ ;  /* 0x000000080c087810 */ /* 0x040fe20007ffe0ff */
        /* <DEDUP_REMOVED lines=9> */
[----:B0-----:R-:W-:Y:S01]  /*ba70*/  IMAD R3, R197, 0x40, R2 ;  /* 0x00000040c5037824 */ /* 0x001fe200078e0202 */
[----:B------:R-:W-:Y:S01]  /*ba80*/  ULDC.64 UR10, c[0x0][0xaa0] ;  /* 0x0002a800000a7ab9 */ /* 0x000fe20000000a00 */
[----:B------:R-:W0:Y:S02]  /*ba90*/  @P1 LDC R49, c[0x0][0xbf0] ;  /* 0x0002fc00ff311b82 */ /* 0x000e240000000800 */
[----:B------:R-:W-:-:S03]  /*baa0*/  IMAD.WIDE R32, R3, 0x2, R32 ;  /* 0x0000000203207825 */ /* 0x000fc600078e0220 */
[C---:B------:R-:W-:Y:S02]  /*bab0*/  IADD3 R9, P6, R32.reuse, 0x1000, RZ ;  /* 0x0000100020097810 */ /* 0x040fe40007fde0ff */
[C---:B------:R-:W-:Y:S02]  /*bac0*/  IADD3 R13, P5, R32.reuse, 0x2000, RZ ;  /* 0x00002000200d7810 */ /* 0x040fe40007fbe0ff */
[----:B------:R-:W-:Y:S02]  /*bad0*/  LOP3.LUT R8, R9, 0x380, RZ, 0xc0, !PT ;  /* 0x0000038009087812 */ /* 0x000fe400078ec0ff */
[C---:B------:R-:W-:Y:S02]  /*bae0*/  IADD3 R25, P4, R32.reuse, 0x3000, RZ ;  /* 0x0000300020197810 */ /* 0x040fe40007f9e0ff */
[C---:B------:R-:W-:Y:S02]  /*baf0*/  IADD3 R29, P3, R32.reuse, 0x4000, RZ ;  /* 0x00004000201d7810 */ /* 0x040fe40007f7e0ff */
[----:B------:R-:W-:-:S02]  /*bb00*/  IADD3 R37, P2, R32, 0x5000, RZ ;  /* 0x0000500020257810 */ /* 0x000fc40007f5e0ff */
[C---:B------:R-:W-:Y:S02]  /*bb10*/  IADD3 R41, P0, R32.reuse, 0x6000, RZ ;  /* 0x0000600020297810 */ /* 0x040fe40007f1e0ff */
[----:B------:R-:W-:Y:S02]  /*bb20*/  LOP3.LUT R5, R32, 0x380, RZ, 0xc0, !PT ;  /* 0x0000038020057812 */ /* 0x000fe400078ec0ff */
[----:B------:R-:W-:Y:S02]  /*bb30*/  SHF.R.U64 R8, R8, 0x3, RZ ;  /* 0x0000000308087819 */ /* 0x000fe400000012ff */
[----:B------:R-:W-:Y:S02]  /*bb40*/  LOP3.LUT R12, R13, 0x380, RZ, 0xc0, !PT ;  /* 0x000003800d0c7812 */ /* 0x000fe400078ec0ff */
[----:B------:R-:W-:Y:S02]  /*bb50*/  LOP3.LUT R24, R25, 0x380, RZ, 0xc0, !PT ;  /* 0x0000038019187812 */ /* 0x000fe400078ec0ff */
[----:B------:R-:W-:-:S02]  /*bb60*/  LOP3.LUT R28, R29, 0x380, RZ, 0xc0, !PT ;  /* 0x000003801d1c7812 */ /* 0x000fc400078ec0ff */
[----:B------:R-:W-:Y:S02]  /*bb70*/  LOP3.LUT R36, R37, 0x380, RZ, 0xc0, !PT ;  /* 0x0000038025247812 */ /* 0x000fe400078ec0ff */
[----:B------:R-:W-:Y:S02]  /*bb80*/  LOP3.LUT R40, R41, 0x380, RZ, 0xc0, !PT ;  /* 0x0000038029287812 */ /* 0x000fe400078ec0ff */
[----:B------:R-:W-:Y:S02]  /*bb90*/  SHF.R.U64 R5, R5, 0x3, RZ ;  /* 0x0000000305057819 */ /* 0x000fe400000012ff */
[----:B------:R-:W-:Y:S01]  /*bba0*/  LOP3.LUT R8, R8, R9, RZ, 0x3c, !PT ;  /* 0x0000000908087212 */ /* 0x000fe200078e3cff */
[----:B------:R-:W-:Y:S01]  /*bbb0*/  IMAD.X R9, RZ, RZ, R33, P6 ;  /* 0x000000ffff097224 */ /* 0x000fe200030e0621 */
[----:B------:R-:W-:Y:S02]  /*bbc0*/  IADD3 R3, P6, R32, 0x7000, RZ ;  /* 0x0000700020037810 */ /* 0x000fe40007fde0ff */
[----:B------:R-:W-:-:S02]  /*bbd0*/  SHF.R.U64 R12, R12, 0x3, RZ ;  /* 0x000000030c0c7819 */ /* 0x000fc400000012ff */
[----:B------:R-:W-:Y:S01]  /*bbe0*/  SHF.R.U64 R24, R24, 0x3, RZ ;  /* 0x0000000318187819 */ /* 0x000fe200000012ff */
[--C-:B------:R-:W-:Y:S01]  /*bbf0*/  IMAD.X R45, RZ, RZ, R33.reuse, P6 ;  /* 0x000000ffff2d7224 */ /* 0x100fe200030e0621 */
[----:B------:R-:W-:Y:S01]  /*bc00*/  SHF.R.U64 R28, R28, 0x3, RZ ;  /* 0x000000031c1c7819 */ /* 0x000fe200000012ff */
[----:B------:R-:W-:Y:S01]  /*bc10*/  UIMAD UR7, UR12, UR10, URZ ;  /* 0x0000000a0c0772a4 */ /* 0x000fe2000f8e023f */
[----:B------:R-:W-:Y:S01]  /*bc20*/  SHF.R.U64 R36, R36, 0x3, RZ ;  /* 0x0000000324247819 */ /* 0x000fe200000012ff */
[----:B------:R-:W-:Y:S01]  /*bc30*/  UIMAD.WIDE.U32 UR8, UR4, UR10, URZ ;  /* 0x0000000a040872a5 */ /* 0x000fe2000f8e003f */
[----:B------:R-:W-:Y:S01]  /*bc40*/  SHF.R.U64 R40, R40, 0x3, RZ ;  /* 0x0000000328287819 */ /* 0x000fe200000012ff */
[----:B------:R-:W5:Y:S01]  /*bc50*/  LD.E.128 R8, desc[UR36][R8.64] ;  /* 0x0000002408087980 */ /* 0x000f62000c101d00 */
        /* <DEDUP_REMOVED lines=11> */
[----:B------:R1:W5:Y:S01]  /*bd10*/  LD.E.128 R4, desc[UR36][R32.64] ;  /* 0x0000002420047980 */ /* 0x000362000c101d00 */
[----:B------:R-:W-:Y:S01]  /*bd20*/  LOP3.LUT R0, R3, 0x380, RZ, 0xc0, !PT ;  /* 0x0000038003007812 */ /* 0x000fe200078ec0ff */
[----:B------:R-:W-:-:S02]  /*bd30*/  UIMAD UR7, UR4, UR11, UR7 ;  /* 0x0000000b040772a4 */ /* 0x000fc4000f8e0207 */
[----:B------:R-:W5:Y:S01]  /*bd40*/  LD.E.128 R12, desc[UR36][R12.64] ;  /* 0x000000240c0c7980 */ /* 0x000f62000c101d00 */
[----:B------:R-:W-:-:S03]  /*bd50*/  SHF.R.U64 R0, R0, 0x3, RZ ;  /* 0x0000000300007819 */ /* 0x000fc600000012ff */
[----:B------:R-:W5:Y:S01]  /*bd60*/  LD.E.128 R24, desc[UR36][R24.64] ;  /* 0x0000002418187980 */ /* 0x000f62000c101d00 */
[----:B------:R-:W-:Y:S01]  /*bd70*/  LOP3.LUT R44, R0, R3, RZ, 0x3c, !PT ;  /* 0x00000003002c7212 */ /* 0x000fe200078e3cff */
[----:B-1----:R-:W1:Y:S01]  /*bd80*/  @P1 LDC R33, c[0x0][0xbec] ;  /* 0x0002fb00ff211b82 */ /* 0x002e620000000800 */
[----:B------:R-:W-:Y:S01]  /*bd90*/  IMAD R0, R19, 0x20, R197 ;  /* 0x0000002013007824 */ /* 0x000fe200078e02c5 */
[----:B------:R-:W-:Y:S01]  /*bda0*/  UIADD3 UR9, UR9, UR7, URZ ;  /* 0x0000000709097290 */ /* 0x000fe2000fffe03f */
[----:B------:R-:W5:Y:S01]  /*bdb0*/  LD.E.128 R28, desc[UR36][R28.64] ;  /* 0x000000241c1c7980 */ /* 0x000f62000c101d00 */
[----:B------:R-:W-:Y:S02]  /*bdc0*/  ULDC.64 UR10, c[0x0][0xae8] ;  /* 0x0002ba00000a7ab9 */ /* 0x000fe40000000a00 */
[----:B------:R-:W-:Y:S01]  /*bdd0*/  UIMAD.WIDE.U32 UR8, UR56, UR10, UR8 ;  /* 0x0000000a380872a5 */ /* 0x000fe2000f8e0008 */
[----:B------:R-:W-:Y:S01]  /*bde0*/  IADD3 R48, R0, UR43, RZ ;  /* 0x0000002b00307c10 */ /* 0x000fe2000fffe0ff */
[----:B------:R-:W-:Y:S01]  /*bdf0*/  USHF.R.S32.HI UR4, URZ, 0x1f, UR53 ;  /* 0x0000001f3f047899 */ /* 0x000fe20008011435 */
[----:B------:R-:W5:Y:S01]  /*be00*/  LD.E.128 R36, desc[UR36][R36.64] ;  /* 0x0000002424247980 */ /* 0x000f62000c101d00 */
[----:B------:R-:W-:-:S03]  /*be10*/  UIMAD UR9, UR56, UR11, UR9 ;  /* 0x0000000b380972a4 */ /* 0x000fc6000f8e0209 */
[----:B------:R-:W-:Y:S01]  /*be20*/  ULDC.64 UR10, c[0x0][0xaf0] ;  /* 0x0002bc00000a7ab9 */ /* 0x000fe20000000a00 */
[----:B------:R-:W5:Y:S01]  /*be30*/  LD.E.128 R40, desc[UR36][R40.64] ;  /* 0x0000002428287980 */ /* 0x000f62000c101d00 */
[----:B------:R-:W-:Y:S01]  /*be40*/  UIMAD UR4, UR4, UR10, URZ ;  /* 0x0000000a040472a4 */ /* 0x000fe2000f8e023f */
[----:B------:R-:W-:Y:S01]  /*be50*/  IMAD.MOV.U32 R3, RZ, RZ, R48 ;  /* 0x000000ffff037224 */ /* 0x000fe200078e0030 */
[----:B------:R-:W-:Y:S01]  /*be60*/  UIMAD.WIDE.U32 UR8, UR53, UR10, UR8 ;  /* 0x0000000a350872a5 */ /* 0x000fe2000f8e0008 */
[----:B------:R-:W5:Y:S01]  /*be70*/  LD.E.128 R44, desc[UR36][R44.64] ;  /* 0x000000242c2c7980 */ /* 0x000f62000c101d00 */
[----:B-1----:R-:W-:Y:S01]  /*be80*/  @P1 IMAD.HI.U32 R0, R48, R33, RZ ;  /* 0x0000002130001227 */ /* 0x002fe200078e00ff */
[----:B------:R-:W-:Y:S01]  /*be90*/  UIMAD UR4, UR53, UR11, UR4 ;  /* 0x0000000b350472a4 */ /* 0x000fe2000f8e0204 */
[----:B------:R-:W-:Y:S01]  /*bea0*/  @!PT LDS RZ, [RZ] ;  /* 0x00000000fffff984 */ /* 0x000fe20000000800 */
[----:B------:R-:W-:Y:S01]  /*beb0*/  @!PT LDS RZ, [RZ] ;  /* 0x00000000fffff984 */ /* 0x000fe20000000800 */
[----:B------:R-:W-:Y:S01]  /*bec0*/  @!PT LDS RZ, [RZ] ;  /* 0x00000000fffff984 */ /* 0x000fe20000000800 */
[----:B------:R-:W-:Y:S01]  /*bed0*/  @!PT LDS RZ, [RZ] ;  /* 0x00000000fffff984 */ /* 0x000fe20000000800 */
[----:B------:R1:W-:Y:S06]  /*bee0*/  MEMBAR.ALL.CTA ;  /* 0x0000000000007992 */ /* 0x0003ec0000008000 */
[----:B-1----:R-:W1:Y:S01]  /*bef0*/  FENCE.VIEW.ASYNC.S ;  /* 0x00000000000073c6 */ /* 0x002e620000000000 */
[----:B------:R-:W-:Y:S01]  /*bf00*/  ULDC.64 UR10, c[0x0][0xae0] ;  /* 0x0002b800000a7ab9 */ /* 0x000fe20000000a00 */
[----:B0-----:R-:W-:Y:S01]  /*bf10*/  @P1 SHF.R.U32.HI R3, RZ, R49, R0 ;  /* 0x00000031ff031219 */ /* 0x001fe20000011600 */
[----:B------:R-:W-:-:S03]  /*bf20*/  UIADD3 UR4, UR9, UR4, URZ ;  /* 0x0000000409047290 */ /* 0x000fc6000fffe03f */
[--C-:B------:R-:W-:Y:S01]  /*bf30*/  SHF.R.S32.HI R0, RZ, 0x1f, R3.reuse ;  /* 0x0000001fff007819 */ /* 0x100fe20000011403 */
[----:B------:R-:W-:Y:S02]  /*bf40*/  IMAD.MOV R49, RZ, RZ, -R3 ;  /* 0x000000ffff317224 */ /* 0x000fe400078e0a03 */
[----:B------:R-:W-:Y:S02]  /*bf50*/  IMAD.U32 R33, RZ, RZ, UR9 ;  /* 0x00000009ff217e24 */ /* 0x000fe4000f8e00ff */
[----:B------:R-:W-:Y:S02]  /*bf60*/  IMAD R0, R0, UR10, RZ ;  /* 0x0000000a00007c24 */ /* 0x000fe4000f8e02ff */
[----:B------:R-:W-:Y:S02]  /*bf70*/  IMAD R49, R34, R49, R48 ;  /* 0x0000003122317224 */ /* 0x000fe400078e0230 */
[----:B------:R-:W-:Y:S01]  /*bf80*/  IMAD.U32 R32, RZ, RZ, UR8 ;  /* 0x00000008ff207e24 */ /* 0x000fe2000f8e00ff */
[----:B------:R-:W-:Y:S01]  /*bf90*/  ULDC.64 UR8, c[0x0][0xad8] ;  /* 0x0002b60000087ab9 */ /* 0x000fe20000000a00 */
[----:B------:R-:W-:-:S02]  /*bfa0*/  IMAD.U32 R33, RZ, RZ, UR4 ;  /* 0x00000004ff217e24 */ /* 0x000fc4000f8e00ff */
[C---:B------:R-:W-:Y:S01]  /*bfb0*/  IMAD R51, R3.reuse, UR11, R0 ;  /* 0x0000000b03337c24 */ /* 0x040fe2000f8e0200 */
[----:B------:R-:W-:Y:S01]  /*bfc0*/  SHF.R.S32.HI R0, RZ, 0x1f, R49 ;  /* 0x0000001fff007819 */ /* 0x000fe20000011431 */
[----:B------:R-:W-:-:S04]  /*bfd0*/  IMAD.WIDE.U32 R32, R3, UR10, R32 ;  /* 0x0000000a03207c25 */ /* 0x000fc8000f8e0020 */
[----:B------:R-:W-:Y:S02]  /*bfe0*/  IMAD.IADD R33, R33, 0x1, R51 ;  /* 0x0000000121217824 */ /* 0x000fe400078e0233 */
[----:B------:R-:W-:Y:S02]  /*bff0*/  IMAD R34, R0, UR8, RZ ;  /* 0x0000000800227c24 */ /* 0x000fe4000f8e02ff */
[----:B------:R-:W-:Y:S02]  /*c000*/  VIADD R50, R197, UR43 ;  /* 0x0000002bc5327c36 */ /* 0x000fe40008000000 */
[C---:B------:R-:W-:Y:S02]  /*c010*/  IMAD R3, R49.reuse, UR9, R34 ;  /* 0x0000000931037c24 */ /* 0x040fe4000f8e0222 */
[----:B------:R-:W-:Y:S01]  /*c020*/  IMAD.WIDE.U32 R32, R49, UR8, R32 ;  /* 0x0000000831207c25 */ /* 0x000fe2000f8e0020 */
[----:B------:R-:W-:Y:S01]  /*c030*/  ISETP.GE.AND P2, PT, R50, R21, PT ;  /* 0x000000153200720c */ /* 0x000fe20003f46270 */
[----:B------:R-:W-:-:S02]  /*c040*/  ULDC.64 UR8, c[0x0][0xa80] ;  /* 0x0002a00000087ab9 */ /* 0x000fc40000000a00 */
[----:B------:R-:W-:Y:S01]  /*c050*/  IMAD.IADD R3, R33, 0x1, R3 ;  /* 0x0000000121037824 */ /* 0x000fe200078e0203 */
[----:B------:R-:W-:Y:S01]  /*c060*/  LEA R34, P3, R32, UR8, 0x1 ;  /* 0x0000000820227c11 */ /* 0x000fe2000f8608ff */
[----:B------:R-:W-:Y:S02]  /*c070*/  VIADD R20, R20, 0x28820 ;  /* 0x0002882014147836 */ /* 0x000fe40000000000 */
[----:B------:R-:W-:Y:S01]  /*c080*/  VIADD R0, R50, 0x20 ;  /* 0x0000002032007836 */ /* 0x000fe20000000000 */
[----:B------:R-:W-:Y:S02]  /*c090*/  LEA.HI.X R3, R32, UR9, R3, 0x1, P3 ;  /* 0x0000000920037c11 */ /* 0x000fe400098f0c03 */
[----:B------:R-:W-:Y:S02]  /*c0a0*/  PRMT R20, RZ, 0x654, R20 ;  /* 0x00000654ff147816 */ /* 0x000fe40000000014 */
[-C--:B------:R-:W-:Y:S01]  /*c0b0*/  ISETP.GE.AND P0, PT, R0, R21.reuse, PT ;  /* 0x000000150000720c */ /* 0x080fe20003f06270 */
[----:B-1----:R0:W1:Y:S01]  /*c0c0*/  SHFL.IDX PT, R33, R34, RZ, 0x181f ;  /* 0x00181fff22217589 */ /* 0x00206200000e0000 */
[----:B------:R-:W-:Y:S01]  /*c0d0*/  IADD3 R0, R50, 0x40, RZ ;  /* 0x0000004032007810 */ /* 0x000fe20007ffe0ff */
[----:B------:R0:W-:Y:S01]  /*c0e0*/  SYNCS.ARRIVE.TRANS64.RED.A1T0 RZ, [R20+URZ], RZ ;  /* 0x000000ff14ff79a7 */ /* 0x0001e2000810043f */
[----:B------:R-:W-:Y:S01]  /*c0f0*/  BSSY B1, `(.L_x_9133) ;  /* 0x000000d000017945 */ /* 0x000fe20003800000 */
[----:B------:R0:W2:Y:S01]  /*c100*/  SHFL.IDX PT, R49, R3, RZ, 0x181f ;  /* 0x00181fff03317589 */ /* 0x0000a200000e0000 */
[----:B------:R-:W-:-:S02]  /*c110*/  ISETP.GE.AND P1, PT, R0, R21, PT ;  /* 0x000000150000720c */ /* 0x000fc40003f26270 */
[----:B------:R-:W-:Y:S11]  /*c120*/  @P2 BRA `(.L_x_9134) ;  /* 0x0000000000242947 */ /* 0x000ff60003800000 */
[----:B------:R-:W-:Y:S02]  /*c130*/  ULDC UR4, c[0x0][0xac8] ;  /* 0x0002b20000047ab9 */ /* 0x000fe40000000800 */
[----:B------:R-:W-:Y:S02]  /*c140*/  ISETP.GE.AND P2, PT, R2, UR4, PT ;  /* 0x0000000402007c0c */ /* 0x000fe4000bf46270 */
[----:B------:R-:W-:-:S11]  /*c150*/  ISETP.GE.AND P3, PT, R18, UR4, PT ;  /* 0x0000000412007c0c */ /* 0x000fd6000bf66270 */
[-C--:B-1----:R-:W-:Y:S02]  /*c160*/  @!P2 LEA R32, P4, R2, R33.reuse, 0x1 ;  /* 0x000000210220a211 */ /* 0x082fe400078808ff */
[----:B------:R-:W-:Y:S02]  /*c170*/  @!P3 LEA R48, P5, R18, R33, 0x1 ;  /* 0x000000211230b211 */ /* 0x000fe400078a08ff */
[-C--:B--2---:R-:W-:Y:S02]  /*c180*/  @!P2 LEA.HI.X R33, R2, R49.reuse, R218, 0x1, P4 ;  /* 0x000000310221a211 */ /* 0x084fe400020f0cda */
[----:B------:R-:W-:-:S03]  /*c190*/  @!P3 LEA.HI.X R49, R18, R49, R217, 0x1, P5 ;  /* 0x000000311231b211 */ /* 0x000fc600028f0cd9 */
[----:B-----5:R3:W-:Y:S04]  /*c1a0*/  @!P2 ST.E.128 desc[UR36][R32.64], R4 ;  /* 0x000000042000a985 */ /* 0x0207e8000c101d24 */
[----:B------:R3:W-:Y:S02]  /*c1b0*/  @!P3 ST.E.128 desc[UR36][R48.64], R28 ;  /* 0x0000001c3000b985 */ /* 0x0007e4000c101d24 */
.L_x_9134:
[----:B------:R-:W-:Y:S05]  /*c1c0*/  BSYNC B1 ;  /* 0x0000000000017941 */ /* 0x000fea0003800000 */
.L_x_9133:
        /* <DEDUP_REMOVED lines=13> */
.L_x_9136:
[----:B------:R-:W-:Y:S05]  /*c2a0*/  BSYNC B1 ;  /* 0x0000000000017941 */ /* 0x000fea0003800000 */
.L_x_9135:
[----:B0---4-:R0:W4:Y:S01]  /*c2b0*/  SHFL.IDX PT, R7, R3, 0x2, 0x181f ;  /* 0x00581f0003077f89 */ /* 0x01112200000e0000 */
        /* <DEDUP_REMOVED lines=12> */
.L_x_9138:
[----:B------:R-:W-:Y:S05]  /*c380*/  BSYNC B1 ;  /* 0x0000000000017941 */ /* 0x000fea0003800000 */
.L_x_9137:
[----:B------:R-:W-:Y:S01]  /*c390*/  VIADD R0, R50, 0x60 ;  /* 0x0000006032007836 */ /* 0x000fe20000000000 */
[----:B0--3--:R-:W0:Y:S04]  /*c3a0*/  SHFL.IDX PT, R3, R3, 0x3, 0x181f ;  /* 0x00781f0003037f89 */ /* 0x009e2800000e0000 */
[----:B------:R-:W-:Y:S01]  /*c3b0*/  ISETP.GE.AND P0, PT, R0, R21, PT ;  /* 0x000000150000720c */ /* 0x000fe20003f06270 */
[----:B----4-:R3:W4:-:S12]  /*c3c0*/  SHFL.IDX PT, R7, R34, 0x3, 0x181f ;  /* 0x00781f0022077f89 */ /* 0x01071800000e0000 */
[----:B---3--:R-:W-:Y:S05]  /*c3d0*/  @P0 BRA `(.L_x_9139) ;  /* 0x00000018001c0947 */ /* 0x008fea0003800000 */
[----:B------:R-:W-:Y:S02]  /*c3e0*/  ULDC UR4, c[0x0][0xac8] ;  /* 0x0002b20000047ab9 */ /* 0x000fe40000000800 */
[----:B------:R-:W-:-:S13]  /*c3f0*/  ISETP.GE.AND P1, PT, R2, UR4, PT ;  /* 0x0000000402007c0c */ /* 0x000fda000bf26270 */
[----:B----4-:R-:W-:-:S04]  /*c400*/  @!P1 LEA R4, P0, R2, R7, 0x1 ;  /* 0x0000000702049211 */ /* 0x010fc800078008ff */
        /* <DEDUP_REMOVED lines=8> */
.L_x_9132:
        /* <DEDUP_REMOVED lines=17> */
[----:B------:R-:W-:Y:S02]  /*c5a0*/  UIMAD UR4, UR4, UR10, URZ ;  /* 0x0000000a040472a4 */ /* 0x000fe4000f8e023f */
[----:B------:R-:W-:Y:S01]  /*c5b0*/  UIMAD.WIDE.U32 UR8, UR53, UR10, UR8 ;  /* 0x0000000a350872a5 */ /* 0x000fe2000f8e0008 */
[----:B0-----:R-:W-:Y:S01]  /*c5c0*/  @P1 IMAD.HI.U32 R0, R11, R0, RZ ;  /* 0x000000000b001227 */ /* 0x001fe200078e00ff */
[----:B------:R-:W-:-:S03]  /*c5d0*/  UIMAD UR4, UR53, UR11, UR4 ;  /* 0x0000000b350472a4 */ /* 0x000fc6000f8e0204 */
        /* <DEDUP_REMOVED lines=21> */
[----:B------:R-:W-:-:S04]  /*c730*/  ULDC.64 UR8, c[0x0][0xb00] ;  /* 0x0002c00000087ab9 */ /* 0x000fc80000000a00 */
[----:B------:R-:W-:Y:S02]  /*c740*/  IADD3 R3, R5, R3, RZ ;  /* 0x0000000305037210 */ /* 0x000fe40007ffe0ff */
        /* <DEDUP_REMOVED lines=69> */
.L_x_9141:
[----:B------:R-:W-:Y:S05]  /*cba0*/  BSYNC B1 ;  /* 0x0000000000017941 */ /* 0x000fea0003800000 */
.L_x_9140:
[----:B-1-3--:R1:W3:Y:S04]  /*cbb0*/  SHFL.IDX PT, R7, R3, 0x1, 0x1c1f ;  /* 0x003c1f0003077f89 */ /* 0x00a2e800000e0000 */
        /* <DEDUP_REMOVED lines=19> */
[-C--:B------:R-:W-:Y:S01]  /*ccf0*/  @!P4 LEA.HI.X R15, R193, R7.reuse, R210, 0x2, P2 ;  /* 0x00000007c10fc211 */ /* 0x080fe200010f14d2 */
[----:B------:R3:W-:Y:S01]  /*cd00*/  @!P0 ST.E.64 desc[UR36][R10.64], R98 ;  /* 0x000000620a008985 */ /* 0x0007e2000c101b24 */
[----:B------:R-:W-:Y:S02]  /*cd10*/  ISETP.GE.AND P0, PT, R191, UR4, PT ;  /* 0x00000004bf007c0c */ /* 0x000fe4000bf06270 */
[----:B------:R-:W-:Y:S02]  /*cd20*/  ISETP.GE.AND P2, PT, R189, UR4, PT ;  /* 0x00000004bd007c0c */ /* 0x000fe4000bf46270 */
[----:B------:R-:W-:-:S02]  /*cd30*/  @!P3 LEA.HI.X R13, R194, R7, R211, 0x2, P6 ;  /* 0x00000007c20db211 */ /* 0x000fc400030f14d3 */
[----:B--2---:R-:W-:-:S03]  /*cd40*/  @!P5 LEA R20, P6, R192, R6, 0x2 ;  /* 0x00000006c014d211 */ /* 0x004fc600078c10ff */
[----:B------:R2:W-:Y:S01]  /*cd50*/  @!P3 ST.E.64 desc[UR36][R12.64], R102 ;  /* 0x000000660c00b985 */ /* 0x0005e2000c101b24 */
[-C--:B------:R-:W-:Y:S02]  /*cd60*/  @!P5 LEA.HI.X R21, R192, R7.reuse, R209, 0x2, P6 ;  /* 0x00000007c015d211 */ /* 0x080fe400030f14d1 */
[----:B------:R-:W-:Y:S01]  /*cd70*/  ISETP.GE.AND P3, PT, R188, UR4, PT ;  /* 0x00000004bc007c0c */ /* 0x000fe2000bf66270 */
[----:B------:R4:W-:Y:S01]  /*cd80*/  @!P4 ST.E.64 desc[UR36][R14.64], R106 ;  /* 0x0000006a0e00c985 */ /* 0x0009e2000c101b24 */
[-C--:B0-----:R-:W-:Y:S02]  /*cd90*/  @!P0 LEA R4, P4, R191, R6.reuse, 0x2 ;  /* 0x00000006bf048211 */ /* 0x081fe400078810ff */
[-C--:B---3--:R-:W-:Y:S01]  /*cda0*/  @!P2 LEA R10, P6, R189, R6.reuse, 0x2 ;  /* 0x00000006bd0aa211 */ /* 0x088fe200078c10ff */
[----:B------:R-:W-:Y:S01]  /*cdb0*/  @!P5 ST.E.64 desc[UR36][R20.64], R110 ;  /* 0x0000006e1400d985 */ /* 0x000fe2000c101b24 */
[----:B------:R-:W-:Y:S02]  /*cdc0*/  @!P1 LEA R8, P5, R190, R6, 0x2 ;  /* 0x00000006be089211 */ /* 0x000fe400078a10ff */
[----:B------:R-:W-:-:S02]  /*cdd0*/  @!P0 LEA.HI.X R5, R191, R7, R208, 0x2, P4 ;  /* 0x00000007bf058211 */ /* 0x000fc400020f14d0 */
[-C--:B------:R-:W-:Y:S02]  /*cde0*/  @!P1 LEA.HI.X R9, R190, R7.reuse, R207, 0x2, P5 ;  /* 0x00000007be099211 */ /* 0x080fe400028f14cf */
[----:B------:R-:W-:Y:S01]  /*cdf0*/  ISETP.GE.AND P4, PT, R187, UR4, PT ;  /* 0x00000004bb007c0c */ /* 0x000fe2000bf86270 */
[----:B------:R-:W-:Y:S01]  /*ce00*/  @!P0 ST.E.64 desc[UR36][R4.64], R114 ;  /* 0x0000007204008985 */ /* 0x000fe2000c101b24 */
[----:B------:R-:W-:Y:S02]  /*ce10*/  @!P2 LEA.HI.X R11, R189, R7, R206, 0x2, P6 ;  /* 0x00000007bd0ba211 */ /* 0x000fe400030f14ce */
[----:B--2---:R-:W-:Y:S01]  /*ce20*/  @!P3 LEA R12, P5, R188, R6, 0x2 ;  /* 0x00000006bc0cb211 */ /* 0x004fe200078a10ff */
        /* <DEDUP_REMOVED lines=29> */
.L_x_9130:
        /* <DEDUP_REMOVED lines=11> */
[----:B------:R-:W-:Y:S01]  /*d0b0*/  UISETP.NE.AND.EX UP1, UPT, UR9, URZ, UPT, UP1 ;  /* 0x0000003f0900728c */ /* 0x000fe2000bf25310 */
[----:B------:R-:W-:Y:S02]  /*d0c0*/  ULDC UR4, c[0x0][0xa88] ;  /* 0x0002a20000047ab9 */ /* 0x000fe40000000800 */
[----:B------:R-:W-:-:S03]  /*d0d0*/  IMAD.U32 R0, RZ, RZ, UR4 ;  /* 0x00000004ff007e24 */ /* 0x000fc6000f8e00ff */
[----:B------:R-:W-:-:S05]  /*d0e0*/  PLOP3.LUT P2, PT, PT, PT, UP1, 0x80, 0x0 ;  /* 0x000000000000781c */ /* 0x000fca0003f4f018 */
[----:B------:R-:W-:-:S04]  /*d0f0*/  @UP1 ULEA UR8, UP2, UR53, UR8, 0x2 ;  /* 0x0000000835081291 */ /* 0x000fc8000f84103f */
[----:B------:R-:W-:Y:S02]  /*d100*/  @UP1 ULEA.HI.X UR9, UR53, UR9, UR58, 0x2, UP2 ;  /* 0x0000000935091291 */ /* 0x000fe400090f143a */
[----:B------:R-:W-:-:S04]  /*d110*/  IMAD.U32 R6, RZ, RZ, UR8 ;  /* 0x00000008ff067e24 */ /* 0x000fc8000f8e00ff */
[----:B------:R-:W-:-:S05]  /*d120*/  IMAD.U32 R7, RZ, RZ, UR9 ;  /* 0x00000009ff077e24 */ /* 0x000fca000f8e00ff */
[----:B------:R0:W5:Y:S01]  /*d130*/  @P2 LDG.E R0, desc[UR36][R6.64] ;  /* 0x0000002406002981 */ /* 0x000162000c1e1900 */
[----:B------:R-:W-:Y:S01]  /*d140*/  UMOV UR4, URZ ;  /* 0x0000003f00047c82 */ /* 0x000fe20008000000 */
[----:B------:R-:W-:Y:S01]  /*d150*/  UISETP.NE.AND UP1, UPT, UR54, URZ, UPT ;  /* 0x0000003f3600728c */ /* 0x000fe2000bf25270 */
[----:B------:R-:W-:-:S10]  /*d160*/  ISETP.GT.AND P0, PT, R219, 0x7f, PT ;  /* 0x0000007fdb00780c */ /* 0x000fd40003f04270 */
[----:B------:R-:W-:Y:S01]  /*d170*/  @!UP1 ULDC UR54, c[0x0][0xad4] ;  /* 0x0002b50000369ab9 */ /* 0x000fe20000000800 */
[----:B--2---:R-:W-:-:S13]  /*d180*/  @P1 R2UR UR4, R3 ;  /* 0x00000000030412ca */ /* 0x004fda00000e0000 */
[----:B------:R-:W-:Y:S01]  /*d190*/  USHF.R.S32.HI UR18, URZ, 0x1f, UR4 ;  /* 0x0000001f3f127899 */ /* 0x000fe20008011404 */
[----:B0-----:R-:W-:Y:S11]  /*d1a0*/  @P2 BRA `(.L_x_9142) ;  /* 0x0000000000102947 */ /* 0x001ff60003800000 */
[----:B------:R-:W-:Y:S05]  /*d1b0*/  @!P1 BRA `(.L_x_9142) ;  /* 0x00000000000c9947 */ /* 0x000fea0003800000 */
[----:B------:R-:W2:Y:S04]  /*d1c0*/  LDG.E R3, desc[UR36][R4.64] ;  /* 0x0000002404037981 */ /* 0x000ea8000c1e1900 */
[----:B-----5:R-:W2:Y:S02]  /*d1d0*/  LDG.E R0, desc[UR36][R4.64+0x4] ;  /* 0x0000042404007981 */ /* 0x020ea4000c1e1900 */
[----:B--2---:R-:W-:-:S07]  /*d1e0*/  IMAD.IADD R0, R0, 0x1, -R3 ;  /* 0x0000000100007824 */ /* 0x004fce00078e0a03 */
.L_x_9142:
[----:B------:R-:W-:Y:S01]  /*d1f0*/  USEL UR53, UR53, URZ, !UP0 ;  /* 0x0000003f35357287 */ /* 0x000fe2000c000000 */
[----:B------:R-:W-:Y:S01]  /*d200*/  BSSY B1, `(.L_x_9143) ;  /* 0x0000038000017945 */ /* 0x000fe20003800000 */
[----:B------:R-:W-:-:S03]  /*d210*/  USEL UR58, UR58, URZ, !UP0 ;  /* 0x0000003f3a3a7287 */ /* 0x000fc6000c000000 */
[----:B------:R-:W-:Y:S09]  /*d220*/  @P0 BRA `(.L_x_9144) ;  /* 0x0000000000d40947 */ /* 0x000ff20003800000 */
        /* <DEDUP_REMOVED lines=9> */
[----:B------:R-:W-:-:S03]  /*d2c0*/  UMOV UR16, 0x9b8 ;  /* 0x000009b800107882 */ /* 0x000fc60000000000 */
[----:B------:R-:W-:Y:S02]  /*d2d0*/  USEL UR16, UR16, 0x978, UP0 ;  /* 0x0000097810107887 */ /* 0x000fe40008000000 */
[----:B------:R-:W-:-:S06]  /*d2e0*/  USEL UR7, UR57, URZ, UP0 ;  /* 0x0000003f39077287 */ /* 0x000fcc0008000000 */
[----:B------:R-:W0:Y:S04]  /*d2f0*/  @P0 LDC R3, c[0x0][0xbec] ;  /* 0x0002fb00ff030b82 */ /* 0x000e280000000800 */
[----:B------:R-:W-:Y:S01]  /*d300*/  ULDC.64 UR10, c[0x0][UR16+0x220] ;  /* 0x00008800100a7abb */ /* 0x000fe20008000a00 */
[----:B------:R-:W-:Y:S01]  /*d310*/  ULDC.64 UR8, c[0x0][UR16+0x218] ;  /* 0x0000860010087abb */ /* 0x000fe20008000a00 */
[----:B------:R-:W-:Y:S01]  /*d320*/  ULDC.64 UR12, c[0x0][UR16+0x228] ;  /* 0x00008a00100c7abb */ /* 0x000fe20008000a00 */
[----:B------:R-:W-:Y:S01]  /*d330*/  UIMAD UR11, UR11, UR53, URZ ;  /* 0x000000350b0b72a4 */ /* 0x000fe2000f8e023f */
[----:B------:R-:W1:Y:S01]  /*d340*/  @P0 LDC R5, c[0x0][0xbf0] ;  /* 0x0002fc00ff050b82 */ /* 0x000e620000000800 */
[----:B------:R-:W-:Y:S02]  /*d350*/  UIMAD.WIDE.U32 UR14, UR8, UR56, URZ ;  /* 0x00000038080e72a5 */ /* 0x000fe4000f8e003f */
        /* <DEDUP_REMOVED lines=10> */
[----:B------:R-:W-:Y:S02]  /*d400*/  IMAD.MOV.U32 R3, RZ, RZ, R6 ;  /* 0x000000ffff037224 */ /* 0x000fe400078e0006 */
[----:B------:R-:W-:Y:S01]  /*d410*/  IMAD.U32 R8, RZ, RZ, UR8 ;  /* 0x00000008ff087e24 */ /* 0x000fe2000f8e00ff */
[----:B------:R-:W-:Y:S01]  /*d420*/  UIADD3.X UR7, UR7, UR17, UR18, UP1, UP2 ;  /* 0x0000001107077290 */ /* 0x000fe20008fe4412 */
[----:B-1----:R-:W-:Y:S01]  /*d430*/  @P0 SHF.R.U32.HI R3, RZ, R5, R4 ;  /* 0x00000005ff030219 */ /* 0x002fe20000011604 */
[----:B------:R-:W-:Y:S01]  /*d440*/  IMAD.U32 R5, RZ, RZ, UR21 ;  /* 0x00000015ff057e24 */ /* 0x000fe2000f8e00ff */
[----:B------:R-:W-:Y:S01]  /*d450*/  MOV R4, UR20 ;  /* 0x0000001400047c02 */ /* 0x000fe20008000f00 */
[----:B------:R-:W-:Y:S01]  /*d460*/  ULDC.64 UR8, c[0x0][UR16+0x210] ;  /* 0x0000840010087abb */ /* 0x000fe20008000a00 */
[--C-:B------:R-:W-:Y:S01]  /*d470*/  SHF.R.S32.HI R5, RZ, 0x1f, R3.reuse ;  /* 0x0000001fff057819 */ /* 0x100fe20000011403 */
[----:B------:R-:W-:Y:S01]  /*d480*/  IMAD.MOV R7, RZ, RZ, -R3 ;  /* 0x000000ffff077224 */ /* 0x000fe200078e0a03 */
[----:B------:R-:W-:Y:S01]  /*d490*/  IADD3 R4, P0, P1, R3, UR14, R4 ;  /* 0x0000000e03047c10 */ /* 0x000fe2000f91e004 */
[----:B------:R-:W-:Y:S01]  /*d4a0*/  ULDC.64 UR10, c[0x0][0xba8] ;  /* 0x0002ea00000a7ab9 */ /* 0x000fe20000000a00 */
[----:B------:R-:W-:Y:S01]  /*d4b0*/  @!UP0 ULDC UR10, c[0x0][0xb50] ;  /* 0x0002d400000a8ab9 */ /* 0x000fe20000000800 */
[----:B------:R-:W-:Y:S01]  /*d4c0*/  IMAD R7, R9, R7, R6 ;  /* 0x0000000709077224 */ /* 0x000fe200078e0206 */
[----:B------:R-:W-:Y:S01]  /*d4d0*/  IADD3.X R5, R5, UR7, R8, P0, P1 ;  /* 0x0000000705057c10 */ /* 0x000fe200087e2408 */
[----:B------:R-:W-:-:S02]  /*d4e0*/  @!UP0 ULDC UR11, c[0x0][0xb54] ;  /* 0x0002d500000b8ab9 */ /* 0x000fc40000000800 */
[C---:B------:R-:W-:Y:S01]  /*d4f0*/  IMAD R6, R7.reuse, UR9, RZ ;  /* 0x0000000907067c24 */ /* 0x040fe2000f8e02ff */
[----:B------:R-:W-:Y:S01]  /*d500*/  SHF.R.S32.HI R3, RZ, 0x1f, R7 ;  /* 0x0000001fff037819 */ /* 0x000fe20000011407 */
[----:B------:R-:W-:-:S04]  /*d510*/  IMAD.WIDE.U32 R4, R7, UR8, R4 ;  /* 0x0000000807047c25 */ /* 0x000fc8000f8e0004 */
[----:B------:R-:W-:Y:S01]  /*d520*/  IMAD R3, R3, UR8, R6 ;  /* 0x0000000803037c24 */ /* 0x000fe2000f8e0206 */
[----:B------:R-:W-:-:S03]  /*d530*/  LEA R6, P0, R4, UR10, 0x2 ;  /* 0x0000000a04067c11 */ /* 0x000fc6000f8010ff */
[----:B------:R-:W-:-:S05]  /*d540*/  IMAD.IADD R3, R5, 0x1, R3 ;  /* 0x0000000105037824 */ /* 0x000fca00078e0203 */
[----:B------:R-:W-:Y:S01]  /*d550*/  LEA.HI.X R7, R4, UR11, R3, 0x2, P0 ;  /* 0x0000000b04077c11 */ /* 0x000fe200080f1403 */
[----:B------:R-:W-:-:S05]  /*d560*/  IMAD.MOV.U32 R3, RZ, RZ, -0x800000 ;  /* 0xff800000ff037424 */ /* 0x000fca00078e00ff */
[----:B------:R0:W-:Y:S02]  /*d570*/  STG.E desc[UR36][R6.64], R3 ;  /* 0x0000000306007986 */ /* 0x0001e4000c101924 */
.L_x_9144:
[----:B------:R-:W-:Y:S05]  /*d580*/  BSYNC B1 ;  /* 0x0000000000017941 */ /* 0x000fea0003800000 */
.L_x_9143:
[----:B------:R-:W-:-:S06]  /*d590*/  UISETP.GT.AND UP0, UPT, UR54, 0x1, UPT ;  /* 0x000000013600788c */ /* 0x000fcc000bf04270 */
[----:B------:R-:W-:-:S13]  /*d5a0*/  PLOP3.LUT P0, PT, PT, PT, UP0, 0x80, 0x0 ;  /* 0x000000000000781c */ /* 0x000fda0003f0f008 */
[----:B------:R-:W-:Y:S05]  /*d5b0*/  @P0 BRA `(.L_x_9139) ;  /* 0x0000000400a40947 */ /* 0x000fea0003800000 */
[----:B------:R-:W1:Y:S01]  /*d5c0*/  LDC R11, c[0x0][0xbe8] ;  /* 0x0002fa00ff0b7b82 */ /* 0x000e620000000800 */
[----:B------:R-:W-:Y:S01]  /*d5d0*/  ULDC.64 UR10, c[0x0][0xaa0] ;  /* 0x0002a800000a7ab9 */ /* 0x000fe20000000a00 */
[----:B0-----:R-:W-:Y:S01]  /*d5e0*/  IMAD R3, R19, 0x20, R197 ;  /* 0x0000002013037824 */ /* 0x001fe200078e02c5 */
[----:B------:R-:W-:Y:S01]  /*d5f0*/  UIMAD UR7, UR18, UR10, URZ ;  /* 0x0000000a120772a4 */ /* 0x000fe2000f8e023f */
[----:B------:R-:W-:Y:S01]  /*d600*/  BSSY B1, `(.L_x_9145) ;  /* 0x000003a000017945 */ /* 0x000fe20003800000 */
[----:B------:R-:W-:Y:S01]  /*d610*/  UIMAD.WIDE.U32 UR8, UR4, UR10, URZ ;  /* 0x0000000a040872a5 */ /* 0x000fe2000f8e003f */
[----:B------:R-:W-:Y:S01]  /*d620*/  VIADD R8, R3, UR43 ;  /* 0x0000002b03087c36 */ /* 0x000fe20008000000 */
[----:B------:R-:W-:-:S03]  /*d630*/  UIMAD UR7, UR4, UR11, UR7 ;  /* 0x0000000b040772a4 */ /* 0x000fc6000f8e0207 */
[----:B------:R-:W-:Y:S01]  /*d640*/  ULDC.64 UR10, c[0x0][0xae8] ;  /* 0x0002ba00000a7ab9 */ /* 0x000fe20000000a00 */
[----:B------:R-:W-:Y:S01]  /*d650*/  UIADD3 UR9, UR9, UR7, URZ ;  /* 0x0000000709097290 */ /* 0x000fe2000fffe03f */
[----:B------:R-:W-:-:S03]  /*d660*/  IMAD.MOV.U32 R3, RZ, RZ, R8 ;  /* 0x000000ffff037224 */ /* 0x000fc600078e0008 */
[----:B------:R-:W-:-:S04]  /*d670*/  UIMAD.WIDE.U32 UR8, UR56, UR10, UR8 ;  /* 0x0000000a380872a5 */ /* 0x000fc8000f8e0008 */
[----:B------:R-:W-:-:S03]  /*d680*/  UIMAD UR9, UR56, UR11, UR9 ;  /* 0x0000000b380972a4 */ /* 0x000fc6000f8e0209 */
[----:B------:R-:W-:Y:S01]  /*d690*/  ULDC.64 UR10, c[0x0][0xaf0] ;  /* 0x0002bc00000a7ab9 */ /* 0x000fe20000000a00 */
[----:B-1----:R-:W-:Y:S01]  /*d6a0*/  ISETP.NE.AND P0, PT, R11, 0x1, PT ;  /* 0x000000010b00780c */ /* 0x002fe20003f05270 */
[----:B------:R-:W-:Y:S02]  /*d6b0*/  UIMAD UR58, UR58, UR10, URZ ;  /* 0x0000000a3a3a72a4 */ /* 0x000fe4000f8e023f */
[----:B------:R-:W-:Y:S02]  /*d6c0*/  UIMAD.WIDE.U32 UR8, UR53, UR10, UR8 ;  /* 0x0000000a350872a5 */ /* 0x000fe4000f8e0008 */
[----:B------:R-:W-:-:S03]  /*d6d0*/  UIMAD UR4, UR53, UR11, UR58 ;  /* 0x0000000b350472a4 */ /* 0x000fc6000f8e023a */
[----:B------:R-:W-:Y:S01]  /*d6e0*/  ULDC.64 UR10, c[0x0][0xae0] ;  /* 0x0002b800000a7ab9 */ /* 0x000fe20000000a00 */
[----:B------:R-:W-:-:S04]  /*d6f0*/  UIADD3 UR4, UR9, UR4, URZ ;  /* 0x0000000409047290 */ /* 0x000fc8000fffe03f */
[----:B------:R-:W0:Y:S08]  /*d700*/  @P0 LDC R5, c[0x0][0xbec] ;  /* 0x0002fb00ff050b82 */ /* 0x000e300000000800 */
[----:B------:R-:W1:Y:S01]  /*d710*/  @P0 LDC R7, c[0x0][0xbf0] ;  /* 0x0002fc00ff070b82 */ /* 0x000e620000000800 */
[----:B0-----:R-:W-:Y:S01]  /*d720*/  @P0 IMAD.HI.U32 R4, R8, R5, RZ ;  /* 0x0000000508040227 */ /* 0x001fe200078e00ff */
[----:B------:R-:W-:-:S03]  /*d730*/  MOV R5, UR9 ;  /* 0x0000000900057c02 */ /* 0x000fc60008000f00 */
[----:B------:R-:W-:Y:S01]  /*d740*/  IMAD.U32 R5, RZ, RZ, UR4 ;  /* 0x00000004ff057e24 */ /* 0x000fe2000f8e00ff */
[----:B-1----:R-:W-:-:S04]  /*d750*/  @P0 SHF.R.U32.HI R3, RZ, R7, R4 ;  /* 0x00000007ff030219 */ /* 0x002fc80000011604 */
[--C-:B------:R-:W-:Y:S01]  /*d760*/  SHF.R.S32.HI R4, RZ, 0x1f, R3.reuse ;  /* 0x0000001fff047819 */ /* 0x100fe20000011403 */
[----:B------:R-:W-:-:S04]  /*d770*/  IMAD.MOV R7, RZ, RZ, -R3 ;  /* 0x000000ffff077224 */ /* 0x000fc800078e0a03 */
[----:B------:R-:W-:Y:S02]  /*d780*/  IMAD R6, R4, UR10, RZ ;  /* 0x0000000a04067c24 */ /* 0x000fe4000f8e02ff */
[----:B------:R-:W-:Y:S01]  /*d790*/  IMAD.U32 R4, RZ, RZ, UR8 ;  /* 0x00000008ff047e24 */ /* 0x000fe2000f8e00ff */
[----:B------:R-:W-:Y:S01]  /*d7a0*/  ULDC.64 UR8, c[0x0][0xad8] ;  /* 0x0002b60000087ab9 */ /* 0x000fe20000000a00 */
[----:B------:R-:W-:Y:S02]  /*d7b0*/  IMAD R7, R11, R7, R8 ;  /* 0x000000070b077224 */ /* 0x000fe400078e0208 */
[C---:B------:R-:W-:Y:S02]  /*d7c0*/  IMAD R9, R3.reuse, UR11, R6 ;  /* 0x0000000b03097c24 */ /* 0x040fe4000f8e0206 */
[----:B------:R-:W-:Y:S01]  /*d7d0*/  IMAD.WIDE.U32 R4, R3, UR10, R4 ;  /* 0x0000000a03047c25 */ /* 0x000fe2000f8e0004 */
[----:B------:R-:W-:-:S03]  /*d7e0*/  SHF.R.S32.HI R3, RZ, 0x1f, R7 ;  /* 0x0000001fff037819 */ /* 0x000fc60000011407 */
        /* <DEDUP_REMOVED lines=8> */
[----:B------:R-:W-:Y:S01]  /*d870*/  IMAD.IADD R3, R5, 0x1, R3 ;  /* 0x0000000105037824 */ /* 0x000fe200078e0203 */
[----:B------:R-:W-:Y:S01]  /*d880*/  LEA R6, P3, R4, UR8, 0x1 ;  /* 0x0000000804067c11 */ /* 0x000fe2000f8608ff */
[----:B------:R-:W-:-:S03]  /*d890*/  VIADD R0, R8, 0x20 ;  /* 0x0000002008007836 */ /* 0x000fc60000000000 */
[----:B------:R-:W-:Y:S01]  /*d8a0*/  LEA.HI.X R3, R4, UR9, R3, 0x1, P3 ;  /* 0x0000000904037c11 */ /* 0x000fe200098f0c03 */
[----:B------:R0:W1:Y:S01]  /*d8b0*/  SHFL.IDX PT, R7, R6, RZ, 0x181f ;  /* 0x00181fff06077589 */ /* 0x00006200000e0000 */
[-C--:B------:R-:W-:Y:S01]  /*d8c0*/  ISETP.GE.AND P1, PT, R0, R11.reuse, PT ;  /* 0x0000000b0000720c */ /* 0x080fe20003f26270 */
[----:B------:R-:W-:Y:S02]  /*d8d0*/  VIADD R0, R8, 0x40 ;  /* 0x0000004008007836 */ /* 0x000fe40000000000 */
[----:B------:R0:W2:Y:S03]  /*d8e0*/  SHFL.IDX PT, R5, R3, RZ, 0x181f ;  /* 0x00181fff03057589 */ /* 0x0000a600000e0000 */
        /* <DEDUP_REMOVED lines=8> */
[----:B------:R-:W-:-:S03]  /*d970*/  @!P5 LEA.HI.X R5, R18, R5, R217, 0x1, P3 ;  /* 0x000000051205d211 */ /* 0x000fc600018f0cd9 */
[----:B------:R3:W-:Y:S04]  /*d980*/  @!P4 ST.E.128 desc[UR36][R12.64], RZ ;  /* 0x000000ff0c00c985 */ /* 0x0007e8000c101d24 */
[----:B------:R3:W-:Y:S02]  /*d990*/  @!P5 ST.E.128 desc[UR36][R4.64], RZ ;  /* 0x000000ff0400d985 */ /* 0x0007e4000c101d24 */
.L_x_9146:
[----:B------:R-:W-:Y:S05]  /*d9a0*/  BSYNC B1 ;  /* 0x0000000000017941 */ /* 0x000fea0003800000 */
.L_x_9145:
[----:B--23--:R2:W3:Y:S01]  /*d9b0*/  SHFL.IDX PT, R5, R3, 0x1, 0x181f ;  /* 0x00381f0003057f89 */ /* 0x00c4e200000e0000 */
[----:B------:R-:W-:Y:S03]  /*d9c0*/  BSSY B1, `(.L_x_9147) ;  /* 0x000000c000017945 */ /* 0x000fe60003800000 */
[----:B-1----:R2:W1:Y:S01]  /*d9d0*/  SHFL.IDX PT, R7, R6, 0x1, 0x181f ;  /* 0x00381f0006077f89 */ /* 0x00246200000e0000 */
[----:B------:R-:W-:Y:S05]  /*d9e0*/  @P1 BRA `(.L_x_9148) ;  /* 0x0000000000241947 */ /* 0x000fea0003800000 */
[----:B------:R-:W-:Y:S02]  /*d9f0*/  ULDC UR4, c[0x0][0xac8] ;  /* 0x0002b20000047ab9 */ /* 0x000fe40000000800 */
[----:B------:R-:W-:Y:S02]  /*da00*/  ISETP.GE.AND P3, PT, R2, UR4, PT ;  /* 0x0000000402007c0c */ /* 0x000fe4000bf66270 */
[----:B------:R-:W-:-:S11]  /*da10*/  ISETP.GE.AND P4, PT, R18, UR4, PT ;  /* 0x0000000412007c0c */ /* 0x000fd6000bf86270 */
[-C--:B-1----:R-:W-:Y:S02]  /*da20*/  @!P3 LEA R12, P1, R2, R7.reuse, 0x1 ;  /* 0x00000007020cb211 */ /* 0x082fe400078208ff */
[----:B------:R-:W-:Y:S02]  /*da30*/  @!P4 LEA R4, P2, R18, R7, 0x1 ;  /* 0x000000071204c211 */ /* 0x000fe400078408ff */
[-C--:B---3--:R-:W-:Y:S02]  /*da40*/  @!P3 LEA.HI.X R13, R2, R5.reuse, R218, 0x1, P1 ;  /* 0x00000005020db211 */ /* 0x088fe400008f0cda */
[----:B------:R-:W-:-:S03]  /*da50*/  @!P4 LEA.HI.X R5, R18, R5, R217, 0x1, P2 ;  /* 0x000000051205c211 */ /* 0x000fc600010f0cd9 */
[----:B------:R4:W-:Y:S04]  /*da60*/  @!P3 ST.E.128 desc[UR36][R12.64], RZ ;  /* 0x000000ff0c00b985 */ /* 0x0009e8000c101d24 */
[----:B------:R4:W-:Y:S02]  /*da70*/  @!P4 ST.E.128 desc[UR36][R4.64], RZ ;  /* 0x000000ff0400c985 */ /* 0x0009e4000c101d24 */
.L_x_9148:
[----:B------:R-:W-:Y:S05]  /*da80*/  BSYNC B1 ;  /* 0x0000000000017941 */ /* 0x000fea0003800000 */
.L_x_9147:
[----:B---34-:R3:W4:Y:S01]  /*da90*/  SHFL.IDX PT, R5, R3, 0x2, 0x181f ;  /* 0x00581f0003057f89 */ /* 0x01872200000e0000 */
        /* <DEDUP_REMOVED lines=8> */
[-C--:B----4-:R-:W-:Y:S02]  /*db20*/  @!P2 LEA.HI.X R13, R2, R5.reuse, R218, 0x1, P0 ;  /* 0x00000005020da211 */ /* 0x090fe400000f0cda */
[----:B------:R-:W-:-:S03]  /*db30*/  @!P3 LEA.HI.X R5, R18, R5, R217, 0x1, P1 ;  /* 0x000000051205b211 */ /* 0x000fc600008f0cd9 */
[----:B------:R1:W-:Y:S04]  /*db40*/  @!P2 ST.E.128 desc[UR36][R12.64], RZ ;  /* 0x000000ff0c00a985 */ /* 0x0003e8000c101d24 */
[----:B------:R1:W-:Y:S02]  /*db50*/  @!P3 ST.E.128 desc[UR36][R4.64], RZ ;  /* 0x000000ff0400b985 */ /* 0x0003e4000c101d24 */
.L_x_9150:
[----:B------:R-:W-:Y:S05]  /*db60*/  BSYNC B1 ;  /* 0x0000000000017941 */ /* 0x000fea0003800000 */
.L_x_9149:
[----:B------:R-:W-:Y:S01]  /*db70*/  VIADD R0, R8, 0x60 ;  /* 0x0000006008007836 */ /* 0x000fe20000000000 */
[----:B0-23--:R-:W0:Y:S04]  /*db80*/  SHFL.IDX PT, R3, R3, 0x3, 0x181f ;  /* 0x00781f0003037f89 */ /* 0x00de2800000e0000 */
[----:B------:R-:W-:Y:S01]  /*db90*/  ISETP.GE.AND P0, PT, R0, R11, PT ;  /* 0x0000000b0000720c */ /* 0x000fe20003f06270 */
[----:B-1--4-:R1:W2:-:S12]  /*dba0*/  SHFL.IDX PT, R5, R6, 0x3, 0x181f ;  /* 0x00781f0006057f89 */ /* 0x01229800000e0000 */
[----:B-1----:R-:W-:Y:S05]  /*dbb0*/  @P0 BRA `(.L_x_9139) ;  /* 0x0000000000240947 */ /* 0x002fea0003800000 */
        /* <DEDUP_REMOVED lines=9> */
.L_x_9139:
[----:B------:R-:W-:Y:S05]  /*dc50*/  BSYNC B0 ;  /* 0x0000000000007941 */ /* 0x000fea0003800000 */
.L_x_9129:
[----:B------:R-:W-:Y:S02]  /*dc60*/  ULDC UR4, c[0x0][0xc3c] ;  /* 0x00030f0000047ab9 */ /* 0x000fe40000000800 */
[----:B------:R-:W-:-:S13]  /*dc70*/  ISETP.GE.AND P0, PT, R35, UR4, PT ;  /* 0x0000000423007c0c */ /* 0x000fda000bf06270 */
[----:B------:R-:W-:Y:S05]  /*dc80*/  @!P0 BRA `(.L_x_9151) ;  /* 0xffffff3000b48947 */ /* 0x000fea000383ffff */
[----:B------:R-:W-:Y:S05]  /*dc90*/  EXIT ;  /* 0x000000000000794d */ /* 0x000fea0003800000 */
.L_x_9086:
[----:B------:R-:W-:-:S08]  /*dca0*/  NOP ;  /* 0x0000000000007918 */ /* 0x000fd00000000000 */
[----:B0-----:R-:W0:-:S00]  /*dcb0*/  USETMAXREG.DEALLOC.CTAPOOL 0x28 ;  /* 0x00000028000079c8 */ /* 0x001e0000080e0500 */
        /* <DEDUP_REMOVED lines=14> */
.L_x_9152:
        /* <DEDUP_REMOVED lines=44> */
.L_x_9156:
        /* <DEDUP_REMOVED lines=35> */
.L_x_9154:
        /* <DEDUP_REMOVED lines=13> */
.L_x_9157:
        /* <DEDUP_REMOVED lines=33> */
[----:B0-----:R-:W-:-:S03]  /*e570*/  IMAD.MOV R11, RZ, RZ, -R3 ;  /* 0x000000ffff0b7224 */ /* 0x001fc600078e0a03 */
[----:B------:R-:W-:Y:S01]  /*e580*/  @!P2 IADD3 R8, -R8, RZ, RZ ;  /* 0x000000ff0808a210 */ /* 0x000fe20007ffe1ff */
[----:B------:R-:W-:Y:S01]  /*e590*/  IMAD.MOV R10, RZ, RZ, -R2 ;  /* 0x000000ffff0a7224 */ /* 0x000fe200078e0a02 */
[----:B------:R-:W-:Y:S01]  /*e5a0*/  @!P1 LOP3.LUT R8, RZ, R0, RZ, 0x33, !PT ;  /* 0x00000000ff089212 */ /* 0x000fe200078e33ff */
[----:B------:R-:W-:Y:S02]  /*e5b0*/  IMAD R11, R11, R4, RZ ;  /* 0x000000040b0b7224 */ /* 0x000fe400078e02ff */
        /* <DEDUP_REMOVED lines=14> */
[----:B------:R-:W-:-:S05]  /*e6a0*/  IADD3 R3, -R8, RZ, RZ ;  /* 0x000000ff08037210 */ /* 0x000fca0007ffe1ff */
        /* <DEDUP_REMOVED lines=9> */
.L_x_9158:
        /* <DEDUP_REMOVED lines=61> */
.L_x_9159:
[----:B------:R-:W-:-:S05]  /*eb10*/  LOP3.LUT R17, RZ, R2, RZ, 0x33, !PT ;  /* 0x00000002ff117212 */ /* 0x000fca00078e33ff */
[----:B------:R-:W-:Y:S01]  /*eb20*/  IMAD.IADD R17, R0, 0x1, R17 ;  /* 0x0000000100117824 */ /* 0x000fe200078e0211 */
[----:B------:R-:W-:Y:S06]  /*eb30*/  BRA `(.L_x_9160) ;  /* 0x0000000000147947 */ /* 0x000fec0003800000 */
.L_x_9155:
[----:B------:R-:W-:Y:S01]  /*eb40*/  ULDC UR4, c[0x0][0xc3c] ;  /* 0x00030f0000047ab9 */ /* 0x000fe20000000800 */
[----:B------:R-:W-:Y:S02]  /*eb50*/  IMAD.MOV.U32 R17, RZ, RZ, RZ ;  /* 0x000000ffff117224 */ /* 0x000fe400078e00ff */
[----:B------:R-:W-:Y:S02]  /*eb60*/  IMAD.U32 R16, RZ, RZ, UR6 ;  /* 0x00000006ff107e24 */ /* 0x000fe4000f8e00ff */
[----:B------:R-:W-:Y:S02]  /*eb70*/  IMAD.MOV.U32 R18, RZ, RZ, RZ ;  /* 0x000000ffff127224 */ /* 0x000fe400078e00ff */
[----:B------:R-:W-:-:S07]  /*eb80*/  IMAD.U32 R19, RZ, RZ, UR4 ;  /* 0x00000004ff137e24 */ /* 0x000fce000f8e00ff */
.L_x_9160:
[----:B------:R-:W-:-:S13]  /*eb90*/  ISETP.NE.AND P0, PT, R7, RZ, PT ;  /* 0x000000ff0700720c */ /* 0x000fda0003f05270 */
[----:B------:R-:W0:Y:S01]  /*eba0*/  @!P0 S2R R3, SR_CgaCtaId ;  /* 0x0000000000038919 */ /* 0x000e220000008800 */
[----:B------:R-:W-:-:S04]  /*ebb0*/  @!P0 MOV R0, 0x400 ;  /* 0x0000040000008802 */ /* 0x000fc80000000f00 */
[----:B0-----:R-:W-:-:S05]  /*ebc0*/  @!P0 LEA R0, R3, R0, 0x18 ;  /* 0x0000000003008211 */ /* 0x001fca00078ec0ff */
[----:B------:R0:W-:Y:S01]  /*ebd0*/  @!P0 STS.128 [R0+0x288d0], R16 ;  /* 0x0288d01000008388 */ /* 0x0001e20000000c00 */
[----:B------:R-:W-:Y:S06]  /*ebe0*/  BAR.ARV 0x5, 0x180 ;  /* 0x0146000000007b1d */ /* 0x000fec0000002000 */
.L_x_9153:
        /* <DEDUP_REMOVED lines=8> */
[----:B------:R-:W-:Y:S01]  /*ec70*/  BSSY B8, `(.L_x_9161) ;  /* 0x0000507000087945 */ /* 0x000fe20003800000 */
[----:B------:R-:W-:Y:S01]  /*ec80*/  IMAD.MOV.U32 R28, RZ, RZ, 0x1 ;  /* 0x00000001ff1c7424 */ /* 0x000fe200078e00ff */
[----:B------:R-:W1:Y:S01]  /*ec90*/  S2R R4, SR_TID.X ;  /* 0x0000000000047919 */ /* 0x000e620000002100 */
[----:B------:R-:W-:Y:S01]  /*eca0*/  IMAD.MOV.U32 R26, RZ, RZ, RZ ;  /* 0x000000ffff1a7224 */ /* 0x000fe200078e00ff */
[----:B------:R-:W-:Y:S01]  /*ecb0*/  ULDC UR39, c[0x0][0xc] ;  /* 0x0000030000277ab9 */ /* 0x000fe20000000800 */
[----:B------:R3:W-:Y:S01]  /*ecc0*/  STL [R1+0x1c], RZ ;  /* 0x00001cff01007387 */ /* 0x0007e20000100800 */
[C---:B-1----:R-:W-:Y:S01]  /*ecd0*/  SHF.L.U32 R30, R4.reuse, 0x3, RZ ;  /* 0x00000003041e7819 */ /* 0x042fe200000006ff */
[C---:B------:R-:W-:Y:S01]  /*ece0*/  IMAD.SHL.U32 R2, R4.reuse, 0x10, RZ ;  /* 0x0000001004027824 */ /* 0x040fe200078e00ff */
[----:B------:R-:W-:-:S04]  /*ecf0*/  LOP3.LUT R3, R4, 0x7f, RZ, 0xc0, !PT ;  /* 0x0000007f04037812 */ /* 0x000fc800078ec0ff */
[----:B------:R-:W-:Y:S02]  /*ed00*/  LOP3.LUT R2, R2, 0x70, RZ, 0xc0, !PT ;  /* 0x0000007002027812 */ /* 0x000fe400078ec0ff */
[----:B--2---:R-:W-:Y:S02]  /*ed10*/  R2UR UR4, R0 ;  /* 0x00000000000472ca */ /* 0x004fe400000e0000 */
[----:B------:R-:W-:-:S04]  /*ed20*/  LOP3.LUT R0, R30, 0x1f8, RZ, 0xc0, !PT ;  /* 0x000001f81e007812 */ /* 0x000fc800078ec0ff */
[----:B------:R-:W-:Y:S02]  /*ed30*/  LOP3.LUT R33, R0, 0x38, R4, 0x78, !PT ;  /* 0x0000003800217812 */ /* 0x000fe400078e7804 */
[----:B------:R-:W-:Y:S02]  /*ed40*/  SHF.R.U32.HI R0, RZ, 0x3, R3 ;  /* 0x00000003ff007819 */ /* 0x000fe40000011603 */
[----:B------:R-:W-:Y:S02]  /*ed50*/  LOP3.LUT R33, R33, 0x200, R30, 0xf8, !PT ;  /* 0x0000020021217812 */ /* 0x000fe400078ef81e */
[----:B------:R-:W-:Y:S01]  /*ed60*/  LOP3.LUT R2, R0, R2, RZ, 0xfc, !PT ;  /* 0x0000000200027212 */ /* 0x000fe200078efcff */
[----:B------:R-:W-:Y:S01]  /*ed70*/  ULOP3.LUT UR38, UR4, 0x2, URZ, 0xfc, !UPT ;  /* 0x0000000204267892 */ /* 0x000fe2000f8efc3f */
[----:B------:R-:W-:Y:S02]  /*ed80*/  LOP3.LUT R30, R30, 0x38, RZ, 0xc0, !PT ;  /* 0x000000381e1e7812 */ /* 0x000fe400078ec0ff */
[----:B------:R-:W-:-:S02]  /*ed90*/  UMOV UR4, 0x400 ;  /* 0x0000040000047882 */ /* 0x000fc40000000000 */
[----:B0-----:R-:W-:Y:S01]  /*eda0*/  ULEA UR4, UR5, UR4, 0x18 ;  /* 0x0000000405047291 */ /* 0x001fe2000f8ec03f */
[----:B------:R-:W-:-:S05]  /*edb0*/  LOP3.LUT R29, R30, 0x40, RZ, 0xfc, !PT ;  /* 0x000000401e1d7812 */ /* 0x000fca00078efcff */
[----:B------:R-:W-:-:S04]  /*edc0*/  IMAD.U32 R22, RZ, RZ, UR4 ;  /* 0x00000004ff167e24 */ /* 0x000fc8000f8e00ff */
[----:B------:R-:W-:-:S05]  /*edd0*/  IMAD R0, R33, 0x2, R22 ;  /* 0x0000000221007824 */ /* 0x000fca00078e0216 */
[----:B------:R3:W-:Y:S02]  /*ede0*/  STL [R1], R0 ;  /* 0x0000000001007387 */ /* 0x0007e40000100800 */
.L_x_9226:
[----:B0-----:R-:W0:Y:S02]  /*edf0*/  LDC.64 R2, c[0x0][0xc88] ;  /* 0x00032200ff027b82 */ /* 0x001e240000000a00 */
[----:B0-----:R-:W-:-:S05]  /*ee00*/  IMAD.WIDE R2, R19, 0x4, R2 ;  /* 0x0000000413027825 */ /* 0x001fca00078e0202 */
[----:B------:R-:W3:Y:S01]  /*ee10*/  LDG.E R31, desc[UR36][R2.64] ;  /* 0x00000024021f7981 */ /* 0x000ee2000c1e1900 */
[----:B------:R-:W-:Y:S05]  /*ee20*/  YIELD ;  /* 0x0000000000007946 */ /* 0x000fea0003800000 */
[----:B------:R-:W-:Y:S01]  /*ee30*/  ULDC.64 UR4, c[0x0][0xa28] ;  /* 0x00028a0000047ab9 */ /* 0x000fe20000000a00 */
[----:B------:R-:W-:Y:S01]  /*ee40*/  IMAD.MOV.U32 R36, RZ, RZ, RZ ;  /* 0x000000ffff247224 */ /* 0x000fe200078e00ff */
[----:B------:R-:W-:Y:S01]  /*ee50*/  ISETP.NE.U32.AND P0, PT, RZ, UR4, PT ;  /* 0x00000004ff007c0c */ /* 0x000fe2000bf05070 */
[----:B------:R-:W-:-:S03]  /*ee60*/  ULDC.64 UR6, c[0x0][0xa18] ;  /* 0x0002860000067ab9 */ /* 0x000fc60000000a00 */
[----:B------:R-:W-:Y:S02]  /*ee70*/  ISETP.NE.AND.EX P0, PT, RZ, UR5, PT, P0 ;  /* 0x00000005ff007c0c */ /* 0x000fe4000bf05300 */
[----:B---3--:R-:W-:-:S11]  /*ee80*/  SHF.R.S32.HI R0, RZ, 0x1f, R31 ;  /* 0x0000001fff007819 */ /* 0x008fd6000001141f */
        /* <DEDUP_REMOVED lines=39> */
.L_x_9162:
        /* <DEDUP_REMOVED lines=9> */
.L_x_9163:
        /* <DEDUP_REMOVED lines=9> */
.L_x_9164:
        /* <DEDUP_REMOVED lines=12> */
[----:B-1----:R-:W-:Y:S02]  /*f2e0*/  @P0 SHF.R.U32.HI R0, RZ, R5, R2 ;  /* 0x00000005ff000219 */ /* 0x002fe40000011602 */
[----:B----4-:R-:W-:-:S05]  /*f2f0*/  IADD3 R3, R34, 0x80, -R4 ;  /* 0x0000008022037810 */ /* 0x010fca0007ffe804 */
[----:B------:R-:W-:Y:S02]  /*f300*/  IMAD.IADD R2, R3, 0x1, R0 ;  /* 0x0000000103027824 */ /* 0x000fe400078e0200 */
[----:B------:R-:W-:-:S03]  /*f310*/  VIADD R0, R34, 0x7f ;  /* 0x0000007f22007836 */ /* 0x000fc60000000000 */
[----:B------:R-:W-:Y:S02]  /*f320*/  SHF.R.S32.HI R5, RZ, 0x1f, R2 ;  /* 0x0000001fff057819 */ /* 0x000fe40000011402 */
[----:B------:R-:W-:Y:S02]  /*f330*/  SHF.R.S32.HI R3, RZ, 0x1f, R0 ;  /* 0x0000001fff037819 */ /* 0x000fe40000011400 */
[----:B------:R-:W-:Y:S02]  /*f340*/  LEA.HI R5, R5, R2, RZ, 0x7 ;  /* 0x0000000205057211 */ /* 0x000fe400078f38ff */
[----:B------:R-:W-:Y:S02]  /*f350*/  LEA.HI R3, R3, R0, RZ, 0x7 ;  /* 0x0000000003037211 */ /* 0x000fe400078f38ff */
[----:B------:R-:W-:Y:S02]  /*f360*/  SHF.R.S32.HI R5, RZ, 0x7, R5 ;  /* 0x00000007ff057819 */ /* 0x000fe40000011405 */
[----:B------:R-:W-:-:S02]  /*f370*/  SHF.R.S32.HI R0, RZ, 0x7, R3 ;  /* 0x00000007ff007819 */ /* 0x000fc40000011403 */
        /* <DEDUP_REMOVED lines=18> */
[----:B0-----:R-:W-:-:S06]  /*f4a0*/  IADD3 R3, R8, 0xffffffe, RZ ;  /* 0x0ffffffe08037810 */ /* 0x001fcc0007ffe0ff */
        /* <DEDUP_REMOVED lines=19> */
.L_x_9166:
[----:B------:R-:W-:Y:S05]  /*f5e0*/  BSYNC B0 ;  /* 0x0000000000007941 */ /* 0x000fea0003800000 */
.L_x_9165:
        /* <DEDUP_REMOVED lines=23> */
.L_x_9168:
        /* <DEDUP_REMOVED lines=20> */
.L_x_9171:
[----:B------:R-:W-:Y:S05]  /*f8a0*/  BSYNC B6 ;  /* 0x0000000000067941 */ /* 0x000fea0003800000 */
.L_x_9170:
        /* <DEDUP_REMOVED lines=9> */
[----:B------:R-:W-:Y:S01]  /*f940*/  MOV R4, UR6 ;  /* 0x0000000600047c02 */ /* 0x000fe20008000f00 */
        /* <DEDUP_REMOVED lines=10> */
.L_x_9174:
        /* <DEDUP_REMOVED lines=15> */
.L_x_9173:
[----:B------:R-:W-:Y:S05]  /*fae0*/  BSYNC B6 ;  /* 0x0000000000067941 */ /* 0x000fea0003800000 */
.L_x_9172:
[----:B------:R-:W2:Y:S01]  /*faf0*/  LDL R2, [R1+0x18] ;  /* 0x0000180001027983 */ /* 0x000ea20000100800 */
[----:B------:R-:W-:Y:S01]  /*fb00*/  ULDC.64 UR4, c[0x0][0x9f8] ;  /* 0x00027e0000047ab9 */ /* 0x000fe20000000a00 */
[----:B------:R-:W0:Y:S01]  /*fb10*/  LDC R6, c[0x0][0x430] ;  /* 0x00010c00ff067b82 */ /* 0x000e220000000800 */
[----:B------:R-:W-:-:S04]  /*fb20*/  ISETP.NE.U32.AND P0, PT, RZ, UR4, PT ;  /* 0x00000004ff007c0c */ /* 0x000fc8000bf05070 */
[----:B------:R-:W-:-:S13]  /*fb30*/  ISETP.NE.AND.EX P0, PT, RZ, UR5, PT, P0 ;  /* 0x00000005ff007c0c */ /* 0x000fda000bf05300 */
[----:B------:R-:W-:Y:S01]  /*fb40*/  @P0 IADD3 R24, P1, R24, UR4, RZ ;  /* 0x0000000418180c10 */ /* 0x000fe2000ff3e0ff */
[----:B------:R-:W1:Y:S01]  /*fb50*/  S2R R21, SR_TID.X ;  /* 0x0000000000157919 */ /* 0x000e620000002100 */
[----:B------:R-:W3:Y:S02]  /*fb60*/  S2R R20, SR_TID.X ;  /* 0x0000000000147919 */ /* 0x000ee40000002100 */
[----:B------:R-:W-:Y:S01]  /*fb70*/  @P0 IADD3.X R25, R25, UR5, RZ, P1, !PT ;  /* 0x0000000519190c10 */ /* 0x000fe20008ffe4ff */
[----:B------:R-:W-:-:S04]  /*fb80*/  ULDC UR4, c[0x0][0x2f4] ;  /* 0x0000bd0000047ab9 */ /* 0x000fc80000000800 */
[----:B------:R-:W4:Y:S01]  /*fb90*/  @P0 LDG.E R32, desc[UR36][R24.64] ;  /* 0x0000002418200981 */ /* 0x000f22000c1e1900 */
[----:B0-----:R-:W-:Y:S02]  /*fba0*/  ISETP.NE.AND P2, PT, R6, 0x1, PT ;  /* 0x000000010600780c */ /* 0x001fe40003f45270 */
[----:B------:R-:W-:-:S11]  /*fbb0*/  LOP3.LUT R23, R23, 0xfffffff7, RZ, 0xc0, !PT ;  /* 0xfffffff717177812 */ /* 0x000fd600078ec0ff */
[----:B------:R-:W0:Y:S01]  /*fbc0*/  @P2 LDC R3, c[0x0][0x434] ;  /* 0x00010d00ff032b82 */ /* 0x000e220000000800 */
[----:B------:R-:W-:Y:S01]  /*fbd0*/  @P2 LOP3.LUT R23, R23, 0x8, RZ, 0xfc, !PT ;  /* 0x0000000817172812 */ /* 0x000fe200078efcff */
[----:B-1----:R-:W-:Y:S01]  /*fbe0*/  IMAD.SHL.U32 R21, R21, 0x10, RZ ;  /* 0x0000001015157824 */ /* 0x002fe200078e00ff */
[----:B---3--:R-:W-:-:S04]  /*fbf0*/  LOP3.LUT R20, R20, 0x7f, RZ, 0xc0, !PT ;  /* 0x0000007f14147812 */ /* 0x008fc800078ec0ff */
[----:B------:R-:W-:Y:S02]  /*fc00*/  LOP3.LUT R21, R21, 0x70, RZ, 0xc0, !PT ;  /* 0x0000007015157812 */ /* 0x000fe400078ec0ff */
[----:B------:R-:W-:Y:S02]  /*fc10*/  SHF.R.U32.HI R20, RZ, 0x3, R20 ;  /* 0x00000003ff147819 */ /* 0x000fe40000011614 */
[----:B------:R-:W-:Y:S01]  /*fc20*/  LOP3.LUT R23, R23, 0xfffffffb, RZ, 0xc0, !PT ;  /* 0xfffffffb17177812 */ /* 0x000fe200078ec0ff */
[----:B------:R-:W-:Y:S01]  /*fc30*/  UMOV UR5, 0xffffffff ;  /* 0xffffffff00057882 */ /* 0x000fe20000000000 */
[----:B--2---:R-:W-:Y:S02]  /*fc40*/  VIADD R27, R2, 0xffffffff ;  /* 0xffffffff021b7836 */ /* 0x004fe40000000000 */
[----:B------:R-:W1:Y:S03]  /*fc50*/  @P2 LDC R2, c[0x0][0x438] ;  /* 0x00010e00ff022b82 */ /* 0x000e660000000800 */
[----:B------:R-:W-:-:S04]  /*fc60*/  SHF.L.U32 R8, R27, 0x7, RZ ;  /* 0x000000071b087819 */ /* 0x000fc800000006ff */
[----:B------:R-:W-:-:S04]  /*fc70*/  LOP3.LUT R5, R8, R20, R21, 0xfe, !PT ;  /* 0x0000001408057212 */ /* 0x000fc800078efe15 */
[C---:B------:R-:W-:Y:S01]  /*fc80*/  ISETP.GE.AND P0, PT, R5.reuse, R34, PT ;  /* 0x000000220500720c */ /* 0x040fe20003f06270 */
[----:B------:R-:W-:-:S04]  /*fc90*/  IMAD.IADD R0, R5, 0x1, R36 ;  /* 0x0000000105007824 */ /* 0x000fc800078e0224 */
[----:B0-----:R-:W-:-:S04]  /*fca0*/  @P2 IMAD.HI.U32 R3, R0, R3, RZ ;  /* 0x0000000300032227 */ /* 0x001fc800078e00ff */
[----:B------:R-:W-:Y:S01]  /*fcb0*/  IMAD.MOV.U32 R4, RZ, RZ, R0 ;  /* 0x000000ffff047224 */ /* 0x000fe200078e0000 */
[----:B-1----:R-:W-:-:S03]  /*fcc0*/  @P2 SHF.R.U32.HI R4, RZ, R2, R3 ;  /* 0x00000002ff042219 */ /* 0x002fc60000011603 */
[----:B------:R-:W0:Y:S02]  /*fcd0*/  @!P0 LDC.64 R2, c[0x0][0x428] ;  /* 0x00010a00ff028b82 */ /* 0x000e240000000a00 */
[----:B------:R-:W-:Y:S01]  /*fce0*/  IMAD.MOV R5, RZ, RZ, -R4 ;  /* 0x000000ffff057224 */ /* 0x000fe200078e0a04 */
[----:B----4-:R-:W-:-:S03]  /*fcf0*/  SHF.R.S32.HI R37, RZ, 0x1f, R32 ;  /* 0x0000001fff257819 */ /* 0x010fc60000011420 */
[----:B------:R-:W-:Y:S01]  /*fd00*/  IMAD R0, R6, R5, R0 ;  /* 0x0000000506007224 */ /* 0x000fe200078e0200 */
[--C-:B------:R-:W-:Y:S01]  /*fd10*/  @!P0 SHF.R.S32.HI R5, RZ, 0x1f, R4.reuse ;  /* 0x0000001fff058819 */ /* 0x100fe20000011404 */
[-C--:B0-----:R-:W-:Y:S02]  /*fd20*/  @!P0 IMAD R6, R37, R2.reuse, RZ ;  /* 0x0000000225068224 */ /* 0x081fe400078e02ff */
[----:B------:R-:W-:-:S04]  /*fd30*/  @!P0 IMAD.WIDE.U32 R4, R32, R2, R4 ;  /* 0x0000000220048225 */ /* 0x000fc800078e0004 */
[----:B------:R-:W-:Y:S02]  /*fd40*/  @!P0 IMAD R6, R32, R3, R6 ;  /* 0x0000000320068224 */ /* 0x000fe400078e0206 */
[----:B------:R-:W0:Y:S02]  /*fd50*/  @!P0 LDC.64 R2, c[0x0][0x418] ;  /* 0x00010600ff028b82 */ /* 0x000e240000000a00 */
[----:B------:R-:W-:Y:S02]  /*fd60*/  @!P0 IMAD.IADD R6, R5, 0x1, R6 ;  /* 0x0000000105068824 */ /* 0x000fe400078e0206 */
[----:B------:R-:W-:-:S05]  /*fd70*/  IMAD.U32 R5, RZ, RZ, UR38 ;  /* 0x00000026ff057e24 */ /* 0x000fca000f8e00ff */
        /* <DEDUP_REMOVED lines=13> */
.L_x_9243:
[----:B------:R-:W-:Y:S01]  /*fe50*/  LOP3.LUT R25, R18, 0xffff, RZ, 0xc0, !PT ;  /* 0x0000ffff12197812 */ /* 0x000fe200078ec0ff */
[----:B------:R-:W-:Y:S06]  /*fe60*/  @!P2 BRA `(.L_x_9176) ;  /* 0x000000000004a947 */ /* 0x000fec0003800000 */
[----:B------:R-:W-:Y:S01]  /*fe70*/  BPT.TRAP 0x1 ;  /* 0x000000040000795c */ /* 0x000fe20000300000 */
.L_x_9176:
        /* <DEDUP_REMOVED lines=23> */
.L_x_9244:
[----:B------:R-:W-:Y:S05]  /*fff0*/  BSYNC B0 ;  /* 0x0000000000007941 */ /* 0x000fea0003800000 */
.L_x_9177:
        /* <DEDUP_REMOVED lines=105> */
.L_x_9262:
        /* <DEDUP_REMOVED lines=11> */
.L_x_9180:
        /* <DEDUP_REMOVED lines=10> */
.L_x_9181:
[----:B0-----:R0:W5:Y:S01]  /*107e0*/  LDL.LU R4, [R1+0xc] ;  /* 0x00000c0001047983 */ /* 0x0011620000300800 */
[----:B------:R0:W-:Y:S03]  /*107f0*/  SYNCS.ARRIVE.TRANS64.A1T0 RZ, [R7+URZ+0x28830], RZ ;  /* 0x028830ff07ff79a7 */ /* 0x0001e6000810003f */
[----:B-1----:R0:W5:Y:S02]  /*10800*/  LDL.LU R3, [R1+0x4] ;  /* 0x0000040001037983 */ /* 0x0021640000300800 */
[----:B------:R-:W-:Y:S05]  /*10810*/  WARPSYNC.ALL ;  /* 0x0000000000007948 */ /* 0x000fea0003800000 */
[----:B------:R-:W-:Y:S01]  /*10820*/  ULDC.64 UR4, c[0x0][0x298] ;  /* 0x0000a60000047ab9 */ /* 0x000fe20000000a00 */
[----:B------:R-:W-:Y:S01]  /*10830*/  BAR.SYNC.DEFER_BLOCKING 0x8, 0x180 ;  /* 0x0206000000007b1d */ /* 0x000fe20000010000 */
[----:B------:R-:W-:Y:S01]  /*10840*/  LOP3.LUT P0, RZ, R23, 0x10, RZ, 0xc0, !PT ;  /* 0x0000001017ff7812 */ /* 0x000fe2000780c0ff */
[----:B------:R-:W-:-:S03]  /*10850*/  VIADD R2, R22, 0x10400 ;  /* 0x0001040016027836 */ /* 0x000fc60000000000 */
[----:B------:R-:W-:Y:S01]  /*10860*/  SEL R31, R31, RZ, !P0 ;  /* 0x000000ff1f1f7207 */ /* 0x000fe20004000000 */
[----:B------:R-:W-:Y:S01]  /*10870*/  BSSY B6, `(.L_x_9182) ;  /* 0x000001c000067945 */ /* 0x000fe20003800000 */
[----:B-----5:R-:W-:Y:S02]  /*10880*/  SEL R4, R4, RZ, !P0 ;  /* 0x000000ff04047207 */ /* 0x020fe40004000000 */
[----:B------:R-:W-:Y:S02]  /*10890*/  LOP3.LUT P0, RZ, R2, 0x3ff, RZ, 0xc0, !PT ;  /* 0x000003ff02ff7812 */ /* 0x000fe4000780c0ff */
[----:B------:R-:W-:Y:S01]  /*108a0*/  SHF.R.S32.HI R0, RZ, 0x1f, R3 ;  /* 0x0000001fff007819 */ /* 0x000fe20000011403 */
[----:B------:R1:W-:Y:S04]  /*108b0*/  STL [R1+0xc], R4 ;  /* 0x00000c0401007387 */ /* 0x0003e80000100800 */
[----:B------:R-:W-:-:S04]  /*108c0*/  IMAD R0, R0, UR4, RZ ;  /* 0x0000000400007c24 */ /* 0x000fc8000f8e02ff */
[C---:B------:R-:W-:Y:S02]  /*108d0*/  IMAD R0, R3.reuse, UR5, R0 ;  /* 0x0000000503007c24 */ /* 0x040fe4000f8e0200 */
[----:B------:R-:W-:-:S05]  /*108e0*/  IMAD.WIDE.U32 R2, R3, UR4, RZ ;  /* 0x0000000403027c25 */ /* 0x000fca000f8e00ff */
[----:B------:R-:W-:Y:S01]  /*108f0*/  IADD3 R0, R3, R0, RZ ;  /* 0x0000000003007210 */ /* 0x000fe20007ffe0ff */
[----:B------:R1:W-:Y:S04]  /*10900*/  STL.64 [R1+0x10], R2 ;  /* 0x0000100201007387 */ /* 0x0003e80000100a00 */
[----:B------:R1:W-:Y:S01]  /*10910*/  STL [R1+0x4], R0 ;  /* 0x0000040001007387 */ /* 0x0003e20000100800 */
[----:B------:R-:W-:Y:S05]  /*10920*/  @!P0 BRA `(.L_x_9183) ;  /* 0x0000000000408947 */ /* 0x000fea0003800000 */
[----:B-1----:R-:W-:Y:S01]  /*10930*/  MOV R2, 0x0 ;  /* 0x0000000000027802 */ /* 0x002fe20000000f00 */
[----:B------:R-:W-:Y:S01]  /*10940*/  ULDC.64 UR4, c[0x4][0x138] ;  /* 0x01004e0000047ab9 */ /* 0x000fe20000000a00 */
[----:B------:R-:W-:Y:S01]  /*10950*/  ULDC.64 UR6, c[0x4][0x140] ;  /* 0x0100500000067ab9 */ /* 0x000fe20000000a00 */
[----:B------:R-:W-:Y:S01]  /*10960*/  ULDC.64 UR8, c[0x4][0x68] ;  /* 0x01001a0000087ab9 */ /* 0x000fe20000000a00 */
[----:B------:R-:W-:Y:S02]  /*10970*/  IMAD.U32 R4, RZ, RZ, UR4 ;  /* 0x00000004ff047e24 */ /* 0x000fe4000f8e00ff */
[----:B------:R-:W1:Y:S01]  /*10980*/  LDC.64 R2, c[0x4][R2] ;  /* 0x0100000002027b82 */ /* 0x000e620000000a00 */
[----:B------:R-:W-:Y:S02]  /*10990*/  IMAD.U32 R5, RZ, RZ, UR5 ;  /* 0x00000005ff057e24 */ /* 0x000fe4000f8e00ff */
[----:B------:R-:W-:Y:S02]  /*109a0*/  IMAD.U32 R6, RZ, RZ, UR6 ;  /* 0x00000006ff067e24 */ /* 0x000fe4000f8e00ff */
[----:B0-----:R-:W-:-:S02]  /*109b0*/  IMAD.U32 R7, RZ, RZ, UR7 ;  /* 0x00000007ff077e24 */ /* 0x001fc4000f8e00ff */
[----:B------:R-:W-:Y:S02]  /*109c0*/  IMAD.U32 R10, RZ, RZ, UR8 ;  /* 0x00000008ff0a7e24 */ /* 0x000fe4000f8e00ff */
[----:B------:R-:W-:Y:S02]  /*109d0*/  IMAD.U32 R11, RZ, RZ, UR9 ;  /* 0x00000009ff0b7e24 */ /* 0x000fe4000f8e00ff */
[----:B------:R-:W-:Y:S02]  /*109e0*/  IMAD.MOV.U32 R8, RZ, RZ, 0x70 ;  /* 0x00000070ff087424 */ /* 0x000fe400078e00ff */
[----:B------:R-:W-:Y:S02]  /*109f0*/  IMAD.MOV.U32 R12, RZ, RZ, 0x1 ;  /* 0x00000001ff0c7424 */ /* 0x000fe400078e00ff */
[----:B------:R-:W-:-:S07]  /*10a00*/  IMAD.MOV.U32 R13, RZ, RZ, RZ ;  /* 0x000000ffff0d7224 */ /* 0x000fce00078e00ff */
[----:B------:R-:W-:-:S07]  /*10a10*/  LEPC R20, `(.L_x_9183) ;  /* 0x000000001014794e */ /* 0x000fce0000000000 */
[----:B-1----:R-:W-:Y:S05]  /*10a20*/  CALL.ABS.NOINC R2 ;  /* 0x0000000002007343 */ /* 0x002fea0003c00000 */
.L_x_9183:
[----:B------:R-:W-:Y:S05]  /*10a30*/  BSYNC B6 ;  /* 0x0000000000067941 */ /* 0x000fea0003800000 */
.L_x_9182:
[----:B------:R-:W2:Y:S01]  /*10a40*/  LDL.LU R21, [R1+0xc] ;  /* 0x00000c0001157983 */ /* 0x000ea20000300800 */
[----:B-1----:R-:W1:Y:S01]  /*10a50*/  LDC R4, c[0x0][0x448] ;  /* 0x00011200ff047b82 */ /* 0x002e620000000800 */
[----:B------:R-:W-:Y:S01]  /*10a60*/  ULDC.64 UR6, c[0x0][0x2e0] ;  /* 0x0000b80000067ab9 */ /* 0x000fe20000000a00 */
[----:B------:R-:W-:Y:S01]  /*10a70*/  ULDC.64 UR4, c[0x0][0x2d8] ;  /* 0x0000b60000047ab9 */ /* 0x000fe20000000a00 */
[----:B------:R-:W3:Y:S04]  /*10a80*/  LDL.LU R20, [R1+0x4] ;  /* 0x0000040001147983 */ /* 0x000ee80000300800 */
[----:B------:R-:W3:Y:S04]  /*10a90*/  LDL.LU.64 R2, [R1+0x10] ;  /* 0x0000100001027983 */ /* 0x000ee80000300a00 */
[----:B------:R4:W5:Y:S04]  /*10aa0*/  LDL R10, [R1+0x8] ;  /* 0x00000800010a7983 */ /* 0x0009680000100800 */
[----:B------:R4:W5:Y:S01]  /*10ab0*/  LDL R8, [R1] ;  /* 0x0000000001087983 */ /* 0x0009620000100800 */
[----:B-1----:R-:W-:-:S13]  /*10ac0*/  ISETP.NE.AND P6, PT, R4, 0x1, PT ;  /* 0x000000010400780c */ /* 0x002fda0003fc5270 */
[----:B------:R-:W1:Y:S08]  /*10ad0*/  @P6 LDC R5, c[0x0][0x44c] ;  /* 0x00011300ff056b82 */ /* 0x000e700000000800 */
[----:B------:R-:W0:Y:S01]  /*10ae0*/  @P6 LDC R4, c[0x0][0x450] ;  /* 0x00011400ff046b82 */ /* 0x000e220000000800 */
[----:B--2---:R-:W-:Y:S02]  /*10af0*/  IMAD R0, R21, UR6, RZ ;  /* 0x0000000615007c24 */ /* 0x004fe4000f8e02ff */
[----:B------:R-:W2:Y:S02]  /*10b00*/  S2R R21, SR_TID.X ;  /* 0x0000000000157919 */ /* 0x000ea40000002100 */
[----:B------:R-:W-:Y:S01]  /*10b10*/  IMAD R0, R31, UR7, R0 ;  /* 0x000000071f007c24 */ /* 0x000fe2000f8e0200 */
[----:B---3--:R-:W-:-:S02]  /*10b20*/  MOV R3, R20 ;  /* 0x0000001400037202 */ /* 0x008fc40000000f00 */
[----:B------:R-:W3:Y:S01]  /*10b30*/  S2R R20, SR_TID.X ;  /* 0x0000000000147919 */ /* 0x000ee20000002100 */
[----:B------:R-:W-:-:S04]  /*10b40*/  IMAD.WIDE.U32 R2, R25, UR4, R2 ;  /* 0x0000000419027c25 */ /* 0x000fc8000f8e0002 */
[----:B------:R-:W-:Y:S01]  /*10b50*/  IMAD R3, R25, UR5, R3 ;  /* 0x0000000519037c24 */ /* 0x000fe2000f8e0203 */
[----:B------:R-:W-:Y:S01]  /*10b60*/  ULDC.64 UR4, c[0x0][0x2d0] ;  /* 0x0000b40000047ab9 */ /* 0x000fe20000000a00 */
[----:B------:R-:W-:-:S04]  /*10b70*/  IMAD.WIDE.U32 R2, R31, UR6, R2 ;  /* 0x000000061f027c25 */ /* 0x000fc8000f8e0002 */
[----:B------:R-:W-:Y:S02]  /*10b80*/  IMAD.IADD R3, R3, 0x1, R0 ;  /* 0x0000000103037824 */ /* 0x000fe400078e0200 */
[----:B--2---:R-:W-:-:S05]  /*10b90*/  IMAD.SHL.U32 R21, R21, 0x10, RZ ;  /* 0x0000001015157824 */ /* 0x004fca00078e00ff */
[----:B------:R-:W-:Y:S02]  /*10ba0*/  LOP3.LUT R21, R21, 0x70, RZ, 0xc0, !PT ;  /* 0x0000007015157812 */ /* 0x000fe400078ec0ff */
[----:B---3--:R-:W-:-:S04]  /*10bb0*/  LOP3.LUT R20, R20, 0x7f, RZ, 0xc0, !PT ;  /* 0x0000007f14147812 */ /* 0x008fc800078ec0ff */
[----:B------:R-:W-:-:S04]  /*10bc0*/  SHF.R.U32.HI R20, RZ, 0x3, R20 ;  /* 0x00000003ff147819 */ /* 0x000fc80000011614 */
[----:B------:R-:W-:-:S05]  /*10bd0*/  LOP3.LUT R20, R20, R21, RZ, 0xfc, !PT ;  /* 0x0000001514147212 */ /* 0x000fca00078efcff */
[----:B------:R-:W-:-:S04]  /*10be0*/  IMAD R0, R17, 0x80, R20 ;  /* 0x0000008011007824 */ /* 0x000fc800078e0214 */
[----:B-1----:R-:W-:-:S04]  /*10bf0*/  @P6 IMAD.HI.U32 R5, R0, R5, RZ ;  /* 0x0000000500056227 */ /* 0x002fc800078e00ff */
[----:B------:R-:W-:Y:S01]  /*10c00*/  IMAD.MOV.U32 R6, RZ, RZ, R0 ;  /* 0x000000ffff067224 */ /* 0x000fe200078e0000 */
[----:B0-----:R-:W-:Y:S02]  /*10c10*/  @P6 SHF.R.U32.HI R6, RZ, R4, R5 ;  /* 0x00000004ff066219 */ /* 0x001fe40000011605 */
[----:B------:R-:W0:Y:S03]  /*10c20*/  LDC R5, c[0x0][0x448] ;  /* 0x00011200ff057b82 */ /* 0x000e260000000800 */
[----:B------:R-:W-:Y:S01]  /*10c30*/  IMAD.MOV R4, RZ, RZ, -R6 ;  /* 0x000000ffff047224 */ /* 0x000fe200078e0a06 */
[----:B------:R-:W1:Y:S01]  /*10c40*/  S2R R20, SR_TID.X ;  /* 0x0000000000147919 */ /* 0x000e620000002100 */
        /* <DEDUP_REMOVED lines=19> */
[----:B-1----:R-:W-:-:S04]  /*10d80*/  LOP3.LUT R20, R20, 0x7f, RZ, 0xc0, !PT ;  /* 0x0000007f14147812 */ /* 0x002fc800078ec0ff */
[----:B------:R-:W-:Y:S01]  /*10d90*/  SHF.R.U32.HI R9, RZ, 0x3, R20 ;  /* 0x00000003ff097819 */ /* 0x000fe20000011614 */
[----:B----4-:R-:W-:Y:S06]  /*10da0*/  BRA.DIV UR4, `(.L_x_9184) ;  /* 0x0000004204787947 */ /* 0x010fec000b800000 */
        /* <DEDUP_REMOVED lines=41> */
[----:B------:R1:W-:Y:S01]  /*11040*/  @!P2 LDGSTS.E.BYPASS.LTC128B.128 [R8+0x15c00], desc[UR36][R2.64+0x80], !P1 ;  /* 0x15c000800208afae */ /* 0x0003e2000c901d64 */
[----:B------:R-:W-:Y:S01]  /*11050*/  ISETP.GE.AND P2, PT, R6, R5, PT ;  /* 0x000000050600720c */ /* 0x000fe20003f46270 */
[----:B------:R-:W-:Y:S02]  /*11060*/  VIADD R6, R17, 0x50 ;  /* 0x0000005011067836 */ /* 0x000fe40000000000 */
        /* <DEDUP_REMOVED lines=28> */
.L_x_9279:
        /* <DEDUP_REMOVED lines=11> */
.L_x_9186:
[----:B------:R-:W-:Y:S05]  /*112e0*/  BSYNC B0 ;  /* 0x0000000000007941 */ /* 0x000fea0003800000 */
.L_x_9185:
[----:B------:R-:W-:Y:S01]  /*112f0*/  NOP ;  /* 0x0000000000007918 */ /* 0x000fe20000000000 */
[----:B------:R-:W-:-:S13]  /*11300*/  PLOP3.LUT P0, PT, PT, PT, PT, 0x80, 0x0 ;  /* 0x000000000000781c */ /* 0x000fda0003f0f070 */
.L_x_9187:
        /* <DEDUP_REMOVED lines=21> */
.L_x_9280:
[----:B------:R-:W-:Y:S05]  /*11460*/  BSYNC B0 ;  /* 0x0000000000007941 */ /* 0x000fea0003800000 */
.L_x_9188:
        /* <DEDUP_REMOVED lines=8> */
.L_x_9204:
[----:B0-----:R-:W0:Y:S01]  /*114f0*/  S2R R3, SR_TID.X ;  /* 0x0000000000037919 */ /* 0x001e220000002100 */
[----:B------:R-:W1:Y:S01]  /*11500*/  LDC R4, c[0x0][0x430] ;  /* 0x00010c00ff047b82 */ /* 0x000e620000000800 */
[----:B------:R-:W-:Y:S05]  /*11510*/  YIELD ;  /* 0x0000000000007946 */ /* 0x000fea0003800000 */
[----:B------:R-:W-:Y:S01]  /*11520*/  ULDC.64 UR4, c[0x0][0x428] ;  /* 0x00010a0000047ab9 */ /* 0x000fe20000000a00 */
[----:B------:R-:W-:Y:S01]  /*11530*/  LOP3.LUT P3, RZ, R23, 0x4, RZ, 0xc0, !PT ;  /* 0x0000000417ff7812 */ /* 0x000fe2000786c0ff */
[----:B------:R-:W-:Y:S01]  /*11540*/  VIADD R26, R10, 0x1 ;  /* 0x000000010a1a7836 */ /* 0x000fe20000000000 */
[----:B-1----:R-:W-:-:S02]  /*11550*/  ISETP.NE.AND P0, PT, R4, 0x1, PT ;  /* 0x000000010400780c */ /* 0x002fc40003f05270 */
[C---:B0-----:R-:W-:Y:S01]  /*11560*/  LOP3.LUT R0, R3.reuse, 0x7f, RZ, 0xc0, !PT ;  /* 0x0000007f03007812 */ /* 0x041fe200078ec0ff */
[----:B------:R-:W-:-:S03]  /*11570*/  IMAD.SHL.U32 R4, R3, 0x10, RZ ;  /* 0x0000001003047824 */ /* 0x000fc600078e00ff */
[----:B------:R-:W-:-:S07]  /*11580*/  SHF.R.U32.HI R5, RZ, 0x3, R0 ;  /* 0x00000003ff057819 */ /* 0x000fce0000011600 */
[----:B------:R-:W0:Y:S01]  /*11590*/  @P0 LDC R0, c[0x0][0x434] ;  /* 0x00010d00ff000b82 */ /* 0x000e220000000800 */
[----:B------:R-:W-:Y:S01]  /*115a0*/  LOP3.LUT R4, R4, 0x70, RZ, 0xc0, !PT ;  /* 0x0000007004047812 */ /* 0x000fe200078ec0ff */
[----:B------:R-:W-:Y:S02]  /*115b0*/  IMAD R7, R6, 0x80, R5 ;  /* 0x0000008006077824 */ /* 0x000fe400078e0205 */
[----:B------:R-:W-:-:S04]  /*115c0*/  IMAD R5, R37, UR4, RZ ;  /* 0x0000000425057c24 */ /* 0x000fc8000f8e02ff */
[----:B------:R-:W1:Y:S01]  /*115d0*/  @P0 LDC R3, c[0x0][0x438] ;  /* 0x00010e00ff030b82 */ /* 0x000e620000000800 */
[----:B------:R-:W-:Y:S01]  /*115e0*/  IADD3 R7, R4, R7, R36 ;  /* 0x0000000704077210 */ /* 0x000fe20007ffe024 */
[----:B------:R-:W-:-:S04]  /*115f0*/  IMAD R5, R32, UR5, R5 ;  /* 0x0000000520057c24 */ /* 0x000fc8000f8e0205 */
[----:B------:R-:W-:Y:S02]  /*11600*/  IMAD.MOV.U32 R8, RZ, RZ, R7 ;  /* 0x000000ffff087224 */ /* 0x000fe400078e0007 */
[----:B0-----:R-:W-:-:S05]  /*11610*/  @P0 IMAD.HI.U32 R0, R7, R0, RZ ;  /* 0x0000000007000227 */ /* 0x001fca00078e00ff */
[----:B-1----:R-:W-:-:S04]  /*11620*/  @P0 SHF.R.U32.HI R8, RZ, R3, R0 ;  /* 0x00000003ff080219 */ /* 0x002fc80000011600 */
[--C-:B------:R-:W-:Y:S01]  /*11630*/  SHF.R.S32.HI R3, RZ, 0x1f, R8.reuse ;  /* 0x0000001fff037819 */ /* 0x100fe20000011408 */
[----:B------:R-:W-:-:S04]  /*11640*/  IMAD.MOV.U32 R2, RZ, RZ, R8 ;  /* 0x000000ffff027224 */ /* 0x000fc800078e0008 */
[----:B------:R-:W-:Y:S01]  /*11650*/  IMAD.WIDE.U32 R2, R32, UR4, R2 ;  /* 0x0000000420027c25 */ /* 0x000fe2000f8e0002 */
[----:B------:R-:W-:-:S04]  /*11660*/  ULDC.64 UR4, c[0x0][0x418] ;  /* 0x0001060000047ab9 */ /* 0x000fc80000000a00 */
[----:B------:R-:W-:Y:S02]  /*11670*/  IADD3 R3, R5, R3, RZ ;  /* 0x0000000305037210 */ /* 0x000fe40007ffe0ff */
        /* <DEDUP_REMOVED lines=14> */
.L_x_9192:
[----:B------:R-:W-:Y:S01]  /*11760*/  IMAD R6, R26, 0x8, R22 ;  /* 0x000000081a067824 */ /* 0x000fe200078e0216 */
[----:B------:R-:W-:Y:S01]  /*11770*/  SHF.L.U32 R3, R28, 0x1f, RZ ;  /* 0x0000001f1c037819 */ /* 0x000fe200000006ff */
[----:B------:R-:W-:Y:S03]  /*11780*/  BSSY B1, `(.L_x_9193) ;  /* 0x0000003000017945 */ /* 0x000fe60003800000 */
[----:B------:R-:W0:Y:S02]  /*11790*/  SYNCS.PHASECHK.TRANS64.TRYWAIT P0, [R6+URZ+0x28840], R3 ;  /* 0x02884003060075a7 */ /* 0x000e24000800017f */
[----:B0-----:R-:W-:Y:S05]  /*117a0*/  @!P0 BRA `(.L_x_9194) ;  /* 0x00000040008c8947 */ /* 0x001fea0003800000 */
.L_x_9281:
[----:B------:R-:W-:Y:S05]  /*117b0*/  BSYNC B1 ;  /* 0x0000000000017941 */ /* 0x000fea0003800000 */
.L_x_9193:
        /* <DEDUP_REMOVED lines=26> */
[----:B0-----:R-:W-:-:S04]  /*11960*/  IADD3 R2, P0, R2, R5, RZ ;  /* 0x0000000502027210 */ /* 0x001fc80007f1e0ff */
[----:B-1----:R-:W-:-:S05]  /*11970*/  IADD3.X R3, RZ, R3, RZ, P0, !PT ;  /* 0x00000003ff037210 */ /* 0x002fca00007fe4ff */
        /* <DEDUP_REMOVED lines=41> */
.L_x_9299:
        /* <DEDUP_REMOVED lines=9> */
.L_x_9196:
        /* <DEDUP_REMOVED lines=10> */
.L_x_9197:
[----:B------:R3:W-:Y:S01]  /*11d40*/  SYNCS.ARRIVE.TRANS64.A1T0 RZ, [R6+URZ+0x28830], RZ ;  /* 0x028830ff06ff79a7 */ /* 0x0007e2000810003f */
[----:B------:R-:W-:Y:S05]  /*11d50*/  @!P4 BRA `(.L_x_9198) ;  /* 0x000000000004c947 */ /* 0x000fea0003800000 */
[----:B------:R-:W-:Y:S01]  /*11d60*/  BPT.TRAP 0x1 ;  /* 0x000000040000795c */ /* 0x000fe20000300000 */
.L_x_9198:
[----:B-1----:R-:W-:Y:S01]  /*11d70*/  SHF.L.U32 R2, R17, 0x1f, RZ ;  /* 0x0000001f11027819 */ /* 0x002fe200000006ff */
[----:B------:R-:W-:Y:S01]  /*11d80*/  BSSY B1, `(.L_x_9199) ;  /* 0x0000005000017945 */ /* 0x000fe20003800000 */
[----:B---3--:R-:W-:Y:S01]  /*11d90*/  LEA R6, R10, R22, 0x3 ;  /* 0x000000160a067211 */ /* 0x008fe200078e18ff */
[----:B------:R-:W-:-:S03]  /*11da0*/  IMAD R8, R31, -0x80, R34 ;  /* 0xffffff801f087824 */ /* 0x000fc600078e0222 */
[----:B------:R-:W1:Y:S02]  /*11db0*/  SYNCS.PHASECHK.TRANS64.TRYWAIT P0, [R6+URZ+0x28860], R2 ;  /* 0x02886002060075a7 */ /* 0x000e64000800017f */
[----:B-1----:R-:W-:Y:S05]  /*11dc0*/  @!P0 BRA `(.L_x_9200) ;  /* 0x0000004400648947 */ /* 0x002fea0003800000 */
.L_x_9300:
[----:B------:R-:W-:Y:S05]  /*11dd0*/  BSYNC B1 ;  /* 0x0000000000017941 */ /* 0x000fea0003800000 */
.L_x_9199:
        /* <DEDUP_REMOVED lines=66> */
.L_x_9318:
        /* <DEDUP_REMOVED lines=27> */
.L_x_9202:
        /* <DEDUP_REMOVED lines=10> */
.L_x_9203:
[C---:B------:R-:W-:Y:S01]  /*12450*/  ISETP.GT.AND P0, PT, R27.reuse, R35, PT ;  /* 0x000000231b00720c */ /* 0x040fe20003f04270 */
[----:B------:R0:W-:Y:S01]  /*12460*/  SYNCS.ARRIVE.TRANS64.A1T0 RZ, [R6+URZ+0x28850], RZ ;  /* 0x028850ff06ff79a7 */ /* 0x0001e2000810003f */
[----:B------:R-:W-:Y:S02]  /*12470*/  IMAD.MOV.U32 R10, RZ, RZ, R26 ;  /* 0x000000ffff0a7224 */ /* 0x000fe400078e001a */
[----:B------:R-:W-:Y:S02]  /*12480*/  IMAD.MOV.U32 R17, RZ, RZ, R28 ;  /* 0x000000ffff117224 */ /* 0x000fe400078e001c */
[----:B------:R-:W-:Y:S02]  /*12490*/  IMAD.MOV.U32 R31, RZ, RZ, R27 ;  /* 0x000000ffff1f7224 */ /* 0x000fe400078e001b */
[----:B0-----:R-:W-:-:S05]  /*124a0*/  VIADD R6, R27, 0xffffffff ;  /* 0xffffffff1b067836 */ /* 0x001fca0000000000 */
[----:B------:R-:W-:Y:S05]  /*124b0*/  @P0 BRA `(.L_x_9204) ;  /* 0xfffffff0000c0947 */ /* 0x000fea000383ffff */
.L_x_9191:
[----:B------:R-:W-:Y:S05]  /*124c0*/  BSYNC B0 ;  /* 0x0000000000007941 */ /* 0x000fea0003800000 */
.L_x_9190:
        /* <DEDUP_REMOVED lines=17> */
.L_x_9206:
[----:B------:R-:W-:Y:S05]  /*125e0*/  BSYNC B0 ;  /* 0x0000000000007941 */ /* 0x000fea0003800000 */
.L_x_9205:
[----:B------:R-:W-:-:S13]  /*125f0*/  LOP3.LUT P0, RZ, R23, 0x4, RZ, 0xc0, !PT ;  /* 0x0000000417ff7812 */ /* 0x000fda000780c0ff */
[----:B------:R-:W-:Y:S05]  /*12600*/  @!P0 BRA `(.L_x_9207) ;  /* 0x0000000000048947 */ /* 0x000fea0003800000 */
[----:B------:R-:W-:Y:S01]  /*12610*/  BPT.TRAP 0x1 ;  /* 0x000000040000795c */ /* 0x000fe20000300000 */
.L_x_9207:
[----:B------:R-:W-:Y:S01]  /*12620*/  LEA R0, R26, R22, 0x3 ;  /* 0x000000161a007211 */ /* 0x000fe200078e18ff */
[----:B------:R-:W-:Y:S01]  /*12630*/  BSSY B0, `(.L_x_9208) ;  /* 0x0000005000007945 */ /* 0x000fe20003800000 */
[----:B0-----:R-:W-:Y:S01]  /*12640*/  SHF.L.U32 R3, R28, 0x1f, RZ ;  /* 0x0000001f1c037819 */ /* 0x001fe200000006ff */
[----:B------:R-:W-:-:S03]  /*12650*/  IMAD R6, R27, -0x80, R34 ;  /* 0xffffff801b067824 */ /* 0x000fc600078e0222 */
[----:B------:R-:W0:Y:S02]  /*12660*/  SYNCS.PHASECHK.TRANS64.TRYWAIT P0, [R0+URZ+0x28860], R3 ;  /* 0x02886003000075a7 */ /* 0x000e24000800017f */
[----:B0-----:R-:W-:Y:S05]  /*12670*/  @!P0 BRA `(.L_x_9209) ;  /* 0x0000004400d48947 */ /* 0x001fea0003800000 */
.L_x_9319:
[----:B------:R-:W-:Y:S05]  /*12680*/  BSYNC B0 ;  /* 0x0000000000007941 */ /* 0x000fea0003800000 */
.L_x_9208:
        /* <DEDUP_REMOVED lines=51> */
[----:B------:R-:W3:Y:S02]  /*129c0*/  SHFL.IDX PT, R10, R18, 0x6, 0x181f ;  /* 0x00d81f00120a7f89 */ /* 0x000ee400000e0000 */
[----:B-1----:R-:W-:Y:S02]  /*129d0*/  IADD3.X R3, RZ, R8, RZ, P4, !PT ;  /* 0x00000008ff037210 */ /* 0x002fe400027fe4ff */
        /* <DEDUP_REMOVED lines=17> */
.L_x_9337:
        /* <DEDUP_REMOVED lines=11> */
.L_x_9211:
        /* <DEDUP_REMOVED lines=10> */
.L_x_9212:
[----:B------:R1:W-:Y:S01]  /*12c40*/  SYNCS.ARRIVE.TRANS64.A1T0 RZ, [R0+URZ+0x28850], RZ ;  /* 0x028850ff00ff79a7 */ /* 0x0003e2000810003f */
[----:B------:R-:W-:-:S05]  /*12c50*/  VIADD R26, R26, 0x1 ;  /* 0x000000011a1a7836 */ /* 0x000fca0000000000 */
[----:B------:R-:W-:-:S04]  /*12c60*/  ISETP.NE.AND P0, PT, R26, 0x2, PT ;  /* 0x000000021a00780c */ /* 0x000fc80003f05270 */
[----:B0-----:R-:W-:Y:S02]  /*12c70*/  SEL R3, RZ, 0x1, P0 ;  /* 0x00000001ff037807 */ /* 0x001fe40000000000 */
[----:B------:R-:W-:Y:S02]  /*12c80*/  SEL R26, R26, RZ, P0 ;  /* 0x000000ff1a1a7207 */ /* 0x000fe40000000000 */
[----:B-1----:R-:W-:-:S07]  /*12c90*/  LOP3.LUT R28, R28, R3, RZ, 0x3c, !PT ;  /* 0x000000031c1c7212 */ /* 0x002fce00078e3cff */
.L_x_9169:
[----:B------:R-:W-:Y:S05]  /*12ca0*/  BSYNC B7 ;  /* 0x0000000000077941 */ /* 0x000fea0003800000 */
.L_x_9167:
        /* <DEDUP_REMOVED lines=11> */
.L_x_9213:
        /* <DEDUP_REMOVED lines=43> */
.L_x_9347:
[----:B------:R-:W-:Y:S02]  /*13010*/  ULDC UR4, c[0x0][0xc38] ;  /* 0x00030e0000047ab9 */ /* 0x000fe40000000800 */
[----:B------:R-:W-:-:S04]  /*13020*/  IMAD.U32 R5, RZ, RZ, UR4 ;  /* 0x00000004ff057e24 */ /* 0x000fc8000f8e00ff */
[----:B-1----:R-:W-:-:S05]  /*13030*/  IMAD R14, R14, R5, RZ ;  /* 0x000000050e0e7224 */ /* 0x002fca00078e02ff */
[----:B------:R-:W-:-:S04]  /*13040*/  IADD3 R7, R7, R14, RZ ;  /* 0x0000000e07077210 */ /* 0x000fc80007ffe0ff */
[----:B------:R-:W-:-:S13]  /*13050*/  ISETP.GT.AND P6, PT, R7, R0, PT ;  /* 0x000000000700720c */ /* 0x000fda0003fc4270 */
[----:B------:R-:W-:Y:S05]  /*13060*/  @P6 BRA `(.L_x_9216) ;  /* 0x0000000000a46947 */ /* 0x000fea0003800000 */
.L_x_9219:
        /* <DEDUP_REMOVED lines=35> */
.L_x_9355:
[----:B------:R-:W-:Y:S02]  /*132a0*/  ULDC UR4, c[0x0][0xc38] ;  /* 0x00030e0000047ab9 */ /* 0x000fe40000000800 */
[----:B------:R-:W-:-:S04]  /*132b0*/  IMAD.U32 R5, RZ, RZ, UR4 ;  /* 0x00000004ff057e24 */ /* 0x000fc8000f8e00ff */
[----:B-1----:R-:W-:-:S04]  /*132c0*/  IMAD R14, R14, R5, RZ ;  /* 0x000000050e0e7224 */ /* 0x002fc800078e02ff */
[----:B------:R-:W-:-:S05]  /*132d0*/  IMAD.IADD R7, R14, 0x1, R7 ;  /* 0x000000010e077824 */ /* 0x000fca00078e0207 */
[----:B------:R-:W-:-:S13]  /*132e0*/  ISETP.GT.AND P6, PT, R7, R0, PT ;  /* 0x000000000700720c */ /* 0x000fda0003fc4270 */
[----:B------:R-:W-:Y:S05]  /*132f0*/  @!P6 BRA `(.L_x_9219) ;  /* 0xfffffffc005ce947 */ /* 0x000fea000383ffff */
.L_x_9216:
        /* <DEDUP_REMOVED lines=10> */
.L_x_9360:
[----:B------:R-:W-:-:S13]  /*133a0*/  ISETP.NE.AND P0, PT, R3, RZ, PT ;  /* 0x000000ff0300720c */ /* 0x000fda0003f05270 */
[----:B------:R-:W-:Y:S05]  /*133b0*/  @!P0 BRA `(.L_x_9221) ;  /* 0x0000000000108947 */ /* 0x000fea0003800000 */
[----:B------:R-:W-:Y:S01]  /*133c0*/  UMOV UR4, 0xffffffff ;  /* 0xffffffff00047882 */ /* 0x000fe20000000000 */
[----:B-1----:R-:W-:Y:S02]  /*133d0*/  VIADD R12, R12, 0xffffffff ;  /* 0xffffffff0c0c7836 */ /* 0x002fe40000000000 */
[----:B------:R-:W-:Y:S05]  /*133e0*/  BRA.DIV UR4, `(.L_x_9222) ;  /* 0x0000004e04587947 */ /* 0x000fea000b800000 */
[----:B------:R4:W1:Y:S02]  /*133f0*/  SHFL.IDX PT, R6, R2, R12, 0x1f ;  /* 0x00001f0c02067589 */ /* 0x00086400000e0000 */
.L_x_9221:
        /* <DEDUP_REMOVED lines=35> */
[----:B------:R-:W-:Y:S02]  /*13630*/  ISETP.GE.AND P2, PT, R2, RZ, PT ;  /* 0x000000ff0200720c */ /* 0x000fe40003f46270 */
[----:B------:R-:W-:-:S11]  /*13640*/  IADD3 R3, RZ, -R3, RZ ;  /* 0x80000003ff037210 */ /* 0x000fd60007ffe0ff */
        /* <DEDUP_REMOVED lines=22> */
.L_x_9223:
        /* <DEDUP_REMOVED lines=37> */
[----:B0-----:R-:W-:-:S02]  /*13a00*/  IADD3 R3, R8, 0xffffffe, RZ ;  /* 0x0ffffffe08037810 */ /* 0x001fc40007ffe0ff */
[----:B------:R-:W-:-:S04]  /*13a10*/  IABS R8, R5 ;  /* 0x0000000500087213 */ /* 0x000fc80000000000 */
        /* <DEDUP_REMOVED lines=18> */
[----:B------:R-:W-:Y:S02]  /*13b40*/  @!P1 LOP3.LUT R2, RZ, R5, RZ, 0x33, !PT ;  /* 0x00000005ff029212 */ /* 0x000fe400078e33ff */
[----:B------:R-:W-:-:S05]  /*13b50*/  IADD3 R5, -R5, RZ, RZ ;  /* 0x000000ff05057210 */ /* 0x000fca0007ffe1ff */
[----:B------:R-:W-:-:S07]  /*13b60*/  IMAD R18, R2, R5, R3 ;  /* 0x0000000502127224 */ /* 0x000fce00078e0203 */
.L_x_9224:
[----:B------:R-:W-:-:S05]  /*13b70*/  LOP3.LUT R2, RZ, R2, RZ, 0x33, !PT ;  /* 0x00000002ff027212 */ /* 0x000fca00078e33ff */
[----:B------:R-:W-:Y:S01]  /*13b80*/  IMAD.IADD R17, R17, 0x1, R2 ;  /* 0x0000000111117824 */ /* 0x000fe200078e0202 */
[----:B------:R-:W-:Y:S06]  /*13b90*/  BRA `(.L_x_9225) ;  /* 0x00000000001c7947 */ /* 0x000fec0003800000 */
.L_x_9217:
[----:B------:R-:W-:Y:S01]  /*13ba0*/  UMOV UR4, URZ ;  /* 0x0000003f00047c82 */ /* 0x000fe20008000000 */
[----:B------:R-:W-:Y:S01]  /*13bb0*/  UMOV UR5, URZ ;  /* 0x0000003f00057c82 */ /* 0x000fe20008000000 */
[----:B------:R-:W-:Y:S01]  /*13bc0*/  ULDC UR6, c[0x0][0xc3c] ;  /* 0x00030f0000067ab9 */ /* 0x000fe20000000800 */
[----:B------:R-:W-:Y:S02]  /*13bd0*/  IMAD.MOV.U32 R16, RZ, RZ, R0 ;  /* 0x000000ffff107224 */ /* 0x000fe400078e0000 */
[----:B------:R-:W-:Y:S02]  /*13be0*/  IMAD.U32 R17, RZ, RZ, UR4 ;  /* 0x00000004ff117e24 */ /* 0x000fe4000f8e00ff */
[----:B------:R-:W-:Y:S02]  /*13bf0*/  IMAD.U32 R18, RZ, RZ, UR5 ;  /* 0x00000005ff127e24 */ /* 0x000fe4000f8e00ff */
[----:B------:R-:W-:-:S07]  /*13c00*/  IMAD.U32 R19, RZ, RZ, UR6 ;  /* 0x00000006ff137e24 */ /* 0x000fce000f8e00ff */
.L_x_9225:
        /* <DEDUP_REMOVED lines=10> */
.L_x_9214:
[----:B------:R-:W-:Y:S02]  /*13cb0*/  ULDC UR4, c[0x0][0xc3c] ;  /* 0x00030f0000047ab9 */ /* 0x000fe40000000800 */
[----:B-1----:R-:W-:-:S13]  /*13cc0*/  ISETP.GE.AND P0, PT, R19, UR4, PT ;  /* 0x0000000413007c0c */ /* 0x002fda000bf06270 */
[----:B------:R-:W-:Y:S05]  /*13cd0*/  @!P0 BRA `(.L_x_9226) ;  /* 0xffffffb000448947 */ /* 0x000fea000383ffff */
[----:B------:R-:W-:Y:S05]  /*13ce0*/  BSYNC B8 ;  /* 0x0000000000087941 */ /* 0x000fea0003800000 */
.L_x_9161:
        /* <DEDUP_REMOVED lines=12> */
.L_x_9363:
[----:B------:R-:W-:Y:S05]  /*13db0*/  BSYNC B0 ;  /* 0x0000000000007941 */ /* 0x000fea0003800000 */
.L_x_9227:
[----:B------:R-:W-:-:S03]  /*13dc0*/  UMOV UR4, 0xffffffff ;  /* 0xffffffff00047882 */ /* 0x000fc60000000000 */
[----:B------:R-:W-:Y:S05]  /*13dd0*/  BRA.DIV UR4, `(.L_x_9229) ;  /* 0x0000004604187947 */ /* 0x000fea000b800000 */
[----:B0-----:R-:W0:Y:S02]  /*13de0*/  S2R R0, SR_TID.X ;  /* 0x0000000000007919 */ /* 0x001e240000002100 */
[----:B0-----:R-:W-:-:S04]  /*13df0*/  SHF.R.U32.HI R0, RZ, 0x5, R0 ;  /* 0x00000005ff007819 */ /* 0x001fc80000011600 */
[----:B------:R-:W-:-:S05]  /*13e00*/  LOP3.LUT R0, R0, 0x3, RZ, 0xc0, !PT ;  /* 0x0000000300007812 */ /* 0x000fca00078ec0ff */
[----:B------:R0:W1:Y:S02]  /*13e10*/  SHFL.IDX PT, R14, R0, RZ, 0x1f ;  /* 0x00001fff000e7589 */ /* 0x00006400000e0000 */
.L_x_9366:
[----:B-1----:R-:W-:Y:S01]  /*13e20*/  ISETP.NE.AND P0, PT, R14, RZ, PT ;  /* 0x000000ff0e00720c */ /* 0x002fe20003f05270 */
[----:B------:R-:W-:-:S12]  /*13e30*/  BSSY B0, `(.L_x_9230) ;  /* 0x0000026000007945 */ /* 0x000fd80003800000 */
[----:B------:R-:W-:Y:S05]  /*13e40*/  @P0 BRA `(.L_x_9231) ;  /* 0x0000000000900947 */ /* 0x000fea0003800000 */
[----:B------:R-:W-:-:S03]  /*13e50*/  UMOV UR4, 0xffffffff ;  /* 0xffffffff00047882 */ /* 0x000fc60000000000 */
[----:B------:R-:W-:Y:S05]  /*13e60*/  BRA.DIV UR4, `(.L_x_9232) ;  /* 0x0000004604287947 */ /* 0x000fea000b800000 */
[----:B------:R-:W-:-:S13]  /*13e70*/  ELECT P6, URZ, PT ;  /* 0x00000000003f782f */ /* 0x000fda00038c0000 */
.L_x_9369:
        /* <DEDUP_REMOVED lines=8> */
.L_x_9233:
[C---:B------:R-:W-:Y:S01]  /*13f00*/  LEA R5, R26.reuse, R7, 0x3 ;  /* 0x000000071a057211 */ /* 0x040fe200078e18ff */
[----:B------:R-:W-:Y:S01]  /*13f10*/  VIADD R26, R26, 0x1 ;  /* 0x000000011a1a7836 */ /* 0x000fe20000000000 */
[----:B------:R-:W-:-:S04]  /*13f20*/  SHF.L.U32 R0, R28, 0x1f, RZ ;  /* 0x0000001f1c007819 */ /* 0x000fc800000006ff */
[----:B------:R-:W0:Y:S01]  /*13f30*/  SYNCS.PHASECHK.TRANS64.TRYWAIT P1, [R5+URZ+0x28840], R0 ;  /* 0x02884000050075a7 */ /* 0x000e22000802017f */
[----:B------:R-:W-:-:S04]  /*13f40*/  ISETP.NE.AND P2, PT, R26, 0x2, PT ;  /* 0x000000021a00780c */ /* 0x000fc80003f45270 */
[----:B------:R-:W-:Y:S01]  /*13f50*/  SEL R3, RZ, 0x1, P2 ;  /* 0x00000001ff037807 */ /* 0x000fe20001000000 */
[----:B0-----:R-:W-:Y:S08]  /*13f60*/  @!P1 BRA `(.L_x_9234) ;  /* 0x0000004400089947 */ /* 0x001ff00003800000 */
.L_x_9370:
[----:B------:R-:W-:Y:S02]  /*13f70*/  SEL R26, R26, RZ, P2 ;  /* 0x000000ff1a1a7207 */ /* 0x000fe40001000000 */
[----:B------:R-:W-:Y:S01]  /*13f80*/  LOP3.LUT R2, R28, R3, RZ, 0x3c, !PT ;  /* 0x000000031c027212 */ /* 0x000fe200078e3cff */
[----:B------:R-:W-:Y:S06]  /*13f90*/  @!P0 BRA `(.L_x_9235) ;  /* 0x0000000000048947 */ /* 0x000fec0003800000 */
[----:B------:R-:W-:Y:S01]  /*13fa0*/  BPT.TRAP 0x1 ;  /* 0x000000040000795c */ /* 0x000fe20000300000 */
.L_x_9235:
[----:B------:R-:W-:Y:S01]  /*13fb0*/  IMAD R3, R26, 0x8, R7 ;  /* 0x000000081a037824 */ /* 0x000fe200078e0207 */
[----:B------:R-:W-:-:S04]  /*13fc0*/  SHF.L.U32 R2, R2, 0x1f, RZ ;  /* 0x0000001f02027819 */ /* 0x000fc800000006ff */
[----:B------:R-:W1:Y:S02]  /*13fd0*/  SYNCS.PHASECHK.TRANS64.TRYWAIT P1, [R3+URZ+0x28840], R2 ;  /* 0x02884002030075a7 */ /* 0x000e64000802017f */
[----:B-1----:R-:W-:Y:S05]  /*13fe0*/  @!P1 BRA `(.L_x_9236) ;  /* 0x0000004000fc9947 */ /* 0x002fea0003800000 */
.L_x_9371:
[----:B------:R-:W-:Y:S05]  /*13ff0*/  @!P0 BRA `(.L_x_9237) ;  /* 0x0000000000048947 */ /* 0x000fea0003800000 */
[----:B------:R-:W-:Y:S01]  /*14000*/  BPT.TRAP 0x1 ;  /* 0x000000040000795c */ /* 0x000fe20000300000 */
.L_x_9237:
[----:B------:R-:W3:Y:S02]  /*14010*/  SYNCS.PHASECHK.TRANS64.TRYWAIT P1, [R5+URZ+0x28860], R0 ;  /* 0x02886000050075a7 */ /* 0x000ee4000802017f */
[----:B---3--:R-:W-:Y:S05]  /*14020*/  @!P1 BRA `(.L_x_9238) ;  /* 0x0000004400009947 */ /* 0x008fea0003800000 */
.L_x_9372:
[----:B------:R-:W-:Y:S05]  /*14030*/  @!P0 BRA `(.L_x_9239) ;  /* 0x0000000000048947 */ /* 0x000fea0003800000 */
[----:B------:R-:W-:Y:S01]  /*14040*/  BPT.TRAP 0x1 ;  /* 0x000000040000795c */ /* 0x000fe20000300000 */
.L_x_9239:
[----:B----4-:R4:W0:Y:S02]  /*14050*/  SYNCS.PHASECHK.TRANS64.TRYWAIT P0, [R3+URZ+0x28860], R2 ;  /* 0x02886002030075a7 */ /* 0x010824000800017f */
[----:B0-----:R-:W-:Y:S05]  /*14060*/  @!P0 NANOSLEEP.SYNCS 0x989680 ;  /* 0x009896800000895d */ /* 0x001fea0003900000 */
[----:B------:R-:W0:Y:S02]  /*14070*/  @!P0 SYNCS.PHASECHK.TRANS64 P0, [R3+URZ+0x28860], R2 ;  /* 0x02886002030085a7 */ /* 0x000e24000800007f */
[----:B0-----:R-:W-:Y:S05]  /*14080*/  @!P0 BRA `(.L_x_9239) ;  /* 0xfffffffc00f08947 */ /* 0x001fea000383ffff */
.L_x_9231:
[----:B------:R-:W-:Y:S05]  /*14090*/  BSYNC B0 ;  /* 0x0000000000007941 */ /* 0x000fea0003800000 */
.L_x_9230:
[----:B------:R-:W-:Y:S05]  /*140a0*/  EXIT ;  /* 0x000000000000794d */ /* 0x000fea0003800000 */
.L_x_9094:
[----:B0-----:R-:W-:-:S04]  /*140b0*/  IMAD.U32 R3, RZ, RZ, UR40 ;  /* 0x00000028ff037e24 */ /* 0x001fc8000f8e00ff */
[----:B------:R0:W1:Y:S03]  /*140c0*/  SYNCS.PHASECHK.TRANS64.TRYWAIT P1, [R3+URZ+0x28800], R0 ;  /* 0x02880000030075a7 */ /* 0x000066000802017f */
[----:B-1----:R-:W-:Y:S05]  /*140d0*/  @!P1 NANOSLEEP.SYNCS 0x989680 ;  /* 0x009896800000995d */ /* 0x002fea0003900000 */
[----:B------:R-:W1:Y:S02]  /*140e0*/  @!P1 SYNCS.PHASECHK.TRANS64 P1, [R3+URZ+0x28800], R0 ;  /* 0x02880000030095a7 */ /* 0x000e64000802007f */
[----:B-1----:R-:W-:Y:S05]  /*140f0*/  @!P1 BRA `(.L_x_9094) ;  /* 0xfffffffc00ec9947 */ /* 0x002fea000383ffff */
[----:B------:R-:W-:Y:S05]  /*14100*/  BRA `(.L_x_9240) ;  /* 0xfffffedc00107947 */ /* 0x000fea000383ffff */
.L_x_9098:
[----:B-1----:R1:W2:Y:S02]  /*14110*/  SYNCS.PHASECHK.TRANS64.TRYWAIT P1, [R0+URZ+0x28830], R3 ;  /* 0x02883003000075a7 */ /* 0x0022a4000802017f */
[----:B--2---:R-:W-:Y:S05]  /*14120*/  @!P1 NANOSLEEP.SYNCS 0x989680 ;  /* 0x009896800000995d */ /* 0x004fea0003900000 */
[----:B------:R-:W2:Y:S02]  /*14130*/  @!P1 SYNCS.PHASECHK.TRANS64 P1, [R0+URZ+0x28830], R3 ;  /* 0x02883003000095a7 */ /* 0x000ea4000802007f */
[----:B--2---:R-:W-:Y:S05]  /*14140*/  @!P1 BRA `(.L_x_9098) ;  /* 0xfffffffc00f09947 */ /* 0x004fea000383ffff */
[----:B------:R-:W-:Y:S05]  /*14150*/  BRA `(.L_x_9097) ;  /* 0xfffffedc002c7947 */ /* 0x000fea000383ffff */
.L_x_9104:
[----:B-1----:R-:W-:-:S04]  /*14160*/  IMAD.U32 R7, RZ, RZ, UR10 ;  /* 0x0000000aff077e24 */ /* 0x002fc8000f8e00ff */
[----:B------:R1:W2:Y:S03]  /*14170*/  SYNCS.PHASECHK.TRANS64.TRYWAIT P1, [R7+URZ+0x28830], R6 ;  /* 0x02883006070075a7 */ /* 0x0002a6000802017f */
[----:B--2---:R-:W-:Y:S05]  /*14180*/  @!P1 NANOSLEEP.SYNCS 0x989680 ;  /* 0x009896800000995d */ /* 0x004fea0003900000 */
[----:B------:R-:W2:Y:S02]  /*14190*/  @!P1 SYNCS.PHASECHK.TRANS64 P1, [R7+URZ+0x28830], R6 ;  /* 0x02883006070095a7 */ /* 0x000ea4000802007f */
[----:B--2---:R-:W-:Y:S05]  /*141a0*/  @!P1 BRA `(.L_x_9104) ;  /* 0xfffffffc00ec9947 */ /* 0x004fea000383ffff */
[----:B------:R-:W-:Y:S05]  /*141b0*/  BRA `(.L_x_9101) ;  /* 0xffffff0800407947 */ /* 0x000fea000383ffff */
.L_x_9108:
[----:B-1----:R-:W-:-:S04]  /*141c0*/  IMAD.U32 R7, RZ, RZ, UR10 ;  /* 0x0000000aff077e24 */ /* 0x002fc8000f8e00ff */
[----:B------:R1:W2:Y:S03]  /*141d0*/  SYNCS.PHASECHK.TRANS64.TRYWAIT P1, [R7+URZ+0x28850], R6 ;  /* 0x02885006070075a7 */ /* 0x0002a6000802017f */
[----:B--2---:R-:W-:Y:S05]  /*141e0*/  @!P1 NANOSLEEP.SYNCS 0x989680 ;  /* 0x009896800000995d */ /* 0x004fea0003900000 */
[----:B------:R-:W2:Y:S02]  /*141f0*/  @!P1 SYNCS.PHASECHK.TRANS64 P1, [R7+URZ+0x28850], R6 ;  /* 0x02885006070095a7 */ /* 0x000ea4000802007f */
[----:B--2---:R-:W-:Y:S05]  /*14200*/  @!P1 BRA `(.L_x_9108) ;  /* 0xfffffffc00ec9947 */ /* 0x004fea000383ffff */
[----:B------:R-:W-:Y:S05]  /*14210*/  BRA `(.L_x_9105) ;  /* 0xffffff0c00187947 */ /* 0x000fea000383ffff */
.L_x_9116:
[----:B-1----:R-:W-:-:S04]  /*14220*/  IMAD.U32 R7, RZ, RZ, UR10 ;  /* 0x0000000aff077e24 */ /* 0x002fc8000f8e00ff */
[----:B------:R1:W2:Y:S03]  /*14230*/  SYNCS.PHASECHK.TRANS64.TRYWAIT P1, [R7+URZ+0x28830], R6 ;  /* 0x02883006070075a7 */ /* 0x0002a6000802017f */
[----:B--2---:R-:W-:Y:S05]  /*14240*/  @!P1 NANOSLEEP.SYNCS 0x989680 ;  /* 0x009896800000995d */ /* 0x004fea0003900000 */
[----:B------:R-:W2:Y:S02]  /*14250*/  @!P1 SYNCS.PHASECHK.TRANS64 P1, [R7+URZ+0x28830], R6 ;  /* 0x02883006070095a7 */ /* 0x000ea4000802007f */
[----:B--2---:R-:W-:Y:S05]  /*14260*/  @!P1 BRA `(.L_x_9116) ;  /* 0xfffffffc00ec9947 */ /* 0x004fea000383ffff */
[----:B------:R-:W-:Y:S05]  /*14270*/  BRA `(.L_x_9113) ;  /* 0xffffff3800a87947 */ /* 0x000fea000383ffff */
.L_x_9120:
[----:B-1----:R-:W-:-:S04]  /*14280*/  IMAD.U32 R7, RZ, RZ, UR10 ;  /* 0x0000000aff077e24 */ /* 0x002fc8000f8e00ff */
[----:B------:R1:W2:Y:S03]  /*14290*/  SYNCS.PHASECHK.TRANS64.TRYWAIT P1, [R7+URZ+0x28850], R6 ;  /* 0x02885006070075a7 */ /* 0x0002a6000802017f */
[----:B--2---:R-:W-:Y:S05]  /*142a0*/  @!P1 NANOSLEEP.SYNCS 0x989680 ;  /* 0x009896800000995d */ /* 0x004fea0003900000 */
[----:B------:R-:W2:Y:S02]  /*142b0*/  @!P1 SYNCS.PHASECHK.TRANS64 P1, [R7+URZ+0x28850], R6 ;  /* 0x02885006070095a7 */ /* 0x000ea4000802007f */
[----:B--2---:R-:W-:Y:S05]  /*142c0*/  @!P1 BRA `(.L_x_9120) ;  /* 0xfffffffc00ec9947 */ /* 0x004fea000383ffff */
[----:B------:R-:W-:Y:S05]  /*142d0*/  BRA `(.L_x_9117) ;  /* 0xffffff3c00747947 */ /* 0x000fea000383ffff */
.L_x_9127:
[----:B-1----:R-:W-:-:S04]  /*142e0*/  IMAD.U32 R5, RZ, RZ, UR5 ;  /* 0x00000005ff057e24 */ /* 0x002fc8000f8e00ff */
[----:B------:R1:W2:Y:S03]  /*142f0*/  SYNCS.PHASECHK.TRANS64.TRYWAIT P1, [R5+URZ+0x28850], R4 ;  /* 0x02885004050075a7 */ /* 0x0002a6000802017f */
[----:B--2---:R-:W-:Y:S05]  /*14300*/  @!P1 NANOSLEEP.SYNCS 0x989680 ;  /* 0x009896800000995d */ /* 0x004fea0003900000 */
[----:B------:R-:W2:Y:S02]  /*14310*/  @!P1 SYNCS.PHASECHK.TRANS64 P1, [R5+URZ+0x28850], R4 ;  /* 0x02885004050095a7 */ /* 0x000ea4000802007f */
[----:B--2---:R-:W-:Y:S05]  /*14320*/  @!P1 BRA `(.L_x_9127) ;  /* 0xfffffffc00ec9947 */ /* 0x004fea000383ffff */
[----:B------:R-:W-:Y:S05]  /*14330*/  BRA `(.L_x_9126) ;  /* 0xffffff6000687947 */ /* 0x000fea000383ffff */
.L_x_9175:
        /* <DEDUP_REMOVED lines=11> */
.L_x_9242:
[----:B------:R-:W-:Y:S05]  /*143f0*/  BSYNC B0 ;  /* 0x0000000000007941 */ /* 0x000fea0003800000 */
.L_x_9241:
[----:B------:R-:W-:Y:S05]  /*14400*/  BRA `(.L_x_9243) ;  /* 0xffffffb800907947 */ /* 0x000fea000383ffff */
.L_x_9178:
[----:B0-----:R0:W1:Y:S02]  /*14410*/  SYNCS.PHASECHK.TRANS64.TRYWAIT P0, [R7+URZ+0x28840], R2 ;  /* 0x02884002070075a7 */ /* 0x001064000800017f */
[----:B-1----:R-:W-:Y:S05]  /*14420*/  @!P0 NANOSLEEP.SYNCS 0x989680 ;  /* 0x009896800000895d */ /* 0x002fea0003900000 */
[----:B------:R-:W1:Y:S02]  /*14430*/  @!P0 SYNCS.PHASECHK.TRANS64 P0, [R7+URZ+0x28840], R2 ;  /* 0x02884002070085a7 */ /* 0x000e64000800007f */
[----:B-1----:R-:W-:Y:S05]  /*14440*/  @!P0 BRA `(.L_x_9178) ;  /* 0xfffffffc00f08947 */ /* 0x002fea000383ffff */
[----:B------:R-:W-:Y:S05]  /*14450*/  BRA `(.L_x_9244) ;  /* 0xffffffb800e47947 */ /* 0x000fea000383ffff */
.L_x_9179:
        /* <DEDUP_REMOVED lines=8> */
.L_x_9246:
[----:B------:R-:W-:Y:S05]  /*144e0*/  BSYNC B0 ;  /* 0x0000000000007941 */ /* 0x000fea0003800000 */
.L_x_9245:
[----:B------:R-:W-:Y:S01]  /*144f0*/  MOV R13, R4 ;  /* 0x00000004000d7202 */ /* 0x000fe20000000f00 */
        /* <DEDUP_REMOVED lines=8> */
.L_x_9247:
[----:B------:R-:W-:Y:S02]  /*14580*/  IMAD.MOV.U32 R13, RZ, RZ, R0 ;  /* 0x000000ffff0d7224 */ /* 0x000fe400078e0000 */
[----:B------:R-:W-:Y:S02]  /*14590*/  IMAD.MOV.U32 R12, RZ, RZ, 0x1 ;  /* 0x00000001ff0c7424 */ /* 0x000fe400078e00ff */
[----:B------:R-:W-:-:S07]  /*145a0*/  IMAD.MOV.U32 R3, RZ, RZ, R14 ;  /* 0x000000ffff037224 */ /* 0x000fce00078e000e */
[----:B------:R-:W-:Y:S05]  /*145b0*/  WARPSYNC.COLLECTIVE R15, `(.L_x_9248) ;  /* 0x000000000f087348 */ /* 0x000fea0003c00000 */
[----:B------:R0:W1:Y:S02]  /*145c0*/  SHFL.IDX P6, R14, R13, R12, R11 ;  /* 0x0000000c0d0e7389 */ /* 0x00006400000c000b */
[----:B01----:R-:W-:Y:S01]  /*145d0*/  ENDCOLLECTIVE ;  /* 0x000000000000791b */ /* 0x003fe20003800000 */
.L_x_9248:
        /* <DEDUP_REMOVED lines=12> */
[----:B0-----:R-:W-:Y:S01]  /*146a0*/  MOV R2, R14 ;  /* 0x0000000e00027202 */ /* 0x001fe20000000f00 */
[----:B------:R-:W-:-:S07]  /*146b0*/  @P1 IMAD R8, R5, 0x2, R22 ;  /* 0x0000000205081824 */ /* 0x000fce00078e0216 */
[----:B------:R-:W-:Y:S05]  /*146c0*/  WARPSYNC.COLLECTIVE R15, `(.L_x_9249) ;  /* 0x000000000f087348 */ /* 0x000fea0003c00000 */
[----:B------:R0:W1:Y:S02]  /*146d0*/  SHFL.IDX P6, R14, R13, R12, R11 ;  /* 0x0000000c0d0e7389 */ /* 0x00006400000c000b */
[----:B01----:R-:W-:Y:S01]  /*146e0*/  ENDCOLLECTIVE ;  /* 0x000000000000791b */ /* 0x003fe20003800000 */
.L_x_9249:
[----:B------:R-:W-:Y:S02]  /*146f0*/  IMAD.MOV.U32 R13, RZ, RZ, R0 ;  /* 0x000000ffff0d7224 */ /* 0x000fe400078e0000 */
[----:B------:R-:W-:Y:S02]  /*14700*/  IMAD.MOV.U32 R12, RZ, RZ, 0x2 ;  /* 0x00000002ff0c7424 */ /* 0x000fe400078e00ff */
[----:B------:R-:W-:-:S07]  /*14710*/  IMAD.MOV.U32 R3, RZ, RZ, R14 ;  /* 0x000000ffff037224 */ /* 0x000fce00078e000e */
[----:B------:R-:W-:Y:S05]  /*14720*/  WARPSYNC.COLLECTIVE R15, `(.L_x_9250) ;  /* 0x000000000f087348 */ /* 0x000fea0003c00000 */
[----:B------:R0:W1:Y:S02]  /*14730*/  SHFL.IDX P6, R14, R13, R12, R11 ;  /* 0x0000000c0d0e7389 */ /* 0x00006400000c000b */
[----:B01----:R-:W-:Y:S01]  /*14740*/  ENDCOLLECTIVE ;  /* 0x000000000000791b */ /* 0x003fe20003800000 */
.L_x_9250:
        /* <DEDUP_REMOVED lines=16> */
.L_x_9251:
[----:B------:R-:W-:Y:S02]  /*14850*/  @P1 IMAD R8, R5, 0x2, R22 ;  /* 0x0000000205081824 */ /* 0x000fe400078e0216 */
[----:B------:R-:W-:Y:S02]  /*14860*/  IMAD.MOV.U32 R13, RZ, RZ, R0 ;  /* 0x000000ffff0d7224 */ /* 0x000fe400078e0000 */
[----:B------:R-:W-:Y:S01]  /*14870*/  IMAD.MOV.U32 R12, RZ, RZ, 0x3 ;  /* 0x00000003ff0c7424 */ /* 0x000fe200078e00ff */
[----:B------:R-:W-:-:S07]  /*14880*/  MOV R3, R14 ;  /* 0x0000000e00037202 */ /* 0x000fce0000000f00 */
[----:B------:R-:W-:Y:S05]  /*14890*/  WARPSYNC.COLLECTIVE R15, `(.L_x_9252) ;  /* 0x000000000f087348 */ /* 0x000fea0003c00000 */
[----:B------:R0:W1:Y:S02]  /*148a0*/  SHFL.IDX P6, R14, R13, R12, R11 ;  /* 0x0000000c0d0e7389 */ /* 0x00006400000c000b */
[----:B01----:R-:W-:Y:S01]  /*148b0*/  ENDCOLLECTIVE ;  /* 0x000000000000791b */ /* 0x003fe20003800000 */
.L_x_9252:
        /* <DEDUP_REMOVED lines=16> */
.L_x_9253:
[----:B------:R-:W-:Y:S01]  /*149c0*/  @P1 LEA R8, R5, R22, 0x1 ;  /* 0x0000001605081211 */ /* 0x000fe200078e08ff */
[----:B------:R-:W-:Y:S02]  /*149d0*/  IMAD.MOV.U32 R13, RZ, RZ, R0 ;  /* 0x000000ffff0d7224 */ /* 0x000fe400078e0000 */
[----:B------:R-:W-:Y:S02]  /*149e0*/  IMAD.MOV.U32 R12, RZ, RZ, 0x4 ;  /* 0x00000004ff0c7424 */ /* 0x000fe400078e00ff */
[----:B------:R-:W-:-:S07]  /*149f0*/  IMAD.MOV.U32 R3, RZ, RZ, R14 ;  /* 0x000000ffff037224 */ /* 0x000fce00078e000e */
[----:B------:R-:W-:Y:S05]  /*14a00*/  WARPSYNC.COLLECTIVE R15, `(.L_x_9254) ;  /* 0x000000000f087348 */ /* 0x000fea0003c00000 */
[----:B------:R0:W1:Y:S02]  /*14a10*/  SHFL.IDX P6, R14, R13, R12, R11 ;  /* 0x0000000c0d0e7389 */ /* 0x00006400000c000b */
[----:B01----:R-:W-:Y:S01]  /*14a20*/  ENDCOLLECTIVE ;  /* 0x000000000000791b */ /* 0x003fe20003800000 */
.L_x_9254:
        /* <DEDUP_REMOVED lines=16> */
.L_x_9255:
[----:B------:R-:W-:Y:S02]  /*14b30*/  @P1 IMAD R8, R5, 0x2, R22 ;  /* 0x0000000205081824 */ /* 0x000fe400078e0216 */
[----:B------:R-:W-:Y:S01]  /*14b40*/  IMAD.MOV.U32 R13, RZ, RZ, R0 ;  /* 0x000000ffff0d7224 */ /* 0x000fe200078e0000 */
[----:B------:R-:W-:Y:S01]  /*14b50*/  MOV R12, 0x5 ;  /* 0x00000005000c7802 */ /* 0x000fe20000000f00 */
[----:B------:R-:W-:-:S07]  /*14b60*/  IMAD.MOV.U32 R3, RZ, RZ, R14 ;  /* 0x000000ffff037224 */ /* 0x000fce00078e000e */
[----:B------:R-:W-:Y:S05]  /*14b70*/  WARPSYNC.COLLECTIVE R15, `(.L_x_9256) ;  /* 0x000000000f087348 */ /* 0x000fea0003c00000 */
[----:B------:R0:W1:Y:S02]  /*14b80*/  SHFL.IDX P6, R14, R13, R12, R11 ;  /* 0x0000000c0d0e7389 */ /* 0x00006400000c000b */
[----:B01----:R-:W-:Y:S01]  /*14b90*/  ENDCOLLECTIVE ;  /* 0x000000000000791b */ /* 0x003fe20003800000 */
.L_x_9256:
        /* <DEDUP_REMOVED lines=16> */
.L_x_9257:
[----:B------:R-:W-:Y:S02]  /*14ca0*/  @P1 IMAD R8, R5, 0x2, R22 ;  /* 0x0000000205081824 */ /* 0x000fe400078e0216 */
[----:B------:R-:W-:Y:S02]  /*14cb0*/  IMAD.MOV.U32 R13, RZ, RZ, R0 ;  /* 0x000000ffff0d7224 */ /* 0x000fe400078e0000 */
[----:B------:R-:W-:Y:S02]  /*14cc0*/  IMAD.MOV.U32 R12, RZ, RZ, 0x6 ;  /* 0x00000006ff0c7424 */ /* 0x000fe400078e00ff */
[----:B------:R-:W-:-:S07]  /*14cd0*/  IMAD.MOV.U32 R3, RZ, RZ, R14 ;  /* 0x000000ffff037224 */ /* 0x000fce00078e000e */
[----:B------:R-:W-:Y:S05]  /*14ce0*/  WARPSYNC.COLLECTIVE R15, `(.L_x_9258) ;  /* 0x000000000f087348 */ /* 0x000fea0003c00000 */
[----:B------:R0:W1:Y:S02]  /*14cf0*/  SHFL.IDX P6, R14, R13, R12, R11 ;  /* 0x0000000c0d0e7389 */ /* 0x00006400000c000b */
[----:B01----:R-:W-:Y:S01]  /*14d00*/  ENDCOLLECTIVE ;  /* 0x000000000000791b */ /* 0x003fe20003800000 */
.L_x_9258:
        /* <DEDUP_REMOVED lines=16> */
.L_x_9259:
[----:B------:R-:W-:Y:S02]  /*14e10*/  @P1 IMAD R8, R5, 0x2, R22 ;  /* 0x0000000205081824 */ /* 0x000fe400078e0216 */
[----:B------:R-:W-:Y:S02]  /*14e20*/  IMAD.MOV.U32 R13, RZ, RZ, R0 ;  /* 0x000000ffff0d7224 */ /* 0x000fe400078e0000 */
[----:B------:R-:W-:Y:S02]  /*14e30*/  IMAD.MOV.U32 R12, RZ, RZ, 0x7 ;  /* 0x00000007ff0c7424 */ /* 0x000fe400078e00ff */
[----:B------:R-:W-:-:S07]  /*14e40*/  IMAD.MOV.U32 R3, RZ, RZ, R14 ;  /* 0x000000ffff037224 */ /* 0x000fce00078e000e */
[----:B------:R-:W-:Y:S05]  /*14e50*/  WARPSYNC.COLLECTIVE R15, `(.L_x_9260) ;  /* 0x000000000f087348 */ /* 0x000fea0003c00000 */
[----:B------:R0:W1:Y:S02]  /*14e60*/  SHFL.IDX P6, R14, R13, R12, R11 ;  /* 0x0000000c0d0e7389 */ /* 0x00006400000c000b */
[----:B01----:R-:W-:Y:S01]  /*14e70*/  ENDCOLLECTIVE ;  /* 0x000000000000791b */ /* 0x003fe20003800000 */
.L_x_9260:
        /* <DEDUP_REMOVED lines=10> */
.L_x_9261:
[----:B------:R-:W-:Y:S01]  /*14f20*/  @!PT LDS RZ, [RZ] ;  /* 0x00000000fffff984 */ /* 0x000fe20000000800 */
[----:B------:R-:W-:Y:S01]  /*14f30*/  @!PT LDS RZ, [RZ] ;  /* 0x00000000fffff984 */ /* 0x000fe20000000800 */
[----:B------:R-:W-:Y:S01]  /*14f40*/  @!PT LDS RZ, [RZ] ;  /* 0x00000000fffff984 */ /* 0x000fe20000000800 */
[----:B------:R-:W-:Y:S04]  /*14f50*/  @P1 LDGSTS.E.BYPASS.LTC128B.128 [R8+0x1b400], desc[UR36][R2.64], !P3 ;  /* 0x1b40000002081fae */ /* 0x000fe8000d901d64 */
[----:B------:R0:W-:Y:S02]  /*14f60*/  @P1 LDGSTS.E.BYPASS.LTC128B.128 [R8+0x1f400], desc[UR36][R2.64+0x80], !P2 ;  /* 0x1f40008002081fae */ /* 0x0001e4000d101d64 */
[----:B0-----:R-:W-:Y:S01]  /*14f70*/  IMAD.MOV.U32 R2, RZ, RZ, R14 ;  /* 0x000000ffff027224 */ /* 0x001fe200078e000e */
[----:B------:R-:W-:Y:S06]  /*14f80*/  BRA `(.L_x_9262) ;  /* 0xffffffb400c07947 */ /* 0x000fec000383ffff */
.L_x_9184:
        /* <DEDUP_REMOVED lines=9> */
.L_x_9263:
[C---:B------:R-:W-:Y:S02]  /*15020*/  ISETP.GE.AND P2, PT, R17.reuse, R5, PT ;  /* 0x000000051100720c */ /* 0x040fe40003f46270 */
[----:B------:R-:W-:Y:S01]  /*15030*/  IADD3 R6, R17, 0x10, RZ ;  /* 0x0000001011067810 */ /* 0x000fe20007ffe0ff */
[----:B------:R-:W-:Y:S02]  /*15040*/  IMAD.MOV.U32 R13, RZ, RZ, R0 ;  /* 0x000000ffff0d7224 */ /* 0x000fe400078e0000 */
[----:B------:R-:W-:-:S08]  /*15050*/  IMAD.MOV.U32 R2, RZ, RZ, R14 ;  /* 0x000000ffff027224 */ /* 0x000fd000078e000e */
[----:B------:R-:W-:Y:S05]  /*15060*/  WARPSYNC.COLLECTIVE R15, `(.L_x_9264) ;  /* 0x000000000f087348 */ /* 0x000fea0003c00000 */
[----:B------:R0:W1:Y:S02]  /*15070*/  SHFL.IDX P6, R14, R13, R12, R11 ;  /* 0x0000000c0d0e7389 */ /* 0x00006400000c000b */
[----:B01----:R-:W-:Y:S01]  /*15080*/  ENDCOLLECTIVE ;  /* 0x000000000000791b */ /* 0x003fe20003800000 */
.L_x_9264:
        /* <DEDUP_REMOVED lines=8> */
.L_x_9265:
        /* <DEDUP_REMOVED lines=12> */
.L_x_9266:
        /* <DEDUP_REMOVED lines=8> */
.L_x_9267:
        /* <DEDUP_REMOVED lines=13> */
.L_x_9268:
        /* <DEDUP_REMOVED lines=8> */
.L_x_9269:
        /* <DEDUP_REMOVED lines=13> */
.L_x_9270:
        /* <DEDUP_REMOVED lines=8> */
.L_x_9271:
        /* <DEDUP_REMOVED lines=8> */
[----:B------:R-:W-:Y:S01]  /*15570*/  IMAD.MOV.U32 R13, RZ, RZ, R0 ;  /* 0x000000ffff0d7224 */ /* 0x000fe200078e0000 */
[----:B0-----:R-:W-:-:S09]  /*15580*/  MOV R2, R14 ;  /* 0x0000000e00027202 */ /* 0x001fd20000000f00 */
[----:B------:R-:W-:Y:S05]  /*15590*/  WARPSYNC.COLLECTIVE R15, `(.L_x_9272) ;  /* 0x000000000f087348 */ /* 0x000fea0003c00000 */
[----:B------:R0:W1:Y:S02]  /*155a0*/  SHFL.IDX P6, R14, R13, R12, R11 ;  /* 0x0000000c0d0e7389 */ /* 0x00006400000c000b */
[----:B01----:R-:W-:Y:S01]  /*155b0*/  ENDCOLLECTIVE ;  /* 0x000000000000791b */ /* 0x003fe20003800000 */
.L_x_9272:
        /* <DEDUP_REMOVED lines=8> */
.L_x_9273:
[----:B------:R-:W-:-:S05]  /*15640*/  @!P2 IMAD.MOV.U32 R3, RZ, RZ, R7 ;  /* 0x000000ffff03a224 */ /* 0x000fca00078e0007 */
        /* <DEDUP_REMOVED lines=12> */
.L_x_9274:
        /* <DEDUP_REMOVED lines=8> */
.L_x_9275:
        /* <DEDUP_REMOVED lines=12> */
.L_x_9276:
        /* <DEDUP_REMOVED lines=8> */
.L_x_9277:
        /* <DEDUP_REMOVED lines=11> */
.L_x_9278:
[----:B------:R-:W-:Y:S05]  /*15980*/  BRA `(.L_x_9279) ;  /* 0xffffffb800287947 */ /* 0x000fea000383ffff */
.L_x_9189:
[----:B0-----:R0:W1:Y:S02]  /*15990*/  SYNCS.PHASECHK.TRANS64.TRYWAIT P1, [R22+URZ+0x28820], R3 ;  /* 0x02882003160075a7 */ /* 0x001064000802017f */
[----:B-1----:R-:W-:Y:S05]  /*159a0*/  @!P1 NANOSLEEP.SYNCS 0x989680 ;  /* 0x009896800000995d */ /* 0x002fea0003900000 */
[----:B------:R-:W1:Y:S02]  /*159b0*/  @!P1 SYNCS.PHASECHK.TRANS64 P1, [R22+URZ+0x28820], R3 ;  /* 0x02882003160095a7 */ /* 0x000e64000802007f */
[----:B-1----:R-:W-:Y:S05]  /*159c0*/  @!P1 BRA `(.L_x_9189) ;  /* 0xfffffffc00f09947 */ /* 0x002fea000383ffff */
[----:B------:R-:W-:Y:S05]  /*159d0*/  BRA `(.L_x_9280) ;  /* 0xffffffb800a07947 */ /* 0x000fea000383ffff */
.L_x_9194:
[----:B0-----:R0:W1:Y:S02]  /*159e0*/  SYNCS.PHASECHK.TRANS64.TRYWAIT P0, [R6+URZ+0x28840], R3 ;  /* 0x02884003060075a7 */ /* 0x001064000800017f */
[----:B-1----:R-:W-:Y:S05]  /*159f0*/  @!P0 NANOSLEEP.SYNCS 0x989680 ;  /* 0x009896800000895d */ /* 0x002fea0003900000 */
[----:B------:R-:W1:Y:S02]  /*15a00*/  @!P0 SYNCS.PHASECHK.TRANS64 P0, [R6+URZ+0x28840], R3 ;  /* 0x02884003060085a7 */ /* 0x000e64000800007f */
[----:B-1----:R-:W-:Y:S05]  /*15a10*/  @!P0 BRA `(.L_x_9194) ;  /* 0xfffffffc00f08947 */ /* 0x002fea000383ffff */
[----:B------:R-:W-:Y:S05]  /*15a20*/  BRA `(.L_x_9281) ;  /* 0xffffffbc00607947 */ /* 0x000fea000383ffff */
.L_x_9195:
        /* <DEDUP_REMOVED lines=8> */
.L_x_9283:
[----:B------:R-:W-:Y:S05]  /*15ab0*/  BSYNC B1 ;  /* 0x0000000000017941 */ /* 0x000fea0003800000 */
.L_x_9282:
        /* <DEDUP_REMOVED lines=9> */
.L_x_9284:
[----:B------:R-:W-:Y:S02]  /*15b50*/  IMAD R8, R8, 0x2, R22 ;  /* 0x0000000208087824 */ /* 0x000fe400078e0216 */
[----:B------:R-:W-:Y:S02]  /*15b60*/  IMAD.MOV.U32 R13, RZ, RZ, R9 ;  /* 0x000000ffff0d7224 */ /* 0x000fe400078e0009 */
[----:B------:R-:W-:Y:S02]  /*15b70*/  IMAD.MOV.U32 R12, RZ, RZ, 0x1 ;  /* 0x00000001ff0c7424 */ /* 0x000fe400078e00ff */
[----:B------:R-:W-:-:S07]  /*15b80*/  IMAD.MOV.U32 R2, RZ, RZ, R14 ;  /* 0x000000ffff027224 */ /* 0x000fce00078e000e */
[----:B------:R-:W-:Y:S05]  /*15b90*/  WARPSYNC.COLLECTIVE R15, `(.L_x_9285) ;  /* 0x000000000f087348 */ /* 0x000fea0003c00000 */
[----:B------:R0:W1:Y:S02]  /*15ba0*/  SHFL.IDX P6, R14, R13, R12, R11 ;  /* 0x0000000c0d0e7389 */ /* 0x00006400000c000b */
[----:B01----:R-:W-:Y:S01]  /*15bb0*/  ENDCOLLECTIVE ;  /* 0x000000000000791b */ /* 0x003fe20003800000 */
.L_x_9285:
        /* <DEDUP_REMOVED lines=12> */
.L_x_9286:
[----:B------:R-:W-:Y:S01]  /*15c80*/  IMAD.MOV.U32 R13, RZ, RZ, R9 ;  /* 0x000000ffff0d7224 */ /* 0x000fe200078e0009 */
[----:B------:R-:W-:Y:S01]  /*15c90*/  MOV R12, 0x2 ;  /* 0x00000002000c7802 */ /* 0x000fe20000000f00 */
[----:B------:R-:W-:-:S07]  /*15ca0*/  IMAD.MOV.U32 R2, RZ, RZ, R14 ;  /* 0x000000ffff027224 */ /* 0x000fce00078e000e */
[----:B------:R-:W-:Y:S05]  /*15cb0*/  WARPSYNC.COLLECTIVE R15, `(.L_x_9287) ;  /* 0x000000000f087348 */ /* 0x000fea0003c00000 */
[----:B------:R0:W1:Y:S02]  /*15cc0*/  SHFL.IDX P6, R14, R13, R12, R11 ;  /* 0x0000000c0d0e7389 */ /* 0x00006400000c000b */
[----:B01----:R-:W-:Y:S01]  /*15cd0*/  ENDCOLLECTIVE ;  /* 0x000000000000791b */ /* 0x003fe20003800000 */
.L_x_9287:
        /* <DEDUP_REMOVED lines=12> */
.L_x_9288:
[----:B------:R-:W-:Y:S02]  /*15da0*/  IMAD.MOV.U32 R13, RZ, RZ, R9 ;  /* 0x000000ffff0d7224 */ /* 0x000fe400078e0009 */
[----:B------:R-:W-:Y:S02]  /*15db0*/  IMAD.MOV.U32 R12, RZ, RZ, 0x3 ;  /* 0x00000003ff0c7424 */ /* 0x000fe400078e00ff */
[----:B------:R-:W-:-:S07]  /*15dc0*/  IMAD.MOV.U32 R2, RZ, RZ, R14 ;  /* 0x000000ffff027224 */ /* 0x000fce00078e000e */
[----:B------:R-:W-:Y:S05]  /*15dd0*/  WARPSYNC.COLLECTIVE R15, `(.L_x_9289) ;  /* 0x000000000f087348 */ /* 0x000fea0003c00000 */
[----:B------:R0:W1:Y:S02]  /*15de0*/  SHFL.IDX P6, R14, R13, R12, R11 ;  /* 0x0000000c0d0e7389 */ /* 0x00006400000c000b */
[----:B01----:R-:W-:Y:S01]  /*15df0*/  ENDCOLLECTIVE ;  /* 0x000000000000791b */ /* 0x003fe20003800000 */
.L_x_9289:
        /* <DEDUP_REMOVED lines=12> */
.L_x_9290:
[----:B------:R-:W-:Y:S02]  /*15ec0*/  IMAD.MOV.U32 R13, RZ, RZ, R9 ;  /* 0x000000ffff0d7224 */ /* 0x000fe400078e0009 */
[----:B------:R-:W-:Y:S01]  /*15ed0*/  IMAD.MOV.U32 R12, RZ, RZ, 0x4 ;  /* 0x00000004ff0c7424 */ /* 0x000fe200078e00ff */
[----:B------:R-:W-:-:S07]  /*15ee0*/  MOV R2, R14 ;  /* 0x0000000e00027202 */ /* 0x000fce0000000f00 */
[----:B------:R-:W-:Y:S05]  /*15ef0*/  WARPSYNC.COLLECTIVE R15, `(.L_x_9291) ;  /* 0x000000000f087348 */ /* 0x000fea0003c00000 */
[----:B------:R0:W1:Y:S02]  /*15f00*/  SHFL.IDX P6, R14, R13, R12, R11 ;  /* 0x0000000c0d0e7389 */ /* 0x00006400000c000b */
[----:B01----:R-:W-:Y:S01]  /*15f10*/  ENDCOLLECTIVE ;  /* 0x000000000000791b */ /* 0x003fe20003800000 */
.L_x_9291:
        /* <DEDUP_REMOVED lines=12> */
.L_x_9292:
[----:B------:R-:W-:Y:S01]  /*15fe0*/  IMAD.MOV.U32 R13, RZ, RZ, R9 ;  /* 0x000000ffff0d7224 */ /* 0x000fe200078e0009 */
[----:B------:R-:W-:Y:S01]  /*15ff0*/  MOV R12, 0x5 ;  /* 0x00000005000c7802 */ /* 0x000fe20000000f00 */
[----:B------:R-:W-:-:S07]  /*16000*/  IMAD.MOV.U32 R2, RZ, RZ, R14 ;  /* 0x000000ffff027224 */ /* 0x000fce00078e000e */
[----:B------:R-:W-:Y:S05]  /*16010*/  WARPSYNC.COLLECTIVE R15, `(.L_x_9293) ;  /* 0x000000000f087348 */ /* 0x000fea0003c00000 */
[----:B------:R0:W1:Y:S02]  /*16020*/  SHFL.IDX P6, R14, R13, R12, R11 ;  /* 0x0000000c0d0e7389 */ /* 0x00006400000c000b */
[----:B01----:R-:W-:Y:S01]  /*16030*/  ENDCOLLECTIVE ;  /* 0x000000000000791b */ /* 0x003fe20003800000 */
.L_x_9293:
        /* <DEDUP_REMOVED lines=12> */
.L_x_9294:
[----:B------:R-:W-:Y:S02]  /*16100*/  IMAD.MOV.U32 R13, RZ, RZ, R9 ;  /* 0x000000ffff0d7224 */ /* 0x000fe400078e0009 */
[----:B------:R-:W-:Y:S02]  /*16110*/  IMAD.MOV.U32 R12, RZ, RZ, 0x6 ;  /* 0x00000006ff0c7424 */ /* 0x000fe400078e00ff */
[----:B------:R-:W-:-:S07]  /*16120*/  IMAD.MOV.U32 R2, RZ, RZ, R14 ;  /* 0x000000ffff027224 */ /* 0x000fce00078e000e */
[----:B------:R-:W-:Y:S05]  /*16130*/  WARPSYNC.COLLECTIVE R15, `(.L_x_9295) ;  /* 0x000000000f087348 */ /* 0x000fea0003c00000 */
[----:B------:R0:W1:Y:S02]  /*16140*/  SHFL.IDX P6, R14, R13, R12, R11 ;  /* 0x0000000c0d0e7389 */ /* 0x00006400000c000b */
[----:B01----:R-:W-:Y:S01]  /*16150*/  ENDCOLLECTIVE ;  /* 0x000000000000791b */ /* 0x003fe20003800000 */
.L_x_9295:
        /* <DEDUP_REMOVED lines=12> */
.L_x_9296:
[----:B------:R-:W-:Y:S02]  /*16220*/  IMAD.MOV.U32 R13, RZ, RZ, R9 ;  /* 0x000000ffff0d7224 */ /* 0x000fe400078e0009 */
[----:B------:R-:W-:Y:S01]  /*16230*/  IMAD.MOV.U32 R12, RZ, RZ, 0x7 ;  /* 0x00000007ff0c7424 */ /* 0x000fe200078e00ff */
[----:B------:R-:W-:-:S07]  /*16240*/  MOV R2, R14 ;  /* 0x0000000e00027202 */ /* 0x000fce0000000f00 */
[----:B------:R-:W-:Y:S05]  /*16250*/  WARPSYNC.COLLECTIVE R15, `(.L_x_9297) ;  /* 0x000000000f087348 */ /* 0x000fea0003c00000 */
[----:B------:R0:W1:Y:S02]  /*16260*/  SHFL.IDX P6, R14, R13, R12, R11 ;  /* 0x0000000c0d0e7389 */ /* 0x00006400000c000b */
[----:B01----:R-:W-:Y:S01]  /*16270*/  ENDCOLLECTIVE ;  /* 0x000000000000791b */ /* 0x003fe20003800000 */
.L_x_9297:
        /* <DEDUP_REMOVED lines=12> */
.L_x_9298:
[----:B------:R-:W-:Y:S01]  /*16340*/  IMAD.MOV.U32 R2, RZ, RZ, R14 ;  /* 0x000000ffff027224 */ /* 0x000fe200078e000e */
[----:B------:R-:W-:Y:S06]  /*16350*/  BRA `(.L_x_9299) ;  /* 0xffffffb8002c7947 */ /* 0x000fec000383ffff */
.L_x_9200:
[----:B-1----:R1:W3:Y:S02]  /*16360*/  SYNCS.PHASECHK.TRANS64.TRYWAIT P0, [R6+URZ+0x28860], R2 ;  /* 0x02886002060075a7 */ /* 0x0022e4000800017f */
[----:B---3--:R-:W-:Y:S05]  /*16370*/  @!P0 NANOSLEEP.SYNCS 0x989680 ;  /* 0x009896800000895d */ /* 0x008fea0003900000 */
[----:B------:R-:W3:Y:S02]  /*16380*/  @!P0 SYNCS.PHASECHK.TRANS64 P0, [R6+URZ+0x28860], R2 ;  /* 0x02886002060085a7 */ /* 0x000ee4000800007f */
[----:B---3--:R-:W-:Y:S05]  /*16390*/  @!P0 BRA `(.L_x_9200) ;  /* 0xfffffffc00f08947 */ /* 0x008fea000383ffff */
[----:B------:R-:W-:Y:S05]  /*163a0*/  BRA `(.L_x_9300) ;  /* 0xffffffb800887947 */ /* 0x000fea000383ffff */
.L_x_9201:
        /* <DEDUP_REMOVED lines=8> */
.L_x_9302:
[----:B------:R-:W-:Y:S05]  /*16430*/  BSYNC B1 ;  /* 0x0000000000017941 */ /* 0x000fea0003800000 */
.L_x_9301:
[----:B------:R-:W-:Y:S01]  /*16440*/  IMAD.MOV.U32 R13, RZ, RZ, R18 ;  /* 0x000000ffff0d7224 */ /* 0x000fe200078e0012 */
[----:B------:R-:W-:Y:S01]  /*16450*/  LEA R7, R7, R22, 0x1 ;  /* 0x0000001607077211 */ /* 0x000fe200078e08ff */
[----:B------:R-:W-:Y:S02]  /*16460*/  IMAD.MOV.U32 R12, RZ, RZ, RZ ;  /* 0x000000ffff0c7224 */ /* 0x000fe400078e00ff */
[----:B------:R-:W-:Y:S02]  /*16470*/  IMAD.MOV.U32 R11, RZ, RZ, 0x181f ;  /* 0x0000181fff0b7424 */ /* 0x000fe400078e00ff */
[----:B------:R-:W-:Y:S02]  /*16480*/  IMAD.MOV.U32 R15, RZ, RZ, -0x1 ;  /* 0xffffffffff0f7424 */ /* 0x000fe400078e00ff */
[----:B------:R-:W-:-:S07]  /*16490*/  IMAD.MOV.U32 R3, RZ, RZ, R14 ;  /* 0x000000ffff037224 */ /* 0x000fce00078e000e */
[----:B------:R-:W-:Y:S05]  /*164a0*/  WARPSYNC.COLLECTIVE R15, `(.L_x_9303) ;  /* 0x000000000f087348 */ /* 0x000fea0003c00000 */
[----:B------:R0:W1:Y:S02]  /*164b0*/  SHFL.IDX P6, R14, R13, R12, R11 ;  /* 0x0000000c0d0e7389 */ /* 0x00006400000c000b */
[----:B01----:R-:W-:Y:S01]  /*164c0*/  ENDCOLLECTIVE ;  /* 0x000000000000791b */ /* 0x003fe20003800000 */
.L_x_9303:
[----:B------:R-:W-:Y:S02]  /*164d0*/  IMAD.MOV.U32 R13, RZ, RZ, R24 ;  /* 0x000000ffff0d7224 */ /* 0x000fe400078e0018 */
[----:B------:R-:W-:Y:S02]  /*164e0*/  IMAD.MOV.U32 R12, RZ, RZ, 0x1 ;  /* 0x00000001ff0c7424 */ /* 0x000fe400078e00ff */
[----:B------:R-:W-:-:S07]  /*164f0*/  IMAD.MOV.U32 R2, RZ, RZ, R14 ;  /* 0x000000ffff027224 */ /* 0x000fce00078e000e */
[----:B------:R-:W-:Y:S05]  /*16500*/  WARPSYNC.COLLECTIVE R15, `(.L_x_9304) ;  /* 0x000000000f087348 */ /* 0x000fea0003c00000 */
[----:B------:R0:W1:Y:S02]  /*16510*/  SHFL.IDX P6, R14, R13, R12, R11 ;  /* 0x0000000c0d0e7389 */ /* 0x00006400000c000b */
[----:B01----:R-:W-:Y:S01]  /*16520*/  ENDCOLLECTIVE ;  /* 0x000000000000791b */ /* 0x003fe20003800000 */
.L_x_9304:
        /* <DEDUP_REMOVED lines=14> */
.L_x_9305:
[----:B------:R-:W-:Y:S02]  /*16610*/  IMAD.MOV.U32 R13, RZ, RZ, R24 ;  /* 0x000000ffff0d7224 */ /* 0x000fe400078e0018 */
[----:B------:R-:W-:Y:S02]  /*16620*/  IMAD.MOV.U32 R12, RZ, RZ, 0x2 ;  /* 0x00000002ff0c7424 */ /* 0x000fe400078e00ff */
[----:B------:R-:W-:-:S07]  /*16630*/  IMAD.MOV.U32 R2, RZ, RZ, R14 ;  /* 0x000000ffff027224 */ /* 0x000fce00078e000e */
[----:B------:R-:W-:Y:S05]  /*16640*/  WARPSYNC.COLLECTIVE R15, `(.L_x_9306) ;  /* 0x000000000f087348 */ /* 0x000fea0003c00000 */
[----:B------:R0:W1:Y:S02]  /*16650*/  SHFL.IDX P6, R14, R13, R12, R11 ;  /* 0x0000000c0d0e7389 */ /* 0x00006400000c000b */
[----:B01----:R-:W-:Y:S01]  /*16660*/  ENDCOLLECTIVE ;  /* 0x000000000000791b */ /* 0x003fe20003800000 */
.L_x_9306:
        /* <DEDUP_REMOVED lines=14> */
.L_x_9307:
[----:B------:R-:W-:Y:S02]  /*16750*/  IMAD.MOV.U32 R13, RZ, RZ, R24 ;  /* 0x000000ffff0d7224 */ /* 0x000fe400078e0018 */
[----:B------:R-:W-:Y:S02]  /*16760*/  IMAD.MOV.U32 R12, RZ, RZ, 0x3 ;  /* 0x00000003ff0c7424 */ /* 0x000fe400078e00ff */
[----:B------:R-:W-:-:S07]  /*16770*/  IMAD.MOV.U32 R2, RZ, RZ, R14 ;  /* 0x000000ffff027224 */ /* 0x000fce00078e000e */
[----:B------:R-:W-:Y:S05]  /*16780*/  WARPSYNC.COLLECTIVE R15, `(.L_x_9308) ;  /* 0x000000000f087348 */ /* 0x000fea0003c00000 */
[----:B------:R0:W1:Y:S02]  /*16790*/  SHFL.IDX P6, R14, R13, R12, R11 ;  /* 0x0000000c0d0e7389 */ /* 0x00006400000c000b */
[----:B01----:R-:W-:Y:S01]  /*167a0*/  ENDCOLLECTIVE ;  /* 0x000000000000791b */ /* 0x003fe20003800000 */
.L_x_9308:
        /* <DEDUP_REMOVED lines=14> */
.L_x_9309:
[----:B------:R-:W-:Y:S02]  /*16890*/  IMAD.MOV.U32 R13, RZ, RZ, R24 ;  /* 0x000000ffff0d7224 */ /* 0x000fe400078e0018 */
[----:B------:R-:W-:Y:S02]  /*168a0*/  IMAD.MOV.U32 R12, RZ, RZ, 0x4 ;  /* 0x00000004ff0c7424 */ /* 0x000fe400078e00ff */
[----:B------:R-:W-:-:S07]  /*168b0*/  IMAD.MOV.U32 R2, RZ, RZ, R14 ;  /* 0x000000ffff027224 */ /* 0x000fce00078e000e */
[----:B------:R-:W-:Y:S05]  /*168c0*/  WARPSYNC.COLLECTIVE R15, `(.L_x_9310) ;  /* 0x000000000f087348 */ /* 0x000fea0003c00000 */
[----:B------:R0:W1:Y:S02]  /*168d0*/  SHFL.IDX P6, R14, R13, R12, R11 ;  /* 0x0000000c0d0e7389 */ /* 0x00006400000c000b */
[----:B01----:R-:W-:Y:S01]  /*168e0*/  ENDCOLLECTIVE ;  /* 0x000000000000791b */ /* 0x003fe20003800000 */
.L_x_9310:
        /* <DEDUP_REMOVED lines=14> */
.L_x_9311:
[----:B------:R-:W-:Y:S02]  /*169d0*/  IMAD.MOV.U32 R13, RZ, RZ, R24 ;  /* 0x000000ffff0d7224 */ /* 0x000fe400078e0018 */
[----:B------:R-:W-:Y:S02]  /*169e0*/  IMAD.MOV.U32 R12, RZ, RZ, 0x5 ;  /* 0x00000005ff0c7424 */ /* 0x000fe400078e00ff */
[----:B------:R-:W-:-:S07]  /*169f0*/  IMAD.MOV.U32 R2, RZ, RZ, R14 ;  /* 0x000000ffff027224 */ /* 0x000fce00078e000e */
[----:B------:R-:W-:Y:S05]  /*16a00*/  WARPSYNC.COLLECTIVE R15, `(.L_x_9312) ;  /* 0x000000000f087348 */ /* 0x000fea0003c00000 */
[----:B------:R0:W1:Y:S02]  /*16a10*/  SHFL.IDX P6, R14, R13, R12, R11 ;  /* 0x0000000c0d0e7389 */ /* 0x00006400000c000b */
[----:B01----:R-:W-:Y:S01]  /*16a20*/  ENDCOLLECTIVE ;  /* 0x000000000000791b */ /* 0x003fe20003800000 */
.L_x_9312:
        /* <DEDUP_REMOVED lines=14> */
.L_x_9313:
[----:B------:R-:W-:Y:S02]  /*16b10*/  IMAD.MOV.U32 R13, RZ, RZ, R24 ;  /* 0x000000ffff0d7224 */ /* 0x000fe400078e0018 */
[----:B------:R-:W-:Y:S02]  /*16b20*/  IMAD.MOV.U32 R12, RZ, RZ, 0x6 ;  /* 0x00000006ff0c7424 */ /* 0x000fe400078e00ff */
[----:B------:R-:W-:-:S07]  /*16b30*/  IMAD.MOV.U32 R2, RZ, RZ, R14 ;  /* 0x000000ffff027224 */ /* 0x000fce00078e000e */
[----:B------:R-:W-:Y:S05]  /*16b40*/  WARPSYNC.COLLECTIVE R15, `(.L_x_9314) ;  /* 0x000000000f087348 */ /* 0x000fea0003c00000 */
[----:B------:R0:W1:Y:S02]  /*16b50*/  SHFL.IDX P6, R14, R13, R12, R11 ;  /* 0x0000000c0d0e7389 */ /* 0x00006400000c000b */
[----:B01----:R-:W-:Y:S01]  /*16b60*/  ENDCOLLECTIVE ;  /* 0x000000000000791b */ /* 0x003fe20003800000 */
.L_x_9314:
        /* <DEDUP_REMOVED lines=14> */
.L_x_9315:
[----:B------:R-:W-:Y:S02]  /*16c50*/  IMAD.MOV.U32 R13, RZ, RZ, R24 ;  /* 0x000000ffff0d7224 */ /* 0x000fe400078e0018 */
[----:B------:R-:W-:Y:S02]  /*16c60*/  IMAD.MOV.U32 R12, RZ, RZ, 0x7 ;  /* 0x00000007ff0c7424 */ /* 0x000fe400078e00ff */
[----:B------:R-:W-:-:S07]  /*16c70*/  IMAD.MOV.U32 R2, RZ, RZ, R14 ;  /* 0x000000ffff027224 */ /* 0x000fce00078e000e */
[----:B------:R-:W-:Y:S05]  /*16c80*/  WARPSYNC.COLLECTIVE R15, `(.L_x_9316) ;  /* 0x000000000f087348 */ /* 0x000fea0003c00000 */
[----:B------:R0:W1:Y:S02]  /*16c90*/  SHFL.IDX P6, R14, R13, R12, R11 ;  /* 0x0000000c0d0e7389 */ /* 0x00006400000c000b */
[----:B01----:R-:W-:Y:S01]  /*16ca0*/  ENDCOLLECTIVE ;  /* 0x000000000000791b */ /* 0x003fe20003800000 */
.L_x_9316:
        /* <DEDUP_REMOVED lines=13> */
.L_x_9317:
[----:B------:R-:W-:Y:S01]  /*16d80*/  @!PT LDS RZ, [RZ] ;  /* 0x00000000fffff984 */ /* 0x000fe20000000800 */
[----:B------:R-:W-:Y:S01]  /*16d90*/  @!PT LDS RZ, [RZ] ;  /* 0x00000000fffff984 */ /* 0x000fe20000000800 */
[----:B------:R-:W-:Y:S01]  /*16da0*/  @!PT LDS RZ, [RZ] ;  /* 0x00000000fffff984 */ /* 0x000fe20000000800 */
[----:B------:R1:W-:Y:S01]  /*16db0*/  LDGSTS.E.BYPASS.LTC128B.128 [R7+0x7400], desc[UR36][R2.64+0x80], !P0 ;  /* 0x0740008002077fae */ /* 0x0003e2000c101d64 */
[----:B------:R-:W-:Y:S05]  /*16dc0*/  BRA `(.L_x_9318) ;  /* 0xffffffb4000c7947 */ /* 0x000fea000383ffff */
.L_x_9209:
[----:B0-----:R0:W1:Y:S02]  /*16dd0*/  SYNCS.PHASECHK.TRANS64.TRYWAIT P0, [R0+URZ+0x28860], R3 ;  /* 0x02886003000075a7 */ /* 0x001064000800017f */
[----:B-1----:R-:W-:Y:S05]  /*16de0*/  @!P0 NANOSLEEP.SYNCS 0x989680 ;  /* 0x009896800000895d */ /* 0x002fea0003900000 */
[----:B------:R-:W1:Y:S02]  /*16df0*/  @!P0 SYNCS.PHASECHK.TRANS64 P0, [R0+URZ+0x28860], R3 ;  /* 0x02886003000085a7 */ /* 0x000e64000800007f */
[----:B-1----:R-:W-:Y:S05]  /*16e00*/  @!P0 BRA `(.L_x_9209) ;  /* 0xfffffffc00f08947 */ /* 0x002fea000383ffff */
[----:B------:R-:W-:Y:S05]  /*16e10*/  BRA `(.L_x_9319) ;  /* 0xffffffb800187947 */ /* 0x000fea000383ffff */
.L_x_9210:
        /* <DEDUP_REMOVED lines=8> */
.L_x_9321:
[----:B------:R-:W-:Y:S05]  /*16ea0*/  BSYNC B0 ;  /* 0x0000000000007941 */ /* 0x000fea0003800000 */
.L_x_9320:
[----:B------:R-:W-:Y:S01]  /*16eb0*/  IMAD.MOV.U32 R13, RZ, RZ, R18 ;  /* 0x000000ffff0d7224 */ /* 0x000fe200078e0012 */
[----:B------:R-:W-:Y:S01]  /*16ec0*/  MOV R3, R14 ;  /* 0x0000000e00037202 */ /* 0x000fe20000000f00 */
[----:B------:R-:W-:Y:S02]  /*16ed0*/  IMAD.MOV.U32 R12, RZ, RZ, RZ ;  /* 0x000000ffff0c7224 */ /* 0x000fe400078e00ff */
[----:B------:R-:W-:Y:S02]  /*16ee0*/  IMAD.MOV.U32 R11, RZ, RZ, 0x181f ;  /* 0x0000181fff0b7424 */ /* 0x000fe400078e00ff */
[----:B------:R-:W-:Y:S02]  /*16ef0*/  IMAD.MOV.U32 R15, RZ, RZ, -0x1 ;  /* 0xffffffffff0f7424 */ /* 0x000fe400078e00ff */
[----:B------:R-:W-:Y:S02]  /*16f00*/  IMAD.SHL.U32 R5, R30, 0x2, RZ ;  /* 0x000000021e057824 */ /* 0x000fe400078e00ff */
[----:B------:R-:W-:-:S07]  /*16f10*/  IMAD R4, R9, 0x2, R22 ;  /* 0x0000000209047824 */ /* 0x000fce00078e0216 */
[----:B------:R-:W-:Y:S05]  /*16f20*/  WARPSYNC.COLLECTIVE R15, `(.L_x_9322) ;  /* 0x000000000f087348 */ /* 0x000fea0003c00000 */
[----:B------:R0:W1:Y:S02]  /*16f30*/  SHFL.IDX P6, R14, R13, R12, R11 ;  /* 0x0000000c0d0e7389 */ /* 0x00006400000c000b */
[----:B01----:R-:W-:Y:S01]  /*16f40*/  ENDCOLLECTIVE ;  /* 0x000000000000791b */ /* 0x003fe20003800000 */
.L_x_9322:
        /* <DEDUP_REMOVED lines=11> */
.L_x_9323:
        /* <DEDUP_REMOVED lines=13> */
.L_x_9324:
[----:B------:R-:W-:Y:S02]  /*170d0*/  IMAD.MOV.U32 R13, RZ, RZ, R24 ;  /* 0x000000ffff0d7224 */ /* 0x000fe400078e0018 */
[----:B------:R-:W-:Y:S02]  /*170e0*/  IMAD.MOV.U32 R12, RZ, RZ, 0x2 ;  /* 0x00000002ff0c7424 */ /* 0x000fe400078e00ff */
[----:B------:R-:W-:-:S07]  /*170f0*/  IMAD.MOV.U32 R10, RZ, RZ, R14 ;  /* 0x000000ffff0a7224 */ /* 0x000fce00078e000e */
[----:B------:R-:W-:Y:S05]  /*17100*/  WARPSYNC.COLLECTIVE R15, `(.L_x_9325) ;  /* 0x000000000f087348 */ /* 0x000fea0003c00000 */
[----:B------:R0:W1:Y:S02]  /*17110*/  SHFL.IDX P6, R14, R13, R12, R11 ;  /* 0x0000000c0d0e7389 */ /* 0x00006400000c000b */
[----:B01----:R-:W-:Y:S01]  /*17120*/  ENDCOLLECTIVE ;  /* 0x000000000000791b */ /* 0x003fe20003800000 */
.L_x_9325:
        /* <DEDUP_REMOVED lines=14> */
.L_x_9326:
[----:B------:R-:W-:Y:S02]  /*17210*/  IMAD.MOV.U32 R13, RZ, RZ, R24 ;  /* 0x000000ffff0d7224 */ /* 0x000fe400078e0018 */
[----:B------:R-:W-:Y:S01]  /*17220*/  IMAD.MOV.U32 R12, RZ, RZ, 0x3 ;  /* 0x00000003ff0c7424 */ /* 0x000fe200078e00ff */
[----:B------:R-:W-:-:S13]  /*17230*/  IADD3 R2, P2, R14, R5, RZ ;  /* 0x000000050e027210 */ /* 0x000fda0007f5e0ff */
[----:B------:R-:W-:Y:S05]  /*17240*/  WARPSYNC.COLLECTIVE R15, `(.L_x_9327) ;  /* 0x000000000f087348 */ /* 0x000fea0003c00000 */
[----:B------:R0:W1:Y:S02]  /*17250*/  SHFL.IDX P6, R14, R13, R12, R11 ;  /* 0x0000000c0d0e7389 */ /* 0x00006400000c000b */
[----:B01----:R-:W-:Y:S01]  /*17260*/  ENDCOLLECTIVE ;  /* 0x000000000000791b */ /* 0x003fe20003800000 */
.L_x_9327:
        /* <DEDUP_REMOVED lines=13> */
.L_x_9328:
[----:B------:R-:W-:Y:S02]  /*17340*/  IMAD.MOV.U32 R13, RZ, RZ, R24 ;  /* 0x000000ffff0d7224 */ /* 0x000fe400078e0018 */
[----:B------:R-:W-:Y:S01]  /*17350*/  IMAD.MOV.U32 R12, RZ, RZ, 0x4 ;  /* 0x00000004ff0c7424 */ /* 0x000fe200078e00ff */
[----:B------:R-:W-:-:S13]  /*17360*/  IADD3 R2, P2, R14, R5, RZ ;  /* 0x000000050e027210 */ /* 0x000fda0007f5e0ff */
[----:B------:R-:W-:Y:S05]  /*17370*/  WARPSYNC.COLLECTIVE R15, `(.L_x_9329) ;  /* 0x000000000f087348 */ /* 0x000fea0003c00000 */
[----:B------:R0:W1:Y:S02]  /*17380*/  SHFL.IDX P6, R14, R13, R12, R11 ;  /* 0x0000000c0d0e7389 */ /* 0x00006400000c000b */
[----:B01----:R-:W-:Y:S01]  /*17390*/  ENDCOLLECTIVE ;  /* 0x000000000000791b */ /* 0x003fe20003800000 */
.L_x_9329:
        /* <DEDUP_REMOVED lines=13> */
.L_x_9330:
[----:B------:R-:W-:Y:S02]  /*17470*/  IMAD.MOV.U32 R13, RZ, RZ, R24 ;  /* 0x000000ffff0d7224 */ /* 0x000fe400078e0018 */
[----:B------:R-:W-:Y:S02]  /*17480*/  IMAD.MOV.U32 R12, RZ, RZ, 0x5 ;  /* 0x00000005ff0c7424 */ /* 0x000fe400078e00ff */
[----:B------:R-:W-:-:S07]  /*17490*/  IMAD.MOV.U32 R10, RZ, RZ, R14 ;  /* 0x000000ffff0a7224 */ /* 0x000fce00078e000e */
[----:B------:R-:W-:Y:S05]  /*174a0*/  WARPSYNC.COLLECTIVE R15, `(.L_x_9331) ;  /* 0x000000000f087348 */ /* 0x000fea0003c00000 */
[----:B------:R0:W1:Y:S02]  /*174b0*/  SHFL.IDX P6, R14, R13, R12, R11 ;  /* 0x0000000c0d0e7389 */ /* 0x00006400000c000b */
[----:B01----:R-:W-:Y:S01]  /*174c0*/  ENDCOLLECTIVE ;  /* 0x000000000000791b */ /* 0x003fe20003800000 */
.L_x_9331:
        /* <DEDUP_REMOVED lines=14> */
.L_x_9332:
[----:B------:R-:W-:Y:S01]  /*175b0*/  IMAD.MOV.U32 R13, RZ, RZ, R24 ;  /* 0x000000ffff0d7224 */ /* 0x000fe200078e0018 */
[----:B------:R-:W-:Y:S02]  /*175c0*/  MOV R12, 0x6 ;  /* 0x00000006000c7802 */ /* 0x000fe40000000f00 */
[----:B------:R-:W-:-:S13]  /*175d0*/  IADD3 R2, P2, R14, R5, RZ ;  /* 0x000000050e027210 */ /* 0x000fda0007f5e0ff */
[----:B------:R-:W-:Y:S05]  /*175e0*/  WARPSYNC.COLLECTIVE R15, `(.L_x_9333) ;  /* 0x000000000f087348 */ /* 0x000fea0003c00000 */
[----:B------:R0:W1:Y:S02]  /*175f0*/  SHFL.IDX P6, R14, R13, R12, R11 ;  /* 0x0000000c0d0e7389 */ /* 0x00006400000c000b */
[----:B01----:R-:W-:Y:S01]  /*17600*/  ENDCOLLECTIVE ;  /* 0x000000000000791b */ /* 0x003fe20003800000 */
.L_x_9333:
        /* <DEDUP_REMOVED lines=13> */
.L_x_9334:
[----:B------:R-:W-:Y:S02]  /*176e0*/  IMAD.MOV.U32 R13, RZ, RZ, R24 ;  /* 0x000000ffff0d7224 */ /* 0x000fe400078e0018 */
[----:B------:R-:W-:Y:S02]  /*176f0*/  IMAD.MOV.U32 R12, RZ, RZ, 0x7 ;  /* 0x00000007ff0c7424 */ /* 0x000fe400078e00ff */
[----:B------:R-:W-:-:S07]  /*17700*/  IMAD.MOV.U32 R10, RZ, RZ, R14 ;  /* 0x000000ffff0a7224 */ /* 0x000fce00078e000e */
[----:B------:R-:W-:Y:S05]  /*17710*/  WARPSYNC.COLLECTIVE R15, `(.L_x_9335) ;  /* 0x000000000f087348 */ /* 0x000fea0003c00000 */
[----:B------:R0:W1:Y:S02]  /*17720*/  SHFL.IDX P6, R14, R13, R12, R11 ;  /* 0x0000000c0d0e7389 */ /* 0x00006400000c000b */
[----:B01----:R-:W-:Y:S01]  /*17730*/  ENDCOLLECTIVE ;  /* 0x000000000000791b */ /* 0x003fe20003800000 */
.L_x_9335:
        /* <DEDUP_REMOVED lines=12> */
.L_x_9336:
[----:B------:R-:W-:Y:S05]  /*17800*/  BRA `(.L_x_9337) ;  /* 0xffffffb000b87947 */ /* 0x000fea000383ffff */
.L_x_9215:
        /* <DEDUP_REMOVED lines=8> */
.L_x_9339:
[----:B------:R-:W-:Y:S05]  /*17890*/  BSYNC B0 ;  /* 0x0000000000007941 */ /* 0x000fea0003800000 */
.L_x_9338:
        /* <DEDUP_REMOVED lines=9> */
.L_x_9340:
[----:B------:R-:W-:Y:S02]  /*17930*/  ULDC UR4, c[0x0][0xc3c] ;  /* 0x00030f0000047ab9 */ /* 0x000fe40000000800 */
[----:B------:R-:W-:-:S13]  /*17940*/  ISETP.GE.OR P1, PT, R9, UR4, !P0 ;  /* 0x0000000409007c0c */ /* 0x000fda000c726670 */
[----:B------:R-:W0:Y:S08]  /*17950*/  @!P1 LDC.64 R4, c[0x0][0xc80] ;  /* 0x00032000ff049b82 */ /* 0x000e300000000a00 */
[----:B------:R-:W1:Y:S01]  /*17960*/  @!P1 LDC.64 R2, c[0x0][0xc78] ;  /* 0x00031e00ff029b82 */ /* 0x000e620000000a00 */
[----:B------:R-:W-:Y:S01]  /*17970*/  IMAD.MOV.U32 R17, RZ, RZ, RZ ;  /* 0x000000ffff117224 */ /* 0x000fe200078e00ff */
[----:B------:R-:W-:Y:S01]  /*17980*/  MOV R7, R14 ;  /* 0x0000000e00077202 */ /* 0x000fe20000000f00 */
[----:B0-----:R-:W-:-:S06]  /*17990*/  @!P1 IMAD.WIDE R4, R9, 0x4, R4 ;  /* 0x0000000409049825 */ /* 0x001fcc00078e0204 */
[----:B------:R-:W2:Y:S01]  /*179a0*/  @!P1 LDG.E R4, desc[UR36][R4.64] ;  /* 0x0000002404049981 */ /* 0x000ea2000c1e1900 */
[----:B-1----:R-:W-:-:S06]  /*179b0*/  @!P1 IMAD.WIDE R2, R9, 0x4, R2 ;  /* 0x0000000409029825 */ /* 0x002fcc00078e0202 */
[----:B------:R-:W3:Y:S01]  /*179c0*/  @!P1 LDG.E R2, desc[UR36][R2.64] ;  /* 0x0000002402029981 */ /* 0x000ee2000c1e1900 */
[----:B------:R-:W-:Y:S01]  /*179d0*/  IMAD.MOV.U32 R8, RZ, RZ, RZ ;  /* 0x000000ffff087224 */ /* 0x000fe200078e00ff */
[C---:B------:R-:W-:Y:S01]  /*179e0*/  ISETP.GE.U32.AND P2, PT, R10.reuse, 0x2, PT ;  /* 0x000000020a00780c */ /* 0x040fe20003f46070 */
[----:B------:R-:W-:Y:S01]  /*179f0*/  IMAD.MOV.U32 R11, RZ, RZ, RZ ;  /* 0x000000ffff0b7224 */ /* 0x000fe200078e00ff */
        /* <DEDUP_REMOVED lines=10> */
.L_x_9341:
[----:B------:R-:W-:Y:S02]  /*17aa0*/  MOV R12, 0x2 ;  /* 0x00000002000c7802 */ /* 0x000fe40000000f00 */
[----:B------:R-:W-:-:S05]  /*17ab0*/  SEL R6, R14, RZ, P1 ;  /* 0x000000ff0e067207 */ /* 0x000fca0000800000 */
[----:B------:R-:W-:-:S04]  /*17ac0*/  IMAD.IADD R6, R13, 0x1, R6 ;  /* 0x000000010d067824 */ /* 0x000fc800078e0206 */
[----:B------:R-:W-:-:S07]  /*17ad0*/  IMAD.MOV.U32 R13, RZ, RZ, R6 ;  /* 0x000000ffff0d7224 */ /* 0x000fce00078e0006 */
[----:B------:R-:W-:Y:S05]  /*17ae0*/  WARPSYNC.COLLECTIVE R15, `(.L_x_9342) ;  /* 0x000000000f087348 */ /* 0x000fea0003c00000 */
[----:B------:R0:W1:Y:S02]  /*17af0*/  SHFL.UP P6, R14, R13, R12, R11 ;  /* 0x0400000c0d0e7389 */ /* 0x00006400000c000b */
[----:B01----:R-:W-:Y:S01]  /*17b00*/  ENDCOLLECTIVE ;  /* 0x000000000000791b */ /* 0x003fe20003800000 */
.L_x_9342:
        /* <DEDUP_REMOVED lines=8> */
.L_x_9343:
[----:B------:R-:W-:Y:S01]  /*17b90*/  IMAD.MOV.U32 R12, RZ, RZ, 0x8 ;  /* 0x00000008ff0c7424 */ /* 0x000fe200078e00ff */
[----:B------:R-:W-:-:S05]  /*17ba0*/  SEL R3, R14, RZ, P3 ;  /* 0x000000ff0e037207 */ /* 0x000fca0001800000 */
[----:B------:R-:W-:-:S04]  /*17bb0*/  IMAD.IADD R3, R2, 0x1, R3 ;  /* 0x0000000102037824 */ /* 0x000fc800078e0203 */
[----:B------:R-:W-:-:S07]  /*17bc0*/  IMAD.MOV.U32 R13, RZ, RZ, R3 ;  /* 0x000000ffff0d7224 */ /* 0x000fce00078e0003 */
[----:B------:R-:W-:Y:S05]  /*17bd0*/  WARPSYNC.COLLECTIVE R15, `(.L_x_9344) ;  /* 0x000000000f087348 */ /* 0x000fea0003c00000 */
[----:B------:R0:W1:Y:S02]  /*17be0*/  SHFL.UP P6, R14, R13, R12, R11 ;  /* 0x0400000c0d0e7389 */ /* 0x00006400000c000b */
[----:B01----:R-:W-:Y:S01]  /*17bf0*/  ENDCOLLECTIVE ;  /* 0x000000000000791b */ /* 0x003fe20003800000 */
.L_x_9344:
[----:B------:R-:W-:Y:S02]  /*17c00*/  MOV R12, 0x10 ;  /* 0x00000010000c7802 */ /* 0x000fe40000000f00 */
[----:B------:R-:W-:-:S05]  /*17c10*/  SEL R4, R14, RZ, P4 ;  /* 0x000000ff0e047207 */ /* 0x000fca0002000000 */
[----:B------:R-:W-:-:S04]  /*17c20*/  IMAD.IADD R4, R3, 0x1, R4 ;  /* 0x0000000103047824 */ /* 0x000fc800078e0204 */
[----:B------:R-:W-:-:S07]  /*17c30*/  IMAD.MOV.U32 R13, RZ, RZ, R4 ;  /* 0x000000ffff0d7224 */ /* 0x000fce00078e0004 */
[----:B------:R-:W-:Y:S05]  /*17c40*/  WARPSYNC.COLLECTIVE R15, `(.L_x_9345) ;  /* 0x000000000f087348 */ /* 0x000fea0003c00000 */
[----:B------:R0:W1:Y:S02]  /*17c50*/  SHFL.UP P6, R14, R13, R12, R11 ;  /* 0x0400000c0d0e7389 */ /* 0x00006400000c000b */
[----:B01----:R-:W-:Y:S01]  /*17c60*/  ENDCOLLECTIVE ;  /* 0x000000000000791b */ /* 0x003fe20003800000 */
.L_x_9345:
        /* <DEDUP_REMOVED lines=8> */
.L_x_9346:
[----:B------:R-:W-:Y:S05]  /*17cf0*/  BRA `(.L_x_9347) ;  /* 0xffffffb000c47947 */ /* 0x000fea000383ffff */
.L_x_9218:
[----:B------:R-:W-:Y:S01]  /*17d00*/  BSSY B0, `(.L_x_9348) ;  /* 0x0000007000007945 */ /* 0x000fe20003800000 */
[----:B------:R-:W-:Y:S02]  /*17d10*/  IMAD.MOV.U32 R12, RZ, RZ, 0x1 ;  /* 0x00000001ff0c7424 */ /* 0x000fe400078e00ff */
[----:B------:R-:W-:Y:S02]  /*17d20*/  IMAD.MOV.U32 R11, RZ, RZ, RZ ;  /* 0x000000ffff0b7224 */ /* 0x000fe400078e00ff */
[----:B------:R-:W-:-:S07]  /*17d30*/  IMAD.MOV.U32 R15, RZ, RZ, -0x1 ;  /* 0xffffffffff0f7424 */ /* 0x000fce00078e00ff */
[----:B------:R-:W-:Y:S05]  /*17d40*/  WARPSYNC.COLLECTIVE R15, `(.L_x_9349) ;  /* 0x000000000f087348 */ /* 0x000fea0003c00000 */
[----:B------:R0:W1:Y:S02]  /*17d50*/  SHFL.UP P6, R14, R13, R12, R11 ;  /* 0x0400000c0d0e7389 */ /* 0x00006400000c000b */
[----:B01----:R-:W-:Y:S01]  /*17d60*/  ENDCOLLECTIVE ;  /* 0x000000000000791b */ /* 0x003fe20003800000 */
.L_x_9349:
[----:B------:R-:W-:Y:S05]  /*17d70*/  BSYNC B0 ;  /* 0x0000000000007941 */ /* 0x000fea0003800000 */
.L_x_9348:
        /* <DEDUP_REMOVED lines=8> */
.L_x_9350:
[----:B------:R-:W-:Y:S01]  /*17e00*/  IMAD.MOV.U32 R12, RZ, RZ, 0x4 ;  /* 0x00000004ff0c7424 */ /* 0x000fe200078e00ff */
[----:B------:R-:W-:-:S05]  /*17e10*/  SEL R2, R14, RZ, P2 ;  /* 0x000000ff0e027207 */ /* 0x000fca0001000000 */
[----:B------:R-:W-:-:S04]  /*17e20*/  IMAD.IADD R2, R13, 0x1, R2 ;  /* 0x000000010d027824 */ /* 0x000fc800078e0202 */
[----:B------:R-:W-:-:S07]  /*17e30*/  IMAD.MOV.U32 R13, RZ, RZ, R2 ;  /* 0x000000ffff0d7224 */ /* 0x000fce00078e0002 */
[----:B------:R-:W-:Y:S05]  /*17e40*/  WARPSYNC.COLLECTIVE R15, `(.L_x_9351) ;  /* 0x000000000f087348 */ /* 0x000fea0003c00000 */
[----:B------:R0:W1:Y:S02]  /*17e50*/  SHFL.UP P6, R14, R13, R12, R11 ;  /* 0x0400000c0d0e7389 */ /* 0x00006400000c000b */
[----:B01----:R-:W-:Y:S01]  /*17e60*/  ENDCOLLECTIVE ;  /* 0x000000000000791b */ /* 0x003fe20003800000 */
.L_x_9351:
[----:B------:R-:W-:Y:S02]  /*17e70*/  MOV R12, 0x8 ;  /* 0x00000008000c7802 */ /* 0x000fe40000000f00 */
[----:B------:R-:W-:-:S05]  /*17e80*/  SEL R3, R14, RZ, P3 ;  /* 0x000000ff0e037207 */ /* 0x000fca0001800000 */
[----:B------:R-:W-:-:S04]  /*17e90*/  IMAD.IADD R3, R2, 0x1, R3 ;  /* 0x0000000102037824 */ /* 0x000fc800078e0203 */
[----:B------:R-:W-:-:S07]  /*17ea0*/  IMAD.MOV.U32 R13, RZ, RZ, R3 ;  /* 0x000000ffff0d7224 */ /* 0x000fce00078e0003 */
[----:B------:R-:W-:Y:S05]  /*17eb0*/  WARPSYNC.COLLECTIVE R15, `(.L_x_9352) ;  /* 0x000000000f087348 */ /* 0x000fea0003c00000 */
[----:B------:R0:W1:Y:S02]  /*17ec0*/  SHFL.UP P6, R14, R13, R12, R11 ;  /* 0x0400000c0d0e7389 */ /* 0x00006400000c000b */
[----:B01----:R-:W-:Y:S01]  /*17ed0*/  ENDCOLLECTIVE ;  /* 0x000000000000791b */ /* 0x003fe20003800000 */
.L_x_9352:
[----:B------:R-:W-:Y:S01]  /*17ee0*/  IMAD.MOV.U32 R12, RZ, RZ, 0x10 ;  /* 0x00000010ff0c7424 */ /* 0x000fe200078e00ff */
[----:B------:R-:W-:-:S05]  /*17ef0*/  SEL R4, R14, RZ, P4 ;  /* 0x000000ff0e047207 */ /* 0x000fca0002000000 */
[----:B------:R-:W-:-:S04]  /*17f00*/  IMAD.IADD R4, R3, 0x1, R4 ;  /* 0x0000000103047824 */ /* 0x000fc800078e0204 */
[----:B------:R-:W-:-:S07]  /*17f10*/  IMAD.MOV.U32 R13, RZ, RZ, R4 ;  /* 0x000000ffff0d7224 */ /* 0x000fce00078e0004 */
[----:B------:R-:W-:Y:S05]  /*17f20*/  WARPSYNC.COLLECTIVE R15, `(.L_x_9353) ;  /* 0x000000000f087348 */ /* 0x000fea0003c00000 */
[----:B------:R0:W1:Y:S02]  /*17f30*/  SHFL.UP P6, R14, R13, R12, R11 ;  /* 0x0400000c0d0e7389 */ /* 0x00006400000c000b */
[----:B01----:R-:W-:Y:S01]  /*17f40*/  ENDCOLLECTIVE ;  /* 0x000000000000791b */ /* 0x003fe20003800000 */
.L_x_9353:
        /* <DEDUP_REMOVED lines=8> */
.L_x_9354:
[----:B------:R-:W-:Y:S05]  /*17fd0*/  BRA `(.L_x_9355) ;  /* 0xffffffb000b07947 */ /* 0x000fea000383ffff */
.L_x_9220:
[----:B------:R-:W-:Y:S01]  /*17fe0*/  BSSY B0, `(.L_x_9356) ;  /* 0x0000006000007945 */ /* 0x000fe20003800000 */
[----:B------:R-:W-:Y:S01]  /*17ff0*/  PLOP3.LUT P6, PT, P6, PT, PT, 0x8, 0x0 ;  /* 0x000000000000781c */ /* 0x000fe200037ce170 */
[----:B------:R-:W-:-:S12]  /*18000*/  IMAD.MOV.U32 R15, RZ, RZ, -0x1 ;  /* 0xffffffffff0f7424 */ /* 0x000fd800078e00ff */
[----:B0-----:R-:W-:Y:S05]  /*18010*/  WARPSYNC.COLLECTIVE R15, `(.L_x_9357) ;  /* 0x000000000f087348 */ /* 0x001fea0003c00000 */
[----:B------:R-:W-:Y:S01]  /*18020*/  VOTE.ANY R14, PT, P6 ;  /* 0x00000000000e7806 */ /* 0x000fe200030e0100 */
[----:B0-----:R-:W-:Y:S06]  /*18030*/  ENDCOLLECTIVE ;  /* 0x000000000000791b */ /* 0x001fec0003800000 */
.L_x_9357:
[----:B------:R-:W-:Y:S05]  /*18040*/  BSYNC B0 ;  /* 0x0000000000007941 */ /* 0x000fea0003800000 */
.L_x_9356:
        /* <DEDUP_REMOVED lines=8> */
.L_x_9358:
[----:B------:R-:W-:Y:S02]  /*180d0*/  IMAD.IADD R19, R12, 0x1, R19 ;  /* 0x000000010c137824 */ /* 0x000fe400078e0213 */
[----:B------:R-:W-:Y:S02]  /*180e0*/  IMAD.MOV.U32 R13, RZ, RZ, R8 ;  /* 0x000000ffff0d7224 */ /* 0x000fe400078e0008 */
[----:B------:R-:W-:-:S07]  /*180f0*/  IMAD.MOV.U32 R17, RZ, RZ, R14 ;  /* 0x000000ffff117224 */ /* 0x000fce00078e000e */
[----:B------:R-:W-:Y:S05]  /*18100*/  WARPSYNC.COLLECTIVE R15, `(.L_x_9359) ;  /* 0x000000000f087348 */ /* 0x000fea0003c00000 */
[----:B------:R0:W1:Y:S02]  /*18110*/  SHFL.IDX P6, R14, R13, R12, R11 ;  /* 0x0000000c0d0e7389 */ /* 0x00006400000c000b */
[----:B01----:R-:W-:Y:S01]  /*18120*/  ENDCOLLECTIVE ;  /* 0x000000000000791b */ /* 0x003fe20003800000 */
.L_x_9359:
[----:B------:R-:W-:Y:S01]  /*18130*/  IMAD.MOV.U32 R8, RZ, RZ, R14 ;  /* 0x000000ffff087224 */ /* 0x000fe200078e000e */
[----:B------:R-:W-:Y:S06]  /*18140*/  BRA `(.L_x_9360) ;  /* 0xffffffb000947947 */ /* 0x000fec000383ffff */
.L_x_9222:
[----:B------:R-:W-:Y:S01]  /*18150*/  BSSY B0, `(.L_x_9361) ;  /* 0x0000007000007945 */ /* 0x000fe20003800000 */
[----:B------:R-:W-:Y:S01]  /*18160*/  IMAD.MOV.U32 R13, RZ, RZ, R2 ;  /* 0x000000ffff0d7224 */ /* 0x000fe200078e0002 */
[----:B------:R-:W-:Y:S01]  /*18170*/  MOV R11, 0x1f ;  /* 0x0000001f000b7802 */ /* 0x000fe20000000f00 */
[----:B------:R-:W-:-:S07]  /*18180*/  IMAD.MOV.U32 R15, RZ, RZ, -0x1 ;  /* 0xffffffffff0f7424 */ /* 0x000fce00078e00ff */
[----:B0-23--:R-:W-:Y:S05]  /*18190*/  WARPSYNC.COLLECTIVE R15, `(.L_x_9362) ;  /* 0x000000000f087348 */ /* 0x00dfea0003c00000 */
[----:B------:R1:W4:Y:S02]  /*181a0*/  SHFL.IDX P6, R14, R13, R12, R11 ;  /* 0x0000000c0d0e7389 */ /* 0x00032400000c000b */
[----:B01234-:R-:W-:Y:S01]  /*181b0*/  ENDCOLLECTIVE ;  /* 0x000000000000791b */ /* 0x01ffe20003800000 */
.L_x_9362:
[----:B------:R-:W-:Y:S05]  /*181c0*/  BSYNC B0 ;  /* 0x0000000000007941 */ /* 0x000fea0003800000 */
.L_x_9361:
[----:B------:R-:W-:Y:S01]  /*181d0*/  IMAD.MOV.U32 R6, RZ, RZ, R14 ;  /* 0x000000ffff067224 */ /* 0x000fe200078e000e */
[----:B------:R-:W-:Y:S06]  /*181e0*/  BRA `(.L_x_9221) ;  /* 0xffffffb000847947 */ /* 0x000fec000383ffff */
.L_x_9228:
[----:B0-----:R0:W1:Y:S02]  /*181f0*/  SYNCS.PHASECHK.TRANS64.TRYWAIT P0, [R7+URZ+0x28820], R0 ;  /* 0x02882000070075a7 */ /* 0x001064000800017f */
[----:B-1----:R-:W-:Y:S05]  /*18200*/  @!P0 NANOSLEEP.SYNCS 0x989680 ;  /* 0x009896800000895d */ /* 0x002fea0003900000 */
[----:B------:R-:W1:Y:S02]  /*18210*/  @!P0 SYNCS.PHASECHK.TRANS64 P0, [R7+URZ+0x28820], R0 ;  /* 0x02882000070085a7 */ /* 0x000e64000800007f */
[----:B-1----:R-:W-:Y:S05]  /*18220*/  @!P0 BRA `(.L_x_9228) ;  /* 0xfffffffc00f08947 */ /* 0x002fea000383ffff */
[----:B------:R-:W-:Y:S05]  /*18230*/  BRA `(.L_x_9363) ;  /* 0xffffffb800dc7947 */ /* 0x000fea000383ffff */
.L_x_9229:
        /* <DEDUP_REMOVED lines=11> */
.L_x_9365:
[----:B------:R-:W-:Y:S05]  /*182f0*/  BSYNC B0 ;  /* 0x0000000000007941 */ /* 0x000fea0003800000 */
.L_x_9364:
[----:B------:R-:W-:Y:S05]  /*18300*/  BRA `(.L_x_9366) ;  /* 0xffffffb800c47947 */ /* 0x000fea000383ffff */
.L_x_9232:
[----:B------:R-:W-:Y:S01]  /*18310*/  BSSY B1, `(.L_x_9367) ;  /* 0x0000006000017945 */ /* 0x000fe20003800000 */
[----:B------:R-:W-:-:S07]  /*18320*/  IMAD.MOV.U32 R15, RZ, RZ, -0x1 ;  /* 0xffffffffff0f7424 */ /* 0x000fce00078e00ff */
[----:B0-2---:R-:W-:Y:S05]  /*18330*/  WARPSYNC.COLLECTIVE R15, `(.L_x_9368) ;  /* 0x000000000f0c7348 */ /* 0x005fea0003c00000 */
[----:B------:R-:W-:Y:S02]  /*18340*/  ELECT P6, UR62, PT ;  /* 0x00000000003e782f */ /* 0x000fe400038c0000 */
[----:B------:R-:W-:Y:S01]  /*18350*/  MOV R14, UR62 ;  /* 0x0000003e000e7c02 */ /* 0x000fe20008000f00 */
[----:B0-2---:R-:W-:Y:S10]  /*18360*/  ENDCOLLECTIVE ;  /* 0x000000000000791b */ /* 0x005ff40003800000 */
.L_x_9368:
[----:B------:R-:W-:Y:S05]  /*18370*/  BSYNC B1 ;  /* 0x0000000000017941 */ /* 0x000fea0003800000 */
.L_x_9367:
[----:B------:R-:W-:Y:S05]  /*18380*/  BRA `(.L_x_9369) ;  /* 0xffffffb800bc7947 */ /* 0x000fea000383ffff */
.L_x_9234:
[----:B0-----:R0:W1:Y:S02]  /*18390*/  SYNCS.PHASECHK.TRANS64.TRYWAIT P1, [R5+URZ+0x28840], R0 ;  /* 0x02884000050075a7 */ /* 0x001064000802017f */
[----:B-1----:R-:W-:Y:S05]  /*183a0*/  @!P1 NANOSLEEP.SYNCS 0x989680 ;  /* 0x009896800000995d */ /* 0x002fea0003900000 */
[----:B------:R-:W1:Y:S02]  /*183b0*/  @!P1 SYNCS.PHASECHK.TRANS64 P1, [R5+URZ+0x28840], R0 ;  /* 0x02884000050095a7 */ /* 0x000e64000802007f */
[----:B-1----:R-:W-:Y:S05]  /*183c0*/  @!P1 BRA `(.L_x_9234) ;  /* 0xfffffffc00f09947 */ /* 0x002fea000383ffff */
[----:B------:R-:W-:Y:S05]  /*183d0*/  BRA `(.L_x_9370) ;  /* 0xffffffb800e47947 */ /* 0x000fea000383ffff */
.L_x_9236:
[----:B-1----:R1:W3:Y:S02]  /*183e0*/  SYNCS.PHASECHK.TRANS64.TRYWAIT P1, [R3+URZ+0x28840], R2 ;  /* 0x02884002030075a7 */ /* 0x0022e4000802017f */
[----:B---3--:R-:W-:Y:S05]  /*183f0*/  @!P1 NANOSLEEP.SYNCS 0x989680 ;  /* 0x009896800000995d */ /* 0x008fea0003900000 */
[----:B------:R-:W3:Y:S02]  /*18400*/  @!P1 SYNCS.PHASECHK.TRANS64 P1, [R3+URZ+0x28840], R2 ;  /* 0x02884002030095a7 */ /* 0x000ee4000802007f */
[----:B---3--:R-:W-:Y:S05]  /*18410*/  @!P1 BRA `(.L_x_9236) ;  /* 0xfffffffc00f09947 */ /* 0x008fea000383ffff */
[----:B------:R-:W-:Y:S05]  /*18420*/  BRA `(.L_x_9371) ;  /* 0xffffffb800f07947 */ /* 0x000fea000383ffff */
.L_x_9238:
[----:B---3--:R3:W4:Y:S02]  /*18430*/  SYNCS.PHASECHK.TRANS64.TRYWAIT P1, [R5+URZ+0x28860], R0 ;  /* 0x02886000050075a7 */ /* 0x008724000802017f */
[----:B----4-:R-:W-:Y:S05]  /*18440*/  @!P1 NANOSLEEP.SYNCS 0x989680 ;  /* 0x009896800000995d */ /* 0x010fea0003900000 */
[----:B------:R-:W4:Y:S02]  /*18450*/  @!P1 SYNCS.PHASECHK.TRANS64 P1, [R5+URZ+0x28860], R0 ;  /* 0x02886000050095a7 */ /* 0x000f24000802007f */
[----:B----4-:R-:W-:Y:S05]  /*18460*/  @!P1 BRA `(.L_x_9238) ;  /* 0xfffffffc00f09947 */ /* 0x010fea000383ffff */
[----:B------:R-:W-:Y:S05]  /*18470*/  BRA `(.L_x_9372) ;  /* 0xffffffb800ec7947 */ /* 0x000fea000383ffff */
.L_x_9373:
        /* <DEDUP_REMOVED lines=16> */
.L_x_15995:


//--------------------- .text._ZN7cutlass13device_kernelIN5flash11enable_sm90INS1_16FlashAttnFwdSm90INS1_25CollectiveMainloopFwdSm90ILi2EN4cute5tupleIJNS5_1CILi1EEES8_S8_EEENS6_IJNS7_ILi128EEESA_SA_EEELi128ENS_6half_tEfNS_4arch4Sm90ELb1ELb0ELb1ELb1ELb1ELb1ELb0ELb1ELb1ELb1ELb1ELb0EEENS1_21CollectiveEpilogueFwdISB_S9_SC_SE_Li256ELb1ELb1ELb1ELb0EEENS1_36VarlenDynamicPersistentTileSchedulerILi128ELi128ELi256ELi128ELb1ELb1ELb1ELb1ELb1ELb1EEEEEEEEEvNT_6ParamsE --------------------------
	.section	.text._ZN7cutlass13device_kernelIN5flash11enable_sm90INS1_16FlashAttnFwdSm90INS1_25CollectiveMainloopFwdSm90ILi2EN4cute5tupleIJNS5_1CILi1EEES8_S8_EEENS6_IJNS7_ILi128EEESA_SA_EEELi128ENS_6half_tEfNS_4arch4Sm90ELb1ELb0ELb1ELb1ELb1ELb1ELb0ELb1ELb1ELb1ELb1ELb0EEENS1_21CollectiveEpilogueFwdISB_S9_SC_SE_Li256ELb1ELb1ELb1ELb0EEENS1_36VarlenDynamicPersistentTileSchedulerILi128ELi128ELi256ELi128ELb1ELb1ELb1ELb1ELb1ELb1EEEEEEEEEvNT_6ParamsE,"ax",@progbits
	.align	128
.text._ZN7cutlass13device_kernelIN5flash11enable_sm90INS1_16FlashAttnFwdSm90INS1_25CollectiveMainloopFwdSm90ILi2EN4cute5tupleIJNS5_1CILi1EEES8_S8_EEENS6_IJNS7_ILi128EEESA_SA_EEELi128ENS_6half_tEfNS_4arch4Sm90ELb1ELb0ELb1ELb1ELb1ELb1ELb0ELb1ELb1ELb1ELb1ELb0EEENS1_21CollectiveEpilogueFwdISB_S9_SC_SE_Li256ELb1ELb1ELb1ELb0EEENS1_36VarlenDynamicPersistentTileSchedulerILi128ELi128ELi256ELi128ELb1ELb1ELb1ELb1ELb1ELb1EEEEEEEEEvNT_6ParamsE:
        .type           _ZN7cutlass13device_kernelIN5flash11enable_sm90INS1_16FlashAttnFwdSm90INS1_25CollectiveMainloopFwdSm90ILi2EN4cute5tupleIJNS5_1CILi1EEES8_S8_EEENS6_IJNS7_ILi128EEESA_SA_EEELi128ENS_6half_tEfNS_4arch4Sm90ELb1ELb0ELb1ELb1ELb1ELb1ELb0ELb1ELb1ELb1ELb1ELb0EEENS1_21CollectiveEpilogueFwdISB_S9_SC_SE_Li256ELb1ELb1ELb1ELb0EEENS1_36VarlenDynamicPersistentTileSchedulerILi128ELi128ELi256ELi128ELb1ELb1ELb1ELb1ELb1ELb1EEEEEEEEEvNT_6ParamsE,@function
        .size           _ZN7cutlass13device_kernelIN5flash11enable_sm90INS1_16FlashAttnFwdSm90INS1_25CollectiveMainloopFwdSm90ILi2EN4cute5tupleIJNS5_1CILi1EEES8_S8_EEENS6_IJNS7_ILi128EEESA_SA_EEELi128ENS_6half_tEfNS_4arch4Sm90ELb1ELb0ELb1ELb1ELb1ELb1ELb0ELb1ELb1ELb1ELb1ELb0EEENS1_21CollectiveEpilogueFwdISB_S9_SC_SE_Li256ELb1ELb1ELb1ELb0EEENS1_36VarlenDynamicPersistentTileSchedulerILi128ELi128ELi256ELi128ELb1ELb1ELb1ELb1ELb1ELb1EEEEEEEEEvNT_6ParamsE,(.L_x_15996 - _ZN7cutlass13device_kernelIN5flash11enable_sm90INS1_16FlashAttnFwdSm90INS1_25CollectiveMainloopFwdSm90ILi2EN4cute5tupleIJNS5_1CILi1EEES8_S8_EEENS6_IJNS7_ILi128EEESA_SA_EEELi128ENS_6half_tEfNS_4arch4Sm90ELb1ELb0ELb1ELb1ELb1ELb1ELb0ELb1ELb1ELb1ELb1ELb0EEENS1_21CollectiveEpilogueFwdISB_S9_SC_SE_Li256ELb1ELb1ELb1ELb0EEENS1_36VarlenDynamicPersistentTileSchedulerILi128ELi128ELi256ELi128ELb1ELb1ELb1ELb1ELb1ELb1EEEEEEEEEvNT_6ParamsE)
        .other          _ZN7cutlass13device_kernelIN5flash11enable_sm90INS1_16FlashAttnFwdSm90INS1_25CollectiveMainloopFwdSm90ILi2EN4cute5tupleIJNS5_1CILi1EEES8_S8_EEENS6_IJNS7_ILi128EEESA_SA_EEELi128ENS_6half_tEfNS_4arch4Sm90ELb1ELb0ELb1ELb1ELb1ELb1ELb0ELb1ELb1ELb1ELb1ELb0EEENS1_21CollectiveEpilogueFwdISB_S9_SC_SE_Li256ELb1ELb1ELb1ELb0EEENS1_36VarlenDynamicPersistentTileSchedulerILi128ELi128ELi256ELi128ELb1ELb1ELb1ELb1ELb1ELb1EEEEEEEEEvNT_6ParamsE,@"STO_CUDA_ENTRY STV_DEFAULT"
_ZN7cutlass13device_kernelIN5flash11enable_sm90INS1_16FlashAttnFwdSm90INS1_25CollectiveMainloopFwdSm90ILi2EN4cute5tupleIJNS5_1CILi1EEES8_S8_EEENS6_IJNS7_ILi128EEESA_SA_EEELi128ENS_6half_tEfNS_4arch4Sm90ELb1ELb0ELb1ELb1ELb1ELb1ELb0ELb1ELb1ELb1ELb1ELb0EEENS1_21CollectiveEpilogueFwdISB_S9_SC_SE_Li256ELb1ELb1ELb1ELb0EEENS1_36VarlenDynamicPersistentTileSchedulerILi128ELi128ELi256ELi128ELb1ELb1ELb1ELb1ELb1ELb1EEEEEEEEEvNT_6ParamsE:
        /* <DEDUP_REMOVED lines=18> */
.L_x_9375:
[----:B------:R-:W-:Y:S05]  /*0120*/  BSYNC B0 ;  /* 0x0000000000007941 */ /* 0x000fea0003800000 */
.L_x_9374:
        /* <DEDUP_REMOVED lines=41> */
.L_x_9376:
        /* <DEDUP_REMOVED lines=22> */
.L_x_9377:
        /* <DEDUP_REMOVED lines=18> */
.L_x_9378:
        /* <DEDUP_REMOVED lines=22> */
.L_x_9379:
        /* <DEDUP_REMOVED lines=22> */
.L_x_9380:
        /* <DEDUP_REMOVED lines=8> */
.L_x_9383:
        /* <DEDUP_REMOVED lines=19> */
[----:B------:R-:W-:Y:S01]  /*0ab0*/  R2UR UR40, R18 ;  /* 0x00000000122872ca */ /* 0x000fe200000e0000 */
[----:B------:R-:W-:Y:S01]  /*0ac0*/  IMAD.MOV.U32 R19, RZ, RZ, RZ ;  /* 0x000000ffff137224 */ /* 0x000fe200078e00ff */
[----:B------:R-:W-:Y:S01]  /*0ad0*/  MOV R190, RZ ;  /* 0x000000ff00be7202 */ /* 0x000fe20000000f00 */
[----:B------:R-:W-:Y:S01]  /*0ae0*/  IMAD.MOV.U32 R189, RZ, RZ, RZ ;  /* 0x000000ffffbd7224 */ /* 0x000fe200078e00ff */
[----:B------:R-:W-:Y:S01]  /*0af0*/  SHF.R.S32.HI R0, RZ, 0x1f, R12 ;  /* 0x0000001fff007819 */ /* 0x000fe2000001140c */
[----:B------:R-:W-:Y:S01]  /*0b00*/  IMAD.MOV.U32 R186, RZ, RZ, RZ ;  /* 0x000000ffffba7224 */ /* 0x000fe200078e00ff */
[----:B------:R-:W-:Y:S02]  /*0b10*/  ULOP3.LUT UR41, UR36, 0x1, URZ, 0xfc, !UPT ;  /* 0x0000000124297892 */ /* 0x000fe4000f8efc3f */
[CC--:B------:R-:W-:Y:S01]  /*0b20*/  LEA.HI R2, R0.reuse, R12.reuse, RZ, 0x7 ;  /* 0x0000000c00027211 */ /* 0x0c0fe200078f38ff */
[----:B------:R-:W-:Y:S01]  /*0b30*/  UMOV UR39, URZ ;  /* 0x0000003f00277c82 */ /* 0x000fe20008000000 */
[----:B------:R-:W-:-:S02]  /*0b40*/  LEA.HI R4, R0, R12, RZ, 0x5 ;  /* 0x0000000c00047211 */ /* 0x000fc400078f28ff */
[----:B------:R-:W-:Y:S01]  /*0b50*/  LOP3.LUT R220, R2, 0xffffff80, RZ, 0xc0, !PT ;  /* 0xffffff8002dc7812 */ /* 0x000fe200078ec0ff */
[----:B------:R-:W-:Y:S01]  /*0b60*/  UIADD3 UR40, UR40, 0x10400, URZ ;  /* 0x0001040028287890 */ /* 0x000fe2000fffe03f */
[----:B------:R-:W-:Y:S01]  /*0b70*/  LEA.HI R3, R0, R12, RZ, 0x4 ;  /* 0x0000000c00037211 */ /* 0x000fe200078f20ff */
[----:B------:R-:W-:Y:S01]  /*0b80*/  IMAD.SHL.U32 R5, R4, 0x20, RZ ;  /* 0x0000002004057824 */ /* 0x000fe200078e00ff */
[C---:B------:R-:W-:Y:S02]  /*0b90*/  IADD3 R220, R12.reuse, -R220, RZ ;  /* 0x800000dc0cdc7210 */ /* 0x040fe40007ffe0ff */
[----:B------:R-:W-:Y:S02]  /*0ba0*/  LOP3.LUT R4, R3, 0x3fffff0, RZ, 0xc0, !PT ;  /* 0x03fffff003047812 */ /* 0x000fe400078ec0ff */
[----:B------:R-:W-:Y:S02]  /*0bb0*/  SHF.R.S32.HI R7, RZ, 0x1f, R220 ;  /* 0x0000001fff077819 */ /* 0x000fe400000114dc */
[----:B------:R-:W-:Y:S01]  /*0bc0*/  LOP3.LUT R5, R5, 0xfffffc00, RZ, 0xc0, !PT ;  /* 0xfffffc0005057812 */ /* 0x000fe200078ec0ff */
[----:B------:R-:W-:Y:S01]  /*0bd0*/  IMAD.IADD R4, R12, 0x1, -R4 ;  /* 0x000000010c047824 */ /* 0x000fe200078e0a04 */
[----:B------:R-:W-:-:S02]  /*0be0*/  LEA.HI R8, R7, R220, RZ, 0x2 ;  /* 0x000000dc07087211 */ /* 0x000fc400078f10ff */
[----:B------:R-:W-:Y:S02]  /*0bf0*/  LEA.HI R11, R0, R12, RZ, 0x2 ;  /* 0x0000000c000b7211 */ /* 0x000fe400078f10ff */
[--C-:B------:R-:W-:Y:S02]  /*0c00*/  SHF.R.S32.HI R9, RZ, 0x2, R8.reuse ;  /* 0x00000002ff097819 */ /* 0x100fe40000011408 */
[----:B------:R-:W-:Y:S02]  /*0c10*/  SHF.R.S32.HI R6, RZ, 0x1f, R8 ;  /* 0x0000001fff067819 */ /* 0x000fe40000011408 */
[----:B------:R-:W-:Y:S02]  /*0c20*/  SHF.R.S32.HI R16, RZ, 0x7, R2 ;  /* 0x00000007ff107819 */ /* 0x000fe40000011402 */
[----:B------:R-:W-:Y:S02]  /*0c30*/  LEA.HI R6, R6, R9, RZ, 0x3 ;  /* 0x0000000906067211 */ /* 0x000fe400078f18ff */
[----:B------:R-:W-:-:S02]  /*0c40*/  LOP3.LUT R11, R11, 0xfffffffc, RZ, 0xc0, !PT ;  /* 0xfffffffc0b0b7812 */ /* 0x000fc400078ec0ff */
[----:B------:R-:W-:Y:S01]  /*0c50*/  LOP3.LUT R10, R6, 0xfffffff8, RZ, 0xc0, !PT ;  /* 0xfffffff8060a7812 */ /* 0x000fe200078ec0ff */
[----:B------:R-:W-:Y:S01]  /*0c60*/  IMAD R6, R4, 0x40, R5 ;  /* 0x0000004004067824 */ /* 0x000fe200078e0205 */
[----:B------:R-:W-:Y:S01]  /*0c70*/  SHF.R.S32.HI R4, RZ, 0x4, R3 ;  /* 0x00000004ff047819 */ /* 0x000fe20000011403 */
[----:B------:R-:W-:Y:S01]  /*0c80*/  IMAD.IADD R11, R12, 0x1, -R11 ;  /* 0x000000010c0b7824 */ /* 0x000fe200078e0a0b */
[----:B------:R-:W-:Y:S02]  /*0c90*/  LEA.HI R7, R7, R220, RZ, 0x5 ;  /* 0x000000dc07077211 */ /* 0x000fe400078f28ff */
[----:B------:R-:W-:Y:S02]  /*0ca0*/  LEA.HI R3, R3, R4, RZ, 0x1 ;  /* 0x0000000403037211 */ /* 0x000fe400078f08ff */
[----:B------:R-:W-:Y:S02]  /*0cb0*/  LEA.HI R2, R2, R16, RZ, 0x1 ;  /* 0x0000001002027211 */ /* 0x000fe400078f08ff */
[----:B------:R-:W-:-:S02]  /*0cc0*/  IADD3 R10, R9, -R10, RZ ;  /* 0x8000000a090a7210 */ /* 0x000fc40007ffe0ff */
[----:B------:R-:W-:Y:S02]  /*0cd0*/  LOP3.LUT R3, R3, 0x1ffffffe, RZ, 0xc0, !PT ;  /* 0x1ffffffe03037812 */ /* 0x000fe400078ec0ff */
[----:B------:R-:W-:Y:S02]  /*0ce0*/  SHF.R.S32.HI R7, RZ, 0x5, R7 ;  /* 0x00000005ff077819 */ /* 0x000fe40000011407 */
[----:B------:R-:W-:Y:S01]  /*0cf0*/  LOP3.LUT R2, R2, 0x3fffffe, RZ, 0xc0, !PT ;  /* 0x03fffffe02027812 */ /* 0x000fe200078ec0ff */
[----:B------:R-:W-:Y:S01]  /*0d00*/  IMAD.IADD R3, R4, 0x1, -R3 ;  /* 0x0000000104037824 */ /* 0x000fe200078e0a03 */
[----:B------:R-:W-:Y:S01]  /*0d10*/  LEA.HI R187, R0, R12, RZ, 0x3 ;  /* 0x0000000c00bb7211 */ /* 0x000fe200078f18ff */
[----:B------:R-:W-:Y:S01]  /*0d20*/  IMAD R7, R7, 0x10, R10 ;  /* 0x0000001007077824 */ /* 0x000fe200078e020a */
[----:B------:R-:W-:Y:S01]  /*0d30*/  LEA.HI R5, R11, R11, RZ, 0x1 ;  /* 0x0000000b0b057211 */ /* 0x000fe200078f08ff */
[----:B------:R-:W-:Y:S01]  /*0d40*/  IMAD R3, R3, 0x8, R6 ;  /* 0x0000000803037824 */ /* 0x000fe200078e0206 */
[----:B------:R-:W-:Y:S01]  /*0d50*/  IADD3 R2, R16, -R2, RZ ;  /* 0x8000000210027210 */ /* 0x000fe20007ffe0ff */
[----:B------:R-:W-:Y:S01]  /*0d60*/  IMAD.MOV.U32 R6, RZ, RZ, R14 ;  /* 0x000000ffff067224 */ /* 0x000fe200078e000e */
[----:B------:R-:W-:-:S02]  /*0d70*/  LOP3.LUT R207, R187, 0xfffffff8, RZ, 0xc0, !PT ;  /* 0xfffffff8bbcf7812 */ /* 0x000fc400078ec0ff */
[----:B------:R-:W-:Y:S01]  /*0d80*/  SHF.R.S32.HI R187, RZ, 0x3, R187 ;  /* 0x00000003ffbb7819 */ /* 0x000fe200000114bb */
[----:B------:R-:W-:Y:S01]  /*0d90*/  IMAD R20, R2, 0x40, R7 ;  /* 0x0000004002147824 */ /* 0x000fe200078e0207 */
[----:B------:R-:W-:Y:S01]  /*0da0*/  LOP3.LUT R4, R5, 0x1ffffffe, RZ, 0xc0, !PT ;  /* 0x1ffffffe05047812 */ /* 0x000fe200078ec0ff */
[----:B------:R0:W-:Y:S01]  /*0db0*/  STL [R1+0x18], R3 ;  /* 0x0000180301007387 */ /* 0x0001e20000100800 */
[----:B------:R-:W-:Y:S01]  /*0dc0*/  LEA.HI R0, R0, R12, RZ, 0x6 ;  /* 0x0000000c00007211 */ /* 0x000fe200078f30ff */
[----:B------:R-:W-:Y:S01]  /*0dd0*/  IMAD.SHL.U32 R2, R187, 0x40, RZ ;  /* 0x00000040bb027824 */ /* 0x000fe200078e00ff */
[----:B------:R-:W-:Y:S01]  /*0de0*/  IADD3 R207, R12, -R207, RZ ;  /* 0x800000cf0ccf7210 */ /* 0x000fe20007ffe0ff */
[----:B------:R-:W-:Y:S01]  /*0df0*/  IMAD.IADD R4, R11, 0x1, -R4 ;  /* 0x000000010b047824 */ /* 0x000fe200078e0a04 */
[C---:B------:R-:W-:Y:S01]  /*0e00*/  IADD3 R11, R187.reuse, 0x60, RZ ;  /* 0x00000060bb0b7810 */ /* 0x040fe20007ffe0ff */
[----:B------:R-:W-:Y:S01]  /*0e10*/  VIADD R9, R187, 0x40 ;  /* 0x00000040bb097836 */ /* 0x000fe20000000000 */
[----:B------:R1:W-:Y:S01]  /*0e20*/  STL [R1+0x14], R20 ;  /* 0x0000141401007387 */ /* 0x0003e20000100800 */
[----:B------:R-:W-:Y:S01]  /*0e30*/  IMAD.SHL.U32 R0, R0, 0x8, RZ ;  /* 0x0000000800007824 */ /* 0x000fe200078e00ff */
[----:B------:R-:W-:Y:S01]  /*0e40*/  SHF.R.S32.HI R10, RZ, 0x1f, R11 ;  /* 0x0000001fff0a7819 */ /* 0x000fe2000001140b */
[----:B------:R-:W-:Y:S01]  /*0e50*/  IMAD.SHL.U32 R16, R207, 0x8, RZ ;  /* 0x00000008cf107824 */ /* 0x000fe200078e00ff */
[----:B0-----:R-:W-:Y:S01]  /*0e60*/  LOP3.LUT R3, R2, 0x1c0, RZ, 0xc0, !PT ;  /* 0x000001c002037812 */ /* 0x001fe200078ec0ff */
[----:B------:R-:W-:Y:S01]  /*0e70*/  VIADD R12, R187, 0x20 ;  /* 0x00000020bb0c7836 */ /* 0x000fe20000000000 */
[----:B------:R-:W-:Y:S01]  /*0e80*/  SHF.R.S32.HI R2, RZ, 0x1f, R9 ;  /* 0x0000001fff027819 */ /* 0x000fe20000011409 */
[----:B------:R-:W-:Y:S01]  /*0e90*/  IMAD.SHL.U32 R197, R9, 0x40, RZ ;  /* 0x0000004009c57824 */ /* 0x000fe200078e00ff */
[----:B------:R-:W-:Y:S01]  /*0ea0*/  LOP3.LUT R205, R0, 0xfffffe00, RZ, 0xc0, !PT ;  /* 0xfffffe0000cd7812 */ /* 0x000fe200078ec0ff */
[----:B------:R-:W-:Y:S01]  /*0eb0*/  IMAD.SHL.U32 R198, R12, 0x40, RZ ;  /* 0x000000400cc67824 */ /* 0x000fe200078e00ff */
[----:B------:R-:W-:Y:S01]  /*0ec0*/  SHF.R.U32.HI R204, RZ, 0x3, R3 ;  /* 0x00000003ffcc7819 */ /* 0x000fe20000011603 */
[----:B------:R-:W-:Y:S01]  /*0ed0*/  IMAD.MOV.U32 R7, RZ, RZ, R15 ;  /* 0x000000ffff077224 */ /* 0x000fe200078e000f */
[----:B------:R-:W-:Y:S01]  /*0ee0*/  LOP3.LUT R200, R3, 0x38, R16, 0xf8, !PT ;  /* 0x0000003803c87812 */ /* 0x000fe200078ef810 */
[----:B------:R-:W-:Y:S01]  /*0ef0*/  IMAD.SHL.U32 R22, R207, 0x4, RZ ;  /* 0x00000004cf167824 */ /* 0x000fe200078e00ff */
[----:B------:R-:W-:Y:S01]  /*0f00*/  SHF.R.S32.HI R0, RZ, 0x1f, R12 ;  /* 0x0000001fff007819 */ /* 0x000fe2000001140c */
[----:B------:R-:W-:Y:S01]  /*0f10*/  IMAD R206, R4, 0x8, R20 ;  /* 0x0000000804ce7824 */ /* 0x000fe200078e0214 */
[----:B------:R-:W-:Y:S01]  /*0f20*/  LOP3.LUT R3, R8, 0x7ffffffc, RZ, 0xc0, !PT ;  /* 0x7ffffffc08037812 */ /* 0x000fe200078ec0ff */
[----:B------:R-:W-:Y:S01]  /*0f30*/  VIADD R185, R22, 0x20 ;  /* 0x0000002016b97836 */ /* 0x000fe20000000000 */
[----:B------:R-:W-:Y:S01]  /*0f40*/  LEA.HI R9, R2, R9, RZ, 0x3 ;  /* 0x0000000902097211 */ /* 0x000fe200078f18ff */
[----:B------:R-:W-:Y:S01]  /*0f50*/  VIADD R2, R16, 0x40 ;  /* 0x0000004010027836 */ /* 0x000fe20000000000 */
[----:B------:R-:W-:Y:S01]  /*0f60*/  LEA.HI R10, R10, R11, RZ, 0x3 ;  /* 0x0000000b0a0a7211 */ /* 0x000fe200078f18ff */
[----:B------:R-:W-:Y:S01]  /*0f70*/  IMAD.IADD R3, R220, 0x1, -R3 ;  /* 0x00000001dc037824 */ /* 0x000fe200078e0a03 */
[----:B------:R-:W-:Y:S01]  /*0f80*/  SHF.L.U32 R196, R11, 0x6, RZ ;  /* 0x000000060bc47819 */ /* 0x000fe200000006ff */
[----:B------:R-:W-:Y:S01]  /*0f90*/  IMAD.SHL.U32 R9, R9, 0x40, RZ ;  /* 0x0000004009097824 */ /* 0x000fe200078e00ff */
[----:B------:R-:W-:Y:S01]  /*0fa0*/  LEA.HI R0, R0, R12, RZ, 0x3 ;  /* 0x0000000c00007211 */ /* 0x000fe200078f18ff */
[----:B------:R-:W-:Y:S01]  /*0fb0*/  IMAD.SHL.U32 R10, R10, 0x40, RZ ;  /* 0x000000400a0a7824 */ /* 0x000fe200078e00ff */
[----:B------:R-:W-:-:S02]  /*0fc0*/  LOP3.LUT R198, R198, 0x1c0, RZ, 0xc0, !PT ;  /* 0x000001c0c6c67812 */ /* 0x000fc400078ec0ff */
[----:B------:R-:W-:Y:S02]  /*0fd0*/  LOP3.LUT R197, R197, 0x1c0, RZ, 0xc0, !PT ;  /* 0x000001c0c5c57812 */ /* 0x000fe400078ec0ff */
[----:B------:R-:W-:Y:S02]  /*0fe0*/  LOP3.LUT R196, R196, 0x1c0, RZ, 0xc0, !PT ;  /* 0x000001c0c4c47812 */ /* 0x000fe400078ec0ff */
[----:B------:R-:W-:Y:S02]  /*0ff0*/  SHF.L.U32 R0, R0, 0x6, RZ ;  /* 0x0000000600007819 */ /* 0x000fe400000006ff */
[----:B------:R-:W-:Y:S02]  /*1000*/  SHF.L.U32 R193, R3, 0x1, RZ ;  /* 0x0000000103c17819 */ /* 0x000fe400000006ff */
[----:B------:R-:W-:Y:S02]  /*1010*/  MOV R5, R13 ;  /* 0x0000000d00057202 */ /* 0x000fe40000000f00 */
[----:B------:R-:W-:Y:S01]  /*1020*/  SHF.R.U32.HI R15, RZ, 0x3, R198 ;  /* 0x00000003ff0f7819 */ /* 0x000fe200000116c6 */
[C---:B------:R-:W-:Y:S01]  /*1030*/  VIADD R218, R193.reuse, 0x50 ;  /* 0x00000050c1da7836 */ /* 0x040fe20000000000 */
[--C-:B------:R-:W-:Y:S01]  /*1040*/  LOP3.LUT R8, R198, 0x38, R16.reuse, 0xf8, !PT ;  /* 0x00000038c6087812 */ /* 0x100fe200078ef810 */
[C---:B------:R-:W-:Y:S01]  /*1050*/  VIADD R217, R193.reuse, 0x58 ;  /* 0x00000058c1d97836 */ /* 0x040fe20000000000 */
[----:B------:R-:W-:Y:S01]  /*1060*/  SHF.R.U32.HI R14, RZ, 0x3, R197 ;  /* 0x00000003ff0e7819 */ /* 0x000fe200000116c5 */
[----:B------:R-:W-:Y:S01]  /*1070*/  VIADD R216, R193, 0x60 ;  /* 0x00000060c1d87836 */ /* 0x000fe20000000000 */
[----:B------:R-:W-:Y:S01]  /*1080*/  LOP3.LUT R11, R197, 0x38, R16, 0xf8, !PT ;  /* 0x00000038c50b7812 */ /* 0x000fe200078ef810 */
[C---:B------:R-:W-:Y:S01]  /*1090*/  VIADD R214, R193.reuse, 0x70 ;  /* 0x00000070c1d67836 */ /* 0x040fe20000000000 */
[----:B------:R-:W-:Y:S01]  /*10a0*/  SHF.R.U32.HI R13, RZ, 0x3, R196 ;  /* 0x00000003ff0d7819 */ /* 0x000fe200000116c4 */
[----:B------:R-:W-:Y:S01]  /*10b0*/  VIADD R213, R193, 0x78 ;  /* 0x00000078c1d57836 */ /* 0x000fe20000000000 */
[----:B------:R-:W-:-:S02]  /*10c0*/  LOP3.LUT R12, R196, 0x38, R16, 0xf8, !PT ;  /* 0x00000038c40c7812 */ /* 0x000fc400078ef810 */
[----:B------:R-:W-:Y:S02]  /*10d0*/  LOP3.LUT R203, R0, 0xfffffe00, RZ, 0xc0, !PT ;  /* 0xfffffe0000cb7812 */ /* 0x000fe400078ec0ff */
[----:B------:R-:W-:Y:S02]  /*10e0*/  LOP3.LUT R202, R9, 0xfffffe00, RZ, 0xc0, !PT ;  /* 0xfffffe0009ca7812 */ /* 0x000fe400078ec0ff */
[----:B------:R-:W-:Y:S02]  /*10f0*/  LOP3.LUT R201, R10, 0xfffffe00, RZ, 0xc0, !PT ;  /* 0xfffffe000ac97812 */ /* 0x000fe400078ec0ff */
[----:B------:R-:W-:Y:S02]  /*1100*/  LOP3.LUT R8, R203, R8, R15, 0xf6, !PT ;  /* 0x00000008cb087212 */ /* 0x000fe400078ef60f */
[----:B------:R-:W-:Y:S02]  /*1110*/  LOP3.LUT R11, R202, R11, R14, 0xf6, !PT ;  /* 0x0000000bca0b7212 */ /* 0x000fe400078ef60e */
[----:B------:R-:W-:-:S02]  /*1120*/  LOP3.LUT R12, R201, R12, R13, 0xf6, !PT ;  /* 0x0000000cc90c7212 */ /* 0x000fc400078ef60d */
[----:B------:R-:W-:Y:S02]  /*1130*/  IADD3 R215, R193, 0x68, RZ ;  /* 0x00000068c1d77810 */ /* 0x000fe40007ffe0ff */
[----:B------:R-:W-:Y:S02]  /*1140*/  SHF.R.S32.HI R23, RZ, 0x1f, R22 ;  /* 0x0000001fff177819 */ /* 0x000fe40000011416 */
[----:B------:R-:W-:Y:S02]  /*1150*/  SHF.R.S32.HI R17, RZ, 0x1f, R16 ;  /* 0x0000001fff117819 */ /* 0x000fe40000011410 */
[----:B------:R-:W-:Y:S02]  /*1160*/  LOP3.LUT R200, R205, R200, R204, 0xf6, !PT ;  /* 0x000000c8cdc87212 */ /* 0x000fe400078ef6cc */
[----:B------:R-:W-:Y:S02]  /*1170*/  SHF.R.S32.HI R184, RZ, 0x1f, R2 ;  /* 0x0000001fffb87819 */ /* 0x000fe40000011402 */
[----:B------:R-:W-:-:S02]  /*1180*/  LEA R229, R8, UR40, 0x1 ;  /* 0x0000002808e57c11 */ /* 0x000fc4000f8e08ff */
[----:B------:R-:W-:Y:S02]  /*1190*/  LEA R228, R11, UR40, 0x1 ;  /* 0x000000280be47c11 */ /* 0x000fe4000f8e08ff */
[----:B------:R-:W-:Y:S02]  /*11a0*/  LEA R227, R12, UR40, 0x1 ;  /* 0x000000280ce37c11 */ /* 0x000fe4000f8e08ff */
[----:B------:R-:W-:Y:S02]  /*11b0*/  SHF.R.S32.HI R226, RZ, 0x1f, R218 ;  /* 0x0000001fffe27819 */ /* 0x000fe400000114da */
[----:B------:R-:W-:Y:S02]  /*11c0*/  SHF.R.S32.HI R225, RZ, 0x1f, R217 ;  /* 0x0000001fffe17819 */ /* 0x000fe400000114d9 */
[----:B------:R-:W-:Y:S02]  /*11d0*/  SHF.R.S32.HI R224, RZ, 0x1f, R216 ;  /* 0x0000001fffe07819 */ /* 0x000fe400000114d8 */
[----:B------:R-:W-:-:S02]  /*11e0*/  SHF.R.S32.HI R223, RZ, 0x1f, R215 ;  /* 0x0000001fffdf7819 */ /* 0x000fc400000114d7 */
[----:B------:R-:W-:Y:S02]  /*11f0*/  SHF.R.S32.HI R222, RZ, 0x1f, R214 ;  /* 0x0000001fffde7819 */ /* 0x000fe400000114d6 */
[----:B-1----:R-:W-:-:S07]  /*1200*/  SHF.R.S32.HI R221, RZ, 0x1f, R213 ;  /* 0x0000001fffdd7819 */ /* 0x002fce00000114d5 */
.L_x_9618:
[----:B012---:R-:W0:Y:S02]  /*1210*/  LDC.64 R8, c[0x0][0xc88] ;  /* 0x00032200ff087b82 */ /* 0x007e240000000a00 */
[----:B0-----:R-:W-:-:S05]  /*1220*/  IMAD.WIDE R8, R7, 0x4, R8 ;  /* 0x0000000407087825 */ /* 0x001fca00078e0208 */
[----:B------:R-:W2:Y:S01]  /*1230*/  LDG.E R209, desc[UR42][R8.64] ;  /* 0x0000002a08d17981 */ /* 0x000ea2000c1e1900 */
[----:B------:R-:W-:Y:S05]  /*1240*/  YIELD ;  /* 0x0000000000007946 */ /* 0x000fea0003800000 */
[----:B------:R-:W-:Y:S01]  /*1250*/  ULDC.64 UR4, c[0x0][0xa28] ;  /* 0x00028a0000047ab9 */ /* 0x000fe20000000a00 */
[----:B------:R-:W-:Y:S01]  /*1260*/  ULDC.64 UR8, c[0x0][0xa18] ;  /* 0x0002860000087ab9 */ /* 0x000fe20000000a00 */
[----:B------:R-:W-:Y:S01]  /*1270*/  ISETP.NE.U32.AND P1, PT, RZ, UR4, PT ;  /* 0x00000004ff007c0c */ /* 0x000fe2000bf25070 */
[----:B------:R-:W-:Y:S01]  /*1280*/  ULDC.64 UR6, c[0x0][0xa08] ;  /* 0x0002820000067ab9 */ /* 0x000fe20000000a00 */
[----:B------:R-:W-:Y:S01]  /*1290*/  IMAD.MOV.U32 R15, RZ, RZ, RZ ;  /* 0x000000ffff0f7224 */ /* 0x000fe200078e00ff */
[----:B------:R-:W-:Y:S01]  /*12a0*/  ISETP.NE.U32.AND P0, PT, RZ, UR6, PT ;  /* 0x00000006ff007c0c */ /* 0x000fe2000bf05070 */
[----:B-----5:R-:W-:Y:S01]  /*12b0*/  IMAD.MOV.U32 R31, RZ, RZ, RZ ;  /* 0x000000ffff1f7224 */ /* 0x020fe200078e00ff */
[----:B------:R-:W-:-:S02]  /*12c0*/  ISETP.NE.AND.EX P1, PT, RZ, UR5, PT, P1 ;  /* 0x00000005ff007c0c */ /* 0x000fc4000bf25310 */
[----:B------:R-:W-:Y:S02]  /*12d0*/  ISETP.NE.AND.EX P0, PT, RZ, UR7, PT, P0 ;  /* 0x00000007ff007c0c */ /* 0x000fe4000bf05300 */
[----:B--2---:R-:W-:-:S09]  /*12e0*/  SHF.R.S32.HI R219, RZ, 0x1f, R209 ;  /* 0x0000001fffdb7819 */ /* 0x004fd200000114d1 */
[C---:B------:R-:W-:Y:S02]  /*12f0*/  @P1 LEA R10, P2, R209.reuse, UR4, 0x2 ;  /* 0x00000004d10a1c11 */ /* 0x040fe4000f8410ff */
[C---:B------:R-:W-:Y:S02]  /*1300*/  SHF.L.U32 R210, R209.reuse, 0x2, RZ ;  /* 0x00000002d1d27819 */ /* 0x040fe400000006ff */
[C-C-:B------:R-:W-:Y:S02]  /*1310*/  @P1 LEA.HI.X R11, R209.reuse, UR5, R219.reuse, 0x2, P2 ;  /* 0x00000005d10b1c11 */ /* 0x140fe400090f14db */
[----:B------:R-:W-:Y:S01]  /*1320*/  ISETP.NE.U32.AND P2, PT, RZ, UR8, PT ;  /* 0x00000008ff007c0c */ /* 0x000fe2000bf45070 */
[----:B------:R-:W-:Y:S01]  /*1330*/  ULDC UR4, c[0x0][0x288] ;  /* 0x0000a20000047ab9 */ /* 0x000fe20000000800 */
[----:B------:R-:W-:Y:S01]  /*1340*/  SHF.L.U64.HI R211, R209, 0x2, R219 ;  /* 0x00000002d1d37819 */ /* 0x000fe200000102db */
[----:B------:R0:W5:Y:S01]  /*1350*/  @P1 LDG.E R15, desc[UR42][R10.64] ;  /* 0x0000002a0a0f1981 */ /* 0x000162000c1e1900 */
[----:B------:R-:W-:-:S02]  /*1360*/  ISETP.NE.AND.EX P2, PT, RZ, UR9, PT, P2 ;  /* 0x00000009ff007c0c */ /* 0x000fc4000bf45320 */
[----:B------:R-:W-:Y:S01]  /*1370*/  IADD3 R12, P3, R210, UR6, RZ ;  /* 0x00000006d20c7c10 */ /* 0x000fe2000ff7e0ff */
[----:B------:R-:W-:Y:S01]  /*1380*/  IMAD.U32 R194, RZ, RZ, UR4 ;  /* 0x00000004ffc27e24 */ /* 0x000fe2000f8e00ff */
[----:B------:R-:W-:Y:S02]  /*1390*/  ULDC.64 UR4, c[0x0][0x418] ;  /* 0x0001060000047ab9 */ /* 0x000fe40000000a00 */
[----:B------:R-:W-:-:S05]  /*13a0*/  IADD3.X R13, R211, UR7, RZ, P3, !PT ;  /* 0x00000007d30d7c10 */ /* 0x000fca0009ffe4ff */
[----:B------:R0:W5:Y:S02]  /*13b0*/  @P0 LDG.E R31, desc[UR42][R12.64] ;  /* 0x0000002a0c1f0981 */ /* 0x000164000c1e1900 */
        /* <DEDUP_REMOVED lines=12> */
[----:B0---4-:R-:W-:Y:S06]  /*1480*/  @P2 BRA `(.L_x_9385) ;  /* 0x0000000000242947 */ /* 0x011fec0003800000 */
        /* <DEDUP_REMOVED lines=9> */
.L_x_9385:
[----:B------:R-:W-:Y:S01]  /*1520*/  ULDC.64 UR4, c[0x0][0xa20] ;  /* 0x0002880000047ab9 */ /* 0x000fe20000000a00 */
[C---:B------:R-:W-:Y:S02]  /*1530*/  LOP3.LUT R3, R6.reuse, 0xff000000, RZ, 0xc0, !PT ;  /* 0xff00000006037812 */ /* 0x040fe400078ec0ff */
[----:B------:R-:W-:Y:S02]  /*1540*/  ISETP.NE.U32.AND P1, PT, RZ, UR4, PT ;  /* 0x00000004ff007c0c */ /* 0x000fe4000bf25070 */
[C---:B------:R-:W-:Y:S02]  /*1550*/  LOP3.LUT R0, R6.reuse, 0xff0000, RZ, 0xc0, !PT ;  /* 0x00ff000006007812 */ /* 0x040fe400078ec0ff */
[----:B------:R-:W-:Y:S02]  /*1560*/  ISETP.NE.AND.EX P1, PT, RZ, UR5, PT, P1 ;  /* 0x00000005ff007c0c */ /* 0x000fe4000bf25310 */
[----:B------:R-:W-:Y:S02]  /*1570*/  SHF.R.U32.HI R3, RZ, 0x8, R3 ;  /* 0x00000008ff037819 */ /* 0x000fe40000011603 */
[----:B------:R-:W-:-:S02]  /*1580*/  LOP3.LUT R188, R6, 0xffff, RZ, 0xc0, !PT ;  /* 0x0000ffff06bc7812 */ /* 0x000fc400078ec0ff */
[----:B------:R-:W-:-:S07]  /*1590*/  LEA.HI R208, R0, R3, RZ, 0x10 ;  /* 0x0000000300d07211 */ /* 0x000fce00078f80ff */
[----:B------:R-:W-:Y:S05]  /*15a0*/  @!P1 BRA `(.L_x_9386) ;  /* 0x0000000000109947 */ /* 0x000fea0003800000 */
[----:B------:R-:W-:-:S04]  /*15b0*/  IADD3 R6, P0, R210, UR4, RZ ;  /* 0x00000004d2067c10 */ /* 0x000fc8000ff1e0ff */
[----:B------:R-:W-:-:S05]  /*15c0*/  IADD3.X R7, R211, UR5, RZ, P0, !PT ;  /* 0x00000005d3077c10 */ /* 0x000fca00087fe4ff */
[----:B------:R0:W5:Y:S01]  /*15d0*/  LDG.E R30, desc[UR42][R6.64] ;  /* 0x0000002a061e7981 */ /* 0x000162000c1e1900 */
[----:B------:R-:W-:Y:S05]  /*15e0*/  BRA `(.L_x_9387) ;  /* 0x0000000000107947 */ /* 0x000fea0003800000 */
.L_x_9386:
[----:B------:R-:W-:Y:S05]  /*15f0*/  @!P0 BRA `(.L_x_9387) ;  /* 0x00000000000c8947 */ /* 0x000fea0003800000 */
[----:B------:R-:W2:Y:S04]  /*1600*/  LDG.E R3, desc[UR42][R12.64] ;  /* 0x0000002a0c037981 */ /* 0x000ea8000c1e1900 */
[----:B------:R-:W2:Y:S02]  /*1610*/  LDG.E R30, desc[UR42][R12.64+0x4] ;  /* 0x0000042a0c1e7981 */ /* 0x000ea4000c1e1900 */
[----:B--2---:R-:W-:-:S07]  /*1620*/  IMAD.IADD R30, R30, 0x1, -R3 ;  /* 0x000000011e1e7824 */ /* 0x004fce00078e0a03 */
.L_x_9387:
        /* <DEDUP_REMOVED lines=9> */
[----:B------:R-:W-:Y:S02]  /*16c0*/  ISETP.NE.U32.AND P1, PT, RZ, UR4, PT ;  /* 0x00000004ff007c0c */ /* 0x000fe4000bf25070 */
[----:B-----5:R-:W-:Y:S02]  /*16d0*/  MOV R24, R30 ;  /* 0x0000001e00187202 */ /* 0x020fe40000000f00 */
[----:B------:R-:W-:-:S13]  /*16e0*/  ISETP.NE.AND.EX P1, PT, RZ, UR5, PT, P1 ;  /* 0x00000005ff007c0c */ /* 0x000fda000bf25310 */
[----:B------:R-:W-:-:S04]  /*16f0*/  @P1 IADD3 R8, P2, R210, UR4, RZ ;  /* 0x00000004d2081c10 */ /* 0x000fc8000ff5e0ff */
[----:B------:R-:W-:-:S05]  /*1700*/  @P1 IADD3.X R9, R211, UR5, RZ, P2, !PT ;  /* 0x00000005d3091c10 */ /* 0x000fca00097fe4ff */
[----:B------:R3:W5:Y:S01]  /*1710*/  @P1 LDG.E R24, desc[UR42][R8.64] ;  /* 0x0000002a08181981 */ /* 0x000762000c1e1900 */
[----:B-1----:R-:W-:Y:S01]  /*1720*/  ISETP.NE.AND P1, PT, R4, 0x1, PT ;  /* 0x000000010400780c */ /* 0x002fe20003f25270 */
[----:B------:R-:W-:Y:S01]  /*1730*/  IMAD.SHL.U32 R192, R5, 0x80, RZ ;  /* 0x0000008005c07824 */ /* 0x000fe200078e00ff */
[----:B------:R-:W-:Y:S01]  /*1740*/  IADD3 R10, -R15, R30, RZ ;  /* 0x0000001e0f0a7210 */ /* 0x000fe20007ffe1ff */
[----:B------:R-:W-:Y:S01]  /*1750*/  BSSY B0, `(.L_x_9388) ;  /* 0x0000034000007945 */ /* 0x000fe20003800000 */
[----:B------:R-:W-:Y:S01]  /*1760*/  LOP3.LUT R212, R208, 0xff, RZ, 0xc0, !PT ;  /* 0x000000ffd0d47812 */ /* 0x000fe200078ec0ff */
[----:B------:R-:W-:Y:S01]  /*1770*/  VIADD R4, R192, 0x7f ;  /* 0x0000007fc0047836 */ /* 0x000fe20000000000 */
[----:B------:R-:W-:-:S07]  /*1780*/  SHF.R.U32.HI R208, RZ, 0x10, R208 ;  /* 0x00000010ffd07819 */ /* 0x000fce00000116d0 */
[----:B------:R-:W1:Y:S08]  /*1790*/  @P1 LDC R11, c[0x0][0x44c] ;  /* 0x00011300ff0b1b82 */ /* 0x000e700000000800 */
[----:B0-----:R-:W0:Y:S01]  /*17a0*/  @P1 LDC R7, c[0x0][0x450] ;  /* 0x00011400ff071b82 */ /* 0x001e220000000800 */
[----:B--2---:R-:W-:Y:S02]  /*17b0*/  @P0 IMAD.IADD R25, R3, 0x1, -R0 ;  /* 0x0000000103190824 */ /* 0x004fe400078e0a00 */
[----:B-1----:R-:W-:-:S04]  /*17c0*/  @P1 IMAD.HI.U32 R0, R4, R11, RZ ;  /* 0x0000000b04001227 */ /* 0x002fc800078e00ff */
[----:B------:R-:W-:Y:S01]  /*17d0*/  IMAD.IADD R195, R10, 0x1, R25 ;  /* 0x000000010ac37824 */ /* 0x000fe200078e0219 */
[----:B0-----:R-:W-:-:S03]  /*17e0*/  @P1 SHF.R.U32.HI R4, RZ, R7, R0 ;  /* 0x00000007ff041219 */ /* 0x001fc60000011600 */
[C---:B------:R-:W-:Y:S01]  /*17f0*/  VIADD R0, R195.reuse, 0x7f ;  /* 0x0000007fc3007836 */ /* 0x040fe20000000000 */
[----:B------:R-:W-:-:S04]  /*1800*/  IADD3 R93, R195, 0x80, -R194 ;  /* 0x00000080c35d7810 */ /* 0x000fc80007ffe8c2 */
[----:B------:R-:W-:Y:S01]  /*1810*/  SHF.R.S32.HI R3, RZ, 0x1f, R0 ;  /* 0x0000001fff037819 */ /* 0x000fe20000011400 */
[----:B------:R-:W-:-:S03]  /*1820*/  IMAD.IADD R4, R93, 0x1, R4 ;  /* 0x000000015d047824 */ /* 0x000fc600078e0204 */
[----:B------:R-:W-:Y:S02]  /*1830*/  LEA.HI R3, R3, R0, RZ, 0x7 ;  /* 0x0000000003037211 */ /* 0x000fe400078f38ff */
[----:B------:R-:W-:Y:S02]  /*1840*/  SHF.R.S32.HI R5, RZ, 0x1f, R4 ;  /* 0x0000001fff057819 */ /* 0x000fe40000011404 */
[----:B------:R-:W-:Y:S02]  /*1850*/  SHF.R.S32.HI R94, RZ, 0x7, R3 ;  /* 0x00000007ff5e7819 */ /* 0x000fe40000011403 */
[----:B------:R-:W-:Y:S02]  /*1860*/  LEA.HI R5, R5, R4, RZ, 0x7 ;  /* 0x0000000405057211 */ /* 0x000fe400078f38ff */
[----:B------:R-:W-:Y:S02]  /*1870*/  MOV R3, RZ ;  /* 0x000000ff00037202 */ /* 0x000fe40000000f00 */
[----:B------:R-:W-:-:S04]  /*1880*/  SHF.R.S32.HI R5, RZ, 0x7, R5 ;  /* 0x00000007ff057819 */ /* 0x000fc80000011405 */
[----:B---3--:R-:W-:-:S04]  /*1890*/  VIMNMX R9, R94, R5, PT ;  /* 0x000000055e097248 */ /* 0x008fc80003fe0100 */
[----:B------:R-:W-:-:S13]  /*18a0*/  ISETP.GE.AND P0, PT, R9, 0x1, PT ;  /* 0x000000010900780c */ /* 0x000fda0003f06270 */
        /* <DEDUP_REMOVED lines=30> */
.L_x_9389:
[----:B------:R-:W-:Y:S05]  /*1a90*/  BSYNC B0 ;  /* 0x0000000000007941 */ /* 0x000fea0003800000 */
.L_x_9388:
[----:B------:R-:W-:-:S05]  /*1aa0*/  IMAD R0, R212, R3, RZ ;  /* 0x00000003d4007224 */ /* 0x000fca00078e02ff */
        /* <DEDUP_REMOVED lines=35> */
.L_x_9392:
[----:B------:R-:W-:Y:S05]  /*1ce0*/  BSYNC B6 ;  /* 0x0000000000067941 */ /* 0x000fea0003800000 */
.L_x_9391:
        /* <DEDUP_REMOVED lines=20> */
.L_x_9394:
[----:B------:R-:W-:Y:S05]  /*1e30*/  BSYNC B6 ;  /* 0x0000000000067941 */ /* 0x000fea0003800000 */
.L_x_9393:
        /* <DEDUP_REMOVED lines=10> */
[----:B------:R-:W-:Y:S01]  /*1ee0*/  SHF.R.S32.HI R11, RZ, 0x1f, R187 ;  /* 0x0000001fff0b7819 */ /* 0x000fe200000114bb */
[----:B------:R-:W-:Y:S01]  /*1ef0*/  IMAD.IADD R3, R31, 0x1, R30 ;  /* 0x000000011f037824 */ /* 0x000fe200078e021e */
[C---:B0-----:R-:W-:Y:S01]  /*1f00*/  ISETP.GE.AND P0, PT, R16.reuse, R37, PT ;  /* 0x000000251000720c */ /* 0x041fe20003f06270 */
[----:B------:R-:W0:Y:S01]  /*1f10*/  S2R R36, SR_TID.X ;  /* 0x0000000000247919 */ /* 0x000e220000002100 */
[----:B-----5:R-:W-:Y:S01]  /*1f20*/  SHF.R.S32.HI R13, RZ, 0x1f, R24 ;  /* 0x0000001fff0d7819 */ /* 0x020fe20000011418 */
[-C--:B-1----:R-:W-:Y:S01]  /*1f30*/  IMAD R8, R11, R28.reuse, RZ ;  /* 0x0000001c0b087224 */ /* 0x082fe200078e02ff */
[C---:B------:R-:W-:Y:S01]  /*1f40*/  SHF.L.U32 R33, R187.reuse, 0x6, RZ ;  /* 0x00000006bb217819 */ /* 0x040fe200000006ff */
[----:B------:R-:W-:Y:S01]  /*1f50*/  IMAD.WIDE.U32 R6, R187, R28, R22 ;  /* 0x0000001cbb067225 */ /* 0x000fe200078e0016 */
[----:B---3--:R-:W-:Y:S02]  /*1f60*/  SEL R5, R37, RZ, P0 ;  /* 0x000000ff25057207 */ /* 0x008fe40000000000 */
[----:B------:R-:W-:Y:S01]  /*1f70*/  SHF.R.U32.HI R32, RZ, 0x3, R198 ;  /* 0x00000003ff207819 */ /* 0x000fe200000116c6 */
[----:B------:R-:W-:Y:S01]  /*1f80*/  IMAD R83, R187, R29, R8 ;  /* 0x0000001dbb537224 */ /* 0x000fe200078e0208 */
[----:B------:R-:W-:Y:S01]  /*1f90*/  SHF.R.U32.HI R21, RZ, 0x3, R197 ;  /* 0x00000003ff157819 */ /* 0x000fe200000116c5 */
[----:B------:R-:W-:Y:S01]  /*1fa0*/  IMAD.IADD R5, R16, 0x1, R5 ;  /* 0x0000000110057824 */ /* 0x000fe200078e0205 */
[----:B------:R-:W-:Y:S01]  /*1fb0*/  SHF.R.U32.HI R20, RZ, 0x3, R196 ;  /* 0x00000003ff147819 */ /* 0x000fe200000116c4 */
[-C--:B--2---:R-:W-:Y:S01]  /*1fc0*/  IMAD R4, R11, R34.reuse, RZ ;  /* 0x000000220b047224 */ /* 0x084fe200078e02ff */
[----:B------:R-:W-:Y:S01]  /*1fd0*/  IADD3 R81, R7, R83, RZ ;  /* 0x0000005307517210 */ /* 0x000fe20007ffe0ff */
[----:B------:R-:W-:Y:S01]  /*1fe0*/  IMAD.MOV.U32 R80, RZ, RZ, R6 ;  /* 0x000000ffff507224 */ /* 0x000fe200078e0006 */
[C---:B------:R-:W-:Y:S01]  /*1ff0*/  SHF.L.U64.HI R30, R34.reuse, 0x6, R35 ;  /* 0x00000006221e7819 */ /* 0x040fe20000010223 */
[C---:B------:R-:W-:Y:S01]  /*2000*/  IMAD R7, R187.reuse, R35, R4 ;  /* 0x00000023bb077224 */ /* 0x040fe200078e0204 */
[----:B------:R-:W-:Y:S01]  /*2010*/  SHF.R.S32.HI R4, RZ, 0x1f, R5 ;  /* 0x0000001fff047819 */ /* 0x000fe20000011405 */
[----:B------:R-:W-:Y:S01]  /*2020*/  IMAD.WIDE.U32 R84, R187, R34, R22 ;  /* 0x00000022bb547225 */ /* 0x000fe200078e0016 */
[----:B------:R-:W-:-:S02]  /*2030*/  SHF.L.U64.HI R31, R34, 0x7, R35 ;  /* 0x00000007221f7819 */ /* 0x000fc40000010223 */
[CC--:B------:R-:W-:Y:S01]  /*2040*/  LEA.HI R11, R4.reuse, R5.reuse, RZ, 0x3 ;  /* 0x00000005040b7211 */ /* 0x0c0fe200078f18ff */
[--C-:B------:R-:W-:Y:S01]  /*2050*/  IMAD.WIDE.U32 R86, R187, R34, R16.reuse ;  /* 0x00000022bb567225 */ /* 0x100fe200078e0010 */
[----:B------:R-:W-:Y:S02]  /*2060*/  LEA.HI R6, R4, R5, RZ, 0x6 ;  /* 0x0000000504067211 */ /* 0x000fe400078f30ff */
[----:B------:R-:W-:Y:S01]  /*2070*/  LOP3.LUT R4, R11, 0x38, RZ, 0xc0, !PT ;  /* 0x000000380b047812 */ /* 0x000fe200078ec0ff */
[-C--:B------:R-:W-:Y:S01]  /*2080*/  IMAD.WIDE.U32 R8, R187, R28.reuse, R16 ;  /* 0x0000001cbb087225 */ /* 0x080fe200078e0010 */
[----:B------:R-:W-:Y:S02]  /*2090*/  IADD3 R85, R85, R7, RZ ;  /* 0x0000000755557210 */ /* 0x000fe40007ffe0ff */
[----:B------:R-:W-:Y:S01]  /*20a0*/  LOP3.LUT R10, R196, 0x38, R11, 0xf8, !PT ;  /* 0x00000038c40a7812 */ /* 0x000fe200078ef80b */
[----:B------:R-:W-:Y:S01]  /*20b0*/  IMAD.IADD R87, R7, 0x1, R87 ;  /* 0x0000000107577824 */ /* 0x000fe200078e0257 */
[----:B0-----:R-:W-:Y:S01]  /*20c0*/  SHF.R.U32.HI R36, RZ, 0x7, R36 ;  /* 0x00000007ff247819 */ /* 0x001fe20000011624 */
[----:B------:R-:W-:Y:S01]  /*20d0*/  IMAD.SHL.U32 R6, R6, 0x80, RZ ;  /* 0x0000008006067824 */ /* 0x000fe200078e00ff */
[----:B------:R-:W-:Y:S01]  /*20e0*/  LOP3.LUT R7, R198, 0x38, R11, 0xf8, !PT ;  /* 0x00000038c6077812 */ /* 0x000fe200078ef80b */
[----:B------:R-:W-:Y:S01]  /*20f0*/  IMAD.IADD R83, R83, 0x1, R9 ;  /* 0x0000000153537824 */ /* 0x000fe200078e0209 */
[----:B------:R-:W-:Y:S01]  /*2100*/  ISETP.NE.AND P6, PT, R36, 0x1, PT ;  /* 0x000000012400780c */ /* 0x000fe20003fc5270 */
[----:B------:R-:W-:Y:S01]  /*2110*/  IMAD R12, R13, R28, RZ ;  /* 0x0000001c0d0c7224 */ /* 0x000fe200078e02ff */
[----:B------:R-:W-:Y:S01]  /*2120*/  LOP3.LUT R9, R197, 0x38, R11, 0xf8, !PT ;  /* 0x00000038c5097812 */ /* 0x000fe200078ef80b */
[----:B------:R-:W-:Y:S01]  /*2130*/  IMAD.MOV.U32 R82, RZ, RZ, R8 ;  /* 0x000000ffff527224 */ /* 0x000fe200078e0008 */
[----:B------:R-:W-:Y:S01]  /*2140*/  LOP3.LUT R5, R4, 0x1c0, R33, 0xf8, !PT ;  /* 0x000001c004057812 */ /* 0x000fe200078ef821 */
[-C--:B------:R-:W-:Y:S01]  /*2150*/  IMAD R13, R13, R34.reuse, RZ ;  /* 0x000000220d0d7224 */ /* 0x080fe200078e02ff */
[----:B------:R-:W-:Y:S01]  /*2160*/  LOP3.LUT R8, R6, 0xffffe000, RZ, 0xc0, !PT ;  /* 0xffffe00006087812 */ /* 0x000fe200078ec0ff */
[----:B------:R-:W-:Y:S01]  /*2170*/  IMAD.WIDE.U32 R84, R24, R34, R84 ;  /* 0x0000002218547225 */ /* 0x000fe200078e0054 */
[----:B------:R-:W-:-:S02]  /*2180*/  LOP3.LUT R4, R7, R32, RZ, 0x3c, !PT ;  /* 0x0000002007047212 */ /* 0x000fc400078e3cff */
[----:B------:R-:W-:Y:S01]  /*2190*/  LOP3.LUT R9, R9, R21, RZ, 0x3c, !PT ;  /* 0x0000001509097212 */ /* 0x000fe200078e3cff */
[----:B------:R-:W-:Y:S01]  /*21a0*/  IMAD R13, R24, R35, R13 ;  /* 0x00000023180d7224 */ /* 0x000fe200078e020d */
[----:B------:R-:W-:Y:S01]  /*21b0*/  LOP3.LUT R6, R10, R20, RZ, 0x3c, !PT ;  /* 0x000000140a067212 */ /* 0x000fe200078e3cff */
[----:B------:R-:W-:Y:S05]  /*21c0*/  @!P6 WARPSYNC.ALL ;  /* 0x000000000000e948 */ /* 0x000fea0003800000 */
[----:B------:R-:W-:Y:S01]  /*21d0*/  LOP3.LUT R7, R5, R204, RZ, 0x3c, !PT ;  /* 0x000000cc05077212 */ /* 0x000fe200078e3cff */
[C---:B------:R-:W-:Y:S01]  /*21e0*/  IMAD R15, R24.reuse, R29, R12 ;  /* 0x0000001d180f7224 */ /* 0x040fe200078e020c */
[----:B------:R-:W-:Y:S01]  /*21f0*/  LOP3.LUT R76, R11, 0xfffffff8, RZ, 0xc0, !PT ;  /* 0xfffffff80b4c7812 */ /* 0x000fe200078ec0ff */
[----:B------:R-:W-:Y:S01]  /*2200*/  IMAD.WIDE.U32 R80, R24, R28, R80 ;  /* 0x0000001c18507225 */ /* 0x000fe200078e0050 */
[-C--:B------:R-:W-:Y:S01]  /*2210*/  IADD3 R4, R4, R8.reuse, R203 ;  /* 0x0000000804047210 */ /* 0x080fe20007ffe0cb */
[----:B------:R-:W-:Y:S01]  /*2220*/  ULDC UR4, c[0x0][0x2f4] ;  /* 0x0000bd0000047ab9 */ /* 0x000fe20000000800 */
[----:B------:R-:W-:Y:S01]  /*2230*/  IADD3 R5, R9, R8, R202 ;  /* 0x0000000809057210 */ /* 0x000fe20007ffe0ca */
[----:B------:R-:W-:Y:S01]  /*2240*/  IMAD.WIDE.U32 R82, R24, R28, R82 ;  /* 0x0000001c18527225 */ /* 0x000fe200078e0052 */
[----:B------:R-:W-:-:S02]  /*2250*/  IADD3 R6, R6, R8, R201 ;  /* 0x0000000806067210 */ /* 0x000fc40007ffe0c9 */
[----:B------:R-:W-:Y:S01]  /*2260*/  IADD3 R7, R7, R8, R205 ;  /* 0x0000000807077210 */ /* 0x000fe20007ffe0cd */
[----:B------:R-:W-:Y:S01]  /*2270*/  IMAD.WIDE.U32 R86, R24, R34, R86 ;  /* 0x0000002218567225 */ /* 0x000fe200078e0056 */
[C-C-:B------:R-:W-:Y:S02]  /*2280*/  SHF.L.U64.HI R8, R28.reuse, 0x5, R29.reuse ;  /* 0x000000051c087819 */ /* 0x140fe4000001021d */
[C-C-:B------:R-:W-:Y:S01]  /*2290*/  SHF.L.U64.HI R9, R28.reuse, 0x6, R29.reuse ;  /* 0x000000061c097819 */ /* 0x140fe2000001021d */
[C---:B------:R-:W-:Y:S01]  /*22a0*/  IMAD.SHL.U32 R20, R28.reuse, 0x20, RZ ;  /* 0x000000201c147824 */ /* 0x040fe200078e00ff */
[C---:B------:R-:W-:Y:S01]  /*22b0*/  SHF.L.U64.HI R10, R28.reuse, 0x7, R29 ;  /* 0x000000071c0a7819 */ /* 0x040fe2000001021d */
[----:B------:R-:W-:Y:S01]  /*22c0*/  IMAD.SHL.U32 R21, R28, 0x40, RZ ;  /* 0x000000401c157824 */ /* 0x000fe200078e00ff */
[----:B------:R-:W-:Y:S01]  /*22d0*/  IADD3 R92, R36, 0x8, RZ ;  /* 0x00000008245c7810 */ /* 0x000fe20007ffe0ff */
[C---:B------:R-:W-:Y:S01]  /*22e0*/  IMAD.SHL.U32 R33, R34.reuse, 0x40, RZ ;  /* 0x0000004022217824 */ /* 0x040fe200078e00ff */
[C---:B------:R-:W-:Y:S01]  /*22f0*/  SHF.L.U64.HI R29, R34.reuse, 0x5, R35 ;  /* 0x00000005221d7819 */ /* 0x040fe20000010223 */
[----:B------:R-:W-:Y:S01]  /*2300*/  IMAD.SHL.U32 R36, R37, 0x2, RZ ;  /* 0x0000000225247824 */ /* 0x000fe200078e00ff */
[----:B------:R-:W-:Y:S01]  /*2310*/  SHF.L.U32 R32, R34, 0x5, RZ ;  /* 0x0000000522207819 */ /* 0x000fe200000006ff */
[----:B------:R-:W-:Y:S01]  /*2320*/  IMAD.SHL.U32 R28, R28, 0x80, RZ ;  /* 0x000000801c1c7824 */ /* 0x000fe200078e00ff */
[----:B------:R-:W-:Y:S01]  /*2330*/  ISETP.GE.AND P1, PT, R16, UR4, PT ;  /* 0x0000000410007c0c */ /* 0x000fe2000bf26270 */
[----:B------:R-:W-:Y:S01]  /*2340*/  IMAD.SHL.U32 R34, R34, 0x80, RZ ;  /* 0x0000008022227824 */ /* 0x000fe200078e00ff */
[----:B------:R-:W-:Y:S01]  /*2350*/  ISETP.GE.AND P2, PT, R2, UR4, PT ;  /* 0x0000000402007c0c */ /* 0x000fe2000bf46270 */
[----:B------:R-:W-:Y:S01]  /*2360*/  IMAD R35, R207, 0x20, R187 ;  /* 0x00000020cf237824 */ /* 0x000fe200078e02bb */
[----:B------:R-:W-:Y:S01]  /*2370*/  IADD3 R39, R85, R13, RZ ;  /* 0x0000000d55277210 */ /* 0x000fe20007ffe0ff */
[----:B------:R-:W-:Y:S01]  /*2380*/  IMAD.IADD R37, R81, 0x1, R15 ;  /* 0x0000000151257824 */ /* 0x000fe200078e020f */
[----:B------:R-:W-:Y:S01]  /*2390*/  SHF.R.S32.HI R78, RZ, 0x3, R11 ;  /* 0x00000003ff4e7819 */ /* 0x000fe2000001140b */
[----:B------:R-:W-:Y:S01]  /*23a0*/  IMAD.IADD R38, R15, 0x1, R83 ;  /* 0x000000010f267824 */ /* 0x000fe200078e0253 */
[----:B------:R-:W-:Y:S01]  /*23b0*/  SHF.R.S32.HI R88, RZ, 0x1f, R76 ;  /* 0x0000001fff587819 */ /* 0x000fe2000001144c */
[----:B------:R-:W-:Y:S01]  /*23c0*/  IMAD.IADD R77, R13, 0x1, R87 ;  /* 0x000000010d4d7824 */ /* 0x000fe200078e0257 */
[----:B------:R-:W-:Y:S01]  /*23d0*/  @!P6 BAR.SYNC.DEFER_BLOCKING 0x9, 0x100 ;  /* 0x024400000000eb1d */ /* 0x000fe20000010000 */
[----:B----4-:R-:W-:-:S07]  /*23e0*/  SHF.R.S32.HI R79, RZ, 0x1f, R0 ;  /* 0x0000001fff4f7819 */ /* 0x010fce0000011400 */
.L_x_9492:
[----:B0-----:R-:W0:Y:S01]  /*23f0*/  LDC R98, c[0x0][0x430] ;  /* 0x00010c00ff627b82 */ /* 0x001e220000000800 */
[----:B------:R-:W-:Y:S01]  /*2400*/  VIADD R42, R27, 0xffffffff ;  /* 0xffffffff1b2a7836 */ /* 0x000fe20000000000 */
[----:B------:R-:W-:-:S03]  /*2410*/  MOV R99, RZ ;  /* 0x000000ff00637202 */ /* 0x000fc60000000f00 */
[----:B------:R-:W-:-:S03]  /*2420*/  IMAD R12, R42, 0x80, R35 ;  /* 0x000000802a0c7824 */ /* 0x000fc600078e0223 */
[----:B-1----:R-:W1:Y:S02]  /*2430*/  LDC R102, c[0x0][0x3f4] ;  /* 0x0000fd00ff667b82 */ /* 0x002e640000000800 */
[----:B------:R-:W-:Y:S02]  /*2440*/  ISETP.GE.AND P3, PT, R12, R25, PT ;  /* 0x000000190c00720c */ /* 0x000fe40003f66270 */
[----:B------:R-:W-:Y:S02]  /*2450*/  IADD3 R43, R3, R12, RZ ;  /* 0x0000000c032b7210 */ /* 0x000fe40007ffe0ff */
[----:B------:R-:W-:-:S03]  /*2460*/  ISETP.GT.OR P3, PT, R35, 0x7f, P3 ;  /* 0x0000007f2300780c */ /* 0x000fc60001f64670 */
[----:B------:R-:W-:Y:S01]  /*2470*/  IMAD.MOV.U32 R11, RZ, RZ, R43 ;  /* 0x000000ffff0b7224 */ /* 0x000fe200078e002b */
[----:B0-----:R-:W-:-:S09]  /*2480*/  ISETP.NE.AND P4, PT, R98, 0x1, PT ;  /* 0x000000016200780c */ /* 0x001fd20003f85270 */
        /* <DEDUP_REMOVED lines=16> */
[----:B------:R-:W-:Y:S01]  /*2590*/  IMAD.MOV R11, RZ, RZ, -R11 ;  /* 0x000000ffff0b7224 */ /* 0x000fe200078e0a0b */
[----:B------:R-:W-:Y:S01]  /*25a0*/  ISETP.GT.AND P4, PT, R42, R26, PT ;  /* 0x0000001a2a00720c */ /* 0x000fe20003f84270 */
[----:B------:R-:W-:Y:S01]  /*25b0*/  IMAD R91, R19, 0x4000, R200 ;  /* 0x00004000135b7824 */ /* 0x000fe200078e02c8 */
[----:B------:R-:W-:Y:S05]  /*25c0*/  YIELD ;  /* 0x0000000000007946 */ /* 0x000fea0003800000 */
[----:B------:R-:W-:Y:S01]  /*25d0*/  BSSY B0, `(.L_x_9395) ;  /* 0x000057f000007945 */ /* 0x000fe20003800000 */
[----:B------:R-:W-:Y:S01]  /*25e0*/  IMAD R98, R98, R11, R43 ;  /* 0x0000000b62627224 */ /* 0x000fe200078e022b */
[----:B------:R-:W-:Y:S01]  /*25f0*/  P2R R90, PR, RZ, 0x10 ;  /* 0x00000010ff5a7803 */ /* 0x000fe20000000000 */
[----:B------:R-:W-:Y:S01]  /*2600*/  IMAD R91, R91, 0x2, R18 ;  /* 0x000000025b5b7824 */ /* 0x000fe200078e0212 */
[----:B------:R-:W-:Y:S01]  /*2610*/  MOV R27, R42 ;  /* 0x0000002a001b7202 */ /* 0x000fe20000000f00 */
[----:B0-----:R-:W-:Y:S06]  /*2620*/  @!P3 BRA `(.L_x_9396) ;  /* 0x000000500040b947 */ /* 0x001fec0003800000 */
        /* <DEDUP_REMOVED lines=61> */
.L_x_9399:
[----:B------:R-:W-:Y:S05]  /*2a00*/  BSYNC B1 ;  /* 0x0000000000017941 */ /* 0x000fea0003800000 */
.L_x_9398:
        /* <DEDUP_REMOVED lines=15> */
[----:B------:R-:W-:Y:S02]  /*2b00*/  P2R R117, PR, RZ, 0x8 ;  /* 0x00000008ff757803 */ /* 0x000fe40000000000 */
[----:B------:R-:W-:Y:S02]  /*2b10*/  CS2R R58, SRZ ;  /* 0x00000000003a7805 */ /* 0x000fe4000001ff00 */
[----:B------:R-:W-:Y:S02]  /*2b20*/  PRMT R113, R40, 0x5410, R41 ;  /* 0x0000541028717816 */ /* 0x000fe40000000029 */
[----:B------:R-:W-:Y:S02]  /*2b30*/  CS2R R62, SRZ ;  /* 0x00000000003e7805 */ /* 0x000fe4000001ff00 */
[----:B------:R-:W-:-:S02]  /*2b40*/  PRMT R120, R42, 0x7610, R120 ;  /* 0x000076102a787816 */ /* 0x000fc40000000078 */
[----:B------:R-:W-:Y:S01]  /*2b50*/  PRMT R119, R119, 0x5410, R43 ;  /* 0x0000541077777816 */ /* 0x000fe2000000002b */
        /* <DEDUP_REMOVED lines=21> */
.L_x_9401:
[----:B------:R-:W-:Y:S05]  /*2cb0*/  BSYNC B1 ;  /* 0x0000000000017941 */ /* 0x000fea0003800000 */
.L_x_9400:
        /* <DEDUP_REMOVED lines=44> */
.L_x_9403:
[----:B------:R-:W-:Y:S05]  /*2f80*/  BSYNC B1 ;  /* 0x0000000000017941 */ /* 0x000fea0003800000 */
.L_x_9402:
[----:B0-----:R-:W-:Y:S01]  /*2f90*/  VIADD R72, R187, 0x60 ;  /* 0x00000060bb487836 */ /* 0x001fe20000000000 */
[----:B------:R-:W-:Y:S04]  /*2fa0*/  BSSY B1, `(.L_x_9404) ;  /* 0x000001f000017945 */ /* 0x000fe80003800000 */
[----:B------:R-:W-:-:S13]  /*2fb0*/  ISETP.GE.AND P4, PT, R72, R95, PT ;  /* 0x0000005f4800720c */ /* 0x000fda0003f86270 */
[----:B------:R-:W-:Y:S05]  /*2fc0*/  @P4 BRA `(.L_x_9405) ;  /* 0x0000000000704947 */ /* 0x000fea0003800000 */
[----:B------:R-:W0:Y:S01]  /*2fd0*/  LDC.64 R40, c[0x0][0x3f8] ;  /* 0x0000fe00ff287b82 */ /* 0x000e220000000a00 */
[----:B------:R-:W-:Y:S01]  /*2fe0*/  IMAD.MOV.U32 R15, RZ, RZ, R89 ;  /* 0x000000ffff0f7224 */ /* 0x000fe200078e0059 */
[----:B------:R-:W-:Y:S01]  /*2ff0*/  ULDC.64 UR4, c[0x0][0x3e8] ;  /* 0x0000fa0000047ab9 */ /* 0x000fe20000000a00 */
[----:B------:R-:W-:Y:S01]  /*3000*/  IMAD.MOV.U32 R13, RZ, RZ, R11 ;  /* 0x000000ffff0d7224 */ /* 0x000fe200078e000b */
[----:B------:R-:W-:Y:S02]  /*3010*/  CS2R R44, SRZ ;  /* 0x00000000002c7805 */ /* 0x000fe4000001ff00 */
[----:B------:R-:W-:Y:S01]  /*3020*/  CS2R R46, SRZ ;  /* 0x00000000002e7805 */ /* 0x000fe2000001ff00 */
        /* <DEDUP_REMOVED lines=22> */
.L_x_9405:
[----:B------:R-:W-:Y:S05]  /*3190*/  BSYNC B1 ;  /* 0x0000000000017941 */ /* 0x000fea0003800000 */
.L_x_9404:
        /* <DEDUP_REMOVED lines=30> */
.L_x_9406:
[----:B------:R-:W-:Y:S01]  /*3380*/  LEA R89, R19, R18, 0x3 ;  /* 0x0000001213597211 */ /* 0x000fe200078e18ff */
[----:B------:R-:W-:Y:S01]  /*3390*/  BSSY B1, `(.L_x_9407) ;  /* 0x0000004000017945 */ /* 0x000fe20003800000 */
[----:B------:R-:W-:-:S04]  /*33a0*/  SHF.L.U32 R100, R190, 0x1f, RZ ;  /* 0x0000001fbe647819 */ /* 0x000fc800000006ff */
[----:B------:R-:W0:Y:S02]  /*33b0*/  SYNCS.PHASECHK.TRANS64.TRYWAIT P6, [R89+URZ+0x28890], R100 ;  /* 0x02889064590075a7 */ /* 0x000e2400080c017f */
[----:B0-----:R-:W-:Y:S05]  /*33c0*/  @!P6 BRA `(.L_x_9408) ;  /* 0x000001e80018e947 */ /* 0x001fea0003800000 */
.L_x_9743:
[----:B------:R-:W-:Y:S05]  /*33d0*/  BSYNC B1 ;  /* 0x0000000000017941 */ /* 0x000fea0003800000 */
.L_x_9407:
[----:B------:R-:W-:-:S03]  /*33e0*/  UMOV UR4, 0xffffffff ;  /* 0xffffffff00047882 */ /* 0x000fc60000000000 */
[----:B------:R-:W-:Y:S05]  /*33f0*/  BRA.DIV UR4, `(.L_x_9409) ;  /* 0x000001ea04207947 */ /* 0x000fea000b800000 */
[----:B------:R1:W2:Y:S04]  /*3400*/  SHFL.IDX PT, R75, R101, RZ, 0x181f ;  /* 0x00181fff654b7589 */ /* 0x0002a800000e0000 */
[----:B------:R1:W3:Y:S02]  /*3410*/  SHFL.IDX PT, R103, R106, RZ, 0x181f ;  /* 0x00181fff6a677589 */ /* 0x0002e400000e0000 */
.L_x_9747:
        /* <DEDUP_REMOVED lines=25> */
[----:B------:R-:W-:Y:S01]  /*35b0*/  FMUL.FTZ R71, R15, R71 ;  /* 0x000000470f477220 */ /* 0x000fe20000410000 */
[----:B------:R-:W-:Y:S01]  /*35c0*/  FMUL.FTZ R122, R13, R122 ;  /* 0x0000007a0d7a7220 */ /* 0x000fe20000410000 */
[----:B------:R-:W-:Y:S01]  /*35d0*/  FFMA.FTZ R126, R15, R69, -R126 ;  /* 0x000000450f7e7223 */ /* 0x000fe2000001087e */
[-C--:B------:R-:W-:Y:S02]  /*35e0*/  FFMA.FTZ R124, R13, R70.reuse, -R124 ;  /* 0x000000460d7c7223 */ /* 0x080fe4000001087c */
[----:B------:R-:W-:Y:S01]  /*35f0*/  FFMA.FTZ R121, R11, R70, R122 ;  /* 0x000000460b797223 */ /* 0x000fe2000001007a */
[----:B------:R-:W-:-:S02]  /*3600*/  HADD2.F32 R15, -RZ, R120.H1_H1 ;  /* 0x30000078ff0f7230 */ /* 0x000fc40000004100 */
[----:B------:R-:W-:Y:S01]  /*3610*/  FFMA.FTZ R125, R68, R69, R71 ;  /* 0x00000045447d7223 */ /* 0x000fe20000010047 */
[----:B------:R-:W-:Y:S02]  /*3620*/  HADD2.F32 R120, -RZ, R120.H0_H0 ;  /* 0x20000078ff787230 */ /* 0x000fe40000004100 */
[----:B------:R-:W-:Y:S02]  /*3630*/  HADD2.F32 R11, -RZ, R12.H1_H1 ;  /* 0x3000000cff0b7230 */ /* 0x000fe40000004100 */
[----:B------:R-:W-:Y:S02]  /*3640*/  HADD2.F32 R13, -RZ, R14.H1_H1 ;  /* 0x3000000eff0d7230 */ /* 0x000fe40000004100 */
[----:B------:R-:W-:Y:S02]  /*3650*/  HADD2.F32 R69, -RZ, R119.H1_H1 ;  /* 0x30000077ff457230 */ /* 0x000fe40000004100 */
[----:B------:R-:W-:Y:S01]  /*3660*/  FMUL.FTZ R71, R11, R120 ;  /* 0x000000780b477220 */ /* 0x000fe20000410000 */
[----:B------:R-:W-:-:S02]  /*3670*/  HADD2.F32 R12, -RZ, R12.H0_H0 ;  /* 0x2000000cff0c7230 */ /* 0x000fc40000004100 */
[----:B------:R-:W-:Y:S02]  /*3680*/  HADD2.F32 R14, -RZ, R14.H0_H0 ;  /* 0x2000000eff0e7230 */ /* 0x000fe40000004100 */
[----:B------:R-:W-:Y:S01]  /*3690*/  FMUL.FTZ R123, R13, R69 ;  /* 0x000000450d7b7220 */ /* 0x000fe20000410000 */
[----:B------:R-:W-:Y:S02]  /*36a0*/  HADD2.F32 R68, -RZ, R116.H0_H0 ;  /* 0x20000074ff447230 */ /* 0x000fe40000004100 */
[C---:B------:R-:W-:Y:S01]  /*36b0*/  FMUL.FTZ R120, R12.reuse, R120 ;  /* 0x000000780c787220 */ /* 0x040fe20000410000 */
[----:B------:R-:W-:Y:S01]  /*36c0*/  FFMA.FTZ R71, R12, R15, -R71 ;  /* 0x0000000f0c477223 */ /* 0x000fe20000010847 */
        /* <DEDUP_REMOVED lines=8> */
.L_x_9415:
[----:B------:R-:W-:Y:S05]  /*3750*/  BSYNC B3 ;  /* 0x0000000000037941 */ /* 0x000fea0003800000 */
.L_x_9414:
[----:B0-----:R4:W-:Y:S02]  /*3760*/  ST.E.128 desc[UR42][R72.64], R12 ;  /* 0x0000000c48007985 */ /* 0x0019e4000c101d2a */
.L_x_9413:
[----:B------:R-:W-:Y:S05]  /*3770*/  BSYNC B2 ;  /* 0x0000000000027941 */ /* 0x000fea0003800000 */
.L_x_9412:
        /* <DEDUP_REMOVED lines=47> */
.L_x_9417:
[----:B------:R-:W-:Y:S05]  /*3a70*/  BSYNC B2 ;  /* 0x0000000000027941 */ /* 0x000fea0003800000 */
.L_x_9416:
[----:B0-----:R0:W-:Y:S02]  /*3a80*/  ST.E.128 desc[UR42][R68.64], R12 ;  /* 0x0000000c44007985 */ /* 0x0011e4000c101d2a */
.L_x_9411:
[----:B------:R-:W-:Y:S05]  /*3a90*/  BSYNC B1 ;  /* 0x0000000000017941 */ /* 0x000fea0003800000 */
.L_x_9410:
[----:B------:R-:W-:-:S03]  /*3aa0*/  UMOV UR4, 0xffffffff ;  /* 0xffffffff00047882 */ /* 0x000fc60000000000 */
[----:B------:R-:W-:Y:S05]  /*3ab0*/  BRA.DIV UR4, `(.L_x_9418) ;  /* 0x000001e204bc7947 */ /* 0x000fea000b800000 */
[----:B------:R1:W1:Y:S04]  /*3ac0*/  SHFL.IDX PT, R67, R101, 0x1, 0x181f ;  /* 0x00381f0065437f89 */ /* 0x00026800000e0000 */
[----:B0-----:R0:W0:Y:S02]  /*3ad0*/  SHFL.IDX PT, R69, R106, 0x1, 0x181f ;  /* 0x00381f006a457f89 */ /* 0x00102400000e0000 */
.L_x_9751:
        /* <DEDUP_REMOVED lines=51> */
.L_x_9424:
[----:B------:R-:W-:Y:S05]  /*3e10*/  BSYNC B3 ;  /* 0x0000000000037941 */ /* 0x000fea0003800000 */
.L_x_9423:
[----:B--2---:R0:W-:Y:S02]  /*3e20*/  ST.E.128 desc[UR42][R64.64], R12 ;  /* 0x0000000c40007985 */ /* 0x0041e4000c101d2a */
.L_x_9422:
[----:B------:R-:W-:Y:S05]  /*3e30*/  BSYNC B2 ;  /* 0x0000000000027941 */ /* 0x000fea0003800000 */
.L_x_9421:
        /* <DEDUP_REMOVED lines=47> */
.L_x_9426:
[----:B------:R-:W-:Y:S05]  /*4130*/  BSYNC B2 ;  /* 0x0000000000027941 */ /* 0x000fea0003800000 */
.L_x_9425:
[----:B----4-:R0:W-:Y:S02]  /*4140*/  ST.E.128 desc[UR42][R60.64], R12 ;  /* 0x0000000c3c007985 */ /* 0x0101e4000c101d2a */
.L_x_9420:
[----:B------:R-:W-:Y:S05]  /*4150*/  BSYNC B1 ;  /* 0x0000000000017941 */ /* 0x000fea0003800000 */
.L_x_9419:
[----:B------:R-:W-:-:S03]  /*4160*/  UMOV UR4, 0xffffffff ;  /* 0xffffffff00047882 */ /* 0x000fc60000000000 */
[----:B------:R-:W-:Y:S05]  /*4170*/  BRA.DIV UR4, `(.L_x_9427) ;  /* 0x000001de04587947 */ /* 0x000fea000b800000 */
[----:B------:R1:W1:Y:S04]  /*4180*/  SHFL.IDX PT, R59, R101, 0x2, 0x181f ;  /* 0x00581f00653b7f89 */ /* 0x00026800000e0000 */
[----:B0-----:R0:W0:Y:S02]  /*4190*/  SHFL.IDX PT, R61, R106, 0x2, 0x181f ;  /* 0x00581f006a3d7f89 */ /* 0x00102400000e0000 */
.L_x_9755:
        /* <DEDUP_REMOVED lines=27> */
[-C--:B------:R-:W-:Y:S01]  /*4350*/  FFMA.FTZ R55, R11, R54.reuse, R58 ;  /* 0x000000360b377223 */ /* 0x080fe2000001003a */
[----:B------:R-:W-:Y:S01]  /*4360*/  FFMA.FTZ R60, R13, R54, -R60 ;  /* 0x000000360d3c7223 */ /* 0x000fe2000001083c */
[----:B------:R-:W-:Y:S01]  /*4370*/  FFMA.FTZ R62, R15, R53, -R62 ;  /* 0x000000350f3e7223 */ /* 0x000fe2000001083e */
[----:B------:R-:W-:-:S02]  /*4380*/  HADD2.F32 R11, -RZ, R12.H1_H1 ;  /* 0x3000000cff0b7230 */ /* 0x000fc40000004100 */
[----:B------:R-:W-:Y:S01]  /*4390*/  FFMA.FTZ R63, R52, R53, R63 ;  /* 0x00000035343f7223 */ /* 0x000fe2000001003f */
[----:B------:R-:W-:Y:S02]  /*43a0*/  HADD2.F32 R15, -RZ, R118.H1_H1 ;  /* 0x30000076ff0f7230 */ /* 0x000fe40000004100 */
[----:B------:R-:W-:Y:S02]  /*43b0*/  HADD2.F32 R12, -RZ, R12.H0_H0 ;  /* 0x2000000cff0c7230 */ /* 0x000fe40000004100 */
[--C-:B------:R-:W-:Y:S02]  /*43c0*/  HADD2.F32 R13, -RZ, R14.reuse.H1_H1 ;  /* 0x3000000eff0d7230 */ /* 0x100fe40000004100 */
[-C--:B------:R-:W-:Y:S01]  /*43d0*/  FMUL.FTZ R53, R11, R15.reuse ;  /* 0x0000000f0b357220 */ /* 0x080fe20000410000 */
[----:B------:R-:W-:Y:S02]  /*43e0*/  HADD2.F32 R14, -RZ, R14.H0_H0 ;  /* 0x2000000eff0e7230 */ /* 0x000fe40000004100 */
[----:B------:R-:W-:Y:S01]  /*43f0*/  FMUL.FTZ R52, R12, R15 ;  /* 0x0000000f0c347220 */ /* 0x000fe20000410000 */
[----:B------:R-:W-:-:S02]  /*4400*/  HADD2.F32 R118, -RZ, R118.H0_H0 ;  /* 0x20000076ff767230 */ /* 0x000fc40000004100 */
        /* <DEDUP_REMOVED lines=12> */
.L_x_9433:
[----:B------:R-:W-:Y:S05]  /*44d0*/  BSYNC B3 ;  /* 0x0000000000037941 */ /* 0x000fea0003800000 */
.L_x_9432:
[----:B--2---:R0:W-:Y:S02]  /*44e0*/  ST.E.128 desc[UR42][R56.64], R12 ;  /* 0x0000000c38007985 */ /* 0x0041e4000c101d2a */
.L_x_9431:
[----:B------:R-:W-:Y:S05]  /*44f0*/  BSYNC B2 ;  /* 0x0000000000027941 */ /* 0x000fea0003800000 */
.L_x_9430:
        /* <DEDUP_REMOVED lines=47> */
.L_x_9435:
[----:B------:R-:W-:Y:S05]  /*47f0*/  BSYNC B2 ;  /* 0x0000000000027941 */ /* 0x000fea0003800000 */
.L_x_9434:
[----:B----4-:R0:W-:Y:S02]  /*4800*/  ST.E.128 desc[UR42][R52.64], R12 ;  /* 0x0000000c34007985 */ /* 0x0101e4000c101d2a */
.L_x_9429:
[----:B------:R-:W-:Y:S05]  /*4810*/  BSYNC B1 ;  /* 0x0000000000017941 */ /* 0x000fea0003800000 */
.L_x_9428:
[----:B------:R-:W-:-:S03]  /*4820*/  UMOV UR4, 0xffffffff ;  /* 0xffffffff00047882 */ /* 0x000fc60000000000 */
[----:B------:R-:W-:Y:S05]  /*4830*/  BRA.DIV UR4, `(.L_x_9436) ;  /* 0x000001d604f47947 */ /* 0x000fea000b800000 */
[----:B-1----:R-:W1:Y:S04]  /*4840*/  SHFL.IDX PT, R101, R101, 0x3, 0x181f ;  /* 0x00781f0065657f89 */ /* 0x002e6800000e0000 */
[----:B------:R0:W0:Y:S02]  /*4850*/  SHFL.IDX PT, R51, R106, 0x3, 0x181f ;  /* 0x00781f006a337f89 */ /* 0x00002400000e0000 */
.L_x_9759:
        /* <DEDUP_REMOVED lines=49> */
.L_x_9441:
[----:B------:R-:W-:Y:S05]  /*4b70*/  BSYNC B2 ;  /* 0x0000000000027941 */ /* 0x000fea0003800000 */
.L_x_9440:
[----:B----4-:R0:W-:Y:S02]  /*4b80*/  ST.E.128 desc[UR42][R48.64], R12 ;  /* 0x0000000c30007985 */ /* 0x0101e4000c101d2a */
.L_x_9439:
[----:B------:R-:W-:Y:S05]  /*4b90*/  BSYNC B1 ;  /* 0x0000000000017941 */ /* 0x000fea0003800000 */
.L_x_9438:
        /* <DEDUP_REMOVED lines=47> */
.L_x_9443:
[----:B------:R-:W-:Y:S05]  /*4e90*/  BSYNC B1 ;  /* 0x0000000000017941 */ /* 0x000fea0003800000 */
.L_x_9442:
[----:B----4-:R0:W-:Y:S01]  /*4ea0*/  ST.E.128 desc[UR42][R44.64], R12 ;  /* 0x0000000c2c007985 */ /* 0x0101e2000c101d2a */
[----:B------:R-:W-:Y:S05]  /*4eb0*/  BRA `(.L_x_9437) ;  /* 0x0000002c00c07947 */ /* 0x000fea0003800000 */
.L_x_9397:
[C---:B------:R-:W-:Y:S01]  /*4ec0*/  VIADD R40, R187.reuse, 0x20 ;  /* 0x00000020bb287836 */ /* 0x040fe20000000000 */
[----:B------:R-:W-:Y:S01]  /*4ed0*/  CS2R R46, SRZ ;  /* 0x00000000002e7805 */ /* 0x000fe2000001ff00 */
[----:B------:R-:W-:-:S03]  /*4ee0*/  VIADD R44, R187, 0x40 ;  /* 0x00000040bb2c7836 */ /* 0x000fc60000000000 */
        /* <DEDUP_REMOVED lines=20> */
[----:B------:R-:W-:-:S03]  /*5030*/  @!P5 IADD3.X R45, R89, R38, RZ, P6, !PT ;  /* 0x00000026592dd210 */ /* 0x000fc600037fe4ff */
        /* <DEDUP_REMOVED lines=62> */
.L_x_9445:
[----:B------:R-:W-:Y:S05]  /*5420*/  BSYNC B1 ;  /* 0x0000000000017941 */ /* 0x000fea0003800000 */
.L_x_9444:
        /* <DEDUP_REMOVED lines=58> */
.L_x_9446:
[----:B------:R-:W-:Y:S01]  /*57d0*/  IMAD R89, R19, 0x8, R18 ;  /* 0x0000000813597824 */ /* 0x000fe200078e0212 */
[----:B------:R-:W-:Y:S01]  /*57e0*/  SHF.L.U32 R100, R190, 0x1f, RZ ;  /* 0x0000001fbe647819 */ /* 0x000fe200000006ff */
[----:B------:R-:W0:Y:S01]  /*57f0*/  LDC R107, c[0x0][0x2f4] ;  /* 0x0000bd00ff6b7b82 */ /* 0x000e220000000800 */
[----:B------:R-:W-:Y:S02]  /*5800*/  BSSY B1, `(.L_x_9447) ;  /* 0x0000003000017945 */ /* 0x000fe40003800000 */
[----:B------:R-:W1:Y:S02]  /*5810*/  SYNCS.PHASECHK.TRANS64.TRYWAIT P4, [R89+URZ+0x28890], R100 ;  /* 0x02889064590075a7 */ /* 0x000e64000808017f */
[----:B-1----:R-:W-:Y:S05]  /*5820*/  @!P4 BRA `(.L_x_9448) ;  /* 0x000001c80044c947 */ /* 0x002fea0003800000 */
.L_x_9760:
[----:B------:R-:W-:Y:S05]  /*5830*/  BSYNC B1 ;  /* 0x0000000000017941 */ /* 0x000fea0003800000 */
.L_x_9447:
[----:B------:R-:W-:Y:S01]  /*5840*/  UMOV UR4, 0xffffffff ;  /* 0xffffffff00047882 */ /* 0x000fe20000000000 */
[----:B0-----:R-:W-:Y:S02]  /*5850*/  IMAD.IADD R109, R107, 0x1, -R36 ;  /* 0x000000016b6d7824 */ /* 0x001fe400078e0a24 */
[----:B------:R-:W-:Y:S05]  /*5860*/  BRA.DIV UR4, `(.L_x_9449) ;  /* 0x000001ca04487947 */ /* 0x000fea000b800000 */
[----:B------:R0:W2:Y:S04]  /*5870*/  SHFL.IDX PT, R105, R101, RZ, 0x181f ;  /* 0x00181fff65697589 */ /* 0x0000a800000e0000 */
[----:B------:R0:W3:Y:S02]  /*5880*/  SHFL.IDX PT, R104, R106, RZ, 0x181f ;  /* 0x00181fff6a687589 */ /* 0x0000e400000e0000 */
.L_x_9764:
[----:B------:R-:W-:Y:S01]  /*5890*/  ISETP.GE.OR P4, PT, R187, R95, P1 ;  /* 0x0000005fbb00720c */ /* 0x000fe20000f86670 */
[----:B------:R-:W-:-:S12]  /*58a0*/  BSSY B1, `(.L_x_9450) ;  /* 0x0000074000017945 */ /* 0x000fd80003800000 */
[----:B------:R-:W-:Y:S05]  /*58b0*/  @P4 BRA `(.L_x_9451) ;  /* 0x0000000400c84947 */ /* 0x000fea0003800000 */
[----:B------:R-:W-:Y:S01]  /*58c0*/  SEL R11, R36, R109, !P0 ;  /* 0x0000006d240b7207 */ /* 0x000fe20004000000 */
[----:B------:R-:W-:Y:S01]  /*58d0*/  BSSY B2, `(.L_x_9452) ;  /* 0x000006c000027945 */ /* 0x000fe20003800000 */
[----:B------:R-:W-:Y:S02]  /*58e0*/  SHF.L.U32 R15, R187, 0x6, RZ ;  /* 0x00000006bb0f7819 */ /* 0x000fe400000006ff */
        /* <DEDUP_REMOVED lines=8> */
[----:B------:R-:W-:-:S03]  /*5970*/  LOP3.LUT R12, R11, 0x38, RZ, 0xc0, !PT ;  /* 0x000000380b0c7812 */ /* 0x000fc600078ec0ff */
[----:B------:R-:W-:Y:S01]  /*5980*/  IMAD.SHL.U32 R14, R13, 0x400, RZ ;  /* 0x000004000d0e7824 */ /* 0x000fe200078e00ff */
[----:B------:R-:W-:-:S04]  /*5990*/  LOP3.LUT R13, R12, 0x1c0, R15, 0xf8, !PT ;  /* 0x000001c00c0d7812 */ /* 0x000fc800078ef80f */
[----:B------:R-:W-:Y:S02]  /*59a0*/  LOP3.LUT R14, R14, 0x7fffe000, RZ, 0xc0, !PT ;  /* 0x7fffe0000e0e7812 */ /* 0x000fe400078ec0ff */
[----:B------:R-:W-:-:S04]  /*59b0*/  LOP3.LUT R13, R13, R204, RZ, 0x3c, !PT ;  /* 0x000000cc0d0d7212 */ /* 0x000fc800078e3cff */
[----:B------:R-:W-:Y:S01]  /*59c0*/  IADD3 R14, R13, R14, R205 ;  /* 0x0000000e0d0e7210 */ /* 0x000fe20007ffe0cd */
[----:B------:R-:W-:-:S04]  /*59d0*/  IMAD R13, R19, 0x4000, R7 ;  /* 0x00004000130d7824 */ /* 0x000fc800078e0207 */
[----:B------:R-:W-:Y:S01]  /*59e0*/  IMAD R15, R19, 0x4000, R14 ;  /* 0x00004000130f7824 */ /* 0x000fe200078e020e */
[----:B------:R-:W-:-:S03]  /*59f0*/  LEA R13, R13, R18, 0x1 ;  /* 0x000000120d0d7211 */ /* 0x000fc600078e08ff */
[----:B------:R-:W-:-:S03]  /*5a00*/  IMAD R72, R15, 0x2, R18 ;  /* 0x000000020f487824 */ /* 0x000fc600078e0212 */
[----:B------:R-:W2:Y:S04]  /*5a10*/  LDS.128 R12, [R13+0x18400] ;  /* 0x018400000d0c7984 */ /* 0x000ea80000000c00 */
[----:B------:R-:W3:Y:S01]  /*5a20*/  LDS.128 R72, [R72+0x18400] ;  /* 0x0184000048487984 */ /* 0x000ee20000000c00 */
[----:B------:R-:W-:Y:S05]  /*5a30*/  @P3 BRA `(.L_x_9453) ;  /* 0x0000000400543947 */ /* 0x000fea0003800000 */
[--C-:B------:R-:W-:Y:S01]  /*5a40*/  SHF.R.U64 R123, R40, 0x10, R41.reuse ;  /* 0x00000010287b7819 */ /* 0x100fe20000001229 */
[----:B------:R-:W-:Y:S01]  /*5a50*/  HADD2.F32 R127, -RZ, R124.H0_H0 ;  /* 0x2000007cff7f7230 */ /* 0x000fe20000004100 */
[----:B------:R-:W-:Y:S02]  /*5a60*/  SHF.R.U32.HI R126, RZ, 0x10, R41 ;  /* 0x00000010ff7e7819 */ /* 0x000fe40000011629 */
[----:B------:R-:W-:Y:S01]  /*5a70*/  SHF.R.U32.HI R128, RZ, 0x10, R45 ;  /* 0x00000010ff807819 */ /* 0x000fe2000001162d */
[----:B------:R-:W-:Y:S01]  /*5a80*/  HADD2.F32 R123, -RZ, R123.H0_H0 ;  /* 0x2000007bff7b7230 */ /* 0x000fe20000004100 */
[--C-:B------:R-:W-:Y:S01]  /*5a90*/  SHF.R.U64 R41, R46, 0x10, R47.reuse ;  /* 0x000000102e297819 */ /* 0x100fe2000000122f */
[----:B---3--:R-:W-:Y:S01]  /*5aa0*/  HADD2.F32 R46, -RZ, R73.H0_H0 ;  /* 0x20000049ff2e7230 */ /* 0x008fe20000004100 */
[----:B------:R-:W-:Y:S01]  /*5ab0*/  SHF.R.U32.HI R129, RZ, 0x10, R47 ;  /* 0x00000010ff817819 */ /* 0x000fe2000001162f */
[--C-:B------:R-:W-:Y:S01]  /*5ac0*/  HADD2.F32 R47, -RZ, R125.reuse.H0_H0 ;  /* 0x2000007dff2f7230 */ /* 0x100fe20000004100 */
[----:B------:R-:W-:Y:S01]  /*5ad0*/  SHF.R.U64 R40, R42, 0x10, R43 ;  /* 0x000000102a287819 */ /* 0x000fe2000000122b */
[----:B--2---:R-:W-:Y:S01]  /*5ae0*/  IMAD.MOV.U32 R42, RZ, RZ, R12 ;  /* 0x000000ffff2a7224 */ /* 0x004fe200078e000c */
[----:B------:R-:W-:Y:S01]  /*5af0*/  SHF.R.U64 R44, R44, 0x10, R45 ;  /* 0x000000102c2c7819 */ /* 0x000fe2000000122d */
[----:B------:R-:W-:Y:S01]  /*5b00*/  HADD2.F32 R125, -RZ, R125.H1_H1 ;  /* 0x3000007dff7d7230 */ /* 0x000fe20000004100 */
[----:B------:R-:W-:Y:S01]  /*5b10*/  SHF.R.U32.HI R43, RZ, 0x10, R43 ;  /* 0x00000010ff2b7819 */ /* 0x000fe2000001162b */
[----:B------:R-:W-:-:S02]  /*5b20*/  HADD2.F32 R12, -RZ, R13.H0_H0 ;  /* 0x2000000dff0c7230 */ /* 0x000fc40000004100 */
[----:B------:R-:W-:Y:S02]  /*5b30*/  IMAD.MOV.U32 R45, RZ, RZ, R15 ;  /* 0x000000ffff2d7224 */ /* 0x000fe400078e000f */
[----:B------:R-:W-:Y:S02]  /*5b40*/  HADD2.F32 R73, -RZ, R73.H1_H1 ;  /* 0x30000049ff497230 */ /* 0x000fe40000004100 */
[----:B------:R-:W-:Y:S02]  /*5b50*/  HADD2.F32 R128, -RZ, R128.H0_H0 ;  /* 0x20000080ff807230 */ /* 0x000fe40000004100 */
[----:B------:R-:W-:Y:S02]  /*5b60*/  HADD2.F32 R15, -RZ, R13.H1_H1 ;  /* 0x3000000dff0f7230 */ /* 0x000fe40000004100 */
[-C--:B------:R-:W-:Y:S01]  /*5b70*/  FMUL.FTZ R13, R46, R125.reuse ;  /* 0x0000007d2e0d7220 */ /* 0x080fe20000410000 */
[----:B------:R-:W-:Y:S01]  /*5b80*/  FMUL.FTZ R125, R12, R125 ;  /* 0x0000007d0c7d7220 */ /* 0x000fe20000410000 */
[----:B------:R-:W-:-:S02]  /*5b90*/  HADD2.F32 R126, -RZ, R126.H0_H0 ;  /* 0x2000007eff7e7230 */ /* 0x000fc40000004100 */
[-C--:B------:R-:W-:Y:S01]  /*5ba0*/  FMUL.FTZ R130, R73, R128.reuse ;  /* 0x0000008049827220 */ /* 0x080fe20000410000 */
[----:B------:R-:W-:Y:S01]  /*5bb0*/  FMUL.FTZ R128, R15, R128 ;  /* 0x000000800f807220 */ /* 0x000fe20000410000 */
[-C--:B------:R-:W-:Y:S01]  /*5bc0*/  FFMA.FTZ R12, R12, R47.reuse, -R13 ;  /* 0x0000002f0c0c7223 */ /* 0x080fe2000001080d */
[----:B------:R-:W-:Y:S01]  /*5bd0*/  FFMA.FTZ R13, R46, R47, R125 ;  /* 0x0000002f2e0d7223 */ /* 0x000fe2000001007d */
[----:B------:R-:W-:Y:S02]  /*5be0*/  HADD2.F32 R125, -RZ, R124.H1_H1 ;  /* 0x3000007cff7d7230 */ /* 0x000fe40000004100 */
[-C--:B------:R-:W-:Y:S01]  /*5bf0*/  FFMA.FTZ R46, R73, R126.reuse, R128 ;  /* 0x0000007e492e7223 */ /* 0x080fe20000010080 */
[--C-:B------:R-:W-:Y:S02]  /*5c00*/  HADD2.F32 R124, -RZ, R75.reuse.H0_H0 ;  /* 0x2000004bff7c7230 */ /* 0x100fe40000004100 */
[----:B------:R-:W-:Y:S01]  /*5c10*/  FFMA.FTZ R15, R15, R126, -R130 ;  /* 0x0000007e0f0f7223 */ /* 0x000fe20000010882 */
[----:B------:R-:W-:-:S02]  /*5c20*/  HADD2.F32 R75, -RZ, R75.H1_H1 ;  /* 0x3000004bff4b7230 */ /* 0x000fc40000004100 */
[----:B------:R-:W-:Y:S02]  /*5c30*/  HADD2.F32 R128, -RZ, R129.H0_H0 ;  /* 0x20000081ff807230 */ /* 0x000fe40000004100 */
[----:B------:R-:W-:Y:S01]  /*5c40*/  FMUL.FTZ R130, R124, R127 ;  /* 0x0000007f7c827220 */ /* 0x000fe20000410000 */
[----:B------:R-:W-:Y:S01]  /*5c50*/  HADD2.F32 R73, -RZ, R45.H1_H1 ;  /* 0x3000002dff497230 */ /* 0x000fe20000004100 */
[----:B------:R-:W-:Y:S01]  /*5c60*/  F2FP.F16.F32.PACK_AB R15, R15, R12 ;  /* 0x0000000c0f0f723e */ /* 0x000fe200000000ff */
[----:B------:R-:W-:Y:S02]  /*5c70*/  HADD2.F32 R126, -RZ, R43.H0_H0 ;  /* 0x2000002bff7e7230 */ /* 0x000fe40000004100 */
[-C--:B------:R-:W-:Y:S01]  /*5c80*/  FMUL.FTZ R132, R75, R128.reuse ;  /* 0x000000804b847220 */ /* 0x080fe20000410000 */
[----:B------:R-:W-:Y:S02]  /*5c90*/  HADD2.F32 R47, -RZ, R45.H0_H0 ;  /* 0x2000002dff2f7230 */ /* 0x000fe40000004100 */
[C---:B------:R-:W-:Y:S01]  /*5ca0*/  FMUL.FTZ R128, R73.reuse, R128 ;  /* 0x0000008049807220 */ /* 0x040fe20000410000 */
[----:B------:R-:W-:Y:S01]  /*5cb0*/  FFMA.FTZ R132, R73, R126, -R132 ;  /* 0x0000007e49847223 */ /* 0x000fe20000010884 */
[----:B------:R-:W-:-:S02]  /*5cc0*/  HADD2.F32 R73, -RZ, R122.H0_H0 ;  /* 0x2000007aff497230 */ /* 0x000fc40000004100 */
[C---:B------:R-:W-:Y:S01]  /*5cd0*/  FMUL.FTZ R45, R47.reuse, R127 ;  /* 0x0000007f2f2d7220 */ /* 0x040fe20000410000 */
[-C--:B------:R-:W-:Y:S01]  /*5ce0*/  FFMA.FTZ R43, R47, R125.reuse, -R130 ;  /* 0x0000007d2f2b7223 */ /* 0x080fe20000010882 */
[----:B------:R-:W-:Y:S01]  /*5cf0*/  FFMA.FTZ R128, R75, R126, R128 ;  /* 0x0000007e4b807223 */ /* 0x000fe20000010080 */
[----:B------:R-:W-:Y:S02]  /*5d00*/  HADD2.F32 R122, -RZ, R122.H1_H1 ;  /* 0x3000007aff7a7230 */ /* 0x000fe40000004100 */
[----:B------:R-:W-:Y:S01]  /*5d10*/  FFMA.FTZ R45, R124, R125, R45 ;  /* 0x0000007d7c2d7223 */ /* 0x000fe2000001002d */
[----:B------:R-:W-:Y:S01]  /*5d20*/  HADD2.F32 R75, -RZ, R44.H0_H0 ;  /* 0x2000002cff4b7230 */ /* 0x000fe20000004100 */
[----:B------:R-:W-:Y:S01]  /*5d30*/  F2FP.F16.F32.PACK_AB R43, R132, R43 ;  /* 0x0000002b842b723e */ /* 0x000fe200000000ff */
[----:B------:R-:W-:Y:S02]  /*5d40*/  HADD2.F32 R47, -RZ, R72.H0_H0 ;  /* 0x20000048ff2f7230 */ /* 0x000fe40000004100 */
[----:B------:R-:W-:Y:S01]  /*5d50*/  HADD2.F32 R44, -RZ, R42.H0_H0 ;  /* 0x2000002aff2c7230 */ /* 0x000fe20000004100 */
[----:B------:R-:W-:Y:S01]  /*5d60*/  F2FP.F16.F32.PACK_AB R45, R128, R45 ;  /* 0x0000002d802d723e */ /* 0x000fe200000000ff */
[----:B------:R-:W-:-:S02]  /*5d70*/  HADD2.F32 R72, -RZ, R72.H1_H1 ;  /* 0x30000048ff487230 */ /* 0x000fc40000004100 */
[CC--:B------:R-:W-:Y:S01]  /*5d80*/  FMUL.FTZ R125, R47.reuse, R122.reuse ;  /* 0x0000007a2f7d7220 */ /* 0x0c0fe20000410000 */
[----:B------:R-:W-:Y:S02]  /*5d90*/  HADD2.F32 R42, -RZ, R42.H1_H1 ;  /* 0x3000002aff2a7230 */ /* 0x000fe40000004100 */
[----:B------:R-:W-:Y:S01]  /*5da0*/  FMUL.FTZ R122, R44, R122 ;  /* 0x0000007a2c7a7220 */ /* 0x000fe20000410000 */
[----:B------:R-:W-:Y:S01]  /*5db0*/  FMUL.FTZ R127, R72, R75 ;  /* 0x0000004b487f7220 */ /* 0x000fe20000410000 */
[----:B------:R-:W-:Y:S01]  /*5dc0*/  FFMA.FTZ R125, R44, R73, -R125 ;  /* 0x000000492c7d7223 */ /* 0x000fe2000001087d */
[C---:B------:R-:W-:Y:S01]  /*5dd0*/  FMUL.FTZ R75, R42.reuse, R75 ;  /* 0x0000004b2a4b7220 */ /* 0x040fe20000410000 */
[----:B------:R-:W-:Y:S01]  /*5de0*/  FFMA.FTZ R122, R47, R73, R122 ;  /* 0x000000492f7a7223 */ /* 0x000fe2000001007a */
[-C--:B------:R-:W-:Y:S01]  /*5df0*/  FFMA.FTZ R124, R42, R123.reuse, -R127 ;  /* 0x0000007b2a7c7223 */ /* 0x080fe2000001087f */
[----:B------:R-:W-:Y:S02]  /*5e00*/  HADD2.F32 R44, -RZ, R121.H0_H0 ;  /* 0x20000079ff2c7230 */ /* 0x000fe40000004100 */
[----:B------:R-:W-:Y:S01]  /*5e10*/  FFMA.FTZ R75, R72, R123, R75 ;  /* 0x0000007b484b7223 */ /* 0x000fe2000001004b */
[----:B------:R-:W-:-:S02]  /*5e20*/  HADD2.F32 R73, -RZ, R41.H0_H0 ;  /* 0x20000029ff497230 */ /* 0x000fc40000004100 */
[----:B------:R-:W-:Y:S01]  /*5e30*/  HADD2.F32 R42, -RZ, R74.H0_H0 ;  /* 0x2000004aff2a7230 */ /* 0x000fe20000004100 */
[----:B------:R-:W-:Y:S01]  /*5e40*/  F2FP.F16.F32.PACK_AB R12, R124, R125 ;  /* 0x0000007d7c0c723e */ /* 0x000fe200000000ff */
[----:B------:R-:W-:Y:S01]  /*5e50*/  HADD2.F32 R121, -RZ, R121.H1_H1 ;  /* 0x30000079ff797230 */ /* 0x000fe20000004100 */
[----:B------:R-:W-:Y:S01]  /*5e60*/  F2FP.F16.F32.PACK_AB R72, R75, R122 ;  /* 0x0000007a4b48723e */ /* 0x000fe200000000ff */
[----:B------:R-:W-:Y:S02]  /*5e70*/  HADD2.F32 R41, -RZ, R14.H0_H0 ;  /* 0x2000000eff297230 */ /* 0x000fe40000004100 */
[----:B------:R-:W-:Y:S02]  /*5e80*/  HADD2.F32 R74, -RZ, R74.H1_H1 ;  /* 0x3000004aff4a7230 */ /* 0x000fe40000004100 */
[----:B------:R-:W-:Y:S02]  /*5e90*/  HADD2.F32 R14, -RZ, R14.H1_H1 ;  /* 0x3000000eff0e7230 */ /* 0x000fe40000004100 */
[----:B------:R-:W-:-:S02]  /*5ea0*/  HADD2.F32 R47, -RZ, R40.H0_H0 ;  /* 0x20000028ff2f7230 */ /* 0x000fc40000004100 */
[----:B------:R-:W-:Y:S01]  /*5eb0*/  FMUL.FTZ R40, R42, R121 ;  /* 0x000000792a287220 */ /* 0x000fe20000410000 */
[----:B------:R-:W-:Y:S01]  /*5ec0*/  FMUL.FTZ R123, R74, R73 ;  /* 0x000000494a7b7220 */ /* 0x000fe20000410000 */
[C---:B------:R-:W-:Y:S01]  /*5ed0*/  FMUL.FTZ R121, R41.reuse, R121 ;  /* 0x0000007929797220 */ /* 0x040fe20000410000 */
[C---:B------:R-:W-:Y:S01]  /*5ee0*/  FMUL.FTZ R73, R14.reuse, R73 ;  /* 0x000000490e497220 */ /* 0x040fe20000410000 */
[-C--:B------:R-:W-:Y:S01]  /*5ef0*/  FFMA.FTZ R40, R41, R44.reuse, -R40 ;  /* 0x0000002c29287223 */ /* 0x080fe20000010828 */
[-C--:B------:R-:W-:Y:S01]  /*5f00*/  FFMA.FTZ R123, R14, R47.reuse, -R123 ;  /* 0x0000002f0e7b7223 */ /* 0x080fe2000001087b */
[----:B------:R-:W-:Y:S01]  /*5f10*/  FFMA.FTZ R121, R42, R44, R121 ;  /* 0x0000002c2a797223 */ /* 0x000fe20000010079 */
[----:B------:R-:W-:Y:S01]  /*5f20*/  FFMA.FTZ R74, R74, R47, R73 ;  /* 0x0000002f4a4a7223 */ /* 0x000fe20000010049 */
[----:B------:R-:W-:Y:S01]  /*5f30*/  F2FP.F16.F32.PACK_AB R73, R46, R13 ;  /* 0x0000000d2e49723e */ /* 0x000fe200000000ff */
[----:B------:R-:W-:Y:S01]  /*5f40*/  IMAD.MOV.U32 R75, RZ, RZ, R45 ;  /* 0x000000ffff4b7224 */ /* 0x000fe200078e002d */
[----:B------:R-:W-:Y:S01]  /*5f50*/  MOV R13, R15 ;  /* 0x0000000f000d7202 */ /* 0x000fe20000000f00 */
[----:B------:R-:W-:Y:S01]  /*5f60*/  IMAD.MOV.U32 R15, RZ, RZ, R43 ;  /* 0x000000ffff0f7224 */ /* 0x000fe200078e002b */
[----:B------:R-:W-:-:S02]  /*5f70*/  F2FP.F16.F32.PACK_AB R14, R123, R40 ;  /* 0x000000287b0e723e */ /* 0x000fc400000000ff */
[----:B------:R-:W-:-:S07]  /*5f80*/  F2FP.F16.F32.PACK_AB R74, R74, R121 ;  /* 0x000000794a4a723e */ /* 0x000fce00000000ff */
.L_x_9453:
[----:B------:R-:W-:Y:S05]  /*5f90*/  BSYNC B2 ;  /* 0x0000000000027941 */ /* 0x000fea0003800000 */
.L_x_9452:
[----:B------:R-:W-:Y:S01]  /*5fa0*/  ISETP.GE.AND P4, PT, R11, R107, PT ;  /* 0x0000006b0b00720c */ /* 0x000fe20003f86270 */
[----:B--2---:R4:W-:-:S12]  /*5fb0*/  ST.E.128 desc[UR42][R102.64], R12 ;  /* 0x0000000c66007985 */ /* 0x0049d8000c101d2a */
[----:B------:R-:W-:-:S05]  /*5fc0*/  @!P4 IMAD.WIDE R104, R11, 0x2, R104 ;  /* 0x000000020b68c825 */ /* 0x000fca00078e0268 */
[----:B---3--:R4:W-:Y:S02]  /*5fd0*/  @!P4 ST.E.128 desc[UR42][R104.64], R72 ;  /* 0x000000486800c985 */ /* 0x0089e4000c101d2a */
.L_x_9451:
[----:B------:R-:W-:Y:S05]  /*5fe0*/  BSYNC B1 ;  /* 0x0000000000017941 */ /* 0x000fea0003800000 */
.L_x_9450:
[----:B------:R-:W-:-:S03]  /*5ff0*/  UMOV UR4, 0xffffffff ;  /* 0xffffffff00047882 */ /* 0x000fc60000000000 */
[----:B------:R-:W-:Y:S05]  /*6000*/  BRA.DIV UR4, `(.L_x_9454) ;  /* 0x000001c204ac7947 */ /* 0x000fea000b800000 */
[----:B------:R0:W0:Y:S04]  /*6010*/  SHFL.IDX PT, R47, R101, 0x1, 0x181f ;  /* 0x00381f00652f7f89 */ /* 0x00002800000e0000 */
[----:B------:R0:W0:Y:S02]  /*6020*/  SHFL.IDX PT, R46, R106, 0x1, 0x181f ;  /* 0x00381f006a2e7f89 */ /* 0x00002400000e0000 */
.L_x_9768:
        /* <DEDUP_REMOVED lines=27> */
[----:B------:R-:W-:Y:S02]  /*61e0*/  SHF.R.U32.HI R74, RZ, 0x10, R53 ;  /* 0x00000010ff4a7819 */ /* 0x000fe40000011635 */
[----:B------:R-:W-:Y:S02]  /*61f0*/  SHF.R.U64 R72, R48, 0x10, R49 ;  /* 0x0000001030487819 */ /* 0x000fe40000001231 */
[----:B--2---:R-:W-:Y:S01]  /*6200*/  SHF.R.U64 R105, R52, 0x10, R53 ;  /* 0x0000001034697819 */ /* 0x004fe20000001235 */
[----:B----4-:R-:W-:Y:S01]  /*6210*/  IMAD.MOV.U32 R52, RZ, RZ, R43 ;  /* 0x000000ffff347224 */ /* 0x010fe200078e002b */
[--C-:B------:R-:W-:Y:S01]  /*6220*/  SHF.R.U64 R48, R50, 0x10, R51.reuse ;  /* 0x0000001032307819 */ /* 0x100fe20000001233 */
[--C-:B------:R-:W-:Y:S01]  /*6230*/  HADD2.F32 R53, -RZ, R120.reuse.H0_H0 ;  /* 0x20000078ff357230 */ /* 0x100fe20000004100 */
[----:B------:R-:W-:Y:S01]  /*6240*/  SHF.R.U32.HI R73, RZ, 0x10, R51 ;  /* 0x00000010ff497819 */ /* 0x000fe20000011633 */
[----:B0-----:R-:W-:Y:S01]  /*6250*/  IMAD.MOV.U32 R50, RZ, RZ, R12 ;  /* 0x000000ffff327224 */ /* 0x001fe200078e000c */
[----:B------:R-:W-:Y:S01]  /*6260*/  SHF.R.U32.HI R75, RZ, 0x10, R49 ;  /* 0x00000010ff4b7819 */ /* 0x000fe20000011631 */
[----:B------:R-:W-:Y:S01]  /*6270*/  HADD2.F32 R120, -RZ, R120.H1_H1 ;  /* 0x30000078ff787230 */ /* 0x000fe20000004100 */
[--C-:B------:R-:W-:Y:S01]  /*6280*/  SHF.R.U64 R49, R54, 0x10, R55.reuse ;  /* 0x0000001036317819 */ /* 0x100fe20000001237 */
[----:B------:R-:W-:Y:S01]  /*6290*/  HADD2.F32 R43, -RZ, R41.H0_H0 ;  /* 0x20000029ff2b7230 */ /* 0x000fe20000004100 */
[----:B------:R-:W-:Y:S01]  /*62a0*/  SHF.R.U32.HI R55, RZ, 0x10, R55 ;  /* 0x00000010ff377819 */ /* 0x000fe20000011637 */
[----:B------:R-:W-:Y:S01]  /*62b0*/  IMAD.MOV.U32 R51, RZ, RZ, R40 ;  /* 0x000000ffff337224 */ /* 0x000fe200078e0028 */
[----:B------:R-:W-:Y:S01]  /*62c0*/  MOV R40, R15 ;  /* 0x0000000f00287202 */ /* 0x000fe20000000f00 */
[----:B------:R-:W-:-:S02]  /*62d0*/  HADD2.F32 R12, -RZ, R13.H0_H0 ;  /* 0x2000000dff0c7230 */ /* 0x000fc40000004100 */
[----:B------:R-:W-:Y:S02]  /*62e0*/  HADD2.F32 R41, -RZ, R41.H1_H1 ;  /* 0x30000029ff297230 */ /* 0x000fe40000004100 */
[----:B------:R-:W-:Y:S02]  /*62f0*/  HADD2.F32 R74, -RZ, R74.H0_H0 ;  /* 0x2000004aff4a7230 */ /* 0x000fe40000004100 */
[----:B------:R-:W-:Y:S02]  /*6300*/  HADD2.F32 R15, -RZ, R13.H1_H1 ;  /* 0x3000000dff0f7230 */ /* 0x000fe40000004100 */
[-C--:B------:R-:W-:Y:S01]  /*6310*/  FMUL.FTZ R13, R43, R120.reuse ;  /* 0x000000782b0d7220 */ /* 0x080fe20000410000 */
[----:B------:R-:W-:Y:S02]  /*6320*/  HADD2.F32 R54, -RZ, R75.H0_H0 ;  /* 0x2000004bff367230 */ /* 0x000fe40000004100 */
[C---:B------:R-:W-:Y:S01]  /*6330*/  FMUL.FTZ R120, R12.reuse, R120 ;  /* 0x000000780c787220 */ /* 0x040fe20000410000 */
[-C--:B------:R-:W-:Y:S01]  /*6340*/  FMUL.FTZ R102, R41, R74.reuse ;  /* 0x0000004a29667220 */ /* 0x080fe20000410000 */
[----:B------:R-:W-:Y:S01]  /*6350*/  FMUL.FTZ R74, R15, R74 ;  /* 0x0000004a0f4a7220 */ /* 0x000fe20000410000 */
[-C--:B------:R-:W-:Y:S01]  /*6360*/  FFMA.FTZ R12, R12, R53.reuse, -R13 ;  /* 0x000000350c0c7223 */ /* 0x080fe2000001080d */
[----:B------:R-:W-:Y:S01]  /*6370*/  FFMA.FTZ R13, R43, R53, R120 ;  /* 0x000000352b0d7223 */ /* 0x000fe20000010078 */
[----:B------:R-:W-:Y:S01]  /*6380*/  FFMA.FTZ R15, R15, R54, -R102 ;  /* 0x000000360f0f7223 */ /* 0x000fe20000010866 */
[----:B------:R-:W-:-:S02]  /*6390*/  HADD2.F32 R43, -RZ, R52.H0_H0 ;  /* 0x20000034ff2b7230 */ /* 0x000fc40000004100 */
[----:B------:R-:W-:Y:S01]  /*63a0*/  FFMA.FTZ R102, R41, R54, R74 ;  /* 0x0000003629667223 */ /* 0x000fe2000001004a */
[----:B------:R-:W-:Y:S02]  /*63b0*/  HADD2.F32 R52, -RZ, R52.H1_H1 ;  /* 0x30000034ff347230 */ /* 0x000fe40000004100 */
[----:B------:R-:W-:Y:S01]  /*63c0*/  HADD2.F32 R55, -RZ, R55.H0_H0 ;  /* 0x20000037ff377230 */ /* 0x000fe20000004100 */
[----:B------:R-:W-:Y:S01]  /*63d0*/  F2FP.F16.F32.PACK_AB R15, R15, R12 ;  /* 0x0000000c0f0f723e */ /* 0x000fe200000000ff */
[----:B------:R-:W-:Y:S02]  /*63e0*/  HADD2.F32 R74, -RZ, R119.H0_H0 ;  /* 0x20000077ff4a7230 */ /* 0x000fe40000004100 */
[--C-:B------:R-:W-:Y:S02]  /*63f0*/  HADD2.F32 R41, -RZ, R40.reuse.H0_H0 ;  /* 0x20000028ff297230 */ /* 0x100fe40000004100 */
[----:B------:R-:W-:Y:S02]  /*6400*/  HADD2.F32 R40, -RZ, R40.H1_H1 ;  /* 0x30000028ff287230 */ /* 0x000fe40000004100 */
[----:B---3--:R-:W-:Y:S01]  /*6410*/  FMUL.FTZ R104, R43, R74 ;  /* 0x0000004a2b687220 */ /* 0x008fe20000410000 */
[----:B------:R-:W-:-:S02]  /*6420*/  HADD2.F32 R53, -RZ, R73.H0_H0 ;  /* 0x20000049ff357230 */ /* 0x000fc40000004100 */
[-C--:B------:R-:W-:Y:S01]  /*6430*/  FMUL.FTZ R73, R52, R55.reuse ;  /* 0x0000003734497220 */ /* 0x080fe20000410000 */
[----:B------:R-:W-:Y:S02]  /*6440*/  HADD2.F32 R54, -RZ, R117.H1_H1 ;  /* 0x30000075ff367230 */ /* 0x000fe40000004100 */
[C---:B------:R-:W-:Y:S01]  /*6450*/  FMUL.FTZ R74, R41.reuse, R74 ;  /* 0x0000004a294a7220 */ /* 0x040fe20000410000 */
[C---:B------:R-:W-:Y:S01]  /*6460*/  FMUL.FTZ R55, R40.reuse, R55 ;  /* 0x0000003728377220 */ /* 0x040fe20000410000 */
[----:B------:R-:W-:Y:S01]  /*6470*/  FFMA.FTZ R75, R40, R53, -R73 ;  /* 0x00000035284b7223 */ /* 0x000fe20000010849 */
[----:B------:R-:W-:Y:S02]  /*6480*/  HADD2.F32 R119, -RZ, R119.H1_H1 ;  /* 0x30000077ff777230 */ /* 0x000fe40000004100 */
[-C--:B------:R-:W-:Y:S01]  /*6490*/  FFMA.FTZ R104, R41, R54.reuse, -R104 ;  /* 0x0000003629687223 */ /* 0x080fe20000010868 */
[----:B------:R-:W-:Y:S02]  /*64a0*/  HADD2.F32 R40, -RZ, R50.H0_H0 ;  /* 0x20000032ff287230 */ /* 0x000fe40000004100 */
[----:B------:R-:W-:Y:S01]  /*64b0*/  FFMA.FTZ R74, R43, R54, R74 ;  /* 0x000000362b4a7223 */ /* 0x000fe2000001004a */
[----:B------:R-:W-:-:S02]  /*64c0*/  HADD2.F32 R41, -RZ, R51.H0_H0 ;  /* 0x20000033ff297230 */ /* 0x000fc40000004100 */
[----:B------:R-:W-:Y:S01]  /*64d0*/  FFMA.FTZ R103, R52, R53, R55 ;  /* 0x0000003534677223 */ /* 0x000fe20000010037 */
[----:B------:R-:W-:Y:S02]  /*64e0*/  HADD2.F32 R43, -RZ, R118.H0_H0 ;  /* 0x20000076ff2b7230 */ /* 0x000fe40000004100 */
[-C--:B------:R-:W-:Y:S01]  /*64f0*/  FMUL.FTZ R54, R40, R119.reuse ;  /* 0x0000007728367220 */ /* 0x080fe20000410000 */
[----:B------:R-:W-:Y:S02]  /*6500*/  HADD2.F32 R52, -RZ, R105.H0_H0 ;  /* 0x20000069ff347230 */ /* 0x000fe40000004100 */
[C---:B------:R-:W-:Y:S01]  /*6510*/  FMUL.FTZ R53, R41.reuse, R119 ;  /* 0x0000007729357220 */ /* 0x040fe20000410000 */
[----:B------:R-:W-:Y:S02]  /*6520*/  HADD2.F32 R51, -RZ, R51.H1_H1 ;  /* 0x30000033ff337230 */ /* 0x000fe40000004100 */
[----:B------:R-:W-:Y:S01]  /*6530*/  FFMA.FTZ R54, R41, R43, R54 ;  /* 0x0000002b29367223 */ /* 0x000fe20000010036 */
[----:B------:R-:W-:-:S02]  /*6540*/  HADD2.F32 R50, -RZ, R50.H1_H1 ;  /* 0x30000032ff327230 */ /* 0x000fc40000004100 */
[----:B------:R-:W-:Y:S01]  /*6550*/  FFMA.FTZ R53, R40, R43, -R53 ;  /* 0x0000002b28357223 */ /* 0x000fe20000010835 */
[----:B------:R-:W-:Y:S02]  /*6560*/  HADD2.F32 R72, -RZ, R72.H0_H0 ;  /* 0x20000048ff487230 */ /* 0x000fe40000004100 */
[-C--:B------:R-:W-:Y:S01]  /*6570*/  FMUL.FTZ R55, R51, R52.reuse ;  /* 0x0000003433377220 */ /* 0x080fe20000410000 */
[----:B------:R-:W-:Y:S02]  /*6580*/  HADD2.F32 R41, -RZ, R42.H0_H0 ;  /* 0x2000002aff297230 */ /* 0x000fe40000004100 */
[C---:B------:R-:W-:Y:S01]  /*6590*/  FMUL.FTZ R52, R50.reuse, R52 ;  /* 0x0000003432347220 */ /* 0x040fe20000410000 */
[----:B------:R-:W-:Y:S02]  /*65a0*/  HADD2.F32 R118, -RZ, R118.H1_H1 ;  /* 0x30000076ff767230 */ /* 0x000fe40000004100 */
[----:B------:R-:W-:Y:S01]  /*65b0*/  FFMA.FTZ R50, R50, R72, -R55 ;  /* 0x0000004832327223 */ /* 0x000fe20000010837 */
[----:B------:R-:W-:-:S02]  /*65c0*/  HADD2.F32 R49, -RZ, R49.H0_H0 ;  /* 0x20000031ff317230 */ /* 0x000fc40000004100 */
[----:B------:R-:W-:Y:S01]  /*65d0*/  FFMA.FTZ R51, R51, R72, R52 ;  /* 0x0000004833337223 */ /* 0x000fe20000010034 */
[----:B------:R-:W-:Y:S02]  /*65e0*/  HADD2.F32 R40, -RZ, R14.H0_H0 ;  /* 0x2000000eff287230 */ /* 0x000fe40000004100 */
[----:B------:R-:W-:Y:S01]  /*65f0*/  FMUL.FTZ R55, R41, R118 ;  /* 0x0000007629377220 */ /* 0x000fe20000410000 */
[----:B------:R-:W-:Y:S01]  /*6600*/  HADD2.F32 R42, -RZ, R42.H1_H1 ;  /* 0x3000002aff2a7230 */ /* 0x000fe20000004100 */
[----:B------:R-:W-:Y:S01]  /*6610*/  F2FP.F16.F32.PACK_AB R75, R75, R104 ;  /* 0x000000684b4b723e */ /* 0x000fe200000000ff */
        /* <DEDUP_REMOVED lines=13> */
[----:B------:R-:W-:Y:S01]  /*66f0*/  F2FP.F16.F32.PACK_AB R43, R103, R74 ;  /* 0x0000004a672b723e */ /* 0x000fe200000000ff */
[----:B------:R-:W-:Y:S01]  /*6700*/  IMAD.MOV.U32 R15, RZ, RZ, R75 ;  /* 0x000000ffff0f7224 */ /* 0x000fe200078e004b */
[----:B------:R-:W-:-:S02]  /*6710*/  F2FP.F16.F32.PACK_AB R40, R51, R54 ;  /* 0x000000363328723e */ /* 0x000fc400000000ff */
[----:B------:R-:W-:Y:S02]  /*6720*/  F2FP.F16.F32.PACK_AB R14, R14, R55 ;  /* 0x000000370e0e723e */ /* 0x000fe400000000ff */
[----:B------:R-:W-:-:S07]  /*6730*/  F2FP.F16.F32.PACK_AB R42, R49, R118 ;  /* 0x00000076312a723e */ /* 0x000fce00000000ff */
.L_x_9458:
[----:B------:R-:W-:Y:S05]  /*6740*/  BSYNC B2 ;  /* 0x0000000000027941 */ /* 0x000fea0003800000 */
.L_x_9457:
[----:B------:R-:W-:Y:S01]  /*6750*/  ISETP.GE.AND P4, PT, R11, R107, PT ;  /* 0x0000006b0b00720c */ /* 0x000fe20003f86270 */
[----:B0-----:R0:W-:-:S12]  /*6760*/  ST.E.128 desc[UR42][R44.64], R12 ;  /* 0x0000000c2c007985 */ /* 0x0011d8000c101d2a */
[----:B------:R-:W-:-:S05]  /*6770*/  @!P4 IMAD.WIDE R46, R11, 0x2, R46 ;  /* 0x000000020b2ec825 */ /* 0x000fca00078e022e */
[----:B----4-:R0:W-:Y:S02]  /*6780*/  @!P4 ST.E.128 desc[UR42][R46.64], R40 ;  /* 0x000000282e00c985 */ /* 0x0101e4000c101d2a */
.L_x_9456:
[----:B------:R-:W-:Y:S05]  /*6790*/  BSYNC B1 ;  /* 0x0000000000017941 */ /* 0x000fea0003800000 */
.L_x_9455:
[----:B------:R-:W-:-:S03]  /*67a0*/  UMOV UR4, 0xffffffff ;  /* 0xffffffff00047882 */ /* 0x000fc60000000000 */
[----:B------:R-:W-:Y:S05]  /*67b0*/  BRA.DIV UR4, `(.L_x_9459) ;  /* 0x000001be040c7947 */ /* 0x000fea000b800000 */
[----:B0-----:R0:W0:Y:S04]  /*67c0*/  SHFL.IDX PT, R47, R101, 0x2, 0x181f ;  /* 0x00581f00652f7f89 */ /* 0x00102800000e0000 */
[----:B------:R0:W0:Y:S02]  /*67d0*/  SHFL.IDX PT, R46, R106, 0x2, 0x181f ;  /* 0x00581f006a2e7f89 */ /* 0x00002400000e0000 */
.L_x_9772:
[----:B------:R-:W-:Y:S01]  /*67e0*/  IADD3 R11, R187, 0x40, RZ ;  /* 0x00000040bb0b7810 */ /* 0x000fe20007ffe0ff */
[----:B------:R-:W-:Y:S03]  /*67f0*/  BSSY B1, `(.L_x_9460) ;  /* 0x0000077000017945 */ /* 0x000fe60003800000 */
        /* <DEDUP_REMOVED lines=22> */
[----:B------:R0:W4:Y:S04]  /*6960*/  LDS.128 R12, [R11+0x18400] ;  /* 0x018400000b0c7984 */ /* 0x0001280000000c00 */
[----:B------:R-:W0:Y:S01]  /*6970*/  LDS.128 R40, [R40+0x18400] ;  /* 0x0184000028287984 */ /* 0x000e220000000c00 */
[----:B------:R-:W-:Y:S05]  /*6980*/  @P3 BRA `(.L_x_9463) ;  /* 0x0000000400603947 */ /* 0x000fea0003800000 */
[----:B------:R-:W-:Y:S01]  /*6990*/  SHF.R.U32.HI R54, RZ, 0x10, R61 ;  /* 0x00000010ff367819 */ /* 0x000fe2000001163d */
[----:B0-----:R-:W-:Y:S01]  /*69a0*/  IMAD.MOV.U32 R49, RZ, RZ, R40 ;  /* 0x000000ffff317224 */ /* 0x001fe200078e0028 */
[----:B----4-:R-:W-:Y:S01]  /*69b0*/  MOV R40, R14 ;  /* 0x0000000e00287202 */ /* 0x010fe20000000f00 */
        /* <DEDUP_REMOVED lines=50> */
[-C--:B------:R-:W-:Y:S01]  /*6ce0*/  FMUL.FTZ R51, R49, R41.reuse ;  /* 0x0000002931337220 */ /* 0x080fe20000410000 */
[----:B------:R-:W-:Y:S02]  /*6cf0*/  HADD2.F32 R15, -RZ, R73.H0_H0 ;  /* 0x20000049ff0f7230 */ /* 0x000fe40000004100 */
[C---:B------:R-:W-:Y:S01]  /*6d00*/  FMUL.FTZ R52, R12.reuse, R41 ;  /* 0x000000290c347220 */ /* 0x040fe20000410000 */
[----:B------:R-:W-:Y:S02]  /*6d10*/  HADD2.F32 R115, -RZ, R115.H0_H0 ;  /* 0x20000073ff737230 */ /* 0x000fe40000004100 */
[----:B------:R-:W-:Y:S01]  /*6d20*/  FFMA.FTZ R42, R13, R114, -R42 ;  /* 0x000000720d2a7223 */ /* 0x000fe2000001082a */
[----:B------:R-:W-:Y:S02]  /*6d30*/  HADD2.F32 R13, -RZ, R50.H0_H0 ;  /* 0x20000032ff0d7230 */ /* 0x000fe40000004100 */
[-C--:B------:R-:W-:Y:S01]  /*6d40*/  FFMA.FTZ R51, R12, R15.reuse, -R51 ;  /* 0x0000000f0c337223 */ /* 0x080fe20000010833 */
[----:B------:R-:W-:Y:S01]  /*6d50*/  FFMA.FTZ R52, R49, R15, R52 ;  /* 0x0000000f31347223 */ /* 0x000fe20000010034 */
[----:B------:R-:W-:-:S02]  /*6d60*/  HADD2.F32 R15, -RZ, R61.H0_H0 ;  /* 0x2000003dff0f7230 */ /* 0x000fc40000004100 */
[----:B------:R-:W-:Y:S01]  /*6d70*/  FFMA.FTZ R43, R14, R114, R43 ;  /* 0x000000720e2b7223 */ /* 0x000fe2000001002b */
[----:B------:R-:W-:Y:S02]  /*6d80*/  HADD2.F32 R50, -RZ, R50.H1_H1 ;  /* 0x30000032ff327230 */ /* 0x000fe40000004100 */
[----:B------:R-:W-:Y:S01]  /*6d90*/  FMUL.FTZ R41, R13, R115 ;  /* 0x000000730d297220 */ /* 0x000fe20000410000 */
[--C-:B------:R-:W-:Y:S01]  /*6da0*/  HADD2.F32 R12, -RZ, R40.reuse.H0_H0 ;  /* 0x20000028ff0c7230 */ /* 0x100fe20000004100 */
        /* <DEDUP_REMOVED lines=14> */
[----:B------:R-:W-:Y:S02]  /*6e90*/  F2FP.F16.F32.PACK_AB R12, R51, R42 ;  /* 0x0000002a330c723e */ /* 0x000fe400000000ff */
[----:B------:R-:W-:Y:S01]  /*6ea0*/  F2FP.F16.F32.PACK_AB R11, R40, R41 ;  /* 0x00000029280b723e */ /* 0x000fe200000000ff */
[----:B------:R-:W-:Y:S01]  /*6eb0*/  IMAD.MOV.U32 R40, RZ, RZ, R52 ;  /* 0x000000ffff287224 */ /* 0x000fe200078e0034 */
[----:B------:R-:W-:Y:S01]  /*6ec0*/  F2FP.F16.F32.PACK_AB R42, R15, R14 ;  /* 0x0000000e0f2a723e */ /* 0x000fe200000000ff */
[----:B------:R-:W-:Y:S01]  /*6ed0*/  IMAD.MOV.U32 R41, RZ, RZ, R53 ;  /* 0x000000ffff297224 */ /* 0x000fe200078e0035 */
[----:B------:R-:W-:Y:S01]  /*6ee0*/  F2FP.F16.F32.PACK_AB R13, R56, R55 ;  /* 0x00000037380d723e */ /* 0x000fe200000000ff */
[----:B------:R-:W-:Y:S01]  /*6ef0*/  IMAD.MOV.U32 R15, RZ, RZ, R58 ;  /* 0x000000ffff0f7224 */ /* 0x000fe200078e003a */
[----:B------:R-:W-:-:S07]  /*6f00*/  MOV R14, R11 ;  /* 0x0000000b000e7202 */ /* 0x000fce0000000f00 */
.L_x_9463:
[----:B------:R-:W-:Y:S05]  /*6f10*/  BSYNC B2 ;  /* 0x0000000000027941 */ /* 0x000fea0003800000 */
.L_x_9462:
[----:B------:R-:W-:Y:S01]  /*6f20*/  ISETP.GE.AND P4, PT, R48, R107, PT ;  /* 0x0000006b3000720c */ /* 0x000fe20003f86270 */
[----:B----4-:R4:W-:-:S12]  /*6f30*/  ST.E.128 desc[UR42][R44.64], R12 ;  /* 0x0000000c2c007985 */ /* 0x0109d8000c101d2a */
[----:B------:R-:W-:-:S05]  /*6f40*/  @!P4 IMAD.WIDE R46, R48, 0x2, R46 ;  /* 0x00000002302ec825 */ /* 0x000fca00078e022e */
[----:B0-----:R4:W-:Y:S02]  /*6f50*/  @!P4 ST.E.128 desc[UR42][R46.64], R40 ;  /* 0x000000282e00c985 */ /* 0x0019e4000c101d2a */
.L_x_9461:
[----:B------:R-:W-:Y:S05]  /*6f60*/  BSYNC B1 ;  /* 0x0000000000017941 */ /* 0x000fea0003800000 */
.L_x_9460:
[----:B------:R-:W-:-:S03]  /*6f70*/  UMOV UR4, 0xffffffff ;  /* 0xffffffff00047882 */ /* 0x000fc60000000000 */
[----:B------:R-:W-:Y:S05]  /*6f80*/  BRA.DIV UR4, `(.L_x_9464) ;  /* 0x000001b604647947 */ /* 0x000fea000b800000 */
[----:B0-----:R-:W0:Y:S04]  /*6f90*/  SHFL.IDX PT, R101, R101, 0x3, 0x181f ;  /* 0x00781f0065657f89 */ /* 0x001e2800000e0000 */
[----:B------:R-:W0:Y:S02]  /*6fa0*/  SHFL.IDX PT, R106, R106, 0x3, 0x181f ;  /* 0x00781f006a6a7f89 */ /* 0x000e2400000e0000 */
.L_x_9776:
        /* <DEDUP_REMOVED lines=16> */
[----:B------:R-:W-:Y:S01]  /*70b0*/  LOP3.LUT R12, R12, R13, RZ, 0x3c, !PT ;  /* 0x0000000d0c0c7212 */ /* 0x000fe200078e3cff */
[----:B------:R-:W-:-:S03]  /*70c0*/  IMAD R13, R19, 0x4000, R6 ;  /* 0x00004000130d7824 */ /* 0x000fc600078e0206 */
[----:B------:R-:W-:Y:S02]  /*70d0*/  LOP3.LUT R109, R109, 0x7fffe000, RZ, 0xc0, !PT ;  /* 0x7fffe0006d6d7812 */ /* 0x000fe400078ec0ff */
[----:B------:R-:W-:Y:S02]  /*70e0*/  LEA R13, R13, R18, 0x1 ;  /* 0x000000120d0d7211 */ /* 0x000fe400078e08ff */
[----:B------:R-:W-:-:S05]  /*70f0*/  IADD3 R12, R12, R109, R201 ;  /* 0x0000006d0c0c7210 */ /* 0x000fca0007ffe0c9 */
        /* <DEDUP_REMOVED lines=34> */
[--C-:B------:R-:W-:Y:S02]  /*7320*/  HADD2.F32 R14, -RZ, R43.reuse.H0_H0 ;  /* 0x2000002bff0e7230 */ /* 0x100fe40000004100 */
[----:B------:R-:W-:Y:S02]  /*7330*/  HADD2.F32 R43, -RZ, R43.H1_H1 ;  /* 0x3000002bff2b7230 */ /* 0x000fe40000004100 */
[-C--:B------:R-:W-:Y:S01]  /*7340*/  FMUL.FTZ R49, R13, R48.reuse ;  /* 0x000000300d317220 */ /* 0x080fe20000410000 */
[----:B------:R-:W-:Y:S02]  /*7350*/  HADD2.F32 R50, -RZ, R70.H0_H0 ;  /* 0x20000046ff327230 */ /* 0x000fe40000004100 */
[----:B------:R-:W-:Y:S01]  /*7360*/  FMUL.FTZ R56, R14, R48 ;  /* 0x000000300e387220 */ /* 0x000fe20000410000 */
[----:B------:R-:W-:Y:S01]  /*7370*/  HADD2.F32 R15, -RZ, R15.H1_H1 ;  /* 0x3000000fff0f7230 */ /* 0x000fe20000004100 */
[----:B------:R-:W-:Y:S01]  /*7380*/  F2FP.F16.F32.PACK_AB R51, R54, R51 ;  /* 0x000000333633723e */ /* 0x000fe200000000ff */
[----:B------:R-:W-:-:S02]  /*7390*/  HADD2.F32 R41, -RZ, R112.H0_H0 ;  /* 0x20000070ff297230 */ /* 0x000fc40000004100 */
[-C--:B------:R-:W-:Y:S01]  /*73a0*/  FMUL.FTZ R48, R43, R50.reuse ;  /* 0x000000322b307220 */ /* 0x080fe20000410000 */
[----:B------:R-:W-:Y:S02]  /*73b0*/  HADD2.F32 R42, -RZ, R66.H0_H0 ;  /* 0x20000042ff2a7230 */ /* 0x000fe40000004100 */
[----:B------:R-:W-:Y:S01]  /*73c0*/  FMUL.FTZ R58, R15, R50 ;  /* 0x000000320f3a7220 */ /* 0x000fe20000410000 */
[----:B------:R-:W-:Y:S02]  /*73d0*/  HADD2.F32 R108, -RZ, R108.H1_H1 ;  /* 0x3000006cff6c7230 */ /* 0x000fe40000004100 */
[-C--:B------:R-:W-:Y:S01]  /*73e0*/  FFMA.FTZ R50, R14, R41.reuse, R49 ;  /* 0x000000290e327223 */ /* 0x080fe20000010031 */
[----:B------:R-:W-:Y:S01]  /*73f0*/  FFMA.FTZ R56, R13, R41, -R56 ;  /* 0x000000290d387223 */ /* 0x000fe20000010838 */
[----:B------:R-:W-:Y:S02]  /*7400*/  HADD2.F32 R14, -RZ, R46.H0_H0 ;  /* 0x2000002eff0e7230 */ /* 0x000fe40000004100 */
[----:B------:R-:W-:Y:S01]  /*7410*/  FFMA.FTZ R57, R15, R42, -R48 ;  /* 0x0000002a0f397223 */ /* 0x000fe20000010830 */
[----:B------:R-:W-:-:S02]  /*7420*/  HADD2.F32 R41, -RZ, R60.H0_H0 ;  /* 0x2000003cff297230 */ /* 0x000fc40000004100 */
[----:B------:R-:W-:Y:S01]  /*7430*/  FFMA.FTZ R59, R43, R42, R58 ;  /* 0x0000002a2b3b7223 */ /* 0x000fe2000001003a */
[----:B------:R-:W-:Y:S02]  /*7440*/  HADD2.F32 R13, -RZ, R12.H0_H0 ;  /* 0x2000000cff0d7230 */ /* 0x000fe40000004100 */
[-C--:B------:R-:W-:Y:S01]  /*7450*/  FMUL.FTZ R42, R14, R108.reuse ;  /* 0x0000006c0e2a7220 */ /* 0x080fe20000410000 */
        /* <DEDUP_REMOVED lines=8> */
[----:B------:R-:W-:Y:S01]  /*74e0*/  FFMA.FTZ R42, R13, R111, -R42 ;  /* 0x0000006f0d2a7223 */ /* 0x000fe2000001082a */
        /* <DEDUP_REMOVED lines=28> */
.L_x_9466:
[----:B------:R-:W-:Y:S05]  /*76b0*/  BSYNC B1 ;  /* 0x0000000000017941 */ /* 0x000fea0003800000 */
.L_x_9465:
[----:B0-----:R0:W-:Y:S01]  /*76c0*/  ST.E.128 desc[UR42][R44.64], R12 ;  /* 0x0000000c2c007985 */ /* 0x0011e2000c101d2a */
[----:B------:R-:W-:Y:S02]  /*76d0*/  ISETP.GE.AND P3, PT, R11, R107, PT ;  /* 0x0000006b0b00720c */ /* 0x000fe40003f66270 */
[----:B------:R-:W-:-:S11]  /*76e0*/  MOV R107, R101 ;  /* 0x00000065006b7202 */ /* 0x000fd60000000f00 */
[----:B------:R-:W-:Y:S05]  /*76f0*/  @P3 BRA `(.L_x_9437) ;  /* 0x0000000400b03947 */ /* 0x000fea0003800000 */
[----:B0-----:R-:W-:-:S05]  /*7700*/  IMAD.WIDE R12, R11, 0x2, R106 ;  /* 0x000000020b0c7825 */ /* 0x001fca00078e026a */
[----:B----4-:R0:W-:Y:S01]  /*7710*/  ST.E.128 desc[UR42][R12.64], R40 ;  /* 0x000000280c007985 */ /* 0x0101e2000c101d2a */
[----:B------:R-:W-:Y:S05]  /*7720*/  BRA `(.L_x_9437) ;  /* 0x0000000400a47947 */ /* 0x000fea0003800000 */
.L_x_9396:
[----:B------:R-:W-:-:S06]  /*7730*/  UISETP.NE.AND UP0, UPT, UR41, 0x3, UPT ;  /* 0x000000032900788c */ /* 0x000fcc000bf05270 */
[----:B------:R-:W-:-:S13]  /*7740*/  PLOP3.LUT P5, PT, PT, PT, UP0, 0x80, 0x0 ;  /* 0x000000000000781c */ /* 0x000fda0003faf008 */
[----:B------:R-:W-:Y:S05]  /*7750*/  @!P5 BRA `(.L_x_9467) ;  /* 0x000000000004d947 */ /* 0x000fea0003800000 */
[----:B------:R-:W-:Y:S01]  /*7760*/  BPT.TRAP 0x1 ;  /* 0x000000040000795c */ /* 0x000fe20000300000 */
.L_x_9467:
[----:B------:R-:W-:Y:S01]  /*7770*/  IMAD R89, R19, 0x8, R18 ;  /* 0x0000000813597824 */ /* 0x000fe200078e0212 */
[----:B------:R-:W-:Y:S01]  /*7780*/  SHF.L.U32 R100, R190, 0x1f, RZ ;  /* 0x0000001fbe647819 */ /* 0x000fe200000006ff */
[----:B------:R-:W-:Y:S01]  /*7790*/  BSSY B1, `(.L_x_9468) ;  /* 0x0000004000017945 */ /* 0x000fe20003800000 */
[----:B------:R-:W-:Y:S02]  /*77a0*/  SHF.R.S32.HI R97, RZ, 0x1f, R98 ;  /* 0x0000001fff617819 */ /* 0x000fe40000011462 */
[----:B------:R-:W0:Y:S02]  /*77b0*/  SYNCS.PHASECHK.TRANS64.TRYWAIT P3, [R89+URZ+0x28890], R100 ;  /* 0x02889064590075a7 */ /* 0x000e24000806017f */
[----:B0-----:R-:W-:Y:S05]  /*77c0*/  @!P3 BRA `(.L_x_9469) ;  /* 0x000001ac00a0b947 */ /* 0x001fea0003800000 */
.L_x_9777:
[----:B------:R-:W-:Y:S05]  /*77d0*/  BSYNC B1 ;  /* 0x0000000000017941 */ /* 0x000fea0003800000 */
.L_x_9468:
        /* <DEDUP_REMOVED lines=25> */
.L_x_9781:
        /* <DEDUP_REMOVED lines=13> */
.L_x_9472:
[----:B------:R-:W-:Y:S05]  /*7a40*/  BSYNC B1 ;  /* 0x0000000000017941 */ /* 0x000fea0003800000 */
.L_x_9471:
[----:B------:R-:W-:-:S03]  /*7a50*/  UMOV UR4, 0xffffffff ;  /* 0xffffffff00047882 */ /* 0x000fc60000000000 */
[----:B------:R-:W-:Y:S05]  /*7a60*/  BRA.DIV UR4, `(.L_x_9473) ;  /* 0x000001ae04547947 */ /* 0x000fea000b800000 */
[----:B--2-4-:R2:W4:Y:S04]  /*7a70*/  SHFL.IDX PT, R41, R45, 0x1, 0x181f ;  /* 0x00381f002d297f89 */ /* 0x01452800000e0000 */
[----:B---3--:R2:W3:Y:S02]  /*7a80*/  SHFL.IDX PT, R14, R44, 0x1, 0x181f ;  /* 0x00381f002c0e7f89 */ /* 0x0084e400000e0000 */
.L_x_9785:
        /* <DEDUP_REMOVED lines=14> */
.L_x_9475:
[----:B------:R-:W-:Y:S05]  /*7b70*/  BSYNC B1 ;  /* 0x0000000000017941 */ /* 0x000fea0003800000 */
.L_x_9474:
[----:B------:R-:W-:-:S03]  /*7b80*/  UMOV UR4, 0xffffffff ;  /* 0xffffffff00047882 */ /* 0x000fc60000000000 */
[----:B------:R-:W-:Y:S05]  /*7b90*/  BRA.DIV UR4, `(.L_x_9476) ;  /* 0x000001ae04507947 */ /* 0x000fea000b800000 */
[----:B---34-:R3:W4:Y:S04]  /*7ba0*/  SHFL.IDX PT, R41, R45, 0x2, 0x181f ;  /* 0x00581f002d297f89 */ /* 0x01872800000e0000 */
[----:B------:R3:W0:Y:S02]  /*7bb0*/  SHFL.IDX PT, R14, R44, 0x2, 0x181f ;  /* 0x00581f002c0e7f89 */ /* 0x00062400000e0000 */
.L_x_9789:
        /* <DEDUP_REMOVED lines=14> */
.L_x_9478:
[----:B------:R-:W-:Y:S05]  /*7ca0*/  BSYNC B1 ;  /* 0x0000000000017941 */ /* 0x000fea0003800000 */
.L_x_9477:
[----:B------:R-:W-:-:S03]  /*7cb0*/  UMOV UR4, 0xffffffff ;  /* 0xffffffff00047882 */ /* 0x000fc60000000000 */
[----:B------:R-:W-:Y:S05]  /*7cc0*/  BRA.DIV UR4, `(.L_x_9479) ;  /* 0x000001ae044c7947 */ /* 0x000fea000b800000 */
[----:B0---4-:R0:W4:Y:S04]  /*7cd0*/  SHFL.IDX PT, R41, R45, 0x3, 0x181f ;  /* 0x00781f002d297f89 */ /* 0x01112800000e0000 */
[----:B------:R0:W0:Y:S02]  /*7ce0*/  SHFL.IDX PT, R14, R44, 0x3, 0x181f ;  /* 0x00781f002c0e7f89 */ /* 0x00002400000e0000 */
.L_x_9793:
        /* <DEDUP_REMOVED lines=13> */
.L_x_9437:
[----:B------:R-:W-:Y:S05]  /*7dc0*/  BSYNC B0 ;  /* 0x0000000000007941 */ /* 0x000fea0003800000 */
.L_x_9395:
[----:B------:R-:W5:Y:S01]  /*7dd0*/  S2R R11, SR_TID.X ;  /* 0x00000000000b7919 */ /* 0x000f620000002100 */
[----:B------:R-:W-:Y:S01]  /*7de0*/  @!PT LDS RZ, [RZ] ;  /* 0x00000000fffff984 */ /* 0x000fe20000000800 */
[----:B------:R-:W-:Y:S01]  /*7df0*/  @!PT LDS RZ, [RZ] ;  /* 0x00000000fffff984 */ /* 0x000fe20000000800 */
[----:B------:R-:W-:Y:S01]  /*7e00*/  @!PT LDS RZ, [RZ] ;  /* 0x00000000fffff984 */ /* 0x000fe20000000800 */
[----:B------:R-:W-:Y:S01]  /*7e10*/  @!PT LDS RZ, [RZ] ;  /* 0x00000000fffff984 */ /* 0x000fe20000000800 */
[----:B------:R2:W-:Y:S06]  /*7e20*/  MEMBAR.ALL.CTA ;  /* 0x0000000000007992 */ /* 0x0005ec0000008000 */
[----:B--2---:R-:W2:Y:S01]  /*7e30*/  FENCE.VIEW.ASYNC.S ;  /* 0x00000000000073c6 */ /* 0x004ea20000000000 */
[----:B------:R-:W-:Y:S05]  /*7e40*/  WARPSYNC.ALL ;  /* 0x0000000000007948 */ /* 0x000fea0003800000 */
[----:B------:R-:W-:Y:S01]  /*7e50*/  BSSY B0, `(.L_x_9480) ;  /* 0x0000009000007945 */ /* 0x000fe20003800000 */
[----:B-----5:R-:W-:Y:S01]  /*7e60*/  LOP3.LUT R11, R11, 0x7f, RZ, 0xc0, !PT ;  /* 0x0000007f0b0b7812 */ /* 0x020fe200078ec0ff */
[----:B--2---:R2:W-:Y:S03]  /*7e70*/  BAR.SYNC.DEFER_BLOCKING R92, 0x80 ;  /* 0x0002005c0000751d */ /* 0x0045e60000010000 */
[----:B------:R-:W-:-:S13]  /*7e80*/  ISETP.NE.AND P3, PT, R11, RZ, PT ;  /* 0x000000ff0b00720c */ /* 0x000fda0003f65270 */
[----:B------:R-:W-:-:S05]  /*7e90*/  @!P3 VIADD R11, R89, 0x288a0 ;  /* 0x000288a0590bb836 */ /* 0x000fca0000000000 */
[----:B------:R-:W-:-:S04]  /*7ea0*/  @!P3 PRMT R11, RZ, 0x654, R11 ;  /* 0x00000654ff0bb816 */ /* 0x000fc8000000000b */
[----:B------:R2:W-:Y:S01]  /*7eb0*/  @!P3 SYNCS.ARRIVE.TRANS64.RED.A1T0 RZ, [R11+URZ], RZ ;  /* 0x000000ff0bffb9a7 */ /* 0x0005e2000810043f */
[----:B------:R-:W-:Y:S05]  /*7ec0*/  @!P5 BRA `(.L_x_9481) ;  /* 0x000000000004d947 */ /* 0x000fea0003800000 */
[----:B------:R-:W-:Y:S01]  /*7ed0*/  BPT.TRAP 0x1 ;  /* 0x000000040000795c */ /* 0x000fe20000300000 */
.L_x_9481:
[----:B------:R-:W-:Y:S05]  /*7ee0*/  BSYNC B0 ;  /* 0x0000000000007941 */ /* 0x000fea0003800000 */
.L_x_9480:
[----:B------:R-:W5:Y:S01]  /*7ef0*/  SYNCS.PHASECHK.TRANS64.TRYWAIT P4, [R89+URZ+0x288b0], R100 ;  /* 0x0288b064590075a7 */ /* 0x000f62000808017f */
[----:B------:R-:W-:Y:S01]  /*7f00*/  ULDC UR37, c[0x0][0x2f4] ;  /* 0x0000bd0000257ab9 */ /* 0x000fe20000000800 */
[----:B------:R-:W-:Y:S04]  /*7f10*/  BSSY B0, `(.L_x_9482) ;  /* 0x0000002000007945 */ /* 0x000fe80003800000 */
[----:B-----5:R-:W-:Y:S05]  /*7f20*/  @!P4 BRA `(.L_x_9483) ;  /* 0x000001a800fcc947 */ /* 0x020fea0003800000 */
.L_x_9794:
[----:B------:R-:W-:Y:S05]  /*7f30*/  BSYNC B0 ;  /* 0x0000000000007941 */ /* 0x000fea0003800000 */
.L_x_9482:
[----:B------:R-:W-:Y:S01]  /*7f40*/  ULDC.64 UR4, c[0x0][0x328] ;  /* 0x0000ca0000047ab9 */ /* 0x000fe20000000a00 */
[----:B------:R-:W-:Y:S01]  /*7f50*/  ULDC.64 UR6, c[0x0][0x318] ;  /* 0x0000c60000067ab9 */ /* 0x000fe20000000a00 */
[----:B------:R-:W-:Y:S01]  /*7f60*/  IMAD R97, R97, UR4, RZ ;  /* 0x0000000461617c24 */ /* 0x000fe2000f8e02ff */
[----:B------:R-:W-:Y:S01]  /*7f70*/  IADD3 R95, -R187, R95, RZ ;  /* 0x0000005fbb5f7210 */ /* 0x000fe20007ffe1ff */
[C---:B0---4-:R-:W-:Y:S01]  /*7f80*/  IMAD.WIDE.U32 R12, R98.reuse, UR4, RZ ;  /* 0x00000004620c7c25 */ /* 0x051fe2000f8e00ff */
[----:B------:R-:W-:Y:S03]  /*7f90*/  BSSY B0, `(.L_x_9484) ;  /* 0x000001b000007945 */ /* 0x000fe60003800000 */
[----:B------:R-:W-:Y:S01]  /*7fa0*/  IMAD R97, R98, UR5, R97 ;  /* 0x0000000562617c24 */ /* 0x000fe2000f8e0261 */
[----:B------:R-:W-:Y:S02]  /*7fb0*/  ULDC.64 UR4, c[0x0][0x338] ;  /* 0x0000ce0000047ab9 */ /* 0x000fe40000000a00 */
[----:B------:R-:W-:-:S02]  /*7fc0*/  IMAD R96, R96, UR4, RZ ;  /* 0x0000000460607c24 */ /* 0x000fc4000f8e02ff */
[----:B------:R-:W-:Y:S02]  /*7fd0*/  IMAD.IADD R13, R13, 0x1, R97 ;  /* 0x000000010d0d7824 */ /* 0x000fe400078e0261 */
[C---:B--2---:R-:W-:Y:S02]  /*7fe0*/  IMAD R11, R99.reuse, UR5, R96 ;  /* 0x00000005630b7c24 */ /* 0x044fe4000f8e0260 */
[----:B------:R-:W-:Y:S01]  /*7ff0*/  IMAD.WIDE.U32 R12, R99, UR4, R12 ;  /* 0x00000004630c7c25 */ /* 0x000fe2000f8e000c */
[----:B------:R-:W-:-:S03]  /*8000*/  ULDC.64 UR4, c[0x0][0x330] ;  /* 0x0000cc0000047ab9 */ /* 0x000fc60000000a00 */
[----:B------:R-:W-:Y:S02]  /*8010*/  IMAD.IADD R13, R13, 0x1, R11 ;  /* 0x000000010d0d7824 */ /* 0x000fe400078e020b */
[----:B------:R-:W-:-:S04]  /*8020*/  IMAD.WIDE.U32 R12, R188, UR4, R12 ;  /* 0x00000004bc0c7c25 */ /* 0x000fc8000f8e000c */
[----:B------:R-:W-:Y:S01]  /*8030*/  IMAD R11, R188, UR5, R13 ;  /* 0x00000005bc0b7c24 */ /* 0x000fe2000f8e020d */
[----:B-1-3--:R-:W-:-:S04]  /*8040*/  LEA R44, P4, R12, UR6, 0x1 ;  /* 0x000000060c2c7c11 */ /* 0x00afc8000f8808ff */
        /* <DEDUP_REMOVED lines=15> */
.L_x_9485:
[----:B------:R-:W-:Y:S05]  /*8140*/  BSYNC B0 ;  /* 0x0000000000007941 */ /* 0x000fea0003800000 */
.L_x_9484:
        /* <DEDUP_REMOVED lines=15> */
.L_x_9487:
[----:B------:R-:W-:Y:S05]  /*8240*/  BSYNC B0 ;  /* 0x0000000000007941 */ /* 0x000fea0003800000 */
.L_x_9486:
        /* <DEDUP_REMOVED lines=15> */
.L_x_9489:
[----:B------:R-:W-:Y:S05]  /*8340*/  BSYNC B0 ;  /* 0x0000000000007941 */ /* 0x000fea0003800000 */
.L_x_9488:
        /* <DEDUP_REMOVED lines=15> */
.L_x_9491:
[----:B------:R-:W-:Y:S05]  /*8440*/  BSYNC B0 ;  /* 0x0000000000007941 */ /* 0x000fea0003800000 */
.L_x_9490:
        /* <DEDUP_REMOVED lines=22> */
.L_x_9390:
[----:B------:R-:W0:Y:S01]  /*85b0*/  LDC R0, c[0x0][0x448] ;  /* 0x00011200ff007b82 */ /* 0x000e220000000800 */
[----:B------:R-:W-:Y:S01]  /*85c0*/  IMAD.MOV.U32 R88, RZ, RZ, RZ ;  /* 0x000000ffff587224 */ /* 0x000fe200078e00ff */
[----:B0-----:R-:W-:Y:S01]  /*85d0*/  ISETP.NE.AND P1, PT, R0, 0x1, PT ;  /* 0x000000010000780c */ /* 0x001fe20003f25270 */
[----:B------:R-:W-:-:S12]  /*85e0*/  VIADD R0, R192, 0x7f ;  /* 0x0000007fc0007836 */ /* 0x000fd80000000000 */
[----:B------:R-:W0:Y:S08]  /*85f0*/  @P1 LDC R3, c[0x0][0x44c] ;  /* 0x00011300ff031b82 */ /* 0x000e300000000800 */
[----:B------:R-:W3:Y:S01]  /*8600*/  @P1 LDC R4, c[0x0][0x450] ;  /* 0x00011400ff041b82 */ /* 0x000ee20000000800 */
[----:B0-----:R-:W-:-:S05]  /*8610*/  @P1 IMAD.HI.U32 R3, R0, R3, RZ ;  /* 0x0000000300031227 */ /* 0x001fca00078e00ff */
[----:B---3--:R-:W-:-:S04]  /*8620*/  @P1 SHF.R.U32.HI R0, RZ, R4, R3 ;  /* 0x00000004ff001219 */ /* 0x008fc80000011603 */
[----:B------:R-:W-:-:S04]  /*8630*/  IADD3 R0, R93, R0, RZ ;  /* 0x000000005d007210 */ /* 0x000fc80007ffe0ff */
[----:B------:R-:W-:-:S04]  /*8640*/  SHF.R.S32.HI R3, RZ, 0x1f, R0 ;  /* 0x0000001fff037819 */ /* 0x000fc80000011400 */
[----:B------:R-:W-:-:S04]  /*8650*/  LEA.HI R3, R3, R0, RZ, 0x7 ;  /* 0x0000000003037211 */ /* 0x000fc800078f38ff */
[----:B------:R-:W-:-:S04]  /*8660*/  SHF.R.S32.HI R3, RZ, 0x7, R3 ;  /* 0x00000007ff037819 */ /* 0x000fc80000011403 */
[----:B------:R-:W-:-:S04]  /*8670*/  VIMNMX R94, R94, R3, PT ;  /* 0x000000035e5e7248 */ /* 0x000fc80003fe0100 */
[----:B------:R-:W-:Y:S01]  /*8680*/  ISETP.GE.AND P1, PT, R94, 0x1, PT ;  /* 0x000000015e00780c */ /* 0x000fe20003f26270 */
[----:B------:R-:W-:-:S12]  /*8690*/  @P0 BRA `(.L_x_9493) ;  /* 0x00000000000c0947 */ /* 0x000fd80003800000 */
[----:B------:R-:W0:Y:S01]  /*86a0*/  FENCE.VIEW.ASYNC.G ;  /* 0x00000000000073c6 */ /* 0x000e220000000100 */
[----:B------:R-:W-:Y:S05]  /*86b0*/  WARPSYNC.ALL ;  /* 0x0000000000007948 */ /* 0x000fea0003800000 */
[----:B0-----:R-:W-:Y:S06]  /*86c0*/  BAR.ARV 0xc, 0x180 ;  /* 0x0306000000007b1d */ /* 0x001fec0000002000 */
.L_x_9493:
[----:B------:R-:W-:Y:S04]  /*86d0*/  BSSY B0, `(.L_x_9494) ;  /* 0x000001f000007945 */ /* 0x000fe80003800000 */
        /* <DEDUP_REMOVED lines=30> */
.L_x_9495:
[----:B------:R-:W-:Y:S05]  /*88c0*/  BSYNC B0 ;  /* 0x0000000000007941 */ /* 0x000fea0003800000 */
.L_x_9494:
[-C--:B------:R-:W-:Y:S01]  /*88d0*/  IMAD R199, R212, R88.reuse, RZ ;  /* 0x00000058d4c77224 */ /* 0x080fe200078e02ff */
[----:B------:R-:W-:Y:S01]  /*88e0*/  PLOP3.LUT P0, PT, PT, PT, PT, 0x80, 0x0 ;  /* 0x000000000000781c */ /* 0x000fe20003f0f070 */
[----:B------:R-:W-:Y:S01]  /*88f0*/  IMAD.MOV.U32 R0, RZ, RZ, RZ ;  /* 0x000000ffff007224 */ /* 0x000fe200078e00ff */
[----:B------:R-:W-:Y:S02]  /*8900*/  MOV R3, RZ ;  /* 0x000000ff00037202 */ /* 0x000fe40000000f00 */
[----:B------:R-:W-:Y:S02]  /*8910*/  CS2R R150, SRZ ;  /* 0x0000000000967805 */ /* 0x000fe4000001ff00 */
[----:B------:R-:W-:Y:S02]  /*8920*/  VIADDMNMX R88, R199, R88, R94, PT ;  /* 0x00000058c7587246 */ /* 0x000fe4000380015e */
[----:B------:R-:W-:Y:S02]  /*8930*/  CS2R R148, SRZ ;  /* 0x0000000000947805 */ /* 0x000fe4000001ff00 */
[----:B------:R-:W-:-:S02]  /*8940*/  CS2R R146, SRZ ;  /* 0x0000000000927805 */ /* 0x000fc4000001ff00 */
[----:B------:R-:W-:Y:S02]  /*8950*/  CS2R R144, SRZ ;  /* 0x0000000000907805 */ /* 0x000fe4000001ff00 */
[----:B------:R-:W-:Y:S02]  /*8960*/  ISETP.GT.AND P1, PT, R88, R199, PT ;  /* 0x000000c75800720c */ /* 0x000fe40003f24270 */
        /* <DEDUP_REMOVED lines=25> */
[----:B----4-:R-:W-:Y:S02]  /*8b00*/  CS2R R92, SRZ ;  /* 0x00000000005c7805 */ /* 0x010fe4000001ff00 */
[----:B------:R-:W-:Y:S02]  /*8b10*/  CS2R R90, SRZ ;  /* 0x00000000005a7805 */ /* 0x000fe4000001ff00 */
[----:B------:R-:W-:Y:S01]  /*8b20*/  CS2R R20, SRZ ;  /* 0x0000000000147805 */ /* 0x000fe2000001ff00 */
[----:B------:R-:W-:Y:S06]  /*8b30*/  @!P1 BRA `(.L_x_9496) ;  /* 0x000000e800089947 */ /* 0x000fec0003800000 */
[----:B------:R-:W-:-:S03]  /*8b40*/  UMOV UR4, 0xffffffff ;  /* 0xffffffff00047882 */ /* 0x000fc60000000000 */
[----:B------:R-:W-:Y:S05]  /*8b50*/  BRA.DIV UR4, `(.L_x_9497) ;  /* 0x000001a204047947 */ /* 0x000fea000b800000 */
[----:B------:R-:W0:Y:S02]  /*8b60*/  S2R R3, SR_TID.X ;  /* 0x0000000000037919 */ /* 0x000e240000002100 */
[----:B0-----:R-:W-:-:S05]  /*8b70*/  VIADD R3, R3, 0xffffff80 ;  /* 0xffffff8003037836 */ /* 0x001fca0000000000 */
[----:B------:R-:W-:-:S04]  /*8b80*/  SHF.R.S32.HI R0, RZ, 0x1f, R3 ;  /* 0x0000001fff007819 */ /* 0x000fc80000011403 */
[----:B------:R-:W-:-:S04]  /*8b90*/  LEA.HI R0, R0, R3, RZ, 0x7 ;  /* 0x0000000300007211 */ /* 0x000fc800078f38ff */
[----:B------:R-:W-:-:S05]  /*8ba0*/  SHF.R.S32.HI R0, RZ, 0x7, R0 ;  /* 0x00000007ff007819 */ /* 0x000fca0000011400 */
[----:B------:R0:W3:Y:S02]  /*8bb0*/  SHFL.IDX PT, R191, R0, RZ, 0x1f ;  /* 0x00001fff00bf7589 */ /* 0x0000e400000e0000 */
.L_x_9797:
[----:B0--3--:R-:W-:Y:S01]  /*8bc0*/  LEA.HI R0, R191, R191, RZ, 0x1 ;  /* 0x000000bfbf007211 */ /* 0x009fe200078f08ff */
        /* <DEDUP_REMOVED lines=17> */
[----:B------:R-:W-:Y:S01]  /*8ce0*/  MOV R10, UR4 ;  /* 0x00000004000a7c02 */ /* 0x000fe20008000f00 */
[----:B------:R-:W-:Y:S01]  /*8cf0*/  IMAD.U32 R7, RZ, RZ, UR7 ;  /* 0x00000007ff077e24 */ /* 0x000fe2000f8e00ff */
[----:B--2---:R-:W-:Y:S01]  /*8d00*/  MOV R13, RZ ;  /* 0x000000ff000d7202 */ /* 0x004fe20000000f00 */
[----:B------:R-:W-:-:S02]  /*8d10*/  IMAD.U32 R11, RZ, RZ, UR5 ;  /* 0x00000005ff0b7e24 */ /* 0x000fc4000f8e00ff */
[----:B------:R-:W-:Y:S02]  /*8d20*/  IMAD.MOV.U32 R8, RZ, RZ, 0x70 ;  /* 0x00000070ff087424 */ /* 0x000fe400078e00ff */
[----:B0-----:R-:W-:-:S07]  /*8d30*/  IMAD.MOV.U32 R12, RZ, RZ, 0x1 ;  /* 0x00000001ff0c7424 */ /* 0x001fce00078e00ff */
[----:B------:R-:W-:-:S07]  /*8d40*/  LEPC R20, `(.L_x_9498) ;  /* 0x000000001014794e */ /* 0x000fce0000000000 */
[----:B-1-3-5:R-:W-:Y:S05]  /*8d50*/  CALL.ABS.NOINC R14 ;  /* 0x000000000e007343 */ /* 0x02afea0003c00000 */
.L_x_9498:
        /* <DEDUP_REMOVED lines=13> */
.L_x_9502:
[----:B---3--:R3:W4:Y:S02]  /*8e30*/  SYNCS.PHASECHK.TRANS64.TRYWAIT P0, [R18+URZ+0x28800], R3 ;  /* 0x02880003120075a7 */ /* 0x008724000800017f */
[----:B----4-:R-:W-:Y:S05]  /*8e40*/  @!P0 NANOSLEEP.SYNCS 0x989680 ;  /* 0x009896800000895d */ /* 0x010fea0003900000 */
[----:B------:R-:W4:Y:S02]  /*8e50*/  @!P0 SYNCS.PHASECHK.TRANS64 P0, [R18+URZ+0x28800], R3 ;  /* 0x02880003120085a7 */ /* 0x000f24000800007f */
[----:B----4-:R-:W-:Y:S05]  /*8e60*/  @!P0 BRA `(.L_x_9502) ;  /* 0xfffffffc00f08947 */ /* 0x010fea000383ffff */
.L_x_9501:
[----:B------:R-:W-:Y:S05]  /*8e70*/  BSYNC B0 ;  /* 0x0000000000007941 */ /* 0x000fea0003800000 */
.L_x_9500:
[----:B------:R-:W-:Y:S05]  /*8e80*/  BRA `(.L_x_9503) ;  /* 0x0000004c00c07947 */ /* 0x000fea0003800000 */
.L_x_9499:
[----:B------:R-:W-:Y:S01]  /*8e90*/  ISETP.NE.AND P0, PT, R25, RZ, PT ;  /* 0x000000ff1900720c */ /* 0x000fe20003f05270 */
[----:B------:R-:W-:Y:S01]  /*8ea0*/  ULDC.64 UR4, c[0x0][0x3f8] ;  /* 0x0000fe0000047ab9 */ /* 0x000fe20000000a00 */
[----:B-----5:R-:W-:Y:S01]  /*8eb0*/  SHF.R.S32.HI R0, RZ, 0x1f, R24 ;  /* 0x0000001fff007819 */ /* 0x020fe20000011418 */
[----:B------:R-:W-:Y:S01]  /*8ec0*/  ULDC.64 UR6, c[0x0][0x408] ;  /* 0x0001020000067ab9 */ /* 0x000fe20000000a00 */
[----:B------:R-:W-:-:S04]  /*8ed0*/  IMAD.WIDE.U32 R26, R24, UR4, RZ ;  /* 0x00000004181a7c25 */ /* 0x000fc8000f8e00ff */
[C---:B------:R-:W-:Y:S02]  /*8ee0*/  IMAD R3, R0.reuse, UR4, RZ ;  /* 0x0000000400037c24 */ /* 0x040fe4000f8e02ff */
[----:B------:R-:W-:Y:S02]  /*8ef0*/  IMAD R5, R0, UR6, RZ ;  /* 0x0000000600057c24 */ /* 0x000fe4000f8e02ff */
        /* <DEDUP_REMOVED lines=13> */
[----:B------:R-:W-:Y:S01]  /*8fd0*/  MOV R10, UR6 ;  /* 0x00000006000a7c02 */ /* 0x000fe20008000f00 */
[----:B------:R-:W-:Y:S01]  /*8fe0*/  IMAD.U32 R6, RZ, RZ, UR4 ;  /* 0x00000004ff067e24 */ /* 0x000fe2000f8e00ff */
[----:B--2---:R-:W-:Y:S01]  /*8ff0*/  MOV R13, RZ ;  /* 0x000000ff000d7202 */ /* 0x004fe20000000f00 */
[----:B------:R-:W-:-:S02]  /*9000*/  IMAD.U32 R7, RZ, RZ, UR5 ;  /* 0x00000005ff077e24 */ /* 0x000fc4000f8e00ff */
[----:B------:R-:W-:Y:S02]  /*9010*/  IMAD.U32 R11, RZ, RZ, UR7 ;  /* 0x00000007ff0b7e24 */ /* 0x000fe4000f8e00ff */
[----:B------:R-:W-:Y:S02]  /*9020*/  IMAD.MOV.U32 R8, RZ, RZ, 0x70 ;  /* 0x00000070ff087424 */ /* 0x000fe400078e00ff */
[----:B0-----:R-:W-:-:S07]  /*9030*/  IMAD.MOV.U32 R12, RZ, RZ, 0x1 ;  /* 0x00000001ff0c7424 */ /* 0x001fce00078e00ff */
[----:B------:R-:W-:-:S07]  /*9040*/  LEPC R20, `(.L_x_9504) ;  /* 0x000000001014794e */ /* 0x000fce0000000000 */
[----:B-1-3--:R-:W-:Y:S05]  /*9050*/  CALL.ABS.NOINC R14 ;  /* 0x000000000e007343 */ /* 0x00afea0003c00000 */
.L_x_9504:
[----:B------:R-:W-:Y:S01]  /*9060*/  ULDC.U8 UR4, c[0x0][0x410] ;  /* 0x0001040000047ab9 */ /* 0x000fe20000000000 */
[----:B------:R-:W-:Y:S01]  /*9070*/  IMAD.IADD R54, R187, 0x1, R192 ;  /* 0x00000001bb367824 */ /* 0x000fe200078e02c0 */
[----:B------:R-:W-:Y:S01]  /*9080*/  ISETP.NE.AND P0, PT, RZ, UR4, PT ;  /* 0x00000004ff007c0c */ /* 0x000fe2000bf05270 */
[----:B------:R-:W-:Y:S01]  /*9090*/  BSSY B0, `(.L_x_9505) ;  /* 0x00004c7000007945 */ /* 0x000fe20003800000 */
[----:B------:R-:W-:Y:S01]  /*90a0*/  LEA R37, R200, UR40, 0x1 ;  /* 0x00000028c8257c11 */ /* 0x000fe2000f8e08ff */
        /* <DEDUP_REMOVED lines=27> */
[----:B------:R-:W-:-:S02]  /*9260*/  LEA R7, P1, R10, UR6, 0x1 ;  /* 0x000000060a077c11 */ /* 0x000fc4000f8208ff */
[----:B------:R-:W-:Y:S02]  /*9270*/  IADD3 R3, R11, R3, RZ ;  /* 0x000000030b037210 */ /* 0x000fe40007ffe0ff */
[----:B------:R-:W-:Y:S02]  /*9280*/  LEA.HI.X R6, R8, UR5, R9, 0x1, P0 ;  /* 0x0000000508067c11 */ /* 0x000fe400080f0c09 */
[----:B------:R-:W-:Y:S01]  /*9290*/  LEA.HI.X R8, R10, UR7, R3, 0x1, P1 ;  /* 0x000000070a087c11 */ /* 0x000fe200088f0c03 */
[----:B------:R-:W-:Y:S06]  /*92a0*/  BRA.DIV UR4, `(.L_x_9507) ;  /* 0x0000019a04707947 */ /* 0x000fec000b800000 */
[----:B------:R0:W2:Y:S04]  /*92b0*/  SHFL.IDX PT, R0, R6, RZ, 0x181f ;  /* 0x00181fff06007589 */ /* 0x0000a800000e0000 */
[----:B------:R0:W3:Y:S04]  /*92c0*/  SHFL.IDX PT, R3, R5, RZ, 0x181f ;  /* 0x00181fff05037589 */ /* 0x0000e800000e0000 */
[----:B------:R0:W4:Y:S04]  /*92d0*/  SHFL.IDX PT, R4, R8, RZ, 0x181f ;  /* 0x00181fff08047589 */ /* 0x00012800000e0000 */
[----:B------:R0:W0:Y:S02]  /*92e0*/  SHFL.IDX PT, R14, R7, RZ, 0x181f ;  /* 0x00181fff070e7589 */ /* 0x00002400000e0000 */
.L_x_9803:
[----:B------:R-:W-:Y:S01]  /*92f0*/  IMAD R67, R194, R67, RZ ;  /* 0x00000043c2437224 */ /* 0x000fe200078e02ff */
        /* <DEDUP_REMOVED lines=17> */
[C---:B0-----:R-:W-:Y:S02]  /*9410*/  @!P4 IADD3 R12, P1, R14.reuse, R12, RZ ;  /* 0x0000000c0e0cc210 */ /* 0x041fe40007f3e0ff */
[-C--:B------:R-:W-:Y:S02]  /*9420*/  @!P5 IADD3 R20, P2, R3, R15.reuse, RZ ;  /* 0x0000000f0314d210 */ /* 0x080fe40007f5e0ff */
[----:B------:R-:W-:Y:S02]  /*9430*/  @!P5 IADD3 R14, P3, R14, R15, RZ ;  /* 0x0000000f0e0ed210 */ /* 0x000fe40007f7e0ff */
[----:B------:R-:W-:-:S02]  /*9440*/  CS2R R46, SRZ ;  /* 0x00000000002e7805 */ /* 0x000fc4000001ff00 */
[C---:B--2---:R-:W-:Y:S02]  /*9450*/  @!P4 IADD3.X R11, R0.reuse, R13, RZ, P0, !PT ;  /* 0x0000000d000bc210 */ /* 0x044fe400007fe4ff */
[----:B------:R-:W-:Y:S01]  /*9460*/  CS2R R48, SRZ ;  /* 0x0000000000307805 */ /* 0x000fe2000001ff00 */
[----:B------:R-:W-:Y:S02]  /*9470*/  @!P5 IMAD.X R21, R0, 0x1, R9, P2 ;  /* 0x000000010015d824 */ /* 0x000fe400010e0609 */
[C---:B----4-:R-:W-:Y:S01]  /*9480*/  @!P4 IMAD.X R13, R4.reuse, 0x1, R13, P1 ;  /* 0x00000001040dc824 */ /* 0x050fe200008e060d */
[----:B------:R0:W5:Y:S01]  /*9490*/  @!P4 LD.E.64 R46, desc[UR42][R10.64] ;  /* 0x0000002a0a2ec980 */ /* 0x000162000c101b00 */
[----:B------:R-:W-:-:S03]  /*94a0*/  @!P5 IMAD.X R15, R4, 0x1, R9, P3 ;  /* 0x00000001040fd824 */ /* 0x000fc600018e0609 */
[----:B------:R0:W5:Y:S04]  /*94b0*/  @!P5 LD.E.64 R40, desc[UR42][R20.64] ;  /* 0x0000002a1428d980 */ /* 0x000168000c101b00 */
[----:B------:R0:W5:Y:S04]  /*94c0*/  @!P5 LD.E.64 R38, desc[UR42][R14.64] ;  /* 0x0000002a0e26d980 */ /* 0x000168000c101b00 */
[----:B------:R0:W5:Y:S02]  /*94d0*/  @!P4 LD.E.64 R48, desc[UR42][R12.64] ;  /* 0x0000002a0c30c980 */ /* 0x000164000c101b00 */
.L_x_9509:
[----:B------:R-:W-:Y:S05]  /*94e0*/  BSYNC B1 ;  /* 0x0000000000017941 */ /* 0x000fea0003800000 */
.L_x_9508:
[----:B--2--5:R-:W-:Y:S01]  /*94f0*/  IMAD.MOV.U32 R0, RZ, RZ, R48 ;  /* 0x000000ffff007224 */ /* 0x024fe200078e0030 */
[----:B---3--:R-:W-:Y:S01]  /*9500*/  MOV R3, R49 ;  /* 0x0000003100037202 */ /* 0x008fe20000000f00 */
[----:B----4-:R-:W-:Y:S01]  /*9510*/  IMAD.MOV.U32 R4, RZ, RZ, R38 ;  /* 0x000000ffff047224 */ /* 0x010fe200078e0026 */
        /* <DEDUP_REMOVED lines=9> */
[----:B-1----:R-:W-:Y:S02]  /*95b0*/  CS2R R42, SRZ ;  /* 0x00000000002a7805 */ /* 0x002fe4000001ff00 */
        /* <DEDUP_REMOVED lines=8> */
[----:B------:R1:W4:Y:S04]  /*9640*/  SHFL.IDX PT, R4, R8, 0x1, 0x181f ;  /* 0x00381f0008047f89 */ /* 0x00032800000e0000 */
[----:B0-----:R1:W0:Y:S02]  /*9650*/  SHFL.IDX PT, R14, R7, 0x1, 0x181f ;  /* 0x00381f00070e7f89 */ /* 0x00122400000e0000 */
.L_x_9809:
        /* <DEDUP_REMOVED lines=11> */
[----:B------:R-:W-:Y:S02]  /*9710*/  ISETP.GE.AND P5, PT, R185, UR4, PT ;  /* 0x00000004b9007c0c */ /* 0x000fe4000bfa6270 */
[----:B------:R-:W-:-:S07]  /*9720*/  CS2R R44, SRZ ;  /* 0x00000000002c7805 */ /* 0x000fce000001ff00 */
[----:B------:R-:W-:-:S04]  /*9730*/  @!P4 SHF.L.U32 R12, R22, 0x1, RZ ;  /* 0x00000001160cc819 */ /* 0x000fc800000006ff */
[C---:B------:R-:W-:Y:S01]  /*9740*/  @!P5 IMAD.SHL.U32 R11, R185.reuse, 0x2, RZ ;  /* 0x00000002b90bd824 */ /* 0x040fe200078e00ff */
[----:B------:R-:W-:Y:S02]  /*9750*/  @!P5 SHF.L.U64.HI R15, R185, 0x1, R64 ;  /* 0x00000001b90fd819 */ /* 0x000fe40000010240 */
[CC--:B---3--:R-:W-:Y:S02]  /*9760*/  @!P4 IADD3 R10, P0, R3.reuse, R12.reuse, RZ ;  /* 0x0000000c030ac210 */ /* 0x0c8fe40007f1e0ff */
[-C--:B------:R-:W-:Y:S02]  /*9770*/  @!P5 IADD3 R20, P2, R3, R11.reuse, RZ ;  /* 0x0000000b0314d210 */ /* 0x080fe40007f5e0ff */
[----:B0-----:R-:W-:Y:S02]  /*9780*/  @!P4 IADD3 R12, P1, R14, R12, RZ ;  /* 0x0000000c0e0cc210 */ /* 0x001fe40007f3e0ff */
[----:B------:R-:W-:Y:S01]  /*9790*/  @!P4 SHF.L.U64.HI R9, R22, 0x1, R23 ;  /* 0x000000011609c819 */ /* 0x000fe20000010217 */
[----:B--2---:R-:W-:Y:S01]  /*97a0*/  @!P5 IMAD.X R21, R0, 0x1, R15, P2 ;  /* 0x000000010015d824 */ /* 0x004fe200010e060f */
[----:B------:R-:W-:-:S02]  /*97b0*/  @!P5 IADD3 R14, P3, R14, R11, RZ ;  /* 0x0000000b0e0ed210 */ /* 0x000fc40007f7e0ff */
[----:B------:R-:W-:Y:S02]  /*97c0*/  CS2R R42, SRZ ;  /* 0x00000000002a7805 */ /* 0x000fe4000001ff00 */
[----:B----4-:R-:W-:Y:S01]  /*97d0*/  @!P4 IADD3.X R13, R4, R9, RZ, P1, !PT ;  /* 0x00000009040dc210 */ /* 0x010fe20000ffe4ff */
[----:B------:R-:W-:Y:S01]  /*97e0*/  @!P4 IMAD.X R11, R0, 0x1, R9, P0 ;  /* 0x00000001000bc824 */ /* 0x000fe200000e0609 */
[----:B------:R0:W5:Y:S01]  /*97f0*/  @!P5 LD.E.64 R30, desc[UR42][R20.64] ;  /* 0x0000002a141ed980 */ /* 0x000162000c101b00 */
[----:B------:R-:W-:-:S03]  /*9800*/  @!P5 IMAD.X R15, R4, 0x1, R15, P3 ;  /* 0x00000001040fd824 */ /* 0x000fc600018e060f */
[----:B------:R0:W5:Y:S04]  /*9810*/  @!P4 LD.E.64 R44, desc[UR42][R10.64] ;  /* 0x0000002a0a2cc980 */ /* 0x000168000c101b00 */
[----:B------:R0:W5:Y:S04]  /*9820*/  @!P5 LD.E.64 R28, desc[UR42][R14.64] ;  /* 0x0000002a0e1cd980 */ /* 0x000168000c101b00 */
[----:B------:R0:W5:Y:S02]  /*9830*/  @!P4 LD.E.64 R42, desc[UR42][R12.64] ;  /* 0x0000002a0c2ac980 */ /* 0x000164000c101b00 */
.L_x_9512:
[----:B------:R-:W-:Y:S05]  /*9840*/  BSYNC B1 ;  /* 0x0000000000017941 */ /* 0x000fea0003800000 */
.L_x_9511:
[----:B--2--5:R-:W-:Y:S01]  /*9850*/  IMAD.MOV.U32 R0, RZ, RZ, R42 ;  /* 0x000000ffff007224 */ /* 0x024fe200078e002a */
[----:B----4-:R-:W-:Y:S01]  /*9860*/  MOV R4, R28 ;  /* 0x0000001c00047202 */ /* 0x010fe20000000f00 */
[----:B---3--:R-:W-:Y:S01]  /*9870*/  IMAD.MOV.U32 R3, RZ, RZ, R43 ;  /* 0x000000ffff037224 */ /* 0x008fe200078e002b */
[----:B------:R-:W-:Y:S01]  /*9880*/  UMOV UR4, 0xffffffff ;  /* 0xffffffff00047882 */ /* 0x000fe20000000000 */
        /* <DEDUP_REMOVED lines=10> */
[----:B------:R2:W3:Y:S04]  /*9930*/  SHFL.IDX PT, R0, R6, 0x2, 0x181f ;  /* 0x00581f0006007f89 */ /* 0x0004e800000e0000 */
[----:B------:R2:W4:Y:S04]  /*9940*/  SHFL.IDX PT, R3, R5, 0x2, 0x181f ;  /* 0x00581f0005037f89 */ /* 0x00052800000e0000 */
[----:B------:R2:W1:Y:S04]  /*9950*/  SHFL.IDX PT, R4, R8, 0x2, 0x181f ;  /* 0x00581f0008047f89 */ /* 0x00046800000e0000 */
[----:B0-----:R2:W0:Y:S02]  /*9960*/  SHFL.IDX PT, R14, R7, 0x2, 0x181f ;  /* 0x00581f00070e7f89 */ /* 0x00142400000e0000 */
.L_x_9815:
        /* <DEDUP_REMOVED lines=16> */
[C---:B------:R-:W-:Y:S02]  /*9a70*/  @!P5 SHF.L.U32 R11, R185.reuse, 0x1, RZ ;  /* 0x00000001b90bd819 */ /* 0x040fe400000006ff */
[----:B------:R-:W-:Y:S02]  /*9a80*/  @!P5 SHF.L.U64.HI R15, R185, 0x1, R64 ;  /* 0x00000001b90fd819 */ /* 0x000fe40000010240 */
[CC--:B----4-:R-:W-:Y:S02]  /*9a90*/  @!P4 IADD3 R10, P0, R3.reuse, R12.reuse, RZ ;  /* 0x0000000c030ac210 */ /* 0x0d0fe40007f1e0ff */
[-C--:B------:R-:W-:Y:S02]  /*9aa0*/  @!P5 IADD3 R20, P2, R3, R11.reuse, RZ ;  /* 0x0000000b0314d210 */ /* 0x080fe40007f5e0ff */
[C---:B0-----:R-:W-:Y:S02]  /*9ab0*/  @!P4 IADD3 R12, P1, R14.reuse, R12, RZ ;  /* 0x0000000c0e0cc210 */ /* 0x041fe40007f3e0ff */
[----:B------:R-:W-:Y:S01]  /*9ac0*/  @!P5 IADD3 R14, P3, R14, R11, RZ ;  /* 0x0000000b0e0ed210 */ /* 0x000fe20007f7e0ff */
[C---:B---3--:R-:W-:Y:S01]  /*9ad0*/  @!P5 IMAD.X R21, R0.reuse, 0x1, R15, P2 ;  /* 0x000000010015d824 */ /* 0x048fe200010e060f */
[----:B------:R-:W-:Y:S01]  /*9ae0*/  CS2R R32, SRZ ;  /* 0x0000000000207805 */ /* 0x000fe2000001ff00 */
[--C-:B------:R-:W-:Y:S01]  /*9af0*/  @!P4 IMAD.X R11, R0, 0x1, R9.reuse, P0 ;  /* 0x00000001000bc824 */ /* 0x100fe200000e0609 */
[C---:B-1----:R-:W-:Y:S01]  /*9b00*/  @!P5 IADD3.X R15, R4.reuse, R15, RZ, P3, !PT ;  /* 0x0000000f040fd210 */ /* 0x042fe20001ffe4ff */
[----:B------:R-:W-:Y:S01]  /*9b10*/  @!P4 IMAD.X R13, R4, 0x1, R9, P1 ;  /* 0x00000001040dc824 */ /* 0x000fe200008e0609 */
[----:B------:R0:W5:Y:S04]  /*9b20*/  @!P5 LD.E.64 R24, desc[UR42][R20.64] ;  /* 0x0000002a1418d980 */ /* 0x000168000c101b00 */
[----:B------:R0:W5:Y:S04]  /*9b30*/  @!P5 LD.E.64 R26, desc[UR42][R14.64] ;  /* 0x0000002a0e1ad980 */ /* 0x000168000c101b00 */
[----:B------:R0:W5:Y:S04]  /*9b40*/  @!P4 LD.E.64 R34, desc[UR42][R10.64] ;  /* 0x0000002a0a22c980 */ /* 0x000168000c101b00 */
[----:B------:R0:W5:Y:S02]  /*9b50*/  @!P4 LD.E.64 R32, desc[UR42][R12.64] ;  /* 0x0000002a0c20c980 */ /* 0x000164000c101b00 */
.L_x_9515:
[----:B------:R-:W-:Y:S05]  /*9b60*/  BSYNC B1 ;  /* 0x0000000000017941 */ /* 0x000fea0003800000 */
.L_x_9514:
[----:B---3-5:R-:W-:Y:S01]  /*9b70*/  IMAD.MOV.U32 R0, RZ, RZ, R32 ;  /* 0x000000ffff007224 */ /* 0x028fe200078e0020 */
[----:B------:R-:W-:Y:S01]  /*9b80*/  MOV R9, R27 ;  /* 0x0000001b00097202 */ /* 0x000fe20000000f00 */
[----:B----4-:R-:W-:Y:S01]  /*9b90*/  IMAD.MOV.U32 R3, RZ, RZ, R33 ;  /* 0x000000ffff037224 */ /* 0x010fe200078e0021 */
[----:B------:R-:W-:Y:S01]  /*9ba0*/  UMOV UR4, 0xffffffff ;  /* 0xffffffff00047882 */ /* 0x000fe20000000000 */
[----:B-1----:R-:W-:Y:S01]  /*9bb0*/  IMAD.MOV.U32 R4, RZ, RZ, R26 ;  /* 0x000000ffff047224 */ /* 0x002fe200078e001a */
[----:B0-----:R-:W-:Y:S02]  /*9bc0*/  CS2R R20, SRZ ;  /* 0x0000000000147805 */ /* 0x001fe4000001ff00 */
        /* <DEDUP_REMOVED lines=9> */
[----:B------:R0:W1:Y:S04]  /*9c60*/  SHFL.IDX PT, R0, R6, 0x3, 0x181f ;  /* 0x00781f0006007f89 */ /* 0x00006800000e0000 */
[----:B------:R0:W3:Y:S04]  /*9c70*/  SHFL.IDX PT, R3, R5, 0x3, 0x181f ;  /* 0x00781f0005037f89 */ /* 0x0000e800000e0000 */
[----:B------:R0:W4:Y:S04]  /*9c80*/  SHFL.IDX PT, R4, R8, 0x3, 0x181f ;  /* 0x00781f0008047f89 */ /* 0x00012800000e0000 */
[----:B------:R0:W0:Y:S02]  /*9c90*/  SHFL.IDX PT, R14, R7, 0x3, 0x181f ;  /* 0x00781f00070e7f89 */ /* 0x00002400000e0000 */
.L_x_9821:
[----:B------:R-:W-:Y:S01]  /*9ca0*/  VIADD R54, R54, 0x60 ;  /* 0x0000006036367836 */ /* 0x000fe20000000000 */
[----:B------:R-:W-:Y:S01]  /*9cb0*/  BSSY B1, `(.L_x_9517) ;  /* 0x000001d000017945 */ /* 0x000fe20003800000 */
[----:B0-2---:R-:W-:Y:S02]  /*9cc0*/  CS2R R8, SRZ ;  /* 0x0000000000087805 */ /* 0x005fe4000001ff00 */
        /* <DEDUP_REMOVED lines=12> */
[-C--:B---3--:R-:W-:Y:S02]  /*9d90*/  @!P4 IADD3 R6, P0, R3, R62.reuse, RZ ;  /* 0x0000003e0306c210 */ /* 0x088fe40007f1e0ff */
[C---:B------:R-:W-:Y:S02]  /*9da0*/  @!P4 IADD3 R62, P1, R14.reuse, R62, RZ ;  /* 0x0000003e0e3ec210 */ /* 0x040fe40007f3e0ff */
[----:B------:R-:W-:Y:S02]  /*9db0*/  @!P5 IADD3 R14, P3, R14, R15, RZ ;  /* 0x0000000f0e0ed210 */ /* 0x000fe40007f7e0ff */
[----:B------:R-:W-:-:S02]  /*9dc0*/  CS2R R12, SRZ ;  /* 0x00000000000c7805 */ /* 0x000fc4000001ff00 */
[----:B------:R-:W-:Y:S02]  /*9dd0*/  @!P5 IADD3 R64, P2, R3, R15, RZ ;  /* 0x0000000f0340d210 */ /* 0x000fe40007f5e0ff */
[----:B------:R-:W-:Y:S01]  /*9de0*/  CS2R R20, SRZ ;  /* 0x0000000000147805 */ /* 0x000fe2000001ff00 */
[C---:B-1----:R-:W-:Y:S01]  /*9df0*/  @!P4 IMAD.X R7, R0.reuse, 0x1, R5, P0 ;  /* 0x000000010007c824 */ /* 0x042fe200000e0605 */
[----:B------:R-:W-:Y:S01]  /*9e00*/  @!P5 IADD3.X R65, R0, R9, RZ, P2, !PT ;  /* 0x000000090041d210 */ /* 0x000fe200017fe4ff */
[C---:B----4-:R-:W-:Y:S01]  /*9e10*/  @!P5 IMAD.X R15, R4.reuse, 0x1, R9, P3 ;  /* 0x00000001040fd824 */ /* 0x050fe200018e0609 */
[----:B------:R-:W-:Y:S01]  /*9e20*/  CS2R R8, SRZ ;  /* 0x0000000000087805 */ /* 0x000fe2000001ff00 */
[----:B------:R-:W-:Y:S01]  /*9e30*/  @!P4 IMAD.X R63, R4, 0x1, R5, P1 ;  /* 0x00000001043fc824 */ /* 0x000fe200008e0605 */
[----:B------:R0:W5:Y:S04]  /*9e40*/  @!P4 LD.E.64 R12, desc[UR42][R6.64] ;  /* 0x0000002a060cc980 */ /* 0x000168000c101b00 */
[----:B------:R0:W5:Y:S04]  /*9e50*/  @!P5 LD.E.64 R10, desc[UR42][R64.64] ;  /* 0x0000002a400ad980 */ /* 0x000168000c101b00 */
[----:B------:R0:W5:Y:S04]  /*9e60*/  @!P5 LD.E.64 R8, desc[UR42][R14.64] ;  /* 0x0000002a0e08d980 */ /* 0x000168000c101b00 */
[----:B------:R0:W5:Y:S02]  /*9e70*/  @!P4 LD.E.64 R20, desc[UR42][R62.64] ;  /* 0x0000002a3e14c980 */ /* 0x000164000c101b00 */
.L_x_9518:
[----:B------:R-:W-:Y:S05]  /*9e80*/  BSYNC B1 ;  /* 0x0000000000017941 */ /* 0x000fea0003800000 */
.L_x_9517:
[----:B------:R-:W-:Y:S01]  /*9e90*/  ULEA.HI UR4, UR39, UR39, URZ, 0x1 ;  /* 0x0000002727047291 */ /* 0x000fe2000f8f083f */
[----:B---3-5:R-:W-:Y:S01]  /*9ea0*/  IMAD.MOV.U32 R3, RZ, RZ, R20 ;  /* 0x000000ffff037224 */ /* 0x028fe200078e0014 */
[----:B-1----:R-:W-:Y:S01]  /*9eb0*/  VIADDMNMX R0, R67, -R192, 0x80, PT ;  /* 0x0000008043007446 */ /* 0x002fe200038009c0 */
[----:B----4-:R-:W-:Y:S01]  /*9ec0*/  IMAD.MOV.U32 R4, RZ, RZ, R21 ;  /* 0x000000ffff047224 */ /* 0x010fe200078e0015 */
[----:B------:R-:W-:Y:S01]  /*9ed0*/  ULOP3.LUT UR4, UR4, 0xfffffffe, URZ, 0xc0, !UPT ;  /* 0xfffffffe04047892 */ /* 0x000fe2000f8ec03f */
[----:B0-----:R-:W-:Y:S01]  /*9ee0*/  IMAD.MOV.U32 R6, RZ, RZ, R12 ;  /* 0x000000ffff067224 */ /* 0x001fe200078e000c */
[----:B------:R-:W-:Y:S01]  /*9ef0*/  BSSY B1, `(.L_x_9519) ;  /* 0x000000f000017945 */ /* 0x000fe20003800000 */
[----:B------:R-:W-:Y:S01]  /*9f00*/  IMAD.MOV.U32 R7, RZ, RZ, R13 ;  /* 0x000000ffff077224 */ /* 0x000fe200078e000d */
[----:B------:R-:W-:Y:S01]  /*9f10*/  UIADD3 UR4, UR39, -UR4, URZ ;  /* 0x8000000427047290 */ /* 0x000fe2000fffe03f */
[----:B------:R-:W-:Y:S01]  /*9f20*/  PRMT R15, R3, 0x5410, R4 ;  /* 0x00005410030f7816 */ /* 0x000fe20000000004 */
[----:B------:R-:W-:Y:S01]  /*9f30*/  IMAD.MOV.U32 R3, RZ, RZ, R8 ;  /* 0x000000ffff037224 */ /* 0x000fe200078e0008 */
[----:B------:R-:W-:-:S02]  /*9f40*/  MOV R4, R9 ;  /* 0x0000000900047202 */ /* 0x000fc40000000f00 */
[----:B------:R-:W-:Y:S02]  /*9f50*/  PRMT R54, R6, 0x5410, R7 ;  /* 0x0000541006367816 */ /* 0x000fe40000000007 */
[----:B------:R-:W-:Y:S02]  /*9f60*/  MOV R5, UR4 ;  /* 0x0000000400057c02 */ /* 0x000fe40008000f00 */
[----:B------:R-:W-:Y:S01]  /*9f70*/  PRMT R3, R3, 0x5410, R4 ;  /* 0x0000541003037816 */ /* 0x000fe20000000004 */
[----:B------:R-:W-:Y:S01]  /*9f80*/  IMAD.MOV.U32 R4, RZ, RZ, R10 ;  /* 0x000000ffff047224 */ /* 0x000fe200078e000a */
[----:B------:R-:W-:Y:S02]  /*9f90*/  SHF.L.U32 R5, R5, 0x1f, RZ ;  /* 0x0000001f05057819 */ /* 0x000fe400000006ff */
[----:B------:R-:W-:Y:S02]  /*9fa0*/  ISETP.GE.AND P1, PT, R187, R0, PT ;  /* 0x00000000bb00720c */ /* 0x000fe40003f26270 */
[----:B------:R-:W0:Y:S01]  /*9fb0*/  SYNCS.PHASECHK.TRANS64.TRYWAIT P0, [R18+URZ+0x28800], R5 ;  /* 0x02880005120075a7 */ /* 0x000e22000800017f */
[----:B------:R-:W-:Y:S01]  /*9fc0*/  MOV R6, R11 ;  /* 0x0000000b00067202 */ /* 0x000fe20000000f00 */
[----:B0-----:R-:W-:Y:S09]  /*9fd0*/  @!P0 BRA `(.L_x_9520) ;  /* 0x0000019000e48947 */ /* 0x001ff20003800000 */
.L_x_9822:
[----:B------:R-:W-:Y:S05]  /*9fe0*/  BSYNC B1 ;  /* 0x0000000000017941 */ /* 0x000fea0003800000 */
.L_x_9519:
[----:B------:R-:W-:Y:S01]  /*9ff0*/  BSSY B1, `(.L_x_9521) ;  /* 0x000005e000017945 */ /* 0x000fe20003800000 */
[----:B------:R-:W-:-:S03]  /*a000*/  PRMT R14, R4, 0x5410, R6 ;  /* 0x00005410040e7816 */ /* 0x000fc60000000006 */
[----:B------:R-:W-:Y:S05]  /*a010*/  @P1 BRA `(.L_x_9522) ;  /* 0x00000004006c1947 */ /* 0x000fea0003800000 */
[----:B------:R-:W1:Y:S01]  /*a020*/  LDC R4, c[0x0][0x3f4] ;  /* 0x0000fd00ff047b82 */ /* 0x000e620000000800 */
[----:B------:R-:W-:Y:S01]  /*a030*/  BSSY B2, `(.L_x_9523) ;  /* 0x000002e000027945 */ /* 0x000fe20003800000 */
[-C--:B-1----:R-:W-:Y:S02]  /*a040*/  ISETP.GE.AND P0, PT, R22, R4.reuse, PT ;  /* 0x000000041600720c */ /* 0x082fe40003f06270 */
[----:B------:R-:W-:-:S11]  /*a050*/  ISETP.GE.AND P1, PT, R185, R4, PT ;  /* 0x00000004b900720c */ /* 0x000fd60003f26270 */
[----:B------:R-:W-:Y:S05]  /*a060*/  @P0 BRA `(.L_x_9524) ;  /* 0x0000000000a80947 */ /* 0x000fea0003800000 */
[----:B0-----:R-:W0:Y:S01]  /*a070*/  LDS.128 R4, [R37] ;  /* 0x0000000025047984 */ /* 0x001e220000000c00 */
        /* <DEDUP_REMOVED lines=18> */
[----:B------:R-:W-:Y:S02]  /*a1a0*/  HADD2.F32 R49, -RZ, R61.H0_H0 ;  /* 0x2000003dff317230 */ /* 0x000fe40000004100 */
[----:B------:R-:W-:Y:S01]  /*a1b0*/  FFMA.FTZ R67, R48, R63, -R67 ;  /* 0x0000003f30437223 */ /* 0x000fe20000010843 */
[----:B------:R-:W-:Y:S02]  /*a1c0*/  HADD2.F32 R6, -RZ, R5.H0_H0 ;  /* 0x20000005ff067230 */ /* 0x000fe40000004100 */
        /* <DEDUP_REMOVED lines=8> */
[-C--:B------:R-:W-:Y:S01]  /*a250*/  FMUL.FTZ R62, R47, R61.reuse ;  /* 0x0000003d2f3e7220 */ /* 0x080fe20000410000 */
        /* <DEDUP_REMOVED lines=11> */
.L_x_9524:
[----:B------:R-:W-:Y:S05]  /*a310*/  BSYNC B2 ;  /* 0x0000000000027941 */ /* 0x000fea0003800000 */
.L_x_9523:
[----:B------:R-:W-:Y:S05]  /*a320*/  @P1 BRA `(.L_x_9522) ;  /* 0x0000000000a81947 */ /* 0x000fea0003800000 */
[----:B01----:R-:W0:Y:S01]  /*a330*/  LDS.128 R4, [R37+0x4000] ;  /* 0x0040000025047984 */ /* 0x003e220000000c00 */
        /* <DEDUP_REMOVED lines=18> */
[----:B------:R-:W-:Y:S02]  /*a460*/  HADD2.F32 R41, -RZ, R59.H1_H1 ;  /* 0x3000003bff297230 */ /* 0x000fe40000004100 */
[----:B------:R-:W-:Y:S01]  /*a470*/  FFMA.FTZ R61, R40, R47, -R49 ;  /* 0x0000002f283d7223 */ /* 0x000fe20000010831 */
[----:B------:R-:W-:Y:S02]  /*a480*/  HADD2.F32 R6, -RZ, R5.H0_H0 ;  /* 0x20000005ff067230 */ /* 0x000fe40000004100 */
[-C--:B------:R-:W-:Y:S01]  /*a490*/  FMUL.FTZ R48, R4, R46.reuse ;  /* 0x0000002e04307220 */ /* 0x080fe20000410000 */
[----:B------:R-:W-:Y:S02]  /*a4a0*/  HADD2.F32 R59, -RZ, R59.H0_H0 ;  /* 0x2000003bff3b7230 */ /* 0x000fe40000004100 */
        /* <DEDUP_REMOVED lines=18> */
.L_x_9522:
[----:B------:R-:W-:Y:S05]  /*a5d0*/  BSYNC B1 ;  /* 0x0000000000017941 */ /* 0x000fea0003800000 */
.L_x_9521:
[----:B-12---:R-:W-:Y:S01]  /*a5e0*/  VIADD R4, R187, 0x20 ;  /* 0x00000020bb047836 */ /* 0x006fe20000000000 */
[----:B------:R-:W-:Y:S04]  /*a5f0*/  BSSY B1, `(.L_x_9525) ;  /* 0x000005e000017945 */ /* 0x000fe80003800000 */
[----:B------:R-:W-:-:S13]  /*a600*/  ISETP.GE.AND P0, PT, R4, R0, PT ;  /* 0x000000000400720c */ /* 0x000fda0003f06270 */
[----:B------:R-:W-:Y:S05]  /*a610*/  @P0 BRA `(.L_x_9526) ;  /* 0x00000004006c0947 */ /* 0x000fea0003800000 */
[----:B------:R-:W1:Y:S01]  /*a620*/  LDC R4, c[0x0][0x3f4] ;  /* 0x0000fd00ff047b82 */ /* 0x000e620000000800 */
[----:B------:R-:W-:Y:S01]  /*a630*/  BSSY B2, `(.L_x_9527) ;  /* 0x000002e000027945 */ /* 0x000fe20003800000 */
[-C--:B-1----:R-:W-:Y:S02]  /*a640*/  ISETP.GE.AND P0, PT, R22, R4.reuse, PT ;  /* 0x000000041600720c */ /* 0x082fe40003f06270 */
[----:B------:R-:W-:-:S11]  /*a650*/  ISETP.GE.AND P1, PT, R185, R4, PT ;  /* 0x00000004b900720c */ /* 0x000fd60003f26270 */
[----:B------:R-:W-:Y:S05]  /*a660*/  @P0 BRA `(.L_x_9528) ;  /* 0x0000000000a80947 */ /* 0x000fea0003800000 */
[----:B0-----:R-:W0:Y:S01]  /*a670*/  LDS.128 R4, [R37+0x1000] ;  /* 0x0010000025047984 */ /* 0x001e220000000c00 */
        /* <DEDUP_REMOVED lines=8> */
[--C-:B------:R-:W-:Y:S02]  /*a700*/  HADD2.F32 R42, -RZ, R58.reuse.H0_H0 ;  /* 0x2000003aff2a7230 */ /* 0x100fe40000004100 */
[----:B------:R-:W-:Y:S02]  /*a710*/  HADD2.F32 R58, -RZ, R58.H1_H1 ;  /* 0x3000003aff3a7230 */ /* 0x000fe40000004100 */
[--C-:B0-----:R-:W-:Y:S02]  /*a720*/  HADD2.F32 R41, -RZ, R7.reuse.H1_H1 ;  /* 0x30000007ff297230 */ /* 0x101fe40000004100 */
[----:B------:R-:W-:Y:S02]  /*a730*/  HADD2.F32 R40, -RZ, R7.H0_H0 ;  /* 0x20000007ff287230 */ /* 0x000fe40000004100 */
[--C-:B------:R-:W-:Y:S02]  /*a740*/  HADD2.F32 R7, -RZ, R4.reuse.H0_H0 ;  /* 0x20000004ff077230 */ /* 0x100fe40000004100 */
[----:B------:R-:W-:Y:S01]  /*a750*/  FMUL.FTZ R48, R41, R43 ;  /* 0x0000002b29307220 */ /* 0x000fe20000410000 */
[----:B------:R-:W-:-:S02]  /*a760*/  HADD2.F32 R4, -RZ, R4.H1_H1 ;  /* 0x30000004ff047230 */ /* 0x000fc40000004100 */
[-C--:B------:R-:W-:Y:S01]  /*a770*/  FMUL.FTZ R47, R41, R45.reuse ;  /* 0x0000002d292f7220 */ /* 0x080fe20000410000 */
[--C-:B------:R-:W-:Y:S02]  /*a780*/  HADD2.F32 R38, -RZ, R6.reuse.H0_H0 ;  /* 0x20000006ff267230 */ /* 0x100fe40000004100 */
[----:B------:R-:W-:Y:S01]  /*a790*/  FFMA.FTZ R60, R40, R45, R48 ;  /* 0x0000002d283c7223 */ /* 0x000fe20000010030 */
[----:B------:R-:W-:Y:S02]  /*a7a0*/  HADD2.F32 R39, -RZ, R6.H1_H1 ;  /* 0x30000006ff277230 */ /* 0x000fe40000004100 */
[----:B------:R-:W-:Y:S01]  /*a7b0*/  FMUL.FTZ R46, R4, R44 ;  /* 0x0000002c042e7220 */ /* 0x000fe20000410000 */
[--C-:B------:R-:W-:Y:S02]  /*a7c0*/  HADD2.F32 R6, -RZ, R5.reuse.H0_H0 ;  /* 0x20000005ff067230 */ /* 0x100fe40000004100 */
[----:B------:R-:W-:Y:S01]  /*a7d0*/  FFMA.FTZ R47, R40, R43, -R47 ;  /* 0x0000002b282f7223 */ /* 0x000fe2000001082f */
[----:B------:R-:W-:Y:S01]  /*a7e0*/  FMUL.FTZ R48, R4, R42 ;  /* 0x0000002a04307220 */ /* 0x000fe20000410000 */
[----:B------:R-:W-:-:S02]  /*a7f0*/  HADD2.F32 R5, -RZ, R5.H1_H1 ;  /* 0x30000005ff057230 */ /* 0x000fc40000004100 */
[C---:B------:R-:W-:Y:S01]  /*a800*/  FFMA.FTZ R46, R7.reuse, R42, -R46 ;  /* 0x0000002a072e7223 */ /* 0x040fe2000001082e */
[----:B------:R-:W-:Y:S02]  /*a810*/  HADD2.F32 R40, -RZ, R49.H0_H0 ;  /* 0x20000031ff287230 */ /* 0x000fe40000004100 */
        /* <DEDUP_REMOVED lines=15> */
.L_x_9528:
[----:B------:R-:W-:Y:S05]  /*a910*/  BSYNC B2 ;  /* 0x0000000000027941 */ /* 0x000fea0003800000 */
.L_x_9527:
[----:B------:R-:W-:Y:S05]  /*a920*/  @P1 BRA `(.L_x_9526) ;  /* 0x0000000000a81947 */ /* 0x000fea0003800000 */
[----:B01----:R-:W0:Y:S01]  /*a930*/  LDS.128 R4, [R37+0x5000] ;  /* 0x0050000025047984 */ /* 0x003e220000000c00 */
[----:B------:R-:W-:Y:S01]  /*a940*/  SHF.R.U32.HI R39, RZ, 0x10, R31 ;  /* 0x00000010ff277819 */ /* 0x000fe2000001161f */
[----:B------:R-:W-:Y:S01]  /*a950*/  HADD2.F32 R38, -RZ, R53.H0_H0 ;  /* 0x20000035ff267230 */ /* 0x000fe20000004100 */
[----:B------:R-:W-:Y:S01]  /*a960*/  SHF.R.U32.HI R41, RZ, 0x10, R29 ;  /* 0x00000010ff297819 */ /* 0x000fe2000001161d */
        /* <DEDUP_REMOVED lines=38> */
.L_x_9526:
[----:B------:R-:W-:Y:S05]  /*abd0*/  BSYNC B1 ;  /* 0x0000000000017941 */ /* 0x000fea0003800000 */
.L_x_9525:
        /* <DEDUP_REMOVED lines=51> */
.L_x_9532:
[----:B------:R-:W-:Y:S05]  /*af10*/  BSYNC B2 ;  /* 0x0000000000027941 */ /* 0x000fea0003800000 */
.L_x_9531:
[----:B------:R-:W-:Y:S05]  /*af20*/  @P1 BRA `(.L_x_9530) ;  /* 0x0000000000a81947 */ /* 0x000fea0003800000 */
[----:B01----:R-:W0:Y:S01]  /*af30*/  LDS.128 R4, [R37+0x6000] ;  /* 0x0060000025047984 */ /* 0x003e220000000c00 */
        /* <DEDUP_REMOVED lines=41> */
.L_x_9530:
[----:B------:R-:W-:Y:S05]  /*b1d0*/  BSYNC B1 ;  /* 0x0000000000017941 */ /* 0x000fea0003800000 */
.L_x_9529:
[----:B-12---:R-:W-:-:S05]  /*b1e0*/  VIADD R4, R187, 0x60 ;  /* 0x00000060bb047836 */ /* 0x006fca0000000000 */
        /* <DEDUP_REMOVED lines=25> */
[C---:B------:R-:W-:Y:S01]  /*b380*/  FFMA.FTZ R31, R13.reuse, R26, R29 ;  /* 0x0000001a0d1f7223 */ /* 0x040fe2000001001d */
[----:B------:R-:W-:Y:S02]  /*b390*/  HADD2.F32 R12, -RZ, R6.H1_H1 ;  /* 0x30000006ff0c7230 */ /* 0x000fe40000004100 */
[C---:B------:R-:W-:Y:S01]  /*b3a0*/  FMUL.FTZ R27, R4.reuse, R25 ;  /* 0x00000019041b7220 */ /* 0x040fe20000410000 */
[--C-:B------:R-:W-:Y:S02]  /*b3b0*/  HADD2.F32 R6, -RZ, R5.reuse.H0_H0 ;  /* 0x20000005ff067230 */ /* 0x100fe40000004100 */
[----:B------:R-:W-:Y:S01]  /*b3c0*/  FFMA.FTZ R28, R13, R24, -R28 ;  /* 0x000000180d1c7223 */ /* 0x000fe2000001081c */
[-C--:B------:R-:W-:Y:S01]  /*b3d0*/  FMUL.FTZ R29, R4, R21.reuse ;  /* 0x00000015041d7220 */ /* 0x080fe20000410000 */
[----:B------:R-:W-:Y:S02]  /*b3e0*/  HADD2.F32 R5, -RZ, R5.H1_H1 ;  /* 0x30000005ff057230 */ /* 0x000fe40000004100 */
[----:B------:R-:W-:Y:S01]  /*b3f0*/  FFMA.FTZ R27, R0, R21, -R27 ;  /* 0x00000015001b7223 */ /* 0x000fe2000001081b */
[----:B------:R-:W-:-:S02]  /*b400*/  HADD2.F32 R13, -RZ, R30.H0_H0 ;  /* 0x2000001eff0d7230 */ /* 0x000fc40000004100 */
[C---:B------:R-:W-:Y:S01]  /*b410*/  FMUL.FTZ R20, R12.reuse, R15 ;  /* 0x0000000f0c147220 */ /* 0x040fe20000410000 */
[----:B------:R-:W-:Y:S02]  /*b420*/  HADD2.F32 R4, -RZ, R32.H0_H0 ;  /* 0x20000020ff047230 */ /* 0x000fe40000004100 */
[-C--:B------:R-:W-:Y:S01]  /*b430*/  FMUL.FTZ R24, R12, R54.reuse ;  /* 0x000000360c187220 */ /* 0x080fe20000410000 */
[----:B------:R-:W-:Y:S01]  /*b440*/  FFMA.FTZ R0, R0, R25, R29 ;  /* 0x0000001900007223 */ /* 0x000fe2000001001d */
[----:B------:R-:W-:Y:S01]  /*b450*/  FMUL.FTZ R21, R5, R13 ;  /* 0x0000000d05157220 */ /* 0x000fe20000410000 */
[----:B------:R-:W-:Y:S01]  /*b460*/  FFMA.FTZ R20, R7, R54, -R20 ;  /* 0x0000003607147223 */ /* 0x000fe20000010814 */
[-C--:B------:R-:W-:Y:S01]  /*b470*/  FMUL.FTZ R12, R5, R4.reuse ;  /* 0x00000004050c7220 */ /* 0x080fe20000410000 */
[----:B------:R-:W-:Y:S01]  /*b480*/  FFMA.FTZ R15, R7, R15, R24 ;  /* 0x0000000f070f7223 */ /* 0x000fe20000010018 */
[C---:B------:R-:W-:Y:S01]  /*b490*/  FFMA.FTZ R5, R6.reuse, R4, -R21 ;  /* 0x0000000406057223 */ /* 0x040fe20000010815 */
[----:B------:R-:W-:Y:S01]  /*b4a0*/  F2FP.F16.F32.PACK_AB R7, R31, R28 ;  /* 0x0000001c1f07723e */ /* 0x000fe200000000ff */
[----:B------:R-:W-:Y:S01]  /*b4b0*/  FFMA.FTZ R12, R6, R13, R12 ;  /* 0x0000000d060c7223 */ /* 0x000fe2000001000c */
[----:B------:R-:W-:-:S02]  /*b4c0*/  F2FP.F16.F32.PACK_AB R4, R0, R27 ;  /* 0x0000001b0004723e */ /* 0x000fc400000000ff */
[----:B------:R-:W-:Y:S02]  /*b4d0*/  F2FP.F16.F32.PACK_AB R6, R15, R20 ;  /* 0x000000140f06723e */ /* 0x000fe400000000ff */
[----:B------:R-:W-:-:S05]  /*b4e0*/  F2FP.F16.F32.PACK_AB R5, R12, R5 ;  /* 0x000000050c05723e */ /* 0x000fca00000000ff */
[----:B------:R1:W-:Y:S02]  /*b4f0*/  STS.128 [R37+0x3000], R4 ;  /* 0x0030000425007388 */ /* 0x0003e40000000c00 */
.L_x_9535:
[----:B------:R-:W-:Y:S05]  /*b500*/  BSYNC B1 ;  /* 0x0000000000017941 */ /* 0x000fea0003800000 */
.L_x_9534:
[----:B------:R-:W-:Y:S05]  /*b510*/  @P1 BRA `(.L_x_9533) ;  /* 0x0000002400f81947 */ /* 0x000fea0003800000 */
[----:B01----:R-:W0:Y:S01]  /*b520*/  LDS.128 R4, [R37+0x7000] ;  /* 0x0070000025047984 */ /* 0x003e220000000c00 */
        /* <DEDUP_REMOVED lines=13> */
[----:B------:R-:W-:Y:S01]  /*b600*/  FMUL.FTZ R10, R10, R12 ;  /* 0x0000000c0a0a7220 */ /* 0x000fe20000410000 */
[----:B------:R-:W-:-:S02]  /*b610*/  HADD2.F32 R4, -RZ, R4.H1_H1 ;  /* 0x30000004ff047230 */ /* 0x000fc40000004100 */
[C---:B------:R-:W-:Y:S01]  /*b620*/  FFMA.FTZ R20, R9.reuse, R12, -R20 ;  /* 0x0000000c09147223 */ /* 0x040fe20000010814 */
[----:B------:R-:W-:Y:S01]  /*b630*/  FFMA.FTZ R25, R9, R15, R10 ;  /* 0x0000000f09197223 */ /* 0x000fe2000001000a */
[--C-:B------:R-:W-:Y:S02]  /*b640*/  HADD2.F32 R7, -RZ, R6.reuse.H0_H0 ;  /* 0x20000006ff077230 */ /* 0x100fe40000004100 */
[C---:B------:R-:W-:Y:S01]  /*b650*/  FMUL.FTZ R21, R4.reuse, R13 ;  /* 0x0000000d04157220 */ /* 0x040fe20000410000 */
[----:B------:R-:W-:Y:S02]  /*b660*/  HADD2.F32 R8, -RZ, R6.H1_H1 ;  /* 0x30000006ff087230 */ /* 0x000fe40000004100 */
[-C--:B------:R-:W-:Y:S01]  /*b670*/  FMUL.FTZ R15, R4, R11.reuse ;  /* 0x0000000b040f7220 */ /* 0x080fe20000410000 */
[----:B------:R-:W-:Y:S02]  /*b680*/  HADD2.F32 R9, -RZ, R3.H1_H1 ;  /* 0x30000003ff097230 */ /* 0x000fe40000004100 */
[----:B------:R-:W-:Y:S01]  /*b690*/  FFMA.FTZ R21, R0, R11, -R21 ;  /* 0x0000000b00157223 */ /* 0x000fe20000010815 */
[----:B------:R-:W-:-:S02]  /*b6a0*/  HADD2.F32 R6, -RZ, R5.H0_H0 ;  /* 0x20000005ff067230 */ /* 0x000fc40000004100 */
[----:B------:R-:W-:Y:S01]  /*b6b0*/  FFMA.FTZ R0, R0, R13, R15 ;  /* 0x0000000d00007223 */ /* 0x000fe2000001000f */
[----:B------:R-:W-:Y:S02]  /*b6c0*/  HADD2.F32 R5, -RZ, R5.H1_H1 ;  /* 0x30000005ff057230 */ /* 0x000fe40000004100 */
[CC--:B------:R-:W-:Y:S01]  /*b6d0*/  FMUL.FTZ R10, R8.reuse, R9.reuse ;  /* 0x00000009080a7220 */ /* 0x0c0fe20000410000 */
[----:B------:R-:W-:Y:S02]  /*b6e0*/  HADD2.F32 R4, -RZ, R24.H0_H0 ;  /* 0x20000018ff047230 */ /* 0x000fe40000004100 */
[-C--:B------:R-:W-:Y:S01]  /*b6f0*/  FMUL.FTZ R8, R8, R14.reuse ;  /* 0x0000000e08087220 */ /* 0x080fe20000410000 */
[----:B------:R-:W-:Y:S02]  /*b700*/  HADD2.F32 R3, -RZ, R26.H0_H0 ;  /* 0x2000001aff037230 */ /* 0x000fe40000004100 */
[----:B------:R-:W-:Y:S01]  /*b710*/  FFMA.FTZ R10, R7, R14, -R10 ;  /* 0x0000000e070a7223 */ /* 0x000fe2000001080a */
[----:B------:R-:W-:Y:S01]  /*b720*/  FMUL.FTZ R11, R5, R4 ;  /* 0x00000004050b7220 */ /* 0x000fe20000410000 */
[----:B------:R-:W-:Y:S01]  /*b730*/  FFMA.FTZ R9, R7, R9, R8 ;  /* 0x0000000907097223 */ /* 0x000fe20000010008 */
[-C--:B------:R-:W-:Y:S01]  /*b740*/  FMUL.FTZ R13, R5, R3.reuse ;  /* 0x00000003050d7220 */ /* 0x080fe20000410000 */
[----:B------:R-:W-:Y:S01]  /*b750*/  F2FP.F16.F32.PACK_AB R7, R25, R20 ;  /* 0x000000141907723e */ /* 0x000fe200000000ff */
[----:B------:R-:W-:-:S02]  /*b760*/  FFMA.FTZ R5, R6, R3, -R11 ;  /* 0x0000000306057223 */ /* 0x000fc4000001080b */
[----:B------:R-:W-:Y:S01]  /*b770*/  FFMA.FTZ R8, R6, R4, R13 ;  /* 0x0000000406087223 */ /* 0x000fe2000001000d */
[----:B------:R-:W-:Y:S02]  /*b780*/  F2FP.F16.F32.PACK_AB R6, R9, R10 ;  /* 0x0000000a0906723e */ /* 0x000fe400000000ff */
[----:B------:R-:W-:Y:S02]  /*b790*/  F2FP.F16.F32.PACK_AB R4, R0, R21 ;  /* 0x000000150004723e */ /* 0x000fe400000000ff */
[----:B------:R-:W-:-:S05]  /*b7a0*/  F2FP.F16.F32.PACK_AB R5, R8, R5 ;  /* 0x000000050805723e */ /* 0x000fca00000000ff */
[----:B------:R4:W-:Y:S01]  /*b7b0*/  STS.128 [R37+0x7000], R4 ;  /* 0x0070000425007388 */ /* 0x0009e20000000c00 */
[----:B------:R-:W-:Y:S05]  /*b7c0*/  BRA `(.L_x_9533) ;  /* 0x00000024004c7947 */ /* 0x000fea0003800000 */
.L_x_9506:
[----:B------:R-:W0:Y:S01]  /*b7d0*/  LDC R5, c[0x0][0x448] ;  /* 0x00011200ff057b82 */ /* 0x000e220000000800 */
[----:B------:R-:W-:Y:S01]  /*b7e0*/  ULDC.64 UR4, c[0x0][0x3f8] ;  /* 0x0000fe0000047ab9 */ /* 0x000fe20000000a00 */
[----:B------:R-:W-:Y:S01]  /*b7f0*/  MOV R27, R29 ;  /* 0x0000001d001b7202 */ /* 0x000fe20000000f00 */
[----:B------:R-:W-:Y:S01]  /*b800*/  ULDC.64 UR6, c[0x0][0x408] ;  /* 0x0001020000067ab9 */ /* 0x000fe20000000a00 */
        /* <DEDUP_REMOVED lines=26> */
[----:B------:R-:W4:Y:S04]  /*b9b0*/  SHFL.IDX PT, R0, R35, RZ, 0x181f ;  /* 0x00181fff23007589 */ /* 0x000f2800000e0000 */
[----:B------:R-:W5:Y:S04]  /*b9c0*/  SHFL.IDX PT, R14, R34, RZ, 0x181f ;  /* 0x00181fff220e7589 */ /* 0x000f6800000e0000 */
[----:B------:R-:W1:Y:S01]  /*b9d0*/  SHFL.IDX PT, R5, R33, RZ, 0x181f ;  /* 0x00181fff21057589 */ /* 0x000e6200000e0000 */
[----:B0-----:R-:W-:-:S04]  /*b9e0*/  ISETP.GE.AND P0, PT, R16, R56, PT ;  /* 0x000000381000720c */ /* 0x001fc80003f06270 */
[----:B------:R-:W-:-:S13]  /*b9f0*/  ISETP.GE.OR P1, PT, R54, R3, P0 ;  /* 0x000000033600720c */ /* 0x000fda0000726670 */
[C---:B------:R-:W-:Y:S02]  /*ba00*/  @!P1 SHF.L.U32 R21, R16.reuse, 0x1, RZ ;  /* 0x0000000110159819 */ /* 0x040fe400000006ff */
[----:B------:R-:W-:Y:S02]  /*ba10*/  @!P1 SHF.L.U64.HI R6, R16, 0x1, R17 ;  /* 0x0000000110069819 */ /* 0x000fe40000010211 */
[----:B---3--:R-:W-:-:S05]  /*ba20*/  @!P1 IADD3 R4, P2, R4, R21, RZ ;  /* 0x0000001504049210 */ /* 0x008fca0007f5e0ff */
[----:B----4-:R-:W-:Y:S02]  /*ba30*/  @!P1 IMAD.X R7, R0, 0x1, R6, P2 ;  /* 0x0000000100079824 */ /* 0x010fe400010e0606 */
[----:B------:R-:W-:Y:S02]  /*ba40*/  @!P1 IMAD.MOV.U32 R8, RZ, RZ, R4 ;  /* 0x000000ffff089224 */ /* 0x000fe400078e0004 */
[----:B------:R-:W-:-:S06]  /*ba50*/  @!P1 IMAD.MOV.U32 R9, RZ, RZ, R7 ;  /* 0x000000ffff099224 */ /* 0x000fcc00078e0007 */
[----:B------:R-:W3:Y:S01]  /*ba60*/  @!P1 LD.E.128 R8, desc[UR42][R8.64] ;  /* 0x0000002a08089980 */ /* 0x000ee2000c101d00 */
[----:B-----5:R-:W-:-:S04]  /*ba70*/  @!P1 IADD3 R14, P2, R14, R21, RZ ;  /* 0x000000150e0e9210 */ /* 0x020fc80007f5e0ff */
[----:B-1----:R-:W-:Y:S01]  /*ba80*/  @!P1 IADD3.X R5, R5, R6, RZ, P2, !PT ;  /* 0x0000000605059210 */ /* 0x002fe200017fe4ff */
[----:B------:R-:W-:-:S06]  /*ba90*/  @!P1 IMAD.MOV.U32 R4, RZ, RZ, R14 ;  /* 0x000000ffff049224 */ /* 0x000fcc00078e000e */
[----:B------:R-:W4:Y:S01]  /*baa0*/  @!P1 LD.E.128 R4, desc[UR42][R4.64] ;  /* 0x0000002a04049980 */ /* 0x000f22000c101d00 */
[----:B------:R-:W-:Y:S02]  /*bab0*/  CS2R R48, SRZ ;  /* 0x0000000000307805 */ /* 0x000fe4000001ff00 */
[----:B------:R-:W-:Y:S02]  /*bac0*/  CS2R R50, SRZ ;  /* 0x0000000000327805 */ /* 0x000fe4000001ff00 */
[----:B------:R-:W-:Y:S01]  /*bad0*/  CS2R R38, SRZ ;  /* 0x0000000000267805 */ /* 0x000fe2000001ff00 */
[----:B------:R0:W1:Y:S01]  /*bae0*/  SHFL.IDX PT, R14, R34, 0x1, 0x181f ;  /* 0x00381f00220e7f89 */ /* 0x00006200000e0000 */
[----:B------:R-:W-:Y:S02]  /*baf0*/  CS2R R20, SRZ ;  /* 0x0000000000147805 */ /* 0x000fe4000001ff00 */
[----:B------:R-:W-:Y:S01]  /*bb00*/  CS2R R24, SRZ ;  /* 0x0000000000187805 */ /* 0x000fe2000001ff00 */
[----:B---3--:R-:W-:-:S02]  /*bb10*/  @!P1 IMAD.MOV.U32 R48, RZ, RZ, R8 ;  /* 0x000000ffff309224 */ /* 0x008fc400078e0008 */
[----:B------:R-:W-:Y:S01]  /*bb20*/  @!P1 IMAD.MOV.U32 R49, RZ, RZ, R9 ;  /* 0x000000ffff319224 */ /* 0x000fe200078e0009 */
[----:B------:R0:W3:Y:S01]  /*bb30*/  SHFL.IDX PT, R8, R32, 0x1, 0x181f ;  /* 0x00381f0020087f89 */ /* 0x0000e200000e0000 */
[----:B------:R-:W-:Y:S01]  /*bb40*/  @!P1 IMAD.MOV.U32 R50, RZ, RZ, R10 ;  /* 0x000000ffff329224 */ /* 0x000fe200078e000a */
[----:B------:R-:W-:Y:S01]  /*bb50*/  MOV R0, R48 ;  /* 0x0000003000007202 */ /* 0x000fe20000000f00 */
[----:B------:R-:W-:Y:S01]  /*bb60*/  IMAD.MOV.U32 R12, RZ, RZ, R49 ;  /* 0x000000ffff0c7224 */ /* 0x000fe200078e0031 */
[----:B------:R0:W0:Y:S01]  /*bb70*/  SHFL.IDX PT, R9, R33, 0x1, 0x181f ;  /* 0x00381f0021097f89 */ /* 0x00002200000e0000 */
[----:B------:R-:W-:Y:S01]  /*bb80*/  @!P1 IMAD.MOV.U32 R51, RZ, RZ, R11 ;  /* 0x000000ffff339224 */ /* 0x000fe200078e000b */
[----:B------:R-:W-:Y:S02]  /*bb90*/  PRMT R65, R65, 0x5410, R0 ;  /* 0x0000541041417816 */ /* 0x000fe40000000000 */
[----:B------:R0:W0:Y:S01]  /*bba0*/  SHFL.IDX PT, R0, R35, 0x1, 0x181f ;  /* 0x00381f0023007f89 */ /* 0x00002200000e0000 */
[----:B----4-:R-:W-:Y:S01]  /*bbb0*/  @!P1 IMAD.MOV.U32 R38, RZ, RZ, R4 ;  /* 0x000000ffff269224 */ /* 0x010fe200078e0004 */
[----:B------:R-:W-:Y:S01]  /*bbc0*/  @!P1 MOV R20, R6 ;  /* 0x0000000600149202 */ /* 0x000fe20000000f00 */
[----:B------:R-:W-:Y:S01]  /*bbd0*/  @!P1 IMAD.MOV.U32 R39, RZ, RZ, R5 ;  /* 0x000000ffff279224 */ /* 0x000fe200078e0005 */
[----:B------:R-:W-:Y:S01]  /*bbe0*/  PRMT R67, R12, 0x7610, R67 ;  /* 0x000076100c437816 */ /* 0x000fe20000000043 */
[----:B------:R-:W-:Y:S01]  /*bbf0*/  @!P1 IMAD.MOV.U32 R21, RZ, RZ, R7 ;  /* 0x000000ffff159224 */ /* 0x000fe200078e0007 */
[----:B------:R-:W-:Y:S01]  /*bc00*/  MOV R10, R50 ;  /* 0x00000032000a7202 */ /* 0x000fe20000000f00 */
[----:B------:R-:W-:Y:S01]  /*bc10*/  IMAD.MOV.U32 R11, RZ, RZ, R51 ;  /* 0x000000ffff0b7224 */ /* 0x000fe200078e0033 */
[----:B------:R-:W-:Y:S01]  /*bc20*/  MOV R6, R20 ;  /* 0x0000001400067202 */ /* 0x000fe20000000f00 */
[----:B------:R-:W-:-:S02]  /*bc30*/  IMAD.MOV.U32 R4, RZ, RZ, R38 ;  /* 0x000000ffff047224 */ /* 0x000fc400078e0026 */
[----:B------:R-:W-:Y:S01]  /*bc40*/  IMAD.MOV.U32 R5, RZ, RZ, R39 ;  /* 0x000000ffff057224 */ /* 0x000fe200078e0027 */
[----:B------:R-:W-:Y:S01]  /*bc50*/  PRMT R52, R10, 0x5410, R11 ;  /* 0x000054100a347816 */ /* 0x000fe2000000000b */
[----:B------:R-:W-:Y:S01]  /*bc60*/  IMAD.MOV.U32 R7, RZ, RZ, R21 ;  /* 0x000000ffff077224 */ /* 0x000fe200078e0015 */
[----:B------:R-:W-:Y:S02]  /*bc70*/  PRMT R66, R6, 0x5410, R4 ;  /* 0x0000541006427816 */ /* 0x000fe40000000004 */
[----:B------:R-:W-:Y:S02]  /*bc80*/  PRMT R67, R67, 0x5410, R5 ;  /* 0x0000541043437816 */ /* 0x000fe40000000005 */
[----:B-1-3--:R-:W-:-:S07]  /*bc90*/  PRMT R65, R7, 0x7610, R65 ;  /* 0x0000761007417816 */ /* 0x00afce0000000041 */
.L_x_9832:
        /* <DEDUP_REMOVED lines=19> */
.L_x_9538:
[----:B------:R-:W-:Y:S05]  /*bdd0*/  BSYNC B1 ;  /* 0x0000000000017941 */ /* 0x000fea0003800000 */
.L_x_9537:
[----:B0----5:R-:W-:Y:S01]  /*bde0*/  IMAD.MOV.U32 R0, RZ, RZ, R24 ;  /* 0x000000ffff007224 */ /* 0x021fe200078e0018 */
[----:B------:R-:W-:Y:S01]  /*bdf0*/  MOV R9, R26 ;  /* 0x0000001a00097202 */ /* 0x000fe20000000f00 */
[----:B------:R-:W-:Y:S01]  /*be00*/  IMAD.MOV.U32 R8, RZ, RZ, R25 ;  /* 0x000000ffff087224 */ /* 0x000fe200078e0019 */
        /* <DEDUP_REMOVED lines=11> */
[----:B------:R-:W0:Y:S01]  /*bec0*/  SHFL.IDX PT, R8, R32, 0x2, 0x181f ;  /* 0x00581f0020087f89 */ /* 0x000e2200000e0000 */
[----:B------:R-:W-:-:S03]  /*bed0*/  VIADD R10, R54, 0x40 ;  /* 0x00000040360a7836 */ /* 0x000fc60000000000 */
[----:B------:R-:W3:Y:S02]  /*bee0*/  SHFL.IDX PT, R0, R35, 0x2, 0x181f ;  /* 0x00581f0023007f89 */ /* 0x000ee400000e0000 */
[----:B------:R-:W-:Y:S02]  /*bef0*/  ISETP.GE.OR P1, PT, R10, R3, P0 ;  /* 0x000000030a00720c */ /* 0x000fe40000726670 */
[----:B-1----:R-:W1:Y:S04]  /*bf00*/  SHFL.IDX PT, R14, R34, 0x2, 0x181f ;  /* 0x00581f00220e7f89 */ /* 0x002e6800000e0000 */
[----:B------:R-:W4:Y:S07]  /*bf10*/  SHFL.IDX PT, R28, R33, 0x2, 0x181f ;  /* 0x00581f00211c7f89 */ /* 0x000f2e00000e0000 */
[C---:B------:R-:W-:Y:S01]  /*bf20*/  @!P1 IMAD.SHL.U32 R31, R16.reuse, 0x2, RZ ;  /* 0x00000002101f9824 */ /* 0x040fe200078e00ff */
[----:B------:R-:W-:-:S04]  /*bf30*/  @!P1 SHF.L.U64.HI R29, R16, 0x1, R17 ;  /* 0x00000001101d9819 */ /* 0x000fc80000010211 */
[----:B0-----:R-:W-:-:S04]  /*bf40*/  @!P1 IADD3 R8, P2, R8, R31, RZ ;  /* 0x0000001f08089210 */ /* 0x001fc80007f5e0ff */
[----:B---3--:R-:W-:-:S06]  /*bf50*/  @!P1 IADD3.X R9, R0, R29, RZ, P2, !PT ;  /* 0x0000001d00099210 */ /* 0x008fcc00017fe4ff */
[----:B------:R-:W3:Y:S01]  /*bf60*/  @!P1 LD.E.128 R8, desc[UR42][R8.64] ;  /* 0x0000002a08089980 */ /* 0x000ee2000c101d00 */
[----:B-1----:R-:W-:-:S05]  /*bf70*/  @!P1 IADD3 R14, P2, R14, R31, RZ ;  /* 0x0000001f0e0e9210 */ /* 0x002fca0007f5e0ff */
[----:B----4-:R-:W-:-:S04]  /*bf80*/  @!P1 IMAD.X R29, R28, 0x1, R29, P2 ;  /* 0x000000011c1d9824 */ /* 0x010fc800010e061d */
[----:B------:R-:W-:-:S05]  /*bf90*/  @!P1 IMAD.MOV.U32 R15, RZ, RZ, R29 ;  /* 0x000000ffff0f9224 */ /* 0x000fca00078e001d */
[----:B------:R-:W4:Y:S01]  /*bfa0*/  @!P1 LD.E.128 R28, desc[UR42][R14.64] ;  /* 0x0000002a0e1c9980 */ /* 0x000f22000c101d00 */
[----:B------:R-:W-:Y:S02]  /*bfb0*/  CS2R R44, SRZ ;  /* 0x00000000002c7805 */ /* 0x000fe4000001ff00 */
[----:B------:R-:W-:Y:S02]  /*bfc0*/  CS2R R46, SRZ ;  /* 0x00000000002e7805 */ /* 0x000fe4000001ff00 */
[----:B------:R-:W-:Y:S01]  /*bfd0*/  CS2R R40, SRZ ;  /* 0x0000000000287805 */ /* 0x000fe2000001ff00 */
[----:B------:R-:W0:Y:S01]  /*bfe0*/  SHFL.IDX PT, R32, R32, 0x3, 0x181f ;  /* 0x00781f0020207f89 */ /* 0x000e2200000e0000 */
[----:B------:R-:W-:-:S03]  /*bff0*/  CS2R R42, SRZ ;  /* 0x00000000002a7805 */ /* 0x000fc6000001ff00 */
[----:B------:R-:W1:Y:S04]  /*c000*/  SHFL.IDX PT, R34, R34, 0x3, 0x181f ;  /* 0x00781f0022227f89 */ /* 0x000e6800000e0000 */
[----:B------:R-:W0:Y:S01]  /*c010*/  SHFL.IDX PT, R33, R33, 0x3, 0x181f ;  /* 0x00781f0021217f89 */ /* 0x000e2200000e0000 */
[----:B---3--:R-:W-:Y:S01]  /*c020*/  @!P1 MOV R45, R9 ;  /* 0x00000009002d9202 */ /* 0x008fe20000000f00 */
[----:B------:R-:W-:Y:S01]  /*c030*/  @!P1 IMAD.MOV.U32 R44, RZ, RZ, R8 ;  /* 0x000000ffff2c9224 */ /* 0x000fe200078e0008 */
[----:B------:R-:W-:Y:S01]  /*c040*/  @!P1 MOV R47, R11 ;  /* 0x0000000b002f9202 */ /* 0x000fe20000000f00 */
[----:B------:R-:W-:Y:S02]  /*c050*/  @!P1 IMAD.MOV.U32 R46, RZ, RZ, R10 ;  /* 0x000000ffff2e9224 */ /* 0x000fe400078e000a */
[----:B------:R-:W-:-:S02]  /*c060*/  IMAD.MOV.U32 R0, RZ, RZ, R44 ;  /* 0x000000ffff007224 */ /* 0x000fc400078e002c */
[----:B------:R-:W-:Y:S02]  /*c070*/  IMAD.MOV.U32 R12, RZ, RZ, R45 ;  /* 0x000000ffff0c7224 */ /* 0x000fe400078e002d */
[----:B------:R-:W-:Y:S02]  /*c080*/  IMAD.MOV.U32 R8, RZ, RZ, R46 ;  /* 0x000000ffff087224 */ /* 0x000fe400078e002e */
[----:B------:R-:W-:Y:S01]  /*c090*/  IMAD.MOV.U32 R9, RZ, RZ, R47 ;  /* 0x000000ffff097224 */ /* 0x000fe200078e002f */
        /* <DEDUP_REMOVED lines=8> */
[----:B------:R-:W-:-:S02]  /*c120*/  IMAD.MOV.U32 R8, RZ, RZ, R40 ;  /* 0x000000ffff087224 */ /* 0x000fc400078e0028 */
[----:B------:R-:W-:Y:S02]  /*c130*/  IMAD.MOV.U32 R10, RZ, RZ, R42 ;  /* 0x000000ffff0a7224 */ /* 0x000fe400078e002a */
[----:B------:R-:W-:Y:S01]  /*c140*/  IMAD.MOV.U32 R11, RZ, RZ, R43 ;  /* 0x000000ffff0b7224 */ /* 0x000fe200078e002b */
[----:B------:R-:W-:Y:S02]  /*c150*/  PRMT R63, R8, 0x5410, R9 ;  /* 0x00005410083f7816 */ /* 0x000fe40000000009 */
[----:B------:R-:W-:Y:S02]  /*c160*/  CS2R R8, SRZ ;  /* 0x0000000000087805 */ /* 0x000fe4000001ff00 */
[----:B-1-3--:R-:W-:-:S07]  /*c170*/  PRMT R64, R10, 0x5410, R11 ;  /* 0x000054100a407816 */ /* 0x00afce000000000b */
.L_x_9842:
[----:B------:R-:W-:Y:S01]  /*c180*/  VIADD R54, R54, 0x60 ;  /* 0x0000006036367836 */ /* 0x000fe20000000000 */
[----:B------:R-:W-:Y:S01]  /*c190*/  BSSY B1, `(.L_x_9540) ;  /* 0x0000012000017945 */ /* 0x000fe20003800000 */
[----:B------:R-:W-:Y:S02]  /*c1a0*/  CS2R R10, SRZ ;  /* 0x00000000000a7805 */ /* 0x000fe4000001ff00 */
[----:B--2---:R-:W-:Y:S02]  /*c1b0*/  CS2R R12, SRZ ;  /* 0x00000000000c7805 */ /* 0x004fe4000001ff00 */
[----:B------:R-:W-:Y:S02]  /*c1c0*/  CS2R R14, SRZ ;  /* 0x00000000000e7805 */ /* 0x000fe4000001ff00 */
[----:B------:R-:W-:-:S13]  /*c1d0*/  ISETP.GE.AND P1, PT, R54, R3, PT ;  /* 0x000000033600720c */ /* 0x000fda0003f26270 */
[----:B------:R-:W-:Y:S05]  /*c1e0*/  @P1 BRA `(.L_x_9541) ;  /* 0x0000000000301947 */ /* 0x000fea0003800000 */
[----:B------:R-:W-:Y:S02]  /*c1f0*/  CS2R R10, SRZ ;  /* 0x00000000000a7805 */ /* 0x000fe4000001ff00 */
[----:B------:R-:W-:Y:S02]  /*c200*/  CS2R R12, SRZ ;  /* 0x00000000000c7805 */ /* 0x000fe4000001ff00 */
[----:B------:R-:W-:Y:S01]  /*c210*/  CS2R R14, SRZ ;  /* 0x00000000000e7805 */ /* 0x000fe2000001ff00 */
[----:B------:R-:W-:Y:S06]  /*c220*/  @P0 BRA `(.L_x_9541) ;  /* 0x0000000000200947 */ /* 0x000fec0003800000 */
[C---:B------:R-:W-:Y:S02]  /*c230*/  SHF.L.U32 R11, R16.reuse, 0x1, RZ ;  /* 0x00000001100b7819 */ /* 0x040fe400000006ff */
[----:B------:R-:W-:Y:S02]  /*c240*/  SHF.L.U64.HI R9, R16, 0x1, R17 ;  /* 0x0000000110097819 */ /* 0x000fe40000010211 */
[-C--:B0-----:R-:W-:Y:S02]  /*c250*/  IADD3 R12, P1, R32, R11.reuse, RZ ;  /* 0x0000000b200c7210 */ /* 0x081fe40007f3e0ff */
[----:B------:R-:W-:-:S03]  /*c260*/  IADD3 R8, P2, R34, R11, RZ ;  /* 0x0000000b22087210 */ /* 0x000fc60007f5e0ff */
[--C-:B------:R-:W-:Y:S02]  /*c270*/  IMAD.X R13, R0, 0x1, R9.reuse, P1 ;  /* 0x00000001000d7824 */ /* 0x100fe400008e0609 */
[----:B------:R-:W-:-:S04]  /*c280*/  IMAD.X R9, R33, 0x1, R9, P2 ;  /* 0x0000000121097824 */ /* 0x000fc800010e0609 */
[----:B------:R-:W5:Y:S04]  /*c290*/  LD.E.128 R12, desc[UR42][R12.64] ;  /* 0x0000002a0c0c7980 */ /* 0x000f68000c101d00 */
[----:B------:R-:W5:Y:S02]  /*c2a0*/  LD.E.128 R8, desc[UR42][R8.64] ;  /* 0x0000002a08087980 */ /* 0x000f64000c101d00 */
.L_x_9541:
[----:B------:R-:W-:Y:S05]  /*c2b0*/  BSYNC B1 ;  /* 0x0000000000017941 */ /* 0x000fea0003800000 */
.L_x_9540:
[----:B------:R-:W-:Y:S01]  /*c2c0*/  ULEA.HI UR4, UR39, UR39, URZ, 0x1 ;  /* 0x0000002727047291 */ /* 0x000fe2000f8f083f */
[C---:B------:R-:W-:Y:S01]  /*c2d0*/  IADD3 R28, R187.reuse, 0x20, RZ ;  /* 0x00000020bb1c7810 */ /* 0x040fe20007ffe0ff */
[----:B------:R-:W-:Y:S01]  /*c2e0*/  VIADD R31, R187, 0x40 ;  /* 0x00000040bb1f7836 */ /* 0x000fe20000000000 */
[----:B0-----:R-:W-:Y:S01]  /*c2f0*/  VIADDMNMX R0, R3, -R192, 0x80, PT ;  /* 0x0000008003007446 */ /* 0x001fe200038009c0 */
[----:B------:R-:W-:Y:S01]  /*c300*/  ULOP3.LUT UR4, UR4, 0xfffffffe, URZ, 0xc0, !UPT ;  /* 0xfffffffe04047892 */ /* 0x000fe2000f8ec03f */
[----:B------:R-:W-:Y:S01]  /*c310*/  VIADD R30, R187, 0x60 ;  /* 0x00000060bb1e7836 */ /* 0x000fe20000000000 */
[----:B------:R-:W-:Y:S01]  /*c320*/  BSSY B1, `(.L_x_9542) ;  /* 0x0000015000017945 */ /* 0x000fe20003800000 */
[----:B------:R-:W-:Y:S01]  /*c330*/  ISETP.GE.OR P2, PT, R28, R0, P0 ;  /* 0x000000001c00720c */ /* 0x000fe20000746670 */
[----:B------:R-:W-:Y:S01]  /*c340*/  UIADD3 UR4, UR39, -UR4, URZ ;  /* 0x8000000427047290 */ /* 0x000fe2000fffe03f */
[----:B-----5:R-:W-:Y:S01]  /*c350*/  IMAD.MOV.U32 R3, RZ, RZ, R8 ;  /* 0x000000ffff037224 */ /* 0x020fe200078e0008 */
[----:B------:R-:W-:-:S02]  /*c360*/  MOV R28, R9 ;  /* 0x00000009001c7202 */ /* 0x000fc40000000f00 */
[-C--:B------:R-:W-:Y:S02]  /*c370*/  ISETP.GE.OR P3, PT, R187, R0.reuse, P0 ;  /* 0x00000000bb00720c */ /* 0x080fe40000766670 */
[----:B------:R-:W-:Y:S01]  /*c380*/  IMAD.U32 R29, RZ, RZ, UR4 ;  /* 0x00000004ff1d7e24 */ /* 0x000fe2000f8e00ff */
[-C--:B------:R-:W-:Y:S02]  /*c390*/  ISETP.GE.OR P1, PT, R31, R0.reuse, P0 ;  /* 0x000000001f00720c */ /* 0x080fe40000726670 */
[----:B------:R-:W-:Y:S01]  /*c3a0*/  ISETP.GE.OR P0, PT, R30, R0, P0 ;  /* 0x000000001e00720c */ /* 0x000fe20000706670 */
[----:B------:R-:W-:Y:S01]  /*c3b0*/  IMAD.MOV.U32 R0, RZ, RZ, R10 ;  /* 0x000000ffff007224 */ /* 0x000fe200078e000a */
[----:B------:R-:W-:Y:S02]  /*c3c0*/  SHF.L.U32 R29, R29, 0x1f, RZ ;  /* 0x0000001f1d1d7819 */ /* 0x000fe400000006ff */
[----:B------:R-:W-:Y:S01]  /*c3d0*/  PRMT R54, R3, 0x5410, R28 ;  /* 0x0000541003367816 */ /* 0x000fe2000000001c */
[----:B------:R-:W-:Y:S01]  /*c3e0*/  IMAD.MOV.U32 R3, RZ, RZ, R11 ;  /* 0x000000ffff037224 */ /* 0x000fe200078e000b */
[----:B------:R-:W0:Y:S01]  /*c3f0*/  SYNCS.PHASECHK.TRANS64.TRYWAIT P4, [R18+URZ+0x28800], R29 ;  /* 0x0288001d120075a7 */ /* 0x000e22000808017f */
[----:B------:R-:W-:Y:S01]  /*c400*/  IMAD.MOV.U32 R28, RZ, RZ, R12 ;  /* 0x000000ffff1c7224 */ /* 0x000fe200078e000c */
[----:B------:R-:W-:-:S02]  /*c410*/  MOV R30, R13 ;  /* 0x0000000d001e7202 */ /* 0x000fc40000000f00 */
[----:B------:R-:W-:Y:S01]  /*c420*/  PRMT R61, R0, 0x5410, R3 ;  /* 0x00005410003d7816 */ /* 0x000fe20000000003 */
[----:B------:R-:W-:Y:S01]  /*c430*/  IMAD.MOV.U32 R0, RZ, RZ, R14 ;  /* 0x000000ffff007224 */ /* 0x000fe200078e000e */
[----:B------:R-:W-:Y:S01]  /*c440*/  PRMT R62, R28, 0x5410, R30 ;  /* 0x000054101c3e7816 */ /* 0x000fe2000000001e */
[----:B------:R-:W-:Y:S01]  /*c450*/  IMAD.MOV.U32 R3, RZ, RZ, R15 ;  /* 0x000000ffff037224 */ /* 0x000fe200078e000f */
[----:B0-----:R-:W-:Y:S06]  /*c460*/  @!P4 BRA `(.L_x_9543) ;  /* 0x00000178009cc947 */ /* 0x001fec0003800000 */
.L_x_9843:
[----:B------:R-:W-:Y:S05]  /*c470*/  BSYNC B1 ;  /* 0x0000000000017941 */ /* 0x000fea0003800000 */
.L_x_9542:
[----:B------:R-:W-:Y:S04]  /*c480*/  BSSY B1, `(.L_x_9544) ;  /* 0x0000062000017945 */ /* 0x000fe80003800000 */
[----:B------:R-:W-:Y:S05]  /*c490*/  @P3 BRA `(.L_x_9545) ;  /* 0x0000000400803947 */ /* 0x000fea0003800000 */
[----:B------:R-:W-:Y:S01]  /*c4a0*/  LEA.HI R28, R56, R207, RZ, 0x1d ;  /* 0x000000cf381c7211 */ /* 0x000fe200078fe8ff */
[--C-:B------:R-:W-:Y:S01]  /*c4b0*/  HADD2.F32 R69, -RZ, R67.reuse.H0_H0 ;  /* 0x20000043ff457230 */ /* 0x100fe20000004100 */
[----:B------:R-:W-:Y:S01]  /*c4c0*/  SHF.L.U32 R30, R187, 0x6, RZ ;  /* 0x00000006bb1e7819 */ /* 0x000fe200000006ff */
[----:B------:R-:W-:Y:S01]  /*c4d0*/  HADD2.F32 R70, -RZ, R67.H1_H1 ;  /* 0x30000043ff467230 */ /* 0x000fe20000004100 */
[----:B------:R-:W-:Y:S01]  /*c4e0*/  SHF.R.S32.HI R31, RZ, 0x1f, R28 ;  /* 0x0000001fff1f7819 */ /* 0x000fe2000001141c */
[----:B0-----:R-:W-:Y:S01]  /*c4f0*/  IMAD.SHL.U32 R29, R28, 0x8, RZ ;  /* 0x000000081c1d7824 */ /* 0x001fe200078e00ff */
[----:B------:R-:W-:Y:S01]  /*c500*/  SHF.R.U64 R82, R48, 0x10, R49 ;  /* 0x0000001030527819 */ /* 0x000fe20000001231 */
[----:B------:R-:W-:Y:S01]  /*c510*/  HADD2.F32 R67, -RZ, R66.H1_H1 ;  /* 0x30000042ff437230 */ /* 0x000fe20000004100 */
[----:B------:R-:W-:Y:S02]  /*c520*/  LEA.HI R31, R31, R28, RZ, 0x3 ;  /* 0x0000001c1f1f7211 */ /* 0x000fe400078f18ff */
[----:B------:R-:W-:-:S02]  /*c530*/  LOP3.LUT R29, R29, 0x38, RZ, 0xc0, !PT ;  /* 0x000000381d1d7812 */ /* 0x000fc400078ec0ff */
[----:B------:R-:W-:Y:S01]  /*c540*/  SHF.R.U32.HI R72, RZ, 0x10, R39 ;  /* 0x00000010ff487819 */ /* 0x000fe20000011627 */
[----:B------:R-:W-:Y:S01]  /*c550*/  IMAD.SHL.U32 R31, R31, 0x400, RZ ;  /* 0x000004001f1f7824 */ /* 0x000fe200078e00ff */
[----:B------:R-:W-:Y:S02]  /*c560*/  LOP3.LUT R29, R29, 0x1c0, R30, 0xf8, !PT ;  /* 0x000001c01d1d7812 */ /* 0x000fe400078ef81e */
[--C-:B------:R-:W-:Y:S01]  /*c570*/  SHF.R.U64 R77, R20, 0x10, R21.reuse ;  /* 0x00000010144d7819 */ /* 0x100fe20000001215 */
[----:B------:R-:W-:Y:S01]  /*c580*/  HADD2.F32 R72, -RZ, R72.H0_H0 ;  /* 0x20000048ff487230 */ /* 0x000fe20000004100 */
[----:B------:R-:W-:Y:S02]  /*c590*/  LOP3.LUT R33, R29, R204, RZ, 0x3c, !PT ;  /* 0x000000cc1d217212 */ /* 0x000fe400078e3cff */
[----:B------:R-:W-:Y:S02]  /*c5a0*/  LOP3.LUT R32, R31, 0x7fffe000, RZ, 0xc0, !PT ;  /* 0x7fffe0001f207812 */ /* 0x000fe400078ec0ff */
[----:B------:R-:W0:Y:S01]  /*c5b0*/  LDS.128 R28, [R37] ;  /* 0x00000000251c7984 */ /* 0x000e220000000c00 */
[----:B------:R-:W-:-:S02]  /*c5c0*/  SHF.R.U32.HI R75, RZ, 0x10, R21 ;  /* 0x00000010ff4b7819 */ /* 0x000fc40000011615 */
[----:B------:R-:W-:Y:S02]  /*c5d0*/  IADD3 R33, R33, R32, R205 ;  /* 0x0000002021217210 */ /* 0x000fe40007ffe0cd */
[----:B------:R-:W-:Y:S02]  /*c5e0*/  SHF.R.U32.HI R71, RZ, 0x10, R49 ;  /* 0x00000010ff477819 */ /* 0x000fe40000011631 */
[--C-:B------:R-:W-:Y:S01]  /*c5f0*/  SHF.R.U64 R81, R50, 0x10, R51.reuse ;  /* 0x0000001032517819 */ /* 0x100fe20000001233 */
[----:B------:R-:W-:Y:S01]  /*c600*/  IMAD R68, R33, 0x2, R18 ;  /* 0x0000000221447824 */ /* 0x000fe200078e0212 */
[----:B------:R-:W-:Y:S02]  /*c610*/  SHF.R.U32.HI R80, RZ, 0x10, R51 ;  /* 0x00000010ff507819 */ /* 0x000fe40000011633 */
[----:B------:R-:W-:Y:S02]  /*c620*/  SHF.R.U64 R79, R38, 0x10, R39 ;  /* 0x00000010264f7819 */ /* 0x000fe40000001227 */
[----:B------:R-:W1:Y:S01]  /*c630*/  LDS.128 R32, [R68+0x10400] ;  /* 0x0104000044207984 */ /* 0x000e620000000c00 */
[----:B0-----:R-:W-:-:S02]  /*c640*/  HADD2.F32 R21, -RZ, R29.H0_H0 ;  /* 0x2000001dff157230 */ /* 0x001fc40000004100 */
[----:B------:R-:W-:Y:S02]  /*c650*/  HADD2.F32 R29, -RZ, R29.H1_H1 ;  /* 0x3000001dff1d7230 */ /* 0x000fe40000004100 */
[----:B------:R-:W-:Y:S02]  /*c660*/  HADD2.F32 R20, -RZ, R28.H0_H0 ;  /* 0x2000001cff147230 */ /* 0x000fe40000004100 */
        /* <DEDUP_REMOVED lines=15> */
[----:B------:R-:W-:Y:S01]  /*c760*/  FFMA.FTZ R71, R29, R48, -R78 ;  /* 0x000000301d477223 */ /* 0x000fe2000001084e */
[C---:B------:R-:W-:Y:S01]  /*c770*/  FMUL.FTZ R69, R33.reuse, R67 ;  /* 0x0000004321457220 */ /* 0x040fe20000410000 */
[----:B------:R-:W-:Y:S02]  /*c780*/  HADD2.F32 R50, -RZ, R34.H0_H0 ;  /* 0x20000022ff327230 */ /* 0x000fe40000004100 */
[-C--:B------:R-:W-:Y:S01]  /*c790*/  FMUL.FTZ R48, R33, R21.reuse ;  /* 0x0000001521307220 */ /* 0x080fe20000410000 */
[----:B------:R-:W-:Y:S02]  /*c7a0*/  HADD2.F32 R51, -RZ, R35.H0_H0 ;  /* 0x20000023ff337230 */ /* 0x000fe40000004100 */
[C---:B------:R-:W-:Y:S01]  /*c7b0*/  FFMA.FTZ R69, R20.reuse, R21, -R69 ;  /* 0x0000001514457223 */ /* 0x040fe20000010845 */
[----:B------:R-:W-:Y:S02]  /*c7c0*/  HADD2.F32 R49, -RZ, R66.H0_H0 ;  /* 0x20000042ff317230 */ /* 0x000fe40000004100 */
[----:B------:R-:W-:Y:S01]  /*c7d0*/  FFMA.FTZ R67, R20, R67, R48 ;  /* 0x0000004314437223 */ /* 0x000fe20000010030 */
[----:B------:R-:W-:-:S02]  /*c7e0*/  HADD2.F32 R21, -RZ, R52.H0_H0 ;  /* 0x20000034ff157230 */ /* 0x000fc40000004100 */
[----:B------:R-:W-:Y:S01]  /*c7f0*/  FFMA.FTZ R73, R29, R72, R70 ;  /* 0x000000481d497223 */ /* 0x000fe20000010046 */
[----:B------:R-:W-:Y:S02]  /*c800*/  HADD2.F32 R48, -RZ, R65.H0_H0 ;  /* 0x20000041ff307230 */ /* 0x000fe40000004100 */
[C---:B------:R-:W-:Y:S01]  /*c810*/  FMUL.FTZ R29, R50.reuse, R49 ;  /* 0x00000031321d7220 */ /* 0x040fe20000410000 */
[----:B------:R-:W-:Y:S02]  /*c820*/  HADD2.F32 R52, -RZ, R52.H1_H1 ;  /* 0x30000034ff347230 */ /* 0x000fe40000004100 */
[----:B------:R-:W-:Y:S01]  /*c830*/  FMUL.FTZ R33, R50, R21 ;  /* 0x0000001532217220 */ /* 0x000fe20000410000 */
[----:B------:R-:W-:Y:S02]  /*c840*/  HADD2.F32 R35, -RZ, R35.H1_H1 ;  /* 0x30000023ff237230 */ /* 0x000fe40000004100 */
[----:B------:R-:W-:Y:S01]  /*c850*/  FMUL.FTZ R66, R51, R48 ;  /* 0x0000003033427220 */ /* 0x000fe20000410000 */
[----:B------:R-:W-:-:S02]  /*c860*/  HADD2.F32 R50, -RZ, R75.H0_H0 ;  /* 0x2000004bff327230 */ /* 0x000fc40000004100 */
[----:B------:R-:W-:Y:S01]  /*c870*/  FMUL.FTZ R51, R51, R52 ;  /* 0x0000003433337220 */ /* 0x000fe20000410000 */
[----:B------:R-:W-:Y:S02]  /*c880*/  HADD2.F32 R20, -RZ, R80.H0_H0 ;  /* 0x20000050ff147230 */ /* 0x000fe40000004100 */
[C---:B------:R-:W-:Y:S01]  /*c890*/  FFMA.FTZ R65, R38.reuse, R21, -R29 ;  /* 0x0000001526417223 */ /* 0x040fe2000001081d */
[----:B------:R-:W-:Y:S01]  /*c8a0*/  FFMA.FTZ R38, R38, R49, R33 ;  /* 0x0000003126267223 */ /* 0x000fe20000010021 */
[----:B------:R-:W-:Y:S01]  /*c8b0*/  FFMA.FTZ R51, R39, R48, R51 ;  /* 0x0000003027337223 */ /* 0x000fe20000010033 */
        /* <DEDUP_REMOVED lines=10> */
[----:B------:R-:W-:Y:S01]  /*c960*/  FMUL.FTZ R31, R32, R33 ;  /* 0x00000021201f7220 */ /* 0x000fe20000410000 */
[----:B------:R-:W-:Y:S02]  /*c970*/  HADD2.F32 R29, -RZ, R81.H0_H0 ;  /* 0x20000051ff1d7230 */ /* 0x000fe40000004100 */
[----:B------:R-:W-:Y:S01]  /*c980*/  FMUL.FTZ R39, R34, R35 ;  /* 0x0000002322277220 */ /* 0x000fe20000410000 */
[----:B------:R-:W-:-:S02]  /*c990*/  HADD2.F32 R30, -RZ, R30.H1_H1 ;  /* 0x3000001eff1e7230 */ /* 0x000fc40000004100 */
[-C--:B------:R-:W-:Y:S01]  /*c9a0*/  FMUL.FTZ R32, R32, R21.reuse ;  /* 0x0000001520207220 */ /* 0x080fe20000410000 */
[----:B------:R-:W-:Y:S01]  /*c9b0*/  FFMA.FTZ R20, R28, R21, -R31 ;  /* 0x000000151c147223 */ /* 0x000fe2000001081f */
[-C--:B------:R-:W-:Y:S01]  /*c9c0*/  FMUL.FTZ R48, R34, R29.reuse ;  /* 0x0000001d22307220 */ /* 0x080fe20000410000 */
[----:B------:R-:W-:Y:S01]  /*c9d0*/  F2FP.F16.F32.PACK_AB R31, R49, R66 ;  /* 0x00000042311f723e */ /* 0x000fe200000000ff */
[----:B------:R-:W-:Y:S01]  /*c9e0*/  FFMA.FTZ R34, R30, R29, -R39 ;  /* 0x0000001d1e227223 */ /* 0x000fe20000010827 */
[----:B------:R-:W-:Y:S01]  /*c9f0*/  FFMA.FTZ R32, R28, R33, R32 ;  /* 0x000000211c207223 */ /* 0x000fe20000010020 */
[----:B------:R-:W-:Y:S01]  /*ca00*/  FFMA.FTZ R21, R30, R35, R48 ;  /* 0x000000231e157223 */ /* 0x000fe20000010030 */
[----:B------:R-:W-:Y:S02]  /*ca10*/  F2FP.F16.F32.PACK_AB R29, R71, R74 ;  /* 0x0000004a471d723e */ /* 0x000fe400000000ff */
[----:B------:R-:W-:Y:S02]  /*ca20*/  F2FP.F16.F32.PACK_AB R28, R20, R69 ;  /* 0x00000045141c723e */ /* 0x000fe400000000ff */
[----:B------:R-:W-:-:S02]  /*ca30*/  F2FP.F16.F32.PACK_AB R30, R34, R65 ;  /* 0x00000041221e723e */ /* 0x000fc400000000ff */
[----:B------:R-:W-:Y:S02]  /*ca40*/  F2FP.F16.F32.PACK_AB R35, R50, R51 ;  /* 0x000000333223723e */ /* 0x000fe400000000ff */
[----:B------:R-:W-:Y:S01]  /*ca50*/  F2FP.F16.F32.PACK_AB R33, R73, R76 ;  /* 0x0000004c4921723e */ /* 0x000fe200000000ff */
[----:B------:R1:W-:Y:S01]  /*ca60*/  STS.128 [R37], R28 ;  /* 0x0000001c25007388 */ /* 0x0003e20000000c00 */
[----:B------:R-:W-:Y:S02]  /*ca70*/  F2FP.F16.F32.PACK_AB R32, R32, R67 ;  /* 0x000000432020723e */ /* 0x000fe400000000ff */
[----:B------:R-:W-:-:S05]  /*ca80*/  F2FP.F16.F32.PACK_AB R34, R21, R38 ;  /* 0x000000261522723e */ /* 0x000fca00000000ff */
[----:B------:R1:W-:Y:S02]  /*ca90*/  STS.128 [R68+0x10400], R32 ;  /* 0x0104002044007388 */ /* 0x0003e40000000c00 */
.L_x_9545:
[----:B------:R-:W-:Y:S05]  /*caa0*/  BSYNC B1 ;  /* 0x0000000000017941 */ /* 0x000fea0003800000 */
.L_x_9544:
[----:B------:R-:W-:Y:S04]  /*cab0*/  BSSY B1, `(.L_x_9546) ;  /* 0x0000061000017945 */ /* 0x000fe80003800000 */
[----:B------:R-:W-:Y:S05]  /*cac0*/  @P2 BRA `(.L_x_9547) ;  /* 0x00000004007c2947 */ /* 0x000fea0003800000 */
[----:B------:R-:W-:Y:S01]  /*cad0*/  LEA.HI R20, R56, R207, RZ, 0x1d ;  /* 0x000000cf38147211 */ /* 0x000fe200078fe8ff */
[--C-:B-1----:R-:W-:Y:S01]  /*cae0*/  HADD2.F32 R37, -RZ, R55.reuse.H1_H1 ;  /* 0x30000037ff257230 */ /* 0x102fe20000004100 */
        /* <DEDUP_REMOVED lines=13> */
[----:B------:R-:W-:Y:S01]  /*cbc0*/  SHF.R.U32.HI R39, RZ, 0x10, R27 ;  /* 0x00000010ff277819 */ /* 0x000fe2000001161b */
[----:B------:R-:W-:Y:S01]  /*cbd0*/  HADD2.F32 R27, -RZ, R58.H1_H1 ;  /* 0x3000003aff1b7230 */ /* 0x000fe20000004100 */
[----:B------:R-:W-:Y:S01]  /*cbe0*/  SHF.R.U32.HI R52, RZ, 0x10, R5 ;  /* 0x00000010ff347819 */ /* 0x000fe20000011605 */
[----:B------:R-:W-:Y:S01]  /*cbf0*/  IMAD R21, R21, 0x2, R18 ;  /* 0x0000000215157824 */ /* 0x000fe200078e0212 */
[----:B------:R-:W-:-:S02]  /*cc00*/  SHF.R.U32.HI R38, RZ, 0x10, R25 ;  /* 0x00000010ff267819 */ /* 0x000fc40000011619 */
[----:B------:R-:W-:Y:S02]  /*cc10*/  SHF.R.U64 R67, R4, 0x10, R5 ;  /* 0x0000001004437819 */ /* 0x000fe40000001205 */
[----:B------:R-:W1:Y:S01]  /*cc20*/  LDS.128 R32, [R21+0x10400] ;  /* 0x0104000015207984 */ /* 0x000e620000000c00 */
[----:B------:R-:W-:Y:S01]  /*cc30*/  HADD2.F32 R38, -RZ, R38.H0_H0 ;  /* 0x20000026ff267230 */ /* 0x000fe20000004100 */
[--C-:B------:R-:W-:Y:S02]  /*cc40*/  SHF.R.U32.HI R65, RZ, 0x10, R7.reuse ;  /* 0x00000010ff417819 */ /* 0x100fe40000011607 */
[----:B------:R-:W-:Y:S01]  /*cc50*/  SHF.R.U64 R66, R6, 0x10, R7 ;  /* 0x0000001006427819 */ /* 0x000fe20000001207 */
[--C-:B0-----:R-:W-:Y:S02]  /*cc60*/  HADD2.F32 R5, -RZ, R29.reuse.H0_H0 ;  /* 0x2000001dff057230 */ /* 0x101fe40000004100 */
[----:B------:R-:W-:Y:S02]  /*cc70*/  HADD2.F32 R29, -RZ, R29.H1_H1 ;  /* 0x3000001dff1d7230 */ /* 0x000fe40000004100 */
[----:B------:R-:W-:-:S02]  /*cc80*/  HADD2.F32 R4, -RZ, R28.H0_H0 ;  /* 0x2000001cff047230 */ /* 0x000fc40000004100 */
[----:B------:R-:W-:Y:S02]  /*cc90*/  HADD2.F32 R6, -RZ, R30.H0_H0 ;  /* 0x2000001eff067230 */ /* 0x000fe40000004100 */
[--C-:B------:R-:W-:Y:S02]  /*cca0*/  HADD2.F32 R7, -RZ, R31.reuse.H0_H0 ;  /* 0x2000001fff077230 */ /* 0x100fe40000004100 */
        /* <DEDUP_REMOVED lines=11> */
[----:B------:R-:W-:Y:S02]  /*cd60*/  HADD2.F32 R5, -RZ, R58.H0_H0 ;  /* 0x2000003aff057230 */ /* 0x000fe40000004100 */
[-C--:B------:R-:W-:Y:S01]  /*cd70*/  FMUL.FTZ R58, R33, R24.reuse ;  /* 0x00000018213a7220 */ /* 0x080fe20000410000 */
[----:B------:R-:W-:Y:S01]  /*cd80*/  FMUL.FTZ R27, R20, R55 ;  /* 0x00000037141b7220 */ /* 0x000fe20000410000 */
[----:B------:R-:W-:Y:S01]  /*cd90*/  FFMA.FTZ R33, R29, R24, -R52 ;  /* 0x000000181d217223 */ /* 0x000fe20000010834 */
[----:B------:R-:W-:-:S02]  /*cda0*/  HADD2.F32 R25, -RZ, R34.H0_H0 ;  /* 0x20000022ff197230 */ /* 0x000fc40000004100 */
[----:B------:R-:W-:Y:S01]  /*cdb0*/  FFMA.FTZ R37, R29, R38, R58 ;  /* 0x000000261d257223 */ /* 0x000fe2000001003a */
[----:B------:R-:W-:Y:S02]  /*cdc0*/  HADD2.F32 R24, -RZ, R57.H0_H0 ;  /* 0x20000039ff187230 */ /* 0x000fe40000004100 */
[-C--:B------:R-:W-:Y:S01]  /*cdd0*/  FMUL.FTZ R20, R20, R5.reuse ;  /* 0x0000000514147220 */ /* 0x080fe20000410000 */
[C---:B------:R-:W-:Y:S01]  /*cde0*/  FFMA.FTZ R29, R4.reuse, R5, -R27 ;  /* 0x00000005041d7223 */ /* 0x040fe2000001081b */
[----:B------:R-:W-:Y:S02]  /*cdf0*/  HADD2.F32 R5, -RZ, R59.H0_H0 ;  /* 0x2000003bff057230 */ /* 0x000fe40000004100 */
[----:B------:R-:W-:Y:S02]  /*ce00*/  HADD2.F32 R26, -RZ, R35.H0_H0 ;  /* 0x20000023ff1a7230 */ /* 0x000fe40000004100 */
[----:B------:R-:W-:Y:S01]  /*ce10*/  FFMA.FTZ R55, R4, R55, R20 ;  /* 0x0000003704377223 */ /* 0x000fe20000010014 */
[----:B------:R-:W-:-:S02]  /*ce20*/  HADD2.F32 R59, -RZ, R59.H1_H1 ;  /* 0x3000003bff3b7230 */ /* 0x000fc40000004100 */
[C---:B------:R-:W-:Y:S01]  /*ce30*/  FMUL.FTZ R27, R25.reuse, R24 ;  /* 0x00000018191b7220 */ /* 0x040fe20000410000 */
[----:B------:R-:W-:Y:S02]  /*ce40*/  HADD2.F32 R57, -RZ, R57.H1_H1 ;  /* 0x30000039ff397230 */ /* 0x000fe40000004100 */
[----:B------:R-:W-:Y:S01]  /*ce50*/  FMUL.FTZ R25, R25, R5 ;  /* 0x0000000519197220 */ /* 0x000fe20000410000 */
[----:B------:R-:W-:Y:S02]  /*ce60*/  HADD2.F32 R35, -RZ, R35.H1_H1 ;  /* 0x30000023ff237230 */ /* 0x000fe40000004100 */
[C---:B------:R-:W-:Y:S01]  /*ce70*/  FMUL.FTZ R58, R26.reuse, R59 ;  /* 0x0000003b1a3a7220 */ /* 0x040fe20000410000 */
[----:B------:R-:W-:Y:S02]  /*ce80*/  HADD2.F32 R20, -RZ, R39.H0_H0 ;  /* 0x20000027ff147230 */ /* 0x000fe40000004100 */
[----:B------:R-:W-:Y:S01]  /*ce90*/  FMUL.FTZ R52, R26, R57 ;  /* 0x000000391a347220 */ /* 0x000fe20000410000 */
[----:B------:R-:W-:-:S02]  /*cea0*/  HADD2.F32 R4, -RZ, R65.H0_H0 ;  /* 0x20000041ff047230 */ /* 0x000fc40000004100 */
[C---:B------:R-:W-:Y:S01]  /*ceb0*/  FFMA.FTZ R38, R6.reuse, R5, -R27 ;  /* 0x0000000506267223 */ /* 0x040fe2000001081b */
[----:B------:R-:W-:Y:S01]  /*cec0*/  FFMA.FTZ R26, R6, R24, R25 ;  /* 0x00000018061a7223 */ /* 0x000fe20000010019 */
[----:B------:R-:W-:Y:S02]  /*ced0*/  HADD2.F32 R32, -RZ, R32.H1_H1 ;  /* 0x30000020ff207230 */ /* 0x000fe40000004100 */
[----:B------:R-:W-:Y:S01]  /*cee0*/  FMUL.FTZ R6, R35, R20 ;  /* 0x0000001423067220 */ /* 0x000fe20000410000 */
[----:B------:R-:W-:Y:S02]  /*cef0*/  HADD2.F32 R34, -RZ, R34.H1_H1 ;  /* 0x30000022ff227230 */ /* 0x000fe40000004100 */
        /* <DEDUP_REMOVED lines=28> */
.L_x_9547:
[----:B------:R-:W-:Y:S05]  /*d0c0*/  BSYNC B1 ;  /* 0x0000000000017941 */ /* 0x000fea0003800000 */
.L_x_9546:
[----:B------:R-:W-:Y:S04]  /*d0d0*/  BSSY B1, `(.L_x_9548) ;  /* 0x0000061000017945 */ /* 0x000fe80003800000 */
[----:B------:R-:W-:Y:S05]  /*d0e0*/  @P1 BRA `(.L_x_9549) ;  /* 0x00000004007c1947 */ /* 0x000fea0003800000 */
[----:B--2---:R-:W-:Y:S01]  /*d0f0*/  LEA.HI R4, R56, R207, RZ, 0x1d ;  /* 0x000000cf38047211 */ /* 0x004fe200078fe8ff */
[--C-:B-1----:R-:W-:Y:S01]  /*d100*/  HADD2.F32 R35, -RZ, R60.reuse.H1_H1 ;  /* 0x3000003cff237230 */ /* 0x102fe20000004100 */
[----:B------:R-:W-:Y:S01]  /*d110*/  SHF.R.U32.HI R7, RZ, 0x3, R197 ;  /* 0x00000003ff077819 */ /* 0x000fe200000116c5 */
[--C-:B------:R-:W-:Y:S01]  /*d120*/  HADD2.F32 R37, -RZ, R63.reuse.H1_H1 ;  /* 0x3000003fff257230 */ /* 0x100fe20000004100 */
[----:B------:R-:W-:Y:S01]  /*d130*/  SHF.R.S32.HI R5, RZ, 0x1f, R4 ;  /* 0x0000001fff057819 */ /* 0x000fe20000011404 */
[----:B------:R-:W-:Y:S01]  /*d140*/  IMAD.SHL.U32 R6, R4, 0x8, RZ ;  /* 0x0000000804067824 */ /* 0x000fe200078e00ff */
[----:B------:R-:W-:Y:S01]  /*d150*/  SHF.R.U64 R50, R44, 0x10, R45 ;  /* 0x000000102c327819 */ /* 0x000fe2000000122d */
[----:B------:R-:W-:Y:S01]  /*d160*/  HADD2.F32 R38, -RZ, R63.H0_H0 ;  /* 0x2000003fff267230 */ /* 0x000fe20000004100 */
[----:B------:R-:W-:Y:S01]  /*d170*/  LEA.HI R5, R5, R4, RZ, 0x3 ;  /* 0x0000000405057211 */ /* 0x000fe200078f18ff */
[----:B------:R-:W-:Y:S01]  /*d180*/  HADD2.F32 R60, -RZ, R60.H0_H0 ;  /* 0x2000003cff3c7230 */ /* 0x000fe20000004100 */
[----:B------:R-:W-:-:S02]  /*d190*/  LOP3.LUT R4, R197, 0x38, R6, 0xf8, !PT ;  /* 0x00000038c5047812 */ /* 0x000fc400078ef806 */
[----:B------:R-:W-:Y:S01]  /*d1a0*/  SHF.R.U32.HI R44, RZ, 0x10, R45 ;  /* 0x00000010ff2c7819 */ /* 0x000fe2000001162d */
[----:B------:R-:W-:Y:S01]  /*d1b0*/  IMAD.SHL.U32 R5, R5, 0x400, RZ ;  /* 0x0000040005057824 */ /* 0x000fe200078e00ff */
[----:B------:R-:W-:Y:S02]  /*d1c0*/  LOP3.LUT R21, R4, R7, RZ, 0x3c, !PT ;  /* 0x0000000704157212 */ /* 0x000fe400078e3cff */
[----:B------:R-:W-:Y:S02]  /*d1d0*/  SHF.R.U32.HI R39, RZ, 0x10, R41 ;  /* 0x00000010ff277819 */ /* 0x000fe40000011629 */
[----:B------:R-:W-:Y:S02]  /*d1e0*/  LOP3.LUT R20, R5, 0x7fffe000, RZ, 0xc0, !PT ;  /* 0x7fffe00005147812 */ /* 0x000fe400078ec0ff */
[----:B------:R-:W1:Y:S01]  /*d1f0*/  LDS.128 R4, [R228] ;  /* 0x00000000e4047984 */ /* 0x000e620000000c00 */
[----:B------:R-:W-:Y:S01]  /*d200*/  SHF.R.U64 R49, R46, 0x10, R47 ;  /* 0x000000102e317819 */ /* 0x000fe2000000122f */
[----:B------:R-:W-:Y:S01]  /*d210*/  HADD2.F32 R39, -RZ, R39.H0_H0 ;  /* 0x20000027ff277230 */ /* 0x000fe20000004100 */
[----:B------:R-:W-:-:S02]  /*d220*/  IADD3 R21, R21, R20, R202 ;  /* 0x0000001415157210 */ /* 0x000fc40007ffe0ca */
[----:B------:R-:W-:Y:S02]  /*d230*/  SHF.R.U64 R48, R40, 0x10, R41 ;  /* 0x0000001028307819 */ /* 0x000fe40000001229 */
[----:B------:R-:W-:Y:S02]  /*d240*/  LEA R21, R21, R18, 0x1 ;  /* 0x0000001215157211 */ /* 0x000fe400078e08ff */
[--C-:B------:R-:W-:Y:S02]  /*d250*/  SHF.R.U64 R46, R42, 0x10, R43.reuse ;  /* 0x000000102a2e7819 */ /* 0x100fe4000000122b */
[----:B------:R-:W-:Y:S01]  /*d260*/  SHF.R.U32.HI R45, RZ, 0x10, R43 ;  /* 0x00000010ff2d7819 */ /* 0x000fe2000001162b */
[----:B------:R-:W2:Y:S01]  /*d270*/  LDS.128 R24, [R21+0x10400] ;  /* 0x0104000015187984 */ /* 0x000ea20000000c00 */
[----:B------:R-:W-:Y:S01]  /*d280*/  SHF.R.U32.HI R47, RZ, 0x10, R47 ;  /* 0x00000010ff2f7819 */ /* 0x000fe2000001162f */
[--C-:B-1----:R-:W-:Y:S02]  /*d290*/  HADD2.F32 R20, -RZ, R5.reuse.H0_H0 ;  /* 0x20000005ff147230 */ /* 0x102fe40000004100 */
[----:B------:R-:W-:-:S02]  /*d2a0*/  HADD2.F32 R28, -RZ, R5.H1_H1 ;  /* 0x30000005ff1c7230 */ /* 0x000fc40000004100 */
[----:B------:R-:W-:Y:S02]  /*d2b0*/  HADD2.F32 R5, -RZ, R4.H0_H0 ;  /* 0x20000004ff057230 */ /* 0x000fe40000004100 */
[----:B0-----:R-:W-:Y:S02]  /*d2c0*/  HADD2.F32 R29, -RZ, R6.H0_H0 ;  /* 0x20000006ff1d7230 */ /* 0x001fe40000004100 */
[--C-:B------:R-:W-:Y:S02]  /*d2d0*/  HADD2.F32 R30, -RZ, R7.reuse.H0_H0 ;  /* 0x20000007ff1e7230 */ /* 0x100fe40000004100 */
[----:B------:R-:W-:Y:S02]  /*d2e0*/  HADD2.F32 R7, -RZ, R7.H1_H1 ;  /* 0x30000007ff077230 */ /* 0x000fe40000004100 */
[--C-:B--2---:R-:W-:Y:S02]  /*d2f0*/  HADD2.F32 R31, -RZ, R25.reuse.H0_H0 ;  /* 0x20000019ff1f7230 */ /* 0x104fe40000004100 */
[----:B------:R-:W-:-:S02]  /*d300*/  HADD2.F32 R32, -RZ, R25.H1_H1 ;  /* 0x30000019ff207230 */ /* 0x000fc40000004100 */
[----:B------:R-:W-:Y:S02]  /*d310*/  HADD2.F32 R25, -RZ, R24.H0_H0 ;  /* 0x20000018ff197230 */ /* 0x000fe40000004100 */
[C---:B------:R-:W-:Y:S01]  /*d320*/  FMUL.FTZ R41, R31.reuse, R37 ;  /* 0x000000251f297220 */ /* 0x040fe20000410000 */
[-C--:B------:R-:W-:Y:S01]  /*d330*/  FMUL.FTZ R43, R31, R35.reuse ;  /* 0x000000231f2b7220 */ /* 0x080fe20000410000 */
[----:B------:R-:W-:Y:S02]  /*d340*/  HADD2.F32 R31, -RZ, R44.H0_H0 ;  /* 0x2000002cff1f7230 */ /* 0x000fe40000004100 */
[C---:B------:R-:W-:Y:S01]  /*d350*/  FFMA.FTZ R41, R20.reuse, R35, -R41 ;  /* 0x0000002314297223 */ /* 0x040fe20000010829 */
[----:B------:R-:W-:Y:S01]  /*d360*/  FFMA.FTZ R43, R20, R37, R43 ;  /* 0x00000025142b7223 */ /* 0x000fe2000001002b */
[C---:B------:R-:W-:Y:S01]  /*d370*/  FMUL.FTZ R20, R25.reuse, R38 ;  /* 0x0000002619147220 */ /* 0x040fe20000410000 */
[C---:B------:R-:W-:Y:S01]  /*d380*/  FMUL.FTZ R35, R32.reuse, R39 ;  /* 0x0000002720237220 */ /* 0x040fe20000410000 */
[----:B------:R-:W-:Y:S01]  /*d390*/  FMUL.FTZ R37, R32, R31 ;  /* 0x0000001f20257220 */ /* 0x000fe20000410000 */
[----:B------:R-:W-:Y:S01]  /*d3a0*/  FMUL.FTZ R25, R25, R60 ;  /* 0x0000003c19197220 */ /* 0x000fe20000410000 */
[----:B------:R-:W-:-:S02]  /*d3b0*/  HADD2.F32 R33, -RZ, R26.H0_H0 ;  /* 0x2000001aff217230 */ /* 0x000fc40000004100 */
[C---:B------:R-:W-:Y:S01]  /*d3c0*/  FFMA.FTZ R60, R5.reuse, R60, -R20 ;  /* 0x0000003c053c7223 */ /* 0x040fe20000010814 */
[--C-:B------:R-:W-:Y:S02]  /*d3d0*/  HADD2.F32 R32, -RZ, R64.reuse.H0_H0 ;  /* 0x20000040ff207230 */ /* 0x100fe40000004100 */
[----:B------:R-:W-:Y:S01]  /*d3e0*/  FFMA.FTZ R38, R5, R38, R25 ;  /* 0x0000002605267223 */ /* 0x000fe20000010019 */
[----:B------:R-:W-:Y:S02]  /*d3f0*/  HADD2.F32 R34, -RZ, R27.H0_H0 ;  /* 0x2000001bff227230 */ /* 0x000fe40000004100 */
[C---:B------:R-:W-:Y:S01]  /*d400*/  FFMA.FTZ R40, R28.reuse, R31, -R35 ;  /* 0x0000001f1c287223 */ /* 0x040fe20000010823 */
[----:B------:R-:W-:Y:S01]  /*d410*/  FFMA.FTZ R42, R28, R39, R37 ;  /* 0x000000271c2a7223 */ /* 0x000fe20000010025 */
[----:B------:R-:W-:Y:S02]  /*d420*/  HADD2.F32 R20, -RZ, R53.H0_H0 ;  /* 0x20000035ff147230 */ /* 0x000fe40000004100 */
[----:B------:R-:W-:Y:S01]  /*d430*/  FMUL.FTZ R28, R33, R32 ;  /* 0x00000020211c7220 */ /* 0x000fe20000410000 */
[----:B------:R-:W-:-:S02]  /*d440*/  HADD2.F32 R5, -RZ, R64.H1_H1 ;  /* 0x30000040ff057230 */ /* 0x000fc40000004100 */
[----:B------:R-:W-:Y:S02]  /*d450*/  HADD2.F32 R53, -RZ, R53.H1_H1 ;  /* 0x30000035ff357230 */ /* 0x000fe40000004100 */
[-C--:B------:R-:W-:Y:S01]  /*d460*/  FMUL.FTZ R44, R33, R20.reuse ;  /* 0x00000014212c7220 */ /* 0x080fe20000410000 */
[C---:B------:R-:W-:Y:S01]  /*d470*/  FFMA.FTZ R35, R29.reuse, R20, -R28 ;  /* 0x000000141d237223 */ /* 0x040fe2000001081c */
[C---:B------:R-:W-:Y:S01]  /*d480*/  FMUL.FTZ R25, R34.reuse, R5 ;  /* 0x0000000522197220 */ /* 0x040fe20000410000 */
[----:B------:R-:W-:Y:S02]  /*d490*/  HADD2.F32 R27, -RZ, R27.H1_H1 ;  /* 0x3000001bff1b7230 */ /* 0x000fe40000004100 */
[----:B------:R-:W-:Y:S01]  /*d4a0*/  FMUL.FTZ R34, R34, R53 ;  /* 0x0000003522227220 */ /* 0x000fe20000410000 */
[----:B------:R-:W-:Y:S02]  /*d4b0*/  HADD2.F32 R28, -RZ, R45.H0_H0 ;  /* 0x2000002dff1c7230 */ /* 0x000fe40000004100 */
[----:B------:R-:W-:Y:S01]  /*d4c0*/  FFMA.FTZ R44, R29, R32, R44 ;  /* 0x000000201d2c7223 */ /* 0x000fe2000001002c */
[----:B------:R-:W-:-:S02]  /*d4d0*/  HADD2.F32 R20, -RZ, R47.H0_H0 ;  /* 0x2000002fff147230 */ /* 0x000fc40000004100 */
[C---:B------:R-:W-:Y:S01]  /*d4e0*/  FFMA.FTZ R53, R30.reuse, R53, -R25 ;  /* 0x000000351e357223 */ /* 0x040fe20000010819 */
[----:B------:R-:W-:Y:S01]  /*d4f0*/  FFMA.FTZ R34, R30, R5, R34 ;  /* 0x000000051e227223 */ /* 0x000fe20000010022 */
[C---:B------:R-:W-:Y:S01]  /*d500*/  FMUL.FTZ R32, R27.reuse, R28 ;  /* 0x0000001c1b207220 */ /* 0x040fe20000410000 */
[----:B------:R-:W-:Y:S02]  /*d510*/  HADD2.F32 R24, -RZ, R24.H1_H1 ;  /* 0x30000018ff187230 */ /* 0x000fe40000004100 */
[-C--:B------:R-:W-:Y:S01]  /*d520*/  FMUL.FTZ R30, R27, R20.reuse ;  /* 0x000000141b1e7220 */ /* 0x080fe20000410000 */
[----:B------:R-:W-:Y:S02]  /*d530*/  HADD2.F32 R26, -RZ, R26.H1_H1 ;  /* 0x3000001aff1a7230 */ /* 0x000fe40000004100 */
[C---:B------:R-:W-:Y:S01]  /*d540*/  FFMA.FTZ R32, R7.reuse, R20, -R32 ;  /* 0x0000001407207223 */ /* 0x040fe20000010820 */
[----:B------:R-:W-:Y:S02]  /*d550*/  HADD2.F32 R27, -RZ, R48.H0_H0 ;  /* 0x20000030ff1b7230 */ /* 0x000fe40000004100 */
[----:B------:R-:W-:Y:S01]  /*d560*/  FFMA.FTZ R39, R7, R28, R30 ;  /* 0x0000001c07277223 */ /* 0x000fe2000001001e */
[----:B------:R-:W-:-:S02]  /*d570*/  HADD2.F32 R29, -RZ, R46.H0_H0 ;  /* 0x2000002eff1d7230 */ /* 0x000fc40000004100 */
[----:B------:R-:W-:Y:S02]  /*d580*/  HADD2.F32 R5, -RZ, R50.H0_H0 ;  /* 0x20000032ff057230 */ /* 0x000fe40000004100 */
        /* <DEDUP_REMOVED lines=21> */
.L_x_9549:
[----:B------:R-:W-:Y:S05]  /*d6e0*/  BSYNC B1 ;  /* 0x0000000000017941 */ /* 0x000fea0003800000 */
.L_x_9548:
[----:B-1----:R-:W-:Y:S01]  /*d6f0*/  PRMT R30, R0, 0x5410, R3 ;  /* 0x00005410001e7816 */ /* 0x002fe20000000003 */
[----:B------:R-:W-:Y:S06]  /*d700*/  @P0 BRA `(.L_x_9533) ;  /* 0x00000004007c0947 */ /* 0x000fec0003800000 */
        /* <DEDUP_REMOVED lines=15> */
[----:B------:R-:W1:Y:S01]  /*d800*/  LDS.128 R4, [R227] ;  /* 0x00000000e3047984 */ /* 0x000e620000000c00 */
        /* <DEDUP_REMOVED lines=9> */
[----:B------:R-:W2:Y:S01]  /*d8a0*/  LDS.128 R24, [R3+0x10400] ;  /* 0x0104000003187984 */ /* 0x000ea20000000c00 */
[--C-:B-1----:R-:W-:Y:S02]  /*d8b0*/  HADD2.F32 R8, -RZ, R5.reuse.H0_H0 ;  /* 0x20000005ff087230 */ /* 0x102fe40000004100 */
[----:B------:R-:W-:Y:S02]  /*d8c0*/  HADD2.F32 R5, -RZ, R5.H1_H1 ;  /* 0x30000005ff057230 */ /* 0x000fe40000004100 */
[----:B------:R-:W-:Y:S02]  /*d8d0*/  HADD2.F32 R0, -RZ, R4.H0_H0 ;  /* 0x20000004ff007230 */ /* 0x000fe40000004100 */
[----:B------:R-:W-:Y:S02]  /*d8e0*/  HADD2.F32 R9, -RZ, R6.H0_H0 ;  /* 0x20000006ff097230 */ /* 0x000fe40000004100 */
[----:B------:R-:W-:-:S02]  /*d8f0*/  HADD2.F32 R10, -RZ, R7.H0_H0 ;  /* 0x20000007ff0a7230 */ /* 0x000fc40000004100 */
[----:B------:R-:W-:Y:S02]  /*d900*/  HADD2.F32 R7, -RZ, R7.H1_H1 ;  /* 0x30000007ff077230 */ /* 0x000fe40000004100 */
[----:B------:R-:W-:Y:S02]  /*d910*/  HADD2.F32 R4, -RZ, R4.H1_H1 ;  /* 0x30000004ff047230 */ /* 0x000fe40000004100 */
[--C-:B--2---:R-:W-:Y:S02]  /*d920*/  HADD2.F32 R12, -RZ, R25.reuse.H0_H0 ;  /* 0x20000019ff0c7230 */ /* 0x104fe40000004100 */
[----:B------:R-:W-:Y:S02]  /*d930*/  HADD2.F32 R25, -RZ, R25.H1_H1 ;  /* 0x30000019ff197230 */ /* 0x000fe40000004100 */
[----:B------:R-:W-:Y:S02]  /*d940*/  HADD2.F32 R11, -RZ, R24.H0_H0 ;  /* 0x20000018ff0b7230 */ /* 0x000fe40000004100 */
[C---:B0-----:R-:W-:Y:S01]  /*d950*/  FMUL.FTZ R29, R12.reuse, R21 ;  /* 0x000000150c1d7220 */ /* 0x041fe20000410000 */
[----:B------:R-:W-:Y:S01]  /*d960*/  FMUL.FTZ R31, R12, R15 ;  /* 0x0000000f0c1f7220 */ /* 0x000fe20000410000 */
[----:B------:R-:W-:-:S02]  /*d970*/  HADD2.F32 R12, -RZ, R28.H0_H0 ;  /* 0x2000001cff0c7230 */ /* 0x000fc40000004100 */
[----:B------:R-:W-:Y:S01]  /*d980*/  FMUL.FTZ R28, R25, R20 ;  /* 0x00000014191c7220 */ /* 0x000fe20000410000 */
[C---:B------:R-:W-:Y:S01]  /*d990*/  FFMA.FTZ R29, R8.reuse, R15, -R29 ;  /* 0x0000000f081d7223 */ /* 0x040fe2000001081d */
[----:B------:R-:W-:Y:S01]  /*d9a0*/  FFMA.FTZ R31, R8, R21, R31 ;  /* 0x00000015081f7223 */ /* 0x000fe2000001001f */
[----:B------:R-:W-:Y:S01]  /*d9b0*/  FMUL.FTZ R15, R11, R54 ;  /* 0x000000360b0f7220 */ /* 0x000fe20000410000 */
[-C--:B------:R-:W-:Y:S01]  /*d9c0*/  FMUL.FTZ R8, R25, R12.reuse ;  /* 0x0000000c19087220 */ /* 0x080fe20000410000 */
[----:B------:R-:W-:Y:S01]  /*d9d0*/  FFMA.FTZ R28, R5, R12, -R28 ;  /* 0x0000000c051c7223 */ /* 0x000fe2000001081c */
[----:B------:R-:W-:Y:S02]  /*d9e0*/  HADD2.F32 R13, -RZ, R26.H0_H0 ;  /* 0x2000001aff0d7230 */ /* 0x000fe40000004100 */
[----:B------:R-:W-:Y:S01]  /*d9f0*/  FMUL.FTZ R11, R11, R62 ;  /* 0x0000003e0b0b7220 */ /* 0x000fe20000410000 */
[----:B------:R-:W-:Y:S02]  /*da00*/  HADD2.F32 R12, -RZ, R61.H0_H0 ;  /* 0x2000003dff0c7230 */ /* 0x000fe40000004100 */
[----:B------:R-:W-:Y:S01]  /*da10*/  FFMA.FTZ R20, R5, R20, R8 ;  /* 0x0000001405147223 */ /* 0x000fe20000010008 */
[----:B------:R-:W-:-:S02]  /*da20*/  HADD2.F32 R14, -RZ, R27.H0_H0 ;  /* 0x2000001bff0e7230 */ /* 0x000fc40000004100 */
[C---:B------:R-:W-:Y:S01]  /*da30*/  FFMA.FTZ R15, R0.reuse, R62, -R15 ;  /* 0x0000003e000f7223 */ /* 0x040fe2000001080f */
[--C-:B------:R-:W-:Y:S02]  /*da40*/  HADD2.F32 R8, -RZ, R30.reuse.H0_H0 ;  /* 0x2000001eff087230 */ /* 0x100fe40000004100 */
[----:B------:R-:W-:Y:S01]  /*da50*/  FFMA.FTZ R54, R0, R54, R11 ;  /* 0x0000003600367223 */ /* 0x000fe2000001000b */
[----:B------:R-:W-:Y:S02]  /*da60*/  HADD2.F32 R61, -RZ, R61.H1_H1 ;  /* 0x3000003dff3d7230 */ /* 0x000fe40000004100 */
[C---:B------:R-:W-:Y:S01]  /*da70*/  FMUL.FTZ R0, R13.reuse, R12 ;  /* 0x0000000c0d007220 */ /* 0x040fe20000410000 */
[----:B------:R-:W-:Y:S02]  /*da80*/  HADD2.F32 R5, -RZ, R30.H1_H1 ;  /* 0x3000001eff057230 */ /* 0x000fe40000004100 */
[----:B------:R-:W-:Y:S01]  /*da90*/  FMUL.FTZ R30, R13, R8 ;  /* 0x000000080d1e7220 */ /* 0x000fe20000410000 */
[----:B------:R-:W-:-:S02]  /*daa0*/  HADD2.F32 R27, -RZ, R27.H1_H1 ;  /* 0x3000001bff1b7230 */ /* 0x000fc40000004100 */
        /* <DEDUP_REMOVED lines=37> */
.L_x_9533:
[----:B------:R-:W-:Y:S05]  /*dd00*/  BSYNC B0 ;  /* 0x0000000000007941 */ /* 0x000fea0003800000 */
.L_x_9505:
        /* <DEDUP_REMOVED lines=8> */
.L_x_9503:
[----:B------:R-:W-:-:S04]  /*dd90*/  MOV R0, UR41 ;  /* 0x0000002900007c02 */ /* 0x000fc80008000f00 */
[----:B------:R-:W-:-:S13]  /*dda0*/  ISETP.NE.AND P0, PT, R0, 0x3, PT ;  /* 0x000000030000780c */ /* 0x000fda0003f05270 */
[----:B------:R-:W-:Y:S05]  /*ddb0*/  @!P0 BRA `(.L_x_9550) ;  /* 0x0000000000048947 */ /* 0x000fea0003800000 */
[----:B------:R-:W-:Y:S01]  /*ddc0*/  BPT.TRAP 0x1 ;  /* 0x000000040000795c */ /* 0x000fe20000300000 */
.L_x_9550:
[----:B------:R-:W-:Y:S01]  /*ddd0*/  IMAD R0, R186, 0x8, R18 ;  /* 0x00000008ba007824 */ /* 0x000fe200078e0212 */
[----:B01-3--:R-:W-:-:S04]  /*dde0*/  SHF.L.U32 R3, R189, 0x1f, RZ ;  /* 0x0000001fbd037819 */ /* 0x00bfc800000006ff */
[----:B------:R0:W1:Y:S01]  /*ddf0*/  SYNCS.PHASECHK.TRANS64.TRYWAIT P1, [R0+URZ+0x28830], R3 ;  /* 0x02883003000075a7 */ /* 0x000062000802017f */
[----:B------:R-:W-:Y:S05]  /*de00*/  @!P0 BRA `(.L_x_9551) ;  /* 0x0000000000048947 */ /* 0x000fea0003800000 */
[----:B------:R-:W-:Y:S01]  /*de10*/  BPT.TRAP 0x1 ;  /* 0x000000040000795c */ /* 0x000fe20000300000 */
.L_x_9551:
[----:B-1----:R-:W-:Y:S05]  /*de20*/  @P1 BRA `(.L_x_9552) ;  /* 0x0000000000081947 */ /* 0x002fea0003800000 */
[----:B------:R-:W1:Y:S02]  /*de30*/  SYNCS.PHASECHK.TRANS64.TRYWAIT P1, [R0+URZ+0x28830], R3 ;  /* 0x02883003000075a7 */ /* 0x000e64000802017f */
[----:B-1----:R-:W-:Y:S05]  /*de40*/  @!P1 BRA `(.L_x_9553) ;  /* 0x0000016000389947 */ /* 0x002fea0003800000 */
.L_x_9552:
[----:B------:R-:W-:Y:S05]  /*de50*/  WARPSYNC.ALL ;  /* 0x0000000000007948 */ /* 0x000fea0003800000 */
[----:B01----:R-:W-:Y:S01]  /*de60*/  VIADD R3, R18, 0x18400 ;  /* 0x0001840012037836 */ /* 0x003fe20000000000 */
[----:B------:R-:W-:Y:S01]  /*de70*/  R2UR UR4, R36 ;  /* 0x00000000240472ca */ /* 0x000fe200000e0000 */
[----:B------:R-:W-:Y:S01]  /*de80*/  UMOV UR5, 0x40000040 ;  /* 0x4000004000057882 */ /* 0x000fe20000000000 */
[----:B--2-4-:R-:W-:Y:S01]  /*de90*/  MOV R7, 0x40000040 ;  /* 0x4000004000077802 */ /* 0x014fe20000000f00 */
        /* <DEDUP_REMOVED lines=8> */
[----:B------:R-:W-:Y:S01]  /*df20*/  UMOV UR17, 0x40000040 ;  /* 0x4000004000117882 */ /* 0x000fe20000000000 */
[----:B------:R-:W-:Y:S01]  /*df30*/  LOP3.LUT R4, R3, 0x10000, RZ, 0xfc, !PT ;  /* 0x0001000003047812 */ /* 0x000fe200078efcff */
[----:B------:R-:W-:Y:S01]  /*df40*/  ULOP3.LUT UR4, UR4, 0x10000, URZ, 0xfc, !UPT ;  /* 0x0001000004047892 */ /* 0x000fe2000f8efc3f */
[----:B------:R-:W-:Y:S01]  /*df50*/  MOV R9, 0x40000040 ;  /* 0x4000004000097802 */ /* 0x000fe20000000f00 */
[----:B------:R-:W-:Y:S01]  /*df60*/  UMOV UR21, 0x40000040 ;  /* 0x4000004000157882 */ /* 0x000fe20000000000 */
[----:B------:R-:W-:Y:S01]  /*df70*/  UMOV UR25, 0x40000040 ;  /* 0x4000004000197882 */ /* 0x000fe20000000000 */
[----:B------:R-:W-:Y:S01]  /*df80*/  IMAD R6, R186, 0x800, R4 ;  /* 0x00000800ba067824 */ /* 0x000fe200078e0204 */
[----:B------:R-:W-:Y:S01]  /*df90*/  UIADD3 UR8, UR4, 0x2, URZ ;  /* 0x0000000204087890 */ /* 0x000fe2000fffe03f */
[----:B------:R-:W-:Y:S01]  /*dfa0*/  R2UR UR15, R9 ;  /* 0x00000000090f72ca */ /* 0x000fe200000e0000 */
[----:B------:R-:W-:Y:S01]  /*dfb0*/  UIADD3 UR12, UR4, 0x4, URZ ;  /* 0x00000004040c7890 */ /* 0x000fe2000fffe03f */
[C---:B------:R-:W-:Y:S01]  /*dfc0*/  VIADD R8, R6.reuse, 0x2 ;  /* 0x0000000206087836 */ /* 0x040fe20000000000 */
[----:B------:R-:W-:Y:S01]  /*dfd0*/  R2UR UR6, R6 ;  /* 0x00000000060672ca */ /* 0x000fe200000e0000 */
[----:B------:R-:W-:Y:S01]  /*dfe0*/  IMAD.MOV.U32 R9, RZ, RZ, 0x40000040 ;  /* 0x40000040ff097424 */ /* 0x000fe200078e00ff */
[----:B------:R-:W-:Y:S01]  /*dff0*/  UIADD3 UR16, UR4, 0x6, URZ ;  /* 0x0000000604107890 */ /* 0x000fe2000fffe03f */
[----:B------:R-:W-:Y:S01]  /*e000*/  IMAD.MOV.U32 R7, RZ, RZ, 0x40000040 ;  /* 0x40000040ff077424 */ /* 0x000fe200078e00ff */
[----:B------:R-:W-:Y:S01]  /*e010*/  R2UR UR10, R8 ;  /* 0x00000000080a72ca */ /* 0x000fe200000e0000 */
[----:B------:R-:W-:Y:S01]  /*e020*/  VIADD R8, R6, 0x4 ;  /* 0x0000000406087836 */ /* 0x000fe20000000000 */
[----:B------:R-:W-:Y:S01]  /*e030*/  R2UR UR19, R9 ;  /* 0x00000000091372ca */ /* 0x000fe200000e0000 */
[----:B------:R-:W-:Y:S01]  /*e040*/  UIADD3 UR20, UR4, 0x400, URZ ;  /* 0x0000040004147890 */ /* 0x000fe2000fffe03f */
[----:B------:R-:W-:Y:S01]  /*e050*/  MOV R9, 0x40000040 ;  /* 0x4000004000097802 */ /* 0x000fe20000000f00 */
[----:B------:R-:W-:Y:S01]  /*e060*/  UIADD3 UR24, UR4, 0x402, URZ ;  /* 0x0000040204187890 */ /* 0x000fe2000fffe03f */
[----:B------:R-:W-:Y:S01]  /*e070*/  R2UR UR14, R8 ;  /* 0x00000000080e72ca */ /* 0x000fe200000e0000 */
[----:B------:R-:W-:Y:S01]  /*e080*/  VIADD R8, R6, 0x6 ;  /* 0x0000000606087836 */ /* 0x000fe20000000000 */
[----:B------:R-:W-:Y:S01]  /*e090*/  R2UR UR23, R9 ;  /* 0x00000000091772ca */ /* 0x000fe200000e0000 */
[----:B------:R-:W-:Y:S01]  /*e0a0*/  HGMMA.64x128x16.F32 R24, gdesc[UR4], RZ, !UPT, gsb0 ;  /* 0x01e00000041879f0 */ /* 0x000fe2000c0008ff */
[----:B------:R-:W-:Y:S01]  /*e0b0*/  IMAD.MOV.U32 R9, RZ, RZ, 0x40000040 ;  /* 0x40000040ff097424 */ /* 0x000fe200078e00ff */
[----:B------:R-:W-:Y:S01]  /*e0c0*/  UIADD3 UR28, UR4, 0x404, URZ ;  /* 0x00000404041c7890 */ /* 0x000fe2000fffe03f */
[----:B------:R-:W-:Y:S01]  /*e0d0*/  R2UR UR18, R8 ;  /* 0x00000000081272ca */ /* 0x000fe200000e0000 */
[----:B------:R-:W-:Y:S01]  /*e0e0*/  VIADD R8, R6, 0x400 ;  /* 0x0000040006087836 */ /* 0x000fe20000000000 */
[----:B------:R-:W-:Y:S01]  /*e0f0*/  UMOV UR29, 0x40000040 ;  /* 0x40000040001d7882 */ /* 0x000fe20000000000 */
[----:B------:R-:W-:Y:S01]  /*e100*/  R2UR UR27, R9 ;  /* 0x00000000091b72ca */ /* 0x000fe200000e0000 */
[----:B------:R-:W-:Y:S01]  /*e110*/  UIADD3 UR32, UR4, 0x406, URZ ;  /* 0x0000040604207890 */ /* 0x000fe2000fffe03f */
[----:B------:R-:W-:Y:S01]  /*e120*/  MOV R9, 0x40000040 ;  /* 0x4000004000097802 */ /* 0x000fe20000000f00 */
[----:B------:R-:W-:Y:S01]  /*e130*/  UMOV UR33, 0x40000040 ;  /* 0x4000004000217882 */ /* 0x000fe20000000000 */
[----:B------:R-:W-:Y:S01]  /*e140*/  R2UR UR22, R8 ;  /* 0x00000000081672ca */ /* 0x000fe200000e0000 */
[----:B------:R-:W-:Y:S01]  /*e150*/  VIADD R8, R6, 0x402 ;  /* 0x0000040206087836 */ /* 0x000fe20000000000 */
[----:B------:R-:W-:-:S02]  /*e160*/  R2UR UR31, R9 ;  /* 0x00000000091f72ca */ /* 0x000fc400000e0000 */
[----:B------:R-:W-:Y:S02]  /*e170*/  R2UR UR35, R7 ;  /* 0x00000000072372ca */ /* 0x000fe400000e0000 */
        /* <DEDUP_REMOVED lines=29> */
.L_x_9554:
[----:B------:R-:W0:Y:S01]  /*e350*/  LDC R7, c[0x0][0x448] ;  /* 0x00011200ff077b82 */ /* 0x000e220000000800 */
[----:B------:R-:W-:Y:S01]  /*e360*/  ULDC UR6, c[0x0][0x9d8] ;  /* 0x0002760000067ab9 */ /* 0x000fe20000000800 */
[----:B------:R-:W-:Y:S01]  /*e370*/  ULDC UR48, c[0x0][0x988] ;  /* 0x0002620000307ab9 */ /* 0x000fe20000000800 */
[----:B------:R-:W-:Y:S01]  /*e380*/  FMUL.FTZ R8, R28, UR6 ;  /* 0x000000061c087c20 */ /* 0x000fe20008410000 */
[----:B------:R-:W-:Y:S01]  /*e390*/  FMUL.FTZ R3, R24, UR6 ;  /* 0x0000000618037c20 */ /* 0x000fe20008410000 */
[----:B------:R-:W-:Y:S01]  /*e3a0*/  FMUL.FTZ R24, R48, UR6 ;  /* 0x0000000630187c20 */ /* 0x000fe20008410000 */
[----:B------:R-:W-:Y:S02]  /*e3b0*/  IMAD.IADD R48, R206, 0x1, R192 ;  /* 0x00000001ce307824 */ /* 0x000fe400078e02c0 */
[----:B------:R-:W-:Y:S01]  /*e3c0*/  FMUL.FTZ R6, R29, UR6 ;  /* 0x000000061d067c20 */ /* 0x000fe20008410000 */
[----:B------:R-:W-:Y:S01]  /*e3d0*/  FMUL.FTZ R50, R50, UR6 ;  /* 0x0000000632327c20 */ /* 0x000fe20008410000 */
[----:B------:R-:W-:Y:S01]  /*e3e0*/  MOV R29, 0xffffff80 ;  /* 0xffffff80001d7802 */ /* 0x000fe20000000f00 */
        /* <DEDUP_REMOVED lines=11> */
[----:B-1----:R-:W-:-:S02]  /*e4a0*/  IMAD R50, R88, R29, 0x80 ;  /* 0x0000008058327424 */ /* 0x002fc400078e021d */
[----:B------:R-:W-:Y:S01]  /*e4b0*/  FMUL.FTZ R42, R42, UR6 ;  /* 0x000000062a2a7c20 */ /* 0x000fe20008410000 */
[----:B------:R-:W-:Y:S01]  /*e4c0*/  FMUL.FTZ R43, R43, UR6 ;  /* 0x000000062b2b7c20 */ /* 0x000fe20008410000 */
[----:B0-----:R-:W-:Y:S01]  /*e4d0*/  ISETP.NE.AND P1, PT, R7, 0x1, PT ;  /* 0x000000010700780c */ /* 0x001fe20003f25270 */
[----:B------:R-:W-:Y:S01]  /*e4e0*/  FMUL.FTZ R46, R46, UR6 ;  /* 0x000000062e2e7c20 */ /* 0x000fe20008410000 */
[--C-:B------:R-:W-:Y:S01]  /*e4f0*/  IADD3 R97, -R193, 0x1, R50.reuse ;  /* 0x00000001c1617810 */ /* 0x100fe20007ffe132 */
[----:B------:R-:W-:Y:S01]  /*e500*/  FMUL.FTZ R47, R47, UR6 ;  /* 0x000000062f2f7c20 */ /* 0x000fe20008410000 */
[----:B------:R0:W1:Y:S01]  /*e510*/  MUFU.TANH R99, R27 ;  /* 0x0000001b00637308 */ /* 0x0000620000002400 */
[----:B------:R-:W-:Y:S01]  /*e520*/  IADD3 R50, -R193, R195, R50 ;  /* 0x000000c3c1327210 */ /* 0x000fe20007ffe132 */
[----:B------:R-:W-:Y:S01]  /*e530*/  FMUL.FTZ R63, R63, UR6 ;  /* 0x000000063f3f7c20 */ /* 0x000fe20008410000 */
[----:B------:R-:W-:Y:S01]  /*e540*/  IADD3 R97, -R194, R97, R195 ;  /* 0x00000061c2617210 */ /* 0x000fe20007ffe1c3 */
[----:B------:R-:W-:Y:S01]  /*e550*/  FMUL.FTZ R15, R44, UR6 ;  /* 0x000000062c0f7c20 */ /* 0x000fe20008410000 */
[----:B------:R-:W-:Y:S01]  /*e560*/  FMUL.FTZ R59, R59, UR6 ;  /* 0x000000063b3b7c20 */ /* 0x000fe20008410000 */
[----:B------:R-:W-:Y:S01]  /*e570*/  FMUL.FTZ R51, R51, UR6 ;  /* 0x0000000633337c20 */ /* 0x000fe20008410000 */
[----:B------:R-:W-:Y:S01]  /*e580*/  FMUL.FTZ R54, R54, UR6 ;  /* 0x0000000636367c20 */ /* 0x000fe20008410000 */
[----:B------:R-:W3:Y:S01]  /*e590*/  MUFU.TANH R30, R30 ;  /* 0x0000001e001e7308 */ /* 0x000ee20000002400 */
[----:B------:R-:W4:Y:S01]  /*e5a0*/  @P1 LDC R7, c[0x0][0x44c] ;  /* 0x00011300ff071b82 */ /* 0x000f220000000800 */
[----:B------:R-:W-:Y:S01]  /*e5b0*/  FMUL.FTZ R21, R49, UR6 ;  /* 0x0000000631157c20 */ /* 0x000fe20008410000 */
[----:B------:R-:W-:Y:S01]  /*e5c0*/  FMUL.FTZ R55, R55, UR6 ;  /* 0x0000000637377c20 */ /* 0x000fe20008410000 */
[----:B0-----:R-:W-:Y:S01]  /*e5d0*/  FMUL.FTZ R27, R57, UR6 ;  /* 0x00000006391b7c20 */ /* 0x001fe20008410000 */
[----:B------:R-:W-:Y:S01]  /*e5e0*/  FMUL.FTZ R20, R45, UR6 ;  /* 0x000000062d147c20 */ /* 0x000fe20008410000 */
[----:B------:R-:W-:Y:S01]  /*e5f0*/  FMUL.FTZ R26, R53, UR6 ;  /* 0x00000006351a7c20 */ /* 0x000fe20008410000 */
[----:B------:R-:W-:Y:S01]  /*e600*/  FMUL.FTZ R58, R58, UR6 ;  /* 0x000000063a3a7c20 */ /* 0x000fe20008410000 */
[----:B------:R0:W5:Y:S01]  /*e610*/  MUFU.TANH R93, R31 ;  /* 0x0000001f005d7308 */ /* 0x0001620000002400 */
[----:B------:R-:W2:Y:S01]  /*e620*/  @P1 LDC R28, c[0x0][0x450] ;  /* 0x00011400ff1c1b82 */ /* 0x000ea20000000800 */
        /* <DEDUP_REMOVED lines=15> */
[----:B----4-:R-:W-:-:S04]  /*e720*/  @P1 IMAD.HI.U32 R7, R48, R7, RZ ;  /* 0x0000000730071227 */ /* 0x010fc800078e00ff */
[----:B------:R-:W-:Y:S01]  /*e730*/  FMUL.FTZ R83, R83, UR6 ;  /* 0x0000000653537c20 */ /* 0x000fe20008410000 */
[----:B------:R-:W-:Y:S01]  /*e740*/  FMUL.FTZ R86, R86, UR6 ;  /* 0x0000000656567c20 */ /* 0x000fe20008410000 */
[----:B------:R-:W-:Y:S01]  /*e750*/  FMUL.FTZ R87, R87, UR6 ;  /* 0x0000000657577c20 */ /* 0x000fe20008410000 */
[----:B------:R-:W-:Y:S01]  /*e760*/  FMUL.FTZ R13, R41, UR6 ;  /* 0x00000006290d7c20 */ /* 0x000fe20008410000 */
[----:B------:R-:W-:Y:S01]  /*e770*/  FMUL.FTZ R5, R25, UR6 ;  /* 0x0000000619057c20 */ /* 0x000fe20008410000 */
[----:B------:R-:W-:Y:S01]  /*e780*/  FMUL.FTZ R61, R61, UR6 ;  /* 0x000000063d3d7c20 */ /* 0x000fe20008410000 */
[----:B------:R-:W4:Y:S01]  /*e790*/  MUFU.TANH R38, R38 ;  /* 0x0000002600267308 */ /* 0x000f220000002400 */
[----:B--2---:R-:W-:Y:S01]  /*e7a0*/  @P1 SHF.R.U32.HI R48, RZ, R28, R7 ;  /* 0x0000001cff301219 */ /* 0x004fe20000011607 */
[----:B------:R-:W-:Y:S01]  /*e7b0*/  FMUL.FTZ R73, R73, UR6 ;  /* 0x0000000649497c20 */ /* 0x000fe20008410000 */
[----:B------:R-:W-:Y:S01]  /*e7c0*/  FMUL.FTZ R25, R52, UR6 ;  /* 0x0000000634197c20 */ /* 0x000fe20008410000 */
[----:B------:R-:W-:Y:S01]  /*e7d0*/  FMUL.FTZ R28, R56, UR6 ;  /* 0x00000006381c7c20 */ /* 0x000fe20008410000 */
[----:B------:R-:W-:Y:S01]  /*e7e0*/  FMUL.FTZ R64, R64, UR6 ;  /* 0x0000000640407c20 */ /* 0x000fe20008410000 */
[----:B------:R-:W0:Y:S01]  /*e7f0*/  SHFL.IDX PT, R7, R48, 0x1, 0x1c1f ;  /* 0x003c1f0030077f89 */ /* 0x000e2200000e0000 */
[----:B------:R-:W-:Y:S01]  /*e800*/  FMUL.FTZ R68, R68, UR6 ;  /* 0x0000000644447c20 */ /* 0x000fe20008410000 */
[----:B------:R-:W2:Y:S01]  /*e810*/  MUFU.TANH R39, R39 ;  /* 0x0000002700277308 */ /* 0x000ea20000002400 */
[----:B------:R-:W-:Y:S01]  /*e820*/  FMUL.FTZ R69, R69, UR6 ;  /* 0x0000000645457c20 */ /* 0x000fe20008410000 */
[----:B------:R-:W2:Y:S01]  /*e830*/  SHFL.IDX PT, R48, R48, RZ, 0x1c1f ;  /* 0x001c1fff30307589 */ /* 0x000ea200000e0000 */
[----:B------:R-:W-:Y:S01]  /*e840*/  VIADD R0, R0, 0x28840 ;  /* 0x0002884000007836 */ /* 0x000fe20000000000 */
[----:B------:R-:W-:Y:S01]  /*e850*/  ULDC UR46, c[0x0][0x9d8] ;  /* 0x00027600002e7ab9 */ /* 0x000fe20000000800 */
[----:B------:R-:W-:Y:S01]  /*e860*/  ULDC UR47, c[0x0][0x9d8] ;  /* 0x00027600002f7ab9 */ /* 0x000fe20000000800 */
[----:B------:R-:W-:Y:S01]  /*e870*/  ULDC UR44, c[0x0][0x988] ;  /* 0x00026200002c7ab9 */ /* 0x000fe20000000800 */
[----:B------:R-:W-:Y:S01]  /*e880*/  ULDC UR45, c[0x0][0x988] ;  /* 0x00026200002d7ab9 */ /* 0x000fe20000000800 */
[----:B------:R-:W2:Y:S01]  /*e890*/  MUFU.TANH R42, R42 ;  /* 0x0000002a002a7308 */ /* 0x000ea20000002400 */
[----:B------:R-:W-:-:S02]  /*e8a0*/  CS2R R150, SRZ ;  /* 0x0000000000967805 */ /* 0x000fc4000001ff00 */
[----:B------:R-:W-:Y:S02]  /*e8b0*/  CS2R R148, SRZ ;  /* 0x0000000000947805 */ /* 0x000fe4000001ff00 */
[----:B------:R-:W-:Y:S02]  /*e8c0*/  CS2R R146, SRZ ;  /* 0x0000000000927805 */ /* 0x000fe4000001ff00 */
[----:B------:R-:W-:Y:S02]  /*e8d0*/  CS2R R144, SRZ ;  /* 0x0000000000907805 */ /* 0x000fe4000001ff00 */
[----:B------:R-:W-:Y:S02]  /*e8e0*/  CS2R R142, SRZ ;  /* 0x00000000008e7805 */ /* 0x000fe4000001ff00 */
[----:B------:R-:W-:Y:S02]  /*e8f0*/  CS2R R140, SRZ ;  /* 0x00000000008c7805 */ /* 0x000fe4000001ff00 */
[----:B------:R-:W-:Y:S01]  /*e900*/  CS2R R138, SRZ ;  /* 0x00000000008a7805 */ /* 0x000fe2000001ff00 */
[----:B------:R-:W2:Y:S01]  /*e910*/  MUFU.TANH R43, R43 ;  /* 0x0000002b002b7308 */ /* 0x000ea20000002400 */
[----:B------:R-:W-:-:S02]  /*e920*/  CS2R R136, SRZ ;  /* 0x0000000000887805 */ /* 0x000fc4000001ff00 */
[----:B------:R-:W-:Y:S02]  /*e930*/  CS2R R134, SRZ ;  /* 0x0000000000867805 */ /* 0x000fe4000001ff00 */
[----:B------:R-:W-:Y:S02]  /*e940*/  CS2R R132, SRZ ;  /* 0x0000000000847805 */ /* 0x000fe4000001ff00 */
[----:B------:R-:W-:Y:S02]  /*e950*/  CS2R R130, SRZ ;  /* 0x0000000000827805 */ /* 0x000fe4000001ff00 */
[----:B------:R-:W-:Y:S02]  /*e960*/  CS2R R128, SRZ ;  /* 0x0000000000807805 */ /* 0x000fe4000001ff00 */
[----:B0-----:R-:W-:Y:S01]  /*e970*/  VIADDMNMX R31, R7, R97, R50, PT ;  /* 0x00000061071f7246 */ /* 0x001fe20003800132 */
[----:B------:R-:W-:Y:S01]  /*e980*/  FMUL.FTZ R7, R67, UR6 ;  /* 0x0000000643077c20 */ /* 0x000fe20008410000 */
[----:B------:R-:W0:Y:S01]  /*e990*/  MUFU.TANH R46, R46 ;  /* 0x0000002e002e7308 */ /* 0x000e220000002400 */
[----:B------:R-:W-:-:S02]  /*e9a0*/  CS2R R126, SRZ ;  /* 0x00000000007e7805 */ /* 0x000fc4000001ff00 */
[C---:B------:R-:W-:Y:S02]  /*e9b0*/  ISETP.GT.AND P2, PT, R31.reuse, RZ, PT ;  /* 0x000000ff1f00720c */ /* 0x040fe40003f44270 */
[----:B------:R-:W-:Y:S02]  /*e9c0*/  CS2R R124, SRZ ;  /* 0x00000000007c7805 */ /* 0x000fe4000001ff00 */
[C---:B------:R-:W-:Y:S02]  /*e9d0*/  ISETP.GT.AND P3, PT, R31.reuse, 0x1, PT ;  /* 0x000000011f00780c */ /* 0x040fe40003f64270 */
[----:B------:R-:W-:Y:S02]  /*e9e0*/  CS2R R122, SRZ ;  /* 0x00000000007a7805 */ /* 0x000fe4000001ff00 */
[----:B------:R-:W-:Y:S02]  /*e9f0*/  ISETP.GT.AND P4, PT, R31, 0x8, PT ;  /* 0x000000081f00780c */ /* 0x000fe40003f84270 */
[----:B------:R-:W-:-:S02]  /*ea00*/  CS2R R120, SRZ ;  /* 0x0000000000787805 */ /* 0x000fc4000001ff00 */
[----:B------:R-:W-:Y:S01]  /*ea10*/  FSEL R101, R101, -INF , P2 ;  /* 0xff80000065657808 */ /* 0x000fe20001000000 */
[----:B------:R-:W0:Y:S01]  /*ea20*/  MUFU.TANH R47, R47 ;  /* 0x0000002f002f7308 */ /* 0x000e220000002400 */
[----:B-1----:R-:W-:Y:S02]  /*ea30*/  FSEL R99, R99, -INF , P3 ;  /* 0xff80000063637808 */ /* 0x002fe40001800000 */
[----:B------:R-:W-:Y:S02]  /*ea40*/  CS2R R118, SRZ ;  /* 0x0000000000767805 */ /* 0x000fe4000001ff00 */
[----:B---3--:R-:W-:Y:S02]  /*ea50*/  FSEL R95, R30, -INF , P4 ;  /* 0xff8000001e5f7808 */ /* 0x008fe40002000000 */
[----:B------:R-:W-:Y:S02]  /*ea60*/  CS2R R116, SRZ ;  /* 0x0000000000747805 */ /* 0x000fe4000001ff00 */
[----:B------:R-:W-:-:S02]  /*ea70*/  ISETP.GT.AND P2, PT, R31, 0x9, PT ;  /* 0x000000091f00780c */ /* 0x000fc40003f44270 */
[----:B------:R-:W-:Y:S02]  /*ea80*/  CS2R R114, SRZ ;  /* 0x0000000000727805 */ /* 0x000fe4000001ff00 */
[----:B------:R-:W-:Y:S01]  /*ea90*/  FMNMX.FTZ R30, R101, R99, !PT ;  /* 0x00000063651e7209 */ /* 0x000fe20007810000 */
[----:B------:R2:W-:Y:S01]  /*eaa0*/  MUFU.TANH R44, R63 ;  /* 0x0000003f002c7308 */ /* 0x0005e20000002400 */
[----:B------:R-:W-:Y:S02]  /*eab0*/  ISETP.GT.AND P3, PT, R31, 0x10, PT ;  /* 0x000000101f00780c */ /* 0x000fe40003f64270 */
[----:B------:R-:W-:Y:S02]  /*eac0*/  CS2R R112, SRZ ;  /* 0x0000000000707805 */ /* 0x000fe4000001ff00 */
[----:B-----5:R-:W-:Y:S02]  /*ead0*/  FSEL R93, R93, -INF , P2 ;  /* 0xff8000005d5d7808 */ /* 0x020fe40001000000 */
[----:B------:R-:W-:-:S02]  /*eae0*/  CS2R R110, SRZ ;  /* 0x00000000006e7805 */ /* 0x000fc4000001ff00 */
[----:B------:R-:W-:Y:S02]  /*eaf0*/  FMNMX.FTZ R30, R95, R30, !PT ;  /* 0x0000001e5f1e7209 */ /* 0x000fe40007810000 */
[----:B------:R-:W-:Y:S02]  /*eb00*/  CS2R R108, SRZ ;  /* 0x00000000006c7805 */ /* 0x000fe4000001ff00 */
[----:B------:R-:W-:Y:S01]  /*eb10*/  ISETP.GT.AND P2, PT, R31, 0x11, PT ;  /* 0x000000111f00780c */ /* 0x000fe20003f44270 */
[----:B------:R1:W-:Y:S01]  /*eb20*/  MUFU.TANH R29, R59 ;  /* 0x0000003b001d7308 */ /* 0x0003e20000002400 */
[----:B------:R-:W-:Y:S02]  /*eb30*/  FSEL R91, R34, -INF , P3 ;  /* 0xff800000225b7808 */ /* 0x000fe40001800000 */
[----:B------:R-:W-:Y:S02]  /*eb40*/  CS2R R106, SRZ ;  /* 0x00000000006a7805 */ /* 0x000fe4000001ff00 */
[----:B------:R-:W-:-:S02]  /*eb50*/  FMNMX.FTZ R30, R93, R30, !PT ;  /* 0x0000001e5d1e7209 */ /* 0x000fc40007810000 */
[----:B------:R-:W-:Y:S02]  /*eb60*/  CS2R R104, SRZ ;  /* 0x0000000000687805 */ /* 0x000fe4000001ff00 */
[----:B------:R-:W-:Y:S02]  /*eb70*/  ISETP.GT.AND P3, PT, R31, 0x18, PT ;  /* 0x000000181f00780c */ /* 0x000fe40003f64270 */
[----:B------:R-:W-:Y:S02]  /*eb80*/  CS2R R102, SRZ ;  /* 0x0000000000667805 */ /* 0x000fe4000001ff00 */
[----:B------:R-:W-:Y:S01]  /*eb90*/  FSEL R89, R35, -INF , P2 ;  /* 0xff80000023597808 */ /* 0x000fe20001000000 */
[----:B------:R-:W3:Y:S01]  /*eba0*/  MUFU.TANH R49, R51 ;  /* 0x0000003300317308 */ /* 0x000ee20000002400 */
[----:B------:R-:W-:Y:S02]  /*ebb0*/  FMNMX.FTZ R30, R91, R30, !PT ;  /* 0x0000001e5b1e7209 */ /* 0x000fe40007810000 */
[----:B------:R-:W-:-:S02]  /*ebc0*/  ISETP.GT.AND P2, PT, R31, 0x19, PT ;  /* 0x000000191f00780c */ /* 0x000fc40003f44270 */
[----:B----4-:R-:W-:Y:S02]  /*ebd0*/  FSEL R67, R38, -INF , P3 ;  /* 0xff80000026437808 */ /* 0x010fe40001800000 */
[----:B------:R-:W-:Y:S01]  /*ebe0*/  FMNMX.FTZ R30, R89, R30, !PT ;  /* 0x0000001e591e7209 */ /* 0x000fe20007810000 */
[----:B------:R-:W4:Y:S01]  /*ebf0*/  MUFU.TANH R54, R54 ;  /* 0x0000003600367308 */ /* 0x000f220000002400 */
[----:B------:R-:W-:Y:S02]  /*ec00*/  ISETP.GT.AND P3, PT, R31, 0x20, PT ;  /* 0x000000201f00780c */ /* 0x000fe40003f64270 */
[----:B--2---:R-:W-:Y:S02]  /*ec10*/  FSEL R63, R39, -INF , P2 ;  /* 0xff800000273f7808 */ /* 0x004fe40001000000 */
[----:B------:R-:W-:Y:S02]  /*ec20*/  FMNMX.FTZ R30, R67, R30, !PT ;  /* 0x0000001e431e7209 */ /* 0x000fe40007810000 */
[----:B------:R-:W-:Y:S01]  /*ec30*/  ISETP.GT.AND P2, PT, R31, 0x21, PT ;  /* 0x000000211f00780c */ /* 0x000fe20003f44270 */
[----:B------:R0:W2:Y:S01]  /*ec40*/  MUFU.TANH R45, R55 ;  /* 0x00000037002d7308 */ /* 0x0000a20000002400 */
[----:B-1----:R-:W-:-:S02]  /*ec50*/  FSEL R59, R42, -INF , P3 ;  /* 0xff8000002a3b7808 */ /* 0x002fc40001800000 */
[----:B------:R-:W-:Y:S02]  /*ec60*/  FMNMX.FTZ R30, R63, R30, !PT ;  /* 0x0000001e3f1e7209 */ /* 0x000fe40007810000 */
[----:B------:R-:W-:Y:S02]  /*ec70*/  ISETP.GT.AND P3, PT, R31, 0x28, PT ;  /* 0x000000281f00780c */ /* 0x000fe40003f64270 */
[----:B------:R-:W-:Y:S01]  /*ec80*/  FSEL R57, R43, -INF , P2 ;  /* 0xff8000002b397808 */ /* 0x000fe20001000000 */
[----:B------:R-:W1:Y:S01]  /*ec90*/  MUFU.TANH R33, R58 ;  /* 0x0000003a00217308 */ /* 0x000e620000002400 */
[----:B------:R-:W-:Y:S02]  /*eca0*/  FMNMX.FTZ R30, R59, R30, !PT ;  /* 0x0000001e3b1e7209 */ /* 0x000fe40007810000 */
[----:B------:R-:W-:Y:S02]  /*ecb0*/  ISETP.GT.AND P2, PT, R31, 0x29, PT ;  /* 0x000000291f00780c */ /* 0x000fe40003f44270 */
[----:B0-----:R-:W-:-:S02]  /*ecc0*/  FSEL R55, R46, -INF , P3 ;  /* 0xff8000002e377808 */ /* 0x001fc40001800000 */
[----:B------:R-:W-:Y:S01]  /*ecd0*/  FMNMX.FTZ R30, R57, R30, !PT ;  /* 0x0000001e391e7209 */ /* 0x000fe20007810000 */
[----:B------:R0:W5:Y:S01]  /*ece0*/  MUFU.TANH R37, R62 ;  /* 0x0000003e00257308 */ /* 0x0001620000002400 */
[----:B------:R-:W-:Y:S02]  /*ecf0*/  ISETP.GT.AND P3, PT, R31, 0x30, PT ;  /* 0x000000301f00780c */ /* 0x000fe40003f64270 */
[----:B------:R-:W-:Y:S02]  /*ed00*/  FSEL R53, R47, -INF , P2 ;  /* 0xff8000002f357808 */ /* 0x000fe40001000000 */
[----:B------:R-:W-:Y:S02]  /*ed10*/  FMNMX.FTZ R30, R55, R30, !PT ;  /* 0x0000001e371e7209 */ /* 0x000fe40007810000 */
[----:B------:R-:W-:Y:S01]  /*ed20*/  ISETP.GT.AND P2, PT, R31, 0x31, PT ;  /* 0x000000311f00780c */ /* 0x000fe20003f44270 */
[----:B------:R-:W5:Y:S01]  /*ed30*/  MUFU.TANH R66, R66 ;  /* 0x0000004200427308 */ /* 0x000f620000002400 */
[----:B------:R-:W-:Y:S01]  /*ed40*/  FSEL R51, R32, -INF , P3 ;  /* 0xff80000020337808 */ /* 0x000fe20001800000 */
[----:B0-----:R-:W-:Y:S01]  /*ed50*/  FMUL.FTZ R62, R60, UR6 ;  /* 0x000000063c3e7c20 */ /* 0x001fe20008410000 */
[----:B------:R-:W-:-:S02]  /*ed60*/  FMNMX.FTZ R30, R53, R30, !PT ;  /* 0x0000001e351e7209 */ /* 0x000fc40007810000 */
[----:B------:R-:W-:Y:S02]  /*ed70*/  ISETP.GT.AND P3, PT, R31, 0x38, PT ;  /* 0x000000381f00780c */ /* 0x000fe40003f64270 */
[----:B---3--:R-:W-:Y:S01]  /*ed80*/  FSEL R49, R49, -INF , P2 ;  /* 0xff80000031317808 */ /* 0x008fe20001000000 */
[----:B------:R0:W3:Y:S01]  /*ed90*/  MUFU.TANH R34, R7 ;  /* 0x0000000700227308 */ /* 0x0000e20000002400 */
[----:B------:R-:W-:Y:S02]  /*eda0*/  FMNMX.FTZ R30, R51, R30, !PT ;  /* 0x0000001e331e7209 */ /* 0x000fe40007810000 */
[----:B------:R-:W-:Y:S02]  /*edb0*/  ISETP.GT.AND P2, PT, R31, 0x39, PT ;  /* 0x000000391f00780c */ /* 0x000fe40003f44270 */
[----:B----4-:R-:W-:Y:S02]  /*edc0*/  FSEL R47, R54, -INF , P3 ;  /* 0xff800000362f7808 */ /* 0x010fe40001800000 */
[----:B------:R-:W-:Y:S01]  /*edd0*/  FMNMX.FTZ R30, R49, R30, !PT ;  /* 0x0000001e311e7209 */ /* 0x000fe20007810000 */
[----:B------:R-:W4:Y:S01]  /*ede0*/  MUFU.TANH R70, R70 ;  /* 0x0000004600467308 */ /* 0x000f220000002400 */
[----:B------:R-:W-:-:S02]  /*edf0*/  ISETP.GT.AND P3, PT, R31, 0x40, PT ;  /* 0x000000401f00780c */ /* 0x000fc40003f64270 */
[----:B--2---:R-:W-:Y:S02]  /*ee00*/  FSEL R45, R45, -INF , P2 ;  /* 0xff8000002d2d7808 */ /* 0x004fe40001000000 */
[----:B------:R-:W-:Y:S02]  /*ee10*/  FMNMX.FTZ R30, R47, R30, !PT ;  /* 0x0000001e2f1e7209 */ /* 0x000fe40007810000 */
[----:B------:R-:W-:Y:S01]  /*ee20*/  ISETP.GT.AND P2, PT, R31, 0x41, PT ;  /* 0x000000411f00780c */ /* 0x000fe20003f44270 */
[----:B------:R-:W2:Y:S01]  /*ee30*/  MUFU.TANH R42, R71 ;  /* 0x00000047002a7308 */ /* 0x000ea20000002400 */
[----:B-1----:R-:W-:Y:S02]  /*ee40*/  FSEL R33, R33, -INF , P3 ;  /* 0xff80000021217808 */ /* 0x002fe40001800000 */
[----:B------:R-:W-:Y:S02]  /*ee50*/  FMNMX.FTZ R30, R45, R30, !PT ;  /* 0x0000001e2d1e7209 */ /* 0x000fe40007810000 */
[----:B------:R-:W-:-:S02]  /*ee60*/  ISETP.GT.AND P3, PT, R31, 0x48, PT ;  /* 0x000000481f00780c */ /* 0x000fc40003f64270 */
[----:B------:R-:W-:Y:S01]  /*ee70*/  FSEL R32, R29, -INF , P2 ;  /* 0xff8000001d207808 */ /* 0x000fe20001000000 */
[----:B------:R-:W1:Y:S01]  /*ee80*/  MUFU.TANH R35, R74 ;  /* 0x0000004a00237308 */ /* 0x000e620000002400 */
[----:B0-----:R-:W-:Y:S02]  /*ee90*/  FMNMX.FTZ R7, R33, R30, !PT ;  /* 0x0000001e21077209 */ /* 0x001fe40007810000 */
[----:B------:R-:W-:Y:S02]  /*eea0*/  ISETP.GT.AND P2, PT, R31, 0x49, PT ;  /* 0x000000491f00780c */ /* 0x000fe40003f44270 */
[----:B-----5:R-:W-:Y:S02]  /*eeb0*/  FSEL R37, R37, -INF , P3 ;  /* 0xff80000025257808 */ /* 0x020fe40001800000 */
[----:B------:R-:W-:Y:S01]  /*eec0*/  FMNMX.FTZ R30, R32, R7, !PT ;  /* 0x00000007201e7209 */ /* 0x000fe20007810000 */
[----:B------:R-:W0:Y:S01]  /*eed0*/  MUFU.TANH R40, R75 ;  /* 0x0000004b00287308 */ /* 0x000e220000002400 */
[----:B------:R-:W-:-:S02]  /*eee0*/  ISETP.GT.AND P3, PT, R31, 0x50, PT ;  /* 0x000000501f00780c */ /* 0x000fc40003f64270 */
[----:B------:R-:W-:Y:S02]  /*eef0*/  FSEL R44, R44, -INF , P2 ;  /* 0xff8000002c2c7808 */ /* 0x000fe40001000000 */
[----:B------:R-:W-:Y:S02]  /*ef00*/  FMNMX.FTZ R7, R37, R30, !PT ;  /* 0x0000001e25077209 */ /* 0x000fe40007810000 */
[----:B------:R-:W-:Y:S01]  /*ef10*/  ISETP.GT.AND P2, PT, R31, 0x51, PT ;  /* 0x000000511f00780c */ /* 0x000fe20003f44270 */
[----:B------:R-:W5:Y:S01]  /*ef20*/  MUFU.TANH R36, R78 ;  /* 0x0000004e00247308 */ /* 0x000f620000002400 */
[----:B------:R-:W-:Y:S01]  /*ef30*/  FSEL R38, R66, -INF , P3 ;  /* 0xff80000042267808 */ /* 0x000fe20001800000 */
[----:B------:R-:W-:Y:S01]  /*ef40*/  FMUL.FTZ R66, R77, UR6 ;  /* 0x000000064d427c20 */ /* 0x000fe20008410000 */
[----:B------:R-:W-:Y:S02]  /*ef50*/  FMNMX.FTZ R7, R44, R7, !PT ;  /* 0x000000072c077209 */ /* 0x000fe40007810000 */
[----:B------:R-:W-:-:S02]  /*ef60*/  ISETP.GT.AND P3, PT, R31, 0x58, PT ;  /* 0x000000581f00780c */ /* 0x000fc40003f64270 */
[----:B---3--:R-:W-:Y:S01]  /*ef70*/  FSEL R43, R34, -INF , P2 ;  /* 0xff800000222b7808 */ /* 0x008fe20001000000 */
[----:B------:R-:W3:Y:S01]  /*ef80*/  MUFU.TANH R39, R79 ;  /* 0x0000004f00277308 */ /* 0x000ee20000002400 */
[----:B------:R-:W-:Y:S02]  /*ef90*/  FMNMX.FTZ R30, R38, R7, !PT ;  /* 0x00000007261e7209 */ /* 0x000fe40007810000 */
[----:B------:R-:W-:Y:S02]  /*efa0*/  ISETP.GT.AND P2, PT, R31, 0x59, PT ;  /* 0x000000591f00780c */ /* 0x000fe40003f44270 */
[----:B----4-:R-:W-:Y:S01]  /*efb0*/  FSEL R34, R70, -INF , P3 ;  /* 0xff80000046227808 */ /* 0x010fe20001800000 */
[----:B------:R-:W-:Y:S01]  /*efc0*/  FMUL.FTZ R70, R84, UR6 ;  /* 0x0000000654467c20 */ /* 0x000fe20008410000 */
        /* <DEDUP_REMOVED lines=10> */
[----:B0-----:R-:W-:Y:S01]  /*f070*/  FSEL R40, R40, -INF , P2 ;  /* 0xff80000028287808 */ /* 0x001fe20001000000 */
[----:B------:R-:W0:Y:S01]  /*f080*/  MUFU.TANH R41, R86 ;  /* 0x0000005600297308 */ /* 0x000e220000002400 */
[----:B------:R-:W-:Y:S02]  /*f090*/  FMNMX.FTZ R7, R35, R30, !PT ;  /* 0x0000001e23077209 */ /* 0x000fe40007810000 */
[C---:B------:R-:W-:Y:S02]  /*f0a0*/  ISETP.GT.AND P2, PT, R31.reuse, 0x69, PT ;  /* 0x000000691f00780c */ /* 0x040fe40003f44270 */
[----:B-----5:R-:W-:Y:S02]  /*f0b0*/  FSEL R36, R36, -INF , P3 ;  /* 0xff80000024247808 */ /* 0x020fe40001800000 */
[----:B------:R-:W-:Y:S01]  /*f0c0*/  FMNMX.FTZ R7, R40, R7, !PT ;  /* 0x0000000728077209 */ /* 0x000fe20007810000 */
[----:B------:R-:W1:Y:S01]  /*f0d0*/  MUFU.TANH R87, R87 ;  /* 0x0000005700577308 */ /* 0x000e620000002400 */
[----:B------:R-:W-:-:S02]  /*f0e0*/  ISETP.GT.AND P3, PT, R31, 0x70, PT ;  /* 0x000000701f00780c */ /* 0x000fc40003f64270 */
[----:B---3--:R-:W-:Y:S02]  /*f0f0*/  FSEL R39, R39, -INF , P2 ;  /* 0xff80000027277808 */ /* 0x008fe40001000000 */
[----:B------:R-:W-:Y:S02]  /*f100*/  FMNMX.FTZ R30, R36, R7, !PT ;  /* 0x00000007241e7209 */ /* 0x000fe40007810000 */
[----:B------:R-:W-:Y:S01]  /*f110*/  ISETP.GT.AND P2, PT, R31, 0x71, PT ;  /* 0x000000711f00780c */ /* 0x000fe20003f44270 */
[----:B------:R-:W-:Y:S01]  /*f120*/  MUFU.TANH R3, R3 ;  /* 0x0000000300037308 */ /* 0x000fe20000002400 */
[----:B----4-:R-:W-:Y:S02]  /*f130*/  FSEL R29, R29, -INF , P3 ;  /* 0xff8000001d1d7808 */ /* 0x010fe40001800000 */
[----:B------:R-:W-:Y:S02]  /*f140*/  FMNMX.FTZ R46, R39, R30, !PT ;  /* 0x0000001e272e7209 */ /* 0x000fe40007810000 */
[----:B------:R-:W-:-:S02]  /*f150*/  ISETP.GT.AND P3, PT, R31, 0x78, PT ;  /* 0x000000781f00780c */ /* 0x000fc40003f64270 */
[----:B--2---:R-:W-:Y:S01]  /*f160*/  FSEL R30, R83, -INF , P2 ;  /* 0xff800000531e7808 */ /* 0x004fe20001000000 */
[----:B------:R-:W2:Y:S01]  /*f170*/  MUFU.TANH R5, R5 ;  /* 0x0000000500057308 */ /* 0x000ea20000002400 */
[----:B------:R-:W-:Y:S02]  /*f180*/  FMNMX.FTZ R7, R29, R46, !PT ;  /* 0x0000002e1d077209 */ /* 0x000fe40007810000 */
[----:B------:R-:W-:Y:S01]  /*f190*/  ISETP.GT.AND P2, PT, R31, 0x79, PT ;  /* 0x000000791f00780c */ /* 0x000fe20003f44270 */
[----:B------:R-:W-:Y:S01]  /*f1a0*/  FMUL.FTZ R31, R65, UR6 ;  /* 0x00000006411f7c20 */ /* 0x000fe20008410000 */
[----:B0-----:R-:W-:Y:S01]  /*f1b0*/  FSEL R41, R41, -INF , P3 ;  /* 0xff80000029297808 */ /* 0x001fe20001800000 */
[----:B------:R-:W-:Y:S01]  /*f1c0*/  FMUL.FTZ R65, R72, UR6 ;  /* 0x0000000648417c20 */ /* 0x000fe20008410000 */
[----:B------:R-:W-:Y:S01]  /*f1d0*/  FMNMX.FTZ R46, R30, R7, !PT ;  /* 0x000000071e2e7209 */ /* 0x000fe20007810000 */
[----:B------:R-:W-:Y:S01]  /*f1e0*/  MUFU.TANH R78, R31 ;  /* 0x0000001f004e7308 */ /* 0x000fe20000002400 */
[----:B-1----:R-:W-:Y:S01]  /*f1f0*/  FSEL R7, R87, -INF , P2 ;  /* 0xff80000057077808 */ /* 0x002fe20001000000 */
[----:B------:R-:W-:Y:S01]  /*f200*/  FMUL.FTZ R72, R76, UR6 ;  /* 0x000000064c487c20 */ /* 0x000fe20008410000 */
[----:B------:R-:W-:-:S02]  /*f210*/  FMNMX.FTZ R46, R41, R46, !PT ;  /* 0x0000002e292e7209 */ /* 0x000fc40007810000 */
[----:B------:R-:W-:Y:S02]  /*f220*/  VIADDMNMX R97, R48, R97, R50, PT ;  /* 0x0000006130617246 */ /* 0x000fe40003800132 */
[----:B------:R-:W-:Y:S01]  /*f230*/  FMNMX.FTZ R46, R7, R46, !PT ;  /* 0x0000002e072e7209 */ /* 0x000fe20007810000 */
[----:B------:R-:W0:Y:S01]  /*f240*/  MUFU.TANH R8, R8 ;  /* 0x0000000800087308 */ /* 0x000e220000002400 */
[C---:B------:R-:W-:Y:S02]  /*f250*/  ISETP.GT.AND P3, PT, R97.reuse, 0x1, PT ;  /* 0x000000016100780c */ /* 0x040fe40003f64270 */
[----:B------:R-:W-:Y:S01]  /*f260*/  ISETP.GT.AND P4, PT, R97, 0x8, PT ;  /* 0x000000086100780c */ /* 0x000fe20003f84270 */
[----:B------:R-:W1:Y:S04]  /*f270*/  SHFL.BFLY PT, R71, R46, 0x2, 0x1f ;  /* 0x0c401f002e477f89 */ /* 0x000e6800000e0000 */
[----:B------:R-:W3:Y:S08]  /*f280*/  MUFU.TANH R6, R6 ;  /* 0x0000000600067308 */ /* 0x000ef00000002400 */
[----:B------:R-:W4:Y:S08]  /*f290*/  MUFU.TANH R10, R10 ;  /* 0x0000000a000a7308 */ /* 0x000f300000002400 */
[----:B------:R-:W5:Y:S01]  /*f2a0*/  MUFU.TANH R9, R9 ;  /* 0x0000000900097308 */ /* 0x000f620000002400 */
[----:B-1----:R-:W-:-:S07]  /*f2b0*/  FMNMX.FTZ R71, R46, R71, !PT ;  /* 0x000000472e477209 */ /* 0x002fce0007810000 */
[----:B------:R2:W-:Y:S01]  /*f2c0*/  MUFU.TANH R74, R61 ;  /* 0x0000003d004a7308 */ /* 0x0005e20000002400 */
[----:B------:R-:W1:Y:S07]  /*f2d0*/  SHFL.BFLY PT, R46, R71, 0x1, 0x1f ;  /* 0x0c201f00472e7f89 */ /* 0x000e6e00000e0000 */
[----:B------:R-:W5:Y:S01]  /*f2e0*/  MUFU.TANH R11, R11 ;  /* 0x0000000b000b7308 */ /* 0x000f620000002400 */
[----:B--2---:R-:W-:Y:S02]  /*f2f0*/  FSEL R61, R5, -INF , P3 ;  /* 0xff800000053d7808 */ /* 0x004fe40001800000 */
[----:B0-----:R-:W-:-:S02]  /*f300*/  FSEL R5, R8, -INF , P4 ;  /* 0xff80000008057808 */ /* 0x001fc40002000000 */
[----:B------:R-:W-:-:S03]  /*f310*/  ISETP.GT.AND P3, PT, R97, 0x10, PT ;  /* 0x000000106100780c */ /* 0x000fc60003f64270 */
[----:B------:R-:W0:Y:S08]  /*f320*/  MUFU.TANH R12, R12 ;  /* 0x0000000c000c7308 */ /* 0x000e300000002400 */
[----:B------:R-:W2:Y:S01]  /*f330*/  MUFU.TANH R14, R14 ;  /* 0x0000000e000e7308 */ /* 0x000ea20000002400 */
[----:B-1----:R-:W-:Y:S01]  /*f340*/  FMNMX.FTZ R31, R71, R46, !PT ;  /* 0x0000002e471f7209 */ /* 0x002fe20007810000 */
[----:B------:R-:W-:-:S03]  /*f350*/  FMUL.FTZ R71, R85, UR6 ;  /* 0x0000000655477c20 */ /* 0x000fc60008410000 */
[C---:B------:R-:W-:Y:S01]  /*f360*/  FSETP.NEU.FTZ.AND P2, PT, R31.reuse, -INF , PT ;  /* 0xff8000001f00780b */ /* 0x040fe20003f5d000 */
[----:B------:R-:W-:Y:S02]  /*f370*/  FMUL.FTZ R46, R31, UR48 ;  /* 0x000000301f2e7c20 */ /* 0x000fe40008410000 */
[----:B------:R1:W-:Y:S03]  /*f380*/  MUFU.TANH R83, R73 ;  /* 0x0000004900537308 */ /* 0x0003e60000002400 */
[----:B------:R-:W-:Y:S02]  /*f390*/  FSEL R46, R46, RZ, P2 ;  /* 0x000000ff2e2e7208 */ /* 0x000fe40001000000 */
[----:B------:R-:W-:-:S03]  /*f3a0*/  ISETP.GT.AND P2, PT, R97, RZ, PT ;  /* 0x000000ff6100720c */ /* 0x000fc60003f44270 */
[----:B------:R-:W2:Y:S01]  /*f3b0*/  MUFU.TANH R13, R13 ;  /* 0x0000000d000d7308 */ /* 0x000ea20000002400 */
[----:B------:R-:W-:Y:S01]  /*f3c0*/  FSEL R48, R3, -INF , P2 ;  /* 0xff80000003307808 */ /* 0x000fe20001000000 */
[--C-:B------:R-:W-:Y:S01]  /*f3d0*/  FFMA.FTZ R179, R67, UR48, -R46.reuse ;  /* 0x0000003043b37c23 */ /* 0x100fe2000801082e */
[----:B------:R-:W-:Y:S01]  /*f3e0*/  ISETP.GT.AND P2, PT, R97, 0x9, PT ;  /* 0x000000096100780c */ /* 0x000fe20003f44270 */
[--C-:B------:R-:W-:Y:S01]  /*f3f0*/  FFMA.FTZ R173, R59, UR48, -R46.reuse ;  /* 0x000000303bad7c23 */ /* 0x100fe2000801082e */
[----:B------:R-:W-:Y:S01]  /*f400*/  FMNMX.FTZ R50, R48, R61, !PT ;  /* 0x0000003d30327209 */ /* 0x000fe20007810000 */
[--C-:B------:R-:W-:Y:S01]  /*f410*/  FFMA.FTZ R175, R55, UR48, -R46.reuse ;  /* 0x0000003037af7c23 */ /* 0x100fe2000801082e */
[----:B---3--:R-:W-:Y:S01]  /*f420*/  FSEL R3, R6, -INF , P2 ;  /* 0xff80000006037808 */ /* 0x008fe20001000000 */
[----:B------:R-:W3:Y:S01]  /*f430*/  MUFU.TANH R15, R15 ;  /* 0x0000000f000f7308 */ /* 0x000ee20000002400 */
[----:B------:R-:W-:Y:S01]  /*f440*/  FMNMX.FTZ R6, R5, R50, !PT ;  /* 0x0000003205067209 */ /* 0x000fe20007810000 */
[--C-:B------:R-:W-:Y:S01]  /*f450*/  FFMA.FTZ R169, R51, UR48, -R46.reuse ;  /* 0x0000003033a97c23 */ /* 0x100fe2000801082e */
[----:B------:R-:W-:Y:S01]  /*f460*/  ISETP.GT.AND P2, PT, R97, 0x11, PT ;  /* 0x000000116100780c */ /* 0x000fe20003f44270 */
[--C-:B------:R-:W-:Y:S01]  /*f470*/  FFMA.FTZ R171, R47, UR48, -R46.reuse ;  /* 0x000000302fab7c23 */ /* 0x100fe2000801082e */
[----:B----4-:R-:W-:Y:S01]  /*f480*/  FSEL R50, R10, -INF , P3 ;  /* 0xff8000000a327808 */ /* 0x010fe20001800000 */
[--C-:B------:R-:W-:Y:S01]  /*f490*/  FFMA.FTZ R165, R33, UR48, -R46.reuse ;  /* 0x0000003021a57c23 */ /* 0x100fe2000801082e */
[----:B-1----:R-:W-:Y:S01]  /*f4a0*/  FMNMX.FTZ R73, R3, R6, !PT ;  /* 0x0000000603497209 */ /* 0x002fe20007810000 */
[----:B------:R-:W1:Y:S01]  /*f4b0*/  MUFU.TANH R20, R20 ;  /* 0x0000001400147308 */ /* 0x000e620000002400 */
[----:B------:R-:W-:Y:S01]  /*f4c0*/  ISETP.GT.AND P3, PT, R97, 0x18, PT ;  /* 0x000000186100780c */ /* 0x000fe20003f64270 */
[--C-:B------:R-:W-:Y:S01]  /*f4d0*/  FFMA.FTZ R167, R37, UR48, -R46.reuse ;  /* 0x0000003025a77c23 */ /* 0x100fe2000801082e */
[----:B-----5:R-:W-:Y:S01]  /*f4e0*/  FSEL R9, R9, -INF , P2 ;  /* 0xff80000009097808 */ /* 0x020fe20001000000 */
[--C-:B------:R-:W-:Y:S01]  /*f4f0*/  FFMA.FTZ R153, R29, UR48, -R46.reuse ;  /* 0x000000301d997c23 */ /* 0x100fe2000801082e */
[----:B------:R-:W-:Y:S01]  /*f500*/  FMNMX.FTZ R10, R50, R73, !PT ;  /* 0x00000049320a7209 */ /* 0x000fe20007810000 */
[--C-:B------:R-:W-:Y:S01]  /*f510*/  FFMA.FTZ R163, R34, UR48, -R46.reuse ;  /* 0x0000003022a37c23 */ /* 0x100fe2000801082e */
[----:B------:R-:W-:Y:S01]  /*f520*/  ISETP.GT.AND P2, PT, R97, 0x19, PT ;  /* 0x000000196100780c */ /* 0x000fe20003f44270 */
[----:B------:R-:W4:Y:S01]  /*f530*/  MUFU.TANH R24, R24 ;  /* 0x0000001800187308 */ /* 0x000f220000002400 */
[----:B------:R-:W-:Y:S01]  /*f540*/  FSEL R11, R11, -INF , P3 ;  /* 0xff8000000b0b7808 */ /* 0x000fe20001800000 */
        /* <DEDUP_REMOVED lines=23> */
[----:B---3--:R-:W-:Y:S01]  /*f6c0*/  FSEL R15, R15, -INF , P3 ;  /* 0xff8000000f0f7808 */ /* 0x008fe20001800000 */
[----:B------:R-:W-:Y:S01]  /*f6d0*/  FFMA.FTZ R159, R36, UR48, -R46 ;  /* 0x00000030249f7c23 */ /* 0x000fe2000801082e */
[----:B------:R-:W-:Y:S01]  /*f6e0*/  FMNMX.FTZ R12, R13, R12, !PT ;  /* 0x0000000c0d0c7209 */ /* 0x000fe20007810000 */
[----:B------:R-:W-:Y:S01]  /*f6f0*/  IMAD.MOV.U32 R35, RZ, RZ, R192 ;  /* 0x000000ffff237224 */ /* 0x000fe200078e00c0 */
[----:B------:R-:W-:Y:S01]  /*f700*/  ISETP.GT.AND P3, PT, R97, 0x30, PT ;  /* 0x000000306100780c */ /* 0x000fe20003f64270 */
[--C-:B------:R-:W-:Y:S01]  /*f710*/  FFMA.FTZ R32, R32, UR48, -R46.reuse ;  /* 0x0000003020207c23 */ /* 0x100fe2000801082e */
[----:B-1----:R-:W-:Y:S01]  /*f720*/  FSEL R56, R20, -INF , P2 ;  /* 0xff80000014387808 */ /* 0x002fe20001000000 */
[----:B------:R-:W1:Y:S01]  /*f730*/  MUFU.TANH R28, R28 ;  /* 0x0000001c001c7308 */ /* 0x000e620000002400 */
[----:B------:R-:W-:Y:S01]  /*f740*/  FMNMX.FTZ R67, R15, R12, !PT ;  /* 0x0000000c0f437209 */ /* 0x000fe20007810000 */
[--C-:B------:R-:W-:Y:S01]  /*f750*/  FFMA.FTZ R12, R63, UR48, -R46.reuse ;  /* 0x000000303f0c7c23 */ /* 0x100fe2000801082e */
[----:B------:R-:W-:Y:S01]  /*f760*/  ISETP.GT.AND P2, PT, R97, 0x31, PT ;  /* 0x000000316100780c */ /* 0x000fe20003f44270 */
[--C-:B------:R-:W-:Y:S01]  /*f770*/  FFMA.FTZ R44, R44, UR48, -R46.reuse ;  /* 0x000000302c2c7c23 */ /* 0x100fe2000801082e */
[----:B----4-:R-:W-:Y:S01]  /*f780*/  FSEL R58, R24, -INF , P3 ;  /* 0xff800000183a7808 */ /* 0x010fe20001800000 */
[--C-:B------:R-:W-:Y:S01]  /*f790*/  FFMA.FTZ R24, R57, UR48, -R46.reuse ;  /* 0x0000003039187c23 */ /* 0x100fe2000801082e */
[----:B------:R-:W-:Y:S01]  /*f7a0*/  FMNMX.FTZ R67, R56, R67, !PT ;  /* 0x0000004338437209 */ /* 0x000fe20007810000 */
[----:B------:R-:W3:Y:S01]  /*f7b0*/  MUFU.TANH R27, R27 ;  /* 0x0000001b001b7308 */ /* 0x000ee20000002400 */
        /* <DEDUP_REMOVED lines=9> */
[--C-:B------:R-:W-:Y:S01]  /*f850*/  FFMA.FTZ R30, R30, UR48, -R46.reuse ;  /* 0x000000301e1e7c23 */ /* 0x100fe2000801082e */
[----:B------:R-:W-:Y:S01]  /*f860*/  FMNMX.FTZ R14, R21, R14, !PT ;  /* 0x0000000e150e7209 */ /* 0x000fe20007810000 */
[--C-:B------:R-:W-:Y:S01]  /*f870*/  FFMA.FTZ R155, R41, UR48, -R46.reuse ;  /* 0x00000030299b7c23 */ /* 0x100fe2000801082e */
[----:B------:R-:W-:Y:S01]  /*f880*/  ISETP.GT.AND P3, PT, R97, 0x40, PT ;  /* 0x000000406100780c */ /* 0x000fe20003f64270 */
[--C-:B------:R-:W-:Y:S01]  /*f890*/  FFMA.FTZ R7, R7, UR48, -R46.reuse ;  /* 0x0000003007077c23 */ /* 0x100fe2000801082e */
[----:B-----5:R-:W-:Y:S01]  /*f8a0*/  FSEL R60, R26, -INF , P2 ;  /* 0xff8000001a3c7808 */ /* 0x020fe20001000000 */
[----:B------:R0:W2:Y:S01]  /*f8b0*/  MUFU.TANH R75, R64 ;  /* 0x00000040004b7308 */ /* 0x0000a20000002400 */
[----:B------:R-:W-:Y:S01]  /*f8c0*/  FMNMX.FTZ R63, R25, R14, !PT ;  /* 0x0000000e193f7209 */ /* 0x000fe20007810000 */
[----:B------:R-:W-:Y:S01]  /*f8d0*/  FFMA.FTZ R26, R53, UR48, -R46 ;  /* 0x00000030351a7c23 */ /* 0x000fe2000801082e */
[----:B------:R-:W-:-:S02]  /*f8e0*/  ISETP.GT.AND P2, PT, R97, 0x41, PT ;  /* 0x000000416100780c */ /* 0x000fc40003f44270 */
[----:B------:R-:W-:Y:S02]  /*f8f0*/  CS2R R100, SRZ ;  /* 0x0000000000647805 */ /* 0x000fe4000001ff00 */
[----:B-1----:R-:W-:Y:S01]  /*f900*/  FSEL R59, R28, -INF , P3 ;  /* 0xff8000001c3b7808 */ /* 0x002fe20001800000 */
[----:B------:R-:W-:Y:S01]  /*f910*/  FFMA.FTZ R28, R49, UR48, -R46 ;  /* 0x00000030311c7c23 */ /* 0x000fe2000801082e */
[----:B------:R-:W-:Y:S01]  /*f920*/  FMNMX.FTZ R14, R60, R63, !PT ;  /* 0x0000003f3c0e7209 */ /* 0x000fe20007810000 */
[----:B------:R1:W4:Y:S01]  /*f930*/  MUFU.TANH R79, R68 ;  /* 0x00000044004f7308 */ /* 0x0003220000002400 */
[----:B------:R-:W-:Y:S02]  /*f940*/  ISETP.GT.AND P3, PT, R97, 0x48, PT ;  /* 0x000000486100780c */ /* 0x000fe40003f64270 */
[----:B------:R-:W-:Y:S02]  /*f950*/  CS2R R94, SRZ ;  /* 0x00000000005e7805 */ /* 0x000fe4000001ff00 */
[----:B---3--:R-:W-:-:S02]  /*f960*/  FSEL R63, R27, -INF , P2 ;  /* 0xff8000001b3f7808 */ /* 0x008fc40001000000 */
[----:B------:R-:W-:Y:S02]  /*f970*/  CS2R R92, SRZ ;  /* 0x00000000005c7805 */ /* 0x000fe4000001ff00 */
[----:B------:R-:W-:Y:S02]  /*f980*/  FMNMX.FTZ R20, R59, R14, !PT ;  /* 0x0000000e3b147209 */ /* 0x000fe40007810000 */
[----:B------:R-:W-:Y:S02]  /*f990*/  CS2R R90, SRZ ;  /* 0x00000000005a7805 */ /* 0x000fe4000001ff00 */
[----:B------:R-:W-:Y:S01]  /*f9a0*/  ISETP.GT.AND P2, PT, R97, 0x49, PT ;  /* 0x000000496100780c */ /* 0x000fe20003f44270 */
[----:B------:R3:W5:Y:S01]  /*f9b0*/  MUFU.TANH R82, R69 ;  /* 0x0000004500527308 */ /* 0x0007620000002400 */
[----:B0-----:R-:W-:Y:S01]  /*f9c0*/  FSEL R64, R62, -INF , P3 ;  /* 0xff8000003e407808 */ /* 0x001fe20001800000 */
[----:B-1----:R-:W-:Y:S01]  /*f9d0*/  FMUL.FTZ R68, R80, UR6 ;  /* 0x0000000650447c20 */ /* 0x002fe20008410000 */
[----:B------:R-:W-:-:S02]  /*f9e0*/  FMNMX.FTZ R27, R63, R20, !PT ;  /* 0x000000143f1b7209 */ /* 0x000fc40007810000 */
[----:B------:R-:W-:Y:S02]  /*f9f0*/  ISETP.GT.AND P3, PT, R97, 0x50, PT ;  /* 0x000000506100780c */ /* 0x000fe40003f64270 */
[----:B------:R-:W-:Y:S01]  /*fa00*/  FSEL R57, R74, -INF , P2 ;  /* 0xff8000004a397808 */ /* 0x000fe20001000000 */
[----:B------:R-:W0:Y:S01]  /*fa10*/  MUFU.TANH R65, R65 ;  /* 0x0000004100417308 */ /* 0x000e220000002400 */
[----:B------:R-:W-:Y:S01]  /*fa20*/  FMNMX.FTZ R20, R64, R27, !PT ;  /* 0x0000001b40147209 */ /* 0x000fe20007810000 */
[----:B---3--:R-:W-:Y:S01]  /*fa30*/  FMUL.FTZ R69, R81, UR6 ;  /* 0x0000000651457c20 */ /* 0x008fe20008410000 */
[----:B------:R-:W-:Y:S02]  /*fa40*/  ISETP.GT.AND P2, PT, R97, 0x51, PT ;  /* 0x000000516100780c */ /* 0x000fe40003f44270 */
[----:B--2---:R-:W-:Y:S02]  /*fa50*/  FSEL R27, R75, -INF , P3 ;  /* 0xff8000004b1b7808 */ /* 0x004fe40001800000 */
[----:B------:R-:W-:Y:S01]  /*fa60*/  FMNMX.FTZ R20, R57, R20, !PT ;  /* 0x0000001439147209 */ /* 0x000fe20007810000 */
[----:B------:R1:W-:Y:S01]  /*fa70*/  MUFU.EX2 R14, R24 ;  /* 0x00000018000e7308 */ /* 0x0003e20000000800 */
[----:B------:R-:W-:-:S02]  /*fa80*/  ISETP.GT.AND P3, PT, R97, 0x58, PT ;  /* 0x000000586100780c */ /* 0x000fc40003f64270 */
[----:B------:R-:W-:Y:S02]  /*fa90*/  FSEL R55, R78, -INF , P2 ;  /* 0xff8000004e377808 */ /* 0x000fe40001000000 */
[----:B------:R-:W-:Y:S02]  /*faa0*/  ISETP.GT.AND P2, PT, R97, 0x59, PT ;  /* 0x000000596100780c */ /* 0x000fe40003f44270 */
[----:B----4-:R-:W-:Y:S01]  /*fab0*/  FSEL R53, R79, -INF , P3 ;  /* 0xff8000004f357808 */ /* 0x010fe20001800000 */
[----:B------:R-:W2:Y:S01]  /*fac0*/  MUFU.TANH R72, R72 ;  /* 0x0000004800487308 */ /* 0x000ea20000002400 */
[----:B-1----:R-:W-:Y:S02]  /*fad0*/  FMNMX.FTZ R24, R27, R20, !PT ;  /* 0x000000141b187209 */ /* 0x002fe40007810000 */
[----:B------:R-:W-:Y:S02]  /*fae0*/  ISETP.GT.AND P3, PT, R97, 0x60, PT ;  /* 0x000000606100780c */ /* 0x000fe40003f64270 */
[----:B------:R-:W-:-:S02]  /*faf0*/  FMNMX.FTZ R24, R55, R24, !PT ;  /* 0x0000001837187209 */ /* 0x000fc40007810000 */
[----:B-----5:R-:W-:Y:S01]  /*fb00*/  FSEL R62, R82, -INF , P2 ;  /* 0xff800000523e7808 */ /* 0x020fe20001000000 */
[----:B------:R-:W1:Y:S01]  /*fb10*/  MUFU.TANH R66, R66 ;  /* 0x0000004200427308 */ /* 0x000e620000002400 */
[----:B------:R-:W-:Y:S02]  /*fb20*/  FMNMX.FTZ R67, R53, R24, !PT ;  /* 0x0000001835437209 */ /* 0x000fe40007810000 */
[----:B------:R-:W-:Y:S02]  /*fb30*/  ISETP.GT.AND P2, PT, R97, 0x61, PT ;  /* 0x000000616100780c */ /* 0x000fe40003f44270 */
[----:B0-----:R-:W-:Y:S02]  /*fb40*/  FSEL R51, R65, -INF , P3 ;  /* 0xff80000041337808 */ /* 0x001fe40001800000 */
[----:B------:R-:W-:Y:S01]  /*fb50*/  FMNMX.FTZ R24, R62, R67, !PT ;  /* 0x000000433e187209 */ /* 0x000fe20007810000 */
[----:B------:R-:W0:Y:S01]  /*fb60*/  MUFU.TANH R68, R68 ;  /* 0x0000004400447308 */ /* 0x000e220000002400 */
[----:B------:R-:W-:-:S02]  /*fb70*/  ISETP.GT.AND P3, PT, R97, 0x68, PT ;  /* 0x000000686100780c */ /* 0x000fc40003f64270 */
[----:B------:R-:W-:Y:S02]  /*fb80*/  FSEL R65, R83, -INF , P2 ;  /* 0xff80000053417808 */ /* 0x000fe40001000000 */
[C---:B------:R-:W-:Y:S02]  /*fb90*/  ISETP.GT.AND P2, PT, R97.reuse, 0x69, PT ;  /* 0x000000696100780c */ /* 0x040fe40003f44270 */
[----:B--2---:R-:W-:Y:S01]  /*fba0*/  FSEL R49, R72, -INF , P3 ;  /* 0xff80000048317808 */ /* 0x004fe20001800000 */
[----:B------:R-:W2:Y:S01]  /*fbb0*/  MUFU.TANH R69, R69 ;  /* 0x0000004500457308 */ /* 0x000ea20000002400 */
[C---:B------:R-:W-:Y:S02]  /*fbc0*/  ISETP.GT.AND P3, PT, R97.reuse, 0x70, PT ;  /* 0x000000706100780c */ /* 0x040fe40003f64270 */
[----:B-1----:R-:W-:Y:S02]  /*fbd0*/  FSEL R66, R66, -INF , P2 ;  /* 0xff80000042427808 */ /* 0x002fe40001000000 */
[----:B------:R-:W-:-:S03]  /*fbe0*/  ISETP.GT.AND P2, PT, R97, 0x71, PT ;  /* 0x000000716100780c */ /* 0x000fc60003f44270 */
[----:B------:R1:W-:Y:S01]  /*fbf0*/  MUFU.EX2 R20, R26 ;  /* 0x0000001a00147308 */ /* 0x0003e20000000800 */
[----:B0-----:R-:W-:Y:S02]  /*fc00*/  FSEL R47, R68, -INF , P3 ;  /* 0xff800000442f7808 */ /* 0x001fe40001800000 */
[----:B------:R-:W-:-:S05]  /*fc10*/  ISETP.GT.AND P3, PT, R97, 0x78, PT ;  /* 0x000000786100780c */ /* 0x000fca0003f64270 */
[----:B------:R-:W0:Y:S01]  /*fc20*/  MUFU.TANH R70, R70 ;  /* 0x0000004600467308 */ /* 0x000e220000002400 */
[----:B-1----:R-:W-:-:S04]  /*fc30*/  FMNMX.FTZ R26, R51, R24, !PT ;  /* 0x00000018331a7209 */ /* 0x002fc80007810000 */
[----:B------:R-:W-:-:S03]  /*fc40*/  FMNMX.FTZ R26, R65, R26, !PT ;  /* 0x0000001a411a7209 */ /* 0x000fc60007810000 */
[----:B------:R-:W1:Y:S01]  /*fc50*/  MUFU.TANH R71, R71 ;  /* 0x0000004700477308 */ /* 0x000e620000002400 */
[----:B------:R-:W-:-:S04]  /*fc60*/  FMNMX.FTZ R67, R49, R26, !PT ;  /* 0x0000001a31437209 */ /* 0x000fc80007810000 */
[----:B------:R-:W-:Y:S02]  /*fc70*/  FMNMX.FTZ R26, R66, R67, !PT ;  /* 0x00000043421a7209 */ /* 0x000fe40007810000 */
[----:B--2---:R-:W-:Y:S01]  /*fc80*/  FSEL R67, R69, -INF , P2 ;  /* 0xff80000045437808 */ /* 0x004fe20001000000 */
[----:B------:R2:W-:Y:S01]  /*fc90*/  MUFU.EX2 R24, R28 ;  /* 0x0000001c00187308 */ /* 0x0005e20000000800 */
[----:B------:R-:W-:Y:S02]  /*fca0*/  FMNMX.FTZ R26, R47, R26, !PT ;  /* 0x0000001a2f1a7209 */ /* 0x000fe40007810000 */
[----:B------:R-:W-:Y:S02]  /*fcb0*/  ISETP.GT.AND P2, PT, R97, 0x79, PT ;  /* 0x000000796100780c */ /* 0x000fe40003f44270 */
[----:B------:R-:W-:Y:S02]  /*fcc0*/  CS2R R96, SRZ ;  /* 0x0000000000607805 */ /* 0x000fe4000001ff00 */
[----:B------:R-:W-:Y:S01]  /*fcd0*/  FMNMX.FTZ R26, R67, R26, !PT ;  /* 0x0000001a431a7209 */ /* 0x000fe20007810000 */
[----:B------:R-:W-:Y:S01]  /*fce0*/  MUFU.EX2 R181, R181 ;  /* 0x000000b500b57308 */ /* 0x000fe20000000800 */
[----:B--2---:R-:W-:Y:S01]  /*fcf0*/  FFMA.FTZ R28, R45, UR48, -R46 ;  /* 0x000000302d1c7c23 */ /* 0x004fe2000801082e */
[----:B0-----:R-:W-:-:S02]  /*fd00*/  FSEL R45, R70, -INF , P3 ;  /* 0xff800000462d7808 */ /* 0x001fc40001800000 */
[----:B-1----:R-:W-:Y:S02]  /*fd10*/  FSEL R68, R71, -INF , P2 ;  /* 0xff80000047447808 */ /* 0x002fe40001000000 */
[----:B------:R-:W-:Y:S02]  /*fd20*/  FMNMX.FTZ R33, R45, R26, !PT ;  /* 0x0000001a2d217209 */ /* 0x000fe40007810000 */
[----:B------:R0:W1:Y:S02]  /*fd30*/  MUFU.EX2 R8, R99 ;  /* 0x0000006300087308 */ /* 0x0000640000000800 */
[----:B------:R-:W-:-:S05]  /*fd40*/  FMNMX.FTZ R33, R68, R33, !PT ;  /* 0x0000002144217209 */ /* 0x000fca0007810000 */
[----:B------:R-:W2:Y:S01]  /*fd50*/  SHFL.BFLY PT, R26, R33, 0x2, 0x1f ;  /* 0x0c401f00211a7f89 */ /* 0x000ea200000e0000 */
[----:B------:R-:W-:Y:S01]  /*fd60*/  MUFU.EX2 R183, R183 ;  /* 0x000000b700b77308 */ /* 0x000fe20000000800 */
[----:B0-----:R-:W-:-:S07]  /*fd70*/  CS2R R98, SRZ ;  /* 0x0000000000627805 */ /* 0x001fce000001ff00 */
[----:B------:R-:W-:Y:S08]  /*fd80*/  MUFU.EX2 R6, R6 ;  /* 0x0000000600067308 */ /* 0x000ff00000000800 */
[----:B------:R-:W-:Y:S01]  /*fd90*/  MUFU.EX2 R177, R177 ;  /* 0x000000b100b17308 */ /* 0x000fe20000000800 */
[----:B--2---:R-:W-:-:S07]  /*fda0*/  FMNMX.FTZ R37, R33, R26, !PT ;  /* 0x0000001a21257209 */ /* 0x004fce0007810000 */
[----:B------:R-:W-:Y:S01]  /*fdb0*/  MUFU.EX2 R10, R10 ;  /* 0x0000000a000a7308 */ /* 0x000fe20000000800 */
[----:B------:R-:W0:Y:S07]  /*fdc0*/  SHFL.BFLY PT, R26, R37, 0x1, 0x1f ;  /* 0x0c201f00251a7f89 */ /* 0x000e2e00000e0000 */
[----:B------:R-:W-:Y:S08]  /*fdd0*/  MUFU.EX2 R179, R179 ;  /* 0x000000b300b37308 */ /* 0x000ff00000000800 */
[----:B------:R-:W-:Y:S08]  /*fde0*/  MUFU.EX2 R12, R12 ;  /* 0x0000000c000c7308 */ /* 0x000ff00000000800 */
[----:B------:R-:W-:Y:S01]  /*fdf0*/  MUFU.EX2 R173, R173 ;  /* 0x000000ad00ad7308 */ /* 0x000fe20000000800 */
[----:B0-----:R-:W-:-:S02]  /*fe00*/  FMNMX.FTZ R26, R37, R26, !PT ;  /* 0x0000001a251a7209 */ /* 0x001fc40007810000 */
[----:B------:R-:W0:Y:S02]  /*fe10*/  @P1 LDC R37, c[0x0][0x44c] ;  /* 0x00011300ff251b82 */ /* 0x000e240000000800 */
[C---:B------:R-:W-:Y:S01]  /*fe20*/  FSETP.NEU.FTZ.AND P2, PT, R26.reuse, -INF , PT ;  /* 0xff8000001a00780b */ /* 0x040fe20003f5d000 */
[----:B------:R-:W-:Y:S02]  /*fe30*/  FMUL.FTZ R29, R26, UR48 ;  /* 0x000000301a1d7c20 */ /* 0x000fe40008410000 */
[----:B------:R-:W-:Y:S03]  /*fe40*/  MUFU.EX2 R175, R175 ;  /* 0x000000af00af7308 */ /* 0x000fe60000000800 */
[----:B------:R-:W-:-:S05]  /*fe50*/  FSEL R42, R29, RZ, P2 ;  /* 0x000000ff1d2a7208 */ /* 0x000fca0001000000 */
[----:B------:R-:W-:Y:S01]  /*fe60*/  MUFU.EX2 R169, R169 ;  /* 0x000000a900a97308 */ /* 0x000fe20000000800 */
[--C-:B------:R-:W-:Y:S01]  /*fe70*/  FFMA.FTZ R180, R48, UR48, -R42.reuse ;  /* 0x0000003030b47c23 */ /* 0x100fe2000801082a */
[--C-:B------:R-:W-:Y:S01]  /*fe80*/  FFMA.FTZ R29, R61, UR48, -R42.reuse ;  /* 0x000000303d1d7c23 */ /* 0x100fe2000801082a */
[----:B------:R-:W2:Y:S01]  /*fe90*/  @P1 LDC R48, c[0x0][0x450] ;  /* 0x00011400ff301b82 */ /* 0x000ea20000000800 */
[--C-:B------:R-:W-:Y:S01]  /*fea0*/  FFMA.FTZ R182, R5, UR48, -R42.reuse ;  /* 0x0000003005b67c23 */ /* 0x100fe2000801082a */
[--C-:B------:R-:W-:Y:S01]  /*feb0*/  FFMA.FTZ R3, R3, UR48, -R42.reuse ;  /* 0x0000003003037c23 */ /* 0x100fe2000801082a */
[--C-:B------:R-:W-:Y:S01]  /*fec0*/  FFMA.FTZ R176, R50, UR48, -R42.reuse ;  /* 0x0000003032b07c23 */ /* 0x100fe2000801082a */
[----:B------:R-:W-:Y:S01]  /*fed0*/  IMAD.U32 R5, RZ, RZ, UR38 ;  /* 0x00000026ff057e24 */ /* 0x000fe2000f8e00ff */
[----:B------:R-:W-:Y:S01]  /*fee0*/  MUFU.EX2 R180, R180 ;  /* 0x000000b400b47308 */ /* 0x000fe20000000800 */
[--C-:B------:R-:W-:Y:S01]  /*fef0*/  FFMA.FTZ R9, R9, UR48, -R42.reuse ;  /* 0x0000003009097c23 */ /* 0x100fe2000801082a */
[--C-:B------:R-:W-:Y:S01]  /*ff00*/  FFMA.FTZ R178, R11, UR48, -R42.reuse ;  /* 0x000000300bb27c23 */ /* 0x100fe2000801082a */
[----:B------:R-:W-:Y:S01]  /*ff10*/  FFMA.FTZ R11, R52, UR48, -R42 ;  /* 0x00000030340b7c23 */ /* 0x000fe2000801082a */
[----:B------:R-:W-:Y:S01]  /*ff20*/  PRMT R0, R5, 0x654, R0 ;  /* 0x0000065405007816 */ /* 0x000fe20000000000 */
[----:B0-----:R-:W-:-:S04]  /*ff30*/  @P1 IMAD.HI.U32 R37, R192, R37, RZ ;  /* 0x00000025c0251227 */ /* 0x001fc800078e00ff */
[--C-:B------:R-:W-:Y:S01]  /*ff40*/  FFMA.FTZ R172, R54, UR48, -R42.reuse ;  /* 0x0000003036ac7c23 */ /* 0x100fe2000801082a */
[--C-:B------:R-:W-:Y:S01]  /*ff50*/  FFMA.FTZ R13, R13, UR48, -R42.reuse ;  /* 0x000000300d0d7c23 */ /* 0x100fe2000801082a */
[----:B------:R-:W0:Y:S01]  /*ff60*/  MUFU.EX2 R29, R29 ;  /* 0x0000001d001d7308 */ /* 0x000e220000000800 */
[----:B------:R1:W-:Y:S01]  /*ff70*/  SYNCS.ARRIVE.TRANS64.RED.A1T0 RZ, [R0+URZ], RZ ;  /* 0x000000ff00ff79a7 */ /* 0x0003e2000810043f */
[--C-:B------:R-:W-:Y:S01]  /*ff80*/  FFMA.FTZ R174, R15, UR48, -R42.reuse ;  /* 0x000000300fae7c23 */ /* 0x100fe2000801082a */
[--C-:B------:R-:W-:Y:S01]  /*ff90*/  FFMA.FTZ R15, R56, UR48, -R42.reuse ;  /* 0x00000030380f7c23 */ /* 0x100fe2000801082a */
[--C-:B------:R-:W-:Y:S01]  /*ffa0*/  FFMA.FTZ R168, R58, UR48, -R42.reuse ;  /* 0x000000303aa87c23 */ /* 0x100fe2000801082a */
[--C-:B------:R-:W-:Y:S01]  /*ffb0*/  FFMA.FTZ R33, R21, UR48, -R42.reuse ;  /* 0x0000003015217c23 */ /* 0x100fe2000801082a */
[--C-:B------:R-:W-:Y:S01]  /*ffc0*/  FFMA.FTZ R170, R25, UR48, -R42.reuse ;  /* 0x0000003019aa7c23 */ /* 0x100fe2000801082a */
[----:B------:R-:W-:Y:S01]  /*ffd0*/  FFMA.FTZ R21, R60, UR48, -R42 ;  /* 0x000000303c157c23 */ /* 0x000fe2000801082a */
[----:B------:R-:W3:Y:S01]  /*ffe0*/  MUFU.EX2 R182, R182 ;  /* 0x000000b600b67308 */ /* 0x000ee20000000800 */
[----:B-1----:R-:W-:Y:S01]  /*fff0*/  FADD.FTZ R0, R181, R8 ;  /* 0x00000008b5007221 */ /* 0x002fe20000010000 */
[--C-:B------:R-:W-:Y:S01]  /*10000*/  FFMA.FTZ R164, R59, UR48, -R42.reuse ;  /* 0x000000303ba47c23 */ /* 0x100fe2000801082a */
[----:B--2---:R-:W-:Y:S01]  /*10010*/  @P1 SHF.R.U32.HI R35, RZ, R48, R37 ;  /* 0x00000030ff231219 */ /* 0x004fe20000011625 */
[--C-:B------:R-:W-:Y:S01]  /*10020*/  FFMA.FTZ R25, R63, UR48, -R42.reuse ;  /* 0x000000303f197c23 */ /* 0x100fe2000801082a */
[--C-:B------:R-:W-:Y:S01]  /*10030*/  FFMA.FTZ R166, R64, UR48, -R42.reuse ;  /* 0x0000003040a67c23 */ /* 0x100fe2000801082a */
[----:B------:R-:W-:Y:S01]  /*10040*/  FFMA.FTZ R57, R57, UR48, -R42 ;  /* 0x0000003039397c23 */ /* 0x000fe2000801082a */
[----:B------:R-:W-:Y:S01]  /*10050*/  IADD3 R37, R35, R195, -R194 ;  /* 0x000000c323257210 */ /* 0x000fe20007ffe8c2 */
[----:B------:R-:W1:Y:S01]  /*10060*/  MUFU.EX2 R3, R3 ;  /* 0x0000000300037308 */ /* 0x000e620000000800 */
[----:B0-----:R-:W-:Y:S01]  /*10070*/  FADD.FTZ R5, R180, R29 ;  /* 0x0000001db4057221 */ /* 0x001fe20000010000 */
[--C-:B------:R-:W-:Y:S01]  /*10080*/  FFMA.FTZ R27, R27, UR48, -R42.reuse ;  /* 0x000000301b1b7c23 */ /* 0x100fe2000801082a */
[----:B------:R-:W-:Y:S01]  /*10090*/  SHF.R.S32.HI R48, RZ, 0x1f, R37 ;  /* 0x0000001fff307819 */ /* 0x000fe20000011425 */
[--C-:B------:R-:W-:Y:S01]  /*100a0*/  FFMA.FTZ R55, R55, UR48, -R42.reuse ;  /* 0x0000003037377c23 */ /* 0x100fe2000801082a */
[--C-:B------:R-:W-:Y:S01]  /*100b0*/  FFMA.FTZ R53, R53, UR48, -R42.reuse ;  /* 0x0000003035357c23 */ /* 0x100fe2000801082a */
[----:B------:R-:W-:Y:S01]  /*100c0*/  F2FP.F16.F32.PACK_AB R180, R29, R180 ;  /* 0x000000b41db4723e */ /* 0x000fe200000000ff */
[----:B------:R-:W-:Y:S01]  /*100d0*/  FFMA.FTZ R62, R62, UR48, -R42 ;  /* 0x000000303e3e7c23 */ /* 0x000fe2000801082a */
[----:B------:R-:W0:Y:S01]  /*100e0*/  MUFU.EX2 R176, R176 ;  /* 0x000000b000b07308 */ /* 0x000e220000000800 */
[----:B---3--:R-:W-:Y:S01]  /*100f0*/  FADD.FTZ R46, R182, R5 ;  /* 0x00000005b62e7221 */ /* 0x008fe20000010000 */
[----:B------:R-:W-:Y:S01]  /*10100*/  FADD.FTZ R5, R183, R0 ;  /* 0x00000000b7057221 */ /* 0x000fe20000010000 */
[C---:B------:R-:W-:Y:S01]  /*10110*/  F2FP.F16.F32.PACK_AB R183, R6.reuse, R183 ;  /* 0x000000b706b7723e */ /* 0x040fe200000000ff */
[--C-:B------:R-:W-:Y:S01]  /*10120*/  FFMA.FTZ R51, R51, UR48, -R42.reuse ;  /* 0x0000003033337c23 */ /* 0x100fe2000801082a */
[--C-:B------:R-:W-:Y:S01]  /*10130*/  FFMA.FTZ R65, R65, UR48, -R42.reuse ;  /* 0x0000003041417c23 */ /* 0x100fe2000801082a */
[----:B------:R-:W-:Y:S01]  /*10140*/  FADD.FTZ R0, R6, R5 ;  /* 0x0000000506007221 */ /* 0x000fe20000010000 */
[----:B------:R-:W-:Y:S01]  /*10150*/  FFMA.FTZ R49, R49, UR48, -R42 ;  /* 0x0000003031317c23 */ /* 0x000fe2000801082a */
[----:B------:R-:W2:Y:S01]  /*10160*/  MUFU.EX2 R9, R9 ;  /* 0x0000000900097308 */ /* 0x000ea20000000800 */
[----:B-1----:R-:W-:Y:S01]  /*10170*/  FADD.FTZ R35, R3, R46 ;  /* 0x0000002e03237221 */ /* 0x002fe20000010000 */
[----:B------:R-:W-:Y:S01]  /*10180*/  FADD.FTZ R5, R177, R0 ;  /* 0x00000000b1057221 */ /* 0x000fe20000010000 */
[----:B------:R-:W-:Y:S01]  /*10190*/  F2FP.F16.F32.PACK_AB R182, R3, R182 ;  /* 0x000000b603b6723e */ /* 0x000fe200000000ff */
[--C-:B------:R-:W-:Y:S01]  /*101a0*/  FFMA.FTZ R66, R66, UR48, -R42.reuse ;  /* 0x0000003042427c23 */ /* 0x100fe2000801082a */
[--C-:B------:R-:W-:Y:S01]  /*101b0*/  FFMA.FTZ R47, R47, UR48, -R42.reuse ;  /* 0x000000302f2f7c23 */ /* 0x100fe2000801082a */
[----:B------:R-:W-:Y:S01]  /*101c0*/  FADD.FTZ R0, R10, R5 ;  /* 0x000000050a007221 */ /* 0x000fe20000010000 */
[----:B------:R-:W-:Y:S01]  /*101d0*/  FFMA.FTZ R67, R67, UR48, -R42 ;  /* 0x0000003043437c23 */ /* 0x000fe2000801082a */
[----:B------:R-:W1:Y:S01]  /*101e0*/  MUFU.EX2 R178, R178 ;  /* 0x000000b200b27308 */ /* 0x000e620000000800 */
[----:B0-----:R-:W-:Y:S01]  /*101f0*/  FADD.FTZ R46, R176, R35 ;  /* 0x00000023b02e7221 */ /* 0x001fe20000010000 */
[----:B------:R-:W-:Y:S01]  /*10200*/  FADD.FTZ R5, R179, R0 ;  /* 0x00000000b3057221 */ /* 0x000fe20000010000 */
[--C-:B------:R-:W-:Y:S01]  /*10210*/  FFMA.FTZ R45, R45, UR48, -R42.reuse ;  /* 0x000000302d2d7c23 */ /* 0x100fe2000801082a */
[----:B------:R-:W-:Y:S01]  /*10220*/  F2FP.F16.F32.PACK_AB R181, R8, R181 ;  /* 0x000000b508b5723e */ /* 0x000fe200000000ff */
[----:B------:R-:W-:Y:S01]  /*10230*/  FFMA.FTZ R42, R68, UR48, -R42 ;  /* 0x00000030442a7c23 */ /* 0x000fe2000801082a */
[C---:B------:R-:W-:Y:S01]  /*10240*/  FADD.FTZ R0, R12.reuse, R5 ;  /* 0x000000050c007221 */ /* 0x040fe20000010000 */
[----:B------:R-:W-:Y:S01]  /*10250*/  F2FP.F16.F32.PACK_AB R179, R12, R179 ;  /* 0x000000b30cb3723e */ /* 0x000fe200000000ff */
[----:B------:R-:W0:Y:S01]  /*10260*/  MUFU.EX2 R11, R11 ;  /* 0x0000000b000b7308 */ /* 0x000e220000000800 */
[----:B--2---:R-:W-:Y:S01]  /*10270*/  FADD.FTZ R35, R9, R46 ;  /* 0x0000002e09237221 */ /* 0x004fe20000010000 */
[----:B------:R-:W-:Y:S01]  /*10280*/  FADD.FTZ R5, R173, R0 ;  /* 0x00000000ad057221 */ /* 0x000fe20000010000 */
[----:B------:R-:W-:-:S02]  /*10290*/  F2FP.F16.F32.PACK_AB R176, R9, R176 ;  /* 0x000000b009b0723e */ /* 0x000fc400000000ff */
[----:B------:R-:W-:Y:S01]  /*102a0*/  IADD3 R12, R88, -0x2, RZ ;  /* 0xfffffffe580c7810 */ /* 0x000fe20007ffe0ff */
[----:B------:R-:W-:Y:S01]  /*102b0*/  FADD.FTZ R0, R14, R5 ;  /* 0x000000050e007221 */ /* 0x000fe20000010000 */
[----:B------:R-:W-:Y:S01]  /*102c0*/  F2FP.F16.F32.PACK_AB R177, R10, R177 ;  /* 0x000000b10ab1723e */ /* 0x000fe200000000ff */
[----:B------:R-:W2:Y:S01]  /*102d0*/  MUFU.EX2 R172, R172 ;  /* 0x000000ac00ac7308 */ /* 0x000ea20000000800 */
[----:B-1----:R-:W-:Y:S01]  /*102e0*/  FADD.FTZ R46, R178, R35 ;  /* 0x00000023b22e7221 */ /* 0x002fe20000010000 */
[----:B------:R-:W-:Y:S01]  /*102f0*/  FADD.FTZ R5, R175, R0 ;  /* 0x00000000af057221 */ /* 0x000fe20000010000 */
[----:B------:R-:W-:Y:S02]  /*10300*/  F2FP.F16.F32.PACK_AB R173, R14, R173 ;  /* 0x000000ad0ead723e */ /* 0x000fe400000000ff */
[----:B------:R-:W-:Y:S02]  /*10310*/  CS2R R88, SRZ ;  /* 0x0000000000587805 */ /* 0x000fe4000001ff00 */
[C---:B------:R-:W-:Y:S01]  /*10320*/  F2FP.F16.F32.PACK_AB R175, R20.reuse, R175 ;  /* 0x000000af14af723e */ /* 0x040fe200000000ff */
[----:B------:R-:W-:Y:S01]  /*10330*/  FADD.FTZ R0, R20, R5 ;  /* 0x0000000514007221 */ /* 0x000fe20000010000 */
[----:B------:R-:W-:Y:S01]  /*10340*/  LEA.HI R5, R48, R37, RZ, 0x7 ;  /* 0x0000002530057211 */ /* 0x000fe200078f38ff */
        /* <DEDUP_REMOVED lines=14> */
[----:B-1----:R-:W-:Y:S01]  /*10430*/  FADD.FTZ R46, R168, R35 ;  /* 0x00000023a82e7221 */ /* 0x002fe20000010000 */
[----:B------:R-:W-:Y:S01]  /*10440*/  FADD.FTZ R35, R169, R0 ;  /* 0x00000000a9237221 */ /* 0x000fe20000010000 */
[----:B------:R-:W-:-:S03]  /*10450*/  F2FP.F16.F32.PACK_AB R169, R24, R169 ;  /* 0x000000a918a9723e */ /* 0x000fc600000000ff */
[----:B------:R-:W-:Y:S02]  /*10460*/  FADD.FTZ R0, R24, R35 ;  /* 0x0000002318007221 */ /* 0x000fe40000010000 */
        /* <DEDUP_REMOVED lines=83> */
[----:B------:R0:W1:Y:S08]  /*109a0*/  MUFU.EX2 R6, R7 ;  /* 0x0000000700067308 */ /* 0x0000700000000800 */
[----:B------:R-:W3:Y:S01]  /*109b0*/  MUFU.EX2 R42, R42 ;  /* 0x0000002a002a7308 */ /* 0x000ee20000000800 */
[----:B0-----:R-:W-:Y:S01]  /*109c0*/  FADD.FTZ R7, R155, R8 ;  /* 0x000000089b077221 */ /* 0x001fe20000010000 */
[----:B--2---:R-:W-:-:S03]  /*109d0*/  FADD.FTZ R3, R45, R0 ;  /* 0x000000002d037221 */ /* 0x004fc60000010000 */
[C---:B-1----:R-:W-:Y:S01]  /*109e0*/  FADD.FTZ R0, R6.reuse, R7 ;  /* 0x0000000706007221 */ /* 0x042fe20000010000 */
[----:B------:R-:W-:Y:S02]  /*109f0*/  F2FP.F16.F32.PACK_AB R155, R6, R155 ;  /* 0x0000009b069b723e */ /* 0x000fe400000000ff */
[----:B------:R-:W-:-:S04]  /*10a00*/  SHF.R.S32.HI R6, RZ, 0x7, R5 ;  /* 0x00000007ff067819 */ /* 0x000fc80000011405 */
[----:B------:R-:W-:Y:S01]  /*10a10*/  VIMNMX R5, R199, R6, !PT ;  /* 0x00000006c7057248 */ /* 0x000fe20007fe0100 */
[C---:B---3--:R-:W-:Y:S01]  /*10a20*/  FADD.FTZ R3, R42.reuse, R3 ;  /* 0x000000032a037221 */ /* 0x048fe20000010000 */
[----:B------:R-:W-:Y:S02]  /*10a30*/  F2FP.F16.F32.PACK_AB R154, R42, R45 ;  /* 0x0000002d2a9a723e */ /* 0x000fe400000000ff */
[----:B------:R-:W-:-:S13]  /*10a40*/  ISETP.GE.AND P2, PT, R12, R5, PT ;  /* 0x000000050c00720c */ /* 0x000fda0003f46270 */
[----:B------:R-:W-:Y:S05]  /*10a50*/  @!P2 BRA `(.L_x_9555) ;  /* 0x0000003000eca947 */ /* 0x000fea0003800000 */
[----:B------:R-:W-:Y:S01]  /*10a60*/  IMAD.MOV.U32 R10, RZ, RZ, R31 ;  /* 0x000000ffff0a7224 */ /* 0x000fe200078e001f */
[----:B------:R-:W-:Y:S01]  /*10a70*/  MOV R13, R186 ;  /* 0x000000ba000d7202 */ /* 0x000fe20000000f00 */
[----:B------:R-:W-:Y:S02]  /*10a80*/  IMAD.MOV.U32 R11, RZ, RZ, R26 ;  /* 0x000000ffff0b7224 */ /* 0x000fe400078e001a */
[----:B------:R-:W-:Y:S02]  /*10a90*/  IMAD.MOV.U32 R6, RZ, RZ, R189 ;  /* 0x000000ffff067224 */ /* 0x000fe400078e00bd */
[----:B------:R-:W-:-:S07]  /*10aa0*/  IMAD.MOV.U32 R151, RZ, RZ, RZ ;  /* 0x000000ffff977224 */ /* 0x000fce00078e00ff */
.L_x_9567:
        /* <DEDUP_REMOVED lines=8> */
.L_x_9557:
        /* <DEDUP_REMOVED lines=8> */
.L_x_9558:
[----:B------:R-:W-:Y:S04]  /*10bb0*/  BSSY B0, `(.L_x_9556) ;  /* 0x0000004000007945 */ /* 0x000fe80003800000 */
[----:B-1----:R-:W-:Y:S05]  /*10bc0*/  @P3 BRA `(.L_x_9559) ;  /* 0x0000000000083947 */ /* 0x002fea0003800000 */
[----:B------:R-:W1:Y:S02]  /*10bd0*/  SYNCS.PHASECHK.TRANS64.TRYWAIT P3, [R7+URZ+0x28830], R8 ;  /* 0x02883008070075a7 */ /* 0x000e64000806017f */
[----:B-1----:R-:W-:Y:S05]  /*10be0*/  @!P3 BRA `(.L_x_9560) ;  /* 0x0000013000e4b947 */ /* 0x002fea0003800000 */
.L_x_9559:
[----:B------:R-:W-:Y:S05]  /*10bf0*/  BSYNC B0 ;  /* 0x0000000000007941 */ /* 0x000fea0003800000 */
.L_x_9556:
[----:B01----:R-:W0:Y:S01]  /*10c00*/  S2R R7, SR_TID.X ;  /* 0x0000000000077919 */ /* 0x003e220000002100 */
[----:B------:R-:W-:Y:S01]  /*10c10*/  IADD3 R186, R13, 0x1, RZ ;  /* 0x000000010dba7810 */ /* 0x000fe20007ffe0ff */
[----:B------:R-:W-:Y:S05]  /*10c20*/  WARPSYNC.ALL ;  /* 0x0000000000007948 */ /* 0x000fea0003800000 */
[C---:B------:R-:W-:Y:S01]  /*10c30*/  ISETP.NE.AND P3, PT, R186.reuse, 0x2, PT ;  /* 0x00000002ba00780c */ /* 0x040fe20003f65270 */
[----:B------:R-:W-:Y:S01]  /*10c40*/  IMAD.MOV.U32 R9, RZ, RZ, 0x40000040 ;  /* 0x40000040ff097424 */ /* 0x000fe200078e00ff */
[----:B------:R-:W-:Y:S01]  /*10c50*/  MOV R25, 0x40000040 ;  /* 0x4000004000197802 */ /* 0x000fe20000000f00 */
[----:B------:R-:W-:Y:S01]  /*10c60*/  IMAD.MOV.U32 R21, RZ, RZ, 0x40000040 ;  /* 0x40000040ff157424 */ /* 0x000fe200078e00ff */
[----:B------:R-:W-:Y:S01]  /*10c70*/  SEL R186, R186, RZ, P3 ;  /* 0x000000ffbaba7207 */ /* 0x000fe20001800000 */
[----:B------:R-:W-:Y:S01]  /*10c80*/  IMAD.MOV.U32 R15, RZ, RZ, 0x40000040 ;  /* 0x40000040ff0f7424 */ /* 0x000fe200078e00ff */
[----:B------:R-:W-:-:S02]  /*10c90*/  R2UR UR7, R9 ;  /* 0x00000000090772ca */ /* 0x000fc400000e0000 */
[C---:B------:R-:W-:Y:S01]  /*10ca0*/  R2UR UR15, R25.reuse ;  /* 0x00000000190f72ca */ /* 0x040fe200000e0000 */
[----:B------:R-:W-:Y:S01]  /*10cb0*/  IMAD R8, R186, 0x800, R4 ;  /* 0x00000800ba087824 */ /* 0x000fe200078e0204 */
[----:B------:R-:W-:Y:S02]  /*10cc0*/  R2UR UR31, R25 ;  /* 0x00000000191f72ca */ /* 0x000fe400000e0000 */
[----:B------:R-:W-:Y:S01]  /*10cd0*/  R2UR UR11, R21 ;  /* 0x00000000150b72ca */ /* 0x000fe200000e0000 */
[C---:B------:R-:W-:Y:S01]  /*10ce0*/  VIADD R20, R8.reuse, 0x2 ;  /* 0x0000000208147836 */ /* 0x040fe20000000000 */
[C---:B------:R-:W-:Y:S01]  /*10cf0*/  IADD3 R24, R8.reuse, 0x4, RZ ;  /* 0x0000000408187810 */ /* 0x040fe20007ffe0ff */
[C---:B------:R-:W-:Y:S01]  /*10d00*/  VIADD R14, R8.reuse, 0x6 ;  /* 0x00000006080e7836 */ /* 0x040fe20000000000 */
[----:B------:R-:W-:Y:S02]  /*10d10*/  R2UR UR6, R8 ;  /* 0x00000000080672ca */ /* 0x000fe400000e0000 */
[----:B------:R-:W-:-:S02]  /*10d20*/  R2UR UR14, R24 ;  /* 0x00000000180e72ca */ /* 0x000fc400000e0000 */
[----:B------:R-:W-:Y:S02]  /*10d30*/  IADD3 R24, R8, 0x404, RZ ;  /* 0x0000040408187810 */ /* 0x000fe40007ffe0ff */
[----:B------:R-:W-:Y:S01]  /*10d40*/  R2UR UR10, R20 ;  /* 0x00000000140a72ca */ /* 0x000fe200000e0000 */
[----:B------:R-:W-:Y:S01]  /*10d50*/  VIADD R20, R8, 0x400 ;  /* 0x0000040008147836 */ /* 0x000fe20000000000 */
[----:B------:R-:W-:Y:S02]  /*10d60*/  R2UR UR30, R24 ;  /* 0x00000000181e72ca */ /* 0x000fe400000e0000 */
[----:B0-----:R-:W-:Y:S02]  /*10d70*/  SHF.R.U32.HI R7, RZ, 0x7, R7 ;  /* 0x00000007ff077819 */ /* 0x001fe40000011607 */
[----:B------:R-:W-:Y:S01]  /*10d80*/  R2UR UR18, R14 ;  /* 0x000000000e1272ca */ /* 0x000fe200000e0000 */
[----:B------:R-:W-:Y:S01]  /*10d90*/  VIADD R14, R8, 0x402 ;  /* 0x00000402080e7836 */ /* 0x000fe20000000000 */
        /* <DEDUP_REMOVED lines=37> */
.L_x_9562:
[----:B------:R-:W-:Y:S01]  /*10ff0*/  SHF.L.U32 R6, R6, 0x1f, RZ ;  /* 0x0000001f06067819 */ /* 0x000fe200000006ff */
[----:B------:R-:W-:-:S04]  /*11000*/  IMAD R7, R13, 0x8, R18 ;  /* 0x000000080d077824 */ /* 0x000fc800078e0212 */
[----:B------:R0:W1:Y:S01]  /*11010*/  SYNCS.PHASECHK.TRANS64.TRYWAIT P2, [R7+URZ+0x28850], R6 ;  /* 0x02885006070075a7 */ /* 0x000062000804017f */
[----:B------:R-:W-:Y:S05]  /*11020*/  @!P0 BRA `(.L_x_9563) ;  /* 0x0000000000048947 */ /* 0x000fea0003800000 */
[----:B------:R-:W-:Y:S01]  /*11030*/  BPT.TRAP 0x1 ;  /* 0x000000040000795c */ /* 0x000fe20000300000 */
.L_x_9563:
[----:B-1----:R-:W-:Y:S05]  /*11040*/  @P2 BRA `(.L_x_9561) ;  /* 0x0000000000082947 */ /* 0x002fea0003800000 */
[----:B------:R-:W1:Y:S02]  /*11050*/  SYNCS.PHASECHK.TRANS64.TRYWAIT P2, [R7+URZ+0x28850], R6 ;  /* 0x02885006070075a7 */ /* 0x000e64000804017f */
[----:B-1----:R-:W-:Y:S05]  /*11060*/  @!P2 BRA `(.L_x_9564) ;  /* 0x0000012c00d8a947 */ /* 0x002fea0003800000 */
.L_x_9561:
[----:B01----:R-:W-:Y:S01]  /*11070*/  VIADD R6, R18, 0x400 ;  /* 0x0000040012067836 */ /* 0x003fe20000000000 */
[----:B------:R-:W-:Y:S05]  /*11080*/  WARPSYNC.ALL ;  /* 0x0000000000007948 */ /* 0x000fea0003800000 */
[----:B------:R-:W-:Y:S01]  /*11090*/  SHF.R.U32.HI R6, RZ, 0x4, R6 ;  /* 0x00000004ff067819 */ /* 0x000fe20000011606 */
[----:B------:R-:W-:Y:S01]  /*110a0*/  IMAD.MOV.U32 R7, RZ, RZ, 0x40000040 ;  /* 0x40000040ff077424 */ /* 0x000fe200078e00ff */
[----:B------:R-:W-:Y:S01]  /*110b0*/  WARPGROUP.ARRIVE ;  /* 0x00000000000079c5 */ /* 0x000fe20000000000 */
[----:B------:R-:W-:Y:S01]  /*110c0*/  IMAD.MOV.U32 R9, RZ, RZ, 0x40000040 ;  /* 0x40000040ff097424 */ /* 0x000fe200078e00ff */
[----:B------:R-:W-:-:S04]  /*110d0*/  LOP3.LUT R6, R6, 0x3fff, RZ, 0xc0, !PT ;  /* 0x00003fff06067812 */ /* 0x000fc800078ec0ff */
[----:B------:R-:W0:Y:S01]  /*110e0*/  S2R R14, SR_TID.X ;  /* 0x00000000000e7919 */ /* 0x000e220000002100 */
[----:B------:R-:W-:Y:S01]  /*110f0*/  R2UR UR7, R7 ;  /* 0x00000000070772ca */ /* 0x000fe200000e0000 */
[----:B------:R-:W-:Y:S01]  /*11100*/  IMAD.MOV.U32 R7, RZ, RZ, 0x40000040 ;  /* 0x40000040ff077424 */ /* 0x000fe200078e00ff */
[----:B------:R-:W-:-:S04]  /*11110*/  LOP3.LUT R6, R6, 0x4000000, RZ, 0xfc, !PT ;  /* 0x0400000006067812 */ /* 0x000fc800078efcff */
[----:B------:R-:W-:-:S04]  /*11120*/  LEA R6, R13, R6, 0xb ;  /* 0x000000060d067211 */ /* 0x000fc800078e58ff */
[C---:B------:R-:W-:Y:S01]  /*11130*/  R2UR UR6, R6.reuse ;  /* 0x00000000060672ca */ /* 0x040fe200000e0000 */
[----:B------:R-:W-:-:S12]  /*11140*/  VIADD R8, R6, 0x80 ;  /* 0x0000008006087836 */ /* 0x000fd80000000000 */
[----:B------:R-:W-:Y:S01]  /*11150*/  HGMMA.64x128x16.F32 R88, R180, gdesc[UR4].tnspB, R88, gsb0 ;  /* 0x41e00004b4587df0 */ /* 0x000fe20008000858 */
[----:B------:R-:W-:Y:S02]  /*11160*/  R2UR UR6, R8 ;  /* 0x00000000080672ca */ /* 0x000fe400000e0000 */
[----:B------:R-:W-:Y:S01]  /*11170*/  R2UR UR7, R9 ;  /* 0x00000000090772ca */ /* 0x000fe200000e0000 */
[----:B------:R-:W-:Y:S01]  /*11180*/  IMAD.MOV.U32 R9, RZ, RZ, 0x40000040 ;  /* 0x40000040ff097424 */ /* 0x000fe200078e00ff */
[----:B------:R-:W-:Y:S02]  /*11190*/  IADD3 R8, R6, 0x100, RZ ;  /* 0x0000010006087810 */ /* 0x000fe40007ffe0ff */
        /* <DEDUP_REMOVED lines=48> */
.L_x_9565:
[----:B------:R-:W-:Y:S01]  /*114a0*/  FMUL.FTZ R158, R33, UR47 ;  /* 0x0000002f219e7c20 */ /* 0x000fe20008410000 */
[----:B------:R-:W-:Y:S01]  /*114b0*/  FMUL.FTZ R14, R34, UR47 ;  /* 0x0000002f220e7c20 */ /* 0x000fe20008410000 */
[----:B------:R-:W1:Y:S01]  /*114c0*/  @P1 LDC R33, c[0x0][0x44c] ;  /* 0x00011300ff211b82 */ /* 0x000e620000000800 */
[----:B0-----:R-:W-:Y:S01]  /*114d0*/  FMUL.FTZ R6, R26, UR47 ;  /* 0x0000002f1a067c20 */ /* 0x001fe20008410000 */
[----:B------:R-:W-:Y:S01]  /*114e0*/  IADD3 R26, R206, R192, RZ ;  /* 0x000000c0ce1a7210 */ /* 0x000fe20007ffe0ff */
[----:B------:R-:W-:Y:S01]  /*114f0*/  FMUL.FTZ R157, R24, UR47 ;  /* 0x0000002f189d7c20 */ /* 0x000fe20008410000 */
[----:B------:R-:W-:Y:S01]  /*11500*/  FMUL.FTZ R156, R25, UR47 ;  /* 0x0000002f199c7c20 */ /* 0x000fe20008410000 */
[----:B------:R-:W-:Y:S01]  /*11510*/  FMUL.FTZ R15, R35, UR47 ;  /* 0x0000002f230f7c20 */ /* 0x000fe20008410000 */
[----:B------:R-:W-:Y:S01]  /*11520*/  FMUL.FTZ R155, R28, UR47 ;  /* 0x0000002f1c9b7c20 */ /* 0x000fe20008410000 */
[----:B------:R-:W-:Y:S01]  /*11530*/  FMUL.FTZ R153, R29, UR47 ;  /* 0x0000002f1d997c20 */ /* 0x000fe20008410000 */
[----:B------:R-:W0:Y:S01]  /*11540*/  @P1 LDC R34, c[0x0][0x450] ;  /* 0x00011400ff221b82 */ /* 0x000e220000000800 */
        /* <DEDUP_REMOVED lines=15> */
[----:B-1----:R-:W-:Y:S01]  /*11640*/  @P1 IMAD.HI.U32 R33, R26, R33, RZ ;  /* 0x000000211a211227 */ /* 0x002fe200078e00ff */
[----:B------:R-:W1:Y:S03]  /*11650*/  MUFU.TANH R155, R155 ;  /* 0x0000009b009b7308 */ /* 0x000e660000002400 */
[----:B------:R-:W-:Y:S01]  /*11660*/  FMUL.FTZ R45, R53, UR47 ;  /* 0x0000002f352d7c20 */ /* 0x000fe20008410000 */
[----:B------:R-:W-:Y:S01]  /*11670*/  FMUL.FTZ R25, R43, UR47 ;  /* 0x0000002f2b197c20 */ /* 0x000fe20008410000 */
[----:B------:R-:W-:Y:S01]  /*11680*/  FMUL.FTZ R43, R49, UR47 ;  /* 0x0000002f312b7c20 */ /* 0x000fe20008410000 */
[----:B------:R-:W-:Y:S01]  /*11690*/  FMUL.FTZ R9, R31, UR47 ;  /* 0x0000002f1f097c20 */ /* 0x000fe20008410000 */
[----:B------:R-:W-:Y:S01]  /*116a0*/  FMUL.FTZ R31, R54, UR47 ;  /* 0x0000002f361f7c20 */ /* 0x000fe20008410000 */
[----:B------:R-:W-:Y:S01]  /*116b0*/  FMUL.FTZ R7, R27, UR47 ;  /* 0x0000002f1b077c20 */ /* 0x000fe20008410000 */
[----:B0-----:R-:W-:Y:S01]  /*116c0*/  @P1 SHF.R.U32.HI R26, RZ, R34, R33 ;  /* 0x00000022ff1a1219 */ /* 0x001fe20000011621 */
[----:B------:R-:W-:Y:S01]  /*116d0*/  IMAD.MOV.U32 R33, RZ, RZ, -0x80 ;  /* 0xffffff80ff217424 */ /* 0x000fe200078e00ff */
[----:B------:R-:W0:Y:S01]  /*116e0*/  MUFU.TANH R153, R153 ;  /* 0x0000009900997308 */ /* 0x000e220000002400 */
[----:B------:R-:W-:Y:S01]  /*116f0*/  FMUL.FTZ R32, R55, UR47 ;  /* 0x0000002f37207c20 */ /* 0x000fe20008410000 */
[----:B------:R-:W-:Y:S01]  /*11700*/  FMUL.FTZ R27, R46, UR47 ;  /* 0x0000002f2e1b7c20 */ /* 0x000fe20008410000 */
[----:B------:R-:W4:Y:S01]  /*11710*/  SHFL.IDX PT, R159, R26, RZ, 0x1c1f ;  /* 0x001c1fff1a9f7589 */ /* 0x000f2200000e0000 */
[----:B------:R-:W-:-:S02]  /*11720*/  IMAD R34, R12, R33, 0x1 ;  /* 0x000000010c227424 */ /* 0x000fc400078e0221 */
[----:B------:R-:W-:Y:S01]  /*11730*/  FMUL.FTZ R46, R56, UR47 ;  /* 0x0000002f382e7c20 */ /* 0x000fe20008410000 */
[----:B------:R-:W-:Y:S01]  /*11740*/  FMUL.FTZ R28, R47, UR47 ;  /* 0x0000002f2f1c7c20 */ /* 0x000fe20008410000 */
[----:B------:R-:W-:Y:S01]  /*11750*/  FMUL.FTZ R47, R57, UR47 ;  /* 0x0000002f392f7c20 */ /* 0x000fe20008410000 */
[----:B------:R-:W5:Y:S01]  /*11760*/  MUFU.TANH R152, R152 ;  /* 0x0000009800987308 */ /* 0x000f620000002400 */
[----:B------:R-:W-:Y:S01]  /*11770*/  IADD3 R35, R195, R34, -R193 ;  /* 0x00000022c3237210 */ /* 0x000fe20007ffe8c1 */
[----:B------:R-:W-:Y:S01]  /*11780*/  FMUL.FTZ R49, R60, UR47 ;  /* 0x0000002f3c317c20 */ /* 0x000fe20008410000 */
[----:B------:R-:W-:Y:S01]  /*11790*/  FMUL.FTZ R48, R61, UR47 ;  /* 0x0000002f3d307c20 */ /* 0x000fe20008410000 */
[----:B------:R-:W-:Y:S01]  /*117a0*/  FMUL.FTZ R8, R30, UR47 ;  /* 0x0000002f1e087c20 */ /* 0x000fe20008410000 */
[----:B------:R-:W-:Y:S01]  /*117b0*/  FMUL.FTZ R33, R58, UR47 ;  /* 0x0000002f3a217c20 */ /* 0x000fe20008410000 */
[----:B------:R-:W-:Y:S02]  /*117c0*/  IMAD.IADD R154, R35, 0x1, -R194 ;  /* 0x00000001239a7824 */ /* 0x000fe400078e0ac2 */
        /* <DEDUP_REMOVED lines=12> */
[----:B----4-:R-:W-:-:S02]  /*11890*/  IMAD.IADD R159, R154, 0x1, R159 ;  /* 0x000000019a9f7824 */ /* 0x010fc400078e029f */
[----:B------:R-:W-:Y:S01]  /*118a0*/  FMUL.FTZ R67, R71, UR47 ;  /* 0x0000002f47437c20 */ /* 0x000fe20008410000 */
[----:B------:R-:W-:Y:S01]  /*118b0*/  FMUL.FTZ R71, R79, UR47 ;  /* 0x0000002f4f477c20 */ /* 0x000fe20008410000 */
[----:B------:R-:W-:Y:S01]  /*118c0*/  UMOV UR48, UR45 ;  /* 0x0000002d00307c82 */ /* 0x000fe20008000000 */
[C---:B------:R-:W-:Y:S01]  /*118d0*/  ISETP.GT.AND P2, PT, R159.reuse, RZ, PT ;  /* 0x000000ff9f00720c */ /* 0x040fe20003f44270 */
[----:B------:R-:W4:Y:S01]  /*118e0*/  MUFU.TANH R36, R36 ;  /* 0x0000002400247308 */ /* 0x000f220000002400 */
[----:B------:R-:W-:Y:S02]  /*118f0*/  ISETP.GT.AND P3, PT, R159, 0x1, PT ;  /* 0x000000019f00780c */ /* 0x000fe40003f64270 */
[----:B--2---:R-:W-:Y:S02]  /*11900*/  FSEL R157, R157, -INF , P2 ;  /* 0xff8000009d9d7808 */ /* 0x004fe40001000000 */
[----:B------:R-:W-:Y:S02]  /*11910*/  ISETP.GT.AND P2, PT, R159, 0x8, PT ;  /* 0x000000089f00780c */ /* 0x000fe40003f44270 */
[----:B---3--:R-:W-:Y:S01]  /*11920*/  FSEL R156, R156, -INF , P3 ;  /* 0xff8000009c9c7808 */ /* 0x008fe20001800000 */
[----:B------:R-:W2:Y:S01]  /*11930*/  MUFU.TANH R38, R38 ;  /* 0x0000002600267308 */ /* 0x000ea20000002400 */
[----:B------:R-:W-:-:S02]  /*11940*/  FMNMX.FTZ R35, R157, R11, !PT ;  /* 0x0000000b9d237209 */ /* 0x000fc40007810000 */
[----:B------:R-:W-:Y:S02]  /*11950*/  ISETP.GT.AND P3, PT, R159, 0x9, PT ;  /* 0x000000099f00780c */ /* 0x000fe40003f64270 */
[----:B-1----:R-:W-:Y:S02]  /*11960*/  FSEL R155, R155, -INF , P2 ;  /* 0xff8000009b9b7808 */ /* 0x002fe40001000000 */
[----:B------:R-:W-:Y:S01]  /*11970*/  FMNMX.FTZ R50, R156, R35, !PT ;  /* 0x000000239c327209 */ /* 0x000fe20007810000 */
[----:B------:R-:W1:Y:S01]  /*11980*/  MUFU.TANH R39, R39 ;  /* 0x0000002700277308 */ /* 0x000e620000002400 */
[----:B------:R-:W-:Y:S02]  /*11990*/  ISETP.GT.AND P2, PT, R159, 0x10, PT ;  /* 0x000000109f00780c */ /* 0x000fe40003f44270 */
[----:B0-----:R-:W-:Y:S02]  /*119a0*/  FSEL R153, R153, -INF , P3 ;  /* 0xff80000099997808 */ /* 0x001fe40001800000 */
[----:B------:R-:W-:Y:S01]  /*119b0*/  FMNMX.FTZ R52, R155, R50, !PT ;  /* 0x000000329b347209 */ /* 0x000fe20007810000 */
[----:B------:R-:W-:Y:S01]  /*119c0*/  FMUL.FTZ R50, R64, UR47 ;  /* 0x0000002f40327c20 */ /* 0x000fe20008410000 */
[----:B------:R-:W-:Y:S01]  /*119d0*/  ISETP.GT.AND P3, PT, R159, 0x11, PT ;  /* 0x000000119f00780c */ /* 0x000fe20003f64270 */
[----:B------:R-:W0:Y:S01]  /*119e0*/  MUFU.TANH R40, R40 ;  /* 0x0000002800287308 */ /* 0x000e220000002400 */
[----:B-----5:R-:W-:-:S02]  /*119f0*/  FSEL R152, R152, -INF , P2 ;  /* 0xff80000098987808 */ /* 0x020fc40001000000 */
[----:B------:R-:W-:Y:S02]  /*11a00*/  FMNMX.FTZ R37, R153, R52, !PT ;  /* 0x0000003499257209 */ /* 0x000fe40007810000 */
[C---:B------:R-:W-:Y:S02]  /*11a10*/  ISETP.GT.AND P2, PT, R159.reuse, 0x18, PT ;  /* 0x000000189f00780c */ /* 0x040fe40003f44270 */
[----:B------:R-:W-:Y:S01]  /*11a20*/  FSEL R35, R158, -INF , P3 ;  /* 0xff8000009e237808 */ /* 0x000fe20001800000 */
[----:B------:R-:W3:Y:S01]  /*11a30*/  MUFU.TANH R41, R41 ;  /* 0x0000002900297308 */ /* 0x000ee20000002400 */
[----:B------:R-:W-:Y:S02]  /*11a40*/  FMNMX.FTZ R52, R152, R37, !PT ;  /* 0x0000002598347209 */ /* 0x000fe40007810000 */
[----:B------:R-:W-:Y:S02]  /*11a50*/  ISETP.GT.AND P3, PT, R159, 0x19, PT ;  /* 0x000000199f00780c */ /* 0x000fe40003f64270 */
[----:B------:R-:W-:-:S02]  /*11a60*/  FSEL R37, R160, -INF , P2 ;  /* 0xff800000a0257808 */ /* 0x000fc40001000000 */
[----:B------:R-:W-:Y:S01]  /*11a70*/  FMNMX.FTZ R52, R35, R52, !PT ;  /* 0x0000003423347209 */ /* 0x000fe20007810000 */
[----:B------:R-:W5:Y:S01]  /*11a80*/  MUFU.TANH R42, R42 ;  /* 0x0000002a002a7308 */ /* 0x000f620000002400 */
[----:B------:R-:W-:Y:S02]  /*11a90*/  ISETP.GT.AND P2, PT, R159, 0x20, PT ;  /* 0x000000209f00780c */ /* 0x000fe40003f44270 */
[----:B----4-:R-:W-:Y:S02]  /*11aa0*/  FSEL R36, R36, -INF , P3 ;  /* 0xff80000024247808 */ /* 0x010fe40001800000 */
[----:B------:R-:W-:Y:S01]  /*11ab0*/  FMNMX.FTZ R53, R37, R52, !PT ;  /* 0x0000003425357209 */ /* 0x000fe20007810000 */
[----:B------:R-:W-:Y:S01]  /*11ac0*/  FMUL.FTZ R52, R68, UR47 ;  /* 0x0000002f44347c20 */ /* 0x000fe20008410000 */
[----:B------:R-:W-:Y:S01]  /*11ad0*/  ISETP.GT.AND P3, PT, R159, 0x21, PT ;  /* 0x000000219f00780c */ /* 0x000fe20003f64270 */
[----:B------:R-:W4:Y:S01]  /*11ae0*/  MUFU.TANH R43, R43 ;  /* 0x0000002b002b7308 */ /* 0x000f220000002400 */
[----:B--2---:R-:W-:-:S02]  /*11af0*/  FSEL R38, R38, -INF , P2 ;  /* 0xff80000026267808 */ /* 0x004fc40001000000 */
[----:B------:R-:W-:Y:S02]  /*11b00*/  FMNMX.FTZ R53, R36, R53, !PT ;  /* 0x0000003524357209 */ /* 0x000fe40007810000 */
[----:B------:R-:W-:Y:S02]  /*11b10*/  ISETP.GT.AND P2, PT, R159, 0x28, PT ;  /* 0x000000289f00780c */ /* 0x000fe40003f44270 */
[----:B-1----:R-:W-:Y:S01]  /*11b20*/  FSEL R39, R39, -INF , P3 ;  /* 0xff80000027277808 */ /* 0x002fe20001800000 */
[----:B------:R-:W1:Y:S01]  /*11b30*/  MUFU.TANH R44, R44 ;  /* 0x0000002c002c7308 */ /* 0x000e620000002400 */
[----:B------:R-:W-:Y:S01]  /*11b40*/  FMNMX.FTZ R54, R38, R53, !PT ;  /* 0x0000003526367209 */ /* 0x000fe20007810000 */
[----:B------:R-:W-:Y:S01]  /*11b50*/  FMUL.FTZ R53, R69, UR47 ;  /* 0x0000002f45357c20 */ /* 0x000fe20008410000 */
[----:B------:R-:W-:Y:S02]  /*11b60*/  ISETP.GT.AND P3, PT, R159, 0x29, PT ;  /* 0x000000299f00780c */ /* 0x000fe40003f64270 */
[----:B0-----:R-:W-:-:S02]  /*11b70*/  FSEL R40, R40, -INF , P2 ;  /* 0xff80000028287808 */ /* 0x001fc40001000000 */
[----:B------:R-:W-:Y:S01]  /*11b80*/  FMNMX.FTZ R55, R39, R54, !PT ;  /* 0x0000003627377209 */ /* 0x000fe20007810000 */
[----:B------:R-:W0:Y:S01]  /*11b90*/  MUFU.TANH R45, R45 ;  /* 0x0000002d002d7308 */ /* 0x000e220000002400 */
[----:B------:R-:W-:Y:S02]  /*11ba0*/  ISETP.GT.AND P2, PT, R159, 0x30, PT ;  /* 0x000000309f00780c */ /* 0x000fe40003f44270 */
[----:B---3--:R-:W-:Y:S02]  /*11bb0*/  FSEL R41, R41, -INF , P3 ;  /* 0xff80000029297808 */ /* 0x008fe40001800000 */
[----:B------:R-:W-:Y:S01]  /*11bc0*/  FMNMX.FTZ R54, R40, R55, !PT ;  /* 0x0000003728367209 */ /* 0x000fe20007810000 */
[----:B------:R-:W-:Y:S01]  /*11bd0*/  FMUL.FTZ R55, R72, UR47 ;  /* 0x0000002f48377c20 */ /* 0x000fe20008410000 */
[----:B------:R-:W-:Y:S01]  /*11be0*/  ISETP.GT.AND P3, PT, R159, 0x31, PT ;  /* 0x000000319f00780c */ /* 0x000fe20003f64270 */
[----:B------:R-:W2:Y:S01]  /*11bf0*/  MUFU.TANH R46, R46 ;  /* 0x0000002e002e7308 */ /* 0x000ea20000002400 */
[----:B-----5:R-:W-:-:S02]  /*11c00*/  FSEL R42, R42, -INF , P2 ;  /* 0xff8000002a2a7808 */ /* 0x020fc40001000000 */
[----:B------:R-:W-:Y:S01]  /*11c10*/  FMNMX.FTZ R57, R41, R54, !PT ;  /* 0x0000003629397209 */ /* 0x000fe20007810000 */
[----:B------:R-:W-:Y:S01]  /*11c20*/  FMUL.FTZ R54, R73, UR47 ;  /* 0x0000002f49367c20 */ /* 0x000fe20008410000 */
[----:B------:R-:W-:Y:S01]  /*11c30*/  ISETP.GT.AND P2, PT, R159, 0x38, PT ;  /* 0x000000389f00780c */ /* 0x000fe20003f44270 */
[----:B------:R-:W-:Y:S01]  /*11c40*/  FMUL.FTZ R73, R83, UR47 ;  /* 0x0000002f53497c20 */ /* 0x000fe20008410000 */
[----:B----4-:R-:W-:Y:S01]  /*11c50*/  FSEL R43, R43, -INF , P3 ;  /* 0xff8000002b2b7808 */ /* 0x010fe20001800000 */
[----:B------:R-:W3:Y:S01]  /*11c60*/  MUFU.TANH R47, R47 ;  /* 0x0000002f002f7308 */ /* 0x000ee20000002400 */
[----:B------:R-:W-:Y:S02]  /*11c70*/  FMNMX.FTZ R56, R42, R57, !PT ;  /* 0x000000392a387209 */ /* 0x000fe40007810000 */
[----:B------:R-:W-:Y:S02]  /*11c80*/  ISETP.GT.AND P3, PT, R159, 0x39, PT ;  /* 0x000000399f00780c */ /* 0x000fe40003f64270 */
[----:B-1----:R-:W-:-:S02]  /*11c90*/  FSEL R44, R44, -INF , P2 ;  /* 0xff8000002c2c7808 */ /* 0x002fc40001000000 */
[----:B------:R-:W-:Y:S01]  /*11ca0*/  FMNMX.FTZ R57, R43, R56, !PT ;  /* 0x000000382b397209 */ /* 0x000fe20007810000 */
[----:B------:R-:W1:Y:S01]  /*11cb0*/  MUFU.TANH R49, R49 ;  /* 0x0000003100317308 */ /* 0x000e620000002400 */
[----:B------:R-:W-:Y:S01]  /*11cc0*/  ISETP.GT.AND P2, PT, R159, 0x40, PT ;  /* 0x000000409f00780c */ /* 0x000fe20003f44270 */
[----:B------:R-:W-:Y:S01]  /*11cd0*/  FMUL.FTZ R56, R76, UR47 ;  /* 0x0000002f4c387c20 */ /* 0x000fe20008410000 */
[----:B0-----:R-:W-:Y:S02]  /*11ce0*/  FSEL R45, R45, -INF , P3 ;  /* 0xff8000002d2d7808 */ /* 0x001fe40001800000 */
[----:B------:R-:W-:Y:S02]  /*11cf0*/  FMNMX.FTZ R58, R44, R57, !PT ;  /* 0x000000392c3a7209 */ /* 0x000fe40007810000 */
[----:B------:R-:W-:Y:S01]  /*11d00*/  ISETP.GT.AND P3, PT, R159, 0x41, PT ;  /* 0x000000419f00780c */ /* 0x000fe20003f64270 */
[----:B------:R-:W0:Y:S01]  /*11d10*/  MUFU.TANH R48, R48 ;  /* 0x0000003000307308 */ /* 0x000e220000002400 */
[----:B--2---:R-:W-:-:S02]  /*11d20*/  FSEL R46, R46, -INF , P2 ;  /* 0xff8000002e2e7808 */ /* 0x004fc40001000000 */
[----:B------:R-:W-:Y:S02]  /*11d30*/  FMNMX.FTZ R57, R45, R58, !PT ;  /* 0x0000003a2d397209 */ /* 0x000fe40007810000 */
[----:B------:R-:W-:Y:S02]  /*11d40*/  ISETP.GT.AND P2, PT, R159, 0x48, PT ;  /* 0x000000489f00780c */ /* 0x000fe40003f44270 */
[----:B---3--:R-:W-:Y:S01]  /*11d50*/  FSEL R47, R47, -INF , P3 ;  /* 0xff8000002f2f7808 */ /* 0x008fe20001800000 */
[----:B------:R-:W2:Y:S01]  /*11d60*/  MUFU.TANH R50, R50 ;  /* 0x0000003200327308 */ /* 0x000ea20000002400 */
[----:B------:R-:W-:Y:S01]  /*11d70*/  FMNMX.FTZ R58, R46, R57, !PT ;  /* 0x000000392e3a7209 */ /* 0x000fe20007810000 */
[----:B------:R-:W-:Y:S01]  /*11d80*/  FMUL.FTZ R57, R77, UR47 ;  /* 0x0000002f4d397c20 */ /* 0x000fe20008410000 */
[----:B------:R-:W-:Y:S02]  /*11d90*/  ISETP.GT.AND P3, PT, R159, 0x49, PT ;  /* 0x000000499f00780c */ /* 0x000fe40003f64270 */
[----:B-1----:R-:W-:-:S02]  /*11da0*/  FSEL R49, R49, -INF , P2 ;  /* 0xff80000031317808 */ /* 0x002fc40001000000 */
[----:B------:R-:W-:Y:S01]  /*11db0*/  FMNMX.FTZ R58, R47, R58, !PT ;  /* 0x0000003a2f3a7209 */ /* 0x000fe20007810000 */
[----:B------:R-:W1:Y:S01]  /*11dc0*/  MUFU.TANH R51, R51 ;  /* 0x0000003300337308 */ /* 0x000e620000002400 */
[----:B------:R-:W-:Y:S02]  /*11dd0*/  ISETP.GT.AND P2, PT, R159, 0x50, PT ;  /* 0x000000509f00780c */ /* 0x000fe40003f44270 */
[----:B0-----:R-:W-:Y:S02]  /*11de0*/  FSEL R48, R48, -INF , P3 ;  /* 0xff80000030307808 */ /* 0x001fe40001800000 */
[----:B------:R-:W-:Y:S02]  /*11df0*/  FMNMX.FTZ R59, R49, R58, !PT ;  /* 0x0000003a313b7209 */ /* 0x000fe40007810000 */
[----:B------:R-:W-:Y:S01]  /*11e00*/  ISETP.GT.AND P3, PT, R159, 0x51, PT ;  /* 0x000000519f00780c */ /* 0x000fe20003f64270 */
[----:B------:R-:W0:Y:S01]  /*11e10*/  MUFU.TANH R52, R52 ;  /* 0x0000003400347308 */ /* 0x000e220000002400 */
[----:B--2---:R-:W-:-:S02]  /*11e20*/  FSEL R50, R50, -INF , P2 ;  /* 0xff80000032327808 */ /* 0x004fc40001000000 */
[----:B------:R-:W-:Y:S02]  /*11e30*/  FMNMX.FTZ R59, R48, R59, !PT ;  /* 0x0000003b303b7209 */ /* 0x000fe40007810000 */
[----:B------:R-:W-:Y:S02]  /*11e40*/  ISETP.GT.AND P2, PT, R159, 0x58, PT ;  /* 0x000000589f00780c */ /* 0x000fe40003f44270 */
[----:B------:R-:W-:Y:S01]  /*11e50*/  FMNMX.FTZ R58, R50, R59, !PT ;  /* 0x0000003b323a7209 */ /* 0x000fe20007810000 */
        /* <DEDUP_REMOVED lines=37> */
[----:B-1----:R-:W-:-:S04]  /*120b0*/  FSEL R63, R84, -INF , P2 ;  /* 0xff800000543f7808 */ /* 0x002fc80001000000 */
[----:B------:R-:W-:Y:S01]  /*120c0*/  FMNMX.FTZ R68, R63, R64, !PT ;  /* 0x000000403f447209 */ /* 0x000fe20007810000 */
[----:B------:R-:W-:Y:S01]  /*120d0*/  FMUL.FTZ R64, R66, UR47 ;  /* 0x0000002f42407c20 */ /* 0x000fe20008410000 */
[----:B------:R-:W-:Y:S01]  /*120e0*/  FMUL.FTZ R66, R70, UR47 ;  /* 0x0000002f46427c20 */ /* 0x000fe20008410000 */
[----:B------:R-:W1:Y:S01]  /*120f0*/  MUFU.TANH R7, R7 ;  /* 0x0000000700077308 */ /* 0x000e620000002400 */
[----:B0-----:R-:W-:Y:S01]  /*12100*/  FSEL R61, R85, -INF , P3 ;  /* 0xff800000553d7808 */ /* 0x001fe20001800000 */
[----:B------:R-:W-:-:S03]  /*12110*/  FMUL.FTZ R70, R78, UR47 ;  /* 0x0000002f4e467c20 */ /* 0x000fc60008410000 */
[----:B------:R-:W-:Y:S01]  /*12120*/  FMNMX.FTZ R72, R61, R68, !PT ;  /* 0x000000443d487209 */ /* 0x000fe20007810000 */
[----:B------:R-:W-:Y:S02]  /*12130*/  FMUL.FTZ R68, R74, UR47 ;  /* 0x0000002f4a447c20 */ /* 0x000fe40008410000 */
[----:B------:R-:W0:Y:S02]  /*12140*/  MUFU.TANH R8, R8 ;  /* 0x0000000800087308 */ /* 0x000e240000002400 */
[----:B------:R-:W3:Y:S06]  /*12150*/  SHFL.BFLY PT, R69, R72, 0x2, 0x1f ;  /* 0x0c401f0048457f89 */ /* 0x000eec00000e0000 */
[----:B------:R-:W4:Y:S08]  /*12160*/  MUFU.TANH R9, R9 ;  /* 0x0000000900097308 */ /* 0x000f300000002400 */
[----:B------:R-:W5:Y:S08]  /*12170*/  MUFU.TANH R14, R14 ;  /* 0x0000000e000e7308 */ /* 0x000f700000002400 */
[----:B------:R-:W5:Y:S01]  /*12180*/  MUFU.TANH R15, R15 ;  /* 0x0000000f000f7308 */ /* 0x000f620000002400 */
[----:B---3--:R-:W-:Y:S01]  /*12190*/  FMNMX.FTZ R74, R72, R69, !PT ;  /* 0x00000045484a7209 */ /* 0x008fe20007810000 */
[----:B------:R-:W-:Y:S01]  /*121a0*/  FMUL.FTZ R69, R75, UR47 ;  /* 0x0000002f4b457c20 */ /* 0x000fe20008410000 */
[----:B------:R-:W-:Y:S01]  /*121b0*/  FMUL.FTZ R72, R82, UR47 ;  /* 0x0000002f52487c20 */ /* 0x000fe20008410000 */
[----:B------:R-:W3:Y:S04]  /*121c0*/  SHFL.IDX PT, R75, R26, 0x1, 0x1c1f ;  /* 0x003c1f001a4b7f89 */ /* 0x000ee800000e0000 */
[----:B------:R-:W5:Y:S01]  /*121d0*/  MUFU.TANH R20, R20 ;  /* 0x0000001400147308 */ /* 0x000f620000002400 */
[----:B------:R-:W4:Y:S07]  /*121e0*/  SHFL.BFLY PT, R77, R74, 0x1, 0x1f ;  /* 0x0c201f004a4d7f89 */ /* 0x000f2e00000e0000 */
[----:B------:R-:W5:Y:S08]  /*121f0*/  MUFU.TANH R21, R21 ;  /* 0x0000001500157308 */ /* 0x000f700000002400 */
[----:B------:R-:W5:Y:S01]  /*12200*/  MUFU.TANH R24, R24 ;  /* 0x0000001800187308 */ /* 0x000f620000002400 */
[----:B---3--:R-:W-:-:S07]  /*12210*/  IADD3 R78, R154, R75, RZ ;  /* 0x0000004b9a4e7210 */ /* 0x008fce0007ffe0ff */
[----:B------:R-:W3:Y:S01]  /*12220*/  MUFU.TANH R25, R25 ;  /* 0x0000001900197308 */ /* 0x000ee20000002400 */
[C---:B------:R-:W-:Y:S02]  /*12230*/  ISETP.GT.AND P3, PT, R78.reuse, RZ, PT ;  /* 0x000000ff4e00720c */ /* 0x040fe40003f64270 */
[----:B------:R-:W-:Y:S02]  /*12240*/  ISETP.GT.AND P4, PT, R78, 0x1, PT ;  /* 0x000000014e00780c */ /* 0x000fe40003f84270 */
[----:B--2---:R-:W-:Y:S02]  /*12250*/  FSEL R6, R6, -INF , P3 ;  /* 0xff80000006067808 */ /* 0x004fe40001800000 */
[----:B------:R-:W-:Y:S01]  /*12260*/  ISETP.GT.AND P3, PT, R78, 0x8, PT ;  /* 0x000000084e00780c */ /* 0x000fe20003f64270 */
[----:B------:R-:W2:Y:S01]  /*12270*/  MUFU.TANH R27, R27 ;  /* 0x0000001b001b7308 */ /* 0x000ea20000002400 */
[----:B-1----:R-:W-:Y:S02]  /*12280*/  FSEL R79, R7, -INF , P4 ;  /* 0xff800000074f7808 */ /* 0x002fe40002000000 */
[----:B------:R-:W-:-:S02]  /*12290*/  FMNMX.FTZ R80, R6, R10, !PT ;  /* 0x0000000a06507209 */ /* 0x000fc40007810000 */
[----:B------:R-:W-:Y:S02]  /*122a0*/  ISETP.GT.AND P4, PT, R78, 0x9, PT ;  /* 0x000000094e00780c */ /* 0x000fe40003f84270 */
[----:B0-----:R-:W-:Y:S01]  /*122b0*/  FSEL R8, R8, -INF , P3 ;  /* 0xff80000008087808 */ /* 0x001fe20001800000 */
[----:B------:R-:W0:Y:S01]  /*122c0*/  MUFU.TANH R28, R28 ;  /* 0x0000001c001c7308 */ /* 0x000e220000002400 */
[----:B------:R-:W-:Y:S02]  /*122d0*/  FMNMX.FTZ R81, R79, R80, !PT ;  /* 0x000000504f517209 */ /* 0x000fe40007810000 */
[----:B----4-:R-:W-:Y:S01]  /*122e0*/  FMNMX.FTZ R26, R74, R77, !PT ;  /* 0x0000004d4a1a7209 */ /* 0x010fe20007810000 */
[----:B------:R-:W-:Y:S01]  /*122f0*/  FMUL.FTZ R74, R86, UR47 ;  /* 0x0000002f564a7c20 */ /* 0x000fe20008410000 */
[----:B------:R-:W-:Y:S01]  /*12300*/  ISETP.GT.AND P3, PT, R78, 0x10, PT ;  /* 0x000000104e00780c */ /* 0x000fe20003f64270 */
[----:B------:R-:W-:Y:S01]  /*12310*/  FMUL.FTZ R77, R87, UR47 ;  /* 0x0000002f574d7c20 */ /* 0x000fe20008410000 */
[----:B------:R-:W-:Y:S01]  /*12320*/  FSEL R9, R9, -INF , P4 ;  /* 0xff80000009097808 */ /* 0x000fe20002000000 */
[----:B------:R-:W-:Y:S01]  /*12330*/  FMUL.FTZ R76, R26, UR48 ;  /* 0x000000301a4c7c20 */ /* 0x000fe20008410000 */
[----:B------:R-:W-:Y:S01]  /*12340*/  FMNMX.FTZ R82, R8, R81, !PT ;  /* 0x0000005108527209 */ /* 0x000fe20007810000 */
[----:B------:R-:W1:Y:S01]  /*12350*/  MUFU.TANH R29, R29 ;  /* 0x0000001d001d7308 */ /* 0x000e620000002400 */
[----:B------:R-:W-:-:S02]  /*12360*/  ISETP.GT.AND P4, PT, R78, 0x11, PT ;  /* 0x000000114e00780c */ /* 0x000fc40003f84270 */
[----:B-----5:R-:W-:Y:S02]  /*12370*/  FSEL R80, R14, -INF , P3 ;  /* 0xff8000000e507808 */ /* 0x020fe40001800000 */
[----:B------:R-:W-:Y:S02]  /*12380*/  FMNMX.FTZ R81, R9, R82, !PT ;  /* 0x0000005209517209 */ /* 0x000fe40007810000 */
[----:B------:R-:W-:Y:S01]  /*12390*/  FSETP.NEU.FTZ.AND P2, PT, R26, -INF , PT ;  /* 0xff8000001a00780b */ /* 0x000fe20003f5d000 */
[----:B------:R-:W4:Y:S01]  /*123a0*/  MUFU.TANH R30, R30 ;  /* 0x0000001e001e7308 */ /* 0x000f220000002400 */
[----:B------:R-:W-:Y:S02]  /*123b0*/  ISETP.GT.AND P3, PT, R78, 0x18, PT ;  /* 0x000000184e00780c */ /* 0x000fe40003f64270 */
[----:B------:R-:W-:Y:S02]  /*123c0*/  FSEL R15, R15, -INF , P4 ;  /* 0xff8000000f0f7808 */ /* 0x000fe40002000000 */
[----:B------:R-:W-:-:S02]  /*123d0*/  FMNMX.FTZ R14, R80, R81, !PT ;  /* 0x00000051500e7209 */ /* 0x000fc40007810000 */
[----:B------:R-:W-:Y:S01]  /*123e0*/  FSEL R76, R76, RZ, P2 ;  /* 0x000000ff4c4c7208 */ /* 0x000fe20001000000 */
[----:B------:R-:W5:Y:S01]  /*123f0*/  MUFU.TANH R31, R31 ;  /* 0x0000001f001f7308 */ /* 0x000f620000002400 */
[----:B------:R-:W-:Y:S02]  /*12400*/  ISETP.GT.AND P4, PT, R78, 0x19, PT ;  /* 0x000000194e00780c */ /* 0x000fe40003f84270 */
[----:B------:R-:W-:Y:S01]  /*12410*/  FSEL R20, R20, -INF , P3 ;  /* 0xff80000014147808 */ /* 0x000fe20001800000 */
[--C-:B------:R-:W-:Y:S01]  /*12420*/  FFMA.FTZ R83, R35, UR48, -R76.reuse ;  /* 0x0000003023537c23 */ /* 0x100fe2000801084c */
[----:B------:R-:W-:Y:S01]  /*12430*/  FMNMX.FTZ R81, R15, R14, !PT ;  /* 0x0000000e0f517209 */ /* 0x000fe20007810000 */
[--C-:B------:R-:W-:Y:S01]  /*12440*/  FFMA.FTZ R178, R37, UR48, -R76.reuse ;  /* 0x0000003025b27c23 */ /* 0x100fe2000801084c */
[----:B------:R-:W-:Y:S01]  /*12450*/  ISETP.GT.AND P3, PT, R78, 0x20, PT ;  /* 0x000000204e00780c */ /* 0x000fe20003f64270 */
[----:B------:R-:W5:Y:S01]  /*12460*/  MUFU.TANH R32, R32 ;  /* 0x0000002000207308 */ /* 0x000f620000002400 */
[----:B------:R-:W-:Y:S01]  /*12470*/  FSEL R35, R21, -INF , P4 ;  /* 0xff80000015237808 */ /* 0x000fe20002000000 */
[--C-:B------:R-:W-:Y:S01]  /*12480*/  FFMA.FTZ R172, R38, UR48, -R76.reuse ;  /* 0x0000003026ac7c23 */ /* 0x100fe2000801084c */
[----:B------:R-:W-:Y:S01]  /*12490*/  FMNMX.FTZ R82, R20, R81, !PT ;  /* 0x0000005114527209 */ /* 0x000fe20007810000 */
[--C-:B------:R-:W-:Y:S01]  /*124a0*/  FFMA.FTZ R81, R39, UR48, -R76.reuse ;  /* 0x0000003027517c23 */ /* 0x100fe2000801084c */
[----:B------:R-:W-:Y:S01]  /*124b0*/  ISETP.GT.AND P4, PT, R78, 0x21, PT ;  /* 0x000000214e00780c */ /* 0x000fe20003f84270 */
[--C-:B------:R-:W-:Y:S01]  /*124c0*/  FFMA.FTZ R174, R40, UR48, -R76.reuse ;  /* 0x0000003028ae7c23 */ /* 0x100fe2000801084c */
[----:B------:R-:W-:Y:S01]  /*124d0*/  FSEL R24, R24, -INF , P3 ;  /* 0xff80000018187808 */ /* 0x000fe20001800000 */
[----:B------:R-:W5:Y:S01]  /*124e0*/  MUFU.TANH R33, R33 ;  /* 0x0000002100217308 */ /* 0x000f620000002400 */
[----:B------:R-:W-:Y:S01]  /*124f0*/  FMNMX.FTZ R21, R35, R82, !PT ;  /* 0x0000005223157209 */ /* 0x000fe20007810000 */
[--C-:B------:R-:W-:Y:S01]  /*12500*/  FFMA.FTZ R168, R42, UR48, -R76.reuse ;  /* 0x000000302aa87c23 */ /* 0x100fe2000801084c */
[----:B------:R-:W-:Y:S01]  /*12510*/  ISETP.GT.AND P3, PT, R78, 0x28, PT ;  /* 0x000000284e00780c */ /* 0x000fe20003f64270 */
[--C-:B------:R-:W-:Y:S01]  /*12520*/  FFMA.FTZ R164, R46, UR48, -R76.reuse ;  /* 0x000000302ea47c23 */ /* 0x100fe2000801084c */
[----:B---3--:R-:W-:Y:S01]  /*12530*/  FSEL R25, R25, -INF , P4 ;  /* 0xff80000019197808 */ /* 0x008fe20002000000 */
[--C-:B------:R-:W-:Y:S01]  /*12540*/  FFMA.FTZ R46, R48, UR48, -R76.reuse ;  /* 0x00000030302e7c23 */ /* 0x100fe2000801084c */
[----:B------:R-:W-:Y:S01]  /*12550*/  FMNMX.FTZ R82, R24, R21, !PT ;  /* 0x0000001518527209 */ /* 0x000fe20007810000 */
[----:B------:R-:W3:Y:S01]  /*12560*/  MUFU.TANH R34, R34 ;  /* 0x0000002200227308 */ /* 0x000ee20000002400 */
[----:B------:R-:W-:Y:S01]  /*12570*/  ISETP.GT.AND P4, PT, R78, 0x29, PT ;  /* 0x000000294e00780c */ /* 0x000fe20003f84270 */
[--C-:B------:R-:W-:Y:S01]  /*12580*/  FFMA.FTZ R21, R36, UR48, -R76.reuse ;  /* 0x0000003024157c23 */ /* 0x100fe2000801084c */
[----:B--2---:R-:W-:Y:S01]  /*12590*/  FSEL R37, R27, -INF , P3 ;  /* 0xff8000001b257808 */ /* 0x004fe20001800000 */
[--C-:B------:R-:W-:Y:S01]  /*125a0*/  FFMA.FTZ R166, R49, UR48, -R76.reuse ;  /* 0x0000003031a67c23 */ /* 0x100fe2000801084c */
[----:B------:R-:W-:Y:S01]  /*125b0*/  FMNMX.FTZ R82, R25, R82, !PT ;  /* 0x0000005219527209 */ /* 0x000fe20007810000 */
[--C-:B------:R-:W-:Y:S01]  /*125c0*/  FFMA.FTZ R180, R157, UR48, -R76.reuse ;  /* 0x000000309db47c23 */ /* 0x100fe2000801084c */
[----:B------:R-:W-:Y:S01]  /*125d0*/  ISETP.GT.AND P3, PT, R78, 0x30, PT ;  /* 0x000000304e00780c */ /* 0x000fe20003f64270 */
[----:B------:R-:W2:Y:S01]  /*125e0*/  MUFU.TANH R60, R60 ;  /* 0x0000003c003c7308 */ /* 0x000ea20000002400 */
        /* <DEDUP_REMOVED lines=12> */
[----:B----4-:R-:W-:Y:S01]  /*126b0*/  FSEL R36, R30, -INF , P4 ;  /* 0xff8000001e247808 */ /* 0x010fe20002000000 */
[--C-:B------:R-:W-:Y:S01]  /*126c0*/  FFMA.FTZ R176, R152, UR48, -R76.reuse ;  /* 0x0000003098b07c23 */ /* 0x100fe2000801084c */
[----:B------:R-:W-:Y:S01]  /*126d0*/  FMNMX.FTZ R27, R29, R38, !PT ;  /* 0x000000261d1b7209 */ /* 0x000fe20007810000 */
[----:B------:R-:W1:Y:S01]  /*126e0*/  MUFU.TANH R64, R64 ;  /* 0x0000004000407308 */ /* 0x000e620000002400 */
[----:B-----5:R-:W-:Y:S01]  /*126f0*/  FSEL R38, R31, -INF , P3 ;  /* 0xff8000001f267808 */ /* 0x020fe20001800000 */
[--C-:B------:R-:W-:Y:S01]  /*12700*/  FFMA.FTZ R160, R50, UR48, -R76.reuse ;  /* 0x0000003032a07c23 */ /* 0x100fe2000801084c */
[----:B------:R-:W-:Y:S01]  /*12710*/  ISETP.GT.AND P4, PT, R78, 0x39, PT ;  /* 0x000000394e00780c */ /* 0x000fe20003f84270 */
        /* <DEDUP_REMOVED lines=22> */
[----:B------:R-:W-:Y:S01]  /*12880*/  FFMA.FTZ R30, R41, UR48, -R76 ;  /* 0x00000030291e7c23 */ /* 0x000fe2000801084c */
[----:B--2---:R-:W-:-:S02]  /*12890*/  FSEL R60, R60, -INF , P3 ;  /* 0xff8000003c3c7808 */ /* 0x004fc40001800000 */
[----:B------:R-:W-:Y:S02]  /*128a0*/  FMNMX.FTZ R31, R34, R31, !PT ;  /* 0x0000001f221f7209 */ /* 0x000fe40007810000 */
[----:B------:R-:W-:Y:S01]  /*128b0*/  ISETP.GT.AND P3, PT, R78, 0x50, PT ;  /* 0x000000504e00780c */ /* 0x000fe20003f64270 */
[----:B------:R-:W2:Y:S01]  /*128c0*/  MUFU.TANH R68, R68 ;  /* 0x0000004400447308 */ /* 0x000ea20000002400 */
[----:B0-----:R-:W-:Y:S02]  /*128d0*/  FSEL R62, R62, -INF , P4 ;  /* 0xff8000003e3e7808 */ /* 0x001fe40002000000 */
[----:B------:R-:W-:Y:S02]  /*128e0*/  FMNMX.FTZ R31, R60, R31, !PT ;  /* 0x0000001f3c1f7209 */ /* 0x000fe40007810000 */
[----:B------:R-:W-:Y:S02]  /*128f0*/  ISETP.GT.AND P4, PT, R78, 0x51, PT ;  /* 0x000000514e00780c */ /* 0x000fe40003f84270 */
[----:B-1----:R-:W-:Y:S01]  /*12900*/  FSEL R64, R64, -INF , P3 ;  /* 0xff80000040407808 */ /* 0x002fe20001800000 */
[----:B------:R-:W0:Y:S01]  /*12910*/  MUFU.TANH R69, R69 ;  /* 0x0000004500457308 */ /* 0x000e220000002400 */
[----:B------:R-:W-:-:S02]  /*12920*/  FMNMX.FTZ R31, R62, R31, !PT ;  /* 0x0000001f3e1f7209 */ /* 0x000fc40007810000 */
[----:B------:R-:W-:Y:S02]  /*12930*/  ISETP.GT.AND P3, PT, R78, 0x58, PT ;  /* 0x000000584e00780c */ /* 0x000fe40003f64270 */
[----:B----4-:R-:W-:Y:S02]  /*12940*/  FSEL R65, R65, -INF , P4 ;  /* 0xff80000041417808 */ /* 0x010fe40002000000 */
[----:B------:R-:W-:Y:S01]  /*12950*/  FMNMX.FTZ R32, R64, R31, !PT ;  /* 0x0000001f40207209 */ /* 0x000fe20007810000 */
[----:B------:R-:W1:Y:S01]  /*12960*/  MUFU.TANH R70, R70 ;  /* 0x0000004600467308 */ /* 0x000e620000002400 */
[----:B------:R-:W-:Y:S02]  /*12970*/  ISETP.GT.AND P4, PT, R78, 0x59, PT ;  /* 0x000000594e00780c */ /* 0x000fe40003f84270 */
[----:B-----5:R-:W-:Y:S02]  /*12980*/  FSEL R66, R66, -INF , P3 ;  /* 0xff80000042427808 */ /* 0x020fe40001800000 */
[----:B------:R-:W-:-:S02]  /*12990*/  FMNMX.FTZ R31, R65, R32, !PT ;  /* 0x00000020411f7209 */ /* 0x000fc40007810000 */
[----:B------:R-:W-:Y:S01]  /*129a0*/  ISETP.GT.AND P3, PT, R78, 0x60, PT ;  /* 0x000000604e00780c */ /* 0x000fe20003f64270 */
[----:B------:R-:W4:Y:S01]  /*129b0*/  MUFU.TANH R71, R71 ;  /* 0x0000004700477308 */ /* 0x000f220000002400 */
[----:B---3--:R-:W-:Y:S02]  /*129c0*/  FSEL R67, R67, -INF , P4 ;  /* 0xff80000043437808 */ /* 0x008fe40002000000 */
[----:B------:R-:W-:Y:S02]  /*129d0*/  FMNMX.FTZ R40, R66, R31, !PT ;  /* 0x0000001f42287209 */ /* 0x000fe40007810000 */
[----:B------:R-:W-:Y:S02]  /*129e0*/  ISETP.GT.AND P4, PT, R78, 0x61, PT ;  /* 0x000000614e00780c */ /* 0x000fe40003f84270 */
[----:B--2---:R-:W-:Y:S01]  /*129f0*/  FSEL R68, R68, -INF , P3 ;  /* 0xff80000044447808 */ /* 0x004fe20001800000 */
[----:B------:R-:W2:Y:S01]  /*12a00*/  MUFU.TANH R72, R72 ;  /* 0x0000004800487308 */ /* 0x000ea20000002400 */
[----:B------:R-:W-:-:S02]  /*12a10*/  FMNMX.FTZ R31, R67, R40, !PT ;  /* 0x00000028431f7209 */ /* 0x000fc40007810000 */
[----:B------:R-:W-:Y:S02]  /*12a20*/  ISETP.GT.AND P3, PT, R78, 0x68, PT ;  /* 0x000000684e00780c */ /* 0x000fe40003f64270 */
[----:B0-----:R-:W-:Y:S02]  /*12a30*/  FSEL R69, R69, -INF , P4 ;  /* 0xff80000045457808 */ /* 0x001fe40002000000 */
[----:B------:R-:W-:Y:S01]  /*12a40*/  FMNMX.FTZ R40, R68, R31, !PT ;  /* 0x0000001f44287209 */ /* 0x000fe20007810000 */
[----:B------:R-:W0:Y:S01]  /*12a50*/  MUFU.TANH R73, R73 ;  /* 0x0000004900497308 */ /* 0x000e220000002400 */
[----:B------:R-:W-:Y:S02]  /*12a60*/  ISETP.GT.AND P4, PT, R78, 0x69, PT ;  /* 0x000000694e00780c */ /* 0x000fe40003f84270 */
[----:B-1----:R-:W-:Y:S02]  /*12a70*/  FSEL R70, R70, -INF , P3 ;  /* 0xff80000046467808 */ /* 0x002fe40001800000 */
[----:B------:R-:W-:-:S02]  /*12a80*/  FMNMX.FTZ R31, R69, R40, !PT ;  /* 0x00000028451f7209 */ /* 0x000fc40007810000 */
[----:B------:R-:W-:Y:S01]  /*12a90*/  ISETP.GT.AND P3, PT, R78, 0x70, PT ;  /* 0x000000704e00780c */ /* 0x000fe20003f64270 */
[----:B------:R-:W1:Y:S01]  /*12aa0*/  MUFU.TANH R74, R74 ;  /* 0x0000004a004a7308 */ /* 0x000e620000002400 */
[----:B----4-:R-:W-:Y:S02]  /*12ab0*/  FSEL R71, R71, -INF , P4 ;  /* 0xff80000047477808 */ /* 0x010fe40002000000 */
        /* <DEDUP_REMOVED lines=8> */
[----:B------:R-:W-:Y:S01]  /*12b40*/  MUFU.EX2 R180, R180 ;  /* 0x000000b400b47308 */ /* 0x000fe20000000800 */
[----:B------:R-:W-:Y:S02]  /*12b50*/  ISETP.GT.AND P4, PT, R78, 0x79, PT ;  /* 0x000000794e00780c */ /* 0x000fe40003f84270 */
[----:B-1----:R-:W-:Y:S02]  /*12b60*/  FSEL R74, R74, -INF , P3 ;  /* 0xff8000004a4a7808 */ /* 0x002fe40001800000 */
[----:B------:R-:W-:-:S03]  /*12b70*/  FMNMX.FTZ R31, R73, R42, !PT ;  /* 0x0000002a491f7209 */ /* 0x000fc60007810000 */
[----:B------:R0:W-:Y:S01]  /*12b80*/  MUFU.EX2 R75, R156 ;  /* 0x0000009c004b7308 */ /* 0x0001e20000000800 */
[----:B--2---:R-:W-:Y:S02]  /*12b90*/  FSEL R77, R77, -INF , P4 ;  /* 0xff8000004d4d7808 */ /* 0x004fe40002000000 */
[----:B------:R-:W-:-:S04]  /*12ba0*/  FMNMX.FTZ R42, R74, R31, !PT ;  /* 0x0000001f4a2a7209 */ /* 0x000fc80007810000 */
[----:B------:R-:W-:Y:S01]  /*12bb0*/  FMNMX.FTZ R42, R77, R42, !PT ;  /* 0x0000002a4d2a7209 */ /* 0x000fe20007810000 */
[----:B------:R1:W-:Y:S01]  /*12bc0*/  MUFU.EX2 R40, R45 ;  /* 0x0000002d00287308 */ /* 0x0003e20000000800 */
[----:B0-----:R-:W-:-:S03]  /*12bd0*/  FFMA.FTZ R156, R55, UR48, -R76 ;  /* 0x00000030379c7c23 */ /* 0x001fc6000801084c */
[----:B------:R-:W0:Y:S04]  /*12be0*/  SHFL.BFLY PT, R31, R42, 0x2, 0x1f ;  /* 0x0c401f002a1f7f89 */ /* 0x000e2800000e0000 */
[----:B------:R-:W-:Y:S01]  /*12bf0*/  MUFU.EX2 R182, R182 ;  /* 0x000000b600b67308 */ /* 0x000fe20000000800 */
[----:B-1----:R-:W-:-:S07]  /*12c00*/  FFMA.FTZ R45, R51, UR48, -R76 ;  /* 0x00000030332d7c23 */ /* 0x002fce000801084c */
[----:B------:R-:W-:Y:S08]  /*12c10*/  MUFU.EX2 R7, R7 ;  /* 0x0000000700077308 */ /* 0x000ff00000000800 */
[----:B------:R-:W-:Y:S01]  /*12c20*/  MUFU.EX2 R176, R176 ;  /* 0x000000b000b07308 */ /* 0x000fe20000000800 */
[----:B0-----:R-:W-:Y:S01]  /*12c30*/  FMNMX.FTZ R41, R42, R31, !PT ;  /* 0x0000001f2a297209 */ /* 0x001fe20007810000 */
[----:B------:R-:W-:-:S06]  /*12c40*/  FFMA.FTZ R42, R57, UR48, -R76 ;  /* 0x00000030392a7c23 */ /* 0x000fcc000801084c */
        /* <DEDUP_REMOVED lines=8> */
[----:B------:R-:W-:Y:S02]  /*12cd0*/  FMUL.FTZ R49, R31, UR48 ;  /* 0x000000301f317c20 */ /* 0x000fe40008410000 */
        /* <DEDUP_REMOVED lines=9> */
[----:B------:R-:W-:Y:S01]  /*12d70*/  FSEL R11, R31, RZ, P3 ;  /* 0x000000ff1f0b7208 */ /* 0x000fe20001800000 */
[----:B------:R-:W-:Y:S01]  /*12d80*/  MUFU.EX2 R181, R181 ;  /* 0x000000b500b57308 */ /* 0x000fe20000000800 */
[--C-:B------:R-:W-:Y:S01]  /*12d90*/  FFMA.FTZ R50, R15, UR48, -R49.reuse ;  /* 0x000000300f327c23 */ /* 0x100fe20008010831 */
[----:B------:R-:W-:Y:S01]  /*12da0*/  FMUL.FTZ R6, R6, UR48 ;  /* 0x0000003006067c20 */ /* 0x000fe20008410000 */
[--C-:B------:R-:W-:Y:S01]  /*12db0*/  FFMA.FTZ R179, R20, UR48, -R49.reuse ;  /* 0x0000003014b37c23 */ /* 0x100fe20008010831 */
[----:B------:R-:W-:Y:S01]  /*12dc0*/  FADD.FTZ R11, -R11, R10 ;  /* 0x0000000a0b0b7221 */ /* 0x000fe20000010100 */
[--C-:B------:R-:W-:Y:S01]  /*12dd0*/  FFMA.FTZ R35, R35, UR48, -R49.reuse ;  /* 0x0000003023237c23 */ /* 0x100fe20008010831 */
[--C-:B------:R-:W-:Y:S01]  /*12de0*/  FFMA.FTZ R173, R24, UR48, -R49.reuse ;  /* 0x0000003018ad7c23 */ /* 0x100fe20008010831 */
[--C-:B------:R-:W-:Y:S01]  /*12df0*/  FFMA.FTZ R20, R25, UR48, -R49.reuse ;  /* 0x0000003019147c23 */ /* 0x100fe20008010831 */
[----:B------:R-:W-:Y:S01]  /*12e00*/  FMUL.FTZ R8, R11, UR48 ;  /* 0x000000300b087c20 */ /* 0x000fe20008410000 */
        /* <DEDUP_REMOVED lines=17> */
[----:B0-----:R-:W-:Y:S01]  /*12f20*/  FFMA.FTZ R10, R6, R3, R180 ;  /* 0x00000003060a7223 */ /* 0x001fe200000100b4 */
[--C-:B------:R-:W-:Y:S01]  /*12f30*/  FFMA.FTZ R157, R68, UR48, -R49.reuse ;  /* 0x00000030449d7c23 */ /* 0x100fe20008010831 */
[--C-:B------:R-:W-:Y:S01]  /*12f40*/  FFMA.FTZ R24, R69, UR48, -R49.reuse ;  /* 0x0000003045187c23 */ /* 0x100fe20008010831 */
[--C-:B------:R-:W-:Y:S01]  /*12f50*/  FFMA.FTZ R159, R70, UR48, -R49.reuse ;  /* 0x00000030469f7c23 */ /* 0x100fe20008010831 */
[----:B------:R-:W-:Y:S01]  /*12f60*/  FADD.FTZ R11, R75, R10 ;  /* 0x0000000a4b0b7221 */ /* 0x000fe20000010000 */
[----:B------:R-:W-:Y:S01]  /*12f70*/  FFMA.FTZ R153, R72, UR48, -R49 ;  /* 0x0000003048997c23 */ /* 0x000fe20008010831 */
[----:B------:R-:W-:Y:S01]  /*12f80*/  IMAD R38, R186, 0x8, R18 ;  /* 0x00000008ba267824 */ /* 0x000fe200078e0212 */
[----:B------:R-:W0:Y:S01]  /*12f90*/  MUFU.EX2 R183, R183 ;  /* 0x000000b700b77308 */ /* 0x000e220000000800 */
[----:B-1----:R-:W-:Y:S01]  /*12fa0*/  FFMA.FTZ R3, R8, R0, R181 ;  /* 0x0000000008037223 */ /* 0x002fe200000100b5 */
[----:B------:R-:W-:Y:S01]  /*12fb0*/  FADD.FTZ R10, R182, R11 ;  /* 0x0000000bb60a7221 */ /* 0x000fe20000010000 */
[----:B------:R-:W-:Y:S01]  /*12fc0*/  FFMA.FTZ R155, R74, UR48, -R49 ;  /* 0x000000304a9b7c23 */ /* 0x000fe20008010831 */
[----:B------:R-:W-:-:S04]  /*12fd0*/  IMAD.U32 R39, RZ, RZ, UR38 ;  /* 0x00000026ff277e24 */ /* 0x000fc8000f8e00ff */
        /* <DEDUP_REMOVED lines=33> */
[----:B------:R2:W3:Y:S01]  /*131f0*/  MUFU.EX2 R32, R43 ;  /* 0x0000002b00207308 */ /* 0x0004e20000000800 */
[----:B0-----:R-:W-:-:S07]  /*13200*/  FADD.FTZ R11, R168, R11 ;  /* 0x0000000ba80b7221 */ /* 0x001fce0000010000 */
[----:B------:R-:W0:Y:S01]  /*13210*/  MUFU.EX2 R9, R9 ;  /* 0x0000000900097308 */ /* 0x000e220000000800 */
[----:B-1----:R-:W-:Y:S01]  /*13220*/  FADD.FTZ R0, R169, R0 ;  /* 0x00000000a9007221 */ /* 0x002fe20000010000 */
[----:B--2---:R-:W-:-:S06]  /*13230*/  FFMA.FTZ R43, R54, UR48, -R76 ;  /* 0x00000030362b7c23 */ /* 0x004fcc000801084c */
[----:B------:R-:W1:Y:S01]  /*13240*/  MUFU.EX2 R170, R170 ;  /* 0x000000aa00aa7308 */ /* 0x000e620000000800 */
[----:B---3--:R-:W-:-:S07]  /*13250*/  FADD.FTZ R11, R32, R11 ;  /* 0x0000000b200b7221 */ /* 0x008fce0000010000 */
        /* <DEDUP_REMOVED lines=47> */
[----:B------:R-:W-:-:S05]  /*13550*/  VIADD R0, R38, 0x28840 ;  /* 0x0002884026007836 */ /* 0x000fca0000000000 */
[----:B------:R-:W-:Y:S01]  /*13560*/  PRMT R0, R39, 0x654, R0 ;  /* 0x0000065427007816 */ /* 0x000fe20000000000 */
[----:B------:R-:W0:Y:S01]  /*13570*/  MUFU.EX2 R158, R158 ;  /* 0x0000009e009e7308 */ /* 0x000e220000000800 */
[----:B-1----:R-:W-:Y:S01]  /*13580*/  FADD.FTZ R37, R43, R34 ;  /* 0x000000222b257221 */ /* 0x002fe20000010000 */
[----:B------:R-:W-:Y:S01]  /*13590*/  FFMA.FTZ R34, R77, UR48, -R49 ;  /* 0x000000304d227c23 */ /* 0x000fe20008010831 */
[----:B------:R1:W-:Y:S05]  /*135a0*/  SYNCS.ARRIVE.TRANS64.RED.A1T0 RZ, [R0+URZ], RZ ;  /* 0x000000ff00ff79a7 */ /* 0x0003ea000810043f */
[----:B------:R-:W3:Y:S01]  /*135b0*/  MUFU.EX2 R159, R159 ;  /* 0x0000009f009f7308 */ /* 0x000ee20000000800 */
[----:B--2---:R-:W-:-:S07]  /*135c0*/  FADD.FTZ R38, R24, R3 ;  /* 0x0000000318267221 */ /* 0x004fce0000010000 */
[----:B------:R-:W2:Y:S01]  /*135d0*/  MUFU.EX2 R42, R42 ;  /* 0x0000002a002a7308 */ /* 0x000ea20000000800 */
[----:B0-----:R-:W-:-:S07]  /*135e0*/  FADD.FTZ R37, R158, R37 ;  /* 0x000000259e257221 */ /* 0x001fce0000010000 */
[----:B------:R-:W0:Y:S01]  /*135f0*/  MUFU.EX2 R11, R11 ;  /* 0x0000000b000b7308 */ /* 0x000e220000000800 */
[----:B---3--:R-:W-:-:S07]  /*13600*/  FADD.FTZ R38, R159, R38 ;  /* 0x000000269f267221 */ /* 0x008fce0000010000 */
        /* <DEDUP_REMOVED lines=20> */
.L_x_9566:
[----:B------:R-:W-:Y:S01]  /*13750*/  LEA R13, R13, R18, 0x3 ;  /* 0x000000120d0d7211 */ /* 0x000fe200078e18ff */
[----:B------:R-:W-:Y:S01]  /*13760*/  IMAD.U32 R38, RZ, RZ, UR38 ;  /* 0x00000026ff267e24 */ /* 0x000fe2000f8e00ff */
[----:B------:R-:W-:Y:S01]  /*13770*/  ISETP.GT.AND P2, PT, R12, R5, PT ;  /* 0x000000050c00720c */ /* 0x000fe20003f44270 */
[-C--:B------:R-:W-:Y:S01]  /*13780*/  FMUL.FTZ R88, R88, R6.reuse ;  /* 0x0000000658587220 */ /* 0x080fe20000410000 */
[----:B------:R-:W-:Y:S01]  /*13790*/  F2FP.F16.F32.PACK_AB R159, R11, R159 ;  /* 0x0000009f0b9f723e */ /* 0x000fe200000000ff */
        /* <DEDUP_REMOVED lines=94> */
[-C--:B------:R-:W-:Y:S01]  /*13d80*/  FMUL.FTZ R147, R147, R8.reuse ;  /* 0x0000000893937220 */ /* 0x080fe20000410000 */
[-C--:B------:R-:W-:Y:S01]  /*13d90*/  FMUL.FTZ R150, R150, R8.reuse ;  /* 0x0000000896967220 */ /* 0x080fe20000410000 */
[----:B------:R-:W-:Y:S01]  /*13da0*/  FMUL.FTZ R151, R151, R8 ;  /* 0x0000000897977220 */ /* 0x000fe20000410000 */
[----:B------:R-:W-:Y:S01]  /*13db0*/  VIADD R12, R12, 0xffffffff ;  /* 0xffffffff0c0c7836 */ /* 0x000fe20000000000 */
[----:B------:R-:W-:Y:S01]  /*13dc0*/  MOV R10, R31 ;  /* 0x0000001f000a7202 */ /* 0x000fe20000000f00 */
[----:B------:R-:W-:-:S02]  /*13dd0*/  IMAD.MOV.U32 R11, RZ, RZ, R26 ;  /* 0x000000ffff0b7224 */ /* 0x000fc400078e001a */
[----:B------:R-:W-:Y:S02]  /*13de0*/  IMAD.MOV.U32 R6, RZ, RZ, R189 ;  /* 0x000000ffff067224 */ /* 0x000fe400078e00bd */
[----:B0-----:R-:W-:Y:S01]  /*13df0*/  IMAD.MOV.U32 R13, RZ, RZ, R186 ;  /* 0x000000ffff0d7224 */ /* 0x001fe200078e00ba */
[----:B------:R-:W-:Y:S06]  /*13e00*/  @P2 BRA `(.L_x_9567) ;  /* 0xffffffcc00282947 */ /* 0x000fec000383ffff */
.L_x_9555:
[----:B------:R-:W-:-:S13]  /*13e10*/  ISETP.GE.AND P1, PT, R12, R199, PT ;  /* 0x000000c70c00720c */ /* 0x000fda0003f26270 */
[----:B------:R-:W-:Y:S05]  /*13e20*/  @!P1 BRA `(.L_x_9568) ;  /* 0x00000028008c9947 */ /* 0x000fea0003800000 */
[----:B------:R-:W-:Y:S01]  /*13e30*/  MOV R5, R31 ;  /* 0x0000001f00057202 */ /* 0x000fe20000000f00 */
[----:B------:R-:W-:Y:S02]  /*13e40*/  IMAD.MOV.U32 R10, RZ, RZ, R26 ;  /* 0x000000ffff0a7224 */ /* 0x000fe400078e001a */
[----:B------:R-:W-:Y:S02]  /*13e50*/  IMAD.MOV.U32 R6, RZ, RZ, R189 ;  /* 0x000000ffff067224 */ /* 0x000fe400078e00bd */
[----:B------:R-:W-:-:S07]  /*13e60*/  IMAD.MOV.U32 R11, RZ, RZ, R186 ;  /* 0x000000ffff0b7224 */ /* 0x000fce00078e00ba */
.L_x_9580:
[----:B------:R-:W-:Y:S01]  /*13e70*/  ISETP.NE.AND P2, PT, R191, RZ, PT ;  /* 0x000000ffbf00720c */ /* 0x000fe20003f45270 */
[----:B------:R-:W-:Y:S05]  /*13e80*/  YIELD ;  /* 0x0000000000007946 */ /* 0x000fea0003800000 */
[----:B------:R-:W-:-:S04]  /*13e90*/  IADD3 R186, R11, 0x1, RZ ;  /* 0x000000010bba7810 */ /* 0x000fc80007ffe0ff */
[----:B------:R-:W-:-:S04]  /*13ea0*/  ISETP.NE.AND P1, PT, R186, 0x2, PT ;  /* 0x00000002ba00780c */ /* 0x000fc80003f25270 */
[----:B------:R-:W-:Y:S02]  /*13eb0*/  SEL R189, RZ, 0x1, P1 ;  /* 0x00000001ffbd7807 */ /* 0x000fe40000800000 */
[----:B------:R-:W-:Y:S02]  /*13ec0*/  SEL R186, R186, RZ, P1 ;  /* 0x000000ffbaba7207 */ /* 0x000fe40000800000 */
[----:B------:R-:W-:Y:S01]  /*13ed0*/  LOP3.LUT R189, R6, R189, RZ, 0x3c, !PT ;  /* 0x000000bd06bd7212 */ /* 0x000fe200078e3cff */
[----:B------:R-:W-:Y:S06]  /*13ee0*/  @P2 BRA `(.L_x_9569) ;  /* 0x0000000000302947 */ /* 0x000fec0003800000 */
[----:B------:R-:W-:Y:S05]  /*13ef0*/  @!P0 BRA `(.L_x_9570) ;  /* 0x0000000000048947 */ /* 0x000fea0003800000 */
[----:B------:R-:W-:Y:S01]  /*13f00*/  BPT.TRAP 0x1 ;  /* 0x000000040000795c */ /* 0x000fe20000300000 */
.L_x_9570:
[----:B------:R-:W-:Y:S01]  /*13f10*/  IMAD R7, R186, 0x8, R18 ;  /* 0x00000008ba077824 */ /* 0x000fe200078e0212 */
[----:B------:R-:W-:-:S04]  /*13f20*/  SHF.L.U32 R8, R189, 0x1f, RZ ;  /* 0x0000001fbd087819 */ /* 0x000fc800000006ff */
[----:B------:R0:W1:Y:S01]  /*13f30*/  SYNCS.PHASECHK.TRANS64.TRYWAIT P1, [R7+URZ+0x28830], R8 ;  /* 0x02883008070075a7 */ /* 0x000062000802017f */
[----:B------:R-:W-:Y:S05]  /*13f40*/  @!P0 BRA `(.L_x_9571) ;  /* 0x0000000000048947 */ /* 0x000fea0003800000 */
[----:B------:R-:W-:Y:S01]  /*13f50*/  BPT.TRAP 0x1 ;  /* 0x000000040000795c */ /* 0x000fe20000300000 */
.L_x_9571:
[----:B------:R-:W-:Y:S04]  /*13f60*/  BSSY B0, `(.L_x_9569) ;  /* 0x0000004000007945 */ /* 0x000fe80003800000 */
[----:B-1----:R-:W-:Y:S05]  /*13f70*/  @P1 BRA `(.L_x_9572) ;  /* 0x0000000000081947 */ /* 0x002fea0003800000 */
[----:B------:R-:W1:Y:S02]  /*13f80*/  SYNCS.PHASECHK.TRANS64.TRYWAIT P1, [R7+URZ+0x28830], R8 ;  /* 0x02883008070075a7 */ /* 0x000e64000802017f */
[----:B-1----:R-:W-:Y:S05]  /*13f90*/  @!P1 BRA `(.L_x_9573) ;  /* 0x0000010000209947 */ /* 0x002fea0003800000 */
.L_x_9572:
[----:B------:R-:W-:Y:S05]  /*13fa0*/  BSYNC B0 ;  /* 0x0000000000007941 */ /* 0x000fea0003800000 */
.L_x_9569:
[----:B01----:R-:W0:Y:S01]  /*13fb0*/  S2R R7, SR_TID.X ;  /* 0x0000000000077919 */ /* 0x003e220000002100 */
[----:B------:R-:W-:Y:S05]  /*13fc0*/  WARPSYNC.ALL ;  /* 0x0000000000007948 */ /* 0x000fea0003800000 */
[----:B------:R-:W-:Y:S01]  /*13fd0*/  IMAD R8, R186, 0x800, R4 ;  /* 0x00000800ba087824 */ /* 0x000fe200078e0204 */
[----:B------:R-:W-:Y:S01]  /*13fe0*/  MOV R21, 0x40000040 ;  /* 0x4000004000157802 */ /* 0x000fe20000000f00 */
[----:B------:R-:W-:Y:S02]  /*13ff0*/  IMAD.MOV.U32 R9, RZ, RZ, 0x40000040 ;  /* 0x40000040ff097424 */ /* 0x000fe400078e00ff */
[C---:B------:R-:W-:Y:S01]  /*14000*/  VIADD R24, R8.reuse, 0x4 ;  /* 0x0000000408187836 */ /* 0x040fe20000000000 */
[C---:B------:R-:W-:Y:S01]  /*14010*/  R2UR UR6, R8.reuse ;  /* 0x00000000080672ca */ /* 0x040fe200000e0000 */
[----:B------:R-:W-:Y:S01]  /*14020*/  IMAD.MOV.U32 R25, RZ, RZ, 0x40000040 ;  /* 0x40000040ff197424 */ /* 0x000fe200078e00ff */
[----:B------:R-:W-:Y:S01]  /*14030*/  R2UR UR7, R9 ;  /* 0x00000000090772ca */ /* 0x000fe200000e0000 */
[----:B------:R-:W-:Y:S01]  /*14040*/  VIADD R14, R8, 0x6 ;  /* 0x00000006080e7836 */ /* 0x000fe20000000000 */
[----:B------:R-:W-:Y:S01]  /*14050*/  R2UR UR14, R24 ;  /* 0x00000000180e72ca */ /* 0x000fe200000e0000 */
[----:B------:R-:W-:Y:S01]  /*14060*/  VIADD R24, R8, 0x404 ;  /* 0x0000040408187836 */ /* 0x000fe20000000000 */
[C---:B------:R-:W-:Y:S01]  /*14070*/  R2UR UR15, R25.reuse ;  /* 0x00000000190f72ca */ /* 0x040fe200000e0000 */
[----:B------:R-:W-:Y:S01]  /*14080*/  IMAD.MOV.U32 R15, RZ, RZ, 0x40000040 ;  /* 0x40000040ff0f7424 */ /* 0x000fe200078e00ff */
[----:B------:R-:W-:-:S02]  /*14090*/  R2UR UR31, R25 ;  /* 0x00000000191f72ca */ /* 0x000fc400000e0000 */
[----:B------:R-:W-:Y:S02]  /*140a0*/  R2UR UR30, R24 ;  /* 0x00000000181e72ca */ /* 0x000fe400000e0000 */
[----:B------:R-:W-:Y:S02]  /*140b0*/  IADD3 R20, R8, 0x2, RZ ;  /* 0x0000000208147810 */ /* 0x000fe40007ffe0ff */
[----:B------:R-:W-:Y:S02]  /*140c0*/  R2UR UR11, R21 ;  /* 0x00000000150b72ca */ /* 0x000fe400000e0000 */
[----:B------:R-:W-:Y:S01]  /*140d0*/  R2UR UR10, R20 ;  /* 0x00000000140a72ca */ /* 0x000fe200000e0000 */
[----:B------:R-:W-:Y:S01]  /*140e0*/  VIADD R20, R8, 0x400 ;  /* 0x0000040008147836 */ /* 0x000fe20000000000 */
[----:B------:R-:W-:Y:S02]  /*140f0*/  R2UR UR18, R14 ;  /* 0x000000000e1272ca */ /* 0x000fe400000e0000 */
[----:B------:R-:W-:-:S02]  /*14100*/  R2UR UR19, R15 ;  /* 0x000000000f1372ca */ /* 0x000fc400000e0000 */
[----:B0-----:R-:W-:Y:S02]  /*14110*/  SHF.R.U32.HI R7, RZ, 0x7, R7 ;  /* 0x00000007ff077819 */ /* 0x001fe40000011607 */
[----:B------:R-:W-:Y:S02]  /*14120*/  R2UR UR22, R20 ;  /* 0x00000000141672ca */ /* 0x000fe400000e0000 */
[----:B------:R-:W-:Y:S01]  /*14130*/  R2UR UR23, R21 ;  /* 0x00000000151772ca */ /* 0x000fe200000e0000 */
[----:B------:R-:W-:Y:S01]  /*14140*/  VIADD R7, R7, 0x8 ;  /* 0x0000000807077836 */ /* 0x000fe20000000000 */
[C---:B------:R-:W-:Y:S01]  /*14150*/  IADD3 R14, R8.reuse, 0x402, RZ ;  /* 0x00000402080e7810 */ /* 0x040fe20007ffe0ff */
[----:B------:R-:W-:Y:S01]  /*14160*/  VIADD R8, R8, 0x406 ;  /* 0x0000040608087836 */ /* 0x000fe20000000000 */
[----:B------:R-:W-:Y:S02]  /*14170*/  R2UR UR27, R15 ;  /* 0x000000000f1b72ca */ /* 0x000fe400000e0000 */
[----:B------:R0:W-:Y:S01]  /*14180*/  BAR.SYNC.DEFER_BLOCKING R7, 0x100 ;  /* 0x000400070000751d */ /* 0x0001e20000010000 */
[----:B------:R-:W-:-:S02]  /*14190*/  R2UR UR26, R14 ;  /* 0x000000000e1a72ca */ /* 0x000fc400000e0000 */
        /* <DEDUP_REMOVED lines=29> */
.L_x_9575:
[----:B------:R-:W-:Y:S01]  /*14370*/  SHF.L.U32 R6, R6, 0x1f, RZ ;  /* 0x0000001f06067819 */ /* 0x000fe200000006ff */
[----:B------:R-:W-:-:S04]  /*14380*/  IMAD R7, R11, 0x8, R18 ;  /* 0x000000080b077824 */ /* 0x000fc800078e0212 */
[----:B------:R0:W1:Y:S01]  /*14390*/  SYNCS.PHASECHK.TRANS64.TRYWAIT P1, [R7+URZ+0x28850], R6 ;  /* 0x02885006070075a7 */ /* 0x000062000802017f */
[----:B------:R-:W-:Y:S05]  /*143a0*/  @!P0 BRA `(.L_x_9576) ;  /* 0x0000000000048947 */ /* 0x000fea0003800000 */
[----:B------:R-:W-:Y:S01]  /*143b0*/  BPT.TRAP 0x1 ;  /* 0x000000040000795c */ /* 0x000fe20000300000 */
.L_x_9576:
[----:B-1----:R-:W-:Y:S05]  /*143c0*/  @P1 BRA `(.L_x_9574) ;  /* 0x0000000000081947 */ /* 0x002fea0003800000 */
[----:B------:R-:W1:Y:S02]  /*143d0*/  SYNCS.PHASECHK.TRANS64.TRYWAIT P1, [R7+URZ+0x28850], R6 ;  /* 0x02885006070075a7 */ /* 0x000e64000802017f */
[----:B-1----:R-:W-:Y:S05]  /*143e0*/  @!P1 BRA `(.L_x_9577) ;  /* 0x000000fc00209947 */ /* 0x002fea0003800000 */
.L_x_9574:
[----:B01----:R-:W-:Y:S01]  /*143f0*/  IADD3 R6, R18, 0x400, RZ ;  /* 0x0000040012067810 */ /* 0x003fe20007ffe0ff */
[----:B------:R-:W-:Y:S01]  /*14400*/  IMAD.MOV.U32 R7, RZ, RZ, 0x40000040 ;  /* 0x40000040ff077424 */ /* 0x000fe200078e00ff */
[----:B------:R-:W-:Y:S05]  /*14410*/  WARPSYNC.ALL ;  /* 0x0000000000007948 */ /* 0x000fea0003800000 */
[----:B------:R-:W-:Y:S01]  /*14420*/  SHF.R.U32.HI R6, RZ, 0x4, R6 ;  /* 0x00000004ff067819 */ /* 0x000fe20000011606 */
[----:B------:R-:W-:Y:S01]  /*14430*/  WARPGROUP.ARRIVE ;  /* 0x00000000000079c5 */ /* 0x000fe20000000000 */
[----:B------:R-:W-:-:S05]  /*14440*/  R2UR UR7, R7 ;  /* 0x00000000070772ca */ /* 0x000fca00000e0000 */
[----:B------:R-:W0:Y:S01]  /*14450*/  S2R R13, SR_TID.X ;  /* 0x00000000000d7919 */ /* 0x000e220000002100 */
[----:B------:R-:W-:Y:S02]  /*14460*/  LOP3.LUT R6, R6, 0x3fff, RZ, 0xc0, !PT ;  /* 0x00003fff06067812 */ /* 0x000fe400078ec0ff */
[----:B------:R-:W-:Y:S02]  /*14470*/  MOV R9, 0x40000040 ;  /* 0x4000004000097802 */ /* 0x000fe40000000f00 */
[----:B------:R-:W-:Y:S02]  /*14480*/  LOP3.LUT R6, R6, 0x4000000, RZ, 0xfc, !PT ;  /* 0x0400000006067812 */ /* 0x000fe400078efcff */
[----:B------:R-:W-:-:S03]  /*14490*/  MOV R7, 0x40000040 ;  /* 0x4000004000077802 */ /* 0x000fc60000000f00 */
[----:B------:R-:W-:-:S04]  /*144a0*/  IMAD R6, R11, 0x800, R6 ;  /* 0x000008000b067824 */ /* 0x000fc800078e0206 */
[C---:B------:R-:W-:Y:S01]  /*144b0*/  VIADD R8, R6.reuse, 0x80 ;  /* 0x0000008006087836 */ /* 0x040fe20000000000 */
[----:B------:R-:W-:-:S13]  /*144c0*/  R2UR UR6, R6 ;  /* 0x00000000060672ca */ /* 0x000fda00000e0000 */
[----:B------:R-:W-:Y:S01]  /*144d0*/  HGMMA.64x128x16.F32 R88, R180, gdesc[UR4].tnspB, R88, gsb0 ;  /* 0x41e00004b4587df0 */ /* 0x000fe20008000858 */
[----:B------:R-:W-:Y:S01]  /*144e0*/  R2UR UR6, R8 ;  /* 0x00000000080672ca */ /* 0x000fe200000e0000 */
[----:B------:R-:W-:Y:S01]  /*144f0*/  VIADD R8, R6, 0x100 ;  /* 0x0000010006087836 */ /* 0x000fe20000000000 */
[----:B------:R-:W-:Y:S01]  /*14500*/  R2UR UR7, R9 ;  /* 0x00000000090772ca */ /* 0x000fe200000e0000 */
[----:B------:R-:W-:Y:S01]  /*14510*/  IMAD.MOV.U32 R9, RZ, RZ, 0x40000040 ;  /* 0x40000040ff097424 */ /* 0x000fe200078e00ff */
[----:B0-----:R-:W-:Y:S01]  /*14520*/  SHF.R.U32.HI R13, RZ, 0x7, R13 ;  /* 0x00000007ff0d7819 */ /* 0x001fe2000001160d */
        /* <DEDUP_REMOVED lines=47> */
.L_x_9578:
        /* <DEDUP_REMOVED lines=204> */
[----:B------:R-:W-:Y:S01]  /*154e0*/  FFMA.FTZ R34, R38, UR48, -R81 ;  /* 0x0000003026227c23 */ /* 0x000fe20008010851 */
[C---:B------:R-:W-:Y:S01]  /*154f0*/  FADD.FTZ R5, -R31.reuse, R5 ;  /* 0x000000051f057221 */ /* 0x040fe20000010100 */
[----:B------:R-:W-:Y:S01]  /*15500*/  FMUL.FTZ R38, R31, UR48 ;  /* 0x000000301f267c20 */ /* 0x000fe20008410000 */
[----:B------:R-:W-:Y:S01]  /*15510*/  FMUL.FTZ R10, R10, UR48 ;  /* 0x000000300a0a7c20 */ /* 0x000fe20008410000 */
        /* <DEDUP_REMOVED lines=52> */
[--C-:B------:R-:W-:Y:S01]  /*15860*/  FFMA.FTZ R163, R63, UR48, -R38.reuse ;  /* 0x000000303fa37c23 */ /* 0x100fe20008010826 */
[----:B------:R-:W-:Y:S01]  /*15870*/  FFMA.FTZ R14, R62, UR48, -R81 ;  /* 0x000000303e0e7c23 */ /* 0x000fe20008010851 */
[----:B------:R-:W1:Y:S01]  /*15880*/  MUFU.EX2 R182, R182 ;  /* 0x000000b600b67308 */ /* 0x000e620000000800 */
[----:B0-----:R-:W-:Y:S01]  /*15890*/  FADD.FTZ R3, R86, R3 ;  /* 0x0000000356037221 */ /* 0x001fe20000010000 */
[--C-:B------:R-:W-:Y:S01]  /*158a0*/  FFMA.FTZ R20, R64, UR48, -R38.reuse ;  /* 0x0000003040147c23 */ /* 0x100fe20008010826 */
[--C-:B------:R-:W-:Y:S01]  /*158b0*/  FFMA.FTZ R156, R65, UR48, -R81.reuse ;  /* 0x00000030419c7c23 */ /* 0x100fe20008010851 */
[--C-:B------:R-:W-:Y:S01]  /*158c0*/  FFMA.FTZ R157, R67, UR48, -R38.reuse ;  /* 0x00000030439d7c23 */ /* 0x100fe20008010826 */
[--C-:B------:R-:W-:Y:S01]  /*158d0*/  FFMA.FTZ R13, R66, UR48, -R81.reuse ;  /* 0x00000030420d7c23 */ /* 0x100fe20008010851 */
[----:B------:R-:W-:Y:S01]  /*158e0*/  FFMA.FTZ R15, R68, UR48, -R38 ;  /* 0x00000030440f7c23 */ /* 0x000fe20008010826 */
[--C-:B------:R-:W-:Y:S01]  /*158f0*/  FFMA.FTZ R158, R69, UR48, -R81.reuse ;  /* 0x00000030459e7c23 */ /* 0x100fe20008010851 */
[----:B------:R-:W0:Y:S01]  /*15900*/  MUFU.EX2 R183, R183 ;  /* 0x000000b700b77308 */ /* 0x000e220000000800 */
        /* <DEDUP_REMOVED lines=8> */
[----:B-1----:R-:W-:Y:S01]  /*15990*/  FADD.FTZ R8, R182, R3 ;  /* 0x00000003b6087221 */ /* 0x002fe20000010000 */
[----:B------:R-:W-:Y:S01]  /*159a0*/  FFMA.FTZ R155, R79, UR48, -R38 ;  /* 0x000000304f9b7c23 */ /* 0x000fe20008010826 */
[----:B------:R-:W-:Y:S01]  /*159b0*/  FFMA.FTZ R37, R78, UR48, -R81 ;  /* 0x000000304e257c23 */ /* 0x000fe20008010851 */
[----:B------:R-:W-:-:S02]  /*159c0*/  IMAD R43, R186, 0x8, R18 ;  /* 0x00000008ba2b7824 */ /* 0x000fc400078e0212 */
[----:B------:R-:W-:Y:S02]  /*159d0*/  IMAD.U32 R44, RZ, RZ, UR38 ;  /* 0x00000026ff2c7e24 */ /* 0x000fe4000f8e00ff */
[----:B------:R-:W1:Y:S01]  /*159e0*/  MUFU.EX2 R46, R46 ;  /* 0x0000002e002e7308 */ /* 0x000e620000000800 */
[----:B0-----:R-:W-:Y:S01]  /*159f0*/  FADD.FTZ R3, R183, R0 ;  /* 0x00000000b7037221 */ /* 0x001fe20000010000 */
[----:B------:R-:W-:-:S05]  /*15a00*/  VIADD R43, R43, 0x28840 ;  /* 0x000288402b2b7836 */ /* 0x000fca0000000000 */
[----:B------:R-:W-:Y:S01]  /*15a10*/  PRMT R43, R44, 0x654, R43 ;  /* 0x000006542c2b7816 */ /* 0x000fe2000000002b */
[----:B------:R-:W0:Y:S01]  /*15a20*/  MUFU.EX2 R176, R176 ;  /* 0x000000b000b07308 */ /* 0x000e220000000800 */
[----:B--2---:R-:W-:Y:S02]  /*15a30*/  FADD.FTZ R9, R85, R8 ;  /* 0x0000000855097221 */ /* 0x004fe40000010000 */
[----:B------:R2:W-:Y:S05]  /*15a40*/  SYNCS.ARRIVE.TRANS64.RED.A1T0 RZ, [R43+URZ], RZ ;  /* 0x000000ff2bff79a7 */ /* 0x0005ea000810043f */
        /* <DEDUP_REMOVED lines=56> */
[----:B------:R-:W-:-:S06]  /*15dd0*/  FFMA.FTZ R9, R72, UR48, -R38 ;  /* 0x0000003048097c23 */ /* 0x000fcc0008010826 */
        /* <DEDUP_REMOVED lines=15> */
[----:B---3--:R-:W-:Y:S01]  /*15ed0*/  FADD.FTZ R3, R21, R8 ;  /* 0x0000000815037221 */ /* 0x008fe20000010000 */
[--C-:B------:R-:W-:Y:S01]  /*15ee0*/  FFMA.FTZ R8, R76, UR48, -R38.reuse ;  /* 0x000000304c087c23 */ /* 0x100fe20008010826 */
[----:B------:R-:W-:-:S05]  /*15ef0*/  FFMA.FTZ R38, R80, UR48, -R38 ;  /* 0x0000003050267c23 */ /* 0x000fca0008010826 */
        /* <DEDUP_REMOVED lines=40> */
[----:B--2---:R-:W-:Y:S06]  /*16180*/  @!P0 BRA `(.L_x_9579) ;  /* 0x0000000000048947 */ /* 0x004fec0003800000 */
[----:B------:R-:W-:Y:S01]  /*16190*/  BPT.TRAP 0x1 ;  /* 0x000000040000795c */ /* 0x000fe20000300000 */
.L_x_9579:
[----:B------:R-:W-:Y:S01]  /*161a0*/  LEA R11, R11, R18, 0x3 ;  /* 0x000000120b0b7211 */ /* 0x000fe200078e18ff */
[----:B------:R-:W-:Y:S01]  /*161b0*/  IMAD.U32 R40, RZ, RZ, UR38 ;  /* 0x00000026ff287e24 */ /* 0x000fe2000f8e00ff */
[----:B------:R-:W-:Y:S01]  /*161c0*/  ISETP.GT.AND P1, PT, R12, R199, PT ;  /* 0x000000c70c00720c */ /* 0x000fe20003f24270 */
[----:B------:R-:W-:Y:S01]  /*161d0*/  FMUL.FTZ R88, R88, R10 ;  /* 0x0000000a58587220 */ /* 0x000fe20000410000 */
[----:B------:R-:W-:Y:S01]  /*161e0*/  F2FP.F16.F32.PACK_AB R152, R6, R152 ;  /* 0x000000980698723e */ /* 0x000fe200000000ff */
[----:B------:R-:W-:Y:S02]  /*161f0*/  VIADD R11, R11, 0x28860 ;  /* 0x000288600b0b7836 */ /* 0x000fe40000000000 */
[-C--:B------:R-:W-:Y:S01]  /*16200*/  FMUL.FTZ R89, R89, R10.reuse ;  /* 0x0000000a59597220 */ /* 0x080fe20000410000 */
        /* <DEDUP_REMOVED lines=70> */
[----:B------:R-:W-:Y:S01]  /*16670*/  F2FP.F16.F32.PACK_AB R183, R46, R183 ;  /* 0x000000b72eb7723e */ /* 0x000fe200000000ff */
[----:B0-----:R-:W-:Y:S01]  /*16680*/  IMAD.MOV.U32 R11, RZ, RZ, R186 ;  /* 0x000000ffff0b7224 */ /* 0x001fe200078e00ba */
        /* <DEDUP_REMOVED lines=29> */
.L_x_9568:
[----:B------:R-:W-:Y:S05]  /*16860*/  WARPSYNC.ALL ;  /* 0x0000000000007948 */ /* 0x000fea0003800000 */
[----:B------:R-:W-:Y:S06]  /*16870*/  BAR.ARV 0x8, 0x180 ;  /* 0x0206000000007b1d */ /* 0x000fec0000002000 */
[----:B------:R-:W-:Y:S05]  /*16880*/  @!P0 BRA `(.L_x_9581) ;  /* 0x0000000000048947 */ /* 0x000fea0003800000 */
[----:B------:R-:W-:Y:S01]  /*16890*/  BPT.TRAP 0x1 ;  /* 0x000000040000795c */ /* 0x000fe20000300000 */
.L_x_9581:
[----:B------:R-:W-:Y:S02]  /*168a0*/  LEA R11, R186, R18, 0x3 ;  /* 0x00000012ba0b7211 */ /* 0x000fe400078e18ff */
[----:B------:R-:W-:-:S04]  /*168b0*/  SHF.L.U32 R4, R189, 0x1f, RZ ;  /* 0x0000001fbd047819 */ /* 0x000fc800000006ff */
[----:B------:R0:W1:Y:S01]  /*168c0*/  SYNCS.PHASECHK.TRANS64.TRYWAIT P1, [R11+URZ+0x28850], R4 ;  /* 0x028850040b0075a7 */ /* 0x000062000802017f */
[----:B------:R-:W-:Y:S05]  /*168d0*/  @!P0 BRA `(.L_x_9582) ;  /* 0x0000000000048947 */ /* 0x000fea0003800000 */
[----:B------:R-:W-:Y:S01]  /*168e0*/  BPT.TRAP 0x1 ;  /* 0x000000040000795c */ /* 0x000fe20000300000 */
.L_x_9582:
[----:B------:R-:W-:-:S05]  /*168f0*/  VIADD R18, R18, 0x400 ;  /* 0x0000040012127836 */ /* 0x000fca0000000000 */
[----:B------:R-:W-:-:S04]  /*16900*/  SHF.R.U32.HI R18, RZ, 0x4, R18 ;  /* 0x00000004ff127819 */ /* 0x000fc80000011612 */
[----:B------:R-:W-:-:S04]  /*16910*/  LOP3.LUT R18, R18, 0x3fff, RZ, 0xc0, !PT ;  /* 0x00003fff12127812 */ /* 0x000fc800078ec0ff */
[----:B------:R-:W-:Y:S01]  /*16920*/  LOP3.LUT R5, R18, 0x4000000, RZ, 0xfc, !PT ;  /* 0x0400000012057812 */ /* 0x000fe200078efcff */
[----:B-1----:R-:W-:Y:S06]  /*16930*/  @P1 BRA `(.L_x_9583) ;  /* 0x0000000000081947 */ /* 0x002fec0003800000 */
[----:B------:R-:W1:Y:S02]  /*16940*/  SYNCS.PHASECHK.TRANS64.TRYWAIT P1, [R11+URZ+0x28850], R4 ;  /* 0x028850040b0075a7 */ /* 0x000e64000802017f */
[----:B-1----:R-:W-:Y:S05]  /*16950*/  @!P1 BRA `(.L_x_9584) ;  /* 0x000000d400d89947 */ /* 0x002fea0003800000 */
.L_x_9583:
[----:B01----:R-:W-:Y:S01]  /*16960*/  IMAD R4, R186, 0x800, R5 ;  /* 0x00000800ba047824 */ /* 0x003fe200078e0205 */
[----:B------:R-:W-:Y:S05]  /*16970*/  WARPSYNC.ALL ;  /* 0x0000000000007948 */ /* 0x000fea0003800000 */
[----:B------:R-:W-:Y:S01]  /*16980*/  IMAD.MOV.U32 R5, RZ, RZ, 0x40000040 ;  /* 0x40000040ff057424 */ /* 0x000fe200078e00ff */
[C---:B------:R-:W-:Y:S01]  /*16990*/  R2UR UR6, R4.reuse ;  /* 0x00000000040672ca */ /* 0x040fe200000e0000 */
[----:B------:R-:W-:Y:S01]  /*169a0*/  WARPGROUP.ARRIVE ;  /* 0x00000000000079c5 */ /* 0x000fe20000000000 */
[----:B------:R-:W-:Y:S01]  /*169b0*/  IMAD.MOV.U32 R7, RZ, RZ, 0x40000040 ;  /* 0x40000040ff077424 */ /* 0x000fe200078e00ff */
[----:B------:R-:W-:Y:S01]  /*169c0*/  IADD3 R6, R4, 0x80, RZ ;  /* 0x0000008004067810 */ /* 0x000fe20007ffe0ff */
[----:B------:R-:W-:Y:S01]  /*169d0*/  IMAD.MOV.U32 R9, RZ, RZ, RZ ;  /* 0x000000ffff097224 */ /* 0x000fe200078e00ff */
[----:B------:R-:W-:Y:S01]  /*169e0*/  R2UR UR7, R5 ;  /* 0x00000000050772ca */ /* 0x000fe200000e0000 */
[----:B------:R-:W-:-:S02]  /*169f0*/  IMAD.MOV.U32 R5, RZ, RZ, 0x40000040 ;  /* 0x40000040ff057424 */ /* 0x000fc400078e00ff */
[----:B------:R-:W-:-:S10]  /*16a00*/  IMAD.U32 R15, RZ, RZ, UR48 ;  /* 0x00000030ff0f7e24 */ /* 0x000fd4000f8e00ff */
        /* <DEDUP_REMOVED lines=43> */
[----:B------:R-:W-:Y:S01]  /*16cc0*/  R2UR UR7, R5 ;  /* 0x00000000050772ca */ /* 0x000fe200000e0000 */
[----:B------:R-:W0:Y:S04]  /*16cd0*/  SHFL.BFLY PT, R4, R3, 0x2, 0x1f ;  /* 0x0c401f0003047f89 */ /* 0x000e2800000e0000 */
[----:B------:R-:W1:Y:S01]  /*16ce0*/  SHFL.BFLY PT, R5, R0, 0x2, 0x1f ;  /* 0x0c401f0000057f89 */ /* 0x000e6200000e0000 */
[----:B0-----:R-:W-:Y:S01]  /*16cf0*/  FADD.FTZ R4, R4, R3 ;  /* 0x0000000304047221 */ /* 0x001fe20000010000 */
[----:B------:R-:W-:-:S02]  /*16d00*/  IMAD.MOV.U32 R3, RZ, RZ, -0x800000 ;  /* 0xff800000ff037424 */ /* 0x000fc400078e00ff */
[----:B-1----:R-:W-:Y:S01]  /*16d10*/  FADD.FTZ R6, R5, R0 ;  /* 0x0000000005067221 */ /* 0x002fe20000010000 */
[----:B------:R-:W-:Y:S01]  /*16d20*/  IMAD.MOV.U32 R0, RZ, RZ, -0x800000 ;  /* 0xff800000ff007424 */ /* 0x000fe200078e00ff */
[----:B------:R-:W0:Y:S04]  /*16d30*/  SHFL.BFLY PT, R5, R4, 0x1, 0x1f ;  /* 0x0c201f0004057f89 */ /* 0x000e2800000e0000 */
[----:B------:R-:W1:Y:S01]  /*16d40*/  SHFL.BFLY PT, R7, R6, 0x1, 0x1f ;  /* 0x0c201f0006077f89 */ /* 0x000e6200000e0000 */
[----:B0-----:R-:W-:Y:S01]  /*16d50*/  FADD.FTZ R12, R4, R5 ;  /* 0x00000005040c7221 */ /* 0x001fe20000010000 */
[----:B------:R-:W-:Y:S02]  /*16d60*/  IMAD.MOV.U32 R5, RZ, RZ, RZ ;  /* 0x000000ffff057224 */ /* 0x000fe400078e00ff */
[----:B-1----:R-:W-:-:S02]  /*16d70*/  FADD.FTZ R13, R6, R7 ;  /* 0x00000007060d7221 */ /* 0x002fc40000010000 */
[----:B------:R-:W-:Y:S02]  /*16d80*/  FSETP.NE.FTZ.AND P1, PT, R12, RZ, PT ;  /* 0x000000ff0c00720b */ /* 0x000fe40003f35000 */
[----:B------:R-:W-:Y:S02]  /*16d90*/  MOV R7, UR48 ;  /* 0x0000003000077c02 */ /* 0x000fe40008000f00 */
        /* <DEDUP_REMOVED lines=17> */
.L_x_9585:
[----:B------:R-:W-:Y:S01]  /*16eb0*/  IMAD.U32 R7, RZ, RZ, UR38 ;  /* 0x00000026ff077e24 */ /* 0x000fe2000f8e00ff */
        /* <DEDUP_REMOVED lines=74> */
.L_x_9496:
        /* <DEDUP_REMOVED lines=13> */
[----:B------:R-:W4:Y:S01]  /*17430*/  S2R R9, SR_SWINHI ;  /* 0x0000000000097919 */ /* 0x000f220000002f00 */
[----:B------:R-:W-:Y:S02]  /*17440*/  F2FP.F16.F32.PACK_AB R36, R137, R136 ;  /* 0x000000888924723e */ /* 0x000fe400000000ff */
[----:B------:R-:W-:Y:S02]  /*17450*/  MOV R40, R18 ;  /* 0x0000001200287202 */ /* 0x000fe40000000f00 */
[----:B----4-:R-:W-:-:S03]  /*17460*/  MOV R41, R9 ;  /* 0x0000000900297202 */ /* 0x010fc60000000f00 */
[----:B--2---:R-:W-:-:S03]  /*17470*/  IMAD.WIDE R12, R8, 0x2, R40 ;  /* 0x00000002080c7825 */ /* 0x004fc600078e0228 */
[C---:B------:R-:W-:Y:S02]  /*17480*/  IADD3 R37, P0, R12.reuse, 0x40, RZ ;  /* 0x000000400c257810 */ /* 0x040fe40007f1e0ff */
[----:B------:R-:W-:Y:S02]  /*17490*/  IADD3 R35, P5, R12, 0x20, RZ ;  /* 0x000000200c237810 */ /* 0x000fe40007fbe0ff */
[----:B------:R-:W-:Y:S01]  /*174a0*/  LOP3.LUT R8, R37, 0x380, RZ, 0xc0, !PT ;  /* 0x0000038025087812 */ /* 0x000fe200078ec0ff */
[----:B------:R-:W-:Y:S01]  /*174b0*/  IMAD.X R31, RZ, RZ, R13, P0 ;  /* 0x000000ffff1f7224 */ /* 0x000fe200000e060d */
[C---:B------:R-:W-:Y:S02]  /*174c0*/  ISETP.NE.AND P0, PT, R208.reuse, RZ, PT ;  /* 0x000000ffd000720c */ /* 0x040fe40003f05270 */
[----:B---3--:R-:W-:Y:S02]  /*174d0*/  LOP3.LUT R4, R35, 0x380, RZ, 0xc0, !PT ;  /* 0x0000038023047812 */ /* 0x008fe400078ec0ff */
[----:B------:R-:W-:Y:S01]  /*174e0*/  SEL R208, R208, UR4, P0 ;  /* 0x00000004d0d07c07 */ /* 0x000fe20008000000 */
[----:B------:R-:W-:Y:S05]  /*174f0*/  WARPSYNC.ALL ;  /* 0x0000000000007948 */ /* 0x000fea0003800000 */
[C---:B------:R-:W-:Y:S01]  /*17500*/  LOP3.LUT R15, R12.reuse, 0x380, RZ, 0xc0, !PT ;  /* 0x000003800c0f7812 */ /* 0x040fe200078ec0ff */
[----:B------:R-:W-:Y:S01]  /*17510*/  ULDC.64 UR6, c[0x0][0xc08] ;  /* 0x0003020000067ab9 */ /* 0x000fe20000000a00 */
[----:B------:R-:W-:Y:S01]  /*17520*/  IADD3 R39, P1, R12, 0x60, RZ ;  /* 0x000000600c277810 */ /* 0x000fe20007f3e0ff */
[----:B------:R-:W-:Y:S01]  /*17530*/  ULDC.64 UR4, c[0x0][0xc00] ;  /* 0x0003000000047ab9 */ /* 0x000fe20000000a00 */
[----:B------:R-:W-:-:S02]  /*17540*/  SHF.R.U64 R4, R4, 0x3, RZ ;  /* 0x0000000304047819 */ /* 0x000fc400000012ff */
[----:B------:R-:W-:Y:S01]  /*17550*/  SHF.R.U64 R8, R8, 0x3, RZ ;  /* 0x0000000308087819 */ /* 0x000fe200000012ff */
[--C-:B------:R-:W-:Y:S01]  /*17560*/  IMAD.X R27, RZ, RZ, R13.reuse, P1 ;  /* 0x000000ffff1b7224 */ /* 0x100fe200008e060d */
[C---:B-1----:R-:W-:Y:S02]  /*17570*/  IADD3 R43, P2, R12.reuse, 0x4000, RZ ;  /* 0x000040000c2b7810 */ /* 0x042fe40007f5e0ff */
[C---:B------:R-:W-:Y:S02]  /*17580*/  IADD3 R45, P3, R12.reuse, 0x4020, RZ ;  /* 0x000040200c2d7810 */ /* 0x040fe40007f7e0ff */
[----:B------:R-:W-:Y:S01]  /*17590*/  IADD3.X R29, RZ, R13, RZ, P5, !PT ;  /* 0x0000000dff1d7210 */ /* 0x000fe20002ffe4ff */
[----:B------:R-:W-:Y:S01]  /*175a0*/  IMAD.X R25, RZ, RZ, R13, P2 ;  /* 0x000000ffff197224 */ /* 0x000fe200010e060d */
[----:B------:R-:W-:Y:S02]  /*175b0*/  SHF.R.U64 R15, R15, 0x3, RZ ;  /* 0x000000030f0f7819 */ /* 0x000fe400000012ff */
[----:B------:R-:W-:-:S02]  /*175c0*/  IADD3 R47, P4, R12, 0x4040, RZ ;  /* 0x000040400c2f7810 */ /* 0x000fc40007f9e0ff */
[----:B------:R-:W-:Y:S02]  /*175d0*/  IADD3 R32, P5, R12, 0x4060, RZ ;  /* 0x000040600c207810 */ /* 0x000fe40007fbe0ff */
[----:B------:R-:W-:Y:S01]  /*175e0*/  LOP3.LUT R10, R39, 0x380, RZ, 0xc0, !PT ;  /* 0x00000380270a7812 */ /* 0x000fe200078ec0ff */
[--C-:B------:R-:W-:Y:S01]  /*175f0*/  IMAD.X R9, RZ, RZ, R13.reuse, P4 ;  /* 0x000000ffff097224 */ /* 0x100fe200020e060d */
[----:B------:R-:W-:Y:S01]  /*17600*/  LOP3.LUT R28, R4, R35, RZ, 0x3c, !PT ;  /* 0x00000023041c7212 */ /* 0x000fe200078e3cff */
[----:B------:R-:W-:Y:S01]  /*17610*/  IMAD.X R33, RZ, RZ, R13, P5 ;  /* 0x000000ffff217224 */ /* 0x000fe200028e060d */
[----:B------:R-:W-:Y:S02]  /*17620*/  LOP3.LUT R30, R8, R37, RZ, 0x3c, !PT ;  /* 0x00000025081e7212 */ /* 0x000fe400078e3cff */
[----:B------:R-:W-:Y:S02]  /*17630*/  LOP3.LUT R12, R15, R12, RZ, 0x3c, !PT ;  /* 0x0000000c0f0c7212 */ /* 0x000fe400078e3cff */
[----:B------:R-:W-:-:S02]  /*17640*/  LOP3.LUT R4, R43, 0x380, RZ, 0xc0, !PT ;  /* 0x000003802b047812 */ /* 0x000fc400078ec0ff */
[----:B------:R-:W-:Y:S02]  /*17650*/  LOP3.LUT R8, R45, 0x380, RZ, 0xc0, !PT ;  /* 0x000003802d087812 */ /* 0x000fe400078ec0ff */
[----:B------:R-:W-:Y:S02]  /*17660*/  LOP3.LUT R14, R47, 0x380, RZ, 0xc0, !PT ;  /* 0x000003802f0e7812 */ /* 0x000fe400078ec0ff */
[----:B------:R-:W-:Y:S02]  /*17670*/  LOP3.LUT R15, R32, 0x380, RZ, 0xc0, !PT ;  /* 0x00000380200f7812 */ /* 0x000fe400078ec0ff */
[----:B------:R-:W-:Y:S02]  /*17680*/  SHF.R.U64 R10, R10, 0x3, RZ ;  /* 0x000000030a0a7819 */ /* 0x000fe400000012ff */
[----:B------:R-:W-:Y:S02]  /*17690*/  SHF.R.U64 R4, R4, 0x3, RZ ;  /* 0x0000000304047819 */ /* 0x000fe400000012ff */
[----:B------:R-:W-:-:S02]  /*176a0*/  SHF.R.U64 R8, R8, 0x3, RZ ;  /* 0x0000000308087819 */ /* 0x000fc400000012ff */
[----:B------:R-:W-:Y:S02]  /*176b0*/  SHF.R.U64 R14, R14, 0x3, RZ ;  /* 0x000000030e0e7819 */ /* 0x000fe400000012ff */
[----:B------:R-:W-:Y:S02]  /*176c0*/  SHF.R.U64 R15, R15, 0x3, RZ ;  /* 0x000000030f0f7819 */ /* 0x000fe400000012ff */
[----:B------:R-:W-:Y:S02]  /*176d0*/  LOP3.LUT R26, R10, R39, RZ, 0x3c, !PT ;  /* 0x000000270a1a7212 */ /* 0x000fe400078e3cff */
[----:B-----5:R-:W-:Y:S02]  /*176e0*/  LOP3.LUT R24, R4, R43, RZ, 0x3c, !PT ;  /* 0x0000002b04187212 */ /* 0x020fe400078e3cff */
[----:B------:R-:W-:Y:S02]  /*176f0*/  LOP3.LUT R10, R8, R45, RZ, 0x3c, !PT ;  /* 0x0000002d080a7212 */ /* 0x000fe400078e3cff */
[----:B------:R-:W-:-:S02]  /*17700*/  IADD3.X R11, RZ, R13, RZ, P3, !PT ;  /* 0x0000000dff0b7210 */ /* 0x000fc40001ffe4ff */
[----:B------:R-:W-:Y:S02]  /*17710*/  LOP3.LUT R8, R14, R47, RZ, 0x3c, !PT ;  /* 0x0000002f0e087212 */ /* 0x000fe400078e3cff */
[----:B------:R-:W-:Y:S02]  /*17720*/  LOP3.LUT R32, R15, R32, RZ, 0x3c, !PT ;  /* 0x000000200f207212 */ /* 0x000fe400078e3cff */
[----:B------:R-:W-:Y:S02]  /*17730*/  MOV R4, R12 ;  /* 0x0000000c00047202 */ /* 0x000fe40000000f00 */
[----:B------:R-:W-:Y:S02]  /*17740*/  F2FP.F16.F32.PACK_AB R12, R21, R20 ;  /* 0x00000014150c723e */ /* 0x000fe400000000ff */
[----:B------:R-:W-:Y:S02]  /*17750*/  F2FP.F16.F32.PACK_AB R13, R91, R90 ;  /* 0x0000005a5b0d723e */ /* 0x000fe400000000ff */
[----:B------:R-:W-:-:S02]  /*17760*/  F2FP.F16.F32.PACK_AB R14, R93, R92 ;  /* 0x0000005c5d0e723e */ /* 0x000fc400000000ff */
[----:B------:R-:W-:Y:S01]  /*17770*/  F2FP.F16.F32.PACK_AB R15, R95, R94 ;  /* 0x0000005e5f0f723e */ /* 0x000fe200000000ff */
[----:B------:R-:W-:Y:S01]  /*17780*/  BAR.SYNC.DEFER_BLOCKING 0x1, 0x100 ;  /* 0x0044000000007b1d */ /* 0x000fe20000010000 */
[----:B------:R-:W-:Y:S02]  /*17790*/  MOV R43, R10 ;  /* 0x0000000a002b7202 */ /* 0x000fe40000000f00 */
[----:B------:R-:W-:Y:S02]  /*177a0*/  MOV R42, R8 ;  /* 0x00000008002a7202 */ /* 0x000fe40000000f00 */
[----:B------:R-:W-:Y:S02]  /*177b0*/  MOV R37, R28 ;  /* 0x0000001c00257202 */ /* 0x000fe40000000f00 */
[----:B------:R-:W-:Y:S02]  /*177c0*/  F2FP.F16.F32.PACK_AB R8, R97, R96 ;  /* 0x000000606108723e */ /* 0x000fe400000000ff */
[----:B------:R-:W-:-:S02]  /*177d0*/  F2FP.F16.F32.PACK_AB R9, R99, R98 ;  /* 0x000000626309723e */ /* 0x000fc400000000ff */
[----:B------:R-:W-:Y:S02]  /*177e0*/  F2FP.F16.F32.PACK_AB R10, R101, R100 ;  /* 0x00000064650a723e */ /* 0x000fe400000000ff */
[----:B------:R-:W-:Y:S02]  /*177f0*/  F2FP.F16.F32.PACK_AB R11, R103, R102 ;  /* 0x00000066670b723e */ /* 0x000fe400000000ff */
[----:B------:R-:W-:Y:S02]  /*17800*/  MOV R38, R30 ;  /* 0x0000001e00267202 */ /* 0x000fe40000000f00 */
[----:B------:R-:W-:Y:S02]  /*17810*/  MOV R39, R26 ;  /* 0x0000001a00277202 */ /* 0x000fe40000000f00 */
[----:B------:R-:W-:Y:S02]  /*17820*/  MOV R44, R24 ;  /* 0x00000018002c7202 */ /* 0x000fe40000000f00 */
[----:B------:R-:W-:-:S02]  /*17830*/  F2FP.F16.F32.PACK_AB R24, R113, R112 ;  /* 0x000000707118723e */ /* 0x000fc400000000ff */
[----:B------:R-:W-:Y:S01]  /*17840*/  F2FP.F16.F32.PACK_AB R25, R115, R114 ;  /* 0x000000727319723e */ /* 0x000fe200000000ff */
[----:B------:R1:W-:Y:S01]  /*17850*/  STSM.16.M88.4 [R4], R12 ;  /* 0x0000000c04007844 */ /* 0x0003e20000000200 */
[----:B------:R-:W-:Y:S02]  /*17860*/  F2FP.F16.F32.PACK_AB R26, R117, R116 ;  /* 0x00000074751a723e */ /* 0x000fe400000000ff */
[----:B------:R-:W-:Y:S01]  /*17870*/  F2FP.F16.F32.PACK_AB R27, R119, R118 ;  /* 0x00000076771b723e */ /* 0x000fe200000000ff */
[----:B------:R2:W-:Y:S01]  /*17880*/  STSM.16.M88.4 [R37], R8 ;  /* 0x0000000825007844 */ /* 0x0005e20000000200 */
[----:B------:R-:W-:Y:S02]  /*17890*/  F2FP.F16.F32.PACK_AB R28, R121, R120 ;  /* 0x00000078791c723e */ /* 0x000fe400000000ff */
[----:B------:R-:W-:Y:S02]  /*178a0*/  F2FP.F16.F32.PACK_AB R29, R123, R122 ;  /* 0x0000007a7b1d723e */ /* 0x000fe400000000ff */
[----:B------:R-:W-:-:S02]  /*178b0*/  F2FP.F16.F32.PACK_AB R30, R125, R124 ;  /* 0x0000007c7d1e723e */ /* 0x000fc400000000ff */
[----:B------:R-:W-:Y:S02]  /*178c0*/  F2FP.F16.F32.PACK_AB R31, R127, R126 ;  /* 0x0000007e7f1f723e */ /* 0x000fe400000000ff */
[----:B------:R-:W-:Y:S02]  /*178d0*/  F2FP.F16.F32.PACK_AB R35, R135, R134 ;  /* 0x000000868723723e */ /* 0x000fe400000000ff */
[----:B------:R-:W-:Y:S02]  /*178e0*/  ISETP.NE.U32.AND P0, PT, RZ, UR4, PT ;  /* 0x00000004ff007c0c */ /* 0x000fe4000bf05070 */
[----:B-1----:R-:W-:Y:S02]  /*178f0*/  F2FP.F16.F32.PACK_AB R12, R105, R104 ;  /* 0x00000068690c723e */ /* 0x002fe400000000ff */
[----:B------:R-:W-:Y:S02]  /*17900*/  F2FP.F16.F32.PACK_AB R13, R107, R106 ;  /* 0x0000006a6b0d723e */ /* 0x000fe400000000ff */
[----:B------:R-:W-:-:S02]  /*17910*/  F2FP.F16.F32.PACK_AB R14, R109, R108 ;  /* 0x0000006c6d0e723e */ /* 0x000fc400000000ff */
[----:B------:R-:W-:Y:S02]  /*17920*/  F2FP.F16.F32.PACK_AB R15, R111, R110 ;  /* 0x0000006e6f0f723e */ /* 0x000fe400000000ff */
[----:B------:R-:W-:Y:S02]  /*17930*/  MOV R4, R32 ;  /* 0x0000002000047202 */ /* 0x000fe40000000f00 */
[----:B------:R-:W-:Y:S01]  /*17940*/  F2FP.F16.F32.PACK_AB R32, R129, R128 ;  /* 0x000000808120723e */ /* 0x000fe200000000ff */
[----:B------:R1:W-:Y:S01]  /*17950*/  STSM.16.M88.4 [R38], R12 ;  /* 0x0000000c26007844 */ /* 0x0003e20000000200 */
[----:B------:R-:W-:Y:S02]  /*17960*/  F2FP.F16.F32.PACK_AB R33, R131, R130 ;  /* 0x000000828321723e */ /* 0x000fe400000000ff */
[----:B--2---:R-:W-:Y:S01]  /*17970*/  F2FP.F16.F32.PACK_AB R37, R139, R138 ;  /* 0x0000008a8b25723e */ /* 0x004fe200000000ff */
[----:B------:R2:W-:Y:S01]  /*17980*/  STSM.16.M88.4 [R39], R24 ;  /* 0x0000001827007844 */ /* 0x0005e20000000200 */
[----:B------:R-:W-:-:S02]  /*17990*/  F2FP.F16.F32.PACK_AB R8, R145, R144 ;  /* 0x000000909108723e */ /* 0x000fc400000000ff */
[----:B------:R-:W-:Y:S01]  /*179a0*/  F2FP.F16.F32.PACK_AB R9, R147, R146 ;  /* 0x000000929309723e */ /* 0x000fe200000000ff */
[----:B------:R3:W-:Y:S01]  /*179b0*/  STSM.16.M88.4 [R44], R28 ;  /* 0x0000001c2c007844 */ /* 0x0007e20000000200 */
[----:B------:R-:W-:Y:S02]  /*179c0*/  F2FP.F16.F32.PACK_AB R10, R149, R148 ;  /* 0x00000094950a723e */ /* 0x000fe400000000ff */
[----:B------:R-:W-:Y:S01]  /*179d0*/  F2FP.F16.F32.PACK_AB R11, R151, R150 ;  /* 0x00000096970b723e */ /* 0x000fe200000000ff */
[----:B------:R-:W-:Y:S01]  /*179e0*/  STSM.16.M88.4 [R43], R32 ;  /* 0x000000202b007844 */ /* 0x000fe20000000200 */
[----:B------:R-:W-:Y:S02]  /*179f0*/  ISETP.NE.U32.AND P3, PT, RZ, UR6, PT ;  /* 0x00000006ff007c0c */ /* 0x000fe4000bf65070 */
[----:B------:R-:W-:Y:S01]  /*17a00*/  ISETP.NE.AND.EX P0, PT, RZ, UR5, PT, P0 ;  /* 0x00000005ff007c0c */ /* 0x000fe2000bf05300 */
[----:B-1----:R-:W-:Y:S01]  /*17a10*/  IMAD.MOV.U32 R12, RZ, RZ, RZ ;  /* 0x000000ffff0c7224 */ /* 0x002fe200078e00ff */
[----:B------:R-:W-:-:S02]  /*17a20*/  F2FP.F16.F32.PACK_AB R38, R141, R140 ;  /* 0x0000008c8d26723e */ /* 0x000fc400000000ff */
[C---:B------:R-:W-:Y:S02]  /*17a30*/  IADD3 R14, P1, R210.reuse, UR4, RZ ;  /* 0x00000004d20e7c10 */ /* 0x040fe4000ff3e0ff */
[----:B--2---:R-:W-:Y:S02]  /*17a40*/  F2FP.F16.F32.PACK_AB R39, R143, R142 ;  /* 0x0000008e8f27723e */ /* 0x004fe400000000ff */
[----:B------:R-:W-:Y:S02]  /*17a50*/  ISETP.NE.AND.EX P3, PT, RZ, UR7, PT, P3 ;  /* 0x00000007ff007c0c */ /* 0x000fe4000bf65330 */
[----:B------:R-:W-:Y:S01]  /*17a60*/  IADD3.X R15, R211, UR5, RZ, P1, !PT ;  /* 0x00000005d30f7c10 */ /* 0x000fe20008ffe4ff */
[----:B------:R-:W-:Y:S04]  /*17a70*/  STSM.16.M88.4 [R42], R36 ;  /* 0x000000242a007844 */ /* 0x000fe80000000200 */
[----:B------:R1:W-:Y:S01]  /*17a80*/  STSM.16.M88.4 [R4], R8 ;  /* 0x0000000804007844 */ /* 0x0003e20000000200 */
[----:B------:R-:W-:Y:S05]  /*17a90*/  BAR.SYNC.DEFER_BLOCKING 0x1, 0x100 ;  /* 0x0044000000007b1d */ /* 0x000fea0000010000 */
[----:B------:R-:W-:Y:S01]  /*17aa0*/  @P3 IADD3 R210, P1, R210, UR6, RZ ;  /* 0x00000006d2d23c10 */ /* 0x000fe2000ff3e0ff */
[----:B------:R-:W-:-:S03]  /*17ab0*/  ULDC UR6, c[0x0][0xa88] ;  /* 0x0002a20000067ab9 */ /* 0x000fc60000000800 */
[----:B------:R-:W-:Y:S02]  /*17ac0*/  @P3 IADD3.X R211, R211, UR7, RZ, P1, !PT ;  /* 0x00000007d3d33c10 */ /* 0x000fe40008ffe4ff */
[----:B------:R-:W-:Y:S01]  /*17ad0*/  MOV R13, UR6 ;  /* 0x00000006000d7c02 */ /* 0x000fe20008000f00 */
[----:B---3--:R-:W-:Y:S01]  /*17ae0*/  IMAD.MOV.U32 R30, RZ, RZ, 0x9b8 ;  /* 0x000009b8ff1e7424 */ /* 0x008fe200078e00ff */
[----:B------:R-:W-:Y:S01]  /*17af0*/  ISETP.GT.AND P2, PT, R208, 0x1, PT ;  /* 0x00000001d000780c */ /* 0x000fe20003f44270 */
[----:B-1----:R-:W1:Y:S01]  /*17b00*/  LDC R4, c[0x0][0xbe8] ;  /* 0x0002fa00ff047b82 */ /* 0x002e620000000800 */
[----:B------:R2:W5:Y:S04]  /*17b10*/  @P0 LDG.E R12, desc[UR42][R14.64] ;  /* 0x0000002a0e0c0981 */ /* 0x000568000c1e1900 */
[----:B------:R2:W5:Y:S01]  /*17b20*/  @P3 LDG.E R13, desc[UR42][R210.64] ;  /* 0x0000002ad20d3981 */ /* 0x000562000c1e1900 */
[----:B------:R-:W-:-:S04]  /*17b30*/  SEL R30, R30, 0x978, P2 ;  /* 0x000009781e1e7807 */ /* 0x000fc80001000000 */
[----:B------:R2:W3:Y:S01]  /*17b40*/  LDC.64 R26, c[0x0][R30+0x220] ;  /* 0x000088001e1a7b82 */ /* 0x0004e20000000a00 */
[----:B-1----:R-:W-:-:S07]  /*17b50*/  ISETP.NE.AND P1, PT, R4, 0x1, PT ;  /* 0x000000010400780c */ /* 0x002fce0003f25270 */
[----:B------:R2:W1:Y:S08]  /*17b60*/  LDC.64 R24, c[0x0][R30+0x218] ;  /* 0x000086001e187b82 */ /* 0x0004700000000a00 */
[----:B------:R2:W4:Y:S01]  /*17b70*/  LDC.64 R8, c[0x0][R30+0x228] ;  /* 0x00008a001e087b82 */ /* 0x0005220000000a00 */
[----:B---3--:R-:W-:Y:S05]  /*17b80*/  @P3 BRA `(.L_x_9588) ;  /* 0x0000000000103947 */ /* 0x008fea0003800000 */
[----:B------:R-:W-:Y:S05]  /*17b90*/  @!P0 BRA `(.L_x_9588) ;  /* 0x00000000000c8947 */ /* 0x000fea0003800000 */
[----:B------:R-:W3:Y:S04]  /*17ba0*/  LDG.E R10, desc[UR42][R14.64] ;  /* 0x0000002a0e0a7981 */ /* 0x000ee8000c1e1900 */
[----:B-----5:R-:W3:Y:S02]  /*17bb0*/  LDG.E R13, desc[UR42][R14.64+0x4] ;  /* 0x0000042a0e0d7981 */ /* 0x020ee4000c1e1900 */
[----:B---3--:R-:W-:-:S07]  /*17bc0*/  IMAD.IADD R13, R13, 0x1, -R10 ;  /* 0x000000010d0d7824 */ /* 0x008fce00078e0a0a */
.L_x_9588:
[----:B------:R-:W3:Y:S01]  /*17bd0*/  LDL R36, [R1+0x14] ;  /* 0x0000140001247983 */ /* 0x000ee20000100800 */
[----:B--2---:R-:W2:Y:S01]  /*17be0*/  LDC.64 R14, c[0x0][R30+0x210] ;  /* 0x000084001e0e7b82 */ /* 0x004ea20000000a00 */
[----:B------:R-:W-:Y:S01]  /*17bf0*/  ISETP.NE.U32.AND P0, PT, RZ, UR4, PT ;  /* 0x00000004ff007c0c */ /* 0x000fe2000bf05070 */
[-C--:B-1----:R-:W-:Y:S01]  /*17c00*/  IMAD R31, R25, R188.reuse, RZ ;  /* 0x000000bc191f7224 */ /* 0x082fe200078e02ff */
[----:B------:R-:W-:Y:S01]  /*17c10*/  SEL R29, R212, RZ, P2 ;  /* 0x000000ffd41d7207 */ /* 0x000fe20001000000 */
[----:B------:R-:W-:Y:S01]  /*17c20*/  IMAD.WIDE.U32 R24, R24, R188, RZ ;  /* 0x000000bc18187225 */ /* 0x000fe200078e00ff */
[----:B------:R-:W-:-:S03]  /*17c30*/  ISETP.NE.AND.EX P0, PT, RZ, UR5, PT, P0 ;  /* 0x00000005ff007c0c */ /* 0x000fc6000bf05300 */
[----:B------:R-:W1:Y:S01]  /*17c40*/  @P1 LDC R32, c[0x0][0xbec] ;  /* 0x0002fb00ff201b82 */ /* 0x000e620000000800 */
[----:B------:R-:W-:Y:S01]  /*17c50*/  SEL R209, R209, RZ, !P0 ;  /* 0x000000ffd1d17207 */ /* 0x000fe20004000000 */
[----:B------:R-:W-:Y:S01]  /*17c60*/  IMAD.IADD R35, R206, 0x1, R192 ;  /* 0x00000001ce237824 */ /* 0x000fe200078e02c0 */
[----:B------:R-:W-:Y:S02]  /*17c70*/  SEL R219, R219, RZ, !P0 ;  /* 0x000000ffdbdb7207 */ /* 0x000fe40004000000 */
[----:B------:R-:W-:Y:S01]  /*17c80*/  IADD3 R34, R25, R31, RZ ;  /* 0x0000001f19227210 */ /* 0x000fe20007ffe0ff */
[----:B------:R-:W-:Y:S02]  /*17c90*/  IMAD R27, R27, R209, RZ ;  /* 0x000000d11b1b7224 */ /* 0x000fe400078e02ff */
[----:B------:R-:W0:Y:S01]  /*17ca0*/  @P1 LDC R33, c[0x0][0xbf0] ;  /* 0x0002fc00ff211b82 */ /* 0x000e220000000800 */
[----:B----4-:R-:W-:Y:S01]  /*17cb0*/  IMAD R31, R9, R29, RZ ;  /* 0x0000001d091f7224 */ /* 0x010fe200078e02ff */
[----:B-----5:R-:W-:Y:S01]  /*17cc0*/  SHF.R.S32.HI R9, RZ, 0x1f, R12 ;  /* 0x0000001fff097819 */ /* 0x020fe2000001140c */
[----:B------:R-:W-:-:S02]  /*17cd0*/  IMAD R219, R26, R219, R27 ;  /* 0x000000db1adb7224 */ /* 0x000fc400078e021b */
[----:B------:R-:W-:-:S03]  /*17ce0*/  IMAD.WIDE.U32 R26, R26, R209, RZ ;  /* 0x000000d11a1a7225 */ /* 0x000fc600078e00ff */
[----:B------:R-:W4:Y:S01]  /*17cf0*/  LDC.64 R10, c[0x0][0xba8] ;  /* 0x0002ea00ff0a7b82 */ /* 0x000f220000000a00 */
[----:B------:R-:W-:Y:S01]  /*17d00*/  IMAD.IADD R219, R27, 0x1, R219 ;  /* 0x000000011bdb7824 */ /* 0x000fe200078e02db */
[----:B------:R-:W-:Y:S01]  /*17d10*/  IADD3 R28, P0, P3, R26, R24, R12 ;  /* 0x000000181a1c7210 */ /* 0x000fe20007b1e00c */
[----:B------:R-:W-:Y:S02]  /*17d20*/  IMAD.MOV.U32 R27, RZ, RZ, R35 ;  /* 0x000000ffff1b7224 */ /* 0x000fe400078e0023 */
[----:B------:R-:W-:Y:S01]  /*17d30*/  IMAD.WIDE.U32 R24, R8, R29, RZ ;  /* 0x0000001d08187225 */ /* 0x000fe200078e00ff */
[----:B------:R-:W-:-:S03]  /*17d40*/  IADD3.X R29, R219, R34, R9, P0, P3 ;  /* 0x00000022db1d7210 */ /* 0x000fc600007e6409 */
[----:B-1----:R-:W-:Y:S01]  /*17d50*/  @P1 IMAD.HI.U32 R26, R35, R32, RZ ;  /* 0x00000020231a1227 */ /* 0x002fe200078e00ff */
[----:B------:R-:W-:-:S04]  /*17d60*/  IADD3 R31, R25, R31, RZ ;  /* 0x0000001f191f7210 */ /* 0x000fc80007ffe0ff */
[----:B0-----:R-:W-:-:S04]  /*17d70*/  @P1 SHF.R.U32.HI R27, RZ, R33, R26 ;  /* 0x00000021ff1b1219 */ /* 0x001fc8000001161a */
[----:B------:R-:W-:Y:S01]  /*17d80*/  IADD3 R24, P0, P3, R27, R28, R24 ;  /* 0x0000001c1b187210 */ /* 0x000fe20007b1e018 */
[--C-:B------:R-:W-:Y:S01]  /*17d90*/  IMAD.MOV R33, RZ, RZ, -R27.reuse ;  /* 0x000000ffff217224 */ /* 0x100fe200078e0a1b */
[----:B------:R-:W-:Y:S01]  /*17da0*/  SHF.R.S32.HI R8, RZ, 0x1f, R27 ;  /* 0x0000001fff087819 */ /* 0x000fe2000001141b */
[----:B----4-:R-:W0:Y:S02]  /*17db0*/  @!P2 LDC R10, c[0x0][0xb50] ;  /* 0x0002d400ff0aab82 */ /* 0x010e240000000800 */
[----:B------:R-:W-:Y:S01]  /*17dc0*/  IMAD R27, R4, R33, R35 ;  /* 0x00000021041b7224 */ /* 0x000fe200078e0223 */
[----:B------:R-:W-:-:S03]  /*17dd0*/  IADD3.X R25, R8, R29, R31, P0, P3 ;  /* 0x0000001d08197210 */ /* 0x000fc600007e641f */
[----:B--2---:R-:W-:Y:S01]  /*17de0*/  IMAD R8, R15, R27, RZ ;  /* 0x0000001b0f087224 */ /* 0x004fe200078e02ff */
[----:B------:R-:W-:Y:S01]  /*17df0*/  SHF.R.S32.HI R29, RZ, 0x1f, R27 ;  /* 0x0000001fff1d7819 */ /* 0x000fe2000001141b */
[----:B------:R-:W1:Y:S04]  /*17e00*/  @!P2 LDC R11, c[0x0][0xb54] ;  /* 0x0002d500ff0bab82 */ /* 0x000e680000000800 */
[C---:B------:R-:W-:Y:S02]  /*17e10*/  IMAD R29, R14.reuse, R29, R8 ;  /* 0x0000001d0e1d7224 */ /* 0x040fe400078e0208 */
[----:B------:R-:W-:-:S04]  /*17e20*/  IMAD.WIDE.U32 R14, R14, R27, R24 ;  /* 0x0000001b0e0e7225 */ /* 0x000fc800078e0018 */
[----:B------:R-:W-:Y:S01]  /*17e30*/  IMAD.IADD R8, R15, 0x1, R29 ;  /* 0x000000010f087824 */ /* 0x000fe200078e021d */
[----:B0-----:R-:W-:-:S05]  /*17e40*/  LEA R24, P0, R14, R10, 0x2 ;  /* 0x0000000a0e187211 */ /* 0x001fca00078010ff */
[----:B------:R-:W-:Y:S01]  /*17e50*/  SHFL.IDX PT, R10, R24, RZ, 0x1c1f ;  /* 0x001c1fff180a7589 */ /* 0x000fe200000e0000 */
[----:B-1----:R-:W-:Y:S01]  /*17e60*/  LEA.HI.X R26, R14, R11, R8, 0x2, P0 ;  /* 0x0000000b0e1a7211 */ /* 0x002fe200000f1408 */
[----:B------:R-:W-:Y:S02]  /*17e70*/  IMAD R8, R13, R4, RZ ;  /* 0x000000040d087224 */ /* 0x000fe400078e02ff */
[----:B------:R-:W-:Y:S01]  /*17e80*/  SHFL.IDX PT, R14, R24, 0x1, 0x1c1f ;  /* 0x003c1f00180e7f89 */ /* 0x000fe200000e0000 */
[----:B------:R-:W-:-:S03]  /*17e90*/  LOP3.LUT P0, RZ, R220, 0x3, RZ, 0xc0, !PT ;  /* 0x00000003dcff7812 */ /* 0x000fc6000780c0ff */
[----:B------:R-:W0:Y:S04]  /*17ea0*/  SHFL.IDX PT, R11, R26, RZ, 0x1c1f ;  /* 0x001c1fff1a0b7589 */ /* 0x000e2800000e0000 */
[----:B------:R-:W1:Y:S01]  /*17eb0*/  SHFL.IDX PT, R15, R26, 0x1, 0x1c1f ;  /* 0x003c1f001a0f7f89 */ /* 0x000e6200000e0000 */
[----:B---3--:R-:W-:-:S04]  /*17ec0*/  IMAD.IADD R27, R36, 0x1, R192 ;  /* 0x00000001241b7824 */ /* 0x008fc800078e02c0 */
[C---:B------:R-:W-:Y:S01]  /*17ed0*/  VIADD R25, R27.reuse, 0x8 ;  /* 0x000000081b197836 */ /* 0x040fe20000000000 */
[----:B------:R-:W-:-:S04]  /*17ee0*/  ISETP.GE.OR P3, PT, R27, R8, P0 ;  /* 0x000000081b00720c */ /* 0x000fc80000766670 */
[----:B------:R-:W-:-:S09]  /*17ef0*/  ISETP.GE.OR P0, PT, R25, R8, P0 ;  /* 0x000000081900720c */ /* 0x000fd20000706670 */
[----:B0-----:R0:W-:Y:S04]  /*17f00*/  @!P3 ST.E desc[UR42][R10.64], R3 ;  /* 0x000000030a00b985 */ /* 0x0011e8000c10192a */
[----:B-1----:R0:W-:Y:S01]  /*17f10*/  @!P0 ST.E desc[UR42][R14.64], R0 ;  /* 0x000000000e008985 */ /* 0x0021e2000c10192a */
[----:B------:R-:W-:Y:S05]  /*17f20*/  @P2 BRA `(.L_x_9589) ;  /* 0x0000000800a42947 */ /* 0x000fea0003800000 */
[----:B------:R-:W-:Y:S01]  /*17f30*/  SHF.L.U32 R36, R187, 0x6, RZ ;  /* 0x00000006bb247819 */ /* 0x000fe200000006ff */
[----:B------:R-:W1:Y:S01]  /*17f40*/  @P1 LDC R13, c[0x0][0xbec] ;  /* 0x0002fb00ff0d1b82 */ /* 0x000e620000000800 */
[----:B------:R-:W-:-:S03]  /*17f50*/  ULDC.64 UR4, c[0x0][0xaa0] ;  /* 0x0002a80000047ab9 */ /* 0x000fc60000000a00 */
[----:B0-----:R-:W-:-:S04]  /*17f60*/  IMAD.IADD R3, R16, 0x1, R36 ;  /* 0x0000000110037824 */ /* 0x001fc800078e0224 */
[----:B------:R-:W-:Y:S01]  /*17f70*/  IMAD.WIDE R40, R3, 0x2, R40 ;  /* 0x0000000203287825 */ /* 0x000fe200078e0228 */
[----:B------:R-:W0:Y:S02]  /*17f80*/  @P1 LDC R15, c[0x0][0xbf0] ;  /* 0x0002fc00ff0f1b82 */ /* 0x000e240000000800 */
        /* <DEDUP_REMOVED lines=13> */
[----:B------:R-:W-:Y:S01]  /*18060*/  IADD3 R45, P4, R40, 0x5000, RZ ;  /* 0x00005000282d7810 */ /* 0x000fe20007f9e0ff */
[----:B------:R-:W-:Y:S01]  /*18070*/  IMAD.WIDE.U32 R10, R12, UR4, RZ ;  /* 0x000000040c0a7c25 */ /* 0x000fe2000f8e00ff */
[C---:B------:R-:W-:Y:S01]  /*18080*/  IADD3 R49, P5, R40.reuse, 0x6000, RZ ;  /* 0x0000600028317810 */ /* 0x040fe20007fbe0ff */
[----:B------:R-:W5:Y:S01]  /*18090*/  LD.E.128 R28, desc[UR42][R28.64] ;  /* 0x0000002a1c1c7980 */ /* 0x000f62000c101d00 */
[----:B------:R-:W-:-:S02]  /*180a0*/  IADD3 R3, P0, R40, 0x7000, RZ ;  /* 0x0000700028037810 */ /* 0x000fc40007f1e0ff */
[----:B------:R-:W-:Y:S01]  /*180b0*/  LOP3.LUT R36, R37, 0x380, RZ, 0xc0, !PT ;  /* 0x0000038025247812 */ /* 0x000fe200078ec0ff */
[----:B------:R-:W5:Y:S01]  /*180c0*/  LD.E.128 R32, desc[UR42][R32.64] ;  /* 0x0000002a20207980 */ /* 0x000f62000c101d00 */
        /* <DEDUP_REMOVED lines=10> */
[----:B------:R-:W-:Y:S01]  /*18170*/  SHF.R.U64 R0, R0, 0x3, RZ ;  /* 0x0000000300007819 */ /* 0x000fe200000012ff */
[----:B------:R-:W-:Y:S01]  /*18180*/  IMAD R9, R12, UR5, R9 ;  /* 0x000000050c097c24 */ /* 0x000fe2000f8e0209 */
        /* <DEDUP_REMOVED lines=10> */
[----:B------:R-:W-:-:S02]  /*18230*/  IADD3.X R37, RZ, R41, RZ, P2, !PT ;  /* 0x00000029ff257210 */ /* 0x000fc400017fe4ff */
[----:B------:R-:W-:Y:S02]  /*18240*/  IADD3.X R53, RZ, R41, RZ, P0, !PT ;  /* 0x00000029ff357210 */ /* 0x000fe400007fe4ff */
[----:B------:R-:W-:Y:S01]  /*18250*/  LOP3.LUT R52, R0, R3, RZ, 0x3c, !PT ;  /* 0x0000000300347212 */ /* 0x000fe200078e3cff */
[----:B------:R-:W-:Y:S01]  /*18260*/  IMAD R3, R207, 0x20, R187 ;  /* 0x00000020cf037824 */ /* 0x000fe200078e02bb */
[----:B------:R-:W5:Y:S01]  /*18270*/  LD.E.128 R24, desc[UR42][R24.64] ;  /* 0x0000002a18187980 */ /* 0x000f62000c101d00 */
[----:B------:R-:W-:-:S03]  /*18280*/  IMAD.IADD R11, R11, 0x1, R9 ;  /* 0x000000010b0b7824 */ /* 0x000fc600078e0209 */
[----:B------:R-:W5:Y:S01]  /*18290*/  LD.E.128 R36, desc[UR42][R36.64] ;  /* 0x0000002a24247980 */ /* 0x000f62000c101d00 */
[----:B------:R-:W-:Y:S01]  /*182a0*/  IMAD.WIDE.U32 R10, R188, UR4, R10 ;  /* 0x00000004bc0a7c25 */ /* 0x000fe2000f8e000a */
[----:B------:R-:W-:Y:S02]  /*182b0*/  IADD3 R14, R192, R3, RZ ;  /* 0x00000003c00e7210 */ /* 0x000fe40007ffe0ff */
[----:B------:R-:W5:Y:S01]  /*182c0*/  LD.E.128 R40, desc[UR42][R42.64] ;  /* 0x0000002a2a287980 */ /* 0x000f62000c101d00 */
[----:B------:R-:W-:-:S03]  /*182d0*/  SHF.R.S32.HI R12, RZ, 0x1f, R209 ;  /* 0x0000001fff0c7819 */ /* 0x000fc600000114d1 */
        /* <DEDUP_REMOVED lines=9> */
[----:B------:R-:W-:Y:S01]  /*18370*/  IMAD R11, R188, UR5, R11 ;  /* 0x00000005bc0b7c24 */ /* 0x000fe2000f8e020b */
[----:B------:R-:W-:Y:S01]  /*18380*/  ULDC.64 UR4, c[0x0][0xaf0] ;  /* 0x0002bc0000047ab9 */ /* 0x000fe20000000a00 */
[----:B-1----:R-:W-:-:S04]  /*18390*/  @P1 IMAD.HI.U32 R0, R14, R13, RZ ;  /* 0x0000000d0e001227 */ /* 0x002fc800078e00ff */
[----:B------:R-:W-:Y:S02]  /*183a0*/  IMAD R12, R12, UR4, RZ ;  /* 0x000000040c0c7c24 */ /* 0x000fe4000f8e02ff */
[----:B------:R-:W-:Y:S01]  /*183b0*/  IMAD.MOV.U32 R3, RZ, RZ, R14 ;  /* 0x000000ffff037224 */ /* 0x000fe200078e000e */
[----:B0-----:R-:W-:Y:S01]  /*183c0*/  @P1 SHF.R.U32.HI R3, RZ, R15, R0 ;  /* 0x0000000fff031219 */ /* 0x001fe20000011600 */
[C---:B------:R-:W-:Y:S02]  /*183d0*/  IMAD R13, R209.reuse, UR5, R12 ;  /* 0x00000005d10d7c24 */ /* 0x040fe4000f8e020c */
[----:B------:R-:W-:Y:S01]  /*183e0*/  IMAD.WIDE.U32 R10, R209, UR4, R10 ;  /* 0x00000004d10a7c25 */ /* 0x000fe2000f8e000a */
[----:B------:R-:W-:Y:S01]  /*183f0*/  SHF.R.S32.HI R9, RZ, 0x1f, R3 ;  /* 0x0000001fff097819 */ /* 0x000fe20000011403 */
[----:B------:R-:W-:Y:S01]  /*18400*/  ULDC.64 UR4, c[0x0][0xae0] ;  /* 0x0002b80000047ab9 */ /* 0x000fe20000000a00 */
[----:B------:R-:W-:Y:S01]  /*18410*/  IADD3 R0, R18, 0x28820, RZ ;  /* 0x0002882012007810 */ /* 0x000fe20007ffe0ff */
[----:B------:R-:W-:-:S02]  /*18420*/  IMAD.IADD R11, R11, 0x1, R13 ;  /* 0x000000010b0b7824 */ /* 0x000fc400078e020d */
[----:B------:R-:W-:Y:S01]  /*18430*/  IMAD.MOV R13, RZ, RZ, -R3 ;  /* 0x000000ffff0d7224 */ /* 0x000fe200078e0a03 */
[----:B------:R-:W-:Y:S01]  /*18440*/  PRMT R0, RZ, 0x654, R0 ;  /* 0x00000654ff007816 */ /* 0x000fe20000000000 */
[----:B------:R-:W-:Y:S02]  /*18450*/  IMAD R12, R9, UR4, RZ ;  /* 0x00000004090c7c24 */ /* 0x000fe4000f8e02ff */
[----:B------:R-:W-:Y:S01]  /*18460*/  IMAD R9, R4, R13, R14 ;  /* 0x0000000d04097224 */ /* 0x000fe200078e020e */
[----:B--2---:R0:W-:Y:S01]  /*18470*/  SYNCS.ARRIVE.TRANS64.RED.A1T0 RZ, [R0+URZ], RZ ;  /* 0x000000ff00ff79a7 */ /* 0x0041e2000810043f */
[C---:B------:R-:W-:Y:S02]  /*18480*/  IMAD R13, R3.reuse, UR5, R12 ;  /* 0x00000005030d7c24 */ /* 0x040fe4000f8e020c */
[----:B------:R-:W-:Y:S01]  /*18490*/  IMAD.WIDE.U32 R10, R3, UR4, R10 ;  /* 0x00000004030a7c25 */ /* 0x000fe2000f8e000a */
[----:B------:R-:W-:Y:S01]  /*184a0*/  ULDC.64 UR4, c[0x0][0xad8] ;  /* 0x0002b60000047ab9 */ /* 0x000fe20000000a00 */
[----:B0-----:R-:W-:-:S02]  /*184b0*/  SHF.R.S32.HI R0, RZ, 0x1f, R9 ;  /* 0x0000001fff007819 */ /* 0x001fc40000011409 */
[----:B------:R-:W-:-:S03]  /*184c0*/  IMAD.IADD R11, R11, 0x1, R13 ;  /* 0x000000010b0b7824 */ /* 0x000fc600078e020d */
        /* <DEDUP_REMOVED lines=12> */
.L_x_9846:
        /* <DEDUP_REMOVED lines=12> */
.L_x_9592:
[----:B------:R-:W-:Y:S05]  /*18650*/  BSYNC B1 ;  /* 0x0000000000017941 */ /* 0x000fea0003800000 */
.L_x_9591:
[----:B------:R-:W-:-:S03]  /*18660*/  UMOV UR4, 0xffffffff ;  /* 0xffffffff00047882 */ /* 0x000fc60000000000 */
[----:B------:R-:W-:Y:S05]  /*18670*/  BRA.DIV UR4, `(.L_x_9593) ;  /* 0x000000ba04d87947 */ /* 0x000fea000b800000 */
[----:B-1----:R1:W4:Y:S04]  /*18680*/  SHFL.IDX PT, R3, R4, 0x1, 0x181f ;  /* 0x00381f0004037f89 */ /* 0x00232800000e0000 */
[----:B--23--:R1:W2:Y:S02]  /*18690*/  SHFL.IDX PT, R14, R0, 0x1, 0x181f ;  /* 0x00381f00000e7f89 */ /* 0x00c2a400000e0000 */
.L_x_9850:
[----:B------:R-:W-:Y:S01]  /*186a0*/  IADD3 R9, R21, 0x20, RZ ;  /* 0x0000002015097810 */ /* 0x000fe20007ffe0ff */
[----:B------:R-:W-:Y:S03]  /*186b0*/  BSSY B1, `(.L_x_9594) ;  /* 0x000000c000017945 */ /* 0x000fe60003800000 */
        /* <DEDUP_REMOVED lines=9> */
[----:B-----5:R3:W-:Y:S04]  /*18750*/  @!P2 ST.E.128 desc[UR42][R10.64], R28 ;  /* 0x0000001c0a00a985 */ /* 0x0207e8000c101d2a */
[----:B------:R3:W-:Y:S02]  /*18760*/  @!P3 ST.E.128 desc[UR42][R14.64], R44 ;  /* 0x0000002c0e00b985 */ /* 0x0007e4000c101d2a */
.L_x_9595:
[----:B------:R-:W-:Y:S05]  /*18770*/  BSYNC B1 ;  /* 0x0000000000017941 */ /* 0x000fea0003800000 */
.L_x_9594:
[----:B------:R-:W-:-:S03]  /*18780*/  UMOV UR4, 0xffffffff ;  /* 0xffffffff00047882 */ /* 0x000fc60000000000 */
[----:B------:R-:W-:Y:S05]  /*18790*/  BRA.DIV UR4, `(.L_x_9596) ;  /* 0x000000ba04d87947 */ /* 0x000fea000b800000 */
[----:B----4-:R4:W0:Y:S04]  /*187a0*/  SHFL.IDX PT, R3, R4, 0x2, 0x181f ;  /* 0x00581f0004037f89 */ /* 0x01082800000e0000 */
[----:B--23--:R4:W2:Y:S02]  /*187b0*/  SHFL.IDX PT, R14, R0, 0x2, 0x181f ;  /* 0x00581f00000e7f89 */ /* 0x00c8a400000e0000 */
.L_x_9854:
        /* <DEDUP_REMOVED lines=11> */
[----:B-----5:R3:W-:Y:S04]  /*18870*/  @!P2 ST.E.128 desc[UR42][R10.64], R32 ;  /* 0x000000200a00a985 */ /* 0x0207e8000c101d2a */
[----:B------:R3:W-:Y:S02]  /*18880*/  @!P3 ST.E.128 desc[UR42][R14.64], R48 ;  /* 0x000000300e00b985 */ /* 0x0007e4000c101d2a */
.L_x_9598:
[----:B------:R-:W-:Y:S05]  /*18890*/  BSYNC B1 ;  /* 0x0000000000017941 */ /* 0x000fea0003800000 */
.L_x_9597:
[----:B------:R-:W-:-:S03]  /*188a0*/  UMOV UR4, 0xffffffff ;  /* 0xffffffff00047882 */ /* 0x000fc60000000000 */
[----:B------:R-:W-:Y:S05]  /*188b0*/  BRA.DIV UR4, `(.L_x_9599) ;  /* 0x000000ba04d87947 */ /* 0x000fea000b800000 */
[----:B0-----:R0:W0:Y:S04]  /*188c0*/  SHFL.IDX PT, R3, R4, 0x3, 0x181f ;  /* 0x00781f0004037f89 */ /* 0x00102800000e0000 */
[----:B--23--:R2:W3:Y:S02]  /*188d0*/  SHFL.IDX PT, R14, R0, 0x3, 0x181f ;  /* 0x00781f00000e7f89 */ /* 0x00c4e400000e0000 */
.L_x_9858:
        /* <DEDUP_REMOVED lines=8> */
[----:B-----5:R0:W-:Y:S10]  /*18960*/  @!P1 ST.E.128 desc[UR42][R8.64], R36 ;  /* 0x0000002408009985 */ /* 0x0201f4000c101d2a */
[----:B------:R-:W-:Y:S05]  /*18970*/  @P0 BRA `(.L_x_9600) ;  /* 0x0000001800480947 */ /* 0x000fea0003800000 */
[----:B------:R-:W-:-:S04]  /*18980*/  LEA R14, P0, R2, R14, 0x1 ;  /* 0x0000000e020e7211 */ /* 0x000fc800078008ff */
[----:B------:R-:W-:-:S05]  /*18990*/  LEA.HI.X R15, R2, R3, R184, 0x1, P0 ;  /* 0x00000003020f7211 */ /* 0x000fca00000f0cb8 */
[----:B------:R3:W-:Y:S01]  /*189a0*/  ST.E.128 desc[UR42][R14.64], R52 ;  /* 0x000000340e007985 */ /* 0x0007e2000c101d2a */
[----:B------:R-:W-:Y:S05]  /*189b0*/  BRA `(.L_x_9600) ;  /* 0x0000001800387947 */ /* 0x000fea0003800000 */
.L_x_9589:
[----:B0-----:R-:W0:Y:S01]  /*189c0*/  @P1 LDC R14, c[0x0][0xbec] ;  /* 0x0002fb00ff0e1b82 */ /* 0x001e220000000800 */
[----:B------:R-:W-:Y:S01]  /*189d0*/  ULDC.64 UR4, c[0x0][0xb08] ;  /* 0x0002c20000047ab9 */ /* 0x000fe20000000a00 */
[----:B------:R-:W-:Y:S01]  /*189e0*/  SHF.R.S32.HI R0, RZ, 0x1f, R209 ;  /* 0x0000001fff007819 */ /* 0x000fe200000114d1 */
[----:B------:R-:W-:Y:S01]  /*189f0*/  IMAD R9, R9, UR4, RZ ;  /* 0x0000000409097c24 */ /* 0x000fe2000f8e02ff */
[----:B------:R-:W-:Y:S01]  /*18a00*/  MOV R3, R35 ;  /* 0x0000002300037202 */ /* 0x000fe20000000f00 */
[C---:B------:R-:W-:Y:S01]  /*18a10*/  IMAD.WIDE.U32 R10, R12.reuse, UR4, RZ ;  /* 0x000000040c0a7c25 */ /* 0x040fe2000f8e00ff */
[----:B------:R-:W-:Y:S01]  /*18a20*/  ULDC.64 UR6, c[0x0][0xb30] ;  /* 0x0002cc0000067ab9 */ /* 0x000fe20000000a00 */
[C---:B------:R-:W-:Y:S01]  /*18a30*/  IADD3 R43, R193.reuse, 0x38, RZ ;  /* 0x00000038c12b7810 */ /* 0x040fe20007ffe0ff */
[----:B------:R-:W1:Y:S01]  /*18a40*/  @P1 LDC R13, c[0x0][0xbf0] ;  /* 0x0002fc00ff0d1b82 */ /* 0x000e620000000800 */
[----:B------:R-:W-:Y:S01]  /*18a50*/  IMAD R9, R12, UR5, R9 ;  /* 0x000000050c097c24 */ /* 0x000fe2000f8e0209 */
[----:B------:R-:W-:Y:S01]  /*18a60*/  ULDC.64 UR4, c[0x0][0xb38] ;  /* 0x0002ce0000047ab9 */ /* 0x000fe20000000a00 */
[----:B------:R-:W-:Y:S01]  /*18a70*/  VIADD R24, R193, 0x8 ;  /* 0x00000008c1187836 */ /* 0x000fe20000000000 */
[----:B------:R-:W-:Y:S01]  /*18a80*/  SHF.R.S32.HI R44, RZ, 0x1f, R43 ;  /* 0x0000001fff2c7819 */ /* 0x000fe2000001142b */
[----:B------:R-:W-:-:S02]  /*18a90*/  IMAD.IADD R11, R11, 0x1, R9 ;  /* 0x000000010b0b7824 */ /* 0x000fc400078e0209 */
        /* <DEDUP_REMOVED lines=8> */
[----:B0-----:R-:W-:Y:S01]  /*18b20*/  @P1 IMAD.HI.U32 R14, R35, R14, RZ ;  /* 0x0000000e230e1227 */ /* 0x001fe200078e00ff */
[----:B------:R-:W-:-:S03]  /*18b30*/  SHF.R.S32.HI R38, RZ, 0x1f, R37 ;  /* 0x0000001fff267819 */ /* 0x000fc60000011425 */
[C---:B------:R-:W-:Y:S01]  /*18b40*/  IMAD R9, R209.reuse, UR5, R0 ;  /* 0x00000005d1097c24 */ /* 0x040fe2000f8e0200 */
[----:B-1----:R-:W-:Y:S01]  /*18b50*/  @P1 SHF.R.U32.HI R3, RZ, R13, R14 ;  /* 0x0000000dff031219 */ /* 0x002fe2000001160e */
[----:B------:R-:W-:Y:S01]  /*18b60*/  IMAD.WIDE.U32 R10, R209, UR4, R10 ;  /* 0x00000004d10a7c25 */ /* 0x000fe2000f8e000a */
[----:B------:R-:W-:Y:S02]  /*18b70*/  ULDC.64 UR4, c[0x0][0xb48] ;  /* 0x0002d20000047ab9 */ /* 0x000fe40000000a00 */
[----:B------:R-:W-:Y:S01]  /*18b80*/  SHF.R.S32.HI R0, RZ, 0x1f, R3 ;  /* 0x0000001fff007819 */ /* 0x000fe20000011403 */
[----:B------:R-:W-:Y:S02]  /*18b90*/  IMAD.IADD R11, R11, 0x1, R9 ;  /* 0x000000010b0b7824 */ /* 0x000fe400078e0209 */
[----:B------:R-:W-:Y:S02]  /*18ba0*/  IMAD.MOV R9, RZ, RZ, -R3 ;  /* 0x000000ffff097224 */ /* 0x000fe400078e0a03 */
[----:B------:R-:W-:-:S04]  /*18bb0*/  IMAD.WIDE.U32 R10, R212, UR4, R10 ;  /* 0x00000004d40a7c25 */ /* 0x000fc8000f8e000a */
[----:B------:R-:W-:Y:S01]  /*18bc0*/  IMAD R9, R4, R9, R35 ;  /* 0x0000000904097224 */ /* 0x000fe200078e0223 */
[----:B------:R-:W-:Y:S01]  /*18bd0*/  IADD3 R4, R18, 0x28820, RZ ;  /* 0x0002882012047810 */ /* 0x000fe20007ffe0ff */
[----:B------:R-:W-:Y:S01]  /*18be0*/  IMAD R0, R0, UR6, RZ ;  /* 0x0000000600007c24 */ /* 0x000fe2000f8e02ff */
[----:B------:R-:W-:Y:S01]  /*18bf0*/  IADD3 R35, R193, 0x18, RZ ;  /* 0x00000018c1237810 */ /* 0x000fe20007ffe0ff */
[----:B------:R-:W-:Y:S01]  /*18c00*/  IMAD R11, R212, UR5, R11 ;  /* 0x00000005d40b7c24 */ /* 0x000fe2000f8e020b */
[----:B------:R-:W-:Y:S01]  /*18c10*/  ULDC.64 UR4, c[0x0][0xb28] ;  /* 0x0002ca0000047ab9 */ /* 0x000fe20000000a00 */
[C---:B------:R-:W-:Y:S01]  /*18c20*/  IMAD R13, R3.reuse, UR7, R0 ;  /* 0x00000007030d7c24 */ /* 0x040fe2000f8e0200 */
[----:B------:R-:W-:Y:S01]  /*18c30*/  SHF.R.S32.HI R0, RZ, 0x1f, R9 ;  /* 0x0000001fff007819 */ /* 0x000fe20000011409 */
[----:B------:R-:W-:Y:S01]  /*18c40*/  IMAD.WIDE.U32 R10, R3, UR6, R10 ;  /* 0x00000006030a7c25 */ /* 0x000fe2000f8e000a */
[----:B------:R-:W-:Y:S02]  /*18c50*/  PRMT R4, RZ, 0x654, R4 ;  /* 0x00000654ff047816 */ /* 0x000fe40000000004 */
[----:B------:R-:W-:Y:S01]  /*18c60*/  SHF.R.S32.HI R36, RZ, 0x1f, R35 ;  /* 0x0000001fff247819 */ /* 0x000fe20000011423 */
[----:B------:R-:W-:Y:S01]  /*18c70*/  IMAD R0, R0, UR4, RZ ;  /* 0x0000000400007c24 */ /* 0x000fe2000f8e02ff */
[----:B------:R0:W-:Y:S01]  /*18c80*/  SYNCS.ARRIVE.TRANS64.RED.A1T0 RZ, [R4+URZ], RZ ;  /* 0x000000ff04ff79a7 */ /* 0x0001e2000810043f */
[----:B------:R-:W-:-:S02]  /*18c90*/  IMAD.IADD R11, R11, 0x1, R13 ;  /* 0x000000010b0b7824 */ /* 0x000fc400078e020d */
[C---:B------:R-:W-:Y:S02]  /*18ca0*/  IMAD R3, R9.reuse, UR5, R0 ;  /* 0x0000000509037c24 */ /* 0x040fe4000f8e0200 */
[----:B------:R-:W-:Y:S01]  /*18cb0*/  IMAD.WIDE.U32 R10, R9, UR4, R10 ;  /* 0x00000004090a7c25 */ /* 0x000fe2000f8e000a */
[----:B------:R-:W-:-:S03]  /*18cc0*/  ULDC.64 UR4, c[0x0][0xb00] ;  /* 0x0002c00000047ab9 */ /* 0x000fc60000000a00 */
[----:B------:R-:W-:Y:S01]  /*18cd0*/  IMAD.IADD R3, R11, 0x1, R3 ;  /* 0x000000010b037824 */ /* 0x000fe200078e0203 */
[C---:B------:R-:W-:Y:S01]  /*18ce0*/  LEA R0, P0, R10.reuse, UR4, 0x2 ;  /* 0x000000040a007c11 */ /* 0x040fe2000f8010ff */
[C---:B------:R-:W-:Y:S01]  /*18cf0*/  VIADD R39, R193.reuse, 0x28 ;  /* 0x00000028c1277836 */ /* 0x040fe20000000000 */
[----:B------:R-:W-:Y:S01]  /*18d00*/  UMOV UR4, 0xffffffff ;  /* 0xffffffff00047882 */ /* 0x000fe20000000000 */
[C---:B------:R-:W-:Y:S01]  /*18d10*/  VIADD R41, R193.reuse, 0x30 ;  /* 0x00000030c1297836 */ /* 0x040fe20000000000 */
[----:B0-----:R-:W-:Y:S01]  /*18d20*/  LEA.HI.X R4, R10, UR5, R3, 0x2, P0 ;  /* 0x000000050a047c11 */ /* 0x001fe200080f1403 */
[C---:B------:R-:W-:Y:S01]  /*18d30*/  VIADD R45, R193.reuse, 0x40 ;  /* 0x00000040c12d7836 */ /* 0x040fe20000000000 */
[----:B------:R-:W-:Y:S01]  /*18d40*/  SHF.R.S32.HI R40, RZ, 0x1f, R39 ;  /* 0x0000001fff287819 */ /* 0x000fe20000011427 */
[----:B------:R-:W-:Y:S01]  /*18d50*/  VIADD R47, R193, 0x48 ;  /* 0x00000048c12f7836 */ /* 0x000fe20000000000 */
[----:B------:R-:W-:Y:S02]  /*18d60*/  SHF.R.S32.HI R42, RZ, 0x1f, R41 ;  /* 0x0000001fff2a7819 */ /* 0x000fe40000011429 */
[----:B------:R-:W-:-:S02]  /*18d70*/  SHF.R.S32.HI R46, RZ, 0x1f, R45 ;  /* 0x0000001fff2e7819 */ /* 0x000fc4000001142d */
[----:B------:R-:W-:Y:S01]  /*18d80*/  SHF.R.S32.HI R48, RZ, 0x1f, R47 ;  /* 0x0000001fff307819 */ /* 0x000fe2000001142f */
[----:B------:R-:W-:Y:S06]  /*18d90*/  BRA.DIV UR4, `(.L_x_9601) ;  /* 0x000000b604e87947 */ /* 0x000fec000b800000 */
[----:B------:R0:W1:Y:S04]  /*18da0*/  SHFL.IDX PT, R3, R4, RZ, 0x1c1f ;  /* 0x001c1fff04037589 */ /* 0x00006800000e0000 */
[----:B------:R0:W2:Y:S02]  /*18db0*/  SHFL.IDX PT, R14, R0, RZ, 0x1c1f ;  /* 0x001c1fff000e7589 */ /* 0x0000a400000e0000 */
.L_x_9861:
        /* <DEDUP_REMOVED lines=12> */
[-C--:B------:R-:W-:Y:S01]  /*18e80*/  @!P3 LEA R26, P4, R33, R14.reuse, 0x2 ;  /* 0x0000000e211ab211 */ /* 0x080fe200078810ff */
        /* <DEDUP_REMOVED lines=19> */
[-C--:B------:R-:W-:Y:S02]  /*18fc0*/  @!P1 LEA R20, P5, R43, R14.reuse, 0x2 ;  /* 0x0000000e2b149211 */ /* 0x080fe400078a10ff */
[----:B------:R-:W-:Y:S02]  /*18fd0*/  ISETP.GE.AND P2, PT, R47, UR4, PT ;  /* 0x000000042f007c0c */ /* 0x000fe4000bf46270 */
[-C--:B------:R-:W-:Y:S02]  /*18fe0*/  @!P4 LEA.HI.X R13, R41, R3.reuse, R42, 0x2, P0 ;  /* 0x00000003290dc211 */ /* 0x080fe400000f142a */
[----:B------:R-:W-:Y:S02]  /*18ff0*/  ISETP.GE.AND P0, PT, R218, UR4, PT ;  /* 0x00000004da007c0c */ /* 0x000fe4000bf06270 */
[----:B------:R-:W-:Y:S01]  /*19000*/  @!P1 LEA.HI.X R21, R43, R3, R44, 0x2, P5 ;  /* 0x000000032b159211 */ /* 0x000fe200028f142c */
[----:B------:R2:W-:Y:S01]  /*19010*/  @!P4 ST.E.64 desc[UR42][R12.64], R112 ;  /* 0x000000700c00c985 */ /* 0x0005e2000c101b2a */
[----:B---3--:R-:W-:-:S03]  /*19020*/  @!P3 LEA R26, P5, R45, R14, 0x2 ;  /* 0x0000000e2d1ab211 */ /* 0x008fc600078a10ff */
[----:B------:R3:W-:Y:S01]  /*19030*/  @!P1 ST.E.64 desc[UR42][R20.64], R116 ;  /* 0x0000007414009985 */ /* 0x0007e2000c101b2a */
[----:B------:R-:W-:Y:S02]  /*19040*/  ISETP.GE.AND P1, PT, R217, UR4, PT ;  /* 0x00000004d9007c0c */ /* 0x000fe4000bf26270 */
[-C--:B------:R-:W-:Y:S02]  /*19050*/  @!P3 LEA.HI.X R27, R45, R3.reuse, R46, 0x2, P5 ;  /* 0x000000032d1bb211 */ /* 0x080fe400028f142e */
[CC--:B----4-:R-:W-:Y:S02]  /*19060*/  @!P2 LEA R28, P4, R47.reuse, R14.reuse, 0x2 ;  /* 0x0000000e2f1ca211 */ /* 0x0d0fe400078810ff */
        /* <DEDUP_REMOVED lines=25> */
.L_x_9603:
[----:B------:R-:W-:Y:S05]  /*19200*/  BSYNC B1 ;  /* 0x0000000000017941 */ /* 0x000fea0003800000 */
.L_x_9602:
[----:B------:R-:W-:-:S03]  /*19210*/  UMOV UR4, 0xffffffff ;  /* 0xffffffff00047882 */ /* 0x000fc60000000000 */
[----:B------:R-:W-:Y:S05]  /*19220*/  BRA.DIV UR4, `(.L_x_9604) ;  /* 0x000000b204f87947 */ /* 0x000fea000b800000 */
[----:B-1----:R1:W3:Y:S04]  /*19230*/  SHFL.IDX PT, R3, R4, 0x1, 0x1c1f ;  /* 0x003c1f0004037f89 */ /* 0x0022e800000e0000 */
[----:B--2---:R1:W2:Y:S02]  /*19240*/  SHFL.IDX PT, R14, R0, 0x1, 0x1c1f ;  /* 0x003c1f00000e7f89 */ /* 0x0042a400000e0000 */
.L_x_9865:
        /* <DEDUP_REMOVED lines=8> */
[-C--:B---3--:R-:W-:Y:S02]  /*192d0*/  @!P4 MOV R15, R3.reuse ;  /* 0x00000003000fc202 */ /* 0x088fe40000000f00 */
[----:B------:R-:W-:Y:S02]  /*192e0*/  @!P2 LEA.HI.X R11, R24, R3, R32, 0x2, P3 ;  /* 0x00000003180ba211 */ /* 0x000fe400018f1420 */
[----:B------:R-:W-:Y:S01]  /*192f0*/  ISETP.GE.AND P3, PT, R37, UR4, PT ;  /* 0x0000000425007c0c */ /* 0x000fe2000bf66270 */
[----:B------:R-:W-:Y:S01]  /*19300*/  @!P4 IMAD.WIDE R8, R193, 0x4, R14 ;  /* 0x00000004c108c825 */ /* 0x000fe200078e020e */
[----:B------:R-:W-:-:S04]  /*19310*/  @!P1 LEA R12, P5, R33, R14, 0x2 ;  /* 0x0000000e210c9211 */ /* 0x000fc800078a10ff */
[----:B------:R2:W-:Y:S01]  /*19320*/  @!P4 ST.E.64 desc[UR42][R8.64], R90 ;  /* 0x0000005a0800c985 */ /* 0x0005e2000c101b2a */
[-C--:B------:R-:W-:Y:S02]  /*19330*/  @!P1 LEA.HI.X R13, R33, R3.reuse, R34, 0x2, P5 ;  /* 0x00000003210d9211 */ /* 0x080fe400028f1422 */
[----:B------:R-:W-:Y:S01]  /*19340*/  ISETP.GE.AND P4, PT, R39, UR4, PT ;  /* 0x0000000427007c0c */ /* 0x000fe2000bf86270 */
[----:B------:R3:W-:Y:S01]  /*19350*/  @!P2 ST.E.64 desc[UR42][R10.64], R94 ;  /* 0x0000005e0a00a985 */ /* 0x0007e2000c101b2a */
[----:B------:R-:W-:Y:S02]  /*19360*/  ISETP.GE.AND P2, PT, R41, UR4, PT ;  /* 0x0000000429007c0c */ /* 0x000fe4000bf46270 */
[-C--:B------:R-:W-:Y:S01]  /*19370*/  @!P0 LEA R20, P5, R35, R14.reuse, 0x2 ;  /* 0x0000000e23148211 */ /* 0x080fe200078a10ff */
[----:B------:R4:W-:Y:S01]  /*19380*/  @!P1 ST.E.64 desc[UR42][R12.64], R98 ;  /* 0x000000620c009985 */ /* 0x0009e2000c101b2a */
[----:B------:R-:W-:Y:S02]  /*19390*/  @!P3 LEA R24, P1, R37, R14, 0x2 ;  /* 0x0000000e2518b211 */ /* 0x000fe400078210ff */
[----:B------:R-:W-:-:S02]  /*193a0*/  @!P0 LEA.HI.X R21, R35, R3, R36, 0x2, P5 ;  /* 0x0000000323158211 */ /* 0x000fc400028f1424 */
[-C--:B------:R-:W-:Y:S02]  /*193b0*/  @!P3 LEA.HI.X R25, R37, R3.reuse, R38, 0x2, P1 ;  /* 0x000000032519b211 */ /* 0x080fe400008f1426 */
[----:B------:R-:W-:Y:S01]  /*193c0*/  ISETP.GE.AND P1, PT, R43, UR4, PT ;  /* 0x000000042b007c0c */ /* 0x000fe2000bf26270 */
[----:B------:R5:W-:Y:S01]  /*193d0*/  @!P0 ST.E.64 desc[UR42][R20.64], R102 ;  /* 0x0000006614008985 */ /* 0x000be2000c101b2a */
[-C--:B--2---:R-:W-:Y:S02]  /*193e0*/  @!P4 LEA R8, P5, R39, R14.reuse, 0x2 ;  /* 0x0000000e2708c211 */ /* 0x084fe400078a10ff */
[----:B------:R-:W-:Y:S01]  /*193f0*/  ISETP.GE.AND P0, PT, R45, UR4, PT ;  /* 0x000000042d007c0c */ /* 0x000fe2000bf06270 */
[----:B------:R2:W-:Y:S01]  /*19400*/  @!P3 ST.E.64 desc[UR42][R24.64], R106 ;  /* 0x0000006a1800b985 */ /* 0x0005e2000c101b2a */
[----:B------:R-:W-:Y:S02]  /*19410*/  @!P4 LEA.HI.X R9, R39, R3, R40, 0x2, P5 ;  /* 0x000000032709c211 */ /* 0x000fe400028f1428 */
[----:B---3--:R-:W-:-:S02]  /*19420*/  @!P2 LEA R10, P5, R41, R14, 0x2 ;  /* 0x0000000e290aa211 */ /* 0x008fc400078a10ff */
[----:B------:R-:W-:Y:S01]  /*19430*/  ISETP.GE.AND P3, PT, R47, UR4, PT ;  /* 0x000000042f007c0c */ /* 0x000fe2000bf66270 */
[----:B------:R3:W-:Y:S01]  /*19440*/  @!P4 ST.E.64 desc[UR42][R8.64], R110 ;  /* 0x0000006e0800c985 */ /* 0x0007e2000c101b2a */
[-C--:B------:R-:W-:Y:S02]  /*19450*/  @!P2 LEA.HI.X R11, R41, R3.reuse, R42, 0x2, P5 ;  /* 0x00000003290ba211 */ /* 0x080fe400028f142a */
[CC--:B----4-:R-:W-:Y:S02]  /*19460*/  @!P1 LEA R12, P5, R43.reuse, R14.reuse, 0x2 ;  /* 0x0000000e2b0c9211 */ /* 0x0d0fe400078a10ff */
[----:B------:R-:W-:Y:S01]  /*19470*/  ISETP.GE.AND P4, PT, R218, UR4, PT ;  /* 0x00000004da007c0c */ /* 0x000fe2000bf86270 */
[----:B------:R4:W-:Y:S01]  /*19480*/  @!P2 ST.E.64 desc[UR42][R10.64], R114 ;  /* 0x000000720a00a985 */ /* 0x0009e2000c101b2a */
[----:B------:R-:W-:Y:S02]  /*19490*/  @!P1 LEA.HI.X R13, R43, R3, R44, 0x2, P5 ;  /* 0x000000032b0d9211 */ /* 0x000fe400028f142c */
[----:B------:R-:W-:-:S02]  /*194a0*/  @!P0 LEA R26, P5, R45, R14, 0x2 ;  /* 0x0000000e2d1a8211 */ /* 0x000fc400078a10ff */
[----:B------:R-:W-:Y:S01]  /*194b0*/  ISETP.GE.AND P2, PT, R216, UR4, PT ;  /* 0x00000004d8007c0c */ /* 0x000fe2000bf46270 */
[----:B------:R0:W-:Y:S01]  /*194c0*/  @!P1 ST.E.64 desc[UR42][R12.64], R118 ;  /* 0x000000760c009985 */ /* 0x0001e2000c101b2a */
[-C--:B------:R-:W-:Y:S02]  /*194d0*/  @!P0 LEA.HI.X R27, R45, R3.reuse, R46, 0x2, P5 ;  /* 0x000000032d1b8211 */ /* 0x080fe400028f142e */
[-C--:B-----5:R-:W-:Y:S02]  /*194e0*/  @!P3 LEA R20, P5, R47, R14.reuse, 0x2 ;  /* 0x0000000e2f14b211 */ /* 0x0a0fe400078a10ff */
[----:B------:R-:W-:Y:S01]  /*194f0*/  ISETP.GE.AND P1, PT, R217, UR4, PT ;  /* 0x00000004d9007c0c */ /* 0x000fe2000bf26270 */
[----:B------:R5:W-:Y:S01]  /*19500*/  @!P0 ST.E.64 desc[UR42][R26.64], R122 ;  /* 0x0000007a1a008985 */ /* 0x000be2000c101b2a */
[----:B------:R-:W-:Y:S02]  /*19510*/  @!P3 LEA.HI.X R21, R47, R3, R48, 0x2, P5 ;  /* 0x000000032f15b211 */ /* 0x000fe400028f1430 */
[----:B--2---:R-:W-:-:S02]  /*19520*/  @!P4 LEA R24, P5, R218, R14, 0x2 ;  /* 0x0000000eda18c211 */ /* 0x004fc400078a10ff */
[----:B------:R-:W-:Y:S01]  /*19530*/  ISETP.GE.AND P0, PT, R215, UR4, PT ;  /* 0x00000004d7007c0c */ /* 0x000fe2000bf06270 */
[----:B------:R2:W-:Y:S01]  /*19540*/  @!P3 ST.E.64 desc[UR42][R20.64], R126 ;  /* 0x0000007e1400b985 */ /* 0x0005e2000c101b2a */
[----:B------:R-:W-:Y:S02]  /*19550*/  ISETP.GE.AND P3, PT, R214, UR4, PT ;  /* 0x00000004d6007c0c */ /* 0x000fe4000bf66270 */
[----:B------:R-:W-:-:S03]  /*19560*/  @!P4 LEA.HI.X R25, R218, R3, R226, 0x2, P5 ;  /* 0x00000003da19c211 */ /* 0x000fc600028f14e2 */
[CC--:B---3--:R-:W-:Y:S02]  /*19570*/  @!P1 LEA R8, P5, R217.reuse, R14.reuse, 0x2 ;  /* 0x0000000ed9089211 */ /* 0x0c8fe400078a10ff */
[----:B------:R2:W-:Y:S01]  /*19580*/  @!P4 ST.E.64 desc[UR42][R24.64], R130 ;  /* 0x000000821800c985 */ /* 0x0005e2000c101b2a */
[CC--:B----4-:R-:W-:Y:S02]  /*19590*/  @!P2 LEA R10, P4, R216.reuse, R14.reuse, 0x2 ;  /* 0x0000000ed80aa211 */ /* 0x0d0fe400078810ff */
[-C--:B------:R-:W-:Y:S02]  /*195a0*/  @!P1 LEA.HI.X R9, R217, R3.reuse, R225, 0x2, P5 ;  /* 0x00000003d9099211 */ /* 0x080fe400028f14e1 */
[-C--:B0-----:R-:W-:Y:S02]  /*195b0*/  @!P0 LEA R12, P5, R215, R14.reuse, 0x2 ;  /* 0x0000000ed70c8211 */ /* 0x081fe400078a10ff */
[----:B------:R-:W-:Y:S01]  /*195c0*/  @!P2 LEA.HI.X R11, R216, R3, R224, 0x2, P4 ;  /* 0x00000003d80ba211 */ /* 0x000fe200020f14e0 */
[----:B------:R2:W-:Y:S01]  /*195d0*/  @!P1 ST.E.64 desc[UR42][R8.64], R134 ;  /* 0x0000008608009985 */ /* 0x0005e2000c101b2a */
[----:B-----5:R-:W-:-:S02]  /*195e0*/  @!P3 LEA R26, P4, R214, R14, 0x2 ;  /* 0x0000000ed61ab211 */ /* 0x020fc400078810ff */
[-C--:B------:R-:W-:Y:S01]  /*195f0*/  @!P0 LEA.HI.X R13, R215, R3.reuse, R223, 0x2, P5 ;  /* 0x00000003d70d8211 */ /* 0x080fe200028f14df */
[----:B------:R2:W-:Y:S01]  /*19600*/  @!P2 ST.E.64 desc[UR42][R10.64], R138 ;  /* 0x0000008a0a00a985 */ /* 0x0005e2000c101b2a */
[----:B------:R-:W-:-:S03]  /*19610*/  @!P3 LEA.HI.X R27, R214, R3, R222, 0x2, P4 ;  /* 0x00000003d61bb211 */ /* 0x000fc600020f14de */
[----:B------:R2:W-:Y:S01]  /*19620*/  @!P0 ST.E.64 desc[UR42][R12.64], R142 ;  /* 0x0000008e0c008985 */ /* 0x0005e2000c101b2a */
[----:B------:R-:W-:-:S03]  /*19630*/  ISETP.GE.AND P0, PT, R213, UR4, PT ;  /* 0x00000004d5007c0c */ /* 0x000fc6000bf06270 */
[----:B------:R2:W-:Y:S10]  /*19640*/  @!P3 ST.E.64 desc[UR42][R26.64], R146 ;  /* 0x000000921a00b985 */ /* 0x0005f4000c101b2a */
[----:B------:R-:W-:Y:S05]  /*19650*/  @P0 BRA `(.L_x_9600) ;  /* 0x0000000c00100947 */ /* 0x000fea0003800000 */
[----:B------:R-:W-:-:S04]  /*19660*/  LEA R14, P0, R213, R14, 0x2 ;  /* 0x0000000ed50e7211 */ /* 0x000fc800078010ff */
[----:B------:R-:W-:-:S05]  /*19670*/  LEA.HI.X R15, R213, R3, R221, 0x2, P0 ;  /* 0x00000003d50f7211 */ /* 0x000fca00000f14dd */
[----:B------:R0:W-:Y:S01]  /*19680*/  ST.E.64 desc[UR42][R14.64], R150 ;  /* 0x000000960e007985 */ /* 0x0001e2000c101b2a */
[----:B------:R-:W-:Y:S05]  /*19690*/  BRA `(.L_x_9600) ;  /* 0x0000000c00007947 */ /* 0x000fea0003800000 */
.L_x_9587:
        /* <DEDUP_REMOVED lines=10> */
[----:B-----5:R-:W-:-:S04]  /*19740*/  IMAD.U32 R24, RZ, RZ, UR4 ;  /* 0x00000004ff187e24 */ /* 0x020fc8000f8e00ff */
[----:B------:R-:W-:-:S04]  /*19750*/  @P1 IADD3 R210, P2, R210, UR6, RZ ;  /* 0x00000006d2d21c10 */ /* 0x000fc8000ff5e0ff */
[----:B------:R-:W-:Y:S01]  /*19760*/  @P1 IADD3.X R211, R211, UR7, RZ, P2, !PT ;  /* 0x00000007d3d31c10 */ /* 0x000fe200097fe4ff */
[----:B------:R4:W5:Y:S04]  /*19770*/  @P0 LDG.E R3, desc[UR42][R8.64] ;  /* 0x0000002a08030981 */ /* 0x000968000c1e1900 */
[----:B------:R4:W5:Y:S01]  /*19780*/  @P1 LDG.E R24, desc[UR42][R210.64] ;  /* 0x0000002ad2181981 */ /* 0x000962000c1e1900 */
[----:B------:R-:W-:Y:S01]  /*19790*/  ISETP.NE.AND P2, PT, R208, RZ, PT ;  /* 0x000000ffd000720c */ /* 0x000fe20003f45270 */
[----:B------:R-:W1:-:S12]  /*197a0*/  S2R R0, SR_TID.X ;  /* 0x0000000000007919 */ /* 0x000e580000002100 */
[----:B------:R-:W2:Y:S01]  /*197b0*/  @!P2 LDC R208, c[0x0][0xad4] ;  /* 0x0002b500ffd0ab82 */ /* 0x000ea20000000800 */
[----:B-1----:R-:W-:Y:S01]  /*197c0*/  VIADD R0, R0, 0xffffff80 ;  /* 0xffffff8000007836 */ /* 0x002fe20000000000 */
[----:B--2---:R-:W-:-:S04]  /*197d0*/  ISETP.GT.AND P2, PT, R208, 0x1, PT ;  /* 0x00000001d000780c */ /* 0x004fc80003f44270 */
[----:B------:R-:W-:Y:S01]  /*197e0*/  ISETP.GT.AND P3, PT, R0, 0x7f, PT ;  /* 0x0000007f0000780c */ /* 0x000fe20003f64270 */
[----:B----4-:R-:W-:-:S12]  /*197f0*/  @P1 BRA `(.L_x_9605) ;  /* 0x0000000000101947 */ /* 0x010fd80003800000 */
[----:B------:R-:W-:Y:S05]  /*19800*/  @!P0 BRA `(.L_x_9605) ;  /* 0x00000000000c8947 */ /* 0x000fea0003800000 */
[----:B------:R-:W2:Y:S04]  /*19810*/  LDG.E R11, desc[UR42][R8.64] ;  /* 0x0000002a080b7981 */ /* 0x000ea8000c1e1900 */
[----:B-----5:R-:W2:Y:S02]  /*19820*/  LDG.E R24, desc[UR42][R8.64+0x4] ;  /* 0x0000042a08187981 */ /* 0x020ea4000c1e1900 */
[----:B--2---:R-:W-:-:S07]  /*19830*/  IADD3 R24, -R11, R24, RZ ;  /* 0x000000180b187210 */ /* 0x004fce0007ffe1ff */
.L_x_9605:
[----:B------:R-:W-:Y:S01]  /*19840*/  BSSY B1, `(.L_x_9606) ;  /* 0x0000036000017945 */ /* 0x000fe20003800000 */
[----:B------:R-:W-:Y:S02]  /*19850*/  SEL R209, R209, RZ, !P0 ;  /* 0x000000ffd1d17207 */ /* 0x000fe40004000000 */
[----:B------:R-:W-:Y:S02]  /*19860*/  SEL R219, R219, RZ, !P0 ;  /* 0x000000ffdbdb7207 */ /* 0x000fe40004000000 */
[----:B-----5:R-:W-:Y:S01]  /*19870*/  SHF.R.S32.HI R28, RZ, 0x1f, R3 ;  /* 0x0000001fff1c7819 */ /* 0x020fe20000011403 */
[----:B------:R-:W-:Y:S06]  /*19880*/  @P3 BRA `(.L_x_9607) ;  /* 0x0000000000c43947 */ /* 0x000fec0003800000 */
[----:B------:R-:W1:Y:S01]  /*19890*/  S2R R31, SR_TID.X ;  /* 0x00000000001f7919 */ /* 0x000e620000002100 */
[----:B------:R-:W2:Y:S02]  /*198a0*/  LDC R35, c[0x0][0xbe8] ;  /* 0x0002fa00ff237b82 */ /* 0x000ea40000000800 */
[----:B--2---:R-:W-:Y:S01]  /*198b0*/  IMAD R0, R24, R35, RZ ;  /* 0x0000002318007224 */ /* 0x004fe200078e02ff */
[----:B-1----:R-:W-:-:S04]  /*198c0*/  IADD3 R31, R192, -0x80, R31 ;  /* 0xffffff80c01f7810 */ /* 0x002fc80007ffe01f */
[----:B------:R-:W-:-:S13]  /*198d0*/  ISETP.GE.AND P0, PT, R31, R0, PT ;  /* 0x000000001f00720c */ /* 0x000fda0003f06270 */
[----:B------:R-:W-:Y:S05]  /*198e0*/  @P0 BRA `(.L_x_9607) ;  /* 0x0000000000ac0947 */ /* 0x000fea0003800000 */
[----:B------:R-:W-:Y:S01]  /*198f0*/  IMAD.MOV.U32 R26, RZ, RZ, 0x9b8 ;  /* 0x000009b8ff1a7424 */ /* 0x000fe200078e00ff */
[----:B------:R-:W-:Y:S01]  /*19900*/  ISETP.GT.AND P0, PT, R208, 0x1, PT ;  /* 0x00000001d000780c */ /* 0x000fe20003f04270 */
[----:B------:R-:W1:Y:S01]  /*19910*/  LDC.64 R32, c[0x0][0xba8] ;  /* 0x0002ea00ff207b82 */ /* 0x000e620000000a00 */
[----:B------:R-:W-:Y:S01]  /*19920*/  ISETP.NE.AND P1, PT, R35, 0x1, PT ;  /* 0x000000012300780c */ /* 0x000fe20003f25270 */
[----:B------:R-:W-:Y:S01]  /*19930*/  IMAD.MOV.U32 R25, RZ, RZ, R31 ;  /* 0x000000ffff197224 */ /* 0x000fe200078e001f */
[----:B------:R-:W-:-:S05]  /*19940*/  SEL R26, R26, 0x978, P0 ;  /* 0x000009781a1a7807 */ /* 0x000fca0000000000 */
[----:B------:R-:W2:Y:S08]  /*19950*/  LDC.64 R10, c[0x0][R26+0x220] ;  /* 0x000088001a0a7b82 */ /* 0x000eb00000000a00 */
[----:B------:R-:W4:Y:S08]  /*19960*/  LDC.64 R8, c[0x0][R26+0x218] ;  /* 0x000086001a087b82 */ /* 0x000f300000000a00 */
[----:B------:R-:W5:Y:S08]  /*19970*/  LDC.64 R12, c[0x0][R26+0x228] ;  /* 0x00008a001a0c7b82 */ /* 0x000f700000000a00 */
[----:B------:R-:W0:Y:S08]  /*19980*/  @P1 LDC R0, c[0x0][0xbec] ;  /* 0x0002fb00ff001b82 */ /* 0x000e300000000800 */
[----:B------:R-:W5:Y:S08]  /*19990*/  LDC.64 R14, c[0x0][R26+0x210] ;  /* 0x000084001a0e7b82 */ /* 0x000f700000000a00 */
[----:B------:R-:W3:Y:S01]  /*199a0*/  @P1 LDC R29, c[0x0][0xbf0] ;  /* 0x0002fc00ff1d1b82 */ /* 0x000ee20000000800 */
[----:B0-----:R-:W-:-:S07]  /*199b0*/  @P1 IMAD.HI.U32 R0, R31, R0, RZ ;  /* 0x000000001f001227 */ /* 0x001fce00078e00ff */
[----:B-1----:R-:W0:Y:S01]  /*199c0*/  @!P0 LDC R32, c[0x0][0xb50] ;  /* 0x0002d400ff208b82 */ /* 0x002e220000000800 */
[-C--:B--2---:R-:W-:Y:S02]  /*199d0*/  IMAD R11, R11, R209.reuse, RZ ;  /* 0x000000d10b0b7224 */ /* 0x084fe400078e02ff */
[----:B------:R-:W-:-:S05]  /*199e0*/  IMAD.WIDE.U32 R20, R10, R209, RZ ;  /* 0x000000d10a147225 */ /* 0x000fca00078e00ff */
[----:B------:R-:W1:Y:S01]  /*199f0*/  @!P0 LDC R33, c[0x0][0xb54] ;  /* 0x0002d500ff218b82 */ /* 0x000e620000000800 */
[-C--:B----4-:R-:W-:Y:S02]  /*19a00*/  IMAD R27, R9, R188.reuse, RZ ;  /* 0x000000bc091b7224 */ /* 0x090fe400078e02ff */
[----:B------:R-:W-:Y:S01]  /*19a10*/  IMAD.WIDE.U32 R8, R8, R188, RZ ;  /* 0x000000bc08087225 */ /* 0x000fe200078e00ff */
[----:B---3--:R-:W-:-:S03]  /*19a20*/  @P1 SHF.R.U32.HI R25, RZ, R29, R0 ;  /* 0x0000001dff191219 */ /* 0x008fc60000011600 */
[----:B------:R-:W-:Y:S01]  /*19a30*/  IMAD R29, R10, R219, R11 ;  /* 0x000000db0a1d7224 */ /* 0x000fe200078e020b */
[----:B------:R-:W-:Y:S01]  /*19a40*/  SEL R11, R212, RZ, P0 ;  /* 0x000000ffd40b7207 */ /* 0x000fe20000000000 */
[----:B------:R-:W-:Y:S01]  /*19a50*/  IMAD.IADD R27, R9, 0x1, R27 ;  /* 0x00000001091b7824 */ /* 0x000fe200078e021b */
[----:B------:R-:W-:Y:S01]  /*19a60*/  IADD3 R4, -R25, RZ, RZ ;  /* 0x000000ff19047210 */ /* 0x000fe20007ffe1ff */
[----:B------:R-:W-:Y:S01]  /*19a70*/  IMAD.IADD R29, R21, 0x1, R29 ;  /* 0x00000001151d7824 */ /* 0x000fe200078e021d */
[----:B------:R-:W-:Y:S01]  /*19a80*/  IADD3 R0, P1, P3, R20, R8, R3 ;  /* 0x0000000814007210 */ /* 0x000fe20007b3e003 */
[----:B-----5:R-:W-:-:S04]  /*19a90*/  IMAD.WIDE.U32 R8, R12, R11, RZ ;  /* 0x0000000b0c087225 */ /* 0x020fc800078e00ff */
[----:B------:R-:W-:Y:S02]  /*19aa0*/  IMAD R13, R13, R11, RZ ;  /* 0x0000000b0d0d7224 */ /* 0x000fe400078e02ff */
[----:B------:R-:W-:Y:S01]  /*19ab0*/  IMAD R11, R35, R4, R31 ;  /* 0x00000004230b7224 */ /* 0x000fe200078e021f */
[----:B------:R-:W-:Y:S01]  /*19ac0*/  IADD3.X R4, R29, R27, R28, P1, P3 ;  /* 0x0000001b1d047210 */ /* 0x000fe20000fe641c */
[----:B------:R-:W-:Y:S01]  /*19ad0*/  IMAD.IADD R13, R9, 0x1, R13 ;  /* 0x00000001090d7824 */ /* 0x000fe200078e020d */
[----:B------:R-:W-:Y:S01]  /*19ae0*/  IADD3 R8, P0, P1, R25, R0, R8 ;  /* 0x0000000019087210 */ /* 0x000fe2000791e008 */
[----:B------:R-:W-:Y:S01]  /*19af0*/  IMAD R0, R15, R11, RZ ;  /* 0x0000000b0f007224 */ /* 0x000fe200078e02ff */
[----:B------:R-:W-:-:S04]  /*19b00*/  SHF.R.S32.HI R25, RZ, 0x1f, R25 ;  /* 0x0000001fff197819 */ /* 0x000fc80000011419 */
[----:B------:R-:W-:Y:S02]  /*19b10*/  IADD3.X R9, R25, R4, R13, P0, P1 ;  /* 0x0000000419097210 */ /* 0x000fe400007e240d */
[----:B------:R-:W-:Y:S01]  /*19b20*/  SHF.R.S32.HI R13, RZ, 0x1f, R11 ;  /* 0x0000001fff0d7819 */ /* 0x000fe2000001140b */
[----:B------:R-:W-:-:S04]  /*19b30*/  IMAD.WIDE.U32 R8, R14, R11, R8 ;  /* 0x0000000b0e087225 */ /* 0x000fc800078e0008 */
[----:B------:R-:W-:Y:S01]  /*19b40*/  IMAD R13, R14, R13, R0 ;  /* 0x0000000d0e0d7224 */ /* 0x000fe200078e0200 */
[----:B0-----:R-:W-:-:S03]  /*19b50*/  LEA R10, P0, R8, R32, 0x2 ;  /* 0x00000020080a7211 */ /* 0x001fc600078010ff */
[----:B------:R-:W-:Y:S01]  /*19b60*/  IMAD.IADD R0, R9, 0x1, R13 ;  /* 0x0000000109007824 */ /* 0x000fe200078e020d */
[----:B------:R-:W-:-:S04]  /*19b70*/  MOV R9, 0xff800000 ;  /* 0xff80000000097802 */ /* 0x000fc80000000f00 */
[----:B-1----:R-:W-:-:S05]  /*19b80*/  LEA.HI.X R11, R8, R33, R0, 0x2, P0 ;  /* 0x00000021080b7211 */ /* 0x002fca00000f1400 */
[----:B------:R1:W-:Y:S02]  /*19b90*/  STG.E desc[UR42][R10.64], R9 ;  /* 0x000000090a007986 */ /* 0x0003e4000c10192a */
.L_x_9607:
[----:B------:R-:W-:Y:S05]  /*19ba0*/  BSYNC B1 ;  /* 0x0000000000017941 */ /* 0x000fea0003800000 */
.L_x_9606:
        /* <DEDUP_REMOVED lines=11> */
[----:B------:R-:W-:-:S03]  /*19c60*/  IMAD.WIDE.U32 R8, R188, UR4, R8 ;  /* 0x00000004bc087c25 */ /* 0x000fc6000f8e0008 */
[----:B------:R-:W-:Y:S01]  /*19c70*/  MOV R3, R13 ;  /* 0x0000000d00037202 */ /* 0x000fe20000000f00 */
[----:B------:R-:W-:Y:S01]  /*19c80*/  IMAD R9, R188, UR5, R9 ;  /* 0x00000005bc097c24 */ /* 0x000fe2000f8e0209 */
[----:B------:R-:W-:Y:S01]  /*19c90*/  ULDC.64 UR4, c[0x0][0xae0] ;  /* 0x0002b80000047ab9 */ /* 0x000fe20000000a00 */
[----:B------:R-:W-:Y:S01]  /*19ca0*/  IMAD.IADD R192, R187, 0x1, R192 ;  /* 0x00000001bbc07824 */ /* 0x000fe200078e02c0 */
[----:B--2---:R-:W-:Y:S01]  /*19cb0*/  ISETP.NE.AND P0, PT, R21, 0x1, PT ;  /* 0x000000011500780c */ /* 0x004fe20003f05270 */
[----:B------:R-:W-:-:S12]  /*19cc0*/  IMAD.WIDE.U32 R8, R209, UR6, R8 ;  /* 0x00000006d1087c25 */ /* 0x000fd8000f8e0008 */
[----:B---3--:R-:W1:Y:S08]  /*19cd0*/  @P0 LDC R4, c[0x0][0xbec] ;  /* 0x0002fb00ff040b82 */ /* 0x008e700000000800 */
[----:B------:R-:W2:Y:S01]  /*19ce0*/  @P0 LDC R15, c[0x0][0xbf0] ;  /* 0x0002fc00ff0f0b82 */ /* 0x000ea20000000800 */
[----:B-1----:R-:W-:-:S04]  /*19cf0*/  @P0 IMAD.HI.U32 R0, R13, R4, RZ ;  /* 0x000000040d000227 */ /* 0x002fc800078e00ff */
[----:B------:R-:W-:Y:S01]  /*19d00*/  IMAD R4, R219, UR6, RZ ;  /* 0x00000006db047c24 */ /* 0x000fe2000f8e02ff */
[----:B--2---:R-:W-:-:S03]  /*19d10*/  @P0 SHF.R.U32.HI R3, RZ, R15, R0 ;  /* 0x0000000fff030219 */ /* 0x004fc60000011600 */
[----:B------:R-:W-:Y:S01]  /*19d20*/  IMAD R11, R209, UR7, R4 ;  /* 0x00000007d10b7c24 */ /* 0x000fe2000f8e0204 */
[--C-:B------:R-:W-:Y:S01]  /*19d30*/  SHF.R.S32.HI R0, RZ, 0x1f, R3.reuse ;  /* 0x0000001fff007819 */ /* 0x100fe20000011403 */
[----:B------:R-:W-:Y:S02]  /*19d40*/  IMAD.MOV R4, RZ, RZ, -R3 ;  /* 0x000000ffff047224 */ /* 0x000fe400078e0a03 */
[----:B------:R-:W-:Y:S02]  /*19d50*/  IMAD.IADD R9, R9, 0x1, R11 ;  /* 0x0000000109097824 */ /* 0x000fe400078e020b */
[----:B------:R-:W-:Y:S02]  /*19d60*/  IMAD R0, R0, UR4, RZ ;  /* 0x0000000400007c24 */ /* 0x000fe4000f8e02ff */
[----:B------:R-:W-:Y:S02]  /*19d70*/  IMAD R11, R21, R4, R13 ;  /* 0x00000004150b7224 */ /* 0x000fe400078e020d */
[----:B------:R-:W-:-:S02]  /*19d80*/  IMAD R13, R3, UR5, R0 ;  /* 0x00000005030d7c24 */ /* 0x000fc4000f8e0200 */
[----:B------:R-:W-:Y:S01]  /*19d90*/  IMAD.WIDE.U32 R8, R3, UR4, R8 ;  /* 0x0000000403087c25 */ /* 0x000fe2000f8e0008 */
        /* <DEDUP_REMOVED lines=8> */
[----:B------:R-:W-:Y:S01]  /*19e20*/  UMOV UR4, 0xffffffff ;  /* 0xffffffff00047882 */ /* 0x000fe20000000000 */
[----:B------:R-:W-:-:S04]  /*19e30*/  IADD3 R3, R9, R3, RZ ;  /* 0x0000000309037210 */ /* 0x000fc80007ffe0ff */
[----:B------:R-:W-:Y:S01]  /*19e40*/  LEA.HI.X R4, R8, UR5, R3, 0x1, P0 ;  /* 0x0000000508047c11 */ /* 0x000fe200080f0c03 */
[----:B------:R-:W-:Y:S06]  /*19e50*/  BRA.DIV UR4, `(.L_x_9608) ;  /* 0x000000aa04347947 */ /* 0x000fec000b800000 */
[----:B------:R1:W2:Y:S04]  /*19e60*/  SHFL.IDX PT, R3, R4, RZ, 0x181f ;  /* 0x00181fff04037589 */ /* 0x0002a800000e0000 */
[----:B------:R1:W3:Y:S02]  /*19e70*/  SHFL.IDX PT, R14, R0, RZ, 0x181f ;  /* 0x00181fff000e7589 */ /* 0x0002e400000e0000 */
.L_x_9868:
[----:B------:R-:W-:Y:S01]  /*19e80*/  IMAD R21, R24, R21, RZ ;  /* 0x0000001518157224 */ /* 0x000fe200078e02ff */
[----:B------:R-:W-:Y:S04]  /*19e90*/  BSSY B1, `(.L_x_9609) ;  /* 0x000000c000017945 */ /* 0x000fe80003800000 */
[----:B------:R-:W-:-:S13]  /*19ea0*/  ISETP.GE.AND P0, PT, R192, R21, PT ;  /* 0x00000015c000720c */ /* 0x000fda0003f06270 */
[----:B------:R-:W-:Y:S05]  /*19eb0*/  @P0 BRA `(.L_x_9610) ;  /* 0x0000000000240947 */ /* 0x000fea0003800000 */
[----:B------:R-:W-:Y:S02]  /*19ec0*/  ULDC UR4, c[0x0][0xac8] ;  /* 0x0002b20000047ab9 */ /* 0x000fe40000000800 */
[----:B------:R-:W-:Y:S02]  /*19ed0*/  ISETP.GE.AND P2, PT, R16, UR4, PT ;  /* 0x0000000410007c0c */ /* 0x000fe4000bf46270 */
[----:B------:R-:W-:-:S11]  /*19ee0*/  ISETP.GE.AND P3, PT, R2, UR4, PT ;  /* 0x0000000402007c0c */ /* 0x000fd6000bf66270 */
[-C--:B---3--:R-:W-:Y:S02]  /*19ef0*/  @!P2 LEA R8, P0, R16, R14.reuse, 0x1 ;  /* 0x0000000e1008a211 */ /* 0x088fe400078008ff */
[----:B------:R-:W-:Y:S02]  /*19f00*/  @!P3 LEA R14, P1, R2, R14, 0x1 ;  /* 0x0000000e020eb211 */ /* 0x000fe400078208ff */
[-C--:B--2---:R-:W-:Y:S02]  /*19f10*/  @!P2 LEA.HI.X R9, R16, R3.reuse, R17, 0x1, P0 ;  /* 0x000000031009a211 */ /* 0x084fe400000f0c11 */
[----:B------:R-:W-:-:S03]  /*19f20*/  @!P3 LEA.HI.X R15, R2, R3, R184, 0x1, P1 ;  /* 0x00000003020fb211 */ /* 0x000fc600008f0cb8 */
[----:B------:R4:W-:Y:S04]  /*19f30*/  @!P2 ST.E.128 desc[UR42][R8.64], RZ ;  /* 0x000000ff0800a985 */ /* 0x0009e8000c101d2a */
[----:B------:R4:W-:Y:S02]  /*19f40*/  @!P3 ST.E.128 desc[UR42][R14.64], RZ ;  /* 0x000000ff0e00b985 */ /* 0x0009e4000c101d2a */
.L_x_9610:
[----:B------:R-:W-:Y:S05]  /*19f50*/  BSYNC B1 ;  /* 0x0000000000017941 */ /* 0x000fea0003800000 */
.L_x_9609:
[----:B------:R-:W-:-:S03]  /*19f60*/  UMOV UR4, 0xffffffff ;  /* 0xffffffff00047882 */ /* 0x000fc60000000000 */
[----:B------:R-:W-:Y:S05]  /*19f70*/  BRA.DIV UR4, `(.L_x_9611) ;  /* 0x000000aa04207947 */ /* 0x000fea000b800000 */
[----:B--2---:R2:W0:Y:S04]  /*19f80*/  SHFL.IDX PT, R3, R4, 0x1, 0x181f ;  /* 0x00381f0004037f89 */ /* 0x00442800000e0000 */
[----:B---34-:R2:W3:Y:S02]  /*19f90*/  SHFL.IDX PT, R14, R0, 0x1, 0x181f ;  /* 0x00381f00000e7f89 */ /* 0x0184e400000e0000 */
.L_x_9872:
[----:B------:R-:W-:Y:S01]  /*19fa0*/  VIADD R8, R192, 0x20 ;  /* 0x00000020c0087836 */ /* 0x000fe20000000000 */
        /* <DEDUP_REMOVED lines=12> */
.L_x_9613:
[----:B------:R-:W-:Y:S05]  /*1a070*/  BSYNC B1 ;  /* 0x0000000000017941 */ /* 0x000fea0003800000 */
.L_x_9612:
[----:B------:R-:W-:-:S03]  /*1a080*/  UMOV UR4, 0xffffffff ;  /* 0xffffffff00047882 */ /* 0x000fc60000000000 */
[----:B------:R-:W-:Y:S05]  /*1a090*/  BRA.DIV UR4, `(.L_x_9614) ;  /* 0x000000aa04207947 */ /* 0x000fea000b800000 */
[----:B0-----:R0:W0:Y:S04]  /*1a0a0*/  SHFL.IDX PT, R3, R4, 0x2, 0x181f ;  /* 0x00581f0004037f89 */ /* 0x00102800000e0000 */
[----:B---34-:R3:W4:Y:S02]  /*1a0b0*/  SHFL.IDX PT, R14, R0, 0x2, 0x181f ;  /* 0x00581f00000e7f89 */ /* 0x01872400000e0000 */
.L_x_9876:
        /* <DEDUP_REMOVED lines=13> */
.L_x_9616:
[----:B------:R-:W-:Y:S05]  /*1a190*/  BSYNC B1 ;  /* 0x0000000000017941 */ /* 0x000fea0003800000 */
.L_x_9615:
[----:B------:R-:W-:-:S03]  /*1a1a0*/  UMOV UR4, 0xffffffff ;  /* 0xffffffff00047882 */ /* 0x000fc60000000000 */
[----:B------:R-:W-:Y:S05]  /*1a1b0*/  BRA.DIV UR4, `(.L_x_9617) ;  /* 0x000000aa04207947 */ /* 0x000fea000b800000 */
[----:B0-----:R0:W0:Y:S04]  /*1a1c0*/  SHFL.IDX PT, R3, R4, 0x3, 0x181f ;  /* 0x00781f0004037f89 */ /* 0x00102800000e0000 */
[----:B----4-:R4:W0:Y:S02]  /*1a1d0*/  SHFL.IDX PT, R14, R0, 0x3, 0x181f ;  /* 0x00781f00000e7f89 */ /* 0x01082400000e0000 */
.L_x_9880:
[----:B-1234-:R-:W-:-:S04]  /*1a1e0*/  IADD3 R0, R192, 0x60, RZ ;  /* 0x00000060c0007810 */ /* 0x01efc80007ffe0ff */
        /* <DEDUP_REMOVED lines=11> */
.L_x_9600:
[----:B------:R-:W-:Y:S05]  /*1a2a0*/  BSYNC B0 ;  /* 0x0000000000007941 */ /* 0x000fea0003800000 */
.L_x_9586:
[----:B------:R-:W-:Y:S02]  /*1a2b0*/  ULDC UR4, c[0x0][0xc3c] ;  /* 0x00030f0000047ab9 */ /* 0x000fe40000000800 */
[----:B---3--:R-:W-:-:S13]  /*1a2c0*/  ISETP.GE.AND P0, PT, R7, UR4, PT ;  /* 0x0000000407007c0c */ /* 0x008fda000bf06270 */
[----:B------:R-:W-:Y:S05]  /*1a2d0*/  @!P0 BRA `(.L_x_9618) ;  /* 0xfffffe6c00cc8947 */ /* 0x000fea000383ffff */
[----:B------:R-:W-:Y:S05]  /*1a2e0*/  BRA `(.L_x_9384) ;  /* 0x0000007800487947 */ /* 0x000fea0003800000 */
.L_x_9382:
        /* <DEDUP_REMOVED lines=16> */
.L_x_9619:
        /* <DEDUP_REMOVED lines=43> */
.L_x_9623:
        /* <DEDUP_REMOVED lines=37> */
.L_x_9621:
[----:B------:R-:W-:Y:S01]  /*1a8f0*/  IADD3 R3, -R3, R8, RZ ;  /* 0x0000000803037210 */ /* 0x000fe20007ffe1ff */
[----:B------:R-:W-:-:S04]  /*1a900*/  IMAD.MOV.U32 R16, RZ, RZ, RZ ;  /* 0x000000ffff107224 */ /* 0x000fc800078e00ff */
        /* <DEDUP_REMOVED lines=11> */
.L_x_9624:
        /* <DEDUP_REMOVED lines=37> */
[----:B------:R-:W-:Y:S01]  /*1ac10*/  IMAD.MOV R12, RZ, RZ, -R2 ;  /* 0x000000ffff0c7224 */ /* 0x000fe200078e0a02 */
[----:B------:R-:W-:Y:S02]  /*1ac20*/  MOV R2, RZ ;  /* 0x000000ff00027202 */ /* 0x000fe40000000f00 */
[----:B------:R-:W-:-:S03]  /*1ac30*/  IABS R8, R10 ;  /* 0x0000000a00087213 */ /* 0x000fc60000000000 */
[----:B------:R-:W-:-:S04]  /*1ac40*/  IMAD.HI.U32 R2, R3, R11, R2 ;  /* 0x0000000b03027227 */ /* 0x000fc800078e0002 */
[----:B------:R-:W-:Y:S02]  /*1ac50*/  IMAD.MOV.U32 R3, RZ, RZ, R8 ;  /* 0x000000ffff037224 */ /* 0x000fe400078e0008 */
[----:B------:R-:W-:Y:S02]  /*1ac60*/  IMAD.MOV.U32 R8, RZ, RZ, R12 ;  /* 0x000000ffff087224 */ /* 0x000fe400078e000c */
        /* <DEDUP_REMOVED lines=19> */
.L_x_9625:
        /* <DEDUP_REMOVED lines=31> */
[----:B------:R-:W-:Y:S01]  /*1af90*/  IMAD R4, R4, R2, R5 ;  /* 0x0000000204047224 */ /* 0x000fe200078e0205 */
[----:B------:R-:W-:Y:S02]  /*1afa0*/  MOV R2, RZ ;  /* 0x000000ff00027202 */ /* 0x000fe40000000f00 */
[----:B------:R-:W-:-:S04]  /*1afb0*/  VIADDMNMX R13, R3, UR5, R13, PT ;  /* 0x00000005030d7c46 */ /* 0x000fc8000b80010d */
[-C--:B------:R-:W-:Y:S01]  /*1afc0*/  IABS R10, R13.reuse ;  /* 0x0000000d000a7213 */ /* 0x080fe20000000000 */
[----:B------:R-:W-:Y:S01]  /*1afd0*/  IMAD.MOV R18, RZ, RZ, -R13 ;  /* 0x000000ffff127224 */ /* 0x000fe200078e0a0d */
[----:B------:R-:W-:Y:S02]  /*1afe0*/  IABS R12, R13 ;  /* 0x0000000d000c7213 */ /* 0x000fe40000000000 */
[----:B------:R-:W0:Y:S08]  /*1aff0*/  I2F.RP R8, R10 ;  /* 0x0000000a00087306 */ /* 0x000e300000209400 */
[----:B0-----:R-:W0:Y:S02]  /*1b000*/  MUFU.RCP R8, R8 ;  /* 0x0000000800087308 */ /* 0x001e240000001000 */
[----:B0-----:R-:W-:-:S06]  /*1b010*/  IADD3 R3, R8, 0xffffffe, RZ ;  /* 0x0ffffffe08037810 */ /* 0x001fcc0007ffe0ff */
        /* <DEDUP_REMOVED lines=21> */
.L_x_9626:
[----:B------:R-:W-:-:S05]  /*1b170*/  LOP3.LUT R17, RZ, R2, RZ, 0x33, !PT ;  /* 0x00000002ff117212 */ /* 0x000fca00078e33ff */
[----:B------:R-:W-:Y:S01]  /*1b180*/  IMAD.IADD R17, R6, 0x1, R17 ;  /* 0x0000000106117824 */ /* 0x000fe200078e0211 */
[----:B------:R-:W-:Y:S06]  /*1b190*/  BRA `(.L_x_9627) ;  /* 0x00000000000c7947 */ /* 0x000fec0003800000 */
.L_x_9622:
[----:B------:R-:W-:Y:S01]  /*1b1a0*/  MOV R17, RZ ;  /* 0x000000ff00117202 */ /* 0x000fe20000000f00 */
[----:B------:R-:W-:Y:S02]  /*1b1b0*/  IMAD.U32 R16, RZ, RZ, UR6 ;  /* 0x00000006ff107e24 */ /* 0x000fe4000f8e00ff */
[----:B------:R-:W-:-:S07]  /*1b1c0*/  IMAD.MOV.U32 R18, RZ, RZ, RZ ;  /* 0x000000ffff127224 */ /* 0x000fce00078e00ff */
.L_x_9627:
[----:B------:R-:W-:-:S13]  /*1b1d0*/  ISETP.NE.AND P0, PT, R7, RZ, PT ;  /* 0x000000ff0700720c */ /* 0x000fda0003f05270 */
[----:B------:R-:W0:Y:S01]  /*1b1e0*/  @!P0 S2R R3, SR_CgaCtaId ;  /* 0x0000000000038919 */ /* 0x000e220000008800 */
[----:B------:R-:W-:-:S04]  /*1b1f0*/  @!P0 MOV R2, 0x400 ;  /* 0x0000040000028802 */ /* 0x000fc80000000f00 */
[----:B0-----:R-:W-:-:S05]  /*1b200*/  @!P0 LEA R2, R3, R2, 0x18 ;  /* 0x0000000203028211 */ /* 0x001fca00078ec0ff */
[----:B------:R1:W-:Y:S01]  /*1b210*/  @!P0 STS.128 [R2+0x288d0], R16 ;  /* 0x0288d01002008388 */ /* 0x0003e20000000c00 */
[----:B------:R-:W-:Y:S06]  /*1b220*/  BAR.ARV 0x5, 0x180 ;  /* 0x0146000000007b1d */ /* 0x000fec0000002000 */
.L_x_9620:
        /* <DEDUP_REMOVED lines=15> */
[----:B------:R-:W-:Y:S01]  /*1b320*/  IMAD.MOV.U32 R27, RZ, RZ, RZ ;  /* 0x000000ffff1b7224 */ /* 0x000fe200078e00ff */
[----:B-1----:R-:W-:Y:S01]  /*1b330*/  LOP3.LUT R2, R3, 0x38, R0, 0x78, !PT ;  /* 0x0000003803027812 */ /* 0x002fe200078e7800 */
[----:B------:R-:W-:Y:S01]  /*1b340*/  IMAD.SHL.U32 R0, R0, 0x10, RZ ;  /* 0x0000001000007824 */ /* 0x000fe200078e00ff */
[----:B------:R-:W-:Y:S01]  /*1b350*/  MOV R29, 0x1 ;  /* 0x00000001001d7802 */ /* 0x000fe20000000f00 */
[----:B------:R-:W-:Y:S01]  /*1b360*/  IMAD.MOV.U32 R25, RZ, RZ, RZ ;  /* 0x000000ffff197224 */ /* 0x000fe200078e00ff */
[----:B------:R-:W-:Y:S01]  /*1b370*/  LOP3.LUT R35, R2, 0x200, R35, 0xf8, !PT ;  /* 0x0000020002237812 */ /* 0x000fe200078ef823 */
[----:B------:R-:W-:Y:S01]  /*1b380*/  ULOP3.LUT UR38, UR36, 0x2, URZ, 0xfc, !UPT ;  /* 0x0000000224267892 */ /* 0x000fe2000f8efc3f */
[----:B------:R-:W-:Y:S01]  /*1b390*/  SHF.R.U32.HI R2, RZ, 0x3, R4 ;  /* 0x00000003ff027819 */ /* 0x000fe20000011604 */
[----:B------:R-:W-:Y:S01]  /*1b3a0*/  ULDC.64 UR40, c[0x0][0x198] ;  /* 0x0000660000287ab9 */ /* 0x000fe20000000a00 */
[----:B------:R-:W-:Y:S01]  /*1b3b0*/  LOP3.LUT R0, R0, 0x70, RZ, 0xc0, !PT ;  /* 0x0000007000007812 */ /* 0x000fe200078ec0ff */
[----:B------:R-:W-:Y:S01]  /*1b3c0*/  ULDC UR37, c[0x0][0xc] ;  /* 0x0000030000257ab9 */ /* 0x000fe20000000800 */
[----:B------:R-:W-:-:S02]  /*1b3d0*/  MOV R28, 0x1 ;  /* 0x00000001001c7802 */ /* 0x000fc40000000f00 */
[----:B------:R-:W-:Y:S01]  /*1b3e0*/  LOP3.LUT R2, R2, R0, RZ, 0xfc, !PT ;  /* 0x0000000002027212 */ /* 0x000fe200078efcff */
[----:B0-----:R-:W-:Y:S01]  /*1b3f0*/  ULEA UR4, UR5, UR4, 0x18 ;  /* 0x0000000405047291 */ /* 0x001fe2000f8ec03f */
[----:B------:R-:W-:-:S05]  /*1b400*/  LOP3.LUT R30, R31, 0x40, RZ, 0xfc, !PT ;  /* 0x000000401f1e7812 */ /* 0x000fca00078efcff */
[----:B------:R-:W-:-:S04]  /*1b410*/  IMAD.U32 R22, RZ, RZ, UR4 ;  /* 0x00000004ff167e24 */ /* 0x000fc8000f8e00ff */
[----:B------:R-:W-:-:S05]  /*1b420*/  IMAD R0, R35, 0x2, R22 ;  /* 0x0000000223007824 */ /* 0x000fca00078e0216 */
[----:B------:R2:W-:Y:S02]  /*1b430*/  STL [R1+0x8], R0 ;  /* 0x0000080001007387 */ /* 0x0005e40000100800 */
.L_x_9731:
[----:B0-----:R-:W0:Y:S02]  /*1b440*/  LDC.64 R2, c[0x0][0xc88] ;  /* 0x00032200ff027b82 */ /* 0x001e240000000a00 */
[----:B0-----:R-:W-:-:S05]  /*1b450*/  IMAD.WIDE R2, R19, 0x4, R2 ;  /* 0x0000000413027825 */ /* 0x001fca00078e0202 */
[----:B--2---:R-:W2:Y:S01]  /*1b460*/  LDG.E R33, desc[UR42][R2.64] ;  /* 0x0000002a02217981 */ /* 0x004ea2000c1e1900 */
[----:B------:R-:W-:Y:S05]  /*1b470*/  YIELD ;  /* 0x0000000000007946 */ /* 0x000fea0003800000 */
[----:B------:R-:W-:Y:S01]  /*1b480*/  ULDC.64 UR4, c[0x0][0xa28] ;  /* 0x00028a0000047ab9 */ /* 0x000fe20000000a00 */
[----:B------:R-:W-:Y:S01]  /*1b490*/  IMAD.MOV.U32 R13, RZ, RZ, RZ ;  /* 0x000000ffff0d7224 */ /* 0x000fe200078e00ff */
        /* <DEDUP_REMOVED lines=18> */
[----:B------:R-:W-:Y:S02]  /*1b5c0*/  ISETP.NE.U32.AND P1, PT, RZ, UR6, PT ;  /* 0x00000006ff007c0c */ /* 0x000fe4000bf25070 */
[----:B-1----:R-:W-:-:S02]  /*1b5d0*/  IADD3 R2, P3, R23, UR4, RZ ;  /* 0x0000000417027c10 */ /* 0x002fc4000ff7e0ff */
[----:B------:R-:W-:Y:S02]  /*1b5e0*/  ISETP.NE.AND.EX P1, PT, RZ, UR7, PT, P1 ;  /* 0x00000007ff007c0c */ /* 0x000fe4000bf25310 */
[----:B------:R-:W-:Y:S02]  /*1b5f0*/  IADD3.X R3, R24, UR5, RZ, P3, !PT ;  /* 0x0000000518037c10 */ /* 0x000fe40009ffe4ff */
[----:B------:R-:W-:-:S03]  /*1b600*/  IADD3 R4, P4, R23, UR6, RZ ;  /* 0x0000000617047c10 */ /* 0x000fc6000ff9e0ff */
[----:B------:R-:W3:Y:S01]  /*1b610*/  @P0 LDG.E R6, desc[UR42][R2.64] ;  /* 0x0000002a02060981 */ /* 0x000ee2000c1e1900 */
[----:B------:R-:W-:Y:S01]  /*1b620*/  ULDC UR4, c[0x0][0x288] ;  /* 0x0000a20000047ab9 */ /* 0x000fe20000000800 */
[----:B------:R-:W-:Y:S01]  /*1b630*/  IADD3.X R5, R24, UR7, RZ, P4, !PT ;  /* 0x0000000718057c10 */ /* 0x000fe2000a7fe4ff */
[----:B------:R-:W-:Y:S01]  /*1b640*/  IMAD.U32 R8, RZ, RZ, UR4 ;  /* 0x00000004ff087e24 */ /* 0x000fe2000f8e00ff */
[----:B------:R-:W-:-:S03]  /*1b650*/  ULDC.64 UR4, c[0x0][0x418] ;  /* 0x0001060000047ab9 */ /* 0x000fc60000000a00 */
        /* <DEDUP_REMOVED lines=12> */
[----:B0-----:R-:W-:Y:S01]  /*1b720*/  MOV R6, UR5 ;  /* 0x0000000500067c02 */ /* 0x001fe20008000f00 */
[----:B------:R-:W-:Y:S01]  /*1b730*/  IMAD.U32 R9, RZ, RZ, UR4 ;  /* 0x00000004ff097e24 */ /* 0x000fe2000f8e00ff */
[----:B---3--:R0:W-:Y:S04]  /*1b740*/  STL [R1+0x10], R8 ;  /* 0x0000100801007387 */ /* 0x0081e80000100800 */
[----:B--2---:R0:W-:Y:S01]  /*1b750*/  STL [R1], R13 ;  /* 0x0000000d01007387 */ /* 0x0041e20000100800 */
[----:B------:R-:W-:Y:S01]  /*1b760*/  IMAD.MOV.U32 R12, RZ, RZ, R8 ;  /* 0x000000ffff0c7224 */ /* 0x000fe200078e0008 */
[----:B------:R-:W-:Y:S06]  /*1b770*/  @P2 BRA `(.L_x_9629) ;  /* 0x0000000000142947 */ /* 0x000fec0003800000 */
[----:B------:R-:W-:Y:S05]  /*1b780*/  @!P0 BRA `(.L_x_9629) ;  /* 0x0000000000108947 */ /* 0x000fea0003800000 */
[----:B0-----:R-:W2:Y:S04]  /*1b790*/  LDG.E R8, desc[UR42][R2.64] ;  /* 0x0000002a02087981 */ /* 0x001ea8000c1e1900 */
[----:B------:R-:W2:Y:S02]  /*1b7a0*/  LDG.E R7, desc[UR42][R2.64+0x4] ;  /* 0x0000042a02077981 */ /* 0x000ea4000c1e1900 */
[----:B--2---:R-:W-:-:S05]  /*1b7b0*/  IMAD.IADD R12, R7, 0x1, -R8 ;  /* 0x00000001070c7824 */ /* 0x004fca00078e0a08 */
[----:B------:R1:W-:Y:S02]  /*1b7c0*/  STL [R1+0x10], R12 ;  /* 0x0000100c01007387 */ /* 0x0003e40000100800 */
.L_x_9629:
        /* <DEDUP_REMOVED lines=14> */
.L_x_9630:
        /* <DEDUP_REMOVED lines=9> */
.L_x_9631:
[----:B0-----:R-:W2:Y:S01]  /*1b940*/  @P1 LDG.E R2, desc[UR42][R4.64] ;  /* 0x0000002a04021981 */ /* 0x001ea2000c1e1900 */
[----:B------:R-:W0:Y:S03]  /*1b950*/  LDC R3, c[0x0][0x448] ;  /* 0x00011200ff037b82 */ /* 0x000e260000000800 */
[----:B------:R-:W2:Y:S01]  /*1b960*/  @P1 LDG.E R11, desc[UR42][R4.64+0x4] ;  /* 0x0000042a040b1981 */ /* 0x000ea2000c1e1900 */
[----:B-----5:R-:W-:Y:S01]  /*1b970*/  IADD3 R9, -R13, R9, RZ ;  /* 0x000000090d097210 */ /* 0x020fe20007ffe1ff */
[----:B------:R-:W-:Y:S01]  /*1b980*/  BSSY B0, `(.L_x_9632) ;  /* 0x0000035000007945 */ /* 0x000fe20003800000 */
[----:B------:R-:W-:Y:S02]  /*1b990*/  LOP3.LUT R37, R8, 0xff, RZ, 0xc0, !PT ;  /* 0x000000ff08257812 */ /* 0x000fe400078ec0ff */
[----:B------:R-:W-:Y:S02]  /*1b9a0*/  MOV R13, RZ ;  /* 0x000000ff000d7202 */ /* 0x000fe40000000f00 */
[----:B0-----:R-:W-:-:S13]  /*1b9b0*/  ISETP.NE.AND P0, PT, R3, 0x1, PT ;  /* 0x000000010300780c */ /* 0x001fda0003f05270 */
[----:B------:R-:W0:Y:S08]  /*1b9c0*/  @P0 LDC R7, c[0x0][0x44c] ;  /* 0x00011300ff070b82 */ /* 0x000e300000000800 */
[----:B------:R-:W3:Y:S01]  /*1b9d0*/  @P0 LDC R3, c[0x0][0x450] ;  /* 0x00011400ff030b82 */ /* 0x000ee20000000800 */
[----:B--2---:R-:W-:Y:S02]  /*1b9e0*/  @P1 IMAD.IADD R6, R11, 0x1, -R2 ;  /* 0x000000010b061824 */ /* 0x004fe400078e0a02 */
[----:B------:R-:W-:-:S02]  /*1b9f0*/  IMAD.SHL.U32 R2, R17, 0x80, RZ ;  /* 0x0000008011027824 */ /* 0x000fc400078e00ff */
[----:B------:R-:W-:Y:S02]  /*1ba00*/  IMAD.IADD R36, R9, 0x1, R6 ;  /* 0x0000000109247824 */ /* 0x000fe400078e0206 */
[----:B------:R-:W-:-:S04]  /*1ba10*/  VIADD R2, R2, 0x7f ;  /* 0x0000007f02027836 */ /* 0x000fc80000000000 */
[----:B0-----:R-:W-:Y:S01]  /*1ba20*/  @P0 IMAD.HI.U32 R10, R2, R7, RZ ;  /* 0x00000007020a0227 */ /* 0x001fe200078e00ff */
[----:B------:R-:W-:-:S04]  /*1ba30*/  IADD3 R7, R36, 0x80, -R12 ;  /* 0x0000008024077810 */ /* 0x000fc80007ffe80c */
[----:B---3--:R-:W-:Y:S01]  /*1ba40*/  @P0 SHF.R.U32.HI R2, RZ, R3, R10 ;  /* 0x00000003ff020219 */ /* 0x008fe2000001160a */
[----:B------:R-:W-:-:S04]  /*1ba50*/  VIADD R3, R36, 0x7f ;  /* 0x0000007f24037836 */ /* 0x000fc80000000000 */
[----:B------:R-:W-:Y:S01]  /*1ba60*/  IMAD.IADD R2, R7, 0x1, R2 ;  /* 0x0000000107027824 */ /* 0x000fe200078e0202 */
[----:B------:R-:W-:-:S04]  /*1ba70*/  SHF.R.S32.HI R4, RZ, 0x1f, R3 ;  /* 0x0000001fff047819 */ /* 0x000fc80000011403 */
[----:B------:R-:W-:Y:S02]  /*1ba80*/  LEA.HI R4, R4, R3, RZ, 0x7 ;  /* 0x0000000304047211 */ /* 0x000fe400078f38ff */
[----:B------:R-:W-:Y:S02]  /*1ba90*/  SHF.R.S32.HI R3, RZ, 0x1f, R2 ;  /* 0x0000001fff037819 */ /* 0x000fe40000011402 */
[----:B------:R-:W-:Y:S02]  /*1baa0*/  SHF.R.S32.HI R5, RZ, 0x7, R4 ;  /* 0x00000007ff057819 */ /* 0x000fe40000011404 */
[----:B------:R-:W-:Y:S02]  /*1bab0*/  LEA.HI R3, R3, R2, RZ, 0x7 ;  /* 0x0000000203037211 */ /* 0x000fe400078f38ff */
[----:B------:R-:W-:Y:S02]  /*1bac0*/  SHF.R.U32.HI R4, RZ, 0x10, R8 ;  /* 0x00000010ff047819 */ /* 0x000fe40000011608 */
[----:B------:R-:W-:-:S04]  /*1bad0*/  SHF.R.S32.HI R10, RZ, 0x7, R3 ;  /* 0x00000007ff0a7819 */ /* 0x000fc80000011403 */
        /* <DEDUP_REMOVED lines=31> */
.L_x_9633:
[----:B------:R-:W-:Y:S05]  /*1bcd0*/  BSYNC B0 ;  /* 0x0000000000007941 */ /* 0x000fea0003800000 */
.L_x_9632:
[-C--:B------:R-:W-:Y:S01]  /*1bce0*/  IMAD R2, R37, R13.reuse, RZ ;  /* 0x0000000d25027224 */ /* 0x080fe200078e02ff */
[----:B------:R-:W-:Y:S04]  /*1bcf0*/  BSSY B0, `(.L_x_9634) ;  /* 0x0000114000007945 */ /* 0x000fe80003800000 */
[C---:B------:R-:W-:Y:S01]  /*1bd00*/  VIADDMNMX R10, R2.reuse, R13, R10, PT ;  /* 0x0000000d020a7246 */ /* 0x040fe2000380010a */
[----:B------:R-:W-:-:S04]  /*1bd10*/  IMAD R2, R2, 0x80, -R9 ;  /* 0x0000008002027824 */ /* 0x000fc800078e0a09 */
[----:B------:R-:W-:-:S05]  /*1bd20*/  IMAD R10, R10, 0x80, -R9 ;  /* 0x000000800a0a7824 */ /* 0x000fca00078e0a09 */
[----:B------:R-:W-:Y:S02]  /*1bd30*/  VIMNMX R10, R10, R6, PT ;  /* 0x000000060a0a7248 */ /* 0x000fe40003fe0100 */
[----:B------:R-:W-:-:S04]  /*1bd40*/  VIMNMX R6, RZ, R2, !PT ;  /* 0x00000002ff067248 */ /* 0x000fc80007fe0100 */
[----:B------:R-:W-:Y:S02]  /*1bd50*/  ISETP.GT.AND P0, PT, R10, R6, PT ;  /* 0x000000060a00720c */ /* 0x000fe40003f04270 */
[----:B------:R-:W-:-:S11]  /*1bd60*/  SHF.R.U32.HI R6, RZ, 0x7, R6 ;  /* 0x00000007ff067819 */ /* 0x000fd60000011606 */
[----:B------:R-:W-:-:S05]  /*1bd70*/  @P0 VIADD R2, R10, 0x7f ;  /* 0x0000007f0a020836 */ /* 0x000fca0000000000 */
[----:B------:R-:W-:-:S04]  /*1bd80*/  @P0 SHF.R.S32.HI R3, RZ, 0x1f, R2 ;  /* 0x0000001fff030819 */ /* 0x000fc80000011402 */
[----:B------:R-:W-:Y:S02]  /*1bd90*/  @P0 LEA.HI R2, R3, R2, RZ, 0x7 ;  /* 0x0000000203020211 */ /* 0x000fe400078f38ff */
[-C--:B------:R-:W-:Y:S02]  /*1bda0*/  MOV R3, R6.reuse ;  /* 0x0000000600037202 */ /* 0x080fe40000000f00 */
        /* <DEDUP_REMOVED lines=11> */
.L_x_9883:
[----:B--2---:R-:W-:Y:S02]  /*1be60*/  ISETP.NE.AND P0, PT, R14, RZ, PT ;  /* 0x000000ff0e00720c */ /* 0x004fe40003f05270 */
[----:B------:R-:W-:-:S11]  /*1be70*/  PLOP3.LUT P6, PT, PT, PT, PT, 0x8, 0x0 ;  /* 0x000000000000781c */ /* 0x000fd60003fce170 */
[----:B------:R-:W-:Y:S05]  /*1be80*/  @P0 BRA `(.L_x_9637) ;  /* 0x00000000000c0947 */ /* 0x000fea0003800000 */
[----:B------:R-:W-:-:S03]  /*1be90*/  UMOV UR4, 0xffffffff ;  /* 0xffffffff00047882 */ /* 0x000fc60000000000 */
[----:B------:R-:W-:Y:S05]  /*1bea0*/  BRA.DIV UR4, `(.L_x_9638) ;  /* 0x0000008e04607947 */ /* 0x000fea000b800000 */
[----:B------:R-:W-:-:S13]  /*1beb0*/  ELECT P6, URZ, PT ;  /* 0x00000000003f782f */ /* 0x000fda00038c0000 */
.L_x_9637:
        /* <DEDUP_REMOVED lines=9> */
.L_x_9886:
[----:B------:R-:W-:Y:S05]  /*1bf50*/  BSYNC B1 ;  /* 0x0000000000017941 */ /* 0x000fea0003800000 */
.L_x_9639:
        /* <DEDUP_REMOVED lines=10> */
.L_x_9887:
[----:B------:R-:W-:Y:S05]  /*1c000*/  BSYNC B2 ;  /* 0x0000000000027941 */ /* 0x000fea0003800000 */
.L_x_9643:
[----:B------:R-:W-:Y:S04]  /*1c010*/  BSSY B2, `(.L_x_9645) ;  /* 0x0000009000027945 */ /* 0x000fe80003800000 */
[----:B------:R-:W-:Y:S05]  /*1c020*/  @P1 BRA `(.L_x_9646) ;  /* 0x00000000001c1947 */ /* 0x000fea0003800000 */
[----:B------:R-:W2:Y:S01]  /*1c030*/  S2R R11, SR_TID.X ;  /* 0x00000000000b7919 */ /* 0x000ea20000002100 */
[----:B------:R-:W-:-:S04]  /*1c040*/  MOV R10, 0x8000 ;  /* 0x00008000000a7802 */ /* 0x000fc80000000f00 */
[----:B------:R3:W-:Y:S01]  /*1c050*/  SYNCS.ARRIVE.TRANS64 RZ, [R8+URZ+0x28890], R10 ;  /* 0x0288900a08ff79a7 */ /* 0x0007e2000800003f */
[----:B--2---:R-:W-:-:S04]  /*1c060*/  LOP3.LUT R11, R11, 0x1f, RZ, 0xc0, !PT ;  /* 0x0000001f0b0b7812 */ /* 0x004fc800078ec0ff */
[----:B------:R-:W-:-:S13]  /*1c070*/  ISETP.NE.AND P0, PT, R11, RZ, PT ;  /* 0x000000ff0b00720c */ /* 0x000fda0003f05270 */
[----:B---3--:R-:W-:Y:S05]  /*1c080*/  @!P0 BRA `(.L_x_9646) ;  /* 0x0000000000048947 */ /* 0x008fea0003800000 */
[----:B------:R-:W-:Y:S01]  /*1c090*/  BPT.TRAP 0x1 ;  /* 0x000000040000795c */ /* 0x000fe20000300000 */
.L_x_9646:
[----:B------:R-:W-:Y:S05]  /*1c0a0*/  BSYNC B2 ;  /* 0x0000000000027941 */ /* 0x000fea0003800000 */
.L_x_9645:
[----:B------:R-:W-:Y:S01]  /*1c0b0*/  IMAD.MOV.U32 R15, RZ, RZ, RZ ;  /* 0x000000ffff0f7224 */ /* 0x000fe200078e00ff */
[----:B------:R-:W-:Y:S01]  /*1c0c0*/  LEA R11, R27, R22, 0xf ;  /* 0x000000161b0b7211 */ /* 0x000fe200078e78ff */
[----:B------:R-:W-:Y:S01]  /*1c0d0*/  IMAD R10, R3, 0x80, R0 ;  /* 0x00000080030a7824 */ /* 0x000fe200078e0200 */
[----:B------:R-:W-:Y:S01]  /*1c0e0*/  UIADD3 UR4, UP0, UR40, 0x570, URZ ;  /* 0x0000057028047890 */ /* 0x000fe2000ff1e03f */
[----:B------:R-:W-:Y:S01]  /*1c0f0*/  PLOP3.LUT P0, PT, PT, PT, PT, 0x80, 0x0 ;  /* 0x000000000000781c */ /* 0x000fe20003f0f070 */
[----:B------:R-:W-:Y:S01]  /*1c100*/  IMAD.SHL.U32 R14, R27, 0x4000, RZ ;  /* 0x000040001b0e7824 */ /* 0x000fe200078e00ff */
[----:B------:R-:W-:Y:S01]  /*1c110*/  R2UR UR10, R15 ;  /* 0x000000000f0a72ca */ /* 0x000fe200000e0000 */
[----:B------:R-:W-:Y:S01]  /*1c120*/  VIADD R10, R10, 0xffffff80 ;  /* 0xffffff800a0a7836 */ /* 0x000fe20000000000 */
[----:B------:R-:W-:Y:S01]  /*1c130*/  UIADD3.X UR5, URZ, UR41, URZ, UP0, !UPT ;  /* 0x000000293f057290 */ /* 0x000fe200087fe43f */
[----:B-1----:R-:W-:Y:S01]  /*1c140*/  VIADD R12, R8, 0x28890 ;  /* 0x00028890080c7836 */ /* 0x002fe20000000000 */
[----:B------:R-:W-:Y:S01]  /*1c150*/  UMOV UR6, 0x0 ;  /* 0x0000000000067882 */ /* 0x000fe20000000000 */
[----:B------:R-:W-:Y:S01]  /*1c160*/  VIADD R13, R11, 0x18400 ;  /* 0x000184000b0d7836 */ /* 0x000fe20000000000 */
[----:B------:R-:W-:-:S09]  /*1c170*/  UMOV UR7, 0x12f00000 ;  /* 0x12f0000000077882 */ /* 0x000fd20000000000 */
.L_x_9647:
        /* <DEDUP_REMOVED lines=16> */
.L_x_9648:
        /* <DEDUP_REMOVED lines=13> */
.L_x_9888:
[----:B------:R-:W-:Y:S05]  /*1c350*/  BSYNC B2 ;  /* 0x0000000000027941 */ /* 0x000fea0003800000 */
.L_x_9649:
[----:B------:R-:W-:Y:S01]  /*1c360*/  BSSY B2, `(.L_x_9651) ;  /* 0x000000b000027945 */ /* 0x000fe20003800000 */
[----:B------:R-:W-:Y:S02]  /*1c370*/  IMAD.MOV.U32 R12, RZ, RZ, 0x0 ;  /* 0x00000000ff0c7424 */ /* 0x000fe400078e00ff */
[----:B------:R-:W-:Y:S01]  /*1c380*/  IMAD.MOV.U32 R13, RZ, RZ, 0x12f00000 ;  /* 0x12f00000ff0d7424 */ /* 0x000fe200078e00ff */
[----:B------:R-:W-:Y:S06]  /*1c390*/  @P1 BRA `(.L_x_9652) ;  /* 0x00000000001c1947 */ /* 0x000fec0003800000 */
[----:B------:R-:W2:Y:S01]  /*1c3a0*/  S2R R11, SR_TID.X ;  /* 0x00000000000b7919 */ /* 0x000ea20000002100 */
[----:B01----:R-:W-:-:S04]  /*1c3b0*/  MOV R9, 0x8000 ;  /* 0x0000800000097802 */ /* 0x003fc80000000f00 */
[----:B------:R3:W-:Y:S01]  /*1c3c0*/  SYNCS.ARRIVE.TRANS64 RZ, [R8+URZ+0x288b0], R9 ;  /* 0x0288b00908ff79a7 */ /* 0x0007e2000800003f */
[----:B--2---:R-:W-:-:S04]  /*1c3d0*/  LOP3.LUT R11, R11, 0x1f, RZ, 0xc0, !PT ;  /* 0x0000001f0b0b7812 */ /* 0x004fc800078ec0ff */
[----:B------:R-:W-:-:S13]  /*1c3e0*/  ISETP.NE.AND P0, PT, R11, RZ, PT ;  /* 0x000000ff0b00720c */ /* 0x000fda0003f05270 */
[----:B---3--:R-:W-:Y:S05]  /*1c3f0*/  @!P0 BRA `(.L_x_9652) ;  /* 0x0000000000048947 */ /* 0x008fea0003800000 */
[----:B------:R-:W-:Y:S01]  /*1c400*/  BPT.TRAP 0x1 ;  /* 0x000000040000795c */ /* 0x000fe20000300000 */
.L_x_9652:
[----:B------:R-:W-:Y:S05]  /*1c410*/  BSYNC B2 ;  /* 0x0000000000027941 */ /* 0x000fea0003800000 */
.L_x_9651:
[----:B------:R-:W-:Y:S01]  /*1c420*/  R2UR UR10, R15 ;  /* 0x000000000f0a72ca */ /* 0x000fe200000e0000 */
[----:B------:R-:W-:Y:S01]  /*1c430*/  IMAD R14, R14, 0x2, R22 ;  /* 0x000000020e0e7824 */ /* 0x000fe200078e0216 */
[----:B------:R-:W-:Y:S01]  /*1c440*/  R2UR UR6, R12 ;  /* 0x000000000c0672ca */ /* 0x000fe200000e0000 */
[----:B------:R-:W-:Y:S01]  /*1c450*/  UIADD3 UR4, UP0, UR40, 0x670, URZ ;  /* 0x0000067028047890 */ /* 0x000fe2000ff1e03f */
[----:B------:R-:W-:Y:S01]  /*1c460*/  R2UR UR7, R13 ;  /* 0x000000000d0772ca */ /* 0x000fe200000e0000 */
[----:B01----:R-:W-:Y:S01]  /*1c470*/  VIADD R8, R8, 0x288b0 ;  /* 0x000288b008087836 */ /* 0x003fe20000000000 */
[----:B------:R-:W-:Y:S01]  /*1c480*/  PLOP3.LUT P0, PT, PT, PT, PT, 0x80, 0x0 ;  /* 0x000000000000781c */ /* 0x000fe20003f0f070 */
[----:B------:R-:W-:Y:S01]  /*1c490*/  VIADD R9, R14, 0x400 ;  /* 0x000004000e097836 */ /* 0x000fe20000000000 */
[----:B------:R-:W-:-:S12]  /*1c4a0*/  UIADD3.X UR5, URZ, UR41, URZ, UP0, !UPT ;  /* 0x000000293f057290 */ /* 0x000fd800087fe43f */
.L_x_9653:
        /* <DEDUP_REMOVED lines=15> */
.L_x_9654:
        /* <DEDUP_REMOVED lines=10> */
.L_x_9642:
[----:B------:R-:W-:Y:S05]  /*1c640*/  BSYNC B1 ;  /* 0x0000000000017941 */ /* 0x000fea0003800000 */
.L_x_9641:
        /* <DEDUP_REMOVED lines=9> */
.L_x_9669:
        /* <DEDUP_REMOVED lines=11> */
.L_x_9889:
[----:B------:R-:W-:Y:S05]  /*1c790*/  BSYNC B2 ;  /* 0x0000000000027941 */ /* 0x000fea0003800000 */
.L_x_9657:
        /* <DEDUP_REMOVED lines=9> */
.L_x_9660:
[----:B------:R-:W-:Y:S05]  /*1c830*/  BSYNC B2 ;  /* 0x0000000000027941 */ /* 0x000fea0003800000 */
.L_x_9659:
        /* <DEDUP_REMOVED lines=11> */
.L_x_9661:
        /* <DEDUP_REMOVED lines=16> */
.L_x_9662:
        /* <DEDUP_REMOVED lines=13> */
.L_x_9890:
[----:B------:R-:W-:Y:S05]  /*1cac0*/  BSYNC B2 ;  /* 0x0000000000027941 */ /* 0x000fea0003800000 */
.L_x_9663:
[----:B------:R-:W-:Y:S01]  /*1cad0*/  BSSY B2, `(.L_x_9665) ;  /* 0x000000b000027945 */ /* 0x000fe20003800000 */
[----:B------:R-:W-:Y:S01]  /*1cae0*/  MOV R14, 0x0 ;  /* 0x00000000000e7802 */ /* 0x000fe20000000f00 */
[----:B------:R-:W-:Y:S02]  /*1caf0*/  IMAD.MOV.U32 R15, RZ, RZ, 0x12f00000 ;  /* 0x12f00000ff0f7424 */ /* 0x000fe400078e00ff */
        /* <DEDUP_REMOVED lines=8> */
.L_x_9666:
[----:B------:R-:W-:Y:S05]  /*1cb80*/  BSYNC B2 ;  /* 0x0000000000027941 */ /* 0x000fea0003800000 */
.L_x_9665:
        /* <DEDUP_REMOVED lines=8> */
.L_x_9667:
        /* <DEDUP_REMOVED lines=15> */
.L_x_9668:
        /* <DEDUP_REMOVED lines=10> */
.L_x_9656:
[----:B------:R-:W-:Y:S05]  /*1cda0*/  BSYNC B1 ;  /* 0x0000000000017941 */ /* 0x000fea0003800000 */
.L_x_9655:
        /* <DEDUP_REMOVED lines=8> */
.L_x_9635:
[----:B------:R-:W-:Y:S05]  /*1ce30*/  BSYNC B0 ;  /* 0x0000000000007941 */ /* 0x000fea0003800000 */
.L_x_9634:
        /* <DEDUP_REMOVED lines=11> */
[----:B----4-:R-:W-:-:S04]  /*1cef0*/  @P1 SHF.R.U32.HI R2, RZ, R3, R0 ;  /* 0x00000003ff021219 */ /* 0x010fc80000011600 */
[----:B------:R-:W-:-:S04]  /*1cf00*/  IADD3 R2, R7, R2, RZ ;  /* 0x0000000207027210 */ /* 0x000fc80007ffe0ff */
[----:B------:R-:W-:-:S04]  /*1cf10*/  SHF.R.S32.HI R3, RZ, 0x1f, R2 ;  /* 0x0000001fff037819 */ /* 0x000fc80000011402 */
[----:B------:R-:W-:-:S04]  /*1cf20*/  LEA.HI R3, R3, R2, RZ, 0x7 ;  /* 0x0000000203037211 */ /* 0x000fc800078f38ff */
[----:B------:R-:W-:-:S04]  /*1cf30*/  SHF.R.S32.HI R0, RZ, 0x7, R3 ;  /* 0x00000007ff007819 */ /* 0x000fc80000011403 */
[----:B------:R-:W-:Y:S01]  /*1cf40*/  VIMNMX R5, R5, R0, PT ;  /* 0x0000000005057248 */ /* 0x000fe20003fe0100 */
[----:B------:R-:W-:-:S03]  /*1cf50*/  IMAD.MOV.U32 R0, RZ, RZ, RZ ;  /* 0x000000ffff007224 */ /* 0x000fc600078e00ff */
[----:B------:R-:W-:-:S13]  /*1cf60*/  ISETP.GE.AND P1, PT, R5, 0x1, PT ;  /* 0x000000010500780c */ /* 0x000fda0003f26270 */
[----:B---3--:R-:W-:Y:S05]  /*1cf70*/  @!P1 BRA `(.L_x_9671) ;  /* 0x0000000000689947 */ /* 0x008fea0003800000 */
[----:B------:R-:W-:Y:S02]  /*1cf80*/  IABS R0, R4 ;  /* 0x0000000400007213 */ /* 0x000fe40000000000 */
[----:B------:R-:W-:Y:S02]  /*1cf90*/  MOV R2, RZ ;  /* 0x000000ff00027202 */ /* 0x000fe40000000f00 */
        /* <DEDUP_REMOVED lines=24> */
.L_x_9671:
[----:B------:R-:W-:Y:S05]  /*1d120*/  BSYNC B0 ;  /* 0x0000000000007941 */ /* 0x000fea0003800000 */
.L_x_9670:
[-C--:B------:R-:W-:Y:S01]  /*1d130*/  IMAD R37, R37, R0.reuse, RZ ;  /* 0x0000000025257224 */ /* 0x080fe200078e02ff */
[----:B------:R-:W-:Y:S04]  /*1d140*/  BSSY B7, `(.L_x_9672) ;  /* 0x0000371000077945 */ /* 0x000fe80003800000 */
[----:B------:R-:W-:-:S04]  /*1d150*/  VIADDMNMX R2, R37, R0, R5, PT ;  /* 0x0000000025027246 */ /* 0x000fc80003800105 */
        /* <DEDUP_REMOVED lines=20> */
.L_x_9673:
        /* <DEDUP_REMOVED lines=20> */
.L_x_9676:
[----:B------:R-:W-:Y:S05]  /*1d3e0*/  BSYNC B6 ;  /* 0x0000000000067941 */ /* 0x000fea0003800000 */
.L_x_9675:
        /* <DEDUP_REMOVED lines=12> */
[----:B0-----:R-:W-:Y:S01]  /*1d4b0*/  MOV R8, 0x70 ;  /* 0x0000007000087802 */ /* 0x001fe20000000f00 */
[----:B------:R-:W-:Y:S02]  /*1d4c0*/  IMAD.U32 R7, RZ, RZ, UR9 ;  /* 0x00000009ff077e24 */ /* 0x000fe4000f8e00ff */
[----:B------:R-:W-:-:S02]  /*1d4d0*/  IMAD.U32 R10, RZ, RZ, UR4 ;  /* 0x00000004ff0a7e24 */ /* 0x000fc4000f8e00ff */
[----:B------:R-:W-:Y:S02]  /*1d4e0*/  IMAD.U32 R11, RZ, RZ, UR5 ;  /* 0x00000005ff0b7e24 */ /* 0x000fe4000f8e00ff */
[----:B-1----:R-:W-:Y:S02]  /*1d4f0*/  IMAD.MOV.U32 R12, RZ, RZ, 0x1 ;  /* 0x00000001ff0c7424 */ /* 0x002fe400078e00ff */
[----:B--2---:R-:W-:-:S07]  /*1d500*/  IMAD.MOV.U32 R13, RZ, RZ, RZ ;  /* 0x000000ffff0d7224 */ /* 0x004fce00078e00ff */
[----:B------:R-:W-:-:S07]  /*1d510*/  LEPC R20, `(.L_x_9679) ;  /* 0x000000001014794e */ /* 0x000fce0000000000 */
[----:B---3--:R-:W-:Y:S05]  /*1d520*/  CALL.ABS.NOINC R2 ;  /* 0x0000000002007343 */ /* 0x008fea0003c00000 */
.L_x_9679:
        /* <DEDUP_REMOVED lines=15> */
.L_x_9678:
[----:B------:R-:W-:Y:S05]  /*1d620*/  BSYNC B6 ;  /* 0x0000000000067941 */ /* 0x000fea0003800000 */
.L_x_9677:
[----:B------:R-:W2:Y:S01]  /*1d630*/  LDL R26, [R1+0x20] ;  /* 0x00002000011a7983 */ /* 0x000ea20000100800 */
[----:B------:R-:W-:Y:S01]  /*1d640*/  ULDC.64 UR4, c[0x0][0x9f8] ;  /* 0x00027e0000047ab9 */ /* 0x000fe20000000a00 */
[----:B------:R-:W3:Y:S01]  /*1d650*/  LDC R0, c[0x0][0x430] ;  /* 0x00010c00ff007b82 */ /* 0x000ee20000000800 */
[----:B------:R-:W-:Y:S01]  /*1d660*/  ISETP.NE.U32.AND P0, PT, RZ, UR4, PT ;  /* 0x00000004ff007c0c */ /* 0x000fe2000bf05070 */
[----:B------:R-:W4:Y:S03]  /*1d670*/  LDL R20, [R1] ;  /* 0x0000000001147983 */ /* 0x000f260000100800 */
[----:B------:R-:W-:-:S13]  /*1d680*/  ISETP.NE.AND.EX P0, PT, RZ, UR5, PT, P0 ;  /* 0x00000005ff007c0c */ /* 0x000fda000bf05300 */
[----:B------:R-:W-:Y:S01]  /*1d690*/  @P0 IADD3 R2, P1, R23, UR4, RZ ;  /* 0x0000000417020c10 */ /* 0x000fe2000ff3e0ff */
[----:B------:R-:W0:Y:S01]  /*1d6a0*/  S2R R21, SR_TID.X ;  /* 0x0000000000157919 */ /* 0x000e220000002100 */
[----:B------:R-:W-:Y:S02]  /*1d6b0*/  ULDC UR4, c[0x0][0x2f4] ;  /* 0x0000bd0000047ab9 */ /* 0x000fe40000000800 */
[----:B------:R-:W-:-:S05]  /*1d6c0*/  @P0 IADD3.X R3, R24, UR5, RZ, P1, !PT ;  /* 0x0000000518030c10 */ /* 0x000fca0008ffe4ff */
[----:B------:R1:W4:Y:S01]  /*1d6d0*/  @P0 LDG.E R34, desc[UR42][R2.64] ;  /* 0x0000002a02220981 */ /* 0x000322000c1e1900 */
[----:B---3--:R-:W-:Y:S01]  /*1d6e0*/  ISETP.NE.AND P1, PT, R0, 0x1, PT ;  /* 0x000000010000780c */ /* 0x008fe20003f25270 */
[----:B------:R-:W3:-:S12]  /*1d6f0*/  S2R R5, SR_TID.X ;  /* 0x0000000000057919 */ /* 0x000ed80000002100 */
[----:B------:R-:W1:Y:S08]  /*1d700*/  @P1 LDC R4, c[0x0][0x434] ;  /* 0x00010d00ff041b82 */ /* 0x000e700000000800 */
[----:B------:R-:W1:Y:S01]  /*1d710*/  @P1 LDC R6, c[0x0][0x438] ;  /* 0x00010e00ff061b82 */ /* 0x000e620000000800 */
[----:B0-----:R-:W-:-:S04]  /*1d720*/  LOP3.LUT R21, R21, 0x7f, RZ, 0xc0, !PT ;  /* 0x0000007f15157812 */ /* 0x001fc800078ec0ff */
[----:B------:R-:W-:Y:S02]  /*1d730*/  SHF.R.U32.HI R21, RZ, 0x3, R21 ;  /* 0x00000003ff157819 */ /* 0x000fe40000011615 */
[----:B---3--:R-:W-:-:S04]  /*1d740*/  SHF.L.U32 R5, R5, 0x4, RZ ;  /* 0x0000000405057819 */ /* 0x008fc800000006ff */
[----:B------:R-:W-:Y:S02]  /*1d750*/  LOP3.LUT R5, R5, 0x70, RZ, 0xc0, !PT ;  /* 0x0000007005057812 */ /* 0x000fe400078ec0ff */
[----:B------:R-:W-:Y:S01]  /*1d760*/  LOP3.LUT R32, R32, 0xfffffffb, RZ, 0xc0, !PT ;  /* 0xfffffffb20207812 */ /* 0x000fe200078ec0ff */
[----:B------:R-:W-:Y:S01]  /*1d770*/  UMOV UR5, 0xffffffff ;  /* 0xffffffff00057882 */ /* 0x000fe20000000000 */
[----:B--2---:R-:W-:-:S04]  /*1d780*/  VIADD R26, R26, 0xffffffff ;  /* 0xffffffff1a1a7836 */ /* 0x004fc80000000000 */
[----:B------:R-:W-:-:S05]  /*1d790*/  IMAD.SHL.U32 R8, R26, 0x80, RZ ;  /* 0x000000801a087824 */ /* 0x000fca00078e00ff */
[----:B------:R-:W-:-:S04]  /*1d7a0*/  LOP3.LUT R5, R8, R21, R5, 0xfe, !PT ;  /* 0x0000001508057212 */ /* 0x000fc800078efe05 */
[C---:B------:R-:W-:Y:S01]  /*1d7b0*/  ISETP.GE.AND P0, PT, R5.reuse, R36, PT ;  /* 0x000000240500720c */ /* 0x040fe20003f06270 */
[----:B----4-:R-:W-:-:S04]  /*1d7c0*/  IMAD.IADD R5, R5, 0x1, R20 ;  /* 0x0000000105057824 */ /* 0x010fc800078e0214 */
[----:B-1----:R-:W-:Y:S01]  /*1d7d0*/  @P1 IMAD.HI.U32 R7, R5, R4, RZ ;  /* 0x0000000405071227 */ /* 0x002fe200078e00ff */
[----:B------:R-:W-:-:S04]  /*1d7e0*/  MOV R4, R5 ;  /* 0x0000000500047202 */ /* 0x000fc80000000f00 */
[----:B------:R-:W-:-:S03]  /*1d7f0*/  @P1 SHF.R.U32.HI R4, RZ, R6, R7 ;  /* 0x00000006ff041219 */ /* 0x000fc60000011607 */
[----:B------:R-:W0:Y:S02]  /*1d800*/  @!P0 LDC.64 R2, c[0x0][0x428] ;  /* 0x00010a00ff028b82 */ /* 0x000e240000000a00 */
[----:B------:R-:W-:Y:S01]  /*1d810*/  IMAD.MOV R6, RZ, RZ, -R4 ;  /* 0x000000ffff067224 */ /* 0x000fe200078e0a04 */
[----:B------:R-:W-:-:S03]  /*1d820*/  SHF.R.S32.HI R9, RZ, 0x1f, R34 ;  /* 0x0000001fff097819 */ /* 0x000fc60000011422 */
[----:B------:R-:W-:Y:S01]  /*1d830*/  IMAD R0, R0, R6, R5 ;  /* 0x0000000600007224 */ /* 0x000fe200078e0205 */
[--C-:B------:R-:W-:Y:S01]  /*1d840*/  @!P0 SHF.R.S32.HI R5, RZ, 0x1f, R4.reuse ;  /* 0x0000001fff058819 */ /* 0x100fe20000011404 */
[----:B------:R1:W-:Y:S01]  /*1d850*/  STL [R1+0x4], R9 ;  /* 0x0000040901007387 */ /* 0x0003e20000100800 */
[-C--:B0-----:R-:W-:Y:S02]  /*1d860*/  @!P0 IMAD R6, R9, R2.reuse, RZ ;  /* 0x0000000209068224 */ /* 0x081fe400078e02ff */
[----:B------:R-:W-:-:S04]  /*1d870*/  @!P0 IMAD.WIDE.U32 R4, R34, R2, R4 ;  /* 0x0000000222048225 */ /* 0x000fc800078e0004 */
[----:B------:R-:W-:Y:S02]  /*1d880*/  @!P0 IMAD R6, R34, R3, R6 ;  /* 0x0000000322068224 */ /* 0x000fe400078e0206 */
[----:B------:R-:W0:Y:S01]  /*1d890*/  @!P0 LDC.64 R2, c[0x0][0x418] ;  /* 0x00010600ff028b82 */ /* 0x000e220000000a00 */
[----:B------:R-:W-:Y:S01]  /*1d8a0*/  MOV R7, UR38 ;  /* 0x0000002600077c02 */ /* 0x000fe20008000f00 */
[----:B------:R-:W-:-:S03]  /*1d8b0*/  @!P0 IMAD.IADD R6, R5, 0x1, R6 ;  /* 0x0000000105068824 */ /* 0x000fc600078e0206 */
        /* <DEDUP_REMOVED lines=13> */
.L_x_9893:
[----:B------:R-:W-:Y:S05]  /*1d990*/  @!P2 BRA `(.L_x_9681) ;  /* 0x000000000004a947 */ /* 0x000fea0003800000 */
[----:B------:R-:W-:Y:S01]  /*1d9a0*/  BPT.TRAP 0x1 ;  /* 0x000000040000795c */ /* 0x000fe20000300000 */
.L_x_9681:
        /* <DEDUP_REMOVED lines=23> */
.L_x_9894:
[----:B------:R-:W-:Y:S05]  /*1db20*/  BSYNC B0 ;  /* 0x0000000000007941 */ /* 0x000fea0003800000 */
.L_x_9682:
        /* <DEDUP_REMOVED lines=27> */
[----:B------:R-:W-:-:S03]  /*1dce0*/  @P0 LEA R8, R5, R22, 0x1 ;  /* 0x0000001605080211 */ /* 0x000fc600078e08ff */
        /* <DEDUP_REMOVED lines=77> */
.L_x_9912:
        /* <DEDUP_REMOVED lines=11> */
.L_x_9685:
        /* <DEDUP_REMOVED lines=11> */
.L_x_9686:
[----:B-1----:R1:W5:Y:S01]  /*1e320*/  LDL.LU R3, [R1+0xc] ;  /* 0x00000c0001037983 */ /* 0x0023620000300800 */
[----:B------:R1:W-:Y:S03]  /*1e330*/  SYNCS.ARRIVE.TRANS64.A1T0 RZ, [R7+URZ+0x28830], RZ ;  /* 0x028830ff07ff79a7 */ /* 0x0003e6000810003f */
[----:B0-----:R1:W5:Y:S02]  /*1e340*/  LDL.LU R4, [R1+0x14] ;  /* 0x0000140001047983 */ /* 0x0013640000300800 */
        /* <DEDUP_REMOVED lines=8> */
[----:B------:R-:W-:-:S04]  /*1e3d0*/  ISETP.NE.AND.EX P0, PT, RZ, UR7, PT, P0 ;  /* 0x00000007ff007c0c */ /* 0x000fc8000bf05300 */
        /* <DEDUP_REMOVED lines=19> */
[----:B------:R-:W-:Y:S01]  /*1e510*/  MOV R8, 0x70 ;  /* 0x0000007000087802 */ /* 0x000fe20000000f00 */
[----:B-1----:R-:W-:Y:S02]  /*1e520*/  IMAD.U32 R7, RZ, RZ, UR7 ;  /* 0x00000007ff077e24 */ /* 0x002fe4000f8e00ff */
[----:B------:R-:W-:-:S02]  /*1e530*/  IMAD.U32 R10, RZ, RZ, UR8 ;  /* 0x00000008ff0a7e24 */ /* 0x000fc4000f8e00ff */
[----:B------:R-:W-:Y:S02]  /*1e540*/  IMAD.U32 R11, RZ, RZ, UR9 ;  /* 0x00000009ff0b7e24 */ /* 0x000fe4000f8e00ff */
[----:B------:R-:W-:Y:S02]  /*1e550*/  IMAD.MOV.U32 R12, RZ, RZ, 0x1 ;  /* 0x00000001ff0c7424 */ /* 0x000fe400078e00ff */
[----:B------:R-:W-:-:S07]  /*1e560*/  IMAD.MOV.U32 R13, RZ, RZ, RZ ;  /* 0x000000ffff0d7224 */ /* 0x000fce00078e00ff */
[----:B------:R-:W-:-:S07]  /*1e570*/  LEPC R20, `(.L_x_9688) ;  /* 0x000000001014794e */ /* 0x000fce0000000000 */
[----:B0-----:R-:W-:Y:S05]  /*1e580*/  CALL.ABS.NOINC R2 ;  /* 0x0000000002007343 */ /* 0x001fea0003c00000 */
.L_x_9688:
[----:B------:R-:W-:Y:S05]  /*1e590*/  BSYNC B6 ;  /* 0x0000000000067941 */ /* 0x000fea0003800000 */
.L_x_9687:
[----:B------:R-:W2:Y:S01]  /*1e5a0*/  LDL.LU R20, [R1+0x14] ;  /* 0x0000140001147983 */ /* 0x000ea20000300800 */
[----:B------:R-:W3:Y:S01]  /*1e5b0*/  LDC R6, c[0x0][0x448] ;  /* 0x00011200ff067b82 */ /* 0x000ee20000000800 */
[----:B------:R-:W-:Y:S01]  /*1e5c0*/  ULDC.64 UR4, c[0x0][0x2d8] ;  /* 0x0000b60000047ab9 */ /* 0x000fe20000000a00 */
[----:B------:R-:W-:Y:S01]  /*1e5d0*/  ULDC.64 UR6, c[0x0][0x280] ;  /* 0x0000a00000067ab9 */ /* 0x000fe20000000a00 */
[----:B------:R-:W4:Y:S04]  /*1e5e0*/  LDL.LU R21, [R1+0xc] ;  /* 0x00000c0001157983 */ /* 0x000f280000300800 */
[----:B0-----:R-:W4:Y:S04]  /*1e5f0*/  LDL.LU.64 R2, [R1+0x18] ;  /* 0x0000180001027983 */ /* 0x001f280000300a00 */
[----:B------:R0:W5:Y:S04]  /*1e600*/  LDL R10, [R1+0x10] ;  /* 0x00001000010a7983 */ /* 0x0001680000100800 */
[----:B------:R0:W5:Y:S01]  /*1e610*/  LDL R8, [R1+0x8] ;  /* 0x0000080001087983 */ /* 0x0001620000100800 */
[----:B---3--:R-:W-:-:S13]  /*1e620*/  ISETP.NE.AND P0, PT, R6, 0x1, PT ;  /* 0x000000010600780c */ /* 0x008fda0003f05270 */
[----:B-1----:R-:W1:Y:S01]  /*1e630*/  @P0 LDC R7, c[0x0][0x44c] ;  /* 0x00011300ff070b82 */ /* 0x002e620000000800 */
[----:B----4-:R-:W-:Y:S02]  /*1e640*/  IMAD.MOV.U32 R3, RZ, RZ, R21 ;  /* 0x000000ffff037224 */ /* 0x010fe400078e0015 */
[----:B------:R-:W-:-:S04]  /*1e650*/  IMAD.WIDE.U32 R2, R18, UR4, R2 ;  /* 0x0000000412027c25 */ /* 0x000fc8000f8e0002 */
[----:B------:R-:W-:Y:S01]  /*1e660*/  IMAD R3, R18, UR5, R3 ;  /* 0x0000000512037c24 */ /* 0x000fe2000f8e0203 */
[----:B------:R-:W-:Y:S01]  /*1e670*/  ULDC.64 UR4, c[0x0][0x2e0] ;  /* 0x0000b80000047ab9 */ /* 0x000fe20000000a00 */
[----:B------:R-:W3:Y:S01]  /*1e680*/  S2R R21, SR_TID.X ;  /* 0x0000000000157919 */ /* 0x000ee20000002100 */
[----:B--2---:R-:W-:Y:S02]  /*1e690*/  IMAD R0, R20, UR4, RZ ;  /* 0x0000000414007c24 */ /* 0x004fe4000f8e02ff */
[----:B------:R-:W2:Y:S02]  /*1e6a0*/  S2R R20, SR_TID.X ;  /* 0x0000000000147919 */ /* 0x000ea40000002100 */
[C---:B------:R-:W-:Y:S02]  /*1e6b0*/  IMAD R0, R33.reuse, UR5, R0 ;  /* 0x0000000521007c24 */ /* 0x040fe4000f8e0200 */
[----:B------:R-:W-:Y:S01]  /*1e6c0*/  IMAD.WIDE.U32 R2, R33, UR4, R2 ;  /* 0x0000000421027c25 */ /* 0x000fe2000f8e0002 */
[----:B------:R-:W-:-:S03]  /*1e6d0*/  ULDC.64 UR4, c[0x0][0x2d0] ;  /* 0x0000b40000047ab9 */ /* 0x000fc60000000a00 */
[----:B------:R-:W-:Y:S02]  /*1e6e0*/  IMAD.IADD R3, R3, 0x1, R0 ;  /* 0x0000000103037824 */ /* 0x000fe400078e0200 */
[----:B------:R-:W4:Y:S01]  /*1e6f0*/  @P0 LDC R0, c[0x0][0x450] ;  /* 0x00011400ff000b82 */ /* 0x000f220000000800 */
[----:B---3--:R-:W-:Y:S02]  /*1e700*/  SHF.L.U32 R21, R21, 0x4, RZ ;  /* 0x0000000415157819 */ /* 0x008fe400000006ff */
[----:B--2---:R-:W-:Y:S02]  /*1e710*/  LOP3.LUT R20, R20, 0x7f, RZ, 0xc0, !PT ;  /* 0x0000007f14147812 */ /* 0x004fe400078ec0ff */
[----:B------:R-:W-:Y:S02]  /*1e720*/  LOP3.LUT R21, R21, 0x70, RZ, 0xc0, !PT ;  /* 0x0000007015157812 */ /* 0x000fe400078ec0ff */
[----:B------:R-:W-:-:S04]  /*1e730*/  SHF.R.U32.HI R20, RZ, 0x3, R20 ;  /* 0x00000003ff147819 */ /* 0x000fc80000011614 */
[----:B------:R-:W-:-:S05]  /*1e740*/  LOP3.LUT R20, R20, R21, RZ, 0xfc, !PT ;  /* 0x0000001514147212 */ /* 0x000fca00078efcff */
[----:B------:R-:W-:-:S04]  /*1e750*/  IMAD R5, R17, 0x80, R20 ;  /* 0x0000008011057824 */ /* 0x000fc800078e0214 */
[----:B-1----:R-:W-:-:S04]  /*1e760*/  @P0 IMAD.HI.U32 R7, R5, R7, RZ ;  /* 0x0000000705070227 */ /* 0x002fc800078e00ff */
[----:B------:R-:W-:Y:S01]  /*1e770*/  IMAD.MOV.U32 R4, RZ, RZ, R5 ;  /* 0x000000ffff047224 */ /* 0x000fe200078e0005 */
[----:B----4-:R-:W-:Y:S01]  /*1e780*/  @P0 SHF.R.U32.HI R4, RZ, R0, R7 ;  /* 0x00000000ff040219 */ /* 0x010fe20000011607 */
[----:B------:R-:W1:Y:S03]  /*1e790*/  S2R R20, SR_TID.X ;  /* 0x0000000000147919 */ /* 0x000e660000002100 */
[----:B------:R-:W-:-:S05]  /*1e7a0*/  IADD3 R0, -R4, RZ, RZ ;  /* 0x000000ff04007210 */ /* 0x000fca0007ffe1ff */
        /* <DEDUP_REMOVED lines=17> */
[----:B-1----:R-:W-:Y:S02]  /*1e8c0*/  LOP3.LUT R20, R20, 0x7f, RZ, 0xc0, !PT ;  /* 0x0000007f14147812 */ /* 0x002fe400078ec0ff */
[----:B------:R-:W-:Y:S02]  /*1e8d0*/  LEA.HI.X R4, R2, UR7, R3, 0x1, P2 ;  /* 0x0000000702047c11 */ /* 0x000fe400090f0c03 */
[----:B------:R-:W-:Y:S01]  /*1e8e0*/  SHF.R.U32.HI R9, RZ, 0x3, R20 ;  /* 0x00000003ff097819 */ /* 0x000fe20000011614 */
[----:B0-----:R-:W-:Y:S06]  /*1e8f0*/  BRA.DIV UR4, `(.L_x_9689) ;  /* 0x0000007204647947 */ /* 0x001fec000b800000 */
[----:B------:R-:W0:Y:S01]  /*1e900*/  SHFL.IDX PT, R14, R0, RZ, 0x181f ;  /* 0x00181fff000e7589 */ /* 0x000e2200000e0000 */
[----:B-----5:R-:W-:Y:S02]  /*1e910*/  IMAD R5, R10, R6, RZ ;  /* 0x000000060a057224 */ /* 0x020fe400078e02ff */
[----:B------:R-:W-:Y:S01]  /*1e920*/  IMAD R17, R17, 0x80, R9 ;  /* 0x0000008011117824 */ /* 0x000fe200078e0209 */
        /* <DEDUP_REMOVED lines=19> */
[----:B------:R-:W-:Y:S01]  /*1ea60*/  ISETP.GE.AND P3, PT, R6, R5, PT ;  /* 0x000000050600720c */ /* 0x000fe20003f66270 */
[----:B------:R-:W-:Y:S02]  /*1ea70*/  VIADD R6, R17, 0x30 ;  /* 0x0000003011067836 */ /* 0x000fe40000000000 */
        /* <DEDUP_REMOVED lines=47> */
[----:B0-----:R1:W-:Y:S02]  /*1ed70*/  @!P3 LDGSTS.E.BYPASS.LTC128B.128 [R8+0x17400], desc[UR42][R2.64+0x80], !P1 ;  /* 0x174000800208bfae */ /* 0x0013e4000c901d6a */
.L_x_9929:
        /* <DEDUP_REMOVED lines=11> */
.L_x_9691:
[----:B------:R-:W-:Y:S05]  /*1ee30*/  BSYNC B0 ;  /* 0x0000000000007941 */ /* 0x000fea0003800000 */
.L_x_9690:
[----:B------:R-:W-:Y:S01]  /*1ee40*/  NOP ;  /* 0x0000000000007918 */ /* 0x000fe20000000000 */
[----:B------:R-:W-:-:S13]  /*1ee50*/  PLOP3.LUT P0, PT, PT, PT, PT, 0x80, 0x0 ;  /* 0x000000000000781c */ /* 0x000fda0003f0f070 */
.L_x_9692:
        /* <DEDUP_REMOVED lines=21> */
.L_x_9930:
[----:B------:R-:W-:Y:S05]  /*1efb0*/  BSYNC B0 ;  /* 0x0000000000007941 */ /* 0x000fea0003800000 */
.L_x_9693:
        /* <DEDUP_REMOVED lines=8> */
.L_x_9709:
        /* <DEDUP_REMOVED lines=11> */
[----:B------:R-:W-:Y:S01]  /*1f0f0*/  SHF.R.U32.HI R2, RZ, 0x3, R2 ;  /* 0x00000003ff027819 */ /* 0x000fe20000011602 */
[----:B--2---:R-:W-:-:S04]  /*1f100*/  IMAD.SHL.U32 R4, R4, 0x10, RZ ;  /* 0x0000001004047824 */ /* 0x004fc800078e00ff */
[----:B------:R-:W-:Y:S01]  /*1f110*/  IMAD R2, R6, 0x80, R2 ;  /* 0x0000008006027824 */ /* 0x000fe200078e0202 */
[----:B------:R-:W-:-:S04]  /*1f120*/  LOP3.LUT R4, R4, 0x70, RZ, 0xc0, !PT ;  /* 0x0000007004047812 */ /* 0x000fc800078ec0ff */
[----:B---3--:R-:W-:-:S04]  /*1f130*/  IADD3 R4, R4, R2, R7 ;  /* 0x0000000204047210 */ /* 0x008fc80007ffe007 */
[----:B------:R-:W-:Y:S01]  /*1f140*/  MOV R2, R4 ;  /* 0x0000000400027202 */ /* 0x000fe20000000f00 */
[----:B0-----:R-:W-:-:S04]  /*1f150*/  @P0 IMAD.HI.U32 R3, R4, R3, RZ ;  /* 0x0000000304030227 */ /* 0x001fc800078e00ff */
[----:B----4-:R-:W-:Y:S01]  /*1f160*/  IMAD R5, R5, UR4, RZ ;  /* 0x0000000405057c24 */ /* 0x010fe2000f8e02ff */
[----:B-1----:R-:W-:-:S03]  /*1f170*/  @P0 SHF.R.U32.HI R2, RZ, R8, R3 ;  /* 0x00000008ff020219 */ /* 0x002fc60000011603 */
[----:B------:R-:W-:Y:S02]  /*1f180*/  IMAD R5, R34, UR5, R5 ;  /* 0x0000000522057c24 */ /* 0x000fe4000f8e0205 */
        /* <DEDUP_REMOVED lines=20> */
.L_x_9697:
[----:B------:R-:W-:Y:S01]  /*1f2d0*/  IMAD R6, R25, 0x8, R22 ;  /* 0x0000000819067824 */ /* 0x000fe200078e0216 */
[----:B------:R-:W-:Y:S01]  /*1f2e0*/  SHF.L.U32 R3, R28, 0x1f, RZ ;  /* 0x0000001f1c037819 */ /* 0x000fe200000006ff */
[----:B------:R-:W-:Y:S03]  /*1f2f0*/  BSSY B1, `(.L_x_9698) ;  /* 0x0000003000017945 */ /* 0x000fe60003800000 */
[----:B------:R-:W0:Y:S02]  /*1f300*/  SYNCS.PHASECHK.TRANS64.TRYWAIT P0, [R6+URZ+0x28840], R3 ;  /* 0x02884003060075a7 */ /* 0x000e24000800017f */
[----:B0-----:R-:W-:Y:S05]  /*1f310*/  @!P0 BRA `(.L_x_9699) ;  /* 0x0000007000708947 */ /* 0x001fea0003800000 */
.L_x_9931:
[----:B------:R-:W-:Y:S05]  /*1f320*/  BSYNC B1 ;  /* 0x0000000000017941 */ /* 0x000fea0003800000 */
.L_x_9698:
        /* <DEDUP_REMOVED lines=24> */
[----:B------:R-:W-:Y:S02]  /*1f4b0*/  LEA R8, R8, R22, 0x1 ;  /* 0x0000001608087211 */ /* 0x000fe400078e08ff */
        /* <DEDUP_REMOVED lines=44> */
.L_x_9949:
        /* <DEDUP_REMOVED lines=9> */
.L_x_9701:
[----:B------:R-:W-:Y:S02]  /*1f810*/  PLOP3.LUT P3, PT, P3, P0, PT, 0xa2, 0x0 ;  /* 0x000000000000781c */ /* 0x000fe40001f61472 */
[----:B------:R-:W-:-:S08]  /*1f820*/  @P0 R2UR P3, UR4, R6 ;  /* 0x00000000060402ca */ /* 0x000fd00000060000 */
[----:B------:R-:W-:-:S05]  /*1f830*/  @P0 PLOP3.LUT P0, PT, P3, PT, PT, 0x80, 0x0 ;  /* 0x000000000000081c */ /* 0x000fca0001f0f070 */
[----:B------:R-:W-:Y:S01]  /*1f840*/  @!P3 SYNCS.ARRIVE.TRANS64.RED.A0T1 RZ, [UR4+0x28830], RZ ;  /* 0x028830ffffffb9a7 */ /* 0x000fe20008200404 */
[----:B------:R-:W-:Y:S07]  /*1f850*/  @!P3 ARRIVES.LDGSTSBAR.64.TRANSCNT [UR4+0x28830] ;  /* 0x02883000ff00b9b0 */ /* 0x000fee0008000a84 */
[----:B------:R-:W-:Y:S05]  /*1f860*/  @P0 BRA.U.ANY `(.L_x_9701) ;  /* 0xfffffffd00e80947 */ /* 0x000fea000393ffff */
[----:B------:R-:W-:Y:S01]  /*1f870*/  NOP ;  /* 0x0000000000007918 */ /* 0x000fe20000000000 */
[----:B-1----:R-:W-:-:S04]  /*1f880*/  MOV R2, UR38 ;  /* 0x0000002600027c02 */ /* 0x002fc80008000f00 */
[----:B------:R-:W-:-:S13]  /*1f890*/  ISETP.NE.AND P4, PT, R2, 0x3, PT ;  /* 0x000000030200780c */ /* 0x000fda0003f85270 */
[----:B------:R-:W-:Y:S05]  /*1f8a0*/  @!P4 BRA `(.L_x_9702) ;  /* 0x000000000004c947 */ /* 0x000fea0003800000 */
[----:B------:R-:W-:Y:S01]  /*1f8b0*/  BPT.TRAP 0x1 ;  /* 0x000000040000795c */ /* 0x000fe20000300000 */
.L_x_9702:
[----:B------:R1:W-:Y:S01]  /*1f8c0*/  SYNCS.ARRIVE.TRANS64.A1T0 RZ, [R6+URZ+0x28830], RZ ;  /* 0x028830ff06ff79a7 */ /* 0x0003e2000810003f */
[----:B------:R-:W-:Y:S05]  /*1f8d0*/  @!P4 BRA `(.L_x_9703) ;  /* 0x000000000004c947 */ /* 0x000fea0003800000 */
[----:B------:R-:W-:Y:S01]  /*1f8e0*/  BPT.TRAP 0x1 ;  /* 0x000000040000795c */ /* 0x000fe20000300000 */
.L_x_9703:
[----:B------:R-:W-:Y:S01]  /*1f8f0*/  SHF.L.U32 R2, R17, 0x1f, RZ ;  /* 0x0000001f11027819 */ /* 0x000fe200000006ff */
[----:B-1----:R-:W-:Y:S01]  /*1f900*/  IMAD R6, R10, 0x8, R22 ;  /* 0x000000080a067824 */ /* 0x002fe200078e0216 */
[----:B------:R-:W-:Y:S03]  /*1f910*/  BSSY B1, `(.L_x_9704) ;  /* 0x0000003000017945 */ /* 0x000fe60003800000 */
[----:B------:R-:W1:Y:S02]  /*1f920*/  SYNCS.PHASECHK.TRANS64.TRYWAIT P0, [R6+URZ+0x28860], R2 ;  /* 0x02886002060075a7 */ /* 0x000e64000800017f */
[----:B-1----:R-:W-:Y:S05]  /*1f930*/  @!P0 BRA `(.L_x_9705) ;  /* 0x0000007400488947 */ /* 0x002fea0003800000 */
.L_x_9950:
[----:B------:R-:W-:Y:S05]  /*1f940*/  BSYNC B1 ;  /* 0x0000000000017941 */ /* 0x000fea0003800000 */
.L_x_9704:
[----:B------:R-:W2:Y:S01]  /*1f950*/  S2R R3, SR_TID.X ;  /* 0x0000000000037919 */ /* 0x000ea20000002100 */
[----:B------:R-:W-:Y:S01]  /*1f960*/  UMOV UR4, 0xffffffff ;  /* 0xffffffff00047882 */ /* 0x000fe20000000000 */
[----:B------:R-:W-:Y:S02]  /*1f970*/  IMAD R8, R33, -0x80, R36 ;  /* 0xffffff8021087824 */ /* 0x000fe400078e0224 */
[----:B0-----:R-:W-:Y:S01]  /*1f980*/  IMAD R7, R10, 0x4000, R35 ;  /* 0x000040000a077824 */ /* 0x001fe200078e0223 */
        /* <DEDUP_REMOVED lines=63> */
.L_x_9968:
        /* <DEDUP_REMOVED lines=27> */
.L_x_9707:
        /* <DEDUP_REMOVED lines=11> */
.L_x_9708:
[C---:B------:R-:W-:Y:S01]  /*1ffe0*/  ISETP.GT.AND P0, PT, R26.reuse, R37, PT ;  /* 0x000000251a00720c */ /* 0x040fe20003f04270 */
[----:B------:R0:W-:Y:S01]  /*1fff0*/  SYNCS.ARRIVE.TRANS64.A1T0 RZ, [R6+URZ+0x28850], RZ ;  /* 0x028850ff06ff79a7 */ /* 0x0001e2000810003f */
[----:B------:R-:W-:Y:S02]  /*20000*/  IMAD.MOV.U32 R10, RZ, RZ, R25 ;  /* 0x000000ffff0a7224 */ /* 0x000fe400078e0019 */
[----:B------:R-:W-:Y:S02]  /*20010*/  IMAD.MOV.U32 R17, RZ, RZ, R28 ;  /* 0x000000ffff117224 */ /* 0x000fe400078e001c */
[----:B------:R-:W-:Y:S01]  /*20020*/  IMAD.MOV.U32 R33, RZ, RZ, R26 ;  /* 0x000000ffff217224 */ /* 0x000fe200078e001a */
[----:B0-----:R-:W-:-:S06]  /*20030*/  IADD3 R6, R26, -0x1, RZ ;  /* 0xffffffff1a067810 */ /* 0x001fcc0007ffe0ff */
[----:B------:R-:W-:Y:S05]  /*20040*/  @P0 BRA `(.L_x_9709) ;  /* 0xffffffec00fc0947 */ /* 0x000fea000383ffff */
.L_x_9696:
[----:B------:R-:W-:Y:S05]  /*20050*/  BSYNC B0 ;  /* 0x0000000000007941 */ /* 0x000fea0003800000 */
.L_x_9695:
        /* <DEDUP_REMOVED lines=17> */
.L_x_9711:
[----:B------:R-:W-:Y:S05]  /*20170*/  BSYNC B0 ;  /* 0x0000000000007941 */ /* 0x000fea0003800000 */
.L_x_9710:
[----:B------:R-:W-:-:S04]  /*20180*/  MOV R0, UR38 ;  /* 0x0000002600007c02 */ /* 0x000fc80008000f00 */
[----:B------:R-:W-:-:S13]  /*20190*/  ISETP.NE.AND P0, PT, R0, 0x3, PT ;  /* 0x000000030000780c */ /* 0x000fda0003f05270 */
[----:B------:R-:W-:Y:S05]  /*201a0*/  @!P0 BRA `(.L_x_9712) ;  /* 0x0000000000048947 */ /* 0x000fea0003800000 */
[----:B------:R-:W-:Y:S01]  /*201b0*/  BPT.TRAP 0x1 ;  /* 0x000000040000795c */ /* 0x000fe20000300000 */
.L_x_9712:
[----:B------:R-:W-:Y:S01]  /*201c0*/  IMAD R0, R25, 0x8, R22 ;  /* 0x0000000819007824 */ /* 0x000fe200078e0216 */
[----:B0-----:R-:W-:Y:S01]  /*201d0*/  SHF.L.U32 R3, R28, 0x1f, RZ ;  /* 0x0000001f1c037819 */ /* 0x001fe200000006ff */
[----:B------:R-:W-:Y:S01]  /*201e0*/  BSSY B0, `(.L_x_9713) ;  /* 0x0000004000007945 */ /* 0x000fe20003800000 */
[----:B------:R-:W-:Y:S02]  /*201f0*/  IMAD R6, R26, -0x80, R36 ;  /* 0xffffff801a067824 */ /* 0x000fe400078e0224 */
[----:B------:R-:W0:Y:S02]  /*20200*/  SYNCS.PHASECHK.TRANS64.TRYWAIT P0, [R0+URZ+0x28860], R3 ;  /* 0x02886003000075a7 */ /* 0x000e24000800017f */
[----:B0-----:R-:W-:Y:S05]  /*20210*/  @!P0 BRA `(.L_x_9714) ;  /* 0x0000007400ac8947 */ /* 0x001fea0003800000 */
.L_x_9969:
[----:B------:R-:W-:Y:S05]  /*20220*/  BSYNC B0 ;  /* 0x0000000000007941 */ /* 0x000fea0003800000 */
.L_x_9713:
        /* <DEDUP_REMOVED lines=9> */
[----:B------:R-:W-:Y:S01]  /*202c0*/  SHF.L.U32 R5, R31, 0x1, RZ ;  /* 0x000000011f057819 */ /* 0x000fe200000006ff */
[----:B------:R-:W-:Y:S01]  /*202d0*/  IMAD R4, R9, 0x2, R22 ;  /* 0x0000000209047824 */ /* 0x000fe200078e0216 */
[----:B0-----:R-:W0:Y:S01]  /*202e0*/  SHFL.IDX PT, R3, R24, RZ, 0x181f ;  /* 0x00181fff18037589 */ /* 0x001e2200000e0000 */
[----:B------:R-:W-:Y:S02]  /*202f0*/  ISETP.GE.AND P1, PT, R31, UR4, PT ;  /* 0x000000041f007c0c */ /* 0x000fe4000bf26270 */
[----:B------:R-:W-:Y:S01]  /*20300*/  ISETP.GE.AND P0, PT, R30, UR4, PT ;  /* 0x000000041e007c0c */ /* 0x000fe2000bf06270 */
[----:B------:R-:W2:Y:S01]  /*20310*/  SHFL.IDX PT, R10, R23, 0x1, 0x181f ;  /* 0x00381f00170a7f89 */ /* 0x000ea200000e0000 */
[C---:B------:R-:W-:Y:S02]  /*20320*/  ISETP.LT.OR P2, PT, R6.reuse, 0x1, P1 ;  /* 0x000000010600780c */ /* 0x040fe40000f41670 */
[----:B------:R-:W-:Y:S01]  /*20330*/  ISETP.LT.OR P3, PT, R6, 0x1, P0 ;  /* 0x000000010600780c */ /* 0x000fe20000761670 */
        /* <DEDUP_REMOVED lines=53> */
.L_x_9987:
        /* <DEDUP_REMOVED lines=11> */
.L_x_9716:
        /* <DEDUP_REMOVED lines=11> */
.L_x_9717:
[----:B------:R0:W-:Y:S01]  /*207f0*/  SYNCS.ARRIVE.TRANS64.A1T0 RZ, [R0+URZ+0x28850], RZ ;  /* 0x028850ff00ff79a7 */ /* 0x0001e2000810003f */
[----:B------:R-:W-:-:S05]  /*20800*/  VIADD R25, R25, 0x1 ;  /* 0x0000000119197836 */ /* 0x000fca0000000000 */
[----:B------:R-:W-:-:S04]  /*20810*/  ISETP.NE.AND P0, PT, R25, 0x2, PT ;  /* 0x000000021900780c */ /* 0x000fc80003f05270 */
[----:B------:R-:W-:Y:S02]  /*20820*/  SEL R3, RZ, 0x1, P0 ;  /* 0x00000001ff037807 */ /* 0x000fe40000000000 */
[----:B------:R-:W-:Y:S02]  /*20830*/  SEL R25, R25, RZ, P0 ;  /* 0x000000ff19197207 */ /* 0x000fe40000000000 */
[----:B0-----:R-:W-:-:S07]  /*20840*/  LOP3.LUT R28, R28, R3, RZ, 0x3c, !PT ;  /* 0x000000031c1c7212 */ /* 0x001fce00078e3cff */
.L_x_9674:
[----:B------:R-:W-:Y:S05]  /*20850*/  BSYNC B7 ;  /* 0x0000000000077941 */ /* 0x000fea0003800000 */
.L_x_9672:
[----:B------:R-:W-:-:S13]  /*20860*/  LOP3.LUT P0, RZ, R32, 0x8, RZ, 0xc0, !PT ;  /* 0x0000000820ff7812 */ /* 0x000fda000780c0ff */
[----:B------:R-:W-:Y:S05]  /*20870*/  @!P0 BRA `(.L_x_9718) ;  /* 0x0000000000248947 */ /* 0x000fea0003800000 */
[----:B------:R-:W-:Y:S05]  /*20880*/  WARPSYNC.ALL ;  /* 0x0000000000007948 */ /* 0x000fea0003800000 */
[----:B------:R-:W2:Y:S08]  /*20890*/  S2UR UR5, SR_CgaCtaId ;  /* 0x00000000000579c3 */ /* 0x000eb00000008800 */
[----:B------:R-:W-:Y:S06]  /*208a0*/  BAR.SYNC.DEFER_BLOCKING 0x5, 0x180 ;  /* 0x0146000000007b1d */ /* 0x000fec0000010000 */
[----:B------:R-:W-:-:S02]  /*208b0*/  UMOV UR4, 0x400 ;  /* 0x0000040000047882 */ /* 0x000fc40000000000 */
[----:B--2---:R-:W-:-:S06]  /*208c0*/  ULEA UR4, UR5, UR4, 0x18 ;  /* 0x0000000405047291 */ /* 0x004fcc000f8ec03f */
[----:B0-----:R-:W-:-:S05]  /*208d0*/  MOV R22, UR4 ;  /* 0x0000000400167c02 */ /* 0x001fca0008000f00 */
[----:B------:R2:W3:Y:S01]  /*208e0*/  LDS.128 R16, [R22+0x288d0] ;  /* 0x0288d00016107984 */ /* 0x0004e20000000c00 */
[----:B------:R-:W-:Y:S06]  /*208f0*/  BAR.ARV 0x4, 0x180 ;  /* 0x0106000000007b1d */ /* 0x000fec0000002000 */
[----:B------:R-:W-:Y:S05]  /*20900*/  BRA `(.L_x_9719) ;  /* 0x0000000c00d47947 */ /* 0x000fea0003800000 */
.L_x_9718:
        /* <DEDUP_REMOVED lines=43> */
.L_x_9997:
[----:B------:R-:W-:Y:S02]  /*20bc0*/  ULDC UR4, c[0x0][0xc38] ;  /* 0x00030e0000047ab9 */ /* 0x000fe40000000800 */
[----:B------:R-:W-:-:S05]  /*20bd0*/  MOV R5, UR4 ;  /* 0x0000000400057c02 */ /* 0x000fca0008000f00 */
[----:B--2---:R-:W-:-:S04]  /*20be0*/  IMAD R14, R14, R5, RZ ;  /* 0x000000050e0e7224 */ /* 0x004fc800078e02ff */
[----:B------:R-:W-:-:S05]  /*20bf0*/  IMAD.IADD R7, R7, 0x1, R14 ;  /* 0x0000000107077824 */ /* 0x000fca00078e020e */
[----:B------:R-:W-:-:S13]  /*20c00*/  ISETP.GT.AND P6, PT, R7, R0, PT ;  /* 0x000000000700720c */ /* 0x000fda0003fc4270 */
[----:B------:R-:W-:Y:S05]  /*20c10*/  @P6 BRA `(.L_x_9721) ;  /* 0x0000000000a46947 */ /* 0x000fea0003800000 */
.L_x_9724:
        /* <DEDUP_REMOVED lines=10> */
[----:B------:R-:W2:Y:S01]  /*20cc0*/  @!P6 LDC.64 R4, c[0x0][0xc78] ;  /* 0x00031e00ff04eb82 */ /* 0x000ea20000000a00 */
[----:B0-----:R-:W-:-:S05]  /*20cd0*/  @!P6 IMAD.WIDE R2, R9, 0x4, R2 ;  /* 0x000000040902e825 */ /* 0x001fca00078e0202 */
[----:B------:R2:W3:Y:S02]  /*20ce0*/  @!P6 LDG.E R17, desc[UR42][R2.64] ;  /* 0x0000002a0211e981 */ /* 0x0004e4000c1e1900 */
[----:B--2---:R-:W-:-:S04]  /*20cf0*/  @!P6 IMAD.WIDE R2, R9, 0x4, R4 ;  /* 0x000000040902e825 */ /* 0x004fc800078e0204 */
[----:B------:R-:W-:-:S06]  /*20d00*/  IMAD.MOV.U32 R4, RZ, RZ, RZ ;  /* 0x000000ffff047224 */ /* 0x000fcc00078e00ff */
        /* <DEDUP_REMOVED lines=20> */
.L_x_10005:
[----:B------:R-:W-:Y:S02]  /*20e50*/  ULDC UR4, c[0x0][0xc38] ;  /* 0x00030e0000047ab9 */ /* 0x000fe40000000800 */
[----:B------:R-:W-:-:S04]  /*20e60*/  IMAD.U32 R5, RZ, RZ, UR4 ;  /* 0x00000004ff057e24 */ /* 0x000fc8000f8e00ff */
[----:B--2---:R-:W-:-:S05]  /*20e70*/  IMAD R14, R14, R5, RZ ;  /* 0x000000050e0e7224 */ /* 0x004fca00078e02ff */
[----:B------:R-:W-:-:S04]  /*20e80*/  IADD3 R7, R14, R7, RZ ;  /* 0x000000070e077210 */ /* 0x000fc80007ffe0ff */
[----:B------:R-:W-:-:S13]  /*20e90*/  ISETP.GT.AND P6, PT, R7, R0, PT ;  /* 0x000000000700720c */ /* 0x000fda0003fc4270 */
[----:B------:R-:W-:Y:S05]  /*20ea0*/  @!P6 BRA `(.L_x_9724) ;  /* 0xfffffffc005ce947 */ /* 0x000fea000383ffff */
.L_x_9721:
[----:B------:R-:W-:Y:S01]  /*20eb0*/  IMAD.IADD R7, R7, 0x1, -R14 ;  /* 0x0000000107077824 */ /* 0x000fe200078e0a0e */
[----:B------:R-:W-:-:S03]  /*20ec0*/  UMOV UR4, 0xffffffff ;  /* 0xffffffff00047882 */ /* 0x000fc60000000000 */
[----:B------:R-:W-:-:S05]  /*20ed0*/  IMAD R3, R2, R5, R7 ;  /* 0x0000000502037224 */ /* 0x000fca00078e0207 */
[----:B------:R-:W-:Y:S01]  /*20ee0*/  ISETP.GT.AND P6, PT, R3, R0, PT ;  /* 0x000000000300720c */ /* 0x000fe20003fc4270 */
[----:B------:R-:W-:-:S12]  /*20ef0*/  BRA.DIV UR4, `(.L_x_9725) ;  /* 0x0000007a04f87947 */ /* 0x000fd8000b800000 */
[----:B------:R-:W-:-:S04]  /*20f00*/  VOTE.ANY R3, PT, !P6 ;  /* 0x0000000000037806 */ /* 0x000fc800070e0100 */
[----:B-1----:R-:W1:Y:S02]  /*20f10*/  POPC R12, R3 ;  /* 0x00000003000c7309 */ /* 0x002e640000000000 */
[----:B-1----:R1:W2:Y:S01]  /*20f20*/  SHFL.IDX PT, R17, R17, R12, 0x1f ;  /* 0x00001f0c11117589 */ /* 0x0022a200000e0000 */
[----:B------:R-:W-:-:S03]  /*20f30*/  IMAD.IADD R19, R12, 0x1, R19 ;  /* 0x000000010c137824 */ /* 0x000fc600078e0213 */
[----:B------:R1:W3:Y:S04]  /*20f40*/  SHFL.IDX PT, R4, R4, R12, 0x1f ;  /* 0x00001f0c04047589 */ /* 0x0002e800000e0000 */
.L_x_10010:
[----:B------:R-:W-:-:S13]  /*20f50*/  ISETP.NE.AND P0, PT, R3, RZ, PT ;  /* 0x000000ff0300720c */ /* 0x000fda0003f05270 */
[----:B------:R-:W-:Y:S05]  /*20f60*/  @!P0 BRA `(.L_x_9726) ;  /* 0x0000000000108947 */ /* 0x000fea0003800000 */
[----:B------:R-:W-:Y:S01]  /*20f70*/  UMOV UR4, 0xffffffff ;  /* 0xffffffff00047882 */ /* 0x000fe20000000000 */
[----:B-1----:R-:W-:Y:S02]  /*20f80*/  VIADD R12, R12, 0xffffffff ;  /* 0xffffffff0c0c7836 */ /* 0x002fe40000000000 */
[----:B------:R-:W-:Y:S05]  /*20f90*/  BRA.DIV UR4, `(.L_x_9727) ;  /* 0x0000007e042c7947 */ /* 0x000fea000b800000 */
[----:B------:R4:W1:Y:S02]  /*20fa0*/  SHFL.IDX PT, R6, R2, R12, 0x1f ;  /* 0x00001f0c02067589 */ /* 0x00086400000e0000 */
.L_x_9726:
[----:B---3--:R-:W-:Y:S01]  /*20fb0*/  ISETP.NE.AND P0, PT, R4, 0x1, PT ;  /* 0x000000010400780c */ /* 0x008fe20003f05270 */
[----:B-1----:R-:W-:-:S05]  /*20fc0*/  IMAD R16, R6, R5, R7 ;  /* 0x0000000506107224 */ /* 0x002fca00078e0207 */
[----:B------:R-:W-:-:S07]  /*20fd0*/  IADD3 R0, R0, -R16, RZ ;  /* 0x8000001000007210 */ /* 0x000fce0007ffe0ff */
        /* <DEDUP_REMOVED lines=32> */
[----:B------:R-:W-:-:S04]  /*211e0*/  IABS R2, R4 ;  /* 0x0000000400027213 */ /* 0x000fc80000000000 */
[----:B------:R-:W-:-:S07]  /*211f0*/  IADD3 R2, RZ, -R2, RZ ;  /* 0x80000002ff027210 */ /* 0x000fce0007ffe0ff */
        /* <DEDUP_REMOVED lines=19> */
[----:B------:R-:W-:-:S05]  /*21330*/  IMAD R4, R4, R5, R7 ;  /* 0x0000000504047224 */ /* 0x000fca00078e0207 */
[----:B------:R-:W-:Y:S01]  /*21340*/  LEA R18, R4, R3, 0x10 ;  /* 0x0000000304127211 */ /* 0x000fe200078e80ff */
[----:B------:R-:W-:Y:S06]  /*21350*/  BRA `(.L_x_9729) ;  /* 0x0000000000f07947 */ /* 0x000fec0003800000 */
.L_x_9728:
        /* <DEDUP_REMOVED lines=40> */
[----:B0-----:R-:W-:-:S05]  /*215e0*/  IADD3 R7, RZ, -R3, RZ ;  /* 0x80000003ff077210 */ /* 0x001fca0007ffe0ff */
[----:B------:R-:W-:-:S04]  /*215f0*/  IMAD R7, R7, R6, RZ ;  /* 0x0000000607077224 */ /* 0x000fc800078e02ff */
[----:B------:R-:W-:Y:S01]  /*21600*/  IMAD.HI.U32 R2, R3, R7, R2 ;  /* 0x0000000703027227 */ /* 0x000fe200078e0002 */
[----:B------:R-:W-:-:S03]  /*21610*/  IABS R7, R0 ;  /* 0x0000000000077213 */ /* 0x000fc60000000000 */
        /* <DEDUP_REMOVED lines=16> */
.L_x_9729:
[----:B------:R-:W-:-:S04]  /*21720*/  LOP3.LUT R2, RZ, R2, RZ, 0x33, !PT ;  /* 0x00000002ff027212 */ /* 0x000fc800078e33ff */
[----:B------:R-:W-:Y:S01]  /*21730*/  IADD3 R17, R17, R2, RZ ;  /* 0x0000000211117210 */ /* 0x000fe20007ffe0ff */
[----:B------:R-:W-:Y:S06]  /*21740*/  BRA `(.L_x_9730) ;  /* 0x00000000001c7947 */ /* 0x000fec0003800000 */
.L_x_9722:
[----:B------:R-:W-:Y:S01]  /*21750*/  UMOV UR4, URZ ;  /* 0x0000003f00047c82 */ /* 0x000fe20008000000 */
[----:B------:R-:W-:Y:S01]  /*21760*/  UMOV UR5, URZ ;  /* 0x0000003f00057c82 */ /* 0x000fe20008000000 */
[----:B------:R-:W-:Y:S01]  /*21770*/  ULDC UR6, c[0x0][0xc3c] ;  /* 0x00030f0000067ab9 */ /* 0x000fe20000000800 */
[----:B------:R-:W-:Y:S01]  /*21780*/  IMAD.MOV.U32 R16, RZ, RZ, R0 ;  /* 0x000000ffff107224 */ /* 0x000fe200078e0000 */
[----:B------:R-:W-:Y:S01]  /*21790*/  MOV R19, UR6 ;  /* 0x0000000600137c02 */ /* 0x000fe20008000f00 */
[----:B------:R-:W-:Y:S02]  /*217a0*/  IMAD.U32 R17, RZ, RZ, UR4 ;  /* 0x00000004ff117e24 */ /* 0x000fe4000f8e00ff */
[----:B------:R-:W-:-:S07]  /*217b0*/  IMAD.U32 R18, RZ, RZ, UR5 ;  /* 0x00000005ff127e24 */ /* 0x000fce000f8e00ff */
.L_x_9730:
        /* <DEDUP_REMOVED lines=10> */
.L_x_9719:
[----:B------:R-:W-:Y:S02]  /*21860*/  ULDC UR4, c[0x0][0xc3c] ;  /* 0x00030f0000047ab9 */ /* 0x000fe40000000800 */
[----:B---3--:R-:W-:-:S13]  /*21870*/  ISETP.GE.AND P0, PT, R19, UR4, PT ;  /* 0x0000000413007c0c */ /* 0x008fda000bf06270 */
[----:B------:R-:W-:Y:S05]  /*21880*/  @!P0 BRA `(.L_x_9731) ;  /* 0xffffff9800ec8947 */ /* 0x000fea000383ffff */
[----:B------:R-:W-:Y:S05]  /*21890*/  BSYNC B8 ;  /* 0x0000000000087941 */ /* 0x000fea0003800000 */
.L_x_9628:
        /* <DEDUP_REMOVED lines=12> */
.L_x_10013:
[----:B------:R-:W-:Y:S05]  /*21960*/  BSYNC B0 ;  /* 0x0000000000007941 */ /* 0x000fea0003800000 */
.L_x_9732:
[----:B------:R-:W-:-:S03]  /*21970*/  UMOV UR4, 0xffffffff ;  /* 0xffffffff00047882 */ /* 0x000fc60000000000 */
[----:B------:R-:W-:Y:S05]  /*21980*/  BRA.DIV UR4, `(.L_x_9734) ;  /* 0x0000007204ec7947 */ /* 0x000fea000b800000 */
[----:B-1----:R-:W1:Y:S02]  /*21990*/  S2R R0, SR_TID.X ;  /* 0x0000000000007919 */ /* 0x002e640000002100 */
[----:B-1----:R-:W-:-:S04]  /*219a0*/  SHF.R.U32.HI R0, RZ, 0x5, R0 ;  /* 0x00000005ff007819 */ /* 0x002fc80000011600 */
[----:B------:R-:W-:-:S05]  /*219b0*/  LOP3.LUT R0, R0, 0x3, RZ, 0xc0, !PT ;  /* 0x0000000300007812 */ /* 0x000fca00078ec0ff */
[----:B------:R1:W3:Y:S02]  /*219c0*/  SHFL.IDX PT, R14, R0, RZ, 0x1f ;  /* 0x00001fff000e7589 */ /* 0x0002e400000e0000 */
.L_x_10016:
[----:B---3--:R-:W-:-:S13]  /*219d0*/  ISETP.NE.AND P0, PT, R14, RZ, PT ;  /* 0x000000ff0e00720c */ /* 0x008fda0003f05270 */
[----:B------:R-:W-:Y:S05]  /*219e0*/  @P0 BRA `(.L_x_9384) ;  /* 0x0000000000880947 */ /* 0x000fea0003800000 */
[----:B------:R-:W-:-:S03]  /*219f0*/  UMOV UR4, 0xffffffff ;  /* 0xffffffff00047882 */ /* 0x000fc60000000000 */
[----:B------:R-:W-:Y:S05]  /*21a00*/  BRA.DIV UR4, `(.L_x_9735) ;  /* 0x0000007604007947 */ /* 0x000fea000b800000 */
[----:B------:R-:W-:-:S13]  /*21a10*/  ELECT P6, URZ, PT ;  /* 0x00000000003f782f */ /* 0x000fda00038c0000 */
.L_x_10019:
[----:B------:R-:W-:Y:S05]  /*21a20*/  @!P6 BRA `(.L_x_9384) ;  /* 0x000000000078e947 */ /* 0x000fea0003800000 */
[----:B------:R-:W-:-:S06]  /*21a30*/  ULOP3.LUT UR4, UR36, 0x2, URZ, 0xfc, !UPT ;  /* 0x0000000224047892 */ /* 0x000fcc000f8efc3f */
[----:B-1----:R-:W-:-:S05]  /*21a40*/  IMAD.U32 R0, RZ, RZ, UR4 ;  /* 0x00000004ff007e24 */ /* 0x002fca000f8e00ff */
[----:B------:R-:W-:-:S13]  /*21a50*/  ISETP.NE.AND P0, PT, R0, 0x3, PT ;  /* 0x000000030000780c */ /* 0x000fda0003f05270 */
[----:B------:R-:W-:Y:S05]  /*21a60*/  @!P0 BRA `(.L_x_9736) ;  /* 0x0000000000048947 */ /* 0x000fea0003800000 */
[----:B------:R-:W-:Y:S01]  /*21a70*/  BPT.TRAP 0x1 ;  /* 0x000000040000795c */ /* 0x000fe20000300000 */
.L_x_9736:
[C---:B------:R-:W-:Y:S01]  /*21a80*/  LEA R5, R25.reuse, R4, 0x3 ;  /* 0x0000000419057211 */ /* 0x040fe200078e18ff */
[----:B------:R-:W-:Y:S01]  /*21a90*/  VIADD R25, R25, 0x1 ;  /* 0x0000000119197836 */ /* 0x000fe20000000000 */
[----:B------:R-:W-:-:S04]  /*21aa0*/  SHF.L.U32 R0, R28, 0x1f, RZ ;  /* 0x0000001f1c007819 */ /* 0x000fc800000006ff */
[----:B------:R-:W1:Y:S01]  /*21ab0*/  SYNCS.PHASECHK.TRANS64.TRYWAIT P1, [R5+URZ+0x28840], R0 ;  /* 0x02884000050075a7 */ /* 0x000e62000802017f */
[----:B------:R-:W-:-:S04]  /*21ac0*/  ISETP.NE.AND P2, PT, R25, 0x2, PT ;  /* 0x000000021900780c */ /* 0x000fc80003f45270 */
[----:B------:R-:W-:Y:S01]  /*21ad0*/  SEL R3, RZ, 0x1, P2 ;  /* 0x00000001ff037807 */ /* 0x000fe20001000000 */
[----:B-1----:R-:W-:Y:S08]  /*21ae0*/  @!P1 BRA `(.L_x_9737) ;  /* 0x0000007000e89947 */ /* 0x002ff00003800000 */
.L_x_10020:
[----:B------:R-:W-:Y:S02]  /*21af0*/  SEL R25, R25, RZ, P2 ;  /* 0x000000ff19197207 */ /* 0x000fe40001000000 */
[----:B------:R-:W-:Y:S01]  /*21b00*/  LOP3.LUT R2, R28, R3, RZ, 0x3c, !PT ;  /* 0x000000031c027212 */ /* 0x000fe200078e3cff */
[----:B------:R-:W-:Y:S06]  /*21b10*/  @!P0 BRA `(.L_x_9738) ;  /* 0x0000000000048947 */ /* 0x000fec0003800000 */
[----:B------:R-:W-:Y:S01]  /*21b20*/  BPT.TRAP 0x1 ;  /* 0x000000040000795c */ /* 0x000fe20000300000 */
.L_x_9738:
[----:B------:R-:W-:Y:S01]  /*21b30*/  IMAD R25, R25, 0x8, R4 ;  /* 0x0000000819197824 */ /* 0x000fe200078e0204 */
[----:B------:R-:W-:-:S04]  /*21b40*/  SHF.L.U32 R2, R2, 0x1f, RZ ;  /* 0x0000001f02027819 */ /* 0x000fc800000006ff */
[----:B------:R-:W3:Y:S02]  /*21b50*/  SYNCS.PHASECHK.TRANS64.TRYWAIT P1, [R25+URZ+0x28840], R2 ;  /* 0x02884002190075a7 */ /* 0x000ee4000802017f */
[----:B---3--:R-:W-:Y:S05]  /*21b60*/  @!P1 BRA `(.L_x_9739) ;  /* 0x0000007000dc9947 */ /* 0x008fea0003800000 */
.L_x_10021:
[----:B------:R-:W-:Y:S05]  /*21b70*/  @!P0 BRA `(.L_x_9740) ;  /* 0x0000000000048947 */ /* 0x000fea0003800000 */
[----:B------:R-:W-:Y:S01]  /*21b80*/  BPT.TRAP 0x1 ;  /* 0x000000040000795c */ /* 0x000fe20000300000 */
.L_x_9740:
[----:B------:R-:W4:Y:S02]  /*21b90*/  SYNCS.PHASECHK.TRANS64.TRYWAIT P1, [R5+URZ+0x28860], R0 ;  /* 0x02886000050075a7 */ /* 0x000f24000802017f */
[----:B----4-:R-:W-:Y:S05]  /*21ba0*/  @!P1 BRA `(.L_x_9741) ;  /* 0x0000007000e09947 */ /* 0x010fea0003800000 */
.L_x_10022:
[----:B------:R-:W-:Y:S05]  /*21bb0*/  @!P0 BRA `(.L_x_9742) ;  /* 0x0000000000048947 */ /* 0x000fea0003800000 */
[----:B------:R-:W-:Y:S01]  /*21bc0*/  BPT.TRAP 0x1 ;  /* 0x000000040000795c */ /* 0x000fe20000300000 */
.L_x_9742:
[----:B------:R0:W0:Y:S02]  /*21bd0*/  SYNCS.PHASECHK.TRANS64.TRYWAIT P0, [R25+URZ+0x28860], R2 ;  /* 0x02886002190075a7 */ /* 0x000024000800017f */
[----:B0-----:R-:W-:Y:S05]  /*21be0*/  @!P0 NANOSLEEP.SYNCS 0x989680 ;  /* 0x009896800000895d */ /* 0x001fea0003900000 */
[----:B------:R-:W0:Y:S02]  /*21bf0*/  @!P0 SYNCS.PHASECHK.TRANS64 P0, [R25+URZ+0x28860], R2 ;  /* 0x02886002190085a7 */ /* 0x000e24000800007f */
[----:B0-----:R-:W-:Y:S05]  /*21c00*/  @!P0 BRA `(.L_x_9742) ;  /* 0xfffffffc00f08947 */ /* 0x001fea000383ffff */
.L_x_9384:
[----:B------:R-:W-:Y:S05]  /*21c10*/  BSYNC B9 ;  /* 0x0000000000097941 */ /* 0x000fea0003800000 */
.L_x_9381:
[----:B------:R-:W-:Y:S05]  /*21c20*/  EXIT ;  /* 0x000000000000794d */ /* 0x000fea0003800000 */
.L_x_9408:
[----:B0-----:R0:W1:Y:S02]  /*21c30*/  SYNCS.PHASECHK.TRANS64.TRYWAIT P6, [R89+URZ+0x28890], R100 ;  /* 0x02889064590075a7 */ /* 0x00106400080c017f */
[----:B-1----:R-:W-:Y:S05]  /*21c40*/  @!P6 NANOSLEEP.SYNCS 0x989680 ;  /* 0x009896800000e95d */ /* 0x002fea0003900000 */
[----:B------:R-:W1:Y:S02]  /*21c50*/  @!P6 SYNCS.PHASECHK.TRANS64 P6, [R89+URZ+0x28890], R100 ;  /* 0x028890645900e5a7 */ /* 0x000e6400080c007f */
[----:B-1----:R-:W-:Y:S05]  /*21c60*/  @!P6 BRA `(.L_x_9408) ;  /* 0xfffffffc00f0e947 */ /* 0x002fea000383ffff */
[----:B------:R-:W-:Y:S05]  /*21c70*/  BRA `(.L_x_9743) ;  /* 0xfffffe1400d47947 */ /* 0x000fea000383ffff */
.L_x_9409:
        /* <DEDUP_REMOVED lines=8> */
.L_x_9745:
[----:B------:R-:W-:Y:S05]  /*21d00*/  BSYNC B1 ;  /* 0x0000000000017941 */ /* 0x000fea0003800000 */
.L_x_9744:
        /* <DEDUP_REMOVED lines=8> */
.L_x_9746:
[----:B------:R-:W-:Y:S01]  /*21d90*/  MOV R103, R14 ;  /* 0x0000000e00677202 */ /* 0x000fe20000000f00 */
[----:B------:R-:W-:Y:S06]  /*21da0*/  BRA `(.L_x_9747) ;  /* 0xfffffe14009c7947 */ /* 0x000fec000383ffff */
.L_x_9418:
        /* <DEDUP_REMOVED lines=8> */
.L_x_9749:
[----:B------:R-:W-:Y:S05]  /*21e30*/  BSYNC B1 ;  /* 0x0000000000017941 */ /* 0x000fea0003800000 */
.L_x_9748:
        /* <DEDUP_REMOVED lines=8> */
.L_x_9750:
[----:B------:R-:W-:Y:S01]  /*21ec0*/  IMAD.MOV.U32 R69, RZ, RZ, R14 ;  /* 0x000000ffff457224 */ /* 0x000fe200078e000e */
[----:B------:R-:W-:Y:S06]  /*21ed0*/  BRA `(.L_x_9751) ;  /* 0xfffffe1c00007947 */ /* 0x000fec000383ffff */
.L_x_9427:
        /* <DEDUP_REMOVED lines=8> */
.L_x_9753:
[----:B------:R-:W-:Y:S05]  /*21f60*/  BSYNC B1 ;  /* 0x0000000000017941 */ /* 0x000fea0003800000 */
.L_x_9752:
        /* <DEDUP_REMOVED lines=8> */
.L_x_9754:
[----:B------:R-:W-:Y:S01]  /*21ff0*/  MOV R61, R14 ;  /* 0x0000000e003d7202 */ /* 0x000fe20000000f00 */
[----:B------:R-:W-:Y:S06]  /*22000*/  BRA `(.L_x_9755) ;  /* 0xfffffe2000647947 */ /* 0x000fec000383ffff */
.L_x_9436:
        /* <DEDUP_REMOVED lines=8> */
.L_x_9757:
[----:B------:R-:W-:Y:S05]  /*22090*/  BSYNC B1 ;  /* 0x0000000000017941 */ /* 0x000fea0003800000 */
.L_x_9756:
        /* <DEDUP_REMOVED lines=8> */
.L_x_9758:
[----:B------:R-:W-:Y:S01]  /*22120*/  IMAD.MOV.U32 R51, RZ, RZ, R14 ;  /* 0x000000ffff337224 */ /* 0x000fe200078e000e */
[----:B------:R-:W-:Y:S06]  /*22130*/  BRA `(.L_x_9759) ;  /* 0xfffffe2400c87947 */ /* 0x000fec000383ffff */
.L_x_9448:
[----:B-1----:R1:W2:Y:S02]  /*22140*/  SYNCS.PHASECHK.TRANS64.TRYWAIT P4, [R89+URZ+0x28890], R100 ;  /* 0x02889064590075a7 */ /* 0x0022a4000808017f */
[----:B--2---:R-:W-:Y:S05]  /*22150*/  @!P4 NANOSLEEP.SYNCS 0x989680 ;  /* 0x009896800000c95d */ /* 0x004fea0003900000 */
[----:B------:R-:W2:Y:S02]  /*22160*/  @!P4 SYNCS.PHASECHK.TRANS64 P4, [R89+URZ+0x28890], R100 ;  /* 0x028890645900c5a7 */ /* 0x000ea4000808007f */
[----:B--2---:R-:W-:Y:S05]  /*22170*/  @!P4 BRA `(.L_x_9448) ;  /* 0xfffffffc00f0c947 */ /* 0x004fea000383ffff */
[----:B------:R-:W-:Y:S05]  /*22180*/  BRA `(.L_x_9760) ;  /* 0xfffffe3400a87947 */ /* 0x000fea000383ffff */
.L_x_9449:
[----:B------:R-:W-:Y:S01]  /*22190*/  BSSY B1, `(.L_x_9761) ;  /* 0x0000008000017945 */ /* 0x000fe20003800000 */
[----:B------:R-:W-:Y:S01]  /*221a0*/  IMAD.MOV.U32 R13, RZ, RZ, R101 ;  /* 0x000000ffff0d7224 */ /* 0x000fe200078e0065 */
[----:B------:R-:W-:Y:S01]  /*221b0*/  MOV R12, RZ ;  /* 0x000000ff000c7202 */ /* 0x000fe20000000f00 */
[----:B------:R-:W-:Y:S02]  /*221c0*/  IMAD.MOV.U32 R11, RZ, RZ, 0x181f ;  /* 0x0000181fff0b7424 */ /* 0x000fe400078e00ff */
[----:B------:R-:W-:-:S07]  /*221d0*/  IMAD.MOV.U32 R15, RZ, RZ, -0x1 ;  /* 0xffffffffff0f7424 */ /* 0x000fce00078e00ff */
[----:B-1----:R-:W-:Y:S05]  /*221e0*/  WARPSYNC.COLLECTIVE R15, `(.L_x_9762) ;  /* 0x000000000f087348 */ /* 0x002fea0003c00000 */
[----:B------:R0:W2:Y:S02]  /*221f0*/  SHFL.IDX P6, R14, R13, R12, R11 ;  /* 0x0000000c0d0e7389 */ /* 0x0000a400000c000b */
[----:B012---:R-:W-:Y:S01]  /*22200*/  ENDCOLLECTIVE ;  /* 0x000000000000791b */ /* 0x007fe20003800000 */
.L_x_9762:
[----:B------:R-:W-:Y:S05]  /*22210*/  BSYNC B1 ;  /* 0x0000000000017941 */ /* 0x000fea0003800000 */
.L_x_9761:
        /* <DEDUP_REMOVED lines=8> */
.L_x_9763:
[----:B------:R-:W-:Y:S01]  /*222a0*/  MOV R104, R14 ;  /* 0x0000000e00687202 */ /* 0x000fe20000000f00 */
[----:B------:R-:W-:Y:S06]  /*222b0*/  BRA `(.L_x_9764) ;  /* 0xfffffe3400747947 */ /* 0x000fec000383ffff */
.L_x_9454:
[----:B------:R-:W-:Y:S01]  /*222c0*/  BSSY B1, `(.L_x_9765) ;  /* 0x0000008000017945 */ /* 0x000fe20003800000 */
[----:B----4-:R-:W-:Y:S01]  /*222d0*/  IMAD.MOV.U32 R13, RZ, RZ, R101 ;  /* 0x000000ffff0d7224 */ /* 0x010fe200078e0065 */
[----:B------:R-:W-:Y:S01]  /*222e0*/  MOV R15, 0xffffffff ;  /* 0xffffffff000f7802 */ /* 0x000fe20000000f00 */
[----:B------:R-:W-:Y:S02]  /*222f0*/  IMAD.MOV.U32 R12, RZ, RZ, 0x1 ;  /* 0x00000001ff0c7424 */ /* 0x000fe400078e00ff */
[----:B------:R-:W-:-:S07]  /*22300*/  IMAD.MOV.U32 R11, RZ, RZ, 0x181f ;  /* 0x0000181fff0b7424 */ /* 0x000fce00078e00ff */
[----:B0123--:R-:W-:Y:S05]  /*22310*/  WARPSYNC.COLLECTIVE R15, `(.L_x_9766) ;  /* 0x000000000f087348 */ /* 0x00ffea0003c00000 */
[----:B------:R4:W0:Y:S02]  /*22320*/  SHFL.IDX P6, R14, R13, R12, R11 ;  /* 0x0000000c0d0e7389 */ /* 0x00082400000c000b */
[----:B01234-:R-:W-:Y:S01]  /*22330*/  ENDCOLLECTIVE ;  /* 0x000000000000791b */ /* 0x01ffe20003800000 */
.L_x_9766:
[----:B------:R-:W-:Y:S05]  /*22340*/  BSYNC B1 ;  /* 0x0000000000017941 */ /* 0x000fea0003800000 */
.L_x_9765:
        /* <DEDUP_REMOVED lines=8> */
.L_x_9767:
[----:B------:R-:W-:Y:S01]  /*223d0*/  IMAD.MOV.U32 R46, RZ, RZ, R14 ;  /* 0x000000ffff2e7224 */ /* 0x000fe200078e000e */
[----:B------:R-:W-:Y:S06]  /*223e0*/  BRA `(.L_x_9768) ;  /* 0xfffffe3c00107947 */ /* 0x000fec000383ffff */
.L_x_9459:
        /* <DEDUP_REMOVED lines=8> */
.L_x_9770:
[----:B------:R-:W-:Y:S05]  /*22470*/  BSYNC B1 ;  /* 0x0000000000017941 */ /* 0x000fea0003800000 */
.L_x_9769:
        /* <DEDUP_REMOVED lines=8> */
.L_x_9771:
[----:B------:R-:W-:Y:S01]  /*22500*/  MOV R46, R14 ;  /* 0x0000000e002e7202 */ /* 0x000fe20000000f00 */
[----:B------:R-:W-:Y:S06]  /*22510*/  BRA `(.L_x_9772) ;  /* 0xfffffe4000b07947 */ /* 0x000fec000383ffff */
.L_x_9464:
        /* <DEDUP_REMOVED lines=8> */
.L_x_9774:
[----:B------:R-:W-:Y:S05]  /*225a0*/  BSYNC B1 ;  /* 0x0000000000017941 */ /* 0x000fea0003800000 */
.L_x_9773:
        /* <DEDUP_REMOVED lines=8> */
.L_x_9775:
[----:B------:R-:W-:Y:S01]  /*22630*/  IMAD.MOV.U32 R106, RZ, RZ, R14 ;  /* 0x000000ffff6a7224 */ /* 0x000fe200078e000e */
[----:B------:R-:W-:Y:S06]  /*22640*/  BRA `(.L_x_9776) ;  /* 0xfffffe4800587947 */ /* 0x000fec000383ffff */
.L_x_9469:
[----:B0-----:R0:W1:Y:S02]  /*22650*/  SYNCS.PHASECHK.TRANS64.TRYWAIT P3, [R89+URZ+0x28890], R100 ;  /* 0x02889064590075a7 */ /* 0x001064000806017f */
[----:B-1----:R-:W-:Y:S05]  /*22660*/  @!P3 NANOSLEEP.SYNCS 0x989680 ;  /* 0x009896800000b95d */ /* 0x002fea0003900000 */
[----:B------:R-:W1:Y:S02]  /*22670*/  @!P3 SYNCS.PHASECHK.TRANS64 P3, [R89+URZ+0x28890], R100 ;  /* 0x028890645900b5a7 */ /* 0x000e64000806007f */
[----:B-1----:R-:W-:Y:S05]  /*22680*/  @!P3 BRA `(.L_x_9469) ;  /* 0xfffffffc00f0b947 */ /* 0x002fea000383ffff */
[----:B------:R-:W-:Y:S05]  /*22690*/  BRA `(.L_x_9777) ;  /* 0xfffffe50004c7947 */ /* 0x000fea000383ffff */
.L_x_9470:
        /* <DEDUP_REMOVED lines=8> */
.L_x_9779:
[----:B------:R-:W-:Y:S05]  /*22720*/  BSYNC B1 ;  /* 0x0000000000017941 */ /* 0x000fea0003800000 */
.L_x_9778:
        /* <DEDUP_REMOVED lines=8> */
.L_x_9780:
[----:B------:R-:W-:Y:S05]  /*227b0*/  BRA `(.L_x_9781) ;  /* 0xfffffe50006c7947 */ /* 0x000fea000383ffff */
.L_x_9473:
[----:B------:R-:W-:Y:S01]  /*227c0*/  BSSY B1, `(.L_x_9782) ;  /* 0x0000008000017945 */ /* 0x000fe20003800000 */
[----:B----4-:R-:W-:Y:S01]  /*227d0*/  MOV R13, R45 ;  /* 0x0000002d000d7202 */ /* 0x010fe20000000f00 */
[----:B------:R-:W-:Y:S02]  /*227e0*/  IMAD.MOV.U32 R12, RZ, RZ, 0x1 ;  /* 0x00000001ff0c7424 */ /* 0x000fe400078e00ff */
[----:B------:R-:W-:Y:S02]  /*227f0*/  IMAD.MOV.U32 R11, RZ, RZ, 0x181f ;  /* 0x0000181fff0b7424 */ /* 0x000fe400078e00ff */
[----:B------:R-:W-:-:S07]  /*22800*/  IMAD.MOV.U32 R15, RZ, RZ, -0x1 ;  /* 0xffffffffff0f7424 */ /* 0x000fce00078e00ff */
[----:B0123--:R-:W-:Y:S05]  /*22810*/  WARPSYNC.COLLECTIVE R15, `(.L_x_9783) ;  /* 0x000000000f087348 */ /* 0x00ffea0003c00000 */
[----:B---3--:R3:W4:Y:S02]  /*22820*/  SHFL.IDX P6, R14, R13, R12, R11 ;  /* 0x0000000c0d0e7389 */ /* 0x00872400000c000b */
[----:B01234-:R-:W-:Y:S01]  /*22830*/  ENDCOLLECTIVE ;  /* 0x000000000000791b */ /* 0x01ffe20003800000 */
.L_x_9783:
[----:B------:R-:W-:Y:S05]  /*22840*/  BSYNC B1 ;  /* 0x0000000000017941 */ /* 0x000fea0003800000 */
.L_x_9782:
        /* <DEDUP_REMOVED lines=8> */
.L_x_9784:
[----:B------:R-:W-:Y:S05]  /*228d0*/  BRA `(.L_x_9785) ;  /* 0xfffffe50006c7947 */ /* 0x000fea000383ffff */
.L_x_9476:
[----:B------:R-:W-:Y:S01]  /*228e0*/  BSSY B1, `(.L_x_9786) ;  /* 0x0000008000017945 */ /* 0x000fe20003800000 */
[----:B---3--:R-:W-:Y:S01]  /*228f0*/  IMAD.MOV.U32 R13, RZ, RZ, R45 ;  /* 0x000000ffff0d7224 */ /* 0x008fe200078e002d */
[----:B------:R-:W-:Y:S01]  /*22900*/  MOV R15, 0xffffffff ;  /* 0xffffffff000f7802 */ /* 0x000fe20000000f00 */
[----:B------:R-:W-:Y:S02]  /*22910*/  IMAD.MOV.U32 R12, RZ, RZ, 0x2 ;  /* 0x00000002ff0c7424 */ /* 0x000fe400078e00ff */
[----:B------:R-:W-:-:S07]  /*22920*/  IMAD.MOV.U32 R11, RZ, RZ, 0x181f ;  /* 0x0000181fff0b7424 */ /* 0x000fce00078e00ff */
[----:B012-4-:R-:W-:Y:S05]  /*22930*/  WARPSYNC.COLLECTIVE R15, `(.L_x_9787) ;  /* 0x000000000f087348 */ /* 0x017fea0003c00000 */
[----:B------:R3:W0:Y:S02]  /*22940*/  SHFL.IDX P6, R14, R13, R12, R11 ;  /* 0x0000000c0d0e7389 */ /* 0x00062400000c000b */
[----:B01234-:R-:W-:Y:S01]  /*22950*/  ENDCOLLECTIVE ;  /* 0x000000000000791b */ /* 0x01ffe20003800000 */
.L_x_9787:
[----:B------:R-:W-:Y:S05]  /*22960*/  BSYNC B1 ;  /* 0x0000000000017941 */ /* 0x000fea0003800000 */
.L_x_9786:
        /* <DEDUP_REMOVED lines=8> */
.L_x_9788:
[----:B------:R-:W-:Y:S05]  /*229f0*/  BRA `(.L_x_9789) ;  /* 0xfffffe5000707947 */ /* 0x000fea000383ffff */
.L_x_9479:
        /* <DEDUP_REMOVED lines=8> */
.L_x_9791:
[----:B------:R-:W-:Y:S05]  /*22a80*/  BSYNC B1 ;  /* 0x0000000000017941 */ /* 0x000fea0003800000 */
.L_x_9790:
        /* <DEDUP_REMOVED lines=8> */
.L_x_9792:
[----:B------:R-:W-:Y:S05]  /*22b10*/  BRA `(.L_x_9793) ;  /* 0xfffffe5000747947 */ /* 0x000fea000383ffff */
.L_x_9483:
[----:B------:R0:W0:Y:S02]  /*22b20*/  SYNCS.PHASECHK.TRANS64.TRYWAIT P4, [R89+URZ+0x288b0], R100 ;  /* 0x0288b064590075a7 */ /* 0x000024000808017f */
[----:B0-----:R-:W-:Y:S05]  /*22b30*/  @!P4 NANOSLEEP.SYNCS 0x989680 ;  /* 0x009896800000c95d */ /* 0x001fea0003900000 */
[----:B------:R-:W0:Y:S02]  /*22b40*/  @!P4 SYNCS.PHASECHK.TRANS64 P4, [R89+URZ+0x288b0], R100 ;  /* 0x0288b0645900c5a7 */ /* 0x000e24000808007f */
[----:B0-----:R-:W-:Y:S05]  /*22b50*/  @!P4 BRA `(.L_x_9483) ;  /* 0xfffffffc00f0c947 */ /* 0x001fea000383ffff */
[----:B------:R-:W-:Y:S05]  /*22b60*/  BRA `(.L_x_9794) ;  /* 0xfffffe5000f07947 */ /* 0x000fea000383ffff */
.L_x_9497:
[----:B------:R-:W0:Y:S01]  /*22b70*/  S2R R5, SR_TID.X ;  /* 0x0000000000057919 */ /* 0x000e220000002100 */
[----:B------:R-:W-:Y:S01]  /*22b80*/  BSSY B0, `(.L_x_9795) ;  /* 0x000000c000007945 */ /* 0x000fe20003800000 */
[----:B------:R-:W-:Y:S02]  /*22b90*/  IMAD.MOV.U32 R12, RZ, RZ, RZ ;  /* 0x000000ffff0c7224 */ /* 0x000fe400078e00ff */
[----:B------:R-:W-:Y:S02]  /*22ba0*/  IMAD.MOV.U32 R11, RZ, RZ, 0x1f ;  /* 0x0000001fff0b7424 */ /* 0x000fe400078e00ff */
[----:B------:R-:W-:Y:S02]  /*22bb0*/  IMAD.MOV.U32 R15, RZ, RZ, -0x1 ;  /* 0xffffffffff0f7424 */ /* 0x000fe400078e00ff */
[----:B0-----:R-:W-:-:S05]  /*22bc0*/  VIADD R5, R5, 0xffffff80 ;  /* 0xffffff8005057836 */ /* 0x001fca0000000000 */
[----:B------:R-:W-:-:S04]  /*22bd0*/  SHF.R.S32.HI R4, RZ, 0x1f, R5 ;  /* 0x0000001fff047819 */ /* 0x000fc80000011405 */
[----:B------:R-:W-:-:S04]  /*22be0*/  LEA.HI R4, R4, R5, RZ, 0x7 ;  /* 0x0000000504047211 */ /* 0x000fc800078f38ff */
[----:B------:R-:W-:-:S04]  /*22bf0*/  SHF.R.S32.HI R4, RZ, 0x7, R4 ;  /* 0x00000007ff047819 */ /* 0x000fc80000011404 */
[----:B--2---:R-:W-:-:S07]  /*22c00*/  MOV R13, R4 ;  /* 0x00000004000d7202 */ /* 0x004fce0000000f00 */
[----:B-1---5:R-:W-:Y:S05]  /*22c10*/  WARPSYNC.COLLECTIVE R15, `(.L_x_9796) ;  /* 0x000000000f087348 */ /* 0x022fea0003c00000 */
[----:B------:R0:W2:Y:S02]  /*22c20*/  SHFL.IDX P6, R14, R13, R12, R11 ;  /* 0x0000000c0d0e7389 */ /* 0x0000a400000c000b */
[----:B012--5:R-:W-:Y:S01]  /*22c30*/  ENDCOLLECTIVE ;  /* 0x000000000000791b */ /* 0x027fe20003800000 */
.L_x_9796:
[----:B------:R-:W-:Y:S05]  /*22c40*/  BSYNC B0 ;  /* 0x0000000000007941 */ /* 0x000fea0003800000 */
.L_x_9795:
[----:B------:R-:W-:Y:S01]  /*22c50*/  MOV R191, R14 ;  /* 0x0000000e00bf7202 */ /* 0x000fe20000000f00 */
[----:B------:R-:W-:Y:S06]  /*22c60*/  BRA `(.L_x_9797) ;  /* 0xfffffe5c00d47947 */ /* 0x000fec000383ffff */
.L_x_9507:
        /* <DEDUP_REMOVED lines=8> */
.L_x_9799:
[----:B------:R-:W-:Y:S05]  /*22cf0*/  BSYNC B1 ;  /* 0x0000000000017941 */ /* 0x000fea0003800000 */
.L_x_9798:
        /* <DEDUP_REMOVED lines=8> */
.L_x_9800:
[----:B------:R-:W-:Y:S02]  /*22d80*/  IMAD.MOV.U32 R13, RZ, RZ, R8 ;  /* 0x000000ffff0d7224 */ /* 0x000fe400078e0008 */
[----:B------:R-:W-:-:S07]  /*22d90*/  IMAD.MOV.U32 R3, RZ, RZ, R14 ;  /* 0x000000ffff037224 */ /* 0x000fce00078e000e */
[----:B------:R-:W-:Y:S05]  /*22da0*/  WARPSYNC.COLLECTIVE R15, `(.L_x_9801) ;  /* 0x000000000f087348 */ /* 0x000fea0003c00000 */
[----:B------:R0:W1:Y:S02]  /*22db0*/  SHFL.IDX P6, R14, R13, R12, R11 ;  /* 0x0000000c0d0e7389 */ /* 0x00006400000c000b */
[----:B01----:R-:W-:Y:S01]  /*22dc0*/  ENDCOLLECTIVE ;  /* 0x000000000000791b */ /* 0x003fe20003800000 */
.L_x_9801:
[----:B------:R-:W-:Y:S01]  /*22dd0*/  IMAD.MOV.U32 R13, RZ, RZ, R7 ;  /* 0x000000ffff0d7224 */ /* 0x000fe200078e0007 */
[----:B------:R-:W-:-:S07]  /*22de0*/  MOV R4, R14 ;  /* 0x0000000e00047202 */ /* 0x000fce0000000f00 */
[----:B------:R-:W-:Y:S05]  /*22df0*/  WARPSYNC.COLLECTIVE R15, `(.L_x_9802) ;  /* 0x000000000f087348 */ /* 0x000fea0003c00000 */
[----:B------:R0:W1:Y:S02]  /*22e00*/  SHFL.IDX P6, R14, R13, R12, R11 ;  /* 0x0000000c0d0e7389 */ /* 0x00006400000c000b */
[----:B01----:R-:W-:Y:S01]  /*22e10*/  ENDCOLLECTIVE ;  /* 0x000000000000791b */ /* 0x003fe20003800000 */
.L_x_9802:
[----:B------:R-:W-:Y:S05]  /*22e20*/  BRA `(.L_x_9803) ;  /* 0xfffffe6400307947 */ /* 0x000fea000383ffff */
.L_x_9510:
[----:B------:R-:W-:Y:S01]  /*22e30*/  BSSY B1, `(.L_x_9804) ;  /* 0x0000008000017945 */ /* 0x000fe20003800000 */
[----:B0-----:R-:W-:Y:S01]  /*22e40*/  IMAD.MOV.U32 R13, RZ, RZ, R6 ;  /* 0x000000ffff0d7224 */ /* 0x001fe200078e0006 */
[----:B------:R-:W-:Y:S01]  /*22e50*/  MOV R11, 0x181f ;  /* 0x0000181f000b7802 */ /* 0x000fe20000000f00 */
[----:B------:R-:W-:Y:S02]  /*22e60*/  IMAD.MOV.U32 R12, RZ, RZ, 0x1 ;  /* 0x00000001ff0c7424 */ /* 0x000fe400078e00ff */
[----:B------:R-:W-:-:S07]  /*22e70*/  IMAD.MOV.U32 R15, RZ, RZ, -0x1 ;  /* 0xffffffffff0f7424 */ /* 0x000fce00078e00ff */
[----:B------:R-:W-:Y:S05]  /*22e80*/  WARPSYNC.COLLECTIVE R15, `(.L_x_9805) ;  /* 0x000000000f087348 */ /* 0x000fea0003c00000 */
[----:B------:R0:W1:Y:S02]  /*22e90*/  SHFL.IDX P6, R14, R13, R12, R11 ;  /* 0x0000000c0d0e7389 */ /* 0x00006400000c000b */
[----:B01----:R-:W-:Y:S01]  /*22ea0*/  ENDCOLLECTIVE ;  /* 0x000000000000791b */ /* 0x003fe20003800000 */
.L_x_9805:
[----:B------:R-:W-:Y:S05]  /*22eb0*/  BSYNC B1 ;  /* 0x0000000000017941 */ /* 0x000fea0003800000 */
.L_x_9804:
        /* <DEDUP_REMOVED lines=8> */
.L_x_9806:
[----:B------:R-:W-:Y:S01]  /*22f40*/  MOV R13, R8 ;  /* 0x00000008000d7202 */ /* 0x000fe20000000f00 */
[----:B------:R-:W-:-:S07]  /*22f50*/  IMAD.MOV.U32 R3, RZ, RZ, R14 ;  /* 0x000000ffff037224 */ /* 0x000fce00078e000e */
[----:B------:R-:W-:Y:S05]  /*22f60*/  WARPSYNC.COLLECTIVE R15, `(.L_x_9807) ;  /* 0x000000000f087348 */ /* 0x000fea0003c00000 */
[----:B------:R0:W1:Y:S02]  /*22f70*/  SHFL.IDX P6, R14, R13, R12, R11 ;  /* 0x0000000c0d0e7389 */ /* 0x00006400000c000b */
[----:B01----:R-:W-:Y:S01]  /*22f80*/  ENDCOLLECTIVE ;  /* 0x000000000000791b */ /* 0x003fe20003800000 */
.L_x_9807:
[----:B------:R-:W-:Y:S02]  /*22f90*/  IMAD.MOV.U32 R13, RZ, RZ, R7 ;  /* 0x000000ffff0d7224 */ /* 0x000fe400078e0007 */
[----:B------:R-:W-:-:S07]  /*22fa0*/  IMAD.MOV.U32 R4, RZ, RZ, R14 ;  /* 0x000000ffff047224 */ /* 0x000fce00078e000e */
[----:B------:R-:W-:Y:S05]  /*22fb0*/  WARPSYNC.COLLECTIVE R15, `(.L_x_9808) ;  /* 0x000000000f087348 */ /* 0x000fea0003c00000 */
[----:B------:R0:W1:Y:S02]  /*22fc0*/  SHFL.IDX P6, R14, R13, R12, R11 ;  /* 0x0000000c0d0e7389 */ /* 0x00006400000c000b */
[----:B01----:R-:W-:Y:S01]  /*22fd0*/  ENDCOLLECTIVE ;  /* 0x000000000000791b */ /* 0x003fe20003800000 */
.L_x_9808:
[----:B------:R-:W-:Y:S05]  /*22fe0*/  BRA `(.L_x_9809) ;  /* 0xfffffe64009c7947 */ /* 0x000fea000383ffff */
.L_x_9513:
[----:B------:R-:W-:Y:S01]  /*22ff0*/  BSSY B1, `(.L_x_9810) ;  /* 0x0000008000017945 */ /* 0x000fe20003800000 */
[----:B0-----:R-:W-:Y:S01]  /*23000*/  IMAD.MOV.U32 R13, RZ, RZ, R6 ;  /* 0x000000ffff0d7224 */ /* 0x001fe200078e0006 */
[----:B------:R-:W-:Y:S01]  /*23010*/  MOV R12, 0x2 ;  /* 0x00000002000c7802 */ /* 0x000fe20000000f00 */
[----:B------:R-:W-:Y:S02]  /*23020*/  IMAD.MOV.U32 R11, RZ, RZ, 0x181f ;  /* 0x0000181fff0b7424 */ /* 0x000fe400078e00ff */
[----:B------:R-:W-:-:S07]  /*23030*/  IMAD.MOV.U32 R15, RZ, RZ, -0x1 ;  /* 0xffffffffff0f7424 */ /* 0x000fce00078e00ff */
[----:B-1----:R-:W-:Y:S05]  /*23040*/  WARPSYNC.COLLECTIVE R15, `(.L_x_9811) ;  /* 0x000000000f087348 */ /* 0x002fea0003c00000 */
[----:B------:R0:W2:Y:S02]  /*23050*/  SHFL.IDX P6, R14, R13, R12, R11 ;  /* 0x0000000c0d0e7389 */ /* 0x0000a400000c000b */
[----:B012---:R-:W-:Y:S01]  /*23060*/  ENDCOLLECTIVE ;  /* 0x000000000000791b */ /* 0x007fe20003800000 */
.L_x_9811:
[----:B------:R-:W-:Y:S05]  /*23070*/  BSYNC B1 ;  /* 0x0000000000017941 */ /* 0x000fea0003800000 */
.L_x_9810:
        /* <DEDUP_REMOVED lines=8> */
.L_x_9812:
[----:B------:R-:W-:Y:S01]  /*23100*/  IMAD.MOV.U32 R13, RZ, RZ, R8 ;  /* 0x000000ffff0d7224 */ /* 0x000fe200078e0008 */
[----:B------:R-:W-:-:S07]  /*23110*/  MOV R3, R14 ;  /* 0x0000000e00037202 */ /* 0x000fce0000000f00 */
[----:B------:R-:W-:Y:S05]  /*23120*/  WARPSYNC.COLLECTIVE R15, `(.L_x_9813) ;  /* 0x000000000f087348 */ /* 0x000fea0003c00000 */
[----:B------:R0:W1:Y:S02]  /*23130*/  SHFL.IDX P6, R14, R13, R12, R11 ;  /* 0x0000000c0d0e7389 */ /* 0x00006400000c000b */
[----:B01----:R-:W-:Y:S01]  /*23140*/  ENDCOLLECTIVE ;  /* 0x000000000000791b */ /* 0x003fe20003800000 */
.L_x_9813:
[----:B------:R-:W-:Y:S02]  /*23150*/  IMAD.MOV.U32 R13, RZ, RZ, R7 ;  /* 0x000000ffff0d7224 */ /* 0x000fe400078e0007 */
[----:B------:R-:W-:-:S07]  /*23160*/  IMAD.MOV.U32 R4, RZ, RZ, R14 ;  /* 0x000000ffff047224 */ /* 0x000fce00078e000e */
[----:B------:R-:W-:Y:S05]  /*23170*/  WARPSYNC.COLLECTIVE R15, `(.L_x_9814) ;  /* 0x000000000f087348 */ /* 0x000fea0003c00000 */
[----:B------:R0:W1:Y:S02]  /*23180*/  SHFL.IDX P6, R14, R13, R12, R11 ;  /* 0x0000000c0d0e7389 */ /* 0x00006400000c000b */
[----:B01----:R-:W-:Y:S01]  /*23190*/  ENDCOLLECTIVE ;  /* 0x000000000000791b */ /* 0x003fe20003800000 */
.L_x_9814:
[----:B------:R-:W-:Y:S05]  /*231a0*/  BRA `(.L_x_9815) ;  /* 0xfffffe6400f07947 */ /* 0x000fea000383ffff */
.L_x_9516:
[----:B------:R-:W-:Y:S01]  /*231b0*/  BSSY B1, `(.L_x_9816) ;  /* 0x0000008000017945 */ /* 0x000fe20003800000 */
[----:B------:R-:W-:Y:S01]  /*231c0*/  MOV R13, R6 ;  /* 0x00000006000d7202 */ /* 0x000fe20000000f00 */
[----:B------:R-:W-:Y:S02]  /*231d0*/  IMAD.MOV.U32 R12, RZ, RZ, 0x3 ;  /* 0x00000003ff0c7424 */ /* 0x000fe400078e00ff */
[----:B------:R-:W-:Y:S02]  /*231e0*/  IMAD.MOV.U32 R11, RZ, RZ, 0x181f ;  /* 0x0000181fff0b7424 */ /* 0x000fe400078e00ff */
[----:B------:R-:W-:-:S07]  /*231f0*/  IMAD.MOV.U32 R15, RZ, RZ, -0x1 ;  /* 0xffffffffff0f7424 */ /* 0x000fce00078e00ff */
[----:B--2---:R-:W-:Y:S05]  /*23200*/  WARPSYNC.COLLECTIVE R15, `(.L_x_9817) ;  /* 0x000000000f087348 */ /* 0x004fea0003c00000 */
[----:B------:R0:W1:Y:S02]  /*23210*/  SHFL.IDX P6, R14, R13, R12, R11 ;  /* 0x0000000c0d0e7389 */ /* 0x00006400000c000b */
[----:B012---:R-:W-:Y:S01]  /*23220*/  ENDCOLLECTIVE ;  /* 0x000000000000791b */ /* 0x007fe20003800000 */
.L_x_9817:
[----:B------:R-:W-:Y:S05]  /*23230*/  BSYNC B1 ;  /* 0x0000000000017941 */ /* 0x000fea0003800000 */
.L_x_9816:
        /* <DEDUP_REMOVED lines=8> */
.L_x_9818:
[----:B------:R-:W-:Y:S02]  /*232c0*/  IMAD.MOV.U32 R13, RZ, RZ, R8 ;  /* 0x000000ffff0d7224 */ /* 0x000fe400078e0008 */
[----:B------:R-:W-:-:S07]  /*232d0*/  IMAD.MOV.U32 R3, RZ, RZ, R14 ;  /* 0x000000ffff037224 */ /* 0x000fce00078e000e */
[----:B------:R-:W-:Y:S05]  /*232e0*/  WARPSYNC.COLLECTIVE R15, `(.L_x_9819) ;  /* 0x000000000f087348 */ /* 0x000fea0003c00000 */
[----:B------:R0:W1:Y:S02]  /*232f0*/  SHFL.IDX P6, R14, R13, R12, R11 ;  /* 0x0000000c0d0e7389 */ /* 0x00006400000c000b */
[----:B01----:R-:W-:Y:S01]  /*23300*/  ENDCOLLECTIVE ;  /* 0x000000000000791b */ /* 0x003fe20003800000 */
.L_x_9819:
[----:B------:R-:W-:Y:S01]  /*23310*/  MOV R13, R7 ;  /* 0x00000007000d7202 */ /* 0x000fe20000000f00 */
[----:B------:R-:W-:-:S07]  /*23320*/  IMAD.MOV.U32 R4, RZ, RZ, R14 ;  /* 0x000000ffff047224 */ /* 0x000fce00078e000e */
[----:B------:R-:W-:Y:S05]  /*23330*/  WARPSYNC.COLLECTIVE R15, `(.L_x_9820) ;  /* 0x000000000f087348 */ /* 0x000fea0003c00000 */
[----:B------:R0:W1:Y:S02]  /*23340*/  SHFL.IDX P6, R14, R13, R12, R11 ;  /* 0x0000000c0d0e7389 */ /* 0x00006400000c000b */
[----:B01----:R-:W-:Y:S01]  /*23350*/  ENDCOLLECTIVE ;  /* 0x000000000000791b */ /* 0x003fe20003800000 */
.L_x_9820:
[----:B------:R-:W-:Y:S05]  /*23360*/  BRA `(.L_x_9821) ;  /* 0xfffffe68004c7947 */ /* 0x000fea000383ffff */
.L_x_9520:
[----:B0-----:R0:W1:Y:S02]  /*23370*/  SYNCS.PHASECHK.TRANS64.TRYWAIT P0, [R18+URZ+0x28800], R5 ;  /* 0x02880005120075a7 */ /* 0x001064000800017f */
[----:B-1----:R-:W-:Y:S05]  /*23380*/  @!P0 NANOSLEEP.SYNCS 0x989680 ;  /* 0x009896800000895d */ /* 0x002fea0003900000 */
[----:B------:R-:W1:Y:S02]  /*23390*/  @!P0 SYNCS.PHASECHK.TRANS64 P0, [R18+URZ+0x28800], R5 ;  /* 0x02880005120085a7 */ /* 0x000e64000800007f */
[----:B-1----:R-:W-:Y:S05]  /*233a0*/  @!P0 BRA `(.L_x_9520) ;  /* 0xfffffffc00f08947 */ /* 0x002fea000383ffff */
[----:B------:R-:W-:Y:S05]  /*233b0*/  BRA `(.L_x_9822) ;  /* 0xfffffe6c00087947 */ /* 0x000fea000383ffff */
.L_x_9536:
[----:B------:R-:W0:Y:S01]  /*233c0*/  LDC R56, c[0x0][0x3f4] ;  /* 0x0000fd00ff387b82 */ /* 0x000e220000000800 */
[----:B------:R-:W-:Y:S01]  /*233d0*/  BSSY B1, `(.L_x_9823) ;  /* 0x0000008000017945 */ /* 0x000fe20003800000 */
[----:B--2---:R-:W-:Y:S01]  /*233e0*/  IMAD.MOV.U32 R13, RZ, RZ, R35 ;  /* 0x000000ffff0d7224 */ /* 0x004fe200078e0023 */
[----:B------:R-:W-:Y:S01]  /*233f0*/  MOV R15, 0xffffffff ;  /* 0xffffffff000f7802 */ /* 0x000fe20000000f00 */
[----:B------:R-:W-:Y:S02]  /*23400*/  IMAD.MOV.U32 R12, RZ, RZ, RZ ;  /* 0x000000ffff0c7224 */ /* 0x000fe400078e00ff */
[----:B------:R-:W-:-:S07]  /*23410*/  IMAD.MOV.U32 R11, RZ, RZ, 0x181f ;  /* 0x0000181fff0b7424 */ /* 0x000fce00078e00ff */
[----:B01----:R-:W-:Y:S05]  /*23420*/  WARPSYNC.COLLECTIVE R15, `(.L_x_9824) ;  /* 0x000000000f087348 */ /* 0x003fea0003c00000 */
[----:B------:R2:W3:Y:S02]  /*23430*/  SHFL.IDX P6, R14, R13, R12, R11 ;  /* 0x0000000c0d0e7389 */ /* 0x0004e400000c000b */
[----:B0123--:R-:W-:Y:S01]  /*23440*/  ENDCOLLECTIVE ;  /* 0x000000000000791b */ /* 0x00ffe20003800000 */
.L_x_9824:
[----:B------:R-:W-:Y:S05]  /*23450*/  BSYNC B1 ;  /* 0x0000000000017941 */ /* 0x000fea0003800000 */
.L_x_9823:
[----:B------:R-:W-:Y:S01]  /*23460*/  IMAD.MOV.U32 R13, RZ, RZ, R32 ;  /* 0x000000ffff0d7224 */ /* 0x000fe200078e0020 */
[----:B------:R-:W-:Y:S01]  /*23470*/  MOV R11, 0x181f ;  /* 0x0000181f000b7802 */ /* 0x000fe20000000f00 */
[----:B------:R-:W-:Y:S01]  /*23480*/  IMAD.MOV.U32 R12, RZ, RZ, RZ ;  /* 0x000000ffff0c7224 */ /* 0x000fe200078e00ff */
[----:B------:R-:W-:Y:S01]  /*23490*/  ISETP.GE.AND P0, PT, R16, R56, PT ;  /* 0x000000381000720c */ /* 0x000fe20003f06270 */
[----:B------:R-:W-:Y:S02]  /*234a0*/  IMAD.MOV.U32 R15, RZ, RZ, -0x1 ;  /* 0xffffffffff0f7424 */ /* 0x000fe400078e00ff */
[----:B------:R-:W-:Y:S02]  /*234b0*/  IMAD.MOV.U32 R0, RZ, RZ, R14 ;  /* 0x000000ffff007224 */ /* 0x000fe400078e000e */
[----:B------:R-:W-:-:S08]  /*234c0*/  IMAD R3, R194, R5, RZ ;  /* 0x00000005c2037224 */ /* 0x000fd000078e02ff */
[----:B------:R-:W-:Y:S05]  /*234d0*/  WARPSYNC.COLLECTIVE R15, `(.L_x_9825) ;  /* 0x000000000f087348 */ /* 0x000fea0003c00000 */
[----:B------:R0:W1:Y:S02]  /*234e0*/  SHFL.IDX P6, R14, R13, R12, R11 ;  /* 0x0000000c0d0e7389 */ /* 0x00006400000c000b */
[----:B01----:R-:W-:Y:S01]  /*234f0*/  ENDCOLLECTIVE ;  /* 0x000000000000791b */ /* 0x003fe20003800000 */
.L_x_9825:
        /* <DEDUP_REMOVED lines=8> */
.L_x_9826:
[----:B------:R-:W-:-:S04]  /*23580*/  @!P1 IADD3 R4, P2, R4, R21, RZ ;  /* 0x0000001504049210 */ /* 0x000fc80007f5e0ff */
[----:B------:R-:W-:Y:S01]  /*23590*/  @!P1 MOV R8, R4 ;  /* 0x0000000400089202 */ /* 0x000fe20000000f00 */
[----:B------:R-:W-:-:S04]  /*235a0*/  @!P1 IMAD.X R7, R0, 0x1, R6, P2 ;  /* 0x0000000100079824 */ /* 0x000fc800010e0606 */
[----:B------:R-:W-:Y:S02]  /*235b0*/  @!P1 IMAD.MOV.U32 R9, RZ, RZ, R7 ;  /* 0x000000ffff099224 */ /* 0x000fe400078e0007 */
[----:B------:R-:W-:Y:S01]  /*235c0*/  IMAD.MOV.U32 R13, RZ, RZ, R34 ;  /* 0x000000ffff0d7224 */ /* 0x000fe200078e0022 */
[----:B------:R-:W-:-:S07]  /*235d0*/  MOV R5, R14 ;  /* 0x0000000e00057202 */ /* 0x000fce0000000f00 */
[----:B------:R-:W-:Y:S05]  /*235e0*/  WARPSYNC.COLLECTIVE R15, `(.L_x_9827) ;  /* 0x000000000f087348 */ /* 0x000fea0003c00000 */
[----:B------:R0:W1:Y:S02]  /*235f0*/  SHFL.IDX P6, R14, R13, R12, R11 ;  /* 0x0000000c0d0e7389 */ /* 0x00006400000c000b */
[----:B01----:R-:W-:Y:S01]  /*23600*/  ENDCOLLECTIVE ;  /* 0x000000000000791b */ /* 0x003fe20003800000 */
.L_x_9827:
        /* <DEDUP_REMOVED lines=10> */
[----:B--2---:R-:W-:Y:S01]  /*236b0*/  @!P1 IMAD.MOV.U32 R49, RZ, RZ, R9 ;  /* 0x000000ffff319224 */ /* 0x004fe200078e0009 */
[----:B------:R-:W-:Y:S01]  /*236c0*/  @!P1 MOV R48, R8 ;  /* 0x0000000800309202 */ /* 0x000fe20000000f00 */
[----:B------:R-:W-:Y:S01]  /*236d0*/  @!P1 IMAD.MOV.U32 R51, RZ, RZ, R11 ;  /* 0x000000ffff339224 */ /* 0x000fe200078e000b */
[----:B------:R-:W-:Y:S01]  /*236e0*/  MOV R11, 0x181f ;  /* 0x0000181f000b7802 */ /* 0x000fe20000000f00 */
[----:B------:R-:W-:Y:S01]  /*236f0*/  IMAD.MOV.U32 R12, RZ, RZ, R49 ;  /* 0x000000ffff0c7224 */ /* 0x000fe200078e0031 */
[----:B------:R-:W-:Y:S01]  /*23700*/  @!P1 MOV R50, R10 ;  /* 0x0000000a00329202 */ /* 0x000fe20000000f00 */
[----:B------:R-:W-:Y:S01]  /*23710*/  IMAD.MOV.U32 R0, RZ, RZ, R48 ;  /* 0x000000ffff007224 */ /* 0x000fe200078e0030 */
[----:B------:R-:W-:-:S02]  /*23720*/  MOV R24, R51 ;  /* 0x0000003300187202 */ /* 0x000fc40000000f00 */
[----:B------:R-:W-:Y:S01]  /*23730*/  PRMT R67, R12, 0x7610, R67 ;  /* 0x000076100c437816 */ /* 0x000fe20000000043 */
[----:B------:R-:W-:Y:S01]  /*23740*/  IMAD.MOV.U32 R12, RZ, RZ, 0x1 ;  /* 0x00000001ff0c7424 */ /* 0x000fe200078e00ff */
[----:B------:R-:W-:Y:S01]  /*23750*/  PRMT R65, R65, 0x5410, R0 ;  /* 0x0000541041417816 */ /* 0x000fe20000000000 */
[----:B------:R-:W-:-:S07]  /*23760*/  IMAD.MOV.U32 R10, RZ, RZ, R50 ;  /* 0x000000ffff0a7224 */ /* 0x000fce00078e0032 */
[----:B-----5:R-:W-:Y:S05]  /*23770*/  WARPSYNC.COLLECTIVE R15, `(.L_x_9828) ;  /* 0x000000000f087348 */ /* 0x020fea0003c00000 */
[----:B------:R0:W1:Y:S02]  /*23780*/  SHFL.IDX P6, R14, R13, R12, R11 ;  /* 0x0000000c0d0e7389 */ /* 0x00006400000c000b */
[----:B01---5:R-:W-:Y:S01]  /*23790*/  ENDCOLLECTIVE ;  /* 0x000000000000791b */ /* 0x023fe20003800000 */
.L_x_9828:
[----:B------:R-:W-:Y:S02]  /*237a0*/  PRMT R52, R10, 0x5410, R24 ;  /* 0x000054100a347816 */ /* 0x000fe40000000018 */
[----:B------:R-:W-:Y:S01]  /*237b0*/  CS2R R24, SRZ ;  /* 0x0000000000187805 */ /* 0x000fe2000001ff00 */
[----:B------:R-:W-:Y:S01]  /*237c0*/  @!P1 IMAD.MOV.U32 R38, RZ, RZ, R4 ;  /* 0x000000ffff269224 */ /* 0x000fe200078e0004 */
[----:B------:R-:W-:Y:S01]  /*237d0*/  @!P1 MOV R21, R7 ;  /* 0x0000000700159202 */ /* 0x000fe20000000f00 */
[----:B------:R-:W-:Y:S02]  /*237e0*/  @!P1 IMAD.MOV.U32 R39, RZ, RZ, R5 ;  /* 0x000000ffff279224 */ /* 0x000fe400078e0005 */
[----:B------:R-:W-:Y:S01]  /*237f0*/  @!P1 IMAD.MOV.U32 R20, RZ, RZ, R6 ;  /* 0x000000ffff149224 */ /* 0x000fe200078e0006 */
[----:B------:R-:W-:Y:S01]  /*23800*/  MOV R7, R21 ;  /* 0x0000001500077202 */ /* 0x000fe20000000f00 */
[----:B------:R-:W-:Y:S02]  /*23810*/  IMAD.MOV.U32 R13, RZ, RZ, R32 ;  /* 0x000000ffff0d7224 */ /* 0x000fe400078e0020 */
[----:B------:R-:W-:Y:S01]  /*23820*/  IMAD.MOV.U32 R4, RZ, RZ, R38 ;  /* 0x000000ffff047224 */ /* 0x000fe200078e0026 */
[----:B------:R-:W-:Y:S01]  /*23830*/  PRMT R65, R7, 0x7610, R65 ;  /* 0x0000761007417816 */ /* 0x000fe20000000041 */
[----:B------:R-:W-:-:S02]  /*23840*/  IMAD.MOV.U32 R5, RZ, RZ, R39 ;  /* 0x000000ffff057224 */ /* 0x000fc400078e0027 */
[----:B------:R-:W-:-:S03]  /*23850*/  IMAD.MOV.U32 R6, RZ, RZ, R20 ;  /* 0x000000ffff067224 */ /* 0x000fc600078e0014 */
[----:B------:R-:W-:Y:S01]  /*23860*/  PRMT R67, R67, 0x5410, R5 ;  /* 0x0000541043437816 */ /* 0x000fe20000000005 */
[----:B------:R-:W-:Y:S01]  /*23870*/  IMAD.MOV.U32 R0, RZ, RZ, R14 ;  /* 0x000000ffff007224 */ /* 0x000fe200078e000e */
[----:B------:R-:W-:-:S07]  /*23880*/  PRMT R66, R6, 0x5410, R4 ;  /* 0x0000541006427816 */ /* 0x000fce0000000004 */
[----:B------:R-:W-:Y:S05]  /*23890*/  WARPSYNC.COLLECTIVE R15, `(.L_x_9829) ;  /* 0x000000000f087348 */ /* 0x000fea0003c00000 */
[----:B------:R0:W1:Y:S02]  /*238a0*/  SHFL.IDX P6, R14, R13, R12, R11 ;  /* 0x0000000c0d0e7389 */ /* 0x00006400000c000b */
[----:B01----:R-:W-:Y:S01]  /*238b0*/  ENDCOLLECTIVE ;  /* 0x000000000000791b */ /* 0x003fe20003800000 */
.L_x_9829:
[----:B------:R-:W-:Y:S01]  /*238c0*/  MOV R13, R33 ;  /* 0x00000021000d7202 */ /* 0x000fe20000000f00 */
[----:B------:R-:W-:-:S07]  /*238d0*/  IMAD.MOV.U32 R8, RZ, RZ, R14 ;  /* 0x000000ffff087224 */ /* 0x000fce00078e000e */
[----:B------:R-:W-:Y:S05]  /*238e0*/  WARPSYNC.COLLECTIVE R15, `(.L_x_9830) ;  /* 0x000000000f087348 */ /* 0x000fea0003c00000 */
[----:B------:R0:W1:Y:S02]  /*238f0*/  SHFL.IDX P6, R14, R13, R12, R11 ;  /* 0x0000000c0d0e7389 */ /* 0x00006400000c000b */
[----:B01----:R-:W-:Y:S01]  /*23900*/  ENDCOLLECTIVE ;  /* 0x000000000000791b */ /* 0x003fe20003800000 */
.L_x_9830:
[----:B------:R-:W-:Y:S02]  /*23910*/  IMAD.MOV.U32 R13, RZ, RZ, R34 ;  /* 0x000000ffff0d7224 */ /* 0x000fe400078e0022 */
[----:B------:R-:W-:-:S07]  /*23920*/  IMAD.MOV.U32 R9, RZ, RZ, R14 ;  /* 0x000000ffff097224 */ /* 0x000fce00078e000e */
[----:B------:R-:W-:Y:S05]  /*23930*/  WARPSYNC.COLLECTIVE R15, `(.L_x_9831) ;  /* 0x000000000f087348 */ /* 0x000fea0003c00000 */
[----:B------:R0:W1:Y:S02]  /*23940*/  SHFL.IDX P6, R14, R13, R12, R11 ;  /* 0x0000000c0d0e7389 */ /* 0x00006400000c000b */
[----:B01----:R-:W-:Y:S01]  /*23950*/  ENDCOLLECTIVE ;  /* 0x000000000000791b */ /* 0x003fe20003800000 */
.L_x_9831:
[----:B------:R-:W-:Y:S05]  /*23960*/  BRA `(.L_x_9832) ;  /* 0xfffffe8000cc7947 */ /* 0x000fea000383ffff */
.L_x_9539:
[----:B------:R-:W-:Y:S01]  /*23970*/  BSSY B1, `(.L_x_9833) ;  /* 0x0000008000017945 */ /* 0x000fe20003800000 */
[----:B--2---:R-:W-:Y:S01]  /*23980*/  IMAD.MOV.U32 R13, RZ, RZ, R35 ;  /* 0x000000ffff0d7224 */ /* 0x004fe200078e0023 */
[----:B-1----:R-:W-:Y:S01]  /*23990*/  MOV R15, 0xffffffff ;  /* 0xffffffff000f7802 */ /* 0x002fe20000000f00 */
[----:B------:R-:W-:Y:S02]  /*239a0*/  IMAD.MOV.U32 R12, RZ, RZ, 0x2 ;  /* 0x00000002ff0c7424 */ /* 0x000fe400078e00ff */
[----:B------:R-:W-:-:S07]  /*239b0*/  IMAD.MOV.U32 R11, RZ, RZ, 0x181f ;  /* 0x0000181fff0b7424 */ /* 0x000fce00078e00ff */
[----:B------:R-:W-:Y:S05]  /*239c0*/  WARPSYNC.COLLECTIVE R15, `(.L_x_9834) ;  /* 0x000000000f087348 */ /* 0x000fea0003c00000 */
[----:B------:R0:W1:Y:S02]  /*239d0*/  SHFL.IDX P6, R14, R13, R12, R11 ;  /* 0x0000000c0d0e7389 */ /* 0x00006400000c000b */
[----:B01----:R-:W-:Y:S01]  /*239e0*/  ENDCOLLECTIVE ;  /* 0x000000000000791b */ /* 0x003fe20003800000 */
.L_x_9834:
[----:B------:R-:W-:Y:S05]  /*239f0*/  BSYNC B1 ;  /* 0x0000000000017941 */ /* 0x000fea0003800000 */
.L_x_9833:
        /* <DEDUP_REMOVED lines=9> */
.L_x_9835:
[----:B------:R-:W-:Y:S02]  /*23a90*/  ISETP.GE.OR P1, PT, R10, R3, P0 ;  /* 0x000000030a00720c */ /* 0x000fe40000726670 */
[----:B------:R-:W-:-:S11]  /*23aa0*/  MOV R13, R33 ;  /* 0x00000021000d7202 */ /* 0x000fd60000000f00 */
[C---:B------:R-:W-:Y:S02]  /*23ab0*/  @!P1 SHF.L.U32 R31, R16.reuse, 0x1, RZ ;  /* 0x00000001101f9819 */ /* 0x040fe400000006ff */
[----:B------:R-:W-:Y:S01]  /*23ac0*/  @!P1 SHF.L.U64.HI R29, R16, 0x1, R17 ;  /* 0x00000001101d9819 */ /* 0x000fe20000010211 */
[----:B------:R-:W-:-:S07]  /*23ad0*/  IMAD.MOV.U32 R8, RZ, RZ, R14 ;  /* 0x000000ffff087224 */ /* 0x000fce00078e000e */
[----:B------:R-:W-:Y:S05]  /*23ae0*/  WARPSYNC.COLLECTIVE R15, `(.L_x_9836) ;  /* 0x000000000f087348 */ /* 0x000fea0003c00000 */
[----:B------:R0:W1:Y:S02]  /*23af0*/  SHFL.IDX P6, R14, R13, R12, R11 ;  /* 0x0000000c0d0e7389 */ /* 0x00006400000c000b */
[----:B01----:R-:W-:Y:S01]  /*23b00*/  ENDCOLLECTIVE ;  /* 0x000000000000791b */ /* 0x003fe20003800000 */
.L_x_9836:
[----:B------:R-:W-:-:S05]  /*23b10*/  @!P1 IADD3 R8, P2, R8, R31, RZ ;  /* 0x0000001f08089210 */ /* 0x000fca0007f5e0ff */
[----:B------:R-:W-:Y:S02]  /*23b20*/  @!P1 IMAD.X R9, R0, 0x1, R29, P2 ;  /* 0x0000000100099824 */ /* 0x000fe400010e061d */
[----:B------:R-:W-:Y:S02]  /*23b30*/  IMAD.MOV.U32 R13, RZ, RZ, R34 ;  /* 0x000000ffff0d7224 */ /* 0x000fe400078e0022 */
[----:B------:R-:W-:-:S07]  /*23b40*/  IMAD.MOV.U32 R28, RZ, RZ, R14 ;  /* 0x000000ffff1c7224 */ /* 0x000fce00078e000e */
[----:B------:R-:W-:Y:S05]  /*23b50*/  WARPSYNC.COLLECTIVE R15, `(.L_x_9837) ;  /* 0x000000000f087348 */ /* 0x000fea0003c00000 */
[----:B------:R0:W1:Y:S02]  /*23b60*/  SHFL.IDX P6, R14, R13, R12, R11 ;  /* 0x0000000c0d0e7389 */ /* 0x00006400000c000b */
[----:B01----:R-:W-:Y:S01]  /*23b70*/  ENDCOLLECTIVE ;  /* 0x000000000000791b */ /* 0x003fe20003800000 */
.L_x_9837:
[----:B------:R-:W2:Y:S01]  /*23b80*/  @!P1 LD.E.128 R8, desc[UR42][R8.64] ;  /* 0x0000002a08089980 */ /* 0x000ea2000c101d00 */
[----:B------:R-:W-:-:S05]  /*23b90*/  @!P1 IADD3 R14, P2, R14, R31, RZ ;  /* 0x0000001f0e0e9210 */ /* 0x000fca0007f5e0ff */
[----:B------:R-:W-:-:S05]  /*23ba0*/  @!P1 IMAD.X R29, R28, 0x1, R29, P2 ;  /* 0x000000011c1d9824 */ /* 0x000fca00010e061d */
[----:B------:R-:W-:-:S05]  /*23bb0*/  @!P1 MOV R15, R29 ;  /* 0x0000001d000f9202 */ /* 0x000fca0000000f00 */
[----:B------:R0:W5:Y:S01]  /*23bc0*/  @!P1 LD.E.128 R28, desc[UR42][R14.64] ;  /* 0x0000002a0e1c9980 */ /* 0x000162000c101d00 */
[----:B------:R-:W-:Y:S02]  /*23bd0*/  CS2R R44, SRZ ;  /* 0x00000000002c7805 */ /* 0x000fe4000001ff00 */
[----:B------:R-:W-:Y:S01]  /*23be0*/  CS2R R46, SRZ ;  /* 0x00000000002e7805 */ /* 0x000fe2000001ff00 */
[----:B------:R-:W-:Y:S01]  /*23bf0*/  IMAD.MOV.U32 R13, RZ, RZ, R35 ;  /* 0x000000ffff0d7224 */ /* 0x000fe200078e0023 */
[----:B------:R-:W-:Y:S02]  /*23c00*/  CS2R R40, SRZ ;  /* 0x0000000000287805 */ /* 0x000fe4000001ff00 */
[----:B------:R-:W-:Y:S01]  /*23c10*/  CS2R R42, SRZ ;  /* 0x00000000002a7805 */ /* 0x000fe2000001ff00 */
[----:B0-----:R-:W-:Y:S02]  /*23c20*/  IMAD.MOV.U32 R15, RZ, RZ, -0x1 ;  /* 0xffffffffff0f7424 */ /* 0x001fe400078e00ff */
[----:B--2---:R-:W-:Y:S01]  /*23c30*/  @!P1 IMAD.MOV.U32 R44, RZ, RZ, R8 ;  /* 0x000000ffff2c9224 */ /* 0x004fe200078e0008 */
[----:B------:R-:W-:Y:S01]  /*23c40*/  @!P1 MOV R47, R11 ;  /* 0x0000000b002f9202 */ /* 0x000fe20000000f00 */
[----:B------:R-:W-:Y:S01]  /*23c50*/  @!P1 IMAD.MOV.U32 R45, RZ, RZ, R9 ;  /* 0x000000ffff2d9224 */ /* 0x000fe200078e0009 */
[----:B------:R-:W-:Y:S01]  /*23c60*/  MOV R11, 0x181f ;  /* 0x0000181f000b7802 */ /* 0x000fe20000000f00 */
[----:B------:R-:W-:Y:S01]  /*23c70*/  @!P1 IMAD.MOV.U32 R46, RZ, RZ, R10 ;  /* 0x000000ffff2e9224 */ /* 0x000fe200078e000a */
[----:B------:R-:W-:Y:S01]  /*23c80*/  MOV R0, R44 ;  /* 0x0000002c00007202 */ /* 0x000fe20000000f00 */
[----:B------:R-:W-:-:S02]  /*23c90*/  IMAD.MOV.U32 R12, RZ, RZ, R45 ;  /* 0x000000ffff0c7224 */ /* 0x000fc400078e002d */
[----:B------:R-:W-:Y:S01]  /*23ca0*/  IMAD.MOV.U32 R9, RZ, RZ, R47 ;  /* 0x000000ffff097224 */ /* 0x000fe200078e002f */
[----:B------:R-:W-:Y:S02]  /*23cb0*/  MOV R8, R46 ;  /* 0x0000002e00087202 */ /* 0x000fe40000000f00 */
[----:B------:R-:W-:Y:S01]  /*23cc0*/  PRMT R60, R0, 0x5410, R12 ;  /* 0x00005410003c7816 */ /* 0x000fe2000000000c */
[----:B------:R-:W-:Y:S01]  /*23cd0*/  IMAD.MOV.U32 R12, RZ, RZ, 0x3 ;  /* 0x00000003ff0c7424 */ /* 0x000fe200078e00ff */
[----:B------:R-:W-:-:S07]  /*23ce0*/  PRMT R53, R8, 0x5410, R9 ;  /* 0x0000541008357816 */ /* 0x000fce0000000009 */
[----:B-----5:R-:W-:Y:S05]  /*23cf0*/  WARPSYNC.COLLECTIVE R15, `(.L_x_9838) ;  /* 0x000000000f087348 */ /* 0x020fea0003c00000 */
[----:B------:R0:W1:Y:S02]  /*23d00*/  SHFL.IDX P6, R14, R13, R12, R11 ;  /* 0x0000000c0d0e7389 */ /* 0x00006400000c000b */
[----:B01---5:R-:W-:Y:S01]  /*23d10*/  ENDCOLLECTIVE ;  /* 0x000000000000791b */ /* 0x023fe20003800000 */
.L_x_9838:
[----:B------:R-:W-:Y:S01]  /*23d20*/  @!P1 MOV R41, R29 ;  /* 0x0000001d00299202 */ /* 0x000fe20000000f00 */
[----:B------:R-:W-:Y:S02]  /*23d30*/  @!P1 IMAD.MOV.U32 R40, RZ, RZ, R28 ;  /* 0x000000ffff289224 */ /* 0x000fe400078e001c */
[----:B------:R-:W-:Y:S02]  /*23d40*/  @!P1 IMAD.MOV.U32 R42, RZ, RZ, R30 ;  /* 0x000000ffff2a9224 */ /* 0x000fe400078e001e */
[----:B------:R-:W-:Y:S01]  /*23d50*/  @!P1 IMAD.MOV.U32 R43, RZ, RZ, R31 ;  /* 0x000000ffff2b9224 */ /* 0x000fe200078e001f */
[----:B------:R-:W-:Y:S01]  /*23d60*/  MOV R13, R32 ;  /* 0x00000020000d7202 */ /* 0x000fe20000000f00 */
[----:B------:R-:W-:Y:S01]  /*23d70*/  IMAD.MOV.U32 R9, RZ, RZ, R41 ;  /* 0x000000ffff097224 */ /* 0x000fe200078e0029 */
[----:B------:R-:W-:Y:S01]  /*23d80*/  MOV R8, R40 ;  /* 0x0000002800087202 */ /* 0x000fe20000000f00 */
[----:B------:R-:W-:-:S03]  /*23d90*/  IMAD.MOV.U32 R10, RZ, RZ, R42 ;  /* 0x000000ffff0a7224 */ /* 0x000fc600078e002a */
[----:B------:R-:W-:Y:S02]  /*23da0*/  PRMT R63, R8, 0x5410, R9 ;  /* 0x00005410083f7816 */ /* 0x000fe40000000009 */
[----:B------:R-:W-:Y:S01]  /*23db0*/  CS2R R8, SRZ ;  /* 0x0000000000087805 */ /* 0x000fe2000001ff00 */
[----:B------:R-:W-:-:S07]  /*23dc0*/  IMAD.MOV.U32 R0, RZ, RZ, R14 ;  /* 0x000000ffff007224 */ /* 0x000fce00078e000e */
[----:B------:R-:W-:Y:S05]  /*23dd0*/  WARPSYNC.COLLECTIVE R15, `(.L_x_9839) ;  /* 0x000000000f087348 */ /* 0x000fea0003c00000 */
[----:B------:R0:W1:Y:S02]  /*23de0*/  SHFL.IDX P6, R14, R13, R12, R11 ;  /* 0x0000000c0d0e7389 */ /* 0x00006400000c000b */
[----:B01----:R-:W-:Y:S01]  /*23df0*/  ENDCOLLECTIVE ;  /* 0x000000000000791b */ /* 0x003fe20003800000 */
.L_x_9839:
[----:B------:R-:W-:Y:S02]  /*23e00*/  IMAD.MOV.U32 R13, RZ, RZ, R33 ;  /* 0x000000ffff0d7224 */ /* 0x000fe400078e0021 */
[----:B------:R-:W-:-:S07]  /*23e10*/  IMAD.MOV.U32 R32, RZ, RZ, R14 ;  /* 0x000000ffff207224 */ /* 0x000fce00078e000e */
[----:B------:R-:W-:Y:S05]  /*23e20*/  WARPSYNC.COLLECTIVE R15, `(.L_x_9840) ;  /* 0x000000000f087348 */ /* 0x000fea0003c00000 */
[----:B------:R0:W1:Y:S02]  /*23e30*/  SHFL.IDX P6, R14, R13, R12, R11 ;  /* 0x0000000c0d0e7389 */ /* 0x00006400000c000b */
[----:B01----:R-:W-:Y:S01]  /*23e40*/  ENDCOLLECTIVE ;  /* 0x000000000000791b */ /* 0x003fe20003800000 */
.L_x_9840:
[----:B------:R-:W-:Y:S01]  /*23e50*/  IMAD.MOV.U32 R13, RZ, RZ, R34 ;  /* 0x000000ffff0d7224 */ /* 0x000fe200078e0022 */
[----:B------:R-:W-:-:S07]  /*23e60*/  MOV R33, R14 ;  /* 0x0000000e00217202 */ /* 0x000fce0000000f00 */
[----:B------:R-:W-:Y:S05]  /*23e70*/  WARPSYNC.COLLECTIVE R15, `(.L_x_9841) ;  /* 0x000000000f087348 */ /* 0x000fea0003c00000 */
[----:B------:R0:W1:Y:S02]  /*23e80*/  SHFL.IDX P6, R14, R13, R12, R11 ;  /* 0x0000000c0d0e7389 */ /* 0x00006400000c000b */
[----:B01----:R-:W-:Y:S01]  /*23e90*/  ENDCOLLECTIVE ;  /* 0x000000000000791b */ /* 0x003fe20003800000 */
.L_x_9841:
[----:B------:R-:W-:-:S04]  /*23ea0*/  MOV R11, R43 ;  /* 0x0000002b000b7202 */ /* 0x000fc80000000f00 */
[----:B------:R-:W-:Y:S01]  /*23eb0*/  PRMT R64, R10, 0x5410, R11 ;  /* 0x000054100a407816 */ /* 0x000fe2000000000b */
[----:B------:R-:W-:Y:S01]  /*23ec0*/  IMAD.MOV.U32 R34, RZ, RZ, R14 ;  /* 0x000000ffff227224 */ /* 0x000fe200078e000e */
[----:B------:R-:W-:Y:S06]  /*23ed0*/  BRA `(.L_x_9842) ;  /* 0xfffffe8000a87947 */ /* 0x000fec000383ffff */
.L_x_9543:
[----:B0-----:R0:W1:Y:S02]  /*23ee0*/  SYNCS.PHASECHK.TRANS64.TRYWAIT P4, [R18+URZ+0x28800], R29 ;  /* 0x0288001d120075a7 */ /* 0x001064000808017f */
[----:B-1----:R-:W-:Y:S05]  /*23ef0*/  @!P4 NANOSLEEP.SYNCS 0x989680 ;  /* 0x009896800000c95d */ /* 0x002fea0003900000 */
[----:B------:R-:W1:Y:S02]  /*23f00*/  @!P4 SYNCS.PHASECHK.TRANS64 P4, [R18+URZ+0x28800], R29 ;  /* 0x0288001d1200c5a7 */ /* 0x000e64000808007f */
[----:B-1----:R-:W-:Y:S05]  /*23f10*/  @!P4 BRA `(.L_x_9543) ;  /* 0xfffffffc00f0c947 */ /* 0x002fea000383ffff */
[----:B------:R-:W-:Y:S05]  /*23f20*/  BRA `(.L_x_9843) ;  /* 0xfffffe8400507947 */ /* 0x000fea000383ffff */
.L_x_9553:
[----:B-1----:R1:W3:Y:S02]  /*23f30*/  SYNCS.PHASECHK.TRANS64.TRYWAIT P1, [R0+URZ+0x28830], R3 ;  /* 0x02883003000075a7 */ /* 0x0022e4000802017f */
[----:B---3--:R-:W-:Y:S05]  /*23f40*/  @!P1 NANOSLEEP.SYNCS 0x989680 ;  /* 0x009896800000995d */ /* 0x008fea0003900000 */
[----:B------:R-:W3:Y:S02]  /*23f50*/  @!P1 SYNCS.PHASECHK.TRANS64 P1, [R0+URZ+0x28830], R3 ;  /* 0x02883003000095a7 */ /* 0x000ee4000802007f */
[----:B---3--:R-:W-:Y:S05]  /*23f60*/  @!P1 BRA `(.L_x_9553) ;  /* 0xfffffffc00f09947 */ /* 0x008fea000383ffff */
[----:B------:R-:W-:Y:S05]  /*23f70*/  BRA `(.L_x_9552) ;  /* 0xfffffe9c00b47947 */ /* 0x000fea000383ffff */
.L_x_9560:
[----:B-1----:R1:W2:Y:S02]  /*23f80*/  SYNCS.PHASECHK.TRANS64.TRYWAIT P3, [R7+URZ+0x28830], R8 ;  /* 0x02883008070075a7 */ /* 0x0022a4000806017f */
[----:B--2---:R-:W-:Y:S05]  /*23f90*/  @!P3 NANOSLEEP.SYNCS 0x989680 ;  /* 0x009896800000b95d */ /* 0x004fea0003900000 */
[----:B------:R-:W2:Y:S02]  /*23fa0*/  @!P3 SYNCS.PHASECHK.TRANS64 P3, [R7+URZ+0x28830], R8 ;  /* 0x028830080700b5a7 */ /* 0x000ea4000806007f */
[----:B--2---:R-:W-:Y:S05]  /*23fb0*/  @!P3 BRA `(.L_x_9560) ;  /* 0xfffffffc00f0b947 */ /* 0x004fea000383ffff */
[----:B------:R-:W-:Y:S05]  /*23fc0*/  BRA `(.L_x_9559) ;  /* 0xfffffecc00087947 */ /* 0x000fea000383ffff */
.L_x_9564:
[----:B-1----:R1:W2:Y:S02]  /*23fd0*/  SYNCS.PHASECHK.TRANS64.TRYWAIT P2, [R7+URZ+0x28850], R6 ;  /* 0x02885006070075a7 */ /* 0x0022a4000804017f */
[----:B--2---:R-:W-:Y:S05]  /*23fe0*/  @!P2 NANOSLEEP.SYNCS 0x989680 ;  /* 0x009896800000a95d */ /* 0x004fea0003900000 */
[----:B------:R-:W2:Y:S02]  /*23ff0*/  @!P2 SYNCS.PHASECHK.TRANS64 P2, [R7+URZ+0x28850], R6 ;  /* 0x028850060700a5a7 */ /* 0x000ea4000804007f */
[----:B--2---:R-:W-:Y:S05]  /*24000*/  @!P2 BRA `(.L_x_9564) ;  /* 0xfffffffc00f0a947 */ /* 0x004fea000383ffff */
[----:B------:R-:W-:Y:S05]  /*24010*/  BRA `(.L_x_9561) ;  /* 0xfffffed000147947 */ /* 0x000fea000383ffff */
.L_x_9573:
[----:B-1----:R1:W2:Y:S02]  /*24020*/  SYNCS.PHASECHK.TRANS64.TRYWAIT P1, [R7+URZ+0x28830], R8 ;  /* 0x02883008070075a7 */ /* 0x0022a4000802017f */
[----:B--2---:R-:W-:Y:S05]  /*24030*/  @!P1 NANOSLEEP.SYNCS 0x989680 ;  /* 0x009896800000995d */ /* 0x004fea0003900000 */
[----:B------:R-:W2:Y:S02]  /*24040*/  @!P1 SYNCS.PHASECHK.TRANS64 P1, [R7+URZ+0x28830], R8 ;  /* 0x02883008070095a7 */ /* 0x000ea4000802007f */
[----:B--2---:R-:W-:Y:S05]  /*24050*/  @!P1 BRA `(.L_x_9573) ;  /* 0xfffffffc00f09947 */ /* 0x004fea000383ffff */
[----:B------:R-:W-:Y:S05]  /*24060*/  BRA `(.L_x_9572) ;  /* 0xfffffefc00cc7947 */ /* 0x000fea000383ffff */
.L_x_9577:
[----:B-1----:R1:W2:Y:S02]  /*24070*/  SYNCS.PHASECHK.TRANS64.TRYWAIT P1, [R7+URZ+0x28850], R6 ;  /* 0x02885006070075a7 */ /* 0x0022a4000802017f */
[----:B--2---:R-:W-:Y:S05]  /*24080*/  @!P1 NANOSLEEP.SYNCS 0x989680 ;  /* 0x009896800000995d */ /* 0x004fea0003900000 */
[----:B------:R-:W2:Y:S02]  /*24090*/  @!P1 SYNCS.PHASECHK.TRANS64 P1, [R7+URZ+0x28850], R6 ;  /* 0x02885006070095a7 */ /* 0x000ea4000802007f */
[----:B--2---:R-:W-:Y:S05]  /*240a0*/  @!P1 BRA `(.L_x_9577) ;  /* 0xfffffffc00f09947 */ /* 0x004fea000383ffff */
[----:B------:R-:W-:Y:S05]  /*240b0*/  BRA `(.L_x_9574) ;  /* 0xffffff0000cc7947 */ /* 0x000fea000383ffff */
.L_x_9584:
[----:B-1----:R1:W2:Y:S02]  /*240c0*/  SYNCS.PHASECHK.TRANS64.TRYWAIT P1, [R11+URZ+0x28850], R4 ;  /* 0x028850040b0075a7 */ /* 0x0022a4000802017f */
[----:B--2---:R-:W-:Y:S05]  /*240d0*/  @!P1 NANOSLEEP.SYNCS 0x989680 ;  /* 0x009896800000995d */ /* 0x004fea0003900000 */
[----:B------:R-:W2:Y:S02]  /*240e0*/  @!P1 SYNCS.PHASECHK.TRANS64 P1, [R11+URZ+0x28850], R4 ;  /* 0x028850040b0095a7 */ /* 0x000ea4000802007f */
[----:B--2---:R-:W-:Y:S05]  /*240f0*/  @!P1 BRA `(.L_x_9584) ;  /* 0xfffffffc00f09947 */ /* 0x004fea000383ffff */
[----:B------:R-:W-:Y:S05]  /*24100*/  BRA `(.L_x_9583) ;  /* 0xffffff2800147947 */ /* 0x000fea000383ffff */
.L_x_9590:
[----:B------:R-:W-:Y:S01]  /*24110*/  IMAD.MOV.U32 R13, RZ, RZ, R4 ;  /* 0x000000ffff0d7224 */ /* 0x000fe200078e0004 */
[----:B------:R-:W-:Y:S01]  /*24120*/  MOV R11, 0x181f ;  /* 0x0000181f000b7802 */ /* 0x000fe20000000f00 */
[----:B------:R-:W-:Y:S02]  /*24130*/  IMAD.MOV.U32 R12, RZ, RZ, RZ ;  /* 0x000000ffff0c7224 */ /* 0x000fe400078e00ff */
[----:B------:R-:W-:-:S07]  /*24140*/  IMAD.MOV.U32 R15, RZ, RZ, -0x1 ;  /* 0xffffffffff0f7424 */ /* 0x000fce00078e00ff */
[----:B-----5:R-:W-:Y:S05]  /*24150*/  WARPSYNC.COLLECTIVE R15, `(.L_x_9844) ;  /* 0x000000000f087348 */ /* 0x020fea0003c00000 */
[----:B------:R0:W1:Y:S02]  /*24160*/  SHFL.IDX P6, R14, R13, R12, R11 ;  /* 0x0000000c0d0e7389 */ /* 0x00006400000c000b */
[----:B01---5:R-:W-:Y:S01]  /*24170*/  ENDCOLLECTIVE ;  /* 0x000000000000791b */ /* 0x023fe20003800000 */
.L_x_9844:
[----:B------:R-:W-:Y:S01]  /*24180*/  MOV R13, R0 ;  /* 0x00000000000d7202 */ /* 0x000fe20000000f00 */
[----:B------:R-:W-:-:S07]  /*24190*/  IMAD.MOV.U32 R3, RZ, RZ, R14 ;  /* 0x000000ffff037224 */ /* 0x000fce00078e000e */
[----:B------:R-:W-:Y:S05]  /*241a0*/  WARPSYNC.COLLECTIVE R15, `(.L_x_9845) ;  /* 0x000000000f087348 */ /* 0x000fea0003c00000 */
[----:B------:R0:W1:Y:S02]  /*241b0*/  SHFL.IDX P6, R14, R13, R12, R11 ;  /* 0x0000000c0d0e7389 */ /* 0x00006400000c000b */
[----:B01----:R-:W-:Y:S01]  /*241c0*/  ENDCOLLECTIVE ;  /* 0x000000000000791b */ /* 0x003fe20003800000 */
.L_x_9845:
[----:B------:R-:W-:Y:S05]  /*241d0*/  BRA `(.L_x_9846) ;  /* 0xffffff4000ec7947 */ /* 0x000fea000383ffff */
.L_x_9593:
        /* <DEDUP_REMOVED lines=8> */
.L_x_9848:
[----:B------:R-:W-:Y:S05]  /*24260*/  BSYNC B1 ;  /* 0x0000000000017941 */ /* 0x000fea0003800000 */
.L_x_9847:
        /* <DEDUP_REMOVED lines=8> */
.L_x_9849:
[----:B------:R-:W-:Y:S05]  /*242f0*/  BRA `(.L_x_9850) ;  /* 0xffffff4000e87947 */ /* 0x000fea000383ffff */
.L_x_9596:
[----:B------:R-:W-:Y:S01]  /*24300*/  BSSY B1, `(.L_x_9851) ;  /* 0x0000008000017945 */ /* 0x000fe20003800000 */
[----:B------:R-:W-:Y:S01]  /*24310*/  IMAD.MOV.U32 R13, RZ, RZ, R4 ;  /* 0x000000ffff0d7224 */ /* 0x000fe200078e0004 */
[----:B---3--:R-:W-:Y:S01]  /*24320*/  MOV R11, 0x181f ;  /* 0x0000181f000b7802 */ /* 0x008fe20000000f00 */
[----:B------:R-:W-:Y:S02]  /*24330*/  IMAD.MOV.U32 R12, RZ, RZ, 0x2 ;  /* 0x00000002ff0c7424 */ /* 0x000fe400078e00ff */
[----:B------:R-:W-:-:S07]  /*24340*/  IMAD.MOV.U32 R15, RZ, RZ, -0x1 ;  /* 0xffffffffff0f7424 */ /* 0x000fce00078e00ff */
[----:B012-45:R-:W-:Y:S05]  /*24350*/  WARPSYNC.COLLECTIVE R15, `(.L_x_9852) ;  /* 0x000000000f087348 */ /* 0x037fea0003c00000 */
[----:B--2---:R2:W3:Y:S02]  /*24360*/  SHFL.IDX P6, R14, R13, R12, R11 ;  /* 0x0000000c0d0e7389 */ /* 0x0044e400000c000b */
[----:B012345:R-:W-:Y:S01]  /*24370*/  ENDCOLLECTIVE ;  /* 0x000000000000791b */ /* 0x03ffe20003800000 */
.L_x_9852:
[----:B------:R-:W-:Y:S05]  /*24380*/  BSYNC B1 ;  /* 0x0000000000017941 */ /* 0x000fea0003800000 */
.L_x_9851:
        /* <DEDUP_REMOVED lines=8> */
.L_x_9853:
[----:B------:R-:W-:Y:S05]  /*24410*/  BRA `(.L_x_9854) ;  /* 0xffffff4000e87947 */ /* 0x000fea000383ffff */
.L_x_9599:
        /* <DEDUP_REMOVED lines=8> */
.L_x_9856:
[----:B------:R-:W-:Y:S05]  /*244a0*/  BSYNC B1 ;  /* 0x0000000000017941 */ /* 0x000fea0003800000 */
.L_x_9855:
        /* <DEDUP_REMOVED lines=8> */
.L_x_9857:
[----:B------:R-:W-:Y:S05]  /*24530*/  BRA `(.L_x_9858) ;  /* 0xffffff4000e87947 */ /* 0x000fea000383ffff */
.L_x_9601:
[----:B------:R-:W-:Y:S01]  /*24540*/  IMAD.MOV.U32 R13, RZ, RZ, R4 ;  /* 0x000000ffff0d7224 */ /* 0x000fe200078e0004 */
[----:B------:R-:W-:Y:S01]  /*24550*/  MOV R11, 0x1c1f ;  /* 0x00001c1f000b7802 */ /* 0x000fe20000000f00 */
[----:B------:R-:W-:Y:S02]  /*24560*/  IMAD.MOV.U32 R12, RZ, RZ, RZ ;  /* 0x000000ffff0c7224 */ /* 0x000fe400078e00ff */
[----:B------:R-:W-:-:S07]  /*24570*/  IMAD.MOV.U32 R15, RZ, RZ, -0x1 ;  /* 0xffffffffff0f7424 */ /* 0x000fce00078e00ff */
[----:B------:R-:W-:Y:S05]  /*24580*/  WARPSYNC.COLLECTIVE R15, `(.L_x_9859) ;  /* 0x000000000f087348 */ /* 0x000fea0003c00000 */
[----:B------:R0:W1:Y:S02]  /*24590*/  SHFL.IDX P6, R14, R13, R12, R11 ;  /* 0x0000000c0d0e7389 */ /* 0x00006400000c000b */
[----:B01----:R-:W-:Y:S01]  /*245a0*/  ENDCOLLECTIVE ;  /* 0x000000000000791b */ /* 0x003fe20003800000 */
.L_x_9859:
[----:B------:R-:W-:Y:S01]  /*245b0*/  MOV R13, R0 ;  /* 0x00000000000d7202 */ /* 0x000fe20000000f00 */
[----:B------:R-:W-:-:S07]  /*245c0*/  IMAD.MOV.U32 R3, RZ, RZ, R14 ;  /* 0x000000ffff037224 */ /* 0x000fce00078e000e */
[----:B------:R-:W-:Y:S05]  /*245d0*/  WARPSYNC.COLLECTIVE R15, `(.L_x_9860) ;  /* 0x000000000f087348 */ /* 0x000fea0003c00000 */
[----:B------:R0:W1:Y:S02]  /*245e0*/  SHFL.IDX P6, R14, R13, R12, R11 ;  /* 0x0000000c0d0e7389 */ /* 0x00006400000c000b */
[----:B01----:R-:W-:Y:S01]  /*245f0*/  ENDCOLLECTIVE ;  /* 0x000000000000791b */ /* 0x003fe20003800000 */
.L_x_9860:
[----:B------:R-:W-:Y:S05]  /*24600*/  BRA `(.L_x_9861) ;  /* 0xffffff4400ec7947 */ /* 0x000fea000383ffff */
.L_x_9604:
        /* <DEDUP_REMOVED lines=8> */
.L_x_9863:
[----:B------:R-:W-:Y:S05]  /*24690*/  BSYNC B1 ;  /* 0x0000000000017941 */ /* 0x000fea0003800000 */
.L_x_9862:
        /* <DEDUP_REMOVED lines=8> */
.L_x_9864:
[----:B------:R-:W-:Y:S05]  /*24720*/  BRA `(.L_x_9865) ;  /* 0xffffff4800c87947 */ /* 0x000fea000383ffff */
.L_x_9608:
[----:B------:R-:W-:Y:S01]  /*24730*/  IMAD.MOV.U32 R13, RZ, RZ, R4 ;  /* 0x000000ffff0d7224 */ /* 0x000fe200078e0004 */
[----:B------:R-:W-:Y:S01]  /*24740*/  MOV R11, 0x181f ;  /* 0x0000181f000b7802 */ /* 0x000fe20000000f00 */
[----:B------:R-:W-:Y:S02]  /*24750*/  IMAD.MOV.U32 R12, RZ, RZ, RZ ;  /* 0x000000ffff0c7224 */ /* 0x000fe400078e00ff */
[----:B------:R-:W-:-:S07]  /*24760*/  IMAD.MOV.U32 R15, RZ, RZ, -0x1 ;  /* 0xffffffffff0f7424 */ /* 0x000fce00078e00ff */
[----:B0-----:R-:W-:Y:S05]  /*24770*/  WARPSYNC.COLLECTIVE R15, `(.L_x_9866) ;  /* 0x000000000f087348 */ /* 0x001fea0003c00000 */
[----:B------:R1:W2:Y:S02]  /*24780*/  SHFL.IDX P6, R14, R13, R12, R11 ;  /* 0x0000000c0d0e7389 */ /* 0x0002a400000c000b */
[----:B012---:R-:W-:Y:S01]  /*24790*/  ENDCOLLECTIVE ;  /* 0x000000000000791b */ /* 0x007fe20003800000 */
.L_x_9866:
[----:B------:R-:W-:Y:S01]  /*247a0*/  MOV R13, R0 ;  /* 0x00000000000d7202 */ /* 0x000fe20000000f00 */
[----:B------:R-:W-:-:S07]  /*247b0*/  IMAD.MOV.U32 R3, RZ, RZ, R14 ;  /* 0x000000ffff037224 */ /* 0x000fce00078e000e */
[----:B------:R-:W-:Y:S05]  /*247c0*/  WARPSYNC.COLLECTIVE R15, `(.L_x_9867) ;  /* 0x000000000f087348 */ /* 0x000fea0003c00000 */
[----:B------:R0:W1:Y:S02]  /*247d0*/  SHFL.IDX P6, R14, R13, R12, R11 ;  /* 0x0000000c0d0e7389 */ /* 0x00006400000c000b */
[----:B01----:R-:W-:Y:S01]  /*247e0*/  ENDCOLLECTIVE ;  /* 0x000000000000791b */ /* 0x003fe20003800000 */
.L_x_9867:
[----:B------:R-:W-:Y:S05]  /*247f0*/  BRA `(.L_x_9868) ;  /* 0xffffff5400a07947 */ /* 0x000fea000383ffff */
.L_x_9611:
[----:B------:R-:W-:Y:S01]  /*24800*/  BSSY B1, `(.L_x_9869) ;  /* 0x0000008000017945 */ /* 0x000fe20003800000 */
[----:B------:R-:W-:Y:S01]  /*24810*/  IMAD.MOV.U32 R13, RZ, RZ, R4 ;  /* 0x000000ffff0d7224 */ /* 0x000fe200078e0004 */
[----:B------:R-:W-:Y:S01]  /*24820*/  MOV R11, 0x181f ;  /* 0x0000181f000b7802 */ /* 0x000fe20000000f00 */
[----:B------:R-:W-:Y:S02]  /*24830*/  IMAD.MOV.U32 R12, RZ, RZ, 0x1 ;  /* 0x00000001ff0c7424 */ /* 0x000fe400078e00ff */
[----:B----4-:R-:W-:-:S07]  /*24840*/  IMAD.MOV.U32 R15, RZ, RZ, -0x1 ;  /* 0xffffffffff0f7424 */ /* 0x010fce00078e00ff */
[----:B0123--:R-:W-:Y:S05]  /*24850*/  WARPSYNC.COLLECTIVE R15, `(.L_x_9870) ;  /* 0x000000000f087348 */ /* 0x00ffea0003c00000 */
[----:B---3--:R3:W4:Y:S02]  /*24860*/  SHFL.IDX P6, R14, R13, R12, R11 ;  /* 0x0000000c0d0e7389 */ /* 0x00872400000c000b */
[----:B01234-:R-:W-:Y:S01]  /*24870*/  ENDCOLLECTIVE ;  /* 0x000000000000791b */ /* 0x01ffe20003800000 */
.L_x_9870:
[----:B------:R-:W-:Y:S05]  /*24880*/  BSYNC B1 ;  /* 0x0000000000017941 */ /* 0x000fea0003800000 */
.L_x_9869:
        /* <DEDUP_REMOVED lines=8> */
.L_x_9871:
[----:B------:R-:W-:Y:S05]  /*24910*/  BRA `(.L_x_9872) ;  /* 0xffffff5400a07947 */ /* 0x000fea000383ffff */
.L_x_9614:
        /* <DEDUP_REMOVED lines=8> */
.L_x_9874:
[----:B------:R-:W-:Y:S05]  /*249a0*/  BSYNC B1 ;  /* 0x0000000000017941 */ /* 0x000fea0003800000 */
.L_x_9873:
        /* <DEDUP_REMOVED lines=8> */
.L_x_9875:
[----:B------:R-:W-:Y:S05]  /*24a30*/  BRA `(.L_x_9876) ;  /* 0xffffff5400a07947 */ /* 0x000fea000383ffff */
.L_x_9617:
        /* <DEDUP_REMOVED lines=8> */
.L_x_9878:
[----:B------:R-:W-:Y:S05]  /*24ac0*/  BSYNC B1 ;  /* 0x0000000000017941 */ /* 0x000fea0003800000 */
.L_x_9877:
        /* <DEDUP_REMOVED lines=8> */
.L_x_9879:
[----:B------:R-:W-:Y:S05]  /*24b50*/  BRA `(.L_x_9880) ;  /* 0xffffff5400a07947 */ /* 0x000fea000383ffff */
.L_x_9636:
[----:B------:R-:W0:Y:S01]  /*24b60*/  S2R R8, SR_TID.X ;  /* 0x0000000000087919 */ /* 0x000e220000002100 */
[----:B------:R-:W-:Y:S01]  /*24b70*/  BSSY B1, `(.L_x_9881) ;  /* 0x000000a000017945 */ /* 0x000fe20003800000 */
[----:B-1----:R-:W-:Y:S01]  /*24b80*/  IMAD.MOV.U32 R12, RZ, RZ, RZ ;  /* 0x000000ffff0c7224 */ /* 0x002fe200078e00ff */
        /* <DEDUP_REMOVED lines=8> */
.L_x_9882:
[----:B------:R-:W-:Y:S05]  /*24c10*/  BSYNC B1 ;  /* 0x0000000000017941 */ /* 0x000fea0003800000 */
.L_x_9881:
[----:B------:R-:W-:Y:S05]  /*24c20*/  BRA `(.L_x_9883) ;  /* 0xffffff70008c7947 */ /* 0x000fea000383ffff */
.L_x_9638:
[----:B------:R-:W-:Y:S01]  /*24c30*/  BSSY B1, `(.L_x_9884) ;  /* 0x0000006000017945 */ /* 0x000fe20003800000 */
[----:B------:R-:W-:-:S07]  /*24c40*/  IMAD.MOV.U32 R15, RZ, RZ, -0x1 ;  /* 0xffffffffff0f7424 */ /* 0x000fce00078e00ff */
[----:B01----:R-:W-:Y:S05]  /*24c50*/  WARPSYNC.COLLECTIVE R15, `(.L_x_9885) ;  /* 0x000000000f0c7348 */ /* 0x003fea0003c00000 */
[----:B------:R-:W-:Y:S02]  /*24c60*/  ELECT P6, UR62, PT ;  /* 0x00000000003e782f */ /* 0x000fe400038c0000 */
[----:B------:R-:W-:Y:S01]  /*24c70*/  MOV R14, UR62 ;  /* 0x0000003e000e7c02 */ /* 0x000fe20008000f00 */
[----:B01----:R-:W-:Y:S10]  /*24c80*/  ENDCOLLECTIVE ;  /* 0x000000000000791b */ /* 0x003ff40003800000 */
.L_x_9885:
[----:B------:R-:W-:Y:S05]  /*24c90*/  BSYNC B1 ;  /* 0x0000000000017941 */ /* 0x000fea0003800000 */
.L_x_9884:
[----:B------:R-:W-:Y:S05]  /*24ca0*/  BRA `(.L_x_9637) ;  /* 0xffffff7000847947 */ /* 0x000fea000383ffff */
.L_x_9640:
[----:B0-----:R0:W2:Y:S02]  /*24cb0*/  SYNCS.PHASECHK.TRANS64.TRYWAIT P0, [R22+URZ+0x28820], R8 ;  /* 0x02882008160075a7 */ /* 0x0010a4000800017f */
[----:B--2---:R-:W-:Y:S05]  /*24cc0*/  @!P0 NANOSLEEP.SYNCS 0x989680 ;  /* 0x009896800000895d */ /* 0x004fea0003900000 */
[----:B------:R-:W2:Y:S02]  /*24cd0*/  @!P0 SYNCS.PHASECHK.TRANS64 P0, [R22+URZ+0x28820], R8 ;  /* 0x02882008160085a7 */ /* 0x000ea4000800007f */
[----:B--2---:R-:W-:Y:S05]  /*24ce0*/  @!P0 BRA `(.L_x_9640) ;  /* 0xfffffffc00f08947 */ /* 0x004fea000383ffff */
[----:B------:R-:W-:Y:S05]  /*24cf0*/  BRA `(.L_x_9886) ;  /* 0xffffff7000947947 */ /* 0x000fea000383ffff */
.L_x_9644:
[----:B0-----:R0:W2:Y:S02]  /*24d00*/  SYNCS.PHASECHK.TRANS64.TRYWAIT P0, [R8+URZ+0x288a0], R9 ;  /* 0x0288a009080075a7 */ /* 0x0010a4000800017f */
[----:B--2---:R-:W-:Y:S05]  /*24d10*/  @!P0 NANOSLEEP.SYNCS 0x989680 ;  /* 0x009896800000895d */ /* 0x004fea0003900000 */
[----:B------:R-:W2:Y:S02]  /*24d20*/  @!P0 SYNCS.PHASECHK.TRANS64 P0, [R8+URZ+0x288a0], R9 ;  /* 0x0288a009080085a7 */ /* 0x000ea4000800007f */
[----:B--2---:R-:W-:Y:S05]  /*24d30*/  @!P0 BRA `(.L_x_9644) ;  /* 0xfffffffc00f08947 */ /* 0x004fea000383ffff */
[----:B------:R-:W-:Y:S05]  /*24d40*/  BRA `(.L_x_9887) ;  /* 0xffffff7000ac7947 */ /* 0x000fea000383ffff */
.L_x_9650:
[----:B-1----:R1:W2:Y:S02]  /*24d50*/  SYNCS.PHASECHK.TRANS64.TRYWAIT P0, [R8+URZ+0x288c0], R9 ;  /* 0x0288c009080075a7 */ /* 0x0022a4000800017f */
[----:B--2---:R-:W-:Y:S05]  /*24d60*/  @!P0 NANOSLEEP.SYNCS 0x989680 ;  /* 0x009896800000895d */ /* 0x004fea0003900000 */
[----:B------:R-:W2:Y:S02]  /*24d70*/  @!P0 SYNCS.PHASECHK.TRANS64 P0, [R8+URZ+0x288c0], R9 ;  /* 0x0288c009080085a7 */ /* 0x000ea4000800007f */
[----:B--2---:R-:W-:Y:S05]  /*24d80*/  @!P0 BRA `(.L_x_9650) ;  /* 0xfffffffc00f08947 */ /* 0x004fea000383ffff */
[----:B------:R-:W-:Y:S05]  /*24d90*/  BRA `(.L_x_9888) ;  /* 0xffffff74006c7947 */ /* 0x000fea000383ffff */
.L_x_9658:
[----:B-1----:R1:W2:Y:S02]  /*24da0*/  SYNCS.PHASECHK.TRANS64.TRYWAIT P1, [R11+URZ+0x288a0], R10 ;  /* 0x0288a00a0b0075a7 */ /* 0x0022a4000802017f */
[----:B--2---:R-:W-:Y:S05]  /*24db0*/  @!P1 NANOSLEEP.SYNCS 0x989680 ;  /* 0x009896800000995d */ /* 0x004fea0003900000 */
[----:B------:R-:W2:Y:S02]  /*24dc0*/  @!P1 SYNCS.PHASECHK.TRANS64 P1, [R11+URZ+0x288a0], R10 ;  /* 0x0288a00a0b0095a7 */ /* 0x000ea4000802007f */
[----:B--2---:R-:W-:Y:S05]  /*24dd0*/  @!P1 BRA `(.L_x_9658) ;  /* 0xfffffffc00f09947 */ /* 0x004fea000383ffff */
[----:B------:R-:W-:Y:S05]  /*24de0*/  BRA `(.L_x_9889) ;  /* 0xffffff7800687947 */ /* 0x000fea000383ffff */
.L_x_9664:
[----:B0-----:R0:W2:Y:S02]  /*24df0*/  SYNCS.PHASECHK.TRANS64.TRYWAIT P1, [R11+URZ+0x288c0], R10 ;  /* 0x0288c00a0b0075a7 */ /* 0x0010a4000802017f */
[----:B--2---:R-:W-:Y:S05]  /*24e00*/  @!P1 NANOSLEEP.SYNCS 0x989680 ;  /* 0x009896800000995d */ /* 0x004fea0003900000 */
[----:B------:R-:W2:Y:S02]  /*24e10*/  @!P1 SYNCS.PHASECHK.TRANS64 P1, [R11+URZ+0x288c0], R10 ;  /* 0x0288c00a0b0095a7 */ /* 0x000ea4000802007f */
[----:B--2---:R-:W-:Y:S05]  /*24e20*/  @!P1 BRA `(.L_x_9664) ;  /* 0xfffffffc00f09947 */ /* 0x004fea000383ffff */
[----:B------:R-:W-:Y:S05]  /*24e30*/  BRA `(.L_x_9890) ;  /* 0xffffff7c00207947 */ /* 0x000fea000383ffff */
.L_x_9680:
        /* <DEDUP_REMOVED lines=11> */
.L_x_9892:
[----:B------:R-:W-:Y:S05]  /*24ef0*/  BSYNC B0 ;  /* 0x0000000000007941 */ /* 0x000fea0003800000 */
.L_x_9891:
[----:B------:R-:W-:Y:S05]  /*24f00*/  BRA `(.L_x_9893) ;  /* 0xffffff8800a07947 */ /* 0x000fea000383ffff */
.L_x_9683:
[----:B0-----:R0:W1:Y:S02]  /*24f10*/  SYNCS.PHASECHK.TRANS64.TRYWAIT P0, [R7+URZ+0x28840], R2 ;  /* 0x02884002070075a7 */ /* 0x001064000800017f */
[----:B-1----:R-:W-:Y:S05]  /*24f20*/  @!P0 NANOSLEEP.SYNCS 0x989680 ;  /* 0x009896800000895d */ /* 0x002fea0003900000 */
[----:B------:R-:W1:Y:S02]  /*24f30*/  @!P0 SYNCS.PHASECHK.TRANS64 P0, [R7+URZ+0x28840], R2 ;  /* 0x02884002070085a7 */ /* 0x000e64000800007f */
[----:B-1----:R-:W-:Y:S05]  /*24f40*/  @!P0 BRA `(.L_x_9683) ;  /* 0xfffffffc00f08947 */ /* 0x002fea000383ffff */
[----:B------:R-:W-:Y:S05]  /*24f50*/  BRA `(.L_x_9894) ;  /* 0xffffff8800f07947 */ /* 0x000fea000383ffff */
.L_x_9684:
        /* <DEDUP_REMOVED lines=8> */
.L_x_9896:
[----:B------:R-:W-:Y:S05]  /*24fe0*/  BSYNC B0 ;  /* 0x0000000000007941 */ /* 0x000fea0003800000 */
.L_x_9895:
        /* <DEDUP_REMOVED lines=9> */
.L_x_9897:
[----:B------:R-:W-:Y:S02]  /*25080*/  IMAD.MOV.U32 R13, RZ, RZ, R0 ;  /* 0x000000ffff0d7224 */ /* 0x000fe400078e0000 */
[----:B------:R-:W-:Y:S02]  /*25090*/  IMAD.MOV.U32 R12, RZ, RZ, 0x1 ;  /* 0x00000001ff0c7424 */ /* 0x000fe400078e00ff */
[----:B------:R-:W-:-:S07]  /*250a0*/  IMAD.MOV.U32 R3, RZ, RZ, R14 ;  /* 0x000000ffff037224 */ /* 0x000fce00078e000e */
[----:B------:R-:W-:Y:S05]  /*250b0*/  WARPSYNC.COLLECTIVE R15, `(.L_x_9898) ;  /* 0x000000000f087348 */ /* 0x000fea0003c00000 */
[----:B------:R0:W1:Y:S02]  /*250c0*/  SHFL.IDX P6, R14, R13, R12, R11 ;  /* 0x0000000c0d0e7389 */ /* 0x00006400000c000b */
[----:B01----:R-:W-:Y:S01]  /*250d0*/  ENDCOLLECTIVE ;  /* 0x000000000000791b */ /* 0x003fe20003800000 */
.L_x_9898:
        /* <DEDUP_REMOVED lines=16> */
.L_x_9899:
[----:B------:R-:W-:Y:S02]  /*251e0*/  @P0 IMAD R8, R5, 0x2, R22 ;  /* 0x0000000205080824 */ /* 0x000fe400078e0216 */
[----:B------:R-:W-:Y:S01]  /*251f0*/  IMAD.MOV.U32 R13, RZ, RZ, R0 ;  /* 0x000000ffff0d7224 */ /* 0x000fe200078e0000 */
[----:B------:R-:W-:Y:S01]  /*25200*/  MOV R12, 0x2 ;  /* 0x00000002000c7802 */ /* 0x000fe20000000f00 */
[----:B------:R-:W-:-:S07]  /*25210*/  IMAD.MOV.U32 R3, RZ, RZ, R14 ;  /* 0x000000ffff037224 */ /* 0x000fce00078e000e */
[----:B------:R-:W-:Y:S05]  /*25220*/  WARPSYNC.COLLECTIVE R15, `(.L_x_9900) ;  /* 0x000000000f087348 */ /* 0x000fea0003c00000 */
[----:B------:R0:W1:Y:S02]  /*25230*/  SHFL.IDX P6, R14, R13, R12, R11 ;  /* 0x0000000c0d0e7389 */ /* 0x00006400000c000b */
[----:B01----:R-:W-:Y:S01]  /*25240*/  ENDCOLLECTIVE ;  /* 0x000000000000791b */ /* 0x003fe20003800000 */
.L_x_9900:
        /* <DEDUP_REMOVED lines=16> */
.L_x_9901:
[----:B------:R-:W-:Y:S01]  /*25350*/  @P0 IMAD R8, R5, 0x2, R22 ;  /* 0x0000000205080824 */ /* 0x000fe200078e0216 */
[----:B------:R-:W-:Y:S01]  /*25360*/  MOV R13, R0 ;  /* 0x00000000000d7202 */ /* 0x000fe20000000f00 */
[----:B------:R-:W-:Y:S01]  /*25370*/  IMAD.MOV.U32 R12, RZ, RZ, 0x3 ;  /* 0x00000003ff0c7424 */ /* 0x000fe200078e00ff */
[----:B------:R-:W-:-:S07]  /*25380*/  MOV R3, R14 ;  /* 0x0000000e00037202 */ /* 0x000fce0000000f00 */
[----:B------:R-:W-:Y:S05]  /*25390*/  WARPSYNC.COLLECTIVE R15, `(.L_x_9902) ;  /* 0x000000000f087348 */ /* 0x000fea0003c00000 */
[----:B------:R0:W1:Y:S02]  /*253a0*/  SHFL.IDX P6, R14, R13, R12, R11 ;  /* 0x0000000c0d0e7389 */ /* 0x00006400000c000b */
[----:B01----:R-:W-:Y:S01]  /*253b0*/  ENDCOLLECTIVE ;  /* 0x000000000000791b */ /* 0x003fe20003800000 */
.L_x_9902:
        /* <DEDUP_REMOVED lines=16> */
.L_x_9903:
[----:B------:R-:W-:Y:S01]  /*254c0*/  @P0 LEA R8, R5, R22, 0x1 ;  /* 0x0000001605080211 */ /* 0x000fe200078e08ff */
[----:B------:R-:W-:Y:S02]  /*254d0*/  IMAD.MOV.U32 R13, RZ, RZ, R0 ;  /* 0x000000ffff0d7224 */ /* 0x000fe400078e0000 */
[----:B------:R-:W-:Y:S02]  /*254e0*/  IMAD.MOV.U32 R12, RZ, RZ, 0x4 ;  /* 0x00000004ff0c7424 */ /* 0x000fe400078e00ff */
[----:B------:R-:W-:-:S07]  /*254f0*/  IMAD.MOV.U32 R3, RZ, RZ, R14 ;  /* 0x000000ffff037224 */ /* 0x000fce00078e000e */
[----:B------:R-:W-:Y:S05]  /*25500*/  WARPSYNC.COLLECTIVE R15, `(.L_x_9904) ;  /* 0x000000000f087348 */ /* 0x000fea0003c00000 */
[----:B------:R0:W1:Y:S02]  /*25510*/  SHFL.IDX P6, R14, R13, R12, R11 ;  /* 0x0000000c0d0e7389 */ /* 0x00006400000c000b */
[----:B01----:R-:W-:Y:S01]  /*25520*/  ENDCOLLECTIVE ;  /* 0x000000000000791b */ /* 0x003fe20003800000 */
.L_x_9904:
        /* <DEDUP_REMOVED lines=16> */
.L_x_9905:
[----:B------:R-:W-:Y:S02]  /*25630*/  @P0 IMAD R8, R5, 0x2, R22 ;  /* 0x0000000205080824 */ /* 0x000fe400078e0216 */
[----:B------:R-:W-:Y:S01]  /*25640*/  IMAD.MOV.U32 R13, RZ, RZ, R0 ;  /* 0x000000ffff0d7224 */ /* 0x000fe200078e0000 */
[----:B------:R-:W-:Y:S01]  /*25650*/  MOV R12, 0x5 ;  /* 0x00000005000c7802 */ /* 0x000fe20000000f00 */
[----:B------:R-:W-:-:S07]  /*25660*/  IMAD.MOV.U32 R3, RZ, RZ, R14 ;  /* 0x000000ffff037224 */ /* 0x000fce00078e000e */
[----:B------:R-:W-:Y:S05]  /*25670*/  WARPSYNC.COLLECTIVE R15, `(.L_x_9906) ;  /* 0x000000000f087348 */ /* 0x000fea0003c00000 */
[----:B------:R0:W1:Y:S02]  /*25680*/  SHFL.IDX P6, R14, R13, R12, R11 ;  /* 0x0000000c0d0e7389 */ /* 0x00006400000c000b */
[----:B01----:R-:W-:Y:S01]  /*25690*/  ENDCOLLECTIVE ;  /* 0x000000000000791b */ /* 0x003fe20003800000 */
.L_x_9906:
        /* <DEDUP_REMOVED lines=16> */
.L_x_9907:
[----:B------:R-:W-:Y:S01]  /*257a0*/  @P0 IMAD R8, R5, 0x2, R22 ;  /* 0x0000000205080824 */ /* 0x000fe200078e0216 */
[----:B------:R-:W-:Y:S01]  /*257b0*/  MOV R13, R0 ;  /* 0x00000000000d7202 */ /* 0x000fe20000000f00 */
[----:B------:R-:W-:Y:S01]  /*257c0*/  IMAD.MOV.U32 R12, RZ, RZ, 0x6 ;  /* 0x00000006ff0c7424 */ /* 0x000fe200078e00ff */
[----:B------:R-:W-:-:S07]  /*257d0*/  MOV R3, R14 ;  /* 0x0000000e00037202 */ /* 0x000fce0000000f00 */
[----:B------:R-:W-:Y:S05]  /*257e0*/  WARPSYNC.COLLECTIVE R15, `(.L_x_9908) ;  /* 0x000000000f087348 */ /* 0x000fea0003c00000 */
[----:B------:R0:W1:Y:S02]  /*257f0*/  SHFL.IDX P6, R14, R13, R12, R11 ;  /* 0x0000000c0d0e7389 */ /* 0x00006400000c000b */
[----:B01----:R-:W-:Y:S01]  /*25800*/  ENDCOLLECTIVE ;  /* 0x000000000000791b */ /* 0x003fe20003800000 */
.L_x_9908:
        /* <DEDUP_REMOVED lines=16> */
.L_x_9909:
[----:B------:R-:W-:Y:S01]  /*25910*/  @P0 LEA R8, R5, R22, 0x1 ;  /* 0x0000001605080211 */ /* 0x000fe200078e08ff */
[----:B------:R-:W-:Y:S02]  /*25920*/  IMAD.MOV.U32 R13, RZ, RZ, R0 ;  /* 0x000000ffff0d7224 */ /* 0x000fe400078e0000 */
[----:B------:R-:W-:Y:S02]  /*25930*/  IMAD.MOV.U32 R12, RZ, RZ, 0x7 ;  /* 0x00000007ff0c7424 */ /* 0x000fe400078e00ff */
[----:B------:R-:W-:-:S07]  /*25940*/  IMAD.MOV.U32 R3, RZ, RZ, R14 ;  /* 0x000000ffff037224 */ /* 0x000fce00078e000e */
[----:B------:R-:W-:Y:S05]  /*25950*/  WARPSYNC.COLLECTIVE R15, `(.L_x_9910) ;  /* 0x000000000f087348 */ /* 0x000fea0003c00000 */
[----:B------:R0:W1:Y:S02]  /*25960*/  SHFL.IDX P6, R14, R13, R12, R11 ;  /* 0x0000000c0d0e7389 */ /* 0x00006400000c000b */
[----:B01----:R-:W-:Y:S01]  /*25970*/  ENDCOLLECTIVE ;  /* 0x000000000000791b */ /* 0x003fe20003800000 */
.L_x_9910:
        /* <DEDUP_REMOVED lines=10> */
.L_x_9911:
[----:B------:R-:W-:Y:S01]  /*25a20*/  @!PT LDS RZ, [RZ] ;  /* 0x00000000fffff984 */ /* 0x000fe20000000800 */
[----:B------:R-:W-:Y:S01]  /*25a30*/  @!PT LDS RZ, [RZ] ;  /* 0x00000000fffff984 */ /* 0x000fe20000000800 */
[----:B------:R-:W-:Y:S01]  /*25a40*/  @!PT LDS RZ, [RZ] ;  /* 0x00000000fffff984 */ /* 0x000fe20000000800 */
[----:B------:R-:W-:Y:S04]  /*25a50*/  @P0 LDGSTS.E.BYPASS.LTC128B.128 [R8+0x1b400], desc[UR42][R2.64], !P3 ;  /* 0x1b40000002080fae */ /* 0x000fe8000d901d6a */
[----:B------:R0:W-:Y:S02]  /*25a60*/  @P0 LDGSTS.E.BYPASS.LTC128B.128 [R8+0x1f400], desc[UR42][R2.64+0x80], !P2 ;  /* 0x1f40008002080fae */ /* 0x0001e4000d101d6a */
[----:B0-----:R-:W-:Y:S01]  /*25a70*/  IMAD.MOV.U32 R2, RZ, RZ, R14 ;  /* 0x000000ffff027224 */ /* 0x001fe200078e000e */
[----:B------:R-:W-:Y:S06]  /*25a80*/  BRA `(.L_x_9912) ;  /* 0xffffff8400cc7947 */ /* 0x000fec000383ffff */
.L_x_9689:
[----:B------:R-:W-:Y:S01]  /*25a90*/  MOV R13, R4 ;  /* 0x00000004000d7202 */ /* 0x000fe20000000f00 */
[----:B------:R-:W-:Y:S01]  /*25aa0*/  IMAD.MOV.U32 R12, RZ, RZ, RZ ;  /* 0x000000ffff0c7224 */ /* 0x000fe200078e00ff */
[----:B------:R-:W-:Y:S01]  /*25ab0*/  MOV R15, 0xffffffff ;  /* 0xffffffff000f7802 */ /* 0x000fe20000000f00 */
[----:B------:R-:W-:Y:S01]  /*25ac0*/  IMAD.MOV.U32 R11, RZ, RZ, 0x181f ;  /* 0x0000181fff0b7424 */ /* 0x000fe200078e00ff */
[----:B------:R-:W-:Y:S01]  /*25ad0*/  LEA R17, R17, R9, 0x7 ;  /* 0x0000000911117211 */ /* 0x000fe200078e38ff */
[----:B-----5:R-:W-:-:S07]  /*25ae0*/  IMAD R5, R10, R6, RZ ;  /* 0x000000060a057224 */ /* 0x020fce00078e02ff */
[----:B------:R-:W-:Y:S05]  /*25af0*/  WARPSYNC.COLLECTIVE R15, `(.L_x_9913) ;  /* 0x000000000f087348 */ /* 0x000fea0003c00000 */
[----:B------:R0:W1:Y:S02]  /*25b00*/  SHFL.IDX P6, R14, R13, R12, R11 ;  /* 0x0000000c0d0e7389 */ /* 0x00006400000c000b */
[----:B01----:R-:W-:Y:S01]  /*25b10*/  ENDCOLLECTIVE ;  /* 0x000000000000791b */ /* 0x003fe20003800000 */
.L_x_9913:
[C---:B------:R-:W-:Y:S02]  /*25b20*/  IADD3 R6, R17.reuse, 0x10, RZ ;  /* 0x0000001011067810 */ /* 0x040fe40007ffe0ff */
[----:B------:R-:W-:Y:S01]  /*25b30*/  ISETP.GE.AND P3, PT, R17, R5, PT ;  /* 0x000000051100720c */ /* 0x000fe20003f66270 */
[----:B------:R-:W-:Y:S02]  /*25b40*/  IMAD.MOV.U32 R13, RZ, RZ, R0 ;  /* 0x000000ffff0d7224 */ /* 0x000fe400078e0000 */
[----:B------:R-:W-:-:S10]  /*25b50*/  IMAD.MOV.U32 R2, RZ, RZ, R14 ;  /* 0x000000ffff027224 */ /* 0x000fd400078e000e */
[----:B------:R-:W-:Y:S05]  /*25b60*/  WARPSYNC.COLLECTIVE R15, `(.L_x_9914) ;  /* 0x000000000f087348 */ /* 0x000fea0003c00000 */
[----:B------:R0:W1:Y:S02]  /*25b70*/  SHFL.IDX P6, R14, R13, R12, R11 ;  /* 0x0000000c0d0e7389 */ /* 0x00006400000c000b */
[----:B01----:R-:W-:Y:S01]  /*25b80*/  ENDCOLLECTIVE ;  /* 0x000000000000791b */ /* 0x003fe20003800000 */
.L_x_9914:
        /* <DEDUP_REMOVED lines=8> */
.L_x_9915:
        /* <DEDUP_REMOVED lines=12> */
.L_x_9916:
        /* <DEDUP_REMOVED lines=8> */
.L_x_9917:
        /* <DEDUP_REMOVED lines=13> */
.L_x_9918:
        /* <DEDUP_REMOVED lines=8> */
.L_x_9919:
[----:B------:R-:W-:-:S05]  /*25ea0*/  @!P3 MOV R3, R7 ;  /* 0x000000070003b202 */ /* 0x000fca0000000f00 */
[----:B------:R-:W-:Y:S01]  /*25eb0*/  @!PT LDS RZ, [RZ] ;  /* 0x00000000fffff984 */ /* 0x000fe20000000800 */
[----:B------:R-:W-:Y:S01]  /*25ec0*/  @!PT LDS RZ, [RZ] ;  /* 0x00000000fffff984 */ /* 0x000fe20000000800 */
[----:B------:R-:W-:Y:S01]  /*25ed0*/  @!PT LDS RZ, [RZ] ;  /* 0x00000000fffff984 */ /* 0x000fe20000000800 */
[----:B------:R-:W-:Y:S04]  /*25ee0*/  @!P3 LDGSTS.E.BYPASS.LTC128B.128 [R8+0x11400], desc[UR42][R2.64], !P0 ;  /* 0x114000000208bfae */ /* 0x000fe8000c101d6a */
[----:B------:R0:W-:Y:S01]  /*25ef0*/  @!P3 LDGSTS.E.BYPASS.LTC128B.128 [R8+0x15400], desc[UR42][R2.64+0x80], !P1 ;  /* 0x154000800208bfae */ /* 0x0001e2000c901d6a */
[----:B------:R-:W-:Y:S02]  /*25f00*/  ISETP.GE.AND P3, PT, R6, R5, PT ;  /* 0x000000050600720c */ /* 0x000fe40003f66270 */
[----:B------:R-:W-:Y:S01]  /*25f10*/  IADD3 R6, R17, 0x40, RZ ;  /* 0x0000004011067810 */ /* 0x000fe20007ffe0ff */
[----:B------:R-:W-:Y:S02]  /*25f20*/  IMAD.MOV.U32 R13, RZ, RZ, R0 ;  /* 0x000000ffff0d7224 */ /* 0x000fe400078e0000 */
[----:B0-----:R-:W-:-:S08]  /*25f30*/  IMAD.MOV.U32 R2, RZ, RZ, R14 ;  /* 0x000000ffff027224 */ /* 0x001fd000078e000e */
[----:B------:R-:W-:Y:S05]  /*25f40*/  WARPSYNC.COLLECTIVE R15, `(.L_x_9920) ;  /* 0x000000000f087348 */ /* 0x000fea0003c00000 */
[----:B------:R0:W1:Y:S02]  /*25f50*/  SHFL.IDX P6, R14, R13, R12, R11 ;  /* 0x0000000c0d0e7389 */ /* 0x00006400000c000b */
[----:B01----:R-:W-:Y:S01]  /*25f60*/  ENDCOLLECTIVE ;  /* 0x000000000000791b */ /* 0x003fe20003800000 */
.L_x_9920:
        /* <DEDUP_REMOVED lines=8> */
.L_x_9921:
        /* <DEDUP_REMOVED lines=13> */
.L_x_9922:
        /* <DEDUP_REMOVED lines=8> */
.L_x_9923:
        /* <DEDUP_REMOVED lines=13> */
.L_x_9924:
        /* <DEDUP_REMOVED lines=8> */
.L_x_9925:
[----:B------:R-:W-:-:S05]  /*26290*/  @!P3 MOV R3, R7 ;  /* 0x000000070003b202 */ /* 0x000fca0000000f00 */
        /* <DEDUP_REMOVED lines=11> */
.L_x_9926:
        /* <DEDUP_REMOVED lines=8> */
.L_x_9927:
        /* <DEDUP_REMOVED lines=11> */
.L_x_9928:
[----:B------:R-:W-:Y:S05]  /*26480*/  BRA `(.L_x_9929) ;  /* 0xffffff88003c7947 */ /* 0x000fea000383ffff */
.L_x_9694:
[----:B0-----:R0:W1:Y:S02]  /*26490*/  SYNCS.PHASECHK.TRANS64.TRYWAIT P0, [R22+URZ+0x28820], R3 ;  /* 0x02882003160075a7 */ /* 0x001064000800017f */
[----:B-1----:R-:W-:Y:S05]  /*264a0*/  @!P0 NANOSLEEP.SYNCS 0x989680 ;  /* 0x009896800000895d */ /* 0x002fea0003900000 */
[----:B------:R-:W1:Y:S02]  /*264b0*/  @!P0 SYNCS.PHASECHK.TRANS64 P0, [R22+URZ+0x28820], R3 ;  /* 0x02882003160085a7 */ /* 0x000e64000800007f */
[----:B-1----:R-:W-:Y:S05]  /*264c0*/  @!P0 BRA `(.L_x_9694) ;  /* 0xfffffffc00f08947 */ /* 0x002fea000383ffff */
[----:B------:R-:W-:Y:S05]  /*264d0*/  BRA `(.L_x_9930) ;  /* 0xffffff8800b47947 */ /* 0x000fea000383ffff */
.L_x_9699:
[----:B0-----:R0:W1:Y:S02]  /*264e0*/  SYNCS.PHASECHK.TRANS64.TRYWAIT P0, [R6+URZ+0x28840], R3 ;  /* 0x02884003060075a7 */ /* 0x001064000800017f */
[----:B-1----:R-:W-:Y:S05]  /*264f0*/  @!P0 NANOSLEEP.SYNCS 0x989680 ;  /* 0x009896800000895d */ /* 0x002fea0003900000 */
[----:B------:R-:W1:Y:S02]  /*26500*/  @!P0 SYNCS.PHASECHK.TRANS64 P0, [R6+URZ+0x28840], R3 ;  /* 0x02884003060085a7 */ /* 0x000e64000800007f */
[----:B-1----:R-:W-:Y:S05]  /*26510*/  @!P0 BRA `(.L_x_9699) ;  /* 0xfffffffc00f08947 */ /* 0x002fea000383ffff */
[----:B------:R-:W-:Y:S05]  /*26520*/  BRA `(.L_x_9931) ;  /* 0xffffff8c007c7947 */ /* 0x000fea000383ffff */
.L_x_9700:
        /* <DEDUP_REMOVED lines=8> */
.L_x_9933:
[----:B------:R-:W-:Y:S05]  /*265b0*/  BSYNC B1 ;  /* 0x0000000000017941 */ /* 0x000fea0003800000 */
.L_x_9932:
        /* <DEDUP_REMOVED lines=9> */
.L_x_9934:
[----:B------:R-:W-:Y:S02]  /*26650*/  IMAD R8, R8, 0x2, R22 ;  /* 0x0000000208087824 */ /* 0x000fe400078e0216 */
[----:B------:R-:W-:Y:S01]  /*26660*/  IMAD.MOV.U32 R13, RZ, RZ, R9 ;  /* 0x000000ffff0d7224 */ /* 0x000fe200078e0009 */
[----:B------:R-:W-:Y:S01]  /*26670*/  MOV R12, 0x1 ;  /* 0x00000001000c7802 */ /* 0x000fe20000000f00 */
[----:B------:R-:W-:-:S07]  /*26680*/  IMAD.MOV.U32 R2, RZ, RZ, R14 ;  /* 0x000000ffff027224 */ /* 0x000fce00078e000e */
[----:B------:R-:W-:Y:S05]  /*26690*/  WARPSYNC.COLLECTIVE R15, `(.L_x_9935) ;  /* 0x000000000f087348 */ /* 0x000fea0003c00000 */
[----:B------:R0:W1:Y:S02]  /*266a0*/  SHFL.IDX P6, R14, R13, R12, R11 ;  /* 0x0000000c0d0e7389 */ /* 0x00006400000c000b */
[----:B01----:R-:W-:Y:S01]  /*266b0*/  ENDCOLLECTIVE ;  /* 0x000000000000791b */ /* 0x003fe20003800000 */
.L_x_9935:
        /* <DEDUP_REMOVED lines=12> */
.L_x_9936:
[----:B------:R-:W-:Y:S01]  /*26780*/  IMAD.MOV.U32 R13, RZ, RZ, R9 ;  /* 0x000000ffff0d7224 */ /* 0x000fe200078e0009 */
[----:B------:R-:W-:Y:S02]  /*26790*/  MOV R12, 0x2 ;  /* 0x00000002000c7802 */ /* 0x000fe40000000f00 */
[----:B------:R-:W-:-:S07]  /*267a0*/  MOV R2, R14 ;  /* 0x0000000e00027202 */ /* 0x000fce0000000f00 */
[----:B------:R-:W-:Y:S05]  /*267b0*/  WARPSYNC.COLLECTIVE R15, `(.L_x_9937) ;  /* 0x000000000f087348 */ /* 0x000fea0003c00000 */
[----:B------:R0:W1:Y:S02]  /*267c0*/  SHFL.IDX P6, R14, R13, R12, R11 ;  /* 0x0000000c0d0e7389 */ /* 0x00006400000c000b */
[----:B01----:R-:W-:Y:S01]  /*267d0*/  ENDCOLLECTIVE ;  /* 0x000000000000791b */ /* 0x003fe20003800000 */
.L_x_9937:
        /* <DEDUP_REMOVED lines=12> */
.L_x_9938:
[----:B------:R-:W-:Y:S01]  /*268a0*/  IMAD.MOV.U32 R13, RZ, RZ, R9 ;  /* 0x000000ffff0d7224 */ /* 0x000fe200078e0009 */
[----:B------:R-:W-:Y:S02]  /*268b0*/  MOV R12, 0x3 ;  /* 0x00000003000c7802 */ /* 0x000fe40000000f00 */
[----:B------:R-:W-:-:S07]  /*268c0*/  MOV R2, R14 ;  /* 0x0000000e00027202 */ /* 0x000fce0000000f00 */
[----:B------:R-:W-:Y:S05]  /*268d0*/  WARPSYNC.COLLECTIVE R15, `(.L_x_9939) ;  /* 0x000000000f087348 */ /* 0x000fea0003c00000 */
[----:B------:R0:W1:Y:S02]  /*268e0*/  SHFL.IDX P6, R14, R13, R12, R11 ;  /* 0x0000000c0d0e7389 */ /* 0x00006400000c000b */
[----:B01----:R-:W-:Y:S01]  /*268f0*/  ENDCOLLECTIVE ;  /* 0x000000000000791b */ /* 0x003fe20003800000 */
.L_x_9939:
        /* <DEDUP_REMOVED lines=12> */
.L_x_9940:
[----:B------:R-:W-:Y:S01]  /*269c0*/  IMAD.MOV.U32 R13, RZ, RZ, R9 ;  /* 0x000000ffff0d7224 */ /* 0x000fe200078e0009 */
[----:B------:R-:W-:Y:S02]  /*269d0*/  MOV R12, 0x4 ;  /* 0x00000004000c7802 */ /* 0x000fe40000000f00 */
[----:B------:R-:W-:-:S07]  /*269e0*/  MOV R2, R14 ;  /* 0x0000000e00027202 */ /* 0x000fce0000000f00 */
[----:B------:R-:W-:Y:S05]  /*269f0*/  WARPSYNC.COLLECTIVE R15, `(.L_x_9941) ;  /* 0x000000000f087348 */ /* 0x000fea0003c00000 */
[----:B------:R0:W1:Y:S02]  /*26a00*/  SHFL.IDX P6, R14, R13, R12, R11 ;  /* 0x0000000c0d0e7389 */ /* 0x00006400000c000b */
[----:B01----:R-:W-:Y:S01]  /*26a10*/  ENDCOLLECTIVE ;  /* 0x000000000000791b */ /* 0x003fe20003800000 */
.L_x_9941:
        /* <DEDUP_REMOVED lines=12> */
.L_x_9942:
[----:B------:R-:W-:Y:S01]  /*26ae0*/  IMAD.MOV.U32 R13, RZ, RZ, R9 ;  /* 0x000000ffff0d7224 */ /* 0x000fe200078e0009 */
[----:B------:R-:W-:Y:S02]  /*26af0*/  MOV R12, 0x5 ;  /* 0x00000005000c7802 */ /* 0x000fe40000000f00 */
[----:B------:R-:W-:-:S07]  /*26b00*/  MOV R2, R14 ;  /* 0x0000000e00027202 */ /* 0x000fce0000000f00 */
[----:B------:R-:W-:Y:S05]  /*26b10*/  WARPSYNC.COLLECTIVE R15, `(.L_x_9943) ;  /* 0x000000000f087348 */ /* 0x000fea0003c00000 */
[----:B------:R0:W1:Y:S02]  /*26b20*/  SHFL.IDX P6, R14, R13, R12, R11 ;  /* 0x0000000c0d0e7389 */ /* 0x00006400000c000b */
[----:B01----:R-:W-:Y:S01]  /*26b30*/  ENDCOLLECTIVE ;  /* 0x000000000000791b */ /* 0x003fe20003800000 */
.L_x_9943:
        /* <DEDUP_REMOVED lines=12> */
.L_x_9944:
[----:B------:R-:W-:Y:S01]  /*26c00*/  IMAD.MOV.U32 R13, RZ, RZ, R9 ;  /* 0x000000ffff0d7224 */ /* 0x000fe200078e0009 */
[----:B------:R-:W-:Y:S02]  /*26c10*/  MOV R12, 0x6 ;  /* 0x00000006000c7802 */ /* 0x000fe40000000f00 */
[----:B------:R-:W-:-:S07]  /*26c20*/  MOV R2, R14 ;  /* 0x0000000e00027202 */ /* 0x000fce0000000f00 */
[----:B------:R-:W-:Y:S05]  /*26c30*/  WARPSYNC.COLLECTIVE R15, `(.L_x_9945) ;  /* 0x000000000f087348 */ /* 0x000fea0003c00000 */
[----:B------:R0:W1:Y:S02]  /*26c40*/  SHFL.IDX P6, R14, R13, R12, R11 ;  /* 0x0000000c0d0e7389 */ /* 0x00006400000c000b */
[----:B01----:R-:W-:Y:S01]  /*26c50*/  ENDCOLLECTIVE ;  /* 0x000000000000791b */ /* 0x003fe20003800000 */
.L_x_9945:
        /* <DEDUP_REMOVED lines=12> */
.L_x_9946:
[----:B------:R-:W-:Y:S01]  /*26d20*/  IMAD.MOV.U32 R13, RZ, RZ, R9 ;  /* 0x000000ffff0d7224 */ /* 0x000fe200078e0009 */
[----:B------:R-:W-:Y:S02]  /*26d30*/  MOV R12, 0x7 ;  /* 0x00000007000c7802 */ /* 0x000fe40000000f00 */
[----:B------:R-:W-:-:S07]  /*26d40*/  MOV R2, R14 ;  /* 0x0000000e00027202 */ /* 0x000fce0000000f00 */
[----:B------:R-:W-:Y:S05]  /*26d50*/  WARPSYNC.COLLECTIVE R15, `(.L_x_9947) ;  /* 0x000000000f087348 */ /* 0x000fea0003c00000 */
[----:B------:R0:W1:Y:S02]  /*26d60*/  SHFL.IDX P6, R14, R13, R12, R11 ;  /* 0x0000000c0d0e7389 */ /* 0x00006400000c000b */
[----:B01----:R-:W-:Y:S01]  /*26d70*/  ENDCOLLECTIVE ;  /* 0x000000000000791b */ /* 0x003fe20003800000 */
.L_x_9947:
        /* <DEDUP_REMOVED lines=12> */
.L_x_9948:
[----:B------:R-:W-:Y:S01]  /*26e40*/  MOV R2, R14 ;  /* 0x0000000e00027202 */ /* 0x000fe20000000f00 */
[----:B------:R-:W-:Y:S06]  /*26e50*/  BRA `(.L_x_9949) ;  /* 0xffffff8800487947 */ /* 0x000fec000383ffff */
.L_x_9705:
[----:B-1----:R1:W2:Y:S02]  /*26e60*/  SYNCS.PHASECHK.TRANS64.TRYWAIT P0, [R6+URZ+0x28860], R2 ;  /* 0x02886002060075a7 */ /* 0x0022a4000800017f */
[----:B--2---:R-:W-:Y:S05]  /*26e70*/  @!P0 NANOSLEEP.SYNCS 0x989680 ;  /* 0x009896800000895d */ /* 0x004fea0003900000 */
[----:B------:R-:W2:Y:S02]  /*26e80*/  @!P0 SYNCS.PHASECHK.TRANS64 P0, [R6+URZ+0x28860], R2 ;  /* 0x02886002060085a7 */ /* 0x000ea4000800007f */
[----:B--2---:R-:W-:Y:S05]  /*26e90*/  @!P0 BRA `(.L_x_9705) ;  /* 0xfffffffc00f08947 */ /* 0x004fea000383ffff */
[----:B------:R-:W-:Y:S05]  /*26ea0*/  BRA `(.L_x_9950) ;  /* 0xffffff8800a47947 */ /* 0x000fea000383ffff */
.L_x_9706:
        /* <DEDUP_REMOVED lines=8> */
.L_x_9952:
[----:B------:R-:W-:Y:S05]  /*26f30*/  BSYNC B1 ;  /* 0x0000000000017941 */ /* 0x000fea0003800000 */
.L_x_9951:
        /* <DEDUP_REMOVED lines=9> */
.L_x_9953:
[----:B------:R-:W-:Y:S02]  /*26fd0*/  IMAD.MOV.U32 R13, RZ, RZ, R24 ;  /* 0x000000ffff0d7224 */ /* 0x000fe400078e0018 */
[----:B------:R-:W-:Y:S02]  /*26fe0*/  IMAD.MOV.U32 R12, RZ, RZ, 0x1 ;  /* 0x00000001ff0c7424 */ /* 0x000fe400078e00ff */
[----:B------:R-:W-:-:S07]  /*26ff0*/  IMAD.MOV.U32 R2, RZ, RZ, R14 ;  /* 0x000000ffff027224 */ /* 0x000fce00078e000e */
[----:B------:R-:W-:Y:S05]  /*27000*/  WARPSYNC.COLLECTIVE R15, `(.L_x_9954) ;  /* 0x000000000f087348 */ /* 0x000fea0003c00000 */
[----:B------:R0:W1:Y:S02]  /*27010*/  SHFL.IDX P6, R14, R13, R12, R11 ;  /* 0x0000000c0d0e7389 */ /* 0x00006400000c000b */
[----:B01----:R-:W-:Y:S01]  /*27020*/  ENDCOLLECTIVE ;  /* 0x000000000000791b */ /* 0x003fe20003800000 */
.L_x_9954:
        /* <DEDUP_REMOVED lines=14> */
.L_x_9955:
[----:B------:R-:W-:Y:S02]  /*27110*/  IMAD.MOV.U32 R13, RZ, RZ, R24 ;  /* 0x000000ffff0d7224 */ /* 0x000fe400078e0018 */
[----:B------:R-:W-:Y:S02]  /*27120*/  IMAD.MOV.U32 R12, RZ, RZ, 0x2 ;  /* 0x00000002ff0c7424 */ /* 0x000fe400078e00ff */
[----:B------:R-:W-:-:S07]  /*27130*/  IMAD.MOV.U32 R2, RZ, RZ, R14 ;  /* 0x000000ffff027224 */ /* 0x000fce00078e000e */
[----:B------:R-:W-:Y:S05]  /*27140*/  WARPSYNC.COLLECTIVE R15, `(.L_x_9956) ;  /* 0x000000000f087348 */ /* 0x000fea0003c00000 */
[----:B------:R0:W1:Y:S02]  /*27150*/  SHFL.IDX P6, R14, R13, R12, R11 ;  /* 0x0000000c0d0e7389 */ /* 0x00006400000c000b */
[----:B01----:R-:W-:Y:S01]  /*27160*/  ENDCOLLECTIVE ;  /* 0x000000000000791b */ /* 0x003fe20003800000 */
.L_x_9956:
        /* <DEDUP_REMOVED lines=14> */
.L_x_9957:
[----:B------:R-:W-:Y:S02]  /*27250*/  IMAD.MOV.U32 R13, RZ, RZ, R24 ;  /* 0x000000ffff0d7224 */ /* 0x000fe400078e0018 */
[----:B------:R-:W-:Y:S02]  /*27260*/  IMAD.MOV.U32 R12, RZ, RZ, 0x3 ;  /* 0x00000003ff0c7424 */ /* 0x000fe400078e00ff */
[----:B------:R-:W-:-:S07]  /*27270*/  IMAD.MOV.U32 R2, RZ, RZ, R14 ;  /* 0x000000ffff027224 */ /* 0x000fce00078e000e */
[----:B------:R-:W-:Y:S05]  /*27280*/  WARPSYNC.COLLECTIVE R15, `(.L_x_9958) ;  /* 0x000000000f087348 */ /* 0x000fea0003c00000 */
[----:B------:R0:W1:Y:S02]  /*27290*/  SHFL.IDX P6, R14, R13, R12, R11 ;  /* 0x0000000c0d0e7389 */ /* 0x00006400000c000b */
[----:B01----:R-:W-:Y:S01]  /*272a0*/  ENDCOLLECTIVE ;  /* 0x000000000000791b */ /* 0x003fe20003800000 */
.L_x_9958:
        /* <DEDUP_REMOVED lines=14> */
.L_x_9959:
[----:B------:R-:W-:Y:S02]  /*27390*/  IMAD.MOV.U32 R13, RZ, RZ, R24 ;  /* 0x000000ffff0d7224 */ /* 0x000fe400078e0018 */
[----:B------:R-:W-:Y:S02]  /*273a0*/  IMAD.MOV.U32 R12, RZ, RZ, 0x4 ;  /* 0x00000004ff0c7424 */ /* 0x000fe400078e00ff */
[----:B------:R-:W-:-:S07]  /*273b0*/  IMAD.MOV.U32 R2, RZ, RZ, R14 ;  /* 0x000000ffff027224 */ /* 0x000fce00078e000e */
[----:B------:R-:W-:Y:S05]  /*273c0*/  WARPSYNC.COLLECTIVE R15, `(.L_x_9960) ;  /* 0x000000000f087348 */ /* 0x000fea0003c00000 */
[----:B------:R0:W1:Y:S02]  /*273d0*/  SHFL.IDX P6, R14, R13, R12, R11 ;  /* 0x0000000c0d0e7389 */ /* 0x00006400000c000b */
[----:B01----:R-:W-:Y:S01]  /*273e0*/  ENDCOLLECTIVE ;  /* 0x000000000000791b */ /* 0x003fe20003800000 */
.L_x_9960:
        /* <DEDUP_REMOVED lines=14> */
.L_x_9961:
[----:B------:R-:W-:Y:S02]  /*274d0*/  IMAD.MOV.U32 R13, RZ, RZ, R24 ;  /* 0x000000ffff0d7224 */ /* 0x000fe400078e0018 */
[----:B------:R-:W-:Y:S02]  /*274e0*/  IMAD.MOV.U32 R12, RZ, RZ, 0x5 ;  /* 0x00000005ff0c7424 */ /* 0x000fe400078e00ff */
[----:B------:R-:W-:-:S07]  /*274f0*/  IMAD.MOV.U32 R2, RZ, RZ, R14 ;  /* 0x000000ffff027224 */ /* 0x000fce00078e000e */
[----:B------:R-:W-:Y:S05]  /*27500*/  WARPSYNC.COLLECTIVE R15, `(.L_x_9962) ;  /* 0x000000000f087348 */ /* 0x000fea0003c00000 */
[----:B------:R0:W1:Y:S02]  /*27510*/  SHFL.IDX P6, R14, R13, R12, R11 ;  /* 0x0000000c0d0e7389 */ /* 0x00006400000c000b */
[----:B01----:R-:W-:Y:S01]  /*27520*/  ENDCOLLECTIVE ;  /* 0x000000000000791b */ /* 0x003fe20003800000 */
.L_x_9962:
        /* <DEDUP_REMOVED lines=14> */
.L_x_9963:
[----:B------:R-:W-:Y:S02]  /*27610*/  IMAD.MOV.U32 R13, RZ, RZ, R24 ;  /* 0x000000ffff0d7224 */ /* 0x000fe400078e0018 */
[----:B------:R-:W-:Y:S02]  /*27620*/  IMAD.MOV.U32 R12, RZ, RZ, 0x6 ;  /* 0x00000006ff0c7424 */ /* 0x000fe400078e00ff */
[----:B------:R-:W-:-:S07]  /*27630*/  IMAD.MOV.U32 R2, RZ, RZ, R14 ;  /* 0x000000ffff027224 */ /* 0x000fce00078e000e */
[----:B------:R-:W-:Y:S05]  /*27640*/  WARPSYNC.COLLECTIVE R15, `(.L_x_9964) ;  /* 0x000000000f087348 */ /* 0x000fea0003c00000 */
[----:B------:R0:W1:Y:S02]  /*27650*/  SHFL.IDX P6, R14, R13, R12, R11 ;  /* 0x0000000c0d0e7389 */ /* 0x00006400000c000b */
[----:B01----:R-:W-:Y:S01]  /*27660*/  ENDCOLLECTIVE ;  /* 0x000000000000791b */ /* 0x003fe20003800000 */
.L_x_9964:
        /* <DEDUP_REMOVED lines=14> */
.L_x_9965:
[----:B------:R-:W-:Y:S02]  /*27750*/  IMAD.MOV.U32 R13, RZ, RZ, R24 ;  /* 0x000000ffff0d7224 */ /* 0x000fe400078e0018 */
[----:B------:R-:W-:Y:S02]  /*27760*/  IMAD.MOV.U32 R12, RZ, RZ, 0x7 ;  /* 0x00000007ff0c7424 */ /* 0x000fe400078e00ff */
[----:B------:R-:W-:-:S07]  /*27770*/  IMAD.MOV.U32 R2, RZ, RZ, R14 ;  /* 0x000000ffff027224 */ /* 0x000fce00078e000e */
[----:B------:R-:W-:Y:S05]  /*27780*/  WARPSYNC.COLLECTIVE R15, `(.L_x_9966) ;  /* 0x000000000f087348 */ /* 0x000fea0003c00000 */
[----:B------:R0:W1:Y:S02]  /*27790*/  SHFL.IDX P6, R14, R13, R12, R11 ;  /* 0x0000000c0d0e7389 */ /* 0x00006400000c000b */
[----:B01----:R-:W-:Y:S01]  /*277a0*/  ENDCOLLECTIVE ;  /* 0x000000000000791b */ /* 0x003fe20003800000 */
.L_x_9966:
        /* <DEDUP_REMOVED lines=13> */
.L_x_9967:
[----:B------:R-:W-:Y:S01]  /*27880*/  @!PT LDS RZ, [RZ] ;  /* 0x00000000fffff984 */ /* 0x000fe20000000800 */
[----:B------:R-:W-:Y:S01]  /*27890*/  @!PT LDS RZ, [RZ] ;  /* 0x00000000fffff984 */ /* 0x000fe20000000800 */
[----:B------:R-:W-:Y:S01]  /*278a0*/  @!PT LDS RZ, [RZ] ;  /* 0x00000000fffff984 */ /* 0x000fe20000000800 */
[----:B------:R1:W-:Y:S01]  /*278b0*/  LDGSTS.E.BYPASS.LTC128B.128 [R7+0x7400], desc[UR42][R2.64+0x80], !P0 ;  /* 0x0740008002077fae */ /* 0x0003e2000c101d6a */
[----:B------:R-:W-:Y:S05]  /*278c0*/  BRA `(.L_x_9968) ;  /* 0xffffff84002c7947 */ /* 0x000fea000383ffff */
.L_x_9714:
[----:B0-----:R0:W1:Y:S02]  /*278d0*/  SYNCS.PHASECHK.TRANS64.TRYWAIT P0, [R0+URZ+0x28860], R3 ;  /* 0x02886003000075a7 */ /* 0x001064000800017f */
[----:B-1----:R-:W-:Y:S05]  /*278e0*/  @!P0 NANOSLEEP.SYNCS 0x989680 ;  /* 0x009896800000895d */ /* 0x002fea0003900000 */
[----:B------:R-:W1:Y:S02]  /*278f0*/  @!P0 SYNCS.PHASECHK.TRANS64 P0, [R0+URZ+0x28860], R3 ;  /* 0x02886003000085a7 */ /* 0x000e64000800007f */
[----:B-1----:R-:W-:Y:S05]  /*27900*/  @!P0 BRA `(.L_x_9714) ;  /* 0xfffffffc00f08947 */ /* 0x002fea000383ffff */
[----:B------:R-:W-:Y:S05]  /*27910*/  BRA `(.L_x_9969) ;  /* 0xffffff8800407947 */ /* 0x000fea000383ffff */
.L_x_9715:
        /* <DEDUP_REMOVED lines=8> */
.L_x_9971:
[----:B------:R-:W-:Y:S05]  /*279a0*/  BSYNC B0 ;  /* 0x0000000000007941 */ /* 0x000fea0003800000 */
.L_x_9970:
        /* <DEDUP_REMOVED lines=10> */
.L_x_9972:
        /* <DEDUP_REMOVED lines=11> */
.L_x_9973:
        /* <DEDUP_REMOVED lines=13> */
.L_x_9974:
[----:B------:R-:W-:Y:S01]  /*27bd0*/  IMAD.MOV.U32 R13, RZ, RZ, R24 ;  /* 0x000000ffff0d7224 */ /* 0x000fe200078e0018 */
[----:B------:R-:W-:Y:S02]  /*27be0*/  MOV R12, 0x2 ;  /* 0x00000002000c7802 */ /* 0x000fe40000000f00 */
[----:B------:R-:W-:-:S07]  /*27bf0*/  MOV R10, R14 ;  /* 0x0000000e000a7202 */ /* 0x000fce0000000f00 */
[----:B------:R-:W-:Y:S05]  /*27c00*/  WARPSYNC.COLLECTIVE R15, `(.L_x_9975) ;  /* 0x000000000f087348 */ /* 0x000fea0003c00000 */
[----:B------:R0:W1:Y:S02]  /*27c10*/  SHFL.IDX P6, R14, R13, R12, R11 ;  /* 0x0000000c0d0e7389 */ /* 0x00006400000c000b */
[----:B01----:R-:W-:Y:S01]  /*27c20*/  ENDCOLLECTIVE ;  /* 0x000000000000791b */ /* 0x003fe20003800000 */
.L_x_9975:
        /* <DEDUP_REMOVED lines=14> */
.L_x_9976:
[----:B------:R-:W-:Y:S02]  /*27d10*/  IMAD.MOV.U32 R13, RZ, RZ, R24 ;  /* 0x000000ffff0d7224 */ /* 0x000fe400078e0018 */
[----:B------:R-:W-:Y:S01]  /*27d20*/  IMAD.MOV.U32 R12, RZ, RZ, 0x3 ;  /* 0x00000003ff0c7424 */ /* 0x000fe200078e00ff */
[----:B------:R-:W-:-:S13]  /*27d30*/  IADD3 R2, P2, R14, R5, RZ ;  /* 0x000000050e027210 */ /* 0x000fda0007f5e0ff */
[----:B------:R-:W-:Y:S05]  /*27d40*/  WARPSYNC.COLLECTIVE R15, `(.L_x_9977) ;  /* 0x000000000f087348 */ /* 0x000fea0003c00000 */
[----:B------:R0:W1:Y:S02]  /*27d50*/  SHFL.IDX P6, R14, R13, R12, R11 ;  /* 0x0000000c0d0e7389 */ /* 0x00006400000c000b */
[----:B01----:R-:W-:Y:S01]  /*27d60*/  ENDCOLLECTIVE ;  /* 0x000000000000791b */ /* 0x003fe20003800000 */
.L_x_9977:
        /* <DEDUP_REMOVED lines=13> */
.L_x_9978:
[----:B------:R-:W-:Y:S01]  /*27e40*/  MOV R13, R24 ;  /* 0x00000018000d7202 */ /* 0x000fe20000000f00 */
[----:B------:R-:W-:Y:S01]  /*27e50*/  IMAD.MOV.U32 R12, RZ, RZ, 0x4 ;  /* 0x00000004ff0c7424 */ /* 0x000fe200078e00ff */
[----:B------:R-:W-:-:S13]  /*27e60*/  IADD3 R2, P2, R14, R5, RZ ;  /* 0x000000050e027210 */ /* 0x000fda0007f5e0ff */
[----:B------:R-:W-:Y:S05]  /*27e70*/  WARPSYNC.COLLECTIVE R15, `(.L_x_9979) ;  /* 0x000000000f087348 */ /* 0x000fea0003c00000 */
[----:B------:R0:W1:Y:S02]  /*27e80*/  SHFL.IDX P6, R14, R13, R12, R11 ;  /* 0x0000000c0d0e7389 */ /* 0x00006400000c000b */
[----:B01----:R-:W-:Y:S01]  /*27e90*/  ENDCOLLECTIVE ;  /* 0x000000000000791b */ /* 0x003fe20003800000 */
.L_x_9979:
        /* <DEDUP_REMOVED lines=13> */
.L_x_9980:
[----:B------:R-:W-:Y:S01]  /*27f70*/  MOV R13, R24 ;  /* 0x00000018000d7202 */ /* 0x000fe20000000f00 */
[----:B------:R-:W-:Y:S02]  /*27f80*/  IMAD.MOV.U32 R12, RZ, RZ, 0x5 ;  /* 0x00000005ff0c7424 */ /* 0x000fe400078e00ff */
[----:B------:R-:W-:-:S07]  /*27f90*/  IMAD.MOV.U32 R10, RZ, RZ, R14 ;  /* 0x000000ffff0a7224 */ /* 0x000fce00078e000e */
[----:B------:R-:W-:Y:S05]  /*27fa0*/  WARPSYNC.COLLECTIVE R15, `(.L_x_9981) ;  /* 0x000000000f087348 */ /* 0x000fea0003c00000 */
[----:B------:R0:W1:Y:S02]  /*27fb0*/  SHFL.IDX P6, R14, R13, R12, R11 ;  /* 0x0000000c0d0e7389 */ /* 0x00006400000c000b */
[----:B01----:R-:W-:Y:S01]  /*27fc0*/  ENDCOLLECTIVE ;  /* 0x000000000000791b */ /* 0x003fe20003800000 */
.L_x_9981:
        /* <DEDUP_REMOVED lines=14> */
.L_x_9982:
[----:B------:R-:W-:Y:S01]  /*280b0*/  IMAD.MOV.U32 R13, RZ, RZ, R24 ;  /* 0x000000ffff0d7224 */ /* 0x000fe200078e0018 */
[----:B------:R-:W-:Y:S02]  /*280c0*/  MOV R12, 0x6 ;  /* 0x00000006000c7802 */ /* 0x000fe40000000f00 */
[----:B------:R-:W-:-:S13]  /*280d0*/  IADD3 R2, P2, R14, R5, RZ ;  /* 0x000000050e027210 */ /* 0x000fda0007f5e0ff */
[----:B------:R-:W-:Y:S05]  /*280e0*/  WARPSYNC.COLLECTIVE R15, `(.L_x_9983) ;  /* 0x000000000f087348 */ /* 0x000fea0003c00000 */
[----:B------:R0:W1:Y:S02]  /*280f0*/  SHFL.IDX P6, R14, R13, R12, R11 ;  /* 0x0000000c0d0e7389 */ /* 0x00006400000c000b */
[----:B01----:R-:W-:Y:S01]  /*28100*/  ENDCOLLECTIVE ;  /* 0x000000000000791b */ /* 0x003fe20003800000 */
.L_x_9983:
        /* <DEDUP_REMOVED lines=13> */
.L_x_9984:
[----:B------:R-:W-:Y:S01]  /*281e0*/  IMAD.MOV.U32 R13, RZ, RZ, R24 ;  /* 0x000000ffff0d7224 */ /* 0x000fe200078e0018 */
[----:B------:R-:W-:Y:S02]  /*281f0*/  MOV R12, 0x7 ;  /* 0x00000007000c7802 */ /* 0x000fe40000000f00 */
[----:B------:R-:W-:-:S07]  /*28200*/  MOV R10, R14 ;  /* 0x0000000e000a7202 */ /* 0x000fce0000000f00 */
[----:B------:R-:W-:Y:S05]  /*28210*/  WARPSYNC.COLLECTIVE R15, `(.L_x_9985) ;  /* 0x000000000f087348 */ /* 0x000fea0003c00000 */
[----:B------:R0:W1:Y:S02]  /*28220*/  SHFL.IDX P6, R14, R13, R12, R11 ;  /* 0x0000000c0d0e7389 */ /* 0x00006400000c000b */
[----:B01----:R-:W-:Y:S01]  /*28230*/  ENDCOLLECTIVE ;  /* 0x000000000000791b */ /* 0x003fe20003800000 */
.L_x_9985:
        /* <DEDUP_REMOVED lines=12> */
.L_x_9986:
[----:B------:R-:W-:Y:S05]  /*28300*/  BRA `(.L_x_9987) ;  /* 0xffffff8000e07947 */ /* 0x000fea000383ffff */
.L_x_9720:
[----:B------:R-:W-:Y:S01]  /*28310*/  BSSY B0, `(.L_x_9988) ;  /* 0x0000008000007945 */ /* 0x000fe20003800000 */
[----:B------:R-:W-:Y:S01]  /*28320*/  MOV R13, R16 ;  /* 0x00000010000d7202 */ /* 0x000fe20000000f00 */
[----:B-1----:R-:W-:Y:S01]  /*28330*/  IMAD.MOV.U32 R12, RZ, RZ, RZ ;  /* 0x000000ffff0c7224 */ /* 0x002fe200078e00ff */
[----:B------:R-:W-:Y:S01]  /*28340*/  MOV R15, 0xffffffff ;  /* 0xffffffff000f7802 */ /* 0x000fe20000000f00 */
[----:B------:R-:W-:-:S07]  /*28350*/  IMAD.MOV.U32 R11, RZ, RZ, 0x1f ;  /* 0x0000001fff0b7424 */ /* 0x000fce00078e00ff */
[----:B------:R-:W-:Y:S05]  /*28360*/  WARPSYNC.COLLECTIVE R15, `(.L_x_9989) ;  /* 0x000000000f087348 */ /* 0x000fea0003c00000 */
[----:B------:R0:W1:Y:S02]  /*28370*/  SHFL.IDX P6, R14, R13, R12, R11 ;  /* 0x0000000c0d0e7389 */ /* 0x00006400000c000b */
[----:B01----:R-:W-:Y:S01]  /*28380*/  ENDCOLLECTIVE ;  /* 0x000000000000791b */ /* 0x003fe20003800000 */
.L_x_9989:
[----:B------:R-:W-:Y:S05]  /*28390*/  BSYNC B0 ;  /* 0x0000000000007941 */ /* 0x000fea0003800000 */
.L_x_9988:
        /* <DEDUP_REMOVED lines=9> */
.L_x_9990:
        /* <DEDUP_REMOVED lines=24> */
.L_x_9991:
[----:B------:R-:W-:Y:S02]  /*285b0*/  MOV R12, 0x2 ;  /* 0x00000002000c7802 */ /* 0x000fe40000000f00 */
[----:B------:R-:W-:-:S05]  /*285c0*/  SEL R14, R14, RZ, P1 ;  /* 0x000000ff0e0e7207 */ /* 0x000fca0000800000 */
[----:B------:R-:W-:-:S04]  /*285d0*/  IMAD.IADD R5, R13, 0x1, R14 ;  /* 0x000000010d057824 */ /* 0x000fc800078e020e */
[----:B------:R-:W-:-:S07]  /*285e0*/  IMAD.MOV.U32 R13, RZ, RZ, R5 ;  /* 0x000000ffff0d7224 */ /* 0x000fce00078e0005 */
[----:B------:R-:W-:Y:S05]  /*285f0*/  WARPSYNC.COLLECTIVE R15, `(.L_x_9992) ;  /* 0x000000000f087348 */ /* 0x000fea0003c00000 */
[----:B------:R0:W1:Y:S02]  /*28600*/  SHFL.UP P6, R14, R13, R12, R11 ;  /* 0x0400000c0d0e7389 */ /* 0x00006400000c000b */
[----:B01----:R-:W-:Y:S01]  /*28610*/  ENDCOLLECTIVE ;  /* 0x000000000000791b */ /* 0x003fe20003800000 */
.L_x_9992:
[----:B------:R-:W-:Y:S02]  /*28620*/  MOV R12, 0x4 ;  /* 0x00000004000c7802 */ /* 0x000fe40000000f00 */
[----:B------:R-:W-:-:S05]  /*28630*/  SEL R2, R14, RZ, P2 ;  /* 0x000000ff0e027207 */ /* 0x000fca0001000000 */
[----:B------:R-:W-:-:S04]  /*28640*/  IMAD.IADD R2, R5, 0x1, R2 ;  /* 0x0000000105027824 */ /* 0x000fc800078e0202 */
[----:B------:R-:W-:-:S07]  /*28650*/  IMAD.MOV.U32 R13, RZ, RZ, R2 ;  /* 0x000000ffff0d7224 */ /* 0x000fce00078e0002 */
[----:B------:R-:W-:Y:S05]  /*28660*/  WARPSYNC.COLLECTIVE R15, `(.L_x_9993) ;  /* 0x000000000f087348 */ /* 0x000fea0003c00000 */
[----:B------:R0:W1:Y:S02]  /*28670*/  SHFL.UP P6, R14, R13, R12, R11 ;  /* 0x0400000c0d0e7389 */ /* 0x00006400000c000b */
[----:B01----:R-:W-:Y:S01]  /*28680*/  ENDCOLLECTIVE ;  /* 0x000000000000791b */ /* 0x003fe20003800000 */
.L_x_9993:
[----:B------:R-:W-:Y:S02]  /*28690*/  MOV R12, 0x8 ;  /* 0x00000008000c7802 */ /* 0x000fe40000000f00 */
[----:B------:R-:W-:-:S05]  /*286a0*/  SEL R3, R14, RZ, P3 ;  /* 0x000000ff0e037207 */ /* 0x000fca0001800000 */
[----:B------:R-:W-:-:S04]  /*286b0*/  IMAD.IADD R3, R2, 0x1, R3 ;  /* 0x0000000102037824 */ /* 0x000fc800078e0203 */
[----:B------:R-:W-:-:S07]  /*286c0*/  IMAD.MOV.U32 R13, RZ, RZ, R3 ;  /* 0x000000ffff0d7224 */ /* 0x000fce00078e0003 */
[----:B------:R-:W-:Y:S05]  /*286d0*/  WARPSYNC.COLLECTIVE R15, `(.L_x_9994) ;  /* 0x000000000f087348 */ /* 0x000fea0003c00000 */
[----:B------:R0:W1:Y:S02]  /*286e0*/  SHFL.UP P6, R14, R13, R12, R11 ;  /* 0x0400000c0d0e7389 */ /* 0x00006400000c000b */
[----:B01----:R-:W-:Y:S01]  /*286f0*/  ENDCOLLECTIVE ;  /* 0x000000000000791b */ /* 0x003fe20003800000 */
.L_x_9994:
[----:B------:R-:W-:Y:S02]  /*28700*/  MOV R12, 0x10 ;  /* 0x00000010000c7802 */ /* 0x000fe40000000f00 */
[----:B------:R-:W-:-:S05]  /*28710*/  SEL R14, R14, RZ, P4 ;  /* 0x000000ff0e0e7207 */ /* 0x000fca0002000000 */
[----:B------:R-:W-:-:S04]  /*28720*/  IMAD.IADD R5, R3, 0x1, R14 ;  /* 0x0000000103057824 */ /* 0x000fc800078e020e */
[----:B------:R-:W-:-:S07]  /*28730*/  IMAD.MOV.U32 R13, RZ, RZ, R5 ;  /* 0x000000ffff0d7224 */ /* 0x000fce00078e0005 */
[----:B------:R-:W-:Y:S05]  /*28740*/  WARPSYNC.COLLECTIVE R15, `(.L_x_9995) ;  /* 0x000000000f087348 */ /* 0x000fea0003c00000 */
[----:B------:R0:W1:Y:S02]  /*28750*/  SHFL.UP P6, R14, R13, R12, R11 ;  /* 0x0400000c0d0e7389 */ /* 0x00006400000c000b */
[----:B01----:R-:W-:Y:S01]  /*28760*/  ENDCOLLECTIVE ;  /* 0x000000000000791b */ /* 0x003fe20003800000 */
.L_x_9995:
        /* <DEDUP_REMOVED lines=8> */
.L_x_9996:
[----:B------:R-:W-:Y:S05]  /*287f0*/  BRA `(.L_x_9997) ;  /* 0xffffff8000f07947 */ /* 0x000fea000383ffff */
.L_x_9723:
[----:B------:R-:W-:Y:S01]  /*28800*/  BSSY B0, `(.L_x_9998) ;  /* 0x0000007000007945 */ /* 0x000fe20003800000 */
[----:B-1----:R-:W-:Y:S01]  /*28810*/  MOV R12, 0x1 ;  /* 0x00000001000c7802 */ /* 0x002fe20000000f00 */
[----:B------:R-:W-:Y:S02]  /*28820*/  IMAD.MOV.U32 R11, RZ, RZ, RZ ;  /* 0x000000ffff0b7224 */ /* 0x000fe400078e00ff */
[----:B------:R-:W-:-:S07]  /*28830*/  IMAD.MOV.U32 R15, RZ, RZ, -0x1 ;  /* 0xffffffffff0f7424 */ /* 0x000fce00078e00ff */
[----:B------:R-:W-:Y:S05]  /*28840*/  WARPSYNC.COLLECTIVE R15, `(.L_x_9999) ;  /* 0x000000000f087348 */ /* 0x000fea0003c00000 */
[----:B------:R0:W1:Y:S02]  /*28850*/  SHFL.UP P6, R14, R13, R12, R11 ;  /* 0x0400000c0d0e7389 */ /* 0x00006400000c000b */
[----:B01----:R-:W-:Y:S01]  /*28860*/  ENDCOLLECTIVE ;  /* 0x000000000000791b */ /* 0x003fe20003800000 */
.L_x_9999:
[----:B------:R-:W-:Y:S05]  /*28870*/  BSYNC B0 ;  /* 0x0000000000007941 */ /* 0x000fea0003800000 */
.L_x_9998:
        /* <DEDUP_REMOVED lines=8> */
.L_x_10000:
[----:B------:R-:W-:Y:S02]  /*28900*/  MOV R12, 0x4 ;  /* 0x00000004000c7802 */ /* 0x000fe40000000f00 */
[----:B------:R-:W-:-:S05]  /*28910*/  SEL R2, R14, RZ, P2 ;  /* 0x000000ff0e027207 */ /* 0x000fca0001000000 */
[----:B------:R-:W-:-:S04]  /*28920*/  IMAD.IADD R2, R13, 0x1, R2 ;  /* 0x000000010d027824 */ /* 0x000fc800078e0202 */
[----:B------:R-:W-:-:S07]  /*28930*/  IMAD.MOV.U32 R13, RZ, RZ, R2 ;  /* 0x000000ffff0d7224 */ /* 0x000fce00078e0002 */
[----:B------:R-:W-:Y:S05]  /*28940*/  WARPSYNC.COLLECTIVE R15, `(.L_x_10001) ;  /* 0x000000000f087348 */ /* 0x000fea0003c00000 */
[----:B------:R0:W1:Y:S02]  /*28950*/  SHFL.UP P6, R14, R13, R12, R11 ;  /* 0x0400000c0d0e7389 */ /* 0x00006400000c000b */
[----:B01----:R-:W-:Y:S01]  /*28960*/  ENDCOLLECTIVE ;  /* 0x000000000000791b */ /* 0x003fe20003800000 */
.L_x_10001:
[----:B------:R-:W-:Y:S02]  /*28970*/  MOV R12, 0x8 ;  /* 0x00000008000c7802 */ /* 0x000fe40000000f00 */
[----:B------:R-:W-:-:S05]  /*28980*/  SEL R3, R14, RZ, P3 ;  /* 0x000000ff0e037207 */ /* 0x000fca0001800000 */
[----:B------:R-:W-:-:S04]  /*28990*/  IMAD.IADD R3, R2, 0x1, R3 ;  /* 0x0000000102037824 */ /* 0x000fc800078e0203 */
[----:B------:R-:W-:-:S07]  /*289a0*/  IMAD.MOV.U32 R13, RZ, RZ, R3 ;  /* 0x000000ffff0d7224 */ /* 0x000fce00078e0003 */
[----:B------:R-:W-:Y:S05]  /*289b0*/  WARPSYNC.COLLECTIVE R15, `(.L_x_10002) ;  /* 0x000000000f087348 */ /* 0x000fea0003c00000 */
[----:B------:R0:W1:Y:S02]  /*289c0*/  SHFL.UP P6, R14, R13, R12, R11 ;  /* 0x0400000c0d0e7389 */ /* 0x00006400000c000b */
[----:B01----:R-:W-:Y:S01]  /*289d0*/  ENDCOLLECTIVE ;  /* 0x000000000000791b */ /* 0x003fe20003800000 */
.L_x_10002:
[----:B------:R-:W-:Y:S02]  /*289e0*/  MOV R12, 0x10 ;  /* 0x00000010000c7802 */ /* 0x000fe40000000f00 */
[----:B------:R-:W-:-:S05]  /*289f0*/  SEL R14, R14, RZ, P4 ;  /* 0x000000ff0e0e7207 */ /* 0x000fca0002000000 */
[----:B------:R-:W-:-:S04]  /*28a00*/  IMAD.IADD R5, R3, 0x1, R14 ;  /* 0x0000000103057824 */ /* 0x000fc800078e020e */
[----:B------:R-:W-:-:S07]  /*28a10*/  IMAD.MOV.U32 R13, RZ, RZ, R5 ;  /* 0x000000ffff0d7224 */ /* 0x000fce00078e0005 */
[----:B------:R-:W-:Y:S05]  /*28a20*/  WARPSYNC.COLLECTIVE R15, `(.L_x_10003) ;  /* 0x000000000f087348 */ /* 0x000fea0003c00000 */
[----:B------:R0:W1:Y:S02]  /*28a30*/  SHFL.UP P6, R14, R13, R12, R11 ;  /* 0x0400000c0d0e7389 */ /* 0x00006400000c000b */
[----:B01----:R-:W-:Y:S01]  /*28a40*/  ENDCOLLECTIVE ;  /* 0x000000000000791b */ /* 0x003fe20003800000 */
.L_x_10003:
        /* <DEDUP_REMOVED lines=8> */
.L_x_10004:
[----:B------:R-:W-:Y:S05]  /*28ad0*/  BRA `(.L_x_10005) ;  /* 0xffffff8000dc7947 */ /* 0x000fea000383ffff */
.L_x_9725:
[----:B------:R-:W-:Y:S01]  /*28ae0*/  BSSY B0, `(.L_x_10006) ;  /* 0x0000006000007945 */ /* 0x000fe20003800000 */
[----:B------:R-:W-:Y:S01]  /*28af0*/  PLOP3.LUT P6, PT, P6, PT, PT, 0x8, 0x0 ;  /* 0x000000000000781c */ /* 0x000fe200037ce170 */
[----:B------:R-:W-:-:S12]  /*28b00*/  IMAD.MOV.U32 R15, RZ, RZ, -0x1 ;  /* 0xffffffffff0f7424 */ /* 0x000fd800078e00ff */
[----:B01----:R-:W-:Y:S05]  /*28b10*/  WARPSYNC.COLLECTIVE R15, `(.L_x_10007) ;  /* 0x000000000f087348 */ /* 0x003fea0003c00000 */
[----:B------:R-:W-:Y:S01]  /*28b20*/  VOTE.ANY R14, PT, P6 ;  /* 0x00000000000e7806 */ /* 0x000fe200030e0100 */
[----:B01----:R-:W-:Y:S06]  /*28b30*/  ENDCOLLECTIVE ;  /* 0x000000000000791b */ /* 0x003fec0003800000 */
.L_x_10007:
[----:B------:R-:W-:Y:S05]  /*28b40*/  BSYNC B0 ;  /* 0x0000000000007941 */ /* 0x000fea0003800000 */
.L_x_10006:
        /* <DEDUP_REMOVED lines=8> */
.L_x_10008:
[----:B------:R-:W-:Y:S02]  /*28bd0*/  IMAD.IADD R19, R12, 0x1, R19 ;  /* 0x000000010c137824 */ /* 0x000fe400078e0213 */
[----:B------:R-:W-:Y:S02]  /*28be0*/  IMAD.MOV.U32 R13, RZ, RZ, R4 ;  /* 0x000000ffff0d7224 */ /* 0x000fe400078e0004 */
[----:B------:R-:W-:-:S07]  /*28bf0*/  IMAD.MOV.U32 R17, RZ, RZ, R14 ;  /* 0x000000ffff117224 */ /* 0x000fce00078e000e */
[----:B------:R-:W-:Y:S05]  /*28c00*/  WARPSYNC.COLLECTIVE R15, `(.L_x_10009) ;  /* 0x000000000f087348 */ /* 0x000fea0003c00000 */
[----:B------:R0:W1:Y:S02]  /*28c10*/  SHFL.IDX P6, R14, R13, R12, R11 ;  /* 0x0000000c0d0e7389 */ /* 0x00006400000c000b */
[----:B01----:R-:W-:Y:S01]  /*28c20*/  ENDCOLLECTIVE ;  /* 0x000000000000791b */ /* 0x003fe20003800000 */
.L_x_10009:
[----:B------:R-:W-:Y:S01]  /*28c30*/  MOV R4, R14 ;  /* 0x0000000e00047202 */ /* 0x000fe20000000f00 */
[----:B------:R-:W-:Y:S06]  /*28c40*/  BRA `(.L_x_10010) ;  /* 0xffffff8000c07947 */ /* 0x000fec000383ffff */
.L_x_9727:
[----:B------:R-:W-:Y:S01]  /*28c50*/  BSSY B0, `(.L_x_10011) ;  /* 0x0000007000007945 */ /* 0x000fe20003800000 */
[----:B------:R-:W-:Y:S01]  /*28c60*/  IMAD.MOV.U32 R13, RZ, RZ, R2 ;  /* 0x000000ffff0d7224 */ /* 0x000fe200078e0002 */
[----:B------:R-:W-:Y:S01]  /*28c70*/  MOV R11, 0x1f ;  /* 0x0000001f000b7802 */ /* 0x000fe20000000f00 */
[----:B------:R-:W-:-:S07]  /*28c80*/  IMAD.MOV.U32 R15, RZ, RZ, -0x1 ;  /* 0xffffffffff0f7424 */ /* 0x000fce00078e00ff */
[----:B0-23--:R-:W-:Y:S05]  /*28c90*/  WARPSYNC.COLLECTIVE R15, `(.L_x_10012) ;  /* 0x000000000f087348 */ /* 0x00dfea0003c00000 */
[----:B------:R1:W4:Y:S02]  /*28ca0*/  SHFL.IDX P6, R14, R13, R12, R11 ;  /* 0x0000000c0d0e7389 */ /* 0x00032400000c000b */
[----:B01234-:R-:W-:Y:S01]  /*28cb0*/  ENDCOLLECTIVE ;  /* 0x000000000000791b */ /* 0x01ffe20003800000 */
.L_x_10012:
[----:B------:R-:W-:Y:S05]  /*28cc0*/  BSYNC B0 ;  /* 0x0000000000007941 */ /* 0x000fea0003800000 */
.L_x_10011:
[----:B------:R-:W-:Y:S01]  /*28cd0*/  IMAD.MOV.U32 R6, RZ, RZ, R14 ;  /* 0x000000ffff067224 */ /* 0x000fe200078e000e */
[----:B------:R-:W-:Y:S06]  /*28ce0*/  BRA `(.L_x_9726) ;  /* 0xffffff8000b07947 */ /* 0x000fec000383ffff */
.L_x_9733:
[----:B-1----:R1:W3:Y:S02]  /*28cf0*/  SYNCS.PHASECHK.TRANS64.TRYWAIT P0, [R4+URZ+0x28820], R0 ;  /* 0x02882000040075a7 */ /* 0x0022e4000800017f */
[----:B---3--:R-:W-:Y:S05]  /*28d00*/  @!P0 NANOSLEEP.SYNCS 0x989680 ;  /* 0x009896800000895d */ /* 0x008fea0003900000 */
[----:B------:R-:W3:Y:S02]  /*28d10*/  @!P0 SYNCS.PHASECHK.TRANS64 P0, [R4+URZ+0x28820], R0 ;  /* 0x02882000040085a7 */ /* 0x000ee4000800007f */
[----:B---3--:R-:W-:Y:S05]  /*28d20*/  @!P0 BRA `(.L_x_9733) ;  /* 0xfffffffc00f08947 */ /* 0x008fea000383ffff */
[----:B------:R-:W-:Y:S05]  /*28d30*/  BRA `(.L_x_10013) ;  /* 0xffffff8c00087947 */ /* 0x000fea000383ffff */
.L_x_9734:
        /* <DEDUP_REMOVED lines=11> */
.L_x_10015:
[----:B------:R-:W-:Y:S05]  /*28df0*/  BSYNC B0 ;  /* 0x0000000000007941 */ /* 0x000fea0003800000 */
.L_x_10014:
[----:B------:R-:W-:Y:S05]  /*28e00*/  BRA `(.L_x_10016) ;  /* 0xffffff8800f07947 */ /* 0x000fea000383ffff */
.L_x_9735:
[----:B------:R-:W-:Y:S01]  /*28e10*/  BSSY B0, `(.L_x_10017) ;  /* 0x0000006000007945 */ /* 0x000fe20003800000 */
[----:B------:R-:W-:-:S07]  /*28e20*/  IMAD.MOV.U32 R15, RZ, RZ, -0x1 ;  /* 0xffffffffff0f7424 */ /* 0x000fce00078e00ff */
[----:B012---:R-:W-:Y:S05]  /*28e30*/  WARPSYNC.COLLECTIVE R15, `(.L_x_10018) ;  /* 0x000000000f0c7348 */ /* 0x007fea0003c00000 */
[----:B------:R-:W-:Y:S02]  /*28e40*/  ELECT P6, UR62, PT ;  /* 0x00000000003e782f */ /* 0x000fe400038c0000 */
[----:B------:R-:W-:Y:S01]  /*28e50*/  MOV R14, UR62 ;  /* 0x0000003e000e7c02 */ /* 0x000fe20008000f00 */
[----:B012---:R-:W-:Y:S10]  /*28e60*/  ENDCOLLECTIVE ;  /* 0x000000000000791b */ /* 0x007ff40003800000 */
.L_x_10018:
[----:B------:R-:W-:Y:S05]  /*28e70*/  BSYNC B0 ;  /* 0x0000000000007941 */ /* 0x000fea0003800000 */
.L_x_10017:
[----:B------:R-:W-:Y:S05]  /*28e80*/  BRA `(.L_x_10019) ;  /* 0xffffff8800e47947 */ /* 0x000fea000383ffff */
.L_x_9737:
[----:B-1----:R1:W3:Y:S02]  /*28e90*/  SYNCS.PHASECHK.TRANS64.TRYWAIT P1, [R5+URZ+0x28840], R0 ;  /* 0x02884000050075a7 */ /* 0x0022e4000802017f */
[----:B---3--:R-:W-:Y:S05]  /*28ea0*/  @!P1 NANOSLEEP.SYNCS 0x989680 ;  /* 0x009896800000995d */ /* 0x008fea0003900000 */
[----:B------:R-:W3:Y:S02]  /*28eb0*/  @!P1 SYNCS.PHASECHK.TRANS64 P1, [R5+URZ+0x28840], R0 ;  /* 0x02884000050095a7 */ /* 0x000ee4000802007f */
[----:B---3--:R-:W-:Y:S05]  /*28ec0*/  @!P1 BRA `(.L_x_9737) ;  /* 0xfffffffc00f09947 */ /* 0x008fea000383ffff */
[----:B------:R-:W-:Y:S05]  /*28ed0*/  BRA `(.L_x_10020) ;  /* 0xffffff8c00047947 */ /* 0x000fea000383ffff */
.L_x_9739:
[----:B---3--:R3:W4:Y:S02]  /*28ee0*/  SYNCS.PHASECHK.TRANS64.TRYWAIT P1, [R25+URZ+0x28840], R2 ;  /* 0x02884002190075a7 */ /* 0x008724000802017f */
[----:B----4-:R-:W-:Y:S05]  /*28ef0*/  @!P1 NANOSLEEP.SYNCS 0x989680 ;  /* 0x009896800000995d */ /* 0x010fea0003900000 */
[----:B------:R-:W4:Y:S02]  /*28f00*/  @!P1 SYNCS.PHASECHK.TRANS64 P1, [R25+URZ+0x28840], R2 ;  /* 0x02884002190095a7 */ /* 0x000f24000802007f */
[----:B----4-:R-:W-:Y:S05]  /*28f10*/  @!P1 BRA `(.L_x_9739) ;  /* 0xfffffffc00f09947 */ /* 0x010fea000383ffff */
[----:B------:R-:W-:Y:S05]  /*28f20*/  BRA `(.L_x_10021) ;  /* 0xffffff8c00107947 */ /* 0x000fea000383ffff */
.L_x_9741:
[----:B----4-:R4:W0:Y:S02]  /*28f30*/  SYNCS.PHASECHK.TRANS64.TRYWAIT P1, [R5+URZ+0x28860], R0 ;  /* 0x02886000050075a7 */ /* 0x010824000802017f */
[----:B0-----:R-:W-:Y:S05]  /*28f40*/  @!P1 NANOSLEEP.SYNCS 0x989680 ;  /* 0x009896800000995d */ /* 0x001fea0003900000 */
[----:B------:R-:W0:Y:S02]  /*28f50*/  @!P1 SYNCS.PHASECHK.TRANS64 P1, [R5+URZ+0x28860], R0 ;  /* 0x02886000050095a7 */ /* 0x000e24000802007f */
[----:B0-----:R-:W-:Y:S05]  /*28f60*/  @!P1 BRA `(.L_x_9741) ;  /* 0xfffffffc00f09947 */ /* 0x001fea000383ffff */
[----:B------:R-:W-:Y:S05]  /*28f70*/  BRA `(.L_x_10022) ;  /* 0xffffff8c000c7947 */ /* 0x000fea000383ffff */
.L_x_10023:
        /* <DEDUP_REMOVED lines=16> */
.L_x_15996:


//--------------------- .text._ZN7cutlass13device_kernelIN5flash11enable_sm90INS1_16FlashAttnFwdSm90INS1_25CollectiveMainloopFwdSm90ILi2EN4cute5tupleIJNS5_1CILi1EEES8_S8_EEENS6_IJNS7_ILi192EEENS7_ILi128EEENS7_ILi96EEEEEELi96ENS_6half_tEfNS_4arch4Sm90ELb0ELb0ELb1ELb0ELb1ELb0ELb0ELb0ELb1ELb1ELb1ELb0EEENS1_21CollectiveEpilogueFwdINS6_IJSA_SC_SB_EEES9_SE_SG_Li384ELb0ELb1ELb1ELb0EEENS1_19SingleTileSchedulerILb0ELb1ELb1ELi192EEEEEEEEEvNT_6ParamsE --------------------------
	.section	.text._ZN7cutlass13device_kernelIN5flash11enable_sm90INS1_16FlashAttnFwdSm90INS1_25CollectiveMainloopFwdSm90ILi2EN4cute5tupleIJNS5_1CILi1EEES8_S8_EEENS6_IJNS7_ILi192EEENS7_ILi128EEENS7_ILi96EEEEEELi96ENS_6half_tEfNS_4arch4Sm90ELb0ELb0ELb1ELb0ELb1ELb0ELb0ELb0ELb1ELb1ELb1ELb0EEENS1_21CollectiveEpilogueFwdINS6_IJSA_SC_SB_EEES9_SE_SG_Li384ELb0ELb1ELb1ELb0EEENS1_19SingleTileSchedulerILb0ELb1ELb1ELi192EEEEEEEEEvNT_6ParamsE,"ax",@progbits
	.align	128
.text._ZN7cutlass13device_kernelIN5flash11enable_sm90INS1_16FlashAttnFwdSm90INS1_25CollectiveMainloopFwdSm90ILi2EN4cute5tupleIJNS5_1CILi1EEES8_S8_EEENS6_IJNS7_ILi192EEENS7_ILi128EEENS7_ILi96EEEEEELi96ENS_6half_tEfNS_4arch4Sm90ELb0ELb0ELb1ELb0ELb1ELb0ELb0ELb0ELb1ELb1ELb1ELb0EEENS1_21CollectiveEpilogueFwdINS6_IJSA_SC_SB_EEES9_SE_SG_Li384ELb0ELb1ELb1ELb0EEENS1_19SingleTileSchedulerILb0ELb1ELb1ELi192EEEEEEEEEvNT_6ParamsE:
        .type           _ZN7cutlass13device_kernelIN5flash11enable_sm90INS1_16FlashAttnFwdSm90INS1_25CollectiveMainloopFwdSm90ILi2EN4cute5tupleIJNS5_1CILi1EEES8_S8_EEENS6_IJNS7_ILi192EEENS7_ILi128EEENS7_ILi96EEEEEELi96ENS_6half_tEfNS_4arch4Sm90ELb0ELb0ELb1ELb0ELb1ELb0ELb0ELb0ELb1ELb1ELb1ELb0EEENS1_21CollectiveEpilogueFwdINS6_IJSA_SC_SB_EEES9_SE_SG_Li384ELb0ELb1ELb1ELb0EEENS1_19SingleTileSchedulerILb0ELb1ELb1ELi192EEEEEEEEEvNT_6ParamsE,@function
        .size           _ZN7cutlass13device_kernelIN5flash11enable_sm90INS1_16FlashAttnFwdSm90INS1_25CollectiveMainloopFwdSm90ILi2EN4cute5tupleIJNS5_1CILi1EEES8_S8_EEENS6_IJNS7_ILi192EEENS7_ILi128EEENS7_ILi96EEEEEELi96ENS_6half_tEfNS_4arch4Sm90ELb0ELb0ELb1ELb0ELb1ELb0ELb0ELb0ELb1ELb1ELb1ELb0EEENS1_21CollectiveEpilogueFwdINS6_IJSA_SC_SB_EEES9_SE_SG_Li384ELb0ELb1ELb1ELb0EEENS1_19SingleTileSchedulerILb0ELb1ELb1ELi192EEEEEEEEEvNT_6ParamsE,(.L_x_15997 - _ZN7cutlass13device_kernelIN5flash11enable_sm90INS1_16FlashAttnFwdSm90INS1_25CollectiveMainloopFwdSm90ILi2EN4cute5tupleIJNS5_1CILi1EEES8_S8_EEENS6_IJNS7_ILi192EEENS7_ILi128EEENS7_ILi96EEEEEELi96ENS_6half_tEfNS_4arch4Sm90ELb0ELb0ELb1ELb0ELb1ELb0ELb0ELb0ELb1ELb1ELb1ELb0EEENS1_21CollectiveEpilogueFwdINS6_IJSA_SC_SB_EEES9_SE_SG_Li384ELb0ELb1ELb1ELb0EEENS1_19SingleTileSchedulerILb0ELb1ELb1ELi192EEEEEEEEEvNT_6ParamsE)
        .other          _ZN7cutlass13device_kernelIN5flash11enable_sm90INS1_16FlashAttnFwdSm90INS1_25CollectiveMainloopFwdSm90ILi2EN4cute5tupleIJNS5_1CILi1EEES8_S8_EEENS6_IJNS7_ILi192EEENS7_ILi128EEENS7_ILi96EEEEEELi96ENS_6half_tEfNS_4arch4Sm90ELb0ELb0ELb1ELb0ELb1ELb0ELb0ELb0ELb1ELb1ELb1ELb0EEENS1_21CollectiveEpilogueFwdINS6_IJSA_SC_SB_EEES9_SE_SG_Li384ELb0ELb1ELb1ELb0EEENS1_19SingleTileSchedulerILb0ELb1ELb1ELi192EEEEEEEEEvNT_6ParamsE,@"STO_CUDA_ENTRY STV_DEFAULT"
_ZN7cutlass13device_kernelIN5flash11enable_sm90INS1_16FlashAttnFwdSm90INS1_25CollectiveMainloopFwdSm90ILi2EN4cute5tupleIJNS5_1CILi1EEES8_S8_EEENS6_IJNS7_ILi192EEENS7_ILi128EEENS7_ILi96EEEEEELi96ENS_6half_tEfNS_4arch4Sm90ELb0ELb0ELb1ELb0ELb1ELb0ELb0ELb0ELb1ELb1ELb1ELb0EEENS1_21CollectiveEpilogueFwdINS6_IJSA_SC_SB_EEES9_SE_SG_Li384ELb0ELb1ELb1ELb0EEENS1_19SingleTileSchedulerILb0ELb1ELb1ELi192EEEEEEEEEvNT_6ParamsE:
        /* <DEDUP_REMOVED lines=9> */
[----:B------:R1:W2:Y:S01]  /*0090*/  SHFL.IDX PT, R3, R16, RZ, 0x1f ;  /* 0x00001fff10037589 */ /* 0x0002a200000e0000 */
        /* <DEDUP_REMOVED lines=14> */
[----:B------:R1:W0:Y:S06]  /*0180*/  @!UP0 SYNCS.EXCH.64 URZ, [UR8+0x2d800], UR4 ;  /* 0x02d80004083f85b2 */ /* 0x00022c0008000100 */
[----:B------:R1:W3:Y:S02]  /*0190*/  @!UP1 SYNCS.EXCH.64 URZ, [UR8+0x2d820], UR6 ;  /* 0x02d82006083f95b2 */ /* 0x0002e40008000100 */
[----:B-12---:R-:W-:Y:S05]  /*01a0*/  @P1 BRA `(.L_x_10024) ;  /* 0x0000000000481947 */ /* 0x006fea0003800000 */
[----:B------:R-:W1:Y:S01]  /*01b0*/  S2UR UR5, SR_CgaCtaId ;  /* 0x00000000000579c3 */ /* 0x000e620000008800 */
[----:B------:R-:W-:Y:S01]  /*01c0*/  UMOV UR4, 0x400 ;  /* 0x0000040000047882 */ /* 0x000fe20000000000 */
[----:B------:R-:W-:Y:S01]  /*01d0*/  UMOV UR6, 0x80 ;  /* 0x0000008000067882 */ /* 0x000fe20000000000 */
[----:B------:R-:W-:Y:S01]  /*01e0*/  UMOV UR7, 0x180 ;  /* 0x0000018000077882 */ /* 0x000fe20000000000 */
[----:B------:R-:W-:Y:S01]  /*01f0*/  ELECT P0, URZ, PT ;  /* 0x00000000003f782f */ /* 0x000fe20003800000 */
[----:B-1----:R-:W-:Y:S02]  /*0200*/  ULEA UR8, UR5, UR4, 0x18 ;  /* 0x0000000405087291 */ /* 0x002fe4000f8ec03f */
[----:B------:R-:W-:-:S04]  /*0210*/  UIADD3 UR4, -UR6, 0x100000, URZ ;  /* 0x0010000006047890 */ /* 0x000fc8000fffe13f */
[----:B------:R-:W-:Y:S02]  /*0220*/  USHF.L.U32 UR5, UR4, 0xb, URZ ;  /* 0x0000000b04057899 */ /* 0x000fe4000800063f */
[----:B------:R-:W-:Y:S02]  /*0230*/  USHF.L.U32 UR4, UR4, 0x1, URZ ;  /* 0x0000000104047899 */ /* 0x000fe4000800063f */
[----:B------:R-:W-:-:S04]  /*0240*/  UIADD3 UR6, -UR7, 0x100000, URZ ;  /* 0x0010000007067890 */ /* 0x000fc8000fffe13f */
[----:B------:R-:W-:Y:S02]  /*0250*/  USHF.L.U32 UR7, UR6, 0xb, URZ ;  /* 0x0000000b06077899 */ /* 0x000fe4000800063f */
[----:B------:R-:W-:Y:S01]  /*0260*/  USHF.L.U32 UR6, UR6, 0x1, URZ ;  /* 0x0000000106067899 */ /* 0x000fe2000800063f */
[----:B------:R-:W1:Y:S03]  /*0270*/  FENCE.VIEW.ASYNC.S ;  /* 0x00000000000073c6 */ /* 0x000e660000000000 */
[----:B-1----:R1:W2:Y:S08]  /*0280*/  SYNCS.EXCH.64 URZ, [UR8+0x2d830], UR4 ;  /* 0x02d83004083f75b2 */ /* 0x0022b00008000100 */
[----:B------:R1:W4:Y:S01]  /*0290*/  SYNCS.EXCH.64 URZ, [UR8+0x2d840], UR6 ;  /* 0x02d84006083f75b2 */ /* 0x0003220008000100 */
[----:B------:R1:W0:Y:S01]  /*02a0*/  SYNCS.EXCH.64 URZ, [UR8+0x2d838], UR4 ;  /* 0x02d83804083f75b2 */ /* 0x0002220008000100 */
[----:B------:R1:W0:Y:S01]  /*02b0*/  SYNCS.EXCH.64 URZ, [UR8+0x2d848], UR6 ;  /* 0x02d84806083f75b2 */ /* 0x0002220008000100 */
[----:B------:R-:W-:Y:S01]  /*02c0*/  NOP ;  /* 0x0000000000007918 */ /* 0x000fe20000000000 */
.L_x_10024:
[----:B------:R-:W5:Y:S01]  /*02d0*/  SHFL.IDX PT, R2, R0, RZ, 0x1f ;  /* 0x00001fff00027589 */ /* 0x000f6200000e0000 */
[----:B------:R-:W-:Y:S01]  /*02e0*/  NOP ;  /* 0x0000000000007918 */ /* 0x000fe20000000000 */
[----:B-----5:R-:W-:-:S13]  /*02f0*/  ISETP.NE.AND P0, PT, R2, RZ, PT ;  /* 0x000000ff0200720c */ /* 0x020fda0003f05270 */
[----:B------:R-:W-:Y:S05]  /*0300*/  @P0 BRA `(.L_x_10025) ;  /* 0x0000000000480947 */ /* 0x000fea0003800000 */
[----:B-1----:R-:W1:Y:S01]  /*0310*/  S2UR UR5, SR_CgaCtaId ;  /* 0x00000000000579c3 */ /* 0x002e620000008800 */
        /* <DEDUP_REMOVED lines=12> */
[----:B-1----:R1:W0:Y:S08]  /*03e0*/  SYNCS.EXCH.64 URZ, [UR8+0x2d850], UR4 ;  /* 0x02d85004083f75b2 */ /* 0x0022300008000100 */
[----:B------:R1:W0:Y:S01]  /*03f0*/  SYNCS.EXCH.64 URZ, [UR8+0x2d860], UR6 ;  /* 0x02d86006083f75b2 */ /* 0x0002220008000100 */
[----:B------:R1:W0:Y:S01]  /*0400*/  SYNCS.EXCH.64 URZ, [UR8+0x2d858], UR4 ;  /* 0x02d85804083f75b2 */ /* 0x0002220008000100 */
[----:B------:R1:W0:Y:S01]  /*0410*/  SYNCS.EXCH.64 URZ, [UR8+0x2d868], UR6 ;  /* 0x02d86806083f75b2 */ /* 0x0002220008000100 */
[----:B------:R-:W-:Y:S01]  /*0420*/  NOP ;  /* 0x0000000000007918 */ /* 0x000fe20000000000 */
.L_x_10025:
[----:B------:R-:W5:Y:S01]  /*0430*/  SHFL.IDX PT, R2, R0, RZ, 0x1f ;  /* 0x00001fff00027589 */ /* 0x000f6200000e0000 */
[----:B------:R-:W-:Y:S01]  /*0440*/  NOP ;  /* 0x0000000000007918 */ /* 0x000fe20000000000 */
[----:B-----5:R-:W-:-:S13]  /*0450*/  ISETP.NE.AND P0, PT, R2, RZ, PT ;  /* 0x000000ff0200720c */ /* 0x020fda0003f05270 */
[----:B------:R-:W-:Y:S05]  /*0460*/  @P0 BRA `(.L_x_10026) ;  /* 0x0000000000380947 */ /* 0x000fea0003800000 */
[----:B-1----:R-:W1:Y:S01]  /*0470*/  S2UR UR5, SR_CgaCtaId ;  /* 0x00000000000579c3 */ /* 0x002e620000008800 */
[----:B------:R-:W-:Y:S01]  /*0480*/  UMOV UR4, 0x400 ;  /* 0x0000040000047882 */ /* 0x000fe20000000000 */
[----:B------:R-:W-:Y:S01]  /*0490*/  UMOV UR7, 0x80 ;  /* 0x0000008000077882 */ /* 0x000fe20000000000 */
[----:B------:R-:W-:Y:S01]  /*04a0*/  ELECT P0, URZ, PT ;  /* 0x00000000003f782f */ /* 0x000fe20003800000 */
[----:B-1----:R-:W-:Y:S02]  /*04b0*/  ULEA UR6, UR5, UR4, 0x18 ;  /* 0x0000000405067291 */ /* 0x002fe4000f8ec03f */
[----:B------:R-:W-:-:S04]  /*04c0*/  UIADD3 UR4, -UR7, 0x100000, URZ ;  /* 0x0010000007047890 */ /* 0x000fc8000fffe13f */
[----:B------:R-:W-:Y:S02]  /*04d0*/  USHF.L.U32 UR5, UR4, 0xb, URZ ;  /* 0x0000000b04057899 */ /* 0x000fe4000800063f */
[----:B------:R-:W-:Y:S01]  /*04e0*/  USHF.L.U32 UR4, UR4, 0x1, URZ ;  /* 0x0000000104047899 */ /* 0x000fe2000800063f */
[----:B------:R-:W1:Y:S11]  /*04f0*/  FENCE.VIEW.ASYNC.S ;  /* 0x00000000000073c6 */ /* 0x000e760000000000 */
[----:B-1----:R1:W0:Y:S01]  /*0500*/  SYNCS.EXCH.64 URZ, [UR6+0x2d870], UR4 ;  /* 0x02d87004063f75b2 */ /* 0x0022220008000100 */
[----:B------:R1:W0:Y:S01]  /*0510*/  SYNCS.EXCH.64 URZ, [UR6+0x2d880], UR4 ;  /* 0x02d88004063f75b2 */ /* 0x0002220008000100 */
[----:B------:R1:W0:Y:S01]  /*0520*/  SYNCS.EXCH.64 URZ, [UR6+0x2d878], UR4 ;  /* 0x02d87804063f75b2 */ /* 0x0002220008000100 */
[----:B------:R1:W0:Y:S01]  /*0530*/  SYNCS.EXCH.64 URZ, [UR6+0x2d888], UR4 ;  /* 0x02d88804063f75b2 */ /* 0x0002220008000100 */
[----:B------:R-:W-:Y:S01]  /*0540*/  NOP ;  /* 0x0000000000007918 */ /* 0x000fe20000000000 */
.L_x_10026:
        /* <DEDUP_REMOVED lines=22> */
.L_x_10027:
[----:B------:R-:W5:Y:S01]  /*06b0*/  SHFL.IDX PT, R2, R0, RZ, 0x1f ;  /* 0x00001fff00027589 */ /* 0x000f6200000e0000 */
[----:B------:R-:W-:Y:S01]  /*06c0*/  R2UR UR9, R3 ;  /* 0x00000000030972ca */ /* 0x000fe200000e0000 */
        /* <DEDUP_REMOVED lines=21> */
.L_x_10028:
[----:B------:R-:W-:Y:S01]  /*0820*/  UISETP.NE.AND UP0, UPT, UR9, URZ, UPT ;  /* 0x0000003f0900728c */ /* 0x000fe2000bf05270 */
[----:B------:R-:W-:Y:S01]  /*0830*/  NOP ;  /* 0x0000000000007918 */ /* 0x000fe20000000000 */
[----:B------:R-:W-:Y:S01]  /*0840*/  UMOV UR38, 0x1 ;  /* 0x0000000100267882 */ /* 0x000fe20000000000 */
[----:B------:R-:W-:Y:S01]  /*0850*/  ULDC.64 UR36, c[0x0][0x208] ;  /* 0x0000820000247ab9 */ /* 0x000fe20000000a00 */
[----:B------:R-:W-:Y:S01]  /*0860*/  USEL UR38, UR38, 0x2, !UP0 ;  /* 0x0000000226267887 */ /* 0x000fe2000c000000 */
[----:B------:R-:W-:Y:S01]  /*0870*/  BSSY B6, `(.L_x_10029) ;  /* 0x0000b9e000067945 */ /* 0x000fe20003800000 */
[----:B0-234-:R-:W-:Y:S01]  /*0880*/  BAR.SYNC.DEFER_BLOCKING 0x0 ;  /* 0x0000000000007b1d */ /* 0x01dfe20000010000 */
[----:B------:R-:W-:-:S13]  /*0890*/  PLOP3.LUT P0, PT, PT, PT, UP0, 0x80, 0x0 ;  /* 0x000000000000781c */ /* 0x000fda0003f0f008 */
[----:B------:R-:W-:Y:S05]  /*08a0*/  @!P0 BRA `(.L_x_10030) ;  /* 0x0000007c00dc8947 */ /* 0x000fea0003800000 */
.L_x_10031:
[----:B------:R-:W-:-:S08]  /*08b0*/  NOP ;  /* 0x0000000000007918 */ /* 0x000fd00000000000 */
[----:B------:R-:W0:Y:S02]  /*08c0*/  USETMAXREG.TRY_ALLOC.CTAPOOL UP0, 0xa0 ;  /* 0x000000a0000079c8 */ /* 0x000e240008000600 */
[----:B0-----:R-:W-:-:S13]  /*08d0*/  PLOP3.LUT P0, PT, PT, PT, UP0, 0x80, 0x0 ;  /* 0x000000000000781c */ /* 0x001fda0003f0f008 */
[----:B------:R-:W-:Y:S05]  /*08e0*/  @!P0 BRA `(.L_x_10031) ;  /* 0xfffffffc00f08947 */ /* 0x000fea000383ffff */
[----:B-1----:R-:W0:Y:S01]  /*08f0*/  S2UR UR6, SR_CTAID.Y ;  /* 0x00000000000679c3 */ /* 0x002e220000002600 */
        /* <DEDUP_REMOVED lines=28> */
[----:B------:R-:W-:-:S03]  /*0ac0*/  ULEA.HI UR5, UR5, UR4, URZ, 0x7 ;  /* 0x0000000405057291 */ /* 0x000fc6000f8f383f */
[----:B------:R-:W-:Y:S01]  /*0ad0*/  UMOV UR4, URZ ;  /* 0x0000003f00047c82 */ /* 0x000fe20008000000 */
[----:B------:R-:W-:-:S04]  /*0ae0*/  USHF.R.S32.HI UR6, URZ, 0x7, UR5 ;  /* 0x000000073f067899 */ /* 0x000fc80008011405 */
        /* <DEDUP_REMOVED lines=37> */
.L_x_10033:
[----:B------:R-:W-:Y:S01]  /*0d40*/  UIMAD UR40, UR40, UR4, URZ ;  /* 0x00000004282872a4 */ /* 0x000fe2000f8e023f */
[----:B------:R-:W-:Y:S01]  /*0d50*/  IMAD.U32 R0, RZ, RZ, UR6 ;  /* 0x00000006ff007e24 */ /* 0x000fe2000f8e00ff */
[----:B------:R-:W-:Y:S01]  /*0d60*/  MOV R3, UR4 ;  /* 0x0000000400037c02 */ /* 0x000fe20008000f00 */
[----:B------:R-:W-:Y:S01]  /*0d70*/  VIADD R17, R22, 0xffffff80 ;  /* 0xffffff8016117836 */ /* 0x000fe20000000000 */
[----:B------:R-:W-:Y:S01]  /*0d80*/  PLOP3.LUT P0, PT, PT, PT, PT, 0x80, 0x0 ;  /* 0x000000000000781c */ /* 0x000fe20003f0f070 */
[----:B------:R-:W-:Y:S01]  /*0d90*/  IMAD.MOV.U32 R23, RZ, RZ, RZ ;  /* 0x000000ffff177224 */ /* 0x000fe200078e00ff */
[----:B------:R-:W-:Y:S02]  /*0da0*/  VIADDMNMX R0, R3, UR40, R0, PT ;  /* 0x0000002803007c46 */ /* 0x000fe4000b800100 */
        /* <DEDUP_REMOVED lines=27> */
[----:B------:R-:W-:-:S03]  /*0f60*/  CS2R R24, SRZ ;  /* 0x0000000000187805 */ /* 0x000fc6000001ff00 */
[----:B------:R-:W-:Y:S05]  /*0f70*/  @!P1 BRA `(.L_x_10034) ;  /* 0x0000006000b09947 */ /* 0x000fea0003800000 */
        /* <DEDUP_REMOVED lines=11> */
[----:B------:R-:W-:-:S04]  /*1030*/  UIMAD.WIDE UR4, UR41, 0x55555556, URZ ;  /* 0x55555556290478a5 */ /* 0x000fc8000f8e023f */
[----:B------:R-:W-:-:S04]  /*1040*/  ULEA.HI UR5, UR5, UR5, URZ, 0x1 ;  /* 0x0000000505057291 */ /* 0x000fc8000f8f083f */
[----:B------:R-:W-:-:S04]  /*1050*/  UIMAD UR46, UR5, -0x3, UR41 ;  /* 0xfffffffd052e78a4 */ /* 0x000fc8000f8e0229 */
        /* <DEDUP_REMOVED lines=20> */
.L_x_10035:
[----:B------:R-:W-:-:S04]  /*11a0*/  SHF.L.U32 R0, RZ, 0x1f, RZ ;  /* 0x0000001fff007819 */ /* 0x000fc800000006ff */
[----:B------:R-:W0:Y:S02]  /*11b0*/  SYNCS.PHASECHK.TRANS64.TRYWAIT P0, [UR42+0x2d800], R0 ;  /* 0x02d80000ff0075a7 */ /* 0x000e24000800016a */
[----:B0-----:R-:W-:Y:S05]  /*11c0*/  @!P0 BRA `(.L_x_10036) ;  /* 0x000000b000288947 */ /* 0x001fea0003800000 */
.L_x_10109:
[----:B------:R-:W-:-:S06]  /*11d0*/  ULOP3.LUT UR4, UR38, 0x1, URZ, 0xfc, !UPT ;  /* 0x0000000126047892 */ /* 0x000fcc000f8efc3f */
[----:B------:R-:W-:-:S05]  /*11e0*/  IMAD.U32 R2, RZ, RZ, UR4 ;  /* 0x00000004ff027e24 */ /* 0x000fca000f8e00ff */
[----:B------:R-:W-:-:S13]  /*11f0*/  ISETP.NE.AND P0, PT, R2, 0x3, PT ;  /* 0x000000030200780c */ /* 0x000fda0003f05270 */
[----:B------:R-:W-:Y:S05]  /*1200*/  @!P0 BRA `(.L_x_10037) ;  /* 0x0000000000048947 */ /* 0x000fea0003800000 */
[----:B------:R-:W-:Y:S01]  /*1210*/  BPT.TRAP 0x1 ;  /* 0x000000040000795c */ /* 0x000fe20000300000 */
.L_x_10037:
[----:B------:R1:W2:Y:S01]  /*1220*/  SYNCS.PHASECHK.TRANS64.TRYWAIT P1, [UR42+0x2d830], R0 ;  /* 0x02d83000ff0075a7 */ /* 0x0002a2000802016a */
[----:B------:R-:W-:Y:S05]  /*1230*/  @!P0 BRA `(.L_x_10038) ;  /* 0x0000000000048947 */ /* 0x000fea0003800000 */
[----:B------:R-:W-:Y:S01]  /*1240*/  BPT.TRAP 0x1 ;  /* 0x000000040000795c */ /* 0x000fe20000300000 */
.L_x_10038:
[----:B--2---:R-:W-:Y:S05]  /*1250*/  @P1 BRA `(.L_x_10039) ;  /* 0x0000000000081947 */ /* 0x004fea0003800000 */
[----:B------:R-:W2:Y:S02]  /*1260*/  SYNCS.PHASECHK.TRANS64.TRYWAIT P1, [UR42+0x2d830], R0 ;  /* 0x02d83000ff0075a7 */ /* 0x000ea4000802016a */
[----:B--2---:R-:W-:Y:S05]  /*1270*/  @!P1 BRA `(.L_x_10040) ;  /* 0x000000b000149947 */ /* 0x004fea0003800000 */
.L_x_10039:
[----:B------:R-:W-:Y:S01]  /*1280*/  ULEA UR4, UR46, UR42, 0xc ;  /* 0x0000002a2e047291 */ /* 0x000fe2000f8e603f */
[----:B01----:R-:W-:Y:S01]  /*1290*/  IMAD.MOV.U32 R0, RZ, RZ, RZ ;  /* 0x000000ffff007224 */ /* 0x003fe200078e00ff */
[----:B------:R-:W-:Y:S01]  /*12a0*/  MOV R135, RZ ;  /* 0x000000ff00877202 */ /* 0x000fe20000000f00 */
[----:B------:R-:W-:Y:S01]  /*12b0*/  IMAD.MOV.U32 R3, RZ, RZ, -0x7fffffe0 ;  /* 0x80000020ff037424 */ /* 0x000fe200078e00ff */
[----:B------:R-:W-:-:S04]  /*12c0*/  UIADD3 UR4, UR4, 0xc400, URZ ;  /* 0x0000c40004047890 */ /* 0x000fc8000fffe03f */
[----:B------:R-:W-:-:S04]  /*12d0*/  USHF.R.U32.HI UR4, URZ, 0x4, UR4 ;  /* 0x000000043f047899 */ /* 0x000fc80008011604 */
[----:B------:R-:W-:-:S06]  /*12e0*/  ULOP3.LUT UR4, UR4, 0x3fff, URZ, 0xc0, !UPT ;  /* 0x00003fff04047892 */ /* 0x000fcc000f8ec03f */
[----:B------:R-:W-:Y:S01]  /*12f0*/  IMAD.U32 R2, RZ, RZ, UR4 ;  /* 0x00000004ff027e24 */ /* 0x000fe2000f8e00ff */
[----:B------:R-:W-:Y:S05]  /*1300*/  WARPSYNC.ALL ;  /* 0x0000000000007948 */ /* 0x000fea0003800000 */
        /* <DEDUP_REMOVED lines=10> */
[----:B------:R-:W0:Y:S01]  /*13b0*/  S2UR UR6, SR_CgaCtaId ;  /* 0x00000000000679c3 */ /* 0x000e220000008800 */
        /* <DEDUP_REMOVED lines=38> */
[----:B0-----:R-:W-:Y:S05]  /*1620*/  @!P0 BRA `(.L_x_10041) ;  /* 0x0000000000048947 */ /* 0x001fea0003800000 */
[----:B------:R-:W-:Y:S01]  /*1630*/  BPT.TRAP 0x1 ;  /* 0x000000040000795c */ /* 0x000fe20000300000 */
.L_x_10041:
[----:B------:R-:W-:Y:S01]  /*1640*/  ULDC UR5, c[0x0][0x9d8] ;  /* 0x0002760000057ab9 */ /* 0x000fe20000000800 */
[----:B------:R-:W-:Y:S01]  /*1650*/  ULDC UR4, c[0x0][0x988] ;  /* 0x0002620000047ab9 */ /* 0x000fe20000000800 */
[----:B------:R-:W-:Y:S01]  /*1660*/  FMUL.FTZ R10, R26, UR5 ;  /* 0x000000051a0a7c20 */ /* 0x000fe20008410000 */
[----:B------:R-:W-:Y:S01]  /*1670*/  FMUL.FTZ R26, R34, UR5 ;  /* 0x00000005221a7c20 */ /* 0x000fe20008410000 */
[----:B------:R-:W-:Y:S01]  /*1680*/  FMUL.FTZ R34, R42, UR5 ;  /* 0x000000052a227c20 */ /* 0x000fe20008410000 */
[----:B------:R-:W-:Y:S01]  /*1690*/  FMUL.FTZ R42, R50, UR5 ;  /* 0x00000005322a7c20 */ /* 0x000fe20008410000 */
[----:B------:R-:W-:Y:S01]  /*16a0*/  FMUL.FTZ R50, R58, UR5 ;  /* 0x000000053a327c20 */ /* 0x000fe20008410000 */
[----:B------:R-:W-:Y:S01]  /*16b0*/  LOP3.LUT R58, R19, 0xffffff80, RZ, 0xc0, !PT ;  /* 0xffffff80133a7812 */ /* 0x000fe200078ec0ff */
[----:B------:R-:W-:Y:S01]  /*16c0*/  FMUL.FTZ R11, R27, UR5 ;  /* 0x000000051b0b7c20 */ /* 0x000fe20008410000 */
[----:B------:R-:W-:Y:S01]  /*16d0*/  FMUL.FTZ R14, R30, UR5 ;  /* 0x000000051e0e7c20 */ /* 0x000fe20008410000 */
[----:B------:R-:W0:Y:S01]  /*16e0*/  MUFU.TANH R10, R10 ;  /* 0x0000000a000a7308 */ /* 0x000e220000002400 */
[----:B------:R-:W-:Y:S01]  /*16f0*/  FMUL.FTZ R23, R45, UR5 ;  /* 0x000000052d177c20 */ /* 0x000fe20008410000 */
[----:B------:R-:W-:-:S02]  /*1700*/  IMAD.IADD R58, R17, 0x1, -R58 ;  /* 0x00000001113a7824 */ /* 0x000fc400078e0a3a */
[----:B------:R-:W-:Y:S01]  /*1710*/  FMUL.FTZ R45, R55, UR5 ;  /* 0x00000005372d7c20 */ /* 0x000fe20008410000 */
[----:B------:R-:W-:Y:S01]  /*1720*/  FMUL.FTZ R21, R31, UR5 ;  /* 0x000000051f157c20 */ /* 0x000fe20008410000 */
[----:B------:R-:W-:Y:S01]  /*1730*/  FMUL.FTZ R55, R66, UR5 ;  /* 0x0000000542377c20 */ /* 0x000fe20008410000 */
[----:B------:R-:W-:Y:S01]  /*1740*/  FMUL.FTZ R66, R70, UR5 ;  /* 0x0000000546427c20 */ /* 0x000fe20008410000 */
[----:B------:R-:W-:Y:S01]  /*1750*/  SHF.R.S32.HI R19, RZ, 0x1f, R58 ;  /* 0x0000001fff137819 */ /* 0x000fe2000001143a */
[----:B------:R-:W1:Y:S01]  /*1760*/  MUFU.TANH R11, R11 ;  /* 0x0000000b000b7308 */ /* 0x000e620000002400 */
[----:B------:R-:W-:Y:S02]  /*1770*/  IMAD.U32 R70, RZ, RZ, UR45 ;  /* 0x0000002dff467e24 */ /* 0x000fe4000f8e00ff */
[----:B------:R-:W-:Y:S01]  /*1780*/  FMUL.FTZ R4, R24, UR5 ;  /* 0x0000000518047c20 */ /* 0x000fe20008410000 */
[----:B------:R-:W-:Y:S01]  /*1790*/  LEA.HI R19, R19, R58, RZ, 0x2 ;  /* 0x0000003a13137211 */ /* 0x000fe200078f10ff */
[----:B------:R-:W-:Y:S01]  /*17a0*/  FMUL.FTZ R5, R25, UR5 ;  /* 0x0000000519057c20 */ /* 0x000fe20008410000 */
[----:B------:R-:W-:Y:S01]  /*17b0*/  FMUL.FTZ R25, R35, UR5 ;  /* 0x0000000523197c20 */ /* 0x000fe20008410000 */
[----:B------:R-:W-:Y:S01]  /*17c0*/  FMUL.FTZ R30, R38, UR5 ;  /* 0x00000005261e7c20 */ /* 0x000fe20008410000 */
[----:B------:R-:W-:Y:S01]  /*17d0*/  LOP3.LUT R19, R19, 0x7ffffffc, RZ, 0xc0, !PT ;  /* 0x7ffffffc13137812 */ /* 0x000fe200078ec0ff */
[----:B------:R-:W2:Y:S01]  /*17e0*/  MUFU.TANH R14, R14 ;  /* 0x0000000e000e7308 */ /* 0x000ea20000002400 */
[----:B------:R-:W-:Y:S01]  /*17f0*/  FMUL.FTZ R12, R36, UR5 ;  /* 0x00000005240c7c20 */ /* 0x000fe20008410000 */
[----:B------:R-:W-:Y:S01]  /*1800*/  FMUL.FTZ R36, R57, UR5 ;  /* 0x0000000539247c20 */ /* 0x000fe20008410000 */
[----:B------:R-:W-:Y:S01]  /*1810*/  FMUL.FTZ R6, R28, UR5 ;  /* 0x000000051c067c20 */ /* 0x000fe20008410000 */
[----:B------:R-:W-:Y:S01]  /*1820*/  IMAD.IADD R19, R58, 0x1, -R19 ;  /* 0x000000013a137824 */ /* 0x000fe200078e0a13 */
[----:B------:R-:W-:Y:S01]  /*1830*/  MOV R58, 0xfffffffe ;  /* 0xfffffffe003a7802 */ /* 0x000fe20000000f00 */
[----:B------:R-:W-:Y:S01]  /*1840*/  FMUL.FTZ R7, R29, UR5 ;  /* 0x000000051d077c20 */ /* 0x000fe20008410000 */
[----:B------:R-:W-:Y:S01]  /*1850*/  FMUL.FTZ R29, R39, UR5 ;  /* 0x00000005271d7c20 */ /* 0x000fe20008410000 */
[----:B------:R-:W3:Y:S01]  /*1860*/  MUFU.TANH R21, R21 ;  /* 0x0000001500157308 */ /* 0x000ee20000002400 */
[----:B------:R-:W-:Y:S01]  /*1870*/  FMUL.FTZ R28, R49, UR5 ;  /* 0x00000005311c7c20 */ /* 0x000fe20008410000 */
[----:B------:R-:W-:-:S02]  /*1880*/  IMAD R19, R19, R58, 0x80 ;  /* 0x0000008013137424 */ /* 0x000fc400078e023a */
[----:B------:R-:W-:Y:S01]  /*1890*/  FMUL.FTZ R49, R59, UR5 ;  /* 0x000000053b317c20 */ /* 0x000fe20008410000 */
[----:B------:R-:W-:Y:S01]  /*18a0*/  FMUL.FTZ R24, R44, UR5 ;  /* 0x000000052c187c20 */ /* 0x000fe20008410000 */
[----:B------:R-:W-:Y:S01]  /*18b0*/  FMUL.FTZ R44, R65, UR5 ;  /* 0x00000005412c7c20 */ /* 0x000fe20008410000 */
[----:B------:R-:W-:Y:S02]  /*18c0*/  VIADD R19, R19, UR44 ;  /* 0x0000002c13137c36 */ /* 0x000fe40008000000 */
[----:B------:R-:W-:Y:S01]  /*18d0*/  FMUL.FTZ R8, R32, UR5 ;  /* 0x0000000520087c20 */ /* 0x000fe20008410000 */
[----:B------:R-:W4:Y:S01]  /*18e0*/  MUFU.TANH R26, R26 ;  /* 0x0000001a001a7308 */ /* 0x000f220000002400 */
[----:B------:R-:W-:Y:S01]  /*18f0*/  FMUL.FTZ R9, R33, UR5 ;  /* 0x0000000521097c20 */ /* 0x000fe20008410000 */
[----:B------:R-:W-:Y:S02]  /*1900*/  IMAD R70, R70, -0x80, R19 ;  /* 0xffffff8046467824 */ /* 0x000fe400078e0213 */
        /* <DEDUP_REMOVED lines=20> */
[C---:B------:R-:W-:Y:S01]  /*1a50*/  ISETP.GT.AND P4, PT, R70.reuse, 0x10, PT ;  /* 0x000000104600780c */ /* 0x040fe20003f84270 */
        /* <DEDUP_REMOVED lines=11> */
[----:B-----5:R-:W-:Y:S01]  /*1b10*/  FSEL R4, R4, -INF , P2 ;  /* 0xff80000004047808 */ /* 0x020fe20001000000 */
[----:B------:R-:W-:Y:S01]  /*1b20*/  FMUL.FTZ R27, R48, UR5 ;  /* 0x00000005301b7c20 */ /* 0x000fe20008410000 */
[----:B------:R-:W-:Y:S01]  /*1b30*/  ISETP.GT.AND P2, PT, R70, 0x18, PT ;  /* 0x000000184600780c */ /* 0x000fe20003f44270 */
[----:B------:R-:W-:Y:S01]  /*1b40*/  FMUL.FTZ R32, R52, UR5 ;  /* 0x0000000534207c20 */ /* 0x000fe20008410000 */
[----:B0-----:R-:W-:Y:S01]  /*1b50*/  FSEL R60, R25, -INF , P3 ;  /* 0xff800000193c7808 */ /* 0x001fe20001800000 */
[----:B------:R-:W0:Y:S01]  /*1b60*/  MUFU.TANH R6, R6 ;  /* 0x0000000600067308 */ /* 0x000e220000002400 */
        /* <DEDUP_REMOVED lines=27> */
[----:B------:R-:W-:Y:S01]  /*1d20*/  P2R R88, PR, RZ, 0x1 ;  /* 0x00000001ff587803 */ /* 0x000fe20000000000 */
[----:B------:R-:W-:Y:S01]  /*1d30*/  FMUL.FTZ R76, R76, UR5 ;  /* 0x000000054c4c7c20 */ /* 0x000fe20008410000 */
[----:B------:R-:W-:Y:S01]  /*1d40*/  FMNMX.FTZ R11, R61, R10, !PT ;  /* 0x0000000a3d0b7209 */ /* 0x000fe20007810000 */
        /* <DEDUP_REMOVED lines=8> */
[----:B------:R-:W-:Y:S01]  /*1dd0*/  UIADD3 UR5, UR42, 0x2d840, URZ ;  /* 0x0002d8402a057890 */ /* 0x000fe2000fffe03f */
[----:B------:R-:W2:Y:S01]  /*1de0*/  MUFU.TANH R33, R33 ;  /* 0x0000002100217308 */ /* 0x000ea20000002400 */
[----:B0-----:R-:W-:Y:S01]  /*1df0*/  FSEL R62, R34, -INF , P6 ;  /* 0xff800000223e7808 */ /* 0x001fe20003000000 */
[----:B------:R-:W-:Y:S01]  /*1e00*/  UIADD3 UR34, UR45, -0x2, URZ ;  /* 0xfffffffe2d227890 */ /* 0x000fe2000fffe03f */
[--C-:B------:R-:W-:Y:S01]  /*1e10*/  IMAD.MOV.U32 R134, RZ, RZ, R135.reuse ;  /* 0x000000ffff867224 */ /* 0x100fe200078e0087 */
[----:B------:R-:W-:Y:S01]  /*1e20*/  UPRMT UR5, UR6, 0x654, UR5 ;  /* 0x0000065406057896 */ /* 0x000fe20008000005 */
[----:B------:R-:W-:Y:S01]  /*1e30*/  FMNMX.FTZ R11, R62, R11, !PT ;  /* 0x0000000b3e0b7209 */ /* 0x000fe20007810000 */
[----:B------:R-:W-:Y:S01]  /*1e40*/  UISETP.GE.AND UP0, UPT, UR34, UR40, UPT ;  /* 0x000000282200728c */ /* 0x000fe2000bf06270 */
[-C--:B------:R-:W-:Y:S01]  /*1e50*/  MOV R133, R135.reuse ;  /* 0x0000008700857202 */ /* 0x080fe20000000f00 */
[----:B------:R-:W0:Y:S01]  /*1e60*/  MUFU.TANH R9, R9 ;  /* 0x0000000900097308 */ /* 0x000e220000002400 */
[----:B-1----:R-:W-:Y:S01]  /*1e70*/  FSEL R8, R8, -INF , P4 ;  /* 0xff80000008087808 */ /* 0x002fe20002000000 */
[----:B------:R-:W-:Y:S01]  /*1e80*/  UMOV UR33, URZ ;  /* 0x0000003f00217c82 */ /* 0x000fe20008000000 */
[----:B------:R-:W-:Y:S01]  /*1e90*/  ISETP.GT.AND P4, PT, R70, 0x28, PT ;  /* 0x000000284600780c */ /* 0x000fe20003f84270 */
[--C-:B------:R-:W-:Y:S01]  /*1ea0*/  IMAD.MOV.U32 R132, RZ, RZ, R135.reuse ;  /* 0x000000ffff847224 */ /* 0x100fe200078e0087 */
[----:B------:R-:W-:Y:S01]  /*1eb0*/  SYNCS.ARRIVE.TRANS64.RED.A1T0 RZ, [UR5], RZ ;  /* 0x000000ffffff79a7 */ /* 0x000fe20008100405 */
        /* <DEDUP_REMOVED lines=25> */
[----:B------:R-:W-:Y:S01]  /*2050*/  MOV R101, R135 ;  /* 0x0000008700657202 */ /* 0x000fe20000000f00 */
[----:B------:R-:W1:Y:S01]  /*2060*/  MUFU.TANH R13, R13 ;  /* 0x0000000d000d7308 */ /* 0x000e620000002400 */
[----:B--2---:R-:W-:Y:S01]  /*2070*/  FSEL R10, R12, -INF , P2 ;  /* 0xff8000000c0a7808 */ /* 0x004fe20001000000 */
[--C-:B------:R-:W-:Y:S01]  /*2080*/  IMAD.MOV.U32 R118, RZ, RZ, R135.reuse ;  /* 0x000000ffff767224 */ /* 0x100fe200078e0087 */
[----:B------:R-:W-:Y:S01]  /*2090*/  ISETP.GT.AND P2, PT, R70, 0x30, PT ;  /* 0x000000304600780c */ /* 0x000fe20003f44270 */
[--C-:B------:R-:W-:Y:S01]  /*20a0*/  IMAD.MOV.U32 R116, RZ, RZ, R135.reuse ;  /* 0x000000ffff747224 */ /* 0x100fe200078e0087 */
[----:B------:R-:W-:Y:S01]  /*20b0*/  FMNMX.FTZ R12, R38, R11, !PT ;  /* 0x0000000b260c7209 */ /* 0x000fe20007810000 */
[--C-:B------:R-:W-:Y:S01]  /*20c0*/  IMAD.MOV.U32 R115, RZ, RZ, R135.reuse ;  /* 0x000000ffff737224 */ /* 0x100fe200078e0087 */
[-C--:B------:R-:W-:Y:S01]  /*20d0*/  MOV R97, R135.reuse ;  /* 0x0000008700617202 */ /* 0x080fe20000000f00 */
[----:B------:R-:W2:Y:S01]  /*20e0*/  MUFU.TANH R42, R42 ;  /* 0x0000002a002a7308 */ /* 0x000ea20000002400 */
[----:B0-----:R-:W-:Y:S01]  /*20f0*/  FSEL R37, R37, -INF , P3 ;  /* 0xff80000025257808 */ /* 0x001fe20001800000 */
[--C-:B------:R-:W-:Y:S01]  /*2100*/  IMAD.MOV.U32 R114, RZ, RZ, R135.reuse ;  /* 0x000000ffff727224 */ /* 0x100fe200078e0087 */
[-C--:B------:R-:W-:Y:S01]  /*2110*/  MOV R93, R135.reuse ;  /* 0x00000087005d7202 */ /* 0x080fe20000000f00 */
[--C-:B------:R-:W-:Y:S01]  /*2120*/  IMAD.MOV.U32 R112, RZ, RZ, R135.reuse ;  /* 0x000000ffff707224 */ /* 0x100fe200078e0087 */
[----:B------:R-:W-:Y:S01]  /*2130*/  MOV R89, R135 ;  /* 0x0000008700597202 */ /* 0x000fe20000000f00 */
[----:B------:R-:W-:-:S02]  /*2140*/  IMAD.MOV.U32 R111, RZ, RZ, R135 ;  /* 0x000000ffff6f7224 */ /* 0x000fc400078e0087 */
[----:B------:R-:W0:Y:S01]  /*2150*/  MUFU.TANH R15, R15 ;  /* 0x0000000f000f7308 */ /* 0x000e220000002400 */
[----:B-1----:R-:W-:Y:S01]  /*2160*/  FSEL R11, R13, -INF , P1 ;  /* 0xff8000000d0b7808 */ /* 0x002fe20000800000 */
[--C-:B------:R-:W-:Y:S01]  /*2170*/  IMAD.MOV.U32 R110, RZ, RZ, R135.reuse ;  /* 0x000000ffff6e7224 */ /* 0x100fe200078e0087 */
[----:B------:R-:W-:Y:S01]  /*2180*/  ISETP.GT.AND P1, PT, R70, 0x31, PT ;  /* 0x000000314600780c */ /* 0x000fe20003f24270 */
[--C-:B------:R-:W-:Y:S01]  /*2190*/  IMAD.MOV.U32 R108, RZ, RZ, R135.reuse ;  /* 0x000000ffff6c7224 */ /* 0x100fe200078e0087 */
[----:B------:R-:W-:Y:S01]  /*21a0*/  FMNMX.FTZ R13, R37, R12, !PT ;  /* 0x0000000c250d7209 */ /* 0x000fe20007810000 */
[--C-:B------:R-:W-:Y:S02]  /*21b0*/  IMAD.MOV.U32 R107, RZ, RZ, R135.reuse ;  /* 0x000000ffff6b7224 */ /* 0x100fe400078e0087 */
[----:B------:R-:W1:Y:S01]  /*21c0*/  MUFU.TANH R41, R41 ;  /* 0x0000002900297308 */ /* 0x000e620000002400 */
[----:B--2---:R-:W-:Y:S01]  /*21d0*/  FSEL R42, R42, -INF , P2 ;  /* 0xff8000002a2a7808 */ /* 0x004fe20001000000 */
[----:B------:R-:W-:-:S02]  /*21e0*/  IMAD.MOV.U32 R106, RZ, RZ, R135 ;  /* 0x000000ffff6a7224 */ /* 0x000fc400078e0087 */
[--C-:B------:R-:W-:Y:S01]  /*21f0*/  IMAD.MOV.U32 R104, RZ, RZ, R135.reuse ;  /* 0x000000ffff687224 */ /* 0x100fe200078e0087 */
[----:B------:R-:W-:Y:S01]  /*2200*/  FMNMX.FTZ R14, R42, R13, !PT ;  /* 0x0000000d2a0e7209 */ /* 0x000fe20007810000 */
[--C-:B------:R-:W-:Y:S02]  /*2210*/  IMAD.MOV.U32 R103, RZ, RZ, R135.reuse ;  /* 0x000000ffff677224 */ /* 0x100fe400078e0087 */
[----:B------:R-:W2:Y:S01]  /*2220*/  MUFU.TANH R20, R20 ;  /* 0x0000001400147308 */ /* 0x000ea20000002400 */
[----:B0-----:R-:W-:Y:S01]  /*2230*/  FSEL R12, R15, -INF , P6 ;  /* 0xff8000000f0c7808 */ /* 0x001fe20003000000 */
[--C-:B------:R-:W-:Y:S01]  /*2240*/  IMAD.MOV.U32 R102, RZ, RZ, R135.reuse ;  /* 0x000000ffff667224 */ /* 0x100fe200078e0087 */
[----:B------:R-:W-:Y:S01]  /*2250*/  ISETP.GT.AND P6, PT, R70, 0x38, PT ;  /* 0x000000384600780c */ /* 0x000fe20003fc4270 */
[--C-:B------:R-:W-:Y:S02]  /*2260*/  IMAD.MOV.U32 R100, RZ, RZ, R135.reuse ;  /* 0x000000ffff647224 */ /* 0x100fe400078e0087 */
[----:B------:R-:W-:-:S02]  /*2270*/  IMAD.MOV.U32 R99, RZ, RZ, R135 ;  /* 0x000000ffff637224 */ /* 0x000fc400078e0087 */
[----:B------:R-:W0:Y:S01]  /*2280*/  MUFU.TANH R46, R46 ;  /* 0x0000002e002e7308 */ /* 0x000e220000002400 */
[----:B-1----:R-:W-:Y:S01]  /*2290*/  FSEL R41, R41, -INF , P1 ;  /* 0xff80000029297808 */ /* 0x002fe20000800000 */
[--C-:B------:R-:W-:Y:S02]  /*22a0*/  IMAD.MOV.U32 R98, RZ, RZ, R135.reuse ;  /* 0x000000ffff627224 */ /* 0x100fe400078e0087 */
[--C-:B------:R-:W-:Y:S01]  /*22b0*/  IMAD.MOV.U32 R96, RZ, RZ, R135.reuse ;  /* 0x000000ffff607224 */ /* 0x100fe200078e0087 */
[----:B------:R-:W-:Y:S01]  /*22c0*/  FMNMX.FTZ R13, R41, R14, !PT ;  /* 0x0000000e290d7209 */ /* 0x000fe20007810000 */
[--C-:B------:R-:W-:Y:S02]  /*22d0*/  IMAD.MOV.U32 R95, RZ, RZ, R135.reuse ;  /* 0x000000ffff5f7224 */ /* 0x100fe400078e0087 */
[----:B------:R-:W1:Y:S01]  /*22e0*/  MUFU.TANH R24, R24 ;  /* 0x0000001800187308 */ /* 0x000e620000002400 */
[----:B--2---:R-:W-:Y:S01]  /*22f0*/  FSEL R21, R20, -INF , P5 ;  /* 0xff80000014157808 */ /* 0x004fe20002800000 */
[--C-:B------:R-:W-:Y:S01]  /*2300*/  IMAD.MOV.U32 R94, RZ, RZ, R135.reuse ;  /* 0x000000ffff5e7224 */ /* 0x100fe200078e0087 */
[----:B------:R-:W-:Y:S01]  /*2310*/  ISETP.GT.AND P5, PT, R70, 0x39, PT ;  /* 0x000000394600780c */ /* 0x000fe20003fa4270 */
[----:B------:R-:W-:-:S02]  /*2320*/  IMAD.MOV.U32 R92, RZ, RZ, R135 ;  /* 0x000000ffff5c7224 */ /* 0x000fc400078e0087 */
[--C-:B------:R-:W-:Y:S02]  /*2330*/  IMAD.MOV.U32 R91, RZ, RZ, R135.reuse ;  /* 0x000000ffff5b7224 */ /* 0x100fe400078e0087 */
[----:B------:R-:W2:Y:S01]  /*2340*/  MUFU.TANH R45, R45 ;  /* 0x0000002d002d7308 */ /* 0x000ea20000002400 */
[----:B0-----:R-:W-:Y:S01]  /*2350*/  FSEL R46, R46, -INF , P6 ;  /* 0xff8000002e2e7808 */ /* 0x001fe20003000000 */
[----:B------:R-:W-:-:S03]  /*2360*/  IMAD.MOV.U32 R90, RZ, RZ, R135 ;  /* 0x000000ffff5a7224 */ /* 0x000fc600078e0087 */
        /* <DEDUP_REMOVED lines=64> */
[----:B------:R-:W-:-:S03]  /*2770*/  FMNMX.FTZ R43, R4, R5, !PT ;  /* 0x00000005042b7209 */ /* 0x000fc60007810000 */
[----:B------:R-:W0:Y:S01]  /*2780*/  MUFU.TANH R71, R71 ;  /* 0x0000004700477308 */ /* 0x000e220000002400 */
[----:B-1----:R-:W-:-:S04]  /*2790*/  FSEL R69, R69, -INF , P1 ;  /* 0xff80000045457808 */ /* 0x002fc80000800000 */
        /* <DEDUP_REMOVED lines=19> */
[----:B-1----:R-:W-:Y:S02]  /*28d0*/  FSEL R73, R73, -INF , P4 ;  /* 0xff80000049497808 */ /* 0x002fe40002000000 */
[----:B------:R-:W-:Y:S02]  /*28e0*/  FMNMX.FTZ R44, R8, R47, !PT ;  /* 0x0000002f082c7209 */ /* 0x000fe40007810000 */
[----:B------:R-:W-:Y:S02]  /*28f0*/  FMNMX.FTZ R35, R73, R36, !PT ;  /* 0x0000002449237209 */ /* 0x000fe40007810000 */
[----:B------:R-:W-:Y:S01]  /*2900*/  FMNMX.FTZ R47, R9, R44, !PT ;  /* 0x0000002c092f7209 */ /* 0x000fe20007810000 */
[----:B------:R-:W1:Y:S01]  /*2910*/  MUFU.TANH R51, R51 ;  /* 0x0000003300337308 */ /* 0x000e620000002400 */
[----:B--2---:R-:W-:Y:S02]  /*2920*/  FSEL R32, R52, -INF , P2 ;  /* 0xff80000034207808 */ /* 0x004fe40001000000 */
[----:B------:R-:W-:-:S02]  /*2930*/  ISETP.GT.AND P2, PT, R70, 0x78, PT ;  /* 0x000000784600780c */ /* 0x000fc40003f44270 */
        /* <DEDUP_REMOVED lines=11> */
[----:B0-----:R-:W-:-:S04]  /*29f0*/  FSEL R51, R87, -INF , P1 ;  /* 0xff80000057337808 */ /* 0x001fc80000800000 */
[----:B------:R-:W-:-:S03]  /*2a00*/  FMNMX.FTZ R36, R51, R36, !PT ;  /* 0x0000002433247209 */ /* 0x000fc60007810000 */
[----:B------:R-:W0:Y:S01]  /*2a10*/  MUFU.TANH R78, R80 ;  /* 0x00000050004e7308 */ /* 0x000e220000002400 */
[----:B-1----:R-:W-:Y:S01]  /*2a20*/  FSEL R76, R76, -INF , P6 ;  /* 0xff8000004c4c7808 */ /* 0x002fe20003000000 */
[----:B------:R-:W1:Y:S06]  /*2a30*/  SHFL.BFLY PT, R35, R36, 0x2, 0x1f ;  /* 0x0c401f0024237f89 */ /* 0x000e6c00000e0000 */
[----:B------:R-:W3:Y:S01]  /*2a40*/  MUFU.TANH R79, R81 ;  /* 0x00000051004f7308 */ /* 0x000ee20000002400 */
[----:B--2---:R-:W-:-:S07]  /*2a50*/  FSEL R77, R77, -INF , P5 ;  /* 0xff8000004d4d7808 */ /* 0x004fce0002800000 */
[----:B------:R-:W2:Y:S01]  /*2a60*/  MUFU.TANH R84, R84 ;  /* 0x0000005400547308 */ /* 0x000ea20000002400 */
[----:B0-----:R-:W-:-:S07]  /*2a70*/  FSEL R78, R78, -INF , P4 ;  /* 0xff8000004e4e7808 */ /* 0x001fce0002000000 */
[----:B------:R-:W0:Y:S01]  /*2a80*/  MUFU.TANH R85, R85 ;  /* 0x0000005500557308 */ /* 0x000e220000002400 */
[----:B---3--:R-:W-:Y:S02]  /*2a90*/  FSEL R79, R79, -INF , P3 ;  /* 0xff8000004f4f7808 */ /* 0x008fe40001800000 */
[----:B-1----:R-:W-:-:S05]  /*2aa0*/  FMNMX.FTZ R35, R36, R35, !PT ;  /* 0x0000002324237209 */ /* 0x002fca0007810000 */
[----:B------:R-:W1:Y:S01]  /*2ab0*/  SHFL.BFLY PT, R52, R35, 0x1, 0x1f ;  /* 0x0c201f0023347f89 */ /* 0x000e6200000e0000 */
[----:B--2---:R-:W-:Y:S02]  /*2ac0*/  FSEL R80, R84, -INF , P2 ;  /* 0xff80000054507808 */ /* 0x004fe40001000000 */
[----:B0-----:R-:W-:Y:S02]  /*2ad0*/  FSEL R81, R85, -INF , P1 ;  /* 0xff80000055517808 */ /* 0x001fe40000800000 */
[----:B-1----:R-:W-:-:S04]  /*2ae0*/  FMNMX.FTZ R52, R35, R52, !PT ;  /* 0x0000003423347209 */ /* 0x002fc80007810000 */
        /* <DEDUP_REMOVED lines=22> */
[----:B0-----:R-:W-:Y:S01]  /*2c50*/  FMNMX.FTZ R60, R25, R58, !PT ;  /* 0x0000003a193c7209 */ /* 0x001fe20007810000 */
[--C-:B------:R-:W-:Y:S01]  /*2c60*/  FFMA.FTZ R53, R56, UR4, -R70.reuse ;  /* 0x0000000438357c23 */ /* 0x100fe20008010846 */
[--C-:B------:R-:W-:Y:S01]  /*2c70*/  FFMA.FTZ R38, R38, UR4, -R70.reuse ;  /* 0x0000000426267c23 */ /* 0x100fe20008010846 */
[--C-:B------:R-:W-:Y:S01]  /*2c80*/  FFMA.FTZ R56, R71, UR4, -R70.reuse ;  /* 0x0000000447387c23 */ /* 0x100fe20008010846 */
[----:B------:R-:W-:Y:S01]  /*2c90*/  FMNMX.FTZ R60, R27, R60, !PT ;  /* 0x0000003c1b3c7209 */ /* 0x000fe20007810000 */
[--C-:B------:R-:W-:Y:S01]  /*2ca0*/  FFMA.FTZ R65, R72, UR4, -R70.reuse ;  /* 0x0000000448417c23 */ /* 0x100fe20008010846 */
[----:B------:R0:W-:Y:S01]  /*2cb0*/  MUFU.EX2 R58, R62 ;  /* 0x0000003e003a7308 */ /* 0x0001e20000000800 */
[--C-:B-1----:R-:W-:Y:S01]  /*2cc0*/  FFMA.FTZ R61, R37, UR4, -R70.reuse ;  /* 0x00000004253d7c23 */ /* 0x102fe20008010846 */
[----:B------:R-:W-:Y:S01]  /*2cd0*/  FMNMX.FTZ R57, R13, R60, !PT ;  /* 0x0000003c0d397209 */ /* 0x000fe20007810000 */
[--C-:B------:R-:W-:Y:S01]  /*2ce0*/  FFMA.FTZ R60, R45, UR4, -R70.reuse ;  /* 0x000000042d3c7c23 */ /* 0x100fe20008010846 */
[----:B------:R-:W-:-:S02]  /*2cf0*/  FFMA.FTZ R51, R51, UR4, -R70 ;  /* 0x0000000433337c23 */ /* 0x000fc40008010846 */
[----:B------:R-:W-:Y:S02]  /*2d00*/  FMNMX.FTZ R34, R14, R57, !PT ;  /* 0x000000390e227209 */ /* 0x000fe40007810000 */
[----:B------:R-:W-:Y:S01]  /*2d10*/  MUFU.EX2 R35, R35 ;  /* 0x0000002300237308 */ /* 0x000fe20000000800 */
[----:B0-----:R-:W-:Y:S01]  /*2d20*/  FFMA.FTZ R62, R54, UR4, -R70 ;  /* 0x00000004363e7c23 */ /* 0x001fe20008010846 */
[----:B------:R-:W-:-:S04]  /*2d30*/  FMNMX.FTZ R34, R15, R34, !PT ;  /* 0x000000220f227209 */ /* 0x000fc80007810000 */
[----:B------:R-:W-:Y:S02]  /*2d40*/  FMNMX.FTZ R57, R19, R34, !PT ;  /* 0x0000002213397209 */ /* 0x000fe40007810000 */
[----:B------:R-:W0:Y:S02]  /*2d50*/  MUFU.EX2 R36, R36 ;  /* 0x0000002400247308 */ /* 0x000e240000000800 */
[----:B------:R-:W-:-:S04]  /*2d60*/  FMNMX.FTZ R34, R20, R57, !PT ;  /* 0x0000003914227209 */ /* 0x000fc80007810000 */
[----:B------:R-:W-:Y:S01]  /*2d70*/  FMNMX.FTZ R37, R23, R34, !PT ;  /* 0x0000002217257209 */ /* 0x000fe20007810000 */
[----:B------:R-:W-:Y:S01]  /*2d80*/  FFMA.FTZ R34, R42, UR4, -R70 ;  /* 0x000000042a227c23 */ /* 0x000fe20008010846 */
[----:B------:R-:W1:Y:S02]  /*2d90*/  MUFU.EX2 R39, R39 ;  /* 0x0000002700277308 */ /* 0x000e640000000800 */
[----:B------:R-:W-:-:S04]  /*2da0*/  FMNMX.FTZ R37, R26, R37, !PT ;  /* 0x000000251a257209 */ /* 0x000fc80007810000 */
[----:B------:R-:W-:Y:S01]  /*2db0*/  FMNMX.FTZ R42, R28, R37, !PT ;  /* 0x000000251c2a7209 */ /* 0x000fe20007810000 */
[----:B------:R-:W-:Y:S01]  /*2dc0*/  FFMA.FTZ R37, R41, UR4, -R70 ;  /* 0x0000000429257c23 */ /* 0x000fe20008010846 */
[----:B------:R-:W2:Y:S02]  /*2dd0*/  MUFU.EX2 R40, R40 ;  /* 0x0000002800287308 */ /* 0x000ea40000000800 */
[----:B------:R-:W-:-:S04]  /*2de0*/  FMNMX.FTZ R41, R29, R42, !PT ;  /* 0x0000002a1d297209 */ /* 0x000fc80007810000 */
[----:B------:R-:W-:Y:S01]  /*2df0*/  FMNMX.FTZ R42, R30, R41, !PT ;  /* 0x000000291e2a7209 */ /* 0x000fe20007810000 */
[----:B------:R-:W-:Y:S01]  /*2e00*/  FFMA.FTZ R41, R46, UR4, -R70 ;  /* 0x000000042e297c23 */ /* 0x000fe20008010846 */
[----:B------:R-:W-:Y:S02]  /*2e10*/  MUFU.EX2 R43, R43 ;  /* 0x0000002b002b7308 */ /* 0x000fe40000000800 */
[----:B------:R-:W-:-:S04]  /*2e20*/  FMNMX.FTZ R57, R31, R42, !PT ;  /* 0x0000002a1f397209 */ /* 0x000fc80007810000 */
[----:B------:R-:W-:Y:S02]  /*2e30*/  FMNMX.FTZ R42, R32, R57, !PT ;  /* 0x00000039202a7209 */ /* 0x000fe40007810000 */
[----:B------:R-:W-:Y:S02]  /*2e40*/  MUFU.EX2 R47, R47 ;  /* 0x0000002f002f7308 */ /* 0x000fe40000000800 */
[----:B------:R-:W-:-:S04]  /*2e50*/  FMNMX.FTZ R45, R33, R42, !PT ;  /* 0x0000002a212d7209 */ /* 0x000fc80007810000 */
[----:B------:R-:W-:Y:S01]  /*2e60*/  FMNMX.FTZ R46, R76, R45, !PT ;  /* 0x0000002d4c2e7209 */ /* 0x000fe20007810000 */
[--C-:B------:R-:W-:Y:S01]  /*2e70*/  FFMA.FTZ R45, R50, UR4, -R70.reuse ;  /* 0x00000004322d7c23 */ /* 0x100fe20008010846 */
[----:B------:R-:W-:Y:S01]  /*2e80*/  FFMA.FTZ R50, R49, UR4, -R70 ;  /* 0x0000000431327c23 */ /* 0x000fe20008010846 */
[----:B------:R-:W-:Y:S01]  /*2e90*/  MUFU.EX2 R42, R60 ;  /* 0x0000003c002a7308 */ /* 0x000fe20000000800 */
[----:B------:R-:W-:-:S04]  /*2ea0*/  FMNMX.FTZ R57, R77, R46, !PT ;  /* 0x0000002e4d397209 */ /* 0x000fc80007810000 */
[----:B------:R-:W-:-:S03]  /*2eb0*/  FMNMX.FTZ R46, R78, R57, !PT ;  /* 0x000000394e2e7209 */ /* 0x000fc60007810000 */
[----:B------:R3:W-:Y:S01]  /*2ec0*/  MUFU.EX2 R60, R50 ;  /* 0x00000032003c7308 */ /* 0x0007e20000000800 */
[----:B------:R-:W-:-:S04]  /*2ed0*/  FMNMX.FTZ R49, R79, R46, !PT ;  /* 0x0000002e4f317209 */ /* 0x000fc80007810000 */
[----:B------:R-:W-:Y:S01]  /*2ee0*/  FMNMX.FTZ R46, R80, R49, !PT ;  /* 0x00000031502e7209 */ /* 0x000fe20007810000 */
[--C-:B------:R-:W-:Y:S01]  /*2ef0*/  FFMA.FTZ R49, R66, UR4, -R70.reuse ;  /* 0x0000000442317c23 */ /* 0x100fe20008010846 */
[--C-:B------:R-:W-:Y:S01]  /*2f00*/  FFMA.FTZ R66, R73, UR4, -R70.reuse ;  /* 0x0000000449427c23 */ /* 0x100fe20008010846 */
[----:B------:R-:W-:Y:S01]  /*2f10*/  MUFU.EX2 R59, R59 ;  /* 0x0000003b003b7308 */ /* 0x000fe20000000800 */
[----:B------:R-:W-:Y:S01]  /*2f20*/  FMNMX.FTZ R54, R81, R46, !PT ;  /* 0x0000002e51367209 */ /* 0x000fe20007810000 */
[--C-:B------:R-:W-:Y:S01]  /*2f30*/  FFMA.FTZ R46, R55, UR4, -R70.reuse ;  /* 0x00000004372e7c23 */ /* 0x100fe20008010846 */
[--C-:B---3--:R-:W-:Y:S01]  /*2f40*/  FFMA.FTZ R50, R67, UR4, -R70.reuse ;  /* 0x0000000443327c23 */ /* 0x108fe20008010846 */
[--C-:B------:R-:W-:Y:S01]  /*2f50*/  FFMA.FTZ R55, R69, UR4, -R70.reuse ;  /* 0x0000000445377c23 */ /* 0x100fe20008010846 */
[--C-:B------:R-:W-:Y:S01]  /*2f60*/  FFMA.FTZ R67, R74, UR4, -R70.reuse ;  /* 0x000000044a437c23 */ /* 0x100fe20008010846 */
[----:B------:R-:W3:Y:S02]  /*2f70*/  SHFL.BFLY PT, R57, R54, 0x2, 0x1f ;  /* 0x0c401f0036397f89 */ /* 0x000ee400000e0000 */
[----:B------:R-:W-:Y:S08]  /*2f80*/  MUFU.EX2 R38, R38 ;  /* 0x0000002600267308 */ /* 0x000ff00000000800 */
[----:B------:R-:W-:Y:S08]  /*2f90*/  MUFU.EX2 R61, R61 ;  /* 0x0000003d003d7308 */ /* 0x000ff00000000800 */
[----:B------:R-:W-:Y:S01]  /*2fa0*/  MUFU.EX2 R34, R34 ;  /* 0x0000002200227308 */ /* 0x000fe20000000800 */
[----:B---3--:R-:W-:Y:S01]  /*2fb0*/  FMNMX.FTZ R64, R54, R57, !PT ;  /* 0x0000003936407209 */ /* 0x008fe20007810000 */
[----:B------:R-:W-:-:S06]  /*2fc0*/  FFMA.FTZ R54, R68, UR4, -R70 ;  /* 0x0000000444367c23 */ /* 0x000fcc0008010846 */
[----:B------:R-:W-:Y:S01]  /*2fd0*/  MUFU.EX2 R37, R37 ;  /* 0x0000002500257308 */ /* 0x000fe20000000800 */
[----:B------:R-:W3:Y:S07]  /*2fe0*/  SHFL.BFLY PT, R57, R64, 0x1, 0x1f ;  /* 0x0c201f0040397f89 */ /* 0x000eee00000e0000 */
[----:B------:R-:W-:Y:S08]  /*2ff0*/  MUFU.EX2 R41, R41 ;  /* 0x0000002900297308 */ /* 0x000ff00000000800 */
[----:B------:R-:W-:Y:S08]  /*3000*/  MUFU.EX2 R45, R45 ;  /* 0x0000002d002d7308 */ /* 0x000ff00000000800 */
[----:B------:R-:W-:Y:S01]  /*3010*/  MUFU.EX2 R62, R62 ;  /* 0x0000003e003e7308 */ /* 0x000fe20000000800 */
[----:B---3--:R-:W-:Y:S01]  /*3020*/  FMNMX.FTZ R57, R64, R57, !PT ;  /* 0x0000003940397209 */ /* 0x008fe20007810000 */
[----:B------:R-:W-:-:S03]  /*3030*/  FFMA.FTZ R64, R75, UR4, -R70 ;  /* 0x000000044b407c23 */ /* 0x000fc60008010846 */
[C---:B------:R-:W-:Y:S01]  /*3040*/  FSETP.NEU.FTZ.AND P1, PT, R57.reuse, -INF , PT ;  /* 0xff8000003900780b */ /* 0x040fe20003f3d000 */
[----:B------:R-:W-:Y:S02]  /*3050*/  FMUL.FTZ R68, R57, UR4 ;  /* 0x0000000439447c20 */ /* 0x000fe40008410000 */
[----:B------:R-:W-:Y:S03]  /*3060*/  MUFU.EX2 R63, R63 ;  /* 0x0000003f003f7308 */ /* 0x000fe60000000800 */
[----:B------:R-:W-:-:S05]  /*3070*/  FSEL R84, R68, RZ, P1 ;  /* 0x000000ff44547208 */ /* 0x000fca0000800000 */
[----:B------:R-:W-:Y:S01]  /*3080*/  MUFU.EX2 R46, R46 ;  /* 0x0000002e002e7308 */ /* 0x000fe20000000800 */
[--C-:B------:R-:W-:Y:S01]  /*3090*/  FFMA.FTZ R70, R8, UR4, -R84.reuse ;  /* 0x0000000408467c23 */ /* 0x100fe20008010854 */
[-C--:B------:R-:W-:Y:S01]  /*30a0*/  LEA.HI R8, R18, R17.reuse, RZ, 0x4 ;  /* 0x0000001112087211 */ /* 0x080fe200078f20ff */
[--C-:B------:R-:W-:Y:S01]  /*30b0*/  FFMA.FTZ R72, R10, UR4, -R84.reuse ;  /* 0x000000040a487c23 */ /* 0x100fe20008010854 */
[--C-:B------:R-:W-:Y:S01]  /*30c0*/  FFMA.FTZ R71, R9, UR4, -R84.reuse ;  /* 0x0000000409477c23 */ /* 0x100fe20008010854 */
[--C-:B------:R-:W-:Y:S01]  /*30d0*/  FFMA.FTZ R75, R11, UR4, -R84.reuse ;  /* 0x000000040b4b7c23 */ /* 0x100fe20008010854 */
[----:B------:R-:W-:Y:S01]  /*30e0*/  LOP3.LUT R10, R8, 0xfffffff0, RZ, 0xc0, !PT ;  /* 0xfffffff0080a7812 */ /* 0x000fe200078ec0ff */
[--C-:B------:R-:W-:Y:S01]  /*30f0*/  FFMA.FTZ R68, R13, UR4, -R84.reuse ;  /* 0x000000040d447c23 */ /* 0x100fe20008010854 */
[--C-:B------:R-:W-:Y:S01]  /*3100*/  FFMA.FTZ R4, R4, UR4, -R84.reuse ;  /* 0x0000000404047c23 */ /* 0x100fe20008010854 */
[--C-:B------:R-:W-:Y:S01]  /*3110*/  FFMA.FTZ R5, R5, UR4, -R84.reuse ;  /* 0x0000000405057c23 */ /* 0x100fe20008010854 */
[----:B------:R-:W-:Y:S01]  /*3120*/  FFMA.FTZ R6, R6, UR4, -R84 ;  /* 0x0000000406067c23 */ /* 0x000fe20008010854 */
[----:B------:R-:W-:Y:S01]  /*3130*/  IMAD.IADD R10, R17, 0x1, -R10 ;  /* 0x00000001110a7824 */ /* 0x000fe200078e0a0a */
[----:B------:R-:W-:Y:S01]  /*3140*/  LEA.HI R17, R18, R17, RZ, 0x5 ;  /* 0x0000001112117211 */ /* 0x000fe200078f28ff */
[--C-:B------:R-:W-:Y:S01]  /*3150*/  FFMA.FTZ R7, R7, UR4, -R84.reuse ;  /* 0x0000000407077c23 */ /* 0x100fe20008010854 */
[----:B------:R-:W-:Y:S01]  /*3160*/  MUFU.EX2 R4, R4 ;  /* 0x0000000400047308 */ /* 0x000fe20000000800 */
[----:B------:R-:W-:Y:S01]  /*3170*/  FFMA.FTZ R73, R12, UR4, -R84 ;  /* 0x000000040c497c23 */ /* 0x000fe20008010854 */
[----:B------:R-:W-:Y:S01]  /*3180*/  SHF.R.S32.HI R9, RZ, 0x1f, R10 ;  /* 0x0000001fff097819 */ /* 0x000fe2000001140a */
[--C-:B------:R-:W-:Y:S01]  /*3190*/  FFMA.FTZ R82, R21, UR4, -R84.reuse ;  /* 0x0000000415527c23 */ /* 0x100fe20008010854 */
[--C-:B------:R-:W-:Y:S01]  /*31a0*/  FFMA.FTZ R15, R15, UR4, -R84.reuse ;  /* 0x000000040f0f7c23 */ /* 0x100fe20008010854 */
[--C-:B------:R-:W-:Y:S01]  /*31b0*/  FFMA.FTZ R74, R24, UR4, -R84.reuse ;  /* 0x00000004184a7c23 */ /* 0x100fe20008010854 */
[----:B------:R-:W-:Y:S01]  /*31c0*/  LEA.HI R9, R9, R10, RZ, 0x3 ;  /* 0x0000000a09097211 */ /* 0x000fe200078f18ff */
[--C-:B------:R-:W-:Y:S01]  /*31d0*/  FFMA.FTZ R83, R25, UR4, -R84.reuse ;  /* 0x0000000419537c23 */ /* 0x100fe20008010854 */
[----:B------:R-:W3:Y:S01]  /*31e0*/  MUFU.EX2 R5, R5 ;  /* 0x0000000500057308 */ /* 0x000ee20000000800 */
[--C-:B------:R-:W-:Y:S01]  /*31f0*/  FFMA.FTZ R21, R27, UR4, -R84.reuse ;  /* 0x000000041b157c23 */ /* 0x100fe20008010854 */
[----:B------:R-:W-:Y:S01]  /*3200*/  LOP3.LUT R11, R9, 0xfffffff8, RZ, 0xc0, !PT ;  /* 0xfffffff8090b7812 */ /* 0x000fe200078ec0ff */
[--C-:B------:R-:W-:Y:S01]  /*3210*/  FFMA.FTZ R85, R33, UR4, -R84.reuse ;  /* 0x0000000421557c23 */ /* 0x100fe20008010854 */
[----:B------:R-:W-:Y:S01]  /*3220*/  SHF.L.U32 R9, R9, 0x6, RZ ;  /* 0x0000000609097819 */ /* 0x000fe200000006ff */
[--C-:B------:R-:W-:Y:S01]  /*3230*/  FFMA.FTZ R69, R14, UR4, -R84.reuse ;  /* 0x000000040e457c23 */ /* 0x100fe20008010854 */
[----:B------:R-:W-:Y:S01]  /*3240*/  IADD3 R11, R10, -R11, RZ ;  /* 0x8000000b0a0b7210 */ /* 0x000fe20007ffe0ff */
[----:B------:R-:W-:Y:S01]  /*3250*/  FFMA.FTZ R30, R30, UR4, -R84 ;  /* 0x000000041e1e7c23 */ /* 0x000fe20008010854 */
[----:B------:R-:W-:Y:S01]  /*3260*/  SHF.R.S32.HI R10, RZ, 0x4, R8 ;  /* 0x00000004ff0a7819 */ /* 0x000fe20000011408 */
[----:B------:R-:W4:Y:S01]  /*3270*/  MUFU.EX2 R6, R6 ;  /* 0x0000000600067308 */ /* 0x000f220000000800 */
[----:B------:R-:W-:Y:S01]  /*3280*/  LOP3.LUT R9, R9, 0x7ffffe00, RZ, 0xc0, !PT ;  /* 0x7ffffe0009097812 */ /* 0x000fe200078ec0ff */
[C---:B------:R-:W-:Y:S01]  /*3290*/  IMAD.SHL.U32 R8, R11.reuse, 0x40, RZ ;  /* 0x000000400b087824 */ /* 0x040fe200078e00ff */
[C---:B------:R-:W-:Y:S01]  /*32a0*/  LOP3.LUT P1, RZ, R11.reuse, 0x4, RZ, 0xc0, !PT ;  /* 0x000000040bff7812 */ /* 0x040fe2000782c0ff */
[----:B------:R-:W-:Y:S01]  /*32b0*/  IMAD.SHL.U32 R13, R10, 0x8, RZ ;  /* 0x000000080a0d7824 */ /* 0x000fe200078e00ff */
[----:B------:R-:W-:Y:S01]  /*32c0*/  LOP3.LUT P2, RZ, R11, 0x2, RZ, 0xc0, !PT ;  /* 0x000000020bff7812 */ /* 0x000fe2000784c0ff */
[--C-:B------:R-:W-:Y:S01]  /*32d0*/  FFMA.FTZ R20, R20, UR4, -R84.reuse ;  /* 0x0000000414147c23 */ /* 0x100fe20008010854 */
[----:B------:R-:W-:Y:S01]  /*32e0*/  LOP3.LUT R8, R8, 0x1c0, RZ, 0xc0, !PT ;  /* 0x000001c008087812 */ /* 0x000fe200078ec0ff */
[----:B------:R-:W5:Y:S01]  /*32f0*/  MUFU.EX2 R7, R7 ;  /* 0x0000000700077308 */ /* 0x000f620000000800 */
[--C-:B------:R-:W-:Y:S01]  /*3300*/  FFMA.FTZ R29, R29, UR4, -R84.reuse ;  /* 0x000000041d1d7c23 */ /* 0x100fe20008010854 */
[--C-:B------:R-:W-:Y:S01]  /*3310*/  FFMA.FTZ R23, R23, UR4, -R84.reuse ;  /* 0x0000000417177c23 */ /* 0x100fe20008010854 */
[----:B------:R-:W-:Y:S01]  /*3320*/  LOP3.LUT R13, R8, 0x8, R13, 0xf8, !PT ;  /* 0x00000008080d7812 */ /* 0x000fe200078ef80d */
[----:B------:R-:W-:Y:S01]  /*3330*/  FFMA.FTZ R26, R26, UR4, -R84 ;  /* 0x000000041a1a7c23 */ /* 0x000fe20008010854 */
[----:B------:R-:W-:Y:S01]  /*3340*/  SHF.R.U32.HI R10, RZ, 0x3, R8 ;  /* 0x00000003ff0a7819 */ /* 0x000fe20000011608 */
[----:B------:R-:W-:-:S02]  /*3350*/  IMAD.SHL.U32 R8, R17, 0x20, RZ ;  /* 0x0000002011087824 */ /* 0x000fc400078e00ff */
[--C-:B------:R-:W-:Y:S01]  /*3360*/  FFMA.FTZ R17, R19, UR4, -R84.reuse ;  /* 0x0000000413117c23 */ /* 0x100fe20008010854 */
[----:B------:R-:W-:Y:S01]  /*3370*/  MUFU.EX2 R70, R70 ;  /* 0x0000004600467308 */ /* 0x000fe20000000800 */
[----:B------:R-:W-:Y:S01]  /*3380*/  LOP3.LUT R10, R13, R10, RZ, 0x3c, !PT ;  /* 0x0000000a0d0a7212 */ /* 0x000fe200078e3cff */
[--C-:B------:R-:W-:Y:S01]  /*3390*/  FFMA.FTZ R19, R28, UR4, -R84.reuse ;  /* 0x000000041c137c23 */ /* 0x100fe20008010854 */
[----:B------:R-:W-:Y:S01]  /*33a0*/  LOP3.LUT R8, R8, 0x7ffffc00, RZ, 0xc0, !PT ;  /* 0x7ffffc0008087812 */ /* 0x000fe200078ec0ff */
[--C-:B------:R-:W-:Y:S01]  /*33b0*/  FFMA.FTZ R28, R32, UR4, -R84.reuse ;  /* 0x00000004201c7c23 */ /* 0x100fe20008010854 */
[--C-:B------:R-:W-:Y:S01]  /*33c0*/  FFMA.FTZ R31, R31, UR4, -R84.reuse ;  /* 0x000000041f1f7c23 */ /* 0x100fe20008010854 */
[----:B------:R-:W-:Y:S01]  /*33d0*/  FFMA.FTZ R76, R76, UR4, -R84 ;  /* 0x000000044c4c7c23 */ /* 0x000fe20008010854 */
[----:B------:R-:W-:Y:S01]  /*33e0*/  IADD3 R86, R10, R9, R8 ;  /* 0x000000090a567210 */ /* 0x000fe20007ffe008 */
[----:B0-----:R-:W-:Y:S01]  /*33f0*/  FADD.FTZ R8, R35, R36 ;  /* 0x0000002423087221 */ /* 0x001fe20000010000 */
[----:B------:R-:W0:Y:S01]  /*3400*/  MUFU.EX2 R71, R71 ;  /* 0x0000004700477308 */ /* 0x000e220000000800 */
[--C-:B------:R-:W-:Y:S01]  /*3410*/  FFMA.FTZ R77, R77, UR4, -R84.reuse ;  /* 0x000000044d4d7c23 */ /* 0x100fe20008010854 */
[----:B------:R-:W-:Y:S01]  /*3420*/  FFMA.FTZ R78, R78, UR4, -R84 ;  /* 0x000000044e4e7c23 */ /* 0x000fe20008010854 */
[----:B-1----:R-:W-:Y:S01]  /*3430*/  FADD.FTZ R9, R39, R8 ;  /* 0x0000000827097221 */ /* 0x002fe20000010000 */
[--C-:B------:R-:W-:Y:S01]  /*3440*/  FFMA.FTZ R79, R79, UR4, -R84.reuse ;  /* 0x000000044f4f7c23 */ /* 0x100fe20008010854 */
[--C-:B------:R-:W-:Y:S01]  /*3450*/  FFMA.FTZ R80, R80, UR4, -R84.reuse ;  /* 0x0000000450507c23 */ /* 0x100fe20008010854 */
[----:B------:R-:W-:Y:S01]  /*3460*/  FFMA.FTZ R81, R81, UR4, -R84 ;  /* 0x0000000451517c23 */ /* 0x000fe20008010854 */
[----:B--2---:R-:W-:Y:S01]  /*3470*/  FADD.FTZ R8, R40, R9 ;  /* 0x0000000928087221 */ /* 0x004fe20000010000 */
[----:B---3--:R-:W-:Y:S01]  /*3480*/  FADD.FTZ R9, R4, R5 ;  /* 0x0000000504097221 */ /* 0x008fe20000010000 */
[----:B------:R-:W-:Y:S01]  /*3490*/  MUFU.EX2 R72, R72 ;  /* 0x0000004800487308 */ /* 0x000fe20000000800 */
[----:B------:R-:W-:Y:S01]  /*34a0*/  F2FP.F16.F32.PACK_AB R13, R44, R43 ;  /* 0x0000002b2c0d723e */ /* 0x000fe200000000ff */
[----:B------:R-:W-:Y:S01]  /*34b0*/  FADD.FTZ R11, R43, R8 ;  /* 0x000000082b0b7221 */ /* 0x000fe20000010000 */
[----:B----4-:R-:W-:Y:S01]  /*34c0*/  FADD.FTZ R8, R6, R9 ;  /* 0x0000000906087221 */ /* 0x010fe20000010000 */
[----:B------:R-:W-:Y:S01]  /*34d0*/  F2FP.F16.F32.PACK_AB R27, R61, R38 ;  /* 0x000000263d1b723e */ /* 0x000fe200000000ff */
[----:B------:R-:W-:-:S02]  /*34e0*/  IMAD.MOV.U32 R43, RZ, RZ, 0x40 ;  /* 0x00000040ff2b7424 */ /* 0x000fc400078e00ff */
[----:B------:R-:W-:Y:S01]  /*34f0*/  FADD.FTZ R10, R44, R11 ;  /* 0x0000000b2c0a7221 */ /* 0x000fe20000010000 */
[----:B-----5:R-:W-:Y:S01]  /*3500*/  FADD.FTZ R9, R7, R8 ;  /* 0x0000000807097221 */ /* 0x020fe20000010000 */
[----:B------:R-:W1:Y:S01]  /*3510*/  MUFU.EX2 R75, R75 ;  /* 0x0000004b004b7308 */ /* 0x000e620000000800 */
[----:B0-----:R-:W-:Y:S01]  /*3520*/  F2FP.F16.F32.PACK_AB R12, R71, R70 ;  /* 0x00000046470c723e */ /* 0x001fe200000000ff */
[----:B------:R-:W-:Y:S01]  /*3530*/  FADD.FTZ R11, R47, R10 ;  /* 0x0000000a2f0b7221 */ /* 0x000fe20000010000 */
[----:B------:R-:W-:Y:S01]  /*3540*/  FADD.FTZ R8, R70, R9 ;  /* 0x0000000946087221 */ /* 0x000fe20000010000 */
[----:B------:R-:W-:Y:S02]  /*3550*/  F2FP.F16.F32.PACK_AB R9, R36, R35 ;  /* 0x000000232409723e */ /* 0x000fe400000000ff */
[----:B------:R-:W-:Y:S01]  /*3560*/  FADD.FTZ R11, R48, R11 ;  /* 0x0000000b300b7221 */ /* 0x000fe20000010000 */
[----:B------:R-:W-:Y:S01]  /*3570*/  SEL R43, R43, 0xffffffc0, !P1 ;  /* 0xffffffc02b2b7807 */ /* 0x000fe20004800000 */
[----:B------:R-:W-:Y:S01]  /*3580*/  MUFU.EX2 R73, R73 ;  /* 0x0000004900497308 */ /* 0x000fe20000000800 */
[----:B------:R-:W-:Y:S01]  /*3590*/  PLOP3.LUT P1, PT, PT, PT, UP0, 0x80, 0x0 ;  /* 0x000000000000781c */ /* 0x000fe20003f2f008 */
[----:B------:R-:W-:Y:S01]  /*35a0*/  FADD.FTZ R10, R58, R11 ;  /* 0x0000000b3a0a7221 */ /* 0x000fe20000010000 */
[----:B------:R-:W-:-:S03]  /*35b0*/  F2FP.F16.F32.PACK_AB R11, R40, R39 ;  /* 0x00000027280b723e */ /* 0x000fc600000000ff */
[----:B------:R-:W-:Y:S02]  /*35c0*/  FADD.FTZ R25, R59, R10 ;  /* 0x0000000a3b197221 */ /* 0x000fe40000010000 */
[----:B------:R-:W0:Y:S01]  /*35d0*/  MUFU.EX2 R82, R82 ;  /* 0x0000005200527308 */ /* 0x000e220000000800 */
[----:B-1----:R-:W-:Y:S01]  /*35e0*/  F2FP.F16.F32.PACK_AB R14, R75, R72 ;  /* 0x000000484b0e723e */ /* 0x002fe200000000ff */
[----:B------:R-:W-:Y:S01]  /*35f0*/  FADD.FTZ R10, R38, R25 ;  /* 0x00000019260a7221 */ /* 0x000fe20000010000 */
[----:B------:R-:W-:-:S03]  /*3600*/  F2FP.F16.F32.PACK_AB R25, R59, R58 ;  /* 0x0000003a3b19723e */ /* 0x000fc600000000ff */
[----:B------:R-:W-:Y:S01]  /*3610*/  FADD.FTZ R35, R61, R10 ;  /* 0x0000000a3d237221 */ /* 0x000fe20000010000 */
[----:B------:R-:W-:Y:S01]  /*3620*/  F2FP.F16.F32.PACK_AB R10, R7, R6 ;  /* 0x00000006070a723e */ /* 0x000fe200000000ff */
[----:B------:R1:W-:Y:S01]  /*3630*/  MUFU.EX2 R18, R15 ;  /* 0x0000000f00127308 */ /* 0x0003e20000000800 */
[----:B------:R-:W-:-:S07]  /*3640*/  F2FP.F16.F32.PACK_AB R61, R60, R45 ;  /* 0x0000002d3c3d723e */ /* 0x000fce00000000ff */
[----:B------:R-:W2:Y:S01]  /*3650*/  MUFU.EX2 R74, R74 ;  /* 0x0000004a004a7308 */ /* 0x000ea20000000800 */
[----:B-1----:R-:W-:Y:S01]  /*3660*/  FADD.FTZ R15, R71, R8 ;  /* 0x00000008470f7221 */ /* 0x002fe20000010000 */
[----:B0-----:R-:W-:-:S03]  /*3670*/  F2FP.F16.F32.PACK_AB R24, R82, R73 ;  /* 0x000000495218723e */ /* 0x001fc600000000ff */
[----:B------:R-:W-:Y:S01]  /*3680*/  FADD.FTZ R8, R72, R15 ;  /* 0x0000000f48087221 */ /* 0x000fe20000010000 */
[----:B------:R-:W-:Y:S02]  /*3690*/  F2FP.F16.F32.PACK_AB R15, R48, R47 ;  /* 0x0000002f300f723e */ /* 0x000fe400000000ff */
[----:B------:R-:W0:Y:S01]  /*36a0*/  MUFU.EX2 R83, R83 ;  /* 0x0000005300537308 */ /* 0x000e220000000800 */
[----:B------:R-:W-:-:S04]  /*36b0*/  FADD.FTZ R8, R75, R8 ;  /* 0x000000084b087221 */ /* 0x000fc80000010000 */
[----:B------:R-:W-:Y:S01]  /*36c0*/  FADD.FTZ R33, R73, R8 ;  /* 0x0000000849217221 */ /* 0x000fe20000010000 */
[----:B------:R-:W-:Y:S02]  /*36d0*/  F2FP.F16.F32.PACK_AB R8, R5, R4 ;  /* 0x000000040508723e */ /* 0x000fe400000000ff */
[----:B------:R-:W1:Y:S01]  /*36e0*/  MUFU.EX2 R21, R21 ;  /* 0x0000001500157308 */ /* 0x000e620000000800 */
[----:B------:R-:W-:Y:S01]  /*36f0*/  FADD.FTZ R33, R82, R33 ;  /* 0x0000002152217221 */ /* 0x000fe20000010000 */
[----:B------:R-:W-:-:S03]  /*3700*/  LEA R5, R86, UR42, 0x1 ;  /* 0x0000002a56057c11 */ /* 0x000fc6000f8e08ff */
[----:B--2---:R-:W-:Y:S02]  /*3710*/  FADD.FTZ R6, R74, R33 ;  /* 0x000000214a067221 */ /* 0x004fe40000010000 */
[----:B------:R2:W-:Y:S01]  /*3720*/  STSM.16.M88.4 [R5+0x21800], R8 ;  /* 0x0218000805007844 */ /* 0x0005e20000000200 */
[----:B------:R-:W3:Y:S01]  /*3730*/  MUFU.EX2 R68, R68 ;  /* 0x0000004400447308 */ /* 0x000ee20000000800 */
[----:B0-----:R-:W-:Y:S01]  /*3740*/  FADD.FTZ R6, R83, R6 ;  /* 0x0000000653067221 */ /* 0x001fe20000010000 */
[----:B------:R-:W-:-:S06]  /*3750*/  VIADD R39, R5, 0x21800 ;  /* 0x0002180005277836 */ /* 0x000fcc0000000000 */
[----:B------:R-:W0:Y:S01]  /*3760*/  MUFU.EX2 R69, R69 ;  /* 0x0000004500457308 */ /* 0x000e220000000800 */
[----:B-1----:R-:W-:Y:S01]  /*3770*/  FADD.FTZ R7, R21, R6 ;  /* 0x0000000615077221 */ /* 0x002fe20000010000 */
[----:B------:R-:W-:Y:S01]  /*3780*/  VIADD R6, R5, 0x21820 ;  /* 0x0002182005067836 */ /* 0x000fe20000000000 */
[----:B------:R-:W-:-:S05]  /*3790*/  @P2 IADD3 R6, R39, -0x20, RZ ;  /* 0xffffffe027062810 */ /* 0x000fca0007ffe0ff */
[----:B------:R1:W-:Y:S01]  /*37a0*/  MUFU.EX2 R4, R30 ;  /* 0x0000001e00047308 */ /* 0x0003e20000000800 */
[----:B------:R-:W-:Y:S07]  /*37b0*/  STSM.16.M88.4 [R6], R12 ;  /* 0x0000000c06007844 */ /* 0x000fee0000000200 */
[----:B------:R-:W4:Y:S01]  /*37c0*/  MUFU.EX2 R17, R17 ;  /* 0x0000001100117308 */ /* 0x000f220000000800 */
[----:B-1----:R-:W-:-:S04]  /*37d0*/  FADD.FTZ R30, R34, R35 ;  /* 0x00000023221e7221 */ /* 0x002fc80000010000 */
[----:B------:R-:W-:-:S03]  /*37e0*/  FADD.FTZ R30, R37, R30 ;  /* 0x0000001e251e7221 */ /* 0x000fc60000010000 */
[----:B------:R1:W-:Y:S08]  /*37f0*/  MUFU.EX2 R36, R29 ;  /* 0x0000001d00247308 */ /* 0x0003f00000000800 */
[----:B------:R-:W5:Y:S01]  /*3800*/  MUFU.EX2 R20, R20 ;  /* 0x0000001400147308 */ /* 0x000f620000000800 */
[----:B-1----:R-:W-:Y:S01]  /*3810*/  FADD.FTZ R29, R41, R30 ;  /* 0x0000001e291d7221 */ /* 0x002fe20000010000 */
[----:B---3--:R-:W-:Y:S01]  /*3820*/  FADD.FTZ R30, R68, R7 ;  /* 0x00000007441e7221 */ /* 0x008fe20000010000 */
[----:B------:R-:W-:-:S02]  /*3830*/  IMAD.IADD R7, R39, 0x1, R43 ;  /* 0x0000000127077824 */ /* 0x000fc400078e022b */
[----:B------:R-:W-:Y:S01]  /*3840*/  FADD.FTZ R40, R42, R29 ;  /* 0x0000001d2a287221 */ /* 0x000fe20000010000 */
[----:B0-----:R-:W-:Y:S02]  /*3850*/  FADD.FTZ R29, R69, R30 ;  /* 0x0000001e451d7221 */ /* 0x001fe40000010000 */
[----:B------:R-:W0:Y:S08]  /*3860*/  MUFU.EX2 R23, R23 ;  /* 0x0000001700177308 */ /* 0x000e300000000800 */
[----:B------:R1:W2:Y:S08]  /*3870*/  MUFU.EX2 R32, R26 ;  /* 0x0000001a00207308 */ /* 0x0002b00000000800 */
[----:B------:R3:W-:Y:S01]  /*3880*/  MUFU.EX2 R35, R28 ;  /* 0x0000001c00237308 */ /* 0x0007e20000000800 */
[----:B-1----:R-:W-:-:S05]  /*3890*/  F2FP.F16.F32.PACK_AB R26, R83, R74 ;  /* 0x0000004a531a723e */ /* 0x002fca00000000ff */
[----:B------:R1:W-:Y:S02]  /*38a0*/  STSM.16.M88.4 [R7], R24 ;  /* 0x0000001807007844 */ /* 0x0003e40000000200 */
[----:B------:R-:W1:Y:S01]  /*38b0*/  MUFU.EX2 R19, R19 ;  /* 0x0000001300137308 */ /* 0x000e620000000800 */
[----:B---3--:R-:W-:-:S04]  /*38c0*/  FADD.FTZ R28, R18, R29 ;  /* 0x0000001d121c7221 */ /* 0x008fc80000010000 */
[----:B----4-:R-:W-:-:S03]  /*38d0*/  FADD.FTZ R29, R17, R28 ;  /* 0x0000001c111d7221 */ /* 0x010fc60000010000 */
[----:B------:R3:W4:Y:S01]  /*38e0*/  MUFU.EX2 R33, R31 ;  /* 0x0000001f00217308 */ /* 0x0007220000000800 */
[----:B-----5:R-:W-:Y:S01]  /*38f0*/  FADD.FTZ R28, R20, R29 ;  /* 0x0000001d141c7221 */ /* 0x020fe20000010000 */
[----:B------:R-:W-:-:S03]  /*3900*/  F2FP.F16.F32.PACK_AB R29, R37, R34 ;  /* 0x00000022251d723e */ /* 0x000fc600000000ff */
[----:B0-----:R-:W-:-:S03]  /*3910*/  FADD.FTZ R37, R23, R28 ;  /* 0x0000001c17257221 */ /* 0x001fc60000010000 */
[----:B------:R-:W0:Y:S01]  /*3920*/  MUFU.EX2 R53, R53 ;  /* 0x0000003500357308 */ /* 0x000e220000000800 */
[----:B---3--:R-:W-:Y:S01]  /*3930*/  FADD.FTZ R31, R45, R40 ;  /* 0x000000282d1f7221 */ /* 0x008fe20000010000 */
[----:B--2---:R-:W-:Y:S01]  /*3940*/  FADD.FTZ R8, R32, R37 ;  /* 0x0000002520087221 */ /* 0x004fe20000010000 */
[----:B-1----:R-:W-:Y:S02]  /*3950*/  F2FP.F16.F32.PACK_AB R24, R36, R19 ;  /* 0x000000132418723e */ /* 0x002fe400000000ff */
[----:B------:R-:W-:Y:S01]  /*3960*/  FADD.FTZ R31, R60, R31 ;  /* 0x0000001f3c1f7221 */ /* 0x000fe20000010000 */
[----:B------:R-:W-:Y:S01]  /*3970*/  FADD.FTZ R9, R19, R8 ;  /* 0x0000000813097221 */ /* 0x000fe20000010000 */
[----:B------:R-:W-:Y:S01]  /*3980*/  IMAD.IADD R8, R43, 0x1, R6 ;  /* 0x000000012b087824 */ /* 0x000fe200078e0206 */
[----:B------:R-:W1:Y:S01]  /*3990*/  MUFU.EX2 R49, R49 ;  /* 0x0000003100317308 */ /* 0x000e620000000800 */
[----:B------:R-:W-:Y:S01]  /*39a0*/  FADD.FTZ R30, R62, R31 ;  /* 0x0000001f3e1e7221 */ /* 0x000fe20000010000 */
[----:B------:R-:W-:Y:S01]  /*39b0*/  FADD.FTZ R9, R36, R9 ;  /* 0x0000000924097221 */ /* 0x000fe20000010000 */
[----:B------:R-:W-:-:S02]  /*39c0*/  F2FP.F16.F32.PACK_AB R60, R20, R17 ;  /* 0x00000011143c723e */ /* 0x000fc400000000ff */
[----:B------:R-:W-:Y:S01]  /*39d0*/  FADD.FTZ R31, R63, R30 ;  /* 0x0000001e3f1f7221 */ /* 0x000fe20000010000 */
[----:B------:R-:W-:Y:S01]  /*39e0*/  FADD.FTZ R10, R4, R9 ;  /* 0x00000009040a7221 */ /* 0x000fe20000010000 */
[----:B------:R-:W-:Y:S01]  /*39f0*/  F2FP.F16.F32.PACK_AB R30, R18, R69 ;  /* 0x00000045121e723e */ /* 0x000fe200000000ff */
[----:B------:R-:W2:Y:S01]  /*3a00*/  MUFU.EX2 R50, R50 ;  /* 0x0000003200327308 */ /* 0x000ea20000000800 */
[----:B------:R-:W-:Y:S01]  /*3a10*/  FADD.FTZ R28, R46, R31 ;  /* 0x0000001f2e1c7221 */ /* 0x000fe20000010000 */
[----:B----4-:R-:W-:Y:S01]  /*3a20*/  FADD.FTZ R10, R33, R10 ;  /* 0x0000000a210a7221 */ /* 0x010fe20000010000 */
[----:B------:R-:W-:Y:S02]  /*3a30*/  F2FP.F16.F32.PACK_AB R31, R42, R41 ;  /* 0x000000292a1f723e */ /* 0x000fe400000000ff */
[----:B0-----:R-:W-:Y:S01]  /*3a40*/  FADD.FTZ R28, R53, R28 ;  /* 0x0000001c351c7221 */ /* 0x001fe20000010000 */
[----:B------:R-:W-:Y:S01]  /*3a50*/  FADD.FTZ R9, R35, R10 ;  /* 0x0000000a23097221 */ /* 0x000fe20000010000 */
[----:B------:R-:W-:Y:S01]  /*3a60*/  F2FP.F16.F32.PACK_AB R63, R63, R62 ;  /* 0x0000003e3f3f723e */ /* 0x000fe200000000ff */
[----:B------:R-:W0:Y:S01]  /*3a70*/  MUFU.EX2 R54, R54 ;  /* 0x0000003600367308 */ /* 0x000e220000000800 */
[----:B-1----:R-:W-:Y:S01]  /*3a80*/  FADD.FTZ R11, R49, R28 ;  /* 0x0000001c310b7221 */ /* 0x002fe20000010000 */
[----:B------:R-:W-:-:S02]  /*3a90*/  F2FP.F16.F32.PACK_AB R28, R68, R21 ;  /* 0x00000015441c723e */ /* 0x000fc400000000ff */
[----:B------:R-:W-:Y:S02]  /*3aa0*/  F2FP.F16.F32.PACK_AB R62, R32, R23 ;  /* 0x00000017203e723e */ /* 0x000fe400000000ff */
[----:B------:R-:W-:Y:S01]  /*3ab0*/  F2FP.F16.F32.PACK_AB R25, R53, R46 ;  /* 0x0000002e3519723e */ /* 0x000fe200000000ff */
[----:B------:R1:W-:Y:S01]  /*3ac0*/  STSM.16.M88.4 [R8], R28 ;  /* 0x0000001c08007844 */ /* 0x0003e20000000200 */
[----:B------:R-:W1:Y:S01]  /*3ad0*/  MUFU.EX2 R55, R55 ;  /* 0x0000003700377308 */ /* 0x000e620000000800 */
[C---:B--2---:R-:W-:Y:S01]  /*3ae0*/  FADD.FTZ R11, R50.reuse, R11 ;  /* 0x0000000b320b7221 */ /* 0x044fe20000010000 */
[----:B------:R-:W-:Y:S01]  /*3af0*/  F2FP.F16.F32.PACK_AB R27, R50, R49 ;  /* 0x00000031321b723e */ /* 0x000fe200000000ff */
[----:B------:R2:W-:Y:S01]  /*3b00*/  STSM.16.M88.4 [R5+0x27800], R60 ;  /* 0x0278003c05007844 */ /* 0x0005e20000000200 */
[----:B------:R-:W-:-:S04]  /*3b10*/  F2FP.F16.F32.PACK_AB R26, R33, R4 ;  /* 0x00000004211a723e */ /* 0x000fc800000000ff */
[----:B------:R-:W3:Y:S01]  /*3b20*/  MUFU.EX2 R56, R56 ;  /* 0x0000003800387308 */ /* 0x000ee20000000800 */
[----:B0-----:R-:W-:Y:S01]  /*3b30*/  FADD.FTZ R12, R54, R11 ;  /* 0x0000000b360c7221 */ /* 0x001fe20000010000 */
[----:B------:R2:W-:Y:S06]  /*3b40*/  STSM.16.M88.4 [R6+0x6000], R24 ;  /* 0x0060001806007844 */ /* 0x0005ec0000000200 */
[----:B------:R-:W0:Y:S01]  /*3b50*/  MUFU.EX2 R65, R65 ;  /* 0x0000004100417308 */ /* 0x000e220000000800 */
[C---:B-1----:R-:W-:Y:S01]  /*3b60*/  F2FP.F16.F32.PACK_AB R29, R55.reuse, R54 ;  /* 0x00000036371d723e */ /* 0x042fe200000000ff */
[----:B------:R-:W-:-:S06]  /*3b70*/  FADD.FTZ R11, R55, R12 ;  /* 0x0000000c370b7221 */ /* 0x000fcc0000010000 */
[----:B------:R-:W1:Y:S01]  /*3b80*/  MUFU.EX2 R38, R85 ;  /* 0x0000005500267308 */ /* 0x000e620000000800 */
[----:B---3--:R-:W-:-:S07]  /*3b90*/  FADD.FTZ R10, R56, R11 ;  /* 0x0000000b380a7221 */ /* 0x008fce0000010000 */
[----:B------:R-:W3:Y:S01]  /*3ba0*/  MUFU.EX2 R76, R76 ;  /* 0x0000004c004c7308 */ /* 0x000ee20000000800 */
[C---:B0-----:R-:W-:Y:S01]  /*3bb0*/  F2FP.F16.F32.PACK_AB R31, R65.reuse, R56 ;  /* 0x00000038411f723e */ /* 0x041fe200000000ff */
[----:B------:R-:W-:-:S06]  /*3bc0*/  FADD.FTZ R11, R65, R10 ;  /* 0x0000000a410b7221 */ /* 0x000fcc0000010000 */
[----:B------:R-:W0:Y:S01]  /*3bd0*/  MUFU.EX2 R77, R77 ;  /* 0x0000004d004d7308 */ /* 0x000e220000000800 */
[C---:B-1----:R-:W-:Y:S01]  /*3be0*/  FADD.FTZ R9, R38.reuse, R9 ;  /* 0x0000000926097221 */ /* 0x042fe20000010000 */
[----:B------:R-:W-:-:S06]  /*3bf0*/  F2FP.F16.F32.PACK_AB R28, R38, R35 ;  /* 0x00000023261c723e */ /* 0x000fcc00000000ff */
[----:B------:R-:W1:Y:S01]  /*3c00*/  MUFU.EX2 R66, R66 ;  /* 0x0000004200427308 */ /* 0x000e620000000800 */
[----:B---3--:R-:W-:-:S07]  /*3c10*/  FADD.FTZ R10, R76, R9 ;  /* 0x000000094c0a7221 */ /* 0x008fce0000010000 */
[----:B------:R-:W3:Y:S01]  /*3c20*/  MUFU.EX2 R67, R67 ;  /* 0x0000004300437308 */ /* 0x000ee20000000800 */
[C---:B0-----:R-:W-:Y:S01]  /*3c30*/  F2FP.F16.F32.PACK_AB R30, R77.reuse, R76 ;  /* 0x0000004c4d1e723e */ /* 0x041fe200000000ff */
[----:B------:R-:W-:-:S04]  /*3c40*/  FADD.FTZ R9, R77, R10 ;  /* 0x0000000a4d097221 */ /* 0x000fc80000010000 */
[----:B------:R2:W-:Y:S02]  /*3c50*/  STSM.16.M88.4 [R7+0x6000], R28 ;  /* 0x0060001c07007844 */ /* 0x0005e40000000200 */
[----:B------:R-:W0:Y:S01]  /*3c60*/  MUFU.EX2 R64, R64 ;  /* 0x0000004000407308 */ /* 0x000e220000000800 */
[----:B-1----:R-:W-:-:S07]  /*3c70*/  FADD.FTZ R12, R66, R11 ;  /* 0x0000000b420c7221 */ /* 0x002fce0000010000 */
[----:B------:R-:W1:Y:S01]  /*3c80*/  MUFU.EX2 R51, R51 ;  /* 0x0000003300337308 */ /* 0x000e620000000800 */
[C---:B---3--:R-:W-:Y:S01]  /*3c90*/  F2FP.F16.F32.PACK_AB R37, R67.reuse, R66 ;  /* 0x000000424325723e */ /* 0x048fe200000000ff */
[----:B------:R-:W-:-:S06]  /*3ca0*/  FADD.FTZ R11, R67, R12 ;  /* 0x0000000c430b7221 */ /* 0x000fcc0000010000 */
[----:B------:R-:W3:Y:S01]  /*3cb0*/  MUFU.EX2 R78, R78 ;  /* 0x0000004e004e7308 */ /* 0x000ee20000000800 */
[----:B0-----:R-:W-:-:S07]  /*3cc0*/  FADD.FTZ R12, R64, R11 ;  /* 0x0000000b400c7221 */ /* 0x001fce0000010000 */
[----:B------:R-:W0:Y:S01]  /*3cd0*/  MUFU.EX2 R79, R79 ;  /* 0x0000004f004f7308 */ /* 0x000e220000000800 */
[C---:B-1----:R-:W-:Y:S01]  /*3ce0*/  F2FP.F16.F32.PACK_AB R39, R51.reuse, R64 ;  /* 0x000000403327723e */ /* 0x042fe200000000ff */
[----:B------:R-:W-:-:S06]  /*3cf0*/  FADD.FTZ R12, R51, R12 ;  /* 0x0000000c330c7221 */ /* 0x000fcc0000010000 */
[----:B------:R-:W-:Y:S01]  /*3d00*/  MUFU.EX2 R80, R80 ;  /* 0x0000005000507308 */ /* 0x000fe20000000800 */
[----:B---3--:R-:W-:-:S07]  /*3d10*/  FADD.FTZ R10, R78, R9 ;  /* 0x000000094e0a7221 */ /* 0x008fce0000010000 */
[----:B------:R-:W1:Y:S01]  /*3d20*/  MUFU.EX2 R81, R81 ;  /* 0x0000005100517308 */ /* 0x000e620000000800 */
[C---:B0-----:R-:W-:Y:S01]  /*3d30*/  F2FP.F16.F32.PACK_AB R36, R79.reuse, R78 ;  /* 0x0000004e4f24723e */ /* 0x041fe200000000ff */
[----:B------:R-:W-:Y:S01]  /*3d40*/  FADD.FTZ R9, R79, R10 ;  /* 0x0000000a4f097221 */ /* 0x000fe20000010000 */
[----:B-1----:R-:W-:-:S03]  /*3d50*/  F2FP.F16.F32.PACK_AB R38, R81, R80 ;  /* 0x000000505126723e */ /* 0x002fc600000000ff */
[----:B------:R-:W-:Y:S02]  /*3d60*/  FADD.FTZ R80, R80, R9 ;  /* 0x0000000950507221 */ /* 0x000fe40000010000 */
[----:B------:R2:W-:Y:S02]  /*3d70*/  STSM.16.M88.4 [R8+0x6000], R36 ;  /* 0x0060002408007844 */ /* 0x0005e40000000200 */
[----:B------:R-:W-:Y:S01]  /*3d80*/  FADD.FTZ R9, R81, R80 ;  /* 0x0000005051097221 */ /* 0x000fe20000010000 */
[----:B------:R0:W-:Y:S06]  /*3d90*/  MEMBAR.ALL.CTA ;  /* 0x0000000000007992 */ /* 0x0001ec0000008000 */
[----:B0-----:R-:W0:Y:S02]  /*3da0*/  FENCE.VIEW.ASYNC.S ;  /* 0x00000000000073c6 */ /* 0x001e240000000000 */
[----:B0-----:R-:W-:Y:S01]  /*3db0*/  NOP ;  /* 0x0000000000007918 */ /* 0x001fe20000000000 */
[----:B------:R-:W-:Y:S05]  /*3dc0*/  @!P1 BRA `(.L_x_10042) ;  /* 0x0000002800ac9947 */ /* 0x000fea0003800000 */
[----:B------:R-:W-:Y:S01]  /*3dd0*/  IMAD.MOV.U32 R11, RZ, RZ, R52 ;  /* 0x000000ffff0b7224 */ /* 0x000fe200078e0034 */
[----:B------:R-:W-:Y:S01]  /*3de0*/  IADD3 R10, R6, 0x6000, RZ ;  /* 0x00006000060a7810 */ /* 0x000fe20007ffe0ff */
        /* <DEDUP_REMOVED lines=27> */
[----:B------:R-:W-:Y:S01]  /*3fa0*/  ULDC UR5, c[0x0][0x9d8] ;  /* 0x0002760000057ab9 */ /* 0x000fe20000000800 */
[----:B------:R-:W-:-:S05]  /*3fb0*/  ULDC UR4, c[0x0][0x988] ;  /* 0x0002620000047ab9 */ /* 0x000fca0000000800 */
.L_x_10053:
[----:B------:R-:W-:Y:S01]  /*3fc0*/  ISETP.NE.AND P2, PT, RZ, UR41, PT ;  /* 0x00000029ff007c0c */ /* 0x000fe2000bf45270 */
[----:B------:R-:W-:-:S04]  /*3fd0*/  UISETP.NE.AND UP0, UPT, UR7, 0x1, UPT ;  /* 0x000000010700788c */ /* 0x000fc8000bf05270 */
[----:B------:R-:W-:-:S04]  /*3fe0*/  USEL UR33, URZ, 0x1, UP0 ;  /* 0x000000013f217887 */ /* 0x000fc80008000000 */
[----:B------:R-:W-:-:S04]  /*3ff0*/  ULOP3.LUT UR33, UR35, UR33, URZ, 0x3c, !UPT ;  /* 0x0000002123217292 */ /* 0x000fc8000f8e3c3f */
[----:B------:R-:W-:Y:S08]  /*4000*/  @P2 BRA `(.L_x_10043) ;  /* 0x0000000000382947 */ /* 0x000ff00003800000 */
[----:B------:R-:W-:Y:S05]  /*4010*/  @!P0 BRA `(.L_x_10044) ;  /* 0x0000000000048947 */ /* 0x000fea0003800000 */
[----:B------:R-:W-:Y:S01]  /*4020*/  BPT.TRAP 0x1 ;  /* 0x000000040000795c */ /* 0x000fe20000300000 */
.L_x_10044:
        /* <DEDUP_REMOVED lines=9> */
.L_x_10045:
[----:B-1----:R-:W-:Y:S05]  /*40c0*/  @P1 BRA `(.L_x_10043) ;  /* 0x0000000000081947 */ /* 0x002fea0003800000 */
[----:B------:R-:W1:Y:S02]  /*40d0*/  SYNCS.PHASECHK.TRANS64.TRYWAIT P1, [UR10+0x2d830], R0 ;  /* 0x02d83000ff0075a7 */ /* 0x000e64000802014a */
[----:B-1----:R-:W-:Y:S05]  /*40e0*/  @!P1 BRA `(.L_x_10046) ;  /* 0x0000008000909947 */ /* 0x002fea0003800000 */
.L_x_10043:
        /* <DEDUP_REMOVED lines=10> */
[----:B------:R-:W-:Y:S01]  /*4190*/  UIMAD UR30, UR44, 0x600, UR32 ;  /* 0x000006002c1e78a4 */ /* 0x000fe2000f8e0220 */
        /* <DEDUP_REMOVED lines=9> */
[----:B--2---:R-:W-:-:S06]  /*4230*/  WARPGROUP.ARRIVE ;  /* 0x00000000000079c5 */ /* 0x004fcc0000000000 */
        /* <DEDUP_REMOVED lines=20> */
.L_x_10048:
[----:B------:R-:W-:Y:S01]  /*4380*/  ULEA UR10, UR7, UR42, 0x3 ;  /* 0x0000002a070a7291 */ /* 0x000fe2000f8e183f */
[----:B------:R-:W-:-:S04]  /*4390*/  MOV R13, UR35 ;  /* 0x00000023000d7c02 */ /* 0x000fc80008000f00 */
[----:B------:R-:W-:-:S04]  /*43a0*/  SHF.L.U32 R13, R13, 0x1f, RZ ;  /* 0x0000001f0d0d7819 */ /* 0x000fc800000006ff */
[----:B------:R0:W1:Y:S01]  /*43b0*/  SYNCS.PHASECHK.TRANS64.TRYWAIT P1, [UR10+0x2d850], R13 ;  /* 0x02d8500dff0075a7 */ /* 0x000062000802014a */
[----:B------:R-:W-:Y:S05]  /*43c0*/  @!P0 BRA `(.L_x_10049) ;  /* 0x0000000000048947 */ /* 0x000fea0003800000 */
[----:B------:R-:W-:Y:S01]  /*43d0*/  BPT.TRAP 0x1 ;  /* 0x000000040000795c */ /* 0x000fe20000300000 */
.L_x_10049:
[----:B-1----:R-:W-:Y:S05]  /*43e0*/  @P1 BRA `(.L_x_10047) ;  /* 0x0000000000081947 */ /* 0x002fea0003800000 */
[----:B------:R-:W1:Y:S02]  /*43f0*/  SYNCS.PHASECHK.TRANS64.TRYWAIT P1, [UR10+0x2d850], R13 ;  /* 0x02d8500dff0075a7 */ /* 0x000e64000802014a */
[----:B-1----:R-:W-:Y:S05]  /*4400*/  @!P1 BRA `(.L_x_10050) ;  /* 0x0000007c00e09947 */ /* 0x002fea0003800000 */
.L_x_10047:
[----:B------:R-:W-:Y:S01]  /*4410*/  UIADD3 UR10, UR42, 0x400, URZ ;  /* 0x000004002a0a7890 */ /* 0x000fe2000fffe03f */
[----:B------:R-:W-:Y:S01]  /*4420*/  WARPGROUP.ARRIVE ;  /* 0x00000000000079c5 */ /* 0x000fe20000000000 */
[----:B------:R-:W-:Y:S01]  /*4430*/  ULOP3.LUT UR11, UR43, 0x10000, URZ, 0xfc, !UPT ;  /* 0x000100002b0b7892 */ /* 0x000fe2000f8efc3f */
[----:B01----:R-:W-:Y:S01]  /*4440*/  VIADD R13, R16, 0x9 ;  /* 0x00000009100d7836 */ /* 0x003fe20000000000 */
[----:B------:R-:W-:Y:S01]  /*4450*/  USHF.R.U32.HI UR10, URZ, 0x4, UR10 ;  /* 0x000000043f0a7899 */ /* 0x000fe2000801160a */
[----:B------:R-:W-:Y:S01]  /*4460*/  ISETP.GE.U32.AND P1, PT, R22, 0x180, PT ;  /* 0x000001801600780c */ /* 0x000fe20003f26070 */
[----:B------:R-:W-:Y:S01]  /*4470*/  UMOV UR29, 0x40000040 ;  /* 0x40000040001d7882 */ /* 0x000fe20000000000 */
[----:B------:R-:W-:Y:S01]  /*4480*/  UMOV UR31, 0x80000020 ;  /* 0x80000020001f7882 */ /* 0x000fe20000000000 */
[----:B------:R-:W-:Y:S01]  /*4490*/  ULOP3.LUT UR10, UR10, 0x3fff, URZ, 0xc0, !UPT ;  /* 0x00003fff0a0a7892 */ /* 0x000fe2000f8ec03f */
[----:B------:R-:W-:Y:S01]  /*44a0*/  SEL R13, R13, 0x9, !P1 ;  /* 0x000000090d0d7807 */ /* 0x000fe20004800000 */
[----:B------:R-:W-:-:S02]  /*44b0*/  UMOV UR28, UR11 ;  /* 0x0000000b001c7c82 */ /* 0x000fc40008000000 */
[----:B------:R-:W-:-:S04]  /*44c0*/  ULOP3.LUT UR10, UR10, 0x2000000, URZ, 0xfc, !UPT ;  /* 0x020000000a0a7892 */ /* 0x000fc8000f8efc3f */
[----:B------:R-:W-:-:S07]  /*44d0*/  UIMAD UR10, UR7, 0x600, UR10 ;  /* 0x00000600070a78a4 */ /* 0x000fce000f8e020a */
[----:B------:R-:W-:Y:S02]  /*44e0*/  UMOV UR30, UR10 ;  /* 0x0000000a001e7c82 */ /* 0x000fe40008000000 */
[----:B------:R-:W-:Y:S01]  /*44f0*/  HGMMA.64x96x16.F32 R88, gdesc[UR28].tnspB, R88, gsb0 ;  /* 0x416000001c5879f0 */ /* 0x000fe20008000858 */
[----:B------:R-:W-:Y:S02]  /*4500*/  UIADD3 UR28, UR11, 0x2, URZ ;  /* 0x000000020b1c7890 */ /* 0x000fe4000fffe03f */
[----:B------:R-:W-:Y:S01]  /*4510*/  UIADD3 UR30, UR10, 0x40, URZ ;  /* 0x000000400a1e7890 */ /* 0x000fe2000fffe03f */
[----:B------:R-:W-:Y:S01]  /*4520*/  UMOV UR29, 0x40000040 ;  /* 0x40000040001d7882 */ /* 0x000fe20000000000 */
[----:B------:R-:W-:Y:S01]  /*4530*/  UMOV UR31, 0x80000020 ;  /* 0x80000020001f7882 */ /* 0x000fe20000000000 */
[----:B------:R-:W-:Y:S02]  /*4540*/  WARPGROUP.DEPBAR.LE gsb0, 0x0 ;  /* 0x00008000000079c5 */ /* 0x000fe40000010000 */
[----:B------:R-:W-:-:S06]  /*4550*/  WARPGROUP.ARRIVE ;  /* 0x00000000000079c5 */ /* 0x000fcc0000000000 */
        /* <DEDUP_REMOVED lines=42> */
[----:B------:R-:W-:Y:S03]  /*4800*/  HGMMA.64x96x16.F32 R88, gdesc[UR28].tnspB, R88, gsb0 ;  /* 0x416000001c5879f0 */ /* 0x000fe60008000858 */
[----:B------:R-:W-:Y:S02]  /*4810*/  WARPGROUP.DEPBAR.LE gsb0, 0x0 ;  /* 0x00008000000079c5 */ /* 0x000fe40000010000 */
[----:B------:R0:W-:Y:S06]  /*4820*/  BAR.ARV R13, 0x100 ;  /* 0x0004000d0000751d */ /* 0x0001ec0000002000 */
[----:B------:R-:W-:Y:S05]  /*4830*/  @!P0 BRA `(.L_x_10051) ;  /* 0x0000000000048947 */ /* 0x000fea0003800000 */
[----:B------:R-:W-:Y:S01]  /*4840*/  BPT.TRAP 0x1 ;  /* 0x000000040000795c */ /* 0x000fe20000300000 */
.L_x_10051:
        /* <DEDUP_REMOVED lines=67> */
[----:B------:R-:W-:-:S03]  /*4c80*/  R2UR UR10, R0 ;  /* 0x00000000000a72ca */ /* 0x000fc600000e0000 */
[----:B------:R-:W2:Y:S01]  /*4c90*/  MUFU.TANH R23, R23 ;  /* 0x0000001700177308 */ /* 0x000ea20000002400 */
[----:B0-----:R-:W-:-:S07]  /*4ca0*/  FMNMX.FTZ R52, R19, R52, !PT ;  /* 0x0000003413347209 */ /* 0x001fce0007810000 */
[----:B------:R-:W0:Y:S01]  /*4cb0*/  MUFU.TANH R25, R25 ;  /* 0x0000001900197308 */ /* 0x000e220000002400 */
[----:B-1----:R-:W-:Y:S01]  /*4cc0*/  FMNMX.FTZ R70, R21, R70, !PT ;  /* 0x0000004615467209 */ /* 0x002fe20007810000 */
[----:B------:R-:W-:-:S04]  /*4cd0*/  ULEA UR10, UR10, UR42, 0x3 ;  /* 0x0000002a0a0a7291 */ /* 0x000fc8000f8e183f */
[----:B------:R-:W-:Y:S02]  /*4ce0*/  UIADD3 UR10, UR10, 0x2d840, URZ ;  /* 0x0002d8400a0a7890 */ /* 0x000fe4000fffe03f */
[----:B------:R-:W1:Y:S01]  /*4cf0*/  MUFU.TANH R24, R24 ;  /* 0x0000001800187308 */ /* 0x000e620000002400 */
[----:B--2---:R-:W-:Y:S01]  /*4d00*/  FMNMX.FTZ R57, R23, R52, !PT ;  /* 0x0000003417397209 */ /* 0x004fe20007810000 */
[----:B------:R-:W-:-:S06]  /*4d10*/  UPRMT UR10, UR6, 0x654, UR10 ;  /* 0x00000654060a7896 */ /* 0x000fcc000800000a */
[----:B------:R-:W2:Y:S01]  /*4d20*/  MUFU.TANH R26, R26 ;  /* 0x0000001a001a7308 */ /* 0x000ea20000002400 */
[----:B0-----:R-:W-:Y:S01]  /*4d30*/  FMNMX.FTZ R71, R25, R70, !PT ;  /* 0x0000004619477209 */ /* 0x001fe20007810000 */
[----:B------:R-:W-:Y:S01]  /*4d40*/  FMUL.FTZ R70, R77, UR5 ;  /* 0x000000054d467c20 */ /* 0x000fe20008410000 */
        /* <DEDUP_REMOVED lines=172> */
[----:B------:R-:W-:Y:S01]  /*5810*/  FFMA.FTZ R66, R78, UR4, -R82 ;  /* 0x000000044e427c23 */ /* 0x000fe20008010852 */
[----:B------:R-:W-:Y:S01]  /*5820*/  FFMA.FTZ R82, R26, UR4, -R61 ;  /* 0x000000041a527c23 */ /* 0x000fe2000801083d */
[----:B0-----:R-:W-:Y:S01]  /*5830*/  FFMA.FTZ R9, R4, R9, R85 ;  /* 0x0000000904097223 */ /* 0x001fe20000010055 */
[--C-:B------:R-:W-:Y:S01]  /*5840*/  FFMA.FTZ R31, R29, UR4, -R61.reuse ;  /* 0x000000041d1f7c23 */ /* 0x100fe2000801083d */
[--C-:B------:R-:W-:Y:S01]  /*5850*/  FFMA.FTZ R78, R30, UR4, -R61.reuse ;  /* 0x000000041e4e7c23 */ /* 0x100fe2000801083d */
        /* <DEDUP_REMOVED lines=16> */
[--C-:B------:R-:W-:Y:S01]  /*5960*/  FFMA.FTZ R46, R56, UR4, -R61.reuse ;  /* 0x00000004382e7c23 */ /* 0x100fe2000801083d */
[----:B------:R-:W2:Y:S01]  /*5970*/  MUFU.EX2 R35, R35 ;  /* 0x0000002300237308 */ /* 0x000ea20000000800 */
        /* <DEDUP_REMOVED lines=13> */
[----:B------:R-:W-:-:S02]  /*5a50*/  FFMA.FTZ R61, R80, UR4, -R61 ;  /* 0x00000004503d7c23 */ /* 0x000fc4000801083d */
        /* <DEDUP_REMOVED lines=118> */
.L_x_10052:
[----:B------:R-:W-:Y:S01]  /*61c0*/  ULEA UR7, UR7, UR42, 0x3 ;  /* 0x0000002a07077291 */ /* 0x000fe2000f8e183f */
[----:B------:R-:W-:Y:S01]  /*61d0*/  F2FP.F16.F32.PACK_AB R32, R144, R85 ;  /* 0x000000559020723e */ /* 0x000fe200000000ff */
[----:B------:R-:W-:Y:S01]  /*61e0*/  UISETP.GT.AND UP0, UPT, UR34, UR40, UPT ;  /* 0x000000282200728c */ /* 0x000fe2000bf04270 */
[----:B------:R-:W-:Y:S01]  /*61f0*/  F2FP.F16.F32.PACK_AB R33, R73, R18 ;  /* 0x000000124921723e */ /* 0x000fe200000000ff */
[----:B------:R-:W-:Y:S01]  /*6200*/  UIADD3 UR7, UR7, 0x2d860, URZ ;  /* 0x0002d86007077890 */ /* 0x000fe2000fffe03f */
[----:B------:R-:W-:Y:S01]  /*6210*/  F2FP.F16.F32.PACK_AB R34, R137, R84 ;  /* 0x000000548922723e */ /* 0x000fe200000000ff */
[----:B------:R-:W-:Y:S01]  /*6220*/  UIADD3 UR10, UR34, -0x1, URZ ;  /* 0xffffffff220a7890 */ /* 0x000fe2000fffe03f */
[----:B------:R-:W-:Y:S01]  /*6230*/  F2FP.F16.F32.PACK_AB R35, R28, R35 ;  /* 0x000000231c23723e */ /* 0x000fe200000000ff */
[----:B------:R-:W-:Y:S01]  /*6240*/  UPRMT UR7, UR6, 0x654, UR7 ;  /* 0x0000065406077896 */ /* 0x000fe20008000007 */
[----:B------:R-:W-:Y:S01]  /*6250*/  F2FP.F16.F32.PACK_AB R28, R142, R83 ;  /* 0x000000538e1c723e */ /* 0x000fe200000000ff */
[----:B------:R-:W-:Y:S01]  /*6260*/  UMOV UR35, UR33 ;  /* 0x0000002100237c82 */ /* 0x000fe20008000000 */
[----:B------:R-:W-:Y:S01]  /*6270*/  F2FP.F16.F32.PACK_AB R29, R82, R15 ;  /* 0x0000000f521d723e */ /* 0x000fe200000000ff */
[-C--:B------:R-:W-:Y:S01]  /*6280*/  FMUL.FTZ R88, R88, R4.reuse ;  /* 0x0000000458587220 */ /* 0x080fe20000410000 */
[----:B------:R-:W-:Y:S01]  /*6290*/  F2FP.F16.F32.PACK_AB R30, R140, R81 ;  /* 0x000000518c1e723e */ /* 0x000fe200000000ff */
[----:B------:R-:W-:Y:S01]  /*62a0*/  UMOV UR34, UR10 ;  /* 0x0000000a00227c82 */ /* 0x000fe20008000000 */
[----:B------:R-:W-:Y:S01]  /*62b0*/  F2FP.F16.F32.PACK_AB R31, R78, R31 ;  /* 0x0000001f4e1f723e */ /* 0x000fe200000000ff */
[----:B------:R-:W-:Y:S01]  /*62c0*/  FMUL.FTZ R89, R89, R4 ;  /* 0x0000000459597220 */ /* 0x000fe20000410000 */
[----:B------:R-:W-:Y:S01]  /*62d0*/  F2FP.F16.F32.PACK_AB R25, R26, R25 ;  /* 0x000000191a19723e */ /* 0x000fe200000000ff */
[----:B------:R-:W-:Y:S01]  /*62e0*/  SYNCS.ARRIVE.TRANS64.RED.A1T0 RZ, [UR7], RZ ;  /* 0x000000ffffff79a7 */ /* 0x000fe20008100407 */
[----:B------:R-:W-:Y:S01]  /*62f0*/  F2FP.F16.F32.PACK_AB R26, R138, R27 ;  /* 0x0000001b8a1a723e */ /* 0x000fe200000000ff */
[----:B------:R-:W-:Y:S01]  /*6300*/  STSM.16.M88.4 [R5+0x21800], R32 ;  /* 0x0218002005007844 */ /* 0x000fe20000000200 */
[----:B------:R-:W-:Y:S01]  /*6310*/  F2FP.F16.F32.PACK_AB R24, R87, R24 ;  /* 0x000000185718723e */ /* 0x000fe200000000ff */
[----:B------:R-:W-:Y:S01]  /*6320*/  FMUL.FTZ R92, R92, R4 ;  /* 0x000000045c5c7220 */ /* 0x000fe20000410000 */
[----:B------:R-:W-:Y:S01]  /*6330*/  F2FP.F16.F32.PACK_AB R27, R69, R20 ;  /* 0x00000014451b723e */ /* 0x000fe200000000ff */
[----:B------:R0:W-:Y:S01]  /*6340*/  STSM.16.M88.4 [R6], R28 ;  /* 0x0000001c06007844 */ /* 0x0001e20000000200 */
[----:B------:R-:W-:Y:S01]  /*6350*/  F2FP.F16.F32.PACK_AB R36, R39, R36 ;  /* 0x000000242724723e */ /* 0x000fe200000000ff */
[-C--:B------:R-:W-:Y:S01]  /*6360*/  FMUL.FTZ R93, R93, R4.reuse ;  /* 0x000000045d5d7220 */ /* 0x080fe20000410000 */
[----:B------:R-:W-:Y:S01]  /*6370*/  F2FP.F16.F32.PACK_AB R37, R38, R37 ;  /* 0x000000252625723e */ /* 0x000fe200000000ff */
[----:B------:R1:W-:Y:S01]  /*6380*/  STSM.16.M88.4 [R7], R24 ;  /* 0x0000001807007844 */ /* 0x0003e20000000200 */
[----:B------:R-:W-:Y:S01]  /*6390*/  F2FP.F16.F32.PACK_AB R38, R136, R23 ;  /* 0x000000178826723e */ /* 0x000fe200000000ff */
[-C--:B------:R-:W-:Y:S01]  /*63a0*/  FMUL.FTZ R96, R96, R4.reuse ;  /* 0x0000000460607220 */ /* 0x080fe20000410000 */
[----:B------:R-:W-:Y:S01]  /*63b0*/  F2FP.F16.F32.PACK_AB R39, R74, R21 ;  /* 0x000000154a27723e */ /* 0x000fe200000000ff */
[----:B------:R-:W-:Y:S01]  /*63c0*/  FMUL.FTZ R97, R97, R4 ;  /* 0x0000000461617220 */ /* 0x000fe20000410000 */
[----:B------:R-:W-:Y:S01]  /*63d0*/  F2FP.F16.F32.PACK_AB R40, R43, R40 ;  /* 0x000000282b28723e */ /* 0x000fe200000000ff */
[-C--:B------:R-:W-:Y:S01]  /*63e0*/  FMUL.FTZ R100, R100, R4.reuse ;  /* 0x0000000464647220 */ /* 0x080fe20000410000 */
[----:B------:R-:W-:Y:S01]  /*63f0*/  F2FP.F16.F32.PACK_AB R41, R42, R41 ;  /* 0x000000292a29723e */ /* 0x000fe200000000ff */
[----:B------:R3:W-:Y:S01]  /*6400*/  STSM.16.M88.4 [R8], R36 ;  /* 0x0000002408007844 */ /* 0x0007e20000000200 */
[----:B------:R-:W-:Y:S01]  /*6410*/  F2FP.F16.F32.PACK_AB R42, R86, R19 ;  /* 0x00000013562a723e */ /* 0x000fe200000000ff */
[-C--:B------:R-:W-:Y:S01]  /*6420*/  FMUL.FTZ R101, R101, R4.reuse ;  /* 0x0000000465657220 */ /* 0x080fe20000410000 */
[----:B------:R-:W-:Y:S01]  /*6430*/  F2FP.F16.F32.PACK_AB R43, R70, R45 ;  /* 0x0000002d462b723e */ /* 0x000fe200000000ff */
[-C--:B------:R-:W-:Y:S01]  /*6440*/  FMUL.FTZ R104, R104, R4.reuse ;  /* 0x0000000468687220 */ /* 0x080fe20000410000 */
[----:B0-----:R-:W-:Y:S01]  /*6450*/  F2FP.F16.F32.PACK_AB R28, R48, R17 ;  /* 0x00000011301c723e */ /* 0x001fe200000000ff */
[----:B------:R-:W-:Y:S01]  /*6460*/  FMUL.FTZ R105, R105, R4 ;  /* 0x0000000469697220 */ /* 0x000fe20000410000 */
[----:B------:R-:W-:Y:S01]  /*6470*/  F2FP.F16.F32.PACK_AB R29, R65, R46 ;  /* 0x0000002e411d723e */ /* 0x000fe200000000ff */
[----:B------:R3:W-:Y:S01]  /*6480*/  STSM.16.M88.4 [R5+0x27800], R40 ;  /* 0x0278002805007844 */ /* 0x0007e20000000200 */
[----:B------:R-:W-:Y:S01]  /*6490*/  F2FP.F16.F32.PACK_AB R30, R47, R14 ;  /* 0x0000000e2f1e723e */ /* 0x000fe200000000ff */
[-C--:B------:R-:W-:Y:S01]  /*64a0*/  FMUL.FTZ R108, R108, R4.reuse ;  /* 0x000000046c6c7220 */ /* 0x080fe20000410000 */
[----:B------:R-:W-:Y:S01]  /*64b0*/  F2FP.F16.F32.PACK_AB R31, R60, R49 ;  /* 0x000000313c1f723e */ /* 0x000fe200000000ff */
[-C--:B------:R-:W-:Y:S01]  /*64c0*/  FMUL.FTZ R109, R109, R4.reuse ;  /* 0x000000046d6d7220 */ /* 0x080fe20000410000 */
[----:B------:R-:W-:Y:S01]  /*64d0*/  F2FP.F16.F32.PACK_AB R44, R44, R13 ;  /* 0x0000000d2c2c723e */ /* 0x000fe200000000ff */
[----:B------:R-:W-:Y:S01]  /*64e0*/  FMUL.FTZ R112, R112, R4 ;  /* 0x0000000470707220 */ /* 0x000fe20000410000 */
[----:B------:R-:W-:Y:S01]  /*64f0*/  F2FP.F16.F32.PACK_AB R45, R63, R50 ;  /* 0x000000323f2d723e */ /* 0x000fe200000000ff */
[----:B------:R3:W-:Y:S01]  /*6500*/  STSM.16.M88.4 [R10], R28 ;  /* 0x0000001c0a007844 */ /* 0x0007e20000000200 */
[----:B------:R-:W-:Y:S01]  /*6510*/  F2FP.F16.F32.PACK_AB R46, R62, R51 ;  /* 0x000000333e2e723e */ /* 0x000fe200000000ff */
[-C--:B------:R-:W-:Y:S01]  /*6520*/  FMUL.FTZ R113, R113, R4.reuse ;  /* 0x0000000471717220 */ /* 0x080fe20000410000 */
[----:B------:R-:W-:Y:S01]  /*6530*/  F2FP.F16.F32.PACK_AB R47, R56, R53 ;  /* 0x00000035382f723e */ /* 0x000fe200000000ff */
[-C--:B------:R-:W-:Y:S01]  /*6540*/  FMUL.FTZ R116, R116, R4.reuse ;  /* 0x0000000474747220 */ /* 0x080fe20000410000 */
[----:B-1----:R-:W-:Y:S01]  /*6550*/  F2FP.F16.F32.PACK_AB R24, R58, R55 ;  /* 0x000000373a18723e */ /* 0x002fe200000000ff */
[----:B------:R-:W-:Y:S01]  /*6560*/  FMUL.FTZ R117, R117, R4 ;  /* 0x0000000475757220 */ /* 0x000fe20000410000 */
[----:B------:R-:W-:Y:S01]  /*6570*/  F2FP.F16.F32.PACK_AB R25, R67, R54 ;  /* 0x000000364319723e */ /* 0x000fe200000000ff */
[----:B------:R3:W-:Y:S01]  /*6580*/  STSM.16.M88.4 [R7+0x6000], R44 ;  /* 0x0060002c07007844 */ /* 0x0007e20000000200 */
[----:B------:R-:W-:Y:S01]  /*6590*/  F2FP.F16.F32.PACK_AB R26, R66, R59 ;  /* 0x0000003b421a723e */ /* 0x000fe200000000ff */
[----:B------:R-:W-:Y:S01]  /*65a0*/  FMUL.FTZ R120, R120, R4 ;  /* 0x0000000478787220 */ /* 0x000fe20000410000 */
[----:B------:R-:W-:Y:S01]  /*65b0*/  F2FP.F16.F32.PACK_AB R27, R61, R64 ;  /* 0x000000403d1b723e */ /* 0x000fe200000000ff */
[-C--:B------:R-:W-:Y:S01]  /*65c0*/  FMUL.FTZ R121, R121, R4.reuse ;  /* 0x0000000479797220 */ /* 0x080fe20000410000 */
[----:B------:R-:W-:Y:S01]  /*65d0*/  PLOP3.LUT P1, PT, PT, PT, UP0, 0x80, 0x0 ;  /* 0x000000000000781c */ /* 0x000fe20003f2f008 */
[-C--:B------:R-:W-:Y:S01]  /*65e0*/  FMUL.FTZ R124, R124, R4.reuse ;  /* 0x000000047c7c7220 */ /* 0x080fe20000410000 */
[----:B------:R-:W-:Y:S01]  /*65f0*/  R2UR UR7, R0 ;  /* 0x00000000000772ca */ /* 0x000fe200000e0000 */
[----:B------:R3:W-:Y:S01]  /*6600*/  STSM.16.M88.4 [R8+0x6000], R24 ;  /* 0x0060001808007844 */ /* 0x0007e20000000200 */
[-C--:B------:R-:W-:Y:S01]  /*6610*/  FMUL.FTZ R125, R125, R4.reuse ;  /* 0x000000047d7d7220 */ /* 0x080fe20000410000 */
[-C--:B------:R-:W-:Y:S01]  /*6620*/  FMUL.FTZ R128, R128, R4.reuse ;  /* 0x0000000480807220 */ /* 0x080fe20000410000 */
[-C--:B------:R-:W-:Y:S01]  /*6630*/  FMUL.FTZ R129, R129, R4.reuse ;  /* 0x0000000481817220 */ /* 0x080fe20000410000 */
[----:B------:R-:W-:Y:S01]  /*6640*/  @!PT LDS RZ, [RZ] ;  /* 0x00000000fffff984 */ /* 0x000fe20000000800 */
[----:B------:R-:W-:Y:S01]  /*6650*/  @!PT LDS RZ, [RZ] ;  /* 0x00000000fffff984 */ /* 0x000fe20000000800 */
[----:B------:R-:W-:Y:S01]  /*6660*/  @!PT LDS RZ, [RZ] ;  /* 0x00000000fffff984 */ /* 0x000fe20000000800 */
[----:B------:R-:W-:Y:S01]  /*6670*/  @!PT LDS RZ, [RZ] ;  /* 0x00000000fffff984 */ /* 0x000fe20000000800 */
[----:B------:R0:W-:Y:S06]  /*6680*/  MEMBAR.ALL.CTA ;  /* 0x0000000000007992 */ /* 0x0001ec0000008000 */
[----:B0-----:R-:W0:Y:S01]  /*6690*/  FENCE.VIEW.ASYNC.S ;  /* 0x00000000000073c6 */ /* 0x001e220000000000 */
        /* <DEDUP_REMOVED lines=28> */
[----:B0-----:R-:W-:Y:S01]  /*6860*/  NOP ;  /* 0x0000000000007918 */ /* 0x001fe20000000000 */
[----:B---3--:R-:W-:Y:S05]  /*6870*/  @P1 BRA `(.L_x_10053) ;  /* 0xffffffd400d01947 */ /* 0x008fea000383ffff */
.L_x_10042:
[----:B------:R-:W-:Y:S06]  /*6880*/  BAR.ARV 0x8, 0x200 ;  /* 0x0208000000007b1d */ /* 0x000fec0000002000 */
[----:B------:R-:W-:Y:S05]  /*6890*/  @!P0 BRA `(.L_x_10054) ;  /* 0x0000000000048947 */ /* 0x000fea0003800000 */
[----:B------:R-:W-:Y:S01]  /*68a0*/  BPT.TRAP 0x1 ;  /* 0x000000040000795c */ /* 0x000fe20000300000 */
.L_x_10054:
[----:B------:R-:W-:Y:S02]  /*68b0*/  R2UR UR5, R0 ;  /* 0x00000000000572ca */ /* 0x000fe400000e0000 */
[----:B------:R-:W-:-:S04]  /*68c0*/  MOV R2, UR33 ;  /* 0x0000002100027c02 */ /* 0x000fc80008000f00 */
[----:B------:R-:W-:-:S07]  /*68d0*/  SHF.L.U32 R2, R2, 0x1f, RZ ;  /* 0x0000001f02027819 */ /* 0x000fce00000006ff */
[----:B------:R-:W-:-:S09]  /*68e0*/  ULEA UR5, UR5, UR42, 0x3 ;  /* 0x0000002a05057291 */ /* 0x000fd2000f8e183f */
[----:B------:R0:W1:Y:S01]  /*68f0*/  SYNCS.PHASECHK.TRANS64.TRYWAIT P1, [UR5+0x2d850], R2 ;  /* 0x02d85002ff0075a7 */ /* 0x0000620008020145 */
[----:B------:R-:W-:Y:S05]  /*6900*/  @!P0 BRA `(.L_x_10055) ;  /* 0x0000000000048947 */ /* 0x000fea0003800000 */
[----:B------:R-:W-:Y:S01]  /*6910*/  BPT.TRAP 0x1 ;  /* 0x000000040000795c */ /* 0x000fe20000300000 */
.L_x_10055:
[----:B-1----:R-:W-:Y:S05]  /*6920*/  @P1 BRA `(.L_x_10056) ;  /* 0x0000000000081947 */ /* 0x002fea0003800000 */
[----:B------:R-:W1:Y:S02]  /*6930*/  SYNCS.PHASECHK.TRANS64.TRYWAIT P1, [UR5+0x2d850], R2 ;  /* 0x02d85002ff0075a7 */ /* 0x000e640008020145 */
[----:B-1----:R-:W-:Y:S05]  /*6940*/  @!P1 BRA `(.L_x_10057) ;  /* 0x0000005800a89947 */ /* 0x002fea0003800000 */
.L_x_10056:
[----:B------:R-:W-:Y:S01]  /*6950*/  UIADD3 UR42, UR42, 0x400, URZ ;  /* 0x000004002a2a7890 */ /* 0x000fe2000fffe03f */
[----:B------:R-:W-:Y:S01]  /*6960*/  R2UR UR8, R0 ;  /* 0x00000000000872ca */ /* 0x000fe200000e0000 */
[----:B------:R-:W-:Y:S01]  /*6970*/  ULOP3.LUT UR43, UR43, 0x10000, URZ, 0xfc, !UPT ;  /* 0x000100002b2b7892 */ /* 0x000fe2000f8efc3f */
[----:B------:R-:W-:Y:S01]  /*6980*/  WARPGROUP.ARRIVE ;  /* 0x00000000000079c5 */ /* 0x000fe20000000000 */
[----:B------:R-:W-:Y:S01]  /*6990*/  USHF.R.U32.HI UR42, URZ, 0x4, UR42 ;  /* 0x000000043f2a7899 */ /* 0x000fe2000801162a */
[----:B------:R-:W3:Y:S01]  /*69a0*/  SHFL.BFLY PT, R0, R9, 0x2, 0x1f ;  /* 0x0c401f0009007f89 */ /* 0x000ee200000e0000 */
[----:B------:R-:W-:Y:S01]  /*69b0*/  UMOV UR9, 0x40000040 ;  /* 0x4000004000097882 */ /* 0x000fe20000000000 */
[----:B------:R-:W-:Y:S01]  /*69c0*/  UMOV UR11, 0x80000020 ;  /* 0x80000020000b7882 */ /* 0x000fe20000000000 */
[----:B------:R-:W-:Y:S01]  /*69d0*/  ULOP3.LUT UR42, UR42, 0x3fff, URZ, 0xc0, !UPT ;  /* 0x00003fff2a2a7892 */ /* 0x000fe2000f8ec03f */
[----:B-1----:R-:W0:Y:S01]  /*69e0*/  SHFL.BFLY PT, R3, R12, 0x2, 0x1f ;  /* 0x0c401f000c037f89 */ /* 0x002e2200000e0000 */
[----:B------:R-:W-:Y:S01]  /*69f0*/  IMAD.MOV.U32 R43, RZ, RZ, RZ ;  /* 0x000000ffff2b7224 */ /* 0x000fe200078e00ff */
[----:B--2---:R-:W-:Y:S01]  /*6a00*/  MOV R8, UR4 ;  /* 0x0000000400087c02 */ /* 0x004fe20008000f00 */
[----:B------:R-:W-:Y:S01]  /*6a10*/  ULOP3.LUT UR7, UR42, 0x2000000, URZ, 0xfc, !UPT ;  /* 0x020000002a077892 */ /* 0x000fe2000f8efc3f */
[----:B------:R-:W-:-:S02]  /*6a20*/  IMAD.MOV.U32 R16, RZ, RZ, RZ ;  /* 0x000000ffff107224 */ /* 0x000fc400078e00ff */
[----:B------:R-:W-:Y:S01]  /*6a30*/  IMAD.MOV.U32 R23, RZ, RZ, -0x800000 ;  /* 0xff800000ff177424 */ /* 0x000fe200078e00ff */
[----:B------:R-:W-:-:S03]  /*6a40*/  UIMAD UR7, UR8, 0x600, UR7 ;  /* 0x00000600080778a4 */ /* 0x000fc6000f8e0207 */
[----:B------:R-:W-:-:S04]  /*6a50*/  UMOV UR8, UR43 ;  /* 0x0000002b00087c82 */ /* 0x000fc80008000000 */
[----:B------:R-:W-:Y:S02]  /*6a60*/  UMOV UR10, UR7 ;  /* 0x00000007000a7c82 */ /* 0x000fe40008000000 */
[----:B------:R-:W-:Y:S01]  /*6a70*/  HGMMA.64x96x16.F32 R88, gdesc[UR8].tnspB, R88, gsb0 ;  /* 0x41600000085879f0 */ /* 0x000fe20008000858 */
[----:B------:R-:W-:Y:S02]  /*6a80*/  UIADD3 UR8, UR43, 0x2, URZ ;  /* 0x000000022b087890 */ /* 0x000fe4000fffe03f */
[----:B------:R-:W-:Y:S01]  /*6a90*/  UIADD3 UR10, UR7, 0x40, URZ ;  /* 0x00000040070a7890 */ /* 0x000fe2000fffe03f */
[----:B---3--:R-:W-:Y:S01]  /*6aa0*/  FADD.FTZ R0, R0, R9 ;  /* 0x0000000900007221 */ /* 0x008fe20000010000 */
[----:B------:R-:W-:Y:S01]  /*6ab0*/  UMOV UR9, 0x40000040 ;  /* 0x4000004000097882 */ /* 0x000fe20000000000 */
[----:B------:R-:W-:Y:S01]  /*6ac0*/  UMOV UR11, 0x80000020 ;  /* 0x80000020000b7882 */ /* 0x000fe20000000000 */
[----:B0-----:R-:W-:Y:S02]  /*6ad0*/  FADD.FTZ R2, R3, R12 ;  /* 0x0000000c03027221 */ /* 0x001fe40000010000 */
[----:B------:R-:W0:Y:S04]  /*6ae0*/  SHFL.BFLY PT, R3, R0, 0x1, 0x1f ;  /* 0x0c201f0000037f89 */ /* 0x000e2800000e0000 */
[----:B------:R-:W1:Y:S01]  /*6af0*/  SHFL.BFLY PT, R5, R2, 0x1, 0x1f ;  /* 0x0c201f0002057f89 */ /* 0x000e6200000e0000 */
[----:B0-----:R-:W-:Y:S01]  /*6b00*/  FADD.FTZ R6, R0, R3 ;  /* 0x0000000300067221 */ /* 0x001fe20000010000 */
[----:B------:R-:W-:-:S02]  /*6b10*/  IMAD.MOV.U32 R0, RZ, RZ, -0x800000 ;  /* 0xff800000ff007424 */ /* 0x000fc400078e00ff */
[----:B-1----:R-:W-:Y:S02]  /*6b20*/  FADD.FTZ R7, R2, R5 ;  /* 0x0000000502077221 */ /* 0x002fe40000010000 */
[----:B------:R-:W-:Y:S01]  /*6b30*/  FSETP.NE.FTZ.AND P1, PT, R6, RZ, PT ;  /* 0x000000ff0600720b */ /* 0x000fe20003f35000 */
[----:B------:R-:W-:Y:S02]  /*6b40*/  IMAD.U32 R5, RZ, RZ, UR4 ;  /* 0x00000004ff057e24 */ /* 0x000fe4000f8e00ff */
        /* <DEDUP_REMOVED lines=57> */
[----:B0-23--:R-:W-:Y:S05]  /*6ee0*/  @!P0 BRA `(.L_x_10058) ;  /* 0x0000000000048947 */ /* 0x00dfea0003800000 */
[----:B------:R-:W-:Y:S01]  /*6ef0*/  BPT.TRAP 0x1 ;  /* 0x000000040000795c */ /* 0x000fe20000300000 */
.L_x_10058:
        /* <DEDUP_REMOVED lines=52> */
.L_x_10034:
[----:B------:R-:W-:Y:S05]  /*7240*/  @P0 BRA `(.L_x_10059) ;  /* 0x0000001000880947 */ /* 0x000fea0003800000 */
[----:B------:R-:W-:Y:S01]  /*7250*/  VIADD R58, R22, 0xffffff80 ;  /* 0xffffff80163a7836 */ /* 0x000fe20000000000 */
[----:B------:R-:W0:Y:S01]  /*7260*/  LDC R53, c[0x0][0xbe8] ;  /* 0x0002fa00ff357b82 */ /* 0x000e220000000800 */
[----:B------:R-:W1:Y:S01]  /*7270*/  S2R R60, SR_CTAID.X ;  /* 0x00000000003c7919 */ /* 0x000e620000002500 */
[----:B------:R-:W-:Y:S01]  /*7280*/  USHF.R.S32.HI UR7, URZ, 0x1f, UR39 ;  /* 0x0000001f3f077899 */ /* 0x000fe20008011427 */
[----:B------:R-:W-:Y:S01]  /*7290*/  BSSY B0, `(.L_x_10060) ;  /* 0x00000d1000007945 */ /* 0x000fe20003800000 */
[----:B------:R-:W-:Y:S01]  /*72a0*/  SHF.R.S32.HI R55, RZ, 0x1f, R58 ;  /* 0x0000001fff377819 */ /* 0x000fe2000001143a */
[----:B------:R-:W-:Y:S02]  /*72b0*/  ULDC.64 UR8, c[0x0][0xbd0] ;  /* 0x0002f40000087ab9 */ /* 0x000fe40000000a00 */
[----:B------:R-:W-:Y:S01]  /*72c0*/  UIMAD UR6, UR7, UR8, URZ ;  /* 0x00000008070672a4 */ /* 0x000fe2000f8e023f */
[CC--:B------:R-:W-:Y:S01]  /*72d0*/  LEA.HI R16, R55.reuse, R58.reuse, RZ, 0x7 ;  /* 0x0000003a37107211 */ /* 0x0c0fe200078f38ff */
[----:B------:R-:W2:Y:S01]  /*72e0*/  S2UR UR12, SR_CTAID.Z ;  /* 0x00000000000c79c3 */ /* 0x000ea20000002700 */
[----:B------:R-:W-:Y:S01]  /*72f0*/  LEA.HI R55, R55, R58, RZ, 0x2 ;  /* 0x0000003a37377211 */ /* 0x000fe200078f10ff */
[----:B------:R-:W-:Y:S01]  /*7300*/  UIMAD.WIDE.U32 UR4, UR39, UR8, URZ ;  /* 0x00000008270472a5 */ /* 0x000fe2000f8e003f */
[----:B------:R-:W-:Y:S01]  /*7310*/  LOP3.LUT R17, R16, 0xffffff80, RZ, 0xc0, !PT ;  /* 0xffffff8010117812 */ /* 0x000fe200078ec0ff */
[----:B------:R-:W-:Y:S01]  /*7320*/  UIMAD UR6, UR39, UR9, UR6 ;  /* 0x00000009270672a4 */ /* 0x000fe2000f8e0206 */
[----:B------:R-:W-:-:S02]  /*7330*/  SHF.R.S32.HI R57, RZ, 0x7, R16 ;  /* 0x00000007ff397819 */ /* 0x000fc40000011410 */
[C---:B------:R-:W-:Y:S01]  /*7340*/  IADD3 R22, R58.reuse, -R17, RZ ;  /* 0x800000113a167210 */ /* 0x040fe20007ffe0ff */
[----:B------:R-:W3:Y:S01]  /*7350*/  LDC.64 R62, c[0x0][0xbd8] ;  /* 0x0002f600ff3e7b82 */ /* 0x000ee20000000a00 */
[----:B------:R-:W-:Y:S01]  /*7360*/  LOP3.LUT R55, R55, 0xfffffffc, RZ, 0xc0, !PT ;  /* 0xfffffffc37377812 */ /* 0x000fe200078ec0ff */
[----:B------:R-:W-:Y:S01]  /*7370*/  IMAD.HI R16, R57, 0x55555556, RZ ;  /* 0x5555555639107827 */ /* 0x000fe200078e02ff */
[----:B------:R-:W-:Y:S01]  /*7380*/  SHF.R.S32.HI R59, RZ, 0x1f, R22 ;  /* 0x0000001fff3b7819 */ /* 0x000fe20000011416 */
[----:B------:R-:W-:Y:S02]  /*7390*/  UIADD3 UR6, UR5, UR6, URZ ;  /* 0x0000000605067290 */ /* 0x000fe4000fffe03f */
[----:B------:R-:W-:Y:S01]  /*73a0*/  IMAD.IADD R55, R58, 0x1, -R55 ;  /* 0x000000013a377824 */ /* 0x000fe200078e0a37 */
[----:B------:R-:W-:Y:S01]  /*73b0*/  LEA.HI R52, R59, R22, RZ, 0x2 ;  /* 0x000000163b347211 */ /* 0x000fe200078f10ff */
[----:B------:R-:W4:Y:S01]  /*73c0*/  S2UR UR11, SR_CTAID.Y ;  /* 0x00000000000b79c3 */ /* 0x000f220000002600 */
[----:B0-----:R-:W-:Y:S01]  /*73d0*/  ISETP.NE.AND P0, PT, R53, 0x1, PT ;  /* 0x000000013500780c */ /* 0x001fe20003f05270 */
[----:B------:R-:W-:Y:S01]  /*73e0*/  ULDC.64 UR8, c[0x0][0xb38] ;  /* 0x0002ce0000087ab9 */ /* 0x000fe20000000a00 */
[--C-:B------:R-:W-:Y:S01]  /*73f0*/  SHF.R.S32.HI R17, RZ, 0x2, R52.reuse ;  /* 0x00000002ff117819 */ /* 0x100fe20000011434 */
[----:B------:R-:W-:Y:S01]  /*7400*/  UIMAD UR7, UR7, UR8, URZ ;  /* 0x00000008070772a4 */ /* 0x000fe2000f8e023f */
[----:B------:R-:W-:-:S02]  /*7410*/  SHF.R.S32.HI R54, RZ, 0x1f, R52 ;  /* 0x0000001fff367819 */ /* 0x000fc40000011434 */
[----:B------:R-:W-:Y:S01]  /*7420*/  LEA.HI R16, R16, R16, RZ, 0x1 ;  /* 0x0000001010107211 */ /* 0x000fe200078f08ff */
[----:B------:R-:W4:Y:S01]  /*7430*/  LDC R68, c[0x0][0xc50] ;  /* 0x00031400ff447b82 */ /* 0x000f220000000800 */
[----:B------:R-:W-:Y:S01]  /*7440*/  LEA.HI R54, R54, R17, RZ, 0x3 ;  /* 0x0000001136367211 */ /* 0x000fe200078f18ff */
[----:B--2---:R-:W-:-:S03]  /*7450*/  USHF.R.S32.HI UR10, URZ, 0x1f, UR12 ;  /* 0x0000001f3f0a7899 */ /* 0x004fc6000801140c */
[----:B------:R-:W-:Y:S01]  /*7460*/  LOP3.LUT R56, R54, 0xfffffff8, RZ, 0xc0, !PT ;  /* 0xfffffff836387812 */ /* 0x000fe200078ec0ff */
[----:B------:R-:W-:Y:S01]  /*7470*/  IMAD R54, R16, -0x3, R57 ;  /* 0xfffffffd10367824 */ /* 0x000fe200078e0239 */
[----:B------:R-:W-:Y:S01]  /*7480*/  LEA.HI R16, R59, R22, RZ, 0x5 ;  /* 0x000000163b107211 */ /* 0x000fe200078f28ff */
[----:B------:R-:W0:Y:S02]  /*7490*/  LDC.64 R66, c[0x0][0xb40] ;  /* 0x0002d000ff427b82 */ /* 0x000e240000000a00 */
[----:B------:R-:W-:Y:S01]  /*74a0*/  IMAD.IADD R17, R17, 0x1, -R56 ;  /* 0x0000000111117824 */ /* 0x000fe200078e0a38 */
[C---:B------:R-:W-:Y:S02]  /*74b0*/  LEA.HI R56, R55.reuse, R55, RZ, 0x1 ;  /* 0x0000003737387211 */ /* 0x040fe400078f08ff */
[----:B------:R-:W-:Y:S02]  /*74c0*/  SHF.R.S32.HI R16, RZ, 0x5, R16 ;  /* 0x00000005ff107819 */ /* 0x000fe40000011410 */
[----:B------:R-:W-:Y:S01]  /*74d0*/  LOP3.LUT R56, R56, 0x1ffffffe, RZ, 0xc0, !PT ;  /* 0x1ffffffe38387812 */ /* 0x000fe200078ec0ff */
[----:B------:R-:W2:Y:S04]  /*74e0*/  @P0 LDC R59, c[0x0][0xbec] ;  /* 0x0002fb00ff3b0b82 */ /* 0x000ea80000000800 */
[----:B------:R-:W-:Y:S01]  /*74f0*/  IMAD.IADD R57, R55, 0x1, -R56 ;  /* 0x0000000137397824 */ /* 0x000fe200078e0a38 */
[----:B------:R-:W-:Y:S01]  /*7500*/  LEA R55, R16, R17, 0x4 ;  /* 0x0000001110377211 */ /* 0x000fe200078e20ff */
[----:B------:R-:W-:-:S02]  /*7510*/  IMAD.U32 R17, RZ, RZ, UR5 ;  /* 0x00000005ff117e24 */ /* 0x000fc4000f8e00ff */
[----:B------:R-:W5:Y:S01]  /*7520*/  @P0 LDC R65, c[0x0][0xbec] ;  /* 0x0002fb00ff410b82 */ /* 0x000f620000000800 */
[----:B------:R-:W-:Y:S01]  /*7530*/  IMAD.U32 R16, RZ, RZ, UR4 ;  /* 0x00000004ff107e24 */ /* 0x000fe2000f8e00ff */
[----:B------:R-:W-:Y:S01]  /*7540*/  UIMAD.WIDE.U32 UR4, UR39, UR8, URZ ;  /* 0x00000008270472a5 */ /* 0x000fe2000f8e003f */
[----:B------:R-:W-:Y:S01]  /*7550*/  IMAD.U32 R17, RZ, RZ, UR6 ;  /* 0x00000006ff117e24 */ /* 0x000fe2000f8e00ff */
[----:B------:R-:W-:Y:S01]  /*7560*/  LEA R56, R54, R55, 0x6 ;  /* 0x0000003736387211 */ /* 0x000fe200078e30ff */
[----:B------:R-:W-:Y:S01]  /*7570*/  UIMAD UR6, UR39, UR9, UR7 ;  /* 0x00000009270672a4 */ /* 0x000fe2000f8e0207 */
[----:B---3--:R-:W-:Y:S02]  /*7580*/  IMAD R54, R62, UR10, RZ ;  /* 0x0000000a3e367c24 */ /* 0x008fe4000f8e02ff */
[----:B------:R-:W3:Y:S01]  /*7590*/  @P0 LDC R64, c[0x0][0xbf0] ;  /* 0x0002fc00ff400b82 */ /* 0x000ee20000000800 */
[----:B------:R-:W-:Y:S01]  /*75a0*/  UIADD3 UR6, UR5, UR6, URZ ;  /* 0x0000000605067290 */ /* 0x000fe2000fffe03f */
[----:B------:R-:W-:Y:S01]  /*75b0*/  IMAD R61, R63, UR12, R54 ;  /* 0x0000000c3f3d7c24 */ /* 0x000fe2000f8e0236 */
[----:B------:R-:W-:Y:S01]  /*75c0*/  ULDC.64 UR8, c[0x0][0xb28] ;  /* 0x0002ca0000087ab9 */ /* 0x000fe20000000a00 */
[----:B------:R-:W-:-:S02]  /*75d0*/  IMAD R63, RZ, RZ, -UR39 ;  /* 0x80000027ff3f7e24 */ /* 0x000fc4000f8e02ff */
[----:B------:R-:W-:Y:S02]  /*75e0*/  IMAD R57, R57, 0x8, R56 ;  /* 0x0000000839397824 */ /* 0x000fe400078e0238 */
[----:B------:R-:W3:Y:S01]  /*75f0*/  @P0 LDC R70, c[0x0][0xbf0] ;  /* 0x0002fc00ff460b82 */ /* 0x000ee20000000800 */
[----:B------:R-:W-:-:S04]  /*7600*/  IMAD.WIDE.U32 R16, R62, UR12, R16 ;  /* 0x0000000c3e107c25 */ /* 0x000fc8000f8e0010 */
[----:B------:R-:W-:Y:S01]  /*7610*/  IMAD.U32 R55, RZ, RZ, UR5 ;  /* 0x00000005ff377e24 */ /* 0x000fe2000f8e00ff */
[----:B------:R-:W-:Y:S01]  /*7620*/  MOV R55, UR6 ;  /* 0x0000000600377c02 */ /* 0x000fe20008000f00 */
[----:B0-----:R-:W-:Y:S01]  /*7630*/  IMAD R62, R66, UR10, RZ ;  /* 0x0000000a423e7c24 */ /* 0x001fe2000f8e02ff */
[----:B------:R-:W-:Y:S01]  /*7640*/  ULDC.64 UR6, c[0x0][0xb48] ;  /* 0x0002d20000067ab9 */ /* 0x000fe20000000a00 */
[----:B----4-:R-:W-:Y:S02]  /*7650*/  IMAD R69, R68, R63, UR11 ;  /* 0x0000000b44457e24 */ /* 0x010fe4000f8e023f */
[----:B------:R-:W-:Y:S01]  /*7660*/  IMAD.U32 R54, RZ, RZ, UR4 ;  /* 0x00000004ff367e24 */ /* 0x000fe2000f8e00ff */
[----:B------:R-:W-:Y:S01]  /*7670*/  ULDC.64 UR4, c[0x0][0xbe0] ;  /* 0x0002f80000047ab9 */ /* 0x000fe20000000a00 */
[----:B-1----:R-:W-:Y:S02]  /*7680*/  IMAD R58, R60, 0xc0, R57 ;  /* 0x000000c03c3a7824 */ /* 0x002fe400078e0239 */
[----:B------:R-:W-:-:S02]  /*7690*/  IMAD.IADD R17, R17, 0x1, R61 ;  /* 0x0000000111117824 */ /* 0x000fc400078e023d */
[----:B------:R-:W-:Y:S01]  /*76a0*/  IMAD R61, R67, UR12, R62 ;  /* 0x0000000c433d7c24 */ /* 0x000fe2000f8e023e */
[----:B------:R-:W-:Y:S01]  /*76b0*/  SHF.R.S32.HI R62, RZ, 0x1f, R69 ;  /* 0x0000001fff3e7819 */ /* 0x000fe20000011445 */
[----:B------:R-:W-:-:S04]  /*76c0*/  IMAD.WIDE.U32 R54, R66, UR12, R54 ;  /* 0x0000000c42367c25 */ /* 0x000fc8000f8e0036 */
[----:B--2---:R-:W-:-:S04]  /*76d0*/  @P0 IMAD.HI.U32 R59, R58, R59, RZ ;  /* 0x0000003b3a3b0227 */ /* 0x004fc800078e00ff */
[----:B-----5:R-:W-:-:S04]  /*76e0*/  @P0 IMAD.HI.U32 R65, R58, R65, RZ ;  /* 0x000000413a410227 */ /* 0x020fc800078e00ff */
[----:B------:R-:W-:Y:S02]  /*76f0*/  IMAD.IADD R55, R55, 0x1, R61 ;  /* 0x0000000137377824 */ /* 0x000fe400078e023d */
[----:B------:R-:W-:Y:S01]  /*7700*/  IMAD.MOV.U32 R57, RZ, RZ, R58 ;  /* 0x000000ffff397224 */ /* 0x000fe200078e003a */
[----:B---3--:R-:W-:Y:S01]  /*7710*/  @P0 SHF.R.U32.HI R57, RZ, R64, R59 ;  /* 0x00000040ff390219 */ /* 0x008fe2000001163b */
[----:B------:R-:W-:Y:S01]  /*7720*/  IMAD R61, R62, UR4, RZ ;  /* 0x000000043e3d7c24 */ /* 0x000fe2000f8e02ff */
[----:B------:R-:W-:Y:S01]  /*7730*/  MOV R59, R58 ;  /* 0x0000003a003b7202 */ /* 0x000fe20000000f00 */
[----:B------:R-:W-:Y:S01]  /*7740*/  IMAD.WIDE.U32 R16, R69, UR4, R16 ;  /* 0x0000000445107c25 */ /* 0x000fe2000f8e0010 */
[----:B------:R-:W-:-:S03]  /*7750*/  @P0 SHF.R.U32.HI R59, RZ, R70, R65 ;  /* 0x00000046ff3b0219 */ /* 0x000fc60000011641 */
        /* <DEDUP_REMOVED lines=24> */
[----:B------:R-:W-:Y:S02]  /*78e0*/  IMAD R62, R59, UR8, RZ ;  /* 0x000000083b3e7c24 */ /* 0x000fe4000f8e02ff */
[----:B------:R-:W-:Y:S02]  /*78f0*/  IMAD.IADD R55, R55, 0x1, R63 ;  /* 0x0000000137377824 */ /* 0x000fe400078e023f */
[C---:B------:R-:W-:Y:S02]  /*7900*/  IMAD R59, R57.reuse, UR7, R58 ;  /* 0x00000007393b7c24 */ /* 0x040fe4000f8e023a */
[----:B------:R-:W-:Y:S01]  /*7910*/  IMAD.WIDE.U32 R16, R57, UR6, R16 ;  /* 0x0000000639107c25 */ /* 0x000fe2000f8e0010 */
[----:B------:R-:W-:-:S03]  /*7920*/  ULDC.64 UR6, c[0x0][0xba8] ;  /* 0x0002ea0000067ab9 */ /* 0x000fc60000000a00 */
[C---:B------:R-:W-:Y:S02]  /*7930*/  IMAD R63, R61.reuse, UR9, R62 ;  /* 0x000000093d3f7c24 */ /* 0x040fe4000f8e023e */
[----:B------:R-:W-:Y:S01]  /*7940*/  IMAD.WIDE.U32 R54, R61, UR8, R54 ;  /* 0x000000083d367c25 */ /* 0x000fe2000f8e0036 */
[----:B------:R-:W-:Y:S01]  /*7950*/  LEA R61, P0, R16, UR6, 0x2 ;  /* 0x00000006103d7c11 */ /* 0x000fe2000f8010ff */
[----:B------:R-:W-:Y:S01]  /*7960*/  ULDC.64 UR8, c[0x0][0xb00] ;  /* 0x0002c00000087ab9 */ /* 0x000fe20000000a00 */
[----:B------:R-:W-:Y:S01]  /*7970*/  ULDC UR6, c[0x0][0xa88] ;  /* 0x0002a20000067ab9 */ /* 0x000fe20000000800 */
[----:B------:R-:W-:Y:S01]  /*7980*/  IMAD.IADD R57, R17, 0x1, R59 ;  /* 0x0000000111397824 */ /* 0x000fe200078e023b */
[----:B------:R-:W-:Y:S01]  /*7990*/  LEA R66, P1, R54, UR8, 0x2 ;  /* 0x0000000836427c11 */ /* 0x000fe2000f8210ff */
[----:B------:R-:W-:Y:S01]  /*79a0*/  IMAD.IADD R17, R55, 0x1, R63 ;  /* 0x0000000137117824 */ /* 0x000fe200078e023f */
[----:B0-----:R-:W-:Y:S01]  /*79b0*/  ULEA UR4, UR5, UR4, 0x18 ;  /* 0x0000000405047291 */ /* 0x001fe2000f8ec03f */
[----:B------:R-:W-:Y:S01]  /*79c0*/  IMAD R58, R60, 0xc0, R56 ;  /* 0x000000c03c3a7824 */ /* 0x000fe200078e0238 */
[----:B------:R-:W-:Y:S01]  /*79d0*/  LEA.HI.X R59, R16, UR7, R57, 0x2, P0 ;  /* 0x00000007103b7c11 */ /* 0x000fe200080f1439 */
[----:B------:R-:W-:Y:S01]  /*79e0*/  SHFL.IDX PT, R56, R61, 0x1, 0x1c1f ;  /* 0x003c1f003d387f89 */ /* 0x000fe200000e0000 */
[----:B------:R-:W-:Y:S01]  /*79f0*/  LEA.HI.X R67, R54, UR9, R17, 0x2, P1 ;  /* 0x0000000936437c11 */ /* 0x000fe200088f1411 */
[----:B------:R-:W-:Y:S01]  /*7a00*/  IMAD R63, R53, UR6, RZ ;  /* 0x00000006353f7c24 */ /* 0x000fe2000f8e02ff */
[----:B------:R-:W-:Y:S01]  /*7a10*/  LOP3.LUT P0, RZ, R22, 0x3, RZ, 0xc0, !PT ;  /* 0x0000000316ff7812 */ /* 0x000fe2000780c0ff */
[----:B------:R-:W-:Y:S01]  /*7a20*/  SHFL.IDX PT, R54, R61, RZ, 0x1c1f ;  /* 0x001c1fff3d367589 */ /* 0x000fe200000e0000 */
[C---:B------:R-:W-:Y:S01]  /*7a30*/  IADD3 R62, R58.reuse, 0x8, RZ ;  /* 0x000000083a3e7810 */ /* 0x040fe20007ffe0ff */
[----:B------:R-:W-:Y:S01]  /*7a40*/  UIADD3 UR4, UR4, 0x2d820, URZ ;  /* 0x0002d82004047890 */ /* 0x000fe2000fffe03f */
[-C--:B------:R-:W-:Y:S01]  /*7a50*/  ISETP.GE.OR P1, PT, R58, R63.reuse, P0 ;  /* 0x0000003f3a00720c */ /* 0x080fe20000726670 */
[----:B------:R-:W0:Y:S01]  /*7a60*/  SHFL.IDX PT, R55, R59, RZ, 0x1c1f ;  /* 0x001c1fff3b377589 */ /* 0x000e2200000e0000 */
[-C--:B------:R-:W-:Y:S01]  /*7a70*/  ISETP.GE.OR P0, PT, R62, R63.reuse, P0 ;  /* 0x0000003f3e00720c */ /* 0x080fe20000706670 */
[----:B------:R-:W-:Y:S01]  /*7a80*/  UPRMT UR4, URZ, 0x654, UR4 ;  /* 0x000006543f047896 */ /* 0x000fe20008000004 */
[----:B------:R-:W-:Y:S01]  /*7a90*/  ISETP.GE.AND P2, PT, R58, R63, PT ;  /* 0x0000003f3a00720c */ /* 0x000fe20003f46270 */
[----:B------:R-:W1:Y:S01]  /*7aa0*/  SHFL.IDX PT, R57, R59, 0x1, 0x1c1f ;  /* 0x003c1f003b397f89 */ /* 0x000e6200000e0000 */
[----:B------:R-:W-:-:S03]  /*7ab0*/  LOP3.LUT R53, R52, 0x7ffffffc, RZ, 0xc0, !PT ;  /* 0x7ffffffc34357812 */ /* 0x000fc600078ec0ff */
[----:B------:R2:W3:Y:S02]  /*7ac0*/  SHFL.IDX PT, R16, R66, RZ, 0x1c1f ;  /* 0x001c1fff42107589 */ /* 0x0004e400000e0000 */
[----:B------:R-:W-:Y:S01]  /*7ad0*/  IMAD.IADD R53, R22, 0x1, -R53 ;  /* 0x0000000116357824 */ /* 0x000fe200078e0a35 */
[----:B------:R-:W-:Y:S01]  /*7ae0*/  SYNCS.ARRIVE.TRANS64.RED.A1T0 RZ, [UR4], RZ ;  /* 0x000000ffffff79a7 */ /* 0x000fe20008100404 */
[----:B------:R2:W4:Y:S02]  /*7af0*/  SHFL.IDX PT, R17, R67, RZ, 0x1c1f ;  /* 0x001c1fff43117589 */ /* 0x00052400000e0000 */
[----:B------:R-:W-:Y:S02]  /*7b00*/  IMAD.SHL.U32 R53, R53, 0x2, RZ ;  /* 0x0000000235357824 */ /* 0x000fe400078e00ff */
[----:B0-----:R2:W-:Y:S04]  /*7b10*/  @!P1 ST.E desc[UR36][R54.64], R0 ;  /* 0x0000000036009985 */ /* 0x0015e8000c101924 */
[----:B-1----:R2:W-:Y:S01]  /*7b20*/  @!P0 ST.E desc[UR36][R56.64], R23 ;  /* 0x0000001738008985 */ /* 0x0025e2000c101924 */
[----:B------:R-:W-:Y:S05]  /*7b30*/  @P2 BRA `(.L_x_10061) ;  /* 0x0000000400182947 */ /* 0x000fea0003800000 */
[C---:B--2---:R-:W-:Y:S01]  /*7b40*/  VIADD R0, R53.reuse, 0x8 ;  /* 0x0000000835007836 */ /* 0x044fe20000000000 */
        /* <DEDUP_REMOVED lines=8> */
[----:B------:R-:W-:Y:S01]  /*7bd0*/  VIADD R65, R53, 0x40 ;  /* 0x0000004035417836 */ /* 0x000fe20000000000 */
[----:B------:R-:W-:-:S02]  /*7be0*/  ISETP.GE.AND P3, PT, R23, UR4, PT ;  /* 0x0000000417007c0c */ /* 0x000fc4000bf66270 */
[----:B------:R-:W-:-:S07]  /*7bf0*/  ISETP.GE.AND P4, PT, R54, UR4, PT ;  /* 0x0000000436007c0c */ /* 0x000fce000bf86270 */
[----:B------:R-:W-:Y:S02]  /*7c00*/  @!P1 LEA.HI R0, R0, R0, RZ, 0x1 ;  /* 0x0000000000009211 */ /* 0x000fe400078f08ff */
[----:B------:R-:W-:Y:S02]  /*7c10*/  @!P2 LEA.HI R22, R22, R22, RZ, 0x1 ;  /* 0x000000161616a211 */ /* 0x000fe400078f08ff */
[----:B------:R-:W-:Y:S02]  /*7c20*/  @!P3 LEA.HI R52, R23, R23, RZ, 0x1 ;  /* 0x000000171734b211 */ /* 0x000fe400078f08ff */
[----:B------:R-:W-:Y:S02]  /*7c30*/  @!P1 LOP3.LUT R55, R0, 0xfffffffe, RZ, 0xc0, !PT ;  /* 0xfffffffe00379812 */ /* 0x000fe400078ec0ff */
[----:B------:R-:W-:Y:S02]  /*7c40*/  @!P4 LEA.HI R0, R54, R54, RZ, 0x1 ;  /* 0x000000363600c211 */ /* 0x000fe400078f08ff */
[----:B------:R-:W-:Y:S01]  /*7c50*/  @!P2 LOP3.LUT R57, R22, 0xfffffffe, RZ, 0xc0, !PT ;  /* 0xfffffffe1639a812 */ /* 0x000fe200078ec0ff */
[----:B---34-:R-:W-:Y:S01]  /*7c60*/  @!P0 IMAD.WIDE R22, R53, 0x4, R16 ;  /* 0x0000000435168825 */ /* 0x018fe200078e0210 */
[----:B------:R-:W-:-:S02]  /*7c70*/  @!P3 LOP3.LUT R59, R52, 0xfffffffe, RZ, 0xc0, !PT ;  /* 0xfffffffe343bb812 */ /* 0x000fc400078ec0ff */
[----:B------:R-:W-:Y:S01]  /*7c80*/  @!P4 LOP3.LUT R61, R0, 0xfffffffe, RZ, 0xc0, !PT ;  /* 0xfffffffe003dc812 */ /* 0x000fe200078ec0ff */
[--C-:B------:R-:W-:Y:S01]  /*7c90*/  @!P1 IMAD.WIDE R54, R55, 0x4, R16.reuse ;  /* 0x0000000437369825 */ /* 0x100fe200078e0210 */
[C---:B------:R-:W-:Y:S01]  /*7ca0*/  IADD3 R52, R53.reuse, 0x30, RZ ;  /* 0x0000003035347810 */ /* 0x040fe20007ffe0ff */
[----:B------:R0:W-:Y:S02]  /*7cb0*/  @!P0 ST.E.64 desc[UR36][R22.64], R24 ;  /* 0x0000001816008985 */ /* 0x0001e4000c101b24 */
[----:B------:R-:W-:Y:S02]  /*7cc0*/  VIADD R0, R53, 0x28 ;  /* 0x0000002835007836 */ /* 0x000fe40000000000 */
[--C-:B------:R-:W-:Y:S01]  /*7cd0*/  @!P2 IMAD.WIDE R56, R57, 0x4, R16.reuse ;  /* 0x000000043938a825 */ /* 0x100fe200078e0210 */
[----:B------:R1:W-:Y:S01]  /*7ce0*/  @!P1 ST.E.64 desc[UR36][R54.64], R26 ;  /* 0x0000001a36009985 */ /* 0x0003e2000c101b24 */
[----:B------:R-:W-:Y:S02]  /*7cf0*/  ISETP.GE.AND P1, PT, R52, UR4, PT ;  /* 0x0000000434007c0c */ /* 0x000fe4000bf26270 */
[--C-:B------:R-:W-:Y:S01]  /*7d00*/  @!P3 IMAD.WIDE R58, R59, 0x4, R16.reuse ;  /* 0x000000043b3ab825 */ /* 0x100fe200078e0210 */
[----:B------:R-:W-:Y:S01]  /*7d10*/  ISETP.GE.AND P0, PT, R0, UR4, PT ;  /* 0x0000000400007c0c */ /* 0x000fe2000bf06270 */
[----:B------:R2:W-:Y:S01]  /*7d20*/  @!P2 ST.E.64 desc[UR36][R56.64], R28 ;  /* 0x0000001c3800a985 */ /* 0x0005e2000c101b24 */
[----:B------:R-:W-:Y:S01]  /*7d30*/  ISETP.GE.AND P2, PT, R64, UR4, PT ;  /* 0x0000000440007c0c */ /* 0x000fe2000bf46270 */
[----:B------:R-:W-:Y:S01]  /*7d40*/  @!P4 IMAD.WIDE R60, R61, 0x4, R16 ;  /* 0x000000043d3cc825 */ /* 0x000fe200078e0210 */
[C---:B0-----:R-:W-:Y:S01]  /*7d50*/  IADD3 R23, R53.reuse, 0x50, RZ ;  /* 0x0000005035177810 */ /* 0x041fe20007ffe0ff */
[----:B------:R0:W-:Y:S02]  /*7d60*/  @!P3 ST.E.64 desc[UR36][R58.64], R34 ;  /* 0x000000223a00b985 */ /* 0x0001e4000c101b24 */
[----:B------:R-:W-:Y:S01]  /*7d70*/  VIADD R22, R53, 0x48 ;  /* 0x0000004835167836 */ /* 0x000fe20000000000 */
[----:B------:R-:W-:Y:S01]  /*7d80*/  ISETP.GE.AND P3, PT, R65, UR4, PT ;  /* 0x0000000441007c0c */ /* 0x000fe2000bf66270 */
[----:B------:R-:W-:Y:S01]  /*7d90*/  VIADD R25, R53, 0x58 ;  /* 0x0000005835197836 */ /* 0x000fe20000000000 */
[----:B------:R3:W-:Y:S01]  /*7da0*/  @!P4 ST.E.64 desc[UR36][R60.64], R48 ;  /* 0x000000303c00c985 */ /* 0x0007e2000c101b24 */
[----:B------:R-:W-:-:S02]  /*7db0*/  ISETP.GE.AND P5, PT, R23, UR4, PT ;  /* 0x0000000417007c0c */ /* 0x000fc4000bfa6270 */
[----:B------:R-:W-:Y:S02]  /*7dc0*/  ISETP.GE.AND P4, PT, R22, UR4, PT ;  /* 0x0000000416007c0c */ /* 0x000fe4000bf86270 */
[----:B------:R-:W-:Y:S02]  /*7dd0*/  ISETP.GE.AND P6, PT, R25, UR4, PT ;  /* 0x0000000419007c0c */ /* 0x000fe4000bfc6270 */
[----:B------:R-:W-:Y:S02]  /*7de0*/  @!P0 LEA.HI R0, R0, R0, RZ, 0x1 ;  /* 0x0000000000008211 */ /* 0x000fe400078f08ff */
[----:B------:R-:W-:Y:S02]  /*7df0*/  @!P1 LEA.HI R52, R52, R52, RZ, 0x1 ;  /* 0x0000003434349211 */ /* 0x000fe400078f08ff */
[----:B------:R-:W-:Y:S02]  /*7e00*/  @!P2 LEA.HI R64, R64, R64, RZ, 0x1 ;  /* 0x000000404040a211 */ /* 0x000fe400078f08ff */
[----:B------:R-:W-:-:S02]  /*7e10*/  @!P3 LEA.HI R65, R65, R65, RZ, 0x1 ;  /* 0x000000414141b211 */ /* 0x000fc400078f08ff */
[----:B------:R-:W-:Y:S02]  /*7e20*/  @!P5 LEA.HI R24, R23, R23, RZ, 0x1 ;  /* 0x000000171718d211 */ /* 0x000fe400078f08ff */
[----:B------:R-:W-:Y:S02]  /*7e30*/  @!P4 LEA.HI R22, R22, R22, RZ, 0x1 ;  /* 0x000000161616c211 */ /* 0x000fe400078f08ff */
[----:B-1----:R-:W-:Y:S02]  /*7e40*/  @!P6 LEA.HI R26, R25, R25, RZ, 0x1 ;  /* 0x00000019191ae211 */ /* 0x002fe400078f08ff */
[----:B------:R-:W-:Y:S02]  /*7e50*/  @!P0 LOP3.LUT R23, R0, 0xfffffffe, RZ, 0xc0, !PT ;  /* 0xfffffffe00178812 */ /* 0x000fe400078ec0ff */
[----:B------:R-:W-:Y:S02]  /*7e60*/  @!P1 LOP3.LUT R25, R52, 0xfffffffe, RZ, 0xc0, !PT ;  /* 0xfffffffe34199812 */ /* 0x000fe400078ec0ff */
[----:B------:R-:W-:-:S02]  /*7e70*/  @!P2 LOP3.LUT R27, R64, 0xfffffffe, RZ, 0xc0, !PT ;  /* 0xfffffffe401ba812 */ /* 0x000fc400078ec0ff */
[----:B--2---:R-:W-:Y:S02]  /*7e80*/  @!P3 LOP3.LUT R29, R65, 0xfffffffe, RZ, 0xc0, !PT ;  /* 0xfffffffe411db812 */ /* 0x004fe400078ec0ff */
[----:B0-----:R-:W-:Y:S01]  /*7e90*/  @!P4 LOP3.LUT R35, R22, 0xfffffffe, RZ, 0xc0, !PT ;  /* 0xfffffffe1623c812 */ /* 0x001fe200078ec0ff */
[--C-:B------:R-:W-:Y:S01]  /*7ea0*/  @!P0 IMAD.WIDE R22, R23, 0x4, R16.reuse ;  /* 0x0000000417168825 */ /* 0x100fe200078e0210 */
[----:B---3--:R-:W-:Y:S02]  /*7eb0*/  @!P5 LOP3.LUT R49, R24, 0xfffffffe, RZ, 0xc0, !PT ;  /* 0xfffffffe1831d812 */ /* 0x008fe400078ec0ff */
[----:B------:R-:W-:Y:S01]  /*7ec0*/  @!P6 LOP3.LUT R55, R26, 0xfffffffe, RZ, 0xc0, !PT ;  /* 0xfffffffe1a37e812 */ /* 0x000fe200078ec0ff */
        /* <DEDUP_REMOVED lines=12> */
[----:B------:R0:W-:Y:S02]  /*7f90*/  @!P6 ST.E.64 desc[UR36][R16.64], R42 ;  /* 0x0000002a1000e985 */ /* 0x0001e4000c101b24 */
.L_x_10061:
[----:B------:R-:W-:Y:S05]  /*7fa0*/  BSYNC B0 ;  /* 0x0000000000007941 */ /* 0x000fea0003800000 */
.L_x_10060:
[----:B------:R-:W-:Y:S01]  /*7fb0*/  ISETP.GE.AND P0, PT, R62, R63, PT ;  /* 0x0000003f3e00720c */ /* 0x000fe20003f06270 */
[----:B0-----:R1:W0:Y:S04]  /*7fc0*/  SHFL.IDX PT, R19, R67, 0x1, 0x1c1f ;  /* 0x003c1f0043137f89 */ /* 0x00122800000e0000 */
[----:B------:R1:W0:Y:S08]  /*7fd0*/  SHFL.IDX PT, R18, R66, 0x1, 0x1c1f ;  /* 0x003c1f0042127f89 */ /* 0x00023000000e0000 */
[----:B-1----:R-:W-:Y:S05]  /*7fe0*/  @P0 BRA `(.L_x_10032) ;  /* 0x0000004000980947 */ /* 0x002fea0003800000 */
        /* <DEDUP_REMOVED lines=8> */
[----:B------:R-:W-:Y:S01]  /*8070*/  VIADD R25, R53, 0x40 ;  /* 0x0000004035197836 */ /* 0x000fe20000000000 */
        /* <DEDUP_REMOVED lines=10> */
[----:B------:R-:W-:Y:S01]  /*8120*/  @!P3 LOP3.LUT R5, R0, 0xfffffffe, RZ, 0xc0, !PT ;  /* 0xfffffffe0005b812 */ /* 0x000fe200078ec0ff */
[----:B------:R-:W-:Y:S01]  /*8130*/  VIADD R0, R53, 0x30 ;  /* 0x0000003035007836 */ /* 0x000fe20000000000 */
[----:B------:R-:W-:-:S02]  /*8140*/  @!P4 LOP3.LUT R11, R2, 0xfffffffe, RZ, 0xc0, !PT ;  /* 0xfffffffe020bc812 */ /* 0x000fc400078ec0ff */
[----:B----4-:R-:W-:Y:S01]  /*8150*/  @!P5 LOP3.LUT R17, R3, 0xfffffffe, RZ, 0xc0, !PT ;  /* 0xfffffffe0311d812 */ /* 0x010fe200078ec0ff */
[--C-:B0-----:R-:W-:Y:S01]  /*8160*/  @!P2 IMAD.WIDE R2, R53, 0x4, R18.reuse ;  /* 0x000000043502a825 */ /* 0x101fe200078e0212 */
[----:B------:R-:W-:Y:S02]  /*8170*/  ISETP.GE.AND P6, PT, R27, UR4, PT ;  /* 0x000000041b007c0c */ /* 0x000fe4000bfc6270 */
[----:B------:R-:W-:Y:S01]  /*8180*/  @!P0 LEA.HI R22, R22, R22, RZ, 0x1 ;  /* 0x0000001616168211 */ /* 0x000fe200078f08ff */
[--C-:B------:R-:W-:Y:S01]  /*8190*/  @!P3 IMAD.WIDE R4, R5, 0x4, R18.reuse ;  /* 0x000000040504b825 */ /* 0x100fe200078e0212 */
[----:B------:R0:W-:Y:S01]  /*81a0*/  @!P2 ST.E.64 desc[UR36][R2.64], R12 ;  /* 0x0000000c0200a985 */ /* 0x0001e2000c101b24 */
[----:B------:R-:W-:Y:S02]  /*81b0*/  ISETP.GE.AND P2, PT, R0, UR4, PT ;  /* 0x0000000400007c0c */ /* 0x000fe4000bf46270 */
[----:B------:R-:W-:Y:S01]  /*81c0*/  @!P4 IMAD.WIDE R10, R11, 0x4, R18 ;  /* 0x000000040b0ac825 */ /* 0x000fe200078e0212 */
[----:B------:R1:W-:Y:S01]  /*81d0*/  @!P3 ST.E.64 desc[UR36][R4.64], R20 ;  /* 0x000000140400b985 */ /* 0x0003e2000c101b24 */
[----:B------:R-:W-:-:S02]  /*81e0*/  ISETP.GE.AND P3, PT, R24, UR4, PT ;  /* 0x0000000418007c0c */ /* 0x000fc4000bf66270 */
[----:B---3--:R-:W-:Y:S01]  /*81f0*/  @!P5 IMAD.WIDE R16, R17, 0x4, R18 ;  /* 0x000000041110d825 */ /* 0x008fe200078e0212 */
[----:B------:R2:W-:Y:S01]  /*8200*/  @!P4 ST.E.64 desc[UR36][R10.64], R32 ;  /* 0x000000200a00c985 */ /* 0x0005e2000c101b24 */
[----:B------:R-:W-:Y:S02]  /*8210*/  ISETP.GE.AND P4, PT, R25, UR4, PT ;  /* 0x0000000419007c0c */ /* 0x000fe4000bf86270 */
[----:B------:R-:W-:Y:S01]  /*8220*/  @!P1 LEA.HI R23, R23, R23, RZ, 0x1 ;  /* 0x0000001717179211 */ /* 0x000fe200078f08ff */
[----:B------:R3:W-:Y:S01]  /*8230*/  @!P5 ST.E.64 desc[UR36][R16.64], R50 ;  /* 0x000000321000d985 */ /* 0x0007e2000c101b24 */
[----:B------:R-:W-:Y:S02]  /*8240*/  ISETP.GE.AND P5, PT, R26, UR4, PT ;  /* 0x000000041a007c0c */ /* 0x000fe4000bfa6270 */
[----:B0-----:R-:W-:Y:S02]  /*8250*/  @!P0 LOP3.LUT R3, R22, 0xfffffffe, RZ, 0xc0, !PT ;  /* 0xfffffffe16038812 */ /* 0x001fe400078ec0ff */
        /* <DEDUP_REMOVED lines=11> */
[----:B------:R-:W-:-:S02]  /*8310*/  @!P3 LOP3.LUT R13, R24, 0xfffffffe, RZ, 0xc0, !PT ;  /* 0xfffffffe180db812 */ /* 0x000fc400078ec0ff */
[----:B------:R-:W-:Y:S02]  /*8320*/  @!P4 LOP3.LUT R25, R25, 0xfffffffe, RZ, 0xc0, !PT ;  /* 0xfffffffe1919c812 */ /* 0x000fe400078ec0ff */
[----:B---3--:R-:W-:Y:S02]  /*8330*/  @!P5 LOP3.LUT R17, R26, 0xfffffffe, RZ, 0xc0, !PT ;  /* 0xfffffffe1a11d812 */ /* 0x008fe400078ec0ff */
[----:B------:R-:W-:Y:S02]  /*8340*/  @!P6 LOP3.LUT R27, R27, 0xfffffffe, RZ, 0xc0, !PT ;  /* 0xfffffffe1b1be812 */ /* 0x000fe400078ec0ff */
[----:B------:R-:W-:Y:S01]  /*8350*/  IADD3 R53, R53, 0x58, RZ ;  /* 0x0000005835357810 */ /* 0x000fe20007ffe0ff */
[----:B0-----:R-:W-:-:S03]  /*8360*/  @!P2 IMAD.WIDE R2, R11, 0x4, R18 ;  /* 0x000000040b02a825 */ /* 0x001fc600078e0212 */
[----:B------:R-:W-:Y:S01]  /*8370*/  ISETP.GE.AND P0, PT, R53, UR4, PT ;  /* 0x0000000435007c0c */ /* 0x000fe2000bf06270 */
        /* <DEDUP_REMOVED lines=11> */
[----:B-1----:R-:W-:-:S05]  /*8430*/  LOP3.LUT R3, R53, 0xfffffffe, RZ, 0xc0, !PT ;  /* 0xfffffffe35037812 */ /* 0x002fca00078ec0ff */
[----:B------:R-:W-:-:S05]  /*8440*/  IMAD.WIDE R2, R3, 0x4, R18 ;  /* 0x0000000403027825 */ /* 0x000fca00078e0212 */
[----:B------:R0:W-:Y:S01]  /*8450*/  ST.E.64 desc[UR36][R2.64], R134 ;  /* 0x0000008602007985 */ /* 0x0001e2000c101b24 */
[----:B------:R-:W-:Y:S05]  /*8460*/  BRA `(.L_x_10032) ;  /* 0x0000003c00787947 */ /* 0x000fea0003800000 */
.L_x_10059:
[----:B------:R-:W-:-:S05]  /*8470*/  VIADD R0, R22, 0xffffff80 ;  /* 0xffffff8016007836 */ /* 0x000fca0000000000 */
        /* <DEDUP_REMOVED lines=12> */
[----:B------:R-:W-:Y:S02]  /*8540*/  USHF.R.S32.HI UR6, URZ, 0x1f, UR39 ;  /* 0x0000001f3f067899 */ /* 0x000fe40008011427 */
[----:B------:R-:W-:Y:S01]  /*8550*/  IMAD R6, RZ, RZ, -UR39 ;  /* 0x80000027ff067e24 */ /* 0x000fe2000f8e02ff */
[----:B------:R-:W-:Y:S01]  /*8560*/  ULDC.64 UR8, c[0x0][0xbd0] ;  /* 0x0002f40000087ab9 */ /* 0x000fe20000000a00 */
[----:B------:R-:W-:Y:S01]  /*8570*/  IMAD.MOV.U32 R5, RZ, RZ, R22 ;  /* 0x000000ffff057224 */ /* 0x000fe200078e0016 */
[----:B------:R-:W-:Y:S02]  /*8580*/  UIMAD UR6, UR6, UR8, URZ ;  /* 0x00000008060672a4 */ /* 0x000fe4000f8e023f */
[----:B------:R-:W-:Y:S01]  /*8590*/  UIMAD.WIDE.U32 UR4, UR39, UR8, URZ ;  /* 0x00000008270472a5 */ /* 0x000fe2000f8e003f */
[----:B------:R-:W1:Y:S01]  /*85a0*/  LDC.64 R12, c[0x0][0xbd8] ;  /* 0x0002f600ff0c7b82 */ /* 0x000e620000000a00 */
[----:B------:R-:W-:-:S04]  /*85b0*/  UIMAD UR6, UR39, UR9, UR6 ;  /* 0x00000009270672a4 */ /* 0x000fc8000f8e0206 */
[----:B------:R-:W-:Y:S01]  /*85c0*/  UIADD3 UR6, UR5, UR6, URZ ;  /* 0x0000000605067290 */ /* 0x000fe2000fffe03f */
[----:B------:R-:W-:Y:S01]  /*85d0*/  MOV R2, UR4 ;  /* 0x0000000400027c02 */ /* 0x000fe20008000f00 */
[----:B------:R-:W-:Y:S01]  /*85e0*/  IMAD.U32 R3, RZ, RZ, UR5 ;  /* 0x00000005ff037e24 */ /* 0x000fe2000f8e00ff */
[----:B------:R-:W2:Y:S01]  /*85f0*/  @P0 LDC R9, c[0x0][0xbec] ;  /* 0x0002fb00ff090b82 */ /* 0x000ea20000000800 */
[----:B------:R-:W-:Y:S02]  /*8600*/  ULDC.64 UR4, c[0x0][0xbe0] ;  /* 0x0002f80000047ab9 */ /* 0x000fe40000000a00 */
[----:B------:R-:W-:-:S05]  /*8610*/  IMAD.U32 R3, RZ, RZ, UR6 ;  /* 0x00000006ff037e24 */ /* 0x000fca000f8e00ff */
[----:B------:R-:W3:Y:S01]  /*8620*/  S2UR UR10, SR_CTAID.Y ;  /* 0x00000000000a79c3 */ /* 0x000ee20000002600 */
[----:B0-----:R-:W-:-:S07]  /*8630*/  USHF.R.S32.HI UR8, URZ, 0x1f, UR7 ;  /* 0x0000001f3f087899 */ /* 0x001fce0008011407 */
[----:B------:R-:W3:Y:S01]  /*8640*/  LDC R7, c[0x0][0xc50] ;  /* 0x00031400ff077b82 */ /* 0x000ee20000000800 */
[C---:B-1----:R-:W-:Y:S02]  /*8650*/  IMAD R8, R12.reuse, UR8, RZ ;  /* 0x000000080c087c24 */ /* 0x042fe4000f8e02ff */
[----:B------:R-:W-:-:S04]  /*8660*/  IMAD.WIDE.U32 R2, R12, UR7, R2 ;  /* 0x000000070c027c25 */ /* 0x000fc8000f8e0002 */
[----:B------:R-:W-:Y:S01]  /*8670*/  IMAD R13, R13, UR7, R8 ;  /* 0x000000070d0d7c24 */ /* 0x000fe2000f8e0208 */
[----:B------:R-:W0:Y:S01]  /*8680*/  @P0 LDC R11, c[0x0][0xbf0] ;  /* 0x0002fc00ff0b0b82 */ /* 0x000e220000000800 */
[----:B--2---:R-:W-:-:S04]  /*8690*/  @P0 IMAD.HI.U32 R0, R22, R9, RZ ;  /* 0x0000000916000227 */ /* 0x004fc800078e00ff */
[----:B------:R-:W-:Y:S02]  /*86a0*/  IMAD.IADD R3, R13, 0x1, R3 ;  /* 0x000000010d037824 */ /* 0x000fe400078e0203 */
[----:B---3--:R-:W-:-:S04]  /*86b0*/  IMAD R9, R7, R6, UR10 ;  /* 0x0000000a07097e24 */ /* 0x008fc8000f8e0206 */
[----:B------:R-:W-:Y:S01]  /*86c0*/  IMAD.WIDE.U32 R2, R9, UR4, R2 ;  /* 0x0000000409027c25 */ /* 0x000fe2000f8e0002 */
[----:B0-----:R-:W-:Y:S02]  /*86d0*/  @P0 SHF.R.U32.HI R5, RZ, R11, R0 ;  /* 0x0000000bff050219 */ /* 0x001fe40000011600 */
[----:B------:R-:W-:Y:S02]  /*86e0*/  SHF.R.S32.HI R0, RZ, 0x1f, R9 ;  /* 0x0000001fff007819 */ /* 0x000fe40000011409 */
[C---:B------:R-:W-:Y:S02]  /*86f0*/  IADD3 R7, -R5.reuse, RZ, RZ ;  /* 0x000000ff05077210 */ /* 0x040fe40007ffe1ff */
[----:B------:R-:W-:Y:S01]  /*8700*/  IADD3 R2, P0, R5, R2, RZ ;  /* 0x0000000205027210 */ /* 0x000fe20007f1e0ff */
[----:B------:R-:W-:Y:S02]  /*8710*/  IMAD R0, R0, UR4, RZ ;  /* 0x0000000400007c24 */ /* 0x000fe4000f8e02ff */
[----:B------:R-:W-:-:S02]  /*8720*/  IMAD R7, R4, R7, R22 ;  /* 0x0000000704077224 */ /* 0x000fc400078e0216 */
[----:B------:R-:W-:Y:S01]  /*8730*/  IMAD R4, R9, UR5, R0 ;  /* 0x0000000509047c24 */ /* 0x000fe2000f8e0200 */
[----:B------:R-:W-:Y:S01]  /*8740*/  SHF.R.S32.HI R9, RZ, 0x1f, R5 ;  /* 0x0000001fff097819 */ /* 0x000fe20000011405 */
[----:B------:R-:W-:Y:S01]  /*8750*/  ULDC.64 UR4, c[0x0][0xbc8] ;  /* 0x0002f20000047ab9 */ /* 0x000fe20000000a00 */
[----:B------:R-:W-:Y:S02]  /*8760*/  SHF.R.S32.HI R0, RZ, 0x1f, R7 ;  /* 0x0000001fff007819 */ /* 0x000fe40000011407 */
[----:B------:R-:W-:-:S03]  /*8770*/  IADD3.X R3, R9, R3, R4, P0, !PT ;  /* 0x0000000309037210 */ /* 0x000fc600007fe404 */
[----:B------:R-:W-:Y:S02]  /*8780*/  IMAD R0, R0, UR4, RZ ;  /* 0x0000000400007c24 */ /* 0x000fe4000f8e02ff */
[----:B------:R-:W-:-:S04]  /*8790*/  IMAD.WIDE.U32 R2, R7, UR4, R2 ;  /* 0x0000000407027c25 */ /* 0x000fc8000f8e0002 */
[----:B------:R-:W-:Y:S01]  /*87a0*/  IMAD R5, R7, UR5, R0 ;  /* 0x0000000507057c24 */ /* 0x000fe2000f8e0200 */
[----:B------:R-:W-:Y:S02]  /*87b0*/  ULDC.64 UR4, c[0x0][0xba8] ;  /* 0x0002ea0000047ab9 */ /* 0x000fe40000000a00 */
[----:B------:R-:W-:Y:S01]  /*87c0*/  LEA R4, P0, R2, UR4, 0x2 ;  /* 0x0000000402047c11 */ /* 0x000fe2000f8010ff */
[----:B------:R-:W-:-:S05]  /*87d0*/  IMAD.IADD R3, R3, 0x1, R5 ;  /* 0x0000000103037824 */ /* 0x000fca00078e0205 */
[----:B------:R-:W-:Y:S01]  /*87e0*/  LEA.HI.X R5, R2, UR5, R3, 0x2, P0 ;  /* 0x0000000502057c11 */ /* 0x000fe200080f1403 */
[----:B------:R-:W-:-:S05]  /*87f0*/  IMAD.MOV.U32 R3, RZ, RZ, -0x800000 ;  /* 0xff800000ff037424 */ /* 0x000fca00078e00ff */
[----:B------:R0:W-:Y:S01]  /*8800*/  STG.E desc[UR36][R4.64], R3 ;  /* 0x0000000304007986 */ /* 0x0001e2000c101924 */
[----:B------:R-:W-:Y:S05]  /*8810*/  BRA `(.L_x_10032) ;  /* 0x00000038008c7947 */ /* 0x000fea0003800000 */
.L_x_10030:
[----:B------:R-:W-:-:S08]  /*8820*/  NOP ;  /* 0x0000000000007918 */ /* 0x000fd00000000000 */
[----:B------:R-:W0:-:S00]  /*8830*/  USETMAXREG.DEALLOC.CTAPOOL 0x20 ;  /* 0x00000020000079c8 */ /* 0x000e0000080e0500 */
[----:B0-----:R-:W-:Y:S01]  /*8840*/  LOP3.LUT R18, R0, 0x3, RZ, 0xc0, !PT ;  /* 0x0000000300127812 */ /* 0x001fe200078ec0ff */
[----:B------:R-:W0:Y:S05]  /*8850*/  S2R R24, SR_CTAID.Z ;  /* 0x0000000000187919 */ /* 0x000e2a0000002700 */
[----:B-1----:R-:W1:Y:S01]  /*8860*/  S2UR UR6, SR_CTAID.Y ;  /* 0x00000000000679c3 */ /* 0x002e620000002600 */
        /* <DEDUP_REMOVED lines=13> */
.L_x_10062:
[----:B------:R-:W-:Y:S01]  /*8940*/  ULDC UR7, c[0x0][0xc50] ;  /* 0x0003140000077ab9 */ /* 0x000fe20000000800 */
[----:B------:R-:W-:Y:S01]  /*8950*/  UMOV UR42, UR6 ;  /* 0x00000006002a7c82 */ /* 0x000fe20008000000 */
[----:B------:R-:W-:-:S11]  /*8960*/  UISETP.NE.AND UP0, UPT, UR7, 0x1, UPT ;  /* 0x000000010700788c */ /* 0x000fd6000bf05270 */
[----:B------:R-:W-:Y:S01]  /*8970*/  @UP0 ULDC UR4, c[0x0][0xc54] ;  /* 0x0003150000040ab9 */ /* 0x000fe20000000800 */
[----:B------:R-:W-:Y:S01]  /*8980*/  @UP0 ULDC UR8, c[0x0][0xc58] ;  /* 0x0003160000080ab9 */ /* 0x000fe20000000800 */
[----:B------:R-:W-:-:S04]  /*8990*/  UIMAD.WIDE.U32 UR4, UR6, UR4, URZ ;  /* 0x00000004060472a5 */ /* 0x000fc8000f8e003f */
[----:B------:R-:W-:-:S12]  /*89a0*/  @UP0 USHF.R.U32.HI UR42, URZ, UR8, UR5 ;  /* 0x000000083f2a0299 */ /* 0x000fd80008011605 */
.L_x_10063:
        /* <DEDUP_REMOVED lines=11> */
[----:B------:R-:W-:Y:S01]  /*8a60*/  IMAD.MOV.U32 R19, RZ, RZ, RZ ;  /* 0x000000ffff137224 */ /* 0x000fe200078e00ff */
        /* <DEDUP_REMOVED lines=52> */
.L_x_10065:
[----:B------:R-:W-:Y:S02]  /*8db0*/  UIMAD UR48, UR47, UR39, URZ ;  /* 0x000000272f3072a4 */ /* 0x000fe4000f8e023f */
[----:B------:R-:W-:Y:S02]  /*8dc0*/  IMAD.U32 R3, RZ, RZ, UR39 ;  /* 0x00000027ff037e24 */ /* 0x000fe4000f8e00ff */
[----:B------:R-:W-:Y:S02]  /*8dd0*/  IMAD.MOV.U32 R6, RZ, RZ, 0x1 ;  /* 0x00000001ff067424 */ /* 0x000fe400078e00ff */
[----:B------:R-:W-:-:S05]  /*8de0*/  IMAD.U32 R2, RZ, RZ, UR48 ;  /* 0x00000030ff027e24 */ /* 0x000fca000f8e00ff */
[----:B------:R-:W-:-:S04]  /*8df0*/  VIADDMNMX R2, R2, R3, UR44, PT ;  /* 0x0000002c02027e46 */ /* 0x000fc8000b800103 */
[----:B------:R-:W-:Y:S02]  /*8e00*/  R2UR UR49, R2 ;  /* 0x00000000023172ca */ /* 0x000fe400000e0000 */
[----:B------:R-:W-:-:S11]  /*8e10*/  MOV R2, RZ ;  /* 0x000000ff00027202 */ /* 0x000fd60000000f00 */
        /* <DEDUP_REMOVED lines=19> */
[----:B------:R-:W-:Y:S01]  /*8f50*/  MOV R8, 0x70 ;  /* 0x0000007000087802 */ /* 0x000fe20000000f00 */
[----:B------:R-:W-:-:S02]  /*8f60*/  IMAD.U32 R10, RZ, RZ, UR4 ;  /* 0x00000004ff0a7e24 */ /* 0x000fc4000f8e00ff */
[----:B------:R-:W-:Y:S02]  /*8f70*/  IMAD.U32 R11, RZ, RZ, UR5 ;  /* 0x00000005ff0b7e24 */ /* 0x000fe4000f8e00ff */
[----:B------:R-:W-:Y:S02]  /*8f80*/  IMAD.MOV.U32 R12, RZ, RZ, 0x1 ;  /* 0x00000001ff0c7424 */ /* 0x000fe400078e00ff */
[----:B------:R-:W-:-:S07]  /*8f90*/  IMAD.MOV.U32 R13, RZ, RZ, RZ ;  /* 0x000000ffff0d7224 */ /* 0x000fce00078e00ff */
[----:B------:R-:W-:-:S07]  /*8fa0*/  LEPC R20, `(.L_x_10066) ;  /* 0x000000001014794e */ /* 0x000fce0000000000 */
[----:B0----5:R-:W-:Y:S05]  /*8fb0*/  CALL.ABS.NOINC R2 ;  /* 0x0000000002007343 */ /* 0x021fea0003c00000 */
.L_x_10066:
        /* <DEDUP_REMOVED lines=20> */
.L_x_10068:
        /* <DEDUP_REMOVED lines=15> */
.L_x_10067:
[----:B------:R-:W0:Y:S01]  /*91f0*/  LDC.64 R2, c[0x0][0x9f8] ;  /* 0x00027e00ff027b82 */ /* 0x000e220000000a00 */
[----:B------:R-:W-:-:S07]  /*9200*/  IMAD.MOV.U32 R6, RZ, RZ, R24 ;  /* 0x000000ffff067224 */ /* 0x000fce00078e0018 */
[----:B------:R-:W1:Y:S01]  /*9210*/  LDC R17, c[0x0][0x430] ;  /* 0x00010c00ff117b82 */ /* 0x000e620000000800 */
[----:B------:R-:W-:Y:S02]  /*9220*/  MOV R0, UR49 ;  /* 0x0000003100007c02 */ /* 0x000fe40008000f00 */
[C---:B------:R-:W-:Y:S01]  /*9230*/  LOP3.LUT R20, R22.reuse, 0x7f, RZ, 0xc0, !PT ;  /* 0x0000007f16147812 */ /* 0x040fe200078ec0ff */
[----:B------:R-:W-:Y:S01]  /*9240*/  IMAD.SHL.U32 R23, R22, 0x20, RZ ;  /* 0x0000002016177824 */ /* 0x000fe200078e00ff */
[----:B------:R-:W-:Y:S01]  /*9250*/  ULDC UR4, c[0x0][0x2f4] ;  /* 0x0000bd0000047ab9 */ /* 0x000fe20000000800 */
[----:B0-----:R-:W-:-:S04]  /*9260*/  ISETP.NE.U32.AND P0, PT, R2, RZ, PT ;  /* 0x000000ff0200720c */ /* 0x001fc80003f05070 */
[----:B------:R-:W-:-:S13]  /*9270*/  ISETP.NE.AND.EX P0, PT, R3, RZ, PT, P0 ;  /* 0x000000ff0300720c */ /* 0x000fda0003f05300 */
[----:B------:R-:W0:Y:S02]  /*9280*/  @P0 LDC.64 R2, c[0x0][0x9f8] ;  /* 0x00027e00ff020b82 */ /* 0x000e240000000a00 */
[----:B0-----:R-:W-:-:S05]  /*9290*/  @P0 IMAD.WIDE R2, R24, 0x4, R2 ;  /* 0x0000000418020825 */ /* 0x001fca00078e0202 */
[----:B------:R0:W2:Y:S01]  /*92a0*/  @P0 LDG.E R6, desc[UR36][R2.64] ;  /* 0x0000002402060981 */ /* 0x0000a2000c1e1900 */
[----:B------:R-:W-:Y:S01]  /*92b0*/  VIADD R0, R0, 0xffffffff ;  /* 0xffffffff00007836 */ /* 0x000fe20000000000 */
[----:B------:R-:W-:Y:S02]  /*92c0*/  SHF.R.U32.HI R4, RZ, 0x2, R20 ;  /* 0x00000002ff047819 */ /* 0x000fe40000011614 */
[----:B------:R-:W-:Y:S02]  /*92d0*/  LOP3.LUT R23, R23, 0x60, RZ, 0xc0, !PT ;  /* 0x0000006017177812 */ /* 0x000fe400078ec0ff */
[----:B------:R-:W-:Y:S02]  /*92e0*/  LEA R4, R0, R4, 0x7 ;  /* 0x0000000400047211 */ /* 0x000fe400078e38ff */
[----:B-1----:R-:W-:Y:S02]  /*92f0*/  ISETP.NE.AND P1, PT, R17, 0x1, PT ;  /* 0x000000011100780c */ /* 0x002fe40003f25270 */
[----:B------:R-:W-:Y:S01]  /*9300*/  LOP3.LUT R16, R16, 0xffffffef, RZ, 0xc0, !PT ;  /* 0xffffffef10107812 */ /* 0x000fe200078ec0ff */
[----:B------:R-:W-:-:S04]  /*9310*/  IMAD.IADD R4, R23, 0x1, R4 ;  /* 0x0000000117047824 */ /* 0x000fc800078e0204 */
[C---:B-----5:R-:W-:Y:S01]  /*9320*/  IMAD.IADD R9, R4.reuse, 0x1, R19 ;  /* 0x0000000104097824 */ /* 0x060fe200078e0213 */
[----:B------:R-:W-:-:S04]  /*9330*/  ISETP.GE.AND P0, PT, R4, UR43, PT ;  /* 0x0000002b04007c0c */ /* 0x000fc8000bf06270 */
[----:B------:R-:W-:Y:S01]  /*9340*/  MOV R7, R9 ;  /* 0x0000000900077202 */ /* 0x000fe20000000f00 */
[----:B0-----:R-:W0:Y:S01]  /*9350*/  @P1 LDC R2, c[0x0][0x434] ;  /* 0x00010d00ff021b82 */ /* 0x001e220000000800 */
[----:B------:R-:W-:-:S07]  /*9360*/  @P1 LOP3.LUT R16, R16, 0x10, RZ, 0xfc, !PT ;  /* 0x0000001010101812 */ /* 0x000fce00078efcff */
        /* <DEDUP_REMOVED lines=8> */
[----:B--2---:R-:W-:Y:S01]  /*93f0*/  SHF.R.S32.HI R8, RZ, 0x1f, R6 ;  /* 0x0000001fff087819 */ /* 0x004fe20000011406 */
[----:B------:R-:W-:Y:S04]  /*9400*/  STL [R1], R6 ;  /* 0x0000000601007387 */ /* 0x000fe80000100800 */
[----:B------:R0:W-:Y:S01]  /*9410*/  STL [R1+0x4], R8 ;  /* 0x0000040801007387 */ /* 0x0001e20000100800 */
[----:B---3--:R-:W-:-:S04]  /*9420*/  @!P0 IMAD R2, R8, R10, RZ ;  /* 0x0000000a08028224 */ /* 0x008fc800078e02ff */
[----:B------:R-:W-:Y:S02]  /*9430*/  @!P0 IMAD R11, R6, R11, R2 ;  /* 0x0000000b060b8224 */ /* 0x000fe400078e0202 */
[----:B------:R-:W-:Y:S02]  /*9440*/  @!P0 IMAD.MOV.U32 R2, RZ, RZ, R7 ;  /* 0x000000ffff028224 */ /* 0x000fe400078e0007 */
[----:B0-----:R-:W-:Y:S02]  /*9450*/  IMAD.SHL.U32 R8, R22, 0x8, RZ ;  /* 0x0000000816087824 */ /* 0x001fe400078e00ff */
[----:B------:R-:W-:Y:S01]  /*9460*/  @!P0 IMAD.WIDE.U32 R2, R6, R10, R2 ;  /* 0x0000000a06028225 */ /* 0x000fe200078e0002 */
[----:B------:R-:W-:Y:S02]  /*9470*/  MOV R6, RZ ;  /* 0x000000ff00067202 */ /* 0x000fe40000000f00 */
[----:B------:R-:W-:Y:S01]  /*9480*/  LOP3.LUT R14, R8, 0x18, RZ, 0xc0, !PT ;  /* 0x00000018080e7812 */ /* 0x000fe200078ec0ff */
[----:B------:R-:W-:Y:S01]  /*9490*/  @!P0 IMAD.IADD R3, R3, 0x1, R11 ;  /* 0x0000000103038824 */ /* 0x000fe200078e020b */
[----:B----4-:R-:W-:-:S02]  /*94a0*/  @!P0 LEA R4, P1, R2, R4, 0x2 ;  /* 0x0000000402048211 */ /* 0x010fc400078210ff */
[C---:B------:R-:W-:Y:S02]  /*94b0*/  ISETP.GE.AND P2, PT, R14.reuse, UR4, PT ;  /* 0x000000040e007c0c */ /* 0x040fe4000bf46270 */
[----:B------:R-:W-:Y:S02]  /*94c0*/  LOP3.LUT R13, R14, 0x20, RZ, 0xfc, !PT ;  /* 0x000000200e0d7812 */ /* 0x000fe400078efcff */
[----:B------:R-:W-:Y:S02]  /*94d0*/  @!P0 LEA.HI.X R5, R2, R5, R3, 0x2, P1 ;  /* 0x0000000502058211 */ /* 0x000fe400008f1403 */
[----:B------:R-:W-:Y:S02]  /*94e0*/  LOP3.LUT R12, R14, 0x40, RZ, 0xfc, !PT ;  /* 0x000000400e0c7812 */ /* 0x000fe400078efcff */
[----:B------:R-:W-:Y:S01]  /*94f0*/  ISETP.GE.AND P1, PT, R13, UR4, PT ;  /* 0x000000040d007c0c */ /* 0x000fe2000bf26270 */
[----:B------:R0:W5:Y:S01]  /*9500*/  @!P0 LDG.E R6, desc[UR36][R4.64] ;  /* 0x0000002404068981 */ /* 0x000162000c1e1900 */
[----:B------:R-:W-:-:S03]  /*9510*/  ISETP.GE.AND P0, PT, R12, UR4, PT ;  /* 0x000000040c007c0c */ /* 0x000fc6000bf06270 */
[----:B------:R-:W-:-:S04]  /*9520*/  @P2 LOP3.LUT R16, R16, 0x4, RZ, 0xfc, !PT ;  /* 0x0000000410102812 */ /* 0x000fc800078efcff */
[----:B------:R-:W-:-:S04]  /*9530*/  LOP3.LUT R16, R16, 0xfffffffe, RZ, 0xc0, !PT ;  /* 0xfffffffe10107812 */ /* 0x000fc800078ec0ff */
[----:B------:R-:W-:-:S04]  /*9540*/  LOP3.LUT R16, R16, 0xfffffffd, RZ, 0xc0, !PT ;  /* 0xfffffffd10107812 */ /* 0x000fc800078ec0ff */
[----:B------:R-:W-:-:S04]  /*9550*/  @P1 LOP3.LUT R16, R16, 0x2, RZ, 0xfc, !PT ;  /* 0x0000000210101812 */ /* 0x000fc800078efcff */
[----:B------:R-:W-:Y:S01]  /*9560*/  @P0 LOP3.LUT R16, R16, 0x1, RZ, 0xfc, !PT ;  /* 0x0000000110100812 */ /* 0x000fe200078efcff */
[----:B0-----:R-:W-:Y:S06]  /*9570*/  BRA.DIV UR5, `(.L_x_10069) ;  /* 0x0000002e05b47947 */ /* 0x001fec000b800000 */
.L_x_10111:
[----:B------:R-:W-:Y:S01]  /*9580*/  ULOP3.LUT UR4, UR38, 0x2, URZ, 0xfc, !UPT ;  /* 0x0000000226047892 */ /* 0x000fe2000f8efc3f */
[----:B------:R-:W-:Y:S01]  /*9590*/  IMAD.U32 R29, RZ, RZ, UR42 ;  /* 0x0000002aff1d7e24 */ /* 0x000fe2000f8e00ff */
[----:B------:R-:W-:Y:S01]  /*95a0*/  LOP3.LUT R16, R16, 0xfffffff7, RZ, 0xc0, !PT ;  /* 0xfffffff710107812 */ /* 0x000fe200078ec0ff */
[----:B------:R-:W-:Y:S02]  /*95b0*/  IMAD.MOV R2, RZ, RZ, -R7 ;  /* 0x000000ffff027224 */ /* 0x000fe400078e0a07 */
[----:B------:R-:W-:Y:S01]  /*95c0*/  IMAD.MOV.U32 R26, RZ, RZ, R0 ;  /* 0x000000ffff1a7224 */ /* 0x000fe200078e0000 */
[----:B------:R-:W-:Y:S01]  /*95d0*/  MOV R3, UR4 ;  /* 0x0000000400037c02 */ /* 0x000fe20008000f00 */
[----:B------:R-:W-:Y:S01]  /*95e0*/  IMAD R5, R17, R2, R9 ;  /* 0x0000000211057224 */ /* 0x000fe200078e0209 */
[----:B------:R-:W-:Y:S02]  /*95f0*/  SHF.R.S32.HI R29, RZ, 0x1f, R29 ;  /* 0x0000001fff1d7819 */ /* 0x000fe4000001141d */
[----:B------:R-:W-:-:S13]  /*9600*/  ISETP.NE.AND P0, PT, R3, 0x3, PT ;  /* 0x000000030300780c */ /* 0x000fda0003f05270 */
[----:B------:R-:W-:Y:S01]  /*9610*/  @P0 LOP3.LUT R16, R16, 0x8, RZ, 0xfc, !PT ;  /* 0x0000000810100812 */ /* 0x000fe200078efcff */
[----:B------:R-:W-:Y:S06]  /*9620*/  @!P0 BRA `(.L_x_10070) ;  /* 0x0000000000048947 */ /* 0x000fec0003800000 */
[----:B------:R-:W-:Y:S01]  /*9630*/  BPT.TRAP 0x1 ;  /* 0x000000040000795c */ /* 0x000fe20000300000 */
.L_x_10070:
        /* <DEDUP_REMOVED lines=15> */
[----:B------:R-:W-:Y:S01]  /*9730*/  MOV R11, UR4 ;  /* 0x00000004000b7c02 */ /* 0x000fe20008000f00 */
[----:B------:R-:W0:Y:S01]  /*9740*/  SYNCS.PHASECHK.TRANS64.TRYWAIT P0, [UR45+0x2d840], R9 ;  /* 0x02d84009ff0075a7 */ /* 0x000e22000800016d */
[----:B------:R-:W-:Y:S01]  /*9750*/  UIMAD UR4, UR6, UR4, URZ ;  /* 0x00000004060472a4 */ /* 0x000fe2000f8e023f */
[----:B------:R-:W-:-:S02]  /*9760*/  IMAD.IADD R3, R3, 0x1, R10 ;  /* 0x0000000103037824 */ /* 0x000fc400078e020a */
[----:B------:R-:W-:Y:S01]  /*9770*/  ULDC.64 UR6, c[0x0][0x318] ;  /* 0x0000c60000067ab9 */ /* 0x000fe20000000a00 */
[----:B------:R-:W-:Y:S02]  /*9780*/  UIMAD UR4, UR42, UR5, UR4 ;  /* 0x000000052a0472a4 */ /* 0x000fe4000f8e0204 */
[----:B------:R-:W-:-:S04]  /*9790*/  IMAD.WIDE.U32 R2, R11, UR42, R2 ;  /* 0x0000002a0b027c25 */ /* 0x000fc8000f8e0002 */
[----:B------:R-:W-:Y:S01]  /*97a0*/  VIADD R3, R3, UR4 ;  /* 0x0000000403037c36 */ /* 0x000fe20008000000 */
[----:B------:R-:W-:-:S04]  /*97b0*/  LEA R17, P1, R2, UR6, 0x1 ;  /* 0x0000000602117c11 */ /* 0x000fc8000f8208ff */
[----:B------:R-:W-:Y:S01]  /*97c0*/  LEA.HI.X R18, R2, UR7, R3, 0x1, P1 ;  /* 0x0000000702127c11 */ /* 0x000fe200088f0c03 */
[----:B0-----:R-:W-:Y:S08]  /*97d0*/  @!P0 BRA `(.L_x_10071) ;  /* 0x0000002c003c8947 */ /* 0x001ff00003800000 */
.L_x_10112:
[----:B------:R-:W1:Y:S01]  /*97e0*/  S2R R10, SR_TID.X ;  /* 0x00000000000a7919 */ /* 0x000e620000002100 */
[----:B------:R-:W-:Y:S01]  /*97f0*/  ULDC.64 UR4, c[0x0][0x300] ;  /* 0x0000c00000047ab9 */ /* 0x000fe20000000a00 */
[----:B------:R-:W-:Y:S01]  /*9800*/  R2UR UR6, R29 ;  /* 0x000000001d0672ca */ /* 0x000fe200000e0000 */
[----:B0-----:R-:W-:Y:S01]  /*9810*/  IMAD R2, R7, UR4, RZ ;  /* 0x0000000407027c24 */ /* 0x001fe2000f8e02ff */
[----:B------:R-:W-:Y:S02]  /*9820*/  LOP3.LUT R9, R8, 0xc0, RZ, 0xc0, !PT ;  /* 0x000000c008097812 */ /* 0x000fe400078ec0ff */
[C---:B------:R-:W-:Y:S01]  /*9830*/  LOP3.LUT P4, RZ, R16.reuse, 0x4, RZ, 0xc0, !PT ;  /* 0x0000000410ff7812 */ /* 0x040fe2000788c0ff */
[----:B------:R-:W-:Y:S01]  /*9840*/  IMAD R7, R5, UR5, R2 ;  /* 0x0000000505077c24 */ /* 0x000fe2000f8e0202 */
[----:B------:R-:W-:Y:S01]  /*9850*/  LOP3.LUT R9, R9, 0x18, R8, 0xf8, !PT ;  /* 0x0000001809097812 */ /* 0x000fe200078ef808 */
[----:B------:R-:W-:Y:S01]  /*9860*/  IMAD.WIDE.U32 R2, R5, UR4, RZ ;  /* 0x0000000405027c25 */ /* 0x000fe2000f8e00ff */
[----:B------:R-:W-:Y:S01]  /*9870*/  ULDC.64 UR4, c[0x0][0x310] ;  /* 0x0000c40000047ab9 */ /* 0x000fe20000000a00 */
[----:B------:R-:W-:-:S02]  /*9880*/  LOP3.LUT P3, RZ, R16, 0x2, RZ, 0xc0, !PT ;  /* 0x0000000210ff7812 */ /* 0x000fc4000786c0ff */
[----:B------:R-:W-:Y:S01]  /*9890*/  IMAD.IADD R3, R3, 0x1, R7 ;  /* 0x0000000103037824 */ /* 0x000fe200078e0207 */
[----:B------:R-:W-:Y:S01]  /*98a0*/  SHF.L.U32 R7, R20, 0x3, RZ ;  /* 0x0000000314077819 */ /* 0x000fe200000006ff */
[----:B------:R-:W-:Y:S01]  /*98b0*/  IMAD R5, R4, UR4, RZ ;  /* 0x0000000404057c24 */ /* 0x000fe2000f8e02ff */
[----:B------:R-:W-:Y:S01]  /*98c0*/  LOP3.LUT R28, R9, 0x18, R22, 0x78, !PT ;  /* 0x00000018091c7812 */ /* 0x000fe200078e7816 */
[----:B------:R-:W-:Y:S01]  /*98d0*/  IMAD.WIDE.U32 R2, R6, UR4, R2 ;  /* 0x0000000406027c25 */ /* 0x000fe2000f8e0002 */
[----:B------:R-:W-:Y:S02]  /*98e0*/  LOP3.LUT R7, R7, 0x300, RZ, 0xc0, !PT ;  /* 0x0000030007077812 */ /* 0x000fe400078ec0ff */
[----:B------:R-:W-:Y:S01]  /*98f0*/  LOP3.LUT P2, RZ, R16, 0x1, RZ, 0xc0, !PT ;  /* 0x0000000110ff7812 */ /* 0x000fe2000784c0ff */
[----:B------:R-:W-:Y:S01]  /*9900*/  IMAD R5, R6, UR5, R5 ;  /* 0x0000000506057c24 */ /* 0x000fe2000f8e0205 */
[----:B------:R-:W-:Y:S01]  /*9910*/  LOP3.LUT R4, R7, 0x20, R8, 0xf8, !PT ;  /* 0x0000002007047812 */ /* 0x000fe200078ef808 */
[----:B------:R-:W-:-:S02]  /*9920*/  ULDC.64 UR4, c[0x0][0x308] ;  /* 0x0000c20000047ab9 */ /* 0x000fc40000000a00 */
[----:B------:R-:W-:Y:S01]  /*9930*/  IMAD.IADD R3, R3, 0x1, R5 ;  /* 0x0000000103037824 */ /* 0x000fe200078e0205 */
[----:B------:R-:W-:Y:S01]  /*9940*/  LOP3.LUT R28, R4, R28, RZ, 0xfc, !PT ;  /* 0x0000001c041c7212 */ /* 0x000fe200078efcff */
[----:B------:R-:W-:-:S04]  /*9950*/  IMAD.MOV.U32 R5, RZ, RZ, -0x80 ;  /* 0xffffff80ff057424 */ /* 0x000fc800078e00ff */
[----:B------:R-:W-:Y:S01]  /*9960*/  IMAD R8, R0, R5, UR43 ;  /* 0x0000002b00087e24 */ /* 0x000fe2000f8e0205 */
[----:B------:R-:W-:Y:S01]  /*9970*/  MOV R5, UR4 ;  /* 0x0000000400057c02 */ /* 0x000fe20008000f00 */
[----:B------:R-:W-:Y:S01]  /*9980*/  UIMAD UR4, UR6, UR4, URZ ;  /* 0x00000004060472a4 */ /* 0x000fe2000f8e023f */
[----:B-1----:R-:W-:Y:S02]  /*9990*/  LOP3.LUT R10, R10, 0x7f, RZ, 0xc0, !PT ;  /* 0x0000007f0a0a7812 */ /* 0x002fe400078ec0ff */
[----:B------:R-:W-:Y:S01]  /*99a0*/  ULDC.64 UR6, c[0x0][0x2e8] ;  /* 0x0000ba0000067ab9 */ /* 0x000fe20000000a00 */
[----:B------:R-:W-:Y:S02]  /*99b0*/  UIMAD UR4, UR42, UR5, UR4 ;  /* 0x000000052a0472a4 */ /* 0x000fe4000f8e0204 */
[----:B------:R-:W-:Y:S01]  /*99c0*/  IMAD.WIDE.U32 R2, R5, UR42, R2 ;  /* 0x0000002a05027c25 */ /* 0x000fe2000f8e0002 */
[----:B------:R-:W-:-:S03]  /*99d0*/  SHF.R.U32.HI R10, RZ, 0x2, R10 ;  /* 0x00000002ff0a7819 */ /* 0x000fc6000001160a */
[----:B------:R-:W-:Y:S01]  /*99e0*/  VIADD R9, R3, UR4 ;  /* 0x0000000403097c36 */ /* 0x000fe20008000000 */
[----:B------:R-:W-:Y:S01]  /*99f0*/  LEA R0, P1, R2, UR6, 0x1 ;  /* 0x0000000602007c11 */ /* 0x000fe2000f8208ff */
[----:B------:R-:W-:Y:S01]  /*9a00*/  IMAD.IADD R8, R8, 0x1, -R10 ;  /* 0x0000000108087824 */ /* 0x000fe200078e0a0a */
[----:B------:R-:W-:Y:S02]  /*9a10*/  UMOV UR4, 0xffffffff ;  /* 0xffffffff00047882 */ /* 0x000fe40000000000 */
[----:B------:R-:W-:Y:S02]  /*9a20*/  LEA.HI.X R9, R2, UR7, R9, 0x1, P1 ;  /* 0x0000000702097c11 */ /* 0x000fe400088f0c09 */
[----:B------:R-:W-:Y:S01]  /*9a30*/  ISETP.GE.AND P0, PT, R8, 0x1, PT ;  /* 0x000000010800780c */ /* 0x000fe20003f06270 */
[----:B------:R-:W-:-:S12]  /*9a40*/  BRA.DIV UR4, `(.L_x_10072) ;  /* 0x0000002a04b87947 */ /* 0x000fd8000b800000 */
[----:B------:R-:W0:Y:S01]  /*9a50*/  S2R R10, SR_TID.X ;  /* 0x00000000000a7919 */ /* 0x000e220000002100 */
[----:B------:R-:W-:Y:S02]  /*9a60*/  @P0 LEA R21, R28, UR45, 0x1 ;  /* 0x0000002d1c150c11 */ /* 0x000fe4000f8e08ff */
[----:B------:R-:W-:Y:S01]  /*9a70*/  ISETP.GE.AND P1, PT, R8, 0x21, PT ;  /* 0x000000210800780c */ /* 0x000fe20003f26270 */
[----:B------:R-:W1:Y:S04]  /*9a80*/  SHFL.IDX PT, R6, R9, RZ, 0x1c1f ;  /* 0x001c1fff09067589 */ /* 0x000e6800000e0000 */
[----:B------:R-:W2:Y:S04]  /*9a90*/  SHFL.IDX PT, R14, R0, RZ, 0x1c1f ;  /* 0x001c1fff000e7589 */ /* 0x000ea800000e0000 */
[----:B------:R-:W-:Y:S04]  /*9aa0*/  SHFL.IDX PT, R4, R9, 0x1, 0x1c1f ;  /* 0x003c1f0009047f89 */ /* 0x000fe800000e0000 */
[----:B------:R-:W3:Y:S01]  /*9ab0*/  SHFL.IDX PT, R5, R0, 0x1, 0x1c1f ;  /* 0x003c1f0000057f89 */ /* 0x000ee200000e0000 */
[----:B------:R-:W-:-:S03]  /*9ac0*/  @P1 LEA R27, R28, UR45, 0x1 ;  /* 0x0000002d1c1b1c11 */ /* 0x000fc6000f8e08ff */
[----:B------:R-:W-:Y:S04]  /*9ad0*/  SHFL.IDX PT, R2, R9, 0x2, 0x1c1f ;  /* 0x005c1f0009027f89 */ /* 0x000fe800000e0000 */
[----:B------:R-:W4:Y:S01]  /*9ae0*/  SHFL.IDX PT, R3, R0, 0x2, 0x1c1f ;  /* 0x005c1f0000037f89 */ /* 0x000f2200000e0000 */
[----:B-1----:R-:W-:-:S03]  /*9af0*/  IMAD.MOV.U32 R7, RZ, RZ, R6 ;  /* 0x000000ffff077224 */ /* 0x002fc600078e0006 */
[----:B------:R-:W1:Y:S01]  /*9b00*/  SHFL.IDX PT, R9, R9, 0x3, 0x1c1f ;  /* 0x007c1f0009097f89 */ /* 0x000e6200000e0000 */
[----:B0-----:R-:W-:Y:S01]  /*9b10*/  SHF.L.U32 R10, R10, 0x3, RZ ;  /* 0x000000030a0a7819 */ /* 0x001fe200000006ff */
[----:B--2---:R-:W-:Y:S02]  /*9b20*/  IMAD.MOV.U32 R6, RZ, RZ, R14 ;  /* 0x000000ffff067224 */ /* 0x004fe400078e000e */
[----:B------:R0:W2:Y:S01]  /*9b30*/  SHFL.IDX PT, R14, R0, 0x3, 0x1c1f ;  /* 0x007c1f00000e7f89 */ /* 0x0000a200000e0000 */
[----:B------:R-:W-:Y:S02]  /*9b40*/  LOP3.LUT R10, R10, 0x18, RZ, 0xc0, !PT ;  /* 0x000000180a0a7812 */ /* 0x000fe400078ec0ff */
[----:B---3--:R-:W-:-:S03]  /*9b50*/  LOP3.LUT R5, R5, R4, RZ, 0x3c, !PT ;  /* 0x0000000405057212 */ /* 0x008fc600078e3cff */
[----:B------:R-:W-:Y:S01]  /*9b60*/  @P0 IMAD.WIDE.U32 R6, R10, 0x2, R6 ;  /* 0x000000020a060825 */ /* 0x000fe200078e0006 */
[----:B------:R-:W-:-:S04]  /*9b70*/  LOP3.LUT R4, R5, R4, RZ, 0x3c, !PT ;  /* 0x0000000405047212 */ /* 0x000fc800078e3cff */
[----:B------:R-:W-:Y:S01]  /*9b80*/  @P0 LDGSTS.E.BYPASS.LTC128B.128 [R21+0x15400], desc[UR36][R6.64], !P4 ;  /* 0x1540000006150fae */ /* 0x000fe2000e101d64 */
[----:B----4-:R-:W-:-:S03]  /*9b90*/  LOP3.LUT R3, R3, R2, RZ, 0x3c, !PT ;  /* 0x0000000203037212 */ /* 0x010fc600078e3cff */
[----:B------:R-:W-:Y:S01]  /*9ba0*/  @P0 LDGSTS.E.BYPASS.LTC128B.128 [R21+0x17400], desc[UR36][R6.64+0x40], !P3 ;  /* 0x1740004006150fae */ /* 0x000fe2000d901d64 */
[----:B------:R-:W-:Y:S02]  /*9bb0*/  LOP3.LUT R5, R5, R4, RZ, 0x3c, !PT ;  /* 0x0000000405057212 */ /* 0x000fe400078e3cff */
[C---:B------:R-:W-:Y:S01]  /*9bc0*/  LOP3.LUT R2, R3.reuse, R2, RZ, 0x3c, !PT ;  /* 0x0000000203027212 */ /* 0x040fe200078e3cff */
[----:B------:R3:W-:Y:S01]  /*9bd0*/  @P0 LDGSTS.E.BYPASS.LTC128B.128 [R21+0x19400], desc[UR36][R6.64+0x80], !P2 ;  /* 0x1940008006150fae */ /* 0x0007e2000d101d64 */
[----:B------:R-:W-:Y:S01]  /*9be0*/  ISETP.GE.AND P0, PT, R8, 0x41, PT ;  /* 0x000000410800780c */ /* 0x000fe20003f06270 */
[----:B------:R-:W-:Y:S01]  /*9bf0*/  @P1 IMAD.WIDE.U32 R4, R10, 0x2, R4 ;  /* 0x000000020a041825 */ /* 0x000fe200078e0004 */
[----:B------:R-:W-:-:S04]  /*9c00*/  LOP3.LUT R3, R3, R2, RZ, 0x3c, !PT ;  /* 0x0000000203037212 */ /* 0x000fc800078e3cff */
[----:B------:R0:W-:Y:S04]  /*9c10*/  @P1 LDGSTS.E.BYPASS.LTC128B.128 [R27+0x15c00], desc[UR36][R4.64], !P4 ;  /* 0x15c00000041b1fae */ /* 0x0001e8000e101d64 */
[----:B------:R0:W-:Y:S03]  /*9c20*/  @P1 LDGSTS.E.BYPASS.LTC128B.128 [R27+0x17c00], desc[UR36][R4.64+0x40], !P3 ;  /* 0x17c00040041b1fae */ /* 0x0001e6000d901d64 */
[----:B------:R-:W-:Y:S01]  /*9c30*/  @P0 IMAD.WIDE.U32 R2, R10, 0x2, R2 ;  /* 0x000000020a020825 */ /* 0x000fe200078e0002 */
[----:B---3--:R-:W-:Y:S01]  /*9c40*/  @P0 LEA R7, R28, UR45, 0x1 ;  /* 0x0000002d1c070c11 */ /* 0x008fe2000f8e08ff */
[----:B------:R0:W-:Y:S04]  /*9c50*/  @P1 LDGSTS.E.BYPASS.LTC128B.128 [R27+0x19c00], desc[UR36][R4.64+0x80], !P2 ;  /* 0x19c00080041b1fae */ /* 0x0001e8000d101d64 */
[----:B------:R0:W-:Y:S04]  /*9c60*/  @P0 LDGSTS.E.BYPASS.LTC128B.128 [R7+0x16400], desc[UR36][R2.64], !P4 ;  /* 0x1640000002070fae */ /* 0x0001e8000e101d64 */
[----:B------:R0:W-:Y:S04]  /*9c70*/  @P0 LDGSTS.E.BYPASS.LTC128B.128 [R7+0x18400], desc[UR36][R2.64+0x40], !P3 ;  /* 0x1840004002070fae */ /* 0x0001e8000d901d64 */
[----:B-12---:R0:W-:Y:S02]  /*9c80*/  @P0 LDGSTS.E.BYPASS.LTC128B.128 [R7+0x1a400], desc[UR36][R2.64+0x80], !P2 ;  /* 0x1a40008002070fae */ /* 0x0061e4000d101d64 */
.L_x_10122:
[----:B0-----:R-:W0:Y:S01]  /*9c90*/  S2R R27, SR_TID.X ;  /* 0x00000000001b7919 */ /* 0x001e220000002100 */
[----:B------:R-:W-:Y:S01]  /*9ca0*/  ISETP.GE.AND P0, PT, R8, 0x61, PT ;  /* 0x000000610800780c */ /* 0x000fe20003f06270 */
[----:B------:R-:W-:Y:S02]  /*9cb0*/  IMAD.MOV.U32 R2, RZ, RZ, R14 ;  /* 0x000000ffff027224 */ /* 0x000fe400078e000e */
[----:B------:R-:W-:-:S10]  /*9cc0*/  IMAD.MOV.U32 R3, RZ, RZ, R9 ;  /* 0x000000ffff037224 */ /* 0x000fd400078e0009 */
[----:B------:R-:W-:Y:S02]  /*9cd0*/  @P0 LEA R5, R28, UR45, 0x1 ;  /* 0x0000002d1c050c11 */ /* 0x000fe4000f8e08ff */
[----:B0-----:R-:W-:-:S04]  /*9ce0*/  SHF.L.U32 R27, R27, 0x3, RZ ;  /* 0x000000031b1b7819 */ /* 0x001fc800000006ff */
[----:B------:R-:W-:-:S05]  /*9cf0*/  LOP3.LUT R27, R27, 0x18, RZ, 0xc0, !PT ;  /* 0x000000181b1b7812 */ /* 0x000fca00078ec0ff */
[----:B------:R-:W-:-:S05]  /*9d00*/  @P0 IMAD.WIDE.U32 R2, R27, 0x2, R2 ;  /* 0x000000021b020825 */ /* 0x000fca00078e0002 */
        /* <DEDUP_REMOVED lines=10> */
[----:B------:R-:W-:-:S06]  /*9db0*/  ULOP3.LUT UR4, UR38, 0x2, URZ, 0xfc, !UPT ;  /* 0x0000000226047892 */ /* 0x000fcc000f8efc3f */
[----:B------:R-:W-:-:S04]  /*9dc0*/  MOV R4, UR4 ;  /* 0x0000000400047c02 */ /* 0x000fc80008000f00 */
[----:B------:R-:W-:-:S13]  /*9dd0*/  ISETP.NE.AND P1, PT, R4, 0x3, PT ;  /* 0x000000030400780c */ /* 0x000fda0003f25270 */
[----:B0-----:R-:W-:Y:S05]  /*9de0*/  @!P1 BRA `(.L_x_10073) ;  /* 0x0000000000049947 */ /* 0x001fea0003800000 */
[----:B------:R-:W-:Y:S01]  /*9df0*/  BPT.TRAP 0x1 ;  /* 0x000000040000795c */ /* 0x000fe20000300000 */
.L_x_10073:
        /* <DEDUP_REMOVED lines=30> */
.L_x_10074:
[----:B------:R-:W0:Y:S01]  /*9fe0*/  LDC R20, c[0x0][0x448] ;  /* 0x00011200ff147b82 */ /* 0x000e220000000800 */
[----:B------:R-:W1:Y:S01]  /*9ff0*/  S2R R21, SR_TID.X ;  /* 0x0000000000157919 */ /* 0x000e620000002100 */
[----:B------:R-:W-:Y:S01]  /*a000*/  ULDC.64 UR4, c[0x0][0x2e0] ;  /* 0x0000b80000047ab9 */ /* 0x000fe20000000a00 */
[----:B------:R-:W-:Y:S01]  /*a010*/  IMAD.U32 R4, RZ, RZ, UR40 ;  /* 0x00000028ff047e24 */ /* 0x000fe2000f8e00ff */
[----:B------:R-:W-:Y:S01]  /*a020*/  ULDC.64 UR6, c[0x0][0x2c8] ;  /* 0x0000b20000067ab9 */ /* 0x000fe20000000a00 */
[----:B------:R-:W-:Y:S01]  /*a030*/  IMAD R8, R22, UR4, RZ ;  /* 0x0000000416087c24 */ /* 0x000fe2000f8e02ff */
[----:B------:R-:W2:Y:S01]  /*a040*/  S2R R11, SR_TID.X ;  /* 0x00000000000b7919 */ /* 0x000ea20000002100 */
[----:B------:R-:W-:Y:S02]  /*a050*/  IMAD.U32 R5, RZ, RZ, UR41 ;  /* 0x00000029ff057e24 */ /* 0x000fe4000f8e00ff */
[----:B------:R-:W-:Y:S01]  /*a060*/  IMAD R5, R24, UR5, R8 ;  /* 0x0000000518057c24 */ /* 0x000fe2000f8e0208 */
[----:B------:R-:W3:Y:S01]  /*a070*/  S2R R22, SR_TID.X ;  /* 0x0000000000167919 */ /* 0x000ee20000002100 */
[----:B0-----:R-:W-:-:S02]  /*a080*/  ISETP.NE.AND P0, PT, R20, 0x1, PT ;  /* 0x000000011400780c */ /* 0x001fc40003f05270 */
[----:B-1----:R-:W-:-:S11]  /*a090*/  LOP3.LUT R21, R21, 0x7f, RZ, 0xc0, !PT ;  /* 0x0000007f15157812 */ /* 0x002fd600078ec0ff */
[----:B------:R-:W0:Y:S01]  /*a0a0*/  @P0 LDC R2, c[0x0][0x44c] ;  /* 0x00011300ff020b82 */ /* 0x000e220000000800 */
[----:B------:R-:W-:Y:S01]  /*a0b0*/  SHF.R.U32.HI R21, RZ, 0x2, R21 ;  /* 0x00000002ff157819 */ /* 0x000fe20000011615 */
[----:B--2---:R-:W-:Y:S01]  /*a0c0*/  IMAD.SHL.U32 R11, R11, 0x8, RZ ;  /* 0x000000080b0b7824 */ /* 0x004fe200078e00ff */
[----:B---3--:R-:W-:-:S03]  /*a0d0*/  LOP3.LUT R22, R22, 0x7f, RZ, 0xc0, !PT ;  /* 0x0000007f16167812 */ /* 0x008fc600078ec0ff */
[----:B------:R-:W-:Y:S01]  /*a0e0*/  IMAD.IADD R0, R23, 0x1, R21 ;  /* 0x0000000117007824 */ /* 0x000fe200078e0215 */
[----:B------:R-:W-:Y:S01]  /*a0f0*/  LOP3.LUT R11, R11, 0x18, RZ, 0xc0, !PT ;  /* 0x000000180b0b7812 */ /* 0x000fe200078ec0ff */
[----:B------:R-:W1:Y:S01]  /*a100*/  @P0 LDC R3, c[0x0][0x450] ;  /* 0x00011400ff030b82 */ /* 0x000e620000000800 */
[----:B------:R-:W2:Y:S01]  /*a110*/  S2R R21, SR_TID.X ;  /* 0x0000000000157919 */ /* 0x000ea20000002100 */
[----:B------:R-:W-:Y:S01]  /*a120*/  IMAD R7, R25, 0xc0, R0 ;  /* 0x000000c019077824 */ /* 0x000fe200078e0200 */
[----:B------:R-:W-:Y:S02]  /*a130*/  LOP3.LUT R11, R11, 0x20, RZ, 0xfc, !PT ;  /* 0x000000200b0b7812 */ /* 0x000fe400078efcff */
[----:B------:R-:W-:Y:S01]  /*a140*/  SHF.R.U32.HI R22, RZ, 0x2, R22 ;  /* 0x00000002ff167819 */ /* 0x000fe20000011616 */
[----:B------:R-:W-:Y:S02]  /*a150*/  IMAD.MOV.U32 R6, RZ, RZ, R7 ;  /* 0x000000ffff067224 */ /* 0x000fe400078e0007 */
[----:B------:R-:W3:Y:S01]  /*a160*/  @P0 LDC R9, c[0x0][0x450] ;  /* 0x00011400ff090b82 */ /* 0x000ee20000000800 */
[----:B------:R-:W-:-:S02]  /*a170*/  VIADD R8, R7, 0x80 ;  /* 0x0000008007087836 */ /* 0x000fc40000000000 */
[----:B0-----:R-:W-:Y:S01]  /*a180*/  @P0 IMAD.HI.U32 R0, R7, R2, RZ ;  /* 0x0000000207000227 */ /* 0x001fe200078e00ff */
[----:B------:R-:W-:-:S04]  /*a190*/  MOV R2, R4 ;  /* 0x0000000400027202 */ /* 0x000fc80000000f00 */
[----:B-1----:R-:W-:Y:S02]  /*a1a0*/  @P0 SHF.R.U32.HI R6, RZ, R3, R0 ;  /* 0x00000003ff060219 */ /* 0x002fe40000011600 */
[----:B------:R-:W0:Y:S01]  /*a1b0*/  @P0 LDC R0, c[0x0][0x44c] ;  /* 0x00011300ff000b82 */ /* 0x000e220000000800 */
[----:B------:R-:W-:-:S03]  /*a1c0*/  MOV R3, UR46 ;  /* 0x0000002e00037c02 */ /* 0x000fc60008000f00 */
[----:B------:R-:W-:Y:S01]  /*a1d0*/  IMAD.WIDE.U32 R2, R24, UR4, R2 ;  /* 0x0000000418027c25 */ /* 0x000fe2000f8e0002 */
[----:B------:R-:W-:-:S03]  /*a1e0*/  ULDC.64 UR4, c[0x0][0x2d0] ;  /* 0x0000b40000047ab9 */ /* 0x000fc60000000a00 */
[----:B--2---:R-:W-:Y:S01]  /*a1f0*/  IMAD.SHL.U32 R21, R21, 0x8, RZ ;  /* 0x0000000815157824 */ /* 0x004fe200078e00ff */
[----:B------:R-:W-:-:S04]  /*a200*/  IADD3 R3, R3, R5, RZ ;  /* 0x0000000503037210 */ /* 0x000fc80007ffe0ff */
[----:B------:R-:W-:Y:S01]  /*a210*/  LOP3.LUT R21, R21, 0x18, RZ, 0xc0, !PT ;  /* 0x0000001815157812 */ /* 0x000fe200078ec0ff */
[----:B0-----:R-:W-:-:S04]  /*a220*/  @P0 IMAD.HI.U32 R4, R8, R0, RZ ;  /* 0x0000000008040227 */ /* 0x001fc800078e00ff */
[----:B------:R-:W-:Y:S01]  /*a230*/  IMAD.MOV.U32 R0, RZ, RZ, R8 ;  /* 0x000000ffff007224 */ /* 0x000fe200078e0008 */
[----:B---3--:R-:W-:Y:S01]  /*a240*/  @P0 SHF.R.U32.HI R0, RZ, R9, R4 ;  /* 0x00000009ff000219 */ /* 0x008fe20000011604 */
[--C-:B------:R-:W-:Y:S01]  /*a250*/  IMAD.MOV R9, RZ, RZ, -R6.reuse ;  /* 0x000000ffff097224 */ /* 0x100fe200078e0a06 */
[----:B------:R-:W-:-:S03]  /*a260*/  SHF.R.S32.HI R4, RZ, 0x1f, R6 ;  /* 0x0000001fff047819 */ /* 0x000fc60000011406 */
[----:B------:R-:W-:Y:S02]  /*a270*/  IMAD R7, R20, R9, R7 ;  /* 0x0000000914077224 */ /* 0x000fe400078e0207 */
[----:B------:R-:W-:-:S04]  /*a280*/  IMAD R5, R4, UR4, RZ ;  /* 0x0000000404057c24 */ /* 0x000fc8000f8e02ff */
[C---:B------:R-:W-:Y:S02]  /*a290*/  IMAD R9, R6.reuse, UR5, R5 ;  /* 0x0000000506097c24 */ /* 0x040fe4000f8e0205 */
[----:B------:R-:W-:-:S04]  /*a2a0*/  IMAD.WIDE.U32 R4, R6, UR4, R2 ;  /* 0x0000000406047c25 */ /* 0x000fc8000f8e0002 */
[----:B------:R-:W-:Y:S01]  /*a2b0*/  IMAD.IADD R5, R5, 0x1, R9 ;  /* 0x0000000105057824 */ /* 0x000fe200078e0209 */
[C---:B------:R-:W-:Y:S01]  /*a2c0*/  IADD3 R9, -R0.reuse, RZ, RZ ;  /* 0x000000ff00097210 */ /* 0x040fe20007ffe1ff */
[----:B------:R-:W-:-:S04]  /*a2d0*/  IMAD.WIDE.U32 R2, R0, UR4, R2 ;  /* 0x0000000400027c25 */ /* 0x000fc8000f8e0002 */
[----:B------:R-:W-:Y:S01]  /*a2e0*/  IMAD R6, R20, R9, R8 ;  /* 0x0000000914067224 */ /* 0x000fe200078e0208 */
[----:B------:R-:W-:Y:S01]  /*a2f0*/  SHF.R.S32.HI R9, RZ, 0x1f, R0 ;  /* 0x0000001fff097819 */ /* 0x000fe20000011400 */
[----:B------:R-:W-:Y:S01]  /*a300*/  IMAD.WIDE.U32 R4, R7, UR6, R4 ;  /* 0x0000000607047c25 */ /* 0x000fe2000f8e0004 */
[----:B------:R-:W-:-:S03]  /*a310*/  SHF.R.S32.HI R8, RZ, 0x1f, R7 ;  /* 0x0000001fff087819 */ /* 0x000fc60000011407 */
[----:B------:R-:W-:Y:S02]  /*a320*/  IMAD R9, R9, UR4, RZ ;  /* 0x0000000409097c24 */ /* 0x000fe4000f8e02ff */
[----:B------:R-:W-:Y:S02]  /*a330*/  IMAD R8, R8, UR6, RZ ;  /* 0x0000000608087c24 */ /* 0x000fe4000f8e02ff */
[----:B------:R-:W-:Y:S01]  /*a340*/  IMAD R9, R0, UR5, R9 ;  /* 0x0000000500097c24 */ /* 0x000fe2000f8e0209 */
[----:B------:R-:W-:Y:S01]  /*a350*/  ULDC.64 UR4, c[0x0][0x280] ;  /* 0x0000a00000047ab9 */ /* 0x000fe20000000a00 */
[----:B------:R-:W-:Y:S01]  /*a360*/  IMAD R0, R7, UR7, R8 ;  /* 0x0000000707007c24 */ /* 0x000fe2000f8e0208 */
[----:B------:R-:W-:Y:S01]  /*a370*/  SHF.R.S32.HI R7, RZ, 0x1f, R6 ;  /* 0x0000001fff077819 */ /* 0x000fe20000011406 */
[----:B------:R-:W-:Y:S02]  /*a380*/  IMAD.IADD R3, R3, 0x1, R9 ;  /* 0x0000000103037824 */ /* 0x000fe400078e0209 */
[----:B------:R-:W-:-:S02]  /*a390*/  IMAD.IADD R9, R5, 0x1, R0 ;  /* 0x0000000105097824 */ /* 0x000fc400078e0200 */
[----:B------:R-:W-:Y:S02]  /*a3a0*/  IMAD R7, R7, UR6, RZ ;  /* 0x0000000607077c24 */ /* 0x000fe4000f8e02ff */
[----:B------:R-:W-:-:S04]  /*a3b0*/  IMAD.WIDE.U32 R2, R6, UR6, R2 ;  /* 0x0000000606027c25 */ /* 0x000fc8000f8e0002 */
[----:B------:R-:W-:Y:S01]  /*a3c0*/  IMAD R8, R6, UR7, R7 ;  /* 0x0000000706087c24 */ /* 0x000fe2000f8e0207 */
[----:B------:R-:W-:-:S04]  /*a3d0*/  LEA R7, P0, R4, UR4, 0x1 ;  /* 0x0000000404077c11 */ /* 0x000fc8000f8008ff */
[----:B------:R-:W-:Y:S02]  /*a3e0*/  LEA.HI.X R9, R4, UR5, R9, 0x1, P0 ;  /* 0x0000000504097c11 */ /* 0x000fe400080f0c09 */
[----:B------:R-:W-:Y:S02]  /*a3f0*/  IADD3 R3, R3, R8, RZ ;  /* 0x0000000803037210 */ /* 0x000fe40007ffe0ff */
[C---:B------:R-:W-:Y:S01]  /*a400*/  LEA R10, P0, R2.reuse, UR4, 0x1 ;  /* 0x00000004020a7c11 */ /* 0x040fe2000f8008ff */
[----:B------:R-:W-:Y:S02]  /*a410*/  ULDC UR4, c[0x0][0x2b8] ;  /* 0x0000ae0000047ab9 */ /* 0x000fe40000000800 */
[----:B------:R-:W-:Y:S02]  /*a420*/  ISETP.GE.AND P3, PT, R27, UR4, PT ;  /* 0x000000041b007c0c */ /* 0x000fe4000bf66270 */
[----:B------:R-:W-:Y:S01]  /*a430*/  LEA.HI.X R8, R2, UR5, R3, 0x1, P0 ;  /* 0x0000000502087c11 */ /* 0x000fe200080f0c03 */
[----:B------:R-:W-:Y:S01]  /*a440*/  UMOV UR5, 0xffffffff ;  /* 0xffffffff00057882 */ /* 0x000fe20000000000 */
[----:B------:R-:W-:-:S02]  /*a450*/  ISETP.GE.AND P0, PT, R11, UR4, PT ;  /* 0x000000040b007c0c */ /* 0x000fc4000bf06270 */
[----:B------:R-:W-:-:S04]  /*a460*/  LOP3.LUT R11, R21, 0x40, RZ, 0xfc, !PT ;  /* 0x00000040150b7812 */ /* 0x000fc800078efcff */
[----:B------:R-:W-:Y:S01]  /*a470*/  ISETP.GE.AND P1, PT, R11, UR4, PT ;  /* 0x000000040b007c0c */ /* 0x000fe2000bf26270 */
[----:B------:R-:W-:-:S12]  /*a480*/  BRA.DIV UR5, `(.L_x_10075) ;  /* 0x0000002605907947 */ /* 0x000fd8000b800000 */
[----:B------:R-:W0:Y:S01]  /*a490*/  SHFL.IDX PT, R2, R9, RZ, 0x1c1f ;  /* 0x001c1fff09027589 */ /* 0x000e2200000e0000 */
[----:B------:R-:W-:Y:S01]  /*a4a0*/  ULDC UR4, c[0x0][0x288] ;  /* 0x0000a20000047ab9 */ /* 0x000fe20000000800 */
[----:B------:R-:W-:Y:S01]  /*a4b0*/  IMAD R0, R25, 0xc0, R22 ;  /* 0x000000c019007824 */ /* 0x000fe200078e0216 */
[----:B------:R-:W-:Y:S01]  /*a4c0*/  MOV R24, 0x1 ;  /* 0x0000000100187802 */ /* 0x000fe20000000f00 */
[----:B------:R-:W1:Y:S01]  /*a4d0*/  SHFL.IDX PT, R14, R7, RZ, 0x1c1f ;  /* 0x001c1fff070e7589 */ /* 0x000e6200000e0000 */
[----:B------:R-:W-:Y:S02]  /*a4e0*/  IMAD R6, R20, UR4, RZ ;  /* 0x0000000414067c24 */ /* 0x000fe4000f8e02ff */
[C---:B------:R-:W-:Y:S01]  /*a4f0*/  VIADD R11, R0.reuse, 0x20 ;  /* 0x00000020000b7836 */ /* 0x040fe20000000000 */
[----:B------:R-:W-:Y:S02]  /*a500*/  SHFL.IDX PT, R5, R9, 0x1, 0x1c1f ;  /* 0x003c1f0009057f89 */ /* 0x000fe400000e0000 */
[----:B------:R-:W-:-:S02]  /*a510*/  ISETP.GE.AND P2, PT, R0, R6, PT ;  /* 0x000000060000720c */ /* 0x000fc40003f46270 */
[----:B------:R-:W2:Y:S11]  /*a520*/  SHFL.IDX PT, R4, R7, 0x1, 0x1c1f ;  /* 0x003c1f0007047f89 */ /* 0x000eb600000e0000 */
[----:B------:R-:W-:-:S02]  /*a530*/  @!P2 LEA R21, R28, UR45, 0x1 ;  /* 0x0000002d1c15ac11 */ /* 0x000fc4000f8e08ff */
[----:B0-----:R-:W-:Y:S01]  /*a540*/  MOV R3, R2 ;  /* 0x0000000200037202 */ /* 0x001fe20000000f00 */
[----:B-1----:R-:W-:Y:S02]  /*a550*/  IMAD.MOV.U32 R2, RZ, RZ, R14 ;  /* 0x000000ffff027224 */ /* 0x002fe400078e000e */
[----:B------:R-:W-:Y:S02]  /*a560*/  SHFL.IDX PT, R14, R10, 0x1, 0x1c1f ;  /* 0x003c1f000a0e7f89 */ /* 0x000fe400000e0000 */
[----:B------:R-:W-:-:S05]  /*a570*/  @!P2 IMAD.WIDE.U32 R2, R27, 0x2, R2 ;  /* 0x000000021b02a825 */ /* 0x000fca00078e0002 */
[----:B------:R-:W-:Y:S04]  /*a580*/  @!P2 LDGSTS.E.BYPASS.LTC128B.128 [R21+0xc400], desc[UR36][R2.64], !P3 ;  /* 0x0c4000000215afae */ /* 0x000fe8000d901d64 */
[----:B------:R-:W-:Y:S04]  /*a590*/  @!P2 LDGSTS.E.BYPASS.LTC128B.128 [R21+0xf400], desc[UR36][R2.64+0x40], !P0 ;  /* 0x0f4000400215afae */ /* 0x000fe8000c101d64 */
[----:B------:R0:W-:Y:S01]  /*a5a0*/  @!P2 LDGSTS.E.BYPASS.LTC128B.128 [R21+0x12400], desc[UR36][R2.64+0x80], !P1 ;  /* 0x124000800215afae */ /* 0x0001e2000c901d64 */
[-C--:B------:R-:W-:Y:S02]  /*a5b0*/  ISETP.GE.AND P2, PT, R11, R6.reuse, PT ;  /* 0x000000060b00720c */ /* 0x080fe40003f46270 */
[----:B------:R-:W-:Y:S01]  /*a5c0*/  IADD3 R11, R0, 0x40, RZ ;  /* 0x00000040000b7810 */ /* 0x000fe20007ffe0ff */
[----:B0-----:R-:W-:Y:S10]  /*a5d0*/  SHFL.IDX PT, R3, R9, 0x2, 0x1c1f ;  /* 0x005c1f0009037f89 */ /* 0x001ff400000e0000 */
[----:B--2---:R-:W-:Y:S01]  /*a5e0*/  @!P2 IMAD.WIDE.U32 R4, R27, 0x2, R4 ;  /* 0x000000021b04a825 */ /* 0x004fe200078e0004 */
[----:B------:R-:W-:Y:S01]  /*a5f0*/  @!P2 LEA R25, R28, UR45, 0x1 ;  /* 0x0000002d1c19ac11 */ /* 0x000fe2000f8e08ff */
[----:B------:R-:W0:Y:S04]  /*a600*/  SHFL.IDX PT, R2, R7, 0x2, 0x1c1f ;  /* 0x005c1f0007027f89 */ /* 0x000e2800000e0000 */
        /* <DEDUP_REMOVED lines=8> */
[----:B------:R0:W1:Y:S04]  /*a690*/  SHFL.IDX PT, R4, R7, 0x3, 0x1c1f ;  /* 0x007c1f0007047f89 */ /* 0x00006800000e0000 */
[----:B------:R-:W-:Y:S04]  /*a6a0*/  @!P2 LDGSTS.E.BYPASS.LTC128B.128 [R21+0xd400], desc[UR36][R2.64], !P3 ;  /* 0x0d4000000215afae */ /* 0x000fe8000d901d64 */
[----:B------:R-:W-:Y:S01]  /*a6b0*/  @!P2 LDGSTS.E.BYPASS.LTC128B.128 [R21+0x10400], desc[UR36][R2.64+0x40], !P0 ;  /* 0x104000400215afae */ /* 0x000fe2000c101d64 */
[----:B0-----:R-:W-:-:S03]  /*a6c0*/  VIADD R7, R0, 0x80 ;  /* 0x0000008000077836 */ /* 0x001fc60000000000 */
[----:B------:R0:W-:Y:S01]  /*a6d0*/  @!P2 LDGSTS.E.BYPASS.LTC128B.128 [R21+0x13400], desc[UR36][R2.64+0x80], !P1 ;  /* 0x134000800215afae */ /* 0x0001e2000c901d64 */
[----:B------:R-:W-:-:S03]  /*a6e0*/  ISETP.GE.AND P2, PT, R11, R6, PT ;  /* 0x000000060b00720c */ /* 0x000fc60003f46270 */
[----:B0-----:R-:W-:Y:S10]  /*a6f0*/  SHFL.IDX PT, R3, R8, RZ, 0x1c1f ;  /* 0x001c1fff08037589 */ /* 0x001ff400000e0000 */
[----:B-1----:R-:W-:Y:S01]  /*a700*/  @!P2 IMAD.WIDE.U32 R4, R27, 0x2, R4 ;  /* 0x000000021b04a825 */ /* 0x002fe200078e0004 */
[----:B------:R-:W-:Y:S01]  /*a710*/  @!P2 LEA R25, R28, UR45, 0x1 ;  /* 0x0000002d1c19ac11 */ /* 0x000fe2000f8e08ff */
[----:B------:R-:W0:Y:S04]  /*a720*/  SHFL.IDX PT, R2, R10, RZ, 0x1c1f ;  /* 0x001c1fff0a027589 */ /* 0x000e2800000e0000 */
        /* <DEDUP_REMOVED lines=10> */
.L_x_10135:
[----:B------:R-:W-:Y:S01]  /*a7d0*/  VIADD R5, R0, 0xa0 ;  /* 0x000000a000057836 */ /* 0x000fe20000000000 */
[----:B------:R-:W-:Y:S01]  /*a7e0*/  BSSY B0, `(.L_x_10076) ;  /* 0x000000d000007945 */ /* 0x000fe20003800000 */
[----:B-1----:R-:W-:Y:S01]  /*a7f0*/  IMAD.MOV.U32 R2, RZ, RZ, R14 ;  /* 0x000000ffff027224 */ /* 0x002fe200078e000e */
[----:B--2---:R-:W-:Y:S02]  /*a800*/  MOV R3, R4 ;  /* 0x0000000400037202 */ /* 0x004fe40000000f00 */
        /* <DEDUP_REMOVED lines=10> */
.L_x_10077:
[----:B------:R-:W-:Y:S05]  /*a8b0*/  BSYNC B0 ;  /* 0x0000000000007941 */ /* 0x000fea0003800000 */
.L_x_10076:
[----:B------:R-:W-:Y:S01]  /*a8c0*/  NOP ;  /* 0x0000000000007918 */ /* 0x000fe20000000000 */
[----:B------:R-:W-:Y:S01]  /*a8d0*/  SYNCS.ARRIVE.TRANS64.RED.A0T1 RZ, [UR45+0x2d800], RZ ;  /* 0x02d800ffffff79a7 */ /* 0x000fe2000820042d */
[----:B------:R-:W-:Y:S01]  /*a8e0*/  IMAD.MOV.U32 R0, RZ, RZ, 0x1 ;  /* 0x00000001ff007424 */ /* 0x000fe200078e00ff */
[----:B------:R-:W-:Y:S04]  /*a8f0*/  ARRIVES.LDGSTSBAR.64.TRANSCNT [UR45+0x2d800] ;  /* 0x02d80000ff0079b0 */ /* 0x000fe80008000aad */
[----:B------:R-:W-:Y:S01]  /*a900*/  SHF.L.U32 R0, R0, 0x1f, RZ ;  /* 0x0000001f00007819 */ /* 0x000fe200000006ff */
[----:B------:R-:W-:Y:S01]  /*a910*/  NOP ;  /* 0x0000000000007918 */ /* 0x000fe20000000000 */
[----:B------:R-:W-:Y:S02]  /*a920*/  SYNCS.ARRIVE.TRANS64.A1T0 RZ, [UR45+0x2d800], RZ ;  /* 0x02d800ffffff79a7 */ /* 0x000fe4000810002d */
[----:B------:R-:W1:Y:S02]  /*a930*/  SYNCS.PHASECHK.TRANS64.TRYWAIT P0, [UR45+0x2d820], R0 ;  /* 0x02d82000ff0075a7 */ /* 0x000e64000800016d */
[----:B-1----:R-:W-:Y:S05]  /*a940*/  @!P0 BRA `(.L_x_10078) ;  /* 0x0000002800488947 */ /* 0x002fea0003800000 */
.L_x_10136:
[----:B------:R-:W-:Y:S01]  /*a950*/  UIADD3 UR4, UR49, -0x2, URZ ;  /* 0xfffffffe31047890 */ /* 0x000fe2000fffe03f */
[----:B------:R-:W-:-:S03]  /*a960*/  IMAD.MOV.U32 R21, RZ, RZ, RZ ;  /* 0x000000ffff157224 */ /* 0x000fc600078e00ff */
[----:B------:R-:W-:-:S06]  /*a970*/  UISETP.GE.AND UP0, UPT, UR4, UR48, UPT ;  /* 0x000000300400728c */ /* 0x000fcc000bf06270 */
[----:B------:R-:W-:-:S13]  /*a980*/  PLOP3.LUT P0, PT, PT, PT, UP0, 0x80, 0x0 ;  /* 0x000000000000781c */ /* 0x000fda0003f0f008 */
[----:B------:R-:W-:Y:S05]  /*a990*/  @!P0 BRA `(.L_x_10079) ;  /* 0x0000000c00e08947 */ /* 0x000fea0003800000 */
[----:B0-----:R-:W0:Y:S01]  /*a9a0*/  S2R R2, SR_TID.X ;  /* 0x0000000000027919 */ /* 0x001e220000002100 */
[----:B------:R-:W-:Y:S01]  /*a9b0*/  UIADD3 UR4, UR47, 0x1, URZ ;  /* 0x000000012f047890 */ /* 0x000fe2000fffe03f */
[----:B------:R-:W-:Y:S01]  /*a9c0*/  LOP3.LUT R3, RZ, UR44, RZ, 0x33, !PT ;  /* 0x0000002cff037c12 */ /* 0x000fe2000f8e33ff */
[----:B------:R-:W-:Y:S01]  /*a9d0*/  BSSY B0, `(.L_x_10079) ;  /* 0x00000f4000007945 */ /* 0x000fe20003800000 */
[----:B------:R-:W1:Y:S01]  /*a9e0*/  S2R R4, SR_TID.X ;  /* 0x0000000000047919 */ /* 0x000e620000002100 */
[----:B------:R-:W-:Y:S01]  /*a9f0*/  UIMAD UR4, UR4, UR39, URZ ;  /* 0x00000027040472a4 */ /* 0x000fe2000f8e023f */
[----:B------:R-:W-:Y:S02]  /*aa00*/  IMAD.MOV.U32 R22, RZ, RZ, 0x1 ;  /* 0x00000001ff167424 */ /* 0x000fe400078e00ff */
[----:B------:R-:W-:-:S03]  /*aa10*/  IMAD.MOV.U32 R20, RZ, RZ, RZ ;  /* 0x000000ffff147224 */ /* 0x000fc600078e00ff */
[----:B------:R-:W-:Y:S01]  /*aa20*/  LOP3.LUT R0, RZ, UR4, RZ, 0x33, !PT ;  /* 0x00000004ff007c12 */ /* 0x000fe2000f8e33ff */
[----:B------:R-:W-:-:S03]  /*aa30*/  ULDC UR4, c[0x0][0x2f4] ;  /* 0x0000bd0000047ab9 */ /* 0x000fc60000000800 */
[----:B------:R-:W-:-:S04]  /*aa40*/  VIMNMX R0, R0, R3, !PT ;  /* 0x0000000300007248 */ /* 0x000fc80007fe0100 */
[----:B------:R-:W-:Y:S02]  /*aa50*/  IADD3 R26, -R0, -0x2, RZ ;  /* 0xfffffffe001a7810 */ /* 0x000fe40007ffe1ff */
[----:B0-----:R-:W-:-:S04]  /*aa60*/  LOP3.LUT R2, R2, 0x7f, RZ, 0xc0, !PT ;  /* 0x0000007f02027812 */ /* 0x001fc800078ec0ff */
[----:B------:R-:W-:Y:S01]  /*aa70*/  SHF.R.U32.HI R2, RZ, 0x2, R2 ;  /* 0x00000002ff027819 */ /* 0x000fe20000011602 */
[----:B-1----:R-:W-:-:S03]  /*aa80*/  IMAD.SHL.U32 R4, R4, 0x8, RZ ;  /* 0x0000000804047824 */ /* 0x002fc600078e00ff */
[----:B------:R-:W-:Y:S02]  /*aa90*/  IADD3 R19, R23, R19, R2 ;  /* 0x0000001317137210 */ /* 0x000fe40007ffe002 */
[----:B------:R-:W-:Y:S02]  /*aaa0*/  IADD3 R3, -R2, UR43, RZ ;  /* 0x0000002b02037c10 */ /* 0x000fe4000fffe1ff */
[----:B------:R-:W0:Y:S01]  /*aab0*/  S2R R2, SR_TID.X ;  /* 0x0000000000027919 */ /* 0x000e220000002100 */
[----:B------:R-:W-:Y:S02]  /*aac0*/  LOP3.LUT R4, R4, 0x18, RZ, 0xc0, !PT ;  /* 0x0000001804047812 */ /* 0x000fe400078ec0ff */
[----:B------:R-:W-:Y:S01]  /*aad0*/  IADD3 R19, R19, -0x180, RZ ;  /* 0xfffffe8013137810 */ /* 0x000fe20007ffe0ff */
[----:B------:R-:W-:Y:S01]  /*aae0*/  IMAD R3, R0, 0x80, R3 ;  /* 0x0000008000037824 */ /* 0x000fe200078e0203 */
[----:B------:R-:W-:-:S03]  /*aaf0*/  LOP3.LUT R4, R4, 0x20, RZ, 0xfc, !PT ;  /* 0x0000002004047812 */ /* 0x000fc600078efcff */
[----:B------:R-:W-:Y:S01]  /*ab00*/  IMAD R10, R0, -0x80, R19 ;  /* 0xffffff80000a7824 */ /* 0x000fe200078e0213 */
[----:B------:R-:W-:Y:S02]  /*ab10*/  ISETP.GE.AND P2, PT, R4, UR4, PT ;  /* 0x0000000404007c0c */ /* 0x000fe4000bf46270 */
[----:B------:R-:W-:Y:S02]  /*ab20*/  IADD3 R0, R3, 0x100, RZ ;  /* 0x0000010003007810 */ /* 0x000fe40007ffe0ff */
[----:B0-----:R-:W-:-:S04]  /*ab30*/  SHF.L.U32 R2, R2, 0x3, RZ ;  /* 0x0000000302027819 */ /* 0x001fc800000006ff */
[----:B------:R-:W-:-:S04]  /*ab40*/  LOP3.LUT R2, R2, 0x18, RZ, 0xc0, !PT ;  /* 0x0000001802027812 */ /* 0x000fc800078ec0ff */
[C---:B------:R-:W-:Y:S02]  /*ab50*/  ISETP.GE.AND P3, PT, R2.reuse, UR4, PT ;  /* 0x0000000402007c0c */ /* 0x040fe4000bf66270 */
[----:B------:R-:W-:-:S04]  /*ab60*/  LOP3.LUT R2, R2, 0x40, RZ, 0xfc, !PT ;  /* 0x0000004002027812 */ /* 0x000fc800078efcff */
[----:B------:R-:W-:-:S13]  /*ab70*/  ISETP.GE.AND P1, PT, R2, UR4, PT ;  /* 0x0000000402007c0c */ /* 0x000fda000bf26270 */
.L_x_10092:
[----:B------:R-:W2:Y:S01]  /*ab80*/  LDL R7, [R1+0x4] ;  /* 0x0000040001077983 */ /* 0x000ea20000100800 */
[----:B------:R-:W0:Y:S03]  /*ab90*/  LDC R2, c[0x0][0x430] ;  /* 0x00010c00ff027b82 */ /* 0x000e260000000800 */
[----:B------:R-:W3:Y:S01]  /*aba0*/  LDL R6, [R1] ;  /* 0x0000000001067983 */ /* 0x000ee20000100800 */
[----:B------:R-:W-:Y:S01]  /*abb0*/  IMAD.MOV.U32 R4, RZ, RZ, R10 ;  /* 0x000000ffff047224 */ /* 0x000fe200078e000a */
[----:B------:R-:W-:Y:S01]  /*abc0*/  ULDC.64 UR4, c[0x0][0x428] ;  /* 0x00010a0000047ab9 */ /* 0x000fe20000000a00 */
[----:B0-----:R-:W-:-:S13]  /*abd0*/  ISETP.NE.AND P0, PT, R2, 0x1, PT ;  /* 0x000000010200780c */ /* 0x001fda0003f05270 */
[----:B------:R-:W0:Y:S08]  /*abe0*/  @P0 LDC R3, c[0x0][0x434] ;  /* 0x00010d00ff030b82 */ /* 0x000e300000000800 */
[----:B------:R-:W1:Y:S01]  /*abf0*/  @P0 LDC R5, c[0x0][0x438] ;  /* 0x00010e00ff050b82 */ /* 0x000e620000000800 */
[----:B0-----:R-:W-:-:S05]  /*ac00*/  @P0 IMAD.HI.U32 R2, R10, R3, RZ ;  /* 0x000000030a020227 */ /* 0x001fca00078e00ff */
[----:B-1----:R-:W-:-:S04]  /*ac10*/  @P0 SHF.R.U32.HI R4, RZ, R5, R2 ;  /* 0x00000005ff040219 */ /* 0x002fc80000011602 */
[----:B------:R-:W-:Y:S01]  /*ac20*/  SHF.R.S32.HI R3, RZ, 0x1f, R4 ;  /* 0x0000001fff037819 */ /* 0x000fe20000011404 */
[----:B--2---:R-:W-:-:S04]  /*ac30*/  IMAD R2, R7, UR4, RZ ;  /* 0x0000000407027c24 */ /* 0x004fc8000f8e02ff */
[----:B---3--:R-:W-:Y:S02]  /*ac40*/  IMAD R5, R6, UR5, R2 ;  /* 0x0000000506057c24 */ /* 0x008fe4000f8e0202 */
[----:B------:R-:W-:-:S04]  /*ac50*/  IMAD.MOV.U32 R2, RZ, RZ, R4 ;  /* 0x000000ffff027224 */ /* 0x000fc800078e0004 */
[----:B------:R-:W-:Y:S01]  /*ac60*/  IMAD.WIDE.U32 R2, R6, UR4, R2 ;  /* 0x0000000406027c25 */ /* 0x000fe2000f8e0002 */
[----:B------:R-:W-:-:S04]  /*ac70*/  ULDC.64 UR4, c[0x0][0x418] ;  /* 0x0001060000047ab9 */ /* 0x000fc80000000a00 */
[----:B------:R-:W-:Y:S02]  /*ac80*/  IADD3 R3, R5, R3, RZ ;  /* 0x0000000305037210 */ /* 0x000fe40007ffe0ff */
[----:B------:R-:W-:-:S04]  /*ac90*/  LEA R6, P0, R2, UR4, 0x2 ;  /* 0x0000000402067c11 */ /* 0x000fc8000f8010ff */
[----:B------:R-:W-:-:S05]  /*aca0*/  LEA.HI.X R7, R2, UR5, R3, 0x2, P0 ;  /* 0x0000000502077c11 */ /* 0x000fca00080f1403 */
[----:B------:R-:W2:Y:S01]  /*acb0*/  LDG.E R6, desc[UR36][R6.64] ;  /* 0x0000002406067981 */ /* 0x000ea2000c1e1900 */
[----:B------:R-:W-:-:S06]  /*acc0*/  ULOP3.LUT UR6, UR38, 0x2, URZ, 0xfc, !UPT ;  /* 0x0000000226067892 */ /* 0x000fcc000f8efc3f */
[----:B------:R-:W-:Y:S02]  /*acd0*/  IMAD.U32 R8, RZ, RZ, UR6 ;  /* 0x00000006ff087e24 */ /* 0x000fe4000f8e00ff */
[----:B------:R-:W-:-:S03]  /*ace0*/  VIADD R21, R20, 0x1 ;  /* 0x0000000114157836 */ /* 0x000fc60000000000 */
        /* <DEDUP_REMOVED lines=8> */
.L_x_10080:
[----:B------:R-:W-:Y:S01]  /*ad70*/  LEA R7, R21, UR45, 0x3 ;  /* 0x0000002d15077c11 */ /* 0x000fe2000f8e18ff */
[----:B------:R-:W-:Y:S01]  /*ad80*/  BSSY B1, `(.L_x_10081) ;  /* 0x0000004000017945 */ /* 0x000fe20003800000 */
[----:B------:R-:W-:-:S04]  /*ad90*/  SHF.L.U32 R2, R24, 0x1f, RZ ;  /* 0x0000001f18027819 */ /* 0x000fc800000006ff */
[----:B------:R-:W0:Y:S02]  /*ada0*/  SYNCS.PHASECHK.TRANS64.TRYWAIT P0, [R7+URZ+0x2d840], R2 ;  /* 0x02d84002070075a7 */ /* 0x000e24000800017f */
[----:B0-----:R-:W-:Y:S05]  /*adb0*/  @!P0 BRA `(.L_x_10082) ;  /* 0x0000002400448947 */ /* 0x001fea0003800000 */
.L_x_10137:
[----:B------:R-:W-:Y:S05]  /*adc0*/  BSYNC B1 ;  /* 0x0000000000017941 */ /* 0x000fea0003800000 */
.L_x_10081:
[----:B------:R-:W-:Y:S01]  /*add0*/  ULDC UR4, c[0x0][0x430] ;  /* 0x00010c0000047ab9 */ /* 0x000fe20000000800 */
[----:B------:R-:W-:Y:S01]  /*ade0*/  R2UR UR6, R29 ;  /* 0x000000001d0672ca */ /* 0x000fe200000e0000 */
[----:B------:R-:W-:Y:S01]  /*adf0*/  UIADD3 UR4, -UR4, URZ, URZ ;  /* 0x0000003f04047290 */ /* 0x000fe2000fffe13f */
[C---:B------:R-:W-:Y:S02]  /*ae00*/  LOP3.LUT P5, RZ, R16.reuse, 0x2, RZ, 0xc0, !PT ;  /* 0x0000000210ff7812 */ /* 0x040fe400078ac0ff */
        /* <DEDUP_REMOVED lines=13> */
[----:B------:R-:W-:Y:S01]  /*aee0*/  IMAD.U32 R9, RZ, RZ, UR4 ;  /* 0x00000004ff097e24 */ /* 0x000fe2000f8e00ff */
[----:B------:R-:W-:Y:S01]  /*aef0*/  UIMAD UR4, UR6, UR4, URZ ;  /* 0x00000004060472a4 */ /* 0x000fe2000f8e023f */
[----:B------:R-:W-:Y:S02]  /*af00*/  IMAD.IADD R3, R3, 0x1, R4 ;  /* 0x0000000103037824 */ /* 0x000fe400078e0204 */
[----:B------:R-:W-:Y:S01]  /*af10*/  ULDC.64 UR6, c[0x0][0x2e8] ;  /* 0x0000ba0000067ab9 */ /* 0x000fe20000000a00 */
[----:B------:R-:W-:Y:S02]  /*af20*/  UIMAD UR4, UR42, UR5, UR4 ;  /* 0x000000052a0472a4 */ /* 0x000fe4000f8e0204 */
[----:B------:R-:W-:-:S04]  /*af30*/  IMAD.WIDE.U32 R2, R9, UR42, R2 ;  /* 0x0000002a09027c25 */ /* 0x000fc8000f8e0002 */
[----:B------:R-:W-:Y:S01]  /*af40*/  IMAD R9, R21, 0x3000, R28 ;  /* 0x0000300015097824 */ /* 0x000fe200078e021c */
[----:B------:R-:W-:Y:S01]  /*af50*/  IADD3 R19, R3, UR4, RZ ;  /* 0x0000000403137c10 */ /* 0x000fe2000fffe0ff */
[----:B------:R-:W-:Y:S01]  /*af60*/  UMOV UR4, 0xffffffff ;  /* 0xffffffff00047882 */ /* 0x000fe20000000000 */
[----:B------:R-:W-:-:S04]  /*af70*/  LEA R8, P0, R2, UR6, 0x1 ;  /* 0x0000000602087c11 */ /* 0x000fc8000f8008ff */
[----:B------:R-:W-:Y:S01]  /*af80*/  LEA.HI.X R19, R2, UR7, R19, 0x1, P0 ;  /* 0x0000000702137c11 */ /* 0x000fe200080f0c13 */
[----:B------:R-:W-:Y:S08]  /*af90*/  BRA.DIV UR4, `(.L_x_10083) ;  /* 0x0000002204e07947 */ /* 0x000ff0000b800000 */
[----:B------:R-:W0:Y:S01]  /*afa0*/  S2R R11, SR_TID.X ;  /* 0x00000000000b7919 */ /* 0x000e220000002100 */
[----:B------:R-:W-:Y:S02]  /*afb0*/  LOP3.LUT P6, RZ, R16, 0x4, RZ, 0xc0, !PT ;  /* 0x0000000410ff7812 */ /* 0x000fe400078cc0ff */
[----:B------:R-:W-:Y:S01]  /*afc0*/  LEA R9, R9, UR45, 0x1 ;  /* 0x0000002d09097c11 */ /* 0x000fe2000f8e08ff */
[----:B------:R-:W1:Y:S04]  /*afd0*/  SHFL.IDX PT, R2, R8, RZ, 0x1c1f ;  /* 0x001c1fff08027589 */ /* 0x000e6800000e0000 */
[----:B------:R-:W2:Y:S04]  /*afe0*/  SHFL.IDX PT, R3, R19, RZ, 0x1c1f ;  /* 0x001c1fff13037589 */ /* 0x000ea800000e0000 */
[----:B------:R-:W-:Y:S01]  /*aff0*/  SHFL.IDX PT, R27, R19, 0x2, 0x1c1f ;  /* 0x005c1f00131b7f89 */ /* 0x000fe200000e0000 */
[----:B0-----:R-:W-:-:S05]  /*b000*/  IMAD.SHL.U32 R11, R11, 0x8, RZ ;  /* 0x000000080b0b7824 */ /* 0x001fca00078e00ff */
[----:B------:R-:W-:-:S05]  /*b010*/  LOP3.LUT R11, R11, 0x18, RZ, 0xc0, !PT ;  /* 0x000000180b0b7812 */ /* 0x000fca00078ec0ff */
[----:B------:R-:W-:-:S05]  /*b020*/  IMAD.SHL.U32 R4, R11, 0x2, RZ ;  /* 0x000000020b047824 */ /* 0x000fca00078e00ff */
[----:B-1----:R-:W-:-:S04]  /*b030*/  IADD3 R2, P0, R2, R4, RZ ;  /* 0x0000000402027210 */ /* 0x002fc80007f1e0ff */
[----:B--2---:R-:W-:-:S05]  /*b040*/  IADD3.X R3, RZ, R3, RZ, P0, !PT ;  /* 0x00000003ff037210 */ /* 0x004fca00007fe4ff */
        /* <DEDUP_REMOVED lines=18> */
.L_x_10147:
[----:B------:R-:W-:Y:S02]  /*b170*/  LOP3.LUT P6, RZ, R16, 0x4, RZ, 0xc0, !PT ;  /* 0x0000000410ff7812 */ /* 0x000fe400078cc0ff */
[----:B--2---:R-:W-:-:S04]  /*b180*/  IADD3 R2, P0, R2, R4, RZ ;  /* 0x0000000402027210 */ /* 0x004fc80007f1e0ff */
[----:B------:R-:W-:Y:S02]  /*b190*/  IADD3.X R3, RZ, R27, RZ, P0, !PT ;  /* 0x0000001bff037210 */ /* 0x000fe400007fe4ff */
        /* <DEDUP_REMOVED lines=8> */
.L_x_10084:
[----:B------:R-:W-:Y:S02]  /*b220*/  PLOP3.LUT P4, PT, P4, P0, PT, 0xa2, 0x0 ;  /* 0x000000000000781c */ /* 0x000fe40002781472 */
[----:B------:R-:W-:-:S08]  /*b230*/  @P0 R2UR P4, UR4, R7 ;  /* 0x00000000070402ca */ /* 0x000fd00000080000 */
[----:B------:R-:W-:-:S05]  /*b240*/  @P0 PLOP3.LUT P0, PT, P4, PT, PT, 0x80, 0x0 ;  /* 0x000000000000081c */ /* 0x000fca000270f070 */
[----:B------:R-:W-:Y:S01]  /*b250*/  @!P4 SYNCS.ARRIVE.TRANS64.RED.A0T1 RZ, [UR4+0x2d830], RZ ;  /* 0x02d830ffffffc9a7 */ /* 0x000fe20008200404 */
[----:B------:R-:W-:Y:S07]  /*b260*/  @!P4 ARRIVES.LDGSTSBAR.64.TRANSCNT [UR4+0x2d830] ;  /* 0x02d83000ff00c9b0 */ /* 0x000fee0008000a84 */
[----:B------:R-:W-:Y:S05]  /*b270*/  @P0 BRA.U.ANY `(.L_x_10084) ;  /* 0xfffffffd00e80947 */ /* 0x000fea000393ffff */
[----:B------:R-:W-:Y:S01]  /*b280*/  NOP ;  /* 0x0000000000007918 */ /* 0x000fe20000000000 */
[----:B------:R-:W-:-:S06]  /*b290*/  ULOP3.LUT UR5, UR38, 0x2, URZ, 0xfc, !UPT ;  /* 0x0000000226057892 */ /* 0x000fcc000f8efc3f */
[----:B-1----:R-:W-:-:S05]  /*b2a0*/  IMAD.U32 R2, RZ, RZ, UR5 ;  /* 0x00000005ff027e24 */ /* 0x002fca000f8e00ff */
[----:B------:R-:W-:-:S13]  /*b2b0*/  ISETP.NE.AND P5, PT, R2, 0x3, PT ;  /* 0x000000030200780c */ /* 0x000fda0003fa5270 */
[----:B------:R-:W-:Y:S05]  /*b2c0*/  @!P5 BRA `(.L_x_10085) ;  /* 0x000000000004d947 */ /* 0x000fea0003800000 */
[----:B------:R-:W-:Y:S01]  /*b2d0*/  BPT.TRAP 0x1 ;  /* 0x000000040000795c */ /* 0x000fe20000300000 */
.L_x_10085:
[----:B------:R1:W-:Y:S01]  /*b2e0*/  SYNCS.ARRIVE.TRANS64.A1T0 RZ, [R7+URZ+0x2d830], RZ ;  /* 0x02d830ff07ff79a7 */ /* 0x0003e2000810003f */
[----:B------:R-:W-:Y:S05]  /*b2f0*/  @!P5 BRA `(.L_x_10086) ;  /* 0x000000000004d947 */ /* 0x000fea0003800000 */
[----:B------:R-:W-:Y:S01]  /*b300*/  BPT.TRAP 0x1 ;  /* 0x000000040000795c */ /* 0x000fe20000300000 */
.L_x_10086:
[----:B------:R-:W-:Y:S01]  /*b310*/  SHF.L.U32 R2, R22, 0x1f, RZ ;  /* 0x0000001f16027819 */ /* 0x000fe200000006ff */
[----:B------:R-:W-:Y:S01]  /*b320*/  BSSY B1, `(.L_x_10087) ;  /* 0x0000004000017945 */ /* 0x000fe20003800000 */
[----:B-1----:R-:W-:-:S04]  /*b330*/  LEA R7, R20, UR45, 0x3 ;  /* 0x0000002d14077c11 */ /* 0x002fc8000f8e18ff */
[----:B------:R-:W1:Y:S02]  /*b340*/  SYNCS.PHASECHK.TRANS64.TRYWAIT P0, [R7+URZ+0x2d860], R2 ;  /* 0x02d86002070075a7 */ /* 0x000e64000800017f */
[----:B-1----:R-:W-:Y:S05]  /*b350*/  @!P0 BRA `(.L_x_10088) ;  /* 0x0000002400448947 */ /* 0x002fea0003800000 */
.L_x_10148:
[----:B------:R-:W-:Y:S05]  /*b360*/  BSYNC B1 ;  /* 0x0000000000017941 */ /* 0x000fea0003800000 */
.L_x_10087:
[----:B------:R-:W-:Y:S01]  /*b370*/  UMOV UR4, 0xffffffff ;  /* 0xffffffff00047882 */ /* 0x000fe20000000000 */
[----:B0-----:R-:W-:Y:S02]  /*b380*/  IMAD R8, R20, 0x3000, R28 ;  /* 0x0000300014087824 */ /* 0x001fe400078e021c */
[----:B------:R-:W-:Y:S05]  /*b390*/  BRA.DIV UR4, `(.L_x_10089) ;  /* 0x0000002604487947 */ /* 0x000fea000b800000 */
[----:B------:R-:W1:Y:S01]  /*b3a0*/  SHFL.IDX PT, R14, R17, RZ, 0x1c1f ;  /* 0x001c1fff110e7589 */ /* 0x000e6200000e0000 */
[----:B------:R-:W-:-:S03]  /*b3b0*/  LEA R8, R8, UR45, 0x1 ;  /* 0x0000002d08087c11 */ /* 0x000fc6000f8e08ff */
[----:B------:R-:W0:Y:S01]  /*b3c0*/  SHFL.IDX PT, R3, R18, RZ, 0x1c1f ;  /* 0x001c1fff12037589 */ /* 0x000e2200000e0000 */
[----:B-1----:R-:W-:-:S03]  /*b3d0*/  IADD3 R2, P0, R14, R4, RZ ;  /* 0x000000040e027210 */ /* 0x002fc60007f1e0ff */
[----:B------:R-:W1:Y:S02]  /*b3e0*/  SHFL.IDX PT, R14, R17, 0x1, 0x1c1f ;  /* 0x003c1f00110e7f89 */ /* 0x000e6400000e0000 */
[----:B0-----:R-:W-:Y:S01]  /*b3f0*/  IMAD.X R3, RZ, RZ, R3, P0 ;  /* 0x000000ffff037224 */ /* 0x001fe200000e0603 */
[----:B------:R-:W-:-:S13]  /*b400*/  ISETP.LT.OR P0, PT, R0, 0x1, P3 ;  /* 0x000000010000780c */ /* 0x000fda0001f01670 */
[----:B------:R-:W-:Y:S01]  /*b410*/  LDGSTS.E.BYPASS.LTC128B.128 [R8+0x400], desc[UR36][R2.64], !P0 ;  /* 0x0040000002087fae */ /* 0x000fe2000c101d64 */
[----:B------:R-:W-:-:S13]  /*b420*/  ISETP.LT.OR P0, PT, R0, 0x1, P2 ;  /* 0x000000010000780c */ /* 0x000fda0001701670 */
[----:B------:R-:W-:Y:S01]  /*b430*/  LDGSTS.E.BYPASS.LTC128B.128 [R8+0x2400], desc[UR36][R2.64+0x40], !P0 ;  /* 0x0240004002087fae */ /* 0x000fe2000c101d64 */
[----:B------:R-:W-:-:S13]  /*b440*/  ISETP.LT.OR P0, PT, R0, 0x1, P1 ;  /* 0x000000010000780c */ /* 0x000fda0000f01670 */
[----:B------:R0:W-:Y:S04]  /*b450*/  LDGSTS.E.BYPASS.LTC128B.128 [R8+0x4400], desc[UR36][R2.64+0x80], !P0 ;  /* 0x0440008002087fae */ /* 0x0001e8000c101d64 */
[----:B0-----:R-:W0:Y:S01]  /*b460*/  SHFL.IDX PT, R3, R18, 0x1, 0x1c1f ;  /* 0x003c1f0012037f89 */ /* 0x001e2200000e0000 */
[----:B-1----:R-:W-:-:S03]  /*b470*/  IADD3 R2, P0, R14, R4, RZ ;  /* 0x000000040e027210 */ /* 0x002fc60007f1e0ff */
[----:B------:R-:W1:Y:S01]  /*b480*/  SHFL.IDX PT, R14, R17, 0x2, 0x1c1f ;  /* 0x005c1f00110e7f89 */ /* 0x000e6200000e0000 */
[----:B0-----:R-:W-:Y:S02]  /*b490*/  IADD3.X R3, RZ, R3, RZ, P0, !PT ;  /* 0x00000003ff037210 */ /* 0x001fe400007fe4ff */
        /* <DEDUP_REMOVED lines=8> */
[----:B------:R-:W1:Y:S04]  /*b520*/  SHFL.IDX PT, R18, R18, 0x3, 0x1c1f ;  /* 0x007c1f0012127f89 */ /* 0x000e6800000e0000 */
[----:B------:R2:W3:Y:S01]  /*b530*/  SHFL.IDX PT, R14, R17, 0x3, 0x1c1f ;  /* 0x007c1f00110e7f89 */ /* 0x0004e200000e0000 */
[----:B0-----:R-:W-:Y:S01]  /*b540*/  IMAD.X R3, RZ, RZ, R3, P0 ;  /* 0x000000ffff037224 */ /* 0x001fe200000e0603 */
[----:B------:R-:W-:-:S13]  /*b550*/  ISETP.LT.OR P0, PT, R0, 0x41, P3 ;  /* 0x000000410000780c */ /* 0x000fda0001f01670 */
[----:B------:R2:W-:Y:S01]  /*b560*/  LDGSTS.E.BYPASS.LTC128B.128 [R8+0x1400], desc[UR36][R2.64], !P0 ;  /* 0x0140000002087fae */ /* 0x0005e2000c101d64 */
[----:B------:R-:W-:-:S13]  /*b570*/  ISETP.LT.OR P0, PT, R0, 0x41, P2 ;  /* 0x000000410000780c */ /* 0x000fda0001701670 */
[----:B------:R2:W-:Y:S01]  /*b580*/  LDGSTS.E.BYPASS.LTC128B.128 [R8+0x3400], desc[UR36][R2.64+0x40], !P0 ;  /* 0x0340004002087fae */ /* 0x0005e2000c101d64 */
[----:B------:R-:W-:-:S13]  /*b590*/  ISETP.LT.OR P0, PT, R0, 0x41, P1 ;  /* 0x000000410000780c */ /* 0x000fda0000f01670 */
[----:B-1-3--:R2:W-:Y:S02]  /*b5a0*/  LDGSTS.E.BYPASS.LTC128B.128 [R8+0x5400], desc[UR36][R2.64+0x80], !P0 ;  /* 0x0540008002087fae */ /* 0x00a5e4000c101d64 */
.L_x_10158:
[----:B0-2---:R-:W-:Y:S01]  /*b5b0*/  IADD3 R2, P0, R14, R4, RZ ;  /* 0x000000040e027210 */ /* 0x005fe20007f1e0ff */
        /* <DEDUP_REMOVED lines=21> */
[----:B------:R-:W-:-:S07]  /*b710*/  IMAD.IADD R19, R3, 0x1, R25 ;  /* 0x0000000103137824 */ /* 0x000fce00078e0219 */
.L_x_10090:
        /* <DEDUP_REMOVED lines=8> */
[----:B------:R-:W-:-:S05]  /*b7a0*/  IMAD.U32 R4, RZ, RZ, UR5 ;  /* 0x00000005ff047e24 */ /* 0x000fca000f8e00ff */
[----:B------:R-:W-:-:S13]  /*b7b0*/  ISETP.NE.AND P5, PT, R4, 0x3, PT ;  /* 0x000000030400780c */ /* 0x000fda0003fa5270 */
[----:B------:R-:W-:Y:S05]  /*b7c0*/  @!P5 BRA `(.L_x_10091) ;  /* 0x000000000004d947 */ /* 0x000fea0003800000 */
[----:B------:R-:W-:Y:S01]  /*b7d0*/  BPT.TRAP 0x1 ;  /* 0x000000040000795c */ /* 0x000fe20000300000 */
.L_x_10091:
        /* <DEDUP_REMOVED lines=11> */
[----:B------:R-:W-:Y:S02]  /*b890*/  IMAD.MOV.U32 R20, RZ, RZ, R21 ;  /* 0x000000ffff147224 */ /* 0x000fe400078e0015 */
[----:B------:R-:W-:Y:S01]  /*b8a0*/  ULDC.64 UR6, c[0x0][0x318] ;  /* 0x0000c60000067ab9 */ /* 0x000fe20000000a00 */
[----:B------:R-:W-:Y:S01]  /*b8b0*/  UIMAD UR4, UR42, UR5, UR4 ;  /* 0x000000052a0472a4 */ /* 0x000fe2000f8e0204 */
[----:B------:R-:W-:-:S05]  /*b8c0*/  LEA R17, P0, R18, UR6, 0x1 ;  /* 0x0000000612117c11 */ /* 0x000fca000f8008ff */
[----:B------:R-:W-:-:S05]  /*b8d0*/  VIADD R3, R19, UR4 ;  /* 0x0000000413037c36 */ /* 0x000fca0008000000 */
[----:B------:R-:W-:Y:S02]  /*b8e0*/  LEA.HI.X R18, R18, UR7, R3, 0x1, P0 ;  /* 0x0000000712127c11 */ /* 0x000fe400080f0c03 */
[----:B------:R-:W-:-:S13]  /*b8f0*/  ISETP.GT.AND P0, PT, R26, UR48, PT ;  /* 0x000000301a007c0c */ /* 0x000fda000bf04270 */
[----:B0-----:R-:W-:Y:S05]  /*b900*/  @P0 BRA `(.L_x_10092) ;  /* 0xfffffff0009c0947 */ /* 0x001fea000383ffff */
[----:B------:R-:W-:Y:S05]  /*b910*/  BSYNC B0 ;  /* 0x0000000000007941 */ /* 0x000fea0003800000 */
.L_x_10079:
[----:B------:R-:W-:-:S06]  /*b920*/  ULOP3.LUT UR4, UR38, 0x2, URZ, 0xfc, !UPT ;  /* 0x0000000226047892 */ /* 0x000fcc000f8efc3f */
[----:B0-----:R-:W-:-:S05]  /*b930*/  IMAD.U32 R0, RZ, RZ, UR4 ;  /* 0x00000004ff007e24 */ /* 0x001fca000f8e00ff */
[----:B------:R-:W-:-:S13]  /*b940*/  ISETP.NE.AND P0, PT, R0, 0x3, PT ;  /* 0x000000030000780c */ /* 0x000fda0003f05270 */
[----:B------:R-:W-:Y:S05]  /*b950*/  @!P0 BRA `(.L_x_10093) ;  /* 0x0000000000048947 */ /* 0x000fea0003800000 */
[----:B------:R-:W-:Y:S01]  /*b960*/  BPT.TRAP 0x1 ;  /* 0x000000040000795c */ /* 0x000fe20000300000 */
.L_x_10093:
[C---:B------:R-:W-:Y:S01]  /*b970*/  LEA R0, R21.reuse, UR45, 0x3 ;  /* 0x0000002d15007c11 */ /* 0x040fe2000f8e18ff */
        /* <DEDUP_REMOVED lines=11> */
.L_x_10159:
[----:B------:R-:W-:Y:S05]  /*ba30*/  BSYNC B0 ;  /* 0x0000000000007941 */ /* 0x000fea0003800000 */
.L_x_10094:
[----:B------:R-:W1:Y:S01]  /*ba40*/  S2R R9, SR_TID.X ;  /* 0x0000000000097919 */ /* 0x000e620000002100 */
[----:B------:R-:W-:Y:S01]  /*ba50*/  UMOV UR4, 0xffffffff ;  /* 0xffffffff00047882 */ /* 0x000fe20000000000 */
[----:B-1----:R-:W-:-:S05]  /*ba60*/  IMAD.SHL.U32 R9, R9, 0x8, RZ ;  /* 0x0000000809097824 */ /* 0x002fca00078e00ff */
[----:B------:R-:W-:Y:S01]  /*ba70*/  LOP3.LUT R9, R9, 0x18, RZ, 0xc0, !PT ;  /* 0x0000001809097812 */ /* 0x000fe200078ec0ff */
[----:B------:R-:W-:Y:S06]  /*ba80*/  BRA.DIV UR4, `(.L_x_10096) ;  /* 0x0000002204f47947 */ /* 0x000fec000b800000 */
[----:B------:R-:W1:Y:S01]  /*ba90*/  S2R R7, SR_TID.X ;  /* 0x0000000000077919 */ /* 0x000e620000002100 */
[----:B------:R-:W-:Y:S01]  /*baa0*/  ULDC UR4, c[0x0][0x2f4] ;  /* 0x0000bd0000047ab9 */ /* 0x000fe20000000800 */
[----:B------:R-:W-:Y:S01]  /*bab0*/  LEA R4, R4, UR45, 0x1 ;  /* 0x0000002d04047c11 */ /* 0x000fe2000f8e08ff */
[----:B0-----:R-:W-:Y:S01]  /*bac0*/  SHFL.IDX PT, R3, R18, RZ, 0x1c1f ;  /* 0x001c1fff12037589 */ /* 0x001fe200000e0000 */
[----:B------:R-:W-:-:S03]  /*bad0*/  ISETP.GE.AND P2, PT, R9, UR4, PT ;  /* 0x0000000409007c0c */ /* 0x000fc6000bf46270 */
[----:B------:R-:W0:Y:S01]  /*bae0*/  SHFL.IDX PT, R2, R17, RZ, 0x1c1f ;  /* 0x001c1fff11027589 */ /* 0x000e2200000e0000 */
[----:B------:R-:W-:-:S03]  /*baf0*/  ISETP.LT.OR P3, PT, R5, 0x1, P2 ;  /* 0x000000010500780c */ /* 0x000fc60001761670 */
[----:B------:R-:W-:Y:S04]  /*bb00*/  SHFL.IDX PT, R6, R18, 0x1, 0x1c1f ;  /* 0x003c1f0012067f89 */ /* 0x000fe800000e0000 */
[----:B------:R-:W2:Y:S01]  /*bb10*/  SHFL.IDX PT, R14, R17, 0x1, 0x1c1f ;  /* 0x003c1f00110e7f89 */ /* 0x000ea200000e0000 */
[----:B-1----:R-:W-:Y:S01]  /*bb20*/  SHF.L.U32 R7, R7, 0x3, RZ ;  /* 0x0000000307077819 */ /* 0x002fe200000006ff */
[----:B0-----:R-:W-:-:S03]  /*bb30*/  IMAD.WIDE.U32 R2, R9, 0x2, R2 ;  /* 0x0000000209027825 */ /* 0x001fc600078e0002 */
[----:B------:R-:W-:Y:S02]  /*bb40*/  LOP3.LUT R7, R7, 0x18, RZ, 0xc0, !PT ;  /* 0x0000001807077812 */ /* 0x000fe400078ec0ff */
[----:B------:R-:W-:Y:S01]  /*bb50*/  LDGSTS.E.BYPASS.LTC128B.128 [R4+0x400], desc[UR36][R2.64], !P3 ;  /* 0x0040000002047fae */ /* 0x000fe2000d901d64 */
[----:B------:R-:W-:Y:S02]  /*bb60*/  ISETP.LT.OR P3, PT, R5, 0x21, P2 ;  /* 0x000000210500780c */ /* 0x000fe40001761670 */
[C---:B------:R-:W-:Y:S02]  /*bb70*/  LOP3.LUT R8, R7.reuse, 0x20, RZ, 0xfc, !PT ;  /* 0x0000002007087812 */ /* 0x040fe400078efcff */
[----:B------:R-:W-:Y:S02]  /*bb80*/  LOP3.LUT R7, R7, 0x40, RZ, 0xfc, !PT ;  /* 0x0000004007077812 */ /* 0x000fe400078efcff */
[----:B------:R-:W-:Y:S02]  /*bb90*/  ISETP.GE.AND P1, PT, R8, UR4, PT ;  /* 0x0000000408007c0c */ /* 0x000fe4000bf26270 */
[----:B------:R-:W-:Y:S01]  /*bba0*/  ISETP.GE.AND P0, PT, R7, UR4, PT ;  /* 0x0000000407007c0c */ /* 0x000fe2000bf06270 */
[----:B------:R-:W0:Y:S01]  /*bbb0*/  SHFL.IDX PT, R8, R17, 0x2, 0x1c1f ;  /* 0x005c1f0011087f89 */ /* 0x000e2200000e0000 */
[----:B------:R-:W-:-:S02]  /*bbc0*/  ISETP.LT.OR P4, PT, R5, 0x1, P1 ;  /* 0x000000010500780c */ /* 0x000fc40000f81670 */
[C---:B------:R-:W-:Y:S01]  /*bbd0*/  ISETP.LT.OR P5, PT, R5.reuse, 0x1, P0 ;  /* 0x000000010500780c */ /* 0x040fe200007a1670 */
[----:B------:R-:W1:Y:S04]  /*bbe0*/  SHFL.IDX PT, R7, R18, 0x2, 0x1c1f ;  /* 0x005c1f0012077f89 */ /* 0x000e6800000e0000 */
[----:B------:R-:W3:Y:S06]  /*bbf0*/  SHFL.IDX PT, R18, R18, 0x3, 0x1c1f ;  /* 0x007c1f0012127f89 */ /* 0x000eec00000e0000 */
[----:B------:R-:W-:Y:S01]  /*bc00*/  LDGSTS.E.BYPASS.LTC128B.128 [R4+0x2400], desc[UR36][R2.64+0x40], !P4 ;  /* 0x0240004002047fae */ /* 0x000fe2000e101d64 */
[----:B------:R-:W-:-:S03]  /*bc10*/  ISETP.LT.OR P4, PT, R5, 0x21, P1 ;  /* 0x000000210500780c */ /* 0x000fc60000f81670 */
[----:B------:R2:W-:Y:S01]  /*bc20*/  LDGSTS.E.BYPASS.LTC128B.128 [R4+0x4400], desc[UR36][R2.64+0x80], !P5 ;  /* 0x0440008002047fae */ /* 0x0005e2000e901d64 */
[----:B------:R-:W-:Y:S01]  /*bc30*/  ISETP.LT.OR P5, PT, R5, 0x21, P0 ;  /* 0x000000210500780c */ /* 0x000fe200007a1670 */
[----:B--2---:R-:W-:Y:S02]  /*bc40*/  IMAD.MOV.U32 R2, RZ, RZ, R14 ;  /* 0x000000ffff027224 */ /* 0x004fe400078e000e */
[----:B------:R-:W-:Y:S01]  /*bc50*/  IMAD.MOV.U32 R3, RZ, RZ, R6 ;  /* 0x000000ffff037224 */ /* 0x000fe200078e0006 */
        /* <DEDUP_REMOVED lines=9> */
[----:B0-----:R-:W-:Y:S01]  /*bcf0*/  MOV R2, R8 ;  /* 0x0000000800027202 */ /* 0x001fe20000000f00 */
[----:B-1----:R-:W-:-:S04]  /*bd00*/  IMAD.MOV.U32 R3, RZ, RZ, R7 ;  /* 0x000000ffff037224 */ /* 0x002fc800078e0007 */
[----:B------:R-:W-:-:S05]  /*bd10*/  IMAD.WIDE.U32 R2, R9, 0x2, R2 ;  /* 0x0000000209027825 */ /* 0x000fca00078e0002 */
[----:B------:R2:W-:Y:S04]  /*bd20*/  LDGSTS.E.BYPASS.LTC128B.128 [R4+0x1400], desc[UR36][R2.64], !P3 ;  /* 0x0140000002047fae */ /* 0x0005e8000d901d64 */
[----:B------:R2:W-:Y:S04]  /*bd30*/  LDGSTS.E.BYPASS.LTC128B.128 [R4+0x3400], desc[UR36][R2.64+0x40], !P4 ;  /* 0x0340004002047fae */ /* 0x0005e8000e101d64 */
[----:B---34-:R2:W-:Y:S02]  /*bd40*/  LDGSTS.E.BYPASS.LTC128B.128 [R4+0x5400], desc[UR36][R2.64+0x80], !P5 ;  /* 0x0540008002047fae */ /* 0x0185e4000e901d64 */
.L_x_10169:
[C---:B------:R-:W-:Y:S01]  /*bd50*/  ISETP.LT.OR P2, PT, R5.reuse, 0x61, P2 ;  /* 0x000000610500780c */ /* 0x040fe20001741670 */
[----:B--2---:R-:W-:Y:S01]  /*bd60*/  IMAD.MOV.U32 R3, RZ, RZ, R18 ;  /* 0x000000ffff037224 */ /* 0x004fe200078e0012 */
        /* <DEDUP_REMOVED lines=12> */
.L_x_10097:
        /* <DEDUP_REMOVED lines=8> */
[----:B0-----:R-:W-:-:S05]  /*beb0*/  IMAD.U32 R2, RZ, RZ, UR5 ;  /* 0x00000005ff027e24 */ /* 0x001fca000f8e00ff */
[----:B------:R-:W-:-:S13]  /*bec0*/  ISETP.NE.AND P2, PT, R2, 0x3, PT ;  /* 0x000000030200780c */ /* 0x000fda0003f45270 */
[----:B------:R-:W-:Y:S05]  /*bed0*/  @!P2 BRA `(.L_x_10098) ;  /* 0x000000000004a947 */ /* 0x000fea0003800000 */
[----:B------:R-:W-:Y:S01]  /*bee0*/  BPT.TRAP 0x1 ;  /* 0x000000040000795c */ /* 0x000fe20000300000 */
.L_x_10098:
[----:B------:R-:W-:Y:S01]  /*bef0*/  IADD3 R2, R21, 0x1, RZ ;  /* 0x0000000115027810 */ /* 0x000fe20007ffe0ff */
[----:B------:R0:W-:Y:S03]  /*bf00*/  SYNCS.ARRIVE.TRANS64.A1T0 RZ, [R0+URZ+0x2d850], RZ ;  /* 0x02d850ff00ff79a7 */ /* 0x0001e6000810003f */
[----:B------:R-:W-:-:S04]  /*bf10*/  ISETP.NE.AND P0, PT, R2, 0x2, PT ;  /* 0x000000020200780c */ /* 0x000fc80003f05270 */
[----:B------:R-:W-:Y:S02]  /*bf20*/  SEL R3, RZ, 0x1, P0 ;  /* 0x00000001ff037807 */ /* 0x000fe40000000000 */
[----:B------:R-:W-:Y:S02]  /*bf30*/  SEL R2, R2, RZ, P0 ;  /* 0x000000ff02027207 */ /* 0x000fe40000000000 */
[----:B0-----:R-:W-:-:S07]  /*bf40*/  LOP3.LUT R0, R24, R3, RZ, 0x3c, !PT ;  /* 0x0000000318007212 */ /* 0x001fce00078e3cff */
.L_x_10064:
[----:B------:R-:W0:Y:S01]  /*bf50*/  S2R R4, SR_CgaCtaId ;  /* 0x0000000000047919 */ /* 0x000e220000008800 */
[----:B------:R-:W-:Y:S02]  /*bf60*/  MOV R3, 0x400 ;  /* 0x0000040000037802 */ /* 0x000fe40000000f00 */
[----:B------:R-:W-:Y:S02]  /*bf70*/  SHF.L.U32 R6, R6, 0x1f, RZ ;  /* 0x0000001f06067819 */ /* 0x000fe400000006ff */
[----:B0-----:R-:W-:-:S04]  /*bf80*/  LEA R7, R4, R3, 0x18 ;  /* 0x0000000304077211 */ /* 0x001fc800078ec0ff */
[----:B------:R-:W0:Y:S02]  /*bf90*/  SYNCS.PHASECHK.TRANS64.TRYWAIT P0, [R7+URZ+0x2d820], R6 ;  /* 0x02d82006070075a7 */ /* 0x000e24000800017f */
[----:B0-----:R-:W-:Y:S05]  /*bfa0*/  @!P0 BRA `(.L_x_10099) ;  /* 0x0000002400288947 */ /* 0x001fea0003800000 */
.L_x_10170:
[----:B------:R-:W-:-:S03]  /*bfb0*/  UMOV UR4, 0xffffffff ;  /* 0xffffffff00047882 */ /* 0x000fc60000000000 */
[----:B------:R-:W-:Y:S05]  /*bfc0*/  BRA.DIV UR4, `(.L_x_10100) ;  /* 0x0000002604347947 */ /* 0x000fea000b800000 */
[----:B------:R-:W1:Y:S02]  /*bfd0*/  S2R R3, SR_TID.X ;  /* 0x0000000000037919 */ /* 0x000e640000002100 */
[----:B-1----:R-:W-:-:S04]  /*bfe0*/  SHF.R.U32.HI R3, RZ, 0x5, R3 ;  /* 0x00000005ff037819 */ /* 0x002fc80000011603 */
[----:B------:R-:W-:-:S05]  /*bff0*/  LOP3.LUT R3, R3, 0x3, RZ, 0xc0, !PT ;  /* 0x0000000303037812 */ /* 0x000fca00078ec0ff */
[----:B------:R1:W2:Y:S02]  /*c000*/  SHFL.IDX PT, R14, R3, RZ, 0x1f ;  /* 0x00001fff030e7589 */ /* 0x0002a400000e0000 */
.L_x_10173:
[----:B--2---:R-:W-:-:S13]  /*c010*/  ISETP.NE.AND P0, PT, R14, RZ, PT ;  /* 0x000000ff0e00720c */ /* 0x004fda0003f05270 */
[----:B------:R-:W-:Y:S05]  /*c020*/  @P0 BRA `(.L_x_10032) ;  /* 0x0000000000880947 */ /* 0x000fea0003800000 */
[----:B------:R-:W-:-:S03]  /*c030*/  UMOV UR4, 0xffffffff ;  /* 0xffffffff00047882 */ /* 0x000fc60000000000 */
[----:B------:R-:W-:Y:S05]  /*c040*/  BRA.DIV UR4, `(.L_x_10101) ;  /* 0x0000002604487947 */ /* 0x000fea000b800000 */
[----:B------:R-:W-:-:S13]  /*c050*/  ELECT P6, URZ, PT ;  /* 0x00000000003f782f */ /* 0x000fda00038c0000 */
.L_x_10176:
[----:B------:R-:W-:Y:S05]  /*c060*/  @!P6 BRA `(.L_x_10032) ;  /* 0x000000000078e947 */ /* 0x000fea0003800000 */
[----:B------:R-:W-:-:S06]  /*c070*/  ULOP3.LUT UR4, UR38, 0x2, URZ, 0xfc, !UPT ;  /* 0x0000000226047892 */ /* 0x000fcc000f8efc3f */
[----:B-1----:R-:W-:-:S05]  /*c080*/  IMAD.U32 R3, RZ, RZ, UR4 ;  /* 0x00000004ff037e24 */ /* 0x002fca000f8e00ff */
[----:B------:R-:W-:-:S13]  /*c090*/  ISETP.NE.AND P0, PT, R3, 0x3, PT ;  /* 0x000000030300780c */ /* 0x000fda0003f05270 */
[----:B------:R-:W-:Y:S05]  /*c0a0*/  @!P0 BRA `(.L_x_10102) ;  /* 0x0000000000048947 */ /* 0x000fea0003800000 */
[----:B------:R-:W-:Y:S01]  /*c0b0*/  BPT.TRAP 0x1 ;  /* 0x000000040000795c */ /* 0x000fe20000300000 */
.L_x_10102:
[----:B------:R-:W-:Y:S01]  /*c0c0*/  IMAD R5, R2, 0x8, R7 ;  /* 0x0000000802057824 */ /* 0x000fe200078e0207 */
[----:B------:R-:W-:Y:S02]  /*c0d0*/  SHF.L.U32 R4, R0, 0x1f, RZ ;  /* 0x0000001f00047819 */ /* 0x000fe400000006ff */
[----:B------:R-:W-:Y:S02]  /*c0e0*/  IADD3 R2, R2, 0x1, RZ ;  /* 0x0000000102027810 */ /* 0x000fe40007ffe0ff */
[----:B------:R-:W1:Y:S02]  /*c0f0*/  SYNCS.PHASECHK.TRANS64.TRYWAIT P1, [R5+URZ+0x2d840], R4 ;  /* 0x02d84004050075a7 */ /* 0x000e64000802017f */
[----:B------:R-:W-:-:S04]  /*c100*/  ISETP.NE.AND P2, PT, R2, 0x2, PT ;  /* 0x000000020200780c */ /* 0x000fc80003f45270 */
[----:B------:R-:W-:Y:S01]  /*c110*/  SEL R3, RZ, 0x1, P2 ;  /* 0x00000001ff037807 */ /* 0x000fe20001000000 */
[----:B-1----:R-:W-:Y:S08]  /*c120*/  @!P1 BRA `(.L_x_10103) ;  /* 0x0000002400309947 */ /* 0x002ff00003800000 */
.L_x_10177:
[----:B------:R-:W-:Y:S02]  /*c130*/  SEL R2, R2, RZ, P2 ;  /* 0x000000ff02027207 */ /* 0x000fe40001000000 */
[----:B------:R-:W-:Y:S01]  /*c140*/  LOP3.LUT R0, R0, R3, RZ, 0x3c, !PT ;  /* 0x0000000300007212 */ /* 0x000fe200078e3cff */
[----:B------:R-:W-:Y:S06]  /*c150*/  @!P0 BRA `(.L_x_10104) ;  /* 0x0000000000048947 */ /* 0x000fec0003800000 */
[----:B------:R-:W-:Y:S01]  /*c160*/  BPT.TRAP 0x1 ;  /* 0x000000040000795c */ /* 0x000fe20000300000 */
.L_x_10104:
[----:B------:R-:W-:Y:S01]  /*c170*/  IMAD R3, R2, 0x8, R7 ;  /* 0x0000000802037824 */ /* 0x000fe200078e0207 */
[----:B------:R-:W-:-:S04]  /*c180*/  SHF.L.U32 R0, R0, 0x1f, RZ ;  /* 0x0000001f00007819 */ /* 0x000fc800000006ff */
[----:B------:R-:W2:Y:S02]  /*c190*/  SYNCS.PHASECHK.TRANS64.TRYWAIT P1, [R3+URZ+0x2d840], R0 ;  /* 0x02d84000030075a7 */ /* 0x000ea4000802017f */
[----:B--2---:R-:W-:Y:S05]  /*c1a0*/  @!P1 BRA `(.L_x_10105) ;  /* 0x0000002400249947 */ /* 0x004fea0003800000 */
.L_x_10178:
[----:B------:R-:W-:Y:S05]  /*c1b0*/  @!P0 BRA `(.L_x_10106) ;  /* 0x0000000000048947 */ /* 0x000fea0003800000 */
[----:B------:R-:W-:Y:S01]  /*c1c0*/  BPT.TRAP 0x1 ;  /* 0x000000040000795c */ /* 0x000fe20000300000 */
.L_x_10106:
[----:B------:R-:W3:Y:S02]  /*c1d0*/  SYNCS.PHASECHK.TRANS64.TRYWAIT P1, [R5+URZ+0x2d860], R4 ;  /* 0x02d86004050075a7 */ /* 0x000ee4000802017f */
[----:B---3--:R-:W-:Y:S05]  /*c1e0*/  @!P1 BRA `(.L_x_10107) ;  /* 0x0000002400289947 */ /* 0x008fea0003800000 */
.L_x_10179:
[----:B------:R-:W-:Y:S05]  /*c1f0*/  @!P0 BRA `(.L_x_10108) ;  /* 0x0000000000048947 */ /* 0x000fea0003800000 */
[----:B------:R-:W-:Y:S01]  /*c200*/  BPT.TRAP 0x1 ;  /* 0x000000040000795c */ /* 0x000fe20000300000 */
.L_x_10108:
[----:B----4-:R4:W0:Y:S02]  /*c210*/  SYNCS.PHASECHK.TRANS64.TRYWAIT P0, [R3+URZ+0x2d860], R0 ;  /* 0x02d86000030075a7 */ /* 0x010824000800017f */
[----:B0-----:R-:W-:Y:S05]  /*c220*/  @!P0 NANOSLEEP.SYNCS 0x989680 ;  /* 0x009896800000895d */ /* 0x001fea0003900000 */
[----:B------:R-:W0:Y:S02]  /*c230*/  @!P0 SYNCS.PHASECHK.TRANS64 P0, [R3+URZ+0x2d860], R0 ;  /* 0x02d86000030085a7 */ /* 0x000e24000800007f */
[----:B0-----:R-:W-:Y:S05]  /*c240*/  @!P0 BRA `(.L_x_10108) ;  /* 0xfffffffc00f08947 */ /* 0x001fea000383ffff */
.L_x_10032:
[----:B------:R-:W-:Y:S05]  /*c250*/  BSYNC B6 ;  /* 0x0000000000067941 */ /* 0x000fea0003800000 */
.L_x_10029:
[----:B------:R-:W-:Y:S05]  /*c260*/  EXIT ;  /* 0x000000000000794d */ /* 0x000fea0003800000 */
.L_x_10036:
[----:B0-----:R-:W-:-:S04]  /*c270*/  IMAD.U32 R3, RZ, RZ, UR42 ;  /* 0x0000002aff037e24 */ /* 0x001fc8000f8e00ff */
[----:B------:R0:W1:Y:S03]  /*c280*/  SYNCS.PHASECHK.TRANS64.TRYWAIT P0, [R3+URZ+0x2d800], R0 ;  /* 0x02d80000030075a7 */ /* 0x000066000800017f */
[----:B-1----:R-:W-:Y:S05]  /*c290*/  @!P0 NANOSLEEP.SYNCS 0x989680 ;  /* 0x009896800000895d */ /* 0x002fea0003900000 */
[----:B------:R-:W1:Y:S02]  /*c2a0*/  @!P0 SYNCS.PHASECHK.TRANS64 P0, [R3+URZ+0x2d800], R0 ;  /* 0x02d80000030085a7 */ /* 0x000e64000800007f */
[----:B-1----:R-:W-:Y:S05]  /*c2b0*/  @!P0 BRA `(.L_x_10036) ;  /* 0xfffffffc00ec8947 */ /* 0x002fea000383ffff */
[----:B------:R-:W-:Y:S05]  /*c2c0*/  BRA `(.L_x_10109) ;  /* 0xffffff4c00c07947 */ /* 0x000fea000383ffff */
.L_x_10040:
[----:B0-----:R-:W-:-:S04]  /*c2d0*/  MOV R3, UR42 ;  /* 0x0000002a00037c02 */ /* 0x001fc80008000f00 */
[----:B------:R0:W2:Y:S03]  /*c2e0*/  SYNCS.PHASECHK.TRANS64.TRYWAIT P1, [R3+URZ+0x2d830], R0 ;  /* 0x02d83000030075a7 */ /* 0x0000a6000802017f */
[----:B--2---:R-:W-:Y:S05]  /*c2f0*/  @!P1 NANOSLEEP.SYNCS 0x989680 ;  /* 0x009896800000995d */ /* 0x004fea0003900000 */
[----:B------:R-:W2:Y:S02]  /*c300*/  @!P1 SYNCS.PHASECHK.TRANS64 P1, [R3+URZ+0x2d830], R0 ;  /* 0x02d83000030095a7 */ /* 0x000ea4000802007f */
[----:B--2---:R-:W-:Y:S05]  /*c310*/  @!P1 BRA `(.L_x_10040) ;  /* 0xfffffffc00ec9947 */ /* 0x004fea000383ffff */
[----:B------:R-:W-:Y:S05]  /*c320*/  BRA `(.L_x_10039) ;  /* 0xffffff4c00d47947 */ /* 0x000fea000383ffff */
.L_x_10046:
[----:B-1----:R-:W-:-:S04]  /*c330*/  IMAD.U32 R13, RZ, RZ, UR10 ;  /* 0x0000000aff0d7e24 */ /* 0x002fc8000f8e00ff */
[----:B------:R1:W3:Y:S03]  /*c340*/  SYNCS.PHASECHK.TRANS64.TRYWAIT P1, [R13+URZ+0x2d830], R0 ;  /* 0x02d830000d0075a7 */ /* 0x0002e6000802017f */
[----:B---3--:R-:W-:Y:S05]  /*c350*/  @!P1 NANOSLEEP.SYNCS 0x989680 ;  /* 0x009896800000995d */ /* 0x008fea0003900000 */
[----:B------:R-:W3:Y:S02]  /*c360*/  @!P1 SYNCS.PHASECHK.TRANS64 P1, [R13+URZ+0x2d830], R0 ;  /* 0x02d830000d0095a7 */ /* 0x000ee4000802007f */
[----:B---3--:R-:W-:Y:S05]  /*c370*/  @!P1 BRA `(.L_x_10046) ;  /* 0xfffffffc00ec9947 */ /* 0x008fea000383ffff */
[----:B------:R-:W-:Y:S05]  /*c380*/  BRA `(.L_x_10043) ;  /* 0xffffff7c00587947 */ /* 0x000fea000383ffff */
.L_x_10050:
[----:B-1----:R-:W-:-:S04]  /*c390*/  IMAD.U32 R14, RZ, RZ, UR10 ;  /* 0x0000000aff0e7e24 */ /* 0x002fc8000f8e00ff */
[----:B------:R1:W2:Y:S03]  /*c3a0*/  SYNCS.PHASECHK.TRANS64.TRYWAIT P1, [R14+URZ+0x2d850], R13 ;  /* 0x02d8500d0e0075a7 */ /* 0x0002a6000802017f */
[----:B--2---:R-:W-:Y:S05]  /*c3b0*/  @!P1 NANOSLEEP.SYNCS 0x989680 ;  /* 0x009896800000995d */ /* 0x004fea0003900000 */
[----:B------:R-:W2:Y:S02]  /*c3c0*/  @!P1 SYNCS.PHASECHK.TRANS64 P1, [R14+URZ+0x2d850], R13 ;  /* 0x02d8500d0e0095a7 */ /* 0x000ea4000802007f */
[----:B--2---:R-:W-:Y:S05]  /*c3d0*/  @!P1 BRA `(.L_x_10050) ;  /* 0xfffffffc00ec9947 */ /* 0x004fea000383ffff */
[----:B------:R-:W-:Y:S05]  /*c3e0*/  BRA `(.L_x_10047) ;  /* 0xffffff8000087947 */ /* 0x000fea000383ffff */
.L_x_10057:
[----:B-1----:R-:W-:-:S04]  /*c3f0*/  MOV R3, UR5 ;  /* 0x0000000500037c02 */ /* 0x002fc80008000f00 */
[----:B------:R1:W3:Y:S03]  /*c400*/  SYNCS.PHASECHK.TRANS64.TRYWAIT P1, [R3+URZ+0x2d850], R2 ;  /* 0x02d85002030075a7 */ /* 0x0002e6000802017f */
[----:B---3--:R-:W-:Y:S05]  /*c410*/  @!P1 NANOSLEEP.SYNCS 0x989680 ;  /* 0x009896800000995d */ /* 0x008fea0003900000 */
[----:B------:R-:W3:Y:S02]  /*c420*/  @!P1 SYNCS.PHASECHK.TRANS64 P1, [R3+URZ+0x2d850], R2 ;  /* 0x02d85002030095a7 */ /* 0x000ee4000802007f */
[----:B---3--:R-:W-:Y:S05]  /*c430*/  @!P1 BRA `(.L_x_10057) ;  /* 0xfffffffc00ec9947 */ /* 0x008fea000383ffff */
[----:B------:R-:W-:Y:S05]  /*c440*/  BRA `(.L_x_10056) ;  /* 0xffffffa400407947 */ /* 0x000fea000383ffff */
.L_x_10069:
[----:B------:R-:W-:Y:S01]  /*c450*/  IMAD.MOV.U32 R13, RZ, RZ, R18 ;  /* 0x000000ffff0d7224 */ /* 0x000fe200078e0012 */
[----:B------:R-:W-:Y:S01]  /*c460*/  MOV R11, 0x1f ;  /* 0x0000001f000b7802 */ /* 0x000fe20000000f00 */
[----:B------:R-:W-:Y:S02]  /*c470*/  IMAD.MOV.U32 R12, RZ, RZ, RZ ;  /* 0x000000ffff0c7224 */ /* 0x000fe400078e00ff */
[----:B------:R-:W-:-:S07]  /*c480*/  IMAD.MOV.U32 R15, RZ, RZ, -0x1 ;  /* 0xffffffffff0f7424 */ /* 0x000fce00078e00ff */
[----:B-----5:R-:W-:Y:S05]  /*c490*/  WARPSYNC.COLLECTIVE R15, `(.L_x_10110) ;  /* 0x000000000f087348 */ /* 0x020fea0003c00000 */
[----:B------:R0:W1:Y:S02]  /*c4a0*/  SHFL.IDX P6, R14, R13, R12, R11 ;  /* 0x0000000c0d0e7389 */ /* 0x00006400000c000b */
[----:B01---5:R-:W-:Y:S01]  /*c4b0*/  ENDCOLLECTIVE ;  /* 0x000000000000791b */ /* 0x023fe20003800000 */
.L_x_10110:
[----:B------:R-:W-:Y:S05]  /*c4c0*/  BRA `(.L_x_10111) ;  /* 0xffffffd0002c7947 */ /* 0x000fea000383ffff */
.L_x_10071:
[----:B0-----:R-:W-:-:S04]  /*c4d0*/  IMAD.U32 R2, RZ, RZ, UR45 ;  /* 0x0000002dff027e24 */ /* 0x001fc8000f8e00ff */
[----:B------:R0:W1:Y:S03]  /*c4e0*/  SYNCS.PHASECHK.TRANS64.TRYWAIT P0, [R2+URZ+0x2d840], R9 ;  /* 0x02d84009020075a7 */ /* 0x000066000800017f */
[----:B-1----:R-:W-:Y:S05]  /*c4f0*/  @!P0 NANOSLEEP.SYNCS 0x989680 ;  /* 0x009896800000895d */ /* 0x002fea0003900000 */
[----:B------:R-:W1:Y:S02]  /*c500*/  @!P0 SYNCS.PHASECHK.TRANS64 P0, [R2+URZ+0x2d840], R9 ;  /* 0x02d84009020085a7 */ /* 0x000e64000800007f */
[----:B-1----:R-:W-:Y:S05]  /*c510*/  @!P0 BRA `(.L_x_10071) ;  /* 0xfffffffc00ec8947 */ /* 0x002fea000383ffff */
[----:B------:R-:W-:Y:S05]  /*c520*/  BRA `(.L_x_10112) ;  /* 0xffffffd000ac7947 */ /* 0x000fea000383ffff */
.L_x_10072:
        /* <DEDUP_REMOVED lines=8> */
.L_x_10114:
[----:B------:R-:W-:Y:S05]  /*c5b0*/  BSYNC B0 ;  /* 0x0000000000007941 */ /* 0x000fea0003800000 */
.L_x_10113:
[----:B------:R-:W-:Y:S01]  /*c5c0*/  IMAD.MOV.U32 R13, RZ, RZ, R0 ;  /* 0x000000ffff0d7224 */ /* 0x000fe200078e0000 */
[----:B------:R-:W-:Y:S01]  /*c5d0*/  MOV R12, RZ ;  /* 0x000000ff000c7202 */ /* 0x000fe20000000f00 */
[----:B------:R-:W-:Y:S01]  /*c5e0*/  IMAD.MOV.U32 R11, RZ, RZ, 0x1c1f ;  /* 0x00001c1fff0b7424 */ /* 0x000fe200078e00ff */
[----:B------:R-:W0:Y:S01]  /*c5f0*/  S2R R10, SR_TID.X ;  /* 0x00000000000a7919 */ /* 0x000e220000002100 */
[----:B------:R-:W-:Y:S01]  /*c600*/  IMAD.MOV.U32 R15, RZ, RZ, -0x1 ;  /* 0xffffffffff0f7424 */ /* 0x000fe200078e00ff */
[----:B------:R-:W-:Y:S01]  /*c610*/  @P0 LEA R21, R28, UR45, 0x1 ;  /* 0x0000002d1c150c11 */ /* 0x000fe2000f8e08ff */
[----:B------:R-:W-:-:S07]  /*c620*/  IMAD.MOV.U32 R6, RZ, RZ, R14 ;  /* 0x000000ffff067224 */ /* 0x000fce00078e000e */
[----:B0-----:R-:W-:Y:S05]  /*c630*/  WARPSYNC.COLLECTIVE R15, `(.L_x_10115) ;  /* 0x000000000f087348 */ /* 0x001fea0003c00000 */
[----:B------:R1:W2:Y:S02]  /*c640*/  SHFL.IDX P6, R14, R13, R12, R11 ;  /* 0x0000000c0d0e7389 */ /* 0x0002a400000c000b */
[----:B012---:R-:W-:Y:S01]  /*c650*/  ENDCOLLECTIVE ;  /* 0x000000000000791b */ /* 0x007fe20003800000 */
.L_x_10115:
[----:B------:R-:W-:Y:S01]  /*c660*/  IMAD.MOV.U32 R7, RZ, RZ, R6 ;  /* 0x000000ffff077224 */ /* 0x000fe200078e0006 */
[----:B------:R-:W-:Y:S01]  /*c670*/  MOV R13, R9 ;  /* 0x00000009000d7202 */ /* 0x000fe20000000f00 */
[----:B------:R-:W-:Y:S02]  /*c680*/  IMAD.MOV.U32 R12, RZ, RZ, 0x1 ;  /* 0x00000001ff0c7424 */ /* 0x000fe400078e00ff */
[----:B------:R-:W-:-:S07]  /*c690*/  IMAD.MOV.U32 R6, RZ, RZ, R14 ;  /* 0x000000ffff067224 */ /* 0x000fce00078e000e */
[----:B------:R-:W-:Y:S05]  /*c6a0*/  WARPSYNC.COLLECTIVE R15, `(.L_x_10116) ;  /* 0x000000000f087348 */ /* 0x000fea0003c00000 */
[----:B------:R0:W1:Y:S02]  /*c6b0*/  SHFL.IDX P6, R14, R13, R12, R11 ;  /* 0x0000000c0d0e7389 */ /* 0x00006400000c000b */
[----:B01----:R-:W-:Y:S01]  /*c6c0*/  ENDCOLLECTIVE ;  /* 0x000000000000791b */ /* 0x003fe20003800000 */
.L_x_10116:
[----:B------:R-:W-:-:S04]  /*c6d0*/  SHF.L.U32 R10, R10, 0x3, RZ ;  /* 0x000000030a0a7819 */ /* 0x000fc800000006ff */
[----:B------:R-:W-:-:S05]  /*c6e0*/  LOP3.LUT R10, R10, 0x18, RZ, 0xc0, !PT ;  /* 0x000000180a0a7812 */ /* 0x000fca00078ec0ff */
[----:B------:R-:W-:Y:S01]  /*c6f0*/  @P0 IMAD.WIDE.U32 R6, R10, 0x2, R6 ;  /* 0x000000020a060825 */ /* 0x000fe200078e0006 */
[----:B------:R-:W-:-:S04]  /*c700*/  MOV R13, R0 ;  /* 0x00000000000d7202 */ /* 0x000fc80000000f00 */
[----:B------:R-:W-:Y:S01]  /*c710*/  @!PT LDS RZ, [RZ] ;  /* 0x00000000fffff984 */ /* 0x000fe20000000800 */
[----:B------:R-:W-:Y:S01]  /*c720*/  @!PT LDS RZ, [RZ] ;  /* 0x00000000fffff984 */ /* 0x000fe20000000800 */
[----:B------:R-:W-:Y:S01]  /*c730*/  @!PT LDS RZ, [RZ] ;  /* 0x00000000fffff984 */ /* 0x000fe20000000800 */
[----:B------:R0:W-:Y:S04]  /*c740*/  @P0 LDGSTS.E.BYPASS.LTC128B.128 [R21+0x15400], desc[UR36][R6.64], !P4 ;  /* 0x1540000006150fae */ /* 0x0001e8000e101d64 */
[----:B------:R0:W-:Y:S04]  /*c750*/  @P0 LDGSTS.E.BYPASS.LTC128B.128 [R21+0x17400], desc[UR36][R6.64+0x40], !P3 ;  /* 0x1740004006150fae */ /* 0x0001e8000d901d64 */
[----:B------:R0:W-:Y:S01]  /*c760*/  @P0 LDGSTS.E.BYPASS.LTC128B.128 [R21+0x19400], desc[UR36][R6.64+0x80], !P2 ;  /* 0x1940008006150fae */ /* 0x0001e2000d101d64 */
[----:B------:R-:W-:Y:S01]  /*c770*/  IMAD.MOV.U32 R4, RZ, RZ, R14 ;  /* 0x000000ffff047224 */ /* 0x000fe200078e000e */
[----:B------:R-:W-:-:S13]  /*c780*/  ISETP.GE.AND P0, PT, R8, 0x21, PT ;  /* 0x000000210800780c */ /* 0x000fda0003f06270 */
[----:B0-----:R-:W-:Y:S05]  /*c790*/  WARPSYNC.COLLECTIVE R15, `(.L_x_10117) ;  /* 0x000000000f087348 */ /* 0x001fea0003c00000 */
[----:B------:R1:W2:Y:S02]  /*c7a0*/  SHFL.IDX P6, R14, R13, R12, R11 ;  /* 0x0000000c0d0e7389 */ /* 0x0002a400000c000b */
[----:B012---:R-:W-:Y:S01]  /*c7b0*/  ENDCOLLECTIVE ;  /* 0x000000000000791b */ /* 0x007fe20003800000 */
.L_x_10117:
[----:B------:R-:W-:Y:S01]  /*c7c0*/  @P0 LEA R27, R28, UR45, 0x1 ;  /* 0x0000002d1c1b0c11 */ /* 0x000fe2000f8e08ff */
[----:B------:R-:W-:Y:S01]  /*c7d0*/  IMAD.MOV.U32 R13, RZ, RZ, R9 ;  /* 0x000000ffff0d7224 */ /* 0x000fe200078e0009 */
[----:B------:R-:W-:Y:S01]  /*c7e0*/  MOV R12, 0x2 ;  /* 0x00000002000c7802 */ /* 0x000fe20000000f00 */
[----:B------:R-:W-:-:S07]  /*c7f0*/  IMAD.MOV.U32 R5, RZ, RZ, R14 ;  /* 0x000000ffff057224 */ /* 0x000fce00078e000e */
[----:B------:R-:W-:Y:S05]  /*c800*/  WARPSYNC.COLLECTIVE R15, `(.L_x_10118) ;  /* 0x000000000f087348 */ /* 0x000fea0003c00000 */
[----:B------:R0:W1:Y:S02]  /*c810*/  SHFL.IDX P6, R14, R13, R12, R11 ;  /* 0x0000000c0d0e7389 */ /* 0x00006400000c000b */
[----:B01----:R-:W-:Y:S01]  /*c820*/  ENDCOLLECTIVE ;  /* 0x000000000000791b */ /* 0x003fe20003800000 */
.L_x_10118:
[----:B------:R-:W-:-:S04]  /*c830*/  LOP3.LUT R5, R5, R4, RZ, 0x3c, !PT ;  /* 0x0000000405057212 */ /* 0x000fc800078e3cff */
[----:B------:R-:W-:-:S04]  /*c840*/  LOP3.LUT R4, R5, R4, RZ, 0x3c, !PT ;  /* 0x0000000405047212 */ /* 0x000fc800078e3cff */
[----:B------:R-:W-:Y:S01]  /*c850*/  LOP3.LUT R5, R5, R4, RZ, 0x3c, !PT ;  /* 0x0000000405057212 */ /* 0x000fe200078e3cff */
[----:B------:R-:W-:Y:S02]  /*c860*/  IMAD.MOV.U32 R13, RZ, RZ, R0 ;  /* 0x000000ffff0d7224 */ /* 0x000fe400078e0000 */
[----:B------:R-:W-:-:S05]  /*c870*/  @P0 IMAD.WIDE.U32 R4, R10, 0x2, R4 ;  /* 0x000000020a040825 */ /* 0x000fca00078e0004 */
[----:B------:R-:W-:Y:S01]  /*c880*/  @!PT LDS RZ, [RZ] ;  /* 0x00000000fffff984 */ /* 0x000fe20000000800 */
[----:B------:R-:W-:Y:S01]  /*c890*/  @!PT LDS RZ, [RZ] ;  /* 0x00000000fffff984 */ /* 0x000fe20000000800 */
[----:B------:R-:W-:Y:S01]  /*c8a0*/  @!PT LDS RZ, [RZ] ;  /* 0x00000000fffff984 */ /* 0x000fe20000000800 */
[----:B------:R0:W-:Y:S01]  /*c8b0*/  @P0 LDGSTS.E.BYPASS.LTC128B.128 [R27+0x15c00], desc[UR36][R4.64], !P4 ;  /* 0x15c00000041b0fae */ /* 0x0001e2000e101d64 */
[----:B------:R-:W-:-:S03]  /*c8c0*/  IMAD.MOV.U32 R2, RZ, RZ, R14 ;  /* 0x000000ffff027224 */ /* 0x000fc600078e000e */
[----:B------:R0:W-:Y:S04]  /*c8d0*/  @P0 LDGSTS.E.BYPASS.LTC128B.128 [R27+0x17c00], desc[UR36][R4.64+0x40], !P3 ;  /* 0x17c00040041b0fae */ /* 0x0001e8000d901d64 */
[----:B0-----:R-:W-:Y:S05]  /*c8e0*/  WARPSYNC.COLLECTIVE R15, `(.L_x_10119) ;  /* 0x000000000f087348 */ /* 0x001fea0003c00000 */
[----:B------:R1:W2:Y:S02]  /*c8f0*/  SHFL.IDX P6, R14, R13, R12, R11 ;  /* 0x0000000c0d0e7389 */ /* 0x0002a400000c000b */
[----:B012---:R-:W-:Y:S01]  /*c900*/  ENDCOLLECTIVE ;  /* 0x000000000000791b */ /* 0x007fe20003800000 */
.L_x_10119:
[----:B------:R-:W-:Y:S01]  /*c910*/  @!PT LDS RZ, [RZ] ;  /* 0x00000000fffff984 */ /* 0x000fe20000000800 */
[----:B------:R-:W-:Y:S01]  /*c920*/  @!PT LDS RZ, [RZ] ;  /* 0x00000000fffff984 */ /* 0x000fe20000000800 */
[----:B------:R-:W-:Y:S01]  /*c930*/  @!PT LDS RZ, [RZ] ;  /* 0x00000000fffff984 */ /* 0x000fe20000000800 */
[----:B------:R0:W-:Y:S01]  /*c940*/  @P0 LDGSTS.E.BYPASS.LTC128B.128 [R27+0x19c00], desc[UR36][R4.64+0x80], !P2 ;  /* 0x19c00080041b0fae */ /* 0x0001e2000d101d64 */
[----:B------:R-:W-:Y:S01]  /*c950*/  ISETP.GE.AND P0, PT, R8, 0x41, PT ;  /* 0x000000410800780c */ /* 0x000fe20003f06270 */
[----:B------:R-:W-:Y:S02]  /*c960*/  IMAD.MOV.U32 R13, RZ, RZ, R9 ;  /* 0x000000ffff0d7224 */ /* 0x000fe400078e0009 */
[----:B------:R-:W-:-:S10]  /*c970*/  IMAD.MOV.U32 R12, RZ, RZ, 0x3 ;  /* 0x00000003ff0c7424 */ /* 0x000fd400078e00ff */
[----:B------:R-:W-:Y:S02]  /*c980*/  @P0 LEA R7, R28, UR45, 0x1 ;  /* 0x0000002d1c070c11 */ /* 0x000fe4000f8e08ff */
[----:B0-----:R-:W-:-:S07]  /*c990*/  MOV R3, R14 ;  /* 0x0000000e00037202 */ /* 0x001fce0000000f00 */
[----:B------:R-:W-:Y:S05]  /*c9a0*/  WARPSYNC.COLLECTIVE R15, `(.L_x_10120) ;  /* 0x000000000f087348 */ /* 0x000fea0003c00000 */
[----:B------:R0:W1:Y:S02]  /*c9b0*/  SHFL.IDX P6, R14, R13, R12, R11 ;  /* 0x0000000c0d0e7389 */ /* 0x00006400000c000b */
[----:B01----:R-:W-:Y:S01]  /*c9c0*/  ENDCOLLECTIVE ;  /* 0x000000000000791b */ /* 0x003fe20003800000 */
.L_x_10120:
        /* <DEDUP_REMOVED lines=9> */
[----:B------:R-:W-:-:S03]  /*ca60*/  MOV R9, R14 ;  /* 0x0000000e00097202 */ /* 0x000fc60000000f00 */
[----:B------:R0:W-:Y:S04]  /*ca70*/  @P0 LDGSTS.E.BYPASS.LTC128B.128 [R7+0x18400], desc[UR36][R2.64+0x40], !P3 ;  /* 0x1840004002070fae */ /* 0x0001e8000d901d64 */
[----:B------:R0:W-:Y:S02]  /*ca80*/  @P0 LDGSTS.E.BYPASS.LTC128B.128 [R7+0x1a400], desc[UR36][R2.64+0x80], !P2 ;  /* 0x1a40008002070fae */ /* 0x0001e4000d101d64 */
[----:B0-----:R-:W-:Y:S05]  /*ca90*/  WARPSYNC.COLLECTIVE R15, `(.L_x_10121) ;  /* 0x000000000f087348 */ /* 0x001fea0003c00000 */
[----:B------:R1:W2:Y:S02]  /*caa0*/  SHFL.IDX P6, R14, R13, R12, R11 ;  /* 0x0000000c0d0e7389 */ /* 0x0002a400000c000b */
[----:B012---:R-:W-:Y:S01]  /*cab0*/  ENDCOLLECTIVE ;  /* 0x000000000000791b */ /* 0x007fe20003800000 */
.L_x_10121:
[----:B------:R-:W-:Y:S05]  /*cac0*/  BRA `(.L_x_10122) ;  /* 0xffffffd000707947 */ /* 0x000fea000383ffff */
.L_x_10075:
[----:B------:R-:W-:Y:S01]  /*cad0*/  IMAD.MOV.U32 R13, RZ, RZ, R9 ;  /* 0x000000ffff0d7224 */ /* 0x000fe200078e0009 */
[----:B------:R-:W-:Y:S01]  /*cae0*/  MOV R12, RZ ;  /* 0x000000ff000c7202 */ /* 0x000fe20000000f00 */
[----:B------:R-:W-:Y:S02]  /*caf0*/  IMAD.MOV.U32 R11, RZ, RZ, 0x1c1f ;  /* 0x00001c1fff0b7424 */ /* 0x000fe400078e00ff */
[----:B------:R-:W-:Y:S02]  /*cb00*/  IMAD.MOV.U32 R15, RZ, RZ, -0x1 ;  /* 0xffffffffff0f7424 */ /* 0x000fe400078e00ff */
[----:B------:R-:W-:Y:S02]  /*cb10*/  IMAD R0, R25, 0xc0, R22 ;  /* 0x000000c019007824 */ /* 0x000fe400078e0216 */
[----:B------:R-:W-:-:S07]  /*cb20*/  IMAD.MOV.U32 R24, RZ, RZ, 0x1 ;  /* 0x00000001ff187424 */ /* 0x000fce00078e00ff */
[----:B------:R-:W-:Y:S05]  /*cb30*/  WARPSYNC.COLLECTIVE R15, `(.L_x_10123) ;  /* 0x000000000f087348 */ /* 0x000fea0003c00000 */
[----:B------:R0:W1:Y:S02]  /*cb40*/  SHFL.IDX P6, R14, R13, R12, R11 ;  /* 0x0000000c0d0e7389 */ /* 0x00006400000c000b */
[----:B01----:R-:W-:Y:S01]  /*cb50*/  ENDCOLLECTIVE ;  /* 0x000000000000791b */ /* 0x003fe20003800000 */
.L_x_10123:
[----:B------:R-:W-:Y:S02]  /*cb60*/  VIADD R5, R0, 0x20 ;  /* 0x0000002000057836 */ /* 0x000fe40000000000 */
[----:B------:R-:W-:Y:S01]  /*cb70*/  IMAD.MOV.U32 R13, RZ, RZ, R7 ;  /* 0x000000ffff0d7224 */ /* 0x000fe200078e0007 */
[----:B------:R-:W-:-:S07]  /*cb80*/  MOV R2, R14 ;  /* 0x0000000e00027202 */ /* 0x000fce0000000f00 */
[----:B------:R-:W-:Y:S05]  /*cb90*/  WARPSYNC.COLLECTIVE R15, `(.L_x_10124) ;  /* 0x000000000f087348 */ /* 0x000fea0003c00000 */
[----:B------:R0:W1:Y:S02]  /*cba0*/  SHFL.IDX P6, R14, R13, R12, R11 ;  /* 0x0000000c0d0e7389 */ /* 0x00006400000c000b */
[----:B01----:R-:W-:Y:S01]  /*cbb0*/  ENDCOLLECTIVE ;  /* 0x000000000000791b */ /* 0x003fe20003800000 */
.L_x_10124:
[----:B------:R-:W-:Y:S02]  /*cbc0*/  ULDC UR4, c[0x0][0x288] ;  /* 0x0000a20000047ab9 */ /* 0x000fe40000000800 */
[----:B------:R-:W-:Y:S02]  /*cbd0*/  IMAD R6, R20, UR4, RZ ;  /* 0x0000000414067c24 */ /* 0x000fe4000f8e02ff */
[----:B------:R-:W-:-:S03]  /*cbe0*/  IMAD.MOV.U32 R3, RZ, RZ, R2 ;  /* 0x000000ffff037224 */ /* 0x000fc600078e0002 */
        /* <DEDUP_REMOVED lines=8> */
.L_x_10125:
        /* <DEDUP_REMOVED lines=13> */
.L_x_10126:
        /* <DEDUP_REMOVED lines=8> */
.L_x_10127:
        /* <DEDUP_REMOVED lines=13> */
.L_x_10128:
[----:B------:R-:W-:Y:S01]  /*ce90*/  @!P2 LEA R21, R28, UR45, 0x1 ;  /* 0x0000002d1c15ac11 */ /* 0x000fe2000f8e08ff */
[----:B------:R-:W-:Y:S02]  /*cea0*/  IMAD.MOV.U32 R13, RZ, RZ, R9 ;  /* 0x000000ffff0d7224 */ /* 0x000fe400078e0009 */
[----:B------:R-:W-:Y:S01]  /*ceb0*/  IMAD.MOV.U32 R12, RZ, RZ, 0x3 ;  /* 0x00000003ff0c7424 */ /* 0x000fe200078e00ff */
[----:B------:R-:W-:-:S07]  /*cec0*/  MOV R2, R14 ;  /* 0x0000000e00027202 */ /* 0x000fce0000000f00 */
[----:B------:R-:W-:Y:S05]  /*ced0*/  WARPSYNC.COLLECTIVE R15, `(.L_x_10129) ;  /* 0x000000000f087348 */ /* 0x000fea0003c00000 */
[----:B------:R0:W1:Y:S02]  /*cee0*/  SHFL.IDX P6, R14, R13, R12, R11 ;  /* 0x0000000c0d0e7389 */ /* 0x00006400000c000b */
[----:B01----:R-:W-:Y:S01]  /*cef0*/  ENDCOLLECTIVE ;  /* 0x000000000000791b */ /* 0x003fe20003800000 */
.L_x_10129:
        /* <DEDUP_REMOVED lines=12> */
.L_x_10130:
[----:B------:R-:W-:-:S04]  /*cfc0*/  IADD3 R3, R0, 0x60, RZ ;  /* 0x0000006000037810 */ /* 0x000fc80007ffe0ff */
[----:B------:R-:W-:Y:S01]  /*cfd0*/  ISETP.GE.AND P2, PT, R3, R6, PT ;  /* 0x000000060300720c */ /* 0x000fe20003f46270 */
[----:B------:R-:W-:Y:S02]  /*cfe0*/  VIADD R3, R0, 0x80 ;  /* 0x0000008000037836 */ /* 0x000fe40000000000 */
[----:B------:R-:W-:Y:S01]  /*cff0*/  IMAD.MOV.U32 R13, RZ, RZ, R8 ;  /* 0x000000ffff0d7224 */ /* 0x000fe200078e0008 */
[----:B------:R-:W-:-:S09]  /*d000*/  MOV R12, RZ ;  /* 0x000000ff000c7202 */ /* 0x000fd20000000f00 */
[----:B------:R-:W-:Y:S01]  /*d010*/  @!P2 LEA R25, R28, UR45, 0x1 ;  /* 0x0000002d1c19ac11 */ /* 0x000fe2000f8e08ff */
[----:B------:R-:W-:-:S07]  /*d020*/  IMAD.MOV.U32 R4, RZ, RZ, R14 ;  /* 0x000000ffff047224 */ /* 0x000fce00078e000e */
[----:B------:R-:W-:Y:S05]  /*d030*/  WARPSYNC.COLLECTIVE R15, `(.L_x_10131) ;  /* 0x000000000f087348 */ /* 0x000fea0003c00000 */
[----:B------:R0:W1:Y:S02]  /*d040*/  SHFL.IDX P6, R14, R13, R12, R11 ;  /* 0x0000000c0d0e7389 */ /* 0x00006400000c000b */
[----:B01----:R-:W-:Y:S01]  /*d050*/  ENDCOLLECTIVE ;  /* 0x000000000000791b */ /* 0x003fe20003800000 */
.L_x_10131:
        /* <DEDUP_REMOVED lines=13> */
.L_x_10132:
[----:B------:R-:W-:Y:S01]  /*d130*/  @!P2 LEA R7, R28, UR45, 0x1 ;  /* 0x0000002d1c07ac11 */ /* 0x000fe2000f8e08ff */
[----:B------:R-:W-:Y:S02]  /*d140*/  IMAD.MOV.U32 R13, RZ, RZ, R8 ;  /* 0x000000ffff0d7224 */ /* 0x000fe400078e0008 */
[----:B------:R-:W-:Y:S01]  /*d150*/  IMAD.MOV.U32 R12, RZ, RZ, 0x1 ;  /* 0x00000001ff0c7424 */ /* 0x000fe200078e00ff */
[----:B------:R-:W-:-:S07]  /*d160*/  MOV R2, R14 ;  /* 0x0000000e00027202 */ /* 0x000fce0000000f00 */
[----:B------:R-:W-:Y:S05]  /*d170*/  WARPSYNC.COLLECTIVE R15, `(.L_x_10133) ;  /* 0x000000000f087348 */ /* 0x000fea0003c00000 */
[----:B------:R0:W1:Y:S02]  /*d180*/  SHFL.IDX P6, R14, R13, R12, R11 ;  /* 0x0000000c0d0e7389 */ /* 0x00006400000c000b */
[----:B01----:R-:W-:Y:S01]  /*d190*/  ENDCOLLECTIVE ;  /* 0x000000000000791b */ /* 0x003fe20003800000 */
.L_x_10133:
        /* <DEDUP_REMOVED lines=12> */
.L_x_10134:
[----:B------:R-:W-:Y:S05]  /*d260*/  BRA `(.L_x_10135) ;  /* 0xffffffd400587947 */ /* 0x000fea000383ffff */
.L_x_10078:
[----:B0-----:R-:W-:-:S04]  /*d270*/  MOV R3, UR45 ;  /* 0x0000002d00037c02 */ /* 0x001fc80008000f00 */
[----:B------:R0:W1:Y:S03]  /*d280*/  SYNCS.PHASECHK.TRANS64.TRYWAIT P0, [R3+URZ+0x2d820], R0 ;  /* 0x02d82000030075a7 */ /* 0x000066000800017f */
[----:B-1----:R-:W-:Y:S05]  /*d290*/  @!P0 NANOSLEEP.SYNCS 0x989680 ;  /* 0x009896800000895d */ /* 0x002fea0003900000 */
[----:B------:R-:W1:Y:S02]  /*d2a0*/  @!P0 SYNCS.PHASECHK.TRANS64 P0, [R3+URZ+0x2d820], R0 ;  /* 0x02d82000030085a7 */ /* 0x000e64000800007f */
[----:B-1----:R-:W-:Y:S05]  /*d2b0*/  @!P0 BRA `(.L_x_10078) ;  /* 0xfffffffc00ec8947 */ /* 0x002fea000383ffff */
[----:B------:R-:W-:Y:S05]  /*d2c0*/  BRA `(.L_x_10136) ;  /* 0xffffffd400a07947 */ /* 0x000fea000383ffff */
.L_x_10082:
[----:B0-----:R0:W1:Y:S02]  /*d2d0*/  SYNCS.PHASECHK.TRANS64.TRYWAIT P0, [R7+URZ+0x2d840], R2 ;  /* 0x02d84002070075a7 */ /* 0x001064000800017f */
[----:B-1----:R-:W-:Y:S05]  /*d2e0*/  @!P0 NANOSLEEP.SYNCS 0x989680 ;  /* 0x009896800000895d */ /* 0x002fea0003900000 */
[----:B------:R-:W1:Y:S02]  /*d2f0*/  @!P0 SYNCS.PHASECHK.TRANS64 P0, [R7+URZ+0x2d840], R2 ;  /* 0x02d84002070085a7 */ /* 0x000e64000800007f */
[----:B-1----:R-:W-:Y:S05]  /*d300*/  @!P0 BRA `(.L_x_10082) ;  /* 0xfffffffc00f08947 */ /* 0x002fea000383ffff */
[----:B------:R-:W-:Y:S05]  /*d310*/  BRA `(.L_x_10137) ;  /* 0xffffffd800a87947 */ /* 0x000fea000383ffff */
.L_x_10083:
        /* <DEDUP_REMOVED lines=8> */
.L_x_10139:
[----:B------:R-:W-:Y:S05]  /*d3a0*/  BSYNC B1 ;  /* 0x0000000000017941 */ /* 0x000fea0003800000 */
.L_x_10138:
[----:B------:R-:W0:Y:S01]  /*d3b0*/  S2R R27, SR_TID.X ;  /* 0x00000000001b7919 */ /* 0x000e220000002100 */
[----:B------:R-:W-:Y:S01]  /*d3c0*/  MOV R13, R8 ;  /* 0x00000008000d7202 */ /* 0x000fe20000000f00 */
[----:B------:R-:W-:Y:S01]  /*d3d0*/  IMAD.MOV.U32 R12, RZ, RZ, RZ ;  /* 0x000000ffff0c7224 */ /* 0x000fe200078e00ff */
[----:B------:R-:W-:Y:S01]  /*d3e0*/  LOP3.LUT R16, R16, 0xffffffdf, RZ, 0xc0, !PT ;  /* 0xffffffdf10107812 */ /* 0x000fe200078ec0ff */
[----:B------:R-:W-:Y:S01]  /*d3f0*/  IMAD.MOV.U32 R11, RZ, RZ, 0x1c1f ;  /* 0x00001c1fff0b7424 */ /* 0x000fe200078e00ff */
[----:B------:R-:W-:Y:S01]  /*d400*/  LEA R9, R9, UR45, 0x1 ;  /* 0x0000002d09097c11 */ /* 0x000fe2000f8e08ff */
[----:B------:R-:W-:Y:S01]  /*d410*/  IMAD.MOV.U32 R15, RZ, RZ, -0x1 ;  /* 0xffffffffff0f7424 */ /* 0x000fe200078e00ff */
[----:B------:R-:W-:Y:S01]  /*d420*/  @P1 LOP3.LUT R16, R16, 0x20, RZ, 0xfc, !PT ;  /* 0x0000002010101812 */ /* 0x000fe200078efcff */
[----:B------:R-:W-:-:S07]  /*d430*/  IMAD.MOV.U32 R3, RZ, RZ, R14 ;  /* 0x000000ffff037224 */ /* 0x000fce00078e000e */
[----:B0-----:R-:W-:Y:S05]  /*d440*/  WARPSYNC.COLLECTIVE R15, `(.L_x_10140) ;  /* 0x000000000f087348 */ /* 0x001fea0003c00000 */
[----:B------:R1:W2:Y:S02]  /*d450*/  SHFL.IDX P6, R14, R13, R12, R11 ;  /* 0x0000000c0d0e7389 */ /* 0x0002a400000c000b */
[----:B012---:R-:W-:Y:S01]  /*d460*/  ENDCOLLECTIVE ;  /* 0x000000000000791b */ /* 0x007fe20003800000 */
.L_x_10140:
[----:B------:R-:W-:Y:S01]  /*d470*/  LOP3.LUT P1, RZ, R16, 0x4, RZ, 0xc0, !PT ;  /* 0x0000000410ff7812 */ /* 0x000fe2000782c0ff */
[----:B------:R-:W-:Y:S01]  /*d480*/  IMAD.MOV.U32 R13, RZ, RZ, R19 ;  /* 0x000000ffff0d7224 */ /* 0x000fe200078e0013 */
[----:B------:R-:W-:Y:S02]  /*d490*/  MOV R12, 0x1 ;  /* 0x00000001000c7802 */ /* 0x000fe40000000f00 */
[----:B------:R-:W-:Y:S01]  /*d4a0*/  SHF.L.U32 R27, R27, 0x3, RZ ;  /* 0x000000031b1b7819 */ /* 0x000fe200000006ff */
[----:B------:R-:W-:-:S03]  /*d4b0*/  IMAD.MOV.U32 R2, RZ, RZ, R14 ;  /* 0x000000ffff027224 */ /* 0x000fc600078e000e */
[----:B------:R-:W-:-:S07]  /*d4c0*/  LOP3.LUT R27, R27, 0x18, RZ, 0xc0, !PT ;  /* 0x000000181b1b7812 */ /* 0x000fce00078ec0ff */
[----:B------:R-:W-:Y:S05]  /*d4d0*/  WARPSYNC.COLLECTIVE R15, `(.L_x_10141) ;  /* 0x000000000f087348 */ /* 0x000fea0003c00000 */
[----:B------:R0:W1:Y:S02]  /*d4e0*/  SHFL.IDX P6, R14, R13, R12, R11 ;  /* 0x0000000c0d0e7389 */ /* 0x00006400000c000b */
[----:B01----:R-:W-:Y:S01]  /*d4f0*/  ENDCOLLECTIVE ;  /* 0x000000000000791b */ /* 0x003fe20003800000 */
.L_x_10141:
[----:B------:R-:W-:-:S04]  /*d500*/  SHF.L.U32 R4, R27, 0x1, RZ ;  /* 0x000000011b047819 */ /* 0x000fc800000006ff */
[----:B------:R-:W-:-:S05]  /*d510*/  IADD3 R2, P0, R2, R4, RZ ;  /* 0x0000000402027210 */ /* 0x000fca0007f1e0ff */
[----:B------:R-:W-:Y:S02]  /*d520*/  IMAD.X R3, RZ, RZ, R3, P0 ;  /* 0x000000ffff037224 */ /* 0x000fe400000e0603 */
[----:B------:R-:W-:-:S03]  /*d530*/  IMAD.MOV.U32 R13, RZ, RZ, R8 ;  /* 0x000000ffff0d7224 */ /* 0x000fc600078e0008 */
[----:B------:R-:W-:Y:S01]  /*d540*/  @!PT LDS RZ, [RZ] ;  /* 0x00000000fffff984 */ /* 0x000fe20000000800 */
[----:B------:R-:W-:Y:S01]  /*d550*/  @!PT LDS RZ, [RZ] ;  /* 0x00000000fffff984 */ /* 0x000fe20000000800 */
[----:B------:R-:W-:Y:S01]  /*d560*/  @!PT LDS RZ, [RZ] ;  /* 0x00000000fffff984 */ /* 0x000fe20000000800 */
[----:B------:R-:W-:Y:S04]  /*d570*/  LDGSTS.E.BYPASS.LTC128B.128 [R9+0x15400], desc[UR36][R2.64], !P1 ;  /* 0x1540000002097fae */ /* 0x000fe8000c901d64 */
[----:B------:R-:W-:Y:S04]  /*d580*/  LDGSTS.E.BYPASS.LTC128B.128 [R9+0x17400], desc[UR36][R2.64+0x40], !P5 ;  /* 0x1740004002097fae */ /* 0x000fe8000e901d64 */
[----:B------:R0:W-:Y:S02]  /*d590*/  LDGSTS.E.BYPASS.LTC128B.128 [R9+0x19400], desc[UR36][R2.64+0x80], !P4 ;  /* 0x1940008002097fae */ /* 0x0001e4000e101d64 */
[----:B0-----:R-:W-:-:S07]  /*d5a0*/  IMAD.MOV.U32 R3, RZ, RZ, R14 ;  /* 0x000000ffff037224 */ /* 0x001fce00078e000e */
[----:B------:R-:W-:Y:S05]  /*d5b0*/  WARPSYNC.COLLECTIVE R15, `(.L_x_10142) ;  /* 0x000000000f087348 */ /* 0x000fea0003c00000 */
[----:B------:R0:W1:Y:S02]  /*d5c0*/  SHFL.IDX P6, R14, R13, R12, R11 ;  /* 0x0000000c0d0e7389 */ /* 0x00006400000c000b */
[----:B01----:R-:W-:Y:S01]  /*d5d0*/  ENDCOLLECTIVE ;  /* 0x000000000000791b */ /* 0x003fe20003800000 */
.L_x_10142:
[----:B------:R-:W-:Y:S01]  /*d5e0*/  IMAD.MOV.U32 R13, RZ, RZ, R19 ;  /* 0x000000ffff0d7224 */ /* 0x000fe200078e0013 */
[----:B------:R-:W-:Y:S02]  /*d5f0*/  MOV R12, 0x2 ;  /* 0x00000002000c7802 */ /* 0x000fe40000000f00 */
[----:B------:R-:W-:-:S07]  /*d600*/  MOV R2, R14 ;  /* 0x0000000e00027202 */ /* 0x000fce0000000f00 */
[----:B------:R-:W-:Y:S05]  /*d610*/  WARPSYNC.COLLECTIVE R15, `(.L_x_10143) ;  /* 0x000000000f087348 */ /* 0x000fea0003c00000 */
[----:B------:R0:W1:Y:S02]  /*d620*/  SHFL.IDX P6, R14, R13, R12, R11 ;  /* 0x0000000c0d0e7389 */ /* 0x00006400000c000b */
[----:B01----:R-:W-:Y:S01]  /*d630*/  ENDCOLLECTIVE ;  /* 0x000000000000791b */ /* 0x003fe20003800000 */
.L_x_10143:
        /* <DEDUP_REMOVED lines=13> */
.L_x_10144:
[----:B------:R-:W-:Y:S01]  /*d710*/  IMAD.MOV.U32 R13, RZ, RZ, R19 ;  /* 0x000000ffff0d7224 */ /* 0x000fe200078e0013 */
[----:B------:R-:W-:Y:S02]  /*d720*/  MOV R12, 0x3 ;  /* 0x00000003000c7802 */ /* 0x000fe40000000f00 */
[----:B------:R-:W-:-:S07]  /*d730*/  MOV R2, R14 ;  /* 0x0000000e00027202 */ /* 0x000fce0000000f00 */
[----:B------:R-:W-:Y:S05]  /*d740*/  WARPSYNC.COLLECTIVE R15, `(.L_x_10145) ;  /* 0x000000000f087348 */ /* 0x000fea0003c00000 */
[----:B------:R0:W1:Y:S02]  /*d750*/  SHFL.IDX P6, R14, R13, R12, R11 ;  /* 0x0000000c0d0e7389 */ /* 0x00006400000c000b */
[----:B01----:R-:W-:Y:S01]  /*d760*/  ENDCOLLECTIVE ;  /* 0x000000000000791b */ /* 0x003fe20003800000 */
.L_x_10145:
[----:B------:R-:W-:-:S05]  /*d770*/  IADD3 R2, P0, R2, R4, RZ ;  /* 0x0000000402027210 */ /* 0x000fca0007f1e0ff */
[----:B------:R-:W-:-:S05]  /*d780*/  IMAD.X R3, RZ, RZ, R27, P0 ;  /* 0x000000ffff037224 */ /* 0x000fca00000e061b */
[----:B------:R-:W-:Y:S01]  /*d790*/  @!PT LDS RZ, [RZ] ;  /* 0x00000000fffff984 */ /* 0x000fe20000000800 */
[----:B------:R-:W-:Y:S01]  /*d7a0*/  @!PT LDS RZ, [RZ] ;  /* 0x00000000fffff984 */ /* 0x000fe20000000800 */
[----:B------:R-:W-:Y:S01]  /*d7b0*/  @!PT LDS RZ, [RZ] ;  /* 0x00000000fffff984 */ /* 0x000fe20000000800 */
[----:B------:R0:W-:Y:S01]  /*d7c0*/  LDGSTS.E.BYPASS.LTC128B.128 [R9+0x16400], desc[UR36][R2.64], !P1 ;  /* 0x1640000002097fae */ /* 0x0001e2000c901d64 */
[----:B------:R-:W-:Y:S01]  /*d7d0*/  LOP3.LUT P1, RZ, R16, 0x20, RZ, 0xc0, !PT ;  /* 0x0000002010ff7812 */ /* 0x000fe2000782c0ff */
[----:B------:R-:W-:Y:S02]  /*d7e0*/  IMAD.MOV.U32 R13, RZ, RZ, R8 ;  /* 0x000000ffff0d7224 */ /* 0x000fe400078e0008 */
[----:B------:R0:W-:Y:S04]  /*d7f0*/  LDGSTS.E.BYPASS.LTC128B.128 [R9+0x18400], desc[UR36][R2.64+0x40], !P5 ;  /* 0x1840004002097fae */ /* 0x0001e8000e901d64 */
[----:B------:R0:W-:Y:S01]  /*d800*/  LDGSTS.E.BYPASS.LTC128B.128 [R9+0x1a400], desc[UR36][R2.64+0x80], !P4 ;  /* 0x1a40008002097fae */ /* 0x0001e2000e101d64 */
[----:B------:R-:W-:-:S07]  /*d810*/  IMAD.MOV.U32 R27, RZ, RZ, R14 ;  /* 0x000000ffff1b7224 */ /* 0x000fce00078e000e */
[----:B0-----:R-:W-:Y:S05]  /*d820*/  WARPSYNC.COLLECTIVE R15, `(.L_x_10146) ;  /* 0x000000000f087348 */ /* 0x001fea0003c00000 */
[----:B------:R1:W2:Y:S02]  /*d830*/  SHFL.IDX P6, R14, R13, R12, R11 ;  /* 0x0000000c0d0e7389 */ /* 0x0002a400000c000b */
[----:B012---:R-:W-:Y:S01]  /*d840*/  ENDCOLLECTIVE ;  /* 0x000000000000791b */ /* 0x007fe20003800000 */
.L_x_10146:
[----:B------:R-:W-:Y:S01]  /*d850*/  MOV R2, R14 ;  /* 0x0000000e00027202 */ /* 0x000fe20000000f00 */
[----:B------:R-:W-:Y:S06]  /*d860*/  BRA `(.L_x_10147) ;  /* 0xffffffd800407947 */ /* 0x000fec000383ffff */
.L_x_10088:
[----:B-1----:R1:W2:Y:S02]  /*d870*/  SYNCS.PHASECHK.TRANS64.TRYWAIT P0, [R7+URZ+0x2d860], R2 ;  /* 0x02d86002070075a7 */ /* 0x0022a4000800017f */
[----:B--2---:R-:W-:Y:S05]  /*d880*/  @!P0 NANOSLEEP.SYNCS 0x989680 ;  /* 0x009896800000895d */ /* 0x004fea0003900000 */
[----:B------:R-:W2:Y:S02]  /*d890*/  @!P0 SYNCS.PHASECHK.TRANS64 P0, [R7+URZ+0x2d860], R2 ;  /* 0x02d86002070085a7 */ /* 0x000ea4000800007f */
[----:B--2---:R-:W-:Y:S05]  /*d8a0*/  @!P0 BRA `(.L_x_10088) ;  /* 0xfffffffc00f08947 */ /* 0x004fea000383ffff */
[----:B------:R-:W-:Y:S05]  /*d8b0*/  BRA `(.L_x_10148) ;  /* 0xffffffd800a87947 */ /* 0x000fea000383ffff */
.L_x_10089:
        /* <DEDUP_REMOVED lines=8> */
.L_x_10150:
[----:B------:R-:W-:Y:S05]  /*d940*/  BSYNC B1 ;  /* 0x0000000000017941 */ /* 0x000fea0003800000 */
.L_x_10149:
        /* <DEDUP_REMOVED lines=9> */
.L_x_10151:
[----:B------:R-:W-:Y:S01]  /*d9e0*/  IMAD.MOV.U32 R13, RZ, RZ, R18 ;  /* 0x000000ffff0d7224 */ /* 0x000fe200078e0012 */
[----:B------:R-:W-:Y:S02]  /*d9f0*/  MOV R12, 0x1 ;  /* 0x00000001000c7802 */ /* 0x000fe40000000f00 */
[----:B------:R-:W-:-:S13]  /*da00*/  IADD3 R2, P0, R14, R4, RZ ;  /* 0x000000040e027210 */ /* 0x000fda0007f1e0ff */
[----:B------:R-:W-:Y:S05]  /*da10*/  WARPSYNC.COLLECTIVE R15, `(.L_x_10152) ;  /* 0x000000000f087348 */ /* 0x000fea0003c00000 */
[----:B------:R0:W1:Y:S02]  /*da20*/  SHFL.IDX P6, R14, R13, R12, R11 ;  /* 0x0000000c0d0e7389 */ /* 0x00006400000c000b */
[----:B01----:R-:W-:Y:S01]  /*da30*/  ENDCOLLECTIVE ;  /* 0x000000000000791b */ /* 0x003fe20003800000 */
.L_x_10152:
        /* <DEDUP_REMOVED lines=15> */
.L_x_10153:
[----:B------:R-:W-:Y:S02]  /*db30*/  IMAD.MOV.U32 R13, RZ, RZ, R18 ;  /* 0x000000ffff0d7224 */ /* 0x000fe400078e0012 */
[----:B------:R-:W-:Y:S01]  /*db40*/  IMAD.MOV.U32 R12, RZ, RZ, 0x2 ;  /* 0x00000002ff0c7424 */ /* 0x000fe200078e00ff */
[----:B------:R-:W-:-:S13]  /*db50*/  IADD3 R2, P0, R14, R4, RZ ;  /* 0x000000040e027210 */ /* 0x000fda0007f1e0ff */
[----:B------:R-:W-:Y:S05]  /*db60*/  WARPSYNC.COLLECTIVE R15, `(.L_x_10154) ;  /* 0x000000000f087348 */ /* 0x000fea0003c00000 */
[----:B------:R0:W1:Y:S02]  /*db70*/  SHFL.IDX P6, R14, R13, R12, R11 ;  /* 0x0000000c0d0e7389 */ /* 0x00006400000c000b */
[----:B01----:R-:W-:Y:S01]  /*db80*/  ENDCOLLECTIVE ;  /* 0x000000000000791b */ /* 0x003fe20003800000 */
.L_x_10154:
        /* <DEDUP_REMOVED lines=15> */
.L_x_10155:
[----:B------:R-:W-:Y:S01]  /*dc80*/  MOV R13, R18 ;  /* 0x00000012000d7202 */ /* 0x000fe20000000f00 */
[----:B------:R-:W-:Y:S01]  /*dc90*/  IMAD.MOV.U32 R12, RZ, RZ, 0x3 ;  /* 0x00000003ff0c7424 */ /* 0x000fe200078e00ff */
[----:B------:R-:W-:-:S13]  /*dca0*/  IADD3 R2, P0, R14, R4, RZ ;  /* 0x000000040e027210 */ /* 0x000fda0007f1e0ff */
[----:B------:R-:W-:Y:S05]  /*dcb0*/  WARPSYNC.COLLECTIVE R15, `(.L_x_10156) ;  /* 0x000000000f087348 */ /* 0x000fea0003c00000 */
[----:B------:R0:W1:Y:S02]  /*dcc0*/  SHFL.IDX P6, R14, R13, R12, R11 ;  /* 0x0000000c0d0e7389 */ /* 0x00006400000c000b */
[----:B01----:R-:W-:Y:S01]  /*dcd0*/  ENDCOLLECTIVE ;  /* 0x000000000000791b */ /* 0x003fe20003800000 */
.L_x_10156:
        /* <DEDUP_REMOVED lines=12> */
.L_x_10157:
[----:B------:R-:W-:Y:S01]  /*dda0*/  @!PT LDS RZ, [RZ] ;  /* 0x00000000fffff984 */ /* 0x000fe20000000800 */
[----:B------:R-:W-:Y:S01]  /*ddb0*/  @!PT LDS RZ, [RZ] ;  /* 0x00000000fffff984 */ /* 0x000fe20000000800 */
[----:B------:R-:W-:Y:S01]  /*ddc0*/  @!PT LDS RZ, [RZ] ;  /* 0x00000000fffff984 */ /* 0x000fe20000000800 */
[----:B------:R0:W-:Y:S01]  /*ddd0*/  LDGSTS.E.BYPASS.LTC128B.128 [R8+0x3400], desc[UR36][R2.64+0x40], !P0 ;  /* 0x0340004002087fae */ /* 0x0001e2000c101d64 */
[----:B------:R-:W-:-:S13]  /*dde0*/  ISETP.LT.OR P0, PT, R0, 0x41, P1 ;  /* 0x000000410000780c */ /* 0x000fda0000f01670 */
[----:B------:R0:W-:Y:S01]  /*ddf0*/  LDGSTS.E.BYPASS.LTC128B.128 [R8+0x5400], desc[UR36][R2.64+0x80], !P0 ;  /* 0x0540008002087fae */ /* 0x0001e2000c101d64 */
[----:B------:R-:W-:Y:S05]  /*de00*/  BRA `(.L_x_10158) ;  /* 0xffffffd400e87947 */ /* 0x000fea000383ffff */
.L_x_10095:
[----:B0-----:R0:W1:Y:S02]  /*de10*/  SYNCS.PHASECHK.TRANS64.TRYWAIT P0, [R0+URZ+0x2d860], R3 ;  /* 0x02d86003000075a7 */ /* 0x001064000800017f */
[----:B-1----:R-:W-:Y:S05]  /*de20*/  @!P0 NANOSLEEP.SYNCS 0x989680 ;  /* 0x009896800000895d */ /* 0x002fea0003900000 */
[----:B------:R-:W1:Y:S02]  /*de30*/  @!P0 SYNCS.PHASECHK.TRANS64 P0, [R0+URZ+0x2d860], R3 ;  /* 0x02d86003000085a7 */ /* 0x000e64000800007f */
[----:B-1----:R-:W-:Y:S05]  /*de40*/  @!P0 BRA `(.L_x_10095) ;  /* 0xfffffffc00f08947 */ /* 0x002fea000383ffff */
[----:B------:R-:W-:Y:S05]  /*de50*/  BRA `(.L_x_10159) ;  /* 0xffffffd800f47947 */ /* 0x000fea000383ffff */
.L_x_10096:
        /* <DEDUP_REMOVED lines=8> */
.L_x_10161:
[----:B------:R-:W-:Y:S05]  /*dee0*/  BSYNC B0 ;  /* 0x0000000000007941 */ /* 0x000fea0003800000 */
.L_x_10160:
[----:B------:R-:W0:Y:S01]  /*def0*/  S2R R2, SR_TID.X ;  /* 0x0000000000027919 */ /* 0x000e220000002100 */
[----:B------:R-:W-:Y:S01]  /*df00*/  MOV R13, R17 ;  /* 0x00000011000d7202 */ /* 0x000fe20000000f00 */
[----:B------:R-:W-:Y:S01]  /*df10*/  IMAD.MOV.U32 R12, RZ, RZ, RZ ;  /* 0x000000ffff0c7224 */ /* 0x000fe200078e00ff */
[----:B------:R-:W-:Y:S01]  /*df20*/  MOV R11, 0x1c1f ;  /* 0x00001c1f000b7802 */ /* 0x000fe20000000f00 */
[----:B------:R-:W-:Y:S01]  /*df30*/  IMAD.MOV.U32 R15, RZ, RZ, -0x1 ;  /* 0xffffffffff0f7424 */ /* 0x000fe200078e00ff */
[----:B------:R-:W-:Y:S01]  /*df40*/  LEA R4, R4, UR45, 0x1 ;  /* 0x0000002d04047c11 */ /* 0x000fe2000f8e08ff */
[----:B------:R-:W-:-:S07]  /*df50*/  IMAD.MOV.U32 R3, RZ, RZ, R14 ;  /* 0x000000ffff037224 */ /* 0x000fce00078e000e */
[----:B0-----:R-:W-:Y:S05]  /*df60*/  WARPSYNC.COLLECTIVE R15, `(.L_x_10162) ;  /* 0x000000000f087348 */ /* 0x001fea0003c00000 */
[----:B------:R1:W2:Y:S02]  /*df70*/  SHFL.IDX P6, R14, R13, R12, R11 ;  /* 0x0000000c0d0e7389 */ /* 0x0002a400000c000b */
[----:B012---:R-:W-:Y:S01]  /*df80*/  ENDCOLLECTIVE ;  /* 0x000000000000791b */ /* 0x007fe20003800000 */
.L_x_10162:
[----:B------:R-:W-:Y:S02]  /*df90*/  ULDC UR4, c[0x0][0x2f4] ;  /* 0x0000bd0000047ab9 */ /* 0x000fe40000000800 */
[----:B------:R-:W-:-:S04]  /*dfa0*/  ISETP.GE.AND P2, PT, R9, UR4, PT ;  /* 0x0000000409007c0c */ /* 0x000fc8000bf46270 */
[----:B------:R-:W-:Y:S02]  /*dfb0*/  ISETP.LT.OR P3, PT, R5, 0x1, P2 ;  /* 0x000000010500780c */ /* 0x000fe40001761670 */
[----:B------:R-:W-:Y:S01]  /*dfc0*/  MOV R13, R18 ;  /* 0x00000012000d7202 */ /* 0x000fe20000000f00 */
[----:B------:R-:W-:Y:S02]  /*dfd0*/  IMAD.MOV.U32 R12, RZ, RZ, 0x1 ;  /* 0x00000001ff0c7424 */ /* 0x000fe400078e00ff */
[----:B------:R-:W-:-:S05]  /*dfe0*/  IMAD.SHL.U32 R2, R2, 0x8, RZ ;  /* 0x0000000802027824 */ /* 0x000fca00078e00ff */
[----:B------:R-:W-:-:S04]  /*dff0*/  LOP3.LUT R2, R2, 0x18, RZ, 0xc0, !PT ;  /* 0x0000001802027812 */ /* 0x000fc800078ec0ff */
[C---:B------:R-:W-:Y:S02]  /*e000*/  LOP3.LUT R7, R2.reuse, 0x20, RZ, 0xfc, !PT ;  /* 0x0000002002077812 */ /* 0x040fe400078efcff */
[----:B------:R-:W-:Y:S01]  /*e010*/  LOP3.LUT R6, R2, 0x40, RZ, 0xfc, !PT ;  /* 0x0000004002067812 */ /* 0x000fe200078efcff */
[----:B------:R-:W-:Y:S01]  /*e020*/  IMAD.MOV.U32 R2, RZ, RZ, R14 ;  /* 0x000000ffff027224 */ /* 0x000fe200078e000e */
[----:B------:R-:W-:Y:S02]  /*e030*/  ISETP.GE.AND P1, PT, R7, UR4, PT ;  /* 0x0000000407007c0c */ /* 0x000fe4000bf26270 */
[----:B------:R-:W-:-:S13]  /*e040*/  ISETP.GE.AND P0, PT, R6, UR4, PT ;  /* 0x0000000406007c0c */ /* 0x000fda000bf06270 */
[----:B------:R-:W-:Y:S05]  /*e050*/  WARPSYNC.COLLECTIVE R15, `(.L_x_10163) ;  /* 0x000000000f087348 */ /* 0x000fea0003c00000 */
[----:B------:R0:W1:Y:S02]  /*e060*/  SHFL.IDX P6, R14, R13, R12, R11 ;  /* 0x0000000c0d0e7389 */ /* 0x00006400000c000b */
[----:B01----:R-:W-:Y:S01]  /*e070*/  ENDCOLLECTIVE ;  /* 0x000000000000791b */ /* 0x003fe20003800000 */
.L_x_10163:
[----:B------:R-:W-:Y:S01]  /*e080*/  ISETP.LT.OR P4, PT, R5, 0x1, P1 ;  /* 0x000000010500780c */ /* 0x000fe20000f81670 */
[----:B------:R-:W-:Y:S01]  /*e090*/  IMAD.WIDE.U32 R2, R9, 0x2, R2 ;  /* 0x0000000209027825 */ /* 0x000fe200078e0002 */
[----:B------:R-:W-:-:S04]  /*e0a0*/  ISETP.LT.OR P5, PT, R5, 0x1, P0 ;  /* 0x000000010500780c */ /* 0x000fc800007a1670 */
[----:B------:R-:W-:Y:S01]  /*e0b0*/  @!PT LDS RZ, [RZ] ;  /* 0x00000000fffff984 */ /* 0x000fe20000000800 */
[----:B------:R-:W-:Y:S01]  /*e0c0*/  @!PT LDS RZ, [RZ] ;  /* 0x00000000fffff984 */ /* 0x000fe20000000800 */
[----:B------:R-:W-:Y:S01]  /*e0d0*/  @!PT LDS RZ, [RZ] ;  /* 0x00000000fffff984 */ /* 0x000fe20000000800 */
[----:B------:R0:W-:Y:S01]  /*e0e0*/  LDGSTS.E.BYPASS.LTC128B.128 [R4+0x400], desc[UR36][R2.64], !P3 ;  /* 0x0040000002047fae */ /* 0x0001e2000d901d64 */
[----:B------:R-:W-:Y:S02]  /*e0f0*/  ISETP.LT.OR P3, PT, R5, 0x21, P2 ;  /* 0x000000210500780c */ /* 0x000fe40001761670 */
[----:B------:R-:W-:-:S04]  /*e100*/  MOV R13, R17 ;  /* 0x00000011000d7202 */ /* 0x000fc80000000f00 */
[----:B------:R0:W-:Y:S01]  /*e110*/  LDGSTS.E.BYPASS.LTC128B.128 [R4+0x2400], desc[UR36][R2.64+0x40], !P4 ;  /* 0x0240004002047fae */ /* 0x0001e2000e101d64 */
[----:B------:R-:W-:-:S03]  /*e120*/  ISETP.LT.OR P4, PT, R5, 0x21, P1 ;  /* 0x000000210500780c */ /* 0x000fc60000f81670 */
[----:B------:R0:W-:Y:S01]  /*e130*/  LDGSTS.E.BYPASS.LTC128B.128 [R4+0x4400], desc[UR36][R2.64+0x80], !P5 ;  /* 0x0440008002047fae */ /* 0x0001e2000e901d64 */
[----:B------:R-:W-:Y:S01]  /*e140*/  ISETP.LT.OR P5, PT, R5, 0x21, P0 ;  /* 0x000000210500780c */ /* 0x000fe200007a1670 */
[----:B------:R-:W-:-:S12]  /*e150*/  IMAD.MOV.U32 R6, RZ, RZ, R14 ;  /* 0x000000ffff067224 */ /* 0x000fd800078e000e */
[----:B0-----:R-:W-:Y:S05]  /*e160*/  WARPSYNC.COLLECTIVE R15, `(.L_x_10164) ;  /* 0x000000000f087348 */ /* 0x001fea0003c00000 */
[----:B------:R1:W2:Y:S02]  /*e170*/  SHFL.IDX P6, R14, R13, R12, R11 ;  /* 0x0000000c0d0e7389 */ /* 0x0002a400000c000b */
[----:B012---:R-:W-:Y:S01]  /*e180*/  ENDCOLLECTIVE ;  /* 0x000000000000791b */ /* 0x007fe20003800000 */
.L_x_10164:
[----:B------:R-:W-:Y:S02]  /*e190*/  IMAD.MOV.U32 R3, RZ, RZ, R6 ;  /* 0x000000ffff037224 */ /* 0x000fe400078e0006 */
[----:B------:R-:W-:Y:S01]  /*e1a0*/  IMAD.MOV.U32 R6, RZ, RZ, RZ ;  /* 0x000000ffff067224 */ /* 0x000fe200078e00ff */
[----:B------:R-:W-:Y:S01]  /*e1b0*/  MOV R13, R18 ;  /* 0x00000012000d7202 */ /* 0x000fe20000000f00 */
[----:B------:R-:W-:Y:S02]  /*e1c0*/  IMAD.MOV.U32 R12, RZ, RZ, 0x2 ;  /* 0x00000002ff0c7424 */ /* 0x000fe400078e00ff */
[----:B------:R-:W-:-:S07]  /*e1d0*/  IMAD.MOV.U32 R2, RZ, RZ, R14 ;  /* 0x000000ffff027224 */ /* 0x000fce00078e000e */
[----:B------:R-:W-:Y:S05]  /*e1e0*/  WARPSYNC.COLLECTIVE R15, `(.L_x_10165) ;  /* 0x000000000f087348 */ /* 0x000fea0003c00000 */
[----:B------:R0:W1:Y:S02]  /*e1f0*/  SHFL.IDX P6, R14, R13, R12, R11 ;  /* 0x0000000c0d0e7389 */ /* 0x00006400000c000b */
[----:B01----:R-:W-:Y:S01]  /*e200*/  ENDCOLLECTIVE ;  /* 0x000000000000791b */ /* 0x003fe20003800000 */
.L_x_10165:
        /* <DEDUP_REMOVED lines=15> */
.L_x_10166:
[----:B------:R-:W-:Y:S01]  /*e300*/  MOV R3, R7 ;  /* 0x0000000700037202 */ /* 0x000fe20000000f00 */
[----:B------:R-:W-:Y:S02]  /*e310*/  IMAD.MOV.U32 R13, RZ, RZ, R18 ;  /* 0x000000ffff0d7224 */ /* 0x000fe400078e0012 */
[----:B------:R-:W-:Y:S02]  /*e320*/  IMAD.MOV.U32 R12, RZ, RZ, 0x3 ;  /* 0x00000003ff0c7424 */ /* 0x000fe400078e00ff */
[----:B------:R-:W-:-:S07]  /*e330*/  IMAD.MOV.U32 R8, RZ, RZ, R14 ;  /* 0x000000ffff087224 */ /* 0x000fce00078e000e */
[----:B------:R-:W-:Y:S05]  /*e340*/  WARPSYNC.COLLECTIVE R15, `(.L_x_10167) ;  /* 0x000000000f087348 */ /* 0x000fea0003c00000 */
[----:B------:R0:W1:Y:S02]  /*e350*/  SHFL.IDX P6, R14, R13, R12, R11 ;  /* 0x0000000c0d0e7389 */ /* 0x00006400000c000b */
[----:B01----:R-:W-:Y:S01]  /*e360*/  ENDCOLLECTIVE ;  /* 0x000000000000791b */ /* 0x003fe20003800000 */
.L_x_10167:
        /* <DEDUP_REMOVED lines=13> */
.L_x_10168:
[----:B------:R-:W-:Y:S05]  /*e440*/  BRA `(.L_x_10169) ;  /* 0xffffffd800407947 */ /* 0x000fea000383ffff */
.L_x_10099:
[----:B0-----:R0:W1:Y:S02]  /*e450*/  SYNCS.PHASECHK.TRANS64.TRYWAIT P0, [R7+URZ+0x2d820], R6 ;  /* 0x02d82006070075a7 */ /* 0x001064000800017f */
[----:B-1----:R-:W-:Y:S05]  /*e460*/  @!P0 NANOSLEEP.SYNCS 0x989680 ;  /* 0x009896800000895d */ /* 0x002fea0003900000 */
[----:B------:R-:W1:Y:S02]  /*e470*/  @!P0 SYNCS.PHASECHK.TRANS64 P0, [R7+URZ+0x2d820], R6 ;  /* 0x02d82006070085a7 */ /* 0x000e64000800007f */
[----:B-1----:R-:W-:Y:S05]  /*e480*/  @!P0 BRA `(.L_x_10099) ;  /* 0xfffffffc00f08947 */ /* 0x002fea000383ffff */
[----:B------:R-:W-:Y:S05]  /*e490*/  BRA `(.L_x_10170) ;  /* 0xffffffd800c47947 */ /* 0x000fea000383ffff */
.L_x_10100:
        /* <DEDUP_REMOVED lines=11> */
.L_x_10172:
[----:B------:R-:W-:Y:S05]  /*e550*/  BSYNC B0 ;  /* 0x0000000000007941 */ /* 0x000fea0003800000 */
.L_x_10171:
[----:B------:R-:W-:Y:S05]  /*e560*/  BRA `(.L_x_10173) ;  /* 0xffffffd800a87947 */ /* 0x000fea000383ffff */
.L_x_10101:
[----:B------:R-:W-:Y:S01]  /*e570*/  BSSY B0, `(.L_x_10174) ;  /* 0x0000006000007945 */ /* 0x000fe20003800000 */
[----:B------:R-:W-:-:S07]  /*e580*/  IMAD.MOV.U32 R15, RZ, RZ, -0x1 ;  /* 0xffffffffff0f7424 */ /* 0x000fce00078e00ff */
[----:B01---5:R-:W-:Y:S05]  /*e590*/  WARPSYNC.COLLECTIVE R15, `(.L_x_10175) ;  /* 0x000000000f0c7348 */ /* 0x023fea0003c00000 */
[----:B------:R-:W-:Y:S02]  /*e5a0*/  ELECT P6, UR62, PT ;  /* 0x00000000003e782f */ /* 0x000fe400038c0000 */
[----:B------:R-:W-:Y:S01]  /*e5b0*/  MOV R14, UR62 ;  /* 0x0000003e000e7c02 */ /* 0x000fe20008000f00 */
[----:B01---5:R-:W-:Y:S10]  /*e5c0*/  ENDCOLLECTIVE ;  /* 0x000000000000791b */ /* 0x023ff40003800000 */
.L_x_10175:
[----:B------:R-:W-:Y:S05]  /*e5d0*/  BSYNC B0 ;  /* 0x0000000000007941 */ /* 0x000fea0003800000 */
.L_x_10174:
[----:B------:R-:W-:Y:S05]  /*e5e0*/  BRA `(.L_x_10176) ;  /* 0xffffffd8009c7947 */ /* 0x000fea000383ffff */
.L_x_10103:
[----:B-1----:R1:W2:Y:S02]  /*e5f0*/  SYNCS.PHASECHK.TRANS64.TRYWAIT P1, [R5+URZ+0x2d840], R4 ;  /* 0x02d84004050075a7 */ /* 0x0022a4000802017f */
[----:B--2---:R-:W-:Y:S05]  /*e600*/  @!P1 NANOSLEEP.SYNCS 0x989680 ;  /* 0x009896800000995d */ /* 0x004fea0003900000 */
[----:B------:R-:W2:Y:S02]  /*e610*/  @!P1 SYNCS.PHASECHK.TRANS64 P1, [R5+URZ+0x2d840], R4 ;  /* 0x02d84004050095a7 */ /* 0x000ea4000802007f */
[----:B--2---:R-:W-:Y:S05]  /*e620*/  @!P1 BRA `(.L_x_10103) ;  /* 0xfffffffc00f09947 */ /* 0x004fea000383ffff */
[----:B------:R-:W-:Y:S05]  /*e630*/  BRA `(.L_x_10177) ;  /* 0xffffffd800bc7947 */ /* 0x000fea000383ffff */
.L_x_10105:
[----:B--2---:R2:W3:Y:S02]  /*e640*/  SYNCS.PHASECHK.TRANS64.TRYWAIT P1, [R3+URZ+0x2d840], R0 ;  /* 0x02d84000030075a7 */ /* 0x0044e4000802017f */
[----:B---3--:R-:W-:Y:S05]  /*e650*/  @!P1 NANOSLEEP.SYNCS 0x989680 ;  /* 0x009896800000995d */ /* 0x008fea0003900000 */
[----:B------:R-:W3:Y:S02]  /*e660*/  @!P1 SYNCS.PHASECHK.TRANS64 P1, [R3+URZ+0x2d840], R0 ;  /* 0x02d84000030095a7 */ /* 0x000ee4000802007f */
[----:B---3--:R-:W-:Y:S05]  /*e670*/  @!P1 BRA `(.L_x_10105) ;  /* 0xfffffffc00f09947 */ /* 0x008fea000383ffff */
[----:B------:R-:W-:Y:S05]  /*e680*/  BRA `(.L_x_10178) ;  /* 0xffffffd800c87947 */ /* 0x000fea000383ffff */
.L_x_10107:
[----:B---3--:R3:W4:Y:S02]  /*e690*/  SYNCS.PHASECHK.TRANS64.TRYWAIT P1, [R5+URZ+0x2d860], R4 ;  /* 0x02d86004050075a7 */ /* 0x008724000802017f */
[----:B----4-:R-:W-:Y:S05]  /*e6a0*/  @!P1 NANOSLEEP.SYNCS 0x989680 ;  /* 0x009896800000995d */ /* 0x010fea0003900000 */
[----:B------:R-:W4:Y:S02]  /*e6b0*/  @!P1 SYNCS.PHASECHK.TRANS64 P1, [R5+URZ+0x2d860], R4 ;  /* 0x02d86004050095a7 */ /* 0x000f24000802007f */
[----:B----4-:R-:W-:Y:S05]  /*e6c0*/  @!P1 BRA `(.L_x_10107) ;  /* 0xfffffffc00f09947 */ /* 0x010fea000383ffff */
[----:B------:R-:W-:Y:S05]  /*e6d0*/  BRA `(.L_x_10179) ;  /* 0xffffffd800c47947 */ /* 0x000fea000383ffff */
.L_x_10180:
        /* <DEDUP_REMOVED lines=10> */
.L_x_15997:


//--------------------- .text._ZN7cutlass13device_kernelIN5flash11enable_sm90INS1_16FlashAttnFwdSm90INS1_25CollectiveMainloopFwdSm90ILi2EN4cute5tupleIJNS5_1CILi1EEES8_S8_EEENS6_IJNS7_ILi192EEENS7_ILi128EEENS7_ILi96EEEEEELi96ENS_6half_tEfNS_4arch4Sm90ELb0ELb0ELb1ELb1ELb1ELb0ELb0ELb0ELb1ELb1ELb1ELb0EEENS1_21CollectiveEpilogueFwdINS6_IJSA_SC_SB_EEES9_SE_SG_Li384ELb1ELb1ELb1ELb0EEENS1_36VarlenDynamicPersistentTileSchedulerILi192ELi128ELi384ELi128ELb1ELb1ELb1ELb0ELb1ELb1EEEEEEEEEvNT_6ParamsE --------------------------
	.section	.text._ZN7cutlass13device_kernelIN5flash11enable_sm90INS1_16FlashAttnFwdSm90INS1_25CollectiveMainloopFwdSm90ILi2EN4cute5tupleIJNS5_1CILi1EEES8_S8_EEENS6_IJNS7_ILi192EEENS7_ILi128EEENS7_ILi96EEEEEELi96ENS_6half_tEfNS_4arch4Sm90ELb0ELb0ELb1ELb1ELb1ELb0ELb0ELb0ELb1ELb1ELb1ELb0EEENS1_21CollectiveEpilogueFwdINS6_IJSA_SC_SB_EEES9_SE_SG_Li384ELb1ELb1ELb1ELb0EEENS1_36VarlenDynamicPersistentTileSchedulerILi192ELi128ELi384ELi128ELb1ELb1ELb1ELb0ELb1ELb1EEEEEEEEEvNT_6ParamsE,"ax",@progbits
	.align	128
.text._ZN7cutlass13device_kernelIN5flash11enable_sm90INS1_16FlashAttnFwdSm90INS1_25CollectiveMainloopFwdSm90ILi2EN4cute5tupleIJNS5_1CILi1EEES8_S8_EEENS6_IJNS7_ILi192EEENS7_ILi128EEENS7_ILi96EEEEEELi96ENS_6half_tEfNS_4arch4Sm90ELb0ELb0ELb1ELb1ELb1ELb0ELb0ELb0ELb1ELb1ELb1ELb0EEENS1_21CollectiveEpilogueFwdINS6_IJSA_SC_SB_EEES9_SE_SG_Li384ELb1ELb1ELb1ELb0EEENS1_36VarlenDynamicPersistentTileSchedulerILi192ELi128ELi384ELi128ELb1ELb1ELb1ELb0ELb1ELb1EEEEEEEEEvNT_6ParamsE:
        .type           _ZN7cutlass13device_kernelIN5flash11enable_sm90INS1_16FlashAttnFwdSm90INS1_25CollectiveMainloopFwdSm90ILi2EN4cute5tupleIJNS5_1CILi1EEES8_S8_EEENS6_IJNS7_ILi192EEENS7_ILi128EEENS7_ILi96EEEEEELi96ENS_6half_tEfNS_4arch4Sm90ELb0ELb0ELb1ELb1ELb1ELb0ELb0ELb0ELb1ELb1ELb1ELb0EEENS1_21CollectiveEpilogueFwdINS6_IJSA_SC_SB_EEES9_SE_SG_Li384ELb1ELb1ELb1ELb0EEENS1_36VarlenDynamicPersistentTileSchedulerILi192ELi128ELi384ELi128ELb1ELb1ELb1ELb0ELb1ELb1EEEEEEEEEvNT_6ParamsE,@function
        .size           _ZN7cutlass13device_kernelIN5flash11enable_sm90INS1_16FlashAttnFwdSm90INS1_25CollectiveMainloopFwdSm90ILi2EN4cute5tupleIJNS5_1CILi1EEES8_S8_EEENS6_IJNS7_ILi192EEENS7_ILi128EEENS7_ILi96EEEEEELi96ENS_6half_tEfNS_4arch4Sm90ELb0ELb0ELb1ELb1ELb1ELb0ELb0ELb0ELb1ELb1ELb1ELb0EEENS1_21CollectiveEpilogueFwdINS6_IJSA_SC_SB_EEES9_SE_SG_Li384ELb1ELb1ELb1ELb0EEENS1_36VarlenDynamicPersistentTileSchedulerILi192ELi128ELi384ELi128ELb1ELb1ELb1ELb0ELb1ELb1EEEEEEEEEvNT_6ParamsE,(.L_x_15998 - _ZN7cutlass13device_kernelIN5flash11enable_sm90INS1_16FlashAttnFwdSm90INS1_25CollectiveMainloopFwdSm90ILi2EN4cute5tupleIJNS5_1CILi1EEES8_S8_EEENS6_IJNS7_ILi192EEENS7_ILi128EEENS7_ILi96EEEEEELi96ENS_6half_tEfNS_4arch4Sm90ELb0ELb0ELb1ELb1ELb1ELb0ELb0ELb0ELb1ELb1ELb1ELb0EEENS1_21CollectiveEpilogueFwdINS6_IJSA_SC_SB_EEES9_SE_SG_Li384ELb1ELb1ELb1ELb0EEENS1_36VarlenDynamicPersistentTileSchedulerILi192ELi128ELi384ELi128ELb1ELb1ELb1ELb0ELb1ELb1EEEEEEEEEvNT_6ParamsE)
        .other          _ZN7cutlass13device_kernelIN5flash11enable_sm90INS1_16FlashAttnFwdSm90INS1_25CollectiveMainloopFwdSm90ILi2EN4cute5tupleIJNS5_1CILi1EEES8_S8_EEENS6_IJNS7_ILi192EEENS7_ILi128EEENS7_ILi96EEEEEELi96ENS_6half_tEfNS_4arch4Sm90ELb0ELb0ELb1ELb1ELb1ELb0ELb0ELb0ELb1ELb1ELb1ELb0EEENS1_21CollectiveEpilogueFwdINS6_IJSA_SC_SB_EEES9_SE_SG_Li384ELb1ELb1ELb1ELb0EEENS1_36VarlenDynamicPersistentTileSchedulerILi192ELi128ELi384ELi128ELb1ELb1ELb1ELb0ELb1ELb1EEEEEEEEEvNT_6ParamsE,@"STO_CUDA_ENTRY STV_DEFAULT"
_ZN7cutlass13device_kernelIN5flash11enable_sm90INS1_16FlashAttnFwdSm90INS1_25CollectiveMainloopFwdSm90ILi2EN4cute5tupleIJNS5_1CILi1EEES8_S8_EEENS6_IJNS7_ILi192EEENS7_ILi128EEENS7_ILi96EEEEEELi96ENS_6half_tEfNS_4arch4Sm90ELb0ELb0ELb1ELb1ELb1ELb0ELb0ELb0ELb1ELb1ELb1ELb0EEENS1_21CollectiveEpilogueFwdINS6_IJSA_SC_SB_EEES9_SE_SG_Li384ELb1ELb1ELb1ELb0EEENS1_36VarlenDynamicPersistentTileSchedulerILi192ELi128ELi384ELi128ELb1ELb1ELb1ELb0ELb1ELb1EEEEEEEEEvNT_6ParamsE:
        /* <DEDUP_REMOVED lines=45> */
.L_x_10181:
        /* <DEDUP_REMOVED lines=22> */
.L_x_10182:
        /* <DEDUP_REMOVED lines=18> */
.L_x_10183:
        /* <DEDUP_REMOVED lines=22> */
.L_x_10184:
        /* <DEDUP_REMOVED lines=22> */
.L_x_10185:
        /* <DEDUP_REMOVED lines=8> */
.L_x_10187:
[----:B------:R-:W-:-:S08]  /*0890*/  NOP ;  /* 0x0000000000007918 */ /* 0x000fd00000000000 */
[----:B------:R-:W0:Y:S02]  /*08a0*/  USETMAXREG.TRY_ALLOC.CTAPOOL UP0, 0xa0 ;  /* 0x000000a0000079c8 */ /* 0x000e240008000600 */
[----:B0-----:R-:W-:-:S13]  /*08b0*/  PLOP3.LUT P0, PT, PT, PT, UP0, 0x80, 0x0 ;  /* 0x000000000000781c */ /* 0x001fda0003f0f008 */
[----:B------:R-:W-:Y:S05]  /*08c0*/  @!P0 BRA `(.L_x_10187) ;  /* 0xfffffffc00f08947 */ /* 0x000fea000383ffff */
[----:B------:R-:W0:Y:S01]  /*08d0*/  S2R R2, SR_TID.X ;  /* 0x0000000000027919 */ /* 0x000e220000002100 */
[----:B------:R-:W1:Y:S01]  /*08e0*/  S2UR UR42, SR_CgaCtaId ;  /* 0x00000000002a79c3 */ /* 0x000e620000008800 */
[----:B------:R-:W-:Y:S01]  /*08f0*/  UMOV UR41, 0x400 ;  /* 0x0000040000297882 */ /* 0x000fe20000000000 */
[----:B------:R-:W-:Y:S01]  /*0900*/  ULDC UR4, c[0x0][0xc3c] ;  /* 0x00030f0000047ab9 */ /* 0x000fe20000000800 */
[----:B-1----:R-:W-:-:S05]  /*0910*/  ULEA UR41, UR42, UR41, 0x18 ;  /* 0x000000292a297291 */ /* 0x002fca000f8ec03f */
[----:B------:R-:W-:Y:S06]  /*0920*/  BAR.ARV 0x8, 0x200 ;  /* 0x0208000000007b1d */ /* 0x000fec0000002000 */
[----:B0-----:R-:W-:-:S04]  /*0930*/  LOP3.LUT R0, R2, 0xffffff80, RZ, 0xc0, !PT ;  /* 0xffffff8002007812 */ /* 0x001fc800078ec0ff */
[----:B------:R-:W-:-:S13]  /*0940*/  ISETP.NE.AND P0, PT, R0, 0x80, PT ;  /* 0x000000800000780c */ /* 0x000fda0003f05270 */
[----:B------:R-:W-:Y:S08]  /*0950*/  @!P0 BAR.ARV 0x9, 0x100 ;  /* 0x0244000000008b1d */ /* 0x000ff00000002000 */
[----:B------:R-:W-:Y:S06]  /*0960*/  BAR.SYNC.DEFER_BLOCKING 0x5, 0x200 ;  /* 0x0148000000007b1d */ /* 0x000fec0000010000 */
[----:B------:R-:W0:Y:S02]  /*0970*/  LDS.128 R8, [UR41+0x2d8d0] ;  /* 0x02d8d029ff087984 */ /* 0x000e240008000c00 */
[----:B------:R-:W-:Y:S06]  /*0980*/  BAR.ARV 0x4, 0x200 ;  /* 0x0108000000007b1d */ /* 0x000fec0000002000 */
[----:B0-----:R-:W-:-:S13]  /*0990*/  ISETP.GE.AND P0, PT, R11, UR4, PT ;  /* 0x000000040b007c0c */ /* 0x001fda000bf06270 */
[----:B------:R-:W-:Y:S05]  /*09a0*/  @P0 EXIT ;  /* 0x000000000000094d */ /* 0x000fea0003800000 */
[----:B------:R-:W2:Y:S01]  /*09b0*/  LDL R19, [R1+0x20] ;  /* 0x0000200001137983 */ /* 0x000ea20000100800 */
[----:B------:R-:W-:-:S05]  /*09c0*/  VIADD R17, R2, 0xffffff80 ;  /* 0xffffff8002117836 */ /* 0x000fca0000000000 */
[----:B------:R-:W-:-:S04]  /*09d0*/  SHF.R.S32.HI R0, RZ, 0x1f, R17 ;  /* 0x0000001fff007819 */ /* 0x000fc80000011411 */
[CC--:B------:R-:W-:Y:S02]  /*09e0*/  LEA.HI R2, R0.reuse, R17.reuse, RZ, 0x7 ;  /* 0x0000001100027211 */ /* 0x0c0fe400078f38ff */
[----:B------:R-:W-:Y:S02]  /*09f0*/  LEA.HI R3, R0, R17, RZ, 0x4 ;  /* 0x0000001100037211 */ /* 0x000fe400078f20ff */
[----:B------:R-:W-:-:S05]  /*0a00*/  LOP3.LUT R4, R2, 0xffffff80, RZ, 0xc0, !PT ;  /* 0xffffff8002047812 */ /* 0x000fca00078ec0ff */
[----:B------:R-:W-:Y:S01]  /*0a10*/  IMAD.IADD R18, R17, 0x1, -R4 ;  /* 0x0000000111127824 */ /* 0x000fe200078e0a04 */
[----:B------:R-:W-:-:S05]  /*0a20*/  LOP3.LUT R4, R3, 0xfffffff0, RZ, 0xc0, !PT ;  /* 0xfffffff003047812 */ /* 0x000fca00078ec0ff */
[----:B------:R-:W-:Y:S01]  /*0a30*/  IMAD.IADD R4, R17, 0x1, -R4 ;  /* 0x0000000111047824 */ /* 0x000fe200078e0a04 */
[----:B------:R-:W-:Y:S02]  /*0a40*/  SHF.R.S32.HI R6, RZ, 0x4, R3 ;  /* 0x00000004ff067819 */ /* 0x000fe40000011403 */
[----:B------:R-:W-:Y:S02]  /*0a50*/  LEA.HI R7, R0, R17, RZ, 0x5 ;  /* 0x0000001100077211 */ /* 0x000fe400078f28ff */
[----:B------:R-:W-:Y:S02]  /*0a60*/  SHF.R.S32.HI R5, RZ, 0x1f, R4 ;  /* 0x0000001fff057819 */ /* 0x000fe40000011404 */
[----:B------:R-:W-:Y:S02]  /*0a70*/  LEA.HI R3, R3, R6, RZ, 0x1 ;  /* 0x0000000603037211 */ /* 0x000fe400078f08ff */
[----:B------:R-:W-:Y:S02]  /*0a80*/  LEA.HI R5, R5, R4, RZ, 0x3 ;  /* 0x0000000405057211 */ /* 0x000fe400078f18ff */
[----:B------:R-:W-:-:S02]  /*0a90*/  SHF.R.S32.HI R16, RZ, 0x7, R2 ;  /* 0x00000007ff107819 */ /* 0x000fc40000011402 */
[----:B------:R-:W-:Y:S02]  /*0aa0*/  SHF.R.S32.HI R8, RZ, 0x5, R7 ;  /* 0x00000005ff087819 */ /* 0x000fe40000011407 */
[----:B------:R-:W-:Y:S02]  /*0ab0*/  LOP3.LUT R7, R3, 0x1ffffffe, RZ, 0xc0, !PT ;  /* 0x1ffffffe03077812 */ /* 0x000fe400078ec0ff */
[----:B------:R-:W-:Y:S01]  /*0ac0*/  LOP3.LUT R3, R5, 0xfffffff8, RZ, 0xc0, !PT ;  /* 0xfffffff805037812 */ /* 0x000fe200078ec0ff */
[----:B------:R-:W-:Y:S01]  /*0ad0*/  IMAD.HI R2, R16, 0x55555556, RZ ;  /* 0x5555555610027827 */ /* 0x000fe200078e02ff */
[----:B------:R-:W-:-:S03]  /*0ae0*/  SHF.R.S32.HI R12, RZ, 0x1f, R18 ;  /* 0x0000001fff0c7819 */ /* 0x000fc60000011412 */
[----:B------:R-:W-:Y:S01]  /*0af0*/  IMAD.IADD R3, R4, 0x1, -R3 ;  /* 0x0000000104037824 */ /* 0x000fe200078e0a03 */
[----:B------:R-:W-:Y:S01]  /*0b00*/  LEA.HI R13, R12, R18, RZ, 0x2 ;  /* 0x000000120c0d7211 */ /* 0x000fe200078f10ff */
[----:B------:R-:W-:Y:S02]  /*0b10*/  IMAD.IADD R7, R6, 0x1, -R7 ;  /* 0x0000000106077824 */ /* 0x000fe400078e0a07 */
[----:B------:R-:W-:Y:S01]  /*0b20*/  IMAD R6, R8, 0x10, R4 ;  /* 0x0000001008067824 */ /* 0x000fe200078e0204 */
[----:B------:R-:W-:Y:S01]  /*0b30*/  LEA.HI R4, R2, R2, RZ, 0x1 ;  /* 0x0000000202047211 */ /* 0x000fe200078f08ff */
[----:B------:R-:W-:Y:S01]  /*0b40*/  IMAD.SHL.U32 R2, R3, 0x40, RZ ;  /* 0x0000004003027824 */ /* 0x000fe200078e00ff */
[--C-:B------:R-:W-:Y:S02]  /*0b50*/  SHF.R.S32.HI R14, RZ, 0x2, R13.reuse ;  /* 0x00000002ff0e7819 */ /* 0x100fe4000001140d */
[----:B------:R-:W-:Y:S01]  /*0b60*/  SHF.R.S32.HI R15, RZ, 0x1f, R13 ;  /* 0x0000001fff0f7819 */ /* 0x000fe2000001140d */
[----:B------:R-:W-:Y:S01]  /*0b70*/  IMAD.SHL.U32 R7, R7, 0x8, RZ ;  /* 0x0000000807077824 */ /* 0x000fe200078e00ff */
[----:B------:R-:W-:Y:S01]  /*0b80*/  LOP3.LUT R2, R2, 0x1c0, RZ, 0xc0, !PT ;  /* 0x000001c002027812 */ /* 0x000fe200078ec0ff */
[----:B------:R-:W-:Y:S01]  /*0b90*/  IMAD.SHL.U32 R5, R5, 0x40, RZ ;  /* 0x0000004005057824 */ /* 0x000fe200078e00ff */
[----:B------:R-:W-:Y:S01]  /*0ba0*/  LEA.HI R15, R15, R14, RZ, 0x3 ;  /* 0x0000000e0f0f7211 */ /* 0x000fe200078f18ff */
[--C-:B------:R-:W-:Y:S01]  /*0bb0*/  IMAD.U32 R6, R6, 0x20, R7.reuse ;  /* 0x0000002006067824 */ /* 0x100fe200078e0007 */
[----:B------:R-:W-:-:S02]  /*0bc0*/  LOP3.LUT R7, R2, 0x8, R7, 0xf8, !PT ;  /* 0x0000000802077812 */ /* 0x000fc400078ef807 */
[----:B------:R-:W-:Y:S02]  /*0bd0*/  LOP3.LUT R15, R15, 0xfffffff8, RZ, 0xc0, !PT ;  /* 0xfffffff80f0f7812 */ /* 0x000fe400078ec0ff */
[----:B------:R-:W-:Y:S02]  /*0be0*/  LEA.HI R12, R12, R18, RZ, 0x5 ;  /* 0x000000120c0c7211 */ /* 0x000fe400078f28ff */
[----:B------:R-:W-:Y:S02]  /*0bf0*/  LOP3.LUT R5, R5, 0x7ffffe00, RZ, 0xc0, !PT ;  /* 0x7ffffe0005057812 */ /* 0x000fe400078ec0ff */
[----:B------:R-:W-:Y:S02]  /*0c00*/  SHF.R.U32.HI R2, RZ, 0x3, R2 ;  /* 0x00000003ff027819 */ /* 0x000fe40000011602 */
[----:B------:R-:W-:Y:S01]  /*0c10*/  IADD3 R15, R14, -R15, RZ ;  /* 0x8000000f0e0f7210 */ /* 0x000fe20007ffe0ff */
[----:B------:R-:W-:Y:S01]  /*0c20*/  IMAD R5, R8, 0x400, R5 ;  /* 0x0000040008057824 */ /* 0x000fe200078e0205 */
[----:B------:R-:W-:-:S02]  /*0c30*/  SHF.R.S32.HI R12, RZ, 0x5, R12 ;  /* 0x00000005ff0c7819 */ /* 0x000fc4000001140c */
[----:B------:R-:W-:Y:S02]  /*0c40*/  LOP3.LUT R2, R7, R2, RZ, 0x3c, !PT ;  /* 0x0000000207027212 */ /* 0x000fe400078e3cff */
[----:B------:R-:W-:Y:S01]  /*0c50*/  LEA.HI R0, R0, R17, RZ, 0x2 ;  /* 0x0000001100007211 */ /* 0x000fe200078f10ff */
[----:B------:R-:W-:Y:S02]  /*0c60*/  IMAD R4, R4, -0x3, R16 ;  /* 0xfffffffd04047824 */ /* 0x000fe400078e0210 */
[----:B------:R-:W-:Y:S02]  /*0c70*/  IMAD R15, R12, 0x10, R15 ;  /* 0x000000100c0f7824 */ /* 0x000fe400078e020f */
[----:B------:R-:W-:Y:S01]  /*0c80*/  IMAD.IADD R16, R5, 0x1, R2 ;  /* 0x0000000105107824 */ /* 0x000fe200078e0202 */
[----:B------:R-:W-:Y:S02]  /*0c90*/  LOP3.LUT R2, R0, 0xfffffffc, RZ, 0xc0, !PT ;  /* 0xfffffffc00027812 */ /* 0x000fe400078ec0ff */
[----:B------:R-:W-:-:S02]  /*0ca0*/  LOP3.LUT R13, R13, 0x7ffffffc, RZ, 0xc0, !PT ;  /* 0x7ffffffc0d0d7812 */ /* 0x000fc400078ec0ff */
[----:B------:R-:W-:Y:S01]  /*0cb0*/  LEA R8, R4, R15, 0x6 ;  /* 0x0000000f04087211 */ /* 0x000fe200078e30ff */
[----:B------:R-:W-:Y:S02]  /*0cc0*/  IMAD.IADD R4, R17, 0x1, -R2 ;  /* 0x0000000111047824 */ /* 0x000fe400078e0a02 */
[----:B------:R-:W-:Y:S01]  /*0cd0*/  IMAD.IADD R13, R18, 0x1, -R13 ;  /* 0x00000001120d7824 */ /* 0x000fe200078e0a0d */
[----:B------:R-:W-:Y:S02]  /*0ce0*/  R2P PR, R3, 0x6 ;  /* 0x0000000603007804 */ /* 0x000fe40000000000 */
[C---:B------:R-:W-:Y:S01]  /*0cf0*/  SHF.L.U32 R138, R4.reuse, 0x3, RZ ;  /* 0x00000003048a7819 */ /* 0x040fe200000006ff */
[----:B------:R-:W-:Y:S01]  /*0d00*/  IMAD.SHL.U32 R157, R13, 0x2, RZ ;  /* 0x000000020d9d7824 */ /* 0x000fe200078e00ff */
[----:B------:R-:W-:-:S03]  /*0d10*/  LEA.HI R3, R4, R4, RZ, 0x1 ;  /* 0x0000000404037211 */ /* 0x000fc600078f08ff */
[----:B------:R-:W-:Y:S01]  /*0d20*/  VIADD R144, R138, 0x40 ;  /* 0x000000408a907836 */ /* 0x000fe20000000000 */
[----:B------:R-:W-:Y:S01]  /*0d30*/  LOP3.LUT R3, R3, 0x1ffffffe, RZ, 0xc0, !PT ;  /* 0x1ffffffe03037812 */ /* 0x000fe200078ec0ff */
[C---:B------:R-:W-:Y:S02]  /*0d40*/  VIADD R155, R157.reuse, 0x8 ;  /* 0x000000089d9b7836 */ /* 0x040fe40000000000 */
        /* <DEDUP_REMOVED lines=8> */
[----:B------:R-:W-:Y:S02]  /*0dd0*/  SHF.R.S32.HI R0, RZ, 0x1f, R149 ;  /* 0x0000001fff007819 */ /* 0x000fe40000011495 */
[----:B------:R-:W-:Y:S01]  /*0de0*/  SHF.R.S32.HI R0, RZ, 0x1f, R146 ;  /* 0x0000001fff007819 */ /* 0x000fe20000011492 */
[----:B------:R-:W-:Y:S01]  /*0df0*/  IMAD R0, R3, 0x8, R8 ;  /* 0x0000000803007824 */ /* 0x000fe200078e0208 */
[----:B------:R0:W-:Y:S04]  /*0e00*/  STL [R1+0x44], R6 ;  /* 0x0000440601007387 */ /* 0x0001e80000100800 */
[----:B------:R1:W-:Y:S04]  /*0e10*/  STL [R1+0x3c], R8 ;  /* 0x00003c0801007387 */ /* 0x0003e80000100800 */
[----:B------:R1:W-:Y:S04]  /*0e20*/  STL [R1+0x8], RZ ;  /* 0x000008ff01007387 */ /* 0x0003e80000100800 */
[----:B------:R1:W-:Y:S01]  /*0e30*/  STL [R1+0x40], R0 ;  /* 0x0000400001007387 */ /* 0x0003e20000100800 */
[----:B------:R-:W-:Y:S01]  /*0e40*/  LEA R16, R16, UR41, 0x1 ;  /* 0x0000002910107c11 */ /* 0x000fe2000f8e08ff */
[----:B------:R-:W-:-:S02]  /*0e50*/  IMAD.MOV.U32 R17, RZ, RZ, 0x40 ;  /* 0x00000040ff117424 */ /* 0x000fc400078e00ff */
[----:B------:R-:W-:Y:S01]  /*0e60*/  VIADD R142, R138, 0x20 ;  /* 0x000000208a8e7836 */ /* 0x000fe20000000000 */
[----:B------:R-:W-:Y:S01]  /*0e70*/  IADD3 R153, R157, 0x18, RZ ;  /* 0x000000189d997810 */ /* 0x000fe20007ffe0ff */
[C---:B------:R-:W-:Y:S01]  /*0e80*/  VIADD R18, R16.reuse, 0x21800 ;  /* 0x0002180010127836 */ /* 0x040fe20000000000 */
[----:B------:R-:W-:Y:S01]  /*0e90*/  SEL R17, R17, 0xffffffc0, !P2 ;  /* 0xffffffc011117807 */ /* 0x000fe20005000000 */
[C---:B------:R-:W-:Y:S02]  /*0ea0*/  VIADD R154, R157.reuse, 0x10 ;  /* 0x000000109d9a7836 */ /* 0x040fe40000000000 */
[C---:B------:R-:W-:Y:S02]  /*0eb0*/  VIADD R150, R157.reuse, 0x30 ;  /* 0x000000309d967836 */ /* 0x040fe40000000000 */
[C---:B------:R-:W-:Y:S02]  /*0ec0*/  VIADD R151, R157.reuse, 0x28 ;  /* 0x000000289d977836 */ /* 0x040fe40000000000 */
[C---:B------:R-:W-:Y:S01]  /*0ed0*/  VIADD R147, R157.reuse, 0x48 ;  /* 0x000000489d937836 */ /* 0x040fe20000000000 */
[----:B------:R-:W-:Y:S01]  /*0ee0*/  SHF.R.S32.HI R4, RZ, 0x1f, R142 ;  /* 0x0000001fff047819 */ /* 0x000fe2000001148e */
[C---:B------:R-:W-:Y:S01]  /*0ef0*/  VIADD R148, R157.reuse, 0x40 ;  /* 0x000000409d947836 */ /* 0x040fe20000000000 */
[----:B------:R-:W-:Y:S01]  /*0f00*/  IADD3 R145, R157, 0x58, RZ ;  /* 0x000000589d917810 */ /* 0x000fe20007ffe0ff */
[----:B------:R-:W-:Y:S01]  /*0f10*/  VIADD R23, R16, 0x21820 ;  /* 0x0002182010177836 */ /* 0x000fe20000000000 */
[----:B------:R-:W-:Y:S01]  /*0f20*/  SHF.R.S32.HI R4, RZ, 0x1f, R153 ;  /* 0x0000001fff047819 */ /* 0x000fe20000011499 */
[C---:B------:R-:W-:Y:S01]  /*0f30*/  @P1 VIADD R23, R18.reuse, 0xffffffe0 ;  /* 0xffffffe012171836 */ /* 0x040fe20000000000 */
[----:B------:R-:W-:Y:S01]  /*0f40*/  SHF.R.S32.HI R4, RZ, 0x1f, R150 ;  /* 0x0000001fff047819 */ /* 0x000fe20000011496 */
[----:B------:R-:W-:Y:S01]  /*0f50*/  IMAD.MOV.U32 R5, RZ, RZ, R9 ;  /* 0x000000ffff057224 */ /* 0x000fe200078e0009 */
[----:B------:R-:W-:Y:S01]  /*0f60*/  SHF.R.S32.HI R9, RZ, 0x1f, R154 ;  /* 0x0000001fff097819 */ /* 0x000fe2000001149a */
[----:B------:R-:W-:Y:S01]  /*0f70*/  IMAD.IADD R18, R18, 0x1, R17 ;  /* 0x0000000112127824 */ /* 0x000fe200078e0211 */
[----:B------:R-:W-:Y:S01]  /*0f80*/  SHF.R.S32.HI R9, RZ, 0x1f, R151 ;  /* 0x0000001fff097819 */ /* 0x000fe20000011497 */
[----:B0-----:R-:W-:Y:S01]  /*0f90*/  IMAD.MOV.U32 R6, RZ, RZ, R10 ;  /* 0x000000ffff067224 */ /* 0x001fe200078e000a */
[----:B------:R-:W-:Y:S01]  /*0fa0*/  SHF.R.S32.HI R4, RZ, 0x1f, R147 ;  /* 0x0000001fff047819 */ /* 0x000fe20000011493 */
[----:B------:R-:W-:Y:S01]  /*0fb0*/  IMAD.MOV.U32 R7, RZ, RZ, R11 ;  /* 0x000000ffff077224 */ /* 0x000fe200078e000b */
[----:B------:R-:W-:Y:S01]  /*0fc0*/  SHF.R.S32.HI R9, RZ, 0x1f, R148 ;  /* 0x0000001fff097819 */ /* 0x000fe20000011494 */
[----:B------:R-:W-:Y:S01]  /*0fd0*/  IMAD.MOV.U32 R2, RZ, RZ, RZ ;  /* 0x000000ffff027224 */ /* 0x000fe200078e00ff */
[----:B------:R-:W-:Y:S01]  /*0fe0*/  SHF.R.S32.HI R4, RZ, 0x1f, R145 ;  /* 0x0000001fff047819 */ /* 0x000fe20000011491 */
[----:B------:R-:W-:-:S02]  /*0ff0*/  IMAD.IADD R17, R17, 0x1, R23 ;  /* 0x0000000111117824 */ /* 0x000fc400078e0217 */
[----:B------:R-:W-:Y:S01]  /*1000*/  VIADD R136, R23, 0x6000 ;  /* 0x0000600017887836 */ /* 0x000fe20000000000 */
[----:B------:R-:W-:Y:S01]  /*1010*/  UMOV UR38, URZ ;  /* 0x0000003f00267c82 */ /* 0x000fe20008000000 */
[----:B-12---:R-:W-:-:S07]  /*1020*/  LOP3.LUT R19, R19, 0x1, RZ, 0xfc, !PT ;  /* 0x0000000113137812 */ /* 0x006fce00078efcff */
.L_x_10229:
[----:B012-4-:R-:W0:Y:S01]  /*1030*/  LDC.64 R8, c[0x0][0xc88] ;  /* 0x00032200ff087b82 */ /* 0x017e220000000a00 */
[----:B------:R-:W-:-:S07]  /*1040*/  ULDC.64 UR4, c[0x0][0xa28] ;  /* 0x00028a0000047ab9 */ /* 0x000fce0000000a00 */
[----:B---3--:R-:W1:Y:S08]  /*1050*/  LDC.64 R12, c[0x0][0x418] ;  /* 0x00010600ff0c7b82 */ /* 0x008e700000000a00 */
[----:B------:R-:W2:Y:S01]  /*1060*/  LDC R0, c[0x0][0x424] ;  /* 0x00010900ff007b82 */ /* 0x000ea20000000800 */
[----:B0-----:R-:W-:-:S07]  /*1070*/  IMAD.WIDE R8, R7, 0x4, R8 ;  /* 0x0000000407087825 */ /* 0x001fce00078e0208 */
[----:B------:R-:W0:Y:S01]  /*1080*/  LDC R89, c[0x0][0x2f0] ;  /* 0x0000bc00ff597b82 */ /* 0x000e220000000800 */
[----:B------:R-:W3:Y:S01]  /*1090*/  LDG.E R137, desc[UR36][R8.64] ;  /* 0x0000002408897981 */ /* 0x000ee2000c1e1900 */
[----:B------:R-:W-:Y:S02]  /*10a0*/  ISETP.NE.U32.AND P0, PT, RZ, UR4, PT ;  /* 0x00000004ff007c0c */ /* 0x000fe4000bf05070 */
[----:B------:R-:W-:Y:S02]  /*10b0*/  MOV R4, RZ ;  /* 0x000000ff00047202 */ /* 0x000fe40000000f00 */
        /* <DEDUP_REMOVED lines=25> */
.L_x_10188:
[----:B-----5:R-:W-:Y:S01]  /*1250*/  IMAD.IADD R89, R89, 0x1, -R4 ;  /* 0x0000000159597824 */ /* 0x020fe200078e0a04 */
[C---:B------:R-:W-:Y:S02]  /*1260*/  LOP3.LUT R3, R6.reuse, 0xff000000, RZ, 0xc0, !PT ;  /* 0xff00000006037812 */ /* 0x040fe400078ec0ff */
[----:B------:R-:W-:Y:S01]  /*1270*/  LOP3.LUT R0, R6, 0xff0000, RZ, 0xc0, !PT ;  /* 0x00ff000006007812 */ /* 0x000fe200078ec0ff */
[C---:B------:R-:W-:Y:S01]  /*1280*/  VIADD R4, R89.reuse, 0x7f ;  /* 0x0000007f59047836 */ /* 0x040fe20000000000 */
[----:B------:R-:W-:Y:S02]  /*1290*/  ISETP.GE.AND P0, PT, R89, 0x1, PT ;  /* 0x000000015900780c */ /* 0x000fe40003f06270 */
[----:B------:R-:W-:Y:S02]  /*12a0*/  SHF.R.U32.HI R3, RZ, 0x8, R3 ;  /* 0x00000008ff037819 */ /* 0x000fe40000011603 */
[----:B------:R-:W-:Y:S02]  /*12b0*/  SHF.R.S32.HI R7, RZ, 0x1f, R4 ;  /* 0x0000001fff077819 */ /* 0x000fe40000011404 */
[----:B------:R-:W-:Y:S01]  /*12c0*/  LEA.HI R0, R0, R3, RZ, 0x10 ;  /* 0x0000000300007211 */ /* 0x000fe200078f80ff */
[----:B------:R-:W-:Y:S01]  /*12d0*/  IMAD.MOV.U32 R3, RZ, RZ, RZ ;  /* 0x000000ffff037224 */ /* 0x000fe200078e00ff */
[----:B------:R-:W-:-:S02]  /*12e0*/  LEA.HI R7, R7, R4, RZ, 0x7 ;  /* 0x0000000407077211 */ /* 0x000fc400078f38ff */
[----:B------:R-:W-:Y:S02]  /*12f0*/  LOP3.LUT R156, R0, 0xff, RZ, 0xc0, !PT ;  /* 0x000000ff009c7812 */ /* 0x000fe400078ec0ff */
[----:B------:R-:W-:Y:S02]  /*1300*/  SHF.R.U32.HI R140, RZ, 0x10, R0 ;  /* 0x00000010ff8c7819 */ /* 0x000fe40000011600 */
[----:B------:R-:W-:Y:S01]  /*1310*/  SHF.R.S32.HI R88, RZ, 0x7, R7 ;  /* 0x00000007ff587819 */ /* 0x000fe20000011407 */
[----:B------:R-:W-:Y:S06]  /*1320*/  @!P0 BRA `(.L_x_10189) ;  /* 0x0000000000748947 */ /* 0x000fec0003800000 */
[----:B------:R-:W3:Y:S01]  /*1330*/  LDC R3, c[0x0][0x9f0] ;  /* 0x00027c00ff037b82 */ /* 0x000ee20000000800 */
[----:B------:R-:W-:-:S04]  /*1340*/  ISETP.NE.AND P0, PT, R140, RZ, PT ;  /* 0x000000ff8c00720c */ /* 0x000fc80003f05270 */
[----:B---3--:R-:W-:-:S04]  /*1350*/  SEL R11, R140, R3, P0 ;  /* 0x000000038c0b7207 */ /* 0x008fc80000000000 */
        /* <DEDUP_REMOVED lines=26> */
.L_x_10189:
[-C--:B------:R-:W-:Y:S01]  /*1500*/  IMAD R22, R156, R3.reuse, RZ ;  /* 0x000000039c167224 */ /* 0x080fe200078e02ff */
[----:B------:R-:W-:Y:S01]  /*1510*/  LOP3.LUT R139, R6, 0xffff, RZ, 0xc0, !PT ;  /* 0x0000ffff068b7812 */ /* 0x000fe200078ec0ff */
[----:B------:R-:W-:Y:S01]  /*1520*/  IMAD.MOV.U32 R141, RZ, RZ, R5 ;  /* 0x000000ffff8d7224 */ /* 0x000fe200078e0005 */
[----:B------:R-:W-:Y:S02]  /*1530*/  PLOP3.LUT P0, PT, PT, PT, PT, 0x80, 0x0 ;  /* 0x000000000000781c */ /* 0x000fe40003f0f070 */
[----:B------:R-:W-:Y:S02]  /*1540*/  CS2R R134, SRZ ;  /* 0x0000000000867805 */ /* 0x000fe4000001ff00 */
[----:B------:R-:W-:Y:S01]  /*1550*/  VIADDMNMX R88, R22, R3, R88, PT ;  /* 0x0000000316587246 */ /* 0x000fe20003800158 */
[----:B------:R-:W-:Y:S01]  /*1560*/  IMAD.MOV.U32 R3, RZ, RZ, RZ ;  /* 0x000000ffff037224 */ /* 0x000fe200078e00ff */
[----:B------:R-:W-:Y:S02]  /*1570*/  MOV R0, RZ ;  /* 0x000000ff00007202 */ /* 0x000fe40000000f00 */
        /* <DEDUP_REMOVED lines=25> */
[----:B------:R-:W0:Y:S01]  /*1710*/  S2R R4, SR_TID.X ;  /* 0x0000000000047919 */ /* 0x000e220000002100 */
[----:B------:R-:W-:-:S04]  /*1720*/  UIADD3 UR6, UR41, 0x21800, URZ ;  /* 0x0002180029067890 */ /* 0x000fc8000fffe03f */
[----:B------:R-:W-:-:S06]  /*1730*/  ULOP3.LUT UP0, URZ, UR6, 0x3ff, URZ, 0xc0, !UPT ;  /* 0x000003ff063f7892 */ /* 0x000fcc000f80c03f */
[----:B------:R-:W-:Y:S01]  /*1740*/  PLOP3.LUT P0, PT, PT, PT, UP0, 0x80, 0x0 ;  /* 0x000000000000781c */ /* 0x000fe20003f0f008 */
[----:B0-----:R-:W-:-:S05]  /*1750*/  VIADD R7, R4, 0xffffff80 ;  /* 0xffffff8004077836 */ /* 0x001fca0000000000 */
[----:B------:R-:W-:-:S04]  /*1760*/  SHF.R.S32.HI R4, RZ, 0x1f, R7 ;  /* 0x0000001fff047819 */ /* 0x000fc80000011407 */
[----:B------:R-:W-:-:S04]  /*1770*/  LEA.HI R4, R4, R7, RZ, 0x7 ;  /* 0x0000000704047211 */ /* 0x000fc800078f38ff */
[----:B------:R-:W-:-:S05]  /*1780*/  SHF.R.S32.HI R4, RZ, 0x7, R4 ;  /* 0x00000007ff047819 */ /* 0x000fca0000011404 */
[----:B------:R-:W0:Y:S02]  /*1790*/  SHFL.IDX PT, R0, R4, RZ, 0x1f ;  /* 0x00001fff04007589 */ /* 0x000e2400000e0000 */
[----:B0-----:R-:W-:-:S13]  /*17a0*/  R2UR UR40, R0 ;  /* 0x00000000002872ca */ /* 0x001fda00000e0000 */
        /* <DEDUP_REMOVED lines=14> */
[----:B---3--:R-:W-:Y:S01]  /*1890*/  IMAD.U32 R10, RZ, RZ, UR6 ;  /* 0x00000006ff0a7e24 */ /* 0x008fe2000f8e00ff */
        /* <DEDUP_REMOVED lines=8> */
.L_x_10191:
[----:B------:R-:W2:Y:S01]  /*1920*/  LDL R20, [R1+0x8] ;  /* 0x0000080001147983 */ /* 0x000ea20000100800 */
[----:B------:R-:W-:Y:S02]  /*1930*/  ISETP.NE.AND P0, PT, R19, 0x3, PT ;  /* 0x000000031300780c */ /* 0x000fe40003f05270 */
[----:B--2---:R-:W-:-:S04]  /*1940*/  LEA.HI R0, R20, R20, RZ, 0x1 ;  /* 0x0000001414007211 */ /* 0x004fc800078f08ff */
[----:B------:R-:W-:-:S05]  /*1950*/  LOP3.LUT R0, R0, 0xfffffffe, RZ, 0xc0, !PT ;  /* 0xfffffffe00007812 */ /* 0x000fca00078ec0ff */
[----:B------:R-:W-:-:S05]  /*1960*/  IMAD.IADD R0, R20, 0x1, -R0 ;  /* 0x0000000114007824 */ /* 0x000fca00078e0a00 */
[----:B------:R-:W-:-:S04]  /*1970*/  SHF.L.U32 R0, R0, 0x1f, RZ ;  /* 0x0000001f00007819 */ /* 0x000fc800000006ff */
[----:B------:R-:W0:Y:S02]  /*1980*/  SYNCS.PHASECHK.TRANS64.TRYWAIT P1, [UR41+0x2d800], R0 ;  /* 0x02d80000ff0075a7 */ /* 0x000e240008020169 */
[----:B0-----:R-:W-:Y:S05]  /*1990*/  @!P1 BRA `(.L_x_10192) ;  /* 0x000000dc00b49947 */ /* 0x001fea0003800000 */
.L_x_10312:
[----:B------:R-:W-:Y:S05]  /*19a0*/  @!P0 BRA `(.L_x_10193) ;  /* 0x0000000000048947 */ /* 0x000fea0003800000 */
[----:B------:R-:W-:Y:S01]  /*19b0*/  BPT.TRAP 0x1 ;  /* 0x000000040000795c */ /* 0x000fe20000300000 */
.L_x_10193:
[----:B0-----:R-:W-:Y:S01]  /*19c0*/  IMAD.U32 R0, RZ, RZ, UR38 ;  /* 0x00000026ff007e24 */ /* 0x001fe2000f8e00ff */
[----:B------:R-:W-:-:S04]  /*19d0*/  SHF.L.U32 R3, R2, 0x1f, RZ ;  /* 0x0000001f02037819 */ /* 0x000fc800000006ff */
[----:B------:R-:W-:-:S04]  /*19e0*/  LEA R0, R0, UR41, 0x3 ;  /* 0x0000002900007c11 */ /* 0x000fc8000f8e18ff */
[----:B------:R0:W1:Y:S01]  /*19f0*/  SYNCS.PHASECHK.TRANS64.TRYWAIT P1, [R0+URZ+0x2d830], R3 ;  /* 0x02d83003000075a7 */ /* 0x000062000802017f */
[----:B------:R-:W-:Y:S05]  /*1a00*/  @!P0 BRA `(.L_x_10194) ;  /* 0x0000000000048947 */ /* 0x000fea0003800000 */
[----:B------:R-:W-:Y:S01]  /*1a10*/  BPT.TRAP 0x1 ;  /* 0x000000040000795c */ /* 0x000fe20000300000 */
.L_x_10194:
[----:B------:R-:W-:Y:S01]  /*1a20*/  IMAD.MOV.U32 R135, RZ, RZ, RZ ;  /* 0x000000ffff877224 */ /* 0x000fe200078e00ff */
[----:B-1----:R-:W-:Y:S06]  /*1a30*/  @P1 BRA `(.L_x_10195) ;  /* 0x0000000000081947 */ /* 0x002fec0003800000 */
[----:B------:R-:W1:Y:S02]  /*1a40*/  SYNCS.PHASECHK.TRANS64.TRYWAIT P1, [R0+URZ+0x2d830], R3 ;  /* 0x02d83003000075a7 */ /* 0x000e64000802017f */
[----:B-1----:R-:W-:Y:S05]  /*1a50*/  @!P1 BRA `(.L_x_10196) ;  /* 0x000000dc009c9947 */ /* 0x002fea0003800000 */
.L_x_10195:
[----:B------:R-:W-:Y:S05]  /*1a60*/  WARPSYNC.ALL ;  /* 0x0000000000007948 */ /* 0x000fea0003800000 */
[----:B------:R-:W-:Y:S01]  /*1a70*/  UIADD3 UR4, UR41, 0x15400, URZ ;  /* 0x0001540029047890 */ /* 0x000fe2000fffe03f */
[----:B------:R-:W-:Y:S01]  /*1a80*/  WARPGROUP.ARRIVE ;  /* 0x00000000000079c5 */ /* 0x000fe20000000000 */
[----:B------:R-:W-:Y:S02]  /*1a90*/  ULEA UR43, UR43, UR41, 0xc ;  /* 0x000000292b2b7291 */ /* 0x000fe4000f8e603f */
[----:B------:R-:W-:Y:S02]  /*1aa0*/  USHF.R.U32.HI UR4, URZ, 0x4, UR4 ;  /* 0x000000043f047899 */ /* 0x000fe40008011604 */
[----:B------:R-:W-:-:S02]  /*1ab0*/  UIADD3 UR43, UR43, 0xc400, URZ ;  /* 0x0000c4002b2b7890 */ /* 0x000fc4000fffe03f */
[----:B------:R-:W-:Y:S02]  /*1ac0*/  ULOP3.LUT UR4, UR4, 0x3fff, URZ, 0xc0, !UPT ;  /* 0x00003fff04047892 */ /* 0x000fe4000f8ec03f */
[----:B------:R-:W-:Y:S02]  /*1ad0*/  USHF.R.U32.HI UR43, URZ, 0x4, UR43 ;  /* 0x000000043f2b7899 */ /* 0x000fe4000801162b */
[----:B------:R-:W-:Y:S02]  /*1ae0*/  ULOP3.LUT UR28, UR4, 0x10000, URZ, 0xfc, !UPT ;  /* 0x00010000041c7892 */ /* 0x000fe4000f8efc3f */
[----:B------:R-:W-:Y:S02]  /*1af0*/  ULOP3.LUT UR43, UR43, 0x3fff, URZ, 0xc0, !UPT ;  /* 0x00003fff2b2b7892 */ /* 0x000fe4000f8ec03f */
[----:B------:R-:W-:Y:S02]  /*1b00*/  UIMAD UR6, UR38, 0x600, UR28 ;  /* 0x00000600260678a4 */ /* 0x000fe4000f8e021c */
[----:B------:R-:W-:Y:S01]  /*1b10*/  ULOP3.LUT UR4, UR43, 0x10000, URZ, 0xfc, !UPT ;  /* 0x000100002b047892 */ /* 0x000fe2000f8efc3f */
[----:B------:R-:W-:Y:S01]  /*1b20*/  UMOV UR7, 0x80000020 ;  /* 0x8000002000077882 */ /* 0x000fe20000000000 */
[----:B------:R-:W-:-:S02]  /*1b30*/  UMOV UR5, 0x80000020 ;  /* 0x8000002000057882 */ /* 0x000fc40000000000 */
        /* <DEDUP_REMOVED lines=21> */
[----:B------:R-:W-:-:S02]  /*1c90*/  WARPGROUP.DEPBAR.LE gsb0, 0x0 ;  /* 0x00008000000079c5 */ /* 0x000fc40000010000 */
        /* <DEDUP_REMOVED lines=17> */
.L_x_10197:
[----:B------:R-:W-:Y:S01]  /*1db0*/  ULDC UR6, c[0x0][0x9d8] ;  /* 0x0002760000067ab9 */ /* 0x000fe20000000800 */
[----:B------:R-:W-:Y:S01]  /*1dc0*/  IADD3 R89, R89, 0x80, -R157 ;  /* 0x0000008059597810 */ /* 0x000fe20007ffe89d */
[----:B01----:R-:W-:Y:S01]  /*1dd0*/  FMUL.FTZ R3, R24, UR6 ;  /* 0x0000000618037c20 */ /* 0x003fe20008410000 */
[----:B------:R-:W-:Y:S01]  /*1de0*/  FMUL.FTZ R4, R25, UR6 ;  /* 0x0000000619047c20 */ /* 0x000fe20008410000 */
[----:B------:R-:W-:Y:S01]  /*1df0*/  FMUL.FTZ R7, R28, UR6 ;  /* 0x000000061c077c20 */ /* 0x000fe20008410000 */
[----:B---3--:R-:W-:Y:S01]  /*1e00*/  FMUL.FTZ R8, R29, UR6 ;  /* 0x000000061d087c20 */ /* 0x008fe20008410000 */
[----:B------:R-:W-:Y:S01]  /*1e10*/  FMUL.FTZ R13, R34, UR6 ;  /* 0x00000006220d7c20 */ /* 0x000fe20008410000 */
[----:B------:R-:W-:Y:S01]  /*1e20*/  FMUL.FTZ R11, R32, UR6 ;  /* 0x00000006200b7c20 */ /* 0x000fe20008410000 */
[----:B------:R-:W0:Y:S01]  /*1e30*/  MUFU.TANH R3, R3 ;  /* 0x0000000300037308 */ /* 0x000e220000002400 */
[----:B------:R-:W-:Y:S01]  /*1e40*/  FMUL.FTZ R34, R49, UR6 ;  /* 0x0000000631227c20 */ /* 0x000fe20008410000 */
[----:B------:R-:W-:Y:S01]  /*1e50*/  FMUL.FTZ R49, R64, UR6 ;  /* 0x0000000640317c20 */ /* 0x000fe20008410000 */
[----:B------:R-:W-:-:S02]  /*1e60*/  IMAD R64, R88, -0x80, R89 ;  /* 0xffffff8058407824 */ /* 0x000fc400078e0259 */
[----:B------:R-:W-:Y:S01]  /*1e70*/  FMUL.FTZ R5, R26, UR6 ;  /* 0x000000061a057c20 */ /* 0x000fe20008410000 */
[----:B------:R-:W-:Y:S01]  /*1e80*/  FMUL.FTZ R12, R33, UR6 ;  /* 0x00000006210c7c20 */ /* 0x000fe20008410000 */
[----:B------:R-:W-:Y:S01]  /*1e90*/  FMUL.FTZ R6, R27, UR6 ;  /* 0x000000061b067c20 */ /* 0x000fe20008410000 */
[----:B------:R-:W-:Y:S01]  /*1ea0*/  FMUL.FTZ R15, R36, UR6 ;  /* 0x00000006240f7c20 */ /* 0x000fe20008410000 */
[----:B------:R-:W1:Y:S01]  /*1eb0*/  MUFU.TANH R4, R4 ;  /* 0x0000000400047308 */ /* 0x000e620000002400 */
[C---:B------:R-:W-:Y:S01]  /*1ec0*/  ISETP.GT.AND P2, PT, R64.reuse, RZ, PT ;  /* 0x000000ff4000720c */ /* 0x040fe20003f44270 */
[----:B------:R-:W-:Y:S01]  /*1ed0*/  FMUL.FTZ R36, R51, UR6 ;  /* 0x0000000633247c20 */ /* 0x000fe20008410000 */
[----:B------:R-:W-:Y:S01]  /*1ee0*/  ISETP.GT.AND P1, PT, R64, 0x1, PT ;  /* 0x000000014000780c */ /* 0x000fe20003f24270 */
[----:B------:R-:W-:Y:S01]  /*1ef0*/  FMUL.FTZ R51, R66, UR6 ;  /* 0x0000000642337c20 */ /* 0x000fe20008410000 */
[----:B------:R-:W-:Y:S01]  /*1f00*/  FMUL.FTZ R9, R30, UR6 ;  /* 0x000000061e097c20 */ /* 0x000fe20008410000 */
[----:B------:R-:W-:Y:S01]  /*1f10*/  ISETP.GT.AND P6, PT, R64, 0x8, PT ;  /* 0x000000084000780c */ /* 0x000fe20003fc4270 */
        /* <DEDUP_REMOVED lines=9> */
[----:B------:R-:W0:Y:S01]  /*1fb0*/  MUFU.TANH R8, R8 ;  /* 0x0000000800087308 */ /* 0x000e220000002400 */
[----:B-1----:R-:W-:Y:S01]  /*1fc0*/  FSEL R4, R4, -INF , P1 ;  /* 0xff80000004047808 */ /* 0x002fe20000800000 */
[----:B------:R-:W-:Y:S01]  /*1fd0*/  FMUL.FTZ R25, R40, UR6 ;  /* 0x0000000628197c20 */ /* 0x000fe20008410000 */
        /* <DEDUP_REMOVED lines=8> */
[----:B------:R-:W-:Y:S01]  /*2060*/  FMUL.FTZ R57, R72, UR6 ;  /* 0x0000000648397c20 */ /* 0x000fe20008410000 */
[----:B------:R-:W-:Y:S01]  /*2070*/  FMUL.FTZ R14, R35, UR6 ;  /* 0x00000006230e7c20 */ /* 0x000fe20008410000 */
[----:B------:R-:W-:Y:S01]  /*2080*/  FMNMX.FTZ R67, R68, R67, !PT ;  /* 0x0000004344437209 */ /* 0x000fe20007810000 */
[----:B------:R-:W-:Y:S01]  /*2090*/  FMUL.FTZ R29, R44, UR6 ;  /* 0x000000062c1d7c20 */ /* 0x000fe20008410000 */
[----:B------:R-:W-:Y:S01]  /*20a0*/  ISETP.GT.AND P3, PT, R64, 0x11, PT ;  /* 0x000000114000780c */ /* 0x000fe20003f64270 */
[----:B------:R-:W2:Y:S01]  /*20b0*/  MUFU.TANH R5, R5 ;  /* 0x0000000500057308 */ /* 0x000ea20000002400 */
        /* <DEDUP_REMOVED lines=41> */
[----:B------:R-:W-:Y:S01]  /*2350*/  FMUL.FTZ R56, R71, UR6 ;  /* 0x0000000647387c20 */ /* 0x000fe20008410000 */
[----:B------:R-:W-:Y:S01]  /*2360*/  FMUL.FTZ R65, R81, UR6 ;  /* 0x0000000651417c20 */ /* 0x000fe20008410000 */
[----:B------:R-:W-:Y:S01]  /*2370*/  FMUL.FTZ R60, R75, UR6 ;  /* 0x000000064b3c7c20 */ /* 0x000fe20008410000 */
[----:B------:R-:W-:Y:S01]  /*2380*/  FMNMX.FTZ R67, R76, R67, !PT ;  /* 0x000000434c437209 */ /* 0x000fe20007810000 */
[----:B------:R-:W-:Y:S01]  /*2390*/  FMUL.FTZ R7, R85, UR6 ;  /* 0x0000000655077c20 */ /* 0x000fe20008410000 */
[----:B------:R-:W-:Y:S01]  /*23a0*/  ULDC UR7, c[0x0][0x988] ;  /* 0x0002620000077ab9 */ /* 0x000fe20000000800 */
[----:B------:R-:W2:Y:S01]  /*23b0*/  MUFU.TANH R10, R10 ;  /* 0x0000000a000a7308 */ /* 0x000ea20000002400 */
[----:B0-----:R-:W-:Y:S01]  /*23c0*/  FSEL R74, R9, -INF , P6 ;  /* 0xff800000094a7808 */ /* 0x001fe20003000000 */
[----:B------:R-:W-:Y:S01]  /*23d0*/  IMAD.U32 R71, RZ, RZ, UR7 ;  /* 0x00000007ff477e24 */ /* 0x000fe2000f8e00ff */
[----:B------:R-:W-:Y:S01]  /*23e0*/  ISETP.GT.AND P6, PT, R64, 0x20, PT ;  /* 0x000000204000780c */ /* 0x000fe20003fc4270 */
[--C-:B------:R-:W-:Y:S01]  /*23f0*/  IMAD.MOV.U32 R133, RZ, RZ, R135.reuse ;  /* 0x000000ffff857224 */ /* 0x100fe200078e0087 */
[----:B------:R-:W-:Y:S01]  /*2400*/  FMNMX.FTZ R9, R70, R6, !PT ;  /* 0x0000000646097209 */ /* 0x000fe20007810000 */
[--C-:B------:R-:W-:Y:S01]  /*2410*/  IMAD.MOV.U32 R131, RZ, RZ, R135.reuse ;  /* 0x000000ffff837224 */ /* 0x100fe200078e0087 */
[----:B------:R-:W-:Y:S01]  /*2420*/  P2R R90, PR, RZ, 0x1 ;  /* 0x00000001ff5a7803 */ /* 0x000fe20000000000 */
[----:B------:R-:W-:Y:S01]  /*2430*/  MUFU.TANH R25, R25 ;  /* 0x0000001900197308 */ /* 0x000fe20000002400 */
[----:B-1----:R-:W-:Y:S01]  /*2440*/  FSEL R20, R20, -INF , P1 ;  /* 0xff80000014147808 */ /* 0x002fe20000800000 */
[--C-:B------:R-:W-:Y:S01]  /*2450*/  IMAD.MOV.U32 R129, RZ, RZ, R135.reuse ;  /* 0x000000ffff817224 */ /* 0x100fe200078e0087 */
[----:B------:R-:W-:Y:S01]  /*2460*/  FMNMX.FTZ R9, R74, R9, !PT ;  /* 0x000000094a097209 */ /* 0x000fe20007810000 */
[--C-:B------:R-:W-:Y:S01]  /*2470*/  IMAD.MOV.U32 R127, RZ, RZ, R135.reuse ;  /* 0x000000ffff7f7224 */ /* 0x100fe200078e0087 */
[----:B------:R-:W-:Y:S01]  /*2480*/  FMNMX.FTZ R67, R20, R67, !PT ;  /* 0x0000004314437209 */ /* 0x000fe20007810000 */
[----:B------:R-:W-:-:S02]  /*2490*/  IMAD.MOV.U32 R125, RZ, RZ, R135 ;  /* 0x000000ffff7d7224 */ /* 0x000fc400078e0087 */
[----:B------:R-:W0:Y:S01]  /*24a0*/  MUFU.TANH R13, R13 ;  /* 0x0000000d000d7308 */ /* 0x000e220000002400 */
[----:B--2---:R-:W-:Y:S01]  /*24b0*/  FSEL R10, R10, -INF , P5 ;  /* 0xff8000000a0a7808 */ /* 0x004fe20002800000 */
[--C-:B------:R-:W-:Y:S01]  /*24c0*/  IMAD.MOV.U32 R123, RZ, RZ, R135.reuse ;  /* 0x000000ffff7b7224 */ /* 0x100fe200078e0087 */
[----:B------:R-:W-:Y:S01]  /*24d0*/  ISETP.GT.AND P5, PT, R64, 0x21, PT ;  /* 0x000000214000780c */ /* 0x000fe20003fa4270 */
[--C-:B------:R-:W-:Y:S01]  /*24e0*/  IMAD.MOV.U32 R121, RZ, RZ, R135.reuse ;  /* 0x000000ffff797224 */ /* 0x100fe200078e0087 */
[----:B------:R-:W-:Y:S01]  /*24f0*/  FMNMX.FTZ R9, R10, R9, !PT ;  /* 0x000000090a097209 */ /* 0x000fe20007810000 */
[--C-:B------:R-:W-:Y:S02]  /*2500*/  IMAD.MOV.U32 R119, RZ, RZ, R135.reuse ;  /* 0x000000ffff777224 */ /* 0x100fe400078e0087 */
[----:B------:R-:W1:Y:S01]  /*2510*/  MUFU.TANH R26, R26 ;  /* 0x0000001a001a7308 */ /* 0x000e620000002400 */
[--C-:B------:R-:W-:Y:S02]  /*2520*/  IMAD.MOV.U32 R117, RZ, RZ, R135.reuse ;  /* 0x000000ffff757224 */ /* 0x100fe400078e0087 */
[----:B------:R-:W-:-:S02]  /*2530*/  IMAD.MOV.U32 R115, RZ, RZ, R135 ;  /* 0x000000ffff737224 */ /* 0x000fc400078e0087 */
[--C-:B------:R-:W-:Y:S02]  /*2540*/  IMAD.MOV.U32 R113, RZ, RZ, R135.reuse ;  /* 0x000000ffff717224 */ /* 0x100fe400078e0087 */
[--C-:B------:R-:W-:Y:S01]  /*2550*/  IMAD.MOV.U32 R111, RZ, RZ, R135.reuse ;  /* 0x000000ffff6f7224 */ /* 0x100fe200078e0087 */
[----:B------:R-:W2:Y:S01]  /*2560*/  MUFU.TANH R14, R14 ;  /* 0x0000000e000e7308 */ /* 0x000ea20000002400 */
[----:B0-----:R-:W-:Y:S01]  /*2570*/  FSEL R80, R13, -INF , P4 ;  /* 0xff8000000d507808 */ /* 0x001fe20002000000 */
[--C-:B------:R-:W-:Y:S01]  /*2580*/  IMAD.MOV.U32 R109, RZ, RZ, R135.reuse ;  /* 0x000000ffff6d7224 */ /* 0x100fe200078e0087 */
[----:B------:R-:W-:Y:S01]  /*2590*/  ISETP.GT.AND P4, PT, R64, 0x28, PT ;  /* 0x000000284000780c */ /* 0x000fe20003f84270 */
[--C-:B------:R-:W-:Y:S01]  /*25a0*/  IMAD.MOV.U32 R107, RZ, RZ, R135.reuse ;  /* 0x000000ffff6b7224 */ /* 0x100fe200078e0087 */
[----:B------:R-:W-:Y:S01]  /*25b0*/  FMNMX.FTZ R9, R80, R9, !PT ;  /* 0x0000000950097209 */ /* 0x000fe20007810000 */
[--C-:B------:R-:W-:Y:S02]  /*25c0*/  IMAD.MOV.U32 R105, RZ, RZ, R135.reuse ;  /* 0x000000ffff697224 */ /* 0x100fe400078e0087 */
[----:B------:R-:W0:Y:S01]  /*25d0*/  MUFU.TANH R29, R29 ;  /* 0x0000001d001d7308 */ /* 0x000e220000002400 */
[----:B-1----:R-:W-:Y:S01]  /*25e0*/  FSEL R26, R26, -INF , P5 ;  /* 0xff8000001a1a7808 */ /* 0x002fe20002800000 */
[----:B------:R-:W-:-:S02]  /*25f0*/  IMAD.MOV.U32 R103, RZ, RZ, R135 ;  /* 0x000000ffff677224 */ /* 0x000fc400078e0087 */
[--C-:B------:R-:W-:Y:S02]  /*2600*/  IMAD.MOV.U32 R101, RZ, RZ, R135.reuse ;  /* 0x000000ffff657224 */ /* 0x100fe400078e0087 */
[--C-:B------:R-:W-:Y:S02]  /*2610*/  IMAD.MOV.U32 R99, RZ, RZ, R135.reuse ;  /* 0x000000ffff637224 */ /* 0x100fe400078e0087 */
[----:B------:R-:W1:Y:S01]  /*2620*/  MUFU.TANH R21, R21 ;  /* 0x0000001500157308 */ /* 0x000e620000002400 */
[----:B--2---:R-:W-:Y:S01]  /*2630*/  FSEL R14, R14, -INF , P3 ;  /* 0xff8000000e0e7808 */ /* 0x004fe20001800000 */
[--C-:B------:R-:W-:Y:S01]  /*2640*/  IMAD.MOV.U32 R97, RZ, RZ, R135.reuse ;  /* 0x000000ffff617224 */ /* 0x100fe200078e0087 */
[----:B------:R-:W-:Y:S01]  /*2650*/  ISETP.GT.AND P3, PT, R64, 0x29, PT ;  /* 0x000000294000780c */ /* 0x000fe20003f64270 */
[--C-:B------:R-:W-:Y:S01]  /*2660*/  IMAD.MOV.U32 R95, RZ, RZ, R135.reuse ;  /* 0x000000ffff5f7224 */ /* 0x100fe200078e0087 */
[----:B------:R-:W-:Y:S01]  /*2670*/  FMNMX.FTZ R11, R14, R9, !PT ;  /* 0x000000090e0b7209 */ /* 0x000fe20007810000 */
[----:B------:R-:W-:-:S02]  /*2680*/  IMAD.MOV.U32 R93, RZ, RZ, R135 ;  /* 0x000000ffff5d7224 */ /* 0x000fc400078e0087 */
[----:B------:R-:W2:Y:S01]  /*2690*/  MUFU.TANH R30, R30 ;  /* 0x0000001e001e7308 */ /* 0x000ea20000002400 */
[----:B0-----:R-:W-:Y:S01]  /*26a0*/  FSEL R94, R29, -INF , P4 ;  /* 0xff8000001d5e7808 */ /* 0x001fe20002000000 */
[--C-:B------:R-:W-:Y:S02]  /*26b0*/  IMAD.MOV.U32 R91, RZ, RZ, R135.reuse ;  /* 0x000000ffff5b7224 */ /* 0x100fe400078e0087 */
[----:B------:R-:W-:-:S04]  /*26c0*/  IMAD.MOV.U32 R89, RZ, RZ, R135 ;  /* 0x000000ffff597224 */ /* 0x000fc800078e0087 */
[----:B------:R-:W0:Y:S01]  /*26d0*/  MUFU.TANH R24, R24 ;  /* 0x0000001800187308 */ /* 0x000e220000002400 */
[----:B-1----:R-:W-:Y:S01]  /*26e0*/  FSEL R92, R21, -INF , P2 ;  /* 0xff800000155c7808 */ /* 0x002fe20001000000 */
[----:B------:R-:W-:Y:S01]  /*26f0*/  FMUL.FTZ R21, R78, UR6 ;  /* 0x000000064e157c20 */ /* 0x000fe20008410000 */
[----:B------:R-:W-:Y:S02]  /*2700*/  ISETP.GT.AND P2, PT, R64, 0x30, PT ;  /* 0x000000304000780c */ /* 0x000fe40003f44270 */
[----:B------:R-:W-:-:S03]  /*2710*/  FMNMX.FTZ R11, R92, R11, !PT ;  /* 0x0000000b5c0b7209 */ /* 0x000fc60007810000 */
[----:B------:R-:W1:Y:S01]  /*2720*/  MUFU.TANH R33, R33 ;  /* 0x0000002100217308 */ /* 0x000e620000002400 */
[----:B--2---:R-:W-:-:S07]  /*2730*/  FSEL R30, R30, -INF , P3 ;  /* 0xff8000001e1e7808 */ /* 0x004fce0001800000 */
[----:B------:R2:W-:Y:S01]  /*2740*/  MUFU.TANH R3, R84 ;  /* 0x0000005400037308 */ /* 0x0005e20000002400 */
[----:B0-----:R-:W-:Y:S02]  /*2750*/  FSEL R24, R24, -INF , P1 ;  /* 0xff80000018187808 */ /* 0x001fe40000800000 */
[----:B------:R-:W-:Y:S02]  /*2760*/  ISETP.GT.AND P1, PT, R64, 0x31, PT ;  /* 0x000000314000780c */ /* 0x000fe40003f24270 */
[----:B------:R-:W-:-:S03]  /*2770*/  FMNMX.FTZ R13, R24, R11, !PT ;  /* 0x0000000b180d7209 */ /* 0x000fc60007810000 */
[----:B------:R-:W0:Y:S01]  /*2780*/  MUFU.TANH R27, R27 ;  /* 0x0000001b001b7308 */ /* 0x000e220000002400 */
[----:B--2---:R-:W-:Y:S01]  /*2790*/  FSEL R84, R25, -INF , P6 ;  /* 0xff80000019547808 */ /* 0x004fe20003000000 */
[----:B------:R-:W-:Y:S01]  /*27a0*/  FMUL.FTZ R25, R82, UR6 ;  /* 0x0000000652197c20 */ /* 0x000fe20008410000 */
[----:B-1----:R-:W-:Y:S01]  /*27b0*/  FSEL R96, R33, -INF , P2 ;  /* 0xff80000021607808 */ /* 0x002fe20001000000 */
[----:B------:R-:W-:Y:S01]  /*27c0*/  FMUL.FTZ R33, R83, UR6 ;  /* 0x0000000653217c20 */ /* 0x000fe20008410000 */
[----:B------:R-:W-:-:S03]  /*27d0*/  FMNMX.FTZ R67, R84, R67, !PT ;  /* 0x0000004354437209 */ /* 0x000fc60007810000 */
[----:B------:R-:W1:Y:S01]  /*27e0*/  MUFU.TANH R34, R34 ;  /* 0x0000002200227308 */ /* 0x000e620000002400 */
[----:B------:R-:W-:-:S04]  /*27f0*/  FMNMX.FTZ R67, R26, R67, !PT ;  /* 0x000000431a437209 */ /* 0x000fc80007810000 */
[----:B------:R-:W-:-:S03]  /*2800*/  FMNMX.FTZ R67, R94, R67, !PT ;  /* 0x000000435e437209 */ /* 0x000fc60007810000 */
[----:B------:R-:W2:Y:S01]  /*2810*/  MUFU.TANH R28, R28 ;  /* 0x0000001c001c7308 */ /* 0x000ea20000002400 */
[----:B------:R-:W-:Y:S02]  /*2820*/  FMNMX.FTZ R67, R30, R67, !PT ;  /* 0x000000431e437209 */ /* 0x000fe40007810000 */
[----:B0-----:R-:W-:Y:S02]  /*2830*/  FSEL R98, R27, -INF , P6 ;  /* 0xff8000001b627808 */ /* 0x001fe40003000000 */
[----:B------:R-:W-:Y:S02]  /*2840*/  ISETP.GT.AND P6, PT, R64, 0x38, PT ;  /* 0x000000384000780c */ /* 0x000fe40003fc4270 */
[----:B------:R-:W-:Y:S01]  /*2850*/  FMNMX.FTZ R67, R96, R67, !PT ;  /* 0x0000004360437209 */ /* 0x000fe20007810000 */
[----:B------:R-:W0:Y:S01]  /*2860*/  MUFU.TANH R37, R37 ;  /* 0x0000002500257308 */ /* 0x000e220000002400 */
[----:B-1----:R-:W-:Y:S02]  /*2870*/  FSEL R34, R34, -INF , P1 ;  /* 0xff80000022227808 */ /* 0x002fe40000800000 */
[----:B------:R-:W-:-:S02]  /*2880*/  FMNMX.FTZ R13, R98, R13, !PT ;  /* 0x0000000d620d7209 */ /* 0x000fc40007810000 */
        /* <DEDUP_REMOVED lines=9> */
[----:B-1----:R-:W-:Y:S01]  /*2920*/  FSEL R100, R31, -INF , P4 ;  /* 0xff8000001f647808 */ /* 0x002fe20002000000 */
[----:B------:R-:W-:Y:S01]  /*2930*/  FMUL.FTZ R31, R79, UR6 ;  /* 0x000000064f1f7c20 */ /* 0x000fe20008410000 */
[----:B------:R-:W-:Y:S02]  /*2940*/  ISETP.GT.AND P4, PT, R64, 0x40, PT ;  /* 0x000000404000780c */ /* 0x000fe40003f84270 */
[----:B------:R-:W-:-:S03]  /*2950*/  FMNMX.FTZ R13, R100, R13, !PT ;  /* 0x0000000d640d7209 */ /* 0x000fc60007810000 */
        /* <DEDUP_REMOVED lines=8> */
[----:B-1----:R-:W-:Y:S01]  /*29e0*/  FSEL R106, R41, -INF , P4 ;  /* 0xff800000296a7808 */ /* 0x002fe20002000000 */
[----:B------:R-:W-:-:S03]  /*29f0*/  FMUL.FTZ R41, R86, UR6 ;  /* 0x0000000656297c20 */ /* 0x000fc60008410000 */
[----:B------:R-:W-:-:S03]  /*2a00*/  FMNMX.FTZ R67, R106, R67, !PT ;  /* 0x000000436a437209 */ /* 0x000fc60007810000 */
[----:B------:R-:W1:Y:S01]  /*2a10*/  MUFU.TANH R36, R36 ;  /* 0x0000002400247308 */ /* 0x000e620000002400 */
[----:B--2---:R-:W-:Y:S01]  /*2a20*/  FSEL R38, R35, -INF , P2 ;  /* 0xff80000023267808 */ /* 0x004fe20001000000 */
[----:B------:R-:W-:Y:S01]  /*2a30*/  FMUL.FTZ R35, R87, UR6 ;  /* 0x0000000657237c20 */ /* 0x000fe20008410000 */
[----:B------:R-:W-:Y:S02]  /*2a40*/  ISETP.GT.AND P2, PT, R64, 0x48, PT ;  /* 0x000000484000780c */ /* 0x000fe40003f44270 */
[----:B------:R-:W-:Y:S02]  /*2a50*/  FMNMX.FTZ R13, R38, R13, !PT ;  /* 0x0000000d260d7209 */ /* 0x000fe40007810000 */
[----:B------:R-:W-:Y:S01]  /*2a60*/  R2UR UR6, R0 ;  /* 0x00000000000672ca */ /* 0x000fe200000e0000 */
[----:B------:R-:W2:Y:S01]  /*2a70*/  MUFU.TANH R45, R45 ;  /* 0x0000002d002d7308 */ /* 0x000ea20000002400 */
[----:B0-----:R-:W-:-:S04]  /*2a80*/  FSEL R108, R42, -INF , P3 ;  /* 0xff8000002a6c7808 */ /* 0x001fc80001800000 */
[----:B------:R-:W-:-:S03]  /*2a90*/  FMNMX.FTZ R67, R108, R67, !PT ;  /* 0x000000436c437209 */ /* 0x000fc60007810000 */
[----:B------:R-:W0:Y:S01]  /*2aa0*/  MUFU.TANH R39, R39 ;  /* 0x0000002700277308 */ /* 0x000e220000002400 */
[----:B-1----:R-:W-:Y:S02]  /*2ab0*/  FSEL R36, R36, -INF , P1 ;  /* 0xff80000024247808 */ /* 0x002fe40000800000 */
[----:B------:R-:W-:Y:S01]  /*2ac0*/  ISETP.GT.AND P1, PT, R64, 0x49, PT ;  /* 0x000000494000780c */ /* 0x000fe20003f24270 */
[----:B------:R-:W-:Y:S01]  /*2ad0*/  UIADD3 UR6, UR6, 0x2d840, URZ ;  /* 0x0002d84006067890 */ /* 0x000fe2000fffe03f */
[----:B------:R-:W-:-:S03]  /*2ae0*/  FMNMX.FTZ R13, R36, R13, !PT ;  /* 0x0000000d240d7209 */ /* 0x000fc60007810000 */
[----:B------:R-:W1:Y:S01]  /*2af0*/  MUFU.TANH R46, R46 ;  /* 0x0000002e002e7308 */ /* 0x000e620000002400 */
[----:B--2---:R-:W-:Y:S01]  /*2b00*/  FSEL R110, R45, -INF , P2 ;  /* 0xff8000002d6e7808 */ /* 0x004fe20001000000 */
[----:B------:R-:W-:-:S03]  /*2b10*/  UPRMT UR6, UR42, 0x654, UR6 ;  /* 0x000006542a067896 */ /* 0x000fc60008000006 */
[----:B------:R-:W-:-:S03]  /*2b20*/  FMNMX.FTZ R67, R110, R67, !PT ;  /* 0x000000436e437209 */ /* 0x000fc60007810000 */
[----:B------:R-:W2:Y:S01]  /*2b30*/  MUFU.TANH R40, R40 ;  /* 0x0000002800287308 */ /* 0x000ea20000002400 */
[----:B0-----:R-:W-:Y:S02]  /*2b40*/  FSEL R42, R39, -INF , P6 ;  /* 0xff800000272a7808 */ /* 0x001fe40003000000 */
[----:B------:R-:W-:Y:S01]  /*2b50*/  ISETP.GT.AND P6, PT, R64, 0x50, PT ;  /* 0x000000504000780c */ /* 0x000fe20003fc4270 */
[----:B------:R-:W-:Y:S01]  /*2b60*/  SYNCS.ARRIVE.TRANS64.RED.A1T0 RZ, [UR6], RZ ;  /* 0x000000ffffff79a7 */ /* 0x000fe20008100406 */
        /* <DEDUP_REMOVED lines=70> */
[----:B------:R-:W-:Y:S02]  /*2fd0*/  FMNMX.FTZ R37, R62, R37, !PT ;  /* 0x000000253e257209 */ /* 0x000fe40007810000 */
[----:B------:R-:W-:Y:S01]  /*2fe0*/  FSEL R134, R3, -INF , P2 ;  /* 0xff80000003867808 */ /* 0x000fe20001000000 */
[----:B------:R-:W2:Y:S01]  /*2ff0*/  MUFU.TANH R7, R7 ;  /* 0x0000000700077308 */ /* 0x000ea20000002400 */
[----:B0-----:R-:W-:-:S04]  /*3000*/  FSEL R132, R65, -INF , P3 ;  /* 0xff80000041847808 */ /* 0x001fc80001800000 */
[----:B------:R-:W-:-:S03]  /*3010*/  FMNMX.FTZ R67, R132, R67, !PT ;  /* 0x0000004384437209 */ /* 0x000fc60007810000 */
[----:B------:R-:W-:Y:S01]  /*3020*/  MUFU.TANH R21, R21 ;  /* 0x0000001500157308 */ /* 0x000fe20000002400 */
[----:B-1----:R-:W-:Y:S02]  /*3030*/  FSEL R60, R60, -INF , P1 ;  /* 0xff8000003c3c7808 */ /* 0x002fe40000800000 */
[----:B------:R-:W-:Y:S02]  /*3040*/  ISETP.GT.AND P1, PT, R64, 0x79, PT ;  /* 0x000000794000780c */ /* 0x000fe40003f24270 */
[----:B------:R-:W-:Y:S02]  /*3050*/  FMNMX.FTZ R67, R134, R67, !PT ;  /* 0x0000004386437209 */ /* 0x000fe40007810000 */
[----:B------:R-:W-:Y:S01]  /*3060*/  FMNMX.FTZ R37, R60, R37, !PT ;  /* 0x000000253c257209 */ /* 0x000fe20007810000 */
[----:B------:R-:W-:Y:S01]  /*3070*/  MUFU.TANH R31, R31 ;  /* 0x0000001f001f7308 */ /* 0x000fe20000002400 */
[----:B--2---:R-:W-:-:S04]  /*3080*/  FSEL R64, R7, -INF , P1 ;  /* 0xff80000007407808 */ /* 0x004fc80000800000 */
[----:B------:R-:W-:-:S03]  /*3090*/  FMNMX.FTZ R67, R64, R67, !PT ;  /* 0x0000004340437209 */ /* 0x000fc60007810000 */
[----:B------:R-:W-:Y:S02]  /*30a0*/  MUFU.TANH R25, R25 ;  /* 0x0000001900197308 */ /* 0x000fe40000002400 */
[----:B------:R-:W0:Y:S06]  /*30b0*/  SHFL.BFLY PT, R3, R67, 0x2, 0x1f ;  /* 0x0c401f0043037f89 */ /* 0x000e2c00000e0000 */
[----:B------:R-:W-:Y:S08]  /*30c0*/  MUFU.TANH R33, R33 ;  /* 0x0000002100217308 */ /* 0x000ff00000002400 */
[----:B------:R-:W1:Y:S08]  /*30d0*/  MUFU.TANH R41, R41 ;  /* 0x0000002900297308 */ /* 0x000e700000002400 */
[----:B------:R-:W2:Y:S01]  /*30e0*/  MUFU.TANH R35, R35 ;  /* 0x0000002300237308 */ /* 0x000ea20000002400 */
[----:B0-----:R-:W-:-:S05]  /*30f0*/  FMNMX.FTZ R5, R67, R3, !PT ;  /* 0x0000000343057209 */ /* 0x001fca0007810000 */
[----:B------:R-:W0:Y:S01]  /*3100*/  SHFL.BFLY PT, R47, R5, 0x1, 0x1f ;  /* 0x0c201f00052f7f89 */ /* 0x000e2200000e0000 */
[----:B-1----:R-:W-:Y:S02]  /*3110*/  FSEL R41, R41, -INF , P2 ;  /* 0xff80000029297808 */ /* 0x002fe40001000000 */
[----:B0-----:R-:W-:-:S04]  /*3120*/  FMNMX.FTZ R47, R5, R47, !PT ;  /* 0x0000002f052f7209 */ /* 0x001fc80007810000 */
[C---:B------:R-:W-:Y:S01]  /*3130*/  FSETP.NEU.FTZ.AND P0, PT, R47.reuse, -INF , PT ;  /* 0xff8000002f00780b */ /* 0x040fe20003f1d000 */
[----:B------:R-:W-:-:S05]  /*3140*/  FMUL.FTZ R3, R47, R71 ;  /* 0x000000472f037220 */ /* 0x000fca0000410000 */
[----:B------:R-:W-:Y:S02]  /*3150*/  FSEL R3, R3, RZ, P0 ;  /* 0x000000ff03037208 */ /* 0x000fe40000000000 */
[----:B------:R-:W-:-:S03]  /*3160*/  ISETP.NE.AND P0, PT, R90, RZ, PT ;  /* 0x000000ff5a00720c */ /* 0x000fc60003f05270 */
[-CC-:B------:R-:W-:Y:S01]  /*3170*/  FFMA.FTZ R12, R12, R71.reuse, -R3.reuse ;  /* 0x000000470c0c7223 */ /* 0x180fe20000010803 */
[-CC-:B------:R-:W-:Y:S01]  /*3180*/  FFMA.FTZ R7, R68, R71.reuse, -R3.reuse ;  /* 0x0000004744077223 */ /* 0x180fe20000010803 */
[-CC-:B------:R-:W-:Y:S01]  /*3190*/  FFMA.FTZ R76, R76, R71.reuse, -R3.reuse ;  /* 0x000000474c4c7223 */ /* 0x180fe20000010803 */
[-CC-:B------:R-:W-:Y:S01]  /*31a0*/  FFMA.FTZ R68, R20, R71.reuse, -R3.reuse ;  /* 0x0000004714447223 */ /* 0x180fe20000010803 */
[----:B------:R0:W-:Y:S01]  /*31b0*/  MUFU.EX2 R9, R12 ;  /* 0x0000000c00097308 */ /* 0x0001e20000000800 */
[-CC-:B------:R-:W-:Y:S01]  /*31c0*/  FFMA.FTZ R20, R102, R71.reuse, -R3.reuse ;  /* 0x0000004766147223 */ /* 0x180fe20000010803 */
[----:B------:R-:W-:Y:S01]  /*31d0*/  FSEL R102, R31, -INF , P5 ;  /* 0xff8000001f667808 */ /* 0x000fe20002800000 */
[-CC-:B------:R-:W-:Y:S01]  /*31e0*/  FFMA.FTZ R31, R106, R71.reuse, -R3.reuse ;  /* 0x000000476a1f7223 */ /* 0x180fe20000010803 */
[----:B------:R-:W-:Y:S01]  /*31f0*/  FSEL R106, R33, -INF , P3 ;  /* 0xff800000216a7808 */ /* 0x000fe20001800000 */
[-CC-:B------:R-:W-:Y:S01]  /*3200*/  FFMA.FTZ R27, R84, R71.reuse, -R3.reuse ;  /* 0x00000047541b7223 */ /* 0x180fe20000010803 */
[-CC-:B------:R-:W-:Y:S01]  /*3210*/  FFMA.FTZ R84, R108, R71.reuse, -R3.reuse ;  /* 0x000000476c547223 */ /* 0x180fe20000010803 */
[----:B--2---:R-:W-:Y:S01]  /*3220*/  FSEL R108, R35, -INF , P1 ;  /* 0xff800000236c7808 */ /* 0x004fe20000800000 */
[----:B------:R1:W-:Y:S01]  /*3230*/  MUFU.EX2 R11, R76 ;  /* 0x0000004c000b7308 */ /* 0x0003e20000000800 */
[-CC-:B0-----:R-:W-:Y:S01]  /*3240*/  FFMA.FTZ R12, R96, R71.reuse, -R3.reuse ;  /* 0x00000047600c7223 */ /* 0x181fe20000010803 */
[----:B------:R-:W-:Y:S01]  /*3250*/  FSEL R96, R21, -INF , P6 ;  /* 0xff80000015607808 */ /* 0x000fe20003000000 */
[-CC-:B------:R-:W-:Y:S01]  /*3260*/  FFMA.FTZ R5, R66, R71.reuse, -R3.reuse ;  /* 0x0000004742057223 */ /* 0x180fe20000010803 */
[-CC-:B------:R-:W-:Y:S01]  /*3270*/  FFMA.FTZ R4, R4, R71.reuse, -R3.reuse ;  /* 0x0000004704047223 */ /* 0x180fe20000010803 */
[--C-:B------:R-:W-:Y:S01]  /*3280*/  FFMA.FTZ R66, R8, R71, -R3.reuse ;  /* 0x0000004708427223 */ /* 0x100fe20000010803 */
[----:B------:R-:W-:Y:S01]  /*3290*/  FMNMX.FTZ R37, R96, R37, !PT ;  /* 0x0000002560257209 */ /* 0x000fe20007810000 */
[-CC-:B------:R-:W-:Y:S01]  /*32a0*/  FFMA.FTZ R8, R72, R71.reuse, -R3.reuse ;  /* 0x0000004748087223 */ /* 0x180fe20000010803 */
[----:B------:R0:W-:Y:S01]  /*32b0*/  MUFU.EX2 R15, R20 ;  /* 0x00000014000f7308 */ /* 0x0001e20000000800 */
[-CC-:B-1----:R-:W-:Y:S01]  /*32c0*/  FFMA.FTZ R76, R30, R71.reuse, -R3.reuse ;  /* 0x000000471e4c7223 */ /* 0x182fe20000010803 */
[-CC-:B------:R-:W-:Y:S01]  /*32d0*/  FFMA.FTZ R30, R104, R71.reuse, -R3.reuse ;  /* 0x00000047681e7223 */ /* 0x180fe20000010803 */
[----:B------:R-:W-:Y:S01]  /*32e0*/  FSEL R104, R25, -INF , P4 ;  /* 0xff80000019687808 */ /* 0x000fe20002000000 */
        /* <DEDUP_REMOVED lines=9> */
[----:B0-----:R-:W-:Y:S01]  /*3380*/  FMNMX.FTZ R20, R106, R37, !PT ;  /* 0x000000256a147209 */ /* 0x001fe20007810000 */
[-CC-:B------:R-:W-:Y:S01]  /*3390*/  FFMA.FTZ R37, R110, R71.reuse, -R3.reuse ;  /* 0x000000476e257223 */ /* 0x180fe20000010803 */
[-CC-:B------:R-:W-:Y:S01]  /*33a0*/  FFMA.FTZ R82, R124, R71.reuse, -R3.reuse ;  /* 0x000000477c527223 */ /* 0x180fe20000010803 */
[----:B------:R-:W0:Y:S01]  /*33b0*/  MUFU.EX2 R4, R4 ;  /* 0x0000000400047308 */ /* 0x000e220000000800 */
[----:B------:R-:W-:Y:S01]  /*33c0*/  FMNMX.FTZ R21, R41, R20, !PT ;  /* 0x0000001429157209 */ /* 0x000fe20007810000 */
[-CC-:B------:R-:W-:Y:S01]  /*33d0*/  FFMA.FTZ R35, R126, R71.reuse, -R3.reuse ;  /* 0x000000477e237223 */ /* 0x180fe20000010803 */
[-CC-:B------:R-:W-:Y:S01]  /*33e0*/  FFMA.FTZ R86, R128, R71.reuse, -R3.reuse ;  /* 0x0000004780567223 */ /* 0x180fe20000010803 */
[--C-:B------:R-:W-:Y:S01]  /*33f0*/  FFMA.FTZ R39, R130, R71, -R3.reuse ;  /* 0x0000004782277223 */ /* 0x100fe20000010803 */
[----:B------:R-:W-:Y:S01]  /*3400*/  FMNMX.FTZ R20, R108, R21, !PT ;  /* 0x000000156c147209 */ /* 0x000fe20007810000 */
[-CC-:B------:R-:W-:Y:S01]  /*3410*/  FFMA.FTZ R21, R114, R71.reuse, -R3.reuse ;  /* 0x0000004772157223 */ /* 0x180fe20000010803 */
[----:B------:R-:W-:Y:S01]  /*3420*/  FFMA.FTZ R94, R132, R71, -R3 ;  /* 0x00000047845e7223 */ /* 0x000fe20000010803 */
[----:B------:R-:W1:Y:S01]  /*3430*/  MUFU.EX2 R7, R7 ;  /* 0x0000000700077308 */ /* 0x000e620000000800 */
[--C-:B------:R-:W-:Y:S01]  /*3440*/  IMAD.MOV.U32 R132, RZ, RZ, R135.reuse ;  /* 0x000000ffff847224 */ /* 0x100fe200078e0087 */
[----:B------:R-:W2:Y:S01]  /*3450*/  SHFL.BFLY PT, R33, R20, 0x2, 0x1f ;  /* 0x0c401f0014217f89 */ /* 0x000ea200000e0000 */
[--C-:B------:R-:W-:Y:S01]  /*3460*/  IMAD.MOV.U32 R130, RZ, RZ, R135.reuse ;  /* 0x000000ffff827224 */ /* 0x100fe200078e0087 */
[-C--:B------:R-:W-:Y:S01]  /*3470*/  MOV R126, R135.reuse ;  /* 0x00000087007e7202 */ /* 0x080fe20000000f00 */
[--C-:B------:R-:W-:Y:S01]  /*3480*/  IMAD.MOV.U32 R128, RZ, RZ, R135.reuse ;  /* 0x000000ffff807224 */ /* 0x100fe200078e0087 */
[----:B------:R-:W-:Y:S01]  /*3490*/  MOV R118, R135 ;  /* 0x0000008700767202 */ /* 0x000fe20000000f00 */
[--C-:B------:R-:W-:Y:S01]  /*34a0*/  IMAD.MOV.U32 R124, RZ, RZ, R135.reuse ;  /* 0x000000ffff7c7224 */ /* 0x100fe200078e0087 */
[----:B------:R-:W3:Y:S01]  /*34b0*/  MUFU.EX2 R66, R66 ;  /* 0x0000004200427308 */ /* 0x000ee20000000800 */
[----:B------:R-:W-:-:S02]  /*34c0*/  IMAD.MOV.U32 R116, RZ, RZ, R135 ;  /* 0x000000ffff747224 */ /* 0x000fc400078e0087 */
[--C-:B------:R-:W-:Y:S02]  /*34d0*/  IMAD.MOV.U32 R114, RZ, RZ, R135.reuse ;  /* 0x000000ffff727224 */ /* 0x100fe400078e0087 */
[----:B------:R-:W-:-:S03]  /*34e0*/  IMAD.MOV.U32 R112, RZ, RZ, R135 ;  /* 0x000000ffff707224 */ /* 0x000fc600078e0087 */
[----:B------:R-:W-:Y:S08]  /*34f0*/  MUFU.EX2 R8, R8 ;  /* 0x0000000800087308 */ /* 0x000ff00000000800 */
[----:B------:R4:W-:Y:S01]  /*3500*/  MUFU.EX2 R13, R34 ;  /* 0x00000022000d7308 */ /* 0x0009e20000000800 */
[----:B--2---:R-:W-:Y:S01]  /*3510*/  FMNMX.FTZ R43, R20, R33, !PT ;  /* 0x00000021142b7209 */ /* 0x004fe20007810000 */
[-CC-:B------:R-:W-:Y:S01]  /*3520*/  FFMA.FTZ R33, R122, R71.reuse, -R3.reuse ;  /* 0x000000477a217223 */ /* 0x180fe20000010803 */
[----:B------:R-:W-:Y:S01]  /*3530*/  FFMA.FTZ R20, R134, R71, -R3 ;  /* 0x0000004786147223 */ /* 0x000fe20000010803 */
[----:B------:R-:W-:Y:S01]  /*3540*/  MOV R134, R135 ;  /* 0x0000008700867202 */ /* 0x000fe20000000f00 */
[----:B------:R-:W-:Y:S01]  /*3550*/  IMAD.MOV.U32 R122, RZ, RZ, R135 ;  /* 0x000000ffff7a7224 */ /* 0x000fe200078e0087 */
[----:B------:R-:W2:Y:S02]  /*3560*/  SHFL.BFLY PT, R78, R43, 0x1, 0x1f ;  /* 0x0c201f002b4e7f89 */ /* 0x000ea400000e0000 */
[----:B------:R-:W-:Y:S01]  /*3570*/  MUFU.EX2 R68, R68 ;  /* 0x0000004400447308 */ /* 0x000fe20000000800 */
[-CC-:B----4-:R-:W-:Y:S01]  /*3580*/  FFMA.FTZ R34, R120, R71.reuse, -R3.reuse ;  /* 0x0000004778227223 */ /* 0x190fe20000010803 */
[----:B------:R-:W-:Y:S01]  /*3590*/  FFMA.FTZ R3, R64, R71, -R3 ;  /* 0x0000004740037223 */ /* 0x000fe20000010803 */
[----:B------:R-:W-:-:S05]  /*35a0*/  IMAD.MOV.U32 R120, RZ, RZ, R135 ;  /* 0x000000ffff787224 */ /* 0x000fca00078e0087 */
[----:B------:R-:W-:Y:S08]  /*35b0*/  MUFU.EX2 R27, R27 ;  /* 0x0000001b001b7308 */ /* 0x000ff00000000800 */
[----:B------:R-:W-:Y:S01]  /*35c0*/  MUFU.EX2 R72, R72 ;  /* 0x0000004800487308 */ /* 0x000fe20000000800 */
[----:B--2---:R-:W-:-:S07]  /*35d0*/  FMNMX.FTZ R78, R43, R78, !PT ;  /* 0x0000004e2b4e7209 */ /* 0x004fce0007810000 */
[----:B------:R-:W-:Y:S01]  /*35e0*/  MUFU.EX2 R29, R29 ;  /* 0x0000001d001d7308 */ /* 0x000fe20000000800 */
[C---:B------:R-:W-:Y:S01]  /*35f0*/  FSETP.NEU.FTZ.AND P1, PT, R78.reuse, -INF , PT ;  /* 0xff8000004e00780b */ /* 0x040fe20003f3d000 */
[----:B------:R-:W-:-:S06]  /*3600*/  FMUL.FTZ R49, R78, R71 ;  /* 0x000000474e317220 */ /* 0x000fcc0000410000 */
[----:B------:R-:W-:Y:S01]  /*3610*/  MUFU.EX2 R76, R76 ;  /* 0x0000004c004c7308 */ /* 0x000fe20000000800 */
[----:B------:R-:W-:-:S05]  /*3620*/  FSEL R49, R49, RZ, P1 ;  /* 0x000000ff31317208 */ /* 0x000fca0000800000 */
        /* <DEDUP_REMOVED lines=8> */
[----:B0-----:R-:W-:Y:S01]  /*36b0*/  FADD.FTZ R6, R5, R4 ;  /* 0x0000000405067221 */ /* 0x001fe20000010000 */
[-CC-:B------:R-:W-:Y:S01]  /*36c0*/  FFMA.FTZ R24, R38, R71.reuse, -R49.reuse ;  /* 0x0000004726187223 */ /* 0x180fe20000010831 */
[-CC-:B------:R-:W-:Y:S01]  /*36d0*/  FFMA.FTZ R51, R92, R71.reuse, -R49.reuse ;  /* 0x000000475c337223 */ /* 0x180fe20000010831 */
[--C-:B------:R-:W-:Y:S01]  /*36e0*/  FFMA.FTZ R70, R28, R71, -R49.reuse ;  /* 0x000000471c467223 */ /* 0x100fe20000010831 */
[----:B-1----:R-:W-:Y:S01]  /*36f0*/  FADD.FTZ R65, R7, R6 ;  /* 0x0000000607417221 */ /* 0x002fe20000010000 */
[----:B---3--:R-:W-:Y:S01]  /*3700*/  F2FP.F16.F32.PACK_AB R6, R66, R7 ;  /* 0x000000074206723e */ /* 0x008fe200000000ff */
[----:B------:R-:W0:Y:S01]  /*3710*/  MUFU.EX2 R110, R110 ;  /* 0x0000006e006e7308 */ /* 0x000e220000000800 */
[-C--:B------:R-:W-:Y:S01]  /*3720*/  FFMA.FTZ R28, R42, R71.reuse, -R49 ;  /* 0x000000472a1c7223 */ /* 0x080fe20000010831 */
[----:B------:R-:W-:Y:S01]  /*3730*/  FADD.FTZ R65, R66, R65 ;  /* 0x0000004142417221 */ /* 0x000fe20000010000 */
[-CC-:B------:R-:W-:Y:S01]  /*3740*/  FFMA.FTZ R53, R98, R71.reuse, -R49.reuse ;  /* 0x0000004762357223 */ /* 0x180fe20000010831 */
[-CC-:B------:R-:W-:Y:S01]  /*3750*/  FFMA.FTZ R55, R100, R71.reuse, -R49.reuse ;  /* 0x0000004764377223 */ /* 0x180fe20000010831 */
[-CC-:B------:R-:W-:Y:S01]  /*3760*/  FFMA.FTZ R32, R32, R71.reuse, -R49.reuse ;  /* 0x0000004720207223 */ /* 0x180fe20000010831 */
[-CC-:B------:R-:W-:Y:S01]  /*3770*/  FFMA.FTZ R45, R36, R71.reuse, -R49.reuse ;  /* 0x00000047242d7223 */ /* 0x180fe20000010831 */
[-CC-:B------:R-:W-:Y:S01]  /*3780*/  FFMA.FTZ R59, R40, R71.reuse, -R49.reuse ;  /* 0x00000047283b7223 */ /* 0x180fe20000010831 */
[----:B------:R-:W1:Y:S01]  /*3790*/  MUFU.EX2 R61, R61 ;  /* 0x0000003d003d7308 */ /* 0x000e620000000800 */
[--C-:B------:R-:W-:Y:S01]  /*37a0*/  FFMA.FTZ R36, R46, R71, -R49.reuse ;  /* 0x000000472e247223 */ /* 0x100fe20000010831 */
[----:B------:R-:W-:Y:S01]  /*37b0*/  F2FP.F16.F32.PACK_AB R4, R4, R5 ;  /* 0x000000050404723e */ /* 0x000fe200000000ff */
[-CC-:B------:R-:W-:Y:S01]  /*37c0*/  FFMA.FTZ R63, R44, R71.reuse, -R49.reuse ;  /* 0x000000472c3f7223 */ /* 0x180fe20000010831 */
[-CC-:B------:R-:W-:Y:S01]  /*37d0*/  FFMA.FTZ R0, R50, R71.reuse, -R49.reuse ;  /* 0x0000004732007223 */ /* 0x180fe20000010831 */
[-CC-:B------:R-:W-:Y:S01]  /*37e0*/  FFMA.FTZ R54, R54, R71.reuse, -R49.reuse ;  /* 0x0000004736367223 */ /* 0x180fe20000010831 */
[-CC-:B------:R-:W-:Y:S01]  /*37f0*/  FFMA.FTZ R40, R58, R71.reuse, -R49.reuse ;  /* 0x000000473a287223 */ /* 0x180fe20000010831 */
[--C-:B------:R-:W-:Y:S01]  /*3800*/  FFMA.FTZ R56, R56, R71, -R49.reuse ;  /* 0x0000004738387223 */ /* 0x100fe20000010831 */
[----:B------:R-:W2:Y:S01]  /*3810*/  MUFU.EX2 R10, R10 ;  /* 0x0000000a000a7308 */ /* 0x000ea20000000800 */
[----:B0-----:R-:W-:Y:S01]  /*3820*/  FADD.FTZ R38, R57, R110 ;  /* 0x0000006e39267221 */ /* 0x001fe20000010000 */
[----:B------:R-:W-:Y:S01]  /*3830*/  F2FP.F16.F32.PACK_AB R5, R110, R57 ;  /* 0x000000396e05723e */ /* 0x000fe200000000ff */
[-CC-:B------:R-:W-:Y:S01]  /*3840*/  FFMA.FTZ R44, R62, R71.reuse, -R49.reuse ;  /* 0x000000473e2c7223 */ /* 0x180fe20000010831 */
[-CC-:B------:R-:W-:Y:S01]  /*3850*/  FFMA.FTZ R60, R60, R71.reuse, -R49.reuse ;  /* 0x000000473c3c7223 */ /* 0x180fe20000010831 */
[-CC-:B------:R-:W-:Y:S01]  /*3860*/  FFMA.FTZ R96, R96, R71.reuse, -R49.reuse ;  /* 0x0000004760607223 */ /* 0x180fe20000010831 */
[-CC-:B------:R-:W-:Y:S01]  /*3870*/  FFMA.FTZ R102, R102, R71.reuse, -R49.reuse ;  /* 0x0000004766667223 */ /* 0x180fe20000010831 */
[-CC-:B------:R-:W-:Y:S01]  /*3880*/  FFMA.FTZ R104, R104, R71.reuse, -R49.reuse ;  /* 0x0000004768687223 */ /* 0x180fe20000010831 */
[----:B------:R-:W0:Y:S01]  /*3890*/  MUFU.EX2 R43, R43 ;  /* 0x0000002b002b7308 */ /* 0x000e220000000800 */
[----:B-1----:R-:W-:Y:S01]  /*38a0*/  FADD.FTZ R7, R61, R38 ;  /* 0x000000263d077221 */ /* 0x002fe20000010000 */
[-CC-:B------:R-:W-:Y:S01]  /*38b0*/  FFMA.FTZ R38, R48, R71.reuse, -R49.reuse ;  /* 0x0000004730267223 */ /* 0x180fe20000010831 */
[----:B------:R-:W-:Y:S01]  /*38c0*/  FFMA.FTZ R106, R106, R71, -R49 ;  /* 0x000000476a6a7223 */ /* 0x000fe20000010831 */
[----:B------:R-:W-:Y:S01]  /*38d0*/  MOV R110, R135 ;  /* 0x00000087006e7202 */ /* 0x000fe20000000f00 */
[----:B------:R-:W-:-:S02]  /*38e0*/  IMAD.MOV.U32 R100, RZ, RZ, R135 ;  /* 0x000000ffff647224 */ /* 0x000fc400078e0087 */
[----:B------:R-:W-:Y:S01]  /*38f0*/  IMAD.MOV.U32 R98, RZ, RZ, R135 ;  /* 0x000000ffff627224 */ /* 0x000fe200078e0087 */
[----:B------:R-:W1:Y:S01]  /*3900*/  MUFU.EX2 R14, R14 ;  /* 0x0000000e000e7308 */ /* 0x000e620000000800 */
[C---:B--2---:R-:W-:Y:S01]  /*3910*/  FADD.FTZ R42, R10.reuse, R7 ;  /* 0x000000070a2a7221 */ /* 0x044fe20000010000 */
[----:B------:R-:W-:Y:S01]  /*3920*/  F2FP.F16.F32.PACK_AB R7, R10, R61 ;  /* 0x0000003d0a07723e */ /* 0x000fe200000000ff */
[----:B------:R-:W-:Y:S01]  /*3930*/  FADD.FTZ R10, R8, R65 ;  /* 0x00000041080a7221 */ /* 0x000fe20000010000 */
[----:B------:R-:W-:Y:S01]  /*3940*/  FFMA.FTZ R61, R52, R71, -R49 ;  /* 0x00000047343d7223 */ /* 0x000fe20000010831 */
[----:B------:R-:W-:Y:S02]  /*3950*/  IMAD.MOV.U32 R92, RZ, RZ, R135 ;  /* 0x000000ffff5c7224 */ /* 0x000fe400078e0087 */
[----:B------:R-:W-:Y:S01]  /*3960*/  FADD.FTZ R10, R9, R10 ;  /* 0x0000000a090a7221 */ /* 0x000fe20000010000 */
[----:B------:R-:W2:Y:S01]  /*3970*/  MUFU.EX2 R51, R51 ;  /* 0x0000003300337308 */ /* 0x000ea20000000800 */
[----:B0-----:R-:W-:Y:S01]  /*3980*/  FADD.FTZ R65, R43, R42 ;  /* 0x0000002a2b417221 */ /* 0x001fe20000010000 */
[----:B------:R0:W-:Y:S01]  /*3990*/  STSM.16.M88.4 [R16+0x21800], R4 ;  /* 0x0218000410007844 */ /* 0x0001e20000000200 */
[----:B------:R-:W-:-:S04]  /*39a0*/  FADD.FTZ R67, R11, R10 ;  /* 0x0000000a0b437221 */ /* 0x000fc80000010000 */
[----:B------:R-:W-:Y:S01]  /*39b0*/  FADD.FTZ R42, R68, R67 ;  /* 0x00000043442a7221 */ /* 0x000fe20000010000 */
[----:B------:R-:W3:Y:S01]  /*39c0*/  MUFU.EX2 R64, R64 ;  /* 0x0000004000407308 */ /* 0x000ee20000000800 */
[----:B-1----:R-:W-:Y:S02]  /*39d0*/  FADD.FTZ R10, R14, R65 ;  /* 0x000000410e0a7221 */ /* 0x002fe40000010000 */
[----:B------:R-:W-:-:S04]  /*39e0*/  FADD.FTZ R67, R27, R42 ;  /* 0x0000002a1b437221 */ /* 0x000fc80000010000 */
[----:B------:R-:W-:Y:S01]  /*39f0*/  FADD.FTZ R42, R72, R67 ;  /* 0x00000043482a7221 */ /* 0x000fe20000010000 */
[----:B------:R-:W1:Y:S01]  /*3a00*/  MUFU.EX2 R53, R53 ;  /* 0x0000003500357308 */ /* 0x000e620000000800 */
[----:B--2---:R-:W-:Y:S01]  /*3a10*/  FADD.FTZ R65, R51, R10 ;  /* 0x0000000a33417221 */ /* 0x004fe20000010000 */
[----:B0-----:R-:W-:Y:S01]  /*3a20*/  F2FP.F16.F32.PACK_AB R4, R9, R8 ;  /* 0x000000080904723e */ /* 0x001fe200000000ff */
[----:B------:R-:W-:Y:S01]  /*3a30*/  FADD.FTZ R67, R29, R42 ;  /* 0x0000002a1d437221 */ /* 0x000fe20000010000 */
[----:B------:R-:W-:Y:S01]  /*3a40*/  F2FP.F16.F32.PACK_AB R6, R68, R11 ;  /* 0x0000000b4406723e */ /* 0x000fe200000000ff */
[----:B------:R-:W-:Y:S01]  /*3a50*/  FFMA.FTZ R42, R41, R71, -R49 ;  /* 0x00000047292a7223 */ /* 0x000fe20000010831 */
[----:B------:R-:W-:Y:S01]  /*3a60*/  F2FP.F16.F32.PACK_AB R5, R14, R43 ;  /* 0x0000002b0e05723e */ /* 0x000fe200000000ff */
[----:B------:R-:W-:Y:S01]  /*3a70*/  FADD.FTZ R67, R76, R67 ;  /* 0x000000434c437221 */ /* 0x000fe20000010000 */
[----:B------:R-:W0:Y:S01]  /*3a80*/  MUFU.EX2 R70, R70 ;  /* 0x0000004600467308 */ /* 0x000e220000000800 */
[C---:B---3--:R-:W-:Y:S01]  /*3a90*/  FADD.FTZ R10, R64.reuse, R65 ;  /* 0x00000041400a7221 */ /* 0x048fe20000010000 */
[----:B------:R-:W-:Y:S01]  /*3aa0*/  F2FP.F16.F32.PACK_AB R7, R64, R51 ;  /* 0x000000334007723e */ /* 0x000fe200000000ff */
[----:B------:R-:W-:Y:S01]  /*3ab0*/  FFMA.FTZ R49, R108, R71, -R49 ;  /* 0x000000476c317223 */ /* 0x000fe20000010831 */
[----:B------:R-:W-:Y:S01]  /*3ac0*/  F2FP.F16.F32.PACK_AB R8, R72, R27 ;  /* 0x0000001b4808723e */ /* 0x000fe200000000ff */
[----:B------:R-:W-:-:S02]  /*3ad0*/  IMAD.MOV.U32 R108, RZ, RZ, R135 ;  /* 0x000000ffff6c7224 */ /* 0x000fc400078e0087 */
[----:B------:R2:W-:Y:S01]  /*3ae0*/  STSM.16.M88.4 [R23], R4 ;  /* 0x0000000417007844 */ /* 0x0005e20000000200 */
        /* <DEDUP_REMOVED lines=8> */
[----:B------:R-:W-:-:S03]  /*3b70*/  F2FP.F16.F32.PACK_AB R12, R13, R12 ;  /* 0x0000000c0d0c723e */ /* 0x000fc600000000ff */
[----:B------:R-:W-:-:S03]  /*3b80*/  FADD.FTZ R46, R13, R10 ;  /* 0x0000000a0d2e7221 */ /* 0x000fc60000010000 */
[----:B------:R-:W1:Y:S01]  /*3b90*/  MUFU.EX2 R45, R45 ;  /* 0x0000002d002d7308 */ /* 0x000e620000000800 */
[----:B0-----:R-:W-:-:S07]  /*3ba0*/  FADD.FTZ R65, R32, R65 ;  /* 0x0000004120417221 */ /* 0x001fce0000010000 */
[----:B------:R-:W0:Y:S01]  /*3bb0*/  MUFU.EX2 R30, R30 ;  /* 0x0000001e001e7308 */ /* 0x000e220000000800 */
[----:B---3--:R-:W-:Y:S01]  /*3bc0*/  FADD.FTZ R10, R24, R65 ;  /* 0x00000041180a7221 */ /* 0x008fe20000010000 */
[----:B------:R-:W-:-:S06]  /*3bd0*/  FADD.FTZ R65, R15, R46 ;  /* 0x0000002e0f417221 */ /* 0x000fcc0000010000 */
[----:B------:R-:W3:Y:S01]  /*3be0*/  MUFU.EX2 R28, R28 ;  /* 0x0000001c001c7308 */ /* 0x000ee20000000800 */
[----:B-1----:R-:W-:Y:S01]  /*3bf0*/  FADD.FTZ R9, R45, R10 ;  /* 0x0000000a2d097221 */ /* 0x002fe20000010000 */
[----:B------:R-:W-:-:S06]  /*3c00*/  F2FP.F16.F32.PACK_AB R10, R76, R29 ;  /* 0x0000001d4c0a723e */ /* 0x000fcc00000000ff */
        /* <DEDUP_REMOVED lines=10> */
[----:B------:R-:W-:Y:S02]  /*3cb0*/  F2FP.F16.F32.PACK_AB R9, R70, R53 ;  /* 0x000000354609723e */ /* 0x000fe400000000ff */
[----:B--2---:R-:W-:-:S04]  /*3cc0*/  F2FP.F16.F32.PACK_AB R4, R84, R31 ;  /* 0x0000001f5404723e */ /* 0x004fc800000000ff */
[----:B------:R-:W2:Y:S01]  /*3cd0*/  MUFU.EX2 R63, R63 ;  /* 0x0000003f003f7308 */ /* 0x000ea20000000800 */
[----:B-1----:R-:W-:Y:S01]  /*3ce0*/  FADD.FTZ R14, R36, R11 ;  /* 0x0000000b240e7221 */ /* 0x002fe20000010000 */
[----:B------:R-:W-:-:S05]  /*3cf0*/  F2FP.F16.F32.PACK_AB R11, R32, R55 ;  /* 0x00000037200b723e */ /* 0x000fca00000000ff */
[----:B------:R1:W-:Y:S01]  /*3d00*/  STSM.16.M88.4 [R18], R8 ;  /* 0x0000000812007844 */ /* 0x0003e20000000200 */
[----:B------:R-:W3:Y:S01]  /*3d10*/  MUFU.EX2 R90, R90 ;  /* 0x0000005a005a7308 */ /* 0x000ee20000000800 */
[----:B0-----:R-:W-:-:S07]  /*3d20*/  FADD.FTZ R51, R37, R46 ;  /* 0x0000002e25337221 */ /* 0x001fce0000010000 */
[----:B------:R-:W0:Y:S01]  /*3d30*/  MUFU.EX2 R0, R0 ;  /* 0x0000000000007308 */ /* 0x000e220000000800 */
[----:B--2---:R-:W-:-:S07]  /*3d40*/  FADD.FTZ R43, R63, R14 ;  /* 0x0000000e3f2b7221 */ /* 0x004fce0000010000 */
[----:B------:R-:W2:Y:S01]  /*3d50*/  MUFU.EX2 R21, R21 ;  /* 0x0000001500157308 */ /* 0x000ea20000000800 */
[C---:B---3--:R-:W-:Y:S01]  /*3d60*/  FADD.FTZ R14, R90.reuse, R51 ;  /* 0x000000335a0e7221 */ /* 0x048fe20000010000 */
[----:B------:R-:W-:Y:S01]  /*3d70*/  F2FP.F16.F32.PACK_AB R6, R90, R37 ;  /* 0x000000255a06723e */ /* 0x000fe200000000ff */
[----:B------:R-:W-:-:S05]  /*3d80*/  IMAD.MOV.U32 R90, RZ, RZ, R135 ;  /* 0x000000ffff5a7224 */ /* 0x000fca00078e0087 */
[----:B------:R-:W3:Y:S01]  /*3d90*/  MUFU.EX2 R57, R54 ;  /* 0x0000003600397308 */ /* 0x000ee20000000800 */
[----:B0-----:R-:W-:-:S07]  /*3da0*/  FADD.FTZ R32, R0, R43 ;  /* 0x0000002b00207221 */ /* 0x001fce0000010000 */
[----:B------:R-:W0:Y:S01]  /*3db0*/  MUFU.EX2 R26, R26 ;  /* 0x0000001a001a7308 */ /* 0x000e220000000800 */
[----:B--2---:R-:W-:Y:S01]  /*3dc0*/  FADD.FTZ R43, R21, R14 ;  /* 0x0000000e152b7221 */ /* 0x004fe20000010000 */
[----:B------:R-:W-:Y:S02]  /*3dd0*/  F2FP.F16.F32.PACK_AB R14, R30, R15 ;  /* 0x0000000f1e0e723e */ /* 0x000fe400000000ff */
[----:B------:R-:W-:-:S04]  /*3de0*/  F2FP.F16.F32.PACK_AB R15, R59, R28 ;  /* 0x0000001c3b0f723e */ /* 0x000fc800000000ff */
[----:B------:R-:W2:Y:S01]  /*3df0*/  MUFU.EX2 R38, R38 ;  /* 0x0000002600267308 */ /* 0x000ea20000000800 */
[----:B---3--:R-:W-:-:S07]  /*3e00*/  FADD.FTZ R13, R57, R32 ;  /* 0x00000020390d7221 */ /* 0x008fce0000010000 */
[----:B------:R-:W3:Y:S01]  /*3e10*/  MUFU.EX2 R25, R25 ;  /* 0x0000001900197308 */ /* 0x000ee20000000800 */
[----:B0-----:R-:W-:-:S07]  /*3e20*/  FADD.FTZ R32, R26, R43 ;  /* 0x0000002b1a207221 */ /* 0x001fce0000010000 */
[----:B------:R-:W0:Y:S01]  /*3e30*/  MUFU.EX2 R61, R61 ;  /* 0x0000003d003d7308 */ /* 0x000e220000000800 */
[----:B--2---:R-:W-:Y:S01]  /*3e40*/  FADD.FTZ R30, R38, R13 ;  /* 0x0000000d261e7221 */ /* 0x004fe20000010000 */
[----:B------:R-:W-:-:S05]  /*3e50*/  F2FP.F16.F32.PACK_AB R13, R45, R24 ;  /* 0x000000182d0d723e */ /* 0x000fca00000000ff */
[----:B------:R-:W-:Y:S01]  /*3e60*/  STSM.16.M88.4 [R17], R12 ;  /* 0x0000000c11007844 */ /* 0x000fe20000000200 */
[----:B------:R-:W1:Y:S01]  /*3e70*/  MUFU.EX2 R34, R34 ;  /* 0x0000002200227308 */ /* 0x000e620000000800 */
[----:B---3--:R-:W-:-:S07]  /*3e80*/  FADD.FTZ R7, R25, R32 ;  /* 0x0000002019077221 */ /* 0x008fce0000010000 */
[----:B------:R-:W2:Y:S01]  /*3e90*/  MUFU.EX2 R40, R40 ;  /* 0x0000002800287308 */ /* 0x000ea20000000800 */
[----:B0-----:R-:W-:-:S07]  /*3ea0*/  FADD.FTZ R5, R61, R30 ;  /* 0x0000001e3d057221 */ /* 0x001fce0000010000 */
[----:B------:R-:W0:Y:S01]  /*3eb0*/  MUFU.EX2 R33, R33 ;  /* 0x0000002100217308 */ /* 0x000e220000000800 */
[----:B-1----:R-:W-:Y:S01]  /*3ec0*/  FADD.FTZ R10, R34, R7 ;  /* 0x00000007220a7221 */ /* 0x002fe20000010000 */
[----:B------:R-:W-:-:S06]  /*3ed0*/  F2FP.F16.F32.PACK_AB R7, R57, R0 ;  /* 0x000000003907723e */ /* 0x000fcc00000000ff */
[----:B------:R-:W1:Y:S01]  /*3ee0*/  MUFU.EX2 R41, R56 ;  /* 0x0000003800297308 */ /* 0x000e620000000800 */
[----:B--2---:R-:W-:Y:S01]  /*3ef0*/  FADD.FTZ R8, R40, R5 ;  /* 0x0000000528087221 */ /* 0x004fe20000010000 */
[----:B------:R-:W-:-:S05]  /*3f00*/  F2FP.F16.F32.PACK_AB R5, R63, R36 ;  /* 0x000000243f05723e */ /* 0x000fca00000000ff */
[----:B------:R2:W-:Y:S01]  /*3f10*/  STSM.16.M88.4 [R16+0x27800], R4 ;  /* 0x0278000410007844 */ /* 0x0005e20000000200 */
[----:B------:R-:W3:Y:S01]  /*3f20*/  MUFU.EX2 R82, R82 ;  /* 0x0000005200527308 */ /* 0x000ee20000000800 */
[----:B0-----:R-:W-:-:S07]  /*3f30*/  FADD.FTZ R11, R33, R10 ;  /* 0x0000000a210b7221 */ /* 0x001fce0000010000 */
[----:B------:R-:W0:Y:S01]  /*3f40*/  MUFU.EX2 R44, R44 ;  /* 0x0000002c002c7308 */ /* 0x000e220000000800 */
[----:B-1----:R-:W-:Y:S01]  /*3f50*/  FADD.FTZ R9, R41, R8 ;  /* 0x0000000829097221 */ /* 0x002fe20000010000 */
[----:B--2---:R-:W-:-:S06]  /*3f60*/  F2FP.F16.F32.PACK_AB R4, R26, R21 ;  /* 0x000000151a04723e */ /* 0x004fcc00000000ff */
[----:B------:R-:W1:Y:S01]  /*3f70*/  MUFU.EX2 R35, R35 ;  /* 0x0000002300237308 */ /* 0x000e620000000800 */
[----:B---3--:R-:W-:Y:S01]  /*3f80*/  FADD.FTZ R8, R82, R11 ;  /* 0x0000000b52087221 */ /* 0x008fe20000010000 */
[----:B------:R-:W-:Y:S02]  /*3f90*/  F2FP.F16.F32.PACK_AB R6, R34, R25 ;  /* 0x000000192206723e */ /* 0x000fe400000000ff */
[----:B------:R-:W-:Y:S02]  /*3fa0*/  F2FP.F16.F32.PACK_AB R5, R61, R38 ;  /* 0x000000263d05723e */ /* 0x000fe400000000ff */
[----:B------:R-:W-:Y:S02]  /*3fb0*/  F2FP.F16.F32.PACK_AB R7, R41, R40 ;  /* 0x000000282907723e */ /* 0x000fe400000000ff */
[----:B------:R-:W2:Y:S01]  /*3fc0*/  MUFU.EX2 R27, R60 ;  /* 0x0000003c001b7308 */ /* 0x000ea20000000800 */
[----:B0-----:R-:W-:Y:S02]  /*3fd0*/  FADD.FTZ R0, R44, R9 ;  /* 0x000000092c007221 */ /* 0x001fe40000010000 */
[----:B------:R0:W-:Y:S05]  /*3fe0*/  STSM.16.M88.4 [R136], R4 ;  /* 0x0000000488007844 */ /* 0x0001ea0000000200 */
[----:B------:R-:W3:Y:S01]  /*3ff0*/  MUFU.EX2 R86, R86 ;  /* 0x0000005600567308 */ /* 0x000ee20000000800 */
[----:B-1----:R-:W-:-:S07]  /*4000*/  FADD.FTZ R9, R35, R8 ;  /* 0x0000000823097221 */ /* 0x002fce0000010000 */
[----:B------:R1:W4:Y:S01]  /*4010*/  MUFU.EX2 R29, R96 ;  /* 0x00000060001d7308 */ /* 0x0003220000000800 */
[----:B--2---:R-:W-:-:S07]  /*4020*/  FADD.FTZ R0, R27, R0 ;  /* 0x000000001b007221 */ /* 0x004fce0000010000 */
[----:B------:R-:W2:Y:S01]  /*4030*/  MUFU.EX2 R39, R39 ;  /* 0x0000002700277308 */ /* 0x000ea20000000800 */
[C---:B---3--:R-:W-:Y:S01]  /*4040*/  FADD.FTZ R8, R86.reuse, R9 ;  /* 0x0000000956087221 */ /* 0x048fe20000010000 */
[----:B------:R-:W-:Y:S01]  /*4050*/  F2FP.F16.F32.PACK_AB R10, R86, R35 ;  /* 0x00000023560a723e */ /* 0x000fe200000000ff */
[----:B-1----:R-:W-:-:S05]  /*4060*/  IMAD.MOV.U32 R96, RZ, RZ, R135 ;  /* 0x000000ffff607224 */ /* 0x002fca00078e0087 */
[----:B------:R-:W1:Y:S01]  /*4070*/  MUFU.EX2 R102, R102 ;  /* 0x0000006600667308 */ /* 0x000e620000000800 */
[----:B----4-:R-:W-:-:S07]  /*4080*/  FADD.FTZ R9, R29, R0 ;  /* 0x000000001d097221 */ /* 0x010fce0000010000 */
[----:B------:R-:W3:Y:S01]  /*4090*/  MUFU.EX2 R94, R94 ;  /* 0x0000005e005e7308 */ /* 0x000ee20000000800 */
[----:B--2---:R-:W-:Y:S01]  /*40a0*/  FADD.FTZ R11, R39, R8 ;  /* 0x00000008270b7221 */ /* 0x004fe20000010000 */
[----:B------:R-:W-:-:S06]  /*40b0*/  F2FP.F16.F32.PACK_AB R8, R82, R33 ;  /* 0x000000215208723e */ /* 0x000fcc00000000ff */
[----:B------:R-:W2:Y:S01]  /*40c0*/  MUFU.EX2 R104, R104 ;  /* 0x0000006800687308 */ /* 0x000ea20000000800 */
[----:B-1----:R-:W-:-:S07]  /*40d0*/  FADD.FTZ R9, R102, R9 ;  /* 0x0000000966097221 */ /* 0x002fce0000010000 */
[----:B------:R-:W-:Y:S01]  /*40e0*/  MUFU.EX2 R20, R20 ;  /* 0x0000001400147308 */ /* 0x000fe20000000800 */
[----:B---3--:R-:W-:Y:S01]  /*40f0*/  FADD.FTZ R21, R94, R11 ;  /* 0x0000000b5e157221 */ /* 0x008fe20000010000 */
[----:B------:R-:W-:Y:S02]  /*4100*/  F2FP.F16.F32.PACK_AB R11, R102, R29 ;  /* 0x0000001d660b723e */ /* 0x000fe400000000ff */
[----:B------:R-:W-:Y:S02]  /*4110*/  F2FP.F16.F32.PACK_AB R12, R94, R39 ;  /* 0x000000275e0c723e */ /* 0x000fe400000000ff */
[----:B------:R-:W-:Y:S02]  /*4120*/  MOV R102, R135 ;  /* 0x0000008700667202 */ /* 0x000fe40000000f00 */
[----:B------:R-:W1:Y:S01]  /*4130*/  MUFU.EX2 R3, R3 ;  /* 0x0000000300037308 */ /* 0x000e620000000800 */
[----:B--2---:R-:W-:Y:S01]  /*4140*/  FADD.FTZ R0, R104, R9 ;  /* 0x0000000968007221 */ /* 0x004fe20000010000 */
[----:B------:R-:W-:-:S02]  /*4150*/  F2FP.F16.F32.PACK_AB R9, R27, R44 ;  /* 0x0000002c1b09723e */ /* 0x000fc400000000ff */
[----:B------:R-:W-:-:S03]  /*4160*/  MOV R94, R135 ;  /* 0x00000087005e7202 */ /* 0x000fc60000000f00 */
[----:B------:R2:W-:Y:S01]  /*4170*/  STSM.16.M88.4 [R18+0x6000], R8 ;  /* 0x0060000812007844 */ /* 0x0005e20000000200 */
[----:B------:R3:W4:Y:S08]  /*4180*/  MUFU.EX2 R31, R106 ;  /* 0x0000006a001f7308 */ /* 0x0007300000000800 */
[----:B------:R-:W-:Y:S01]  /*4190*/  MUFU.EX2 R42, R42 ;  /* 0x0000002a002a7308 */ /* 0x000fe20000000800 */
[----:B-1----:R-:W-:Y:S01]  /*41a0*/  F2FP.F16.F32.PACK_AB R14, R3, R20 ;  /* 0x00000014030e723e */ /* 0x002fe200000000ff */
[----:B------:R-:W-:Y:S01]  /*41b0*/  FADD.FTZ R20, R20, R21 ;  /* 0x0000001514147221 */ /* 0x000fe20000010000 */
[----:B---3--:R-:W-:-:S03]  /*41c0*/  IMAD.MOV.U32 R106, RZ, RZ, R135 ;  /* 0x000000ffff6a7224 */ /* 0x008fc600078e0087 */
[----:B0-----:R-:W-:Y:S01]  /*41d0*/  FADD.FTZ R5, R3, R20 ;  /* 0x0000001403057221 */ /* 0x001fe20000010000 */
[----:B------:R-:W-:Y:S01]  /*41e0*/  VIADD R3, R88, 0xfffffffe ;  /* 0xfffffffe58037836 */ /* 0x000fe20000000000 */
[----:B------:R-:W0:Y:S01]  /*41f0*/  MUFU.EX2 R49, R49 ;  /* 0x0000003100317308 */ /* 0x000e220000000800 */
[C---:B----4-:R-:W-:Y:S01]  /*4200*/  F2FP.F16.F32.PACK_AB R13, R31.reuse, R104 ;  /* 0x000000681f0d723e */ /* 0x050fe200000000ff */
[----:B------:R-:W-:Y:S01]  /*4210*/  FADD.FTZ R25, R31, R0 ;  /* 0x000000001f197221 */ /* 0x000fe20000010000 */
[--C-:B------:R-:W-:Y:S01]  /*4220*/  IMAD.MOV.U32 R104, RZ, RZ, R135.reuse ;  /* 0x000000ffff687224 */ /* 0x100fe200078e0087 */
[----:B------:R-:W-:Y:S01]  /*4230*/  ISETP.GE.AND P1, PT, R3, R22, PT ;  /* 0x000000160300720c */ /* 0x000fe20003f26270 */
[----:B------:R-:W-:Y:S01]  /*4240*/  IMAD.MOV.U32 R88, RZ, RZ, R135 ;  /* 0x000000ffff587224 */ /* 0x000fe200078e0087 */
[----:B0-----:R-:W-:Y:S01]  /*4250*/  F2FP.F16.F32.PACK_AB R15, R49, R42 ;  /* 0x0000002a310f723e */ /* 0x001fe200000000ff */
[----:B------:R-:W-:-:S04]  /*4260*/  FADD.FTZ R42, R42, R25 ;  /* 0x000000192a2a7221 */ /* 0x000fc80000010000 */
[----:B------:R2:W-:Y:S01]  /*4270*/  STSM.16.M88.4 [R17+0x6000], R12 ;  /* 0x0060000c11007844 */ /* 0x0005e20000000200 */
[----:B------:R-:W-:Y:S01]  /*4280*/  FADD.FTZ R6, R49, R42 ;  /* 0x0000002a31067221 */ /* 0x000fe20000010000 */
[----:B------:R0:W-:Y:S06]  /*4290*/  MEMBAR.ALL.CTA ;  /* 0x0000000000007992 */ /* 0x0001ec0000008000 */
[----:B0-----:R-:W0:Y:S02]  /*42a0*/  FENCE.VIEW.ASYNC.S ;  /* 0x00000000000073c6 */ /* 0x001e240000000000 */
[----:B0-----:R-:W-:Y:S01]  /*42b0*/  NOP ;  /* 0x0000000000007918 */ /* 0x001fe20000000000 */
[----:B------:R-:W-:Y:S05]  /*42c0*/  @!P1 BRA `(.L_x_10198) ;  /* 0x0000002800a09947 */ /* 0x000fea0003800000 */
[----:B------:R-:W-:Y:S01]  /*42d0*/  IMAD.MOV.U32 R4, RZ, RZ, R78 ;  /* 0x000000ffff047224 */ /* 0x000fe200078e004e */
[----:B------:R-:W-:Y:S01]  /*42e0*/  MOV R0, R47 ;  /* 0x0000002f00007202 */ /* 0x000fe20000000f00 */
        /* <DEDUP_REMOVED lines=26> */
[----:B------:R-:W-:-:S05]  /*4490*/  ULDC UR10, c[0x0][0x9d8] ;  /* 0x00027600000a7ab9 */ /* 0x000fca0000000800 */
.L_x_10209:
[----:B------:R-:W-:Y:S01]  /*44a0*/  ISETP.NE.AND P2, PT, RZ, UR40, PT ;  /* 0x00000028ff007c0c */ /* 0x000fe2000bf45270 */
[----:B------:R-:W-:-:S04]  /*44b0*/  UISETP.NE.AND UP0, UPT, UR11, 0x1, UPT ;  /* 0x000000010b00788c */ /* 0x000fc8000bf05270 */
[----:B------:R-:W-:-:S06]  /*44c0*/  USEL UR6, URZ, 0x1, UP0 ;  /* 0x000000013f067887 */ /* 0x000fcc0008000000 */
[----:B------:R-:W-:Y:S02]  /*44d0*/  LOP3.LUT R2, R7, UR6, RZ, 0x3c, !PT ;  /* 0x0000000607027c12 */ /* 0x000fe4000f8e3cff */
[----:B------:R-:W-:Y:S05]  /*44e0*/  @P2 BRA `(.L_x_10199) ;  /* 0x0000000000342947 */ /* 0x000fea0003800000 */
[----:B------:R-:W-:Y:S05]  /*44f0*/  @!P0 BRA `(.L_x_10200) ;  /* 0x0000000000048947 */ /* 0x000fea0003800000 */
[----:B------:R-:W-:Y:S01]  /*4500*/  BPT.TRAP 0x1 ;  /* 0x000000040000795c */ /* 0x000fe20000300000 */
.L_x_10200:
[----:B------:R-:W-:Y:S01]  /*4510*/  UIADD3 UR6, UR11, 0x1, URZ ;  /* 0x000000010b067890 */ /* 0x000fe2000fffe03f */
[----:B--2---:R-:W-:-:S03]  /*4520*/  SHF.L.U32 R8, R2, 0x1f, RZ ;  /* 0x0000001f02087819 */ /* 0x004fc600000006ff */
[----:B------:R-:W-:-:S04]  /*4530*/  UISETP.NE.AND UP0, UPT, UR6, 0x2, UPT ;  /* 0x000000020600788c */ /* 0x000fc8000bf05270 */
[----:B------:R-:W-:-:S04]  /*4540*/  USEL UR6, UR6, URZ, UP0 ;  /* 0x0000003f06067287 */ /* 0x000fc80008000000 */
[----:B------:R-:W-:-:S09]  /*4550*/  ULEA UR6, UR6, UR41, 0x3 ;  /* 0x0000002906067291 */ /* 0x000fd2000f8e183f */
[----:B------:R0:W1:Y:S01]  /*4560*/  SYNCS.PHASECHK.TRANS64.TRYWAIT P1, [UR6+0x2d830], R8 ;  /* 0x02d83008ff0075a7 */ /* 0x0000620008020146 */
[----:B------:R-:W-:Y:S05]  /*4570*/  @!P0 BRA `(.L_x_10201) ;  /* 0x0000000000048947 */ /* 0x000fea0003800000 */
[----:B------:R-:W-:Y:S01]  /*4580*/  BPT.TRAP 0x1 ;  /* 0x000000040000795c */ /* 0x000fe20000300000 */
.L_x_10201:
[----:B-1----:R-:W-:Y:S05]  /*4590*/  @P1 BRA `(.L_x_10199) ;  /* 0x0000000000081947 */ /* 0x002fea0003800000 */
[----:B------:R-:W1:Y:S02]  /*45a0*/  SYNCS.PHASECHK.TRANS64.TRYWAIT P1, [UR6+0x2d830], R8 ;  /* 0x02d83008ff0075a7 */ /* 0x000e640008020146 */
[----:B-1----:R-:W-:Y:S05]  /*45b0*/  @!P1 BRA `(.L_x_10202) ;  /* 0x000000b000d89947 */ /* 0x002fea0003800000 */
.L_x_10199:
[----:B-12---:R-:W1:Y:S01]  /*45c0*/  S2R R9, SR_TID.X ;  /* 0x0000000000097919 */ /* 0x006e620000002100 */
[----:B------:R-:W-:Y:S01]  /*45d0*/  UIADD3 UR38, UR11, 0x1, URZ ;  /* 0x000000010b267890 */ /* 0x000fe2000fffe03f */
[----:B------:R-:W-:Y:S01]  /*45e0*/  UMOV UR7, 0x80000020 ;  /* 0x8000002000077882 */ /* 0x000fe20000000000 */
[----:B------:R-:W-:Y:S02]  /*45f0*/  UMOV UR32, UR8 ;  /* 0x0000000800207c82 */ /* 0x000fe40008000000 */
[----:B------:R-:W-:Y:S01]  /*4600*/  UISETP.NE.AND UP0, UPT, UR38, 0x2, UPT ;  /* 0x000000022600788c */ /* 0x000fe2000bf05270 */
[----:B------:R-:W-:Y:S01]  /*4610*/  UMOV UR33, UR9 ;  /* 0x0000000900217c82 */ /* 0x000fe20008000000 */
[----:B------:R-:W-:Y:S02]  /*4620*/  UMOV UR35, 0x80000020 ;  /* 0x8000002000237882 */ /* 0x000fe40000000000 */
[----:B------:R-:W-:Y:S01]  /*4630*/  USEL UR38, UR38, URZ, UP0 ;  /* 0x0000003f26267287 */ /* 0x000fe20008000000 */
[----:B------:R-:W-:Y:S01]  /*4640*/  UMOV UR15, 0x80000020 ;  /* 0x80000020000f7882 */ /* 0x000fe20000000000 */
[----:B------:R-:W-:-:S02]  /*4650*/  UMOV UR19, 0x80000020 ;  /* 0x8000002000137882 */ /* 0x000fc40000000000 */
[----:B------:R-:W-:Y:S01]  /*4660*/  UIMAD UR6, UR38, 0x600, UR28 ;  /* 0x00000600260678a4 */ /* 0x000fe2000f8e021c */
[----:B------:R-:W-:Y:S01]  /*4670*/  UMOV UR23, 0x80000020 ;  /* 0x8000002000177882 */ /* 0x000fe20000000000 */
[----:B------:R-:W-:Y:S02]  /*4680*/  UMOV UR27, 0x80000020 ;  /* 0x80000020001b7882 */ /* 0x000fe40000000000 */
[----:B------:R-:W-:Y:S02]  /*4690*/  UIADD3 UR34, UR6, 0x2, URZ ;  /* 0x0000000206227890 */ /* 0x000fe4000fffe03f */
[----:B------:R-:W-:Y:S02]  /*46a0*/  UIADD3 UR14, UR6, 0x200, URZ ;  /* 0x00000200060e7890 */ /* 0x000fe4000fffe03f */
[----:B------:R-:W-:Y:S02]  /*46b0*/  UIADD3 UR18, UR6, 0x202, URZ ;  /* 0x0000020206127890 */ /* 0x000fe4000fffe03f */
[----:B------:R-:W-:-:S02]  /*46c0*/  UIADD3 UR22, UR6, 0x400, URZ ;  /* 0x0000040006167890 */ /* 0x000fc4000fffe03f */
        /* <DEDUP_REMOVED lines=25> */
.L_x_10204:
[----:B------:R-:W-:Y:S01]  /*4860*/  ULEA UR6, UR11, UR41, 0x3 ;  /* 0x000000290b067291 */ /* 0x000fe2000f8e183f */
[----:B------:R-:W-:-:S08]  /*4870*/  SHF.L.U32 R7, R7, 0x1f, RZ ;  /* 0x0000001f07077819 */ /* 0x000fd000000006ff */
[----:B------:R0:W1:Y:S01]  /*4880*/  SYNCS.PHASECHK.TRANS64.TRYWAIT P1, [UR6+0x2d850], R7 ;  /* 0x02d85007ff0075a7 */ /* 0x0000620008020146 */
[----:B------:R-:W-:Y:S05]  /*4890*/  @!P0 BRA `(.L_x_10205) ;  /* 0x0000000000048947 */ /* 0x000fea0003800000 */
[----:B------:R-:W-:Y:S01]  /*48a0*/  BPT.TRAP 0x1 ;  /* 0x000000040000795c */ /* 0x000fe20000300000 */
.L_x_10205:
[----:B-1----:R-:W-:Y:S05]  /*48b0*/  @P1 BRA `(.L_x_10203) ;  /* 0x0000000000081947 */ /* 0x002fea0003800000 */
[----:B------:R-:W1:Y:S02]  /*48c0*/  SYNCS.PHASECHK.TRANS64.TRYWAIT P1, [UR6+0x2d850], R7 ;  /* 0x02d85007ff0075a7 */ /* 0x000e640008020146 */
[----:B-1----:R-:W-:Y:S05]  /*48d0*/  @!P1 BRA `(.L_x_10206) ;  /* 0x000000b000289947 */ /* 0x002fea0003800000 */
.L_x_10203:
[----:B------:R-:W-:Y:S01]  /*48e0*/  UIADD3 UR6, UR41, 0x400, URZ ;  /* 0x0000040029067890 */ /* 0x000fe2000fffe03f */
[----:B------:R-:W-:Y:S01]  /*48f0*/  WARPGROUP.ARRIVE ;  /* 0x00000000000079c5 */ /* 0x000fe20000000000 */
[----:B------:R-:W-:-:S05]  /*4900*/  ULOP3.LUT UR7, UR39, 0x10000, URZ, 0xfc, !UPT ;  /* 0x0001000027077892 */ /* 0x000fca000f8efc3f */
[----:B------:R-:W1:Y:S01]  /*4910*/  S2R R9, SR_TID.X ;  /* 0x0000000000097919 */ /* 0x000e620000002100 */
[----:B------:R-:W-:Y:S01]  /*4920*/  USHF.R.U32.HI UR6, URZ, 0x4, UR6 ;  /* 0x000000043f067899 */ /* 0x000fe20008011606 */
[----:B------:R-:W-:Y:S01]  /*4930*/  UMOV UR33, 0x40000040 ;  /* 0x4000004000217882 */ /* 0x000fe20000000000 */
[----:B------:R-:W-:Y:S02]  /*4940*/  UMOV UR35, 0x80000020 ;  /* 0x8000002000237882 */ /* 0x000fe40000000000 */
[----:B------:R-:W-:Y:S01]  /*4950*/  ULOP3.LUT UR6, UR6, 0x3fff, URZ, 0xc0, !UPT ;  /* 0x00003fff06067892 */ /* 0x000fe2000f8ec03f */
[----:B------:R-:W-:-:S03]  /*4960*/  UMOV UR32, UR7 ;  /* 0x0000000700207c82 */ /* 0x000fc60008000000 */
        /* <DEDUP_REMOVED lines=8> */
[----:B-1----:R-:W-:Y:S02]  /*49f0*/  SHF.R.U32.HI R8, RZ, 0x7, R9 ;  /* 0x00000007ff087819 */ /* 0x002fe40000011609 */
[----:B------:R-:W-:-:S03]  /*4a00*/  ISETP.GE.U32.AND P1, PT, R9, 0x180, PT ;  /* 0x000001800900780c */ /* 0x000fc60003f26070 */
[----:B0-----:R-:W-:-:S05]  /*4a10*/  VIADD R7, R8, 0x9 ;  /* 0x0000000908077836 */ /* 0x001fca0000000000 */
[----:B------:R-:W-:Y:S01]  /*4a20*/  SEL R7, R7, 0x9, !P1 ;  /* 0x0000000907077807 */ /* 0x000fe20004800000 */
        /* <DEDUP_REMOVED lines=49> */
.L_x_10207:
        /* <DEDUP_REMOVED lines=106> */
[----:B------:R0:W3:Y:S01]  /*53e0*/  MUFU.TANH R49, R72 ;  /* 0x0000004800317308 */ /* 0x0000e20000002400 */
[----:B-1----:R-:W-:-:S07]  /*53f0*/  FMNMX.FTZ R61, R45, R61, !PT ;  /* 0x0000003d2d3d7209 */ /* 0x002fce0007810000 */
[----:B------:R1:W4:Y:S01]  /*5400*/  MUFU.TANH R52, R73 ;  /* 0x0000004900347308 */ /* 0x0003220000002400 */
[----:B--2---:R-:W-:Y:S01]  /*5410*/  FMNMX.FTZ R64, R48, R61, !PT ;  /* 0x0000003d30407209 */ /* 0x004fe20007810000 */
[----:B0-----:R-:W-:Y:S01]  /*5420*/  FMUL.FTZ R72, R75, UR10 ;  /* 0x0000000a4b487c20 */ /* 0x001fe20008410000 */
[----:B------:R-:W-:-:S05]  /*5430*/  FMUL.FTZ R75, R82, UR10 ;  /* 0x0000000a524b7c20 */ /* 0x000fca0008410000 */
[----:B------:R0:W2:Y:S01]  /*5440*/  MUFU.TANH R53, R76 ;  /* 0x0000004c00357308 */ /* 0x0000a20000002400 */
[----:B---3--:R-:W-:Y:S01]  /*5450*/  FMNMX.FTZ R64, R49, R64, !PT ;  /* 0x0000004031407209 */ /* 0x008fe20007810000 */
[----:B-1----:R-:W-:-:S06]  /*5460*/  FMUL.FTZ R73, R78, UR10 ;  /* 0x0000000a4e497c20 */ /* 0x002fcc0008410000 */
[----:B------:R1:W3:Y:S01]  /*5470*/  MUFU.TANH R56, R77 ;  /* 0x0000004d00387308 */ /* 0x0002e20000002400 */
[----:B----4-:R-:W-:Y:S01]  /*5480*/  FMNMX.FTZ R65, R52, R64, !PT ;  /* 0x0000004034417209 */ /* 0x010fe20007810000 */
[----:B0-----:R-:W-:-:S06]  /*5490*/  FMUL.FTZ R76, R83, UR10 ;  /* 0x0000000a534c7c20 */ /* 0x001fcc0008410000 */
[----:B------:R-:W0:Y:S01]  /*54a0*/  MUFU.TANH R57, R80 ;  /* 0x0000005000397308 */ /* 0x000e220000002400 */
[----:B--2---:R-:W-:Y:S01]  /*54b0*/  FMNMX.FTZ R65, R53, R65, !PT ;  /* 0x0000004135417209 */ /* 0x004fe20007810000 */
[----:B-1----:R-:W-:-:S06]  /*54c0*/  FMUL.FTZ R77, R86, UR10 ;  /* 0x0000000a564d7c20 */ /* 0x002fcc0008410000 */
[----:B------:R-:W1:Y:S01]  /*54d0*/  MUFU.TANH R60, R81 ;  /* 0x00000051003c7308 */ /* 0x000e620000002400 */
[----:B---3--:R-:W-:-:S07]  /*54e0*/  FMNMX.FTZ R65, R56, R65, !PT ;  /* 0x0000004138417209 */ /* 0x008fce0007810000 */
        /* <DEDUP_REMOVED lines=8> */
[----:B------:R-:W-:-:S04]  /*5570*/  FMUL.FTZ R65, R47, UR10 ;  /* 0x0000000a2f417c20 */ /* 0x000fc80008410000 */
[----:B------:R-:W0:Y:S02]  /*5580*/  SHFL.BFLY PT, R69, R68, 0x2, 0x1f ;  /* 0x0c401f0044457f89 */ /* 0x000e2400000e0000 */
[----:B------:R-:W3:Y:S08]  /*5590*/  MUFU.TANH R13, R13 ;  /* 0x0000000d000d7308 */ /* 0x000ef00000002400 */
[----:B------:R-:W4:Y:S08]  /*55a0*/  MUFU.TANH R14, R14 ;  /* 0x0000000e000e7308 */ /* 0x000f300000002400 */
        /* <DEDUP_REMOVED lines=10> */
[----:B--2---:R-:W-:Y:S01]  /*5650*/  FMNMX.FTZ R68, R10, R68, !PT ;  /* 0x000000440a447209 */ /* 0x004fe20007810000 */
[----:B------:R-:W-:-:S03]  /*5660*/  FADD.FTZ R80, -R47, R0 ;  /* 0x000000002f507221 */ /* 0x000fc60000010100 */
[----:B---3--:R-:W-:-:S03]  /*5670*/  FMNMX.FTZ R68, R13, R68, !PT ;  /* 0x000000440d447209 */ /* 0x008fc60007810000 */
[----:B------:R-:W2:Y:S01]  /*5680*/  MUFU.TANH R46, R46 ;  /* 0x0000002e002e7308 */ /* 0x000ea20000002400 */
[----:B----4-:R-:W-:-:S04]  /*5690*/  FMNMX.FTZ R68, R14, R68, !PT ;  /* 0x000000440e447209 */ /* 0x010fc80007810000 */
[----:B-----5:R-:W-:-:S03]  /*56a0*/  FMNMX.FTZ R68, R21, R68, !PT ;  /* 0x0000004415447209 */ /* 0x020fc60007810000 */
[----:B------:R-:W3:Y:S01]  /*56b0*/  MUFU.TANH R65, R65 ;  /* 0x0000004100417308 */ /* 0x000ee20000002400 */
[----:B0-----:R-:W-:-:S04]  /*56c0*/  FMNMX.FTZ R68, R24, R68, !PT ;  /* 0x0000004418447209 */ /* 0x001fc80007810000 */
[----:B------:R-:W-:-:S03]  /*56d0*/  FMNMX.FTZ R68, R38, R68, !PT ;  /* 0x0000004426447209 */ /* 0x000fc60007810000 */
[----:B------:R-:W0:Y:S01]  /*56e0*/  MUFU.TANH R50, R50 ;  /* 0x0000003200327308 */ /* 0x000e220000002400 */
[----:B------:R-:W-:-:S04]  /*56f0*/  FMNMX.FTZ R68, R39, R68, !PT ;  /* 0x0000004427447209 */ /* 0x000fc80007810000 */
[----:B------:R-:W-:-:S03]  /*5700*/  FMNMX.FTZ R69, R42, R68, !PT ;  /* 0x000000442a457209 */ /* 0x000fc60007810000 */
[----:B------:R-:W4:Y:S01]  /*5710*/  MUFU.TANH R51, R51 ;  /* 0x0000003300337308 */ /* 0x000f220000002400 */
[----:B-1----:R-:W-:-:S07]  /*5720*/  FMNMX.FTZ R69, R43, R69, !PT ;  /* 0x000000452b457209 */ /* 0x002fce0007810000 */
[----:B------:R-:W1:Y:S08]  /*5730*/  MUFU.TANH R54, R54 ;  /* 0x0000003600367308 */ /* 0x000e700000002400 */
[----:B------:R2:W-:Y:S08]  /*5740*/  MUFU.TANH R68, R70 ;  /* 0x0000004600447308 */ /* 0x0005f00000002400 */
[----:B------:R-:W5:Y:S01]  /*5750*/  MUFU.TANH R55, R55 ;  /* 0x0000003700377308 */ /* 0x000f620000002400 */
[----:B--2---:R-:W-:-:S04]  /*5760*/  FMNMX.FTZ R70, R46, R69, !PT ;  /* 0x000000452e467209 */ /* 0x004fc80007810000 */
[----:B---3--:R-:W-:-:S03]  /*5770*/  FMNMX.FTZ R70, R65, R70, !PT ;  /* 0x0000004641467209 */ /* 0x008fc60007810000 */
[----:B------:R-:W2:Y:S08]  /*5780*/  MUFU.TANH R58, R58 ;  /* 0x0000003a003a7308 */ /* 0x000eb00000002400 */
[----:B------:R0:W-:Y:S08]  /*5790*/  MUFU.TANH R69, R71 ;  /* 0x0000004700457308 */ /* 0x0001f00000002400 */
[----:B------:R-:W3:Y:S01]  /*57a0*/  MUFU.TANH R59, R59 ;  /* 0x0000003b003b7308 */ /* 0x000ee20000002400 */
[----:B0-----:R-:W-:-:S04]  /*57b0*/  FMNMX.FTZ R71, R50, R70, !PT ;  /* 0x0000004632477209 */ /* 0x001fc80007810000 */
[----:B----4-:R-:W-:-:S03]  /*57c0*/  FMNMX.FTZ R71, R51, R71, !PT ;  /* 0x0000004733477209 */ /* 0x010fc60007810000 */
[----:B------:R-:W0:Y:S01]  /*57d0*/  MUFU.TANH R62, R62 ;  /* 0x0000003e003e7308 */ /* 0x000e220000002400 */
[----:B-1----:R-:W-:-:S04]  /*57e0*/  FMNMX.FTZ R71, R54, R71, !PT ;  /* 0x0000004736477209 */ /* 0x002fc80007810000 */
[----:B-----5:R-:W-:-:S03]  /*57f0*/  FMNMX.FTZ R71, R55, R71, !PT ;  /* 0x0000004737477209 */ /* 0x020fc60007810000 */
[----:B------:R-:W1:Y:S01]  /*5800*/  MUFU.TANH R63, R63 ;  /* 0x0000003f003f7308 */ /* 0x000e620000002400 */
[----:B--2---:R-:W-:-:S04]  /*5810*/  FMNMX.FTZ R71, R58, R71, !PT ;  /* 0x000000473a477209 */ /* 0x004fc80007810000 */
[----:B---3--:R-:W-:-:S03]  /*5820*/  FMNMX.FTZ R71, R59, R71, !PT ;  /* 0x000000473b477209 */ /* 0x008fc60007810000 */
[----:B------:R-:W2:Y:S01]  /*5830*/  MUFU.TANH R66, R66 ;  /* 0x0000004200427308 */ /* 0x000ea20000002400 */
[----:B0-----:R-:W-:-:S07]  /*5840*/  FMNMX.FTZ R71, R62, R71, !PT ;  /* 0x000000473e477209 */ /* 0x001fce0007810000 */
[----:B------:R-:W0:Y:S01]  /*5850*/  MUFU.TANH R67, R67 ;  /* 0x0000004300437308 */ /* 0x000e220000002400 */
[----:B-1----:R-:W-:-:S07]  /*5860*/  FMNMX.FTZ R71, R63, R71, !PT ;  /* 0x000000473f477209 */ /* 0x002fce0007810000 */
[----:B------:R1:W3:Y:S01]  /*5870*/  MUFU.TANH R70, R74 ;  /* 0x0000004a00467308 */ /* 0x0002e20000002400 */
[----:B--2---:R-:W-:-:S07]  /*5880*/  FMNMX.FTZ R71, R66, R71, !PT ;  /* 0x0000004742477209 */ /* 0x004fce0007810000 */
[----:B------:R-:W2:Y:S01]  /*5890*/  MUFU.TANH R72, R72 ;  /* 0x0000004800487308 */ /* 0x000ea20000002400 */
[----:B0-----:R-:W-:Y:S01]  /*58a0*/  FMNMX.FTZ R71, R67, R71, !PT ;  /* 0x0000004743477209 */ /* 0x001fe20007810000 */
[----:B-1----:R-:W-:Y:S01]  /*58b0*/  FMUL.FTZ R74, R79, UR10 ;  /* 0x0000000a4f4a7c20 */ /* 0x002fe20008410000 */
[----:B------:R-:W-:Y:S02]  /*58c0*/  FMUL.FTZ R79, R87, UR10 ;  /* 0x0000000a574f7c20 */ /* 0x000fe40008410000 */
[----:B------:R-:W-:-:S03]  /*58d0*/  FMNMX.FTZ R71, R68, R71, !PT ;  /* 0x0000004744477209 */ /* 0x000fc60007810000 */
[----:B------:R-:W0:Y:S01]  /*58e0*/  MUFU.TANH R73, R73 ;  /* 0x0000004900497308 */ /* 0x000e220000002400 */
[----:B------:R-:W-:-:S04]  /*58f0*/  FMNMX.FTZ R71, R69, R71, !PT ;  /* 0x0000004745477209 */ /* 0x000fc80007810000 */
[----:B---3--:R-:W-:-:S03]  /*5900*/  FMNMX.FTZ R71, R70, R71, !PT ;  /* 0x0000004746477209 */ /* 0x008fc60007810000 */
        /* <DEDUP_REMOVED lines=15> */
[----:B0-----:R-:W-:Y:S02]  /*5a00*/  FMNMX.FTZ R78, R78, R71, !PT ;  /* 0x000000474e4e7209 */ /* 0x001fe40007810000 */
[----:B------:R-:W0:Y:S03]  /*5a10*/  LDC R71, c[0x0][0x988] ;  /* 0x00026200ff477b82 */ /* 0x000e260000000800 */
[----:B------:R-:W-:Y:S01]  /*5a20*/  FADD.FTZ R81, -R78, R4 ;  /* 0x000000044e517221 */ /* 0x000fe20000010100 */
[-C--:B0-----:R-:W-:Y:S01]  /*5a30*/  FMUL.FTZ R0, R47, R71.reuse ;  /* 0x000000472f007220 */ /* 0x081fe20000410000 */
        /* <DEDUP_REMOVED lines=68> */
[-CC-:B------:R-:W-:Y:S01]  /*5e80*/  FFMA.FTZ R74, R74, R71.reuse, -R64.reuse ;  /* 0x000000474a4a7223 */ /* 0x180fe20000010840 */
[-CC-:B------:R-:W-:Y:S01]  /*5e90*/  FFMA.FTZ R75, R75, R71.reuse, -R64.reuse ;  /* 0x000000474b4b7223 */ /* 0x180fe20000010840 */
[-CC-:B------:R-:W-:Y:S01]  /*5ea0*/  FFMA.FTZ R76, R76, R71.reuse, -R64.reuse ;  /* 0x000000474c4c7223 */ /* 0x180fe20000010840 */
[-CC-:B------:R-:W-:Y:S01]  /*5eb0*/  FFMA.FTZ R77, R77, R71.reuse, -R64.reuse ;  /* 0x000000474d4d7223 */ /* 0x180fe20000010840 */
[----:B------:R-:W-:Y:S01]  /*5ec0*/  FFMA.FTZ R64, R79, R71, -R64 ;  /* 0x000000474f407223 */ /* 0x000fe20000010840 */
        /* <DEDUP_REMOVED lines=126> */
.L_x_10208:
[----:B------:R-:W-:Y:S01]  /*66b0*/  ULEA UR6, UR11, UR41, 0x3 ;  /* 0x000000290b067291 */ /* 0x000fe2000f8e183f */
[----:B------:R-:W-:Y:S01]  /*66c0*/  F2FP.F16.F32.PACK_AB R9, R10, R9 ;  /* 0x000000090a09723e */ /* 0x000fe200000000ff */
[-C--:B------:R-:W-:Y:S01]  /*66d0*/  FMUL.FTZ R88, R88, R4.reuse ;  /* 0x0000000458587220 */ /* 0x080fe20000410000 */
[----:B------:R-:W-:Y:S01]  /*66e0*/  F2FP.F16.F32.PACK_AB R10, R12, R11 ;  /* 0x0000000b0c0a723e */ /* 0x000fe200000000ff */
[----:B------:R-:W-:Y:S01]  /*66f0*/  UIADD3 UR6, UR6, 0x2d860, URZ ;  /* 0x0002d86006067890 */ /* 0x000fe2000fffe03f */
[----:B------:R-:W-:Y:S01]  /*6700*/  F2FP.F16.F32.PACK_AB R8, R8, R7 ;  /* 0x000000070808723e */ /* 0x000fe200000000ff */
[----:B------:R-:W-:Y:S01]  /*6710*/  UMOV UR11, UR38 ;  /* 0x00000026000b7c82 */ /* 0x000fe20008000000 */
[----:B------:R-:W-:Y:S01]  /*6720*/  F2FP.F16.F32.PACK_AB R11, R14, R13 ;  /* 0x0000000d0e0b723e */ /* 0x000fe200000000ff */
[----:B------:R-:W-:Y:S01]  /*6730*/  UPRMT UR6, UR42, 0x654, UR6 ;  /* 0x000006542a067896 */ /* 0x000fe20008000006 */
[----:B------:R-:W-:Y:S01]  /*6740*/  F2FP.F16.F32.PACK_AB R12, R20, R15 ;  /* 0x0000000f140c723e */ /* 0x000fe200000000ff */
[-C--:B------:R-:W-:Y:S01]  /*6750*/  FMUL.FTZ R89, R89, R4.reuse ;  /* 0x0000000459597220 */ /* 0x080fe20000410000 */
[----:B------:R-:W-:Y:S01]  /*6760*/  F2FP.F16.F32.PACK_AB R13, R24, R21 ;  /* 0x00000015180d723e */ /* 0x000fe200000000ff */
[-C--:B------:R-:W-:Y:S01]  /*6770*/  FMUL.FTZ R92, R92, R4.reuse ;  /* 0x000000045c5c7220 */ /* 0x080fe20000410000 */
[----:B------:R-:W-:Y:S01]  /*6780*/  F2FP.F16.F32.PACK_AB R14, R26, R25 ;  /* 0x000000191a0e723e */ /* 0x000fe200000000ff */
[----:B------:R-:W-:Y:S01]  /*6790*/  FMUL.FTZ R93, R93, R4 ;  /* 0x000000045d5d7220 */ /* 0x000fe20000410000 */
[----:B------:R-:W-:Y:S01]  /*67a0*/  F2FP.F16.F32.PACK_AB R15, R39, R38 ;  /* 0x00000026270f723e */ /* 0x000fe200000000ff */
[----:B------:R-:W-:Y:S01]  /*67b0*/  FMUL.FTZ R96, R96, R4 ;  /* 0x0000000460607220 */ /* 0x000fe20000410000 */
[----:B------:R-:W-:Y:S01]  /*67c0*/  F2FP.F16.F32.PACK_AB R24, R28, R27 ;  /* 0x0000001b1c18723e */ /* 0x000fe200000000ff */
[----:B------:R-:W-:Y:S01]  /*67d0*/  SYNCS.ARRIVE.TRANS64.RED.A1T0 RZ, [UR6], RZ ;  /* 0x000000ffffff79a7 */ /* 0x000fe20008100406 */
[----:B------:R-:W-:Y:S01]  /*67e0*/  F2FP.F16.F32.PACK_AB R25, R43, R42 ;  /* 0x0000002a2b19723e */ /* 0x000fe200000000ff */
[----:B------:R0:W-:Y:S01]  /*67f0*/  STSM.16.M88.4 [R16+0x21800], R8 ;  /* 0x0218000810007844 */ /* 0x0001e20000000200 */
[----:B------:R-:W-:Y:S01]  /*6800*/  F2FP.F16.F32.PACK_AB R26, R30, R29 ;  /* 0x0000001d1e1a723e */ /* 0x000fe200000000ff */
[----:B------:R-:W-:Y:S01]  /*6810*/  FMUL.FTZ R97, R97, R4 ;  /* 0x0000000461617220 */ /* 0x000fe20000410000 */
[----:B------:R-:W-:Y:S01]  /*6820*/  F2FP.F16.F32.PACK_AB R27, R65, R46 ;  /* 0x0000002e411b723e */ /* 0x000fe200000000ff */
[----:B------:R1:W-:Y:S01]  /*6830*/  STSM.16.M88.4 [R23], R12 ;  /* 0x0000000c17007844 */ /* 0x0003e20000000200 */
[----:B------:R-:W-:Y:S01]  /*6840*/  F2FP.F16.F32.PACK_AB R28, R32, R31 ;  /* 0x0000001f201c723e */ /* 0x000fe200000000ff */
[----:B------:R-:W-:Y:S01]  /*6850*/  FMUL.FTZ R100, R100, R4 ;  /* 0x0000000464647220 */ /* 0x000fe20000410000 */
[----:B------:R-:W-:Y:S01]  /*6860*/  F2FP.F16.F32.PACK_AB R29, R51, R50 ;  /* 0x00000032331d723e */ /* 0x000fe200000000ff */
[----:B------:R2:W-:Y:S01]  /*6870*/  STSM.16.M88.4 [R18], R24 ;  /* 0x0000001812007844 */ /* 0x0005e20000000200 */
[----:B------:R-:W-:Y:S01]  /*6880*/  F2FP.F16.F32.PACK_AB R30, R34, R33 ;  /* 0x00000021221e723e */ /* 0x000fe200000000ff */
[----:B------:R-:W-:Y:S01]  /*6890*/  FMUL.FTZ R101, R101, R4 ;  /* 0x0000000465657220 */ /* 0x000fe20000410000 */
[----:B------:R-:W-:Y:S01]  /*68a0*/  F2FP.F16.F32.PACK_AB R31, R55, R54 ;  /* 0x00000036371f723e */ /* 0x000fe200000000ff */
[----:B------:R-:W-:Y:S01]  /*68b0*/  FMUL.FTZ R104, R104, R4 ;  /* 0x0000000468687220 */ /* 0x000fe20000410000 */
[----:B------:R-:W-:Y:S01]  /*68c0*/  F2FP.F16.F32.PACK_AB R80, R52, R80 ;  /* 0x000000503450723e */ /* 0x000fe200000000ff */
[----:B------:R-:W-:Y:S01]  /*68d0*/  FMUL.FTZ R105, R105, R4 ;  /* 0x0000000469697220 */ /* 0x000fe20000410000 */
[----:B------:R-:W-:Y:S01]  /*68e0*/  F2FP.F16.F32.PACK_AB R81, R72, R70 ;  /* 0x000000464851723e */ /* 0x000fe200000000ff */
[----:B------:R3:W-:Y:S01]  /*68f0*/  STSM.16.M88.4 [R17], R28 ;  /* 0x0000001c11007844 */ /* 0x0007e20000000200 */
[----:B0-----:R-:W-:Y:S01]  /*6900*/  F2FP.F16.F32.PACK_AB R8, R36, R35 ;  /* 0x000000232408723e */ /* 0x001fe200000000ff */
[----:B------:R-:W-:Y:S01]  /*6910*/  FMUL.FTZ R108, R108, R4 ;  /* 0x000000046c6c7220 */ /* 0x000fe20000410000 */
[----:B------:R-:W-:Y:S01]  /*6920*/  F2FP.F16.F32.PACK_AB R9, R59, R58 ;  /* 0x0000003a3b09723e */ /* 0x000fe200000000ff */
[-C--:B------:R-:W-:Y:S01]  /*6930*/  FMUL.FTZ R109, R109, R4.reuse ;  /* 0x000000046d6d7220 */ /* 0x080fe20000410000 */
[----:B------:R-:W-:Y:S01]  /*6940*/  F2FP.F16.F32.PACK_AB R10, R40, R37 ;  /* 0x00000025280a723e */ /* 0x000fe200000000ff */
[----:B------:R-:W-:Y:S01]  /*6950*/  FMUL.FTZ R112, R112, R4 ;  /* 0x0000000470707220 */ /* 0x000fe20000410000 */
        /* <DEDUP_REMOVED lines=10> */
[----:B------:R-:W-:Y:S01]  /*6a00*/  F2FP.F16.F32.PACK_AB R82, R56, R53 ;  /* 0x000000353852723e */ /* 0x000fe200000000ff */
[-C--:B------:R-:W-:Y:S01]  /*6a10*/  FMUL.FTZ R121, R121, R4.reuse ;  /* 0x0000000479797220 */ /* 0x080fe20000410000 */
[----:B------:R-:W-:Y:S01]  /*6a20*/  F2FP.F16.F32.PACK_AB R83, R74, R73 ;  /* 0x000000494a53723e */ /* 0x000fe200000000ff */
[----:B------:R3:W-:Y:S01]  /*6a30*/  STSM.16.M88.4 [R136], R12 ;  /* 0x0000000c88007844 */ /* 0x0007e20000000200 */
[----:B--2---:R-:W-:Y:S01]  /*6a40*/  F2FP.F16.F32.PACK_AB R24, R60, R57 ;  /* 0x000000393c18723e */ /* 0x004fe200000000ff */
[-C--:B------:R-:W-:Y:S01]  /*6a50*/  FMUL.FTZ R124, R124, R4.reuse ;  /* 0x000000047c7c7220 */ /* 0x080fe20000410000 */
[----:B------:R-:W-:Y:S01]  /*6a60*/  F2FP.F16.F32.PACK_AB R25, R76, R75 ;  /* 0x0000004b4c19723e */ /* 0x000fe200000000ff */
[----:B------:R3:W-:Y:S01]  /*6a70*/  STSM.16.M88.4 [R18+0x6000], R80 ;  /* 0x0060005012007844 */ /* 0x0007e20000000200 */
[----:B------:R-:W-:Y:S01]  /*6a80*/  F2FP.F16.F32.PACK_AB R26, R0, R61 ;  /* 0x0000003d001a723e */ /* 0x000fe200000000ff */
[-C--:B------:R-:W-:Y:S01]  /*6a90*/  FMUL.FTZ R125, R125, R4.reuse ;  /* 0x000000047d7d7220 */ /* 0x080fe20000410000 */
[----:B------:R-:W-:Y:S01]  /*6aa0*/  F2FP.F16.F32.PACK_AB R27, R64, R77 ;  /* 0x0000004d401b723e */ /* 0x000fe200000000ff */
[----:B------:R-:W-:Y:S01]  /*6ab0*/  FMUL.FTZ R128, R128, R4 ;  /* 0x0000000480807220 */ /* 0x000fe20000410000 */
[----:B------:R-:W-:Y:S01]  /*6ac0*/  ISETP.GT.AND P1, PT, R3, R22, PT ;  /* 0x000000160300720c */ /* 0x000fe20003f24270 */
[-C--:B------:R-:W-:Y:S01]  /*6ad0*/  FMUL.FTZ R129, R129, R4.reuse ;  /* 0x0000000481817220 */ /* 0x080fe20000410000 */
[-C--:B------:R-:W-:Y:S01]  /*6ae0*/  FMUL.FTZ R132, R132, R4.reuse ;  /* 0x0000000484847220 */ /* 0x080fe20000410000 */
[----:B------:R3:W-:Y:S01]  /*6af0*/  STSM.16.M88.4 [R17+0x6000], R24 ;  /* 0x0060001811007844 */ /* 0x0007e20000000200 */
[----:B------:R-:W-:Y:S01]  /*6b00*/  FMUL.FTZ R133, R133, R4 ;  /* 0x0000000485857220 */ /* 0x000fe20000410000 */
        /* <DEDUP_REMOVED lines=33> */
[----:B------:R-:W-:Y:S01]  /*6d20*/  IMAD.MOV.U32 R7, RZ, RZ, R2 ;  /* 0x000000ffff077224 */ /* 0x000fe200078e0002 */
[----:B0-----:R-:W-:Y:S01]  /*6d30*/  NOP ;  /* 0x0000000000007918 */ /* 0x001fe20000000000 */
[----:B---3--:R-:W-:Y:S05]  /*6d40*/  @P1 BRA `(.L_x_10209) ;  /* 0xffffffd400d41947 */ /* 0x008fea000383ffff */
.L_x_10198:
[----:B------:R-:W-:Y:S06]  /*6d50*/  BAR.ARV 0x8, 0x200 ;  /* 0x0208000000007b1d */ /* 0x000fec0000002000 */
[----:B------:R-:W-:Y:S05]  /*6d60*/  @!P0 BRA `(.L_x_10210) ;  /* 0x0000000000048947 */ /* 0x000fea0003800000 */
[----:B------:R-:W-:Y:S01]  /*6d70*/  BPT.TRAP 0x1 ;  /* 0x000000040000795c */ /* 0x000fe20000300000 */
.L_x_10210:
[----:B------:R-:W-:Y:S01]  /*6d80*/  ULEA UR4, UR38, UR41, 0x3 ;  /* 0x0000002926047291 */ /* 0x000fe2000f8e183f */
[----:B------:R-:W-:-:S08]  /*6d90*/  SHF.L.U32 R0, R2, 0x1f, RZ ;  /* 0x0000001f02007819 */ /* 0x000fd000000006ff */
[----:B------:R0:W1:Y:S01]  /*6da0*/  SYNCS.PHASECHK.TRANS64.TRYWAIT P1, [UR4+0x2d850], R0 ;  /* 0x02d85000ff0075a7 */ /* 0x0000620008020144 */
[----:B------:R-:W-:Y:S05]  /*6db0*/  @!P0 BRA `(.L_x_10211) ;  /* 0x0000000000048947 */ /* 0x000fea0003800000 */
[----:B------:R-:W-:Y:S01]  /*6dc0*/  BPT.TRAP 0x1 ;  /* 0x000000040000795c */ /* 0x000fe20000300000 */
.L_x_10211:
[----:B-1----:R-:W-:Y:S05]  /*6dd0*/  @P1 BRA `(.L_x_10212) ;  /* 0x0000000000081947 */ /* 0x002fea0003800000 */
[----:B------:R-:W1:Y:S02]  /*6de0*/  SYNCS.PHASECHK.TRANS64.TRYWAIT P1, [UR4+0x2d850], R0 ;  /* 0x02d85000ff0075a7 */ /* 0x000e640008020144 */
[----:B-1----:R-:W-:Y:S05]  /*6df0*/  @!P1 BRA `(.L_x_10213) ;  /* 0x0000008800f89947 */ /* 0x002fea0003800000 */
.L_x_10212:
[----:B------:R-:W-:Y:S01]  /*6e00*/  UIADD3 UR41, UR41, 0x400, URZ ;  /* 0x0000040029297890 */ /* 0x000fe2000fffe03f */
[----:B------:R-:W-:Y:S01]  /*6e10*/  WARPGROUP.ARRIVE ;  /* 0x00000000000079c5 */ /* 0x000fe20000000000 */
[----:B------:R-:W-:Y:S01]  /*6e20*/  ULOP3.LUT UR39, UR39, 0x10000, URZ, 0xfc, !UPT ;  /* 0x0001000027277892 */ /* 0x000fe2000f8efc3f */
[----:B01----:R-:W0:Y:S01]  /*6e30*/  SHFL.BFLY PT, R0, R5, 0x2, 0x1f ;  /* 0x0c401f0005007f89 */ /* 0x003e2200000e0000 */
[----:B------:R-:W-:Y:S01]  /*6e40*/  USHF.R.U32.HI UR41, URZ, 0x4, UR41 ;  /* 0x000000043f297899 */ /* 0x000fe20008011629 */
[----:B------:R-:W-:Y:S01]  /*6e50*/  MOV R53, RZ ;  /* 0x000000ff00357202 */ /* 0x000fe20000000f00 */
[----:B------:R-:W-:Y:S01]  /*6e60*/  UMOV UR9, 0x40000040 ;  /* 0x4000004000097882 */ /* 0x000fe20000000000 */
[----:B------:R-:W-:Y:S01]  /*6e70*/  UMOV UR11, 0x80000020 ;  /* 0x80000020000b7882 */ /* 0x000fe20000000000 */
[----:B------:R-:W-:Y:S01]  /*6e80*/  ULOP3.LUT UR41, UR41, 0x3fff, URZ, 0xc0, !UPT ;  /* 0x00003fff29297892 */ /* 0x000fe2000f8ec03f */
[----:B------:R-:W1:Y:S01]  /*6e90*/  SHFL.BFLY PT, R3, R6, 0x2, 0x1f ;  /* 0x0c401f0006037f89 */ /* 0x000e6200000e0000 */
[----:B------:R-:W-:-:S02]  /*6ea0*/  UMOV UR8, UR39 ;  /* 0x0000002700087c82 */ /* 0x000fc40008000000 */
[----:B------:R-:W-:-:S04]  /*6eb0*/  ULOP3.LUT UR5, UR41, 0x2000000, URZ, 0xfc, !UPT ;  /* 0x0200000029057892 */ /* 0x000fc8000f8efc3f */
[----:B------:R-:W-:-:S07]  /*6ec0*/  UIMAD UR5, UR38, 0x600, UR5 ;  /* 0x00000600260578a4 */ /* 0x000fce000f8e0205 */
[----:B------:R-:W-:Y:S02]  /*6ed0*/  UMOV UR10, UR5 ;  /* 0x00000005000a7c82 */ /* 0x000fe40008000000 */
[----:B------:R-:W-:Y:S01]  /*6ee0*/  HGMMA.64x96x16.F32 R88, gdesc[UR8].tnspB, R88, gsb0 ;  /* 0x41600000085879f0 */ /* 0x000fe20008000858 */
[----:B------:R-:W-:Y:S01]  /*6ef0*/  UIADD3 UR8, UR39, 0x2, URZ ;  /* 0x0000000227087890 */ /* 0x000fe2000fffe03f */
[----:B0-----:R-:W-:Y:S01]  /*6f00*/  FADD.FTZ R0, R0, R5 ;  /* 0x0000000500007221 */ /* 0x001fe20000010000 */
[----:B------:R-:W-:Y:S01]  /*6f10*/  UIADD3 UR10, UR5, 0x40, URZ ;  /* 0x00000040050a7890 */ /* 0x000fe2000fffe03f */
[----:B------:R-:W-:Y:S01]  /*6f20*/  UMOV UR9, 0x40000040 ;  /* 0x4000004000097882 */ /* 0x000fe20000000000 */
[----:B------:R-:W-:Y:S01]  /*6f30*/  UMOV UR11, 0x80000020 ;  /* 0x80000020000b7882 */ /* 0x000fe20000000000 */
[----:B-1----:R-:W-:Y:S02]  /*6f40*/  FADD.FTZ R7, R3, R6 ;  /* 0x0000000603077221 */ /* 0x002fe40000010000 */
[----:B------:R-:W2:Y:S04]  /*6f50*/  SHFL.BFLY PT, R3, R0, 0x1, 0x1f ;  /* 0x0c201f0000037f89 */ /* 0x000ea800000e0000 */
[----:B------:R-:W0:Y:S01]  /*6f60*/  SHFL.BFLY PT, R4, R7, 0x1, 0x1f ;  /* 0x0c201f0007047f89 */ /* 0x000e2200000e0000 */
[----:B--2---:R-:W-:Y:S01]  /*6f70*/  FADD.FTZ R9, R0, R3 ;  /* 0x0000000300097221 */ /* 0x004fe20000010000 */
[----:B------:R-:W-:-:S02]  /*6f80*/  IMAD.MOV.U32 R0, RZ, RZ, -0x800000 ;  /* 0xff800000ff007424 */ /* 0x000fc400078e00ff */
[----:B------:R-:W-:Y:S02]  /*6f90*/  IMAD.MOV.U32 R3, RZ, RZ, -0x800000 ;  /* 0xff800000ff037424 */ /* 0x000fe400078e00ff */
[----:B0-----:R-:W-:Y:S01]  /*6fa0*/  FADD.FTZ R10, R7, R4 ;  /* 0x00000004070a7221 */ /* 0x001fe20000010000 */
[----:B------:R-:W-:Y:S01]  /*6fb0*/  FSETP.NE.FTZ.AND P1, PT, R9, RZ, PT ;  /* 0x000000ff0900720b */ /* 0x000fe20003f35000 */
[----:B------:R-:W-:-:S03]  /*6fc0*/  IMAD.MOV.U32 R4, RZ, RZ, RZ ;  /* 0x000000ffff047224 */ /* 0x000fc600078e00ff */
        /* <DEDUP_REMOVED lines=59> */
.L_x_10214:
[----:B------:R-:W2:Y:S01]  /*7380*/  LDL.LU R5, [R1+0x8] ;  /* 0x0000080001057983 */ /* 0x000ea20000300800 */
        /* <DEDUP_REMOVED lines=55> */
[----:B------:R-:W-:Y:S01]  /*7700*/  LOP3.LUT R2, R2, UR4, RZ, 0x3c, !PT ;  /* 0x0000000402027c12 */ /* 0x000fe2000f8e3cff */
[----:B------:R-:W-:Y:S01]  /*7710*/  USEL UR38, UR38, URZ, UP0 ;  /* 0x0000003f26267287 */ /* 0x000fe20008000000 */
[----:B--2---:R-:W-:-:S05]  /*7720*/  VIADD R5, R5, 0x1 ;  /* 0x0000000105057836 */ /* 0x004fca0000000000 */
[----:B------:R0:W-:Y:S06]  /*7730*/  STL [R1+0x8], R5 ;  /* 0x0000080501007387 */ /* 0x0001ec0000100800 */
.L_x_10190:
[----:B------:R-:W1:Y:S08]  /*7740*/  S2UR UR42, SR_CgaCtaId ;  /* 0x00000000002a79c3 */ /* 0x000e700000008800 */
[----:B------:R-:W-:Y:S06]  /*7750*/  BAR.SYNC.DEFER_BLOCKING 0x5, 0x200 ;  /* 0x0148000000007b1d */ /* 0x000fec0000010000 */
[----:B------:R-:W-:Y:S01]  /*7760*/  UMOV UR41, 0x400 ;  /* 0x0000040000297882 */ /* 0x000fe20000000000 */
[----:B------:R-:W-:Y:S01]  /*7770*/  BSSY B0, `(.L_x_10215) ;  /* 0x0000278000007945 */ /* 0x000fe20003800000 */
[----:B-1----:R-:W-:-:S09]  /*7780*/  ULEA UR41, UR42, UR41, 0x18 ;  /* 0x000000292a297291 */ /* 0x002fd2000f8ec03f */
[----:B0-----:R-:W0:Y:S01]  /*7790*/  LDS.128 R4, [UR41+0x2d8d0] ;  /* 0x02d8d029ff047984 */ /* 0x001e220008000c00 */
[----:B------:R-:W-:Y:S06]  /*77a0*/  BAR.ARV 0x4, 0x200 ;  /* 0x0108000000007b1d */ /* 0x000fec0000002000 */
[----:B------:R-:W-:Y:S05]  /*77b0*/  @P0 BRA `(.L_x_10216) ;  /* 0x0000001c00300947 */ /* 0x000fea0003800000 */
[----:B---3--:R-:W2:Y:S01]  /*77c0*/  LDL R8, [R1+0x44] ;  /* 0x0000440001087983 */ /* 0x008ea20000100800 */
[----:B------:R-:W1:Y:S03]  /*77d0*/  S2UR UR6, SR_SWINHI ;  /* 0x00000000000679c3 */ /* 0x000e660000002f00 */
[----:B------:R-:W3:Y:S01]  /*77e0*/  LDL R86, [R1+0x40] ;  /* 0x0000400001567983 */ /* 0x000ee20000100800 */
[----:B------:R-:W-:Y:S01]  /*77f0*/  UMOV UR4, UR41 ;  /* 0x0000002900047c82 */ /* 0x000fe20008000000 */
[----:B-1----:R-:W-:Y:S01]  /*7800*/  UMOV UR5, UR6 ;  /* 0x0000000600057c82 */ /* 0x002fe20008000000 */
[----:B------:R-:W-:Y:S02]  /*7810*/  IMAD.U32 R76, RZ, RZ, UR4 ;  /* 0x00000004ff4c7e24 */ /* 0x000fe4000f8e00ff */
[----:B------:R-:W-:Y:S01]  /*7820*/  IMAD.U32 R77, RZ, RZ, UR5 ;  /* 0x00000005ff4d7e24 */ /* 0x000fe2000f8e00ff */
[----:B------:R-:W-:Y:S01]  /*7830*/  SHF.L.U64.HI R84, R137, 0x2, R143 ;  /* 0x0000000289547819 */ /* 0x000fe2000001028f */
[----:B------:R-:W-:Y:S01]  /*7840*/  ULDC.64 UR4, c[0x0][0xc08] ;  /* 0x0003020000047ab9 */ /* 0x000fe20000000a00 */
[----:B------:R-:W-:Y:S01]  /*7850*/  BAR.SYNC.DEFER_BLOCKING 0x1, 0x180 ;  /* 0x0046000000007b1d */ /* 0x000fe20000010000 */
[----:B--2---:R-:W-:-:S03]  /*7860*/  IMAD.WIDE R8, R8, 0x2, R76 ;  /* 0x0000000208087825 */ /* 0x004fc600078e024c */
[----:B------:R-:W-:-:S04]  /*7870*/  IADD3 R83, P1, R8, 0x6000, RZ ;  /* 0x0000600008537810 */ /* 0x000fc80007f3e0ff */
[----:B0-----:R-:W-:Y:S02]  /*7880*/  LOP3.LUT R4, R83, 0x180, RZ, 0xc0, !PT ;  /* 0x0000018053047812 */ /* 0x001fe400078ec0ff */
[----:B------:R-:W-:Y:S02]  /*7890*/  IADD3 R79, P3, R8, 0x3000, RZ ;  /* 0x00003000084f7810 */ /* 0x000fe40007f7e0ff */
[----:B------:R-:W-:Y:S02]  /*78a0*/  SHF.R.U64 R4, R4, 0x3, RZ ;  /* 0x0000000304047819 */ /* 0x000fe400000012ff */
[C---:B------:R-:W-:Y:S02]  /*78b0*/  IADD3 R85, P0, R8.reuse, 0x6020, RZ ;  /* 0x0000602008557810 */ /* 0x040fe40007f1e0ff */
[C---:B------:R-:W-:Y:S02]  /*78c0*/  IADD3 R31, P4, R8.reuse, 0x20, RZ ;  /* 0x00000020081f7810 */ /* 0x040fe40007f9e0ff */
[----:B------:R-:W-:-:S02]  /*78d0*/  LOP3.LUT R11, R8, 0x180, RZ, 0xc0, !PT ;  /* 0x00000180080b7812 */ /* 0x000fc400078ec0ff */
[----:B------:R-:W-:Y:S02]  /*78e0*/  LOP3.LUT R12, R4, R83, RZ, 0x3c, !PT ;  /* 0x00000053040c7212 */ /* 0x000fe400078e3cff */
[----:B------:R-:W-:Y:S02]  /*78f0*/  LOP3.LUT R22, R79, 0x180, RZ, 0xc0, !PT ;  /* 0x000001804f167812 */ /* 0x000fe400078ec0ff */
[----:B------:R-:W-:Y:S02]  /*7900*/  LOP3.LUT R10, R85, 0x180, RZ, 0xc0, !PT ;  /* 0x00000180550a7812 */ /* 0x000fe400078ec0ff */
[----:B------:R-:W-:Y:S02]  /*7910*/  LOP3.LUT R4, R31, 0x180, RZ, 0xc0, !PT ;  /* 0x000001801f047812 */ /* 0x000fe400078ec0ff */
[----:B------:R-:W-:Y:S02]  /*7920*/  IADD3 R81, P2, R8, 0x3020, RZ ;  /* 0x0000302008517810 */ /* 0x000fe40007f5e0ff */
[----:B------:R-:W-:-:S02]  /*7930*/  SHF.R.U64 R11, R11, 0x3, RZ ;  /* 0x000000030b0b7819 */ /* 0x000fc400000012ff */
[----:B------:R-:W-:Y:S02]  /*7940*/  SHF.R.U64 R22, R22, 0x3, RZ ;  /* 0x0000000316167819 */ /* 0x000fe400000012ff */
[----:B------:R-:W-:Y:S02]  /*7950*/  SHF.R.U64 R10, R10, 0x3, RZ ;  /* 0x000000030a0a7819 */ /* 0x000fe400000012ff */
[----:B------:R-:W-:Y:S02]  /*7960*/  SHF.R.U64 R4, R4, 0x3, RZ ;  /* 0x0000000304047819 */ /* 0x000fe400000012ff */
[----:B------:R-:W-:Y:S02]  /*7970*/  LOP3.LUT R8, R11, R8, RZ, 0x3c, !PT ;  /* 0x000000080b087212 */ /* 0x000fe400078e3cff */
[----:B------:R-:W-:Y:S01]  /*7980*/  LOP3.LUT R14, R81, 0x180, RZ, 0xc0, !PT ;  /* 0x00000180510e7812 */ /* 0x000fe200078ec0ff */
[--C-:B------:R-:W-:Y:S01]  /*7990*/  IMAD.X R27, RZ, RZ, R9.reuse, P0 ;  /* 0x000000ffff1b7224 */ /* 0x100fe200000e0609 */
[----:B------:R-:W-:Y:S01]  /*79a0*/  LOP3.LUT R28, R22, R79, RZ, 0x3c, !PT ;  /* 0x0000004f161c7212 */ /* 0x000fe200078e3cff */
[--C-:B------:R-:W-:Y:S01]  /*79b0*/  IMAD.X R25, RZ, RZ, R9.reuse, P4 ;  /* 0x000000ffff197224 */ /* 0x100fe200020e0609 */
[----:B------:R-:W-:Y:S01]  /*79c0*/  LOP3.LUT R26, R10, R85, RZ, 0x3c, !PT ;  /* 0x000000550a1a7212 */ /* 0x000fe200078e3cff */
[----:B------:R-:W0:Y:S01]  /*79d0*/  LDC.64 R78, c[0x0][0xc00] ;  /* 0x00030000ff4e7b82 */ /* 0x000e220000000a00 */
[----:B------:R-:W-:Y:S01]  /*79e0*/  LOP3.LUT R24, R4, R31, RZ, 0x3c, !PT ;  /* 0x0000001f04187212 */ /* 0x000fe200078e3cff */
[--C-:B------:R-:W-:Y:S01]  /*79f0*/  IMAD.X R15, RZ, RZ, R9.reuse, P2 ;  /* 0x000000ffff0f7224 */ /* 0x100fe200010e0609 */
[-C--:B------:R-:W-:Y:S01]  /*7a00*/  IADD3.X R13, RZ, R9.reuse, RZ, P1, !PT ;  /* 0x00000009ff0d7210 */ /* 0x080fe20000ffe4ff */
[----:B------:R-:W-:Y:S01]  /*7a10*/  IMAD.X R29, RZ, RZ, R9, P3 ;  /* 0x000000ffff1d7224 */ /* 0x000fe200018e0609 */
[----:B------:R-:W-:-:S02]  /*7a20*/  MOV R30, R8 ;  /* 0x00000008001e7202 */ /* 0x000fc40000000f00 */
[----:B------:R-:W-:Y:S02]  /*7a30*/  SHF.R.U64 R14, R14, 0x3, RZ ;  /* 0x000000030e0e7819 */ /* 0x000fe400000012ff */
[----:B------:R-:W-:Y:S02]  /*7a40*/  F2FP.F16.F32.PACK_AB R8, R21, R20 ;  /* 0x000000141508723e */ /* 0x000fe400000000ff */
[----:B------:R-:W-:Y:S02]  /*7a50*/  F2FP.F16.F32.PACK_AB R9, R55, R54 ;  /* 0x000000363709723e */ /* 0x000fe400000000ff */
[----:B------:R-:W-:Y:S02]  /*7a60*/  F2FP.F16.F32.PACK_AB R10, R33, R32 ;  /* 0x00000020210a723e */ /* 0x000fe400000000ff */
[----:B------:R-:W-:Y:S02]  /*7a70*/  F2FP.F16.F32.PACK_AB R11, R57, R56 ;  /* 0x00000038390b723e */ /* 0x000fe400000000ff */
[----:B------:R-:W-:-:S02]  /*7a80*/  MOV R22, R26 ;  /* 0x0000001a00167202 */ /* 0x000fc40000000f00 */
[----:B------:R-:W-:Y:S02]  /*7a90*/  MOV R82, R24 ;  /* 0x0000001800527202 */ /* 0x000fe40000000f00 */
[----:B------:R-:W-:Y:S02]  /*7aa0*/  LOP3.LUT R14, R14, R81, RZ, 0x3c, !PT ;  /* 0x000000510e0e7212 */ /* 0x000fe400078e3cff */
[----:B------:R-:W-:Y:S02]  /*7ab0*/  F2FP.F16.F32.PACK_AB R24, R35, R34 ;  /* 0x000000222318723e */ /* 0x000fe400000000ff */
[----:B------:R-:W-:Y:S02]  /*7ac0*/  F2FP.F16.F32.PACK_AB R25, R59, R58 ;  /* 0x0000003a3b19723e */ /* 0x000fe400000000ff */
[----:B------:R-:W-:Y:S02]  /*7ad0*/  F2FP.F16.F32.PACK_AB R26, R37, R36 ;  /* 0x00000024251a723e */ /* 0x000fe400000000ff */
[----:B------:R-:W-:Y:S01]  /*7ae0*/  F2FP.F16.F32.PACK_AB R27, R61, R60 ;  /* 0x0000003c3d1b723e */ /* 0x000fe200000000ff */
[----:B------:R1:W-:Y:S01]  /*7af0*/  STSM.16.M88.4 [R30], R8 ;  /* 0x000000081e007844 */ /* 0x0003e20000000200 */
[----:B------:R-:W-:-:S02]  /*7b00*/  MOV R4, R28 ;  /* 0x0000001c00047202 */ /* 0x000fc40000000f00 */
[----:B------:R-:W-:Y:S02]  /*7b10*/  F2FP.F16.F32.PACK_AB R28, R39, R38 ;  /* 0x00000026271c723e */ /* 0x000fe400000000ff */
[----:B------:R-:W-:Y:S02]  /*7b20*/  F2FP.F16.F32.PACK_AB R29, R63, R62 ;  /* 0x0000003e3f1d723e */ /* 0x000fe400000000ff */
[----:B------:R-:W-:Y:S01]  /*7b30*/  F2FP.F16.F32.PACK_AB R31, R65, R64 ;  /* 0x00000040411f723e */ /* 0x000fe200000000ff */
[----:B------:R2:W-:Y:S01]  /*7b40*/  STSM.16.M88.4 [R82], R24 ;  /* 0x0000001852007844 */ /* 0x0005e20000000200 */
[----:B------:R-:W-:Y:S02]  /*7b50*/  MOV R80, R12 ;  /* 0x0000000c00507202 */ /* 0x000fe40000000f00 */
[----:B------:R-:W-:Y:S02]  /*7b60*/  MOV R81, R14 ;  /* 0x0000000e00517202 */ /* 0x000fe40000000f00 */
[----:B------:R-:W-:-:S02]  /*7b70*/  F2FP.F16.F32.PACK_AB R12, R47, R46 ;  /* 0x0000002e2f0c723e */ /* 0x000fc400000000ff */
[----:B-1----:R-:W-:Y:S02]  /*7b80*/  F2FP.F16.F32.PACK_AB R30, R41, R40 ;  /* 0x00000028291e723e */ /* 0x002fe400000000ff */
[----:B------:R-:W-:Y:S02]  /*7b90*/  F2FP.F16.F32.PACK_AB R8, R43, R42 ;  /* 0x0000002a2b08723e */ /* 0x000fe400000000ff */
[----:B------:R-:W-:Y:S02]  /*7ba0*/  F2FP.F16.F32.PACK_AB R9, R67, R66 ;  /* 0x000000424309723e */ /* 0x000fe400000000ff */
[----:B------:R-:W-:Y:S02]  /*7bb0*/  F2FP.F16.F32.PACK_AB R10, R45, R44 ;  /* 0x0000002c2d0a723e */ /* 0x000fe400000000ff */
        /* <DEDUP_REMOVED lines=8> */
[----:B------:R1:W-:Y:S04]  /*7c40*/  STSM.16.M88.4 [R4], R28 ;  /* 0x0000001c04007844 */ /* 0x0003e80000000200 */
[----:B------:R2:W-:Y:S04]  /*7c50*/  STSM.16.M88.4 [R81], R8 ;  /* 0x0000000851007844 */ /* 0x0005e80000000200 */
[----:B------:R-:W-:Y:S04]  /*7c60*/  STSM.16.M88.4 [R80], R12 ;  /* 0x0000000c50007844 */ /* 0x000fe80000000200 */
[----:B------:R4:W-:Y:S01]  /*7c70*/  STSM.16.M88.4 [R22], R24 ;  /* 0x0000001816007844 */ /* 0x0009e20000000200 */
[----:B0-----:R-:W-:Y:S01]  /*7c80*/  ISETP.NE.U32.AND P0, PT, R78, RZ, PT ;  /* 0x000000ff4e00720c */ /* 0x001fe20003f05070 */
[----:B------:R-:W-:-:S03]  /*7c90*/  IMAD.SHL.U32 R83, R137, 0x4, RZ ;  /* 0x0000000489537824 */ /* 0x000fc600078e00ff */
[----:B------:R-:W-:Y:S01]  /*7ca0*/  ISETP.NE.AND.EX P0, PT, R79, RZ, PT, P0 ;  /* 0x000000ff4f00720c */ /* 0x000fe20003f05300 */
[----:B------:R-:W-:Y:S01]  /*7cb0*/  BAR.SYNC.DEFER_BLOCKING 0x1, 0x180 ;  /* 0x0046000000007b1d */ /* 0x000fe20000010000 */
[----:B-1----:R-:W-:Y:S01]  /*7cc0*/  IADD3 R28, P1, R83, R78, RZ ;  /* 0x0000004e531c7210 */ /* 0x002fe20007f3e0ff */
[----:B------:R-:W-:-:S04]  /*7cd0*/  IMAD.MOV.U32 R4, RZ, RZ, RZ ;  /* 0x000000ffff047224 */ /* 0x000fc800078e00ff */
[----:B------:R-:W-:Y:S02]  /*7ce0*/  IMAD.X R29, R84, 0x1, R79, P1 ;  /* 0x00000001541d7824 */ /* 0x000fe400008e064f */
[----:B--2---:R-:W0:Y:S08]  /*7cf0*/  LDC R11, c[0x0][0xad4] ;  /* 0x0002b500ff0b7b82 */ /* 0x004e300000000800 */
[----:B----4-:R-:W1:Y:S08]  /*7d00*/  LDC R22, c[0x0][0xbe8] ;  /* 0x0002fa00ff167b82 */ /* 0x010e700000000800 */
[----:B------:R-:W2:Y:S01]  /*7d10*/  LDC.64 R14, c[0x0][0xba8] ;  /* 0x0002ea00ff0e7b82 */ /* 0x000ea20000000a00 */
[----:B------:R-:W4:Y:S01]  /*7d20*/  @P0 LDG.E R4, desc[UR36][R28.64] ;  /* 0x000000241c040981 */ /* 0x000f22000c1e1900 */
[----:B------:R-:W-:-:S04]  /*7d30*/  ISETP.NE.U32.AND P1, PT, RZ, UR4, PT ;  /* 0x00000004ff007c0c */ /* 0x000fc8000bf25070 */
[----:B------:R-:W-:-:S13]  /*7d40*/  ISETP.NE.AND.EX P1, PT, RZ, UR5, PT, P1 ;  /* 0x00000005ff007c0c */ /* 0x000fda000bf25310 */
[----:B------:R-:W-:-:S04]  /*7d50*/  @P1 IADD3 R8, P2, R83, UR4, RZ ;  /* 0x0000000453081c10 */ /* 0x000fc8000ff5e0ff */
[----:B------:R-:W-:Y:S02]  /*7d60*/  @P1 IADD3.X R9, R84, UR5, RZ, P2, !PT ;  /* 0x0000000554091c10 */ /* 0x000fe400097fe4ff */
[----:B------:R-:W-:Y:S01]  /*7d70*/  ISETP.NE.AND P2, PT, R140, RZ, PT ;  /* 0x000000ff8c00720c */ /* 0x000fe20003f45270 */
[----:B------:R-:W-:-:S03]  /*7d80*/  ULDC UR4, c[0x0][0xa88] ;  /* 0x0002a20000047ab9 */ /* 0x000fc60000000800 */
[----:B0-----:R-:W-:Y:S01]  /*7d90*/  SEL R11, R140, R11, P2 ;  /* 0x0000000b8c0b7207 */ /* 0x001fe20001000000 */
[----:B------:R-:W-:Y:S01]  /*7da0*/  IMAD.U32 R31, RZ, RZ, UR4 ;  /* 0x00000004ff1f7e24 */ /* 0x000fe2000f8e00ff */
[----:B------:R-:W-:Y:S02]  /*7db0*/  MOV R24, 0x9b8 ;  /* 0x000009b800187802 */ /* 0x000fe40000000f00 */
[----:B------:R-:W-:Y:S02]  /*7dc0*/  ISETP.GT.AND P3, PT, R11, 0x1, PT ;  /* 0x000000010b00780c */ /* 0x000fe40003f64270 */
[----:B-1----:R-:W-:Y:S01]  /*7dd0*/  ISETP.NE.AND P4, PT, R22, 0x1, PT ;  /* 0x000000011600780c */ /* 0x002fe20003f85270 */
[----:B------:R0:W5:Y:S01]  /*7de0*/  @P1 LDG.E R31, desc[UR36][R8.64] ;  /* 0x00000024081f1981 */ /* 0x000162000c1e1900 */
[----:B------:R-:W-:-:S04]  /*7df0*/  SEL R24, R24, 0x978, P3 ;  /* 0x0000097818187807 */ /* 0x000fc80001800000 */
[----:B------:R-:W1:Y:S08]  /*7e00*/  LDC.64 R10, c[0x0][R24+0x218] ;  /* 0x00008600180a7b82 */ /* 0x000e700000000a00 */
[----:B0-----:R-:W0:Y:S01]  /*7e10*/  LDC.64 R8, c[0x0][R24+0x220] ;  /* 0x0000880018087b82 */ /* 0x001e220000000a00 */
[----:B------:R-:W-:-:S07]  /*7e20*/  ISETP.NE.U32.AND P2, PT, R78, RZ, PT ;  /* 0x000000ff4e00720c */ /* 0x000fce0003f45070 */
[----:B------:R-:W4:Y:S01]  /*7e30*/  @P4 LDC R26, c[0x0][0xbec] ;  /* 0x0002fb00ff1a4b82 */ /* 0x000f220000000800 */
[----:B------:R-:W-:-:S04]  /*7e40*/  ISETP.NE.AND.EX P2, PT, R79, RZ, PT, P2 ;  /* 0x000000ff4f00720c */ /* 0x000fc80003f45320 */
[----:B------:R-:W-:-:S03]  /*7e50*/  SEL R137, R137, RZ, !P2 ;  /* 0x000000ff89897207 */ /* 0x000fc60005000000 */
[----:B------:R-:W4:Y:S01]  /*7e60*/  @P4 LDC R83, c[0x0][0xbf0] ;  /* 0x0002fc00ff534b82 */ /* 0x000f220000000800 */
[----:B------:R-:W-:-:S07]  /*7e70*/  SEL R143, R143, RZ, !P2 ;  /* 0x000000ff8f8f7207 */ /* 0x000fce0005000000 */
[----:B------:R3:W2:Y:S01]  /*7e80*/  LDC.64 R12, c[0x0][R24+0x228] ;  /* 0x00008a00180c7b82 */ /* 0x0006a20000000a00 */
[----:B0-----:R-:W-:Y:S02]  /*7e90*/  IMAD R9, R9, R137, RZ ;  /* 0x0000008909097224 */ /* 0x001fe400078e02ff */
[----:B-1----:R-:W-:Y:S02]  /*7ea0*/  IMAD R81, R11, R139, RZ ;  /* 0x0000008b0b517224 */ /* 0x002fe400078e02ff */
[----:B------:R-:W-:Y:S02]  /*7eb0*/  IMAD R143, R8, R143, R9 ;  /* 0x0000008f088f7224 */ /* 0x000fe400078e0209 */
[----:B------:R-:W-:Y:S01]  /*7ec0*/  IMAD.WIDE.U32 R10, R10, R139, RZ ;  /* 0x0000008b0a0a7225 */ /* 0x000fe200078e00ff */
[----:B---3--:R-:W0:Y:S03]  /*7ed0*/  LDC.64 R24, c[0x0][R24+0x210] ;  /* 0x0000840018187b82 */ /* 0x008e260000000a00 */
[----:B------:R-:W-:-:S04]  /*7ee0*/  IMAD.WIDE.U32 R8, R8, R137, RZ ;  /* 0x0000008908087225 */ /* 0x000fc800078e00ff */
[----:B------:R-:W-:Y:S01]  /*7ef0*/  IMAD R27, R141, 0xc0, R86 ;  /* 0x000000c08d1b7824 */ /* 0x000fe200078e0256 */
[----:B------:R-:W-:Y:S01]  /*7f00*/  SEL R79, R156, RZ, P3 ;  /* 0x000000ff9c4f7207 */ /* 0x000fe20001800000 */
[----:B------:R-:W-:Y:S01]  /*7f10*/  IMAD.IADD R143, R9, 0x1, R143 ;  /* 0x00000001098f7824 */ /* 0x000fe200078e028f */
[----:B--2---:R-:W1:Y:S01]  /*7f20*/  @!P3 LDC R14, c[0x0][0xb50] ;  /* 0x0002d400ff0ebb82 */ /* 0x004e620000000800 */
[----:B------:R-:W-:Y:S02]  /*7f30*/  IMAD.MOV.U32 R9, RZ, RZ, R27 ;  /* 0x000000ffff097224 */ /* 0x000fe400078e001b */
[----:B------:R-:W-:Y:S02]  /*7f40*/  IMAD.IADD R11, R11, 0x1, R81 ;  /* 0x000000010b0b7824 */ /* 0x000fe400078e0251 */
[-C--:B------:R-:W-:Y:S02]  /*7f50*/  IMAD R81, R13, R79.reuse, RZ ;  /* 0x0000004f0d517224 */ /* 0x080fe400078e02ff */
[----:B------:R-:W-:Y:S01]  /*7f60*/  IMAD.WIDE.U32 R12, R12, R79, RZ ;  /* 0x0000004f0c0c7225 */ /* 0x000fe200078e00ff */
[----:B------:R-:W2:Y:S03]  /*7f70*/  @!P3 LDC R15, c[0x0][0xb54] ;  /* 0x0002d500ff0fbb82 */ /* 0x000ea60000000800 */
[----:B------:R-:W-:Y:S01]  /*7f80*/  IMAD.IADD R81, R13, 0x1, R81 ;  /* 0x000000010d517824 */ /* 0x000fe200078e0251 */
[--C-:B----4-:R-:W-:Y:S01]  /*7f90*/  IADD3 R10, P2, P5, R8, R10, R4.reuse ;  /* 0x0000000a080a7210 */ /* 0x110fe20007d5e004 */
[----:B------:R-:W-:Y:S01]  /*7fa0*/  @P4 IMAD.HI.U32 R8, R27, R26, RZ ;  /* 0x0000001a1b084227 */ /* 0x000fe200078e00ff */
[----:B------:R-:W-:-:S04]  /*7fb0*/  SHF.R.S32.HI R78, RZ, 0x1f, R4 ;  /* 0x0000001fff4e7819 */ /* 0x000fc80000011404 */
[----:B------:R-:W-:Y:S02]  /*7fc0*/  @P4 SHF.R.U32.HI R9, RZ, R83, R8 ;  /* 0x00000053ff094219 */ /* 0x000fe40000011608 */
[----:B------:R-:W-:-:S03]  /*7fd0*/  IADD3.X R11, R143, R11, R78, P2, P5 ;  /* 0x0000000b8f0b7210 */ /* 0x000fc600017ea44e */
[--C-:B------:R-:W-:Y:S01]  /*7fe0*/  IMAD.MOV R26, RZ, RZ, -R9.reuse ;  /* 0x000000ffff1a7224 */ /* 0x100fe200078e0a09 */
[----:B------:R-:W-:Y:S02]  /*7ff0*/  IADD3 R12, P2, P5, R9, R10, R12 ;  /* 0x0000000a090c7210 */ /* 0x000fe40007d5e00c */
[----:B------:R-:W-:Y:S01]  /*8000*/  SHF.R.S32.HI R8, RZ, 0x1f, R9 ;  /* 0x0000001fff087819 */ /* 0x000fe20000011409 */
[----:B------:R-:W-:-:S03]  /*8010*/  IMAD R9, R22, R26, R27 ;  /* 0x0000001a16097224 */ /* 0x000fc600078e021b */
[----:B------:R-:W-:Y:S01]  /*8020*/  IADD3.X R13, R8, R11, R81, P2, P5 ;  /* 0x0000000b080d7210 */ /* 0x000fe200017ea451 */
[-C--:B0-----:R-:W-:Y:S01]  /*8030*/  IMAD R8, R25, R9.reuse, RZ ;  /* 0x0000000919087224 */ /* 0x081fe200078e02ff */
[----:B------:R-:W-:Y:S01]  /*8040*/  SHF.R.S32.HI R11, RZ, 0x1f, R9 ;  /* 0x0000001fff0b7819 */ /* 0x000fe20000011409 */
[----:B------:R-:W-:-:S04]  /*8050*/  IMAD.WIDE.U32 R12, R24, R9, R12 ;  /* 0x00000009180c7225 */ /* 0x000fc800078e000c */
[----:B------:R-:W-:Y:S01]  /*8060*/  IMAD R11, R24, R11, R8 ;  /* 0x0000000b180b7224 */ /* 0x000fe200078e0208 */
[----:B-1----:R-:W-:-:S03]  /*8070*/  LEA R14, P2, R12, R14, 0x2 ;  /* 0x0000000e0c0e7211 */ /* 0x002fc600078410ff */
[----:B------:R-:W-:-:S05]  /*8080*/  IMAD.IADD R8, R13, 0x1, R11 ;  /* 0x000000010d087824 */ /* 0x000fca00078e020b */
[----:B--2---:R-:W-:Y:S01]  /*8090*/  LEA.HI.X R15, R12, R15, R8, 0x2, P2 ;  /* 0x0000000f0c0f7211 */ /* 0x004fe200010f1408 */
[----:B------:R-:W-:Y:S06]  /*80a0*/  @P1 BRA `(.L_x_10217) ;  /* 0x0000000000101947 */ /* 0x000fec0003800000 */
[----:B------:R-:W-:Y:S05]  /*80b0*/  @!P0 BRA `(.L_x_10217) ;  /* 0x00000000000c8947 */ /* 0x000fea0003800000 */
[----:B------:R-:W2:Y:S04]  /*80c0*/  LDG.E R8, desc[UR36][R28.64] ;  /* 0x000000241c087981 */ /* 0x000ea8000c1e1900 */
[----:B-----5:R-:W2:Y:S02]  /*80d0*/  LDG.E R31, desc[UR36][R28.64+0x4] ;  /* 0x000004241c1f7981 */ /* 0x020ea4000c1e1900 */
[----:B--2---:R-:W-:-:S07]  /*80e0*/  IMAD.IADD R31, R31, 0x1, -R8 ;  /* 0x000000011f1f7824 */ /* 0x004fce00078e0a08 */
.L_x_10217:
[----:B------:R-:W2:Y:S01]  /*80f0*/  LDL R13, [R1+0x3c] ;  /* 0x00003c00010d7983 */ /* 0x000ea20000100800 */
[----:B------:R-:W0:Y:S03]  /*8100*/  S2R R8, SR_TID.X ;  /* 0x0000000000087919 */ /* 0x000e260000002100 */
[----:B------:R-:W-:Y:S04]  /*8110*/  SHFL.IDX PT, R9, R15, RZ, 0x1c1f ;  /* 0x001c1fff0f097589 */ /* 0x000fe800000e0000 */
[----:B------:R-:W-:Y:S04]  /*8120*/  SHFL.IDX PT, R10, R14, 0x1, 0x1c1f ;  /* 0x003c1f000e0a7f89 */ /* 0x000fe800000e0000 */
[----:B------:R-:W-:Y:S01]  /*8130*/  SHFL.IDX PT, R11, R15, 0x1, 0x1c1f ;  /* 0x003c1f000f0b7f89 */ /* 0x000fe200000e0000 */
[----:B0-----:R-:W-:-:S04]  /*8140*/  IADD3 R24, R8, -0x80, RZ ;  /* 0xffffff8008187810 */ /* 0x001fc80007ffe0ff */
[----:B------:R-:W-:-:S04]  /*8150*/  SHF.R.S32.HI R12, RZ, 0x1f, R24 ;  /* 0x0000001fff0c7819 */ /* 0x000fc80000011418 */
[----:B------:R-:W-:-:S04]  /*8160*/  LEA.HI R12, R12, R24, RZ, 0x7 ;  /* 0x000000180c0c7211 */ /* 0x000fc800078f38ff */
[----:B------:R-:W-:Y:S01]  /*8170*/  LOP3.LUT R12, R12, 0xffffff80, RZ, 0xc0, !PT ;  /* 0xffffff800c0c7812 */ /* 0x000fe200078ec0ff */
[----:B------:R-:W0:Y:S04]  /*8180*/  SHFL.IDX PT, R8, R14, RZ, 0x1c1f ;  /* 0x001c1fff0e087589 */ /* 0x000e2800000e0000 */
[----:B------:R-:W-:Y:S02]  /*8190*/  IMAD.IADD R12, R24, 0x1, -R12 ;  /* 0x00000001180c7824 */ /* 0x000fe400078e0a0c */
[----:B-----5:R-:W-:-:S03]  /*81a0*/  IMAD R79, R31, R22, RZ ;  /* 0x000000161f4f7224 */ /* 0x020fc600078e02ff */
[----:B------:R-:W-:Y:S01]  /*81b0*/  LOP3.LUT P0, RZ, R12, 0x3, RZ, 0xc0, !PT ;  /* 0x000000030cff7812 */ /* 0x000fe2000780c0ff */
[----:B--2---:R-:W-:-:S04]  /*81c0*/  IMAD R24, R141, 0xc0, R13 ;  /* 0x000000c08d187824 */ /* 0x004fc800078e020d */
[C---:B------:R-:W-:Y:S01]  /*81d0*/  VIADD R12, R24.reuse, 0x8 ;  /* 0x00000008180c7836 */ /* 0x040fe20000000000 */
[----:B------:R-:W-:-:S04]  /*81e0*/  ISETP.GE.OR P1, PT, R24, R79, P0 ;  /* 0x0000004f1800720c */ /* 0x000fc80000726670 */
[-C--:B------:R-:W-:Y:S02]  /*81f0*/  ISETP.GE.OR P0, PT, R12, R79.reuse, P0 ;  /* 0x0000004f0c00720c */ /* 0x080fe40000706670 */
[----:B------:R-:W-:-:S07]  /*8200*/  ISETP.GE.AND P2, PT, R24, R79, PT ;  /* 0x0000004f1800720c */ /* 0x000fce0003f46270 */
[----:B0-----:R0:W-:Y:S04]  /*8210*/  @!P1 ST.E desc[UR36][R8.64], R0 ;  /* 0x0000000008009985 */ /* 0x0011e8000c101924 */
[----:B------:R0:W-:Y:S01]  /*8220*/  @!P0 ST.E desc[UR36][R10.64], R3 ;  /* 0x000000030a008985 */ /* 0x0001e2000c101924 */
[----:B------:R-:W-:Y:S01]  /*8230*/  ISETP.GE.AND P0, PT, R12, R79, PT ;  /* 0x0000004f0c00720c */ /* 0x000fe20003f06270 */
[----:B------:R-:W-:-:S12]  /*8240*/  @P3 BRA `(.L_x_10218) ;  /* 0x0000000800103947 */ /* 0x000fd80003800000 */
[----:B------:R-:W1:Y:S01]  /*8250*/  S2R R13, SR_TID.X ;  /* 0x00000000000d7919 */ /* 0x000e620000002100 */
[----:B------:R-:W2:Y:S01]  /*8260*/  @P4 LDC R41, c[0x0][0xbec] ;  /* 0x0002fb00ff294b82 */ /* 0x000ea20000000800 */
[----:B------:R-:W-:Y:S01]  /*8270*/  ULDC.64 UR4, c[0x0][0xaa0] ;  /* 0x0002a80000047ab9 */ /* 0x000fe20000000a00 */
[----:B------:R-:W-:-:S06]  /*8280*/  ULDC.64 UR6, c[0x0][0xa80] ;  /* 0x0002a00000067ab9 */ /* 0x000fcc0000000a00 */
[----:B------:R-:W3:Y:S01]  /*8290*/  @P4 LDC R43, c[0x0][0xbf0] ;  /* 0x0002fc00ff2b4b82 */ /* 0x000ee20000000800 */
[----:B-1----:R-:W-:-:S05]  /*82a0*/  VIADD R81, R13, 0xffffff80 ;  /* 0xffffff800d517836 */ /* 0x002fca0000000000 */
[----:B------:R-:W-:-:S04]  /*82b0*/  SHF.R.S32.HI R80, RZ, 0x1f, R81 ;  /* 0x0000001fff507819 */ /* 0x000fc80000011451 */
[----:B------:R-:W-:-:S04]  /*82c0*/  LEA.HI R80, R80, R81, RZ, 0x2 ;  /* 0x0000005150507211 */ /* 0x000fc800078f10ff */
[----:B------:R-:W-:-:S05]  /*82d0*/  SHF.R.S32.HI R80, RZ, 0x2, R80 ;  /* 0x00000002ff507819 */ /* 0x000fca0000011450 */
[----:B0-----:R-:W-:-:S04]  /*82e0*/  IMAD R3, R80, 0x20, R138 ;  /* 0x0000002050037824 */ /* 0x001fc800078e028a */
[----:B------:R-:W-:Y:S01]  /*82f0*/  IMAD.WIDE R76, R3, 0x2, R76 ;  /* 0x00000002034c7825 */ /* 0x000fe200078e024c */
[----:B------:R-:W-:Y:S02]  /*8300*/  SHF.R.S32.HI R40, RZ, 0x1f, R81 ;  /* 0x0000001fff287819 */ /* 0x000fe40000011451 */
[----:B------:R-:W-:Y:S02]  /*8310*/  IADD3 R3, P5, R76, 0x7800, RZ ;  /* 0x000078004c037810 */ /* 0x000fe40007fbe0ff */
[----:B------:R-:W-:Y:S02]  /*8320*/  LEA.HI R40, R40, R81, RZ, 0x2 ;  /* 0x0000005128287211 */ /* 0x000fe400078f10ff */
[----:B------:R-:W-:Y:S01]  /*8330*/  LOP3.LUT R0, R3, 0x180, RZ, 0xc0, !PT ;  /* 0x0000018003007812 */ /* 0x000fe200078ec0ff */
[----:B------:R-:W-:Y:S01]  /*8340*/  IMAD.WIDE.U32 R20, R4, UR4, RZ ;  /* 0x0000000404147c25 */ /* 0x000fe2000f8e00ff */
[----:B------:R-:W-:Y:S02]  /*8350*/  LOP3.LUT R40, R40, 0xfffffffc, RZ, 0xc0, !PT ;  /* 0xfffffffc28287812 */ /* 0x000fe400078ec0ff */
[----:B------:R-:W-:Y:S01]  /*8360*/  SHF.R.U64 R0, R0, 0x3, RZ ;  /* 0x0000000300007819 */ /* 0x000fe200000012ff */
[----:B------:R-:W-:Y:S01]  /*8370*/  IMAD.X R37, RZ, RZ, R77, P5 ;  /* 0x000000ffff257224 */ /* 0x000fe200028e064d */
[----:B------:R-:W-:-:S02]  /*8380*/  IADD3 R13, P0, R76, 0x1800, RZ ;  /* 0x000018004c0d7810 */ /* 0x000fc40007f1e0ff */
[----:B------:R-:W-:Y:S01]  /*8390*/  LOP3.LUT R36, R0, R3, RZ, 0x3c, !PT ;  /* 0x0000000300247212 */ /* 0x000fe200078e3cff */
[----:B------:R-:W-:Y:S01]  /*83a0*/  IMAD R3, R78, UR4, RZ ;  /* 0x000000044e037c24 */ /* 0x000fe2000f8e02ff */
[C---:B------:R-:W-:Y:S01]  /*83b0*/  IADD3 R25, P1, R76.reuse, 0x3000, RZ ;  /* 0x000030004c197810 */ /* 0x040fe20007f3e0ff */
[----:B------:R-:W-:Y:S01]  /*83c0*/  IMAD.IADD R40, R81, 0x1, -R40 ;  /* 0x0000000151287824 */ /* 0x000fe200078e0a28 */
[----:B------:R-:W-:Y:S01]  /*83d0*/  IADD3 R29, P2, R76, 0x4800, RZ ;  /* 0x000048004c1d7810 */ /* 0x000fe20007f5e0ff */
[----:B------:R-:W-:Y:S01]  /*83e0*/  IMAD R3, R4, UR5, R3 ;  /* 0x0000000504037c24 */ /* 0x000fe2000f8e0203 */
[----:B------:R-:W-:Y:S01]  /*83f0*/  ULDC.64 UR4, c[0x0][0xae8] ;  /* 0x0002ba0000047ab9 */ /* 0x000fe20000000a00 */
[----:B------:R-:W-:Y:S01]  /*8400*/  IMAD R0, R40, 0x60, R80 ;  /* 0x0000006028007824 */ /* 0x000fe200078e0250 */
[----:B------:R-:W-:Y:S01]  /*8410*/  IADD3 R33, P3, R76, 0x6000, RZ ;  /* 0x000060004c217810 */ /* 0x000fe20007f7e0ff */
[----:B------:R-:W-:Y:S01]  /*8420*/  IMAD.IADD R21, R21, 0x1, R3 ;  /* 0x0000000115157824 */ /* 0x000fe200078e0203 */
[----:B------:R-:W-:Y:S01]  /*8430*/  LOP3.LUT R12, R13, 0x180, RZ, 0xc0, !PT ;  /* 0x000001800d0c7812 */ /* 0x000fe200078ec0ff */
[----:B------:R-:W-:Y:S01]  /*8440*/  IMAD R40, R141, 0xc0, R0 ;  /* 0x000000c08d287824 */ /* 0x000fe200078e0200 */
[----:B------:R-:W-:Y:S01]  /*8450*/  SHF.R.S32.HI R4, RZ, 0x1f, R137 ;  /* 0x0000001fff047819 */ /* 0x000fe20000011489 */
[----:B------:R-:W-:Y:S01]  /*8460*/  IMAD.WIDE.U32 R20, R139, UR4, R20 ;  /* 0x000000048b147c25 */ /* 0x000fe2000f8e0014 */
[----:B------:R-:W-:Y:S01]  /*8470*/  LOP3.LUT R24, R25, 0x180, RZ, 0xc0, !PT ;  /* 0x0000018019187812 */ /* 0x000fe200078ec0ff */
[----:B------:R-:W5:Y:S01]  /*8480*/  LD.E.128 R36, desc[UR36][R36.64] ;  /* 0x0000002424247980 */ /* 0x000f62000c101d00 */
[----:B------:R-:W-:Y:S01]  /*8490*/  LOP3.LUT R28, R29, 0x180, RZ, 0xc0, !PT ;  /* 0x000001801d1c7812 */ /* 0x000fe200078ec0ff */
[----:B--2---:R-:W-:Y:S01]  /*84a0*/  @P4 IMAD.HI.U32 R0, R40, R41, RZ ;  /* 0x0000002928004227 */ /* 0x004fe200078e00ff */
[----:B------:R-:W-:-:S02]  /*84b0*/  LOP3.LUT R32, R33, 0x180, RZ, 0xc0, !PT ;  /* 0x0000018021207812 */ /* 0x000fc400078ec0ff */
[----:B------:R-:W-:Y:S01]  /*84c0*/  LOP3.LUT R9, R76, 0x180, RZ, 0xc0, !PT ;  /* 0x000001804c097812 */ /* 0x000fe200078ec0ff */
[----:B------:R-:W-:Y:S01]  /*84d0*/  IMAD R21, R139, UR5, R21 ;  /* 0x000000058b157c24 */ /* 0x000fe2000f8e0215 */
[----:B------:R-:W-:Y:S01]  /*84e0*/  ULDC.64 UR4, c[0x0][0xaf0] ;  /* 0x0002bc0000047ab9 */ /* 0x000fe20000000a00 */
[----:B------:R-:W-:Y:S01]  /*84f0*/  IMAD.MOV.U32 R3, RZ, RZ, R40 ;  /* 0x000000ffff037224 */ /* 0x000fe200078e0028 */
[----:B---3--:R-:W-:Y:S01]  /*8500*/  @P4 SHF.R.U32.HI R3, RZ, R43, R0 ;  /* 0x0000002bff034219 */ /* 0x008fe20000011600 */
[----:B------:R-:W-:Y:S01]  /*8510*/  IMAD R4, R4, UR4, RZ ;  /* 0x0000000404047c24 */ /* 0x000fe2000f8e02ff */
[----:B------:R-:W-:Y:S01]  /*8520*/  SHF.R.U64 R12, R12, 0x3, RZ ;  /* 0x000000030c0c7819 */ /* 0x000fe200000012ff */
[C---:B------:R-:W-:Y:S01]  /*8530*/  IMAD.WIDE.U32 R20, R137.reuse, UR4, R20 ;  /* 0x0000000489147c25 */ /* 0x040fe2000f8e0014 */
[--C-:B------:R-:W-:Y:S02]  /*8540*/  SHF.R.S32.HI R0, RZ, 0x1f, R3.reuse ;  /* 0x0000001fff007819 */ /* 0x100fe40000011403 */
[----:B------:R-:W-:Y:S01]  /*8550*/  SHF.R.U64 R24, R24, 0x3, RZ ;  /* 0x0000000318187819 */ /* 0x000fe200000012ff */
[----:B------:R-:W-:Y:S01]  /*8560*/  IMAD R41, R137, UR5, R4 ;  /* 0x0000000589297c24 */ /* 0x000fe2000f8e0204 */
[----:B------:R-:W-:Y:S01]  /*8570*/  SHF.R.U64 R28, R28, 0x3, RZ ;  /* 0x000000031c1c7819 */ /* 0x000fe200000012ff */
[----:B------:R-:W-:Y:S01]  /*8580*/  IMAD.MOV R43, RZ, RZ, -R3 ;  /* 0x000000ffff2b7224 */ /* 0x000fe200078e0a03 */
[----:B------:R-:W-:Y:S01]  /*8590*/  SHF.R.U64 R32, R32, 0x3, RZ ;  /* 0x0000000320207819 */ /* 0x000fe200000012ff */
[----:B------:R-:W-:Y:S01]  /*85a0*/  ULDC.64 UR4, c[0x0][0xae0] ;  /* 0x0002b80000047ab9 */ /* 0x000fe20000000a00 */
[----:B------:R-:W-:Y:S01]  /*85b0*/  SHF.R.U64 R9, R9, 0x3, RZ ;  /* 0x0000000309097819 */ /* 0x000fe200000012ff */
[----:B------:R-:W-:Y:S01]  /*85c0*/  IMAD.IADD R21, R21, 0x1, R41 ;  /* 0x0000000115157824 */ /* 0x000fe200078e0229 */
[----:B------:R-:W-:Y:S01]  /*85d0*/  LOP3.LUT R12, R12, R13, RZ, 0x3c, !PT ;  /* 0x0000000d0c0c7212 */ /* 0x000fe200078e3cff */
[----:B------:R-:W-:Y:S01]  /*85e0*/  IMAD R0, R0, UR4, RZ ;  /* 0x0000000400007c24 */ /* 0x000fe2000f8e02ff */
[----:B------:R-:W-:Y:S01]  /*85f0*/  LOP3.LUT R24, R24, R25, RZ, 0x3c, !PT ;  /* 0x0000001918187212 */ /* 0x000fe200078e3cff */
[----:B------:R-:W-:Y:S01]  /*8600*/  IMAD R41, R22, R43, R40 ;  /* 0x0000002b16297224 */ /* 0x000fe200078e0228 */
[----:B------:R-:W-:Y:S01]  /*8610*/  LOP3.LUT R28, R28, R29, RZ, 0x3c, !PT ;  /* 0x0000001d1c1c7212 */ /* 0x000fe200078e3cff */
[--C-:B------:R-:W-:Y:S01]  /*8620*/  IMAD.X R13, RZ, RZ, R77.reuse, P0 ;  /* 0x000000ffff0d7224 */ /* 0x100fe200000e064d */
[----:B------:R-:W-:Y:S01]  /*8630*/  LOP3.LUT R32, R32, R33, RZ, 0x3c, !PT ;  /* 0x0000002120207212 */ /* 0x000fe200078e3cff */
[--C-:B------:R-:W-:Y:S01]  /*8640*/  IMAD.X R25, RZ, RZ, R77.reuse, P1 ;  /* 0x000000ffff197224 */ /* 0x100fe200008e064d */
[----:B------:R-:W-:Y:S01]  /*8650*/  IADD3.X R33, RZ, R77, RZ, P3, !PT ;  /* 0x0000004dff217210 */ /* 0x000fe20001ffe4ff */
[----:B------:R-:W-:Y:S01]  /*8660*/  IMAD.X R29, RZ, RZ, R77, P2 ;  /* 0x000000ffff1d7224 */ /* 0x000fe200010e064d */
[----:B------:R-:W-:Y:S01]  /*8670*/  LOP3.LUT R76, R9, R76, RZ, 0x3c, !PT ;  /* 0x0000004c094c7212 */ /* 0x000fe200078e3cff */
[C---:B------:R-:W-:Y:S01]  /*8680*/  IMAD R43, R3.reuse, UR5, R0 ;  /* 0x00000005032b7c24 */ /* 0x040fe2000f8e0200 */
[----:B------:R-:W-:Y:S01]  /*8690*/  SHF.R.S32.HI R0, RZ, 0x1f, R41 ;  /* 0x0000001fff007819 */ /* 0x000fe20000011429 */
[----:B------:R-:W5:Y:S01]  /*86a0*/  LD.E.128 R12, desc[UR36][R12.64] ;  /* 0x000000240c0c7980 */ /* 0x000f62000c101d00 */
[----:B------:R-:W-:Y:S01]  /*86b0*/  IMAD.WIDE.U32 R20, R3, UR4, R20 ;  /* 0x0000000403147c25 */ /* 0x000fe2000f8e0014 */
[----:B------:R-:W-:-:S02]  /*86c0*/  ULDC.64 UR4, c[0x0][0xad8] ;  /* 0x0002b60000047ab9 */ /* 0x000fc40000000a00 */
[----:B------:R0:W5:Y:S01]  /*86d0*/  LD.E.128 R8, desc[UR36][R76.64] ;  /* 0x000000244c087980 */ /* 0x000162000c101d00 */
[----:B------:R-:W-:-:S03]  /*86e0*/  IMAD R0, R0, UR4, RZ ;  /* 0x0000000400007c24 */ /* 0x000fc6000f8e02ff */
        /* <DEDUP_REMOVED lines=10> */
[----:B------:R-:W-:Y:S02]  /*8790*/  IMAD R3, R41, UR5, R0 ;  /* 0x0000000529037c24 */ /* 0x000fe4000f8e0200 */
[----:B------:R-:W-:Y:S02]  /*87a0*/  IMAD R0, R141, 0xc0, R80 ;  /* 0x000000c08d007824 */ /* 0x000fe400078e0250 */
[----:B------:R-:W-:Y:S01]  /*87b0*/  IMAD.WIDE.U32 R20, R41, UR4, R20 ;  /* 0x0000000429147c25 */ /* 0x000fe2000f8e0014 */
[----:B------:R-:W-:Y:S02]  /*87c0*/  UIADD3 UR4, UR41, 0x2d820, URZ ;  /* 0x0002d82029047890 */ /* 0x000fe4000fffe03f */
[----:B------:R-:W-:Y:S02]  /*87d0*/  ISETP.GE.AND P0, PT, R0, R79, PT ;  /* 0x0000004f0000720c */ /* 0x000fe40003f06270 */
[----:B------:R-:W-:Y:S01]  /*87e0*/  UPRMT UR4, URZ, 0x654, UR4 ;  /* 0x000006543f047896 */ /* 0x000fe20008000004 */
[----:B------:R-:W-:-:S02]  /*87f0*/  IADD3 R3, R21, R3, RZ ;  /* 0x0000000315037210 */ /* 0x000fc40007ffe0ff */
[----:B------:R-:W-:-:S04]  /*8800*/  LEA R4, P1, R20, UR6, 0x1 ;  /* 0x0000000614047c11 */ /* 0x000fc8000f8208ff */
[----:B------:R-:W-:Y:S01]  /*8810*/  LEA.HI.X R3, R20, UR7, R3, 0x1, P1 ;  /* 0x0000000714037c11 */ /* 0x000fe200088f0c03 */
[----:B-1----:R0:W1:Y:S01]  /*8820*/  SHFL.IDX PT, R40, R4, RZ, 0x1c1f ;  /* 0x001c1fff04287589 */ /* 0x00206200000e0000 */
[----:B------:R-:W-:Y:S01]  /*8830*/  BSSY B1, `(.L_x_10219) ;  /* 0x0000012000017945 */ /* 0x000fe20003800000 */
[----:B------:R-:W-:Y:S02]  /*8840*/  SYNCS.ARRIVE.TRANS64.RED.A1T0 RZ, [UR4], RZ ;  /* 0x000000ffffff79a7 */ /* 0x000fe40008100404 */
        /* <DEDUP_REMOVED lines=10> */
[----:B--2---:R-:W-:Y:S01]  /*88f0*/  @!P0 IMAD.WIDE R20, R138, 0x2, R40 ;  /* 0x000000028a148825 */ /* 0x004fe200078e0228 */
[-C--:B------:R-:W-:Y:S02]  /*8900*/  @!P1 LEA.HI.X R43, R142, R41.reuse, R47, 0x1, P3 ;  /* 0x000000298e2b9211 */ /* 0x080fe400018f0c2f */
[----:B------:R-:W-:Y:S02]  /*8910*/  @!P2 LEA.HI.X R45, R144, R41, R46, 0x1, P4 ;  /* 0x00000029902da211 */ /* 0x000fe400020f0c2e */
[----:B-----5:R3:W-:Y:S04]  /*8920*/  @!P0 ST.E.128 desc[UR36][R20.64], R8 ;  /* 0x0000000814008985 */ /* 0x0207e8000c101d24 */
[----:B------:R3:W-:Y:S04]  /*8930*/  @!P1 ST.E.128 desc[UR36][R42.64], R24 ;  /* 0x000000182a009985 */ /* 0x0007e8000c101d24 */
[----:B------:R3:W-:Y:S02]  /*8940*/  @!P2 ST.E.128 desc[UR36][R44.64], R32 ;  /* 0x000000202c00a985 */ /* 0x0007e4000c101d24 */
.L_x_10220:
[----:B------:R-:W-:Y:S05]  /*8950*/  BSYNC B1 ;  /* 0x0000000000017941 */ /* 0x000fea0003800000 */
.L_x_10219:
[----:B------:R-:W-:Y:S01]  /*8960*/  VIADD R0, R0, 0x60 ;  /* 0x0000006000007836 */ /* 0x000fe20000000000 */
[----:B---3-5:R3:W4:Y:S04]  /*8970*/  SHFL.IDX PT, R11, R3, 0x1, 0x1c1f ;  /* 0x003c1f00030b7f89 */ /* 0x02872800000e0000 */
[----:B------:R-:W-:Y:S01]  /*8980*/  ISETP.GE.AND P0, PT, R0, R79, PT ;  /* 0x0000004f0000720c */ /* 0x000fe20003f06270 */
[----:B------:R3:W0:-:S12]  /*8990*/  SHFL.IDX PT, R10, R4, 0x1, 0x1c1f ;  /* 0x003c1f00040a7f89 */ /* 0x00061800000e0000 */
[----:B---3--:R-:W-:Y:S05]  /*89a0*/  @P0 BRA `(.L_x_10221) ;  /* 0x0000001400500947 */ /* 0x008fea0003800000 */
[----:B------:R-:W-:Y:S02]  /*89b0*/  ULDC UR4, c[0x0][0xac8] ;  /* 0x0002b20000047ab9 */ /* 0x000fe40000000800 */
[----:B------:R-:W-:Y:S02]  /*89c0*/  ISETP.GE.AND P2, PT, R142, UR4, PT ;  /* 0x000000048e007c0c */ /* 0x000fe4000bf46270 */
[----:B------:R-:W-:-:S11]  /*89d0*/  ISETP.GE.AND P1, PT, R138, UR4, PT ;  /* 0x000000048a007c0c */ /* 0x000fd6000bf26270 */
[----:B0-----:R-:W-:Y:S02]  /*89e0*/  @!P2 LEA R20, P0, R142, R10, 0x1 ;  /* 0x0000000a8e14a211 */ /* 0x001fe400078008ff */
[----:B----4-:R-:W-:Y:S02]  /*89f0*/  @!P1 IMAD.WIDE R8, R138, 0x2, R10 ;  /* 0x000000028a089825 */ /* 0x010fe400078e020a */
        /* <DEDUP_REMOVED lines=9> */
.L_x_10218:
[----:B0-----:R-:W0:Y:S01]  /*8a90*/  @P4 LDC R10, c[0x0][0xbec] ;  /* 0x0002fb00ff0a4b82 */ /* 0x001e220000000800 */
[----:B------:R-:W-:Y:S01]  /*8aa0*/  ULDC.64 UR4, c[0x0][0xb08] ;  /* 0x0002c20000047ab9 */ /* 0x000fe20000000a00 */
[----:B------:R-:W-:Y:S01]  /*8ab0*/  SHF.R.S32.HI R0, RZ, 0x1f, R137 ;  /* 0x0000001fff007819 */ /* 0x000fe20000011489 */
[----:B------:R-:W-:Y:S01]  /*8ac0*/  IMAD R3, R78, UR4, RZ ;  /* 0x000000044e037c24 */ /* 0x000fe2000f8e02ff */
[----:B------:R-:W-:Y:S01]  /*8ad0*/  ULDC.64 UR6, c[0x0][0xb30] ;  /* 0x0002cc0000067ab9 */ /* 0x000fe20000000a00 */
[C---:B------:R-:W-:Y:S01]  /*8ae0*/  IMAD.WIDE.U32 R8, R4.reuse, UR4, RZ ;  /* 0x0000000404087c25 */ /* 0x040fe2000f8e00ff */
[----:B------:R-:W-:Y:S01]  /*8af0*/  BSSY B1, `(.L_x_10222) ;  /* 0x0000063000017945 */ /* 0x000fe20003800000 */
[----:B------:R-:W-:Y:S01]  /*8b00*/  SHF.R.S32.HI R28, RZ, 0x1f, R145 ;  /* 0x0000001fff1c7819 */ /* 0x000fe20000011491 */
[----:B------:R-:W1:Y:S01]  /*8b10*/  @P4 LDC R13, c[0x0][0xbf0] ;  /* 0x0002fc00ff0d4b82 */ /* 0x000e620000000800 */
[----:B------:R-:W-:Y:S01]  /*8b20*/  IMAD R3, R4, UR5, R3 ;  /* 0x0000000504037c24 */ /* 0x000fe2000f8e0203 */
[----:B------:R-:W-:Y:S01]  /*8b30*/  ULDC.64 UR4, c[0x0][0xb38] ;  /* 0x0002ce0000047ab9 */ /* 0x000fe20000000a00 */
[----:B------:R-:W-:-:S02]  /*8b40*/  SHF.R.S32.HI R29, RZ, 0x1f, R146 ;  /* 0x0000001fff1d7819 */ /* 0x000fc40000011492 */
[----:B------:R-:W-:Y:S01]  /*8b50*/  IMAD.IADD R9, R9, 0x1, R3 ;  /* 0x0000000109097824 */ /* 0x000fe200078e0203 */
[----:B------:R-:W-:Y:S01]  /*8b60*/  SHF.R.S32.HI R30, RZ, 0x1f, R147 ;  /* 0x0000001fff1e7819 */ /* 0x000fe20000011493 */
[----:B------:R-:W-:Y:S01]  /*8b70*/  IMAD.MOV.U32 R3, RZ, RZ, R27 ;  /* 0x000000ffff037224 */ /* 0x000fe200078e001b */
[----:B------:R-:W-:Y:S01]  /*8b80*/  SHF.R.S32.HI R31, RZ, 0x1f, R148 ;  /* 0x0000001fff1f7819 */ /* 0x000fe20000011494 */
[C---:B------:R-:W-:Y:S01]  /*8b90*/  IMAD.WIDE.U32 R8, R139.reuse, UR4, R8 ;  /* 0x000000048b087c25 */ /* 0x040fe2000f8e0008 */
[----:B------:R-:W-:Y:S02]  /*8ba0*/  SHF.R.S32.HI R76, RZ, 0x1f, R149 ;  /* 0x0000001fff4c7819 */ /* 0x000fe40000011495 */
[----:B------:R-:W-:Y:S01]  /*8bb0*/  SHF.R.S32.HI R77, RZ, 0x1f, R150 ;  /* 0x0000001fff4d7819 */ /* 0x000fe20000011496 */
[----:B------:R-:W-:Y:S01]  /*8bc0*/  IMAD R9, R139, UR5, R9 ;  /* 0x000000058b097c24 */ /* 0x000fe2000f8e0209 */
[----:B------:R-:W-:Y:S01]  /*8bd0*/  ULDC.64 UR4, c[0x0][0xb40] ;  /* 0x0002d00000047ab9 */ /* 0x000fe20000000a00 */
[----:B------:R-:W-:Y:S01]  /*8be0*/  SHF.R.S32.HI R79, RZ, 0x1f, R151 ;  /* 0x0000001fff4f7819 */ /* 0x000fe20000011497 */
[----:B------:R-:W-:Y:S01]  /*8bf0*/  IMAD R0, R0, UR4, RZ ;  /* 0x0000000400007c24 */ /* 0x000fe2000f8e02ff */
[----:B------:R-:W-:Y:S01]  /*8c00*/  SHF.R.S32.HI R80, RZ, 0x1f, R152 ;  /* 0x0000001fff507819 */ /* 0x000fe20000011498 */
[----:B0-----:R-:W-:Y:S01]  /*8c10*/  @P4 IMAD.HI.U32 R10, R27, R10, RZ ;  /* 0x0000000a1b0a4227 */ /* 0x001fe200078e00ff */
[----:B------:R-:W-:-:S02]  /*8c20*/  SHF.R.S32.HI R81, RZ, 0x1f, R153 ;  /* 0x0000001fff517819 */ /* 0x000fc40000011499 */
[----:B------:R-:W-:Y:S01]  /*8c30*/  SHF.R.S32.HI R82, RZ, 0x1f, R154 ;  /* 0x0000001fff527819 */ /* 0x000fe2000001149a */
[C---:B------:R-:W-:Y:S01]  /*8c40*/  IMAD R11, R137.reuse, UR5, R0 ;  /* 0x00000005890b7c24 */ /* 0x040fe2000f8e0200 */
[----:B------:R-:W-:Y:S01]  /*8c50*/  SHF.R.S32.HI R83, RZ, 0x1f, R155 ;  /* 0x0000001fff537819 */ /* 0x000fe2000001149b */
[----:B------:R-:W-:Y:S01]  /*8c60*/  IMAD.WIDE.U32 R8, R137, UR4, R8 ;  /* 0x0000000489087c25 */ /* 0x000fe2000f8e0008 */
[----:B-1----:R-:W-:Y:S01]  /*8c70*/  @P4 SHF.R.U32.HI R3, RZ, R13, R10 ;  /* 0x0000000dff034219 */ /* 0x002fe2000001160a */
[----:B------:R-:W-:Y:S02]  /*8c80*/  ULDC.64 UR4, c[0x0][0xb48] ;  /* 0x0002d20000047ab9 */ /* 0x000fe40000000a00 */
[----:B------:R-:W-:Y:S01]  /*8c90*/  IMAD.IADD R9, R9, 0x1, R11 ;  /* 0x0000000109097824 */ /* 0x000fe200078e020b */
[--C-:B------:R-:W-:Y:S01]  /*8ca0*/  SHF.R.S32.HI R0, RZ, 0x1f, R3.reuse ;  /* 0x0000001fff007819 */ /* 0x100fe20000011403 */
[----:B------:R-:W-:Y:S02]  /*8cb0*/  IMAD.MOV R11, RZ, RZ, -R3 ;  /* 0x000000ffff0b7224 */ /* 0x000fe400078e0a03 */
[----:B------:R-:W-:Y:S01]  /*8cc0*/  IMAD.WIDE.U32 R8, R156, UR4, R8 ;  /* 0x000000049c087c25 */ /* 0x000fe2000f8e0008 */
[----:B------:R-:W-:-:S03]  /*8cd0*/  UIADD3 UR4, UR41, 0x2d820, URZ ;  /* 0x0002d82029047890 */ /* 0x000fc6000fffe03f */
[----:B------:R-:W-:Y:S01]  /*8ce0*/  IMAD R11, R22, R11, R27 ;  /* 0x0000000b160b7224 */ /* 0x000fe200078e021b */
[----:B------:R-:W-:Y:S01]  /*8cf0*/  UPRMT UR4, URZ, 0x654, UR4 ;  /* 0x000006543f047896 */ /* 0x000fe20008000004 */
[----:B------:R-:W-:Y:S02]  /*8d00*/  IMAD R0, R0, UR6, RZ ;  /* 0x0000000600007c24 */ /* 0x000fe4000f8e02ff */
[----:B------:R-:W-:Y:S02]  /*8d10*/  IMAD R9, R156, UR5, R9 ;  /* 0x000000059c097c24 */ /* 0x000fe4000f8e0209 */
[C---:B------:R-:W-:Y:S01]  /*8d20*/  IMAD R13, R3.reuse, UR7, R0 ;  /* 0x00000007030d7c24 */ /* 0x040fe2000f8e0200 */
[----:B------:R-:W-:Y:S01]  /*8d30*/  SHF.R.S32.HI R0, RZ, 0x1f, R11 ;  /* 0x0000001fff007819 */ /* 0x000fe2000001140b */
[----:B------:R-:W-:Y:S01]  /*8d40*/  IMAD.WIDE.U32 R8, R3, UR6, R8 ;  /* 0x0000000603087c25 */ /* 0x000fe2000f8e0008 */
[----:B------:R-:W-:Y:S01]  /*8d50*/  ULDC.64 UR6, c[0x0][0xb28] ;  /* 0x0002ca0000067ab9 */ /* 0x000fe20000000a00 */
[----:B------:R-:W-:Y:S02]  /*8d60*/  SYNCS.ARRIVE.TRANS64.RED.A1T0 RZ, [UR4], RZ ;  /* 0x000000ffffff79a7 */ /* 0x000fe40008100404 */
[----:B------:R-:W-:-:S02]  /*8d70*/  IMAD R0, R0, UR6, RZ ;  /* 0x0000000600007c24 */ /* 0x000fc4000f8e02ff */
        /* <DEDUP_REMOVED lines=10> */
[----:B------:R-:W-:Y:S02]  /*8e20*/  ULDC UR4, c[0x0][0xac8] ;  /* 0x0002b20000047ab9 */ /* 0x000fe40000000800 */
[----:B------:R-:W-:Y:S02]  /*8e30*/  ISETP.GE.AND P3, PT, R155, UR4, PT ;  /* 0x000000049b007c0c */ /* 0x000fe4000bf66270 */
[----:B------:R-:W-:Y:S02]  /*8e40*/  ISETP.GE.AND P1, PT, R157, UR4, PT ;  /* 0x000000049d007c0c */ /* 0x000fe4000bf26270 */
[----:B------:R-:W-:Y:S02]  /*8e50*/  ISETP.GE.AND P4, PT, R154, UR4, PT ;  /* 0x000000049a007c0c */ /* 0x000fe4000bf86270 */
[----:B------:R-:W-:-:S07]  /*8e60*/  ISETP.GE.AND P2, PT, R153, UR4, PT ;  /* 0x0000000499007c0c */ /* 0x000fce000bf46270 */
[-C--:B-1----:R-:W-:Y:S02]  /*8e70*/  @!P3 LEA R12, P5, R155, R8.reuse, 0x2 ;  /* 0x000000089b0cb211 */ /* 0x082fe400078a10ff */
[----:B--2---:R-:W-:Y:S02]  /*8e80*/  @!P1 IMAD.WIDE R10, R157, 0x4, R8 ;  /* 0x000000049d0a9825 */ /* 0x004fe400078e0208 */
[----:B------:R-:W-:Y:S02]  /*8e90*/  @!P3 LEA.HI.X R13, R155, R9, R83, 0x2, P5 ;  /* 0x000000099b0db211 */ /* 0x000fe400028f1453 */
[----:B------:R-:W-:Y:S01]  /*8ea0*/  ISETP.GE.AND P5, PT, R152, UR4, PT ;  /* 0x0000000498007c0c */ /* 0x000fe2000bfa6270 */
[----:B------:R1:W-:Y:S01]  /*8eb0*/  @!P1 ST.E.64 desc[UR36][R10.64], R20 ;  /* 0x000000140a009985 */ /* 0x0003e2000c101b24 */
[-C--:B------:R-:W-:Y:S02]  /*8ec0*/  @!P4 LEA R14, P1, R154, R8.reuse, 0x2 ;  /* 0x000000089a0ec211 */ /* 0x080fe400078210ff */
[----:B------:R-:W-:Y:S01]  /*8ed0*/  @!P2 LEA R24, P6, R153, R8, 0x2 ;  /* 0x000000089918a211 */ /* 0x000fe200078c10ff */
[----:B------:R2:W-:Y:S01]  /*8ee0*/  @!P3 ST.E.64 desc[UR36][R12.64], R32 ;  /* 0x000000200c00b985 */ /* 0x0005e2000c101b24 */
[----:B------:R-:W-:-:S02]  /*8ef0*/  ISETP.GE.AND P3, PT, R151, UR4, PT ;  /* 0x0000000497007c0c */ /* 0x000fc4000bf66270 */
        /* <DEDUP_REMOVED lines=8> */
[CC--:B-1----:R-:W-:Y:S02]  /*8f80*/  @!P3 LEA R10, P6, R151.reuse, R8.reuse, 0x2 ;  /* 0x00000008970ab211 */ /* 0x0c2fe400078c10ff */
[----:B--2---:R-:W-:Y:S01]  /*8f90*/  @!P1 LEA R12, P4, R150, R8, 0x2 ;  /* 0x00000008960c9211 */ /* 0x004fe200078810ff */
[----:B------:R-:W-:Y:S01]  /*8fa0*/  @!P5 ST.E.64 desc[UR36][R26.64], R38 ;  /* 0x000000261a00d985 */ /* 0x000fe2000c101b24 */
        /* <DEDUP_REMOVED lines=10> */
[----:B------:R-:W-:-:S03]  /*9050*/  @!P5 LEA R20, P6, R148, R8, 0x2 ;  /* 0x000000089414d211 */ /* 0x000fc600078c10ff */
[----:B------:R3:W-:Y:S01]  /*9060*/  @!P2 ST.E.64 desc[UR36][R14.64], R44 ;  /* 0x0000002c0e00a985 */ /* 0x0007e2000c101b24 */
[CC--:B----4-:R-:W-:Y:S02]  /*9070*/  @!P4 LEA R24, P2, R147.reuse, R8.reuse, 0x2 ;  /* 0x000000089318c211 */ /* 0x0d0fe400078410ff */
        /* <DEDUP_REMOVED lines=10> */
.L_x_10223:
[----:B------:R-:W-:Y:S05]  /*9120*/  BSYNC B1 ;  /* 0x0000000000017941 */ /* 0x000fea0003800000 */
.L_x_10222:
[----:B---3--:R3:W4:Y:S04]  /*9130*/  SHFL.IDX PT, R11, R3, 0x1, 0x1c1f ;  /* 0x003c1f00030b7f89 */ /* 0x00872800000e0000 */
[----:B------:R3:W0:Y:S01]  /*9140*/  SHFL.IDX PT, R10, R0, 0x1, 0x1c1f ;  /* 0x003c1f00000a7f89 */ /* 0x00062200000e0000 */
[----:B------:R-:W-:Y:S05]  /*9150*/  @P0 BRA `(.L_x_10221) ;  /* 0x0000000c00640947 */ /* 0x000fea0003800000 */
[----:B------:R-:W-:Y:S02]  /*9160*/  ULDC UR4, c[0x0][0xac8] ;  /* 0x0002b20000047ab9 */ /* 0x000fe40000000800 */
[----:B------:R-:W-:Y:S02]  /*9170*/  ISETP.GE.AND P5, PT, R155, UR4, PT ;  /* 0x000000049b007c0c */ /* 0x000fe4000bfa6270 */
[----:B------:R-:W-:Y:S02]  /*9180*/  ISETP.GE.AND P1, PT, R157, UR4, PT ;  /* 0x000000049d007c0c */ /* 0x000fe4000bf26270 */
[----:B------:R-:W-:Y:S02]  /*9190*/  ISETP.GE.AND P3, PT, R154, UR4, PT ;  /* 0x000000049a007c0c */ /* 0x000fe4000bf66270 */
[----:B------:R-:W-:Y:S02]  /*91a0*/  ISETP.GE.AND P2, PT, R153, UR4, PT ;  /* 0x0000000499007c0c */ /* 0x000fe4000bf46270 */
[----:B------:R-:W-:-:S05]  /*91b0*/  ISETP.GE.AND P4, PT, R152, UR4, PT ;  /* 0x0000000498007c0c */ /* 0x000fca000bf86270 */
[-C--:B0-----:R-:W-:Y:S02]  /*91c0*/  @!P5 LEA R12, P0, R155, R10.reuse, 0x2 ;  /* 0x0000000a9b0cd211 */ /* 0x081fe400078010ff */
[----:B-12-4-:R-:W-:Y:S02]  /*91d0*/  @!P1 IMAD.WIDE R8, R157, 0x4, R10 ;  /* 0x000000049d089825 */ /* 0x016fe400078e020a */
[----:B------:R-:W-:Y:S02]  /*91e0*/  @!P5 LEA.HI.X R13, R155, R11, R83, 0x2, P0 ;  /* 0x0000000b9b0dd211 */ /* 0x000fe400000f1453 */
[-C--:B------:R-:W-:Y:S01]  /*91f0*/  @!P3 LEA R14, P0, R154, R10.reuse, 0x2 ;  /* 0x0000000a9a0eb211 */ /* 0x080fe200078010ff */
[----:B------:R0:W-:Y:S01]  /*9200*/  @!P1 ST.E.64 desc[UR36][R8.64], R54 ;  /* 0x0000003608009985 */ /* 0x0001e2000c101b24 */
[----:B------:R-:W-:Y:S02]  /*9210*/  ISETP.GE.AND P1, PT, R151, UR4, PT ;  /* 0x0000000497007c0c */ /* 0x000fe4000bf26270 */
[-C--:B------:R-:W-:Y:S01]  /*9220*/  @!P4 LEA R24, P6, R152, R10.reuse, 0x2 ;  /* 0x0000000a9818c211 */ /* 0x080fe200078c10ff */
[----:B------:R1:W-:Y:S01]  /*9230*/  @!P5 ST.E.64 desc[UR36][R12.64], R56 ;  /* 0x000000380c00d985 */ /* 0x0003e2000c101b24 */
[----:B------:R-:W-:-:S02]  /*9240*/  @!P2 LEA R20, P5, R153, R10, 0x2 ;  /* 0x0000000a9914a211 */ /* 0x000fc400078a10ff */
[-C--:B------:R-:W-:Y:S02]  /*9250*/  @!P3 LEA.HI.X R15, R154, R11.reuse, R82, 0x2, P0 ;  /* 0x0000000b9a0fb211 */ /* 0x080fe400000f1452 */
[-C--:B------:R-:W-:Y:S02]  /*9260*/  @!P2 LEA.HI.X R21, R153, R11.reuse, R81, 0x2, P5 ;  /* 0x0000000b9915a211 */ /* 0x080fe400028f1451 */
[----:B------:R-:W-:Y:S01]  /*9270*/  ISETP.GE.AND P0, PT, R150, UR4, PT ;  /* 0x0000000496007c0c */ /* 0x000fe2000bf06270 */
[----:B------:R-:W-:Y:S01]  /*9280*/  @!P3 ST.E.64 desc[UR36][R14.64], R58 ;  /* 0x0000003a0e00b985 */ /* 0x000fe2000c101b24 */
[----:B------:R-:W-:Y:S02]  /*9290*/  @!P4 LEA.HI.X R25, R152, R11, R80, 0x2, P6 ;  /* 0x0000000b9819c211 */ /* 0x000fe400030f1450 */
[----:B0-----:R-:W-:Y:S01]  /*92a0*/  @!P1 LEA R8, P5, R151, R10, 0x2 ;  /* 0x0000000a97089211 */ /* 0x001fe200078a10ff */
[----:B------:R0:W-:Y:S01]  /*92b0*/  @!P2 ST.E.64 desc[UR36][R20.64], R60 ;  /* 0x0000003c1400a985 */ /* 0x0001e2000c101b24 */
[----:B------:R-:W-:-:S02]  /*92c0*/  ISETP.GE.AND P3, PT, R148, UR4, PT ;  /* 0x0000000494007c0c */ /* 0x000fc4000bf66270 */
[----:B------:R-:W-:Y:S01]  /*92d0*/  ISETP.GE.AND P2, PT, R147, UR4, PT ;  /* 0x0000000493007c0c */ /* 0x000fe2000bf46270 */
[----:B------:R2:W-:Y:S01]  /*92e0*/  @!P4 ST.E.64 desc[UR36][R24.64], R62 ;  /* 0x0000003e1800c985 */ /* 0x0005e2000c101b24 */
[----:B------:R-:W-:Y:S02]  /*92f0*/  ISETP.GE.AND P4, PT, R149, UR4, PT ;  /* 0x0000000495007c0c */ /* 0x000fe4000bf86270 */
[-C--:B------:R-:W-:Y:S02]  /*9300*/  @!P1 LEA.HI.X R9, R151, R11.reuse, R79, 0x2, P5 ;  /* 0x0000000b97099211 */ /* 0x080fe400028f144f */
[----:B------:R-:W-:Y:S02]  /*9310*/  ISETP.GE.AND P5, PT, R146, UR4, PT ;  /* 0x0000000492007c0c */ /* 0x000fe4000bfa6270 */
[C---:B-1----:R-:W-:Y:S01]  /*9320*/  @!P0 LEA R12, P6, R150.reuse, R10, 0x2 ;  /* 0x0000000a960c8211 */ /* 0x042fe200078c10ff */
[----:B------:R1:W-:Y:S03]  /*9330*/  @!P1 ST.E.64 desc[UR36][R8.64], R64 ;  /* 0x0000004008009985 */ /* 0x0003e6000c101b24 */
[----:B------:R-:W-:-:S02]  /*9340*/  @!P0 LEA.HI.X R13, R150, R11, R77, 0x2, P6 ;  /* 0x0000000b960d8211 */ /* 0x000fc400030f144d */
[-C--:B0-----:R-:W-:Y:S02]  /*9350*/  @!P3 LEA R20, P6, R148, R10.reuse, 0x2 ;  /* 0x0000000a9414b211 */ /* 0x081fe400078c10ff */
        /* <DEDUP_REMOVED lines=14> */
[----:B-1----:R-:W-:-:S04]  /*9440*/  LEA R8, P0, R145, R10, 0x2 ;  /* 0x0000000a91087211 */ /* 0x002fc800078010ff */
[----:B------:R-:W-:-:S05]  /*9450*/  LEA.HI.X R9, R145, R11, R28, 0x2, P0 ;  /* 0x0000000b91097211 */ /* 0x000fca00000f141c */
[----:B------:R0:W-:Y:S01]  /*9460*/  ST.E.64 desc[UR36][R8.64], R134 ;  /* 0x0000008608007985 */ /* 0x0001e2000c101b24 */
[----:B------:R-:W-:Y:S05]  /*9470*/  BRA `(.L_x_10221) ;  /* 0x00000008009c7947 */ /* 0x000fea0003800000 */
.L_x_10216:
[----:B---3--:R-:W1:Y:S01]  /*9480*/  LDC.64 R10, c[0x0][0xc00] ;  /* 0x00030000ff0a7b82 */ /* 0x008e620000000a00 */
[----:B------:R-:W-:Y:S01]  /*9490*/  ULDC.64 UR4, c[0x0][0xc08] ;  /* 0x0003020000047ab9 */ /* 0x000fe20000000a00 */
[----:B------:R-:W-:Y:S02]  /*94a0*/  MOV R3, RZ ;  /* 0x000000ff00037202 */ /* 0x000fe40000000f00 */
[----:B------:R-:W-:-:S04]  /*94b0*/  ISETP.NE.U32.AND P1, PT, RZ, UR4, PT ;  /* 0x00000004ff007c0c */ /* 0x000fc8000bf25070 */
[----:B------:R-:W2:Y:S01]  /*94c0*/  LDC.64 R8, c[0x0][0xc00] ;  /* 0x00030000ff087b82 */ /* 0x000ea20000000a00 */
[----:B------:R-:W-:Y:S02]  /*94d0*/  ISETP.NE.AND.EX P1, PT, RZ, UR5, PT, P1 ;  /* 0x00000005ff007c0c */ /* 0x000fe4000bf25310 */
[----:B-1----:R-:W-:-:S04]  /*94e0*/  ISETP.NE.U32.AND P0, PT, R10, RZ, PT ;  /* 0x000000ff0a00720c */ /* 0x002fc80003f05070 */
[----:B------:R-:W-:Y:S01]  /*94f0*/  ISETP.NE.AND.EX P0, PT, R11, RZ, PT, P0 ;  /* 0x000000ff0b00720c */ /* 0x000fe20003f05300 */
[----:B--2---:R-:W-:-:S06]  /*9500*/  IMAD.WIDE R10, R137, 0x4, R8 ;  /* 0x00000004890a7825 */ /* 0x004fcc00078e0208 */
[C---:B------:R-:W-:Y:S01]  /*9510*/  @P1 LEA R8, P2, R137.reuse, UR4, 0x2 ;  /* 0x0000000489081c11 */ /* 0x040fe2000f8410ff */
[----:B------:R-:W-:Y:S02]  /*9520*/  ULDC UR4, c[0x0][0xa88] ;  /* 0x0002a20000047ab9 */ /* 0x000fe40000000800 */
[----:B------:R-:W-:Y:S01]  /*9530*/  IMAD.U32 R0, RZ, RZ, UR4 ;  /* 0x00000004ff007e24 */ /* 0x000fe2000f8e00ff */
[----:B------:R-:W-:Y:S02]  /*9540*/  @P1 LEA.HI.X R9, R137, UR5, R143, 0x2, P2 ;  /* 0x0000000589091c11 */ /* 0x000fe400090f148f */
[----:B------:R1:W5:Y:S04]  /*9550*/  @P0 LDG.E R3, desc[UR36][R10.64] ;  /* 0x000000240a030981 */ /* 0x000368000c1e1900 */
[----:B------:R1:W5:Y:S01]  /*9560*/  @P1 LDG.E R0, desc[UR36][R8.64] ;  /* 0x0000002408001981 */ /* 0x000362000c1e1900 */
[----:B------:R-:W-:Y:S01]  /*9570*/  ISETP.NE.AND P2, PT, R140, RZ, PT ;  /* 0x000000ff8c00720c */ /* 0x000fe20003f45270 */
[----:B0-----:R-:W0:-:S12]  /*9580*/  S2R R4, SR_TID.X ;  /* 0x0000000000047919 */ /* 0x001e180000002100 */
[----:B------:R-:W2:Y:S01]  /*9590*/  @!P2 LDC R140, c[0x0][0xad4] ;  /* 0x0002b500ff8cab82 */ /* 0x000ea20000000800 */
[----:B0-----:R-:W-:Y:S01]  /*95a0*/  VIADD R30, R4, 0xffffff80 ;  /* 0xffffff80041e7836 */ /* 0x001fe20000000000 */
[----:B--2---:R-:W-:-:S04]  /*95b0*/  ISETP.GT.AND P2, PT, R140, 0x1, PT ;  /* 0x000000018c00780c */ /* 0x004fc80003f44270 */
[----:B------:R-:W-:Y:S01]  /*95c0*/  ISETP.GT.AND P3, PT, R30, 0xbf, PT ;  /* 0x000000bf1e00780c */ /* 0x000fe20003f64270 */
[----:B-1----:R-:W-:-:S12]  /*95d0*/  @P1 BRA `(.L_x_10224) ;  /* 0x0000000000101947 */ /* 0x002fd80003800000 */
[----:B------:R-:W-:Y:S05]  /*95e0*/  @!P0 BRA `(.L_x_10224) ;  /* 0x00000000000c8947 */ /* 0x000fea0003800000 */
[----:B------:R-:W2:Y:S04]  /*95f0*/  LDG.E R9, desc[UR36][R10.64] ;  /* 0x000000240a097981 */ /* 0x000ea8000c1e1900 */
[----:B-----5:R-:W2:Y:S02]  /*9600*/  LDG.E R0, desc[UR36][R10.64+0x4] ;  /* 0x000004240a007981 */ /* 0x020ea4000c1e1900 */
[----:B--2---:R-:W-:-:S07]  /*9610*/  IMAD.IADD R0, R0, 0x1, -R9 ;  /* 0x0000000100007824 */ /* 0x004fce00078e0a09 */
.L_x_10224:
[----:B------:R-:W-:Y:S01]  /*9620*/  BSSY B1, `(.L_x_10225) ;  /* 0x0000036000017945 */ /* 0x000fe20003800000 */
[----:B------:R-:W-:Y:S02]  /*9630*/  SEL R137, R137, RZ, !P0 ;  /* 0x000000ff89897207 */ /* 0x000fe40004000000 */
[----:B------:R-:W-:Y:S02]  /*9640*/  SEL R143, R143, RZ, !P0 ;  /* 0x000000ff8f8f7207 */ /* 0x000fe40004000000 */
[----:B-----5:R-:W-:Y:S01]  /*9650*/  SHF.R.S32.HI R26, RZ, 0x1f, R3 ;  /* 0x0000001fff1a7819 */ /* 0x020fe20000011403 */
[----:B------:R-:W-:Y:S06]  /*9660*/  @P3 BRA `(.L_x_10226) ;  /* 0x0000000000c43947 */ /* 0x000fec0003800000 */
[----:B------:R-:W0:Y:S01]  /*9670*/  LDC R33, c[0x0][0xbe8] ;  /* 0x0002fa00ff217b82 */ /* 0x000e220000000800 */
[----:B------:R-:W-:-:S04]  /*9680*/  IMAD R4, R141, 0xc0, R4 ;  /* 0x000000c08d047824 */ /* 0x000fc800078e0204 */
[----:B------:R-:W-:Y:S02]  /*9690*/  VIADD R28, R4, 0xffffff80 ;  /* 0xffffff80041c7836 */ /* 0x000fe40000000000 */
[----:B0-----:R-:W-:-:S05]  /*96a0*/  IMAD R8, R0, R33, RZ ;  /* 0x0000002100087224 */ /* 0x001fca00078e02ff */
[----:B------:R-:W-:-:S13]  /*96b0*/  ISETP.GE.AND P0, PT, R28, R8, PT ;  /* 0x000000081c00720c */ /* 0x000fda0003f06270 */
[----:B------:R-:W-:Y:S05]  /*96c0*/  @P0 BRA `(.L_x_10226) ;  /* 0x0000000000ac0947 */ /* 0x000fea0003800000 */
[----:B------:R-:W-:Y:S01]  /*96d0*/  ISETP.NE.AND P1, PT, R33, 0x1, PT ;  /* 0x000000012100780c */ /* 0x000fe20003f25270 */
[----:B------:R-:W-:Y:S01]  /*96e0*/  IMAD.MOV.U32 R22, RZ, RZ, 0x9b8 ;  /* 0x000009b8ff167424 */ /* 0x000fe200078e00ff */
[----:B------:R-:W-:Y:S01]  /*96f0*/  ISETP.GT.AND P0, PT, R140, 0x1, PT ;  /* 0x000000018c00780c */ /* 0x000fe20003f04270 */
[----:B------:R-:W0:Y:S01]  /*9700*/  LDC.64 R8, c[0x0][0xba8] ;  /* 0x0002ea00ff087b82 */ /* 0x000e220000000a00 */
[----:B------:R-:W-:Y:S02]  /*9710*/  IMAD.MOV.U32 R27, RZ, RZ, R28 ;  /* 0x000000ffff1b7224 */ /* 0x000fe400078e001c */
[----:B------:R-:W-:-:S05]  /*9720*/  SEL R22, R22, 0x978, P0 ;  /* 0x0000097816167807 */ /* 0x000fca0000000000 */
[----:B------:R-:W1:Y:S08]  /*9730*/  LDC.64 R20, c[0x0][R22+0x220] ;  /* 0x0000880016147b82 */ /* 0x000e700000000a00 */
[----:B------:R-:W2:Y:S08]  /*9740*/  @P1 LDC R25, c[0x0][0xbec] ;  /* 0x0002fb00ff191b82 */ /* 0x000eb00000000800 */
[----:B------:R-:W3:Y:S08]  /*9750*/  @P1 LDC R31, c[0x0][0xbf0] ;  /* 0x0002fc00ff1f1b82 */ /* 0x000ef00000000800 */
[----:B------:R-:W4:Y:S01]  /*9760*/  LDC.64 R14, c[0x0][R22+0x218] ;  /* 0x00008600160e7b82 */ /* 0x000f220000000a00 */
[----:B-1----:R-:W-:-:S07]  /*9770*/  IMAD R21, R21, R137, RZ ;  /* 0x0000008915157224 */ /* 0x002fce00078e02ff */
[----:B------:R-:W1:Y:S01]  /*9780*/  LDC.64 R12, c[0x0][R22+0x228] ;  /* 0x00008a00160c7b82 */ /* 0x000e620000000a00 */
[----:B--2---:R-:W-:-:S04]  /*9790*/  @P1 IMAD.HI.U32 R4, R28, R25, RZ ;  /* 0x000000191c041227 */ /* 0x004fc800078e00ff */
[----:B------:R-:W-:-:S03]  /*97a0*/  IMAD.WIDE.U32 R24, R20, R137, RZ ;  /* 0x0000008914187225 */ /* 0x000fc600078e00ff */
[----:B------:R-:W2:Y:S01]  /*97b0*/  LDC.64 R10, c[0x0][R22+0x210] ;  /* 0x00008400160a7b82 */ /* 0x000ea20000000a00 */
[----:B---3--:R-:W-:Y:S01]  /*97c0*/  @P1 SHF.R.U32.HI R27, RZ, R31, R4 ;  /* 0x0000001fff1b1219 */ /* 0x008fe20000011604 */
[----:B------:R-:W-:Y:S01]  /*97d0*/  IMAD R31, R20, R143, R21 ;  /* 0x0000008f141f7224 */ /* 0x000fe200078e0215 */
[----:B------:R-:W-:-:S03]  /*97e0*/  SEL R21, R156, RZ, P0 ;  /* 0x000000ff9c157207 */ /* 0x000fc60000000000 */
[----:B------:R-:W-:Y:S02]  /*97f0*/  IMAD.IADD R4, R25, 0x1, R31 ;  /* 0x0000000119047824 */ /* 0x000fe400078e021f */
[-C--:B----4-:R-:W-:Y:S01]  /*9800*/  IMAD R29, R15, R139.reuse, RZ ;  /* 0x0000008b0f1d7224 */ /* 0x090fe200078e02ff */
[----:B0-----:R-:W0:Y:S01]  /*9810*/  @!P0 LDC R8, c[0x0][0xb50] ;  /* 0x0002d400ff088b82 */ /* 0x001e220000000800 */
[----:B------:R-:W-:-:S04]  /*9820*/  IMAD.WIDE.U32 R14, R14, R139, RZ ;  /* 0x0000008b0e0e7225 */ /* 0x000fc800078e00ff */
[----:B------:R-:W-:Y:S01]  /*9830*/  IMAD.IADD R29, R15, 0x1, R29 ;  /* 0x000000010f1d7824 */ /* 0x000fe200078e021d */
[----:B------:R-:W-:Y:S01]  /*9840*/  IADD3 R14, P1, P3, R24, R14, R3 ;  /* 0x0000000e180e7210 */ /* 0x000fe20007b3e003 */
[-C--:B-1----:R-:W-:Y:S01]  /*9850*/  IMAD R25, R13, R21.reuse, RZ ;  /* 0x000000150d197224 */ /* 0x082fe200078e02ff */
[----:B------:R-:W-:Y:S01]  /*9860*/  IADD3 R15, -R27, RZ, RZ ;  /* 0x000000ff1b0f7210 */ /* 0x000fe20007ffe1ff */
[----:B------:R-:W-:Y:S01]  /*9870*/  IMAD.WIDE.U32 R12, R12, R21, RZ ;  /* 0x000000150c0c7225 */ /* 0x000fe200078e00ff */
[----:B------:R-:W1:Y:S01]  /*9880*/  @!P0 LDC R9, c[0x0][0xb54] ;  /* 0x0002d500ff098b82 */ /* 0x000e620000000800 */
[----:B------:R-:W-:Y:S02]  /*9890*/  IADD3.X R4, R4, R29, R26, P1, P3 ;  /* 0x0000001d04047210 */ /* 0x000fe40000fe641a */
[----:B------:R-:W-:Y:S01]  /*98a0*/  IMAD R15, R33, R15, R28 ;  /* 0x0000000f210f7224 */ /* 0x000fe200078e021c */
[----:B------:R-:W-:Y:S01]  /*98b0*/  IADD3 R12, P0, P1, R27, R14, R12 ;  /* 0x0000000e1b0c7210 */ /* 0x000fe2000791e00c */
[----:B------:R-:W-:Y:S01]  /*98c0*/  IMAD.IADD R25, R13, 0x1, R25 ;  /* 0x000000010d197824 */ /* 0x000fe200078e0219 */
[----:B------:R-:W-:-:S02]  /*98d0*/  SHF.R.S32.HI R27, RZ, 0x1f, R27 ;  /* 0x0000001fff1b7819 */ /* 0x000fc4000001141b */
[----:B------:R-:W-:Y:S02]  /*98e0*/  SHF.R.S32.HI R21, RZ, 0x1f, R15 ;  /* 0x0000001fff157819 */ /* 0x000fe4000001140f */
[----:B------:R-:W-:Y:S01]  /*98f0*/  IADD3.X R13, R27, R4, R25, P0, P1 ;  /* 0x000000041b0d7210 */ /* 0x000fe200007e2419 */
[----:B--2---:R-:W-:-:S04]  /*9900*/  IMAD R4, R11, R15, RZ ;  /* 0x0000000f0b047224 */ /* 0x004fc800078e02ff */
[C---:B------:R-:W-:Y:S02]  /*9910*/  IMAD R21, R10.reuse, R21, R4 ;  /* 0x000000150a157224 */ /* 0x040fe400078e0204 */
[----:B------:R-:W-:-:S04]  /*9920*/  IMAD.WIDE.U32 R10, R10, R15, R12 ;  /* 0x0000000f0a0a7225 */ /* 0x000fc800078e000c */
[----:B------:R-:W-:Y:S01]  /*9930*/  IMAD.IADD R4, R11, 0x1, R21 ;  /* 0x000000010b047824 */ /* 0x000fe200078e0215 */
[----:B0-----:R-:W-:Y:S01]  /*9940*/  LEA R8, P0, R10, R8, 0x2 ;  /* 0x000000080a087211 */ /* 0x001fe200078010ff */
[----:B------:R-:W-:-:S03]  /*9950*/  IMAD.MOV.U32 R11, RZ, RZ, -0x800000 ;  /* 0xff800000ff0b7424 */ /* 0x000fc600078e00ff */
[----:B-1----:R-:W-:-:S05]  /*9960*/  LEA.HI.X R9, R10, R9, R4, 0x2, P0 ;  /* 0x000000090a097211 */ /* 0x002fca00000f1404 */
[----:B------:R0:W-:Y:S04]  /*9970*/  STG.E desc[UR36][R8.64], R11 ;  /* 0x0000000b08007986 */ /* 0x0001e8000c101924 */
.L_x_10226:
[----:B------:R-:W-:Y:S05]  /*9980*/  BSYNC B1 ;  /* 0x0000000000017941 */ /* 0x000fea0003800000 */
.L_x_10225:
[----:B------:R-:W-:Y:S05]  /*9990*/  @P2 BRA `(.L_x_10221) ;  /* 0x0000000400542947 */ /* 0x000fea0003800000 */
[----:B------:R-:W1:Y:S01]  /*99a0*/  LDC R15, c[0x0][0xbe8] ;  /* 0x0002fa00ff0f7b82 */ /* 0x000e620000000800 */
[--C-:B------:R-:W-:Y:S01]  /*99b0*/  SHF.R.S32.HI R10, RZ, 0x1f, R30.reuse ;  /* 0x0000001fff0a7819 */ /* 0x100fe2000001141e */
[----:B------:R-:W-:Y:S01]  /*99c0*/  ULDC.64 UR4, c[0x0][0xaa0] ;  /* 0x0002a80000047ab9 */ /* 0x000fe20000000a00 */
[----:B------:R-:W-:Y:S01]  /*99d0*/  SHF.R.S32.HI R14, RZ, 0x1f, R30 ;  /* 0x0000001fff0e7819 */ /* 0x000fe2000001141e */
[----:B------:R-:W-:Y:S01]  /*99e0*/  IMAD R4, R26, UR4, RZ ;  /* 0x000000041a047c24 */ /* 0x000fe2000f8e02ff */
[-C--:B------:R-:W-:Y:S01]  /*99f0*/  LEA.HI R10, R10, R30.reuse, RZ, 0x2 ;  /* 0x0000001e0a0a7211 */ /* 0x080fe200078f10ff */
[C---:B0-----:R-:W-:Y:S01]  /*9a00*/  IMAD.WIDE.U32 R8, R3.reuse, UR4, RZ ;  /* 0x0000000403087c25 */ /* 0x041fe2000f8e00ff */
[----:B------:R-:W-:Y:S01]  /*9a10*/  LEA.HI R14, R14, R30, RZ, 0x2 ;  /* 0x0000001e0e0e7211 */ /* 0x000fe200078f10ff */
[----:B------:R-:W-:Y:S01]  /*9a20*/  ULDC.64 UR6, c[0x0][0xaf0] ;  /* 0x0002bc0000067ab9 */ /* 0x000fe20000000a00 */
[----:B------:R-:W-:Y:S01]  /*9a30*/  LOP3.LUT R10, R10, 0xfffffffc, RZ, 0xc0, !PT ;  /* 0xfffffffc0a0a7812 */ /* 0x000fe200078ec0ff */
[----:B------:R-:W-:Y:S01]  /*9a40*/  IMAD R11, R3, UR5, R4 ;  /* 0x00000005030b7c24 */ /* 0x000fe2000f8e0204 */
[----:B------:R-:W-:Y:S01]  /*9a50*/  SHF.R.S32.HI R14, RZ, 0x2, R14 ;  /* 0x00000002ff0e7819 */ /* 0x000fe2000001140e */
[----:B------:R-:W-:Y:S01]  /*9a60*/  ULDC.64 UR4, c[0x0][0xae8] ;  /* 0x0002ba0000047ab9 */ /* 0x000fe20000000a00 */
[----:B------:R-:W-:Y:S01]  /*9a70*/  BSSY B1, `(.L_x_10227) ;  /* 0x0000036000017945 */ /* 0x000fe20003800000 */
[----:B------:R-:W-:Y:S01]  /*9a80*/  IMAD.IADD R10, R30, 0x1, -R10 ;  /* 0x000000011e0a7824 */ /* 0x000fe200078e0a0a */
[----:B------:R-:W-:Y:S01]  /*9a90*/  SHF.R.S32.HI R22, RZ, 0x1f, R144 ;  /* 0x0000001fff167819 */ /* 0x000fe20000011490 */
[----:B------:R-:W-:Y:S01]  /*9aa0*/  IMAD.IADD R9, R9, 0x1, R11 ;  /* 0x0000000109097824 */ /* 0x000fe200078e020b */
[----:B------:R-:W-:Y:S01]  /*9ab0*/  SHF.R.S32.HI R24, RZ, 0x1f, R142 ;  /* 0x0000001fff187819 */ /* 0x000fe2000001148e */
[----:B------:R-:W-:-:S02]  /*9ac0*/  IMAD R4, R10, 0x60, R14 ;  /* 0x000000600a047824 */ /* 0x000fc400078e020e */
[----:B------:R-:W-:Y:S01]  /*9ad0*/  IMAD.WIDE.U32 R8, R139, UR4, R8 ;  /* 0x000000048b087c25 */ /* 0x000fe2000f8e0008 */
[----:B-1----:R-:W-:-:S03]  /*9ae0*/  ISETP.NE.AND P0, PT, R15, 0x1, PT ;  /* 0x000000010f00780c */ /* 0x002fc60003f05270 */
[----:B------:R-:W-:Y:S02]  /*9af0*/  IMAD R12, R141, 0xc0, R4 ;  /* 0x000000c08d0c7824 */ /* 0x000fe400078e0204 */
[----:B------:R-:W-:Y:S02]  /*9b00*/  IMAD R10, R143, UR6, RZ ;  /* 0x000000068f0a7c24 */ /* 0x000fe4000f8e02ff */
[----:B------:R-:W-:Y:S02]  /*9b10*/  IMAD.MOV.U32 R3, RZ, RZ, R12 ;  /* 0x000000ffff037224 */ /* 0x000fe400078e000c */
[----:B------:R-:W-:Y:S01]  /*9b20*/  IMAD R9, R139, UR5, R9 ;  /* 0x000000058b097c24 */ /* 0x000fe2000f8e0209 */
[----:B------:R-:W-:Y:S01]  /*9b30*/  ULDC.64 UR4, c[0x0][0xae0] ;  /* 0x0002b80000047ab9 */ /* 0x000fe20000000a00 */
[----:B------:R-:W-:Y:S02]  /*9b40*/  IMAD.WIDE.U32 R8, R137, UR6, R8 ;  /* 0x0000000689087c25 */ /* 0x000fe4000f8e0008 */
[----:B------:R-:W0:Y:S08]  /*9b50*/  @P0 LDC R13, c[0x0][0xbec] ;  /* 0x0002fb00ff0d0b82 */ /* 0x000e300000000800 */
[----:B------:R-:W1:Y:S01]  /*9b60*/  @P0 LDC R21, c[0x0][0xbf0] ;  /* 0x0002fc00ff150b82 */ /* 0x000e620000000800 */
[----:B0-----:R-:W-:-:S04]  /*9b70*/  @P0 IMAD.HI.U32 R4, R12, R13, RZ ;  /* 0x0000000d0c040227 */ /* 0x001fc800078e00ff */
[----:B------:R-:W-:Y:S01]  /*9b80*/  IMAD R13, R137, UR7, R10 ;  /* 0x00000007890d7c24 */ /* 0x000fe2000f8e020a */
[----:B-1----:R-:W-:-:S03]  /*9b90*/  @P0 SHF.R.U32.HI R3, RZ, R21, R4 ;  /* 0x00000015ff030219 */ /* 0x002fc60000011604 */
[----:B------:R-:W-:Y:S01]  /*9ba0*/  IMAD.IADD R9, R9, 0x1, R13 ;  /* 0x0000000109097824 */ /* 0x000fe200078e020d */
[C---:B------:R-:W-:Y:S01]  /*9bb0*/  IADD3 R11, -R3.reuse, RZ, RZ ;  /* 0x000000ff030b7210 */ /* 0x040fe20007ffe1ff */
[----:B------:R-:W-:Y:S01]  /*9bc0*/  IMAD.WIDE.U32 R8, R3, UR4, R8 ;  /* 0x0000000403087c25 */ /* 0x000fe2000f8e0008 */
[----:B------:R-:W-:-:S03]  /*9bd0*/  SHF.R.S32.HI R4, RZ, 0x1f, R3 ;  /* 0x0000001fff047819 */ /* 0x000fc60000011403 */
[----:B------:R-:W-:Y:S02]  /*9be0*/  IMAD R11, R15, R11, R12 ;  /* 0x0000000b0f0b7224 */ /* 0x000fe400078e020c */
[----:B------:R-:W-:Y:S02]  /*9bf0*/  IMAD R4, R4, UR4, RZ ;  /* 0x0000000404047c24 */ /* 0x000fe4000f8e02ff */
[----:B------:R-:W-:Y:S02]  /*9c00*/  IMAD R15, R0, R15, RZ ;  /* 0x0000000f000f7224 */ /* 0x000fe400078e02ff */
[----:B------:R-:W-:Y:S01]  /*9c10*/  IMAD R13, R3, UR5, R4 ;  /* 0x00000005030d7c24 */ /* 0x000fe2000f8e0204 */
[----:B------:R-:W-:Y:S01]  /*9c20*/  SHF.R.S32.HI R4, RZ, 0x1f, R11 ;  /* 0x0000001fff047819 */ /* 0x000fe2000001140b */
[----:B------:R-:W-:Y:S01]  /*9c30*/  ULDC.64 UR4, c[0x0][0xad8] ;  /* 0x0002b60000047ab9 */ /* 0x000fe20000000a00 */
[----:B------:R-:W-:Y:S02]  /*9c40*/  IMAD R0, R141, 0xc0, R14 ;  /* 0x000000c08d007824 */ /* 0x000fe400078e020e */
[----:B------:R-:W-:-:S02]  /*9c50*/  IMAD.IADD R9, R9, 0x1, R13 ;  /* 0x0000000109097824 */ /* 0x000fc400078e020d */
[----:B------:R-:W-:Y:S01]  /*9c60*/  IMAD R4, R4, UR4, RZ ;  /* 0x0000000404047c24 */ /* 0x000fe2000f8e02ff */
[----:B------:R-:W-:Y:S01]  /*9c70*/  ISETP.GE.AND P0, PT, R0, R15, PT ;  /* 0x0000000f0000720c */ /* 0x000fe20003f06270 */
[----:B------:R-:W-:-:S04]  /*9c80*/  IMAD.WIDE.U32 R8, R11, UR4, R8 ;  /* 0x000000040b087c25 */ /* 0x000fc8000f8e0008 */
[----:B------:R-:W-:Y:S01]  /*9c90*/  IMAD R3, R11, UR5, R4 ;  /* 0x000000050b037c24 */ /* 0x000fe2000f8e0204 */
[----:B------:R-:W-:Y:S02]  /*9ca0*/  ULDC.64 UR4, c[0x0][0xa80] ;  /* 0x0002a00000047ab9 */ /* 0x000fe40000000a00 */
[----:B------:R-:W-:Y:S01]  /*9cb0*/  LEA R4, P1, R8, UR4, 0x1 ;  /* 0x0000000408047c11 */ /* 0x000fe2000f8208ff */
[----:B------:R-:W-:-:S05]  /*9cc0*/  IMAD.IADD R3, R9, 0x1, R3 ;  /* 0x0000000109037824 */ /* 0x000fca00078e0203 */
[----:B------:R-:W-:Y:S02]  /*9cd0*/  LEA.HI.X R3, R8, UR5, R3, 0x1, P1 ;  /* 0x0000000508037c11 */ /* 0x000fe400088f0c03 */
[----:B------:R0:W1:Y:S04]  /*9ce0*/  SHFL.IDX PT, R8, R4, RZ, 0x1c1f ;  /* 0x001c1fff04087589 */ /* 0x00006800000e0000 */
[----:B------:R0:W2:Y:S01]  /*9cf0*/  SHFL.IDX PT, R9, R3, RZ, 0x1c1f ;  /* 0x001c1fff03097589 */ /* 0x0000a200000e0000 */
[----:B------:R-:W-:Y:S05]  /*9d00*/  @P0 BRA `(.L_x_10228) ;  /* 0x0000000000300947 */ /* 0x000fea0003800000 */
        /* <DEDUP_REMOVED lines=9> */
[----:B------:R3:W-:Y:S04]  /*9da0*/  @!P2 ST.E.128 desc[UR36][R10.64], RZ ;  /* 0x000000ff0a00a985 */ /* 0x0007e8000c101d24 */
[----:B------:R3:W-:Y:S04]  /*9db0*/  @!P3 ST.E.128 desc[UR36][R12.64], RZ ;  /* 0x000000ff0c00b985 */ /* 0x0007e8000c101d24 */
[----:B------:R3:W-:Y:S02]  /*9dc0*/  @!P4 ST.E.128 desc[UR36][R20.64], RZ ;  /* 0x000000ff1400c985 */ /* 0x0007e4000c101d24 */
.L_x_10228:
[----:B------:R-:W-:Y:S05]  /*9dd0*/  BSYNC B1 ;  /* 0x0000000000017941 */ /* 0x000fea0003800000 */
.L_x_10227:
[----:B------:R-:W-:Y:S01]  /*9de0*/  VIADD R0, R0, 0x60 ;  /* 0x0000006000007836 */ /* 0x000fe20000000000 */
[----:B--2---:R2:W4:Y:S04]  /*9df0*/  SHFL.IDX PT, R9, R3, 0x1, 0x1c1f ;  /* 0x003c1f0003097f89 */ /* 0x00452800000e0000 */
[----:B------:R-:W-:Y:S01]  /*9e00*/  ISETP.GE.AND P0, PT, R0, R15, PT ;  /* 0x0000000f0000720c */ /* 0x000fe20003f06270 */
[----:B-1----:R2:W1:-:S12]  /*9e10*/  SHFL.IDX PT, R8, R4, 0x1, 0x1c1f ;  /* 0x003c1f0004087f89 */ /* 0x00245800000e0000 */
[----:B--2---:R-:W-:Y:S05]  /*9e20*/  @P0 BRA `(.L_x_10221) ;  /* 0x0000000000300947 */ /* 0x004fea0003800000 */
[----:B------:R-:W-:Y:S02]  /*9e30*/  ULDC UR4, c[0x0][0xac8] ;  /* 0x0002b20000047ab9 */ /* 0x000fe40000000800 */
[----:B------:R-:W-:Y:S02]  /*9e40*/  ISETP.GE.AND P3, PT, R142, UR4, PT ;  /* 0x000000048e007c0c */ /* 0x000fe4000bf66270 */
[----:B------:R-:W-:Y:S02]  /*9e50*/  ISETP.GE.AND P4, PT, R144, UR4, PT ;  /* 0x0000000490007c0c */ /* 0x000fe4000bf86270 */
[----:B------:R-:W-:-:S09]  /*9e60*/  ISETP.GE.AND P2, PT, R138, UR4, PT ;  /* 0x000000048a007c0c */ /* 0x000fd2000bf46270 */
[-C--:B-1-3--:R-:W-:Y:S02]  /*9e70*/  @!P3 LEA R12, P0, R142, R8.reuse, 0x1 ;  /* 0x000000088e0cb211 */ /* 0x08afe400078008ff */
[----:B------:R-:W-:Y:S02]  /*9e80*/  @!P4 LEA R14, P1, R144, R8, 0x1 ;  /* 0x00000008900ec211 */ /* 0x000fe400078208ff */
[----:B----4-:R-:W-:Y:S01]  /*9e90*/  @!P2 IMAD.WIDE R10, R138, 0x2, R8 ;  /* 0x000000028a0aa825 */ /* 0x010fe200078e0208 */
[-C--:B------:R-:W-:Y:S02]  /*9ea0*/  @!P3 LEA.HI.X R13, R142, R9.reuse, R24, 0x1, P0 ;  /* 0x000000098e0db211 */ /* 0x080fe400000f0c18 */
[----:B------:R-:W-:Y:S02]  /*9eb0*/  @!P4 LEA.HI.X R15, R144, R9, R22, 0x1, P1 ;  /* 0x00000009900fc211 */ /* 0x000fe400008f0c16 */
[----:B------:R2:W-:Y:S04]  /*9ec0*/  @!P2 ST.E.128 desc[UR36][R10.64], RZ ;  /* 0x000000ff0a00a985 */ /* 0x0005e8000c101d24 */
[----:B------:R2:W-:Y:S04]  /*9ed0*/  @!P3 ST.E.128 desc[UR36][R12.64], RZ ;  /* 0x000000ff0c00b985 */ /* 0x0005e8000c101d24 */
[----:B------:R2:W-:Y:S02]  /*9ee0*/  @!P4 ST.E.128 desc[UR36][R14.64], RZ ;  /* 0x000000ff0e00c985 */ /* 0x0005e4000c101d24 */
.L_x_10221:
[----:B------:R-:W-:Y:S05]  /*9ef0*/  BSYNC B0 ;  /* 0x0000000000007941 */ /* 0x000fea0003800000 */
.L_x_10215:
[----:B------:R-:W-:Y:S02]  /*9f00*/  ULDC UR4, c[0x0][0xc3c] ;  /* 0x00030f0000047ab9 */ /* 0x000fe40000000800 */
[----:B------:R-:W-:-:S13]  /*9f10*/  ISETP.GE.AND P0, PT, R7, UR4, PT ;  /* 0x0000000407007c0c */ /* 0x000fda000bf06270 */
[----:B------:R-:W-:Y:S05]  /*9f20*/  @!P0 BRA `(.L_x_10229) ;  /* 0xffffff7000408947 */ /* 0x000fea000383ffff */
[----:B------:R-:W-:Y:S05]  /*9f30*/  EXIT ;  /* 0x000000000000794d */ /* 0x000fea0003800000 */
.L_x_10186:
        /* <DEDUP_REMOVED lines=16> */
.L_x_10230:
        /* <DEDUP_REMOVED lines=44> */
.L_x_10234:
        /* <DEDUP_REMOVED lines=35> */
.L_x_10232:
        /* <DEDUP_REMOVED lines=8> */
[----:B------:R-:W1:Y:S01]  /*a5b0*/  SHFL.IDX PT, R9, R9, R27, 0x1f ;  /* 0x00001f1b09097589 */ /* 0x000e6200000e0000 */
[----:B0-----:R-:W-:-:S04]  /*a5c0*/  IABS R4, R0 ;  /* 0x0000000000047213 */ /* 0x001fc80000000000 */
[----:B------:R-:W0:Y:S01]  /*a5d0*/  I2F.RP R6, R4 ;  /* 0x0000000400067306 */ /* 0x000e220000209400 */
[----:B-1----:R-:W-:-:S07]  /*a5e0*/  IABS R8, R9 ;  /* 0x0000000900087213 */ /* 0x002fce0000000000 */
[----:B0-----:R-:W0:Y:S02]  /*a5f0*/  MUFU.RCP R6, R6 ;  /* 0x0000000600067308 */ /* 0x001e240000001000 */
[----:B0-----:R-:W-:-:S06]  /*a600*/  IADD3 R3, R6, 0xffffffe, RZ ;  /* 0x0ffffffe06037810 */ /* 0x001fcc0007ffe0ff */
[----:B------:R-:W0:Y:S02]  /*a610*/  F2I.FTZ.U32.TRUNC.NTZ R3, R3 ;  /* 0x0000000300037305 */ /* 0x000e24000021f000 */
[----:B0-----:R-:W-:Y:S01]  /*a620*/  IMAD.MOV R13, RZ, RZ, -R3 ;  /* 0x000000ffff0d7224 */ /* 0x001fe200078e0a03 */
[----:B------:R-:W-:Y:S06]  /*a630*/  @!P0 BRA `(.L_x_10235) ;  /* 0x0000000000088947 */ /* 0x000fec0003800000 */
[----:B------:R-:W-:-:S05]  /*a640*/  VIADD R5, R27, 0xffffffff ;  /* 0xffffffff1b057836 */ /* 0x000fca0000000000 */
[----:B------:R0:W1:Y:S02]  /*a650*/  SHFL.IDX PT, R24, R2, R5, 0x1f ;  /* 0x00001f0502187589 */ /* 0x00006400000e0000 */
.L_x_10235:
[----:B-1----:R-:W-:Y:S02]  /*a660*/  IMAD R24, R24, UR5, R11 ;  /* 0x0000000518187c24 */ /* 0x002fe4000f8e020b */
[----:B------:R-:W-:Y:S02]  /*a670*/  IMAD R11, R13, R4, RZ ;  /* 0x000000040d0b7224 */ /* 0x000fe400078e02ff */
[----:B0-----:R-:W-:Y:S01]  /*a680*/  IMAD.MOV.U32 R2, RZ, RZ, RZ ;  /* 0x000000ffff027224 */ /* 0x001fe200078e00ff */
[----:B------:R-:W-:Y:S01]  /*a690*/  IADD3 R25, -R24, UR6, RZ ;  /* 0x0000000618197c10 */ /* 0x000fe2000fffe1ff */
[----:B------:R-:W-:Y:S01]  /*a6a0*/  IMAD.MOV.U32 R5, RZ, RZ, R8 ;  /* 0x000000ffff057224 */ /* 0x000fe200078e0008 */
[----:B------:R-:W-:Y:S01]  /*a6b0*/  IABS R8, R0 ;  /* 0x0000000000087213 */ /* 0x000fe20000000000 */
[----:B------:R-:W-:Y:S01]  /*a6c0*/  IMAD.HI.U32 R2, R3, R11, R2 ;  /* 0x0000000b03027227 */ /* 0x000fe200078e0002 */
[----:B------:R-:W-:Y:S01]  /*a6d0*/  IABS R3, R25 ;  /* 0x0000001900037213 */ /* 0x000fe20000000000 */
[----:B------:R-:W0:Y:S02]  /*a6e0*/  I2F.RP R6, R5 ;  /* 0x0000000500067306 */ /* 0x000e240000209400 */
[----:B------:R-:W-:-:S02]  /*a6f0*/  IMAD.MOV R8, RZ, RZ, -R8 ;  /* 0x000000ffff087224 */ /* 0x000fc400078e0a08 */
[----:B------:R-:W-:-:S04]  /*a700*/  IMAD.HI.U32 R2, R2, R3, RZ ;  /* 0x0000000302027227 */ /* 0x000fc800078e00ff */
[----:B------:R-:W-:Y:S02]  /*a710*/  IMAD R3, R2, R8, R3 ;  /* 0x0000000802037224 */ /* 0x000fe400078e0203 */
[----:B------:R-:W-:-:S03]  /*a720*/  VIADD R27, R27, UR4 ;  /* 0x000000041b1b7c36 */ /* 0x000fc60008000000 */
[----:B------:R-:W-:Y:S01]  /*a730*/  ISETP.GT.U32.AND P1, PT, R4, R3, PT ;  /* 0x000000030400720c */ /* 0x000fe20003f24070 */
[----:B0-----:R-:W0:-:S12]  /*a740*/  MUFU.RCP R6, R6 ;  /* 0x0000000600067308 */ /* 0x001e180000001000 */
[----:B------:R-:W-:Y:S02]  /*a750*/  @!P1 IMAD.IADD R3, R3, 0x1, -R4 ;  /* 0x0000000103039824 */ /* 0x000fe400078e0a04 */
[----:B------:R-:W-:Y:S01]  /*a760*/  @!P1 VIADD R2, R2, 0x1 ;  /* 0x0000000102029836 */ /* 0x000fe20000000000 */
[----:B------:R-:W-:Y:S02]  /*a770*/  ISETP.NE.AND P1, PT, R0, RZ, PT ;  /* 0x000000ff0000720c */ /* 0x000fe40003f25270 */
[----:B------:R-:W-:Y:S02]  /*a780*/  ISETP.GE.U32.AND P0, PT, R3, R4, PT ;  /* 0x000000040300720c */ /* 0x000fe40003f06070 */
[----:B0-----:R-:W-:Y:S02]  /*a790*/  IADD3 R8, R6, 0xffffffe, RZ ;  /* 0x0ffffffe06087810 */ /* 0x001fe40007ffe0ff */
[----:B------:R-:W-:Y:S02]  /*a7a0*/  LOP3.LUT R4, R25, R0, RZ, 0x3c, !PT ;  /* 0x0000000019047212 */ /* 0x000fe400078e3cff */
[----:B------:R0:W1:Y:S02]  /*a7b0*/  F2I.FTZ.U32.TRUNC.NTZ R3, R8 ;  /* 0x0000000800037305 */ /* 0x000064000021f000 */
[----:B------:R-:W-:-:S05]  /*a7c0*/  ISETP.GE.AND P2, PT, R4, RZ, PT ;  /* 0x000000ff0400720c */ /* 0x000fca0003f46270 */
[----:B------:R-:W-:Y:S01]  /*a7d0*/  @P0 VIADD R2, R2, 0x1 ;  /* 0x0000000102020836 */ /* 0x000fe20000000000 */
[----:B0-----:R-:W-:-:S03]  /*a7e0*/  IABS R8, R9 ;  /* 0x0000000900087213 */ /* 0x001fc60000000000 */
[----:B------:R-:W-:Y:S02]  /*a7f0*/  IMAD.MOV.U32 R6, RZ, RZ, R2 ;  /* 0x000000ffff067224 */ /* 0x000fe400078e0002 */
[----:B------:R-:W-:Y:S02]  /*a800*/  IMAD.MOV R8, RZ, RZ, -R8 ;  /* 0x000000ffff087224 */ /* 0x000fe400078e0a08 */
[----:B-1----:R-:W-:Y:S02]  /*a810*/  IMAD.MOV R2, RZ, RZ, -R3 ;  /* 0x000000ffff027224 */ /* 0x002fe400078e0a03 */
[----:B------:R-:W-:Y:S01]  /*a820*/  @!P2 IMAD.MOV R6, RZ, RZ, -R6 ;  /* 0x000000ffff06a224 */ /* 0x000fe200078e0a06 */
[----:B------:R-:W-:Y:S01]  /*a830*/  @!P1 LOP3.LUT R6, RZ, R0, RZ, 0x33, !PT ;  /* 0x00000000ff069212 */ /* 0x000fe200078e33ff */
[----:B------:R-:W-:Y:S02]  /*a840*/  IMAD R11, R2, R5, RZ ;  /* 0x00000005020b7224 */ /* 0x000fe400078e02ff */
[----:B------:R-:W-:Y:S01]  /*a850*/  IMAD.MOV.U32 R2, RZ, RZ, RZ ;  /* 0x000000ffff027224 */ /* 0x000fe200078e00ff */
[-C--:B------:R-:W-:Y:S01]  /*a860*/  IABS R4, R6.reuse ;  /* 0x0000000600047213 */ /* 0x080fe20000000000 */
[----:B------:R-:W-:-:S02]  /*a870*/  IMAD R0, R0, R6, RZ ;  /* 0x0000000600007224 */ /* 0x000fc400078e02ff */
[----:B------:R-:W-:Y:S01]  /*a880*/  IMAD.HI.U32 R2, R3, R11, R2 ;  /* 0x0000000b03027227 */ /* 0x000fe200078e0002 */
[----:B------:R-:W-:Y:S02]  /*a890*/  MOV R3, R4 ;  /* 0x0000000400037202 */ /* 0x000fe40000000f00 */
[----:B------:R-:W-:Y:S01]  /*a8a0*/  IADD3 R25, R25, -R0, RZ ;  /* 0x8000000019197210 */ /* 0x000fe20007ffe0ff */
[----:B------:R-:W-:Y:S02]  /*a8b0*/  IMAD.MOV.U32 R4, RZ, RZ, R8 ;  /* 0x000000ffff047224 */ /* 0x000fe400078e0008 */
        /* <DEDUP_REMOVED lines=17> */
.L_x_10233:
[----:B------:R-:W-:Y:S01]  /*a9d0*/  ULDC UR4, c[0x0][0xc3c] ;  /* 0x00030f0000047ab9 */ /* 0x000fe20000000800 */
[----:B------:R-:W-:Y:S02]  /*a9e0*/  IMAD.MOV.U32 R25, RZ, RZ, RZ ;  /* 0x000000ffff197224 */ /* 0x000fe400078e00ff */
[----:B------:R-:W-:Y:S02]  /*a9f0*/  IMAD.U32 R24, RZ, RZ, UR6 ;  /* 0x00000006ff187e24 */ /* 0x000fe4000f8e00ff */
[----:B------:R-:W-:Y:S02]  /*aa00*/  IMAD.MOV.U32 R26, RZ, RZ, RZ ;  /* 0x000000ffff1a7224 */ /* 0x000fe400078e00ff */
[----:B------:R-:W-:-:S07]  /*aa10*/  IMAD.U32 R27, RZ, RZ, UR4 ;  /* 0x00000004ff1b7e24 */ /* 0x000fce000f8e00ff */
.L_x_10236:
[----:B------:R-:W-:-:S13]  /*aa20*/  ISETP.NE.AND P0, PT, R7, RZ, PT ;  /* 0x000000ff0700720c */ /* 0x000fda0003f05270 */
[----:B------:R-:W0:Y:S01]  /*aa30*/  @!P0 S2R R3, SR_CgaCtaId ;  /* 0x0000000000038919 */ /* 0x000e220000008800 */
[----:B------:R-:W-:-:S04]  /*aa40*/  @!P0 MOV R0, 0x400 ;  /* 0x0000040000008802 */ /* 0x000fc80000000f00 */
[----:B0-----:R-:W-:-:S05]  /*aa50*/  @!P0 LEA R0, R3, R0, 0x18 ;  /* 0x0000000003008211 */ /* 0x001fca00078ec0ff */
[----:B------:R0:W-:Y:S01]  /*aa60*/  @!P0 STS.128 [R0+0x2d8d0], R24 ;  /* 0x02d8d01800008388 */ /* 0x0001e20000000c00 */
[----:B------:R-:W-:Y:S06]  /*aa70*/  BAR.ARV 0x5, 0x200 ;  /* 0x0148000000007b1d */ /* 0x000fec0000002000 */
.L_x_10231:
[----:B------:R2:W-:Y:S01]  /*aa80*/  STL [R1+0x3c], RZ ;  /* 0x00003cff01007387 */ /* 0x0005e20000100800 */
[----:B------:R-:W-:Y:S01]  /*aa90*/  ULDC UR4, c[0x0][0xc3c] ;  /* 0x00030f0000047ab9 */ /* 0x000fe20000000800 */
[----:B------:R-:W-:Y:S01]  /*aaa0*/  IMAD.MOV.U32 R29, RZ, RZ, 0x1 ;  /* 0x00000001ff1d7424 */ /* 0x000fe200078e00ff */
[----:B-1----:R-:W-:Y:S02]  /*aab0*/  ISETP.GE.AND P0, PT, R27, UR4, PT ;  /* 0x000000041b007c0c */ /* 0x002fe4000bf06270 */
[----:B------:R-:W-:-:S11]  /*aac0*/  MOV R22, RZ ;  /* 0x000000ff00167202 */ /* 0x000fd60000000f00 */
[----:B--2---:R-:W-:Y:S05]  /*aad0*/  @P0 BRA `(.L_x_10237) ;  /* 0x00000048007c0947 */ /* 0x004fea0003800000 */
[----:B------:R-:W2:Y:S01]  /*aae0*/  LDL R6, [R1+0x20] ;  /* 0x0000200001067983 */ /* 0x000ea20000100800 */
[----:B------:R-:W0:Y:S01]  /*aaf0*/  S2R R3, SR_TID.X ;  /* 0x0000000000037919 */ /* 0x000e220000002100 */
[----:B------:R-:W1:Y:S01]  /*ab00*/  S2UR UR5, SR_CgaCtaId ;  /* 0x00000000000579c3 */ /* 0x000e620000008800 */
[----:B------:R-:W-:Y:S01]  /*ab10*/  UMOV UR4, 0x400 ;  /* 0x0000040000047882 */ /* 0x000fe20000000000 */
[C---:B0-----:R-:W-:Y:S01]  /*ab20*/  IMAD.SHL.U32 R0, R3.reuse, 0x8, RZ ;  /* 0x0000000803007824 */ /* 0x041fe200078e00ff */
[C---:B------:R-:W-:Y:S01]  /*ab30*/  LOP3.LUT R5, R3.reuse, 0x7f, RZ, 0xc0, !PT ;  /* 0x0000007f03057812 */ /* 0x040fe200078ec0ff */
[----:B------:R-:W-:-:S03]  /*ab40*/  IMAD.SHL.U32 R4, R3, 0x20, RZ ;  /* 0x0000002003047824 */ /* 0x000fc600078e00ff */
[----:B------:R-:W-:Y:S01]  /*ab50*/  LOP3.LUT R2, R0, 0xd8, RZ, 0xc0, !PT ;  /* 0x000000d800027812 */ /* 0x000fe200078ec0ff */
[----:B-1----:R-:W-:-:S03]  /*ab60*/  ULEA UR4, UR5, UR4, 0x18 ;  /* 0x0000000405047291 */ /* 0x002fc6000f8ec03f */
[----:B------:R-:W-:Y:S02]  /*ab70*/  LOP3.LUT R3, R2, 0x18, R3, 0x78, !PT ;  /* 0x0000001802037812 */ /* 0x000fe400078e7803 */
[----:B------:R-:W-:Y:S01]  /*ab80*/  SHF.R.U32.HI R5, RZ, 0x2, R5 ;  /* 0x00000002ff057819 */ /* 0x000fe20000011605 */
[----:B------:R-:W-:Y:S01]  /*ab90*/  IMAD.U32 R17, RZ, RZ, UR4 ;  /* 0x00000004ff117e24 */ /* 0x000fe2000f8e00ff */
[----:B------:R-:W-:Y:S01]  /*aba0*/  BSSY B8, `(.L_x_10237) ;  /* 0x0000492000087945 */ /* 0x000fe20003800000 */
[----:B------:R-:W-:Y:S02]  /*abb0*/  IMAD.MOV.U32 R29, RZ, RZ, 0x1 ;  /* 0x00000001ff1d7424 */ /* 0x000fe400078e00ff */
[----:B------:R-:W-:Y:S01]  /*abc0*/  IMAD.MOV.U32 R22, RZ, RZ, RZ ;  /* 0x000000ffff167224 */ /* 0x000fe200078e00ff */
[----:B------:R-:W-:Y:S01]  /*abd0*/  ULDC UR38, c[0x0][0xc] ;  /* 0x0000030000267ab9 */ /* 0x000fe20000000800 */
[----:B--2---:R-:W-:Y:S02]  /*abe0*/  LOP3.LUT R2, R6, 0x2, RZ, 0xfc, !PT ;  /* 0x0000000206027812 */ /* 0x004fe400078efcff */
[----:B------:R-:W-:-:S03]  /*abf0*/  LOP3.LUT R6, R4, 0x60, RZ, 0xc0, !PT ;  /* 0x0000006004067812 */ /* 0x000fc600078ec0ff */
[----:B------:R0:W-:Y:S01]  /*ac00*/  STL [R1+0x48], R2 ;  /* 0x0000480201007387 */ /* 0x0001e20000100800 */
[----:B------:R-:W-:Y:S02]  /*ac10*/  LOP3.LUT R4, R0, 0x18, RZ, 0xc0, !PT ;  /* 0x0000001800047812 */ /* 0x000fe400078ec0ff */
[----:B0-----:R-:W-:Y:S02]  /*ac20*/  LOP3.LUT R2, R3, 0x320, R0, 0xf8, !PT ;  /* 0x0000032003027812 */ /* 0x001fe400078ef800 */
[----:B------:R-:W-:-:S03]  /*ac30*/  LOP3.LUT R0, R5, R6, RZ, 0xfc, !PT ;  /* 0x0000000605007212 */ /* 0x000fc600078efcff */
[----:B------:R-:W-:Y:S01]  /*ac40*/  IMAD R0, R2, 0x2, R17 ;  /* 0x0000000202007824 */ /* 0x000fe200078e0211 */
[----:B------:R0:W-:Y:S04]  /*ac50*/  STL [R1+0x3c], RZ ;  /* 0x00003cff01007387 */ /* 0x0001e80000100800 */
[----:B------:R0:W-:Y:S01]  /*ac60*/  STL [R1+0x1c], R0 ;  /* 0x00001c0001007387 */ /* 0x0001e20000100800 */
[C---:B------:R-:W-:Y:S02]  /*ac70*/  LOP3.LUT R5, R4.reuse, 0x20, RZ, 0xfc, !PT ;  /* 0x0000002004057812 */ /* 0x040fe400078efcff */
[----:B------:R-:W-:-:S07]  /*ac80*/  LOP3.LUT R3, R4, 0x40, RZ, 0xfc, !PT ;  /* 0x0000004004037812 */ /* 0x000fce00078efcff */
.L_x_10298:
[----:B------:R-:W1:Y:S02]  /*ac90*/  LDC.64 R2, c[0x0][0xc88] ;  /* 0x00032200ff027b82 */ /* 0x000e640000000a00 */
[----:B-1----:R-:W-:-:S05]  /*aca0*/  IMAD.WIDE R2, R27, 0x4, R2 ;  /* 0x000000041b027825 */ /* 0x002fca00078e0202 */
[----:B0-----:R-:W0:Y:S01]  /*acb0*/  LDG.E R28, desc[UR36][R2.64] ;  /* 0x00000024021c7981 */ /* 0x001e22000c1e1900 */
[----:B------:R-:W-:Y:S05]  /*acc0*/  YIELD ;  /* 0x0000000000007946 */ /* 0x000fea0003800000 */
[----:B------:R-:W-:Y:S01]  /*acd0*/  ULDC.64 UR4, c[0x0][0xa28] ;  /* 0x00028a0000047ab9 */ /* 0x000fe20000000a00 */
[----:B------:R-:W-:Y:S01]  /*ace0*/  IMAD.MOV.U32 R6, RZ, RZ, RZ ;  /* 0x000000ffff067224 */ /* 0x000fe200078e00ff */
[----:B------:R-:W-:Y:S01]  /*acf0*/  ISETP.NE.U32.AND P0, PT, RZ, UR4, PT ;  /* 0x00000004ff007c0c */ /* 0x000fe2000bf05070 */
[----:B------:R-:W-:-:S03]  /*ad00*/  ULDC.64 UR6, c[0x0][0xa18] ;  /* 0x0002860000067ab9 */ /* 0x000fc60000000a00 */
[----:B------:R-:W-:Y:S02]  /*ad10*/  ISETP.NE.AND.EX P0, PT, RZ, UR5, PT, P0 ;  /* 0x00000005ff007c0c */ /* 0x000fe4000bf05300 */
        /* <DEDUP_REMOVED lines=18> */
[----:B------:R-:W3:Y:S02]  /*ae40*/  @P2 LDG.E R0, desc[UR36][R2.64] ;  /* 0x0000002402002981 */ /* 0x000ee4000c1e1900 */
[----:B------:R-:W-:-:S04]  /*ae50*/  @P0 IADD3 R4, P1, R18, UR6, RZ ;  /* 0x0000000612040c10 */ /* 0x000fc8000ff3e0ff */
[----:B------:R-:W-:-:S05]  /*ae60*/  @P0 IADD3.X R5, R19, UR7, RZ, P1, !PT ;  /* 0x0000000713050c10 */ /* 0x000fca0008ffe4ff */
[----:B------:R-:W4:Y:S01]  /*ae70*/  @P0 LDG.E R4, desc[UR36][R4.64] ;  /* 0x0000002404040981 */ /* 0x000f22000c1e1900 */
[----:B------:R-:W-:-:S03]  /*ae80*/  UISETP.NE.U32.AND UP0, UPT, UR4, URZ, UPT ;  /* 0x0000003f0400728c */ /* 0x000fc6000bf05070 */
[----:B------:R-:W-:Y:S01]  /*ae90*/  ULDC UR4, c[0x0][0x424] ;  /* 0x0001090000047ab9 */ /* 0x000fe20000000800 */
[----:B------:R-:W-:-:S03]  /*aea0*/  UISETP.NE.AND.EX UP0, UPT, UR5, URZ, UPT, UP0 ;  /* 0x0000003f0500728c */ /* 0x000fc6000bf05300 */
[----:B------:R-:W-:Y:S01]  /*aeb0*/  ULDC UR5, c[0x0][0x2f0] ;  /* 0x0000bc0000057ab9 */ /* 0x000fe20000000800 */
[----:B------:R-:W-:-:S04]  /*aec0*/  USEL UR4, UR4, 0x1, UP0 ;  /* 0x0000000104047887 */ /* 0x000fc80008000000 */
[----:B------:R-:W-:Y:S01]  /*aed0*/  UIMAD UR4, UR4, UR5, URZ ;  /* 0x00000005040472a4 */ /* 0x000fe2000f8e023f */
[----:B---3--:R0:W-:Y:S04]  /*aee0*/  STL [R1], R0 ;  /* 0x0000000001007387 */ /* 0x0081e80000100800 */
[----:B--2---:R1:W-:Y:S01]  /*aef0*/  STL [R1+0x14], R6 ;  /* 0x0000140601007387 */ /* 0x0043e20000100800 */
[----:B0-----:R-:W-:-:S03]  /*af00*/  IMAD.U32 R0, RZ, RZ, UR4 ;  /* 0x00000004ff007e24 */ /* 0x001fc6000f8e00ff */
[----:B----4-:R1:W-:Y:S01]  /*af10*/  @P0 STL [R1+0x30], R4 ;  /* 0x0000300401000387 */ /* 0x0103e20000100800 */
[----:B------:R-:W-:Y:S05]  /*af20*/  @P0 BRA `(.L_x_10238) ;  /* 0x0000000000200947 */ /* 0x000fea0003800000 */
[----:B------:R-:W-:Y:S02]  /*af30*/  ULDC UR4, c[0x0][0x288] ;  /* 0x0000a20000047ab9 */ /* 0x000fe40000000800 */
[----:B-1----:R-:W-:-:S05]  /*af40*/  IMAD.U32 R4, RZ, RZ, UR4 ;  /* 0x00000004ff047e24 */ /* 0x002fca000f8e00ff */
[----:B------:R0:W-:Y:S01]  /*af50*/  STL [R1+0x30], R4 ;  /* 0x0000300401007387 */ /* 0x0001e20000100800 */
[----:B------:R-:W-:Y:S05]  /*af60*/  @!P2 BRA `(.L_x_10238) ;  /* 0x000000000010a947 */ /* 0x000fea0003800000 */
[----:B0-----:R-:W2:Y:S04]  /*af70*/  LDG.E R4, desc[UR36][R2.64] ;  /* 0x0000002402047981 */ /* 0x001ea8000c1e1900 */
[----:B------:R-:W2:Y:S02]  /*af80*/  LDG.E R2, desc[UR36][R2.64+0x4] ;  /* 0x0000042402027981 */ /* 0x000ea4000c1e1900 */
[----:B--2---:R-:W-:-:S05]  /*af90*/  IMAD.IADD R2, R2, 0x1, -R4 ;  /* 0x0000000102027824 */ /* 0x004fca00078e0a04 */
[----:B------:R2:W-:Y:S02]  /*afa0*/  STL [R1+0x30], R2 ;  /* 0x0000300201007387 */ /* 0x0005e40000100800 */
.L_x_10238:
[----:B01----:R-:W-:Y:S01]  /*afb0*/  IMAD.MOV.U32 R4, RZ, RZ, R28 ;  /* 0x000000ffff047224 */ /* 0x003fe200078e001c */
[----:B------:R-:W-:Y:S02]  /*afc0*/  ULDC.64 UR4, c[0x0][0xa20] ;  /* 0x0002880000047ab9 */ /* 0x000fe40000000a00 */
[----:B------:R-:W-:Y:S02]  /*afd0*/  ISETP.NE.U32.AND P0, PT, RZ, UR4, PT ;  /* 0x00000004ff007c0c */ /* 0x000fe4000bf05070 */
[----:B------:R0:W-:Y:S02]  /*afe0*/  STL [R1+0x4], R4 ;  /* 0x0000040401007387 */ /* 0x0001e40000100800 */
[----:B------:R-:W-:-:S13]  /*aff0*/  ISETP.NE.AND.EX P0, PT, RZ, UR5, PT, P0 ;  /* 0x00000005ff007c0c */ /* 0x000fda000bf05300 */
[----:B0-----:R-:W-:Y:S05]  /*b000*/  @!P0 BRA `(.L_x_10239) ;  /* 0x0000000000108947 */ /* 0x001fea0003800000 */
[----:B--2---:R-:W-:-:S04]  /*b010*/  IADD3 R2, P0, R18, UR4, RZ ;  /* 0x0000000412027c10 */ /* 0x004fc8000ff1e0ff */
[----:B------:R-:W-:-:S05]  /*b020*/  IADD3.X R3, R19, UR5, RZ, P0, !PT ;  /* 0x0000000513037c10 */ /* 0x000fca00087fe4ff */
[----:B------:R0:W5:Y:S01]  /*b030*/  LDG.E R0, desc[UR36][R2.64] ;  /* 0x0000002402007981 */ /* 0x000162000c1e1900 */
[----:B------:R-:W-:Y:S05]  /*b040*/  BRA `(.L_x_10240) ;  /* 0x0000000000247947 */ /* 0x000fea0003800000 */
.L_x_10239:
[----:B------:R-:W-:Y:S02]  /*b050*/  ULDC.64 UR4, c[0x0][0xa08] ;  /* 0x0002820000047ab9 */ /* 0x000fe40000000a00 */
[----:B------:R-:W-:-:S04]  /*b060*/  ISETP.NE.U32.AND P0, PT, RZ, UR4, PT ;  /* 0x00000004ff007c0c */ /* 0x000fc8000bf05070 */
[----:B------:R-:W-:-:S13]  /*b070*/  ISETP.NE.AND.EX P0, PT, RZ, UR5, PT, P0 ;  /* 0x00000005ff007c0c */ /* 0x000fda000bf05300 */
[----:B------:R-:W-:Y:S05]  /*b080*/  @!P0 BRA `(.L_x_10240) ;  /* 0x0000000000148947 */ /* 0x000fea0003800000 */
[----:B--2---:R-:W0:Y:S02]  /*b090*/  LDC.64 R2, c[0x0][0xa08] ;  /* 0x00028200ff027b82 */ /* 0x004e240000000a00 */
[----:B0-----:R-:W-:-:S05]  /*b0a0*/  IMAD.WIDE R2, R4, 0x4, R2 ;  /* 0x0000000404027825 */ /* 0x001fca00078e0202 */
[----:B------:R-:W2:Y:S04]  /*b0b0*/  LDG.E R0, desc[UR36][R2.64] ;  /* 0x0000002402007981 */ /* 0x000ea8000c1e1900 */
[----:B------:R-:W2:Y:S02]  /*b0c0*/  LDG.E R2, desc[UR36][R2.64+0x4] ;  /* 0x0000042402027981 */ /* 0x000ea4000c1e1900 */
[----:B--2---:R-:W-:-:S07]  /*b0d0*/  IMAD.IADD R0, R2, 0x1, -R0 ;  /* 0x0000000102007824 */ /* 0x004fce00078e0a00 */
.L_x_10240:
[----:B0----5:R-:W-:Y:S01]  /*b0e0*/  IMAD.IADD R3, R0, 0x1, -R6 ;  /* 0x0000000100037824 */ /* 0x021fe200078e0a06 */
[C---:B--2---:R-:W-:Y:S01]  /*b0f0*/  LOP3.LUT R2, R26.reuse, 0xff000000, RZ, 0xc0, !PT ;  /* 0xff0000001a027812 */ /* 0x044fe200078ec0ff */
[----:B------:R-:W-:Y:S01]  /*b100*/  BSSY B0, `(.L_x_10241) ;  /* 0x0000029000007945 */ /* 0x000fe20003800000 */
[----:B------:R-:W-:Y:S02]  /*b110*/  LOP3.LUT R4, R26, 0xff0000, RZ, 0xc0, !PT ;  /* 0x00ff00001a047812 */ /* 0x000fe400078ec0ff */
[----:B------:R0:W-:Y:S01]  /*b120*/  STL [R1+0xc], R3 ;  /* 0x00000c0301007387 */ /* 0x0001e20000100800 */
[C---:B------:R-:W-:Y:S02]  /*b130*/  ISETP.GE.AND P0, PT, R3.reuse, 0x1, PT ;  /* 0x000000010300780c */ /* 0x040fe40003f06270 */
[----:B------:R-:W-:Y:S02]  /*b140*/  SHF.R.U32.HI R2, RZ, 0x8, R2 ;  /* 0x00000008ff027819 */ /* 0x000fe40000011602 */
[----:B------:R-:W-:-:S02]  /*b150*/  IADD3 R0, R3, 0x7f, RZ ;  /* 0x0000007f03007810 */ /* 0x000fc40007ffe0ff */
[----:B------:R-:W-:Y:S02]  /*b160*/  LEA.HI R4, R4, R2, RZ, 0x10 ;  /* 0x0000000204047211 */ /* 0x000fe400078f80ff */
[----:B------:R-:W-:-:S04]  /*b170*/  SHF.R.S32.HI R2, RZ, 0x1f, R0 ;  /* 0x0000001fff027819 */ /* 0x000fc80000011400 */
[----:B------:R-:W-:Y:S01]  /*b180*/  LEA.HI R0, R2, R0, RZ, 0x7 ;  /* 0x0000000002007211 */ /* 0x000fe200078f38ff */
[----:B------:R-:W-:-:S03]  /*b190*/  IMAD.MOV.U32 R2, RZ, RZ, RZ ;  /* 0x000000ffff027224 */ /* 0x000fc600078e00ff */
[----:B------:R-:W-:Y:S01]  /*b1a0*/  SHF.R.S32.HI R0, RZ, 0x7, R0 ;  /* 0x00000007ff007819 */ /* 0x000fe20000011400 */
[----:B0-----:R-:W-:Y:S06]  /*b1b0*/  @!P0 BRA `(.L_x_10242) ;  /* 0x0000000000748947 */ /* 0x001fec0003800000 */
[----:B------:R-:W-:-:S04]  /*b1c0*/  SHF.R.U32.HI R5, RZ, 0x10, R4 ;  /* 0x00000010ff057819 */ /* 0x000fc80000011604 */
[----:B------:R-:W-:-:S13]  /*b1d0*/  ISETP.NE.AND P0, PT, R5, RZ, PT ;  /* 0x000000ff0500720c */ /* 0x000fda0003f05270 */
[----:B------:R-:W0:Y:S02]  /*b1e0*/  @!P0 LDC R5, c[0x0][0x9f0] ;  /* 0x00027c00ff058b82 */ /* 0x000e240000000800 */
[----:B0-----:R-:W-:Y:S02]  /*b1f0*/  IABS R7, R5 ;  /* 0x0000000500077213 */ /* 0x001fe40000000000 */
        /* <DEDUP_REMOVED lines=25> */
.L_x_10242:
[----:B------:R-:W-:Y:S05]  /*b390*/  BSYNC B0 ;  /* 0x0000000000007941 */ /* 0x000fea0003800000 */
.L_x_10241:
[----:B------:R-:W-:Y:S01]  /*b3a0*/  LOP3.LUT R4, R4, 0xff, RZ, 0xc0, !PT ;  /* 0x000000ff04047812 */ /* 0x000fe200078ec0ff */
[----:B------:R-:W-:Y:S04]  /*b3b0*/  BSSY B7, `(.L_x_10243) ;  /* 0x000034e000077945 */ /* 0x000fe80003800000 */
[----:B------:R-:W-:-:S05]  /*b3c0*/  IMAD R3, R4, R2, RZ ;  /* 0x0000000204037224 */ /* 0x000fca00078e02ff */
        /* <DEDUP_REMOVED lines=22> */
.L_x_10244:
        /* <DEDUP_REMOVED lines=20> */
.L_x_10247:
[----:B------:R-:W-:Y:S05]  /*b670*/  BSYNC B6 ;  /* 0x0000000000067941 */ /* 0x000fea0003800000 */
.L_x_10246:
        /* <DEDUP_REMOVED lines=20> */
.L_x_10250:
        /* <DEDUP_REMOVED lines=15> */
.L_x_10249:
[----:B------:R-:W-:Y:S05]  /*b8b0*/  BSYNC B6 ;  /* 0x0000000000067941 */ /* 0x000fea0003800000 */
.L_x_10248:
[----:B------:R0:W2:Y:S01]  /*b8c0*/  LDL R20, [R1+0x4] ;  /* 0x0000040001147983 */ /* 0x0000a20000100800 */
[----:B------:R-:W-:Y:S01]  /*b8d0*/  ULDC.64 UR4, c[0x0][0x9f8] ;  /* 0x00027e0000047ab9 */ /* 0x000fe20000000a00 */
[----:B------:R-:W1:Y:S01]  /*b8e0*/  LDC R5, c[0x0][0x430] ;  /* 0x00010c00ff057b82 */ /* 0x000e620000000800 */
[----:B------:R-:W-:Y:S01]  /*b8f0*/  ISETP.NE.U32.AND P0, PT, RZ, UR4, PT ;  /* 0x00000004ff007c0c */ /* 0x000fe2000bf05070 */
[----:B------:R-:W3:Y:S03]  /*b900*/  LDL R2, [R1+0x34] ;  /* 0x0000340001027983 */ /* 0x000ee60000100800 */
[----:B------:R-:W-:Y:S01]  /*b910*/  ISETP.NE.AND.EX P0, PT, RZ, UR5, PT, P0 ;  /* 0x00000005ff007c0c */ /* 0x000fe2000bf05300 */
[----:B------:R-:W4:Y:S04]  /*b920*/  LDL R4, [R1+0xc] ;  /* 0x00000c0001047983 */ /* 0x000f280000100800 */
[----:B------:R-:W4:Y:S04]  /*b930*/  LDL R21, [R1+0x14] ;  /* 0x0000140001157983 */ /* 0x000f280000100800 */
[----:B------:R-:W4:Y:S04]  /*b940*/  LDL R9, [R1+0x48] ;  /* 0x0000480001097983 */ /* 0x000f280000100800 */
[----:B------:R-:W-:Y:S01]  /*b950*/  @P0 IADD3 R18, P1, R18, UR4, RZ ;  /* 0x0000000412120c10 */ /* 0x000fe2000ff3e0ff */
[----:B------:R-:W0:Y:S01]  /*b960*/  S2R R23, SR_TID.X ;  /* 0x0000000000177919 */ /* 0x000e220000002100 */
[----:B------:R-:W-:Y:S01]  /*b970*/  LOP3.LUT R16, R16, 0xffffffef, RZ, 0xc0, !PT ;  /* 0xffffffef10107812 */ /* 0x000fe200078ec0ff */
[----:B------:R-:W-:Y:S01]  /*b980*/  ULDC UR4, c[0x0][0x2f4] ;  /* 0x0000bd0000047ab9 */ /* 0x000fe20000000800 */
[----:B------:R-:W-:-:S02]  /*b990*/  @P0 IADD3.X R19, R19, UR5, RZ, P1, !PT ;  /* 0x0000000513130c10 */ /* 0x000fc40008ffe4ff */
[----:B-1----:R-:W-:-:S13]  /*b9a0*/  ISETP.NE.AND P2, PT, R5, 0x1, PT ;  /* 0x000000010500780c */ /* 0x002fda0003f45270 */
[----:B------:R-:W1:Y:S01]  /*b9b0*/  @P2 LDC R3, c[0x0][0x434] ;  /* 0x00010d00ff032b82 */ /* 0x000e620000000800 */
[----:B--2---:R-:W2:Y:S01]  /*b9c0*/  @P0 LDG.E R20, desc[UR36][R18.64] ;  /* 0x0000002412140981 */ /* 0x004ea2000c1e1900 */
[C---:B0-----:R-:W-:Y:S02]  /*b9d0*/  LOP3.LUT R0, R23.reuse, 0x7f, RZ, 0xc0, !PT ;  /* 0x0000007f17007812 */ /* 0x041fe400078ec0ff */
[----:B------:R-:W-:Y:S01]  /*b9e0*/  SHF.L.U32 R6, R23, 0x5, RZ ;  /* 0x0000000517067819 */ /* 0x000fe200000006ff */
[----:B---3--:R-:W-:-:S03]  /*b9f0*/  VIADD R23, R2, 0xffffffff ;  /* 0xffffffff02177836 */ /* 0x008fc60000000000 */
[----:B------:R-:W0:Y:S01]  /*ba00*/  @P2 LDC R2, c[0x0][0x438] ;  /* 0x00010e00ff022b82 */ /* 0x000e220000000800 */
[----:B------:R-:W-:Y:S01]  /*ba10*/  SHF.R.U32.HI R0, RZ, 0x2, R0 ;  /* 0x00000002ff007819 */ /* 0x000fe20000011600 */
[----:B------:R-:W-:Y:S01]  /*ba20*/  IMAD.SHL.U32 R8, R23, 0x80, RZ ;  /* 0x0000008017087824 */ /* 0x000fe200078e00ff */
[----:B------:R-:W-:-:S04]  /*ba30*/  LOP3.LUT R6, R6, 0x60, RZ, 0xc0, !PT ;  /* 0x0000006006067812 */ /* 0x000fc800078ec0ff */
[----:B------:R-:W-:Y:S02]  /*ba40*/  LOP3.LUT R0, R8, R0, R6, 0xfe, !PT ;  /* 0x0000000008007212 */ /* 0x000fe400078efe06 */
[----:B------:R-:W-:-:S04]  /*ba50*/  @P2 LOP3.LUT R16, R16, 0x10, RZ, 0xfc, !PT ;  /* 0x0000001010102812 */ /* 0x000fc800078efcff */
[----:B------:R-:W-:Y:S01]  /*ba60*/  LOP3.LUT R16, R16, 0xfffffff7, RZ, 0xc0, !PT ;  /* 0xfffffff710107812 */ /* 0x000fe200078ec0ff */
[----:B------:R-:W-:Y:S01]  /*ba70*/  UMOV UR5, 0xffffffff ;  /* 0xffffffff00057882 */ /* 0x000fe20000000000 */
[----:B--2---:R-:W-:Y:S01]  /*ba80*/  @P0 STL [R1+0x4], R20 ;  /* 0x0000041401000387 */ /* 0x004fe20000100800 */
[C---:B----4-:R-:W-:Y:S01]  /*ba90*/  ISETP.GE.AND P0, PT, R0.reuse, R4, PT ;  /* 0x000000040000720c */ /* 0x050fe20003f06270 */
[----:B------:R-:W-:-:S04]  /*baa0*/  IMAD.IADD R0, R0, 0x1, R21 ;  /* 0x0000000100007824 */ /* 0x000fc800078e0215 */
[----:B-1----:R-:W-:-:S04]  /*bab0*/  @P2 IMAD.HI.U32 R3, R0, R3, RZ ;  /* 0x0000000300032227 */ /* 0x002fc800078e00ff */
[----:B------:R-:W-:Y:S01]  /*bac0*/  IMAD.MOV.U32 R6, RZ, RZ, R0 ;  /* 0x000000ffff067224 */ /* 0x000fe200078e0000 */
[----:B0-----:R-:W-:-:S03]  /*bad0*/  @P2 SHF.R.U32.HI R6, RZ, R2, R3 ;  /* 0x00000002ff062219 */ /* 0x001fc60000011603 */
[----:B------:R-:W0:Y:S02]  /*bae0*/  @!P0 LDC.64 R2, c[0x0][0x428] ;  /* 0x00010a00ff028b82 */ /* 0x000e240000000a00 */
[----:B------:R-:W-:-:S04]  /*baf0*/  IMAD.MOV R4, RZ, RZ, -R6 ;  /* 0x000000ffff047224 */ /* 0x000fc800078e0a06 */
[----:B------:R-:W-:Y:S01]  /*bb00*/  IMAD R4, R5, R4, R0 ;  /* 0x0000000405047224 */ /* 0x000fe200078e0200 */
[----:B------:R-:W-:Y:S02]  /*bb10*/  SHF.R.S32.HI R5, RZ, 0x1f, R20 ;  /* 0x0000001fff057819 */ /* 0x000fe40000011414 */
[----:B------:R-:W-:-:S03]  /*bb20*/  @!P0 SHF.R.S32.HI R7, RZ, 0x1f, R6 ;  /* 0x0000001fff078819 */ /* 0x000fc60000011406 */
[----:B------:R1:W-:Y:S01]  /*bb30*/  STL [R1+0x18], R5 ;  /* 0x0000180501007387 */ /* 0x0003e20000100800 */
[-C--:B0-----:R-:W-:Y:S02]  /*bb40*/  @!P0 IMAD R0, R5, R2.reuse, RZ ;  /* 0x0000000205008224 */ /* 0x081fe400078e02ff */
[----:B-1----:R-:W0:Y:S01]  /*bb50*/  S2R R5, SR_TID.X ;  /* 0x0000000000057919 */ /* 0x002e220000002100 */
[----:B------:R-:W-:-:S04]  /*bb60*/  @!P0 IMAD.WIDE.U32 R6, R20, R2, R6 ;  /* 0x0000000214068225 */ /* 0x000fc800078e0006 */
[----:B------:R-:W-:Y:S02]  /*bb70*/  @!P0 IMAD R0, R20, R3, R0 ;  /* 0x0000000314008224 */ /* 0x000fe400078e0200 */
[----:B------:R-:W1:Y:S02]  /*bb80*/  @!P0 LDC.64 R2, c[0x0][0x418] ;  /* 0x00010600ff028b82 */ /* 0x000e640000000a00 */
[----:B------:R-:W-:Y:S01]  /*bb90*/  @!P0 IMAD.IADD R0, R7, 0x1, R0 ;  /* 0x0000000107008824 */ /* 0x000fe200078e0200 */
[----:B------:R-:W-:Y:S02]  /*bba0*/  ISETP.NE.AND P2, PT, R9, 0x3, PT ;  /* 0x000000030900780c */ /* 0x000fe40003f45270 */
[C---:B-1----:R-:W-:Y:S02]  /*bbb0*/  @!P0 LEA R2, P1, R6.reuse, R2, 0x2 ;  /* 0x0000000206028211 */ /* 0x042fe400078210ff */
[----:B0-----:R-:W-:Y:S02]  /*bbc0*/  SHF.L.U32 R5, R5, 0x3, RZ ;  /* 0x0000000305057819 */ /* 0x001fe400000006ff */
[----:B------:R-:W-:Y:S01]  /*bbd0*/  @!P0 LEA.HI.X R3, R6, R3, R0, 0x2, P1 ;  /* 0x0000000306038211 */ /* 0x000fe200008f1400 */
[----:B------:R-:W-:Y:S01]  /*bbe0*/  IMAD.MOV.U32 R0, RZ, RZ, RZ ;  /* 0x000000ffff007224 */ /* 0x000fe200078e00ff */
[----:B------:R-:W-:-:S05]  /*bbf0*/  LOP3.LUT R5, R5, 0x18, RZ, 0xc0, !PT ;  /* 0x0000001805057812 */ /* 0x000fca00078ec0ff */
[----:B------:R0:W5:Y:S01]  /*bc00*/  @!P0 LDG.E R0, desc[UR36][R2.64] ;  /* 0x0000002402008981 */ /* 0x000162000c1e1900 */
[C---:B------:R-:W-:Y:S02]  /*bc10*/  ISETP.GE.AND P0, PT, R5.reuse, UR4, PT ;  /* 0x0000000405007c0c */ /* 0x040fe4000bf06270 */
[----:B------:R-:W-:Y:S02]  /*bc20*/  @P2 LOP3.LUT R16, R16, 0x8, RZ, 0xfc, !PT ;  /* 0x0000000810102812 */ /* 0x000fe400078efcff */
[C---:B------:R-:W-:Y:S02]  /*bc30*/  LOP3.LUT R9, R5.reuse, 0x20, RZ, 0xfc, !PT ;  /* 0x0000002005097812 */ /* 0x040fe400078efcff */
[----:B------:R-:W-:Y:S02]  /*bc40*/  LOP3.LUT R16, R16, 0xfffffffb, RZ, 0xc0, !PT ;  /* 0xfffffffb10107812 */ /* 0x000fe400078ec0ff */
[----:B------:R-:W-:Y:S02]  /*bc50*/  LOP3.LUT R5, R5, 0x40, RZ, 0xfc, !PT ;  /* 0x0000004005057812 */ /* 0x000fe400078efcff */
[----:B------:R-:W-:-:S03]  /*bc60*/  ISETP.GE.AND P1, PT, R9, UR4, PT ;  /* 0x0000000409007c0c */ /* 0x000fc6000bf26270 */
[----:B------:R-:W-:Y:S02]  /*bc70*/  @P0 LOP3.LUT R16, R16, 0x4, RZ, 0xfc, !PT ;  /* 0x0000000410100812 */ /* 0x000fe400078efcff */
[----:B------:R-:W-:Y:S02]  /*bc80*/  ISETP.GE.AND P0, PT, R5, UR4, PT ;  /* 0x0000000405007c0c */ /* 0x000fe4000bf06270 */
[----:B------:R-:W-:-:S04]  /*bc90*/  LOP3.LUT R16, R16, 0xfffffffe, RZ, 0xc0, !PT ;  /* 0xfffffffe10107812 */ /* 0x000fc800078ec0ff */
[----:B------:R-:W-:-:S04]  /*bca0*/  LOP3.LUT R16, R16, 0xfffffffd, RZ, 0xc0, !PT ;  /* 0xfffffffd10107812 */ /* 0x000fc800078ec0ff */
[----:B------:R-:W-:-:S04]  /*bcb0*/  @P1 LOP3.LUT R16, R16, 0x2, RZ, 0xfc, !PT ;  /* 0x0000000210101812 */ /* 0x000fc800078efcff */
[----:B------:R-:W-:Y:S01]  /*bcc0*/  @P0 LOP3.LUT R16, R16, 0x1, RZ, 0xfc, !PT ;  /* 0x0000000110100812 */ /* 0x000fe200078efcff */
[----:B0-----:R-:W-:Y:S06]  /*bcd0*/  BRA.DIV UR5, `(.L_x_10251) ;  /* 0x0000003e05587947 */ /* 0x001fec000b800000 */
.L_x_10315:
[----:B------:R-:W-:Y:S01]  /*bce0*/  LOP3.LUT R26, R26, 0xffff, RZ, 0xc0, !PT ;  /* 0x0000ffff1a1a7812 */ /* 0x000fe200078ec0ff */
[----:B------:R-:W-:Y:S06]  /*bcf0*/  @!P2 BRA `(.L_x_10252) ;  /* 0x000000000004a947 */ /* 0x000fec0003800000 */
[----:B------:R-:W-:Y:S01]  /*bd00*/  BPT.TRAP 0x1 ;  /* 0x000000040000795c */ /* 0x000fe20000300000 */
.L_x_10252:
        /* <DEDUP_REMOVED lines=15> */
[----:B------:R-:W-:-:S04]  /*be00*/  IMAD.WIDE.U32 R2, R26, UR4, R2 ;  /* 0x000000041a027c25 */ /* 0x000fc8000f8e0002 */
[----:B------:R-:W-:Y:S01]  /*be10*/  IMAD R19, R26, UR5, R3 ;  /* 0x000000051a137c24 */ /* 0x000fe2000f8e0203 */
[C---:B------:R-:W-:Y:S02]  /*be20*/  LEA R18, P0, R2.reuse, UR6, 0x1 ;  /* 0x0000000602127c11 */ /* 0x040fe4000f8008ff */
[----:B------:R-:W-:Y:S02]  /*be30*/  SHF.L.U32 R3, R29, 0x1f, RZ ;  /* 0x0000001f1d037819 */ /* 0x000fe400000006ff */
[----:B------:R-:W-:Y:S01]  /*be40*/  LEA.HI.X R19, R2, UR7, R19, 0x1, P0 ;  /* 0x0000000702137c11 */ /* 0x000fe200080f0c13 */
[----:B------:R-:W-:-:S07]  /*be50*/  IMAD R2, R22, 0x8, R17 ;  /* 0x0000000816027824 */ /* 0x000fce00078e0211 */
[----:B------:R-:W0:Y:S02]  /*be60*/  SYNCS.PHASECHK.TRANS64.TRYWAIT P0, [R2+URZ+0x2d840], R3 ;  /* 0x02d84003020075a7 */ /* 0x000e24000800017f */
[----:B0-----:R-:W-:Y:S05]  /*be70*/  @!P0 BRA `(.L_x_10254) ;  /* 0x0000003c00248947 */ /* 0x001fea0003800000 */
.L_x_10316:
[----:B------:R-:W-:Y:S05]  /*be80*/  BSYNC B0 ;  /* 0x0000000000007941 */ /* 0x000fea0003800000 */
.L_x_10253:
[----:B------:R-:W2:Y:S01]  /*be90*/  LDL R12, [R1+0xc] ;  /* 0x00000c00010c7983 */ /* 0x000ea20000100800 */
[----:B------:R-:W-:Y:S01]  /*bea0*/  ULDC.64 UR4, c[0x0][0x300] ;  /* 0x0000c00000047ab9 */ /* 0x000fe20000000a00 */
[----:B------:R-:W-:Y:S01]  /*beb0*/  ULDC.64 UR6, c[0x0][0x2e8] ;  /* 0x0000ba0000067ab9 */ /* 0x000fe20000000a00 */
[----:B------:R-:W-:Y:S01]  /*bec0*/  IMAD R5, R5, UR4, RZ ;  /* 0x0000000405057c24 */ /* 0x000fe2000f8e02ff */
[----:B------:R-:W1:Y:S01]  /*bed0*/  S2R R7, SR_TID.X ;  /* 0x0000000000077919 */ /* 0x000e620000002100 */
[----:B------:R-:W-:Y:S02]  /*bee0*/  LOP3.LUT P4, RZ, R16, 0x4, RZ, 0xc0, !PT ;  /* 0x0000000410ff7812 */ /* 0x000fe4000788c0ff */
[C---:B0-----:R-:W-:Y:S01]  /*bef0*/  IMAD R3, R4.reuse, UR5, R5 ;  /* 0x0000000504037c24 */ /* 0x041fe2000f8e0205 */
[----:B------:R-:W0:Y:S01]  /*bf00*/  S2R R9, SR_TID.X ;  /* 0x0000000000097919 */ /* 0x000e220000002100 */
        /* <DEDUP_REMOVED lines=13> */
[C---:B------:R-:W-:Y:S02]  /*bfe0*/  LEA R0, P0, R4.reuse, UR6, 0x1 ;  /* 0x0000000604007c11 */ /* 0x040fe4000f8008ff */
[----:B-1----:R-:W-:Y:S02]  /*bff0*/  LOP3.LUT R11, R7, 0x7f, RZ, 0xc0, !PT ;  /* 0x0000007f070b7812 */ /* 0x002fe400078ec0ff */
[----:B------:R-:W-:Y:S01]  /*c000*/  LEA.HI.X R6, R4, UR7, R6, 0x1, P0 ;  /* 0x0000000704067c11 */ /* 0x000fe200080f0c06 */
[C---:B0-----:R-:W-:Y:S01]  /*c010*/  IMAD.SHL.U32 R7, R9.reuse, 0x8, RZ ;  /* 0x0000000809077824 */ /* 0x041fe200078e00ff */
[----:B------:R-:W-:Y:S01]  /*c020*/  SHF.R.U32.HI R11, RZ, 0x2, R11 ;  /* 0x00000002ff0b7819 */ /* 0x000fe2000001160b */
[----:B------:R-:W-:-:S03]  /*c030*/  IMAD.SHL.U32 R10, R9, 0x8, RZ ;  /* 0x00000008090a7824 */ /* 0x000fc600078e00ff */
[----:B------:R-:W-:-:S04]  /*c040*/  LOP3.LUT R7, R7, 0xd8, RZ, 0xc0, !PT ;  /* 0x000000d807077812 */ /* 0x000fc800078ec0ff */
[----:B------:R-:W-:Y:S02]  /*c050*/  LOP3.LUT R7, R7, 0x18, R9, 0x78, !PT ;  /* 0x0000001807077812 */ /* 0x000fe400078e7809 */
[----:B------:R-:W-:Y:S02]  /*c060*/  SHF.L.U32 R9, R9, 0x3, RZ ;  /* 0x0000000309097819 */ /* 0x000fe400000006ff */
[----:B------:R-:W-:Y:S02]  /*c070*/  LOP3.LUT R7, R7, 0x320, R10, 0xf8, !PT ;  /* 0x0000032007077812 */ /* 0x000fe400078ef80a */
[----:B------:R-:W-:-:S03]  /*c080*/  LOP3.LUT R9, R9, 0x18, RZ, 0xc0, !PT ;  /* 0x0000001809097812 */ /* 0x000fc600078ec0ff */
[----:B------:R-:W-:Y:S01]  /*c090*/  IMAD R7, R22, 0x3000, R7 ;  /* 0x0000300016077824 */ /* 0x000fe200078e0207 */
[----:B--2---:R-:W-:-:S04]  /*c0a0*/  IADD3 R3, -R11, R12, -R8 ;  /* 0x0000000c0b037210 */ /* 0x004fc80007ffe908 */
        /* <DEDUP_REMOVED lines=30> */
[----:B------:R-:W2:Y:S04]  /*c290*/  SHFL.IDX PT, R6, R6, 0x3, 0x1c1f ;  /* 0x007c1f0006067f89 */ /* 0x000ea800000e0000 */
[----:B------:R-:W3:Y:S01]  /*c2a0*/  SHFL.IDX PT, R0, R0, 0x3, 0x1c1f ;  /* 0x007c1f0000007f89 */ /* 0x000ee200000e0000 */
[----:B0-----:R-:W-:-:S05]  /*c2b0*/  @P1 LEA R5, P0, R9, R5, 0x1 ;  /* 0x0000000509051211 */ /* 0x001fca00078008ff */
[----:B-1----:R-:W-:-:S05]  /*c2c0*/  @P1 IMAD.X R4, RZ, RZ, R4, P0 ;  /* 0x000000ffff041224 */ /* 0x002fca00000e0604 */
[----:B------:R-:W-:-:S04]  /*c2d0*/  @P1 LOP3.LUT R5, R5, R4, RZ, 0x3c, !PT ;  /* 0x0000000405051212 */ /* 0x000fc800078e3cff */
[----:B------:R-:W-:-:S04]  /*c2e0*/  @P1 LOP3.LUT R4, R5, R4, RZ, 0x3c, !PT ;  /* 0x0000000405041212 */ /* 0x000fc800078e3cff */
[----:B------:R-:W-:-:S05]  /*c2f0*/  @P1 LOP3.LUT R5, R5, R4, RZ, 0x3c, !PT ;  /* 0x0000000405051212 */ /* 0x000fca00078e3cff */
[----:B------:R1:W-:Y:S04]  /*c300*/  @P1 LDGSTS.E.BYPASS.LTC128B.128 [R8+0x16400], desc[UR36][R4.64], !P4 ;  /* 0x1640000004081fae */ /* 0x0003e8000e101d64 */
[----:B------:R1:W-:Y:S04]  /*c310*/  @P1 LDGSTS.E.BYPASS.LTC128B.128 [R8+0x18400], desc[UR36][R4.64+0x40], !P3 ;  /* 0x1840004004081fae */ /* 0x0003e8000d901d64 */
[----:B--23--:R1:W-:Y:S02]  /*c320*/  @P1 LDGSTS.E.BYPASS.LTC128B.128 [R8+0x1a400], desc[UR36][R4.64+0x80], !P2 ;  /* 0x1a40008004081fae */ /* 0x00c3e4000d101d64 */
.L_x_10326:
[----:B------:R-:W-:-:S13]  /*c330*/  ISETP.GE.AND P0, PT, R3, 0x61, PT ;  /* 0x000000610300780c */ /* 0x000fda0003f06270 */
[----:B01----:R-:W-:Y:S02]  /*c340*/  @P0 LEA R4, P1, R9, R0, 0x1 ;  /* 0x0000000009040211 */ /* 0x003fe400078208ff */
        /* <DEDUP_REMOVED lines=10> */
.L_x_10256:
        /* <DEDUP_REMOVED lines=11> */
.L_x_10257:
[----:B0-----:R0:W5:Y:S01]  /*c4a0*/  LDL.LU R4, [R1+0x28] ;  /* 0x0000280001047983 */ /* 0x0011620000300800 */
[----:B------:R0:W-:Y:S03]  /*c4b0*/  SYNCS.ARRIVE.TRANS64.A1T0 RZ, [R2+URZ+0x2d830], RZ ;  /* 0x02d830ff02ff79a7 */ /* 0x0001e6000810003f */
[----:B------:R0:W5:Y:S02]  /*c4c0*/  LDL.LU R3, [R1] ;  /* 0x0000000001037983 */ /* 0x0001640000300800 */
[----:B------:R-:W-:Y:S05]  /*c4d0*/  WARPSYNC.ALL ;  /* 0x0000000000007948 */ /* 0x000fea0003800000 */
[----:B------:R-:W-:Y:S01]  /*c4e0*/  ULDC.64 UR4, c[0x0][0x298] ;  /* 0x0000a60000047ab9 */ /* 0x000fe20000000a00 */
[----:B------:R-:W-:Y:S01]  /*c4f0*/  BAR.SYNC.DEFER_BLOCKING 0x8, 0x200 ;  /* 0x0208000000007b1d */ /* 0x000fe20000010000 */
[----:B------:R-:W-:Y:S01]  /*c500*/  LOP3.LUT P0, RZ, R16, 0x20, RZ, 0xc0, !PT ;  /* 0x0000002010ff7812 */ /* 0x000fe2000780c0ff */
[----:B0-----:R-:W-:-:S03]  /*c510*/  VIADD R2, R17, 0xc400 ;  /* 0x0000c40011027836 */ /* 0x001fc60000000000 */
        /* <DEDUP_REMOVED lines=8> */
[----:B------:R-:W-:-:S04]  /*c5a0*/  IMAD.WIDE.U32 R2, R3, UR4, RZ ;  /* 0x0000000403027c25 */ /* 0x000fc8000f8e00ff */
[----:B------:R-:W-:Y:S01]  /*c5b0*/  IMAD.IADD R0, R3, 0x1, R0 ;  /* 0x0000000103007824 */ /* 0x000fe200078e0200 */
[----:B------:R0:W-:Y:S04]  /*c5c0*/  STL.64 [R1+0x28], R2 ;  /* 0x0000280201007387 */ /* 0x0001e80000100a00 */
[----:B------:R0:W-:Y:S01]  /*c5d0*/  STL [R1], R0 ;  /* 0x0000000001007387 */ /* 0x0001e20000100800 */
        /* <DEDUP_REMOVED lines=17> */
.L_x_10259:
[----:B------:R-:W-:Y:S05]  /*c6f0*/  BSYNC B6 ;  /* 0x0000000000067941 */ /* 0x000fea0003800000 */
.L_x_10258:
[----:B0-----:R-:W2:Y:S01]  /*c700*/  LDL.LU R2, [R1] ;  /* 0x0000000001027983 */ /* 0x001ea20000300800 */
[----:B------:R-:W0:Y:S01]  /*c710*/  LDC R10, c[0x0][0x448] ;  /* 0x00011200ff0a7b82 */ /* 0x000e220000000800 */
[----:B------:R-:W-:Y:S01]  /*c720*/  ULDC.64 UR4, c[0x0][0x2d8] ;  /* 0x0000b60000047ab9 */ /* 0x000fe20000000a00 */
[----:B------:R-:W-:Y:S01]  /*c730*/  ULDC.64 UR6, c[0x0][0x2e0] ;  /* 0x0000b80000067ab9 */ /* 0x000fe20000000a00 */
[----:B------:R-:W3:Y:S01]  /*c740*/  LDL.LU.64 R20, [R1+0x28] ;  /* 0x0000280001147983 */ /* 0x000ee20000300a00 */
[----:B------:R-:W-:-:S03]  /*c750*/  ULDC.64 UR8, c[0x0][0x280] ;  /* 0x0000a00000087ab9 */ /* 0x000fc60000000a00 */
[----:B------:R-:W4:Y:S01]  /*c760*/  LDL.LU R0, [R1+0x38] ;  /* 0x0000380001007983 */ /* 0x000f220000300800 */
[----:B------:R-:W1:Y:S01]  /*c770*/  S2R R13, SR_TID.X ;  /* 0x00000000000d7919 */ /* 0x000e620000002100 */
[----:B0-----:R-:W-:-:S13]  /*c780*/  ISETP.NE.AND P0, PT, R10, 0x1, PT ;  /* 0x000000010a00780c */ /* 0x001fda0003f05270 */
[----:B------:R-:W0:Y:S01]  /*c790*/  @P0 LDC R4, c[0x0][0x44c] ;  /* 0x00011300ff040b82 */ /* 0x000e220000000800 */
[----:B-1----:R-:W-:-:S07]  /*c7a0*/  IMAD.SHL.U32 R11, R13, 0x8, RZ ;  /* 0x000000080d0b7824 */ /* 0x002fce00078e00ff */
[----:B------:R-:W1:Y:S01]  /*c7b0*/  @P0 LDC R5, c[0x0][0x450] ;  /* 0x00011400ff050b82 */ /* 0x000e620000000800 */
[----:B------:R-:W-:-:S04]  /*c7c0*/  LOP3.LUT R11, R11, 0x18, RZ, 0xc0, !PT ;  /* 0x000000180b0b7812 */ /* 0x000fc800078ec0ff */
[C---:B------:R-:W-:Y:S02]  /*c7d0*/  LOP3.LUT R12, R11.reuse, 0x20, RZ, 0xfc, !PT ;  /* 0x000000200b0c7812 */ /* 0x040fe400078efcff */
[----:B------:R-:W-:Y:S01]  /*c7e0*/  LOP3.LUT R11, R11, 0x40, RZ, 0xfc, !PT ;  /* 0x000000400b0b7812 */ /* 0x000fe200078efcff */
[----:B--2---:R-:W-:Y:S02]  /*c7f0*/  IMAD.MOV.U32 R3, RZ, RZ, R2 ;  /* 0x000000ffff037224 */ /* 0x004fe400078e0002 */
[----:B---3--:R-:W-:Y:S01]  /*c800*/  IMAD.MOV.U32 R2, RZ, RZ, R20 ;  /* 0x000000ffff027224 */ /* 0x008fe200078e0014 */
[----:B------:R-:W2:Y:S03]  /*c810*/  S2R R21, SR_TID.X ;  /* 0x0000000000157919 */ /* 0x000ea60000002100 */
[C---:B------:R-:W-:Y:S01]  /*c820*/  IMAD.WIDE.U32 R2, R26.reuse, UR4, R2 ;  /* 0x000000041a027c25 */ /* 0x040fe2000f8e0002 */
[----:B------:R-:W3:Y:S03]  /*c830*/  S2R R20, SR_TID.X ;  /* 0x0000000000147919 */ /* 0x000ee60000002100 */
[----:B------:R-:W-:Y:S01]  /*c840*/  IMAD R3, R26, UR5, R3 ;  /* 0x000000051a037c24 */ /* 0x000fe2000f8e0203 */
[----:B------:R-:W-:Y:S01]  /*c850*/  ULDC.64 UR4, c[0x0][0x2d0] ;  /* 0x0000b40000047ab9 */ /* 0x000fe20000000a00 */
[----:B----4-:R-:W-:-:S02]  /*c860*/  IMAD R0, R0, UR6, RZ ;  /* 0x0000000600007c24 */ /* 0x010fc4000f8e02ff */
[----:B------:R-:W-:-:S04]  /*c870*/  IMAD.WIDE.U32 R2, R28, UR6, R2 ;  /* 0x000000061c027c25 */ /* 0x000fc8000f8e0002 */
[----:B------:R-:W-:Y:S01]  /*c880*/  IMAD R0, R28, UR7, R0 ;  /* 0x000000071c007c24 */ /* 0x000fe2000f8e0200 */
[----:B------:R-:W-:-:S03]  /*c890*/  ULDC.64 UR6, c[0x0][0x2c8] ;  /* 0x0000b20000067ab9 */ /* 0x000fc60000000a00 */
[----:B------:R-:W-:Y:S02]  /*c8a0*/  IMAD.IADD R3, R3, 0x1, R0 ;  /* 0x0000000103037824 */ /* 0x000fe400078e0200 */
[----:B--2---:R-:W-:Y:S01]  /*c8b0*/  IMAD.SHL.U32 R21, R21, 0x20, RZ ;  /* 0x0000002015157824 */ /* 0x004fe200078e00ff */
[----:B---3--:R-:W-:-:S04]  /*c8c0*/  LOP3.LUT R20, R20, 0x7f, RZ, 0xc0, !PT ;  /* 0x0000007f14147812 */ /* 0x008fc800078ec0ff */
[----:B------:R-:W-:Y:S02]  /*c8d0*/  LOP3.LUT R21, R21, 0x60, RZ, 0xc0, !PT ;  /* 0x0000006015157812 */ /* 0x000fe400078ec0ff */
[----:B------:R-:W-:-:S04]  /*c8e0*/  SHF.R.U32.HI R20, RZ, 0x2, R20 ;  /* 0x00000002ff147819 */ /* 0x000fc80000011614 */
[----:B------:R-:W-:Y:S02]  /*c8f0*/  LOP3.LUT R20, R20, R21, RZ, 0xfc, !PT ;  /* 0x0000001514147212 */ /* 0x000fe400078efcff */
[----:B------:R-:W-:-:S03]  /*c900*/  LOP3.LUT R21, R13, 0x7f, RZ, 0xc0, !PT ;  /* 0x0000007f0d157812 */ /* 0x000fc600078ec0ff */
[----:B------:R-:W-:Y:S01]  /*c910*/  IMAD R6, R25, 0xc0, R20 ;  /* 0x000000c019067824 */ /* 0x000fe200078e0214 */
[----:B------:R-:W-:Y:S01]  /*c920*/  SHF.R.U32.HI R21, RZ, 0x2, R21 ;  /* 0x00000002ff157819 */ /* 0x000fe20000011615 */
[----:B------:R-:W-:Y:S02]  /*c930*/  IMAD.SHL.U32 R20, R13, 0x8, RZ ;  /* 0x000000080d147824 */ /* 0x000fe400078e00ff */
[----:B0-----:R-:W-:Y:S01]  /*c940*/  @P0 IMAD.HI.U32 R0, R6, R4, RZ ;  /* 0x0000000406000227 */ /* 0x001fe200078e00ff */
[----:B------:R-:W-:Y:S02]  /*c950*/  MOV R4, R6 ;  /* 0x0000000600047202 */ /* 0x000fe40000000f00 */
[----:B------:R-:W-:Y:S02]  /*c960*/  LOP3.LUT R20, R20, 0x18, RZ, 0xc0, !PT ;  /* 0x0000001814147812 */ /* 0x000fe400078ec0ff */
[----:B-1----:R-:W-:-:S04]  /*c970*/  @P0 SHF.R.U32.HI R4, RZ, R5, R0 ;  /* 0x00000005ff040219 */ /* 0x002fc80000011600 */
[----:B------:R-:W-:-:S05]  /*c980*/  SHF.R.S32.HI R0, RZ, 0x1f, R4 ;  /* 0x0000001fff007819 */ /* 0x000fca0000011404 */
[----:B------:R-:W-:-:S04]  /*c990*/  IMAD R0, R0, UR4, RZ ;  /* 0x0000000400007c24 */ /* 0x000fc8000f8e02ff */
[C---:B------:R-:W-:Y:S02]  /*c9a0*/  IMAD R7, R4.reuse, UR5, R0 ;  /* 0x0000000504077c24 */ /* 0x040fe4000f8e0200 */
[----:B------:R-:W-:Y:S02]  /*c9b0*/  IMAD.MOV R0, RZ, RZ, -R4 ;  /* 0x000000ffff007224 */ /* 0x000fe400078e0a04 */
[----:B------:R-:W-:-:S04]  /*c9c0*/  IMAD.WIDE.U32 R4, R4, UR4, R2 ;  /* 0x0000000404047c25 */ /* 0x000fc8000f8e0002 */
[----:B------:R-:W-:Y:S02]  /*c9d0*/  IMAD R0, R10, R0, R6 ;  /* 0x000000000a007224 */ /* 0x000fe400078e0206 */
[----:B------:R-:W-:-:S03]  /*c9e0*/  IMAD.IADD R5, R5, 0x1, R7 ;  /* 0x0000000105057824 */ /* 0x000fc600078e0207 */
[----:B------:R-:W-:Y:S01]  /*c9f0*/  SHF.R.S32.HI R7, RZ, 0x1f, R0 ;  /* 0x0000001fff077819 */ /* 0x000fe20000011400 */
[----:B------:R-:W-:-:S04]  /*ca00*/  IMAD.WIDE.U32 R8, R0, UR6, R4 ;  /* 0x0000000600087c25 */ /* 0x000fc8000f8e0004 */
[----:B------:R-:W-:Y:S01]  /*ca10*/  IMAD R7, R7, UR6, RZ ;  /* 0x0000000607077c24 */ /* 0x000fe2000f8e02ff */
[----:B------:R-:W-:Y:S01]  /*ca20*/  LEA R4, P1, R8, UR8, 0x1 ;  /* 0x0000000808047c11 */ /* 0x000fe2000f8208ff */
[----:B------:R-:W-:Y:S02]  /*ca30*/  VIADD R5, R6, 0x80 ;  /* 0x0000008006057836 */ /* 0x000fe40000000000 */
[----:B------:R-:W-:Y:S02]  /*ca40*/  IMAD R0, R0, UR7, R7 ;  /* 0x0000000700007c24 */ /* 0x000fe4000f8e0207 */
[----:B------:R-:W0:Y:S01]  /*ca50*/  @P0 LDC R7, c[0x0][0x44c] ;  /* 0x00011300ff070b82 */ /* 0x000e220000000800 */
[----:B------:R-:W-:Y:S02]  /*ca60*/  IMAD.MOV.U32 R6, RZ, RZ, R5 ;  /* 0x000000ffff067224 */ /* 0x000fe400078e0005 */
[----:B------:R-:W-:-:S05]  /*ca70*/  IMAD.IADD R0, R9, 0x1, R0 ;  /* 0x0000000109007824 */ /* 0x000fca00078e0200 */
[----:B------:R-:W-:Y:S02]  /*ca80*/  LEA.HI.X R0, R8, UR9, R0, 0x1, P1 ;  /* 0x0000000908007c11 */ /* 0x000fe400088f0c00 */
[----:B------:R-:W1:Y:S01]  /*ca90*/  @P0 LDC R8, c[0x0][0x450] ;  /* 0x00011400ff080b82 */ /* 0x000e620000000800 */
[----:B0-----:R-:W-:-:S05]  /*caa0*/  @P0 IMAD.HI.U32 R7, R5, R7, RZ ;  /* 0x0000000705070227 */ /* 0x001fca00078e00ff */
[----:B-1----:R-:W-:-:S05]  /*cab0*/  @P0 SHF.R.U32.HI R6, RZ, R8, R7 ;  /* 0x00000008ff060219 */ /* 0x002fca0000011607 */
[----:B------:R-:W-:Y:S02]  /*cac0*/  IMAD.MOV R7, RZ, RZ, -R6 ;  /* 0x000000ffff077224 */ /* 0x000fe400078e0a06 */
[----:B------:R-:W-:-:S04]  /*cad0*/  IMAD.WIDE.U32 R2, R6, UR4, R2 ;  /* 0x0000000406027c25 */ /* 0x000fc8000f8e0002 */
[----:B------:R-:W-:Y:S01]  /*cae0*/  IMAD R5, R10, R7, R5 ;  /* 0x000000070a057224 */ /* 0x000fe200078e0205 */
[----:B------:R-:W-:-:S05]  /*caf0*/  SHF.R.S32.HI R7, RZ, 0x1f, R6 ;  /* 0x0000001fff077819 */ /* 0x000fca0000011406 */
[----:B------:R-:W-:Y:S01]  /*cb00*/  IMAD R7, R7, UR4, RZ ;  /* 0x0000000407077c24 */ /* 0x000fe2000f8e02ff */
[----:B------:R-:W-:Y:S02]  /*cb10*/  ULDC UR4, c[0x0][0x2b8] ;  /* 0x0000ae0000047ab9 */ /* 0x000fe40000000800 */
[----:B------:R-:W-:Y:S01]  /*cb20*/  ISETP.GE.AND P3, PT, R20, UR4, PT ;  /* 0x0000000414007c0c */ /* 0x000fe2000bf66270 */
[----:B------:R-:W-:Y:S01]  /*cb30*/  IMAD R7, R6, UR5, R7 ;  /* 0x0000000506077c24 */ /* 0x000fe2000f8e0207 */
[----:B------:R-:W-:Y:S01]  /*cb40*/  SHF.R.S32.HI R6, RZ, 0x1f, R5 ;  /* 0x0000001fff067819 */ /* 0x000fe20000011405 */
[----:B------:R-:W-:Y:S01]  /*cb50*/  UMOV UR5, 0xffffffff ;  /* 0xffffffff00057882 */ /* 0x000fe20000000000 */
[----:B------:R-:W-:Y:S01]  /*cb60*/  ISETP.GE.AND P1, PT, R11, UR4, PT ;  /* 0x000000040b007c0c */ /* 0x000fe2000bf26270 */
[----:B------:R-:W-:Y:S02]  /*cb70*/  IMAD.IADD R3, R3, 0x1, R7 ;  /* 0x0000000103037824 */ /* 0x000fe400078e0207 */
[----:B------:R-:W-:-:S02]  /*cb80*/  IMAD R6, R6, UR6, RZ ;  /* 0x0000000606067c24 */ /* 0x000fc4000f8e02ff */
[----:B------:R-:W-:-:S04]  /*cb90*/  IMAD.WIDE.U32 R2, R5, UR6, R2 ;  /* 0x0000000605027c25 */ /* 0x000fc8000f8e0002 */
[----:B------:R-:W-:Y:S01]  /*cba0*/  IMAD R6, R5, UR7, R6 ;  /* 0x0000000705067c24 */ /* 0x000fe2000f8e0206 */
[----:B------:R-:W-:-:S04]  /*cbb0*/  LEA R8, P0, R2, UR8, 0x1 ;  /* 0x0000000802087c11 */ /* 0x000fc8000f8008ff */
[----:B------:R-:W-:-:S04]  /*cbc0*/  IADD3 R3, R3, R6, RZ ;  /* 0x0000000603037210 */ /* 0x000fc80007ffe0ff */
[----:B------:R-:W-:Y:S02]  /*cbd0*/  LEA.HI.X R3, R2, UR9, R3, 0x1, P0 ;  /* 0x0000000902037c11 */ /* 0x000fe400080f0c03 */
[----:B------:R-:W-:Y:S01]  /*cbe0*/  ISETP.GE.AND P0, PT, R12, UR4, PT ;  /* 0x000000040c007c0c */ /* 0x000fe2000bf06270 */
[----:B------:R-:W-:-:S12]  /*cbf0*/  BRA.DIV UR5, `(.L_x_10260) ;  /* 0x0000003605407947 */ /* 0x000fd8000b800000 */
[----:B------:R-:W2:Y:S04]  /*cc00*/  LDL.LU R5, [R1+0x30] ;  /* 0x0000300001057983 */ /* 0x000ea80000300800 */
[----:B------:R-:W3:Y:S01]  /*cc10*/  LDL R9, [R1+0x1c] ;  /* 0x00001c0001097983 */ /* 0x000ee20000100800 */
[----:B------:R-:W-:-:S03]  /*cc20*/  IMAD R25, R25, 0xc0, R21 ;  /* 0x000000c019197824 */ /* 0x000fc600078e0215 */
[----:B------:R-:W-:Y:S01]  /*cc30*/  SHFL.IDX PT, R6, R0, RZ, 0x1c1f ;  /* 0x001c1fff00067589 */ /* 0x000fe200000e0000 */
[----:B--2---:R-:W-:-:S03]  /*cc40*/  IMAD R2, R5, R10, RZ ;  /* 0x0000000a05027224 */ /* 0x004fc600078e02ff */
[----:B------:R-:W0:Y:S02]  /*cc50*/  SHFL.IDX PT, R5, R4, RZ, 0x1c1f ;  /* 0x001c1fff04057589 */ /* 0x000e2400000e0000 */
[----:B------:R-:W-:-:S13]  /*cc60*/  ISETP.GE.AND P2, PT, R25, R2, PT ;  /* 0x000000021900720c */ /* 0x000fda0003f46270 */
[----:B0-----:R-:W-:-:S05]  /*cc70*/  @!P2 LEA R5, P4, R20, R5, 0x1 ;  /* 0x000000051405a211 */ /* 0x001fca00078808ff */
[----:B------:R-:W-:-:S04]  /*cc80*/  @!P2 IMAD.X R6, RZ, RZ, R6, P4 ;  /* 0x000000ffff06a224 */ /* 0x000fc800020e0606 */
[----:B------:R-:W-:Y:S02]  /*cc90*/  @!P2 IMAD.MOV.U32 R7, RZ, RZ, R6 ;  /* 0x000000ffff07a224 */ /* 0x000fe400078e0006 */
[----:B------:R-:W-:Y:S02]  /*cca0*/  @!P2 IMAD.MOV.U32 R6, RZ, RZ, R5 ;  /* 0x000000ffff06a224 */ /* 0x000fe400078e0005 */
[----:B------:R-:W0:Y:S04]  /*ccb0*/  SHFL.IDX PT, R5, R4, 0x1, 0x1c1f ;  /* 0x003c1f0004057f89 */ /* 0x000e2800000e0000 */
[----:B---3--:R-:W-:Y:S04]  /*ccc0*/  @!P2 LDGSTS.E.BYPASS.LTC128B.128 [R9+0xc400], desc[UR36][R6.64], !P3 ;  /* 0x0c4000000609afae */ /* 0x008fe8000d901d64 */
[----:B------:R-:W-:Y:S04]  /*ccd0*/  @!P2 LDGSTS.E.BYPASS.LTC128B.128 [R9+0xf400], desc[UR36][R6.64+0x40], !P0 ;  /* 0x0f4000400609afae */ /* 0x000fe8000c101d64 */
[----:B------:R1:W-:Y:S04]  /*cce0*/  @!P2 LDGSTS.E.BYPASS.LTC128B.128 [R9+0x12400], desc[UR36][R6.64+0x80], !P1 ;  /* 0x124000800609afae */ /* 0x0003e8000c901d64 */
[----:B-1----:R-:W1:Y:S01]  /*ccf0*/  SHFL.IDX PT, R7, R0, 0x1, 0x1c1f ;  /* 0x003c1f0000077f89 */ /* 0x002e6200000e0000 */
[----:B------:R-:W-:-:S05]  /*cd00*/  VIADD R6, R25, 0x20 ;  /* 0x0000002019067836 */ /* 0x000fca0000000000 */
[----:B------:R-:W-:-:S13]  /*cd10*/  ISETP.GE.AND P2, PT, R6, R2, PT ;  /* 0x000000020600720c */ /* 0x000fda0003f46270 */
[----:B0-----:R-:W-:-:S04]  /*cd20*/  @!P2 LEA R5, P4, R20, R5, 0x1 ;  /* 0x000000051405a211 */ /* 0x001fc800078808ff */
[----:B------:R-:W-:Y:S01]  /*cd30*/  @!P2 MOV R6, R5 ;  /* 0x000000050006a202 */ /* 0x000fe20000000f00 */
[----:B-1----:R-:W-:Y:S01]  /*cd40*/  @!P2 IMAD.X R7, RZ, RZ, R7, P4 ;  /* 0x000000ffff07a224 */ /* 0x002fe200020e0607 */
[----:B------:R-:W0:Y:S04]  /*cd50*/  SHFL.IDX PT, R5, R4, 0x2, 0x1c1f ;  /* 0x005c1f0004057f89 */ /* 0x000e2800000e0000 */
[----:B------:R-:W-:Y:S04]  /*cd60*/  @!P2 LDGSTS.E.BYPASS.LTC128B.128 [R9+0xcc00], desc[UR36][R6.64], !P3 ;  /* 0x0cc000000609afae */ /* 0x000fe8000d901d64 */
[----:B------:R-:W-:Y:S04]  /*cd70*/  @!P2 LDGSTS.E.BYPASS.LTC128B.128 [R9+0xfc00], desc[UR36][R6.64+0x40], !P0 ;  /* 0x0fc000400609afae */ /* 0x000fe8000c101d64 */
[----:B------:R1:W-:Y:S04]  /*cd80*/  @!P2 LDGSTS.E.BYPASS.LTC128B.128 [R9+0x12c00], desc[UR36][R6.64+0x80], !P1 ;  /* 0x12c000800609afae */ /* 0x0003e8000c901d64 */
[----:B------:R-:W-:Y:S04]  /*cd90*/  SHFL.IDX PT, R4, R4, 0x3, 0x1c1f ;  /* 0x007c1f0004047f89 */ /* 0x000fe800000e0000 */
[----:B-1----:R-:W1:Y:S01]  /*cda0*/  SHFL.IDX PT, R7, R0, 0x2, 0x1c1f ;  /* 0x005c1f0000077f89 */ /* 0x002e6200000e0000 */
[----:B------:R-:W-:-:S03]  /*cdb0*/  VIADD R6, R25, 0x40 ;  /* 0x0000004019067836 */ /* 0x000fc60000000000 */
[----:B------:R-:W2:Y:S02]  /*cdc0*/  SHFL.IDX PT, R0, R0, 0x3, 0x1c1f ;  /* 0x007c1f0000007f89 */ /* 0x000ea400000e0000 */
[----:B------:R-:W-:-:S13]  /*cdd0*/  ISETP.GE.AND P2, PT, R6, R2, PT ;  /* 0x000000020600720c */ /* 0x000fda0003f46270 */
[----:B0-----:R-:W-:-:S05]  /*cde0*/  @!P2 LEA R5, P4, R20, R5, 0x1 ;  /* 0x000000051405a211 */ /* 0x001fca00078808ff */
[----:B-1----:R-:W-:Y:S02]  /*cdf0*/  @!P2 IMAD.X R7, RZ, RZ, R7, P4 ;  /* 0x000000ffff07a224 */ /* 0x002fe400020e0607 */
[----:B------:R-:W-:Y:S02]  /*ce00*/  @!P2 IMAD.MOV.U32 R6, RZ, RZ, R5 ;  /* 0x000000ffff06a224 */ /* 0x000fe400078e0005 */
[----:B------:R-:W-:-:S03]  /*ce10*/  VIADD R5, R25, 0x60 ;  /* 0x0000006019057836 */ /* 0x000fc60000000000 */
[----:B------:R-:W-:Y:S04]  /*ce20*/  @!P2 LDGSTS.E.BYPASS.LTC128B.128 [R9+0xd400], desc[UR36][R6.64], !P3 ;  /* 0x0d4000000609afae */ /* 0x000fe8000d901d64 */
[----:B------:R-:W-:Y:S04]  /*ce30*/  @!P2 LDGSTS.E.BYPASS.LTC128B.128 [R9+0x10400], desc[UR36][R6.64+0x40], !P0 ;  /* 0x104000400609afae */ /* 0x000fe8000c101d64 */
[----:B------:R-:W-:Y:S01]  /*ce40*/  @!P2 LDGSTS.E.BYPASS.LTC128B.128 [R9+0x13400], desc[UR36][R6.64+0x80], !P1 ;  /* 0x134000800609afae */ /* 0x000fe2000c901d64 */
[----:B------:R-:W-:-:S13]  /*ce50*/  ISETP.GE.AND P2, PT, R5, R2, PT ;  /* 0x000000020500720c */ /* 0x000fda0003f46270 */
[----:B------:R-:W-:-:S05]  /*ce60*/  @!P2 LEA R4, P4, R20, R4, 0x1 ;  /* 0x000000041404a211 */ /* 0x000fca00078808ff */
[----:B--2---:R-:W-:-:S04]  /*ce70*/  @!P2 IMAD.X R0, RZ, RZ, R0, P4 ;  /* 0x000000ffff00a224 */ /* 0x004fc800020e0600 */
[----:B------:R-:W-:Y:S02]  /*ce80*/  @!P2 IMAD.MOV.U32 R5, RZ, RZ, R0 ;  /* 0x000000ffff05a224 */ /* 0x000fe400078e0000 */
[----:B------:R-:W-:Y:S04]  /*ce90*/  SHFL.IDX PT, R0, R3, RZ, 0x1c1f ;  /* 0x001c1fff03007589 */ /* 0x000fe800000e0000 */
[----:B------:R-:W-:Y:S04]  /*cea0*/  @!P2 LDGSTS.E.BYPASS.LTC128B.128 [R9+0xdc00], desc[UR36][R4.64], !P3 ;  /* 0x0dc000000409afae */ /* 0x000fe8000d901d64 */
[----:B------:R-:W-:Y:S04]  /*ceb0*/  @!P2 LDGSTS.E.BYPASS.LTC128B.128 [R9+0x10c00], desc[UR36][R4.64+0x40], !P0 ;  /* 0x10c000400409afae */ /* 0x000fe8000c101d64 */
[----:B------:R0:W-:Y:S04]  /*cec0*/  @!P2 LDGSTS.E.BYPASS.LTC128B.128 [R9+0x13c00], desc[UR36][R4.64+0x80], !P1 ;  /* 0x13c000800409afae */ /* 0x0001e8000c901d64 */
[----:B------:R-:W-:Y:S04]  /*ced0*/  SHFL.IDX PT, R3, R3, 0x1, 0x1c1f ;  /* 0x003c1f0003037f89 */ /* 0x000fe800000e0000 */
[----:B0-----:R-:W0:Y:S01]  /*cee0*/  SHFL.IDX PT, R4, R8, RZ, 0x1c1f ;  /* 0x001c1fff08047589 */ /* 0x001e2200000e0000 */
[----:B------:R-:W-:-:S03]  /*cef0*/  VIADD R5, R25, 0x80 ;  /* 0x0000008019057836 */ /* 0x000fc60000000000 */
[----:B------:R-:W1:Y:S02]  /*cf00*/  SHFL.IDX PT, R8, R8, 0x1, 0x1c1f ;  /* 0x003c1f0008087f89 */ /* 0x000e6400000e0000 */
[----:B------:R-:W-:-:S13]  /*cf10*/  ISETP.GE.AND P2, PT, R5, R2, PT ;  /* 0x000000020500720c */ /* 0x000fda0003f46270 */
[----:B0-----:R-:W-:-:S04]  /*cf20*/  @!P2 LEA R4, P4, R20, R4, 0x1 ;  /* 0x000000041404a211 */ /* 0x001fc800078808ff */
[----:B------:R-:W-:-:S05]  /*cf30*/  @!P2 IADD3.X R0, RZ, R0, RZ, P4, !PT ;  /* 0x00000000ff00a210 */ /* 0x000fca00027fe4ff */
[----:B------:R-:W-:-:S05]  /*cf40*/  @!P2 IMAD.MOV.U32 R5, RZ, RZ, R0 ;  /* 0x000000ffff05a224 */ /* 0x000fca00078e0000 */
[----:B------:R0:W-:Y:S04]  /*cf50*/  @!P2 LDGSTS.E.BYPASS.LTC128B.128 [R9+0xe400], desc[UR36][R4.64], !P3 ;  /* 0x0e4000000409afae */ /* 0x0001e8000d901d64 */
[----:B------:R0:W-:Y:S04]  /*cf60*/  @!P2 LDGSTS.E.BYPASS.LTC128B.128 [R9+0x11400], desc[UR36][R4.64+0x40], !P0 ;  /* 0x114000400409afae */ /* 0x0001e8000c101d64 */
[----:B-1----:R0:W-:Y:S02]  /*cf70*/  @!P2 LDGSTS.E.BYPASS.LTC128B.128 [R9+0x14400], desc[UR36][R4.64+0x80], !P1 ;  /* 0x144000800409afae */ /* 0x0021e4000c901d64 */
.L_x_10339:
[----:B------:R-:W2:Y:S01]  /*cf80*/  LDL R0, [R1+0x1c] ;  /* 0x00001c0001007983 */ /* 0x000ea20000100800 */
[----:B------:R-:W-:-:S05]  /*cf90*/  VIADD R25, R25, 0xa0 ;  /* 0x000000a019197836 */ /* 0x000fca0000000000 */
[----:B------:R-:W-:-:S13]  /*cfa0*/  ISETP.GE.AND P2, PT, R25, R2, PT ;  /* 0x000000021900720c */ /* 0x000fda0003f46270 */
[----:B------:R-:W-:-:S05]  /*cfb0*/  @!P2 LEA R2, P4, R20, R8, 0x1 ;  /* 0x000000081402a211 */ /* 0x000fca00078808ff */
[----:B------:R-:W-:-:S05]  /*cfc0*/  @!P2 IMAD.X R3, RZ, RZ, R3, P4 ;  /* 0x000000ffff03a224 */ /* 0x000fca00020e0603 */
[----:B------:R-:W-:Y:S01]  /*cfd0*/  @!PT LDS RZ, [RZ] ;  /* 0x00000000fffff984 */ /* 0x000fe20000000800 */
[----:B------:R-:W-:Y:S01]  /*cfe0*/  @!PT LDS RZ, [RZ] ;  /* 0x00000000fffff984 */ /* 0x000fe20000000800 */
[----:B------:R-:W-:Y:S01]  /*cff0*/  @!PT LDS RZ, [RZ] ;  /* 0x00000000fffff984 */ /* 0x000fe20000000800 */
[----:B--2---:R1:W-:Y:S04]  /*d000*/  @!P2 LDGSTS.E.BYPASS.LTC128B.128 [R0+0xec00], desc[UR36][R2.64], !P3 ;  /* 0x0ec000000200afae */ /* 0x0043e8000d901d64 */
[----:B------:R1:W-:Y:S01]  /*d010*/  @!P2 LDGSTS.E.BYPASS.LTC128B.128 [R0+0x11c00], desc[UR36][R2.64+0x40], !P0 ;  /* 0x11c000400200afae */ /* 0x0003e2000c101d64 */
[----:B------:R-:W-:-:S03]  /*d020*/  PLOP3.LUT P0, PT, PT, PT, PT, 0x80, 0x0 ;  /* 0x000000000000781c */ /* 0x000fc60003f0f070 */
[----:B------:R1:W-:Y:S01]  /*d030*/  @!P2 LDGSTS.E.BYPASS.LTC128B.128 [R0+0x14c00], desc[UR36][R2.64+0x80], !P1 ;  /* 0x14c000800200afae */ /* 0x0003e2000c901d64 */
[----:B------:R-:W-:-:S09]  /*d040*/  NOP ;  /* 0x0000000000007918 */ /* 0x000fd20000000000 */
.L_x_10261:
[----:B------:R-:W-:Y:S02]  /*d050*/  PLOP3.LUT P1, PT, P1, P0, PT, 0xa2, 0x0 ;  /* 0x000000000000781c */ /* 0x000fe40000f21472 */
[----:B------:R-:W-:-:S08]  /*d060*/  @P0 R2UR P1, UR4, R17 ;  /* 0x00000000110402ca */ /* 0x000fd00000020000 */
[----:B------:R-:W-:-:S05]  /*d070*/  @P0 PLOP3.LUT P0, PT, P1, PT, PT, 0x80, 0x0 ;  /* 0x000000000000081c */ /* 0x000fca0000f0f070 */
[----:B------:R-:W-:Y:S01]  /*d080*/  @!P1 SYNCS.ARRIVE.TRANS64.RED.A0T1 RZ, [UR4+0x2d800], RZ ;  /* 0x02d800ffffff99a7 */ /* 0x000fe20008200404 */
[----:B------:R-:W-:Y:S07]  /*d090*/  @!P1 ARRIVES.LDGSTSBAR.64.TRANSCNT [UR4+0x2d800] ;  /* 0x02d80000ff0099b0 */ /* 0x000fee0008000a84 */
[----:B------:R-:W-:Y:S05]  /*d0a0*/  @P0 BRA.U.ANY `(.L_x_10261) ;  /* 0xfffffffd00e80947 */ /* 0x000fea000393ffff */
[----:B-1----:R-:W2:Y:S02]  /*d0b0*/  LDL.LU R2, [R1+0x3c] ;  /* 0x00003c0001027983 */ /* 0x002ea40000300800 */
[----:B--2---:R-:W-:-:S05]  /*d0c0*/  VIADD R2, R2, 0x1 ;  /* 0x0000000102027836 */ /* 0x004fca0000000000 */
        /* <DEDUP_REMOVED lines=9> */
[----:B-12---:R-:W-:Y:S05]  /*d160*/  @!P0 BRA `(.L_x_10263) ;  /* 0x0000003400e48947 */ /* 0x006fea0003800000 */
.L_x_10340:
[----:B------:R-:W-:Y:S05]  /*d170*/  BSYNC B0 ;  /* 0x0000000000007941 */ /* 0x000fea0003800000 */
.L_x_10262:
[----:B------:R-:W1:Y:S04]  /*d180*/  LDL.LU R3, [R1+0x34] ;  /* 0x0000340001037983 */ /* 0x000e680000300800 */
[----:B------:R-:W2:Y:S01]  /*d190*/  LDL R2, [R1+0x10] ;  /* 0x0000100001027983 */ /* 0x000ea20000100800 */
[----:B------:R-:W-:Y:S01]  /*d1a0*/  BSSY B0, `(.L_x_10264) ;  /* 0x00000fa000007945 */ /* 0x000fe20003800000 */
[----:B-1----:R-:W-:-:S05]  /*d1b0*/  VIADD R0, R3, 0xfffffffe ;  /* 0xfffffffe03007836 */ /* 0x002fca0000000000 */
[----:B--2---:R-:W-:-:S13]  /*d1c0*/  ISETP.GE.AND P0, PT, R0, R2, PT ;  /* 0x000000020000720c */ /* 0x004fda0003f06270 */
[----:B------:R-:W-:Y:S05]  /*d1d0*/  @!P0 BRA `(.L_x_10265) ;  /* 0x0000000c00d88947 */ /* 0x000fea0003800000 */
[----:B------:R-:W0:Y:S01]  /*d1e0*/  S2R R2, SR_TID.X ;  /* 0x0000000000027919 */ /* 0x000e220000002100 */
[----:B------:R-:W-:Y:S01]  /*d1f0*/  ULDC UR4, c[0x0][0x2f4] ;  /* 0x0000bd0000047ab9 */ /* 0x000fe20000000800 */
[----:B------:R-:W-:Y:S01]  /*d200*/  MOV R20, R29 ;  /* 0x0000001d00147202 */ /* 0x000fe20000000f00 */
[----:B------:R-:W-:Y:S01]  /*d210*/  IMAD.MOV.U32 R10, RZ, RZ, R22 ;  /* 0x000000ffff0a7224 */ /* 0x000fe200078e0016 */
[----:B------:R1:W-:Y:S01]  /*d220*/  STL [R1], R23 ;  /* 0x0000001701007387 */ /* 0x0003e20000100800 */
[----:B0-----:R-:W-:-:S05]  /*d230*/  IMAD.SHL.U32 R4, R2, 0x8, RZ ;  /* 0x0000000802047824 */ /* 0x001fca00078e00ff */
[----:B------:R-:W-:-:S04]  /*d240*/  LOP3.LUT R4, R4, 0x18, RZ, 0xc0, !PT ;  /* 0x0000001804047812 */ /* 0x000fc800078ec0ff */
[C---:B------:R-:W-:Y:S02]  /*d250*/  LOP3.LUT R3, R4.reuse, 0x20, RZ, 0xfc, !PT ;  /* 0x0000002004037812 */ /* 0x040fe400078efcff */
[C---:B------:R-:W-:Y:S02]  /*d260*/  LOP3.LUT R2, R4.reuse, 0x40, RZ, 0xfc, !PT ;  /* 0x0000004004027812 */ /* 0x040fe400078efcff */
[----:B------:R-:W-:Y:S02]  /*d270*/  ISETP.GE.AND P3, PT, R4, UR4, PT ;  /* 0x0000000404007c0c */ /* 0x000fe4000bf66270 */
[----:B------:R-:W-:Y:S02]  /*d280*/  ISETP.GE.AND P2, PT, R3, UR4, PT ;  /* 0x0000000403007c0c */ /* 0x000fe4000bf46270 */
[----:B-1----:R-:W-:-:S13]  /*d290*/  ISETP.GE.AND P1, PT, R2, UR4, PT ;  /* 0x0000000402007c0c */ /* 0x002fda000bf26270 */
.L_x_10278:
[----:B------:R-:W2:Y:S01]  /*d2a0*/  LDL R9, [R1+0x14] ;  /* 0x0000140001097983 */ /* 0x000ea20000100800 */
[----:B------:R-:W0:Y:S03]  /*d2b0*/  LDC R4, c[0x0][0x430] ;  /* 0x00010c00ff047b82 */ /* 0x000e260000000800 */
[----:B------:R-:W3:Y:S04]  /*d2c0*/  LDL R8, [R1+0x18] ;  /* 0x0000180001087983 */ /* 0x000ee80000100800 */
[----:B------:R-:W4:Y:S01]  /*d2d0*/  LDL R7, [R1+0x4] ;  /* 0x0000040001077983 */ /* 0x000f220000100800 */
[----:B------:R-:W1:Y:S03]  /*d2e0*/  S2R R2, SR_TID.X ;  /* 0x0000000000027919 */ /* 0x000e660000002100 */
[----:B------:R-:W5:Y:S01]  /*d2f0*/  LDL R6, [R1+0x48] ;  /* 0x0000480001067983 */ /* 0x000f620000100800 */
[----:B0-----:R-:W-:-:S13]  /*d300*/  ISETP.NE.AND P0, PT, R4, 0x1, PT ;  /* 0x000000010400780c */ /* 0x001fda0003f05270 */
[----:B------:R-:W0:Y:S01]  /*d310*/  @P0 LDC R5, c[0x0][0x434] ;  /* 0x00010d00ff050b82 */ /* 0x000e220000000800 */
[----:B-1----:R-:W-:-:S04]  /*d320*/  LOP3.LUT R3, R2, 0x7f, RZ, 0xc0, !PT ;  /* 0x0000007f02037812 */ /* 0x002fc800078ec0ff */
[----:B------:R-:W-:-:S03]  /*d330*/  SHF.R.U32.HI R4, RZ, 0x2, R3 ;  /* 0x00000002ff047819 */ /* 0x000fc60000011603 */
[----:B------:R-:W1:Y:S01]  /*d340*/  @P0 LDC R3, c[0x0][0x438] ;  /* 0x00010e00ff030b82 */ /* 0x000e620000000800 */
[----:B------:R-:W-:Y:S02]  /*d350*/  IMAD.SHL.U32 R2, R2, 0x20, RZ ;  /* 0x0000002002027824 */ /* 0x000fe400078e00ff */
[----:B------:R-:W-:-:S03]  /*d360*/  IMAD R4, R0, 0x80, R4 ;  /* 0x0000008000047824 */ /* 0x000fc600078e0204 */
[----:B------:R-:W-:Y:S01]  /*d370*/  LOP3.LUT R2, R2, 0x60, RZ, 0xc0, !PT ;  /* 0x0000006002027812 */ /* 0x000fe200078ec0ff */
[----:B------:R-:W-:Y:S05]  /*d380*/  YIELD ;  /* 0x0000000000007946 */ /* 0x000fea0003800000 */
[----:B------:R-:W-:Y:S01]  /*d390*/  ULDC UR4, c[0x0][0x430] ;  /* 0x00010c0000047ab9 */ /* 0x000fe20000000800 */
[----:B--2---:R-:W-:-:S05]  /*d3a0*/  IADD3 R4, R2, R4, R9 ;  /* 0x0000000402047210 */ /* 0x004fca0007ffe009 */
[----:B0-----:R-:W-:-:S04]  /*d3b0*/  @P0 IMAD.HI.U32 R5, R4, R5, RZ ;  /* 0x0000000504050227 */ /* 0x001fc800078e00ff */
[----:B------:R-:W-:Y:S01]  /*d3c0*/  IMAD.MOV.U32 R2, RZ, RZ, R4 ;  /* 0x000000ffff027224 */ /* 0x000fe200078e0004 */
[----:B-1----:R-:W-:-:S05]  /*d3d0*/  @P0 SHF.R.U32.HI R2, RZ, R3, R5 ;  /* 0x00000003ff020219 */ /* 0x002fca0000011605 */
[--C-:B------:R-:W-:Y:S01]  /*d3e0*/  IMAD.MOV R9, RZ, RZ, -R2.reuse ;  /* 0x000000ffff097224 */ /* 0x100fe200078e0a02 */
[----:B------:R-:W-:-:S03]  /*d3f0*/  SHF.R.S32.HI R3, RZ, 0x1f, R2 ;  /* 0x0000001fff037819 */ /* 0x000fc60000011402 */
[----:B------:R-:W-:Y:S01]  /*d400*/  IMAD R9, R9, UR4, R4 ;  /* 0x0000000409097c24 */ /* 0x000fe2000f8e0204 */
[----:B------:R-:W-:Y:S02]  /*d410*/  ULDC.64 UR4, c[0x0][0x428] ;  /* 0x00010a0000047ab9 */ /* 0x000fe40000000a00 */
[----:B---3--:R-:W-:Y:S02]  /*d420*/  IMAD R4, R8, UR4, RZ ;  /* 0x0000000408047c24 */ /* 0x008fe4000f8e02ff */
[----:B----4-:R-:W-:-:S04]  /*d430*/  IMAD.WIDE.U32 R2, R7, UR4, R2 ;  /* 0x0000000407027c25 */ /* 0x010fc8000f8e0002 */
[----:B------:R-:W-:Y:S01]  /*d440*/  IMAD R4, R7, UR5, R4 ;  /* 0x0000000507047c24 */ /* 0x000fe2000f8e0204 */
[----:B------:R-:W-:-:S03]  /*d450*/  ULDC.64 UR4, c[0x0][0x418] ;  /* 0x0001060000047ab9 */ /* 0x000fc60000000a00 */
[----:B------:R-:W-:Y:S01]  /*d460*/  IMAD.IADD R3, R4, 0x1, R3 ;  /* 0x0000000104037824 */ /* 0x000fe200078e0203 */
[----:B------:R-:W-:-:S04]  /*d470*/  LEA R4, P0, R2, UR4, 0x2 ;  /* 0x0000000402047c11 */ /* 0x000fc8000f8010ff */
[----:B------:R-:W-:-:S05]  /*d480*/  LEA.HI.X R5, R2, UR5, R3, 0x2, P0 ;  /* 0x0000000502057c11 */ /* 0x000fca00080f1403 */
[----:B------:R-:W2:Y:S01]  /*d490*/  LDG.E R7, desc[UR36][R4.64] ;  /* 0x0000002404077981 */ /* 0x000ea2000c1e1900 */
[----:B-----5:R-:W-:Y:S01]  /*d4a0*/  ISETP.NE.AND P4, PT, R6, 0x3, PT ;  /* 0x000000030600780c */ /* 0x020fe20003f85270 */
[----:B------:R-:W-:-:S05]  /*d4b0*/  VIADD R22, R10, 0x1 ;  /* 0x000000010a167836 */ /* 0x000fca0000000000 */
[----:B------:R-:W-:-:S04]  /*d4c0*/  ISETP.NE.AND P0, PT, R22, 0x2, PT ;  /* 0x000000021600780c */ /* 0x000fc80003f05270 */
[----:B------:R-:W-:Y:S02]  /*d4d0*/  SEL R29, RZ, 0x1, P0 ;  /* 0x00000001ff1d7807 */ /* 0x000fe40000000000 */
[----:B------:R-:W-:Y:S02]  /*d4e0*/  SEL R22, R22, RZ, P0 ;  /* 0x000000ff16167207 */ /* 0x000fe40000000000 */
[----:B------:R-:W-:Y:S02]  /*d4f0*/  MOV R23, R0 ;  /* 0x0000000000177202 */ /* 0x000fe40000000f00 */
[----:B------:R-:W-:Y:S02]  /*d500*/  LOP3.LUT R29, R20, R29, RZ, 0x3c, !PT ;  /* 0x0000001d141d7212 */ /* 0x000fe400078e3cff */
[----:B--2---:R-:W-:Y:S01]  /*d510*/  SHF.R.S32.HI R28, RZ, 0x1f, R7 ;  /* 0x0000001fff1c7819 */ /* 0x004fe20000011407 */
[----:B------:R-:W-:Y:S06]  /*d520*/  @!P4 BRA `(.L_x_10266) ;  /* 0x000000000004c947 */ /* 0x000fec0003800000 */
[----:B------:R-:W-:Y:S01]  /*d530*/  BPT.TRAP 0x1 ;  /* 0x000000040000795c */ /* 0x000fe20000300000 */
.L_x_10266:
[----:B------:R-:W-:Y:S01]  /*d540*/  IMAD R5, R22, 0x8, R17 ;  /* 0x0000000816057824 */ /* 0x000fe200078e0211 */
[----:B------:R-:W-:Y:S01]  /*d550*/  SHF.L.U32 R0, R29, 0x1f, RZ ;  /* 0x0000001f1d007819 */ /* 0x000fe200000006ff */
[----:B------:R-:W-:Y:S03]  /*d560*/  BSSY B1, `(.L_x_10267) ;  /* 0x0000003000017945 */ /* 0x000fe60003800000 */
[----:B------:R-:W0:Y:S02]  /*d570*/  SYNCS.PHASECHK.TRANS64.TRYWAIT P0, [R5+URZ+0x2d840], R0 ;  /* 0x02d84000050075a7 */ /* 0x000e24000800017f */
[----:B0-----:R-:W-:Y:S05]  /*d580*/  @!P0 BRA `(.L_x_10268) ;  /* 0x0000003000f08947 */ /* 0x001fea0003800000 */
.L_x_10341:
[----:B------:R-:W-:Y:S05]  /*d590*/  BSYNC B1 ;  /* 0x0000000000017941 */ /* 0x000fea0003800000 */
.L_x_10267:
[----:B------:R-:W1:Y:S01]  /*d5a0*/  S2R R6, SR_TID.X ;  /* 0x0000000000067919 */ /* 0x000e620000002100 */
[----:B------:R-:W-:Y:S01]  /*d5b0*/  SHF.R.S32.HI R21, RZ, 0x1f, R9 ;  /* 0x0000001fff157819 */ /* 0x000fe20000011409 */
[----:B------:R-:W-:Y:S01]  /*d5c0*/  ULDC.64 UR4, c[0x0][0x300] ;  /* 0x0000c00000047ab9 */ /* 0x000fe20000000a00 */
[----:B------:R-:W-:Y:S01]  /*d5d0*/  ULDC.64 UR6, c[0x0][0x2e8] ;  /* 0x0000ba0000067ab9 */ /* 0x000fe20000000a00 */
[----:B------:R-:W-:Y:S01]  /*d5e0*/  IMAD.WIDE.U32 R2, R9, UR4, RZ ;  /* 0x0000000409027c25 */ /* 0x000fe2000f8e00ff */
[C---:B------:R-:W-:Y:S02]  /*d5f0*/  LOP3.LUT P5, RZ, R16.reuse, 0x2, RZ, 0xc0, !PT ;  /* 0x0000000210ff7812 */ /* 0x040fe400078ac0ff */
[----:B------:R-:W-:Y:S01]  /*d600*/  LOP3.LUT P4, RZ, R16, 0x1, RZ, 0xc0, !PT ;  /* 0x0000000110ff7812 */ /* 0x000fe2000788c0ff */
[----:B0-----:R-:W-:-:S04]  /*d610*/  IMAD R0, R21, UR4, RZ ;  /* 0x0000000415007c24 */ /* 0x001fc8000f8e02ff */
        /* <DEDUP_REMOVED lines=8> */
[----:B-1----:R-:W-:Y:S02]  /*d6a0*/  IMAD.SHL.U32 R4, R6, 0x8, RZ ;  /* 0x0000000806047824 */ /* 0x002fe400078e00ff */
[----:B------:R-:W-:Y:S01]  /*d6b0*/  IMAD.WIDE.U32 R2, R26, UR4, R2 ;  /* 0x000000041a027c25 */ /* 0x000fe2000f8e0002 */
[----:B------:R-:W-:Y:S02]  /*d6c0*/  UMOV UR4, 0xffffffff ;  /* 0xffffffff00047882 */ /* 0x000fe40000000000 */
[----:B------:R-:W-:Y:S01]  /*d6d0*/  LOP3.LUT R4, R4, 0xd8, RZ, 0xc0, !PT ;  /* 0x000000d804047812 */ /* 0x000fe200078ec0ff */
[----:B------:R-:W-:Y:S02]  /*d6e0*/  IMAD.SHL.U32 R11, R6, 0x8, RZ ;  /* 0x00000008060b7824 */ /* 0x000fe400078e00ff */
[----:B------:R-:W-:Y:S01]  /*d6f0*/  IMAD R8, R26, UR5, R3 ;  /* 0x000000051a087c24 */ /* 0x000fe2000f8e0203 */
[----:B------:R-:W-:-:S02]  /*d700*/  LOP3.LUT R4, R4, 0x18, R6, 0x78, !PT ;  /* 0x0000001804047812 */ /* 0x000fc400078e7806 */
[----:B------:R-:W-:Y:S02]  /*d710*/  LEA R6, P0, R2, UR6, 0x1 ;  /* 0x0000000602067c11 */ /* 0x000fe4000f8008ff */
[----:B------:R-:W-:Y:S02]  /*d720*/  LOP3.LUT R4, R4, 0x320, R11, 0xf8, !PT ;  /* 0x0000032004047812 */ /* 0x000fe400078ef80b */
[----:B------:R-:W-:-:S03]  /*d730*/  LEA.HI.X R8, R2, UR7, R8, 0x1, P0 ;  /* 0x0000000702087c11 */ /* 0x000fc600080f0c08 */
[----:B------:R-:W-:Y:S01]  /*d740*/  IMAD R4, R22, 0x3000, R4 ;  /* 0x0000300016047824 */ /* 0x000fe200078e0204 */
[----:B------:R-:W-:Y:S06]  /*d750*/  BRA.DIV UR4, `(.L_x_10269) ;  /* 0x0000003204907947 */ /* 0x000fec000b800000 */
[----:B------:R-:W0:Y:S01]  /*d760*/  S2R R3, SR_TID.X ;  /* 0x0000000000037919 */ /* 0x000e220000002100 */
[----:B------:R-:W-:Y:S01]  /*d770*/  LOP3.LUT P6, RZ, R16, 0x4, RZ, 0xc0, !PT ;  /* 0x0000000410ff7812 */ /* 0x000fe200078cc0ff */
[----:B------:R-:W-:Y:S01]  /*d780*/  IMAD R4, R4, 0x2, R17 ;  /* 0x0000000204047824 */ /* 0x000fe200078e0211 */
[----:B------:R-:W1:Y:S04]  /*d790*/  SHFL.IDX PT, R2, R6, RZ, 0x1c1f ;  /* 0x001c1fff06027589 */ /* 0x000e6800000e0000 */
[----:B------:R-:W-:Y:S01]  /*d7a0*/  SHFL.IDX PT, R25, R8, 0x2, 0x1c1f ;  /* 0x005c1f0008197f89 */ /* 0x000fe200000e0000 */
[----:B0-----:R-:W-:-:S03]  /*d7b0*/  IMAD.SHL.U32 R11, R3, 0x8, RZ ;  /* 0x00000008030b7824 */ /* 0x001fc600078e00ff */
[----:B------:R-:W0:Y:S02]  /*d7c0*/  SHFL.IDX PT, R3, R8, RZ, 0x1c1f ;  /* 0x001c1fff08037589 */ /* 0x000e2400000e0000 */
[----:B------:R-:W-:-:S05]  /*d7d0*/  LOP3.LUT R11, R11, 0x18, RZ, 0xc0, !PT ;  /* 0x000000180b0b7812 */ /* 0x000fca00078ec0ff */
[----:B------:R-:W-:-:S05]  /*d7e0*/  IMAD.SHL.U32 R0, R11, 0x2, RZ ;  /* 0x000000020b007824 */ /* 0x000fca00078e00ff */
[----:B-1----:R-:W-:-:S04]  /*d7f0*/  IADD3 R2, P0, R2, R0, RZ ;  /* 0x0000000002027210 */ /* 0x002fc80007f1e0ff */
[----:B0-----:R-:W-:-:S05]  /*d800*/  IADD3.X R3, RZ, R3, RZ, P0, !PT ;  /* 0x00000003ff037210 */ /* 0x001fca00007fe4ff */
        /* <DEDUP_REMOVED lines=18> */
.L_x_10351:
        /* <DEDUP_REMOVED lines=11> */
.L_x_10270:
        /* <DEDUP_REMOVED lines=11> */
.L_x_10271:
[----:B------:R1:W-:Y:S01]  /*da90*/  SYNCS.ARRIVE.TRANS64.A1T0 RZ, [R5+URZ+0x2d830], RZ ;  /* 0x02d830ff05ff79a7 */ /* 0x0003e2000810003f */
[----:B------:R-:W-:Y:S05]  /*daa0*/  @!P5 BRA `(.L_x_10272) ;  /* 0x000000000004d947 */ /* 0x000fea0003800000 */
[----:B------:R-:W-:Y:S01]  /*dab0*/  BPT.TRAP 0x1 ;  /* 0x000000040000795c */ /* 0x000fe20000300000 */
.L_x_10272:
[----:B------:R-:W-:Y:S01]  /*dac0*/  SHF.L.U32 R2, R20, 0x1f, RZ ;  /* 0x0000001f14027819 */ /* 0x000fe200000006ff */
[----:B-1----:R-:W-:Y:S01]  /*dad0*/  IMAD R5, R10, 0x8, R17 ;  /* 0x000000080a057824 */ /* 0x002fe200078e0211 */
[----:B------:R-:W-:Y:S03]  /*dae0*/  BSSY B1, `(.L_x_10273) ;  /* 0x0000003000017945 */ /* 0x000fe60003800000 */
[----:B------:R-:W1:Y:S02]  /*daf0*/  SYNCS.PHASECHK.TRANS64.TRYWAIT P0, [R5+URZ+0x2d860], R2 ;  /* 0x02d86002050075a7 */ /* 0x000e64000800017f */
[----:B-1----:R-:W-:Y:S05]  /*db00*/  @!P0 BRA `(.L_x_10274) ;  /* 0x0000003000f88947 */ /* 0x002fea0003800000 */
.L_x_10352:
[----:B------:R-:W-:Y:S05]  /*db10*/  BSYNC B1 ;  /* 0x0000000000017941 */ /* 0x000fea0003800000 */
.L_x_10273:
[----:B------:R-:W2:Y:S04]  /*db20*/  LDL R11, [R1+0xc] ;  /* 0x00000c00010b7983 */ /* 0x000ea80000100800 */
[----:B0-----:R-:W2:Y:S01]  /*db30*/  LDL.LU R6, [R1] ;  /* 0x0000000001067983 */ /* 0x001ea20000300800 */
[----:B------:R-:W0:Y:S01]  /*db40*/  S2R R12, SR_TID.X ;  /* 0x00000000000c7919 */ /* 0x000e220000002100 */
[----:B------:R-:W-:Y:S01]  /*db50*/  UMOV UR4, 0xffffffff ;  /* 0xffffffff00047882 */ /* 0x000fe20000000000 */
[C---:B0-----:R-:W-:Y:S02]  /*db60*/  IMAD.SHL.U32 R4, R12.reuse, 0x8, RZ ;  /* 0x000000080c047824 */ /* 0x041fe400078e00ff */
[----:B------:R-:W-:-:S03]  /*db70*/  IMAD.SHL.U32 R8, R12, 0x8, RZ ;  /* 0x000000080c087824 */ /* 0x000fc600078e00ff */
[----:B------:R-:W-:Y:S02]  /*db80*/  LOP3.LUT R4, R4, 0xd8, RZ, 0xc0, !PT ;  /* 0x000000d804047812 */ /* 0x000fe400078ec0ff */
[----:B------:R-:W-:Y:S02]  /*db90*/  LOP3.LUT R3, R12, 0x7f, RZ, 0xc0, !PT ;  /* 0x0000007f0c037812 */ /* 0x000fe400078ec0ff */
[----:B------:R-:W-:Y:S02]  /*dba0*/  LOP3.LUT R4, R4, 0x18, R12, 0x78, !PT ;  /* 0x0000001804047812 */ /* 0x000fe400078e780c */
[----:B------:R-:W-:Y:S02]  /*dbb0*/  SHF.R.U32.HI R3, RZ, 0x2, R3 ;  /* 0x00000002ff037819 */ /* 0x000fe40000011603 */
[----:B------:R-:W-:-:S05]  /*dbc0*/  LOP3.LUT R4, R4, 0x320, R8, 0xf8, !PT ;  /* 0x0000032004047812 */ /* 0x000fca00078ef808 */
[----:B------:R-:W-:Y:S02]  /*dbd0*/  IMAD R4, R10, 0x3000, R4 ;  /* 0x000030000a047824 */ /* 0x000fe400078e0204 */
[----:B--2---:R-:W-:-:S05]  /*dbe0*/  IMAD R6, R6, -0x80, R11 ;  /* 0xffffff8006067824 */ /* 0x004fca00078e020b */
[----:B------:R-:W-:Y:S01]  /*dbf0*/  IADD3 R6, -R3, R6, RZ ;  /* 0x0000000603067210 */ /* 0x000fe20007ffe1ff */
        /* <DEDUP_REMOVED lines=34> */
[----:B0-2---:R0:W1:Y:S02]  /*de20*/  SHFL.IDX PT, R2, R18, 0x3, 0x1c1f ;  /* 0x007c1f0012027f89 */ /* 0x00506400000e0000 */
.L_x_10362:
        /* <DEDUP_REMOVED lines=26> */
[----:B------:R-:W-:Y:S01]  /*dfd0*/  LEA.HI.X R0, R2, UR7, R0, 0x1, P0 ;  /* 0x0000000702007c11 */ /* 0x000fe200080f0c00 */
[----:B------:R-:W-:Y:S01]  /*dfe0*/  NOP ;  /* 0x0000000000007918 */ /* 0x000fe20000000000 */
[----:B------:R-:W-:-:S13]  /*dff0*/  PLOP3.LUT P0, PT, PT, PT, PT, 0x80, 0x0 ;  /* 0x000000000000781c */ /* 0x000fda0003f0f070 */
.L_x_10276:
[----:B------:R-:W-:Y:S02]  /*e000*/  PLOP3.LUT P4, PT, P4, P0, PT, 0xa2, 0x0 ;  /* 0x000000000000781c */ /* 0x000fe40002781472 */
[----:B------:R-:W-:-:S08]  /*e010*/  @P0 R2UR P4, UR4, R5 ;  /* 0x00000000050402ca */ /* 0x000fd00000080000 */
[----:B------:R-:W-:-:S05]  /*e020*/  @P0 PLOP3.LUT P0, PT, P4, PT, PT, 0x80, 0x0 ;  /* 0x000000000000081c */ /* 0x000fca000270f070 */
[----:B------:R-:W-:Y:S01]  /*e030*/  @!P4 SYNCS.ARRIVE.TRANS64.RED.A0T1 RZ, [UR4+0x2d850], RZ ;  /* 0x02d850ffffffc9a7 */ /* 0x000fe20008200404 */
[----:B------:R-:W-:Y:S07]  /*e040*/  @!P4 ARRIVES.LDGSTSBAR.64.TRANSCNT [UR4+0x2d850] ;  /* 0x02d85000ff00c9b0 */ /* 0x000fee0008000a84 */
[----:B------:R-:W-:Y:S05]  /*e050*/  @P0 BRA.U.ANY `(.L_x_10276) ;  /* 0xfffffffd00e80947 */ /* 0x000fea000393ffff */
[----:B------:R-:W-:Y:S01]  /*e060*/  NOP ;  /* 0x0000000000007918 */ /* 0x000fe20000000000 */
[----:B------:R-:W2:Y:S01]  /*e070*/  LDL R2, [R1+0x48] ;  /* 0x0000480001027983 */ /* 0x000ea20000100800 */
[----:B------:R-:W-:Y:S02]  /*e080*/  MOV R19, R0 ;  /* 0x0000000000137202 */ /* 0x000fe40000000f00 */
[----:B--2---:R-:W-:-:S13]  /*e090*/  ISETP.NE.AND P5, PT, R2, 0x3, PT ;  /* 0x000000030200780c */ /* 0x004fda0003fa5270 */
[----:B------:R-:W-:Y:S05]  /*e0a0*/  @!P5 BRA `(.L_x_10277) ;  /* 0x000000000004d947 */ /* 0x000fea0003800000 */
[----:B------:R-:W-:Y:S01]  /*e0b0*/  BPT.TRAP 0x1 ;  /* 0x000000040000795c */ /* 0x000fe20000300000 */
.L_x_10277:
[----:B------:R-:W2:Y:S01]  /*e0c0*/  LDL R2, [R1+0x10] ;  /* 0x0000100001027983 */ /* 0x000ea20000100800 */
[----:B------:R1:W-:Y:S01]  /*e0d0*/  SYNCS.ARRIVE.TRANS64.A1T0 RZ, [R5+URZ+0x2d850], RZ ;  /* 0x02d850ff05ff79a7 */ /* 0x0003e2000810003f */
[C---:B------:R-:W-:Y:S02]  /*e0e0*/  VIADD R0, R23.reuse, 0xffffffff ;  /* 0xffffffff17007836 */ /* 0x040fe40000000000 */
[----:B------:R1:W-:Y:S01]  /*e0f0*/  STL [R1], R23 ;  /* 0x0000001701007387 */ /* 0x0003e20000100800 */
[----:B------:R-:W-:Y:S02]  /*e100*/  IMAD.MOV.U32 R20, RZ, RZ, R29 ;  /* 0x000000ffff147224 */ /* 0x000fe400078e001d */
[----:B------:R-:W-:Y:S01]  /*e110*/  IMAD.MOV.U32 R10, RZ, RZ, R22 ;  /* 0x000000ffff0a7224 */ /* 0x000fe200078e0016 */
[----:B--2---:R-:W-:-:S13]  /*e120*/  ISETP.GT.AND P0, PT, R23, R2, PT ;  /* 0x000000021700720c */ /* 0x004fda0003f04270 */
[----:B-1----:R-:W-:Y:S05]  /*e130*/  @P0 BRA `(.L_x_10278) ;  /* 0xfffffff000580947 */ /* 0x002fea000383ffff */
.L_x_10265:
[----:B------:R-:W-:Y:S05]  /*e140*/  BSYNC B0 ;  /* 0x0000000000007941 */ /* 0x000fea0003800000 */
.L_x_10264:
[----:B------:R-:W1:Y:S01]  /*e150*/  S2R R2, SR_TID.X ;  /* 0x0000000000027919 */ /* 0x000e620000002100 */
[----:B------:R-:W-:Y:S01]  /*e160*/  BSSY B0, `(.L_x_10279) ;  /* 0x0000010000007945 */ /* 0x000fe20003800000 */
[----:B-1----:R-:W-:-:S04]  /*e170*/  LOP3.LUT R2, R2, 0x7f, RZ, 0xc0, !PT ;  /* 0x0000007f02027812 */ /* 0x002fc800078ec0ff */
[----:B------:R-:W-:-:S13]  /*e180*/  ISETP.NE.AND P0, PT, R2, RZ, PT ;  /* 0x000000ff0200720c */ /* 0x000fda0003f05270 */
[----:B------:R-:W-:Y:S05]  /*e190*/  @P0 BRA `(.L_x_10280) ;  /* 0x0000000000300947 */ /* 0x000fea0003800000 */
[----:B0-----:R-:W0:Y:S01]  /*e1a0*/  S2R R5, SR_LANEID ;  /* 0x0000000000057919 */ /* 0x001e220000000000 */
        /* <DEDUP_REMOVED lines=10> */
[----:B0-----:R-:W-:-:S07]  /*e250*/  IADD3 R24, R0, UR38, R7 ;  /* 0x0000002600187c10 */ /* 0x001fce000fffe007 */
.L_x_10280:
[----:B------:R-:W-:Y:S05]  /*e260*/  BSYNC B0 ;  /* 0x0000000000007941 */ /* 0x000fea0003800000 */
.L_x_10279:
[----:B------:R-:W2:Y:S02]  /*e270*/  LDL R0, [R1+0x48] ;  /* 0x0000480001007983 */ /* 0x000ea40000100800 */
[----:B--2---:R-:W-:-:S13]  /*e280*/  ISETP.NE.AND P0, PT, R0, 0x3, PT ;  /* 0x000000030000780c */ /* 0x004fda0003f05270 */
[----:B------:R-:W-:Y:S05]  /*e290*/  @!P0 BRA `(.L_x_10281) ;  /* 0x0000000000048947 */ /* 0x000fea0003800000 */
[----:B------:R-:W-:Y:S01]  /*e2a0*/  BPT.TRAP 0x1 ;  /* 0x000000040000795c */ /* 0x000fe20000300000 */
.L_x_10281:
[----:B------:R-:W2:Y:S01]  /*e2b0*/  LDL.LU R2, [R1+0xc] ;  /* 0x00000c0001027983 */ /* 0x000ea20000300800 */
[----:B------:R-:W-:Y:S01]  /*e2c0*/  IMAD R0, R22, 0x8, R17 ;  /* 0x0000000816007824 */ /* 0x000fe200078e0211 */
[----:B------:R-:W-:Y:S01]  /*e2d0*/  SHF.L.U32 R3, R29, 0x1f, RZ ;  /* 0x0000001f1d037819 */ /* 0x000fe200000006ff */
[----:B------:R-:W-:Y:S03]  /*e2e0*/  BSSY B0, `(.L_x_10282) ;  /* 0x0000004000007945 */ /* 0x000fe60003800000 */
[----:B------:R-:W1:Y:S01]  /*e2f0*/  SYNCS.PHASECHK.TRANS64.TRYWAIT P0, [R0+URZ+0x2d860], R3 ;  /* 0x02d86003000075a7 */ /* 0x000e62000800017f */
[----:B--2---:R-:W-:Y:S01]  /*e300*/  IMAD R6, R23, -0x80, R2 ;  /* 0xffffff8017067824 */ /* 0x004fe200078e0202 */
[----:B-1----:R-:W-:Y:S06]  /*e310*/  @!P0 BRA `(.L_x_10283) ;  /* 0x00000030006c8947 */ /* 0x002fec0003800000 */
.L_x_10363:
[----:B------:R-:W-:Y:S05]  /*e320*/  BSYNC B0 ;  /* 0x0000000000007941 */ /* 0x000fea0003800000 */
.L_x_10282:
[----:B------:R-:W0:Y:S01]  /*e330*/  S2R R2, SR_TID.X ;  /* 0x0000000000027919 */ /* 0x000e220000002100 */
[----:B------:R-:W-:Y:S01]  /*e340*/  UMOV UR4, 0xffffffff ;  /* 0xffffffff00047882 */ /* 0x000fe20000000000 */
[----:B------:R-:W2:Y:S01]  /*e350*/  S2R R7, SR_TID.X ;  /* 0x0000000000077919 */ /* 0x000ea20000002100 */
[----:B0-----:R-:W-:Y:S01]  /*e360*/  LOP3.LUT R5, R2, 0x7f, RZ, 0xc0, !PT ;  /* 0x0000007f02057812 */ /* 0x001fe200078ec0ff */
[----:B--2---:R-:W-:-:S03]  /*e370*/  IMAD.SHL.U32 R2, R7, 0x8, RZ ;  /* 0x0000000807027824 */ /* 0x004fc600078e00ff */
[----:B------:R-:W-:Y:S01]  /*e380*/  SHF.R.U32.HI R5, RZ, 0x2, R5 ;  /* 0x00000002ff057819 */ /* 0x000fe20000011605 */
[----:B------:R-:W-:Y:S01]  /*e390*/  IMAD.SHL.U32 R4, R7, 0x8, RZ ;  /* 0x0000000807047824 */ /* 0x000fe200078e00ff */
[----:B------:R-:W-:-:S03]  /*e3a0*/  LOP3.LUT R2, R2, 0xd8, RZ, 0xc0, !PT ;  /* 0x000000d802027812 */ /* 0x000fc600078ec0ff */
[----:B------:R-:W-:Y:S01]  /*e3b0*/  IMAD.IADD R6, R6, 0x1, -R5 ;  /* 0x0000000106067824 */ /* 0x000fe200078e0a05 */
[----:B------:R-:W-:-:S04]  /*e3c0*/  LOP3.LUT R2, R2, 0x18, R7, 0x78, !PT ;  /* 0x0000001802027812 */ /* 0x000fc800078e7807 */
[----:B------:R-:W-:-:S05]  /*e3d0*/  LOP3.LUT R2, R2, 0x320, R4, 0xf8, !PT ;  /* 0x0000032002027812 */ /* 0x000fca00078ef804 */
[----:B------:R-:W-:Y:S01]  /*e3e0*/  IMAD R4, R22, 0x3000, R2 ;  /* 0x0000300016047824 */ /* 0x000fe200078e0202 */
[----:B------:R-:W-:Y:S06]  /*e3f0*/  BRA.DIV UR4, `(.L_x_10284) ;  /* 0x0000003204487947 */ /* 0x000fec000b800000 */
[----:B------:R-:W0:Y:S01]  /*e400*/  S2R R2, SR_TID.X ;  /* 0x0000000000027919 */ /* 0x000e220000002100 */
[----:B------:R-:W-:Y:S01]  /*e410*/  ULDC UR4, c[0x0][0x2f4] ;  /* 0x0000bd0000047ab9 */ /* 0x000fe20000000800 */
[----:B------:R-:W-:Y:S01]  /*e420*/  IMAD R4, R4, 0x2, R17 ;  /* 0x0000000204047824 */ /* 0x000fe200078e0211 */
[----:B------:R-:W2:Y:S04]  /*e430*/  SHFL.IDX PT, R14, R18, RZ, 0x1c1f ;  /* 0x001c1fff120e7589 */ /* 0x000ea800000e0000 */
[----:B-1----:R-:W1:Y:S01]  /*e440*/  SHFL.IDX PT, R3, R19, RZ, 0x1c1f ;  /* 0x001c1fff13037589 */ /* 0x002e6200000e0000 */
[----:B0-----:R-:W-:-:S04]  /*e450*/  SHF.L.U32 R7, R2, 0x3, RZ ;  /* 0x0000000302077819 */ /* 0x001fc800000006ff */
[----:B------:R-:W-:-:S04]  /*e460*/  LOP3.LUT R7, R7, 0x18, RZ, 0xc0, !PT ;  /* 0x0000001807077812 */ /* 0x000fc800078ec0ff */
[C---:B------:R-:W-:Y:S01]  /*e470*/  ISETP.GE.AND P2, PT, R7.reuse, UR4, PT ;  /* 0x0000000407007c0c */ /* 0x040fe2000bf46270 */
[C---:B------:R-:W-:Y:S01]  /*e480*/  IMAD.SHL.U32 R5, R7.reuse, 0x2, RZ ;  /* 0x0000000207057824 */ /* 0x040fe200078e00ff */
[C---:B------:R-:W-:Y:S02]  /*e490*/  LOP3.LUT R8, R7.reuse, 0x20, RZ, 0xfc, !PT ;  /* 0x0000002007087812 */ /* 0x040fe400078efcff */
[----:B------:R-:W-:Y:S02]  /*e4a0*/  ISETP.LT.OR P4, PT, R6, 0x1, P2 ;  /* 0x000000010600780c */ /* 0x000fe40001781670 */
[----:B--2---:R-:W-:Y:S02]  /*e4b0*/  IADD3 R2, P0, R14, R5, RZ ;  /* 0x000000050e027210 */ /* 0x004fe40007f1e0ff */
[----:B------:R-:W-:Y:S01]  /*e4c0*/  LOP3.LUT R7, R7, 0x40, RZ, 0xfc, !PT ;  /* 0x0000004007077812 */ /* 0x000fe200078efcff */
[----:B------:R-:W0:Y:S01]  /*e4d0*/  SHFL.IDX PT, R14, R18, 0x1, 0x1c1f ;  /* 0x003c1f00120e7f89 */ /* 0x000e2200000e0000 */
[----:B------:R-:W-:Y:S01]  /*e4e0*/  ISETP.GE.AND P1, PT, R8, UR4, PT ;  /* 0x0000000408007c0c */ /* 0x000fe2000bf26270 */
[----:B-1----:R-:W-:Y:S01]  /*e4f0*/  IMAD.X R3, RZ, RZ, R3, P0 ;  /* 0x000000ffff037224 */ /* 0x002fe200000e0603 */
[----:B------:R-:W-:-:S02]  /*e500*/  ISETP.GE.AND P0, PT, R7, UR4, PT ;  /* 0x0000000407007c0c */ /* 0x000fc4000bf06270 */
[----:B------:R-:W-:-:S03]  /*e510*/  ISETP.LT.OR P3, PT, R6, 0x1, P1 ;  /* 0x000000010600780c */ /* 0x000fc60000f61670 */
[----:B------:R-:W-:Y:S01]  /*e520*/  LDGSTS.E.BYPASS.LTC128B.128 [R4+0x400], desc[UR36][R2.64], !P4 ;  /* 0x0040000002047fae */ /* 0x000fe2000e101d64 */
[----:B------:R-:W-:-:S09]  /*e530*/  ISETP.LT.OR P4, PT, R6, 0x1, P0 ;  /* 0x000000010600780c */ /* 0x000fd20000781670 */
[----:B------:R-:W-:Y:S04]  /*e540*/  LDGSTS.E.BYPASS.LTC128B.128 [R4+0x2400], desc[UR36][R2.64+0x40], !P3 ;  /* 0x0240004002047fae */ /* 0x000fe8000d901d64 */
[----:B------:R1:W-:Y:S01]  /*e550*/  LDGSTS.E.BYPASS.LTC128B.128 [R4+0x4400], desc[UR36][R2.64+0x80], !P4 ;  /* 0x0440008002047fae */ /* 0x0003e2000e101d64 */
[----:B------:R-:W-:-:S03]  /*e560*/  ISETP.LT.OR P4, PT, R6, 0x21, P2 ;  /* 0x000000210600780c */ /* 0x000fc60001781670 */
[----:B-1----:R-:W1:Y:S01]  /*e570*/  SHFL.IDX PT, R3, R19, 0x1, 0x1c1f ;  /* 0x003c1f0013037f89 */ /* 0x002e6200000e0000 */
[----:B0-----:R-:W-:-:S03]  /*e580*/  IADD3 R2, P3, R14, R5, RZ ;  /* 0x000000050e027210 */ /* 0x001fc60007f7e0ff */
[----:B------:R-:W0:Y:S02]  /*e590*/  SHFL.IDX PT, R14, R18, 0x2, 0x1c1f ;  /* 0x005c1f00120e7f89 */ /* 0x000e2400000e0000 */
[----:B-1----:R-:W-:Y:S01]  /*e5a0*/  IMAD.X R3, RZ, RZ, R3, P3 ;  /* 0x000000ffff037224 */ /* 0x002fe200018e0603 */
[----:B------:R-:W-:-:S04]  /*e5b0*/  ISETP.LT.OR P3, PT, R6, 0x21, P1 ;  /* 0x000000210600780c */ /* 0x000fc80000f61670 */
[----:B------:R-:W-:Y:S01]  /*e5c0*/  LDGSTS.E.BYPASS.LTC128B.128 [R4+0xc00], desc[UR36][R2.64], !P4 ;  /* 0x00c0000002047fae */ /* 0x000fe2000e101d64 */
[----:B------:R-:W-:-:S08]  /*e5d0*/  ISETP.LT.OR P4, PT, R6, 0x21, P0 ;  /* 0x000000210600780c */ /* 0x000fd00000781670 */
[----:B------:R-:W-:Y:S05]  /*e5e0*/  LDGSTS.E.BYPASS.LTC128B.128 [R4+0x2c00], desc[UR36][R2.64+0x40], !P3 ;  /* 0x02c0004002047fae */ /* 0x000fea000d901d64 */
[----:B------:R1:W-:Y:S01]  /*e5f0*/  LDGSTS.E.BYPASS.LTC128B.128 [R4+0x4c00], desc[UR36][R2.64+0x80], !P4 ;  /* 0x04c0008002047fae */ /* 0x0003e2000e101d64 */
[----:B------:R-:W-:-:S03]  /*e600*/  ISETP.LT.OR P4, PT, R6, 0x41, P2 ;  /* 0x000000410600780c */ /* 0x000fc60001781670 */
[----:B-1----:R-:W1:Y:S01]  /*e610*/  SHFL.IDX PT, R3, R19, 0x2, 0x1c1f ;  /* 0x005c1f0013037f89 */ /* 0x002e6200000e0000 */
[----:B0-----:R-:W-:-:S03]  /*e620*/  IADD3 R2, P3, R14, R5, RZ ;  /* 0x000000050e027210 */ /* 0x001fc60007f7e0ff */
[----:B------:R-:W0:Y:S04]  /*e630*/  SHFL.IDX PT, R19, R19, 0x3, 0x1c1f ;  /* 0x007c1f0013137f89 */ /* 0x000e2800000e0000 */
[----:B------:R2:W3:Y:S01]  /*e640*/  SHFL.IDX PT, R14, R18, 0x3, 0x1c1f ;  /* 0x007c1f00120e7f89 */ /* 0x0004e200000e0000 */
[----:B-1----:R-:W-:Y:S01]  /*e650*/  IMAD.X R3, RZ, RZ, R3, P3 ;  /* 0x000000ffff037224 */ /* 0x002fe200018e0603 */
[----:B------:R-:W-:-:S04]  /*e660*/  ISETP.LT.OR P3, PT, R6, 0x41, P1 ;  /* 0x000000410600780c */ /* 0x000fc80000f61670 */
[----:B------:R2:W-:Y:S01]  /*e670*/  LDGSTS.E.BYPASS.LTC128B.128 [R4+0x1400], desc[UR36][R2.64], !P4 ;  /* 0x0140000002047fae */ /* 0x0005e2000e101d64 */
[----:B------:R-:W-:-:S08]  /*e680*/  ISETP.LT.OR P4, PT, R6, 0x41, P0 ;  /* 0x000000410600780c */ /* 0x000fd00000781670 */
[----:B------:R2:W-:Y:S05]  /*e690*/  LDGSTS.E.BYPASS.LTC128B.128 [R4+0x3400], desc[UR36][R2.64+0x40], !P3 ;  /* 0x0340004002047fae */ /* 0x0005ea000d901d64 */
[----:B0--3--:R2:W-:Y:S02]  /*e6a0*/  LDGSTS.E.BYPASS.LTC128B.128 [R4+0x5400], desc[UR36][R2.64+0x80], !P4 ;  /* 0x0540008002047fae */ /* 0x0095e4000e101d64 */
.L_x_10373:
[C---:B------:R-:W-:Y:S02]  /*e6b0*/  ISETP.LT.OR P2, PT, R6.reuse, 0x61, P2 ;  /* 0x000000610600780c */ /* 0x040fe40001741670 */
[C---:B------:R-:W-:Y:S02]  /*e6c0*/  ISETP.LT.OR P1, PT, R6.reuse, 0x61, P1 ;  /* 0x000000610600780c */ /* 0x040fe40000f21670 */
[----:B------:R-:W-:Y:S02]  /*e6d0*/  ISETP.LT.OR P0, PT, R6, 0x61, P0 ;  /* 0x000000610600780c */ /* 0x000fe40000701670 */
[----:B--2---:R-:W-:-:S05]  /*e6e0*/  IADD3 R2, P3, R14, R5, RZ ;  /* 0x000000050e027210 */ /* 0x004fca0007f7e0ff */
        /* <DEDUP_REMOVED lines=9> */
.L_x_10285:
        /* <DEDUP_REMOVED lines=11> */
.L_x_10286:
[----:B------:R-:W-:Y:S01]  /*e830*/  VIADD R22, R22, 0x1 ;  /* 0x0000000116167836 */ /* 0x000fe20000000000 */
[----:B------:R0:W-:Y:S04]  /*e840*/  SYNCS.ARRIVE.TRANS64.A1T0 RZ, [R0+URZ+0x2d850], RZ ;  /* 0x02d850ff00ff79a7 */ /* 0x0001e8000810003f */
[----:B------:R-:W-:-:S04]  /*e850*/  ISETP.NE.AND P0, PT, R22, 0x2, PT ;  /* 0x000000021600780c */ /* 0x000fc80003f05270 */
[----:B0-----:R-:W-:Y:S02]  /*e860*/  SEL R0, RZ, 0x1, P0 ;  /* 0x00000001ff007807 */ /* 0x001fe40000000000 */
[----:B------:R-:W-:Y:S02]  /*e870*/  SEL R22, R22, RZ, P0 ;  /* 0x000000ff16167207 */ /* 0x000fe40000000000 */
[----:B------:R-:W-:-:S07]  /*e880*/  LOP3.LUT R29, R29, R0, RZ, 0x3c, !PT ;  /* 0x000000001d1d7212 */ /* 0x000fce00078e3cff */
.L_x_10245:
[----:B------:R-:W-:Y:S05]  /*e890*/  BSYNC B7 ;  /* 0x0000000000077941 */ /* 0x000fea0003800000 */
.L_x_10243:
        /* <DEDUP_REMOVED lines=8> */
[----:B------:R0:W1:Y:S01]  /*e920*/  LDS.128 R24, [R17+0x2d8d0] ;  /* 0x02d8d00011187984 */ /* 0x0000620000000c00 */
[----:B------:R-:W-:Y:S06]  /*e930*/  BAR.ARV 0x4, 0x200 ;  /* 0x0108000000007b1d */ /* 0x000fec0000002000 */
[----:B------:R-:W-:Y:S05]  /*e940*/  BRA `(.L_x_10288) ;  /* 0x0000000800d07947 */ /* 0x000fea0003800000 */
.L_x_10287:
        /* <DEDUP_REMOVED lines=15> */
[C---:B------:R-:W-:Y:S02]  /*ea40*/  ISETP.GE.U32.AND P2, PT, R8.reuse, 0x2, PT ;  /* 0x000000020800780c */ /* 0x040fe40003f46070 */
[C---:B------:R-:W-:Y:S01]  /*ea50*/  ISETP.GE.U32.AND P3, PT, R8.reuse, 0x4, PT ;  /* 0x000000040800780c */ /* 0x040fe20003f66070 */
[----:B------:R-:W-:Y:S01]  /*ea60*/  SHFL.IDX PT, R0, R24, RZ, 0x1f ;  /* 0x00001fff18007589 */ /* 0x000fe200000e0000 */
[C---:B------:R-:W-:Y:S02]  /*ea70*/  ISETP.GE.U32.AND P4, PT, R8.reuse, 0x8, PT ;  /* 0x000000080800780c */ /* 0x040fe40003f86070 */
[----:B------:R-:W-:Y:S01]  /*ea80*/  ISETP.GE.U32.AND P5, PT, R8, 0x10, PT ;  /* 0x000000100800780c */ /* 0x000fe20003fa6070 */
[----:B------:R0:W-:Y:S02]  /*ea90*/  SHFL.IDX PT, R6, R24, 0x1, 0x1f ;  /* 0x00201f0018067f89 */ /* 0x0001e400000e0000 */
[----:B0-----:R-:W-:-:S02]  /*eaa0*/  IMAD.MOV.U32 R24, RZ, RZ, RZ ;  /* 0x000000ffff187224 */ /* 0x001fc400078e00ff */
[----:B--2---:R-:W-:Y:S02]  /*eab0*/  @!P1 IMAD.MOV.U32 R4, RZ, RZ, R7 ;  /* 0x000000ffff049224 */ /* 0x004fe400078e0007 */
        /* <DEDUP_REMOVED lines=20> */
.L_x_10383:
[----:B------:R-:W-:Y:S02]  /*ec00*/  ULDC UR4, c[0x0][0xc38] ;  /* 0x00030e0000047ab9 */ /* 0x000fe40000000800 */
[----:B------:R-:W-:-:S04]  /*ec10*/  IMAD.U32 R3, RZ, RZ, UR4 ;  /* 0x00000004ff037e24 */ /* 0x000fc8000f8e00ff */
[----:B-1----:R-:W-:-:S04]  /*ec20*/  IMAD R5, R14, R3, RZ ;  /* 0x000000030e057224 */ /* 0x002fc800078e02ff */
[----:B------:R-:W-:-:S05]  /*ec30*/  IMAD.IADD R6, R6, 0x1, R5 ;  /* 0x0000000106067824 */ /* 0x000fca00078e0205 */
[----:B------:R-:W-:-:S13]  /*ec40*/  ISETP.GT.AND P6, PT, R6, R0, PT ;  /* 0x000000000600720c */ /* 0x000fda0003fc4270 */
[----:B------:R-:W-:Y:S05]  /*ec50*/  @P6 BRA `(.L_x_10290) ;  /* 0x0000000000a46947 */ /* 0x000fea0003800000 */
.L_x_10293:
        /* <DEDUP_REMOVED lines=9> */
[----:B------:R-:W0:Y:S02]  /*ecf0*/  @!P6 LDC.64 R2, c[0x0][0xc80] ;  /* 0x00032000ff02eb82 */ /* 0x000e240000000a00 */
[----:B0-----:R-:W-:-:S05]  /*ed00*/  @!P6 IMAD.WIDE R2, R5, 0x4, R2 ;  /* 0x000000040502e825 */ /* 0x001fca00078e0202 */
[----:B------:R0:W2:Y:S01]  /*ed10*/  @!P6 LDG.E R4, desc[UR36][R2.64] ;  /* 0x000000240204e981 */ /* 0x0000a2000c1e1900 */
[----:B------:R-:W-:Y:S01]  /*ed20*/  IMAD.MOV.U32 R7, RZ, RZ, RZ ;  /* 0x000000ffff077224 */ /* 0x000fe200078e00ff */
[----:B0-----:R-:W0:Y:S02]  /*ed30*/  @!P6 LDC.64 R2, c[0x0][0xc78] ;  /* 0x00031e00ff02eb82 */ /* 0x001e240000000a00 */
[----:B0-----:R-:W-:-:S05]  /*ed40*/  @!P6 IMAD.WIDE R2, R5, 0x4, R2 ;  /* 0x000000040502e825 */ /* 0x001fca00078e0202 */
        /* <DEDUP_REMOVED lines=20> */
.L_x_10391:
[----:B------:R-:W-:Y:S02]  /*ee90*/  ULDC UR4, c[0x0][0xc38] ;  /* 0x00030e0000047ab9 */ /* 0x000fe40000000800 */
[----:B------:R-:W-:-:S04]  /*eea0*/  IMAD.U32 R3, RZ, RZ, UR4 ;  /* 0x00000004ff037e24 */ /* 0x000fc8000f8e00ff */
[----:B-1----:R-:W-:-:S05]  /*eeb0*/  IMAD R5, R14, R3, RZ ;  /* 0x000000030e057224 */ /* 0x002fca00078e02ff */
[----:B------:R-:W-:-:S04]  /*eec0*/  IADD3 R6, R5, R6, RZ ;  /* 0x0000000605067210 */ /* 0x000fc80007ffe0ff */
[----:B------:R-:W-:-:S13]  /*eed0*/  ISETP.GT.AND P6, PT, R6, R0, PT ;  /* 0x000000000600720c */ /* 0x000fda0003fc4270 */
[----:B------:R-:W-:Y:S05]  /*eee0*/  @!P6 BRA `(.L_x_10293) ;  /* 0xfffffffc005ce947 */ /* 0x000fea000383ffff */
.L_x_10290:
        /* <DEDUP_REMOVED lines=9> */
.L_x_10396:
[----:B------:R-:W-:-:S13]  /*ef80*/  ISETP.NE.AND P0, PT, R6, RZ, PT ;  /* 0x000000ff0600720c */ /* 0x000fda0003f05270 */
[----:B------:R-:W-:Y:S05]  /*ef90*/  @!P0 BRA `(.L_x_10295) ;  /* 0x0000000000108947 */ /* 0x000fea0003800000 */
[----:B------:R-:W-:Y:S01]  /*efa0*/  UMOV UR4, 0xffffffff ;  /* 0xffffffff00047882 */ /* 0x000fe20000000000 */
[----:B------:R-:W-:Y:S02]  /*efb0*/  VIADD R12, R5, 0xffffffff ;  /* 0xffffffff050c7836 */ /* 0x000fe40000000000 */
[----:B------:R-:W-:Y:S05]  /*efc0*/  BRA.DIV UR4, `(.L_x_10296) ;  /* 0x0000003604147947 */ /* 0x000fea000b800000 */
[----:B------:R4:W0:Y:S02]  /*efd0*/  SHFL.IDX PT, R24, R2, R12, 0x1f ;  /* 0x00001f0c02187589 */ /* 0x00082400000e0000 */
.L_x_10295:
[----:B0-----:R-:W-:Y:S01]  /*efe0*/  IMAD R24, R24, R3, R8 ;  /* 0x0000000318187224 */ /* 0x001fe200078e0208 */
[-C--:B--2---:R-:W-:Y:S01]  /*eff0*/  IABS R8, R4.reuse ;  /* 0x0000000400087213 */ /* 0x084fe20000000000 */
[----:B----4-:R-:W-:Y:S02]  /*f000*/  IMAD.MOV.U32 R2, RZ, RZ, RZ ;  /* 0x000000ffff027224 */ /* 0x010fe400078e00ff */
[----:B------:R-:W-:Y:S01]  /*f010*/  IMAD.IADD R25, R0, 0x1, -R24 ;  /* 0x0000000100197824 */ /* 0x000fe200078e0a18 */
[----:B------:R-:W0:Y:S01]  /*f020*/  I2F.RP R6, R8 ;  /* 0x0000000800067306 */ /* 0x000e220000209400 */
[----:B------:R-:W-:Y:S01]  /*f030*/  IABS R0, R4 ;  /* 0x0000000400007213 */ /* 0x000fe20000000000 */
[----:B------:R-:W-:-:S04]  /*f040*/  IMAD.IADD R27, R5, 0x1, R27 ;  /* 0x00000001051b7824 */ /* 0x000fc800078e021b */
[----:B------:R-:W-:Y:S02]  /*f050*/  IMAD.MOV R0, RZ, RZ, -R0 ;  /* 0x000000ffff007224 */ /* 0x000fe400078e0a00 */
[----:B0-----:R-:W0:Y:S02]  /*f060*/  MUFU.RCP R6, R6 ;  /* 0x0000000600067308 */ /* 0x001e240000001000 */
[----:B0-----:R-:W-:-:S06]  /*f070*/  VIADD R9, R6, 0xffffffe ;  /* 0x0ffffffe06097836 */ /* 0x001fcc0000000000 */
[----:B------:R-:W0:Y:S02]  /*f080*/  F2I.FTZ.U32.TRUNC.NTZ R3, R9 ;  /* 0x0000000900037305 */ /* 0x000e24000021f000 */
[----:B0-----:R-:W-:-:S04]  /*f090*/  IMAD.MOV R11, RZ, RZ, -R3 ;  /* 0x000000ffff0b7224 */ /* 0x001fc800078e0a03 */
[----:B------:R-:W-:-:S04]  /*f0a0*/  IMAD R11, R11, R8, RZ ;  /* 0x000000080b0b7224 */ /* 0x000fc800078e02ff */
[----:B------:R-:W-:Y:S01]  /*f0b0*/  IMAD.HI.U32 R2, R3, R11, R2 ;  /* 0x0000000b03027227 */ /* 0x000fe200078e0002 */
[----:B------:R-:W-:-:S05]  /*f0c0*/  IABS R3, R25 ;  /* 0x0000001900037213 */ /* 0x000fca0000000000 */
[----:B------:R-:W-:-:S04]  /*f0d0*/  IMAD.HI.U32 R6, R2, R3, RZ ;  /* 0x0000000302067227 */ /* 0x000fc800078e00ff */
[----:B------:R-:W-:Y:S01]  /*f0e0*/  IMAD R3, R6, R0, R3 ;  /* 0x0000000006037224 */ /* 0x000fe200078e0203 */
[----:B---3--:R-:W-:Y:S01]  /*f0f0*/  IABS R0, R7 ;  /* 0x0000000700007213 */ /* 0x008fe20000000000 */
[----:B------:R-:W-:-:S03]  /*f100*/  IMAD.MOV.U32 R2, RZ, RZ, RZ ;  /* 0x000000ffff027224 */ /* 0x000fc600078e00ff */
[----:B------:R-:W-:-:S13]  /*f110*/  ISETP.GT.U32.AND P1, PT, R8, R3, PT ;  /* 0x000000030800720c */ /* 0x000fda0003f24070 */
[-C--:B------:R-:W-:Y:S01]  /*f120*/  @!P1 IADD3 R3, R3, -R8.reuse, RZ ;  /* 0x8000000803039210 */ /* 0x080fe20007ffe0ff */
[----:B------:R-:W-:Y:S01]  /*f130*/  @!P1 VIADD R6, R6, 0x1 ;  /* 0x0000000106069836 */ /* 0x000fe20000000000 */
[----:B------:R-:W-:Y:S02]  /*f140*/  ISETP.NE.AND P1, PT, R4, RZ, PT ;  /* 0x000000ff0400720c */ /* 0x000fe40003f25270 */
[----:B------:R-:W-:Y:S02]  /*f150*/  ISETP.GE.U32.AND P0, PT, R3, R8, PT ;  /* 0x000000080300720c */ /* 0x000fe40003f06070 */
[----:B------:R-:W0:Y:S11]  /*f160*/  I2F.RP R8, R0 ;  /* 0x0000000000087306 */ /* 0x000e360000209400 */
[----:B------:R-:W-:Y:S01]  /*f170*/  @P0 VIADD R6, R6, 0x1 ;  /* 0x0000000106060836 */ /* 0x000fe20000000000 */
        /* <DEDUP_REMOVED lines=8> */
[----:B------:R-:W-:-:S04]  /*f200*/  LOP3.LUT R3, R25, R4, RZ, 0x3c, !PT ;  /* 0x0000000419037212 */ /* 0x000fc800078e3cff */
[----:B------:R-:W-:-:S13]  /*f210*/  ISETP.GE.AND P2, PT, R3, RZ, PT ;  /* 0x000000ff0300720c */ /* 0x000fda0003f46270 */
        /* <DEDUP_REMOVED lines=17> */
[----:B------:R-:W-:-:S04]  /*f330*/  IMAD.MOV R0, RZ, RZ, -R2 ;  /* 0x000000ffff007224 */ /* 0x000fc800078e0a02 */
[C---:B------:R-:W-:Y:S02]  /*f340*/  IMAD R6, R7.reuse, R0, R6 ;  /* 0x0000000007067224 */ /* 0x040fe400078e0206 */
[----:B------:R-:W-:-:S05]  /*f350*/  IMAD R7, R7, 0x1000000, R2 ;  /* 0x0100000007077824 */ /* 0x000fca00078e0202 */
[----:B------:R-:W-:Y:S01]  /*f360*/  LEA R26, R6, R7, 0x10 ;  /* 0x00000007061a7211 */ /* 0x000fe200078e80ff */
[----:B------:R-:W-:Y:S06]  /*f370*/  BRA `(.L_x_10297) ;  /* 0x00000000001c7947 */ /* 0x000fec0003800000 */
.L_x_10291:
[----:B------:R-:W-:Y:S01]  /*f380*/  UMOV UR4, URZ ;  /* 0x0000003f00047c82 */ /* 0x000fe20008000000 */
[----:B------:R-:W-:Y:S01]  /*f390*/  UMOV UR5, URZ ;  /* 0x0000003f00057c82 */ /* 0x000fe20008000000 */
[----:B------:R-:W-:Y:S01]  /*f3a0*/  ULDC UR6, c[0x0][0xc3c] ;  /* 0x00030f0000067ab9 */ /* 0x000fe20000000800 */
[----:B------:R-:W-:Y:S02]  /*f3b0*/  IMAD.MOV.U32 R24, RZ, RZ, R0 ;  /* 0x000000ffff187224 */ /* 0x000fe400078e0000 */
[----:B------:R-:W-:Y:S02]  /*f3c0*/  IMAD.U32 R25, RZ, RZ, UR4 ;  /* 0x00000004ff197e24 */ /* 0x000fe4000f8e00ff */
[----:B------:R-:W-:Y:S02]  /*f3d0*/  IMAD.U32 R26, RZ, RZ, UR5 ;  /* 0x00000005ff1a7e24 */ /* 0x000fe4000f8e00ff */
[----:B------:R-:W-:-:S07]  /*f3e0*/  IMAD.U32 R27, RZ, RZ, UR6 ;  /* 0x00000006ff1b7e24 */ /* 0x000fce000f8e00ff */
.L_x_10297:
        /* <DEDUP_REMOVED lines=10> */
.L_x_10288:
[----:B------:R-:W-:Y:S02]  /*f490*/  ULDC UR4, c[0x0][0xc3c] ;  /* 0x00030f0000047ab9 */ /* 0x000fe40000000800 */
[----:B-1----:R-:W-:-:S13]  /*f4a0*/  ISETP.GE.AND P0, PT, R27, UR4, PT ;  /* 0x000000041b007c0c */ /* 0x002fda000bf06270 */
[----:B------:R-:W-:Y:S05]  /*f4b0*/  @!P0 BRA `(.L_x_10298) ;  /* 0xffffffb400f48947 */ /* 0x000fea000383ffff */
[----:B------:R-:W-:Y:S05]  /*f4c0*/  BSYNC B8 ;  /* 0x0000000000087941 */ /* 0x000fea0003800000 */
.L_x_10237:
        /* <DEDUP_REMOVED lines=12> */
.L_x_10399:
[----:B------:R-:W-:Y:S05]  /*f590*/  BSYNC B0 ;  /* 0x0000000000007941 */ /* 0x000fea0003800000 */
.L_x_10299:
[----:B------:R-:W-:-:S03]  /*f5a0*/  UMOV UR4, 0xffffffff ;  /* 0xffffffff00047882 */ /* 0x000fc60000000000 */
[----:B------:R-:W-:Y:S05]  /*f5b0*/  BRA.DIV UR4, `(.L_x_10301) ;  /* 0x0000002e04d47947 */ /* 0x000fea000b800000 */
[----:B0-----:R-:W0:Y:S02]  /*f5c0*/  S2R R0, SR_TID.X ;  /* 0x0000000000007919 */ /* 0x001e240000002100 */
[----:B0-----:R-:W-:-:S04]  /*f5d0*/  SHF.R.U32.HI R0, RZ, 0x5, R0 ;  /* 0x00000005ff007819 */ /* 0x001fc80000011600 */
[----:B------:R-:W-:-:S05]  /*f5e0*/  LOP3.LUT R0, R0, 0x3, RZ, 0xc0, !PT ;  /* 0x0000000300007812 */ /* 0x000fca00078ec0ff */
[----:B------:R0:W1:Y:S02]  /*f5f0*/  SHFL.IDX PT, R14, R0, RZ, 0x1f ;  /* 0x00001fff000e7589 */ /* 0x00006400000e0000 */
.L_x_10402:
[----:B-1----:R-:W-:Y:S01]  /*f600*/  ISETP.NE.AND P0, PT, R14, RZ, PT ;  /* 0x000000ff0e00720c */ /* 0x002fe20003f05270 */
[----:B------:R-:W-:-:S12]  /*f610*/  BSSY B0, `(.L_x_10302) ;  /* 0x0000024000007945 */ /* 0x000fd80003800000 */
[----:B------:R-:W-:Y:S05]  /*f620*/  @P0 BRA `(.L_x_10303) ;  /* 0x0000000000880947 */ /* 0x000fea0003800000 */
[----:B------:R-:W-:-:S03]  /*f630*/  UMOV UR4, 0xffffffff ;  /* 0xffffffff00047882 */ /* 0x000fc60000000000 */
[----:B------:R-:W-:Y:S05]  /*f640*/  BRA.DIV UR4, `(.L_x_10304) ;  /* 0x0000002e04e47947 */ /* 0x000fea000b800000 */
[----:B------:R-:W-:-:S13]  /*f650*/  ELECT P6, URZ, PT ;  /* 0x00000000003f782f */ /* 0x000fda00038c0000 */
.L_x_10405:
[----:B------:R-:W-:Y:S05]  /*f660*/  @!P6 BRA `(.L_x_10303) ;  /* 0x000000000078e947 */ /* 0x000fea0003800000 */
[----:B0-----:R-:W3:Y:S02]  /*f670*/  LDL.LU R0, [R1+0x20] ;  /* 0x0000200001007983 */ /* 0x001ee40000300800 */
[----:B---3--:R-:W-:-:S04]  /*f680*/  LOP3.LUT R0, R0, 0x2, RZ, 0xfc, !PT ;  /* 0x0000000200007812 */ /* 0x008fc800078efcff */
[----:B------:R-:W-:-:S13]  /*f690*/  ISETP.NE.AND P0, PT, R0, 0x3, PT ;  /* 0x000000030000780c */ /* 0x000fda0003f05270 */
[----:B------:R-:W-:Y:S05]  /*f6a0*/  @!P0 BRA `(.L_x_10305) ;  /* 0x0000000000048947 */ /* 0x000fea0003800000 */
[----:B------:R-:W-:Y:S01]  /*f6b0*/  BPT.TRAP 0x1 ;  /* 0x000000040000795c */ /* 0x000fe20000300000 */
.L_x_10305:
[C---:B------:R-:W-:Y:S01]  /*f6c0*/  IMAD R3, R22.reuse, 0x8, R5 ;  /* 0x0000000816037824 */ /* 0x040fe200078e0205 */
[----:B------:R-:W-:Y:S02]  /*f6d0*/  SHF.L.U32 R2, R29, 0x1f, RZ ;  /* 0x0000001f1d027819 */ /* 0x000fe400000006ff */
[----:B------:R-:W-:Y:S02]  /*f6e0*/  IADD3 R22, R22, 0x1, RZ ;  /* 0x0000000116167810 */ /* 0x000fe40007ffe0ff */
[----:B------:R-:W0:Y:S02]  /*f6f0*/  SYNCS.PHASECHK.TRANS64.TRYWAIT P1, [R3+URZ+0x2d840], R2 ;  /* 0x02d84002030075a7 */ /* 0x000e24000802017f */
[----:B------:R-:W-:-:S04]  /*f700*/  ISETP.NE.AND P2, PT, R22, 0x2, PT ;  /* 0x000000021600780c */ /* 0x000fc80003f45270 */
[----:B------:R-:W-:Y:S01]  /*f710*/  SEL R0, RZ, 0x1, P2 ;  /* 0x00000001ff007807 */ /* 0x000fe20001000000 */
[----:B0-----:R-:W-:Y:S08]  /*f720*/  @!P1 BRA `(.L_x_10306) ;  /* 0x0000002c00cc9947 */ /* 0x001ff00003800000 */
.L_x_10406:
[----:B------:R-:W-:Y:S02]  /*f730*/  SEL R22, R22, RZ, P2 ;  /* 0x000000ff16167207 */ /* 0x000fe40001000000 */
[----:B------:R-:W-:Y:S01]  /*f740*/  LOP3.LUT R0, R29, R0, RZ, 0x3c, !PT ;  /* 0x000000001d007212 */ /* 0x000fe200078e3cff */
[----:B------:R-:W-:Y:S06]  /*f750*/  @!P0 BRA `(.L_x_10307) ;  /* 0x0000000000048947 */ /* 0x000fec0003800000 */
[----:B------:R-:W-:Y:S01]  /*f760*/  BPT.TRAP 0x1 ;  /* 0x000000040000795c */ /* 0x000fe20000300000 */
.L_x_10307:
[----:B------:R-:W-:Y:S01]  /*f770*/  IMAD R5, R22, 0x8, R5 ;  /* 0x0000000816057824 */ /* 0x000fe200078e0205 */
[----:B------:R-:W-:-:S04]  /*f780*/  SHF.L.U32 R0, R0, 0x1f, RZ ;  /* 0x0000001f00007819 */ /* 0x000fc800000006ff */
[----:B------:R-:W1:Y:S02]  /*f790*/  SYNCS.PHASECHK.TRANS64.TRYWAIT P1, [R5+URZ+0x2d840], R0 ;  /* 0x02d84000050075a7 */ /* 0x000e64000802017f */
[----:B-1----:R-:W-:Y:S05]  /*f7a0*/  @!P1 BRA `(.L_x_10308) ;  /* 0x0000002c00c09947 */ /* 0x002fea0003800000 */
.L_x_10407:
[----:B------:R-:W-:Y:S05]  /*f7b0*/  @!P0 BRA `(.L_x_10309) ;  /* 0x0000000000048947 */ /* 0x000fea0003800000 */
[----:B------:R-:W-:Y:S01]  /*f7c0*/  BPT.TRAP 0x1 ;  /* 0x000000040000795c */ /* 0x000fe20000300000 */
.L_x_10309:
[----:B------:R-:W3:Y:S02]  /*f7d0*/  SYNCS.PHASECHK.TRANS64.TRYWAIT P1, [R3+URZ+0x2d860], R2 ;  /* 0x02d86002030075a7 */ /* 0x000ee4000802017f */
[----:B---3--:R-:W-:Y:S05]  /*f7e0*/  @!P1 BRA `(.L_x_10310) ;  /* 0x0000002c00c49947 */ /* 0x008fea0003800000 */
.L_x_10408:
[----:B------:R-:W-:Y:S05]  /*f7f0*/  @!P0 BRA `(.L_x_10311) ;  /* 0x0000000000048947 */ /* 0x000fea0003800000 */
[----:B------:R-:W-:Y:S01]  /*f800*/  BPT.TRAP 0x1 ;  /* 0x000000040000795c */ /* 0x000fe20000300000 */
.L_x_10311:
[----:B----4-:R4:W0:Y:S02]  /*f810*/  SYNCS.PHASECHK.TRANS64.TRYWAIT P0, [R5+URZ+0x2d860], R0 ;  /* 0x02d86000050075a7 */ /* 0x010824000800017f */
[----:B0-----:R-:W-:Y:S05]  /*f820*/  @!P0 NANOSLEEP.SYNCS 0x989680 ;  /* 0x009896800000895d */ /* 0x001fea0003900000 */
[----:B------:R-:W0:Y:S02]  /*f830*/  @!P0 SYNCS.PHASECHK.TRANS64 P0, [R5+URZ+0x2d860], R0 ;  /* 0x02d86000050085a7 */ /* 0x000e24000800007f */
[----:B0-----:R-:W-:Y:S05]  /*f840*/  @!P0 BRA `(.L_x_10311) ;  /* 0xfffffffc00f08947 */ /* 0x001fea000383ffff */
.L_x_10303:
[----:B------:R-:W-:Y:S05]  /*f850*/  BSYNC B0 ;  /* 0x0000000000007941 */ /* 0x000fea0003800000 */
.L_x_10302:
[----:B------:R-:W-:Y:S05]  /*f860*/  EXIT ;  /* 0x000000000000794d */ /* 0x000fea0003800000 */
.L_x_10192:
[----:B0-----:R-:W-:-:S04]  /*f870*/  IMAD.U32 R3, RZ, RZ, UR41 ;  /* 0x00000029ff037e24 */ /* 0x001fc8000f8e00ff */
[----:B------:R0:W1:Y:S03]  /*f880*/  SYNCS.PHASECHK.TRANS64.TRYWAIT P1, [R3+URZ+0x2d800], R0 ;  /* 0x02d80000030075a7 */ /* 0x000066000802017f */
[----:B-1----:R-:W-:Y:S05]  /*f890*/  @!P1 NANOSLEEP.SYNCS 0x989680 ;  /* 0x009896800000995d */ /* 0x002fea0003900000 */
[----:B------:R-:W1:Y:S02]  /*f8a0*/  @!P1 SYNCS.PHASECHK.TRANS64 P1, [R3+URZ+0x2d800], R0 ;  /* 0x02d80000030095a7 */ /* 0x000e64000802007f */
[----:B-1----:R-:W-:Y:S05]  /*f8b0*/  @!P1 BRA `(.L_x_10192) ;  /* 0xfffffffc00ec9947 */ /* 0x002fea000383ffff */
[----:B------:R-:W-:Y:S05]  /*f8c0*/  BRA `(.L_x_10312) ;  /* 0xffffff2000347947 */ /* 0x000fea000383ffff */
.L_x_10196:
[----:B-1----:R1:W2:Y:S02]  /*f8d0*/  SYNCS.PHASECHK.TRANS64.TRYWAIT P1, [R0+URZ+0x2d830], R3 ;  /* 0x02d83003000075a7 */ /* 0x0022a4000802017f */
[----:B--2---:R-:W-:Y:S05]  /*f8e0*/  @!P1 NANOSLEEP.SYNCS 0x989680 ;  /* 0x009896800000995d */ /* 0x004fea0003900000 */
[----:B------:R-:W2:Y:S02]  /*f8f0*/  @!P1 SYNCS.PHASECHK.TRANS64 P1, [R0+URZ+0x2d830], R3 ;  /* 0x02d83003000095a7 */ /* 0x000ea4000802007f */
[----:B--2---:R-:W-:Y:S05]  /*f900*/  @!P1 BRA `(.L_x_10196) ;  /* 0xfffffffc00f09947 */ /* 0x004fea000383ffff */
[----:B------:R-:W-:Y:S05]  /*f910*/  BRA `(.L_x_10195) ;  /* 0xffffff2000507947 */ /* 0x000fea000383ffff */
.L_x_10202:
[----:B-1----:R-:W-:-:S04]  /*f920*/  IMAD.U32 R9, RZ, RZ, UR6 ;  /* 0x00000006ff097e24 */ /* 0x002fc8000f8e00ff */
[----:B------:R1:W2:Y:S03]  /*f930*/  SYNCS.PHASECHK.TRANS64.TRYWAIT P1, [R9+URZ+0x2d830], R8 ;  /* 0x02d83008090075a7 */ /* 0x0002a6000802017f */
[----:B--2---:R-:W-:Y:S05]  /*f940*/  @!P1 NANOSLEEP.SYNCS 0x989680 ;  /* 0x009896800000995d */ /* 0x004fea0003900000 */
[----:B------:R-:W2:Y:S02]  /*f950*/  @!P1 SYNCS.PHASECHK.TRANS64 P1, [R9+URZ+0x2d830], R8 ;  /* 0x02d83008090095a7 */ /* 0x000ea4000802007f */
[----:B--2---:R-:W-:Y:S05]  /*f960*/  @!P1 BRA `(.L_x_10202) ;  /* 0xfffffffc00ec9947 */ /* 0x004fea000383ffff */
[----:B------:R-:W-:Y:S05]  /*f970*/  BRA `(.L_x_10199) ;  /* 0xffffff4c00107947 */ /* 0x000fea000383ffff */
.L_x_10206:
[----:B-1----:R-:W-:-:S04]  /*f980*/  IMAD.U32 R8, RZ, RZ, UR6 ;  /* 0x00000006ff087e24 */ /* 0x002fc8000f8e00ff */
[----:B------:R1:W2:Y:S03]  /*f990*/  SYNCS.PHASECHK.TRANS64.TRYWAIT P1, [R8+URZ+0x2d850], R7 ;  /* 0x02d85007080075a7 */ /* 0x0002a6000802017f */
[----:B--2---:R-:W-:Y:S05]  /*f9a0*/  @!P1 NANOSLEEP.SYNCS 0x989680 ;  /* 0x009896800000995d */ /* 0x004fea0003900000 */
[----:B------:R-:W2:Y:S02]  /*f9b0*/  @!P1 SYNCS.PHASECHK.TRANS64 P1, [R8+URZ+0x2d850], R7 ;  /* 0x02d85007080095a7 */ /* 0x000ea4000802007f */
[----:B--2---:R-:W-:Y:S05]  /*f9c0*/  @!P1 BRA `(.L_x_10206) ;  /* 0xfffffffc00ec9947 */ /* 0x004fea000383ffff */
[----:B------:R-:W-:Y:S05]  /*f9d0*/  BRA `(.L_x_10203) ;  /* 0xffffff4c00c07947 */ /* 0x000fea000383ffff */
.L_x_10213:
[----:B-1----:R-:W-:-:S04]  /*f9e0*/  IMAD.U32 R3, RZ, RZ, UR4 ;  /* 0x00000004ff037e24 */ /* 0x002fc8000f8e00ff */
[----:B------:R1:W3:Y:S03]  /*f9f0*/  SYNCS.PHASECHK.TRANS64.TRYWAIT P1, [R3+URZ+0x2d850], R0 ;  /* 0x02d85000030075a7 */ /* 0x0002e6000802017f */
[----:B---3--:R-:W-:Y:S05]  /*fa00*/  @!P1 NANOSLEEP.SYNCS 0x989680 ;  /* 0x009896800000995d */ /* 0x008fea0003900000 */
[----:B------:R-:W3:Y:S02]  /*fa10*/  @!P1 SYNCS.PHASECHK.TRANS64 P1, [R3+URZ+0x2d850], R0 ;  /* 0x02d85000030095a7 */ /* 0x000ee4000802007f */
[----:B---3--:R-:W-:Y:S05]  /*fa20*/  @!P1 BRA `(.L_x_10213) ;  /* 0xfffffffc00ec9947 */ /* 0x008fea000383ffff */
[----:B------:R-:W-:Y:S05]  /*fa30*/  BRA `(.L_x_10212) ;  /* 0xffffff7000f07947 */ /* 0x000fea000383ffff */
.L_x_10251:
        /* <DEDUP_REMOVED lines=11> */
.L_x_10314:
[----:B------:R-:W-:Y:S05]  /*faf0*/  BSYNC B0 ;  /* 0x0000000000007941 */ /* 0x000fea0003800000 */
.L_x_10313:
[----:B------:R-:W-:Y:S05]  /*fb00*/  BRA `(.L_x_10315) ;  /* 0xffffffc000747947 */ /* 0x000fea000383ffff */
.L_x_10254:
[----:B0-----:R0:W1:Y:S02]  /*fb10*/  SYNCS.PHASECHK.TRANS64.TRYWAIT P0, [R2+URZ+0x2d840], R3 ;  /* 0x02d84003020075a7 */ /* 0x001064000800017f */
[----:B-1----:R-:W-:Y:S05]  /*fb20*/  @!P0 NANOSLEEP.SYNCS 0x989680 ;  /* 0x009896800000895d */ /* 0x002fea0003900000 */
[----:B------:R-:W1:Y:S02]  /*fb30*/  @!P0 SYNCS.PHASECHK.TRANS64 P0, [R2+URZ+0x2d840], R3 ;  /* 0x02d84003020085a7 */ /* 0x000e64000800007f */
[----:B-1----:R-:W-:Y:S05]  /*fb40*/  @!P0 BRA `(.L_x_10254) ;  /* 0xfffffffc00f08947 */ /* 0x002fea000383ffff */
[----:B------:R-:W-:Y:S05]  /*fb50*/  BRA `(.L_x_10316) ;  /* 0xffffffc000c87947 */ /* 0x000fea000383ffff */
.L_x_10255:
        /* <DEDUP_REMOVED lines=8> */
.L_x_10318:
[----:B------:R-:W-:Y:S05]  /*fbe0*/  BSYNC B0 ;  /* 0x0000000000007941 */ /* 0x000fea0003800000 */
.L_x_10317:
        /* <DEDUP_REMOVED lines=9> */
.L_x_10319:
[----:B------:R-:W-:Y:S02]  /*fc80*/  IMAD.MOV.U32 R13, RZ, RZ, R6 ;  /* 0x000000ffff0d7224 */ /* 0x000fe400078e0006 */
[----:B------:R-:W-:Y:S02]  /*fc90*/  IMAD.MOV.U32 R12, RZ, RZ, 0x1 ;  /* 0x00000001ff0c7424 */ /* 0x000fe400078e00ff */
[----:B------:R-:W-:-:S07]  /*fca0*/  IMAD.MOV.U32 R5, RZ, RZ, R14 ;  /* 0x000000ffff057224 */ /* 0x000fce00078e000e */
[----:B------:R-:W-:Y:S05]  /*fcb0*/  WARPSYNC.COLLECTIVE R15, `(.L_x_10320) ;  /* 0x000000000f087348 */ /* 0x000fea0003c00000 */
[----:B------:R0:W1:Y:S02]  /*fcc0*/  SHFL.IDX P6, R14, R13, R12, R11 ;  /* 0x0000000c0d0e7389 */ /* 0x00006400000c000b */
[----:B01----:R-:W-:Y:S01]  /*fcd0*/  ENDCOLLECTIVE ;  /* 0x000000000000791b */ /* 0x003fe20003800000 */
.L_x_10320:
        /* <DEDUP_REMOVED lines=18> */
.L_x_10321:
[----:B------:R-:W-:Y:S02]  /*fe00*/  IMAD.MOV.U32 R13, RZ, RZ, R6 ;  /* 0x000000ffff0d7224 */ /* 0x000fe400078e0006 */
[----:B------:R-:W-:Y:S02]  /*fe10*/  IMAD.MOV.U32 R12, RZ, RZ, 0x2 ;  /* 0x00000002ff0c7424 */ /* 0x000fe400078e00ff */
[----:B------:R-:W-:-:S07]  /*fe20*/  IMAD.MOV.U32 R5, RZ, RZ, R14 ;  /* 0x000000ffff057224 */ /* 0x000fce00078e000e */
[----:B------:R-:W-:Y:S05]  /*fe30*/  WARPSYNC.COLLECTIVE R15, `(.L_x_10322) ;  /* 0x000000000f087348 */ /* 0x000fea0003c00000 */
[----:B------:R0:W1:Y:S02]  /*fe40*/  SHFL.IDX P6, R14, R13, R12, R11 ;  /* 0x0000000c0d0e7389 */ /* 0x00006400000c000b */
[----:B01----:R-:W-:Y:S01]  /*fe50*/  ENDCOLLECTIVE ;  /* 0x000000000000791b */ /* 0x003fe20003800000 */
.L_x_10322:
        /* <DEDUP_REMOVED lines=17> */
.L_x_10323:
[----:B------:R-:W-:Y:S02]  /*ff70*/  @P1 IMAD R8, R7, 0x2, R17 ;  /* 0x0000000207081824 */ /* 0x000fe400078e0211 */
[----:B------:R-:W-:Y:S02]  /*ff80*/  IMAD.MOV.U32 R13, RZ, RZ, R6 ;  /* 0x000000ffff0d7224 */ /* 0x000fe400078e0006 */
[----:B------:R-:W-:Y:S02]  /*ff90*/  IMAD.MOV.U32 R12, RZ, RZ, 0x3 ;  /* 0x00000003ff0c7424 */ /* 0x000fe400078e00ff */
[----:B------:R-:W-:-:S07]  /*ffa0*/  IMAD.MOV.U32 R5, RZ, RZ, R14 ;  /* 0x000000ffff057224 */ /* 0x000fce00078e000e */
[----:B------:R-:W-:Y:S05]  /*ffb0*/  WARPSYNC.COLLECTIVE R15, `(.L_x_10324) ;  /* 0x000000000f087348 */ /* 0x000fea0003c00000 */
[----:B------:R0:W1:Y:S02]  /*ffc0*/  SHFL.IDX P6, R14, R13, R12, R11 ;  /* 0x0000000c0d0e7389 */ /* 0x00006400000c000b */
[----:B01----:R-:W-:Y:S01]  /*ffd0*/  ENDCOLLECTIVE ;  /* 0x000000000000791b */ /* 0x003fe20003800000 */
.L_x_10324:
        /* <DEDUP_REMOVED lines=10> */
.L_x_10325:
[----:B------:R-:W-:Y:S01]  /*10080*/  @!PT LDS RZ, [RZ] ;  /* 0x00000000fffff984 */ /* 0x000fe20000000800 */
[----:B------:R-:W-:Y:S01]  /*10090*/  @!PT LDS RZ, [RZ] ;  /* 0x00000000fffff984 */ /* 0x000fe20000000800 */
[----:B------:R-:W-:Y:S01]  /*100a0*/  @!PT LDS RZ, [RZ] ;  /* 0x00000000fffff984 */ /* 0x000fe20000000800 */
[----:B------:R0:W-:Y:S04]  /*100b0*/  @P1 LDGSTS.E.BYPASS.LTC128B.128 [R8+0x16400], desc[UR36][R4.64], !P4 ;  /* 0x1640000004081fae */ /* 0x0001e8000e101d64 */
[----:B------:R0:W-:Y:S04]  /*100c0*/  @P1 LDGSTS.E.BYPASS.LTC128B.128 [R8+0x18400], desc[UR36][R4.64+0x40], !P3 ;  /* 0x1840004004081fae */ /* 0x0001e8000d901d64 */
[----:B------:R0:W-:Y:S01]  /*100d0*/  @P1 LDGSTS.E.BYPASS.LTC128B.128 [R8+0x1a400], desc[UR36][R4.64+0x80], !P2 ;  /* 0x1a40008004081fae */ /* 0x0001e2000d101d64 */
[----:B------:R-:W-:Y:S01]  /*100e0*/  MOV R0, R14 ;  /* 0x0000000e00007202 */ /* 0x000fe20000000f00 */
[----:B------:R-:W-:Y:S06]  /*100f0*/  BRA `(.L_x_10326) ;  /* 0xffffffc0008c7947 */ /* 0x000fec000383ffff */
.L_x_10260:
[----:B------:R-:W2:Y:S04]  /*10100*/  LDL.LU R11, [R1+0x30] ;  /* 0x00003000010b7983 */ /* 0x000ea80000300800 */
[----:B------:R0:W5:Y:S01]  /*10110*/  LDL R9, [R1+0x1c] ;  /* 0x00001c0001097983 */ /* 0x0001620000100800 */
[----:B------:R-:W-:Y:S02]  /*10120*/  IMAD.MOV.U32 R13, RZ, RZ, R0 ;  /* 0x000000ffff0d7224 */ /* 0x000fe400078e0000 */
[----:B------:R-:W-:Y:S02]  /*10130*/  IMAD.MOV.U32 R12, RZ, RZ, RZ ;  /* 0x000000ffff0c7224 */ /* 0x000fe400078e00ff */
[----:B------:R-:W-:Y:S02]  /*10140*/  IMAD.MOV.U32 R15, RZ, RZ, -0x1 ;  /* 0xffffffffff0f7424 */ /* 0x000fe400078e00ff */
[----:B------:R-:W-:-:S02]  /*10150*/  IMAD R25, R25, 0xc0, R21 ;  /* 0x000000c019197824 */ /* 0x000fc400078e0215 */
[----:B--2---:R-:W-:Y:S02]  /*10160*/  IMAD R2, R11, R10, RZ ;  /* 0x0000000a0b027224 */ /* 0x004fe400078e02ff */
[----:B0-----:R-:W-:-:S07]  /*10170*/  IMAD.MOV.U32 R11, RZ, RZ, 0x1c1f ;  /* 0x00001c1fff0b7424 */ /* 0x001fce00078e00ff */
[----:B-----5:R-:W-:Y:S05]  /*10180*/  WARPSYNC.COLLECTIVE R15, `(.L_x_10327) ;  /* 0x000000000f087348 */ /* 0x020fea0003c00000 */
[----:B------:R0:W1:Y:S02]  /*10190*/  SHFL.IDX P6, R14, R13, R12, R11 ;  /* 0x0000000c0d0e7389 */ /* 0x00006400000c000b */
[----:B01---5:R-:W-:Y:S01]  /*101a0*/  ENDCOLLECTIVE ;  /* 0x000000000000791b */ /* 0x023fe20003800000 */
.L_x_10327:
[----:B------:R-:W-:Y:S02]  /*101b0*/  IMAD.MOV.U32 R13, RZ, RZ, R4 ;  /* 0x000000ffff0d7224 */ /* 0x000fe400078e0004 */
[----:B------:R-:W-:-:S07]  /*101c0*/  IMAD.MOV.U32 R6, RZ, RZ, R14 ;  /* 0x000000ffff067224 */ /* 0x000fce00078e000e */
[----:B------:R-:W-:Y:S05]  /*101d0*/  WARPSYNC.COLLECTIVE R15, `(.L_x_10328) ;  /* 0x000000000f087348 */ /* 0x000fea0003c00000 */
[----:B------:R0:W1:Y:S02]  /*101e0*/  SHFL.IDX P6, R14, R13, R12, R11 ;  /* 0x0000000c0d0e7389 */ /* 0x00006400000c000b */
[----:B01----:R-:W-:Y:S01]  /*101f0*/  ENDCOLLECTIVE ;  /* 0x000000000000791b */ /* 0x003fe20003800000 */
.L_x_10328:
[----:B------:R-:W-:Y:S01]  /*10200*/  ISETP.GE.AND P2, PT, R25, R2, PT ;  /* 0x000000021900720c */ /* 0x000fe20003f46270 */
[----:B------:R-:W-:Y:S02]  /*10210*/  IMAD.MOV.U32 R13, RZ, RZ, R0 ;  /* 0x000000ffff0d7224 */ /* 0x000fe400078e0000 */
[----:B------:R-:W-:Y:S02]  /*10220*/  IMAD.MOV.U32 R12, RZ, RZ, 0x1 ;  /* 0x00000001ff0c7424 */ /* 0x000fe400078e00ff */
[----:B------:R-:W-:-:S08]  /*10230*/  IMAD.MOV.U32 R5, RZ, RZ, R14 ;  /* 0x000000ffff057224 */ /* 0x000fd000078e000e */
[----:B------:R-:W-:Y:S05]  /*10240*/  WARPSYNC.COLLECTIVE R15, `(.L_x_10329) ;  /* 0x000000000f087348 */ /* 0x000fea0003c00000 */
[----:B------:R0:W1:Y:S02]  /*10250*/  SHFL.IDX P6, R14, R13, R12, R11 ;  /* 0x0000000c0d0e7389 */ /* 0x00006400000c000b */
[----:B01----:R-:W-:Y:S01]  /*10260*/  ENDCOLLECTIVE ;  /* 0x000000000000791b */ /* 0x003fe20003800000 */
.L_x_10329:
[----:B------:R-:W-:-:S04]  /*10270*/  @!P2 LEA R5, P4, R20, R5, 0x1 ;  /* 0x000000051405a211 */ /* 0x000fc800078808ff */
[----:B------:R-:W-:-:S05]  /*10280*/  @!P2 IADD3.X R6, RZ, R6, RZ, P4, !PT ;  /* 0x00000006ff06a210 */ /* 0x000fca00027fe4ff */
[----:B------:R-:W-:Y:S02]  /*10290*/  @!P2 IMAD.MOV.U32 R7, RZ, RZ, R6 ;  /* 0x000000ffff07a224 */ /* 0x000fe400078e0006 */
[----:B------:R-:W-:Y:S02]  /*102a0*/  @!P2 IMAD.MOV.U32 R6, RZ, RZ, R5 ;  /* 0x000000ffff06a224 */ /* 0x000fe400078e0005 */
[----:B------:R-:W-:-:S03]  /*102b0*/  IMAD.MOV.U32 R13, RZ, RZ, R4 ;  /* 0x000000ffff0d7224 */ /* 0x000fc600078e0004 */
[----:B------:R-:W-:Y:S01]  /*102c0*/  @!PT LDS RZ, [RZ] ;  /* 0x00000000fffff984 */ /* 0x000fe20000000800 */
[----:B------:R-:W-:Y:S01]  /*102d0*/  @!PT LDS RZ, [RZ] ;  /* 0x00000000fffff984 */ /* 0x000fe20000000800 */
[----:B------:R-:W-:Y:S01]  /*102e0*/  @!PT LDS RZ, [RZ] ;  /* 0x00000000fffff984 */ /* 0x000fe20000000800 */
[----:B------:R-:W-:Y:S04]  /*102f0*/  @!P2 LDGSTS.E.BYPASS.LTC128B.128 [R9+0xc400], desc[UR36][R6.64], !P3 ;  /* 0x0c4000000609afae */ /* 0x000fe8000d901d64 */
[----:B------:R-:W-:Y:S04]  /*10300*/  @!P2 LDGSTS.E.BYPASS.LTC128B.128 [R9+0xf400], desc[UR36][R6.64+0x40], !P0 ;  /* 0x0f4000400609afae */ /* 0x000fe8000c101d64 */
[----:B------:R0:W-:Y:S02]  /*10310*/  @!P2 LDGSTS.E.BYPASS.LTC128B.128 [R9+0x12400], desc[UR36][R6.64+0x80], !P1 ;  /* 0x124000800609afae */ /* 0x0001e4000c901d64 */
[----:B0-----:R-:W-:-:S07]  /*10320*/  IMAD.MOV.U32 R7, RZ, RZ, R14 ;  /* 0x000000ffff077224 */ /* 0x001fce00078e000e */
[----:B------:R-:W-:Y:S05]  /*10330*/  WARPSYNC.COLLECTIVE R15, `(.L_x_10330) ;  /* 0x000000000f087348 */ /* 0x000fea0003c00000 */
[----:B------:R0:W1:Y:S02]  /*10340*/  SHFL.IDX P6, R14, R13, R12, R11 ;  /* 0x0000000c0d0e7389 */ /* 0x00006400000c000b */
[----:B01----:R-:W-:Y:S01]  /*10350*/  ENDCOLLECTIVE ;  /* 0x000000000000791b */ /* 0x003fe20003800000 */
.L_x_10330:
[----:B------:R-:W-:-:S05]  /*10360*/  VIADD R5, R25, 0x20 ;  /* 0x0000002019057836 */ /* 0x000fca0000000000 */
[----:B------:R-:W-:Y:S01]  /*10370*/  ISETP.GE.AND P2, PT, R5, R2, PT ;  /* 0x000000020500720c */ /* 0x000fe20003f46270 */
[----:B------:R-:W-:Y:S02]  /*10380*/  IMAD.MOV.U32 R13, RZ, RZ, R0 ;  /* 0x000000ffff0d7224 */ /* 0x000fe400078e0000 */
[----:B------:R-:W-:Y:S01]  /*10390*/  IMAD.MOV.U32 R12, RZ, RZ, 0x2 ;  /* 0x00000002ff0c7424 */ /* 0x000fe200078e00ff */
[----:B------:R-:W-:-:S09]  /*103a0*/  MOV R5, R14 ;  /* 0x0000000e00057202 */ /* 0x000fd20000000f00 */
[----:B------:R-:W-:Y:S05]  /*103b0*/  WARPSYNC.COLLECTIVE R15, `(.L_x_10331) ;  /* 0x000000000f087348 */ /* 0x000fea0003c00000 */
[----:B------:R0:W1:Y:S02]  /*103c0*/  SHFL.IDX P6, R14, R13, R12, R11 ;  /* 0x0000000c0d0e7389 */ /* 0x00006400000c000b */
[----:B01----:R-:W-:Y:S01]  /*103d0*/  ENDCOLLECTIVE ;  /* 0x000000000000791b */ /* 0x003fe20003800000 */
.L_x_10331:
[----:B------:R-:W-:-:S05]  /*103e0*/  @!P2 LEA R5, P4, R20, R5, 0x1 ;  /* 0x000000051405a211 */ /* 0x000fca00078808ff */
[----:B------:R-:W-:Y:S02]  /*103f0*/  @!P2 IMAD.X R7, RZ, RZ, R7, P4 ;  /* 0x000000ffff07a224 */ /* 0x000fe400020e0607 */
        /* <DEDUP_REMOVED lines=12> */
.L_x_10332:
        /* <DEDUP_REMOVED lines=8> */
.L_x_10333:
[----:B------:R-:W-:Y:S01]  /*10540*/  @!P2 LEA R5, P4, R20, R5, 0x1 ;  /* 0x000000051405a211 */ /* 0x000fe200078808ff */
[----:B------:R-:W-:Y:S02]  /*10550*/  IMAD.MOV.U32 R13, RZ, RZ, R4 ;  /* 0x000000ffff0d7224 */ /* 0x000fe400078e0004 */
[----:B------:R-:W-:-:S10]  /*10560*/  IMAD.MOV.U32 R0, RZ, RZ, R14 ;  /* 0x000000ffff007224 */ /* 0x000fd400078e000e */
[----:B------:R-:W-:Y:S05]  /*10570*/  WARPSYNC.COLLECTIVE R15, `(.L_x_10334) ;  /* 0x000000000f087348 */ /* 0x000fea0003c00000 */
[----:B------:R0:W1:Y:S02]  /*10580*/  SHFL.IDX P6, R14, R13, R12, R11 ;  /* 0x0000000c0d0e7389 */ /* 0x00006400000c000b */
[----:B01----:R-:W-:Y:S01]  /*10590*/  ENDCOLLECTIVE ;  /* 0x000000000000791b */ /* 0x003fe20003800000 */
.L_x_10334:
[----:B------:R-:W-:Y:S02]  /*105a0*/  @!P2 IMAD.X R7, RZ, RZ, R7, P4 ;  /* 0x000000ffff07a224 */ /* 0x000fe400020e0607 */
[----:B------:R-:W-:Y:S01]  /*105b0*/  @!P2 IMAD.MOV.U32 R6, RZ, RZ, R5 ;  /* 0x000000ffff06a224 */ /* 0x000fe200078e0005 */
[----:B------:R-:W-:-:S04]  /*105c0*/  IADD3 R5, R25, 0x60, RZ ;  /* 0x0000006019057810 */ /* 0x000fc80007ffe0ff */
[----:B------:R-:W-:Y:S01]  /*105d0*/  @!PT LDS RZ, [RZ] ;  /* 0x00000000fffff984 */ /* 0x000fe20000000800 */
[----:B------:R-:W-:Y:S01]  /*105e0*/  @!PT LDS RZ, [RZ] ;  /* 0x00000000fffff984 */ /* 0x000fe20000000800 */
[----:B------:R-:W-:Y:S01]  /*105f0*/  @!PT LDS RZ, [RZ] ;  /* 0x00000000fffff984 */ /* 0x000fe20000000800 */
[----:B------:R0:W-:Y:S04]  /*10600*/  @!P2 LDGSTS.E.BYPASS.LTC128B.128 [R9+0xd400], desc[UR36][R6.64], !P3 ;  /* 0x0d4000000609afae */ /* 0x0001e8000d901d64 */
[----:B------:R0:W-:Y:S04]  /*10610*/  @!P2 LDGSTS.E.BYPASS.LTC128B.128 [R9+0x10400], desc[UR36][R6.64+0x40], !P0 ;  /* 0x104000400609afae */ /* 0x0001e8000c101d64 */
[----:B------:R0:W-:Y:S01]  /*10620*/  @!P2 LDGSTS.E.BYPASS.LTC128B.128 [R9+0x13400], desc[UR36][R6.64+0x80], !P1 ;  /* 0x134000800609afae */ /* 0x0001e2000c901d64 */
[----:B------:R-:W-:Y:S01]  /*10630*/  ISETP.GE.AND P2, PT, R5, R2, PT ;  /* 0x000000020500720c */ /* 0x000fe20003f46270 */
[----:B------:R-:W-:-:S02]  /*10640*/  IMAD.MOV.U32 R13, RZ, RZ, R3 ;  /* 0x000000ffff0d7224 */ /* 0x000fc400078e0003 */
[----:B------:R-:W-:Y:S02]  /*10650*/  IMAD.MOV.U32 R12, RZ, RZ, RZ ;  /* 0x000000ffff0c7224 */ /* 0x000fe400078e00ff */
[----:B------:R-:W-:-:S08]  /*10660*/  IMAD.MOV.U32 R4, RZ, RZ, R14 ;  /* 0x000000ffff047224 */ /* 0x000fd000078e000e */
[----:B0-----:R-:W-:Y:S05]  /*10670*/  WARPSYNC.COLLECTIVE R15, `(.L_x_10335) ;  /* 0x000000000f087348 */ /* 0x001fea0003c00000 */
[----:B------:R1:W2:Y:S02]  /*10680*/  SHFL.IDX P6, R14, R13, R12, R11 ;  /* 0x0000000c0d0e7389 */ /* 0x0002a400000c000b */
[----:B012---:R-:W-:Y:S01]  /*10690*/  ENDCOLLECTIVE ;  /* 0x000000000000791b */ /* 0x007fe20003800000 */
.L_x_10335:
[----:B------:R-:W-:-:S05]  /*106a0*/  @!P2 LEA R4, P4, R20, R4, 0x1 ;  /* 0x000000041404a211 */ /* 0x000fca00078808ff */
[----:B------:R-:W-:-:S04]  /*106b0*/  @!P2 IMAD.X R0, RZ, RZ, R0, P4 ;  /* 0x000000ffff00a224 */ /* 0x000fc800020e0600 */
[----:B------:R-:W-:Y:S02]  /*106c0*/  @!P2 IMAD.MOV.U32 R5, RZ, RZ, R0 ;  /* 0x000000ffff05a224 */ /* 0x000fe400078e0000 */
[----:B------:R-:W-:Y:S02]  /*106d0*/  VIADD R0, R25, 0x80 ;  /* 0x0000008019007836 */ /* 0x000fe40000000000 */
[----:B------:R-:W-:Y:S01]  /*106e0*/  IMAD.MOV.U32 R13, RZ, RZ, R8 ;  /* 0x000000ffff0d7224 */ /* 0x000fe200078e0008 */
[----:B------:R-:W-:Y:S01]  /*106f0*/  @!PT LDS RZ, [RZ] ;  /* 0x00000000fffff984 */ /* 0x000fe20000000800 */
[----:B------:R-:W-:Y:S01]  /*10700*/  @!PT LDS RZ, [RZ] ;  /* 0x00000000fffff984 */ /* 0x000fe20000000800 */
[----:B------:R-:W-:Y:S01]  /*10710*/  @!PT LDS RZ, [RZ] ;  /* 0x00000000fffff984 */ /* 0x000fe20000000800 */
[----:B------:R0:W-:Y:S04]  /*10720*/  @!P2 LDGSTS.E.BYPASS.LTC128B.128 [R9+0xdc00], desc[UR36][R4.64], !P3 ;  /* 0x0dc000000409afae */ /* 0x0001e8000d901d64 */
[----:B------:R0:W-:Y:S04]  /*10730*/  @!P2 LDGSTS.E.BYPASS.LTC128B.128 [R9+0x10c00], desc[UR36][R4.64+0x40], !P0 ;  /* 0x10c000400409afae */ /* 0x0001e8000c101d64 */
[----:B------:R0:W-:Y:S01]  /*10740*/  @!P2 LDGSTS.E.BYPASS.LTC128B.128 [R9+0x13c00], desc[UR36][R4.64+0x80], !P1 ;  /* 0x13c000800409afae */ /* 0x0001e2000c901d64 */
[----:B------:R-:W-:Y:S01]  /*10750*/  ISETP.GE.AND P2, PT, R0, R2, PT ;  /* 0x000000020000720c */ /* 0x000fe20003f46270 */
[----:B------:R-:W-:-:S12]  /*10760*/  IMAD.MOV.U32 R0, RZ, RZ, R14 ;  /* 0x000000ffff007224 */ /* 0x000fd800078e000e */
[----:B0-----:R-:W-:Y:S05]  /*10770*/  WARPSYNC.COLLECTIVE R15, `(.L_x_10336) ;  /* 0x000000000f087348 */ /* 0x001fea0003c00000 */
[----:B------:R1:W2:Y:S02]  /*10780*/  SHFL.IDX P6, R14, R13, R12, R11 ;  /* 0x0000000c0d0e7389 */ /* 0x0002a400000c000b */
[----:B012---:R-:W-:Y:S01]  /*10790*/  ENDCOLLECTIVE ;  /* 0x000000000000791b */ /* 0x007fe20003800000 */
.L_x_10336:
[----:B------:R-:W-:Y:S02]  /*107a0*/  IMAD.MOV.U32 R13, RZ, RZ, R3 ;  /* 0x000000ffff0d7224 */ /* 0x000fe400078e0003 */
[----:B------:R-:W-:Y:S01]  /*107b0*/  IMAD.MOV.U32 R12, RZ, RZ, 0x1 ;  /* 0x00000001ff0c7424 */ /* 0x000fe200078e00ff */
[----:B------:R-:W-:-:S07]  /*107c0*/  MOV R4, R14 ;  /* 0x0000000e00047202 */ /* 0x000fce0000000f00 */
[----:B------:R-:W-:Y:S05]  /*107d0*/  WARPSYNC.COLLECTIVE R15, `(.L_x_10337) ;  /* 0x000000000f087348 */ /* 0x000fea0003c00000 */
[----:B------:R0:W1:Y:S02]  /*107e0*/  SHFL.IDX P6, R14, R13, R12, R11 ;  /* 0x0000000c0d0e7389 */ /* 0x00006400000c000b */
[----:B01----:R-:W-:Y:S01]  /*107f0*/  ENDCOLLECTIVE ;  /* 0x000000000000791b */ /* 0x003fe20003800000 */
.L_x_10337:
[----:B------:R-:W-:-:S05]  /*10800*/  @!P2 LEA R4, P4, R20, R4, 0x1 ;  /* 0x000000041404a211 */ /* 0x000fca00078808ff */
[----:B------:R-:W-:-:S04]  /*10810*/  @!P2 IMAD.X R0, RZ, RZ, R0, P4 ;  /* 0x000000ffff00a224 */ /* 0x000fc800020e0600 */
[----:B------:R-:W-:Y:S02]  /*10820*/  @!P2 IMAD.MOV.U32 R5, RZ, RZ, R0 ;  /* 0x000000ffff05a224 */ /* 0x000fe400078e0000 */
[----:B------:R-:W-:-:S03]  /*10830*/  IMAD.MOV.U32 R13, RZ, RZ, R8 ;  /* 0x000000ffff0d7224 */ /* 0x000fc600078e0008 */
[----:B------:R-:W-:Y:S01]  /*10840*/  @!PT LDS RZ, [RZ] ;  /* 0x00000000fffff984 */ /* 0x000fe20000000800 */
[----:B------:R-:W-:Y:S01]  /*10850*/  @!PT LDS RZ, [RZ] ;  /* 0x00000000fffff984 */ /* 0x000fe20000000800 */
[----:B------:R-:W-:Y:S01]  /*10860*/  @!PT LDS RZ, [RZ] ;  /* 0x00000000fffff984 */ /* 0x000fe20000000800 */
[----:B------:R0:W-:Y:S04]  /*10870*/  @!P2 LDGSTS.E.BYPASS.LTC128B.128 [R9+0xe400], desc[UR36][R4.64], !P3 ;  /* 0x0e4000000409afae */ /* 0x0001e8000d901d64 */
[----:B------:R0:W-:Y:S01]  /*10880*/  @!P2 LDGSTS.E.BYPASS.LTC128B.128 [R9+0x11400], desc[UR36][R4.64+0x40], !P0 ;  /* 0x114000400409afae */ /* 0x0001e2000c101d64 */
[----:B------:R-:W-:-:S03]  /*10890*/  IMAD.MOV.U32 R3, RZ, RZ, R14 ;  /* 0x000000ffff037224 */ /* 0x000fc600078e000e */
[----:B------:R0:W-:Y:S04]  /*108a0*/  @!P2 LDGSTS.E.BYPASS.LTC128B.128 [R9+0x14400], desc[UR36][R4.64+0x80], !P1 ;  /* 0x144000800409afae */ /* 0x0001e8000c901d64 */
[----:B0-----:R-:W-:Y:S05]  /*108b0*/  WARPSYNC.COLLECTIVE R15, `(.L_x_10338) ;  /* 0x000000000f087348 */ /* 0x001fea0003c00000 */
[----:B------:R1:W2:Y:S02]  /*108c0*/  SHFL.IDX P6, R14, R13, R12, R11 ;  /* 0x0000000c0d0e7389 */ /* 0x0002a400000c000b */
[----:B012---:R-:W-:Y:S01]  /*108d0*/  ENDCOLLECTIVE ;  /* 0x000000000000791b */ /* 0x007fe20003800000 */
.L_x_10338:
[----:B------:R-:W-:Y:S01]  /*108e0*/  IMAD.MOV.U32 R8, RZ, RZ, R14 ;  /* 0x000000ffff087224 */ /* 0x000fe200078e000e */
[----:B------:R-:W-:Y:S06]  /*108f0*/  BRA `(.L_x_10339) ;  /* 0xffffffc400a07947 */ /* 0x000fec000383ffff */
.L_x_10263:
[----:B-1----:R1:W2:Y:S02]  /*10900*/  SYNCS.PHASECHK.TRANS64.TRYWAIT P0, [R17+URZ+0x2d820], R0 ;  /* 0x02d82000110075a7 */ /* 0x0022a4000800017f */
[----:B--2---:R-:W-:Y:S05]  /*10910*/  @!P0 NANOSLEEP.SYNCS 0x989680 ;  /* 0x009896800000895d */ /* 0x004fea0003900000 */
[----:B------:R-:W2:Y:S02]  /*10920*/  @!P0 SYNCS.PHASECHK.TRANS64 P0, [R17+URZ+0x2d820], R0 ;  /* 0x02d82000110085a7 */ /* 0x000ea4000800007f */
[----:B--2---:R-:W-:Y:S05]  /*10930*/  @!P0 BRA `(.L_x_10263) ;  /* 0xfffffffc00f08947 */ /* 0x004fea000383ffff */
[----:B------:R-:W-:Y:S05]  /*10940*/  BRA `(.L_x_10340) ;  /* 0xffffffc800087947 */ /* 0x000fea000383ffff */
.L_x_10268:
[----:B0-----:R0:W1:Y:S02]  /*10950*/  SYNCS.PHASECHK.TRANS64.TRYWAIT P0, [R5+URZ+0x2d840], R0 ;  /* 0x02d84000050075a7 */ /* 0x001064000800017f */
[----:B-1----:R-:W-:Y:S05]  /*10960*/  @!P0 NANOSLEEP.SYNCS 0x989680 ;  /* 0x009896800000895d */ /* 0x002fea0003900000 */
[----:B------:R-:W1:Y:S02]  /*10970*/  @!P0 SYNCS.PHASECHK.TRANS64 P0, [R5+URZ+0x2d840], R0 ;  /* 0x02d84000050085a7 */ /* 0x000e64000800007f */
[----:B-1----:R-:W-:Y:S05]  /*10980*/  @!P0 BRA `(.L_x_10268) ;  /* 0xfffffffc00f08947 */ /* 0x002fea000383ffff */
[----:B------:R-:W-:Y:S05]  /*10990*/  BRA `(.L_x_10341) ;  /* 0xffffffc800fc7947 */ /* 0x000fea000383ffff */
.L_x_10269:
        /* <DEDUP_REMOVED lines=8> */
.L_x_10343:
[----:B------:R-:W-:Y:S05]  /*10a20*/  BSYNC B1 ;  /* 0x0000000000017941 */ /* 0x000fea0003800000 */
.L_x_10342:
[----:B------:R-:W0:Y:S01]  /*10a30*/  S2R R25, SR_TID.X ;  /* 0x0000000000197919 */ /* 0x000e220000002100 */
        /* <DEDUP_REMOVED lines=8> */
[----:B------:R-:W-:-:S12]  /*10ac0*/  IMAD R4, R4, 0x2, R17 ;  /* 0x0000000204047824 */ /* 0x000fd800078e0211 */
[----:B0-----:R-:W-:Y:S05]  /*10ad0*/  WARPSYNC.COLLECTIVE R15, `(.L_x_10344) ;  /* 0x000000000f087348 */ /* 0x001fea0003c00000 */
[----:B------:R1:W2:Y:S02]  /*10ae0*/  SHFL.IDX P6, R14, R13, R12, R11 ;  /* 0x0000000c0d0e7389 */ /* 0x0002a400000c000b */
[----:B012---:R-:W-:Y:S01]  /*10af0*/  ENDCOLLECTIVE ;  /* 0x000000000000791b */ /* 0x007fe20003800000 */
.L_x_10344:
[----:B------:R-:W-:Y:S02]  /*10b00*/  IMAD.MOV.U32 R13, RZ, RZ, R8 ;  /* 0x000000ffff0d7224 */ /* 0x000fe400078e0008 */
[----:B------:R-:W-:Y:S01]  /*10b10*/  IMAD.MOV.U32 R12, RZ, RZ, 0x1 ;  /* 0x00000001ff0c7424 */ /* 0x000fe200078e00ff */
[----:B------:R-:W-:Y:S01]  /*10b20*/  SHF.L.U32 R25, R25, 0x3, RZ ;  /* 0x0000000319197819 */ /* 0x000fe200000006ff */
[----:B------:R-:W-:-:S03]  /*10b30*/  IMAD.MOV.U32 R2, RZ, RZ, R14 ;  /* 0x000000ffff027224 */ /* 0x000fc600078e000e */
[----:B------:R-:W-:-:S07]  /*10b40*/  LOP3.LUT R25, R25, 0x18, RZ, 0xc0, !PT ;  /* 0x0000001819197812 */ /* 0x000fce00078ec0ff */
[----:B------:R-:W-:Y:S05]  /*10b50*/  WARPSYNC.COLLECTIVE R15, `(.L_x_10345) ;  /* 0x000000000f087348 */ /* 0x000fea0003c00000 */
[----:B------:R0:W1:Y:S02]  /*10b60*/  SHFL.IDX P6, R14, R13, R12, R11 ;  /* 0x0000000c0d0e7389 */ /* 0x00006400000c000b */
[----:B01----:R-:W-:Y:S01]  /*10b70*/  ENDCOLLECTIVE ;  /* 0x000000000000791b */ /* 0x003fe20003800000 */
.L_x_10345:
[----:B------:R-:W-:-:S05]  /*10b80*/  IMAD.SHL.U32 R0, R25, 0x2, RZ ;  /* 0x0000000219007824 */ /* 0x000fca00078e00ff */
        /* <DEDUP_REMOVED lines=9> */
[----:B0-----:R-:W-:-:S07]  /*10c20*/  MOV R3, R14 ;  /* 0x0000000e00037202 */ /* 0x001fce0000000f00 */
[----:B------:R-:W-:Y:S05]  /*10c30*/  WARPSYNC.COLLECTIVE R15, `(.L_x_10346) ;  /* 0x000000000f087348 */ /* 0x000fea0003c00000 */
[----:B------:R0:W1:Y:S02]  /*10c40*/  SHFL.IDX P6, R14, R13, R12, R11 ;  /* 0x0000000c0d0e7389 */ /* 0x00006400000c000b */
[----:B01----:R-:W-:Y:S01]  /*10c50*/  ENDCOLLECTIVE ;  /* 0x000000000000791b */ /* 0x003fe20003800000 */
.L_x_10346:
[----:B------:R-:W-:Y:S02]  /*10c60*/  IMAD.MOV.U32 R13, RZ, RZ, R8 ;  /* 0x000000ffff0d7224 */ /* 0x000fe400078e0008 */
[----:B------:R-:W-:Y:S02]  /*10c70*/  IMAD.MOV.U32 R12, RZ, RZ, 0x2 ;  /* 0x00000002ff0c7424 */ /* 0x000fe400078e00ff */
[----:B------:R-:W-:-:S07]  /*10c80*/  IMAD.MOV.U32 R2, RZ, RZ, R14 ;  /* 0x000000ffff027224 */ /* 0x000fce00078e000e */
[----:B------:R-:W-:Y:S05]  /*10c90*/  WARPSYNC.COLLECTIVE R15, `(.L_x_10347) ;  /* 0x000000000f087348 */ /* 0x000fea0003c00000 */
[----:B------:R0:W1:Y:S02]  /*10ca0*/  SHFL.IDX P6, R14, R13, R12, R11 ;  /* 0x0000000c0d0e7389 */ /* 0x00006400000c000b */
[----:B01----:R-:W-:Y:S01]  /*10cb0*/  ENDCOLLECTIVE ;  /* 0x000000000000791b */ /* 0x003fe20003800000 */
.L_x_10347:
        /* <DEDUP_REMOVED lines=13> */
.L_x_10348:
[----:B------:R-:W-:Y:S02]  /*10d90*/  IMAD.MOV.U32 R13, RZ, RZ, R8 ;  /* 0x000000ffff0d7224 */ /* 0x000fe400078e0008 */
[----:B------:R-:W-:Y:S01]  /*10da0*/  IMAD.MOV.U32 R12, RZ, RZ, 0x3 ;  /* 0x00000003ff0c7424 */ /* 0x000fe200078e00ff */
[----:B------:R-:W-:-:S07]  /*10db0*/  MOV R2, R14 ;  /* 0x0000000e00027202 */ /* 0x000fce0000000f00 */
[----:B------:R-:W-:Y:S05]  /*10dc0*/  WARPSYNC.COLLECTIVE R15, `(.L_x_10349) ;  /* 0x000000000f087348 */ /* 0x000fea0003c00000 */
[----:B------:R0:W1:Y:S02]  /*10dd0*/  SHFL.IDX P6, R14, R13, R12, R11 ;  /* 0x0000000c0d0e7389 */ /* 0x00006400000c000b */
[----:B01----:R-:W-:Y:S01]  /*10de0*/  ENDCOLLECTIVE ;  /* 0x000000000000791b */ /* 0x003fe20003800000 */
.L_x_10349:
        /* <DEDUP_REMOVED lines=14> */
.L_x_10350:
[----:B------:R-:W-:Y:S01]  /*10ed0*/  IMAD.MOV.U32 R2, RZ, RZ, R14 ;  /* 0x000000ffff027224 */ /* 0x000fe200078e000e */
[----:B------:R-:W-:Y:S06]  /*10ee0*/  BRA `(.L_x_10351) ;  /* 0xffffffc800907947 */ /* 0x000fec000383ffff */
.L_x_10274:
[----:B-1----:R1:W2:Y:S02]  /*10ef0*/  SYNCS.PHASECHK.TRANS64.TRYWAIT P0, [R5+URZ+0x2d860], R2 ;  /* 0x02d86002050075a7 */ /* 0x0022a4000800017f */
[----:B--2---:R-:W-:Y:S05]  /*10f00*/  @!P0 NANOSLEEP.SYNCS 0x989680 ;  /* 0x009896800000895d */ /* 0x004fea0003900000 */
[----:B------:R-:W2:Y:S02]  /*10f10*/  @!P0 SYNCS.PHASECHK.TRANS64 P0, [R5+URZ+0x2d860], R2 ;  /* 0x02d86002050085a7 */ /* 0x000ea4000800007f */
[----:B--2---:R-:W-:Y:S05]  /*10f20*/  @!P0 BRA `(.L_x_10274) ;  /* 0xfffffffc00f08947 */ /* 0x004fea000383ffff */
[----:B------:R-:W-:Y:S05]  /*10f30*/  BRA `(.L_x_10352) ;  /* 0xffffffc800f47947 */ /* 0x000fea000383ffff */
.L_x_10275:
        /* <DEDUP_REMOVED lines=8> */
.L_x_10354:
[----:B------:R-:W-:Y:S05]  /*10fc0*/  BSYNC B1 ;  /* 0x0000000000017941 */ /* 0x000fea0003800000 */
.L_x_10353:
        /* <DEDUP_REMOVED lines=9> */
.L_x_10355:
[----:B------:R-:W-:Y:S02]  /*11060*/  IMAD.MOV.U32 R13, RZ, RZ, R19 ;  /* 0x000000ffff0d7224 */ /* 0x000fe400078e0013 */
[----:B------:R-:W-:Y:S01]  /*11070*/  IMAD.MOV.U32 R12, RZ, RZ, 0x1 ;  /* 0x00000001ff0c7424 */ /* 0x000fe200078e00ff */
[----:B------:R-:W-:-:S07]  /*11080*/  MOV R2, R14 ;  /* 0x0000000e00027202 */ /* 0x000fce0000000f00 */
[----:B------:R-:W-:Y:S05]  /*11090*/  WARPSYNC.COLLECTIVE R15, `(.L_x_10356) ;  /* 0x000000000f087348 */ /* 0x000fea0003c00000 */
[----:B------:R0:W1:Y:S02]  /*110a0*/  SHFL.IDX P6, R14, R13, R12, R11 ;  /* 0x0000000c0d0e7389 */ /* 0x00006400000c000b */
[----:B01----:R-:W-:Y:S01]  /*110b0*/  ENDCOLLECTIVE ;  /* 0x000000000000791b */ /* 0x003fe20003800000 */
.L_x_10356:
        /* <DEDUP_REMOVED lines=16> */
.L_x_10357:
[----:B------:R-:W-:Y:S02]  /*111c0*/  IMAD.MOV.U32 R13, RZ, RZ, R19 ;  /* 0x000000ffff0d7224 */ /* 0x000fe400078e0013 */
[----:B------:R-:W-:Y:S01]  /*111d0*/  IMAD.MOV.U32 R12, RZ, RZ, 0x2 ;  /* 0x00000002ff0c7424 */ /* 0x000fe200078e00ff */
[----:B------:R-:W-:-:S07]  /*111e0*/  MOV R2, R14 ;  /* 0x0000000e00027202 */ /* 0x000fce0000000f00 */
[----:B------:R-:W-:Y:S05]  /*111f0*/  WARPSYNC.COLLECTIVE R15, `(.L_x_10358) ;  /* 0x000000000f087348 */ /* 0x000fea0003c00000 */
[----:B------:R0:W1:Y:S02]  /*11200*/  SHFL.IDX P6, R14, R13, R12, R11 ;  /* 0x0000000c0d0e7389 */ /* 0x00006400000c000b */
[----:B01----:R-:W-:Y:S01]  /*11210*/  ENDCOLLECTIVE ;  /* 0x000000000000791b */ /* 0x003fe20003800000 */
.L_x_10358:
        /* <DEDUP_REMOVED lines=16> */
.L_x_10359:
[----:B------:R-:W-:Y:S02]  /*11320*/  IMAD.MOV.U32 R13, RZ, RZ, R19 ;  /* 0x000000ffff0d7224 */ /* 0x000fe400078e0013 */
[----:B------:R-:W-:Y:S02]  /*11330*/  IMAD.MOV.U32 R12, RZ, RZ, 0x3 ;  /* 0x00000003ff0c7424 */ /* 0x000fe400078e00ff */
[----:B------:R-:W-:-:S07]  /*11340*/  IMAD.MOV.U32 R2, RZ, RZ, R14 ;  /* 0x000000ffff027224 */ /* 0x000fce00078e000e */
[----:B------:R-:W-:Y:S05]  /*11350*/  WARPSYNC.COLLECTIVE R15, `(.L_x_10360) ;  /* 0x000000000f087348 */ /* 0x000fea0003c00000 */
[----:B------:R0:W1:Y:S02]  /*11360*/  SHFL.IDX P6, R14, R13, R12, R11 ;  /* 0x0000000c0d0e7389 */ /* 0x00006400000c000b */
[----:B01----:R-:W-:Y:S01]  /*11370*/  ENDCOLLECTIVE ;  /* 0x000000000000791b */ /* 0x003fe20003800000 */
.L_x_10360:
        /* <DEDUP_REMOVED lines=13> */
.L_x_10361:
[----:B------:R-:W-:Y:S01]  /*11450*/  @!PT LDS RZ, [RZ] ;  /* 0x00000000fffff984 */ /* 0x000fe20000000800 */
[----:B------:R-:W-:Y:S01]  /*11460*/  @!PT LDS RZ, [RZ] ;  /* 0x00000000fffff984 */ /* 0x000fe20000000800 */
[----:B------:R-:W-:Y:S01]  /*11470*/  @!PT LDS RZ, [RZ] ;  /* 0x00000000fffff984 */ /* 0x000fe20000000800 */
[----:B------:R-:W-:Y:S01]  /*11480*/  LDGSTS.E.BYPASS.LTC128B.128 [R4+0x3400], desc[UR36][R2.64+0x40], !P0 ;  /* 0x0340004002047fae */ /* 0x000fe2000c101d64 */
[----:B------:R-:W-:-:S13]  /*11490*/  ISETP.LT.OR P0, PT, R6, 0x41, P1 ;  /* 0x000000410600780c */ /* 0x000fda0000f01670 */
[----:B------:R0:W-:Y:S02]  /*114a0*/  LDGSTS.E.BYPASS.LTC128B.128 [R4+0x5400], desc[UR36][R2.64+0x80], !P0 ;  /* 0x0540008002047fae */ /* 0x0001e4000c101d64 */
[----:B0-----:R-:W-:Y:S01]  /*114b0*/  IMAD.MOV.U32 R2, RZ, RZ, R14 ;  /* 0x000000ffff027224 */ /* 0x001fe200078e000e */
[----:B------:R-:W-:Y:S06]  /*114c0*/  BRA `(.L_x_10362) ;  /* 0xffffffc800587947 */ /* 0x000fec000383ffff */
.L_x_10283:
[----:B-1----:R1:W2:Y:S02]  /*114d0*/  SYNCS.PHASECHK.TRANS64.TRYWAIT P0, [R0+URZ+0x2d860], R3 ;  /* 0x02d86003000075a7 */ /* 0x0022a4000800017f */
[----:B--2---:R-:W-:Y:S05]  /*114e0*/  @!P0 NANOSLEEP.SYNCS 0x989680 ;  /* 0x009896800000895d */ /* 0x004fea0003900000 */
[----:B------:R-:W2:Y:S02]  /*114f0*/  @!P0 SYNCS.PHASECHK.TRANS64 P0, [R0+URZ+0x2d860], R3 ;  /* 0x02d86003000085a7 */ /* 0x000ea4000800007f */
[----:B--2---:R-:W-:Y:S05]  /*11500*/  @!P0 BRA `(.L_x_10283) ;  /* 0xfffffffc00f08947 */ /* 0x004fea000383ffff */
[----:B------:R-:W-:Y:S05]  /*11510*/  BRA `(.L_x_10363) ;  /* 0xffffffcc00807947 */ /* 0x000fea000383ffff */
.L_x_10284:
        /* <DEDUP_REMOVED lines=8> */
.L_x_10365:
[----:B------:R-:W-:Y:S05]  /*115a0*/  BSYNC B0 ;  /* 0x0000000000007941 */ /* 0x000fea0003800000 */
.L_x_10364:
[----:B------:R-:W0:Y:S01]  /*115b0*/  S2R R2, SR_TID.X ;  /* 0x0000000000027919 */ /* 0x000e220000002100 */
[----:B------:R-:W-:Y:S01]  /*115c0*/  IMAD.MOV.U32 R13, RZ, RZ, R18 ;  /* 0x000000ffff0d7224 */ /* 0x000fe200078e0012 */
[----:B------:R-:W-:Y:S01]  /*115d0*/  MOV R15, 0xffffffff ;  /* 0xffffffff000f7802 */ /* 0x000fe20000000f00 */
[----:B------:R-:W-:Y:S02]  /*115e0*/  IMAD.MOV.U32 R12, RZ, RZ, RZ ;  /* 0x000000ffff0c7224 */ /* 0x000fe400078e00ff */
[----:B------:R-:W-:Y:S02]  /*115f0*/  IMAD.MOV.U32 R11, RZ, RZ, 0x1c1f ;  /* 0x00001c1fff0b7424 */ /* 0x000fe400078e00ff */
[----:B------:R-:W-:Y:S02]  /*11600*/  IMAD.MOV.U32 R3, RZ, RZ, R14 ;  /* 0x000000ffff037224 */ /* 0x000fe400078e000e */
[----:B------:R-:W-:-:S07]  /*11610*/  IMAD R4, R4, 0x2, R17 ;  /* 0x0000000204047824 */ /* 0x000fce00078e0211 */
[----:B0-----:R-:W-:Y:S05]  /*11620*/  WARPSYNC.COLLECTIVE R15, `(.L_x_10366) ;  /* 0x000000000f087348 */ /* 0x001fea0003c00000 */
[----:B------:R1:W2:Y:S02]  /*11630*/  SHFL.IDX P6, R14, R13, R12, R11 ;  /* 0x0000000c0d0e7389 */ /* 0x0002a400000c000b */
[----:B012---:R-:W-:Y:S01]  /*11640*/  ENDCOLLECTIVE ;  /* 0x000000000000791b */ /* 0x007fe20003800000 */
.L_x_10366:
[----:B------:R-:W-:Y:S01]  /*11650*/  ULDC UR4, c[0x0][0x2f4] ;  /* 0x0000bd0000047ab9 */ /* 0x000fe20000000800 */
[----:B------:R-:W-:Y:S02]  /*11660*/  IMAD.MOV.U32 R13, RZ, RZ, R19 ;  /* 0x000000ffff0d7224 */ /* 0x000fe400078e0013 */
[----:B------:R-:W-:Y:S02]  /*11670*/  IMAD.MOV.U32 R12, RZ, RZ, 0x1 ;  /* 0x00000001ff0c7424 */ /* 0x000fe400078e00ff */
[----:B------:R-:W-:-:S05]  /*11680*/  IMAD.SHL.U32 R7, R2, 0x8, RZ ;  /* 0x0000000802077824 */ /* 0x000fca00078e00ff */
[----:B------:R-:W-:-:S04]  /*11690*/  LOP3.LUT R7, R7, 0x18, RZ, 0xc0, !PT ;  /* 0x0000001807077812 */ /* 0x000fc800078ec0ff */
[C---:B------:R-:W-:Y:S01]  /*116a0*/  ISETP.GE.AND P2, PT, R7.reuse, UR4, PT ;  /* 0x0000000407007c0c */ /* 0x040fe2000bf46270 */
[C---:B------:R-:W-:Y:S01]  /*116b0*/  IMAD.SHL.U32 R5, R7.reuse, 0x2, RZ ;  /* 0x0000000207057824 */ /* 0x040fe200078e00ff */
[C---:B------:R-:W-:Y:S02]  /*116c0*/  LOP3.LUT R8, R7.reuse, 0x20, RZ, 0xfc, !PT ;  /* 0x0000002007087812 */ /* 0x040fe400078efcff */
[----:B------:R-:W-:Y:S02]  /*116d0*/  LOP3.LUT R7, R7, 0x40, RZ, 0xfc, !PT ;  /* 0x0000004007077812 */ /* 0x000fe400078efcff */
[----:B------:R-:W-:Y:S02]  /*116e0*/  IADD3 R2, P0, R14, R5, RZ ;  /* 0x000000050e027210 */ /* 0x000fe40007f1e0ff */
[----:B------:R-:W-:Y:S02]  /*116f0*/  ISETP.LT.OR P3, PT, R6, 0x1, P2 ;  /* 0x000000010600780c */ /* 0x000fe40001761670 */
[----:B------:R-:W-:Y:S01]  /*11700*/  ISETP.GE.AND P1, PT, R8, UR4, PT ;  /* 0x0000000408007c0c */ /* 0x000fe2000bf26270 */
[----:B------:R-:W-:Y:S01]  /*11710*/  IMAD.X R3, RZ, RZ, R3, P0 ;  /* 0x000000ffff037224 */ /* 0x000fe200000e0603 */
[----:B------:R-:W-:-:S13]  /*11720*/  ISETP.GE.AND P0, PT, R7, UR4, PT ;  /* 0x0000000407007c0c */ /* 0x000fda000bf06270 */
[----:B------:R-:W-:Y:S05]  /*11730*/  WARPSYNC.COLLECTIVE R15, `(.L_x_10367) ;  /* 0x000000000f087348 */ /* 0x000fea0003c00000 */
[----:B------:R0:W1:Y:S02]  /*11740*/  SHFL.IDX P6, R14, R13, R12, R11 ;  /* 0x0000000c0d0e7389 */ /* 0x00006400000c000b */
[----:B01----:R-:W-:Y:S01]  /*11750*/  ENDCOLLECTIVE ;  /* 0x000000000000791b */ /* 0x003fe20003800000 */
.L_x_10367:
[C---:B------:R-:W-:Y:S01]  /*11760*/  ISETP.LT.OR P4, PT, R6.reuse, 0x1, P1 ;  /* 0x000000010600780c */ /* 0x040fe20000f81670 */
[----:B------:R-:W-:Y:S01]  /*11770*/  @!PT LDS RZ, [RZ] ;  /* 0x00000000fffff984 */ /* 0x000fe20000000800 */
[----:B------:R-:W-:Y:S01]  /*11780*/  @!PT LDS RZ, [RZ] ;  /* 0x00000000fffff984 */ /* 0x000fe20000000800 */
[----:B------:R-:W-:Y:S01]  /*11790*/  @!PT LDS RZ, [RZ] ;  /* 0x00000000fffff984 */ /* 0x000fe20000000800 */
[----:B------:R-:W-:Y:S01]  /*117a0*/  LDGSTS.E.BYPASS.LTC128B.128 [R4+0x400], desc[UR36][R2.64], !P3 ;  /* 0x0040000002047fae */ /* 0x000fe2000d901d64 */
[----:B------:R-:W-:Y:S01]  /*117b0*/  ISETP.LT.OR P3, PT, R6, 0x1, P0 ;  /* 0x000000010600780c */ /* 0x000fe20000761670 */
[----:B------:R-:W-:-:S10]  /*117c0*/  IMAD.MOV.U32 R13, RZ, RZ, R18 ;  /* 0x000000ffff0d7224 */ /* 0x000fd400078e0012 */
[----:B------:R-:W-:Y:S04]  /*117d0*/  LDGSTS.E.BYPASS.LTC128B.128 [R4+0x2400], desc[UR36][R2.64+0x40], !P4 ;  /* 0x0240004002047fae */ /* 0x000fe8000e101d64 */
[----:B------:R0:W-:Y:S01]  /*117e0*/  LDGSTS.E.BYPASS.LTC128B.128 [R4+0x4400], desc[UR36][R2.64+0x80], !P3 ;  /* 0x0440008002047fae */ /* 0x0001e2000d901d64 */
[----:B------:R-:W-:Y:S02]  /*117f0*/  ISETP.LT.OR P3, PT, R6, 0x21, P2 ;  /* 0x000000210600780c */ /* 0x000fe40001761670 */
[----:B0-----:R-:W-:-:S11]  /*11800*/  MOV R3, R14 ;  /* 0x0000000e00037202 */ /* 0x001fd60000000f00 */
[----:B------:R-:W-:Y:S05]  /*11810*/  WARPSYNC.COLLECTIVE R15, `(.L_x_10368) ;  /* 0x000000000f087348 */ /* 0x000fea0003c00000 */
[----:B------:R0:W1:Y:S02]  /*11820*/  SHFL.IDX P6, R14, R13, R12, R11 ;  /* 0x0000000c0d0e7389 */ /* 0x00006400000c000b */
[----:B01----:R-:W-:Y:S01]  /*11830*/  ENDCOLLECTIVE ;  /* 0x000000000000791b */ /* 0x003fe20003800000 */
.L_x_10368:
[----:B------:R-:W-:Y:S02]  /*11840*/  IMAD.MOV.U32 R13, RZ, RZ, R19 ;  /* 0x000000ffff0d7224 */ /* 0x000fe400078e0013 */
[----:B------:R-:W-:Y:S01]  /*11850*/  IMAD.MOV.U32 R12, RZ, RZ, 0x2 ;  /* 0x00000002ff0c7424 */ /* 0x000fe200078e00ff */
[----:B------:R-:W-:-:S13]  /*11860*/  IADD3 R2, P4, R14, R5, RZ ;  /* 0x000000050e027210 */ /* 0x000fda0007f9e0ff */
[----:B------:R-:W-:Y:S05]  /*11870*/  WARPSYNC.COLLECTIVE R15, `(.L_x_10369) ;  /* 0x000000000f087348 */ /* 0x000fea0003c00000 */
[----:B------:R0:W1:Y:S02]  /*11880*/  SHFL.IDX P6, R14, R13, R12, R11 ;  /* 0x0000000c0d0e7389 */ /* 0x00006400000c000b */
[----:B01----:R-:W-:Y:S01]  /*11890*/  ENDCOLLECTIVE ;  /* 0x000000000000791b */ /* 0x003fe20003800000 */
.L_x_10369:
[----:B------:R-:W-:Y:S01]  /*118a0*/  IMAD.X R3, RZ, RZ, R3, P4 ;  /* 0x000000ffff037224 */ /* 0x000fe200020e0603 */
[----:B------:R-:W-:-:S04]  /*118b0*/  ISETP.LT.OR P4, PT, R6, 0x21, P1 ;  /* 0x000000210600780c */ /* 0x000fc80000f81670 */
[----:B------:R-:W-:Y:S01]  /*118c0*/  @!PT LDS RZ, [RZ] ;  /* 0x00000000fffff984 */ /* 0x000fe20000000800 */
[----:B------:R-:W-:Y:S01]  /*118d0*/  @!PT LDS RZ, [RZ] ;  /* 0x00000000fffff984 */ /* 0x000fe20000000800 */
[----:B------:R-:W-:Y:S01]  /*118e0*/  @!PT LDS RZ, [RZ] ;  /* 0x00000000fffff984 */ /* 0x000fe20000000800 */
[----:B------:R-:W-:Y:S01]  /*118f0*/  LDGSTS.E.BYPASS.LTC128B.128 [R4+0xc00], desc[UR36][R2.64], !P3 ;  /* 0x00c0000002047fae */ /* 0x000fe2000d901d64 */
[----:B------:R-:W-:Y:S01]  /*11900*/  ISETP.LT.OR P3, PT, R6, 0x21, P0 ;  /* 0x000000210600780c */ /* 0x000fe20000761670 */
[----:B------:R-:W-:-:S07]  /*11910*/  IMAD.MOV.U32 R13, RZ, RZ, R18 ;  /* 0x000000ffff0d7224 */ /* 0x000fce00078e0012 */
[----:B------:R-:W-:Y:S05]  /*11920*/  LDGSTS.E.BYPASS.LTC128B.128 [R4+0x2c00], desc[UR36][R2.64+0x40], !P4 ;  /* 0x02c0004002047fae */ /* 0x000fea000e101d64 */
[----:B------:R0:W-:Y:S01]  /*11930*/  LDGSTS.E.BYPASS.LTC128B.128 [R4+0x4c00], desc[UR36][R2.64+0x80], !P3 ;  /* 0x04c0008002047fae */ /* 0x0001e2000d901d64 */
[----:B------:R-:W-:Y:S01]  /*11940*/  ISETP.LT.OR P3, PT, R6, 0x41, P2 ;  /* 0x000000410600780c */ /* 0x000fe20001761670 */
[----:B0-----:R-:W-:-:S12]  /*11950*/  IMAD.MOV.U32 R3, RZ, RZ, R14 ;  /* 0x000000ffff037224 */ /* 0x001fd800078e000e */
[----:B------:R-:W-:Y:S05]  /*11960*/  WARPSYNC.COLLECTIVE R15, `(.L_x_10370) ;  /* 0x000000000f087348 */ /* 0x000fea0003c00000 */
[----:B------:R0:W1:Y:S02]  /*11970*/  SHFL.IDX P6, R14, R13, R12, R11 ;  /* 0x0000000c0d0e7389 */ /* 0x00006400000c000b */
[----:B01----:R-:W-:Y:S01]  /*11980*/  ENDCOLLECTIVE ;  /* 0x000000000000791b */ /* 0x003fe20003800000 */
.L_x_10370:
[----:B------:R-:W-:Y:S02]  /*11990*/  IMAD.MOV.U32 R13, RZ, RZ, R19 ;  /* 0x000000ffff0d7224 */ /* 0x000fe400078e0013 */
[----:B------:R-:W-:Y:S01]  /*119a0*/  IMAD.MOV.U32 R12, RZ, RZ, 0x3 ;  /* 0x00000003ff0c7424 */ /* 0x000fe200078e00ff */
[----:B------:R-:W-:-:S13]  /*119b0*/  IADD3 R2, P4, R14, R5, RZ ;  /* 0x000000050e027210 */ /* 0x000fda0007f9e0ff */
[----:B------:R-:W-:Y:S05]  /*119c0*/  WARPSYNC.COLLECTIVE R15, `(.L_x_10371) ;  /* 0x000000000f087348 */ /* 0x000fea0003c00000 */
[----:B------:R0:W1:Y:S02]  /*119d0*/  SHFL.IDX P6, R14, R13, R12, R11 ;  /* 0x0000000c0d0e7389 */ /* 0x00006400000c000b */
[----:B01----:R-:W-:Y:S01]  /*119e0*/  ENDCOLLECTIVE ;  /* 0x000000000000791b */ /* 0x003fe20003800000 */
.L_x_10371:
        /* <DEDUP_REMOVED lines=10> */
[----:B------:R-:W-:-:S07]  /*11a90*/  IMAD.MOV.U32 R19, RZ, RZ, R14 ;  /* 0x000000ffff137224 */ /* 0x000fce00078e000e */
[----:B0-----:R-:W-:Y:S05]  /*11aa0*/  WARPSYNC.COLLECTIVE R15, `(.L_x_10372) ;  /* 0x000000000f087348 */ /* 0x001fea0003c00000 */
[----:B------:R1:W2:Y:S02]  /*11ab0*/  SHFL.IDX P6, R14, R13, R12, R11 ;  /* 0x0000000c0d0e7389 */ /* 0x0002a400000c000b */
[----:B012---:R-:W-:Y:S01]  /*11ac0*/  ENDCOLLECTIVE ;  /* 0x000000000000791b */ /* 0x007fe20003800000 */
.L_x_10372:
[----:B------:R-:W-:Y:S05]  /*11ad0*/  BRA `(.L_x_10373) ;  /* 0xffffffc800f47947 */ /* 0x000fea000383ffff */
.L_x_10289:
        /* <DEDUP_REMOVED lines=8> */
.L_x_10375:
[----:B------:R-:W-:Y:S05]  /*11b60*/  BSYNC B0 ;  /* 0x0000000000007941 */ /* 0x000fea0003800000 */
.L_x_10374:
        /* <DEDUP_REMOVED lines=9> */
.L_x_10376:
        /* <DEDUP_REMOVED lines=24> */
.L_x_10377:
[----:B------:R-:W-:Y:S01]  /*11d80*/  IMAD.MOV.U32 R12, RZ, RZ, 0x2 ;  /* 0x00000002ff0c7424 */ /* 0x000fe200078e00ff */
[----:B------:R-:W-:-:S04]  /*11d90*/  SEL R14, R14, RZ, P1 ;  /* 0x000000ff0e0e7207 */ /* 0x000fc80000800000 */
[----:B------:R-:W-:-:S05]  /*11da0*/  IADD3 R5, R13, R14, RZ ;  /* 0x0000000e0d057210 */ /* 0x000fca0007ffe0ff */
[----:B------:R-:W-:-:S07]  /*11db0*/  IMAD.MOV.U32 R13, RZ, RZ, R5 ;  /* 0x000000ffff0d7224 */ /* 0x000fce00078e0005 */
[----:B------:R-:W-:Y:S05]  /*11dc0*/  WARPSYNC.COLLECTIVE R15, `(.L_x_10378) ;  /* 0x000000000f087348 */ /* 0x000fea0003c00000 */
[----:B------:R0:W1:Y:S02]  /*11dd0*/  SHFL.UP P6, R14, R13, R12, R11 ;  /* 0x0400000c0d0e7389 */ /* 0x00006400000c000b */
[----:B01----:R-:W-:Y:S01]  /*11de0*/  ENDCOLLECTIVE ;  /* 0x000000000000791b */ /* 0x003fe20003800000 */
.L_x_10378:
[----:B------:R-:W-:Y:S01]  /*11df0*/  IMAD.MOV.U32 R12, RZ, RZ, 0x4 ;  /* 0x00000004ff0c7424 */ /* 0x000fe200078e00ff */
[----:B------:R-:W-:-:S05]  /*11e00*/  SEL R2, R14, RZ, P2 ;  /* 0x000000ff0e027207 */ /* 0x000fca0001000000 */
[----:B------:R-:W-:-:S04]  /*11e10*/  IMAD.IADD R2, R5, 0x1, R2 ;  /* 0x0000000105027824 */ /* 0x000fc800078e0202 */
[----:B------:R-:W-:-:S07]  /*11e20*/  IMAD.MOV.U32 R13, RZ, RZ, R2 ;  /* 0x000000ffff0d7224 */ /* 0x000fce00078e0002 */
[----:B------:R-:W-:Y:S05]  /*11e30*/  WARPSYNC.COLLECTIVE R15, `(.L_x_10379) ;  /* 0x000000000f087348 */ /* 0x000fea0003c00000 */
[----:B------:R0:W1:Y:S02]  /*11e40*/  SHFL.UP P6, R14, R13, R12, R11 ;  /* 0x0400000c0d0e7389 */ /* 0x00006400000c000b */
[----:B01----:R-:W-:Y:S01]  /*11e50*/  ENDCOLLECTIVE ;  /* 0x000000000000791b */ /* 0x003fe20003800000 */
.L_x_10379:
[----:B------:R-:W-:Y:S01]  /*11e60*/  IMAD.MOV.U32 R12, RZ, RZ, 0x8 ;  /* 0x00000008ff0c7424 */ /* 0x000fe200078e00ff */
[----:B------:R-:W-:-:S05]  /*11e70*/  SEL R3, R14, RZ, P3 ;  /* 0x000000ff0e037207 */ /* 0x000fca0001800000 */
[----:B------:R-:W-:-:S05]  /*11e80*/  IMAD.IADD R3, R2, 0x1, R3 ;  /* 0x0000000102037824 */ /* 0x000fca00078e0203 */
[----:B------:R-:W-:-:S07]  /*11e90*/  MOV R13, R3 ;  /* 0x00000003000d7202 */ /* 0x000fce0000000f00 */
[----:B------:R-:W-:Y:S05]  /*11ea0*/  WARPSYNC.COLLECTIVE R15, `(.L_x_10380) ;  /* 0x000000000f087348 */ /* 0x000fea0003c00000 */
[----:B------:R0:W1:Y:S02]  /*11eb0*/  SHFL.UP P6, R14, R13, R12, R11 ;  /* 0x0400000c0d0e7389 */ /* 0x00006400000c000b */
[----:B01----:R-:W-:Y:S01]  /*11ec0*/  ENDCOLLECTIVE ;  /* 0x000000000000791b */ /* 0x003fe20003800000 */
.L_x_10380:
[----:B------:R-:W-:Y:S01]  /*11ed0*/  IMAD.MOV.U32 R12, RZ, RZ, 0x10 ;  /* 0x00000010ff0c7424 */ /* 0x000fe200078e00ff */
[----:B------:R-:W-:-:S05]  /*11ee0*/  SEL R14, R14, RZ, P4 ;  /* 0x000000ff0e0e7207 */ /* 0x000fca0002000000 */
[----:B------:R-:W-:-:S04]  /*11ef0*/  IMAD.IADD R5, R3, 0x1, R14 ;  /* 0x0000000103057824 */ /* 0x000fc800078e020e */
[----:B------:R-:W-:-:S07]  /*11f00*/  IMAD.MOV.U32 R13, RZ, RZ, R5 ;  /* 0x000000ffff0d7224 */ /* 0x000fce00078e0005 */
[----:B------:R-:W-:Y:S05]  /*11f10*/  WARPSYNC.COLLECTIVE R15, `(.L_x_10381) ;  /* 0x000000000f087348 */ /* 0x000fea0003c00000 */
[----:B------:R0:W1:Y:S02]  /*11f20*/  SHFL.UP P6, R14, R13, R12, R11 ;  /* 0x0400000c0d0e7389 */ /* 0x00006400000c000b */
[----:B01----:R-:W-:Y:S01]  /*11f30*/  ENDCOLLECTIVE ;  /* 0x000000000000791b */ /* 0x003fe20003800000 */
.L_x_10381:
        /* <DEDUP_REMOVED lines=8> */
.L_x_10382:
[----:B------:R-:W-:Y:S05]  /*11fc0*/  BRA `(.L_x_10383) ;  /* 0xffffffcc000c7947 */ /* 0x000fea000383ffff */
.L_x_10292:
[----:B------:R-:W-:Y:S01]  /*11fd0*/  BSSY B0, `(.L_x_10384) ;  /* 0x0000007000007945 */ /* 0x000fe20003800000 */
[----:B------:R-:W-:Y:S02]  /*11fe0*/  IMAD.MOV.U32 R12, RZ, RZ, 0x1 ;  /* 0x00000001ff0c7424 */ /* 0x000fe400078e00ff */
[----:B------:R-:W-:Y:S02]  /*11ff0*/  IMAD.MOV.U32 R11, RZ, RZ, RZ ;  /* 0x000000ffff0b7224 */ /* 0x000fe400078e00ff */
[----:B------:R-:W-:-:S07]  /*12000*/  IMAD.MOV.U32 R15, RZ, RZ, -0x1 ;  /* 0xffffffffff0f7424 */ /* 0x000fce00078e00ff */
[----:B------:R-:W-:Y:S05]  /*12010*/  WARPSYNC.COLLECTIVE R15, `(.L_x_10385) ;  /* 0x000000000f087348 */ /* 0x000fea0003c00000 */
[----:B------:R0:W1:Y:S02]  /*12020*/  SHFL.UP P6, R14, R13, R12, R11 ;  /* 0x0400000c0d0e7389 */ /* 0x00006400000c000b */
[----:B01----:R-:W-:Y:S01]  /*12030*/  ENDCOLLECTIVE ;  /* 0x000000000000791b */ /* 0x003fe20003800000 */
.L_x_10385:
[----:B------:R-:W-:Y:S05]  /*12040*/  BSYNC B0 ;  /* 0x0000000000007941 */ /* 0x000fea0003800000 */
.L_x_10384:
        /* <DEDUP_REMOVED lines=8> */
.L_x_10386:
[----:B------:R-:W-:Y:S01]  /*120d0*/  IMAD.MOV.U32 R12, RZ, RZ, 0x4 ;  /* 0x00000004ff0c7424 */ /* 0x000fe200078e00ff */
[----:B------:R-:W-:-:S05]  /*120e0*/  SEL R14, R14, RZ, P2 ;  /* 0x000000ff0e0e7207 */ /* 0x000fca0001000000 */
[----:B------:R-:W-:-:S04]  /*120f0*/  IMAD.IADD R3, R13, 0x1, R14 ;  /* 0x000000010d037824 */ /* 0x000fc800078e020e */
[----:B------:R-:W-:-:S07]  /*12100*/  IMAD.MOV.U32 R13, RZ, RZ, R3 ;  /* 0x000000ffff0d7224 */ /* 0x000fce00078e0003 */
[----:B------:R-:W-:Y:S05]  /*12110*/  WARPSYNC.COLLECTIVE R15, `(.L_x_10387) ;  /* 0x000000000f087348 */ /* 0x000fea0003c00000 */
[----:B------:R0:W1:Y:S02]  /*12120*/  SHFL.UP P6, R14, R13, R12, R11 ;  /* 0x0400000c0d0e7389 */ /* 0x00006400000c000b */
[----:B01----:R-:W-:Y:S01]  /*12130*/  ENDCOLLECTIVE ;  /* 0x000000000000791b */ /* 0x003fe20003800000 */
.L_x_10387:
[----:B------:R-:W-:Y:S01]  /*12140*/  IMAD.MOV.U32 R12, RZ, RZ, 0x8 ;  /* 0x00000008ff0c7424 */ /* 0x000fe200078e00ff */
[----:B------:R-:W-:-:S05]  /*12150*/  SEL R14, R14, RZ, P3 ;  /* 0x000000ff0e0e7207 */ /* 0x000fca0001800000 */
[----:B------:R-:W-:-:S05]  /*12160*/  IMAD.IADD R5, R3, 0x1, R14 ;  /* 0x0000000103057824 */ /* 0x000fca00078e020e */
[----:B------:R-:W-:-:S07]  /*12170*/  MOV R13, R5 ;  /* 0x00000005000d7202 */ /* 0x000fce0000000f00 */
[----:B------:R-:W-:Y:S05]  /*12180*/  WARPSYNC.COLLECTIVE R15, `(.L_x_10388) ;  /* 0x000000000f087348 */ /* 0x000fea0003c00000 */
[----:B------:R0:W1:Y:S02]  /*12190*/  SHFL.UP P6, R14, R13, R12, R11 ;  /* 0x0400000c0d0e7389 */ /* 0x00006400000c000b */
[----:B01----:R-:W-:Y:S01]  /*121a0*/  ENDCOLLECTIVE ;  /* 0x000000000000791b */ /* 0x003fe20003800000 */
.L_x_10388:
[----:B------:R-:W-:Y:S01]  /*121b0*/  IMAD.MOV.U32 R12, RZ, RZ, 0x10 ;  /* 0x00000010ff0c7424 */ /* 0x000fe200078e00ff */
[----:B------:R-:W-:-:S05]  /*121c0*/  SEL R8, R14, RZ, P4 ;  /* 0x000000ff0e087207 */ /* 0x000fca0002000000 */
[----:B------:R-:W-:-:S04]  /*121d0*/  IMAD.IADD R8, R5, 0x1, R8 ;  /* 0x0000000105087824 */ /* 0x000fc800078e0208 */
[----:B------:R-:W-:-:S07]  /*121e0*/  IMAD.MOV.U32 R13, RZ, RZ, R8 ;  /* 0x000000ffff0d7224 */ /* 0x000fce00078e0008 */
[----:B------:R-:W-:Y:S05]  /*121f0*/  WARPSYNC.COLLECTIVE R15, `(.L_x_10389) ;  /* 0x000000000f087348 */ /* 0x000fea0003c00000 */
[----:B------:R0:W1:Y:S02]  /*12200*/  SHFL.UP P6, R14, R13, R12, R11 ;  /* 0x0400000c0d0e7389 */ /* 0x00006400000c000b */
[----:B01----:R-:W-:Y:S01]  /*12210*/  ENDCOLLECTIVE ;  /* 0x000000000000791b */ /* 0x003fe20003800000 */
.L_x_10389:
        /* <DEDUP_REMOVED lines=8> */
.L_x_10390:
[----:B------:R-:W-:Y:S05]  /*122a0*/  BRA `(.L_x_10391) ;  /* 0xffffffc800f87947 */ /* 0x000fea000383ffff */
.L_x_10294:
[----:B------:R-:W-:Y:S01]  /*122b0*/  BSSY B0, `(.L_x_10392) ;  /* 0x0000006000007945 */ /* 0x000fe20003800000 */
[----:B------:R-:W-:Y:S01]  /*122c0*/  PLOP3.LUT P6, PT, P6, PT, PT, 0x8, 0x0 ;  /* 0x000000000000781c */ /* 0x000fe200037ce170 */
[----:B------:R-:W-:-:S12]  /*122d0*/  IMAD.MOV.U32 R15, RZ, RZ, -0x1 ;  /* 0xffffffffff0f7424 */ /* 0x000fd800078e00ff */
[----:B0-----:R-:W-:Y:S05]  /*122e0*/  WARPSYNC.COLLECTIVE R15, `(.L_x_10393) ;  /* 0x000000000f087348 */ /* 0x001fea0003c00000 */
[----:B------:R-:W-:Y:S01]  /*122f0*/  VOTE.ANY R14, PT, P6 ;  /* 0x00000000000e7806 */ /* 0x000fe200030e0100 */
[----:B0-----:R-:W-:Y:S06]  /*12300*/  ENDCOLLECTIVE ;  /* 0x000000000000791b */ /* 0x001fec0003800000 */
.L_x_10393:
[----:B------:R-:W-:Y:S05]  /*12310*/  BSYNC B0 ;  /* 0x0000000000007941 */ /* 0x000fea0003800000 */
.L_x_10392:
        /* <DEDUP_REMOVED lines=9> */
.L_x_10394:
[----:B------:R-:W-:Y:S02]  /*123b0*/  IMAD.MOV.U32 R13, RZ, RZ, R7 ;  /* 0x000000ffff0d7224 */ /* 0x000fe400078e0007 */
[----:B------:R-:W-:-:S07]  /*123c0*/  IMAD.MOV.U32 R4, RZ, RZ, R14 ;  /* 0x000000ffff047224 */ /* 0x000fce00078e000e */
[----:B------:R-:W-:Y:S05]  /*123d0*/  WARPSYNC.COLLECTIVE R15, `(.L_x_10395) ;  /* 0x000000000f087348 */ /* 0x000fea0003c00000 */
[----:B------:R0:W1:Y:S02]  /*123e0*/  SHFL.IDX P6, R14, R13, R12, R11 ;  /* 0x0000000c0d0e7389 */ /* 0x00006400000c000b */
[----:B01----:R-:W-:Y:S01]  /*123f0*/  ENDCOLLECTIVE ;  /* 0x000000000000791b */ /* 0x003fe20003800000 */
.L_x_10395:
[----:B------:R-:W-:Y:S01]  /*12400*/  IMAD.MOV.U32 R7, RZ, RZ, R14 ;  /* 0x000000ffff077224 */ /* 0x000fe200078e000e */
[----:B------:R-:W-:Y:S06]  /*12410*/  BRA `(.L_x_10396) ;  /* 0xffffffc800d87947 */ /* 0x000fec000383ffff */
.L_x_10296:
[----:B------:R-:W-:Y:S01]  /*12420*/  BSSY B0, `(.L_x_10397) ;  /* 0x0000007000007945 */ /* 0x000fe20003800000 */
[----:B------:R-:W-:Y:S02]  /*12430*/  IMAD.MOV.U32 R13, RZ, RZ, R2 ;  /* 0x000000ffff0d7224 */ /* 0x000fe400078e0002 */
[----:B------:R-:W-:Y:S02]  /*12440*/  IMAD.MOV.U32 R11, RZ, RZ, 0x1f ;  /* 0x0000001fff0b7424 */ /* 0x000fe400078e00ff */
[----:B------:R-:W-:-:S07]  /*12450*/  IMAD.MOV.U32 R15, RZ, RZ, -0x1 ;  /* 0xffffffffff0f7424 */ /* 0x000fce00078e00ff */
[----:B0123--:R-:W-:Y:S05]  /*12460*/  WARPSYNC.COLLECTIVE R15, `(.L_x_10398) ;  /* 0x000000000f087348 */ /* 0x00ffea0003c00000 */
[----:B------:R4:W0:Y:S02]  /*12470*/  SHFL.IDX P6, R14, R13, R12, R11 ;  /* 0x0000000c0d0e7389 */ /* 0x00082400000c000b */
[----:B01234-:R-:W-:Y:S01]  /*12480*/  ENDCOLLECTIVE ;  /* 0x000000000000791b */ /* 0x01ffe20003800000 */
.L_x_10398:
[----:B------:R-:W-:Y:S05]  /*12490*/  BSYNC B0 ;  /* 0x0000000000007941 */ /* 0x000fea0003800000 */
.L_x_10397:
[----:B------:R-:W-:Y:S01]  /*124a0*/  MOV R24, R14 ;  /* 0x0000000e00187202 */ /* 0x000fe20000000f00 */
[----:B------:R-:W-:Y:S06]  /*124b0*/  BRA `(.L_x_10295) ;  /* 0xffffffc800c87947 */ /* 0x000fec000383ffff */
.L_x_10300:
[----:B0-----:R0:W1:Y:S02]  /*124c0*/  SYNCS.PHASECHK.TRANS64.TRYWAIT P0, [R5+URZ+0x2d820], R0 ;  /* 0x02d82000050075a7 */ /* 0x001064000800017f */
[----:B-1----:R-:W-:Y:S05]  /*124d0*/  @!P0 NANOSLEEP.SYNCS 0x989680 ;  /* 0x009896800000895d */ /* 0x002fea0003900000 */
[----:B------:R-:W1:Y:S02]  /*124e0*/  @!P0 SYNCS.PHASECHK.TRANS64 P0, [R5+URZ+0x2d820], R0 ;  /* 0x02d82000050085a7 */ /* 0x000e64000800007f */
[----:B-1----:R-:W-:Y:S05]  /*124f0*/  @!P0 BRA `(.L_x_10300) ;  /* 0xfffffffc00f08947 */ /* 0x002fea000383ffff */
[----:B------:R-:W-:Y:S05]  /*12500*/  BRA `(.L_x_10399) ;  /* 0xffffffd000207947 */ /* 0x000fea000383ffff */
.L_x_10301:
        /* <DEDUP_REMOVED lines=11> */
.L_x_10401:
[----:B------:R-:W-:Y:S05]  /*125c0*/  BSYNC B0 ;  /* 0x0000000000007941 */ /* 0x000fea0003800000 */
.L_x_10400:
[----:B------:R-:W-:Y:S05]  /*125d0*/  BRA `(.L_x_10402) ;  /* 0xffffffd000087947 */ /* 0x000fea000383ffff */
.L_x_10304:
[----:B------:R-:W-:Y:S01]  /*125e0*/  BSSY B1, `(.L_x_10403) ;  /* 0x0000006000017945 */ /* 0x000fe20003800000 */
[----:B------:R-:W-:-:S07]  /*125f0*/  IMAD.MOV.U32 R15, RZ, RZ, -0x1 ;  /* 0xffffffffff0f7424 */ /* 0x000fce00078e00ff */
[----:B0-2---:R-:W-:Y:S05]  /*12600*/  WARPSYNC.COLLECTIVE R15, `(.L_x_10404) ;  /* 0x000000000f0c7348 */ /* 0x005fea0003c00000 */
[----:B------:R-:W-:Y:S02]  /*12610*/  ELECT P6, UR62, PT ;  /* 0x00000000003e782f */ /* 0x000fe400038c0000 */
[----:B------:R-:W-:Y:S01]  /*12620*/  MOV R14, UR62 ;  /* 0x0000003e000e7c02 */ /* 0x000fe20008000f00 */
[----:B0-2---:R-:W-:Y:S10]  /*12630*/  ENDCOLLECTIVE ;  /* 0x000000000000791b */ /* 0x005ff40003800000 */
.L_x_10404:
[----:B------:R-:W-:Y:S05]  /*12640*/  BSYNC B1 ;  /* 0x0000000000017941 */ /* 0x000fea0003800000 */
.L_x_10403:
[----:B------:R-:W-:Y:S05]  /*12650*/  BRA `(.L_x_10405) ;  /* 0xffffffd000007947 */ /* 0x000fea000383ffff */
.L_x_10306:
[----:B0-----:R0:W1:Y:S02]  /*12660*/  SYNCS.PHASECHK.TRANS64.TRYWAIT P1, [R3+URZ+0x2d840], R2 ;  /* 0x02d84002030075a7 */ /* 0x001064000802017f */
[----:B-1----:R-:W-:Y:S05]  /*12670*/  @!P1 NANOSLEEP.SYNCS 0x989680 ;  /* 0x009896800000995d */ /* 0x002fea0003900000 */
[----:B------:R-:W1:Y:S02]  /*12680*/  @!P1 SYNCS.PHASECHK.TRANS64 P1, [R3+URZ+0x2d840], R2 ;  /* 0x02d84002030095a7 */ /* 0x000e64000802007f */
[----:B-1----:R-:W-:Y:S05]  /*12690*/  @!P1 BRA `(.L_x_10306) ;  /* 0xfffffffc00f09947 */ /* 0x002fea000383ffff */
[----:B------:R-:W-:Y:S05]  /*126a0*/  BRA `(.L_x_10406) ;  /* 0xffffffd000207947 */ /* 0x000fea000383ffff */
.L_x_10308:
[----:B-1----:R1:W3:Y:S02]  /*126b0*/  SYNCS.PHASECHK.TRANS64.TRYWAIT P1, [R5+URZ+0x2d840], R0 ;  /* 0x02d84000050075a7 */ /* 0x0022e4000802017f */
[----:B---3--:R-:W-:Y:S05]  /*126c0*/  @!P1 NANOSLEEP.SYNCS 0x989680 ;  /* 0x009896800000995d */ /* 0x008fea0003900000 */
[----:B------:R-:W3:Y:S02]  /*126d0*/  @!P1 SYNCS.PHASECHK.TRANS64 P1, [R5+URZ+0x2d840], R0 ;  /* 0x02d84000050095a7 */ /* 0x000ee4000802007f */
[----:B---3--:R-:W-:Y:S05]  /*126e0*/  @!P1 BRA `(.L_x_10308) ;  /* 0xfffffffc00f09947 */ /* 0x008fea000383ffff */
[----:B------:R-:W-:Y:S05]  /*126f0*/  BRA `(.L_x_10407) ;  /* 0xffffffd0002c7947 */ /* 0x000fea000383ffff */
.L_x_10310:
[----:B---3--:R3:W4:Y:S02]  /*12700*/  SYNCS.PHASECHK.TRANS64.TRYWAIT P1, [R3+URZ+0x2d860], R2 ;  /* 0x02d86002030075a7 */ /* 0x008724000802017f */
[----:B----4-:R-:W-:Y:S05]  /*12710*/  @!P1 NANOSLEEP.SYNCS 0x989680 ;  /* 0x009896800000995d */ /* 0x010fea0003900000 */
[----:B------:R-:W4:Y:S02]  /*12720*/  @!P1 SYNCS.PHASECHK.TRANS64 P1, [R3+URZ+0x2d860], R2 ;  /* 0x02d86002030095a7 */ /* 0x000f24000802007f */
[----:B----4-:R-:W-:Y:S05]  /*12730*/  @!P1 BRA `(.L_x_10310) ;  /* 0xfffffffc00f09947 */ /* 0x010fea000383ffff */
[----:B------:R-:W-:Y:S05]  /*12740*/  BRA `(.L_x_10408) ;  /* 0xffffffd000287947 */ /* 0x000fea000383ffff */
.L_x_10409:
        /* <DEDUP_REMOVED lines=11> */
.L_x_15998:


//--------------------- .text._ZN7cutlass13device_kernelIN5flash11enable_sm90INS1_16FlashAttnFwdSm90INS1_25CollectiveMainloopFwdSm90ILi2EN4cute5tupleIJNS5_1CILi1EEES8_S8_EEENS6_IJNS7_ILi192EEENS7_ILi128EEENS7_ILi96EEEEEELi96ENS_6half_tEfNS_4arch4Sm90ELb0ELb0ELb1ELb1ELb1ELb1ELb0ELb0ELb1ELb1ELb1ELb0EEENS1_21CollectiveEpilogueFwdINS6_IJSA_SC_SB_EEES9_SE_SG_Li384ELb1ELb1ELb1ELb0EEENS1_36VarlenDynamicPersistentTileSchedulerILi192ELi128ELi384ELi128ELb1ELb1ELb1ELb0ELb1ELb1EEEEEEEEEvNT_6ParamsE --------------------------
	.section	.text._ZN7cutlass13device_kernelIN5flash11enable_sm90INS1_16FlashAttnFwdSm90INS1_25CollectiveMainloopFwdSm90ILi2EN4cute5tupleIJNS5_1CILi1EEES8_S8_EEENS6_IJNS7_ILi192EEENS7_ILi128EEENS7_ILi96EEEEEELi96ENS_6half_tEfNS_4arch4Sm90ELb0ELb0ELb1ELb1ELb1ELb1ELb0ELb0ELb1ELb1ELb1ELb0EEENS1_21CollectiveEpilogueFwdINS6_IJSA_SC_SB_EEES9_SE_SG_Li384ELb1ELb1ELb1ELb0EEENS1_36VarlenDynamicPersistentTileSchedulerILi192ELi128ELi384ELi128ELb1ELb1ELb1ELb0ELb1ELb1EEEEEEEEEvNT_6ParamsE,"ax",@progbits
	.align	128
.text._ZN7cutlass13device_kernelIN5flash11enable_sm90INS1_16FlashAttnFwdSm90INS1_25CollectiveMainloopFwdSm90ILi2EN4cute5tupleIJNS5_1CILi1EEES8_S8_EEENS6_IJNS7_ILi192EEENS7_ILi128EEENS7_ILi96EEEEEELi96ENS_6half_tEfNS_4arch4Sm90ELb0ELb0ELb1ELb1ELb1ELb1ELb0ELb0ELb1ELb1ELb1ELb0EEENS1_21CollectiveEpilogueFwdINS6_IJSA_SC_SB_EEES9_SE_SG_Li384ELb1ELb1ELb1ELb0EEENS1_36VarlenDynamicPersistentTileSchedulerILi192ELi128ELi384ELi128ELb1ELb1ELb1ELb0ELb1ELb1EEEEEEEEEvNT_6ParamsE:
        .type           _ZN7cutlass13device_kernelIN5flash11enable_sm90INS1_16FlashAttnFwdSm90INS1_25CollectiveMainloopFwdSm90ILi2EN4cute5tupleIJNS5_1CILi1EEES8_S8_EEENS6_IJNS7_ILi192EEENS7_ILi128EEENS7_ILi96EEEEEELi96ENS_6half_tEfNS_4arch4Sm90ELb0ELb0ELb1ELb1ELb1ELb1ELb0ELb0ELb1ELb1ELb1ELb0EEENS1_21CollectiveEpilogueFwdINS6_IJSA_SC_SB_EEES9_SE_SG_Li384ELb1ELb1ELb1ELb0EEENS1_36VarlenDynamicPersistentTileSchedulerILi192ELi128ELi384ELi128ELb1ELb1ELb1ELb0ELb1ELb1EEEEEEEEEvNT_6ParamsE,@function
        .size           _ZN7cutlass13device_kernelIN5flash11enable_sm90INS1_16FlashAttnFwdSm90INS1_25CollectiveMainloopFwdSm90ILi2EN4cute5tupleIJNS5_1CILi1EEES8_S8_EEENS6_IJNS7_ILi192EEENS7_ILi128EEENS7_ILi96EEEEEELi96ENS_6half_tEfNS_4arch4Sm90ELb0ELb0ELb1ELb1ELb1ELb1ELb0ELb0ELb1ELb1ELb1ELb0EEENS1_21CollectiveEpilogueFwdINS6_IJSA_SC_SB_EEES9_SE_SG_Li384ELb1ELb1ELb1ELb0EEENS1_36VarlenDynamicPersistentTileSchedulerILi192ELi128ELi384ELi128ELb1ELb1ELb1ELb0ELb1ELb1EEEEEEEEEvNT_6ParamsE,(.L_x_15999 - _ZN7cutlass13device_kernelIN5flash11enable_sm90INS1_16FlashAttnFwdSm90INS1_25CollectiveMainloopFwdSm90ILi2EN4cute5tupleIJNS5_1CILi1EEES8_S8_EEENS6_IJNS7_ILi192EEENS7_ILi128EEENS7_ILi96EEEEEELi96ENS_6half_tEfNS_4arch4Sm90ELb0ELb0ELb1ELb1ELb1ELb1ELb0ELb0ELb1ELb1ELb1ELb0EEENS1_21CollectiveEpilogueFwdINS6_IJSA_SC_SB_EEES9_SE_SG_Li384ELb1ELb1ELb1ELb0EEENS1_36VarlenDynamicPersistentTileSchedulerILi192ELi128ELi384ELi128ELb1ELb1ELb1ELb0ELb1ELb1EEEEEEEEEvNT_6ParamsE)
        .other          _ZN7cutlass13device_kernelIN5flash11enable_sm90INS1_16FlashAttnFwdSm90INS1_25CollectiveMainloopFwdSm90ILi2EN4cute5tupleIJNS5_1CILi1EEES8_S8_EEENS6_IJNS7_ILi192EEENS7_ILi128EEENS7_ILi96EEEEEELi96ENS_6half_tEfNS_4arch4Sm90ELb0ELb0ELb1ELb1ELb1ELb1ELb0ELb0ELb1ELb1ELb1ELb0EEENS1_21CollectiveEpilogueFwdINS6_IJSA_SC_SB_EEES9_SE_SG_Li384ELb1ELb1ELb1ELb0EEENS1_36VarlenDynamicPersistentTileSchedulerILi192ELi128ELi384ELi128ELb1ELb1ELb1ELb0ELb1ELb1EEEEEEEEEvNT_6ParamsE,@"STO_CUDA_ENTRY STV_DEFAULT"
_ZN7cutlass13device_kernelIN5flash11enable_sm90INS1_16FlashAttnFwdSm90INS1_25CollectiveMainloopFwdSm90ILi2EN4cute5tupleIJNS5_1CILi1EEES8_S8_EEENS6_IJNS7_ILi192EEENS7_ILi128EEENS7_ILi96EEEEEELi96ENS_6half_tEfNS_4arch4Sm90ELb0ELb0ELb1ELb1ELb1ELb1ELb0ELb0ELb1ELb1ELb1ELb0EEENS1_21CollectiveEpilogueFwdINS6_IJSA_SC_SB_EEES9_SE_SG_Li384ELb1ELb1ELb1ELb0EEENS1_36VarlenDynamicPersistentTileSchedulerILi192ELi128ELi384ELi128ELb1ELb1ELb1ELb0ELb1ELb1EEEEEEEEEvNT_6ParamsE:
        /* <DEDUP_REMOVED lines=18> */
.L_x_10411:
[----:B------:R-:W-:Y:S05]  /*0120*/  BSYNC B0 ;  /* 0x0000000000007941 */ /* 0x000fea0003800000 */
.L_x_10410:
        /* <DEDUP_REMOVED lines=41> */
.L_x_10412:
        /* <DEDUP_REMOVED lines=22> */
.L_x_10413:
        /* <DEDUP_REMOVED lines=18> */
.L_x_10414:
        /* <DEDUP_REMOVED lines=22> */
.L_x_10415:
        /* <DEDUP_REMOVED lines=22> */
.L_x_10416:
        /* <DEDUP_REMOVED lines=8> */
.L_x_10419:
[----:B------:R-:W-:-:S08]  /*0980*/  NOP ;  /* 0x0000000000007918 */ /* 0x000fd00000000000 */
[----:B------:R-:W0:Y:S02]  /*0990*/  USETMAXREG.TRY_ALLOC.CTAPOOL UP0, 0xa0 ;  /* 0x000000a0000079c8 */ /* 0x000e240008000600 */
[----:B0-----:R-:W-:-:S13]  /*09a0*/  PLOP3.LUT P0, PT, PT, PT, UP0, 0x80, 0x0 ;  /* 0x000000000000781c */ /* 0x001fda0003f0f008 */
[----:B------:R-:W-:Y:S05]  /*09b0*/  @!P0 BRA `(.L_x_10419) ;  /* 0xfffffffc00f08947 */ /* 0x000fea000383ffff */
[----:B------:R-:W0:Y:S01]  /*09c0*/  S2R R0, SR_TID.X ;  /* 0x0000000000007919 */ /* 0x000e220000002100 */
[----:B------:R-:W1:Y:S01]  /*09d0*/  S2UR UR38, SR_CgaCtaId ;  /* 0x00000000002679c3 */ /* 0x000e620000008800 */
[----:B------:R-:W-:Y:S01]  /*09e0*/  UMOV UR4, 0x400 ;  /* 0x0000040000047882 */ /* 0x000fe20000000000 */
[----:B------:R-:W-:-:S06]  /*09f0*/  LOP3.LUT R19, R19, 0xffffffef, RZ, 0xc0, !PT ;  /* 0xffffffef13137812 */ /* 0x000fcc00078ec0ff */
[----:B------:R-:W-:Y:S06]  /*0a00*/  BAR.ARV 0x8, 0x200 ;  /* 0x0208000000007b1d */ /* 0x000fec0000002000 */
[----:B-1----:R-:W-:-:S06]  /*0a10*/  ULEA UR4, UR38, UR4, 0x18 ;  /* 0x0000000426047291 */ /* 0x002fcc000f8ec03f */
[----:B------:R-:W-:Y:S01]  /*0a20*/  IMAD.U32 R2, RZ, RZ, UR4 ;  /* 0x00000004ff027e24 */ /* 0x000fe2000f8e00ff */
[----:B0-----:R-:W-:Y:S01]  /*0a30*/  SHF.R.U32.HI R0, RZ, 0x7, R0 ;  /* 0x00000007ff007819 */ /* 0x001fe20000011600 */
[----:B------:R-:W-:-:S03]  /*0a40*/  ULDC UR4, c[0x0][0xc3c] ;  /* 0x00030f0000047ab9 */ /* 0x000fc60000000800 */
[----:B------:R-:W-:-:S13]  /*0a50*/  ISETP.NE.AND P0, PT, R0, 0x1, PT ;  /* 0x000000010000780c */ /* 0x000fda0003f05270 */
[----:B------:R-:W-:Y:S01]  /*0a60*/  @P0 LOP3.LUT R19, R19, 0x10, RZ, 0xfc, !PT ;  /* 0x0000001013130812 */ /* 0x000fe200078efcff */
[----:B------:R-:W-:Y:S08]  /*0a70*/  @!P0 BAR.ARV 0x9, 0x100 ;  /* 0x0244000000008b1d */ /* 0x000ff00000002000 */
[----:B------:R-:W-:Y:S06]  /*0a80*/  BAR.SYNC.DEFER_BLOCKING 0x5, 0x200 ;  /* 0x0148000000007b1d */ /* 0x000fec0000010000 */
[----:B------:R-:W0:Y:S02]  /*0a90*/  LDS.128 R96, [R2+0x2d8d0] ;  /* 0x02d8d00002607984 */ /* 0x000e240000000c00 */
[----:B------:R-:W-:Y:S06]  /*0aa0*/  BAR.ARV 0x4, 0x200 ;  /* 0x0108000000007b1d */ /* 0x000fec0000002000 */
[----:B0-----:R-:W-:-:S13]  /*0ab0*/  ISETP.GE.AND P0, PT, R99, UR4, PT ;  /* 0x0000000463007c0c */ /* 0x001fda000bf06270 */
[----:B------:R-:W-:Y:S05]  /*0ac0*/  @P0 BRA `(.L_x_10420) ;  /* 0x000001ac00f00947 */ /* 0x000fea0003800000 */
[----:B------:R-:W0:Y:S01]  /*0ad0*/  S2R R0, SR_TID.X ;  /* 0x0000000000007919 */ /* 0x000e220000002100 */
[----:B------:R-:W-:Y:S01]  /*0ae0*/  R2UR UR40, R2 ;  /* 0x00000000022872ca */ /* 0x000fe200000e0000 */
[----:B------:R-:W-:Y:S01]  /*0af0*/  IMAD.MOV.U32 R140, RZ, RZ, RZ ;  /* 0x000000ffff8c7224 */ /* 0x000fe200078e00ff */
[----:B------:R-:W-:Y:S01]  /*0b00*/  MOV R18, RZ ;  /* 0x000000ff00127202 */ /* 0x000fe20000000f00 */
[----:B------:R-:W-:Y:S01]  /*0b10*/  IMAD.MOV.U32 R142, RZ, RZ, RZ ;  /* 0x000000ffff8e7224 */ /* 0x000fe200078e00ff */
[----:B------:R-:W-:Y:S01]  /*0b20*/  ULOP3.LUT UR39, UR36, 0x1, URZ, 0xfc, !UPT ;  /* 0x0000000124277892 */ /* 0x000fe2000f8efc3f */
[----:B------:R-:W-:-:S08]  /*0b30*/  UMOV UR37, URZ ;  /* 0x0000003f00257c82 */ /* 0x000fd00008000000 */
[----:B------:R-:W-:Y:S01]  /*0b40*/  UIADD3 UR40, UR40, 0xc400, URZ ;  /* 0x0000c40028287890 */ /* 0x000fe2000fffe03f */
[----:B0-----:R-:W-:-:S05]  /*0b50*/  VIADD R0, R0, 0xffffff80 ;  /* 0xffffff8000007836 */ /* 0x001fca0000000000 */
[----:B------:R-:W-:Y:S02]  /*0b60*/  SHF.R.S32.HI R3, RZ, 0x1f, R0 ;  /* 0x0000001fff037819 */ /* 0x000fe40000011400 */
[-C--:B------:R-:W-:Y:S02]  /*0b70*/  LEA.HI R12, R0, R0.reuse, RZ, 0x1 ;  /* 0x00000000000c7211 */ /* 0x080fe400078f08ff */
[CC--:B------:R-:W-:Y:S02]  /*0b80*/  LEA.HI R4, R3.reuse, R0.reuse, RZ, 0x7 ;  /* 0x0000000003047211 */ /* 0x0c0fe400078f38ff */
[----:B------:R-:W-:Y:S02]  /*0b90*/  LEA.HI R5, R3, R0, RZ, 0x4 ;  /* 0x0000000003057211 */ /* 0x000fe400078f20ff */
[----:B------:R-:W-:Y:S02]  /*0ba0*/  LOP3.LUT R13, R12, 0xfffffffe, RZ, 0xc0, !PT ;  /* 0xfffffffe0c0d7812 */ /* 0x000fe400078ec0ff */
[----:B------:R-:W-:-:S02]  /*0bb0*/  SHF.R.S32.HI R141, RZ, 0x1, R12 ;  /* 0x00000001ff8d7819 */ /* 0x000fc4000001140c */
[CC--:B------:R-:W-:Y:S01]  /*0bc0*/  LEA.HI R7, R3.reuse, R0.reuse, RZ, 0x2 ;  /* 0x0000000003077211 */ /* 0x0c0fe200078f10ff */
[----:B------:R-:W-:Y:S01]  /*0bd0*/  IMAD.IADD R16, R0, 0x1, -R13 ;  /* 0x0000000100107824 */ /* 0x000fe200078e0a0d */
[----:B------:R-:W-:Y:S02]  /*0be0*/  LEA.HI R6, R3, R0, RZ, 0x5 ;  /* 0x0000000003067211 */ /* 0x000fe400078f28ff */
[----:B------:R-:W-:Y:S02]  /*0bf0*/  SHF.R.S32.HI R3, RZ, 0x7, R4 ;  /* 0x00000007ff037819 */ /* 0x000fe40000011404 */
[----:B------:R-:W-:Y:S01]  /*0c00*/  LOP3.LUT R11, R4, 0xffffff80, RZ, 0xc0, !PT ;  /* 0xffffff80040b7812 */ /* 0x000fe200078ec0ff */
[----:B------:R0:W-:Y:S01]  /*0c10*/  STL [R1+0xdc], R16 ;  /* 0x0000dc1001007387 */ /* 0x0001e20000100800 */
[----:B------:R-:W-:Y:S01]  /*0c20*/  SHF.R.S32.HI R4, RZ, 0x4, R5 ;  /* 0x00000004ff047819 */ /* 0x000fe20000011405 */
[----:B------:R-:W-:Y:S01]  /*0c30*/  IMAD.HI R10, R3, 0x55555556, RZ ;  /* 0x55555556030a7827 */ /* 0x000fe200078e02ff */
[----:B------:R-:W-:-:S02]  /*0c40*/  LEA.HI R12, R12, R141, RZ, 0x1 ;  /* 0x0000008d0c0c7211 */ /* 0x000fc400078f08ff */
[----:B------:R-:W-:Y:S01]  /*0c50*/  SHF.R.S32.HI R8, RZ, 0x2, R7 ;  /* 0x00000002ff087819 */ /* 0x000fe20000011407 */
[C---:B------:R-:W-:Y:S01]  /*0c60*/  IMAD.IADD R20, R0.reuse, 0x1, -R11 ;  /* 0x0000000100147824 */ /* 0x040fe200078e0a0b */
[----:B------:R-:W-:Y:S02]  /*0c70*/  SHF.R.S32.HI R15, RZ, 0x1f, R7 ;  /* 0x0000001fff0f7819 */ /* 0x000fe40000011407 */
[----:B------:R-:W-:Y:S02]  /*0c80*/  LOP3.LUT R9, R7, 0xfffffffc, RZ, 0xc0, !PT ;  /* 0xfffffffc07097812 */ /* 0x000fe400078ec0ff */
[C---:B------:R-:W-:Y:S01]  /*0c90*/  LOP3.LUT R7, R5.reuse, 0xfffffff0, RZ, 0xc0, !PT ;  /* 0xfffffff005077812 */ /* 0x040fe200078ec0ff */
[----:B------:R-:W-:Y:S01]  /*0ca0*/  STL [R1+0xe0], R20 ;  /* 0x0000e01401007387 */ /* 0x000fe20000100800 */
[----:B------:R-:W-:Y:S01]  /*0cb0*/  LEA.HI R5, R5, R4, RZ, 0x1 ;  /* 0x0000000405057211 */ /* 0x000fe200078f08ff */
[----:B------:R-:W-:Y:S01]  /*0cc0*/  IMAD.IADD R9, R0, 0x1, -R9 ;  /* 0x0000000100097824 */ /* 0x000fe200078e0a09 */
[----:B------:R-:W-:-:S02]  /*0cd0*/  LOP3.LUT R12, R12, 0x7fffffe, RZ, 0xc0, !PT ;  /* 0x07fffffe0c0c7812 */ /* 0x000fc400078ec0ff */
[----:B------:R-:W-:Y:S02]  /*0ce0*/  LEA.HI R15, R15, R8, RZ, 0x2 ;  /* 0x000000080f0f7211 */ /* 0x000fe400078f10ff */
[C---:B------:R-:W-:Y:S01]  /*0cf0*/  SHF.L.U32 R138, R16.reuse, 0x2, RZ ;  /* 0x00000002108a7819 */ /* 0x040fe200000006ff */
[----:B------:R-:W-:Y:S01]  /*0d00*/  IMAD.IADD R13, R141, 0x1, -R12 ;  /* 0x000000018d0d7824 */ /* 0x000fe200078e0a0c */
[----:B------:R-:W-:Y:S01]  /*0d10*/  LOP3.LUT R5, R5, 0x1ffffffe, RZ, 0xc0, !PT ;  /* 0x1ffffffe05057812 */ /* 0x000fe200078ec0ff */
[----:B0-----:R-:W-:Y:S01]  /*0d20*/  IMAD.SHL.U32 R16, R16, 0x8, RZ ;  /* 0x0000000810107824 */ /* 0x001fe200078e00ff */
[----:B------:R-:W-:Y:S01]  /*0d30*/  LOP3.LUT R15, R15, 0xfffffffc, RZ, 0xc0, !PT ;  /* 0xfffffffc0f0f7812 */ /* 0x000fe200078ec0ff */
[----:B------:R-:W-:Y:S01]  /*0d40*/  VIADD R14, R138, 0x10 ;  /* 0x000000108a0e7836 */ /* 0x000fe20000000000 */
[----:B------:R-:W-:Y:S01]  /*0d50*/  IADD3 R7, R0, -R7, RZ ;  /* 0x8000000700077210 */ /* 0x000fe20007ffe0ff */
[----:B------:R-:W-:Y:S01]  /*0d60*/  IMAD.IADD R5, R4, 0x1, -R5 ;  /* 0x0000000104057824 */ /* 0x000fe200078e0a05 */
[----:B------:R-:W-:Y:S01]  /*0d70*/  LEA.HI R10, R10, R10, RZ, 0x1 ;  /* 0x0000000a0a0a7211 */ /* 0x000fe200078f08ff */
[----:B------:R-:W-:Y:S01]  /*0d80*/  IMAD R153, R4, 0x8, R13 ;  /* 0x0000000804997824 */ /* 0x000fe200078e020d */
[C---:B------:R-:W-:Y:S01]  /*0d90*/  LEA.HI R4, R9.reuse, R9, RZ, 0x1 ;  /* 0x0000000909047211 */ /* 0x040fe200078f08ff */
[----:B------:R-:W-:Y:S01]  /*0da0*/  IMAD.IADD R15, R8, 0x1, -R15 ;  /* 0x00000001080f7824 */ /* 0x000fe200078e0a0f */
[----:B------:R-:W-:Y:S01]  /*0db0*/  SHF.R.S32.HI R0, RZ, 0x1f, R7 ;  /* 0x0000001fff007819 */ /* 0x000fe20000011407 */
[----:B------:R-:W-:Y:S01]  /*0dc0*/  IMAD.IADD R8, R138, 0x1, R14 ;  /* 0x000000018a087824 */ /* 0x000fe200078e020e */
[----:B------:R-:W-:Y:S01]  /*0dd0*/  LOP3.LUT R4, R4, 0x1ffffffe, RZ, 0xc0, !PT ;  /* 0x1ffffffe04047812 */ /* 0x000fe200078ec0ff */
[----:B------:R-:W-:Y:S01]  /*0de0*/  IMAD R10, R10, -0x3, R3 ;  /* 0xfffffffd0a0a7824 */ /* 0x000fe200078e0203 */
[----:B------:R-:W-:Y:S01]  /*0df0*/  LEA.HI R0, R0, R7, RZ, 0x3 ;  /* 0x0000000700007211 */ /* 0x000fe200078f18ff */
[----:B------:R0:W-:Y:S01]  /*0e00*/  STL [R1+0x4c], R14 ;  /* 0x00004c0e01007387 */ /* 0x0001e20000100800 */
[----:B------:R-:W-:Y:S01]  /*0e10*/  SHF.R.S32.HI R17, RZ, 0x1f, R8 ;  /* 0x0000001fff117819 */ /* 0x000fe20000011408 */
[C---:B------:R-:W-:Y:S01]  /*0e20*/  VIADD R23, R16.reuse, 0x30 ;  /* 0x0000003010177836 */ /* 0x040fe20000000000 */
[----:B------:R-:W-:Y:S01]  /*0e30*/  SHF.R.S32.HI R3, RZ, 0x1f, R20 ;  /* 0x0000001fff037819 */ /* 0x000fe20000011414 */
[----:B------:R-:W-:Y:S01]  /*0e40*/  VIADD R136, R16, 0x50 ;  /* 0x0000005010887836 */ /* 0x000fe20000000000 */
[----:B------:R-:W-:Y:S01]  /*0e50*/  IADD3 R9, R9, -R4, RZ ;  /* 0x8000000409097210 */ /* 0x000fe20007ffe0ff */
[----:B------:R-:W-:Y:S01]  /*0e60*/  IMAD.SHL.U32 R153, R153, 0x20, RZ ;  /* 0x0000002099997824 */ /* 0x000fe200078e00ff */
[----:B------:R-:W-:-:S02]  /*0e70*/  LOP3.LUT R4, R0, 0xfffffff8, RZ, 0xc0, !PT ;  /* 0xfffffff800047812 */ /* 0x000fc400078ec0ff */
[----:B------:R-:W-:Y:S01]  /*0e80*/  LEA.HI R156, R17, R8, RZ, 0x3 ;  /* 0x00000008119c7211 */ /* 0x000fe200078f18ff */
[----:B0-----:R-:W-:Y:S01]  /*0e90*/  VIADD R14, R138, 0x20 ;  /* 0x000000208a0e7836 */ /* 0x001fe20000000000 */
[-C--:B------:R-:W-:Y:S01]  /*0ea0*/  LEA.HI R11, R3, R20.reuse, RZ, 0x2 ;  /* 0x00000014030b7211 */ /* 0x080fe200078f10ff */
[----:B------:R-:W-:Y:S01]  /*0eb0*/  IMAD.IADD R4, R7, 0x1, -R4 ;  /* 0x0000000107047824 */ /* 0x000fe200078e0a04 */
[----:B------:R-:W-:Y:S01]  /*0ec0*/  SHF.R.S32.HI R8, RZ, 0x5, R6 ;  /* 0x00000005ff087819 */ /* 0x000fe20000011406 */
[----:B------:R-:W-:Y:S01]  /*0ed0*/  IMAD.SHL.U32 R6, R0, 0x40, RZ ;  /* 0x0000004000067824 */ /* 0x000fe200078e00ff */
[--C-:B------:R-:W-:Y:S01]  /*0ee0*/  SHF.R.S32.HI R12, RZ, 0x2, R11.reuse ;  /* 0x00000002ff0c7819 */ /* 0x100fe2000001140b */
[----:B------:R-:W-:Y:S01]  /*0ef0*/  IMAD.SHL.U32 R0, R5, 0x8, RZ ;  /* 0x0000000805007824 */ /* 0x000fe200078e00ff */
[----:B------:R-:W-:Y:S01]  /*0f00*/  SHF.R.S32.HI R13, RZ, 0x1f, R11 ;  /* 0x0000001fff0d7819 */ /* 0x000fe2000001140b */
[----:B------:R-:W-:Y:S01]  /*0f10*/  IMAD R17, R8, 0x10, R7 ;  /* 0x0000001008117824 */ /* 0x000fe200078e0207 */
[----:B------:R-:W-:Y:S01]  /*0f20*/  LEA.HI R7, R3, R20, RZ, 0x5 ;  /* 0x0000001403077211 */ /* 0x000fe200078f28ff */
[----:B------:R-:W-:Y:S01]  /*0f30*/  IMAD.SHL.U32 R3, R4, 0x40, RZ ;  /* 0x0000004004037824 */ /* 0x000fe200078e00ff */
[----:B------:R-:W-:Y:S01]  /*0f40*/  LEA.HI R13, R13, R12, RZ, 0x3 ;  /* 0x0000000c0d0d7211 */ /* 0x000fe200078f18ff */
[----:B------:R-:W-:Y:S01]  /*0f50*/  IMAD.U32 R5, R17, 0x20, R0 ;  /* 0x0000002011057824 */ /* 0x000fe200078e0000 */
[----:B------:R-:W-:Y:S01]  /*0f60*/  SHF.R.S32.HI R7, RZ, 0x5, R7 ;  /* 0x00000005ff077819 */ /* 0x000fe20000011407 */
[----:B------:R-:W-:Y:S01]  /*0f70*/  STL [R1+0x48], R14 ;  /* 0x0000480e01007387 */ /* 0x000fe20000100800 */
[----:B------:R-:W-:-:S02]  /*0f80*/  LOP3.LUT R13, R13, 0xfffffff8, RZ, 0xc0, !PT ;  /* 0xfffffff80d0d7812 */ /* 0x000fc400078ec0ff */
[----:B------:R-:W-:Y:S01]  /*0f90*/  LOP3.LUT R3, R3, 0x1c0, RZ, 0xc0, !PT ;  /* 0x000001c003037812 */ /* 0x000fe200078ec0ff */
[----:B------:R0:W-:Y:S01]  /*0fa0*/  STL [R1+0x114], R5 ;  /* 0x0001140501007387 */ /* 0x0001e20000100800 */
[----:B------:R-:W-:Y:S01]  /*0fb0*/  LOP3.LUT R6, R6, 0x7ffffe00, RZ, 0xc0, !PT ;  /* 0x7ffffe0006067812 */ /* 0x000fe200078ec0ff */
[----:B------:R-:W-:Y:S01]  /*0fc0*/  IMAD.IADD R12, R12, 0x1, -R13 ;  /* 0x000000010c0c7824 */ /* 0x000fe200078e0a0d */
[----:B------:R-:W-:Y:S02]  /*0fd0*/  LOP3.LUT R0, R3, 0x8, R0, 0xf8, !PT ;  /* 0x0000000803007812 */ /* 0x000fe400078ef800 */
[----:B------:R-:W-:Y:S01]  /*0fe0*/  SHF.R.U32.HI R3, RZ, 0x3, R3 ;  /* 0x00000003ff037819 */ /* 0x000fe20000011603 */
[----:B------:R-:W-:Y:S01]  /*0ff0*/  IMAD R7, R7, 0x10, R12 ;  /* 0x0000001007077824 */ /* 0x000fe200078e020c */
[----:B------:R-:W-:Y:S02]  /*1000*/  LEA R6, R8, R6, 0xa ;  /* 0x0000000608067211 */ /* 0x000fe400078e50ff */
[----:B------:R-:W-:Y:S01]  /*1010*/  LOP3.LUT R3, R0, R3, RZ, 0x3c, !PT ;  /* 0x0000000300037212 */ /* 0x000fe200078e3cff */
[----:B------:R-:W-:Y:S01]  /*1020*/  IMAD R10, R10, 0x40, R7 ;  /* 0x000000400a0a7824 */ /* 0x000fe200078e0207 */
[----:B------:R-:W-:Y:S01]  /*1030*/  LOP3.LUT R11, R11, 0x7ffffffc, RZ, 0xc0, !PT ;  /* 0x7ffffffc0b0b7812 */ /* 0x000fe200078ec0ff */
[----:B0-----:R-:W-:Y:S01]  /*1040*/  VIADD R5, R138, 0x18 ;  /* 0x000000188a057836 */ /* 0x001fe20000000000 */
[----:B------:R-:W-:Y:S01]  /*1050*/  IADD3 R22, R16, 0x40, RZ ;  /* 0x0000004010167810 */ /* 0x000fe20007ffe0ff */
[----:B------:R-:W-:Y:S01]  /*1060*/  IMAD.IADD R3, R6, 0x1, R3 ;  /* 0x0000000106037824 */ /* 0x000fe200078e0203 */
[----:B------:R-:W-:Y:S01]  /*1070*/  STL [R1+0x10c], R10 ;  /* 0x00010c0a01007387 */ /* 0x000fe20000100800 */
[C---:B------:R-:W-:Y:S01]  /*1080*/  VIADD R6, R138.reuse, 0x8 ;  /* 0x000000088a067836 */ /* 0x040fe20000000000 */
[----:B------:R-:W-:Y:S01]  /*1090*/  SHF.L.U32 R15, R15, 0x6, RZ ;  /* 0x000000060f0f7819 */ /* 0x000fe200000006ff */
[----:B------:R-:W-:Y:S01]  /*10a0*/  VIADD R0, R138, 0x28 ;  /* 0x000000288a007836 */ /* 0x000fe20000000000 */
[----:B------:R-:W-:Y:S01]  /*10b0*/  STL [R1], RZ ;  /* 0x000000ff01007387 */ /* 0x000fe20000100800 */
[----:B------:R-:W-:Y:S01]  /*10c0*/  IMAD.IADD R11, R20, 0x1, -R11 ;  /* 0x00000001140b7824 */ /* 0x000fe200078e0a0b */
[----:B------:R-:W-:Y:S01]  /*10d0*/  IADD3 R13, R138, R14, RZ ;  /* 0x0000000e8a0d7210 */ /* 0x000fe20007ffe0ff */
[----:B------:R-:W-:Y:S01]  /*10e0*/  IMAD R3, R3, 0x2, R2 ;  /* 0x0000000203037824 */ /* 0x000fe200078e0202 */
[----:B------:R-:W-:Y:S01]  /*10f0*/  STL [R1+0x54], R6 ;  /* 0x0000540601007387 */ /* 0x000fe20000100800 */
[----:B------:R-:W-:Y:S01]  /*1100*/  LOP3.LUT R143, R15, 0xc0, RZ, 0xc0, !PT ;  /* 0x000000c00f8f7812 */ /* 0x000fe200078ec0ff */
[----:B------:R-:W-:Y:S01]  /*1110*/  IMAD.SHL.U32 R11, R11, 0x2, RZ ;  /* 0x000000020b0b7824 */ /* 0x000fe200078e00ff */
[----:B------:R-:W-:Y:S01]  /*1120*/  R2P PR, R4, 0x6 ;  /* 0x0000000604007804 */ /* 0x000fe20000000000 */
[----:B------:R0:W-:Y:S01]  /*1130*/  STL [R1+0x50], R5 ;  /* 0x0000500501007387 */ /* 0x0001e20000100800 */
[----:B------:R-:W-:Y:S01]  /*1140*/  SHF.R.S32.HI R14, RZ, 0x1f, R13 ;  /* 0x0000001fff0e7819 */ /* 0x000fe2000001140d */
[----:B------:R-:W-:Y:S01]  /*1150*/  IMAD.MOV.U32 R4, RZ, RZ, 0x40 ;  /* 0x00000040ff047424 */ /* 0x000fe200078e00ff */
[----:B------:R-:W-:Y:S01]  /*1160*/  SHF.R.U32.HI R144, RZ, 0x3, R143 ;  /* 0x00000003ff907819 */ /* 0x000fe2000001168f */
[----:B------:R1:W-:Y:S01]  /*1170*/  STL [R1+0x58], R0 ;  /* 0x0000580001007387 */ /* 0x0003e20000100800 */
[C---:B------:R-:W-:Y:S01]  /*1180*/  VIADD R25, R11.reuse, 0x8 ;  /* 0x000000080b197836 */ /* 0x040fe20000000000 */
[C---:B------:R-:W-:Y:S01]  /*1190*/  IADD3 R24, R11.reuse, 0x10, RZ ;  /* 0x000000100b187810 */ /* 0x040fe20007ffe0ff */
[----:B------:R-:W-:Y:S01]  /*11a0*/  VIADD R21, R11, 0x18 ;  /* 0x000000180b157836 */ /* 0x000fe20000000000 */
[----:B------:R-:W-:Y:S01]  /*11b0*/  LOP3.LUT R7, R143, 0x18, R16, 0xf8, !PT ;  /* 0x000000188f077812 */ /* 0x000fe200078ef810 */
[C---:B------:R-:W-:Y:S01]  /*11c0*/  VIADD R20, R11.reuse, 0x20 ;  /* 0x000000200b147836 */ /* 0x040fe20000000000 */
[----:B0-----:R-:W-:Y:S01]  /*11d0*/  SHF.R.S32.HI R5, RZ, 0x1f, R23 ;  /* 0x0000001fff057819 */ /* 0x001fe20000011417 */
[C---:B------:R-:W-:Y:S01]  /*11e0*/  VIADD R15, R11.reuse, 0x28 ;  /* 0x000000280b0f7836 */ /* 0x040fe20000000000 */
[----:B------:R-:W-:Y:S01]  /*11f0*/  LEA.HI R14, R14, R13, RZ, 0x3 ;  /* 0x0000000d0e0e7211 */ /* 0x000fe200078f18ff */
[C---:B------:R-:W-:Y:S01]  /*1200*/  VIADD R13, R11.reuse, 0x30 ;  /* 0x000000300b0d7836 */ /* 0x040fe20000000000 */
[----:B-1----:R-:W-:Y:S01]  /*1210*/  SHF.R.S32.HI R0, RZ, 0x1f, R22 ;  /* 0x0000001fff007819 */ /* 0x002fe20000011416 */
[----:B------:R0:W-:Y:S01]  /*1220*/  STL [R1+0x2c], R5 ;  /* 0x00002c0501007387 */ /* 0x0001e20000100800 */
[C---:B------:R-:W-:Y:S01]  /*1230*/  IADD3 R12, R11.reuse, 0x38, RZ ;  /* 0x000000380b0c7810 */ /* 0x040fe20007ffe0ff */
[C---:B------:R-:W-:Y:S01]  /*1240*/  VIADD R8, R11.reuse, 0x40 ;  /* 0x000000400b087836 */ /* 0x040fe20000000000 */
[----:B------:R-:W-:Y:S01]  /*1250*/  SHF.R.S32.HI R17, RZ, 0x1f, R16 ;  /* 0x0000001fff117819 */ /* 0x000fe20000011410 */
[----:B------:R1:W-:Y:S01]  /*1260*/  STL [R1+0x28], R0 ;  /* 0x0000280001007387 */ /* 0x0003e20000100800 */
[----:B------:R-:W-:Y:S01]  /*1270*/  VIADD R6, R11, 0x48 ;  /* 0x000000480b067836 */ /* 0x000fe20000000000 */
[----:B------:R-:W-:-:S02]  /*1280*/  SHF.R.S32.HI R156, RZ, 0x3, R156 ;  /* 0x00000003ff9c7819 */ /* 0x000fc4000001149c */
[----:B------:R-:W-:Y:S02]  /*1290*/  SHF.R.S32.HI R157, RZ, 0x3, R14 ;  /* 0x00000003ff9d7819 */ /* 0x000fe4000001140e */
[----:B0-----:R-:W-:Y:S02]  /*12a0*/  LOP3.LUT R5, R143, 0x8, R16, 0xf8, !PT ;  /* 0x000000088f057812 */ /* 0x001fe400078ef810 */
[----:B-1----:R-:W-:-:S05]  /*12b0*/  SHF.R.S32.HI R0, RZ, 0x1f, R136 ;  /* 0x0000001fff007819 */ /* 0x002fca0000011488 */
[----:B------:R0:W-:Y:S04]  /*12c0*/  STL [R1+0x24], R0 ;  /* 0x0000240001007387 */ /* 0x0001e80000100800 */
[----:B------:R1:W-:Y:S04]  /*12d0*/  STL [R1+0xac], R11 ;  /* 0x0000ac0b01007387 */ /* 0x0003e80000100800 */
[----:B------:R-:W-:Y:S01]  /*12e0*/  STL [R1+0xd4], R25 ;  /* 0x0000d41901007387 */ /* 0x000fe20000100800 */
[-C--:B0-----:R-:W-:Y:S02]  /*12f0*/  LOP3.LUT R0, R5, R144.reuse, RZ, 0x3c, !PT ;  /* 0x0000009005007212 */ /* 0x081fe400078e3cff */
[----:B------:R-:W-:Y:S01]  /*1300*/  SEL R5, R4, 0xffffffc0, !P2 ;  /* 0xffffffc004057807 */ /* 0x000fe20005000000 */
[----:B------:R-:W-:Y:S01]  /*1310*/  STL [R1+0xd0], R24 ;  /* 0x0000d01801007387 */ /* 0x000fe20000100800 */
[----:B------:R-:W-:Y:S01]  /*1320*/  LOP3.LUT R4, R7, R144, RZ, 0x3c, !PT ;  /* 0x0000009007047212 */ /* 0x000fe200078e3cff */
[----:B------:R-:W-:Y:S01]  /*1330*/  VIADD R7, R11, 0x50 ;  /* 0x000000500b077836 */ /* 0x000fe20000000000 */
[----:B-1----:R-:W-:Y:S01]  /*1340*/  SHF.R.S32.HI R11, RZ, 0x1f, R25 ;  /* 0x0000001fff0b7819 */ /* 0x002fe20000011419 */
[----:B------:R-:W-:Y:S01]  /*1350*/  STL [R1+0xcc], R21 ;  /* 0x0000cc1501007387 */ /* 0x000fe20000100800 */
[C---:B------:R-:W-:Y:S01]  /*1360*/  IMAD.IADD R0, R153.reuse, 0x1, R0 ;  /* 0x0000000199007824 */ /* 0x040fe200078e0200 */
[----:B------:R-:W-:-:S02]  /*1370*/  IADD3 R4, R153, R4, RZ ;  /* 0x0000000499047210 */ /* 0x000fc40007ffe0ff */
[----:B------:R-:W-:Y:S04]  /*1380*/  STL [R1+0xc8], R20 ;  /* 0x0000c81401007387 */ /* 0x000fe80000100800 */
[----:B------:R-:W-:Y:S04]  /*1390*/  STL [R1+0xc4], R15 ;  /* 0x0000c40f01007387 */ /* 0x000fe80000100800 */
[----:B------:R-:W-:Y:S04]  /*13a0*/  STL [R1+0xc0], R13 ;  /* 0x0000c00d01007387 */ /* 0x000fe80000100800 */
[----:B------:R-:W-:Y:S04]  /*13b0*/  STL [R1+0xbc], R12 ;  /* 0x0000bc0c01007387 */ /* 0x000fe80000100800 */
[----:B------:R0:W-:Y:S04]  /*13c0*/  STL [R1+0xa8], R7 ;  /* 0x0000a80701007387 */ /* 0x0001e80000100800 */
[----:B------:R1:W-:Y:S04]  /*13d0*/  STL [R1+0xb8], R8 ;  /* 0x0000b80801007387 */ /* 0x0003e80000100800 */
[----:B------:R2:W-:Y:S01]  /*13e0*/  STL [R1+0x88], R0 ;  /* 0x0000880001007387 */ /* 0x0005e20000100800 */
[----:B0-----:R-:W-:-:S03]  /*13f0*/  SHF.R.S32.HI R7, RZ, 0x1f, R24 ;  /* 0x0000001fff077819 */ /* 0x001fc60000011418 */
[----:B------:R-:W-:Y:S01]  /*1400*/  STL [R1+0xb4], R6 ;  /* 0x0000b40601007387 */ /* 0x000fe20000100800 */
[----:B-1----:R-:W-:-:S03]  /*1410*/  SHF.R.S32.HI R8, RZ, 0x1f, R8 ;  /* 0x0000001fff087819 */ /* 0x002fc60000011408 */
[----:B------:R0:W-:Y:S01]  /*1420*/  STL [R1+0x104], R11 ;  /* 0x0001040b01007387 */ /* 0x0001e20000100800 */
[----:B--2---:R-:W-:-:S03]  /*1430*/  SHF.R.S32.HI R0, RZ, 0x1f, R21 ;  /* 0x0000001fff007819 */ /* 0x004fc60000011415 */
[----:B------:R1:W-:Y:S04]  /*1440*/  STL [R1+0x100], R7 ;  /* 0x0001000701007387 */ /* 0x0003e80000100800 */
[----:B------:R2:W-:Y:S01]  /*1450*/  STL [R1+0xfc], R0 ;  /* 0x0000fc0001007387 */ /* 0x0005e20000100800 */
[----:B0-----:R-:W-:Y:S02]  /*1460*/  SHF.R.S32.HI R11, RZ, 0x1f, R20 ;  /* 0x0000001fff0b7819 */ /* 0x001fe40000011414 */
[----:B-1----:R-:W-:-:S03]  /*1470*/  SHF.R.S32.HI R7, RZ, 0x1f, R13 ;  /* 0x0000001fff077819 */ /* 0x002fc6000001140d */
[----:B------:R0:W-:Y:S01]  /*1480*/  STL [R1+0xf8], R11 ;  /* 0x0000f80b01007387 */ /* 0x0001e20000100800 */
[----:B--2---:R-:W-:-:S03]  /*1490*/  SHF.R.S32.HI R0, RZ, 0x1f, R15 ;  /* 0x0000001fff007819 */ /* 0x004fc6000001140f */
[----:B------:R-:W-:Y:S04]  /*14a0*/  STL [R1+0x5c], R3 ;  /* 0x00005c0301007387 */ /* 0x000fe80000100800 */
[----:B------:R1:W-:Y:S01]  /*14b0*/  STL [R1+0xf4], R0 ;  /* 0x0000f40001007387 */ /* 0x0003e20000100800 */
[----:B0-----:R-:W-:-:S03]  /*14c0*/  SHF.R.S32.HI R11, RZ, 0x1f, R12 ;  /* 0x0000001fff0b7819 */ /* 0x001fc6000001140c */
[----:B------:R0:W-:Y:S04]  /*14d0*/  STL [R1+0xf0], R7 ;  /* 0x0000f00701007387 */ /* 0x0001e80000100800 */
[----:B------:R-:W-:Y:S01]  /*14e0*/  STL [R1+0xec], R11 ;  /* 0x0000ec0b01007387 */ /* 0x000fe20000100800 */
[C---:B-1----:R-:W-:Y:S02]  /*14f0*/  VIADD R0, R3.reuse, 0x21800 ;  /* 0x0002180003007836 */ /* 0x042fe40000000000 */
[----:B------:R-:W-:Y:S01]  /*1500*/  VIADD R3, R3, 0x21820 ;  /* 0x0002182003037836 */ /* 0x000fe20000000000 */
[----:B------:R-:W-:Y:S01]  /*1510*/  STL [R1+0xe8], R8 ;  /* 0x0000e80801007387 */ /* 0x000fe20000100800 */
[----:B0-----:R-:W-:Y:S01]  /*1520*/  SHF.R.S32.HI R7, RZ, 0x1f, R6 ;  /* 0x0000001fff077819 */ /* 0x001fe20000011406 */
[----:B------:R-:W-:Y:S01]  /*1530*/  @P1 VIADD R3, R0, 0xffffffe0 ;  /* 0xffffffe000031836 */ /* 0x000fe20000000000 */
[----:B------:R-:W-:Y:S01]  /*1540*/  LEA R6, R4, UR40, 0x1 ;  /* 0x0000002804067c11 */ /* 0x000fe2000f8e08ff */
[----:B------:R-:W-:Y:S01]  /*1550*/  IMAD.IADD R0, R0, 0x1, R5 ;  /* 0x0000000100007824 */ /* 0x000fe200078e0205 */
[----:B------:R-:W-:Y:S01]  /*1560*/  LEA R4, R9, R10, 0x3 ;  /* 0x0000000a09047211 */ /* 0x000fe200078e18ff */
[----:B------:R-:W-:Y:S04]  /*1570*/  STL [R1+0xe4], R7 ;  /* 0x0000e40701007387 */ /* 0x000fe80000100800 */
[----:B------:R-:W-:Y:S04]  /*1580*/  STL [R1+0x108], R6 ;  /* 0x0001080601007387 */ /* 0x000fe80000100800 */
[----:B------:R-:W-:Y:S04]  /*1590*/  STL [R1+0x8c], R3 ;  /* 0x00008c0301007387 */ /* 0x000fe80000100800 */
[----:B------:R0:W-:Y:S04]  /*15a0*/  STL [R1+0x110], R4 ;  /* 0x0001100401007387 */ /* 0x0001e80000100800 */
[----:B------:R1:W-:Y:S01]  /*15b0*/  STL [R1+0x74], R0 ;  /* 0x0000740001007387 */ /* 0x0003e20000100800 */
[----:B0-----:R-:W-:-:S02]  /*15c0*/  IMAD.IADD R4, R5, 0x1, R3 ;  /* 0x0000000105047824 */ /* 0x001fc400078e0203 */
[----:B-1----:R-:W-:-:S03]  /*15d0*/  VIADD R0, R3, 0x6000 ;  /* 0x0000600003007836 */ /* 0x002fc60000000000 */
[----:B------:R0:W-:Y:S04]  /*15e0*/  STL [R1+0x70], R4 ;  /* 0x0000700401007387 */ /* 0x0001e80000100800 */
[----:B------:R0:W-:Y:S02]  /*15f0*/  STL [R1+0x90], R0 ;  /* 0x0000900001007387 */ /* 0x0001e40000100800 */
.L_x_10573:
[----:B0-2---:R-:W0:Y:S02]  /*1600*/  LDC.64 R4, c[0x0][0xc88] ;  /* 0x00032200ff047b82 */ /* 0x005e240000000a00 */
[----:B0-----:R-:W-:-:S05]  /*1610*/  IMAD.WIDE R4, R99, 0x4, R4 ;  /* 0x0000000463047825 */ /* 0x001fca00078e0204 */
[----:B----4-:R-:W2:Y:S01]  /*1620*/  LDG.E R27, desc[UR42][R4.64] ;  /* 0x0000002a041b7981 */ /* 0x010ea2000c1e1900 */
[----:B------:R-:W-:Y:S05]  /*1630*/  YIELD ;  /* 0x0000000000007946 */ /* 0x000fea0003800000 */
[----:B------:R-:W-:Y:S01]  /*1640*/  ULDC.64 UR4, c[0x0][0xa28] ;  /* 0x00028a0000047ab9 */ /* 0x000fe20000000a00 */
[----:B------:R-:W-:Y:S01]  /*1650*/  ULDC.64 UR8, c[0x0][0xa18] ;  /* 0x0002860000087ab9 */ /* 0x000fe20000000a00 */
[----:B------:R-:W-:Y:S01]  /*1660*/  ISETP.NE.U32.AND P1, PT, RZ, UR4, PT ;  /* 0x00000004ff007c0c */ /* 0x000fe2000bf25070 */
[----:B------:R-:W-:Y:S01]  /*1670*/  ULDC.64 UR6, c[0x0][0xa08] ;  /* 0x0002820000067ab9 */ /* 0x000fe20000000a00 */
[----:B------:R-:W-:Y:S01]  /*1680*/  MOV R11, RZ ;  /* 0x000000ff000b7202 */ /* 0x000fe20000000f00 */
[----:B------:R-:W-:Y:S01]  /*1690*/  IMAD.MOV.U32 R83, RZ, RZ, RZ ;  /* 0x000000ffff537224 */ /* 0x000fe200078e00ff */
[----:B------:R-:W-:-:S02]  /*16a0*/  ISETP.NE.AND.EX P1, PT, RZ, UR5, PT, P1 ;  /* 0x00000005ff007c0c */ /* 0x000fc4000bf25310 */
[----:B------:R-:W-:-:S04]  /*16b0*/  ISETP.NE.U32.AND P0, PT, RZ, UR6, PT ;  /* 0x00000006ff007c0c */ /* 0x000fc8000bf05070 */
[----:B------:R-:W-:Y:S02]  /*16c0*/  ISETP.NE.AND.EX P0, PT, RZ, UR7, PT, P0 ;  /* 0x00000007ff007c0c */ /* 0x000fe4000bf05300 */
[----:B-12---:R-:W-:Y:S01]  /*16d0*/  SHF.R.S32.HI R0, RZ, 0x1f, R27 ;  /* 0x0000001fff007819 */ /* 0x006fe2000001141b */
[----:B------:R-:W-:-:S04]  /*16e0*/  IMAD.SHL.U32 R31, R27, 0x4, RZ ;  /* 0x000000041b1f7824 */ /* 0x000fc800078e00ff */
[C---:B------:R-:W-:Y:S01]  /*16f0*/  @P1 LEA R6, P2, R27.reuse, UR4, 0x2 ;  /* 0x000000041b061c11 */ /* 0x040fe2000f8410ff */
[----:B------:R0:W-:Y:S01]  /*1700*/  STL [R1+0x98], R27 ;  /* 0x0000981b01007387 */ /* 0x0001e20000100800 */
[C-C-:B------:R-:W-:Y:S02]  /*1710*/  SHF.L.U64.HI R30, R27.reuse, 0x2, R0.reuse ;  /* 0x000000021b1e7819 */ /* 0x140fe40000010200 */
[----:B------:R-:W-:Y:S01]  /*1720*/  @P1 LEA.HI.X R7, R27, UR5, R0, 0x2, P2 ;  /* 0x000000051b071c11 */ /* 0x000fe200090f1400 */
[----:B------:R-:W-:Y:S01]  /*1730*/  ULDC UR4, c[0x0][0x288] ;  /* 0x0000a20000047ab9 */ /* 0x000fe20000000800 */
[----:B------:R-:W-:Y:S01]  /*1740*/  ISETP.NE.U32.AND P2, PT, RZ, UR8, PT ;  /* 0x00000008ff007c0c */ /* 0x000fe2000bf45070 */
[----:B------:R0:W-:Y:S01]  /*1750*/  STL [R1+0xd8], R0 ;  /* 0x0000d80001007387 */ /* 0x0001e20000100800 */
[C---:B------:R-:W-:Y:S02]  /*1760*/  IADD3 R4, P3, R31.reuse, UR6, RZ ;  /* 0x000000061f047c10 */ /* 0x040fe4000ff7e0ff */
[----:B------:R-:W-:Y:S01]  /*1770*/  ISETP.NE.AND.EX P2, PT, RZ, UR9, PT, P2 ;  /* 0x00000009ff007c0c */ /* 0x000fe2000bf45320 */
[----:B------:R0:W5:Y:S01]  /*1780*/  @P1 LDG.E R11, desc[UR42][R6.64] ;  /* 0x0000002a060b1981 */ /* 0x000162000c1e1900 */
[----:B------:R-:W-:Y:S01]  /*1790*/  IMAD.U32 R100, RZ, RZ, UR4 ;  /* 0x00000004ff647e24 */ /* 0x000fe2000f8e00ff */
[C---:B------:R-:W-:Y:S01]  /*17a0*/  IADD3.X R5, R30.reuse, UR7, RZ, P3, !PT ;  /* 0x000000071e057c10 */ /* 0x040fe20009ffe4ff */
[----:B------:R-:W-:Y:S01]  /*17b0*/  ULDC.64 UR4, c[0x0][0x418] ;  /* 0x0001060000047ab9 */ /* 0x000fe20000000a00 */
[----:B------:R0:W-:Y:S04]  /*17c0*/  STL [R1+0x9c], R31 ;  /* 0x00009c1f01007387 */ /* 0x0001e80000100800 */
[----:B------:R0:W5:Y:S04]  /*17d0*/  @P0 LDG.E R83, desc[UR42][R4.64] ;  /* 0x0000002a04530981 */ /* 0x000168000c1e1900 */
[----:B------:R-:W-:Y:S01]  /*17e0*/  @P2 IADD3 R8, P1, R31, UR8, RZ ;  /* 0x000000081f082c10 */ /* 0x000fe2000ff3e0ff */
[----:B------:R-:W-:Y:S01]  /*17f0*/  UISETP.NE.U32.AND UP0, UPT, UR4, URZ, UPT ;  /* 0x0000003f0400728c */ /* 0x000fe2000bf05070 */
[----:B------:R0:W-:Y:S02]  /*1800*/  STL [R1+0xa0], R30 ;  /* 0x0000a01e01007387 */ /* 0x0001e40000100800 */
[----:B------:R-:W-:Y:S01]  /*1810*/  @P2 IADD3.X R9, R30, UR9, RZ, P1, !PT ;  /* 0x000000091e092c10 */ /* 0x000fe20008ffe4ff */
[----:B------:R-:W-:-:S04]  /*1820*/  ULDC UR4, c[0x0][0x424] ;  /* 0x0001090000047ab9 */ /* 0x000fc80000000800 */
[----:B------:R0:W5:Y:S01]  /*1830*/  @P2 LDG.E R100, desc[UR42][R8.64] ;  /* 0x0000002a08642981 */ /* 0x000162000c1e1900 */
[----:B------:R-:W-:-:S03]  /*1840*/  UISETP.NE.AND.EX UP0, UPT, UR5, URZ, UPT, UP0 ;  /* 0x0000003f0500728c */ /* 0x000fc6000bf05300 */
[----:B------:R-:W-:Y:S01]  /*1850*/  ULDC UR5, c[0x0][0x2f0] ;  /* 0x0000bc0000057ab9 */ /* 0x000fe20000000800 */
[----:B------:R-:W-:-:S04]  /*1860*/  USEL UR4, UR4, 0x1, UP0 ;  /* 0x0000000104047887 */ /* 0x000fc80008000000 */
[----:B------:R-:W-:-:S03]  /*1870*/  UIMAD UR4, UR4, UR5, URZ ;  /* 0x00000005040472a4 */ /* 0x000fc6000f8e023f */
[----:B------:R-:W-:Y:S02]  /*1880*/  ULDC UR5, c[0x0][0x348] ;  /* 0x0000d20000057ab9 */ /* 0x000fe40000000800 */
[----:B------:R-:W-:Y:S02]  /*1890*/  IMAD.U32 R24, RZ, RZ, UR5 ;  /* 0x00000005ff187e24 */ /* 0x000fe4000f8e00ff */
[----:B------:R-:W-:Y:S01]  /*18a0*/  IMAD.U32 R28, RZ, RZ, UR4 ;  /* 0x00000004ff1c7e24 */ /* 0x000fe2000f8e00ff */
[----:B0--3--:R-:W-:Y:S06]  /*18b0*/  @P2 BRA `(.L_x_10421) ;  /* 0x0000000000242947 */ /* 0x009fec0003800000 */
        /* <DEDUP_REMOVED lines=8> */
[----:B--2---:R-:W-:-:S07]  /*1940*/  IADD3 R100, -R100, R3, RZ ;  /* 0x0000000364647210 */ /* 0x004fce0007ffe1ff */
.L_x_10421:
[----:B------:R-:W-:Y:S01]  /*1950*/  ULDC.64 UR4, c[0x0][0xa20] ;  /* 0x0002880000047ab9 */ /* 0x000fe20000000a00 */
[----:B------:R0:W-:Y:S01]  /*1960*/  STL [R1+0xa4], R97 ;  /* 0x0000a46101007387 */ /* 0x0001e20000100800 */
[----:B------:R-:W-:Y:S02]  /*1970*/  ISETP.NE.U32.AND P1, PT, RZ, UR4, PT ;  /* 0x00000004ff007c0c */ /* 0x000fe4000bf25070 */
[C---:B------:R-:W-:Y:S02]  /*1980*/  LOP3.LUT R3, R98.reuse, 0xff000000, RZ, 0xc0, !PT ;  /* 0xff00000062037812 */ /* 0x040fe400078ec0ff */
[----:B------:R-:W-:Y:S02]  /*1990*/  ISETP.NE.AND.EX P1, PT, RZ, UR5, PT, P1 ;  /* 0x00000005ff007c0c */ /* 0x000fe4000bf25310 */
[----:B------:R-:W-:Y:S02]  /*19a0*/  LOP3.LUT R0, R98, 0xff0000, RZ, 0xc0, !PT ;  /* 0x00ff000062007812 */ /* 0x000fe400078ec0ff */
[----:B------:R-:W-:-:S02]  /*19b0*/  SHF.R.U32.HI R3, RZ, 0x8, R3 ;  /* 0x00000008ff037819 */ /* 0x000fc40000011603 */
[----:B------:R-:W-:Y:S02]  /*19c0*/  LOP3.LUT R137, R98, 0xffff, RZ, 0xc0, !PT ;  /* 0x0000ffff62897812 */ /* 0x000fe400078ec0ff */
[----:B------:R-:W-:-:S05]  /*19d0*/  LEA.HI R8, R0, R3, RZ, 0x10 ;  /* 0x0000000300087211 */ /* 0x000fca00078f80ff */
[----:B0-----:R-:W-:Y:S05]  /*19e0*/  @!P1 BRA `(.L_x_10422) ;  /* 0x0000000000109947 */ /* 0x001fea0003800000 */
[----:B------:R-:W-:-:S04]  /*19f0*/  IADD3 R28, P0, R31, UR4, RZ ;  /* 0x000000041f1c7c10 */ /* 0x000fc8000ff1e0ff */
[----:B------:R-:W-:-:S05]  /*1a00*/  IADD3.X R29, R30, UR5, RZ, P0, !PT ;  /* 0x000000051e1d7c10 */ /* 0x000fca00087fe4ff */
[----:B------:R0:W5:Y:S01]  /*1a10*/  LDG.E R28, desc[UR42][R28.64] ;  /* 0x0000002a1c1c7981 */ /* 0x000162000c1e1900 */
[----:B------:R-:W-:Y:S05]  /*1a20*/  BRA `(.L_x_10423) ;  /* 0x0000000000107947 */ /* 0x000fea0003800000 */
.L_x_10422:
[----:B------:R-:W-:Y:S05]  /*1a30*/  @!P0 BRA `(.L_x_10423) ;  /* 0x00000000000c8947 */ /* 0x000fea0003800000 */
[----:B------:R-:W2:Y:S04]  /*1a40*/  LDG.E R3, desc[UR42][R4.64] ;  /* 0x0000002a04037981 */ /* 0x000ea8000c1e1900 */
[----:B------:R-:W2:Y:S02]  /*1a50*/  LDG.E R28, desc[UR42][R4.64+0x4] ;  /* 0x0000042a041c7981 */ /* 0x000ea4000c1e1900 */
[----:B--2---:R-:W-:-:S07]  /*1a60*/  IMAD.IADD R28, R28, 0x1, -R3 ;  /* 0x000000011c1c7824 */ /* 0x004fce00078e0a03 */
.L_x_10423:
[----:B------:R-:W-:Y:S02]  /*1a70*/  ULDC.64 UR4, c[0x0][0xa10] ;  /* 0x0002840000047ab9 */ /* 0x000fe40000000a00 */
[----:B------:R-:W-:-:S04]  /*1a80*/  ISETP.NE.U32.AND P0, PT, RZ, UR4, PT ;  /* 0x00000004ff007c0c */ /* 0x000fc8000bf05070 */
[----:B------:R-:W-:Y:S01]  /*1a90*/  ISETP.NE.AND.EX P0, PT, RZ, UR5, PT, P0 ;  /* 0x00000005ff007c0c */ /* 0x000fe2000bf05300 */
[----:B------:R-:W-:Y:S02]  /*1aa0*/  ULDC.64 UR4, c[0x0][0xa30] ;  /* 0x00028c0000047ab9 */ /* 0x000fe40000000a00 */
[----:B------:R-:W-:-:S10]  /*1ab0*/  ISETP.NE.U32.AND P1, PT, RZ, UR4, PT ;  /* 0x00000004ff007c0c */ /* 0x000fd4000bf25070 */
[----:B------:R-:W1:Y:S01]  /*1ac0*/  @P0 LDC.64 R4, c[0x0][0xa10] ;  /* 0x00028400ff040b82 */ /* 0x000e620000000a00 */
[----:B------:R-:W-:Y:S01]  /*1ad0*/  ISETP.NE.AND.EX P1, PT, RZ, UR5, PT, P1 ;  /* 0x00000005ff007c0c */ /* 0x000fe2000bf25310 */
[----:B-1----:R-:W-:-:S05]  /*1ae0*/  @P0 IMAD.WIDE R4, R27, 0x4, R4 ;  /* 0x000000041b040825 */ /* 0x002fca00078e0204 */
[----:B------:R-:W2:Y:S04]  /*1af0*/  @P0 LDG.E R0, desc[UR42][R4.64] ;  /* 0x0000002a04000981 */ /* 0x000ea8000c1e1900 */
[----:B------:R-:W2:Y:S03]  /*1b00*/  @P0 LDG.E R3, desc[UR42][R4.64+0x4] ;  /* 0x0000042a04030981 */ /* 0x000ea6000c1e1900 */
[----:B------:R-:W-:Y:S01]  /*1b10*/  @P1 IADD3 R6, P2, R31, UR4, RZ ;  /* 0x000000041f061c10 */ /* 0x000fe2000ff5e0ff */
[----:B-----5:R-:W-:-:S03]  /*1b20*/  IMAD.MOV.U32 R95, RZ, RZ, R28 ;  /* 0x000000ffff5f7224 */ /* 0x020fc600078e001c */
[----:B------:R-:W-:-:S05]  /*1b30*/  @P1 IADD3.X R7, R30, UR5, RZ, P2, !PT ;  /* 0x000000051e071c10 */ /* 0x000fca00097fe4ff */
[----:B------:R1:W5:Y:S01]  /*1b40*/  @P1 LDG.E R95, desc[UR42][R6.64] ;  /* 0x0000002a065f1981 */ /* 0x000362000c1e1900 */
[----:B------:R-:W-:Y:S01]  /*1b50*/  LOP3.LUT R12, R8, 0xff, RZ, 0xc0, !PT ;  /* 0x000000ff080c7812 */ /* 0x000fe200078ec0ff */
[----:B------:R-:W-:Y:S01]  /*1b60*/  IMAD.IADD R11, R28, 0x1, -R11 ;  /* 0x000000011c0b7824 */ /* 0x000fe200078e0a0b */
[----:B------:R-:W-:Y:S01]  /*1b70*/  SHF.R.U32.HI R9, RZ, 0x10, R8 ;  /* 0x00000010ff097819 */ /* 0x000fe20000011608 */
[----:B------:R-:W-:Y:S01]  /*1b80*/  BSSY B0, `(.L_x_10424) ;  /* 0x000002b000007945 */ /* 0x000fe20003800000 */
[----:B------:R-:W-:Y:S01]  /*1b90*/  LOP3.LUT R19, R19, 0xfffffff7, RZ, 0xc0, !PT ;  /* 0xfffffff713137812 */ /* 0x000fe200078ec0ff */
[----:B------:R1:W-:Y:S04]  /*1ba0*/  STL [R1+0xb0], R12 ;  /* 0x0000b00c01007387 */ /* 0x0003e80000100800 */
[----:B------:R1:W-:Y:S01]  /*1bb0*/  STL [R1+0x94], R9 ;  /* 0x0000940901007387 */ /* 0x0003e20000100800 */
[----:B--2---:R-:W-:-:S05]  /*1bc0*/  @P0 IMAD.IADD R24, R3, 0x1, -R0 ;  /* 0x0000000103180824 */ /* 0x004fca00078e0a00 */
[----:B------:R-:W-:-:S04]  /*1bd0*/  IADD3 R102, R11, R24, RZ ;  /* 0x000000180b667210 */ /* 0x000fc80007ffe0ff */
[C---:B------:R-:W-:Y:S01]  /*1be0*/  ISETP.GE.AND P3, PT, R102.reuse, 0x1, PT ;  /* 0x000000016600780c */ /* 0x040fe20003f66270 */
[----:B------:R-:W-:-:S05]  /*1bf0*/  VIADD R0, R102, 0x7f ;  /* 0x0000007f66007836 */ /* 0x000fca0000000000 */
[----:B------:R-:W-:-:S04]  /*1c00*/  SHF.R.S32.HI R3, RZ, 0x1f, R0 ;  /* 0x0000001fff037819 */ /* 0x000fc80000011400 */
[----:B------:R-:W-:Y:S01]  /*1c10*/  LEA.HI R3, R3, R0, RZ, 0x7 ;  /* 0x0000000003037211 */ /* 0x000fe200078f38ff */
[----:B------:R-:W-:Y:S02]  /*1c20*/  IMAD.MOV.U32 R0, RZ, RZ, RZ ;  /* 0x000000ffff007224 */ /* 0x000fe400078e00ff */
[----:B------:R-:W-:Y:S02]  /*1c30*/  @P3 LOP3.LUT R19, R19, 0x8, RZ, 0xfc, !PT ;  /* 0x0000000813133812 */ /* 0x000fe400078efcff */
[----:B------:R-:W-:Y:S01]  /*1c40*/  SHF.R.S32.HI R99, RZ, 0x7, R3 ;  /* 0x00000007ff637819 */ /* 0x000fe20000011403 */
[----:B-1----:R-:W-:Y:S06]  /*1c50*/  @!P3 BRA `(.L_x_10425) ;  /* 0x000000000074b947 */ /* 0x002fec0003800000 */
[----:B------:R-:W-:Y:S01]  /*1c60*/  ISETP.NE.AND P0, PT, R9, RZ, PT ;  /* 0x000000ff0900720c */ /* 0x000fe20003f05270 */
[----:B------:R-:W-:-:S03]  /*1c70*/  ULDC UR4, c[0x0][0x9f0] ;  /* 0x00027c0000047ab9 */ /* 0x000fc60000000800 */
[----:B------:R-:W-:-:S04]  /*1c80*/  SEL R9, R9, UR4, P0 ;  /* 0x0000000409097c07 */ /* 0x000fc80008000000 */
[-C--:B------:R-:W-:Y:S02]  /*1c90*/  IABS R6, R9.reuse ;  /* 0x0000000900067213 */ /* 0x080fe40000000000 */
[----:B------:R-:W-:Y:S02]  /*1ca0*/  IADD3 R0, R99, -0x1, R9 ;  /* 0xffffffff63007810 */ /* 0x000fe40007ffe009 */
[----:B------:R-:W1:Y:S01]  /*1cb0*/  I2F.RP R3, R6 ;  /* 0x0000000600037306 */ /* 0x000e620000209400 */
[-C--:B------:R-:W-:Y:S02]  /*1cc0*/  IABS R10, R9.reuse ;  /* 0x00000009000a7213 */ /* 0x080fe40000000000 */
[----:B------:R-:W-:Y:S02]  /*1cd0*/  IABS R8, R0 ;  /* 0x0000000000087213 */ /* 0x000fe40000000000 */
[----:B------:R-:W-:-:S04]  /*1ce0*/  LOP3.LUT R0, R0, R9, RZ, 0x3c, !PT ;  /* 0x0000000900007212 */ /* 0x000fc800078e3cff */
[----:B------:R-:W-:Y:S01]  /*1cf0*/  ISETP.GE.AND P2, PT, R0, RZ, PT ;  /* 0x000000ff0000720c */ /* 0x000fe20003f46270 */
[----:B-1----:R-:W1:Y:S02]  /*1d00*/  MUFU.RCP R3, R3 ;  /* 0x0000000300037308 */ /* 0x002e640000001000 */
[----:B-1----:R-:W-:Y:S01]  /*1d10*/  VIADD R4, R3, 0xffffffe ;  /* 0x0ffffffe03047836 */ /* 0x002fe20000000000 */
[----:B------:R-:W-:-:S05]  /*1d20*/  IADD3 R3, RZ, -R10, RZ ;  /* 0x8000000aff037210 */ /* 0x000fca0007ffe0ff */
[----:B------:R1:W2:Y:S02]  /*1d30*/  F2I.FTZ.U32.TRUNC.NTZ R5, R4 ;  /* 0x0000000400057305 */ /* 0x0002a4000021f000 */
[----:B-1----:R-:W-:Y:S02]  /*1d40*/  IMAD.MOV.U32 R4, RZ, RZ, RZ ;  /* 0x000000ffff047224 */ /* 0x002fe400078e00ff */
[----:B--2---:R-:W-:-:S04]  /*1d50*/  IMAD.MOV R7, RZ, RZ, -R5 ;  /* 0x000000ffff077224 */ /* 0x004fc800078e0a05 */
        /* <DEDUP_REMOVED lines=13> */
.L_x_10425:
[----:B------:R-:W-:Y:S05]  /*1e30*/  BSYNC B0 ;  /* 0x0000000000007941 */ /* 0x000fea0003800000 */
.L_x_10424:
        /* <DEDUP_REMOVED lines=26> */
[----:B------:R-:W1:Y:S01]  /*1fe0*/  LDC.64 R14, c[0x4][R14] ;  /* 0x010000000e0e7b82 */ /* 0x000e620000000a00 */
        /* <DEDUP_REMOVED lines=8> */
[----:B01---5:R-:W-:Y:S05]  /*2070*/  CALL.ABS.NOINC R14 ;  /* 0x000000000e007343 */ /* 0x023fea0003c00000 */
.L_x_10428:
[----:B------:R-:W-:Y:S05]  /*2080*/  BSYNC B6 ;  /* 0x0000000000067941 */ /* 0x000fea0003800000 */
.L_x_10427:
        /* <DEDUP_REMOVED lines=20> */
.L_x_10430:
[----:B------:R-:W-:Y:S05]  /*21d0*/  BSYNC B6 ;  /* 0x0000000000067941 */ /* 0x000fea0003800000 */
.L_x_10429:
[----:B------:R-:W-:Y:S01]  /*21e0*/  ULDC.64 UR4, c[0x0][0x9f8] ;  /* 0x00027e0000047ab9 */ /* 0x000fe20000000a00 */
[----:B------:R-:W-:Y:S01]  /*21f0*/  IMAD.MOV.U32 R0, RZ, RZ, R27 ;  /* 0x000000ffff007224 */ /* 0x000fe200078e001b */
[----:B------:R-:W-:Y:S01]  /*2200*/  ISETP.NE.U32.AND P0, PT, RZ, UR4, PT ;  /* 0x00000004ff007c0c */ /* 0x000fe2000bf05070 */
[----:B------:R-:W2:Y:S01]  /*2210*/  LDL R27, [R1+0xdc] ;  /* 0x0000dc00011b7983 */ /* 0x000ea20000100800 */
[----:B------:R-:W1:Y:S02]  /*2220*/  LDC.64 R86, c[0x0][0x408] ;  /* 0x00010200ff567b82 */ /* 0x000e640000000a00 */
[----:B------:R-:W-:Y:S01]  /*2230*/  ISETP.NE.AND.EX P0, PT, RZ, UR5, PT, P0 ;  /* 0x00000005ff007c0c */ /* 0x000fe2000bf05300 */
[----:B------:R-:W3:Y:S01]  /*2240*/  S2R R20, SR_TID.X ;  /* 0x0000000000147919 */ /* 0x000ee20000002100 */
[----:B------:R-:W-:-:S04]  /*2250*/  SHF.R.S32.HI R11, RZ, 0x1f, R141 ;  /* 0x0000001fff0b7819 */ /* 0x000fc8000001148d */
[----:B------:R-:W4:Y:S07]  /*2260*/  LDC R9, c[0x0][0x3f4] ;  /* 0x0000fd00ff097b82 */ /* 0x000f2e0000000800 */
[----:B------:R-:W-:-:S04]  /*2270*/  @P0 IADD3 R4, P1, R31, UR4, RZ ;  /* 0x000000041f040c10 */ /* 0x000fc8000ff3e0ff */
[----:B------:R-:W-:-:S05]  /*2280*/  @P0 IADD3.X R5, R30, UR5, RZ, P1, !PT ;  /* 0x000000051e050c10 */ /* 0x000fca0008ffe4ff */
[----:B------:R0:W2:Y:S01]  /*2290*/  @P0 LDG.E R0, desc[UR42][R4.64] ;  /* 0x0000002a04000981 */ /* 0x0000a2000c1e1900 */
[----:B---3--:R-:W-:Y:S01]  /*22a0*/  VIADD R3, R20, 0xffffff80 ;  /* 0xffffff8014037836 */ /* 0x008fe20000000000 */
[----:B------:R-:W-:-:S04]  /*22b0*/  SHF.R.U32.HI R20, RZ, 0x7, R20 ;  /* 0x00000007ff147819 */ /* 0x000fc80000011614 */
[----:B------:R-:W-:Y:S02]  /*22c0*/  ISETP.NE.AND P6, PT, R20, 0x1, PT ;  /* 0x000000011400780c */ /* 0x000fe40003fc5270 */
[----:B------:R-:W-:-:S04]  /*22d0*/  SHF.R.S32.HI R6, RZ, 0x1f, R3 ;  /* 0x0000001fff067819 */ /* 0x000fc80000011403 */
[----:B------:R-:W-:Y:S01]  /*22e0*/  LEA.HI R6, R6, R3, RZ, 0x2 ;  /* 0x0000000306067211 */ /* 0x000fe200078f10ff */
[----:B------:R-:W-:-:S06]  /*22f0*/  VIADD R3, R16, 0x10 ;  /* 0x0000001010037836 */ /* 0x000fcc0000000000 */
[----:B------:R-:W-:Y:S05]  /*2300*/  @!P6 WARPSYNC.ALL ;  /* 0x000000000000e948 */ /* 0x000fea0003800000 */
[----:B------:R-:W-:Y:S02]  /*2310*/  ULDC UR4, c[0x0][0x2f4] ;  /* 0x0000bd0000047ab9 */ /* 0x000fe40000000800 */
[----:B------:R-:W-:Y:S02]  /*2320*/  ISETP.GE.AND P1, PT, R3, UR4, PT ;  /* 0x0000000403007c0c */ /* 0x000fe4000bf26270 */
[----:B------:R-:W-:Y:S02]  /*2330*/  ISETP.GE.AND P0, PT, R16, UR4, PT ;  /* 0x0000000410007c0c */ /* 0x000fe4000bf06270 */
[----:B0-----:R-:W-:-:S02]  /*2340*/  SEL R5, RZ, 0xffffffff, P1 ;  /* 0xffffffffff057807 */ /* 0x001fc40000800000 */
[--C-:B------:R-:W-:Y:S02]  /*2350*/  SHF.R.S32.HI R71, RZ, 0x2, R6.reuse ;  /* 0x00000002ff477819 */ /* 0x100fe40000011406 */
[----:B------:R-:W-:Y:S01]  /*2360*/  SHF.R.S32.HI R6, RZ, 0x1f, R6 ;  /* 0x0000001fff067819 */ /* 0x000fe20000011406 */
[----:B------:R-:W-:Y:S01]  /*2370*/  IMAD.SHL.U32 R5, R5, 0x2, RZ ;  /* 0x0000000205057824 */ /* 0x000fe200078e00ff */
[----:B------:R-:W-:Y:S02]  /*2380*/  SEL R4, RZ, 0x1, P0 ;  /* 0x00000001ff047807 */ /* 0x000fe40000000000 */
[----:B------:R-:W-:Y:S02]  /*2390*/  LEA.HI R6, R6, R71, RZ, 0x2 ;  /* 0x0000004706067211 */ /* 0x000fe400078f10ff */
[----:B------:R-:W-:Y:S01]  /*23a0*/  LOP3.LUT R5, R5, 0x2, R4, 0xe2, !PT ;  /* 0x0000000205057812 */ /* 0x000fe200078ee204 */
[----:B------:R-:W-:Y:S01]  /*23b0*/  VIADD R4, R16, 0x20 ;  /* 0x0000002010047836 */ /* 0x000fe20000000000 */
[----:B------:R-:W-:Y:S01]  /*23c0*/  LOP3.LUT R6, R6, 0xfffffffc, RZ, 0xc0, !PT ;  /* 0xfffffffc06067812 */ /* 0x000fe200078ec0ff */
[----:B-1----:R-:W-:Y:S01]  /*23d0*/  IMAD R8, R11, R86, RZ ;  /* 0x000000560b087224 */ /* 0x002fe200078e02ff */
[----:B------:R-:W-:-:S02]  /*23e0*/  ISETP.GE.AND P1, PT, R23, UR4, PT ;  /* 0x0000000417007c0c */ /* 0x000fc4000bf26270 */
[----:B------:R-:W-:Y:S01]  /*23f0*/  ISETP.GE.AND P0, PT, R4, UR4, PT ;  /* 0x0000000404007c0c */ /* 0x000fe2000bf06270 */
[----:B------:R-:W-:Y:S01]  /*2400*/  IMAD R13, R141, R87, R8 ;  /* 0x000000578d0d7224 */ /* 0x000fe200078e0208 */
[----:B------:R-:W-:Y:S02]  /*2410*/  IADD3 R71, R71, -R6, RZ ;  /* 0x8000000647477210 */ /* 0x000fe40007ffe0ff */
[----:B------:R-:W0:Y:S01]  /*2420*/  LDC.64 R6, c[0x0][0x3f8] ;  /* 0x0000fe00ff067b82 */ /* 0x000e220000000a00 */
[----:B------:R-:W-:Y:S02]  /*2430*/  SEL R10, RZ, 0x8, P1 ;  /* 0x00000008ff0a7807 */ /* 0x000fe40000800000 */
[----:B------:R-:W-:Y:S02]  /*2440*/  SEL R8, RZ, 0x4, P0 ;  /* 0x00000004ff087807 */ /* 0x000fe40000000000 */
[----:B------:R-:W-:Y:S02]  /*2450*/  ISETP.GE.AND P0, PT, R22, UR4, PT ;  /* 0x0000000416007c0c */ /* 0x000fe4000bf06270 */
[----:B------:R-:W-:-:S02]  /*2460*/  LOP3.LUT R5, R10, R5, R8, 0xfe, !PT ;  /* 0x000000050a057212 */ /* 0x000fc400078efe08 */
[----:B------:R-:W-:Y:S02]  /*2470*/  SEL R8, RZ, 0x10, P0 ;  /* 0x00000010ff087807 */ /* 0x000fe40000000000 */
[----:B------:R-:W-:Y:S02]  /*2480*/  LOP3.LUT P0, RZ, R71, 0x2, RZ, 0xc0, !PT ;  /* 0x0000000247ff7812 */ /* 0x000fe4000780c0ff */
[----:B------:R-:W-:Y:S02]  /*2490*/  LOP3.LUT R19, R19, 0xfffffffb, RZ, 0xc0, !PT ;  /* 0xfffffffb13137812 */ /* 0x000fe400078ec0ff */
[----:B------:R-:W-:Y:S01]  /*24a0*/  SHF.R.S32.HI R139, RZ, 0x1f, R138 ;  /* 0x0000001fff8b7819 */ /* 0x000fe2000001148a */
[----:B------:R-:W-:Y:S01]  /*24b0*/  IMAD.WIDE.U32 R60, R141, R86, R16 ;  /* 0x000000568d3c7225 */ /* 0x000fe200078e0010 */
[----:B------:R-:W-:-:S03]  /*24c0*/  LOP3.LUT R21, R5, R8, RZ, 0xfc, !PT ;  /* 0x0000000805157212 */ /* 0x000fc600078efcff */
[----:B------:R-:W-:-:S04]  /*24d0*/  IMAD.WIDE.U32 R62, R141, R86, R138 ;  /* 0x000000568d3e7225 */ /* 0x000fc800078e008a */
[----:B------:R-:W-:Y:S02]  /*24e0*/  @P0 LOP3.LUT R19, R19, 0x4, RZ, 0xfc, !PT ;  /* 0x0000000413130812 */ /* 0x000fe400078efcff */
[-C--:B----4-:R-:W-:Y:S01]  /*24f0*/  ISETP.GE.AND P0, PT, R16, R9.reuse, PT ;  /* 0x000000091000720c */ /* 0x090fe20003f06270 */
[----:B0-----:R-:W-:Y:S01]  /*2500*/  IMAD R8, R11, R6, RZ ;  /* 0x000000060b087224 */ /* 0x001fe200078e02ff */
[-C--:B------:R-:W-:Y:S02]  /*2510*/  ISETP.GE.AND P2, PT, R3, R9.reuse, PT ;  /* 0x000000090300720c */ /* 0x080fe40003f46270 */
[----:B------:R-:W-:Y:S01]  /*2520*/  SEL R5, R9, RZ, P0 ;  /* 0x000000ff09057207 */ /* 0x000fe20000000000 */
[----:B------:R-:W-:Y:S02]  /*2530*/  IMAD.IADD R61, R61, 0x1, R13 ;  /* 0x000000013d3d7824 */ /* 0x000fe400078e020d */
[----:B------:R-:W-:Y:S01]  /*2540*/  IMAD.IADD R63, R13, 0x1, R63 ;  /* 0x000000010d3f7824 */ /* 0x000fe200078e023f */
[----:B------:R-:W-:Y:S01]  /*2550*/  ISETP.GE.AND P1, PT, R4, R9, PT ;  /* 0x000000090400720c */ /* 0x000fe20003f26270 */
[----:B------:R-:W-:Y:S01]  /*2560*/  IMAD R13, R141, R7, R8 ;  /* 0x000000078d0d7224 */ /* 0x000fe200078e0208 */
[C---:B------:R-:W-:Y:S01]  /*2570*/  SEL R8, R9.reuse, RZ, P2 ;  /* 0x000000ff09087207 */ /* 0x040fe20001000000 */
[----:B------:R-:W-:Y:S01]  /*2580*/  IMAD.IADD R5, R16, 0x1, R5 ;  /* 0x0000000110057824 */ /* 0x000fe200078e0205 */
[----:B------:R-:W-:-:S03]  /*2590*/  SEL R11, R9, RZ, P1 ;  /* 0x000000ff090b7207 */ /* 0x000fc60000800000 */
[----:B------:R-:W-:Y:S01]  /*25a0*/  IMAD.IADD R10, R3, 0x1, R8 ;  /* 0x00000001030a7824 */ /* 0x000fe200078e0208 */
[----:B------:R-:W-:Y:S01]  /*25b0*/  SHF.R.S32.HI R8, RZ, 0x1f, R5 ;  /* 0x0000001fff087819 */ /* 0x000fe20000011405 */
[-C--:B------:R-:W-:Y:S01]  /*25c0*/  IMAD.WIDE.U32 R64, R141, R6.reuse, R16 ;  /* 0x000000068d407225 */ /* 0x080fe200078e0010 */
[----:B------:R-:W-:Y:S02]  /*25d0*/  LOP3.LUT R19, R19, 0xfffffffe, RZ, 0xc0, !PT ;  /* 0xfffffffe13137812 */ /* 0x000fe400078ec0ff */
[-C--:B------:R-:W-:Y:S01]  /*25e0*/  LEA.HI R70, R8, R5.reuse, RZ, 0x3 ;  /* 0x0000000508467211 */ /* 0x080fe200078f18ff */
[----:B------:R-:W-:Y:S01]  /*25f0*/  IMAD.IADD R12, R4, 0x1, R11 ;  /* 0x00000001040c7824 */ /* 0x000fe200078e020b */
[----:B------:R-:W-:Y:S01]  /*2600*/  SHF.R.S32.HI R11, RZ, 0x1f, R10 ;  /* 0x0000001fff0b7819 */ /* 0x000fe2000001140a */
[----:B------:R-:W-:Y:S01]  /*2610*/  IMAD.WIDE.U32 R66, R141, R6, R138 ;  /* 0x000000068d427225 */ /* 0x000fe200078e008a */
[----:B------:R-:W-:Y:S02]  /*2620*/  LEA.HI R5, R8, R5, RZ, 0x5 ;  /* 0x0000000508057211 */ /* 0x000fe400078f28ff */
[----:B------:R-:W-:Y:S01]  /*2630*/  @P2 LOP3.LUT R19, R19, 0x1, RZ, 0xfc, !PT ;  /* 0x0000000113132812 */ /* 0x000fe200078efcff */
[----:B------:R-:W-:Y:S01]  /*2640*/  IMAD.IADD R67, R13, 0x1, R67 ;  /* 0x000000010d437824 */ /* 0x000fe200078e0243 */
[----:B------:R-:W-:-:S02]  /*2650*/  IADD3 R65, R65, R13, RZ ;  /* 0x0000000d41417210 */ /* 0x000fc40007ffe0ff */
[CC--:B------:R-:W-:Y:S02]  /*2660*/  LEA.HI R69, R11.reuse, R10.reuse, RZ, 0x3 ;  /* 0x0000000a0b457211 */ /* 0x0c0fe400078f18ff */
[----:B------:R-:W-:Y:S02]  /*2670*/  SHF.R.S32.HI R13, RZ, 0x1f, R12 ;  /* 0x0000001fff0d7819 */ /* 0x000fe4000001140c */
[----:B------:R-:W-:Y:S02]  /*2680*/  LEA.HI R10, R11, R10, RZ, 0x5 ;  /* 0x0000000a0b0a7211 */ /* 0x000fe400078f28ff */
[----:B------:R-:W-:Y:S02]  /*2690*/  SHF.L.U32 R8, R5, 0x7, RZ ;  /* 0x0000000705087819 */ /* 0x000fe400000006ff */
[----:B------:R-:W-:Y:S02]  /*26a0*/  LOP3.LUT R5, R143, 0x18, R70, 0xf8, !PT ;  /* 0x000000188f057812 */ /* 0x000fe400078ef846 */
[----:B------:R-:W-:Y:S01]  /*26b0*/  LOP3.LUT R19, R19, 0xfffffffd, RZ, 0xc0, !PT ;  /* 0xfffffffd13137812 */ /* 0x000fe200078ec0ff */
[----:B------:R-:W-:Y:S01]  /*26c0*/  IMAD.SHL.U32 R10, R10, 0x80, RZ ;  /* 0x000000800a0a7824 */ /* 0x000fe200078e00ff */
[----:B------:R-:W-:-:S02]  /*26d0*/  LEA.HI R68, R13, R12, RZ, 0x3 ;  /* 0x0000000c0d447211 */ /* 0x000fc400078f18ff */
[----:B------:R-:W-:Y:S02]  /*26e0*/  LEA.HI R12, R13, R12, RZ, 0x5 ;  /* 0x0000000c0d0c7211 */ /* 0x000fe400078f28ff */
[----:B-----5:R-:W-:Y:S02]  /*26f0*/  SHF.R.S32.HI R15, RZ, 0x1f, R95 ;  /* 0x0000001fff0f7819 */ /* 0x020fe4000001145f */
[----:B------:R-:W-:Y:S02]  /*2700*/  LOP3.LUT R8, R8, 0xfffff000, RZ, 0xc0, !PT ;  /* 0xfffff00008087812 */ /* 0x000fe400078ec0ff */
[----:B------:R-:W-:Y:S02]  /*2710*/  LOP3.LUT R5, R5, R144, RZ, 0x3c, !PT ;  /* 0x0000009005057212 */ /* 0x000fe400078e3cff */
[----:B------:R-:W-:Y:S02]  /*2720*/  @P1 LOP3.LUT R19, R19, 0x2, RZ, 0xfc, !PT ;  /* 0x0000000213131812 */ /* 0x000fe400078efcff */
[----:B------:R-:W-:-:S02]  /*2730*/  LOP3.LUT R11, R143, 0x18, R69, 0xf8, !PT ;  /* 0x000000188f0b7812 */ /* 0x000fc400078ef845 */
[----:B------:R-:W-:Y:S01]  /*2740*/  ISETP.GE.AND P1, PT, R136, UR4, PT ;  /* 0x0000000488007c0c */ /* 0x000fe2000bf26270 */
[----:B------:R-:W-:Y:S01]  /*2750*/  IMAD.SHL.U32 R12, R12, 0x80, RZ ;  /* 0x000000800c0c7824 */ /* 0x000fe200078e00ff */
[----:B------:R-:W-:Y:S01]  /*2760*/  IADD3 R94, R5, R8, R153 ;  /* 0x00000008055e7210 */ /* 0x000fe20007ffe099 */
[C---:B------:R-:W-:Y:S01]  /*2770*/  IMAD R8, R15.reuse, R6, RZ ;  /* 0x000000060f087224 */ /* 0x040fe200078e02ff */
[----:B------:R-:W-:Y:S01]  /*2780*/  LOP3.LUT R10, R10, 0xfffff000, RZ, 0xc0, !PT ;  /* 0xfffff0000a0a7812 */ /* 0x000fe200078ec0ff */
[----:B------:R-:W-:Y:S01]  /*2790*/  IMAD R14, R15, R86, RZ ;  /* 0x000000560f0e7224 */ /* 0x000fe200078e02ff */
[----:B------:R-:W-:Y:S02]  /*27a0*/  LOP3.LUT R11, R11, R144, RZ, 0x3c, !PT ;  /* 0x000000900b0b7212 */ /* 0x000fe400078e3cff */
[----:B------:R-:W-:Y:S02]  /*27b0*/  IADD3 R101, R20, 0x8, RZ ;  /* 0x0000000814657810 */ /* 0x000fe40007ffe0ff */
[----:B------:R-:W-:-:S02]  /*27c0*/  LOP3.LUT R13, R143, 0x18, R68, 0xf8, !PT ;  /* 0x000000188f0d7812 */ /* 0x000fc400078ef844 */
[----:B------:R-:W-:Y:S01]  /*27d0*/  SEL R20, RZ, 0x20, P1 ;  /* 0x00000020ff147807 */ /* 0x000fe20000800000 */
[----:B------:R-:W-:Y:S01]  /*27e0*/  IMAD R73, R95, R7, R8 ;  /* 0x000000075f497224 */ /* 0x000fe200078e0208 */
[----:B------:R-:W-:Y:S01]  /*27f0*/  IADD3 R93, R11, R10, R153 ;  /* 0x0000000a0b5d7210 */ /* 0x000fe20007ffe099 */
[----:B------:R-:W-:Y:S01]  /*2800*/  IMAD.WIDE.U32 R64, R95, R6, R64 ;  /* 0x000000065f407225 */ /* 0x000fe200078e0040 */
[----:B------:R-:W-:Y:S02]  /*2810*/  LOP3.LUT R12, R12, 0xfffff000, RZ, 0xc0, !PT ;  /* 0xfffff0000c0c7812 */ /* 0x000fe400078ec0ff */
[----:B------:R-:W-:Y:S01]  /*2820*/  LOP3.LUT R13, R13, R144, RZ, 0x3c, !PT ;  /* 0x000000900d0d7212 */ /* 0x000fe200078e3cff */
[----:B------:R-:W-:Y:S01]  /*2830*/  IMAD.WIDE.U32 R66, R95, R6, R66 ;  /* 0x000000065f427225 */ /* 0x000fe200078e0042 */
[----:B------:R-:W-:Y:S02]  /*2840*/  LOP3.LUT R8, R70, 0xfffffff8, RZ, 0xc0, !PT ;  /* 0xfffffff846087812 */ /* 0x000fe400078ec0ff */
[----:B------:R-:W-:Y:S01]  /*2850*/  LOP3.LUT R10, R68, 0xfffffff8, RZ, 0xc0, !PT ;  /* 0xfffffff8440a7812 */ /* 0x000fe200078ec0ff */
[----:B------:R-:W-:Y:S01]  /*2860*/  IMAD.SHL.U32 R98, R9, 0x2, RZ ;  /* 0x0000000209627824 */ /* 0x000fe200078e00ff */
[----:B------:R-:W-:Y:S01]  /*2870*/  LOP3.LUT R9, R69, 0xfffffff8, RZ, 0xc0, !PT ;  /* 0xfffffff845097812 */ /* 0x000fe200078ec0ff */
[----:B------:R-:W-:Y:S01]  /*2880*/  IMAD R11, R95, R87, R14 ;  /* 0x000000575f0b7224 */ /* 0x000fe200078e020e */
[----:B------:R-:W-:Y:S01]  /*2890*/  LOP3.LUT R20, R21, R20, RZ, 0xfc, !PT ;  /* 0x0000001415147212 */ /* 0x000fe200078efcff */
[----:B------:R-:W-:Y:S01]  /*28a0*/  IMAD.WIDE.U32 R60, R95, R86, R60 ;  /* 0x000000565f3c7225 */ /* 0x000fe200078e003c */
[----:B------:R-:W-:-:S03]  /*28b0*/  SHF.L.U64.HI R88, R6, 0x7, R7 ;  /* 0x0000000706587819 */ /* 0x000fc60000010207 */
[----:B------:R-:W-:Y:S01]  /*28c0*/  IMAD.WIDE.U32 R62, R95, R86, R62 ;  /* 0x000000565f3e7225 */ /* 0x000fe200078e003e */
[C---:B------:R-:W-:Y:S02]  /*28d0*/  SHF.L.U64.HI R87, R86.reuse, 0x7, R87 ;  /* 0x0000000756577819 */ /* 0x040fe40000010257 */
[----:B------:R-:W-:Y:S01]  /*28e0*/  IADD3 R92, R13, R12, R153 ;  /* 0x0000000c0d5c7210 */ /* 0x000fe20007ffe099 */
[----:B------:R-:W-:Y:S01]  /*28f0*/  IMAD.SHL.U32 R5, R86, 0x80, RZ ;  /* 0x0000008056057824 */ /* 0x000fe200078e00ff */
[----:B------:R-:W-:Y:S01]  /*2900*/  SHF.R.S32.HI R91, RZ, 0x1f, R8 ;  /* 0x0000001fff5b7819 */ /* 0x000fe20000011408 */
[----:B------:R-:W-:Y:S01]  /*2910*/  IMAD.IADD R81, R65, 0x1, R73 ;  /* 0x0000000141517824 */ /* 0x000fe200078e0249 */
[----:B------:R-:W-:Y:S01]  /*2920*/  IADD3 R73, R73, R67, RZ ;  /* 0x0000004349497210 */ /* 0x000fe20007ffe0ff */
[----:B------:R-:W-:Y:S01]  /*2930*/  IMAD.IADD R83, R83, 0x1, R28 ;  /* 0x0000000153537824 */ /* 0x000fe200078e021c */
[----:B------:R-:W-:Y:S01]  /*2940*/  SHF.R.S32.HI R90, RZ, 0x1f, R9 ;  /* 0x0000001fff5a7819 */ /* 0x000fe20000011409 */
[----:B------:R-:W-:Y:S01]  /*2950*/  IMAD.SHL.U32 R6, R6, 0x80, RZ ;  /* 0x0000008006067824 */ /* 0x000fe200078e00ff */
[----:B------:R-:W-:Y:S01]  /*2960*/  SHF.R.S32.HI R89, RZ, 0x1f, R10 ;  /* 0x0000001fff597819 */ /* 0x000fe2000001140a */
[----:B------:R-:W-:Y:S01]  /*2970*/  IMAD.IADD R82, R61, 0x1, R11 ;  /* 0x000000013d527824 */ /* 0x000fe200078e020b */
[----:B------:R-:W-:Y:S01]  /*2980*/  LOP3.LUT R21, R21, 0x1, RZ, 0xc0, !PT ;  /* 0x0000000115157812 */ /* 0x000fe200078ec0ff */
[----:B------:R-:W-:Y:S01]  /*2990*/  IMAD.IADD R74, R11, 0x1, R63 ;  /* 0x000000010b4a7824 */ /* 0x000fe200078e023f */
[C---:B------:R-:W-:Y:S01]  /*29a0*/  LOP3.LUT R52, R20.reuse, 0x4, RZ, 0xc0, !PT ;  /* 0x0000000414347812 */ /* 0x040fe200078ec0ff */
[----:B--2---:R-:W-:Y:S01]  /*29b0*/  IMAD R7, R27, 0xc0, R141 ;  /* 0x000000c01b077824 */ /* 0x004fe200078e028d */
[----:B------:R-:W-:-:S02]  /*29c0*/  LOP3.LUT R27, R20, 0x2, RZ, 0xc0, !PT ;  /* 0x00000002141b7812 */ /* 0x000fc400078ec0ff */
[----:B------:R-:W-:Y:S01]  /*29d0*/  SHF.R.S32.HI R86, RZ, 0x1f, R0 ;  /* 0x0000001fff567819 */ /* 0x000fe20000011400 */
[----:B------:R-:W-:Y:S06]  /*29e0*/  @!P6 BAR.SYNC.DEFER_BLOCKING 0x9, 0x100 ;  /* 0x024400000000eb1d */ /* 0x000fec0000010000 */
.L_x_10489:
[----:B--2---:R-:W2:Y:S01]  /*29f0*/  LDL R30, [R1+0x88] ;  /* 0x00008800011e7983 */ /* 0x004ea20000100800 */
[----:B0-----:R-:W0:Y:S01]  /*2a00*/  LDC R76, c[0x0][0x430] ;  /* 0x00010c00ff4c7b82 */ /* 0x001e220000000800 */
[----:B------:R-:W-:Y:S02]  /*2a10*/  VIADD R11, R25, 0xffffffff ;  /* 0xffffffff190b7836 */ /* 0x000fe40000000000 */
[----:B------:R-:W-:Y:S02]  /*2a20*/  IMAD.MOV.U32 R75, RZ, RZ, RZ ;  /* 0x000000ffff4b7224 */ /* 0x000fe400078e00ff */
[----:B------:R-:W-:-:S03]  /*2a30*/  IMAD R14, R11, 0x80, R7 ;  /* 0x000000800b0e7824 */ /* 0x000fc600078e0207 */
[----:B-1----:R-:W1:Y:S01]  /*2a40*/  LDC R96, c[0x0][0x3f4] ;  /* 0x0000fd00ff607b82 */ /* 0x002e620000000800 */
[----:B------:R-:W-:-:S04]  /*2a50*/  IMAD.IADD R31, R83, 0x1, R14 ;  /* 0x00000001531f7824 */ /* 0x000fc800078e020e */
[----:B------:R-:W-:Y:S01]  /*2a60*/  IMAD.MOV.U32 R28, RZ, RZ, R31 ;  /* 0x000000ffff1c7224 */ /* 0x000fe200078e001f */
[----:B0-----:R-:W-:-:S13]  /*2a70*/  ISETP.NE.AND P1, PT, R76, 0x1, PT ;  /* 0x000000014c00780c */ /* 0x001fda0003f25270 */
[----:B------:R-:W0:Y:S08]  /*2a80*/  @P1 LDC R12, c[0x0][0x434] ;  /* 0x00010d00ff0c1b82 */ /* 0x000e300000000800 */
[----:B---3--:R-:W3:Y:S01]  /*2a90*/  @P1 LDC R13, c[0x0][0x438] ;  /* 0x00010e00ff0d1b82 */ /* 0x008ee20000000800 */
[----:B0-----:R-:W-:-:S05]  /*2aa0*/  @P1 IMAD.HI.U32 R12, R31, R12, RZ ;  /* 0x0000000c1f0c1227 */ /* 0x001fca00078e00ff */
[----:B---3--:R-:W-:Y:S02]  /*2ab0*/  @P1 SHF.R.U32.HI R28, RZ, R13, R12 ;  /* 0x0000000dff1c1219 */ /* 0x008fe4000001160c */
[----:B------:R-:W-:-:S04]  /*2ac0*/  ISETP.GE.AND P1, PT, R14, R24, PT ;  /* 0x000000180e00720c */ /* 0x000fc80003f26270 */
[----:B------:R-:W-:-:S13]  /*2ad0*/  ISETP.GT.OR P1, PT, R7, 0x7f, P1 ;  /* 0x0000007f0700780c */ /* 0x000fda0000f24670 */
[----:B------:R-:W0:Y:S01]  /*2ae0*/  @!P1 LDC.64 R14, c[0x0][0x428] ;  /* 0x00010a00ff0e9b82 */ /* 0x000e220000000a00 */
[----:B------:R-:W-:-:S07]  /*2af0*/  @!P1 SHF.R.S32.HI R29, RZ, 0x1f, R28 ;  /* 0x0000001fff1d9819 */ /* 0x000fce000001141c */
[----:B------:R-:W3:Y:S01]  /*2b00*/  @!P1 LDC.64 R12, c[0x0][0x418] ;  /* 0x00010600ff0c9b82 */ /* 0x000ee20000000a00 */
[----:B------:R-:W-:Y:S01]  /*2b10*/  LOP3.LUT P3, RZ, R71, 0x2, RZ, 0xc0, !PT ;  /* 0x0000000247ff7812 */ /* 0x000fe2000786c0ff */
[----:B0-----:R-:W-:-:S04]  /*2b20*/  @!P1 IMAD R25, R86, R14, RZ ;  /* 0x0000000e56199224 */ /* 0x001fc800078e02ff */
[C---:B------:R-:W-:Y:S02]  /*2b30*/  @!P1 IMAD R25, R0.reuse, R15, R25 ;  /* 0x0000000f00199224 */ /* 0x040fe400078e0219 */
[----:B------:R-:W-:-:S05]  /*2b40*/  @!P1 IMAD.WIDE.U32 R14, R0, R14, R28 ;  /* 0x0000000e000e9225 */ /* 0x000fca00078e001c */
[----:B------:R-:W-:Y:S02]  /*2b50*/  @!P1 IADD3 R15, R15, R25, RZ ;  /* 0x000000190f0f9210 */ /* 0x000fe40007ffe0ff */
[----:B---3--:R-:W-:-:S04]  /*2b60*/  @!P1 LEA R12, P2, R14, R12, 0x2 ;  /* 0x0000000c0e0c9211 */ /* 0x008fc800078410ff */
[----:B------:R-:W-:Y:S02]  /*2b70*/  @!P1 LEA.HI.X R13, R14, R13, R15, 0x2, P2 ;  /* 0x0000000d0e0d9211 */ /* 0x000fe400010f140f */
[----:B-1----:R-:W-:Y:S01]  /*2b80*/  ISETP.GE.AND P2, PT, R96, 0x1, PT ;  /* 0x000000016000780c */ /* 0x002fe20003f46270 */
[----:B------:R-:W-:Y:S01]  /*2b90*/  IMAD.MOV R15, RZ, RZ, -R28 ;  /* 0x000000ffff0f7224 */ /* 0x000fe200078e0a1c */
[----:B------:R-:W-:Y:S05]  /*2ba0*/  YIELD ;  /* 0x0000000000007946 */ /* 0x000fea0003800000 */
[----:B------:R-:W-:Y:S01]  /*2bb0*/  IMAD R76, R76, R15, R31 ;  /* 0x0000000f4c4c7224 */ /* 0x000fe200078e021f */
[----:B------:R-:W-:Y:S01]  /*2bc0*/  BSSY B0, `(.L_x_10431) ;  /* 0x0000416000007945 */ /* 0x000fe20003800000 */
[----:B------:R0:W5:Y:S01]  /*2bd0*/  @!P1 LDG.E R75, desc[UR42][R12.64] ;  /* 0x0000002a0c4b9981 */ /* 0x000162000c1e1900 */
[----:B------:R-:W-:Y:S01]  /*2be0*/  ISETP.GT.AND P1, PT, R11, R72, PT ;  /* 0x000000480b00720c */ /* 0x000fe20003f24270 */
[----:B------:R-:W-:-:S02]  /*2bf0*/  IMAD.MOV.U32 R25, RZ, RZ, R11 ;  /* 0x000000ffff197224 */ /* 0x000fc400078e000b */
[----:B--2---:R-:W-:-:S04]  /*2c00*/  IMAD R55, R18, 0x3000, R30 ;  /* 0x0000300012377824 */ /* 0x004fc800078e021e */
[C---:B------:R-:W-:Y:S02]  /*2c10*/  VIADD R15, R55.reuse, 0x10 ;  /* 0x00000010370f7836 */ /* 0x040fe40000000000 */
[C---:B------:R-:W-:Y:S01]  /*2c20*/  @P3 VIADD R15, R55.reuse, 0xfffffff0 ;  /* 0xfffffff0370f3836 */ /* 0x040fe20000000000 */
[----:B------:R-:W-:-:S03]  /*2c30*/  LEA R55, R55, R26, 0x1 ;  /* 0x0000001a37377211 */ /* 0x000fc600078e08ff */
[----:B------:R-:W-:Y:S01]  /*2c40*/  IMAD R54, R15, 0x2, R26 ;  /* 0x000000020f367824 */ /* 0x000fe200078e021a */
[----:B0-----:R-:W-:Y:S06]  /*2c50*/  @!P2 BRA `(.L_x_10432) ;  /* 0x0000003c0008a947 */ /* 0x001fec0003800000 */
[----:B------:R-:W-:Y:S01]  /*2c60*/  SHF.R.S32.HI R77, RZ, 0x1f, R76 ;  /* 0x0000001fff4d7819 */ /* 0x000fe2000001144c */
[----:B------:R-:W-:Y:S01]  /*2c70*/  ULDC.64 UR4, c[0x0][0x300] ;  /* 0x0000c00000047ab9 */ /* 0x000fe20000000a00 */
[----:B-----5:R-:W-:Y:S01]  /*2c80*/  SHF.R.S32.HI R78, RZ, 0x1f, R75 ;  /* 0x0000001fff4e7819 */ /* 0x020fe2000001144b */
[----:B------:R-:W-:Y:S01]  /*2c90*/  IMAD.WIDE.U32 R12, R76, UR4, RZ ;  /* 0x000000044c0c7c25 */ /* 0x000fe2000f8e00ff */
[----:B------:R-:W-:-:S03]  /*2ca0*/  ULDC.64 UR6, c[0x0][0x2e8] ;  /* 0x0000ba0000067ab9 */ /* 0x000fc60000000a00 */
        /* <DEDUP_REMOVED lines=10> */
[----:B------:R-:W-:Y:S02]  /*2d50*/  IMAD.IADD R13, R13, 0x1, R15 ;  /* 0x000000010d0d7824 */ /* 0x000fe400078e020f */
[----:B------:R-:W-:Y:S02]  /*2d60*/  IMAD R14, R87, R25, RZ ;  /* 0x00000019570e7224 */ /* 0x000fe400078e02ff */
[----:B------:R-:W-:Y:S01]  /*2d70*/  IMAD.WIDE.U32 R12, R137, UR4, R12 ;  /* 0x00000004890c7c25 */ /* 0x000fe2000f8e000c */
[----:B------:R-:W-:-:S03]  /*2d80*/  ULDC.U8 UR4, c[0x0][0x410] ;  /* 0x0001040000047ab9 */ /* 0x000fc60000000000 */
[----:B------:R-:W-:Y:S01]  /*2d90*/  IMAD R57, R137, UR5, R13 ;  /* 0x0000000589397c24 */ /* 0x000fe2000f8e020d */
[----:B------:R-:W-:Y:S01]  /*2da0*/  LEA R56, P2, R12, UR6, 0x1 ;  /* 0x000000060c387c11 */ /* 0x000fe2000f8408ff */
[----:B------:R-:W-:-:S03]  /*2db0*/  IMAD R13, R88, R25, RZ ;  /* 0x00000019580d7224 */ /* 0x000fc600078e02ff */
[----:B------:R-:W-:Y:S02]  /*2dc0*/  LEA.HI.X R57, R12, UR7, R57, 0x1, P2 ;  /* 0x000000070c397c11 */ /* 0x000fe400090f0c39 */
[----:B------:R-:W-:Y:S02]  /*2dd0*/  ISETP.NE.AND P2, PT, RZ, UR4, PT ;  /* 0x00000004ff007c0c */ /* 0x000fe4000bf45270 */
[----:B------:R-:W-:-:S05]  /*2de0*/  SHF.R.S32.HI R12, RZ, 0x1f, R25 ;  /* 0x0000001fff0c7819 */ /* 0x000fca0000011419 */
[C---:B------:R-:W-:Y:S02]  /*2df0*/  IMAD R53, R12.reuse, R5, R14 ;  /* 0x000000050c357224 */ /* 0x040fe400078e020e */
[----:B------:R-:W-:Y:S02]  /*2e00*/  IMAD R29, R12, R6, R13 ;  /* 0x000000060c1d7224 */ /* 0x000fe400078e020d */
[----:B------:R-:W-:-:S04]  /*2e10*/  IMAD.WIDE.U32 R14, R6, R25, RZ ;  /* 0x00000019060e7225 */ /* 0x000fc800078e00ff */
        /* <DEDUP_REMOVED lines=19> */
[----:B------:R-:W2:Y:S04]  /*2f50*/  LDL R85, [R1+0x54] ;  /* 0x0000540001557983 */ /* 0x000ea80000100800 */
[----:B------:R-:W3:Y:S04]  /*2f60*/  LDL R84, [R1+0x4c] ;  /* 0x00004c0001547983 */ /* 0x000ee80000100800 */
[----:B------:R-:W4:Y:S04]  /*2f70*/  LDL R80, [R1+0x50] ;  /* 0x0000500001507983 */ /* 0x000f280000100800 */
[----:B------:R-:W4:Y:S04]  /*2f80*/  LDL R59, [R1+0x48] ;  /* 0x00004800013b7983 */ /* 0x000f280000100800 */
[----:B------:R-:W4:Y:S01]  /*2f90*/  LDL R58, [R1+0x58] ;  /* 0x00005800013a7983 */ /* 0x000f220000100800 */
[----:B------:R-:W-:Y:S01]  /*2fa0*/  IADD3 R15, P2, R66, R14, RZ ;  /* 0x0000000e420f7210 */ /* 0x000fe20007f5e0ff */
[----:B------:R-:W-:Y:S01]  /*2fb0*/  ULDC.64 UR4, c[0x0][0x3e8] ;  /* 0x0000fa0000047ab9 */ /* 0x000fe20000000a00 */
[----:B------:R-:W-:-:S02]  /*2fc0*/  CS2R R48, SRZ ;  /* 0x0000000000307805 */ /* 0x000fc4000001ff00 */
        /* <DEDUP_REMOVED lines=22> */
[----:B--2---:R-:W-:-:S13]  /*3130*/  ISETP.GE.AND P2, PT, R85, R96, PT ;  /* 0x000000605500720c */ /* 0x004fda0003f46270 */
[----:B------:R0:W5:Y:S04]  /*3140*/  @!P2 LDG.E.64 R44, desc[UR42][R14.64+0x10] ;  /* 0x0000102a0e2ca981 */ /* 0x000168000c1e1b00 */
[----:B------:R0:W5:Y:S01]  /*3150*/  @!P2 LDG.E.64 R46, desc[UR42][R12.64+0x10] ;  /* 0x0000102a0c2ea981 */ /* 0x000162000c1e1b00 */
[----:B---3--:R-:W-:-:S13]  /*3160*/  ISETP.GE.AND P2, PT, R84, R96, PT ;  /* 0x000000605400720c */ /* 0x008fda0003f46270 */
[----:B------:R0:W5:Y:S04]  /*3170*/  @!P2 LDG.E.64 R40, desc[UR42][R14.64+0x20] ;  /* 0x0000202a0e28a981 */ /* 0x000168000c1e1b00 */
[----:B------:R0:W5:Y:S01]  /*3180*/  @!P2 LDG.E.64 R42, desc[UR42][R12.64+0x20] ;  /* 0x0000202a0c2aa981 */ /* 0x000162000c1e1b00 */
[----:B----4-:R-:W-:-:S13]  /*3190*/  ISETP.GE.AND P2, PT, R80, R96, PT ;  /* 0x000000605000720c */ /* 0x010fda0003f46270 */
[----:B------:R0:W5:Y:S04]  /*31a0*/  @!P2 LDG.E.64 R36, desc[UR42][R14.64+0x30] ;  /* 0x0000302a0e24a981 */ /* 0x000168000c1e1b00 */
[----:B------:R0:W5:Y:S01]  /*31b0*/  @!P2 LDG.E.64 R38, desc[UR42][R12.64+0x30] ;  /* 0x0000302a0c26a981 */ /* 0x000162000c1e1b00 */
[----:B------:R-:W-:-:S13]  /*31c0*/  ISETP.GE.AND P2, PT, R59, R96, PT ;  /* 0x000000603b00720c */ /* 0x000fda0003f46270 */
[----:B------:R0:W5:Y:S04]  /*31d0*/  @!P2 LDG.E.64 R32, desc[UR42][R14.64+0x40] ;  /* 0x0000402a0e20a981 */ /* 0x000168000c1e1b00 */
[----:B------:R0:W5:Y:S01]  /*31e0*/  @!P2 LDG.E.64 R34, desc[UR42][R12.64+0x40] ;  /* 0x0000402a0c22a981 */ /* 0x000162000c1e1b00 */
[----:B------:R-:W-:-:S13]  /*31f0*/  ISETP.GE.AND P2, PT, R58, R96, PT ;  /* 0x000000603a00720c */ /* 0x000fda0003f46270 */
[----:B------:R0:W5:Y:S04]  /*3200*/  @!P2 LDG.E.64 R28, desc[UR42][R14.64+0x50] ;  /* 0x0000502a0e1ca981 */ /* 0x000168000c1e1b00 */
[----:B------:R0:W5:Y:S02]  /*3210*/  @!P2 LDG.E.64 R30, desc[UR42][R12.64+0x50] ;  /* 0x0000502a0c1ea981 */ /* 0x000164000c1e1b00 */
.L_x_10435:
[----:B------:R-:W-:Y:S05]  /*3220*/  BSYNC B1 ;  /* 0x0000000000017941 */ /* 0x000fea0003800000 */
.L_x_10434:
[----:B-----5:R-:W-:Y:S01]  /*3230*/  IMAD.MOV.U32 R11, RZ, RZ, R28 ;  /* 0x000000ffff0b7224 */ /* 0x020fe200078e001c */
[----:B0-----:R-:W-:Y:S01]  /*3240*/  MOV R12, R29 ;  /* 0x0000001d000c7202 */ /* 0x001fe20000000f00 */
[----:B------:R-:W-:-:S03]  /*3250*/  UISETP.NE.AND UP0, UPT, UR39, 0x3, UPT ;  /* 0x000000032700788c */ /* 0x000fc6000bf05270 */
[----:B------:R-:W-:Y:S01]  /*3260*/  PRMT R58, R11, 0x5410, R12 ;  /* 0x000054100b3a7816 */ /* 0x000fe2000000000c */
[----:B------:R-:W-:Y:S02]  /*3270*/  IMAD.MOV.U32 R12, RZ, RZ, R32 ;  /* 0x000000ffff0c7224 */ /* 0x000fe400078e0020 */
[----:B------:R-:W-:Y:S01]  /*3280*/  IMAD.MOV.U32 R11, RZ, RZ, R33 ;  /* 0x000000ffff0b7224 */ /* 0x000fe200078e0021 */
[----:B------:R-:W-:-:S04]  /*3290*/  PLOP3.LUT P2, PT, PT, PT, UP0, 0x80, 0x0 ;  /* 0x000000000000781c */ /* 0x000fc80003f4f008 */
        /* <DEDUP_REMOVED lines=36> */
.L_x_10436:
[----:B------:R-:W-:Y:S01]  /*34e0*/  IMAD R53, R18, 0x8, R2 ;  /* 0x0000000812357824 */ /* 0x000fe200078e0202 */
[----:B------:R-:W-:Y:S01]  /*34f0*/  SHF.L.U32 R80, R140, 0x1f, RZ ;  /* 0x0000001f8c507819 */ /* 0x000fe200000006ff */
[----:B------:R-:W-:Y:S03]  /*3500*/  BSSY B1, `(.L_x_10437) ;  /* 0x0000003000017945 */ /* 0x000fe60003800000 */
[----:B------:R-:W0:Y:S02]  /*3510*/  SYNCS.PHASECHK.TRANS64.TRYWAIT P4, [R53+URZ+0x2d890], R80 ;  /* 0x02d89050350075a7 */ /* 0x000e24000808017f */
[----:B0-----:R-:W-:Y:S05]  /*3520*/  @!P4 BRA `(.L_x_10438) ;  /* 0x000001840060c947 */ /* 0x001fea0003800000 */
.L_x_10696:
[----:B------:R-:W-:Y:S05]  /*3530*/  BSYNC B1 ;  /* 0x0000000000017941 */ /* 0x000fea0003800000 */
.L_x_10437:
[----:B------:R-:W-:-:S03]  /*3540*/  UMOV UR4, 0xffffffff ;  /* 0xffffffff00047882 */ /* 0x000fc60000000000 */
[----:B------:R-:W-:Y:S05]  /*3550*/  BRA.DIV UR4, `(.L_x_10439) ;  /* 0x0000018604687947 */ /* 0x000fea000b800000 */
[----:B------:R-:W1:Y:S04]  /*3560*/  SHFL.IDX PT, R57, R57, RZ, 0x1e1f ;  /* 0x001e1fff39397589 */ /* 0x000e6800000e0000 */
[----:B------:R-:W2:Y:S02]  /*3570*/  SHFL.IDX PT, R56, R56, RZ, 0x1e1f ;  /* 0x001e1fff38387589 */ /* 0x000ea400000e0000 */
.L_x_10700:
[----:B------:R-:W-:Y:S05]  /*3580*/  @P3 BRA `(.L_x_10440) ;  /* 0x0000003400e43947 */ /* 0x000fea0003800000 */
[----:B------:R-:W-:Y:S01]  /*3590*/  ISETP.NE.AND P3, PT, R21, RZ, PT ;  /* 0x000000ff1500720c */ /* 0x000fe20003f65270 */
[----:B------:R-:W-:-:S12]  /*35a0*/  BSSY B1, `(.L_x_10441) ;  /* 0x0000034000017945 */ /* 0x000fd80003800000 */
[----:B------:R-:W-:Y:S05]  /*35b0*/  @!P3 BRA `(.L_x_10442) ;  /* 0x0000000000c8b947 */ /* 0x000fea0003800000 */
[----:B------:R3:W4:Y:S01]  /*35c0*/  LDS.128 R12, [R55+0x15000] ;  /* 0x01500000370c7984 */ /* 0x0007220000000c00 */
[----:B------:R-:W-:Y:S01]  /*35d0*/  ISETP.GE.AND P3, PT, R138, R96, PT ;  /* 0x000000608a00720c */ /* 0x000fe20003f66270 */
[----:B------:R-:W-:-:S12]  /*35e0*/  BSSY B2, `(.L_x_10443) ;  /* 0x000002c000027945 */ /* 0x000fd80003800000 */
[----:B---3--:R-:W-:Y:S05]  /*35f0*/  @P3 BRA `(.L_x_10444) ;  /* 0x0000000000a83947 */ /* 0x008fea0003800000 */
[--C-:B------:R-:W-:Y:S01]  /*3600*/  SHF.R.U64 R11, R48, 0x10, R49.reuse ;  /* 0x00000010300b7819 */ /* 0x100fe20000001231 */
[----:B----4-:R-:W-:Y:S01]  /*3610*/  HADD2.F32 R84, -RZ, R13.H0_H0 ;  /* 0x2000000dff547230 */ /* 0x010fe20000004100 */
        /* <DEDUP_REMOVED lines=11> */
[----:B------:R-:W-:Y:S01]  /*36d0*/  IMAD.MOV.U32 R49, RZ, RZ, R15 ;  /* 0x000000ffff317224 */ /* 0x000fe200078e000f */
[----:B------:R-:W-:Y:S01]  /*36e0*/  MOV R84, R12 ;  /* 0x0000000c00547202 */ /* 0x000fe20000000f00 */
[----:B------:R-:W-:Y:S02]  /*36f0*/  HADD2.F32 R51, -RZ, R48.H0_H0 ;  /* 0x20000030ff337230 */ /* 0x000fe40000004100 */
[----:B------:R-:W-:Y:S01]  /*3700*/  F2FP.F16.F32.PACK_AB R13, R11, R13 ;  /* 0x0000000d0b0d723e */ /* 0x000fe200000000ff */
[--C-:B------:R-:W-:Y:S02]  /*3710*/  HADD2.F32 R15, -RZ, R49.reuse.H1_H1 ;  /* 0x30000031ff0f7230 */ /* 0x100fe40000004100 */
[----:B------:R-:W-:Y:S02]  /*3720*/  HADD2.F32 R49, -RZ, R49.H0_H0 ;  /* 0x20000031ff317230 */ /* 0x000fe40000004100 */
[----:B------:R-:W-:-:S02]  /*3730*/  HADD2.F32 R12, -RZ, R84.H1_H1 ;  /* 0x30000054ff0c7230 */ /* 0x000fc40000004100 */
[----:B------:R-:W-:Y:S01]  /*3740*/  FMUL.FTZ R48, R15, R50 ;  /* 0x000000320f307220 */ /* 0x000fe20000410000 */
[----:B------:R-:W-:-:S03]  /*3750*/  HADD2.F32 R84, -RZ, R84.H0_H0 ;  /* 0x20000054ff547230 */ /* 0x000fc60000004100 */
[C---:B------:R-:W-:Y:S01]  /*3760*/  FFMA.FTZ R48, R49.reuse, R51, -R48 ;  /* 0x0000003331307223 */ /* 0x040fe20000010830 */
[----:B------:R-:W-:-:S04]  /*3770*/  FMUL.FTZ R49, R49, R50 ;  /* 0x0000003231317220 */ /* 0x000fc80000410000 */
        /* <DEDUP_REMOVED lines=9> */
[--C-:B------:R-:W-:Y:S02]  /*3810*/  HADD2.F32 R51, -RZ, R14.reuse.H1_H1 ;  /* 0x3000000eff337230 */ /* 0x100fe40000004100 */
        /* <DEDUP_REMOVED lines=8> */
.L_x_10444:
[----:B------:R-:W-:Y:S05]  /*38a0*/  BSYNC B2 ;  /* 0x0000000000027941 */ /* 0x000fea0003800000 */
.L_x_10443:
[----:B--2---:R-:W-:-:S04]  /*38b0*/  LEA R48, P3, R16, R56, 0x1 ;  /* 0x0000003810307211 */ /* 0x004fc800078608ff */
[----:B-1----:R-:W-:-:S05]  /*38c0*/  LEA.HI.X R49, R16, R57, R17, 0x1, P3 ;  /* 0x0000003910317211 */ /* 0x002fca00018f0c11 */
[----:B----4-:R3:W-:Y:S04]  /*38d0*/  ST.E.128 desc[UR42][R48.64], R12 ;  /* 0x0000000c30007985 */ /* 0x0107e8000c101d2a */
.L_x_10442:
[----:B------:R-:W-:Y:S05]  /*38e0*/  BSYNC B1 ;  /* 0x0000000000017941 */ /* 0x000fea0003800000 */
.L_x_10441:
[----:B------:R-:W-:Y:S01]  /*38f0*/  ISETP.NE.AND P3, PT, R27, RZ, PT ;  /* 0x000000ff1b00720c */ /* 0x000fe20003f65270 */
[----:B------:R-:W-:-:S12]  /*3900*/  BSSY B1, `(.L_x_10445) ;  /* 0x0000037000017945 */ /* 0x000fd80003800000 */
[----:B------:R-:W-:Y:S05]  /*3910*/  @!P3 BRA `(.L_x_10446) ;  /* 0x0000000000d4b947 */ /* 0x000fea0003800000 */
[----:B------:R-:W4:Y:S01]  /*3920*/  LDL R11, [R1+0x54] ;  /* 0x00005400010b7983 */ /* 0x000f220000100800 */
[----:B------:R-:W-:Y:S03]  /*3930*/  BSSY B2, `(.L_x_10447) ;  /* 0x000002e000027945 */ /* 0x000fe60003800000 */
[----:B---3--:R3:W0:Y:S01]  /*3940*/  LDS.128 R12, [R54+0x15000] ;  /* 0x01500000360c7984 */ /* 0x0086220000000c00 */
[----:B----4-:R-:W-:-:S13]  /*3950*/  ISETP.GE.AND P3, PT, R11, R96, PT ;  /* 0x000000600b00720c */ /* 0x010fda0003f66270 */
[----:B0--3--:R-:W-:Y:S05]  /*3960*/  @P3 BRA `(.L_x_10448) ;  /* 0x0000000000a83947 */ /* 0x009fea0003800000 */
[--C-:B------:R-:W-:Y:S01]  /*3970*/  SHF.R.U64 R11, R44, 0x10, R45.reuse ;  /* 0x000000102c0b7819 */ /* 0x100fe2000000122d */
[----:B------:R-:W-:Y:S01]  /*3980*/  HADD2.F32 R48, -RZ, R13.H0_H0 ;  /* 0x2000000dff307230 */ /* 0x000fe20000004100 */
        /* <DEDUP_REMOVED lines=11> */
[----:B------:R-:W-:Y:S02]  /*3a40*/  IMAD.MOV.U32 R45, RZ, RZ, R15 ;  /* 0x000000ffff2d7224 */ /* 0x000fe400078e000f */
[----:B------:R-:W-:Y:S02]  /*3a50*/  HADD2.F32 R47, -RZ, R44.H0_H0 ;  /* 0x2000002cff2f7230 */ /* 0x000fe40000004100 */
[----:B------:R-:W-:Y:S01]  /*3a60*/  IMAD.MOV.U32 R48, RZ, RZ, R12 ;  /* 0x000000ffff307224 */ /* 0x000fe200078e000c */
[----:B------:R-:W-:Y:S01]  /*3a70*/  F2FP.F16.F32.PACK_AB R13, R11, R13 ;  /* 0x0000000d0b0d723e */ /* 0x000fe200000000ff */
[--C-:B------:R-:W-:Y:S02]  /*3a80*/  HADD2.F32 R15, -RZ, R45.reuse.H1_H1 ;  /* 0x3000002dff0f7230 */ /* 0x100fe40000004100 */
[----:B------:R-:W-:-:S02]  /*3a90*/  HADD2.F32 R45, -RZ, R45.H0_H0 ;  /* 0x2000002dff2d7230 */ /* 0x000fc40000004100 */
[--C-:B------:R-:W-:Y:S02]  /*3aa0*/  HADD2.F32 R12, -RZ, R48.reuse.H1_H1 ;  /* 0x30000030ff0c7230 */ /* 0x100fe40000004100 */
        /* <DEDUP_REMOVED lines=22> */
.L_x_10448:
[----:B------:R-:W-:Y:S05]  /*3c10*/  BSYNC B2 ;  /* 0x0000000000027941 */ /* 0x000fea0003800000 */
.L_x_10447:
[----:B-1----:R-:W-:Y:S01]  /*3c20*/  MOV R45, R57 ;  /* 0x00000039002d7202 */ /* 0x002fe20000000f00 */
[----:B------:R-:W-:Y:S02]  /*3c30*/  IMAD.SHL.U32 R11, R156, 0x8, RZ ;  /* 0x000000089c0b7824 */ /* 0x000fe400078e00ff */
[----:B--2---:R-:W-:-:S04]  /*3c40*/  IMAD.MOV.U32 R44, RZ, RZ, R56 ;  /* 0x000000ffff2c7224 */ /* 0x004fc800078e0038 */
[----:B------:R-:W-:-:S05]  /*3c50*/  IMAD.WIDE R44, R11, 0x2, R44 ;  /* 0x000000020b2c7825 */ /* 0x000fca00078e022c */
[----:B------:R4:W-:Y:S02]  /*3c60*/  ST.E.128 desc[UR42][R44.64], R12 ;  /* 0x0000000c2c007985 */ /* 0x0009e4000c101d2a */
.L_x_10446:
[----:B------:R-:W-:Y:S05]  /*3c70*/  BSYNC B1 ;  /* 0x0000000000017941 */ /* 0x000fea0003800000 */
.L_x_10445:
[----:B------:R-:W-:Y:S01]  /*3c80*/  ISETP.NE.AND P3, PT, R52, RZ, PT ;  /* 0x000000ff3400720c */ /* 0x000fe20003f65270 */
[----:B------:R-:W-:-:S12]  /*3c90*/  BSSY B1, `(.L_x_10449) ;  /* 0x0000039000017945 */ /* 0x000fd80003800000 */
[----:B------:R-:W-:Y:S05]  /*3ca0*/  @!P3 BRA `(.L_x_10450) ;  /* 0x0000000000dcb947 */ /* 0x000fea0003800000 */
[----:B------:R-:W5:Y:S01]  /*3cb0*/  LDL R11, [R1+0x4c] ;  /* 0x00004c00010b7983 */ /* 0x000f620000100800 */
[----:B------:R-:W-:Y:S03]  /*3cc0*/  BSSY B2, `(.L_x_10451) ;  /* 0x0000030000027945 */ /* 0x000fe60003800000 */
[----:B---34-:R3:W4:Y:S01]  /*3cd0*/  LDS.128 R12, [R55+0x17000] ;  /* 0x01700000370c7984 */ /* 0x0187220000000c00 */
[----:B-----5:R-:W-:-:S13]  /*3ce0*/  ISETP.GE.AND P3, PT, R11, R96, PT ;  /* 0x000000600b00720c */ /* 0x020fda0003f66270 */
[----:B---34-:R-:W-:Y:S05]  /*3cf0*/  @P3 BRA `(.L_x_10452) ;  /* 0x0000000000b03947 */ /* 0x018fea0003800000 */
[----:B------:R-:W-:Y:S01]  /*3d00*/  SHF.R.U64 R11, R40, 0x10, R41 ;  /* 0x00000010280b7819 */ /* 0x000fe20000001229 */
[----:B------:R-:W-:Y:S01]  /*3d10*/  IMAD.MOV.U32 R44, RZ, RZ, R13 ;  /* 0x000000ffff2c7224 */ /* 0x000fe200078e000d */
[----:B------:R-:W-:Y:S02]  /*3d20*/  SHF.R.U32.HI R40, RZ, 0x10, R41 ;  /* 0x00000010ff287819 */ /* 0x000fe40000011629 */
[--C-:B------:R-:W-:Y:S02]  /*3d30*/  SHF.R.U64 R41, R42, 0x10, R43.reuse ;  /* 0x000000102a297819 */ /* 0x100fe4000000122b */
        /* <DEDUP_REMOVED lines=19> */
[----:B------:R-:W-:Y:S02]  /*3e70*/  IMAD.MOV.U32 R42, RZ, RZ, R12 ;  /* 0x000000ffff2a7224 */ /* 0x000fe400078e000c */
[--C-:B------:R-:W-:Y:S02]  /*3e80*/  HADD2.F32 R41, -RZ, R107.reuse.H1_H1 ;  /* 0x3000006bff297230 */ /* 0x100fe40000004100 */
[----:B------:R-:W-:Y:S01]  /*3e90*/  HADD2.F32 R107, -RZ, R107.H0_H0 ;  /* 0x2000006bff6b7230 */ /* 0x000fe20000004100 */
[----:B------:R-:W-:Y:S01]  /*3ea0*/  F2FP.F16.F32.PACK_AB R15, R40, R15 ;  /* 0x0000000f280f723e */ /* 0x000fe200000000ff */
[--C-:B------:R-:W-:Y:S02]  /*3eb0*/  HADD2.F32 R12, -RZ, R42.reuse.H1_H1 ;  /* 0x3000002aff0c7230 */ /* 0x100fe40000004100 */
[----:B------:R-:W-:-:S03]  /*3ec0*/  HADD2.F32 R42, -RZ, R42.H0_H0 ;  /* 0x2000002aff2a7230 */ /* 0x000fc60000004100 */
[----:B------:R-:W-:-:S04]  /*3ed0*/  FMUL.FTZ R44, R12, R43 ;  /* 0x0000002b0c2c7220 */ /* 0x000fc80000410000 */
[C---:B------:R-:W-:Y:S01]  /*3ee0*/  FFMA.FTZ R44, R42.reuse, R41, -R44 ;  /* 0x000000292a2c7223 */ /* 0x040fe2000001082c */
[----:B------:R-:W-:-:S04]  /*3ef0*/  FMUL.FTZ R42, R42, R43 ;  /* 0x0000002b2a2a7220 */ /* 0x000fc80000410000 */
[----:B------:R-:W-:Y:S01]  /*3f00*/  FFMA.FTZ R42, R12, R41, R42 ;  /* 0x000000290c2a7223 */ /* 0x000fe2000001002a */
[----:B------:R-:W-:Y:S02]  /*3f10*/  HADD2.F32 R12, -RZ, R108.H0_H0 ;  /* 0x2000006cff0c7230 */ /* 0x000fe40000004100 */
[--C-:B------:R-:W-:Y:S02]  /*3f20*/  HADD2.F32 R41, -RZ, R14.reuse.H1_H1 ;  /* 0x3000000eff297230 */ /* 0x100fe40000004100 */
[----:B------:R-:W-:Y:S01]  /*3f30*/  HADD2.F32 R14, -RZ, R14.H0_H0 ;  /* 0x2000000eff0e7230 */ /* 0x000fe20000004100 */
[----:B------:R-:W-:Y:S02]  /*3f40*/  F2FP.F16.F32.PACK_AB R42, R42, R44 ;  /* 0x0000002c2a2a723e */ /* 0x000fe400000000ff */
[-C--:B------:R-:W-:Y:S02]  /*3f50*/  FMUL.FTZ R43, R41, R12.reuse ;  /* 0x0000000c292b7220 */ /* 0x080fe40000410000 */
[----:B------:R-:W-:-:S02]  /*3f60*/  FMUL.FTZ R12, R14, R12 ;  /* 0x0000000c0e0c7220 */ /* 0x000fc40000410000 */
[-C--:B------:R-:W-:Y:S02]  /*3f70*/  FFMA.FTZ R43, R14, R107.reuse, -R43 ;  /* 0x0000006b0e2b7223 */ /* 0x080fe4000001082b */
[----:B------:R-:W-:-:S05]  /*3f80*/  FFMA.FTZ R12, R41, R107, R12 ;  /* 0x0000006b290c7223 */ /* 0x000fca000001000c */
[----:B------:R-:W-:Y:S01]  /*3f90*/  F2FP.F16.F32.PACK_AB R43, R12, R43 ;  /* 0x0000002b0c2b723e */ /* 0x000fe200000000ff */
[----:B------:R-:W-:-:S04]  /*3fa0*/  IMAD.MOV.U32 R12, RZ, RZ, R42 ;  /* 0x000000ffff0c7224 */ /* 0x000fc800078e002a */
[----:B------:R-:W-:-:S07]  /*3fb0*/  IMAD.MOV.U32 R14, RZ, RZ, R43 ;  /* 0x000000ffff0e7224 */ /* 0x000fce00078e002b */
.L_x_10452:
[----:B------:R-:W-:Y:S05]  /*3fc0*/  BSYNC B2 ;  /* 0x0000000000027941 */ /* 0x000fea0003800000 */
.L_x_10451:
[----:B------:R-:W-:Y:S01]  /*3fd0*/  SHF.L.U32 R11, R157, 0x3, RZ ;  /* 0x000000039d0b7819 */ /* 0x000fe200000006ff */
[----:B--2---:R-:W-:Y:S02]  /*3fe0*/  IMAD.MOV.U32 R40, RZ, RZ, R56 ;  /* 0x000000ffff287224 */ /* 0x004fe400078e0038 */
[----:B-1----:R-:W-:Y:S02]  /*3ff0*/  IMAD.MOV.U32 R41, RZ, RZ, R57 ;  /* 0x000000ffff297224 */ /* 0x002fe400078e0039 */
[----:B------:R-:W-:-:S05]  /*4000*/  IMAD.WIDE R40, R11, 0x2, R40 ;  /* 0x000000020b287825 */ /* 0x000fca00078e0228 */
[----:B------:R1:W-:Y:S02]  /*4010*/  ST.E.128 desc[UR42][R40.64], R12 ;  /* 0x0000000c28007985 */ /* 0x0003e4000c101d2a */
.L_x_10450:
[----:B------:R-:W-:Y:S05]  /*4020*/  BSYNC B1 ;  /* 0x0000000000017941 */ /* 0x000fea0003800000 */
.L_x_10449:
[----:B------:R-:W-:Y:S01]  /*4030*/  LOP3.LUT P3, RZ, R20, 0x8, RZ, 0xc0, !PT ;  /* 0x0000000814ff7812 */ /* 0x000fe2000786c0ff */
[----:B------:R-:W-:-:S12]  /*4040*/  BSSY B1, `(.L_x_10453) ;  /* 0x0000038000017945 */ /* 0x000fd80003800000 */
[----:B------:R-:W-:Y:S05]  /*4050*/  @!P3 BRA `(.L_x_10454) ;  /* 0x0000000000d8b947 */ /* 0x000fea0003800000 */
[----:B------:R-:W5:Y:S01]  /*4060*/  LDL R11, [R1+0x50] ;  /* 0x00005000010b7983 */ /* 0x000f620000100800 */
[----:B------:R-:W-:Y:S03]  /*4070*/  BSSY B2, `(.L_x_10455) ;  /* 0x0000030000027945 */ /* 0x000fe60003800000 */
[----:B-1-34-:R1:W3:Y:S01]  /*4080*/  LDS.128 R12, [R54+0x17000] ;  /* 0x01700000360c7984 */ /* 0x01a2e20000000c00 */
[----:B-----5:R-:W-:-:S13]  /*4090*/  ISETP.GE.AND P3, PT, R11, R96, PT ;  /* 0x000000600b00720c */ /* 0x020fda0003f66270 */
[----:B-1-3--:R-:W-:Y:S05]  /*40a0*/  @P3 BRA `(.L_x_10456) ;  /* 0x0000000000b03947 */ /* 0x00afea0003800000 */
[--C-:B------:R-:W-:Y:S02]  /*40b0*/  SHF.R.U64 R11, R36, 0x10, R37.reuse ;  /* 0x00000010240b7819 */ /* 0x100fe40000001225 */
[----:B------:R-:W-:Y:S01]  /*40c0*/  SHF.R.U32.HI R36, RZ, 0x10, R37 ;  /* 0x00000010ff247819 */ /* 0x000fe20000011625 */
[----:B------:R-:W-:Y:S01]  /*40d0*/  IMAD.MOV.U32 R37, RZ, RZ, R13 ;  /* 0x000000ffff257224 */ /* 0x000fe200078e000d */
[--C-:B------:R-:W-:Y:S01]  /*40e0*/  SHF.R.U64 R38, R38, 0x10, R39.reuse ;  /* 0x0000001026267819 */ /* 0x100fe20000001227 */
[----:B------:R-:W-:Y:S01]  /*40f0*/  HADD2.F32 R11, -RZ, R11.H0_H0 ;  /* 0x2000000bff0b7230 */ /* 0x000fe20000004100 */
[----:B------:R-:W-:Y:S01]  /*4100*/  SHF.R.U32.HI R39, RZ, 0x10, R39 ;  /* 0x00000010ff277819 */ /* 0x000fe20000011627 */
[----:B------:R-:W-:Y:S02]  /*4110*/  HADD2.F32 R36, -RZ, R36.H0_H0 ;  /* 0x20000024ff247230 */ /* 0x000fe40000004100 */
[----:B------:R-:W-:Y:S02]  /*4120*/  HADD2.F32 R38, -RZ, R38.H0_H0 ;  /* 0x20000026ff267230 */ /* 0x000fe40000004100 */
[----:B------:R-:W-:-:S02]  /*4130*/  HADD2.F32 R13, -RZ, R37.H1_H1 ;  /* 0x30000025ff0d7230 */ /* 0x000fc40000004100 */
[----:B------:R-:W-:-:S03]  /*4140*/  HADD2.F32 R37, -RZ, R37.H0_H0 ;  /* 0x20000025ff257230 */ /* 0x000fc60000004100 */
[-C--:B------:R-:W-:Y:S02]  /*4150*/  FMUL.FTZ R40, R13, R38.reuse ;  /* 0x000000260d287220 */ /* 0x080fe40000410000 */
[C---:B------:R-:W-:Y:S02]  /*4160*/  FMUL.FTZ R38, R37.reuse, R38 ;  /* 0x0000002625267220 */ /* 0x040fe40000410000 */
[-C--:B------:R-:W-:Y:S02]  /*4170*/  FFMA.FTZ R40, R37, R11.reuse, -R40 ;  /* 0x0000000b25287223 */ /* 0x080fe40000010828 */
[----:B------:R-:W-:Y:S01]  /*4180*/  FFMA.FTZ R38, R13, R11, R38 ;  /* 0x0000000b0d267223 */ /* 0x000fe20000010026 */
[----:B------:R-:W-:Y:S02]  /*4190*/  IMAD.MOV.U32 R13, RZ, RZ, R15 ;  /* 0x000000ffff0d7224 */ /* 0x000fe400078e000f */
[----:B------:R-:W-:Y:S02]  /*41a0*/  HADD2.F32 R15, -RZ, R39.H0_H0 ;  /* 0x20000027ff0f7230 */ /* 0x000fe40000004100 */
[----:B------:R-:W-:Y:S01]  /*41b0*/  F2FP.F16.F32.PACK_AB R38, R38, R40 ;  /* 0x000000282626723e */ /* 0x000fe200000000ff */
[----:B------:R-:W-:-:S02]  /*41c0*/  HADD2.F32 R11, -RZ, R13.H1_H1 ;  /* 0x3000000dff0b7230 */ /* 0x000fc40000004100 */
        /* <DEDUP_REMOVED lines=19> */
[CC--:B------:R-:W-:Y:S01]  /*4300*/  FMUL.FTZ R12, R14.reuse, R106.reuse ;  /* 0x0000006a0e0c7220 */ /* 0x0c0fe20000410000 */
[C---:B------:R-:W-:Y:S01]  /*4310*/  FMUL.FTZ R106, R11.reuse, R106 ;  /* 0x0000006a0b6a7220 */ /* 0x040fe20000410000 */
[----:B------:R-:W-:Y:S02]  /*4320*/  IMAD.MOV.U32 R13, RZ, RZ, R38 ;  /* 0x000000ffff0d7224 */ /* 0x000fe400078e0026 */
[-C--:B------:R-:W-:Y:S01]  /*4330*/  FFMA.FTZ R12, R11, R105.reuse, -R12 ;  /* 0x000000690b0c7223 */ /* 0x080fe2000001080c */
[----:B------:R-:W-:-:S05]  /*4340*/  FFMA.FTZ R105, R14, R105, R106 ;  /* 0x000000690e697223 */ /* 0x000fca000001006a */
[----:B------:R-:W-:Y:S02]  /*4350*/  F2FP.F16.F32.PACK_AB R14, R105, R12 ;  /* 0x0000000c690e723e */ /* 0x000fe400000000ff */
[----:B------:R-:W-:-:S07]  /*4360*/  MOV R12, R39 ;  /* 0x00000027000c7202 */ /* 0x000fce0000000f00 */
.L_x_10456:
[----:B------:R-:W-:Y:S05]  /*4370*/  BSYNC B2 ;  /* 0x0000000000027941 */ /* 0x000fea0003800000 */
.L_x_10455:
[----:B------:R-:W3:Y:S01]  /*4380*/  LDL R11, [R1+0x2c] ;  /* 0x00002c00010b7983 */ /* 0x000ee20000100800 */
[----:B--2---:R-:W-:-:S04]  /*4390*/  LEA R36, P3, R23, R56, 0x1 ;  /* 0x0000003817247211 */ /* 0x004fc800078608ff */
[----:B---3--:R-:W-:-:S05]  /*43a0*/  LEA.HI.X R37, R23, R57, R11, 0x1, P3 ;  /* 0x0000003917257211 */ /* 0x008fca00018f0c0b */
[----:B------:R1:W-:Y:S04]  /*43b0*/  ST.E.128 desc[UR42][R36.64], R12 ;  /* 0x0000000c24007985 */ /* 0x0003e8000c101d2a */
.L_x_10454:
[----:B------:R-:W-:Y:S05]  /*43c0*/  BSYNC B1 ;  /* 0x0000000000017941 */ /* 0x000fea0003800000 */
.L_x_10453:
[----:B------:R-:W-:Y:S01]  /*43d0*/  LOP3.LUT P3, RZ, R20, 0x10, RZ, 0xc0, !PT ;  /* 0x0000001014ff7812 */ /* 0x000fe2000786c0ff */
[----:B------:R-:W-:-:S12]  /*43e0*/  BSSY B1, `(.L_x_10457) ;  /* 0x0000038000017945 */ /* 0x000fd80003800000 */
[----:B------:R-:W-:Y:S05]  /*43f0*/  @!P3 BRA `(.L_x_10458) ;  /* 0x0000000000d8b947 */ /* 0x000fea0003800000 */
[----:B-1-34-:R-:W3:Y:S04]  /*4400*/  LDL R12, [R1+0x28] ;  /* 0x00002800010c7983 */ /* 0x01aee80000100800 */
[----:B------:R-:W4:Y:S01]  /*4410*/  LDL R11, [R1+0x48] ;  /* 0x00004800010b7983 */ /* 0x000f220000100800 */
[C---:B--2---:R-:W-:Y:S01]  /*4420*/  LEA R36, P3, R22.reuse, R56, 0x1 ;  /* 0x0000003816247211 */ /* 0x044fe200078608ff */
[----:B------:R-:W-:Y:S03]  /*4430*/  BSSY B2, `(.L_x_10459) ;  /* 0x0000031000027945 */ /* 0x000fe60003800000 */
[----:B---3--:R-:W-:Y:S02]  /*4440*/  LEA.HI.X R37, R22, R57, R12, 0x1, P3 ;  /* 0x0000003916257211 */ /* 0x008fe400018f0c0c */
[----:B------:R1:W2:Y:S01]  /*4450*/  LDS.128 R12, [R55+0x19000] ;  /* 0x01900000370c7984 */ /* 0x0002a20000000c00 */
[----:B----4-:R-:W-:-:S13]  /*4460*/  ISETP.GE.AND P3, PT, R11, R96, PT ;  /* 0x000000600b00720c */ /* 0x010fda0003f66270 */
[----:B-1----:R-:W-:Y:S05]  /*4470*/  @P3 BRA `(.L_x_10460) ;  /* 0x0000000000b03947 */ /* 0x002fea0003800000 */
[----:B------:R-:W-:Y:S01]  /*4480*/  SHF.R.U64 R38, R34, 0x10, R35 ;  /* 0x0000001022267819 */ /* 0x000fe20000001223 */
[----:B--2---:R-:W-:Y:S01]  /*4490*/  IMAD.MOV.U32 R34, RZ, RZ, R13 ;  /* 0x000000ffff227224 */ /* 0x004fe200078e000d */
        /* <DEDUP_REMOVED lines=12> */
[----:B------:R-:W-:Y:S02]  /*4560*/  IMAD.MOV.U32 R32, RZ, RZ, R12 ;  /* 0x000000ffff207224 */ /* 0x000fe400078e000c */
[----:B------:R-:W-:Y:S01]  /*4570*/  FFMA.FTZ R11, R11, R13, R38 ;  /* 0x0000000d0b0b7223 */ /* 0x000fe20000010026 */
[----:B------:R-:W-:-:S02]  /*4580*/  HADD2.F32 R13, -RZ, R15.H1_H1 ;  /* 0x3000000fff0d7230 */ /* 0x000fc40000004100 */
[----:B------:R-:W-:Y:S02]  /*4590*/  HADD2.F32 R12, -RZ, R15.H0_H0 ;  /* 0x2000000fff0c7230 */ /* 0x000fe40000004100 */
[----:B------:R-:W-:Y:S01]  /*45a0*/  F2FP.F16.F32.PACK_AB R11, R11, R34 ;  /* 0x000000220b0b723e */ /* 0x000fe200000000ff */
[CC--:B------:R-:W-:Y:S02]  /*45b0*/  FMUL.FTZ R15, R13.reuse, R35.reuse ;  /* 0x000000230d0f7220 */ /* 0x0c0fe40000410000 */
[C---:B------:R-:W-:Y:S01]  /*45c0*/  FMUL.FTZ R38, R12.reuse, R35 ;  /* 0x000000230c267220 */ /* 0x040fe20000410000 */
[----:B------:R-:W-:Y:S02]  /*45d0*/  HADD2.F32 R35, -RZ, R104.H0_H0 ;  /* 0x20000068ff237230 */ /* 0x000fe40000004100 */
[-C--:B------:R-:W-:Y:S01]  /*45e0*/  FFMA.FTZ R12, R12, R33.reuse, -R15 ;  /* 0x000000210c0c7223 */ /* 0x080fe2000001080f */
[--C-:B------:R-:W-:Y:S02]  /*45f0*/  HADD2.F32 R15, -RZ, R32.reuse.H0_H0 ;  /* 0x20000020ff0f7230 */ /* 0x100fe40000004100 */
[----:B------:R-:W-:Y:S01]  /*4600*/  FFMA.FTZ R13, R13, R33, R38 ;  /* 0x000000210d0d7223 */ /* 0x000fe20000010026 */
[----:B------:R-:W-:-:S02]  /*4610*/  HADD2.F32 R32, -RZ, R32.H1_H1 ;  /* 0x30000020ff207230 */ /* 0x000fc40000004100 */
[--C-:B------:R-:W-:Y:S02]  /*4620*/  HADD2.F32 R33, -RZ, R103.reuse.H0_H0 ;  /* 0x20000067ff217230 */ /* 0x100fe40000004100 */
[----:B------:R-:W-:Y:S02]  /*4630*/  HADD2.F32 R104, -RZ, R104.H1_H1 ;  /* 0x30000068ff687230 */ /* 0x000fe40000004100 */
[CC--:B------:R-:W-:Y:S01]  /*4640*/  FMUL.FTZ R38, R32.reuse, R35.reuse ;  /* 0x0000002320267220 */ /* 0x0c0fe20000410000 */
[C---:B------:R-:W-:Y:S01]  /*4650*/  FMUL.FTZ R35, R15.reuse, R35 ;  /* 0x000000230f237220 */ /* 0x040fe20000410000 */
[----:B------:R-:W-:Y:S02]  /*4660*/  HADD2.F32 R103, -RZ, R103.H1_H1 ;  /* 0x30000067ff677230 */ /* 0x000fe40000004100 */
[-C--:B------:R-:W-:Y:S01]  /*4670*/  FFMA.FTZ R15, R15, R33.reuse, -R38 ;  /* 0x000000210f0f7223 */ /* 0x080fe20000010826 */
[----:B------:R-:W-:Y:S01]  /*4680*/  FFMA.FTZ R32, R32, R33, R35 ;  /* 0x0000002120207223 */ /* 0x000fe20000010023 */
[----:B------:R-:W-:-:S02]  /*4690*/  HADD2.F32 R33, -RZ, R14.H0_H0 ;  /* 0x2000000eff217230 */ /* 0x000fc40000004100 */
[----:B------:R-:W-:-:S03]  /*46a0*/  HADD2.F32 R14, -RZ, R14.H1_H1 ;  /* 0x3000000eff0e7230 */ /* 0x000fc60000004100 */
[CC--:B------:R-:W-:Y:S02]  /*46b0*/  FMUL.FTZ R35, R33.reuse, R104.reuse ;  /* 0x0000006821237220 */ /* 0x0c0fe40000410000 */
[C---:B------:R-:W-:Y:S02]  /*46c0*/  FMUL.FTZ R38, R14.reuse, R104 ;  /* 0x000000680e267220 */ /* 0x040fe40000410000 */
[-C--:B------:R-:W-:Y:S02]  /*46d0*/  FFMA.FTZ R35, R14, R103.reuse, R35 ;  /* 0x000000670e237223 */ /* 0x080fe40000010023 */
[----:B------:R-:W-:Y:S01]  /*46e0*/  FFMA.FTZ R38, R33, R103, -R38 ;  /* 0x0000006721267223 */ /* 0x000fe20000010826 */
[----:B------:R-:W-:Y:S01]  /*46f0*/  F2FP.F16.F32.PACK_AB R33, R13, R12 ;  /* 0x0000000c0d21723e */ /* 0x000fe200000000ff */
[----:B------:R-:W-:Y:S01]  /*4700*/  IMAD.MOV.U32 R13, RZ, RZ, R11 ;  /* 0x000000ffff0d7224 */ /* 0x000fe200078e000b */
[----:B------:R-:W-:Y:S02]  /*4710*/  F2FP.F16.F32.PACK_AB R12, R32, R15 ;  /* 0x0000000f200c723e */ /* 0x000fe400000000ff */
[----:B------:R-:W-:-:S02]  /*4720*/  F2FP.F16.F32.PACK_AB R14, R35, R38 ;  /* 0x00000026230e723e */ /* 0x000fc400000000ff */
[----:B------:R-:W-:-:S07]  /*4730*/  MOV R15, R33 ;  /* 0x00000021000f7202 */ /* 0x000fce0000000f00 */
.L_x_10460:
[----:B------:R-:W-:Y:S05]  /*4740*/  BSYNC B2 ;  /* 0x0000000000027941 */ /* 0x000fea0003800000 */
.L_x_10459:
[----:B--2---:R1:W-:Y:S02]  /*4750*/  ST.E.128 desc[UR42][R36.64], R12 ;  /* 0x0000000c24007985 */ /* 0x0043e4000c101d2a */
.L_x_10458:
[----:B------:R-:W-:Y:S05]  /*4760*/  BSYNC B1 ;  /* 0x0000000000017941 */ /* 0x000fea0003800000 */
.L_x_10457:
[----:B------:R-:W-:-:S13]  /*4770*/  LOP3.LUT P3, RZ, R20, 0x20, RZ, 0xc0, !PT ;  /* 0x0000002014ff7812 */ /* 0x000fda000786c0ff */
        /* <DEDUP_REMOVED lines=9> */
[--C-:B------:R-:W-:Y:S02]  /*4810*/  SHF.R.U64 R11, R30, 0x10, R31.reuse ;  /* 0x000000101e0b7819 */ /* 0x100fe4000000121f */
[----:B------:R-:W-:Y:S02]  /*4820*/  SHF.R.U32.HI R36, RZ, 0x10, R31 ;  /* 0x00000010ff247819 */ /* 0x000fe4000001161f */
[--C-:B------:R-:W-:Y:S01]  /*4830*/  SHF.R.U64 R35, R28, 0x10, R29.reuse ;  /* 0x000000101c237819 */ /* 0x100fe2000000121d */
[----:B--2---:R-:W-:Y:S01]  /*4840*/  IMAD.MOV.U32 R28, RZ, RZ, R12 ;  /* 0x000000ffff1c7224 */ /* 0x004fe200078e000c */
        /* <DEDUP_REMOVED lines=17> */
[----:B------:R-:W-:Y:S02]  /*4960*/  HADD2.F32 R31, -RZ, R59.H0_H0 ;  /* 0x2000003bff1f7230 */ /* 0x000fe40000004100 */
[----:B------:R-:W-:Y:S01]  /*4970*/  FFMA.FTZ R13, R13, R34, -R40 ;  /* 0x000000220d0d7223 */ /* 0x000fe20000010828 */
[----:B------:R-:W-:Y:S01]  /*4980*/  HADD2.F32 R28, -RZ, R28.H0_H0 ;  /* 0x2000001cff1c7230 */ /* 0x000fe20000004100 */
[----:B------:R-:W-:Y:S01]  /*4990*/  F2FP.F16.F32.PACK_AB R11, R12, R11 ;  /* 0x0000000b0c0b723e */ /* 0x000fe200000000ff */
[----:B------:R-:W-:-:S02]  /*49a0*/  HADD2.F32 R29, -RZ, R14.H1_H1 ;  /* 0x3000000eff1d7230 */ /* 0x000fc40000004100 */
[-C--:B------:R-:W-:Y:S01]  /*49b0*/  FMUL.FTZ R35, R15, R31.reuse ;  /* 0x0000001f0f237220 */ /* 0x080fe20000410000 */
[----:B------:R-:W-:Y:S02]  /*49c0*/  HADD2.F32 R59, -RZ, R59.H1_H1 ;  /* 0x3000003bff3b7230 */ /* 0x000fe40000004100 */
[----:B------:R-:W-:Y:S01]  /*49d0*/  FMUL.FTZ R34, R28, R31 ;  /* 0x0000001f1c227220 */ /* 0x000fe20000410000 */
[----:B------:R-:W-:Y:S02]  /*49e0*/  HADD2.F32 R14, -RZ, R14.H0_H0 ;  /* 0x2000000eff0e7230 */ /* 0x000fe40000004100 */
        /* <DEDUP_REMOVED lines=12> */
.L_x_10462:
[----:B------:R-:W-:Y:S05]  /*4ab0*/  BSYNC B1 ;  /* 0x0000000000017941 */ /* 0x000fea0003800000 */
.L_x_10461:
[----:B--2---:R1:W-:Y:S01]  /*4ac0*/  ST.E.128 desc[UR42][R32.64], R12 ;  /* 0x0000000c20007985 */ /* 0x0043e2000c101d2a */
[----:B------:R-:W-:Y:S05]  /*4ad0*/  BRA `(.L_x_10440) ;  /* 0x0000002000907947 */ /* 0x000fea0003800000 */
.L_x_10433:
        /* <DEDUP_REMOVED lines=46> */
.L_x_10464:
[----:B------:R-:W-:Y:S05]  /*4dc0*/  BSYNC B1 ;  /* 0x0000000000017941 */ /* 0x000fea0003800000 */
.L_x_10463:
[----:B0----5:R-:W-:Y:S01]  /*4dd0*/  IMAD.MOV.U32 R12, RZ, RZ, R31 ;  /* 0x000000ffff0c7224 */ /* 0x021fe200078e001f */
[----:B------:R-:W-:Y:S01]  /*4de0*/  MOV R11, R30 ;  /* 0x0000001e000b7202 */ /* 0x000fe20000000f00 */
[----:B------:R-:W-:-:S03]  /*4df0*/  UISETP.NE.AND UP0, UPT, UR39, 0x3, UPT ;  /* 0x000000032700788c */ /* 0x000fc6000bf05270 */
[----:B------:R-:W-:Y:S01]  /*4e00*/  PRMT R110, R11, 0x5410, R12 ;  /* 0x000054100b6e7816 */ /* 0x000fe2000000000c */
[----:B------:R-:W-:Y:S02]  /*4e10*/  IMAD.MOV.U32 R12, RZ, RZ, R28 ;  /* 0x000000ffff0c7224 */ /* 0x000fe400078e001c */
[----:B------:R-:W-:Y:S01]  /*4e20*/  IMAD.MOV.U32 R11, RZ, RZ, R29 ;  /* 0x000000ffff0b7224 */ /* 0x000fe200078e001d */
[----:B------:R-:W-:-:S04]  /*4e30*/  PLOP3.LUT P2, PT, PT, PT, UP0, 0x80, 0x0 ;  /* 0x000000000000781c */ /* 0x000fc80003f4f008 */
        /* <DEDUP_REMOVED lines=26> */
[----:B------:R-:W-:-:S04]  /*4fe0*/  PRMT R114, R12, 0x7610, R114 ;  /* 0x000076100c727816 */ /* 0x000fc80000000072 */
        /* <DEDUP_REMOVED lines=13> */
.L_x_10465:
[----:B------:R-:W-:Y:S01]  /*50c0*/  IMAD R53, R18, 0x8, R2 ;  /* 0x0000000812357824 */ /* 0x000fe200078e0202 */
[----:B------:R-:W-:Y:S01]  /*50d0*/  SHF.L.U32 R80, R140, 0x1f, RZ ;  /* 0x0000001f8c507819 */ /* 0x000fe200000006ff */
[----:B------:R-:W-:Y:S03]  /*50e0*/  BSSY B1, `(.L_x_10466) ;  /* 0x0000003000017945 */ /* 0x000fe60003800000 */
[----:B------:R-:W0:Y:S02]  /*50f0*/  SYNCS.PHASECHK.TRANS64.TRYWAIT P4, [R53+URZ+0x2d890], R80 ;  /* 0x02d89050350075a7 */ /* 0x000e24000808017f */
[----:B0-----:R-:W-:Y:S05]  /*5100*/  @!P4 BRA `(.L_x_10467) ;  /* 0x0000016800c8c947 */ /* 0x001fea0003800000 */
.L_x_10701:
[----:B------:R-:W-:Y:S05]  /*5110*/  BSYNC B1 ;  /* 0x0000000000017941 */ /* 0x000fea0003800000 */
.L_x_10466:
[----:B------:R-:W-:-:S03]  /*5120*/  UMOV UR4, 0xffffffff ;  /* 0xffffffff00047882 */ /* 0x000fc60000000000 */
[----:B------:R-:W-:Y:S05]  /*5130*/  BRA.DIV UR4, `(.L_x_10468) ;  /* 0x0000016a04d07947 */ /* 0x000fea000b800000 */
[----:B------:R1:W2:Y:S04]  /*5140*/  SHFL.IDX PT, R85, R57, RZ, 0x1e1f ;  /* 0x001e1fff39557589 */ /* 0x0002a800000e0000 */
[----:B------:R1:W3:Y:S02]  /*5150*/  SHFL.IDX PT, R84, R56, RZ, 0x1e1f ;  /* 0x001e1fff38547589 */ /* 0x0002e400000e0000 */
.L_x_10705:
[----:B------:R-:W-:Y:S05]  /*5160*/  @P3 BRA `(.L_x_10440) ;  /* 0x0000001800ec3947 */ /* 0x000fea0003800000 */
[----:B------:R-:W4:Y:S01]  /*5170*/  LDC R11, c[0x0][0x2f4] ;  /* 0x0000bd00ff0b7b82 */ /* 0x000f220000000800 */
[----:B------:R-:W-:Y:S01]  /*5180*/  ISETP.NE.AND P3, PT, R21, RZ, PT ;  /* 0x000000ff1500720c */ /* 0x000fe20003f65270 */
[----:B------:R-:W-:Y:S01]  /*5190*/  BSSY B1, `(.L_x_10469) ;  /* 0x000007a000017945 */ /* 0x000fe20003800000 */
[----:B----4-:R-:W-:-:S11]  /*51a0*/  IADD3 R103, -R98, R11, RZ ;  /* 0x0000000b62677210 */ /* 0x010fd60007ffe1ff */
[----:B------:R-:W-:Y:S05]  /*51b0*/  @!P3 BRA `(.L_x_10470) ;  /* 0x0000000400dcb947 */ /* 0x000fea0003800000 */
[----:B------:R-:W-:Y:S01]  /*51c0*/  SEL R12, R98, R103, !P0 ;  /* 0x00000067620c7207 */ /* 0x000fe20004000000 */
[----:B------:R-:W-:Y:S01]  /*51d0*/  BSSY B2, `(.L_x_10471) ;  /* 0x000006f000027945 */ /* 0x000fe20003800000 */
[----:B------:R-:W-:Y:S02]  /*51e0*/  ISETP.GE.AND P3, PT, R16, R96, PT ;  /* 0x000000601000720c */ /* 0x000fe40003f66270 */
[----:B------:R-:W-:-:S04]  /*51f0*/  SHF.R.S32.HI R13, RZ, 0x1f, R12 ;  /* 0x0000001fff0d7819 */ /* 0x000fc8000001140c */
[----:B------:R-:W-:-:S04]  /*5200*/  LEA.HI R13, R13, R12, RZ, 0x4 ;  /* 0x0000000c0d0d7211 */ /* 0x000fc800078f20ff */
[----:B------:R-:W-:-:S04]  /*5210*/  SHF.R.S32.HI R13, RZ, 0x4, R13 ;  /* 0x00000004ff0d7819 */ /* 0x000fc8000001140d */
[----:B------:R-:W-:-:S04]  /*5220*/  LEA.HI.SX32 R104, R70, R13, 0x1d ;  /* 0x0000000d46687211 */ /* 0x000fc800078feaff */
[----:B------:R-:W-:-:S04]  /*5230*/  SHF.R.S32.HI R12, RZ, 0x1f, R104 ;  /* 0x0000001fff0c7819 */ /* 0x000fc80000011468 */
[----:B------:R-:W-:Y:S01]  /*5240*/  LEA.HI R12, R12, R104, RZ, 0x2 ;  /* 0x000000680c0c7211 */ /* 0x000fe200078f10ff */
[----:B------:R-:W-:-:S04]  /*5250*/  IMAD.SHL.U32 R104, R104, 0x8, RZ ;  /* 0x0000000868687824 */ /* 0x000fc800078e00ff */
[----:B------:R-:W-:Y:S01]  /*5260*/  IMAD.SHL.U32 R12, R12, 0x400, RZ ;  /* 0x000004000c0c7824 */ /* 0x000fe200078e00ff */
[----:B------:R-:W-:-:S04]  /*5270*/  LOP3.LUT R13, R143, 0x18, R104, 0xf8, !PT ;  /* 0x000000188f0d7812 */ /* 0x000fc800078ef868 */
[----:B------:R-:W-:Y:S02]  /*5280*/  LOP3.LUT R13, R13, R144, RZ, 0x3c, !PT ;  /* 0x000000900d0d7212 */ /* 0x000fe400078e3cff */
[----:B------:R-:W-:-:S04]  /*5290*/  LOP3.LUT R12, R12, 0x7ffff000, RZ, 0xc0, !PT ;  /* 0x7ffff0000c0c7812 */ /* 0x000fc800078ec0ff */
[----:B------:R-:W-:-:S05]  /*52a0*/  IADD3 R12, R13, R12, R153 ;  /* 0x0000000c0d0c7210 */ /* 0x000fca0007ffe099 */
[C---:B-1----:R-:W-:Y:S02]  /*52b0*/  IMAD R56, R18.reuse, 0x3000, R12 ;  /* 0x0000300012387824 */ /* 0x042fe400078e020c */
[----:B------:R-:W-:Y:S02]  /*52c0*/  IMAD R12, R18, 0x3000, R94 ;  /* 0x00003000120c7824 */ /* 0x000fe400078e025e */
[--C-:B------:R-:W-:Y:S02]  /*52d0*/  IMAD R56, R56, 0x2, R2.reuse ;  /* 0x0000000238387824 */ /* 0x100fe400078e0202 */
[----:B------:R-:W-:-:S04]  /*52e0*/  IMAD R12, R12, 0x2, R2 ;  /* 0x000000020c0c7824 */ /* 0x000fc800078e0202 */
[----:B------:R-:W1:Y:S04]  /*52f0*/  LDS.128 R56, [R56+0x15400] ;  /* 0x0154000038387984 */ /* 0x000e680000000c00 */
[----:B------:R-:W4:Y:S01]  /*5300*/  LDS.128 R12, [R12+0x15400] ;  /* 0x015400000c0c7984 */ /* 0x000f220000000c00 */
[----:B------:R-:W-:Y:S05]  /*5310*/  @P3 BRA `(.L_x_10472) ;  /* 0x0000000400683947 */ /* 0x000fea0003800000 */
[----:B-1----:R-:W-:Y:S01]  /*5320*/  MOV R106, R57 ;  /* 0x00000039006a7202 */ /* 0x002fe20000000f00 */
[----:B----4-:R-:W-:Y:S01]  /*5330*/  IMAD.MOV.U32 R105, RZ, RZ, R13 ;  /* 0x000000ffff697224 */ /* 0x010fe200078e000d */
[--C-:B------:R-:W-:Y:S01]  /*5340*/  SHF.R.U64 R36, R36, 0x10, R37.reuse ;  /* 0x0000001024247819 */ /* 0x100fe20000001225 */
[----:B------:R-:W-:Y:S01]  /*5350*/  HADD2.F32 R107, -RZ, R107.H0_H0 ;  /* 0x2000006bff6b7230 */ /* 0x000fe20000004100 */
[----:B------:R-:W-:Y:S01]  /*5360*/  SHF.R.U32.HI R37, RZ, 0x10, R37 ;  /* 0x00000010ff257819 */ /* 0x000fe20000011625 */
[----:B------:R-:W-:Y:S01]  /*5370*/  HADD2.F32 R13, -RZ, R106.H0_H0 ;  /* 0x2000006aff0d7230 */ /* 0x000fe20000004100 */
[----:B------:R-:W-:Y:S01]  /*5380*/  SHF.R.U64 R38, R38, 0x10, R39 ;  /* 0x0000001026267819 */ /* 0x000fe20000001227 */
[----:B------:R-:W-:Y:S02]  /*5390*/  HADD2.F32 R109, -RZ, R105.H0_H0 ;  /* 0x20000069ff6d7230 */ /* 0x000fe40000004100 */
[----:B------:R-:W-:Y:S02]  /*53a0*/  HADD2.F32 R108, -RZ, R108.H0_H0 ;  /* 0x2000006cff6c7230 */ /* 0x000fe40000004100 */
[----:B------:R-:W-:Y:S01]  /*53b0*/  FMUL.FTZ R57, R13, R107 ;  /* 0x0000006b0d397220 */ /* 0x000fe20000410000 */
[----:B------:R-:W-:-:S02]  /*53c0*/  HADD2.F32 R106, -RZ, R106.H1_H1 ;  /* 0x3000006aff6a7230 */ /* 0x000fc40000004100 */
        /* <DEDUP_REMOVED lines=18> */
[----:B------:R-:W-:Y:S02]  /*54f0*/  HADD2.F32 R106, -RZ, R120.H0_H0 ;  /* 0x20000078ff6a7230 */ /* 0x000fe40000004100 */
[----:B------:R-:W-:Y:S01]  /*5500*/  HADD2.F32 R38, -RZ, R38.H0_H0 ;  /* 0x20000026ff267230 */ /* 0x000fe20000004100 */
[----:B------:R-:W-:Y:S01]  /*5510*/  F2FP.F16.F32.PACK_AB R48, R48, R57 ;  /* 0x000000393030723e */ /* 0x000fe200000000ff */
[----:B------:R-:W-:Y:S01]  /*5520*/  HADD2.F32 R107, -RZ, R105.H0_H0 ;  /* 0x20000069ff6b7230 */ /* 0x000fe20000004100 */
[----:B------:R-:W-:-:S03]  /*5530*/  F2FP.F16.F32.PACK_AB R37, R37, R13 ;  /* 0x0000000d2525723e */ /* 0x000fc600000000ff */
[----:B------:R-:W-:Y:S02]  /*5540*/  IMAD.MOV.U32 R13, RZ, RZ, R48 ;  /* 0x000000ffff0d7224 */ /* 0x000fe400078e0030 */
[-C--:B------:R-:W-:Y:S01]  /*5550*/  FMUL.FTZ R59, R107, R106.reuse ;  /* 0x0000006a6b3b7220 */ /* 0x080fe20000410000 */
[C---:B------:R-:W-:Y:S01]  /*5560*/  FMUL.FTZ R106, R109.reuse, R106 ;  /* 0x0000006a6d6a7220 */ /* 0x040fe20000410000 */
[----:B------:R-:W-:Y:S02]  /*5570*/  MOV R57, R37 ;  /* 0x0000002500397202 */ /* 0x000fe40000000f00 */
[-C--:B------:R-:W-:Y:S01]  /*5580*/  FFMA.FTZ R59, R109, R108.reuse, -R59 ;  /* 0x0000006c6d3b7223 */ /* 0x080fe2000001083b */
[----:B------:R-:W-:Y:S01]  /*5590*/  FFMA.FTZ R107, R107, R108, R106 ;  /* 0x0000006c6b6b7223 */ /* 0x000fe2000001006a */
[----:B------:R-:W-:Y:S01]  /*55a0*/  SHF.R.U32.HI R106, RZ, 0x10, R39 ;  /* 0x00000010ff6a7819 */ /* 0x000fe20000011627 */
[----:B------:R-:W-:Y:S01]  /*55b0*/  HADD2.F32 R109, -RZ, R120.H1_H1 ;  /* 0x30000078ff6d7230 */ /* 0x000fe20000004100 */
[--C-:B------:R-:W-:Y:S01]  /*55c0*/  SHF.R.U64 R39, R50, 0x10, R51.reuse ;  /* 0x0000001032277819 */ /* 0x100fe20000001233 */
[----:B------:R-:W-:Y:S01]  /*55d0*/  HADD2.F32 R50, -RZ, R105.H1_H1 ;  /* 0x30000069ff327230 */ /* 0x000fe20000004100 */
        /* <DEDUP_REMOVED lines=22> */
[----:B------:R-:W-:Y:S02]  /*5740*/  HADD2.F32 R51, -RZ, R14.H0_H0 ;  /* 0x2000000eff337230 */ /* 0x000fe40000004100 */
        /* <DEDUP_REMOVED lines=16> */
[----:B------:R-:W-:Y:S01]  /*5850*/  FFMA.FTZ R39, R58, R38, R39 ;  /* 0x000000263a277223 */ /* 0x000fe20000010027 */
[----:B------:R-:W-:-:S03]  /*5860*/  IMAD.MOV.U32 R59, RZ, RZ, R107 ;  /* 0x000000ffff3b7224 */ /* 0x000fc600078e006b */
[----:B------:R-:W-:Y:S01]  /*5870*/  F2FP.F16.F32.PACK_AB R49, R49, R56 ;  /* 0x000000383131723e */ /* 0x000fe200000000ff */
[----:B------:R-:W-:Y:S01]  /*5880*/  IMAD.MOV.U32 R56, RZ, RZ, R36 ;  /* 0x000000ffff387224 */ /* 0x000fe200078e0024 */
[----:B------:R-:W-:-:S03]  /*5890*/  F2FP.F16.F32.PACK_AB R39, R39, R106 ;  /* 0x0000006a2727723e */ /* 0x000fc600000000ff */
[----:B------:R-:W-:Y:S02]  /*58a0*/  IMAD.MOV.U32 R14, RZ, RZ, R49 ;  /* 0x000000ffff0e7224 */ /* 0x000fe400078e0031 */
[----:B------:R-:W-:-:S07]  /*58b0*/  IMAD.MOV.U32 R58, RZ, RZ, R39 ;  /* 0x000000ffff3a7224 */ /* 0x000fce00078e0027 */
.L_x_10472:
[----:B------:R-:W-:Y:S05]  /*58c0*/  BSYNC B2 ;  /* 0x0000000000027941 */ /* 0x000fea0003800000 */
.L_x_10471:
[----:B---3--:R-:W-:-:S04]  /*58d0*/  LEA R36, P3, R8, R84, 0x1 ;  /* 0x0000005408247211 */ /* 0x008fc800078608ff */
[----:B--2---:R-:W-:Y:S02]  /*58e0*/  LEA.HI.X R37, R8, R85, R91, 0x1, P3 ;  /* 0x0000005508257211 */ /* 0x004fe400018f0c5b */
[----:B------:R-:W-:-:S03]  /*58f0*/  ISETP.GE.AND P3, PT, R104, R11, PT ;  /* 0x0000000b6800720c */ /* 0x000fc60003f66270 */
[----:B----4-:R2:W-:Y:S10]  /*5900*/  ST.E.128 desc[UR42][R36.64], R12 ;  /* 0x0000000c24007985 */ /* 0x0105f4000c101d2a */
[----:B--2---:R-:W-:-:S05]  /*5910*/  @!P3 IMAD.WIDE R12, R104, 0x2, R84 ;  /* 0x00000002680cb825 */ /* 0x004fca00078e0254 */
[----:B-1----:R4:W-:Y:S02]  /*5920*/  @!P3 ST.E.128 desc[UR42][R12.64], R56 ;  /* 0x000000380c00b985 */ /* 0x0029e4000c101d2a */
.L_x_10470:
[----:B------:R-:W-:Y:S05]  /*5930*/  BSYNC B1 ;  /* 0x0000000000017941 */ /* 0x000fea0003800000 */
.L_x_10469:
[----:B------:R-:W-:Y:S01]  /*5940*/  ISETP.NE.AND P3, PT, R27, RZ, PT ;  /* 0x000000ff1b00720c */ /* 0x000fe20003f65270 */
[----:B------:R-:W-:-:S12]  /*5950*/  BSSY B1, `(.L_x_10473) ;  /* 0x000007a000017945 */ /* 0x000fd80003800000 */
[----:B------:R-:W-:Y:S05]  /*5960*/  @!P3 BRA `(.L_x_10474) ;  /* 0x0000000400e0b947 */ /* 0x000fea0003800000 */
[----:B------:R-:W-:Y:S01]  /*5970*/  LOP3.LUT P4, RZ, R19, 0x1, RZ, 0xc0, !PT ;  /* 0x0000000113ff7812 */ /* 0x000fe2000788c0ff */
[----:B------:R-:W-:Y:S01]  /*5980*/  BSSY B2, `(.L_x_10475) ;  /* 0x0000070000027945 */ /* 0x000fe20003800000 */
[----:B------:R-:W-:Y:S02]  /*5990*/  ISETP.GE.AND P3, PT, R3, R96, PT ;  /* 0x000000600300720c */ /* 0x000fe40003f66270 */
[----:B----4-:R-:W-:-:S04]  /*59a0*/  SEL R12, R98, R103, !P4 ;  /* 0x00000067620c7207 */ /* 0x010fc80006000000 */
[----:B------:R-:W-:-:S04]  /*59b0*/  SHF.R.S32.HI R13, RZ, 0x1f, R12 ;  /* 0x0000001fff0d7819 */ /* 0x000fc8000001140c */
[----:B------:R-:W-:-:S04]  /*59c0*/  LEA.HI R13, R13, R12, RZ, 0x4 ;  /* 0x0000000c0d0d7211 */ /* 0x000fc800078f20ff */
[----:B------:R-:W-:-:S04]  /*59d0*/  SHF.R.S32.HI R13, RZ, 0x4, R13 ;  /* 0x00000004ff0d7819 */ /* 0x000fc8000001140d */
[----:B------:R-:W-:-:S04]  /*59e0*/  LEA.HI.SX32 R48, R69, R13, 0x1d ;  /* 0x0000000d45307211 */ /* 0x000fc800078feaff */
[----:B------:R-:W-:-:S04]  /*59f0*/  SHF.R.S32.HI R12, RZ, 0x1f, R48 ;  /* 0x0000001fff0c7819 */ /* 0x000fc80000011430 */
[----:B------:R-:W-:Y:S02]  /*5a00*/  LEA.HI R12, R12, R48, RZ, 0x2 ;  /* 0x000000300c0c7211 */ /* 0x000fe400078f10ff */
[----:B------:R-:W-:-:S03]  /*5a10*/  SHF.L.U32 R48, R48, 0x3, RZ ;  /* 0x0000000330307819 */ /* 0x000fc600000006ff */
[----:B------:R-:W-:Y:S01]  /*5a20*/  IMAD.SHL.U32 R12, R12, 0x400, RZ ;  /* 0x000004000c0c7824 */ /* 0x000fe200078e00ff */
[----:B------:R-:W-:-:S04]  /*5a30*/  LOP3.LUT R13, R143, 0x18, R48, 0xf8, !PT ;  /* 0x000000188f0d7812 */ /* 0x000fc800078ef830 */
[----:B------:R-:W-:Y:S02]  /*5a40*/  LOP3.LUT R13, R13, R144, RZ, 0x3c, !PT ;  /* 0x000000900d0d7212 */ /* 0x000fe400078e3cff */
[----:B------:R-:W-:-:S04]  /*5a50*/  LOP3.LUT R12, R12, 0x7ffff000, RZ, 0xc0, !PT ;  /* 0x7ffff0000c0c7812 */ /* 0x000fc800078ec0ff */
[----:B------:R-:W-:-:S05]  /*5a60*/  IADD3 R12, R13, R12, R153 ;  /* 0x0000000c0d0c7210 */ /* 0x000fca0007ffe099 */
[C---:B------:R-:W-:Y:S02]  /*5a70*/  IMAD R36, R18.reuse, 0x3000, R12 ;  /* 0x0000300012247824 */ /* 0x040fe400078e020c */
[----:B------:R-:W-:Y:S02]  /*5a80*/  IMAD R12, R18, 0x3000, R93 ;  /* 0x00003000120c7824 */ /* 0x000fe400078e025d */
[--C-:B------:R-:W-:Y:S02]  /*5a90*/  IMAD R36, R36, 0x2, R2.reuse ;  /* 0x0000000224247824 */ /* 0x100fe400078e0202 */
[----:B------:R-:W-:-:S04]  /*5aa0*/  IMAD R12, R12, 0x2, R2 ;  /* 0x000000020c0c7824 */ /* 0x000fc800078e0202 */
[----:B------:R-:W4:Y:S04]  /*5ab0*/  LDS.128 R36, [R36+0x15400] ;  /* 0x0154000024247984 */ /* 0x000f280000000c00 */
[----:B------:R-:W0:Y:S01]  /*5ac0*/  LDS.128 R12, [R12+0x15400] ;  /* 0x015400000c0c7984 */ /* 0x000e220000000c00 */
[----:B------:R-:W-:Y:S05]  /*5ad0*/  @P3 BRA `(.L_x_10476) ;  /* 0x0000000400683947 */ /* 0x000fea0003800000 */
[----:B----4-:R-:W-:Y:S01]  /*5ae0*/  IMAD.MOV.U32 R50, RZ, RZ, R37 ;  /* 0x000000ffff327224 */ /* 0x010fe200078e0025 */
[----:B0-----:R-:W-:Y:S01]  /*5af0*/  MOV R49, R13 ;  /* 0x0000000d00317202 */ /* 0x001fe20000000f00 */
[--C-:B------:R-:W-:Y:S01]  /*5b00*/  HADD2.F32 R51, -RZ, R117.reuse.H1_H1 ;  /* 0x30000075ff337230 */ /* 0x100fe20000004100 */
[--C-:B------:R-:W-:Y:S01]  /*5b10*/  SHF.R.U64 R32, R32, 0x10, R33.reuse ;  /* 0x0000001020207819 */ /* 0x100fe20000001221 */
[----:B-1----:R-:W-:Y:S01]  /*5b20*/  HADD2.F32 R56, -RZ, R117.H0_H0 ;  /* 0x20000075ff387230 */ /* 0x002fe20000004100 */
        /* <DEDUP_REMOVED lines=24> */
[--C-:B------:R-:W-:Y:S02]  /*5cb0*/  HADD2.F32 R51, -RZ, R15.reuse.H0_H0 ;  /* 0x2000000fff337230 */ /* 0x100fe40000004100 */
[----:B------:R-:W-:Y:S01]  /*5cc0*/  FMUL.FTZ R57, R49, R56 ;  /* 0x0000003831397220 */ /* 0x000fe20000410000 */
[----:B------:R-:W-:Y:S01]  /*5cd0*/  HADD2.F32 R15, -RZ, R15.H1_H1 ;  /* 0x3000000fff0f7230 */ /* 0x000fe20000004100 */
[----:B------:R-:W-:-:S02]  /*5ce0*/  F2FP.F16.F32.PACK_AB R37, R44, R37 ;  /* 0x000000252c25723e */ /* 0x000fc400000000ff */
[C---:B------:R-:W-:Y:S01]  /*5cf0*/  FFMA.FTZ R57, R51.reuse, R50, -R57 ;  /* 0x0000003233397223 */ /* 0x040fe20000010839 */
[----:B------:R-:W-:Y:S01]  /*5d00*/  FMUL.FTZ R51, R51, R56 ;  /* 0x0000003833337220 */ /* 0x000fe20000410000 */
[----:B------:R-:W-:Y:S01]  /*5d10*/  F2FP.F16.F32.PACK_AB R33, R33, R13 ;  /* 0x0000000d2121723e */ /* 0x000fe200000000ff */
[----:B------:R-:W-:Y:S02]  /*5d20*/  IMAD.MOV.U32 R13, RZ, RZ, R37 ;  /* 0x000000ffff0d7224 */ /* 0x000fe400078e0025 */
[----:B------:R-:W-:Y:S01]  /*5d30*/  FFMA.FTZ R51, R49, R50, R51 ;  /* 0x0000003231337223 */ /* 0x000fe20000010033 */
[----:B------:R-:W-:Y:S01]  /*5d40*/  SHF.R.U32.HI R49, RZ, 0x10, R35 ;  /* 0x00000010ff317819 */ /* 0x000fe20000011623 */
[----:B------:R-:W-:Y:S01]  /*5d50*/  IMAD.MOV.U32 R37, RZ, RZ, R33 ;  /* 0x000000ffff257224 */ /* 0x000fe200078e0021 */
        /* <DEDUP_REMOVED lines=9> */
[--C-:B------:R-:W-:Y:S02]  /*5df0*/  HADD2.F32 R39, -RZ, R36.reuse.H0_H0 ;  /* 0x20000024ff277230 */ /* 0x100fe40000004100 */
[----:B------:R-:W-:Y:S02]  /*5e00*/  HADD2.F32 R36, -RZ, R36.H1_H1 ;  /* 0x30000024ff247230 */ /* 0x000fe40000004100 */
[----:B------:R-:W-:Y:S01]  /*5e10*/  FFMA.FTZ R15, R46, R49, R15 ;  /* 0x000000312e0f7223 */ /* 0x000fe2000001000f */
[--C-:B------:R-:W-:Y:S01]  /*5e20*/  HADD2.F32 R49, -RZ, R115.reuse.H1_H1 ;  /* 0x30000073ff317230 */ /* 0x100fe20000004100 */
[----:B------:R-:W-:Y:S01]  /*5e30*/  F2FP.F16.F32.PACK_AB R47, R47, R57 ;  /* 0x000000392f2f723e */ /* 0x000fe200000000ff */
[----:B------:R-:W-:Y:S02]  /*5e40*/  HADD2.F32 R46, -RZ, R12.H0_H0 ;  /* 0x2000000cff2e7230 */ /* 0x000fe40000004100 */
[----:B------:R-:W-:-:S02]  /*5e50*/  HADD2.F32 R115, -RZ, R115.H0_H0 ;  /* 0x20000073ff737230 */ /* 0x000fc40000004100 */
[-C--:B------:R-:W-:Y:S01]  /*5e60*/  FMUL.FTZ R50, R39, R49.reuse ;  /* 0x0000003127327220 */ /* 0x080fe20000410000 */
[----:B------:R-:W-:Y:S02]  /*5e70*/  HADD2.F32 R12, -RZ, R12.H1_H1 ;  /* 0x3000000cff0c7230 */ /* 0x000fe40000004100 */
[C---:B------:R-:W-:Y:S01]  /*5e80*/  FMUL.FTZ R49, R46.reuse, R49 ;  /* 0x000000312e317220 */ /* 0x040fe20000410000 */
[----:B------:R-:W-:Y:S01]  /*5e90*/  F2FP.F16.F32.PACK_AB R51, R15, R51 ;  /* 0x000000330f33723e */ /* 0x000fe200000000ff */
[-C--:B------:R-:W-:Y:S01]  /*5ea0*/  FFMA.FTZ R50, R46, R115.reuse, -R50 ;  /* 0x000000732e327223 */ /* 0x080fe20000010832 */
[----:B------:R-:W-:Y:S02]  /*5eb0*/  IMAD.MOV.U32 R15, RZ, RZ, R47 ;  /* 0x000000ffff0f7224 */ /* 0x000fe400078e002f */
        /* <DEDUP_REMOVED lines=8> */
[----:B------:R-:W-:Y:S01]  /*5f40*/  HADD2.F32 R32, -RZ, R14.H0_H0 ;  /* 0x2000000eff207230 */ /* 0x000fe20000004100 */
[----:B------:R-:W-:Y:S01]  /*5f50*/  F2FP.F16.F32.PACK_AB R45, R45, R49 ;  /* 0x000000312d2d723e */ /* 0x000fe200000000ff */
[----:B------:R-:W-:Y:S02]  /*5f60*/  HADD2.F32 R114, -RZ, R114.H1_H1 ;  /* 0x30000072ff727230 */ /* 0x000fe40000004100 */
[----:B------:R-:W-:Y:S01]  /*5f70*/  FMUL.FTZ R46, R12, R36 ;  /* 0x000000240c2e7220 */ /* 0x000fe20000410000 */
[----:B------:R-:W-:-:S02]  /*5f80*/  HADD2.F32 R38, -RZ, R38.H1_H1 ;  /* 0x30000026ff267230 */ /* 0x000fc40000004100 */
[C---:B------:R-:W-:Y:S01]  /*5f90*/  FMUL.FTZ R36, R32.reuse, R36 ;  /* 0x0000002420247220 */ /* 0x040fe20000410000 */
[----:B------:R-:W-:Y:S02]  /*5fa0*/  HADD2.F32 R14, -RZ, R14.H1_H1 ;  /* 0x3000000eff0e7230 */ /* 0x000fe40000004100 */
[-C--:B------:R-:W-:Y:S01]  /*5fb0*/  FFMA.FTZ R46, R32, R114.reuse, -R46 ;  /* 0x00000072202e7223 */ /* 0x080fe2000001082e */
        /* <DEDUP_REMOVED lines=9> */
[----:B------:R-:W-:Y:S01]  /*6050*/  MOV R14, R46 ;  /* 0x0000002e000e7202 */ /* 0x000fe20000000f00 */
[----:B------:R-:W-:Y:S02]  /*6060*/  IMAD.MOV.U32 R39, RZ, RZ, R51 ;  /* 0x000000ffff277224 */ /* 0x000fe400078e0033 */
[----:B------:R-:W-:-:S07]  /*6070*/  IMAD.MOV.U32 R38, RZ, RZ, R35 ;  /* 0x000000ffff267224 */ /* 0x000fce00078e0023 */
.L_x_10476:
[----:B------:R-:W-:Y:S05]  /*6080*/  BSYNC B2 ;  /* 0x0000000000027941 */ /* 0x000fea0003800000 */
.L_x_10475:
[----:B---3--:R-:W-:-:S04]  /*6090*/  LEA R32, P3, R9, R84, 0x1 ;  /* 0x0000005409207211 */ /* 0x008fc800078608ff */
[----:B--2---:R-:W-:Y:S02]  /*60a0*/  LEA.HI.X R33, R9, R85, R90, 0x1, P3 ;  /* 0x0000005509217211 */ /* 0x004fe400018f0c5a */
[----:B------:R-:W-:-:S03]  /*60b0*/  ISETP.GE.AND P3, PT, R48, R11, PT ;  /* 0x0000000b3000720c */ /* 0x000fc60003f66270 */
[----:B0-----:R0:W-:Y:S10]  /*60c0*/  ST.E.128 desc[UR42][R32.64], R12 ;  /* 0x0000000c20007985 */ /* 0x0011f4000c101d2a */
[----:B0-----:R-:W-:-:S05]  /*60d0*/  @!P3 IMAD.WIDE R12, R48, 0x2, R84 ;  /* 0x00000002300cb825 */ /* 0x001fca00078e0254 */
[----:B----4-:R0:W-:Y:S02]  /*60e0*/  @!P3 ST.E.128 desc[UR42][R12.64], R36 ;  /* 0x000000240c00b985 */ /* 0x0101e4000c101d2a */
.L_x_10474:
[----:B------:R-:W-:Y:S05]  /*60f0*/  BSYNC B1 ;  /* 0x0000000000017941 */ /* 0x000fea0003800000 */
.L_x_10473:
[----:B------:R-:W-:-:S13]  /*6100*/  ISETP.NE.AND P3, PT, R52, RZ, PT ;  /* 0x000000ff3400720c */ /* 0x000fda0003f65270 */
[----:B------:R-:W-:Y:S05]  /*6110*/  @!P3 BRA `(.L_x_10440) ;  /* 0x0000000c0000b947 */ /* 0x000fea0003800000 */
[----:B------:R-:W-:Y:S01]  /*6120*/  LOP3.LUT P4, RZ, R19, 0x2, RZ, 0xc0, !PT ;  /* 0x0000000213ff7812 */ /* 0x000fe2000788c0ff */
[----:B------:R-:W-:Y:S01]  /*6130*/  BSSY B1, `(.L_x_10477) ;  /* 0x000006e000017945 */ /* 0x000fe20003800000 */
[----:B0--3--:R-:W-:Y:S02]  /*6140*/  LEA R36, P3, R10, R84, 0x1 ;  /* 0x000000540a247211 */ /* 0x009fe400078608ff */
[----:B------:R-:W-:Y:S02]  /*6150*/  SEL R103, R98, R103, !P4 ;  /* 0x0000006762677207 */ /* 0x000fe40006000000 */
[----:B--2---:R-:W-:Y:S02]  /*6160*/  LEA.HI.X R37, R10, R85, R89, 0x1, P3 ;  /* 0x000000550a257211 */ /* 0x004fe400018f0c59 */
[----:B----4-:R-:W-:Y:S02]  /*6170*/  SHF.R.S32.HI R12, RZ, 0x1f, R103 ;  /* 0x0000001fff0c7819 */ /* 0x010fe40000011467 */
[----:B------:R-:W-:-:S02]  /*6180*/  ISETP.GE.AND P3, PT, R4, R96, PT ;  /* 0x000000600400720c */ /* 0x000fc40003f66270 */
[----:B------:R-:W-:-:S04]  /*6190*/  LEA.HI R12, R12, R103, RZ, 0x4 ;  /* 0x000000670c0c7211 */ /* 0x000fc800078f20ff */
[----:B------:R-:W-:-:S04]  /*61a0*/  SHF.R.S32.HI R13, RZ, 0x4, R12 ;  /* 0x00000004ff0d7819 */ /* 0x000fc8000001140c */
        /* <DEDUP_REMOVED lines=8> */
[----:B------:R-:W-:-:S05]  /*6230*/  IADD3 R13, R13, R12, R153 ;  /* 0x0000000c0d0d7210 */ /* 0x000fca0007ffe099 */
[C---:B------:R-:W-:Y:S02]  /*6240*/  IMAD R15, R18.reuse, 0x3000, R13 ;  /* 0x00003000120f7824 */ /* 0x040fe400078e020d */
[----:B------:R-:W-:Y:S02]  /*6250*/  IMAD R13, R18, 0x3000, R92 ;  /* 0x00003000120d7824 */ /* 0x000fe400078e025c */
[--C-:B------:R-:W-:Y:S02]  /*6260*/  IMAD R32, R15, 0x2, R2.reuse ;  /* 0x000000020f207824 */ /* 0x100fe400078e0202 */
[----:B------:R-:W-:-:S04]  /*6270*/  IMAD R13, R13, 0x2, R2 ;  /* 0x000000020d0d7824 */ /* 0x000fc800078e0202 */
[----:B------:R-:W0:Y:S04]  /*6280*/  LDS.128 R32, [R32+0x15400] ;  /* 0x0154000020207984 */ /* 0x000e280000000c00 */
[----:B------:R-:W2:Y:S01]  /*6290*/  LDS.128 R12, [R13+0x15400] ;  /* 0x015400000d0c7984 */ /* 0x000ea20000000c00 */
[----:B------:R-:W-:Y:S05]  /*62a0*/  @P3 BRA `(.L_x_10478) ;  /* 0x0000000400583947 */ /* 0x000fea0003800000 */
[----:B------:R-:W-:Y:S01]  /*62b0*/  HADD2.F32 R44, -RZ, R113.H1_H1 ;  /* 0x30000071ff2c7230 */ /* 0x000fe20000004100 */
[--C-:B------:R-:W-:Y:S01]  /*62c0*/  SHF.R.U64 R28, R28, 0x10, R29.reuse ;  /* 0x000000101c1c7819 */ /* 0x100fe2000000121d */
[----:B0-----:R-:W-:Y:S01]  /*62d0*/  HADD2.F32 R39, -RZ, R33.H0_H0 ;  /* 0x20000021ff277230 */ /* 0x001fe20000004100 */
[----:B------:R-:W-:Y:S01]  /*62e0*/  SHF.R.U32.HI R29, RZ, 0x10, R29 ;  /* 0x00000010ff1d7819 */ /* 0x000fe2000001161d */
[----:B--2---:R-:W-:Y:S01]  /*62f0*/  HADD2.F32 R46, -RZ, R13.H0_H0 ;  /* 0x2000000dff2e7230 */ /* 0x004fe20000004100 */
        /* <DEDUP_REMOVED lines=25> */
[--C-:B------:R-:W-:Y:S01]  /*6490*/  HADD2.F32 R41, -RZ, R33.reuse.H0_H0 ;  /* 0x20000021ff297230 */ /* 0x100fe20000004100 */
[----:B------:R-:W-:Y:S01]  /*64a0*/  MOV R13, R29 ;  /* 0x0000001d000d7202 */ /* 0x000fe20000000f00 */
[----:B------:R-:W-:-:S03]  /*64b0*/  HADD2.F32 R33, -RZ, R33.H1_H1 ;  /* 0x30000021ff217230 */ /* 0x000fc60000004100 */
[-C--:B------:R-:W-:Y:S01]  /*64c0*/  FMUL.FTZ R46, R41, R35.reuse ;  /* 0x00000023292e7220 */ /* 0x080fe20000410000 */
[----:B------:R-:W-:-:S03]  /*64d0*/  FMUL.FTZ R35, R45, R35 ;  /* 0x000000232d237220 */ /* 0x000fc60000410000 */
[-C--:B------:R-:W-:Y:S01]  /*64e0*/  FFMA.FTZ R46, R45, R44.reuse, -R46 ;  /* 0x0000002c2d2e7223 */ /* 0x080fe2000001082e */
[----:B------:R-:W-:Y:S01]  /*64f0*/  FFMA.FTZ R35, R41, R44, R35 ;  /* 0x0000002c29237223 */ /* 0x000fe20000010023 */
[----:B------:R-:W-:Y:S02]  /*6500*/  SHF.R.U32.HI R41, RZ, 0x10, R31 ;  /* 0x00000010ff297819 */ /* 0x000fe4000001161f */
[--C-:B------:R-:W-:Y:S02]  /*6510*/  SHF.R.U64 R31, R42, 0x10, R43.reuse ;  /* 0x000000102a1f7819 */ /* 0x100fe4000000122b */
[----:B------:R-:W-:Y:S01]  /*6520*/  SHF.R.U32.HI R42, RZ, 0x10, R43 ;  /* 0x00000010ff2a7819 */ /* 0x000fe2000001162b */
[----:B------:R-:W-:Y:S02]  /*6530*/  HADD2.F32 R41, -RZ, R41.H0_H0 ;  /* 0x20000029ff297230 */ /* 0x000fe40000004100 */
[----:B------:R-:W-:Y:S02]  /*6540*/  HADD2.F32 R31, -RZ, R31.H0_H0 ;  /* 0x2000001fff1f7230 */ /* 0x000fe40000004100 */
[----:B------:R-:W-:-:S05]  /*6550*/  HADD2.F32 R42, -RZ, R42.H0_H0 ;  /* 0x2000002aff2a7230 */ /* 0x000fca0000004100 */
        /* <DEDUP_REMOVED lines=15> */
[----:B------:R-:W-:Y:S02]  /*6650*/  HADD2.F32 R33, -RZ, R40.H0_H0 ;  /* 0x20000028ff217230 */ /* 0x000fe40000004100 */
[--C-:B------:R-:W-:Y:S02]  /*6660*/  HADD2.F32 R28, -RZ, R14.reuse.H0_H0 ;  /* 0x2000000eff1c7230 */ /* 0x100fe40000004100 */
[----:B------:R-:W-:Y:S02]  /*6670*/  HADD2.F32 R14, -RZ, R14.H1_H1 ;  /* 0x3000000eff0e7230 */ /* 0x000fe40000004100 */
[-C--:B------:R-:W-:Y:S01]  /*6680*/  FMUL.FTZ R45, R32, R33.reuse ;  /* 0x00000021202d7220 */ /* 0x080fe20000410000 */
[C---:B------:R-:W-:Y:S01]  /*6690*/  FMUL.FTZ R49, R12.reuse, R33 ;  /* 0x000000210c317220 */ /* 0x040fe20000410000 */
[----:B------:R-:W-:Y:S02]  /*66a0*/  IMAD.MOV.U32 R15, RZ, RZ, R43 ;  /* 0x000000ffff0f7224 */ /* 0x000fe400078e002b */
[-C--:B------:R-:W-:Y:S01]  /*66b0*/  FFMA.FTZ R33, R12, R41.reuse, -R45 ;  /* 0x000000290c217223 */ /* 0x080fe2000001082d */
[----:B------:R-:W-:Y:S01]  /*66c0*/  FFMA.FTZ R12, R32, R41, R49 ;  /* 0x00000029200c7223 */ /* 0x000fe20000010031 */
[----:B------:R-:W-:-:S02]  /*66d0*/  HADD2.F32 R45, -RZ, R112.H0_H0 ;  /* 0x20000070ff2d7230 */ /* 0x000fc40000004100 */
[----:B------:R-:W-:Y:S01]  /*66e0*/  HADD2.F32 R32, -RZ, R34.H0_H0 ;  /* 0x20000022ff207230 */ /* 0x000fe20000004100 */
[----:B------:R-:W-:Y:S01]  /*66f0*/  F2FP.F16.F32.PACK_AB R42, R33, R42 ;  /* 0x0000002a212a723e */ /* 0x000fe200000000ff */
[----:B------:R-:W-:Y:S02]  /*6700*/  HADD2.F32 R41, -RZ, R110.H0_H0 ;  /* 0x2000006eff297230 */ /* 0x000fe40000004100 */
[----:B------:R-:W-:Y:S02]  /*6710*/  HADD2.F32 R34, -RZ, R34.H1_H1 ;  /* 0x30000022ff227230 */ /* 0x000fe40000004100 */
[-C--:B------:R-:W-:Y:S01]  /*6720*/  FMUL.FTZ R49, R32, R45.reuse ;  /* 0x0000002d20317220 */ /* 0x080fe20000410000 */
[C---:B------:R-:W-:Y:S01]  /*6730*/  FMUL.FTZ R45, R28.reuse, R45 ;  /* 0x0000002d1c2d7220 */ /* 0x040fe20000410000 */
[----:B------:R-:W-:Y:S02]  /*6740*/  IMAD.MOV.U32 R33, RZ, RZ, R39 ;  /* 0x000000ffff217224 */ /* 0x000fe400078e0027 */
[-C--:B------:R-:W-:Y:S01]  /*6750*/  FFMA.FTZ R28, R28, R41.reuse, -R49 ;  /* 0x000000291c1c7223 */ /* 0x080fe20000010831 */
[----:B------:R-:W-:Y:S01]  /*6760*/  FFMA.FTZ R32, R32, R41, R45 ;  /* 0x0000002920207223 */ /* 0x000fe2000001002d */
[----:B------:R-:W-:-:S02]  /*6770*/  HADD2.F32 R41, -RZ, R30.H0_H0 ;  /* 0x2000001eff297230 */ /* 0x000fc40000004100 */
[-C--:B------:R-:W-:Y:S01]  /*6780*/  FMUL.FTZ R49, R14, R31.reuse ;  /* 0x0000001f0e317220 */ /* 0x080fe20000410000 */
[----:B------:R-:W-:Y:S01]  /*6790*/  FMUL.FTZ R45, R34, R31 ;  /* 0x0000001f222d7220 */ /* 0x000fe20000410000 */
[----:B------:R-:W-:Y:S01]  /*67a0*/  F2FP.F16.F32.PACK_AB R30, R12, R113 ;  /* 0x000000710c1e723e */ /* 0x000fe200000000ff */
[----:B------:R-:W-:Y:S02]  /*67b0*/  IMAD.MOV.U32 R12, RZ, RZ, R42 ;  /* 0x000000ffff0c7224 */ /* 0x000fe400078e002a */
[-C--:B------:R-:W-:Y:S01]  /*67c0*/  FFMA.FTZ R49, R34, R41.reuse, R49 ;  /* 0x0000002922317223 */ /* 0x080fe20000010031 */
[----:B------:R-:W-:-:S04]  /*67d0*/  FFMA.FTZ R31, R14, R41, -R45 ;  /* 0x000000290e1f7223 */ /* 0x000fc8000001082d */
[----:B------:R-:W-:Y:S01]  /*67e0*/  F2FP.F16.F32.PACK_AB R34, R49, R32 ;  /* 0x000000203122723e */ /* 0x000fe200000000ff */
[----:B------:R-:W-:Y:S01]  /*67f0*/  IMAD.MOV.U32 R32, RZ, RZ, R30 ;  /* 0x000000ffff207224 */ /* 0x000fe200078e001e */
[----:B------:R-:W-:-:S07]  /*6800*/  F2FP.F16.F32.PACK_AB R14, R31, R28 ;  /* 0x0000001c1f0e723e */ /* 0x000fce00000000ff */
.L_x_10478:
[----:B------:R-:W-:Y:S05]  /*6810*/  BSYNC B1 ;  /* 0x0000000000017941 */ /* 0x000fea0003800000 */
.L_x_10477:
[----:B--2---:R2:W-:Y:S01]  /*6820*/  ST.E.128 desc[UR42][R36.64], R12 ;  /* 0x0000000c24007985 */ /* 0x0045e2000c101d2a */
[----:B------:R-:W-:-:S13]  /*6830*/  ISETP.GE.AND P3, PT, R38, R11, PT ;  /* 0x0000000b2600720c */ /* 0x000fda0003f66270 */
[----:B------:R-:W-:Y:S05]  /*6840*/  @P3 BRA `(.L_x_10440) ;  /* 0x0000000400343947 */ /* 0x000fea0003800000 */
[----:B------:R-:W-:-:S05]  /*6850*/  IMAD.WIDE R84, R38, 0x2, R84 ;  /* 0x0000000226547825 */ /* 0x000fca00078e0254 */
[----:B0-----:R0:W-:Y:S01]  /*6860*/  ST.E.128 desc[UR42][R84.64], R32 ;  /* 0x0000002054007985 */ /* 0x0011e2000c101d2a */
[----:B------:R-:W-:Y:S05]  /*6870*/  BRA `(.L_x_10440) ;  /* 0x0000000400287947 */ /* 0x000fea0003800000 */
.L_x_10432:
[----:B------:R-:W-:-:S06]  /*6880*/  UISETP.NE.AND UP0, UPT, UR39, 0x3, UPT ;  /* 0x000000032700788c */ /* 0x000fcc000bf05270 */
[----:B------:R-:W-:-:S13]  /*6890*/  PLOP3.LUT P2, PT, PT, PT, UP0, 0x80, 0x0 ;  /* 0x000000000000781c */ /* 0x000fda0003f4f008 */
[----:B------:R-:W-:Y:S05]  /*68a0*/  @!P2 BRA `(.L_x_10479) ;  /* 0x000000000004a947 */ /* 0x000fea0003800000 */
[----:B------:R-:W-:Y:S01]  /*68b0*/  BPT.TRAP 0x1 ;  /* 0x000000040000795c */ /* 0x000fe20000300000 */
.L_x_10479:
[----:B------:R-:W-:Y:S01]  /*68c0*/  IMAD R53, R18, 0x8, R2 ;  /* 0x0000000812357824 */ /* 0x000fe200078e0202 */
[----:B------:R-:W-:Y:S01]  /*68d0*/  SHF.L.U32 R80, R140, 0x1f, RZ ;  /* 0x0000001f8c507819 */ /* 0x000fe200000006ff */
[----:B------:R-:W-:Y:S01]  /*68e0*/  BSSY B1, `(.L_x_10480) ;  /* 0x0000004000017945 */ /* 0x000fe20003800000 */
[----:B------:R-:W-:Y:S02]  /*68f0*/  SHF.R.S32.HI R77, RZ, 0x1f, R76 ;  /* 0x0000001fff4d7819 */ /* 0x000fe4000001144c */
[----:B------:R-:W0:Y:S02]  /*6900*/  SYNCS.PHASECHK.TRANS64.TRYWAIT P3, [R53+URZ+0x2d890], R80 ;  /* 0x02d89050350075a7 */ /* 0x000e24000806017f */
[----:B0-----:R-:W-:Y:S05]  /*6910*/  @!P3 BRA `(.L_x_10481) ;  /* 0x000001540024b947 */ /* 0x001fea0003800000 */
.L_x_10706:
[----:B------:R-:W-:Y:S05]  /*6920*/  BSYNC B1 ;  /* 0x0000000000017941 */ /* 0x000fea0003800000 */
.L_x_10480:
        /* <DEDUP_REMOVED lines=20> */
[----:B------:R-:W-:Y:S01]  /*6a70*/  ISETP.GT.AND P3, PT, R79, R141, PT ;  /* 0x0000008d4f00720c */ /* 0x000fe20003f64270 */
[----:B------:R-:W-:-:S12]  /*6a80*/  BRA.DIV UR4, `(.L_x_10482) ;  /* 0x0000015204dc7947 */ /* 0x000fd8000b800000 */
[----:B------:R1:W2:Y:S04]  /*6a90*/  SHFL.IDX PT, R34, R13, RZ, 0x1e1f ;  /* 0x001e1fff0d227589 */ /* 0x0002a800000e0000 */
[----:B------:R-:W3:Y:S02]  /*6aa0*/  SHFL.IDX PT, R35, R35, RZ, 0x1e1f ;  /* 0x001e1fff23237589 */ /* 0x000ee400000e0000 */
.L_x_10710:
[----:B------:R-:W-:Y:S05]  /*6ab0*/  @!P3 BRA `(.L_x_10440) ;  /* 0x000000000098b947 */ /* 0x000fea0003800000 */
[----:B------:R-:W4:Y:S01]  /*6ac0*/  LDL R12, [R1+0x2c] ;  /* 0x00002c00010c7983 */ /* 0x000f220000100800 */
[----:B------:R-:W-:-:S03]  /*6ad0*/  ULDC UR4, c[0x0][0x2f4] ;  /* 0x0000bd0000047ab9 */ /* 0x000fc60000000800 */
[----:B------:R-:W5:Y:S04]  /*6ae0*/  LDL R11, [R1+0x28] ;  /* 0x00002800010b7983 */ /* 0x000f680000100800 */
[----:B------:R-:W5:Y:S01]  /*6af0*/  LDL R36, [R1+0x24] ;  /* 0x0000240001247983 */ /* 0x000f620000100800 */
[----:B------:R-:W-:Y:S02]  /*6b00*/  ISETP.GE.AND P5, PT, R16, UR4, PT ;  /* 0x0000000410007c0c */ /* 0x000fe4000bfa6270 */
[----:B------:R-:W-:-:S11]  /*6b10*/  ISETP.GE.AND P4, PT, R23, UR4, PT ;  /* 0x0000000417007c0c */ /* 0x000fd6000bf86270 */
[----:B---3--:R-:W-:-:S04]  /*6b20*/  @!P5 LEA R32, P3, R16, R35, 0x1 ;  /* 0x000000231020d211 */ /* 0x008fc800078608ff */
[----:B--2---:R-:W-:Y:S02]  /*6b30*/  @!P5 LEA.HI.X R33, R16, R34, R17, 0x1, P3 ;  /* 0x000000221021d211 */ /* 0x004fe400018f0c11 */
[----:B------:R-:W-:-:S04]  /*6b40*/  @!P4 LEA R30, P3, R23, R35, 0x1 ;  /* 0x00000023171ec211 */ /* 0x000fc800078608ff */
[----:B----4-:R-:W-:Y:S02]  /*6b50*/  @!P4 LEA.HI.X R31, R23, R34, R12, 0x1, P3 ;  /* 0x00000022171fc211 */ /* 0x010fe400018f0c0c */
[----:B-1----:R-:W1:Y:S01]  /*6b60*/  @!P5 LDS.128 R12, [R55+0x15000] ;  /* 0x01500000370cd984 */ /* 0x002e620000000c00 */
[----:B------:R-:W-:-:S13]  /*6b70*/  ISETP.GE.AND P3, PT, R22, UR4, PT ;  /* 0x0000000416007c0c */ /* 0x000fda000bf66270 */
[----:B------:R-:W-:-:S04]  /*6b80*/  @!P3 LEA R28, P6, R22, R35, 0x1 ;  /* 0x00000023161cb211 */ /* 0x000fc800078c08ff */
[----:B-----5:R-:W-:Y:S01]  /*6b90*/  @!P3 LEA.HI.X R29, R22, R34, R11, 0x1, P6 ;  /* 0x00000022161db211 */ /* 0x020fe200030f0c0b */
[----:B-1----:R1:W-:Y:S01]  /*6ba0*/  @!P5 ST.E.128 desc[UR42][R32.64], R12 ;  /* 0x0000000c2000d985 */ /* 0x0023e2000c101d2a */
[----:B------:R-:W-:-:S13]  /*6bb0*/  ISETP.GE.AND P5, PT, R3, UR4, PT ;  /* 0x0000000403007c0c */ /* 0x000fda000bfa6270 */
[----:B------:R-:W2:Y:S01]  /*6bc0*/  @!P5 LDS.128 R12, [R54+0x15000] ;  /* 0x01500000360cd984 */ /* 0x000ea20000000c00 */
[----:B------:R-:W-:Y:S02]  /*6bd0*/  @!P5 IMAD.SHL.U32 R11, R156, 0x8, RZ ;  /* 0x000000089c0bd824 */ /* 0x000fe400078e00ff */
[----:B-1----:R-:W-:Y:S02]  /*6be0*/  @!P5 IMAD.MOV.U32 R32, RZ, RZ, R35 ;  /* 0x000000ffff20d224 */ /* 0x002fe400078e0023 */
[----:B------:R-:W-:Y:S02]  /*6bf0*/  @!P5 IMAD.MOV.U32 R33, RZ, RZ, R34 ;  /* 0x000000ffff21d224 */ /* 0x000fe400078e0022 */
[----:B------:R-:W-:-:S05]  /*6c00*/  @!P5 IMAD.WIDE R32, R11, 0x2, R32 ;  /* 0x000000020b20d825 */ /* 0x000fca00078e0220 */
[----:B--2---:R1:W-:Y:S01]  /*6c10*/  @!P5 ST.E.128 desc[UR42][R32.64], R12 ;  /* 0x0000000c2000d985 */ /* 0x0043e2000c101d2a */
[----:B------:R-:W-:-:S13]  /*6c20*/  ISETP.GE.AND P5, PT, R4, UR4, PT ;  /* 0x0000000404007c0c */ /* 0x000fda000bfa6270 */
[----:B------:R-:W2:Y:S01]  /*6c30*/  @!P5 LDS.128 R12, [R55+0x17000] ;  /* 0x01700000370cd984 */ /* 0x000ea20000000c00 */
[----:B------:R-:W-:Y:S01]  /*6c40*/  @!P5 SHF.L.U32 R11, R157, 0x3, RZ ;  /* 0x000000039d0bd819 */ /* 0x000fe200000006ff */
[----:B-1----:R-:W-:Y:S02]  /*6c50*/  @!P5 IMAD.MOV.U32 R32, RZ, RZ, R35 ;  /* 0x000000ffff20d224 */ /* 0x002fe400078e0023 */
[----:B------:R-:W-:Y:S02]  /*6c60*/  @!P5 IMAD.MOV.U32 R33, RZ, RZ, R34 ;  /* 0x000000ffff21d224 */ /* 0x000fe400078e0022 */
[----:B------:R-:W-:-:S05]  /*6c70*/  @!P5 IMAD.WIDE R32, R11, 0x2, R32 ;  /* 0x000000020b20d825 */ /* 0x000fca00078e0220 */
[----:B--2---:R1:W-:Y:S01]  /*6c80*/  @!P5 ST.E.128 desc[UR42][R32.64], R12 ;  /* 0x0000000c2000d985 */ /* 0x0043e2000c101d2a */
[----:B------:R-:W-:-:S03]  /*6c90*/  ISETP.GE.AND P5, PT, R136, UR4, PT ;  /* 0x0000000488007c0c */ /* 0x000fc6000bfa6270 */
[----:B------:R-:W2:Y:S10]  /*6ca0*/  @!P4 LDS.128 R12, [R54+0x17000] ;  /* 0x01700000360cc984 */ /* 0x000eb40000000c00 */
[----:B-1----:R-:W-:-:S04]  /*6cb0*/  @!P5 LEA R32, P6, R136, R35, 0x1 ;  /* 0x000000238820d211 */ /* 0x002fc800078c08ff */
[----:B------:R-:W-:Y:S01]  /*6cc0*/  @!P5 LEA.HI.X R33, R136, R34, R36, 0x1, P6 ;  /* 0x000000228821d211 */ /* 0x000fe200030f0c24 */
[----:B--2---:R-:W-:Y:S04]  /*6cd0*/  @!P4 ST.E.128 desc[UR42][R30.64], R12 ;  /* 0x0000000c1e00c985 */ /* 0x004fe8000c101d2a */
[----:B------:R-:W1:Y:S04]  /*6ce0*/  @!P3 LDS.128 R12, [R55+0x19000] ;  /* 0x01900000370cb984 */ /* 0x000e680000000c00 */
[----:B-1----:R-:W-:Y:S04]  /*6cf0*/  @!P3 ST.E.128 desc[UR42][R28.64], R12 ;  /* 0x0000000c1c00b985 */ /* 0x002fe8000c101d2a */
[----:B------:R-:W1:Y:S04]  /*6d00*/  @!P5 LDS.128 R12, [R54+0x19000] ;  /* 0x01900000360cd984 */ /* 0x000e680000000c00 */
[----:B-1----:R4:W-:Y:S02]  /*6d10*/  @!P5 ST.E.128 desc[UR42][R32.64], R12 ;  /* 0x0000000c2000d985 */ /* 0x0029e4000c101d2a */
.L_x_10440:
[----:B------:R-:W-:Y:S05]  /*6d20*/  BSYNC B0 ;  /* 0x0000000000007941 */ /* 0x000fea0003800000 */
.L_x_10431:
[----:B------:R-:W5:Y:S01]  /*6d30*/  S2R R11, SR_TID.X ;  /* 0x00000000000b7919 */ /* 0x000f620000002100 */
[----:B------:R-:W-:Y:S01]  /*6d40*/  @!PT LDS RZ, [RZ] ;  /* 0x00000000fffff984 */ /* 0x000fe20000000800 */
[----:B------:R-:W-:Y:S01]  /*6d50*/  @!PT LDS RZ, [RZ] ;  /* 0x00000000fffff984 */ /* 0x000fe20000000800 */
[----:B------:R-:W-:Y:S01]  /*6d60*/  @!PT LDS RZ, [RZ] ;  /* 0x00000000fffff984 */ /* 0x000fe20000000800 */
[----:B------:R-:W-:Y:S01]  /*6d70*/  @!PT LDS RZ, [RZ] ;  /* 0x00000000fffff984 */ /* 0x000fe20000000800 */
[----:B------:R0:W-:Y:S06]  /*6d80*/  MEMBAR.ALL.CTA ;  /* 0x0000000000007992 */ /* 0x0001ec0000008000 */
[----:B0-----:R-:W0:Y:S01]  /*6d90*/  FENCE.VIEW.ASYNC.S ;  /* 0x00000000000073c6 */ /* 0x001e220000000000 */
[----:B------:R-:W-:Y:S05]  /*6da0*/  WARPSYNC.ALL ;  /* 0x0000000000007948 */ /* 0x000fea0003800000 */
[----:B------:R-:W-:Y:S01]  /*6db0*/  BSSY B0, `(.L_x_10483) ;  /* 0x0000008000007945 */ /* 0x000fe20003800000 */
[----:B0-----:R0:W-:Y:S01]  /*6dc0*/  BAR.SYNC.DEFER_BLOCKING R101, 0x80 ;  /* 0x000200650000751d */ /* 0x0011e20000010000 */
[----:B-----5:R-:W-:-:S13]  /*6dd0*/  LOP3.LUT P3, RZ, R11, 0x7f, RZ, 0xc0, !PT ;  /* 0x0000007f0bff7812 */ /* 0x020fda000786c0ff */
[----:B------:R-:W-:-:S05]  /*6de0*/  @!P3 VIADD R11, R53, 0x2d8a0 ;  /* 0x0002d8a0350bb836 */ /* 0x000fca0000000000 */
[----:B------:R-:W-:-:S04]  /*6df0*/  @!P3 PRMT R11, RZ, 0x654, R11 ;  /* 0x00000654ff0bb816 */ /* 0x000fc8000000000b */
[----:B------:R0:W-:Y:S01]  /*6e00*/  @!P3 SYNCS.ARRIVE.TRANS64.RED.A1T0 RZ, [R11+URZ], RZ ;  /* 0x000000ff0bffb9a7 */ /* 0x0001e2000810043f */
[----:B------:R-:W-:Y:S05]  /*6e10*/  @!P2 BRA `(.L_x_10484) ;  /* 0x000000000004a947 */ /* 0x000fea0003800000 */
[----:B------:R-:W-:Y:S01]  /*6e20*/  BPT.TRAP 0x1 ;  /* 0x000000040000795c */ /* 0x000fe20000300000 */
.L_x_10484:
[----:B------:R-:W-:Y:S05]  /*6e30*/  BSYNC B0 ;  /* 0x0000000000007941 */ /* 0x000fea0003800000 */
.L_x_10483:
[----:B------:R-:W5:Y:S01]  /*6e40*/  SYNCS.PHASECHK.TRANS64.TRYWAIT P2, [R53+URZ+0x2d8b0], R80 ;  /* 0x02d8b050350075a7 */ /* 0x000f62000804017f */
[----:B------:R-:W-:Y:S04]  /*6e50*/  BSSY B0, `(.L_x_10485) ;  /* 0x0000002000007945 */ /* 0x000fe80003800000 */
[----:B-----5:R-:W-:Y:S05]  /*6e60*/  @!P2 BRA `(.L_x_10486) ;  /* 0x00000150002ca947 */ /* 0x020fea0003800000 */
.L_x_10711:
[----:B------:R-:W-:Y:S05]  /*6e70*/  BSYNC B0 ;  /* 0x0000000000007941 */ /* 0x000fea0003800000 */
.L_x_10485:
[----:B------:R-:W-:Y:S01]  /*6e80*/  ULDC.64 UR4, c[0x0][0x328] ;  /* 0x0000ca0000047ab9 */ /* 0x000fe20000000a00 */
[----:B------:R-:W-:Y:S01]  /*6e90*/  ULDC.64 UR6, c[0x0][0x318] ;  /* 0x0000c60000067ab9 */ /* 0x000fe20000000a00 */
[----:B------:R-:W-:Y:S01]  /*6ea0*/  IMAD R77, R77, UR4, RZ ;  /* 0x000000044d4d7c24 */ /* 0x000fe2000f8e02ff */
[----:B------:R-:W-:Y:S01]  /*6eb0*/  BSSY B0, `(.L_x_10487) ;  /* 0x0000036000007945 */ /* 0x000fe20003800000 */
[----:B-1234-:R-:W-:-:S04]  /*6ec0*/  IMAD.WIDE.U32 R12, R76, UR4, RZ ;  /* 0x000000044c0c7c25 */ /* 0x01efc8000f8e00ff */
[----:B------:R-:W-:Y:S01]  /*6ed0*/  IMAD R77, R76, UR5, R77 ;  /* 0x000000054c4d7c24 */ /* 0x000fe2000f8e024d */
[----:B------:R-:W-:Y:S02]  /*6ee0*/  ULDC.64 UR4, c[0x0][0x338] ;  /* 0x0000ce0000047ab9 */ /* 0x000fe40000000a00 */
        /* <DEDUP_REMOVED lines=8> */
[----:B------:R-:W-:-:S04]  /*6f70*/  LEA R11, P2, R12, UR6, 0x1 ;  /* 0x000000060c0b7c11 */ /* 0x000fc8000f8408ff */
[----:B------:R-:W-:Y:S01]  /*6f80*/  LEA.HI.X R12, R12, UR7, R13, 0x1, P2 ;  /* 0x000000070c0c7c11 */ /* 0x000fe200090f0c0d */
[----:B------:R0:W1:Y:S01]  /*6f90*/  SHFL.IDX PT, R32, R11, RZ, 0x1e1f ;  /* 0x001e1fff0b207589 */ /* 0x00006200000e0000 */
[----:B------:R-:W-:-:S03]  /*6fa0*/  ISETP.GT.AND P2, PT, R79, R141, PT ;  /* 0x0000008d4f00720c */ /* 0x000fc60003f44270 */
[----:B------:R0:W2:Y:S10]  /*6fb0*/  SHFL.IDX PT, R33, R12, RZ, 0x1e1f ;  /* 0x001e1fff0c217589 */ /* 0x0000b400000e0000 */
[----:B0-----:R-:W-:Y:S05]  /*6fc0*/  @!P2 BRA `(.L_x_10488) ;  /* 0x000000000090a947 */ /* 0x001fea0003800000 */
[----:B------:R-:W3:Y:S01]  /*6fd0*/  LDL R15, [R1+0x2c] ;  /* 0x00002c00010f7983 */ /* 0x000ee20000100800 */
[----:B------:R-:W-:-:S03]  /*6fe0*/  ULDC UR4, c[0x0][0x2f4] ;  /* 0x0000bd0000047ab9 */ /* 0x000fc60000000800 */
[----:B------:R-:W4:Y:S01]  /*6ff0*/  LDL R14, [R1+0x28] ;  /* 0x00002800010e7983 */ /* 0x000f220000100800 */
[C---:B------:R-:W-:Y:S02]  /*7000*/  ISETP.GE.AND P5, PT, R16.reuse, UR4, PT ;  /* 0x0000000410007c0c */ /* 0x040fe4000bfa6270 */
[----:B------:R-:W-:Y:S01]  /*7010*/  ISETP.GE.AND P4, PT, R23, UR4, PT ;  /* 0x0000000417007c0c */ /* 0x000fe2000bf86270 */
[----:B------:R-:W5:Y:S10]  /*7020*/  LDL R36, [R1+0x24] ;  /* 0x0000240001247983 */ /* 0x000f740000100800 */
[----:B-1----:R-:W-:-:S04]  /*7030*/  @!P5 LEA R34, P2, R16, R32, 0x1 ;  /* 0x000000201022d211 */ /* 0x002fc800078408ff */
[----:B--2---:R-:W-:Y:S02]  /*7040*/  @!P5 LEA.HI.X R35, R16, R33, R17, 0x1, P2 ;  /* 0x000000211023d211 */ /* 0x004fe400010f0c11 */
[----:B------:R-:W-:-:S04]  /*7050*/  @!P4 LEA R30, P2, R23, R32, 0x1 ;  /* 0x00000020171ec211 */ /* 0x000fc800078408ff */
[----:B---3--:R-:W-:Y:S02]  /*7060*/  @!P4 LEA.HI.X R31, R23, R33, R15, 0x1, P2 ;  /* 0x00000021171fc211 */ /* 0x008fe400010f0c0f */
[----:B------:R-:W-:-:S13]  /*7070*/  ISETP.GE.AND P2, PT, R22, UR4, PT ;  /* 0x0000000416007c0c */ /* 0x000fda000bf46270 */
[----:B------:R-:W-:-:S04]  /*7080*/  @!P2 LEA R28, P6, R22, R32, 0x1 ;  /* 0x00000020161ca211 */ /* 0x000fc800078c08ff */
[----:B----4-:R-:W-:Y:S02]  /*7090*/  @!P2 LEA.HI.X R29, R22, R33, R14, 0x1, P6 ;  /* 0x00000021161da211 */ /* 0x010fe400030f0c0e */
[----:B------:R-:W0:Y:S04]  /*70a0*/  @!P5 LDS.128 R12, [R55] ;  /* 0x00000000370cd984 */ /* 0x000e280000000c00 */
        /* <DEDUP_REMOVED lines=16> */
[----:B-----5:R-:W-:Y:S01]  /*71b0*/  @!P5 LEA.HI.X R33, R136, R33, R36, 0x1, P6 ;  /* 0x000000218821d211 */ /* 0x020fe200030f0c24 */
[----:B0-----:R-:W-:Y:S04]  /*71c0*/  @!P4 ST.E.128 desc[UR42][R30.64], R12 ;  /* 0x0000000c1e00c985 */ /* 0x001fe8000c101d2a */
[----:B------:R-:W0:Y:S04]  /*71d0*/  @!P2 LDS.128 R12, [R55+0x4000] ;  /* 0x00400000370ca984 */ /* 0x000e280000000c00 */
[----:B0-----:R-:W-:Y:S04]  /*71e0*/  @!P2 ST.E.128 desc[UR42][R28.64], R12 ;  /* 0x0000000c1c00a985 */ /* 0x001fe8000c101d2a */
[----:B------:R-:W0:Y:S04]  /*71f0*/  @!P5 LDS.128 R12, [R54+0x4000] ;  /* 0x00400000360cd984 */ /* 0x000e280000000c00 */
[----:B0-----:R0:W-:Y:S02]  /*7200*/  @!P5 ST.E.128 desc[UR42][R32.64], R12 ;  /* 0x0000000c2000d985 */ /* 0x0011e4000c101d2a */
.L_x_10488:
[----:B------:R-:W-:Y:S05]  /*7210*/  BSYNC B0 ;  /* 0x0000000000007941 */ /* 0x000fea0003800000 */
.L_x_10487:
[----:B------:R-:W-:Y:S01]  /*7220*/  @!PT LDS RZ, [RZ] ;  /* 0x00000000fffff984 */ /* 0x000fe20000000800 */
[----:B------:R-:W-:Y:S01]  /*7230*/  @!PT LDS RZ, [RZ] ;  /* 0x00000000fffff984 */ /* 0x000fe20000000800 */
[----:B------:R-:W-:Y:S01]  /*7240*/  @!PT LDS RZ, [RZ] ;  /* 0x00000000fffff984 */ /* 0x000fe20000000800 */
[----:B------:R-:W-:Y:S01]  /*7250*/  @!PT LDS RZ, [RZ] ;  /* 0x00000000fffff984 */ /* 0x000fe20000000800 */
[----:B------:R3:W-:Y:S06]  /*7260*/  MEMBAR.ALL.CTA ;  /* 0x0000000000007992 */ /* 0x0007ec0000008000 */
[----:B---3--:R-:W3:Y:S01]  /*7270*/  FENCE.VIEW.ASYNC.S ;  /* 0x00000000000073c6 */ /* 0x008ee20000000000 */
[----:B------:R-:W-:Y:S01]  /*7280*/  VIADD R18, R18, 0x1 ;  /* 0x0000000112127836 */ /* 0x000fe20000000000 */
[----:B------:R-:W-:Y:S01]  /*7290*/  @!P3 IADD3 R53, R53, 0x2d8c0, RZ ;  /* 0x0002d8c03535b810 */ /* 0x000fe20007ffe0ff */
[----:B---3--:R3:W-:Y:S03]  /*72a0*/  BAR.SYNC.DEFER_BLOCKING R101, 0x80 ;  /* 0x000200650000751d */ /* 0x0087e60000010000 */
[----:B------:R-:W-:-:S02]  /*72b0*/  ISETP.NE.AND P2, PT, R18, 0x2, PT ;  /* 0x000000021200780c */ /* 0x000fc40003f45270 */
[----:B------:R-:W-:Y:S02]  /*72c0*/  @!P3 PRMT R53, RZ, 0x654, R53 ;  /* 0x00000654ff35b816 */ /* 0x000fe40000000035 */
[----:B------:R-:W-:Y:S02]  /*72d0*/  SEL R11, RZ, 0x1, P2 ;  /* 0x00000001ff0b7807 */ /* 0x000fe40001000000 */
[----:B------:R-:W-:Y:S02]  /*72e0*/  SEL R18, R18, RZ, P2 ;  /* 0x000000ff12127207 */ /* 0x000fe40001000000 */
[----:B------:R-:W-:Y:S01]  /*72f0*/  LOP3.LUT R140, R140, R11, RZ, 0x3c, !PT ;  /* 0x0000000b8c8c7212 */ /* 0x000fe200078e3cff */
[----:B------:R3:W-:Y:S01]  /*7300*/  @!P3 SYNCS.ARRIVE.TRANS64.RED.A1T0 RZ, [R53+URZ], RZ ;  /* 0x000000ff35ffb9a7 */ /* 0x0007e2000810043f */
[----:B------:R-:W-:Y:S05]  /*7310*/  @P1 BRA `(.L_x_10489) ;  /* 0xffffffb400b41947 */ /* 0x000fea000383ffff */
[----:B0-----:R-:W0:Y:S01]  /*7320*/  S2R R12, SR_TID.X ;  /* 0x00000000000c7919 */ /* 0x001e220000002100 */
[----:B------:R-:W-:Y:S02]  /*7330*/  PLOP3.LUT P0, PT, PT, PT, PT, 0x8, 0x0 ;  /* 0x000000000000781c */ /* 0x000fe40003f0e170 */
[----:B0-----:R-:W-:-:S04]  /*7340*/  SHF.R.U32.HI R12, RZ, 0x7, R12 ;  /* 0x00000007ff0c7819 */ /* 0x001fc8000001160c */
[----:B------:R-:W-:-:S13]  /*7350*/  ISETP.NE.AND P4, PT, R12, 0x1, PT ;  /* 0x000000010c00780c */ /* 0x000fda0003f85270 */
[----:B------:R-:W-:Y:S06]  /*7360*/  @!P4 BAR.ARV 0x9, 0x100 ;  /* 0x024400000000cb1d */ /* 0x000fec0000002000 */
.L_x_10426:
[----:B------:R-:W-:Y:S01]  /*7370*/  IMAD.MOV.U32 R88, RZ, RZ, RZ ;  /* 0x000000ffff587224 */ /* 0x000fe200078e00ff */
[----:B------:R-:W-:Y:S06]  /*7380*/  @P0 BRA `(.L_x_10490) ;  /* 0x00000000000c0947 */ /* 0x000fec0003800000 */
[----:B------:R-:W4:Y:S01]  /*7390*/  FENCE.VIEW.ASYNC.G ;  /* 0x00000000000073c6 */ /* 0x000f220000000100 */
[----:B------:R-:W-:Y:S05]  /*73a0*/  WARPSYNC.ALL ;  /* 0x0000000000007948 */ /* 0x000fea0003800000 */
[----:B----4-:R-:W-:Y:S06]  /*73b0*/  BAR.ARV 0xc, 0x200 ;  /* 0x0308000000007b1d */ /* 0x010fec0000002000 */
.L_x_10490:
[----:B------:R-:W-:Y:S01]  /*73c0*/  LOP3.LUT P0, RZ, R19, 0x8, RZ, 0xc0, !PT ;  /* 0x0000000813ff7812 */ /* 0x000fe2000780c0ff */
[----:B------:R-:W-:-:S12]  /*73d0*/  BSSY B0, `(.L_x_10491) ;  /* 0x0000020000007945 */ /* 0x000fd80003800000 */
[----:B------:R-:W-:Y:S05]  /*73e0*/  @!P0 BRA `(.L_x_10492) ;  /* 0x0000000000788947 */ /* 0x000fea0003800000 */
[----:B------:R-:W4:Y:S01]  /*73f0*/  LDL R0, [R1+0x94] ;  /* 0x0000940001007983 */ /* 0x000f220000100800 */
[----:B------:R-:W-:Y:S01]  /*7400*/  ULDC UR4, c[0x0][0x9f0] ;  /* 0x00027c0000047ab9 */ /* 0x000fe20000000800 */
[----:B----4-:R-:W-:-:S04]  /*7410*/  ISETP.NE.AND P0, PT, R0, RZ, PT ;  /* 0x000000ff0000720c */ /* 0x010fc80003f05270 */
[----:B------:R-:W-:-:S04]  /*7420*/  SEL R9, R0, UR4, P0 ;  /* 0x0000000400097c07 */ /* 0x000fc80008000000 */
[-C--:B------:R-:W-:Y:S02]  /*7430*/  IABS R6, R9.reuse ;  /* 0x0000000900067213 */ /* 0x080fe40000000000 */
[----:B------:R-:W-:Y:S02]  /*7440*/  IADD3 R0, R99, -0x1, R9 ;  /* 0xffffffff63007810 */ /* 0x000fe40007ffe009 */
[----:B------:R-:W4:Y:S01]  /*7450*/  I2F.RP R3, R6 ;  /* 0x0000000600037306 */ /* 0x000f220000209400 */
[-C--:B------:R-:W-:Y:S02]  /*7460*/  IABS R10, R9.reuse ;  /* 0x00000009000a7213 */ /* 0x080fe40000000000 */
[----:B------:R-:W-:Y:S02]  /*7470*/  IABS R8, R0 ;  /* 0x0000000000087213 */ /* 0x000fe40000000000 */
[----:B------:R-:W-:-:S04]  /*7480*/  LOP3.LUT R0, R0, R9, RZ, 0x3c, !PT ;  /* 0x0000000900007212 */ /* 0x000fc800078e3cff */
[----:B------:R-:W-:Y:S01]  /*7490*/  ISETP.GE.AND P2, PT, R0, RZ, PT ;  /* 0x000000ff0000720c */ /* 0x000fe20003f46270 */
[----:B----4-:R-:W4:Y:S02]  /*74a0*/  MUFU.RCP R3, R3 ;  /* 0x0000000300037308 */ /* 0x010f240000001000 */
[----:B----4-:R-:W-:Y:S01]  /*74b0*/  VIADD R4, R3, 0xffffffe ;  /* 0x0ffffffe03047836 */ /* 0x010fe20000000000 */
[----:B------:R-:W-:-:S05]  /*74c0*/  IADD3 R3, RZ, -R10, RZ ;  /* 0x8000000aff037210 */ /* 0x000fca0007ffe0ff */
[----:B------:R4:W0:Y:S02]  /*74d0*/  F2I.FTZ.U32.TRUNC.NTZ R5, R4 ;  /* 0x0000000400057305 */ /* 0x000824000021f000 */
[----:B----4-:R-:W-:Y:S02]  /*74e0*/  IMAD.MOV.U32 R4, RZ, RZ, RZ ;  /* 0x000000ffff047224 */ /* 0x010fe400078e00ff */
[----:B0-----:R-:W-:-:S04]  /*74f0*/  IMAD.MOV R7, RZ, RZ, -R5 ;  /* 0x000000ffff077224 */ /* 0x001fc800078e0a05 */
        /* <DEDUP_REMOVED lines=13> */
.L_x_10492:
[----:B------:R-:W-:Y:S05]  /*75d0*/  BSYNC B0 ;  /* 0x0000000000007941 */ /* 0x000fea0003800000 */
.L_x_10491:
[----:B------:R-:W4:Y:S01]  /*75e0*/  LDL R0, [R1+0xb0] ;  /* 0x0000b00001007983 */ /* 0x000f220000100800 */
[----:B------:R-:W-:Y:S01]  /*75f0*/  PLOP3.LUT P0, PT, PT, PT, PT, 0x80, 0x0 ;  /* 0x000000000000781c */ /* 0x000fe20003f0f070 */
        /* <DEDUP_REMOVED lines=18> */
[----:B-12---:R-:W-:Y:S02]  /*7720*/  CS2R R32, SRZ ;  /* 0x0000000000207805 */ /* 0x006fe4000001ff00 */
[----:B------:R-:W-:Y:S02]  /*7730*/  CS2R R54, SRZ ;  /* 0x0000000000367805 */ /* 0x000fe4000001ff00 */
[----:B------:R-:W-:Y:S02]  /*7740*/  CS2R R30, SRZ ;  /* 0x00000000001e7805 */ /* 0x000fe4000001ff00 */
[----:B---3--:R-:W-:Y:S02]  /*7750*/  CS2R R52, SRZ ;  /* 0x0000000000347805 */ /* 0x008fe4000001ff00 */
[----:B0-----:R-:W-:Y:S02]  /*7760*/  CS2R R28, SRZ ;  /* 0x00000000001c7805 */ /* 0x001fe4000001ff00 */
[----:B------:R-:W-:-:S02]  /*7770*/  CS2R R50, SRZ ;  /* 0x0000000000327805 */ /* 0x000fc4000001ff00 */
[----:B------:R-:W-:Y:S01]  /*7780*/  CS2R R20, SRZ ;  /* 0x0000000000147805 */ /* 0x000fe2000001ff00 */
[----:B----4-:R-:W-:Y:S02]  /*7790*/  IMAD R4, R0, R88, RZ ;  /* 0x0000005800047224 */ /* 0x010fe400078e02ff */
[----:B------:R-:W-:-:S03]  /*77a0*/  IMAD.MOV.U32 R0, RZ, RZ, RZ ;  /* 0x000000ffff007224 */ /* 0x000fc600078e00ff */
[----:B------:R0:W-:Y:S01]  /*77b0*/  STL [R1+0x78], R4 ;  /* 0x0000780401007387 */ /* 0x0001e20000100800 */
[----:B------:R-:W-:-:S04]  /*77c0*/  VIADDMNMX R88, R4, R88, R99, PT ;  /* 0x0000005804587246 */ /* 0x000fc80003800163 */
[----:B------:R-:W-:-:S13]  /*77d0*/  ISETP.GT.AND P1, PT, R88, R4, PT ;  /* 0x000000045800720c */ /* 0x000fda0003f24270 */
[----:B0-----:R-:W-:Y:S05]  /*77e0*/  @!P1 BRA `(.L_x_10493) ;  /* 0x000000a4003c9947 */ /* 0x001fea0003800000 */
[----:B------:R-:W0:Y:S01]  /*77f0*/  S2R R4, SR_TID.X ;  /* 0x0000000000047919 */ /* 0x000e220000002100 */
[----:B------:R-:W-:Y:S01]  /*7800*/  UMOV UR4, 0xffffffff ;  /* 0xffffffff00047882 */ /* 0x000fe20000000000 */
[----:B0-----:R-:W-:-:S05]  /*7810*/  VIADD R40, R4, 0xffffff80 ;  /* 0xffffff8004287836 */ /* 0x001fca0000000000 */
[----:B------:R-:W-:-:S04]  /*7820*/  SHF.R.S32.HI R41, RZ, 0x1f, R40 ;  /* 0x0000001fff297819 */ /* 0x000fc80000011428 */
[----:B------:R-:W-:-:S04]  /*7830*/  LEA.HI R13, R41, R40, RZ, 0x7 ;  /* 0x00000028290d7211 */ /* 0x000fc800078f38ff */
[----:B------:R-:W-:Y:S01]  /*7840*/  SHF.R.S32.HI R13, RZ, 0x7, R13 ;  /* 0x00000007ff0d7819 */ /* 0x000fe2000001140d */
[----:B------:R-:W-:Y:S06]  /*7850*/  BRA.DIV UR4, `(.L_x_10494) ;  /* 0x0000014604c47947 */ /* 0x000fec000b800000 */
[----:B------:R-:W0:Y:S04]  /*7860*/  SHFL.IDX PT, R0, R13, RZ, 0x1f ;  /* 0x00001fff0d007589 */ /* 0x000e2800000e0000 */
[----:B0-----:R1:W-:Y:S02]  /*7870*/  STL [R1+0x7c], R0 ;  /* 0x00007c0001007387 */ /* 0x0013e40000100800 */
.L_x_10714:
[----:B------:R-:W1:Y:S01]  /*7880*/  LDL R3, [R1+0x7c] ;  /* 0x00007c0001037983 */ /* 0x000e620000100800 */
[----:B------:R-:W-:Y:S01]  /*7890*/  BSSY B6, `(.L_x_10495) ;  /* 0x000001b000067945 */ /* 0x000fe20003800000 */
[----:B-1----:R-:W-:-:S05]  /*78a0*/  IMAD.HI R0, R3, 0x55555556, RZ ;  /* 0x5555555603007827 */ /* 0x002fca00078e02ff */
[----:B------:R-:W-:-:S05]  /*78b0*/  LEA.HI R44, R0, R0, RZ, 0x1 ;  /* 0x00000000002c7211 */ /* 0x000fca00078f08ff */
[----:B------:R-:W-:Y:S01]  /*78c0*/  IMAD R44, R44, -0x3, R3 ;  /* 0xfffffffd2c2c7824 */ /* 0x000fe200078e0203 */
[----:B------:R-:W-:-:S04]  /*78d0*/  IADD3 R3, R2, 0x21800, RZ ;  /* 0x0002180002037810 */ /* 0x000fc80007ffe0ff */
[----:B------:R-:W-:Y:S01]  /*78e0*/  LOP3.LUT P0, RZ, R3, 0x3ff, RZ, 0xc0, !PT ;  /* 0x000003ff03ff7812 */ /* 0x000fe2000780c0ff */
[----:B------:R-:W-:-:S05]  /*78f0*/  IMAD R0, R44, 0x2000, R3 ;  /* 0x000020002c007824 */ /* 0x000fca00078e0203 */
[----:B------:R-:W-:-:S04]  /*7900*/  SHF.R.U32.HI R0, RZ, 0x4, R0 ;  /* 0x00000004ff007819 */ /* 0x000fc80000011600 */
[----:B------:R-:W-:-:S05]  /*7910*/  LOP3.LUT R0, R0, 0x3fff, RZ, 0xc0, !PT ;  /* 0x00003fff00007812 */ /* 0x000fca00078ec0ff */
[----:B------:R1:W-:Y:S01]  /*7920*/  STL [R1+0x84], R0 ;  /* 0x0000840001007387 */ /* 0x0003e20000100800 */
[----:B------:R-:W-:Y:S05]  /*7930*/  @!P0 BRA `(.L_x_10496) ;  /* 0x0000000000408947 */ /* 0x000fea0003800000 */
[----:B0-----:R-:W-:Y:S01]  /*7940*/  MOV R14, 0x0 ;  /* 0x00000000000e7802 */ /* 0x001fe20000000f00 */
        /* <DEDUP_REMOVED lines=14> */
[----:B01---5:R-:W-:Y:S05]  /*7a30*/  CALL.ABS.NOINC R14 ;  /* 0x000000000e007343 */ /* 0x023fea0003c00000 */
.L_x_10496:
[----:B------:R-:W-:Y:S05]  /*7a40*/  BSYNC B6 ;  /* 0x0000000000067941 */ /* 0x000fea0003800000 */
.L_x_10495:
        /* <DEDUP_REMOVED lines=13> */
.L_x_10500:
[----:B---3--:R3:W4:Y:S02]  /*7b20*/  SYNCS.PHASECHK.TRANS64.TRYWAIT P0, [R2+URZ+0x2d800], R3 ;  /* 0x02d80003020075a7 */ /* 0x008724000800017f */
[----:B----4-:R-:W-:Y:S05]  /*7b30*/  @!P0 NANOSLEEP.SYNCS 0x989680 ;  /* 0x009896800000895d */ /* 0x010fea0003900000 */
[----:B------:R-:W4:Y:S02]  /*7b40*/  @!P0 SYNCS.PHASECHK.TRANS64 P0, [R2+URZ+0x2d800], R3 ;  /* 0x02d80003020085a7 */ /* 0x000f24000800007f */
[----:B----4-:R-:W-:Y:S05]  /*7b50*/  @!P0 BRA `(.L_x_10500) ;  /* 0xfffffffc00f08947 */ /* 0x010fea000383ffff */
.L_x_10499:
[----:B------:R-:W-:Y:S05]  /*7b60*/  BSYNC B0 ;  /* 0x0000000000007941 */ /* 0x000fea0003800000 */
.L_x_10498:
[----:B------:R-:W-:Y:S05]  /*7b70*/  BRA `(.L_x_10501) ;  /* 0x0000003800987947 */ /* 0x000fea0003800000 */
.L_x_10497:
[----:B-1---5:R-:W-:Y:S01]  /*7b80*/  SHF.R.S32.HI R0, RZ, 0x1f, R95 ;  /* 0x0000001fff007819 */ /* 0x022fe2000001145f */
[----:B------:R-:W-:Y:S01]  /*7b90*/  ULOP3.LUT UP0, URZ, UR40, 0x1bf, URZ, 0xc0, !UPT ;  /* 0x000001bf283f7892 */ /* 0x000fe2000f80c03f */
[----:B------:R-:W-:Y:S01]  /*7ba0*/  ULDC.64 UR4, c[0x0][0x3f8] ;  /* 0x0000fe0000047ab9 */ /* 0x000fe20000000a00 */
[----:B------:R-:W-:Y:S02]  /*7bb0*/  ULDC.64 UR6, c[0x0][0x408] ;  /* 0x0001020000067ab9 */ /* 0x000fe40000000a00 */
[C---:B------:R-:W-:Y:S02]  /*7bc0*/  IMAD R6, R0.reuse, UR4, RZ ;  /* 0x0000000400067c24 */ /* 0x040fe4000f8e02ff */
[----:B------:R-:W-:Y:S01]  /*7bd0*/  IMAD R0, R0, UR6, RZ ;  /* 0x0000000600007c24 */ /* 0x000fe2000f8e02ff */
[----:B------:R-:W-:Y:S01]  /*7be0*/  PLOP3.LUT P2, PT, PT, PT, UP0, 0x80, 0x0 ;  /* 0x000000000000781c */ /* 0x000fe20003f4f008 */
[C---:B------:R-:W-:Y:S02]  /*7bf0*/  IMAD R25, R95.reuse, UR5, R6 ;  /* 0x000000055f197c24 */ /* 0x040fe4000f8e0206 */
[----:B------:R-:W-:Y:S01]  /*7c00*/  IMAD.WIDE.U32 R4, R95, UR4, RZ ;  /* 0x000000045f047c25 */ /* 0x000fe2000f8e00ff */
[----:B------:R-:W-:-:S03]  /*7c10*/  ULDC.64 UR4, c[0x0][0x3e8] ;  /* 0x0000fa0000047ab9 */ /* 0x000fc60000000a00 */
[C---:B------:R-:W-:Y:S01]  /*7c20*/  IMAD R37, R95.reuse, UR7, R0 ;  /* 0x000000075f257c24 */ /* 0x040fe2000f8e0200 */
        /* <DEDUP_REMOVED lines=9> */
[----:B0-----:R-:W-:Y:S01]  /*7cc0*/  MOV R14, 0x0 ;  /* 0x00000000000e7802 */ /* 0x001fe20000000f00 */
        /* <DEDUP_REMOVED lines=15> */
.L_x_10502:
[----:B------:R-:W-:Y:S01]  /*7dc0*/  ULDC.U8 UR4, c[0x0][0x410] ;  /* 0x0001040000047ab9 */ /* 0x000fe20000000000 */
[----:B------:R-:W-:Y:S01]  /*7dd0*/  BSSY B0, `(.L_x_10503) ;  /* 0x0000378000007945 */ /* 0x000fe20003800000 */
[----:B------:R-:W-:Y:S01]  /*7de0*/  ISETP.NE.AND P0, PT, RZ, UR4, PT ;  /* 0x00000004ff007c0c */ /* 0x000fe2000bf05270 */
[----:B------:R-:W-:-:S12]  /*7df0*/  IMAD R6, R97, 0xc0, R141 ;  /* 0x000000c061067824 */ /* 0x000fd800078e028d */
[----:B------:R-:W-:Y:S05]  /*7e00*/  @!P0 BRA `(.L_x_10504) ;  /* 0x0000001800fc8947 */ /* 0x000fea0003800000 */
[----:B------:R-:W-:-:S03]  /*7e10*/  UMOV UR4, 0xffffffff ;  /* 0xffffffff00047882 */ /* 0x000fc60000000000 */
[----:B------:R-:W-:Y:S05]  /*7e20*/  BRA.DIV UR4, `(.L_x_10505) ;  /* 0x0000014204787947 */ /* 0x000fea000b800000 */
[----:B------:R1:W2:Y:S04]  /*7e30*/  SHFL.IDX PT, R3, R25, RZ, 0x1e1f ;  /* 0x001e1fff19037589 */ /* 0x0002a800000e0000 */
[----:B------:R1:W3:Y:S04]  /*7e40*/  SHFL.IDX PT, R38, R24, RZ, 0x1e1f ;  /* 0x001e1fff18267589 */ /* 0x0002e800000e0000 */
[----:B------:R1:W4:Y:S04]  /*7e50*/  SHFL.IDX PT, R0, R37, RZ, 0x1e1f ;  /* 0x001e1fff25007589 */ /* 0x00032800000e0000 */
[----:B------:R-:W0:Y:S02]  /*7e60*/  SHFL.IDX PT, R39, R39, RZ, 0x1e1f ;  /* 0x001e1fff27277589 */ /* 0x000e2400000e0000 */
.L_x_10720:
        /* <DEDUP_REMOVED lines=11> */
[----:B-1----:R-:W-:Y:S02]  /*7f20*/  CS2R R36, SRZ ;  /* 0x0000000000247805 */ /* 0x002fe4000001ff00 */
[----:B------:R-:W-:Y:S02]  /*7f30*/  CS2R R32, SRZ ;  /* 0x0000000000207805 */ /* 0x000fe4000001ff00 */
[----:B------:R-:W-:Y:S02]  /*7f40*/  CS2R R28, SRZ ;  /* 0x00000000001c7805 */ /* 0x000fe4000001ff00 */
[----:B------:R-:W-:Y:S02]  /*7f50*/  CS2R R24, SRZ ;  /* 0x0000000000187805 */ /* 0x000fe4000001ff00 */
[----:B0-----:R-:W-:-:S02]  /*7f60*/  CS2R R14, SRZ ;  /* 0x00000000000e7805 */ /* 0x001fc4000001ff00 */
[----:B------:R-:W-:Y:S01]  /*7f70*/  CS2R R10, SRZ ;  /* 0x00000000000a7805 */ /* 0x000fe2000001ff00 */
[----:B------:R-:W-:Y:S06]  /*7f80*/  @P0 BRA `(.L_x_10507) ;  /* 0x0000000400340947 */ /* 0x000fec0003800000 */
[----:B------:R-:W2:Y:S01]  /*7f90*/  LDL R48, [R1+0x54] ;  /* 0x0000540001307983 */ /* 0x000ea20000100800 */
[----:B------:R-:W-:-:S03]  /*7fa0*/  ULDC UR4, c[0x0][0x3f4] ;  /* 0x0000fd0000047ab9 */ /* 0x000fc60000000800 */
[----:B------:R-:W3:Y:S04]  /*7fb0*/  LDL R47, [R1+0x4c] ;  /* 0x00004c00012f7983 */ /* 0x000ee80000100800 */
[----:B------:R-:W4:Y:S04]  /*7fc0*/  LDL R46, [R1+0x50] ;  /* 0x00005000012e7983 */ /* 0x000f280000100800 */
[----:B------:R-:W4:Y:S04]  /*7fd0*/  LDL R45, [R1+0x48] ;  /* 0x00004800012d7983 */ /* 0x000f280000100800 */
[----:B------:R-:W4:Y:S01]  /*7fe0*/  LDL R43, [R1+0x58] ;  /* 0x00005800012b7983 */ /* 0x000f220000100800 */
[----:B------:R-:W-:-:S02]  /*7ff0*/  CS2R R36, SRZ ;  /* 0x0000000000247805 */ /* 0x000fc4000001ff00 */
[----:B------:R-:W-:Y:S02]  /*8000*/  CS2R R34, SRZ ;  /* 0x0000000000227805 */ /* 0x000fe4000001ff00 */
[----:B------:R-:W-:Y:S02]  /*8010*/  CS2R R32, SRZ ;  /* 0x0000000000207805 */ /* 0x000fe4000001ff00 */
[C---:B--2---:R-:W-:Y:S01]  /*8020*/  ISETP.GE.AND P3, PT, R48.reuse, UR4, PT ;  /* 0x0000000430007c0c */ /* 0x044fe2000bf66270 */
[C---:B------:R-:W-:Y:S01]  /*8030*/  IMAD.SHL.U32 R24, R48.reuse, 0x2, RZ ;  /* 0x0000000230187824 */ /* 0x040fe200078e00ff */
[----:B------:R-:W-:Y:S02]  /*8040*/  SHF.R.S32.HI R4, RZ, 0x1f, R48 ;  /* 0x0000001fff047819 */ /* 0x000fe40000011430 */
[C---:B---3--:R-:W-:Y:S01]  /*8050*/  ISETP.GE.AND P2, PT, R47.reuse, UR4, PT ;  /* 0x000000042f007c0c */ /* 0x048fe2000bf46270 */
[----:B------:R-:W-:Y:S01]  /*8060*/  IMAD.SHL.U32 R14, R47, 0x2, RZ ;  /* 0x000000022f0e7824 */ /* 0x000fe200078e00ff */
[----:B------:R-:W-:-:S02]  /*8070*/  SHF.L.U64.HI R4, R48, 0x1, R4 ;  /* 0x0000000130047819 */ /* 0x000fc40000010204 */
[----:B----4-:R-:W-:Y:S02]  /*8080*/  ISETP.GE.AND P1, PT, R46, UR4, PT ;  /* 0x000000042e007c0c */ /* 0x010fe4000bf26270 */
[----:B------:R-:W-:Y:S02]  /*8090*/  SHF.R.S32.HI R5, RZ, 0x1f, R47 ;  /* 0x0000001fff057819 */ /* 0x000fe4000001142f */
[C---:B------:R-:W-:Y:S01]  /*80a0*/  ISETP.GE.AND P0, PT, R45.reuse, UR4, PT ;  /* 0x000000042d007c0c */ /* 0x040fe2000bf06270 */
[----:B------:R-:W-:Y:S01]  /*80b0*/  IMAD.SHL.U32 R28, R45, 0x2, RZ ;  /* 0x000000022d1c7824 */ /* 0x000fe200078e00ff */
[CC--:B------:R-:W-:Y:S02]  /*80c0*/  @!P3 IADD3 R26, P4, R38.reuse, R24.reuse, RZ ;  /* 0x00000018261ab210 */ /* 0x0c0fe40007f9e0ff */
[----:B------:R-:W-:Y:S01]  /*80d0*/  @!P3 IADD3 R24, P5, R39, R24, RZ ;  /* 0x000000182718b210 */ /* 0x000fe20007fbe0ff */
[----:B------:R-:W-:Y:S01]  /*80e0*/  IMAD.SHL.U32 R30, R43, 0x2, RZ ;  /* 0x000000022b1e7824 */ /* 0x000fe200078e00ff */
[----:B------:R-:W-:Y:S01]  /*80f0*/  SHF.L.U64.HI R5, R47, 0x1, R5 ;  /* 0x000000012f057819 */ /* 0x000fe20000010205 */
[--C-:B------:R-:W-:Y:S01]  /*8100*/  @!P3 IMAD.X R27, R3, 0x1, R4.reuse, P4 ;  /* 0x00000001031bb824 */ /* 0x100fe200020e0604 */
[----:B------:R-:W-:Y:S01]  /*8110*/  @!P2 IADD3 R20, P4, R38, R14, RZ ;  /* 0x0000000e2614a210 */ /* 0x000fe20007f9e0ff */
[----:B------:R-:W-:Y:S01]  /*8120*/  @!P3 IMAD.X R25, R0, 0x1, R4, P5 ;  /* 0x000000010019b824 */ /* 0x000fe200028e0604 */
[----:B------:R-:W-:-:S02]  /*8130*/  SHF.L.U32 R10, R46, 0x1, RZ ;  /* 0x000000012e0a7819 */ /* 0x000fc400000006ff */
[----:B------:R-:W-:Y:S01]  /*8140*/  @!P2 IADD3 R14, P5, R39, R14, RZ ;  /* 0x0000000e270ea210 */ /* 0x000fe20007fbe0ff */
[----:B------:R-:W-:Y:S01]  /*8150*/  @!P2 IMAD.X R21, R3, 0x1, R5, P4 ;  /* 0x000000010315a824 */ /* 0x000fe200020e0605 */
[----:B------:R-:W-:Y:S01]  /*8160*/  SHF.R.S32.HI R6, RZ, 0x1f, R46 ;  /* 0x0000001fff067819 */ /* 0x000fe2000001142e */
[----:B------:R-:W5:Y:S01]  /*8170*/  @!P3 LD.E.64 R32, desc[UR42][R26.64] ;  /* 0x0000002a1a20b980 */ /* 0x000f62000c101b00 */
[-C--:B------:R-:W-:Y:S02]  /*8180*/  @!P1 IADD3 R12, P4, R38, R10.reuse, RZ ;  /* 0x0000000a260c9210 */ /* 0x080fe40007f9e0ff */
[----:B------:R-:W-:Y:S02]  /*8190*/  @!P2 IADD3.X R15, R0, R5, RZ, P5, !PT ;  /* 0x00000005000fa210 */ /* 0x000fe40002ffe4ff */
[----:B------:R-:W-:Y:S02]  /*81a0*/  SHF.L.U64.HI R6, R46, 0x1, R6 ;  /* 0x000000012e067819 */ /* 0x000fe40000010206 */
[----:B------:R-:W-:-:S02]  /*81b0*/  @!P1 IADD3 R10, P5, R39, R10, RZ ;  /* 0x0000000a270a9210 */ /* 0x000fc40007fbe0ff */
[----:B------:R-:W-:Y:S01]  /*81c0*/  SHF.R.S32.HI R7, RZ, 0x1f, R45 ;  /* 0x0000001fff077819 */ /* 0x000fe2000001142d */
[--C-:B------:R-:W-:Y:S01]  /*81d0*/  @!P1 IMAD.X R13, R3, 0x1, R6.reuse, P4 ;  /* 0x00000001030d9824 */ /* 0x100fe200020e0606 */
[----:B------:R-:W-:Y:S01]  /*81e0*/  ISETP.GE.AND P4, PT, R138, UR4, PT ;  /* 0x000000048a007c0c */ /* 0x000fe2000bf86270 */
[----:B------:R-:W-:Y:S01]  /*81f0*/  @!P1 IMAD.X R11, R0, 0x1, R6, P5 ;  /* 0x00000001000b9824 */ /* 0x000fe200028e0606 */
[----:B------:R-:W-:Y:S02]  /*8200*/  SHF.L.U64.HI R7, R45, 0x1, R7 ;  /* 0x000000012d077819 */ /* 0x000fe40000010207 */
[----:B------:R-:W-:Y:S02]  /*8210*/  @!P0 IADD3 R8, P5, R38, R28, RZ ;  /* 0x0000001c26088210 */ /* 0x000fe40007fbe0ff */
[----:B------:R-:W-:-:S03]  /*8220*/  SHF.R.S32.HI R31, RZ, 0x1f, R43 ;  /* 0x0000001fff1f7819 */ /* 0x000fc6000001142b */
[----:B------:R-:W-:Y:S01]  /*8230*/  @!P0 IMAD.X R9, R3, 0x1, R7, P5 ;  /* 0x0000000103098824 */ /* 0x000fe200028e0607 */
[----:B------:R-:W-:-:S03]  /*8240*/  @!P0 IADD3 R4, P5, R39, R28, RZ ;  /* 0x0000001c27048210 */ /* 0x000fc60007fbe0ff */
[----:B------:R-:W-:Y:S01]  /*8250*/  @!P4 MOV R28, R38 ;  /* 0x00000026001cc202 */ /* 0x000fe20000000f00 */
[----:B------:R-:W-:Y:S02]  /*8260*/  @!P4 IMAD.MOV.U32 R29, RZ, RZ, R3 ;  /* 0x000000ffff1dc224 */ /* 0x000fe400078e0003 */
[----:B------:R-:W-:Y:S01]  /*8270*/  @!P0 IMAD.X R5, R0, 0x1, R7, P5 ;  /* 0x0000000100058824 */ /* 0x000fe200028e0607 */
[----:B------:R-:W-:Y:S01]  /*8280*/  ISETP.GE.AND P5, PT, R43, UR4, PT ;  /* 0x000000042b007c0c */ /* 0x000fe2000bfa6270 */
[----:B------:R-:W-:Y:S02]  /*8290*/  @!P4 IMAD.MOV.U32 R6, RZ, RZ, R39 ;  /* 0x000000ffff06c224 */ /* 0x000fe400078e0027 */
[----:B------:R-:W-:Y:S02]  /*82a0*/  @!P4 IMAD.MOV.U32 R7, RZ, RZ, R0 ;  /* 0x000000ffff07c224 */ /* 0x000fe400078e0000 */
[----:B------:R-:W-:-:S04]  /*82b0*/  @!P4 IMAD.WIDE R28, R138, 0x2, R28 ;  /* 0x000000028a1cc825 */ /* 0x000fc800078e021c */
[----:B------:R-:W-:Y:S01]  /*82c0*/  @!P4 IMAD.WIDE R6, R138, 0x2, R6 ;  /* 0x000000028a06c825 */ /* 0x000fe200078e0206 */
[----:B------:R-:W5:Y:S01]  /*82d0*/  @!P4 LD.E.64 R36, desc[UR42][R28.64] ;  /* 0x0000002a1c24c980 */ /* 0x000f62000c101b00 */
[----:B------:R-:W-:-:S03]  /*82e0*/  SHF.L.U64.HI R31, R43, 0x1, R31 ;  /* 0x000000012b1f7819 */ /* 0x000fc6000001021f */
[----:B------:R0:W5:Y:S02]  /*82f0*/  @!P4 LD.E.64 R34, desc[UR42][R6.64] ;  /* 0x0000002a0622c980 */ /* 0x000164000c101b00 */
[----:B0-----:R-:W-:-:S04]  /*8300*/  @!P5 IADD3 R6, P4, R38, R30, RZ ;  /* 0x0000001e2606d210 */ /* 0x001fc80007f9e0ff */
[----:B------:R-:W-:Y:S02]  /*8310*/  @!P5 IADD3.X R7, R3, R31, RZ, P4, !PT ;  /* 0x0000001f0307d210 */ /* 0x000fe400027fe4ff */
[----:B------:R-:W-:Y:S02]  /*8320*/  @!P5 IADD3 R38, P4, R39, R30, RZ ;  /* 0x0000001e2726d210 */ /* 0x000fe40007f9e0ff */
[----:B------:R-:W-:Y:S02]  /*8330*/  CS2R R28, SRZ ;  /* 0x00000000001c7805 */ /* 0x000fe4000001ff00 */
[----:B------:R-:W-:Y:S01]  /*8340*/  CS2R R26, SRZ ;  /* 0x00000000001a7805 */ /* 0x000fe2000001ff00 */
[----:B------:R-:W-:Y:S01]  /*8350*/  @!P5 IMAD.X R39, R0, 0x1, R31, P4 ;  /* 0x000000010027d824 */ /* 0x000fe200020e061f */
[----:B------:R-:W-:Y:S02]  /*8360*/  CS2R R30, SRZ ;  /* 0x00000000001e7805 */ /* 0x000fe4000001ff00 */
[----:B------:R0:W5:Y:S04]  /*8370*/  @!P2 LD.E.64 R28, desc[UR42][R20.64] ;  /* 0x0000002a141ca980 */ /* 0x000168000c101b00 */
[----:B------:R1:W5:Y:S04]  /*8380*/  @!P2 LD.E.64 R26, desc[UR42][R14.64] ;  /* 0x0000002a0e1aa980 */ /* 0x000368000c101b00 */
[----:B------:R2:W5:Y:S01]  /*8390*/  @!P3 LD.E.64 R30, desc[UR42][R24.64] ;  /* 0x0000002a181eb980 */ /* 0x000562000c101b00 */
[----:B0-----:R-:W-:-:S02]  /*83a0*/  CS2R R20, SRZ ;  /* 0x0000000000147805 */ /* 0x001fc4000001ff00 */
[----:B-1----:R-:W-:-:S04]  /*83b0*/  CS2R R14, SRZ ;  /* 0x00000000000e7805 */ /* 0x002fc8000001ff00 */
[----:B------:R0:W5:Y:S01]  /*83c0*/  @!P1 LD.E.64 R20, desc[UR42][R10.64] ;  /* 0x0000002a0a149980 */ /* 0x000162000c101b00 */
[----:B--2---:R-:W-:-:S03]  /*83d0*/  CS2R R24, SRZ ;  /* 0x0000000000187805 */ /* 0x004fc6000001ff00 */
[----:B------:R1:W5:Y:S04]  /*83e0*/  @!P0 LD.E.64 R14, desc[UR42][R8.64] ;  /* 0x0000002a080e8980 */ /* 0x000368000c101b00 */
[----:B------:R2:W5:Y:S01]  /*83f0*/  @!P1 LD.E.64 R24, desc[UR42][R12.64] ;  /* 0x0000002a0c189980 */ /* 0x000562000c101b00 */
[----:B0-----:R-:W-:Y:S02]  /*8400*/  CS2R R10, SRZ ;  /* 0x00000000000a7805 */ /* 0x001fe4000001ff00 */
[----:B-1----:R-:W-:-:S04]  /*8410*/  CS2R R8, SRZ ;  /* 0x0000000000087805 */ /* 0x002fc8000001ff00 */
[----:B------:R0:W5:Y:S01]  /*8420*/  @!P5 LD.E.64 R10, desc[UR42][R6.64] ;  /* 0x0000002a060ad980 */ /* 0x000162000c101b00 */
[----:B--2---:R-:W-:-:S03]  /*8430*/  CS2R R12, SRZ ;  /* 0x00000000000c7805 */ /* 0x004fc6000001ff00 */
[----:B------:R0:W5:Y:S04]  /*8440*/  @!P5 LD.E.64 R8, desc[UR42][R38.64] ;  /* 0x0000002a2608d980 */ /* 0x000168000c101b00 */
[----:B------:R0:W5:Y:S02]  /*8450*/  @!P0 LD.E.64 R12, desc[UR42][R4.64] ;  /* 0x0000002a040c8980 */ /* 0x000164000c101b00 */
.L_x_10507:
[----:B------:R-:W-:Y:S05]  /*8460*/  BSYNC B1 ;  /* 0x0000000000017941 */ /* 0x000fea0003800000 */
.L_x_10506:
[----:B------:R-:W-:Y:S01]  /*8470*/  ULEA.HI UR4, UR37, UR37, URZ, 0x1 ;  /* 0x0000002525047291 */ /* 0x000fe2000f8f083f */
[----:B--2--5:R-:W-:Y:S01]  /*8480*/  IMAD.MOV.U32 R3, RZ, RZ, R35 ;  /* 0x000000ffff037224 */ /* 0x024fe200078e0023 */
[----:B------:R-:W-:Y:S01]  /*8490*/  VIMNMX R42, R42, 0xc0, PT ;  /* 0x000000c02a2a7848 */ /* 0x000fe20003fe0100 */
[----:B0-----:R-:W-:Y:S01]  /*84a0*/  IMAD.MOV.U32 R4, RZ, RZ, R30 ;  /* 0x000000ffff047224 */ /* 0x001fe200078e001e */
[----:B------:R-:W-:Y:S01]  /*84b0*/  ULOP3.LUT UR4, UR4, 0xfffffffe, URZ, 0xc0, !UPT ;  /* 0xfffffffe04047892 */ /* 0x000fe2000f8ec03f */
[----:B----4-:R-:W-:Y:S01]  /*84c0*/  IMAD.MOV.U32 R0, RZ, RZ, R34 ;  /* 0x000000ffff007224 */ /* 0x010fe200078e0022 */
[----:B------:R-:W-:Y:S01]  /*84d0*/  ISETP.GE.AND P1, PT, R141, R42, PT ;  /* 0x0000002a8d00720c */ /* 0x000fe20003f26270 */
[----:B------:R-:W-:Y:S01]  /*84e0*/  IMAD.MOV.U32 R5, RZ, RZ, R27 ;  /* 0x000000ffff057224 */ /* 0x000fe200078e001b */
[----:B------:R-:W-:Y:S01]  /*84f0*/  UIADD3 UR4, UR37, -UR4, URZ ;  /* 0x8000000425047290 */ /* 0x000fe2000fffe03f */
[----:B------:R-:W-:Y:S01]  /*8500*/  PRMT R50, R4, 0x5410, R3 ;  /* 0x0000541004327816 */ /* 0x000fe20000000003 */
[----:B------:R-:W-:Y:S01]  /*8510*/  IMAD.MOV.U32 R4, RZ, RZ, R26 ;  /* 0x000000ffff047224 */ /* 0x000fe200078e001a */
[----:B------:R-:W-:Y:S01]  /*8520*/  PRMT R51, R0, 0x7610, R51 ;  /* 0x0000761000337816 */ /* 0x000fe20000000033 */
[----:B------:R-:W-:Y:S01]  /*8530*/  IMAD.MOV.U32 R0, RZ, RZ, R31 ;  /* 0x000000ffff007224 */ /* 0x000fe200078e001f */
[----:B------:R-:W-:Y:S01]  /*8540*/  PRMT R47, R47, 0x5410, R5 ;  /* 0x000054102f2f7816 */ /* 0x000fe20000000005 */
[----:B------:R-:W-:Y:S01]  /*8550*/  IMAD.MOV.U32 R5, RZ, RZ, R12 ;  /* 0x000000ffff057224 */ /* 0x000fe200078e000c */
[----:B------:R-:W-:Y:S01]  /*8560*/  MOV R3, UR4 ;  /* 0x0000000400037c02 */ /* 0x000fe20008000f00 */
[----:B------:R-:W-:Y:S01]  /*8570*/  IMAD.MOV.U32 R6, RZ, RZ, R13 ;  /* 0x000000ffff067224 */ /* 0x000fe200078e000d */
[----:B------:R-:W-:Y:S01]  /*8580*/  PRMT R49, R0, 0x7610, R49 ;  /* 0x0000761000317816 */ /* 0x000fe20000000031 */
[----:B------:R-:W-:Y:S01]  /*8590*/  IMAD.MOV.U32 R0, RZ, RZ, R20 ;  /* 0x000000ffff007224 */ /* 0x000fe200078e0014 */
[----:B------:R-:W-:Y:S01]  /*85a0*/  SHF.L.U32 R3, R3, 0x1f, RZ ;  /* 0x0000001f03037819 */ /* 0x000fe200000006ff */
[----:B------:R-:W-:Y:S01]  /*85b0*/  BSSY B1, `(.L_x_10508) ;  /* 0x000001e000017945 */ /* 0x000fe20003800000 */
[----:B------:R-:W-:-:S02]  /*85c0*/  PRMT R48, R4, 0x7610, R48 ;  /* 0x0000761004307816 */ /* 0x000fc40000000030 */
[----:B------:R-:W0:Y:S01]  /*85d0*/  SYNCS.PHASECHK.TRANS64.TRYWAIT P0, [R2+URZ+0x2d800], R3 ;  /* 0x02d80003020075a7 */ /* 0x000e22000800017f */
[----:B------:R-:W-:Y:S02]  /*85e0*/  MOV R4, R21 ;  /* 0x0000001500047202 */ /* 0x000fe40000000f00 */
[----:B------:R-:W-:Y:S01]  /*85f0*/  PRMT R42, R5, 0x5410, R6 ;  /* 0x00005410052a7816 */ /* 0x000fe20000000006 */
[----:B------:R-:W-:Y:S01]  /*8600*/  IMAD.MOV.U32 R6, RZ, RZ, R37 ;  /* 0x000000ffff067224 */ /* 0x000fe200078e0025 */
[----:B------:R-:W-:Y:S01]  /*8610*/  PRMT R45, R0, 0x5410, R4 ;  /* 0x00005410002d7816 */ /* 0x000fe20000000004 */
[----:B------:R-:W-:Y:S01]  /*8620*/  IMAD.MOV.U32 R0, RZ, RZ, R8 ;  /* 0x000000ffff007224 */ /* 0x000fe200078e0008 */
[----:B------:R-:W-:Y:S01]  /*8630*/  MOV R5, R36 ;  /* 0x0000002400057202 */ /* 0x000fe20000000f00 */
[----:B------:R-:W-:Y:S01]  /*8640*/  IMAD.MOV.U32 R4, RZ, RZ, R9 ;  /* 0x000000ffff047224 */ /* 0x000fe200078e0009 */
[----:B------:R-:W-:Y:S02]  /*8650*/  PRMT R58, R6, 0x7610, R58 ;  /* 0x00007610063a7816 */ /* 0x000fe4000000003a */
[----:B------:R-:W-:Y:S01]  /*8660*/  PRMT R51, R51, 0x5410, R5 ;  /* 0x0000541033337816 */ /* 0x000fe20000000005 */
[----:B------:R-:W-:Y:S01]  /*8670*/  IMAD.MOV.U32 R5, RZ, RZ, R28 ;  /* 0x000000ffff057224 */ /* 0x000fe200078e001c */
[----:B---3--:R-:W-:Y:S01]  /*8680*/  PRMT R38, R0, 0x5410, R4 ;  /* 0x0000541000267816 */ /* 0x008fe20000000004 */
        /* <DEDUP_REMOVED lines=10> */
[----:B------:R-:W-:-:S03]  /*8730*/  IMAD.MOV.U32 R6, RZ, RZ, R15 ;  /* 0x000000ffff067224 */ /* 0x000fc600078e000f */
[----:B------:R-:W-:Y:S01]  /*8740*/  PRMT R46, R0, 0x5410, R4 ;  /* 0x00005410002e7816 */ /* 0x000fe20000000004 */
[----:B------:R-:W-:Y:S01]  /*8750*/  IMAD.MOV.U32 R4, RZ, RZ, R11 ;  /* 0x000000ffff047224 */ /* 0x000fe200078e000b */
[----:B------:R-:W-:Y:S02]  /*8760*/  PRMT R43, R5, 0x5410, R6 ;  /* 0x00005410052b7816 */ /* 0x000fe40000000006 */
[----:B------:R-:W-:Y:S01]  /*8770*/  MOV R0, R10 ;  /* 0x0000000a00007202 */ /* 0x000fe20000000f00 */
[----:B0-----:R-:W-:Y:S06]  /*8780*/  @!P0 BRA `(.L_x_10509) ;  /* 0x0000013800948947 */ /* 0x001fec0003800000 */
.L_x_10721:
[----:B------:R-:W-:Y:S05]  /*8790*/  BSYNC B1 ;  /* 0x0000000000017941 */ /* 0x000fea0003800000 */
.L_x_10508:
[----:B------:R-:W-:Y:S01]  /*87a0*/  PRMT R39, R0, 0x5410, R4 ;  /* 0x0000541000277816 */ /* 0x000fe20000000004 */
[----:B------:R-:W-:Y:S06]  /*87b0*/  @P1 BRA `(.L_x_10510) ;  /* 0x0000002c00641947 */ /* 0x000fec0003800000 */
[----:B------:R-:W2:Y:S01]  /*87c0*/  LDL R56, [R1+0x88] ;  /* 0x0000880001387983 */ /* 0x000ea20000100800 */
[----:B------:R-:W1:Y:S03]  /*87d0*/  LDC R5, c[0x0][0x3f4] ;  /* 0x0000fd00ff057b82 */ /* 0x000e660000000800 */
[----:B------:R-:W3:Y:S04]  /*87e0*/  LDL R55, [R1+0x54] ;  /* 0x0000540001377983 */ /* 0x000ee80000100800 */
[----:B------:R-:W4:Y:S04]  /*87f0*/  LDL R54, [R1+0x4c] ;  /* 0x00004c0001367983 */ /* 0x000f280000100800 */
[----:B------:R-:W5:Y:S04]  /*8800*/  LDL R53, [R1+0x50] ;  /* 0x0000500001357983 */ /* 0x000f680000100800 */
[----:B------:R-:W5:Y:S04]  /*8810*/  LDL R52, [R1+0x48] ;  /* 0x0000480001347983 */ /* 0x000f680000100800 */
[----:B------:R-:W5:Y:S01]  /*8820*/  LDL R6, [R1+0x58] ;  /* 0x0000580001067983 */ /* 0x000f620000100800 */
[----:B------:R-:W-:Y:S01]  /*8830*/  LEA.HI R40, R41, R40, RZ, 0x2 ;  /* 0x0000002829287211 */ /* 0x000fe200078f10ff */
[----:B------:R-:W-:Y:S03]  /*8840*/  BSSY B1, `(.L_x_10511) ;  /* 0x000003a000017945 */ /* 0x000fe60003800000 */
[----:B------:R-:W-:-:S02]  /*8850*/  SHF.R.S32.HI R0, RZ, 0x2, R40 ;  /* 0x00000002ff007819 */ /* 0x000fc40000011428 */
[----:B0-----:R-:W-:Y:S02]  /*8860*/  SHF.R.S32.HI R3, RZ, 0x1f, R40 ;  /* 0x0000001fff037819 */ /* 0x001fe40000011428 */
[----:B-1----:R-:W-:Y:S02]  /*8870*/  ISETP.GE.AND P6, PT, R138, R5, PT ;  /* 0x000000058a00720c */ /* 0x002fe40003fc6270 */
[----:B------:R-:W-:-:S04]  /*8880*/  LEA.HI R3, R3, R0, RZ, 0x2 ;  /* 0x0000000003037211 */ /* 0x000fc800078f10ff */
[----:B------:R-:W-:-:S05]  /*8890*/  LOP3.LUT R7, R3, 0xfffffffc, RZ, 0xc0, !PT ;  /* 0xfffffffc03077812 */ /* 0x000fca00078ec0ff */
[----:B------:R-:W-:-:S05]  /*88a0*/  IMAD.IADD R7, R0, 0x1, -R7 ;  /* 0x0000000100077824 */ /* 0x000fca00078e0a07 */
[----:B------:R-:W-:Y:S01]  /*88b0*/  LOP3.LUT P0, RZ, R7, 0x2, RZ, 0xc0, !PT ;  /* 0x0000000207ff7812 */ /* 0x000fe2000780c0ff */
[----:B--2---:R-:W-:-:S04]  /*88c0*/  IMAD R3, R56, 0x2, R2 ;  /* 0x0000000238037824 */ /* 0x004fc800078e0202 */
[----:B------:R-:W-:Y:S01]  /*88d0*/  VIADD R0, R3, 0x20 ;  /* 0x0000002003007836 */ /* 0x000fe20000000000 */
[-C--:B---3--:R-:W-:Y:S02]  /*88e0*/  ISETP.GE.AND P1, PT, R55, R5.reuse, PT ;  /* 0x000000053700720c */ /* 0x088fe40003f26270 */
[-C--:B----4-:R-:W-:Y:S02]  /*88f0*/  ISETP.GE.AND P2, PT, R54, R5.reuse, PT ;  /* 0x000000053600720c */ /* 0x090fe40003f46270 */
[-C--:B-----5:R-:W-:Y:S02]  /*8900*/  ISETP.GE.AND P3, PT, R53, R5.reuse, PT ;  /* 0x000000053500720c */ /* 0x0a0fe40003f66270 */
[-C--:B------:R-:W-:Y:S02]  /*8910*/  ISETP.GE.AND P4, PT, R52, R5.reuse, PT ;  /* 0x000000053400720c */ /* 0x080fe40003f86270 */
[----:B------:R-:W-:Y:S01]  /*8920*/  ISETP.GE.AND P5, PT, R6, R5, PT ;  /* 0x000000050600720c */ /* 0x000fe20003fa6270 */
[----:B------:R-:W-:-:S12]  /*8930*/  @P6 BRA `(.L_x_10512) ;  /* 0x0000000000a86947 */ /* 0x000fd80003800000 */
[----:B------:R-:W0:Y:S01]  /*8940*/  LDS.128 R4, [R3+0xc400] ;  /* 0x00c4000003047984 */ /* 0x000e220000000c00 */
        /* <DEDUP_REMOVED lines=8> */
[----:B0-----:R-:W-:-:S02]  /*89d0*/  HADD2.F32 R36, -RZ, R7.H0_H0 ;  /* 0x20000007ff247230 */ /* 0x001fc40000004100 */
[----:B------:R-:W-:Y:S02]  /*89e0*/  HADD2.F32 R37, -RZ, R7.H1_H1 ;  /* 0x30000007ff257230 */ /* 0x000fe40000004100 */
[--C-:B------:R-:W-:Y:S02]  /*89f0*/  HADD2.F32 R7, -RZ, R4.reuse.H0_H0 ;  /* 0x20000004ff077230 */ /* 0x100fe40000004100 */
[----:B------:R-:W-:Y:S02]  /*8a00*/  HADD2.F32 R4, -RZ, R4.H1_H1 ;  /* 0x30000004ff047230 */ /* 0x000fe40000004100 */
[CC--:B------:R-:W-:Y:S01]  /*8a10*/  FMUL.FTZ R53, R37.reuse, R52.reuse ;  /* 0x0000003425357220 */ /* 0x0c0fe20000410000 */
[----:B------:R-:W-:Y:S01]  /*8a20*/  FMUL.FTZ R37, R37, R41 ;  /* 0x0000002925257220 */ /* 0x000fe20000410000 */
[--C-:B------:R-:W-:Y:S02]  /*8a30*/  HADD2.F32 R34, -RZ, R6.reuse.H0_H0 ;  /* 0x20000006ff227230 */ /* 0x100fe40000004100 */
[----:B------:R-:W-:Y:S01]  /*8a40*/  FMUL.FTZ R54, R4, R51 ;  /* 0x0000003304367220 */ /* 0x000fe20000410000 */
[----:B------:R-:W-:Y:S01]  /*8a50*/  FFMA.FTZ R56, R36, R52, R37 ;  /* 0x0000003424387223 */ /* 0x000fe20000010025 */
[----:B------:R-:W-:-:S02]  /*8a60*/  HADD2.F32 R35, -RZ, R6.H1_H1 ;  /* 0x30000006ff237230 */ /* 0x000fc40000004100 */
[-C--:B------:R-:W-:Y:S01]  /*8a70*/  FMUL.FTZ R52, R4, R40.reuse ;  /* 0x0000002804347220 */ /* 0x080fe20000410000 */
[C---:B------:R-:W-:Y:S01]  /*8a80*/  FFMA.FTZ R54, R7.reuse, R40, -R54 ;  /* 0x0000002807367223 */ /* 0x040fe20000010836 */
[--C-:B------:R-:W-:Y:S02]  /*8a90*/  HADD2.F32 R6, -RZ, R5.reuse.H0_H0 ;  /* 0x20000005ff067230 */ /* 0x100fe40000004100 */
[----:B------:R-:W-:Y:S01]  /*8aa0*/  FFMA.FTZ R53, R36, R41, -R53 ;  /* 0x0000002924357223 */ /* 0x000fe20000010835 */
[----:B------:R-:W-:Y:S02]  /*8ab0*/  HADD2.F32 R40, -RZ, R50.H1_H1 ;  /* 0x30000032ff287230 */ /* 0x000fe40000004100 */
[----:B------:R-:W-:Y:S01]  /*8ac0*/  FFMA.FTZ R51, R7, R51, R52 ;  /* 0x0000003307337223 */ /* 0x000fe20000010034 */
[----:B------:R-:W-:Y:S02]  /*8ad0*/  HADD2.F32 R5, -RZ, R5.H1_H1 ;  /* 0x30000005ff057230 */ /* 0x000fe40000004100 */
[----:B------:R-:W-:-:S02]  /*8ae0*/  HADD2.F32 R36, -RZ, R58.H0_H0 ;  /* 0x2000003aff247230 */ /* 0x000fc40000004100 */
[C---:B------:R-:W-:Y:S01]  /*8af0*/  FMUL.FTZ R41, R35.reuse, R40 ;  /* 0x0000002823297220 */ /* 0x040fe20000410000 */
[----:B------:R-:W-:Y:S02]  /*8b00*/  HADD2.F32 R37, -RZ, R55.H0_H0 ;  /* 0x20000037ff257230 */ /* 0x000fe40000004100 */
[----:B------:R-:W-:Y:S02]  /*8b10*/  HADD2.F32 R4, -RZ, R57.H0_H0 ;  /* 0x20000039ff047230 */ /* 0x000fe40000004100 */
[-C--:B------:R-:W-:Y:S01]  /*8b20*/  FMUL.FTZ R35, R35, R36.reuse ;  /* 0x0000002423237220 */ /* 0x080fe20000410000 */
[C---:B------:R-:W-:Y:S01]  /*8b30*/  FFMA.FTZ R41, R34.reuse, R36, -R41 ;  /* 0x0000002422297223 */ /* 0x040fe20000010829 */
[C---:B------:R-:W-:Y:S01]  /*8b40*/  FMUL.FTZ R7, R5.reuse, R37 ;  /* 0x0000002505077220 */ /* 0x040fe20000410000 */
[----:B------:R-:W-:Y:S01]  /*8b50*/  FMUL.FTZ R52, R5, R4 ;  /* 0x0000000405347220 */ /* 0x000fe20000410000 */
[----:B------:R-:W-:Y:S02]  /*8b60*/  FFMA.FTZ R34, R34, R40, R35 ;  /* 0x0000002822227223 */ /* 0x000fe40000010023 */
[----:B------:R-:W-:Y:S01]  /*8b70*/  FFMA.FTZ R5, R6, R4, -R7 ;  /* 0x0000000406057223 */ /* 0x000fe20000010807 */
[----:B------:R-:W-:Y:S01]  /*8b80*/  F2FP.F16.F32.PACK_AB R7, R56, R53 ;  /* 0x000000353807723e */ /* 0x000fe200000000ff */
[----:B------:R-:W-:Y:S01]  /*8b90*/  FFMA.FTZ R52, R6, R37, R52 ;  /* 0x0000002506347223 */ /* 0x000fe20000010034 */
[----:B------:R-:W-:-:S02]  /*8ba0*/  F2FP.F16.F32.PACK_AB R4, R51, R54 ;  /* 0x000000363304723e */ /* 0x000fc400000000ff */
[----:B------:R-:W-:Y:S02]  /*8bb0*/  F2FP.F16.F32.PACK_AB R6, R34, R41 ;  /* 0x000000292206723e */ /* 0x000fe400000000ff */
[----:B------:R-:W-:-:S05]  /*8bc0*/  F2FP.F16.F32.PACK_AB R5, R52, R5 ;  /* 0x000000053405723e */ /* 0x000fca00000000ff */
[----:B------:R0:W-:Y:S02]  /*8bd0*/  STS.128 [R3+0xc400], R4 ;  /* 0x00c4000403007388 */ /* 0x0001e40000000c00 */
.L_x_10512:
[----:B------:R-:W-:Y:S05]  /*8be0*/  BSYNC B1 ;  /* 0x0000000000017941 */ /* 0x000fea0003800000 */
.L_x_10511:
[----:B------:R-:W-:Y:S01]  /*8bf0*/  BSSY B1, `(.L_x_10513) ;  /* 0x000002d000017945 */ /* 0x000fe20003800000 */
[----:B------:R-:W-:-:S03]  /*8c00*/  @P0 IADD3 R0, R3, -0x20, RZ ;  /* 0xffffffe003000810 */ /* 0x000fc60007ffe0ff */
[----:B------:R-:W-:Y:S05]  /*8c10*/  @P1 BRA `(.L_x_10514) ;  /* 0x0000000000a81947 */ /* 0x000fea0003800000 */
[----:B0-----:R-:W0:Y:S01]  /*8c20*/  LDS.128 R4, [R0+0xc400] ;  /* 0x00c4000000047984 */ /* 0x001e220000000c00 */
[----:B------:R-:W-:Y:S01]  /*8c30*/  SHF.R.U32.HI R36, RZ, 0x10, R31 ;  /* 0x00000010ff247819 */ /* 0x000fe2000001161f */
[----:B------:R-:W-:Y:S01]  /*8c40*/  HADD2.F32 R34, -RZ, R58.H1_H1 ;  /* 0x3000003aff227230 */ /* 0x000fe20000004100 */
        /* <DEDUP_REMOVED lines=39> */
.L_x_10514:
[----:B------:R-:W-:Y:S05]  /*8ec0*/  BSYNC B1 ;  /* 0x0000000000017941 */ /* 0x000fea0003800000 */
.L_x_10513:
[----:B------:R-:W-:Y:S04]  /*8ed0*/  BSSY B1, `(.L_x_10515) ;  /* 0x000002c000017945 */ /* 0x000fe80003800000 */
        /* <DEDUP_REMOVED lines=43> */
.L_x_10516:
[----:B------:R-:W-:Y:S05]  /*9190*/  BSYNC B1 ;  /* 0x0000000000017941 */ /* 0x000fea0003800000 */
.L_x_10515:
[----:B------:R-:W-:Y:S04]  /*91a0*/  BSSY B1, `(.L_x_10517) ;  /* 0x000002c000017945 */ /* 0x000fe80003800000 */
[----:B------:R-:W-:Y:S05]  /*91b0*/  @P3 BRA `(.L_x_10518) ;  /* 0x0000000000a83947 */ /* 0x000fea0003800000 */
[----:B012---:R-:W0:Y:S01]  /*91c0*/  LDS.128 R4, [R0+0xf400] ;  /* 0x00f4000000047984 */ /* 0x007e220000000c00 */
        /* <DEDUP_REMOVED lines=41> */
.L_x_10518:
[----:B------:R-:W-:Y:S05]  /*9460*/  BSYNC B1 ;  /* 0x0000000000017941 */ /* 0x000fea0003800000 */
.L_x_10517:
[----:B------:R-:W-:Y:S04]  /*9470*/  BSSY B1, `(.L_x_10519) ;  /* 0x000002c000017945 */ /* 0x000fe80003800000 */
[----:B------:R-:W-:Y:S05]  /*9480*/  @P4 BRA `(.L_x_10520) ;  /* 0x0000000000a84947 */ /* 0x000fea0003800000 */
[----:B0123--:R-:W0:Y:S01]  /*9490*/  LDS.128 R4, [R3+0x12400] ;  /* 0x0124000003047984 */ /* 0x00fe220000000c00 */
        /* <DEDUP_REMOVED lines=41> */
.L_x_10520:
[----:B------:R-:W-:Y:S05]  /*9730*/  BSYNC B1 ;  /* 0x0000000000017941 */ /* 0x000fea0003800000 */
.L_x_10519:
[----:B------:R-:W-:Y:S05]  /*9740*/  @P5 BRA `(.L_x_10510) ;  /* 0x0000001c00805947 */ /* 0x000fea0003800000 */
[----:B01234-:R-:W0:Y:S01]  /*9750*/  LDS.128 R4, [R0+0x12400] ;  /* 0x0124000000047984 */ /* 0x01fe220000000c00 */
        /* <DEDUP_REMOVED lines=42> */
.L_x_10504:
[----:B------:R-:W-:-:S03]  /*9a00*/  UMOV UR4, 0xffffffff ;  /* 0xffffffff00047882 */ /* 0x000fc60000000000 */
[----:B------:R-:W-:Y:S05]  /*9a10*/  BRA.DIV UR4, `(.L_x_10521) ;  /* 0x0000012a04047947 */ /* 0x000fea000b800000 */
[----:B------:R1:W2:Y:S04]  /*9a20*/  SHFL.IDX PT, R0, R25, RZ, 0x1e1f ;  /* 0x001e1fff19007589 */ /* 0x0002a800000e0000 */
[----:B------:R1:W3:Y:S04]  /*9a30*/  SHFL.IDX PT, R3, R24, RZ, 0x1e1f ;  /* 0x001e1fff18037589 */ /* 0x0002e800000e0000 */
[----:B------:R-:W4:Y:S04]  /*9a40*/  SHFL.IDX PT, R37, R37, RZ, 0x1e1f ;  /* 0x001e1fff25257589 */ /* 0x000f2800000e0000 */
[----:B------:R1:W0:Y:S02]  /*9a50*/  SHFL.IDX PT, R38, R39, RZ, 0x1e1f ;  /* 0x001e1fff27267589 */ /* 0x00022400000e0000 */
.L_x_10727:
        /* <DEDUP_REMOVED lines=10> */
[----:B0-----:R-:W-:Y:S02]  /*9b00*/  CS2R R14, SRZ ;  /* 0x00000000000e7805 */ /* 0x001fe4000001ff00 */
[----:B-1----:R-:W-:Y:S02]  /*9b10*/  CS2R R24, SRZ ;  /* 0x0000000000187805 */ /* 0x002fe4000001ff00 */
[----:B------:R-:W-:Y:S02]  /*9b20*/  CS2R R26, SRZ ;  /* 0x00000000001a7805 */ /* 0x000fe4000001ff00 */
[----:B------:R-:W-:Y:S02]  /*9b30*/  CS2R R28, SRZ ;  /* 0x00000000001c7805 */ /* 0x000fe4000001ff00 */
[----:B------:R-:W-:Y:S02]  /*9b40*/  CS2R R30, SRZ ;  /* 0x00000000001e7805 */ /* 0x000fe4000001ff00 */
[----:B------:R-:W-:-:S02]  /*9b50*/  CS2R R32, SRZ ;  /* 0x0000000000207805 */ /* 0x000fc4000001ff00 */
[----:B------:R-:W-:Y:S01]  /*9b60*/  CS2R R34, SRZ ;  /* 0x0000000000227805 */ /* 0x000fe2000001ff00 */
[----:B------:R-:W-:Y:S06]  /*9b70*/  @P0 BRA `(.L_x_10523) ;  /* 0x0000000000a00947 */ /* 0x000fec0003800000 */
[C---:B------:R-:W-:Y:S01]  /*9b80*/  VIADD R4, R16.reuse, 0x10 ;  /* 0x0000001010047836 */ /* 0x040fe20000000000 */
[----:B------:R-:W-:Y:S01]  /*9b90*/  ULDC UR4, c[0x0][0x3f4] ;  /* 0x0000fd0000047ab9 */ /* 0x000fe20000000800 */
[C---:B------:R-:W-:Y:S01]  /*9ba0*/  VIADD R5, R16.reuse, 0x20 ;  /* 0x0000002010057836 */ /* 0x040fe20000000000 */
[----:B------:R-:W-:Y:S01]  /*9bb0*/  ISETP.GE.AND P2, PT, R16, UR4, PT ;  /* 0x0000000410007c0c */ /* 0x000fe2000bf46270 */
[----:B---3--:R-:W-:Y:S01]  /*9bc0*/  IMAD.MOV.U32 R6, RZ, RZ, R3 ;  /* 0x000000ffff067224 */ /* 0x008fe200078e0003 */
[----:B------:R-:W-:Y:S01]  /*9bd0*/  ISETP.GE.AND P3, PT, R4, UR4, PT ;  /* 0x0000000404007c0c */ /* 0x000fe2000bf66270 */
[----:B------:R-:W-:Y:S01]  /*9be0*/  IMAD.MOV.U32 R8, RZ, RZ, R38 ;  /* 0x000000ffff087224 */ /* 0x000fe200078e0026 */
[----:B------:R-:W-:Y:S01]  /*9bf0*/  ISETP.GE.AND P4, PT, R5, UR4, PT ;  /* 0x0000000405007c0c */ /* 0x000fe2000bf86270 */
[----:B----4-:R-:W-:Y:S01]  /*9c00*/  IMAD.MOV.U32 R9, RZ, RZ, R37 ;  /* 0x000000ffff097224 */ /* 0x010fe200078e0025 */
[----:B--2---:R-:W-:Y:S02]  /*9c10*/  MOV R7, R0 ;  /* 0x0000000000077202 */ /* 0x004fe40000000f00 */
[----:B------:R-:W-:-:S02]  /*9c20*/  CS2R R28, SRZ ;  /* 0x00000000001c7805 */ /* 0x000fc4000001ff00 */
[----:B------:R-:W-:Y:S02]  /*9c30*/  CS2R R30, SRZ ;  /* 0x00000000001e7805 */ /* 0x000fe4000001ff00 */
[----:B------:R-:W-:Y:S02]  /*9c40*/  CS2R R10, SRZ ;  /* 0x00000000000a7805 */ /* 0x000fe4000001ff00 */
[----:B------:R-:W-:Y:S02]  /*9c50*/  CS2R R32, SRZ ;  /* 0x0000000000207805 */ /* 0x000fe4000001ff00 */
[----:B------:R-:W-:Y:S01]  /*9c60*/  CS2R R34, SRZ ;  /* 0x0000000000227805 */ /* 0x000fe2000001ff00 */
[----:B------:R-:W-:Y:S02]  /*9c70*/  @!P2 IMAD.SHL.U32 R36, R16, 0x2, RZ ;  /* 0x000000021024a824 */ /* 0x000fe400078e00ff */
[----:B------:R-:W-:Y:S02]  /*9c80*/  @!P3 IMAD.SHL.U32 R13, R156, 0x8, RZ ;  /* 0x000000089c0db824 */ /* 0x000fe400078e00ff */
[----:B------:R-:W-:Y:S01]  /*9c90*/  @!P4 IMAD.SHL.U32 R39, R157, 0x8, RZ ;  /* 0x000000089d27c824 */ /* 0x000fe200078e00ff */
[-C--:B------:R-:W-:Y:S01]  /*9ca0*/  @!P2 IADD3 R20, P0, R3, R36.reuse, RZ ;  /* 0x000000240314a210 */ /* 0x080fe20007f1e0ff */
[----:B------:R-:W-:Y:S01]  /*9cb0*/  @!P3 IMAD.WIDE R4, R13, 0x2, R6 ;  /* 0x000000020d04b825 */ /* 0x000fe200078e0206 */
[----:B------:R-:W-:-:S02]  /*9cc0*/  @!P2 IADD3 R36, P1, R38, R36, RZ ;  /* 0x000000242624a210 */ /* 0x000fc40007f3e0ff */
[----:B------:R-:W-:Y:S01]  /*9cd0*/  @!P2 SHF.L.U64.HI R3, R16, 0x1, R17 ;  /* 0x000000011003a819 */ /* 0x000fe20000010211 */
[----:B------:R-:W-:Y:S01]  /*9ce0*/  @!P4 IMAD.WIDE R6, R39, 0x2, R6 ;  /* 0x000000022706c825 */ /* 0x000fe200078e0206 */
[----:B------:R0:W5:Y:S01]  /*9cf0*/  @!P3 LD.E.128 R28, desc[UR42][R4.64] ;  /* 0x0000002a041cb980 */ /* 0x000162000c101d00 */
[----:B------:R-:W-:Y:S02]  /*9d00*/  CS2R R14, SRZ ;  /* 0x00000000000e7805 */ /* 0x000fe4000001ff00 */
[----:B------:R-:W-:Y:S01]  /*9d10*/  CS2R R24, SRZ ;  /* 0x0000000000187805 */ /* 0x000fe2000001ff00 */
[--C-:B------:R-:W-:Y:S01]  /*9d20*/  @!P3 IMAD.WIDE R12, R13, 0x2, R8.reuse ;  /* 0x000000020d0cb825 */ /* 0x100fe200078e0208 */
[----:B------:R1:W5:Y:S01]  /*9d30*/  @!P4 LD.E.128 R32, desc[UR42][R6.64] ;  /* 0x0000002a0620c980 */ /* 0x000362000c101d00 */
[----:B------:R-:W-:Y:S02]  /*9d40*/  CS2R R26, SRZ ;  /* 0x00000000001a7805 */ /* 0x000fe4000001ff00 */
[----:B------:R-:W-:Y:S01]  /*9d50*/  @!P2 IADD3.X R21, R0, R3, RZ, P0, !PT ;  /* 0x000000030015a210 */ /* 0x000fe200007fe4ff */
[----:B------:R-:W-:Y:S01]  /*9d60*/  @!P4 IMAD.WIDE R38, R39, 0x2, R8 ;  /* 0x000000022726c825 */ /* 0x000fe200078e0208 */
[----:B------:R-:W-:-:S02]  /*9d70*/  CS2R R8, SRZ ;  /* 0x0000000000087805 */ /* 0x000fc4000001ff00 */
[----:B0-----:R-:W-:Y:S01]  /*9d80*/  CS2R R4, SRZ ;  /* 0x0000000000047805 */ /* 0x001fe2000001ff00 */
[----:B------:R-:W-:Y:S01]  /*9d90*/  @!P2 IMAD.X R37, R37, 0x1, R3, P1 ;  /* 0x000000012525a824 */ /* 0x000fe200008e0603 */
[----:B------:R-:W5:Y:S01]  /*9da0*/  @!P2 LD.E.128 R24, desc[UR42][R20.64] ;  /* 0x0000002a1418a980 */ /* 0x000f62000c101d00 */
[----:B-1----:R-:W-:-:S03]  /*9db0*/  CS2R R6, SRZ ;  /* 0x0000000000067805 */ /* 0x002fc6000001ff00 */
[----:B------:R0:W5:Y:S04]  /*9dc0*/  @!P3 LD.E.128 R8, desc[UR42][R12.64] ;  /* 0x0000002a0c08b980 */ /* 0x000168000c101d00 */
[----:B------:R1:W5:Y:S01]  /*9dd0*/  @!P2 LD.E.128 R4, desc[UR42][R36.64] ;  /* 0x0000002a2404a980 */ /* 0x000362000c101d00 */
[----:B0-----:R-:W-:-:S06]  /*9de0*/  CS2R R12, SRZ ;  /* 0x00000000000c7805 */ /* 0x001fcc000001ff00 */
[----:B------:R1:W5:Y:S02]  /*9df0*/  @!P4 LD.E.128 R12, desc[UR42][R38.64] ;  /* 0x0000002a260cc980 */ /* 0x000364000c101d00 */
.L_x_10523:
[----:B------:R-:W-:Y:S05]  /*9e00*/  BSYNC B1 ;  /* 0x0000000000017941 */ /* 0x000fea0003800000 */
.L_x_10522:
[----:B------:R-:W-:Y:S01]  /*9e10*/  ULEA.HI UR4, UR37, UR37, URZ, 0x1 ;  /* 0x0000002525047291 */ /* 0x000fe2000f8f083f */
[----:B---3-5:R-:W-:Y:S01]  /*9e20*/  IMAD.MOV.U32 R3, RZ, RZ, R5 ;  /* 0x000000ffff037224 */ /* 0x028fe200078e0005 */
[----:B-1--4-:R-:W-:Y:S01]  /*9e30*/  MOV R37, R24 ;  /* 0x0000001800257202 */ /* 0x012fe20000000f00 */
[----:B--2---:R-:W-:Y:S01]  /*9e40*/  IMAD.MOV.U32 R0, RZ, RZ, R4 ;  /* 0x000000ffff007224 */ /* 0x004fe200078e0004 */
[----:B------:R-:W-:Y:S01]  /*9e50*/  ULOP3.LUT UR4, UR4, 0xfffffffe, URZ, 0xc0, !UPT ;  /* 0xfffffffe04047892 */ /* 0x000fe2000f8ec03f */
[----:B------:R-:W-:Y:S01]  /*9e60*/  IMAD.MOV.U32 R20, RZ, RZ, R6 ;  /* 0x000000ffff147224 */ /* 0x000fe200078e0006 */
[----:B------:R-:W-:Y:S01]  /*9e70*/  PRMT R62, R3, 0x7610, R62 ;  /* 0x00007610033e7816 */ /* 0x000fe2000000003e */
        /* <DEDUP_REMOVED lines=13> */
[----:B------:R-:W-:Y:S01]  /*9f50*/  IMAD.MOV.U32 R38, RZ, RZ, R25 ;  /* 0x000000ffff267224 */ /* 0x000fe200078e0019 */
[----:B------:R-:W-:Y:S01]  /*9f60*/  PRMT R49, R49, 0x5410, R20 ;  /* 0x0000541031317816 */ /* 0x000fe20000000014 */
[----:B------:R-:W-:Y:S01]  /*9f70*/  BSSY B1, `(.L_x_10524) ;  /* 0x000001c000017945 */ /* 0x000fe20003800000 */
[----:B------:R-:W0:Y:S01]  /*9f80*/  SYNCS.PHASECHK.TRANS64.TRYWAIT P0, [R2+URZ+0x2d800], R3 ;  /* 0x02d80003020075a7 */ /* 0x000e22000800017f */
        /* <DEDUP_REMOVED lines=14> */
[----:B------:R-:W-:Y:S01]  /*a070*/  IMAD.MOV.U32 R37, RZ, RZ, R32 ;  /* 0x000000ffff257224 */ /* 0x000fe200078e0020 */
[----:B------:R-:W-:Y:S01]  /*a080*/  VIMNMX R40, R40, 0xc0, PT ;  /* 0x000000c028287848 */ /* 0x000fe20003fe0100 */
[----:B------:R-:W-:Y:S01]  /*a090*/  IMAD.MOV.U32 R38, RZ, RZ, R33 ;  /* 0x000000ffff267224 */ /* 0x000fe200078e0021 */
[----:B------:R-:W-:Y:S01]  /*a0a0*/  PRMT R68, R0, 0x5410, R36 ;  /* 0x0000541000447816 */ /* 0x000fe20000000024 */
[----:B------:R-:W-:Y:S01]  /*a0b0*/  IMAD.MOV.U32 R0, RZ, RZ, R30 ;  /* 0x000000ffff007224 */ /* 0x000fe200078e001e */
[----:B------:R-:W-:Y:S01]  /*a0c0*/  ISETP.GE.AND P1, PT, R141, R40, PT ;  /* 0x000000288d00720c */ /* 0x000fe20003f26270 */
[----:B------:R-:W-:Y:S01]  /*a0d0*/  IMAD.MOV.U32 R36, RZ, RZ, R31 ;  /* 0x000000ffff247224 */ /* 0x000fe200078e001f */
[----:B------:R-:W-:-:S04]  /*a0e0*/  PRMT R45, R37, 0x5410, R38 ;  /* 0x00005410252d7816 */ /* 0x000fc80000000026 */
[----:B------:R-:W-:Y:S01]  /*a0f0*/  PRMT R48, R0, 0x5410, R36 ;  /* 0x0000541000307816 */ /* 0x000fe20000000024 */
[----:B------:R-:W-:Y:S01]  /*a100*/  IMAD.MOV.U32 R36, RZ, RZ, R35 ;  /* 0x000000ffff247224 */ /* 0x000fe200078e0023 */
[----:B------:R-:W-:Y:S01]  /*a110*/  MOV R0, R34 ;  /* 0x0000002200007202 */ /* 0x000fe20000000f00 */
[----:B0-----:R-:W-:Y:S06]  /*a120*/  @!P0 BRA `(.L_x_10525) ;  /* 0x0000012000b48947 */ /* 0x001fec0003800000 */
.L_x_10728:
[----:B------:R-:W-:Y:S05]  /*a130*/  BSYNC B1 ;  /* 0x0000000000017941 */ /* 0x000fea0003800000 */
.L_x_10524:
[----:B------:R-:W-:Y:S01]  /*a140*/  PRMT R46, R0, 0x5410, R36 ;  /* 0x00005410002e7816 */ /* 0x000fe20000000024 */
[----:B------:R-:W-:Y:S06]  /*a150*/  @P1 BRA `(.L_x_10510) ;  /* 0x0000001000fc1947 */ /* 0x000fec0003800000 */
[----:B0-----:R-:W0:Y:S01]  /*a160*/  LDC R3, c[0x0][0x3f4] ;  /* 0x0000fd00ff037b82 */ /* 0x001e220000000800 */
[C---:B------:R-:W-:Y:S01]  /*a170*/  VIADD R0, R16.reuse, 0x10 ;  /* 0x0000001010007836 */ /* 0x040fe20000000000 */
[----:B------:R-:W-:Y:S01]  /*a180*/  BSSY B1, `(.L_x_10526) ;  /* 0x0000066000017945 */ /* 0x000fe20003800000 */
[C---:B------:R-:W-:Y:S01]  /*a190*/  VIADD R36, R16.reuse, 0x20 ;  /* 0x0000002010247836 */ /* 0x040fe20000000000 */
[-C--:B0-----:R-:W-:Y:S02]  /*a1a0*/  ISETP.GE.AND P0, PT, R16, R3.reuse, PT ;  /* 0x000000031000720c */ /* 0x081fe40003f06270 */
[-C--:B------:R-:W-:Y:S02]  /*a1b0*/  ISETP.GE.AND P1, PT, R0, R3.reuse, PT ;  /* 0x000000030000720c */ /* 0x080fe40003f26270 */
[----:B------:R-:W-:-:S09]  /*a1c0*/  ISETP.GE.AND P2, PT, R36, R3, PT ;  /* 0x000000032400720c */ /* 0x000fd20003f46270 */
[----:B------:R-:W-:Y:S05]  /*a1d0*/  @P0 BRA `(.L_x_10527) ;  /* 0x0000000400800947 */ /* 0x000fea0003800000 */
[----:B------:R-:W2:Y:S04]  /*a1e0*/  LDL R37, [R1+0xdc] ;  /* 0x0000dc0001257983 */ /* 0x000ea80000100800 */
[----:B------:R-:W3:Y:S01]  /*a1f0*/  LDL R69, [R1+0x108] ;  /* 0x0001080001457983 */ /* 0x000ee20000100800 */
[----:B------:R-:W-:Y:S01]  /*a200*/  HADD2.F32 R60, -RZ, R60.H0_H0 ;  /* 0x2000003cff3c7230 */ /* 0x000fe20000004100 */
[----:B------:R-:W-:Y:S01]  /*a210*/  SHF.R.U32.HI R54, RZ, 0x10, R25 ;  /* 0x00000010ff367819 */ /* 0x000fe20000011619 */
[----:B------:R-:W-:Y:S01]  /*a220*/  HADD2.F32 R62, -RZ, R62.H0_H0 ;  /* 0x2000003eff3e7230 */ /* 0x000fe20000004100 */
[--C-:B------:R-:W-:Y:S01]  /*a230*/  SHF.R.U32.HI R63, RZ, 0x10, R5.reuse ;  /* 0x00000010ff3f7819 */ /* 0x100fe20000011605 */
[----:B------:R-:W-:Y:S01]  /*a240*/  HADD2.F32 R61, -RZ, R61.H0_H0 ;  /* 0x2000003dff3d7230 */ /* 0x000fe20000004100 */
[----:B------:R-:W-:Y:S01]  /*a250*/  SHF.R.U64 R4, R4, 0x10, R5 ;  /* 0x0000001004047819 */ /* 0x000fe20000001205 */
[----:B------:R-:W-:Y:S01]  /*a260*/  HADD2.F32 R54, -RZ, R54.H0_H0 ;  /* 0x20000036ff367230 */ /* 0x000fe20000004100 */
[--C-:B------:R-:W-:Y:S01]  /*a270*/  SHF.R.U64 R5, R26, 0x10, R27.reuse ;  /* 0x000000101a057819 */ /* 0x100fe2000000121b */
[----:B------:R-:W-:Y:S01]  /*a280*/  HADD2.F32 R63, -RZ, R63.H0_H0 ;  /* 0x2000003fff3f7230 */ /* 0x000fe20000004100 */
[----:B------:R-:W-:-:S02]  /*a290*/  SHF.R.U32.HI R26, RZ, 0x10, R27 ;  /* 0x00000010ff1a7819 */ /* 0x000fc4000001161b */
[--C-:B------:R-:W-:Y:S01]  /*a2a0*/  SHF.R.U64 R6, R6, 0x10, R7.reuse ;  /* 0x0000001006067819 */ /* 0x100fe20000001207 */
[----:B------:R-:W-:Y:S01]  /*a2b0*/  HADD2.F32 R5, -RZ, R5.H0_H0 ;  /* 0x20000005ff057230 */ /* 0x000fe20000004100 */
[----:B------:R-:W-:Y:S02]  /*a2c0*/  SHF.R.U32.HI R7, RZ, 0x10, R7 ;  /* 0x00000010ff077819 */ /* 0x000fe40000011607 */
[----:B------:R-:W-:Y:S02]  /*a2d0*/  SHF.R.U64 R24, R24, 0x10, R25 ;  /* 0x0000001018187819 */ /* 0x000fe40000001219 */
[----:B--2---:R-:W-:-:S04]  /*a2e0*/  LEA.HI R0, R3, R37, RZ, 0x1d ;  /* 0x0000002503007211 */ /* 0x004fc800078fe8ff */
[----:B------:R-:W-:-:S04]  /*a2f0*/  SHF.R.S32.HI R37, RZ, 0x1f, R0 ;  /* 0x0000001fff257819 */ /* 0x000fc80000011400 */
[----:B------:R-:W-:Y:S01]  /*a300*/  LEA.HI R37, R37, R0, RZ, 0x2 ;  /* 0x0000000025257211 */ /* 0x000fe200078f10ff */
[----:B------:R-:W-:-:S03]  /*a310*/  IMAD.SHL.U32 R0, R0, 0x8, RZ ;  /* 0x0000000800007824 */ /* 0x000fc600078e00ff */
[----:B------:R-:W-:Y:S02]  /*a320*/  SHF.R.S32.HI R36, RZ, 0x2, R37 ;  /* 0x00000002ff247819 */ /* 0x000fe40000011425 */
[----:B------:R-:W-:-:S03]  /*a330*/  LOP3.LUT R37, R143, 0x18, R0, 0xf8, !PT ;  /* 0x000000188f257812 */ /* 0x000fc600078ef800 */
[----:B------:R-:W-:Y:S01]  /*a340*/  IMAD R0, R36, 0x1800, R153 ;  /* 0x0000180024007824 */ /* 0x000fe200078e0299 */
[----:B------:R-:W-:Y:S02]  /*a350*/  LOP3.LUT R41, R37, R144, RZ, 0x3c, !PT ;  /* 0x0000009025297212 */ /* 0x000fe400078e3cff */
[----:B---3--:R-:W0:Y:S02]  /*a360*/  LDS.128 R36, [R69] ;  /* 0x0000000045247984 */ /* 0x008e240000000c00 */
[----:B------:R-:W-:-:S05]  /*a370*/  IADD3 R41, R0, R41, RZ ;  /* 0x0000002900297210 */ /* 0x000fca0007ffe0ff */
        /* <DEDUP_REMOVED lines=13> */
[----:B------:R-:W-:Y:S01]  /*a450*/  FMUL.FTZ R65, R59, R63 ;  /* 0x0000003f3b417220 */ /* 0x000fe20000410000 */
[----:B------:R-:W-:Y:S02]  /*a460*/  HADD2.F32 R53, -RZ, R42.H0_H0 ;  /* 0x2000002aff357230 */ /* 0x000fe40000004100 */
[C---:B------:R-:W-:Y:S01]  /*a470*/  FFMA.FTZ R37, R55.reuse, R60, -R64 ;  /* 0x0000003c37257223 */ /* 0x040fe20000010840 */
[----:B------:R-:W-:Y:S01]  /*a480*/  FFMA.FTZ R41, R55, R62, R66 ;  /* 0x0000003e37297223 */ /* 0x000fe20000010042 */
[----:B------:R-:W-:-:S02]  /*a490*/  HADD2.F32 R55, -RZ, R67.H0_H0 ;  /* 0x20000043ff377230 */ /* 0x000fc40000004100 */
[-C--:B------:R-:W-:Y:S01]  /*a4a0*/  FMUL.FTZ R67, R59, R54.reuse ;  /* 0x000000363b437220 */ /* 0x080fe20000410000 */
[----:B------:R-:W-:Y:S01]  /*a4b0*/  FMUL.FTZ R59, R58, R61 ;  /* 0x0000003d3a3b7220 */ /* 0x000fe20000410000 */
[----:B------:R-:W-:Y:S02]  /*a4c0*/  HADD2.F32 R62, -RZ, R57.H1_H1 ;  /* 0x30000039ff3e7230 */ /* 0x000fe40000004100 */
[----:B------:R-:W-:Y:S01]  /*a4d0*/  FFMA.FTZ R54, R56, R54, -R65 ;  /* 0x0000003638367223 */ /* 0x000fe20000010841 */
[-C--:B------:R-:W-:Y:S01]  /*a4e0*/  FMUL.FTZ R60, R58, R55.reuse ;  /* 0x000000373a3c7220 */ /* 0x080fe20000410000 */
[----:B------:R-:W-:Y:S01]  /*a4f0*/  FFMA.FTZ R55, R52, R55, -R59 ;  /* 0x0000003734377223 */ /* 0x000fe2000001083b */
[----:B------:R-:W-:Y:S02]  /*a500*/  HADD2.F32 R58, -RZ, R68.H0_H0 ;  /* 0x20000044ff3a7230 */ /* 0x000fe40000004100 */
[----:B------:R-:W-:Y:S01]  /*a510*/  FMUL.FTZ R66, R53, R62 ;  /* 0x0000003e35427220 */ /* 0x000fe20000410000 */
[----:B------:R-:W-:-:S02]  /*a520*/  HADD2.F32 R51, -RZ, R43.H0_H0 ;  /* 0x2000002bff337230 */ /* 0x000fc40000004100 */
[----:B------:R-:W-:Y:S01]  /*a530*/  FFMA.FTZ R52, R52, R61, R60 ;  /* 0x0000003d34347223 */ /* 0x000fe2000001003c */
[----:B------:R-:W-:Y:S02]  /*a540*/  HADD2.F32 R64, -RZ, R57.H0_H0 ;  /* 0x20000039ff407230 */ /* 0x000fe40000004100 */
        /* <DEDUP_REMOVED lines=8> */
[----:B------:R-:W-:Y:S01]  /*a5d0*/  FFMA.FTZ R70, R25, R60, -R70 ;  /* 0x0000003c19467223 */ /* 0x000fe20000010846 */
[----:B------:R-:W-:Y:S02]  /*a5e0*/  HADD2.F32 R58, -RZ, R26.H0_H0 ;  /* 0x2000001aff3a7230 */ /* 0x000fe40000004100 */
[----:B------:R-:W-:Y:S01]  /*a5f0*/  FFMA.FTZ R26, R27, R62, R68 ;  /* 0x0000003e1b1a7223 */ /* 0x000fe20000010044 */
        /* <DEDUP_REMOVED lines=30> */
.L_x_10527:
[----:B------:R-:W-:Y:S05]  /*a7e0*/  BSYNC B1 ;  /* 0x0000000000017941 */ /* 0x000fea0003800000 */
.L_x_10526:
[----:B------:R-:W-:Y:S04]  /*a7f0*/  BSSY B1, `(.L_x_10528) ;  /* 0x000006b000017945 */ /* 0x000fe80003800000 */
[----:B------:R-:W-:Y:S05]  /*a800*/  @P1 BRA `(.L_x_10529) ;  /* 0x0000000400a41947 */ /* 0x000fea0003800000 */
[----:B0-----:R-:W2:Y:S01]  /*a810*/  LDL R0, [R1+0x4c] ;  /* 0x00004c0001007983 */ /* 0x001ea20000100800 */
[--C-:B------:R-:W-:Y:S01]  /*a820*/  SHF.R.U64 R28, R28, 0x10, R29.reuse ;  /* 0x000000101c1c7819 */ /* 0x100fe2000000121d */
[--C-:B------:R-:W-:Y:S01]  /*a830*/  HADD2.F32 R43, -RZ, R50.reuse.H1_H1 ;  /* 0x30000032ff2b7230 */ /* 0x100fe20000004100 */
[----:B------:R-:W-:Y:S01]  /*a840*/  SHF.R.U32.HI R52, RZ, 0x10, R29 ;  /* 0x00000010ff347819 */ /* 0x000fe2000001161d */
[----:B------:R-:W-:Y:S01]  /*a850*/  HADD2.F32 R50, -RZ, R50.H0_H0 ;  /* 0x20000032ff327230 */ /* 0x000fe20000004100 */
[--C-:B------:R-:W-:Y:S01]  /*a860*/  SHF.R.U64 R29, R8, 0x10, R9.reuse ;  /* 0x00000010081d7819 */ /* 0x100fe20000001209 */
[--C-:B------:R-:W-:Y:S01]  /*a870*/  HADD2.F32 R54, -RZ, R47.reuse.H0_H0 ;  /* 0x2000002fff367230 */ /* 0x100fe20000004100 */
[----:B------:R-:W-:Y:S01]  /*a880*/  SHF.R.U32.HI R51, RZ, 0x10, R9 ;  /* 0x00000010ff337819 */ /* 0x000fe20000011609 */
[----:B------:R-:W-:Y:S01]  /*a890*/  HADD2.F32 R47, -RZ, R47.H1_H1 ;  /* 0x3000002fff2f7230 */ /* 0x000fe20000004100 */
[----:B------:R-:W-:Y:S01]  /*a8a0*/  SHF.R.U64 R9, R10, 0x10, R11 ;  /* 0x000000100a097819 */ /* 0x000fe2000000120b */
[----:B------:R-:W-:Y:S01]  /*a8b0*/  HADD2.F32 R29, -RZ, R29.H0_H0 ;  /* 0x2000001dff1d7230 */ /* 0x000fe20000004100 */
[--C-:B------:R-:W-:Y:S01]  /*a8c0*/  SHF.R.U64 R8, R30, 0x10, R31.reuse ;  /* 0x000000101e087819 */ /* 0x100fe2000000121f */
[----:B------:R-:W-:Y:S01]  /*a8d0*/  HADD2.F32 R51, -RZ, R51.H0_H0 ;  /* 0x20000033ff337230 */ /* 0x000fe20000004100 */
[----:B------:R-:W-:-:S02]  /*a8e0*/  SHF.R.U32.HI R30, RZ, 0x10, R31 ;  /* 0x00000010ff1e7819 */ /* 0x000fc4000001161f */
[----:B------:R-:W-:-:S03]  /*a8f0*/  SHF.R.U32.HI R37, RZ, 0x10, R11 ;  /* 0x00000010ff257819 */ /* 0x000fc6000001160b */
[----:B------:R-:W-:Y:S02]  /*a900*/  HADD2.F32 R30, -RZ, R30.H0_H0 ;  /* 0x2000001eff1e7230 */ /* 0x000fe40000004100 */
[----:B--2---:R-:W-:Y:S01]  /*a910*/  IMAD.IADD R4, R138, 0x1, R0 ;  /* 0x000000018a047824 */ /* 0x004fe200078e0200 */
[----:B------:R-:W-:-:S04]  /*a920*/  LEA.HI R0, R3, R156, RZ, 0x1d ;  /* 0x0000009c03007211 */ /* 0x000fc800078fe8ff */
[----:B------:R-:W-:-:S04]  /*a930*/  SHF.R.S32.HI R5, RZ, 0x1f, R4 ;  /* 0x0000001fff057819 */ /* 0x000fc80000011404 */
[CC--:B------:R-:W-:Y:S02]  /*a940*/  LEA.HI R6, R5.reuse, R4.reuse, RZ, 0x5 ;  /* 0x0000000405067211 */ /* 0x0c0fe400078f28ff */
[----:B------:R-:W-:Y:S02]  /*a950*/  LEA.HI R4, R5, R4, RZ, 0x3 ;  /* 0x0000000405047211 */ /* 0x000fe400078f18ff */
[----:B------:R-:W-:Y:S02]  /*a960*/  SHF.R.S32.HI R5, RZ, 0x1f, R0 ;  /* 0x0000001fff057819 */ /* 0x000fe40000011400 */
[----:B------:R-:W-:Y:S02]  /*a970*/  LOP3.LUT R7, R143, 0x18, R4, 0xf8, !PT ;  /* 0x000000188f077812 */ /* 0x000fe400078ef804 */
[----:B------:R-:W-:Y:S01]  /*a980*/  LEA.HI R5, R5, R0, RZ, 0x2 ;  /* 0x0000000005057211 */ /* 0x000fe200078f10ff */
[----:B------:R-:W-:Y:S01]  /*a990*/  IMAD.SHL.U32 R0, R0, 0x8, RZ ;  /* 0x0000000800007824 */ /* 0x000fe200078e00ff */
[----:B------:R-:W-:-:S02]  /*a9a0*/  SHF.R.S32.HI R6, RZ, 0x5, R6 ;  /* 0x00000005ff067819 */ /* 0x000fc40000011406 */
[----:B------:R-:W-:Y:S02]  /*a9b0*/  SHF.R.S32.HI R4, RZ, 0x2, R5 ;  /* 0x00000002ff047819 */ /* 0x000fe40000011405 */
[----:B------:R-:W-:Y:S01]  /*a9c0*/  LOP3.LUT R5, R143, 0x18, R0, 0xf8, !PT ;  /* 0x000000188f057812 */ /* 0x000fe200078ef800 */
[--C-:B------:R-:W-:Y:S01]  /*a9d0*/  IMAD R6, R6, 0x1800, R153.reuse ;  /* 0x0000180006067824 */ /* 0x100fe200078e0299 */
[-C--:B------:R-:W-:Y:S01]  /*a9e0*/  LOP3.LUT R7, R7, R144.reuse, RZ, 0x3c, !PT ;  /* 0x0000009007077212 */ /* 0x080fe200078e3cff */
[----:B------:R-:W-:Y:S01]  /*a9f0*/  IMAD R24, R4, 0x1800, R153 ;  /* 0x0000180004187824 */ /* 0x000fe200078e0299 */
[----:B------:R-:W-:-:S03]  /*aa00*/  LOP3.LUT R25, R5, R144, RZ, 0x3c, !PT ;  /* 0x0000009005197212 */ /* 0x000fc600078e3cff */
[----:B------:R-:W-:Y:S01]  /*aa10*/  IMAD.IADD R6, R6, 0x1, R7 ;  /* 0x0000000106067824 */ /* 0x000fe200078e0207 */
[----:B------:R-:W-:-:S04]  /*aa20*/  IADD3 R25, R24, R25, RZ ;  /* 0x0000001918197210 */ /* 0x000fc80007ffe0ff */
[----:B------:R-:W-:Y:S01]  /*aa30*/  LEA R0, R6, UR40, 0x1 ;  /* 0x0000002806007c11 */ /* 0x000fe2000f8e08ff */
[----:B------:R-:W-:-:S04]  /*aa40*/  IMAD R36, R25, 0x2, R2 ;  /* 0x0000000219247824 */ /* 0x000fc800078e0202 */
[----:B------:R-:W0:Y:S04]  /*aa50*/  LDS.128 R4, [R0] ;  /* 0x0000000000047984 */ /* 0x000e280000000c00 */
[----:B------:R-:W1:Y:S01]  /*aa60*/  LDS.128 R24, [R36+0xc400] ;  /* 0x00c4000024187984 */ /* 0x000e620000000c00 */
[--C-:B0-----:R-:W-:Y:S02]  /*aa70*/  HADD2.F32 R10, -RZ, R5.reuse.H0_H0 ;  /* 0x20000005ff0a7230 */ /* 0x101fe40000004100 */
[----:B------:R-:W-:Y:S02]  /*aa80*/  HADD2.F32 R40, -RZ, R5.H1_H1 ;  /* 0x30000005ff287230 */ /* 0x000fe40000004100 */
[--C-:B-1----:R-:W-:Y:S02]  /*aa90*/  HADD2.F32 R5, -RZ, R25.reuse.H0_H0 ;  /* 0x20000019ff057230 */ /* 0x102fe40000004100 */
[----:B------:R-:W-:-:S02]  /*aaa0*/  HADD2.F32 R38, -RZ, R25.H1_H1 ;  /* 0x30000019ff267230 */ /* 0x000fc40000004100 */
[----:B------:R-:W-:Y:S02]  /*aab0*/  HADD2.F32 R25, -RZ, R24.H0_H0 ;  /* 0x20000018ff197230 */ /* 0x000fe40000004100 */
[CC--:B------:R-:W-:Y:S01]  /*aac0*/  FMUL.FTZ R53, R5.reuse, R50.reuse ;  /* 0x0000003205357220 */ /* 0x0c0fe20000410000 */
[-C--:B------:R-:W-:Y:S01]  /*aad0*/  FMUL.FTZ R55, R5, R43.reuse ;  /* 0x0000002b05377220 */ /* 0x080fe20000410000 */
[----:B------:R-:W-:Y:S02]  /*aae0*/  HADD2.F32 R39, -RZ, R4.H0_H0 ;  /* 0x20000004ff277230 */ /* 0x000fe40000004100 */
[C---:B------:R-:W-:Y:S01]  /*aaf0*/  FFMA.FTZ R5, R10.reuse, R43, -R53 ;  /* 0x0000002b0a057223 */ /* 0x040fe20000010835 */
[----:B------:R-:W-:Y:S02]  /*ab00*/  HADD2.F32 R43, -RZ, R52.H0_H0 ;  /* 0x20000034ff2b7230 */ /* 0x000fe40000004100 */
[----:B------:R-:W-:Y:S01]  /*ab10*/  FFMA.FTZ R10, R10, R50, R55 ;  /* 0x000000320a0a7223 */ /* 0x000fe20000010037 */
[----:B------:R-:W-:-:S02]  /*ab20*/  HADD2.F32 R52, -RZ, R49.H1_H1 ;  /* 0x30000031ff347230 */ /* 0x000fc40000004100 */
[C---:B------:R-:W-:Y:S01]  /*ab30*/  FMUL.FTZ R53, R38.reuse, R51 ;  /* 0x0000003326357220 */ /* 0x040fe20000410000 */
[----:B------:R-:W-:Y:S02]  /*ab40*/  HADD2.F32 R50, -RZ, R49.H0_H0 ;  /* 0x20000031ff327230 */ /* 0x000fe40000004100 */
[-C--:B------:R-:W-:Y:S01]  /*ab50*/  FMUL.FTZ R49, R38, R43.reuse ;  /* 0x0000002b26317220 */ /* 0x080fe20000410000 */
[----:B------:R-:W-:Y:S02]  /*ab60*/  HADD2.F32 R41, -RZ, R26.H0_H0 ;  /* 0x2000001aff297230 */ /* 0x000fe40000004100 */
[C---:B------:R-:W-:Y:S01]  /*ab70*/  FMUL.FTZ R56, R25.reuse, R52 ;  /* 0x0000003419387220 */ /* 0x040fe20000410000 */
[C---:B------:R-:W-:Y:S01]  /*ab80*/  FFMA.FTZ R38, R40.reuse, R43, -R53 ;  /* 0x0000002b28267223 */ /* 0x040fe20000010835 */
[----:B------:R-:W-:Y:S01]  /*ab90*/  FFMA.FTZ R49, R40, R51, R49 ;  /* 0x0000003328317223 */ /* 0x000fe20000010031 */
[----:B------:R-:W-:Y:S02]  /*aba0*/  HADD2.F32 R31, -RZ, R6.H0_H0 ;  /* 0x20000006ff1f7230 */ /* 0x000fe40000004100 */
[-C--:B------:R-:W-:Y:S01]  /*abb0*/  FMUL.FTZ R25, R25, R50.reuse ;  /* 0x0000003219197220 */ /* 0x080fe20000410000 */
        /* <DEDUP_REMOVED lines=8> */
[----:B------:R-:W-:Y:S01]  /*ac40*/  FFMA.FTZ R50, R31, R40, -R50 ;  /* 0x000000281f327223 */ /* 0x000fe20000010832 */
[----:B------:R-:W-:-:S02]  /*ac50*/  HADD2.F32 R27, -RZ, R27.H1_H1 ;  /* 0x3000001bff1b7230 */ /* 0x000fc40000004100 */
[C---:B------:R-:W-:Y:S01]  /*ac60*/  FMUL.FTZ R58, R42.reuse, R47 ;  /* 0x0000002f2a3a7220 */ /* 0x040fe20000410000 */
[----:B------:R-:W-:Y:S02]  /*ac70*/  HADD2.F32 R40, -RZ, R37.H0_H0 ;  /* 0x20000025ff287230 */ /* 0x000fe40000004100 */
[----:B------:R-:W-:Y:S01]  /*ac80*/  FMUL.FTZ R42, R42, R48 ;  /* 0x000000302a2a7220 */ /* 0x000fe20000410000 */
[----:B------:R-:W-:Y:S02]  /*ac90*/  HADD2.F32 R7, -RZ, R7.H1_H1 ;  /* 0x30000007ff077230 */ /* 0x000fe40000004100 */
[----:B------:R-:W-:Y:S01]  /*aca0*/  FFMA.FTZ R52, R31, R54, R52 ;  /* 0x000000361f347223 */ /* 0x000fe20000010034 */
[----:B------:R-:W-:Y:S01]  /*acb0*/  FFMA.FTZ R58, R11, R48, -R58 ;  /* 0x000000300b3a7223 */ /* 0x000fe2000001083a */
[----:B------:R-:W-:Y:S02]  /*acc0*/  HADD2.F32 R24, -RZ, R24.H1_H1 ;  /* 0x30000018ff187230 */ /* 0x000fe40000004100 */
[----:B------:R-:W-:Y:S01]  /*acd0*/  FMUL.FTZ R54, R27, R40 ;  /* 0x000000281b367220 */ /* 0x000fe20000410000 */
        /* <DEDUP_REMOVED lines=28> */
.L_x_10529:
[----:B------:R-:W-:Y:S05]  /*aea0*/  BSYNC B1 ;  /* 0x0000000000017941 */ /* 0x000fea0003800000 */
.L_x_10528:
[----:B------:R-:W-:Y:S05]  /*aeb0*/  @P2 BRA `(.L_x_10510) ;  /* 0x0000000400a42947 */ /* 0x000fea0003800000 */
[----:B01----:R-:W2:Y:S01]  /*aec0*/  LDL R0, [R1+0x48] ;  /* 0x0000480001007983 */ /* 0x003ea20000100800 */
[----:B------:R-:W-:Y:S02]  /*aed0*/  LEA.HI R3, R3, R157, RZ, 0x1d ;  /* 0x0000009d03037211 */ /* 0x000fe400078fe8ff */
[----:B------:R-:W-:Y:S02]  /*aee0*/  SHF.R.U64 R25, R12, 0x10, R13 ;  /* 0x000000100c197819 */ /* 0x000fe4000000120d */
[----:B------:R-:W-:Y:S01]  /*aef0*/  SHF.R.U64 R12, R34, 0x10, R35 ;  /* 0x00000010220c7819 */ /* 0x000fe20000001223 */
[----:B------:R-:W-:Y:S01]  /*af00*/  HADD2.F32 R34, -RZ, R20.H1_H1 ;  /* 0x30000014ff227230 */ /* 0x000fe20000004100 */
[----:B------:R-:W-:Y:S01]  /*af10*/  SHF.R.U64 R24, R32, 0x10, R33 ;  /* 0x0000001020187819 */ /* 0x000fe20000001221 */
[----:B------:R-:W-:Y:S01]  /*af20*/  HADD2.F32 R32, -RZ, R45.H1_H1 ;  /* 0x3000002dff207230 */ /* 0x000fe20000004100 */
[----:B------:R-:W-:Y:S01]  /*af30*/  SHF.R.U32.HI R31, RZ, 0x10, R13 ;  /* 0x00000010ff1f7819 */ /* 0x000fe2000001160d */
[----:B------:R-:W-:Y:S01]  /*af40*/  HADD2.F32 R25, -RZ, R25.H0_H0 ;  /* 0x20000019ff197230 */ /* 0x000fe20000004100 */
[----:B------:R-:W-:-:S02]  /*af50*/  SHF.R.U32.HI R33, RZ, 0x10, R33 ;  /* 0x00000010ff217819 */ /* 0x000fc40000011621 */
[----:B------:R-:W-:Y:S01]  /*af60*/  SHF.R.U64 R37, R14, 0x10, R15 ;  /* 0x000000100e257819 */ /* 0x000fe2000000120f */
[----:B------:R-:W-:Y:S01]  /*af70*/  HADD2.F32 R31, -RZ, R31.H0_H0 ;  /* 0x2000001fff1f7230 */ /* 0x000fe20000004100 */
[----:B------:R-:W-:Y:S02]  /*af80*/  SHF.R.U32.HI R39, RZ, 0x10, R35 ;  /* 0x00000010ff277819 */ /* 0x000fe40000011623 */
[----:B------:R-:W-:Y:S01]  /*af90*/  SHF.R.U32.HI R35, RZ, 0x10, R15 ;  /* 0x00000010ff237819 */ /* 0x000fe2000001160f */
[----:B--2---:R-:W-:-:S05]  /*afa0*/  IMAD.IADD R0, R138, 0x1, R0 ;  /* 0x000000018a007824 */ /* 0x004fca00078e0200 */
        /* <DEDUP_REMOVED lines=30> */
[----:B------:R-:W-:Y:S02]  /*b190*/  HADD2.F32 R32, -RZ, R20.H0_H0 ;  /* 0x20000014ff207230 */ /* 0x000fe40000004100 */
[----:B------:R-:W-:Y:S01]  /*b1a0*/  FFMA.FTZ R38, R13, R34, R38 ;  /* 0x000000220d267223 */ /* 0x000fe20000010026 */
[----:B------:R-:W-:-:S02]  /*b1b0*/  HADD2.F32 R20, -RZ, R45.H0_H0 ;  /* 0x2000002dff147230 */ /* 0x000fc40000004100 */
[-C--:B------:R-:W-:Y:S01]  /*b1c0*/  FMUL.FTZ R13, R28, R27.reuse ;  /* 0x0000001b1c0d7220 */ /* 0x080fe20000410000 */
[----:B------:R-:W-:Y:S02]  /*b1d0*/  HADD2.F32 R5, -RZ, R4.H0_H0 ;  /* 0x20000004ff057230 */ /* 0x000fe40000004100 */
[C---:B------:R-:W-:Y:S01]  /*b1e0*/  FMUL.FTZ R34, R9.reuse, R32 ;  /* 0x0000002009227220 */ /* 0x040fe20000410000 */
[----:B------:R-:W-:Y:S02]  /*b1f0*/  HADD2.F32 R29, -RZ, R10.H0_H0 ;  /* 0x2000000aff1d7230 */ /* 0x000fe40000004100 */
[----:B------:R-:W-:Y:S01]  /*b200*/  FMUL.FTZ R9, R9, R20 ;  /* 0x0000001409097220 */ /* 0x000fe20000410000 */
[----:B------:R-:W-:Y:S02]  /*b210*/  HADD2.F32 R28, -RZ, R21.H0_H0 ;  /* 0x20000015ff1c7230 */ /* 0x000fe40000004100 */
[C---:B------:R-:W-:Y:S01]  /*b220*/  FFMA.FTZ R33, R14.reuse, R27, -R33 ;  /* 0x0000001b0e217223 */ /* 0x040fe20000010821 */
[----:B------:R-:W-:Y:S01]  /*b230*/  FFMA.FTZ R31, R14, R31, R13 ;  /* 0x0000001f0e1f7223 */ /* 0x000fe2000001000d */
[----:B------:R-:W-:-:S02]  /*b240*/  HADD2.F32 R15, -RZ, R6.H0_H0 ;  /* 0x20000006ff0f7230 */ /* 0x000fc40000004100 */
[C---:B------:R-:W-:Y:S01]  /*b250*/  FFMA.FTZ R34, R5.reuse, R20, -R34 ;  /* 0x0000001405227223 */ /* 0x040fe20000010822 */
[----:B------:R-:W-:Y:S02]  /*b260*/  HADD2.F32 R30, -RZ, R11.H0_H0 ;  /* 0x2000000bff1e7230 */ /* 0x000fe40000004100 */
[----:B------:R-:W-:Y:S01]  /*b270*/  FFMA.FTZ R32, R5, R32, R9 ;  /* 0x0000002005207223 */ /* 0x000fe20000010009 */
[--C-:B------:R-:W-:Y:S02]  /*b280*/  HADD2.F32 R14, -RZ, R46.reuse.H0_H0 ;  /* 0x2000002eff0e7230 */ /* 0x100fe40000004100 */
[C---:B------:R-:W-:Y:S01]  /*b290*/  FMUL.FTZ R20, R29.reuse, R28 ;  /* 0x0000001c1d147220 */ /* 0x040fe20000410000 */
[----:B------:R-:W-:Y:S02]  /*b2a0*/  HADD2.F32 R21, -RZ, R21.H1_H1 ;  /* 0x30000015ff157230 */ /* 0x000fe40000004100 */
[----:B------:R-:W-:Y:S02]  /*b2b0*/  HADD2.F32 R5, -RZ, R46.H1_H1 ;  /* 0x3000002eff057230 */ /* 0x000fe40000004100 */
[----:B------:R-:W-:Y:S01]  /*b2c0*/  FMUL.FTZ R40, R29, R14 ;  /* 0x0000000e1d287220 */ /* 0x000fe20000410000 */
[----:B------:R-:W-:-:S02]  /*b2d0*/  HADD2.F32 R26, -RZ, R7.H0_H0 ;  /* 0x20000007ff1a7230 */ /* 0x000fc40000004100 */
[C---:B------:R-:W-:Y:S01]  /*b2e0*/  FFMA.FTZ R27, R15.reuse, R14, -R20 ;  /* 0x0000000e0f1b7223 */ /* 0x040fe20000010814 */
[C---:B------:R-:W-:Y:S01]  /*b2f0*/  FMUL.FTZ R9, R30.reuse, R21 ;  /* 0x000000151e097220 */ /* 0x040fe20000410000 */
[----:B------:R-:W-:Y:S02]  /*b300*/  HADD2.F32 R11, -RZ, R11.H1_H1 ;  /* 0x3000000bff0b7230 */ /* 0x000fe40000004100 */
[-C--:B------:R-:W-:Y:S01]  /*b310*/  FMUL.FTZ R30, R30, R5.reuse ;  /* 0x000000051e1e7220 */ /* 0x080fe20000410000 */
[----:B------:R-:W-:Y:S02]  /*b320*/  HADD2.F32 R20, -RZ, R35.H0_H0 ;  /* 0x20000023ff147230 */ /* 0x000fe40000004100 */
[----:B------:R-:W-:Y:S01]  /*b330*/  FFMA.FTZ R40, R15, R28, R40 ;  /* 0x0000001c0f287223 */ /* 0x000fe20000010028 */
[----:B------:R-:W-:Y:S02]  /*b340*/  HADD2.F32 R14, -RZ, R39.H0_H0 ;  /* 0x20000027ff0e7230 */ /* 0x000fe40000004100 */
[C---:B------:R-:W-:Y:S01]  /*b350*/  FFMA.FTZ R28, R26.reuse, R5, -R9 ;  /* 0x000000051a1c7223 */ /* 0x040fe20000010809 */
[----:B------:R-:W-:Y:S01]  /*b360*/  FFMA.FTZ R30, R26, R21, R30 ;  /* 0x000000151a1e7223 */ /* 0x000fe2000001001e */
[----:B------:R-:W-:-:S02]  /*b370*/  HADD2.F32 R7, -RZ, R7.H1_H1 ;  /* 0x30000007ff077230 */ /* 0x000fc40000004100 */
[C---:B------:R-:W-:Y:S01]  /*b380*/  FMUL.FTZ R42, R11.reuse, R20 ;  /* 0x000000140b2a7220 */ /* 0x040fe20000410000 */
[-C--:B------:R-:W-:Y:S01]  /*b390*/  FMUL.FTZ R26, R11, R14.reuse ;  /* 0x0000000e0b1a7220 */ /* 0x080fe20000410000 */
[----:B------:R-:W-:Y:S02]  /*b3a0*/  HADD2.F32 R8, -RZ, R8.H1_H1 ;  /* 0x30000008ff087230 */ /* 0x000fe40000004100 */
[----:B------:R-:W-:Y:S02]  /*b3b0*/  HADD2.F32 R10, -RZ, R10.H1_H1 ;  /* 0x3000000aff0a7230 */ /* 0x000fe40000004100 */
        /* <DEDUP_REMOVED lines=25> */
.L_x_10510:
[----:B------:R-:W-:Y:S05]  /*b550*/  BSYNC B0 ;  /* 0x0000000000007941 */ /* 0x000fea0003800000 */
.L_x_10503:
        /* <DEDUP_REMOVED lines=8> */
.L_x_10501:
[----:B01-3--:R-:W-:-:S05]  /*b5e0*/  IMAD.U32 R0, RZ, RZ, UR39 ;  /* 0x00000027ff007e24 */ /* 0x00bfca000f8e00ff */
[----:B------:R-:W-:-:S13]  /*b5f0*/  ISETP.NE.AND P0, PT, R0, 0x3, PT ;  /* 0x000000030000780c */ /* 0x000fda0003f05270 */
[----:B------:R-:W-:Y:S05]  /*b600*/  @!P0 BRA `(.L_x_10530) ;  /* 0x0000000000048947 */ /* 0x000fea0003800000 */
[----:B------:R-:W-:Y:S01]  /*b610*/  BPT.TRAP 0x1 ;  /* 0x000000040000795c */ /* 0x000fe20000300000 */
.L_x_10530:
[----:B--2-4-:R-:W2:Y:S01]  /*b620*/  LDL R3, [R1] ;  /* 0x0000000001037983 */ /* 0x014ea20000100800 */
[----:B------:R-:W-:Y:S01]  /*b630*/  IMAD R0, R142, 0x8, R2 ;  /* 0x000000088e007824 */ /* 0x000fe200078e0202 */
[----:B--2---:R-:W-:-:S04]  /*b640*/  SHF.L.U32 R5, R3, 0x1f, RZ ;  /* 0x0000001f03057819 */ /* 0x004fc800000006ff */
[----:B------:R0:W1:Y:S01]  /*b650*/  SYNCS.PHASECHK.TRANS64.TRYWAIT P1, [R0+URZ+0x2d830], R5 ;  /* 0x02d83005000075a7 */ /* 0x000062000802017f */
[----:B------:R-:W-:Y:S05]  /*b660*/  @!P0 BRA `(.L_x_10531) ;  /* 0x0000000000048947 */ /* 0x000fea0003800000 */
[----:B------:R-:W-:Y:S01]  /*b670*/  BPT.TRAP 0x1 ;  /* 0x000000040000795c */ /* 0x000fe20000300000 */
.L_x_10531:
[----:B------:R-:W-:Y:S01]  /*b680*/  IADD3 R3, R2, 0x15400, RZ ;  /* 0x0001540002037810 */ /* 0x000fe20007ffe0ff */
[----:B------:R-:W-:-:S03]  /*b690*/  IMAD R44, R44, 0x1000, R2 ;  /* 0x000010002c2c7824 */ /* 0x000fc600078e0202 */
[----:B------:R-:W-:Y:S01]  /*b6a0*/  SHF.R.U32.HI R3, RZ, 0x4, R3 ;  /* 0x00000004ff037819 */ /* 0x000fe20000011603 */
[----:B------:R-:W-:-:S03]  /*b6b0*/  VIADD R44, R44, 0xc400 ;  /* 0x0000c4002c2c7836 */ /* 0x000fc60000000000 */
[----:B------:R-:W-:Y:S02]  /*b6c0*/  LOP3.LUT R3, R3, 0x3fff, RZ, 0xc0, !PT ;  /* 0x00003fff03037812 */ /* 0x000fe400078ec0ff */
[----:B------:R-:W-:Y:S02]  /*b6d0*/  SHF.R.U32.HI R44, RZ, 0x4, R44 ;  /* 0x00000004ff2c7819 */ /* 0x000fe4000001162c */
[----:B------:R-:W-:Y:S02]  /*b6e0*/  LOP3.LUT R3, R3, 0x10000, RZ, 0xfc, !PT ;  /* 0x0001000003037812 */ /* 0x000fe400078efcff */
[----:B------:R-:W-:-:S03]  /*b6f0*/  LOP3.LUT R44, R44, 0x3fff, RZ, 0xc0, !PT ;  /* 0x00003fff2c2c7812 */ /* 0x000fc600078ec0ff */
[----:B------:R2:W-:Y:S01]  /*b700*/  STL [R1+0x80], R3 ;  /* 0x0000800301007387 */ /* 0x0005e20000100800 */
[----:B-1----:R-:W-:Y:S05]  /*b710*/  @P1 BRA `(.L_x_10532) ;  /* 0x0000000000081947 */ /* 0x002fea0003800000 */
[----:B------:R-:W1:Y:S02]  /*b720*/  SYNCS.PHASECHK.TRANS64.TRYWAIT P1, [R0+URZ+0x2d830], R5 ;  /* 0x02d83005000075a7 */ /* 0x000e64000802017f */
[----:B-1----:R-:W-:Y:S05]  /*b730*/  @!P1 BRA `(.L_x_10533) ;  /* 0x0000010c00449947 */ /* 0x002fea0003800000 */
.L_x_10532:
[----:B--2---:R-:W2:Y:S01]  /*b740*/  LDL R3, [R1+0x80] ;  /* 0x0000800001037983 */ /* 0x004ea20000100800 */
[----:B01----:R-:W-:Y:S01]  /*b750*/  IMAD.MOV.U32 R5, RZ, RZ, -0x7fffffe0 ;  /* 0x80000020ff057424 */ /* 0x003fe200078e00ff */
[----:B------:R-:W-:Y:S01]  /*b760*/  LOP3.LUT R8, R44, 0x10000, RZ, 0xfc, !PT ;  /* 0x000100002c087812 */ /* 0x000fe200078efcff */
[----:B------:R-:W-:Y:S01]  /*b770*/  IMAD.MOV.U32 R9, RZ, RZ, -0x7fffffe0 ;  /* 0x80000020ff097424 */ /* 0x000fe200078e00ff */
[----:B------:R-:W-:Y:S05]  /*b780*/  WARPSYNC.ALL ;  /* 0x0000000000007948 */ /* 0x000fea0003800000 */
[----:B------:R-:W-:Y:S01]  /*b790*/  R2UR UR7, R5 ;  /* 0x00000000050772ca */ /* 0x000fe200000e0000 */
[----:B------:R-:W-:Y:S01]  /*b7a0*/  WARPGROUP.ARRIVE ;  /* 0x00000000000079c5 */ /* 0x000fe20000000000 */
[C---:B------:R-:W-:Y:S01]  /*b7b0*/  R2UR UR4, R8.reuse ;  /* 0x00000000080472ca */ /* 0x040fe200000e0000 */
[----:B------:R-:W-:Y:S01]  /*b7c0*/  IMAD.MOV.U32 R7, RZ, RZ, -0x7fffffe0 ;  /* 0x80000020ff077424 */ /* 0x000fe200078e00ff */
[----:B------:R-:W-:Y:S01]  /*b7d0*/  R2UR UR5, R9 ;  /* 0x00000000090572ca */ /* 0x000fe200000e0000 */
[----:B------:R-:W-:Y:S01]  /*b7e0*/  IMAD.MOV.U32 R21, RZ, RZ, -0x7fffffe0 ;  /* 0x80000020ff157424 */ /* 0x000fe200078e00ff */
[C---:B------:R-:W-:Y:S01]  /*b7f0*/  IADD3 R20, R8.reuse, 0x2, RZ ;  /* 0x0000000208147810 */ /* 0x040fe20007ffe0ff */
[----:B------:R-:W-:Y:S01]  /*b800*/  IMAD.MOV.U32 R15, RZ, RZ, -0x7fffffe0 ;  /* 0x80000020ff0f7424 */ /* 0x000fe200078e00ff */
[C---:B------:R-:W-:Y:S01]  /*b810*/  IADD3 R14, R8.reuse, 0x300, RZ ;  /* 0x00000300080e7810 */ /* 0x040fe20007ffe0ff */
[C---:B------:R-:W-:Y:S01]  /*b820*/  VIADD R12, R8.reuse, 0x302 ;  /* 0x00000302080c7836 */ /* 0x040fe20000000000 */
[----:B------:R-:W-:Y:S01]  /*b830*/  MOV R13, 0x80000020 ;  /* 0x80000020000d7802 */ /* 0x000fe20000000f00 */
[----:B------:R-:W-:Y:S01]  /*b840*/  VIADD R10, R8, 0x600 ;  /* 0x00000600080a7836 */ /* 0x000fe20000000000 */
[----:B------:R0:W-:Y:S01]  /*b850*/  STL.64 [R1+0x18], R8 ;  /* 0x0000180801007387 */ /* 0x0001e20000100a00 */
[----:B------:R-:W-:-:S02]  /*b860*/  IMAD.MOV.U32 R11, RZ, RZ, -0x7fffffe0 ;  /* 0x80000020ff0b7424 */ /* 0x000fc400078e00ff */
[----:B------:R-:W-:Y:S01]  /*b870*/  IMAD.MOV.U32 R5, RZ, RZ, -0x7fffffe0 ;  /* 0x80000020ff057424 */ /* 0x000fe200078e00ff */
[----:B------:R0:W-:Y:S01]  /*b880*/  STL.64 [R1+0x68], R20 ;  /* 0x0000681401007387 */ /* 0x0001e20000100a00 */
[----:B------:R-:W-:-:S03]  /*b890*/  IMAD.MOV.U32 R135, RZ, RZ, RZ ;  /* 0x000000ffff877224 */ /* 0x000fc600078e00ff */
[----:B------:R0:W-:Y:S04]  /*b8a0*/  STL.64 [R1+0x60], R14 ;  /* 0x0000600e01007387 */ /* 0x0001e80000100a00 */
[----:B------:R0:W-:Y:S04]  /*b8b0*/  STL.64 [R1+0x40], R12 ;  /* 0x0000400c01007387 */ /* 0x0001e80000100a00 */
[----:B------:R0:W-:Y:S01]  /*b8c0*/  STL.64 [R1+0x38], R10 ;  /* 0x0000380a01007387 */ /* 0x0001e20000100a00 */
[----:B--2---:R-:W-:-:S04]  /*b8d0*/  IMAD R4, R142, 0x600, R3 ;  /* 0x000006008e047824 */ /* 0x004fc800078e0203 */
[C---:B------:R-:W-:Y:S01]  /*b8e0*/  VIADD R6, R4.reuse, 0x2 ;  /* 0x0000000204067836 */ /* 0x040fe20000000000 */
[----:B------:R-:W-:-:S13]  /*b8f0*/  R2UR UR6, R4 ;  /* 0x00000000040672ca */ /* 0x000fda00000e0000 */
[----:B------:R-:W-:Y:S01]  /*b900*/  HGMMA.64x128x16.F32 R24, gdesc[UR4], RZ, !UPT, gsb0 ;  /* 0x01e00000041879f0 */ /* 0x000fe2000c0008ff */
[----:B------:R-:W-:Y:S01]  /*b910*/  R2UR UR6, R6 ;  /* 0x00000000060672ca */ /* 0x000fe200000e0000 */
[----:B------:R-:W-:Y:S01]  /*b920*/  VIADD R6, R4, 0x200 ;  /* 0x0000020004067836 */ /* 0x000fe20000000000 */
[----:B------:R-:W-:Y:S01]  /*b930*/  R2UR UR7, R7 ;  /* 0x00000000070772ca */ /* 0x000fe200000e0000 */
[----:B------:R-:W-:Y:S01]  /*b940*/  IMAD.MOV.U32 R7, RZ, RZ, -0x7fffffe0 ;  /* 0x80000020ff077424 */ /* 0x000fe200078e00ff */
[----:B------:R-:W-:Y:S02]  /*b950*/  R2UR UR4, R20 ;  /* 0x00000000140472ca */ /* 0x000fe400000e0000 */
[----:B------:R-:W-:Y:S01]  /*b960*/  R2UR UR5, R21 ;  /* 0x00000000150572ca */ /* 0x000fe200000e0000 */
[----:B------:R-:W-:Y:S02]  /*b970*/  WARPGROUP.DEPBAR.LE gsb0, 0x0 ;  /* 0x00008000000079c5 */ /* 0x000fe40000010000 */
[----:B------:R-:W-:-:S10]  /*b980*/  WARPGROUP.ARRIVE ;  /* 0x00000000000079c5 */ /* 0x000fd40000000000 */
[----:B------:R-:W-:Y:S01]  /*b990*/  HGMMA.64x128x16.F32 R24, gdesc[UR4], R24, gsb0 ;  /* 0x01e00000041879f0 */ /* 0x000fe20008000818 */
        /* <DEDUP_REMOVED lines=14> */
[----:B------:R-:W-:Y:S02]  /*ba80*/  R2UR UR5, R13 ;  /* 0x000000000d0572ca */ /* 0x000fe400000e0000 */
[----:B------:R-:W-:Y:S01]  /*ba90*/  IADD3 R4, R4, 0x402, RZ ;  /* 0x0000040204047810 */ /* 0x000fe20007ffe0ff */
[----:B------:R-:W-:-:S02]  /*baa0*/  WARPGROUP.DEPBAR.LE gsb0, 0x0 ;  /* 0x00008000000079c5 */ /* 0x000fc40000010000 */
[----:B------:R-:W-:-:S08]  /*bab0*/  WARPGROUP.ARRIVE ;  /* 0x00000000000079c5 */ /* 0x000fd00000000000 */
[----:B------:R-:W-:Y:S01]  /*bac0*/  HGMMA.64x128x16.F32 R24, gdesc[UR4], R24, gsb0 ;  /* 0x01e00000041879f0 */ /* 0x000fe20008000818 */
[----:B------:R-:W-:Y:S01]  /*bad0*/  R2UR UR6, R6 ;  /* 0x00000000060672ca */ /* 0x000fe200000e0000 */
[----:B------:R-:W-:Y:S01]  /*bae0*/  VIADD R6, R8, 0x602 ;  /* 0x0000060208067836 */ /* 0x000fe20000000000 */
[----:B------:R-:W-:Y:S01]  /*baf0*/  R2UR UR7, R7 ;  /* 0x00000000070772ca */ /* 0x000fe200000e0000 */
[----:B------:R-:W-:Y:S01]  /*bb00*/  IMAD.MOV.U32 R7, RZ, RZ, -0x7fffffe0 ;  /* 0x80000020ff077424 */ /* 0x000fe200078e00ff */
[----:B------:R-:W-:Y:S02]  /*bb10*/  R2UR UR4, R10 ;  /* 0x000000000a0472ca */ /* 0x000fe400000e0000 */
[----:B------:R-:W-:Y:S02]  /*bb20*/  R2UR UR5, R11 ;  /* 0x000000000b0572ca */ /* 0x000fe400000e0000 */
[----:B------:R0:W-:Y:S01]  /*bb30*/  STL.64 [R1+0x30], R6 ;  /* 0x0000300601007387 */ /* 0x0001e20000100a00 */
[----:B------:R-:W-:-:S02]  /*bb40*/  WARPGROUP.DEPBAR.LE gsb0, 0x0 ;  /* 0x00008000000079c5 */ /* 0x000fc40000010000 */
[----:B------:R-:W-:-:S08]  /*bb50*/  WARPGROUP.ARRIVE ;  /* 0x00000000000079c5 */ /* 0x000fd00000000000 */
        /* <DEDUP_REMOVED lines=9> */
[----:B0-----:R-:W-:Y:S05]  /*bbf0*/  @!P0 BRA `(.L_x_10534) ;  /* 0x0000000000048947 */ /* 0x001fea0003800000 */
[----:B------:R-:W-:Y:S01]  /*bc00*/  BPT.TRAP 0x1 ;  /* 0x000000040000795c */ /* 0x000fe20000300000 */
.L_x_10534:
[----:B------:R-:W2:Y:S01]  /*bc10*/  LDL R89, [R1+0xac] ;  /* 0x0000ac0001597983 */ /* 0x000ea20000100800 */
[----:B------:R-:W-:Y:S01]  /*bc20*/  ULDC UR4, c[0x0][0x9d8] ;  /* 0x0002760000047ab9 */ /* 0x000fe20000000800 */
[----:B------:R-:W-:Y:S01]  /*bc30*/  ULDC UR45, c[0x0][0x988] ;  /* 0x00026200002d7ab9 */ /* 0x000fe20000000800 */
[----:B------:R-:W-:Y:S01]  /*bc40*/  FMUL.FTZ R3, R24, UR4 ;  /* 0x0000000418037c20 */ /* 0x000fe20008410000 */
[----:B------:R-:W3:Y:S01]  /*bc50*/  LDL R91, [R1+0x5c] ;  /* 0x00005c00015b7983 */ /* 0x000ee20000100800 */
        /* <DEDUP_REMOVED lines=46> */
[----:B------:R-:W3:Y:S01]  /*bf40*/  LDL R92, [R1+0x8c] ;  /* 0x00008c00015c7983 */ /* 0x000ee20000100800 */
        /* <DEDUP_REMOVED lines=14> */
[----:B------:R-:W3:Y:S01]  /*c030*/  LDL R90, [R1+0x74] ;  /* 0x00007400015a7983 */ /* 0x000ee20000100800 */
[----:B------:R-:W-:Y:S01]  /*c040*/  IADD3 R0, R0, 0x2d840, RZ ;  /* 0x0002d84000007810 */ /* 0x000fe20007ffe0ff */
[----:B------:R-:W-:Y:S01]  /*c050*/  ULDC UR41, c[0x0][0x9d8] ;  /* 0x0002760000297ab9 */ /* 0x000fe20000000800 */
[----:B------:R-:W-:-:S04]  /*c060*/  ULDC UR44, c[0x0][0x988] ;  /* 0x00026200002c7ab9 */ /* 0x000fc80000000800 */
        /* <DEDUP_REMOVED lines=20> */
[----:B------:R-:W3:Y:S08]  /*c1b0*/  MUFU.TANH R35, R35 ;  /* 0x0000002300237308 */ /* 0x000ef00000002400 */
[----:B------:R-:W3:Y:S08]  /*c1c0*/  MUFU.TANH R41, R41 ;  /* 0x0000002900297308 */ /* 0x000ef00000002400 */
[----:B------:R-:W3:Y:S08]  /*c1d0*/  MUFU.TANH R36, R36 ;  /* 0x0000002400247308 */ /* 0x000ef00000002400 */
[----:B------:R-:W3:Y:S08]  /*c1e0*/  MUFU.TANH R42, R42 ;  /* 0x0000002a002a7308 */ /* 0x000ef00000002400 */
[----:B------:R-:W3:Y:S08]  /*c1f0*/  MUFU.TANH R39, R39 ;  /* 0x0000002700277308 */ /* 0x000ef00000002400 */
[----:B------:R-:W3:Y:S01]  /*c200*/  MUFU.TANH R45, R45 ;  /* 0x0000002d002d7308 */ /* 0x000ee20000002400 */
[----:B--2---:R-:W-:-:S07]  /*c210*/  IADD3 R65, R102, 0x80, -R89 ;  /* 0x0000008066417810 */ /* 0x004fce0007ffe859 */
[----:B------:R-:W2:Y:S01]  /*c220*/  MUFU.TANH R40, R40 ;  /* 0x0000002800287308 */ /* 0x000ea20000002400 */
[----:B------:R-:W-:Y:S01]  /*c230*/  FMUL.FTZ R63, R78, UR4 ;  /* 0x000000044e3f7c20 */ /* 0x000fe20008410000 */
[----:B------:R-:W2:Y:S01]  /*c240*/  LDL R89, [R1+0x70] ;  /* 0x0000700001597983 */ /* 0x000ea20000100800 */
[----:B------:R-:W-:-:S05]  /*c250*/  IMAD R62, R88, -0x80, R65 ;  /* 0xffffff80583e7824 */ /* 0x000fca00078e0241 */
[----:B------:R-:W2:Y:S01]  /*c260*/  MUFU.TANH R46, R46 ;  /* 0x0000002e002e7308 */ /* 0x000ea20000002400 */
[C---:B------:R-:W-:Y:S02]  /*c270*/  ISETP.GT.AND P1, PT, R62.reuse, RZ, PT ;  /* 0x000000ff3e00720c */ /* 0x040fe40003f24270 */
[C---:B------:R-:W-:Y:S02]  /*c280*/  ISETP.GT.AND P3, PT, R62.reuse, 0x1, PT ;  /* 0x000000013e00780c */ /* 0x040fe40003f64270 */
[----:B------:R-:W-:Y:S02]  /*c290*/  ISETP.GT.AND P2, PT, R62, 0x8, PT ;  /* 0x000000083e00780c */ /* 0x000fe40003f44270 */
[----:B0-----:R-:W-:Y:S01]  /*c2a0*/  FSEL R3, R3, -INF , P1 ;  /* 0xff80000003037808 */ /* 0x001fe20000800000 */
[----:B------:R-:W0:Y:S01]  /*c2b0*/  MUFU.TANH R43, R43 ;  /* 0x0000002b002b7308 */ /* 0x000e220000002400 */
[----:B-1----:R-:W-:Y:S02]  /*c2c0*/  FSEL R4, R4, -INF , P3 ;  /* 0xff80000004047808 */ /* 0x002fe40001800000 */
[----:B----4-:R-:W-:-:S02]  /*c2d0*/  FSEL R65, R9, -INF , P2 ;  /* 0xff80000009417808 */ /* 0x010fc40001000000 */
[----:B------:R-:W-:Y:S02]  /*c2e0*/  ISETP.GT.AND P5, PT, R62, 0x9, PT ;  /* 0x000000093e00780c */ /* 0x000fe40003fa4270 */
[----:B------:R-:W-:Y:S01]  /*c2f0*/  FSEL R66, R7, -INF , P2 ;  /* 0xff80000007427808 */ /* 0x000fe20001000000 */
[----:B------:R-:W1:Y:S01]  /*c300*/  MUFU.TANH R49, R49 ;  /* 0x0000003100317308 */ /* 0x000e620000002400 */
[----:B------:R-:W-:Y:S02]  /*c310*/  FMNMX.FTZ R9, R3, R4, !PT ;  /* 0x0000000403097209 */ /* 0x000fe40007810000 */
[----:B------:R-:W-:Y:S02]  /*c320*/  FSEL R64, R6, -INF , P3 ;  /* 0xff80000006407808 */ /* 0x000fe40001800000 */
[----:B------:R-:W-:Y:S02]  /*c330*/  ISETP.GT.AND P4, PT, R62, 0x10, PT ;  /* 0x000000103e00780c */ /* 0x000fe40003f84270 */
[----:B------:R-:W-:Y:S01]  /*c340*/  FSEL R67, R8, -INF , P5 ;  /* 0xff80000008437808 */ /* 0x000fe20002800000 */
[----:B------:R-:W4:Y:S01]  /*c350*/  MUFU.TANH R44, R44 ;  /* 0x0000002c002c7308 */ /* 0x000f220000002400 */
[----:B------:R-:W-:-:S02]  /*c360*/  FMNMX.FTZ R6, R66, R9, !PT ;  /* 0x0000000942067209 */ /* 0x000fc40007810000 */
[----:B------:R-:W-:Y:S02]  /*c370*/  FSEL R5, R5, -INF , P1 ;  /* 0xff80000005057808 */ /* 0x000fe40000800000 */
[C---:B------:R-:W-:Y:S02]  /*c380*/  ISETP.GT.AND P1, PT, R62.reuse, 0x11, PT ;  /* 0x000000113e00780c */ /* 0x040fe40003f24270 */
[----:B------:R-:W-:Y:S01]  /*c390*/  FSEL R11, R11, -INF , P4 ;  /* 0xff8000000b0b7808 */ /* 0x000fe20002000000 */
[----:B------:R-:W4:Y:S01]  /*c3a0*/  MUFU.TANH R47, R47 ;  /* 0x0000002f002f7308 */ /* 0x000f220000002400 */
[----:B------:R-:W-:Y:S02]  /*c3b0*/  FMNMX.FTZ R6, R67, R6, !PT ;  /* 0x0000000643067209 */ /* 0x000fe40007810000 */
[----:B------:R-:W-:Y:S02]  /*c3c0*/  ISETP.GT.AND P3, PT, R62, 0x18, PT ;  /* 0x000000183e00780c */ /* 0x000fe40003f64270 */
[----:B------:R-:W-:-:S02]  /*c3d0*/  FSEL R68, R12, -INF , P1 ;  /* 0xff8000000c447808 */ /* 0x000fc40000800000 */
[----:B------:R-:W-:Y:S01]  /*c3e0*/  FMNMX.FTZ R9, R11, R6, !PT ;  /* 0x000000060b097209 */ /* 0x000fe20007810000 */
[----:B------:R-:W4:Y:S01]  /*c3f0*/  MUFU.TANH R48, R48 ;  /* 0x0000003000307308 */ /* 0x000f220000002400 */
[----:B------:R-:W-:Y:S02]  /*c400*/  FSEL R69, R15, -INF , P3 ;  /* 0xff8000000f457808 */ /* 0x000fe40001800000 */
[----:B------:R-:W-:Y:S02]  /*c410*/  FMNMX.FTZ R6, R68, R9, !PT ;  /* 0x0000000944067209 */ /* 0x000fe40007810000 */
[----:B------:R-:W-:Y:S02]  /*c420*/  FSEL R7, R13, -INF , P4 ;  /* 0xff8000000d077808 */ /* 0x000fe40002000000 */
[----:B------:R-:W-:Y:S01]  /*c430*/  ISETP.GT.AND P2, PT, R62, 0x19, PT ;  /* 0x000000193e00780c */ /* 0x000fe20003f44270 */
[----:B------:R-:W-:Y:S01]  /*c440*/  MUFU.TANH R50, R50 ;  /* 0x0000003200327308 */ /* 0x000fe20000002400 */
[----:B------:R-:W-:-:S02]  /*c450*/  FMNMX.FTZ R13, R69, R6, !PT ;  /* 0x00000006450d7209 */ /* 0x000fc40007810000 */
[----:B------:R-:W-:Y:S02]  /*c460*/  FMNMX.FTZ R6, R5, R64, !PT ;  /* 0x0000004005067209 */ /* 0x000fe40007810000 */
[----:B------:R-:W-:Y:S02]  /*c470*/  FSEL R10, R10, -INF , P5 ;  /* 0xff8000000a0a7808 */ /* 0x000fe40002800000 */
[----:B------:R-:W-:Y:S01]  /*c480*/  ISETP.GT.AND P5, PT, R62, 0x20, PT ;  /* 0x000000203e00780c */ /* 0x000fe20003fa4270 */
[----:B------:R-:W4:Y:S01]  /*c490*/  MUFU.TANH R51, R51 ;  /* 0x0000003300337308 */ /* 0x000f220000002400 */
[----:B------:R-:W-:Y:S02]  /*c4a0*/  FSEL R20, R20, -INF , P2 ;  /* 0xff80000014147808 */ /* 0x000fe40001000000 */
[----:B------:R-:W-:Y:S02]  /*c4b0*/  FMNMX.FTZ R9, R65, R6, !PT ;  /* 0x0000000641097209 */ /* 0x000fe40007810000 */
[----:B------:R-:W-:-:S02]  /*c4c0*/  ISETP.GT.AND P4, PT, R62, 0x21, PT ;  /* 0x000000213e00780c */ /* 0x000fc40003f84270 */
[----:B------:R-:W-:Y:S01]  /*c4d0*/  FSEL R25, R25, -INF , P5 ;  /* 0xff80000019197808 */ /* 0x000fe20002800000 */
[----:B------:R-:W4:Y:S01]  /*c4e0*/  MUFU.TANH R52, R52 ;  /* 0x0000003400347308 */ /* 0x000f220000002400 */
[----:B------:R-:W-:Y:S02]  /*c4f0*/  FMNMX.FTZ R12, R20, R13, !PT ;  /* 0x0000000d140c7209 */ /* 0x000fe40007810000 */
[----:B------:R-:W-:Y:S02]  /*c500*/  FMNMX.FTZ R6, R10, R9, !PT ;  /* 0x000000090a067209 */ /* 0x000fe40007810000 */
[----:B------:R-:W-:Y:S02]  /*c510*/  FSEL R8, R14, -INF , P1 ;  /* 0xff8000000e087808 */ /* 0x000fe40000800000 */
[----:B------:R-:W-:Y:S01]  /*c520*/  ISETP.GT.AND P1, PT, R62, 0x28, PT ;  /* 0x000000283e00780c */ /* 0x000fe20003f24270 */
[----:B------:R-:W-:Y:S01]  /*c530*/  MUFU.TANH R53, R53 ;  /* 0x0000003500357308 */ /* 0x000fe20000002400 */
[----:B------:R-:W-:-:S02]  /*c540*/  FSEL R26, R26, -INF , P4 ;  /* 0xff8000001a1a7808 */ /* 0x000fc40002000000 */
[----:B------:R-:W-:Y:S02]  /*c550*/  FMNMX.FTZ R13, R25, R12, !PT ;  /* 0x0000000c190d7209 */ /* 0x000fe40007810000 */
[----:B------:R-:W-:Y:S02]  /*c560*/  FMNMX.FTZ R9, R7, R6, !PT ;  /* 0x0000000607097209 */ /* 0x000fe40007810000 */
[----:B------:R-:W-:Y:S01]  /*c570*/  FSEL R21, R21, -INF , P3 ;  /* 0xff80000015157808 */ /* 0x000fe20001800000 */
[----:B------:R-:W-:Y:S01]  /*c580*/  MUFU.TANH R54, R54 ;  /* 0x0000003600367308 */ /* 0x000fe20000002400 */
[----:B------:R-:W-:Y:S02]  /*c590*/  ISETP.GT.AND P3, PT, R62, 0x29, PT ;  /* 0x000000293e00780c */ /* 0x000fe40003f64270 */
[----:B------:R-:W-:Y:S02]  /*c5a0*/  FSEL R29, R29, -INF , P1 ;  /* 0xff8000001d1d7808 */ /* 0x000fe40000800000 */
[----:B------:R-:W-:-:S02]  /*c5b0*/  FMNMX.FTZ R12, R26, R13, !PT ;  /* 0x0000000d1a0c7209 */ /* 0x000fc40007810000 */
[----:B------:R-:W-:Y:S01]  /*c5c0*/  FMNMX.FTZ R6, R8, R9, !PT ;  /* 0x0000000908067209 */ /* 0x000fe20007810000 */
[----:B------:R-:W4:Y:S01]  /*c5d0*/  MUFU.TANH R55, R55 ;  /* 0x0000003700377308 */ /* 0x000f220000002400 */
[----:B------:R-:W-:Y:S02]  /*c5e0*/  FSEL R24, R24, -INF , P2 ;  /* 0xff80000018187808 */ /* 0x000fe40001000000 */
[----:B------:R-:W-:Y:S02]  /*c5f0*/  ISETP.GT.AND P2, PT, R62, 0x30, PT ;  /* 0x000000303e00780c */ /* 0x000fe40003f44270 */
[----:B------:R-:W-:Y:S02]  /*c600*/  FSEL R30, R30, -INF , P3 ;  /* 0xff8000001e1e7808 */ /* 0x000fe40001800000 */
[----:B------:R-:W-:Y:S01]  /*c610*/  FMNMX.FTZ R13, R29, R12, !PT ;  /* 0x0000000c1d0d7209 */ /* 0x000fe20007810000 */
[----:B------:R-:W4:Y:S01]  /*c620*/  MUFU.TANH R56, R56 ;  /* 0x0000003800387308 */ /* 0x000f220000002400 */
[----:B------:R-:W-:-:S02]  /*c630*/  FMNMX.FTZ R9, R21, R6, !PT ;  /* 0x0000000615097209 */ /* 0x000fc40007810000 */
[----:B------:R-:W-:Y:S02]  /*c640*/  FSEL R27, R27, -INF , P5 ;  /* 0xff8000001b1b7808 */ /* 0x000fe40002800000 */
[----:B------:R-:W-:Y:S02]  /*c650*/  ISETP.GT.AND P5, PT, R62, 0x31, PT ;  /* 0x000000313e00780c */ /* 0x000fe40003fa4270 */
[----:B------:R-:W-:Y:S01]  /*c660*/  FSEL R33, R33, -INF , P2 ;  /* 0xff80000021217808 */ /* 0x000fe20001000000 */
[----:B------:R-:W-:Y:S01]  /*c670*/  MUFU.TANH R57, R57 ;  /* 0x0000003900397308 */ /* 0x000fe20000002400 */
[----:B------:R-:W-:Y:S02]  /*c680*/  FMNMX.FTZ R12, R30, R13, !PT ;  /* 0x0000000d1e0c7209 */ /* 0x000fe40007810000 */
[----:B------:R-:W-:Y:S02]  /*c690*/  FMNMX.FTZ R6, R24, R9, !PT ;  /* 0x0000000918067209 */ /* 0x000fe40007810000 */
[----:B------:R-:W-:-:S02]  /*c6a0*/  FSEL R28, R28, -INF , P4 ;  /* 0xff8000001c1c7808 */ /* 0x000fc40002000000 */
[----:B------:R-:W-:Y:S01]  /*c6b0*/  ISETP.GT.AND P4, PT, R62, 0x38, PT ;  /* 0x000000383e00780c */ /* 0x000fe20003f84270 */
[----:B------:R-:W-:Y:S01]  /*c6c0*/  MUFU.TANH R58, R58 ;  /* 0x0000003a003a7308 */ /* 0x000fe20000002400 */
[----:B------:R-:W-:Y:S02]  /*c6d0*/  FSEL R34, R34, -INF , P5 ;  /* 0xff80000022227808 */ /* 0x000fe40002800000 */
[----:B------:R-:W-:Y:S02]  /*c6e0*/  FMNMX.FTZ R13, R33, R12, !PT ;  /* 0x0000000c210d7209 */ /* 0x000fe40007810000 */
[----:B------:R-:W-:Y:S02]  /*c6f0*/  FMNMX.FTZ R9, R27, R6, !PT ;  /* 0x000000061b097209 */ /* 0x000fe40007810000 */
[----:B------:R-:W-:Y:S01]  /*c700*/  FSEL R31, R31, -INF , P1 ;  /* 0xff8000001f1f7808 */ /* 0x000fe20000800000 */
[----:B------:R-:W4:Y:S01]  /*c710*/  MUFU.TANH R59, R59 ;  /* 0x0000003b003b7308 */ /* 0x000f220000002400 */
[----:B------:R-:W-:-:S02]  /*c720*/  ISETP.GT.AND P1, PT, R62, 0x39, PT ;  /* 0x000000393e00780c */ /* 0x000fc40003f24270 */
[----:B------:R-:W-:Y:S02]  /*c730*/  FSEL R37, R37, -INF , P4 ;  /* 0xff80000025257808 */ /* 0x000fe40002000000 */
[----:B------:R-:W-:Y:S02]  /*c740*/  FMNMX.FTZ R12, R34, R13, !PT ;  /* 0x0000000d220c7209 */ /* 0x000fe40007810000 */
[----:B------:R-:W-:Y:S01]  /*c750*/  FMNMX.FTZ R6, R28, R9, !PT ;  /* 0x000000091c067209 */ /* 0x000fe20007810000 */
[----:B------:R-:W4:Y:S01]  /*c760*/  MUFU.TANH R60, R60 ;  /* 0x0000003c003c7308 */ /* 0x000f220000002400 */
[----:B------:R-:W-:Y:S02]  /*c770*/  FSEL R32, R32, -INF , P3 ;  /* 0xff80000020207808 */ /* 0x000fe40001800000 */
[----:B------:R-:W-:Y:S02]  /*c780*/  ISETP.GT.AND P3, PT, R62, 0x40, PT ;  /* 0x000000403e00780c */ /* 0x000fe40003f64270 */
[----:B------:R-:W-:-:S02]  /*c790*/  FSEL R38, R38, -INF , P1 ;  /* 0xff80000026267808 */ /* 0x000fc40000800000 */
[----:B------:R-:W-:Y:S02]  /*c7a0*/  FMNMX.FTZ R13, R37, R12, !PT ;  /* 0x0000000c250d7209 */ /* 0x000fe40007810000 */
[----:B------:R-:W-:Y:S02]  /*c7b0*/  FMNMX.FTZ R9, R31, R6, !PT ;  /* 0x000000061f097209 */ /* 0x000fe40007810000 */
[----:B---3--:R-:W-:Y:S02]  /*c7c0*/  FSEL R35, R35, -INF , P2 ;  /* 0xff80000023237808 */ /* 0x008fe40001000000 */
[----:B------:R-:W-:Y:S02]  /*c7d0*/  ISETP.GT.AND P2, PT, R62, 0x41, PT ;  /* 0x000000413e00780c */ /* 0x000fe40003f44270 */
[----:B------:R-:W-:Y:S02]  /*c7e0*/  FSEL R41, R41, -INF , P3 ;  /* 0xff80000029297808 */ /* 0x000fe40001800000 */
[----:B------:R-:W-:-:S02]  /*c7f0*/  FMNMX.FTZ R12, R38, R13, !PT ;  /* 0x0000000d260c7209 */ /* 0x000fc40007810000 */
[----:B------:R-:W-:Y:S02]  /*c800*/  FMNMX.FTZ R6, R32, R9, !PT ;  /* 0x0000000920067209 */ /* 0x000fe40007810000 */
[----:B------:R-:W-:Y:S02]  /*c810*/  FSEL R36, R36, -INF , P5 ;  /* 0xff80000024247808 */ /* 0x000fe40002800000 */
[----:B------:R-:W-:Y:S02]  /*c820*/  ISETP.GT.AND P5, PT, R62, 0x48, PT ;  /* 0x000000483e00780c */ /* 0x000fe40003fa4270 */
[----:B------:R-:W-:Y:S02]  /*c830*/  FSEL R42, R42, -INF , P2 ;  /* 0xff8000002a2a7808 */ /* 0x000fe40001000000 */
[----:B------:R-:W-:Y:S01]  /*c840*/  FMNMX.FTZ R13, R41, R12, !PT ;  /* 0x0000000c290d7209 */ /* 0x000fe20007810000 */
[----:B------:R-:W-:Y:S01]  /*c850*/  MUFU.TANH R61, R61 ;  /* 0x0000003d003d7308 */ /* 0x000fe20000002400 */
[----:B------:R-:W-:-:S02]  /*c860*/  FMNMX.FTZ R9, R35, R6, !PT ;  /* 0x0000000623097209 */ /* 0x000fc40007810000 */
[----:B------:R-:W-:Y:S02]  /*c870*/  FSEL R39, R39, -INF , P4 ;  /* 0xff80000027277808 */ /* 0x000fe40002000000 */
[----:B------:R-:W-:-:S03]  /*c880*/  ISETP.GT.AND P4, PT, R62, 0x49, PT ;  /* 0x000000493e00780c */ /* 0x000fc60003f84270 */
[----:B------:R-:W3:Y:S01]  /*c890*/  MUFU.TANH R63, R63 ;  /* 0x0000003f003f7308 */ /* 0x000ee20000002400 */
[----:B------:R-:W-:Y:S02]  /*c8a0*/  FSEL R45, R45, -INF , P5 ;  /* 0xff8000002d2d7808 */ /* 0x000fe40002800000 */
[----:B------:R-:W-:Y:S02]  /*c8b0*/  FMNMX.FTZ R12, R42, R13, !PT ;  /* 0x0000000d2a0c7209 */ /* 0x000fe40007810000 */
[----:B------:R-:W-:Y:S02]  /*c8c0*/  FMNMX.FTZ R6, R36, R9, !PT ;  /* 0x0000000924067209 */ /* 0x000fe40007810000 */
[----:B--2---:R-:W-:Y:S02]  /*c8d0*/  FSEL R40, R40, -INF , P1 ;  /* 0xff80000028287808 */ /* 0x004fe40000800000 */
[----:B------:R-:W-:Y:S02]  /*c8e0*/  ISETP.GT.AND P1, PT, R62, 0x50, PT ;  /* 0x000000503e00780c */ /* 0x000fe40003f24270 */
[----:B------:R-:W-:-:S02]  /*c8f0*/  FSEL R46, R46, -INF , P4 ;  /* 0xff8000002e2e7808 */ /* 0x000fc40002000000 */
[----:B------:R-:W-:Y:S02]  /*c900*/  FMNMX.FTZ R13, R45, R12, !PT ;  /* 0x0000000c2d0d7209 */ /* 0x000fe40007810000 */
[----:B0-----:R-:W-:Y:S02]  /*c910*/  FSEL R43, R43, -INF , P3 ;  /* 0xff8000002b2b7808 */ /* 0x001fe40001800000 */
[----:B------:R-:W-:Y:S02]  /*c920*/  FMNMX.FTZ R9, R39, R6, !PT ;  /* 0x0000000627097209 */ /* 0x000fe40007810000 */
[----:B------:R-:W-:Y:S02]  /*c930*/  ISETP.GT.AND P3, PT, R62, 0x51, PT ;  /* 0x000000513e00780c */ /* 0x000fe40003f64270 */
[----:B-1----:R-:W-:Y:S02]  /*c940*/  FSEL R49, R49, -INF , P1 ;  /* 0xff80000031317808 */ /* 0x002fe40000800000 */
[----:B------:R-:W-:-:S02]  /*c950*/  FMNMX.FTZ R12, R46, R13, !PT ;  /* 0x0000000d2e0c7209 */ /* 0x000fc40007810000 */
[----:B------:R-:W-:Y:S02]  /*c960*/  FMNMX.FTZ R6, R40, R9, !PT ;  /* 0x0000000928067209 */ /* 0x000fe40007810000 */
[----:B----4-:R-:W-:Y:S02]  /*c970*/  FSEL R44, R44, -INF , P2 ;  /* 0xff8000002c2c7808 */ /* 0x010fe40001000000 */
[----:B------:R-:W-:Y:S02]  /*c980*/  FSEL R47, R47, -INF , P5 ;  /* 0xff8000002f2f7808 */ /* 0x000fe40002800000 */
[----:B------:R-:W-:Y:S02]  /*c990*/  FSEL R48, R48, -INF , P4 ;  /* 0xff80000030307808 */ /* 0x000fe40002000000 */
[----:B------:R-:W-:Y:S02]  /*c9a0*/  FSEL R51, R51, -INF , P1 ;  /* 0xff80000033337808 */ /* 0x000fe40000800000 */
[----:B------:R-:W-:-:S02]  /*c9b0*/  FSEL R52, R52, -INF , P3 ;  /* 0xff80000034347808 */ /* 0x000fc40001800000 */
[----:B------:R-:W-:Y:S02]  /*c9c0*/  FSEL R50, R50, -INF , P3 ;  /* 0xff80000032327808 */ /* 0x000fe40001800000 */
[C---:B------:R-:W-:Y:S02]  /*c9d0*/  ISETP.GT.AND P2, PT, R62.reuse, 0x58, PT ;  /* 0x000000583e00780c */ /* 0x040fe40003f44270 */
[C---:B------:R-:W-:Y:S02]  /*c9e0*/  ISETP.GT.AND P5, PT, R62.reuse, 0x59, PT ;  /* 0x000000593e00780c */ /* 0x040fe40003fa4270 */
[C---:B------:R-:W-:Y:S02]  /*c9f0*/  ISETP.GT.AND P4, PT, R62.reuse, 0x60, PT ;  /* 0x000000603e00780c */ /* 0x040fe40003f84270 */
[C---:B------:R-:W-:Y:S02]  /*ca00*/  ISETP.GT.AND P1, PT, R62.reuse, 0x61, PT ;  /* 0x000000613e00780c */ /* 0x040fe40003f24270 */
[----:B------:R-:W-:Y:S01]  /*ca10*/  ISETP.GT.AND P3, PT, R62, 0x68, PT ;  /* 0x000000683e00780c */ /* 0x000fe20003f64270 */
[----:B------:R-:W-:Y:S01]  /*ca20*/  FMUL.FTZ R70, R77, UR4 ;  /* 0x000000044d467c20 */ /* 0x000fe20008410000 */
[----:B------:R-:W-:-:S02]  /*ca30*/  FMNMX.FTZ R13, R49, R12, !PT ;  /* 0x0000000c310d7209 */ /* 0x000fc40007810000 */
[----:B------:R-:W-:Y:S02]  /*ca40*/  FMNMX.FTZ R9, R43, R6, !PT ;  /* 0x000000062b097209 */ /* 0x000fe40007810000 */
[----:B------:R-:W-:Y:S02]  /*ca50*/  FSEL R55, R55, -INF , P2 ;  /* 0xff80000037377808 */ /* 0x000fe40001000000 */
[----:B------:R-:W-:Y:S02]  /*ca60*/  FSEL R53, R53, -INF , P2 ;  /* 0xff80000035357808 */ /* 0x000fe40001000000 */
[----:B------:R-:W-:Y:S02]  /*ca70*/  FSEL R56, R56, -INF , P5 ;  /* 0xff80000038387808 */ /* 0x000fe40002800000 */
[----:B------:R-:W-:Y:S02]  /*ca80*/  FSEL R54, R54, -INF , P5 ;  /* 0xff80000036367808 */ /* 0x000fe40002800000 */
[----:B------:R-:W-:-:S02]  /*ca90*/  FSEL R59, R59, -INF , P4 ;  /* 0xff8000003b3b7808 */ /* 0x000fc40002000000 */
[----:B------:R-:W-:Y:S02]  /*caa0*/  FSEL R57, R57, -INF , P4 ;  /* 0xff80000039397808 */ /* 0x000fe40002000000 */
[----:B------:R-:W-:Y:S02]  /*cab0*/  FSEL R60, R60, -INF , P1 ;  /* 0xff8000003c3c7808 */ /* 0x000fe40000800000 */
[----:B------:R-:W-:Y:S02]  /*cac0*/  FSEL R58, R58, -INF , P1 ;  /* 0xff8000003a3a7808 */ /* 0x000fe40000800000 */
[----:B---3--:R-:W-:Y:S02]  /*cad0*/  FSEL R63, R63, -INF , P3 ;  /* 0xff8000003f3f7808 */ /* 0x008fe40001800000 */
[----:B------:R-:W-:Y:S02]  /*cae0*/  FSEL R61, R61, -INF , P3 ;  /* 0xff8000003d3d7808 */ /* 0x000fe40001800000 */
[----:B------:R-:W-:-:S02]  /*caf0*/  ISETP.GT.AND P2, PT, R62, 0x69, PT ;  /* 0x000000693e00780c */ /* 0x000fc40003f44270 */
[C---:B------:R-:W-:Y:S02]  /*cb00*/  ISETP.GT.AND P5, PT, R62.reuse, 0x70, PT ;  /* 0x000000703e00780c */ /* 0x040fe40003fa4270 */
[C---:B------:R-:W-:Y:S02]  /*cb10*/  ISETP.GT.AND P4, PT, R62.reuse, 0x71, PT ;  /* 0x000000713e00780c */ /* 0x040fe40003f84270 */
[C---:B------:R-:W-:Y:S02]  /*cb20*/  ISETP.GT.AND P1, PT, R62.reuse, 0x78, PT ;  /* 0x000000783e00780c */ /* 0x040fe40003f24270 */
[----:B------:R-:W-:Y:S01]  /*cb30*/  ISETP.GT.AND P3, PT, R62, 0x79, PT ;  /* 0x000000793e00780c */ /* 0x000fe20003f64270 */
[----:B------:R-:W-:Y:S01]  /*cb40*/  FMUL.FTZ R62, R80, UR4 ;  /* 0x00000004503e7c20 */ /* 0x000fe20008410000 */
[----:B------:R-:W-:Y:S02]  /*cb50*/  FMNMX.FTZ R12, R50, R13, !PT ;  /* 0x0000000d320c7209 */ /* 0x000fe40007810000 */
[----:B------:R-:W-:Y:S01]  /*cb60*/  FMNMX.FTZ R6, R44, R9, !PT ;  /* 0x000000092c067209 */ /* 0x000fe20007810000 */
[----:B------:R-:W0:Y:S01]  /*cb70*/  MUFU.TANH R70, R70 ;  /* 0x0000004600467308 */ /* 0x000e220000002400 */
[----:B------:R-:W-:Y:S01]  /*cb80*/  FMNMX.FTZ R13, R53, R12, !PT ;  /* 0x0000000c350d7209 */ /* 0x000fe20007810000 */
[----:B------:R-:W-:Y:S01]  /*cb90*/  FMUL.FTZ R72, R81, UR4 ;  /* 0x0000000451487c20 */ /* 0x000fe20008410000 */
[----:B------:R-:W-:Y:S01]  /*cba0*/  FMNMX.FTZ R9, R47, R6, !PT ;  /* 0x000000062f097209 */ /* 0x000fe20007810000 */
[----:B------:R-:W-:Y:S01]  /*cbb0*/  FMUL.FTZ R71, R84, UR4 ;  /* 0x0000000454477c20 */ /* 0x000fe20008410000 */
[----:B------:R-:W-:-:S03]  /*cbc0*/  FMNMX.FTZ R12, R54, R13, !PT ;  /* 0x0000000d360c7209 */ /* 0x000fc60007810000 */
[----:B------:R-:W1:Y:S01]  /*cbd0*/  MUFU.TANH R62, R62 ;  /* 0x0000003e003e7308 */ /* 0x000e620000002400 */
[----:B------:R-:W-:Y:S01]  /*cbe0*/  FMNMX.FTZ R6, R48, R9, !PT ;  /* 0x0000000930067209 */ /* 0x000fe20007810000 */
[----:B------:R-:W-:Y:S01]  /*cbf0*/  FMUL.FTZ R76, R79, UR4 ;  /* 0x000000044f4c7c20 */ /* 0x000fe20008410000 */
[----:B------:R-:W-:Y:S01]  /*cc00*/  FMNMX.FTZ R13, R57, R12, !PT ;  /* 0x0000000c390d7209 */ /* 0x000fe20007810000 */
[----:B------:R-:W-:Y:S01]  /*cc10*/  FMUL.FTZ R79, R85, UR4 ;  /* 0x00000004554f7c20 */ /* 0x000fe20008410000 */
[----:B------:R-:W-:-:S03]  /*cc20*/  FMNMX.FTZ R9, R51, R6, !PT ;  /* 0x0000000633097209 */ /* 0x000fc60007810000 */
[----:B------:R-:W2:Y:S01]  /*cc30*/  MUFU.TANH R72, R72 ;  /* 0x0000004800487308 */ /* 0x000ea20000002400 */
[----:B------:R-:W-:Y:S01]  /*cc40*/  FMNMX.FTZ R12, R58, R13, !PT ;  /* 0x0000000d3a0c7209 */ /* 0x000fe20007810000 */
[----:B------:R-:W-:Y:S01]  /*cc50*/  FMUL.FTZ R75, R82, UR4 ;  /* 0x00000004524b7c20 */ /* 0x000fe20008410000 */
[----:B------:R-:W-:-:S05]  /*cc60*/  FMNMX.FTZ R6, R52, R9, !PT ;  /* 0x0000000934067209 */ /* 0x000fca0007810000 */
[----:B------:R-:W3:Y:S01]  /*cc70*/  MUFU.TANH R71, R71 ;  /* 0x0000004700477308 */ /* 0x000ee20000002400 */
[----:B0-----:R-:W-:Y:S02]  /*cc80*/  FSEL R70, R70, -INF , P2 ;  /* 0xff80000046467808 */ /* 0x001fe40001000000 */
[----:B------:R-:W-:Y:S01]  /*cc90*/  FMNMX.FTZ R13, R61, R12, !PT ;  /* 0x0000000c3d0d7209 */ /* 0x000fe20007810000 */
[----:B------:R-:W-:Y:S01]  /*cca0*/  FMUL.FTZ R74, R83, UR4 ;  /* 0x00000004534a7c20 */ /* 0x000fe20008410000 */
[----:B------:R-:W-:-:S03]  /*ccb0*/  FMNMX.FTZ R9, R55, R6, !PT ;  /* 0x0000000637097209 */ /* 0x000fc60007810000 */
[----:B------:R-:W0:Y:S01]  /*ccc0*/  MUFU.TANH R79, R79 ;  /* 0x0000004f004f7308 */ /* 0x000e220000002400 */
[----:B-1----:R-:W-:Y:S02]  /*ccd0*/  FSEL R62, R62, -INF , P5 ;  /* 0xff8000003e3e7808 */ /* 0x002fe40002800000 */
[----:B------:R-:W-:-:S05]  /*cce0*/  FMNMX.FTZ R13, R70, R13, !PT ;  /* 0x0000000d460d7209 */ /* 0x000fca0007810000 */
[----:B------:R-:W1:Y:S01]  /*ccf0*/  MUFU.TANH R76, R76 ;  /* 0x0000004c004c7308 */ /* 0x000e620000002400 */
[----:B------:R-:W-:Y:S01]  /*cd00*/  FMNMX.FTZ R6, R56, R9, !PT ;  /* 0x0000000938067209 */ /* 0x000fe20007810000 */
[----:B------:R-:W-:Y:S01]  /*cd10*/  FMUL.FTZ R73, R86, UR4 ;  /* 0x0000000456497c20 */ /* 0x000fe20008410000 */
[----:B--2---:R-:W-:-:S05]  /*cd20*/  FSEL R72, R72, -INF , P4 ;  /* 0xff80000048487808 */ /* 0x004fca0002000000 */
[----:B------:R-:W2:Y:S01]  /*cd30*/  MUFU.TANH R75, R75 ;  /* 0x0000004b004b7308 */ /* 0x000ea20000002400 */
[----:B------:R-:W-:Y:S01]  /*cd40*/  FMNMX.FTZ R13, R62, R13, !PT ;  /* 0x0000000d3e0d7209 */ /* 0x000fe20007810000 */
[----:B------:R-:W-:Y:S01]  /*cd50*/  FMUL.FTZ R77, R87, UR4 ;  /* 0x00000004574d7c20 */ /* 0x000fe20008410000 */
[----:B------:R-:W-:-:S05]  /*cd60*/  FMNMX.FTZ R9, R59, R6, !PT ;  /* 0x000000063b097209 */ /* 0x000fca0007810000 */
[----:B------:R-:W4:Y:S01]  /*cd70*/  MUFU.TANH R74, R74 ;  /* 0x0000004a004a7308 */ /* 0x000f220000002400 */
[----:B---3--:R-:W-:Y:S02]  /*cd80*/  FSEL R71, R71, -INF , P1 ;  /* 0xff80000047477808 */ /* 0x008fe40000800000 */
[----:B------:R-:W-:Y:S02]  /*cd90*/  FMNMX.FTZ R12, R72, R13, !PT ;  /* 0x0000000d480c7209 */ /* 0x000fe40007810000 */
[----:B------:R-:W-:-:S03]  /*cda0*/  FMNMX.FTZ R6, R60, R9, !PT ;  /* 0x000000093c067209 */ /* 0x000fc60007810000 */
[----:B------:R-:W3:Y:S01]  /*cdb0*/  MUFU.TANH R73, R73 ;  /* 0x0000004900497308 */ /* 0x000ee20000002400 */
[----:B0-----:R-:W-:Y:S02]  /*cdc0*/  FSEL R79, R79, -INF , P3 ;  /* 0xff8000004f4f7808 */ /* 0x001fe40001800000 */
[----:B------:R-:W-:Y:S02]  /*cdd0*/  FMNMX.FTZ R12, R71, R12, !PT ;  /* 0x0000000c470c7209 */ /* 0x000fe40007810000 */
[----:B-1----:R-:W-:Y:S02]  /*cde0*/  FSEL R76, R76, -INF , P2 ;  /* 0xff8000004c4c7808 */ /* 0x002fe40001000000 */
[----:B------:R-:W-:Y:S01]  /*cdf0*/  FMNMX.FTZ R9, R63, R6, !PT ;  /* 0x000000063f097209 */ /* 0x000fe20007810000 */
[----:B------:R-:W0:Y:S01]  /*ce00*/  MUFU.TANH R77, R77 ;  /* 0x0000004d004d7308 */ /* 0x000e220000002400 */
[----:B------:R-:W-:Y:S02]  /*ce10*/  FMNMX.FTZ R6, R79, R12, !PT ;  /* 0x0000000c4f067209 */ /* 0x000fe40007810000 */
[----:B--2---:R-:W-:-:S02]  /*ce20*/  FSEL R75, R75, -INF , P5 ;  /* 0xff8000004b4b7808 */ /* 0x004fc40002800000 */
[----:B------:R-:W-:Y:S02]  /*ce30*/  FMNMX.FTZ R12, R76, R9, !PT ;  /* 0x000000094c0c7209 */ /* 0x000fe40007810000 */
[----:B----4-:R-:W-:Y:S02]  /*ce40*/  FSEL R74, R74, -INF , P4 ;  /* 0xff8000004a4a7808 */ /* 0x010fe40002000000 */
[----:B------:R-:W-:Y:S02]  /*ce50*/  FMNMX.FTZ R13, R75, R12, !PT ;  /* 0x0000000c4b0d7209 */ /* 0x000fe40007810000 */
[----:B---3--:R-:W-:Y:S02]  /*ce60*/  FSEL R73, R73, -INF , P1 ;  /* 0xff80000049497808 */ /* 0x008fe40000800000 */
[----:B------:R-:W-:Y:S01]  /*ce70*/  FMNMX.FTZ R12, R74, R13, !PT ;  /* 0x0000000d4a0c7209 */ /* 0x000fe20007810000 */
[----:B------:R-:W1:Y:S01]  /*ce80*/  SHFL.BFLY PT, R9, R6, 0x2, 0x1f ;  /* 0x0c401f0006097f89 */ /* 0x000e6200000e0000 */
[----:B0-----:R-:W-:-:S02]  /*ce90*/  FSEL R77, R77, -INF , P3 ;  /* 0xff8000004d4d7808 */ /* 0x001fc40001800000 */
[----:B------:R-:W-:-:S04]  /*cea0*/  FMNMX.FTZ R12, R73, R12, !PT ;  /* 0x0000000c490c7209 */ /* 0x000fc80007810000 */
[----:B------:R-:W-:-:S05]  /*ceb0*/  FMNMX.FTZ R12, R77, R12, !PT ;  /* 0x0000000c4d0c7209 */ /* 0x000fca0007810000 */
[----:B------:R-:W0:Y:S01]  /*cec0*/  SHFL.BFLY PT, R13, R12, 0x2, 0x1f ;  /* 0x0c401f000c0d7f89 */ /* 0x000e2200000e0000 */
[----:B-1----:R-:W-:-:S05]  /*ced0*/  FMNMX.FTZ R6, R6, R9, !PT ;  /* 0x0000000906067209 */ /* 0x002fca0007810000 */
[----:B------:R-:W1:Y:S01]  /*cee0*/  SHFL.BFLY PT, R14, R6, 0x1, 0x1f ;  /* 0x0c201f00060e7f89 */ /* 0x000e6200000e0000 */
[----:B0-----:R-:W-:-:S05]  /*cef0*/  FMNMX.FTZ R9, R12, R13, !PT ;  /* 0x0000000d0c097209 */ /* 0x001fca0007810000 */
[----:B------:R-:W0:Y:S01]  /*cf00*/  SHFL.BFLY PT, R12, R9, 0x1, 0x1f ;  /* 0x0c201f00090c7f89 */ /* 0x000e2200000e0000 */
[----:B-1----:R-:W-:-:S04]  /*cf10*/  FMNMX.FTZ R6, R6, R14, !PT ;  /* 0x0000000e06067209 */ /* 0x002fc80007810000 */
[C---:B------:R-:W-:Y:S01]  /*cf20*/  FSETP.NEU.FTZ.AND P1, PT, R6.reuse, -INF , PT ;  /* 0xff8000000600780b */ /* 0x040fe20003f3d000 */
[----:B------:R-:W-:-:S05]  /*cf30*/  FMUL.FTZ R78, R6, UR45 ;  /* 0x0000002d064e7c20 */ /* 0x000fca0008410000 */
[----:B------:R-:W-:Y:S02]  /*cf40*/  FSEL R78, R78, RZ, P1 ;  /* 0x000000ff4e4e7208 */ /* 0x000fe40000800000 */
[----:B0-----:R-:W-:-:S03]  /*cf50*/  FMNMX.FTZ R9, R9, R12, !PT ;  /* 0x0000000c09097209 */ /* 0x001fc60007810000 */
[----:B------:R-:W-:Y:S01]  /*cf60*/  FFMA.FTZ R80, R66, UR45, -R78 ;  /* 0x0000002d42507c23 */ /* 0x000fe2000801084e */
[C---:B------:R-:W-:Y:S01]  /*cf70*/  FSETP.NEU.FTZ.AND P1, PT, R9.reuse, -INF , PT ;  /* 0xff8000000900780b */ /* 0x040fe20003f3d000 */
[----:B------:R-:W-:-:S05]  /*cf80*/  FMUL.FTZ R66, R9, UR45 ;  /* 0x0000002d09427c20 */ /* 0x000fca0008410000 */
[----:B------:R-:W-:Y:S01]  /*cf90*/  FSEL R66, R66, RZ, P1 ;  /* 0x000000ff42427208 */ /* 0x000fe20000800000 */
[--C-:B------:R-:W-:Y:S01]  /*cfa0*/  FFMA.FTZ R3, R3, UR45, -R78.reuse ;  /* 0x0000002d03037c23 */ /* 0x100fe2000801084e */
[--C-:B------:R-:W-:Y:S01]  /*cfb0*/  FFMA.FTZ R4, R4, UR45, -R78.reuse ;  /* 0x0000002d04047c23 */ /* 0x100fe2000801084e */
[----:B------:R-:W-:Y:S02]  /*cfc0*/  FFMA.FTZ R67, R67, UR45, -R78 ;  /* 0x0000002d43437c23 */ /* 0x000fe4000801084e */
[--C-:B------:R-:W-:Y:S01]  /*cfd0*/  FFMA.FTZ R5, R5, UR45, -R66.reuse ;  /* 0x0000002d05057c23 */ /* 0x100fe20008010842 */
[--C-:B------:R-:W-:Y:S01]  /*cfe0*/  FFMA.FTZ R64, R64, UR45, -R66.reuse ;  /* 0x0000002d40407c23 */ /* 0x100fe20008010842 */
[--C-:B------:R-:W-:Y:S01]  /*cff0*/  FFMA.FTZ R65, R65, UR45, -R66.reuse ;  /* 0x0000002d41417c23 */ /* 0x100fe20008010842 */
[----:B------:R-:W-:Y:S01]  /*d000*/  FFMA.FTZ R10, R10, UR45, -R66 ;  /* 0x0000002d0a0a7c23 */ /* 0x000fe20008010842 */
[----:B------:R-:W-:Y:S08]  /*d010*/  MUFU.EX2 R3, R3 ;  /* 0x0000000300037308 */ /* 0x000ff00000000800 */
[----:B------:R-:W0:Y:S08]  /*d020*/  MUFU.EX2 R4, R4 ;  /* 0x0000000400047308 */ /* 0x000e300000000800 */
[----:B------:R-:W-:Y:S08]  /*d030*/  MUFU.EX2 R80, R80 ;  /* 0x0000005000507308 */ /* 0x000ff00000000800 */
[----:B------:R-:W1:Y:S08]  /*d040*/  MUFU.EX2 R67, R67 ;  /* 0x0000004300437308 */ /* 0x000e700000000800 */
[----:B------:R-:W-:Y:S08]  /*d050*/  MUFU.EX2 R5, R5 ;  /* 0x0000000500057308 */ /* 0x000ff00000000800 */
[----:B------:R-:W2:Y:S08]  /*d060*/  MUFU.EX2 R64, R64 ;  /* 0x0000004000407308 */ /* 0x000eb00000000800 */
[----:B------:R-:W-:Y:S08]  /*d070*/  MUFU.EX2 R65, R65 ;  /* 0x0000004100417308 */ /* 0x000ff00000000800 */
[----:B------:R-:W3:Y:S01]  /*d080*/  MUFU.EX2 R10, R10 ;  /* 0x0000000a000a7308 */ /* 0x000ee20000000800 */
[----:B------:R-:W-:Y:S01]  /*d090*/  IMAD.U32 R13, RZ, RZ, UR38 ;  /* 0x00000026ff0d7e24 */ /* 0x000fe2000f8e00ff */
[----:B0-----:R-:W-:-:S02]  /*d0a0*/  F2FP.F16.F32.PACK_AB R12, R4, R3 ;  /* 0x00000003040c723e */ /* 0x001fc400000000ff */
[----:B-1----:R-:W-:Y:S02]  /*d0b0*/  F2FP.F16.F32.PACK_AB R14, R67, R80 ;  /* 0x00000050430e723e */ /* 0x002fe400000000ff */
[----:B------:R-:W-:Y:S02]  /*d0c0*/  PRMT R0, R13, 0x654, R0 ;  /* 0x000006540d007816 */ /* 0x000fe40000000000 */
[----:B--2---:R-:W-:Y:S01]  /*d0d0*/  F2FP.F16.F32.PACK_AB R13, R64, R5 ;  /* 0x00000005400d723e */ /* 0x004fe200000000ff */
[--C-:B------:R-:W-:Y:S01]  /*d0e0*/  FFMA.FTZ R11, R11, UR45, -R78.reuse ;  /* 0x0000002d0b0b7c23 */ /* 0x100fe2000801084e */
[--C-:B------:R-:W-:Y:S01]  /*d0f0*/  FFMA.FTZ R69, R69, UR45, -R78.reuse ;  /* 0x0000002d45457c23 */ /* 0x100fe2000801084e */
[----:B------:R0:W-:Y:S01]  /*d100*/  SYNCS.ARRIVE.TRANS64.RED.A1T0 RZ, [R0+URZ], RZ ;  /* 0x000000ff00ff79a7 */ /* 0x0001e2000810043f */
[----:B---3--:R-:W-:Y:S01]  /*d110*/  F2FP.F16.F32.PACK_AB R15, R10, R65 ;  /* 0x000000410a0f723e */ /* 0x008fe200000000ff */
[----:B------:R-:W-:Y:S01]  /*d120*/  FFMA.FTZ R68, R68, UR45, -R78 ;  /* 0x0000002d44447c23 */ /* 0x000fe2000801084e */
[----:B------:R-:W-:-:S03]  /*d130*/  FFMA.FTZ R7, R7, UR45, -R66 ;  /* 0x0000002d07077c23 */ /* 0x000fc60008010842 */
[----:B------:R1:W-:Y:S01]  /*d140*/  STSM.16.M88.4 [R91+0x21800], R12 ;  /* 0x0218000c5b007844 */ /* 0x0003e20000000200 */
[----:B------:R-:W-:Y:S02]  /*d150*/  FFMA.FTZ R20, R20, UR45, -R78 ;  /* 0x0000002d14147c23 */ /* 0x000fe4000801084e */
[----:B------:R-:W-:Y:S01]  /*d160*/  MUFU.EX2 R7, R7 ;  /* 0x0000000700077308 */ /* 0x000fe20000000800 */
[----:B------:R-:W-:Y:S01]  /*d170*/  FFMA.FTZ R21, R21, UR45, -R66 ;  /* 0x0000002d15157c23 */ /* 0x000fe20008010842 */
[----:B------:R-:W-:-:S06]  /*d180*/  FFMA.FTZ R25, R25, UR45, -R78 ;  /* 0x0000002d19197c23 */ /* 0x000fcc000801084e */
[----:B-1----:R-:W1:Y:S08]  /*d190*/  MUFU.EX2 R12, R11 ;  /* 0x0000000b000c7308 */ /* 0x002e700000000800 */
[----:B------:R2:W-:Y:S02]  /*d1a0*/  MUFU.EX2 R14, R69 ;  /* 0x00000045000e7308 */ /* 0x0005e40000000800 */
[--C-:B--2---:R-:W-:Y:S01]  /*d1b0*/  FFMA.FTZ R69, R45, UR45, -R78.reuse ;  /* 0x0000002d2d457c23 */ /* 0x104fe2000801084e */
[----:B------:R-:W-:Y:S01]  /*d1c0*/  FFMA.FTZ R45, R57, UR45, -R78 ;  /* 0x0000002d392d7c23 */ /* 0x000fe2000801084e */
[----:B------:R-:W-:-:S04]  /*d1d0*/  FFMA.FTZ R57, R8, UR45, -R66 ;  /* 0x0000002d08397c23 */ /* 0x000fc80008010842 */
[----:B------:R-:W2:Y:S01]  /*d1e0*/  MUFU.EX2 R13, R68 ;  /* 0x00000044000d7308 */ /* 0x000ea20000000800 */
[----:B------:R-:W-:Y:S01]  /*d1f0*/  FFMA.FTZ R8, R35, UR45, -R66 ;  /* 0x0000002d23087c23 */ /* 0x000fe20008010842 */
[----:B------:R-:W-:Y:S01]  /*d200*/  FADD.FTZ R35, R3, R4 ;  /* 0x0000000403237221 */ /* 0x000fe20000010000 */
[----:B------:R-:W-:-:S03]  /*d210*/  FFMA.FTZ R83, R46, UR45, -R78 ;  /* 0x0000002d2e537c23 */ /* 0x000fc6000801084e */
[----:B------:R-:W-:Y:S01]  /*d220*/  FADD.FTZ R80, R80, R35 ;  /* 0x0000002350507221 */ /* 0x000fe20000010000 */
[----:B------:R-:W-:Y:S01]  /*d230*/  FFMA.FTZ R46, R58, UR45, -R78 ;  /* 0x0000002d3a2e7c23 */ /* 0x000fe2000801084e */
[----:B------:R-:W3:Y:S01]  /*d240*/  MUFU.EX2 R57, R57 ;  /* 0x0000003900397308 */ /* 0x000ee20000000800 */
[----:B------:R-:W-:Y:S01]  /*d250*/  FADD.FTZ R64, R5, R64 ;  /* 0x0000004005407221 */ /* 0x000fe20000010000 */
[----:B------:R-:W-:Y:S01]  /*d260*/  FFMA.FTZ R58, R24, UR45, -R66 ;  /* 0x0000002d183a7c23 */ /* 0x000fe20008010842 */
[----:B------:R-:W-:Y:S01]  /*d270*/  FADD.FTZ R67, R67, R80 ;  /* 0x0000005043437221 */ /* 0x000fe20000010000 */
[----:B------:R-:W-:-:S04]  /*d280*/  FFMA.FTZ R26, R26, UR45, -R78 ;  /* 0x0000002d1a1a7c23 */ /* 0x000fc8000801084e */
[----:B------:R4:W0:Y:S01]  /*d290*/  MUFU.EX2 R15, R20 ;  /* 0x00000014000f7308 */ /* 0x0008220000000800 */
[----:B------:R-:W-:Y:S01]  /*d2a0*/  FADD.FTZ R65, R65, R64 ;  /* 0x0000004041417221 */ /* 0x000fe20000010000 */
[----:B------:R-:W-:Y:S01]  /*d2b0*/  FFMA.FTZ R27, R27, UR45, -R66 ;  /* 0x0000002d1b1b7c23 */ /* 0x000fe20008010842 */
[----:B-1----:R-:W-:Y:S01]  /*d2c0*/  FADD.FTZ R24, R12, R67 ;  /* 0x000000430c187221 */ /* 0x002fe20000010000 */
[----:B------:R-:W-:-:S04]  /*d2d0*/  FFMA.FTZ R81, R29, UR45, -R78 ;  /* 0x0000002d1d517c23 */ /* 0x000fc8000801084e */
[----:B------:R-:W1:Y:S01]  /*d2e0*/  MUFU.EX2 R21, R21 ;  /* 0x0000001500157308 */ /* 0x000e620000000800 */
[--C-:B------:R-:W-:Y:S01]  /*d2f0*/  FFMA.FTZ R35, R47, UR45, -R66.reuse ;  /* 0x0000002d2f237c23 */ /* 0x100fe20008010842 */
[----:B------:R-:W-:Y:S01]  /*d300*/  FADD.FTZ R10, R10, R65 ;  /* 0x000000410a0a7221 */ /* 0x000fe20000010000 */
[----:B------:R-:W-:-:S05]  /*d310*/  FFMA.FTZ R28, R28, UR45, -R66 ;  /* 0x0000002d1c1c7c23 */ /* 0x000fca0008010842 */
[----:B------:R-:W1:Y:S01]  /*d320*/  MUFU.EX2 R25, R25 ;  /* 0x0000001900197308 */ /* 0x000e620000000800 */
[----:B--2---:R-:W-:Y:S01]  /*d330*/  FADD.FTZ R47, R13, R24 ;  /* 0x000000180d2f7221 */ /* 0x004fe20000010000 */
[--C-:B------:R-:W-:Y:S01]  /*d340*/  FFMA.FTZ R82, R30, UR45, -R78.reuse ;  /* 0x0000002d1e527c23 */ /* 0x100fe2000801084e */
[----:B----4-:R-:W-:-:S05]  /*d350*/  FFMA.FTZ R20, R49, UR45, -R78 ;  /* 0x0000002d31147c23 */ /* 0x010fca000801084e */
[----:B------:R-:W2:Y:S01]  /*d360*/  MUFU.EX2 R58, R58 ;  /* 0x0000003a003a7308 */ /* 0x000ea20000000800 */
[----:B------:R-:W-:Y:S01]  /*d370*/  FFMA.FTZ R49, R61, UR45, -R78 ;  /* 0x0000002d3d317c23 */ /* 0x000fe2000801084e */
[----:B------:R-:W-:Y:S01]  /*d380*/  FADD.FTZ R10, R7, R10 ;  /* 0x0000000a070a7221 */ /* 0x000fe20000010000 */
[----:B------:R-:W-:-:S05]  /*d390*/  FFMA.FTZ R61, R31, UR45, -R66 ;  /* 0x0000002d1f3d7c23 */ /* 0x000fca0008010842 */
[----:B------:R-:W4:Y:S01]  /*d3a0*/  MUFU.EX2 R26, R26 ;  /* 0x0000001a001a7308 */ /* 0x000f220000000800 */
[----:B------:R-:W-:Y:S01]  /*d3b0*/  FADD.FTZ R24, R14, R47 ;  /* 0x0000002f0e187221 */ /* 0x000fe20000010000 */
[--C-:B------:R-:W-:Y:S01]  /*d3c0*/  FFMA.FTZ R11, R33, UR45, -R78.reuse ;  /* 0x0000002d210b7c23 */ /* 0x100fe2000801084e */
[--C-:B------:R-:W-:Y:S01]  /*d3d0*/  FFMA.FTZ R29, R34, UR45, -R78.reuse ;  /* 0x0000002d221d7c23 */ /* 0x100fe2000801084e */
[----:B------:R-:W-:-:S04]  /*d3e0*/  FFMA.FTZ R34, R53, UR45, -R78 ;  /* 0x0000002d35227c23 */ /* 0x000fc8000801084e */
[----:B------:R-:W4:Y:S01]  /*d3f0*/  MUFU.EX2 R27, R27 ;  /* 0x0000001b001b7308 */ /* 0x000f220000000800 */
[----:B------:R-:W-:Y:S01]  /*d400*/  FFMA.FTZ R53, R62, UR45, -R78 ;  /* 0x0000002d3e357c23 */ /* 0x000fe2000801084e */
[----:B---3--:R-:W-:Y:S01]  /*d410*/  FADD.FTZ R10, R57, R10 ;  /* 0x0000000a390a7221 */ /* 0x008fe20000010000 */
[----:B------:R-:W-:-:S05]  /*d420*/  FFMA.FTZ R62, R32, UR45, -R66 ;  /* 0x0000002d203e7c23 */ /* 0x000fca0008010842 */
[----:B------:R-:W3:Y:S01]  /*d430*/  MUFU.EX2 R81, R81 ;  /* 0x0000005100517308 */ /* 0x000ee20000000800 */
[----:B0-----:R-:W-:Y:S01]  /*d440*/  FADD.FTZ R24, R15, R24 ;  /* 0x000000180f187221 */ /* 0x001fe20000010000 */
[--C-:B------:R-:W-:Y:S01]  /*d450*/  FFMA.FTZ R32, R39, UR45, -R66.reuse ;  /* 0x0000002d27207c23 */ /* 0x100fe20008010842 */
[----:B------:R-:W-:-:S05]  /*d460*/  FFMA.FTZ R39, R51, UR45, -R66 ;  /* 0x0000002d33277c23 */ /* 0x000fca0008010842 */
[----:B------:R-:W0:Y:S01]  /*d470*/  MUFU.EX2 R28, R28 ;  /* 0x0000001c001c7308 */ /* 0x000e220000000800 */
[----:B-1----:R-:W-:Y:S01]  /*d480*/  FADD.FTZ R47, R21, R10 ;  /* 0x0000000a152f7221 */ /* 0x002fe20000010000 */
[----:B------:R-:W-:-:S06]  /*d490*/  FADD.FTZ R51, R25, R24 ;  /* 0x0000001819337221 */ /* 0x000fcc0000010000 */
[----:B------:R-:W1:Y:S01]  /*d4a0*/  MUFU.EX2 R82, R82 ;  /* 0x0000005200527308 */ /* 0x000e620000000800 */
[----:B------:R-:W-:Y:S01]  /*d4b0*/  FFMA.FTZ R30, R37, UR45, -R78 ;  /* 0x0000002d251e7c23 */ /* 0x000fe2000801084e */
[--C-:B------:R-:W-:Y:S01]  /*d4c0*/  FFMA.FTZ R5, R44, UR45, -R66.reuse ;  /* 0x0000002d2c057c23 */ /* 0x100fe20008010842 */
[----:B------:R-:W-:-:S05]  /*d4d0*/  FFMA.FTZ R44, R48, UR45, -R66 ;  /* 0x0000002d302c7c23 */ /* 0x000fca0008010842 */
[----:B------:R-:W1:Y:S01]  /*d4e0*/  MUFU.EX2 R61, R61 ;  /* 0x0000003d003d7308 */ /* 0x000e620000000800 */
[----:B--2---:R-:W-:Y:S01]  /*d4f0*/  FADD.FTZ R24, R58, R47 ;  /* 0x0000002f3a187221 */ /* 0x004fe20000010000 */
[----:B------:R-:W-:Y:S01]  /*d500*/  FFMA.FTZ R31, R36, UR45, -R66 ;  /* 0x0000002d241f7c23 */ /* 0x000fe20008010842 */
[----:B----4-:R-:W-:-:S05]  /*d510*/  FADD.FTZ R48, R26, R51 ;  /* 0x000000331a307221 */ /* 0x010fca0000010000 */
[----:B------:R-:W2:Y:S01]  /*d520*/  MUFU.EX2 R11, R11 ;  /* 0x0000000b000b7308 */ /* 0x000ea20000000800 */
[----:B------:R-:W-:Y:S01]  /*d530*/  FFMA.FTZ R38, R38, UR45, -R78 ;  /* 0x0000002d26267c23 */ /* 0x000fe2000801084e */
[----:B------:R-:W-:-:S06]  /*d540*/  FADD.FTZ R47, R27, R24 ;  /* 0x000000181b2f7221 */ /* 0x000fcc0000010000 */
[----:B------:R-:W4:Y:S01]  /*d550*/  MUFU.EX2 R62, R62 ;  /* 0x0000003e003e7308 */ /* 0x000f220000000800 */
[----:B---3--:R-:W-:Y:S01]  /*d560*/  FADD.FTZ R51, R81, R48 ;  /* 0x0000003051337221 */ /* 0x008fe20000010000 */
[----:B------:R-:W-:-:S06]  /*d570*/  FFMA.FTZ R41, R41, UR45, -R78 ;  /* 0x0000002d29297c23 */ /* 0x000fcc000801084e */
[----:B------:R-:W3:Y:S01]  /*d580*/  MUFU.EX2 R29, R29 ;  /* 0x0000001d001d7308 */ /* 0x000ee20000000800 */
[----:B0-----:R-:W-:Y:S01]  /*d590*/  FADD.FTZ R24, R28, R47 ;  /* 0x0000002f1c187221 */ /* 0x001fe20000010000 */
[----:B------:R-:W-:-:S06]  /*d5a0*/  FFMA.FTZ R3, R40, UR45, -R66 ;  /* 0x0000002d28037c23 */ /* 0x000fcc0008010842 */
[----:B------:R-:W0:Y:S01]  /*d5b0*/  MUFU.EX2 R8, R8 ;  /* 0x0000000800087308 */ /* 0x000e220000000800 */
[----:B-1----:R-:W-:Y:S01]  /*d5c0*/  FADD.FTZ R48, R82, R51 ;  /* 0x0000003352307221 */ /* 0x002fe20000010000 */
[----:B------:R-:W-:-:S06]  /*d5d0*/  FFMA.FTZ R68, R42, UR45, -R78 ;  /* 0x0000002d2a447c23 */ /* 0x000fcc000801084e */
[----:B------:R-:W1:Y:S01]  /*d5e0*/  MUFU.EX2 R30, R30 ;  /* 0x0000001e001e7308 */ /* 0x000e620000000800 */
[----:B------:R-:W-:Y:S01]  /*d5f0*/  FADD.FTZ R47, R61, R24 ;  /* 0x000000183d2f7221 */ /* 0x000fe20000010000 */
[----:B--2---:R-:W-:-:S06]  /*d600*/  FADD.FTZ R48, R11, R48 ;  /* 0x000000300b307221 */ /* 0x004fcc0000010000 */
[----:B------:R-:W2:Y:S08]  /*d610*/  MUFU.EX2 R31, R31 ;  /* 0x0000001f001f7308 */ /* 0x000eb00000000800 */
[----:B------:R-:W2:Y:S01]  /*d620*/  MUFU.EX2 R38, R38 ;  /* 0x0000002600267308 */ /* 0x000ea20000000800 */
[----:B------:R-:W-:Y:S01]  /*d630*/  FFMA.FTZ R4, R43, UR45, -R66 ;  /* 0x0000002d2b047c23 */ /* 0x000fe20008010842 */
[----:B------:R-:W-:Y:S01]  /*d640*/  F2FP.F16.F32.PACK_AB R12, R13, R12 ;  /* 0x0000000c0d0c723e */ /* 0x000fe200000000ff */
[----:B----4-:R-:W-:-:S05]  /*d650*/  FADD.FTZ R47, R62, R47 ;  /* 0x0000002f3e2f7221 */ /* 0x010fca0000010000 */
[----:B------:R-:W4:Y:S01]  /*d660*/  MUFU.EX2 R32, R32 ;  /* 0x0000002000207308 */ /* 0x000f220000000800 */
[----:B---3--:R-:W-:-:S07]  /*d670*/  FADD.FTZ R13, R29, R48 ;  /* 0x000000301d0d7221 */ /* 0x008fce0000010000 */
[----:B------:R-:W3:Y:S01]  /*d680*/  MUFU.EX2 R41, R41 ;  /* 0x0000002900297308 */ /* 0x000ee20000000800 */
[----:B0-----:R-:W-:Y:S01]  /*d690*/  FADD.FTZ R48, R8, R47 ;  /* 0x0000002f08307221 */ /* 0x001fe20000010000 */
[----:B-1----:R-:W-:-:S06]  /*d6a0*/  FADD.FTZ R47, R30, R13 ;  /* 0x0000000d1e2f7221 */ /* 0x002fcc0000010000 */
[----:B------:R-:W0:Y:S08]  /*d6b0*/  MUFU.EX2 R3, R3 ;  /* 0x0000000300037308 */ /* 0x000e300000000800 */
[----:B------:R-:W1:Y:S01]  /*d6c0*/  MUFU.EX2 R68, R68 ;  /* 0x0000004400447308 */ /* 0x000e620000000800 */
[----:B------:R-:W-:Y:S01]  /*d6d0*/  FFMA.FTZ R40, R52, UR45, -R66 ;  /* 0x0000002d34287c23 */ /* 0x000fe20008010842 */
[----:B--2---:R-:W-:Y:S01]  /*d6e0*/  FADD.FTZ R13, R31, R48 ;  /* 0x000000301f0d7221 */ /* 0x004fe20000010000 */
[----:B------:R-:W-:-:S05]  /*d6f0*/  FADD.FTZ R52, R38, R47 ;  /* 0x0000002f26347221 */ /* 0x000fca0000010000 */
[----:B------:R-:W2:Y:S01]  /*d700*/  MUFU.EX2 R69, R69 ;  /* 0x0000004500457308 */ /* 0x000ea20000000800 */
[----:B------:R-:W-:Y:S01]  /*d710*/  FFMA.FTZ R37, R50, UR45, -R78 ;  /* 0x0000002d32257c23 */ /* 0x000fe2000801084e */
[----:B------:R-:W-:-:S06]  /*d720*/  F2FP.F16.F32.PACK_AB R24, R26, R25 ;  /* 0x000000191a18723e */ /* 0x000fcc00000000ff */
[----:B------:R-:W2:Y:S01]  /*d730*/  MUFU.EX2 R4, R4 ;  /* 0x0000000400047308 */ /* 0x000ea20000000800 */
[----:B----4-:R-:W-:Y:S01]  /*d740*/  FADD.FTZ R48, R32, R13 ;  /* 0x0000000d20307221 */ /* 0x010fe20000010000 */
[----:B---3--:R-:W-:-:S06]  /*d750*/  FADD.FTZ R25, R41, R52 ;  /* 0x0000003429197221 */ /* 0x008fcc0000010000 */
[----:B------:R-:W3:Y:S01]  /*d760*/  MUFU.EX2 R83, R83 ;  /* 0x0000005300537308 */ /* 0x000ee20000000800 */
[----:B------:R-:W-:Y:S01]  /*d770*/  F2FP.F16.F32.PACK_AB R13, R57, R7 ;  /* 0x00000007390d723e */ /* 0x000fe200000000ff */
[----:B0-----:R-:W-:-:S06]  /*d780*/  FADD.FTZ R7, R3, R48 ;  /* 0x0000003003077221 */ /* 0x001fcc0000010000 */
[----:B------:R-:W0:Y:S01]  /*d790*/  MUFU.EX2 R5, R5 ;  /* 0x0000000500057308 */ /* 0x000e220000000800 */
[----:B-1----:R-:W-:Y:S01]  /*d7a0*/  FADD.FTZ R48, R68, R25 ;  /* 0x0000001944307221 */ /* 0x002fe20000010000 */
[----:B------:R-:W-:-:S06]  /*d7b0*/  FFMA.FTZ R42, R54, UR45, -R78 ;  /* 0x0000002d362a7c23 */ /* 0x000fcc000801084e */
[----:B------:R-:W1:Y:S01]  /*d7c0*/  MUFU.EX2 R20, R20 ;  /* 0x0000001400147308 */ /* 0x000e620000000800 */
[----:B--2---:R-:W-:-:S07]  /*d7d0*/  FADD.FTZ R48, R69, R48 ;  /* 0x0000003045307221 */ /* 0x004fce0000010000 */
[----:B------:R-:W2:Y:S01]  /*d7e0*/  MUFU.EX2 R35, R35 ;  /* 0x0000002300237308 */ /* 0x000ea20000000800 */
[----:B------:R-:W-:Y:S02]  /*d7f0*/  F2FP.F16.F32.PACK_AB R25, R28, R27 ;  /* 0x0000001b1c19723e */ /* 0x000fe400000000ff */
[----:B------:R-:W-:-:S05]  /*d800*/  F2FP.F16.F32.PACK_AB R14, R15, R14 ;  /* 0x0000000e0f0e723e */ /* 0x000fca00000000ff */
[----:B------:R-:W-:Y:S01]  /*d810*/  MUFU.EX2 R45, R45 ;  /* 0x0000002d002d7308 */ /* 0x000fe20000000800 */
[----:B------:R-:W-:-:S07]  /*d820*/  FADD.FTZ R28, R4, R7 ;  /* 0x00000007041c7221 */ /* 0x000fce0000010000 */
[----:B------:R-:W-:Y:S08]  /*d830*/  MUFU.EX2 R46, R46 ;  /* 0x0000002e002e7308 */ /* 0x000ff00000000800 */
[----:B------:R-:W-:Y:S01]  /*d840*/  MUFU.EX2 R49, R49 ;  /* 0x0000003100317308 */ /* 0x000fe20000000800 */
[--C-:B------:R-:W-:Y:S01]  /*d850*/  FFMA.FTZ R0, R71, UR45, -R78.reuse ;  /* 0x0000002d47007c23 */ /* 0x100fe2000801084e */
[----:B------:R-:W-:Y:S01]  /*d860*/  FFMA.FTZ R33, R79, UR45, -R78 ;  /* 0x0000002d4f217c23 */ /* 0x000fe2000801084e */
[----:B------:R-:W4:Y:S05]  /*d870*/  LDL R47, [R1+0x90] ;  /* 0x00009000012f7983 */ /* 0x000f2a0000100800 */
[----:B------:R-:W2:Y:S01]  /*d880*/  MUFU.EX2 R37, R37 ;  /* 0x0000002500257308 */ /* 0x000ea20000000800 */
[----:B------:R-:W-:Y:S01]  /*d890*/  F2FP.F16.F32.PACK_AB R15, R58, R21 ;  /* 0x000000153a0f723e */ /* 0x000fe200000000ff */
[----:B---3--:R-:W-:-:S06]  /*d8a0*/  FADD.FTZ R21, R83, R48 ;  /* 0x0000003053157221 */ /* 0x008fcc0000010000 */
[----:B------:R-:W3:Y:S01]  /*d8b0*/  MUFU.EX2 R34, R34 ;  /* 0x0000002200227308 */ /* 0x000ee20000000800 */
[----:B0-----:R-:W-:Y:S01]  /*d8c0*/  FADD.FTZ R28, R5, R28 ;  /* 0x0000001c051c7221 */ /* 0x001fe20000010000 */
[----:B-1----:R-:W-:-:S06]  /*d8d0*/  FADD.FTZ R48, R20, R21 ;  /* 0x0000001514307221 */ /* 0x002fcc0000010000 */
[----:B------:R-:W0:Y:S01]  /*d8e0*/  MUFU.EX2 R42, R42 ;  /* 0x0000002a002a7308 */ /* 0x000e220000000800 */
[----:B--2---:R-:W-:Y:S01]  /*d8f0*/  FADD.FTZ R7, R35, R28 ;  /* 0x0000001c23077221 */ /* 0x004fe20000010000 */
[----:B------:R-:W-:Y:S01]  /*d900*/  F2FP.F16.F32.PACK_AB R28, R29, R11 ;  /* 0x0000000b1d1c723e */ /* 0x000fe200000000ff */
[----:B------:R-:W-:Y:S01]  /*d910*/  FADD.FTZ R11, R37, R48 ;  /* 0x00000030250b7221 */ /* 0x000fe20000010000 */
[----:B------:R-:W-:Y:S01]  /*d920*/  FFMA.FTZ R50, R70, UR45, -R78 ;  /* 0x0000002d46327c23 */ /* 0x000fe2000801084e */
[----:B------:R-:W-:Y:S02]  /*d930*/  F2FP.F16.F32.PACK_AB R29, R31, R8 ;  /* 0x000000081f1d723e */ /* 0x000fe400000000ff */
[----:B---3--:R-:W-:-:S03]  /*d940*/  FADD.FTZ R11, R34, R11 ;  /* 0x0000000b220b7221 */ /* 0x008fc60000010000 */
[----:B------:R-:W1:Y:S01]  /*d950*/  MUFU.EX2 R50, R50 ;  /* 0x0000003200327308 */ /* 0x000e620000000800 */
[----:B------:R-:W-:Y:S01]  /*d960*/  FFMA.FTZ R54, R72, UR45, -R78 ;  /* 0x0000002d48367c23 */ /* 0x000fe2000801084e */
[----:B------:R-:W-:Y:S01]  /*d970*/  F2FP.F16.F32.PACK_AB R31, R3, R32 ;  /* 0x00000020031f723e */ /* 0x000fe200000000ff */
[----:B0-----:R-:W-:-:S05]  /*d980*/  FADD.FTZ R8, R42, R11 ;  /* 0x0000000b2a087221 */ /* 0x001fca0000010000 */
[----:B------:R-:W0:Y:S01]  /*d990*/  MUFU.EX2 R53, R53 ;  /* 0x0000003500357308 */ /* 0x000e220000000800 */
[----:B------:R-:W-:Y:S01]  /*d9a0*/  FADD.FTZ R3, R45, R8 ;  /* 0x000000082d037221 */ /* 0x000fe20000010000 */
[----:B------:R2:W-:Y:S03]  /*d9b0*/  STSM.16.M88.4 [R92], R12 ;  /* 0x0000000c5c007844 */ /* 0x0005e60000000200 */
[----:B------:R-:W-:-:S03]  /*d9c0*/  FADD.FTZ R8, R46, R3 ;  /* 0x000000032e087221 */ /* 0x000fc60000010000 */
[----:B------:R-:W3:Y:S08]  /*d9d0*/  MUFU.EX2 R54, R54 ;  /* 0x0000003600367308 */ /* 0x000ef00000000800 */
[----:B------:R-:W-:Y:S01]  /*d9e0*/  MUFU.EX2 R0, R0 ;  /* 0x0000000000007308 */ /* 0x000fe20000000800 */
[----:B--2---:R-:W-:Y:S01]  /*d9f0*/  F2FP.F16.F32.PACK_AB R13, R5, R4 ;  /* 0x00000004050d723e */ /* 0x004fe200000000ff */
[----:B------:R-:W-:-:S06]  /*da00*/  FADD.FTZ R5, R49, R8 ;  /* 0x0000000831057221 */ /* 0x000fcc0000010000 */
[----:B------:R-:W2:Y:S01]  /*da10*/  MUFU.EX2 R33, R33 ;  /* 0x0000002100217308 */ /* 0x000ea20000000800 */
[----:B-1----:R-:W-:Y:S01]  /*da20*/  FADD.FTZ R8, R50, R5 ;  /* 0x0000000532087221 */ /* 0x002fe20000010000 */
[----:B------:R-:W-:Y:S02]  /*da30*/  F2FP.F16.F32.PACK_AB R26, R82, R81 ;  /* 0x00000051521a723e */ /* 0x000fe400000000ff */
[----:B------:R-:W-:Y:S01]  /*da40*/  F2FP.F16.F32.PACK_AB R27, R62, R61 ;  /* 0x0000003d3e1b723e */ /* 0x000fe200000000ff */
[----:B0-----:R-:W-:Y:S01]  /*da50*/  FADD.FTZ R5, R53, R8 ;  /* 0x0000000835057221 */ /* 0x001fe20000010000 */
[----:B------:R-:W-:-:S03]  /*da60*/  F2FP.F16.F32.PACK_AB R30, R38, R30 ;  /* 0x0000001e261e723e */ /* 0x000fc600000000ff */
[----:B---3--:R-:W-:Y:S01]  /*da70*/  FADD.FTZ R5, R54, R5 ;  /* 0x0000000536057221 */ /* 0x008fe20000010000 */
[----:B------:R-:W-:Y:S04]  /*da80*/  STSM.16.M88.4 [R90], R24 ;  /* 0x000000185a007844 */ /* 0x000fe80000000200 */
[----:B------:R2:W-:Y:S02]  /*da90*/  STSM.16.M88.4 [R89], R28 ;  /* 0x0000001c59007844 */ /* 0x0005e40000000200 */
[----:B--2---:R-:W-:Y:S01]  /*daa0*/  F2FP.F16.F32.PACK_AB R30, R33, R0 ;  /* 0x00000000211e723e */ /* 0x004fe200000000ff */
[----:B------:R-:W-:Y:S02]  /*dab0*/  FADD.FTZ R0, R0, R5 ;  /* 0x0000000500007221 */ /* 0x000fe40000010000 */
[----:B------:R-:W2:Y:S01]  /*dac0*/  LDL R5, [R1+0x78] ;  /* 0x0000780001057983 */ /* 0x000ea20000100800 */
[----:B------:R-:W0:Y:S01]  /*dad0*/  MUFU.EX2 R44, R44 ;  /* 0x0000002c002c7308 */ /* 0x000e220000000800 */
[--C-:B------:R-:W-:Y:S01]  /*dae0*/  FFMA.FTZ R55, R55, UR45, -R66.reuse ;  /* 0x0000002d37377c23 */ /* 0x100fe20008010842 */
[----:B------:R-:W-:-:S06]  /*daf0*/  FFMA.FTZ R36, R56, UR45, -R66 ;  /* 0x0000002d38247c23 */ /* 0x000fcc0008010842 */
[----:B------:R-:W1:Y:S01]  /*db00*/  MUFU.EX2 R39, R39 ;  /* 0x0000002700277308 */ /* 0x000e620000000800 */
[----:B------:R-:W-:-:S07]  /*db10*/  FFMA.FTZ R43, R59, UR45, -R66 ;  /* 0x0000002d3b2b7c23 */ /* 0x000fce0008010842 */
[----:B------:R-:W3:Y:S01]  /*db20*/  MUFU.EX2 R40, R40 ;  /* 0x0000002800287308 */ /* 0x000ee20000000800 */
[----:B0-----:R-:W-:Y:S01]  /*db30*/  FADD.FTZ R38, R44, R7 ;  /* 0x000000072c267221 */ /* 0x001fe20000010000 */
[----:B------:R-:W-:-:S06]  /*db40*/  FFMA.FTZ R60, R60, UR45, -R66 ;  /* 0x0000002d3c3c7c23 */ /* 0x000fcc0008010842 */
[----:B------:R-:W0:Y:S01]  /*db50*/  MUFU.EX2 R10, R55 ;  /* 0x00000037000a7308 */ /* 0x000e220000000800 */
[----:B-1----:R-:W-:Y:S01]  /*db60*/  FADD.FTZ R7, R39, R38 ;  /* 0x0000002627077221 */ /* 0x002fe20000010000 */
[----:B------:R-:W-:-:S06]  /*db70*/  FFMA.FTZ R63, R63, UR45, -R66 ;  /* 0x0000002d3f3f7c23 */ /* 0x000fcc0008010842 */
[----:B------:R-:W1:Y:S01]  /*db80*/  MUFU.EX2 R36, R36 ;  /* 0x0000002400247308 */ /* 0x000e620000000800 */
[--C-:B------:R-:W-:Y:S01]  /*db90*/  FFMA.FTZ R76, R76, UR45, -R66.reuse ;  /* 0x0000002d4c4c7c23 */ /* 0x100fe20008010842 */
[--C-:B------:R-:W-:Y:S01]  /*dba0*/  FFMA.FTZ R75, R75, UR45, -R66.reuse ;  /* 0x0000002d4b4b7c23 */ /* 0x100fe20008010842 */
[--C-:B------:R-:W-:Y:S01]  /*dbb0*/  FFMA.FTZ R74, R74, UR45, -R66.reuse ;  /* 0x0000002d4a4a7c23 */ /* 0x100fe20008010842 */
[--C-:B------:R-:W-:Y:S01]  /*dbc0*/  FFMA.FTZ R73, R73, UR45, -R66.reuse ;  /* 0x0000002d49497c23 */ /* 0x100fe20008010842 */
[----:B------:R-:W-:-:S03]  /*dbd0*/  FFMA.FTZ R66, R77, UR45, -R66 ;  /* 0x0000002d4d427c23 */ /* 0x000fc60008010842 */
[----:B------:R-:W1:Y:S01]  /*dbe0*/  MUFU.EX2 R43, R43 ;  /* 0x0000002b002b7308 */ /* 0x000e620000000800 */
[----:B---3--:R-:W-:-:S07]  /*dbf0*/  FADD.FTZ R7, R40, R7 ;  /* 0x0000000728077221 */ /* 0x008fce0000010000 */
[----:B------:R-:W3:Y:S01]  /*dc00*/  MUFU.EX2 R60, R60 ;  /* 0x0000003c003c7308 */ /* 0x000ee20000000800 */
[----:B0-----:R-:W-:-:S07]  /*dc10*/  FADD.FTZ R7, R10, R7 ;  /* 0x000000070a077221 */ /* 0x001fce0000010000 */
[----:B------:R-:W0:Y:S01]  /*dc20*/  MUFU.EX2 R63, R63 ;  /* 0x0000003f003f7308 */ /* 0x000e220000000800 */
[----:B-1----:R-:W-:-:S07]  /*dc30*/  FADD.FTZ R4, R36, R7 ;  /* 0x0000000724047221 */ /* 0x002fce0000010000 */
[----:B------:R-:W1:Y:S08]  /*dc40*/  MUFU.EX2 R76, R76 ;  /* 0x0000004c004c7308 */ /* 0x000e700000000800 */
[----:B------:R-:W-:Y:S08]  /*dc50*/  MUFU.EX2 R75, R75 ;  /* 0x0000004b004b7308 */ /* 0x000ff00000000800 */
[----:B------:R-:W1:Y:S08]  /*dc60*/  MUFU.EX2 R74, R74 ;  /* 0x0000004a004a7308 */ /* 0x000e700000000800 */
[----:B------:R-:W-:Y:S08]  /*dc70*/  MUFU.EX2 R73, R73 ;  /* 0x0000004900497308 */ /* 0x000ff00000000800 */
[----:B------:R-:W1:Y:S01]  /*dc80*/  MUFU.EX2 R66, R66 ;  /* 0x0000004200427308 */ /* 0x000e620000000800 */
[----:B------:R-:W-:Y:S01]  /*dc90*/  FADD.FTZ R3, R43, R4 ;  /* 0x000000042b037221 */ /* 0x000fe20000010000 */
[----:B------:R-:W-:-:S02]  /*dca0*/  F2FP.F16.F32.PACK_AB R12, R68, R41 ;  /* 0x00000029440c723e */ /* 0x000fc400000000ff */
[----:B------:R-:W-:Y:S02]  /*dcb0*/  F2FP.F16.F32.PACK_AB R14, R83, R69 ;  /* 0x00000045530e723e */ /* 0x000fe400000000ff */
[----:B------:R-:W-:Y:S01]  /*dcc0*/  F2FP.F16.F32.PACK_AB R15, R44, R35 ;  /* 0x000000232c0f723e */ /* 0x000fe200000000ff */
[----:B---3--:R-:W-:Y:S01]  /*dcd0*/  FADD.FTZ R4, R60, R3 ;  /* 0x000000033c047221 */ /* 0x008fe20000010000 */
[----:B------:R-:W-:-:S03]  /*dce0*/  F2FP.F16.F32.PACK_AB R24, R46, R45 ;  /* 0x0000002d2e18723e */ /* 0x000fc600000000ff */
[----:B------:R3:W-:Y:S01]  /*dcf0*/  STSM.16.M88.4 [R91+0x27800], R12 ;  /* 0x0278000c5b007844 */ /* 0x0007e20000000200 */
[----:B0-----:R-:W-:Y:S01]  /*dd00*/  FADD.FTZ R3, R63, R4 ;  /* 0x000000043f037221 */ /* 0x001fe20000010000 */
[----:B------:R-:W-:Y:S02]  /*dd10*/  F2FP.F16.F32.PACK_AB R26, R50, R49 ;  /* 0x00000031321a723e */ /* 0x000fe400000000ff */
[----:B------:R-:W-:Y:S02]  /*dd20*/  F2FP.F16.F32.PACK_AB R25, R60, R43 ;  /* 0x0000002b3c19723e */ /* 0x000fe400000000ff */
[----:B-1----:R-:W-:Y:S02]  /*dd30*/  F2FP.F16.F32.PACK_AB R27, R76, R63 ;  /* 0x0000003f4c1b723e */ /* 0x002fe400000000ff */
[----:B------:R-:W-:Y:S02]  /*dd40*/  F2FP.F16.F32.PACK_AB R28, R54, R53 ;  /* 0x00000035361c723e */ /* 0x000fe400000000ff */
[----:B------:R-:W-:-:S02]  /*dd50*/  F2FP.F16.F32.PACK_AB R29, R74, R75 ;  /* 0x0000004b4a1d723e */ /* 0x000fc400000000ff */
[----:B------:R-:W-:Y:S02]  /*dd60*/  F2FP.F16.F32.PACK_AB R31, R66, R73 ;  /* 0x00000049421f723e */ /* 0x000fe400000000ff */
[----:B---3--:R-:W-:Y:S02]  /*dd70*/  F2FP.F16.F32.PACK_AB R12, R37, R20 ;  /* 0x00000014250c723e */ /* 0x008fe400000000ff */
[----:B------:R-:W-:Y:S02]  /*dd80*/  F2FP.F16.F32.PACK_AB R14, R42, R34 ;  /* 0x000000222a0e723e */ /* 0x000fe400000000ff */
[----:B------:R-:W-:Y:S02]  /*dd90*/  F2FP.F16.F32.PACK_AB R13, R40, R39 ;  /* 0x00000027280d723e */ /* 0x000fe400000000ff */
[----:B------:R-:W-:Y:S01]  /*dda0*/  F2FP.F16.F32.PACK_AB R15, R36, R10 ;  /* 0x0000000a240f723e */ /* 0x000fe200000000ff */
[----:B------:R-:W-:-:S04]  /*ddb0*/  FADD.FTZ R4, R76, R3 ;  /* 0x000000034c047221 */ /* 0x000fc80000010000 */
[----:B------:R-:W-:-:S04]  /*ddc0*/  FADD.FTZ R3, R75, R4 ;  /* 0x000000044b037221 */ /* 0x000fc80000010000 */
[----:B------:R-:W-:Y:S01]  /*ddd0*/  FADD.FTZ R4, R74, R3 ;  /* 0x000000034a047221 */ /* 0x000fe20000010000 */
[----:B------:R-:W-:Y:S01]  /*dde0*/  FADD.FTZ R3, R33, R0 ;  /* 0x0000000021037221 */ /* 0x000fe20000010000 */
[----:B------:R-:W-:Y:S02]  /*ddf0*/  VIADD R0, R88, 0xfffffffe ;  /* 0xfffffffe58007836 */ /* 0x000fe40000000000 */
[----:B------:R-:W-:Y:S01]  /*de00*/  FADD.FTZ R73, R73, R4 ;  /* 0x0000000449497221 */ /* 0x000fe20000010000 */
[--C-:B------:R-:W-:Y:S01]  /*de10*/  IMAD.MOV.U32 R134, RZ, RZ, R135.reuse ;  /* 0x000000ffff867224 */ /* 0x100fe200078e0087 */
[-C--:B------:R-:W-:Y:S01]  /*de20*/  MOV R132, R135.reuse ;  /* 0x0000008700847202 */ /* 0x080fe20000000f00 */
[----:B------:R-:W-:Y:S02]  /*de30*/  IMAD.MOV.U32 R133, RZ, RZ, R135 ;  /* 0x000000ffff857224 */ /* 0x000fe400078e0087 */
[----:B------:R-:W-:Y:S01]  /*de40*/  FADD.FTZ R4, R66, R73 ;  /* 0x0000004942047221 */ /* 0x000fe20000010000 */
        /* <DEDUP_REMOVED lines=21> */
[--C-:B------:R-:W-:Y:S01]  /*dfa0*/  IMAD.MOV.U32 R115, RZ, RZ, R135.reuse ;  /* 0x000000ffff737224 */ /* 0x100fe200078e0087 */
[----:B----4-:R-:W-:Y:S04]  /*dfb0*/  STSM.16.M88.4 [R47], R12 ;  /* 0x0000000c2f007844 */ /* 0x010fe80000000200 */
[----:B------:R0:W-:Y:S04]  /*dfc0*/  STSM.16.M88.4 [R90+0x6000], R24 ;  /* 0x006000185a007844 */ /* 0x0001e80000000200 */
[----:B------:R1:W-:Y:S01]  /*dfd0*/  STSM.16.M88.4 [R89+0x6000], R28 ;  /* 0x0060001c59007844 */ /* 0x0003e20000000200 */
[----:B------:R3:W-:Y:S06]  /*dfe0*/  MEMBAR.ALL.CTA ;  /* 0x0000000000007992 */ /* 0x0007ec0000008000 */
[----:B---3--:R-:W3:Y:S01]  /*dff0*/  FENCE.VIEW.ASYNC.S ;  /* 0x00000000000073c6 */ /* 0x008ee20000000000 */
        /* <DEDUP_REMOVED lines=15> */
[--C-:B-----5:R-:W-:Y:S02]  /*e0f0*/  IMAD.MOV.U32 R95, RZ, RZ, R135.reuse ;  /* 0x000000ffff5f7224 */ /* 0x120fe400078e0087 */
[--C-:B------:R-:W-:Y:S02]  /*e100*/  IMAD.MOV.U32 R94, RZ, RZ, R135.reuse ;  /* 0x000000ffff5e7224 */ /* 0x100fe400078e0087 */
[--C-:B------:R-:W-:Y:S02]  /*e110*/  IMAD.MOV.U32 R93, RZ, RZ, R135.reuse ;  /* 0x000000ffff5d7224 */ /* 0x100fe400078e0087 */
[----:B------:R-:W-:-:S02]  /*e120*/  IMAD.MOV.U32 R91, RZ, RZ, R135 ;  /* 0x000000ffff5b7224 */ /* 0x000fc400078e0087 */
[--C-:B0-----:R-:W-:Y:S02]  /*e130*/  IMAD.MOV.U32 R90, RZ, RZ, R135.reuse ;  /* 0x000000ffff5a7224 */ /* 0x101fe400078e0087 */
[--C-:B-1----:R-:W-:Y:S02]  /*e140*/  IMAD.MOV.U32 R89, RZ, RZ, R135.reuse ;  /* 0x000000ffff597224 */ /* 0x102fe400078e0087 */
[----:B------:R-:W-:Y:S01]  /*e150*/  IMAD.MOV.U32 R88, RZ, RZ, R135 ;  /* 0x000000ffff587224 */ /* 0x000fe200078e0087 */
[----:B--2---:R-:W-:Y:S01]  /*e160*/  ISETP.GE.AND P1, PT, R0, R5, PT ;  /* 0x000000050000720c */ /* 0x004fe20003f26270 */
[----:B---3--:R-:W-:-:S12]  /*e170*/  NOP ;  /* 0x0000000000007918 */ /* 0x008fd80000000000 */
[----:B------:R-:W-:Y:S05]  /*e180*/  @!P1 BRA `(.L_x_10535) ;  /* 0x0000002c00c49947 */ /* 0x000fea0003800000 */
[----:B------:R0:W5:Y:S01]  /*e190*/  LDL.LU R10, [R1] ;  /* 0x00000000010a7983 */ /* 0x0001620000300800 */
[----:B------:R-:W-:Y:S01]  /*e1a0*/  MOV R8, R9 ;  /* 0x0000000900087202 */ /* 0x000fe20000000f00 */
[----:B------:R-:W-:Y:S01]  /*e1b0*/  IMAD.MOV.U32 R7, RZ, RZ, R6 ;  /* 0x000000ffff077224 */ /* 0x000fe200078e0006 */
[----:B------:R-:W-:Y:S01]  /*e1c0*/  CS2R R134, SRZ ;  /* 0x0000000000867805 */ /* 0x000fe2000001ff00 */
        /* <DEDUP_REMOVED lines=23> */
[----:B0-----:R-:W-:-:S07]  /*e340*/  CS2R R88, SRZ ;  /* 0x0000000000587805 */ /* 0x001fce000001ff00 */
.L_x_10547:
[----:B------:R-:W2:Y:S01]  /*e350*/  LDL R6, [R1+0x7c] ;  /* 0x00007c0001067983 */ /* 0x000ea20000100800 */
[----:B------:R-:W-:Y:S01]  /*e360*/  ISETP.NE.AND P1, PT, R5, 0x1, PT ;  /* 0x000000010500780c */ /* 0x000fe20003f25270 */
[----:B------:R-:W-:Y:S05]  /*e370*/  YIELD ;  /* 0x0000000000007946 */ /* 0x000fea0003800000 */
[----:B------:R-:W-:-:S04]  /*e380*/  SEL R9, RZ, 0x1, P1 ;  /* 0x00000001ff097807 */ /* 0x000fc80000800000 */
[----:B-----5:R-:W-:-:S05]  /*e390*/  LOP3.LUT R11, R10, R9, RZ, 0x3c, !PT ;  /* 0x000000090a0b7212 */ /* 0x020fca00078e3cff */
[----:B------:R0:W-:Y:S01]  /*e3a0*/  STL [R1], R11 ;  /* 0x0000000b01007387 */ /* 0x0001e20000100800 */
[----:B--2---:R-:W-:-:S13]  /*e3b0*/  ISETP.NE.AND P1, PT, R6, RZ, PT ;  /* 0x000000ff0600720c */ /* 0x004fda0003f25270 */
[----:B0-----:R-:W-:Y:S05]  /*e3c0*/  @P1 BRA `(.L_x_10536) ;  /* 0x00000000003c1947 */ /* 0x001fea0003800000 */
[----:B------:R-:W-:Y:S05]  /*e3d0*/  @!P0 BRA `(.L_x_10537) ;  /* 0x0000000000048947 */ /* 0x000fea0003800000 */
[----:B------:R-:W-:Y:S01]  /*e3e0*/  BPT.TRAP 0x1 ;  /* 0x000000040000795c */ /* 0x000fe20000300000 */
.L_x_10537:
        /* <DEDUP_REMOVED lines=8> */
.L_x_10538:
[----:B------:R-:W-:Y:S04]  /*e470*/  BSSY B0, `(.L_x_10536) ;  /* 0x0000004000007945 */ /* 0x000fe80003800000 */
[----:B-1----:R-:W-:Y:S05]  /*e480*/  @P2 BRA `(.L_x_10539) ;  /* 0x0000000000082947 */ /* 0x002fea0003800000 */
[----:B------:R-:W1:Y:S02]  /*e490*/  SYNCS.PHASECHK.TRANS64.TRYWAIT P2, [R9+URZ+0x2d830], R6 ;  /* 0x02d83006090075a7 */ /* 0x000e64000804017f */
[----:B-1----:R-:W-:Y:S05]  /*e4a0*/  @!P2 BRA `(.L_x_10540) ;  /* 0x000000dc00fca947 */ /* 0x002fea0003800000 */
.L_x_10539:
[----:B------:R-:W-:Y:S05]  /*e4b0*/  BSYNC B0 ;  /* 0x0000000000007941 */ /* 0x000fea0003800000 */
.L_x_10536:
[----:B01----:R-:W2:Y:S04]  /*e4c0*/  LDL R9, [R1+0x80] ;  /* 0x0000800001097983 */ /* 0x003ea80000100800 */
[----:B------:R-:W3:Y:S01]  /*e4d0*/  LDL.64 R26, [R1+0x18] ;  /* 0x00001800011a7983 */ /* 0x000ee20000100a00 */
[----:B------:R-:W-:Y:S01]  /*e4e0*/  IADD3 R142, R5, 0x1, RZ ;  /* 0x00000001058e7810 */ /* 0x000fe20007ffe0ff */
[----:B------:R-:W-:Y:S05]  /*e4f0*/  WARPSYNC.ALL ;  /* 0x0000000000007948 */ /* 0x000fea0003800000 */
[C---:B------:R-:W-:Y:S01]  /*e500*/  ISETP.NE.AND P2, PT, R142.reuse, 0x2, PT ;  /* 0x000000028e00780c */ /* 0x040fe20003f45270 */
[----:B------:R-:W4:Y:S03]  /*e510*/  LDL.64 R154, [R1+0x60] ;  /* 0x00006000019a7983 */ /* 0x000f260000100a00 */
[----:B------:R-:W-:Y:S01]  /*e520*/  SEL R142, R142, RZ, P2 ;  /* 0x000000ff8e8e7207 */ /* 0x000fe20001000000 */
[----:B------:R-:W-:Y:S01]  /*e530*/  IMAD.MOV.U32 R15, RZ, RZ, -0x7fffffe0 ;  /* 0x80000020ff0f7424 */ /* 0x000fe200078e00ff */
[----:B------:R-:W0:Y:S04]  /*e540*/  S2R R6, SR_TID.X ;  /* 0x0000000000067919 */ /* 0x000e280000002100 */
[----:B------:R-:W-:Y:S01]  /*e550*/  R2UR UR15, R15 ;  /* 0x000000000f0f72ca */ /* 0x000fe200000e0000 */
[----:B------:R-:W-:Y:S01]  /*e560*/  IMAD.MOV.U32 R13, RZ, RZ, -0x7fffffe0 ;  /* 0x80000020ff0d7424 */ /* 0x000fe200078e00ff */
[----:B------:R-:W5:Y:S04]  /*e570*/  LDL.64 R150, [R1+0x40] ;  /* 0x0000400001967983 */ /* 0x000f680000100a00 */
[----:B------:R-:W5:Y:S04]  /*e580*/  LDL.64 R148, [R1+0x38] ;  /* 0x0000380001947983 */ /* 0x000f680000100a00 */
[----:B------:R-:W5:Y:S01]  /*e590*/  LDL.64 R146, [R1+0x30] ;  /* 0x0000300001927983 */ /* 0x000f620000100a00 */
[----:B0-----:R-:W-:-:S05]  /*e5a0*/  SHF.R.U32.HI R6, RZ, 0x7, R6 ;  /* 0x00000007ff067819 */ /* 0x001fca0000011606 */
[----:B------:R-:W-:Y:S01]  /*e5b0*/  VIADD R6, R6, 0x8 ;  /* 0x0000000806067836 */ /* 0x000fe20000000000 */
[----:B------:R-:W-:Y:S02]  /*e5c0*/  R2UR UR7, R13 ;  /* 0x000000000d0772ca */ /* 0x000fe400000e0000 */
[----:B------:R-:W-:-:S04]  /*e5d0*/  MOV R25, 0x80000020 ;  /* 0x8000002000197802 */ /* 0x000fc80000000f00 */
[----:B------:R-:W-:Y:S02]  /*e5e0*/  R2UR UR23, R25 ;  /* 0x00000000191772ca */ /* 0x000fe400000e0000 */
[----:B------:R-:W-:Y:S01]  /*e5f0*/  MOV R21, 0x80000020 ;  /* 0x8000002000157802 */ /* 0x000fe20000000f00 */
[----:B--2---:R-:W-:-:S04]  /*e600*/  IMAD R12, R142, 0x600, R9 ;  /* 0x000006008e0c7824 */ /* 0x004fc800078e0209 */
[----:B------:R-:W-:-:S05]  /*e610*/  VIADD R14, R12, 0x200 ;  /* 0x000002000c0e7836 */ /* 0x000fca0000000000 */
[----:B------:R-:W-:Y:S02]  /*e620*/  R2UR UR14, R14 ;  /* 0x000000000e0e72ca */ /* 0x000fe400000e0000 */
[----:B------:R-:W2:Y:S01]  /*e630*/  LDL.64 R14, [R1+0x68] ;  /* 0x00006800010e7983 */ /* 0x000ea20000100a00 */
[C---:B------:R-:W-:Y:S01]  /*e640*/  R2UR UR6, R12.reuse ;  /* 0x000000000c0672ca */ /* 0x040fe200000e0000 */
[----:B------:R-:W-:Y:S01]  /*e650*/  VIADD R24, R12, 0x400 ;  /* 0x000004000c187836 */ /* 0x000fe20000000000 */
[----:B---3--:R-:W-:Y:S02]  /*e660*/  R2UR UR4, R26 ;  /* 0x000000001a0472ca */ /* 0x008fe400000e0000 */
[----:B------:R-:W-:Y:S02]  /*e670*/  R2UR UR5, R27 ;  /* 0x000000001b0572ca */ /* 0x000fe400000e0000 */
[----:B------:R-:W-:Y:S01]  /*e680*/  R2UR UR22, R24 ;  /* 0x00000000181672ca */ /* 0x000fe200000e0000 */
[----:B------:R0:W-:Y:S06]  /*e690*/  BAR.SYNC.DEFER_BLOCKING R6, 0x100 ;  /* 0x000400060000751d */ /* 0x0001ec0000010000 */
[----:B------:R-:W-:-:S06]  /*e6a0*/  WARPGROUP.ARRIVE ;  /* 0x00000000000079c5 */ /* 0x000fcc0000000000 */
[----:B------:R-:W-:Y:S01]  /*e6b0*/  HGMMA.64x128x16.F32 R24, gdesc[UR4], RZ, !UPT, gsb0 ;  /* 0x01e00000041879f0 */ /* 0x000fe2000c0008ff */
[----:B------:R-:W-:Y:S01]  /*e6c0*/  VIADD R20, R12, 0x2 ;  /* 0x000000020c147836 */ /* 0x000fe20000000000 */
[----:B------:R-:W-:-:S04]  /*e6d0*/  R2UR UR11, R21 ;  /* 0x00000000150b72ca */ /* 0x000fc800000e0000 */
[----:B------:R-:W-:Y:S02]  /*e6e0*/  R2UR UR10, R20 ;  /* 0x00000000140a72ca */ /* 0x000fe400000e0000 */
[----:B----4-:R-:W-:Y:S02]  /*e6f0*/  R2UR UR12, R154 ;  /* 0x000000009a0c72ca */ /* 0x010fe400000e0000 */
[----:B------:R-:W-:Y:S01]  /*e700*/  R2UR UR13, R155 ;  /* 0x000000009b0d72ca */ /* 0x000fe200000e0000 */
[----:B------:R-:W-:Y:S02]  /*e710*/  WARPGROUP.DEPBAR.LE gsb0, 0x0 ;  /* 0x00008000000079c5 */ /* 0x000fe40000010000 */
[----:B------:R-:W-:Y:S01]  /*e720*/  WARPGROUP.ARRIVE ;  /* 0x00000000000079c5 */ /* 0x000fe20000000000 */
[----:B--2---:R-:W-:Y:S02]  /*e730*/  R2UR UR8, R14 ;  /* 0x000000000e0872ca */ /* 0x004fe400000e0000 */
[----:B------:R-:W-:-:S13]  /*e740*/  R2UR UR9, R15 ;  /* 0x000000000f0972ca */ /* 0x000fda00000e0000 */
[----:B------:R-:W-:Y:S01]  /*e750*/  HGMMA.64x128x16.F32 R24, gdesc[UR8], R24, gsb0 ;  /* 0x01e00000081879f0 */ /* 0x000fe20008000818 */
[----:B------:R-:W-:Y:S01]  /*e760*/  VIADD R20, R12, 0x202 ;  /* 0x000002020c147836 */ /* 0x000fe20000000000 */
[----:B------:R-:W-:Y:S02]  /*e770*/  R2UR UR19, R21 ;  /* 0x00000000151372ca */ /* 0x000fe400000e0000 */
[----:B-----5:R-:W-:Y:S02]  /*e780*/  R2UR UR16, R150 ;  /* 0x00000000961072ca */ /* 0x020fe400000e0000 */
[----:B------:R-:W-:Y:S02]  /*e790*/  R2UR UR18, R20 ;  /* 0x00000000141272ca */ /* 0x000fe400000e0000 */
[----:B------:R-:W-:Y:S01]  /*e7a0*/  R2UR UR17, R151 ;  /* 0x00000000971172ca */ /* 0x000fe200000e0000 */
[----:B------:R-:W-:Y:S02]  /*e7b0*/  WARPGROUP.DEPBAR.LE gsb0, 0x0 ;  /* 0x00008000000079c5 */ /* 0x000fe40000010000 */
[----:B------:R-:W-:-:S06]  /*e7c0*/  WARPGROUP.ARRIVE ;  /* 0x00000000000079c5 */ /* 0x000fcc0000000000 */
[----:B------:R-:W-:Y:S01]  /*e7d0*/  HGMMA.64x128x16.F32 R24, gdesc[UR12], R24, gsb0 ;  /* 0x01e000000c1879f0 */ /* 0x000fe20008000818 */
[----:B------:R-:W-:Y:S02]  /*e7e0*/  R2UR UR20, R148 ;  /* 0x00000000941472ca */ /* 0x000fe400000e0000 */
[----:B------:R-:W-:Y:S01]  /*e7f0*/  R2UR UR21, R149 ;  /* 0x00000000951572ca */ /* 0x000fe200000e0000 */
[----:B------:R-:W-:Y:S02]  /*e800*/  WARPGROUP.DEPBAR.LE gsb0, 0x0 ;  /* 0x00008000000079c5 */ /* 0x000fe40000010000 */
[----:B------:R-:W-:-:S06]  /*e810*/  WARPGROUP.ARRIVE ;  /* 0x00000000000079c5 */ /* 0x000fcc0000000000 */
[----:B------:R-:W-:Y:S01]  /*e820*/  HGMMA.64x128x16.F32 R24, gdesc[UR16], R24, gsb0 ;  /* 0x01e00000101879f0 */ /* 0x000fe20008000818 */
[----:B------:R-:W-:Y:S01]  /*e830*/  VIADD R12, R12, 0x402 ;  /* 0x000004020c0c7836 */ /* 0x000fe20000000000 */
        /* <DEDUP_REMOVED lines=14> */
.L_x_10542:
[----:B------:R-:W-:Y:S01]  /*e920*/  SHF.L.U32 R6, R10, 0x1f, RZ ;  /* 0x0000001f0a067819 */ /* 0x000fe200000006ff */
[----:B------:R-:W-:-:S04]  /*e930*/  IMAD R9, R5, 0x8, R2 ;  /* 0x0000000805097824 */ /* 0x000fc800078e0202 */
[----:B------:R0:W1:Y:S01]  /*e940*/  SYNCS.PHASECHK.TRANS64.TRYWAIT P1, [R9+URZ+0x2d850], R6 ;  /* 0x02d85006090075a7 */ /* 0x000062000802017f */
[----:B------:R-:W-:Y:S05]  /*e950*/  @!P0 BRA `(.L_x_10543) ;  /* 0x0000000000048947 */ /* 0x000fea0003800000 */
[----:B------:R-:W-:Y:S01]  /*e960*/  BPT.TRAP 0x1 ;  /* 0x000000040000795c */ /* 0x000fe20000300000 */
.L_x_10543:
[----:B-1----:R-:W-:Y:S05]  /*e970*/  @P1 BRA `(.L_x_10541) ;  /* 0x0000000000081947 */ /* 0x002fea0003800000 */
[----:B------:R-:W1:Y:S02]  /*e980*/  SYNCS.PHASECHK.TRANS64.TRYWAIT P1, [R9+URZ+0x2d850], R6 ;  /* 0x02d85006090075a7 */ /* 0x000e64000802017f */
[----:B-1----:R-:W-:Y:S05]  /*e990*/  @!P1 BRA `(.L_x_10544) ;  /* 0x000000d800d49947 */ /* 0x002fea0003800000 */
.L_x_10541:
[----:B------:R-:W2:Y:S01]  /*e9a0*/  LDL R14, [R1+0x84] ;  /* 0x00008400010e7983 */ /* 0x000ea20000100800 */
[----:B01----:R-:W-:Y:S01]  /*e9b0*/  VIADD R6, R2, 0x400 ;  /* 0x0000040002067836 */ /* 0x003fe20000000000 */
[----:B------:R-:W-:Y:S05]  /*e9c0*/  WARPSYNC.ALL ;  /* 0x0000000000007948 */ /* 0x000fea0003800000 */
[----:B------:R-:W-:Y:S01]  /*e9d0*/  SHF.R.U32.HI R6, RZ, 0x4, R6 ;  /* 0x00000004ff067819 */ /* 0x000fe20000011606 */
[----:B------:R-:W-:Y:S01]  /*e9e0*/  IMAD.MOV.U32 R11, RZ, RZ, -0x7fffffe0 ;  /* 0x80000020ff0b7424 */ /* 0x000fe200078e00ff */
[----:B------:R-:W-:Y:S01]  /*e9f0*/  WARPGROUP.ARRIVE ;  /* 0x00000000000079c5 */ /* 0x000fe20000000000 */
[----:B------:R-:W-:-:S02]  /*ea00*/  MOV R13, 0x80000020 ;  /* 0x80000020000d7802 */ /* 0x000fc40000000f00 */
[----:B------:R-:W-:Y:S02]  /*ea10*/  LOP3.LUT R6, R6, 0x3fff, RZ, 0xc0, !PT ;  /* 0x00003fff06067812 */ /* 0x000fe400078ec0ff */
[C---:B------:R-:W-:Y:S02]  /*ea20*/  R2UR UR7, R11.reuse ;  /* 0x000000000b0772ca */ /* 0x040fe400000e0000 */
[----:B------:R-:W-:Y:S02]  /*ea30*/  LOP3.LUT R6, R6, 0x2000000, RZ, 0xfc, !PT ;  /* 0x0200000006067812 */ /* 0x000fe400078efcff */
[----:B------:R-:W-:Y:S01]  /*ea40*/  R2UR UR35, R11 ;  /* 0x000000000b2372ca */ /* 0x000fe200000e0000 */
[----:B------:R-:W-:Y:S01]  /*ea50*/  IMAD.MOV.U32 R11, RZ, RZ, 0x40000040 ;  /* 0x40000040ff0b7424 */ /* 0x000fe200078e00ff */
[----:B------:R-:W-:Y:S01]  /*ea60*/  R2UR UR11, R13 ;  /* 0x000000000d0b72ca */ /* 0x000fe200000e0000 */
[----:B------:R-:W-:Y:S01]  /*ea70*/  IMAD R10, R5, 0x600, R6 ;  /* 0x00000600050a7824 */ /* 0x000fe200078e0206 */
[----:B------:R-:W-:-:S02]  /*ea80*/  R2UR UR15, R13 ;  /* 0x000000000d0f72ca */ /* 0x000fc400000e0000 */
[----:B------:R-:W-:Y:S01]  /*ea90*/  R2UR UR5, R11 ;  /* 0x000000000b0572ca */ /* 0x000fe200000e0000 */
[C---:B------:R-:W-:Y:S01]  /*eaa0*/  VIADD R12, R10.reuse, 0x40 ;  /* 0x000000400a0c7836 */ /* 0x040fe20000000000 */
[----:B------:R-:W-:Y:S01]  /*eab0*/  R2UR UR6, R10 ;  /* 0x000000000a0672ca */ /* 0x000fe200000e0000 */
[----:B------:R-:W-:Y:S01]  /*eac0*/  IMAD.MOV.U32 R11, RZ, RZ, 0x40000040 ;  /* 0x40000040ff0b7424 */ /* 0x000fe200078e00ff */
[C---:B------:R-:W-:Y:S02]  /*ead0*/  R2UR UR19, R13.reuse ;  /* 0x000000000d1372ca */ /* 0x040fe400000e0000 */
[----:B------:R-:W-:Y:S01]  /*eae0*/  R2UR UR10, R12 ;  /* 0x000000000c0a72ca */ /* 0x000fe200000e0000 */
[----:B------:R-:W-:Y:S01]  /*eaf0*/  VIADD R12, R10, 0x80 ;  /* 0x000000800a0c7836 */ /* 0x000fe20000000000 */
[C---:B------:R-:W-:Y:S02]  /*eb00*/  R2UR UR23, R13.reuse ;  /* 0x000000000d1772ca */ /* 0x040fe400000e0000 */
[----:B------:R-:W-:-:S02]  /*eb10*/  R2UR UR27, R13 ;  /* 0x000000000d1b72ca */ /* 0x000fc400000e0000 */
[----:B------:R-:W-:Y:S01]  /*eb20*/  R2UR UR14, R12 ;  /* 0x000000000c0e72ca */ /* 0x000fe200000e0000 */
[----:B------:R-:W-:Y:S01]  /*eb30*/  VIADD R12, R10, 0xc0 ;  /* 0x000000c00a0c7836 */ /* 0x000fe20000000000 */
[----:B------:R-:W-:Y:S01]  /*eb40*/  R2UR UR31, R13 ;  /* 0x000000000d1f72ca */ /* 0x000fe200000e0000 */
[----:B------:R-:W-:Y:S01]  /*eb50*/  IMAD.MOV.U32 R13, RZ, RZ, 0x40000040 ;  /* 0x40000040ff0d7424 */ /* 0x000fe200078e00ff */
[----:B------:R-:W-:Y:S02]  /*eb60*/  R2UR UR33, R11 ;  /* 0x000000000b2172ca */ /* 0x000fe400000e0000 */
        /* <DEDUP_REMOVED lines=9> */
[C---:B------:R-:W-:Y:S01]  /*ec00*/  IADD3 R12, R10.reuse, 0x180, RZ ;  /* 0x000001800a0c7810 */ /* 0x040fe20007ffe0ff */
[----:B------:R-:W-:Y:S01]  /*ec10*/  VIADD R10, R10, 0x1c0 ;  /* 0x000001c00a0a7836 */ /* 0x000fe20000000000 */
[----:B------:R-:W-:Y:S02]  /*ec20*/  R2UR UR17, R13 ;  /* 0x000000000d1172ca */ /* 0x000fe400000e0000 */
[----:B------:R-:W-:Y:S02]  /*ec30*/  R2UR UR30, R12 ;  /* 0x000000000c1e72ca */ /* 0x000fe400000e0000 */
[----:B------:R-:W-:Y:S02]  /*ec40*/  R2UR UR34, R10 ;  /* 0x000000000a2272ca */ /* 0x000fe400000e0000 */
[----:B------:R-:W-:-:S04]  /*ec50*/  MOV R13, 0x40000040 ;  /* 0x40000040000d7802 */ /* 0x000fc80000000f00 */
[----:B------:R-:W-:Y:S01]  /*ec60*/  R2UR UR21, R13 ;  /* 0x000000000d1572ca */ /* 0x000fe200000e0000 */
[----:B------:R-:W-:-:S05]  /*ec70*/  IMAD.MOV.U32 R13, RZ, RZ, 0x40000040 ;  /* 0x40000040ff0d7424 */ /* 0x000fca00078e00ff */
[----:B------:R-:W-:Y:S01]  /*ec80*/  R2UR UR25, R13 ;  /* 0x000000000d1972ca */ /* 0x000fe200000e0000 */
[----:B------:R-:W-:-:S05]  /*ec90*/  IMAD.MOV.U32 R13, RZ, RZ, 0x40000040 ;  /* 0x40000040ff0d7424 */ /* 0x000fca00078e00ff */
[----:B------:R-:W-:Y:S02]  /*eca0*/  R2UR UR29, R13 ;  /* 0x000000000d1d72ca */ /* 0x000fe400000e0000 */
[----:B--2---:R-:W-:Y:S02]  /*ecb0*/  LOP3.LUT R10, R14, 0x10000, RZ, 0xfc, !PT ;  /* 0x000100000e0a7812 */ /* 0x004fe400078efcff */
[----:B------:R-:W0:Y:S02]  /*ecc0*/  S2R R14, SR_TID.X ;  /* 0x00000000000e7919 */ /* 0x000e240000002100 */
[C---:B------:R-:W-:Y:S01]  /*ecd0*/  R2UR UR4, R10.reuse ;  /* 0x000000000a0472ca */ /* 0x040fe200000e0000 */
[----:B------:R-:W-:-:S05]  /*ece0*/  VIADD R12, R10, 0x2 ;  /* 0x000000020a0c7836 */ /* 0x000fca0000000000 */
[----:B------:R-:W-:Y:S02]  /*ecf0*/  R2UR UR8, R12 ;  /* 0x000000000c0872ca */ /* 0x000fe400000e0000 */
[----:B------:R-:W-:-:S04]  /*ed00*/  IADD3 R12, R10, 0x4, RZ ;  /* 0x000000040a0c7810 */ /* 0x000fc80007ffe0ff */
[----:B------:R-:W-:Y:S01]  /*ed10*/  R2UR UR12, R12 ;  /* 0x000000000c0c72ca */ /* 0x000fe200000e0000 */
[----:B------:R-:W-:Y:S01]  /*ed20*/  HGMMA.64x96x16.F32 R88, gdesc[UR4].tnspB, R88, gsb0 ;  /* 0x41600000045879f0 */ /* 0x000fe20008000858 */
[----:B------:R-:W-:-:S05]  /*ed30*/  VIADD R12, R10, 0x6 ;  /* 0x000000060a0c7836 */ /* 0x000fca0000000000 */
[----:B------:R-:W-:Y:S01]  /*ed40*/  R2UR UR16, R12 ;  /* 0x000000000c1072ca */ /* 0x000fe200000e0000 */
[----:B------:R-:W-:-:S05]  /*ed50*/  VIADD R12, R10, 0x600 ;  /* 0x000006000a0c7836 */ /* 0x000fca0000000000 */
[----:B------:R-:W-:Y:S01]  /*ed60*/  R2UR UR20, R12 ;  /* 0x000000000c1472ca */ /* 0x000fe200000e0000 */
[----:B------:R-:W-:Y:S01]  /*ed70*/  VIADD R12, R10, 0x602 ;  /* 0x000006020a0c7836 */ /* 0x000fe20000000000 */
[----:B0-----:R-:W-:-:S04]  /*ed80*/  SHF.R.U32.HI R6, RZ, 0x7, R14 ;  /* 0x00000007ff067819 */ /* 0x001fc8000001160e */
[----:B------:R-:W-:Y:S01]  /*ed90*/  R2UR UR24, R12 ;  /* 0x000000000c1872ca */ /* 0x000fe200000e0000 */
[C---:B------:R-:W-:Y:S01]  /*eda0*/  VIADD R12, R10.reuse, 0x604 ;  /* 0x000006040a0c7836 */ /* 0x040fe20000000000 */
[----:B------:R-:W-:Y:S01]  /*edb0*/  IADD3 R10, R10, 0x606, RZ ;  /* 0x000006060a0a7810 */ /* 0x000fe20007ffe0ff */
[----:B------:R-:W-:Y:S01]  /*edc0*/  VIADD R6, R6, 0x9 ;  /* 0x0000000906067836 */ /* 0x000fe20000000000 */
[----:B------:R-:W-:Y:S02]  /*edd0*/  ISETP.GE.U32.AND P1, PT, R14, 0x180, PT ;  /* 0x000001800e00780c */ /* 0x000fe40003f26070 */
[----:B------:R-:W-:Y:S02]  /*ede0*/  R2UR UR28, R12 ;  /* 0x000000000c1c72ca */ /* 0x000fe400000e0000 */
[----:B------:R-:W-:Y:S02]  /*edf0*/  R2UR UR32, R10 ;  /* 0x000000000a2072ca */ /* 0x000fe400000e0000 */
[----:B------:R-:W-:Y:S01]  /*ee00*/  SEL R6, R6, 0x9, !P1 ;  /* 0x0000000906067807 */ /* 0x000fe20004800000 */
[----:B------:R-:W-:-:S02]  /*ee10*/  WARPGROUP.DEPBAR.LE gsb0, 0x0 ;  /* 0x00008000000079c5 */ /* 0x000fc40000010000 */
[----:B------:R-:W-:-:S06]  /*ee20*/  WARPGROUP.ARRIVE ;  /* 0x00000000000079c5 */ /* 0x000fcc0000000000 */
[----:B------:R-:W-:Y:S03]  /*ee30*/  HGMMA.64x96x16.F32 R88, gdesc[UR8].tnspB, R88, gsb0 ;  /* 0x41600000085879f0 */ /* 0x000fe60008000858 */
[----:B------:R-:W-:Y:S02]  /*ee40*/  WARPGROUP.DEPBAR.LE gsb0, 0x0 ;  /* 0x00008000000079c5 */ /* 0x000fe40000010000 */
        /* <DEDUP_REMOVED lines=18> */
[----:B------:R0:W-:Y:S06]  /*ef70*/  BAR.ARV R6, 0x100 ;  /* 0x000400060000751d */ /* 0x0001ec0000002000 */
[----:B------:R-:W-:Y:S05]  /*ef80*/  @!P0 BRA `(.L_x_10545) ;  /* 0x0000000000048947 */ /* 0x000fea0003800000 */
[----:B------:R-:W-:Y:S01]  /*ef90*/  BPT.TRAP 0x1 ;  /* 0x000000040000795c */ /* 0x000fe20000300000 */
.L_x_10545:
[----:B------:R-:W-:Y:S01]  /*efa0*/  FMUL.FTZ R12, R24, UR41 ;  /* 0x00000029180c7c20 */ /* 0x000fe20008410000 */
[----:B------:R-:W-:Y:S01]  /*efb0*/  FMUL.FTZ R13, R25, UR41 ;  /* 0x00000029190d7c20 */ /* 0x000fe20008410000 */
[----:B------:R-:W-:Y:S01]  /*efc0*/  FMUL.FTZ R14, R28, UR41 ;  /* 0x000000291c0e7c20 */ /* 0x000fe20008410000 */
[----:B0-----:R-:W-:Y:S02]  /*efd0*/  IMAD R6, R142, 0x8, R2 ;  /* 0x000000088e067824 */ /* 0x001fe400078e0202 */
[----:B------:R-:W-:Y:S01]  /*efe0*/  FMUL.FTZ R15, R29, UR41 ;  /* 0x000000291d0f7c20 */ /* 0x000fe20008410000 */
[----:B------:R-:W-:Y:S01]  /*eff0*/  MOV R9, UR38 ;  /* 0x0000002600097c02 */ /* 0x000fe20008000f00 */
        /* <DEDUP_REMOVED lines=32> */
[----:B------:R1:W-:Y:S01]  /*f200*/  MUFU.TANH R11, R26 ;  /* 0x0000001a000b7308 */ /* 0x0003e20000002400 */
        /* <DEDUP_REMOVED lines=8> */
[----:B-1----:R-:W-:Y:S01]  /*f290*/  FMUL.FTZ R26, R33, UR41 ;  /* 0x00000029211a7c20 */ /* 0x002fe20008410000 */
[----:B0-----:R-:W-:Y:S01]  /*f2a0*/  FMNMX.FTZ R6, R15, R6, !PT ;  /* 0x000000060f067209 */ /* 0x001fe20007810000 */
        /* <DEDUP_REMOVED lines=18> */
[----:B------:R-:W-:-:S03]  /*f3d0*/  UMOV UR45, UR44 ;  /* 0x0000002c002d7c82 */ /* 0x000fc60008000000 */
[----:B------:R-:W2:Y:S01]  /*f3e0*/  MUFU.TANH R28, R28 ;  /* 0x0000001c001c7308 */ /* 0x000ea20000002400 */
[----:B-1----:R-:W-:Y:S01]  /*f3f0*/  FMUL.FTZ R30, R37, UR41 ;  /* 0x00000029251e7c20 */ /* 0x002fe20008410000 */
[----:B0-----:R-:W-:Y:S01]  /*f400*/  FMNMX.FTZ R6, R26, R6, !PT ;  /* 0x000000061a067209 */ /* 0x001fe20007810000 */
[----:B------:R-:W-:-:S05]  /*f410*/  FMUL.FTZ R37, R74, UR41 ;  /* 0x000000294a257c20 */ /* 0x000fca0008410000 */
[----:B------:R-:W0:Y:S08]  /*f420*/  MUFU.TANH R30, R30 ;  /* 0x0000001e001e7308 */ /* 0x000e300000002400 */
[----:B------:R-:W1:Y:S01]  /*f430*/  MUFU.TANH R32, R32 ;  /* 0x0000002000207308 */ /* 0x000e620000002400 */
[----:B--2---:R-:W-:-:S07]  /*f440*/  FMNMX.FTZ R6, R28, R6, !PT ;  /* 0x000000061c067209 */ /* 0x004fce0007810000 */
[----:B------:R2:W3:Y:S01]  /*f450*/  MUFU.TANH R154, R34 ;  /* 0x00000022009a7308 */ /* 0x0004e20000002400 */
[----:B0-----:R-:W-:-:S07]  /*f460*/  FMNMX.FTZ R6, R30, R6, !PT ;  /* 0x000000061e067209 */ /* 0x001fce0007810000 */
[----:B------:R-:W0:Y:S01]  /*f470*/  MUFU.TANH R33, R33 ;  /* 0x0000002100217308 */ /* 0x000e220000002400 */
[----:B--2---:R-:W-:Y:S01]  /*f480*/  FMUL.FTZ R34, R44, UR41 ;  /* 0x000000292c227c20 */ /* 0x004fe20008410000 */
[----:B-1----:R-:W-:Y:S01]  /*f490*/  FMNMX.FTZ R6, R32, R6, !PT ;  /* 0x0000000620067209 */ /* 0x002fe20007810000 */
[----:B------:R-:W-:Y:S01]  /*f4a0*/  FMUL.FTZ R44, R52, UR41 ;  /* 0x00000029342c7c20 */ /* 0x000fe20008410000 */
[----:B------:R-:W-:-:S04]  /*f4b0*/  FMUL.FTZ R52, R67, UR41 ;  /* 0x0000002943347c20 */ /* 0x000fc80008410000 */
[----:B------:R-:W1:Y:S01]  /*f4c0*/  MUFU.TANH R34, R34 ;  /* 0x0000002200227308 */ /* 0x000e620000002400 */
[----:B---3--:R-:W-:-:S07]  /*f4d0*/  IMAD.MOV.U32 R70, RZ, RZ, R154 ;  /* 0x000000ffff467224 */ /* 0x008fce00078e009a */
        /* <DEDUP_REMOVED lines=42> */
[----:B------:R2:W3:Y:S01]  /*f780*/  MUFU.TANH R20, R27 ;  /* 0x0000001b00147308 */ /* 0x0004e20000002400 */
[----:B0-----:R-:W-:-:S07]  /*f790*/  FMNMX.FTZ R6, R84, R6, !PT ;  /* 0x0000000654067209 */ /* 0x001fce0007810000 */
[----:B------:R0:W4:Y:S01]  /*f7a0*/  MUFU.TANH R152, R31 ;  /* 0x0000001f00987308 */ /* 0x0001220000002400 */
[----:B-1----:R-:W-:Y:S01]  /*f7b0*/  FMNMX.FTZ R6, R85, R6, !PT ;  /* 0x0000000655067209 */ /* 0x002fe20007810000 */
[----:B--2---:R-:W-:-:S04]  /*f7c0*/  FMUL.FTZ R27, R47, UR41 ;  /* 0x000000292f1b7c20 */ /* 0x004fc80008410000 */
[----:B------:R-:W1:Y:S02]  /*f7d0*/  SHFL.BFLY PT, R9, R6, 0x2, 0x1f ;  /* 0x0c401f0006097f89 */ /* 0x000e6400000e0000 */
[----:B------:R2:W5:Y:S01]  /*f7e0*/  MUFU.TANH R155, R35 ;  /* 0x00000023009b7308 */ /* 0x0005620000002400 */
[----:B---3--:R-:W-:Y:S02]  /*f7f0*/  IMAD.MOV.U32 R38, RZ, RZ, R20 ;  /* 0x000000ffff267224 */ /* 0x008fe400078e0014 */
[----:B------:R-:W-:Y:S01]  /*f800*/  FMUL.FTZ R20, R50, UR41 ;  /* 0x0000002932147c20 */ /* 0x000fe20008410000 */
[----:B0-----:R-:W-:-:S04]  /*f810*/  FMUL.FTZ R31, R55, UR41 ;  /* 0x00000029371f7c20 */ /* 0x001fc80008410000 */
[----:B------:R-:W0:Y:S01]  /*f820*/  MUFU.TANH R72, R72 ;  /* 0x0000004800487308 */ /* 0x000e220000002400 */
[----:B--2---:R-:W-:Y:S01]  /*f830*/  FMUL.FTZ R35, R39, UR41 ;  /* 0x0000002927237c20 */ /* 0x004fe20008410000 */
[----:B----4-:R-:W-:-:S06]  /*f840*/  IMAD.MOV.U32 R74, RZ, RZ, R152 ;  /* 0x000000ffff4a7224 */ /* 0x010fcc00078e0098 */
[----:B------:R-:W2:Y:S01]  /*f850*/  MUFU.TANH R35, R35 ;  /* 0x0000002300237308 */ /* 0x000ea20000002400 */
[----:B-----5:R-:W-:Y:S02]  /*f860*/  IMAD.MOV.U32 R66, RZ, RZ, R155 ;  /* 0x000000ffff427224 */ /* 0x020fe400078e009b */
[----:B------:R-:W-:Y:S01]  /*f870*/  FMUL.FTZ R155, R78, UR41 ;  /* 0x000000294e9b7c20 */ /* 0x000fe20008410000 */
[----:B------:R-:W-:Y:S01]  /*f880*/  IMAD.MOV.U32 R78, RZ, RZ, R11 ;  /* 0x000000ffff4e7224 */ /* 0x000fe200078e000b */
[----:B-1----:R-:W-:-:S03]  /*f890*/  FMNMX.FTZ R6, R6, R9, !PT ;  /* 0x0000000906067209 */ /* 0x002fc60007810000 */
[----:B------:R-:W1:Y:S02]  /*f8a0*/  MUFU.TANH R21, R21 ;  /* 0x0000001500157308 */ /* 0x000e640000002400 */
[----:B------:R-:W3:Y:S06]  /*f8b0*/  SHFL.BFLY PT, R9, R6, 0x1, 0x1f ;  /* 0x0c201f0006097f89 */ /* 0x000eec00000e0000 */
[----:B------:R-:W4:Y:S08]  /*f8c0*/  MUFU.TANH R25, R25 ;  /* 0x0000001900197308 */ /* 0x000f300000002400 */
[----:B------:R-:W5:Y:S08]  /*f8d0*/  MUFU.TANH R68, R68 ;  /* 0x0000004400447308 */ /* 0x000f700000002400 */
[----:B------:R-:W5:Y:S01]  /*f8e0*/  MUFU.TANH R27, R27 ;  /* 0x0000001b001b7308 */ /* 0x000f620000002400 */
[----:B---3--:R-:W-:-:S02]  /*f8f0*/  FMNMX.FTZ R6, R6, R9, !PT ;  /* 0x0000000906067209 */ /* 0x008fc40007810000 */
[----:B------:R-:W-:Y:S01]  /*f900*/  FMNMX.FTZ R9, R11, R8, !PT ;  /* 0x000000080b097209 */ /* 0x000fe20007810000 */
[----:B------:R-:W-:-:S04]  /*f910*/  FMUL.FTZ R11, R87, UR41 ;  /* 0x00000029570b7c20 */ /* 0x000fc80008410000 */
[----:B------:R-:W3:Y:S01]  /*f920*/  MUFU.TANH R20, R20 ;  /* 0x0000001400147308 */ /* 0x000ee20000002400 */
[----:B------:R-:W-:Y:S01]  /*f930*/  FMNMX.FTZ R9, R38, R9, !PT ;  /* 0x0000000926097209 */ /* 0x000fe20007810000 */
[C---:B------:R-:W-:Y:S01]  /*f940*/  FMUL.FTZ R39, R6.reuse, UR45 ;  /* 0x0000002d06277c20 */ /* 0x040fe20008410000 */
[----:B------:R-:W-:Y:S02]  /*f950*/  FADD.FTZ R7, -R6, R7 ;  /* 0x0000000706077221 */ /* 0x000fe40000010100 */
[----:B------:R-:W-:Y:S01]  /*f960*/  FMNMX.FTZ R9, R10, R9, !PT ;  /* 0x000000090a097209 */ /* 0x000fe20007810000 */
[--C-:B------:R-:W-:Y:S01]  /*f970*/  FFMA.FTZ R43, R80, UR45, -R39.reuse ;  /* 0x0000002d502b7c23 */ /* 0x100fe20008010827 */
[--C-:B------:R-:W-:Y:S01]  /*f980*/  FFMA.FTZ R24, R24, UR45, -R39.reuse ;  /* 0x0000002d18187c23 */ /* 0x100fe20008010827 */
[----:B------:R-:W3:Y:S01]  /*f990*/  MUFU.TANH R29, R29 ;  /* 0x0000001d001d7308 */ /* 0x000ee20000002400 */
[----:B------:R-:W-:Y:S01]  /*f9a0*/  FMNMX.FTZ R9, R152, R9, !PT ;  /* 0x0000000998097209 */ /* 0x000fe20007810000 */
[----:B------:R-:W-:Y:S01]  /*f9b0*/  FMUL.FTZ R152, R82, UR41 ;  /* 0x0000002952987c20 */ /* 0x000fe20008410000 */
[----:B------:R-:W-:Y:S01]  /*f9c0*/  FMUL.FTZ R82, R83, UR41 ;  /* 0x0000002953527c20 */ /* 0x000fe20008410000 */
[----:B------:R-:W-:Y:S01]  /*f9d0*/  MOV R83, R10 ;  /* 0x0000000a00537202 */ /* 0x000fe20000000f00 */
[----:B------:R-:W-:Y:S01]  /*f9e0*/  FMUL.FTZ R10, R86, UR41 ;  /* 0x00000029560a7c20 */ /* 0x000fe20008410000 */
[----:B------:R-:W-:Y:S01]  /*f9f0*/  FMNMX.FTZ R9, R154, R9, !PT ;  /* 0x000000099a097209 */ /* 0x000fe20007810000 */
[----:B------:R-:W-:Y:S01]  /*fa00*/  FMUL.FTZ R154, R79, UR41 ;  /* 0x000000294f9a7c20 */ /* 0x000fe20008410000 */
[----:B------:R-:W3:Y:S01]  /*fa10*/  MUFU.TANH R64, R64 ;  /* 0x0000004000407308 */ /* 0x000ee20000002400 */
[----:B------:R-:W-:Y:S01]  /*fa20*/  IMAD.MOV.U32 R86, RZ, RZ, R38 ;  /* 0x000000ffff567224 */ /* 0x000fe200078e0026 */
[----:B------:R-:W-:Y:S01]  /*fa30*/  FMNMX.FTZ R9, R66, R9, !PT ;  /* 0x0000000942097209 */ /* 0x000fe20007810000 */
[--C-:B------:R-:W-:Y:S01]  /*fa40*/  FFMA.FTZ R79, R13, UR45, -R39.reuse ;  /* 0x0000002d0d4f7c23 */ /* 0x100fe20008010827 */
[--C-:B------:R-:W-:Y:S01]  /*fa50*/  FFMA.FTZ R13, R32, UR45, -R39.reuse ;  /* 0x0000002d200d7c23 */ /* 0x100fe20008010827 */
[--C-:B------:R-:W-:Y:S01]  /*fa60*/  FFMA.FTZ R12, R12, UR45, -R39.reuse ;  /* 0x0000002d0c0c7c23 */ /* 0x100fe20008010827 */
[----:B0-----:R-:W-:Y:S01]  /*fa70*/  FMNMX.FTZ R9, R72, R9, !PT ;  /* 0x0000000948097209 */ /* 0x001fe20007810000 */
[--C-:B------:R-:W-:Y:S01]  /*fa80*/  FFMA.FTZ R15, R15, UR45, -R39.reuse ;  /* 0x0000002d0f0f7c23 */ /* 0x100fe20008010827 */
[----:B------:R-:W0:Y:S01]  /*fa90*/  MUFU.TANH R31, R31 ;  /* 0x0000001f001f7308 */ /* 0x000e220000002400 */
[--C-:B------:R-:W-:Y:S01]  /*faa0*/  FFMA.FTZ R14, R14, UR45, -R39.reuse ;  /* 0x0000002d0e0e7c23 */ /* 0x100fe20008010827 */
[----:B--2---:R-:W-:Y:S01]  /*fab0*/  FMNMX.FTZ R9, R35, R9, !PT ;  /* 0x0000000923097209 */ /* 0x004fe20007810000 */
[--C-:B------:R-:W-:Y:S01]  /*fac0*/  FFMA.FTZ R67, R41, UR45, -R39.reuse ;  /* 0x0000002d29437c23 */ /* 0x100fe20008010827 */
[--C-:B------:R-:W-:Y:S01]  /*fad0*/  FFMA.FTZ R41, R77, UR45, -R39.reuse ;  /* 0x0000002d4d297c23 */ /* 0x100fe20008010827 */
[--C-:B------:R-:W-:Y:S01]  /*fae0*/  FFMA.FTZ R36, R36, UR45, -R39.reuse ;  /* 0x0000002d24247c23 */ /* 0x100fe20008010827 */
[----:B-1----:R-:W-:Y:S01]  /*faf0*/  FMNMX.FTZ R9, R21, R9, !PT ;  /* 0x0000000915097209 */ /* 0x002fe20007810000 */
[--C-:B------:R-:W-:Y:S01]  /*fb00*/  FFMA.FTZ R71, R33, UR45, -R39.reuse ;  /* 0x0000002d21477c23 */ /* 0x100fe20008010827 */
[----:B------:R-:W1:Y:S01]  /*fb10*/  MUFU.TANH R61, R61 ;  /* 0x0000003d003d7308 */ /* 0x000e620000002400 */
[--C-:B------:R-:W-:Y:S01]  /*fb20*/  FFMA.FTZ R33, R73, UR45, -R39.reuse ;  /* 0x0000002d49217c23 */ /* 0x100fe20008010827 */
[----:B----4-:R-:W-:Y:S01]  /*fb30*/  FMNMX.FTZ R9, R25, R9, !PT ;  /* 0x0000000919097209 */ /* 0x010fe20007810000 */
[--C-:B------:R-:W-:Y:S01]  /*fb40*/  FFMA.FTZ R51, R69, UR45, -R39.reuse ;  /* 0x0000002d45337c23 */ /* 0x100fe20008010827 */
[--C-:B------:R-:W-:Y:S01]  /*fb50*/  FFMA.FTZ R75, R26, UR45, -R39.reuse ;  /* 0x0000002d1a4b7c23 */ /* 0x100fe20008010827 */
[--C-:B------:R-:W-:Y:S01]  /*fb60*/  FFMA.FTZ R28, R28, UR45, -R39.reuse ;  /* 0x0000002d1c1c7c23 */ /* 0x100fe20008010827 */
[----:B-----5:R-:W-:Y:S01]  /*fb70*/  FMNMX.FTZ R9, R68, R9, !PT ;  /* 0x0000000944097209 */ /* 0x020fe20007810000 */
[--C-:B------:R-:W-:Y:S01]  /*fb80*/  FFMA.FTZ R26, R34, UR45, -R39.reuse ;  /* 0x0000002d221a7c23 */ /* 0x100fe20008010827 */
[----:B------:R-:W2:Y:S01]  /*fb90*/  MUFU.TANH R60, R60 ;  /* 0x0000003c003c7308 */ /* 0x000ea20000002400 */
[--C-:B------:R-:W-:Y:S01]  /*fba0*/  FFMA.FTZ R30, R30, UR45, -R39.reuse ;  /* 0x0000002d1e1e7c23 */ /* 0x100fe20008010827 */
[----:B------:R-:W-:Y:S01]  /*fbb0*/  FMNMX.FTZ R9, R27, R9, !PT ;  /* 0x000000091b097209 */ /* 0x000fe20007810000 */
[--C-:B------:R-:W-:Y:S01]  /*fbc0*/  FFMA.FTZ R40, R40, UR45, -R39.reuse ;  /* 0x0000002d28287c23 */ /* 0x100fe20008010827 */
[--C-:B------:R-:W-:Y:S01]  /*fbd0*/  FFMA.FTZ R44, R44, UR45, -R39.reuse ;  /* 0x0000002d2c2c7c23 */ /* 0x100fe20008010827 */
[--C-:B------:R-:W-:Y:S01]  /*fbe0*/  FFMA.FTZ R45, R45, UR45, -R39.reuse ;  /* 0x0000002d2d2d7c23 */ /* 0x100fe20008010827 */
[----:B---3--:R-:W-:Y:S01]  /*fbf0*/  FMNMX.FTZ R9, R20, R9, !PT ;  /* 0x0000000914097209 */ /* 0x008fe20007810000 */
[--C-:B------:R-:W-:Y:S01]  /*fc00*/  FFMA.FTZ R62, R145, UR45, -R39.reuse ;  /* 0x0000002d913e7c23 */ /* 0x100fe20008010827 */
[----:B------:R-:W3:Y:S01]  /*fc10*/  MUFU.TANH R57, R57 ;  /* 0x0000003900397308 */ /* 0x000ee20000002400 */
[--C-:B------:R-:W-:Y:S01]  /*fc20*/  FFMA.FTZ R55, R65, UR45, -R39.reuse ;  /* 0x0000002d41377c23 */ /* 0x100fe20008010827 */
[----:B------:R-:W-:Y:S01]  /*fc30*/  FMNMX.FTZ R9, R29, R9, !PT ;  /* 0x000000091d097209 */ /* 0x000fe20007810000 */
[--C-:B------:R-:W-:Y:S01]  /*fc40*/  FFMA.FTZ R63, R147, UR45, -R39.reuse ;  /* 0x0000002d933f7c23 */ /* 0x100fe20008010827 */
[--C-:B------:R-:W-:Y:S01]  /*fc50*/  FFMA.FTZ R58, R146, UR45, -R39.reuse ;  /* 0x0000002d923a7c23 */ /* 0x100fe20008010827 */
[--C-:B------:R-:W-:Y:S01]  /*fc60*/  FFMA.FTZ R59, R148, UR45, -R39.reuse ;  /* 0x0000002d943b7c23 */ /* 0x100fe20008010827 */
[----:B------:R-:W-:Y:S01]  /*fc70*/  FMNMX.FTZ R9, R64, R9, !PT ;  /* 0x0000000940097209 */ /* 0x000fe20007810000 */
[--C-:B------:R-:W-:Y:S01]  /*fc80*/  FFMA.FTZ R54, R149, UR45, -R39.reuse ;  /* 0x0000002d95367c23 */ /* 0x100fe20008010827 */
[----:B------:R-:W4:Y:S01]  /*fc90*/  MUFU.TANH R56, R56 ;  /* 0x0000003800387308 */ /* 0x000f220000002400 */
[--C-:B------:R-:W-:Y:S01]  /*fca0*/  FFMA.FTZ R50, R150, UR45, -R39.reuse ;  /* 0x0000002d96327c23 */ /* 0x100fe20008010827 */
[----:B0-----:R-:W-:Y:S01]  /*fcb0*/  FMNMX.FTZ R9, R31, R9, !PT ;  /* 0x000000091f097209 */ /* 0x001fe20007810000 */
[--C-:B------:R-:W-:Y:S01]  /*fcc0*/  FFMA.FTZ R47, R151, UR45, -R39.reuse ;  /* 0x0000002d972f7c23 */ /* 0x100fe20008010827 */
[--C-:B------:R-:W-:Y:S01]  /*fcd0*/  FFMA.FTZ R42, R81, UR45, -R39.reuse ;  /* 0x0000002d512a7c23 */ /* 0x100fe20008010827 */
[--C-:B------:R-:W-:Y:S01]  /*fce0*/  FFMA.FTZ R84, R84, UR45, -R39.reuse ;  /* 0x0000002d54547c23 */ /* 0x100fe20008010827 */
[----:B-1----:R-:W-:Y:S01]  /*fcf0*/  FMNMX.FTZ R9, R61, R9, !PT ;  /* 0x000000093d097209 */ /* 0x002fe20007810000 */
[----:B------:R-:W-:Y:S01]  /*fd00*/  FFMA.FTZ R85, R85, UR45, -R39 ;  /* 0x0000002d55557c23 */ /* 0x000fe20008010827 */
[----:B------:R-:W0:Y:S02]  /*fd10*/  MUFU.TANH R53, R53 ;  /* 0x0000003500357308 */ /* 0x000e240000002400 */
[----:B--2---:R-:W-:-:S04]  /*fd20*/  FMNMX.FTZ R9, R60, R9, !PT ;  /* 0x000000093c097209 */ /* 0x004fc80007810000 */
[----:B---3--:R-:W-:Y:S02]  /*fd30*/  FMNMX.FTZ R9, R57, R9, !PT ;  /* 0x0000000939097209 */ /* 0x008fe40007810000 */
[----:B------:R-:W1:Y:S02]  /*fd40*/  MUFU.TANH R52, R52 ;  /* 0x0000003400347308 */ /* 0x000e640000002400 */
[----:B----4-:R-:W-:-:S06]  /*fd50*/  FMNMX.FTZ R9, R56, R9, !PT ;  /* 0x0000000938097209 */ /* 0x010fcc0007810000 */
        /* <DEDUP_REMOVED lines=20> */
[----:B------:R-:W-:Y:S01]  /*fea0*/  MUFU.EX2 R32, R24 ;  /* 0x0000001800207308 */ /* 0x000fe20000000800 */
[----:B-1----:R-:W-:-:S07]  /*feb0*/  FMNMX.FTZ R9, R10, R9, !PT ;  /* 0x000000090a097209 */ /* 0x002fce0007810000 */
[----:B------:R0:W-:Y:S01]  /*fec0*/  MUFU.EX2 R24, R13 ;  /* 0x0000000d00187308 */ /* 0x0001e20000000800 */
[----:B--2---:R-:W-:-:S05]  /*fed0*/  FMNMX.FTZ R9, R11, R9, !PT ;  /* 0x000000090b097209 */ /* 0x004fca0007810000 */
[----:B------:R-:W1:Y:S02]  /*fee0*/  SHFL.BFLY PT, R38, R9, 0x2, 0x1f ;  /* 0x0c401f0009267f89 */ /* 0x000e6400000e0000 */
[----:B------:R-:W-:Y:S08]  /*fef0*/  MUFU.EX2 R12, R12 ;  /* 0x0000000c000c7308 */ /* 0x000ff00000000800 */
[----:B------:R-:W-:Y:S08]  /*ff00*/  MUFU.EX2 R79, R79 ;  /* 0x0000004f004f7308 */ /* 0x000ff00000000800 */
[----:B------:R2:W-:Y:S01]  /*ff10*/  MUFU.EX2 R77, R15 ;  /* 0x0000000f004d7308 */ /* 0x0005e20000000800 */
[----:B-1----:R-:W-:-:S07]  /*ff20*/  FMNMX.FTZ R9, R9, R38, !PT ;  /* 0x0000002609097209 */ /* 0x002fce0007810000 */
[----:B------:R-:W-:Y:S01]  /*ff30*/  MUFU.EX2 R14, R14 ;  /* 0x0000000e000e7308 */ /* 0x000fe20000000800 */
[----:B------:R-:W1:Y:S07]  /*ff40*/  SHFL.BFLY PT, R38, R9, 0x1, 0x1f ;  /* 0x0c201f0009267f89 */ /* 0x000e6e00000e0000 */
[----:B------:R-:W-:Y:S08]  /*ff50*/  MUFU.EX2 R69, R36 ;  /* 0x0000002400457308 */ /* 0x000ff00000000800 */
[----:B------:R3:W-:Y:S08]  /*ff60*/  MUFU.EX2 R36, R33 ;  /* 0x0000002100247308 */ /* 0x0007f00000000800 */
[----:B------:R-:W-:Y:S01]  /*ff70*/  MUFU.EX2 R75, R75 ;  /* 0x0000004b004b7308 */ /* 0x000fe20000000800 */
[----:B-1----:R-:W-:-:S05]  /*ff80*/  FMNMX.FTZ R9, R9, R38, !PT ;  /* 0x0000002609097209 */ /* 0x002fca0007810000 */
[C---:B------:R-:W-:Y:S01]  /*ff90*/  FADD.FTZ R38, -R9.reuse, R8 ;  /* 0x0000000809267221 */ /* 0x040fe20000010100 */
[----:B------:R-:W-:Y:S01]  /*ffa0*/  FMUL.FTZ R80, R9, UR45 ;  /* 0x0000002d09507c20 */ /* 0x000fe20008410000 */
[----:B------:R-:W-:Y:S01]  /*ffb0*/  FMUL.FTZ R8, R7, UR45 ;  /* 0x0000002d07087c20 */ /* 0x000fe20008410000 */
[----:B------:R-:W-:Y:S01]  /*ffc0*/  MUFU.EX2 R34, R28 ;  /* 0x0000001c00227308 */ /* 0x000fe20000000800 */
[----:B------:R-:W-:Y:S01]  /*ffd0*/  FMUL.FTZ R7, R38, UR45 ;  /* 0x0000002d26077c20 */ /* 0x000fe20008410000 */
[--C-:B------:R-:W-:Y:S01]  /*ffe0*/  FFMA.FTZ R78, R78, UR45, -R80.reuse ;  /* 0x0000002d4e4e7c23 */ /* 0x100fe20008010850 */
[--C-:B0-----:R-:W-:Y:S01]  /*fff0*/  FFMA.FTZ R13, R86, UR45, -R80.reuse ;  /* 0x0000002d560d7c23 */ /* 0x101fe20008010850 */
[----:B------:R-:W-:Y:S01]  /*10000*/  FFMA.FTZ R38, R76, UR45, -R39 ;  /* 0x0000002d4c267c23 */ /* 0x000fe20008010827 */
[--C-:B------:R-:W-:Y:S01]  /*10010*/  FFMA.FTZ R76, R83, UR45, -R80.reuse ;  /* 0x0000002d534c7c23 */ /* 0x100fe20008010850 */
[--C-:B--2---:R-:W-:Y:S01]  /*10020*/  FFMA.FTZ R15, R74, UR45, -R80.reuse ;  /* 0x0000002d4a0f7c23 */ /* 0x104fe20008010850 */
[--C-:B------:R-:W-:Y:S01]  /*10030*/  FFMA.FTZ R74, R70, UR45, -R80.reuse ;  /* 0x0000002d464a7c23 */ /* 0x100fe20008010850 */
[----:B------:R-:W0:Y:S01]  /*10040*/  MUFU.EX2 R8, R8 ;  /* 0x0000000800087308 */ /* 0x000e220000000800 */
[--C-:B---3--:R-:W-:Y:S01]  /*10050*/  FFMA.FTZ R33, R66, UR45, -R80.reuse ;  /* 0x0000002d42217c23 */ /* 0x108fe20008010850 */
        /* <DEDUP_REMOVED lines=19> */
[----:B------:R-:W-:Y:S01]  /*10190*/  FADD.FTZ R3, R79, R3 ;  /* 0x000000034f037221 */ /* 0x000fe20000010000 */
[--C-:B------:R-:W-:Y:S01]  /*101a0*/  FFMA.FTZ R48, R48, UR45, -R80.reuse ;  /* 0x0000002d30307c23 */ /* 0x100fe20008010850 */
[--C-:B------:R-:W-:Y:S01]  /*101b0*/  FFMA.FTZ R49, R49, UR45, -R80.reuse ;  /* 0x0000002d31317c23 */ /* 0x100fe20008010850 */
        /* <DEDUP_REMOVED lines=9> */
[----:B-1----:R-:W-:Y:S01]  /*10250*/  FFMA.FTZ R4, R7, R4, R78 ;  /* 0x0000000407047223 */ /* 0x002fe2000001004e */
[----:B------:R-:W-:-:S04]  /*10260*/  FADD.FTZ R3, R32, R3 ;  /* 0x0000000320037221 */ /* 0x000fc80000010000 */
[----:B------:R-:W-:Y:S02]  /*10270*/  FADD.FTZ R3, R75, R3 ;  /* 0x000000034b037221 */ /* 0x000fe40000010000 */
        /* <DEDUP_REMOVED lines=14> */
[----:B0-----:R-:W-:-:S04]  /*10360*/  FADD.FTZ R3, R73, R3 ;  /* 0x0000000349037221 */ /* 0x001fc80000010000 */
[----:B------:R-:W-:-:S03]  /*10370*/  FADD.FTZ R3, R24, R3 ;  /* 0x0000000318037221 */ /* 0x000fc60000010000 */
        /* <DEDUP_REMOVED lines=9> */
[----:B-1----:R-:W-:-:S04]  /*10410*/  FADD.FTZ R3, R26, R3 ;  /* 0x000000031a037221 */ /* 0x002fc80000010000 */
[----:B------:R-:W-:-:S03]  /*10420*/  FADD.FTZ R3, R69, R3 ;  /* 0x0000000345037221 */ /* 0x000fc60000010000 */
[----:B------:R1:W3:Y:S01]  /*10430*/  MUFU.EX2 R28, R40 ;  /* 0x00000028001c7308 */ /* 0x0002e20000000800 */
[----:B0-----:R-:W-:-:S07]  /*10440*/  FADD.FTZ R4, R68, R4 ;  /* 0x0000000444047221 */ /* 0x001fce0000010000 */
[----:B------:R-:W0:Y:S01]  /*10450*/  MUFU.EX2 R66, R66 ;  /* 0x0000004200427308 */ /* 0x000e220000000800 */
[----:B--2---:R-:W-:Y:S01]  /*10460*/  FADD.FTZ R4, R27, R4 ;  /* 0x000000041b047221 */ /* 0x004fe20000010000 */
[----:B-1----:R-:W-:-:S06]  /*10470*/  FFMA.FTZ R40, R152, UR45, -R80 ;  /* 0x0000002d98287c23 */ /* 0x002fcc0008010850 */
[----:B------:R-:W1:Y:S01]  /*10480*/  MUFU.EX2 R67, R67 ;  /* 0x0000004300437308 */ /* 0x000e620000000800 */
[----:B---3--:R-:W-:-:S07]  /*10490*/  FADD.FTZ R3, R28, R3 ;  /* 0x000000031c037221 */ /* 0x008fce0000010000 */
[----:B------:R-:W2:Y:S01]  /*104a0*/  MUFU.EX2 R29, R29 ;  /* 0x0000001d001d7308 */ /* 0x000ea20000000800 */
[----:B0-----:R-:W-:-:S07]  /*104b0*/  FADD.FTZ R4, R66, R4 ;  /* 0x0000000442047221 */ /* 0x001fce0000010000 */
[----:B------:R0:W3:Y:S01]  /*104c0*/  MUFU.EX2 R30, R44 ;  /* 0x0000002c001e7308 */ /* 0x0000e20000000800 */
[----:B-1----:R-:W-:-:S07]  /*104d0*/  FADD.FTZ R3, R67, R3 ;  /* 0x0000000343037221 */ /* 0x002fce0000010000 */
[----:B------:R-:W1:Y:S01]  /*104e0*/  MUFU.EX2 R64, R64 ;  /* 0x0000004000407308 */ /* 0x000e620000000800 */
[----:B--2---:R-:W-:Y:S01]  /*104f0*/  FADD.FTZ R4, R29, R4 ;  /* 0x000000041d047221 */ /* 0x004fe20000010000 */
[----:B0-----:R-:W-:-:S06]  /*10500*/  FFMA.FTZ R44, R154, UR45, -R80 ;  /* 0x0000002d9a2c7c23 */ /* 0x001fcc0008010850 */
[----:B------:R-:W0:Y:S01]  /*10510*/  MUFU.EX2 R65, R45 ;  /* 0x0000002d00417308 */ /* 0x000e220000000800 */
[----:B---3--:R-:W-:-:S07]  /*10520*/  FADD.FTZ R3, R30, R3 ;  /* 0x000000031e037221 */ /* 0x008fce0000010000 */
        /* <DEDUP_REMOVED lines=45> */
[----:B------:R1:W3:Y:S01]  /*10800*/  MUFU.EX2 R45, R41 ;  /* 0x00000029002d7308 */ /* 0x0002e20000000800 */
[----:B0-----:R-:W-:-:S07]  /*10810*/  FADD.FTZ R3, R38, R3 ;  /* 0x0000000326037221 */ /* 0x001fce0000010000 */
[----:B------:R-:W0:Y:S01]  /*10820*/  MUFU.EX2 R44, R44 ;  /* 0x0000002c002c7308 */ /* 0x000e220000000800 */
[----:B-1----:R-:W-:Y:S01]  /*10830*/  FFMA.FTZ R41, R82, UR45, -R80 ;  /* 0x0000002d52297c23 */ /* 0x002fe20008010850 */
[----:B--2---:R-:W-:-:S06]  /*10840*/  FADD.FTZ R4, R39, R4 ;  /* 0x0000000427047221 */ /* 0x004fcc0000010000 */
        /* <DEDUP_REMOVED lines=20> */
.L_x_10546:
[----:B------:R-:W2:Y:S04]  /*10990*/  LDL R84, [R1+0x5c] ;  /* 0x00005c0001547983 */ /* 0x000ea80000100800 */
[----:B------:R-:W3:Y:S04]  /*109a0*/  LDL R85, [R1+0x8c] ;  /* 0x00008c0001557983 */ /* 0x000ee80000100800 */
[----:B------:R-:W4:Y:S01]  /*109b0*/  LDL R82, [R1+0x74] ;  /* 0x0000740001527983 */ /* 0x000f220000100800 */
[----:B------:R-:W-:-:S03]  /*109c0*/  IMAD R5, R5, 0x8, R2 ;  /* 0x0000000805057824 */ /* 0x000fc600078e0202 */
[----:B------:R-:W4:Y:S04]  /*109d0*/  LDL R81, [R1+0x70] ;  /* 0x0000700001517983 */ /* 0x000f280000100800 */
[----:B------:R-:W4:Y:S01]  /*109e0*/  LDL R83, [R1+0x90] ;  /* 0x0000900001537983 */ /* 0x000f220000100800 */
[----:B------:R-:W-:Y:S01]  /*109f0*/  VIADD R5, R5, 0x2d860 ;  /* 0x0002d86005057836 */ /* 0x000fe20000000000 */
[----:B------:R-:W-:-:S04]  /*10a00*/  MOV R80, UR38 ;  /* 0x0000002600507c02 */ /* 0x000fc80008000f00 */
[----:B------:R-:W-:-:S04]  /*10a10*/  PRMT R5, R80, 0x654, R5 ;  /* 0x0000065450057816 */ /* 0x000fc80000000005 */
[----:B------:R0:W-:Y:S02]  /*10a20*/  SYNCS.ARRIVE.TRANS64.RED.A1T0 RZ, [R5+URZ], RZ ;  /* 0x000000ff05ff79a7 */ /* 0x0001e4000810043f */
[----:B0-----:R-:W4:Y:S01]  /*10a30*/  LDL R5, [R1+0x78] ;  /* 0x0000780001057983 */ /* 0x001f220000100800 */
        /* <DEDUP_REMOVED lines=12> */
[----:B--2---:R-:W-:Y:S04]  /*10b00*/  STSM.16.M88.4 [R84+0x21800], R12 ;  /* 0x0218000c54007844 */ /* 0x004fe80000000200 */
[----:B---3--:R-:W-:Y:S04]  /*10b10*/  STSM.16.M88.4 [R85], R32 ;  /* 0x0000002055007844 */ /* 0x008fe80000000200 */
[----:B----4-:R0:W-:Y:S02]  /*10b20*/  STSM.16.M88.4 [R82], R24 ;  /* 0x0000001852007844 */ /* 0x0101e40000000200 */
[----:B0-----:R-:W-:-:S02]  /*10b30*/  F2FP.F16.F32.PACK_AB R27, R11, R10 ;  /* 0x0000000a0b1b723e */ /* 0x001fc400000000ff */
[----:B------:R0:W5:Y:S01]  /*10b40*/  LDL R10, [R1] ;  /* 0x00000000010a7983 */ /* 0x0001620000100800 */
        /* <DEDUP_REMOVED lines=16> */
[----:B------:R0:W-:Y:S01]  /*10c50*/  STSM.16.M88.4 [R81], R28 ;  /* 0x0000001c51007844 */ /* 0x0001e20000000200 */
[----:B------:R-:W-:Y:S02]  /*10c60*/  F2FP.F16.F32.PACK_AB R24, R42, R43 ;  /* 0x0000002b2a18723e */ /* 0x000fe400000000ff */
[----:B------:R-:W-:-:S02]  /*10c70*/  F2FP.F16.F32.PACK_AB R25, R41, R40 ;  /* 0x000000282919723e */ /* 0x000fc400000000ff */
[----:B------:R-:W-:Y:S01]  /*10c80*/  F2FP.F16.F32.PACK_AB R26, R21, R20 ;  /* 0x00000014151a723e */ /* 0x000fe200000000ff */
[----:B------:R0:W-:Y:S04]  /*10c90*/  STSM.16.M88.4 [R84+0x27800], R12 ;  /* 0x0278000c54007844 */ /* 0x0001e80000000200 */
[----:B------:R0:W-:Y:S04]  /*10ca0*/  STSM.16.M88.4 [R83], R32 ;  /* 0x0000002053007844 */ /* 0x0001e80000000200 */
[----:B------:R0:W-:Y:S04]  /*10cb0*/  STSM.16.M88.4 [R82+0x6000], R36 ;  /* 0x0060002452007844 */ /* 0x0001e80000000200 */
[----:B------:R0:W-:Y:S01]  /*10cc0*/  STSM.16.M88.4 [R81+0x6000], R24 ;  /* 0x0060001851007844 */ /* 0x0001e20000000200 */
[----:B------:R-:W-:Y:S01]  /*10cd0*/  @!PT LDS RZ, [RZ] ;  /* 0x00000000fffff984 */ /* 0x000fe20000000800 */
[----:B------:R-:W-:Y:S01]  /*10ce0*/  @!PT LDS RZ, [RZ] ;  /* 0x00000000fffff984 */ /* 0x000fe20000000800 */
[----:B------:R-:W-:Y:S01]  /*10cf0*/  @!PT LDS RZ, [RZ] ;  /* 0x00000000fffff984 */ /* 0x000fe20000000800 */
[----:B------:R-:W-:Y:S01]  /*10d00*/  @!PT LDS RZ, [RZ] ;  /* 0x00000000fffff984 */ /* 0x000fe20000000800 */
[----:B------:R1:W-:Y:S06]  /*10d10*/  MEMBAR.ALL.CTA ;  /* 0x0000000000007992 */ /* 0x0003ec0000008000 */
[----:B-1----:R-:W1:Y:S01]  /*10d20*/  FENCE.VIEW.ASYNC.S ;  /* 0x00000000000073c6 */ /* 0x002e620000000000 */
[----:B------:R-:W-:Y:S01]  /*10d30*/  ISETP.GT.AND P1, PT, R0, R5, PT ;  /* 0x000000050000720c */ /* 0x000fe20003f24270 */
        /* <DEDUP_REMOVED lines=52> */
[----:B-1----:R-:W-:Y:S01]  /*11080*/  NOP ;  /* 0x0000000000007918 */ /* 0x002fe20000000000 */
[----:B0-----:R-:W-:Y:S05]  /*11090*/  @P1 BRA `(.L_x_10547) ;  /* 0xffffffd000ac1947 */ /* 0x001fea000383ffff */
.L_x_10535:
[----:B------:R-:W-:Y:S05]  /*110a0*/  WARPSYNC.ALL ;  /* 0x0000000000007948 */ /* 0x000fea0003800000 */
[----:B------:R-:W-:Y:S06]  /*110b0*/  BAR.ARV 0x8, 0x200 ;  /* 0x0208000000007b1d */ /* 0x000fec0000002000 */
[----:B------:R-:W-:Y:S05]  /*110c0*/  @!P0 BRA `(.L_x_10548) ;  /* 0x0000000000048947 */ /* 0x000fea0003800000 */
[----:B------:R-:W-:Y:S01]  /*110d0*/  BPT.TRAP 0x1 ;  /* 0x000000040000795c */ /* 0x000fe20000300000 */
.L_x_10548:
[----:B------:R-:W2:Y:S01]  /*110e0*/  LDL R0, [R1] ;  /* 0x0000000001007983 */ /* 0x000ea20000100800 */
[----:B------:R-:W-:Y:S02]  /*110f0*/  LEA R5, R142, R2, 0x3 ;  /* 0x000000028e057211 */ /* 0x000fe400078e18ff */
[----:B--2---:R-:W-:-:S04]  /*11100*/  SHF.L.U32 R0, R0, 0x1f, RZ ;  /* 0x0000001f00007819 */ /* 0x004fc800000006ff */
[----:B------:R0:W1:Y:S01]  /*11110*/  SYNCS.PHASECHK.TRANS64.TRYWAIT P1, [R5+URZ+0x2d850], R0 ;  /* 0x02d85000050075a7 */ /* 0x000062000802017f */
[----:B------:R-:W-:Y:S05]  /*11120*/  @!P0 BRA `(.L_x_10549) ;  /* 0x0000000000048947 */ /* 0x000fea0003800000 */
[----:B------:R-:W-:Y:S01]  /*11130*/  BPT.TRAP 0x1 ;  /* 0x000000040000795c */ /* 0x000fe20000300000 */
.L_x_10549:
[----:B------:R-:W2:Y:S01]  /*11140*/  LDL.LU R7, [R1+0x84] ;  /* 0x0000840001077983 */ /* 0x000ea20000300800 */
[----:B------:R-:W-:Y:S02]  /*11150*/  VIADD R2, R2, 0x400 ;  /* 0x0000040002027836 */ /* 0x000fe40000000000 */
[----:B------:R-:W-:-:S03]  /*11160*/  IMAD.MOV.U32 R11, RZ, RZ, 0x40000040 ;  /* 0x40000040ff0b7424 */ /* 0x000fc600078e00ff */
[----:B------:R-:W-:-:S04]  /*11170*/  SHF.R.U32.HI R2, RZ, 0x4, R2 ;  /* 0x00000004ff027819 */ /* 0x000fc80000011602 */
[----:B------:R-:W-:-:S04]  /*11180*/  LOP3.LUT R2, R2, 0x3fff, RZ, 0xc0, !PT ;  /* 0x00003fff02027812 */ /* 0x000fc800078ec0ff */
[----:B------:R-:W-:Y:S02]  /*11190*/  LOP3.LUT R13, R2, 0x2000000, RZ, 0xfc, !PT ;  /* 0x02000000020d7812 */ /* 0x000fe400078efcff */
[----:B--2--5:R-:W-:Y:S01]  /*111a0*/  LOP3.LUT R10, R7, 0x10000, RZ, 0xfc, !PT ;  /* 0x00010000070a7812 */ /* 0x024fe200078efcff */
[----:B-1----:R-:W-:Y:S06]  /*111b0*/  @P1 BRA `(.L_x_10550) ;  /* 0x0000000000081947 */ /* 0x002fec0003800000 */
[----:B------:R-:W1:Y:S02]  /*111c0*/  SYNCS.PHASECHK.TRANS64.TRYWAIT P1, [R5+URZ+0x2d850], R0 ;  /* 0x02d85000050075a7 */ /* 0x000e64000802017f */
[----:B-1----:R-:W-:Y:S05]  /*111d0*/  @!P1 BRA `(.L_x_10551) ;  /* 0x000000b000d89947 */ /* 0x002fea0003800000 */
.L_x_10550:
[----:B------:R-:W-:Y:S01]  /*111e0*/  IMAD R12, R142, 0x600, R13 ;  /* 0x000006008e0c7824 */ /* 0x000fe200078e020d */
[----:B------:R-:W-:Y:S05]  /*111f0*/  WARPSYNC.ALL ;  /* 0x0000000000007948 */ /* 0x000fea0003800000 */
[----:B------:R-:W-:Y:S01]  /*11200*/  IMAD.MOV.U32 R13, RZ, RZ, -0x7fffffe0 ;  /* 0x80000020ff0d7424 */ /* 0x000fe200078e00ff */
[C---:B------:R-:W-:Y:S01]  /*11210*/  R2UR UR4, R10.reuse ;  /* 0x000000000a0472ca */ /* 0x040fe200000e0000 */
[----:B------:R-:W-:Y:S01]  /*11220*/  WARPGROUP.ARRIVE ;  /* 0x00000000000079c5 */ /* 0x000fe20000000000 */
[----:B------:R-:W-:Y:S01]  /*11230*/  R2UR UR5, R11 ;  /* 0x000000000b0572ca */ /* 0x000fe200000e0000 */
[----:B------:R-:W-:Y:S01]  /*11240*/  VIADD R14, R10, 0x2 ;  /* 0x000000020a0e7836 */ /* 0x000fe20000000000 */
[C---:B------:R-:W-:Y:S01]  /*11250*/  R2UR UR6, R12.reuse ;  /* 0x000000000c0672ca */ /* 0x040fe200000e0000 */
[----:B------:R-:W-:Y:S01]  /*11260*/  IMAD.MOV.U32 R15, RZ, RZ, 0x40000040 ;  /* 0x40000040ff0f7424 */ /* 0x000fe200078e00ff */
[----:B------:R-:W-:Y:S01]  /*11270*/  R2UR UR7, R13 ;  /* 0x000000000d0772ca */ /* 0x000fe200000e0000 */
[----:B------:R-:W-:Y:S01]  /*11280*/  IMAD.MOV.U32 R21, RZ, RZ, -0x7fffffe0 ;  /* 0x80000020ff157424 */ /* 0x000fe200078e00ff */
[----:B------:R-:W-:Y:S01]  /*11290*/  IADD3 R20, R12, 0x40, RZ ;  /* 0x000000400c147810 */ /* 0x000fe20007ffe0ff */
[----:B------:R-:W-:Y:S01]  /*112a0*/  IMAD.MOV.U32 R13, RZ, RZ, -0x7fffffe0 ;  /* 0x80000020ff0d7424 */ /* 0x000fe200078e00ff */
[----:B------:R-:W-:Y:S01]  /*112b0*/  MOV R11, 0x40000040 ;  /* 0x40000040000b7802 */ /* 0x000fe20000000f00 */
[----:B01----:R-:W0:Y:S01]  /*112c0*/  SHFL.BFLY PT, R0, R3, 0x2, 0x1f ;  /* 0x0c401f0003007f89 */ /* 0x003e2200000e0000 */
[----:B------:R-:W-:-:S02]  /*112d0*/  IMAD.MOV.U32 R49, RZ, RZ, RZ ;  /* 0x000000ffff317224 */ /* 0x000fc400078e00ff */
[----:B------:R-:W-:Y:S01]  /*112e0*/  IMAD.MOV.U32 R2, RZ, RZ, RZ ;  /* 0x000000ffff027224 */ /* 0x000fe200078e00ff */
[----:B------:R-:W1:Y:S04]  /*112f0*/  SHFL.BFLY PT, R7, R4, 0x2, 0x1f ;  /* 0x0c401f0004077f89 */ /* 0x000e6800000e0000 */
[----:B------:R-:W-:Y:S01]  /*11300*/  HGMMA.64x96x16.F32 R88, gdesc[UR4].tnspB, R88, gsb0 ;  /* 0x41600000045879f0 */ /* 0x000fe20008000858 */
[----:B------:R-:W-:Y:S01]  /*11310*/  R2UR UR4, R14 ;  /* 0x000000000e0472ca */ /* 0x000fe200000e0000 */
[----:B------:R-:W-:Y:S01]  /*11320*/  VIADD R14, R10, 0x4 ;  /* 0x000000040a0e7836 */ /* 0x000fe20000000000 */
[----:B------:R-:W-:Y:S02]  /*11330*/  R2UR UR5, R15 ;  /* 0x000000000f0572ca */ /* 0x000fe400000e0000 */
[----:B------:R-:W-:Y:S01]  /*11340*/  R2UR UR6, R20 ;  /* 0x00000000140672ca */ /* 0x000fe200000e0000 */
[----:B------:R-:W-:Y:S01]  /*11350*/  VIADD R20, R12, 0x80 ;  /* 0x000000800c147836 */ /* 0x000fe20000000000 */
[----:B------:R-:W-:Y:S01]  /*11360*/  R2UR UR7, R21 ;  /* 0x00000000150772ca */ /* 0x000fe200000e0000 */
[----:B------:R-:W-:Y:S01]  /*11370*/  IMAD.MOV.U32 R21, RZ, RZ, -0x7fffffe0 ;  /* 0x80000020ff157424 */ /* 0x000fe200078e00ff */
[----:B------:R-:W-:Y:S01]  /*11380*/  MOV R15, 0x40000040 ;  /* 0x40000040000f7802 */ /* 0x000fe20000000f00 */
[----:B0-----:R-:W-:Y:S01]  /*11390*/  FADD.FTZ R0, R0, R3 ;  /* 0x0000000300007221 */ /* 0x001fe20000010000 */
[----:B------:R-:W-:-:S02]  /*113a0*/  IMAD.MOV.U32 R3, RZ, RZ, -0x800000 ;  /* 0xff800000ff037424 */ /* 0x000fc400078e00ff */
[----:B-1----:R-:W-:Y:S02]  /*113b0*/  FADD.FTZ R8, R7, R4 ;  /* 0x0000000407087221 */ /* 0x002fe40000010000 */
[----:B------:R-:W0:Y:S01]  /*113c0*/  SHFL.BFLY PT, R7, R0, 0x1, 0x1f ;  /* 0x0c201f0000077f89 */ /* 0x000e2200000e0000 */
[----:B------:R-:W-:Y:S02]  /*113d0*/  WARPGROUP.DEPBAR.LE gsb0, 0x0 ;  /* 0x00008000000079c5 */ /* 0x000fe40000010000 */
[----:B------:R-:W-:-:S06]  /*113e0*/  WARPGROUP.ARRIVE ;  /* 0x00000000000079c5 */ /* 0x000fcc0000000000 */
[----:B------:R-:W-:Y:S01]  /*113f0*/  HGMMA.64x96x16.F32 R88, gdesc[UR4].tnspB, R88, gsb0 ;  /* 0x41600000045879f0 */ /* 0x000fe20008000858 */
[----:B------:R-:W-:Y:S01]  /*11400*/  R2UR UR4, R14 ;  /* 0x000000000e0472ca */ /* 0x000fe200000e0000 */
[----:B------:R-:W-:Y:S01]  /*11410*/  VIADD R14, R10, 0x6 ;  /* 0x000000060a0e7836 */ /* 0x000fe20000000000 */
[----:B------:R-:W-:Y:S01]  /*11420*/  R2UR UR5, R15 ;  /* 0x000000000f0572ca */ /* 0x000fe200000e0000 */
[----:B------:R-:W-:Y:S01]  /*11430*/  IMAD.MOV.U32 R15, RZ, RZ, 0x40000040 ;  /* 0x40000040ff0f7424 */ /* 0x000fe200078e00ff */
[----:B------:R-:W-:Y:S01]  /*11440*/  R2UR UR6, R20 ;  /* 0x00000000140672ca */ /* 0x000fe200000e0000 */
[----:B------:R-:W-:Y:S01]  /*11450*/  VIADD R20, R12, 0xc0 ;  /* 0x000000c00c147836 */ /* 0x000fe20000000000 */
[----:B------:R-:W-:Y:S02]  /*11460*/  R2UR UR7, R21 ;  /* 0x00000000150772ca */ /* 0x000fe400000e0000 */
[----:B------:R-:W-:Y:S01]  /*11470*/  MOV R21, 0x80000020 ;  /* 0x8000002000157802 */ /* 0x000fe20000000f00 */
[----:B------:R-:W-:-:S02]  /*11480*/  WARPGROUP.DEPBAR.LE gsb0, 0x0 ;  /* 0x00008000000079c5 */ /* 0x000fc40000010000 */
[----:B------:R-:W-:-:S08]  /*11490*/  WARPGROUP.ARRIVE ;  /* 0x00000000000079c5 */ /* 0x000fd00000000000 */
[----:B------:R-:W-:Y:S01]  /*114a0*/  HGMMA.64x96x16.F32 R88, gdesc[UR4].tnspB, R88, gsb0 ;  /* 0x41600000045879f0 */ /* 0x000fe20008000858 */
[----:B------:R-:W-:Y:S01]  /*114b0*/  R2UR UR4, R14 ;  /* 0x000000000e0472ca */ /* 0x000fe200000e0000 */
[----:B------:R-:W-:Y:S01]  /*114c0*/  VIADD R14, R10, 0x600 ;  /* 0x000006000a0e7836 */ /* 0x000fe20000000000 */
[----:B------:R-:W-:Y:S01]  /*114d0*/  R2UR UR5, R15 ;  /* 0x000000000f0572ca */ /* 0x000fe200000e0000 */
[----:B------:R-:W-:Y:S01]  /*114e0*/  IMAD.MOV.U32 R15, RZ, RZ, 0x40000040 ;  /* 0x40000040ff0f7424 */ /* 0x000fe200078e00ff */
[----:B------:R-:W-:Y:S01]  /*114f0*/  R2UR UR6, R20 ;  /* 0x00000000140672ca */ /* 0x000fe200000e0000 */
[----:B------:R-:W-:Y:S01]  /*11500*/  VIADD R20, R12, 0x100 ;  /* 0x000001000c147836 */ /* 0x000fe20000000000 */
[----:B------:R-:W-:Y:S01]  /*11510*/  R2UR UR7, R21 ;  /* 0x00000000150772ca */ /* 0x000fe200000e0000 */
[----:B------:R-:W-:Y:S01]  /*11520*/  IMAD.MOV.U32 R21, RZ, RZ, -0x7fffffe0 ;  /* 0x80000020ff157424 */ /* 0x000fe200078e00ff */
[----:B------:R-:W-:Y:S02]  /*11530*/  WARPGROUP.DEPBAR.LE gsb0, 0x0 ;  /* 0x00008000000079c5 */ /* 0x000fe40000010000 */
[----:B------:R-:W-:-:S09]  /*11540*/  WARPGROUP.ARRIVE ;  /* 0x00000000000079c5 */ /* 0x000fd20000000000 */
[----:B------:R-:W-:Y:S01]  /*11550*/  HGMMA.64x96x16.F32 R88, gdesc[UR4].tnspB, R88, gsb0 ;  /* 0x41600000045879f0 */ /* 0x000fe20008000858 */
[----:B------:R-:W-:Y:S02]  /*11560*/  R2UR UR4, R14 ;  /* 0x000000000e0472ca */ /* 0x000fe400000e0000 */
[----:B------:R-:W-:Y:S01]  /*11570*/  R2UR UR5, R15 ;  /* 0x000000000f0572ca */ /* 0x000fe200000e0000 */
[----:B------:R-:W-:Y:S01]  /*11580*/  IMAD.MOV.U32 R15, RZ, RZ, 0x40000040 ;  /* 0x40000040ff0f7424 */ /* 0x000fe200078e00ff */
[----:B------:R-:W-:Y:S01]  /*11590*/  R2UR UR6, R20 ;  /* 0x00000000140672ca */ /* 0x000fe200000e0000 */
[----:B------:R-:W-:Y:S01]  /*115a0*/  VIADD R20, R12, 0x140 ;  /* 0x000001400c147836 */ /* 0x000fe20000000000 */
[----:B------:R-:W-:Y:S01]  /*115b0*/  R2UR UR7, R21 ;  /* 0x00000000150772ca */ /* 0x000fe200000e0000 */
[----:B------:R-:W-:Y:S01]  /*115c0*/  IMAD.MOV.U32 R21, RZ, RZ, -0x7fffffe0 ;  /* 0x80000020ff157424 */ /* 0x000fe200078e00ff */
[----:B------:R-:W-:Y:S01]  /*115d0*/  IADD3 R14, R10, 0x602, RZ ;  /* 0x000006020a0e7810 */ /* 0x000fe20007ffe0ff */
        /* <DEDUP_REMOVED lines=11> */
[C---:B------:R-:W-:Y:S01]  /*11690*/  IADD3 R20, R12.reuse, 0x180, RZ ;  /* 0x000001800c147810 */ /* 0x040fe20007ffe0ff */
[----:B------:R-:W-:Y:S01]  /*116a0*/  VIADD R12, R12, 0x1c0 ;  /* 0x000001c00c0c7836 */ /* 0x000fe20000000000 */
[----:B------:R-:W-:-:S02]  /*116b0*/  WARPGROUP.DEPBAR.LE gsb0, 0x0 ;  /* 0x00008000000079c5 */ /* 0x000fc40000010000 */
[----:B------:R-:W-:-:S07]  /*116c0*/  WARPGROUP.ARRIVE ;  /* 0x00000000000079c5 */ /* 0x000fce0000000000 */
[----:B------:R-:W-:Y:S01]  /*116d0*/  HGMMA.64x96x16.F32 R88, gdesc[UR4].tnspB, R88, gsb0 ;  /* 0x41600000045879f0 */ /* 0x000fe20008000858 */
[----:B------:R-:W-:Y:S02]  /*116e0*/  R2UR UR4, R14 ;  /* 0x000000000e0472ca */ /* 0x000fe400000e0000 */
[----:B------:R-:W-:Y:S02]  /*116f0*/  R2UR UR5, R15 ;  /* 0x000000000f0572ca */ /* 0x000fe400000e0000 */
[----:B------:R-:W-:Y:S02]  /*11700*/  R2UR UR6, R20 ;  /* 0x00000000140672ca */ /* 0x000fe400000e0000 */
[----:B------:R-:W-:Y:S01]  /*11710*/  R2UR UR7, R21 ;  /* 0x00000000150772ca */ /* 0x000fe200000e0000 */
[----:B------:R-:W-:Y:S02]  /*11720*/  WARPGROUP.DEPBAR.LE gsb0, 0x0 ;  /* 0x00008000000079c5 */ /* 0x000fe40000010000 */
[----:B------:R-:W-:-:S10]  /*11730*/  WARPGROUP.ARRIVE ;  /* 0x00000000000079c5 */ /* 0x000fd40000000000 */
[----:B------:R-:W-:Y:S01]  /*11740*/  HGMMA.64x96x16.F32 R88, gdesc[UR4].tnspB, R88, gsb0 ;  /* 0x41600000045879f0 */ /* 0x000fe20008000858 */
[----:B------:R-:W-:Y:S02]  /*11750*/  R2UR UR4, R10 ;  /* 0x000000000a0472ca */ /* 0x000fe400000e0000 */
[----:B------:R-:W-:Y:S02]  /*11760*/  R2UR UR5, R11 ;  /* 0x000000000b0572ca */ /* 0x000fe400000e0000 */
[----:B------:R-:W-:Y:S01]  /*11770*/  R2UR UR6, R12 ;  /* 0x000000000c0672ca */ /* 0x000fe200000e0000 */
[----:B------:R-:W1:Y:S01]  /*11780*/  SHFL.BFLY PT, R11, R8, 0x1, 0x1f ;  /* 0x0c201f00080b7f89 */ /* 0x000e6200000e0000 */
[----:B------:R-:W-:Y:S01]  /*11790*/  R2UR UR7, R13 ;  /* 0x000000000d0772ca */ /* 0x000fe200000e0000 */
[----:B0-----:R-:W-:Y:S01]  /*117a0*/  FADD.FTZ R12, R0, R7 ;  /* 0x00000007000c7221 */ /* 0x001fe20000010000 */
[----:B------:R-:W-:Y:S01]  /*117b0*/  MOV R13, UR45 ;  /* 0x0000002d000d7c02 */ /* 0x000fe20008000f00 */
[----:B------:R-:W-:-:S02]  /*117c0*/  IMAD.U32 R7, RZ, RZ, UR45 ;  /* 0x0000002dff077e24 */ /* 0x000fc4000f8e00ff */
[----:B------:R-:W-:Y:S01]  /*117d0*/  IMAD.MOV.U32 R0, RZ, RZ, -0x800000 ;  /* 0xff800000ff007424 */ /* 0x000fe200078e00ff */
[----:B------:R-:W-:-:S13]  /*117e0*/  FSETP.NE.FTZ.AND P1, PT, R12, RZ, PT ;  /* 0x000000ff0c00720b */ /* 0x000fda0003f35000 */
[----:B------:R-:W0:Y:S01]  /*117f0*/  @P1 MUFU.LG2 R10, R12 ;  /* 0x0000000c000a1308 */ /* 0x000e220000000c00 */
[----:B------:R-:W-:Y:S01]  /*11800*/  @P1 FMUL.FTZ R7, R7, 0.69314718246459960938 ;  /* 0x3f31721807071820 */ /* 0x000fe20000410000 */
[----:B-1----:R-:W-:-:S06]  /*11810*/  FADD.FTZ R11, R8, R11 ;  /* 0x0000000b080b7221 */ /* 0x002fcc0000010000 */
[----:B------:R-:W-:Y:S01]  /*11820*/  @P1 MUFU.RCP R49, R12 ;  /* 0x0000000c00311308 */ /* 0x000fe20000001000 */
[----:B------:R-:W-:Y:S01]  /*11830*/  FSETP.NE.FTZ.AND P2, PT, R11, RZ, PT ;  /* 0x000000ff0b00720b */ /* 0x000fe20003f55000 */
[----:B0-----:R-:W-:-:S04]  /*11840*/  @P1 FMUL.FTZ R10, R10, 0.69314718246459960938 ;  /* 0x3f3172180a0a1820 */ /* 0x001fc80000410000 */
        /* <DEDUP_REMOVED lines=8> */
[----:B------:R-:W-:Y:S03]  /*118d0*/  HGMMA.64x96x16.F32 R88, gdesc[UR4].tnspB, R88, gsb0 ;  /* 0x41600000045879f0 */ /* 0x000fe60008000858 */
[----:B------:R-:W-:Y:S02]  /*118e0*/  WARPGROUP.DEPBAR.LE gsb0, 0x0 ;  /* 0x00008000000079c5 */ /* 0x000fe40000010000 */
[----:B-12---:R-:W-:Y:S05]  /*118f0*/  @!P0 BRA `(.L_x_10552) ;  /* 0x0000000000048947 */ /* 0x006fea0003800000 */
[----:B------:R-:W-:Y:S01]  /*11900*/  BPT.TRAP 0x1 ;  /* 0x000000040000795c */ /* 0x000fe20000300000 */
.L_x_10552:
[----:B------:R-:W2:Y:S01]  /*11910*/  LDL.LU R6, [R1] ;  /* 0x0000000001067983 */ /* 0x000ea20000300800 */
[----:B------:R-:W-:Y:S01]  /*11920*/  IADD3 R142, R142, 0x1, RZ ;  /* 0x000000018e8e7810 */ /* 0x000fe20007ffe0ff */
[----:B------:R-:W-:Y:S02]  /*11930*/  VIADD R5, R5, 0x2d860 ;  /* 0x0002d86005057836 */ /* 0x000fe40000000000 */
[-C--:B------:R-:W-:Y:S01]  /*11940*/  FMUL.FTZ R20, R88, R49.reuse ;  /* 0x0000003158147220 */ /* 0x080fe20000410000 */
[----:B------:R-:W-:Y:S01]  /*11950*/  IMAD.U32 R4, RZ, RZ, UR38 ;  /* 0x00000026ff047e24 */ /* 0x000fe2000f8e00ff */
[----:B------:R-:W-:Y:S01]  /*11960*/  ISETP.NE.AND P1, PT, R142, 0x2, PT ;  /* 0x000000028e00780c */ /* 0x000fe20003f25270 */
[-C--:B------:R-:W-:Y:S01]  /*11970*/  FMUL.FTZ R21, R89, R49.reuse ;  /* 0x0000003159157220 */ /* 0x080fe20000410000 */
[-C--:B------:R-:W-:Y:S01]  /*11980*/  FMUL.FTZ R28, R92, R49.reuse ;  /* 0x000000315c1c7220 */ /* 0x080fe20000410000 */
        /* <DEDUP_REMOVED lines=49> */
[----:B------:R-:W-:Y:S01]  /*11ca0*/  SEL R142, R142, RZ, P1 ;  /* 0x000000ff8e8e7207 */ /* 0x000fe20000800000 */
[----:B------:R-:W-:Y:S01]  /*11cb0*/  UIADD3 UR37, UR37, 0x1, URZ ;  /* 0x0000000125257890 */ /* 0x000fe2000fffe03f */
[----:B--2---:R-:W-:-:S05]  /*11cc0*/  LOP3.LUT R6, R6, R4, RZ, 0x3c, !PT ;  /* 0x0000000406067212 */ /* 0x004fca00078e3cff */
[----:B------:R0:W-:Y:S06]  /*11cd0*/  STL [R1], R6 ;  /* 0x0000000601007387 */ /* 0x0001ec0000100800 */
.L_x_10493:
[----:B------:R-:W-:Y:S05]  /*11ce0*/  WARPSYNC.ALL ;  /* 0x0000000000007948 */ /* 0x000fea0003800000 */
[----:B------:R-:W1:Y:S08]  /*11cf0*/  S2UR UR38, SR_CgaCtaId ;  /* 0x00000000002679c3 */ /* 0x000e700000008800 */
[----:B------:R-:W-:Y:S06]  /*11d00*/  BAR.SYNC.DEFER_BLOCKING 0x5, 0x200 ;  /* 0x0148000000007b1d */ /* 0x000fec0000010000 */
[----:B------:R-:W-:Y:S01]  /*11d10*/  UMOV UR4, 0x400 ;  /* 0x0000040000047882 */ /* 0x000fe20000000000 */
[----:B------:R-:W-:Y:S01]  /*11d20*/  BSSY B0, `(.L_x_10553) ;  /* 0x00002b9000007945 */ /* 0x000fe20003800000 */
[----:B-1----:R-:W-:-:S06]  /*11d30*/  ULEA UR4, UR38, UR4, 0x18 ;  /* 0x0000000426047291 */ /* 0x002fcc000f8ec03f */
[----:B------:R-:W-:-:S05]  /*11d40*/  IMAD.U32 R2, RZ, RZ, UR4 ;  /* 0x00000004ff027e24 */ /* 0x000fca000f8e00ff */
[----:B------:R1:W2:Y:S01]  /*11d50*/  LDS.128 R96, [R2+0x2d8d0] ;  /* 0x02d8d00002607984 */ /* 0x0002a20000000c00 */
[----:B------:R-:W-:Y:S06]  /*11d60*/  BAR.ARV 0x4, 0x200 ;  /* 0x0108000000007b1d */ /* 0x000fec0000002000 */
[----:B------:R-:W-:Y:S05]  /*11d70*/  @P0 BRA `(.L_x_10554) ;  /* 0x0000001c00f00947 */ /* 0x000fea0003800000 */
[----:B------:R-:W3:Y:S01]  /*11d80*/  LDL R4, [R1+0x114] ;  /* 0x0001140001047983 */ /* 0x000ee20000100800 */
[----:B------:R-:W-:-:S03]  /*11d90*/  ULDC UR4, c[0x0][0xad4] ;  /* 0x0002b50000047ab9 */ /* 0x000fc60000000800 */
[----:B------:R-:W4:Y:S04]  /*11da0*/  LDL.LU R74, [R1+0x94] ;  /* 0x00009400014a7983 */ /* 0x000f280000300800 */
[----:B------:R-:W2:Y:S04]  /*11db0*/  LDL.LU R81, [R1+0x9c] ;  /* 0x00009c0001517983 */ /* 0x000ea80000300800 */
[----:B------:R-:W2:Y:S01]  /*11dc0*/  LDL.LU R80, [R1+0xa0] ;  /* 0x0000a00001507983 */ /* 0x000ea20000300800 */
[----:B0-----:R-:W0:Y:S01]  /*11dd0*/  S2R R5, SR_SWINHI ;  /* 0x0000000000057919 */ /* 0x001e220000002f00 */
[----:B------:R-:W-:-:S02]  /*11de0*/  MOV R72, R2 ;  /* 0x0000000200487202 */ /* 0x000fc40000000f00 */
[----:B0-----:R-:W-:-:S03]  /*11df0*/  MOV R73, R5 ;  /* 0x0000000500497202 */ /* 0x001fc60000000f00 */
[----:B---3--:R-:W-:-:S03]  /*11e00*/  IMAD.WIDE R4, R4, 0x2, R72 ;  /* 0x0000000204047825 */ /* 0x008fc600078e0248 */
[----:B------:R-:W-:-:S04]  /*11e10*/  IADD3 R27, P4, R4, 0x20, RZ ;  /* 0x00000020041b7810 */ /* 0x000fc80007f9e0ff */
[----:B------:R-:W-:Y:S02]  /*11e20*/  LOP3.LUT R6, R27, 0x180, RZ, 0xc0, !PT ;  /* 0x000001801b067812 */ /* 0x000fe400078ec0ff */
[----:B------:R-:W-:Y:S02]  /*11e30*/  IADD3 R75, P3, R4, 0x3000, RZ ;  /* 0x00003000044b7810 */ /* 0x000fe40007f7e0ff */
[----:B------:R-:W-:Y:S02]  /*11e40*/  SHF.R.U64 R6, R6, 0x3, RZ ;  /* 0x0000000306067819 */ /* 0x000fe400000012ff */
[----:B------:R-:W-:Y:S02]  /*11e50*/  IADD3 R79, P0, R4, 0x6020, RZ ;  /* 0x00006020044f7810 */ /* 0x000fe40007f1e0ff */
[----:B------:R-:W-:Y:S02]  /*11e60*/  LOP3.LUT R12, R6, R27, RZ, 0x3c, !PT ;  /* 0x0000001b060c7212 */ /* 0x000fe400078e3cff */
[----:B------:R-:W-:Y:S01]  /*11e70*/  LOP3.LUT R6, R75, 0x180, RZ, 0xc0, !PT ;  /* 0x000001804b067812 */ /* 0x000fe200078ec0ff */
[----:B------:R-:W-:Y:S01]  /*11e80*/  IMAD.X R11, RZ, RZ, R5, P0 ;  /* 0x000000ffff0b7224 */ /* 0x000fe200000e0605 */
[----:B----4-:R-:W-:-:S02]  /*11e90*/  ISETP.NE.AND P0, PT, R74, RZ, PT ;  /* 0x000000ff4a00720c */ /* 0x010fc40003f05270 */
[----:B------:R-:W-:-:S04]  /*11ea0*/  SHF.R.U64 R6, R6, 0x3, RZ ;  /* 0x0000000306067819 */ /* 0x000fc800000012ff */
[----:B------:R-:W-:Y:S02]  /*11eb0*/  LOP3.LUT R14, R6, R75, RZ, 0x3c, !PT ;  /* 0x0000004b060e7212 */ /* 0x000fe400078e3cff */
[----:B------:R-:W-:Y:S01]  /*11ec0*/  SEL R75, R74, UR4, P0 ;  /* 0x000000044a4b7c07 */ /* 0x000fe20008000000 */
[----:B------:R-:W-:Y:S05]  /*11ed0*/  WARPSYNC.ALL ;  /* 0x0000000000007948 */ /* 0x000fea0003800000 */
[C---:B------:R-:W-:Y:S02]  /*11ee0*/  LOP3.LUT R7, R4.reuse, 0x180, RZ, 0xc0, !PT ;  /* 0x0000018004077812 */ /* 0x040fe400078ec0ff */
[----:B------:R-:W-:-:S02]  /*11ef0*/  IADD3 R8, P2, R4, 0x3020, RZ ;  /* 0x0000302004087810 */ /* 0x000fc40007f5e0ff */
[----:B------:R-:W-:Y:S01]  /*11f00*/  IADD3 R77, P1, R4, 0x6000, RZ ;  /* 0x00006000044d7810 */ /* 0x000fe20007f3e0ff */
[--C-:B------:R-:W-:Y:S01]  /*11f10*/  IMAD.X R13, RZ, RZ, R5.reuse, P4 ;  /* 0x000000ffff0d7224 */ /* 0x100fe200020e0605 */
[----:B------:R-:W-:Y:S01]  /*11f20*/  SHF.R.U64 R7, R7, 0x3, RZ ;  /* 0x0000000307077819 */ /* 0x000fe200000012ff */
[----:B------:R-:W-:Y:S01]  /*11f30*/  IMAD.X R15, RZ, RZ, R5, P3 ;  /* 0x000000ffff0f7224 */ /* 0x000fe200018e0605 */
[----:B------:R-:W-:Y:S01]  /*11f40*/  LOP3.LUT R10, R77, 0x180, RZ, 0xc0, !PT ;  /* 0x000001804d0a7812 */ /* 0x000fe200078ec0ff */
[----:B------:R-:W-:Y:S01]  /*11f50*/  ULDC.64 UR4, c[0x0][0xc00] ;  /* 0x0003000000047ab9 */ /* 0x000fe20000000a00 */
[----:B------:R-:W-:Y:S01]  /*11f60*/  LOP3.LUT R4, R7, R4, RZ, 0x3c, !PT ;  /* 0x0000000407047212 */ /* 0x000fe200078e3cff */
[----:B------:R-:W-:Y:S01]  /*11f70*/  ULDC.64 UR6, c[0x0][0xc08] ;  /* 0x0003020000067ab9 */ /* 0x000fe20000000a00 */
[----:B------:R-:W-:Y:S02]  /*11f80*/  LOP3.LUT R7, R8, 0x180, RZ, 0xc0, !PT ;  /* 0x0000018008077812 */ /* 0x000fe400078ec0ff */
[----:B------:R-:W-:-:S02]  /*11f90*/  LOP3.LUT R26, R79, 0x180, RZ, 0xc0, !PT ;  /* 0x000001804f1a7812 */ /* 0x000fc400078ec0ff */
[----:B------:R-:W-:Y:S02]  /*11fa0*/  SHF.R.U64 R7, R7, 0x3, RZ ;  /* 0x0000000307077819 */ /* 0x000fe400000012ff */
[----:B------:R-:W-:Y:S02]  /*11fb0*/  SHF.R.U64 R10, R10, 0x3, RZ ;  /* 0x000000030a0a7819 */ /* 0x000fe400000012ff */
[----:B------:R-:W-:Y:S01]  /*11fc0*/  SHF.R.U64 R26, R26, 0x3, RZ ;  /* 0x000000031a1a7819 */ /* 0x000fe200000012ff */
[----:B------:R-:W-:Y:S01]  /*11fd0*/  IMAD.X R25, RZ, RZ, R5, P2 ;  /* 0x000000ffff197224 */ /* 0x000fe200010e0605 */
[-C--:B------:R-:W-:Y:S02]  /*11fe0*/  IADD3.X R9, RZ, R5.reuse, RZ, P1, !PT ;  /* 0x00000005ff097210 */ /* 0x080fe40000ffe4ff */
[----:B------:R-:W-:Y:S02]  /*11ff0*/  LOP3.LUT R24, R7, R8, RZ, 0x3c, !PT ;  /* 0x0000000807187212 */ /* 0x000fe400078e3cff */
[----:B------:R-:W-:-:S02]  /*12000*/  MOV R27, R4 ;  /* 0x00000004001b7202 */ /* 0x000fc40000000f00 */
[----:B------:R-:W-:Y:S02]  /*12010*/  LOP3.LUT R8, R10, R77, RZ, 0x3c, !PT ;  /* 0x0000004d0a087212 */ /* 0x000fe400078e3cff */
[----:B------:R-:W-:Y:S02]  /*12020*/  F2FP.F16.F32.PACK_AB R4, R21, R20 ;  /* 0x000000141504723e */ /* 0x000fe400000000ff */
[----:B------:R-:W-:Y:S02]  /*12030*/  F2FP.F16.F32.PACK_AB R5, R51, R50 ;  /* 0x000000323305723e */ /* 0x000fe400000000ff */
[----:B------:R-:W-:Y:S02]  /*12040*/  F2FP.F16.F32.PACK_AB R6, R29, R28 ;  /* 0x0000001c1d06723e */ /* 0x000fe400000000ff */
[----:B------:R-:W-:Y:S01]  /*12050*/  F2FP.F16.F32.PACK_AB R7, R53, R52 ;  /* 0x000000343507723e */ /* 0x000fe200000000ff */
[----:B------:R-:W-:Y:S01]  /*12060*/  BAR.SYNC.DEFER_BLOCKING 0x1, 0x180 ;  /* 0x0046000000007b1d */ /* 0x000fe20000010000 */
[----:B------:R-:W-:-:S02]  /*12070*/  LOP3.LUT R10, R26, R79, RZ, 0x3c, !PT ;  /* 0x0000004f1a0a7212 */ /* 0x000fc400078e3cff */
[----:B------:R-:W-:Y:S02]  /*12080*/  MOV R79, R12 ;  /* 0x0000000c004f7202 */ /* 0x000fe40000000f00 */
[----:B------:R-:W-:Y:S02]  /*12090*/  MOV R74, R14 ;  /* 0x0000000e004a7202 */ /* 0x000fe40000000f00 */
[----:B------:R-:W-:Y:S02]  /*120a0*/  F2FP.F16.F32.PACK_AB R12, R31, R30 ;  /* 0x0000001e1f0c723e */ /* 0x000fe400000000ff */
[----:B------:R-:W-:Y:S02]  /*120b0*/  F2FP.F16.F32.PACK_AB R13, R55, R54 ;  /* 0x00000036370d723e */ /* 0x000fe400000000ff */
[----:B------:R-:W-:Y:S02]  /*120c0*/  F2FP.F16.F32.PACK_AB R14, R33, R32 ;  /* 0x00000020210e723e */ /* 0x000fe400000000ff */
[----:B------:R-:W-:-:S02]  /*120d0*/  F2FP.F16.F32.PACK_AB R15, R57, R56 ;  /* 0x00000038390f723e */ /* 0x000fc400000000ff */
[----:B------:R-:W-:Y:S02]  /*120e0*/  MOV R78, R24 ;  /* 0x00000018004e7202 */ /* 0x000fe40000000f00 */
[----:B------:R-:W-:Y:S02]  /*120f0*/  F2FP.F16.F32.PACK_AB R24, R35, R34 ;  /* 0x000000222318723e */ /* 0x000fe400000000ff */
[----:B------:R-:W-:Y:S02]  /*12100*/  F2FP.F16.F32.PACK_AB R25, R59, R58 ;  /* 0x0000003a3b19723e */ /* 0x000fe400000000ff */
[----:B------:R-:W-:Y:S01]  /*12110*/  F2FP.F16.F32.PACK_AB R26, R37, R36 ;  /* 0x00000024251a723e */ /* 0x000fe200000000ff */
[----:B------:R0:W-:Y:S01]  /*12120*/  STSM.16.M88.4 [R27], R4 ;  /* 0x000000041b007844 */ /* 0x0001e20000000200 */
[----:B------:R-:W-:Y:S02]  /*12130*/  MOV R77, R8 ;  /* 0x00000008004d7202 */ /* 0x000fe40000000f00 */
[----:B------:R-:W-:Y:S01]  /*12140*/  MOV R76, R10 ;  /* 0x0000000a004c7202 */ /* 0x000fe20000000f00 */
[----:B------:R3:W-:Y:S01]  /*12150*/  STSM.16.M88.4 [R79], R12 ;  /* 0x0000000c4f007844 */ /* 0x0007e20000000200 */
[----:B------:R-:W-:-:S02]  /*12160*/  F2FP.F16.F32.PACK_AB R8, R43, R42 ;  /* 0x0000002a2b08723e */ /* 0x000fc400000000ff */
[----:B------:R-:W-:Y:S02]  /*12170*/  F2FP.F16.F32.PACK_AB R9, R67, R66 ;  /* 0x000000424309723e */ /* 0x000fe400000000ff */
[----:B------:R-:W-:Y:S02]  /*12180*/  F2FP.F16.F32.PACK_AB R10, R45, R44 ;  /* 0x0000002c2d0a723e */ /* 0x000fe400000000ff */
[----:B------:R-:W-:Y:S02]  /*12190*/  F2FP.F16.F32.PACK_AB R11, R69, R68 ;  /* 0x00000044450b723e */ /* 0x000fe400000000ff */
[----:B0-----:R-:W-:Y:S02]  /*121a0*/  F2FP.F16.F32.PACK_AB R27, R61, R60 ;  /* 0x0000003c3d1b723e */ /* 0x001fe400000000ff */
[----:B------:R-:W-:Y:S02]  /*121b0*/  F2FP.F16.F32.PACK_AB R4, R39, R38 ;  /* 0x000000262704723e */ /* 0x000fe400000000ff */
[----:B------:R-:W-:-:S02]  /*121c0*/  F2FP.F16.F32.PACK_AB R5, R63, R62 ;  /* 0x0000003e3f05723e */ /* 0x000fc400000000ff */
[----:B------:R-:W-:Y:S02]  /*121d0*/  F2FP.F16.F32.PACK_AB R6, R41, R40 ;  /* 0x000000282906723e */ /* 0x000fe400000000ff */
[----:B------:R-:W-:Y:S02]  /*121e0*/  F2FP.F16.F32.PACK_AB R7, R65, R64 ;  /* 0x000000404107723e */ /* 0x000fe400000000ff */
[----:B---3--:R-:W-:Y:S02]  /*121f0*/  F2FP.F16.F32.PACK_AB R12, R47, R46 ;  /* 0x0000002e2f0c723e */ /* 0x008fe400000000ff */
[----:B------:R-:W-:Y:S02]  /*12200*/  F2FP.F16.F32.PACK_AB R13, R71, R70 ;  /* 0x00000046470d723e */ /* 0x000fe400000000ff */
[----:B------:R-:W-:Y:S02]  /*12210*/  F2FP.F16.F32.PACK_AB R14, R49, R48 ;  /* 0x00000030310e723e */ /* 0x000fe400000000ff */
[----:B------:R-:W-:Y:S01]  /*12220*/  F2FP.F16.F32.PACK_AB R15, R135, R134 ;  /* 0x00000086870f723e */ /* 0x000fe200000000ff */
[----:B------:R2:W-:Y:S04]  /*12230*/  STSM.16.M88.4 [R74], R24 ;  /* 0x000000184a007844 */ /* 0x0005e80000000200 */
[----:B------:R-:W-:Y:S04]  /*12240*/  STSM.16.M88.4 [R78], R4 ;  /* 0x000000044e007844 */ /* 0x000fe80000000200 */
[----:B------:R0:W-:Y:S04]  /*12250*/  STSM.16.M88.4 [R77], R8 ;  /* 0x000000084d007844 */ /* 0x0001e80000000200 */
[----:B------:R3:W-:Y:S01]  /*12260*/  STSM.16.M88.4 [R76], R12 ;  /* 0x0000000c4c007844 */ /* 0x0007e20000000200 */
[----:B------:R-:W-:Y:S01]  /*12270*/  BAR.SYNC.DEFER_BLOCKING 0x1, 0x180 ;  /* 0x0046000000007b1d */ /* 0x000fe20000010000 */
[----:B------:R-:W-:-:S04]  /*12280*/  ISETP.NE.U32.AND P0, PT, RZ, UR4, PT ;  /* 0x00000004ff007c0c */ /* 0x000fc8000bf05070 */
[----:B------:R-:W-:Y:S02]  /*12290*/  ISETP.NE.AND.EX P0, PT, RZ, UR5, PT, P0 ;  /* 0x00000005ff007c0c */ /* 0x000fe4000bf05300 */
[----:B--2---:R-:W-:Y:S01]  /*122a0*/  IADD3 R24, P1, R81, UR4, RZ ;  /* 0x0000000451187c10 */ /* 0x004fe2000ff3e0ff */
[----:B------:R-:W-:-:S03]  /*122b0*/  IMAD.MOV.U32 R74, RZ, RZ, RZ ;  /* 0x000000ffff4a7224 */ /* 0x000fc600078e00ff */
[----:B------:R-:W-:-:S07]  /*122c0*/  IADD3.X R25, R80, UR5, RZ, P1, !PT ;  /* 0x0000000550197c10 */ /* 0x000fce0008ffe4ff */
[----:B------:R-:W5:Y:S01]  /*122d0*/  @P0 LDG.E R74, desc[UR42][R24.64] ;  /* 0x0000002a184a0981 */ /* 0x000f62000c1e1900 */
[----:B------:R-:W-:-:S04]  /*122e0*/  ISETP.NE.U32.AND P3, PT, RZ, UR6, PT ;  /* 0x00000006ff007c0c */ /* 0x000fc8000bf65070 */
[----:B------:R-:W-:Y:S01]  /*122f0*/  ISETP.NE.AND.EX P3, PT, RZ, UR7, PT, P3 ;  /* 0x00000007ff007c0c */ /* 0x000fe2000bf65330 */
[----:B0-----:R-:W-:Y:S01]  /*12300*/  IMAD.MOV.U32 R10, RZ, RZ, 0x9b8 ;  /* 0x000009b8ff0a7424 */ /* 0x001fe200078e00ff */
[----:B------:R-:W-:Y:S02]  /*12310*/  ISETP.GT.AND P2, PT, R75, 0x1, PT ;  /* 0x000000014b00780c */ /* 0x000fe40003f44270 */
[----:B------:R-:W0:Y:S02]  /*12320*/  LDC R75, c[0x0][0xbe8] ;  /* 0x0002fa00ff4b7b82 */ /* 0x000e240000000800 */
[----:B------:R-:W-:-:S07]  /*12330*/  SEL R10, R10, 0x978, P2 ;  /* 0x000009780a0a7807 */ /* 0x000fce0001000000 */
[----:B------:R-:W-:Y:S01]  /*12340*/  @P3 IADD3 R4, P1, R81, UR6, RZ ;  /* 0x0000000651043c10 */ /* 0x000fe2000ff3e0ff */
[----:B------:R-:W-:Y:S02]  /*12350*/  ULDC UR6, c[0x0][0xa88] ;  /* 0x0002a20000067ab9 */ /* 0x000fe40000000800 */
[----:B------:R-:W-:Y:S01]  /*12360*/  IMAD.U32 R26, RZ, RZ, UR6 ;  /* 0x00000006ff1a7e24 */ /* 0x000fe2000f8e00ff */
[----:B------:R-:W-:Y:S01]  /*12370*/  @P3 IADD3.X R5, R80, UR7, RZ, P1, !PT ;  /* 0x0000000750053c10 */ /* 0x000fe20008ffe4ff */
[----:B------:R3:W2:Y:S04]  /*12380*/  LDC.64 R6, c[0x0][R10+0x218] ;  /* 0x000086000a067b82 */ /* 0x0006a80000000a00 */
[----:B------:R4:W5:Y:S04]  /*12390*/  @P3 LDG.E R26, desc[UR42][R4.64] ;  /* 0x0000002a041a3981 */ /* 0x000968000c1e1900 */
[----:B------:R3:W1:Y:S08]  /*123a0*/  LDC.64 R8, c[0x0][R10+0x228] ;  /* 0x00008a000a087b82 */ /* 0x0006700000000a00 */
[----:B----4-:R3:W4:Y:S01]  /*123b0*/  LDC.64 R4, c[0x0][R10+0x220] ;  /* 0x000088000a047b82 */ /* 0x0107220000000a00 */
[----:B0-----:R-:W-:Y:S01]  /*123c0*/  ISETP.NE.AND P1, PT, R75, 0x1, PT ;  /* 0x000000014b00780c */ /* 0x001fe20003f25270 */
[----:B---3--:R-:W-:-:S12]  /*123d0*/  @P3 BRA `(.L_x_10555) ;  /* 0x0000000000103947 */ /* 0x008fd80003800000 */
[----:B------:R-:W-:Y:S05]  /*123e0*/  @!P0 BRA `(.L_x_10555) ;  /* 0x00000000000c8947 */ /* 0x000fea0003800000 */
[----:B------:R-:W3:Y:S04]  /*123f0*/  LDG.E R11, desc[UR42][R24.64] ;  /* 0x0000002a180b7981 */ /* 0x000ee8000c1e1900 */
[----:B-----5:R-:W3:Y:S02]  /*12400*/  LDG.E R26, desc[UR42][R24.64+0x4] ;  /* 0x0000042a181a7981 */ /* 0x020ee4000c1e1900 */
[----:B---3--:R-:W-:-:S07]  /*12410*/  IADD3 R26, -R11, R26, RZ ;  /* 0x0000001a0b1a7210 */ /* 0x008fce0007ffe1ff */
.L_x_10555:
[----:B------:R-:W3:Y:S01]  /*12420*/  LDL.LU R12, [R1+0x98] ;  /* 0x00009800010c7983 */ /* 0x000ee20000300800 */
[----:B------:R-:W0:Y:S03]  /*12430*/  LDC.64 R10, c[0x0][R10+0x210] ;  /* 0x000084000a0a7b82 */ /* 0x000e260000000a00 */
[----:B------:R-:W2:Y:S04]  /*12440*/  LDL.LU R15, [R1+0xd8] ;  /* 0x0000d800010f7983 */ /* 0x000ea80000300800 */
[----:B------:R-:W4:Y:S01]  /*12450*/  LDL R24, [R1+0x110] ;  /* 0x0001100001187983 */ /* 0x000f220000100800 */
[----:B------:R-:W-:Y:S01]  /*12460*/  ISETP.NE.U32.AND P0, PT, RZ, UR4, PT ;  /* 0x00000004ff007c0c */ /* 0x000fe2000bf05070 */
[----:B------:R-:W1:Y:S02]  /*12470*/  @P1 LDC R77, c[0x0][0xbec] ;  /* 0x0002fb00ff4d1b82 */ /* 0x000e640000000800 */
[----:B------:R-:W4:Y:S04]  /*12480*/  LDL R80, [R1+0xa4] ;  /* 0x0000a40001507983 */ /* 0x000f280000100800 */
[----:B------:R-:W4:Y:S01]  /*12490*/  LDL R78, [R1+0xb0] ;  /* 0x0000b000014e7983 */ /* 0x000f220000100800 */
[----:B------:R-:W-:Y:S01]  /*124a0*/  ISETP.NE.AND.EX P0, PT, RZ, UR5, PT, P0 ;  /* 0x00000005ff007c0c */ /* 0x000fe2000bf05300 */
[----:B------:R-:W0:Y:S02]  /*124b0*/  @P1 LDC R79, c[0x0][0xbf0] ;  /* 0x0002fc00ff4f1b82 */ /* 0x000e240000000800 */
[----:B------:R-:W4:Y:S04]  /*124c0*/  LDL R82, [R1+0x10c] ;  /* 0x00010c0001527983 */ /* 0x000f280000100800 */
[----:B------:R-:W4:Y:S01]  /*124d0*/  LDL R81, [R1+0xe0] ;  /* 0x0000e00001517983 */ /* 0x000f220000100800 */
[----:B---3--:R-:W-:-:S02]  /*124e0*/  SEL R14, R12, RZ, !P0 ;  /* 0x000000ff0c0e7207 */ /* 0x008fc40004000000 */
[----:B------:R-:W3:Y:S01]  /*124f0*/  LDC.64 R12, c[0x0][0xba8] ;  /* 0x0002ea00ff0c7b82 */ /* 0x000ee20000000a00 */
[----:B--2---:R-:W-:Y:S02]  /*12500*/  SEL R15, R15, RZ, !P0 ;  /* 0x000000ff0f0f7207 */ /* 0x004fe40004000000 */
[----:B----4-:R-:W-:-:S04]  /*12510*/  IMAD R5, R5, R14, RZ ;  /* 0x0000000e05057224 */ /* 0x010fc800078e02ff */
[----:B------:R-:W-:Y:S02]  /*12520*/  IMAD R27, R4, R15, R5 ;  /* 0x0000000f041b7224 */ /* 0x000fe400078e0205 */
[-C--:B------:R-:W-:Y:S02]  /*12530*/  IMAD R15, R7, R137.reuse, RZ ;  /* 0x00000089070f7224 */ /* 0x080fe400078e02ff */
[----:B------:R-:W-:-:S04]  /*12540*/  IMAD.WIDE.U32 R6, R6, R137, RZ ;  /* 0x0000008906067225 */ /* 0x000fc800078e00ff */
[----:B------:R-:W-:-:S04]  /*12550*/  IMAD.WIDE.U32 R4, R4, R14, RZ ;  /* 0x0000000e04047225 */ /* 0x000fc800078e00ff */
[----:B------:R-:W-:Y:S01]  /*12560*/  IMAD R24, R80, 0xc0, R24 ;  /* 0x000000c050187824 */ /* 0x000fe200078e0218 */
[----:B-----5:R-:W-:Y:S01]  /*12570*/  IADD3 R6, P0, P3, R4, R6, R74 ;  /* 0x0000000604067210 */ /* 0x020fe20007b1e04a */
[----:B------:R-:W-:Y:S02]  /*12580*/  IMAD.IADD R76, R7, 0x1, R15 ;  /* 0x00000001074c7824 */ /* 0x000fe400078e020f */
[----:B-1----:R-:W-:Y:S01]  /*12590*/  @P1 IMAD.HI.U32 R4, R24, R77, RZ ;  /* 0x0000004d18041227 */ /* 0x002fe200078e00ff */
[----:B------:R-:W-:Y:S01]  /*125a0*/  SEL R25, R78, RZ, P2 ;  /* 0x000000ff4e197207 */ /* 0x000fe20001000000 */
[----:B---3--:R-:W1:Y:S02]  /*125b0*/  @!P2 LDC R12, c[0x0][0xb50] ;  /* 0x0002d400ff0cab82 */ /* 0x008e640000000800 */
[----:B------:R-:W-:Y:S02]  /*125c0*/  IMAD.IADD R7, R5, 0x1, R27 ;  /* 0x0000000105077824 */ /* 0x000fe400078e021b */
[----:B------:R-:W-:Y:S01]  /*125d0*/  IMAD.MOV.U32 R5, RZ, RZ, R24 ;  /* 0x000000ffff057224 */ /* 0x000fe200078e0018 */
[----:B0-----:R-:W-:Y:S01]  /*125e0*/  @P1 SHF.R.U32.HI R5, RZ, R79, R4 ;  /* 0x0000004fff051219 */ /* 0x001fe20000011604 */
[-C--:B------:R-:W-:Y:S01]  /*125f0*/  IMAD R27, R9, R25.reuse, RZ ;  /* 0x00000019091b7224 */ /* 0x080fe200078e02ff */
[----:B------:R-:W-:Y:S01]  /*12600*/  SHF.R.S32.HI R15, RZ, 0x1f, R74 ;  /* 0x0000001fff0f7819 */ /* 0x000fe2000001144a */
[----:B------:R-:W-:Y:S01]  /*12610*/  IMAD.WIDE.U32 R8, R8, R25, RZ ;  /* 0x0000001908087225 */ /* 0x000fe200078e00ff */
[----:B------:R-:W0:Y:S03]  /*12620*/  @!P2 LDC R13, c[0x0][0xb54] ;  /* 0x0002d500ff0dab82 */ /* 0x000e260000000800 */
[----:B------:R-:W-:Y:S01]  /*12630*/  IMAD.MOV R25, RZ, RZ, -R5 ;  /* 0x000000ffff197224 */ /* 0x000fe200078e0a05 */
[----:B------:R-:W-:-:S02]  /*12640*/  IADD3.X R7, R7, R76, R15, P0, P3 ;  /* 0x0000004c07077210 */ /* 0x000fc400007e640f */
[----:B------:R-:W-:Y:S02]  /*12650*/  IADD3 R8, P0, P3, R5, R6, R8 ;  /* 0x0000000605087210 */ /* 0x000fe40007b1e008 */
[----:B------:R-:W-:Y:S01]  /*12660*/  SHF.R.S32.HI R4, RZ, 0x1f, R5 ;  /* 0x0000001fff047819 */ /* 0x000fe20000011405 */
[----:B------:R-:W-:Y:S01]  /*12670*/  IMAD R5, R75, R25, R24 ;  /* 0x000000194b057224 */ /* 0x000fe200078e0218 */
[----:B------:R-:W-:-:S04]  /*12680*/  IADD3 R27, R9, R27, RZ ;  /* 0x0000001b091b7210 */ /* 0x000fc80007ffe0ff */
[----:B------:R-:W-:Y:S01]  /*12690*/  IADD3.X R9, R4, R7, R27, P0, P3 ;  /* 0x0000000704097210 */ /* 0x000fe200007e641b */
[-C--:B------:R-:W-:Y:S01]  /*126a0*/  IMAD R4, R11, R5.reuse, RZ ;  /* 0x000000050b047224 */ /* 0x080fe200078e02ff */
[----:B------:R-:W-:Y:S01]  /*126b0*/  SHF.R.S32.HI R7, RZ, 0x1f, R5 ;  /* 0x0000001fff077819 */ /* 0x000fe20000011405 */
[----:B------:R-:W-:-:S04]  /*126c0*/  IMAD.WIDE.U32 R8, R10, R5, R8 ;  /* 0x000000050a087225 */ /* 0x000fc800078e0008 */
[----:B------:R-:W-:Y:S01]  /*126d0*/  IMAD R7, R10, R7, R4 ;  /* 0x000000070a077224 */ /* 0x000fe200078e0204 */
[----:B-1----:R-:W-:-:S03]  /*126e0*/  LEA R12, P0, R8, R12, 0x2 ;  /* 0x0000000c080c7211 */ /* 0x002fc600078010ff */
[----:B------:R-:W-:-:S05]  /*126f0*/  IMAD.IADD R4, R9, 0x1, R7 ;  /* 0x0000000109047824 */ /* 0x000fca00078e0207 */
[----:B0-----:R-:W-:Y:S01]  /*12700*/  LEA.HI.X R13, R8, R13, R4, 0x2, P0 ;  /* 0x0000000d080d7211 */ /* 0x001fe200000f1404 */
[----:B------:R-:W-:Y:S01]  /*12710*/  SHFL.IDX PT, R6, R12, 0x1, 0x1c1f ;  /* 0x003c1f000c067f89 */ /* 0x000fe200000e0000 */
[----:B------:R-:W-:-:S03]  /*12720*/  IMAD R10, R80, 0xc0, R82 ;  /* 0x000000c0500a7824 */ /* 0x000fc600078e0252 */
[----:B------:R-:W-:Y:S04]  /*12730*/  SHFL.IDX PT, R4, R12, RZ, 0x1c1f ;  /* 0x001c1fff0c047589 */ /* 0x000fe800000e0000 */
[----:B------:R-:W0:Y:S04]  /*12740*/  SHFL.IDX PT, R5, R13, RZ, 0x1c1f ;  /* 0x001c1fff0d057589 */ /* 0x000e2800000e0000 */
[----:B------:R-:W1:Y:S01]  /*12750*/  SHFL.IDX PT, R7, R13, 0x1, 0x1c1f ;  /* 0x003c1f000d077f89 */ /* 0x000e6200000e0000 */
[----:B------:R-:W-:Y:S01]  /*12760*/  IMAD R8, R26, R75, RZ ;  /* 0x0000004b1a087224 */ /* 0x000fe200078e02ff */
[----:B------:R-:W-:Y:S01]  /*12770*/  LOP3.LUT P0, RZ, R81, 0x3, RZ, 0xc0, !PT ;  /* 0x0000000351ff7812 */ /* 0x000fe2000780c0ff */
[----:B------:R-:W-:-:S03]  /*12780*/  VIADD R9, R10, 0x8 ;  /* 0x000000080a097836 */ /* 0x000fc60000000000 */
[-C--:B------:R-:W-:Y:S02]  /*12790*/  ISETP.GE.OR P3, PT, R10, R8.reuse, P0 ;  /* 0x000000080a00720c */ /* 0x080fe40000766670 */
[----:B------:R-:W-:-:S11]  /*127a0*/  ISETP.GE.OR P0, PT, R9, R8, P0 ;  /* 0x000000080900720c */ /* 0x000fd60000706670 */
[----:B0-----:R0:W-:Y:S04]  /*127b0*/  @!P3 ST.E desc[UR42][R4.64], R3 ;  /* 0x000000030400b985 */ /* 0x0011e8000c10192a */
[----:B-1----:R0:W-:Y:S01]  /*127c0*/  @!P0 ST.E desc[UR42][R6.64], R0 ;  /* 0x0000000006008985 */ /* 0x0021e2000c10192a */
[----:B------:R-:W-:Y:S05]  /*127d0*/  @P2 BRA `(.L_x_10556) ;  /* 0x00000008002c2947 */ /* 0x000fea0003800000 */
[----:B------:R-:W0:Y:S01]  /*127e0*/  S2R R81, SR_TID.X ;  /* 0x0000000000517919 */ /* 0x000e220000002100 */
[----:B------:R-:W1:Y:S01]  /*127f0*/  @P1 LDC R12, c[0x0][0xbec] ;  /* 0x0002fb00ff0c1b82 */ /* 0x000e620000000800 */
[----:B------:R-:W-:-:S07]  /*12800*/  ULDC.64 UR4, c[0x0][0xaa0] ;  /* 0x0002a80000047ab9 */ /* 0x000fce0000000a00 */
[----:B------:R-:W2:Y:S01]  /*12810*/  @P1 LDC R45, c[0x0][0xbf0] ;  /* 0x0002fc00ff2d1b82 */ /* 0x000ea20000000800 */
[----:B0-----:R-:W-:-:S05]  /*12820*/  VIADD R0, R81, 0xffffff80 ;  /* 0xffffff8051007836 */ /* 0x001fca0000000000 */
[----:B------:R-:W-:-:S04]  /*12830*/  SHF.R.S32.HI R3, RZ, 0x1f, R0 ;  /* 0x0000001fff037819 */ /* 0x000fc80000011400 */
[----:B------:R-:W-:-:S04]  /*12840*/  LEA.HI R3, R3, R0, RZ, 0x2 ;  /* 0x0000000003037211 */ /* 0x000fc800078f10ff */
[----:B------:R-:W-:Y:S02]  /*12850*/  LOP3.LUT R5, R3, 0xfffffffc, RZ, 0xc0, !PT ;  /* 0xfffffffc03057812 */ /* 0x000fe400078ec0ff */
[----:B------:R-:W-:-:S03]  /*12860*/  SHF.R.S32.HI R20, RZ, 0x2, R3 ;  /* 0x00000002ff147819 */ /* 0x000fc60000011403 */
[----:B------:R-:W-:-:S05]  /*12870*/  IMAD.IADD R9, R0, 0x1, -R5 ;  /* 0x0000000100097824 */ /* 0x000fca00078e0a05 */
[----:B------:R-:W-:-:S05]  /*12880*/  SHF.L.U32 R21, R9, 0x3, RZ ;  /* 0x0000000309157819 */ /* 0x000fca00000006ff */
[----:B------:R-:W-:-:S04]  /*12890*/  IMAD R3, R20, 0x20, R21 ;  /* 0x0000002014037824 */ /* 0x000fc800078e0215 */
[----:B------:R-:W-:-:S03]  /*128a0*/  IMAD.WIDE R72, R3, 0x2, R72 ;  /* 0x0000000203487825 */ /* 0x000fc600078e0248 */
[C---:B------:R-:W-:Y:S01]  /*128b0*/  IADD3 R3, P5, R72.reuse, 0x7800, RZ ;  /* 0x0000780048037810 */ /* 0x040fe20007fbe0ff */
[----:B------:R-:W-:Y:S01]  /*128c0*/  IMAD R15, R15, UR4, RZ ;  /* 0x000000040f0f7c24 */ /* 0x000fe2000f8e02ff */
[----:B------:R-:W-:Y:S02]  /*128d0*/  IADD3 R25, P0, R72, 0x1800, RZ ;  /* 0x0000180048197810 */ /* 0x000fe40007f1e0ff */
[----:B------:R-:W-:Y:S01]  /*128e0*/  LOP3.LUT R0, R3, 0x180, RZ, 0xc0, !PT ;  /* 0x0000018003007812 */ /* 0x000fe200078ec0ff */
[----:B------:R-:W-:Y:S01]  /*128f0*/  IMAD R15, R74, UR5, R15 ;  /* 0x000000054a0f7c24 */ /* 0x000fe2000f8e020f */
[----:B------:R-:W-:Y:S01]  /*12900*/  IADD3 R29, P2, R72, 0x3000, RZ ;  /* 0x00003000481d7810 */ /* 0x000fe20007f5e0ff */
[----:B------:R-:W-:Y:S01]  /*12910*/  IMAD.WIDE.U32 R10, R74, UR4, RZ ;  /* 0x000000044a0a7c25 */ /* 0x000fe2000f8e00ff */
[----:B------:R-:W-:Y:S01]  /*12920*/  SHF.R.U64 R0, R0, 0x3, RZ ;  /* 0x0000000300007819 */ /* 0x000fe200000012ff */
[----:B------:R-:W-:Y:S01]  /*12930*/  ULDC.64 UR4, c[0x0][0xae8] ;  /* 0x0002ba0000047ab9 */ /* 0x000fe20000000a00 */
[C---:B------:R-:W-:Y:S01]  /*12940*/  IADD3 R33, P3, R72.reuse, 0x4800, RZ ;  /* 0x0000480048217810 */ /* 0x040fe20007f7e0ff */
[----:B------:R-:W-:Y:S01]  /*12950*/  IMAD.X R41, RZ, RZ, R73, P5 ;  /* 0x000000ffff297224 */ /* 0x000fe200028e0649 */
[----:B------:R-:W-:-:S02]  /*12960*/  IADD3 R37, P4, R72, 0x6000, RZ ;  /* 0x0000600048257810 */ /* 0x000fc40007f9e0ff */
[----:B------:R-:W-:Y:S01]  /*12970*/  LOP3.LUT R40, R0, R3, RZ, 0x3c, !PT ;  /* 0x0000000300287212 */ /* 0x000fe200078e3cff */
[----:B------:R-:W-:Y:S01]  /*12980*/  IMAD R0, R9, 0x60, R20 ;  /* 0x0000006009007824 */ /* 0x000fe200078e0214 */
[----:B------:R-:W-:Y:S01]  /*12990*/  LOP3.LUT R24, R25, 0x180, RZ, 0xc0, !PT ;  /* 0x0000018019187812 */ /* 0x000fe200078ec0ff */
[----:B------:R-:W-:Y:S01]  /*129a0*/  IMAD.IADD R11, R11, 0x1, R15 ;  /* 0x000000010b0b7824 */ /* 0x000fe200078e020f */
[----:B------:R-:W-:Y:S02]  /*129b0*/  LOP3.LUT R28, R29, 0x180, RZ, 0xc0, !PT ;  /* 0x000001801d1c7812 */ /* 0x000fe400078ec0ff */
[----:B------:R-:W-:Y:S02]  /*129c0*/  LOP3.LUT R32, R33, 0x180, RZ, 0xc0, !PT ;  /* 0x0000018021207812 */ /* 0x000fe400078ec0ff */
[----:B------:R-:W-:Y:S02]  /*129d0*/  LOP3.LUT R36, R37, 0x180, RZ, 0xc0, !PT ;  /* 0x0000018025247812 */ /* 0x000fe400078ec0ff */
[----:B------:R-:W-:Y:S01]  /*129e0*/  LOP3.LUT R5, R72, 0x180, RZ, 0xc0, !PT ;  /* 0x0000018048057812 */ /* 0x000fe200078ec0ff */
[----:B------:R-:W-:Y:S01]  /*129f0*/  IMAD R13, R80, 0xc0, R0 ;  /* 0x000000c0500d7824 */ /* 0x000fe200078e0200 */
[----:B------:R-:W-:Y:S01]  /*12a00*/  SHF.R.U64 R24, R24, 0x3, RZ ;  /* 0x0000000318187819 */ /* 0x000fe200000012ff */
[----:B------:R-:W-:Y:S01]  /*12a10*/  IMAD.WIDE.U32 R10, R137, UR4, R10 ;  /* 0x00000004890a7c25 */ /* 0x000fe2000f8e000a */
[----:B------:R-:W-:Y:S01]  /*12a20*/  SHF.R.U64 R28, R28, 0x3, RZ ;  /* 0x000000031c1c7819 */ /* 0x000fe200000012ff */
[----:B------:R-:W5:Y:S01]  /*12a30*/  LD.E.128 R40, desc[UR42][R40.64] ;  /* 0x0000002a28287980 */ /* 0x000f62000c101d00 */
[----:B------:R-:W-:-:S02]  /*12a40*/  SHF.R.U64 R32, R32, 0x3, RZ ;  /* 0x0000000320207819 */ /* 0x000fc400000012ff */
[----:B------:R-:W-:Y:S02]  /*12a50*/  SHF.R.U64 R36, R36, 0x3, RZ ;  /* 0x0000000324247819 */ /* 0x000fe400000012ff */
[----:B------:R-:W-:Y:S01]  /*12a60*/  SHF.R.U64 R5, R5, 0x3, RZ ;  /* 0x0000000305057819 */ /* 0x000fe200000012ff */
[----:B-1----:R-:W-:Y:S01]  /*12a70*/  @P1 IMAD.HI.U32 R0, R13, R12, RZ ;  /* 0x0000000c0d001227 */ /* 0x002fe200078e00ff */
[----:B------:R-:W-:Y:S02]  /*12a80*/  SHF.R.S32.HI R9, RZ, 0x1f, R14 ;  /* 0x0000001fff097819 */ /* 0x000fe4000001140e */
[----:B------:R-:W-:Y:S01]  /*12a90*/  LOP3.LUT R24, R24, R25, RZ, 0x3c, !PT ;  /* 0x0000001918187212 */ /* 0x000fe200078e3cff */
[--C-:B------:R-:W-:Y:S01]  /*12aa0*/  IMAD.X R25, RZ, RZ, R73.reuse, P0 ;  /* 0x000000ffff197224 */ /* 0x100fe200000e0649 */
[----:B------:R-:W-:Y:S01]  /*12ab0*/  LOP3.LUT R28, R28, R29, RZ, 0x3c, !PT ;  /* 0x0000001d1c1c7212 */ /* 0x000fe200078e3cff */
[--C-:B------:R-:W-:Y:S01]  /*12ac0*/  IMAD.X R29, RZ, RZ, R73.reuse, P2 ;  /* 0x000000ffff1d7224 */ /* 0x100fe200010e0649 */
[----:B------:R-:W-:Y:S01]  /*12ad0*/  LOP3.LUT R32, R32, R33, RZ, 0x3c, !PT ;  /* 0x0000002120207212 */ /* 0x000fe200078e3cff */
[----:B------:R-:W-:Y:S01]  /*12ae0*/  IMAD.X R33, RZ, RZ, R73, P3 ;  /* 0x000000ffff217224 */ /* 0x000fe200018e0649 */
[----:B------:R-:W-:Y:S01]  /*12af0*/  LOP3.LUT R36, R36, R37, RZ, 0x3c, !PT ;  /* 0x0000002524247212 */ /* 0x000fe200078e3cff */
[----:B------:R-:W-:Y:S01]  /*12b00*/  IMAD R11, R137, UR5, R11 ;  /* 0x00000005890b7c24 */ /* 0x000fe2000f8e020b */
[----:B------:R-:W-:Y:S01]  /*12b10*/  IADD3.X R37, RZ, R73, RZ, P4, !PT ;  /* 0x00000049ff257210 */ /* 0x000fe200027fe4ff */
[----:B------:R-:W-:Y:S01]  /*12b20*/  ULDC.64 UR4, c[0x0][0xaf0] ;  /* 0x0002bc0000047ab9 */ /* 0x000fe20000000a00 */
[----:B------:R-:W-:Y:S01]  /*12b30*/  LOP3.LUT R72, R5, R72, RZ, 0x3c, !PT ;  /* 0x0000004805487212 */ /* 0x000fe200078e3cff */
[----:B------:R-:W-:Y:S01]  /*12b40*/  IMAD.MOV.U32 R3, RZ, RZ, R13 ;  /* 0x000000ffff037224 */ /* 0x000fe200078e000d */
[----:B--2---:R-:W-:Y:S01]  /*12b50*/  @P1 SHF.R.U32.HI R3, RZ, R45, R0 ;  /* 0x0000002dff031219 */ /* 0x004fe20000011600 */
[----:B------:R-:W-:Y:S01]  /*12b60*/  IMAD R9, R9, UR4, RZ ;  /* 0x0000000409097c24 */ /* 0x000fe2000f8e02ff */
[----:B------:R-:W5:Y:S01]  /*12b70*/  LD.E.128 R24, desc[UR42][R24.64] ;  /* 0x0000002a18187980 */ /* 0x000f62000c101d00 */
[----:B------:R-:W-:Y:S01]  /*12b80*/  IMAD.WIDE.U32 R10, R14, UR4, R10 ;  /* 0x000000040e0a7c25 */ /* 0x000fe2000f8e000a */
[----:B------:R-:W-:-:S02]  /*12b90*/  SHF.R.S32.HI R0, RZ, 0x1f, R3 ;  /* 0x0000001fff007819 */ /* 0x000fc40000011403 */
[----:B------:R0:W5:Y:S01]  /*12ba0*/  LD.E.128 R4, desc[UR42][R72.64] ;  /* 0x0000002a48047980 */ /* 0x000162000c101d00 */
[----:B------:R-:W-:Y:S01]  /*12bb0*/  IMAD R9, R14, UR5, R9 ;  /* 0x000000050e097c24 */ /* 0x000fe2000f8e0209 */
[----:B------:R-:W-:Y:S02]  /*12bc0*/  ULDC.64 UR4, c[0x0][0xae0] ;  /* 0x0002b80000047ab9 */ /* 0x000fe40000000a00 */
[----:B------:R-:W5:Y:S01]  /*12bd0*/  LD.E.128 R28, desc[UR42][R28.64] ;  /* 0x0000002a1c1c7980 */ /* 0x000f62000c101d00 */
[----:B------:R-:W-:-:S03]  /*12be0*/  IMAD.MOV R12, RZ, RZ, -R3 ;  /* 0x000000ffff0c7224 */ /* 0x000fc600078e0a03 */
        /* <DEDUP_REMOVED lines=8> */
[----:B------:R-:W-:Y:S01]  /*12c70*/  IADD3 R11, R11, R9, RZ ;  /* 0x000000090b0b7210 */ /* 0x000fe20007ffe0ff */
[----:B------:R-:W-:-:S02]  /*12c80*/  IMAD R0, R0, UR4, RZ ;  /* 0x0000000400007c24 */ /* 0x000fc4000f8e02ff */
[----:B------:R-:W-:Y:S02]  /*12c90*/  IMAD R75, R75, R12, R13 ;  /* 0x0000000c4b4b7224 */ /* 0x000fe400078e020d */
[----:B------:R-:W-:-:S04]  /*12ca0*/  IMAD.WIDE.U32 R10, R3, UR4, R10 ;  /* 0x00000004030a7c25 */ /* 0x000fc8000f8e000a */
[----:B------:R-:W-:Y:S01]  /*12cb0*/  IMAD R9, R3, UR5, R0 ;  /* 0x0000000503097c24 */ /* 0x000fe2000f8e0200 */
[----:B------:R-:W-:Y:S01]  /*12cc0*/  SHF.R.S32.HI R3, RZ, 0x1f, R75 ;  /* 0x0000001fff037819 */ /* 0x000fe2000001144b */
[----:B------:R-:W-:Y:S01]  /*12cd0*/  ULDC.64 UR4, c[0x0][0xad8] ;  /* 0x0002b60000047ab9 */ /* 0x000fe20000000a00 */
[----:B------:R-:W-:Y:S02]  /*12ce0*/  VIADD R0, R2, 0x2d820 ;  /* 0x0002d82002007836 */ /* 0x000fe40000000000 */
[----:B------:R-:W-:Y:S02]  /*12cf0*/  IMAD.IADD R11, R11, 0x1, R9 ;  /* 0x000000010b0b7824 */ /* 0x000fe400078e0209 */
[----:B------:R-:W-:Y:S01]  /*12d00*/  IMAD R12, R3, UR4, RZ ;  /* 0x00000004030c7c24 */ /* 0x000fe2000f8e02ff */
[----:B------:R-:W-:Y:S01]  /*12d10*/  PRMT R0, RZ, 0x654, R0 ;  /* 0x00000654ff007816 */ /* 0x000fe20000000000 */
[----:B------:R-:W-:-:S04]  /*12d20*/  IMAD.WIDE.U32 R10, R75, UR4, R10 ;  /* 0x000000044b0a7c25 */ /* 0x000fc8000f8e000a */
[----:B------:R-:W-:Y:S01]  /*12d30*/  IMAD R9, R75, UR5, R12 ;  /* 0x000000054b097c24 */ /* 0x000fe2000f8e020c */
[----:B------:R-:W-:Y:S01]  /*12d40*/  ULDC.64 UR4, c[0x0][0xa80] ;  /* 0x0002a00000047ab9 */ /* 0x000fe20000000a00 */
[----:B-1----:R1:W-:Y:S02]  /*12d50*/  SYNCS.ARRIVE.TRANS64.RED.A1T0 RZ, [R0+URZ], RZ ;  /* 0x000000ff00ff79a7 */ /* 0x0023e4000810043f */
[----:B------:R-:W-:Y:S01]  /*12d60*/  IMAD.IADD R9, R11, 0x1, R9 ;  /* 0x000000010b097824 */ /* 0x000fe200078e0209 */
[C---:B------:R-:W-:Y:S01]  /*12d70*/  IADD3 R47, R21.reuse, 0x40, RZ ;  /* 0x00000040152f7810 */ /* 0x040fe20007ffe0ff */
[----:B------:R-:W-:Y:S01]  /*12d80*/  VIADD R44, R21, 0x20 ;  /* 0x00000020152c7836 */ /* 0x000fe20000000000 */
[----:B-1----:R-:W-:Y:S01]  /*12d90*/  LEA R0, P0, R10, UR4, 0x1 ;  /* 0x000000040a007c11 */ /* 0x002fe2000f8008ff */
[----:B------:R-:W-:-:S03]  /*12da0*/  UMOV UR4, 0xffffffff ;  /* 0xffffffff00047882 */ /* 0x000fc60000000000 */
[----:B------:R-:W-:Y:S02]  /*12db0*/  LEA.HI.X R9, R10, UR5, R9, 0x1, P0 ;  /* 0x000000050a097c11 */ /* 0x000fe400080f0c09 */
[----:B------:R-:W-:Y:S02]  /*12dc0*/  SHF.R.S32.HI R46, RZ, 0x1f, R44 ;  /* 0x0000001fff2e7819 */ /* 0x000fe4000001142c */
[----:B------:R-:W-:Y:S01]  /*12dd0*/  SHF.R.S32.HI R48, RZ, 0x1f, R47 ;  /* 0x0000001fff307819 */ /* 0x000fe2000001142f */
[----:B0-----:R-:W-:Y:S06]  /*12de0*/  BRA.DIV UR4, `(.L_x_10557) ;  /* 0x0000009604e87947 */ /* 0x001fec000b800000 */
[----:B------:R0:W1:Y:S04]  /*12df0*/  SHFL.IDX PT, R3, R9, RZ, 0x1c1f ;  /* 0x001c1fff09037589 */ /* 0x00006800000e0000 */
[----:B------:R0:W2:Y:S02]  /*12e00*/  SHFL.IDX PT, R14, R0, RZ, 0x1c1f ;  /* 0x001c1fff000e7589 */ /* 0x0000a400000e0000 */
.L_x_10731:
[----:B------:R-:W-:Y:S01]  /*12e10*/  IMAD R45, R80, 0xc0, R20 ;  /* 0x000000c0502d7824 */ /* 0x000fe200078e0214 */
[----:B------:R-:W-:Y:S04]  /*12e20*/  BSSY B1, `(.L_x_10558) ;  /* 0x0000010000017945 */ /* 0x000fe80003800000 */
[----:B------:R-:W-:-:S13]  /*12e30*/  ISETP.GE.AND P0, PT, R45, R8, PT ;  /* 0x000000082d00720c */ /* 0x000fda0003f06270 */
[----:B------:R-:W-:Y:S05]  /*12e40*/  @P0 BRA `(.L_x_10559) ;  /* 0x0000000000340947 */ /* 0x000fea0003800000 */
[----:B------:R-:W-:Y:S02]  /*12e50*/  ULDC UR4, c[0x0][0xac8] ;  /* 0x0002b20000047ab9 */ /* 0x000fe40000000800 */
[----:B------:R-:W-:Y:S02]  /*12e60*/  ISETP.GE.AND P0, PT, R21, UR4, PT ;  /* 0x0000000415007c0c */ /* 0x000fe4000bf06270 */
[----:B------:R-:W-:Y:S02]  /*12e70*/  ISETP.GE.AND P1, PT, R44, UR4, PT ;  /* 0x000000042c007c0c */ /* 0x000fe4000bf26270 */
[----:B------:R-:W-:-:S09]  /*12e80*/  ISETP.GE.AND P2, PT, R47, UR4, PT ;  /* 0x000000042f007c0c */ /* 0x000fd2000bf46270 */
[----:B-1----:R-:W-:Y:S02]  /*12e90*/  @!P0 IMAD.MOV.U32 R15, RZ, RZ, R3 ;  /* 0x000000ffff0f8224 */ /* 0x002fe400078e0003 */
[CC--:B--2---:R-:W-:Y:S02]  /*12ea0*/  @!P1 LEA R12, P3, R44.reuse, R14.reuse, 0x1 ;  /* 0x0000000e2c0c9211 */ /* 0x0c4fe400078608ff */
[----:B------:R-:W-:Y:S01]  /*12eb0*/  @!P2 LEA R10, P4, R47, R14, 0x1 ;  /* 0x0000000e2f0aa211 */ /* 0x000fe200078808ff */
[----:B------:R-:W-:Y:S01]  /*12ec0*/  @!P0 IMAD.WIDE R14, R21, 0x2, R14 ;  /* 0x00000002150e8825 */ /* 0x000fe200078e020e */
[-C--:B------:R-:W-:Y:S02]  /*12ed0*/  @!P1 LEA.HI.X R13, R44, R3.reuse, R46, 0x1, P3 ;  /* 0x000000032c0d9211 */ /* 0x080fe400018f0c2e */
[----:B------:R-:W-:Y:S02]  /*12ee0*/  @!P2 LEA.HI.X R11, R47, R3, R48, 0x1, P4 ;  /* 0x000000032f0ba211 */ /* 0x000fe400020f0c30 */
[----:B-----5:R3:W-:Y:S04]  /*12ef0*/  @!P0 ST.E.128 desc[UR42][R14.64], R4 ;  /* 0x000000040e008985 */ /* 0x0207e8000c101d2a */
[----:B------:R3:W-:Y:S04]  /*12f00*/  @!P1 ST.E.128 desc[UR42][R12.64], R28 ;  /* 0x0000001c0c009985 */ /* 0x0007e8000c101d2a */
[----:B------:R3:W-:Y:S02]  /*12f10*/  @!P2 ST.E.128 desc[UR42][R10.64], R36 ;  /* 0x000000240a00a985 */ /* 0x0007e4000c101d2a */
.L_x_10559:
[----:B------:R-:W-:Y:S05]  /*12f20*/  BSYNC B1 ;  /* 0x0000000000017941 */ /* 0x000fea0003800000 */
.L_x_10558:
[----:B------:R-:W-:-:S03]  /*12f30*/  UMOV UR4, 0xffffffff ;  /* 0xffffffff00047882 */ /* 0x000fc60000000000 */
[----:B------:R-:W-:Y:S05]  /*12f40*/  BRA.DIV UR4, `(.L_x_10560) ;  /* 0x0000009604c47947 */ /* 0x000fea000b800000 */
[----:B-1----:R1:W4:Y:S04]  /*12f50*/  SHFL.IDX PT, R3, R9, 0x1, 0x1c1f ;  /* 0x003c1f0009037f89 */ /* 0x00232800000e0000 */
[----:B--23--:R1:W2:Y:S02]  /*12f60*/  SHFL.IDX PT, R14, R0, 0x1, 0x1c1f ;  /* 0x003c1f00000e7f89 */ /* 0x00c2a400000e0000 */
.L_x_10735:
[----:B-----5:R-:W-:-:S05]  /*12f70*/  VIADD R5, R45, 0x60 ;  /* 0x000000602d057836 */ /* 0x020fca0000000000 */
[----:B------:R-:W-:-:S13]  /*12f80*/  ISETP.GE.AND P0, PT, R5, R8, PT ;  /* 0x000000080500720c */ /* 0x000fda0003f06270 */
[----:B------:R-:W-:Y:S05]  /*12f90*/  @P0 BRA `(.L_x_10561) ;  /* 0x0000001800440947 */ /* 0x000fea0003800000 */
[----:B------:R-:W-:Y:S02]  /*12fa0*/  ULDC UR4, c[0x0][0xac8] ;  /* 0x0002b20000047ab9 */ /* 0x000fe40000000800 */
[----:B------:R-:W-:Y:S02]  /*12fb0*/  ISETP.GE.AND P1, PT, R21, UR4, PT ;  /* 0x0000000415007c0c */ /* 0x000fe4000bf26270 */
[----:B------:R-:W-:-:S11]  /*12fc0*/  ISETP.GE.AND P2, PT, R44, UR4, PT ;  /* 0x000000042c007c0c */ /* 0x000fd6000bf46270 */
[----:B----4-:R-:W-:Y:S02]  /*12fd0*/  @!P1 IMAD.MOV.U32 R15, RZ, RZ, R3 ;  /* 0x000000ffff0f9224 */ /* 0x010fe400078e0003 */
[----:B--2---:R-:W-:Y:S01]  /*12fe0*/  @!P2 LEA R6, P0, R44, R14, 0x1 ;  /* 0x0000000e2c06a211 */ /* 0x004fe200078008ff */
[----:B------:R-:W-:-:S03]  /*12ff0*/  @!P1 IMAD.WIDE R4, R21, 0x2, R14 ;  /* 0x0000000215049825 */ /* 0x000fc600078e020e */
[----:B------:R-:W-:Y:S02]  /*13000*/  @!P2 LEA.HI.X R7, R44, R3, R46, 0x1, P0 ;  /* 0x000000032c07a211 */ /* 0x000fe400000f0c2e */
[----:B------:R-:W-:Y:S01]  /*13010*/  ISETP.GE.AND P0, PT, R47, UR4, PT ;  /* 0x000000042f007c0c */ /* 0x000fe2000bf06270 */
[----:B------:R2:W-:Y:S04]  /*13020*/  @!P1 ST.E.128 desc[UR42][R4.64], R24 ;  /* 0x0000001804009985 */ /* 0x0005e8000c101d2a */
[----:B------:R2:W-:Y:S08]  /*13030*/  @!P2 ST.E.128 desc[UR42][R6.64], R32 ;  /* 0x000000200600a985 */ /* 0x0005f0000c101d2a */
[----:B------:R-:W-:Y:S05]  /*13040*/  @P0 BRA `(.L_x_10561) ;  /* 0x0000001800180947 */ /* 0x000fea0003800000 */
[----:B------:R-:W-:-:S04]  /*13050*/  LEA R14, P0, R47, R14, 0x1 ;  /* 0x0000000e2f0e7211 */ /* 0x000fc800078008ff */
[----:B------:R-:W-:-:S05]  /*13060*/  LEA.HI.X R15, R47, R3, R48, 0x1, P0 ;  /* 0x000000032f0f7211 */ /* 0x000fca00000f0c30 */
[----:B------:R3:W-:Y:S01]  /*13070*/  ST.E.128 desc[UR42][R14.64], R40 ;  /* 0x000000280e007985 */ /* 0x0007e2000c101d2a */
[----:B------:R-:W-:Y:S05]  /*13080*/  BRA `(.L_x_10561) ;  /* 0x0000001800087947 */ /* 0x000fea0003800000 */
.L_x_10556:
[----:B------:R-:W-:Y:S01]  /*13090*/  ULDC.64 UR4, c[0x0][0xb08] ;  /* 0x0002c20000047ab9 */ /* 0x000fe20000000a00 */
[----:B------:R-:W1:Y:S01]  /*130a0*/  @P1 LDC R11, c[0x0][0xbec] ;  /* 0x0002fb00ff0b1b82 */ /* 0x000e620000000800 */
[----:B------:R-:W-:Y:S01]  /*130b0*/  IMAD R15, R15, UR4, RZ ;  /* 0x000000040f0f7c24 */ /* 0x000fe2000f8e02ff */
[----:B0-----:R-:W-:Y:S01]  /*130c0*/  SHF.R.S32.HI R3, RZ, 0x1f, R14 ;  /* 0x0000001fff037819 */ /* 0x001fe2000001140e */
[----:B------:R-:W-:-:S04]  /*130d0*/  IMAD.WIDE.U32 R4, R74, UR4, RZ ;  /* 0x000000044a047c25 */ /* 0x000fc8000f8e00ff */
[----:B------:R-:W-:Y:S01]  /*130e0*/  IMAD R15, R74, UR5, R15 ;  /* 0x000000054a0f7c24 */ /* 0x000fe2000f8e020f */
[----:B------:R-:W0:Y:S01]  /*130f0*/  @P1 LDC R0, c[0x0][0xbf0] ;  /* 0x0002fc00ff001b82 */ /* 0x000e220000000800 */
[----:B------:R-:W-:Y:S02]  /*13100*/  ULDC.64 UR4, c[0x0][0xb38] ;  /* 0x0002ce0000047ab9 */ /* 0x000fe40000000a00 */
[----:B------:R-:W-:Y:S02]  /*13110*/  IMAD.IADD R5, R5, 0x1, R15 ;  /* 0x0000000105057824 */ /* 0x000fe400078e020f */
[----:B------:R-:W-:-:S04]  /*13120*/  IMAD.WIDE.U32 R4, R137, UR4, R4 ;  /* 0x0000000489047c25 */ /* 0x000fc8000f8e0004 */
[----:B------:R-:W-:Y:S01]  /*13130*/  IMAD R5, R137, UR5, R5 ;  /* 0x0000000589057c24 */ /* 0x000fe2000f8e0205 */
[----:B------:R-:W-:Y:S02]  /*13140*/  ULDC.64 UR4, c[0x0][0xb40] ;  /* 0x0002d00000047ab9 */ /* 0x000fe40000000a00 */
[----:B------:R-:W-:Y:S02]  /*13150*/  IMAD R3, R3, UR4, RZ ;  /* 0x0000000403037c24 */ /* 0x000fe4000f8e02ff */
[----:B------:R-:W-:-:S04]  /*13160*/  IMAD.WIDE.U32 R4, R14, UR4, R4 ;  /* 0x000000040e047c25 */ /* 0x000fc8000f8e0004 */
[----:B------:R-:W-:Y:S01]  /*13170*/  IMAD R7, R14, UR5, R3 ;  /* 0x000000050e077c24 */ /* 0x000fe2000f8e0203 */
[----:B------:R-:W-:Y:S01]  /*13180*/  MOV R3, R24 ;  /* 0x0000001800037202 */ /* 0x000fe20000000f00 */
[----:B-1----:R-:W-:Y:S01]  /*13190*/  @P1 IMAD.HI.U32 R11, R24, R11, RZ ;  /* 0x0000000b180b1227 */ /* 0x002fe200078e00ff */
[----:B------:R-:W-:-:S03]  /*131a0*/  ULDC.64 UR4, c[0x0][0xb48] ;  /* 0x0002d20000047ab9 */ /* 0x000fc60000000a00 */
[----:B------:R-:W-:Y:S01]  /*131b0*/  IMAD.IADD R5, R5, 0x1, R7 ;  /* 0x0000000105057824 */ /* 0x000fe200078e0207 */
[----:B0-----:R-:W-:Y:S01]  /*131c0*/  @P1 SHF.R.U32.HI R3, RZ, R0, R11 ;  /* 0x00000000ff031219 */ /* 0x001fe2000001160b */
[----:B------:R-:W-:Y:S02]  /*131d0*/  VIADD R7, R2, 0x2d820 ;  /* 0x0002d82002077836 */ /* 0x000fe40000000000 */
[----:B------:R-:W-:Y:S01]  /*131e0*/  IMAD.WIDE.U32 R4, R78, UR4, R4 ;  /* 0x000000044e047c25 */ /* 0x000fe2000f8e0004 */
[----:B------:R-:W-:-:S03]  /*131f0*/  SHF.R.S32.HI R0, RZ, 0x1f, R3 ;  /* 0x0000001fff007819 */ /* 0x000fc60000011403 */
[----:B------:R-:W-:Y:S02]  /*13200*/  IMAD.MOV R6, RZ, RZ, -R3 ;  /* 0x000000ffff067224 */ /* 0x000fe400078e0a03 */
[----:B------:R-:W-:Y:S01]  /*13210*/  IMAD R5, R78, UR5, R5 ;  /* 0x000000054e057c24 */ /* 0x000fe2000f8e0205 */
[----:B------:R-:W-:Y:S01]  /*13220*/  ULDC.64 UR4, c[0x0][0xb30] ;  /* 0x0002cc0000047ab9 */ /* 0x000fe20000000a00 */
[----:B------:R-:W-:Y:S01]  /*13230*/  IMAD R75, R75, R6, R24 ;  /* 0x000000064b4b7224 */ /* 0x000fe200078e0218 */
[----:B------:R-:W-:Y:S01]  /*13240*/  PRMT R6, RZ, 0x654, R7 ;  /* 0x00000654ff067816 */ /* 0x000fe20000000007 */
[----:B------:R-:W-:Y:S02]  /*13250*/  IMAD R0, R0, UR4, RZ ;  /* 0x0000000400007c24 */ /* 0x000fe4000f8e02ff */
[C---:B------:R-:W-:Y:S01]  /*13260*/  IMAD.WIDE.U32 R4, R3.reuse, UR4, R4 ;  /* 0x0000000403047c25 */ /* 0x040fe2000f8e0004 */
[----:B------:R0:W-:Y:S03]  /*13270*/  SYNCS.ARRIVE.TRANS64.RED.A1T0 RZ, [R6+URZ], RZ ;  /* 0x000000ff06ff79a7 */ /* 0x0001e6000810043f */
[----:B------:R-:W-:Y:S01]  /*13280*/  IMAD R7, R3, UR5, R0 ;  /* 0x0000000503077c24 */ /* 0x000fe2000f8e0200 */
[----:B------:R-:W-:Y:S01]  /*13290*/  SHF.R.S32.HI R0, RZ, 0x1f, R75 ;  /* 0x0000001fff007819 */ /* 0x000fe2000001144b */
[----:B------:R-:W-:-:S02]  /*132a0*/  ULDC.64 UR4, c[0x0][0xb28] ;  /* 0x0002ca0000047ab9 */ /* 0x000fc40000000a00 */
        /* <DEDUP_REMOVED lines=9> */
[----:B0-----:R-:W-:Y:S06]  /*13340*/  BRA.DIV UR4, `(.L_x_10562) ;  /* 0x00000096040c7947 */ /* 0x001fec000b800000 */
[----:B------:R0:W1:Y:S04]  /*13350*/  SHFL.IDX PT, R3, R24, RZ, 0x1c1f ;  /* 0x001c1fff18037589 */ /* 0x00006800000e0000 */
[----:B------:R0:W2:Y:S02]  /*13360*/  SHFL.IDX PT, R14, R0, RZ, 0x1c1f ;  /* 0x001c1fff000e7589 */ /* 0x0000a400000e0000 */
.L_x_10738:
[----:B------:R-:W-:Y:S01]  /*13370*/  ISETP.GE.AND P0, PT, R10, R8, PT ;  /* 0x000000080a00720c */ /* 0x000fe20003f06270 */
[----:B------:R-:W-:-:S12]  /*13380*/  BSSY B1, `(.L_x_10563) ;  /* 0x000004b000017945 */ /* 0x000fd80003800000 */
[----:B------:R-:W-:Y:S05]  /*13390*/  @P0 BRA `(.L_x_10564) ;  /* 0x0000000400240947 */ /* 0x000fea0003800000 */
[----:B------:R-:W3:Y:S01]  /*133a0*/  LDL R15, [R1+0xac] ;  /* 0x0000ac00010f7983 */ /* 0x000ee20000100800 */
[----:B------:R-:W-:-:S03]  /*133b0*/  ULDC UR4, c[0x0][0xac8] ;  /* 0x0002b20000047ab9 */ /* 0x000fc60000000800 */
[----:B------:R-:W4:Y:S04]  /*133c0*/  LDL R83, [R1+0xd4] ;  /* 0x0000d40001537983 */ /* 0x000f280000100800 */
[----:B------:R-:W5:Y:S04]  /*133d0*/  LDL R81, [R1+0xd0] ;  /* 0x0000d00001517983 */ /* 0x000f680000100800 */
[----:B------:R-:W2:Y:S04]  /*133e0*/  LDL R79, [R1+0xcc] ;  /* 0x0000cc00014f7983 */ /* 0x000ea80000100800 */
        /* <DEDUP_REMOVED lines=15> */
[----:B------:R-:W2:Y:S01]  /*134e0*/  LDL R13, [R1+0xe4] ;  /* 0x0000e400010d7983 */ /* 0x000ea20000100800 */
[----:B---3--:R-:W-:-:S02]  /*134f0*/  ISETP.GE.AND P2, PT, R15, UR4, PT ;  /* 0x000000040f007c0c */ /* 0x008fc4000bf46270 */
[----:B----4-:R-:W-:Y:S02]  /*13500*/  ISETP.GE.AND P3, PT, R83, UR4, PT ;  /* 0x0000000453007c0c */ /* 0x010fe4000bf66270 */
[----:B-----5:R-:W-:-:S09]  /*13510*/  ISETP.GE.AND P0, PT, R81, UR4, PT ;  /* 0x0000000451007c0c */ /* 0x020fd2000bf06270 */
[----:B--2---:R-:W-:Y:S02]  /*13520*/  @!P2 IMAD.MOV.U32 R4, RZ, RZ, R14 ;  /* 0x000000ffff04a224 */ /* 0x004fe400078e000e */
[----:B-1----:R-:W-:Y:S01]  /*13530*/  @!P2 IMAD.MOV.U32 R5, RZ, RZ, R3 ;  /* 0x000000ffff05a224 */ /* 0x002fe200078e0003 */
[----:B------:R-:W-:Y:S01]  /*13540*/  ISETP.GE.AND P1, PT, R79, UR4, PT ;  /* 0x000000044f007c0c */ /* 0x000fe2000bf26270 */
[----:B------:R-:W-:Y:S01]  /*13550*/  @!P2 IMAD.WIDE R4, R15, 0x4, R4 ;  /* 0x000000040f04a825 */ /* 0x000fe200078e0204 */
[----:B------:R-:W-:-:S04]  /*13560*/  @!P3 LEA R6, P4, R83, R14, 0x2 ;  /* 0x0000000e5306b211 */ /* 0x000fc800078810ff */
[----:B------:R1:W-:Y:S01]  /*13570*/  @!P2 ST.E.64 desc[UR42][R4.64], R20 ;  /* 0x000000140400a985 */ /* 0x0003e2000c101b2a */
[----:B------:R-:W-:Y:S02]  /*13580*/  ISETP.GE.AND P2, PT, R77, UR4, PT ;  /* 0x000000044d007c0c */ /* 0x000fe4000bf46270 */
[----:B------:R-:W-:-:S05]  /*13590*/  @!P3 LEA.HI.X R7, R83, R3, R84, 0x2, P4 ;  /* 0x000000035307b211 */ /* 0x000fca00020f1454 */
[----:B------:R2:W-:Y:S01]  /*135a0*/  @!P3 ST.E.64 desc[UR42][R6.64], R28 ;  /* 0x0000001c0600b985 */ /* 0x0005e2000c101b2a */
[----:B-1----:R-:W-:-:S04]  /*135b0*/  @!P0 LEA R4, P5, R81, R14, 0x2 ;  /* 0x0000000e51048211 */ /* 0x002fc800078a10ff */
[-C--:B------:R-:W-:Y:S02]  /*135c0*/  @!P0 LEA.HI.X R5, R81, R3.reuse, R82, 0x2, P5 ;  /* 0x0000000351058211 */ /* 0x080fe400028f1452 */
[----:B------:R-:W-:Y:S02]  /*135d0*/  ISETP.GE.AND P3, PT, R75, UR4, PT ;  /* 0x000000044b007c0c */ /* 0x000fe4000bf66270 */
[----:B--2---:R-:W-:Y:S01]  /*135e0*/  @!P1 LEA R6, P4, R79, R14, 0x2 ;  /* 0x0000000e4f069211 */ /* 0x004fe200078810ff */
        /* <DEDUP_REMOVED lines=10> */
[----:B------:R-:W-:Y:S02]  /*13690*/  @!P3 LEA.HI.X R7, R75, R3, R76, 0x2, P5 ;  /* 0x000000034b07b211 */ /* 0x000fe400028f144c */
[----:B------:R-:W-:Y:S01]  /*136a0*/  ISETP.GE.AND P5, PT, R12, UR4, PT ;  /* 0x000000040c007c0c */ /* 0x000fe2000bfa6270 */
[----:B------:R-:W-:-:S02]  /*136b0*/  VIADD R15, R15, 0x58 ;  /* 0x000000580f0f7836 */ /* 0x000fc40000000000 */
[----:B------:R2:W-:Y:S01]  /*136c0*/  @!P3 ST.E.64 desc[UR42][R6.64], R36 ;  /* 0x000000240600b985 */ /* 0x0005e2000c101b2a */
[----:B-1----:R-:W-:-:S04]  /*136d0*/  @!P0 LEA R4, P4, R73, R14, 0x2 ;  /* 0x0000000e49048211 */ /* 0x002fc800078810ff */
[-C--:B------:R-:W-:Y:S02]  /*136e0*/  @!P0 LEA.HI.X R5, R73, R3.reuse, R74, 0x2, P4 ;  /* 0x0000000349058211 */ /* 0x080fe400020f144a */
[----:B------:R-:W-:Y:S02]  /*136f0*/  ISETP.GE.AND P3, PT, R25, UR4, PT ;  /* 0x0000000419007c0c */ /* 0x000fe4000bf66270 */
[C---:B--2---:R-:W-:Y:S01]  /*13700*/  @!P1 LEA R6, P4, R27.reuse, R14, 0x2 ;  /* 0x0000000e1b069211 */ /* 0x044fe200078810ff */
[----:B------:R1:W-:Y:S03]  /*13710*/  @!P0 ST.E.64 desc[UR42][R4.64], R38 ;  /* 0x0000002604008985 */ /* 0x0003e6000c101b2a */
[----:B------:R-:W-:Y:S02]  /*13720*/  @!P1 LEA.HI.X R7, R27, R3, R72, 0x2, P4 ;  /* 0x000000031b079211 */ /* 0x000fe400020f1448 */
[----:B------:R-:W-:-:S02]  /*13730*/  ISETP.GE.AND P4, PT, R15, UR4, PT ;  /* 0x000000040f007c0c */ /* 0x000fc4000bf86270 */
[----:B-1----:R-:W-:-:S04]  /*13740*/  @!P2 LEA R4, P0, R11, R14, 0x2 ;  /* 0x0000000e0b04a211 */ /* 0x002fc800078010ff */
[-C--:B------:R-:W-:Y:S02]  /*13750*/  @!P2 LEA.HI.X R5, R11, R3.reuse, R26, 0x2, P0 ;  /* 0x000000030b05a211 */ /* 0x080fe400000f141a */
[CC--:B------:R-:W-:Y:S02]  /*13760*/  @!P5 LEA R10, P0, R12.reuse, R14.reuse, 0x2 ;  /* 0x0000000e0c0ad211 */ /* 0x0c0fe400078010ff */
[----:B------:R-:W-:Y:S02]  /*13770*/  SHF.R.S32.HI R20, RZ, 0x1f, R25 ;  /* 0x0000001fff147819 */ /* 0x000fe40000011419 */
[----:B------:R-:W-:Y:S02]  /*13780*/  @!P5 LEA.HI.X R11, R12, R3, R13, 0x2, P0 ;  /* 0x000000030c0bd211 */ /* 0x000fe400000f140d */
[----:B------:R-:W-:Y:S02]  /*13790*/  @!P3 LEA R12, P0, R25, R14, 0x2 ;  /* 0x0000000e190cb211 */ /* 0x000fe400078010ff */
[----:B------:R-:W-:-:S02]  /*137a0*/  SHF.R.S32.HI R26, RZ, 0x1f, R15 ;  /* 0x0000001fff1a7819 */ /* 0x000fc4000001140f */
[-C--:B------:R-:W-:Y:S02]  /*137b0*/  @!P3 LEA.HI.X R13, R25, R3.reuse, R20, 0x2, P0 ;  /* 0x00000003190db211 */ /* 0x080fe400000f1414 */
[C---:B------:R-:W-:Y:S01]  /*137c0*/  @!P4 LEA R14, P0, R15.reuse, R14, 0x2 ;  /* 0x0000000e0f0ec211 */ /* 0x040fe200078010ff */
[----:B------:R3:W-:Y:S03]  /*137d0*/  @!P1 ST.E.64 desc[UR42][R6.64], R40 ;  /* 0x0000002806009985 */ /* 0x0007e6000c101b2a */
[----:B------:R-:W-:Y:S01]  /*137e0*/  @!P4 LEA.HI.X R15, R15, R3, R26, 0x2, P0 ;  /* 0x000000030f0fc211 */ /* 0x000fe200000f141a */
[----:B------:R3:W-:Y:S04]  /*137f0*/  @!P2 ST.E.64 desc[UR42][R4.64], R42 ;  /* 0x0000002a0400a985 */ /* 0x0007e8000c101b2a */
[----:B------:R3:W-:Y:S04]  /*13800*/  @!P5 ST.E.64 desc[UR42][R10.64], R44 ;  /* 0x0000002c0a00d985 */ /* 0x0007e8000c101b2a */
[----:B------:R3:W-:Y:S04]  /*13810*/  @!P3 ST.E.64 desc[UR42][R12.64], R46 ;  /* 0x0000002e0c00b985 */ /* 0x0007e8000c101b2a */
[----:B------:R3:W-:Y:S02]  /*13820*/  @!P4 ST.E.64 desc[UR42][R14.64], R48 ;  /* 0x000000300e00c985 */ /* 0x0007e4000c101b2a */
.L_x_10564:
[----:B------:R-:W-:Y:S05]  /*13830*/  BSYNC B1 ;  /* 0x0000000000017941 */ /* 0x000fea0003800000 */
.L_x_10563:
[----:B------:R-:W-:-:S03]  /*13840*/  UMOV UR4, 0xffffffff ;  /* 0xffffffff00047882 */ /* 0x000fc60000000000 */
[----:B------:R-:W-:Y:S05]  /*13850*/  BRA.DIV UR4, `(.L_x_10565) ;  /* 0x0000008e04fc7947 */ /* 0x000fea000b800000 */
[----:B-1----:R1:W4:Y:S04]  /*13860*/  SHFL.IDX PT, R3, R24, 0x1, 0x1c1f ;  /* 0x003c1f0018037f89 */ /* 0x00232800000e0000 */
[----:B--23--:R1:W2:Y:S02]  /*13870*/  SHFL.IDX PT, R14, R0, 0x1, 0x1c1f ;  /* 0x003c1f00000e7f89 */ /* 0x00c2a400000e0000 */
.L_x_10742:
[----:B------:R-:W-:-:S13]  /*13880*/  ISETP.GE.AND P0, PT, R9, R8, PT ;  /* 0x000000080900720c */ /* 0x000fda0003f06270 */
[----:B------:R-:W-:Y:S05]  /*13890*/  @P0 BRA `(.L_x_10561) ;  /* 0x0000001000040947 */ /* 0x000fea0003800000 */
[----:B01----:R-:W3:Y:S01]  /*138a0*/  LDL R24, [R1+0xac] ;  /* 0x0000ac0001187983 */ /* 0x003ee20000100800 */
[----:B------:R-:W-:-:S03]  /*138b0*/  ULDC UR4, c[0x0][0xac8] ;  /* 0x0002b20000047ab9 */ /* 0x000fc60000000800 */
[----:B------:R-:W5:Y:S04]  /*138c0*/  LDL R12, [R1+0xd4] ;  /* 0x0000d400010c7983 */ /* 0x000f680000100800 */
[----:B------:R-:W4:Y:S04]  /*138d0*/  LDL R10, [R1+0xd0] ;  /* 0x0000d000010a7983 */ /* 0x000f280000100800 */
        /* <DEDUP_REMOVED lines=18> */
[----:B-----5:R-:W-:Y:S02]  /*13a00*/  ISETP.GE.AND P4, PT, R12, UR4, PT ;  /* 0x000000040c007c0c */ /* 0x020fe4000bf86270 */
[----:B----4-:R-:W-:-:S09]  /*13a10*/  ISETP.GE.AND P1, PT, R10, UR4, PT ;  /* 0x000000040a007c0c */ /* 0x010fd2000bf26270 */
[----:B------:R-:W-:Y:S01]  /*13a20*/  @!P3 IMAD.MOV.U32 R15, RZ, RZ, R3 ;  /* 0x000000ffff0fb224 */ /* 0x000fe200078e0003 */
[----:B--2---:R-:W-:Y:S01]  /*13a30*/  ISETP.GE.AND P2, PT, R35, UR4, PT ;  /* 0x0000000423007c0c */ /* 0x004fe2000bf46270 */
[----:B------:R-:W-:Y:S01]  /*13a40*/  @!P3 IMAD.WIDE R4, R24, 0x4, R14 ;  /* 0x000000041804b825 */ /* 0x000fe200078e020e */
[-C--:B------:R-:W-:Y:S02]  /*13a50*/  @!P4 LEA R6, P0, R12, R14.reuse, 0x2 ;  /* 0x0000000e0c06c211 */ /* 0x080fe400078010ff */
[----:B------:R-:W-:Y:S02]  /*13a60*/  @!P1 LEA R8, P5, R10, R14, 0x2 ;  /* 0x0000000e0a089211 */ /* 0x000fe400078a10ff */
[----:B------:R0:W-:Y:S01]  /*13a70*/  @!P3 ST.E.64 desc[UR42][R4.64], R50 ;  /* 0x000000320400b985 */ /* 0x0001e2000c101b2a */
[----:B------:R-:W-:Y:S02]  /*13a80*/  ISETP.GE.AND P3, PT, R33, UR4, PT ;  /* 0x0000000421007c0c */ /* 0x000fe4000bf66270 */
[----:B------:R-:W-:-:S02]  /*13a90*/  @!P4 LEA.HI.X R7, R12, R3, R13, 0x2, P0 ;  /* 0x000000030c07c211 */ /* 0x000fc400000f140d */
[----:B------:R-:W-:Y:S02]  /*13aa0*/  ISETP.GE.AND P0, PT, R31, UR4, PT ;  /* 0x000000041f007c0c */ /* 0x000fe4000bf06270 */
[----:B------:R-:W-:Y:S01]  /*13ab0*/  @!P1 LEA.HI.X R9, R10, R3, R11, 0x2, P5 ;  /* 0x000000030a099211 */ /* 0x000fe200028f140b */
[----:B------:R1:W-:Y:S01]  /*13ac0*/  @!P4 ST.E.64 desc[UR42][R6.64], R52 ;  /* 0x000000340600c985 */ /* 0x0003e2000c101b2a */
[----:B------:R-:W-:-:S03]  /*13ad0*/  @!P2 LEA R10, P4, R35, R14, 0x2 ;  /* 0x0000000e230aa211 */ /* 0x000fc600078810ff */
[----:B------:R2:W-:Y:S01]  /*13ae0*/  @!P1 ST.E.64 desc[UR42][R8.64], R54 ;  /* 0x0000003608009985 */ /* 0x0005e2000c101b2a */
[----:B------:R-:W-:Y:S02]  /*13af0*/  ISETP.GE.AND P1, PT, R0, UR4, PT ;  /* 0x0000000400007c0c */ /* 0x000fe4000bf26270 */
[-C--:B------:R-:W-:Y:S02]  /*13b00*/  @!P2 LEA.HI.X R11, R35, R3.reuse, R36, 0x2, P4 ;  /* 0x00000003230ba211 */ /* 0x080fe400020f1424 */
[-C--:B------:R-:W-:Y:S02]  /*13b10*/  @!P3 LEA R12, P5, R33, R14.reuse, 0x2 ;  /* 0x0000000e210cb211 */ /* 0x080fe400078a10ff */
[----:B0-----:R-:W-:Y:S01]  /*13b20*/  @!P0 LEA R4, P4, R31, R14, 0x2 ;  /* 0x0000000e1f048211 */ /* 0x001fe200078810ff */
[----:B------:R0:W-:Y:S01]  /*13b30*/  @!P2 ST.E.64 desc[UR42][R10.64], R56 ;  /* 0x000000380a00a985 */ /* 0x0001e2000c101b2a */
[----:B------:R-:W-:Y:S02]  /*13b40*/  @!P3 LEA.HI.X R13, R33, R3, R34, 0x2, P5 ;  /* 0x00000003210db211 */ /* 0x000fe400028f1422 */
[----:B------:R-:W-:-:S02]  /*13b50*/  ISETP.GE.AND P2, PT, R28, UR4, PT ;  /* 0x000000041c007c0c */ /* 0x000fc4000bf46270 */
[----:B------:R-:W-:Y:S01]  /*13b60*/  @!P0 LEA.HI.X R5, R31, R3, R32, 0x2, P4 ;  /* 0x000000031f058211 */ /* 0x000fe200020f1420 */
[----:B------:R3:W-:Y:S01]  /*13b70*/  @!P3 ST.E.64 desc[UR42][R12.64], R58 ;  /* 0x0000003a0c00b985 */ /* 0x0007e2000c101b2a */
[----:B------:R-:W-:-:S03]  /*13b80*/  ISETP.GE.AND P4, PT, R20, UR4, PT ;  /* 0x0000000414007c0c */ /* 0x000fc6000bf86270 */
[----:B------:R4:W-:Y:S01]  /*13b90*/  @!P0 ST.E.64 desc[UR42][R4.64], R60 ;  /* 0x0000003c04008985 */ /* 0x0009e2000c101b2a */
[-C--:B-1----:R-:W-:Y:S02]  /*13ba0*/  @!P1 LEA R6, P5, R0, R14.reuse, 0x2 ;  /* 0x0000000e00069211 */ /* 0x082fe400078a10ff */
[----:B------:R-:W-:Y:S02]  /*13bb0*/  ISETP.GE.AND P3, PT, R26, UR4, PT ;  /* 0x000000041a007c0c */ /* 0x000fe4000bf66270 */
[----:B------:R-:W-:Y:S02]  /*13bc0*/  ISETP.GE.AND P0, PT, R25, UR4, PT ;  /* 0x0000000419007c0c */ /* 0x000fe4000bf06270 */
[----:B------:R-:W-:Y:S02]  /*13bd0*/  @!P1 LEA.HI.X R7, R0, R3, R30, 0x2, P5 ;  /* 0x0000000300079211 */ /* 0x000fe400028f141e */
[----:B--2---:R-:W-:-:S03]  /*13be0*/  @!P2 LEA R8, P5, R28, R14, 0x2 ;  /* 0x0000000e1c08a211 */ /* 0x004fc600078a10ff */
[----:B------:R4:W-:Y:S01]  /*13bf0*/  @!P1 ST.E.64 desc[UR42][R6.64], R62 ;  /* 0x0000003e06009985 */ /* 0x0009e2000c101b2a */
[-C--:B0-----:R-:W-:Y:S02]  /*13c00*/  @!P4 LEA R10, P1, R20, R14.reuse, 0x2 ;  /* 0x0000000e140ac211 */ /* 0x081fe400078210ff */
[-C--:B------:R-:W-:Y:S02]  /*13c10*/  @!P2 LEA.HI.X R9, R28, R3.reuse, R29, 0x2, P5 ;  /* 0x000000031c09a211 */ /* 0x080fe400028f141d */
[-C--:B---3--:R-:W-:Y:S02]  /*13c20*/  @!P3 LEA R12, P5, R26, R14.reuse, 0x2 ;  /* 0x0000000e1a0cb211 */ /* 0x088fe400078a10ff */
[----:B------:R-:W-:Y:S02]  /*13c30*/  @!P4 LEA.HI.X R11, R20, R3, R21, 0x2, P1 ;  /* 0x00000003140bc211 */ /* 0x000fe400008f1415 */
[----:B------:R-:W-:Y:S02]  /*13c40*/  SHF.R.S32.HI R0, RZ, 0x1f, R25 ;  /* 0x0000001fff007819 */ /* 0x000fe40000011419 */
[----:B------:R-:W-:-:S02]  /*13c50*/  @!P0 LEA R20, P1, R25, R14, 0x2 ;  /* 0x0000000e19148211 */ /* 0x000fc400078210ff */
[-C--:B------:R-:W-:Y:S02]  /*13c60*/  @!P3 LEA.HI.X R13, R26, R3.reuse, R27, 0x2, P5 ;  /* 0x000000031a0db211 */ /* 0x080fe400028f141b */
[----:B------:R-:W-:Y:S01]  /*13c70*/  @!P0 LEA.HI.X R21, R25, R3, R0, 0x2, P1 ;  /* 0x0000000319158211 */ /* 0x000fe200008f1400 */
[----:B------:R4:W-:Y:S01]  /*13c80*/  @!P2 ST.E.64 desc[UR42][R8.64], R64 ;  /* 0x000000400800a985 */ /* 0x0009e2000c101b2a */
[----:B------:R-:W-:-:S03]  /*13c90*/  IADD3 R0, R24, 0x58, RZ ;  /* 0x0000005818007810 */ /* 0x000fc60007ffe0ff */
[----:B------:R4:W-:Y:S04]  /*13ca0*/  @!P4 ST.E.64 desc[UR42][R10.64], R66 ;  /* 0x000000420a00c985 */ /* 0x0009e8000c101b2a */
[----:B------:R4:W-:Y:S04]  /*13cb0*/  @!P3 ST.E.64 desc[UR42][R12.64], R68 ;  /* 0x000000440c00b985 */ /* 0x0009e8000c101b2a */
[----:B------:R4:W-:Y:S01]  /*13cc0*/  @!P0 ST.E.64 desc[UR42][R20.64], R70 ;  /* 0x0000004614008985 */ /* 0x0009e2000c101b2a */
[----:B------:R-:W-:-:S13]  /*13cd0*/  ISETP.GE.AND P0, PT, R0, UR4, PT ;  /* 0x0000000400007c0c */ /* 0x000fda000bf06270 */
[----:B----4-:R-:W-:Y:S05]  /*13ce0*/  @P0 BRA `(.L_x_10561) ;  /* 0x0000000800f00947 */ /* 0x010fea0003800000 */
[----:B------:R-:W-:Y:S02]  /*13cf0*/  LEA R14, P0, R0, R14, 0x2 ;  /* 0x0000000e000e7211 */ /* 0x000fe400078010ff */
[----:B------:R-:W-:-:S04]  /*13d00*/  SHF.R.S32.HI R4, RZ, 0x1f, R0 ;  /* 0x0000001fff047819 */ /* 0x000fc80000011400 */
[----:B------:R-:W-:-:S05]  /*13d10*/  LEA.HI.X R15, R0, R3, R4, 0x2, P0 ;  /* 0x00000003000f7211 */ /* 0x000fca00000f1404 */
[----:B------:R0:W-:Y:S01]  /*13d20*/  ST.E.64 desc[UR42][R14.64], R134 ;  /* 0x000000860e007985 */ /* 0x0001e2000c101b2a */
[----:B------:R-:W-:Y:S05]  /*13d30*/  BRA `(.L_x_10561) ;  /* 0x0000000800dc7947 */ /* 0x000fea0003800000 */
.L_x_10554:
[----:B0-----:R-:W3:Y:S01]  /*13d40*/  LDL.LU R6, [R1+0x9c] ;  /* 0x00009c0001067983 */ /* 0x001ee20000300800 */
[----:B------:R-:W-:Y:S01]  /*13d50*/  ULDC.64 UR6, c[0x0][0xc08] ;  /* 0x0003020000067ab9 */ /* 0x000fe20000000a00 */
[----:B------:R-:W-:Y:S02]  /*13d60*/  ULDC.64 UR4, c[0x0][0xc00] ;  /* 0x0003000000047ab9 */ /* 0x000fe40000000a00 */
[----:B------:R-:W4:Y:S04]  /*13d70*/  LDL.LU R0, [R1+0xa0] ;  /* 0x0000a00001007983 */ /* 0x000f280000300800 */
[----:B------:R-:W2:Y:S01]  /*13d80*/  LDL R8, [R1+0x94] ;  /* 0x0000940001087983 */ /* 0x000ea20000100800 */
[----:B------:R-:W-:Y:S01]  /*13d90*/  ISETP.NE.U32.AND P1, PT, RZ, UR6, PT ;  /* 0x00000006ff007c0c */ /* 0x000fe2000bf25070 */
[----:B------:R-:W-:Y:S01]  /*13da0*/  IMAD.MOV.U32 R3, RZ, RZ, RZ ;  /* 0x000000ffff037224 */ /* 0x000fe200078e00ff */
[----:B------:R-:W-:-:S02]  /*13db0*/  ISETP.NE.U32.AND P0, PT, RZ, UR4, PT ;  /* 0x00000004ff007c0c */ /* 0x000fc4000bf05070 */
[----:B------:R-:W-:Y:S02]  /*13dc0*/  ISETP.NE.AND.EX P1, PT, RZ, UR7, PT, P1 ;  /* 0x00000007ff007c0c */ /* 0x000fe4000bf25310 */
[----:B------:R-:W-:Y:S01]  /*13dd0*/  ISETP.NE.AND.EX P0, PT, RZ, UR5, PT, P0 ;  /* 0x00000005ff007c0c */ /* 0x000fe2000bf05300 */
[----:B------:R-:W0:Y:S01]  /*13de0*/  S2R R9, SR_TID.X ;  /* 0x0000000000097919 */ /* 0x000e220000002100 */
[----:B---3--:R-:W-:Y:S01]  /*13df0*/  IADD3 R4, P2, R6, UR4, RZ ;  /* 0x0000000406047c10 */ /* 0x008fe2000ff5e0ff */
[----:B------:R-:W-:-:S03]  /*13e00*/  ULDC UR4, c[0x0][0xa88] ;  /* 0x0002a20000047ab9 */ /* 0x000fc60000000800 */
[----:B----4-:R-:W-:-:S05]  /*13e10*/  IADD3.X R5, R0, UR5, RZ, P2, !PT ;  /* 0x0000000500057c10 */ /* 0x010fca00097fe4ff */
[----:B------:R-:W-:Y:S01]  /*13e20*/  @P1 IADD3 R6, P2, R6, UR6, RZ ;  /* 0x0000000606061c10 */ /* 0x000fe2000ff5e0ff */
[----:B------:R-:W-:Y:S01]  /*13e30*/  IMAD.U32 R20, RZ, RZ, UR4 ;  /* 0x00000004ff147e24 */ /* 0x000fe2000f8e00ff */
[----:B------:R3:W5:Y:S02]  /*13e40*/  @P0 LDG.E R3, desc[UR42][R4.64] ;  /* 0x0000002a04030981 */ /* 0x000764000c1e1900 */
[----:B------:R-:W-:-:S05]  /*13e50*/  @P1 IADD3.X R7, R0, UR7, RZ, P2, !PT ;  /* 0x0000000700071c10 */ /* 0x000fca00097fe4ff */
[----:B------:R3:W5:Y:S01]  /*13e60*/  @P1 LDG.E R20, desc[UR42][R6.64] ;  /* 0x0000002a06141981 */ /* 0x000762000c1e1900 */
[----:B--2---:R-:W-:Y:S01]  /*13e70*/  ISETP.NE.AND P2, PT, R8, RZ, PT ;  /* 0x000000ff0800720c */ /* 0x004fe20003f45270 */
[----:B0-----:R-:W-:-:S05]  /*13e80*/  VIADD R30, R9, 0xffffff80 ;  /* 0xffffff80091e7836 */ /* 0x001fca0000000000 */
[----:B------:R-:W-:-:S07]  /*13e90*/  ISETP.GT.AND P3, PT, R30, 0xbf, PT ;  /* 0x000000bf1e00780c */ /* 0x000fce0003f64270 */
[----:B------:R-:W0:Y:S02]  /*13ea0*/  @!P2 LDC R8, c[0x0][0xad4] ;  /* 0x0002b500ff08ab82 */ /* 0x000e240000000800 */
[----:B0-----:R3:W-:Y:S01]  /*13eb0*/  @!P2 STL [R1+0x94], R8 ;  /* 0x000094080100a387 */ /* 0x0017e20000100800 */
[----:B------:R-:W-:Y:S01]  /*13ec0*/  ISETP.GT.AND P2, PT, R8, 0x1, PT ;  /* 0x000000010800780c */ /* 0x000fe20003f44270 */
[----:B------:R-:W-:-:S12]  /*13ed0*/  @P1 BRA `(.L_x_10566) ;  /* 0x0000000000101947 */ /* 0x000fd80003800000 */
[----:B------:R-:W-:Y:S05]  /*13ee0*/  @!P0 BRA `(.L_x_10566) ;  /* 0x00000000000c8947 */ /* 0x000fea0003800000 */
[----:B---3--:R-:W2:Y:S04]  /*13ef0*/  LDG.E R7, desc[UR42][R4.64] ;  /* 0x0000002a04077981 */ /* 0x008ea8000c1e1900 */
[----:B-----5:R-:W2:Y:S02]  /*13f00*/  LDG.E R20, desc[UR42][R4.64+0x4] ;  /* 0x0000042a04147981 */ /* 0x020ea4000c1e1900 */
[----:B--2---:R-:W-:-:S07]  /*13f10*/  IMAD.IADD R20, R20, 0x1, -R7 ;  /* 0x0000000114147824 */ /* 0x004fce00078e0a07 */
.L_x_10566:
[----:B---3--:R-:W2:Y:S04]  /*13f20*/  LDL.LU R4, [R1+0x98] ;  /* 0x0000980001047983 */ /* 0x008ea80000300800 */
        /* <DEDUP_REMOVED lines=9> */
[----:B--2---:R-:W-:-:S05]  /*13fc0*/  IMAD R0, R0, 0xc0, R9 ;  /* 0x000000c000007824 */ /* 0x004fca00078e0209 */
[----:B------:R-:W-:-:S04]  /*13fd0*/  IADD3 R31, R0, -0x80, RZ ;  /* 0xffffff80001f7810 */ /* 0x000fc80007ffe0ff */
        /* <DEDUP_REMOVED lines=38> */
[----:B------:R-:W-:Y:S02]  /*14240*/  IMAD R0, R7, R11, RZ ;  /* 0x0000000b07007224 */ /* 0x000fe400078e02ff */
[----:B------:R-:W-:Y:S02]  /*14250*/  IMAD.MOV.U32 R7, RZ, RZ, -0x800000 ;  /* 0xff800000ff077424 */ /* 0x000fe400078e00ff */
[C---:B------:R-:W-:Y:S02]  /*14260*/  IMAD R13, R6.reuse, R13, R0 ;  /* 0x0000000d060d7224 */ /* 0x040fe400078e0200 */
[----:B------:R-:W-:-:S04]  /*14270*/  IMAD.WIDE.U32 R8, R6, R11, R8 ;  /* 0x0000000b06087225 */ /* 0x000fc800078e0008 */
[----:B------:R-:W-:Y:S01]  /*14280*/  IMAD.IADD R0, R9, 0x1, R13 ;  /* 0x0000000109007824 */ /* 0x000fe200078e020d */
[----:B0-----:R-:W-:-:S04]  /*14290*/  LEA R4, P0, R8, R4, 0x2 ;  /* 0x0000000408047211 */ /* 0x001fc800078010ff */
[----:B-1----:R-:W-:-:S05]  /*142a0*/  LEA.HI.X R5, R8, R5, R0, 0x2, P0 ;  /* 0x0000000508057211 */ /* 0x002fca00000f1400 */
[----:B------:R0:W-:Y:S04]  /*142b0*/  STG.E desc[UR42][R4.64], R7 ;  /* 0x0000000704007986 */ /* 0x0001e8000c10192a */
.L_x_10568:
[----:B------:R-:W-:Y:S05]  /*142c0*/  BSYNC B1 ;  /* 0x0000000000017941 */ /* 0x000fea0003800000 */
.L_x_10567:
[----:B------:R-:W-:Y:S05]  /*142d0*/  @P2 BRA `(.L_x_10561) ;  /* 0x0000000400742947 */ /* 0x000fea0003800000 */
[----:B------:R-:W2:Y:S01]  /*142e0*/  LDL R27, [R1+0xa4] ;  /* 0x0000a400011b7983 */ /* 0x000ea20000100800 */
[----:B------:R-:W3:Y:S01]  /*142f0*/  LDC R21, c[0x0][0xbe8] ;  /* 0x0002fa00ff157b82 */ /* 0x000ee20000000800 */
[----:B0-----:R-:W-:Y:S01]  /*14300*/  SHF.R.S32.HI R5, RZ, 0x1f, R30 ;  /* 0x0000001fff057819 */ /* 0x001fe2000001141e */
[----:B------:R-:W-:Y:S01]  /*14310*/  ULDC.64 UR4, c[0x0][0xaa0] ;  /* 0x0002a80000047ab9 */ /* 0x000fe20000000a00 */
[----:B------:R-:W-:Y:S01]  /*14320*/  ULDC.64 UR6, c[0x0][0xaf0] ;  /* 0x0002bc0000067ab9 */ /* 0x000fe20000000a00 */
[----:B------:R-:W-:Y:S01]  /*14330*/  IMAD R0, R26, UR4, RZ ;  /* 0x000000041a007c24 */ /* 0x000fe2000f8e02ff */
[----:B------:R-:W-:Y:S01]  /*14340*/  LEA.HI R6, R5, R30, RZ, 0x2 ;  /* 0x0000001e05067211 */ /* 0x000fe200078f10ff */
[----:B------:R-:W-:-:S03]  /*14350*/  IMAD.WIDE.U32 R4, R3, UR4, RZ ;  /* 0x0000000403047c25 */ /* 0x000fc6000f8e00ff */
[----:B------:R-:W-:Y:S01]  /*14360*/  LOP3.LUT R9, R6, 0xfffffffc, RZ, 0xc0, !PT ;  /* 0xfffffffc06097812 */ /* 0x000fe200078ec0ff */
[----:B------:R-:W-:Y:S01]  /*14370*/  IMAD R7, R3, UR5, R0 ;  /* 0x0000000503077c24 */ /* 0x000fe2000f8e0200 */
[----:B------:R-:W-:Y:S01]  /*14380*/  SHF.R.S32.HI R25, RZ, 0x2, R6 ;  /* 0x00000002ff197819 */ /* 0x000fe20000011406 */
[----:B------:R-:W-:Y:S01]  /*14390*/  ULDC.64 UR4, c[0x0][0xae8] ;  /* 0x0002ba0000047ab9 */ /* 0x000fe20000000a00 */
[----:B------:R-:W-:Y:S02]  /*143a0*/  IMAD R6, R28, UR6, RZ ;  /* 0x000000061c067c24 */ /* 0x000fe4000f8e02ff */
[----:B------:R-:W-:Y:S01]  /*143b0*/  IMAD.IADD R30, R30, 0x1, -R9 ;  /* 0x000000011e1e7824 */ /* 0x000fe200078e0a09 */
[----:B------:R-:W-:Y:S01]  /*143c0*/  IADD3 R5, R5, R7, RZ ;  /* 0x0000000705057210 */ /* 0x000fe20007ffe0ff */
[----:B------:R-:W-:Y:S02]  /*143d0*/  IMAD R7, R29, UR7, R6 ;  /* 0x000000071d077c24 */ /* 0x000fe4000f8e0206 */
[----:B------:R-:W-:-:S02]  /*143e0*/  IMAD R0, R30, 0x60, R25 ;  /* 0x000000601e007824 */ /* 0x000fc400078e0219 */
[----:B------:R-:W-:Y:S01]  /*143f0*/  IMAD.WIDE.U32 R4, R137, UR4, R4 ;  /* 0x0000000489047c25 */ /* 0x000fe2000f8e0004 */
[----:B---3--:R-:W-:-:S03]  /*14400*/  ISETP.NE.AND P0, PT, R21, 0x1, PT ;  /* 0x000000011500780c */ /* 0x008fc60003f05270 */
[----:B------:R-:W-:Y:S01]  /*14410*/  IMAD R5, R137, UR5, R5 ;  /* 0x0000000589057c24 */ /* 0x000fe2000f8e0205 */
[----:B------:R-:W-:Y:S01]  /*14420*/  ULDC.64 UR4, c[0x0][0xae0] ;  /* 0x0002b80000047ab9 */ /* 0x000fe20000000a00 */
[----:B------:R-:W-:-:S04]  /*14430*/  IMAD.WIDE.U32 R4, R29, UR6, R4 ;  /* 0x000000061d047c25 */ /* 0x000fc8000f8e0004 */
[----:B------:R-:W-:-:S04]  /*14440*/  IMAD.IADD R5, R5, 0x1, R7 ;  /* 0x0000000105057824 */ /* 0x000fc800078e0207 */
[----:B------:R-:W0:Y:S08]  /*14450*/  @P0 LDC R8, c[0x0][0xbec] ;  /* 0x0002fb00ff080b82 */ /* 0x000e300000000800 */
[----:B------:R-:W3:Y:S01]  /*14460*/  @P0 LDC R11, c[0x0][0xbf0] ;  /* 0x0002fc00ff0b0b82 */ /* 0x000ee20000000800 */
[----:B--2---:R-:W-:-:S04]  /*14470*/  IMAD R9, R27, 0xc0, R0 ;  /* 0x000000c01b097824 */ /* 0x004fc800078e0200 */
[----:B0-----:R-:W-:-:S04]  /*14480*/  @P0 IMAD.HI.U32 R0, R9, R8, RZ ;  /* 0x0000000809000227 */ /* 0x001fc800078e00ff */
[----:B------:R-:W-:Y:S01]  /*14490*/  IMAD.MOV.U32 R3, RZ, RZ, R9 ;  /* 0x000000ffff037224 */ /* 0x000fe200078e0009 */
[----:B---3--:R-:W-:-:S04]  /*144a0*/  @P0 SHF.R.U32.HI R3, RZ, R11, R0 ;  /* 0x0000000bff030219 */ /* 0x008fc80000011600 */
[--C-:B------:R-:W-:Y:S01]  /*144b0*/  SHF.R.S32.HI R0, RZ, 0x1f, R3.reuse ;  /* 0x0000001fff007819 */ /* 0x100fe20000011403 */
[----:B------:R-:W-:Y:S02]  /*144c0*/  IMAD.MOV R6, RZ, RZ, -R3 ;  /* 0x000000ffff067224 */ /* 0x000fe400078e0a03 */
[----:B------:R-:W-:-:S04]  /*144d0*/  IMAD.WIDE.U32 R4, R3, UR4, R4 ;  /* 0x0000000403047c25 */ /* 0x000fc8000f8e0004 */
[----:B------:R-:W-:Y:S02]  /*144e0*/  IMAD R0, R0, UR4, RZ ;  /* 0x0000000400007c24 */ /* 0x000fe4000f8e02ff */
[----:B------:R-:W-:Y:S02]  /*144f0*/  IMAD R7, R21, R6, R9 ;  /* 0x0000000615077224 */ /* 0x000fe400078e0209 */
[----:B------:R-:W-:Y:S01]  /*14500*/  IMAD R9, R3, UR5, R0 ;  /* 0x0000000503097c24 */ /* 0x000fe2000f8e0200 */
[----:B------:R-:W-:Y:S02]  /*14510*/  ULDC.64 UR4, c[0x0][0xad8] ;  /* 0x0002b60000047ab9 */ /* 0x000fe40000000a00 */
[----:B------:R-:W-:Y:S01]  /*14520*/  SHF.R.S32.HI R0, RZ, 0x1f, R7 ;  /* 0x0000001fff007819 */ /* 0x000fe20000011407 */
[----:B------:R-:W-:Y:S01]  /*14530*/  IMAD.IADD R5, R5, 0x1, R9 ;  /* 0x0000000105057824 */ /* 0x000fe200078e0209 */
[----:B------:R-:W-:-:S03]  /*14540*/  SHF.L.U32 R9, R30, 0x3, RZ ;  /* 0x000000031e097819 */ /* 0x000fc600000006ff */
[----:B------:R-:W-:Y:S02]  /*14550*/  IMAD R0, R0, UR4, RZ ;  /* 0x0000000400007c24 */ /* 0x000fe4000f8e02ff */
[----:B------:R-:W-:-:S04]  /*14560*/  IMAD.WIDE.U32 R4, R7, UR4, R4 ;  /* 0x0000000407047c25 */ /* 0x000fc8000f8e0004 */
[----:B------:R-:W-:Y:S01]  /*14570*/  IMAD R3, R7, UR5, R0 ;  /* 0x0000000507037c24 */ /* 0x000fe2000f8e0200 */
[----:B------:R-:W-:Y:S01]  /*14580*/  ULDC.64 UR4, c[0x0][0xa80] ;  /* 0x0002a00000047ab9 */ /* 0x000fe20000000a00 */
[----:B------:R-:W-:Y:S01]  /*14590*/  VIADD R7, R9, 0x20 ;  /* 0x0000002009077836 */ /* 0x000fe20000000000 */
[C---:B------:R-:W-:Y:S01]  /*145a0*/  LEA R0, P0, R4.reuse, UR4, 0x1 ;  /* 0x0000000404007c11 */ /* 0x040fe2000f8008ff */
[----:B------:R-:W-:Y:S01]  /*145b0*/  IMAD.IADD R3, R5, 0x1, R3 ;  /* 0x0000000105037824 */ /* 0x000fe200078e0203 */
[----:B------:R-:W-:Y:S01]  /*145c0*/  UMOV UR4, 0xffffffff ;  /* 0xffffffff00047882 */ /* 0x000fe20000000000 */
[----:B------:R-:W-:Y:S01]  /*145d0*/  VIADD R8, R9, 0x40 ;  /* 0x0000004009087836 */ /* 0x000fe20000000000 */
[----:B------:R-:W-:Y:S02]  /*145e0*/  SHF.R.S32.HI R10, RZ, 0x1f, R7 ;  /* 0x0000001fff0a7819 */ /* 0x000fe40000011407 */
[----:B------:R-:W-:Y:S02]  /*145f0*/  LEA.HI.X R4, R4, UR5, R3, 0x1, P0 ;  /* 0x0000000504047c11 */ /* 0x000fe400080f0c03 */
[----:B------:R-:W-:Y:S01]  /*14600*/  SHF.R.S32.HI R24, RZ, 0x1f, R8 ;  /* 0x0000001fff187819 */ /* 0x000fe20000011408 */
[----:B------:R-:W-:Y:S06]  /*14610*/  BRA.DIV UR4, `(.L_x_10569) ;  /* 0x0000008204d47947 */ /* 0x000fec000b800000 */
[----:B------:R0:W2:Y:S04]  /*14620*/  SHFL.IDX PT, R3, R4, RZ, 0x1c1f ;  /* 0x001c1fff04037589 */ /* 0x0000a800000e0000 */
[----:B------:R0:W3:Y:S02]  /*14630*/  SHFL.IDX PT, R14, R0, RZ, 0x1c1f ;  /* 0x001c1fff000e7589 */ /* 0x0000e400000e0000 */
.L_x_10745:
[----:B------:R-:W-:Y:S01]  /*14640*/  IMAD R21, R20, R21, RZ ;  /* 0x0000001514157224 */ /* 0x000fe200078e02ff */
[----:B------:R-:W-:Y:S01]  /*14650*/  BSSY B1, `(.L_x_10570) ;  /* 0x0000011000017945 */ /* 0x000fe20003800000 */
[----:B------:R-:W-:-:S05]  /*14660*/  IMAD R6, R27, 0xc0, R25 ;  /* 0x000000c01b067824 */ /* 0x000fca00078e0219 */
[----:B------:R-:W-:-:S13]  /*14670*/  ISETP.GE.AND P0, PT, R6, R21, PT ;  /* 0x000000150600720c */ /* 0x000fda0003f06270 */
[----:B------:R-:W-:Y:S05]  /*14680*/  @P0 BRA `(.L_x_10571) ;  /* 0x0000000000340947 */ /* 0x000fea0003800000 */
[----:B------:R-:W-:Y:S02]  /*14690*/  ULDC UR4, c[0x0][0xac8] ;  /* 0x0002b20000047ab9 */ /* 0x000fe40000000800 */
[----:B------:R-:W-:Y:S02]  /*146a0*/  ISETP.GE.AND P2, PT, R9, UR4, PT ;  /* 0x0000000409007c0c */ /* 0x000fe4000bf46270 */
[----:B------:R-:W-:Y:S02]  /*146b0*/  ISETP.GE.AND P3, PT, R7, UR4, PT ;  /* 0x0000000407007c0c */ /* 0x000fe4000bf66270 */
[----:B------:R-:W-:-:S09]  /*146c0*/  ISETP.GE.AND P4, PT, R8, UR4, PT ;  /* 0x0000000408007c0c */ /* 0x000fd2000bf86270 */
[----:B--2---:R-:W-:Y:S02]  /*146d0*/  @!P2 IMAD.MOV.U32 R15, RZ, RZ, R3 ;  /* 0x000000ffff0fa224 */ /* 0x004fe400078e0003 */
[-C--:B---3--:R-:W-:Y:S02]  /*146e0*/  @!P3 LEA R26, P0, R7, R14.reuse, 0x1 ;  /* 0x0000000e071ab211 */ /* 0x088fe400078008ff */
[C---:B------:R-:W-:Y:S01]  /*146f0*/  @!P4 LEA R28, P1, R8.reuse, R14, 0x1 ;  /* 0x0000000e081cc211 */ /* 0x040fe200078208ff */
[----:B------:R-:W-:Y:S01]  /*14700*/  @!P2 IMAD.WIDE R12, R9, 0x2, R14 ;  /* 0x00000002090ca825 */ /* 0x000fe200078e020e */
[-C--:B------:R-:W-:Y:S02]  /*14710*/  @!P3 LEA.HI.X R27, R7, R3.reuse, R10, 0x1, P0 ;  /* 0x00000003071bb211 */ /* 0x080fe400000f0c0a */
[----:B------:R-:W-:Y:S02]  /*14720*/  @!P4 LEA.HI.X R29, R8, R3, R24, 0x1, P1 ;  /* 0x00000003081dc211 */ /* 0x000fe400008f0c18 */
[----:B------:R4:W-:Y:S04]  /*14730*/  @!P2 ST.E.128 desc[UR42][R12.64], RZ ;  /* 0x000000ff0c00a985 */ /* 0x0009e8000c101d2a */
[----:B------:R4:W-:Y:S04]  /*14740*/  @!P3 ST.E.128 desc[UR42][R26.64], RZ ;  /* 0x000000ff1a00b985 */ /* 0x0009e8000c101d2a */
[----:B------:R4:W-:Y:S02]  /*14750*/  @!P4 ST.E.128 desc[UR42][R28.64], RZ ;  /* 0x000000ff1c00c985 */ /* 0x0009e4000c101d2a */
.L_x_10571:
[----:B------:R-:W-:Y:S05]  /*14760*/  BSYNC B1 ;  /* 0x0000000000017941 */ /* 0x000fea0003800000 */
.L_x_10570:
[----:B------:R-:W-:-:S03]  /*14770*/  UMOV UR4, 0xffffffff ;  /* 0xffffffff00047882 */ /* 0x000fc60000000000 */
[----:B------:R-:W-:Y:S05]  /*14780*/  BRA.DIV UR4, `(.L_x_10572) ;  /* 0x0000008204ac7947 */ /* 0x000fea000b800000 */
[----:B--2---:R2:W0:Y:S04]  /*14790*/  SHFL.IDX PT, R3, R4, 0x1, 0x1c1f ;  /* 0x003c1f0004037f89 */ /* 0x00442800000e0000 */
[----:B---3--:R2:W3:Y:S02]  /*147a0*/  SHFL.IDX PT, R14, R0, 0x1, 0x1c1f ;  /* 0x003c1f00000e7f89 */ /* 0x0084e400000e0000 */
.L_x_10749:
[----:B0-2---:R-:W-:-:S04]  /*147b0*/  IADD3 R0, R6, 0x60, RZ ;  /* 0x0000006006007810 */ /* 0x005fc80007ffe0ff */
[----:B------:R-:W-:-:S13]  /*147c0*/  ISETP.GE.AND P0, PT, R0, R21, PT ;  /* 0x000000150000720c */ /* 0x000fda0003f06270 */
[----:B------:R-:W-:Y:S05]  /*147d0*/  @P0 BRA `(.L_x_10561) ;  /* 0x0000000000340947 */ /* 0x000fea0003800000 */
[----:B------:R-:W-:Y:S02]  /*147e0*/  ULDC UR4, c[0x0][0xac8] ;  /* 0x0002b20000047ab9 */ /* 0x000fe40000000800 */
[----:B------:R-:W-:Y:S02]  /*147f0*/  ISETP.GE.AND P2, PT, R9, UR4, PT ;  /* 0x0000000409007c0c */ /* 0x000fe4000bf46270 */
[----:B------:R-:W-:Y:S02]  /*14800*/  ISETP.GE.AND P3, PT, R7, UR4, PT ;  /* 0x0000000407007c0c */ /* 0x000fe4000bf66270 */
[----:B------:R-:W-:-:S09]  /*14810*/  ISETP.GE.AND P4, PT, R8, UR4, PT ;  /* 0x0000000408007c0c */ /* 0x000fd2000bf86270 */
[----:B------:R-:W-:Y:S02]  /*14820*/  @!P2 IMAD.MOV.U32 R15, RZ, RZ, R3 ;  /* 0x000000ffff0fa224 */ /* 0x000fe400078e0003 */
[-C--:B---3--:R-:W-:Y:S02]  /*14830*/  @!P3 LEA R6, P0, R7, R14.reuse, 0x1 ;  /* 0x0000000e0706b211 */ /* 0x088fe400078008ff */
[C---:B----4-:R-:W-:Y:S01]  /*14840*/  @!P4 LEA R12, P1, R8.reuse, R14, 0x1 ;  /* 0x0000000e080cc211 */ /* 0x050fe200078208ff */
[----:B------:R-:W-:Y:S01]  /*14850*/  @!P2 IMAD.WIDE R4, R9, 0x2, R14 ;  /* 0x000000020904a825 */ /* 0x000fe200078e020e */
[-C--:B------:R-:W-:Y:S02]  /*14860*/  @!P3 LEA.HI.X R7, R7, R3.reuse, R10, 0x1, P0 ;  /* 0x000000030707b211 */ /* 0x080fe400000f0c0a */
[----:B------:R-:W-:Y:S02]  /*14870*/  @!P4 LEA.HI.X R13, R8, R3, R24, 0x1, P1 ;  /* 0x00000003080dc211 */ /* 0x000fe400008f0c18 */
[----:B------:R2:W-:Y:S04]  /*14880*/  @!P2 ST.E.128 desc[UR42][R4.64], RZ ;  /* 0x000000ff0400a985 */ /* 0x0005e8000c101d2a */
[----:B------:R2:W-:Y:S04]  /*14890*/  @!P3 ST.E.128 desc[UR42][R6.64], RZ ;  /* 0x000000ff0600b985 */ /* 0x0005e8000c101d2a */
[----:B------:R2:W-:Y:S02]  /*148a0*/  @!P4 ST.E.128 desc[UR42][R12.64], RZ ;  /* 0x000000ff0c00c985 */ /* 0x0005e4000c101d2a */
.L_x_10561:
[----:B------:R-:W-:Y:S05]  /*148b0*/  BSYNC B0 ;  /* 0x0000000000007941 */ /* 0x000fea0003800000 */
.L_x_10553:
[----:B------:R-:W-:Y:S02]  /*148c0*/  ULDC UR4, c[0x0][0xc3c] ;  /* 0x00030f0000047ab9 */ /* 0x000fe40000000800 */
[----:B------:R-:W-:-:S13]  /*148d0*/  ISETP.GE.AND P0, PT, R99, UR4, PT ;  /* 0x0000000463007c0c */ /* 0x000fda000bf06270 */
[----:B------:R-:W-:Y:S05]  /*148e0*/  @!P0 BRA `(.L_x_10573) ;  /* 0xfffffecc00448947 */ /* 0x000fea000383ffff */
[----:B------:R-:W-:Y:S05]  /*148f0*/  BRA `(.L_x_10420) ;  /* 0x0000007000647947 */ /* 0x000fea0003800000 */
.L_x_10418:
        /* <DEDUP_REMOVED lines=16> */
.L_x_10574:
        /* <DEDUP_REMOVED lines=41> */
[----:B------:R-:W-:Y:S01]  /*14c90*/  MOV R6, R3 ;  /* 0x0000000300067202 */ /* 0x000fe20000000f00 */
[----:B------:R-:W-:Y:S01]  /*14ca0*/  UMOV UR4, URZ ;  /* 0x0000003f00047c82 */ /* 0x000fe20008000000 */
[----:B------:R-:W-:-:S05]  /*14cb0*/  ULDC UR5, c[0x0][0xc38] ;  /* 0x00030e0000057ab9 */ /* 0x000fca0000000800 */
.L_x_10578:
[----:B------:R-:W0:Y:S01]  /*14cc0*/  LDC R0, c[0x0][0xc3c] ;  /* 0x00030f00ff007b82 */ /* 0x000e220000000800 */
[----:B------:R-:W-:Y:S01]  /*14cd0*/  UIADD3 UR4, UR4, 0x1f, URZ ;  /* 0x0000001f04047890 */ /* 0x000fe2000fffe03f */
[----:B------:R-:W-:Y:S02]  /*14ce0*/  ULDC UR7, c[0x0][0xc3c] ;  /* 0x00030f0000077ab9 */ /* 0x000fe40000000800 */
[----:B------:R-:W-:-:S03]  /*14cf0*/  IMAD.U32 R27, RZ, RZ, UR7 ;  /* 0x00000007ff1b7e24 */ /* 0x000fc6000f8e00ff */
        /* <DEDUP_REMOVED lines=33> */
.L_x_10576:
        /* <DEDUP_REMOVED lines=13> */
[----:B0-----:R-:W-:-:S06]  /*14fe0*/  VIADD R3, R6, 0xffffffe ;  /* 0x0ffffffe06037836 */ /* 0x001fcc0000000000 */
[----:B------:R-:W0:Y:S02]  /*14ff0*/  F2I.FTZ.U32.TRUNC.NTZ R3, R3 ;  /* 0x0000000300037305 */ /* 0x000e24000021f000 */
[----:B0-----:R-:W-:Y:S01]  /*15000*/  IMAD.MOV R13, RZ, RZ, -R3 ;  /* 0x000000ffff0d7224 */ /* 0x001fe200078e0a03 */
[----:B------:R-:W-:Y:S06]  /*15010*/  @!P0 BRA `(.L_x_10579) ;  /* 0x0000000000088947 */ /* 0x000fec0003800000 */
[----:B------:R-:W-:-:S05]  /*15020*/  IADD3 R5, R27, -0x1, RZ ;  /* 0xffffffff1b057810 */ /* 0x000fca0007ffe0ff */
[----:B------:R0:W1:Y:S02]  /*15030*/  SHFL.IDX PT, R24, R2, R5, 0x1f ;  /* 0x00001f0502187589 */ /* 0x00006400000e0000 */
.L_x_10579:
        /* <DEDUP_REMOVED lines=27> */
[----:B-1----:R-:W-:Y:S01]  /*151f0*/  IMAD.MOV R2, RZ, RZ, -R3 ;  /* 0x000000ffff027224 */ /* 0x002fe200078e0a03 */
[----:B------:R-:W-:Y:S02]  /*15200*/  @!P2 IADD3 R6, -R6, RZ, RZ ;  /* 0x000000ff0606a210 */ /* 0x000fe40007ffe1ff */
        /* <DEDUP_REMOVED lines=14> */
[-C--:B------:R-:W-:Y:S01]  /*152f0*/  @!P1 IADD3 R4, R4, -R5.reuse, RZ ;  /* 0x8000000504049210 */ /* 0x080fe20007ffe0ff */
[----:B------:R-:W-:Y:S01]  /*15300*/  @!P1 VIADD R2, R2, 0x1 ;  /* 0x0000000102029836 */ /* 0x000fe20000000000 */
[----:B------:R-:W-:Y:S02]  /*15310*/  ISETP.NE.AND P1, PT, R9, RZ, PT ;  /* 0x000000ff0900720c */ /* 0x000fe40003f25270 */
[----:B------:R-:W-:-:S13]  /*15320*/  ISETP.GE.U32.AND P0, PT, R4, R5, PT ;  /* 0x000000050400720c */ /* 0x000fda0003f06070 */
[----:B------:R-:W-:-:S04]  /*15330*/  @P0 VIADD R2, R2, 0x1 ;  /* 0x0000000102020836 */ /* 0x000fc80000000000 */
[----:B------:R-:W-:Y:S01]  /*15340*/  @!P2 IMAD.MOV R2, RZ, RZ, -R2 ;  /* 0x000000ffff02a224 */ /* 0x000fe200078e0a02 */
[----:B------:R-:W-:-:S05]  /*15350*/  @!P1 LOP3.LUT R2, RZ, R9, RZ, 0x33, !PT ;  /* 0x00000009ff029212 */ /* 0x000fca00078e33ff */
[----:B------:R-:W-:-:S04]  /*15360*/  IMAD.MOV R26, RZ, RZ, -R2 ;  /* 0x000000ffff1a7224 */ /* 0x000fc800078e0a02 */
[C---:B------:R-:W-:Y:S01]  /*15370*/  IMAD R26, R9.reuse, R26, R6 ;  /* 0x0000001a091a7224 */ /* 0x040fe200078e0206 */
[----:B------:R-:W-:-:S05]  /*15380*/  LEA R9, R9, R2, 0x18 ;  /* 0x0000000209097211 */ /* 0x000fca00078ec0ff */
[----:B------:R-:W-:Y:S01]  /*15390*/  IMAD R26, R26, 0x10000, R9 ;  /* 0x000100001a1a7824 */ /* 0x000fe200078e0209 */
[----:B------:R-:W-:Y:S06]  /*153a0*/  BRA `(.L_x_10580) ;  /* 0x00000000000c7947 */ /* 0x000fec0003800000 */
.L_x_10577:
[----:B------:R-:W-:Y:S01]  /*153b0*/  IMAD.MOV.U32 R25, RZ, RZ, RZ ;  /* 0x000000ffff197224 */ /* 0x000fe200078e00ff */
[----:B------:R-:W-:Y:S01]  /*153c0*/  MOV R24, UR6 ;  /* 0x0000000600187c02 */ /* 0x000fe20008000f00 */
[----:B------:R-:W-:-:S07]  /*153d0*/  IMAD.MOV.U32 R26, RZ, RZ, RZ ;  /* 0x000000ffff1a7224 */ /* 0x000fce00078e00ff */
.L_x_10580:
[----:B------:R-:W-:-:S13]  /*153e0*/  ISETP.NE.AND P0, PT, R7, RZ, PT ;  /* 0x000000ff0700720c */ /* 0x000fda0003f05270 */
[----:B------:R-:W0:Y:S01]  /*153f0*/  @!P0 S2R R3, SR_CgaCtaId ;  /* 0x0000000000038919 */ /* 0x000e220000008800 */
[----:B------:R-:W-:-:S04]  /*15400*/  @!P0 MOV R0, 0x400 ;  /* 0x0000040000008802 */ /* 0x000fc80000000f00 */
[----:B0-----:R-:W-:-:S05]  /*15410*/  @!P0 LEA R0, R3, R0, 0x18 ;  /* 0x0000000003008211 */ /* 0x001fca00078ec0ff */
[----:B------:R0:W-:Y:S01]  /*15420*/  @!P0 STS.128 [R0+0x2d8d0], R24 ;  /* 0x02d8d01800008388 */ /* 0x0001e20000000c00 */
[----:B------:R-:W-:Y:S06]  /*15430*/  BAR.ARV 0x5, 0x200 ;  /* 0x0148000000007b1d */ /* 0x000fec0000002000 */
.L_x_10575:
[----:B0-----:R-:W-:Y:S01]  /*15440*/  IMAD.MOV.U32 R0, RZ, RZ, 0x1 ;  /* 0x00000001ff007424 */ /* 0x001fe200078e00ff */
[----:B------:R-:W-:Y:S01]  /*15450*/  ULDC UR4, c[0x0][0xc3c] ;  /* 0x00030f0000047ab9 */ /* 0x000fe20000000800 */
[----:B------:R-:W-:Y:S01]  /*15460*/  IMAD.MOV.U32 R28, RZ, RZ, RZ ;  /* 0x000000ffff1c7224 */ /* 0x000fe200078e00ff */
[----:B-1----:R-:W-:Y:S02]  /*15470*/  ISETP.GE.AND P0, PT, R27, UR4, PT ;  /* 0x000000041b007c0c */ /* 0x002fe4000bf06270 */
[----:B------:R0:W-:Y:S04]  /*15480*/  STL [R1], R0 ;  /* 0x0000000001007387 */ /* 0x0001e80000100800 */
[----:B------:R0:W-:Y:S07]  /*15490*/  STL [R1+0x4c], RZ ;  /* 0x00004cff01007387 */ /* 0x0001ee0000100800 */
[----:B------:R-:W-:Y:S05]  /*154a0*/  @P0 BRA `(.L_x_10581) ;  /* 0x0000006000940947 */ /* 0x000fea0003800000 */
[----:B------:R-:W1:Y:S01]  /*154b0*/  S2R R7, SR_TID.X ;  /* 0x0000000000077919 */ /* 0x000e620000002100 */
[----:B------:R-:W2:Y:S01]  /*154c0*/  S2UR UR5, SR_CgaCtaId ;  /* 0x00000000000579c3 */ /* 0x000ea20000008800 */
[----:B------:R-:W-:Y:S01]  /*154d0*/  UMOV UR4, 0x400 ;  /* 0x0000040000047882 */ /* 0x000fe20000000000 */
[----:B------:R-:W-:Y:S01]  /*154e0*/  BSSY B8, `(.L_x_10581) ;  /* 0x0000621000087945 */ /* 0x000fe20003800000 */
[----:B------:R-:W-:Y:S01]  /*154f0*/  CS2R R28, SRZ ;  /* 0x00000000001c7805 */ /* 0x000fe2000001ff00 */
[----:B------:R-:W-:Y:S01]  /*15500*/  ULDC.64 UR40, c[0x0][0x198] ;  /* 0x0000660000287ab9 */ /* 0x000fe20000000a00 */
[----:B------:R-:W-:Y:S01]  /*15510*/  ULOP3.LUT UR38, UR36, 0x2, URZ, 0xfc, !UPT ;  /* 0x0000000224267892 */ /* 0x000fe2000f8efc3f */
[----:B------:R-:W-:Y:S01]  /*15520*/  ULDC UR37, c[0x0][0xc] ;  /* 0x0000030000257ab9 */ /* 0x000fe20000000800 */
[----:B--2---:R-:W-:-:S06]  /*15530*/  ULEA UR4, UR5, UR4, 0x18 ;  /* 0x0000000405047291 */ /* 0x004fcc000f8ec03f */
[----:B------:R-:W-:Y:S01]  /*15540*/  IMAD.U32 R16, RZ, RZ, UR4 ;  /* 0x00000004ff107e24 */ /* 0x000fe2000f8e00ff */
[C---:B-1----:R-:W-:Y:S01]  /*15550*/  LOP3.LUT R6, R7.reuse, 0x7f, RZ, 0xc0, !PT ;  /* 0x0000007f07067812 */ /* 0x042fe200078ec0ff */
[----:B0-----:R-:W-:-:S03]  /*15560*/  IMAD.SHL.U32 R0, R7, 0x8, RZ ;  /* 0x0000000807007824 */ /* 0x001fc600078e00ff */
[----:B------:R-:W-:Y:S02]  /*15570*/  SHF.L.U32 R4, R6, 0x3, RZ ;  /* 0x0000000306047819 */ /* 0x000fe400000006ff */
[C---:B------:R-:W-:Y:S02]  /*15580*/  LOP3.LUT R3, R0.reuse, 0x20, RZ, 0xc0, !PT ;  /* 0x0000002000037812 */ /* 0x040fe400078ec0ff */
[----:B------:R-:W-:Y:S02]  /*15590*/  LOP3.LUT R2, R0, 0xd8, RZ, 0xc0, !PT ;  /* 0x000000d800027812 */ /* 0x000fe400078ec0ff */
[----:B------:R-:W-:Y:S01]  /*155a0*/  LOP3.LUT R3, R3, 0x300, R4, 0xf8, !PT ;  /* 0x0000030003037812 */ /* 0x000fe200078ef804 */
[----:B------:R-:W-:Y:S01]  /*155b0*/  IMAD.MOV.U32 R4, RZ, RZ, 0x1 ;  /* 0x00000001ff047424 */ /* 0x000fe200078e00ff */
[----:B------:R-:W-:Y:S02]  /*155c0*/  LOP3.LUT R2, R2, 0x18, R7, 0x78, !PT ;  /* 0x0000001802027812 */ /* 0x000fe400078e7807 */
[----:B------:R-:W-:-:S02]  /*155d0*/  LOP3.LUT R0, R0, 0x18, RZ, 0xc0, !PT ;  /* 0x0000001800007812 */ /* 0x000fc400078ec0ff */
[----:B------:R-:W-:Y:S01]  /*155e0*/  LOP3.LUT R5, R3, R2, RZ, 0xfc, !PT ;  /* 0x0000000203057212 */ /* 0x000fe200078efcff */
[----:B------:R-:W-:Y:S01]  /*155f0*/  IMAD.SHL.U32 R2, R7, 0x20, RZ ;  /* 0x0000002007027824 */ /* 0x000fe200078e00ff */
[----:B------:R-:W-:-:S03]  /*15600*/  SHF.R.U32.HI R3, RZ, 0x2, R6 ;  /* 0x00000002ff037819 */ /* 0x000fc60000011606 */
[----:B------:R-:W-:Y:S01]  /*15610*/  STL [R1+0x10], R5 ;  /* 0x0000100501007387 */ /* 0x000fe20000100800 */
[----:B------:R-:W-:-:S03]  /*15620*/  LOP3.LUT R2, R2, 0x60, RZ, 0xc0, !PT ;  /* 0x0000006002027812 */ /* 0x000fc600078ec0ff */
[----:B------:R-:W-:Y:S04]  /*15630*/  STL [R1+0x4c], RZ ;  /* 0x00004cff01007387 */ /* 0x000fe80000100800 */
[----:B------:R-:W-:Y:S04]  /*15640*/  STL [R1+0x4], R4 ;  /* 0x0000040401007387 */ /* 0x000fe80000100800 */
[----:B------:R0:W-:Y:S02]  /*15650*/  STL [R1], R4 ;  /* 0x0000000401007387 */ /* 0x0001e40000100800 */
[----:B0-----:R-:W-:-:S02]  /*15660*/  LOP3.LUT R4, R3, R2, RZ, 0xfc, !PT ;  /* 0x0000000203047212 */ /* 0x001fc400078efcff */
[C---:B------:R-:W-:Y:S02]  /*15670*/  LOP3.LUT R3, R0.reuse, 0x20, RZ, 0xfc, !PT ;  /* 0x0000002000037812 */ /* 0x040fe400078efcff */
[----:B------:R-:W-:Y:S01]  /*15680*/  LOP3.LUT R2, R0, 0x40, RZ, 0xfc, !PT ;  /* 0x0000004000027812 */ /* 0x000fe200078efcff */
[----:B------:R-:W-:-:S05]  /*15690*/  IMAD R0, R5, 0x2, R16 ;  /* 0x0000000205007824 */ /* 0x000fca00078e0210 */
[----:B------:R0:W-:Y:S02]  /*156a0*/  STL [R1+0x30], R0 ;  /* 0x0000300001007387 */ /* 0x0001e40000100800 */
.L_x_10684:
[----:B01----:R-:W1:Y:S02]  /*156b0*/  LDC.64 R2, c[0x0][0xc88] ;  /* 0x00032200ff027b82 */ /* 0x003e640000000a00 */
[----:B-1----:R-:W-:-:S05]  /*156c0*/  IMAD.WIDE R2, R27, 0x4, R2 ;  /* 0x000000041b027825 */ /* 0x002fca00078e0202 */
[----:B------:R-:W0:Y:S01]  /*156d0*/  LDG.E R10, desc[UR42][R2.64] ;  /* 0x0000002a020a7981 */ /* 0x000e22000c1e1900 */
[----:B------:R-:W-:Y:S05]  /*156e0*/  YIELD ;  /* 0x0000000000007946 */ /* 0x000fea0003800000 */
[----:B------:R-:W-:Y:S01]  /*156f0*/  ULDC.64 UR4, c[0x0][0xa28] ;  /* 0x00028a0000047ab9 */ /* 0x000fe20000000a00 */
[----:B------:R-:W-:Y:S01]  /*15700*/  MOV R9, RZ ;  /* 0x000000ff00097202 */ /* 0x000fe20000000f00 */
[----:B------:R-:W-:Y:S01]  /*15710*/  IMAD.MOV.U32 R6, RZ, RZ, RZ ;  /* 0x000000ffff067224 */ /* 0x000fe200078e00ff */
[----:B------:R-:W-:Y:S01]  /*15720*/  ISETP.NE.U32.AND P0, PT, RZ, UR4, PT ;  /* 0x00000004ff007c0c */ /* 0x000fe2000bf05070 */
[----:B------:R-:W-:Y:S01]  /*15730*/  ULDC.64 UR8, c[0x0][0xa18] ;  /* 0x0002860000087ab9 */ /* 0x000fe20000000a00 */
[----:B------:R-:W-:-:S02]  /*15740*/  ULDC.64 UR6, c[0x0][0xa10] ;  /* 0x0002840000067ab9 */ /* 0x000fc40000000a00 */
[----:B------:R-:W-:Y:S02]  /*15750*/  ISETP.NE.AND.EX P0, PT, RZ, UR5, PT, P0 ;  /* 0x00000005ff007c0c */ /* 0x000fe4000bf05300 */
[----:B0-----:R-:W-:Y:S01]  /*15760*/  SHF.R.S32.HI R0, RZ, 0x1f, R10 ;  /* 0x0000001fff007819 */ /* 0x001fe2000001140a */
[----:B------:R-:W-:-:S10]  /*15770*/  IMAD.SHL.U32 R18, R10, 0x4, RZ ;  /* 0x000000040a127824 */ /* 0x000fd400078e00ff */
[C---:B------:R-:W-:Y:S01]  /*15780*/  @P0 LEA R2, P1, R10.reuse, UR4, 0x2 ;  /* 0x000000040a020c11 */ /* 0x040fe2000f8210ff */
[----:B------:R-:W-:Y:S03]  /*15790*/  STL [R1+0x8], R10 ;  /* 0x0000080a01007387 */ /* 0x000fe60000100800 */
[C-C-:B------:R-:W-:Y:S01]  /*157a0*/  @P0 LEA.HI.X R3, R10.reuse, UR5, R0.reuse, 0x2, P1 ;  /* 0x000000050a030c11 */ /* 0x140fe200088f1400 */
[----:B------:R-:W-:Y:S01]  /*157b0*/  ULDC.64 UR4, c[0x0][0xa00] ;  /* 0x0002800000047ab9 */ /* 0x000fe20000000a00 */
[----:B------:R-:W-:Y:S01]  /*157c0*/  SHF.L.U64.HI R22, R10, 0x2, R0 ;  /* 0x000000020a167819 */ /* 0x000fe20000010200 */
[----:B------:R0:W-:Y:S04]  /*157d0*/  STL [R1+0x44], R0 ;  /* 0x0000440001007387 */ /* 0x0001e80000100800 */
[----:B--2---:R1:W2:Y:S01]  /*157e0*/  @P0 LDG.E R9, desc[UR42][R2.64] ;  /* 0x0000002a02090981 */ /* 0x0042a2000c1e1900 */
[----:B------:R-:W-:-:S02]  /*157f0*/  ISETP.NE.U32.AND P0, PT, RZ, UR4, PT ;  /* 0x00000004ff007c0c */ /* 0x000fc4000bf05070 */
[----:B------:R-:W-:Y:S02]  /*15800*/  ISETP.NE.U32.AND P1, PT, RZ, UR8, PT ;  /* 0x00000008ff007c0c */ /* 0x000fe4000bf25070 */
[----:B------:R-:W-:Y:S01]  /*15810*/  ISETP.NE.AND.EX P0, PT, RZ, UR5, PT, P0 ;  /* 0x00000005ff007c0c */ /* 0x000fe2000bf05300 */
[----:B0-----:R-:W-:Y:S01]  /*15820*/  IMAD.MOV.U32 R0, RZ, RZ, RZ ;  /* 0x000000ffff007224 */ /* 0x001fe200078e00ff */
[----:B------:R-:W-:Y:S02]  /*15830*/  ISETP.NE.AND.EX P1, PT, RZ, UR9, PT, P1 ;  /* 0x00000009ff007c0c */ /* 0x000fe4000bf25310 */
[----:B------:R-:W-:Y:S02]  /*15840*/  ISETP.NE.U32.AND P2, PT, RZ, UR6, PT ;  /* 0x00000006ff007c0c */ /* 0x000fe4000bf45070 */
[----:B-1----:R-:W-:Y:S02]  /*15850*/  IADD3 R2, P3, R18, UR4, RZ ;  /* 0x0000000412027c10 */ /* 0x002fe4000ff7e0ff */
[----:B------:R-:W-:-:S02]  /*15860*/  ISETP.NE.AND.EX P2, PT, RZ, UR7, PT, P2 ;  /* 0x00000007ff007c0c */ /* 0x000fc4000bf45320 */
[----:B------:R-:W-:Y:S02]  /*15870*/  IADD3.X R3, R22, UR5, RZ, P3, !PT ;  /* 0x0000000516037c10 */ /* 0x000fe40009ffe4ff */
[----:B------:R-:W-:-:S03]  /*15880*/  IADD3 R4, P4, R18, UR6, RZ ;  /* 0x0000000612047c10 */ /* 0x000fc6000ff9e0ff */
[----:B---3--:R-:W3:Y:S01]  /*15890*/  @P0 LDG.E R6, desc[UR42][R2.64] ;  /* 0x0000002a02060981 */ /* 0x008ee2000c1e1900 */
[----:B------:R-:W-:Y:S01]  /*158a0*/  ULDC UR4, c[0x0][0x288] ;  /* 0x0000a20000047ab9 */ /* 0x000fe20000000800 */
[----:B------:R-:W-:Y:S01]  /*158b0*/  IADD3.X R5, R22, UR7, RZ, P4, !PT ;  /* 0x0000000716057c10 */ /* 0x000fe2000a7fe4ff */
[----:B------:R-:W-:Y:S01]  /*158c0*/  IMAD.U32 R8, RZ, RZ, UR4 ;  /* 0x00000004ff087e24 */ /* 0x000fe2000f8e00ff */
[----:B------:R-:W-:-:S03]  /*158d0*/  ULDC.64 UR4, c[0x0][0x418] ;  /* 0x0001060000047ab9 */ /* 0x000fc60000000a00 */
[----:B-----5:R-:W5:Y:S04]  /*158e0*/  @P2 LDG.E R0, desc[UR42][R4.64] ;  /* 0x0000002a04002981 */ /* 0x020f68000c1e1900 */
        /* <DEDUP_REMOVED lines=10> */
[----:B------:R-:W-:-:S03]  /*15990*/  ULDC UR5, c[0x0][0x348] ;  /* 0x0000d20000057ab9 */ /* 0x000fc60000000800 */
[----:B0-----:R-:W-:Y:S01]  /*159a0*/  IMAD.U32 R7, RZ, RZ, UR4 ;  /* 0x00000004ff077e24 */ /* 0x001fe2000f8e00ff */
[----:B---3--:R0:W-:Y:S04]  /*159b0*/  STL [R1+0x48], R8 ;  /* 0x0000480801007387 */ /* 0x0081e80000100800 */
[----:B--2---:R1:W-:Y:S01]  /*159c0*/  STL [R1+0x28], R9 ;  /* 0x0000280901007387 */ /* 0x0043e20000100800 */
[----:B0-----:R-:W-:Y:S01]  /*159d0*/  MOV R8, UR5 ;  /* 0x0000000500087c02 */ /* 0x001fe20008000f00 */
[----:B------:R-:W-:Y:S06]  /*159e0*/  @P1 BRA `(.L_x_10582) ;  /* 0x0000000000141947 */ /* 0x000fec0003800000 */
[----:B------:R-:W-:Y:S05]  /*159f0*/  @!P0 BRA `(.L_x_10582) ;  /* 0x0000000000108947 */ /* 0x000fea0003800000 */
[----:B------:R-:W2:Y:S04]  /*15a00*/  LDG.E R6, desc[UR42][R2.64] ;  /* 0x0000002a02067981 */ /* 0x000ea8000c1e1900 */
[----:B------:R-:W2:Y:S02]  /*15a10*/  LDG.E R2, desc[UR42][R2.64+0x4] ;  /* 0x0000042a02027981 */ /* 0x000ea4000c1e1900 */
[----:B--2---:R-:W-:-:S05]  /*15a20*/  IMAD.IADD R2, R2, 0x1, -R6 ;  /* 0x0000000102027824 */ /* 0x004fca00078e0a06 */
[----:B------:R0:W-:Y:S02]  /*15a30*/  STL [R1+0x48], R2 ;  /* 0x0000480201007387 */ /* 0x0001e40000100800 */
.L_x_10582:
[----:B------:R-:W-:Y:S01]  /*15a40*/  IMAD.MOV.U32 R11, RZ, RZ, R10 ;  /* 0x000000ffff0b7224 */ /* 0x000fe200078e000a */
[----:B------:R-:W-:Y:S01]  /*15a50*/  ULDC.64 UR4, c[0x0][0xa20] ;  /* 0x0002880000047ab9 */ /* 0x000fe20000000a00 */
[C---:B------:R-:W-:Y:S02]  /*15a60*/  LOP3.LUT R6, R26.reuse, 0xff000000, RZ, 0xc0, !PT ;  /* 0xff0000001a067812 */ /* 0x040fe400078ec0ff */
[----:B------:R-:W-:Y:S01]  /*15a70*/  ISETP.NE.U32.AND P0, PT, RZ, UR4, PT ;  /* 0x00000004ff007c0c */ /* 0x000fe2000bf05070 */
[----:B------:R2:W-:Y:S01]  /*15a80*/  STL [R1+0xc], R11 ;  /* 0x00000c0b01007387 */ /* 0x0005e20000100800 */
[----:B------:R-:W-:Y:S02]  /*15a90*/  SHF.R.U32.HI R6, RZ, 0x8, R6 ;  /* 0x00000008ff067819 */ /* 0x000fe40000011606 */
[----:B------:R-:W-:Y:S02]  /*15aa0*/  ISETP.NE.AND.EX P0, PT, RZ, UR5, PT, P0 ;  /* 0x00000005ff007c0c */ /* 0x000fe4000bf05300 */
[----:B0-----:R-:W-:-:S02]  /*15ab0*/  LOP3.LUT R2, R26, 0xff0000, RZ, 0xc0, !PT ;  /* 0x00ff00001a027812 */ /* 0x001fc400078ec0ff */
[----:B------:R-:W-:Y:S02]  /*15ac0*/  LOP3.LUT R17, R26, 0xffff, RZ, 0xc0, !PT ;  /* 0x0000ffff1a117812 */ /* 0x000fe400078ec0ff */
[----:B------:R-:W-:-:S07]  /*15ad0*/  LEA.HI R6, R2, R6, RZ, 0x10 ;  /* 0x0000000602067211 */ /* 0x000fce00078f80ff */
[----:B--2---:R-:W-:Y:S05]  /*15ae0*/  @!P0 BRA `(.L_x_10583) ;  /* 0x0000000000108947 */ /* 0x004fea0003800000 */
[----:B------:R-:W-:-:S04]  /*15af0*/  IADD3 R2, P0, R18, UR4, RZ ;  /* 0x0000000412027c10 */ /* 0x000fc8000ff1e0ff */
[----:B------:R-:W-:-:S05]  /*15b00*/  IADD3.X R3, R22, UR5, RZ, P0, !PT ;  /* 0x0000000516037c10 */ /* 0x000fca00087fe4ff */
[----:B------:R0:W5:Y:S01]  /*15b10*/  LDG.E R7, desc[UR42][R2.64] ;  /* 0x0000002a02077981 */ /* 0x000162000c1e1900 */
[----:B------:R-:W-:Y:S05]  /*15b20*/  BRA `(.L_x_10584) ;  /* 0x0000000000247947 */ /* 0x000fea0003800000 */
.L_x_10583:
        /* <DEDUP_REMOVED lines=9> */
.L_x_10584:
[----:B0-----:R-:W2:Y:S04]  /*15bc0*/  @P2 LDG.E R2, desc[UR42][R4.64] ;  /* 0x0000002a04022981 */ /* 0x001ea8000c1e1900 */
[----:B------:R0:W2:Y:S01]  /*15bd0*/  @P2 LDG.E R4, desc[UR42][R4.64+0x4] ;  /* 0x0000042a04042981 */ /* 0x0000a2000c1e1900 */
[----:B------:R-:W-:Y:S01]  /*15be0*/  BSSY B0, `(.L_x_10585) ;  /* 0x000002b000007945 */ /* 0x000fe20003800000 */
[----:B------:R-:W-:Y:S01]  /*15bf0*/  LOP3.LUT R21, R6, 0xff, RZ, 0xc0, !PT ;  /* 0x000000ff06157812 */ /* 0x000fe200078ec0ff */
[----:B0----5:R-:W-:Y:S01]  /*15c00*/  IMAD.IADD R5, R7, 0x1, -R9 ;  /* 0x0000000107057824 */ /* 0x021fe200078e0a09 */
[----:B--2---:R-:W-:Y:S02]  /*15c10*/  @P2 IADD3 R8, -R2, R4, RZ ;  /* 0x0000000402082210 */ /* 0x004fe40007ffe1ff */
[----:B------:R-:W-:-:S03]  /*15c20*/  SHF.R.U32.HI R4, RZ, 0x10, R6 ;  /* 0x00000010ff047819 */ /* 0x000fc60000011606 */
[----:B------:R-:W-:-:S04]  /*15c30*/  IMAD.IADD R2, R5, 0x1, R8 ;  /* 0x0000000105027824 */ /* 0x000fc800078e0208 */
[C---:B------:R-:W-:Y:S01]  /*15c40*/  VIADD R20, R2.reuse, 0x7f ;  /* 0x0000007f02147836 */ /* 0x040fe20000000000 */
[----:B------:R-:W-:Y:S01]  /*15c50*/  ISETP.GE.AND P1, PT, R2, 0x1, PT ;  /* 0x000000010200780c */ /* 0x000fe20003f26270 */
[----:B------:R0:W-:Y:S03]  /*15c60*/  STL [R1+0x20], R2 ;  /* 0x0000200201007387 */ /* 0x0001e60000100800 */
[----:B0-----:R-:W-:-:S04]  /*15c70*/  SHF.R.S32.HI R2, RZ, 0x1f, R20 ;  /* 0x0000001fff027819 */ /* 0x001fc80000011414 */
        /* <DEDUP_REMOVED lines=8> */
[----:B-1----:R-:W-:Y:S02]  /*15d00*/  IADD3 R9, R6, -0x1, R20 ;  /* 0xffffffff06097810 */ /* 0x002fe40007ffe014 */
        /* <DEDUP_REMOVED lines=24> */
.L_x_10586:
[----:B------:R-:W-:Y:S05]  /*15e90*/  BSYNC B0 ;  /* 0x0000000000007941 */ /* 0x000fea0003800000 */
.L_x_10585:
[-C--:B------:R-:W-:Y:S01]  /*15ea0*/  IMAD R3, R21, R2.reuse, RZ ;  /* 0x0000000215037224 */ /* 0x080fe200078e02ff */
[----:B------:R-:W-:Y:S04]  /*15eb0*/  BSSY B0, `(.L_x_10587) ;  /* 0x0000156000007945 */ /* 0x000fe80003800000 */
[C---:B------:R-:W-:Y:S01]  /*15ec0*/  VIADDMNMX R2, R3.reuse, R2, R20, PT ;  /* 0x0000000203027246 */ /* 0x040fe20003800114 */
[----:B------:R-:W-:-:S03]  /*15ed0*/  IMAD R3, R3, 0x80, -R5 ;  /* 0x0000008003037824 */ /* 0x000fc600078e0a05 */
[----:B------:R-:W-:Y:S02]  /*15ee0*/  LEA R2, R2, -R5, 0x7 ;  /* 0x8000000502027211 */ /* 0x000fe400078e38ff */
[----:B------:R-:W-:Y:S02]  /*15ef0*/  VIMNMX R3, RZ, R3, !PT ;  /* 0x00000003ff037248 */ /* 0x000fe40007fe0100 */
        /* <DEDUP_REMOVED lines=18> */
.L_x_10752:
[----:B--2---:R-:W-:Y:S02]  /*16020*/  ISETP.NE.AND P0, PT, R14, RZ, PT ;  /* 0x000000ff0e00720c */ /* 0x004fe40003f05270 */
[----:B------:R-:W-:-:S11]  /*16030*/  PLOP3.LUT P6, PT, PT, PT, PT, 0x8, 0x0 ;  /* 0x000000000000781c */ /* 0x000fd60003fce170 */
[----:B------:R-:W-:Y:S05]  /*16040*/  @P0 BRA `(.L_x_10590) ;  /* 0x00000000000c0947 */ /* 0x000fea0003800000 */
[----:B------:R-:W-:-:S03]  /*16050*/  UMOV UR4, 0xffffffff ;  /* 0xffffffff00047882 */ /* 0x000fc60000000000 */
[----:B------:R-:W-:Y:S05]  /*16060*/  BRA.DIV UR4, `(.L_x_10591) ;  /* 0x0000006a04f07947 */ /* 0x000fea000b800000 */
[----:B------:R-:W-:-:S13]  /*16070*/  ELECT P6, URZ, PT ;  /* 0x00000000003f782f */ /* 0x000fda00038c0000 */
.L_x_10590:
        /* <DEDUP_REMOVED lines=9> */
.L_x_10755:
[----:B------:R-:W-:Y:S05]  /*16110*/  BSYNC B1 ;  /* 0x0000000000017941 */ /* 0x000fea0003800000 */
.L_x_10592:
[----:B------:R-:W-:Y:S04]  /*16120*/  BSSY B1, `(.L_x_10594) ;  /* 0x000008c000017945 */ /* 0x000fe80003800000 */
[----:B------:R-:W-:Y:S05]  /*16130*/  @!P6 BRA `(.L_x_10595) ;  /* 0x000000080028e947 */ /* 0x000fea0003800000 */
[----:B------:R-:W2:Y:S01]  /*16140*/  LDL R8, [R1+0x4] ;  /* 0x0000040001087983 */ /* 0x000ea20000100800 */
[----:B-1----:R-:W-:Y:S01]  /*16150*/  LEA R9, R29, R16, 0x3 ;  /* 0x000000101d097211 */ /* 0x002fe200078e18ff */
[----:B------:R-:W1:Y:S01]  /*16160*/  S2R R7, SR_TID.X ;  /* 0x0000000000077919 */ /* 0x000e620000002100 */
[----:B------:R-:W-:Y:S01]  /*16170*/  BSSY B2, `(.L_x_10596) ;  /* 0x0000006000027945 */ /* 0x000fe20003800000 */
[----:B-1----:R-:W-:-:S04]  /*16180*/  LOP3.LUT R7, R7, 0x7f, RZ, 0xc0, !PT ;  /* 0x0000007f07077812 */ /* 0x002fc800078ec0ff */
[----:B------:R-:W-:Y:S02]  /*16190*/  ISETP.NE.AND P2, PT, R7, RZ, PT ;  /* 0x000000ff0700720c */ /* 0x000fe40003f45270 */
[----:B--2---:R-:W-:-:S04]  /*161a0*/  SHF.L.U32 R11, R8, 0x1f, RZ ;  /* 0x0000001f080b7819 */ /* 0x004fc800000006ff */
[----:B------:R-:W1:Y:S02]  /*161b0*/  SYNCS.PHASECHK.TRANS64.TRYWAIT P0, [R9+URZ+0x2d8a0], R11 ;  /* 0x02d8a00b090075a7 */ /* 0x000e64000800017f */
[----:B-1----:R-:W-:Y:S05]  /*161c0*/  @!P0 BRA `(.L_x_10597) ;  /* 0x0000006800cc8947 */ /* 0x002fea0003800000 */
.L_x_10756:
[----:B------:R-:W-:Y:S05]  /*161d0*/  BSYNC B2 ;  /* 0x0000000000027941 */ /* 0x000fea0003800000 */
.L_x_10596:
[----:B------:R-:W-:Y:S04]  /*161e0*/  BSSY B2, `(.L_x_10598) ;  /* 0x0000009000027945 */ /* 0x000fe80003800000 */
[----:B------:R-:W-:Y:S05]  /*161f0*/  @P2 BRA `(.L_x_10599) ;  /* 0x00000000001c2947 */ /* 0x000fea0003800000 */
[----:B0-----:R-:W0:Y:S02]  /*16200*/  S2R R6, SR_TID.X ;  /* 0x0000000000067919 */ /* 0x001e240000002100 */
[----:B0-----:R-:W-:Y:S01]  /*16210*/  LOP3.LUT R7, R6, 0x1f, RZ, 0xc0, !PT ;  /* 0x0000001f06077812 */ /* 0x001fe200078ec0ff */
[----:B------:R-:W-:-:S03]  /*16220*/  IMAD.MOV.U32 R6, RZ, RZ, 0x6000 ;  /* 0x00006000ff067424 */ /* 0x000fc600078e00ff */
[----:B------:R-:W-:Y:S01]  /*16230*/  ISETP.NE.AND P0, PT, R7, RZ, PT ;  /* 0x000000ff0700720c */ /* 0x000fe20003f05270 */
[----:B------:R2:W-:-:S12]  /*16240*/  SYNCS.ARRIVE.TRANS64 RZ, [R9+URZ+0x2d890], R6 ;  /* 0x02d8900609ff79a7 */ /* 0x0005d8000800003f */
[----:B--2---:R-:W-:Y:S05]  /*16250*/  @!P0 BRA `(.L_x_10599) ;  /* 0x0000000000048947 */ /* 0x004fea0003800000 */
[----:B------:R-:W-:Y:S01]  /*16260*/  BPT.TRAP 0x1 ;  /* 0x000000040000795c */ /* 0x000fe20000300000 */
.L_x_10599:
[----:B------:R-:W-:Y:S05]  /*16270*/  BSYNC B2 ;  /* 0x0000000000027941 */ /* 0x000fea0003800000 */
.L_x_10598:
[----:B------:R-:W-:Y:S01]  /*16280*/  IMAD.MOV.U32 R14, RZ, RZ, RZ ;  /* 0x000000ffff0e7224 */ /* 0x000fe200078e00ff */
[----:B------:R-:W-:Y:S01]  /*16290*/  UIADD3 UR4, UP0, UR40, 0x570, URZ ;  /* 0x0000057028047890 */ /* 0x000fe2000ff1e03f */
[----:B------:R-:W-:Y:S01]  /*162a0*/  IMAD R7, R5, 0x80, R0 ;  /* 0x0000008005077824 */ /* 0x000fe200078e0200 */
[----:B------:R-:W-:Y:S01]  /*162b0*/  PLOP3.LUT P0, PT, PT, PT, PT, 0x80, 0x0 ;  /* 0x000000000000781c */ /* 0x000fe20003f0f070 */
[----:B------:R-:W-:Y:S01]  /*162c0*/  IMAD R8, R29, 0x6000, R16 ;  /* 0x000060001d087824 */ /* 0x000fe200078e0210 */
[----:B------:R-:W-:Y:S01]  /*162d0*/  R2UR UR10, R14 ;  /* 0x000000000e0a72ca */ /* 0x000fe200000e0000 */
[----:B------:R-:W-:Y:S01]  /*162e0*/  VIADD R7, R7, 0xffffff80 ;  /* 0xffffff8007077836 */ /* 0x000fe20000000000 */
[----:B0-----:R-:W-:Y:S01]  /*162f0*/  IADD3 R6, R9, 0x2d890, RZ ;  /* 0x0002d89009067810 */ /* 0x001fe20007ffe0ff */
[----:B------:R-:W-:Y:S01]  /*16300*/  VIADD R10, R8, 0x15400 ;  /* 0x00015400080a7836 */ /* 0x000fe20000000000 */
[----:B------:R-:W-:Y:S01]  /*16310*/  UIADD3.X UR5, URZ, UR41, URZ, UP0, !UPT ;  /* 0x000000293f057290 */ /* 0x000fe200087fe43f */
[----:B------:R-:W-:Y:S01]  /*16320*/  UMOV UR6, 0x0 ;  /* 0x0000000000067882 */ /* 0x000fe20000000000 */
[----:B------:R-:W-:-:S10]  /*16330*/  UMOV UR7, 0x12f00000 ;  /* 0x12f0000000077882 */ /* 0x000fd40000000000 */
.L_x_10600:
        /* <DEDUP_REMOVED lines=16> */
.L_x_10601:
        /* <DEDUP_REMOVED lines=16> */
.L_x_10602:
        /* <DEDUP_REMOVED lines=13> */
.L_x_10757:
[----:B------:R-:W-:Y:S05]  /*16610*/  BSYNC B2 ;  /* 0x0000000000027941 */ /* 0x000fea0003800000 */
.L_x_10603:
[----:B------:R-:W-:Y:S01]  /*16620*/  BSSY B2, `(.L_x_10605) ;  /* 0x000000b000027945 */ /* 0x000fe20003800000 */
[----:B------:R-:W-:Y:S02]  /*16630*/  IMAD.MOV.U32 R10, RZ, RZ, 0x0 ;  /* 0x00000000ff0a7424 */ /* 0x000fe400078e00ff */
[----:B01----:R-:W-:Y:S01]  /*16640*/  IMAD.MOV.U32 R11, RZ, RZ, 0x12f00000 ;  /* 0x12f00000ff0b7424 */ /* 0x003fe200078e00ff */
[----:B------:R-:W-:Y:S06]  /*16650*/  @P2 BRA `(.L_x_10606) ;  /* 0x00000000001c2947 */ /* 0x000fec0003800000 */
[----:B------:R-:W0:Y:S02]  /*16660*/  S2R R6, SR_TID.X ;  /* 0x0000000000067919 */ /* 0x000e240000002100 */
[----:B0-----:R-:W-:Y:S01]  /*16670*/  LOP3.LUT R15, R6, 0x1f, RZ, 0xc0, !PT ;  /* 0x0000001f060f7812 */ /* 0x001fe200078ec0ff */
[----:B------:R-:W-:-:S03]  /*16680*/  IMAD.MOV.U32 R6, RZ, RZ, 0x6000 ;  /* 0x00006000ff067424 */ /* 0x000fc600078e00ff */
[----:B------:R-:W-:Y:S01]  /*16690*/  ISETP.NE.AND P0, PT, R15, RZ, PT ;  /* 0x000000ff0f00720c */ /* 0x000fe20003f05270 */
[----:B------:R0:W-:-:S12]  /*166a0*/  SYNCS.ARRIVE.TRANS64 RZ, [R9+URZ+0x2d8b0], R6 ;  /* 0x02d8b00609ff79a7 */ /* 0x0001d8000800003f */
[----:B0-----:R-:W-:Y:S05]  /*166b0*/  @!P0 BRA `(.L_x_10606) ;  /* 0x0000000000048947 */ /* 0x001fea0003800000 */
[----:B------:R-:W-:Y:S01]  /*166c0*/  BPT.TRAP 0x1 ;  /* 0x000000040000795c */ /* 0x000fe20000300000 */
.L_x_10606:
[----:B------:R-:W-:Y:S05]  /*166d0*/  BSYNC B2 ;  /* 0x0000000000027941 */ /* 0x000fea0003800000 */
.L_x_10605:
        /* <DEDUP_REMOVED lines=8> */
.L_x_10607:
        /* <DEDUP_REMOVED lines=15> */
.L_x_10608:
        /* <DEDUP_REMOVED lines=15> */
.L_x_10609:
        /* <DEDUP_REMOVED lines=10> */
.L_x_10595:
[----:B------:R-:W-:Y:S05]  /*169e0*/  BSYNC B1 ;  /* 0x0000000000017941 */ /* 0x000fea0003800000 */
.L_x_10594:
[----:B0-----:R-:W2:Y:S01]  /*169f0*/  LDL.LU R6, [R1+0x4] ;  /* 0x0000040001067983 */ /* 0x001ea20000300800 */
[----:B------:R-:W-:Y:S01]  /*16a00*/  VIADD R29, R29, 0x1 ;  /* 0x000000011d1d7836 */ /* 0x000fe20000000000 */
[----:B------:R-:W-:Y:S02]  /*16a10*/  IADD3 R10, R5, -0x2, RZ ;  /* 0xfffffffe050a7810 */ /* 0x000fe40007ffe0ff */
[----:B------:R-:W-:Y:S02]  /*16a20*/  PLOP3.LUT P0, PT, PT, PT, PT, 0x8, 0x0 ;  /* 0x000000000000781c */ /* 0x000fe40003f0e170 */
[----:B------:R-:W-:Y:S02]  /*16a30*/  ISETP.NE.AND P2, PT, R29, 0x2, PT ;  /* 0x000000021d00780c */ /* 0x000fe40003f45270 */
[----:B------:R-:W-:Y:S02]  /*16a40*/  ISETP.GE.AND P3, PT, R10, R3, PT ;  /* 0x000000030a00720c */ /* 0x000fe40003f66270 */
[----:B------:R-:W-:-:S02]  /*16a50*/  SEL R5, RZ, 0x1, P2 ;  /* 0x00000001ff057807 */ /* 0x000fc40001000000 */
[----:B------:R-:W-:Y:S02]  /*16a60*/  SEL R29, R29, RZ, P2 ;  /* 0x000000ff1d1d7207 */ /* 0x000fe40001000000 */
[----:B--2---:R-:W-:-:S05]  /*16a70*/  LOP3.LUT R6, R6, R5, RZ, 0x3c, !PT ;  /* 0x0000000506067212 */ /* 0x004fca00078e3cff */
[----:B------:R0:W-:Y:S02]  /*16a80*/  STL [R1+0x4], R6 ;  /* 0x0000040601007387 */ /* 0x0001e40000100800 */
[----:B------:R-:W-:Y:S05]  /*16a90*/  @!P3 BRA `(.L_x_10588) ;  /* 0x00000008005cb947 */ /* 0x000fea0003800000 */
.L_x_10626:
[----:B------:R-:W-:Y:S05]  /*16aa0*/  YIELD ;  /* 0x0000000000007946 */ /* 0x000fea0003800000 */
[----:B------:R-:W-:Y:S04]  /*16ab0*/  BSSY B1, `(.L_x_10610) ;  /* 0x000008b000017945 */ /* 0x000fe80003800000 */
[----:B--2---:R-:W-:Y:S05]  /*16ac0*/  @!P6 BRA `(.L_x_10611) ;  /* 0x000000080024e947 */ /* 0x004fea0003800000 */
[----:B0-----:R-:W2:Y:S01]  /*16ad0*/  LDL R6, [R1+0x4] ;  /* 0x0000040001067983 */ /* 0x001ea20000100800 */
[----:B-1----:R-:W-:Y:S01]  /*16ae0*/  IMAD R9, R29, 0x8, R16 ;  /* 0x000000081d097824 */ /* 0x002fe200078e0210 */
[----:B------:R-:W0:Y:S01]  /*16af0*/  S2R R5, SR_TID.X ;  /* 0x0000000000057919 */ /* 0x000e220000002100 */
[----:B------:R-:W-:Y:S01]  /*16b00*/  BSSY B2, `(.L_x_10612) ;  /* 0x0000006000027945 */ /* 0x000fe20003800000 */
[----:B0-----:R-:W-:-:S04]  /*16b10*/  LOP3.LUT R5, R5, 0x7f, RZ, 0xc0, !PT ;  /* 0x0000007f05057812 */ /* 0x001fc800078ec0ff */
[----:B------:R-:W-:Y:S02]  /*16b20*/  ISETP.NE.AND P3, PT, R5, RZ, PT ;  /* 0x000000ff0500720c */ /* 0x000fe40003f65270 */
[----:B--2---:R-:W-:-:S04]  /*16b30*/  SHF.L.U32 R8, R6, 0x1f, RZ ;  /* 0x0000001f06087819 */ /* 0x004fc800000006ff */
[----:B------:R-:W0:Y:S02]  /*16b40*/  SYNCS.PHASECHK.TRANS64.TRYWAIT P2, [R9+URZ+0x2d8a0], R8 ;  /* 0x02d8a008090075a7 */ /* 0x000e24000804017f */
[----:B0-----:R-:W-:Y:S05]  /*16b50*/  @!P2 BRA `(.L_x_10613) ;  /* 0x000000600090a947 */ /* 0x001fea0003800000 */
.L_x_10758:
[----:B------:R-:W-:Y:S05]  /*16b60*/  BSYNC B2 ;  /* 0x0000000000027941 */ /* 0x000fea0003800000 */
.L_x_10612:
[----:B------:R-:W-:Y:S04]  /*16b70*/  BSSY B2, `(.L_x_10614) ;  /* 0x0000009000027945 */ /* 0x000fe80003800000 */
[----:B------:R-:W-:Y:S05]  /*16b80*/  @P3 BRA `(.L_x_10615) ;  /* 0x00000000001c3947 */ /* 0x000fea0003800000 */
[----:B------:R-:W1:Y:S02]  /*16b90*/  S2R R5, SR_TID.X ;  /* 0x0000000000057919 */ /* 0x000e640000002100 */
[----:B-1----:R-:W-:Y:S01]  /*16ba0*/  LOP3.LUT R6, R5, 0x1f, RZ, 0xc0, !PT ;  /* 0x0000001f05067812 */ /* 0x002fe200078ec0ff */
[----:B------:R-:W-:-:S03]  /*16bb0*/  IMAD.MOV.U32 R5, RZ, RZ, 0x6000 ;  /* 0x00006000ff057424 */ /* 0x000fc600078e00ff */
[----:B------:R-:W-:Y:S01]  /*16bc0*/  ISETP.NE.AND P2, PT, R6, RZ, PT ;  /* 0x000000ff0600720c */ /* 0x000fe20003f45270 */
[----:B------:R1:W-:-:S12]  /*16bd0*/  SYNCS.ARRIVE.TRANS64 RZ, [R9+URZ+0x2d890], R5 ;  /* 0x02d8900509ff79a7 */ /* 0x0003d8000800003f */
[----:B-1----:R-:W-:Y:S05]  /*16be0*/  @!P2 BRA `(.L_x_10615) ;  /* 0x000000000004a947 */ /* 0x002fea0003800000 */
[----:B------:R-:W-:Y:S01]  /*16bf0*/  BPT.TRAP 0x1 ;  /* 0x000000040000795c */ /* 0x000fe20000300000 */
.L_x_10615:
[----:B------:R-:W-:Y:S05]  /*16c00*/  BSYNC B2 ;  /* 0x0000000000027941 */ /* 0x000fea0003800000 */
.L_x_10614:
[----:B------:R-:W-:Y:S01]  /*16c10*/  IMAD.MOV.U32 R14, RZ, RZ, RZ ;  /* 0x000000ffff0e7224 */ /* 0x000fe200078e00ff */
[----:B------:R-:W-:Y:S01]  /*16c20*/  UIADD3 UR4, UP0, UR40, 0x570, URZ ;  /* 0x0000057028047890 */ /* 0x000fe2000ff1e03f */
[----:B------:R-:W-:Y:S01]  /*16c30*/  IMAD R7, R29, 0x6000, R16 ;  /* 0x000060001d077824 */ /* 0x000fe200078e0210 */
[----:B------:R-:W-:Y:S01]  /*16c40*/  PLOP3.LUT P2, PT, PT, PT, PT, 0x80, 0x0 ;  /* 0x000000000000781c */ /* 0x000fe20003f4f070 */
[----:B------:R-:W-:Y:S01]  /*16c50*/  VIADD R5, R9, 0x2d890 ;  /* 0x0002d89009057836 */ /* 0x000fe20000000000 */
[----:B------:R-:W-:Y:S01]  /*16c60*/  R2UR UR10, R14 ;  /* 0x000000000e0a72ca */ /* 0x000fe200000e0000 */
[----:B------:R-:W-:Y:S01]  /*16c70*/  VIADD R11, R7, 0x15400 ;  /* 0x00015400070b7836 */ /* 0x000fe20000000000 */
[----:B------:R-:W-:Y:S01]  /*16c80*/  LEA R6, R10, R0, 0x7 ;  /* 0x000000000a067211 */ /* 0x000fe200078e38ff */
[----:B------:R-:W-:Y:S01]  /*16c90*/  UIADD3.X UR5, URZ, UR41, URZ, UP0, !UPT ;  /* 0x000000293f057290 */ /* 0x000fe200087fe43f */
[----:B------:R-:W-:Y:S01]  /*16ca0*/  UMOV UR6, 0x0 ;  /* 0x0000000000067882 */ /* 0x000fe20000000000 */
[----:B------:R-:W-:-:S10]  /*16cb0*/  UMOV UR7, 0x12f00000 ;  /* 0x12f0000000077882 */ /* 0x000fd40000000000 */
.L_x_10616:
        /* <DEDUP_REMOVED lines=16> */
.L_x_10617:
        /* <DEDUP_REMOVED lines=16> */
.L_x_10618:
        /* <DEDUP_REMOVED lines=13> */
.L_x_10759:
[----:B------:R-:W-:Y:S05]  /*16f90*/  BSYNC B2 ;  /* 0x0000000000027941 */ /* 0x000fea0003800000 */
.L_x_10619:
[----:B------:R-:W-:Y:S01]  /*16fa0*/  BSSY B2, `(.L_x_10621) ;  /* 0x000000b000027945 */ /* 0x000fe20003800000 */
[----:B------:R-:W-:Y:S01]  /*16fb0*/  IMAD.MOV.U32 R12, RZ, RZ, 0x0 ;  /* 0x00000000ff0c7424 */ /* 0x000fe200078e00ff */
[----:B------:R-:W-:Y:S02]  /*16fc0*/  MOV R13, 0x12f00000 ;  /* 0x12f00000000d7802 */ /* 0x000fe40000000f00 */
[----:B------:R-:W-:Y:S05]  /*16fd0*/  @P3 BRA `(.L_x_10622) ;  /* 0x00000000001c3947 */ /* 0x000fea0003800000 */
[----:B------:R-:W2:Y:S02]  /*16fe0*/  S2R R5, SR_TID.X ;  /* 0x0000000000057919 */ /* 0x000ea40000002100 */
[----:B--2---:R-:W-:Y:S01]  /*16ff0*/  LOP3.LUT R11, R5, 0x1f, RZ, 0xc0, !PT ;  /* 0x0000001f050b7812 */ /* 0x004fe200078ec0ff */
[----:B------:R-:W-:-:S03]  /*17000*/  IMAD.MOV.U32 R5, RZ, RZ, 0x6000 ;  /* 0x00006000ff057424 */ /* 0x000fc600078e00ff */
[----:B------:R-:W-:Y:S01]  /*17010*/  ISETP.NE.AND P2, PT, R11, RZ, PT ;  /* 0x000000ff0b00720c */ /* 0x000fe20003f45270 */
[----:B------:R2:W-:-:S12]  /*17020*/  SYNCS.ARRIVE.TRANS64 RZ, [R9+URZ+0x2d8b0], R5 ;  /* 0x02d8b00509ff79a7 */ /* 0x0005d8000800003f */
[----:B--2---:R-:W-:Y:S05]  /*17030*/  @!P2 BRA `(.L_x_10622) ;  /* 0x000000000004a947 */ /* 0x004fea0003800000 */
[----:B------:R-:W-:Y:S01]  /*17040*/  BPT.TRAP 0x1 ;  /* 0x000000040000795c */ /* 0x000fe20000300000 */
.L_x_10622:
[----:B------:R-:W-:Y:S05]  /*17050*/  BSYNC B2 ;  /* 0x0000000000027941 */ /* 0x000fea0003800000 */
.L_x_10621:
        /* <DEDUP_REMOVED lines=8> */
.L_x_10623:
        /* <DEDUP_REMOVED lines=15> */
.L_x_10624:
        /* <DEDUP_REMOVED lines=15> */
.L_x_10625:
        /* <DEDUP_REMOVED lines=10> */
.L_x_10611:
[----:B------:R-:W-:Y:S05]  /*17360*/  BSYNC B1 ;  /* 0x0000000000017941 */ /* 0x000fea0003800000 */
.L_x_10610:
[----:B------:R-:W2:Y:S01]  /*17370*/  LDL.LU R8, [R1+0x4] ;  /* 0x0000040001087983 */ /* 0x000ea20000300800 */
[----:B------:R-:W-:Y:S01]  /*17380*/  VIADD R29, R29, 0x1 ;  /* 0x000000011d1d7836 */ /* 0x000fe20000000000 */
[C---:B------:R-:W-:Y:S01]  /*17390*/  ISETP.GT.AND P3, PT, R10.reuse, R3, PT ;  /* 0x000000030a00720c */ /* 0x040fe20003f64270 */
[----:B------:R-:W-:-:S03]  /*173a0*/  VIADD R10, R10, 0xffffffff ;  /* 0xffffffff0a0a7836 */ /* 0x000fc60000000000 */
[----:B------:R-:W-:-:S04]  /*173b0*/  ISETP.NE.AND P2, PT, R29, 0x2, PT ;  /* 0x000000021d00780c */ /* 0x000fc80003f45270 */
[----:B------:R-:W-:Y:S02]  /*173c0*/  SEL R5, RZ, 0x1, P2 ;  /* 0x00000001ff057807 */ /* 0x000fe40001000000 */
[----:B------:R-:W-:Y:S02]  /*173d0*/  SEL R29, R29, RZ, P2 ;  /* 0x000000ff1d1d7207 */ /* 0x000fe40001000000 */
[----:B--2---:R-:W-:-:S05]  /*173e0*/  LOP3.LUT R8, R8, R5, RZ, 0x3c, !PT ;  /* 0x0000000508087212 */ /* 0x004fca00078e3cff */
[----:B------:R2:W-:Y:S01]  /*173f0*/  STL [R1+0x4], R8 ;  /* 0x0000040801007387 */ /* 0x0005e20000100800 */
[----:B------:R-:W-:Y:S05]  /*17400*/  @P3 BRA `(.L_x_10626) ;  /* 0xfffffff400a43947 */ /* 0x000fea000383ffff */
.L_x_10588:
[----:B------:R-:W-:Y:S05]  /*17410*/  BSYNC B0 ;  /* 0x0000000000007941 */ /* 0x000fea0003800000 */
.L_x_10587:
[----:B------:R-:W-:Y:S05]  /*17420*/  @!P0 WARPSYNC.ALL ;  /* 0x0000000000008948 */ /* 0x000fea0003800000 */
[----:B------:R-:W-:Y:S01]  /*17430*/  @!P0 BAR.SYNC.DEFER_BLOCKING 0xc, 0x200 ;  /* 0x0308000000008b1d */ /* 0x000fe20000010000 */
[----:B------:R-:W-:-:S05]  /*17440*/  MOV R0, RZ ;  /* 0x000000ff00007202 */ /* 0x000fca0000000f00 */
[----:B------:R-:W-:Y:S04]  /*17450*/  BSSY B0, `(.L_x_10627) ;  /* 0x000001e000007945 */ /* 0x000fe80003800000 */
[----:B------:R-:W-:Y:S05]  /*17460*/  @!P1 BRA `(.L_x_10628) ;  /* 0x0000000000709947 */ /* 0x000fea0003800000 */
[----:B------:R-:W-:-:S13]  /*17470*/  ISETP.NE.AND P0, PT, R4, RZ, PT ;  /* 0x000000ff0400720c */ /* 0x000fda0003f05270 */
[----:B------:R-:W3:Y:S02]  /*17480*/  @!P0 LDC R4, c[0x0][0x9f0] ;  /* 0x00027c00ff048b82 */ /* 0x000ee40000000800 */
[-C--:B---3--:R-:W-:Y:S02]  /*17490*/  IABS R0, R4.reuse ;  /* 0x0000000400007213 */ /* 0x088fe40000000000 */
[----:B0-----:R-:W-:Y:S02]  /*174a0*/  IABS R6, R4 ;  /* 0x0000000400067213 */ /* 0x001fe40000000000 */
[----:B------:R-:W0:Y:S02]  /*174b0*/  I2F.RP R2, R0 ;  /* 0x0000000000027306 */ /* 0x000e240000209400 */
[----:B------:R-:W-:-:S06]  /*174c0*/  IADD3 R6, RZ, -R6, RZ ;  /* 0x80000006ff067210 */ /* 0x000fcc0007ffe0ff */
[----:B0-----:R-:W0:Y:S02]  /*174d0*/  MUFU.RCP R2, R2 ;  /* 0x0000000200027308 */ /* 0x001e240000001000 */
[----:B0-----:R-:W-:-:S06]  /*174e0*/  VIADD R2, R2, 0xffffffe ;  /* 0x0ffffffe02027836 */ /* 0x001fcc0000000000 */
[----:B------:R-:W0:Y:S02]  /*174f0*/  F2I.FTZ.U32.TRUNC.NTZ R3, R2 ;  /* 0x0000000200037305 */ /* 0x000e24000021f000 */
[----:B0-----:R-:W-:-:S04]  /*17500*/  IMAD.MOV R2, RZ, RZ, -R3 ;  /* 0x000000ffff027224 */ /* 0x001fc800078e0a03 */
        /* <DEDUP_REMOVED lines=18> */
.L_x_10628:
[----:B------:R-:W-:Y:S05]  /*17630*/  BSYNC B0 ;  /* 0x0000000000007941 */ /* 0x000fea0003800000 */
.L_x_10627:
[-C--:B------:R-:W-:Y:S01]  /*17640*/  IMAD R2, R21, R0.reuse, RZ ;  /* 0x0000000015027224 */ /* 0x080fe200078e02ff */
[----:B------:R-:W-:Y:S04]  /*17650*/  BSSY B7, `(.L_x_10629) ;  /* 0x0000347000077945 */ /* 0x000fe80003800000 */
[----:B------:R-:W-:Y:S01]  /*17660*/  VIADDMNMX R26, R2, R0, R20, PT ;  /* 0x00000000021a7246 */ /* 0x000fe20003800114 */
[----:B------:R3:W-:Y:S03]  /*17670*/  STL [R1+0x24], R2 ;  /* 0x0000240201007387 */ /* 0x0007e60000100800 */
[----:B------:R-:W-:Y:S01]  /*17680*/  ISETP.GT.AND P0, PT, R26, R2, PT ;  /* 0x000000021a00720c */ /* 0x000fe20003f04270 */
[----:B------:R3:W-:-:S12]  /*17690*/  STL [R1+0x40], R26 ;  /* 0x0000401a01007387 */ /* 0x0007d80000100800 */
[----:B---3--:R-:W-:Y:S05]  /*176a0*/  @P0 BRA `(.L_x_10630) ;  /* 0x0000000000440947 */ /* 0x008fea0003800000 */
[----:B------:R-:W3:Y:S02]  /*176b0*/  S2R R2, SR_TID.X ;  /* 0x0000000000027919 */ /* 0x000ee40000002100 */
[----:B---3--:R-:W-:-:S04]  /*176c0*/  LOP3.LUT R2, R2, 0x7f, RZ, 0xc0, !PT ;  /* 0x0000007f02027812 */ /* 0x008fc800078ec0ff */
[----:B------:R-:W-:-:S13]  /*176d0*/  ISETP.NE.AND P0, PT, R2, RZ, PT ;  /* 0x000000ff0200720c */ /* 0x000fda0003f05270 */
[----:B------:R-:W-:Y:S05]  /*176e0*/  @P0 BRA `(.L_x_10631) ;  /* 0x0000003000f40947 */ /* 0x000fea0003800000 */
[----:B------:R-:W3:Y:S01]  /*176f0*/  S2R R5, SR_LANEID ;  /* 0x0000000000057919 */ /* 0x000ee20000000000 */
[----:B------:R-:W-:Y:S01]  /*17700*/  VOTEU.ANY UR4, UPT, PT ;  /* 0x0000000000047886 */ /* 0x000fe200038e0100 */
[----:B------:R-:W4:Y:S01]  /*17710*/  LDC.64 R2, c[0x0][0xc60] ;  /* 0x00031800ff027b82 */ /* 0x000f220000000a00 */
[----:B------:R-:W3:Y:S02]  /*17720*/  FLO.U32 R0, UR4 ;  /* 0x0000000400007d00 */ /* 0x000ee400080e0000 */
[----:B---3--:R-:W-:-:S06]  /*17730*/  ISETP.EQ.U32.AND P0, PT, R0, R5, PT ;  /* 0x000000050000720c */ /* 0x008fcc0003f02070 */
[----:B------:R-:W4:Y:S07]  /*17740*/  POPC R5, UR4 ;  /* 0x0000000400057d09 */ /* 0x000f2e0008000000 */
[----:B----4-:R-:W3:Y:S01]  /*17750*/  @P0 ATOMG.E.ADD.STRONG.GPU PT, R3, desc[UR42][R2.64], R5 ;  /* 0x00000005020309a8 */ /* 0x010ee200081ee1ea */
[----:B------:R-:W4:Y:S02]  /*17760*/  S2R R4, SR_LTMASK ;  /* 0x0000000000047919 */ /* 0x000f240000003900 */
[----:B----4-:R-:W-:-:S04]  /*17770*/  LOP3.LUT R4, R4, UR4, RZ, 0xc0, !PT ;  /* 0x0000000404047c12 */ /* 0x010fc8000f8ec0ff */
[----:B------:R-:W4:Y:S01]  /*17780*/  POPC R7, R4 ;  /* 0x0000000400077309 */ /* 0x000f220000000000 */
[----:B---3--:R-:W4:Y:S02]  /*17790*/  SHFL.IDX PT, R0, R3, R0, 0x1f ;  /* 0x00001f0003007589 */ /* 0x008f2400000e0000 */
[----:B----4-:R-:W-:Y:S01]  /*177a0*/  IADD3 R24, R0, UR37, R7 ;  /* 0x0000002500187c10 */ /* 0x010fe2000fffe007 */
[----:B------:R-:W-:Y:S06]  /*177b0*/  BRA `(.L_x_10631) ;  /* 0x0000003000c07947 */ /* 0x000fec0003800000 */
.L_x_10630:
        /* <DEDUP_REMOVED lines=10> */
[----:B------:R-:W3:Y:S01]  /*17860*/  LDC.64 R2, c[0x4][R2] ;  /* 0x0100000002027b82 */ /* 0x000ee20000000a00 */
[----:B0-----:R-:W-:Y:S01]  /*17870*/  IMAD.U32 R6, RZ, RZ, UR8 ;  /* 0x00000008ff067e24 */ /* 0x001fe2000f8e00ff */
[----:B------:R-:W-:Y:S01]  /*17880*/  MOV R11, UR5 ;  /* 0x00000005000b7c02 */ /* 0x000fe20008000f00 */
[----:B------:R-:W-:Y:S02]  /*17890*/  IMAD.U32 R7, RZ, RZ, UR9 ;  /* 0x00000009ff077e24 */ /* 0x000fe4000f8e00ff */
[----:B------:R-:W-:-:S02]  /*178a0*/  IMAD.U32 R10, RZ, RZ, UR4 ;  /* 0x00000004ff0a7e24 */ /* 0x000fc4000f8e00ff */
[----:B--2---:R-:W-:Y:S02]  /*178b0*/  IMAD.MOV.U32 R8, RZ, RZ, 0x70 ;  /* 0x00000070ff087424 */ /* 0x004fe400078e00ff */
[----:B------:R-:W-:Y:S02]  /*178c0*/  IMAD.MOV.U32 R12, RZ, RZ, 0x1 ;  /* 0x00000001ff0c7424 */ /* 0x000fe400078e00ff */
[----:B------:R-:W-:-:S07]  /*178d0*/  IMAD.MOV.U32 R13, RZ, RZ, RZ ;  /* 0x000000ffff0d7224 */ /* 0x000fce00078e00ff */
[----:B------:R-:W-:-:S07]  /*178e0*/  LEPC R20, `(.L_x_10633) ;  /* 0x000000001014794e */ /* 0x000fce0000000000 */
[----:B-1-3--:R-:W-:Y:S05]  /*178f0*/  CALL.ABS.NOINC R2 ;  /* 0x0000000002007343 */ /* 0x00afea0003c00000 */
.L_x_10633:
[----:B------:R-:W-:Y:S05]  /*17900*/  BSYNC B6 ;  /* 0x0000000000067941 */ /* 0x000fea0003800000 */
.L_x_10632:
        /* <DEDUP_REMOVED lines=8> */
[----:B------:R3:W4:Y:S01]  /*17990*/  LDC.64 R2, c[0x4][R23] ;  /* 0x0100000017027b82 */ /* 0x0007220000000a00 */
[----:B------:R-:W-:Y:S01]  /*179a0*/  IMAD.U32 R4, RZ, RZ, UR6 ;  /* 0x00000006ff047e24 */ /* 0x000fe2000f8e00ff */
[----:B------:R-:W-:Y:S01]  /*179b0*/  MOV R7, UR9 ;  /* 0x0000000900077c02 */ /* 0x000fe20008000f00 */
[----:B------:R-:W-:Y:S01]  /*179c0*/  IMAD.U32 R5, RZ, RZ, UR7 ;  /* 0x00000007ff057e24 */ /* 0x000fe2000f8e00ff */
[----:B------:R-:W-:Y:S01]  /*179d0*/  MOV R12, 0x1 ;  /* 0x00000001000c7802 */ /* 0x000fe20000000f00 */
[----:B0-----:R-:W-:Y:S02]  /*179e0*/  IMAD.U32 R6, RZ, RZ, UR8 ;  /* 0x00000008ff067e24 */ /* 0x001fe4000f8e00ff */
[----:B------:R-:W-:-:S02]  /*179f0*/  IMAD.U32 R10, RZ, RZ, UR4 ;  /* 0x00000004ff0a7e24 */ /* 0x000fc4000f8e00ff */
[----:B------:R-:W-:Y:S02]  /*17a00*/  IMAD.U32 R11, RZ, RZ, UR5 ;  /* 0x00000005ff0b7e24 */ /* 0x000fe4000f8e00ff */
[----:B--2---:R-:W-:Y:S02]  /*17a10*/  IMAD.MOV.U32 R8, RZ, RZ, 0x70 ;  /* 0x00000070ff087424 */ /* 0x004fe400078e00ff */
[----:B---3--:R-:W-:-:S07]  /*17a20*/  IMAD.MOV.U32 R13, RZ, RZ, RZ ;  /* 0x000000ffff0d7224 */ /* 0x008fce00078e00ff */
[----:B------:R-:W-:-:S07]  /*17a30*/  LEPC R20, `(.L_x_10636) ;  /* 0x000000001014794e */ /* 0x000fce0000000000 */
[----:B-1--4-:R-:W-:Y:S05]  /*17a40*/  CALL.ABS.NOINC R2 ;  /* 0x0000000002007343 */ /* 0x012fea0003c00000 */
.L_x_10636:
[----:B------:R0:W1:Y:S01]  /*17a50*/  LDC.64 R2, c[0x4][R23] ;  /* 0x0100000017027b82 */ /* 0x0000620000000a00 */
[----:B------:R-:W-:Y:S01]  /*17a60*/  ULDC.64 UR4, c[0x4][0x138] ;  /* 0x01004e0000047ab9 */ /* 0x000fe20000000a00 */
[----:B------:R-:W-:Y:S01]  /*17a70*/  ULDC.64 UR6, c[0x4][0x140] ;  /* 0x0100500000067ab9 */ /* 0x000fe20000000a00 */
[----:B------:R-:W-:Y:S01]  /*17a80*/  ULDC.64 UR8, c[0x4][0x40] ;  /* 0x0100100000087ab9 */ /* 0x000fe20000000a00 */
[----:B------:R-:W-:Y:S01]  /*17a90*/  IMAD.U32 R4, RZ, RZ, UR4 ;  /* 0x00000004ff047e24 */ /* 0x000fe2000f8e00ff */
[----:B------:R-:W-:Y:S01]  /*17aa0*/  MOV R6, UR6 ;  /* 0x0000000600067c02 */ /* 0x000fe20008000f00 */
        /* <DEDUP_REMOVED lines=9> */
.L_x_10635:
[----:B------:R-:W-:Y:S05]  /*17b40*/  BSYNC B6 ;  /* 0x0000000000067941 */ /* 0x000fea0003800000 */
.L_x_10634:
[----:B------:R-:W3:Y:S01]  /*17b50*/  LDL R20, [R1+0xc] ;  /* 0x00000c0001147983 */ /* 0x000ee20000100800 */
[----:B------:R-:W-:Y:S01]  /*17b60*/  ULDC.64 UR4, c[0x0][0x9f8] ;  /* 0x00027e0000047ab9 */ /* 0x000fe20000000a00 */
[----:B------:R-:W-:Y:S01]  /*17b70*/  IMAD.MOV.U32 R23, RZ, RZ, R26 ;  /* 0x000000ffff177224 */ /* 0x000fe200078e001a */
[----:B------:R-:W-:Y:S01]  /*17b80*/  ISETP.NE.U32.AND P0, PT, RZ, UR4, PT ;  /* 0x00000004ff007c0c */ /* 0x000fe2000bf05070 */
[----:B------:R-:W4:Y:S01]  /*17b90*/  LDL R26, [R1+0x20] ;  /* 0x00002000011a7983 */ /* 0x000f220000100800 */
[----:B------:R-:W0:Y:S02]  /*17ba0*/  LDC R5, c[0x0][0x430] ;  /* 0x00010c00ff057b82 */ /* 0x000e240000000800 */
[----:B------:R-:W-:Y:S01]  /*17bb0*/  ISETP.NE.AND.EX P0, PT, RZ, UR5, PT, P0 ;  /* 0x00000005ff007c0c */ /* 0x000fe2000bf05300 */
[----:B------:R-:W2:-:S12]  /*17bc0*/  LDL R21, [R1+0x28] ;  /* 0x0000280001157983 */ /* 0x000e980000100800 */
[----:B------:R-:W-:Y:S01]  /*17bd0*/  @P0 IADD3 R2, P1, R18, UR4, RZ ;  /* 0x0000000412020c10 */ /* 0x000fe2000ff3e0ff */
[----:B------:R-:W1:Y:S01]  /*17be0*/  S2R R0, SR_TID.X ;  /* 0x0000000000007919 */ /* 0x000e620000002100 */
[----:B------:R-:W1:Y:S02]  /*17bf0*/  S2R R4, SR_TID.X ;  /* 0x0000000000047919 */ /* 0x000e640000002100 */
[----:B------:R-:W-:Y:S01]  /*17c00*/  @P0 IADD3.X R3, R22, UR5, RZ, P1, !PT ;  /* 0x0000000516030c10 */ /* 0x000fe20008ffe4ff */
[----:B------:R-:W-:Y:S01]  /*17c10*/  VIADD R23, R23, 0xffffffff ;  /* 0xffffffff17177836 */ /* 0x000fe20000000000 */
[----:B------:R-:W-:Y:S01]  /*17c20*/  ULDC UR4, c[0x0][0x2f4] ;  /* 0x0000bd0000047ab9 */ /* 0x000fe20000000800 */
[----:B0-----:R-:W-:Y:S02]  /*17c30*/  ISETP.NE.AND P1, PT, R5, 0x1, PT ;  /* 0x000000010500780c */ /* 0x001fe40003f25270 */
[----:B---3--:R0:W3:Y:S01]  /*17c40*/  @P0 LDG.E R20, desc[UR42][R2.64] ;  /* 0x0000002a02140981 */ /* 0x0080e2000c1e1900 */
[----:B-1----:R-:W-:-:S02]  /*17c50*/  LOP3.LUT R0, R0, 0x7f, RZ, 0xc0, !PT ;  /* 0x0000007f00007812 */ /* 0x002fc400078ec0ff */
[----:B------:R-:W-:-:S08]  /*17c60*/  SHF.L.U32 R4, R4, 0x5, RZ ;  /* 0x0000000504047819 */ /* 0x000fd000000006ff */
[----:B0-----:R-:W0:Y:S01]  /*17c70*/  @P1 LDC R2, c[0x0][0x434] ;  /* 0x00010d00ff021b82 */ /* 0x001e220000000800 */
[----:B------:R-:W-:Y:S01]  /*17c80*/  IMAD.SHL.U32 R10, R23, 0x80, RZ ;  /* 0x00000080170a7824 */ /* 0x000fe200078e00ff */
[----:B------:R-:W-:Y:S02]  /*17c90*/  SHF.R.U32.HI R0, RZ, 0x2, R0 ;  /* 0x00000002ff007819 */ /* 0x000fe40000011600 */
[----:B------:R-:W-:-:S04]  /*17ca0*/  LOP3.LUT R4, R4, 0x60, RZ, 0xc0, !PT ;  /* 0x0000006004047812 */ /* 0x000fc800078ec0ff */
[----:B------:R-:W1:Y:S01]  /*17cb0*/  @P1 LDC R3, c[0x0][0x438] ;  /* 0x00010e00ff031b82 */ /* 0x000e620000000800 */
[----:B------:R-:W-:Y:S01]  /*17cc0*/  LOP3.LUT R0, R10, R0, R4, 0xfe, !PT ;  /* 0x000000000a007212 */ /* 0x000fe200078efe04 */
[----:B------:R-:W4:Y:S01]  /*17cd0*/  S2R R11, SR_TID.X ;  /* 0x00000000000b7919 */ /* 0x000f220000002100 */
[----:B------:R-:W-:Y:S01]  /*17ce0*/  LOP3.LUT R19, R19, 0xfffffff7, RZ, 0xc0, !PT ;  /* 0xfffffff713137812 */ /* 0x000fe200078ec0ff */
[----:B----4-:R-:W-:-:S05]  /*17cf0*/  IMAD.SHL.U32 R11, R11, 0x8, RZ ;  /* 0x000000080b0b7824 */ /* 0x010fca00078e00ff */
[----:B------:R-:W-:-:S04]  /*17d00*/  LOP3.LUT R11, R11, 0x18, RZ, 0xc0, !PT ;  /* 0x000000180b0b7812 */ /* 0x000fc800078ec0ff */
[----:B------:R-:W-:Y:S01]  /*17d10*/  LOP3.LUT R12, R11, 0x20, RZ, 0xfc, !PT ;  /* 0x000000200b0c7812 */ /* 0x000fe200078efcff */
[----:B------:R-:W-:Y:S01]  /*17d20*/  UMOV UR5, 0xffffffff ;  /* 0xffffffff00057882 */ /* 0x000fe20000000000 */
[----:B---3--:R-:W-:Y:S01]  /*17d30*/  @P0 STL [R1+0xc], R20 ;  /* 0x00000c1401000387 */ /* 0x008fe20000100800 */
[C---:B------:R-:W-:Y:S01]  /*17d40*/  ISETP.GE.AND P0, PT, R0.reuse, R26, PT ;  /* 0x0000001a0000720c */ /* 0x040fe20003f06270 */
[----:B--2---:R-:W-:-:S04]  /*17d50*/  IMAD.IADD R0, R0, 0x1, R21 ;  /* 0x0000000100007824 */ /* 0x004fc800078e0215 */
[----:B0-----:R-:W-:Y:S01]  /*17d60*/  @P1 IMAD.HI.U32 R2, R0, R2, RZ ;  /* 0x0000000200021227 */ /* 0x001fe200078e00ff */
[----:B------:R-:W-:-:S04]  /*17d70*/  MOV R6, R0 ;  /* 0x0000000000067202 */ /* 0x000fc80000000f00 */
[----:B-1----:R-:W-:-:S03]  /*17d80*/  @P1 SHF.R.U32.HI R6, RZ, R3, R2 ;  /* 0x00000003ff061219 */ /* 0x002fc60000011602 */
[----:B------:R-:W0:Y:S01]  /*17d90*/  @!P0 LDC.64 R2, c[0x0][0x428] ;  /* 0x00010a00ff028b82 */ /* 0x000e220000000a00 */
[----:B------:R-:W-:Y:S01]  /*17da0*/  SHF.R.S32.HI R8, RZ, 0x1f, R20 ;  /* 0x0000001fff087819 */ /* 0x000fe20000011414 */
[--C-:B------:R-:W-:Y:S01]  /*17db0*/  IMAD.MOV R4, RZ, RZ, -R6.reuse ;  /* 0x000000ffff047224 */ /* 0x100fe200078e0a06 */
[----:B------:R-:W-:-:S03]  /*17dc0*/  @!P0 SHF.R.S32.HI R7, RZ, 0x1f, R6 ;  /* 0x0000001fff078819 */ /* 0x000fc60000011406 */
[----:B------:R-:W-:Y:S02]  /*17dd0*/  IMAD R4, R5, R4, R0 ;  /* 0x0000000405047224 */ /* 0x000fe400078e0200 */
[-C--:B0-----:R-:W-:Y:S02]  /*17de0*/  @!P0 IMAD R0, R8, R2.reuse, RZ ;  /* 0x0000000208008224 */ /* 0x081fe400078e02ff */
[----:B------:R-:W-:-:S04]  /*17df0*/  @!P0 IMAD.WIDE.U32 R6, R20, R2, R6 ;  /* 0x0000000214068225 */ /* 0x000fc800078e0006 */
[----:B------:R-:W-:Y:S02]  /*17e00*/  @!P0 IMAD R0, R20, R3, R0 ;  /* 0x0000000314008224 */ /* 0x000fe400078e0200 */
[----:B------:R-:W0:Y:S01]  /*17e10*/  @!P0 LDC.64 R2, c[0x0][0x418] ;  /* 0x00010600ff028b82 */ /* 0x000e220000000a00 */
[----:B------:R-:W-:Y:S01]  /*17e20*/  MOV R5, UR38 ;  /* 0x0000002600057c02 */ /* 0x000fe20008000f00 */
[----:B------:R0:W-:Y:S01]  /*17e30*/  STL [R1+0x2c], R8 ;  /* 0x00002c0801007387 */ /* 0x0001e20000100800 */
[----:B------:R-:W-:Y:S02]  /*17e40*/  @!P0 IMAD.IADD R0, R7, 0x1, R0 ;  /* 0x0000000107008824 */ /* 0x000fe400078e0200 */
[----:B------:R-:W-:Y:S02]  /*17e50*/  ISETP.NE.AND P2, PT, R5, 0x3, PT ;  /* 0x000000030500780c */ /* 0x000fe40003f45270 */
[----:B0-----:R-:W-:Y:S01]  /*17e60*/  @!P0 LEA R8, P1, R6, R2, 0x2 ;  /* 0x0000000206088211 */ /* 0x001fe200078210ff */
[----:B------:R-:W-:-:S03]  /*17e70*/  IMAD.MOV.U32 R2, RZ, RZ, RZ ;  /* 0x000000ffff027224 */ /* 0x000fc600078e00ff */
[----:B------:R-:W-:-:S05]  /*17e80*/  @!P0 LEA.HI.X R9, R6, R3, R0, 0x2, P1 ;  /* 0x0000000306098211 */ /* 0x000fca00008f1400 */
[----:B------:R0:W5:Y:S01]  /*17e90*/  @!P0 LDG.E R2, desc[UR42][R8.64] ;  /* 0x0000002a08028981 */ /* 0x000162000c1e1900 */
[----:B------:R-:W-:Y:S02]  /*17ea0*/  ISETP.GE.AND P0, PT, R11, UR4, PT ;  /* 0x000000040b007c0c */ /* 0x000fe4000bf06270 */
[----:B------:R-:W-:-:S04]  /*17eb0*/  @P2 LOP3.LUT R19, R19, 0x8, RZ, 0xfc, !PT ;  /* 0x0000000813132812 */ /* 0x000fc800078efcff */
        /* <DEDUP_REMOVED lines=10> */
.L_x_10762:
[----:B------:R-:W-:Y:S05]  /*17f60*/  @!P2 BRA `(.L_x_10638) ;  /* 0x000000000004a947 */ /* 0x000fea0003800000 */
[----:B------:R-:W-:Y:S01]  /*17f70*/  BPT.TRAP 0x1 ;  /* 0x000000040000795c */ /* 0x000fe20000300000 */
.L_x_10638:
[----:B------:R-:W2:Y:S01]  /*17f80*/  LDL R5, [R1] ;  /* 0x0000000001057983 */ /* 0x000ea20000100800 */
        /* <DEDUP_REMOVED lines=20> */
[----:B--2---:R-:W-:-:S06]  /*180d0*/  SHF.L.U32 R5, R5, 0x1f, RZ ;  /* 0x0000001f05057819 */ /* 0x004fcc00000006ff */
[----:B------:R-:W0:Y:S02]  /*180e0*/  SYNCS.PHASECHK.TRANS64.TRYWAIT P0, [R0+URZ+0x2d840], R5 ;  /* 0x02d84005000075a7 */ /* 0x000e24000800017f */
[----:B0-----:R-:W-:Y:S05]  /*180f0*/  @!P0 BRA `(.L_x_10640) ;  /* 0x0000004c00848947 */ /* 0x001fea0003800000 */
.L_x_10763:
[----:B------:R-:W-:Y:S05]  /*18100*/  BSYNC B0 ;  /* 0x0000000000007941 */ /* 0x000fea0003800000 */
.L_x_10639:
[----:B------:R-:W2:Y:S01]  /*18110*/  LDL R9, [R1+0x10] ;  /* 0x0000100001097983 */ /* 0x000ea20000100800 */
[----:B------:R-:W-:Y:S01]  /*18120*/  ULDC.64 UR4, c[0x0][0x300] ;  /* 0x0000c00000047ab9 */ /* 0x000fe20000000a00 */
[----:B------:R-:W-:Y:S02]  /*18130*/  ULDC.64 UR6, c[0x0][0x2e8] ;  /* 0x0000ba0000067ab9 */ /* 0x000fe40000000a00 */
[----:B------:R-:W3:Y:S01]  /*18140*/  LDL R12, [R1+0x20] ;  /* 0x00002000010c7983 */ /* 0x000ee20000100800 */
[----:B------:R-:W1:Y:S01]  /*18150*/  S2R R6, SR_TID.X ;  /* 0x0000000000067919 */ /* 0x000e620000002100 */
[----:B------:R-:W-:-:S04]  /*18160*/  IMAD R3, R3, UR4, RZ ;  /* 0x0000000403037c24 */ /* 0x000fc8000f8e02ff */
[C---:B------:R-:W-:Y:S02]  /*18170*/  IMAD R3, R4.reuse, UR5, R3 ;  /* 0x0000000504037c24 */ /* 0x040fe4000f8e0203 */
[----:B0-----:R-:W-:Y:S01]  /*18180*/  IMAD.WIDE.U32 R4, R4, UR4, RZ ;  /* 0x0000000404047c25 */ /* 0x001fe2000f8e00ff */
[----:B------:R-:W-:-:S03]  /*18190*/  ULDC.64 UR4, c[0x0][0x310] ;  /* 0x0000c40000047ab9 */ /* 0x000fc60000000a00 */
[----:B------:R-:W-:Y:S02]  /*181a0*/  IMAD.IADD R5, R5, 0x1, R3 ;  /* 0x0000000105057824 */ /* 0x000fe400078e0203 */
[----:B------:R-:W-:Y:S01]  /*181b0*/  IMAD R8, R8, UR4, RZ ;  /* 0x0000000408087c24 */ /* 0x000fe2000f8e02ff */
[----:B-1----:R-:W-:-:S04]  /*181c0*/  LOP3.LUT R6, R6, 0x7f, RZ, 0xc0, !PT ;  /* 0x0000007f06067812 */ /* 0x002fc800078ec0ff */
[----:B------:R-:W-:Y:S02]  /*181d0*/  SHF.R.U32.HI R11, RZ, 0x2, R6 ;  /* 0x00000002ff0b7819 */ /* 0x000fe40000011606 */
[----:B------:R-:W0:Y:S01]  /*181e0*/  S2R R6, SR_TID.X ;  /* 0x0000000000067919 */ /* 0x000e220000002100 */
[----:B------:R-:W-:-:S04]  /*181f0*/  IMAD.WIDE.U32 R4, R2, UR4, R4 ;  /* 0x0000000402047c25 */ /* 0x000fc8000f8e0004 */
[----:B------:R-:W-:Y:S01]  /*18200*/  IMAD R2, R2, UR5, R8 ;  /* 0x0000000502027c24 */ /* 0x000fe2000f8e0208 */
[----:B------:R-:W-:-:S03]  /*18210*/  ULDC.64 UR4, c[0x0][0x308] ;  /* 0x0000c20000047ab9 */ /* 0x000fc60000000a00 */
[----:B------:R-:W-:Y:S02]  /*18220*/  IMAD.IADD R3, R5, 0x1, R2 ;  /* 0x0000000105037824 */ /* 0x000fe400078e0202 */
[----:B------:R-:W-:-:S04]  /*18230*/  IMAD.MOV.U32 R2, RZ, RZ, R4 ;  /* 0x000000ffff027224 */ /* 0x000fc800078e0004 */
[----:B------:R-:W-:Y:S01]  /*18240*/  IMAD.WIDE.U32 R4, R17, UR4, R2 ;  /* 0x0000000411047c25 */ /* 0x000fe2000f8e0002 */
[----:B------:R-:W-:-:S03]  /*18250*/  UMOV UR4, 0xffffffff ;  /* 0xffffffff00047882 */ /* 0x000fc60000000000 */
[----:B------:R-:W-:Y:S01]  /*18260*/  IMAD R7, R17, UR5, R5 ;  /* 0x0000000511077c24 */ /* 0x000fe2000f8e0205 */
[----:B------:R-:W-:-:S04]  /*18270*/  LEA R2, P0, R4, UR6, 0x1 ;  /* 0x0000000604027c11 */ /* 0x000fc8000f8008ff */
[----:B------:R-:W-:Y:S02]  /*18280*/  LEA.HI.X R7, R4, UR7, R7, 0x1, P0 ;  /* 0x0000000704077c11 */ /* 0x000fe400080f0c07 */
[C---:B------:R-:W-:Y:S02]  /*18290*/  LOP3.LUT P4, RZ, R19.reuse, 0x4, RZ, 0xc0, !PT ;  /* 0x0000000413ff7812 */ /* 0x040fe4000788c0ff */
[C---:B------:R-:W-:Y:S02]  /*182a0*/  LOP3.LUT P3, RZ, R19.reuse, 0x2, RZ, 0xc0, !PT ;  /* 0x0000000213ff7812 */ /* 0x040fe4000786c0ff */
[----:B------:R-:W-:Y:S01]  /*182b0*/  LOP3.LUT P2, RZ, R19, 0x1, RZ, 0xc0, !PT ;  /* 0x0000000113ff7812 */ /* 0x000fe2000784c0ff */
[----:B--2---:R-:W-:Y:S01]  /*182c0*/  IMAD R8, R28, 0x3000, R9 ;  /* 0x000030001c087824 */ /* 0x004fe200078e0209 */
[----:B0-----:R-:W-:Y:S02]  /*182d0*/  SHF.L.U32 R9, R6, 0x3, RZ ;  /* 0x0000000306097819 */ /* 0x001fe400000006ff */
[----:B---3--:R-:W-:-:S02]  /*182e0*/  IADD3 R3, -R11, R12, -R10 ;  /* 0x0000000c0b037210 */ /* 0x008fc40007ffe90a */
[----:B------:R-:W-:Y:S02]  /*182f0*/  LOP3.LUT R9, R9, 0x18, RZ, 0xc0, !PT ;  /* 0x0000001809097812 */ /* 0x000fe400078ec0ff */
[----:B------:R-:W-:Y:S01]  /*18300*/  ISETP.GE.AND P0, PT, R3, 0x1, PT ;  /* 0x000000010300780c */ /* 0x000fe20003f06270 */
[----:B------:R-:W-:-:S12]  /*18310*/  BRA.DIV UR4, `(.L_x_10641) ;  /* 0x0000004e04107947 */ /* 0x000fd8000b800000 */
[----:B------:R-:W0:Y:S04]  /*18320*/  SHFL.IDX PT, R4, R2, RZ, 0x1c1f ;  /* 0x001c1fff02047589 */ /* 0x000e2800000e0000 */
[----:B------:R-:W1:Y:S01]  /*18330*/  SHFL.IDX PT, R6, R7, RZ, 0x1c1f ;  /* 0x001c1fff07067589 */ /* 0x000e6200000e0000 */
[----:B0-----:R-:W-:-:S05]  /*18340*/  @P0 LEA R5, P1, R9, R4, 0x1 ;  /* 0x0000000409050211 */ /* 0x001fca00078208ff */
[----:B-1----:R-:W-:Y:S01]  /*18350*/  @P0 IMAD.X R4, RZ, RZ, R6, P1 ;  /* 0x000000ffff040224 */ /* 0x002fe200008e0606 */
[----:B------:R-:W-:Y:S01]  /*18360*/  ISETP.GE.AND P1, PT, R3, 0x21, PT ;  /* 0x000000210300780c */ /* 0x000fe20003f26270 */
[----:B------:R-:W-:-:S03]  /*18370*/  @P0 IMAD R6, R8, 0x2, R16 ;  /* 0x0000000208060824 */ /* 0x000fc600078e0210 */
[----:B------:R-:W-:-:S04]  /*18380*/  @P0 LOP3.LUT R5, R5, R4, RZ, 0x3c, !PT ;  /* 0x0000000405050212 */ /* 0x000fc800078e3cff */
[----:B------:R-:W-:-:S04]  /*18390*/  @P0 LOP3.LUT R4, R5, R4, RZ, 0x3c, !PT ;  /* 0x0000000405040212 */ /* 0x000fc800078e3cff */
[----:B------:R-:W-:-:S05]  /*183a0*/  @P0 LOP3.LUT R5, R5, R4, RZ, 0x3c, !PT ;  /* 0x0000000405050212 */ /* 0x000fca00078e3cff */
[----:B------:R-:W-:Y:S01]  /*183b0*/  @!PT LDS RZ, [RZ] ;  /* 0x00000000fffff984 */ /* 0x000fe20000000800 */
[----:B------:R-:W-:Y:S04]  /*183c0*/  @P0 LDGSTS.E.BYPASS.LTC128B.128 [R6+0x15400], desc[UR42][R4.64], !P4 ;  /* 0x1540000004060fae */ /* 0x000fe8000e101d6a */
[----:B------:R-:W-:Y:S04]  /*183d0*/  @P0 LDGSTS.E.BYPASS.LTC128B.128 [R6+0x17400], desc[UR42][R4.64+0x40], !P3 ;  /* 0x1740004004060fae */ /* 0x000fe8000d901d6a */
[----:B------:R0:W-:Y:S04]  /*183e0*/  @P0 LDGSTS.E.BYPASS.LTC128B.128 [R6+0x19400], desc[UR42][R4.64+0x80], !P2 ;  /* 0x1940008004060fae */ /* 0x0001e8000d101d6a */
[----:B0-----:R-:W0:Y:S04]  /*183f0*/  SHFL.IDX PT, R4, R2, 0x1, 0x1c1f ;  /* 0x003c1f0002047f89 */ /* 0x001e2800000e0000 */
[----:B------:R-:W1:Y:S01]  /*18400*/  SHFL.IDX PT, R6, R7, 0x1, 0x1c1f ;  /* 0x003c1f0007067f89 */ /* 0x000e6200000e0000 */
[----:B0-----:R-:W-:-:S05]  /*18410*/  @P1 LEA R5, P0, R9, R4, 0x1 ;  /* 0x0000000409051211 */ /* 0x001fca00078008ff */
[----:B-1----:R-:W-:Y:S01]  /*18420*/  @P1 IMAD.X R4, RZ, RZ, R6, P0 ;  /* 0x000000ffff041224 */ /* 0x002fe200000e0606 */
[----:B------:R-:W-:-:S04]  /*18430*/  @P1 LEA R6, R8, R16, 0x1 ;  /* 0x0000001008061211 */ /* 0x000fc800078e08ff */
[----:B------:R-:W-:-:S04]  /*18440*/  @P1 LOP3.LUT R5, R5, R4, RZ, 0x3c, !PT ;  /* 0x0000000405051212 */ /* 0x000fc800078e3cff */
[----:B------:R-:W-:-:S04]  /*18450*/  @P1 LOP3.LUT R4, R5, R4, RZ, 0x3c, !PT ;  /* 0x0000000405041212 */ /* 0x000fc800078e3cff */
[----:B------:R-:W-:-:S05]  /*18460*/  @P1 LOP3.LUT R5, R5, R4, RZ, 0x3c, !PT ;  /* 0x0000000405051212 */ /* 0x000fca00078e3cff */
[----:B------:R-:W-:Y:S04]  /*18470*/  @P1 LDGSTS.E.BYPASS.LTC128B.128 [R6+0x15c00], desc[UR42][R4.64], !P4 ;  /* 0x15c0000004061fae */ /* 0x000fe8000e101d6a */
[----:B------:R-:W-:Y:S04]  /*18480*/  @P1 LDGSTS.E.BYPASS.LTC128B.128 [R6+0x17c00], desc[UR42][R4.64+0x40], !P3 ;  /* 0x17c0004004061fae */ /* 0x000fe8000d901d6a */
[----:B------:R0:W-:Y:S01]  /*18490*/  @P1 LDGSTS.E.BYPASS.LTC128B.128 [R6+0x19c00], desc[UR42][R4.64+0x80], !P2 ;  /* 0x19c0008004061fae */ /* 0x0001e2000d101d6a */
[----:B------:R-:W-:-:S03]  /*184a0*/  ISETP.GE.AND P1, PT, R3, 0x41, PT ;  /* 0x000000410300780c */ /* 0x000fc60003f26270 */
[----:B0-----:R-:W0:Y:S04]  /*184b0*/  SHFL.IDX PT, R4, R2, 0x2, 0x1c1f ;  /* 0x005c1f0002047f89 */ /* 0x001e2800000e0000 */
[----:B------:R-:W1:Y:S04]  /*184c0*/  SHFL.IDX PT, R6, R7, 0x2, 0x1c1f ;  /* 0x005c1f0007067f89 */ /* 0x000e6800000e0000 */
[----:B------:R-:W2:Y:S04]  /*184d0*/  SHFL.IDX PT, R7, R7, 0x3, 0x1c1f ;  /* 0x007c1f0007077f89 */ /* 0x000ea800000e0000 */
[----:B------:R-:W3:Y:S01]  /*184e0*/  SHFL.IDX PT, R2, R2, 0x3, 0x1c1f ;  /* 0x007c1f0002027f89 */ /* 0x000ee200000e0000 */
[----:B0-----:R-:W-:-:S05]  /*184f0*/  @P1 LEA R5, P0, R9, R4, 0x1 ;  /* 0x0000000409051211 */ /* 0x001fca00078008ff */
[----:B-1----:R-:W-:Y:S02]  /*18500*/  @P1 IMAD.X R4, RZ, RZ, R6, P0 ;  /* 0x000000ffff041224 */ /* 0x002fe400000e0606 */
[----:B------:R-:W-:-:S03]  /*18510*/  @P1 IMAD R6, R8, 0x2, R16 ;  /* 0x0000000208061824 */ /* 0x000fc600078e0210 */
[----:B------:R-:W-:-:S04]  /*18520*/  @P1 LOP3.LUT R5, R5, R4, RZ, 0x3c, !PT ;  /* 0x0000000405051212 */ /* 0x000fc800078e3cff */
[----:B------:R-:W-:-:S04]  /*18530*/  @P1 LOP3.LUT R4, R5, R4, RZ, 0x3c, !PT ;  /* 0x0000000405041212 */ /* 0x000fc800078e3cff */
[----:B------:R-:W-:-:S05]  /*18540*/  @P1 LOP3.LUT R5, R5, R4, RZ, 0x3c, !PT ;  /* 0x0000000405051212 */ /* 0x000fca00078e3cff */
[----:B------:R1:W-:Y:S04]  /*18550*/  @P1 LDGSTS.E.BYPASS.LTC128B.128 [R6+0x16400], desc[UR42][R4.64], !P4 ;  /* 0x1640000004061fae */ /* 0x0003e8000e101d6a */
[----:B------:R1:W-:Y:S04]  /*18560*/  @P1 LDGSTS.E.BYPASS.LTC128B.128 [R6+0x18400], desc[UR42][R4.64+0x40], !P3 ;  /* 0x1840004004061fae */ /* 0x0003e8000d901d6a */
[----:B--23--:R1:W-:Y:S02]  /*18570*/  @P1 LDGSTS.E.BYPASS.LTC128B.128 [R6+0x1a400], desc[UR42][R4.64+0x80], !P2 ;  /* 0x1a40008004061fae */ /* 0x00c3e4000d101d6a */
.L_x_10773:
[----:B------:R-:W-:-:S13]  /*18580*/  ISETP.GE.AND P0, PT, R3, 0x61, PT ;  /* 0x000000610300780c */ /* 0x000fda0003f06270 */
[----:B------:R-:W-:Y:S02]  /*18590*/  @P0 LEA R2, P1, R9, R2, 0x1 ;  /* 0x0000000209020211 */ /* 0x000fe400078208ff */
        /* <DEDUP_REMOVED lines=10> */
.L_x_10642:
[----:B------:R-:W-:Y:S02]  /*18640*/  PLOP3.LUT P1, PT, P1, P0, PT, 0xa2, 0x0 ;  /* 0x000000000000781c */ /* 0x000fe40000f21472 */
[----:B------:R-:W-:-:S08]  /*18650*/  @P0 R2UR P1, UR4, R0 ;  /* 0x00000000000402ca */ /* 0x000fd00000020000 */
[----:B------:R-:W-:-:S05]  /*18660*/  @P0 PLOP3.LUT P0, PT, P1, PT, PT, 0x80, 0x0 ;  /* 0x000000000000081c */ /* 0x000fca0000f0f070 */
[----:B------:R-:W-:Y:S01]  /*18670*/  @!P1 SYNCS.ARRIVE.TRANS64.RED.A0T1 RZ, [UR4+0x2d830], RZ ;  /* 0x02d830ffffff99a7 */ /* 0x000fe20008200404 */
[----:B------:R-:W-:Y:S07]  /*18680*/  @!P1 ARRIVES.LDGSTSBAR.64.TRANSCNT [UR4+0x2d830] ;  /* 0x02d83000ff0099b0 */ /* 0x000fee0008000a84 */
[----:B------:R-:W-:Y:S05]  /*18690*/  @P0 BRA.U.ANY `(.L_x_10642) ;  /* 0xfffffffd00e80947 */ /* 0x000fea000393ffff */
[----:B------:R-:W-:Y:S01]  /*186a0*/  NOP ;  /* 0x0000000000007918 */ /* 0x000fe20000000000 */
[----:B--2---:R-:W-:-:S05]  /*186b0*/  IMAD.U32 R2, RZ, RZ, UR38 ;  /* 0x00000026ff027e24 */ /* 0x004fca000f8e00ff */
[----:B------:R-:W-:-:S13]  /*186c0*/  ISETP.NE.AND P2, PT, R2, 0x3, PT ;  /* 0x000000030200780c */ /* 0x000fda0003f45270 */
[----:B------:R-:W-:Y:S05]  /*186d0*/  @!P2 BRA `(.L_x_10643) ;  /* 0x000000000004a947 */ /* 0x000fea0003800000 */
[----:B------:R-:W-:Y:S01]  /*186e0*/  BPT.TRAP 0x1 ;  /* 0x000000040000795c */ /* 0x000fe20000300000 */
.L_x_10643:
[----:B01----:R0:W5:Y:S01]  /*186f0*/  LDL.LU R4, [R1+0x34] ;  /* 0x0000340001047983 */ /* 0x0031620000300800 */
[----:B------:R0:W-:Y:S03]  /*18700*/  SYNCS.ARRIVE.TRANS64.A1T0 RZ, [R0+URZ+0x2d830], RZ ;  /* 0x02d830ff00ff79a7 */ /* 0x0001e6000810003f */
[----:B------:R0:W5:Y:S04]  /*18710*/  LDL.LU R6, [R1+0x8] ;  /* 0x0000080001067983 */ /* 0x0001680000300800 */
[----:B------:R0:W5:Y:S02]  /*18720*/  LDL.LU R3, [R1+0x44] ;  /* 0x0000440001037983 */ /* 0x0001640000300800 */
[----:B------:R-:W-:Y:S05]  /*18730*/  WARPSYNC.ALL ;  /* 0x0000000000007948 */ /* 0x000fea0003800000 */
[----:B------:R-:W-:Y:S01]  /*18740*/  ULDC.64 UR4, c[0x0][0x298] ;  /* 0x0000a60000047ab9 */ /* 0x000fe20000000a00 */
[----:B------:R-:W-:Y:S01]  /*18750*/  ULDC.64 UR6, c[0x0][0xa00] ;  /* 0x0002800000067ab9 */ /* 0x000fe20000000a00 */
[----:B0-----:R-:W-:Y:S01]  /*18760*/  VIADD R0, R16, 0xc400 ;  /* 0x0000c40010007836 */ /* 0x001fe20000000000 */
[----:B------:R-:W-:Y:S01]  /*18770*/  BAR.SYNC.DEFER_BLOCKING 0x8, 0x200 ;  /* 0x0208000000007b1d */ /* 0x000fe20000010000 */
[----:B------:R-:W-:-:S03]  /*18780*/  ISETP.NE.U32.AND P0, PT, RZ, UR6, PT ;  /* 0x00000006ff007c0c */ /* 0x000fc6000bf05070 */
[----:B------:R-:W-:Y:S02]  /*18790*/  LOP3.LUT P1, RZ, R0, 0x1bf, RZ, 0xc0, !PT ;  /* 0x000001bf00ff7812 */ /* 0x000fe4000782c0ff */
[----:B------:R-:W-:Y:S01]  /*187a0*/  ISETP.NE.AND.EX P0, PT, RZ, UR7, PT, P0 ;  /* 0x00000007ff007c0c */ /* 0x000fe2000bf05300 */
[----:B------:R-:W-:Y:S01]  /*187b0*/  BSSY B6, `(.L_x_10644) ;  /* 0x000001c000067945 */ /* 0x000fe20003800000 */
[----:B-----5:R-:W-:Y:S02]  /*187c0*/  SHF.R.S32.HI R2, RZ, 0x1f, R4 ;  /* 0x0000001fff027819 */ /* 0x020fe40000011404 */
[----:B------:R-:W-:-:S03]  /*187d0*/  SEL R26, R6, RZ, !P0 ;  /* 0x000000ff061a7207 */ /* 0x000fc60004000000 */
[----:B------:R-:W-:-:S04]  /*187e0*/  IMAD R2, R2, UR4, RZ ;  /* 0x0000000402027c24 */ /* 0x000fc8000f8e02ff */
[C---:B------:R-:W-:Y:S01]  /*187f0*/  IMAD R0, R4.reuse, UR5, R2 ;  /* 0x0000000504007c24 */ /* 0x040fe2000f8e0202 */
[----:B------:R-:W-:Y:S01]  /*18800*/  SEL R2, R3, RZ, !P0 ;  /* 0x000000ff03027207 */ /* 0x000fe20004000000 */
        /* <DEDUP_REMOVED lines=10> */
[----:B------:R-:W-:Y:S01]  /*188b0*/  MOV R4, UR4 ;  /* 0x0000000400047c02 */ /* 0x000fe20008000f00 */
[----:B------:R-:W-:Y:S01]  /*188c0*/  IMAD.U32 R5, RZ, RZ, UR5 ;  /* 0x00000005ff057e24 */ /* 0x000fe2000f8e00ff */
        /* <DEDUP_REMOVED lines=10> */
.L_x_10645:
[----:B------:R-:W-:Y:S05]  /*18970*/  BSYNC B6 ;  /* 0x0000000000067941 */ /* 0x000fea0003800000 */
.L_x_10644:
[----:B0-----:R-:W2:Y:S01]  /*18980*/  LDL.LU R2, [R1+0x8] ;  /* 0x0000080001027983 */ /* 0x001ea20000300800 */
[----:B------:R-:W0:Y:S01]  /*18990*/  LDC R9, c[0x0][0x448] ;  /* 0x00011200ff097b82 */ /* 0x000e220000000800 */
[----:B------:R-:W-:Y:S01]  /*189a0*/  ULDC.64 UR4, c[0x0][0x2d8] ;  /* 0x0000b60000047ab9 */ /* 0x000fe20000000a00 */
[----:B------:R-:W-:Y:S01]  /*189b0*/  ULDC.64 UR6, c[0x0][0x2e0] ;  /* 0x0000b80000067ab9 */ /* 0x000fe20000000a00 */
[----:B------:R-:W3:Y:S01]  /*189c0*/  LDL.LU.64 R20, [R1+0x38] ;  /* 0x0000380001147983 */ /* 0x000ee20000300a00 */
[----:B------:R-:W-:-:S03]  /*189d0*/  ULDC.64 UR8, c[0x0][0x280] ;  /* 0x0000a00000087ab9 */ /* 0x000fc60000000a00 */
[----:B------:R-:W4:Y:S01]  /*189e0*/  LDL.LU R0, [R1+0x34] ;  /* 0x0000340001007983 */ /* 0x000f220000300800 */
[----:B0-----:R-:W-:-:S13]  /*189f0*/  ISETP.NE.AND P0, PT, R9, 0x1, PT ;  /* 0x000000010900780c */ /* 0x001fda0003f05270 */
[----:B------:R-:W0:Y:S08]  /*18a00*/  @P0 LDC R5, c[0x0][0x44c] ;  /* 0x00011300ff050b82 */ /* 0x000e300000000800 */
[----:B------:R-:W1:Y:S08]  /*18a10*/  @P0 LDC R6, c[0x0][0x450] ;  /* 0x00011400ff060b82 */ /* 0x000e700000000800 */
[----:B------:R-:W1:Y:S01]  /*18a20*/  @P0 LDC R8, c[0x0][0x450] ;  /* 0x00011400ff080b82 */ /* 0x000e620000000800 */
[----:B--2---:R-:W-:-:S02]  /*18a30*/  IMAD.MOV.U32 R3, RZ, RZ, R2 ;  /* 0x000000ffff037224 */ /* 0x004fc400078e0002 */
        /* <DEDUP_REMOVED lines=9> */
[----:B------:R-:W-:-:S04]  /*18ad0*/  ULDC.64 UR6, c[0x0][0x2c8] ;  /* 0x0000b20000067ab9 */ /* 0x000fc80000000a00 */
[----:B------:R-:W-:Y:S01]  /*18ae0*/  IADD3 R3, R3, R0, RZ ;  /* 0x0000000003037210 */ /* 0x000fe20007ffe0ff */
[----:B--2---:R-:W-:Y:S01]  /*18af0*/  IMAD.SHL.U32 R21, R21, 0x20, RZ ;  /* 0x0000002015157824 */ /* 0x004fe200078e00ff */
[----:B---3--:R-:W-:-:S04]  /*18b00*/  LOP3.LUT R20, R20, 0x7f, RZ, 0xc0, !PT ;  /* 0x0000007f14147812 */ /* 0x008fc800078ec0ff */
[----:B------:R-:W-:Y:S02]  /*18b10*/  LOP3.LUT R21, R21, 0x60, RZ, 0xc0, !PT ;  /* 0x0000006015157812 */ /* 0x000fe400078ec0ff */
[----:B------:R-:W-:-:S04]  /*18b20*/  SHF.R.U32.HI R20, RZ, 0x2, R20 ;  /* 0x00000002ff147819 */ /* 0x000fc80000011614 */
[----:B------:R-:W-:Y:S02]  /*18b30*/  LOP3.LUT R20, R20, R21, RZ, 0xfc, !PT ;  /* 0x0000001514147212 */ /* 0x000fe400078efcff */
[----:B------:R2:W5:Y:S03]  /*18b40*/  LDL R21, [R1+0x48] ;  /* 0x0000480001157983 */ /* 0x0005660000100800 */
[----:B------:R-:W-:-:S04]  /*18b50*/  IMAD R0, R25, 0xc0, R20 ;  /* 0x000000c019007824 */ /* 0x000fc800078e0214 */
[----:B0-----:R-:W-:-:S04]  /*18b60*/  @P0 IMAD.HI.U32 R5, R0, R5, RZ ;  /* 0x0000000500050227 */ /* 0x001fc800078e00ff */
[----:B------:R-:W-:Y:S01]  /*18b70*/  IMAD.MOV.U32 R4, RZ, RZ, R0 ;  /* 0x000000ffff047224 */ /* 0x000fe200078e0000 */
[----:B-1----:R-:W-:-:S04]  /*18b80*/  @P0 SHF.R.U32.HI R4, RZ, R6, R5 ;  /* 0x00000006ff040219 */ /* 0x002fc80000011605 */
[--C-:B------:R-:W-:Y:S01]  /*18b90*/  SHF.R.S32.HI R5, RZ, 0x1f, R4.reuse ;  /* 0x0000001fff057819 */ /* 0x100fe20000011404 */
[----:B------:R-:W-:-:S04]  /*18ba0*/  IMAD.MOV R7, RZ, RZ, -R4 ;  /* 0x000000ffff077224 */ /* 0x000fc800078e0a04 */
[----:B------:R-:W-:-:S04]  /*18bb0*/  IMAD R5, R5, UR4, RZ ;  /* 0x0000000405057c24 */ /* 0x000fc8000f8e02ff */
[C---:B------:R-:W-:Y:S02]  /*18bc0*/  IMAD R6, R4.reuse, UR5, R5 ;  /* 0x0000000504067c24 */ /* 0x040fe4000f8e0205 */
[----:B------:R-:W-:-:S04]  /*18bd0*/  IMAD.WIDE.U32 R4, R4, UR4, R2 ;  /* 0x0000000404047c25 */ /* 0x000fc8000f8e0002 */
[----:B------:R-:W-:Y:S02]  /*18be0*/  IMAD.IADD R5, R5, 0x1, R6 ;  /* 0x0000000105057824 */ /* 0x000fe400078e0206 */
[----:B------:R-:W-:-:S05]  /*18bf0*/  IMAD R6, R9, R7, R0 ;  /* 0x0000000709067224 */ /* 0x000fca00078e0200 */
[----:B------:R-:W-:Y:S01]  /*18c00*/  SHF.R.S32.HI R7, RZ, 0x1f, R6 ;  /* 0x0000001fff077819 */ /* 0x000fe20000011406 */
[----:B------:R-:W-:-:S04]  /*18c10*/  IMAD.WIDE.U32 R4, R6, UR6, R4 ;  /* 0x0000000606047c25 */ /* 0x000fc8000f8e0004 */
[----:B------:R-:W-:-:S04]  /*18c20*/  IMAD R7, R7, UR6, RZ ;  /* 0x0000000607077c24 */ /* 0x000fc8000f8e02ff */
[----:B------:R-:W-:Y:S02]  /*18c30*/  IMAD R6, R6, UR7, R7 ;  /* 0x0000000706067c24 */ /* 0x000fe4000f8e0207 */
[----:B------:R-:W0:Y:S01]  /*18c40*/  @P0 LDC R7, c[0x0][0x44c] ;  /* 0x00011300ff070b82 */ /* 0x000e220000000800 */
[----:B------:R-:W-:Y:S02]  /*18c50*/  VIADD R0, R0, 0x80 ;  /* 0x0000008000007836 */ /* 0x000fe40000000000 */
[----:B------:R-:W-:Y:S02]  /*18c60*/  IADD3 R6, R5, R6, RZ ;  /* 0x0000000605067210 */ /* 0x000fe40007ffe0ff */
[----:B------:R-:W-:-:S04]  /*18c70*/  LEA R5, P1, R4, UR8, 0x1 ;  /* 0x0000000804057c11 */ /* 0x000fc8000f8208ff */
[----:B------:R-:W-:Y:S01]  /*18c80*/  LEA.HI.X R4, R4, UR9, R6, 0x1, P1 ;  /* 0x0000000904047c11 */ /* 0x000fe200088f0c06 */
[----:B------:R-:W-:Y:S02]  /*18c90*/  IMAD.MOV.U32 R6, RZ, RZ, R0 ;  /* 0x000000ffff067224 */ /* 0x000fe400078e0000 */
[----:B0-----:R-:W-:-:S05]  /*18ca0*/  @P0 IMAD.HI.U32 R7, R0, R7, RZ ;  /* 0x0000000700070227 */ /* 0x001fca00078e00ff */
[----:B------:R-:W-:Y:S02]  /*18cb0*/  @P0 SHF.R.U32.HI R6, RZ, R8, R7 ;  /* 0x00000008ff060219 */ /* 0x000fe40000011607 */
[----:B------:R2:W5:Y:S01]  /*18cc0*/  LDL R8, [R1+0x30] ;  /* 0x0000300001087983 */ /* 0x0005620000100800 */
[----:B------:R-:W0:Y:S02]  /*18cd0*/  S2R R13, SR_TID.X ;  /* 0x00000000000d7919 */ /* 0x000e240000002100 */
[----:B------:R-:W-:-:S04]  /*18ce0*/  IMAD.MOV R7, RZ, RZ, -R6 ;  /* 0x000000ffff077224 */ /* 0x000fc800078e0a06 */
[----:B------:R-:W-:Y:S01]  /*18cf0*/  IMAD R0, R9, R7, R0 ;  /* 0x0000000709007224 */ /* 0x000fe200078e0200 */
[----:B------:R-:W-:Y:S01]  /*18d00*/  SHF.R.S32.HI R7, RZ, 0x1f, R6 ;  /* 0x0000001fff077819 */ /* 0x000fe20000011406 */
[----:B------:R-:W-:-:S04]  /*18d10*/  IMAD.WIDE.U32 R2, R6, UR4, R2 ;  /* 0x0000000406027c25 */ /* 0x000fc8000f8e0002 */
[----:B------:R-:W-:Y:S01]  /*18d20*/  IMAD R7, R7, UR4, RZ ;  /* 0x0000000407077c24 */ /* 0x000fe2000f8e02ff */
[----:B------:R-:W-:-:S03]  /*18d30*/  ULDC UR4, c[0x0][0x2b8] ;  /* 0x0000ae0000047ab9 */ /* 0x000fc60000000800 */
[----:B------:R-:W-:Y:S01]  /*18d40*/  IMAD R7, R6, UR5, R7 ;  /* 0x0000000506077c24 */ /* 0x000fe2000f8e0207 */
[----:B------:R-:W-:-:S04]  /*18d50*/  SHF.R.S32.HI R6, RZ, 0x1f, R0 ;  /* 0x0000001fff067819 */ /* 0x000fc80000011400 */
[----:B------:R-:W-:Y:S01]  /*18d60*/  IADD3 R3, R3, R7, RZ ;  /* 0x0000000703037210 */ /* 0x000fe20007ffe0ff */
[----:B------:R-:W-:Y:S02]  /*18d70*/  IMAD R6, R6, UR6, RZ ;  /* 0x0000000606067c24 */ /* 0x000fe4000f8e02ff */
[----:B------:R-:W-:-:S04]  /*18d80*/  IMAD.WIDE.U32 R2, R0, UR6, R2 ;  /* 0x0000000600027c25 */ /* 0x000fc8000f8e0002 */
[C---:B0-----:R-:W-:Y:S02]  /*18d90*/  IMAD.SHL.U32 R11, R13.reuse, 0x8, RZ ;  /* 0x000000080d0b7824 */ /* 0x041fe400078e00ff */
[----:B------:R-:W-:Y:S02]  /*18da0*/  IMAD R6, R0, UR7, R6 ;  /* 0x0000000700067c24 */ /* 0x000fe4000f8e0206 */
[----:B------:R-:W-:Y:S01]  /*18db0*/  IMAD.SHL.U32 R10, R13, 0x8, RZ ;  /* 0x000000080d0a7824 */ /* 0x000fe200078e00ff */
[----:B------:R-:W-:Y:S01]  /*18dc0*/  LOP3.LUT R11, R11, 0x18, RZ, 0xc0, !PT ;  /* 0x000000180b0b7812 */ /* 0x000fe200078ec0ff */
[----:B------:R-:W-:Y:S01]  /*18dd0*/  IMAD.IADD R6, R3, 0x1, R6 ;  /* 0x0000000103067824 */ /* 0x000fe200078e0206 */
[----:B------:R-:W-:Y:S02]  /*18de0*/  LEA R7, P0, R2, UR8, 0x1 ;  /* 0x0000000802077c11 */ /* 0x000fe4000f8008ff */
[----:B------:R-:W-:Y:S02]  /*18df0*/  LOP3.LUT R12, R11, 0x20, RZ, 0xfc, !PT ;  /* 0x000000200b0c7812 */ /* 0x000fe400078efcff */
[----:B------:R-:W-:-:S02]  /*18e00*/  LOP3.LUT R10, R10, 0x18, RZ, 0xc0, !PT ;  /* 0x000000180a0a7812 */ /* 0x000fc400078ec0ff */
[----:B------:R-:W-:Y:S01]  /*18e10*/  LOP3.LUT R11, R11, 0x40, RZ, 0xfc, !PT ;  /* 0x000000400b0b7812 */ /* 0x000fe200078efcff */
[----:B------:R-:W-:Y:S01]  /*18e20*/  UMOV UR5, 0xffffffff ;  /* 0xffffffff00057882 */ /* 0x000fe20000000000 */
[----:B------:R-:W-:Y:S02]  /*18e30*/  LEA.HI.X R6, R2, UR9, R6, 0x1, P0 ;  /* 0x0000000902067c11 */ /* 0x000fe400080f0c06 */
[----:B------:R-:W-:Y:S02]  /*18e40*/  LOP3.LUT R20, R13, 0x7f, RZ, 0xc0, !PT ;  /* 0x0000007f0d147812 */ /* 0x000fe400078ec0ff */
[----:B------:R-:W-:Y:S02]  /*18e50*/  ISETP.GE.AND P0, PT, R10, UR4, PT ;  /* 0x000000040a007c0c */ /* 0x000fe4000bf06270 */
[----:B------:R-:W-:Y:S02]  /*18e60*/  ISETP.GE.AND P1, PT, R12, UR4, PT ;  /* 0x000000040c007c0c */ /* 0x000fe4000bf26270 */
[----:B------:R-:W-:-:S02]  /*18e70*/  ISETP.GE.AND P2, PT, R11, UR4, PT ;  /* 0x000000040b007c0c */ /* 0x000fc4000bf46270 */
[----:B------:R-:W-:Y:S01]  /*18e80*/  SHF.R.U32.HI R20, RZ, 0x2, R20 ;  /* 0x00000002ff147819 */ /* 0x000fe20000011614 */
[----:B--2---:R-:W-:Y:S10]  /*18e90*/  BRA.DIV UR5, `(.L_x_10646) ;  /* 0x0000004605a47947 */ /* 0x004ff4000b800000 */
[----:B------:R-:W0:Y:S01]  /*18ea0*/  SHFL.IDX PT, R3, R5, RZ, 0x1c1f ;  /* 0x001c1fff05037589 */ /* 0x000e2200000e0000 */
[----:B-----5:R-:W-:Y:S02]  /*18eb0*/  IMAD R0, R21, R9, RZ ;  /* 0x0000000915007224 */ /* 0x020fe400078e02ff */
[----:B------:R-:W-:Y:S01]  /*18ec0*/  IMAD R25, R25, 0xc0, R20 ;  /* 0x000000c019197824 */ /* 0x000fe200078e0214 */
[----:B------:R-:W1:Y:S04]  /*18ed0*/  SHFL.IDX PT, R2, R4, RZ, 0x1c1f ;  /* 0x001c1fff04027589 */ /* 0x000e6800000e0000 */
[----:B------:R-:W-:-:S13]  /*18ee0*/  ISETP.GE.AND P3, PT, R25, R0, PT ;  /* 0x000000001900720c */ /* 0x000fda0003f66270 */
[----:B0-----:R-:W-:-:S04]  /*18ef0*/  @!P3 LEA R3, P4, R10, R3, 0x1 ;  /* 0x000000030a03b211 */ /* 0x001fc800078808ff */
[----:B-1----:R-:W-:-:S04]  /*18f00*/  @!P3 IADD3.X R2, RZ, R2, RZ, P4, !PT ;  /* 0x00000002ff02b210 */ /* 0x002fc800027fe4ff */
[----:B------:R-:W-:-:S04]  /*18f10*/  @!P3 LOP3.LUT R3, R3, R2, RZ, 0x3c, !PT ;  /* 0x000000020303b212 */ /* 0x000fc800078e3cff */
[----:B------:R-:W-:-:S04]  /*18f20*/  @!P3 LOP3.LUT R2, R3, R2, RZ, 0x3c, !PT ;  /* 0x000000020302b212 */ /* 0x000fc800078e3cff */
[----:B------:R-:W-:-:S05]  /*18f30*/  @!P3 LOP3.LUT R3, R3, R2, RZ, 0x3c, !PT ;  /* 0x000000020303b212 */ /* 0x000fca00078e3cff */
[----:B------:R-:W-:Y:S01]  /*18f40*/  @!PT LDS RZ, [RZ] ;  /* 0x00000000fffff984 */ /* 0x000fe20000000800 */
[----:B------:R-:W-:Y:S04]  /*18f50*/  @!P3 LDGSTS.E.BYPASS.LTC128B.128 [R8+0xc400], desc[UR42][R2.64], !P0 ;  /* 0x0c4000000208bfae */ /* 0x000fe8000c101d6a */
[----:B------:R-:W-:Y:S04]  /*18f60*/  @!P3 LDGSTS.E.BYPASS.LTC128B.128 [R8+0xf400], desc[UR42][R2.64+0x40], !P1 ;  /* 0x0f4000400208bfae */ /* 0x000fe8000c901d6a */
[----:B------:R0:W-:Y:S02]  /*18f70*/  @!P3 LDGSTS.E.BYPASS.LTC128B.128 [R8+0x12400], desc[UR42][R2.64+0x80], !P2 ;  /* 0x124000800208bfae */ /* 0x0001e4000d101d6a */
[----:B0-----:R-:W-:-:S02]  /*18f80*/  VIADD R2, R25, 0x20 ;  /* 0x0000002019027836 */ /* 0x001fc40000000000 */
[----:B------:R-:W0:Y:S03]  /*18f90*/  SHFL.IDX PT, R3, R5, 0x1, 0x1c1f ;  /* 0x003c1f0005037f89 */ /* 0x000e2600000e0000 */
[----:B------:R-:W-:Y:S02]  /*18fa0*/  ISETP.GE.AND P3, PT, R2, R0, PT ;  /* 0x000000000200720c */ /* 0x000fe40003f66270 */
[----:B------:R-:W1:Y:S11]  /*18fb0*/  SHFL.IDX PT, R2, R4, 0x1, 0x1c1f ;  /* 0x003c1f0004027f89 */ /* 0x000e7600000e0000 */
[----:B0-----:R-:W-:-:S05]  /*18fc0*/  @!P3 LEA R3, P4, R10, R3, 0x1 ;  /* 0x000000030a03b211 */ /* 0x001fca00078808ff */
[----:B-1----:R-:W-:-:S05]  /*18fd0*/  @!P3 IMAD.X R2, RZ, RZ, R2, P4 ;  /* 0x000000ffff02b224 */ /* 0x002fca00020e0602 */
[----:B------:R-:W-:-:S04]  /*18fe0*/  @!P3 LOP3.LUT R3, R3, R2, RZ, 0x3c, !PT ;  /* 0x000000020303b212 */ /* 0x000fc800078e3cff */
[----:B------:R-:W-:-:S04]  /*18ff0*/  @!P3 LOP3.LUT R2, R3, R2, RZ, 0x3c, !PT ;  /* 0x000000020302b212 */ /* 0x000fc800078e3cff */
[----:B------:R-:W-:-:S05]  /*19000*/  @!P3 LOP3.LUT R3, R3, R2, RZ, 0x3c, !PT ;  /* 0x000000020303b212 */ /* 0x000fca00078e3cff */
[----:B------:R-:W-:Y:S04]  /*19010*/  @!P3 LDGSTS.E.BYPASS.LTC128B.128 [R8+0xcc00], desc[UR42][R2.64], !P0 ;  /* 0x0cc000000208bfae */ /* 0x000fe8000c101d6a */
[----:B------:R-:W-:Y:S04]  /*19020*/  @!P3 LDGSTS.E.BYPASS.LTC128B.128 [R8+0xfc00], desc[UR42][R2.64+0x40], !P1 ;  /* 0x0fc000400208bfae */ /* 0x000fe8000c901d6a */
[----:B------:R0:W-:Y:S02]  /*19030*/  @!P3 LDGSTS.E.BYPASS.LTC128B.128 [R8+0x12c00], desc[UR42][R2.64+0x80], !P2 ;  /* 0x12c000800208bfae */ /* 0x0001e4000d101d6a */
[----:B0-----:R-:W-:-:S02]  /*19040*/  VIADD R2, R25, 0x40 ;  /* 0x0000004019027836 */ /* 0x001fc40000000000 */
[----:B------:R-:W0:Y:S03]  /*19050*/  SHFL.IDX PT, R3, R5, 0x2, 0x1c1f ;  /* 0x005c1f0005037f89 */ /* 0x000e2600000e0000 */
[----:B------:R-:W-:Y:S01]  /*19060*/  ISETP.GE.AND P3, PT, R2, R0, PT ;  /* 0x000000000200720c */ /* 0x000fe20003f66270 */
[----:B------:R-:W-:Y:S04]  /*19070*/  SHFL.IDX PT, R5, R5, 0x3, 0x1c1f ;  /* 0x007c1f0005057f89 */ /* 0x000fe800000e0000 */
[----:B------:R-:W1:Y:S04]  /*19080*/  SHFL.IDX PT, R2, R4, 0x2, 0x1c1f ;  /* 0x005c1f0004027f89 */ /* 0x000e6800000e0000 */
[----:B------:R-:W2:Y:S04]  /*19090*/  SHFL.IDX PT, R4, R4, 0x3, 0x1c1f ;  /* 0x007c1f0004047f89 */ /* 0x000ea800000e0000 */
[----:B0-----:R-:W-:-:S04]  /*190a0*/  @!P3 LEA R3, P4, R10, R3, 0x1 ;  /* 0x000000030a03b211 */ /* 0x001fc800078808ff */
[----:B-1----:R-:W-:-:S04]  /*190b0*/  @!P3 IADD3.X R2, RZ, R2, RZ, P4, !PT ;  /* 0x00000002ff02b210 */ /* 0x002fc800027fe4ff */
[----:B------:R-:W-:-:S04]  /*190c0*/  @!P3 LOP3.LUT R3, R3, R2, RZ, 0x3c, !PT ;  /* 0x000000020303b212 */ /* 0x000fc800078e3cff */
[----:B------:R-:W-:-:S04]  /*190d0*/  @!P3 LOP3.LUT R2, R3, R2, RZ, 0x3c, !PT ;  /* 0x000000020302b212 */ /* 0x000fc800078e3cff */
[----:B------:R-:W-:-:S05]  /*190e0*/  @!P3 LOP3.LUT R3, R3, R2, RZ, 0x3c, !PT ;  /* 0x000000020303b212 */ /* 0x000fca00078e3cff */
[----:B------:R-:W-:Y:S04]  /*190f0*/  @!P3 LDGSTS.E.BYPASS.LTC128B.128 [R8+0xd400], desc[UR42][R2.64], !P0 ;  /* 0x0d4000000208bfae */ /* 0x000fe8000c101d6a */
[----:B------:R-:W-:Y:S04]  /*19100*/  @!P3 LDGSTS.E.BYPASS.LTC128B.128 [R8+0x10400], desc[UR42][R2.64+0x40], !P1 ;  /* 0x104000400208bfae */ /* 0x000fe8000c901d6a */
[----:B------:R0:W-:Y:S02]  /*19110*/  @!P3 LDGSTS.E.BYPASS.LTC128B.128 [R8+0x13400], desc[UR42][R2.64+0x80], !P2 ;  /* 0x134000800208bfae */ /* 0x0001e4000d101d6a */
[----:B0-----:R-:W-:-:S05]  /*19120*/  VIADD R2, R25, 0x60 ;  /* 0x0000006019027836 */ /* 0x001fca0000000000 */
[----:B------:R-:W-:-:S13]  /*19130*/  ISETP.GE.AND P3, PT, R2, R0, PT ;  /* 0x000000000200720c */ /* 0x000fda0003f66270 */
[----:B------:R-:W-:-:S05]  /*19140*/  @!P3 LEA R2, P4, R10, R5, 0x1 ;  /* 0x000000050a02b211 */ /* 0x000fca00078808ff */
[----:B--2---:R-:W-:Y:S02]  /*19150*/  @!P3 IMAD.X R3, RZ, RZ, R4, P4 ;  /* 0x000000ffff03b224 */ /* 0x004fe400020e0604 */
[----:B------:R-:W-:-:S03]  /*19160*/  VIADD R4, R25, 0x80 ;  /* 0x0000008019047836 */ /* 0x000fc60000000000 */
[----:B------:R-:W-:Y:S04]  /*19170*/  @!P3 LDGSTS.E.BYPASS.LTC128B.128 [R8+0xdc00], desc[UR42][R2.64], !P0 ;  /* 0x0dc000000208bfae */ /* 0x000fe8000c101d6a */
[----:B------:R-:W-:Y:S04]  /*19180*/  @!P3 LDGSTS.E.BYPASS.LTC128B.128 [R8+0x10c00], desc[UR42][R2.64+0x40], !P1 ;  /* 0x10c000400208bfae */ /* 0x000fe8000c901d6a */
[----:B------:R0:W-:Y:S01]  /*19190*/  @!P3 LDGSTS.E.BYPASS.LTC128B.128 [R8+0x13c00], desc[UR42][R2.64+0x80], !P2 ;  /* 0x13c000800208bfae */ /* 0x0001e2000d101d6a */
[----:B------:R-:W-:-:S03]  /*191a0*/  ISETP.GE.AND P3, PT, R4, R0, PT ;  /* 0x000000000400720c */ /* 0x000fc60003f66270 */
[----:B0-----:R-:W0:Y:S04]  /*191b0*/  SHFL.IDX PT, R3, R7, RZ, 0x1c1f ;  /* 0x001c1fff07037589 */ /* 0x001e2800000e0000 */
[----:B------:R-:W1:Y:S04]  /*191c0*/  SHFL.IDX PT, R2, R6, RZ, 0x1c1f ;  /* 0x001c1fff06027589 */ /* 0x000e6800000e0000 */
[----:B------:R-:W2:Y:S02]  /*191d0*/  SHFL.IDX PT, R6, R6, 0x1, 0x1c1f ;  /* 0x003c1f0006067f89 */ /* 0x000ea400000e0000 */
[----:B0-----:R-:W-:-:S04]  /*191e0*/  @!P3 LEA R3, P4, R10, R3, 0x1 ;  /* 0x000000030a03b211 */ /* 0x001fc800078808ff */
[----:B-1----:R-:W-:-:S04]  /*191f0*/  @!P3 IADD3.X R2, RZ, R2, RZ, P4, !PT ;  /* 0x00000002ff02b210 */ /* 0x002fc800027fe4ff */
[----:B------:R-:W-:-:S04]  /*19200*/  @!P3 LOP3.LUT R3, R3, R2, RZ, 0x3c, !PT ;  /* 0x000000020303b212 */ /* 0x000fc800078e3cff */
[----:B------:R-:W-:-:S04]  /*19210*/  @!P3 LOP3.LUT R2, R3, R2, RZ, 0x3c, !PT ;  /* 0x000000020302b212 */ /* 0x000fc800078e3cff */
[----:B------:R-:W-:-:S05]  /*19220*/  @!P3 LOP3.LUT R3, R3, R2, RZ, 0x3c, !PT ;  /* 0x000000020303b212 */ /* 0x000fca00078e3cff */
[----:B------:R-:W-:Y:S04]  /*19230*/  @!P3 LDGSTS.E.BYPASS.LTC128B.128 [R8+0xe400], desc[UR42][R2.64], !P0 ;  /* 0x0e4000000208bfae */ /* 0x000fe8000c101d6a */
[----:B------:R-:W-:Y:S04]  /*19240*/  @!P3 LDGSTS.E.BYPASS.LTC128B.128 [R8+0x11400], desc[UR42][R2.64+0x40], !P1 ;  /* 0x114000400208bfae */ /* 0x000fe8000c901d6a */
[----:B------:R0:W-:Y:S04]  /*19250*/  @!P3 LDGSTS.E.BYPASS.LTC128B.128 [R8+0x14400], desc[UR42][R2.64+0x80], !P2 ;  /* 0x144000800208bfae */ /* 0x0001e8000d101d6a */
[----:B0-2---:R0:W1:Y:S02]  /*19260*/  SHFL.IDX PT, R2, R7, 0x1, 0x1c1f ;  /* 0x003c1f0007027f89 */ /* 0x00506400000e0000 */
.L_x_10786:
[----:B------:R-:W-:-:S05]  /*19270*/  VIADD R25, R25, 0xa0 ;  /* 0x000000a019197836 */ /* 0x000fca0000000000 */
[----:B------:R-:W-:-:S13]  /*19280*/  ISETP.GE.AND P3, PT, R25, R0, PT ;  /* 0x000000001900720c */ /* 0x000fda0003f66270 */
[----:B-1----:R-:W-:-:S05]  /*19290*/  @!P3 LEA R2, P4, R10, R2, 0x1 ;  /* 0x000000020a02b211 */ /* 0x002fca00078808ff */
[----:B------:R-:W-:-:S05]  /*192a0*/  @!P3 IMAD.X R3, RZ, RZ, R6, P4 ;  /* 0x000000ffff03b224 */ /* 0x000fca00020e0606 */
[----:B------:R-:W-:Y:S01]  /*192b0*/  @!PT LDS RZ, [RZ] ;  /* 0x00000000fffff984 */ /* 0x000fe20000000800 */
[----:B------:R-:W-:Y:S01]  /*192c0*/  @!PT LDS RZ, [RZ] ;  /* 0x00000000fffff984 */ /* 0x000fe20000000800 */
[----:B------:R-:W-:Y:S01]  /*192d0*/  @!PT LDS RZ, [RZ] ;  /* 0x00000000fffff984 */ /* 0x000fe20000000800 */
[----:B------:R1:W-:Y:S01]  /*192e0*/  @!P3 LDGSTS.E.BYPASS.LTC128B.128 [R8+0xec00], desc[UR42][R2.64], !P0 ;  /* 0x0ec000000208bfae */ /* 0x0003e2000c101d6a */
[----:B------:R-:W-:-:S03]  /*192f0*/  PLOP3.LUT P0, PT, PT, PT, PT, 0x80, 0x0 ;  /* 0x000000000000781c */ /* 0x000fc60003f0f070 */
[----:B------:R1:W-:Y:S04]  /*19300*/  @!P3 LDGSTS.E.BYPASS.LTC128B.128 [R8+0x11c00], desc[UR42][R2.64+0x40], !P1 ;  /* 0x11c000400208bfae */ /* 0x0003e8000c901d6a */
[----:B------:R1:W-:Y:S01]  /*19310*/  @!P3 LDGSTS.E.BYPASS.LTC128B.128 [R8+0x14c00], desc[UR42][R2.64+0x80], !P2 ;  /* 0x14c000800208bfae */ /* 0x0003e2000d101d6a */
[----:B------:R-:W-:-:S05]  /*19320*/  NOP ;  /* 0x0000000000007918 */ /* 0x000fca0000000000 */
.L_x_10647:
        /* <DEDUP_REMOVED lines=17> */
[----:B-12---:R-:W-:Y:S05]  /*19440*/  @!P0 BRA `(.L_x_10649) ;  /* 0x0000004800548947 */ /* 0x006fea0003800000 */
.L_x_10787:
[----:B------:R-:W-:Y:S05]  /*19450*/  BSYNC B0 ;  /* 0x0000000000007941 */ /* 0x000fea0003800000 */
.L_x_10648:
[----:B------:R-:W1:Y:S04]  /*19460*/  LDL.LU R3, [R1+0x40] ;  /* 0x0000400001037983 */ /* 0x000e680000300800 */
[----:B------:R-:W2:Y:S01]  /*19470*/  LDL R2, [R1+0x24] ;  /* 0x0000240001027983 */ /* 0x000ea20000100800 */
[----:B------:R-:W-:Y:S01]  /*19480*/  BSSY B0, `(.L_x_10650) ;  /* 0x00000f1000007945 */ /* 0x000fe20003800000 */
[----:B-1----:R-:W-:-:S05]  /*19490*/  VIADD R0, R3, 0xfffffffe ;  /* 0xfffffffe03007836 */ /* 0x002fca0000000000 */
[----:B--2---:R-:W-:-:S13]  /*194a0*/  ISETP.GE.AND P0, PT, R0, R2, PT ;  /* 0x000000020000720c */ /* 0x004fda0003f06270 */
[----:B------:R-:W-:Y:S05]  /*194b0*/  @!P0 BRA `(.L_x_10651) ;  /* 0x0000000c00b48947 */ /* 0x000fea0003800000 */
[----:B------:R-:W1:Y:S01]  /*194c0*/  S2R R2, SR_TID.X ;  /* 0x0000000000027919 */ /* 0x000e620000002100 */
[----:B------:R-:W-:Y:S01]  /*194d0*/  ULDC UR4, c[0x0][0x2f4] ;  /* 0x0000bd0000047ab9 */ /* 0x000fe20000000800 */
[----:B------:R2:W5:Y:S04]  /*194e0*/  LDL.LU R20, [R1] ;  /* 0x0000000001147983 */ /* 0x0005680000300800 */
[----:B------:R2:W-:Y:S01]  /*194f0*/  STL [R1+0x8], R23 ;  /* 0x0000081701007387 */ /* 0x0005e20000100800 */
[----:B------:R-:W-:Y:S02]  /*19500*/  IMAD.MOV.U32 R10, RZ, RZ, R28 ;  /* 0x000000ffff0a7224 */ /* 0x000fe400078e001c */
[----:B-1----:R-:W-:-:S05]  /*19510*/  IMAD.SHL.U32 R4, R2, 0x8, RZ ;  /* 0x0000000802047824 */ /* 0x002fca00078e00ff */
[----:B------:R-:W-:-:S04]  /*19520*/  LOP3.LUT R4, R4, 0x18, RZ, 0xc0, !PT ;  /* 0x0000001804047812 */ /* 0x000fc800078ec0ff */
[C---:B------:R-:W-:Y:S02]  /*19530*/  LOP3.LUT R3, R4.reuse, 0x20, RZ, 0xfc, !PT ;  /* 0x0000002004037812 */ /* 0x040fe400078efcff */
[C---:B------:R-:W-:Y:S02]  /*19540*/  LOP3.LUT R2, R4.reuse, 0x40, RZ, 0xfc, !PT ;  /* 0x0000004004027812 */ /* 0x040fe400078efcff */
[----:B------:R-:W-:Y:S02]  /*19550*/  ISETP.GE.AND P3, PT, R4, UR4, PT ;  /* 0x0000000404007c0c */ /* 0x000fe4000bf66270 */
[----:B------:R-:W-:Y:S02]  /*19560*/  ISETP.GE.AND P2, PT, R3, UR4, PT ;  /* 0x0000000403007c0c */ /* 0x000fe4000bf46270 */
[----:B--2---:R-:W-:-:S13]  /*19570*/  ISETP.GE.AND P1, PT, R2, UR4, PT ;  /* 0x0000000402007c0c */ /* 0x004fda000bf26270 */
.L_x_10664:
[----:B------:R-:W2:Y:S01]  /*19580*/  LDL R8, [R1+0x28] ;  /* 0x0000280001087983 */ /* 0x000ea20000100800 */
[----:B------:R-:W1:Y:S03]  /*19590*/  LDC R9, c[0x0][0x430] ;  /* 0x00010c00ff097b82 */ /* 0x000e660000000800 */
[----:B0-----:R-:W3:Y:S04]  /*195a0*/  LDL R7, [R1+0x2c] ;  /* 0x00002c0001077983 */ /* 0x001ee80000100800 */
[----:B------:R-:W4:Y:S01]  /*195b0*/  LDL R6, [R1+0xc] ;  /* 0x00000c0001067983 */ /* 0x000f220000100800 */
[----:B------:R-:W0:Y:S01]  /*195c0*/  S2R R2, SR_TID.X ;  /* 0x0000000000027919 */ /* 0x000e220000002100 */
[----:B-1----:R-:W-:-:S13]  /*195d0*/  ISETP.NE.AND P0, PT, R9, 0x1, PT ;  /* 0x000000010900780c */ /* 0x002fda0003f05270 */
[----:B------:R-:W1:Y:S01]  /*195e0*/  @P0 LDC R5, c[0x0][0x434] ;  /* 0x00010d00ff050b82 */ /* 0x000e620000000800 */
[----:B0-----:R-:W-:-:S04]  /*195f0*/  LOP3.LUT R3, R2, 0x7f, RZ, 0xc0, !PT ;  /* 0x0000007f02037812 */ /* 0x001fc800078ec0ff */
[----:B------:R-:W-:-:S03]  /*19600*/  SHF.R.U32.HI R4, RZ, 0x2, R3 ;  /* 0x00000002ff047819 */ /* 0x000fc60000011603 */
[----:B------:R-:W0:Y:S01]  /*19610*/  @P0 LDC R3, c[0x0][0x438] ;  /* 0x00010e00ff030b82 */ /* 0x000e220000000800 */
[----:B------:R-:W-:Y:S01]  /*19620*/  SHF.L.U32 R2, R2, 0x5, RZ ;  /* 0x0000000502027819 */ /* 0x000fe200000006ff */
[----:B------:R-:W-:-:S03]  /*19630*/  IMAD R4, R0, 0x80, R4 ;  /* 0x0000008000047824 */ /* 0x000fc600078e0204 */
[----:B------:R-:W-:Y:S01]  /*19640*/  LOP3.LUT R2, R2, 0x60, RZ, 0xc0, !PT ;  /* 0x0000006002027812 */ /* 0x000fe200078ec0ff */
[----:B------:R-:W-:Y:S05]  /*19650*/  YIELD ;  /* 0x0000000000007946 */ /* 0x000fea0003800000 */
[----:B------:R-:W-:Y:S01]  /*19660*/  ULDC.64 UR4, c[0x0][0x428] ;  /* 0x00010a0000047ab9 */ /* 0x000fe20000000a00 */
[----:B--2---:R-:W-:-:S05]  /*19670*/  IADD3 R4, R2, R4, R8 ;  /* 0x0000000402047210 */ /* 0x004fca0007ffe008 */
[----:B-1----:R-:W-:-:S04]  /*19680*/  @P0 IMAD.HI.U32 R5, R4, R5, RZ ;  /* 0x0000000504050227 */ /* 0x002fc800078e00ff */
[----:B------:R-:W-:Y:S01]  /*19690*/  IMAD.MOV.U32 R2, RZ, RZ, R4 ;  /* 0x000000ffff027224 */ /* 0x000fe200078e0004 */
[----:B0-----:R-:W-:-:S05]  /*196a0*/  @P0 SHF.R.U32.HI R2, RZ, R3, R5 ;  /* 0x00000003ff020219 */ /* 0x001fca0000011605 */
[----:B------:R-:W-:-:S04]  /*196b0*/  IMAD.MOV R3, RZ, RZ, -R2 ;  /* 0x000000ffff037224 */ /* 0x000fc800078e0a02 */
[----:B------:R-:W-:Y:S01]  /*196c0*/  IMAD R9, R9, R3, R4 ;  /* 0x0000000309097224 */ /* 0x000fe200078e0204 */
[----:B------:R-:W-:Y:S01]  /*196d0*/  SHF.R.S32.HI R3, RZ, 0x1f, R2 ;  /* 0x0000001fff037819 */ /* 0x000fe20000011402 */
[----:B---3--:R-:W-:-:S04]  /*196e0*/  IMAD R4, R7, UR4, RZ ;  /* 0x0000000407047c24 */ /* 0x008fc8000f8e02ff */
[C---:B----4-:R-:W-:Y:S02]  /*196f0*/  IMAD R4, R6.reuse, UR5, R4 ;  /* 0x0000000506047c24 */ /* 0x050fe4000f8e0204 */
[----:B------:R-:W-:Y:S01]  /*19700*/  IMAD.WIDE.U32 R2, R6, UR4, R2 ;  /* 0x0000000406027c25 */ /* 0x000fe2000f8e0002 */
[----:B------:R-:W-:-:S04]  /*19710*/  ULDC.64 UR4, c[0x0][0x418] ;  /* 0x0001060000047ab9 */ /* 0x000fc80000000a00 */
[----:B------:R-:W-:Y:S02]  /*19720*/  IADD3 R3, R4, R3, RZ ;  /* 0x0000000304037210 */ /* 0x000fe40007ffe0ff */
[----:B------:R-:W-:-:S04]  /*19730*/  LEA R4, P0, R2, UR4, 0x2 ;  /* 0x0000000402047c11 */ /* 0x000fc8000f8010ff */
[----:B------:R-:W-:-:S05]  /*19740*/  LEA.HI.X R5, R2, UR5, R3, 0x2, P0 ;  /* 0x0000000502057c11 */ /* 0x000fca00080f1403 */
[----:B------:R-:W2:Y:S01]  /*19750*/  LDG.E R8, desc[UR42][R4.64] ;  /* 0x0000002a04087981 */ /* 0x000ea2000c1e1900 */
[----:B------:R-:W-:-:S05]  /*19760*/  VIADD R28, R10, 0x1 ;  /* 0x000000010a1c7836 */ /* 0x000fca0000000000 */
[----:B------:R-:W-:-:S04]  /*19770*/  ISETP.NE.AND P0, PT, R28, 0x2, PT ;  /* 0x000000021c00780c */ /* 0x000fc80003f05270 */
[----:B------:R-:W-:-:S04]  /*19780*/  SEL R2, RZ, 0x1, P0 ;  /* 0x00000001ff027807 */ /* 0x000fc80000000000 */
[----:B-----5:R-:W-:Y:S01]  /*19790*/  LOP3.LUT R2, R20, R2, RZ, 0x3c, !PT ;  /* 0x0000000214027212 */ /* 0x020fe200078e3cff */
[----:B------:R-:W-:-:S04]  /*197a0*/  IMAD.U32 R6, RZ, RZ, UR38 ;  /* 0x00000026ff067e24 */ /* 0x000fc8000f8e00ff */
[----:B------:R0:W-:Y:S01]  /*197b0*/  STL [R1], R2 ;  /* 0x0000000201007387 */ /* 0x0001e20000100800 */
[----:B------:R-:W-:Y:S01]  /*197c0*/  ISETP.NE.AND P4, PT, R6, 0x3, PT ;  /* 0x000000030600780c */ /* 0x000fe20003f85270 */
[----:B------:R-:W-:Y:S01]  /*197d0*/  IMAD.MOV.U32 R23, RZ, RZ, R0 ;  /* 0x000000ffff177224 */ /* 0x000fe200078e0000 */
[----:B------:R-:W-:Y:S02]  /*197e0*/  SEL R28, R28, RZ, P0 ;  /* 0x000000ff1c1c7207 */ /* 0x000fe40000000000 */
[----:B--2---:R-:W-:-:S09]  /*197f0*/  SHF.R.S32.HI R26, RZ, 0x1f, R8 ;  /* 0x0000001fff1a7819 */ /* 0x004fd20000011408 */
[----:B0-----:R-:W-:Y:S05]  /*19800*/  @!P4 BRA `(.L_x_10652) ;  /* 0x000000000004c947 */ /* 0x001fea0003800000 */
[----:B------:R-:W-:Y:S01]  /*19810*/  BPT.TRAP 0x1 ;  /* 0x000000040000795c */ /* 0x000fe20000300000 */
.L_x_10652:
[----:B------:R-:W-:Y:S01]  /*19820*/  LEA R5, R28, R16, 0x3 ;  /* 0x000000101c057211 */ /* 0x000fe200078e18ff */
[----:B------:R-:W-:Y:S01]  /*19830*/  BSSY B1, `(.L_x_10653) ;  /* 0x0000004000017945 */ /* 0x000fe20003800000 */
[----:B------:R-:W-:-:S04]  /*19840*/  SHF.L.U32 R0, R2, 0x1f, RZ ;  /* 0x0000001f02007819 */ /* 0x000fc800000006ff */
[----:B------:R-:W0:Y:S02]  /*19850*/  SYNCS.PHASECHK.TRANS64.TRYWAIT P0, [R5+URZ+0x2d840], R0 ;  /* 0x02d84000050075a7 */ /* 0x000e24000800017f */
[----:B0-----:R-:W-:Y:S05]  /*19860*/  @!P0 BRA `(.L_x_10654) ;  /* 0x0000004400608947 */ /* 0x001fea0003800000 */
.L_x_10788:
[----:B------:R-:W-:Y:S05]  /*19870*/  BSYNC B1 ;  /* 0x0000000000017941 */ /* 0x000fea0003800000 */
.L_x_10653:
[----:B------:R-:W2:Y:S01]  /*19880*/  LDL R4, [R1+0x10] ;  /* 0x0000100001047983 */ /* 0x000ea20000100800 */
        /* <DEDUP_REMOVED lines=20> */
[----:B--2---:R-:W-:Y:S01]  /*199d0*/  IMAD R4, R28, 0x3000, R4 ;  /* 0x000030001c047824 */ /* 0x004fe200078e0204 */
[----:B------:R-:W-:Y:S07]  /*199e0*/  BRA.DIV UR4, `(.L_x_10655) ;  /* 0x0000004604147947 */ /* 0x000fee000b800000 */
[----:B------:R-:W0:Y:S01]  /*199f0*/  S2R R3, SR_TID.X ;  /* 0x0000000000037919 */ /* 0x000e220000002100 */
[----:B------:R-:W-:Y:S01]  /*19a00*/  LOP3.LUT P6, RZ, R19, 0x4, RZ, 0xc0, !PT ;  /* 0x0000000413ff7812 */ /* 0x000fe200078cc0ff */
[----:B------:R-:W-:Y:S01]  /*19a10*/  IMAD R4, R4, 0x2, R16 ;  /* 0x0000000204047824 */ /* 0x000fe200078e0210 */
[----:B------:R-:W1:Y:S04]  /*19a20*/  SHFL.IDX PT, R2, R6, RZ, 0x1c1f ;  /* 0x001c1fff06027589 */ /* 0x000e6800000e0000 */
[----:B------:R-:W-:Y:S01]  /*19a30*/  SHFL.IDX PT, R21, R7, 0x2, 0x1c1f ;  /* 0x005c1f0007157f89 */ /* 0x000fe200000e0000 */
[----:B0-----:R-:W-:-:S03]  /*19a40*/  IMAD.SHL.U32 R11, R3, 0x8, RZ ;  /* 0x00000008030b7824 */ /* 0x001fc600078e00ff */
[----:B------:R-:W0:Y:S02]  /*19a50*/  SHFL.IDX PT, R3, R7, RZ, 0x1c1f ;  /* 0x001c1fff07037589 */ /* 0x000e2400000e0000 */
[----:B------:R-:W-:-:S04]  /*19a60*/  LOP3.LUT R11, R11, 0x18, RZ, 0xc0, !PT ;  /* 0x000000180b0b7812 */ /* 0x000fc800078ec0ff */
[----:B------:R-:W-:-:S04]  /*19a70*/  SHF.L.U32 R0, R11, 0x1, RZ ;  /* 0x000000010b007819 */ /* 0x000fc800000006ff */
[----:B-1----:R-:W-:-:S05]  /*19a80*/  IADD3 R2, P0, R2, R0, RZ ;  /* 0x0000000002027210 */ /* 0x002fca0007f1e0ff */
[----:B0-----:R-:W-:-:S05]  /*19a90*/  IMAD.X R3, RZ, RZ, R3, P0 ;  /* 0x000000ffff037224 */ /* 0x001fca00000e0603 */
        /* <DEDUP_REMOVED lines=18> */
.L_x_10798:
        /* <DEDUP_REMOVED lines=11> */
.L_x_10656:
        /* <DEDUP_REMOVED lines=11> */
.L_x_10657:
[----:B------:R1:W-:Y:S01]  /*19d20*/  SYNCS.ARRIVE.TRANS64.A1T0 RZ, [R5+URZ+0x2d830], RZ ;  /* 0x02d830ff05ff79a7 */ /* 0x0003e2000810003f */
[----:B------:R-:W-:Y:S05]  /*19d30*/  @!P5 BRA `(.L_x_10658) ;  /* 0x000000000004d947 */ /* 0x000fea0003800000 */
[----:B------:R-:W-:Y:S01]  /*19d40*/  BPT.TRAP 0x1 ;  /* 0x000000040000795c */ /* 0x000fe20000300000 */
.L_x_10658:
[----:B------:R-:W-:Y:S01]  /*19d50*/  SHF.L.U32 R2, R20, 0x1f, RZ ;  /* 0x0000001f14027819 */ /* 0x000fe200000006ff */
[----:B-1----:R-:W-:Y:S01]  /*19d60*/  IMAD R5, R10, 0x8, R16 ;  /* 0x000000080a057824 */ /* 0x002fe200078e0210 */
[----:B------:R-:W-:Y:S03]  /*19d70*/  BSSY B1, `(.L_x_10659) ;  /* 0x0000003000017945 */ /* 0x000fe60003800000 */
[----:B------:R-:W1:Y:S02]  /*19d80*/  SYNCS.PHASECHK.TRANS64.TRYWAIT P0, [R5+URZ+0x2d860], R2 ;  /* 0x02d86002050075a7 */ /* 0x000e64000800017f */
[----:B-1----:R-:W-:Y:S05]  /*19d90*/  @!P0 BRA `(.L_x_10660) ;  /* 0x00000044007c8947 */ /* 0x002fea0003800000 */
.L_x_10799:
[----:B------:R-:W-:Y:S05]  /*19da0*/  BSYNC B1 ;  /* 0x0000000000017941 */ /* 0x000fea0003800000 */
.L_x_10659:
[----:B0-----:R-:W2:Y:S04]  /*19db0*/  LDL R7, [R1+0x20] ;  /* 0x0000200001077983 */ /* 0x001ea80000100800 */
[----:B------:R-:W2:Y:S04]  /*19dc0*/  LDL.LU R6, [R1+0x8] ;  /* 0x0000080001067983 */ /* 0x000ea80000300800 */
[----:B------:R-:W3:Y:S01]  /*19dd0*/  LDL R4, [R1+0x10] ;  /* 0x0000100001047983 */ /* 0x000ee20000100800 */
[----:B------:R-:W0:Y:S01]  /*19de0*/  S2R R3, SR_TID.X ;  /* 0x0000000000037919 */ /* 0x000e220000002100 */
[----:B------:R-:W-:Y:S01]  /*19df0*/  UMOV UR4, 0xffffffff ;  /* 0xffffffff00047882 */ /* 0x000fe20000000000 */
[----:B0-----:R-:W-:-:S04]  /*19e00*/  LOP3.LUT R3, R3, 0x7f, RZ, 0xc0, !PT ;  /* 0x0000007f03037812 */ /* 0x001fc800078ec0ff */
[----:B------:R-:W-:Y:S01]  /*19e10*/  SHF.R.U32.HI R3, RZ, 0x2, R3 ;  /* 0x00000002ff037819 */ /* 0x000fe20000011603 */
[----:B--2---:R-:W-:Y:S02]  /*19e20*/  IMAD R6, R6, -0x80, R7 ;  /* 0xffffff8006067824 */ /* 0x004fe400078e0207 */
[----:B---3--:R-:W-:-:S03]  /*19e30*/  IMAD R4, R10, 0x3000, R4 ;  /* 0x000030000a047824 */ /* 0x008fc600078e0204 */
        /* <DEDUP_REMOVED lines=35> */
[----:B0-2---:R0:W1:Y:S02]  /*1a070*/  SHFL.IDX PT, R2, R18, 0x3, 0x1c1f ;  /* 0x007c1f0012027f89 */ /* 0x00506400000e0000 */
.L_x_10809:
        /* <DEDUP_REMOVED lines=29> */
.L_x_10662:
[----:B------:R-:W-:Y:S02]  /*1a250*/  PLOP3.LUT P4, PT, P4, P0, PT, 0xa2, 0x0 ;  /* 0x000000000000781c */ /* 0x000fe40002781472 */
[----:B------:R-:W-:-:S08]  /*1a260*/  @P0 R2UR P4, UR4, R5 ;  /* 0x00000000050402ca */ /* 0x000fd00000080000 */
[----:B------:R-:W-:-:S05]  /*1a270*/  @P0 PLOP3.LUT P0, PT, P4, PT, PT, 0x80, 0x0 ;  /* 0x000000000000081c */ /* 0x000fca000270f070 */
[----:B------:R-:W-:Y:S01]  /*1a280*/  @!P4 SYNCS.ARRIVE.TRANS64.RED.A0T1 RZ, [UR4+0x2d850], RZ ;  /* 0x02d850ffffffc9a7 */ /* 0x000fe20008200404 */
[----:B------:R-:W-:Y:S07]  /*1a290*/  @!P4 ARRIVES.LDGSTSBAR.64.TRANSCNT [UR4+0x2d850] ;  /* 0x02d85000ff00c9b0 */ /* 0x000fee0008000a84 */
[----:B------:R-:W-:Y:S05]  /*1a2a0*/  @P0 BRA.U.ANY `(.L_x_10662) ;  /* 0xfffffffd00e80947 */ /* 0x000fea000393ffff */
[----:B------:R-:W-:Y:S01]  /*1a2b0*/  NOP ;  /* 0x0000000000007918 */ /* 0x000fe20000000000 */
[----:B------:R-:W-:Y:S01]  /*1a2c0*/  MOV R2, UR38 ;  /* 0x0000002600027c02 */ /* 0x000fe20008000f00 */
[----:B------:R-:W-:-:S03]  /*1a2d0*/  IMAD.MOV.U32 R22, RZ, RZ, R0 ;  /* 0x000000ffff167224 */ /* 0x000fc600078e0000 */
[----:B------:R-:W-:-:S13]  /*1a2e0*/  ISETP.NE.AND P5, PT, R2, 0x3, PT ;  /* 0x000000030200780c */ /* 0x000fda0003fa5270 */
[----:B------:R-:W-:Y:S05]  /*1a2f0*/  @!P5 BRA `(.L_x_10663) ;  /* 0x000000000004d947 */ /* 0x000fea0003800000 */
[----:B------:R-:W-:Y:S01]  /*1a300*/  BPT.TRAP 0x1 ;  /* 0x000000040000795c */ /* 0x000fe20000300000 */
.L_x_10663:
[----:B------:R-:W2:Y:S01]  /*1a310*/  LDL R2, [R1+0x24] ;  /* 0x0000240001027983 */ /* 0x000ea20000100800 */
[----:B------:R1:W-:Y:S01]  /*1a320*/  SYNCS.ARRIVE.TRANS64.A1T0 RZ, [R5+URZ+0x2d850], RZ ;  /* 0x02d850ff05ff79a7 */ /* 0x0003e2000810003f */
[----:B------:R-:W-:Y:S02]  /*1a330*/  VIADD R0, R23, 0xffffffff ;  /* 0xffffffff17007836 */ /* 0x000fe40000000000 */
[----:B------:R1:W5:Y:S01]  /*1a340*/  LDL R20, [R1] ;  /* 0x0000000001147983 */ /* 0x0003620000100800 */
[----:B------:R-:W-:-:S03]  /*1a350*/  IMAD.MOV.U32 R10, RZ, RZ, R28 ;  /* 0x000000ffff0a7224 */ /* 0x000fc600078e001c */
[----:B------:R1:W-:Y:S01]  /*1a360*/  STL [R1+0x8], R23 ;  /* 0x0000081701007387 */ /* 0x0003e20000100800 */
[----:B--2---:R-:W-:-:S13]  /*1a370*/  ISETP.GT.AND P0, PT, R23, R2, PT ;  /* 0x000000021700720c */ /* 0x004fda0003f04270 */
[----:B-1----:R-:W-:Y:S05]  /*1a380*/  @P0 BRA `(.L_x_10664) ;  /* 0xfffffff0007c0947 */ /* 0x002fea000383ffff */
.L_x_10651:
[----:B------:R-:W-:Y:S05]  /*1a390*/  BSYNC B0 ;  /* 0x0000000000007941 */ /* 0x000fea0003800000 */
.L_x_10650:
[----:B------:R-:W1:Y:S01]  /*1a3a0*/  S2R R2, SR_TID.X ;  /* 0x0000000000027919 */ /* 0x000e620000002100 */
[----:B------:R-:W-:Y:S01]  /*1a3b0*/  BSSY B0, `(.L_x_10665) ;  /* 0x0000010000007945 */ /* 0x000fe20003800000 */
        /* <DEDUP_REMOVED lines=14> */
[----:B0-----:R-:W-:-:S07]  /*1a4a0*/  IADD3 R24, R0, UR37, R7 ;  /* 0x0000002500187c10 */ /* 0x001fce000fffe007 */
.L_x_10666:
[----:B------:R-:W-:Y:S05]  /*1a4b0*/  BSYNC B0 ;  /* 0x0000000000007941 */ /* 0x000fea0003800000 */
.L_x_10665:
[----:B------:R-:W-:-:S04]  /*1a4c0*/  MOV R0, UR38 ;  /* 0x0000002600007c02 */ /* 0x000fc80008000f00 */
[----:B------:R-:W-:-:S13]  /*1a4d0*/  ISETP.NE.AND P0, PT, R0, 0x3, PT ;  /* 0x000000030000780c */ /* 0x000fda0003f05270 */
[----:B------:R-:W-:Y:S05]  /*1a4e0*/  @!P0 BRA `(.L_x_10667) ;  /* 0x0000000000048947 */ /* 0x000fea0003800000 */
[----:B------:R-:W-:Y:S01]  /*1a4f0*/  BPT.TRAP 0x1 ;  /* 0x000000040000795c */ /* 0x000fe20000300000 */
.L_x_10667:
[----:B------:R-:W2:Y:S04]  /*1a500*/  LDL R3, [R1] ;  /* 0x0000000001037983 */ /* 0x000ea80000100800 */
[----:B------:R-:W3:Y:S01]  /*1a510*/  LDL.LU R2, [R1+0x20] ;  /* 0x0000200001027983 */ /* 0x000ee20000300800 */
[----:B------:R-:W-:Y:S01]  /*1a520*/  IMAD R0, R28, 0x8, R16 ;  /* 0x000000081c007824 */ /* 0x000fe200078e0210 */
[----:B------:R-:W-:Y:S01]  /*1a530*/  BSSY B0, `(.L_x_10668) ;  /* 0x0000005000007945 */ /* 0x000fe20003800000 */
[----:B--2---:R-:W-:-:S04]  /*1a540*/  SHF.L.U32 R3, R3, 0x1f, RZ ;  /* 0x0000001f03037819 */ /* 0x004fc800000006ff */
[----:B------:R-:W1:Y:S01]  /*1a550*/  SYNCS.PHASECHK.TRANS64.TRYWAIT P0, [R0+URZ+0x2d860], R3 ;  /* 0x02d86003000075a7 */ /* 0x000e62000800017f */
[----:B---3--:R-:W-:Y:S01]  /*1a560*/  IMAD R6, R23, -0x80, R2 ;  /* 0xffffff8017067824 */ /* 0x008fe200078e0202 */
[----:B-1----:R-:W-:Y:S06]  /*1a570*/  @!P0 BRA `(.L_x_10669) ;  /* 0x0000004000fc8947 */ /* 0x002fec0003800000 */
.L_x_10810:
[----:B------:R-:W-:Y:S05]  /*1a580*/  BSYNC B0 ;  /* 0x0000000000007941 */ /* 0x000fea0003800000 */
.L_x_10668:
[----:B------:R-:W2:Y:S02]  /*1a590*/  S2R R2, SR_TID.X ;  /* 0x0000000000027919 */ /* 0x000ea40000002100 */
[----:B--2---:R-:W-:-:S04]  /*1a5a0*/  LOP3.LUT R2, R2, 0x7f, RZ, 0xc0, !PT ;  /* 0x0000007f02027812 */ /* 0x004fc800078ec0ff */
[----:B------:R-:W-:Y:S02]  /*1a5b0*/  SHF.R.U32.HI R4, RZ, 0x2, R2 ;  /* 0x00000002ff047819 */ /* 0x000fe40000011602 */
[----:B------:R-:W2:Y:S01]  /*1a5c0*/  LDL R2, [R1+0x10] ;  /* 0x0000100001027983 */ /* 0x000ea20000100800 */
[----:B------:R-:W-:Y:S02]  /*1a5d0*/  UMOV UR4, 0xffffffff ;  /* 0xffffffff00047882 */ /* 0x000fe40000000000 */
[----:B------:R-:W-:Y:S02]  /*1a5e0*/  IMAD.IADD R6, R6, 0x1, -R4 ;  /* 0x0000000106067824 */ /* 0x000fe400078e0a04 */
[----:B--2---:R-:W-:Y:S01]  /*1a5f0*/  IMAD R4, R28, 0x3000, R2 ;  /* 0x000030001c047824 */ /* 0x004fe200078e0202 */
[----:B------:R-:W-:Y:S06]  /*1a600*/  BRA.DIV UR4, `(.L_x_10670) ;  /* 0x0000004204ec7947 */ /* 0x000fec000b800000 */
[----:B------:R-:W0:Y:S01]  /*1a610*/  S2R R2, SR_TID.X ;  /* 0x0000000000027919 */ /* 0x000e220000002100 */
[----:B------:R-:W-:Y:S01]  /*1a620*/  ULDC UR4, c[0x0][0x2f4] ;  /* 0x0000bd0000047ab9 */ /* 0x000fe20000000800 */
[----:B------:R-:W-:Y:S01]  /*1a630*/  IMAD R4, R4, 0x2, R16 ;  /* 0x0000000204047824 */ /* 0x000fe200078e0210 */
[----:B------:R-:W2:Y:S04]  /*1a640*/  SHFL.IDX PT, R14, R18, RZ, 0x1c1f ;  /* 0x001c1fff120e7589 */ /* 0x000ea800000e0000 */
[----:B-1----:R-:W1:Y:S01]  /*1a650*/  SHFL.IDX PT, R3, R22, RZ, 0x1c1f ;  /* 0x001c1fff16037589 */ /* 0x002e6200000e0000 */
[----:B0-----:R-:W-:-:S05]  /*1a660*/  IMAD.SHL.U32 R7, R2, 0x8, RZ ;  /* 0x0000000802077824 */ /* 0x001fca00078e00ff */
[----:B------:R-:W-:-:S04]  /*1a670*/  LOP3.LUT R7, R7, 0x18, RZ, 0xc0, !PT ;  /* 0x0000001807077812 */ /* 0x000fc800078ec0ff */
[C---:B------:R-:W-:Y:S02]  /*1a680*/  ISETP.GE.AND P2, PT, R7.reuse, UR4, PT ;  /* 0x0000000407007c0c */ /* 0x040fe4000bf46270 */
[C---:B------:R-:W-:Y:S02]  /*1a690*/  SHF.L.U32 R5, R7.reuse, 0x1, RZ ;  /* 0x0000000107057819 */ /* 0x040fe400000006ff */
[----:B------:R-:W-:Y:S02]  /*1a6a0*/  ISETP.LT.OR P4, PT, R6, 0x1, P2 ;  /* 0x000000010600780c */ /* 0x000fe40001781670 */
[----:B--2---:R-:W-:Y:S02]  /*1a6b0*/  IADD3 R2, P0, R14, R5, RZ ;  /* 0x000000050e027210 */ /* 0x004fe40007f1e0ff */
[C---:B------:R-:W-:Y:S01]  /*1a6c0*/  LOP3.LUT R8, R7.reuse, 0x20, RZ, 0xfc, !PT ;  /* 0x0000002007087812 */ /* 0x040fe200078efcff */
[----:B------:R-:W0:Y:S01]  /*1a6d0*/  SHFL.IDX PT, R14, R18, 0x1, 0x1c1f ;  /* 0x003c1f00120e7f89 */ /* 0x000e2200000e0000 */
[----:B------:R-:W-:Y:S01]  /*1a6e0*/  LOP3.LUT R7, R7, 0x40, RZ, 0xfc, !PT ;  /* 0x0000004007077812 */ /* 0x000fe200078efcff */
[----:B-1----:R-:W-:Y:S01]  /*1a6f0*/  IMAD.X R3, RZ, RZ, R3, P0 ;  /* 0x000000ffff037224 */ /* 0x002fe200000e0603 */
[----:B------:R-:W-:-:S02]  /*1a700*/  ISETP.GE.AND P1, PT, R8, UR4, PT ;  /* 0x0000000408007c0c */ /* 0x000fc4000bf26270 */
[----:B------:R-:W-:Y:S02]  /*1a710*/  ISETP.GE.AND P0, PT, R7, UR4, PT ;  /* 0x0000000407007c0c */ /* 0x000fe4000bf06270 */
[C---:B------:R-:W-:Y:S01]  /*1a720*/  ISETP.LT.OR P3, PT, R6.reuse, 0x1, P1 ;  /* 0x000000010600780c */ /* 0x040fe20000f61670 */
[----:B------:R-:W-:Y:S01]  /*1a730*/  LDGSTS.E.BYPASS.LTC128B.128 [R4+0x400], desc[UR42][R2.64], !P4 ;  /* 0x0040000002047fae */ /* 0x000fe2000e101d6a */
[----:B------:R-:W-:-:S11]  /*1a740*/  ISETP.LT.OR P4, PT, R6, 0x1, P0 ;  /* 0x000000010600780c */ /* 0x000fd60000781670 */
        /* <DEDUP_REMOVED lines=17> */
[----:B-1----:R-:W-:Y:S02]  /*1a860*/  IADD3.X R3, RZ, R3, RZ, P3, !PT ;  /* 0x00000003ff037210 */ /* 0x002fe40001ffe4ff */
[----:B------:R-:W-:-:S03]  /*1a870*/  ISETP.LT.OR P3, PT, R6, 0x41, P1 ;  /* 0x000000410600780c */ /* 0x000fc60000f61670 */
[----:B------:R2:W-:Y:S01]  /*1a880*/  LDGSTS.E.BYPASS.LTC128B.128 [R4+0x1400], desc[UR42][R2.64], !P4 ;  /* 0x0140000002047fae */ /* 0x0005e2000e101d6a */
[----:B------:R-:W-:-:S09]  /*1a890*/  ISETP.LT.OR P4, PT, R6, 0x41, P0 ;  /* 0x000000410600780c */ /* 0x000fd20000781670 */
[----:B------:R2:W-:Y:S04]  /*1a8a0*/  LDGSTS.E.BYPASS.LTC128B.128 [R4+0x3400], desc[UR42][R2.64+0x40], !P3 ;  /* 0x0340004002047fae */ /* 0x0005e8000d901d6a */
[----:B0--3--:R2:W-:Y:S02]  /*1a8b0*/  LDGSTS.E.BYPASS.LTC128B.128 [R4+0x5400], desc[UR42][R2.64+0x80], !P4 ;  /* 0x0540008002047fae */ /* 0x0095e4000e101d6a */
.L_x_10820:
        /* <DEDUP_REMOVED lines=13> */
.L_x_10671:
        /* <DEDUP_REMOVED lines=11> */
.L_x_10672:
[----:B------:R-:W2:Y:S01]  /*1aa40*/  LDL.LU R2, [R1] ;  /* 0x0000000001027983 */ /* 0x000ea20000300800 */
[----:B------:R-:W-:Y:S01]  /*1aa50*/  VIADD R28, R28, 0x1 ;  /* 0x000000011c1c7836 */ /* 0x000fe20000000000 */
[----:B------:R0:W-:Y:S04]  /*1aa60*/  SYNCS.ARRIVE.TRANS64.A1T0 RZ, [R0+URZ+0x2d850], RZ ;  /* 0x02d850ff00ff79a7 */ /* 0x0001e8000810003f */
[----:B------:R-:W-:-:S04]  /*1aa70*/  ISETP.NE.AND P0, PT, R28, 0x2, PT ;  /* 0x000000021c00780c */ /* 0x000fc80003f05270 */
[----:B0-----:R-:W-:Y:S02]  /*1aa80*/  SEL R0, RZ, 0x1, P0 ;  /* 0x00000001ff007807 */ /* 0x001fe40000000000 */
[----:B------:R-:W-:Y:S02]  /*1aa90*/  SEL R28, R28, RZ, P0 ;  /* 0x000000ff1c1c7207 */ /* 0x000fe40000000000 */
[----:B--2---:R-:W-:-:S05]  /*1aaa0*/  LOP3.LUT R2, R2, R0, RZ, 0x3c, !PT ;  /* 0x0000000002027212 */ /* 0x004fca00078e3cff */
[----:B------:R0:W-:Y:S02]  /*1aab0*/  STL [R1], R2 ;  /* 0x0000000201007387 */ /* 0x0001e40000100800 */
.L_x_10631:
[----:B------:R-:W-:Y:S05]  /*1aac0*/  BSYNC B7 ;  /* 0x0000000000077941 */ /* 0x000fea0003800000 */
.L_x_10629:
[----:B------:R-:W-:-:S13]  /*1aad0*/  LOP3.LUT P0, RZ, R19, 0x10, RZ, 0xc0, !PT ;  /* 0x0000001013ff7812 */ /* 0x000fda000780c0ff */
[----:B------:R-:W-:Y:S05]  /*1aae0*/  @!P0 BRA `(.L_x_10673) ;  /* 0x0000000000248947 */ /* 0x000fea0003800000 */
[----:B------:R-:W-:Y:S05]  /*1aaf0*/  WARPSYNC.ALL ;  /* 0x0000000000007948 */ /* 0x000fea0003800000 */
[----:B------:R-:W3:Y:S08]  /*1ab00*/  S2UR UR5, SR_CgaCtaId ;  /* 0x00000000000579c3 */ /* 0x000ef00000008800 */
[----:B------:R-:W-:Y:S06]  /*1ab10*/  BAR.SYNC.DEFER_BLOCKING 0x5, 0x200 ;  /* 0x0148000000007b1d */ /* 0x000fec0000010000 */
[----:B------:R-:W-:-:S02]  /*1ab20*/  UMOV UR4, 0x400 ;  /* 0x0000040000047882 */ /* 0x000fc40000000000 */
[----:B---3--:R-:W-:-:S06]  /*1ab30*/  ULEA UR4, UR5, UR4, 0x18 ;  /* 0x0000000405047291 */ /* 0x008fcc000f8ec03f */
[----:B------:R-:W-:-:S05]  /*1ab40*/  MOV R16, UR4 ;  /* 0x0000000400107c02 */ /* 0x000fca0008000f00 */
[----:B------:R3:W4:Y:S01]  /*1ab50*/  LDS.128 R24, [R16+0x2d8d0] ;  /* 0x02d8d00010187984 */ /* 0x0007220000000c00 */
[----:B------:R-:W-:Y:S06]  /*1ab60*/  BAR.ARV 0x4, 0x200 ;  /* 0x0108000000007b1d */ /* 0x000fec0000002000 */
[----:B------:R-:W-:Y:S05]  /*1ab70*/  BRA `(.L_x_10674) ;  /* 0x0000000800d07947 */ /* 0x000fea0003800000 */
.L_x_10673:
[----:B------:R-:W2:Y:S01]  /*1ab80*/  S2R R0, SR_TID.X ;  /* 0x0000000000007919 */ /* 0x000ea20000002100 */
[----:B------:R-:W-:Y:S01]  /*1ab90*/  UMOV UR4, 0xffffffff ;  /* 0xffffffff00047882 */ /* 0x000fe20000000000 */
[----:B--2---:R-:W-:-:S04]  /*1aba0*/  LOP3.LUT R8, R0, 0x1f, RZ, 0xc0, !PT ;  /* 0x0000001f00087812 */ /* 0x004fc800078ec0ff */
[----:B------:R-:W-:Y:S01]  /*1abb0*/  ISETP.NE.AND P0, PT, R8, 0x1f, PT ;  /* 0x0000001f0800780c */ /* 0x000fe20003f05270 */
[----:B------:R-:W-:-:S12]  /*1abc0*/  BRA.DIV UR4, `(.L_x_10675) ;  /* 0x0000004204ec7947 */ /* 0x000fd8000b800000 */
[----:B-1----:R-:W-:Y:S01]  /*1abd0*/  IMAD.IADD R9, R27, 0x1, R8 ;  /* 0x000000011b097824 */ /* 0x002fe200078e0208 */
[----:B------:R-:W-:-:S04]  /*1abe0*/  ULDC UR4, c[0x0][0xc3c] ;  /* 0x00030f0000047ab9 */ /* 0x000fc80000000800 */
[----:B------:R-:W-:-:S13]  /*1abf0*/  ISETP.GE.OR P1, PT, R9, UR4, !P0 ;  /* 0x0000000409007c0c */ /* 0x000fda000c726670 */
[----:B0-----:R-:W0:Y:S08]  /*1ac00*/  @!P1 LDC.64 R2, c[0x0][0xc80] ;  /* 0x00032000ff029b82 */ /* 0x001e300000000a00 */
        /* <DEDUP_REMOVED lines=13> */
[----:B--2---:R-:W-:Y:S01]  /*1ace0*/  @!P1 IMAD.MOV.U32 R4, RZ, RZ, R7 ;  /* 0x000000ffff049224 */ /* 0x004fe200078e0007 */
[----:B------:R-:W-:Y:S01]  /*1acf0*/  MOV R7, RZ ;  /* 0x000000ff00077202 */ /* 0x000fe20000000f00 */
        /* <DEDUP_REMOVED lines=19> */
.L_x_10830:
[----:B------:R-:W-:Y:S02]  /*1ae30*/  ULDC UR4, c[0x0][0xc38] ;  /* 0x00030e0000047ab9 */ /* 0x000fe40000000800 */
[----:B------:R-:W-:-:S05]  /*1ae40*/  MOV R3, UR4 ;  /* 0x0000000400037c02 */ /* 0x000fca0008000f00 */
[----:B-1----:R-:W-:-:S04]  /*1ae50*/  IMAD R5, R14, R3, RZ ;  /* 0x000000030e057224 */ /* 0x002fc800078e02ff */
[----:B------:R-:W-:-:S05]  /*1ae60*/  IMAD.IADD R6, R6, 0x1, R5 ;  /* 0x0000000106067824 */ /* 0x000fca00078e0205 */
[----:B------:R-:W-:-:S13]  /*1ae70*/  ISETP.GT.AND P6, PT, R6, R0, PT ;  /* 0x000000000600720c */ /* 0x000fda0003fc4270 */
[----:B------:R-:W-:Y:S05]  /*1ae80*/  @P6 BRA `(.L_x_10676) ;  /* 0x0000000000a46947 */ /* 0x000fea0003800000 */
.L_x_10679:
        /* <DEDUP_REMOVED lines=35> */
.L_x_10838:
[----:B------:R-:W-:Y:S02]  /*1b0c0*/  ULDC UR4, c[0x0][0xc38] ;  /* 0x00030e0000047ab9 */ /* 0x000fe40000000800 */
[----:B------:R-:W-:-:S04]  /*1b0d0*/  IMAD.U32 R3, RZ, RZ, UR4 ;  /* 0x00000004ff037e24 */ /* 0x000fc8000f8e00ff */
[----:B-1----:R-:W-:-:S05]  /*1b0e0*/  IMAD R5, R14, R3, RZ ;  /* 0x000000030e057224 */ /* 0x002fca00078e02ff */
[----:B------:R-:W-:-:S04]  /*1b0f0*/  IADD3 R6, R5, R6, RZ ;  /* 0x0000000605067210 */ /* 0x000fc80007ffe0ff */
[----:B------:R-:W-:-:S13]  /*1b100*/  ISETP.GT.AND P6, PT, R6, R0, PT ;  /* 0x000000000600720c */ /* 0x000fda0003fc4270 */
[----:B------:R-:W-:Y:S05]  /*1b110*/  @!P6 BRA `(.L_x_10679) ;  /* 0xfffffffc005ce947 */ /* 0x000fea000383ffff */
.L_x_10676:
        /* <DEDUP_REMOVED lines=9> */
.L_x_10843:
[----:B------:R-:W-:-:S13]  /*1b1b0*/  ISETP.NE.AND P0, PT, R6, RZ, PT ;  /* 0x000000ff0600720c */ /* 0x000fda0003f05270 */
[----:B------:R-:W-:Y:S05]  /*1b1c0*/  @!P0 BRA `(.L_x_10681) ;  /* 0x0000000000108947 */ /* 0x000fea0003800000 */
[----:B------:R-:W-:Y:S01]  /*1b1d0*/  UMOV UR4, 0xffffffff ;  /* 0xffffffff00047882 */ /* 0x000fe20000000000 */
[----:B------:R-:W-:Y:S02]  /*1b1e0*/  VIADD R12, R5, 0xffffffff ;  /* 0xffffffff050c7836 */ /* 0x000fe40000000000 */
[----:B------:R-:W-:Y:S05]  /*1b1f0*/  BRA.DIV UR4, `(.L_x_10682) ;  /* 0x0000004604b07947 */ /* 0x000fea000b800000 */
[----:B------:R4:W0:Y:S02]  /*1b200*/  SHFL.IDX PT, R24, R2, R12, 0x1f ;  /* 0x00001f0c02187589 */ /* 0x00082400000e0000 */
.L_x_10681:
        /* <DEDUP_REMOVED lines=11> */
[----:B0-----:R-:W-:-:S05]  /*1b2c0*/  IADD3 R11, RZ, -R3, RZ ;  /* 0x80000003ff0b7210 */ /* 0x001fca0007ffe0ff */
        /* <DEDUP_REMOVED lines=8> */
[-C--:B------:R-:W-:Y:S02]  /*1b350*/  @!P1 IADD3 R3, R3, -R8.reuse, RZ ;  /* 0x8000000803039210 */ /* 0x080fe40007ffe0ff */
[----:B------:R-:W-:Y:S02]  /*1b360*/  @!P1 IADD3 R6, R6, 0x1, RZ ;  /* 0x0000000106069810 */ /* 0x000fe40007ffe0ff */
[----:B------:R-:W-:Y:S02]  /*1b370*/  ISETP.GE.U32.AND P0, PT, R3, R8, PT ;  /* 0x000000080300720c */ /* 0x000fe40003f06070 */
[----:B------:R-:W0:Y:S01]  /*1b380*/  I2F.RP R8, R0 ;  /* 0x0000000000087306 */ /* 0x000e220000209400 */
[----:B------:R-:W-:-:S10]  /*1b390*/  ISETP.NE.AND P1, PT, R4, RZ, PT ;  /* 0x000000ff0400720c */ /* 0x000fd40003f25270 */
        /* <DEDUP_REMOVED lines=27> */
[----:B------:R-:W-:-:S04]  /*1b550*/  @!P1 LOP3.LUT R2, RZ, R7, RZ, 0x33, !PT ;  /* 0x00000007ff029212 */ /* 0x000fc800078e33ff */
[----:B------:R-:W-:-:S05]  /*1b560*/  IADD3 R0, -R2, RZ, RZ ;  /* 0x000000ff02007210 */ /* 0x000fca0007ffe1ff */
[C---:B------:R-:W-:Y:S02]  /*1b570*/  IMAD R6, R7.reuse, R0, R6 ;  /* 0x0000000007067224 */ /* 0x040fe400078e0206 */
[----:B------:R-:W-:-:S05]  /*1b580*/  IMAD R7, R7, 0x1000000, R2 ;  /* 0x0100000007077824 */ /* 0x000fca00078e0202 */
[----:B------:R-:W-:Y:S01]  /*1b590*/  LEA R26, R6, R7, 0x10 ;  /* 0x00000007061a7211 */ /* 0x000fe200078e80ff */
[----:B------:R-:W-:Y:S06]  /*1b5a0*/  BRA `(.L_x_10683) ;  /* 0x00000000001c7947 */ /* 0x000fec0003800000 */
.L_x_10677:
[----:B------:R-:W-:Y:S01]  /*1b5b0*/  UMOV UR4, URZ ;  /* 0x0000003f00047c82 */ /* 0x000fe20008000000 */
[----:B------:R-:W-:Y:S01]  /*1b5c0*/  UMOV UR5, URZ ;  /* 0x0000003f00057c82 */ /* 0x000fe20008000000 */
[----:B------:R-:W-:Y:S01]  /*1b5d0*/  ULDC UR6, c[0x0][0xc3c] ;  /* 0x00030f0000067ab9 */ /* 0x000fe20000000800 */
[----:B------:R-:W-:Y:S01]  /*1b5e0*/  IMAD.MOV.U32 R24, RZ, RZ, R0 ;  /* 0x000000ffff187224 */ /* 0x000fe200078e0000 */
[----:B------:R-:W-:Y:S01]  /*1b5f0*/  MOV R27, UR6 ;  /* 0x00000006001b7c02 */ /* 0x000fe20008000f00 */
[----:B------:R-:W-:Y:S02]  /*1b600*/  IMAD.U32 R25, RZ, RZ, UR4 ;  /* 0x00000004ff197e24 */ /* 0x000fe4000f8e00ff */
[----:B------:R-:W-:-:S07]  /*1b610*/  IMAD.U32 R26, RZ, RZ, UR5 ;  /* 0x00000005ff1a7e24 */ /* 0x000fce000f8e00ff */
.L_x_10683:
        /* <DEDUP_REMOVED lines=10> */
.L_x_10674:
[----:B------:R-:W-:Y:S02]  /*1b6c0*/  ULDC UR4, c[0x0][0xc3c] ;  /* 0x00030f0000047ab9 */ /* 0x000fe40000000800 */
[----:B----4-:R-:W-:-:S13]  /*1b6d0*/  ISETP.GE.AND P0, PT, R27, UR4, PT ;  /* 0x000000041b007c0c */ /* 0x010fda000bf06270 */
[----:B------:R-:W-:Y:S05]  /*1b6e0*/  @!P0 BRA `(.L_x_10684) ;  /* 0xffffff9c00f08947 */ /* 0x000fea000383ffff */
[----:B------:R-:W-:Y:S05]  /*1b6f0*/  BSYNC B8 ;  /* 0x0000000000087941 */ /* 0x000fea0003800000 */
.L_x_10581:
[----:B0-----:R-:W4:Y:S01]  /*1b700*/  LDL.LU R0, [R1+0x4c] ;  /* 0x00004c0001007983 */ /* 0x001f220000300800 */
[----:B------:R-:W-:Y:S01]  /*1b710*/  BSSY B0, `(.L_x_10685) ;  /* 0x000000b000007945 */ /* 0x000fe20003800000 */
[----:B-1----:R-:W0:Y:S01]  /*1b720*/  S2R R5, SR_CgaCtaId ;  /* 0x0000000000057919 */ /* 0x002e220000008800 */
[----:B----4-:R-:W-:-:S05]  /*1b730*/  VIADD R0, R0, 0x1 ;  /* 0x0000000100007836 */ /* 0x010fca0000000000 */
        /* <DEDUP_REMOVED lines=8> */
.L_x_10846:
[----:B------:R-:W-:Y:S05]  /*1b7c0*/  BSYNC B0 ;  /* 0x0000000000007941 */ /* 0x000fea0003800000 */
.L_x_10685:
[----:B------:R-:W-:-:S03]  /*1b7d0*/  UMOV UR4, 0xffffffff ;  /* 0xffffffff00047882 */ /* 0x000fc60000000000 */
[----:B------:R-:W-:Y:S05]  /*1b7e0*/  BRA.DIV UR4, `(.L_x_10687) ;  /* 0x0000004204707947 */ /* 0x000fea000b800000 */
[----:B0-----:R-:W0:Y:S02]  /*1b7f0*/  S2R R0, SR_TID.X ;  /* 0x0000000000007919 */ /* 0x001e240000002100 */
[----:B0-----:R-:W-:-:S04]  /*1b800*/  SHF.R.U32.HI R0, RZ, 0x5, R0 ;  /* 0x00000005ff007819 */ /* 0x001fc80000011600 */
[----:B------:R-:W-:-:S05]  /*1b810*/  LOP3.LUT R0, R0, 0x3, RZ, 0xc0, !PT ;  /* 0x0000000300007812 */ /* 0x000fca00078ec0ff */
[----:B------:R0:W1:Y:S02]  /*1b820*/  SHFL.IDX PT, R14, R0, RZ, 0x1f ;  /* 0x00001fff000e7589 */ /* 0x00006400000e0000 */
.L_x_10849:
[----:B-1----:R-:W-:-:S13]  /*1b830*/  ISETP.NE.AND P0, PT, R14, RZ, PT ;  /* 0x000000ff0e00720c */ /* 0x002fda0003f05270 */
[----:B------:R-:W-:Y:S05]  /*1b840*/  @P0 BRA `(.L_x_10420) ;  /* 0x0000000000900947 */ /* 0x000fea0003800000 */
[----:B------:R-:W-:-:S03]  /*1b850*/  UMOV UR4, 0xffffffff ;  /* 0xffffffff00047882 */ /* 0x000fc60000000000 */
[----:B------:R-:W-:Y:S05]  /*1b860*/  BRA.DIV UR4, `(.L_x_10688) ;  /* 0x0000004204847947 */ /* 0x000fea000b800000 */
[----:B------:R-:W-:-:S13]  /*1b870*/  ELECT P6, URZ, PT ;  /* 0x00000000003f782f */ /* 0x000fda00038c0000 */
.L_x_10852:
[----:B------:R-:W-:Y:S05]  /*1b880*/  @!P6 BRA `(.L_x_10420) ;  /* 0x000000000080e947 */ /* 0x000fea0003800000 */
[----:B------:R-:W-:-:S06]  /*1b890*/  ULOP3.LUT UR4, UR36, 0x2, URZ, 0xfc, !UPT ;  /* 0x0000000224047892 */ /* 0x000fcc000f8efc3f */
[----:B0-----:R-:W-:-:S05]  /*1b8a0*/  IMAD.U32 R0, RZ, RZ, UR4 ;  /* 0x00000004ff007e24 */ /* 0x001fca000f8e00ff */
[----:B------:R-:W-:-:S13]  /*1b8b0*/  ISETP.NE.AND P0, PT, R0, 0x3, PT ;  /* 0x000000030000780c */ /* 0x000fda0003f05270 */
[----:B------:R-:W-:Y:S05]  /*1b8c0*/  @!P0 BRA `(.L_x_10689) ;  /* 0x0000000000048947 */ /* 0x000fea0003800000 */
[----:B------:R-:W-:Y:S01]  /*1b8d0*/  BPT.TRAP 0x1 ;  /* 0x000000040000795c */ /* 0x000fe20000300000 */
.L_x_10689:
[----:B------:R-:W4:Y:S01]  /*1b8e0*/  LDL R0, [R1] ;  /* 0x0000000001007983 */ /* 0x000f220000100800 */
[C---:B------:R-:W-:Y:S01]  /*1b8f0*/  LEA R3, R28.reuse, R5, 0x3 ;  /* 0x000000051c037211 */ /* 0x040fe200078e18ff */
[----:B------:R-:W-:-:S05]  /*1b900*/  VIADD R28, R28, 0x1 ;  /* 0x000000011c1c7836 */ /* 0x000fca0000000000 */
[----:B------:R-:W-:Y:S02]  /*1b910*/  ISETP.NE.AND P2, PT, R28, 0x2, PT ;  /* 0x000000021c00780c */ /* 0x000fe40003f45270 */
[----:B----4-:R-:W-:Y:S02]  /*1b920*/  SHF.L.U32 R2, R0, 0x1f, RZ ;  /* 0x0000001f00027819 */ /* 0x010fe400000006ff */
[----:B------:R-:W-:Y:S02]  /*1b930*/  SEL R0, RZ, 0x1, P2 ;  /* 0x00000001ff007807 */ /* 0x000fe40001000000 */
[----:B------:R-:W0:Y:S02]  /*1b940*/  SYNCS.PHASECHK.TRANS64.TRYWAIT P1, [R3+URZ+0x2d840], R2 ;  /* 0x02d84002030075a7 */ /* 0x000e24000802017f */
[----:B0-----:R-:W-:Y:S05]  /*1b950*/  @!P1 BRA `(.L_x_10690) ;  /* 0x0000004000689947 */ /* 0x001fea0003800000 */
.L_x_10853:
[----:B------:R-:W4:Y:S01]  /*1b960*/  LDL.LU R4, [R1] ;  /* 0x0000000001047983 */ /* 0x000f220000300800 */
[----:B------:R-:W-:Y:S02]  /*1b970*/  SEL R28, R28, RZ, P2 ;  /* 0x000000ff1c1c7207 */ /* 0x000fe40001000000 */
[----:B----4-:R-:W-:Y:S01]  /*1b980*/  LOP3.LUT R0, R4, R0, RZ, 0x3c, !PT ;  /* 0x0000000004007212 */ /* 0x010fe200078e3cff */
[----:B------:R-:W-:Y:S06]  /*1b990*/  @!P0 BRA `(.L_x_10691) ;  /* 0x0000000000048947 */ /* 0x000fec0003800000 */
[----:B------:R-:W-:Y:S01]  /*1b9a0*/  BPT.TRAP 0x1 ;  /* 0x000000040000795c */ /* 0x000fe20000300000 */
.L_x_10691:
[----:B------:R-:W-:Y:S01]  /*1b9b0*/  IMAD R5, R28, 0x8, R5 ;  /* 0x000000081c057824 */ /* 0x000fe200078e0205 */
[----:B------:R-:W-:-:S04]  /*1b9c0*/  SHF.L.U32 R0, R0, 0x1f, RZ ;  /* 0x0000001f00007819 */ /* 0x000fc800000006ff */
[----:B------:R-:W1:Y:S02]  /*1b9d0*/  SYNCS.PHASECHK.TRANS64.TRYWAIT P1, [R5+URZ+0x2d840], R0 ;  /* 0x02d84000050075a7 */ /* 0x000e64000802017f */
[----:B-1----:R-:W-:Y:S05]  /*1b9e0*/  @!P1 BRA `(.L_x_10692) ;  /* 0x0000004000589947 */ /* 0x002fea0003800000 */
.L_x_10854:
[----:B------:R-:W-:Y:S05]  /*1b9f0*/  @!P0 BRA `(.L_x_10693) ;  /* 0x0000000000048947 */ /* 0x000fea0003800000 */
[----:B------:R-:W-:Y:S01]  /*1ba00*/  BPT.TRAP 0x1 ;  /* 0x000000040000795c */ /* 0x000fe20000300000 */
.L_x_10693:
[----:B------:R-:W4:Y:S02]  /*1ba10*/  SYNCS.PHASECHK.TRANS64.TRYWAIT P1, [R3+URZ+0x2d860], R2 ;  /* 0x02d86002030075a7 */ /* 0x000f24000802017f */
[----:B----4-:R-:W-:Y:S05]  /*1ba20*/  @!P1 BRA `(.L_x_10694) ;  /* 0x00000040005c9947 */ /* 0x010fea0003800000 */
.L_x_10855:
[----:B------:R-:W-:Y:S05]  /*1ba30*/  @!P0 BRA `(.L_x_10695) ;  /* 0x0000000000048947 */ /* 0x000fea0003800000 */
[----:B------:R-:W-:Y:S01]  /*1ba40*/  BPT.TRAP 0x1 ;  /* 0x000000040000795c */ /* 0x000fe20000300000 */
.L_x_10695:
[----:B------:R0:W0:Y:S02]  /*1ba50*/  SYNCS.PHASECHK.TRANS64.TRYWAIT P0, [R5+URZ+0x2d860], R0 ;  /* 0x02d86000050075a7 */ /* 0x000024000800017f */
[----:B0-----:R-:W-:Y:S05]  /*1ba60*/  @!P0 NANOSLEEP.SYNCS 0x989680 ;  /* 0x009896800000895d */ /* 0x001fea0003900000 */
[----:B------:R-:W0:Y:S02]  /*1ba70*/  @!P0 SYNCS.PHASECHK.TRANS64 P0, [R5+URZ+0x2d860], R0 ;  /* 0x02d86000050085a7 */ /* 0x000e24000800007f */
[----:B0-----:R-:W-:Y:S05]  /*1ba80*/  @!P0 BRA `(.L_x_10695) ;  /* 0xfffffffc00f08947 */ /* 0x001fea000383ffff */
.L_x_10420:
[----:B------:R-:W-:Y:S05]  /*1ba90*/  BSYNC B9 ;  /* 0x0000000000097941 */ /* 0x000fea0003800000 */
.L_x_10417:
[----:B------:R-:W-:Y:S05]  /*1baa0*/  EXIT ;  /* 0x000000000000794d */ /* 0x000fea0003800000 */
.L_x_10438:
[----:B0-----:R0:W1:Y:S02]  /*1bab0*/  SYNCS.PHASECHK.TRANS64.TRYWAIT P4, [R53+URZ+0x2d890], R80 ;  /* 0x02d89050350075a7 */ /* 0x001064000808017f */
[----:B-1----:R-:W-:Y:S05]  /*1bac0*/  @!P4 NANOSLEEP.SYNCS 0x989680 ;  /* 0x009896800000c95d */ /* 0x002fea0003900000 */
[----:B------:R-:W1:Y:S02]  /*1bad0*/  @!P4 SYNCS.PHASECHK.TRANS64 P4, [R53+URZ+0x2d890], R80 ;  /* 0x02d890503500c5a7 */ /* 0x000e64000808007f */
[----:B-1----:R-:W-:Y:S05]  /*1bae0*/  @!P4 BRA `(.L_x_10438) ;  /* 0xfffffffc00f0c947 */ /* 0x002fea000383ffff */
[----:B------:R-:W-:Y:S05]  /*1baf0*/  BRA `(.L_x_10696) ;  /* 0xfffffe78008c7947 */ /* 0x000fea000383ffff */
.L_x_10439:
        /* <DEDUP_REMOVED lines=8> */
.L_x_10698:
[----:B------:R-:W-:Y:S05]  /*1bb80*/  BSYNC B1 ;  /* 0x0000000000017941 */ /* 0x000fea0003800000 */
.L_x_10697:
        /* <DEDUP_REMOVED lines=8> */
.L_x_10699:
[----:B------:R-:W-:Y:S01]  /*1bc10*/  MOV R56, R14 ;  /* 0x0000000e00387202 */ /* 0x000fe20000000f00 */
[----:B------:R-:W-:Y:S06]  /*1bc20*/  BRA `(.L_x_10700) ;  /* 0xfffffe7800547947 */ /* 0x000fec000383ffff */
.L_x_10467:
[----:B0-----:R0:W1:Y:S02]  /*1bc30*/  SYNCS.PHASECHK.TRANS64.TRYWAIT P4, [R53+URZ+0x2d890], R80 ;  /* 0x02d89050350075a7 */ /* 0x001064000808017f */
[----:B-1----:R-:W-:Y:S05]  /*1bc40*/  @!P4 NANOSLEEP.SYNCS 0x989680 ;  /* 0x009896800000c95d */ /* 0x002fea0003900000 */
[----:B------:R-:W1:Y:S02]  /*1bc50*/  @!P4 SYNCS.PHASECHK.TRANS64 P4, [R53+URZ+0x2d890], R80 ;  /* 0x02d890503500c5a7 */ /* 0x000e64000808007f */
[----:B-1----:R-:W-:Y:S05]  /*1bc60*/  @!P4 BRA `(.L_x_10467) ;  /* 0xfffffffc00f0c947 */ /* 0x002fea000383ffff */
[----:B------:R-:W-:Y:S05]  /*1bc70*/  BRA `(.L_x_10701) ;  /* 0xfffffe9400247947 */ /* 0x000fea000383ffff */
.L_x_10468:
        /* <DEDUP_REMOVED lines=8> */
.L_x_10703:
[----:B------:R-:W-:Y:S05]  /*1bd00*/  BSYNC B1 ;  /* 0x0000000000017941 */ /* 0x000fea0003800000 */
.L_x_10702:
        /* <DEDUP_REMOVED lines=8> */
.L_x_10704:
[----:B------:R-:W-:Y:S01]  /*1bd90*/  IMAD.MOV.U32 R84, RZ, RZ, R14 ;  /* 0x000000ffff547224 */ /* 0x000fe200078e000e */
[----:B------:R-:W-:Y:S06]  /*1bda0*/  BRA `(.L_x_10705) ;  /* 0xfffffe9000ec7947 */ /* 0x000fec000383ffff */
.L_x_10481:
[----:B0-----:R0:W1:Y:S02]  /*1bdb0*/  SYNCS.PHASECHK.TRANS64.TRYWAIT P3, [R53+URZ+0x2d890], R80 ;  /* 0x02d89050350075a7 */ /* 0x001064000806017f */
[----:B-1----:R-:W-:Y:S05]  /*1bdc0*/  @!P3 NANOSLEEP.SYNCS 0x989680 ;  /* 0x009896800000b95d */ /* 0x002fea0003900000 */
[----:B------:R-:W1:Y:S02]  /*1bdd0*/  @!P3 SYNCS.PHASECHK.TRANS64 P3, [R53+URZ+0x2d890], R80 ;  /* 0x02d890503500b5a7 */ /* 0x000e64000806007f */
[----:B-1----:R-:W-:Y:S05]  /*1bde0*/  @!P3 BRA `(.L_x_10481) ;  /* 0xfffffffc00f0b947 */ /* 0x002fea000383ffff */
[----:B------:R-:W-:Y:S05]  /*1bdf0*/  BRA `(.L_x_10706) ;  /* 0xfffffea800c87947 */ /* 0x000fea000383ffff */
.L_x_10482:
[----:B------:R-:W-:Y:S01]  /*1be00*/  BSSY B1, `(.L_x_10707) ;  /* 0x0000007000017945 */ /* 0x000fe20003800000 */
[----:B------:R-:W-:Y:S01]  /*1be10*/  IMAD.MOV.U32 R12, RZ, RZ, RZ ;  /* 0x000000ffff0c7224 */ /* 0x000fe200078e00ff */
[----:B------:R-:W-:Y:S01]  /*1be20*/  MOV R11, 0x1e1f ;  /* 0x00001e1f000b7802 */ /* 0x000fe20000000f00 */
[----:B------:R-:W-:-:S07]  /*1be30*/  IMAD.MOV.U32 R15, RZ, RZ, -0x1 ;  /* 0xffffffffff0f7424 */ /* 0x000fce00078e00ff */
[----:B0-----:R-:W-:Y:S05]  /*1be40*/  WARPSYNC.COLLECTIVE R15, `(.L_x_10708) ;  /* 0x000000000f087348 */ /* 0x001fea0003c00000 */
[----:B------:R1:W2:Y:S02]  /*1be50*/  SHFL.IDX P6, R14, R13, R12, R11 ;  /* 0x0000000c0d0e7389 */ /* 0x0002a400000c000b */
[----:B012---:R-:W-:Y:S01]  /*1be60*/  ENDCOLLECTIVE ;  /* 0x000000000000791b */ /* 0x007fe20003800000 */
.L_x_10708:
[----:B------:R-:W-:Y:S05]  /*1be70*/  BSYNC B1 ;  /* 0x0000000000017941 */ /* 0x000fea0003800000 */
.L_x_10707:
        /* <DEDUP_REMOVED lines=8> */
.L_x_10709:
[----:B------:R-:W-:Y:S01]  /*1bf00*/  IMAD.MOV.U32 R35, RZ, RZ, R14 ;  /* 0x000000ffff237224 */ /* 0x000fe200078e000e */
[----:B------:R-:W-:Y:S06]  /*1bf10*/  BRA `(.L_x_10710) ;  /* 0xfffffea800e47947 */ /* 0x000fec000383ffff */
.L_x_10486:
[----:B------:R0:W0:Y:S02]  /*1bf20*/  SYNCS.PHASECHK.TRANS64.TRYWAIT P2, [R53+URZ+0x2d8b0], R80 ;  /* 0x02d8b050350075a7 */ /* 0x000024000804017f */
[----:B0-----:R-:W-:Y:S05]  /*1bf30*/  @!P2 NANOSLEEP.SYNCS 0x989680 ;  /* 0x009896800000a95d */ /* 0x001fea0003900000 */
[----:B------:R-:W0:Y:S02]  /*1bf40*/  @!P2 SYNCS.PHASECHK.TRANS64 P2, [R53+URZ+0x2d8b0], R80 ;  /* 0x02d8b0503500a5a7 */ /* 0x000e24000804007f */
[----:B0-----:R-:W-:Y:S05]  /*1bf50*/  @!P2 BRA `(.L_x_10486) ;  /* 0xfffffffc00f0a947 */ /* 0x001fea000383ffff */
[----:B------:R-:W-:Y:S05]  /*1bf60*/  BRA `(.L_x_10711) ;  /* 0xfffffeac00c07947 */ /* 0x000fea000383ffff */
.L_x_10494:
[----:B------:R-:W-:Y:S01]  /*1bf70*/  BSSY B0, `(.L_x_10712) ;  /* 0x0000007000007945 */ /* 0x000fe20003800000 */
[----:B------:R-:W-:Y:S01]  /*1bf80*/  MOV R12, RZ ;  /* 0x000000ff000c7202 */ /* 0x000fe20000000f00 */
[----:B------:R-:W-:Y:S02]  /*1bf90*/  IMAD.MOV.U32 R11, RZ, RZ, 0x1f ;  /* 0x0000001fff0b7424 */ /* 0x000fe400078e00ff */
[----:B------:R-:W-:-:S07]  /*1bfa0*/  IMAD.MOV.U32 R15, RZ, RZ, -0x1 ;  /* 0xffffffffff0f7424 */ /* 0x000fce00078e00ff */
[----:B-----5:R-:W-:Y:S05]  /*1bfb0*/  WARPSYNC.COLLECTIVE R15, `(.L_x_10713) ;  /* 0x000000000f087348 */ /* 0x020fea0003c00000 */
[----:B------:R0:W1:Y:S02]  /*1bfc0*/  SHFL.IDX P6, R14, R13, R12, R11 ;  /* 0x0000000c0d0e7389 */ /* 0x00006400000c000b */
[----:B01---5:R-:W-:Y:S01]  /*1bfd0*/  ENDCOLLECTIVE ;  /* 0x000000000000791b */ /* 0x023fe20003800000 */
.L_x_10713:
[----:B------:R-:W-:Y:S05]  /*1bfe0*/  BSYNC B0 ;  /* 0x0000000000007941 */ /* 0x000fea0003800000 */
.L_x_10712:
[----:B------:R0:W-:Y:S01]  /*1bff0*/  STL [R1+0x7c], R14 ;  /* 0x00007c0e01007387 */ /* 0x0001e20000100800 */
[----:B------:R-:W-:Y:S05]  /*1c000*/  BRA `(.L_x_10714) ;  /* 0xfffffeb8001c7947 */ /* 0x000fea000383ffff */
.L_x_10505:
[----:B------:R-:W-:Y:S01]  /*1c010*/  BSSY B1, `(.L_x_10715) ;  /* 0x0000008000017945 */ /* 0x000fe20003800000 */
[----:B------:R-:W-:Y:S01]  /*1c020*/  IMAD.MOV.U32 R13, RZ, RZ, R25 ;  /* 0x000000ffff0d7224 */ /* 0x000fe200078e0019 */
[----:B------:R-:W-:Y:S01]  /*1c030*/  MOV R12, RZ ;  /* 0x000000ff000c7202 */ /* 0x000fe20000000f00 */
[----:B------:R-:W-:Y:S02]  /*1c040*/  IMAD.MOV.U32 R11, RZ, RZ, 0x1e1f ;  /* 0x00001e1fff0b7424 */ /* 0x000fe400078e00ff */
[----:B------:R-:W-:-:S07]  /*1c050*/  IMAD.MOV.U32 R15, RZ, RZ, -0x1 ;  /* 0xffffffffff0f7424 */ /* 0x000fce00078e00ff */
[----:B0-----:R-:W-:Y:S05]  /*1c060*/  WARPSYNC.COLLECTIVE R15, `(.L_x_10716) ;  /* 0x000000000f087348 */ /* 0x001fea0003c00000 */
[----:B0-----:R0:W1:Y:S02]  /*1c070*/  SHFL.IDX P6, R14, R13, R12, R11 ;  /* 0x0000000c0d0e7389 */ /* 0x00106400000c000b */
[----:B01----:R-:W-:Y:S01]  /*1c080*/  ENDCOLLECTIVE ;  /* 0x000000000000791b */ /* 0x003fe20003800000 */
.L_x_10716:
[----:B------:R-:W-:Y:S05]  /*1c090*/  BSYNC B1 ;  /* 0x0000000000017941 */ /* 0x000fea0003800000 */
.L_x_10715:
        /* <DEDUP_REMOVED lines=8> */
.L_x_10717:
[----:B------:R-:W-:Y:S01]  /*1c120*/  IMAD.MOV.U32 R13, RZ, RZ, R37 ;  /* 0x000000ffff0d7224 */ /* 0x000fe200078e0025 */
[----:B------:R-:W-:-:S07]  /*1c130*/  MOV R38, R14 ;  /* 0x0000000e00267202 */ /* 0x000fce0000000f00 */
[----:B------:R-:W-:Y:S05]  /*1c140*/  WARPSYNC.COLLECTIVE R15, `(.L_x_10718) ;  /* 0x000000000f087348 */ /* 0x000fea0003c00000 */
[----:B------:R0:W1:Y:S02]  /*1c150*/  SHFL.IDX P6, R14, R13, R12, R11 ;  /* 0x0000000c0d0e7389 */ /* 0x00006400000c000b */
[----:B01----:R-:W-:Y:S01]  /*1c160*/  ENDCOLLECTIVE ;  /* 0x000000000000791b */ /* 0x003fe20003800000 */
.L_x_10718:
[----:B------:R-:W-:Y:S02]  /*1c170*/  IMAD.MOV.U32 R13, RZ, RZ, R39 ;  /* 0x000000ffff0d7224 */ /* 0x000fe400078e0027 */
[----:B------:R-:W-:-:S07]  /*1c180*/  IMAD.MOV.U32 R0, RZ, RZ, R14 ;  /* 0x000000ffff007224 */ /* 0x000fce00078e000e */
[----:B------:R-:W-:Y:S05]  /*1c190*/  WARPSYNC.COLLECTIVE R15, `(.L_x_10719) ;  /* 0x000000000f087348 */ /* 0x000fea0003c00000 */
[----:B------:R0:W1:Y:S02]  /*1c1a0*/  SHFL.IDX P6, R14, R13, R12, R11 ;  /* 0x0000000c0d0e7389 */ /* 0x00006400000c000b */
[----:B01----:R-:W-:Y:S01]  /*1c1b0*/  ENDCOLLECTIVE ;  /* 0x000000000000791b */ /* 0x003fe20003800000 */
.L_x_10719:
[----:B------:R-:W-:Y:S01]  /*1c1c0*/  MOV R39, R14 ;  /* 0x0000000e00277202 */ /* 0x000fe20000000f00 */
[----:B------:R-:W-:Y:S06]  /*1c1d0*/  BRA `(.L_x_10720) ;  /* 0xfffffebc00247947 */ /* 0x000fec000383ffff */
.L_x_10509:
[----:B0-----:R0:W1:Y:S02]  /*1c1e0*/  SYNCS.PHASECHK.TRANS64.TRYWAIT P0, [R2+URZ+0x2d800], R3 ;  /* 0x02d80003020075a7 */ /* 0x001064000800017f */
[----:B-1----:R-:W-:Y:S05]  /*1c1f0*/  @!P0 NANOSLEEP.SYNCS 0x989680 ;  /* 0x009896800000895d */ /* 0x002fea0003900000 */
[----:B------:R-:W1:Y:S02]  /*1c200*/  @!P0 SYNCS.PHASECHK.TRANS64 P0, [R2+URZ+0x2d800], R3 ;  /* 0x02d80003020085a7 */ /* 0x000e64000800007f */
[----:B-1----:R-:W-:Y:S05]  /*1c210*/  @!P0 BRA `(.L_x_10509) ;  /* 0xfffffffc00f08947 */ /* 0x002fea000383ffff */
[----:B------:R-:W-:Y:S05]  /*1c220*/  BRA `(.L_x_10721) ;  /* 0xfffffec400587947 */ /* 0x000fea000383ffff */
.L_x_10521:
[----:B------:R-:W-:Y:S01]  /*1c230*/  BSSY B1, `(.L_x_10722) ;  /* 0x0000008000017945 */ /* 0x000fe20003800000 */
[----:B------:R-:W-:Y:S01]  /*1c240*/  IMAD.MOV.U32 R13, RZ, RZ, R25 ;  /* 0x000000ffff0d7224 */ /* 0x000fe200078e0019 */
[----:B------:R-:W-:Y:S01]  /*1c250*/  MOV R15, 0xffffffff ;  /* 0xffffffff000f7802 */ /* 0x000fe20000000f00 */
[----:B------:R-:W-:Y:S02]  /*1c260*/  IMAD.MOV.U32 R12, RZ, RZ, RZ ;  /* 0x000000ffff0c7224 */ /* 0x000fe400078e00ff */
[----:B------:R-:W-:-:S07]  /*1c270*/  IMAD.MOV.U32 R11, RZ, RZ, 0x1e1f ;  /* 0x00001e1fff0b7424 */ /* 0x000fce00078e00ff */
[----:B0-----:R-:W-:Y:S05]  /*1c280*/  WARPSYNC.COLLECTIVE R15, `(.L_x_10723) ;  /* 0x000000000f087348 */ /* 0x001fea0003c00000 */
[----:B0-----:R0:W1:Y:S02]  /*1c290*/  SHFL.IDX P6, R14, R13, R12, R11 ;  /* 0x0000000c0d0e7389 */ /* 0x00106400000c000b */
[----:B01----:R-:W-:Y:S01]  /*1c2a0*/  ENDCOLLECTIVE ;  /* 0x000000000000791b */ /* 0x003fe20003800000 */
.L_x_10723:
[----:B------:R-:W-:Y:S05]  /*1c2b0*/  BSYNC B1 ;  /* 0x0000000000017941 */ /* 0x000fea0003800000 */
.L_x_10722:
        /* <DEDUP_REMOVED lines=8> */
.L_x_10724:
[----:B------:R-:W-:Y:S02]  /*1c340*/  IMAD.MOV.U32 R13, RZ, RZ, R37 ;  /* 0x000000ffff0d7224 */ /* 0x000fe400078e0025 */
[----:B------:R-:W-:-:S07]  /*1c350*/  IMAD.MOV.U32 R3, RZ, RZ, R14 ;  /* 0x000000ffff037224 */ /* 0x000fce00078e000e */
[----:B------:R-:W-:Y:S05]  /*1c360*/  WARPSYNC.COLLECTIVE R15, `(.L_x_10725) ;  /* 0x000000000f087348 */ /* 0x000fea0003c00000 */
[----:B------:R0:W1:Y:S02]  /*1c370*/  SHFL.IDX P6, R14, R13, R12, R11 ;  /* 0x0000000c0d0e7389 */ /* 0x00006400000c000b */
[----:B01----:R-:W-:Y:S01]  /*1c380*/  ENDCOLLECTIVE ;  /* 0x000000000000791b */ /* 0x003fe20003800000 */
.L_x_10725:
[----:B------:R-:W-:Y:S01]  /*1c390*/  IMAD.MOV.U32 R13, RZ, RZ, R39 ;  /* 0x000000ffff0d7224 */ /* 0x000fe200078e0027 */
[----:B------:R-:W-:-:S07]  /*1c3a0*/  MOV R37, R14 ;  /* 0x0000000e00257202 */ /* 0x000fce0000000f00 */
[----:B------:R-:W-:Y:S05]  /*1c3b0*/  WARPSYNC.COLLECTIVE R15, `(.L_x_10726) ;  /* 0x000000000f087348 */ /* 0x000fea0003c00000 */
[----:B------:R0:W1:Y:S02]  /*1c3c0*/  SHFL.IDX P6, R14, R13, R12, R11 ;  /* 0x0000000c0d0e7389 */ /* 0x00006400000c000b */
[----:B01----:R-:W-:Y:S01]  /*1c3d0*/  ENDCOLLECTIVE ;  /* 0x000000000000791b */ /* 0x003fe20003800000 */
.L_x_10726:
[----:B------:R-:W-:Y:S01]  /*1c3e0*/  IMAD.MOV.U32 R38, RZ, RZ, R14 ;  /* 0x000000ffff267224 */ /* 0x000fe200078e000e */
[----:B------:R-:W-:Y:S06]  /*1c3f0*/  BRA `(.L_x_10727) ;  /* 0xfffffed400987947 */ /* 0x000fec000383ffff */
.L_x_10525:
[----:B0-----:R0:W1:Y:S02]  /*1c400*/  SYNCS.PHASECHK.TRANS64.TRYWAIT P0, [R2+URZ+0x2d800], R3 ;  /* 0x02d80003020075a7 */ /* 0x001064000800017f */
[----:B-1----:R-:W-:Y:S05]  /*1c410*/  @!P0 NANOSLEEP.SYNCS 0x989680 ;  /* 0x009896800000895d */ /* 0x002fea0003900000 */
[----:B------:R-:W1:Y:S02]  /*1c420*/  @!P0 SYNCS.PHASECHK.TRANS64 P0, [R2+URZ+0x2d800], R3 ;  /* 0x02d80003020085a7 */ /* 0x000e64000800007f */
[----:B-1----:R-:W-:Y:S05]  /*1c430*/  @!P0 BRA `(.L_x_10525) ;  /* 0xfffffffc00f08947 */ /* 0x002fea000383ffff */
[----:B------:R-:W-:Y:S05]  /*1c440*/  BRA `(.L_x_10728) ;  /* 0xfffffedc00387947 */ /* 0x000fea000383ffff */
.L_x_10533:
[----:B-1----:R1:W3:Y:S02]  /*1c450*/  SYNCS.PHASECHK.TRANS64.TRYWAIT P1, [R0+URZ+0x2d830], R5 ;  /* 0x02d83005000075a7 */ /* 0x0022e4000802017f */
[----:B---3--:R-:W-:Y:S05]  /*1c460*/  @!P1 NANOSLEEP.SYNCS 0x989680 ;  /* 0x009896800000995d */ /* 0x008fea0003900000 */
[----:B------:R-:W3:Y:S02]  /*1c470*/  @!P1 SYNCS.PHASECHK.TRANS64 P1, [R0+URZ+0x2d830], R5 ;  /* 0x02d83005000095a7 */ /* 0x000ee4000802007f */
[----:B---3--:R-:W-:Y:S05]  /*1c480*/  @!P1 BRA `(.L_x_10533) ;  /* 0xfffffffc00f09947 */ /* 0x008fea000383ffff */
[----:B------:R-:W-:Y:S05]  /*1c490*/  BRA `(.L_x_10532) ;  /* 0xfffffef000a87947 */ /* 0x000fea000383ffff */
.L_x_10540:
[----:B-1----:R1:W2:Y:S02]  /*1c4a0*/  SYNCS.PHASECHK.TRANS64.TRYWAIT P2, [R9+URZ+0x2d830], R6 ;  /* 0x02d83006090075a7 */ /* 0x0022a4000804017f */
[----:B--2---:R-:W-:Y:S05]  /*1c4b0*/  @!P2 NANOSLEEP.SYNCS 0x989680 ;  /* 0x009896800000a95d */ /* 0x004fea0003900000 */
[----:B------:R-:W2:Y:S02]  /*1c4c0*/  @!P2 SYNCS.PHASECHK.TRANS64 P2, [R9+URZ+0x2d830], R6 ;  /* 0x02d830060900a5a7 */ /* 0x000ea4000804007f */
[----:B--2---:R-:W-:Y:S05]  /*1c4d0*/  @!P2 BRA `(.L_x_10540) ;  /* 0xfffffffc00f0a947 */ /* 0x004fea000383ffff */
[----:B------:R-:W-:Y:S05]  /*1c4e0*/  BRA `(.L_x_10539) ;  /* 0xffffff1c00f07947 */ /* 0x000fea000383ffff */
.L_x_10544:
[----:B-1----:R1:W2:Y:S02]  /*1c4f0*/  SYNCS.PHASECHK.TRANS64.TRYWAIT P1, [R9+URZ+0x2d850], R6 ;  /* 0x02d85006090075a7 */ /* 0x0022a4000802017f */
[----:B--2---:R-:W-:Y:S05]  /*1c500*/  @!P1 NANOSLEEP.SYNCS 0x989680 ;  /* 0x009896800000995d */ /* 0x004fea0003900000 */
[----:B------:R-:W2:Y:S02]  /*1c510*/  @!P1 SYNCS.PHASECHK.TRANS64 P1, [R9+URZ+0x2d850], R6 ;  /* 0x02d85006090095a7 */ /* 0x000ea4000802007f */
[----:B--2---:R-:W-:Y:S05]  /*1c520*/  @!P1 BRA `(.L_x_10544) ;  /* 0xfffffffc00f09947 */ /* 0x004fea000383ffff */
[----:B------:R-:W-:Y:S05]  /*1c530*/  BRA `(.L_x_10541) ;  /* 0xffffff2400187947 */ /* 0x000fea000383ffff */
.L_x_10551:
[----:B-1----:R1:W2:Y:S02]  /*1c540*/  SYNCS.PHASECHK.TRANS64.TRYWAIT P1, [R5+URZ+0x2d850], R0 ;  /* 0x02d85000050075a7 */ /* 0x0022a4000802017f */
[----:B--2---:R-:W-:Y:S05]  /*1c550*/  @!P1 NANOSLEEP.SYNCS 0x989680 ;  /* 0x009896800000995d */ /* 0x004fea0003900000 */
[----:B------:R-:W2:Y:S02]  /*1c560*/  @!P1 SYNCS.PHASECHK.TRANS64 P1, [R5+URZ+0x2d850], R0 ;  /* 0x02d85000050095a7 */ /* 0x000ea4000802007f */
[----:B--2---:R-:W-:Y:S05]  /*1c570*/  @!P1 BRA `(.L_x_10551) ;  /* 0xfffffffc00f09947 */ /* 0x004fea000383ffff */
[----:B------:R-:W-:Y:S05]  /*1c580*/  BRA `(.L_x_10550) ;  /* 0xffffff4c00147947 */ /* 0x000fea000383ffff */
.L_x_10557:
[----:B------:R-:W-:Y:S01]  /*1c590*/  IMAD.MOV.U32 R13, RZ, RZ, R9 ;  /* 0x000000ffff0d7224 */ /* 0x000fe200078e0009 */
[----:B------:R-:W-:Y:S01]  /*1c5a0*/  MOV R12, RZ ;  /* 0x000000ff000c7202 */ /* 0x000fe20000000f00 */
[----:B------:R-:W-:Y:S02]  /*1c5b0*/  IMAD.MOV.U32 R11, RZ, RZ, 0x1c1f ;  /* 0x00001c1fff0b7424 */ /* 0x000fe400078e00ff */
[----:B------:R-:W-:-:S07]  /*1c5c0*/  IMAD.MOV.U32 R15, RZ, RZ, -0x1 ;  /* 0xffffffffff0f7424 */ /* 0x000fce00078e00ff */
[----:B-----5:R-:W-:Y:S05]  /*1c5d0*/  WARPSYNC.COLLECTIVE R15, `(.L_x_10729) ;  /* 0x000000000f087348 */ /* 0x020fea0003c00000 */
[----:B------:R0:W1:Y:S02]  /*1c5e0*/  SHFL.IDX P6, R14, R13, R12, R11 ;  /* 0x0000000c0d0e7389 */ /* 0x00006400000c000b */
[----:B01---5:R-:W-:Y:S01]  /*1c5f0*/  ENDCOLLECTIVE ;  /* 0x000000000000791b */ /* 0x023fe20003800000 */
.L_x_10729:
[----:B------:R-:W-:Y:S01]  /*1c600*/  MOV R13, R0 ;  /* 0x00000000000d7202 */ /* 0x000fe20000000f00 */
[----:B------:R-:W-:-:S07]  /*1c610*/  IMAD.MOV.U32 R3, RZ, RZ, R14 ;  /* 0x000000ffff037224 */ /* 0x000fce00078e000e */
[----:B------:R-:W-:Y:S05]  /*1c620*/  WARPSYNC.COLLECTIVE R15, `(.L_x_10730) ;  /* 0x000000000f087348 */ /* 0x000fea0003c00000 */
[----:B------:R0:W1:Y:S02]  /*1c630*/  SHFL.IDX P6, R14, R13, R12, R11 ;  /* 0x0000000c0d0e7389 */ /* 0x00006400000c000b */
[----:B01----:R-:W-:Y:S01]  /*1c640*/  ENDCOLLECTIVE ;  /* 0x000000000000791b */ /* 0x003fe20003800000 */
.L_x_10730:
[----:B------:R-:W-:Y:S05]  /*1c650*/  BRA `(.L_x_10731) ;  /* 0xffffff6400ec7947 */ /* 0x000fea000383ffff */
.L_x_10560:
[----:B------:R-:W-:Y:S01]  /*1c660*/  BSSY B1, `(.L_x_10732) ;  /* 0x0000008000017945 */ /* 0x000fe20003800000 */
[----:B---3--:R-:W-:Y:S01]  /*1c670*/  IMAD.MOV.U32 R13, RZ, RZ, R9 ;  /* 0x000000ffff0d7224 */ /* 0x008fe200078e0009 */
[----:B------:R-:W-:Y:S01]  /*1c680*/  MOV R15, 0xffffffff ;  /* 0xffffffff000f7802 */ /* 0x000fe20000000f00 */
[----:B------:R-:W-:Y:S02]  /*1c690*/  IMAD.MOV.U32 R12, RZ, RZ, 0x1 ;  /* 0x00000001ff0c7424 */ /* 0x000fe400078e00ff */
[----:B------:R-:W-:-:S07]  /*1c6a0*/  IMAD.MOV.U32 R11, RZ, RZ, 0x1c1f ;  /* 0x00001c1fff0b7424 */ /* 0x000fce00078e00ff */
[----:B012--5:R-:W-:Y:S05]  /*1c6b0*/  WARPSYNC.COLLECTIVE R15, `(.L_x_10733) ;  /* 0x000000000f087348 */ /* 0x027fea0003c00000 */
[----:B--2---:R2:W3:Y:S02]  /*1c6c0*/  SHFL.IDX P6, R14, R13, R12, R11 ;  /* 0x0000000c0d0e7389 */ /* 0x0044e400000c000b */
[----:B0123-5:R-:W-:Y:S01]  /*1c6d0*/  ENDCOLLECTIVE ;  /* 0x000000000000791b */ /* 0x02ffe20003800000 */
.L_x_10733:
[----:B------:R-:W-:Y:S05]  /*1c6e0*/  BSYNC B1 ;  /* 0x0000000000017941 */ /* 0x000fea0003800000 */
.L_x_10732:
        /* <DEDUP_REMOVED lines=8> */
.L_x_10734:
[----:B------:R-:W-:Y:S05]  /*1c770*/  BRA `(.L_x_10735) ;  /* 0xffffff6400fc7947 */ /* 0x000fea000383ffff */
.L_x_10562:
[----:B------:R-:W-:Y:S01]  /*1c780*/  IMAD.MOV.U32 R13, RZ, RZ, R24 ;  /* 0x000000ffff0d7224 */ /* 0x000fe200078e0018 */
[----:B------:R-:W-:Y:S01]  /*1c790*/  MOV R11, 0x1c1f ;  /* 0x00001c1f000b7802 */ /* 0x000fe20000000f00 */
[----:B------:R-:W-:Y:S02]  /*1c7a0*/  IMAD.MOV.U32 R12, RZ, RZ, RZ ;  /* 0x000000ffff0c7224 */ /* 0x000fe400078e00ff */
[----:B------:R-:W-:-:S07]  /*1c7b0*/  IMAD.MOV.U32 R15, RZ, RZ, -0x1 ;  /* 0xffffffffff0f7424 */ /* 0x000fce00078e00ff */
[----:B------:R-:W-:Y:S05]  /*1c7c0*/  WARPSYNC.COLLECTIVE R15, `(.L_x_10736) ;  /* 0x000000000f087348 */ /* 0x000fea0003c00000 */
[----:B------:R0:W1:Y:S02]  /*1c7d0*/  SHFL.IDX P6, R14, R13, R12, R11 ;  /* 0x0000000c0d0e7389 */ /* 0x00006400000c000b */
[----:B01----:R-:W-:Y:S01]  /*1c7e0*/  ENDCOLLECTIVE ;  /* 0x000000000000791b */ /* 0x003fe20003800000 */
.L_x_10736:
[----:B------:R-:W-:Y:S02]  /*1c7f0*/  IMAD.MOV.U32 R13, RZ, RZ, R0 ;  /* 0x000000ffff0d7224 */ /* 0x000fe400078e0000 */
[----:B------:R-:W-:-:S07]  /*1c800*/  IMAD.MOV.U32 R3, RZ, RZ, R14 ;  /* 0x000000ffff037224 */ /* 0x000fce00078e000e */
[----:B------:R-:W-:Y:S05]  /*1c810*/  WARPSYNC.COLLECTIVE R15, `(.L_x_10737) ;  /* 0x000000000f087348 */ /* 0x000fea0003c00000 */
[----:B------:R0:W1:Y:S02]  /*1c820*/  SHFL.IDX P6, R14, R13, R12, R11 ;  /* 0x0000000c0d0e7389 */ /* 0x00006400000c000b */
[----:B01----:R-:W-:Y:S01]  /*1c830*/  ENDCOLLECTIVE ;  /* 0x000000000000791b */ /* 0x003fe20003800000 */
.L_x_10737:
[----:B------:R-:W-:Y:S05]  /*1c840*/  BRA `(.L_x_10738) ;  /* 0xffffff6800c87947 */ /* 0x000fea000383ffff */
.L_x_10565:
[----:B------:R-:W-:Y:S01]  /*1c850*/  BSSY B1, `(.L_x_10739) ;  /* 0x0000008000017945 */ /* 0x000fe20003800000 */
[----:B---3--:R-:W-:Y:S01]  /*1c860*/  MOV R13, R24 ;  /* 0x00000018000d7202 */ /* 0x008fe20000000f00 */
[----:B------:R-:W-:Y:S02]  /*1c870*/  IMAD.MOV.U32 R12, RZ, RZ, 0x1 ;  /* 0x00000001ff0c7424 */ /* 0x000fe400078e00ff */
[----:B------:R-:W-:Y:S02]  /*1c880*/  IMAD.MOV.U32 R11, RZ, RZ, 0x1c1f ;  /* 0x00001c1fff0b7424 */ /* 0x000fe400078e00ff */
[----:B------:R-:W-:-:S07]  /*1c890*/  IMAD.MOV.U32 R15, RZ, RZ, -0x1 ;  /* 0xffffffffff0f7424 */ /* 0x000fce00078e00ff */
[----:B012---:R-:W-:Y:S05]  /*1c8a0*/  WARPSYNC.COLLECTIVE R15, `(.L_x_10740) ;  /* 0x000000000f087348 */ /* 0x007fea0003c00000 */
[----:B--2---:R2:W3:Y:S02]  /*1c8b0*/  SHFL.IDX P6, R14, R13, R12, R11 ;  /* 0x0000000c0d0e7389 */ /* 0x0044e400000c000b */
[----:B0123--:R-:W-:Y:S01]  /*1c8c0*/  ENDCOLLECTIVE ;  /* 0x000000000000791b */ /* 0x00ffe20003800000 */
.L_x_10740:
[----:B------:R-:W-:Y:S05]  /*1c8d0*/  BSYNC B1 ;  /* 0x0000000000017941 */ /* 0x000fea0003800000 */
.L_x_10739:
        /* <DEDUP_REMOVED lines=8> */
.L_x_10741:
[----:B------:R-:W-:Y:S05]  /*1c960*/  BRA `(.L_x_10742) ;  /* 0xffffff6c00c47947 */ /* 0x000fea000383ffff */
.L_x_10569:
[----:B------:R-:W-:Y:S01]  /*1c970*/  IMAD.MOV.U32 R13, RZ, RZ, R4 ;  /* 0x000000ffff0d7224 */ /* 0x000fe200078e0004 */
[----:B------:R-:W-:Y:S01]  /*1c980*/  MOV R15, 0xffffffff ;  /* 0xffffffff000f7802 */ /* 0x000fe20000000f00 */
[----:B------:R-:W-:Y:S02]  /*1c990*/  IMAD.MOV.U32 R12, RZ, RZ, RZ ;  /* 0x000000ffff0c7224 */ /* 0x000fe400078e00ff */
[----:B------:R-:W-:-:S07]  /*1c9a0*/  IMAD.MOV.U32 R11, RZ, RZ, 0x1c1f ;  /* 0x00001c1fff0b7424 */ /* 0x000fce00078e00ff */
[----:B-1----:R-:W-:Y:S05]  /*1c9b0*/  WARPSYNC.COLLECTIVE R15, `(.L_x_10743) ;  /* 0x000000000f087348 */ /* 0x002fea0003c00000 */
[----:B------:R0:W2:Y:S02]  /*1c9c0*/  SHFL.IDX P6, R14, R13, R12, R11 ;  /* 0x0000000c0d0e7389 */ /* 0x0000a400000c000b */
[----:B012---:R-:W-:Y:S01]  /*1c9d0*/  ENDCOLLECTIVE ;  /* 0x000000000000791b */ /* 0x007fe20003800000 */
.L_x_10743:
[----:B------:R-:W-:Y:S02]  /*1c9e0*/  IMAD.MOV.U32 R13, RZ, RZ, R0 ;  /* 0x000000ffff0d7224 */ /* 0x000fe400078e0000 */
[----:B------:R-:W-:-:S07]  /*1c9f0*/  IMAD.MOV.U32 R3, RZ, RZ, R14 ;  /* 0x000000ffff037224 */ /* 0x000fce00078e000e */
[----:B------:R-:W-:Y:S05]  /*1ca00*/  WARPSYNC.COLLECTIVE R15, `(.L_x_10744) ;  /* 0x000000000f087348 */ /* 0x000fea0003c00000 */
[----:B------:R0:W1:Y:S02]  /*1ca10*/  SHFL.IDX P6, R14, R13, R12, R11 ;  /* 0x0000000c0d0e7389 */ /* 0x00006400000c000b */
[----:B01----:R-:W-:Y:S01]  /*1ca20*/  ENDCOLLECTIVE ;  /* 0x000000000000791b */ /* 0x003fe20003800000 */
.L_x_10744:
[----:B------:R-:W-:Y:S05]  /*1ca30*/  BRA `(.L_x_10745) ;  /* 0xffffff7c00007947 */ /* 0x000fea000383ffff */
.L_x_10572:
        /* <DEDUP_REMOVED lines=8> */
.L_x_10747:
[----:B------:R-:W-:Y:S05]  /*1cac0*/  BSYNC B1 ;  /* 0x0000000000017941 */ /* 0x000fea0003800000 */
.L_x_10746:
        /* <DEDUP_REMOVED lines=8> */
.L_x_10748:
[----:B------:R-:W-:Y:S05]  /*1cb50*/  BRA `(.L_x_10749) ;  /* 0xffffff7c00147947 */ /* 0x000fea000383ffff */
.L_x_10589:
        /* <DEDUP_REMOVED lines=8> */
[----:B-1----:R-:W-:Y:S05]  /*1cbe0*/  WARPSYNC.COLLECTIVE R15, `(.L_x_10751) ;  /* 0x000000000f087348 */ /* 0x002fea0003c00000 */
[----:B------:R0:W2:Y:S02]  /*1cbf0*/  SHFL.IDX P6, R14, R13, R12, R11 ;  /* 0x0000000c0d0e7389 */ /* 0x0000a400000c000b */
[----:B012---:R-:W-:Y:S01]  /*1cc00*/  ENDCOLLECTIVE ;  /* 0x000000000000791b */ /* 0x007fe20003800000 */
.L_x_10751:
[----:B------:R-:W-:Y:S05]  /*1cc10*/  BSYNC B1 ;  /* 0x0000000000017941 */ /* 0x000fea0003800000 */
.L_x_10750:
[----:B------:R-:W-:Y:S05]  /*1cc20*/  BRA `(.L_x_10752) ;  /* 0xffffff9000fc7947 */ /* 0x000fea000383ffff */
.L_x_10591:
[----:B------:R-:W-:Y:S01]  /*1cc30*/  BSSY B1, `(.L_x_10753) ;  /* 0x0000006000017945 */ /* 0x000fe20003800000 */
[----:B------:R-:W-:-:S07]  /*1cc40*/  MOV R15, 0xffffffff ;  /* 0xffffffff000f7802 */ /* 0x000fce0000000f00 */
[----:B01----:R-:W-:Y:S05]  /*1cc50*/  WARPSYNC.COLLECTIVE R15, `(.L_x_10754) ;  /* 0x000000000f0c7348 */ /* 0x003fea0003c00000 */
[----:B------:R-:W-:Y:S02]  /*1cc60*/  ELECT P6, UR62, PT ;  /* 0x00000000003e782f */ /* 0x000fe400038c0000 */
[----:B------:R-:W-:Y:S01]  /*1cc70*/  MOV R14, UR62 ;  /* 0x0000003e000e7c02 */ /* 0x000fe20008000f00 */
[----:B01----:R-:W-:Y:S10]  /*1cc80*/  ENDCOLLECTIVE ;  /* 0x000000000000791b */ /* 0x003ff40003800000 */
.L_x_10754:
[----:B------:R-:W-:Y:S05]  /*1cc90*/  BSYNC B1 ;  /* 0x0000000000017941 */ /* 0x000fea0003800000 */
.L_x_10753:
[----:B------:R-:W-:Y:S05]  /*1cca0*/  BRA `(.L_x_10590) ;  /* 0xffffff9000f47947 */ /* 0x000fea000383ffff */
.L_x_10593:
[----:B0-----:R0:W2:Y:S02]  /*1ccb0*/  SYNCS.PHASECHK.TRANS64.TRYWAIT P0, [R16+URZ+0x2d820], R6 ;  /* 0x02d82006100075a7 */ /* 0x0010a4000800017f */
[----:B--2---:R-:W-:Y:S05]  /*1ccc0*/  @!P0 NANOSLEEP.SYNCS 0x989680 ;  /* 0x009896800000895d */ /* 0x004fea0003900000 */
[----:B------:R-:W2:Y:S02]  /*1ccd0*/  @!P0 SYNCS.PHASECHK.TRANS64 P0, [R16+URZ+0x2d820], R6 ;  /* 0x02d82006100085a7 */ /* 0x000ea4000800007f */
[----:B--2---:R-:W-:Y:S05]  /*1cce0*/  @!P0 BRA `(.L_x_10593) ;  /* 0xfffffffc00f08947 */ /* 0x004fea000383ffff */
[----:B------:R-:W-:Y:S05]  /*1ccf0*/  BRA `(.L_x_10755) ;  /* 0xffffff9400047947 */ /* 0x000fea000383ffff */
.L_x_10597:
[----:B-1----:R1:W2:Y:S02]  /*1cd00*/  SYNCS.PHASECHK.TRANS64.TRYWAIT P0, [R9+URZ+0x2d8a0], R11 ;  /* 0x02d8a00b090075a7 */ /* 0x0022a4000800017f */
[----:B--2---:R-:W-:Y:S05]  /*1cd10*/  @!P0 NANOSLEEP.SYNCS 0x989680 ;  /* 0x009896800000895d */ /* 0x004fea0003900000 */
[----:B------:R-:W2:Y:S02]  /*1cd20*/  @!P0 SYNCS.PHASECHK.TRANS64 P0, [R9+URZ+0x2d8a0], R11 ;  /* 0x02d8a00b090085a7 */ /* 0x000ea4000800007f */
[----:B--2---:R-:W-:Y:S05]  /*1cd30*/  @!P0 BRA `(.L_x_10597) ;  /* 0xfffffffc00f08947 */ /* 0x004fea000383ffff */
[----:B------:R-:W-:Y:S05]  /*1cd40*/  BRA `(.L_x_10756) ;  /* 0xffffff9400207947 */ /* 0x000fea000383ffff */
.L_x_10604:
[----:B0-----:R0:W2:Y:S02]  /*1cd50*/  SYNCS.PHASECHK.TRANS64.TRYWAIT P0, [R9+URZ+0x2d8c0], R11 ;  /* 0x02d8c00b090075a7 */ /* 0x0010a4000800017f */
[----:B--2---:R-:W-:Y:S05]  /*1cd60*/  @!P0 NANOSLEEP.SYNCS 0x989680 ;  /* 0x009896800000895d */ /* 0x004fea0003900000 */
[----:B------:R-:W2:Y:S02]  /*1cd70*/  @!P0 SYNCS.PHASECHK.TRANS64 P0, [R9+URZ+0x2d8c0], R11 ;  /* 0x02d8c00b090085a7 */ /* 0x000ea4000800007f */
[----:B--2---:R-:W-:Y:S05]  /*1cd80*/  @!P0 BRA `(.L_x_10604) ;  /* 0xfffffffc00f08947 */ /* 0x004fea000383ffff */
[----:B------:R-:W-:Y:S05]  /*1cd90*/  BRA `(.L_x_10757) ;  /* 0xffffff98001c7947 */ /* 0x000fea000383ffff */
.L_x_10613:
[----:B0-----:R0:W1:Y:S02]  /*1cda0*/  SYNCS.PHASECHK.TRANS64.TRYWAIT P2, [R9+URZ+0x2d8a0], R8 ;  /* 0x02d8a008090075a7 */ /* 0x001064000804017f */
[----:B-1----:R-:W-:Y:S05]  /*1cdb0*/  @!P2 NANOSLEEP.SYNCS 0x989680 ;  /* 0x009896800000a95d */ /* 0x002fea0003900000 */
[----:B------:R-:W1:Y:S02]  /*1cdc0*/  @!P2 SYNCS.PHASECHK.TRANS64 P2, [R9+URZ+0x2d8a0], R8 ;  /* 0x02d8a0080900a5a7 */ /* 0x000e64000804007f */
[----:B-1----:R-:W-:Y:S05]  /*1cdd0*/  @!P2 BRA `(.L_x_10613) ;  /* 0xfffffffc00f0a947 */ /* 0x002fea000383ffff */
[----:B------:R-:W-:Y:S05]  /*1cde0*/  BRA `(.L_x_10758) ;  /* 0xffffff9c005c7947 */ /* 0x000fea000383ffff */
.L_x_10620:
[----:B-1----:R1:W2:Y:S02]  /*1cdf0*/  SYNCS.PHASECHK.TRANS64.TRYWAIT P2, [R9+URZ+0x2d8c0], R8 ;  /* 0x02d8c008090075a7 */ /* 0x0022a4000804017f */
[----:B--2---:R-:W-:Y:S05]  /*1ce00*/  @!P2 NANOSLEEP.SYNCS 0x989680 ;  /* 0x009896800000a95d */ /* 0x004fea0003900000 */
[----:B------:R-:W2:Y:S02]  /*1ce10*/  @!P2 SYNCS.PHASECHK.TRANS64 P2, [R9+URZ+0x2d8c0], R8 ;  /* 0x02d8c0080900a5a7 */ /* 0x000ea4000804007f */
[----:B--2---:R-:W-:Y:S05]  /*1ce20*/  @!P2 BRA `(.L_x_10620) ;  /* 0xfffffffc00f0a947 */ /* 0x004fea000383ffff */
[----:B------:R-:W-:Y:S05]  /*1ce30*/  BRA `(.L_x_10759) ;  /* 0xffffffa000547947 */ /* 0x000fea000383ffff */
.L_x_10637:
[----:B------:R-:W0:Y:S01]  /*1ce40*/  S2R R20, SR_TID.X ;  /* 0x0000000000147919 */ /* 0x000e220000002100 */
[----:B------:R-:W-:Y:S01]  /*1ce50*/  BSSY B0, `(.L_x_10760) ;  /* 0x000000a000007945 */ /* 0x000fe20003800000 */
[----:B------:R-:W-:Y:S01]  /*1ce60*/  IMAD.MOV.U32 R12, RZ, RZ, RZ ;  /* 0x000000ffff0c7224 */ /* 0x000fe200078e00ff */
[----:B------:R-:W-:Y:S02]  /*1ce70*/  MOV R15, 0xffffffff ;  /* 0xffffffff000f7802 */ /* 0x000fe40000000f00 */
[----:B0-----:R-:W-:-:S04]  /*1ce80*/  SHF.R.U32.HI R11, RZ, 0x5, R20 ;  /* 0x00000005ff0b7819 */ /* 0x001fc80000011614 */
[----:B------:R-:W-:-:S05]  /*1ce90*/  LOP3.LUT R11, R11, 0x3, RZ, 0xc0, !PT ;  /* 0x000000030b0b7812 */ /* 0x000fca00078ec0ff */
[----:B------:R-:W-:Y:S02]  /*1cea0*/  IMAD.MOV.U32 R13, RZ, RZ, R11 ;  /* 0x000000ffff0d7224 */ /* 0x000fe400078e000b */
[----:B------:R-:W-:-:S07]  /*1ceb0*/  IMAD.MOV.U32 R11, RZ, RZ, 0x1f ;  /* 0x0000001fff0b7424 */ /* 0x000fce00078e00ff */
[----:B-----5:R-:W-:Y:S05]  /*1cec0*/  WARPSYNC.COLLECTIVE R15, `(.L_x_10761) ;  /* 0x000000000f087348 */ /* 0x020fea0003c00000 */
[----:B------:R0:W1:Y:S02]  /*1ced0*/  SHFL.IDX P6, R14, R13, R12, R11 ;  /* 0x0000000c0d0e7389 */ /* 0x00006400000c000b */
[----:B01---5:R-:W-:Y:S01]  /*1cee0*/  ENDCOLLECTIVE ;  /* 0x000000000000791b */ /* 0x023fe20003800000 */
.L_x_10761:
[----:B------:R-:W-:Y:S05]  /*1cef0*/  BSYNC B0 ;  /* 0x0000000000007941 */ /* 0x000fea0003800000 */
.L_x_10760:
[----:B------:R-:W-:Y:S05]  /*1cf00*/  BRA `(.L_x_10762) ;  /* 0xffffffb000147947 */ /* 0x000fea000383ffff */
.L_x_10640:
[----:B0-----:R0:W1:Y:S02]  /*1cf10*/  SYNCS.PHASECHK.TRANS64.TRYWAIT P0, [R0+URZ+0x2d840], R5 ;  /* 0x02d84005000075a7 */ /* 0x001064000800017f */
[----:B-1----:R-:W-:Y:S05]  /*1cf20*/  @!P0 NANOSLEEP.SYNCS 0x989680 ;  /* 0x009896800000895d */ /* 0x002fea0003900000 */
[----:B------:R-:W1:Y:S02]  /*1cf30*/  @!P0 SYNCS.PHASECHK.TRANS64 P0, [R0+URZ+0x2d840], R5 ;  /* 0x02d84005000085a7 */ /* 0x000e64000800007f */
[----:B-1----:R-:W-:Y:S05]  /*1cf40*/  @!P0 BRA `(.L_x_10640) ;  /* 0xfffffffc00f08947 */ /* 0x002fea000383ffff */
[----:B------:R-:W-:Y:S05]  /*1cf50*/  BRA `(.L_x_10763) ;  /* 0xffffffb000687947 */ /* 0x000fea000383ffff */
.L_x_10641:
        /* <DEDUP_REMOVED lines=8> */
.L_x_10765:
[----:B------:R-:W-:Y:S05]  /*1cfe0*/  BSYNC B0 ;  /* 0x0000000000007941 */ /* 0x000fea0003800000 */
.L_x_10764:
        /* <DEDUP_REMOVED lines=8> */
.L_x_10766:
[----:B------:R-:W-:Y:S02]  /*1d070*/  IMAD.MOV.U32 R13, RZ, RZ, R7 ;  /* 0x000000ffff0d7224 */ /* 0x000fe400078e0007 */
[----:B------:R-:W-:Y:S02]  /*1d080*/  IMAD.MOV.U32 R12, RZ, RZ, 0x1 ;  /* 0x00000001ff0c7424 */ /* 0x000fe400078e00ff */
[----:B------:R-:W-:-:S07]  /*1d090*/  IMAD.MOV.U32 R4, RZ, RZ, R14 ;  /* 0x000000ffff047224 */ /* 0x000fce00078e000e */
[----:B------:R-:W-:Y:S05]  /*1d0a0*/  WARPSYNC.COLLECTIVE R15, `(.L_x_10767) ;  /* 0x000000000f087348 */ /* 0x000fea0003c00000 */
[----:B------:R0:W1:Y:S02]  /*1d0b0*/  SHFL.IDX P6, R14, R13, R12, R11 ;  /* 0x0000000c0d0e7389 */ /* 0x00006400000c000b */
[----:B01----:R-:W-:Y:S01]  /*1d0c0*/  ENDCOLLECTIVE ;  /* 0x000000000000791b */ /* 0x003fe20003800000 */
.L_x_10767:
[----:B------:R-:W-:-:S05]  /*1d0d0*/  @P0 LEA R5, P1, R9, R4, 0x1 ;  /* 0x0000000409050211 */ /* 0x000fca00078208ff */
[----:B------:R-:W-:Y:S01]  /*1d0e0*/  @P0 IMAD.X R4, RZ, RZ, R6, P1 ;  /* 0x000000ffff040224 */ /* 0x000fe200008e0606 */
[----:B------:R-:W-:Y:S02]  /*1d0f0*/  @P0 LEA R6, R8, R16, 0x1 ;  /* 0x0000001008060211 */ /* 0x000fe400078e08ff */
[----:B------:R-:W-:Y:S02]  /*1d100*/  ISETP.GE.AND P1, PT, R3, 0x21, PT ;  /* 0x000000210300780c */ /* 0x000fe40003f26270 */
        /* <DEDUP_REMOVED lines=14> */
.L_x_10768:
[----:B------:R-:W-:Y:S01]  /*1d1f0*/  MOV R13, R7 ;  /* 0x00000007000d7202 */ /* 0x000fe20000000f00 */
[----:B------:R-:W-:Y:S02]  /*1d200*/  IMAD.MOV.U32 R12, RZ, RZ, 0x2 ;  /* 0x00000002ff0c7424 */ /* 0x000fe400078e00ff */
[----:B------:R-:W-:-:S07]  /*1d210*/  IMAD.MOV.U32 R4, RZ, RZ, R14 ;  /* 0x000000ffff047224 */ /* 0x000fce00078e000e */
[----:B------:R-:W-:Y:S05]  /*1d220*/  WARPSYNC.COLLECTIVE R15, `(.L_x_10769) ;  /* 0x000000000f087348 */ /* 0x000fea0003c00000 */
[----:B------:R0:W1:Y:S02]  /*1d230*/  SHFL.IDX P6, R14, R13, R12, R11 ;  /* 0x0000000c0d0e7389 */ /* 0x00006400000c000b */
[----:B01----:R-:W-:Y:S01]  /*1d240*/  ENDCOLLECTIVE ;  /* 0x000000000000791b */ /* 0x003fe20003800000 */
.L_x_10769:
[----:B------:R-:W-:-:S05]  /*1d250*/  @P1 LEA R5, P0, R9, R4, 0x1 ;  /* 0x0000000409051211 */ /* 0x000fca00078008ff */
[----:B------:R-:W-:Y:S02]  /*1d260*/  @P1 IMAD.X R4, RZ, RZ, R6, P0 ;  /* 0x000000ffff041224 */ /* 0x000fe400000e0606 */
[----:B------:R-:W-:-:S03]  /*1d270*/  @P1 IMAD R6, R8, 0x2, R16 ;  /* 0x0000000208061824 */ /* 0x000fc600078e0210 */
        /* <DEDUP_REMOVED lines=15> */
.L_x_10770:
[----:B------:R-:W-:Y:S01]  /*1d370*/  IMAD.MOV.U32 R13, RZ, RZ, R7 ;  /* 0x000000ffff0d7224 */ /* 0x000fe200078e0007 */
[----:B------:R-:W-:Y:S02]  /*1d380*/  MOV R12, 0x3 ;  /* 0x00000003000c7802 */ /* 0x000fe40000000f00 */
[----:B------:R-:W-:-:S07]  /*1d390*/  MOV R4, R14 ;  /* 0x0000000e00047202 */ /* 0x000fce0000000f00 */
[----:B------:R-:W-:Y:S05]  /*1d3a0*/  WARPSYNC.COLLECTIVE R15, `(.L_x_10771) ;  /* 0x000000000f087348 */ /* 0x000fea0003c00000 */
[----:B------:R0:W1:Y:S02]  /*1d3b0*/  SHFL.IDX P6, R14, R13, R12, R11 ;  /* 0x0000000c0d0e7389 */ /* 0x00006400000c000b */
[----:B01----:R-:W-:Y:S01]  /*1d3c0*/  ENDCOLLECTIVE ;  /* 0x000000000000791b */ /* 0x003fe20003800000 */
.L_x_10771:
[----:B------:R-:W-:-:S05]  /*1d3d0*/  @P1 LEA R5, P0, R9, R4, 0x1 ;  /* 0x0000000409051211 */ /* 0x000fca00078008ff */
[----:B------:R-:W-:Y:S02]  /*1d3e0*/  @P1 IMAD.X R4, RZ, RZ, R6, P0 ;  /* 0x000000ffff041224 */ /* 0x000fe400000e0606 */
[----:B------:R-:W-:-:S03]  /*1d3f0*/  @P1 IMAD R6, R8, 0x2, R16 ;  /* 0x0000000208061824 */ /* 0x000fc600078e0210 */
        /* <DEDUP_REMOVED lines=12> */
.L_x_10772:
[----:B------:R-:W-:Y:S01]  /*1d4c0*/  @!PT LDS RZ, [RZ] ;  /* 0x00000000fffff984 */ /* 0x000fe20000000800 */
[----:B------:R-:W-:Y:S01]  /*1d4d0*/  @!PT LDS RZ, [RZ] ;  /* 0x00000000fffff984 */ /* 0x000fe20000000800 */
[----:B------:R-:W-:Y:S01]  /*1d4e0*/  @!PT LDS RZ, [RZ] ;  /* 0x00000000fffff984 */ /* 0x000fe20000000800 */
[----:B------:R0:W-:Y:S04]  /*1d4f0*/  @P1 LDGSTS.E.BYPASS.LTC128B.128 [R6+0x18400], desc[UR42][R4.64+0x40], !P3 ;  /* 0x1840004004061fae */ /* 0x0001e8000d901d6a */
[----:B------:R0:W-:Y:S01]  /*1d500*/  @P1 LDGSTS.E.BYPASS.LTC128B.128 [R6+0x1a400], desc[UR42][R4.64+0x80], !P2 ;  /* 0x1a40008004061fae */ /* 0x0001e2000d101d6a */
[----:B------:R-:W-:Y:S01]  /*1d510*/  IMAD.MOV.U32 R2, RZ, RZ, R14 ;  /* 0x000000ffff027224 */ /* 0x000fe200078e000e */
[----:B------:R-:W-:Y:S06]  /*1d520*/  BRA `(.L_x_10773) ;  /* 0xffffffb000147947 */ /* 0x000fec000383ffff */
.L_x_10646:
        /* <DEDUP_REMOVED lines=9> */
.L_x_10774:
[C---:B------:R-:W-:Y:S02]  /*1d5c0*/  ISETP.GE.AND P3, PT, R25.reuse, R0, PT ;  /* 0x000000001900720c */ /* 0x040fe40003f66270 */
[----:B------:R-:W-:Y:S01]  /*1d5d0*/  IADD3 R9, R25, 0x20, RZ ;  /* 0x0000002019097810 */ /* 0x000fe20007ffe0ff */
[----:B------:R-:W-:Y:S01]  /*1d5e0*/  IMAD.MOV.U32 R13, RZ, RZ, R5 ;  /* 0x000000ffff0d7224 */ /* 0x000fe200078e0005 */
[----:B------:R-:W-:-:S09]  /*1d5f0*/  MOV R2, R14 ;  /* 0x0000000e00027202 */ /* 0x000fd20000000f00 */
[----:B------:R-:W-:Y:S05]  /*1d600*/  WARPSYNC.COLLECTIVE R15, `(.L_x_10775) ;  /* 0x000000000f087348 */ /* 0x000fea0003c00000 */
[----:B------:R0:W1:Y:S02]  /*1d610*/  SHFL.IDX P6, R14, R13, R12, R11 ;  /* 0x0000000c0d0e7389 */ /* 0x00006400000c000b */
[----:B01----:R-:W-:Y:S01]  /*1d620*/  ENDCOLLECTIVE ;  /* 0x000000000000791b */ /* 0x003fe20003800000 */
.L_x_10775:
[----:B------:R-:W-:Y:S02]  /*1d630*/  IMAD.MOV.U32 R13, RZ, RZ, R4 ;  /* 0x000000ffff0d7224 */ /* 0x000fe400078e0004 */
[----:B------:R-:W-:Y:S02]  /*1d640*/  IMAD.MOV.U32 R12, RZ, RZ, 0x1 ;  /* 0x00000001ff0c7424 */ /* 0x000fe400078e00ff */
[----:B------:R-:W-:-:S07]  /*1d650*/  IMAD.MOV.U32 R3, RZ, RZ, R14 ;  /* 0x000000ffff037224 */ /* 0x000fce00078e000e */
[----:B------:R-:W-:Y:S05]  /*1d660*/  WARPSYNC.COLLECTIVE R15, `(.L_x_10776) ;  /* 0x000000000f087348 */ /* 0x000fea0003c00000 */
[----:B------:R0:W1:Y:S02]  /*1d670*/  SHFL.IDX P6, R14, R13, R12, R11 ;  /* 0x0000000c0d0e7389 */ /* 0x00006400000c000b */
[----:B01----:R-:W-:Y:S01]  /*1d680*/  ENDCOLLECTIVE ;  /* 0x000000000000791b */ /* 0x003fe20003800000 */
.L_x_10776:
[----:B------:R-:W-:-:S05]  /*1d690*/  @!P3 LEA R3, P4, R10, R3, 0x1 ;  /* 0x000000030a03b211 */ /* 0x000fca00078808ff */
[----:B------:R-:W-:-:S05]  /*1d6a0*/  @!P3 IMAD.X R2, RZ, RZ, R2, P4 ;  /* 0x000000ffff02b224 */ /* 0x000fca00020e0602 */
[-C--:B------:R-:W-:Y:S02]  /*1d6b0*/  @!P3 LOP3.LUT R3, R3, R2.reuse, RZ, 0x3c, !PT ;  /* 0x000000020303b212 */ /* 0x080fe400078e3cff */
[----:B------:R-:W-:Y:S02]  /*1d6c0*/  MOV R13, R5 ;  /* 0x00000005000d7202 */ /* 0x000fe40000000f00 */
[----:B------:R-:W-:-:S04]  /*1d6d0*/  @!P3 LOP3.LUT R2, R3, R2, RZ, 0x3c, !PT ;  /* 0x000000020302b212 */ /* 0x000fc800078e3cff */
[----:B------:R-:W-:-:S05]  /*1d6e0*/  @!P3 LOP3.LUT R3, R3, R2, RZ, 0x3c, !PT ;  /* 0x000000020303b212 */ /* 0x000fca00078e3cff */
[----:B------:R-:W-:Y:S01]  /*1d6f0*/  @!PT LDS RZ, [RZ] ;  /* 0x00000000fffff984 */ /* 0x000fe20000000800 */
[----:B------:R-:W-:Y:S01]  /*1d700*/  @!PT LDS RZ, [RZ] ;  /* 0x00000000fffff984 */ /* 0x000fe20000000800 */
[----:B------:R-:W-:Y:S01]  /*1d710*/  @!PT LDS RZ, [RZ] ;  /* 0x00000000fffff984 */ /* 0x000fe20000000800 */
        /* <DEDUP_REMOVED lines=8> */
.L_x_10777:
[----:B------:R-:W-:Y:S01]  /*1d7a0*/  MOV R13, R4 ;  /* 0x00000004000d7202 */ /* 0x000fe20000000f00 */
[----:B------:R-:W-:Y:S02]  /*1d7b0*/  IMAD.MOV.U32 R12, RZ, RZ, 0x2 ;  /* 0x00000002ff0c7424 */ /* 0x000fe400078e00ff */
[----:B------:R-:W-:-:S07]  /*1d7c0*/  IMAD.MOV.U32 R3, RZ, RZ, R14 ;  /* 0x000000ffff037224 */ /* 0x000fce00078e000e */
[----:B------:R-:W-:Y:S05]  /*1d7d0*/  WARPSYNC.COLLECTIVE R15, `(.L_x_10778) ;  /* 0x000000000f087348 */ /* 0x000fea0003c00000 */
[----:B------:R0:W1:Y:S02]  /*1d7e0*/  SHFL.IDX P6, R14, R13, R12, R11 ;  /* 0x0000000c0d0e7389 */ /* 0x00006400000c000b */
[----:B01----:R-:W-:Y:S01]  /*1d7f0*/  ENDCOLLECTIVE ;  /* 0x000000000000791b */ /* 0x003fe20003800000 */
.L_x_10778:
[----:B------:R-:W-:-:S05]  /*1d800*/  @!P3 LEA R3, P4, R10, R3, 0x1 ;  /* 0x000000030a03b211 */ /* 0x000fca00078808ff */
[----:B------:R-:W-:-:S05]  /*1d810*/  @!P3 IMAD.X R2, RZ, RZ, R2, P4 ;  /* 0x000000ffff02b224 */ /* 0x000fca00020e0602 */
[----:B------:R-:W-:Y:S01]  /*1d820*/  @!P3 LOP3.LUT R3, R3, R2, RZ, 0x3c, !PT ;  /* 0x000000020303b212 */ /* 0x000fe200078e3cff */
[----:B------:R-:W-:-:S03]  /*1d830*/  IMAD.MOV.U32 R13, RZ, RZ, R5 ;  /* 0x000000ffff0d7224 */ /* 0x000fc600078e0005 */
[----:B------:R-:W-:-:S04]  /*1d840*/  @!P3 LOP3.LUT R2, R3, R2, RZ, 0x3c, !PT ;  /* 0x000000020302b212 */ /* 0x000fc800078e3cff */
[----:B------:R-:W-:-:S05]  /*1d850*/  @!P3 LOP3.LUT R3, R3, R2, RZ, 0x3c, !PT ;  /* 0x000000020303b212 */ /* 0x000fca00078e3cff */
[----:B------:R-:W-:Y:S01]  /*1d860*/  @!PT LDS RZ, [RZ] ;  /* 0x00000000fffff984 */ /* 0x000fe20000000800 */
[----:B------:R-:W-:Y:S01]  /*1d870*/  @!PT LDS RZ, [RZ] ;  /* 0x00000000fffff984 */ /* 0x000fe20000000800 */
[----:B------:R-:W-:Y:S01]  /*1d880*/  @!PT LDS RZ, [RZ] ;  /* 0x00000000fffff984 */ /* 0x000fe20000000800 */
[----:B------:R-:W-:Y:S04]  /*1d890*/  @!P3 LDGSTS.E.BYPASS.LTC128B.128 [R8+0xcc00], desc[UR42][R2.64], !P0 ;  /* 0x0cc000000208bfae */ /* 0x000fe8000c101d6a */
[----:B------:R-:W-:Y:S04]  /*1d8a0*/  @!P3 LDGSTS.E.BYPASS.LTC128B.128 [R8+0xfc00], desc[UR42][R2.64+0x40], !P1 ;  /* 0x0fc000400208bfae */ /* 0x000fe8000c901d6a */
[----:B------:R0:W-:Y:S02]  /*1d8b0*/  @!P3 LDGSTS.E.BYPASS.LTC128B.128 [R8+0x12c00], desc[UR42][R2.64+0x80], !P2 ;  /* 0x12c000800208bfae */ /* 0x0001e4000d101d6a */
[----:B0-----:R-:W-:-:S05]  /*1d8c0*/  VIADD R2, R25, 0x40 ;  /* 0x0000004019027836 */ /* 0x001fca0000000000 */
[----:B------:R-:W-:Y:S01]  /*1d8d0*/  ISETP.GE.AND P3, PT, R2, R0, PT ;  /* 0x000000000200720c */ /* 0x000fe20003f66270 */
[----:B------:R-:W-:-:S12]  /*1d8e0*/  IMAD.MOV.U32 R2, RZ, RZ, R14 ;  /* 0x000000ffff027224 */ /* 0x000fd800078e000e */
[----:B------:R-:W-:Y:S05]  /*1d8f0*/  WARPSYNC.COLLECTIVE R15, `(.L_x_10779) ;  /* 0x000000000f087348 */ /* 0x000fea0003c00000 */
[----:B------:R0:W1:Y:S02]  /*1d900*/  SHFL.IDX P6, R14, R13, R12, R11 ;  /* 0x0000000c0d0e7389 */ /* 0x00006400000c000b */
[----:B01----:R-:W-:Y:S01]  /*1d910*/  ENDCOLLECTIVE ;  /* 0x000000000000791b */ /* 0x003fe20003800000 */
.L_x_10779:
[----:B------:R-:W-:Y:S02]  /*1d920*/  IMAD.MOV.U32 R13, RZ, RZ, R4 ;  /* 0x000000ffff0d7224 */ /* 0x000fe400078e0004 */
[----:B------:R-:W-:Y:S01]  /*1d930*/  IMAD.MOV.U32 R12, RZ, RZ, 0x3 ;  /* 0x00000003ff0c7424 */ /* 0x000fe200078e00ff */
[----:B------:R-:W-:-:S07]  /*1d940*/  MOV R3, R14 ;  /* 0x0000000e00037202 */ /* 0x000fce0000000f00 */
[----:B------:R-:W-:Y:S05]  /*1d950*/  WARPSYNC.COLLECTIVE R15, `(.L_x_10780) ;  /* 0x000000000f087348 */ /* 0x000fea0003c00000 */
[----:B------:R0:W1:Y:S02]  /*1d960*/  SHFL.IDX P6, R14, R13, R12, R11 ;  /* 0x0000000c0d0e7389 */ /* 0x00006400000c000b */
[----:B01----:R-:W-:Y:S01]  /*1d970*/  ENDCOLLECTIVE ;  /* 0x000000000000791b */ /* 0x003fe20003800000 */
.L_x_10780:
[----:B------:R-:W-:-:S05]  /*1d980*/  @!P3 LEA R3, P4, R10, R3, 0x1 ;  /* 0x000000030a03b211 */ /* 0x000fca00078808ff */
[----:B------:R-:W-:-:S05]  /*1d990*/  @!P3 IMAD.X R2, RZ, RZ, R2, P4 ;  /* 0x000000ffff02b224 */ /* 0x000fca00020e0602 */
[----:B------:R-:W-:Y:S01]  /*1d9a0*/  @!P3 LOP3.LUT R3, R3, R2, RZ, 0x3c, !PT ;  /* 0x000000020303b212 */ /* 0x000fe200078e3cff */
[----:B------:R-:W-:-:S03]  /*1d9b0*/  IMAD.MOV.U32 R13, RZ, RZ, R5 ;  /* 0x000000ffff0d7224 */ /* 0x000fc600078e0005 */
[----:B------:R-:W-:-:S04]  /*1d9c0*/  @!P3 LOP3.LUT R2, R3, R2, RZ, 0x3c, !PT ;  /* 0x000000020302b212 */ /* 0x000fc800078e3cff */
[----:B------:R-:W-:Y:S02]  /*1d9d0*/  @!P3 LOP3.LUT R3, R3, R2, RZ, 0x3c, !PT ;  /* 0x000000020303b212 */ /* 0x000fe400078e3cff */
[----:B------:R-:W-:-:S03]  /*1d9e0*/  MOV R4, R14 ;  /* 0x0000000e00047202 */ /* 0x000fc60000000f00 */
[----:B------:R-:W-:Y:S01]  /*1d9f0*/  @!PT LDS RZ, [RZ] ;  /* 0x00000000fffff984 */ /* 0x000fe20000000800 */
[----:B------:R-:W-:Y:S01]  /*1da00*/  @!PT LDS RZ, [RZ] ;  /* 0x00000000fffff984 */ /* 0x000fe20000000800 */
[----:B------:R-:W-:Y:S01]  /*1da10*/  @!PT LDS RZ, [RZ] ;  /* 0x00000000fffff984 */ /* 0x000fe20000000800 */
[----:B------:R0:W-:Y:S04]  /*1da20*/  @!P3 LDGSTS.E.BYPASS.LTC128B.128 [R8+0xd400], desc[UR42][R2.64], !P0 ;  /* 0x0d4000000208bfae */ /* 0x0001e8000c101d6a */
[----:B0-----:R-:W-:Y:S05]  /*1da30*/  WARPSYNC.COLLECTIVE R15, `(.L_x_10781) ;  /* 0x000000000f087348 */ /* 0x001fea0003c00000 */
[----:B------:R1:W2:Y:S02]  /*1da40*/  SHFL.IDX P6, R14, R13, R12, R11 ;  /* 0x0000000c0d0e7389 */ /* 0x0002a400000c000b */
[----:B012---:R-:W-:Y:S01]  /*1da50*/  ENDCOLLECTIVE ;  /* 0x000000000000791b */ /* 0x007fe20003800000 */
.L_x_10781:
[----:B------:R-:W-:Y:S01]  /*1da60*/  @!PT LDS RZ, [RZ] ;  /* 0x00000000fffff984 */ /* 0x000fe20000000800 */
[----:B------:R-:W-:Y:S01]  /*1da70*/  @!PT LDS RZ, [RZ] ;  /* 0x00000000fffff984 */ /* 0x000fe20000000800 */
[----:B------:R-:W-:Y:S01]  /*1da80*/  @!PT LDS RZ, [RZ] ;  /* 0x00000000fffff984 */ /* 0x000fe20000000800 */
[----:B------:R-:W-:Y:S04]  /*1da90*/  @!P3 LDGSTS.E.BYPASS.LTC128B.128 [R8+0x10400], desc[UR42][R2.64+0x40], !P1 ;  /* 0x104000400208bfae */ /* 0x000fe8000c901d6a */
[----:B------:R0:W-:Y:S01]  /*1daa0*/  @!P3 LDGSTS.E.BYPASS.LTC128B.128 [R8+0x13400], desc[UR42][R2.64+0x80], !P2 ;  /* 0x134000800208bfae */ /* 0x0001e2000d101d6a */
[----:B------:R-:W-:Y:S02]  /*1dab0*/  IMAD.MOV.U32 R13, RZ, RZ, R6 ;  /* 0x000000ffff0d7224 */ /* 0x000fe400078e0006 */
[----:B------:R-:W-:Y:S02]  /*1dac0*/  IMAD.MOV.U32 R12, RZ, RZ, RZ ;  /* 0x000000ffff0c7224 */ /* 0x000fe400078e00ff */
[----:B0-----:R-:W-:Y:S02]  /*1dad0*/  VIADD R2, R25, 0x60 ;  /* 0x0000006019027836 */ /* 0x001fe40000000000 */
[----:B------:R-:W-:-:S03]  /*1dae0*/  IMAD.MOV.U32 R5, RZ, RZ, R14 ;  /* 0x000000ffff057224 */ /* 0x000fc600078e000e */
[----:B------:R-:W-:-:S13]  /*1daf0*/  ISETP.GE.AND P3, PT, R2, R0, PT ;  /* 0x000000000200720c */ /* 0x000fda0003f66270 */
[----:B------:R-:W-:Y:S05]  /*1db00*/  WARPSYNC.COLLECTIVE R15, `(.L_x_10782) ;  /* 0x000000000f087348 */ /* 0x000fea0003c00000 */
[----:B------:R0:W1:Y:S02]  /*1db10*/  SHFL.IDX P6, R14, R13, R12, R11 ;  /* 0x0000000c0d0e7389 */ /* 0x00006400000c000b */
[----:B01----:R-:W-:Y:S01]  /*1db20*/  ENDCOLLECTIVE ;  /* 0x000000000000791b */ /* 0x003fe20003800000 */
.L_x_10782:
[----:B------:R-:W-:Y:S01]  /*1db30*/  @!P3 LEA R2, P4, R10, R5, 0x1 ;  /* 0x000000050a02b211 */ /* 0x000fe200078808ff */
[----:B------:R-:W-:-:S03]  /*1db40*/  IMAD.MOV.U32 R13, RZ, RZ, R7 ;  /* 0x000000ffff0d7224 */ /* 0x000fc600078e0007 */
[----:B------:R-:W-:-:S05]  /*1db50*/  @!P3 IADD3.X R3, RZ, R4, RZ, P4, !PT ;  /* 0x00000004ff03b210 */ /* 0x000fca00027fe4ff */
[----:B------:R-:W-:Y:S01]  /*1db60*/  @!PT LDS RZ, [RZ] ;  /* 0x00000000fffff984 */ /* 0x000fe20000000800 */
[----:B------:R-:W-:Y:S01]  /*1db70*/  @!PT LDS RZ, [RZ] ;  /* 0x00000000fffff984 */ /* 0x000fe20000000800 */
[----:B------:R-:W-:Y:S01]  /*1db80*/  @!PT LDS RZ, [RZ] ;  /* 0x00000000fffff984 */ /* 0x000fe20000000800 */
[----:B------:R-:W-:Y:S04]  /*1db90*/  @!P3 LDGSTS.E.BYPASS.LTC128B.128 [R8+0xdc00], desc[UR42][R2.64], !P0 ;  /* 0x0dc000000208bfae */ /* 0x000fe8000c101d6a */
[----:B------:R-:W-:Y:S04]  /*1dba0*/  @!P3 LDGSTS.E.BYPASS.LTC128B.128 [R8+0x10c00], desc[UR42][R2.64+0x40], !P1 ;  /* 0x10c000400208bfae */ /* 0x000fe8000c901d6a */
[----:B------:R0:W-:Y:S02]  /*1dbb0*/  @!P3 LDGSTS.E.BYPASS.LTC128B.128 [R8+0x13c00], desc[UR42][R2.64+0x80], !P2 ;  /* 0x13c000800208bfae */ /* 0x0001e4000d101d6a */
[----:B0-----:R-:W-:-:S05]  /*1dbc0*/  VIADD R2, R25, 0x80 ;  /* 0x0000008019027836 */ /* 0x001fca0000000000 */
[----:B------:R-:W-:Y:S02]  /*1dbd0*/  ISETP.GE.AND P3, PT, R2, R0, PT ;  /* 0x000000000200720c */ /* 0x000fe40003f66270 */
[----:B------:R-:W-:-:S11]  /*1dbe0*/  MOV R2, R14 ;  /* 0x0000000e00027202 */ /* 0x000fd60000000f00 */
[----:B------:R-:W-:Y:S05]  /*1dbf0*/  WARPSYNC.COLLECTIVE R15, `(.L_x_10783) ;  /* 0x000000000f087348 */ /* 0x000fea0003c00000 */
[----:B------:R0:W1:Y:S02]  /*1dc00*/  SHFL.IDX P6, R14, R13, R12, R11 ;  /* 0x0000000c0d0e7389 */ /* 0x00006400000c000b */
[----:B01----:R-:W-:Y:S01]  /*1dc10*/  ENDCOLLECTIVE ;  /* 0x000000000000791b */ /* 0x003fe20003800000 */
.L_x_10783:
[----:B------:R-:W-:Y:S01]  /*1dc20*/  MOV R13, R6 ;  /* 0x00000006000d7202 */ /* 0x000fe20000000f00 */
[----:B------:R-:W-:Y:S02]  /*1dc30*/  IMAD.MOV.U32 R12, RZ, RZ, 0x1 ;  /* 0x00000001ff0c7424 */ /* 0x000fe400078e00ff */
[----:B------:R-:W-:-:S07]  /*1dc40*/  IMAD.MOV.U32 R3, RZ, RZ, R14 ;  /* 0x000000ffff037224 */ /* 0x000fce00078e000e */
[----:B------:R-:W-:Y:S05]  /*1dc50*/  WARPSYNC.COLLECTIVE R15, `(.L_x_10784) ;  /* 0x000000000f087348 */ /* 0x000fea0003c00000 */
[----:B------:R0:W1:Y:S02]  /*1dc60*/  SHFL.IDX P6, R14, R13, R12, R11 ;  /* 0x0000000c0d0e7389 */ /* 0x00006400000c000b */
[----:B01----:R-:W-:Y:S01]  /*1dc70*/  ENDCOLLECTIVE ;  /* 0x000000000000791b */ /* 0x003fe20003800000 */
.L_x_10784:
[----:B------:R-:W-:-:S05]  /*1dc80*/  @!P3 LEA R3, P4, R10, R3, 0x1 ;  /* 0x000000030a03b211 */ /* 0x000fca00078808ff */
[----:B------:R-:W-:-:S05]  /*1dc90*/  @!P3 IMAD.X R2, RZ, RZ, R2, P4 ;  /* 0x000000ffff02b224 */ /* 0x000fca00020e0602 */
[----:B------:R-:W-:Y:S01]  /*1dca0*/  @!P3 LOP3.LUT R3, R3, R2, RZ, 0x3c, !PT ;  /* 0x000000020303b212 */ /* 0x000fe200078e3cff */
[----:B------:R-:W-:-:S03]  /*1dcb0*/  IMAD.MOV.U32 R13, RZ, RZ, R7 ;  /* 0x000000ffff0d7224 */ /* 0x000fc600078e0007 */
[----:B------:R-:W-:-:S04]  /*1dcc0*/  @!P3 LOP3.LUT R2, R3, R2, RZ, 0x3c, !PT ;  /* 0x000000020302b212 */ /* 0x000fc800078e3cff */
[----:B------:R-:W-:Y:S01]  /*1dcd0*/  @!P3 LOP3.LUT R3, R3, R2, RZ, 0x3c, !PT ;  /* 0x000000020303b212 */ /* 0x000fe200078e3cff */
[----:B------:R-:W-:-:S07]  /*1dce0*/  IMAD.MOV.U32 R6, RZ, RZ, R14 ;  /* 0x000000ffff067224 */ /* 0x000fce00078e000e */
[----:B------:R-:W-:Y:S05]  /*1dcf0*/  WARPSYNC.COLLECTIVE R15, `(.L_x_10785) ;  /* 0x000000000f087348 */ /* 0x000fea0003c00000 */
[----:B------:R0:W1:Y:S02]  /*1dd00*/  SHFL.IDX P6, R14, R13, R12, R11 ;  /* 0x0000000c0d0e7389 */ /* 0x00006400000c000b */
[----:B01----:R-:W-:Y:S01]  /*1dd10*/  ENDCOLLECTIVE ;  /* 0x000000000000791b */ /* 0x003fe20003800000 */
.L_x_10785:
[----:B------:R-:W-:Y:S01]  /*1dd20*/  @!PT LDS RZ, [RZ] ;  /* 0x00000000fffff984 */ /* 0x000fe20000000800 */
[----:B------:R-:W-:Y:S01]  /*1dd30*/  @!PT LDS RZ, [RZ] ;  /* 0x00000000fffff984 */ /* 0x000fe20000000800 */
[----:B------:R-:W-:Y:S01]  /*1dd40*/  @!PT LDS RZ, [RZ] ;  /* 0x00000000fffff984 */ /* 0x000fe20000000800 */
[----:B------:R-:W-:Y:S04]  /*1dd50*/  @!P3 LDGSTS.E.BYPASS.LTC128B.128 [R8+0xe400], desc[UR42][R2.64], !P0 ;  /* 0x0e4000000208bfae */ /* 0x000fe8000c101d6a */
[----:B------:R-:W-:Y:S04]  /*1dd60*/  @!P3 LDGSTS.E.BYPASS.LTC128B.128 [R8+0x11400], desc[UR42][R2.64+0x40], !P1 ;  /* 0x114000400208bfae */ /* 0x000fe8000c901d6a */
[----:B------:R0:W-:Y:S02]  /*1dd70*/  @!P3 LDGSTS.E.BYPASS.LTC128B.128 [R8+0x14400], desc[UR42][R2.64+0x80], !P2 ;  /* 0x144000800208bfae */ /* 0x0001e4000d101d6a */
[----:B0-----:R-:W-:Y:S01]  /*1dd80*/  MOV R2, R14 ;  /* 0x0000000e00027202 */ /* 0x001fe20000000f00 */
[----:B------:R-:W-:Y:S06]  /*1dd90*/  BRA `(.L_x_10786) ;  /* 0xffffffb400347947 */ /* 0x000fec000383ffff */
.L_x_10649:
[----:B-1----:R1:W2:Y:S02]  /*1dda0*/  SYNCS.PHASECHK.TRANS64.TRYWAIT P0, [R16+URZ+0x2d820], R0 ;  /* 0x02d82000100075a7 */ /* 0x0022a4000800017f */
[----:B--2---:R-:W-:Y:S05]  /*1ddb0*/  @!P0 NANOSLEEP.SYNCS 0x989680 ;  /* 0x009896800000895d */ /* 0x004fea0003900000 */
[----:B------:R-:W2:Y:S02]  /*1ddc0*/  @!P0 SYNCS.PHASECHK.TRANS64 P0, [R16+URZ+0x2d820], R0 ;  /* 0x02d82000100085a7 */ /* 0x000ea4000800007f */
[----:B--2---:R-:W-:Y:S05]  /*1ddd0*/  @!P0 BRA `(.L_x_10649) ;  /* 0xfffffffc00f08947 */ /* 0x004fea000383ffff */
[----:B------:R-:W-:Y:S05]  /*1dde0*/  BRA `(.L_x_10787) ;  /* 0xffffffb400987947 */ /* 0x000fea000383ffff */
.L_x_10654:
[----:B0-----:R0:W1:Y:S02]  /*1ddf0*/  SYNCS.PHASECHK.TRANS64.TRYWAIT P0, [R5+URZ+0x2d840], R0 ;  /* 0x02d84000050075a7 */ /* 0x001064000800017f */
[----:B-1----:R-:W-:Y:S05]  /*1de00*/  @!P0 NANOSLEEP.SYNCS 0x989680 ;  /* 0x009896800000895d */ /* 0x002fea0003900000 */
[----:B------:R-:W1:Y:S02]  /*1de10*/  @!P0 SYNCS.PHASECHK.TRANS64 P0, [R5+URZ+0x2d840], R0 ;  /* 0x02d84000050085a7 */ /* 0x000e64000800007f */
[----:B-1----:R-:W-:Y:S05]  /*1de20*/  @!P0 BRA `(.L_x_10654) ;  /* 0xfffffffc00f08947 */ /* 0x002fea000383ffff */
[----:B------:R-:W-:Y:S05]  /*1de30*/  BRA `(.L_x_10788) ;  /* 0xffffffb8008c7947 */ /* 0x000fea000383ffff */
.L_x_10655:
        /* <DEDUP_REMOVED lines=8> */
.L_x_10790:
[----:B------:R-:W-:Y:S05]  /*1dec0*/  BSYNC B1 ;  /* 0x0000000000017941 */ /* 0x000fea0003800000 */
.L_x_10789:
[----:B------:R-:W0:Y:S01]  /*1ded0*/  S2R R21, SR_TID.X ;  /* 0x0000000000157919 */ /* 0x000e220000002100 */
[----:B------:R-:W-:Y:S01]  /*1dee0*/  IMAD.MOV.U32 R13, RZ, RZ, R6 ;  /* 0x000000ffff0d7224 */ /* 0x000fe200078e0006 */
[----:B------:R-:W-:Y:S01]  /*1def0*/  MOV R11, 0x1c1f ;  /* 0x00001c1f000b7802 */ /* 0x000fe20000000f00 */
[----:B------:R-:W-:Y:S01]  /*1df00*/  IMAD.MOV.U32 R12, RZ, RZ, RZ ;  /* 0x000000ffff0c7224 */ /* 0x000fe200078e00ff */
[----:B------:R-:W-:Y:S01]  /*1df10*/  LOP3.LUT R19, R19, 0xffffffdf, RZ, 0xc0, !PT ;  /* 0xffffffdf13137812 */ /* 0x000fe200078ec0ff */
[----:B------:R-:W-:Y:S02]  /*1df20*/  IMAD.MOV.U32 R15, RZ, RZ, -0x1 ;  /* 0xffffffffff0f7424 */ /* 0x000fe400078e00ff */
[----:B------:R-:W-:Y:S01]  /*1df30*/  IMAD.MOV.U32 R3, RZ, RZ, R14 ;  /* 0x000000ffff037224 */ /* 0x000fe200078e000e */
[----:B------:R-:W-:Y:S01]  /*1df40*/  @P1 LOP3.LUT R19, R19, 0x20, RZ, 0xfc, !PT ;  /* 0x0000002013131812 */ /* 0x000fe200078efcff */
[----:B------:R-:W-:-:S07]  /*1df50*/  IMAD R4, R4, 0x2, R16 ;  /* 0x0000000204047824 */ /* 0x000fce00078e0210 */
[----:B0-----:R-:W-:Y:S05]  /*1df60*/  WARPSYNC.COLLECTIVE R15, `(.L_x_10791) ;  /* 0x000000000f087348 */ /* 0x001fea0003c00000 */
[----:B------:R1:W2:Y:S02]  /*1df70*/  SHFL.IDX P6, R14, R13, R12, R11 ;  /* 0x0000000c0d0e7389 */ /* 0x0002a400000c000b */
[----:B012---:R-:W-:Y:S01]  /*1df80*/  ENDCOLLECTIVE ;  /* 0x000000000000791b */ /* 0x007fe20003800000 */
.L_x_10791:
[----:B------:R-:W-:Y:S01]  /*1df90*/  LOP3.LUT P1, RZ, R19, 0x4, RZ, 0xc0, !PT ;  /* 0x0000000413ff7812 */ /* 0x000fe2000782c0ff */
[----:B------:R-:W-:Y:S01]  /*1dfa0*/  IMAD.MOV.U32 R13, RZ, RZ, R7 ;  /* 0x000000ffff0d7224 */ /* 0x000fe200078e0007 */
[----:B------:R-:W-:Y:S01]  /*1dfb0*/  MOV R12, 0x1 ;  /* 0x00000001000c7802 */ /* 0x000fe20000000f00 */
[----:B------:R-:W-:Y:S02]  /*1dfc0*/  IMAD.SHL.U32 R21, R21, 0x8, RZ ;  /* 0x0000000815157824 */ /* 0x000fe400078e00ff */
[----:B------:R-:W-:-:S08]  /*1dfd0*/  IMAD.MOV.U32 R2, RZ, RZ, R14 ;  /* 0x000000ffff027224 */ /* 0x000fd000078e000e */
[----:B------:R-:W-:Y:S05]  /*1dfe0*/  WARPSYNC.COLLECTIVE R15, `(.L_x_10792) ;  /* 0x000000000f087348 */ /* 0x000fea0003c00000 */
[----:B------:R0:W1:Y:S02]  /*1dff0*/  SHFL.IDX P6, R14, R13, R12, R11 ;  /* 0x0000000c0d0e7389 */ /* 0x00006400000c000b */
[----:B01----:R-:W-:Y:S01]  /*1e000*/  ENDCOLLECTIVE ;  /* 0x000000000000791b */ /* 0x003fe20003800000 */
.L_x_10792:
[----:B------:R-:W-:-:S04]  /*1e010*/  LOP3.LUT R21, R21, 0x18, RZ, 0xc0, !PT ;  /* 0x0000001815157812 */ /* 0x000fc800078ec0ff */
        /* <DEDUP_REMOVED lines=14> */
.L_x_10793:
[----:B------:R-:W-:Y:S02]  /*1e100*/  IMAD.MOV.U32 R13, RZ, RZ, R7 ;  /* 0x000000ffff0d7224 */ /* 0x000fe400078e0007 */
[----:B------:R-:W-:Y:S02]  /*1e110*/  IMAD.MOV.U32 R12, RZ, RZ, 0x2 ;  /* 0x00000002ff0c7424 */ /* 0x000fe400078e00ff */
[----:B------:R-:W-:-:S07]  /*1e120*/  IMAD.MOV.U32 R2, RZ, RZ, R14 ;  /* 0x000000ffff027224 */ /* 0x000fce00078e000e */
[----:B------:R-:W-:Y:S05]  /*1e130*/  WARPSYNC.COLLECTIVE R15, `(.L_x_10794) ;  /* 0x000000000f087348 */ /* 0x000fea0003c00000 */
[----:B------:R0:W1:Y:S02]  /*1e140*/  SHFL.IDX P6, R14, R13, R12, R11 ;  /* 0x0000000c0d0e7389 */ /* 0x00006400000c000b */
[----:B01----:R-:W-:Y:S01]  /*1e150*/  ENDCOLLECTIVE ;  /* 0x000000000000791b */ /* 0x003fe20003800000 */
.L_x_10794:
        /* <DEDUP_REMOVED lines=13> */
.L_x_10795:
[----:B------:R-:W-:Y:S01]  /*1e230*/  IMAD.MOV.U32 R13, RZ, RZ, R7 ;  /* 0x000000ffff0d7224 */ /* 0x000fe200078e0007 */
[----:B------:R-:W-:Y:S01]  /*1e240*/  MOV R12, 0x3 ;  /* 0x00000003000c7802 */ /* 0x000fe20000000f00 */
[----:B------:R-:W-:-:S07]  /*1e250*/  IMAD.MOV.U32 R2, RZ, RZ, R14 ;  /* 0x000000ffff027224 */ /* 0x000fce00078e000e */
[----:B------:R-:W-:Y:S05]  /*1e260*/  WARPSYNC.COLLECTIVE R15, `(.L_x_10796) ;  /* 0x000000000f087348 */ /* 0x000fea0003c00000 */
[----:B------:R0:W1:Y:S02]  /*1e270*/  SHFL.IDX P6, R14, R13, R12, R11 ;  /* 0x0000000c0d0e7389 */ /* 0x00006400000c000b */
[----:B01----:R-:W-:Y:S01]  /*1e280*/  ENDCOLLECTIVE ;  /* 0x000000000000791b */ /* 0x003fe20003800000 */
.L_x_10796:
        /* <DEDUP_REMOVED lines=14> */
.L_x_10797:
[----:B------:R-:W-:Y:S01]  /*1e370*/  IMAD.MOV.U32 R2, RZ, RZ, R14 ;  /* 0x000000ffff027224 */ /* 0x000fe200078e000e */
[----:B------:R-:W-:Y:S06]  /*1e380*/  BRA `(.L_x_10798) ;  /* 0xffffffb8000c7947 */ /* 0x000fec000383ffff */
.L_x_10660:
[----:B-1----:R1:W2:Y:S02]  /*1e390*/  SYNCS.PHASECHK.TRANS64.TRYWAIT P0, [R5+URZ+0x2d860], R2 ;  /* 0x02d86002050075a7 */ /* 0x0022a4000800017f */
[----:B--2---:R-:W-:Y:S05]  /*1e3a0*/  @!P0 NANOSLEEP.SYNCS 0x989680 ;  /* 0x009896800000895d */ /* 0x004fea0003900000 */
[----:B------:R-:W2:Y:S02]  /*1e3b0*/  @!P0 SYNCS.PHASECHK.TRANS64 P0, [R5+URZ+0x2d860], R2 ;  /* 0x02d86002050085a7 */ /* 0x000ea4000800007f */
[----:B--2---:R-:W-:Y:S05]  /*1e3c0*/  @!P0 BRA `(.L_x_10660) ;  /* 0xfffffffc00f08947 */ /* 0x004fea000383ffff */
[----:B------:R-:W-:Y:S05]  /*1e3d0*/  BRA `(.L_x_10799) ;  /* 0xffffffb800707947 */ /* 0x000fea000383ffff */
.L_x_10661:
        /* <DEDUP_REMOVED lines=8> */
.L_x_10801:
[----:B------:R-:W-:Y:S05]  /*1e460*/  BSYNC B1 ;  /* 0x0000000000017941 */ /* 0x000fea0003800000 */
.L_x_10800:
        /* <DEDUP_REMOVED lines=9> */
.L_x_10802:
[----:B------:R-:W-:Y:S01]  /*1e500*/  MOV R13, R22 ;  /* 0x00000016000d7202 */ /* 0x000fe20000000f00 */
[----:B------:R-:W-:Y:S02]  /*1e510*/  IMAD.MOV.U32 R12, RZ, RZ, 0x1 ;  /* 0x00000001ff0c7424 */ /* 0x000fe400078e00ff */
[----:B------:R-:W-:-:S07]  /*1e520*/  IMAD.MOV.U32 R2, RZ, RZ, R14 ;  /* 0x000000ffff027224 */ /* 0x000fce00078e000e */
[----:B------:R-:W-:Y:S05]  /*1e530*/  WARPSYNC.COLLECTIVE R15, `(.L_x_10803) ;  /* 0x000000000f087348 */ /* 0x000fea0003c00000 */
[----:B------:R0:W1:Y:S02]  /*1e540*/  SHFL.IDX P6, R14, R13, R12, R11 ;  /* 0x0000000c0d0e7389 */ /* 0x00006400000c000b */
[----:B01----:R-:W-:Y:S01]  /*1e550*/  ENDCOLLECTIVE ;  /* 0x000000000000791b */ /* 0x003fe20003800000 */
.L_x_10803:
        /* <DEDUP_REMOVED lines=16> */
.L_x_10804:
[----:B------:R-:W-:Y:S02]  /*1e660*/  IMAD.MOV.U32 R13, RZ, RZ, R22 ;  /* 0x000000ffff0d7224 */ /* 0x000fe400078e0016 */
[----:B------:R-:W-:Y:S01]  /*1e670*/  IMAD.MOV.U32 R12, RZ, RZ, 0x2 ;  /* 0x00000002ff0c7424 */ /* 0x000fe200078e00ff */
[----:B------:R-:W-:-:S07]  /*1e680*/  MOV R2, R14 ;  /* 0x0000000e00027202 */ /* 0x000fce0000000f00 */
[----:B------:R-:W-:Y:S05]  /*1e690*/  WARPSYNC.COLLECTIVE R15, `(.L_x_10805) ;  /* 0x000000000f087348 */ /* 0x000fea0003c00000 */
[----:B------:R0:W1:Y:S02]  /*1e6a0*/  SHFL.IDX P6, R14, R13, R12, R11 ;  /* 0x0000000c0d0e7389 */ /* 0x00006400000c000b */
[----:B01----:R-:W-:Y:S01]  /*1e6b0*/  ENDCOLLECTIVE ;  /* 0x000000000000791b */ /* 0x003fe20003800000 */
.L_x_10805:
        /* <DEDUP_REMOVED lines=16> */
.L_x_10806:
[----:B------:R-:W-:Y:S01]  /*1e7c0*/  MOV R13, R22 ;  /* 0x00000016000d7202 */ /* 0x000fe20000000f00 */
[----:B------:R-:W-:Y:S02]  /*1e7d0*/  IMAD.MOV.U32 R12, RZ, RZ, 0x3 ;  /* 0x00000003ff0c7424 */ /* 0x000fe400078e00ff */
[----:B------:R-:W-:-:S07]  /*1e7e0*/  IMAD.MOV.U32 R2, RZ, RZ, R14 ;  /* 0x000000ffff027224 */ /* 0x000fce00078e000e */
[----:B------:R-:W-:Y:S05]  /*1e7f0*/  WARPSYNC.COLLECTIVE R15, `(.L_x_10807) ;  /* 0x000000000f087348 */ /* 0x000fea0003c00000 */
[----:B------:R0:W1:Y:S02]  /*1e800*/  SHFL.IDX P6, R14, R13, R12, R11 ;  /* 0x0000000c0d0e7389 */ /* 0x00006400000c000b */
[----:B01----:R-:W-:Y:S01]  /*1e810*/  ENDCOLLECTIVE ;  /* 0x000000000000791b */ /* 0x003fe20003800000 */
.L_x_10807:
        /* <DEDUP_REMOVED lines=13> */
.L_x_10808:
[----:B------:R-:W-:Y:S01]  /*1e8f0*/  @!PT LDS RZ, [RZ] ;  /* 0x00000000fffff984 */ /* 0x000fe20000000800 */
[----:B------:R-:W-:Y:S01]  /*1e900*/  @!PT LDS RZ, [RZ] ;  /* 0x00000000fffff984 */ /* 0x000fe20000000800 */
[----:B------:R-:W-:Y:S01]  /*1e910*/  @!PT LDS RZ, [RZ] ;  /* 0x00000000fffff984 */ /* 0x000fe20000000800 */
[----:B------:R-:W-:Y:S01]  /*1e920*/  LDGSTS.E.BYPASS.LTC128B.128 [R4+0x3400], desc[UR42][R2.64+0x40], !P0 ;  /* 0x0340004002047fae */ /* 0x000fe2000c101d6a */
[----:B------:R-:W-:-:S13]  /*1e930*/  ISETP.LT.OR P0, PT, R6, 0x41, P1 ;  /* 0x000000410600780c */ /* 0x000fda0000f01670 */
[----:B------:R0:W-:Y:S02]  /*1e940*/  LDGSTS.E.BYPASS.LTC128B.128 [R4+0x5400], desc[UR42][R2.64+0x80], !P0 ;  /* 0x0540008002047fae */ /* 0x0001e4000c101d6a */
[----:B0-----:R-:W-:Y:S01]  /*1e950*/  MOV R2, R14 ;  /* 0x0000000e00027202 */ /* 0x001fe20000000f00 */
[----:B------:R-:W-:Y:S06]  /*1e960*/  BRA `(.L_x_10809) ;  /* 0xffffffb400c47947 */ /* 0x000fec000383ffff */
.L_x_10669:
[----:B-1----:R1:W2:Y:S02]  /*1e970*/  SYNCS.PHASECHK.TRANS64.TRYWAIT P0, [R0+URZ+0x2d860], R3 ;  /* 0x02d86003000075a7 */ /* 0x0022a4000800017f */
[----:B--2---:R-:W-:Y:S05]  /*1e980*/  @!P0 NANOSLEEP.SYNCS 0x989680 ;  /* 0x009896800000895d */ /* 0x004fea0003900000 */
[----:B------:R-:W2:Y:S02]  /*1e990*/  @!P0 SYNCS.PHASECHK.TRANS64 P0, [R0+URZ+0x2d860], R3 ;  /* 0x02d86003000085a7 */ /* 0x000ea4000800007f */
[----:B--2---:R-:W-:Y:S05]  /*1e9a0*/  @!P0 BRA `(.L_x_10669) ;  /* 0xfffffffc00f08947 */ /* 0x004fea000383ffff */
[----:B------:R-:W-:Y:S05]  /*1e9b0*/  BRA `(.L_x_10810) ;  /* 0xffffffb800f07947 */ /* 0x000fea000383ffff */
.L_x_10670:
[----:B------:R-:W-:Y:S01]  /*1e9c0*/  BSSY B0, `(.L_x_10811) ;  /* 0x0000008000007945 */ /* 0x000fe20003800000 */
[----:B------:R-:W-:Y:S01]  /*1e9d0*/  IMAD.MOV.U32 R13, RZ, RZ, R22 ;  /* 0x000000ffff0d7224 */ /* 0x000fe200078e0016 */
[----:B------:R-:W-:Y:S01]  /*1e9e0*/  MOV R15, 0xffffffff ;  /* 0xffffffff000f7802 */ /* 0x000fe20000000f00 */
[----:B------:R-:W-:Y:S02]  /*1e9f0*/  IMAD.MOV.U32 R12, RZ, RZ, RZ ;  /* 0x000000ffff0c7224 */ /* 0x000fe400078e00ff */
[----:B------:R-:W-:-:S07]  /*1ea00*/  IMAD.MOV.U32 R11, RZ, RZ, 0x1c1f ;  /* 0x00001c1fff0b7424 */ /* 0x000fce00078e00ff */
[----:B01---5:R-:W-:Y:S05]  /*1ea10*/  WARPSYNC.COLLECTIVE R15, `(.L_x_10812) ;  /* 0x000000000f087348 */ /* 0x023fea0003c00000 */
[----:B------:R2:W3:Y:S02]  /*1ea20*/  SHFL.IDX P6, R14, R13, R12, R11 ;  /* 0x0000000c0d0e7389 */ /* 0x0004e400000c000b */
[----:B0123-5:R-:W-:Y:S01]  /*1ea30*/  ENDCOLLECTIVE ;  /* 0x000000000000791b */ /* 0x02ffe20003800000 */
.L_x_10812:
[----:B------:R-:W-:Y:S05]  /*1ea40*/  BSYNC B0 ;  /* 0x0000000000007941 */ /* 0x000fea0003800000 */
.L_x_10811:
[----:B------:R-:W0:Y:S01]  /*1ea50*/  S2R R2, SR_TID.X ;  /* 0x0000000000027919 */ /* 0x000e220000002100 */
[----:B------:R-:W-:Y:S01]  /*1ea60*/  IMAD.MOV.U32 R13, RZ, RZ, R18 ;  /* 0x000000ffff0d7224 */ /* 0x000fe200078e0012 */
[----:B------:R-:W-:Y:S01]  /*1ea70*/  MOV R11, 0x1c1f ;  /* 0x00001c1f000b7802 */ /* 0x000fe20000000f00 */
[----:B------:R-:W-:Y:S02]  /*1ea80*/  IMAD.MOV.U32 R12, RZ, RZ, RZ ;  /* 0x000000ffff0c7224 */ /* 0x000fe400078e00ff */
[----:B------:R-:W-:Y:S02]  /*1ea90*/  IMAD.MOV.U32 R15, RZ, RZ, -0x1 ;  /* 0xffffffffff0f7424 */ /* 0x000fe400078e00ff */
[----:B------:R-:W-:Y:S02]  /*1eaa0*/  IMAD.MOV.U32 R3, RZ, RZ, R14 ;  /* 0x000000ffff037224 */ /* 0x000fe400078e000e */
[----:B------:R-:W-:-:S07]  /*1eab0*/  IMAD R4, R4, 0x2, R16 ;  /* 0x0000000204047824 */ /* 0x000fce00078e0210 */
[----:B0-----:R-:W-:Y:S05]  /*1eac0*/  WARPSYNC.COLLECTIVE R15, `(.L_x_10813) ;  /* 0x000000000f087348 */ /* 0x001fea0003c00000 */
[----:B------:R1:W2:Y:S02]  /*1ead0*/  SHFL.IDX P6, R14, R13, R12, R11 ;  /* 0x0000000c0d0e7389 */ /* 0x0002a400000c000b */
[----:B012---:R-:W-:Y:S01]  /*1eae0*/  ENDCOLLECTIVE ;  /* 0x000000000000791b */ /* 0x007fe20003800000 */
.L_x_10813:
        /* <DEDUP_REMOVED lines=11> */
[----:B------:R-:W-:-:S02]  /*1eba0*/  IADD3.X R3, RZ, R3, RZ, P0, !PT ;  /* 0x00000003ff037210 */ /* 0x000fc400007fe4ff */
[----:B------:R-:W-:Y:S02]  /*1ebb0*/  ISETP.GE.AND P1, PT, R8, UR4, PT ;  /* 0x0000000408007c0c */ /* 0x000fe4000bf26270 */
[----:B------:R-:W-:-:S13]  /*1ebc0*/  ISETP.GE.AND P0, PT, R7, UR4, PT ;  /* 0x0000000407007c0c */ /* 0x000fda000bf06270 */
[----:B------:R-:W-:Y:S05]  /*1ebd0*/  WARPSYNC.COLLECTIVE R15, `(.L_x_10814) ;  /* 0x000000000f087348 */ /* 0x000fea0003c00000 */
[----:B------:R0:W1:Y:S02]  /*1ebe0*/  SHFL.IDX P6, R14, R13, R12, R11 ;  /* 0x0000000c0d0e7389 */ /* 0x00006400000c000b */
[----:B01----:R-:W-:Y:S01]  /*1ebf0*/  ENDCOLLECTIVE ;  /* 0x000000000000791b */ /* 0x003fe20003800000 */
.L_x_10814:
        /* <DEDUP_REMOVED lines=14> */
.L_x_10815:
[----:B------:R-:W-:Y:S01]  /*1ece0*/  IMAD.MOV.U32 R13, RZ, RZ, R22 ;  /* 0x000000ffff0d7224 */ /* 0x000fe200078e0016 */
[----:B------:R-:W-:Y:S02]  /*1ecf0*/  MOV R12, 0x2 ;  /* 0x00000002000c7802 */ /* 0x000fe40000000f00 */
[----:B------:R-:W-:-:S13]  /*1ed00*/  IADD3 R2, P4, R14, R5, RZ ;  /* 0x000000050e027210 */ /* 0x000fda0007f9e0ff */
[----:B------:R-:W-:Y:S05]  /*1ed10*/  WARPSYNC.COLLECTIVE R15, `(.L_x_10816) ;  /* 0x000000000f087348 */ /* 0x000fea0003c00000 */
[----:B------:R0:W1:Y:S02]  /*1ed20*/  SHFL.IDX P6, R14, R13, R12, R11 ;  /* 0x0000000c0d0e7389 */ /* 0x00006400000c000b */
[----:B01----:R-:W-:Y:S01]  /*1ed30*/  ENDCOLLECTIVE ;  /* 0x000000000000791b */ /* 0x003fe20003800000 */
.L_x_10816:
        /* <DEDUP_REMOVED lines=15> */
.L_x_10817:
[----:B------:R-:W-:Y:S01]  /*1ee30*/  MOV R13, R22 ;  /* 0x00000016000d7202 */ /* 0x000fe20000000f00 */
[----:B------:R-:W-:Y:S01]  /*1ee40*/  IMAD.MOV.U32 R12, RZ, RZ, 0x3 ;  /* 0x00000003ff0c7424 */ /* 0x000fe200078e00ff */
[----:B------:R-:W-:-:S13]  /*1ee50*/  IADD3 R2, P4, R14, R5, RZ ;  /* 0x000000050e027210 */ /* 0x000fda0007f9e0ff */
[----:B------:R-:W-:Y:S05]  /*1ee60*/  WARPSYNC.COLLECTIVE R15, `(.L_x_10818) ;  /* 0x000000000f087348 */ /* 0x000fea0003c00000 */
[----:B------:R0:W1:Y:S02]  /*1ee70*/  SHFL.IDX P6, R14, R13, R12, R11 ;  /* 0x0000000c0d0e7389 */ /* 0x00006400000c000b */
[----:B01----:R-:W-:Y:S01]  /*1ee80*/  ENDCOLLECTIVE ;  /* 0x000000000000791b */ /* 0x003fe20003800000 */
.L_x_10818:
        /* <DEDUP_REMOVED lines=14> */
.L_x_10819:
[----:B------:R-:W-:Y:S05]  /*1ef70*/  BRA `(.L_x_10820) ;  /* 0xffffffb800507947 */ /* 0x000fea000383ffff */
.L_x_10675:
[----:B------:R-:W-:Y:S01]  /*1ef80*/  BSSY B0, `(.L_x_10821) ;  /* 0x0000008000007945 */ /* 0x000fe20003800000 */
[----:B------:R-:W-:Y:S01]  /*1ef90*/  MOV R13, R24 ;  /* 0x00000018000d7202 */ /* 0x000fe20000000f00 */
[----:B------:R-:W-:Y:S02]  /*1efa0*/  IMAD.MOV.U32 R12, RZ, RZ, RZ ;  /* 0x000000ffff0c7224 */ /* 0x000fe400078e00ff */
[----:B------:R-:W-:Y:S02]  /*1efb0*/  IMAD.MOV.U32 R11, RZ, RZ, 0x1f ;  /* 0x0000001fff0b7424 */ /* 0x000fe400078e00ff */
[----:B------:R-:W-:-:S07]  /*1efc0*/  IMAD.MOV.U32 R15, RZ, RZ, -0x1 ;  /* 0xffffffffff0f7424 */ /* 0x000fce00078e00ff */
[----:B01---5:R-:W-:Y:S05]  /*1efd0*/  WARPSYNC.COLLECTIVE R15, `(.L_x_10822) ;  /* 0x000000000f087348 */ /* 0x023fea0003c00000 */
[----:B------:R2:W3:Y:S02]  /*1efe0*/  SHFL.IDX P6, R14, R13, R12, R11 ;  /* 0x0000000c0d0e7389 */ /* 0x0004e400000c000b */
[----:B0123-5:R-:W-:Y:S01]  /*1eff0*/  ENDCOLLECTIVE ;  /* 0x000000000000791b */ /* 0x02ffe20003800000 */
.L_x_10822:
[----:B------:R-:W-:Y:S05]  /*1f000*/  BSYNC B0 ;  /* 0x0000000000007941 */ /* 0x000fea0003800000 */
.L_x_10821:
[----:B------:R-:W-:Y:S01]  /*1f010*/  IMAD.MOV.U32 R13, RZ, RZ, R24 ;  /* 0x000000ffff0d7224 */ /* 0x000fe200078e0018 */
[----:B------:R-:W-:Y:S01]  /*1f020*/  MOV R15, 0xffffffff ;  /* 0xffffffff000f7802 */ /* 0x000fe20000000f00 */
[----:B------:R-:W-:Y:S01]  /*1f030*/  IMAD.MOV.U32 R12, RZ, RZ, 0x1 ;  /* 0x00000001ff0c7424 */ /* 0x000fe200078e00ff */
[----:B------:R-:W-:Y:S01]  /*1f040*/  MOV R0, R14 ;  /* 0x0000000e00007202 */ /* 0x000fe20000000f00 */
[----:B------:R-:W-:Y:S02]  /*1f050*/  IMAD.MOV.U32 R11, RZ, RZ, 0x1f ;  /* 0x0000001fff0b7424 */ /* 0x000fe400078e00ff */
[----:B------:R-:W-:-:S07]  /*1f060*/  IMAD.IADD R9, R27, 0x1, R8 ;  /* 0x000000011b097824 */ /* 0x000fce00078e0208 */
[----:B------:R-:W-:Y:S05]  /*1f070*/  WARPSYNC.COLLECTIVE R15, `(.L_x_10823) ;  /* 0x000000000f087348 */ /* 0x000fea0003c00000 */
[----:B------:R0:W1:Y:S02]  /*1f080*/  SHFL.IDX P6, R14, R13, R12, R11 ;  /* 0x0000000c0d0e7389 */ /* 0x00006400000c000b */
[----:B01----:R-:W-:Y:S01]  /*1f090*/  ENDCOLLECTIVE ;  /* 0x000000000000791b */ /* 0x003fe20003800000 */
.L_x_10823:
        /* <DEDUP_REMOVED lines=15> */
[----:B------:R-:W-:-:S02]  /*1f190*/  MOV R24, RZ ;  /* 0x000000ff00187202 */ /* 0x000fc40000000f00 */
[----:B--2---:R-:W-:Y:S01]  /*1f1a0*/  @!P1 MOV R4, R7 ;  /* 0x0000000700049202 */ /* 0x004fe20000000f00 */
[----:B------:R-:W-:Y:S02]  /*1f1b0*/  IMAD.MOV.U32 R7, RZ, RZ, RZ ;  /* 0x000000ffff077224 */ /* 0x000fe400078e00ff */
[----:B---3--:R-:W-:Y:S01]  /*1f1c0*/  @!P1 IMAD.MOV.U32 R7, RZ, RZ, R5 ;  /* 0x000000ffff079224 */ /* 0x008fe200078e0005 */
[----:B------:R-:W-:-:S03]  /*1f1d0*/  ISETP.NE.AND P1, PT, R8, RZ, PT ;  /* 0x000000ff0800720c */ /* 0x000fc60003f25270 */
[----:B------:R-:W-:-:S10]  /*1f1e0*/  IMAD R13, R7, R4, RZ ;  /* 0x00000004070d7224 */ /* 0x000fd400078e02ff */
[----:B------:R-:W-:Y:S05]  /*1f1f0*/  WARPSYNC.COLLECTIVE R15, `(.L_x_10824) ;  /* 0x000000000f087348 */ /* 0x000fea0003c00000 */
[----:B------:R0:W1:Y:S02]  /*1f200*/  SHFL.UP P6, R14, R13, R12, R11 ;  /* 0x0400000c0d0e7389 */ /* 0x00006400000c000b */
[----:B01----:R-:W-:Y:S01]  /*1f210*/  ENDCOLLECTIVE ;  /* 0x000000000000791b */ /* 0x003fe20003800000 */
.L_x_10824:
[----:B------:R-:W-:Y:S01]  /*1f220*/  IMAD.MOV.U32 R12, RZ, RZ, 0x2 ;  /* 0x00000002ff0c7424 */ /* 0x000fe200078e00ff */
[----:B------:R-:W-:-:S04]  /*1f230*/  SEL R14, R14, RZ, P1 ;  /* 0x000000ff0e0e7207 */ /* 0x000fc80000800000 */
[----:B------:R-:W-:-:S05]  /*1f240*/  IADD3 R5, R13, R14, RZ ;  /* 0x0000000e0d057210 */ /* 0x000fca0007ffe0ff */
[----:B------:R-:W-:-:S07]  /*1f250*/  IMAD.MOV.U32 R13, RZ, RZ, R5 ;  /* 0x000000ffff0d7224 */ /* 0x000fce00078e0005 */
[----:B------:R-:W-:Y:S05]  /*1f260*/  WARPSYNC.COLLECTIVE R15, `(.L_x_10825) ;  /* 0x000000000f087348 */ /* 0x000fea0003c00000 */
[----:B------:R0:W1:Y:S02]  /*1f270*/  SHFL.UP P6, R14, R13, R12, R11 ;  /* 0x0400000c0d0e7389 */ /* 0x00006400000c000b */
[----:B01----:R-:W-:Y:S01]  /*1f280*/  ENDCOLLECTIVE ;  /* 0x000000000000791b */ /* 0x003fe20003800000 */
.L_x_10825:
[----:B------:R-:W-:Y:S01]  /*1f290*/  IMAD.MOV.U32 R12, RZ, RZ, 0x4 ;  /* 0x00000004ff0c7424 */ /* 0x000fe200078e00ff */
[----:B------:R-:W-:-:S05]  /*1f2a0*/  SEL R2, R14, RZ, P2 ;  /* 0x000000ff0e027207 */ /* 0x000fca0001000000 */
[----:B------:R-:W-:-:S05]  /*1f2b0*/  IMAD.IADD R2, R5, 0x1, R2 ;  /* 0x0000000105027824 */ /* 0x000fca00078e0202 */
[----:B------:R-:W-:-:S07]  /*1f2c0*/  MOV R13, R2 ;  /* 0x00000002000d7202 */ /* 0x000fce0000000f00 */
[----:B------:R-:W-:Y:S05]  /*1f2d0*/  WARPSYNC.COLLECTIVE R15, `(.L_x_10826) ;  /* 0x000000000f087348 */ /* 0x000fea0003c00000 */
[----:B------:R0:W1:Y:S02]  /*1f2e0*/  SHFL.UP P6, R14, R13, R12, R11 ;  /* 0x0400000c0d0e7389 */ /* 0x00006400000c000b */
[----:B01----:R-:W-:Y:S01]  /*1f2f0*/  ENDCOLLECTIVE ;  /* 0x000000000000791b */ /* 0x003fe20003800000 */
.L_x_10826:
[----:B------:R-:W-:Y:S02]  /*1f300*/  MOV R12, 0x8 ;  /* 0x00000008000c7802 */ /* 0x000fe40000000f00 */
[----:B------:R-:W-:-:S05]  /*1f310*/  SEL R3, R14, RZ, P3 ;  /* 0x000000ff0e037207 */ /* 0x000fca0001800000 */
[----:B------:R-:W-:-:S04]  /*1f320*/  IMAD.IADD R3, R2, 0x1, R3 ;  /* 0x0000000102037824 */ /* 0x000fc800078e0203 */
[----:B------:R-:W-:-:S07]  /*1f330*/  IMAD.MOV.U32 R13, RZ, RZ, R3 ;  /* 0x000000ffff0d7224 */ /* 0x000fce00078e0003 */
[----:B------:R-:W-:Y:S05]  /*1f340*/  WARPSYNC.COLLECTIVE R15, `(.L_x_10827) ;  /* 0x000000000f087348 */ /* 0x000fea0003c00000 */
[----:B------:R0:W1:Y:S02]  /*1f350*/  SHFL.UP P6, R14, R13, R12, R11 ;  /* 0x0400000c0d0e7389 */ /* 0x00006400000c000b */
[----:B01----:R-:W-:Y:S01]  /*1f360*/  ENDCOLLECTIVE ;  /* 0x000000000000791b */ /* 0x003fe20003800000 */
.L_x_10827:
[----:B------:R-:W-:Y:S01]  /*1f370*/  IMAD.MOV.U32 R12, RZ, RZ, 0x10 ;  /* 0x00000010ff0c7424 */ /* 0x000fe200078e00ff */
[----:B------:R-:W-:-:S05]  /*1f380*/  SEL R14, R14, RZ, P4 ;  /* 0x000000ff0e0e7207 */ /* 0x000fca0002000000 */
[----:B------:R-:W-:-:S04]  /*1f390*/  IMAD.IADD R5, R3, 0x1, R14 ;  /* 0x0000000103057824 */ /* 0x000fc800078e020e */
[----:B------:R-:W-:-:S07]  /*1f3a0*/  IMAD.MOV.U32 R13, RZ, RZ, R5 ;  /* 0x000000ffff0d7224 */ /* 0x000fce00078e0005 */
[----:B------:R-:W-:Y:S05]  /*1f3b0*/  WARPSYNC.COLLECTIVE R15, `(.L_x_10828) ;  /* 0x000000000f087348 */ /* 0x000fea0003c00000 */
[----:B------:R0:W1:Y:S02]  /*1f3c0*/  SHFL.UP P6, R14, R13, R12, R11 ;  /* 0x0400000c0d0e7389 */ /* 0x00006400000c000b */
[----:B01----:R-:W-:Y:S01]  /*1f3d0*/  ENDCOLLECTIVE ;  /* 0x000000000000791b */ /* 0x003fe20003800000 */
.L_x_10828:
        /* <DEDUP_REMOVED lines=8> */
.L_x_10829:
[----:B------:R-:W-:Y:S05]  /*1f460*/  BRA `(.L_x_10830) ;  /* 0xffffffb800707947 */ /* 0x000fea000383ffff */
.L_x_10678:
[----:B------:R-:W-:Y:S01]  /*1f470*/  BSSY B0, `(.L_x_10831) ;  /* 0x0000007000007945 */ /* 0x000fe20003800000 */
[----:B------:R-:W-:Y:S02]  /*1f480*/  IMAD.MOV.U32 R12, RZ, RZ, 0x1 ;  /* 0x00000001ff0c7424 */ /* 0x000fe400078e00ff */
[----:B------:R-:W-:Y:S02]  /*1f490*/  IMAD.MOV.U32 R11, RZ, RZ, RZ ;  /* 0x000000ffff0b7224 */ /* 0x000fe400078e00ff */
[----:B------:R-:W-:-:S07]  /*1f4a0*/  IMAD.MOV.U32 R15, RZ, RZ, -0x1 ;  /* 0xffffffffff0f7424 */ /* 0x000fce00078e00ff */
[----:B-----5:R-:W-:Y:S05]  /*1f4b0*/  WARPSYNC.COLLECTIVE R15, `(.L_x_10832) ;  /* 0x000000000f087348 */ /* 0x020fea0003c00000 */
[----:B------:R0:W1:Y:S02]  /*1f4c0*/  SHFL.UP P6, R14, R13, R12, R11 ;  /* 0x0400000c0d0e7389 */ /* 0x00006400000c000b */
[----:B01---5:R-:W-:Y:S01]  /*1f4d0*/  ENDCOLLECTIVE ;  /* 0x000000000000791b */ /* 0x023fe20003800000 */
.L_x_10832:
[----:B------:R-:W-:Y:S05]  /*1f4e0*/  BSYNC B0 ;  /* 0x0000000000007941 */ /* 0x000fea0003800000 */
.L_x_10831:
        /* <DEDUP_REMOVED lines=8> */
.L_x_10833:
[----:B------:R-:W-:Y:S01]  /*1f570*/  IMAD.MOV.U32 R12, RZ, RZ, 0x4 ;  /* 0x00000004ff0c7424 */ /* 0x000fe200078e00ff */
[----:B------:R-:W-:-:S04]  /*1f580*/  SEL R14, R14, RZ, P2 ;  /* 0x000000ff0e0e7207 */ /* 0x000fc80001000000 */
[----:B------:R-:W-:-:S05]  /*1f590*/  IADD3 R3, R13, R14, RZ ;  /* 0x0000000e0d037210 */ /* 0x000fca0007ffe0ff */
[----:B------:R-:W-:-:S07]  /*1f5a0*/  IMAD.MOV.U32 R13, RZ, RZ, R3 ;  /* 0x000000ffff0d7224 */ /* 0x000fce00078e0003 */
[----:B------:R-:W-:Y:S05]  /*1f5b0*/  WARPSYNC.COLLECTIVE R15, `(.L_x_10834) ;  /* 0x000000000f087348 */ /* 0x000fea0003c00000 */
[----:B------:R0:W1:Y:S02]  /*1f5c0*/  SHFL.UP P6, R14, R13, R12, R11 ;  /* 0x0400000c0d0e7389 */ /* 0x00006400000c000b */
[----:B01----:R-:W-:Y:S01]  /*1f5d0*/  ENDCOLLECTIVE ;  /* 0x000000000000791b */ /* 0x003fe20003800000 */
.L_x_10834:
[----:B------:R-:W-:Y:S01]  /*1f5e0*/  IMAD.MOV.U32 R12, RZ, RZ, 0x8 ;  /* 0x00000008ff0c7424 */ /* 0x000fe200078e00ff */
[----:B------:R-:W-:-:S05]  /*1f5f0*/  SEL R14, R14, RZ, P3 ;  /* 0x000000ff0e0e7207 */ /* 0x000fca0001800000 */
[----:B------:R-:W-:-:S05]  /*1f600*/  IMAD.IADD R5, R3, 0x1, R14 ;  /* 0x0000000103057824 */ /* 0x000fca00078e020e */
[----:B------:R-:W-:-:S07]  /*1f610*/  MOV R13, R5 ;  /* 0x00000005000d7202 */ /* 0x000fce0000000f00 */
[----:B------:R-:W-:Y:S05]  /*1f620*/  WARPSYNC.COLLECTIVE R15, `(.L_x_10835) ;  /* 0x000000000f087348 */ /* 0x000fea0003c00000 */
[----:B------:R0:W1:Y:S02]  /*1f630*/  SHFL.UP P6, R14, R13, R12, R11 ;  /* 0x0400000c0d0e7389 */ /* 0x00006400000c000b */
[----:B01----:R-:W-:Y:S01]  /*1f640*/  ENDCOLLECTIVE ;  /* 0x000000000000791b */ /* 0x003fe20003800000 */
.L_x_10835:
[----:B------:R-:W-:Y:S02]  /*1f650*/  MOV R12, 0x10 ;  /* 0x00000010000c7802 */ /* 0x000fe40000000f00 */
[----:B------:R-:W-:-:S05]  /*1f660*/  SEL R8, R14, RZ, P4 ;  /* 0x000000ff0e087207 */ /* 0x000fca0002000000 */
[----:B------:R-:W-:-:S04]  /*1f670*/  IMAD.IADD R8, R5, 0x1, R8 ;  /* 0x0000000105087824 */ /* 0x000fc800078e0208 */
[----:B------:R-:W-:-:S07]  /*1f680*/  IMAD.MOV.U32 R13, RZ, RZ, R8 ;  /* 0x000000ffff0d7224 */ /* 0x000fce00078e0008 */
[----:B------:R-:W-:Y:S05]  /*1f690*/  WARPSYNC.COLLECTIVE R15, `(.L_x_10836) ;  /* 0x000000000f087348 */ /* 0x000fea0003c00000 */
[----:B------:R0:W1:Y:S02]  /*1f6a0*/  SHFL.UP P6, R14, R13, R12, R11 ;  /* 0x0400000c0d0e7389 */ /* 0x00006400000c000b */
[----:B01----:R-:W-:Y:S01]  /*1f6b0*/  ENDCOLLECTIVE ;  /* 0x000000000000791b */ /* 0x003fe20003800000 */
.L_x_10836:
        /* <DEDUP_REMOVED lines=8> */
.L_x_10837:
[----:B------:R-:W-:Y:S05]  /*1f740*/  BRA `(.L_x_10838) ;  /* 0xffffffb8005c7947 */ /* 0x000fea000383ffff */
.L_x_10680:
[----:B------:R-:W-:Y:S01]  /*1f750*/  BSSY B0, `(.L_x_10839) ;  /* 0x0000006000007945 */ /* 0x000fe20003800000 */
[----:B------:R-:W-:Y:S01]  /*1f760*/  PLOP3.LUT P6, PT, P6, PT, PT, 0x8, 0x0 ;  /* 0x000000000000781c */ /* 0x000fe200037ce170 */
[----:B------:R-:W-:-:S12]  /*1f770*/  IMAD.MOV.U32 R15, RZ, RZ, -0x1 ;  /* 0xffffffffff0f7424 */ /* 0x000fd800078e00ff */
[----:B0----5:R-:W-:Y:S05]  /*1f780*/  WARPSYNC.COLLECTIVE R15, `(.L_x_10840) ;  /* 0x000000000f087348 */ /* 0x021fea0003c00000 */
[----:B------:R-:W-:Y:S01]  /*1f790*/  VOTE.ANY R14, PT, P6 ;  /* 0x00000000000e7806 */ /* 0x000fe200030e0100 */
[----:B0----5:R-:W-:Y:S06]  /*1f7a0*/  ENDCOLLECTIVE ;  /* 0x000000000000791b */ /* 0x021fec0003800000 */
.L_x_10840:
[----:B------:R-:W-:Y:S05]  /*1f7b0*/  BSYNC B0 ;  /* 0x0000000000007941 */ /* 0x000fea0003800000 */
.L_x_10839:
        /* <DEDUP_REMOVED lines=9> */
.L_x_10841:
[----:B------:R-:W-:Y:S01]  /*1f850*/  MOV R13, R7 ;  /* 0x00000007000d7202 */ /* 0x000fe20000000f00 */
[----:B------:R-:W-:-:S07]  /*1f860*/  IMAD.MOV.U32 R4, RZ, RZ, R14 ;  /* 0x000000ffff047224 */ /* 0x000fce00078e000e */
[----:B------:R-:W-:Y:S05]  /*1f870*/  WARPSYNC.COLLECTIVE R15, `(.L_x_10842) ;  /* 0x000000000f087348 */ /* 0x000fea0003c00000 */
[----:B------:R0:W1:Y:S02]  /*1f880*/  SHFL.IDX P6, R14, R13, R12, R11 ;  /* 0x0000000c0d0e7389 */ /* 0x00006400000c000b */
[----:B01----:R-:W-:Y:S01]  /*1f890*/  ENDCOLLECTIVE ;  /* 0x000000000000791b */ /* 0x003fe20003800000 */
.L_x_10842:
[----:B------:R-:W-:Y:S01]  /*1f8a0*/  IMAD.MOV.U32 R7, RZ, RZ, R14 ;  /* 0x000000ffff077224 */ /* 0x000fe200078e000e */
[----:B------:R-:W-:Y:S06]  /*1f8b0*/  BRA `(.L_x_10843) ;  /* 0xffffffb8003c7947 */ /* 0x000fec000383ffff */
.L_x_10682:
[----:B------:R-:W-:Y:S01]  /*1f8c0*/  BSSY B0, `(.L_x_10844) ;  /* 0x0000007000007945 */ /* 0x000fe20003800000 */
[----:B------:R-:W-:Y:S01]  /*1f8d0*/  IMAD.MOV.U32 R13, RZ, RZ, R2 ;  /* 0x000000ffff0d7224 */ /* 0x000fe200078e0002 */
[----:B------:R-:W-:Y:S01]  /*1f8e0*/  MOV R15, 0xffffffff ;  /* 0xffffffff000f7802 */ /* 0x000fe20000000f00 */
[----:B------:R-:W-:-:S07]  /*1f8f0*/  IMAD.MOV.U32 R11, RZ, RZ, 0x1f ;  /* 0x0000001fff0b7424 */ /* 0x000fce00078e00ff */
[----:B0123-5:R-:W-:Y:S05]  /*1f900*/  WARPSYNC.COLLECTIVE R15, `(.L_x_10845) ;  /* 0x000000000f087348 */ /* 0x02ffea0003c00000 */
[----:B------:R4:W0:Y:S02]  /*1f910*/  SHFL.IDX P6, R14, R13, R12, R11 ;  /* 0x0000000c0d0e7389 */ /* 0x00082400000c000b */
[----:B012345:R-:W-:Y:S01]  /*1f920*/  ENDCOLLECTIVE ;  /* 0x000000000000791b */ /* 0x03ffe20003800000 */
.L_x_10845:
[----:B------:R-:W-:Y:S05]  /*1f930*/  BSYNC B0 ;  /* 0x0000000000007941 */ /* 0x000fea0003800000 */
.L_x_10844:
[----:B------:R-:W-:Y:S01]  /*1f940*/  IMAD.MOV.U32 R24, RZ, RZ, R14 ;  /* 0x000000ffff187224 */ /* 0x000fe200078e000e */
[----:B------:R-:W-:Y:S06]  /*1f950*/  BRA `(.L_x_10681) ;  /* 0xffffffb8002c7947 */ /* 0x000fec000383ffff */
.L_x_10686:
[----:B0-----:R0:W1:Y:S02]  /*1f960*/  SYNCS.PHASECHK.TRANS64.TRYWAIT P0, [R5+URZ+0x2d820], R0 ;  /* 0x02d82000050075a7 */ /* 0x001064000800017f */
[----:B-1----:R-:W-:Y:S05]  /*1f970*/  @!P0 NANOSLEEP.SYNCS 0x989680 ;  /* 0x009896800000895d */ /* 0x002fea0003900000 */
[----:B------:R-:W1:Y:S02]  /*1f980*/  @!P0 SYNCS.PHASECHK.TRANS64 P0, [R5+URZ+0x2d820], R0 ;  /* 0x02d82000050085a7 */ /* 0x000e64000800007f */
[----:B-1----:R-:W-:Y:S05]  /*1f990*/  @!P0 BRA `(.L_x_10686) ;  /* 0xfffffffc00f08947 */ /* 0x002fea000383ffff */
[----:B------:R-:W-:Y:S05]  /*1f9a0*/  BRA `(.L_x_10846) ;  /* 0xffffffbc00847947 */ /* 0x000fea000383ffff */
.L_x_10687:
[----:B------:R-:W1:Y:S01]  /*1f9b0*/  S2R R2, SR_TID.X ;  /* 0x0000000000027919 */ /* 0x000e620000002100 */
[----:B------:R-:W-:Y:S01]  /*1f9c0*/  BSSY B0, `(.L_x_10847) ;  /* 0x000000a000007945 */ /* 0x000fe20003800000 */
[----:B------:R-:W-:Y:S01]  /*1f9d0*/  IMAD.MOV.U32 R12, RZ, RZ, RZ ;  /* 0x000000ffff0c7224 */ /* 0x000fe200078e00ff */
[----:B------:R-:W-:Y:S01]  /*1f9e0*/  MOV R11, 0x1f ;  /* 0x0000001f000b7802 */ /* 0x000fe20000000f00 */
[----:B------:R-:W-:Y:S01]  /*1f9f0*/  IMAD.MOV.U32 R15, RZ, RZ, -0x1 ;  /* 0xffffffffff0f7424 */ /* 0x000fe200078e00ff */
[----:B-1----:R-:W-:-:S04]  /*1fa00*/  SHF.R.U32.HI R2, RZ, 0x5, R2 ;  /* 0x00000005ff027819 */ /* 0x002fc80000011602 */
[----:B------:R-:W-:-:S05]  /*1fa10*/  LOP3.LUT R2, R2, 0x3, RZ, 0xc0, !PT ;  /* 0x0000000302027812 */ /* 0x000fca00078ec0ff */
[----:B------:R-:W-:-:S07]  /*1fa20*/  IMAD.MOV.U32 R13, RZ, RZ, R2 ;  /* 0x000000ffff0d7224 */ /* 0x000fce00078e0002 */
[----:B0-23-5:R-:W-:Y:S05]  /*1fa30*/  WARPSYNC.COLLECTIVE R15, `(.L_x_10848) ;  /* 0x000000000f087348 */ /* 0x02dfea0003c00000 */
[----:B------:R1:W4:Y:S02]  /*1fa40*/  SHFL.IDX P6, R14, R13, R12, R11 ;  /* 0x0000000c0d0e7389 */ /* 0x00032400000c000b */
[----:B012345:R-:W-:Y:S01]  /*1fa50*/  ENDCOLLECTIVE ;  /* 0x000000000000791b */ /* 0x03ffe20003800000 */
.L_x_10848:
[----:B------:R-:W-:Y:S05]  /*1fa60*/  BSYNC B0 ;  /* 0x0000000000007941 */ /* 0x000fea0003800000 */
.L_x_10847:
[----:B------:R-:W-:Y:S05]  /*1fa70*/  BRA `(.L_x_10849) ;  /* 0xffffffbc006c7947 */ /* 0x000fea000383ffff */
.L_x_10688:
[----:B------:R-:W-:Y:S01]  /*1fa80*/  BSSY B0, `(.L_x_10850) ;  /* 0x0000006000007945 */ /* 0x000fe20003800000 */
[----:B------:R-:W-:-:S07]  /*1fa90*/  IMAD.MOV.U32 R15, RZ, RZ, -0x1 ;  /* 0xffffffffff0f7424 */ /* 0x000fce00078e00ff */
[----:B0-23-5:R-:W-:Y:S05]  /*1faa0*/  WARPSYNC.COLLECTIVE R15, `(.L_x_10851) ;  /* 0x000000000f0c7348 */ /* 0x02dfea0003c00000 */
[----:B------:R-:W-:Y:S02]  /*1fab0*/  ELECT P6, UR62, PT ;  /* 0x00000000003e782f */ /* 0x000fe400038c0000 */
[----:B------:R-:W-:Y:S01]  /*1fac0*/  MOV R14, UR62 ;  /* 0x0000003e000e7c02 */ /* 0x000fe20008000f00 */
[----:B0-23-5:R-:W-:Y:S10]  /*1fad0*/  ENDCOLLECTIVE ;  /* 0x000000000000791b */ /* 0x02dff40003800000 */
.L_x_10851:
[----:B------:R-:W-:Y:S05]  /*1fae0*/  BSYNC B0 ;  /* 0x0000000000007941 */ /* 0x000fea0003800000 */
.L_x_10850:
[----:B------:R-:W-:Y:S05]  /*1faf0*/  BRA `(.L_x_10852) ;  /* 0xffffffbc00607947 */ /* 0x000fea000383ffff */
.L_x_10690:
[----:B0-----:R0:W1:Y:S02]  /*1fb00*/  SYNCS.PHASECHK.TRANS64.TRYWAIT P1, [R3+URZ+0x2d840], R2 ;  /* 0x02d84002030075a7 */ /* 0x001064000802017f */
[----:B-1----:R-:W-:Y:S05]  /*1fb10*/  @!P1 NANOSLEEP.SYNCS 0x989680 ;  /* 0x009896800000995d */ /* 0x002fea0003900000 */
[----:B------:R-:W1:Y:S02]  /*1fb20*/  @!P1 SYNCS.PHASECHK.TRANS64 P1, [R3+URZ+0x2d840], R2 ;  /* 0x02d84002030095a7 */ /* 0x000e64000802007f */
[----:B-1----:R-:W-:Y:S05]  /*1fb30*/  @!P1 BRA `(.L_x_10690) ;  /* 0xfffffffc00f09947 */ /* 0x002fea000383ffff */
[----:B------:R-:W-:Y:S05]  /*1fb40*/  BRA `(.L_x_10853) ;  /* 0xffffffbc00847947 */ /* 0x000fea000383ffff */
.L_x_10692:
[----:B-1----:R1:W4:Y:S02]  /*1fb50*/  SYNCS.PHASECHK.TRANS64.TRYWAIT P1, [R5+URZ+0x2d840], R0 ;  /* 0x02d84000050075a7 */ /* 0x002324000802017f */
[----:B----4-:R-:W-:Y:S05]  /*1fb60*/  @!P1 NANOSLEEP.SYNCS 0x989680 ;  /* 0x009896800000995d */ /* 0x010fea0003900000 */
[----:B------:R-:W4:Y:S02]  /*1fb70*/  @!P1 SYNCS.PHASECHK.TRANS64 P1, [R5+URZ+0x2d840], R0 ;  /* 0x02d84000050095a7 */ /* 0x000f24000802007f */
[----:B----4-:R-:W-:Y:S05]  /*1fb80*/  @!P1 BRA `(.L_x_10692) ;  /* 0xfffffffc00f09947 */ /* 0x010fea000383ffff */
[----:B------:R-:W-:Y:S05]  /*1fb90*/  BRA `(.L_x_10854) ;  /* 0xffffffbc00947947 */ /* 0x000fea000383ffff */
.L_x_10694:
[----:B----4-:R4:W0:Y:S02]  /*1fba0*/  SYNCS.PHASECHK.TRANS64.TRYWAIT P1, [R3+URZ+0x2d860], R2 ;  /* 0x02d86002030075a7 */ /* 0x010824000802017f */
[----:B0-----:R-:W-:Y:S05]  /*1fbb0*/  @!P1 NANOSLEEP.SYNCS 0x989680 ;  /* 0x009896800000995d */ /* 0x001fea0003900000 */
[----:B------:R-:W0:Y:S02]  /*1fbc0*/  @!P1 SYNCS.PHASECHK.TRANS64 P1, [R3+URZ+0x2d860], R2 ;  /* 0x02d86002030095a7 */ /* 0x000e24000802007f */
[----:B0-----:R-:W-:Y:S05]  /*1fbd0*/  @!P1 BRA `(.L_x_10694) ;  /* 0xfffffffc00f09947 */ /* 0x001fea000383ffff */
[----:B------:R-:W-:Y:S05]  /*1fbe0*/  BRA `(.L_x_10855) ;  /* 0xffffffbc00907947 */ /* 0x000fea000383ffff */
.L_x_10856:
        /* <DEDUP_REMOVED lines=9> */
.L_x_15999:


//--------------------- .text._ZN7cutlass13device_kernelIN5flash11enable_sm90INS1_16FlashAttnFwdSm90INS1_25CollectiveMainloopFwdSm90ILi2EN4cute5tupleIJNS5_1CILi1EEES8_S8_EEENS6_IJNS7_ILi192EEENS7_ILi128EEENS7_ILi96EEEEEELi96ENS_6half_tEfNS_4arch4Sm90ELb0ELb1ELb1ELb0ELb1ELb0ELb0ELb0ELb1ELb1ELb1ELb0EEENS1_21CollectiveEpilogueFwdINS6_IJSA_SC_SB_EEES9_SE_SG_Li384ELb0ELb1ELb1ELb0EEENS1_19SingleTileSchedulerILb0ELb1ELb1ELi192EEEEEEEEEvNT_6ParamsE --------------------------
	.section	.text._ZN7cutlass13device_kernelIN5flash11enable_sm90INS1_16FlashAttnFwdSm90INS1_25CollectiveMainloopFwdSm90ILi2EN4cute5tupleIJNS5_1CILi1EEES8_S8_EEENS6_IJNS7_ILi192EEENS7_ILi128EEENS7_ILi96EEEEEELi96ENS_6half_tEfNS_4arch4Sm90ELb0ELb1ELb1ELb0ELb1ELb0ELb0ELb0ELb1ELb1ELb1ELb0EEENS1_21CollectiveEpilogueFwdINS6_IJSA_SC_SB_EEES9_SE_SG_Li384ELb0ELb1ELb1ELb0EEENS1_19SingleTileSchedulerILb0ELb1ELb1ELi192EEEEEEEEEvNT_6ParamsE,"ax",@progbits
	.align	128
.text._ZN7cutlass13device_kernelIN5flash11enable_sm90INS1_16FlashAttnFwdSm90INS1_25CollectiveMainloopFwdSm90ILi2EN4cute5tupleIJNS5_1CILi1EEES8_S8_EEENS6_IJNS7_ILi192EEENS7_ILi128EEENS7_ILi96EEEEEELi96ENS_6half_tEfNS_4arch4Sm90ELb0ELb1ELb1ELb0ELb1ELb0ELb0ELb0ELb1ELb1ELb1ELb0EEENS1_21CollectiveEpilogueFwdINS6_IJSA_SC_SB_EEES9_SE_SG_Li384ELb0ELb1ELb1ELb0EEENS1_19SingleTileSchedulerILb0ELb1ELb1ELi192EEEEEEEEEvNT_6ParamsE:
        .type           _ZN7cutlass13device_kernelIN5flash11enable_sm90INS1_16FlashAttnFwdSm90INS1_25CollectiveMainloopFwdSm90ILi2EN4cute5tupleIJNS5_1CILi1EEES8_S8_EEENS6_IJNS7_ILi192EEENS7_ILi128EEENS7_ILi96EEEEEELi96ENS_6half_tEfNS_4arch4Sm90ELb0ELb1ELb1ELb0ELb1ELb0ELb0ELb0ELb1ELb1ELb1ELb0EEENS1_21CollectiveEpilogueFwdINS6_IJSA_SC_SB_EEES9_SE_SG_Li384ELb0ELb1ELb1ELb0EEENS1_19SingleTileSchedulerILb0ELb1ELb1ELi192EEEEEEEEEvNT_6ParamsE,@function
        .size           _ZN7cutlass13device_kernelIN5flash11enable_sm90INS1_16FlashAttnFwdSm90INS1_25CollectiveMainloopFwdSm90ILi2EN4cute5tupleIJNS5_1CILi1EEES8_S8_EEENS6_IJNS7_ILi192EEENS7_ILi128EEENS7_ILi96EEEEEELi96ENS_6half_tEfNS_4arch4Sm90ELb0ELb1ELb1ELb0ELb1ELb0ELb0ELb0ELb1ELb1ELb1ELb0EEENS1_21CollectiveEpilogueFwdINS6_IJSA_SC_SB_EEES9_SE_SG_Li384ELb0ELb1ELb1ELb0EEENS1_19SingleTileSchedulerILb0ELb1ELb1ELi192EEEEEEEEEvNT_6ParamsE,(.L_x_16000 - _ZN7cutlass13device_kernelIN5flash11enable_sm90INS1_16FlashAttnFwdSm90INS1_25CollectiveMainloopFwdSm90ILi2EN4cute5tupleIJNS5_1CILi1EEES8_S8_EEENS6_IJNS7_ILi192EEENS7_ILi128EEENS7_ILi96EEEEEELi96ENS_6half_tEfNS_4arch4Sm90ELb0ELb1ELb1ELb0ELb1ELb0ELb0ELb0ELb1ELb1ELb1ELb0EEENS1_21CollectiveEpilogueFwdINS6_IJSA_SC_SB_EEES9_SE_SG_Li384ELb0ELb1ELb1ELb0EEENS1_19SingleTileSchedulerILb0ELb1ELb1ELi192EEEEEEEEEvNT_6ParamsE)
        .other          _ZN7cutlass13device_kernelIN5flash11enable_sm90INS1_16FlashAttnFwdSm90INS1_25CollectiveMainloopFwdSm90ILi2EN4cute5tupleIJNS5_1CILi1EEES8_S8_EEENS6_IJNS7_ILi192EEENS7_ILi128EEENS7_ILi96EEEEEELi96ENS_6half_tEfNS_4arch4Sm90ELb0ELb1ELb1ELb0ELb1ELb0ELb0ELb0ELb1ELb1ELb1ELb0EEENS1_21CollectiveEpilogueFwdINS6_IJSA_SC_SB_EEES9_SE_SG_Li384ELb0ELb1ELb1ELb0EEENS1_19SingleTileSchedulerILb0ELb1ELb1ELi192EEEEEEEEEvNT_6ParamsE,@"STO_CUDA_ENTRY STV_DEFAULT"
_ZN7cutlass13device_kernelIN5flash11enable_sm90INS1_16FlashAttnFwdSm90INS1_25CollectiveMainloopFwdSm90ILi2EN4cute5tupleIJNS5_1CILi1EEES8_S8_EEENS6_IJNS7_ILi192EEENS7_ILi128EEENS7_ILi96EEEEEELi96ENS_6half_tEfNS_4arch4Sm90ELb0ELb1ELb1ELb0ELb1ELb0ELb0ELb0ELb1ELb1ELb1ELb0EEENS1_21CollectiveEpilogueFwdINS6_IJSA_SC_SB_EEES9_SE_SG_Li384ELb0ELb1ELb1ELb0EEENS1_19SingleTileSchedulerILb0ELb1ELb1ELi192EEEEEEEEEvNT_6ParamsE:
        /* <DEDUP_REMOVED lines=45> */
.L_x_10857:
        /* <DEDUP_REMOVED lines=22> */
.L_x_10858:
        /* <DEDUP_REMOVED lines=18> */
.L_x_10859:
        /* <DEDUP_REMOVED lines=22> */
.L_x_10860:
        /* <DEDUP_REMOVED lines=23> */
.L_x_10861:
        /* <DEDUP_REMOVED lines=11> */
.L_x_10864:
[----:B------:R-:W-:-:S08]  /*08d0*/  NOP ;  /* 0x0000000000007918 */ /* 0x000fd00000000000 */
[----:B------:R-:W1:Y:S02]  /*08e0*/  USETMAXREG.TRY_ALLOC.CTAPOOL UP0, 0xa0 ;  /* 0x000000a0000079c8 */ /* 0x000e640008000600 */
[----:B-1----:R-:W-:-:S13]  /*08f0*/  PLOP3.LUT P0, PT, PT, PT, UP0, 0x80, 0x0 ;  /* 0x000000000000781c */ /* 0x002fda0003f0f008 */
[----:B------:R-:W-:Y:S05]  /*0900*/  @!P0 BRA `(.L_x_10864) ;  /* 0xfffffffc00f08947 */ /* 0x000fea000383ffff */
[----:B------:R-:W1:Y:S01]  /*0910*/  S2R R4, SR_TID.X ;  /* 0x0000000000047919 */ /* 0x000e620000002100 */
[----:B------:R-:W2:Y:S01]  /*0920*/  S2UR UR6, SR_CTAID.Y ;  /* 0x00000000000679c3 */ /* 0x000ea20000002600 */
[----:B------:R-:W-:Y:S02]  /*0930*/  ULDC UR7, c[0x0][0xc50] ;  /* 0x0003140000077ab9 */ /* 0x000fe40000000800 */
[----:B------:R-:W-:-:S05]  /*0940*/  UISETP.NE.AND UP0, UPT, UR7, 0x1, UPT ;  /* 0x000000010700788c */ /* 0x000fca000bf05270 */
[----:B------:R-:W3:Y:S06]  /*0950*/  S2UR UR8, SR_CTAID.Z ;  /* 0x00000000000879c3 */ /* 0x000eec0000002700 */
[----:B------:R-:W-:Y:S01]  /*0960*/  @UP0 ULDC UR4, c[0x0][0xc54] ;  /* 0x0003150000040ab9 */ /* 0x000fe20000000800 */
[----:B------:R-:W-:Y:S01]  /*0970*/  @UP0 ULDC UR9, c[0x0][0xc58] ;  /* 0x0003160000090ab9 */ /* 0x000fe20000000800 */
[----:B--2---:R-:W-:Y:S02]  /*0980*/  UIMAD.WIDE.U32 UR4, UR6, UR4, URZ ;  /* 0x00000004060472a5 */ /* 0x004fe4000f8e003f */
[----:B------:R-:W-:-:S02]  /*0990*/  UMOV UR10, UR6 ;  /* 0x00000006000a7c82 */ /* 0x000fc40008000000 */
[----:B------:R-:W-:Y:S01]  /*09a0*/  @UP0 USHF.R.U32.HI UR10, URZ, UR9, UR5 ;  /* 0x000000093f0a0299 */ /* 0x000fe20008011605 */
[----:B-1----:R-:W-:-:S03]  /*09b0*/  LOP3.LUT R0, R4, 0xffffff80, RZ, 0xc0, !PT ;  /* 0xffffff8004007812 */ /* 0x002fc600078ec0ff */
[----:B------:R-:W-:Y:S01]  /*09c0*/  UIADD3 UR4, -UR10, URZ, URZ ;  /* 0x0000003f0a047290 */ /* 0x000fe2000fffe13f */
[----:B------:R-:W-:Y:S06]  /*09d0*/  BAR.ARV 0x8, 0x200 ;  /* 0x0208000000007b1d */ /* 0x000fec0000002000 */
[----:B------:R-:W-:Y:S01]  /*09e0*/  ISETP.NE.AND P0, PT, R0, 0x80, PT ;  /* 0x000000800000780c */ /* 0x000fe20003f05270 */
[----:B------:R-:W-:Y:S01]  /*09f0*/  IMAD.U32 R0, RZ, RZ, UR10 ;  /* 0x0000000aff007e24 */ /* 0x000fe2000f8e00ff */
[----:B------:R-:W-:-:S04]  /*0a00*/  UIMAD UR6, UR7, UR4, UR6 ;  /* 0x00000004070672a4 */ /* 0x000fc8000f8e0206 */
[----:B------:R1:W-:Y:S07]  /*0a10*/  STL [R1+0x4], R0 ;  /* 0x0000040001007387 */ /* 0x0003ee0000100800 */
[----:B------:R-:W-:Y:S06]  /*0a20*/  @!P0 BAR.ARV 0x9, 0x100 ;  /* 0x0244000000008b1d */ /* 0x000fec0000002000 */
[----:B---3--:R-:W-:-:S13]  /*0a30*/  ISETP.LE.AND P0, PT, RZ, UR8, PT ;  /* 0x00000008ff007c0c */ /* 0x008fda000bf03270 */
[----:B-1----:R-:W-:Y:S05]  /*0a40*/  @!P0 BRA `(.L_x_10865) ;  /* 0x0000014800c48947 */ /* 0x002fea0003800000 */
[----:B0-----:R-:W0:Y:S01]  /*0a50*/  LDC.64 R2, c[0x0][0x418] ;  /* 0x00010600ff027b82 */ /* 0x001e220000000a00 */
[----:B------:R-:W-:Y:S01]  /*0a60*/  ULDC UR4, c[0x0][0x448] ;  /* 0x0001120000047ab9 */ /* 0x000fe20000000800 */
[----:B------:R-:W-:Y:S01]  /*0a70*/  VIADD R18, R4, 0xffffff80 ;  /* 0xffffff8004127836 */ /* 0x000fe20000000000 */
[----:B------:R-:W-:-:S04]  /*0a80*/  UISETP.NE.AND UP0, UPT, UR4, 0x1, UPT ;  /* 0x000000010400788c */ /* 0x000fc8000bf05270 */
[----:B------:R-:W-:Y:S01]  /*0a90*/  UP2UR UR4, UPR, URZ, 0x1 ;  /* 0x000000013f047883 */ /* 0x000fe20008000000 */
[----:B------:R-:W1:Y:S05]  /*0aa0*/  LDC R19, c[0x0][0x288] ;  /* 0x0000a200ff137b82 */ /* 0x000e6a0000000800 */
[----:B------:R-:W-:Y:S01]  /*0ab0*/  IMAD.U32 R143, RZ, RZ, UR4 ;  /* 0x00000004ff8f7e24 */ /* 0x000fe2000f8e00ff */
        /* <DEDUP_REMOVED lines=10> */
[----:B---3--:R-:W-:-:S04]  /*0b60*/  UIMAD UR40, UR40, 0xc0, URZ ;  /* 0x000000c0282878a4 */ /* 0x008fc8000f8e023f */
        /* <DEDUP_REMOVED lines=23> */
.L_x_10867:
[----:B------:R-:W-:-:S11]  /*0ce0*/  UISETP.NE.AND UP0, UPT, UR5, 0x1, UPT ;  /* 0x000000010500788c */ /* 0x000fd6000bf05270 */
[----:B------:R-:W-:Y:S02]  /*0cf0*/  @UP0 ULDC.64 UR10, c[0x0][0x9e8] ;  /* 0x00027a00000a0ab9 */ /* 0x000fe40000000a00 */
[----:B------:R-:W-:-:S04]  /*0d00*/  UIMAD.WIDE.U32 UR8, UR4, UR10, URZ ;  /* 0x0000000a040872a5 */ /* 0x000fc8000f8e003f */
[----:B------:R-:W-:-:S12]  /*0d10*/  @UP0 USHF.R.U32.HI UR4, URZ, UR11, UR9 ;  /* 0x0000000b3f040299 */ /* 0x000fd80008011609 */
.L_x_10868:
[----:B------:R-:W-:-:S06]  /*0d20*/  UIMAD UR4, UR4, UR5, UR5 ;  /* 0x00000005040472a4 */ /* 0x000fcc000f8e0205 */
[----:B------:R-:W-:-:S07]  /*0d30*/  VIMNMX R0, R0, UR4, PT ;  /* 0x0000000400007c48 */ /* 0x000fce000bfe0100 */
.L_x_10866:
[----:B------:R-:W-:Y:S01]  /*0d40*/  R2UR UR4, R143 ;  /* 0x000000008f0472ca */ /* 0x000fe200000e0000 */
[-C--:B------:R-:W-:Y:S02]  /*0d50*/  IMAD R19, R16, R5.reuse, -R19 ;  /* 0x0000000510137224 */ /* 0x080fe400078e0a13 */
[----:B------:R-:W-:Y:S02]  /*0d60*/  VIADD R2, R0, 0x7f ;  /* 0x0000007f00027836 */ /* 0x000fe40000000000 */
[----:B------:R-:W-:Y:S01]  /*0d70*/  IMAD R0, R16, R5, 0x7f ;  /* 0x0000007f10007424 */ /* 0x000fe200078e0205 */
[----:B------:R-:W-:Y:S02]  /*0d80*/  R2UR UR7, R19 ;  /* 0x00000000130772ca */ /* 0x000fe400000e0000 */
[----:B------:R-:W-:Y:S02]  /*0d90*/  SHF.R.S32.HI R5, RZ, 0x1f, R2 ;  /* 0x0000001fff057819 */ /* 0x000fe40000011402 */
[----:B------:R-:W-:-:S02]  /*0da0*/  SHF.R.S32.HI R3, RZ, 0x1f, R0 ;  /* 0x0000001fff037819 */ /* 0x000fc40000011400 */
[----:B------:R-:W-:Y:S01]  /*0db0*/  LEA.HI R5, R5, R2, RZ, 0x7 ;  /* 0x0000000205057211 */ /* 0x000fe200078f38ff */
[----:B------:R-:W-:Y:S01]  /*0dc0*/  UISETP.NE.AND UP0, UPT, UR4, URZ, UPT ;  /* 0x0000003f0400728c */ /* 0x000fe2000bf05270 */
[----:B------:R-:W-:Y:S02]  /*0dd0*/  LEA.HI R3, R3, R0, RZ, 0x7 ;  /* 0x0000000003037211 */ /* 0x000fe400078f38ff */
[----:B------:R-:W-:Y:S01]  /*0de0*/  UMOV UR4, UR40 ;  /* 0x0000002800047c82 */ /* 0x000fe20008000000 */
[----:B------:R-:W-:Y:S02]  /*0df0*/  SHF.R.S32.HI R0, RZ, 0x7, R5 ;  /* 0x00000007ff007819 */ /* 0x000fe40000011405 */
        /* <DEDUP_REMOVED lines=22> */
.L_x_10870:
[----:B------:R-:W-:-:S11]  /*0f60*/  UISETP.NE.AND UP0, UPT, UR5, 0x1, UPT ;  /* 0x000000010500788c */ /* 0x000fd6000bf05270 */
[----:B------:R-:W-:Y:S02]  /*0f70*/  @UP0 ULDC.64 UR10, c[0x0][0x9e8] ;  /* 0x00027a00000a0ab9 */ /* 0x000fe40000000a00 */
[----:B------:R-:W-:-:S04]  /*0f80*/  UIMAD.WIDE.U32 UR8, UR4, UR10, URZ ;  /* 0x0000000a040872a5 */ /* 0x000fc8000f8e003f */
[----:B------:R-:W-:-:S12]  /*0f90*/  @UP0 USHF.R.U32.HI UR4, URZ, UR11, UR9 ;  /* 0x0000000b3f040299 */ /* 0x000fd80008011609 */
.L_x_10871:
[----:B------:R-:W-:-:S04]  /*0fa0*/  UIMAD UR4, UR4, UR5, URZ ;  /* 0x00000005040472a4 */ /* 0x000fc8000f8e023f */
[----:B------:R-:W-:-:S04]  /*0fb0*/  UISETP.LT.AND UP0, UPT, UR7, UR4, UPT ;  /* 0x000000040700728c */ /* 0x000fc8000bf01270 */
[----:B------:R-:W-:-:S12]  /*0fc0*/  USEL UR7, UR7, UR4, !UP0 ;  /* 0x0000000407077287 */ /* 0x000fd8000c000000 */
.L_x_10869:
        /* <DEDUP_REMOVED lines=47> */
.L_x_10872:
[----:B------:R-:W-:Y:S02]  /*12c0*/  UIMAD UR5, UR7, UR4, UR10 ;  /* 0x00000004070572a4 */ /* 0x000fe4000f8e020a */
[----:B------:R-:W-:Y:S01]  /*12d0*/  IMAD.U32 R0, RZ, RZ, UR4 ;  /* 0x00000004ff007e24 */ /* 0x000fe2000f8e00ff */
[----:B------:R-:W-:Y:S01]  /*12e0*/  PLOP3.LUT P0, PT, PT, PT, PT, 0x80, 0x0 ;  /* 0x000000000000781c */ /* 0x000fe20003f0f070 */
[----:B------:R-:W-:Y:S01]  /*12f0*/  IMAD.MOV.U32 R2, RZ, RZ, RZ ;  /* 0x000000ffff027224 */ /* 0x000fe200078e00ff */
[----:B------:R-:W-:Y:S02]  /*1300*/  CS2R R134, SRZ ;  /* 0x0000000000867805 */ /* 0x000fe4000001ff00 */
[----:B------:R-:W-:Y:S02]  /*1310*/  CS2R R132, SRZ ;  /* 0x0000000000847805 */ /* 0x000fe4000001ff00 */
[----:B------:R-:W-:Y:S01]  /*1320*/  VIADDMNMX R17, R0, UR5, R17, PT ;  /* 0x0000000500117c46 */ /* 0x000fe2000b800111 */
[----:B------:R-:W-:Y:S01]  /*1330*/  IMAD.U32 R146, RZ, RZ, UR5 ;  /* 0x00000005ff927e24 */ /* 0x000fe2000f8e00ff */
[----:B------:R-:W-:Y:S01]  /*1340*/  CS2R R130, SRZ ;  /* 0x0000000000827805 */ /* 0x000fe2000001ff00 */
[----:B------:R-:W-:Y:S01]  /*1350*/  IMAD.MOV.U32 R0, RZ, RZ, RZ ;  /* 0x000000ffff007224 */ /* 0x000fe200078e00ff */
        /* <DEDUP_REMOVED lines=34> */
[----:B------:R-:W-:Y:S02]  /*1580*/  UIMAD.WIDE UR4, UR7, 0x55555556, URZ ;  /* 0x55555556070478a5 */ /* 0x000fe4000f8e023f */
[----:B------:R-:W-:Y:S02]  /*1590*/  IMAD.U32 R142, RZ, RZ, UR7 ;  /* 0x00000007ff8e7e24 */ /* 0x000fe4000f8e00ff */
[----:B------:R-:W-:-:S04]  /*15a0*/  ULEA.HI UR5, UR5, UR5, URZ, 0x1 ;  /* 0x0000000505057291 */ /* 0x000fc8000f8f083f */
[----:B------:R-:W-:-:S04]  /*15b0*/  UIMAD UR5, UR5, -0x3, UR7 ;  /* 0xfffffffd050578a4 */ /* 0x000fc8000f8e0207 */
[----:B------:R-:W-:Y:S02]  /*15c0*/  ULEA UR4, UR5, UR38, 0xc ;  /* 0x0000002605047291 */ /* 0x000fe4000f8e603f */
[----:B------:R-:W-:Y:S02]  /*15d0*/  ULEA UR5, UR5, UR6, 0xd ;  /* 0x0000000605057291 */ /* 0x000fe4000f8e683f */
[----:B------:R-:W-:Y:S02]  /*15e0*/  UIADD3 UR4, UR4, 0xc400, URZ ;  /* 0x0000c40004047890 */ /* 0x000fe4000fffe03f */
[----:B------:R-:W-:Y:S02]  /*15f0*/  USHF.R.U32.HI UR5, URZ, 0x4, UR5 ;  /* 0x000000043f057899 */ /* 0x000fe40008011605 */
[----:B------:R-:W-:Y:S02]  /*1600*/  USHF.R.U32.HI UR4, URZ, 0x4, UR4 ;  /* 0x000000043f047899 */ /* 0x000fe40008011604 */
[----:B------:R-:W-:-:S02]  /*1610*/  ULOP3.LUT UR5, UR5, 0x3fff, URZ, 0xc0, !UPT ;  /* 0x00003fff05057892 */ /* 0x000fc4000f8ec03f */
[----:B------:R-:W-:-:S04]  /*1620*/  ULOP3.LUT UR39, UR4, 0x3fff, URZ, 0xc0, !UPT ;  /* 0x00003fff04277892 */ /* 0x000fc8000f8ec03f */
[----:B------:R-:W-:Y:S01]  /*1630*/  IMAD.U32 R145, RZ, RZ, UR5 ;  /* 0x00000005ff917e24 */ /* 0x000fe2000f8e00ff */
[----:B------:R-:W-:Y:S07]  /*1640*/  @!P0 BRA `(.L_x_10874) ;  /* 0x0000000000408947 */ /* 0x000fee0003800000 */
        /* <DEDUP_REMOVED lines=16> */
.L_x_10874:
[----:B------:R-:W-:-:S04]  /*1750*/  SHF.L.U32 R0, RZ, 0x1f, RZ ;  /* 0x0000001fff007819 */ /* 0x000fc800000006ff */
[----:B------:R-:W0:Y:S02]  /*1760*/  SYNCS.PHASECHK.TRANS64.TRYWAIT P0, [UR38+0x2d800], R0 ;  /* 0x02d80000ff0075a7 */ /* 0x000e240008000166 */
[----:B0-----:R-:W-:Y:S05]  /*1770*/  @!P0 BRA `(.L_x_10875) ;  /* 0x0000013c00808947 */ /* 0x001fea0003800000 */
.L_x_11008:
[----:B------:R-:W2:Y:S02]  /*1780*/  LDL R2, [R1+0xc] ;  /* 0x00000c0001027983 */ /* 0x000ea40000100800 */
[----:B--2---:R-:W-:-:S13]  /*1790*/  R2UR UR4, R2 ;  /* 0x00000000020472ca */ /* 0x004fda00000e0000 */
[----:B------:R-:W-:-:S06]  /*17a0*/  ULOP3.LUT UR4, UR4, 0x1, URZ, 0xfc, !UPT ;  /* 0x0000000104047892 */ /* 0x000fcc000f8efc3f */
[----:B------:R-:W-:-:S05]  /*17b0*/  IMAD.U32 R2, RZ, RZ, UR4 ;  /* 0x00000004ff027e24 */ /* 0x000fca000f8e00ff */
[----:B------:R-:W-:-:S13]  /*17c0*/  ISETP.NE.AND P0, PT, R2, 0x3, PT ;  /* 0x000000030200780c */ /* 0x000fda0003f05270 */
[----:B------:R-:W-:Y:S05]  /*17d0*/  @!P0 BRA `(.L_x_10876) ;  /* 0x0000000000048947 */ /* 0x000fea0003800000 */
[----:B------:R-:W-:Y:S01]  /*17e0*/  BPT.TRAP 0x1 ;  /* 0x000000040000795c */ /* 0x000fe20000300000 */
.L_x_10876:
[----:B------:R1:W2:Y:S01]  /*17f0*/  SYNCS.PHASECHK.TRANS64.TRYWAIT P1, [UR38+0x2d830], R0 ;  /* 0x02d83000ff0075a7 */ /* 0x0002a20008020166 */
[----:B------:R-:W-:Y:S05]  /*1800*/  @!P0 BRA `(.L_x_10877) ;  /* 0x0000000000048947 */ /* 0x000fea0003800000 */
[----:B------:R-:W-:Y:S01]  /*1810*/  BPT.TRAP 0x1 ;  /* 0x000000040000795c */ /* 0x000fe20000300000 */
.L_x_10877:
[----:B------:R-:W-:-:S05]  /*1820*/  IMAD.U32 R8, RZ, RZ, UR39 ;  /* 0x00000027ff087e24 */ /* 0x000fca000f8e00ff */
[----:B------:R-:W-:Y:S01]  /*1830*/  LOP3.LUT R8, R8, 0x10000, RZ, 0xfc, !PT ;  /* 0x0001000008087812 */ /* 0x000fe200078efcff */
[----:B--2---:R-:W-:Y:S06]  /*1840*/  @P1 BRA `(.L_x_10878) ;  /* 0x0000000000081947 */ /* 0x004fec0003800000 */
[----:B------:R-:W2:Y:S02]  /*1850*/  SYNCS.PHASECHK.TRANS64.TRYWAIT P1, [UR38+0x2d830], R0 ;  /* 0x02d83000ff0075a7 */ /* 0x000ea40008020166 */
[----:B--2---:R-:W-:Y:S05]  /*1860*/  @!P1 BRA `(.L_x_10879) ;  /* 0x0000013c005c9947 */ /* 0x004fea0003800000 */
.L_x_10878:
[----:B------:R-:W-:Y:S05]  /*1870*/  WARPSYNC.ALL ;  /* 0x0000000000007948 */ /* 0x000fea0003800000 */
[----:B------:R-:W-:Y:S01]  /*1880*/  IMAD.MOV.U32 R9, RZ, RZ, -0x7fffffe0 ;  /* 0x80000020ff097424 */ /* 0x000fe200078e00ff */
        /* <DEDUP_REMOVED lines=9> */
[----:B------:R-:W-:Y:S01]  /*1920*/  UMOV UR15, 0x80000020 ;  /* 0x80000020000f7882 */ /* 0x000fe20000000000 */
[----:B------:R-:W-:-:S02]  /*1930*/  UMOV UR17, 0x80000020 ;  /* 0x8000002000117882 */ /* 0x000fc40000000000 */
[----:B------:R-:W-:Y:S01]  /*1940*/  ULOP3.LUT UR39, UR4, 0x10000, URZ, 0xfc, !UPT ;  /* 0x0001000004277892 */ /* 0x000fe2000f8efc3f */
[----:B------:R-:W-:Y:S01]  /*1950*/  UMOV UR19, 0x80000020 ;  /* 0x8000002000137882 */ /* 0x000fe20000000000 */
[----:B------:R-:W-:Y:S02]  /*1960*/  UMOV UR21, 0x80000020 ;  /* 0x8000002000157882 */ /* 0x000fe40000000000 */
[----:B------:R-:W-:Y:S02]  /*1970*/  UIADD3 UR14, UR39, 0x200, URZ ;  /* 0x00000200270e7890 */ /* 0x000fe4000fffe03f */
[----:B------:R-:W-:Y:S01]  /*1980*/  UIADD3 UR12, UR24, 0x300, URZ ;  /* 0x00000300180c7890 */ /* 0x000fe2000fffe03f */
[----:B------:R-:W-:Y:S01]  /*1990*/  UMOV UR10, UR39 ;  /* 0x00000027000a7c82 */ /* 0x000fe20008000000 */
[----:B------:R-:W-:Y:S01]  /*19a0*/  UIADD3 UR16, UR24, 0x302, URZ ;  /* 0x0000030218107890 */ /* 0x000fe2000fffe03f */
[----:B------:R-:W-:Y:S01]  /*19b0*/  HGMMA.64x128x16.F32 R24, gdesc[UR8], RZ, !UPT, gsb0 ;  /* 0x01e00000081879f0 */ /* 0x000fe2000c0008ff */
[----:B------:R-:W-:-:S02]  /*19c0*/  UIADD3 UR8, UR24, 0x2, URZ ;  /* 0x0000000218087890 */ /* 0x000fc4000fffe03f */
[----:B------:R-:W-:Y:S01]  /*19d0*/  UIADD3 UR10, UR39, 0x2, URZ ;  /* 0x00000002270a7890 */ /* 0x000fe2000fffe03f */
[----:B------:R-:W-:Y:S01]  /*19e0*/  UMOV UR9, 0x80000020 ;  /* 0x8000002000097882 */ /* 0x000fe20000000000 */
[----:B------:R-:W-:Y:S01]  /*19f0*/  UMOV UR11, 0x80000020 ;  /* 0x80000020000b7882 */ /* 0x000fe20000000000 */
[----:B------:R-:W-:Y:S02]  /*1a00*/  UIADD3 UR18, UR39, 0x202, URZ ;  /* 0x0000020227127890 */ /* 0x000fe4000fffe03f */
[----:B------:R-:W-:Y:S02]  /*1a10*/  UIADD3 UR20, UR24, 0x600, URZ ;  /* 0x0000060018147890 */ /* 0x000fe4000fffe03f */
[----:B------:R-:W-:Y:S01]  /*1a20*/  UIADD3 UR6, UR39, 0x400, URZ ;  /* 0x0000040027067890 */ /* 0x000fe2000fffe03f */
[----:B------:R-:W-:Y:S01]  /*1a30*/  UMOV UR5, UR21 ;  /* 0x0000001500057c82 */ /* 0x000fe20008000000 */
[----:B------:R-:W-:Y:S01]  /*1a40*/  UMOV UR7, 0x80000020 ;  /* 0x8000002000077882 */ /* 0x000fe20000000000 */
[----:B------:R-:W-:-:S02]  /*1a50*/  UIADD3 UR24, UR24, 0x602, URZ ;  /* 0x0000060218187890 */ /* 0x000fc4000fffe03f */
[----:B------:R-:W-:Y:S01]  /*1a60*/  UMOV UR4, UR20 ;  /* 0x0000001400047c82 */ /* 0x000fe20008000000 */
        /* <DEDUP_REMOVED lines=12> */
[----:B------:R-:W-:Y:S01]  /*1b30*/  HGMMA.64x128x16.F32 R24, gdesc[UR4], R24, gsb0 ;  /* 0x01e00000041879f0 */ /* 0x000fe20008000818 */
[----:B------:R-:W-:Y:S01]  /*1b40*/  UIADD3 UR6, UR39, 0x402, URZ ;  /* 0x0000040227067890 */ /* 0x000fe2000fffe03f */
[----:B------:R-:W-:Y:S01]  /*1b50*/  UMOV UR4, UR24 ;  /* 0x0000001800047c82 */ /* 0x000fe20008000000 */
[----:B------:R-:W-:Y:S01]  /*1b60*/  UMOV UR5, UR25 ;  /* 0x0000001900057c82 */ /* 0x000fe20008000000 */
[----:B------:R-:W-:Y:S01]  /*1b70*/  UMOV UR7, 0x80000020 ;  /* 0x8000002000077882 */ /* 0x000fe20000000000 */
[----:B------:R-:W-:Y:S02]  /*1b80*/  WARPGROUP.DEPBAR.LE gsb0, 0x0 ;  /* 0x00008000000079c5 */ /* 0x000fe40000010000 */
[----:B------:R-:W-:-:S06]  /*1b90*/  WARPGROUP.ARRIVE ;  /* 0x00000000000079c5 */ /* 0x000fcc0000000000 */
[----:B------:R-:W-:Y:S03]  /*1ba0*/  HGMMA.64x128x16.F32 R24, gdesc[UR4], R24, gsb0 ;  /* 0x01e00000041879f0 */ /* 0x000fe60008000818 */
[----:B------:R-:W-:Y:S02]  /*1bb0*/  WARPGROUP.DEPBAR.LE gsb0, 0x0 ;  /* 0x00008000000079c5 */ /* 0x000fe40000010000 */
[----:B------:R-:W-:Y:S05]  /*1bc0*/  @!P0 BRA `(.L_x_10880) ;  /* 0x0000000000048947 */ /* 0x000fea0003800000 */
[----:B------:R-:W-:Y:S01]  /*1bd0*/  BPT.TRAP 0x1 ;  /* 0x000000040000795c */ /* 0x000fe20000300000 */
.L_x_10880:
[----:B------:R-:W-:Y:S01]  /*1be0*/  LOP3.LUT R91, R91, 0xffffff80, RZ, 0xc0, !PT ;  /* 0xffffff805b5b7812 */ /* 0x000fe200078ec0ff */
[----:B------:R-:W-:Y:S01]  /*1bf0*/  ULDC UR5, c[0x0][0x9d8] ;  /* 0x0002760000057ab9 */ /* 0x000fe20000000800 */
[----:B------:R-:W-:Y:S01]  /*1c00*/  R2UR UR4, R143 ;  /* 0x000000008f0472ca */ /* 0x000fe200000e0000 */
[----:B------:R-:W-:Y:S01]  /*1c10*/  FMUL.FTZ R95, R37, UR5 ;  /* 0x00000005255f7c20 */ /* 0x000fe20008410000 */
[----:B------:R-:W-:Y:S01]  /*1c20*/  LEA.HI R37, R23, R18, RZ, 0x2 ;  /* 0x0000001217257211 */ /* 0x000fe200078f10ff */
[----:B------:R-:W-:Y:S02]  /*1c30*/  IMAD.IADD R91, R18, 0x1, -R91 ;  /* 0x00000001125b7824 */ /* 0x000fe400078e0a5b */
[----:B------:R-:W-:Y:S01]  /*1c40*/  FMUL.FTZ R10, R35, UR5 ;  /* 0x00000005230a7c20 */ /* 0x000fe20008410000 */
[----:B------:R-:W-:Y:S01]  /*1c50*/  IMAD.HI R35, R22, 0x55555556, RZ ;  /* 0x5555555616237827 */ /* 0x000fe200078e02ff */
[----:B------:R-:W-:-:S03]  /*1c60*/  LOP3.LUT R37, R37, 0xfffffffc, RZ, 0xc0, !PT ;  /* 0xfffffffc25257812 */ /* 0x000fc600078ec0ff */
[----:B------:R-:W-:Y:S01]  /*1c70*/  FMUL.FTZ R12, R39, UR5 ;  /* 0x00000005270c7c20 */ /* 0x000fe20008410000 */
[----:B------:R-:W-:Y:S01]  /*1c80*/  SHF.R.S32.HI R2, RZ, 0x1f, R91 ;  /* 0x0000001fff027819 */ /* 0x000fe2000001145b */
[----:B------:R-:W2:Y:S01]  /*1c90*/  S2UR UR7, SR_CgaCtaId ;  /* 0x00000000000779c3 */ /* 0x000ea20000008800 */
[----:B------:R-:W-:Y:S01]  /*1ca0*/  LEA.HI R35, R35, R35, RZ, 0x1 ;  /* 0x0000002323237211 */ /* 0x000fe200078f08ff */
[----:B------:R-:W-:Y:S01]  /*1cb0*/  IMAD.IADD R37, R18, 0x1, -R37 ;  /* 0x0000000112257824 */ /* 0x000fe200078e0a25 */
[CC--:B------:R-:W-:Y:S01]  /*1cc0*/  LEA.HI R20, R2.reuse, R91.reuse, RZ, 0x2 ;  /* 0x0000005b02147211 */ /* 0x0c0fe200078f10ff */
[----:B------:R-:W-:Y:S01]  /*1cd0*/  UISETP.NE.AND UP1, UPT, UR4, URZ, UPT ;  /* 0x0000003f0400728c */ /* 0x000fe2000bf25270 */
[----:B------:R-:W-:Y:S01]  /*1ce0*/  LEA.HI R7, R2, R91, RZ, 0x5 ;  /* 0x0000005b02077211 */ /* 0x000fe200078f28ff */
[----:B------:R-:W-:Y:S01]  /*1cf0*/  IMAD R35, R35, -0x3, R22 ;  /* 0xfffffffd23237824 */ /* 0x000fe200078e0216 */
[--C-:B------:R-:W-:Y:S01]  /*1d00*/  SHF.R.S32.HI R2, RZ, 0x2, R20.reuse ;  /* 0x00000002ff027819 */ /* 0x100fe20000011414 */
[----:B------:R-:W-:Y:S01]  /*1d10*/  FMUL.FTZ R99, R45, UR5 ;  /* 0x000000052d637c20 */ /* 0x000fe20008410000 */
[----:B------:R-:W-:Y:S01]  /*1d20*/  SHF.R.S32.HI R21, RZ, 0x1f, R20 ;  /* 0x0000001fff157819 */ /* 0x000fe20000011414 */
[----:B------:R-:W-:Y:S01]  /*1d30*/  FMUL.FTZ R96, R40, UR5 ;  /* 0x0000000528607c20 */ /* 0x000fe20008410000 */
[----:B------:R-:W-:Y:S01]  /*1d40*/  SHF.R.S32.HI R7, RZ, 0x5, R7 ;  /* 0x00000005ff077819 */ /* 0x000fe20000011407 */
[----:B------:R-:W-:Y:S01]  /*1d50*/  IMAD.MOV.U32 R40, RZ, RZ, -0x80 ;  /* 0xffffff80ff287424 */ /* 0x000fe200078e00ff */
[-C--:B------:R-:W-:Y:S01]  /*1d60*/  LEA.HI R21, R21, R2.reuse, RZ, 0x3 ;  /* 0x0000000215157211 */ /* 0x080fe200078f18ff */
[----:B------:R-:W-:Y:S01]  /*1d70*/  FMUL.FTZ R6, R34, UR5 ;  /* 0x0000000522067c20 */ /* 0x000fe20008410000 */
[----:B------:R-:W-:Y:S01]  /*1d80*/  LEA R39, R7, UR40, 0x4 ;  /* 0x0000002807277c11 */ /* 0x000fe2000f8e20ff */
[----:B------:R-:W-:Y:S01]  /*1d90*/  @UP1 ULDC UR4, c[0x0][0x44c] ;  /* 0x0001130000041ab9 */ /* 0x000fe20000000800 */
[----:B------:R-:W-:Y:S01]  /*1da0*/  LOP3.LUT R21, R21, 0xfffffff8, RZ, 0xc0, !PT ;  /* 0xfffffff815157812 */ /* 0x000fe200078ec0ff */
[----:B------:R-:W-:Y:S01]  /*1db0*/  @UP1 ULDC UR6, c[0x0][0x450] ;  /* 0x0001140000061ab9 */ /* 0x000fe20000000800 */
[----:B------:R-:W-:Y:S01]  /*1dc0*/  LEA.HI R7, R37, R37, RZ, 0x1 ;  /* 0x0000002525077211 */ /* 0x000fe200078f08ff */
[----:B------:R-:W-:Y:S01]  /*1dd0*/  UISETP.NE.AND UP0, UPT, UR60, URZ, UPT ;  /* 0x0000003f3c00728c */ /* 0x000fe2000bf05270 */
[----:B------:R-:W-:Y:S01]  /*1de0*/  IADD3 R22, R39, R2, -R21 ;  /* 0x0000000227167210 */ /* 0x000fe20007ffe815 */
[----:B------:R-:W-:Y:S01]  /*1df0*/  FMUL.FTZ R14, R43, UR5 ;  /* 0x000000052b0e7c20 */ /* 0x000fe20008410000 */
[----:B------:R-:W-:Y:S01]  /*1e00*/  LOP3.LUT R2, R7, 0x1ffffffe, RZ, 0xc0, !PT ;  /* 0x1ffffffe07027812 */ /* 0x000fe200078ec0ff */
[----:B------:R-:W-:Y:S01]  /*1e10*/  FMUL.FTZ R34, R54, UR5 ;  /* 0x0000000536227c20 */ /* 0x000fe20008410000 */
[----:B------:R-:W-:Y:S01]  /*1e20*/  PLOP3.LUT P1, PT, PT, PT, UP1, 0x80, 0x0 ;  /* 0x000000000000781c */ /* 0x000fe20003f2f018 */
[----:B------:R-:W-:Y:S01]  /*1e30*/  IMAD R7, R35, 0x40, R22 ;  /* 0x0000004023077824 */ /* 0x000fe200078e0216 */
[----:B------:R-:W-:Y:S01]  /*1e40*/  PLOP3.LUT P2, PT, PT, PT, UP1, 0x80, 0x0 ;  /* 0x000000000000781c */ /* 0x000fe20003f4f018 */
[----:B------:R-:W-:-:S02]  /*1e50*/  IMAD.IADD R2, R37, 0x1, -R2 ;  /* 0x0000000125027824 */ /* 0x000fc400078e0a02 */
[----:B------:R-:W-:Y:S01]  /*1e60*/  FMUL.FTZ R92, R32, UR5 ;  /* 0x00000005205c7c20 */ /* 0x000fe20008410000 */
[----:B------:R-:W-:Y:S02]  /*1e70*/  IMAD R37, R17, R40, 0x80 ;  /* 0x0000008011257424 */ /* 0x000fe400078e0228 */
[----:B------:R-:W-:Y:S01]  /*1e80*/  FMUL.FTZ R94, R36, UR5 ;  /* 0x00000005245e7c20 */ /* 0x000fe20008410000 */
[----:B------:R-:W-:Y:S01]  /*1e90*/  IMAD R7, R2, 0x8, R7 ;  /* 0x0000000802077824 */ /* 0x000fe200078e0207 */
[----:B------:R-:W-:Y:S01]  /*1ea0*/  LOP3.LUT R2, R20, 0x7ffffffc, RZ, 0xc0, !PT ;  /* 0x7ffffffc14027812 */ /* 0x000fe200078ec0ff */
[----:B------:R-:W-:Y:S01]  /*1eb0*/  FMUL.FTZ R11, R38, UR5 ;  /* 0x00000005260b7c20 */ /* 0x000fe20008410000 */
[----:B------:R-:W-:Y:S01]  /*1ec0*/  FMUL.FTZ R13, R42, UR5 ;  /* 0x000000052a0d7c20 */ /* 0x000fe20008410000 */
[----:B------:R-:W-:Y:S02]  /*1ed0*/  IMAD.MOV.U32 R45, RZ, RZ, R7 ;  /* 0x000000ffff2d7224 */ /* 0x000fe400078e0007 */
[----:B------:R-:W-:Y:S01]  /*1ee0*/  FMUL.FTZ R54, R56, UR5 ;  /* 0x0000000538367c20 */ /* 0x000fe20008410000 */
[----:B------:R-:W-:Y:S01]  /*1ef0*/  @P1 IMAD.HI.U32 R21, R7, UR4, RZ ;  /* 0x0000000407151c27 */ /* 0x000fe2000f8e00ff */
[----:B------:R-:W-:-:S03]  /*1f00*/  UIADD3 UR4, UR38, 0x2d840, URZ ;  /* 0x0002d84026047890 */ /* 0x000fc6000fffe03f */
[----:B------:R-:W-:Y:S01]  /*1f10*/  FMUL.FTZ R43, R67, UR5 ;  /* 0x00000005432b7c20 */ /* 0x000fe20008410000 */
[----:B------:R-:W-:Y:S01]  /*1f20*/  FMUL.FTZ R105, R68, UR5 ;  /* 0x0000000544697c20 */ /* 0x000fe20008410000 */
[----:B------:R-:W-:Y:S01]  /*1f30*/  IMAD.IADD R2, R91, 0x1, -R2 ;  /* 0x000000015b027824 */ /* 0x000fe200078e0a02 */
[----:B------:R-:W-:Y:S01]  /*1f40*/  @P2 SHF.R.U32.HI R45, RZ, UR6, R21 ;  /* 0x00000006ff2d2c19 */ /* 0x000fe20008011615 */
[----:B--2---:R-:W-:Y:S01]  /*1f50*/  UPRMT UR4, UR7, 0x654, UR4 ;  /* 0x0000065407047896 */ /* 0x004fe20008000004 */
[----:B------:R-:W-:Y:S02]  /*1f60*/  VIADD R21, R37, 0x1 ;  /* 0x0000000125157836 */ /* 0x000fe40000000000 */
[----:B------:R-:W-:Y:S01]  /*1f70*/  FMUL.FTZ R106, R69, UR5 ;  /* 0x00000005456a7c20 */ /* 0x000fe20008410000 */
[----:B------:R-:W-:Y:S01]  /*1f80*/  FMUL.FTZ R88, R24, UR5 ;  /* 0x0000000518587c20 */ /* 0x000fe20008410000 */
[----:B------:R-:W2:Y:S01]  /*1f90*/  SHFL.IDX PT, R20, R45, RZ, 0x1c1f ;  /* 0x001c1fff2d147589 */ /* 0x000ea200000e0000 */
[----:B01----:R-:W-:Y:S01]  /*1fa0*/  FMUL.FTZ R0, R26, UR5 ;  /* 0x000000051a007c20 */ /* 0x003fe20008410000 */
        /* <DEDUP_REMOVED lines=46> */
[----:B------:R-:W-:Y:S01]  /*2290*/  IMAD R21, R2, -0x2, R21 ;  /* 0xfffffffe02157824 */ /* 0x000fe200078e0215 */
[----:B------:R-:W-:Y:S01]  /*22a0*/  ULDC UR35, c[0x0][0x2f0] ;  /* 0x0000bc0000237ab9 */ /* 0x000fe20000000800 */
[----:B------:R-:W-:Y:S01]  /*22b0*/  ULDC UR5, c[0x0][0x288] ;  /* 0x0000a20000057ab9 */ /* 0x000fe20000000800 */
[----:B------:R-:W-:Y:S01]  /*22c0*/  PLOP3.LUT P1, PT, PT, PT, UP0, 0x40, 0x0 ;  /* 0x000000000000781c */ /* 0x000fe20003f2e808 */
[----:B------:R-:W-:Y:S01]  /*22d0*/  SYNCS.ARRIVE.TRANS64.RED.A1T0 RZ, [UR4], RZ ;  /* 0x000000ffffff79a7 */ /* 0x000fe20008100404 */
[C---:B------:R-:W-:Y:S01]  /*22e0*/  IMAD R39, R16.reuse, UR35, R21 ;  /* 0x0000002310277c24 */ /* 0x040fe2000f8e0215 */
[----:B------:R-:W0:Y:S01]  /*22f0*/  MUFU.TANH R88, R88 ;  /* 0x0000005800587308 */ /* 0x000e220000002400 */
        /* <DEDUP_REMOVED lines=10> */
[----:B------:R-:W-:-:S02]  /*23a0*/  VIADD R83, R39, UR7 ;  /* 0x0000000727537c36 */ /* 0x000fc40008000000 */
[----:B------:R-:W-:Y:S01]  /*23b0*/  IMAD.U32 R144, RZ, RZ, UR7 ;  /* 0x00000007ff907e24 */ /* 0x000fe2000f8e00ff */
[----:B--2---:R-:W-:Y:S01]  /*23c0*/  VIADDMNMX R39, R20, R48, R81, PT ;  /* 0x0000003014277246 */ /* 0x004fe20003800151 */
[----:B------:R-:W-:Y:S01]  /*23d0*/  IMAD.IADD R40, R83, 0x1, R20 ;  /* 0x0000000153287824 */ /* 0x000fe200078e0214 */
[----:B------:R-:W2:Y:S08]  /*23e0*/  MUFU.TANH R0, R0 ;  /* 0x0000000000007308 */ /* 0x000eb00000002400 */
        /* <DEDUP_REMOVED lines=76> */
.L_x_10883:
[----:B------:R-:W-:Y:S02]  /*28b0*/  ULDC UR4, c[0x0][0x9e4] ;  /* 0x0002790000047ab9 */ /* 0x000fe40000000800 */
[----:B------:R-:W-:-:S05]  /*28c0*/  IMAD.U32 R50, RZ, RZ, UR4 ;  /* 0x00000004ff327e24 */ /* 0x000fca000f8e00ff */
[----:B------:R-:W-:-:S13]  /*28d0*/  ISETP.NE.AND P1, PT, R50, 0x1, PT ;  /* 0x000000013200780c */ /* 0x000fda0003f25270 */
[----:B------:R-:W1:Y:S02]  /*28e0*/  @P1 LDC.64 R20, c[0x0][0x9e8] ;  /* 0x00027a00ff141b82 */ /* 0x000e640000000a00 */
[----:B-1----:R-:W-:-:S05]  /*28f0*/  @P1 IMAD.HI.U32 R20, R47, R20, RZ ;  /* 0x000000142f141227 */ /* 0x002fca00078e00ff */
[----:B------:R-:W-:-:S07]  /*2900*/  @P1 SHF.R.U32.HI R47, RZ, R21, R20 ;  /* 0x00000015ff2f1219 */ /* 0x000fce0000011614 */
.L_x_10884:
[----:B------:R-:W-:Y:S05]  /*2910*/  BSYNC B0 ;  /* 0x0000000000007941 */ /* 0x000fea0003800000 */
.L_x_10882:
[----:B------:R-:W-:-:S04]  /*2920*/  IMAD R47, R47, R50, -R46 ;  /* 0x000000322f2f7224 */ /* 0x000fc800078e0a2e */
[----:B------:R-:W-:-:S05]  /*2930*/  IMAD R47, R2, -0x2, R47 ;  /* 0xfffffffe022f7824 */ /* 0x000fca00078e022f */
[----:B------:R-:W-:Y:S02]  /*2940*/  VIADDMNMX R39, R47, R50, R39, PT ;  /* 0x000000322f277246 */ /* 0x000fe40003800127 */
[----:B------:R-:W-:-:S07]  /*2950*/  VIMNMX R40, R40, R47, !PT ;  /* 0x0000002f28287248 */ /* 0x000fce0007fe0100 */
.L_x_10881:
[----:B------:R-:W1:Y:S01]  /*2960*/  SHFL.IDX PT, R21, R45, 0x1, 0x1c1f ;  /* 0x003c1f002d157f89 */ /* 0x000e6200000e0000 */
[----:B------:R-:W-:-:S06]  /*2970*/  UISETP.NE.AND UP0, UPT, UR60, URZ, UPT ;  /* 0x0000003f3c00728c */ /* 0x000fcc000bf05270 */
[----:B------:R-:W-:Y:S02]  /*2980*/  PLOP3.LUT P1, PT, PT, PT, UP0, 0x40, 0x0 ;  /* 0x000000000000781c */ /* 0x000fe40003f2e808 */
[----:B-1----:R-:W-:Y:S01]  /*2990*/  VIADDMNMX R81, R21, R48, R81, PT ;  /* 0x0000003015517246 */ /* 0x002fe20003800151 */
        /* <DEDUP_REMOVED lines=16> */
.L_x_10887:
[----:B------:R-:W-:Y:S02]  /*2aa0*/  ULDC UR4, c[0x0][0x9e4] ;  /* 0x0002790000047ab9 */ /* 0x000fe40000000800 */
[----:B------:R-:W-:-:S05]  /*2ab0*/  IMAD.U32 R47, RZ, RZ, UR4 ;  /* 0x00000004ff2f7e24 */ /* 0x000fca000f8e00ff */
[----:B------:R-:W-:-:S13]  /*2ac0*/  ISETP.NE.AND P1, PT, R47, 0x1, PT ;  /* 0x000000012f00780c */ /* 0x000fda0003f25270 */
[----:B------:R-:W1:Y:S02]  /*2ad0*/  @P1 LDC.64 R20, c[0x0][0x9e8] ;  /* 0x00027a00ff141b82 */ /* 0x000e640000000a00 */
[----:B-1----:R-:W-:-:S05]  /*2ae0*/  @P1 IMAD.HI.U32 R20, R45, R20, RZ ;  /* 0x000000142d141227 */ /* 0x002fca00078e00ff */
[----:B------:R-:W-:-:S07]  /*2af0*/  @P1 SHF.R.U32.HI R45, RZ, R21, R20 ;  /* 0x00000015ff2d1219 */ /* 0x000fce0000011614 */
.L_x_10888:
[----:B------:R-:W-:Y:S05]  /*2b00*/  BSYNC B0 ;  /* 0x0000000000007941 */ /* 0x000fea0003800000 */
.L_x_10886:
[----:B------:R-:W-:-:S04]  /*2b10*/  IMAD R45, R45, R47, -R46 ;  /* 0x0000002f2d2d7224 */ /* 0x000fc800078e0a2e */
[----:B------:R-:W-:-:S05]  /*2b20*/  IMAD R20, R2, -0x2, R45 ;  /* 0xfffffffe02147824 */ /* 0x000fca00078e022d */
[----:B------:R-:W-:Y:S02]  /*2b30*/  VIADDMNMX R81, R20, R47, R81, PT ;  /* 0x0000002f14517246 */ /* 0x000fe40003800151 */
[----:B------:R-:W-:-:S07]  /*2b40*/  VIMNMX R83, R83, R20, !PT ;  /* 0x0000001453537248 */ /* 0x000fce0007fe0100 */
.L_x_10885:
[C---:B------:R-:W-:Y:S01]  /*2b50*/  ISETP.GE.AND P5, PT, R37.reuse, 0x2, PT ;  /* 0x000000022500780c */ /* 0x040fe20003fa6270 */
[----:B------:R-:W-:Y:S01]  /*2b60*/  ULDC UR11, c[0x0][0x988] ;  /* 0x00026200000b7ab9 */ /* 0x000fe20000000800 */
[----:B------:R-:W-:Y:S01]  /*2b70*/  ISETP.GE.AND P4, PT, R37, 0xa, PT ;  /* 0x0000000a2500780c */ /* 0x000fe20003f86270 */
[----:B------:R-:W-:Y:S01]  /*2b80*/  UISETP.NE.AND UP0, UPT, UR60, URZ, UPT ;  /* 0x0000003f3c00728c */ /* 0x000fe2000bf05270 */
[----:B------:R-:W-:Y:S02]  /*2b90*/  ISETP.GT.AND P1, PT, R40, 0x1, !P5 ;  /* 0x000000012800780c */ /* 0x000fe40006f24270 */
[----:B------:R-:W-:Y:S02]  /*2ba0*/  P2R R85, PR, RZ, 0x1 ;  /* 0x00000001ff557803 */ /* 0x000fe40000000000 */
[----:B------:R-:W-:Y:S02]  /*2bb0*/  ISETP.LT.OR P1, PT, R39, 0x2, P1 ;  /* 0x000000022700780c */ /* 0x000fe40000f21670 */
[----:B------:R-:W-:-:S02]  /*2bc0*/  ISETP.GE.AND P0, PT, R37, 0x11, PT ;  /* 0x000000112500780c */ /* 0x000fc40003f06270 */
[----:B------:R-:W-:Y:S02]  /*2bd0*/  FSEL R25, R25, -INF , !P1 ;  /* 0xff80000019197808 */ /* 0x000fe40004800000 */
[C---:B------:R-:W-:Y:S02]  /*2be0*/  ISETP.GT.AND P1, PT, R40.reuse, 0x9, !P4 ;  /* 0x000000092800780c */ /* 0x040fe40006724270 */
[----:B------:R-:W-:Y:S02]  /*2bf0*/  ISETP.GE.AND P2, PT, R37, 0x1, PT ;  /* 0x000000012500780c */ /* 0x000fe40003f46270 */
[----:B------:R-:W-:Y:S02]  /*2c00*/  ISETP.LT.OR P1, PT, R39, 0xa, P1 ;  /* 0x0000000a2700780c */ /* 0x000fe40000f21670 */
[----:B------:R-:W-:Y:S02]  /*2c10*/  ISETP.GT.AND P3, PT, R40, RZ, !P2 ;  /* 0x000000ff2800720c */ /* 0x000fe40005764270 */
[----:B0-----:R-:W-:-:S02]  /*2c20*/  FSEL R21, R89, -INF , !P1 ;  /* 0xff80000059157808 */ /* 0x001fc40004800000 */
[----:B------:R-:W-:Y:S02]  /*2c30*/  ISETP.GT.AND P1, PT, R40, 0x10, !P0 ;  /* 0x000000102800780c */ /* 0x000fe40004724270 */
[----:B------:R-:W-:Y:S02]  /*2c40*/  ISETP.GE.AND P0, PT, R37, 0x12, PT ;  /* 0x000000122500780c */ /* 0x000fe40003f06270 */
[----:B------:R-:W-:Y:S02]  /*2c50*/  ISETP.LT.OR P1, PT, R39, 0x11, P1 ;  /* 0x000000112700780c */ /* 0x000fe40000f21670 */
[----:B------:R-:W-:Y:S02]  /*2c60*/  ISETP.GE.AND P4, PT, R37, 0x4a, PT ;  /* 0x0000004a2500780c */ /* 0x000fe40003f86270 */
[----:B------:R-:W-:Y:S02]  /*2c70*/  FSEL R45, R92, -INF , !P1 ;  /* 0xff8000005c2d7808 */ /* 0x000fe40004800000 */
[----:B------:R-:W-:-:S02]  /*2c80*/  ISETP.GT.AND P1, PT, R40, 0x11, !P0 ;  /* 0x000000112800780c */ /* 0x000fc40004724270 */
[----:B------:R-:W-:Y:S02]  /*2c90*/  ISETP.GE.AND P0, PT, R37, 0x19, PT ;  /* 0x000000192500780c */ /* 0x000fe40003f06270 */
[C---:B------:R-:W-:Y:S02]  /*2ca0*/  ISETP.LT.OR P1, PT, R39.reuse, 0x12, P1 ;  /* 0x000000122700780c */ /* 0x040fe40000f21670 */
[----:B------:R-:W-:Y:S02]  /*2cb0*/  ISETP.LT.OR P3, PT, R39, 0x1, P3 ;  /* 0x000000012700780c */ /* 0x000fe40001f61670 */
[----:B------:R-:W-:Y:S02]  /*2cc0*/  FSEL R46, R93, -INF , !P1 ;  /* 0xff8000005d2e7808 */ /* 0x000fe40004800000 */
[----:B------:R-:W-:Y:S02]  /*2cd0*/  ISETP.GT.AND P1, PT, R40, 0x18, !P0 ;  /* 0x000000182800780c */ /* 0x000fe40004724270 */
[----:B------:R-:W-:-:S02]  /*2ce0*/  ISETP.GE.AND P0, PT, R37, 0x1a, PT ;  /* 0x0000001a2500780c */ /* 0x000fc40003f06270 */
[----:B------:R-:W-:Y:S02]  /*2cf0*/  ISETP.LT.OR P1, PT, R39, 0x19, P1 ;  /* 0x000000192700780c */ /* 0x000fe40000f21670 */
[C---:B------:R-:W-:Y:S02]  /*2d00*/  ISETP.GE.AND P6, PT, R37.reuse, 0x9, PT ;  /* 0x000000092500780c */ /* 0x040fe40003fc6270 */
[----:B------:R-:W-:Y:S02]  /*2d10*/  FSEL R47, R94, -INF , !P1 ;  /* 0xff8000005e2f7808 */ /* 0x000fe40004800000 */
[----:B------:R-:W-:Y:S02]  /*2d20*/  ISETP.GT.AND P1, PT, R40, 0x19, !P0 ;  /* 0x000000192800780c */ /* 0x000fe40004724270 */
[----:B------:R-:W-:Y:S02]  /*2d30*/  ISETP.GE.AND P0, PT, R37, 0x21, PT ;  /* 0x000000212500780c */ /* 0x000fe40003f06270 */
[----:B------:R-:W-:-:S02]  /*2d40*/  ISETP.LT.OR P1, PT, R39, 0x1a, P1 ;  /* 0x0000001a2700780c */ /* 0x000fc40000f21670 */
[----:B------:R-:W-:Y:S02]  /*2d50*/  FSEL R88, R88, -INF , !P3 ;  /* 0xff80000058587808 */ /* 0x000fe40005800000 */
[----:B------:R-:W-:Y:S02]  /*2d60*/  FSEL R48, R95, -INF , !P1 ;  /* 0xff8000005f307808 */ /* 0x000fe40004800000 */
[C---:B------:R-:W-:Y:S02]  /*2d70*/  ISETP.GT.AND P1, PT, R40.reuse, 0x20, !P0 ;  /* 0x000000202800780c */ /* 0x040fe40004724270 */
[----:B------:R-:W-:Y:S02]  /*2d80*/  ISETP.GE.AND P0, PT, R37, 0x22, PT ;  /* 0x000000222500780c */ /* 0x000fe40003f06270 */
[----:B------:R-:W-:Y:S02]  /*2d90*/  ISETP.LT.OR P1, PT, R39, 0x21, P1 ;  /* 0x000000212700780c */ /* 0x000fe40000f21670 */
[----:B------:R-:W-:-:S02]  /*2da0*/  ISETP.GT.AND P3, PT, R40, 0x8, !P6 ;  /* 0x000000082800780c */ /* 0x000fc40007764270 */
[----:B------:R-:W-:Y:S02]  /*2db0*/  FSEL R49, R96, -INF , !P1 ;  /* 0xff80000060317808 */ /* 0x000fe40004800000 */
[----:B------:R-:W-:Y:S02]  /*2dc0*/  ISETP.GT.AND P1, PT, R40, 0x21, !P0 ;  /* 0x000000212800780c */ /* 0x000fe40004724270 */
[----:B------:R-:W-:Y:S02]  /*2dd0*/  ISETP.GE.AND P0, PT, R37, 0x29, PT ;  /* 0x000000292500780c */ /* 0x000fe40003f06270 */
[C---:B------:R-:W-:Y:S02]  /*2de0*/  ISETP.LT.OR P1, PT, R39.reuse, 0x22, P1 ;  /* 0x000000222700780c */ /* 0x040fe40000f21670 */
[----:B------:R-:W-:Y:S02]  /*2df0*/  ISETP.LT.OR P3, PT, R39, 0x9, P3 ;  /* 0x000000092700780c */ /* 0x000fe40001f61670 */
[----:B------:R-:W-:-:S02]  /*2e00*/  FSEL R50, R97, -INF , !P1 ;  /* 0xff80000061327808 */ /* 0x000fc40004800000 */
[----:B------:R-:W-:Y:S02]  /*2e10*/  ISETP.GT.AND P1, PT, R40, 0x28, !P0 ;  /* 0x000000282800780c */ /* 0x000fe40004724270 */
[----:B------:R-:W-:Y:S02]  /*2e20*/  ISETP.GE.AND P0, PT, R37, 0x2a, PT ;  /* 0x0000002a2500780c */ /* 0x000fe40003f06270 */
[----:B------:R-:W-:Y:S02]  /*2e30*/  ISETP.LT.OR P1, PT, R39, 0x29, P1 ;  /* 0x000000292700780c */ /* 0x000fe40000f21670 */
[----:B------:R-:W-:Y:S02]  /*2e40*/  FSEL R20, R90, -INF , !P3 ;  /* 0xff8000005a147808 */ /* 0x000fe40005800000 */
[----:B------:R-:W-:Y:S02]  /*2e50*/  FSEL R51, R98, -INF , !P1 ;  /* 0xff80000062337808 */ /* 0x000fe40004800000 */
[----:B------:R-:W-:-:S02]  /*2e60*/  ISETP.GT.AND P1, PT, R40, 0x29, !P0 ;  /* 0x000000292800780c */ /* 0x000fc40004724270 */
[----:B------:R-:W-:Y:S02]  /*2e70*/  ISETP.GE.AND P0, PT, R37, 0x31, PT ;  /* 0x000000312500780c */ /* 0x000fe40003f06270 */
[----:B------:R-:W-:Y:S02]  /*2e80*/  ISETP.LT.OR P1, PT, R39, 0x2a, P1 ;  /* 0x0000002a2700780c */ /* 0x000fe40000f21670 */
[----:B------:R-:W-:Y:S02]  /*2e90*/  ISETP.GT.AND P2, PT, R83, RZ, !P2 ;  /* 0x000000ff5300720c */ /* 0x000fe40005744270 */
[----:B------:R-:W-:Y:S02]  /*2ea0*/  FSEL R52, R99, -INF , !P1 ;  /* 0xff80000063347808 */ /* 0x000fe40004800000 */
[----:B------:R-:W-:Y:S02]  /*2eb0*/  ISETP.GT.AND P1, PT, R40, 0x30, !P0 ;  /* 0x000000302800780c */ /* 0x000fe40004724270 */
[----:B------:R-:W-:-:S02]  /*2ec0*/  ISETP.GE.AND P0, PT, R37, 0x32, PT ;  /* 0x000000322500780c */ /* 0x000fc40003f06270 */
[----:B------:R-:W-:Y:S02]  /*2ed0*/  ISETP.LT.OR P1, PT, R39, 0x31, P1 ;  /* 0x000000312700780c */ /* 0x000fe40000f21670 */
[----:B------:R-:W-:Y:S02]  /*2ee0*/  ISETP.LT.OR P2, PT, R81, 0x1, P2 ;  /* 0x000000015100780c */ /* 0x000fe40001741670 */
[----:B------:R-:W-:Y:S02]  /*2ef0*/  FSEL R53, R100, -INF , !P1 ;  /* 0xff80000064357808 */ /* 0x000fe40004800000 */
[----:B------:R-:W-:Y:S02]  /*2f00*/  ISETP.GT.AND P1, PT, R40, 0x31, !P0 ;  /* 0x000000312800780c */ /* 0x000fe40004724270 */
[----:B------:R-:W-:Y:S02]  /*2f10*/  ISETP.GE.AND P0, PT, R37, 0x39, PT ;  /* 0x000000392500780c */ /* 0x000fe40003f06270 */
[----:B------:R-:W-:-:S02]  /*2f20*/  ISETP.LT.OR P1, PT, R39, 0x32, P1 ;  /* 0x000000322700780c */ /* 0x000fc40000f21670 */
[----:B------:R-:W-:Y:S02]  /*2f30*/  ISETP.GT.AND P5, PT, R83, 0x1, !P5 ;  /* 0x000000015300780c */ /* 0x000fe40006fa4270 */
[----:B------:R-:W-:Y:S02]  /*2f40*/  FSEL R55, R101, -INF , !P1 ;  /* 0xff80000065377808 */ /* 0x000fe40004800000 */
[----:B------:R-:W-:Y:S02]  /*2f50*/  ISETP.GT.AND P1, PT, R40, 0x38, !P0 ;  /* 0x000000382800780c */ /* 0x000fe40004724270 */
[----:B------:R-:W-:Y:S02]  /*2f60*/  ISETP.GE.AND P0, PT, R37, 0x3a, PT ;  /* 0x0000003a2500780c */ /* 0x000fe40003f06270 */
[----:B------:R-:W-:Y:S02]  /*2f70*/  ISETP.LT.OR P1, PT, R39, 0x39, P1 ;  /* 0x000000392700780c */ /* 0x000fe40000f21670 */
[----:B------:R-:W-:-:S02]  /*2f80*/  FSEL R82, R0, -INF , !P2 ;  /* 0xff80000000527808 */ /* 0x000fc40005000000 */
[----:B------:R-:W-:Y:S02]  /*2f90*/  FSEL R60, R102, -INF , !P1 ;  /* 0xff800000663c7808 */ /* 0x000fe40004800000 */
[----:B------:R-:W-:Y:S02]  /*2fa0*/  ISETP.GT.AND P1, PT, R40, 0x39, !P0 ;  /* 0x000000392800780c */ /* 0x000fe40004724270 */
[----:B------:R-:W-:Y:S02]  /*2fb0*/  ISETP.GE.AND P0, PT, R37, 0x41, PT ;  /* 0x000000412500780c */ /* 0x000fe40003f06270 */
[----:B------:R-:W-:Y:S02]  /*2fc0*/  ISETP.LT.OR P1, PT, R39, 0x3a, P1 ;  /* 0x0000003a2700780c */ /* 0x000fe40000f21670 */
        /* <DEDUP_REMOVED lines=10> */
[----:B------:R-:W-:Y:S02]  /*3070*/  ISETP.GE.AND P5, PT, R37, 0xa, PT ;  /* 0x0000000a2500780c */ /* 0x000fe40003fa6270 */
[----:B------:R-:W-:Y:S02]  /*3080*/  FSEL R64, R57, -INF , !P1 ;  /* 0xff80000039407808 */ /* 0x000fe40004800000 */
[----:B------:R-:W-:Y:S02]  /*3090*/  ISETP.GT.AND P1, PT, R40, 0x48, !P0 ;  /* 0x000000482800780c */ /* 0x000fe40004724270 */
[----:B------:R-:W-:-:S02]  /*30a0*/  ISETP.GE.AND P0, PT, R37, 0x59, PT ;  /* 0x000000592500780c */ /* 0x000fc40003f06270 */
[----:B------:R-:W-:Y:S02]  /*30b0*/  ISETP.LT.OR P1, PT, R39, 0x49, P1 ;  /* 0x000000492700780c */ /* 0x000fe40000f21670 */
[----:B------:R-:W-:Y:S02]  /*30c0*/  FMNMX.FTZ R3, R82, R86, !PT ;  /* 0x0000005652037209 */ /* 0x000fe40007810000 */
[----:B------:R-:W-:Y:S02]  /*30d0*/  FSEL R66, R58, -INF , !P1 ;  /* 0xff8000003a427808 */ /* 0x000fe40004800000 */
[----:B------:R-:W-:Y:S02]  /*30e0*/  ISETP.GT.AND P1, PT, R40, 0x49, !P4 ;  /* 0x000000492800780c */ /* 0x000fe40006724270 */
[----:B------:R-:W-:Y:S02]  /*30f0*/  ISETP.GT.AND P4, PT, R83, 0x49, !P4 ;  /* 0x000000495300780c */ /* 0x000fe40006784270 */
[----:B------:R-:W-:-:S02]  /*3100*/  ISETP.LT.OR P1, PT, R39, 0x4a, P1 ;  /* 0x0000004a2700780c */ /* 0x000fc40000f21670 */
[----:B------:R-:W-:Y:S02]  /*3110*/  ISETP.LT.OR P4, PT, R81, 0x4a, P4 ;  /* 0x0000004a5100780c */ /* 0x000fe40002781670 */
[----:B------:R-:W-:Y:S02]  /*3120*/  FSEL R65, R59, -INF , !P1 ;  /* 0xff8000003b417808 */ /* 0x000fe40004800000 */
[----:B------:R-:W-:Y:S02]  /*3130*/  ISETP.GE.AND P1, PT, R37, 0x51, PT ;  /* 0x000000512500780c */ /* 0x000fe40003f26270 */
[----:B------:R-:W-:Y:S02]  /*3140*/  FSEL R41, R41, -INF , !P4 ;  /* 0xff80000029297808 */ /* 0x000fe40006000000 */
[----:B------:R-:W-:Y:S02]  /*3150*/  ISETP.GT.AND P3, PT, R40, 0x50, !P1 ;  /* 0x000000502800780c */ /* 0x000fe40004f64270 */
[----:B------:R-:W-:-:S02]  /*3160*/  ISETP.GT.AND P4, PT, R83, 0x58, !P0 ;  /* 0x000000585300780c */ /* 0x000fc40004784270 */
[----:B------:R-:W-:Y:S02]  /*3170*/  ISETP.LT.OR P3, PT, R39, 0x51, P3 ;  /* 0x000000512700780c */ /* 0x000fe40001f61670 */
[----:B------:R-:W-:Y:S02]  /*3180*/  ISETP.LT.OR P4, PT, R81, 0x59, P4 ;  /* 0x000000595100780c */ /* 0x000fe40002781670 */
[----:B------:R-:W-:Y:S02]  /*3190*/  FSEL R62, R62, -INF , !P3 ;  /* 0xff8000003e3e7808 */ /* 0x000fe40005800000 */
[----:B------:R-:W-:Y:S02]  /*31a0*/  ISETP.GE.AND P3, PT, R37, 0x52, PT ;  /* 0x000000522500780c */ /* 0x000fe40003f66270 */
[----:B------:R-:W-:Y:S02]  /*31b0*/  FSEL R67, R67, -INF , !P4 ;  /* 0xff80000043437808 */ /* 0x000fe40006000000 */
[----:B------:R-:W-:-:S02]  /*31c0*/  ISETP.GT.AND P6, PT, R40, 0x51, !P3 ;  /* 0x000000512800780c */ /* 0x000fc40005fc4270 */
[----:B------:R-:W-:Y:S02]  /*31d0*/  R2UR UR7, R19 ;  /* 0x00000000130772ca */ /* 0x000fe400000e0000 */
[----:B------:R-:W-:Y:S02]  /*31e0*/  ISETP.LT.OR P6, PT, R39, 0x52, P6 ;  /* 0x000000522700780c */ /* 0x000fe400037c1670 */
[----:B------:R-:W-:Y:S02]  /*31f0*/  R2UR UR4, R143 ;  /* 0x000000008f0472ca */ /* 0x000fe400000e0000 */
[----:B------:R-:W-:Y:S02]  /*3200*/  FSEL R57, R104, -INF , !P6 ;  /* 0xff80000068397808 */ /* 0x000fe40007000000 */
[----:B------:R-:W-:Y:S02]  /*3210*/  ISETP.GT.AND P6, PT, R40, 0x58, !P0 ;  /* 0x000000582800780c */ /* 0x000fe400047c4270 */
[----:B------:R-:W-:-:S02]  /*3220*/  ISETP.GE.AND P0, PT, R37, 0x69, PT ;  /* 0x000000692500780c */ /* 0x000fc40003f06270 */
[----:B------:R-:W-:-:S04]  /*3230*/  ISETP.LT.OR P6, PT, R39, 0x59, P6 ;  /* 0x000000592700780c */ /* 0x000fc800037c1670 */
[----:B------:R-:W-:Y:S01]  /*3240*/  FSEL R54, R105, -INF , !P6 ;  /* 0xff80000069367808 */ /* 0x000fe20007000000 */
[----:B------:R-:W-:Y:S01]  /*3250*/  UISETP.NE.AND UP1, UPT, UR4, URZ, UPT ;  /* 0x0000003f0400728c */ /* 0x000fe2000bf25270 */
[----:B------:R-:W-:-:S04]  /*3260*/  ISETP.GE.AND P6, PT, R37, 0x5a, PT ;  /* 0x0000005a2500780c */ /* 0x000fc80003fc6270 */
[----:B------:R-:W-:-:S04]  /*3270*/  ISETP.GT.AND P6, PT, R40, 0x59, !P6 ;  /* 0x000000592800780c */ /* 0x000fc800077c4270 */
[----:B------:R-:W-:Y:S02]  /*3280*/  ISETP.LT.OR P6, PT, R39, 0x5a, P6 ;  /* 0x0000005a2700780c */ /* 0x000fe400037c1670 */
[----:B------:R-:W-:Y:S01]  /*3290*/  @UP1 ULDC UR4, c[0x0][0x44c] ;  /* 0x0001130000041ab9 */ /* 0x000fe20000000800 */
[----:B------:R-:W-:Y:S01]  /*32a0*/  @UP1 ULDC UR10, c[0x0][0x450] ;  /* 0x00011400000a1ab9 */ /* 0x000fe20000000800 */
[----:B------:R-:W-:Y:S01]  /*32b0*/  FSEL R58, R106, -INF , !P6 ;  /* 0xff8000006a3a7808 */ /* 0x000fe20007000000 */
[----:B------:R-:W-:Y:S01]  /*32c0*/  UIMAD.WIDE.U32 UR4, UR40, UR4, URZ ;  /* 0x00000004280472a5 */ /* 0x000fe2000f8e003f */
[----:B------:R-:W-:-:S03]  /*32d0*/  ISETP.GE.AND P6, PT, R37, 0x61, PT ;  /* 0x000000612500780c */ /* 0x000fc60003fc6270 */
[----:B------:R-:W-:Y:S01]  /*32e0*/  @UP1 USHF.R.U32.HI UR40, URZ, UR10, UR5 ;  /* 0x0000000a3f281299 */ /* 0x000fe20008011605 */
[----:B------:R-:W-:-:S03]  /*32f0*/  ISETP.GT.AND P6, PT, R40, 0x60, !P6 ;  /* 0x000000602800780c */ /* 0x000fc600077c4270 */
[----:B------:R-:W-:Y:S01]  /*3300*/  UIADD3 UR40, UR7, UR40, URZ ;  /* 0x0000002807287290 */ /* 0x000fe2000fffe03f */
[----:B------:R-:W-:-:S03]  /*3310*/  ISETP.LT.OR P6, PT, R39, 0x61, P6 ;  /* 0x000000612700780c */ /* 0x000fc600037c1670 */
[----:B------:R-:W-:Y:S01]  /*3320*/  UIADD3 UR6, UR40, UR6, URZ ;  /* 0x0000000628067290 */ /* 0x000fe2000fffe03f */
[----:B------:R-:W-:Y:S02]  /*3330*/  FSEL R59, R107, -INF , !P6 ;  /* 0xff8000006b3b7808 */ /* 0x000fe40007000000 */
[----:B------:R-:W-:-:S04]  /*3340*/  ISETP.GE.AND P6, PT, R37, 0x9, PT ;  /* 0x000000092500780c */ /* 0x000fc80003fc6270 */
[----:B------:R-:W-:Y:S02]  /*3350*/  ISETP.GT.AND P2, PT, R83, 0x8, !P6 ;  /* 0x000000085300780c */ /* 0x000fe40007744270 */
[----:B------:R-:W-:Y:S02]  /*3360*/  ISETP.GE.AND P6, PT, R37, 0x11, PT ;  /* 0x000000112500780c */ /* 0x000fe40003fc6270 */
[----:B------:R-:W-:-:S04]  /*3370*/  ISETP.LT.OR P2, PT, R81, 0x9, P2 ;  /* 0x000000095100780c */ /* 0x000fc80001741670 */
[----:B------:R-:W-:Y:S02]  /*3380*/  FSEL R0, R4, -INF , !P2 ;  /* 0xff80000004007808 */ /* 0x000fe40005000000 */
[----:B------:R-:W-:Y:S02]  /*3390*/  ISETP.GT.AND P2, PT, R83, 0x9, !P5 ;  /* 0x000000095300780c */ /* 0x000fe40006f44270 */
[----:B------:R-:W-:Y:S02]  /*33a0*/  ISETP.GE.AND P5, PT, R37, 0x12, PT ;  /* 0x000000122500780c */ /* 0x000fe40003fa6270 */
[----:B------:R-:W-:Y:S02]  /*33b0*/  ISETP.LT.OR P2, PT, R81, 0xa, P2 ;  /* 0x0000000a5100780c */ /* 0x000fe40001741670 */
[----:B------:R-:W-:Y:S02]  /*33c0*/  FMNMX.FTZ R3, R0, R3, !PT ;  /* 0x0000000300037209 */ /* 0x000fe40007810000 */
[----:B------:R-:W-:-:S02]  /*33d0*/  FSEL R84, R5, -INF , !P2 ;  /* 0xff80000005547808 */ /* 0x000fc40005000000 */
[----:B------:R-:W-:Y:S02]  /*33e0*/  ISETP.GT.AND P2, PT, R83, 0x10, !P6 ;  /* 0x000000105300780c */ /* 0x000fe40007744270 */
[----:B------:R-:W-:Y:S02]  /*33f0*/  ISETP.GE.AND P6, PT, R37, 0x19, PT ;  /* 0x000000192500780c */ /* 0x000fe40003fc6270 */
[----:B------:R-:W-:Y:S02]  /*3400*/  ISETP.LT.OR P2, PT, R81, 0x11, P2 ;  /* 0x000000115100780c */ /* 0x000fe40001741670 */
[----:B------:R-:W-:Y:S02]  /*3410*/  FMNMX.FTZ R3, R84, R3, !PT ;  /* 0x0000000354037209 */ /* 0x000fe40007810000 */
[----:B------:R-:W-:Y:S02]  /*3420*/  FSEL R80, R6, -INF , !P2 ;  /* 0xff80000006507808 */ /* 0x000fe40005000000 */
[----:B------:R-:W-:-:S02]  /*3430*/  ISETP.GT.AND P2, PT, R83, 0x11, !P5 ;  /* 0x000000115300780c */ /* 0x000fc40006f44270 */
[----:B------:R-:W-:Y:S02]  /*3440*/  ISETP.GE.AND P5, PT, R37, 0x1a, PT ;  /* 0x0000001a2500780c */ /* 0x000fe40003fa6270 */
[----:B------:R-:W-:Y:S02]  /*3450*/  ISETP.LT.OR P2, PT, R81, 0x12, P2 ;  /* 0x000000125100780c */ /* 0x000fe40001741670 */
[----:B------:R-:W-:Y:S02]  /*3460*/  FMNMX.FTZ R3, R80, R3, !PT ;  /* 0x0000000350037209 */ /* 0x000fe40007810000 */
[----:B------:R-:W-:Y:S02]  /*3470*/  FSEL R10, R10, -INF , !P2 ;  /* 0xff8000000a0a7808 */ /* 0x000fe40005000000 */
[----:B------:R-:W-:Y:S02]  /*3480*/  ISETP.GT.AND P2, PT, R83, 0x18, !P6 ;  /* 0x000000185300780c */ /* 0x000fe40007744270 */
[----:B------:R-:W-:-:S02]  /*3490*/  ISETP.GE.AND P6, PT, R37, 0x21, PT ;  /* 0x000000212500780c */ /* 0x000fc40003fc6270 */
[----:B------:R-:W-:Y:S02]  /*34a0*/  ISETP.LT.OR P2, PT, R81, 0x19, P2 ;  /* 0x000000195100780c */ /* 0x000fe40001741670 */
[----:B------:R-:W-:Y:S02]  /*34b0*/  FMNMX.FTZ R4, R10, R3, !PT ;  /* 0x000000030a047209 */ /* 0x000fe40007810000 */
[----:B------:R-:W-:Y:S02]  /*34c0*/  FSEL R11, R11, -INF , !P2 ;  /* 0xff8000000b0b7808 */ /* 0x000fe40005000000 */
[----:B------:R-:W-:Y:S02]  /*34d0*/  ISETP.GT.AND P2, PT, R83, 0x19, !P5 ;  /* 0x000000195300780c */ /* 0x000fe40006f44270 */
[----:B------:R-:W-:Y:S02]  /*34e0*/  ISETP.GE.AND P5, PT, R37, 0x22, PT ;  /* 0x000000222500780c */ /* 0x000fe40003fa6270 */
[----:B------:R-:W-:-:S02]  /*34f0*/  ISETP.LT.OR P2, PT, R81, 0x1a, P2 ;  /* 0x0000001a5100780c */ /* 0x000fc40001741670 */
[----:B------:R-:W-:Y:S02]  /*3500*/  FMNMX.FTZ R4, R11, R4, !PT ;  /* 0x000000040b047209 */ /* 0x000fe40007810000 */
[----:B------:R-:W-:Y:S02]  /*3510*/  FSEL R79, R12, -INF , !P2 ;  /* 0xff8000000c4f7808 */ /* 0x000fe40005000000 */
[----:B------:R-:W-:Y:S02]  /*3520*/  ISETP.GT.AND P2, PT, R83, 0x20, !P6 ;  /* 0x000000205300780c */ /* 0x000fe40007744270 */
[----:B------:R-:W-:Y:S02]  /*3530*/  ISETP.GE.AND P6, PT, R37, 0x29, PT ;  /* 0x000000292500780c */ /* 0x000fe40003fc6270 */
[----:B------:R-:W-:Y:S02]  /*3540*/  ISETP.LT.OR P2, PT, R81, 0x21, P2 ;  /* 0x000000215100780c */ /* 0x000fe40001741670 */
[----:B------:R-:W-:-:S02]  /*3550*/  FMNMX.FTZ R3, R79, R4, !PT ;  /* 0x000000044f037209 */ /* 0x000fc40007810000 */
        /* <DEDUP_REMOVED lines=47> */
[----:B------:R-:W-:-:S02]  /*3850*/  FMNMX.FTZ R3, R36, R3, !PT ;  /* 0x0000000324037209 */ /* 0x000fc40007810000 */
[----:B------:R-:W-:Y:S02]  /*3860*/  ISETP.LT.OR P2, PT, R81, 0x49, P2 ;  /* 0x000000495100780c */ /* 0x000fe40001741670 */
[----:B------:R-:W-:Y:S02]  /*3870*/  ISETP.GE.AND P6, PT, R37, 0x62, PT ;  /* 0x000000622500780c */ /* 0x000fe40003fc6270 */
[----:B------:R-:W-:Y:S02]  /*3880*/  FSEL R42, R42, -INF , !P2 ;  /* 0xff8000002a2a7808 */ /* 0x000fe40005000000 */
[C---:B------:R-:W-:Y:S02]  /*3890*/  ISETP.GT.AND P2, PT, R83.reuse, 0x50, !P1 ;  /* 0x000000505300780c */ /* 0x040fe40004f44270 */
[C---:B------:R-:W-:Y:S02]  /*38a0*/  ISETP.GT.AND P1, PT, R83.reuse, 0x51, !P3 ;  /* 0x000000515300780c */ /* 0x040fe40005f24270 */
[----:B------:R-:W-:-:S02]  /*38b0*/  ISETP.GT.AND P3, PT, R83, 0x59, !P5 ;  /* 0x000000595300780c */ /* 0x000fc40006f64270 */
[----:B------:R-:W-:Y:S02]  /*38c0*/  ISETP.LT.OR P1, PT, R81, 0x52, P1 ;  /* 0x000000525100780c */ /* 0x000fe40000f21670 */
[----:B------:R-:W-:Y:S02]  /*38d0*/  ISETP.GE.AND P5, PT, R37, 0x61, PT ;  /* 0x000000612500780c */ /* 0x000fe40003fa6270 */
[----:B------:R-:W-:Y:S02]  /*38e0*/  FSEL R43, R43, -INF , !P1 ;  /* 0xff8000002b2b7808 */ /* 0x000fe40004800000 */
[----:B------:R-:W-:Y:S02]  /*38f0*/  ISETP.LT.OR P3, PT, R81, 0x5a, P3 ;  /* 0x0000005a5100780c */ /* 0x000fe40001f61670 */
[----:B------:R-:W-:Y:S02]  /*3900*/  ISETP.GT.AND P1, PT, R83, 0x60, !P5 ;  /* 0x000000605300780c */ /* 0x000fe40006f24270 */
[----:B------:R-:W-:-:S02]  /*3910*/  FSEL R5, R56, -INF , !P3 ;  /* 0xff80000038057808 */ /* 0x000fc40005800000 */
[C---:B------:R-:W-:Y:S02]  /*3920*/  ISETP.LT.OR P2, PT, R81.reuse, 0x51, P2 ;  /* 0x000000515100780c */ /* 0x040fe40001741670 */
[----:B------:R-:W-:Y:S02]  /*3930*/  ISETP.LT.OR P1, PT, R81, 0x61, P1 ;  /* 0x000000615100780c */ /* 0x000fe40000f21670 */
[----:B------:R-:W-:Y:S02]  /*3940*/  ISETP.GT.AND P3, PT, R83, 0x68, !P0 ;  /* 0x000000685300780c */ /* 0x000fe40004764270 */
[----:B------:R-:W-:Y:S02]  /*3950*/  FMNMX.FTZ R4, R42, R3, !PT ;  /* 0x000000032a047209 */ /* 0x000fe40007810000 */
[----:B------:R-:W-:Y:S02]  /*3960*/  FSEL R44, R44, -INF , !P2 ;  /* 0xff8000002c2c7808 */ /* 0x000fe40005000000 */
[----:B------:R-:W-:-:S02]  /*3970*/  FSEL R69, R69, -INF , !P1 ;  /* 0xff80000045457808 */ /* 0x000fc40004800000 */
[----:B------:R-:W-:Y:S02]  /*3980*/  ISETP.LT.OR P3, PT, R81, 0x69, P3 ;  /* 0x000000695100780c */ /* 0x000fe40001f61670 */
[----:B------:R-:W-:Y:S02]  /*3990*/  FMNMX.FTZ R3, R41, R4, !PT ;  /* 0x0000000429037209 */ /* 0x000fe40007810000 */
[----:B------:R-:W-:Y:S02]  /*39a0*/  ISETP.GT.AND P4, PT, R83, 0x61, !P6 ;  /* 0x000000615300780c */ /* 0x000fe40007784270 */
[----:B------:R-:W-:Y:S02]  /*39b0*/  ISETP.GE.AND P1, PT, R37, 0x71, PT ;  /* 0x000000712500780c */ /* 0x000fe40003f26270 */
[----:B------:R-:W-:Y:S02]  /*39c0*/  FSEL R70, R70, -INF , !P3 ;  /* 0xff80000046467808 */ /* 0x000fe40005800000 */
[----:B------:R-:W-:-:S02]  /*39d0*/  FMNMX.FTZ R4, R44, R3, !PT ;  /* 0x000000032c047209 */ /* 0x000fc40007810000 */
[----:B------:R-:W-:Y:S02]  /*39e0*/  ISETP.LT.OR P4, PT, R81, 0x62, P4 ;  /* 0x000000625100780c */ /* 0x000fe40002781670 */
[----:B------:R-:W-:Y:S02]  /*39f0*/  ISETP.GT.AND P3, PT, R83, 0x70, !P1 ;  /* 0x000000705300780c */ /* 0x000fe40004f64270 */
[----:B------:R-:W-:Y:S02]  /*3a00*/  ISETP.GE.AND P2, PT, R37, 0x6a, PT ;  /* 0x0000006a2500780c */ /* 0x000fe40003f46270 */
[----:B------:R-:W-:Y:S02]  /*3a10*/  FMNMX.FTZ R4, R43, R4, !PT ;  /* 0x000000042b047209 */ /* 0x000fe40007810000 */
[----:B------:R-:W-:Y:S02]  /*3a20*/  FSEL R68, R68, -INF , !P4 ;  /* 0xff80000044447808 */ /* 0x000fe40006000000 */
[----:B------:R-:W-:-:S02]  /*3a30*/  ISETP.LT.OR P3, PT, R81, 0x71, P3 ;  /* 0x000000715100780c */ /* 0x000fc40001f61670 */
[----:B------:R-:W-:Y:S02]  /*3a40*/  ISETP.GT.AND P4, PT, R83, 0x69, !P2 ;  /* 0x000000695300780c */ /* 0x000fe40005784270 */
[----:B------:R-:W-:Y:S02]  /*3a50*/  ISETP.GE.AND P5, PT, R37, 0x72, PT ;  /* 0x000000722500780c */ /* 0x000fe40003fa6270 */
[----:B------:R-:W-:Y:S02]  /*3a60*/  FMNMX.FTZ R4, R67, R4, !PT ;  /* 0x0000000443047209 */ /* 0x000fe40007810000 */
[----:B------:R-:W-:Y:S02]  /*3a70*/  FSEL R72, R72, -INF , !P3 ;  /* 0xff80000048487808 */ /* 0x000fe40005800000 */
[----:B------:R-:W-:Y:S02]  /*3a80*/  ISETP.LT.OR P4, PT, R81, 0x6a, P4 ;  /* 0x0000006a5100780c */ /* 0x000fe40002781670 */
[----:B------:R-:W-:-:S02]  /*3a90*/  ISETP.GT.AND P3, PT, R83, 0x71, !P5 ;  /* 0x000000715300780c */ /* 0x000fc40006f64270 */
[----:B------:R-:W-:Y:S02]  /*3aa0*/  FMNMX.FTZ R4, R5, R4, !PT ;  /* 0x0000000405047209 */ /* 0x000fe40007810000 */
[----:B------:R-:W-:Y:S02]  /*3ab0*/  FSEL R71, R71, -INF , !P4 ;  /* 0xff80000047477808 */ /* 0x000fe40006000000 */
[----:B------:R-:W-:Y:S02]  /*3ac0*/  ISETP.LT.OR P3, PT, R81, 0x72, P3 ;  /* 0x000000725100780c */ /* 0x000fe40001f61670 */
[----:B------:R-:W-:Y:S02]  /*3ad0*/  ISETP.GE.AND P4, PT, R37, 0x79, PT ;  /* 0x000000792500780c */ /* 0x000fe40003f86270 */
[----:B------:R-:W-:Y:S02]  /*3ae0*/  FMNMX.FTZ R3, R69, R4, !PT ;  /* 0x0000000445037209 */ /* 0x000fe40007810000 */
[----:B------:R-:W-:-:S02]  /*3af0*/  FSEL R73, R73, -INF , !P3 ;  /* 0xff80000049497808 */ /* 0x000fc40005800000 */
[----:B------:R-:W-:Y:S02]  /*3b00*/  ISETP.GT.AND P3, PT, R83, 0x78, !P4 ;  /* 0x000000785300780c */ /* 0x000fe40006764270 */
[----:B------:R-:W-:Y:S02]  /*3b10*/  FMNMX.FTZ R3, R68, R3, !PT ;  /* 0x0000000344037209 */ /* 0x000fe40007810000 */
[----:B------:R-:W-:Y:S02]  /*3b20*/  ISETP.LT.OR P3, PT, R81, 0x79, P3 ;  /* 0x000000795100780c */ /* 0x000fe40001f61670 */
[----:B------:R-:W-:Y:S02]  /*3b30*/  FMNMX.FTZ R4, R70, R3, !PT ;  /* 0x0000000346047209 */ /* 0x000fe40007810000 */
[----:B------:R-:W-:Y:S02]  /*3b40*/  FSEL R74, R74, -INF , !P3 ;  /* 0xff8000004a4a7808 */ /* 0x000fe40005800000 */
[----:B------:R-:W-:-:S02]  /*3b50*/  ISETP.GE.AND P3, PT, R37, 0x7a, PT ;  /* 0x0000007a2500780c */ /* 0x000fc40003f66270 */
[----:B------:R-:W-:Y:S02]  /*3b60*/  FMNMX.FTZ R3, R71, R4, !PT ;  /* 0x0000000447037209 */ /* 0x000fe40007810000 */
[----:B------:R-:W-:Y:S02]  /*3b70*/  ISETP.GT.AND P0, PT, R83, 0x79, !P3 ;  /* 0x000000795300780c */ /* 0x000fe40005f04270 */
[----:B------:R-:W-:Y:S02]  /*3b80*/  FMNMX.FTZ R4, R72, R3, !PT ;  /* 0x0000000348047209 */ /* 0x000fe40007810000 */
[----:B------:R-:W-:Y:S02]  /*3b90*/  ISETP.LT.OR P0, PT, R81, 0x7a, P0 ;  /* 0x0000007a5100780c */ /* 0x000fe40000701670 */
[----:B------:R-:W-:Y:S02]  /*3ba0*/  FMNMX.FTZ R3, R73, R4, !PT ;  /* 0x0000000449037209 */ /* 0x000fe40007810000 */
[----:B------:R-:W-:-:S02]  /*3bb0*/  FSEL R75, R75, -INF , !P0 ;  /* 0xff8000004b4b7808 */ /* 0x000fc40004000000 */
[----:B------:R-:W-:Y:S02]  /*3bc0*/  FMNMX.FTZ R4, R74, R3, !PT ;  /* 0x000000034a047209 */ /* 0x000fe40007810000 */
[C---:B------:R-:W-:Y:S02]  /*3bd0*/  ISETP.GT.AND P6, PT, R40.reuse, 0x61, !P6 ;  /* 0x000000612800780c */ /* 0x040fe400077c4270 */
[----:B------:R-:W-:Y:S02]  /*3be0*/  FMNMX.FTZ R4, R75, R4, !PT ;  /* 0x000000044b047209 */ /* 0x000fe40007810000 */
[----:B------:R-:W-:Y:S02]  /*3bf0*/  ISETP.LT.OR P6, PT, R39, 0x62, P6 ;  /* 0x000000622700780c */ /* 0x000fe400037c1670 */
[----:B------:R-:W-:Y:S01]  /*3c00*/  ISETP.GT.AND P2, PT, R40, 0x69, !P2 ;  /* 0x000000692800780c */ /* 0x000fe20005744270 */
[----:B------:R-:W0:Y:S01]  /*3c10*/  SHFL.BFLY PT, R3, R4, 0x2, 0x1f ;  /* 0x0c401f0004037f89 */ /* 0x000e2200000e0000 */
[----:B------:R-:W-:-:S02]  /*3c20*/  FSEL R32, R32, -INF , !P6 ;  /* 0xff80000020207808 */ /* 0x000fc40007000000 */
[----:B------:R-:W-:Y:S02]  /*3c30*/  ISETP.GE.AND P6, PT, R37, 0x69, PT ;  /* 0x000000692500780c */ /* 0x000fe40003fc6270 */
[C---:B------:R-:W-:Y:S02]  /*3c40*/  ISETP.GT.AND P1, PT, R40.reuse, 0x70, !P1 ;  /* 0x000000702800780c */ /* 0x040fe40004f24270 */
[C---:B------:R-:W-:Y:S02]  /*3c50*/  ISETP.GT.AND P6, PT, R40.reuse, 0x68, !P6 ;  /* 0x000000682800780c */ /* 0x040fe400077c4270 */
[C---:B------:R-:W-:Y:S02]  /*3c60*/  ISETP.LT.OR P2, PT, R39.reuse, 0x6a, P2 ;  /* 0x0000006a2700780c */ /* 0x040fe40001741670 */
[----:B------:R-:W-:Y:S02]  /*3c70*/  ISETP.LT.OR P6, PT, R39, 0x69, P6 ;  /* 0x000000692700780c */ /* 0x000fe400037c1670 */
[----:B------:R-:W-:-:S02]  /*3c80*/  ISETP.GT.AND P5, PT, R40, 0x71, !P5 ;  /* 0x000000712800780c */ /* 0x000fc40006fa4270 */
[----:B------:R-:W-:Y:S02]  /*3c90*/  FSEL R27, R27, -INF , !P6 ;  /* 0xff8000001b1b7808 */ /* 0x000fe40007000000 */
[C---:B------:R-:W-:Y:S02]  /*3ca0*/  ISETP.GT.AND P4, PT, R40.reuse, 0x78, !P4 ;  /* 0x000000782800780c */ /* 0x040fe40006784270 */
[----:B------:R-:W-:Y:S02]  /*3cb0*/  ISETP.GT.AND P3, PT, R40, 0x79, !P3 ;  /* 0x000000792800780c */ /* 0x000fe40005f64270 */
[----:B------:R-:W-:Y:S02]  /*3cc0*/  ISETP.LT.OR P1, PT, R39, 0x71, P1 ;  /* 0x000000712700780c */ /* 0x000fe40000f21670 */
[----:B------:R-:W-:Y:S02]  /*3cd0*/  FSEL R40, R28, -INF , !P2 ;  /* 0xff8000001c287808 */ /* 0x000fe40005000000 */
[----:B0-----:R-:W-:-:S02]  /*3ce0*/  FMNMX.FTZ R3, R4, R3, !PT ;  /* 0x0000000304037209 */ /* 0x001fc40007810000 */
[C---:B------:R-:W-:Y:S02]  /*3cf0*/  ISETP.LT.OR P5, PT, R39.reuse, 0x72, P5 ;  /* 0x000000722700780c */ /* 0x040fe40002fa1670 */
[C---:B------:R-:W-:Y:S01]  /*3d00*/  ISETP.LT.OR P4, PT, R39.reuse, 0x79, P4 ;  /* 0x000000792700780c */ /* 0x040fe20002781670 */
[----:B------:R-:W0:Y:S01]  /*3d10*/  SHFL.BFLY PT, R56, R3, 0x1, 0x1f ;  /* 0x0c201f0003387f89 */ /* 0x000e2200000e0000 */
[----:B------:R-:W-:Y:S02]  /*3d20*/  ISETP.LT.OR P3, PT, R39, 0x7a, P3 ;  /* 0x0000007a2700780c */ /* 0x000fe40001f61670 */
[----:B0-----:R-:W-:Y:S02]  /*3d30*/  FMNMX.FTZ R56, R3, R56, !PT ;  /* 0x0000003803387209 */ /* 0x001fe40007810000 */
        /* <DEDUP_REMOVED lines=51> */
[----:B------:R-:W-:-:S03]  /*4070*/  FFMA.FTZ R37, R12, UR11, -R81 ;  /* 0x0000000b0c257c23 */ /* 0x000fc60008010851 */
[----:B------:R-:W-:Y:S02]  /*4080*/  FMNMX.FTZ R79, R57, R78, !PT ;  /* 0x0000004e394f7209 */ /* 0x000fe40007810000 */
[----:B------:R-:W-:Y:S01]  /*4090*/  FSEL R78, R30, -INF , !P1 ;  /* 0xff8000001e4e7808 */ /* 0x000fe20004800000 */
        /* <DEDUP_REMOVED lines=8> */
[----:B------:R-:W-:Y:S02]  /*4120*/  FMNMX.FTZ R83, R40, R79, !PT ;  /* 0x0000004f28537209 */ /* 0x000fe40007810000 */
        /* <DEDUP_REMOVED lines=45> */
[CC--:B0-----:R-:W-:Y:S01]  /*4400*/  LEA.HI R20, R23.reuse, R18.reuse, RZ, 0x4 ;  /* 0x0000001217147211 */ /* 0x0c1fe200078f20ff */
[--C-:B------:R-:W-:Y:S01]  /*4410*/  FFMA.FTZ R51, R60, UR11, -R71.reuse ;  /* 0x0000000b3c337c23 */ /* 0x100fe20008010847 */
[----:B------:R-:W-:Y:S01]  /*4420*/  LEA.HI R23, R23, R18, RZ, 0x5 ;  /* 0x0000001217177211 */ /* 0x000fe200078f28ff */
[--C-:B------:R-:W-:Y:S01]  /*4430*/  FFMA.FTZ R55, R55, UR11, -R71.reuse ;  /* 0x0000000b37377c23 */ /* 0x100fe20008010847 */
[--C-:B------:R-:W-:Y:S01]  /*4440*/  FFMA.FTZ R19, R64, UR11, -R71.reuse ;  /* 0x0000000b40137c23 */ /* 0x100fe20008010847 */
[--C-:B------:R-:W-:Y:S01]  /*4450*/  FFMA.FTZ R66, R66, UR11, -R71.reuse ;  /* 0x0000000b42427c23 */ /* 0x100fe20008010847 */
[----:B------:R-:W-:Y:S01]  /*4460*/  FFMA.FTZ R57, R57, UR11, -R71 ;  /* 0x0000000b39397c23 */ /* 0x000fe20008010847 */
[----:B------:R0:W-:Y:S01]  /*4470*/  MUFU.EX2 R73, R25 ;  /* 0x0000001900497308 */ /* 0x0001e20000000800 */
[----:B-1----:R-:W-:Y:S01]  /*4480*/  LOP3.LUT R21, R20, 0xfffffff0, RZ, 0xc0, !PT ;  /* 0xfffffff014157812 */ /* 0x002fe200078ec0ff */
[----:B------:R-:W-:-:S02]  /*4490*/  IMAD.SHL.U32 R23, R23, 0x20, RZ ;  /* 0x0000002017177824 */ /* 0x000fc400078e00ff */
[--C-:B------:R-:W-:Y:S01]  /*44a0*/  FFMA.FTZ R54, R54, UR11, -R71.reuse ;  /* 0x0000000b36367c23 */ /* 0x100fe20008010847 */
[--C-:B------:R-:W-:Y:S01]  /*44b0*/  FFMA.FTZ R32, R32, UR11, -R71.reuse ;  /* 0x0000000b20207c23 */ /* 0x100fe20008010847 */
[----:B------:R-:W-:Y:S01]  /*44c0*/  FFMA.FTZ R58, R58, UR11, -R71 ;  /* 0x0000000b3a3a7c23 */ /* 0x000fe20008010847 */
[----:B------:R-:W-:Y:S01]  /*44d0*/  IMAD.IADD R21, R18, 0x1, -R21 ;  /* 0x0000000112157824 */ /* 0x000fe200078e0a15 */
[----:B------:R-:W-:Y:S01]  /*44e0*/  LOP3.LUT R60, R23, 0x7ffffc00, RZ, 0xc0, !PT ;  /* 0x7ffffc00173c7812 */ /* 0x000fe200078ec0ff */
[----:B------:R-:W1:Y:S01]  /*44f0*/  MUFU.EX2 R12, R12 ;  /* 0x0000000c000c7308 */ /* 0x000e620000000800 */
[--C-:B0-----:R-:W-:Y:S01]  /*4500*/  FFMA.FTZ R25, R48, UR11, -R71.reuse ;  /* 0x0000000b30197c23 */ /* 0x101fe20008010847 */
[----:B------:R-:W-:Y:S01]  /*4510*/  FFMA.FTZ R48, R52, UR11, -R71 ;  /* 0x0000000b34307c23 */ /* 0x000fe20008010847 */
[----:B------:R-:W-:Y:S01]  /*4520*/  SHF.R.S32.HI R50, RZ, 0x1f, R21 ;  /* 0x0000001fff327819 */ /* 0x000fe20000011415 */
[--C-:B------:R-:W-:Y:S01]  /*4530*/  FFMA.FTZ R18, R63, UR11, -R71.reuse ;  /* 0x0000000b3f127c23 */ /* 0x100fe20008010847 */
[--C-:B------:R-:W-:Y:S01]  /*4540*/  FFMA.FTZ R59, R59, UR11, -R71.reuse ;  /* 0x0000000b3b3b7c23 */ /* 0x100fe20008010847 */
[--C-:B------:R-:W-:Y:S01]  /*4550*/  FFMA.FTZ R78, R78, UR11, -R71.reuse ;  /* 0x0000000b4e4e7c23 */ /* 0x100fe20008010847 */
[--C-:B------:R-:W-:Y:S01]  /*4560*/  FFMA.FTZ R79, R79, UR11, -R71.reuse ;  /* 0x0000000b4f4f7c23 */ /* 0x100fe20008010847 */
[----:B------:R0:W-:Y:S01]  /*4570*/  MUFU.EX2 R85, R25 ;  /* 0x0000001900557308 */ /* 0x0001e20000000800 */
[----:B------:R-:W-:-:S07]  /*4580*/  FFMA.FTZ R82, R82, UR11, -R71 ;  /* 0x0000000b52527c23 */ /* 0x000fce0008010847 */
[----:B------:R-:W2:Y:S01]  /*4590*/  MUFU.EX2 R74, R74 ;  /* 0x0000004a004a7308 */ /* 0x000ea20000000800 */
[----:B0-----:R-:W-:-:S04]  /*45a0*/  LEA.HI R25, R50, R21, RZ, 0x3 ;  /* 0x0000001532197211 */ /* 0x001fc800078f18ff */
[C---:B------:R-:W-:Y:S01]  /*45b0*/  LOP3.LUT R52, R25.reuse, 0xfffffff8, RZ, 0xc0, !PT ;  /* 0xfffffff819347812 */ /* 0x040fe200078ec0ff */
[----:B------:R-:W-:Y:S02]  /*45c0*/  IMAD.SHL.U32 R25, R25, 0x40, RZ ;  /* 0x0000004019197824 */ /* 0x000fe400078e00ff */
[----:B------:R-:W0:Y:S02]  /*45d0*/  MUFU.EX2 R81, R81 ;  /* 0x0000005100517308 */ /* 0x000e240000000800 */
[----:B------:R-:W-:Y:S01]  /*45e0*/  IMAD.IADD R21, R21, 0x1, -R52 ;  /* 0x0000000115157824 */ /* 0x000fe200078e0a34 */
[----:B------:R-:W-:Y:S02]  /*45f0*/  SHF.R.S32.HI R52, RZ, 0x4, R20 ;  /* 0x00000004ff347819 */ /* 0x000fe40000011414 */
[----:B------:R-:W-:Y:S01]  /*4600*/  LOP3.LUT R25, R25, 0x7ffffe00, RZ, 0xc0, !PT ;  /* 0x7ffffe0019197812 */ /* 0x000fe200078ec0ff */
[C---:B------:R-:W-:Y:S01]  /*4610*/  IMAD.SHL.U32 R20, R21.reuse, 0x40, RZ ;  /* 0x0000004015147824 */ /* 0x040fe200078e00ff */
[C---:B------:R-:W-:Y:S01]  /*4620*/  LOP3.LUT P1, RZ, R21.reuse, 0x4, RZ, 0xc0, !PT ;  /* 0x0000000415ff7812 */ /* 0x040fe2000782c0ff */
[----:B------:R-:W-:Y:S01]  /*4630*/  IMAD.SHL.U32 R53, R52, 0x8, RZ ;  /* 0x0000000834357824 */ /* 0x000fe200078e00ff */
[----:B------:R-:W-:Y:S01]  /*4640*/  LOP3.LUT P2, RZ, R21, 0x2, RZ, 0xc0, !PT ;  /* 0x0000000215ff7812 */ /* 0x000fe2000784c0ff */
[----:B-1----:R-:W-:Y:S01]  /*4650*/  FADD.FTZ R21, R12, R73 ;  /* 0x000000490c157221 */ /* 0x002fe20000010000 */
[----:B------:R-:W-:Y:S01]  /*4660*/  LOP3.LUT R20, R20, 0x1c0, RZ, 0xc0, !PT ;  /* 0x000001c014147812 */ /* 0x000fe200078ec0ff */
[----:B------:R-:W1:Y:S01]  /*4670*/  MUFU.EX2 R22, R22 ;  /* 0x0000001600167308 */ /* 0x000e620000000800 */
[----:B------:R-:W-:Y:S01]  /*4680*/  FFMA.FTZ R52, R61, UR11, -R71 ;  /* 0x0000000b3d347c23 */ /* 0x000fe20008010847 */
[----:B------:R-:W-:-:S02]  /*4690*/  F2FP.F16.F32.PACK_AB R12, R73, R12 ;  /* 0x0000000c490c723e */ /* 0x000fc400000000ff */
[----:B------:R-:W-:Y:S02]  /*46a0*/  LOP3.LUT R53, R20, 0x8, R53, 0xf8, !PT ;  /* 0x0000000814357812 */ /* 0x000fe400078ef835 */
[----:B------:R-:W-:Y:S02]  /*46b0*/  SHF.R.U32.HI R20, RZ, 0x3, R20 ;  /* 0x00000003ff147819 */ /* 0x000fe40000011614 */
[----:B------:R-:W3:Y:S02]  /*46c0*/  MUFU.EX2 R45, R45 ;  /* 0x0000002d002d7308 */ /* 0x000ee40000000800 */
[----:B------:R-:W-:Y:S01]  /*46d0*/  LOP3.LUT R53, R53, R20, RZ, 0x3c, !PT ;  /* 0x0000001435357212 */ /* 0x000fe200078e3cff */
[----:B------:R-:W-:Y:S01]  /*46e0*/  FADD.FTZ R20, R13, R4 ;  /* 0x000000040d147221 */ /* 0x000fe20000010000 */
[----:B------:R-:W-:Y:S02]  /*46f0*/  F2FP.F16.F32.PACK_AB R13, R4, R13 ;  /* 0x0000000d040d723e */ /* 0x000fe400000000ff */
[----:B------:R-:W-:Y:S01]  /*4700*/  IADD3 R60, R53, R25, R60 ;  /* 0x00000019353c7210 */ /* 0x000fe20007ffe03c */
[----:B------:R-:W-:Y:S01]  /*4710*/  FADD.FTZ R23, R15, R20 ;  /* 0x000000140f177221 */ /* 0x000fe20000010000 */
[C---:B------:R-:W-:Y:S01]  /*4720*/  F2FP.F16.F32.PACK_AB R15, R0.reuse, R15 ;  /* 0x0000000f000f723e */ /* 0x040fe200000000ff */
[----:B------:R-:W4:Y:S01]  /*4730*/  MUFU.EX2 R46, R46 ;  /* 0x0000002e002e7308 */ /* 0x000f220000000800 */
[----:B------:R-:W-:Y:S01]  /*4740*/  FFMA.FTZ R53, R65, UR11, -R71 ;  /* 0x0000000b41357c23 */ /* 0x000fe20008010847 */
[----:B------:R-:W-:Y:S01]  /*4750*/  FADD.FTZ R20, R0, R23 ;  /* 0x0000001700147221 */ /* 0x000fe20000010000 */
[----:B------:R-:W-:Y:S01]  /*4760*/  FADD.FTZ R0, R72, R21 ;  /* 0x0000001548007221 */ /* 0x000fe20000010000 */
[----:B------:R-:W-:-:S02]  /*4770*/  F2FP.F16.F32.PACK_AB R21, R10, R3 ;  /* 0x000000030a15723e */ /* 0x000fc400000000ff */
[----:B------:R-:W-:Y:S01]  /*4780*/  FADD.FTZ R23, R3, R20 ;  /* 0x0000001403177221 */ /* 0x000fe20000010000 */
[----:B------:R-:W-:Y:S01]  /*4790*/  FADD.FTZ R3, R75, R0 ;  /* 0x000000004b037221 */ /* 0x000fe20000010000 */
[----:B------:R-:W5:Y:S02]  /*47a0*/  MUFU.EX2 R47, R47 ;  /* 0x0000002f002f7308 */ /* 0x000f640000000800 */
[----:B------:R-:W-:Y:S01]  /*47b0*/  FADD.FTZ R20, R10, R23 ;  /* 0x000000170a147221 */ /* 0x000fe20000010000 */
[----:B--2---:R-:W-:Y:S01]  /*47c0*/  FADD.FTZ R0, R74, R3 ;  /* 0x000000034a007221 */ /* 0x004fe20000010000 */
[----:B------:R-:W-:Y:S02]  /*47d0*/  FFMA.FTZ R10, R62, UR11, -R71 ;  /* 0x0000000b3e0a7c23 */ /* 0x000fe40008010847 */
[----:B------:R-:W-:Y:S01]  /*47e0*/  FADD.FTZ R23, R11, R20 ;  /* 0x000000140b177221 */ /* 0x000fe20000010000 */
[----:B0-----:R-:W-:Y:S01]  /*47f0*/  FADD.FTZ R3, R81, R0 ;  /* 0x0000000051037221 */ /* 0x001fe20000010000 */
[----:B------:R-:W-:Y:S01]  /*4800*/  LEA R0, R60, UR38, 0x1 ;  /* 0x000000263c007c11 */ /* 0x000fe2000f8e08ff */
[----:B------:R-:W0:Y:S01]  /*4810*/  MUFU.EX2 R48, R48 ;  /* 0x0000003000307308 */ /* 0x000e220000000800 */
[----:B------:R-:W-:Y:S01]  /*4820*/  FADD.FTZ R25, R14, R23 ;  /* 0x000000170e197221 */ /* 0x000fe20000010000 */
[----:B-1----:R-:W-:Y:S01]  /*4830*/  FADD.FTZ R60, R22, R3 ;  /* 0x00000003163c7221 */ /* 0x002fe20000010000 */
[----:B------:R-:W-:Y:S01]  /*4840*/  FFMA.FTZ R3, R27, UR11, -R71 ;  /* 0x0000000b1b037c23 */ /* 0x000fe20008010847 */
[----:B------:R-:W-:-:S02]  /*4850*/  VIADD R63, R0, 0x21800 ;  /* 0x00021800003f7836 */ /* 0x000fc40000000000 */
[----:B------:R-:W-:Y:S01]  /*4860*/  FADD.FTZ R62, R6, R25 ;  /* 0x00000019063e7221 */ /* 0x000fe20000010000 */
[----:B------:R-:W-:Y:S01]  /*4870*/  FADD.FTZ R60, R85, R60 ;  /* 0x0000003c553c7221 */ /* 0x000fe20000010000 */
[----:B------:R-:W-:Y:S01]  /*4880*/  F2FP.F16.F32.PACK_AB R23, R14, R11 ;  /* 0x0000000b0e17723e */ /* 0x000fe200000000ff */
[----:B------:R-:W1:Y:S01]  /*4890*/  MUFU.EX2 R49, R49 ;  /* 0x0000003100317308 */ /* 0x000e620000000800 */
[----:B------:R-:W-:Y:S01]  /*48a0*/  FADD.FTZ R62, R29, R62 ;  /* 0x0000003e1d3e7221 */ /* 0x000fe20000010000 */
[----:B---3--:R-:W-:Y:S01]  /*48b0*/  FADD.FTZ R25, R45, R60 ;  /* 0x0000003c2d197221 */ /* 0x008fe20000010000 */
[----:B------:R-:W-:Y:S01]  /*48c0*/  F2FP.F16.F32.PACK_AB R14, R75, R72 ;  /* 0x000000484b0e723e */ /* 0x000fe200000000ff */
[----:B------:R-:W-:Y:S02]  /*48d0*/  VIADD R140, R0, 0x21820 ;  /* 0x00021820008c7836 */ /* 0x000fe40000000000 */
[----:B------:R-:W-:Y:S01]  /*48e0*/  FADD.FTZ R27, R77, R62 ;  /* 0x0000003e4d1b7221 */ /* 0x000fe20000010000 */
[----:B------:R-:W-:Y:S01]  /*48f0*/  F2FP.F16.F32.PACK_AB R20, R81, R74 ;  /* 0x0000004a5114723e */ /* 0x000fe200000000ff */
[----:B------:R-:W-:Y:S01]  /*4900*/  @P2 VIADD R140, R63, 0xffffffe0 ;  /* 0xffffffe03f8c2836 */ /* 0x000fe20000000000 */
[----:B------:R2:W3:Y:S01]  /*4910*/  MUFU.EX2 R50, R55 ;  /* 0x0000003700327308 */ /* 0x0004e20000000800 */
[----:B------:R-:W-:Y:S01]  /*4920*/  FADD.FTZ R27, R24, R27 ;  /* 0x0000001b181b7221 */ /* 0x000fe20000010000 */
[----:B------:R-:W-:Y:S01]  /*4930*/  F2FP.F16.F32.PACK_AB R22, R85, R22 ;  /* 0x000000165516723e */ /* 0x000fe200000000ff */
[----:B------:R1:W-:Y:S01]  /*4940*/  STSM.16.M88.4 [R0+0x21800], R12 ;  /* 0x0218000c00007844 */ /* 0x0003e20000000200 */
[----:B------:R-:W-:-:S02]  /*4950*/  VIADD R141, R140, 0x6000 ;  /* 0x000060008c8d7836 */ /* 0x000fc40000000000 */
[----:B------:R-:W-:Y:S01]  /*4960*/  FADD.FTZ R60, R26, R27 ;  /* 0x0000001b1a3c7221 */ /* 0x000fe20000010000 */
[----:B------:R-:W-:Y:S01]  /*4970*/  F2FP.F16.F32.PACK_AB R27, R24, R77 ;  /* 0x0000004d181b723e */ /* 0x000fe200000000ff */
[----:B------:R3:W-:Y:S01]  /*4980*/  STSM.16.M88.4 [R140], R20 ;  /* 0x000000148c007844 */ /* 0x0007e20000000200 */
[----:B------:R-:W3:Y:S01]  /*4990*/  MUFU.EX2 R51, R51 ;  /* 0x0000003300337308 */ /* 0x000ee20000000800 */
[----:B--2---:R-:W-:Y:S01]  /*49a0*/  FFMA.FTZ R55, R40, UR11, -R71 ;  /* 0x0000000b28377c23 */ /* 0x004fe20008010847 */
[----:B----4-:R-:W-:Y:S01]  /*49b0*/  FADD.FTZ R40, R46, R25 ;  /* 0x000000192e287221 */ /* 0x010fe20000010000 */
[----:B------:R-:W-:Y:S01]  /*49c0*/  FADD.FTZ R61, R37, R60 ;  /* 0x0000003c253d7221 */ /* 0x000fe20000010000 */
[----:B------:R-:W-:Y:S02]  /*49d0*/  FFMA.FTZ R71, R83, UR11, -R71 ;  /* 0x0000000b53477c23 */ /* 0x000fe40008010847 */
[----:B-----5:R-:W-:Y:S01]  /*49e0*/  FADD.FTZ R25, R47, R40 ;  /* 0x000000282f197221 */ /* 0x020fe20000010000 */
[----:B------:R-:W-:Y:S01]  /*49f0*/  FADD.FTZ R24, R34, R61 ;  /* 0x0000003d22187221 */ /* 0x000fe20000010000 */
[----:B------:R-:W2:Y:S02]  /*4a00*/  MUFU.EX2 R52, R52 ;  /* 0x0000003400347308 */ /* 0x000ea40000000800 */
[----:B0-----:R-:W-:Y:S01]  /*4a10*/  FADD.FTZ R40, R48, R25 ;  /* 0x0000001930287221 */ /* 0x001fe20000010000 */
[----:B------:R-:W-:-:S02]  /*4a20*/  F2FP.F16.F32.PACK_AB R25, R29, R6 ;  /* 0x000000061d19723e */ /* 0x000fc400000000ff */
[----:B-1----:R-:W-:Y:S01]  /*4a30*/  F2FP.F16.F32.PACK_AB R13, R37, R26 ;  /* 0x0000001a250d723e */ /* 0x002fe200000000ff */
[----:B------:R-:W-:Y:S01]  /*4a40*/  FADD.FTZ R29, R49, R40 ;  /* 0x00000028311d7221 */ /* 0x000fe20000010000 */
[C---:B---3--:R-:W-:Y:S01]  /*4a50*/  FADD.FTZ R23, R33.reuse, R24 ;  /* 0x0000001821177221 */ /* 0x048fe20000010000 */
[----:B------:R-:W0:Y:S01]  /*4a60*/  MUFU.EX2 R31, R31 ;  /* 0x0000001f001f7308 */ /* 0x000e220000000800 */
[----:B------:R-:W-:Y:S01]  /*4a70*/  F2FP.F16.F32.PACK_AB R24, R46, R45 ;  /* 0x0000002d2e18723e */ /* 0x000fe200000000ff */
[----:B------:R-:W-:Y:S01]  /*4a80*/  FADD.FTZ R6, R50, R29 ;  /* 0x0000001d32067221 */ /* 0x000fe20000010000 */
[----:B------:R-:W-:Y:S02]  /*4a90*/  F2FP.F16.F32.PACK_AB R26, R48, R47 ;  /* 0x0000002f301a723e */ /* 0x000fe400000000ff */
[----:B------:R-:W-:Y:S01]  /*4aa0*/  F2FP.F16.F32.PACK_AB R15, R33, R34 ;  /* 0x00000022210f723e */ /* 0x000fe200000000ff */
[----:B------:R-:W-:Y:S01]  /*4ab0*/  FADD.FTZ R21, R51, R6 ;  /* 0x0000000633157221 */ /* 0x000fe20000010000 */
[----:B------:R-:W-:Y:S01]  /*4ac0*/  FADD.FTZ R6, R28, R23 ;  /* 0x000000171c067221 */ /* 0x000fe20000010000 */
[----:B------:R-:W1:Y:S01]  /*4ad0*/  MUFU.EX2 R18, R18 ;  /* 0x0000001200127308 */ /* 0x000e620000000800 */
[----:B------:R-:W-:Y:S01]  /*4ae0*/  F2FP.F16.F32.PACK_AB R12, R50, R49 ;  /* 0x00000031320c723e */ /* 0x000fe200000000ff */
        /* <DEDUP_REMOVED lines=9> */
[----:B------:R-:W-:-:S06]  /*4b80*/  F2FP.F16.F32.PACK_AB R14, R52, R51 ;  /* 0x00000033340e723e */ /* 0x000fcc00000000ff */
        /* <DEDUP_REMOVED lines=18> */
[----:B------:R2:W-:Y:S01]  /*4cb0*/  MUFU.EX2 R40, R32 ;  /* 0x0000002000287308 */ /* 0x0005e20000000800 */
[----:B0-----:R-:W-:-:S07]  /*4cc0*/  FADD.FTZ R20, R54, R31 ;  /* 0x0000001f36147221 */ /* 0x001fce0000010000 */
[----:B------:R-:W0:Y:S01]  /*4cd0*/  MUFU.EX2 R11, R58 ;  /* 0x0000003a000b7308 */ /* 0x000e220000000800 */
[----:B--2---:R-:W-:Y:S02]  /*4ce0*/  IMAD.MOV.U32 R32, RZ, RZ, 0x40 ;  /* 0x00000040ff207424 */ /* 0x004fe400078e00ff */
[----:B-1----:R-:W-:Y:S01]  /*4cf0*/  FADD.FTZ R22, R80, R23 ;  /* 0x0000001750167221 */ /* 0x002fe20000010000 */
[----:B------:R-:W-:Y:S02]  /*4d00*/  F2FP.F16.F32.PACK_AB R23, R36, R35 ;  /* 0x000000232417723e */ /* 0x000fe400000000ff */
[----:B------:R-:W-:Y:S02]  /*4d10*/  F2FP.F16.F32.PACK_AB R35, R80, R41 ;  /* 0x000000295023723e */ /* 0x000fe400000000ff */
[----:B------:R-:W-:Y:S01]  /*4d20*/  SEL R32, R32, 0xffffffc0, !P1 ;  /* 0xffffffc020207807 */ /* 0x000fe20004800000 */
[----:B------:R-:W1:Y:S01]  /*4d30*/  MUFU.EX2 R69, R69 ;  /* 0x0000004500457308 */ /* 0x000e620000000800 */
[----:B------:R-:W-:-:S03]  /*4d40*/  PLOP3.LUT P1, PT, PT, PT, UP0, 0x40, 0x0 ;  /* 0x000000000000781c */ /* 0x000fc60003f2e808 */
[----:B------:R-:W-:-:S04]  /*4d50*/  IMAD.IADD R6, R63, 0x1, R32 ;  /* 0x000000013f067824 */ /* 0x000fc800078e0220 */
[----:B------:R-:W-:Y:S01]  /*4d60*/  MUFU.EX2 R59, R59 ;  /* 0x0000003b003b7308 */ /* 0x000fe20000000800 */
[----:B------:R1:W-:Y:S01]  /*4d70*/  STSM.16.M88.4 [R6], R24 ;  /* 0x0000001806007844 */ /* 0x0003e20000000200 */
[----:B0-----:R-:W-:-:S06]  /*4d80*/  F2FP.F16.F32.PACK_AB R34, R11, R54 ;  /* 0x000000360b22723e */ /* 0x001fcc00000000ff */
[----:B------:R-:W0:Y:S08]  /*4d90*/  MUFU.EX2 R68, R68 ;  /* 0x0000004400447308 */ /* 0x000e300000000800 */
[----:B------:R-:W2:Y:S01]  /*4da0*/  MUFU.EX2 R42, R42 ;  /* 0x0000002a002a7308 */ /* 0x000ea20000000800 */
[----:B-1----:R-:W-:Y:S01]  /*4db0*/  FADD.FTZ R25, R69, R22 ;  /* 0x0000001645197221 */ /* 0x002fe20000010000 */
[----:B------:R-:W-:-:S06]  /*4dc0*/  F2FP.F16.F32.PACK_AB R22, R53, R4 ;  /* 0x000000043516723e */ /* 0x000fcc00000000ff */
[----:B------:R-:W-:Y:S01]  /*4dd0*/  MUFU.EX2 R5, R5 ;  /* 0x0000000500057308 */ /* 0x000fe20000000800 */
[----:B0-----:R-:W-:-:S07]  /*4de0*/  FADD.FTZ R25, R68, R25 ;  /* 0x0000001944197221 */ /* 0x001fce0000010000 */
[----:B------:R0:W-:Y:S08]  /*4df0*/  MUFU.EX2 R29, R3 ;  /* 0x00000003001d7308 */ /* 0x0001f00000000800 */
[----:B------:R-:W1:Y:S01]  /*4e00*/  MUFU.EX2 R46, R55 ;  /* 0x00000037002e7308 */ /* 0x000e620000000800 */
[----:B0-----:R-:W-:Y:S01]  /*4e10*/  IMAD.IADD R3, R32, 0x1, R140 ;  /* 0x0000000120037824 */ /* 0x001fe200078e028c */
[----:B------:R-:W-:Y:S01]  /*4e20*/  F2FP.F16.F32.PACK_AB R32, R57, R10 ;  /* 0x0000000a3920723e */ /* 0x000fe200000000ff */
[----:B--2---:R-:W-:-:S03]  /*4e30*/  FADD.FTZ R10, R42, R25 ;  /* 0x000000192a0a7221 */ /* 0x004fc60000010000 */
[----:B------:R0:W-:Y:S02]  /*4e40*/  STSM.16.M88.4 [R3], R12 ;  /* 0x0000000c03007844 */ /* 0x0001e40000000200 */
[----:B------:R-:W-:Y:S08]  /*4e50*/  MUFU.EX2 R38, R38 ;  /* 0x0000002600267308 */ /* 0x000ff00000000800 */
[----:B------:R-:W2:Y:S01]  /*4e60*/  MUFU.EX2 R43, R43 ;  /* 0x0000002b002b7308 */ /* 0x000ea20000000800 */
[----:B0-----:R-:W-:Y:S01]  /*4e70*/  FADD.FTZ R12, R11, R20 ;  /* 0x000000140b0c7221 */ /* 0x001fe20000010000 */
[----:B------:R-:W-:-:S06]  /*4e80*/  F2FP.F16.F32.PACK_AB R20, R19, R18 ;  /* 0x000000121314723e */ /* 0x000fcc00000000ff */
[----:B------:R-:W-:Y:S01]  /*4e90*/  MUFU.EX2 R67, R67 ;  /* 0x0000004300437308 */ /* 0x000fe20000000800 */
[----:B------:R-:W-:Y:S01]  /*4ea0*/  F2FP.F16.F32.PACK_AB R13, R68, R69 ;  /* 0x00000045440d723e */ /* 0x000fe200000000ff */
[----:B------:R-:W-:Y:S01]  /*4eb0*/  FADD.FTZ R15, R59, R12 ;  /* 0x0000000c3b0f7221 */ /* 0x000fe20000010000 */
[----:B------:R-:W-:Y:S01]  /*4ec0*/  F2FP.F16.F32.PACK_AB R12, R40, R59 ;  /* 0x0000003b280c723e */ /* 0x000fe200000000ff */
[----:B------:R0:W-:Y:S01]  /*4ed0*/  STSM.16.M88.4 [R0+0x27800], R20 ;  /* 0x0278001400007844 */ /* 0x0001e20000000200 */
[----:B-1----:R-:W-:Y:S01]  /*4ee0*/  F2FP.F16.F32.PACK_AB R14, R46, R29 ;  /* 0x0000001d2e0e723e */ /* 0x002fe200000000ff */
[----:B------:R-:W-:Y:S01]  /*4ef0*/  FADD.FTZ R4, R40, R15 ;  /* 0x0000000f28047221 */ /* 0x000fe20000010000 */
[----:B------:R-:W-:Y:S01]  /*4f00*/  F2FP.F16.F32.PACK_AB R15, R5, R42 ;  /* 0x0000002a050f723e */ /* 0x000fe200000000ff */
[----:B------:R-:W1:Y:S01]  /*4f10*/  MUFU.EX2 R70, R70 ;  /* 0x0000004600467308 */ /* 0x000e620000000800 */
[----:B--2---:R-:W-:Y:S01]  /*4f20*/  F2FP.F16.F32.PACK_AB R25, R43, R38 ;  /* 0x000000262b19723e */ /* 0x004fe200000000ff */
[----:B------:R0:W-:Y:S01]  /*4f30*/  STSM.16.M88.4 [R140+0x6000], R32 ;  /* 0x006000208c007844 */ /* 0x0001e20000000200 */
[----:B------:R-:W-:Y:S01]  /*4f40*/  FADD.FTZ R29, R29, R4 ;  /* 0x000000041d1d7221 */ /* 0x000fe20000010000 */
[----:B------:R-:W-:Y:S01]  /*4f50*/  FADD.FTZ R5, R5, R10 ;  /* 0x0000000a05057221 */ /* 0x000fe20000010000 */
[----:B------:R-:W-:Y:S01]  /*4f60*/  VIADD R10, R17, 0xfffffffe ;  /* 0xfffffffe110a7836 */ /* 0x000fe20000000000 */
[----:B------:R0:W-:Y:S01]  /*4f70*/  STSM.16.M88.4 [R6+0x6000], R12 ;  /* 0x0060000c06007844 */ /* 0x0001e20000000200 */
[----:B------:R-:W-:Y:S01]  /*4f80*/  FADD.FTZ R29, R46, R29 ;  /* 0x0000001d2e1d7221 */ /* 0x000fe20000010000 */
[----:B------:R-:W-:Y:S01]  /*4f90*/  MUFU.EX2 R78, R78 ;  /* 0x0000004e004e7308 */ /* 0x000fe20000000800 */
[----:B------:R-:W-:-:S04]  /*4fa0*/  FADD.FTZ R4, R38, R5 ;  /* 0x0000000526047221 */ /* 0x000fc80000010000 */
[----:B------:R-:W-:-:S03]  /*4fb0*/  FADD.FTZ R4, R43, R4 ;  /* 0x000000042b047221 */ /* 0x000fc60000010000 */
[----:B------:R-:W2:Y:S01]  /*4fc0*/  MUFU.EX2 R79, R79 ;  /* 0x0000004f004f7308 */ /* 0x000ea20000000800 */
[----:B-1----:R-:W-:Y:S01]  /*4fd0*/  F2FP.F16.F32.PACK_AB R27, R70, R67 ;  /* 0x00000043461b723e */ /* 0x002fe200000000ff */
[----:B------:R-:W-:-:S04]  /*4fe0*/  FADD.FTZ R67, R67, R4 ;  /* 0x0000000443437221 */ /* 0x000fc80000010000 */
[----:B------:R-:W-:Y:S02]  /*4ff0*/  FADD.FTZ R4, R70, R67 ;  /* 0x0000004346047221 */ /* 0x000fe40000010000 */
[----:B------:R-:W-:Y:S08]  /*5000*/  MUFU.EX2 R82, R82 ;  /* 0x0000005200527308 */ /* 0x000ff00000000800 */
[----:B------:R-:W1:Y:S01]  /*5010*/  MUFU.EX2 R71, R71 ;  /* 0x0000004700477308 */ /* 0x000e620000000800 */
[----:B--2---:R-:W-:Y:S01]  /*5020*/  F2FP.F16.F32.PACK_AB R24, R79, R78 ;  /* 0x0000004e4f18723e */ /* 0x004fe200000000ff */
[----:B------:R-:W-:-:S04]  /*5030*/  FADD.FTZ R78, R78, R29 ;  /* 0x0000001d4e4e7221 */ /* 0x000fc80000010000 */
[----:B------:R-:W-:Y:S01]  /*5040*/  FADD.FTZ R79, R79, R78 ;  /* 0x0000004e4f4f7221 */ /* 0x000fe20000010000 */
[----:B-1----:R-:W-:-:S03]  /*5050*/  F2FP.F16.F32.PACK_AB R26, R71, R82 ;  /* 0x00000052471a723e */ /* 0x002fc600000000ff */
[----:B------:R-:W-:Y:S02]  /*5060*/  FADD.FTZ R82, R82, R79 ;  /* 0x0000004f52527221 */ /* 0x000fe40000010000 */
[----:B------:R0:W-:Y:S02]  /*5070*/  STSM.16.M88.4 [R3+0x6000], R24 ;  /* 0x0060001803007844 */ /* 0x0001e40000000200 */
[----:B------:R-:W-:Y:S01]  /*5080*/  FADD.FTZ R5, R71, R82 ;  /* 0x0000005247057221 */ /* 0x000fe20000010000 */
[----:B------:R1:W-:Y:S06]  /*5090*/  MEMBAR.ALL.CTA ;  /* 0x0000000000007992 */ /* 0x0003ec0000008000 */
[----:B-1----:R-:W1:Y:S02]  /*50a0*/  FENCE.VIEW.ASYNC.S ;  /* 0x00000000000073c6 */ /* 0x002e640000000000 */
[----:B-1----:R-:W-:Y:S01]  /*50b0*/  NOP ;  /* 0x0000000000007918 */ /* 0x002fe20000000000 */
[----:B------:R-:W-:Y:S05]  /*50c0*/  @P1 BRA `(.L_x_10889) ;  /* 0x00000000004c1947 */ /* 0x000fea0003800000 */
        /* <DEDUP_REMOVED lines=11> */
.L_x_10890:
[----:B------:R-:W-:Y:S02]  /*5180*/  ULDC UR10, c[0x0][0x9e4] ;  /* 0x00027900000a7ab9 */ /* 0x000fe40000000800 */
[----:B------:R-:W-:-:S11]  /*5190*/  UISETP.NE.AND UP0, UPT, UR10, 0x1, UPT ;  /* 0x000000010a00788c */ /* 0x000fd6000bf05270 */
[----:B------:R-:W-:Y:S02]  /*51a0*/  @UP0 ULDC.64 UR14, c[0x0][0x9e8] ;  /* 0x00027a00000e0ab9 */ /* 0x000fe40000000a00 */
[----:B------:R-:W-:-:S04]  /*51b0*/  UIMAD.WIDE.U32 UR4, UR7, UR14, URZ ;  /* 0x0000000e070472a5 */ /* 0x000fc8000f8e003f */
[----:B------:R-:W-:-:S12]  /*51c0*/  @UP0 USHF.R.U32.HI UR7, URZ, UR15, UR5 ;  /* 0x0000000f3f070299 */ /* 0x000fd80008011605 */
.L_x_10891:
[----:B------:R-:W-:-:S04]  /*51d0*/  UIMAD UR7, UR7, UR10, UR10 ;  /* 0x0000000a070772a4 */ /* 0x000fc8000f8e020a */
[----:B------:R-:W-:-:S04]  /*51e0*/  UISETP.LT.AND UP0, UPT, UR6, UR7, UPT ;  /* 0x000000070600728c */ /* 0x000fc8000bf01270 */
[----:B------:R-:W-:-:S12]  /*51f0*/  USEL UR6, UR6, UR7, UP0 ;  /* 0x0000000706067287 */ /* 0x000fd80008000000 */
.L_x_10889:
[----:B------:R-:W-:Y:S01]  /*5200*/  R2UR UR5, R146 ;  /* 0x00000000920572ca */ /* 0x000fe200000e0000 */
[----:B------:R-:W-:Y:S01]  /*5210*/  USHF.R.S32.HI UR4, URZ, 0x1f, UR6 ;  /* 0x0000001f3f047899 */ /* 0x000fe20008011406 */
[----:B------:R-:W-:Y:S02]  /*5220*/  CS2R R134, SRZ ;  /* 0x0000000000867805 */ /* 0x000fe4000001ff00 */
[----:B------:R-:W-:Y:S02]  /*5230*/  CS2R R132, SRZ ;  /* 0x0000000000847805 */ /* 0x000fe4000001ff00 */
[----:B------:R-:W-:Y:S01]  /*5240*/  CS2R R130, SRZ ;  /* 0x0000000000827805 */ /* 0x000fe2000001ff00 */
[----:B------:R-:W-:Y:S01]  /*5250*/  ULEA.HI UR4, UR4, UR6, URZ, 0x7 ;  /* 0x0000000604047291 */ /* 0x000fe2000f8f383f */
[----:B------:R-:W-:Y:S02]  /*5260*/  CS2R R128, SRZ ;  /* 0x0000000000807805 */ /* 0x000fe4000001ff00 */
[----:B------:R-:W-:-:S02]  /*5270*/  CS2R R126, SRZ ;  /* 0x00000000007e7805 */ /* 0x000fc4000001ff00 */
[----:B------:R-:W-:Y:S01]  /*5280*/  CS2R R124, SRZ ;  /* 0x00000000007c7805 */ /* 0x000fe2000001ff00 */
[----:B------:R-:W-:Y:S01]  /*5290*/  USHF.R.S32.HI UR4, URZ, 0x7, UR4 ;  /* 0x000000073f047899 */ /* 0x000fe20008011404 */
[----:B------:R-:W-:Y:S02]  /*52a0*/  CS2R R122, SRZ ;  /* 0x00000000007a7805 */ /* 0x000fe4000001ff00 */
[----:B------:R-:W-:Y:S02]  /*52b0*/  CS2R R120, SRZ ;  /* 0x0000000000787805 */ /* 0x000fe4000001ff00 */
[----:B------:R-:W-:Y:S01]  /*52c0*/  CS2R R118, SRZ ;  /* 0x0000000000767805 */ /* 0x000fe2000001ff00 */
[----:B------:R-:W-:Y:S01]  /*52d0*/  UISETP.LT.AND UP0, UPT, UR5, UR4, UPT ;  /* 0x000000040500728c */ /* 0x000fe2000bf01270 */
[----:B------:R-:W-:Y:S02]  /*52e0*/  CS2R R116, SRZ ;  /* 0x0000000000747805 */ /* 0x000fe4000001ff00 */
[----:B------:R-:W-:-:S02]  /*52f0*/  CS2R R114, SRZ ;  /* 0x0000000000727805 */ /* 0x000fc4000001ff00 */
[----:B------:R-:W-:Y:S01]  /*5300*/  CS2R R112, SRZ ;  /* 0x0000000000707805 */ /* 0x000fe2000001ff00 */
[----:B------:R-:W-:Y:S01]  /*5310*/  USEL UR32, UR5, UR4, !UP0 ;  /* 0x0000000405207287 */ /* 0x000fe2000c000000 */
[----:B------:R-:W-:Y:S02]  /*5320*/  CS2R R110, SRZ ;  /* 0x00000000006e7805 */ /* 0x000fe4000001ff00 */
[----:B------:R-:W-:Y:S01]  /*5330*/  CS2R R108, SRZ ;  /* 0x00000000006c7805 */ /* 0x000fe2000001ff00 */
[----:B------:R-:W-:Y:S01]  /*5340*/  UMOV UR4, URZ ;  /* 0x0000003f00047c82 */ /* 0x000fe20008000000 */
[----:B------:R-:W-:Y:S01]  /*5350*/  UMOV UR5, URZ ;  /* 0x0000003f00057c82 */ /* 0x000fe20008000000 */
        /* <DEDUP_REMOVED lines=12> */
[----:B0-----:R-:W-:Y:S01]  /*5420*/  IMAD.MOV.U32 R12, RZ, RZ, R56 ;  /* 0x000000ffff0c7224 */ /* 0x001fe200078e0038 */
[----:B------:R-:W-:Y:S01]  /*5430*/  UMOV UR41, URZ ;  /* 0x0000003f00297c82 */ /* 0x000fe20008000000 */
[----:B------:R-:W-:Y:S01]  /*5440*/  IMAD.MOV.U32 R11, RZ, RZ, R30 ;  /* 0x000000ffff0b7224 */ /* 0x000fe200078e001e */
[----:B------:R-:W-:Y:S01]  /*5450*/  UMOV UR6, URZ ;  /* 0x0000003f00067c82 */ /* 0x000fe20008000000 */
[----:B------:R-:W-:Y:S01]  /*5460*/  IMAD.MOV.U32 R135, RZ, RZ, RZ ;  /* 0x000000ffff877224 */ /* 0x000fe200078e00ff */
[----:B------:R-:W-:Y:S01]  /*5470*/  ULDC UR33, c[0x0][0x9e4] ;  /* 0x0002790000217ab9 */ /* 0x000fe20000000800 */
[----:B------:R-:W-:Y:S01]  /*5480*/  ULDC UR35, c[0x0][0x2f0] ;  /* 0x0000bc0000237ab9 */ /* 0x000fe20000000800 */
[----:B------:R-:W-:Y:S01]  /*5490*/  ULDC UR7, c[0x0][0x9d8] ;  /* 0x0002760000077ab9 */ /* 0x000fe20000000800 */
[----:B------:R-:W-:Y:S01]  /*54a0*/  ULDC UR34, c[0x0][0x988] ;  /* 0x0002620000227ab9 */ /* 0x000fe20000000800 */
[----:B------:R-:W-:-:S05]  /*54b0*/  ULDC UR40, c[0x0][0x9e0] ;  /* 0x0002780000287ab9 */ /* 0x000fca0000000800 */
.L_x_10911:
[----:B------:R-:W-:Y:S01]  /*54c0*/  R2UR UR4, R142 ;  /* 0x000000008e0472ca */ /* 0x000fe200000e0000 */
[----:B------:R-:W-:-:S04]  /*54d0*/  UISETP.NE.AND UP0, UPT, UR6, 0x1, UPT ;  /* 0x000000010600788c */ /* 0x000fc8000bf05270 */
[----:B------:R-:W-:-:S04]  /*54e0*/  USEL UR5, URZ, 0x1, UP0 ;  /* 0x000000013f057887 */ /* 0x000fc80008000000 */
[----:B------:R-:W-:-:S04]  /*54f0*/  ULOP3.LUT UR5, UR41, UR5, URZ, 0x3c, !UPT ;  /* 0x0000000529057292 */ /* 0x000fc8000f8e3c3f */
[----:B------:R-:W-:-:S13]  /*5500*/  ISETP.NE.AND P2, PT, RZ, UR4, PT ;  /* 0x00000004ff007c0c */ /* 0x000fda000bf45270 */
[----:B------:R-:W-:Y:S05]  /*5510*/  @P2 BRA `(.L_x_10893) ;  /* 0x0000000000382947 */ /* 0x000fea0003800000 */
[----:B------:R-:W-:Y:S05]  /*5520*/  @!P0 BRA `(.L_x_10894) ;  /* 0x0000000000048947 */ /* 0x000fea0003800000 */
[----:B------:R-:W-:Y:S01]  /*5530*/  BPT.TRAP 0x1 ;  /* 0x000000040000795c */ /* 0x000fe20000300000 */
.L_x_10894:
        /* <DEDUP_REMOVED lines=9> */
.L_x_10895:
[----:B-1----:R-:W-:Y:S05]  /*55d0*/  @P1 BRA `(.L_x_10893) ;  /* 0x0000000000081947 */ /* 0x002fea0003800000 */
[----:B------:R-:W1:Y:S02]  /*55e0*/  SYNCS.PHASECHK.TRANS64.TRYWAIT P1, [UR4+0x2d830], R13 ;  /* 0x02d8300dff0075a7 */ /* 0x000e640008020144 */
[----:B-1----:R-:W-:Y:S05]  /*55f0*/  @!P1 BRA `(.L_x_10896) ;  /* 0x0000010000109947 */ /* 0x002fea0003800000 */
.L_x_10893:
[----:B-1----:R-:W1:Y:S01]  /*5600*/  S2R R14, SR_TID.X ;  /* 0x00000000000e7919 */ /* 0x002e620000002100 */
[----:B------:R-:W-:Y:S01]  /*5610*/  UIADD3 UR4, UR6, 0x1, URZ ;  /* 0x0000000106047890 */ /* 0x000fe2000fffe03f */
[----:B------:R-:W-:Y:S01]  /*5620*/  R2UR UR28, R8 ;  /* 0x00000000081c72ca */ /* 0x000fe200000e0000 */
[----:B------:R-:W-:Y:S01]  /*5630*/  UMOV UR31, 0x80000020 ;  /* 0x80000020001f7882 */ /* 0x000fe20000000000 */
[----:B------:R-:W-:Y:S01]  /*5640*/  R2UR UR29, R9 ;  /* 0x00000000091d72ca */ /* 0x000fe200000e0000 */
[----:B------:R-:W-:Y:S01]  /*5650*/  UISETP.NE.AND UP0, UPT, UR4, 0x2, UPT ;  /* 0x000000020400788c */ /* 0x000fe2000bf05270 */
[----:B------:R-:W-:Y:S01]  /*5660*/  UMOV UR11, 0x80000020 ;  /* 0x80000020000b7882 */ /* 0x000fe20000000000 */
[----:B------:R-:W-:Y:S02]  /*5670*/  UMOV UR15, 0x80000020 ;  /* 0x80000020000f7882 */ /* 0x000fe40000000000 */
[----:B------:R-:W-:Y:S01]  /*5680*/  USEL UR4, UR4, URZ, UP0 ;  /* 0x0000003f04047287 */ /* 0x000fe20008000000 */
[----:B------:R-:W-:Y:S01]  /*5690*/  UMOV UR19, 0x80000020 ;  /* 0x8000002000137882 */ /* 0x000fe20000000000 */
[----:B------:R-:W-:-:S02]  /*56a0*/  UMOV UR23, 0x80000020 ;  /* 0x8000002000177882 */ /* 0x000fc40000000000 */
[----:B------:R-:W-:Y:S01]  /*56b0*/  UIMAD UR30, UR4, 0x600, UR39 ;  /* 0x00000600041e78a4 */ /* 0x000fe2000f8e0227 */
[----:B------:R-:W-:-:S03]  /*56c0*/  UMOV UR27, 0x80000020 ;  /* 0x80000020001b7882 */ /* 0x000fc60000000000 */
[----:B------:R-:W-:Y:S02]  /*56d0*/  UIADD3 UR10, UR30, 0x2, URZ ;  /* 0x000000021e0a7890 */ /* 0x000fe4000fffe03f */
[----:B------:R-:W-:Y:S02]  /*56e0*/  UIADD3 UR14, UR30, 0x200, URZ ;  /* 0x000002001e0e7890 */ /* 0x000fe4000fffe03f */
        /* <DEDUP_REMOVED lines=27> */
.L_x_10898:
[----:B------:R-:W-:Y:S01]  /*58a0*/  ULEA UR10, UR6, UR38, 0x3 ;  /* 0x00000026060a7291 */ /* 0x000fe2000f8e183f */
[----:B------:R-:W-:-:S05]  /*58b0*/  IMAD.U32 R13, RZ, RZ, UR41 ;  /* 0x00000029ff0d7e24 */ /* 0x000fca000f8e00ff */
[----:B------:R-:W-:-:S04]  /*58c0*/  SHF.L.U32 R13, R13, 0x1f, RZ ;  /* 0x0000001f0d0d7819 */ /* 0x000fc800000006ff */
[----:B------:R0:W1:Y:S01]  /*58d0*/  SYNCS.PHASECHK.TRANS64.TRYWAIT P1, [UR10+0x2d850], R13 ;  /* 0x02d8500dff0075a7 */ /* 0x000062000802014a */
[----:B------:R-:W-:Y:S05]  /*58e0*/  @!P0 BRA `(.L_x_10899) ;  /* 0x0000000000048947 */ /* 0x000fea0003800000 */
[----:B------:R-:W-:Y:S01]  /*58f0*/  BPT.TRAP 0x1 ;  /* 0x000000040000795c */ /* 0x000fe20000300000 */
.L_x_10899:
[----:B-1----:R-:W-:Y:S05]  /*5900*/  @P1 BRA `(.L_x_10897) ;  /* 0x0000000000081947 */ /* 0x002fea0003800000 */
[----:B------:R-:W1:Y:S02]  /*5910*/  SYNCS.PHASECHK.TRANS64.TRYWAIT P1, [UR10+0x2d850], R13 ;  /* 0x02d8500dff0075a7 */ /* 0x000e64000802014a */
[----:B-1----:R-:W-:Y:S05]  /*5920*/  @!P1 BRA `(.L_x_10900) ;  /* 0x000000fc005c9947 */ /* 0x002fea0003800000 */
.L_x_10897:
[----:B------:R-:W-:Y:S01]  /*5930*/  UIADD3 UR10, UR38, 0x400, URZ ;  /* 0x00000400260a7890 */ /* 0x000fe2000fffe03f */
[----:B------:R-:W-:Y:S01]  /*5940*/  R2UR UR14, R145 ;  /* 0x00000000910e72ca */ /* 0x000fe200000e0000 */
[----:B------:R-:W-:Y:S01]  /*5950*/  WARPGROUP.ARRIVE ;  /* 0x00000000000079c5 */ /* 0x000fe20000000000 */
[----:B------:R-:W-:Y:S01]  /*5960*/  UMOV UR29, 0x40000040 ;  /* 0x40000040001d7882 */ /* 0x000fe20000000000 */
[----:B------:R-:W-:-:S04]  /*5970*/  USHF.R.U32.HI UR10, URZ, 0x4, UR10 ;  /* 0x000000043f0a7899 */ /* 0x000fc8000801160a */
[----:B------:R-:W1:Y:S01]  /*5980*/  S2R R15, SR_TID.X ;  /* 0x00000000000f7919 */ /* 0x000e620000002100 */
[----:B------:R-:W-:Y:S01]  /*5990*/  UMOV UR31, 0x80000020 ;  /* 0x80000020001f7882 */ /* 0x000fe20000000000 */
[----:B------:R-:W-:-:S04]  /*59a0*/  ULOP3.LUT UR10, UR10, 0x3fff, URZ, 0xc0, !UPT ;  /* 0x00003fff0a0a7892 */ /* 0x000fc8000f8ec03f */
[----:B------:R-:W-:Y:S02]  /*59b0*/  ULOP3.LUT UR11, UR10, 0x2000000, URZ, 0xfc, !UPT ;  /* 0x020000000a0b7892 */ /* 0x000fe4000f8efc3f */
[----:B------:R-:W-:Y:S02]  /*59c0*/  ULOP3.LUT UR10, UR14, 0x10000, URZ, 0xfc, !UPT ;  /* 0x000100000e0a7892 */ /* 0x000fe4000f8efc3f */
[----:B------:R-:W-:-:S05]  /*59d0*/  UIMAD UR11, UR6, 0x600, UR11 ;  /* 0x00000600060b78a4 */ /* 0x000fca000f8e020b */
[----:B------:R-:W-:Y:S02]  /*59e0*/  UMOV UR28, UR10 ;  /* 0x0000000a001c7c82 */ /* 0x000fe40008000000 */
[----:B------:R-:W-:Y:S02]  /*59f0*/  UMOV UR30, UR11 ;  /* 0x0000000b001e7c82 */ /* 0x000fe40008000000 */
[----:B------:R-:W-:Y:S01]  /*5a00*/  HGMMA.64x96x16.F32 R88, gdesc[UR28].tnspB, R88, gsb0 ;  /* 0x416000001c5879f0 */ /* 0x000fe20008000858 */
[----:B------:R-:W-:Y:S02]  /*5a10*/  UIADD3 UR28, UR10, 0x2, URZ ;  /* 0x000000020a1c7890 */ /* 0x000fe4000fffe03f */
[----:B------:R-:W-:Y:S01]  /*5a20*/  UIADD3 UR30, UR11, 0x40, URZ ;  /* 0x000000400b1e7890 */ /* 0x000fe2000fffe03f */
[----:B------:R-:W-:Y:S01]  /*5a30*/  UMOV UR29, 0x40000040 ;  /* 0x40000040001d7882 */ /* 0x000fe20000000000 */
[----:B------:R-:W-:Y:S01]  /*5a40*/  UMOV UR31, 0x80000020 ;  /* 0x80000020001f7882 */ /* 0x000fe20000000000 */
[----:B-1----:R-:W-:-:S02]  /*5a50*/  SHF.R.U32.HI R14, RZ, 0x7, R15 ;  /* 0x00000007ff0e7819 */ /* 0x002fc4000001160f */
        /* <DEDUP_REMOVED lines=52> */
.L_x_10901:
[----:B------:R-:W-:Y:S01]  /*5da0*/  R2UR UR10, R143 ;  /* 0x000000008f0a72ca */ /* 0x000fe200000e0000 */
[----:B------:R-:W-:Y:S01]  /*5db0*/  FMUL.FTZ R15, R26, UR7 ;  /* 0x000000071a0f7c20 */ /* 0x000fe20008410000 */
[----:B------:R-:W-:Y:S01]  /*5dc0*/  FMUL.FTZ R20, R30, UR7 ;  /* 0x000000071e147c20 */ /* 0x000fe20008410000 */
[----:B------:R-:W-:Y:S01]  /*5dd0*/  FMUL.FTZ R26, R36, UR7 ;  /* 0x00000007241a7c20 */ /* 0x000fe20008410000 */
[----:B------:R-:W-:Y:S01]  /*5de0*/  FMUL.FTZ R30, R40, UR7 ;  /* 0x00000007281e7c20 */ /* 0x000fe20008410000 */
[----:B------:R-:W-:Y:S01]  /*5df0*/  FMUL.FTZ R36, R46, UR7 ;  /* 0x000000072e247c20 */ /* 0x000fe20008410000 */
[----:B------:R-:W-:Y:S01]  /*5e00*/  FMUL.FTZ R40, R50, UR7 ;  /* 0x0000000732287c20 */ /* 0x000fe20008410000 */
[----:B------:R-:W1:Y:S01]  /*5e10*/  S2UR UR15, SR_CgaCtaId ;  /* 0x00000000000f79c3 */ /* 0x000e620000008800 */
[----:B------:R-:W-:Y:S01]  /*5e20*/  FMUL.FTZ R46, R56, UR7 ;  /* 0x00000007382e7c20 */ /* 0x000fe20008410000 */
[----:B------:R-:W-:Y:S01]  /*5e30*/  FMUL.FTZ R50, R60, UR7 ;  /* 0x000000073c327c20 */ /* 0x000fe20008410000 */
[----:B------:R-:W-:Y:S01]  /*5e40*/  FMUL.FTZ R60, R68, UR7 ;  /* 0x00000007443c7c20 */ /* 0x000fe20008410000 */
[----:B------:R-:W-:Y:S01]  /*5e50*/  FMUL.FTZ R68, R76, UR7 ;  /* 0x000000074c447c20 */ /* 0x000fe20008410000 */
[----:B------:R-:W-:Y:S01]  /*5e60*/  FMUL.FTZ R22, R32, UR7 ;  /* 0x0000000720167c20 */ /* 0x000fe20008410000 */
[----:B------:R-:W-:Y:S01]  /*5e70*/  UISETP.NE.AND UP1, UPT, UR10, URZ, UPT ;  /* 0x0000003f0a00728c */ /* 0x000fe2000bf25270 */
[----:B------:R-:W-:Y:S01]  /*5e80*/  FMUL.FTZ R32, R42, UR7 ;  /* 0x000000072a207c20 */ /* 0x000fe20008410000 */
[----:B------:R-:W2:Y:S01]  /*5e90*/  LDC R76, c[0x0][0x288] ;  /* 0x0000a200ff4c7b82 */ /* 0x000ea20000000800 */
[----:B------:R-:W-:Y:S01]  /*5ea0*/  FMUL.FTZ R42, R52, UR7 ;  /* 0x00000007342a7c20 */ /* 0x000fe20008410000 */
[----:B------:R-:W-:-:S02]  /*5eb0*/  IMAD.MOV.U32 R136, RZ, RZ, R7 ;  /* 0x000000ffff887224 */ /* 0x000fc400078e0007 */
[----:B------:R-:W-:Y:S01]  /*5ec0*/  FMUL.FTZ R52, R62, UR7 ;  /* 0x000000073e347c20 */ /* 0x000fe20008410000 */
[----:B------:R-:W-:Y:S01]  /*5ed0*/  PLOP3.LUT P1, PT, PT, PT, UP1, 0x80, 0x0 ;  /* 0x000000000000781c */ /* 0x000fe20003f2f018 */
[----:B------:R-:W-:Y:S01]  /*5ee0*/  FMUL.FTZ R62, R70, UR7 ;  /* 0x00000007463e7c20 */ /* 0x000fe20008410000 */
[----:B------:R-:W-:Y:S01]  /*5ef0*/  PLOP3.LUT P2, PT, PT, PT, UP1, 0x80, 0x0 ;  /* 0x000000000000781c */ /* 0x000fe20003f4f018 */
[----:B------:R-:W-:Y:S01]  /*5f00*/  FMUL.FTZ R70, R78, UR7 ;  /* 0x000000074e467c20 */ /* 0x000fe20008410000 */
[----:B------:R-:W-:Y:S01]  /*5f10*/  IMAD.SHL.U32 R78, R10, 0x80, RZ ;  /* 0x000000800a4e7824 */ /* 0x000fe200078e00ff */
[----:B------:R-:W-:Y:S01]  /*5f20*/  @UP1 ULDC UR11, c[0x0][0x44c] ;  /* 0x00011300000b1ab9 */ /* 0x000fe20000000800 */
[----:B0-----:R-:W-:Y:S01]  /*5f30*/  FMUL.FTZ R13, R24, UR7 ;  /* 0x00000007180d7c20 */ /* 0x001fe20008410000 */
        /* <DEDUP_REMOVED lines=33> */
[----:B------:R-:W-:Y:S01]  /*6150*/  FMUL.FTZ R55, R65, UR7 ;  /* 0x0000000741377c20 */ /* 0x000fe20008410000 */
[----:B------:R-:W-:Y:S01]  /*6160*/  IADD3 R57, -R78, 0x1, RZ ;  /* 0x000000014e397810 */ /* 0x000fe20007ffe1ff */
[----:B------:R-:W-:Y:S01]  /*6170*/  FMUL.FTZ R58, R66, UR7 ;  /* 0x00000007423a7c20 */ /* 0x000fe20008410000 */
[----:B------:R-:W-:Y:S01]  /*6180*/  FMUL.FTZ R59, R67, UR7 ;  /* 0x00000007433b7c20 */ /* 0x000fe20008410000 */
[----:B------:R-:W-:Y:S01]  /*6190*/  FMUL.FTZ R61, R69, UR7 ;  /* 0x00000007453d7c20 */ /* 0x000fe20008410000 */
        /* <DEDUP_REMOVED lines=17> */
[----:B------:R-:W-:Y:S01]  /*62b0*/  UIADD3 UR10, UR10, 0x2d840, URZ ;  /* 0x0002d8400a0a7890 */ /* 0x000fe2000fffe03f */
[----:B------:R-:W-:Y:S01]  /*62c0*/  IMAD R57, R2, -0x2, R57 ;  /* 0xfffffffe02397824 */ /* 0x000fe200078e0239 */
[----:B------:R-:W-:Y:S01]  /*62d0*/  PLOP3.LUT P1, PT, PT, PT, UP0, 0x40, 0x0 ;  /* 0x000000000000781c */ /* 0x000fe20003f2e808 */
[----:B------:R-:W3:Y:S01]  /*62e0*/  MUFU.TANH R13, R13 ;  /* 0x0000000d000d7308 */ /* 0x000ee20000002400 */
[----:B-1----:R-:W-:Y:S01]  /*62f0*/  UPRMT UR10, UR15, 0x654, UR10 ;  /* 0x000006540f0a7896 */ /* 0x002fe2000800000a */
[----:B------:R-:W-:-:S04]  /*6300*/  IMAD R57, R16, UR35, R57 ;  /* 0x0000002310397c24 */ /* 0x000fc8000f8e0239 */
[----:B--2---:R-:W-:Y:S02]  /*6310*/  IMAD.IADD R57, R57, 0x1, -R76 ;  /* 0x0000000139397824 */ /* 0x004fe400078e0a4c */
[----:B------:R-:W1:Y:S02]  /*6320*/  MUFU.TANH R14, R14 ;  /* 0x0000000e000e7308 */ /* 0x000e640000002400 */
[C---:B------:R-:W-:Y:S01]  /*6330*/  VIADD R85, R57.reuse, UR40 ;  /* 0x0000002839557c36 */ /* 0x040fe20008000000 */
[----:B------:R-:W-:Y:S01]  /*6340*/  SYNCS.ARRIVE.TRANS64.RED.A1T0 RZ, [UR10], RZ ;  /* 0x000000ffffff79a7 */ /* 0x000fe2000810040a */
[----:B------:R-:W-:Y:S02]  /*6350*/  VIADD R84, R57, UR14 ;  /* 0x0000000e39547c36 */ /* 0x000fe40008000000 */
[----:B0-----:R-:W-:Y:S02]  /*6360*/  IMAD.IADD R83, R85, 0x1, R137 ;  /* 0x0000000155537824 */ /* 0x001fe400078e0289 */
[----:B------:R-:W0:Y:S01]  /*6370*/  MUFU.TANH R15, R15 ;  /* 0x0000000f000f7308 */ /* 0x000e220000002400 */
[----:B------:R-:W-:-:S07]  /*6380*/  IMAD.IADD R82, R137, 0x1, R84 ;  /* 0x0000000189527824 */ /* 0x000fce00078e0254 */
[----:B------:R-:W2:Y:S08]  /*6390*/  MUFU.TANH R17, R17 ;  /* 0x0000001100117308 */ /* 0x000eb00000002400 */
        /* <DEDUP_REMOVED lines=74> */
.L_x_10904:
[----:B------:R-:W-:-:S05]  /*6840*/  IMAD.U32 R86, RZ, RZ, UR33 ;  /* 0x00000021ff567e24 */ /* 0x000fca000f8e00ff */
[----:B------:R-:W-:-:S13]  /*6850*/  ISETP.NE.AND P1, PT, R86, 0x1, PT ;  /* 0x000000015600780c */ /* 0x000fda0003f25270 */
[----:B------:R-:W1:Y:S02]  /*6860*/  @P1 LDC.64 R56, c[0x0][0x9e8] ;  /* 0x00027a00ff381b82 */ /* 0x000e640000000a00 */
[----:B-1----:R-:W-:-:S05]  /*6870*/  @P1 IMAD.HI.U32 R56, R87, R56, RZ ;  /* 0x0000003857381227 */ /* 0x002fca00078e00ff */
[----:B------:R-:W-:-:S07]  /*6880*/  @P1 SHF.R.U32.HI R87, RZ, R57, R56 ;  /* 0x00000039ff571219 */ /* 0x000fce0000011638 */
.L_x_10905:
[----:B------:R-:W-:Y:S05]  /*6890*/  BSYNC B0 ;  /* 0x0000000000007941 */ /* 0x000fea0003800000 */
.L_x_10903:
[----:B------:R-:W-:-:S04]  /*68a0*/  IMAD R87, R87, R86, -R78 ;  /* 0x0000005657577224 */ /* 0x000fc800078e0a4e */
[----:B------:R-:W-:-:S05]  /*68b0*/  IMAD R87, R2, -0x2, R87 ;  /* 0xfffffffe02577824 */ /* 0x000fca00078e0257 */
[----:B------:R-:W-:Y:S02]  /*68c0*/  VIADDMNMX R83, R87, R86, R83, PT ;  /* 0x0000005657537246 */ /* 0x000fe40003800153 */
[----:B------:R-:W-:-:S07]  /*68d0*/  VIMNMX R82, R82, R87, !PT ;  /* 0x0000005752527248 */ /* 0x000fce0007fe0100 */
.L_x_10902:
[----:B------:R-:W-:Y:S01]  /*68e0*/  ISETP.GT.AND P1, PT, R10, -0x1, PT ;  /* 0xffffffff0a00780c */ /* 0x000fe20003f24270 */
[----:B------:R-:W1:Y:S01]  /*68f0*/  SHFL.IDX PT, R56, R136, 0x1, 0x1c1f ;  /* 0x003c1f0088387f89 */ /* 0x000e6200000e0000 */
[----:B------:R-:W-:Y:S02]  /*6900*/  UISETP.NE.AND UP0, UPT, UR60, URZ, UPT ;  /* 0x0000003f3c00728c */ /* 0x000fe4000bf05270 */
[C---:B------:R-:W-:Y:S02]  /*6910*/  ISETP.GT.AND P3, PT, R82.reuse, 0x8, P1 ;  /* 0x000000085200780c */ /* 0x040fe40000f64270 */
[C---:B------:R-:W-:Y:S02]  /*6920*/  ISETP.GT.AND P6, PT, R82.reuse, RZ, P1 ;  /* 0x000000ff5200720c */ /* 0x040fe40000fc4270 */
        /* <DEDUP_REMOVED lines=8> */
[----:B------:R-:W-:Y:S01]  /*69b0*/  FSEL R14, R14, -INF , !P2 ;  /* 0xff8000000e0e7808 */ /* 0x000fe20005000000 */
[--C-:B-1----:R-:W-:Y:S01]  /*69c0*/  IMAD.IADD R85, R85, 0x1, R56.reuse ;  /* 0x0000000155557824 */ /* 0x102fe200078e0238 */
[----:B------:R-:W-:Y:S01]  /*69d0*/  ISETP.GT.AND P5, PT, R82, 0x9, P1 ;  /* 0x000000095200780c */ /* 0x000fe20000fa4270 */
[----:B------:R-:W-:Y:S01]  /*69e0*/  IMAD.IADD R84, R84, 0x1, R56 ;  /* 0x0000000154547824 */ /* 0x000fe200078e0238 */
        /* <DEDUP_REMOVED lines=99> */
.L_x_10908:
[----:B------:R-:W-:-:S05]  /*7020*/  IMAD.U32 R56, RZ, RZ, UR33 ;  /* 0x00000021ff387e24 */ /* 0x000fca000f8e00ff */
[----:B------:R-:W-:-:S13]  /*7030*/  ISETP.NE.AND P2, PT, R56, 0x1, PT ;  /* 0x000000013800780c */ /* 0x000fda0003f45270 */
[----:B------:R-:W0:Y:S02]  /*7040*/  @P2 LDC.64 R30, c[0x0][0x9e8] ;  /* 0x00027a00ff1e2b82 */ /* 0x000e240000000a00 */
[----:B0-----:R-:W-:-:S05]  /*7050*/  @P2 IMAD.HI.U32 R30, R83, R30, RZ ;  /* 0x0000001e531e2227 */ /* 0x001fca00078e00ff */
[----:B------:R-:W-:-:S07]  /*7060*/  @P2 SHF.R.U32.HI R83, RZ, R31, R30 ;  /* 0x0000001fff532219 */ /* 0x000fce000001161e */
.L_x_10909:
[----:B------:R-:W-:Y:S05]  /*7070*/  BSYNC B0 ;  /* 0x0000000000007941 */ /* 0x000fea0003800000 */
.L_x_10907:
[----:B------:R-:W-:-:S04]  /*7080*/  IMAD R83, R83, R56, -R78 ;  /* 0x0000003853537224 */ /* 0x000fc800078e0a4e */
[----:B------:R-:W-:-:S05]  /*7090*/  IMAD R83, R2, -0x2, R83 ;  /* 0xfffffffe02537824 */ /* 0x000fca00078e0253 */
[----:B------:R-:W-:Y:S02]  /*70a0*/  VIADDMNMX R85, R83, R56, R85, PT ;  /* 0x0000003853557246 */ /* 0x000fe40003800155 */
[----:B------:R-:W-:-:S07]  /*70b0*/  VIMNMX R84, R84, R83, !PT ;  /* 0x0000005354547248 */ /* 0x000fce0007fe0100 */
.L_x_10906:
        /* <DEDUP_REMOVED lines=30> */
[----:B------:R-:W-:-:S02]  /*72a0*/  ISETP.LT.OR P4, PT, R85, 0xa, P4 ;  /* 0x0000000a5500780c */ /* 0x000fc40002781670 */
[----:B------:R-:W-:Y:S02]  /*72b0*/  FMNMX.FTZ R31, R43, R30, !PT ;  /* 0x0000001e2b1f7209 */ /* 0x000fe40007810000 */
[----:B------:R-:W-:Y:S02]  /*72c0*/  FSEL R20, R20, -INF , !P3 ;  /* 0xff80000014147808 */ /* 0x000fe40005800000 */
[----:B------:R-:W-:Y:S02]  /*72d0*/  FMNMX.FTZ R30, R46, R31, !PT ;  /* 0x0000001f2e1e7209 */ /* 0x000fe40007810000 */
[----:B------:R-:W-:Y:S02]  /*72e0*/  ISETP.GT.AND P2, PT, R84, 0x11, P1 ;  /* 0x000000115400780c */ /* 0x000fe40000f44270 */
        /* <DEDUP_REMOVED lines=30> */
[----:B------:R-:W-:Y:S01]  /*74d0*/  ISETP.GT.AND P2, PT, R84, 0x30, P1 ;  /* 0x000000305400780c */ /* 0x000fe20000f44270 */
[----:B------:R-:W0:Y:S01]  /*74e0*/  SHFL.BFLY PT, R30, R31, 0x2, 0x1f ;  /* 0x0c401f001f1e7f89 */ /* 0x000e2200000e0000 */
[----:B------:R-:W-:-:S02]  /*74f0*/  FSEL R36, R36, -INF , !P3 ;  /* 0xff80000024247808 */ /* 0x000fc40005800000 */
[C---:B------:R-:W-:Y:S02]  /*7500*/  ISETP.LT.OR P4, PT, R85.reuse, 0x2a, P4 ;  /* 0x0000002a5500780c */ /* 0x040fe40002781670 */
[----:B------:R-:W-:Y:S02]  /*7510*/  ISETP.GT.AND P3, PT, R84, 0x31, P1 ;  /* 0x000000315400780c */ /* 0x000fe40000f64270 */
[----:B------:R-:W-:Y:S02]  /*7520*/  ISETP.LT.OR P2, PT, R85, 0x31, P2 ;  /* 0x000000315500780c */ /* 0x000fe40001741670 */
[----:B------:R-:W-:Y:S02]  /*7530*/  FSEL R37, R37, -INF , !P4 ;  /* 0xff80000025257808 */ /* 0x000fe40006000000 */
[----:B------:R-:W-:Y:S02]  /*7540*/  FSEL R40, R40, -INF , !P2 ;  /* 0xff80000028287808 */ /* 0x000fe40005000000 */
[----:B------:R-:W-:-:S02]  /*7550*/  ISETP.LT.OR P3, PT, R85, 0x32, P3 ;  /* 0x000000325500780c */ /* 0x000fc40001f61670 */
[C---:B------:R-:W-:Y:S02]  /*7560*/  ISETP.GT.AND P4, PT, R84.reuse, 0x39, P1 ;  /* 0x000000395400780c */ /* 0x040fe40000f84270 */
[----:B------:R-:W-:Y:S02]  /*7570*/  FSEL R41, R41, -INF , !P3 ;  /* 0xff80000029297808 */ /* 0x000fe40005800000 */
[C---:B------:R-:W-:Y:S02]  /*7580*/  ISETP.GT.AND P2, PT, R84.reuse, 0x40, P1 ;  /* 0x000000405400780c */ /* 0x040fe40000f44270 */
[----:B------:R-:W-:Y:S02]  /*7590*/  ISETP.LT.OR P4, PT, R85, 0x3a, P4 ;  /* 0x0000003a5500780c */ /* 0x000fe40002781670 */
[----:B------:R-:W-:Y:S02]  /*75a0*/  ISETP.GT.AND P3, PT, R84, 0x41, P1 ;  /* 0x000000415400780c */ /* 0x000fe40000f64270 */
[----:B0-----:R-:W-:-:S02]  /*75b0*/  FMNMX.FTZ R56, R31, R30, !PT ;  /* 0x0000001e1f387209 */ /* 0x001fc40007810000 */
[----:B------:R-:W-:Y:S02]  /*75c0*/  ISETP.LT.OR P2, PT, R85, 0x41, P2 ;  /* 0x000000415500780c */ /* 0x000fe40001741670 */
[----:B------:R-:W-:Y:S01]  /*75d0*/  FSEL R45, R45, -INF , !P4 ;  /* 0xff8000002d2d7808 */ /* 0x000fe20006000000 */
[----:B------:R-:W0:Y:S01]  /*75e0*/  SHFL.BFLY PT, R83, R56, 0x1, 0x1f ;  /* 0x0c201f0038537f89 */ /* 0x000e2200000e0000 */
[----:B------:R-:W-:Y:S02]  /*75f0*/  FSEL R48, R48, -INF , !P2 ;  /* 0xff80000030307808 */ /* 0x000fe40005000000 */
[----:B------:R-:W-:Y:S02]  /*7600*/  ISETP.LT.OR P3, PT, R85, 0x42, P3 ;  /* 0x000000425500780c */ /* 0x000fe40001f61670 */
[----:B------:R-:W-:Y:S02]  /*7610*/  ISETP.GT.AND P4, PT, R84, 0x49, P1 ;  /* 0x000000495400780c */ /* 0x000fe40000f84270 */
[----:B------:R-:W-:-:S02]  /*7620*/  FSEL R49, R49, -INF , !P3 ;  /* 0xff80000031317808 */ /* 0x000fc40005800000 */
[C---:B------:R-:W-:Y:S02]  /*7630*/  ISETP.GT.AND P2, PT, R84.reuse, 0x50, P1 ;  /* 0x000000505400780c */ /* 0x040fe40000f44270 */
[C---:B------:R-:W-:Y:S02]  /*7640*/  ISETP.LT.OR P4, PT, R85.reuse, 0x4a, P4 ;  /* 0x0000004a5500780c */ /* 0x040fe40002781670 */
[----:B------:R-:W-:Y:S02]  /*7650*/  ISETP.GT.AND P3, PT, R84, 0x51, P1 ;  /* 0x000000515400780c */ /* 0x000fe40000f64270 */
[----:B------:R-:W-:Y:S02]  /*7660*/  ISETP.LT.OR P2, PT, R85, 0x51, P2 ;  /* 0x000000515500780c */ /* 0x000fe40001741670 */
[----:B------:R-:W-:Y:S02]  /*7670*/  FSEL R53, R53, -INF , !P4 ;  /* 0xff80000035357808 */ /* 0x000fe40006000000 */
[----:B------:R-:W-:-:S02]  /*7680*/  FSEL R58, R58, -INF , !P2 ;  /* 0xff8000003a3a7808 */ /* 0x000fc40005000000 */
[----:B------:R-:W-:Y:S02]  /*7690*/  ISETP.LT.OR P3, PT, R85, 0x52, P3 ;  /* 0x000000525500780c */ /* 0x000fe40001f61670 */
[----:B------:R-:W-:Y:S02]  /*76a0*/  ISETP.GT.AND P2, PT, R84, 0x60, P1 ;  /* 0x000000605400780c */ /* 0x000fe40000f44270 */
[----:B0-----:R-:W-:Y:S02]  /*76b0*/  FMNMX.FTZ R30, R56, R83, !PT ;  /* 0x00000053381e7209 */ /* 0x001fe40007810000 */
[----:B------:R-:W-:Y:S02]  /*76c0*/  ISETP.GT.AND P4, PT, R84, 0x59, P1 ;  /* 0x000000595400780c */ /* 0x000fe40000f84270 */
[C---:B------:R-:W-:Y:S01]  /*76d0*/  FSETP.NEU.FTZ.AND P6, PT, R30.reuse, -INF , PT ;  /* 0xff8000001e00780b */ /* 0x040fe20003fdd000 */
[----:B------:R-:W-:Y:S01]  /*76e0*/  FMUL.FTZ R78, R30, UR11 ;  /* 0x0000000b1e4e7c20 */ /* 0x000fe20008410000 */
[----:B------:R-:W-:-:S02]  /*76f0*/  FSEL R59, R59, -INF , !P3 ;  /* 0xff8000003b3b7808 */ /* 0x000fc40005800000 */
[----:B------:R-:W-:Y:S02]  /*7700*/  ISETP.GT.AND P3, PT, R84, 0x61, P1 ;  /* 0x000000615400780c */ /* 0x000fe40000f64270 */
[----:B------:R-:W-:Y:S02]  /*7710*/  FSEL R56, R78, RZ, P6 ;  /* 0x000000ff4e387208 */ /* 0x000fe40003000000 */
[C---:B------:R-:W-:Y:S02]  /*7720*/  ISETP.LT.OR P2, PT, R85.reuse, 0x61, P2 ;  /* 0x000000615500780c */ /* 0x040fe40001741670 */
[----:B------:R-:W-:Y:S01]  /*7730*/  ISETP.LT.OR P4, PT, R85, 0x5a, P4 ;  /* 0x0000005a5500780c */ /* 0x000fe20002781670 */
[--C-:B------:R-:W-:Y:S01]  /*7740*/  FFMA.FTZ R82, R22, UR11, -R56.reuse ;  /* 0x0000000b16527c23 */ /* 0x100fe20008010838 */
[----:B------:R-:W-:Y:S01]  /*7750*/  FSEL R22, R15, -INF , !P5 ;  /* 0xff8000000f167808 */ /* 0x000fe20006800000 */
[--C-:B------:R-:W-:Y:S01]  /*7760*/  FFMA.FTZ R13, R13, UR11, -R56.reuse ;  /* 0x0000000b0d0d7c23 */ /* 0x100fe20008010838 */
[----:B------:R-:W-:Y:S01]  /*7770*/  ISETP.GT.AND P5, PT, R84, 0x38, P1 ;  /* 0x000000385400780c */ /* 0x000fe20000fa4270 */
[----:B------:R0:W-:Y:S01]  /*7780*/  MUFU.EX2 R15, R82 ;  /* 0x00000052000f7308 */ /* 0x0001e20000000800 */
        /* <DEDUP_REMOVED lines=49> */
[----:B------:R-:W-:Y:S01]  /*7aa0*/  FFMA.FTZ R69, R69, UR11, -R56 ;  /* 0x0000000b45457c23 */ /* 0x000fe20008010838 */
[----:B------:R-:W-:Y:S01]  /*7ab0*/  ISETP.LT.OR P5, PT, R85, 0x69, P5 ;  /* 0x000000695500780c */ /* 0x000fe20002fa1670 */
[----:B------:R-:W-:Y:S01]  /*7ac0*/  MUFU.EX2 R13, R13 ;  /* 0x0000000d000d7308 */ /* 0x000fe20000000800 */
[----:B------:R-:W-:-:S02]  /*7ad0*/  FMNMX.FTZ R83, R41, R78, !PT ;  /* 0x0000004e29537209 */ /* 0x000fc40007810000 */
[----:B------:R-:W-:Y:S02]  /*7ae0*/  FSEL R46, R70, -INF , !P5 ;  /* 0xff800000462e7808 */ /* 0x000fe40006800000 */
[----:B------:R-:W-:Y:S02]  /*7af0*/  FMNMX.FTZ R78, R44, R83, !PT ;  /* 0x000000532c4e7209 */ /* 0x000fe40007810000 */
[----:B------:R-:W-:Y:S01]  /*7b00*/  ISETP.LT.OR P4, PT, R85, 0x6a, P4 ;  /* 0x0000006a5500780c */ /* 0x000fe20002781670 */
[----:B------:R-:W-:Y:S01]  /*7b10*/  MUFU.EX2 R14, R14 ;  /* 0x0000000e000e7308 */ /* 0x000fe20000000800 */
[----:B------:R-:W-:Y:S02]  /*7b20*/  FMNMX.FTZ R83, R45, R78, !PT ;  /* 0x0000004e2d537209 */ /* 0x000fe40007810000 */
[----:B------:R-:W-:Y:S02]  /*7b30*/  ISETP.GT.AND P5, PT, R84, 0x78, P1 ;  /* 0x000000785400780c */ /* 0x000fe40000fa4270 */
[----:B------:R-:W-:-:S02]  /*7b40*/  FMNMX.FTZ R78, R48, R83, !PT ;  /* 0x00000053304e7209 */ /* 0x000fc40007810000 */
[----:B------:R-:W-:Y:S01]  /*7b50*/  ISETP.LT.OR P5, PT, R85, 0x79, P5 ;  /* 0x000000795500780c */ /* 0x000fe20002fa1670 */
[----:B------:R-:W-:Y:S01]  /*7b60*/  MUFU.EX2 R18, R18 ;  /* 0x0000001200127308 */ /* 0x000fe20000000800 */
[----:B------:R-:W-:Y:S02]  /*7b70*/  FMNMX.FTZ R83, R49, R78, !PT ;  /* 0x0000004e31537209 */ /* 0x000fe40007810000 */
[----:B------:R-:W-:Y:S02]  /*7b80*/  FSEL R80, R80, -INF , !P5 ;  /* 0xff80000050507808 */ /* 0x000fe40006800000 */
[----:B------:R-:W-:-:S03]  /*7b90*/  FMNMX.FTZ R78, R52, R83, !PT ;  /* 0x00000053344e7209 */ /* 0x000fc60007810000 */
[----:B------:R-:W-:Y:S01]  /*7ba0*/  MUFU.EX2 R19, R19 ;  /* 0x0000001300137308 */ /* 0x000fe20000000800 */
[----:B------:R-:W-:Y:S02]  /*7bb0*/  FMNMX.FTZ R83, R53, R78, !PT ;  /* 0x0000004e35537209 */ /* 0x000fe40007810000 */
[----:B------:R-:W-:Y:S02]  /*7bc0*/  FSEL R78, R66, -INF , !P2 ;  /* 0xff800000424e7808 */ /* 0x000fe40005000000 */
[----:B0-----:R-:W-:Y:S02]  /*7bd0*/  FMNMX.FTZ R82, R58, R83, !PT ;  /* 0x000000533a527209 */ /* 0x001fe40007810000 */
[----:B------:R-:W-:Y:S01]  /*7be0*/  ISETP.GT.AND P2, PT, R84, 0x70, P1 ;  /* 0x000000705400780c */ /* 0x000fe20000f44270 */
[----:B------:R-:W-:Y:S01]  /*7bf0*/  MUFU.EX2 R23, R23 ;  /* 0x0000001700177308 */ /* 0x000fe20000000800 */
[----:B------:R-:W-:Y:S02]  /*7c00*/  FMNMX.FTZ R83, R59, R82, !PT ;  /* 0x000000523b537209 */ /* 0x000fe40007810000 */
[----:B------:R-:W-:-:S02]  /*7c10*/  FSEL R82, R67, -INF , !P3 ;  /* 0xff80000043527808 */ /* 0x000fc40005800000 */
[----:B------:R-:W-:Y:S02]  /*7c20*/  FMNMX.FTZ R66, R62, R83, !PT ;  /* 0x000000533e427209 */ /* 0x000fe40007810000 */
[C---:B------:R-:W-:Y:S01]  /*7c30*/  ISETP.GT.AND P3, PT, R84.reuse, 0x71, P1 ;  /* 0x000000715400780c */ /* 0x040fe20000f64270 */
[----:B------:R-:W-:Y:S01]  /*7c40*/  MUFU.EX2 R26, R26 ;  /* 0x0000001a001a7308 */ /* 0x000fe20000000800 */
[----:B------:R-:W-:Y:S02]  /*7c50*/  FMNMX.FTZ R67, R63, R66, !PT ;  /* 0x000000423f437209 */ /* 0x000fe40007810000 */
[----:B------:R-:W-:Y:S01]  /*7c60*/  ISETP.GT.AND P1, PT, R84, 0x79, P1 ;  /* 0x000000795400780c */ /* 0x000fe20000f24270 */
[----:B------:R-:W-:Y:S01]  /*7c70*/  FFMA.FTZ R84, R47, UR11, -R56 ;  /* 0x0000000b2f547c23 */ /* 0x000fe20008010838 */
[----:B------:R-:W-:Y:S02]  /*7c80*/  FMNMX.FTZ R67, R78, R67, !PT ;  /* 0x000000434e437209 */ /* 0x000fe40007810000 */
[----:B------:R-:W-:Y:S01]  /*7c90*/  ISETP.LT.OR P2, PT, R85, 0x71, P2 ;  /* 0x000000715500780c */ /* 0x000fe20001741670 */
[----:B------:R0:W-:Y:S01]  /*7ca0*/  MUFU.EX2 R66, R86 ;  /* 0x0000005600427308 */ /* 0x0001e20000000800 */
[----:B------:R-:W-:-:S02]  /*7cb0*/  FMNMX.FTZ R83, R82, R67, !PT ;  /* 0x0000004352537209 */ /* 0x000fc40007810000 */
[----:B------:R-:W-:Y:S02]  /*7cc0*/  FSEL R47, R71, -INF , !P4 ;  /* 0xff800000472f7808 */ /* 0x000fe40006000000 */
[----:B------:R-:W-:Y:S02]  /*7cd0*/  FMNMX.FTZ R70, R46, R83, !PT ;  /* 0x000000532e467209 */ /* 0x000fe40007810000 */
[----:B------:R-:W-:Y:S01]  /*7ce0*/  ISETP.LT.OR P3, PT, R85, 0x72, P3 ;  /* 0x000000725500780c */ /* 0x000fe20001f61670 */
[----:B------:R1:W-:Y:S01]  /*7cf0*/  MUFU.EX2 R67, R84 ;  /* 0x0000005400437308 */ /* 0x0003e20000000800 */
[----:B------:R-:W-:Y:S02]  /*7d00*/  FSEL R74, R74, -INF , !P2 ;  /* 0xff8000004a4a7808 */ /* 0x000fe40005000000 */
[----:B------:R-:W-:Y:S02]  /*7d10*/  FMNMX.FTZ R71, R47, R70, !PT ;  /* 0x000000462f477209 */ /* 0x000fe40007810000 */
[----:B------:R-:W-:-:S02]  /*7d20*/  FSEL R75, R75, -INF , !P3 ;  /* 0xff8000004b4b7808 */ /* 0x000fc40005800000 */
[----:B------:R-:W-:Y:S01]  /*7d30*/  FMNMX.FTZ R70, R74, R71, !PT ;  /* 0x000000474a467209 */ /* 0x000fe20007810000 */
[----:B------:R-:W-:Y:S01]  /*7d40*/  MUFU.EX2 R27, R27 ;  /* 0x0000001b001b7308 */ /* 0x000fe20000000800 */
[----:B------:R-:W-:Y:S02]  /*7d50*/  ISETP.LT.OR P1, PT, R85, 0x7a, P1 ;  /* 0x0000007a5500780c */ /* 0x000fe40000f21670 */
[----:B------:R-:W-:Y:S02]  /*7d60*/  FMNMX.FTZ R71, R75, R70, !PT ;  /* 0x000000464b477209 */ /* 0x000fe40007810000 */
[----:B------:R-:W-:Y:S02]  /*7d70*/  FSEL R81, R81, -INF , !P1 ;  /* 0xff80000051517808 */ /* 0x000fe40004800000 */
[----:B------:R-:W-:Y:S01]  /*7d80*/  FMNMX.FTZ R70, R80, R71, !PT ;  /* 0x0000004750467209 */ /* 0x000fe20007810000 */
[----:B------:R-:W-:Y:S01]  /*7d90*/  MUFU.EX2 R31, R31 ;  /* 0x0000001f001f7308 */ /* 0x000fe20000000800 */
[----:B0-----:R-:W-:-:S02]  /*7da0*/  FSEL R86, R30, RZ, P6 ;  /* 0x000000ff1e567208 */ /* 0x001fc40003000000 */
[----:B------:R-:W-:-:S03]  /*7db0*/  FMNMX.FTZ R70, R81, R70, !PT ;  /* 0x0000004651467209 */ /* 0x000fc60007810000 */
[----:B------:R-:W-:Y:S02]  /*7dc0*/  FADD.FTZ R86, -R86, R11 ;  /* 0x0000000b56567221 */ /* 0x000fe40000010100 */
[----:B------:R-:W0:Y:S01]  /*7dd0*/  SHFL.BFLY PT, R71, R70, 0x2, 0x1f ;  /* 0x0c401f0046477f89 */ /* 0x000e2200000e0000 */
[----:B------:R-:W-:Y:S01]  /*7de0*/  MUFU.EX2 R57, R57 ;  /* 0x0000003900397308 */ /* 0x000fe20000000800 */
[----:B------:R-:W-:-:S07]  /*7df0*/  FMUL.FTZ R11, R86, UR11 ;  /* 0x0000000b560b7c20 */ /* 0x000fce0008410000 */
[----:B------:R-:W2:Y:S08]  /*7e00*/  MUFU.EX2 R11, R11 ;  /* 0x0000000b000b7308 */ /* 0x000eb00000000800 */
[----:B------:R-:W-:Y:S01]  /*7e10*/  MUFU.EX2 R34, R34 ;  /* 0x0000002200227308 */ /* 0x000fe20000000800 */
[----:B0-----:R-:W-:Y:S01]  /*7e20*/  FMNMX.FTZ R83, R70, R71, !PT ;  /* 0x0000004746537209 */ /* 0x001fe20007810000 */
[--C-:B------:R-:W-:Y:S01]  /*7e30*/  FFMA.FTZ R70, R72, UR11, -R56.reuse ;  /* 0x0000000b48467c23 */ /* 0x100fe20008010838 */
[--C-:B------:R-:W-:Y:S01]  /*7e40*/  FFMA.FTZ R71, R73, UR11, -R56.reuse ;  /* 0x0000000b49477c23 */ /* 0x100fe20008010838 */
[--C-:B------:R-:W-:Y:S01]  /*7e50*/  FFMA.FTZ R72, R77, UR11, -R56.reuse ;  /* 0x0000000b4d487c23 */ /* 0x100fe20008010838 */
[----:B------:R-:W-:Y:S01]  /*7e60*/  FFMA.FTZ R73, R79, UR11, -R56 ;  /* 0x0000000b4f497c23 */ /* 0x000fe20008010838 */
[----:B-1----:R-:W0:Y:S01]  /*7e70*/  SHFL.BFLY PT, R84, R83, 0x1, 0x1f ;  /* 0x0c201f0053547f89 */ /* 0x002e2200000e0000 */
[----:B--2---:R-:W-:Y:S01]  /*7e80*/  FFMA.FTZ R5, R11, R5, R13 ;  /* 0x000000050b057223 */ /* 0x004fe2000001000d */
[----:B------:R-:W-:Y:S03]  /*7e90*/  MUFU.EX2 R35, R35 ;  /* 0x0000002300237308 */ /* 0x000fe60000000800 */
[----:B------:R-:W-:-:S05]  /*7ea0*/  FADD.FTZ R5, R14, R5 ;  /* 0x000000050e057221 */ /* 0x000fca0000010000 */
[----:B------:R-:W-:Y:S08]  /*7eb0*/  MUFU.EX2 R38, R38 ;  /* 0x0000002600267308 */ /* 0x000ff00000000800 */
[----:B------:R-:W-:Y:S01]  /*7ec0*/  MUFU.EX2 R39, R39 ;  /* 0x0000002700277308 */ /* 0x000fe20000000800 */
[----:B0-----:R-:W-:-:S07]  /*7ed0*/  FMNMX.FTZ R56, R83, R84, !PT ;  /* 0x0000005453387209 */ /* 0x001fce0007810000 */
[----:B------:R-:W-:Y:S01]  /*7ee0*/  MUFU.EX2 R42, R42 ;  /* 0x0000002a002a7308 */ /* 0x000fe20000000800 */
[C---:B------:R-:W-:Y:S01]  /*7ef0*/  FSETP.NEU.FTZ.AND P1, PT, R56.reuse, -INF , PT ;  /* 0xff8000003800780b */ /* 0x040fe20003f3d000 */
[----:B------:R-:W-:-:S05]  /*7f00*/  FMUL.FTZ R85, R56, UR11 ;  /* 0x0000000b38557c20 */ /* 0x000fca0008410000 */
[----:B------:R-:W-:Y:S01]  /*7f10*/  FSEL R85, R85, RZ, P1 ;  /* 0x000000ff55557208 */ /* 0x000fe20000800000 */
[----:B------:R-:W-:Y:S04]  /*7f20*/  MUFU.EX2 R43, R43 ;  /* 0x0000002b002b7308 */ /* 0x000fe80000000800 */
        /* <DEDUP_REMOVED lines=11> */
[----:B------:R-:W-:Y:S01]  /*7fe0*/  FFMA.FTZ R84, R29, UR11, -R85 ;  /* 0x0000000b1d547c23 */ /* 0x000fe20008010855 */
[----:B------:R-:W-:Y:S01]  /*7ff0*/  FADD.FTZ R24, R18, R5 ;  /* 0x0000000512187221 */ /* 0x000fe20000010000 */
[--C-:B------:R-:W-:Y:S01]  /*8000*/  FFMA.FTZ R22, R32, UR11, -R85.reuse ;  /* 0x0000000b20167c23 */ /* 0x100fe20008010855 */
[--C-:B------:R-:W-:Y:S01]  /*8010*/  FFMA.FTZ R33, R33, UR11, -R85.reuse ;  /* 0x0000000b21217c23 */ /* 0x100fe20008010855 */
[----:B------:R-:W-:Y:S01]  /*8020*/  MUFU.EX2 R83, R83 ;  /* 0x0000005300537308 */ /* 0x000fe20000000800 */
[----:B------:R-:W-:Y:S01]  /*8030*/  FADD.FTZ R24, R19, R24 ;  /* 0x0000001813187221 */ /* 0x000fe20000010000 */
[--C-:B------:R-:W-:Y:S01]  /*8040*/  FFMA.FTZ R21, R36, UR11, -R85.reuse ;  /* 0x0000000b24157c23 */ /* 0x100fe20008010855 */
[--C-:B------:R-:W-:Y:S01]  /*8050*/  FFMA.FTZ R139, R45, UR11, -R85.reuse ;  /* 0x0000000b2d8b7c23 */ /* 0x100fe20008010855 */
[--C-:B------:R-:W-:Y:S01]  /*8060*/  FFMA.FTZ R29, R37, UR11, -R85.reuse ;  /* 0x0000000b251d7c23 */ /* 0x100fe20008010855 */
[----:B------:R-:W-:Y:S01]  /*8070*/  FADD.FTZ R24, R15, R24 ;  /* 0x000000180f187221 */ /* 0x000fe20000010000 */
        /* <DEDUP_REMOVED lines=19> */
[----:B0-----:R-:W-:Y:S01]  /*81b0*/  FFMA.FTZ R4, R17, R4, R83 ;  /* 0x0000000411047223 */ /* 0x001fe20000010053 */
[--C-:B------:R-:W-:Y:S01]  /*81c0*/  FFMA.FTZ R74, R75, UR11, -R85.reuse ;  /* 0x0000000b4b4a7c23 */ /* 0x100fe20008010855 */
[--C-:B------:R-:W-:Y:S01]  /*81d0*/  FFMA.FTZ R75, R80, UR11, -R85.reuse ;  /* 0x0000000b504b7c23 */ /* 0x100fe20008010855 */
[----:B------:R-:W-:Y:S01]  /*81e0*/  FFMA.FTZ R80, R81, UR11, -R85 ;  /* 0x0000000b51507c23 */ /* 0x000fe20008010855 */
[----:B------:R-:W-:-:S03]  /*81f0*/  FADD.FTZ R4, R87, R4 ;  /* 0x0000000457047221 */ /* 0x000fc60000010000 */
[----:B------:R-:W0:Y:S01]  /*8200*/  MUFU.EX2 R77, R77 ;  /* 0x0000004d004d7308 */ /* 0x000e220000000800 */
[----:B-1----:R-:W-:-:S07]  /*8210*/  FADD.FTZ R5, R79, R4 ;  /* 0x000000044f057221 */ /* 0x002fce0000010000 */
[----:B------:R-:W1:Y:S01]  /*8220*/  MUFU.EX2 R25, R25 ;  /* 0x0000001900197308 */ /* 0x000e620000000800 */
[----:B--2---:R-:W-:Y:S01]  /*8230*/  FADD.FTZ R4, R86, R5 ;  /* 0x0000000556047221 */ /* 0x004fe20000010000 */
[----:B------:R-:W-:-:S06]  /*8240*/  FADD.FTZ R5, R23, R24 ;  /* 0x0000001817057221 */ /* 0x000fcc0000010000 */
        /* <DEDUP_REMOVED lines=96> */
.L_x_10910:
[----:B------:R-:W0:Y:S01]  /*8850*/  S2UR UR10, SR_CgaCtaId ;  /* 0x00000000000a79c3 */ /* 0x000e220000008800 */
[----:B------:R-:W-:Y:S01]  /*8860*/  ULEA UR6, UR6, UR38, 0x3 ;  /* 0x0000002606067291 */ /* 0x000fe2000f8e183f */
[----:B------:R-:W-:Y:S01]  /*8870*/  F2FP.F16.F32.PACK_AB R44, R14, R13 ;  /* 0x0000000d0e2c723e */ /* 0x000fe200000000ff */
[----:B------:R-:W-:Y:S01]  /*8880*/  UMOV UR41, UR5 ;  /* 0x0000000500297c82 */ /* 0x000fe20008000000 */
[----:B------:R-:W-:Y:S01]  /*8890*/  F2FP.F16.F32.PACK_AB R45, R87, R83 ;  /* 0x00000053572d723e */ /* 0x000fe200000000ff */
[----:B------:R-:W-:Y:S01]  /*88a0*/  UIADD3 UR6, UR6, 0x2d860, URZ ;  /* 0x0002d86006067890 */ /* 0x000fe2000fffe03f */
        /* <DEDUP_REMOVED lines=18> */
[----:B0-----:R-:W-:Y:S01]  /*89d0*/  UPRMT UR6, UR10, 0x654, UR6 ;  /* 0x000006540a067896 */ /* 0x001fe20008000006 */
        /* <DEDUP_REMOVED lines=9> */
[----:B------:R-:W-:Y:S01]  /*8a70*/  SYNCS.ARRIVE.TRANS64.RED.A1T0 RZ, [UR6], RZ ;  /* 0x000000ffffff79a7 */ /* 0x000fe20008100406 */
[----:B------:R-:W-:Y:S01]  /*8a80*/  F2FP.F16.F32.PACK_AB R50, R51, R50 ;  /* 0x000000323332723e */ /* 0x000fe200000000ff */
[----:B------:R-:W-:Y:S01]  /*8a90*/  STSM.16.M88.4 [R0+0x21800], R44 ;  /* 0x0218002c00007844 */ /* 0x000fe20000000200 */
[----:B------:R-:W-:Y:S01]  /*8aa0*/  F2FP.F16.F32.PACK_AB R48, R67, R66 ;  /* 0x000000424330723e */ /* 0x000fe200000000ff */
[----:B------:R-:W-:Y:S01]  /*8ab0*/  UMOV UR6, UR4 ;  /* 0x0000000400067c82 */ /* 0x000fe20008000000 */
[----:B------:R-:W-:Y:S01]  /*8ac0*/  F2FP.F16.F32.PACK_AB R49, R49, R36 ;  /* 0x000000243131723e */ /* 0x000fe200000000ff */
[----:B------:R-:W-:Y:S01]  /*8ad0*/  STSM.16.M88.4 [R140], R24 ;  /* 0x000000188c007844 */ /* 0x000fe20000000200 */
[----:B------:R-:W-:Y:S01]  /*8ae0*/  F2FP.F16.F32.PACK_AB R51, R138, R37 ;  /* 0x000000258a33723e */ /* 0x000fe200000000ff */
[-C--:B------:R-:W-:Y:S01]  /*8af0*/  FMUL.FTZ R113, R113, R11.reuse ;  /* 0x0000000b71717220 */ /* 0x080fe20000410000 */
[----:B------:R-:W-:Y:S01]  /*8b00*/  F2FP.F16.F32.PACK_AB R12, R55, R54 ;  /* 0x00000036370c723e */ /* 0x000fe200000000ff */
[----:B------:R-:W-:Y:S01]  /*8b10*/  STSM.16.M88.4 [R6], R32 ;  /* 0x0000002006007844 */ /* 0x000fe20000000200 */
[----:B------:R-:W-:Y:S01]  /*8b20*/  F2FP.F16.F32.PACK_AB R13, R137, R52 ;  /* 0x00000034890d723e */ /* 0x000fe200000000ff */
[----:B------:R-:W-:Y:S01]  /*8b30*/  FMUL.FTZ R116, R116, R11 ;  /* 0x0000000b74747220 */ /* 0x000fe20000410000 */
[----:B------:R-:W-:Y:S01]  /*8b40*/  F2FP.F16.F32.PACK_AB R14, R61, R60 ;  /* 0x0000003c3d0e723e */ /* 0x000fe200000000ff */
[----:B------:R-:W-:Y:S01]  /*8b50*/  STSM.16.M88.4 [R3], R40 ;  /* 0x0000002803007844 */ /* 0x000fe20000000200 */
[----:B------:R-:W-:Y:S01]  /*8b60*/  F2FP.F16.F32.PACK_AB R15, R136, R53 ;  /* 0x00000035880f723e */ /* 0x000fe200000000ff */
[-C--:B------:R-:W-:Y:S01]  /*8b70*/  FMUL.FTZ R117, R117, R11.reuse ;  /* 0x0000000b75757220 */ /* 0x080fe20000410000 */
        /* <DEDUP_REMOVED lines=10> */
[----:B------:R-:W-:Y:S01]  /*8c20*/  F2FP.F16.F32.PACK_AB R21, R74, R62 ;  /* 0x0000003e4a15723e */ /* 0x000fe200000000ff */
[----:B------:R1:W-:Y:S01]  /*8c30*/  STSM.16.M88.4 [R6+0x6000], R64 ;  /* 0x0060004006007844 */ /* 0x0003e20000000200 */
[----:B------:R-:W-:Y:S01]  /*8c40*/  F2FP.F16.F32.PACK_AB R22, R73, R72 ;  /* 0x000000484916723e */ /* 0x000fe200000000ff */
[----:B------:R-:W-:Y:S01]  /*8c50*/  FMUL.FTZ R125, R125, R11 ;  /* 0x0000000b7d7d7220 */ /* 0x000fe20000410000 */
[----:B------:R-:W-:Y:S01]  /*8c60*/  F2FP.F16.F32.PACK_AB R23, R80, R75 ;  /* 0x0000004b5017723e */ /* 0x000fe200000000ff */
[-C--:B------:R-:W-:Y:S01]  /*8c70*/  FMUL.FTZ R128, R128, R11.reuse ;  /* 0x0000000b80807220 */ /* 0x080fe20000410000 */
[----:B------:R-:W-:Y:S01]  /*8c80*/  ISETP.GT.AND P1, PT, R10, UR32, PT ;  /* 0x000000200a007c0c */ /* 0x000fe2000bf24270 */
        /* <DEDUP_REMOVED lines=11> */
[----:B--2---:R-:W2:Y:S01]  /*8d40*/  FENCE.VIEW.ASYNC.S ;  /* 0x00000000000073c6 */ /* 0x004ea20000000000 */
        /* <DEDUP_REMOVED lines=23> */
[----:B0-----:R-:W-:Y:S02]  /*8ec0*/  IMAD.MOV.U32 R12, RZ, RZ, R56 ;  /* 0x000000ffff0c7224 */ /* 0x001fe400078e0038 */
[----:B------:R-:W-:Y:S01]  /*8ed0*/  IMAD.MOV.U32 R11, RZ, RZ, R30 ;  /* 0x000000ffff0b7224 */ /* 0x000fe200078e001e */
[----:B--2---:R-:W-:Y:S01]  /*8ee0*/  NOP ;  /* 0x0000000000007918 */ /* 0x004fe20000000000 */
[----:B-1----:R-:W-:Y:S05]  /*8ef0*/  @P1 BRA `(.L_x_10911) ;  /* 0xffffffc400701947 */ /* 0x002fea000383ffff */
.L_x_10892:
[----:B------:R-:W-:Y:S01]  /*8f00*/  R2UR UR6, R143 ;  /* 0x000000008f0672ca */ /* 0x000fe200000e0000 */
[----:B------:R-:W-:Y:S01]  /*8f10*/  UISETP.NE.AND UP0, UPT, UR60, URZ, UPT ;  /* 0x0000003f3c00728c */ /* 0x000fe2000bf05270 */
[----:B------:R-:W-:Y:S01]  /*8f20*/  IADD3 R11, -R76, 0x1, RZ ;  /* 0x000000014c0b7810 */ /* 0x000fe20007ffe1ff */
[----:B------:R-:W-:-:S04]  /*8f30*/  UMOV UR10, 0xc0 ;  /* 0x000000c0000a7882 */ /* 0x000fc80000000000 */
[----:B------:R-:W-:Y:S01]  /*8f40*/  IMAD R11, R16, UR35, R11 ;  /* 0x00000023100b7c24 */ /* 0x000fe2000f8e020b */
[----:B------:R-:W-:-:S04]  /*8f50*/  PLOP3.LUT P1, PT, PT, PT, UP0, 0x40, 0x0 ;  /* 0x000000000000781c */ /* 0x000fc80003f2e808 */
[----:B------:R-:W-:Y:S01]  /*8f60*/  R2UR UR14, R11 ;  /* 0x000000000b0e72ca */ /* 0x000fe200000e0000 */
[----:B------:R-:W-:Y:S01]  /*8f70*/  UISETP.NE.AND UP1, UPT, UR6, URZ, UPT ;  /* 0x0000003f0600728c */ /* 0x000fe2000bf25270 */
[----:B------:R-:W1:Y:S10]  /*8f80*/  S2UR UR6, SR_CTAID.X ;  /* 0x00000000000679c3 */ /* 0x000e740000002500 */
[----:B------:R-:W-:Y:S01]  /*8f90*/  @UP1 ULDC UR15, c[0x0][0x450] ;  /* 0x00011400000f1ab9 */ /* 0x000fe20000000800 */
[----:B-1----:R-:W-:-:S03]  /*8fa0*/  UIMAD UR10, UR6, UR10, 0xbf ;  /* 0x000000bf060a74a4 */ /* 0x002fc6000f8e020a */
        /* <DEDUP_REMOVED lines=18> */
.L_x_10913:
[----:B------:R-:W-:Y:S02]  /*90d0*/  ULDC UR15, c[0x0][0x9e4] ;  /* 0x00027900000f7ab9 */ /* 0x000fe40000000800 */
[----:B------:R-:W-:-:S11]  /*90e0*/  UISETP.NE.AND UP0, UPT, UR15, 0x1, UPT ;  /* 0x000000010f00788c */ /* 0x000fd6000bf05270 */
[----:B------:R-:W-:Y:S02]  /*90f0*/  @UP0 ULDC.64 UR18, c[0x0][0x9e8] ;  /* 0x00027a0000120ab9 */ /* 0x000fe40000000a00 */
[----:B------:R-:W-:-:S04]  /*9100*/  UIMAD.WIDE.U32 UR6, UR10, UR18, URZ ;  /* 0x000000120a0672a5 */ /* 0x000fc8000f8e003f */
[----:B------:R-:W-:-:S12]  /*9110*/  @UP0 USHF.R.U32.HI UR10, URZ, UR19, UR7 ;  /* 0x000000133f0a0299 */ /* 0x000fd80008011607 */
.L_x_10914:
[----:B------:R-:W-:-:S04]  /*9120*/  UIMAD UR10, UR10, UR15, URZ ;  /* 0x0000000f0a0a72a4 */ /* 0x000fc8000f8e023f */
[----:B------:R-:W-:-:S04]  /*9130*/  UISETP.LT.AND UP0, UPT, UR14, UR10, UPT ;  /* 0x0000000a0e00728c */ /* 0x000fc8000bf01270 */
[----:B------:R-:W-:-:S12]  /*9140*/  USEL UR14, UR14, UR10, !UP0 ;  /* 0x0000000a0e0e7287 */ /* 0x000fd8000c000000 */
.L_x_10912:
        /* <DEDUP_REMOVED lines=9> */
[----:B0-----:R-:W-:Y:S01]  /*91e0*/  IMAD.MOV.U32 R12, RZ, RZ, R56 ;  /* 0x000000ffff0c7224 */ /* 0x001fe200078e0038 */
[----:B------:R-:W-:Y:S01]  /*91f0*/  UMOV UR32, UR5 ;  /* 0x0000000500207c82 */ /* 0x000fe20008000000 */
[----:B------:R-:W-:Y:S01]  /*9200*/  IMAD.MOV.U32 R11, RZ, RZ, R30 ;  /* 0x000000ffff0b7224 */ /* 0x000fe200078e001e */
[----:B------:R-:W-:Y:S01]  /*9210*/  UMOV UR7, UR4 ;  /* 0x0000000400077c82 */ /* 0x000fe20008000000 */
[----:B------:R-:W-:Y:S01]  /*9220*/  ULDC UR10, c[0x0][0x9d8] ;  /* 0x00027600000a7ab9 */ /* 0x000fe20000000800 */
[----:B------:R-:W-:-:S05]  /*9230*/  ULDC UR11, c[0x0][0x988] ;  /* 0x00026200000b7ab9 */ /* 0x000fca0000000800 */
.L_x_10926:
        /* <DEDUP_REMOVED lines=8> */
.L_x_10917:
        /* <DEDUP_REMOVED lines=9> */
.L_x_10918:
[----:B-1----:R-:W-:Y:S05]  /*9350*/  @P1 BRA `(.L_x_10916) ;  /* 0x0000000000081947 */ /* 0x002fea0003800000 */
[----:B------:R-:W1:Y:S02]  /*9360*/  SYNCS.PHASECHK.TRANS64.TRYWAIT P1, [UR4+0x2d830], R13 ;  /* 0x02d8300dff0075a7 */ /* 0x000e640008020144 */
[----:B-1----:R-:W-:Y:S05]  /*9370*/  @!P1 BRA `(.L_x_10919) ;  /* 0x000000c000e09947 */ /* 0x002fea0003800000 */
.L_x_10916:
        /* <DEDUP_REMOVED lines=11> */
[----:B------:R-:W-:-:S04]  /*9430*/  UIMAD UR26, UR4, 0x600, UR39 ;  /* 0x00000600041a78a4 */ /* 0x000fc8000f8e0227 */
[----:B------:R-:W-:Y:S02]  /*9440*/  UIADD3 UR14, UR26, 0x200, URZ ;  /* 0x000002001a0e7890 */ /* 0x000fe4000fffe03f */
[----:B------:R-:W-:Y:S02]  /*9450*/  UIADD3 UR18, UR26, 0x202, URZ ;  /* 0x000002021a127890 */ /* 0x000fe4000fffe03f */
[----:B------:R-:W-:Y:S01]  /*9460*/  UMOV UR30, UR26 ;  /* 0x0000001a001e7c82 */ /* 0x000fe20008000000 */
[----:B------:R-:W-:Y:S01]  /*9470*/  UIADD3 UR22, UR26, 0x400, URZ ;  /* 0x000004001a167890 */ /* 0x000fe2000fffe03f */
[----:B-1----:R-:W-:-:S05]  /*9480*/  SHF.R.U32.HI R14, RZ, 0x7, R14 ;  /* 0x00000007ff0e7819 */ /* 0x002fca000001160e */
[----:B0-----:R-:W-:-:S05]  /*9490*/  VIADD R13, R14, 0x8 ;  /* 0x000000080e0d7836 */ /* 0x001fca0000000000 */
[----:B------:R0:W-:Y:S06]  /*94a0*/  BAR.SYNC.DEFER_BLOCKING R13, 0x100 ;  /* 0x0004000d0000751d */ /* 0x0001ec0000010000 */
[----:B------:R-:W-:-:S06]  /*94b0*/  WARPGROUP.ARRIVE ;  /* 0x00000000000079c5 */ /* 0x000fcc0000000000 */
[----:B------:R-:W-:Y:S01]  /*94c0*/  HGMMA.64x128x16.F32 R24, gdesc[UR28], RZ, !UPT, gsb0 ;  /* 0x01e000001c1879f0 */ /* 0x000fe2000c0008ff */
[----:B------:R-:W-:Y:S01]  /*94d0*/  UIADD3 UR30, UR26, 0x2, URZ ;  /* 0x000000021a1e7890 */ /* 0x000fe2000fffe03f */
[----:B------:R-:W-:Y:S01]  /*94e0*/  UMOV UR28, UR8 ;  /* 0x00000008001c7c82 */ /* 0x000fe20008000000 */
[----:B------:R-:W-:Y:S01]  /*94f0*/  UMOV UR29, UR9 ;  /* 0x00000009001d7c82 */ /* 0x000fe20008000000 */
[----:B------:R-:W-:Y:S01]  /*9500*/  UMOV UR31, 0x80000020 ;  /* 0x80000020001f7882 */ /* 0x000fe20000000000 */
[----:B------:R-:W-:Y:S01]  /*9510*/  UIADD3 UR26, UR26, 0x402, URZ ;  /* 0x000004021a1a7890 */ /* 0x000fe2000fffe03f */
        /* <DEDUP_REMOVED lines=19> */
.L_x_10921:
[----:B------:R-:W-:Y:S01]  /*9650*/  ULEA UR14, UR7, UR38, 0x3 ;  /* 0x00000026070e7291 */ /* 0x000fe2000f8e183f */
[----:B------:R-:W-:-:S05]  /*9660*/  IMAD.U32 R13, RZ, RZ, UR32 ;  /* 0x00000020ff0d7e24 */ /* 0x000fca000f8e00ff */
[----:B------:R-:W-:-:S04]  /*9670*/  SHF.L.U32 R13, R13, 0x1f, RZ ;  /* 0x0000001f0d0d7819 */ /* 0x000fc800000006ff */
[----:B------:R0:W1:Y:S01]  /*9680*/  SYNCS.PHASECHK.TRANS64.TRYWAIT P1, [UR14+0x2d850], R13 ;  /* 0x02d8500dff0075a7 */ /* 0x000062000802014e */
[----:B------:R-:W-:Y:S05]  /*9690*/  @!P0 BRA `(.L_x_10922) ;  /* 0x0000000000048947 */ /* 0x000fea0003800000 */
[----:B------:R-:W-:Y:S01]  /*96a0*/  BPT.TRAP 0x1 ;  /* 0x000000040000795c */ /* 0x000fe20000300000 */
.L_x_10922:
[----:B-1----:R-:W-:Y:S05]  /*96b0*/  @P1 BRA `(.L_x_10920) ;  /* 0x0000000000081947 */ /* 0x002fea0003800000 */
[----:B------:R-:W1:Y:S02]  /*96c0*/  SYNCS.PHASECHK.TRANS64.TRYWAIT P1, [UR14+0x2d850], R13 ;  /* 0x02d8500dff0075a7 */ /* 0x000e64000802014e */
[----:B-1----:R-:W-:Y:S05]  /*96d0*/  @!P1 BRA `(.L_x_10923) ;  /* 0x000000c000209947 */ /* 0x002fea0003800000 */
.L_x_10920:
        /* <DEDUP_REMOVED lines=71> */
.L_x_10924:
        /* <DEDUP_REMOVED lines=74> */
[----:B------:R-:W0:Y:S01]  /*9ff0*/  S2UR UR15, SR_CgaCtaId ;  /* 0x00000000000f79c3 */ /* 0x000e220000008800 */
[----:B------:R-:W-:-:S03]  /*a000*/  ULEA UR14, UR4, UR38, 0x3 ;  /* 0x00000026040e7291 */ /* 0x000fc6000f8e183f */
[----:B------:R-:W3:Y:S01]  /*a010*/  MUFU.TANH R24, R24 ;  /* 0x0000001800187308 */ /* 0x000ee20000002400 */
[----:B-1----:R-:W-:Y:S01]  /*a020*/  FMNMX.FTZ R71, R21, R56, !PT ;  /* 0x0000003815477209 */ /* 0x002fe20007810000 */
[----:B------:R-:W-:-:S06]  /*a030*/  UIADD3 UR14, UR14, 0x2d840, URZ ;  /* 0x0002d8400e0e7890 */ /* 0x000fcc000fffe03f */
[----:B------:R-:W1:Y:S01]  /*a040*/  MUFU.TANH R23, R23 ;  /* 0x0000001700177308 */ /* 0x000e620000002400 */
[----:B--2---:R-:W-:-:S07]  /*a050*/  FMNMX.FTZ R30, R22, R69, !PT ;  /* 0x00000045161e7209 */ /* 0x004fce0007810000 */
        /* <DEDUP_REMOVED lines=131> */
[----:B------:R-:W-:Y:S01]  /*a890*/  FFMA.FTZ R14, R14, UR11, -R80 ;  /* 0x0000000b0e0e7c23 */ /* 0x000fe20008010850 */
[----:B------:R-:W-:Y:S01]  /*a8a0*/  FMUL.FTZ R11, R11, UR11 ;  /* 0x0000000b0b0b7c20 */ /* 0x000fe20008410000 */
[--C-:B------:R-:W-:Y:S01]  /*a8b0*/  FFMA.FTZ R15, R15, UR11, -R40.reuse ;  /* 0x0000000b0f0f7c23 */ /* 0x100fe20008010828 */
[----:B------:R-:W-:Y:S01]  /*a8c0*/  FFMA.FTZ R137, R17, UR11, -R40 ;  /* 0x0000000b11897c23 */ /* 0x000fe20008010828 */
[----:B------:R-:W-:Y:S01]  /*a8d0*/  MUFU.EX2 R12, R84 ;  /* 0x00000054000c7308 */ /* 0x000fe20000000800 */
[--C-:B------:R-:W-:Y:S01]  /*a8e0*/  FFMA.FTZ R18, R18, UR11, -R80.reuse ;  /* 0x0000000b12127c23 */ /* 0x100fe20008010850 */
[----:B------:R-:W-:Y:S01]  /*a8f0*/  FFMA.FTZ R82, R43, UR11, -R80 ;  /* 0x0000000b2b527c23 */ /* 0x000fe20008010850 */
[----:B------:R-:W-:Y:S01]  /*a900*/  FFMA.FTZ R43, R20, UR11, -R40 ;  /* 0x0000000b142b7c23 */ /* 0x000fe20008010828 */
[----:B------:R-:W-:Y:S01]  /*a910*/  FFMA.FTZ R19, R19, UR11, -R80 ;  /* 0x0000000b13137c23 */ /* 0x000fe20008010850 */
[----:B------:R-:W-:Y:S01]  /*a920*/  FFMA.FTZ R136, R21, UR11, -R40 ;  /* 0x0000000b15887c23 */ /* 0x000fe20008010828 */
[----:B------:R-:W-:Y:S01]  /*a930*/  FFMA.FTZ R22, R22, UR11, -R80 ;  /* 0x0000000b16167c23 */ /* 0x000fe20008010850 */
        /* <DEDUP_REMOVED lines=184> */
.L_x_10925:
        /* <DEDUP_REMOVED lines=24> */
[----:B0-----:R-:W-:Y:S01]  /*b640*/  UPRMT UR7, UR14, 0x654, UR7 ;  /* 0x000006540e077896 */ /* 0x001fe20008000007 */
        /* <DEDUP_REMOVED lines=13> */
[----:B------:R-:W-:Y:S01]  /*b720*/  UMOV UR7, UR4 ;  /* 0x0000000400077c82 */ /* 0x000fe20008000000 */
[----:B------:R-:W-:Y:S01]  /*b730*/  F2FP.F16.F32.PACK_AB R48, R48, R47 ;  /* 0x0000002f3030723e */ /* 0x000fe200000000ff */
[----:B------:R1:W-:Y:S01]  /*b740*/  STSM.16.M88.4 [R140], R24 ;  /* 0x000000188c007844 */ /* 0x0003e20000000200 */
[----:B------:R-:W-:Y:S01]  /*b750*/  F2FP.F16.F32.PACK_AB R51, R84, R29 ;  /* 0x0000001d5433723e */ /* 0x000fe200000000ff */
[-C--:B------:R-:W-:Y:S01]  /*b760*/  FMUL.FTZ R113, R113, R12.reuse ;  /* 0x0000000c71717220 */ /* 0x080fe20000410000 */
        /* <DEDUP_REMOVED lines=19> */
[----:B------:R1:W-:Y:S01]  /*b8a0*/  STSM.16.M88.4 [R6+0x6000], R64 ;  /* 0x0060004006007844 */ /* 0x0003e20000000200 */
[----:B------:R-:W-:Y:S01]  /*b8b0*/  F2FP.F16.F32.PACK_AB R54, R77, R76 ;  /* 0x0000004c4d36723e */ /* 0x000fe200000000ff */
[-C--:B------:R-:W-:Y:S01]  /*b8c0*/  FMUL.FTZ R125, R125, R12.reuse ;  /* 0x0000000c7d7d7220 */ /* 0x080fe20000410000 */
        /* <DEDUP_REMOVED lines=39> */
[----:B------:R-:W-:Y:S01]  /*bb40*/  IMAD.MOV.U32 R11, RZ, RZ, R30 ;  /* 0x000000ffff0b7224 */ /* 0x000fe200078e001e */
[----:B0-----:R-:W-:Y:S01]  /*bb50*/  NOP ;  /* 0x0000000000007918 */ /* 0x001fe20000000000 */
[----:B-1----:R-:W-:Y:S05]  /*bb60*/  @P1 BRA `(.L_x_10926) ;  /* 0xffffffd400b41947 */ /* 0x002fea000383ffff */
.L_x_10915:
[----:B------:R-:W-:-:S13]  /*bb70*/  R2UR UR6, R146 ;  /* 0x00000000920672ca */ /* 0x000fda00000e0000 */
[----:B------:R-:W-:-:S13]  /*bb80*/  ISETP.GE.AND P1, PT, R10, UR6, PT ;  /* 0x000000060a007c0c */ /* 0x000fda000bf26270 */
[----:B------:R-:W-:Y:S05]  /*bb90*/  @!P1 BRA `(.L_x_10927) ;  /* 0x0000003800d49947 */ /* 0x000fea0003800000 */
[----:B------:R-:W1:Y:S01]  /*bba0*/  S2R R11, SR_TID.X ;  /* 0x00000000000b7919 */ /* 0x000e620000002100 */
[----:B------:R-:W-:Y:S01]  /*bbb0*/  R2UR UR6, R145 ;  /* 0x00000000910672ca */ /* 0x000fe200000e0000 */
[----:B------:R-:W-:Y:S01]  /*bbc0*/  UMOV UR7, UR4 ;  /* 0x0000000400077c82 */ /* 0x000fe20008000000 */
[----:B------:R-:W-:Y:S01]  /*bbd0*/  UMOV UR30, UR5 ;  /* 0x00000005001e7c82 */ /* 0x000fe20008000000 */
[----:B------:R-:W-:Y:S01]  /*bbe0*/  UMOV UR5, 0x40000040 ;  /* 0x4000004000057882 */ /* 0x000fe20000000000 */
[----:B0-----:R-:W-:Y:S01]  /*bbf0*/  IMAD.MOV.U32 R12, RZ, RZ, R56 ;  /* 0x000000ffff0c7224 */ /* 0x001fe200078e0038 */
[----:B------:R-:W-:Y:S01]  /*bc00*/  UMOV UR57, 0x40000040 ;  /* 0x4000004000397882 */ /* 0x000fe20000000000 */
[----:B------:R-:W-:Y:S01]  /*bc10*/  IMAD.U32 R139, RZ, RZ, UR5 ;  /* 0x00000005ff8b7e24 */ /* 0x000fe2000f8e00ff */
[----:B------:R-:W-:Y:S01]  /*bc20*/  UMOV UR53, 0x40000040 ;  /* 0x4000004000357882 */ /* 0x000fe20000000000 */
[----:B------:R-:W-:Y:S01]  /*bc30*/  UMOV UR29, 0x40000040 ;  /* 0x40000040001d7882 */ /* 0x000fe20000000000 */
[----:B------:R-:W-:Y:S01]  /*bc40*/  UMOV UR33, 0x40000040 ;  /* 0x4000004000217882 */ /* 0x000fe20000000000 */
[----:B------:R-:W-:Y:S01]  /*bc50*/  UMOV UR41, 0x40000040 ;  /* 0x4000004000297882 */ /* 0x000fe20000000000 */
[----:B------:R-:W-:-:S02]  /*bc60*/  UMOV UR45, 0x40000040 ;  /* 0x40000040002d7882 */ /* 0x000fc40000000000 */
[----:B------:R-:W-:-:S03]  /*bc70*/  ULOP3.LUT UR61, UR6, 0x10000, URZ, 0xfc, !UPT ;  /* 0x00010000063d7892 */ /* 0x000fc6000f8efc3f */
[----:B------:R-:W-:Y:S01]  /*bc80*/  ULDC UR6, c[0x0][0x9d8] ;  /* 0x0002760000067ab9 */ /* 0x000fe20000000800 */
[----:B------:R-:W-:Y:S02]  /*bc90*/  UIADD3 UR4, UR61, 0x2, URZ ;  /* 0x000000023d047890 */ /* 0x000fe4000fffe03f */
[----:B------:R-:W-:Y:S02]  /*bca0*/  UIADD3 UR56, UR61, 0x4, URZ ;  /* 0x000000043d387890 */ /* 0x000fe4000fffe03f */
[----:B------:R-:W-:Y:S02]  /*bcb0*/  UIADD3 UR52, UR61, 0x6, URZ ;  /* 0x000000063d347890 */ /* 0x000fe4000fffe03f */
[----:B------:R-:W-:Y:S01]  /*bcc0*/  IMAD.U32 R138, RZ, RZ, UR4 ;  /* 0x00000004ff8a7e24 */ /* 0x000fe2000f8e00ff */
[----:B------:R-:W-:Y:S02]  /*bcd0*/  UIADD3 UR28, UR61, 0x600, URZ ;  /* 0x000006003d1c7890 */ /* 0x000fe4000fffe03f */
[----:B------:R-:W-:-:S02]  /*bce0*/  UIADD3 UR32, UR61, 0x602, URZ ;  /* 0x000006023d207890 */ /* 0x000fc4000fffe03f */
[----:B------:R-:W-:Y:S02]  /*bcf0*/  UIADD3 UR40, UR61, 0x604, URZ ;  /* 0x000006043d287890 */ /* 0x000fe4000fffe03f */
[----:B------:R-:W-:Y:S01]  /*bd00*/  UIADD3 UR44, UR61, 0x606, URZ ;  /* 0x000006063d2c7890 */ /* 0x000fe2000fffe03f */
[----:B-1----:R-:W-:Y:S02]  /*bd10*/  SHF.R.U32.HI R13, RZ, 0x7, R11 ;  /* 0x00000007ff0d7819 */ /* 0x002fe4000001160b */
[----:B------:R-:W-:Y:S01]  /*bd20*/  ISETP.GE.U32.AND P1, PT, R11, 0x180, PT ;  /* 0x000001800b00780c */ /* 0x000fe20003f26070 */
[----:B------:R-:W-:Y:S02]  /*bd30*/  IMAD.MOV.U32 R11, RZ, RZ, R30 ;  /* 0x000000ffff0b7224 */ /* 0x000fe400078e001e */
[C---:B------:R-:W-:Y:S02]  /*bd40*/  VIADD R137, R13.reuse, 0x9 ;  /* 0x000000090d897836 */ /* 0x040fe40000000000 */
[----:B------:R-:W-:-:S03]  /*bd50*/  VIADD R147, R13, 0x8 ;  /* 0x000000080d937836 */ /* 0x000fc60000000000 */
[----:B------:R-:W-:-:S07]  /*bd60*/  SEL R137, R137, 0x9, !P1 ;  /* 0x0000000989897807 */ /* 0x000fce0004800000 */
.L_x_10946:
[----:B------:R-:W-:Y:S01]  /*bd70*/  R2UR UR10, R142 ;  /* 0x000000008e0a72ca */ /* 0x000fe200000e0000 */
[----:B------:R-:W-:-:S04]  /*bd80*/  UIADD3 UR4, UR7, 0x1, URZ ;  /* 0x0000000107047890 */ /* 0x000fc8000fffe03f */
[----:B------:R-:W-:-:S04]  /*bd90*/  UISETP.NE.AND UP0, UPT, UR4, 0x2, UPT ;  /* 0x000000020400788c */ /* 0x000fc8000bf05270 */
[----:B------:R-:W-:Y:S02]  /*bda0*/  USEL UR5, URZ, 0x1, UP0 ;  /* 0x000000013f057887 */ /* 0x000fe40008000000 */
[----:B------:R-:W-:Y:S02]  /*bdb0*/  USEL UR4, UR4, URZ, UP0 ;  /* 0x0000003f04047287 */ /* 0x000fe40008000000 */
[----:B------:R-:W-:Y:S01]  /*bdc0*/  ISETP.NE.AND P2, PT, RZ, UR10, PT ;  /* 0x0000000aff007c0c */ /* 0x000fe2000bf45270 */
[----:B------:R-:W-:-:S12]  /*bdd0*/  ULOP3.LUT UR5, UR30, UR5, URZ, 0x3c, !UPT ;  /* 0x000000051e057292 */ /* 0x000fd8000f8e3c3f */
[----:B--2---:R-:W-:Y:S05]  /*bde0*/  @P2 BRA `(.L_x_10928) ;  /* 0x00000000002c2947 */ /* 0x004fea0003800000 */
[----:B------:R-:W-:Y:S05]  /*bdf0*/  @!P0 BRA `(.L_x_10929) ;  /* 0x0000000000048947 */ /* 0x000fea0003800000 */
[----:B------:R-:W-:Y:S01]  /*be00*/  BPT.TRAP 0x1 ;  /* 0x000000040000795c */ /* 0x000fe20000300000 */
.L_x_10929:
[----:B------:R-:W-:Y:S01]  /*be10*/  ULEA UR10, UR4, UR38, 0x3 ;  /* 0x00000026040a7291 */ /* 0x000fe2000f8e183f */
[----:B------:R-:W-:-:S05]  /*be20*/  IMAD.U32 R13, RZ, RZ, UR5 ;  /* 0x00000005ff0d7e24 */ /* 0x000fca000f8e00ff */
[----:B------:R-:W-:-:S04]  /*be30*/  SHF.L.U32 R13, R13, 0x1f, RZ ;  /* 0x0000001f0d0d7819 */ /* 0x000fc800000006ff */
[----:B------:R0:W1:Y:S01]  /*be40*/  SYNCS.PHASECHK.TRANS64.TRYWAIT P1, [UR10+0x2d830], R13 ;  /* 0x02d8300dff0075a7 */ /* 0x000062000802014a */
[----:B------:R-:W-:Y:S05]  /*be50*/  @!P0 BRA `(.L_x_10930) ;  /* 0x0000000000048947 */ /* 0x000fea0003800000 */
[----:B------:R-:W-:Y:S01]  /*be60*/  BPT.TRAP 0x1 ;  /* 0x000000040000795c */ /* 0x000fe20000300000 */
.L_x_10930:
[----:B-1----:R-:W-:Y:S05]  /*be70*/  @P1 BRA `(.L_x_10928) ;  /* 0x0000000000081947 */ /* 0x002fea0003800000 */
[----:B------:R-:W1:Y:S02]  /*be80*/  SYNCS.PHASECHK.TRANS64.TRYWAIT P1, [UR10+0x2d830], R13 ;  /* 0x02d8300dff0075a7 */ /* 0x000e64000802014a */
[----:B-1----:R-:W-:Y:S05]  /*be90*/  @!P1 BRA `(.L_x_10931) ;  /* 0x0000009800489947 */ /* 0x002fea0003800000 */
.L_x_10928:
[----:B------:R2:W-:Y:S01]  /*bea0*/  BAR.SYNC.DEFER_BLOCKING R147, 0x100 ;  /* 0x000400930000751d */ /* 0x0005e20000010000 */
[----:B------:R-:W-:Y:S01]  /*beb0*/  R2UR UR48, R8 ;  /* 0x00000000083072ca */ /* 0x000fe200000e0000 */
[----:B------:R-:W-:Y:S01]  /*bec0*/  UIMAD UR26, UR4, 0x600, UR39 ;  /* 0x00000600041a78a4 */ /* 0x000fe2000f8e0227 */
[----:B------:R-:W-:-:S03]  /*bed0*/  R2UR UR49, R9 ;  /* 0x00000000093172ca */ /* 0x000fc600000e0000 */
[----:B------:R-:W-:Y:S01]  /*bee0*/  UMOV UR51, 0x80000020 ;  /* 0x8000002000337882 */ /* 0x000fe20000000000 */
        /* <DEDUP_REMOVED lines=32> */
.L_x_10933:
[----:B------:R-:W-:Y:S01]  /*c0f0*/  ULEA UR10, UR7, UR38, 0x3 ;  /* 0x00000026070a7291 */ /* 0x000fe2000f8e183f */
[----:B01----:R-:W-:-:S05]  /*c100*/  IMAD.U32 R13, RZ, RZ, UR30 ;  /* 0x0000001eff0d7e24 */ /* 0x003fca000f8e00ff */
[----:B------:R-:W-:-:S04]  /*c110*/  SHF.L.U32 R13, R13, 0x1f, RZ ;  /* 0x0000001f0d0d7819 */ /* 0x000fc800000006ff */
[----:B------:R0:W1:Y:S01]  /*c120*/  SYNCS.PHASECHK.TRANS64.TRYWAIT P1, [UR10+0x2d850], R13 ;  /* 0x02d8500dff0075a7 */ /* 0x000062000802014a */
[----:B------:R-:W-:Y:S05]  /*c130*/  @!P0 BRA `(.L_x_10934) ;  /* 0x0000000000048947 */ /* 0x000fea0003800000 */
[----:B------:R-:W-:Y:S01]  /*c140*/  BPT.TRAP 0x1 ;  /* 0x000000040000795c */ /* 0x000fe20000300000 */
.L_x_10934:
[----:B-1----:R-:W-:Y:S05]  /*c150*/  @P1 BRA `(.L_x_10932) ;  /* 0x0000000000081947 */ /* 0x002fea0003800000 */
[----:B------:R-:W1:Y:S02]  /*c160*/  SYNCS.PHASECHK.TRANS64.TRYWAIT P1, [UR10+0x2d850], R13 ;  /* 0x02d8500dff0075a7 */ /* 0x000e64000802014a */
[----:B-1----:R-:W-:Y:S05]  /*c170*/  @!P1 BRA `(.L_x_10935) ;  /* 0x0000009400a89947 */ /* 0x002fea0003800000 */
.L_x_10932:
[----:B------:R-:W-:Y:S01]  /*c180*/  UIADD3 UR10, UR38, 0x400, URZ ;  /* 0x00000400260a7890 */ /* 0x000fe2000fffe03f */
[----:B------:R-:W-:Y:S01]  /*c190*/  WARPGROUP.ARRIVE ;  /* 0x00000000000079c5 */ /* 0x000fe20000000000 */
[----:B------:R-:W-:Y:S01]  /*c1a0*/  UMOV UR48, UR61 ;  /* 0x0000003d00307c82 */ /* 0x000fe20008000000 */
[----:B------:R-:W-:Y:S01]  /*c1b0*/  UMOV UR49, 0x40000040 ;  /* 0x4000004000317882 */ /* 0x000fe20000000000 */
[----:B------:R-:W-:Y:S01]  /*c1c0*/  USHF.R.U32.HI UR10, URZ, 0x4, UR10 ;  /* 0x000000043f0a7899 */ /* 0x000fe2000801160a */
[----:B------:R-:W-:Y:S01]  /*c1d0*/  UMOV UR51, 0x80000020 ;  /* 0x8000002000337882 */ /* 0x000fe20000000000 */
[----:B------:R-:W-:Y:S02]  /*c1e0*/  UMOV UR59, 0x80000020 ;  /* 0x80000020003b7882 */ /* 0x000fe40000000000 */
[----:B------:R-:W-:Y:S01]  /*c1f0*/  ULOP3.LUT UR10, UR10, 0x3fff, URZ, 0xc0, !UPT ;  /* 0x00003fff0a0a7892 */ /* 0x000fe2000f8ec03f */
[----:B------:R-:W-:Y:S01]  /*c200*/  UMOV UR55, 0x80000020 ;  /* 0x8000002000377882 */ /* 0x000fe20000000000 */
[----:B------:R-:W-:-:S02]  /*c210*/  UMOV UR31, 0x80000020 ;  /* 0x80000020001f7882 */ /* 0x000fc40000000000 */
[----:B------:R-:W-:Y:S01]  /*c220*/  ULOP3.LUT UR10, UR10, 0x2000000, URZ, 0xfc, !UPT ;  /* 0x020000000a0a7892 */ /* 0x000fe2000f8efc3f */
[----:B------:R-:W-:Y:S01]  /*c230*/  UMOV UR35, 0x80000020 ;  /* 0x8000002000237882 */ /* 0x000fe20000000000 */
[----:B------:R-:W-:Y:S02]  /*c240*/  UMOV UR43, 0x80000020 ;  /* 0x80000020002b7882 */ /* 0x000fe40000000000 */
[----:B------:R-:W-:Y:S01]  /*c250*/  UIMAD UR10, UR7, 0x600, UR10 ;  /* 0x00000600070a78a4 */ /* 0x000fe2000f8e020a */
[----:B------:R-:W-:-:S03]  /*c260*/  UMOV UR47, 0x80000020 ;  /* 0x80000020002f7882 */ /* 0x000fc60000000000 */
[----:B------:R-:W-:Y:S02]  /*c270*/  UIADD3 UR11, UR10, 0x40, URZ ;  /* 0x000000400a0b7890 */ /* 0x000fe4000fffe03f */
[----:B------:R-:W-:Y:S02]  /*c280*/  UIADD3 UR58, UR10, 0x80, URZ ;  /* 0x000000800a3a7890 */ /* 0x000fe4000fffe03f */
[----:B------:R-:W-:Y:S01]  /*c290*/  UMOV UR50, UR10 ;  /* 0x0000000a00327c82 */ /* 0x000fe20008000000 */
[----:B------:R-:W-:Y:S01]  /*c2a0*/  UIADD3 UR54, UR10, 0xc0, URZ ;  /* 0x000000c00a367890 */ /* 0x000fe2000fffe03f */
[----:B------:R-:W-:Y:S01]  /*c2b0*/  HGMMA.64x96x16.F32 R88, gdesc[UR48].tnspB, R88, gsb0 ;  /* 0x41600000305879f0 */ /* 0x000fe20008000858 */
[----:B------:R-:W-:Y:S01]  /*c2c0*/  R2UR UR48, R138 ;  /* 0x000000008a3072ca */ /* 0x000fe200000e0000 */
[----:B------:R-:W-:Y:S01]  /*c2d0*/  UMOV UR50, UR11 ;  /* 0x0000000b00327c82 */ /* 0x000fe20008000000 */
[----:B------:R-:W-:Y:S01]  /*c2e0*/  R2UR UR49, R139 ;  /* 0x000000008b3172ca */ /* 0x000fe200000e0000 */
[----:B------:R-:W-:Y:S01]  /*c2f0*/  UMOV UR51, 0x80000020 ;  /* 0x8000002000337882 */ /* 0x000fe20000000000 */
[----:B------:R-:W-:-:S02]  /*c300*/  UIADD3 UR30, UR10, 0x100, URZ ;  /* 0x000001000a1e7890 */ /* 0x000fc4000fffe03f */
[----:B------:R-:W-:Y:S02]  /*c310*/  UIADD3 UR34, UR10, 0x140, URZ ;  /* 0x000001400a227890 */ /* 0x000fe4000fffe03f */
[----:B------:R-:W-:Y:S02]  /*c320*/  UIADD3 UR42, UR10, 0x180, URZ ;  /* 0x000001800a2a7890 */ /* 0x000fe4000fffe03f */
[----:B------:R-:W-:Y:S01]  /*c330*/  UIADD3 UR46, UR10, 0x1c0, URZ ;  /* 0x000001c00a2e7890 */ /* 0x000fe2000fffe03f */
        /* <DEDUP_REMOVED lines=25> */
.L_x_10936:
[----:B------:R-:W-:Y:S01]  /*c4d0*/  R2UR UR10, R143 ;  /* 0x000000008f0a72ca */ /* 0x000fe200000e0000 */
[----:B------:R-:W3:Y:S01]  /*c4e0*/  S2UR UR15, SR_CgaCtaId ;  /* 0x00000000000f79c3 */ /* 0x000ee20000008800 */
[----:B------:R-:W-:Y:S01]  /*c4f0*/  FMUL.FTZ R23, R33, UR6 ;  /* 0x0000000621177c20 */ /* 0x000fe20008410000 */
[----:B------:R-:W-:Y:S01]  /*c500*/  FMUL.FTZ R33, R43, UR6 ;  /* 0x000000062b217c20 */ /* 0x000fe20008410000 */
[----:B------:R-:W-:Y:S01]  /*c510*/  FMUL.FTZ R43, R54, UR6 ;  /* 0x00000006362b7c20 */ /* 0x000fe20008410000 */
[----:B01----:R-:W-:Y:S01]  /*c520*/  FMUL.FTZ R13, R24, UR6 ;  /* 0x00000006180d7c20 */ /* 0x003fe20008410000 */
[----:B------:R-:W-:Y:S01]  /*c530*/  FMUL.FTZ R22, R32, UR6 ;  /* 0x0000000620167c20 */ /* 0x000fe20008410000 */
[----:B------:R-:W-:Y:S01]  /*c540*/  FMUL.FTZ R24, R34, UR6 ;  /* 0x0000000622187c20 */ /* 0x000fe20008410000 */
[----:B------:R-:W-:Y:S01]  /*c550*/  FMUL.FTZ R32, R41, UR6 ;  /* 0x0000000629207c20 */ /* 0x000fe20008410000 */
[----:B------:R-:W-:Y:S01]  /*c560*/  FMUL.FTZ R34, R44, UR6 ;  /* 0x000000062c227c20 */ /* 0x000fe20008410000 */
[----:B------:R-:W-:Y:S01]  /*c570*/  FMUL.FTZ R41, R51, UR6 ;  /* 0x0000000633297c20 */ /* 0x000fe20008410000 */
[----:B------:R-:W-:-:S02]  /*c580*/  IMAD.MOV.U32 R136, RZ, RZ, R7 ;  /* 0x000000ffff887224 */ /* 0x000fc400078e0007 */
        /* <DEDUP_REMOVED lines=10> */
[----:B------:R-:W-:-:S02]  /*c630*/  IMAD.SHL.U32 R78, R10, 0x80, RZ ;  /* 0x000000800a4e7824 */ /* 0x000fc400078e00ff */
        /* <DEDUP_REMOVED lines=51> */
[----:B------:R-:W-:Y:S01]  /*c970*/  FMUL.FTZ R74, R81, UR6 ;  /* 0x00000006514a7c20 */ /* 0x000fe20008410000 */
[----:B------:R-:W-:Y:S01]  /*c980*/  FMUL.FTZ R73, R82, UR6 ;  /* 0x0000000652497c20 */ /* 0x000fe20008410000 */
[----:B------:R-:W-:Y:S01]  /*c990*/  FMUL.FTZ R75, R83, UR6 ;  /* 0x00000006534b7c20 */ /* 0x000fe20008410000 */
[----:B------:R-:W-:Y:S01]  /*c9a0*/  FMUL.FTZ R76, R84, UR6 ;  /* 0x00000006544c7c20 */ /* 0x000fe20008410000 */
[----:B------:R-:W-:Y:S01]  /*c9b0*/  FMUL.FTZ R77, R86, UR6 ;  /* 0x00000006564d7c20 */ /* 0x000fe20008410000 */
[----:B------:R-:W-:Y:S01]  /*c9c0*/  FMUL.FTZ R80, R87, UR6 ;  /* 0x0000000657507c20 */ /* 0x000fe20008410000 */
[----:B------:R-:W-:Y:S01]  /*c9d0*/  R2UR UR14, R144 ;  /* 0x00000000900e72ca */ /* 0x000fe200000e0000 */
[----:B------:R-:W-:Y:S01]  /*c9e0*/  IMAD R55, R2, -0x2, R55 ;  /* 0xfffffffe02377824 */ /* 0x000fe200078e0237 */
        /* <DEDUP_REMOVED lines=8> */
[----:B------:R-:W3:Y:S01]  /*ca70*/  MUFU.TANH R15, R15 ;  /* 0x0000000f000f7308 */ /* 0x000ee20000002400 */
[----:B------:R-:W-:Y:S02]  /*ca80*/  SYNCS.ARRIVE.TRANS64.RED.A1T0 RZ, [UR10], RZ ;  /* 0x000000ffffff79a7 */ /* 0x000fe4000810040a */
[C---:B------:R-:W-:Y:S02]  /*ca90*/  VIADD R84, R55.reuse, UR15 ;  /* 0x0000000f37547c36 */ /* 0x040fe40008000000 */
[----:B------:R-:W-:Y:S02]  /*caa0*/  VIADD R83, R55, UR14 ;  /* 0x0000000e37537c36 */ /* 0x000fe40008000000 */
[--C-:B0-----:R-:W-:Y:S01]  /*cab0*/  IMAD.IADD R82, R84, 0x1, R85.reuse ;  /* 0x0000000154527824 */ /* 0x101fe200078e0255 */
[----:B------:R-:W0:Y:S01]  /*cac0*/  MUFU.TANH R14, R14 ;  /* 0x0000000e000e7308 */ /* 0x000e220000002400 */
[----:B------:R-:W-:-:S07]  /*cad0*/  IMAD.IADD R81, R83, 0x1, R85 ;  /* 0x0000000153517824 */ /* 0x000fce00078e0255 */
        /* <DEDUP_REMOVED lines=61> */
[----:B-1-34-:R-:W-:Y:S05]  /*ceb0*/  @P1 BRA `(.L_x_10937) ;  /* 0x00000000006c1947 */ /* 0x01afea0003800000 */
        /* <DEDUP_REMOVED lines=16> */
.L_x_10939:
[----:B------:R-:W-:Y:S02]  /*cfc0*/  ULDC UR10, c[0x0][0x9e4] ;  /* 0x00027900000a7ab9 */ /* 0x000fe40000000800 */
[----:B------:R-:W-:-:S05]  /*cfd0*/  IMAD.U32 R86, RZ, RZ, UR10 ;  /* 0x0000000aff567e24 */ /* 0x000fca000f8e00ff */
[----:B------:R-:W-:-:S13]  /*cfe0*/  ISETP.NE.AND P1, PT, R86, 0x1, PT ;  /* 0x000000015600780c */ /* 0x000fda0003f25270 */
[----:B------:R-:W1:Y:S02]  /*cff0*/  @P1 LDC.64 R54, c[0x0][0x9e8] ;  /* 0x00027a00ff361b82 */ /* 0x000e640000000a00 */
[----:B-1----:R-:W-:-:S05]  /*d000*/  @P1 IMAD.HI.U32 R54, R85, R54, RZ ;  /* 0x0000003655361227 */ /* 0x002fca00078e00ff */
[----:B------:R-:W-:-:S07]  /*d010*/  @P1 SHF.R.U32.HI R85, RZ, R55, R54 ;  /* 0x00000037ff551219 */ /* 0x000fce0000011636 */
.L_x_10940:
[----:B------:R-:W-:Y:S05]  /*d020*/  BSYNC B0 ;  /* 0x0000000000007941 */ /* 0x000fea0003800000 */
.L_x_10938:
[----:B------:R-:W-:-:S04]  /*d030*/  IMAD R85, R85, R86, -R78 ;  /* 0x0000005655557224 */ /* 0x000fc800078e0a4e */
[----:B------:R-:W-:-:S05]  /*d040*/  IMAD R85, R2, -0x2, R85 ;  /* 0xfffffffe02557824 */ /* 0x000fca00078e0255 */
[----:B------:R-:W-:Y:S02]  /*d050*/  VIADDMNMX R82, R85, R86, R82, PT ;  /* 0x0000005655527246 */ /* 0x000fe40003800152 */
[----:B------:R-:W-:-:S07]  /*d060*/  VIMNMX R81, R81, R85, !PT ;  /* 0x0000005551517248 */ /* 0x000fce0007fe0100 */
.L_x_10937:
[----:B------:R-:W-:Y:S01]  /*d070*/  ISETP.GT.AND P1, PT, R10, -0x1, PT ;  /* 0xffffffff0a00780c */ /* 0x000fe20003f24270 */
[----:B------:R-:W1:Y:S01]  /*d080*/  SHFL.IDX PT, R54, R136, 0x1, 0x1c1f ;  /* 0x003c1f0088367f89 */ /* 0x000e6200000e0000 */
[----:B------:R-:W-:Y:S02]  /*d090*/  UISETP.NE.AND UP0, UPT, UR60, URZ, UPT ;  /* 0x0000003f3c00728c */ /* 0x000fe4000bf05270 */
[C---:B------:R-:W-:Y:S02]  /*d0a0*/  ISETP.GT.AND P3, PT, R81.reuse, 0x8, P1 ;  /* 0x000000085100780c */ /* 0x040fe40000f64270 */
[C---:B------:R-:W-:Y:S02]  /*d0b0*/  ISETP.GT.AND P6, PT, R81.reuse, RZ, P1 ;  /* 0x000000ff5100720c */ /* 0x040fe40000fc4270 */
        /* <DEDUP_REMOVED lines=114> */
.L_x_10943:
[----:B------:R-:W-:Y:S02]  /*d7e0*/  ULDC UR10, c[0x0][0x9e4] ;  /* 0x00027900000a7ab9 */ /* 0x000fe40000000800 */
[----:B------:R-:W-:-:S05]  /*d7f0*/  IMAD.U32 R30, RZ, RZ, UR10 ;  /* 0x0000000aff1e7e24 */ /* 0x000fca000f8e00ff */
[----:B------:R-:W-:-:S13]  /*d800*/  ISETP.NE.AND P2, PT, R30, 0x1, PT ;  /* 0x000000011e00780c */ /* 0x000fda0003f45270 */
[----:B------:R-:W0:Y:S02]  /*d810*/  @P2 LDC.64 R54, c[0x0][0x9e8] ;  /* 0x00027a00ff362b82 */ /* 0x000e240000000a00 */
[----:B0-----:R-:W-:-:S05]  /*d820*/  @P2 IMAD.HI.U32 R54, R81, R54, RZ ;  /* 0x0000003651362227 */ /* 0x001fca00078e00ff */
[----:B------:R-:W-:-:S07]  /*d830*/  @P2 SHF.R.U32.HI R81, RZ, R55, R54 ;  /* 0x00000037ff512219 */ /* 0x000fce0000011636 */
.L_x_10944:
[----:B------:R-:W-:Y:S05]  /*d840*/  BSYNC B0 ;  /* 0x0000000000007941 */ /* 0x000fea0003800000 */
.L_x_10942:
[----:B------:R-:W-:-:S04]  /*d850*/  IMAD R81, R81, R30, -R78 ;  /* 0x0000001e51517224 */ /* 0x000fc800078e0a4e */
[----:B------:R-:W-:-:S05]  /*d860*/  IMAD R81, R2, -0x2, R81 ;  /* 0xfffffffe02517824 */ /* 0x000fca00078e0251 */
[----:B------:R-:W-:Y:S02]  /*d870*/  VIADDMNMX R84, R81, R30, R84, PT ;  /* 0x0000001e51547246 */ /* 0x000fe40003800154 */
[----:B------:R-:W-:-:S07]  /*d880*/  VIMNMX R83, R83, R81, !PT ;  /* 0x0000005153537248 */ /* 0x000fce0007fe0100 */
.L_x_10941:
[----:B------:R-:W-:Y:S01]  /*d890*/  FMNMX.FTZ R30, R13, R11, !PT ;  /* 0x0000000b0d1e7209 */ /* 0x000fe20007810000 */
[----:B------:R-:W-:Y:S01]  /*d8a0*/  ULDC UR10, c[0x0][0x988] ;  /* 0x00026200000a7ab9 */ /* 0x000fe20000000800 */
[----:B------:R-:W-:Y:S01]  /*d8b0*/  ISETP.GT.AND P5, PT, R83, 0x10, P1 ;  /* 0x000000105300780c */ /* 0x000fe20000fa4270 */
[----:B------:R-:W-:Y:S01]  /*d8c0*/  UMOV UR11, UR10 ;  /* 0x0000000a000b7c82 */ /* 0x000fe20008000000 */
        /* <DEDUP_REMOVED lines=17> */
[C---:B------:R-:W-:Y:S02]  /*d9e0*/  ISETP.GT.AND P3, PT, R83.reuse, 0x8, P1 ;  /* 0x000000085300780c */ /* 0x040fe40000f64270 */
        /* <DEDUP_REMOVED lines=49> */
[C---:B------:R-:W-:Y:S02]  /*dd00*/  ISETP.LT.OR P2, PT, R84.reuse, 0x31, P2 ;  /* 0x000000315400780c */ /* 0x040fe40001741670 */
[----:B------:R-:W-:Y:S02]  /*dd10*/  FSEL R37, R37, -INF , !P4 ;  /* 0xff80000025257808 */ /* 0x000fe40006000000 */
[----:B------:R-:W-:Y:S02]  /*dd20*/  FSEL R39, R39, -INF , !P2 ;  /* 0xff80000027277808 */ /* 0x000fe40005000000 */
[----:B------:R-:W-:-:S02]  /*dd30*/  ISETP.LT.OR P3, PT, R84, 0x32, P3 ;  /* 0x000000325400780c */ /* 0x000fc40001f61670 */
[----:B------:R-:W-:Y:S02]  /*dd40*/  ISETP.GT.AND P4, PT, R83, 0x39, P1 ;  /* 0x000000395300780c */ /* 0x000fe40000f84270 */
[----:B------:R-:W-:Y:S02]  /*dd50*/  FSEL R41, R41, -INF , !P3 ;  /* 0xff80000029297808 */ /* 0x000fe40005800000 */
[C---:B------:R-:W-:Y:S02]  /*dd60*/  ISETP.GT.AND P2, PT, R83.reuse, 0x40, P1 ;  /* 0x000000405300780c */ /* 0x040fe40000f44270 */
[----:B------:R-:W-:Y:S02]  /*dd70*/  ISETP.LT.OR P4, PT, R84, 0x3a, P4 ;  /* 0x0000003a5400780c */ /* 0x000fe40002781670 */
[----:B------:R-:W-:Y:S02]  /*dd80*/  ISETP.GT.AND P3, PT, R83, 0x41, P1 ;  /* 0x000000415300780c */ /* 0x000fe40000f64270 */
[----:B0-----:R-:W-:-:S02]  /*dd90*/  FMNMX.FTZ R55, R54, R55, !PT ;  /* 0x0000003736377209 */ /* 0x001fc40007810000 */
[C---:B------:R-:W-:Y:S02]  /*dda0*/  ISETP.LT.OR P2, PT, R84.reuse, 0x41, P2 ;  /* 0x000000415400780c */ /* 0x040fe40001741670 */
[----:B------:R-:W-:Y:S01]  /*ddb0*/  ISETP.LT.OR P3, PT, R84, 0x42, P3 ;  /* 0x000000425400780c */ /* 0x000fe20001f61670 */
[----:B------:R-:W0:Y:S01]  /*ddc0*/  SHFL.BFLY PT, R30, R55, 0x1, 0x1f ;  /* 0x0c201f00371e7f89 */ /* 0x000e2200000e0000 */
[----:B------:R-:W-:Y:S02]  /*ddd0*/  FSEL R47, R47, -INF , !P2 ;  /* 0xff8000002f2f7808 */ /* 0x000fe40005000000 */
[----:B------:R-:W-:Y:S02]  /*dde0*/  FSEL R49, R49, -INF , !P3 ;  /* 0xff80000031317808 */ /* 0x000fe40005800000 */
[C---:B------:R-:W-:Y:S02]  /*ddf0*/  ISETP.GT.AND P2, PT, R83.reuse, 0x50, P1 ;  /* 0x000000505300780c */ /* 0x040fe40000f44270 */
[----:B------:R-:W-:-:S02]  /*de00*/  ISETP.GT.AND P3, PT, R83, 0x51, P1 ;  /* 0x000000515300780c */ /* 0x000fc40000f64270 */
[C---:B------:R-:W-:Y:S02]  /*de10*/  ISETP.LT.OR P2, PT, R84.reuse, 0x51, P2 ;  /* 0x000000515400780c */ /* 0x040fe40001741670 */
[----:B------:R-:W-:Y:S02]  /*de20*/  ISETP.LT.OR P3, PT, R84, 0x52, P3 ;  /* 0x000000525400780c */ /* 0x000fe40001f61670 */
[----:B------:R-:W-:Y:S02]  /*de30*/  FSEL R57, R57, -INF , !P2 ;  /* 0xff80000039397808 */ /* 0x000fe40005000000 */
[----:B------:R-:W-:Y:S02]  /*de40*/  FSEL R59, R59, -INF , !P3 ;  /* 0xff8000003b3b7808 */ /* 0x000fe40005800000 */
[C---:B------:R-:W-:Y:S02]  /*de50*/  ISETP.GT.AND P2, PT, R83.reuse, 0x60, P1 ;  /* 0x000000605300780c */ /* 0x040fe40000f44270 */
[----:B------:R-:W-:-:S02]  /*de60*/  ISETP.GT.AND P3, PT, R83, 0x61, P1 ;  /* 0x000000615300780c */ /* 0x000fc40000f64270 */
[C---:B------:R-:W-:Y:S02]  /*de70*/  ISETP.LT.OR P2, PT, R84.reuse, 0x61, P2 ;  /* 0x000000615400780c */ /* 0x040fe40001741670 */
[----:B------:R-:W-:Y:S02]  /*de80*/  ISETP.LT.OR P3, PT, R84, 0x62, P3 ;  /* 0x000000625400780c */ /* 0x000fe40001f61670 */
[----:B0-----:R-:W-:Y:S02]  /*de90*/  FMNMX.FTZ R30, R55, R30, !PT ;  /* 0x0000001e371e7209 */ /* 0x001fe40007810000 */
[----:B------:R-:W-:Y:S02]  /*dea0*/  FSEL R65, R65, -INF , !P2 ;  /* 0xff80000041417808 */ /* 0x000fe40005000000 */
[C---:B------:R-:W-:Y:S01]  /*deb0*/  FSETP.NEU.FTZ.AND P6, PT, R30.reuse, -INF , PT ;  /* 0xff8000001e00780b */ /* 0x040fe20003fdd000 */
[----:B------:R-:W-:Y:S01]  /*dec0*/  FMUL.FTZ R78, R30, UR11 ;  /* 0x0000000b1e4e7c20 */ /* 0x000fe20008410000 */
[----:B------:R-:W-:-:S04]  /*ded0*/  ISETP.GT.AND P2, PT, R83, 0x70, P1 ;  /* 0x000000705300780c */ /* 0x000fc80000f44270 */
[----:B------:R-:W-:Y:S02]  /*dee0*/  FSEL R55, R78, RZ, P6 ;  /* 0x000000ff4e377208 */ /* 0x000fe40003000000 */
[----:B------:R-:W-:-:S03]  /*def0*/  ISETP.LT.OR P2, PT, R84, 0x71, P2 ;  /* 0x000000715400780c */ /* 0x000fc60001741670 */
        /* <DEDUP_REMOVED lines=15> */
[----:B------:R-:W-:Y:S01]  /*dff0*/  ISETP.GT.AND P5, PT, R83, 0x48, P1 ;  /* 0x000000485300780c */ /* 0x000fe20000fa4270 */
[--C-:B------:R-:W-:Y:S01]  /*e000*/  FFMA.FTZ R20, R20, UR11, -R55.reuse ;  /* 0x0000000b14147c23 */ /* 0x100fe20008010837 */
[----:B------:R-:W-:Y:S01]  /*e010*/  FMNMX.FTZ R81, R21, R54, !PT ;  /* 0x0000003615517209 */ /* 0x000fe20007810000 */
[--C-:B------:R-:W-:Y:S01]  /*e020*/  FFMA.FTZ R23, R23, UR11, -R55.reuse ;  /* 0x0000000b17177c23 */ /* 0x100fe20008010837 */
[----:B------:R-:W-:Y:S01]  /*e030*/  ISETP.LT.OR P5, PT, R84, 0x49, P5 ;  /* 0x000000495400780c */ /* 0x000fe20002fa1670 */
[--C-:B------:R-:W-:Y:S01]  /*e040*/  FFMA.FTZ R26, R26, UR11, -R55.reuse ;  /* 0x0000000b1a1a7c23 */ /* 0x100fe20008010837 */
[----:B------:R-:W-:Y:S01]  /*e050*/  FMNMX.FTZ R54, R24, R81, !PT ;  /* 0x0000005118367209 */ /* 0x000fe20007810000 */
[----:B------:R-:W-:Y:S01]  /*e060*/  MUFU.EX2 R15, R15 ;  /* 0x0000000f000f7308 */ /* 0x000fe20000000800 */
[----:B------:R-:W-:Y:S01]  /*e070*/  FSEL R51, R51, -INF , !P5 ;  /* 0xff80000033337808 */ /* 0x000fe20006800000 */
[--C-:B------:R-:W-:Y:S01]  /*e080*/  FFMA.FTZ R28, R28, UR11, -R55.reuse ;  /* 0x0000000b1c1c7c23 */ /* 0x100fe20008010837 */
[----:B------:R-:W-:Y:S01]  /*e090*/  FMNMX.FTZ R54, R25, R54, !PT ;  /* 0x0000003619367209 */ /* 0x000fe20007810000 */
[--C-:B------:R-:W-:Y:S01]  /*e0a0*/  FFMA.FTZ R32, R32, UR11, -R55.reuse ;  /* 0x0000000b20207c23 */ /* 0x100fe20008010837 */
[----:B------:R-:W-:Y:S01]  /*e0b0*/  ISETP.GT.AND P5, PT, R83, 0x58, P1 ;  /* 0x000000585300780c */ /* 0x000fe20000fa4270 */
[--C-:B------:R-:W-:Y:S01]  /*e0c0*/  FFMA.FTZ R34, R34, UR11, -R55.reuse ;  /* 0x0000000b22227c23 */ /* 0x100fe20008010837 */
[----:B------:R-:W-:Y:S01]  /*e0d0*/  FMNMX.FTZ R54, R27, R54, !PT ;  /* 0x000000361b367209 */ /* 0x000fe20007810000 */
[----:B------:R-:W-:Y:S01]  /*e0e0*/  MUFU.EX2 R18, R18 ;  /* 0x0000001200127308 */ /* 0x000fe20000000800 */
[----:B------:R-:W-:Y:S01]  /*e0f0*/  ISETP.LT.OR P5, PT, R84, 0x59, P5 ;  /* 0x000000595400780c */ /* 0x000fe20002fa1670 */
[--C-:B------:R-:W-:Y:S01]  /*e100*/  FFMA.FTZ R36, R36, UR11, -R55.reuse ;  /* 0x0000000b24247c23 */ /* 0x100fe20008010837 */
[----:B0-----:R-:W-:Y:S01]  /*e110*/  FMNMX.FTZ R78, R29, R54, !PT ;  /* 0x000000361d4e7209 */ /* 0x001fe20007810000 */
        /* <DEDUP_REMOVED lines=30> */
[----:B------:R-:W-:Y:S01]  /*e300*/  FFMA.FTZ R70, R70, UR11, -R55 ;  /* 0x0000000b46467c23 */ /* 0x000fe20008010837 */
[----:B------:R-:W-:Y:S01]  /*e310*/  FMNMX.FTZ R78, R54, R81, !PT ;  /* 0x00000051364e7209 */ /* 0x000fe20007810000 */
[----:B------:R-:W-:Y:S01]  /*e320*/  MUFU.EX2 R26, R26 ;  /* 0x0000001a001a7308 */ /* 0x000fe20000000800 */
[----:B------:R-:W-:-:S02]  /*e330*/  ISETP.LT.OR P5, PT, R84, 0x69, P5 ;  /* 0x000000695400780c */ /* 0x000fc40002fa1670 */
[----:B------:R-:W-:Y:S02]  /*e340*/  FMNMX.FTZ R78, R47, R78, !PT ;  /* 0x0000004e2f4e7209 */ /* 0x000fe40007810000 */
[----:B------:R-:W-:Y:S02]  /*e350*/  FSEL R81, R67, -INF , !P3 ;  /* 0xff80000043517808 */ /* 0x000fe40005800000 */
[----:B------:R-:W-:Y:S01]  /*e360*/  FMNMX.FTZ R78, R49, R78, !PT ;  /* 0x0000004e314e7209 */ /* 0x000fe20007810000 */
[----:B------:R-:W-:Y:S01]  /*e370*/  MUFU.EX2 R28, R28 ;  /* 0x0000001c001c7308 */ /* 0x000fe20000000800 */
[----:B------:R-:W-:Y:S02]  /*e380*/  ISETP.GT.AND P3, PT, R83, 0x71, P1 ;  /* 0x000000715300780c */ /* 0x000fe40000f64270 */
[----:B------:R-:W-:Y:S02]  /*e390*/  FMNMX.FTZ R78, R51, R78, !PT ;  /* 0x0000004e334e7209 */ /* 0x000fe40007810000 */
[----:B------:R-:W-:-:S02]  /*e3a0*/  ISETP.LT.OR P3, PT, R84, 0x72, P3 ;  /* 0x000000725400780c */ /* 0x000fc40001f61670 */
[----:B------:R-:W-:Y:S01]  /*e3b0*/  FMNMX.FTZ R82, R53, R78, !PT ;  /* 0x0000004e35527209 */ /* 0x000fe20007810000 */
[----:B------:R-:W-:Y:S01]  /*e3c0*/  MUFU.EX2 R32, R32 ;  /* 0x0000002000207308 */ /* 0x000fe20000000800 */
[----:B------:R-:W-:Y:S02]  /*e3d0*/  FSEL R78, R63, -INF , !P4 ;  /* 0xff8000003f4e7808 */ /* 0x000fe40006000000 */
[----:B------:R-:W-:Y:S02]  /*e3e0*/  FMNMX.FTZ R82, R57, R82, !PT ;  /* 0x0000005239527209 */ /* 0x000fe40007810000 */
[----:B------:R-:W-:Y:S02]  /*e3f0*/  ISETP.GT.AND P4, PT, R83, 0x69, P1 ;  /* 0x000000695300780c */ /* 0x000fe40000f84270 */
[----:B------:R-:W-:Y:S01]  /*e400*/  FMNMX.FTZ R82, R59, R82, !PT ;  /* 0x000000523b527209 */ /* 0x000fe20007810000 */
[----:B------:R-:W-:Y:S01]  /*e410*/  MUFU.EX2 R34, R34 ;  /* 0x0000002200227308 */ /* 0x000fe20000000800 */
[----:B------:R-:W-:-:S02]  /*e420*/  ISETP.LT.OR P4, PT, R84, 0x6a, P4 ;  /* 0x0000006a5400780c */ /* 0x000fc40002781670 */
[----:B------:R-:W-:Y:S02]  /*e430*/  FMNMX.FTZ R63, R61, R82, !PT ;  /* 0x000000523d3f7209 */ /* 0x000fe40007810000 */
[----:B------:R-:W-:Y:S02]  /*e440*/  FSEL R82, R69, -INF , !P5 ;  /* 0xff80000045527808 */ /* 0x000fe40006800000 */
[----:B------:R-:W-:Y:S01]  /*e450*/  FMNMX.FTZ R86, R78, R63, !PT ;  /* 0x0000003f4e567209 */ /* 0x000fe20007810000 */
[--C-:B------:R-:W-:Y:S01]  /*e460*/  FFMA.FTZ R63, R48, UR11, -R55.reuse ;  /* 0x0000000b303f7c23 */ /* 0x100fe20008010837 */
[----:B------:R-:W-:Y:S01]  /*e470*/  FSEL R48, R71, -INF , !P4 ;  /* 0xff80000047307808 */ /* 0x000fe20006000000 */
[----:B------:R-:W-:Y:S01]  /*e480*/  FFMA.FTZ R71, R50, UR11, -R55 ;  /* 0x0000000b32477c23 */ /* 0x000fe20008010837 */
[----:B------:R-:W-:Y:S01]  /*e490*/  FMNMX.FTZ R86, R65, R86, !PT ;  /* 0x0000005641567209 */ /* 0x000fe20007810000 */
[----:B------:R-:W-:Y:S01]  /*e4a0*/  MUFU.EX2 R36, R36 ;  /* 0x0000002400247308 */ /* 0x000fe20000000800 */
[----:B------:R-:W-:-:S02]  /*e4b0*/  ISETP.GT.AND P5, PT, R83, 0x78, P1 ;  /* 0x000000785300780c */ /* 0x000fc40000fa4270 */
[----:B------:R-:W-:Y:S02]  /*e4c0*/  FMNMX.FTZ R67, R81, R86, !PT ;  /* 0x0000005651437209 */ /* 0x000fe40007810000 */
[----:B------:R-:W-:Y:S02]  /*e4d0*/  ISETP.GT.AND P1, PT, R83, 0x79, P1 ;  /* 0x000000795300780c */ /* 0x000fe40000f24270 */
[----:B------:R-:W-:Y:S01]  /*e4e0*/  FMNMX.FTZ R67, R82, R67, !PT ;  /* 0x0000004352437209 */ /* 0x000fe20007810000 */
[----:B------:R-:W-:Y:S01]  /*e4f0*/  MUFU.EX2 R38, R38 ;  /* 0x0000002600267308 */ /* 0x000fe20000000800 */
[----:B------:R-:W-:Y:S01]  /*e500*/  FSEL R83, R73, -INF , !P2 ;  /* 0xff80000049537808 */ /* 0x000fe20005000000 */
[----:B------:R-:W-:Y:S01]  /*e510*/  FFMA.FTZ R73, R76, UR11, -R55 ;  /* 0x0000000b4c497c23 */ /* 0x000fe20008010837 */
[----:B------:R-:W-:Y:S02]  /*e520*/  FMNMX.FTZ R50, R48, R67, !PT ;  /* 0x0000004330327209 */ /* 0x000fe40007810000 */
[----:B------:R-:W-:-:S02]  /*e530*/  ISETP.LT.OR P5, PT, R84, 0x79, P5 ;  /* 0x000000795400780c */ /* 0x000fc40002fa1670 */
[----:B------:R-:W-:Y:S01]  /*e540*/  FSEL R75, R75, -INF , !P3 ;  /* 0xff8000004b4b7808 */ /* 0x000fe20005800000 */
[----:B------:R0:W-:Y:S01]  /*e550*/  MUFU.EX2 R67, R71 ;  /* 0x0000004700437308 */ /* 0x0001e20000000800 */
[----:B------:R-:W-:Y:S02]  /*e560*/  FMNMX.FTZ R50, R83, R50, !PT ;  /* 0x0000003253327209 */ /* 0x000fe40007810000 */
[----:B------:R-:W-:Y:S02]  /*e570*/  ISETP.LT.OR P1, PT, R84, 0x7a, P1 ;  /* 0x0000007a5400780c */ /* 0x000fe40000f21670 */
[----:B------:R-:W-:Y:S02]  /*e580*/  FSEL R77, R77, -INF , !P5 ;  /* 0xff8000004d4d7808 */ /* 0x000fe40006800000 */
[----:B------:R-:W-:Y:S01]  /*e590*/  FMNMX.FTZ R50, R75, R50, !PT ;  /* 0x000000324b327209 */ /* 0x000fe20007810000 */
[----:B------:R-:W-:Y:S01]  /*e5a0*/  MUFU.EX2 R40, R40 ;  /* 0x0000002800287308 */ /* 0x000fe20000000800 */
[----:B------:R-:W-:-:S02]  /*e5b0*/  FSEL R80, R80, -INF , !P1 ;  /* 0xff80000050507808 */ /* 0x000fc40004800000 */
[----:B------:R-:W-:-:S04]  /*e5c0*/  FMNMX.FTZ R69, R77, R50, !PT ;  /* 0x000000324d457209 */ /* 0x000fc80007810000 */
[----:B------:R-:W-:Y:S01]  /*e5d0*/  FMNMX.FTZ R50, R80, R69, !PT ;  /* 0x0000004550327209 */ /* 0x000fe20007810000 */
[----:B------:R-:W-:Y:S04]  /*e5e0*/  MUFU.EX2 R42, R42 ;  /* 0x0000002a002a7308 */ /* 0x000fe80000000800 */
[----:B0-----:R-:W0:Y:S04]  /*e5f0*/  SHFL.BFLY PT, R71, R50, 0x2, 0x1f ;  /* 0x0c401f0032477f89 */ /* 0x001e2800000e0000 */
[----:B------:R0:W-:Y:S08]  /*e600*/  MUFU.EX2 R69, R56 ;  /* 0x0000003800457308 */ /* 0x0001f00000000800 */
[----:B------:R-:W-:Y:S08]  /*e610*/  MUFU.EX2 R44, R44 ;  /* 0x0000002c002c7308 */ /* 0x000ff00000000800 */
[----:B------:R-:W-:Y:S01]  /*e620*/  MUFU.EX2 R46, R46 ;  /* 0x0000002e002e7308 */ /* 0x000fe20000000800 */
[----:B0-----:R-:W-:Y:S01]  /*e630*/  FMNMX.FTZ R56, R50, R71, !PT ;  /* 0x0000004732387209 */ /* 0x001fe20007810000 */
[--C-:B------:R-:W-:Y:S01]  /*e640*/  FFMA.FTZ R71, R72, UR11, -R55.reuse ;  /* 0x0000000b48477c23 */ /* 0x100fe20008010837 */
[----:B------:R-:W-:Y:S01]  /*e650*/  FSEL R50, R30, RZ, P6 ;  /* 0x000000ff1e327208 */ /* 0x000fe20003000000 */
[--C-:B------:R-:W-:Y:S01]  /*e660*/  FFMA.FTZ R72, R74, UR11, -R55.reuse ;  /* 0x0000000b4a487c23 */ /* 0x100fe20008010837 */
[----:B------:R-:W-:Y:S01]  /*e670*/  FFMA.FTZ R55, R79, UR11, -R55 ;  /* 0x0000000b4f377c23 */ /* 0x000fe20008010837 */
[----:B------:R-:W0:Y:S02]  /*e680*/  SHFL.BFLY PT, R85, R56, 0x1, 0x1f ;  /* 0x0c201f0038557f89 */ /* 0x000e2400000e0000 */
[----:B------:R-:W-:Y:S01]  /*e690*/  MUFU.EX2 R63, R63 ;  /* 0x0000003f003f7308 */ /* 0x000fe20000000800 */
[----:B------:R-:W-:-:S04]  /*e6a0*/  FADD.FTZ R50, -R50, R11 ;  /* 0x0000000b32327221 */ /* 0x000fc80000010100 */
[----:B------:R-:W-:-:S03]  /*e6b0*/  FMUL.FTZ R11, R50, UR11 ;  /* 0x0000000b320b7c20 */ /* 0x000fc60008410000 */
[----:B------:R-:W-:Y:S08]  /*e6c0*/  MUFU.EX2 R52, R52 ;  /* 0x0000003400347308 */ /* 0x000ff00000000800 */
[----:B------:R-:W1:Y:S01]  /*e6d0*/  MUFU.EX2 R11, R11 ;  /* 0x0000000b000b7308 */ /* 0x000e620000000800 */
[----:B0-----:R-:W-:-:S07]  /*e6e0*/  FMNMX.FTZ R56, R56, R85, !PT ;  /* 0x0000005538387209 */ /* 0x001fce0007810000 */
        /* <DEDUP_REMOVED lines=14> */
[----:B-1----:R-:W-:Y:S01]  /*e7d0*/  FFMA.FTZ R24, R11, R5, R13 ;  /* 0x000000050b187223 */ /* 0x002fe2000001000d */
[----:B------:R-:W-:Y:S01]  /*e7e0*/  FMUL.FTZ R17, R17, UR11 ;  /* 0x0000000b11117c20 */ /* 0x000fe20008410000 */
[--C-:B------:R-:W-:Y:S01]  /*e7f0*/  FFMA.FTZ R27, R27, UR11, -R76.reuse ;  /* 0x0000000b1b1b7c23 */ /* 0x100fe2000801084c */
[----:B------:R-:W-:Y:S01]  /*e800*/  FFMA.FTZ R19, R39, UR11, -R76 ;  /* 0x0000000b27137c23 */ /* 0x000fe2000801084c */
[----:B------:R-:W-:Y:S01]  /*e810*/  FADD.FTZ R5, R15, R24 ;  /* 0x000000180f057221 */ /* 0x000fe20000010000 */
[--C-:B------:R-:W-:Y:S01]  /*e820*/  FFMA.FTZ R79, R29, UR11, -R76.reuse ;  /* 0x0000000b1d4f7c23 */ /* 0x100fe2000801084c */
[----:B------:R-:W-:Y:S01]  /*e830*/  MUFU.EX2 R50, R50 ;  /* 0x0000003200327308 */ /* 0x000fe20000000800 */
[--C-:B------:R-:W-:Y:S01]  /*e840*/  FFMA.FTZ R21, R31, UR11, -R76.reuse ;  /* 0x0000000b1f157c23 */ /* 0x100fe2000801084c */
[----:B------:R-:W-:Y:S01]  /*e850*/  FADD.FTZ R5, R18, R5 ;  /* 0x0000000512057221 */ /* 0x000fe20000010000 */
[--C-:B------:R-:W-:Y:S01]  /*e860*/  FFMA.FTZ R31, R47, UR11, -R76.reuse ;  /* 0x0000000b2f1f7c23 */ /* 0x100fe2000801084c */
[--C-:B------:R-:W-:Y:S01]  /*e870*/  FFMA.FTZ R33, R33, UR11, -R76.reuse ;  /* 0x0000000b21217c23 */ /* 0x100fe2000801084c */
[--C-:B------:R-:W-:Y:S01]  /*e880*/  FFMA.FTZ R35, R35, UR11, -R76.reuse ;  /* 0x0000000b23237c23 */ /* 0x100fe2000801084c */
[----:B------:R-:W-:Y:S01]  /*e890*/  FADD.FTZ R5, R20, R5 ;  /* 0x0000000514057221 */ /* 0x000fe20000010000 */
        /* <DEDUP_REMOVED lines=15> */
[----:B------:R-:W-:-:S02]  /*e990*/  FFMA.FTZ R77, R77, UR11, -R76 ;  /* 0x0000000b4d4d7c23 */ /* 0x000fc4000801084c */
[----:B------:R-:W3:Y:S01]  /*e9a0*/  MUFU.EX2 R84, R84 ;  /* 0x0000005400547308 */ /* 0x000ee20000000800 */
        /* <DEDUP_REMOVED lines=8> */
[----:B---3--:R-:W-:Y:S01]  /*ea30*/  FADD.FTZ R47, R84, R39 ;  /* 0x00000027542f7221 */ /* 0x008fe20000010000 */
[----:B------:R-:W-:Y:S01]  /*ea40*/  FADD.FTZ R4, R28, R5 ;  /* 0x000000051c047221 */ /* 0x000fe20000010000 */
[--C-:B------:R-:W-:Y:S01]  /*ea50*/  FFMA.FTZ R39, R57, UR11, -R76.reuse ;  /* 0x0000000b39277c23 */ /* 0x100fe2000801084c */
[----:B------:R-:W-:Y:S02]  /*ea60*/  FFMA.FTZ R57, R83, UR11, -R76 ;  /* 0x0000000b53397c23 */ /* 0x000fe4000801084c */
[----:B------:R-:W-:Y:S02]  /*ea70*/  FADD.FTZ R5, R45, R4 ;  /* 0x000000042d057221 */ /* 0x000fe40000010000 */
[----:B------:R-:W3:Y:S01]  /*ea80*/  MUFU.EX2 R27, R27 ;  /* 0x0000001b001b7308 */ /* 0x000ee20000000800 */
[----:B0-----:R-:W-:Y:S01]  /*ea90*/  FADD.FTZ R24, R22, R47 ;  /* 0x0000002f16187221 */ /* 0x001fe20000010000 */
[----:B------:R-:W-:Y:S01]  /*eaa0*/  FADD.FTZ R5, R32, R5 ;  /* 0x0000000520057221 */ /* 0x000fe20000010000 */
[--C-:B------:R-:W-:Y:S01]  /*eab0*/  FFMA.FTZ R47, R61, UR11, -R76.reuse ;  /* 0x0000000b3d2f7c23 */ /* 0x100fe2000801084c */
[--C-:B------:R-:W-:Y:S01]  /*eac0*/  FFMA.FTZ R61, R78, UR11, -R76.reuse ;  /* 0x0000000b4e3d7c23 */ /* 0x100fe2000801084c */
[----:B------:R-:W-:Y:S01]  /*ead0*/  FFMA.FTZ R76, R80, UR11, -R76 ;  /* 0x0000000b504c7c23 */ /* 0x000fe2000801084c */
[----:B------:R-:W-:-:S02]  /*eae0*/  FADD.FTZ R5, R34, R5 ;  /* 0x0000000522057221 */ /* 0x000fc40000010000 */
        /* <DEDUP_REMOVED lines=10> */
[----:B------:R-:W-:-:S06]  /*eb90*/  FADD.FTZ R5, R44, R5 ;  /* 0x000000052c057221 */ /* 0x000fcc0000010000 */
        /* <DEDUP_REMOVED lines=13> */
[----:B-1----:R-:W-:Y:S01]  /*ec70*/  FADD.FTZ R49, R43, R24 ;  /* 0x000000182b317221 */ /* 0x002fe20000010000 */
[----:B------:R-:W-:-:S04]  /*ec80*/  FADD.FTZ R24, R46, R5 ;  /* 0x000000052e187221 */ /* 0x000fc80000010000 */
[----:B------:R-:W-:Y:S02]  /*ec90*/  FADD.FTZ R24, R63, R24 ;  /* 0x000000183f187221 */ /* 0x000fe40000010000 */
        /* <DEDUP_REMOVED lines=53> */
[----:B---3--:R-:W-:-:S03]  /*eff0*/  FADD.FTZ R5, R55, R24 ;  /* 0x0000001837057221 */ /* 0x008fc60000010000 */
[----:B0-----:R-:W-:Y:S01]  /*f000*/  FADD.FTZ R4, R76, R49 ;  /* 0x000000314c047221 */ /* 0x001fe20000010000 */
[----:B------:R-:W-:Y:S06]  /*f010*/  @!P0 BRA `(.L_x_10945) ;  /* 0x0000000000048947 */ /* 0x000fec0003800000 */
[----:B------:R-:W-:Y:S01]  /*f020*/  BPT.TRAP 0x1 ;  /* 0x000000040000795c */ /* 0x000fe20000300000 */
.L_x_10945:
[----:B------:R-:W0:Y:S01]  /*f030*/  S2UR UR10, SR_CgaCtaId ;  /* 0x00000000000a79c3 */ /* 0x000e220000008800 */
[----:B------:R-:W-:Y:S01]  /*f040*/  ULEA UR7, UR7, UR38, 0x3 ;  /* 0x0000002607077291 */ /* 0x000fe2000f8e183f */
[----:B------:R-:W-:Y:S01]  /*f050*/  F2FP.F16.F32.PACK_AB R49, R85, R50 ;  /* 0x000000325531723e */ /* 0x000fe200000000ff */
[----:B------:R-:W-:Y:S01]  /*f060*/  UMOV UR30, UR5 ;  /* 0x00000005001e7c82 */ /* 0x000fe20008000000 */
[----:B------:R-:W-:Y:S01]  /*f070*/  F2FP.F16.F32.PACK_AB R48, R15, R13 ;  /* 0x0000000d0f30723e */ /* 0x000fe200000000ff */
[----:B------:R-:W-:Y:S01]  /*f080*/  UIADD3 UR7, UR7, 0x2d860, URZ ;  /* 0x0002d86007077890 */ /* 0x000fe2000fffe03f */
        /* <DEDUP_REMOVED lines=34> */
[----:B------:R0:W-:Y:S01]  /*f2b0*/  STSM.16.M88.4 [R140], R24 ;  /* 0x000000188c007844 */ /* 0x0001e20000000200 */
[----:B------:R-:W-:Y:S01]  /*f2c0*/  F2FP.F16.F32.PACK_AB R15, R87, R37 ;  /* 0x00000025570f723e */ /* 0x000fe200000000ff */
[----:B------:R-:W-:Y:S01]  /*f2d0*/  FMUL.FTZ R113, R113, R11 ;  /* 0x0000000b71717220 */ /* 0x000fe20000410000 */
[----:B------:R-:W-:Y:S01]  /*f2e0*/  F2FP.F16.F32.PACK_AB R20, R58, R69 ;  /* 0x000000453a14723e */ /* 0x000fe200000000ff */
[----:B------:R-:W-:Y:S01]  /*f2f0*/  STSM.16.M88.4 [R6], R32 ;  /* 0x0000002006007844 */ /* 0x000fe20000000200 */
[----:B------:R-:W-:Y:S01]  /*f300*/  F2FP.F16.F32.PACK_AB R21, R86, R39 ;  /* 0x000000275615723e */ /* 0x000fe200000000ff */
[----:B------:R-:W-:Y:S01]  /*f310*/  FMUL.FTZ R116, R116, R11 ;  /* 0x0000000b74747220 */ /* 0x000fe20000410000 */
[----:B------:R-:W-:Y:S01]  /*f320*/  F2FP.F16.F32.PACK_AB R22, R62, R60 ;  /* 0x0000003c3e16723e */ /* 0x000fe200000000ff */
[----:B------:R-:W-:Y:S01]  /*f330*/  STSM.16.M88.4 [R3], R40 ;  /* 0x0000002803007844 */ /* 0x000fe20000000200 */
[----:B------:R-:W-:Y:S01]  /*f340*/  F2FP.F16.F32.PACK_AB R23, R61, R47 ;  /* 0x0000002f3d17723e */ /* 0x000fe200000000ff */
[----:B------:R-:W-:Y:S01]  /*f350*/  FMUL.FTZ R117, R117, R11 ;  /* 0x0000000b75757220 */ /* 0x000fe20000410000 */
[----:B------:R-:W-:Y:S01]  /*f360*/  F2FP.F16.F32.PACK_AB R64, R66, R64 ;  /* 0x000000404240723e */ /* 0x000fe200000000ff */
[----:B------:R1:W-:Y:S01]  /*f370*/  STSM.16.M88.4 [R0+0x27800], R12 ;  /* 0x0278000c00007844 */ /* 0x0003e20000000200 */
[----:B------:R-:W-:Y:S01]  /*f380*/  F2FP.F16.F32.PACK_AB R65, R65, R53 ;  /* 0x000000354141723e */ /* 0x000fe200000000ff */
[-C--:B------:R-:W-:Y:S01]  /*f390*/  FMUL.FTZ R120, R120, R11.reuse ;  /* 0x0000000b78787220 */ /* 0x080fe20000410000 */
[----:B------:R-:W-:Y:S01]  /*f3a0*/  F2FP.F16.F32.PACK_AB R66, R70, R68 ;  /* 0x000000444642723e */ /* 0x000fe200000000ff */
[----:B------:R3:W-:Y:S01]  /*f3b0*/  STSM.16.M88.4 [R141], R20 ;  /* 0x000000148d007844 */ /* 0x0007e20000000200 */
[----:B------:R-:W-:Y:S01]  /*f3c0*/  F2FP.F16.F32.PACK_AB R67, R59, R54 ;  /* 0x000000363b43723e */ /* 0x000fe200000000ff */
[----:B------:R-:W-:Y:S01]  /*f3d0*/  FMUL.FTZ R121, R121, R11 ;  /* 0x0000000b79797220 */ /* 0x000fe20000410000 */
[----:B0-----:R-:W-:Y:S01]  /*f3e0*/  F2FP.F16.F32.PACK_AB R24, R72, R71 ;  /* 0x000000474818723e */ /* 0x001fe200000000ff */
[----:B------:R-:W-:Y:S01]  /*f3f0*/  FMUL.FTZ R124, R124, R11 ;  /* 0x0000000b7c7c7220 */ /* 0x000fe20000410000 */
[----:B------:R-:W-:Y:S01]  /*f400*/  F2FP.F16.F32.PACK_AB R25, R75, R57 ;  /* 0x000000394b19723e */ /* 0x000fe200000000ff */
[----:B------:R3:W-:Y:S01]  /*f410*/  STSM.16.M88.4 [R6+0x6000], R64 ;  /* 0x0060004006007844 */ /* 0x0007e20000000200 */
[----:B------:R-:W-:Y:S01]  /*f420*/  F2FP.F16.F32.PACK_AB R26, R55, R73 ;  /* 0x00000049371a723e */ /* 0x000fe200000000ff */
[----:B------:R-:W-:Y:S01]  /*f430*/  FMUL.FTZ R125, R125, R11 ;  /* 0x0000000b7d7d7220 */ /* 0x000fe20000410000 */
[----:B------:R-:W-:Y:S01]  /*f440*/  F2FP.F16.F32.PACK_AB R27, R76, R77 ;  /* 0x0000004d4c1b723e */ /* 0x000fe200000000ff */
[-C--:B------:R-:W-:Y:S01]  /*f450*/  FMUL.FTZ R128, R128, R11.reuse ;  /* 0x0000000b80807220 */ /* 0x080fe20000410000 */
[----:B------:R-:W-:Y:S01]  /*f460*/  R2UR UR10, R146 ;  /* 0x00000000920a72ca */ /* 0x000fe200000e0000 */
        /* <DEDUP_REMOVED lines=17> */
[----:B------:R-:W-:Y:S01]  /*f580*/  ISETP.GT.AND P1, PT, R10, UR10, PT ;  /* 0x0000000a0a007c0c */ /* 0x000fe2000bf24270 */
        /* <DEDUP_REMOVED lines=18> */
[----:B-1----:R-:W-:Y:S02]  /*f6b0*/  IMAD.MOV.U32 R12, RZ, RZ, R56 ;  /* 0x000000ffff0c7224 */ /* 0x002fe400078e0038 */
[----:B------:R-:W-:Y:S01]  /*f6c0*/  IMAD.MOV.U32 R11, RZ, RZ, R30 ;  /* 0x000000ffff0b7224 */ /* 0x000fe200078e001e */
[----:B0-----:R-:W-:Y:S01]  /*f6d0*/  NOP ;  /* 0x0000000000007918 */ /* 0x001fe20000000000 */
[----:B---3--:R-:W-:Y:S05]  /*f6e0*/  @P1 BRA `(.L_x_10946) ;  /* 0xffffffc400a01947 */ /* 0x008fea000383ffff */
.L_x_10927:
[----:B------:R-:W-:Y:S06]  /*f6f0*/  BAR.ARV 0x8, 0x200 ;  /* 0x0208000000007b1d */ /* 0x000fec0000002000 */
[----:B------:R-:W-:Y:S05]  /*f700*/  @!P0 BRA `(.L_x_10947) ;  /* 0x0000000000048947 */ /* 0x000fea0003800000 */
[----:B------:R-:W-:Y:S01]  /*f710*/  BPT.TRAP 0x1 ;  /* 0x000000040000795c */ /* 0x000fe20000300000 */
.L_x_10947:
[----:B------:R-:W-:Y:S01]  /*f720*/  ULEA UR6, UR4, UR38, 0x3 ;  /* 0x0000002604067291 */ /* 0x000fe2000f8e183f */
[----:B0-----:R-:W-:-:S05]  /*f730*/  IMAD.U32 R0, RZ, RZ, UR5 ;  /* 0x00000005ff007e24 */ /* 0x001fca000f8e00ff */
[----:B------:R-:W-:-:S04]  /*f740*/  SHF.L.U32 R0, R0, 0x1f, RZ ;  /* 0x0000001f00007819 */ /* 0x000fc800000006ff */
[----:B------:R0:W1:Y:S01]  /*f750*/  SYNCS.PHASECHK.TRANS64.TRYWAIT P1, [UR6+0x2d850], R0 ;  /* 0x02d85000ff0075a7 */ /* 0x0000620008020146 */
[----:B------:R-:W-:Y:S05]  /*f760*/  @!P0 BRA `(.L_x_10948) ;  /* 0x0000000000048947 */ /* 0x000fea0003800000 */
[----:B------:R-:W-:Y:S01]  /*f770*/  BPT.TRAP 0x1 ;  /* 0x000000040000795c */ /* 0x000fe20000300000 */
.L_x_10948:
[----:B-1----:R-:W-:Y:S05]  /*f780*/  @P1 BRA `(.L_x_10949) ;  /* 0x0000000000081947 */ /* 0x002fea0003800000 */
[----:B------:R-:W1:Y:S02]  /*f790*/  SYNCS.PHASECHK.TRANS64.TRYWAIT P1, [UR6+0x2d850], R0 ;  /* 0x02d85000ff0075a7 */ /* 0x000e640008020146 */
[----:B-1----:R-:W-:Y:S05]  /*f7a0*/  @!P1 BRA `(.L_x_10950) ;  /* 0x0000006000349947 */ /* 0x002fea0003800000 */
.L_x_10949:
[----:B------:R-:W-:Y:S01]  /*f7b0*/  UIADD3 UR38, UR38, 0x400, URZ ;  /* 0x0000040026267890 */ /* 0x000fe2000fffe03f */
[----:B------:R-:W-:Y:S01]  /*f7c0*/  R2UR UR5, R145 ;  /* 0x00000000910572ca */ /* 0x000fe200000e0000 */
[----:B------:R-:W-:Y:S01]  /*f7d0*/  WARPGROUP.ARRIVE ;  /* 0x00000000000079c5 */ /* 0x000fe20000000000 */
[----:B------:R-:W-:Y:S01]  /*f7e0*/  UMOV UR13, 0x40000040 ;  /* 0x40000040000d7882 */ /* 0x000fe20000000000 */
[----:B------:R-:W-:Y:S01]  /*f7f0*/  USHF.R.U32.HI UR38, URZ, 0x4, UR38 ;  /* 0x000000043f267899 */ /* 0x000fe20008011626 */
[----:B01----:R-:W0:Y:S01]  /*f800*/  SHFL.BFLY PT, R0, R5, 0x2, 0x1f ;  /* 0x0c401f0005007f89 */ /* 0x003e2200000e0000 */
[----:B------:R-:W-:Y:S01]  /*f810*/  UMOV UR15, 0x80000020 ;  /* 0x80000020000f7882 */ /* 0x000fe20000000000 */
[----:B------:R-:W-:Y:S01]  /*f820*/  IMAD.MOV.U32 R6, RZ, RZ, RZ ;  /* 0x000000ffff067224 */ /* 0x000fe200078e00ff */
[----:B------:R-:W-:Y:S01]  /*f830*/  ULOP3.LUT UR38, UR38, 0x3fff, URZ, 0xc0, !UPT ;  /* 0x00003fff26267892 */ /* 0x000fe2000f8ec03f */
[----:B------:R-:W1:Y:S01]  /*f840*/  SHFL.BFLY PT, R3, R4, 0x2, 0x1f ;  /* 0x0c401f0004037f89 */ /* 0x000e6200000e0000 */
[----:B------:R-:W-:-:S02]  /*f850*/  IMAD.U32 R10, RZ, RZ, UR11 ;  /* 0x0000000bff0a7e24 */ /* 0x000fc4000f8e00ff */
        /* <DEDUP_REMOVED lines=8> */
[----:B0-----:R-:W-:Y:S01]  /*f8e0*/  FADD.FTZ R0, R0, R5 ;  /* 0x0000000500007221 */ /* 0x001fe20000010000 */
[----:B------:R-:W-:Y:S01]  /*f8f0*/  UMOV UR13, 0x40000040 ;  /* 0x40000040000d7882 */ /* 0x000fe20000000000 */
[----:B------:R-:W-:Y:S01]  /*f900*/  UMOV UR15, 0x80000020 ;  /* 0x80000020000f7882 */ /* 0x000fe20000000000 */
[----:B------:R-:W-:-:S02]  /*f910*/  IMAD.U32 R5, RZ, RZ, UR11 ;  /* 0x0000000bff057e24 */ /* 0x000fc4000f8e00ff */
[----:B-1----:R-:W-:Y:S02]  /*f920*/  FADD.FTZ R2, R3, R4 ;  /* 0x0000000403027221 */ /* 0x002fe40000010000 */
[----:B------:R-:W0:Y:S04]  /*f930*/  SHFL.BFLY PT, R3, R0, 0x1, 0x1f ;  /* 0x0c201f0000037f89 */ /* 0x000e2800000e0000 */
[----:B------:R-:W1:Y:S01]  /*f940*/  SHFL.BFLY PT, R7, R2, 0x1, 0x1f ;  /* 0x0c201f0002077f89 */ /* 0x000e6200000e0000 */
[----:B0-----:R-:W-:Y:S01]  /*f950*/  FADD.FTZ R8, R0, R3 ;  /* 0x0000000300087221 */ /* 0x001fe20000010000 */
[----:B------:R-:W-:Y:S02]  /*f960*/  IMAD.MOV.U32 R3, RZ, RZ, RZ ;  /* 0x000000ffff037224 */ /* 0x000fe400078e00ff */
[----:B------:R-:W-:-:S02]  /*f970*/  IMAD.MOV.U32 R0, RZ, RZ, -0x800000 ;  /* 0xff800000ff007424 */ /* 0x000fc400078e00ff */
        /* <DEDUP_REMOVED lines=60> */
[----:B0--34-:R-:W-:Y:S05]  /*fd40*/  @!P0 BRA `(.L_x_10951) ;  /* 0x0000000000048947 */ /* 0x019fea0003800000 */
[----:B------:R-:W-:Y:S01]  /*fd50*/  BPT.TRAP 0x1 ;  /* 0x000000040000795c */ /* 0x000fe20000300000 */
.L_x_10951:
        /* <DEDUP_REMOVED lines=53> */
.L_x_10873:
[----:B------:R-:W-:Y:S05]  /*100b0*/  @P0 BRA `(.L_x_10952) ;  /* 0x0000001000940947 */ /* 0x000fea0003800000 */
[----:B------:R-:W3:Y:S01]  /*100c0*/  LDL R4, [R1+0x4] ;  /* 0x0000040001047983 */ /* 0x000ee20000100800 */
[----:B------:R-:W0:Y:S01]  /*100d0*/  LDC R7, c[0x0][0xbe8] ;  /* 0x0002fa00ff077b82 */ /* 0x000e220000000800 */
[----:B------:R-:W-:Y:S01]  /*100e0*/  ULDC.64 UR8, c[0x0][0xbd0] ;  /* 0x0002f40000087ab9 */ /* 0x000fe20000000a00 */
[----:B------:R-:W-:Y:S01]  /*100f0*/  BSSY B0, `(.L_x_10953) ;  /* 0x00000d5000007945 */ /* 0x000fe20003800000 */
[----:B------:R-:W1:Y:S01]  /*10100*/  S2R R3, SR_TID.X ;  /* 0x0000000000037919 */ /* 0x000e620000002100 */
[----:B------:R-:W4:Y:S04]  /*10110*/  S2R R21, SR_CTAID.X ;  /* 0x0000000000157919 */ /* 0x000f280000002500 */
[----:B------:R-:W5:Y:S08]  /*10120*/  S2UR UR12, SR_CTAID.Z ;  /* 0x00000000000c79c3 */ /* 0x000f700000002700 */
[----:B------:R-:W2:Y:S08]  /*10130*/  LDC.64 R14, c[0x0][0xbd8] ;  /* 0x0002f600ff0e7b82 */ /* 0x000eb00000000a00 */
[----:B------:R-:W-:Y:S01]  /*10140*/  BAR.SYNC.DEFER_BLOCKING 0x1, 0x180 ;  /* 0x0046000000007b1d */ /* 0x000fe20000010000 */
[----:B0-----:R-:W-:-:S07]  /*10150*/  ISETP.NE.AND P0, PT, R7, 0x1, PT ;  /* 0x000000010700780c */ /* 0x001fce0003f05270 */
[----:B------:R-:W0:Y:S01]  /*10160*/  S2UR UR11, SR_CTAID.Y ;  /* 0x00000000000b79c3 */ /* 0x000e220000002600 */
[----:B-----5:R-:W-:-:S07]  /*10170*/  USHF.R.S32.HI UR10, URZ, 0x1f, UR12 ;  /* 0x0000001f3f0a7899 */ /* 0x020fce000801140c */
[----:B------:R-:W0:Y:S08]  /*10180*/  LDC R20, c[0x0][0xc50] ;  /* 0x00031400ff147b82 */ /* 0x000e300000000800 */
[----:B------:R-:W5:Y:S08]  /*10190*/  LDC.64 R18, c[0x0][0xb40] ;  /* 0x0002d000ff127b82 */ /* 0x000f700000000a00 */
[----:B------:R-:W5:Y:S08]  /*101a0*/  @P0 LDC R16, c[0x0][0xbf0] ;  /* 0x0002fc00ff100b82 */ /* 0x000f700000000800 */
[----:B------:R-:W5:Y:S08]  /*101b0*/  @P0 LDC R25, c[0x0][0xbec] ;  /* 0x0002fb00ff190b82 */ /* 0x000f700000000800 */
[----:B------:R-:W5:Y:S01]  /*101c0*/  @P0 LDC R22, c[0x0][0xbf0] ;  /* 0x0002fc00ff160b82 */ /* 0x000f620000000800 */
[----:B---3--:R-:W-:Y:S01]  /*101d0*/  R2UR UR13, R4 ;  /* 0x00000000040d72ca */ /* 0x008fe200000e0000 */
[----:B-1----:R-:W-:-:S05]  /*101e0*/  VIADD R4, R3, 0xffffff80 ;  /* 0xffffff8003047836 */ /* 0x002fca0000000000 */
[----:B------:R-:W-:-:S04]  /*101f0*/  SHF.R.S32.HI R5, RZ, 0x1f, R4 ;  /* 0x0000001fff057819 */ /* 0x000fc80000011404 */
[CC--:B------:R-:W-:Y:S02]  /*10200*/  LEA.HI R8, R5.reuse, R4.reuse, RZ, 0x7 ;  /* 0x0000000405087211 */ /* 0x0c0fe400078f38ff */
[----:B------:R-:W-:Y:S01]  /*10210*/  LEA.HI R9, R5, R4, RZ, 0x2 ;  /* 0x0000000405097211 */ /* 0x000fe200078f10ff */
[----:B------:R-:W-:Y:S01]  /*10220*/  USHF.R.S32.HI UR7, URZ, 0x1f, UR13 ;  /* 0x0000001f3f077899 */ /* 0x000fe2000801140d */
[----:B------:R-:W-:Y:S01]  /*10230*/  LOP3.LUT R3, R8, 0xffffff80, RZ, 0xc0, !PT ;  /* 0xffffff8008037812 */ /* 0x000fe200078ec0ff */
[----:B------:R-:W-:Y:S01]  /*10240*/  UIMAD.WIDE.U32 UR4, UR13, UR8, URZ ;  /* 0x000000080d0472a5 */ /* 0x000fe2000f8e003f */
[----:B------:R-:W-:Y:S01]  /*10250*/  SHF.R.S32.HI R8, RZ, 0x7, R8 ;  /* 0x00000007ff087819 */ /* 0x000fe20000011408 */
[----:B------:R-:W-:Y:S01]  /*10260*/  UIMAD UR6, UR7, UR8, URZ ;  /* 0x00000008070672a4 */ /* 0x000fe2000f8e023f */
[----:B------:R-:W-:Y:S01]  /*10270*/  LOP3.LUT R9, R9, 0xfffffffc, RZ, 0xc0, !PT ;  /* 0xfffffffc09097812 */ /* 0x000fe200078ec0ff */
[----:B------:R-:W-:Y:S02]  /*10280*/  IMAD.IADD R3, R4, 0x1, -R3 ;  /* 0x0000000104037824 */ /* 0x000fe400078e0a03 */
[----:B------:R-:W-:Y:S01]  /*10290*/  IMAD.HI R5, R8, 0x55555556, RZ ;  /* 0x5555555608057827 */ /* 0x000fe200078e02ff */
[----:B------:R-:W-:-:S02]  /*102a0*/  UIMAD UR6, UR13, UR9, UR6 ;  /* 0x000000090d0672a4 */ /* 0x000fc4000f8e0206 */
[----:B------:R-:W-:Y:S01]  /*102b0*/  SHF.R.S32.HI R10, RZ, 0x1f, R3 ;  /* 0x0000001fff0a7819 */ /* 0x000fe20000011403 */
[----:B------:R-:W-:Y:S01]  /*102c0*/  IMAD.IADD R13, R4, 0x1, -R9 ;  /* 0x00000001040d7824 */ /* 0x000fe200078e0a09 */
[----:B------:R-:W-:Y:S01]  /*102d0*/  LEA.HI R5, R5, R5, RZ, 0x1 ;  /* 0x0000000505057211 */ /* 0x000fe200078f08ff */
[----:B------:R-:W-:Y:S01]  /*102e0*/  UIADD3 UR6, UR5, UR6, URZ ;  /* 0x0000000605067290 */ /* 0x000fe2000fffe03f */
[CC--:B------:R-:W-:Y:S01]  /*102f0*/  LEA.HI R6, R10.reuse, R3.reuse, RZ, 0x2 ;  /* 0x000000030a067211 */ /* 0x0c0fe200078f10ff */
[----:B------:R-:W-:Y:S01]  /*10300*/  ULDC.64 UR8, c[0x0][0xb38] ;  /* 0x0002ce0000087ab9 */ /* 0x000fe20000000a00 */
[----:B------:R-:W-:Y:S01]  /*10310*/  LEA.HI R10, R10, R3, RZ, 0x5 ;  /* 0x000000030a0a7211 */ /* 0x000fe200078f28ff */
[----:B------:R-:W-:Y:S01]  /*10320*/  IMAD R9, R5, -0x3, R8 ;  /* 0xfffffffd05097824 */ /* 0x000fe200078e0208 */
[--C-:B------:R-:W-:Y:S01]  /*10330*/  SHF.R.S32.HI R11, RZ, 0x2, R6.reuse ;  /* 0x00000002ff0b7819 */ /* 0x100fe20000011406 */
[----:B------:R-:W-:Y:S01]  /*10340*/  UIMAD UR7, UR7, UR8, URZ ;  /* 0x00000008070772a4 */ /* 0x000fe2000f8e023f */
[----:B------:R-:W-:Y:S01]  /*10350*/  SHF.R.S32.HI R12, RZ, 0x1f, R6 ;  /* 0x0000001fff0c7819 */ /* 0x000fe20000011406 */
[----:B------:R-:W-:Y:S01]  /*10360*/  IMAD R17, RZ, RZ, -UR13 ;  /* 0x8000000dff117e24 */ /* 0x000fe2000f8e02ff */
[----:B------:R-:W-:-:S02]  /*10370*/  LEA.HI R5, R13, R13, RZ, 0x1 ;  /* 0x0000000d0d057211 */ /* 0x000fc400078f08ff */
[----:B------:R-:W-:Y:S01]  /*10380*/  LEA.HI R12, R12, R11, RZ, 0x3 ;  /* 0x0000000b0c0c7211 */ /* 0x000fe200078f18ff */
[----:B0-----:R-:W-:Y:S01]  /*10390*/  IMAD R23, R20, R17, UR11 ;  /* 0x0000000b14177e24 */ /* 0x001fe2000f8e0211 */
[----:B------:R-:W-:Y:S02]  /*103a0*/  LOP3.LUT R8, R5, 0x1ffffffe, RZ, 0xc0, !PT ;  /* 0x1ffffffe05087812 */ /* 0x000fe400078ec0ff */
[----:B------:R-:W-:Y:S02]  /*103b0*/  LOP3.LUT R12, R12, 0xfffffff8, RZ, 0xc0, !PT ;  /* 0xfffffff80c0c7812 */ /* 0x000fe400078ec0ff */
[----:B------:R-:W-:Y:S02]  /*103c0*/  SHF.R.S32.HI R5, RZ, 0x5, R10 ;  /* 0x00000005ff057819 */ /* 0x000fe4000001140a */
[----:B------:R-:W-:Y:S01]  /*103d0*/  LOP3.LUT R6, R6, 0x7ffffffc, RZ, 0xc0, !PT ;  /* 0x7ffffffc06067812 */ /* 0x000fe200078ec0ff */
[----:B------:R-:W-:Y:S02]  /*103e0*/  IMAD.IADD R4, R11, 0x1, -R12 ;  /* 0x000000010b047824 */ /* 0x000fe400078e0a0c */
[----:B------:R-:W-:-:S02]  /*103f0*/  IMAD.IADD R11, R13, 0x1, -R8 ;  /* 0x000000010d0b7824 */ /* 0x000fc400078e0a08 */
[----:B------:R-:W0:Y:S01]  /*10400*/  @P0 LDC R13, c[0x0][0xbec] ;  /* 0x0002fb00ff0d0b82 */ /* 0x000e220000000800 */
[----:B------:R-:W-:Y:S02]  /*10410*/  IMAD R8, R5, 0x10, R4 ;  /* 0x0000001005087824 */ /* 0x000fe400078e0204 */
[----:B------:R-:W-:Y:S02]  /*10420*/  IMAD.U32 R5, RZ, RZ, UR5 ;  /* 0x00000005ff057e24 */ /* 0x000fe4000f8e00ff */
[----:B------:R-:W-:Y:S02]  /*10430*/  IMAD R10, R9, 0x40, R8 ;  /* 0x00000040090a7824 */ /* 0x000fe400078e0208 */
[----:B------:R-:W-:Y:S01]  /*10440*/  IMAD.U32 R4, RZ, RZ, UR4 ;  /* 0x00000004ff047e24 */ /* 0x000fe2000f8e00ff */
[----:B------:R-:W-:Y:S01]  /*10450*/  UIMAD.WIDE.U32 UR4, UR13, UR8, URZ ;  /* 0x000000080d0472a5 */ /* 0x000fe2000f8e003f */
[----:B------:R-:W-:Y:S01]  /*10460*/  IMAD.U32 R5, RZ, RZ, UR6 ;  /* 0x00000006ff057e24 */ /* 0x000fe2000f8e00ff */
[----:B------:R-:W-:Y:S01]  /*10470*/  UIMAD UR6, UR13, UR9, UR7 ;  /* 0x000000090d0672a4 */ /* 0x000fe2000f8e0207 */
[----:B--2---:R-:W-:-:S02]  /*10480*/  IMAD R12, R14, UR10, RZ ;  /* 0x0000000a0e0c7c24 */ /* 0x004fc4000f8e02ff */
[----:B------:R-:W-:Y:S01]  /*10490*/  IMAD R8, R11, 0x8, R10 ;  /* 0x000000080b087824 */ /* 0x000fe200078e020a */
[----:B------:R-:W-:Y:S01]  /*104a0*/  UIADD3 UR6, UR5, UR6, URZ ;  /* 0x0000000605067290 */ /* 0x000fe2000fffe03f */
[----:B------:R-:W-:Y:S01]  /*104b0*/  IMAD R15, R15, UR12, R12 ;  /* 0x0000000c0f0f7c24 */ /* 0x000fe2000f8e020c */
[----:B------:R-:W-:Y:S01]  /*104c0*/  ULDC.64 UR8, c[0x0][0xb28] ;  /* 0x0002ca0000087ab9 */ /* 0x000fe20000000a00 */
[----:B----4-:R-:W-:Y:S02]  /*104d0*/  IMAD R12, R21, 0xc0, R8 ;  /* 0x000000c0150c7824 */ /* 0x010fe400078e0208 */
[----:B------:R-:W-:-:S04]  /*104e0*/  IMAD.WIDE.U32 R4, R14, UR12, R4 ;  /* 0x0000000c0e047c25 */ /* 0x000fc8000f8e0004 */
[----:B------:R-:W-:Y:S02]  /*104f0*/  IMAD.U32 R9, RZ, RZ, UR5 ;  /* 0x00000005ff097e24 */ /* 0x000fe4000f8e00ff */
[----:B0-----:R-:W-:-:S04]  /*10500*/  @P0 IMAD.HI.U32 R13, R12, R13, RZ ;  /* 0x0000000d0c0d0227 */ /* 0x001fc800078e00ff */
[----:B------:R-:W-:Y:S01]  /*10510*/  IMAD.U32 R8, RZ, RZ, UR4 ;  /* 0x00000004ff087e24 */ /* 0x000fe2000f8e00ff */
[----:B------:R-:W-:Y:S01]  /*10520*/  ULDC.64 UR4, c[0x0][0xbe0] ;  /* 0x0002f80000047ab9 */ /* 0x000fe20000000a00 */
[----:B------:R-:W-:Y:S01]  /*10530*/  IMAD.U32 R9, RZ, RZ, UR6 ;  /* 0x00000006ff097e24 */ /* 0x000fe2000f8e00ff */
[----:B------:R-:W-:Y:S01]  /*10540*/  ULDC.64 UR6, c[0x0][0xb48] ;  /* 0x0002d20000067ab9 */ /* 0x000fe20000000a00 */
[----:B-----5:R-:W-:Y:S02]  /*10550*/  IMAD R14, R18, UR10, RZ ;  /* 0x0000000a120e7c24 */ /* 0x020fe4000f8e02ff */
[----:B------:R-:W-:Y:S01]  /*10560*/  IMAD.MOV.U32 R11, RZ, RZ, R12 ;  /* 0x000000ffff0b7224 */ /* 0x000fe200078e000c */
[----:B------:R-:W-:Y:S01]  /*10570*/  @P0 SHF.R.U32.HI R11, RZ, R16, R13 ;  /* 0x00000010ff0b0219 */ /* 0x000fe2000001160d */
[----:B------:R-:W-:Y:S01]  /*10580*/  IMAD.IADD R5, R5, 0x1, R15 ;  /* 0x0000000105057824 */ /* 0x000fe200078e020f */
[----:B------:R-:W-:Y:S01]  /*10590*/  SHF.R.S32.HI R16, RZ, 0x1f, R23 ;  /* 0x0000001fff107819 */ /* 0x000fe20000011417 */
[----:B------:R-:W-:-:S02]  /*105a0*/  IMAD R15, R19, UR12, R14 ;  /* 0x0000000c130f7c24 */ /* 0x000fc4000f8e020e */
[----:B------:R-:W-:-:S04]  /*105b0*/  IMAD.WIDE.U32 R8, R18, UR12, R8 ;  /* 0x0000000c12087c25 */ /* 0x000fc8000f8e0008 */
[----:B------:R-:W-:-:S04]  /*105c0*/  @P0 IMAD.HI.U32 R25, R12, R25, RZ ;  /* 0x000000190c190227 */ /* 0x000fc800078e00ff */
        /* <DEDUP_REMOVED lines=10> */
[C---:B------:R-:W-:Y:S01]  /*10670*/  IMAD R16, R23.reuse, UR5, R14 ;  /* 0x0000000517107c24 */ /* 0x040fe2000f8e020e */
[----:B------:R-:W-:Y:S01]  /*10680*/  SHF.R.S32.HI R14, RZ, 0x1f, R13 ;  /* 0x0000001fff0e7819 */ /* 0x000fe2000001140d */
[----:B------:R-:W-:Y:S01]  /*10690*/  IMAD.WIDE.U32 R8, R23, UR6, R8 ;  /* 0x0000000617087c25 */ /* 0x000fe2000f8e0008 */
[----:B------:R-:W-:Y:S01]  /*106a0*/  ULDC.64 UR4, c[0x0][0xb30] ;  /* 0x0002cc0000047ab9 */ /* 0x000fe20000000a00 */
[----:B------:R-:W-:Y:S01]  /*106b0*/  ULDC.64 UR6, c[0x0][0xbc8] ;  /* 0x0002f20000067ab9 */ /* 0x000fe20000000a00 */
[----:B------:R-:W-:Y:S01]  /*106c0*/  IADD3.X R5, R15, R5, R16, P0, !PT ;  /* 0x000000050f057210 */ /* 0x000fe200007fe410 */
[----:B------:R-:W-:-:S02]  /*106d0*/  IMAD.MOV R18, RZ, RZ, -R13 ;  /* 0x000000ffff127224 */ /* 0x000fc400078e0a0d */
[--C-:B------:R-:W-:Y:S02]  /*106e0*/  IMAD R11, R7, R11, R12.reuse ;  /* 0x0000000b070b7224 */ /* 0x100fe400078e020c */
[----:B------:R-:W-:Y:S02]  /*106f0*/  IMAD.IADD R9, R9, 0x1, R17 ;  /* 0x0000000109097824 */ /* 0x000fe400078e0211 */
[----:B------:R-:W-:Y:S02]  /*10700*/  IMAD R14, R14, UR4, RZ ;  /* 0x000000040e0e7c24 */ /* 0x000fe4000f8e02ff */
[----:B------:R-:W-:Y:S01]  /*10710*/  IMAD R15, R7, R18, R12 ;  /* 0x00000012070f7224 */ /* 0x000fe200078e020c */
[----:B------:R-:W-:Y:S01]  /*10720*/  SHF.R.S32.HI R12, RZ, 0x1f, R11 ;  /* 0x0000001fff0c7819 */ /* 0x000fe2000001140b */
[C---:B------:R-:W-:Y:S01]  /*10730*/  IMAD R17, R13.reuse, UR5, R14 ;  /* 0x000000050d117c24 */ /* 0x040fe2000f8e020e */
[----:B------:R-:W0:Y:S01]  /*10740*/  S2UR UR5, SR_CgaCtaId ;  /* 0x00000000000579c3 */ /* 0x000e220000008800 */
[----:B------:R-:W-:Y:S01]  /*10750*/  IMAD.WIDE.U32 R8, R13, UR4, R8 ;  /* 0x000000040d087c25 */ /* 0x000fe2000f8e0008 */
[----:B------:R-:W-:Y:S01]  /*10760*/  SHF.R.S32.HI R13, RZ, 0x1f, R15 ;  /* 0x0000001fff0d7819 */ /* 0x000fe2000001140f */
[----:B------:R-:W-:-:S02]  /*10770*/  UMOV UR4, 0x400 ;  /* 0x0000040000047882 */ /* 0x000fc40000000000 */
[----:B------:R-:W-:Y:S02]  /*10780*/  IMAD R12, R12, UR6, RZ ;  /* 0x000000060c0c7c24 */ /* 0x000fe4000f8e02ff */
[----:B------:R-:W-:Y:S02]  /*10790*/  IMAD R14, R13, UR8, RZ ;  /* 0x000000080d0e7c24 */ /* 0x000fe4000f8e02ff */
[----:B------:R-:W-:Y:S02]  /*107a0*/  IMAD.IADD R9, R9, 0x1, R17 ;  /* 0x0000000109097824 */ /* 0x000fe400078e0211 */
        /* <DEDUP_REMOVED lines=17> */
[C---:B------:R-:W-:Y:S01]  /*108c0*/  LOP3.LUT P0, RZ, R3.reuse, 0x3, RZ, 0xc0, !PT ;  /* 0x0000000303ff7812 */ /* 0x040fe2000780c0ff */
[----:B------:R-:W-:Y:S01]  /*108d0*/  SHFL.IDX PT, R8, R14, RZ, 0x1c1f ;  /* 0x001c1fff0e087589 */ /* 0x000fe200000e0000 */
[C---:B------:R-:W-:Y:S01]  /*108e0*/  VIADD R18, R12.reuse, 0x8 ;  /* 0x000000080c127836 */ /* 0x040fe20000000000 */
[----:B------:R-:W-:Y:S01]  /*108f0*/  UIADD3 UR4, UR4, 0x2d820, URZ ;  /* 0x0002d82004047890 */ /* 0x000fe2000fffe03f */
[CC--:B------:R-:W-:Y:S01]  /*10900*/  ISETP.GE.OR P1, PT, R12.reuse, R19.reuse, P0 ;  /* 0x000000130c00720c */ /* 0x0c0fe20000726670 */
[----:B------:R-:W0:Y:S01]  /*10910*/  SHFL.IDX PT, R9, R13, RZ, 0x1c1f ;  /* 0x001c1fff0d097589 */ /* 0x000e2200000e0000 */
[-C--:B------:R-:W-:Y:S01]  /*10920*/  ISETP.GE.AND P2, PT, R12, R19.reuse, PT ;  /* 0x000000130c00720c */ /* 0x080fe20003f46270 */
[----:B------:R-:W-:Y:S01]  /*10930*/  UPRMT UR4, URZ, 0x654, UR4 ;  /* 0x000006543f047896 */ /* 0x000fe20008000004 */
[----:B------:R-:W-:Y:S01]  /*10940*/  ISETP.GE.OR P0, PT, R18, R19, P0 ;  /* 0x000000131200720c */ /* 0x000fe20000706670 */
[----:B------:R-:W1:Y:S01]  /*10950*/  SHFL.IDX PT, R11, R13, 0x1, 0x1c1f ;  /* 0x003c1f000d0b7f89 */ /* 0x000e6200000e0000 */
[----:B------:R-:W-:-:S03]  /*10960*/  IMAD.IADD R3, R3, 0x1, -R6 ;  /* 0x0000000103037824 */ /* 0x000fc600078e0a06 */
[----:B------:R2:W3:Y:S01]  /*10970*/  SHFL.IDX PT, R4, R20, RZ, 0x1c1f ;  /* 0x001c1fff14047589 */ /* 0x0004e200000e0000 */
[----:B------:R-:W-:Y:S02]  /*10980*/  IMAD.SHL.U32 R3, R3, 0x2, RZ ;  /* 0x0000000203037824 */ /* 0x000fe400078e00ff */
        /* <DEDUP_REMOVED lines=16> */
[----:B------:R-:W-:-:S07]  /*10a90*/  ISETP.GE.AND P4, PT, R7, UR4, PT ;  /* 0x0000000407007c0c */ /* 0x000fce000bf86270 */
[----:B------:R-:W-:Y:S02]  /*10aa0*/  @!P1 LEA.HI R0, R0, R0, RZ, 0x1 ;  /* 0x0000000000009211 */ /* 0x000fe400078f08ff */
[----:B------:R-:W-:Y:S02]  /*10ab0*/  @!P2 LEA.HI R2, R2, R2, RZ, 0x1 ;  /* 0x000000020202a211 */ /* 0x000fe400078f08ff */
[----:B------:R-:W-:Y:S02]  /*10ac0*/  @!P3 LEA.HI R8, R6, R6, RZ, 0x1 ;  /* 0x000000060608b211 */ /* 0x000fe400078f08ff */
[----:B------:R-:W-:Y:S02]  /*10ad0*/  @!P1 LOP3.LUT R9, R0, 0xfffffffe, RZ, 0xc0, !PT ;  /* 0xfffffffe00099812 */ /* 0x000fe400078ec0ff */
[----:B------:R-:W-:Y:S01]  /*10ae0*/  @!P4 LEA.HI R0, R7, R7, RZ, 0x1 ;  /* 0x000000070700c211 */ /* 0x000fe200078f08ff */
[----:B---34-:R-:W-:Y:S01]  /*10af0*/  @!P0 IMAD.WIDE R6, R3, 0x4, R4 ;  /* 0x0000000403068825 */ /* 0x018fe200078e0204 */
[----:B------:R-:W-:-:S02]  /*10b00*/  @!P2 LOP3.LUT R11, R2, 0xfffffffe, RZ, 0xc0, !PT ;  /* 0xfffffffe020ba812 */ /* 0x000fc400078ec0ff */
[----:B------:R-:W-:Y:S01]  /*10b10*/  @!P3 LOP3.LUT R13, R8, 0xfffffffe, RZ, 0xc0, !PT ;  /* 0xfffffffe080db812 */ /* 0x000fe200078ec0ff */
[--C-:B------:R-:W-:Y:S01]  /*10b20*/  @!P1 IMAD.WIDE R8, R9, 0x4, R4.reuse ;  /* 0x0000000409089825 */ /* 0x100fe200078e0204 */
[----:B------:R-:W-:Y:S01]  /*10b30*/  @!P4 LOP3.LUT R15, R0, 0xfffffffe, RZ, 0xc0, !PT ;  /* 0xfffffffe000fc812 */ /* 0x000fe200078ec0ff */
[----:B------:R0:W-:Y:S02]  /*10b40*/  @!P0 ST.E.64 desc[UR36][R6.64], R88 ;  /* 0x0000005806008985 */ /* 0x0001e4000c101b24 */
[----:B------:R-:W-:Y:S02]  /*10b50*/  VIADD R0, R3, 0x28 ;  /* 0x0000002803007836 */ /* 0x000fe40000000000 */
[--C-:B------:R-:W-:Y:S01]  /*10b60*/  @!P2 IMAD.WIDE R10, R11, 0x4, R4.reuse ;  /* 0x000000040b0aa825 */ /* 0x100fe200078e0204 */
[----:B------:R1:W-:Y:S02]  /*10b70*/  @!P1 ST.E.64 desc[UR36][R8.64], R92 ;  /* 0x0000005c08009985 */ /* 0x0003e4000c101b24 */
[----:B------:R-:W-:Y:S01]  /*10b80*/  ISETP.GE.AND P0, PT, R0, UR4, PT ;  /* 0x0000000400007c0c */ /* 0x000fe2000bf06270 */
        /* <DEDUP_REMOVED lines=8> */
[C---:B0-----:R-:W-:Y:S01]  /*10c10*/  VIADD R7, R3.reuse, 0x50 ;  /* 0x0000005003077836 */ /* 0x041fe20000000000 */
[----:B------:R0:W-:Y:S01]  /*10c20*/  @!P4 ST.E.64 desc[UR36][R14.64], R104 ;  /* 0x000000680e00c985 */ /* 0x0001e2000c101b24 */
[C---:B------:R-:W-:Y:S01]  /*10c30*/  VIADD R6, R3.reuse, 0x48 ;  /* 0x0000004803067836 */ /* 0x040fe20000000000 */
[----:B------:R-:W-:Y:S01]  /*10c40*/  @!P0 LEA.HI R0, R0, R0, RZ, 0x1 ;  /* 0x0000000000008211 */ /* 0x000fe200078f08ff */
[----:B-1----:R-:W-:Y:S01]  /*10c50*/  VIADD R9, R3, 0x58 ;  /* 0x0000005803097836 */ /* 0x002fe20000000000 */
[----:B------:R-:W-:-:S02]  /*10c60*/  ISETP.GE.AND P5, PT, R7, UR4, PT ;  /* 0x0000000407007c0c */ /* 0x000fc4000bfa6270 */
[----:B------:R-:W-:Y:S02]  /*10c70*/  ISETP.GE.AND P4, PT, R6, UR4, PT ;  /* 0x0000000406007c0c */ /* 0x000fe4000bf86270 */
[----:B------:R-:W-:Y:S02]  /*10c80*/  ISETP.GE.AND P6, PT, R9, UR4, PT ;  /* 0x0000000409007c0c */ /* 0x000fe4000bfc6270 */
[----:B------:R-:W-:Y:S02]  /*10c90*/  @!P1 LEA.HI R2, R2, R2, RZ, 0x1 ;  /* 0x0000000202029211 */ /* 0x000fe400078f08ff */
[----:B------:R-:W-:Y:S02]  /*10ca0*/  @!P2 LEA.HI R16, R16, R16, RZ, 0x1 ;  /* 0x000000101010a211 */ /* 0x000fe400078f08ff */
[----:B------:R-:W-:Y:S02]  /*10cb0*/  @!P3 LEA.HI R17, R17, R17, RZ, 0x1 ;  /* 0x000000111111b211 */ /* 0x000fe400078f08ff */
[----:B--2---:R-:W-:-:S02]  /*10cc0*/  @!P2 LOP3.LUT R11, R16, 0xfffffffe, RZ, 0xc0, !PT ;  /* 0xfffffffe100ba812 */ /* 0x004fc400078ec0ff */
[----:B------:R-:W-:Y:S02]  /*10cd0*/  @!P5 LEA.HI R8, R7, R7, RZ, 0x1 ;  /* 0x000000070708d211 */ /* 0x000fe400078f08ff */
[----:B------:R-:W-:Y:S02]  /*10ce0*/  @!P4 LEA.HI R6, R6, R6, RZ, 0x1 ;  /* 0x000000060606c211 */ /* 0x000fe400078f08ff */
[----:B------:R-:W-:Y:S02]  /*10cf0*/  @!P6 LEA.HI R10, R9, R9, RZ, 0x1 ;  /* 0x00000009090ae211 */ /* 0x000fe400078f08ff */
[----:B------:R-:W-:Y:S02]  /*10d00*/  @!P0 LOP3.LUT R7, R0, 0xfffffffe, RZ, 0xc0, !PT ;  /* 0xfffffffe00078812 */ /* 0x000fe400078ec0ff */
[----:B------:R-:W-:Y:S02]  /*10d10*/  @!P1 LOP3.LUT R9, R2, 0xfffffffe, RZ, 0xc0, !PT ;  /* 0xfffffffe02099812 */ /* 0x000fe400078ec0ff */
[----:B---3--:R-:W-:-:S02]  /*10d20*/  @!P3 LOP3.LUT R13, R17, 0xfffffffe, RZ, 0xc0, !PT ;  /* 0xfffffffe110db812 */ /* 0x008fc400078ec0ff */
[----:B0-----:R-:W-:Y:S01]  /*10d30*/  @!P4 LOP3.LUT R15, R6, 0xfffffffe, RZ, 0xc0, !PT ;  /* 0xfffffffe060fc812 */ /* 0x001fe200078ec0ff */
[--C-:B------:R-:W-:Y:S01]  /*10d40*/  @!P0 IMAD.WIDE R6, R7, 0x4, R4.reuse ;  /* 0x0000000407068825 */ /* 0x100fe200078e0204 */
[----:B------:R-:W-:Y:S02]  /*10d50*/  @!P5 LOP3.LUT R17, R8, 0xfffffffe, RZ, 0xc0, !PT ;  /* 0xfffffffe0811d812 */ /* 0x000fe400078ec0ff */
        /* <DEDUP_REMOVED lines=14> */
.L_x_10954:
[----:B------:R-:W-:Y:S05]  /*10e40*/  BSYNC B0 ;  /* 0x0000000000007941 */ /* 0x000fea0003800000 */
.L_x_10953:
[----:B------:R-:W-:Y:S01]  /*10e50*/  ISETP.GE.AND P0, PT, R18, R19, PT ;  /* 0x000000131200720c */ /* 0x000fe20003f06270 */
[----:B0-----:R1:W0:Y:S04]  /*10e60*/  SHFL.IDX PT, R15, R22, 0x1, 0x1c1f ;  /* 0x003c1f00160f7f89 */ /* 0x00122800000e0000 */
[----:B------:R1:W0:Y:S08]  /*10e70*/  SHFL.IDX PT, R14, R20, 0x1, 0x1c1f ;  /* 0x003c1f00140e7f89 */ /* 0x00023000000e0000 */
[----:B-1----:R-:W-:Y:S05]  /*10e80*/  @P0 BRA `(.L_x_10865) ;  /* 0x0000004400b40947 */ /* 0x002fea0003800000 */
[C---:B--2---:R-:W-:Y:S01]  /*10e90*/  VIADD R0, R3.reuse, 0x8 ;  /* 0x0000000803007836 */ /* 0x044fe20000000000 */
[----:B------:R-:W-:Y:S01]  /*10ea0*/  ULDC UR4, c[0x0][0xac8] ;  /* 0x0002b20000047ab9 */ /* 0x000fe20000000800 */
[C---:B------:R-:W-:Y:S01]  /*10eb0*/  VIADD R2, R3.reuse, 0x10 ;  /* 0x0000001003027836 */ /* 0x040fe20000000000 */
[C---:B------:R-:W-:Y:S01]  /*10ec0*/  ISETP.GE.AND P2, PT, R3.reuse, UR4, PT ;  /* 0x0000000403007c0c */ /* 0x040fe2000bf46270 */
[C---:B---3--:R-:W-:Y:S01]  /*10ed0*/  VIADD R4, R3.reuse, 0x18 ;  /* 0x0000001803047836 */ /* 0x048fe20000000000 */
[----:B------:R-:W-:Y:S01]  /*10ee0*/  ISETP.GE.AND P3, PT, R0, UR4, PT ;  /* 0x0000000400007c0c */ /* 0x000fe2000bf66270 */
        /* <DEDUP_REMOVED lines=8> */
[----:B------:R-:W-:-:S04]  /*10f70*/  VIADD R18, R3, 0x50 ;  /* 0x0000005003127836 */ /* 0x000fc80000000000 */
[----:B------:R-:W-:Y:S02]  /*10f80*/  @!P3 LEA.HI R0, R0, R0, RZ, 0x1 ;  /* 0x000000000000b211 */ /* 0x000fe400078f08ff */
[----:B------:R-:W-:Y:S02]  /*10f90*/  @!P4 LEA.HI R2, R2, R2, RZ, 0x1 ;  /* 0x000000020202c211 */ /* 0x000fe400078f08ff */
[----:B------:R-:W-:Y:S02]  /*10fa0*/  @!P5 LEA.HI R4, R4, R4, RZ, 0x1 ;  /* 0x000000040404d211 */ /* 0x000fe400078f08ff */
[----:B------:R-:W-:Y:S01]  /*10fb0*/  @!P3 LOP3.LUT R7, R0, 0xfffffffe, RZ, 0xc0, !PT ;  /* 0xfffffffe0007b812 */ /* 0x000fe200078ec0ff */
[C---:B------:R-:W-:Y:S01]  /*10fc0*/  VIADD R0, R3.reuse, 0x30 ;  /* 0x0000003003007836 */ /* 0x040fe20000000000 */
[----:B------:R-:W-:Y:S01]  /*10fd0*/  @!P4 LOP3.LUT R9, R2, 0xfffffffe, RZ, 0xc0, !PT ;  /* 0xfffffffe0209c812 */ /* 0x000fe200078ec0ff */
[C---:B------:R-:W-:Y:S01]  /*10fe0*/  VIADD R2, R3.reuse, 0x38 ;  /* 0x0000003803027836 */ /* 0x040fe20000000000 */
[----:B------:R-:W-:Y:S01]  /*10ff0*/  @!P5 LOP3.LUT R11, R4, 0xfffffffe, RZ, 0xc0, !PT ;  /* 0xfffffffe040bd812 */ /* 0x000fe200078ec0ff */
[----:B0---4-:R-:W-:Y:S01]  /*11000*/  @!P2 IMAD.WIDE R4, R3, 0x4, R14 ;  /* 0x000000040304a825 */ /* 0x011fe200078e020e */
[----:B------:R-:W-:-:S02]  /*11010*/  ISETP.GE.AND P6, PT, R18, UR4, PT ;  /* 0x0000000412007c0c */ /* 0x000fc4000bfc6270 */
[----:B------:R-:W-:Y:S01]  /*11020*/  @!P0 LEA.HI R12, R12, R12, RZ, 0x1 ;  /* 0x0000000c0c0c8211 */ /* 0x000fe200078f08ff */
        /* <DEDUP_REMOVED lines=8> */
[----:B------:R-:W-:-:S02]  /*110b0*/  ISETP.GE.AND P4, PT, R16, UR4, PT ;  /* 0x0000000410007c0c */ /* 0x000fc4000bf86270 */
[----:B------:R-:W-:Y:S01]  /*110c0*/  @!P1 LEA.HI R13, R13, R13, RZ, 0x1 ;  /* 0x0000000d0d0d9211 */ /* 0x000fe200078f08ff */
[----:B------:R3:W-:Y:S01]  /*110d0*/  @!P5 ST.E.64 desc[UR36][R10.64], R102 ;  /* 0x000000660a00d985 */ /* 0x0007e2000c101b24 */
[----:B------:R-:W-:Y:S01]  /*110e0*/  ISETP.GE.AND P5, PT, R17, UR4, PT ;  /* 0x0000000411007c0c */ /* 0x000fe2000bfa6270 */
[----:B------:R-:W-:Y:S01]  /*110f0*/  VIADD R3, R3, 0x58 ;  /* 0x0000005803037836 */ /* 0x000fe20000000000 */
[----:B0-----:R-:W-:Y:S02]  /*11100*/  @!P0 LOP3.LUT R5, R12, 0xfffffffe, RZ, 0xc0, !PT ;  /* 0xfffffffe0c058812 */ /* 0x001fe400078ec0ff */
[----:B------:R-:W-:Y:S02]  /*11110*/  @!P2 LEA.HI R0, R0, R0, RZ, 0x1 ;  /* 0x000000000000a211 */ /* 0x000fe400078f08ff */
[----:B-1----:R-:W-:Y:S01]  /*11120*/  @!P1 LOP3.LUT R7, R13, 0xfffffffe, RZ, 0xc0, !PT ;  /* 0xfffffffe0d079812 */ /* 0x002fe200078ec0ff */
        /* <DEDUP_REMOVED lines=10> */
[----:B------:R-:W-:-:S02]  /*111d0*/  @!P4 LOP3.LUT R13, R16, 0xfffffffe, RZ, 0xc0, !PT ;  /* 0xfffffffe100dc812 */ /* 0x000fc400078ec0ff */
[----:B------:R-:W-:Y:S02]  /*111e0*/  @!P5 LOP3.LUT R17, R17, 0xfffffffe, RZ, 0xc0, !PT ;  /* 0xfffffffe1111d812 */ /* 0x000fe400078ec0ff */
        /* <DEDUP_REMOVED lines=18> */
.L_x_10952:
[----:B------:R-:W0:Y:S02]  /*11310*/  S2R R2, SR_TID.X ;  /* 0x0000000000027919 */ /* 0x000e240000002100 */
[----:B0-----:R-:W-:-:S05]  /*11320*/  VIADD R0, R2, 0xffffff80 ;  /* 0xffffff8002007836 */ /* 0x001fca0000000000 */
[----:B------:R-:W-:-:S13]  /*11330*/  ISETP.GT.AND P0, PT, R0, 0xbf, PT ;  /* 0x000000bf0000780c */ /* 0x000fda0003f04270 */
[----:B------:R-:W-:Y:S05]  /*11340*/  @P0 BRA `(.L_x_10865) ;  /* 0x0000004000840947 */ /* 0x000fea0003800000 */
[----:B------:R-:W0:Y:S01]  /*11350*/  S2R R0, SR_CTAID.X ;  /* 0x0000000000007919 */ /* 0x000e220000002500 */
[----:B------:R-:W1:Y:S01]  /*11360*/  LDC R6, c[0x0][0xbe8] ;  /* 0x0002fa00ff067b82 */ /* 0x000e620000000800 */
[----:B------:R-:W-:Y:S02]  /*11370*/  ULDC UR4, c[0x0][0xa88] ;  /* 0x0002a20000047ab9 */ /* 0x000fe40000000800 */
[----:B-1----:R-:W-:Y:S02]  /*11380*/  IMAD R3, R6, UR4, RZ ;  /* 0x0000000406037c24 */ /* 0x002fe4000f8e02ff */
[----:B0-----:R-:W-:-:S04]  /*11390*/  IMAD R0, R0, 0xc0, R2 ;  /* 0x000000c000007824 */ /* 0x001fc800078e0202 */
[----:B------:R-:W-:-:S05]  /*113a0*/  VIADD R0, R0, 0xffffff80 ;  /* 0xffffff8000007836 */ /* 0x000fca0000000000 */
[----:B------:R-:W-:-:S13]  /*113b0*/  ISETP.GE.AND P0, PT, R0, R3, PT ;  /* 0x000000030000720c */ /* 0x000fda0003f06270 */
[----:B------:R-:W-:Y:S05]  /*113c0*/  @P0 BRA `(.L_x_10865) ;  /* 0x0000004000640947 */ /* 0x000fea0003800000 */
[----:B------:R-:W3:Y:S01]  /*113d0*/  LDL R2, [R1+0x4] ;  /* 0x0000040001027983 */ /* 0x000ee20000100800 */
[----:B------:R-:W-:Y:S01]  /*113e0*/  ISETP.NE.AND P0, PT, R6, 0x1, PT ;  /* 0x000000010600780c */ /* 0x000fe20003f05270 */
[----:B------:R-:W-:Y:S01]  /*113f0*/  S2UR UR7, SR_CTAID.Z ;  /* 0x00000000000779c3 */ /* 0x000fe20000002700 */
[----:B------:R-:W-:Y:S01]  /*11400*/  ULDC.64 UR8, c[0x0][0xbd0] ;  /* 0x0002f40000087ab9 */ /* 0x000fe20000000a00 */
[----:B------:R-:W-:-:S06]  /*11410*/  IMAD.MOV.U32 R5, RZ, RZ, R0 ;  /* 0x000000ffff057224 */ /* 0x000fcc00078e0000 */
[----:B------:R-:W0:Y:S08]  /*11420*/  LDC.64 R10, c[0x0][0xbd8] ;  /* 0x0002f600ff0a7b82 */ /* 0x000e300000000a00 */
[----:B------:R-:W1:Y:S08]  /*11430*/  @P0 LDC R7, c[0x0][0xbec] ;  /* 0x0002fb00ff070b82 */ /* 0x000e700000000800 */
[----:B------:R-:W4:Y:S08]  /*11440*/  @P0 LDC R9, c[0x0][0xbf0] ;  /* 0x0002fc00ff090b82 */ /* 0x000f300000000800 */
[----:B------:R-:W5:Y:S08]  /*11450*/  S2UR UR10, SR_CTAID.Y ;  /* 0x00000000000a79c3 */ /* 0x000f700000002600 */
[----:B------:R-:W5:Y:S01]  /*11460*/  LDC R8, c[0x0][0xc50] ;  /* 0x00031400ff087b82 */ /* 0x000f620000000800 */
[----:B-1----:R-:W-:-:S05]  /*11470*/  @P0 IMAD.HI.U32 R4, R0, R7, RZ ;  /* 0x0000000700040227 */ /* 0x002fca00078e00ff */
[----:B----4-:R-:W-:Y:S02]  /*11480*/  @P0 SHF.R.U32.HI R5, RZ, R9, R4 ;  /* 0x00000009ff050219 */ /* 0x010fe40000011604 */
[----:B---3--:R-:W-:-:S13]  /*11490*/  R2UR UR11, R2 ;  /* 0x00000000020b72ca */ /* 0x008fda00000e0000 */
[----:B------:R-:W-:Y:S02]  /*114a0*/  USHF.R.S32.HI UR6, URZ, 0x1f, UR11 ;  /* 0x0000001f3f067899 */ /* 0x000fe4000801140b */
[----:B------:R-:W-:Y:S01]  /*114b0*/  IMAD R7, RZ, RZ, -UR11 ;  /* 0x8000000bff077e24 */ /* 0x000fe2000f8e02ff */
[----:B------:R-:W-:Y:S02]  /*114c0*/  UIMAD.WIDE.U32 UR4, UR11, UR8, URZ ;  /* 0x000000080b0472a5 */ /* 0x000fe4000f8e003f */
[----:B------:R-:W-:Y:S01]  /*114d0*/  UIMAD UR6, UR6, UR8, URZ ;  /* 0x00000008060672a4 */ /* 0x000fe2000f8e023f */
[----:B-----5:R-:W-:Y:S01]  /*114e0*/  IMAD R9, R8, R7, UR10 ;  /* 0x0000000a08097e24 */ /* 0x020fe2000f8e0207 */
        /* <DEDUP_REMOVED lines=32> */
.L_x_10863:
        /* <DEDUP_REMOVED lines=18> */
.L_x_10955:
[----:B------:R-:W-:Y:S01]  /*11810*/  ULDC UR7, c[0x0][0xc50] ;  /* 0x0003140000077ab9 */ /* 0x000fe20000000800 */
[----:B------:R-:W-:Y:S01]  /*11820*/  UMOV UR41, UR6 ;  /* 0x0000000600297c82 */ /* 0x000fe20008000000 */
[----:B------:R-:W-:-:S11]  /*11830*/  UISETP.NE.AND UP0, UPT, UR7, 0x1, UPT ;  /* 0x000000010700788c */ /* 0x000fd6000bf05270 */
[----:B------:R-:W-:Y:S01]  /*11840*/  @UP0 ULDC UR4, c[0x0][0xc54] ;  /* 0x0003150000040ab9 */ /* 0x000fe20000000800 */
[----:B------:R-:W-:Y:S01]  /*11850*/  @UP0 ULDC UR8, c[0x0][0xc58] ;  /* 0x0003160000080ab9 */ /* 0x000fe20000000800 */
[----:B------:R-:W-:-:S04]  /*11860*/  UIMAD.WIDE.U32 UR4, UR6, UR4, URZ ;  /* 0x00000004060472a5 */ /* 0x000fc8000f8e003f */
[----:B------:R-:W-:-:S12]  /*11870*/  @UP0 USHF.R.U32.HI UR41, URZ, UR8, UR5 ;  /* 0x000000083f290299 */ /* 0x000fd80008011605 */
.L_x_10956:
        /* <DEDUP_REMOVED lines=32> */
[----:B-1----:R-:W-:-:S04]  /*11a80*/  UIMAD UR42, UR42, 0xc0, URZ ;  /* 0x000000c02a2a78a4 */ /* 0x002fc8000f8e023f */
        /* <DEDUP_REMOVED lines=20> */
.L_x_10959:
[----:B------:R-:W-:-:S11]  /*11bd0*/  UISETP.NE.AND UP0, UPT, UR5, 0x1, UPT ;  /* 0x000000010500788c */ /* 0x000fd6000bf05270 */
[----:B------:R-:W-:Y:S02]  /*11be0*/  @UP0 ULDC.64 UR12, c[0x0][0x9e8] ;  /* 0x00027a00000c0ab9 */ /* 0x000fe40000000a00 */
[----:B------:R-:W-:-:S04]  /*11bf0*/  UIMAD.WIDE.U32 UR6, UR8, UR12, URZ ;  /* 0x0000000c080672a5 */ /* 0x000fc8000f8e003f */
[----:B------:R-:W-:-:S12]  /*11c00*/  @UP0 USHF.R.U32.HI UR8, URZ, UR13, UR7 ;  /* 0x0000000d3f080299 */ /* 0x000fd80008011607 */
.L_x_10960:
[----:B------:R-:W-:-:S04]  /*11c10*/  UIMAD UR8, UR8, UR5, UR5 ;  /* 0x00000005080872a4 */ /* 0x000fc8000f8e0205 */
[----:B------:R-:W-:-:S04]  /*11c20*/  UISETP.LT.AND UP0, UPT, UR4, UR8, UPT ;  /* 0x000000080400728c */ /* 0x000fc8000bf01270 */
[----:B------:R-:W-:-:S12]  /*11c30*/  USEL UR4, UR4, UR8, UP0 ;  /* 0x0000000804047287 */ /* 0x000fd80008000000 */
.L_x_10958:
        /* <DEDUP_REMOVED lines=26> */
.L_x_10962:
[----:B------:R-:W-:-:S11]  /*11de0*/  UISETP.NE.AND UP0, UPT, UR5, 0x1, UPT ;  /* 0x000000010500788c */ /* 0x000fd6000bf05270 */
[----:B------:R-:W-:Y:S02]  /*11df0*/  @UP0 ULDC.64 UR10, c[0x0][0x9e8] ;  /* 0x00027a00000a0ab9 */ /* 0x000fe40000000a00 */
[----:B------:R-:W-:-:S04]  /*11e00*/  UIMAD.WIDE.U32 UR6, UR4, UR10, URZ ;  /* 0x0000000a040672a5 */ /* 0x000fc8000f8e003f */
[----:B------:R-:W-:-:S12]  /*11e10*/  @UP0 USHF.R.U32.HI UR4, URZ, UR11, UR7 ;  /* 0x0000000b3f040299 */ /* 0x000fd80008011607 */
.L_x_10963:
[----:B------:R-:W-:-:S04]  /*11e20*/  UIMAD UR4, UR4, UR5, URZ ;  /* 0x00000005040472a4 */ /* 0x000fc8000f8e023f */
[----:B------:R-:W-:-:S04]  /*11e30*/  UISETP.LT.AND UP0, UPT, UR8, UR4, UPT ;  /* 0x000000040800728c */ /* 0x000fc8000bf01270 */
[----:B------:R-:W-:-:S12]  /*11e40*/  USEL UR8, UR8, UR4, !UP0 ;  /* 0x0000000408087287 */ /* 0x000fd8000c000000 */
.L_x_10961:
        /* <DEDUP_REMOVED lines=44> */
.L_x_10964:
[----:B------:R-:W-:Y:S02]  /*12110*/  UIMAD UR51, UR46, UR40, UR45 ;  /* 0x000000282e3372a4 */ /* 0x000fe4000f8e022d */
[----:B------:R-:W-:Y:S02]  /*12120*/  IMAD.U32 R0, RZ, RZ, UR40 ;  /* 0x00000028ff007e24 */ /* 0x000fe4000f8e00ff */
[----:B------:R-:W-:Y:S02]  /*12130*/  IMAD.MOV.U32 R2, RZ, RZ, RZ ;  /* 0x000000ffff027224 */ /* 0x000fe400078e00ff */
        /* <DEDUP_REMOVED lines=29> */
.L_x_10965:
        /* <DEDUP_REMOVED lines=20> */
.L_x_10967:
[----:B------:R0:W1:Y:S01]  /*12450*/  LDC.64 R2, c[0x4][R16] ;  /* 0x0100000010027b82 */ /* 0x0000620000000a00 */
[----:B------:R-:W-:Y:S01]  /*12460*/  ULDC.64 UR4, c[0x4][0x138] ;  /* 0x01004e0000047ab9 */ /* 0x000fe20000000a00 */
[----:B------:R-:W-:Y:S01]  /*12470*/  ULDC.64 UR6, c[0x4][0x140] ;  /* 0x0100500000067ab9 */ /* 0x000fe20000000a00 */
[----:B------:R-:W-:Y:S02]  /*12480*/  IMAD.U32 R4, RZ, RZ, UR4 ;  /* 0x00000004ff047e24 */ /* 0x000fe4000f8e00ff */
        /* <DEDUP_REMOVED lines=11> */
.L_x_10966:
[----:B------:R-:W0:Y:S01]  /*12540*/  LDC.64 R2, c[0x0][0x9f8] ;  /* 0x00027e00ff027b82 */ /* 0x000e220000000a00 */
[----:B------:R-:W-:Y:S01]  /*12550*/  IMAD.MOV.U32 R6, RZ, RZ, R24 ;  /* 0x000000ffff067224 */ /* 0x000fe200078e0018 */
[----:B------:R-:W1:Y:S06]  /*12560*/  S2R R21, SR_TID.X ;  /* 0x0000000000157919 */ /* 0x000e6c0000002100 */
[----:B------:R-:W2:Y:S01]  /*12570*/  LDC R17, c[0x0][0x430] ;  /* 0x00010c00ff117b82 */ /* 0x000ea20000000800 */
[----:B------:R-:W-:Y:S01]  /*12580*/  VIADD R0, R19, 0xffffffff ;  /* 0xffffffff13007836 */ /* 0x000fe20000000000 */
[----:B------:R-:W-:Y:S01]  /*12590*/  LOP3.LUT R16, R16, 0xffffffef, RZ, 0xc0, !PT ;  /* 0xffffffef10107812 */ /* 0x000fe200078ec0ff */
[----:B------:R-:W-:Y:S01]  /*125a0*/  ULDC UR4, c[0x0][0x2f4] ;  /* 0x0000bd0000047ab9 */ /* 0x000fe20000000800 */
[----:B0-----:R-:W-:-:S04]  /*125b0*/  ISETP.NE.U32.AND P0, PT, R2, RZ, PT ;  /* 0x000000ff0200720c */ /* 0x001fc80003f05070 */
[----:B------:R-:W-:-:S13]  /*125c0*/  ISETP.NE.AND.EX P0, PT, R3, RZ, PT, P0 ;  /* 0x000000ff0300720c */ /* 0x000fda0003f05300 */
[----:B------:R-:W0:Y:S02]  /*125d0*/  @P0 LDC.64 R2, c[0x0][0x9f8] ;  /* 0x00027e00ff020b82 */ /* 0x000e240000000a00 */
[----:B0-----:R-:W-:-:S05]  /*125e0*/  @P0 IMAD.WIDE R2, R24, 0x4, R2 ;  /* 0x0000000418020825 */ /* 0x001fca00078e0202 */
[----:B------:R0:W3:Y:S01]  /*125f0*/  @P0 LDG.E R6, desc[UR36][R2.64] ;  /* 0x0000002402060981 */ /* 0x0000e2000c1e1900 */
[C---:B-1----:R-:W-:Y:S01]  /*12600*/  LOP3.LUT R20, R21.reuse, 0x7f, RZ, 0xc0, !PT ;  /* 0x0000007f15147812 */ /* 0x042fe200078ec0ff */
[----:B------:R-:W-:Y:S01]  /*12610*/  IMAD.SHL.U32 R23, R21, 0x20, RZ ;  /* 0x0000002015177824 */ /* 0x000fe200078e00ff */
[----:B--2---:R-:W-:Y:S02]  /*12620*/  ISETP.NE.AND P1, PT, R17, 0x1, PT ;  /* 0x000000011100780c */ /* 0x004fe40003f25270 */
[----:B------:R-:W-:Y:S02]  /*12630*/  SHF.R.U32.HI R4, RZ, 0x2, R20 ;  /* 0x00000002ff047819 */ /* 0x000fe40000011614 */
[----:B------:R-:W-:-:S03]  /*12640*/  LOP3.LUT R23, R23, 0x60, RZ, 0xc0, !PT ;  /* 0x0000006017177812 */ /* 0x000fc600078ec0ff */
[----:B------:R-:W-:-:S04]  /*12650*/  IMAD R4, R0, 0x80, R4 ;  /* 0x0000008000047824 */ /* 0x000fc800078e0204 */
[----:B------:R-:W-:Y:S02]  /*12660*/  IMAD.IADD R7, R23, 0x1, R4 ;  /* 0x0000000117077824 */ /* 0x000fe400078e0204 */
[----:B------:R-:W1:Y:S01]  /*12670*/  @P1 LDC R5, c[0x0][0x434] ;  /* 0x00010d00ff051b82 */ /* 0x000e620000000800 */
[----:B------:R-:W-:Y:S01]  /*12680*/  @P1 LOP3.LUT R16, R16, 0x10, RZ, 0xfc, !PT ;  /* 0x0000001010101812 */ /* 0x000fe200078efcff */
[C---:B-----5:R-:W-:Y:S01]  /*12690*/  IMAD.IADD R8, R7.reuse, 0x1, R22 ;  /* 0x0000000107087824 */ /* 0x060fe200078e0216 */
[----:B------:R-:W-:-:S03]  /*126a0*/  ISETP.GE.AND P0, PT, R7, UR49, PT ;  /* 0x0000003107007c0c */ /* 0x000fc6000bf06270 */
[----:B------:R-:W-:Y:S02]  /*126b0*/  IMAD.MOV.U32 R7, RZ, RZ, R8 ;  /* 0x000000ffff077224 */ /* 0x000fe400078e0008 */
[----:B0-----:R-:W0:Y:S08]  /*126c0*/  @P1 LDC R3, c[0x0][0x438] ;  /* 0x00010e00ff031b82 */ /* 0x001e300000000800 */
[----:B------:R-:W2:Y:S01]  /*126d0*/  @!P0 LDC.64 R10, c[0x0][0x428] ;  /* 0x00010a00ff0a8b82 */ /* 0x000ea20000000a00 */
[----:B-1----:R-:W-:-:S07]  /*126e0*/  @P1 IMAD.HI.U32 R2, R8, R5, RZ ;  /* 0x0000000508021227 */ /* 0x002fce00078e00ff */
[----:B------:R-:W1:Y:S01]  /*126f0*/  @!P0 LDC.64 R4, c[0x0][0x418] ;  /* 0x00010600ff048b82 */ /* 0x000e620000000a00 */
[----:B0-----:R-:W-:-:S04]  /*12700*/  @P1 SHF.R.U32.HI R7, RZ, R3, R2 ;  /* 0x00000003ff071219 */ /* 0x001fc80000011602 */
[----:B------:R-:W-:Y:S02]  /*12710*/  @!P0 SHF.R.S32.HI R3, RZ, 0x1f, R7 ;  /* 0x0000001fff038819 */ /* 0x000fe40000011407 */
[----:B------:R-:W-:Y:S01]  /*12720*/  LOP3.LUT R16, R16, 0xfffffffb, RZ, 0xc0, !PT ;  /* 0xfffffffb10107812 */ /* 0x000fe200078ec0ff */
[----:B------:R-:W-:Y:S01]  /*12730*/  UMOV UR5, 0xffffffff ;  /* 0xffffffff00057882 */ /* 0x000fe20000000000 */
[----:B---3--:R-:W-:Y:S01]  /*12740*/  SHF.R.S32.HI R9, RZ, 0x1f, R6 ;  /* 0x0000001fff097819 */ /* 0x008fe20000011406 */
[----:B------:R0:W-:Y:S04]  /*12750*/  STL [R1], R6 ;  /* 0x0000000601007387 */ /* 0x0001e80000100800 */
[----:B--2---:R-:W-:Y:S01]  /*12760*/  @!P0 IMAD R2, R9, R10, RZ ;  /* 0x0000000a09028224 */ /* 0x004fe200078e02ff */
[----:B------:R2:W-:Y:S03]  /*12770*/  STL [R1+0x8], R9 ;  /* 0x0000080901007387 */ /* 0x0005e60000100800 */
[----:B------:R-:W-:-:S02]  /*12780*/  @!P0 IMAD R11, R6, R11, R2 ;  /* 0x0000000b060b8224 */ /* 0x000fc400078e0202 */
[----:B------:R-:W-:-:S04]  /*12790*/  @!P0 IMAD.MOV.U32 R2, RZ, RZ, R7 ;  /* 0x000000ffff028224 */ /* 0x000fc800078e0007 */
[----:B------:R-:W-:-:S04]  /*127a0*/  @!P0 IMAD.WIDE.U32 R2, R6, R10, R2 ;  /* 0x0000000a06028225 */ /* 0x000fc800078e0002 */
[----:B------:R-:W-:Y:S01]  /*127b0*/  @!P0 IMAD.IADD R3, R3, 0x1, R11 ;  /* 0x0000000103038824 */ /* 0x000fe200078e020b */
[C---:B-1----:R-:W-:Y:S01]  /*127c0*/  @!P0 LEA R4, P1, R2.reuse, R4, 0x2 ;  /* 0x0000000402048211 */ /* 0x042fe200078210ff */
[----:B0-----:R-:W-:Y:S02]  /*127d0*/  IMAD.MOV.U32 R6, RZ, RZ, RZ ;  /* 0x000000ffff067224 */ /* 0x001fe400078e00ff */
[----:B--2---:R-:W-:Y:S01]  /*127e0*/  IMAD.SHL.U32 R9, R21, 0x8, RZ ;  /* 0x0000000815097824 */ /* 0x004fe200078e00ff */
[----:B------:R-:W-:-:S05]  /*127f0*/  @!P0 LEA.HI.X R5, R2, R5, R3, 0x2, P1 ;  /* 0x0000000502058211 */ /* 0x000fca00008f1403 */
[----:B------:R0:W5:Y:S02]  /*12800*/  @!P0 LDG.E R6, desc[UR36][R4.64] ;  /* 0x0000002404068981 */ /* 0x000164000c1e1900 */
[----:B0-----:R-:W-:-:S04]  /*12810*/  LOP3.LUT R4, R9, 0x18, RZ, 0xc0, !PT ;  /* 0x0000001809047812 */ /* 0x001fc800078ec0ff */
        /* <DEDUP_REMOVED lines=10> */
[----:B------:R-:W-:Y:S06]  /*128c0*/  BRA.DIV UR5, `(.L_x_10968) ;  /* 0x0000003205047947 */ /* 0x000fec000b800000 */
.L_x_11010:
[----:B------:R-:W2:Y:S01]  /*128d0*/  LDL R2, [R1+0xc] ;  /* 0x00000c0001027983 */ /* 0x000ea20000100800 */
[----:B------:R-:W-:Y:S01]  /*128e0*/  IMAD.U32 R29, RZ, RZ, UR41 ;  /* 0x00000029ff1d7e24 */ /* 0x000fe2000f8e00ff */
[----:B------:R-:W-:Y:S01]  /*128f0*/  LOP3.LUT R16, R16, 0xfffffff7, RZ, 0xc0, !PT ;  /* 0xfffffff710107812 */ /* 0x000fe200078ec0ff */
[----:B------:R-:W-:Y:S02]  /*12900*/  IMAD.MOV R5, RZ, RZ, -R7 ;  /* 0x000000ffff057224 */ /* 0x000fe400078e0a07 */
[----:B------:R-:W-:Y:S01]  /*12910*/  IMAD.MOV.U32 R26, RZ, RZ, R0 ;  /* 0x000000ffff1a7224 */ /* 0x000fe200078e0000 */
[----:B------:R-:W-:Y:S01]  /*12920*/  SHF.R.S32.HI R29, RZ, 0x1f, R29 ;  /* 0x0000001fff1d7819 */ /* 0x000fe2000001141d */
[----:B------:R-:W-:Y:S01]  /*12930*/  IMAD R5, R17, R5, R8 ;  /* 0x0000000511057224 */ /* 0x000fe200078e0208 */
[----:B--2---:R-:W-:-:S13]  /*12940*/  R2UR UR4, R2 ;  /* 0x00000000020472ca */ /* 0x004fda00000e0000 */
[----:B------:R-:W-:-:S06]  /*12950*/  ULOP3.LUT UR4, UR4, 0x2, URZ, 0xfc, !UPT ;  /* 0x0000000204047892 */ /* 0x000fcc000f8efc3f */
[----:B------:R-:W-:-:S05]  /*12960*/  IMAD.U32 R2, RZ, RZ, UR4 ;  /* 0x00000004ff027e24 */ /* 0x000fca000f8e00ff */
[----:B------:R-:W-:-:S13]  /*12970*/  ISETP.NE.AND P0, PT, R2, 0x3, PT ;  /* 0x000000030200780c */ /* 0x000fda0003f05270 */
[----:B------:R-:W-:Y:S01]  /*12980*/  @P0 LOP3.LUT R16, R16, 0x8, RZ, 0xfc, !PT ;  /* 0x0000000810100812 */ /* 0x000fe200078efcff */
[----:B------:R-:W-:Y:S06]  /*12990*/  @!P0 BRA `(.L_x_10969) ;  /* 0x0000000000048947 */ /* 0x000fec0003800000 */
[----:B------:R-:W-:Y:S01]  /*129a0*/  BPT.TRAP 0x1 ;  /* 0x000000040000795c */ /* 0x000fe20000300000 */
.L_x_10969:
        /* <DEDUP_REMOVED lines=11> */
[----:B------:R-:W-:Y:S02]  /*12a60*/  IMAD.IADD R3, R3, 0x1, R11 ;  /* 0x0000000103037824 */ /* 0x000fe400078e020b */
[----:B------:R-:W-:Y:S02]  /*12a70*/  IMAD R11, R4, UR4, RZ ;  /* 0x00000004040b7c24 */ /* 0x000fe4000f8e02ff */
[----:B------:R-:W-:-:S04]  /*12a80*/  IMAD.WIDE.U32 R2, R6, UR4, R2 ;  /* 0x0000000406027c25 */ /* 0x000fc8000f8e0002 */
[----:B------:R-:W-:Y:S01]  /*12a90*/  IMAD R8, R6, UR5, R11 ;  /* 0x0000000506087c24 */ /* 0x000fe2000f8e020b */
[----:B------:R-:W-:Y:S02]  /*12aa0*/  ULDC.64 UR4, c[0x0][0x330] ;  /* 0x0000cc0000047ab9 */ /* 0x000fe40000000a00 */
[----:B------:R-:W-:Y:S01]  /*12ab0*/  IMAD.U32 R11, RZ, RZ, UR4 ;  /* 0x00000004ff0b7e24 */ /* 0x000fe2000f8e00ff */
[----:B------:R-:W-:Y:S01]  /*12ac0*/  UIMAD UR4, UR6, UR4, URZ ;  /* 0x00000004060472a4 */ /* 0x000fe2000f8e023f */
[----:B------:R-:W-:Y:S02]  /*12ad0*/  IMAD.IADD R3, R3, 0x1, R8 ;  /* 0x0000000103037824 */ /* 0x000fe400078e0208 */
[----:B------:R-:W-:Y:S01]  /*12ae0*/  ULDC.64 UR6, c[0x0][0x318] ;  /* 0x0000c60000067ab9 */ /* 0x000fe20000000a00 */
[----:B------:R-:W-:Y:S02]  /*12af0*/  UIMAD UR4, UR41, UR5, UR4 ;  /* 0x00000005290472a4 */ /* 0x000fe4000f8e0204 */
[----:B------:R-:W-:-:S04]  /*12b00*/  IMAD.WIDE.U32 R2, R11, UR41, R2 ;  /* 0x000000290b027c25 */ /* 0x000fc8000f8e0002 */
[----:B------:R-:W-:Y:S01]  /*12b10*/  VIADD R3, R3, UR4 ;  /* 0x0000000403037c36 */ /* 0x000fe20008000000 */
[----:B------:R-:W-:-:S04]  /*12b20*/  LEA R17, P1, R2, UR6, 0x1 ;  /* 0x0000000602117c11 */ /* 0x000fc8000f8208ff */
[----:B------:R-:W-:Y:S01]  /*12b30*/  LEA.HI.X R18, R2, UR7, R3, 0x1, P1 ;  /* 0x0000000702127c11 */ /* 0x000fe200088f0c03 */
[----:B0-----:R-:W-:Y:S08]  /*12b40*/  @!P0 BRA `(.L_x_10970) ;  /* 0x0000002c00848947 */ /* 0x001ff00003800000 */
.L_x_11011:
[----:B------:R-:W1:Y:S01]  /*12b50*/  S2R R11, SR_TID.X ;  /* 0x00000000000b7919 */ /* 0x000e620000002100 */
[----:B------:R-:W-:Y:S01]  /*12b60*/  ULDC.64 UR4, c[0x0][0x300] ;  /* 0x0000c00000047ab9 */ /* 0x000fe20000000a00 */
[----:B------:R-:W-:Y:S01]  /*12b70*/  R2UR UR6, R29 ;  /* 0x000000001d0672ca */ /* 0x000fe200000e0000 */
[----:B------:R-:W-:Y:S01]  /*12b80*/  IMAD R2, R7, UR4, RZ ;  /* 0x0000000407027c24 */ /* 0x000fe2000f8e02ff */
[----:B0-----:R-:W0:Y:S01]  /*12b90*/  S2R R10, SR_TID.X ;  /* 0x00000000000a7919 */ /* 0x001e220000002100 */
[C---:B------:R-:W-:Y:S02]  /*12ba0*/  LOP3.LUT P4, RZ, R16.reuse, 0x4, RZ, 0xc0, !PT ;  /* 0x0000000410ff7812 */ /* 0x040fe4000788c0ff */
        /* <DEDUP_REMOVED lines=10> */
[----:B------:R-:W-:Y:S01]  /*12c50*/  IMAD.SHL.U32 R4, R20, 0x8, RZ ;  /* 0x0000000814047824 */ /* 0x000fe200078e00ff */
[----:B------:R-:W-:Y:S01]  /*12c60*/  LOP3.LUT R6, R9, 0xc0, RZ, 0xc0, !PT ;  /* 0x000000c009067812 */ /* 0x000fe200078ec0ff */
[----:B------:R-:W-:Y:S02]  /*12c70*/  IMAD.IADD R3, R3, 0x1, R5 ;  /* 0x0000000103037824 */ /* 0x000fe400078e0205 */
[----:B------:R-:W-:Y:S01]  /*12c80*/  IMAD.MOV.U32 R5, RZ, RZ, -0x80 ;  /* 0xffffff80ff057424 */ /* 0x000fe200078e00ff */
[----:B------:R-:W-:Y:S02]  /*12c90*/  LOP3.LUT R4, R4, 0x300, RZ, 0xc0, !PT ;  /* 0x0000030004047812 */ /* 0x000fe400078ec0ff */
[--C-:B------:R-:W-:Y:S01]  /*12ca0*/  LOP3.LUT R6, R6, 0x18, R9.reuse, 0xf8, !PT ;  /* 0x0000001806067812 */ /* 0x100fe200078ef809 */
[----:B------:R-:W-:Y:S01]  /*12cb0*/  IMAD R8, R0, R5, UR49 ;  /* 0x0000003100087e24 */ /* 0x000fe2000f8e0205 */
[----:B-1----:R-:W-:Y:S01]  /*12cc0*/  LOP3.LUT R11, R11, 0x7f, RZ, 0xc0, !PT ;  /* 0x0000007f0b0b7812 */ /* 0x002fe200078ec0ff */
[----:B------:R-:W-:Y:S01]  /*12cd0*/  IMAD.U32 R5, RZ, RZ, UR4 ;  /* 0x00000004ff057e24 */ /* 0x000fe2000f8e00ff */
[----:B------:R-:W-:Y:S01]  /*12ce0*/  UIMAD UR4, UR6, UR4, URZ ;  /* 0x00000004060472a4 */ /* 0x000fe2000f8e023f */
[----:B------:R-:W-:-:S02]  /*12cf0*/  LOP3.LUT R4, R4, 0x20, R9, 0xf8, !PT ;  /* 0x0000002004047812 */ /* 0x000fc400078ef809 */
[----:B------:R-:W-:Y:S01]  /*12d00*/  IMAD.WIDE.U32 R2, R5, UR41, R2 ;  /* 0x0000002905027c25 */ /* 0x000fe2000f8e0002 */
[----:B------:R-:W-:Y:S01]  /*12d10*/  UIMAD UR4, UR41, UR5, UR4 ;  /* 0x00000005290472a4 */ /* 0x000fe2000f8e0204 */
[----:B------:R-:W-:Y:S01]  /*12d20*/  SHF.R.U32.HI R11, RZ, 0x2, R11 ;  /* 0x00000002ff0b7819 */ /* 0x000fe2000001160b */
[----:B------:R-:W-:Y:S01]  /*12d30*/  ULDC.64 UR6, c[0x0][0x2e8] ;  /* 0x0000ba0000067ab9 */ /* 0x000fe20000000a00 */
[----:B0-----:R-:W-:Y:S02]  /*12d40*/  LOP3.LUT R28, R6, 0x18, R10, 0x78, !PT ;  /* 0x00000018061c7812 */ /* 0x001fe400078e780a */
[----:B------:R-:W-:Y:S01]  /*12d50*/  LEA R0, P1, R2, UR6, 0x1 ;  /* 0x0000000602007c11 */ /* 0x000fe2000f8208ff */
[----:B------:R-:W-:Y:S01]  /*12d60*/  VIADD R9, R3, UR4 ;  /* 0x0000000403097c36 */ /* 0x000fe20008000000 */
[----:B------:R-:W-:Y:S01]  /*12d70*/  UMOV UR4, 0xffffffff ;  /* 0xffffffff00047882 */ /* 0x000fe20000000000 */
[----:B------:R-:W-:Y:S01]  /*12d80*/  IMAD.IADD R8, R8, 0x1, -R11 ;  /* 0x0000000108087824 */ /* 0x000fe200078e0a0b */
[----:B------:R-:W-:-:S02]  /*12d90*/  LOP3.LUT R28, R4, R28, RZ, 0xfc, !PT ;  /* 0x0000001c041c7212 */ /* 0x000fc400078efcff */
        /* <DEDUP_REMOVED lines=11> */
[----:B------:R-:W-:Y:S01]  /*12e50*/  SHFL.IDX PT, R3, R0, 0x2, 0x1c1f ;  /* 0x005c1f0000037f89 */ /* 0x000fe200000e0000 */
[----:B-1----:R-:W-:Y:S02]  /*12e60*/  IMAD.MOV.U32 R7, RZ, RZ, R6 ;  /* 0x000000ffff077224 */ /* 0x002fe400078e0006 */
[----:B0-----:R-:W-:Y:S02]  /*12e70*/  IMAD.SHL.U32 R11, R2, 0x8, RZ ;  /* 0x00000008020b7824 */ /* 0x001fe400078e00ff */
[----:B------:R-:W0:Y:S01]  /*12e80*/  SHFL.IDX PT, R2, R9, 0x2, 0x1c1f ;  /* 0x005c1f0009027f89 */ /* 0x000e2200000e0000 */
[----:B--2---:R-:W-:Y:S02]  /*12e90*/  IMAD.MOV.U32 R6, RZ, RZ, R14 ;  /* 0x000000ffff067224 */ /* 0x004fe400078e000e */
[----:B------:R-:W-:Y:S01]  /*12ea0*/  LOP3.LUT R11, R11, 0x18, RZ, 0xc0, !PT ;  /* 0x000000180b0b7812 */ /* 0x000fe200078ec0ff */
[----:B------:R-:W1:Y:S01]  /*12eb0*/  SHFL.IDX PT, R9, R9, 0x3, 0x1c1f ;  /* 0x007c1f0009097f89 */ /* 0x000e6200000e0000 */
[----:B---3--:R-:W-:-:S03]  /*12ec0*/  LOP3.LUT R5, R5, R4, RZ, 0x3c, !PT ;  /* 0x0000000405057212 */ /* 0x008fc600078e3cff */
[----:B------:R-:W-:Y:S01]  /*12ed0*/  @P0 IMAD.WIDE.U32 R6, R11, 0x2, R6 ;  /* 0x000000020b060825 */ /* 0x000fe200078e0006 */
[----:B------:R2:W3:Y:S01]  /*12ee0*/  SHFL.IDX PT, R14, R0, 0x3, 0x1c1f ;  /* 0x007c1f00000e7f89 */ /* 0x0004e200000e0000 */
[----:B------:R-:W-:-:S03]  /*12ef0*/  LOP3.LUT R4, R5, R4, RZ, 0x3c, !PT ;  /* 0x0000000405047212 */ /* 0x000fc600078e3cff */
[----:B------:R2:W-:Y:S01]  /*12f00*/  @P0 LDGSTS.E.BYPASS.LTC128B.128 [R21+0x15400], desc[UR36][R6.64], !P4 ;  /* 0x1540000006150fae */ /* 0x0005e2000e101d64 */
[----:B------:R-:W-:-:S03]  /*12f10*/  LOP3.LUT R5, R5, R4, RZ, 0x3c, !PT ;  /* 0x0000000405057212 */ /* 0x000fc600078e3cff */
[----:B------:R2:W-:Y:S01]  /*12f20*/  @P0 LDGSTS.E.BYPASS.LTC128B.128 [R21+0x17400], desc[UR36][R6.64+0x40], !P3 ;  /* 0x1740004006150fae */ /* 0x0005e2000d901d64 */
[----:B------:R-:W-:-:S03]  /*12f30*/  @P1 IMAD.WIDE.U32 R4, R11, 0x2, R4 ;  /* 0x000000020b041825 */ /* 0x000fc600078e0004 */
[----:B------:R2:W-:Y:S01]  /*12f40*/  @P0 LDGSTS.E.BYPASS.LTC128B.128 [R21+0x19400], desc[UR36][R6.64+0x80], !P2 ;  /* 0x1940008006150fae */ /* 0x0005e2000d101d64 */
[----:B------:R-:W-:Y:S02]  /*12f50*/  ISETP.GE.AND P0, PT, R8, 0x41, PT ;  /* 0x000000410800780c */ /* 0x000fe40003f06270 */
[-C--:B0-----:R-:W-:Y:S01]  /*12f60*/  LOP3.LUT R3, R3, R2.reuse, RZ, 0x3c, !PT ;  /* 0x0000000203037212 */ /* 0x081fe200078e3cff */
[----:B------:R2:W-:Y:S03]  /*12f70*/  @P1 LDGSTS.E.BYPASS.LTC128B.128 [R25+0x15c00], desc[UR36][R4.64], !P4 ;  /* 0x15c0000004191fae */ /* 0x0005e6000e101d64 */
[C---:B------:R-:W-:Y:S01]  /*12f80*/  LOP3.LUT R2, R3.reuse, R2, RZ, 0x3c, !PT ;  /* 0x0000000203027212 */ /* 0x040fe200078e3cff */
[----:B------:R2:W-:Y:S03]  /*12f90*/  @P1 LDGSTS.E.BYPASS.LTC128B.128 [R25+0x17c00], desc[UR36][R4.64+0x40], !P3 ;  /* 0x17c0004004191fae */ /* 0x0005e6000d901d64 */
[----:B------:R-:W-:Y:S01]  /*12fa0*/  LOP3.LUT R3, R3, R2, RZ, 0x3c, !PT ;  /* 0x0000000203037212 */ /* 0x000fe200078e3cff */
[----:B------:R2:W-:Y:S02]  /*12fb0*/  @P1 LDGSTS.E.BYPASS.LTC128B.128 [R25+0x19c00], desc[UR36][R4.64+0x80], !P2 ;  /* 0x19c0008004191fae */ /* 0x0005e4000d101d64 */
[----:B------:R-:W-:Y:S01]  /*12fc0*/  @P0 LEA R27, R28, UR47, 0x1 ;  /* 0x0000002f1c1b0c11 */ /* 0x000fe2000f8e08ff */
[----:B------:R-:W-:-:S05]  /*12fd0*/  @P0 IMAD.WIDE.U32 R2, R11, 0x2, R2 ;  /* 0x000000020b020825 */ /* 0x000fca00078e0002 */
[----:B------:R2:W-:Y:S04]  /*12fe0*/  @P0 LDGSTS.E.BYPASS.LTC128B.128 [R27+0x16400], desc[UR36][R2.64], !P4 ;  /* 0x16400000021b0fae */ /* 0x0005e8000e101d64 */
[----:B------:R2:W-:Y:S04]  /*12ff0*/  @P0 LDGSTS.E.BYPASS.LTC128B.128 [R27+0x18400], desc[UR36][R2.64+0x40], !P3 ;  /* 0x18400040021b0fae */ /* 0x0005e8000d901d64 */
[----:B-1-3--:R2:W-:Y:S02]  /*13000*/  @P0 LDGSTS.E.BYPASS.LTC128B.128 [R27+0x1a400], desc[UR36][R2.64+0x80], !P2 ;  /* 0x1a400080021b0fae */ /* 0x00a5e4000d101d64 */
.L_x_11021:
[----:B------:R-:W-:Y:S01]  /*13010*/  ISETP.GE.AND P0, PT, R8, 0x61, PT ;  /* 0x000000610800780c */ /* 0x000fe20003f06270 */
[----:B--2---:R-:W-:Y:S02]  /*13020*/  IMAD.SHL.U32 R27, R10, 0x8, RZ ;  /* 0x000000080a1b7824 */ /* 0x004fe400078e00ff */
[----:B------:R-:W-:Y:S02]  /*13030*/  IMAD.MOV.U32 R2, RZ, RZ, R14 ;  /* 0x000000ffff027224 */ /* 0x000fe400078e000e */
[----:B------:R-:W-:Y:S01]  /*13040*/  IMAD.MOV.U32 R3, RZ, RZ, R9 ;  /* 0x000000ffff037224 */ /* 0x000fe200078e0009 */
[----:B------:R-:W-:-:S07]  /*13050*/  LOP3.LUT R27, R27, 0x18, RZ, 0xc0, !PT ;  /* 0x000000181b1b7812 */ /* 0x000fce00078ec0ff */
        /* <DEDUP_REMOVED lines=15> */
.L_x_10972:
        /* <DEDUP_REMOVED lines=30> */
.L_x_10973:
[----:B------:R-:W0:Y:S01]  /*13330*/  S2R R13, SR_TID.X ;  /* 0x00000000000d7919 */ /* 0x000e220000002100 */
[----:B------:R-:W-:Y:S01]  /*13340*/  UISETP.NE.AND UP0, UPT, UR50, URZ, UPT ;  /* 0x0000003f3200728c */ /* 0x000fe2000bf05270 */
[----:B------:R-:W-:Y:S01]  /*13350*/  IMAD.U32 R4, RZ, RZ, UR38 ;  /* 0x00000026ff047e24 */ /* 0x000fe2000f8e00ff */
[----:B------:R-:W-:Y:S01]  /*13360*/  ULDC.64 UR4, c[0x0][0x2e0] ;  /* 0x0000b80000047ab9 */ /* 0x000fe20000000a00 */
[----:B------:R-:W-:Y:S01]  /*13370*/  IMAD.U32 R3, RZ, RZ, UR48 ;  /* 0x00000030ff037e24 */ /* 0x000fe2000f8e00ff */
[----:B------:R-:W1:Y:S01]  /*13380*/  LDC R20, c[0x0][0x448] ;  /* 0x00011200ff147b82 */ /* 0x000e620000000800 */
[----:B------:R-:W-:Y:S01]  /*13390*/  IMAD.MOV.U32 R2, RZ, RZ, R4 ;  /* 0x000000ffff027224 */ /* 0x000fe200078e0004 */
[----:B------:R-:W-:Y:S01]  /*133a0*/  PLOP3.LUT P1, PT, PT, PT, UP0, 0x80, 0x0 ;  /* 0x000000000000781c */ /* 0x000fe20003f2f008 */
[----:B------:R-:W-:Y:S01]  /*133b0*/  IMAD R25, R25, UR4, RZ ;  /* 0x0000000419197c24 */ /* 0x000fe2000f8e02ff */
[----:B------:R-:W-:Y:S01]  /*133c0*/  PLOP3.LUT P0, PT, PT, PT, UP0, 0x80, 0x0 ;  /* 0x000000000000781c */ /* 0x000fe20003f0f008 */
[----:B------:R-:W-:-:S02]  /*133d0*/  IMAD.WIDE.U32 R2, R24, UR4, R2 ;  /* 0x0000000418027c25 */ /* 0x000fc4000f8e0002 */
[----:B------:R-:W-:Y:S02]  /*133e0*/  @UP0 ULDC UR4, c[0x0][0x44c] ;  /* 0x0001130000040ab9 */ /* 0x000fe40000000800 */
[----:B------:R-:W-:Y:S02]  /*133f0*/  IMAD.U32 R5, RZ, RZ, UR39 ;  /* 0x00000027ff057e24 */ /* 0x000fe4000f8e00ff */
[----:B------:R-:W-:-:S04]  /*13400*/  IMAD R25, R24, UR5, R25 ;  /* 0x0000000518197c24 */ /* 0x000fc8000f8e0219 */
[----:B------:R-:W-:Y:S01]  /*13410*/  IMAD.IADD R3, R3, 0x1, R25 ;  /* 0x0000000103037824 */ /* 0x000fe200078e0219 */
[C---:B0-----:R-:W-:Y:S01]  /*13420*/  LOP3.LUT R21, R13.reuse, 0x7f, RZ, 0xc0, !PT ;  /* 0x0000007f0d157812 */ /* 0x041fe200078ec0ff */
[----:B------:R-:W-:-:S03]  /*13430*/  IMAD.SHL.U32 R13, R13, 0x8, RZ ;  /* 0x000000080d0d7824 */ /* 0x000fc600078e00ff */
[----:B------:R-:W-:Y:S02]  /*13440*/  SHF.R.U32.HI R21, RZ, 0x2, R21 ;  /* 0x00000002ff157819 */ /* 0x000fe40000011615 */
[----:B------:R-:W-:Y:S02]  /*13450*/  LOP3.LUT R13, R13, 0x18, RZ, 0xc0, !PT ;  /* 0x000000180d0d7812 */ /* 0x000fe400078ec0ff */
[----:B------:R-:W-:Y:S02]  /*13460*/  IADD3 R7, R21, UR42, R23 ;  /* 0x0000002a15077c10 */ /* 0x000fe4000fffe017 */
[C---:B------:R-:W-:Y:S02]  /*13470*/  LOP3.LUT R14, R13.reuse, 0x20, RZ, 0xfc, !PT ;  /* 0x000000200d0e7812 */ /* 0x040fe400078efcff */
[----:B------:R-:W-:Y:S01]  /*13480*/  LOP3.LUT R13, R13, 0x40, RZ, 0xfc, !PT ;  /* 0x000000400d0d7812 */ /* 0x000fe200078efcff */
[----:B------:R-:W-:Y:S01]  /*13490*/  @P1 IMAD.HI.U32 R0, R7, UR4, RZ ;  /* 0x0000000407001c27 */ /* 0x000fe2000f8e00ff */
[----:B------:R-:W-:Y:S01]  /*134a0*/  PLOP3.LUT P1, PT, PT, PT, UP0, 0x80, 0x0 ;  /* 0x000000000000781c */ /* 0x000fe20003f2f008 */
[----:B------:R-:W-:-:S02]  /*134b0*/  @UP0 ULDC UR4, c[0x0][0x450] ;  /* 0x0001140000040ab9 */ /* 0x000fc40000000800 */
[----:B------:R-:W-:Y:S01]  /*134c0*/  IMAD.MOV.U32 R5, RZ, RZ, R7 ;  /* 0x000000ffff057224 */ /* 0x000fe200078e0007 */
[----:B------:R-:W-:Y:S01]  /*134d0*/  @P0 SHF.R.U32.HI R5, RZ, UR4, R0 ;  /* 0x00000004ff050c19 */ /* 0x000fe20008011600 */
[----:B------:R-:W-:Y:S01]  /*134e0*/  VIADD R0, R7, 0x80 ;  /* 0x0000008007007836 */ /* 0x000fe20000000000 */
[----:B------:R-:W-:Y:S01]  /*134f0*/  PLOP3.LUT P0, PT, PT, PT, UP0, 0x80, 0x0 ;  /* 0x000000000000781c */ /* 0x000fe20003f0f008 */
[----:B------:R-:W-:Y:S02]  /*13500*/  @UP0 ULDC UR4, c[0x0][0x44c] ;  /* 0x0001130000040ab9 */ /* 0x000fe40000000800 */
[----:B------:R-:W-:Y:S02]  /*13510*/  IMAD.MOV.U32 R10, RZ, RZ, R0 ;  /* 0x000000ffff0a7224 */ /* 0x000fe400078e0000 */
[----:B------:R-:W-:Y:S02]  /*13520*/  IMAD.MOV R9, RZ, RZ, -R5 ;  /* 0x000000ffff097224 */ /* 0x000fe400078e0a05 */
[----:B------:R-:W-:Y:S01]  /*13530*/  @P1 IMAD.HI.U32 R4, R0, UR4, RZ ;  /* 0x0000000400041c27 */ /* 0x000fe2000f8e00ff */
[----:B------:R-:W-:-:S03]  /*13540*/  @UP0 ULDC UR4, c[0x0][0x450] ;  /* 0x0001140000040ab9 */ /* 0x000fc60000000800 */
[----:B-1----:R-:W-:Y:S02]  /*13550*/  IMAD R9, R20, R9, R7 ;  /* 0x0000000914097224 */ /* 0x002fe400078e0207 */
[----:B------:R-:W-:Y:S01]  /*13560*/  @P0 SHF.R.U32.HI R10, RZ, UR4, R4 ;  /* 0x00000004ff0a0c19 */ /* 0x000fe20008011604 */
[----:B------:R-:W-:Y:S01]  /*13570*/  ULDC.64 UR4, c[0x0][0x2d0] ;  /* 0x0000b40000047ab9 */ /* 0x000fe20000000a00 */
[----:B------:R-:W-:Y:S02]  /*13580*/  SHF.R.S32.HI R4, RZ, 0x1f, R5 ;  /* 0x0000001fff047819 */ /* 0x000fe40000011405 */
[----:B------:R-:W-:Y:S01]  /*13590*/  SHF.R.S32.HI R12, RZ, 0x1f, R10 ;  /* 0x0000001fff0c7819 */ /* 0x000fe2000001140a */
[----:B------:R-:W-:-:S04]  /*135a0*/  IMAD.WIDE.U32 R6, R10, UR4, R2 ;  /* 0x000000040a067c25 */ /* 0x000fc8000f8e0002 */
[----:B------:R-:W-:Y:S02]  /*135b0*/  IMAD R4, R4, UR4, RZ ;  /* 0x0000000404047c24 */ /* 0x000fe4000f8e02ff */
[----:B------:R-:W-:Y:S02]  /*135c0*/  IMAD R12, R12, UR4, RZ ;  /* 0x000000040c0c7c24 */ /* 0x000fe4000f8e02ff */
[C---:B------:R-:W-:Y:S02]  /*135d0*/  IMAD R8, R5.reuse, UR5, R4 ;  /* 0x0000000505087c24 */ /* 0x040fe4000f8e0204 */
[----:B------:R-:W-:Y:S01]  /*135e0*/  IMAD.WIDE.U32 R4, R5, UR4, R2 ;  /* 0x0000000405047c25 */ /* 0x000fe2000f8e0002 */
[----:B------:R-:W-:-:S03]  /*135f0*/  SHF.R.S32.HI R2, RZ, 0x1f, R9 ;  /* 0x0000001fff027819 */ /* 0x000fc60000011409 */
[----:B------:R-:W-:Y:S02]  /*13600*/  IMAD.MOV R11, RZ, RZ, -R10 ;  /* 0x000000ffff0b7224 */ /* 0x000fe400078e0a0a */
[----:B------:R-:W-:Y:S01]  /*13610*/  IMAD R10, R10, UR5, R12 ;  /* 0x000000050a0a7c24 */ /* 0x000fe2000f8e020c */
[----:B------:R-:W-:Y:S01]  /*13620*/  ULDC.64 UR4, c[0x0][0x2c8] ;  /* 0x0000b20000047ab9 */ /* 0x000fe20000000a00 */
[----:B------:R-:W-:Y:S02]  /*13630*/  IMAD.IADD R3, R5, 0x1, R8 ;  /* 0x0000000105037824 */ /* 0x000fe400078e0208 */
[----:B------:R-:W-:Y:S02]  /*13640*/  IMAD R8, R2, UR4, RZ ;  /* 0x0000000402087c24 */ /* 0x000fe4000f8e02ff */
[----:B------:R-:W-:Y:S02]  /*13650*/  IMAD R0, R20, R11, R0 ;  /* 0x0000000b14007224 */ /* 0x000fe400078e0200 */
[----:B------:R-:W-:-:S02]  /*13660*/  IMAD.MOV.U32 R2, RZ, RZ, R4 ;  /* 0x000000ffff027224 */ /* 0x000fc400078e0004 */
[C---:B------:R-:W-:Y:S02]  /*13670*/  IMAD R8, R9.reuse, UR5, R8 ;  /* 0x0000000509087c24 */ /* 0x040fe4000f8e0208 */
[----:B------:R-:W-:Y:S01]  /*13680*/  IMAD.WIDE.U32 R4, R9, UR4, R2 ;  /* 0x0000000409047c25 */ /* 0x000fe2000f8e0002 */
[----:B------:R-:W-:-:S03]  /*13690*/  SHF.R.S32.HI R2, RZ, 0x1f, R0 ;  /* 0x0000001fff027819 */ /* 0x000fc60000011400 */
[----:B------:R-:W-:Y:S02]  /*136a0*/  IMAD.IADD R3, R7, 0x1, R10 ;  /* 0x0000000107037824 */ /* 0x000fe400078e020a */
[----:B------:R-:W-:Y:S02]  /*136b0*/  IMAD R7, R2, UR4, RZ ;  /* 0x0000000402077c24 */ /* 0x000fe4000f8e02ff */
[----:B------:R-:W-:Y:S02]  /*136c0*/  IMAD.MOV.U32 R2, RZ, RZ, R6 ;  /* 0x000000ffff027224 */ /* 0x000fe400078e0006 */
[C---:B------:R-:W-:Y:S02]  /*136d0*/  IMAD R6, R0.reuse, UR5, R7 ;  /* 0x0000000500067c24 */ /* 0x040fe4000f8e0207 */
[----:B------:R-:W-:Y:S01]  /*136e0*/  IMAD.WIDE.U32 R2, R0, UR4, R2 ;  /* 0x0000000400027c25 */ /* 0x000fe2000f8e0002 */
[----:B------:R-:W-:Y:S02]  /*136f0*/  ULDC.64 UR4, c[0x0][0x280] ;  /* 0x0000a00000047ab9 */ /* 0x000fe40000000a00 */
[----:B------:R-:W-:Y:S01]  /*13700*/  LEA R7, P0, R4, UR4, 0x1 ;  /* 0x0000000404077c11 */ /* 0x000fe2000f8008ff */
[----:B------:R-:W-:-:S02]  /*13710*/  IMAD.IADD R9, R5, 0x1, R8 ;  /* 0x0000000105097824 */ /* 0x000fc400078e0208 */
[----:B------:R-:W-:-:S03]  /*13720*/  IMAD.IADD R3, R3, 0x1, R6 ;  /* 0x0000000103037824 */ /* 0x000fc600078e0206 */
[----:B------:R-:W-:Y:S02]  /*13730*/  LEA.HI.X R9, R4, UR5, R9, 0x1, P0 ;  /* 0x0000000504097c11 */ /* 0x000fe400080f0c09 */
        /* <DEDUP_REMOVED lines=8> */
[----:B------:R-:W0:Y:S01]  /*137c0*/  S2R R3, SR_TID.X ;  /* 0x0000000000037919 */ /* 0x000e220000002100 */
[----:B------:R-:W-:Y:S01]  /*137d0*/  ULDC UR4, c[0x0][0x288] ;  /* 0x0000a20000047ab9 */ /* 0x000fe20000000800 */
[----:B------:R-:W-:Y:S01]  /*137e0*/  IMAD.MOV.U32 R24, RZ, RZ, 0x1 ;  /* 0x00000001ff187424 */ /* 0x000fe200078e00ff */
[----:B------:R-:W-:Y:S01]  /*137f0*/  SHFL.IDX PT, R2, R9, RZ, 0x1c1f ;  /* 0x001c1fff09027589 */ /* 0x000fe200000e0000 */
[----:B------:R-:W-:-:S03]  /*13800*/  IMAD R0, R20, UR4, RZ ;  /* 0x0000000414007c24 */ /* 0x000fc6000f8e02ff */
[----:B------:R-:W-:Y:S04]  /*13810*/  SHFL.IDX PT, R14, R7, RZ, 0x1c1f ;  /* 0x001c1fff070e7589 */ /* 0x000fe800000e0000 */
[----:B------:R-:W1:Y:S01]  /*13820*/  SHFL.IDX PT, R4, R9, 0x1, 0x1c1f ;  /* 0x003c1f0009047f89 */ /* 0x000e6200000e0000 */
[----:B0-----:R-:W-:-:S04]  /*13830*/  LOP3.LUT R3, R3, 0x7f, RZ, 0xc0, !PT ;  /* 0x0000007f03037812 */ /* 0x001fc800078ec0ff */
[----:B------:R-:W-:Y:S01]  /*13840*/  SHF.R.U32.HI R3, RZ, 0x2, R3 ;  /* 0x00000002ff037819 */ /* 0x000fe20000011603 */
[----:B-1----:R-:W-:-:S04]  /*13850*/  IMAD.MOV.U32 R5, RZ, RZ, R4 ;  /* 0x000000ffff057224 */ /* 0x002fc800078e0004 */
[----:B------:R-:W-:Y:S02]  /*13860*/  VIADD R6, R3, UR42 ;  /* 0x0000002a03067c36 */ /* 0x000fe40008000000 */
[----:B------:R-:W-:Y:S02]  /*13870*/  IMAD.MOV.U32 R3, RZ, RZ, R2 ;  /* 0x000000ffff037224 */ /* 0x000fe400078e0002 */
[----:B------:R-:W-:Y:S01]  /*13880*/  IMAD.MOV.U32 R2, RZ, RZ, R14 ;  /* 0x000000ffff027224 */ /* 0x000fe200078e000e */
[C---:B------:R-:W-:Y:S01]  /*13890*/  ISETP.GE.AND P2, PT, R6.reuse, R0, PT ;  /* 0x000000000600720c */ /* 0x040fe20003f46270 */
[----:B------:R-:W0:Y:S01]  /*138a0*/  SHFL.IDX PT, R14, R7, 0x1, 0x1c1f ;  /* 0x003c1f00070e7f89 */ /* 0x000e2200000e0000 */
[----:B------:R-:W-:-:S11]  /*138b0*/  VIADD R11, R6, 0x20 ;  /* 0x00000020060b7836 */ /* 0x000fd60000000000 */
[----:B------:R-:W-:Y:S01]  /*138c0*/  @!P2 IMAD.WIDE.U32 R2, R27, 0x2, R2 ;  /* 0x000000021b02a825 */ /* 0x000fe200078e0002 */
[----:B------:R-:W-:-:S05]  /*138d0*/  @!P2 LEA R21, R28, UR47, 0x1 ;  /* 0x0000002f1c15ac11 */ /* 0x000fca000f8e08ff */
[----:B------:R-:W-:Y:S04]  /*138e0*/  @!P2 LDGSTS.E.BYPASS.LTC128B.128 [R21+0xc400], desc[UR36][R2.64], !P3 ;  /* 0x0c4000000215afae */ /* 0x000fe8000d901d64 */
[----:B------:R-:W-:Y:S01]  /*138f0*/  @!P2 LDGSTS.E.BYPASS.LTC128B.128 [R21+0xf400], desc[UR36][R2.64+0x40], !P0 ;  /* 0x0f4000400215afae */ /* 0x000fe2000c101d64 */
[----:B0-----:R-:W-:-:S03]  /*13900*/  IMAD.MOV.U32 R4, RZ, RZ, R14 ;  /* 0x000000ffff047224 */ /* 0x001fc600078e000e */
[----:B------:R0:W-:Y:S01]  /*13910*/  @!P2 LDGSTS.E.BYPASS.LTC128B.128 [R21+0x12400], desc[UR36][R2.64+0x80], !P1 ;  /* 0x124000800215afae */ /* 0x0001e2000c901d64 */
[----:B------:R-:W-:Y:S01]  /*13920*/  ISETP.GE.AND P2, PT, R11, R0, PT ;  /* 0x000000000b00720c */ /* 0x000fe20003f46270 */
[----:B------:R-:W-:Y:S02]  /*13930*/  VIADD R11, R6, 0x40 ;  /* 0x00000040060b7836 */ /* 0x000fe40000000000 */
[----:B------:R-:W-:Y:S04]  /*13940*/  SHFL.IDX PT, R14, R7, 0x2, 0x1c1f ;  /* 0x005c1f00070e7f89 */ /* 0x000fe800000e0000 */
[----:B0-----:R-:W0:Y:S06]  /*13950*/  SHFL.IDX PT, R2, R9, 0x2, 0x1c1f ;  /* 0x005c1f0009027f89 */ /* 0x001e2c00000e0000 */
[----:B------:R-:W-:Y:S01]  /*13960*/  @!P2 IMAD.WIDE.U32 R4, R27, 0x2, R4 ;  /* 0x000000021b04a825 */ /* 0x000fe200078e0004 */
[----:B------:R-:W-:-:S05]  /*13970*/  @!P2 LEA R25, R28, UR47, 0x1 ;  /* 0x0000002f1c19ac11 */ /* 0x000fca000f8e08ff */
[----:B------:R-:W-:Y:S04]  /*13980*/  @!P2 LDGSTS.E.BYPASS.LTC128B.128 [R25+0xcc00], desc[UR36][R4.64], !P3 ;  /* 0x0cc000000419afae */ /* 0x000fe8000d901d64 */
[----:B------:R-:W-:Y:S04]  /*13990*/  @!P2 LDGSTS.E.BYPASS.LTC128B.128 [R25+0xfc00], desc[UR36][R4.64+0x40], !P0 ;  /* 0x0fc000400419afae */ /* 0x000fe8000c101d64 */
[----:B------:R1:W-:Y:S01]  /*139a0*/  @!P2 LDGSTS.E.BYPASS.LTC128B.128 [R25+0x12c00], desc[UR36][R4.64+0x80], !P1 ;  /* 0x12c000800419afae */ /* 0x0003e2000c901d64 */
[----:B------:R-:W-:Y:S01]  /*139b0*/  ISETP.GE.AND P2, PT, R11, R0, PT ;  /* 0x000000000b00720c */ /* 0x000fe20003f46270 */
[----:B------:R-:W-:-:S02]  /*139c0*/  VIADD R11, R6, 0x60 ;  /* 0x00000060060b7836 */ /* 0x000fc40000000000 */
[----:B0-----:R-:W-:Y:S02]  /*139d0*/  IMAD.MOV.U32 R3, RZ, RZ, R2 ;  /* 0x000000ffff037224 */ /* 0x001fe400078e0002 */
[----:B------:R-:W-:Y:S01]  /*139e0*/  IMAD.MOV.U32 R2, RZ, RZ, R14 ;  /* 0x000000ffff027224 */ /* 0x000fe200078e000e */
[----:B-1----:R-:W-:Y:S07]  /*139f0*/  SHFL.IDX PT, R5, R9, 0x3, 0x1c1f ;  /* 0x007c1f0009057f89 */ /* 0x002fee00000e0000 */
[----:B------:R-:W-:Y:S01]  /*13a00*/  @!P2 IMAD.WIDE.U32 R2, R27, 0x2, R2 ;  /* 0x000000021b02a825 */ /* 0x000fe200078e0002 */
[----:B------:R-:W-:Y:S01]  /*13a10*/  @!P2 LEA R21, R28, UR47, 0x1 ;  /* 0x0000002f1c15ac11 */ /* 0x000fe2000f8e08ff */
[----:B------:R0:W1:Y:S04]  /*13a20*/  SHFL.IDX PT, R4, R7, 0x3, 0x1c1f ;  /* 0x007c1f0007047f89 */ /* 0x00006800000e0000 */
[----:B------:R-:W-:Y:S04]  /*13a30*/  @!P2 LDGSTS.E.BYPASS.LTC128B.128 [R21+0xd400], desc[UR36][R2.64], !P3 ;  /* 0x0d4000000215afae */ /* 0x000fe8000d901d64 */
[----:B------:R-:W-:Y:S01]  /*13a40*/  @!P2 LDGSTS.E.BYPASS.LTC128B.128 [R21+0x10400], desc[UR36][R2.64+0x40], !P0 ;  /* 0x104000400215afae */ /* 0x000fe2000c101d64 */
[----:B0-----:R-:W-:-:S03]  /*13a50*/  VIADD R7, R6, 0x80 ;  /* 0x0000008006077836 */ /* 0x001fc60000000000 */
[----:B------:R0:W-:Y:S01]  /*13a60*/  @!P2 LDGSTS.E.BYPASS.LTC128B.128 [R21+0x13400], desc[UR36][R2.64+0x80], !P1 ;  /* 0x134000800215afae */ /* 0x0001e2000c901d64 */
[----:B------:R-:W-:-:S03]  /*13a70*/  ISETP.GE.AND P2, PT, R11, R0, PT ;  /* 0x000000000b00720c */ /* 0x000fc60003f46270 */
[----:B------:R-:W-:Y:S04]  /*13a80*/  SHFL.IDX PT, R14, R10, 0x1, 0x1c1f ;  /* 0x003c1f000a0e7f89 */ /* 0x000fe800000e0000 */
[----:B0-----:R-:W-:Y:S06]  /*13a90*/  SHFL.IDX PT, R3, R8, RZ, 0x1c1f ;  /* 0x001c1fff08037589 */ /* 0x001fec00000e0000 */
        /* <DEDUP_REMOVED lines=13> */
.L_x_11034:
        /* <DEDUP_REMOVED lines=14> */
.L_x_10976:
[----:B------:R-:W-:Y:S05]  /*13c50*/  BSYNC B0 ;  /* 0x0000000000007941 */ /* 0x000fea0003800000 */
.L_x_10975:
[----:B------:R-:W-:Y:S01]  /*13c60*/  NOP ;  /* 0x0000000000007918 */ /* 0x000fe20000000000 */
[----:B------:R-:W-:Y:S01]  /*13c70*/  SYNCS.ARRIVE.TRANS64.RED.A0T1 RZ, [UR47+0x2d800], RZ ;  /* 0x02d800ffffff79a7 */ /* 0x000fe2000820042f */
[----:B------:R-:W-:Y:S01]  /*13c80*/  IMAD.MOV.U32 R0, RZ, RZ, 0x1 ;  /* 0x00000001ff007424 */ /* 0x000fe200078e00ff */
[----:B------:R-:W-:Y:S04]  /*13c90*/  ARRIVES.LDGSTSBAR.64.TRANSCNT [UR47+0x2d800] ;  /* 0x02d80000ff0079b0 */ /* 0x000fe80008000aaf */
[----:B------:R-:W-:Y:S01]  /*13ca0*/  SHF.L.U32 R0, R0, 0x1f, RZ ;  /* 0x0000001f00007819 */ /* 0x000fe200000006ff */
[----:B------:R-:W-:Y:S01]  /*13cb0*/  NOP ;  /* 0x0000000000007918 */ /* 0x000fe20000000000 */
[----:B------:R-:W-:Y:S01]  /*13cc0*/  SYNCS.ARRIVE.TRANS64.A1T0 RZ, [UR47+0x2d800], RZ ;  /* 0x02d800ffffff79a7 */ /* 0x000fe2000810002f */
[----:B------:R-:W-:-:S05]  /*13cd0*/  VIADD R19, R19, 0xfffffffe ;  /* 0xfffffffe13137836 */ /* 0x000fca0000000000 */
[----:B------:R-:W-:Y:S01]  /*13ce0*/  ISETP.GE.AND P0, PT, R19, UR51, PT ;  /* 0x0000003313007c0c */ /* 0x000fe2000bf06270 */
[----:B------:R-:W1:Y:S02]  /*13cf0*/  SYNCS.PHASECHK.TRANS64.TRYWAIT P1, [UR47+0x2d820], R0 ;  /* 0x02d82000ff0075a7 */ /* 0x000e64000802016f */
[----:B-1----:R-:W-:Y:S10]  /*13d00*/  @!P1 BRA `(.L_x_10977) ;  /* 0x0000002800849947 */ /* 0x002ff40003800000 */
.L_x_11035:
[----:B------:R-:W-:Y:S01]  /*13d10*/  IMAD.MOV.U32 R21, RZ, RZ, RZ ;  /* 0x000000ffff157224 */ /* 0x000fe200078e00ff */
[----:B------:R-:W-:Y:S06]  /*13d20*/  @!P0 BRA `(.L_x_10978) ;  /* 0x0000000c00cc8947 */ /* 0x000fec0003800000 */
[----:B0-----:R-:W0:Y:S01]  /*13d30*/  S2R R2, SR_TID.X ;  /* 0x0000000000027919 */ /* 0x001e220000002100 */
[----:B------:R-:W-:Y:S01]  /*13d40*/  UIADD3 UR4, UR46, 0x1, URZ ;  /* 0x000000012e047890 */ /* 0x000fe2000fffe03f */
[----:B------:R-:W-:Y:S01]  /*13d50*/  LOP3.LUT R3, RZ, UR44, RZ, 0x33, !PT ;  /* 0x0000002cff037c12 */ /* 0x000fe2000f8e33ff */
[----:B------:R-:W-:Y:S01]  /*13d60*/  BSSY B0, `(.L_x_10978) ;  /* 0x00000ef000007945 */ /* 0x000fe20003800000 */
[----:B------:R-:W1:Y:S01]  /*13d70*/  S2R R4, SR_TID.X ;  /* 0x0000000000047919 */ /* 0x000e620000002100 */
[----:B------:R-:W-:Y:S01]  /*13d80*/  UIMAD UR4, UR4, UR40, URZ ;  /* 0x00000028040472a4 */ /* 0x000fe2000f8e023f */
[----:B------:R-:W-:Y:S01]  /*13d90*/  LOP3.LUT R5, RZ, UR43, RZ, 0x33, !PT ;  /* 0x0000002bff057c12 */ /* 0x000fe2000f8e33ff */
[----:B------:R-:W-:-:S04]  /*13da0*/  IMAD.MOV.U32 R20, RZ, RZ, RZ ;  /* 0x000000ffff147224 */ /* 0x000fc800078e00ff */
[----:B------:R-:W-:Y:S01]  /*13db0*/  LOP3.LUT R0, RZ, UR4, RZ, 0x33, !PT ;  /* 0x00000004ff007c12 */ /* 0x000fe2000f8e33ff */
[----:B------:R-:W-:-:S03]  /*13dc0*/  ULDC UR4, c[0x0][0x2f4] ;  /* 0x0000bd0000047ab9 */ /* 0x000fc60000000800 */
[----:B------:R-:W-:-:S04]  /*13dd0*/  VIADDMNMX R0, R0, -UR45, R3, !PT ;  /* 0x8000002d00007c46 */ /* 0x000fc8000f800103 */
[----:B------:R-:W-:-:S04]  /*13de0*/  VIMNMX R0, R0, R5, !PT ;  /* 0x0000000500007248 */ /* 0x000fc80007fe0100 */
[----:B------:R-:W-:Y:S02]  /*13df0*/  IADD3 R26, -R0, -0x2, RZ ;  /* 0xfffffffe001a7810 */ /* 0x000fe40007ffe1ff */
[----:B0-----:R-:W-:-:S04]  /*13e00*/  LOP3.LUT R2, R2, 0x7f, RZ, 0xc0, !PT ;  /* 0x0000007f02027812 */ /* 0x001fc800078ec0ff */
[----:B------:R-:W-:-:S04]  /*13e10*/  SHF.R.U32.HI R2, RZ, 0x2, R2 ;  /* 0x00000002ff027819 */ /* 0x000fc80000011602 */
[----:B------:R-:W-:Y:S01]  /*13e20*/  IADD3 R23, R23, R22, R2 ;  /* 0x0000001617177210 */ /* 0x000fe20007ffe002 */
[----:B------:R-:W-:Y:S01]  /*13e30*/  IMAD.MOV.U32 R22, RZ, RZ, 0x1 ;  /* 0x00000001ff167424 */ /* 0x000fe200078e00ff */
[----:B------:R-:W-:Y:S01]  /*13e40*/  IADD3 R3, -R2, UR49, RZ ;  /* 0x0000003102037c10 */ /* 0x000fe2000fffe1ff */
[C---:B-1----:R-:W-:Y:S02]  /*13e50*/  IMAD.SHL.U32 R2, R4.reuse, 0x8, RZ ;  /* 0x0000000804027824 */ /* 0x042fe400078e00ff */
[----:B------:R-:W-:Y:S02]  /*13e60*/  IMAD.SHL.U32 R4, R4, 0x8, RZ ;  /* 0x0000000804047824 */ /* 0x000fe400078e00ff */
[----:B------:R-:W-:Y:S01]  /*13e70*/  VIADD R23, R23, 0xfffffe80 ;  /* 0xfffffe8017177836 */ /* 0x000fe20000000000 */
[----:B------:R-:W-:Y:S01]  /*13e80*/  LOP3.LUT R2, R2, 0x18, RZ, 0xc0, !PT ;  /* 0x0000001802027812 */ /* 0x000fe200078ec0ff */
[----:B------:R-:W-:Y:S01]  /*13e90*/  IMAD R3, R0, 0x80, R3 ;  /* 0x0000008000037824 */ /* 0x000fe200078e0203 */
[----:B------:R-:W-:Y:S01]  /*13ea0*/  LOP3.LUT R4, R4, 0x18, RZ, 0xc0, !PT ;  /* 0x0000001804047812 */ /* 0x000fe200078ec0ff */
[----:B------:R-:W-:Y:S01]  /*13eb0*/  IMAD R10, R0, -0x80, R23 ;  /* 0xffffff80000a7824 */ /* 0x000fe200078e0217 */
[----:B------:R-:W-:Y:S01]  /*13ec0*/  ISETP.GE.AND P3, PT, R2, UR4, PT ;  /* 0x0000000402007c0c */ /* 0x000fe2000bf66270 */
[----:B------:R-:W-:Y:S01]  /*13ed0*/  VIADD R0, R3, 0x100 ;  /* 0x0000010003007836 */ /* 0x000fe20000000000 */
[----:B------:R-:W-:-:S02]  /*13ee0*/  LOP3.LUT R4, R4, 0x20, RZ, 0xfc, !PT ;  /* 0x0000002004047812 */ /* 0x000fc400078efcff */
[----:B------:R-:W-:Y:S02]  /*13ef0*/  LOP3.LUT R2, R2, 0x40, RZ, 0xfc, !PT ;  /* 0x0000004002027812 */ /* 0x000fe400078efcff */
[----:B------:R-:W-:Y:S02]  /*13f00*/  ISETP.GE.AND P2, PT, R4, UR4, PT ;  /* 0x0000000404007c0c */ /* 0x000fe4000bf46270 */
[----:B------:R-:W-:-:S13]  /*13f10*/  ISETP.GE.AND P1, PT, R2, UR4, PT ;  /* 0x0000000402007c0c */ /* 0x000fda000bf26270 */
.L_x_10991:
        /* <DEDUP_REMOVED lines=15> */
[----:B------:R-:W-:-:S03]  /*14010*/  ULDC.64 UR4, c[0x0][0x418] ;  /* 0x0001060000047ab9 */ /* 0x000fc60000000a00 */
[----:B------:R-:W-:Y:S01]  /*14020*/  IMAD.IADD R3, R5, 0x1, R3 ;  /* 0x0000000105037824 */ /* 0x000fe200078e0203 */
[----:B------:R-:W-:-:S04]  /*14030*/  LEA R6, P0, R2, UR4, 0x2 ;  /* 0x0000000402067c11 */ /* 0x000fc8000f8010ff */
[----:B------:R-:W-:-:S05]  /*14040*/  LEA.HI.X R7, R2, UR5, R3, 0x2, P0 ;  /* 0x0000000502077c11 */ /* 0x000fca00080f1403 */
[----:B------:R-:W2:Y:S01]  /*14050*/  LDG.E R6, desc[UR36][R6.64] ;  /* 0x0000002406067981 */ /* 0x000ea2000c1e1900 */
[----:B------:R-:W-:Y:S01]  /*14060*/  LOP3.LUT P4, RZ, R16, 0x8, RZ, 0xc0, !PT ;  /* 0x0000000810ff7812 */ /* 0x000fe2000788c0ff */
        /* <DEDUP_REMOVED lines=8> */
.L_x_10979:
[----:B------:R-:W-:Y:S01]  /*140f0*/  LEA R7, R21, UR47, 0x3 ;  /* 0x0000002f15077c11 */ /* 0x000fe2000f8e18ff */
[----:B------:R-:W-:Y:S01]  /*14100*/  BSSY B1, `(.L_x_10980) ;  /* 0x0000004000017945 */ /* 0x000fe20003800000 */
[----:B------:R-:W-:-:S04]  /*14110*/  SHF.L.U32 R2, R24, 0x1f, RZ ;  /* 0x0000001f18027819 */ /* 0x000fc800000006ff */
[----:B------:R-:W0:Y:S02]  /*14120*/  SYNCS.PHASECHK.TRANS64.TRYWAIT P0, [R7+URZ+0x2d840], R2 ;  /* 0x02d84002070075a7 */ /* 0x000e24000800017f */
[----:B0-----:R-:W-:Y:S05]  /*14130*/  @!P0 BRA `(.L_x_10981) ;  /* 0x0000002400908947 */ /* 0x001fea0003800000 */
.L_x_11036:
[----:B------:R-:W-:Y:S05]  /*14140*/  BSYNC B1 ;  /* 0x0000000000017941 */ /* 0x000fea0003800000 */
.L_x_10980:
        /* <DEDUP_REMOVED lines=23> */
[----:B------:R-:W-:Y:S01]  /*142c0*/  IMAD R9, R21, 0x3000, R28 ;  /* 0x0000300015097824 */ /* 0x000fe200078e021c */
[----:B------:R-:W-:Y:S01]  /*142d0*/  LEA R8, P0, R2, UR6, 0x1 ;  /* 0x0000000602087c11 */ /* 0x000fe2000f8008ff */
[----:B------:R-:W-:Y:S01]  /*142e0*/  VIADD R19, R3, UR4 ;  /* 0x0000000403137c36 */ /* 0x000fe20008000000 */
[----:B------:R-:W-:-:S04]  /*142f0*/  UMOV UR4, 0xffffffff ;  /* 0xffffffff00047882 */ /* 0x000fc80000000000 */
[----:B------:R-:W-:Y:S01]  /*14300*/  LEA.HI.X R19, R2, UR7, R19, 0x1, P0 ;  /* 0x0000000702137c11 */ /* 0x000fe200080f0c13 */
[----:B------:R-:W-:Y:S06]  /*14310*/  BRA.DIV UR4, `(.L_x_10982) ;  /* 0x00000026042c7947 */ /* 0x000fec000b800000 */
[----:B------:R-:W0:Y:S01]  /*14320*/  S2R R3, SR_TID.X ;  /* 0x0000000000037919 */ /* 0x000e220000002100 */
[----:B------:R-:W-:Y:S02]  /*14330*/  LOP3.LUT P6, RZ, R16, 0x4, RZ, 0xc0, !PT ;  /* 0x0000000410ff7812 */ /* 0x000fe400078cc0ff */
[----:B------:R-:W-:Y:S01]  /*14340*/  LEA R9, R9, UR47, 0x1 ;  /* 0x0000002f09097c11 */ /* 0x000fe2000f8e08ff */
[----:B------:R-:W1:Y:S04]  /*14350*/  SHFL.IDX PT, R2, R8, RZ, 0x1c1f ;  /* 0x001c1fff08027589 */ /* 0x000e6800000e0000 */
[----:B------:R-:W-:Y:S01]  /*14360*/  SHFL.IDX PT, R27, R19, 0x2, 0x1c1f ;  /* 0x005c1f00131b7f89 */ /* 0x000fe200000e0000 */
[----:B0-----:R-:W-:-:S03]  /*14370*/  IMAD.SHL.U32 R11, R3, 0x8, RZ ;  /* 0x00000008030b7824 */ /* 0x001fc600078e00ff */
[----:B------:R-:W0:Y:S02]  /*14380*/  SHFL.IDX PT, R3, R19, RZ, 0x1c1f ;  /* 0x001c1fff13037589 */ /* 0x000e2400000e0000 */
[----:B------:R-:W-:-:S05]  /*14390*/  LOP3.LUT R11, R11, 0x18, RZ, 0xc0, !PT ;  /* 0x000000180b0b7812 */ /* 0x000fca00078ec0ff */
[----:B------:R-:W-:-:S05]  /*143a0*/  IMAD.SHL.U32 R4, R11, 0x2, RZ ;  /* 0x000000020b047824 */ /* 0x000fca00078e00ff */
        /* <DEDUP_REMOVED lines=20> */
.L_x_11046:
        /* <DEDUP_REMOVED lines=11> */
.L_x_10983:
        /* <DEDUP_REMOVED lines=10> */
.L_x_10984:
[----:B------:R2:W-:Y:S01]  /*14640*/  SYNCS.ARRIVE.TRANS64.A1T0 RZ, [R7+URZ+0x2d830], RZ ;  /* 0x02d830ff07ff79a7 */ /* 0x0005e2000810003f */
[----:B------:R-:W-:Y:S05]  /*14650*/  @!P5 BRA `(.L_x_10985) ;  /* 0x000000000004d947 */ /* 0x000fea0003800000 */
[----:B------:R-:W-:Y:S01]  /*14660*/  BPT.TRAP 0x1 ;  /* 0x000000040000795c */ /* 0x000fe20000300000 */
.L_x_10985:
[----:B-1----:R-:W-:Y:S01]  /*14670*/  SHF.L.U32 R2, R22, 0x1f, RZ ;  /* 0x0000001f16027819 */ /* 0x002fe200000006ff */
[----:B------:R-:W-:Y:S01]  /*14680*/  BSSY B1, `(.L_x_10986) ;  /* 0x0000004000017945 */ /* 0x000fe20003800000 */
[----:B--2---:R-:W-:-:S04]  /*14690*/  LEA R7, R20, UR47, 0x3 ;  /* 0x0000002f14077c11 */ /* 0x004fc8000f8e18ff */
[----:B------:R-:W1:Y:S02]  /*146a0*/  SYNCS.PHASECHK.TRANS64.TRYWAIT P0, [R7+URZ+0x2d860], R2 ;  /* 0x02d86002070075a7 */ /* 0x000e64000800017f */
[----:B-1----:R-:W-:Y:S05]  /*146b0*/  @!P0 BRA `(.L_x_10987) ;  /* 0x0000002400988947 */ /* 0x002fea0003800000 */
.L_x_11047:
[----:B------:R-:W-:Y:S05]  /*146c0*/  BSYNC B1 ;  /* 0x0000000000017941 */ /* 0x000fea0003800000 */
.L_x_10986:
        /* <DEDUP_REMOVED lines=36> */
.L_x_11057:
        /* <DEDUP_REMOVED lines=22> */
[----:B------:R-:W-:-:S07]  /*14a70*/  IMAD.IADD R19, R3, 0x1, R25 ;  /* 0x0000000103137824 */ /* 0x000fce00078e0219 */
.L_x_10989:
        /* <DEDUP_REMOVED lines=10> */
.L_x_10990:
[----:B------:R-:W-:Y:S01]  /*14b20*/  R2UR UR6, R29 ;  /* 0x000000001d0672ca */ /* 0x000fe200000e0000 */
[----:B------:R-:W-:Y:S01]  /*14b30*/  ULDC.64 UR4, c[0x0][0x330] ;  /* 0x0000cc0000047ab9 */ /* 0x000fe20000000a00 */
[----:B------:R-:W-:Y:S01]  /*14b40*/  IMAD.MOV.U32 R18, RZ, RZ, R2 ;  /* 0x000000ffff127224 */ /* 0x000fe200078e0002 */
[----:B------:R0:W-:Y:S01]  /*14b50*/  SYNCS.ARRIVE.TRANS64.A1T0 RZ, [R7+URZ+0x2d850], RZ ;  /* 0x02d850ff07ff79a7 */ /* 0x0001e2000810003f */
[----:B------:R-:W-:Y:S02]  /*14b60*/  IMAD.U32 R3, RZ, RZ, UR4 ;  /* 0x00000004ff037e24 */ /* 0x000fe4000f8e00ff */
[----:B------:R-:W-:Y:S02]  /*14b70*/  VIADD R26, R26, 0xffffffff ;  /* 0xffffffff1a1a7836 */ /* 0x000fe40000000000 */
[----:B------:R-:W-:-:S04]  /*14b80*/  IMAD.WIDE.U32 R18, R3, UR41, R18 ;  /* 0x0000002903127c25 */ /* 0x000fc8000f8e0012 */
[----:B------:R-:W-:Y:S01]  /*14b90*/  VIADD R0, R0, 0x80 ;  /* 0x0000008000007836 */ /* 0x000fe20000000000 */
[----:B------:R-:W-:Y:S01]  /*14ba0*/  UIMAD UR4, UR6, UR4, URZ ;  /* 0x00000004060472a4 */ /* 0x000fe2000f8e023f */
[----:B------:R-:W-:Y:S02]  /*14bb0*/  VIADD R10, R10, 0xffffff80 ;  /* 0xffffff800a0a7836 */ /* 0x000fe40000000000 */
[----:B------:R-:W-:Y:S01]  /*14bc0*/  ULDC.64 UR6, c[0x0][0x318] ;  /* 0x0000c60000067ab9 */ /* 0x000fe20000000a00 */
[----:B------:R-:W-:Y:S01]  /*14bd0*/  UIMAD UR4, UR41, UR5, UR4 ;  /* 0x00000005290472a4 */ /* 0x000fe2000f8e0204 */
[----:B------:R-:W-:Y:S01]  /*14be0*/  LEA R17, P0, R18, UR6, 0x1 ;  /* 0x0000000612117c11 */ /* 0x000fe2000f8008ff */
[----:B------:R-:W-:Y:S02]  /*14bf0*/  IMAD.MOV.U32 R22, RZ, RZ, R24 ;  /* 0x000000ffff167224 */ /* 0x000fe400078e0018 */
[----:B------:R-:W-:Y:S02]  /*14c00*/  IMAD.MOV.U32 R20, RZ, RZ, R21 ;  /* 0x000000ffff147224 */ /* 0x000fe400078e0015 */
[----:B------:R-:W-:-:S05]  /*14c10*/  VIADD R3, R19, UR4 ;  /* 0x0000000413037c36 */ /* 0x000fca0008000000 */
[----:B------:R-:W-:Y:S02]  /*14c20*/  LEA.HI.X R18, R18, UR7, R3, 0x1, P0 ;  /* 0x0000000712127c11 */ /* 0x000fe400080f0c03 */
[----:B------:R-:W-:-:S13]  /*14c30*/  ISETP.GT.AND P0, PT, R26, UR51, PT ;  /* 0x000000331a007c0c */ /* 0x000fda000bf04270 */
[----:B0-----:R-:W-:Y:S05]  /*14c40*/  @P0 BRA `(.L_x_10991) ;  /* 0xfffffff000b40947 */ /* 0x001fea000383ffff */
[----:B------:R-:W-:Y:S05]  /*14c50*/  BSYNC B0 ;  /* 0x0000000000007941 */ /* 0x000fea0003800000 */
.L_x_10978:
[----:B------:R-:W-:-:S13]  /*14c60*/  LOP3.LUT P0, RZ, R16, 0x8, RZ, 0xc0, !PT ;  /* 0x0000000810ff7812 */ /* 0x000fda000780c0ff */
[----:B------:R-:W-:Y:S05]  /*14c70*/  @!P0 BRA `(.L_x_10992) ;  /* 0x0000000000048947 */ /* 0x000fea0003800000 */
[----:B------:R-:W-:Y:S01]  /*14c80*/  BPT.TRAP 0x1 ;  /* 0x000000040000795c */ /* 0x000fe20000300000 */
.L_x_10992:
        /* <DEDUP_REMOVED lines=12> */
.L_x_11058:
[----:B------:R-:W-:Y:S05]  /*14d50*/  BSYNC B0 ;  /* 0x0000000000007941 */ /* 0x000fea0003800000 */
.L_x_10993:
[----:B------:R-:W1:Y:S01]  /*14d60*/  S2R R10, SR_TID.X ;  /* 0x00000000000a7919 */ /* 0x000e620000002100 */
[----:B------:R-:W-:Y:S01]  /*14d70*/  UMOV UR4, 0xffffffff ;  /* 0xffffffff00047882 */ /* 0x000fe20000000000 */
[----:B-1----:R-:W-:-:S05]  /*14d80*/  IMAD.SHL.U32 R9, R10, 0x8, RZ ;  /* 0x000000080a097824 */ /* 0x002fca00078e00ff */
[----:B------:R-:W-:Y:S01]  /*14d90*/  LOP3.LUT R9, R9, 0x18, RZ, 0xc0, !PT ;  /* 0x0000001809097812 */ /* 0x000fe200078ec0ff */
[----:B------:R-:W-:Y:S06]  /*14da0*/  BRA.DIV UR4, `(.L_x_10995) ;  /* 0x0000002604587947 */ /* 0x000fec000b800000 */
[----:B------:R-:W-:Y:S01]  /*14db0*/  IMAD.SHL.U32 R7, R10, 0x8, RZ ;  /* 0x000000080a077824 */ /* 0x000fe200078e00ff */
[----:B0-----:R-:W-:Y:S01]  /*14dc0*/  SHFL.IDX PT, R3, R18, RZ, 0x1c1f ;  /* 0x001c1fff12037589 */ /* 0x001fe200000e0000 */
[----:B------:R-:W-:Y:S01]  /*14dd0*/  ULDC UR4, c[0x0][0x2f4] ;  /* 0x0000bd0000047ab9 */ /* 0x000fe20000000800 */
[----:B------:R-:W-:Y:S02]  /*14de0*/  LEA R4, R4, UR47, 0x1 ;  /* 0x0000002f04047c11 */ /* 0x000fe4000f8e08ff */
[----:B------:R-:W0:Y:S01]  /*14df0*/  SHFL.IDX PT, R2, R17, RZ, 0x1c1f ;  /* 0x001c1fff11027589 */ /* 0x000e2200000e0000 */
[----:B------:R-:W-:Y:S02]  /*14e00*/  LOP3.LUT R7, R7, 0x18, RZ, 0xc0, !PT ;  /* 0x0000001807077812 */ /* 0x000fe400078ec0ff */
[----:B------:R-:W-:Y:S01]  /*14e10*/  ISETP.GE.AND P2, PT, R9, UR4, PT ;  /* 0x0000000409007c0c */ /* 0x000fe2000bf46270 */
[----:B------:R-:W-:Y:S01]  /*14e20*/  SHFL.IDX PT, R6, R18, 0x1, 0x1c1f ;  /* 0x003c1f0012067f89 */ /* 0x000fe200000e0000 */
[----:B------:R-:W-:-:S02]  /*14e30*/  LOP3.LUT R8, R7, 0x20, RZ, 0xfc, !PT ;  /* 0x0000002007087812 */ /* 0x000fc400078efcff */
[----:B------:R-:W-:Y:S01]  /*14e40*/  LOP3.LUT R7, R7, 0x40, RZ, 0xfc, !PT ;  /* 0x0000004007077812 */ /* 0x000fe200078efcff */
[----:B------:R-:W1:Y:S01]  /*14e50*/  SHFL.IDX PT, R14, R17, 0x1, 0x1c1f ;  /* 0x003c1f00110e7f89 */ /* 0x000e6200000e0000 */
[----:B------:R-:W-:Y:S02]  /*14e60*/  ISETP.GE.AND P1, PT, R8, UR4, PT ;  /* 0x0000000408007c0c */ /* 0x000fe4000bf26270 */
[----:B------:R-:W-:Y:S01]  /*14e70*/  ISETP.GE.AND P0, PT, R7, UR4, PT ;  /* 0x0000000407007c0c */ /* 0x000fe2000bf06270 */
[----:B------:R-:W2:Y:S01]  /*14e80*/  SHFL.IDX PT, R8, R17, 0x2, 0x1c1f ;  /* 0x005c1f0011087f89 */ /* 0x000ea200000e0000 */
[C---:B------:R-:W-:Y:S02]  /*14e90*/  ISETP.LT.OR P3, PT, R5.reuse, 0x1, P2 ;  /* 0x000000010500780c */ /* 0x040fe40001761670 */
[C---:B------:R-:W-:Y:S01]  /*14ea0*/  ISETP.LT.OR P4, PT, R5.reuse, 0x1, P1 ;  /* 0x000000010500780c */ /* 0x040fe20000f81670 */
[----:B------:R-:W3:Y:S01]  /*14eb0*/  SHFL.IDX PT, R7, R18, 0x2, 0x1c1f ;  /* 0x005c1f0012077f89 */ /* 0x000ee200000e0000 */
[----:B------:R-:W-:-:S03]  /*14ec0*/  ISETP.LT.OR P5, PT, R5, 0x1, P0 ;  /* 0x000000010500780c */ /* 0x000fc600007a1670 */
[----:B------:R-:W4:Y:S01]  /*14ed0*/  SHFL.IDX PT, R18, R18, 0x3, 0x1c1f ;  /* 0x007c1f0012127f89 */ /* 0x000f2200000e0000 */
        /* <DEDUP_REMOVED lines=18> */
[----:B--2---:R-:W-:Y:S02]  /*15000*/  IMAD.MOV.U32 R2, RZ, RZ, R8 ;  /* 0x000000ffff027224 */ /* 0x004fe400078e0008 */
[----:B---3--:R-:W-:Y:S02]  /*15010*/  IMAD.MOV.U32 R3, RZ, RZ, R7 ;  /* 0x000000ffff037224 */ /* 0x008fe400078e0007 */
[----:B------:R-:W-:-:S05]  /*15020*/  IMAD.WIDE.U32 R2, R9, 0x2, R2 ;  /* 0x0000000209027825 */ /* 0x000fca00078e0002 */
[----:B------:R0:W-:Y:S04]  /*15030*/  LDGSTS.E.BYPASS.LTC128B.128 [R4+0x1400], desc[UR36][R2.64], !P3 ;  /* 0x0140000002047fae */ /* 0x0001e8000d901d64 */
[----:B------:R0:W-:Y:S04]  /*15040*/  LDGSTS.E.BYPASS.LTC128B.128 [R4+0x3400], desc[UR36][R2.64+0x40], !P4 ;  /* 0x0340004002047fae */ /* 0x0001e8000e101d64 */
[----:B-1--4-:R0:W-:Y:S02]  /*15050*/  LDGSTS.E.BYPASS.LTC128B.128 [R4+0x5400], desc[UR36][R2.64+0x80], !P5 ;  /* 0x0540008002047fae */ /* 0x0121e4000e901d64 */
.L_x_11068:
        /* <DEDUP_REMOVED lines=14> */
.L_x_10996:
        /* <DEDUP_REMOVED lines=10> */
.L_x_10997:
[----:B0-----:R-:W-:Y:S01]  /*151e0*/  VIADD R2, R21, 0x1 ;  /* 0x0000000115027836 */ /* 0x001fe20000000000 */
[----:B------:R0:W-:Y:S04]  /*151f0*/  SYNCS.ARRIVE.TRANS64.A1T0 RZ, [R0+URZ+0x2d850], RZ ;  /* 0x02d850ff00ff79a7 */ /* 0x0001e8000810003f */
[----:B------:R-:W-:-:S04]  /*15200*/  ISETP.NE.AND P0, PT, R2, 0x2, PT ;  /* 0x000000020200780c */ /* 0x000fc80003f05270 */
[----:B------:R-:W-:Y:S02]  /*15210*/  SEL R3, RZ, 0x1, P0 ;  /* 0x00000001ff037807 */ /* 0x000fe40000000000 */
[----:B------:R-:W-:Y:S02]  /*15220*/  SEL R2, R2, RZ, P0 ;  /* 0x000000ff02027207 */ /* 0x000fe40000000000 */
[----:B0-----:R-:W-:-:S07]  /*15230*/  LOP3.LUT R0, R24, R3, RZ, 0x3c, !PT ;  /* 0x0000000318007212 */ /* 0x001fce00078e3cff */
.L_x_10957:
[----:B------:R-:W0:Y:S01]  /*15240*/  S2R R4, SR_CgaCtaId ;  /* 0x0000000000047919 */ /* 0x000e220000008800 */
[----:B------:R-:W-:Y:S02]  /*15250*/  MOV R3, 0x400 ;  /* 0x0000040000037802 */ /* 0x000fe40000000f00 */
[----:B------:R-:W-:Y:S02]  /*15260*/  SHF.L.U32 R6, R6, 0x1f, RZ ;  /* 0x0000001f06067819 */ /* 0x000fe400000006ff */
[----:B0-----:R-:W-:-:S04]  /*15270*/  LEA R7, R4, R3, 0x18 ;  /* 0x0000000304077211 */ /* 0x001fc800078ec0ff */
[----:B------:R-:W0:Y:S02]  /*15280*/  SYNCS.PHASECHK.TRANS64.TRYWAIT P0, [R7+URZ+0x2d820], R6 ;  /* 0x02d82006070075a7 */ /* 0x000e24000800017f */
[----:B0-----:R-:W-:Y:S05]  /*15290*/  @!P0 BRA `(.L_x_10998) ;  /* 0x0000002400988947 */ /* 0x001fea0003800000 */
.L_x_11069:
[----:B------:R-:W-:-:S03]  /*152a0*/  UMOV UR4, 0xffffffff ;  /* 0xffffffff00047882 */ /* 0x000fc60000000000 */
[----:B------:R-:W-:Y:S05]  /*152b0*/  BRA.DIV UR4, `(.L_x_10999) ;  /* 0x0000002604a47947 */ /* 0x000fea000b800000 */
[----:B------:R-:W1:Y:S02]  /*152c0*/  S2R R3, SR_TID.X ;  /* 0x0000000000037919 */ /* 0x000e640000002100 */
[----:B-1----:R-:W-:-:S04]  /*152d0*/  SHF.R.U32.HI R3, RZ, 0x5, R3 ;  /* 0x00000005ff037819 */ /* 0x002fc80000011603 */
[----:B------:R-:W-:-:S05]  /*152e0*/  LOP3.LUT R3, R3, 0x3, RZ, 0xc0, !PT ;  /* 0x0000000303037812 */ /* 0x000fca00078ec0ff */
[----:B------:R1:W2:Y:S02]  /*152f0*/  SHFL.IDX PT, R14, R3, RZ, 0x1f ;  /* 0x00001fff030e7589 */ /* 0x0002a400000e0000 */
.L_x_11072:
[----:B--2---:R-:W-:-:S13]  /*15300*/  ISETP.NE.AND P0, PT, R14, RZ, PT ;  /* 0x000000ff0e00720c */ /* 0x004fda0003f05270 */
[----:B------:R-:W-:Y:S05]  /*15310*/  @P0 BRA `(.L_x_10865) ;  /* 0x0000000000900947 */ /* 0x000fea0003800000 */
[----:B------:R-:W-:-:S03]  /*15320*/  UMOV UR4, 0xffffffff ;  /* 0xffffffff00047882 */ /* 0x000fc60000000000 */
[----:B------:R-:W-:Y:S05]  /*15330*/  BRA.DIV UR4, `(.L_x_11000) ;  /* 0x0000002604b87947 */ /* 0x000fea000b800000 */
[----:B------:R-:W-:-:S13]  /*15340*/  ELECT P6, URZ, PT ;  /* 0x00000000003f782f */ /* 0x000fda00038c0000 */
.L_x_11075:
        /* <DEDUP_REMOVED lines=8> */
.L_x_11001:
[----:B------:R-:W-:Y:S01]  /*153d0*/  IMAD R5, R2, 0x8, R7 ;  /* 0x0000000802057824 */ /* 0x000fe200078e0207 */
[----:B------:R-:W-:Y:S01]  /*153e0*/  SHF.L.U32 R4, R0, 0x1f, RZ ;  /* 0x0000001f00047819 */ /* 0x000fe200000006ff */
[----:B------:R-:W-:-:S03]  /*153f0*/  VIADD R2, R2, 0x1 ;  /* 0x0000000102027836 */ /* 0x000fc60000000000 */
[----:B------:R-:W1:Y:S02]  /*15400*/  SYNCS.PHASECHK.TRANS64.TRYWAIT P1, [R5+URZ+0x2d840], R4 ;  /* 0x02d84004050075a7 */ /* 0x000e64000802017f */
[----:B------:R-:W-:-:S04]  /*15410*/  ISETP.NE.AND P2, PT, R2, 0x2, PT ;  /* 0x000000020200780c */ /* 0x000fc80003f45270 */
[----:B------:R-:W-:Y:S01]  /*15420*/  SEL R3, RZ, 0x1, P2 ;  /* 0x00000001ff037807 */ /* 0x000fe20001000000 */
[----:B-1----:R-:W-:Y:S08]  /*15430*/  @!P1 BRA `(.L_x_11002) ;  /* 0x0000002400989947 */ /* 0x002ff00003800000 */
.L_x_11076:
[----:B------:R-:W-:Y:S02]  /*15440*/  SEL R2, R2, RZ, P2 ;  /* 0x000000ff02027207 */ /* 0x000fe40001000000 */
[----:B------:R-:W-:Y:S01]  /*15450*/  LOP3.LUT R0, R0, R3, RZ, 0x3c, !PT ;  /* 0x0000000300007212 */ /* 0x000fe200078e3cff */
[----:B------:R-:W-:Y:S06]  /*15460*/  @!P0 BRA `(.L_x_11003) ;  /* 0x0000000000048947 */ /* 0x000fec0003800000 */
[----:B------:R-:W-:Y:S01]  /*15470*/  BPT.TRAP 0x1 ;  /* 0x000000040000795c */ /* 0x000fe20000300000 */
.L_x_11003:
[----:B------:R-:W-:Y:S01]  /*15480*/  IMAD R3, R2, 0x8, R7 ;  /* 0x0000000802037824 */ /* 0x000fe200078e0207 */
[----:B------:R-:W-:-:S04]  /*15490*/  SHF.L.U32 R0, R0, 0x1f, RZ ;  /* 0x0000001f00007819 */ /* 0x000fc800000006ff */
[----:B------:R-:W2:Y:S02]  /*154a0*/  SYNCS.PHASECHK.TRANS64.TRYWAIT P1, [R3+URZ+0x2d840], R0 ;  /* 0x02d84000030075a7 */ /* 0x000ea4000802017f */
[----:B--2---:R-:W-:Y:S05]  /*154b0*/  @!P1 BRA `(.L_x_11004) ;  /* 0x00000024008c9947 */ /* 0x004fea0003800000 */
.L_x_11077:
[----:B------:R-:W-:Y:S05]  /*154c0*/  @!P0 BRA `(.L_x_11005) ;  /* 0x0000000000048947 */ /* 0x000fea0003800000 */
[----:B------:R-:W-:Y:S01]  /*154d0*/  BPT.TRAP 0x1 ;  /* 0x000000040000795c */ /* 0x000fe20000300000 */
.L_x_11005:
[----:B------:R-:W3:Y:S02]  /*154e0*/  SYNCS.PHASECHK.TRANS64.TRYWAIT P1, [R5+URZ+0x2d860], R4 ;  /* 0x02d86004050075a7 */ /* 0x000ee4000802017f */
[----:B---3--:R-:W-:Y:S05]  /*154f0*/  @!P1 BRA `(.L_x_11006) ;  /* 0x0000002400909947 */ /* 0x008fea0003800000 */
.L_x_11078:
[----:B------:R-:W-:Y:S05]  /*15500*/  @!P0 BRA `(.L_x_11007) ;  /* 0x0000000000048947 */ /* 0x000fea0003800000 */
[----:B------:R-:W-:Y:S01]  /*15510*/  BPT.TRAP 0x1 ;  /* 0x000000040000795c */ /* 0x000fe20000300000 */
.L_x_11007:
[----:B----4-:R4:W0:Y:S02]  /*15520*/  SYNCS.PHASECHK.TRANS64.TRYWAIT P0, [R3+URZ+0x2d860], R0 ;  /* 0x02d86000030075a7 */ /* 0x010824000800017f */
[----:B0-----:R-:W-:Y:S05]  /*15530*/  @!P0 NANOSLEEP.SYNCS 0x989680 ;  /* 0x009896800000895d */ /* 0x001fea0003900000 */
[----:B------:R-:W0:Y:S02]  /*15540*/  @!P0 SYNCS.PHASECHK.TRANS64 P0, [R3+URZ+0x2d860], R0 ;  /* 0x02d86000030085a7 */ /* 0x000e24000800007f */
[----:B0-----:R-:W-:Y:S05]  /*15550*/  @!P0 BRA `(.L_x_11007) ;  /* 0xfffffffc00f08947 */ /* 0x001fea000383ffff */
.L_x_10865:
[----:B------:R-:W-:Y:S05]  /*15560*/  BSYNC B6 ;  /* 0x0000000000067941 */ /* 0x000fea0003800000 */
.L_x_10862:
[----:B------:R-:W-:Y:S05]  /*15570*/  EXIT ;  /* 0x000000000000794d */ /* 0x000fea0003800000 */
.L_x_10875:
[----:B0-----:R-:W-:-:S04]  /*15580*/  IMAD.U32 R3, RZ, RZ, UR38 ;  /* 0x00000026ff037e24 */ /* 0x001fc8000f8e00ff */
[----:B------:R0:W1:Y:S03]  /*15590*/  SYNCS.PHASECHK.TRANS64.TRYWAIT P0, [R3+URZ+0x2d800], R0 ;  /* 0x02d80000030075a7 */ /* 0x000066000800017f */
[----:B-1----:R-:W-:Y:S05]  /*155a0*/  @!P0 NANOSLEEP.SYNCS 0x989680 ;  /* 0x009896800000895d */ /* 0x002fea0003900000 */
[----:B------:R-:W1:Y:S02]  /*155b0*/  @!P0 SYNCS.PHASECHK.TRANS64 P0, [R3+URZ+0x2d800], R0 ;  /* 0x02d80000030085a7 */ /* 0x000e64000800007f */
[----:B-1----:R-:W-:Y:S05]  /*155c0*/  @!P0 BRA `(.L_x_10875) ;  /* 0xfffffffc00ec8947 */ /* 0x002fea000383ffff */
[----:B------:R-:W-:Y:S05]  /*155d0*/  BRA `(.L_x_11008) ;  /* 0xfffffec000687947 */ /* 0x000fea000383ffff */
.L_x_10879:
[----:B0-----:R-:W-:-:S04]  /*155e0*/  IMAD.U32 R3, RZ, RZ, UR38 ;  /* 0x00000026ff037e24 */ /* 0x001fc8000f8e00ff */
[----:B------:R0:W2:Y:S03]  /*155f0*/  SYNCS.PHASECHK.TRANS64.TRYWAIT P1, [R3+URZ+0x2d830], R0 ;  /* 0x02d83000030075a7 */ /* 0x0000a6000802017f */
[----:B--2---:R-:W-:Y:S05]  /*15600*/  @!P1 NANOSLEEP.SYNCS 0x989680 ;  /* 0x009896800000995d */ /* 0x004fea0003900000 */
[----:B------:R-:W2:Y:S02]  /*15610*/  @!P1 SYNCS.PHASECHK.TRANS64 P1, [R3+URZ+0x2d830], R0 ;  /* 0x02d83000030095a7 */ /* 0x000ea4000802007f */
[----:B--2---:R-:W-:Y:S05]  /*15620*/  @!P1 BRA `(.L_x_10879) ;  /* 0xfffffffc00ec9947 */ /* 0x004fea000383ffff */
[----:B------:R-:W-:Y:S05]  /*15630*/  BRA `(.L_x_10878) ;  /* 0xfffffec0008c7947 */ /* 0x000fea000383ffff */
.L_x_10896:
[----:B-1----:R-:W-:-:S04]  /*15640*/  IMAD.U32 R14, RZ, RZ, UR4 ;  /* 0x00000004ff0e7e24 */ /* 0x002fc8000f8e00ff */
[----:B------:R1:W2:Y:S03]  /*15650*/  SYNCS.PHASECHK.TRANS64.TRYWAIT P1, [R14+URZ+0x2d830], R13 ;  /* 0x02d8300d0e0075a7 */ /* 0x0002a6000802017f */
[----:B--2---:R-:W-:Y:S05]  /*15660*/  @!P1 NANOSLEEP.SYNCS 0x989680 ;  /* 0x009896800000995d */ /* 0x004fea0003900000 */
[----:B------:R-:W2:Y:S02]  /*15670*/  @!P1 SYNCS.PHASECHK.TRANS64 P1, [R14+URZ+0x2d830], R13 ;  /* 0x02d8300d0e0095a7 */ /* 0x000ea4000802007f */
[----:B--2---:R-:W-:Y:S05]  /*15680*/  @!P1 BRA `(.L_x_10896) ;  /* 0xfffffffc00ec9947 */ /* 0x004fea000383ffff */
[----:B------:R-:W-:Y:S05]  /*15690*/  BRA `(.L_x_10893) ;  /* 0xfffffefc00d87947 */ /* 0x000fea000383ffff */
.L_x_10900:
[----:B-1----:R-:W-:-:S04]  /*156a0*/  IMAD.U32 R14, RZ, RZ, UR10 ;  /* 0x0000000aff0e7e24 */ /* 0x002fc8000f8e00ff */
[----:B------:R1:W2:Y:S03]  /*156b0*/  SYNCS.PHASECHK.TRANS64.TRYWAIT P1, [R14+URZ+0x2d850], R13 ;  /* 0x02d8500d0e0075a7 */ /* 0x0002a6000802017f */
[----:B--2---:R-:W-:Y:S05]  /*156c0*/  @!P1 NANOSLEEP.SYNCS 0x989680 ;  /* 0x009896800000995d */ /* 0x004fea0003900000 */
[----:B------:R-:W2:Y:S02]  /*156d0*/  @!P1 SYNCS.PHASECHK.TRANS64 P1, [R14+URZ+0x2d850], R13 ;  /* 0x02d8500d0e0095a7 */ /* 0x000ea4000802007f */
[----:B--2---:R-:W-:Y:S05]  /*156e0*/  @!P1 BRA `(.L_x_10900) ;  /* 0xfffffffc00ec9947 */ /* 0x004fea000383ffff */
[----:B------:R-:W-:Y:S05]  /*156f0*/  BRA `(.L_x_10897) ;  /* 0xffffff00008c7947 */ /* 0x000fea000383ffff */
.L_x_10919:
[----:B-1----:R-:W-:-:S04]  /*15700*/  IMAD.U32 R14, RZ, RZ, UR4 ;  /* 0x00000004ff0e7e24 */ /* 0x002fc8000f8e00ff */
[----:B------:R1:W2:Y:S03]  /*15710*/  SYNCS.PHASECHK.TRANS64.TRYWAIT P1, [R14+URZ+0x2d830], R13 ;  /* 0x02d8300d0e0075a7 */ /* 0x0002a6000802017f */
[----:B--2---:R-:W-:Y:S05]  /*15720*/  @!P1 NANOSLEEP.SYNCS 0x989680 ;  /* 0x009896800000995d */ /* 0x004fea0003900000 */
[----:B------:R-:W2:Y:S02]  /*15730*/  @!P1 SYNCS.PHASECHK.TRANS64 P1, [R14+URZ+0x2d830], R13 ;  /* 0x02d8300d0e0095a7 */ /* 0x000ea4000802007f */
[----:B--2---:R-:W-:Y:S05]  /*15740*/  @!P1 BRA `(.L_x_10919) ;  /* 0xfffffffc00ec9947 */ /* 0x004fea000383ffff */
[----:B------:R-:W-:Y:S05]  /*15750*/  BRA `(.L_x_10916) ;  /* 0xffffff3c00087947 */ /* 0x000fea000383ffff */
.L_x_10923:
[----:B-1----:R-:W-:-:S04]  /*15760*/  IMAD.U32 R14, RZ, RZ, UR14 ;  /* 0x0000000eff0e7e24 */ /* 0x002fc8000f8e00ff */
[----:B------:R1:W2:Y:S03]  /*15770*/  SYNCS.PHASECHK.TRANS64.TRYWAIT P1, [R14+URZ+0x2d850], R13 ;  /* 0x02d8500d0e0075a7 */ /* 0x0002a6000802017f */
[----:B--2---:R-:W-:Y:S05]  /*15780*/  @!P1 NANOSLEEP.SYNCS 0x989680 ;  /* 0x009896800000995d */ /* 0x004fea0003900000 */
[----:B------:R-:W2:Y:S02]  /*15790*/  @!P1 SYNCS.PHASECHK.TRANS64 P1, [R14+URZ+0x2d850], R13 ;  /* 0x02d8500d0e0095a7 */ /* 0x000ea4000802007f */
[----:B--2---:R-:W-:Y:S05]  /*157a0*/  @!P1 BRA `(.L_x_10923) ;  /* 0xfffffffc00ec9947 */ /* 0x004fea000383ffff */
[----:B------:R-:W-:Y:S05]  /*157b0*/  BRA `(.L_x_10920) ;  /* 0xffffff3c00c87947 */ /* 0x000fea000383ffff */
.L_x_10931:
[----:B-1----:R-:W-:-:S04]  /*157c0*/  IMAD.U32 R14, RZ, RZ, UR10 ;  /* 0x0000000aff0e7e24 */ /* 0x002fc8000f8e00ff */
[----:B------:R1:W2:Y:S03]  /*157d0*/  SYNCS.PHASECHK.TRANS64.TRYWAIT P1, [R14+URZ+0x2d830], R13 ;  /* 0x02d8300d0e0075a7 */ /* 0x0002a6000802017f */
[----:B--2---:R-:W-:Y:S05]  /*157e0*/  @!P1 NANOSLEEP.SYNCS 0x989680 ;  /* 0x009896800000995d */ /* 0x004fea0003900000 */
[----:B------:R-:W2:Y:S02]  /*157f0*/  @!P1 SYNCS.PHASECHK.TRANS64 P1, [R14+URZ+0x2d830], R13 ;  /* 0x02d8300d0e0095a7 */ /* 0x000ea4000802007f */
[----:B--2---:R-:W-:Y:S05]  /*15800*/  @!P1 BRA `(.L_x_10931) ;  /* 0xfffffffc00ec9947 */ /* 0x004fea000383ffff */
[----:B------:R-:W-:Y:S05]  /*15810*/  BRA `(.L_x_10928) ;  /* 0xffffff6400a07947 */ /* 0x000fea000383ffff */
.L_x_10935:
[----:B-1----:R-:W-:-:S04]  /*15820*/  IMAD.U32 R14, RZ, RZ, UR10 ;  /* 0x0000000aff0e7e24 */ /* 0x002fc8000f8e00ff */
[----:B------:R1:W2:Y:S03]  /*15830*/  SYNCS.PHASECHK.TRANS64.TRYWAIT P1, [R14+URZ+0x2d850], R13 ;  /* 0x02d8500d0e0075a7 */ /* 0x0002a6000802017f */
[----:B--2---:R-:W-:Y:S05]  /*15840*/  @!P1 NANOSLEEP.SYNCS 0x989680 ;  /* 0x009896800000995d */ /* 0x004fea0003900000 */
[----:B------:R-:W2:Y:S02]  /*15850*/  @!P1 SYNCS.PHASECHK.TRANS64 P1, [R14+URZ+0x2d850], R13 ;  /* 0x02d8500d0e0095a7 */ /* 0x000ea4000802007f */
[----:B--2---:R-:W-:Y:S05]  /*15860*/  @!P1 BRA `(.L_x_10935) ;  /* 0xfffffffc00ec9947 */ /* 0x004fea000383ffff */
[----:B------:R-:W-:Y:S05]  /*15870*/  BRA `(.L_x_10932) ;  /* 0xffffff6800407947 */ /* 0x000fea000383ffff */
.L_x_10950:
[----:B-1----:R-:W-:-:S04]  /*15880*/  IMAD.U32 R3, RZ, RZ, UR6 ;  /* 0x00000006ff037e24 */ /* 0x002fc8000f8e00ff */
[----:B------:R1:W3:Y:S03]  /*15890*/  SYNCS.PHASECHK.TRANS64.TRYWAIT P1, [R3+URZ+0x2d850], R0 ;  /* 0x02d85000030075a7 */ /* 0x0002e6000802017f */
[----:B---3--:R-:W-:Y:S05]  /*158a0*/  @!P1 NANOSLEEP.SYNCS 0x989680 ;  /* 0x009896800000995d */ /* 0x008fea0003900000 */
[----:B------:R-:W3:Y:S02]  /*158b0*/  @!P1 SYNCS.PHASECHK.TRANS64 P1, [R3+URZ+0x2d850], R0 ;  /* 0x02d85000030095a7 */ /* 0x000ee4000802007f */
[----:B---3--:R-:W-:Y:S05]  /*158c0*/  @!P1 BRA `(.L_x_10950) ;  /* 0xfffffffc00ec9947 */ /* 0x008fea000383ffff */
[----:B------:R-:W-:Y:S05]  /*158d0*/  BRA `(.L_x_10949) ;  /* 0xffffff9c00b47947 */ /* 0x000fea000383ffff */
.L_x_10968:
[----:B------:R-:W-:Y:S02]  /*158e0*/  IMAD.MOV.U32 R13, RZ, RZ, R18 ;  /* 0x000000ffff0d7224 */ /* 0x000fe400078e0012 */
[----:B------:R-:W-:Y:S02]  /*158f0*/  IMAD.MOV.U32 R12, RZ, RZ, RZ ;  /* 0x000000ffff0c7224 */ /* 0x000fe400078e00ff */
[----:B------:R-:W-:Y:S02]  /*15900*/  IMAD.MOV.U32 R11, RZ, RZ, 0x1f ;  /* 0x0000001fff0b7424 */ /* 0x000fe400078e00ff */
[----:B------:R-:W-:-:S07]  /*15910*/  IMAD.MOV.U32 R15, RZ, RZ, -0x1 ;  /* 0xffffffffff0f7424 */ /* 0x000fce00078e00ff */
[----:B-----5:R-:W-:Y:S05]  /*15920*/  WARPSYNC.COLLECTIVE R15, `(.L_x_11009) ;  /* 0x000000000f087348 */ /* 0x020fea0003c00000 */
[----:B------:R0:W1:Y:S02]  /*15930*/  SHFL.IDX P6, R14, R13, R12, R11 ;  /* 0x0000000c0d0e7389 */ /* 0x00006400000c000b */
[----:B01---5:R-:W-:Y:S01]  /*15940*/  ENDCOLLECTIVE ;  /* 0x000000000000791b */ /* 0x023fe20003800000 */
.L_x_11009:
[----:B------:R-:W-:Y:S05]  /*15950*/  BRA `(.L_x_11010) ;  /* 0xffffffcc00dc7947 */ /* 0x000fea000383ffff */
.L_x_10970:
[----:B0-----:R-:W-:-:S04]  /*15960*/  IMAD.U32 R3, RZ, RZ, UR47 ;  /* 0x0000002fff037e24 */ /* 0x001fc8000f8e00ff */
[----:B------:R0:W1:Y:S03]  /*15970*/  SYNCS.PHASECHK.TRANS64.TRYWAIT P0, [R3+URZ+0x2d840], R10 ;  /* 0x02d8400a030075a7 */ /* 0x000066000800017f */
[----:B-1----:R-:W-:Y:S05]  /*15980*/  @!P0 NANOSLEEP.SYNCS 0x989680 ;  /* 0x009896800000895d */ /* 0x002fea0003900000 */
[----:B------:R-:W1:Y:S02]  /*15990*/  @!P0 SYNCS.PHASECHK.TRANS64 P0, [R3+URZ+0x2d840], R10 ;  /* 0x02d8400a030085a7 */ /* 0x000e64000800007f */
[----:B-1----:R-:W-:Y:S05]  /*159a0*/  @!P0 BRA `(.L_x_10970) ;  /* 0xfffffffc00ec8947 */ /* 0x002fea000383ffff */
[----:B------:R-:W-:Y:S05]  /*159b0*/  BRA `(.L_x_11011) ;  /* 0xffffffd000647947 */ /* 0x000fea000383ffff */
.L_x_10971:
        /* <DEDUP_REMOVED lines=8> */
.L_x_11013:
[----:B------:R-:W-:Y:S05]  /*15a40*/  BSYNC B0 ;  /* 0x0000000000007941 */ /* 0x000fea0003800000 */
.L_x_11012:
[----:B------:R-:W-:Y:S01]  /*15a50*/  IMAD.MOV.U32 R13, RZ, RZ, R0 ;  /* 0x000000ffff0d7224 */ /* 0x000fe200078e0000 */
[----:B------:R-:W0:Y:S01]  /*15a60*/  S2R R21, SR_TID.X ;  /* 0x0000000000157919 */ /* 0x000e220000002100 */
[----:B------:R-:W-:Y:S02]  /*15a70*/  IMAD.MOV.U32 R12, RZ, RZ, RZ ;  /* 0x000000ffff0c7224 */ /* 0x000fe400078e00ff */
[----:B------:R-:W-:Y:S02]  /*15a80*/  IMAD.MOV.U32 R11, RZ, RZ, 0x1c1f ;  /* 0x00001c1fff0b7424 */ /* 0x000fe400078e00ff */
[----:B------:R-:W-:Y:S02]  /*15a90*/  IMAD.MOV.U32 R15, RZ, RZ, -0x1 ;  /* 0xffffffffff0f7424 */ /* 0x000fe400078e00ff */
[----:B------:R-:W-:-:S07]  /*15aa0*/  IMAD.MOV.U32 R6, RZ, RZ, R14 ;  /* 0x000000ffff067224 */ /* 0x000fce00078e000e */
[----:B0-----:R-:W-:Y:S05]  /*15ab0*/  WARPSYNC.COLLECTIVE R15, `(.L_x_11014) ;  /* 0x000000000f087348 */ /* 0x001fea0003c00000 */
[----:B------:R1:W2:Y:S02]  /*15ac0*/  SHFL.IDX P6, R14, R13, R12, R11 ;  /* 0x0000000c0d0e7389 */ /* 0x0002a400000c000b */
[----:B012---:R-:W-:Y:S01]  /*15ad0*/  ENDCOLLECTIVE ;  /* 0x000000000000791b */ /* 0x007fe20003800000 */
.L_x_11014:
[----:B------:R-:W-:Y:S02]  /*15ae0*/  IMAD.MOV.U32 R7, RZ, RZ, R6 ;  /* 0x000000ffff077224 */ /* 0x000fe400078e0006 */
[----:B------:R-:W-:Y:S02]  /*15af0*/  IMAD.MOV.U32 R13, RZ, RZ, R9 ;  /* 0x000000ffff0d7224 */ /* 0x000fe400078e0009 */
[----:B------:R-:W-:Y:S02]  /*15b00*/  IMAD.MOV.U32 R12, RZ, RZ, 0x1 ;  /* 0x00000001ff0c7424 */ /* 0x000fe400078e00ff */
[----:B------:R-:W-:Y:S01]  /*15b10*/  IMAD.SHL.U32 R27, R21, 0x8, RZ ;  /* 0x00000008151b7824 */ /* 0x000fe200078e00ff */
[----:B------:R-:W-:Y:S01]  /*15b20*/  @P0 LEA R21, R28, UR47, 0x1 ;  /* 0x0000002f1c150c11 */ /* 0x000fe2000f8e08ff */
[----:B------:R-:W-:-:S07]  /*15b30*/  IMAD.MOV.U32 R6, RZ, RZ, R14 ;  /* 0x000000ffff067224 */ /* 0x000fce00078e000e */
[----:B------:R-:W-:Y:S05]  /*15b40*/  WARPSYNC.COLLECTIVE R15, `(.L_x_11015) ;  /* 0x000000000f087348 */ /* 0x000fea0003c00000 */
[----:B------:R0:W1:Y:S02]  /*15b50*/  SHFL.IDX P6, R14, R13, R12, R11 ;  /* 0x0000000c0d0e7389 */ /* 0x00006400000c000b */
[----:B01----:R-:W-:Y:S01]  /*15b60*/  ENDCOLLECTIVE ;  /* 0x000000000000791b */ /* 0x003fe20003800000 */
.L_x_11015:
[----:B------:R-:W-:-:S05]  /*15b70*/  LOP3.LUT R27, R27, 0x18, RZ, 0xc0, !PT ;  /* 0x000000181b1b7812 */ /* 0x000fca00078ec0ff */
        /* <DEDUP_REMOVED lines=13> */
.L_x_11016:
[----:B------:R-:W-:Y:S01]  /*15c50*/  @P0 LEA R25, R28, UR47, 0x1 ;  /* 0x0000002f1c190c11 */ /* 0x000fe2000f8e08ff */
[----:B------:R-:W-:Y:S02]  /*15c60*/  IMAD.MOV.U32 R13, RZ, RZ, R9 ;  /* 0x000000ffff0d7224 */ /* 0x000fe400078e0009 */
[----:B------:R-:W-:Y:S02]  /*15c70*/  IMAD.MOV.U32 R12, RZ, RZ, 0x2 ;  /* 0x00000002ff0c7424 */ /* 0x000fe400078e00ff */
[----:B------:R-:W-:-:S07]  /*15c80*/  IMAD.MOV.U32 R5, RZ, RZ, R14 ;  /* 0x000000ffff057224 */ /* 0x000fce00078e000e */
[----:B------:R-:W-:Y:S05]  /*15c90*/  WARPSYNC.COLLECTIVE R15, `(.L_x_11017) ;  /* 0x000000000f087348 */ /* 0x000fea0003c00000 */
[----:B------:R0:W1:Y:S02]  /*15ca0*/  SHFL.IDX P6, R14, R13, R12, R11 ;  /* 0x0000000c0d0e7389 */ /* 0x00006400000c000b */
[----:B01----:R-:W-:Y:S01]  /*15cb0*/  ENDCOLLECTIVE ;  /* 0x000000000000791b */ /* 0x003fe20003800000 */
.L_x_11017:
        /* <DEDUP_REMOVED lines=14> */
.L_x_11018:
[----:B------:R-:W-:Y:S01]  /*15da0*/  @!PT LDS RZ, [RZ] ;  /* 0x00000000fffff984 */ /* 0x000fe20000000800 */
[----:B------:R-:W-:Y:S01]  /*15db0*/  @!PT LDS RZ, [RZ] ;  /* 0x00000000fffff984 */ /* 0x000fe20000000800 */
[----:B------:R-:W-:Y:S01]  /*15dc0*/  @!PT LDS RZ, [RZ] ;  /* 0x00000000fffff984 */ /* 0x000fe20000000800 */
[----:B------:R0:W-:Y:S01]  /*15dd0*/  @P0 LDGSTS.E.BYPASS.LTC128B.128 [R25+0x19c00], desc[UR36][R4.64+0x80], !P2 ;  /* 0x19c0008004190fae */ /* 0x0001e2000d101d64 */
[----:B------:R-:W-:Y:S01]  /*15de0*/  ISETP.GE.AND P0, PT, R8, 0x41, PT ;  /* 0x000000410800780c */ /* 0x000fe20003f06270 */
[----:B------:R-:W-:Y:S02]  /*15df0*/  IMAD.MOV.U32 R13, RZ, RZ, R9 ;  /* 0x000000ffff0d7224 */ /* 0x000fe400078e0009 */
[----:B------:R-:W-:Y:S02]  /*15e00*/  IMAD.MOV.U32 R12, RZ, RZ, 0x3 ;  /* 0x00000003ff0c7424 */ /* 0x000fe400078e00ff */
[----:B------:R-:W-:-:S08]  /*15e10*/  IMAD.MOV.U32 R3, RZ, RZ, R14 ;  /* 0x000000ffff037224 */ /* 0x000fd000078e000e */
[----:B0-----:R-:W-:Y:S05]  /*15e20*/  WARPSYNC.COLLECTIVE R15, `(.L_x_11019) ;  /* 0x000000000f087348 */ /* 0x001fea0003c00000 */
[----:B------:R1:W2:Y:S02]  /*15e30*/  SHFL.IDX P6, R14, R13, R12, R11 ;  /* 0x0000000c0d0e7389 */ /* 0x0002a400000c000b */
[----:B012---:R-:W-:Y:S01]  /*15e40*/  ENDCOLLECTIVE ;  /* 0x000000000000791b */ /* 0x007fe20003800000 */
.L_x_11019:
[----:B------:R-:W-:-:S04]  /*15e50*/  LOP3.LUT R3, R3, R2, RZ, 0x3c, !PT ;  /* 0x0000000203037212 */ /* 0x000fc800078e3cff */
[----:B------:R-:W-:-:S04]  /*15e60*/  LOP3.LUT R2, R3, R2, RZ, 0x3c, !PT ;  /* 0x0000000203027212 */ /* 0x000fc800078e3cff */
[----:B------:R-:W-:Y:S01]  /*15e70*/  LOP3.LUT R3, R3, R2, RZ, 0x3c, !PT ;  /* 0x0000000203037212 */ /* 0x000fe200078e3cff */
[----:B------:R-:W-:Y:S02]  /*15e80*/  IMAD.MOV.U32 R13, RZ, RZ, R0 ;  /* 0x000000ffff0d7224 */ /* 0x000fe400078e0000 */
[----:B------:R-:W-:Y:S01]  /*15e90*/  @P0 IMAD.WIDE.U32 R2, R27, 0x2, R2 ;  /* 0x000000021b020825 */ /* 0x000fe200078e0002 */
[----:B------:R-:W-:-:S05]  /*15ea0*/  @P0 LEA R27, R28, UR47, 0x1 ;  /* 0x0000002f1c1b0c11 */ /* 0x000fca000f8e08ff */
[----:B------:R-:W-:Y:S01]  /*15eb0*/  @!PT LDS RZ, [RZ] ;  /* 0x00000000fffff984 */ /* 0x000fe20000000800 */
[----:B------:R-:W-:Y:S01]  /*15ec0*/  @!PT LDS RZ, [RZ] ;  /* 0x00000000fffff984 */ /* 0x000fe20000000800 */
[----:B------:R-:W-:Y:S01]  /*15ed0*/  @!PT LDS RZ, [RZ] ;  /* 0x00000000fffff984 */ /* 0x000fe20000000800 */
[----:B------:R0:W-:Y:S01]  /*15ee0*/  @P0 LDGSTS.E.BYPASS.LTC128B.128 [R27+0x16400], desc[UR36][R2.64], !P4 ;  /* 0x16400000021b0fae */ /* 0x0001e2000e101d64 */
[----:B------:R-:W-:-:S03]  /*15ef0*/  IMAD.MOV.U32 R9, RZ, RZ, R14 ;  /* 0x000000ffff097224 */ /* 0x000fc600078e000e */
[----:B------:R0:W-:Y:S04]  /*15f00*/  @P0 LDGSTS.E.BYPASS.LTC128B.128 [R27+0x18400], desc[UR36][R2.64+0x40], !P3 ;  /* 0x18400040021b0fae */ /* 0x0001e8000d901d64 */
[----:B------:R0:W-:Y:S02]  /*15f10*/  @P0 LDGSTS.E.BYPASS.LTC128B.128 [R27+0x1a400], desc[UR36][R2.64+0x80], !P2 ;  /* 0x1a400080021b0fae */ /* 0x0001e4000d101d64 */
[----:B0-----:R-:W-:Y:S05]  /*15f20*/  WARPSYNC.COLLECTIVE R15, `(.L_x_11020) ;  /* 0x000000000f087348 */ /* 0x001fea0003c00000 */
[----:B------:R1:W2:Y:S02]  /*15f30*/  SHFL.IDX P6, R14, R13, R12, R11 ;  /* 0x0000000c0d0e7389 */ /* 0x0002a400000c000b */
[----:B012---:R-:W-:Y:S01]  /*15f40*/  ENDCOLLECTIVE ;  /* 0x000000000000791b */ /* 0x007fe20003800000 */
.L_x_11020:
[----:B------:R-:W-:Y:S05]  /*15f50*/  BRA `(.L_x_11021) ;  /* 0xffffffd0002c7947 */ /* 0x000fea000383ffff */
.L_x_10974:
[----:B------:R-:W-:Y:S02]  /*15f60*/  IMAD.MOV.U32 R13, RZ, RZ, R9 ;  /* 0x000000ffff0d7224 */ /* 0x000fe400078e0009 */
[----:B------:R-:W-:Y:S02]  /*15f70*/  IMAD.MOV.U32 R12, RZ, RZ, RZ ;  /* 0x000000ffff0c7224 */ /* 0x000fe400078e00ff */
[----:B------:R-:W-:Y:S02]  /*15f80*/  IMAD.MOV.U32 R11, RZ, RZ, 0x1c1f ;  /* 0x00001c1fff0b7424 */ /* 0x000fe400078e00ff */
[----:B------:R-:W-:Y:S02]  /*15f90*/  IMAD.MOV.U32 R15, RZ, RZ, -0x1 ;  /* 0xffffffffff0f7424 */ /* 0x000fe400078e00ff */
[----:B------:R-:W-:Y:S02]  /*15fa0*/  VIADD R6, R21, UR42 ;  /* 0x0000002a15067c36 */ /* 0x000fe40008000000 */
[----:B------:R-:W-:-:S07]  /*15fb0*/  IMAD.MOV.U32 R24, RZ, RZ, 0x1 ;  /* 0x00000001ff187424 */ /* 0x000fce00078e00ff */
[----:B------:R-:W-:Y:S05]  /*15fc0*/  WARPSYNC.COLLECTIVE R15, `(.L_x_11022) ;  /* 0x000000000f087348 */ /* 0x000fea0003c00000 */
[----:B------:R0:W1:Y:S02]  /*15fd0*/  SHFL.IDX P6, R14, R13, R12, R11 ;  /* 0x0000000c0d0e7389 */ /* 0x00006400000c000b */
[----:B01----:R-:W-:Y:S01]  /*15fe0*/  ENDCOLLECTIVE ;  /* 0x000000000000791b */ /* 0x003fe20003800000 */
.L_x_11022:
[----:B------:R-:W-:Y:S02]  /*15ff0*/  VIADD R5, R6, 0x20 ;  /* 0x0000002006057836 */ /* 0x000fe40000000000 */
[----:B------:R-:W-:Y:S02]  /*16000*/  IMAD.MOV.U32 R13, RZ, RZ, R7 ;  /* 0x000000ffff0d7224 */ /* 0x000fe400078e0007 */
[----:B------:R-:W-:-:S07]  /*16010*/  IMAD.MOV.U32 R2, RZ, RZ, R14 ;  /* 0x000000ffff027224 */ /* 0x000fce00078e000e */
[----:B------:R-:W-:Y:S05]  /*16020*/  WARPSYNC.COLLECTIVE R15, `(.L_x_11023) ;  /* 0x000000000f087348 */ /* 0x000fea0003c00000 */
[----:B------:R0:W1:Y:S02]  /*16030*/  SHFL.IDX P6, R14, R13, R12, R11 ;  /* 0x0000000c0d0e7389 */ /* 0x00006400000c000b */
[----:B01----:R-:W-:Y:S01]  /*16040*/  ENDCOLLECTIVE ;  /* 0x000000000000791b */ /* 0x003fe20003800000 */
.L_x_11023:
[----:B------:R-:W-:Y:S01]  /*16050*/  ULDC UR4, c[0x0][0x288] ;  /* 0x0000a20000047ab9 */ /* 0x000fe20000000800 */
[----:B------:R-:W-:Y:S02]  /*16060*/  IMAD.MOV.U32 R3, RZ, RZ, R2 ;  /* 0x000000ffff037224 */ /* 0x000fe400078e0002 */
        /* <DEDUP_REMOVED lines=9> */
.L_x_11024:
        /* <DEDUP_REMOVED lines=13> */
.L_x_11025:
[----:B------:R-:W-:Y:S02]  /*161d0*/  VIADD R3, R6, 0x40 ;  /* 0x0000004006037836 */ /* 0x000fe40000000000 */
[----:B------:R-:W-:Y:S01]  /*161e0*/  IMAD.MOV.U32 R5, RZ, RZ, R4 ;  /* 0x000000ffff057224 */ /* 0x000fe200078e0004 */
[----:B------:R-:W-:Y:S01]  /*161f0*/  @!P2 LEA R25, R28, UR47, 0x1 ;  /* 0x0000002f1c19ac11 */ /* 0x000fe2000f8e08ff */
[----:B------:R-:W-:Y:S02]  /*16200*/  IMAD.MOV.U32 R13, RZ, RZ, R9 ;  /* 0x000000ffff0d7224 */ /* 0x000fe400078e0009 */
[----:B------:R-:W-:Y:S02]  /*16210*/  IMAD.MOV.U32 R12, RZ, RZ, 0x2 ;  /* 0x00000002ff0c7424 */ /* 0x000fe400078e00ff */
[----:B------:R-:W-:-:S07]  /*16220*/  IMAD.MOV.U32 R4, RZ, RZ, R14 ;  /* 0x000000ffff047224 */ /* 0x000fce00078e000e */
[----:B------:R-:W-:Y:S05]  /*16230*/  WARPSYNC.COLLECTIVE R15, `(.L_x_11026) ;  /* 0x000000000f087348 */ /* 0x000fea0003c00000 */
[----:B------:R0:W1:Y:S02]  /*16240*/  SHFL.IDX P6, R14, R13, R12, R11 ;  /* 0x0000000c0d0e7389 */ /* 0x00006400000c000b */
[----:B01----:R-:W-:Y:S01]  /*16250*/  ENDCOLLECTIVE ;  /* 0x000000000000791b */ /* 0x003fe20003800000 */
.L_x_11026:
        /* <DEDUP_REMOVED lines=13> */
.L_x_11027:
        /* <DEDUP_REMOVED lines=8> */
.L_x_11028:
        /* <DEDUP_REMOVED lines=12> */
.L_x_11029:
[----:B------:R-:W-:-:S05]  /*16470*/  VIADD R3, R6, 0x60 ;  /* 0x0000006006037836 */ /* 0x000fca0000000000 */
[----:B------:R-:W-:Y:S01]  /*16480*/  ISETP.GE.AND P2, PT, R3, R0, PT ;  /* 0x000000000300720c */ /* 0x000fe20003f46270 */
[----:B------:R-:W-:Y:S02]  /*16490*/  VIADD R3, R6, 0x80 ;  /* 0x0000008006037836 */ /* 0x000fe40000000000 */
[----:B------:R-:W-:Y:S02]  /*164a0*/  IMAD.MOV.U32 R13, RZ, RZ, R8 ;  /* 0x000000ffff0d7224 */ /* 0x000fe400078e0008 */
[----:B------:R-:W-:-:S08]  /*164b0*/  IMAD.MOV.U32 R12, RZ, RZ, RZ ;  /* 0x000000ffff0c7224 */ /* 0x000fd000078e00ff */
[----:B------:R-:W-:Y:S01]  /*164c0*/  @!P2 LEA R25, R28, UR47, 0x1 ;  /* 0x0000002f1c19ac11 */ /* 0x000fe2000f8e08ff */
[----:B------:R-:W-:-:S07]  /*164d0*/  IMAD.MOV.U32 R4, RZ, RZ, R14 ;  /* 0x000000ffff047224 */ /* 0x000fce00078e000e */
[----:B------:R-:W-:Y:S05]  /*164e0*/  WARPSYNC.COLLECTIVE R15, `(.L_x_11030) ;  /* 0x000000000f087348 */ /* 0x000fea0003c00000 */
[----:B------:R0:W1:Y:S02]  /*164f0*/  SHFL.IDX P6, R14, R13, R12, R11 ;  /* 0x0000000c0d0e7389 */ /* 0x00006400000c000b */
[----:B01----:R-:W-:Y:S01]  /*16500*/  ENDCOLLECTIVE ;  /* 0x000000000000791b */ /* 0x003fe20003800000 */
.L_x_11030:
        /* <DEDUP_REMOVED lines=13> */
.L_x_11031:
[----:B------:R-:W-:Y:S01]  /*165e0*/  @!P2 LEA R7, R28, UR47, 0x1 ;  /* 0x0000002f1c07ac11 */ /* 0x000fe2000f8e08ff */
[----:B------:R-:W-:Y:S02]  /*165f0*/  IMAD.MOV.U32 R13, RZ, RZ, R8 ;  /* 0x000000ffff0d7224 */ /* 0x000fe400078e0008 */
[----:B------:R-:W-:Y:S02]  /*16600*/  IMAD.MOV.U32 R12, RZ, RZ, 0x1 ;  /* 0x00000001ff0c7424 */ /* 0x000fe400078e00ff */
[----:B------:R-:W-:-:S07]  /*16610*/  IMAD.MOV.U32 R2, RZ, RZ, R14 ;  /* 0x000000ffff027224 */ /* 0x000fce00078e000e */
[----:B------:R-:W-:Y:S05]  /*16620*/  WARPSYNC.COLLECTIVE R15, `(.L_x_11032) ;  /* 0x000000000f087348 */ /* 0x000fea0003c00000 */
[----:B------:R0:W1:Y:S02]  /*16630*/  SHFL.IDX P6, R14, R13, R12, R11 ;  /* 0x0000000c0d0e7389 */ /* 0x00006400000c000b */
[----:B01----:R-:W-:Y:S01]  /*16640*/  ENDCOLLECTIVE ;  /* 0x000000000000791b */ /* 0x003fe20003800000 */
.L_x_11032:
        /* <DEDUP_REMOVED lines=12> */
.L_x_11033:
[----:B------:R-:W-:Y:S05]  /*16710*/  BRA `(.L_x_11034) ;  /* 0xffffffd400147947 */ /* 0x000fea000383ffff */
.L_x_10977:
[----:B0-----:R-:W-:-:S04]  /*16720*/  IMAD.U32 R3, RZ, RZ, UR47 ;  /* 0x0000002fff037e24 */ /* 0x001fc8000f8e00ff */
[----:B------:R0:W1:Y:S03]  /*16730*/  SYNCS.PHASECHK.TRANS64.TRYWAIT P1, [R3+URZ+0x2d820], R0 ;  /* 0x02d82000030075a7 */ /* 0x000066000802017f */
[----:B-1----:R-:W-:Y:S05]  /*16740*/  @!P1 NANOSLEEP.SYNCS 0x989680 ;  /* 0x009896800000995d */ /* 0x002fea0003900000 */
[----:B------:R-:W1:Y:S02]  /*16750*/  @!P1 SYNCS.PHASECHK.TRANS64 P1, [R3+URZ+0x2d820], R0 ;  /* 0x02d82000030095a7 */ /* 0x000e64000802007f */
[----:B-1----:R-:W-:Y:S05]  /*16760*/  @!P1 BRA `(.L_x_10977) ;  /* 0xfffffffc00ec9947 */ /* 0x002fea000383ffff */
[----:B------:R-:W-:Y:S05]  /*16770*/  BRA `(.L_x_11035) ;  /* 0xffffffd400647947 */ /* 0x000fea000383ffff */
.L_x_10981:
[----:B0-----:R0:W1:Y:S02]  /*16780*/  SYNCS.PHASECHK.TRANS64.TRYWAIT P0, [R7+URZ+0x2d840], R2 ;  /* 0x02d84002070075a7 */ /* 0x001064000800017f */
[----:B-1----:R-:W-:Y:S05]  /*16790*/  @!P0 NANOSLEEP.SYNCS 0x989680 ;  /* 0x009896800000895d */ /* 0x002fea0003900000 */
[----:B------:R-:W1:Y:S02]  /*167a0*/  @!P0 SYNCS.PHASECHK.TRANS64 P0, [R7+URZ+0x2d840], R2 ;  /* 0x02d84002070085a7 */ /* 0x000e64000800007f */
[----:B-1----:R-:W-:Y:S05]  /*167b0*/  @!P0 BRA `(.L_x_10981) ;  /* 0xfffffffc00f08947 */ /* 0x002fea000383ffff */
[----:B------:R-:W-:Y:S05]  /*167c0*/  BRA `(.L_x_11036) ;  /* 0xffffffd8005c7947 */ /* 0x000fea000383ffff */
.L_x_10982:
        /* <DEDUP_REMOVED lines=8> */
.L_x_11038:
[----:B------:R-:W-:Y:S05]  /*16850*/  BSYNC B1 ;  /* 0x0000000000017941 */ /* 0x000fea0003800000 */
.L_x_11037:
[----:B------:R-:W0:Y:S01]  /*16860*/  S2R R27, SR_TID.X ;  /* 0x00000000001b7919 */ /* 0x000e220000002100 */
[----:B------:R-:W-:Y:S01]  /*16870*/  IMAD.MOV.U32 R13, RZ, RZ, R8 ;  /* 0x000000ffff0d7224 */ /* 0x000fe200078e0008 */
[----:B------:R-:W-:Y:S01]  /*16880*/  LOP3.LUT R16, R16, 0xffefffff, RZ, 0xc0, !PT ;  /* 0xffefffff10107812 */ /* 0x000fe200078ec0ff */
[----:B------:R-:W-:Y:S01]  /*16890*/  IMAD.MOV.U32 R12, RZ, RZ, RZ ;  /* 0x000000ffff0c7224 */ /* 0x000fe200078e00ff */
[----:B------:R-:W-:Y:S01]  /*168a0*/  LEA R9, R9, UR47, 0x1 ;  /* 0x0000002f09097c11 */ /* 0x000fe2000f8e08ff */
[----:B------:R-:W-:Y:S01]  /*168b0*/  IMAD.MOV.U32 R11, RZ, RZ, 0x1c1f ;  /* 0x00001c1fff0b7424 */ /* 0x000fe200078e00ff */
[----:B------:R-:W-:Y:S01]  /*168c0*/  @P1 LOP3.LUT R16, R16, 0x100000, RZ, 0xfc, !PT ;  /* 0x0010000010101812 */ /* 0x000fe200078efcff */
[----:B------:R-:W-:Y:S02]  /*168d0*/  IMAD.MOV.U32 R15, RZ, RZ, -0x1 ;  /* 0xffffffffff0f7424 */ /* 0x000fe400078e00ff */
[----:B------:R-:W-:Y:S01]  /*168e0*/  IMAD.MOV.U32 R3, RZ, RZ, R14 ;  /* 0x000000ffff037224 */ /* 0x000fe200078e000e */
[----:B------:R-:W-:-:S13]  /*168f0*/  LOP3.LUT P1, RZ, R16, 0x4, RZ, 0xc0, !PT ;  /* 0x0000000410ff7812 */ /* 0x000fda000782c0ff */
[----:B0-----:R-:W-:Y:S05]  /*16900*/  WARPSYNC.COLLECTIVE R15, `(.L_x_11039) ;  /* 0x000000000f087348 */ /* 0x001fea0003c00000 */
[----:B------:R1:W2:Y:S02]  /*16910*/  SHFL.IDX P6, R14, R13, R12, R11 ;  /* 0x0000000c0d0e7389 */ /* 0x0002a400000c000b */
[----:B012---:R-:W-:Y:S01]  /*16920*/  ENDCOLLECTIVE ;  /* 0x000000000000791b */ /* 0x007fe20003800000 */
.L_x_11039:
[----:B------:R-:W-:Y:S02]  /*16930*/  IMAD.MOV.U32 R13, RZ, RZ, R19 ;  /* 0x000000ffff0d7224 */ /* 0x000fe400078e0013 */
[----:B------:R-:W-:Y:S02]  /*16940*/  IMAD.MOV.U32 R12, RZ, RZ, 0x1 ;  /* 0x00000001ff0c7424 */ /* 0x000fe400078e00ff */
[----:B------:R-:W-:Y:S02]  /*16950*/  IMAD.SHL.U32 R27, R27, 0x8, RZ ;  /* 0x000000081b1b7824 */ /* 0x000fe400078e00ff */
[----:B------:R-:W-:-:S03]  /*16960*/  IMAD.MOV.U32 R2, RZ, RZ, R14 ;  /* 0x000000ffff027224 */ /* 0x000fc600078e000e */
[----:B------:R-:W-:-:S07]  /*16970*/  LOP3.LUT R27, R27, 0x18, RZ, 0xc0, !PT ;  /* 0x000000181b1b7812 */ /* 0x000fce00078ec0ff */
[----:B------:R-:W-:Y:S05]  /*16980*/  WARPSYNC.COLLECTIVE R15, `(.L_x_11040) ;  /* 0x000000000f087348 */ /* 0x000fea0003c00000 */
[----:B------:R0:W1:Y:S02]  /*16990*/  SHFL.IDX P6, R14, R13, R12, R11 ;  /* 0x0000000c0d0e7389 */ /* 0x00006400000c000b */
[----:B01----:R-:W-:Y:S01]  /*169a0*/  ENDCOLLECTIVE ;  /* 0x000000000000791b */ /* 0x003fe20003800000 */
.L_x_11040:
        /* <DEDUP_REMOVED lines=14> */
.L_x_11041:
[----:B------:R-:W-:Y:S02]  /*16a90*/  IMAD.MOV.U32 R13, RZ, RZ, R19 ;  /* 0x000000ffff0d7224 */ /* 0x000fe400078e0013 */
[----:B------:R-:W-:Y:S02]  /*16aa0*/  IMAD.MOV.U32 R12, RZ, RZ, 0x2 ;  /* 0x00000002ff0c7424 */ /* 0x000fe400078e00ff */
[----:B------:R-:W-:-:S07]  /*16ab0*/  IMAD.MOV.U32 R2, RZ, RZ, R14 ;  /* 0x000000ffff027224 */ /* 0x000fce00078e000e */
[----:B------:R-:W-:Y:S05]  /*16ac0*/  WARPSYNC.COLLECTIVE R15, `(.L_x_11042) ;  /* 0x000000000f087348 */ /* 0x000fea0003c00000 */
[----:B------:R0:W1:Y:S02]  /*16ad0*/  SHFL.IDX P6, R14, R13, R12, R11 ;  /* 0x0000000c0d0e7389 */ /* 0x00006400000c000b */
[----:B01----:R-:W-:Y:S01]  /*16ae0*/  ENDCOLLECTIVE ;  /* 0x000000000000791b */ /* 0x003fe20003800000 */
.L_x_11042:
        /* <DEDUP_REMOVED lines=13> */
.L_x_11043:
[----:B------:R-:W-:Y:S02]  /*16bc0*/  IMAD.MOV.U32 R13, RZ, RZ, R19 ;  /* 0x000000ffff0d7224 */ /* 0x000fe400078e0013 */
[----:B------:R-:W-:Y:S02]  /*16bd0*/  IMAD.MOV.U32 R12, RZ, RZ, 0x3 ;  /* 0x00000003ff0c7424 */ /* 0x000fe400078e00ff */
[----:B------:R-:W-:-:S07]  /*16be0*/  IMAD.MOV.U32 R2, RZ, RZ, R14 ;  /* 0x000000ffff027224 */ /* 0x000fce00078e000e */
[----:B------:R-:W-:Y:S05]  /*16bf0*/  WARPSYNC.COLLECTIVE R15, `(.L_x_11044) ;  /* 0x000000000f087348 */ /* 0x000fea0003c00000 */
[----:B------:R0:W1:Y:S02]  /*16c00*/  SHFL.IDX P6, R14, R13, R12, R11 ;  /* 0x0000000c0d0e7389 */ /* 0x00006400000c000b */
[----:B01----:R-:W-:Y:S01]  /*16c10*/  ENDCOLLECTIVE ;  /* 0x000000000000791b */ /* 0x003fe20003800000 */
.L_x_11044:
        /* <DEDUP_REMOVED lines=14> */
.L_x_11045:
[----:B------:R-:W-:Y:S01]  /*16d00*/  IMAD.MOV.U32 R2, RZ, RZ, R14 ;  /* 0x000000ffff027224 */ /* 0x000fe200078e000e */
[----:B------:R-:W-:Y:S06]  /*16d10*/  BRA `(.L_x_11046) ;  /* 0xffffffd400f47947 */ /* 0x000fec000383ffff */
.L_x_10987:
[----:B-1----:R1:W2:Y:S02]  /*16d20*/  SYNCS.PHASECHK.TRANS64.TRYWAIT P0, [R7+URZ+0x2d860], R2 ;  /* 0x02d86002070075a7 */ /* 0x0022a4000800017f */
[----:B--2---:R-:W-:Y:S05]  /*16d30*/  @!P0 NANOSLEEP.SYNCS 0x989680 ;  /* 0x009896800000895d */ /* 0x004fea0003900000 */
[----:B------:R-:W2:Y:S02]  /*16d40*/  @!P0 SYNCS.PHASECHK.TRANS64 P0, [R7+URZ+0x2d860], R2 ;  /* 0x02d86002070085a7 */ /* 0x000ea4000800007f */
[----:B--2---:R-:W-:Y:S05]  /*16d50*/  @!P0 BRA `(.L_x_10987) ;  /* 0xfffffffc00f08947 */ /* 0x004fea000383ffff */
[----:B------:R-:W-:Y:S05]  /*16d60*/  BRA `(.L_x_11047) ;  /* 0xffffffd800547947 */ /* 0x000fea000383ffff */
.L_x_10988:
        /* <DEDUP_REMOVED lines=8> */
.L_x_11049:
[----:B------:R-:W-:Y:S05]  /*16df0*/  BSYNC B1 ;  /* 0x0000000000017941 */ /* 0x000fea0003800000 */
.L_x_11048:
        /* <DEDUP_REMOVED lines=9> */
.L_x_11050:
[----:B------:R-:W-:Y:S02]  /*16e90*/  IMAD.MOV.U32 R13, RZ, RZ, R18 ;  /* 0x000000ffff0d7224 */ /* 0x000fe400078e0012 */
[----:B------:R-:W-:Y:S01]  /*16ea0*/  IMAD.MOV.U32 R12, RZ, RZ, 0x1 ;  /* 0x00000001ff0c7424 */ /* 0x000fe200078e00ff */
[----:B------:R-:W-:-:S13]  /*16eb0*/  IADD3 R2, P0, R14, R4, RZ ;  /* 0x000000040e027210 */ /* 0x000fda0007f1e0ff */
[----:B------:R-:W-:Y:S05]  /*16ec0*/  WARPSYNC.COLLECTIVE R15, `(.L_x_11051) ;  /* 0x000000000f087348 */ /* 0x000fea0003c00000 */
[----:B------:R0:W1:Y:S02]  /*16ed0*/  SHFL.IDX P6, R14, R13, R12, R11 ;  /* 0x0000000c0d0e7389 */ /* 0x00006400000c000b */
[----:B01----:R-:W-:Y:S01]  /*16ee0*/  ENDCOLLECTIVE ;  /* 0x000000000000791b */ /* 0x003fe20003800000 */
.L_x_11051:
        /* <DEDUP_REMOVED lines=15> */
.L_x_11052:
[----:B------:R-:W-:Y:S02]  /*16fe0*/  IMAD.MOV.U32 R13, RZ, RZ, R18 ;  /* 0x000000ffff0d7224 */ /* 0x000fe400078e0012 */
[----:B------:R-:W-:Y:S01]  /*16ff0*/  IMAD.MOV.U32 R12, RZ, RZ, 0x2 ;  /* 0x00000002ff0c7424 */ /* 0x000fe200078e00ff */
[----:B------:R-:W-:-:S13]  /*17000*/  IADD3 R2, P0, R14, R4, RZ ;  /* 0x000000040e027210 */ /* 0x000fda0007f1e0ff */
[----:B------:R-:W-:Y:S05]  /*17010*/  WARPSYNC.COLLECTIVE R15, `(.L_x_11053) ;  /* 0x000000000f087348 */ /* 0x000fea0003c00000 */
[----:B------:R0:W1:Y:S02]  /*17020*/  SHFL.IDX P6, R14, R13, R12, R11 ;  /* 0x0000000c0d0e7389 */ /* 0x00006400000c000b */
[----:B01----:R-:W-:Y:S01]  /*17030*/  ENDCOLLECTIVE ;  /* 0x000000000000791b */ /* 0x003fe20003800000 */
.L_x_11053:
        /* <DEDUP_REMOVED lines=15> */
.L_x_11054:
[----:B------:R-:W-:Y:S02]  /*17130*/  IMAD.MOV.U32 R13, RZ, RZ, R18 ;  /* 0x000000ffff0d7224 */ /* 0x000fe400078e0012 */
[----:B------:R-:W-:Y:S01]  /*17140*/  IMAD.MOV.U32 R12, RZ, RZ, 0x3 ;  /* 0x00000003ff0c7424 */ /* 0x000fe200078e00ff */
[----:B------:R-:W-:-:S13]  /*17150*/  IADD3 R2, P0, R14, R4, RZ ;  /* 0x000000040e027210 */ /* 0x000fda0007f1e0ff */
[----:B------:R-:W-:Y:S05]  /*17160*/  WARPSYNC.COLLECTIVE R15, `(.L_x_11055) ;  /* 0x000000000f087348 */ /* 0x000fea0003c00000 */
[----:B------:R0:W1:Y:S02]  /*17170*/  SHFL.IDX P6, R14, R13, R12, R11 ;  /* 0x0000000c0d0e7389 */ /* 0x00006400000c000b */
[----:B01----:R-:W-:Y:S01]  /*17180*/  ENDCOLLECTIVE ;  /* 0x000000000000791b */ /* 0x003fe20003800000 */
.L_x_11055:
        /* <DEDUP_REMOVED lines=12> */
.L_x_11056:
[----:B------:R-:W-:Y:S01]  /*17250*/  @!PT LDS RZ, [RZ] ;  /* 0x00000000fffff984 */ /* 0x000fe20000000800 */
[----:B------:R-:W-:Y:S01]  /*17260*/  @!PT LDS RZ, [RZ] ;  /* 0x00000000fffff984 */ /* 0x000fe20000000800 */
[----:B------:R-:W-:Y:S01]  /*17270*/  @!PT LDS RZ, [RZ] ;  /* 0x00000000fffff984 */ /* 0x000fe20000000800 */
[----:B------:R0:W-:Y:S01]  /*17280*/  LDGSTS.E.BYPASS.LTC128B.128 [R8+0x3400], desc[UR36][R2.64+0x40], !P0 ;  /* 0x0340004002087fae */ /* 0x0001e2000c101d64 */
[----:B------:R-:W-:-:S13]  /*17290*/  ISETP.LT.OR P0, PT, R0, 0x41, P1 ;  /* 0x000000410000780c */ /* 0x000fda0000f01670 */
[----:B------:R0:W-:Y:S01]  /*172a0*/  LDGSTS.E.BYPASS.LTC128B.128 [R8+0x5400], desc[UR36][R2.64+0x80], !P0 ;  /* 0x0540008002087fae */ /* 0x0001e2000c101d64 */
[----:B------:R-:W-:Y:S05]  /*172b0*/  BRA `(.L_x_11057) ;  /* 0xffffffd400947947 */ /* 0x000fea000383ffff */
.L_x_10994:
[----:B0-----:R0:W1:Y:S02]  /*172c0*/  SYNCS.PHASECHK.TRANS64.TRYWAIT P0, [R0+URZ+0x2d860], R3 ;  /* 0x02d86003000075a7 */ /* 0x001064000800017f */
[----:B-1----:R-:W-:Y:S05]  /*172d0*/  @!P0 NANOSLEEP.SYNCS 0x989680 ;  /* 0x009896800000895d */ /* 0x002fea0003900000 */
[----:B------:R-:W1:Y:S02]  /*172e0*/  @!P0 SYNCS.PHASECHK.TRANS64 P0, [R0+URZ+0x2d860], R3 ;  /* 0x02d86003000085a7 */ /* 0x000e64000800007f */
[----:B-1----:R-:W-:Y:S05]  /*172f0*/  @!P0 BRA `(.L_x_10994) ;  /* 0xfffffffc00f08947 */ /* 0x002fea000383ffff */
[----:B------:R-:W-:Y:S05]  /*17300*/  BRA `(.L_x_11058) ;  /* 0xffffffd800907947 */ /* 0x000fea000383ffff */
.L_x_10995:
        /* <DEDUP_REMOVED lines=8> */
.L_x_11060:
[----:B------:R-:W-:Y:S05]  /*17390*/  BSYNC B0 ;  /* 0x0000000000007941 */ /* 0x000fea0003800000 */
.L_x_11059:
[----:B------:R-:W0:Y:S01]  /*173a0*/  S2R R2, SR_TID.X ;  /* 0x0000000000027919 */ /* 0x000e220000002100 */
[----:B------:R-:W-:Y:S01]  /*173b0*/  IMAD.MOV.U32 R13, RZ, RZ, R17 ;  /* 0x000000ffff0d7224 */ /* 0x000fe200078e0011 */
[----:B------:R-:W-:Y:S01]  /*173c0*/  LEA R4, R4, UR47, 0x1 ;  /* 0x0000002f04047c11 */ /* 0x000fe2000f8e08ff */
[----:B------:R-:W-:Y:S02]  /*173d0*/  IMAD.MOV.U32 R12, RZ, RZ, RZ ;  /* 0x000000ffff0c7224 */ /* 0x000fe400078e00ff */
[----:B------:R-:W-:Y:S02]  /*173e0*/  IMAD.MOV.U32 R11, RZ, RZ, 0x1c1f ;  /* 0x00001c1fff0b7424 */ /* 0x000fe400078e00ff */
[----:B------:R-:W-:Y:S02]  /*173f0*/  IMAD.MOV.U32 R15, RZ, RZ, -0x1 ;  /* 0xffffffffff0f7424 */ /* 0x000fe400078e00ff */
[----:B------:R-:W-:-:S07]  /*17400*/  IMAD.MOV.U32 R3, RZ, RZ, R14 ;  /* 0x000000ffff037224 */ /* 0x000fce00078e000e */
[----:B0-----:R-:W-:Y:S05]  /*17410*/  WARPSYNC.COLLECTIVE R15, `(.L_x_11061) ;  /* 0x000000000f087348 */ /* 0x001fea0003c00000 */
[----:B------:R1:W2:Y:S02]  /*17420*/  SHFL.IDX P6, R14, R13, R12, R11 ;  /* 0x0000000c0d0e7389 */ /* 0x0002a400000c000b */
[----:B012---:R-:W-:Y:S01]  /*17430*/  ENDCOLLECTIVE ;  /* 0x000000000000791b */ /* 0x007fe20003800000 */
.L_x_11061:
[----:B------:R-:W-:Y:S02]  /*17440*/  ULDC UR4, c[0x0][0x2f4] ;  /* 0x0000bd0000047ab9 */ /* 0x000fe40000000800 */
[----:B------:R-:W-:-:S04]  /*17450*/  ISETP.GE.AND P2, PT, R9, UR4, PT ;  /* 0x0000000409007c0c */ /* 0x000fc8000bf46270 */
[----:B------:R-:W-:Y:S01]  /*17460*/  ISETP.LT.OR P3, PT, R5, 0x1, P2 ;  /* 0x000000010500780c */ /* 0x000fe20001761670 */
[----:B------:R-:W-:Y:S02]  /*17470*/  IMAD.MOV.U32 R13, RZ, RZ, R18 ;  /* 0x000000ffff0d7224 */ /* 0x000fe400078e0012 */
        /* <DEDUP_REMOVED lines=11> */
.L_x_11062:
[----:B------:R-:W-:Y:S01]  /*17530*/  ISETP.LT.OR P4, PT, R5, 0x1, P1 ;  /* 0x000000010500780c */ /* 0x000fe20000f81670 */
[----:B------:R-:W-:Y:S01]  /*17540*/  IMAD.WIDE.U32 R2, R9, 0x2, R2 ;  /* 0x0000000209027825 */ /* 0x000fe200078e0002 */
[----:B------:R-:W-:-:S04]  /*17550*/  ISETP.LT.OR P5, PT, R5, 0x1, P0 ;  /* 0x000000010500780c */ /* 0x000fc800007a1670 */
[----:B------:R-:W-:Y:S01]  /*17560*/  @!PT LDS RZ, [RZ] ;  /* 0x00000000fffff984 */ /* 0x000fe20000000800 */
[----:B------:R-:W-:Y:S01]  /*17570*/  @!PT LDS RZ, [RZ] ;  /* 0x00000000fffff984 */ /* 0x000fe20000000800 */
[----:B------:R-:W-:Y:S01]  /*17580*/  @!PT LDS RZ, [RZ] ;  /* 0x00000000fffff984 */ /* 0x000fe20000000800 */
[----:B------:R0:W-:Y:S01]  /*17590*/  LDGSTS.E.BYPASS.LTC128B.128 [R4+0x400], desc[UR36][R2.64], !P3 ;  /* 0x0040000002047fae */ /* 0x0001e2000d901d64 */
[----:B------:R-:W-:Y:S01]  /*175a0*/  ISETP.LT.OR P3, PT, R5, 0x21, P2 ;  /* 0x000000210500780c */ /* 0x000fe20001761670 */
[----:B------:R-:W-:-:S05]  /*175b0*/  IMAD.MOV.U32 R13, RZ, RZ, R17 ;  /* 0x000000ffff0d7224 */ /* 0x000fca00078e0011 */
        /* <DEDUP_REMOVED lines=8> */
.L_x_11063:
        /* <DEDUP_REMOVED lines=8> */
.L_x_11064:
        /* <DEDUP_REMOVED lines=15> */
.L_x_11065:
[----:B------:R-:W-:Y:S02]  /*177b0*/  IMAD.MOV.U32 R3, RZ, RZ, R7 ;  /* 0x000000ffff037224 */ /* 0x000fe400078e0007 */
[----:B------:R-:W-:Y:S02]  /*177c0*/  IMAD.MOV.U32 R13, RZ, RZ, R18 ;  /* 0x000000ffff0d7224 */ /* 0x000fe400078e0012 */
[----:B------:R-:W-:Y:S02]  /*177d0*/  IMAD.MOV.U32 R12, RZ, RZ, 0x3 ;  /* 0x00000003ff0c7424 */ /* 0x000fe400078e00ff */
[----:B------:R-:W-:-:S07]  /*177e0*/  IMAD.MOV.U32 R8, RZ, RZ, R14 ;  /* 0x000000ffff087224 */ /* 0x000fce00078e000e */
[----:B------:R-:W-:Y:S05]  /*177f0*/  WARPSYNC.COLLECTIVE R15, `(.L_x_11066) ;  /* 0x000000000f087348 */ /* 0x000fea0003c00000 */
[----:B------:R0:W1:Y:S02]  /*17800*/  SHFL.IDX P6, R14, R13, R12, R11 ;  /* 0x0000000c0d0e7389 */ /* 0x00006400000c000b */
[----:B01----:R-:W-:Y:S01]  /*17810*/  ENDCOLLECTIVE ;  /* 0x000000000000791b */ /* 0x003fe20003800000 */
.L_x_11066:
        /* <DEDUP_REMOVED lines=13> */
.L_x_11067:
[----:B------:R-:W-:Y:S05]  /*178f0*/  BRA `(.L_x_11068) ;  /* 0xffffffd400d87947 */ /* 0x000fea000383ffff */
.L_x_10998:
[----:B0-----:R0:W1:Y:S02]  /*17900*/  SYNCS.PHASECHK.TRANS64.TRYWAIT P0, [R7+URZ+0x2d820], R6 ;  /* 0x02d82006070075a7 */ /* 0x001064000800017f */
[----:B-1----:R-:W-:Y:S05]  /*17910*/  @!P0 NANOSLEEP.SYNCS 0x989680 ;  /* 0x009896800000895d */ /* 0x002fea0003900000 */
[----:B------:R-:W1:Y:S02]  /*17920*/  @!P0 SYNCS.PHASECHK.TRANS64 P0, [R7+URZ+0x2d820], R6 ;  /* 0x02d82006070085a7 */ /* 0x000e64000800007f */
[----:B-1----:R-:W-:Y:S05]  /*17930*/  @!P0 BRA `(.L_x_10998) ;  /* 0xfffffffc00f08947 */ /* 0x002fea000383ffff */
[----:B------:R-:W-:Y:S05]  /*17940*/  BRA `(.L_x_11069) ;  /* 0xffffffd800547947 */ /* 0x000fea000383ffff */
.L_x_10999:
        /* <DEDUP_REMOVED lines=11> */
.L_x_11071:
[----:B------:R-:W-:Y:S05]  /*17a00*/  BSYNC B0 ;  /* 0x0000000000007941 */ /* 0x000fea0003800000 */
.L_x_11070:
[----:B------:R-:W-:Y:S05]  /*17a10*/  BRA `(.L_x_11072) ;  /* 0xffffffd800387947 */ /* 0x000fea000383ffff */
.L_x_11000:
[----:B------:R-:W-:Y:S01]  /*17a20*/  BSSY B0, `(.L_x_11073) ;  /* 0x0000006000007945 */ /* 0x000fe20003800000 */
[----:B------:R-:W-:-:S07]  /*17a30*/  IMAD.MOV.U32 R15, RZ, RZ, -0x1 ;  /* 0xffffffffff0f7424 */ /* 0x000fce00078e00ff */
[----:B01---5:R-:W-:Y:S05]  /*17a40*/  WARPSYNC.COLLECTIVE R15, `(.L_x_11074) ;  /* 0x000000000f0c7348 */ /* 0x023fea0003c00000 */
[----:B------:R-:W-:Y:S02]  /*17a50*/  ELECT P6, UR62, PT ;  /* 0x00000000003e782f */ /* 0x000fe400038c0000 */
[----:B------:R-:W-:Y:S01]  /*17a60*/  MOV R14, UR62 ;  /* 0x0000003e000e7c02 */ /* 0x000fe20008000f00 */
[----:B01---5:R-:W-:Y:S10]  /*17a70*/  ENDCOLLECTIVE ;  /* 0x000000000000791b */ /* 0x023ff40003800000 */
.L_x_11074:
[----:B------:R-:W-:Y:S05]  /*17a80*/  BSYNC B0 ;  /* 0x0000000000007941 */ /* 0x000fea0003800000 */
.L_x_11073:
[----:B------:R-:W-:Y:S05]  /*17a90*/  BRA `(.L_x_11075) ;  /* 0xffffffd8002c7947 */ /* 0x000fea000383ffff */
.L_x_11002:
[----:B-1----:R1:W2:Y:S02]  /*17aa0*/  SYNCS.PHASECHK.TRANS64.TRYWAIT P1, [R5+URZ+0x2d840], R4 ;  /* 0x02d84004050075a7 */ /* 0x0022a4000802017f */
[----:B--2---:R-:W-:Y:S05]  /*17ab0*/  @!P1 NANOSLEEP.SYNCS 0x989680 ;  /* 0x009896800000995d */ /* 0x004fea0003900000 */
[----:B------:R-:W2:Y:S02]  /*17ac0*/  @!P1 SYNCS.PHASECHK.TRANS64 P1, [R5+URZ+0x2d840], R4 ;  /* 0x02d84004050095a7 */ /* 0x000ea4000802007f */
[----:B--2---:R-:W-:Y:S05]  /*17ad0*/  @!P1 BRA `(.L_x_11002) ;  /* 0xfffffffc00f09947 */ /* 0x004fea000383ffff */
[----:B------:R-:W-:Y:S05]  /*17ae0*/  BRA `(.L_x_11076) ;  /* 0xffffffd800547947 */ /* 0x000fea000383ffff */
.L_x_11004:
[----:B--2---:R2:W3:Y:S02]  /*17af0*/  SYNCS.PHASECHK.TRANS64.TRYWAIT P1, [R3+URZ+0x2d840], R0 ;  /* 0x02d84000030075a7 */ /* 0x0044e4000802017f */
[----:B---3--:R-:W-:Y:S05]  /*17b00*/  @!P1 NANOSLEEP.SYNCS 0x989680 ;  /* 0x009896800000995d */ /* 0x008fea0003900000 */
[----:B------:R-:W3:Y:S02]  /*17b10*/  @!P1 SYNCS.PHASECHK.TRANS64 P1, [R3+URZ+0x2d840], R0 ;  /* 0x02d84000030095a7 */ /* 0x000ee4000802007f */
[----:B---3--:R-:W-:Y:S05]  /*17b20*/  @!P1 BRA `(.L_x_11004) ;  /* 0xfffffffc00f09947 */ /* 0x008fea000383ffff */
[----:B------:R-:W-:Y:S05]  /*17b30*/  BRA `(.L_x_11077) ;  /* 0xffffffd800607947 */ /* 0x000fea000383ffff */
.L_x_11006:
[----:B---3--:R3:W4:Y:S02]  /*17b40*/  SYNCS.PHASECHK.TRANS64.TRYWAIT P1, [R5+URZ+0x2d860], R4 ;  /* 0x02d86004050075a7 */ /* 0x008724000802017f */
[----:B----4-:R-:W-:Y:S05]  /*17b50*/  @!P1 NANOSLEEP.SYNCS 0x989680 ;  /* 0x009896800000995d */ /* 0x010fea0003900000 */
[----:B------:R-:W4:Y:S02]  /*17b60*/  @!P1 SYNCS.PHASECHK.TRANS64 P1, [R5+URZ+0x2d860], R4 ;  /* 0x02d86004050095a7 */ /* 0x000f24000802007f */
[----:B----4-:R-:W-:Y:S05]  /*17b70*/  @!P1 BRA `(.L_x_11006) ;  /* 0xfffffffc00f09947 */ /* 0x010fea000383ffff */
[----:B------:R-:W-:Y:S05]  /*17b80*/  BRA `(.L_x_11078) ;  /* 0xffffffd8005c7947 */ /* 0x000fea000383ffff */
.L_x_11079:
        /* <DEDUP_REMOVED lines=15> */
.L_x_16000:


//--------------------- .text._ZN7cutlass13device_kernelIN5flash11enable_sm90INS1_16FlashAttnFwdSm90INS1_25CollectiveMainloopFwdSm90ILi2EN4cute5tupleIJNS5_1CILi1EEES8_S8_EEENS6_IJNS7_ILi192EEENS7_ILi128EEENS7_ILi96EEEEEELi96ENS_6half_tEfNS_4arch4Sm90ELb0ELb1ELb1ELb1ELb1ELb0ELb0ELb0ELb1ELb1ELb1ELb0EEENS1_21CollectiveEpilogueFwdINS6_IJSA_SC_SB_EEES9_SE_SG_Li384ELb1ELb1ELb1ELb0EEENS1_36VarlenDynamicPersistentTileSchedulerILi192ELi128ELi384ELi128ELb1ELb1ELb1ELb1ELb0ELb1EEEEEEEEEvNT_6ParamsE --------------------------
	.section	.text._ZN7cutlass13device_kernelIN5flash11enable_sm90INS1_16FlashAttnFwdSm90INS1_25CollectiveMainloopFwdSm90ILi2EN4cute5tupleIJNS5_1CILi1EEES8_S8_EEENS6_IJNS7_ILi192EEENS7_ILi128EEENS7_ILi96EEEEEELi96ENS_6half_tEfNS_4arch4Sm90ELb0ELb1ELb1ELb1ELb1ELb0ELb0ELb0ELb1ELb1ELb1ELb0EEENS1_21CollectiveEpilogueFwdINS6_IJSA_SC_SB_EEES9_SE_SG_Li384ELb1ELb1ELb1ELb0EEENS1_36VarlenDynamicPersistentTileSchedulerILi192ELi128ELi384ELi128ELb1ELb1ELb1ELb1ELb0ELb1EEEEEEEEEvNT_6ParamsE,"ax",@progbits
	.align	128
.text._ZN7cutlass13device_kernelIN5flash11enable_sm90INS1_16FlashAttnFwdSm90INS1_25CollectiveMainloopFwdSm90ILi2EN4cute5tupleIJNS5_1CILi1EEES8_S8_EEENS6_IJNS7_ILi192EEENS7_ILi128EEENS7_ILi96EEEEEELi96ENS_6half_tEfNS_4arch4Sm90ELb0ELb1ELb1ELb1ELb1ELb0ELb0ELb0ELb1ELb1ELb1ELb0EEENS1_21CollectiveEpilogueFwdINS6_IJSA_SC_SB_EEES9_SE_SG_Li384ELb1ELb1ELb1ELb0EEENS1_36VarlenDynamicPersistentTileSchedulerILi192ELi128ELi384ELi128ELb1ELb1ELb1ELb1ELb0ELb1EEEEEEEEEvNT_6ParamsE:
        .type           _ZN7cutlass13device_kernelIN5flash11enable_sm90INS1_16FlashAttnFwdSm90INS1_25CollectiveMainloopFwdSm90ILi2EN4cute5tupleIJNS5_1CILi1EEES8_S8_EEENS6_IJNS7_ILi192EEENS7_ILi128EEENS7_ILi96EEEEEELi96ENS_6half_tEfNS_4arch4Sm90ELb0ELb1ELb1ELb1ELb1ELb0ELb0ELb0ELb1ELb1ELb1ELb0EEENS1_21CollectiveEpilogueFwdINS6_IJSA_SC_SB_EEES9_SE_SG_Li384ELb1ELb1ELb1ELb0EEENS1_36VarlenDynamicPersistentTileSchedulerILi192ELi128ELi384ELi128ELb1ELb1ELb1ELb1ELb0ELb1EEEEEEEEEvNT_6ParamsE,@function
        .size           _ZN7cutlass13device_kernelIN5flash11enable_sm90INS1_16FlashAttnFwdSm90INS1_25CollectiveMainloopFwdSm90ILi2EN4cute5tupleIJNS5_1CILi1EEES8_S8_EEENS6_IJNS7_ILi192EEENS7_ILi128EEENS7_ILi96EEEEEELi96ENS_6half_tEfNS_4arch4Sm90ELb0ELb1ELb1ELb1ELb1ELb0ELb0ELb0ELb1ELb1ELb1ELb0EEENS1_21CollectiveEpilogueFwdINS6_IJSA_SC_SB_EEES9_SE_SG_Li384ELb1ELb1ELb1ELb0EEENS1_36VarlenDynamicPersistentTileSchedulerILi192ELi128ELi384ELi128ELb1ELb1ELb1ELb1ELb0ELb1EEEEEEEEEvNT_6ParamsE,(.L_x_16001 - _ZN7cutlass13device_kernelIN5flash11enable_sm90INS1_16FlashAttnFwdSm90INS1_25CollectiveMainloopFwdSm90ILi2EN4cute5tupleIJNS5_1CILi1EEES8_S8_EEENS6_IJNS7_ILi192EEENS7_ILi128EEENS7_ILi96EEEEEELi96ENS_6half_tEfNS_4arch4Sm90ELb0ELb1ELb1ELb1ELb1ELb0ELb0ELb0ELb1ELb1ELb1ELb0EEENS1_21CollectiveEpilogueFwdINS6_IJSA_SC_SB_EEES9_SE_SG_Li384ELb1ELb1ELb1ELb0EEENS1_36VarlenDynamicPersistentTileSchedulerILi192ELi128ELi384ELi128ELb1ELb1ELb1ELb1ELb0ELb1EEEEEEEEEvNT_6ParamsE)
        .other          _ZN7cutlass13device_kernelIN5flash11enable_sm90INS1_16FlashAttnFwdSm90INS1_25CollectiveMainloopFwdSm90ILi2EN4cute5tupleIJNS5_1CILi1EEES8_S8_EEENS6_IJNS7_ILi192EEENS7_ILi128EEENS7_ILi96EEEEEELi96ENS_6half_tEfNS_4arch4Sm90ELb0ELb1ELb1ELb1ELb1ELb0ELb0ELb0ELb1ELb1ELb1ELb0EEENS1_21CollectiveEpilogueFwdINS6_IJSA_SC_SB_EEES9_SE_SG_Li384ELb1ELb1ELb1ELb0EEENS1_36VarlenDynamicPersistentTileSchedulerILi192ELi128ELi384ELi128ELb1ELb1ELb1ELb1ELb0ELb1EEEEEEEEEvNT_6ParamsE,@"STO_CUDA_ENTRY STV_DEFAULT"
_ZN7cutlass13device_kernelIN5flash11enable_sm90INS1_16FlashAttnFwdSm90INS1_25CollectiveMainloopFwdSm90ILi2EN4cute5tupleIJNS5_1CILi1EEES8_S8_EEENS6_IJNS7_ILi192EEENS7_ILi128EEENS7_ILi96EEEEEELi96ENS_6half_tEfNS_4arch4Sm90ELb0ELb1ELb1ELb1ELb1ELb0ELb0ELb0ELb1ELb1ELb1ELb0EEENS1_21CollectiveEpilogueFwdINS6_IJSA_SC_SB_EEES9_SE_SG_Li384ELb1ELb1ELb1ELb0EEENS1_36VarlenDynamicPersistentTileSchedulerILi192ELi128ELi384ELi128ELb1ELb1ELb1ELb1ELb0ELb1EEEEEEEEEvNT_6ParamsE:
        /* <DEDUP_REMOVED lines=45> */
.L_x_11080:
        /* <DEDUP_REMOVED lines=22> */
.L_x_11081:
        /* <DEDUP_REMOVED lines=18> */
.L_x_11082:
        /* <DEDUP_REMOVED lines=22> */
.L_x_11083:
        /* <DEDUP_REMOVED lines=23> */
.L_x_11084:
[----:B------:R-:W-:Y:S01]  /*0820*/  UISETP.NE.AND UP0, UPT, UR9, URZ, UPT ;  /* 0x0000003f0900728c */ /* 0x000fe2000bf05270 */
[----:B------:R-:W-:Y:S01]  /*0830*/  NOP ;  /* 0x0000000000007918 */ /* 0x000fe20000000000 */
[----:B------:R-:W-:Y:S01]  /*0840*/  UMOV UR44, 0x1 ;  /* 0x00000001002c7882 */ /* 0x000fe20000000000 */
[----:B------:R-:W-:Y:S01]  /*0850*/  ULDC.64 UR56, c[0x0][0x208] ;  /* 0x0000820000387ab9 */ /* 0x000fe20000000a00 */
[----:B------:R-:W-:Y:S01]  /*0860*/  USEL UR44, UR44, 0x2, !UP0 ;  /* 0x000000022c2c7887 */ /* 0x000fe2000c000000 */
[----:B01234-:R-:W-:Y:S01]  /*0870*/  BAR.SYNC.DEFER_BLOCKING 0x0 ;  /* 0x0000000000007b1d */ /* 0x01ffe20000010000 */
[----:B------:R-:W-:-:S13]  /*0880*/  PLOP3.LUT P0, PT, PT, PT, UP0, 0x80, 0x0 ;  /* 0x000000000000781c */ /* 0x000fda0003f0f008 */
[----:B------:R-:W-:Y:S05]  /*0890*/  @!P0 BRA `(.L_x_11085) ;  /* 0x0000012c00048947 */ /* 0x000fea0003800000 */
.L_x_11086:
        /* <DEDUP_REMOVED lines=18> */
[----:B------:R-:W-:Y:S01]  /*09c0*/  VIADD R13, R2, 0xffffff80 ;  /* 0xffffff80020d7836 */ /* 0x000fe20000000000 */
[----:B------:R-:W-:Y:S01]  /*09d0*/  R2UR UR6, R9 ;  /* 0x00000000090672ca */ /* 0x000fe200000e0000 */
[----:B------:R-:W-:Y:S01]  /*09e0*/  IMAD.MOV.U32 R19, RZ, RZ, 0x40 ;  /* 0x00000040ff137424 */ /* 0x000fe200078e00ff */
[----:B------:R-:W-:Y:S01]  /*09f0*/  R2UR UR5, R10 ;  /* 0x000000000a0572ca */ /* 0x000fe200000e0000 */
[----:B------:R-:W-:Y:S01]  /*0a00*/  ULOP3.LUT UR52, UR44, 0x1, URZ, 0xfc, !UPT ;  /* 0x000000012c347892 */ /* 0x000fe2000f8efc3f */
[----:B------:R-:W-:Y:S01]  /*0a10*/  SHF.R.S32.HI R0, RZ, 0x1f, R13 ;  /* 0x0000001fff007819 */ /* 0x000fe2000001140d */
[----:B------:R-:W-:Y:S01]  /*0a20*/  UMOV UR51, URZ ;  /* 0x0000003f00337c82 */ /* 0x000fe20008000000 */
[----:B------:R-:W-:Y:S01]  /*0a30*/  R2UR UR7, R11 ;  /* 0x000000000b0772ca */ /* 0x000fe200000e0000 */
[----:B------:R-:W-:Y:S01]  /*0a40*/  UMOV UR50, URZ ;  /* 0x0000003f00327c82 */ /* 0x000fe20008000000 */
[CC--:B------:R-:W-:Y:S01]  /*0a50*/  LEA.HI R3, R0.reuse, R13.reuse, RZ, 0x4 ;  /* 0x0000000d00037211 */ /* 0x0c0fe200078f20ff */
[----:B------:R-:W-:Y:S01]  /*0a60*/  UMOV UR49, URZ ;  /* 0x0000003f00317c82 */ /* 0x000fe20008000000 */
[----:B------:R-:W-:-:S02]  /*0a70*/  LEA.HI R2, R0, R13, RZ, 0x7 ;  /* 0x0000000d00027211 */ /* 0x000fc400078f38ff */
[----:B------:R-:W-:Y:S02]  /*0a80*/  LOP3.LUT R4, R3, 0xfffffff0, RZ, 0xc0, !PT ;  /* 0xfffffff003047812 */ /* 0x000fe400078ec0ff */
[----:B------:R-:W-:Y:S02]  /*0a90*/  SHF.R.S32.HI R6, RZ, 0x4, R3 ;  /* 0x00000004ff067819 */ /* 0x000fe40000011403 */
[----:B------:R-:W-:Y:S01]  /*0aa0*/  LOP3.LUT R153, R2, 0xffffff80, RZ, 0xc0, !PT ;  /* 0xffffff8002997812 */ /* 0x000fe200078ec0ff */
[----:B------:R-:W-:Y:S01]  /*0ab0*/  IMAD.IADD R4, R13, 0x1, -R4 ;  /* 0x000000010d047824 */ /* 0x000fe200078e0a04 */
[----:B------:R-:W-:Y:S02]  /*0ac0*/  LEA.HI R3, R3, R6, RZ, 0x1 ;  /* 0x0000000603037211 */ /* 0x000fe400078f08ff */
[----:B------:R-:W-:Y:S01]  /*0ad0*/  LEA.HI R7, R0, R13, RZ, 0x5 ;  /* 0x0000000d00077211 */ /* 0x000fe200078f28ff */
[----:B------:R-:W-:Y:S01]  /*0ae0*/  IMAD.IADD R153, R13, 0x1, -R153 ;  /* 0x000000010d997824 */ /* 0x000fe200078e0a99 */
[----:B------:R-:W-:-:S02]  /*0af0*/  LOP3.LUT R5, R3, 0x1ffffffe, RZ, 0xc0, !PT ;  /* 0x1ffffffe03057812 */ /* 0x000fc400078ec0ff */
[----:B------:R-:W-:Y:S02]  /*0b00*/  SHF.R.S32.HI R3, RZ, 0x1f, R4 ;  /* 0x0000001fff037819 */ /* 0x000fe40000011404 */
[----:B------:R-:W-:Y:S01]  /*0b10*/  SHF.R.S32.HI R8, RZ, 0x1f, R153 ;  /* 0x0000001fff087819 */ /* 0x000fe20000011499 */
[----:B------:R-:W-:Y:S01]  /*0b20*/  IMAD.IADD R5, R6, 0x1, -R5 ;  /* 0x0000000106057824 */ /* 0x000fe200078e0a05 */
[----:B------:R-:W-:Y:S02]  /*0b30*/  LEA.HI R3, R3, R4, RZ, 0x3 ;  /* 0x0000000403037211 */ /* 0x000fe400078f18ff */
[----:B------:R-:W-:Y:S01]  /*0b40*/  LEA.HI R9, R8, R153, RZ, 0x2 ;  /* 0x0000009908097211 */ /* 0x000fe200078f10ff */
[----:B------:R-:W-:Y:S01]  /*0b50*/  IMAD.SHL.U32 R5, R5, 0x8, RZ ;  /* 0x0000000805057824 */ /* 0x000fe200078e00ff */
[----:B------:R-:W-:Y:S01]  /*0b60*/  SHF.R.S32.HI R7, RZ, 0x5, R7 ;  /* 0x00000005ff077819 */ /* 0x000fe20000011407 */
[----:B------:R-:W-:Y:S01]  /*0b70*/  IMAD.SHL.U32 R6, R3, 0x40, RZ ;  /* 0x0000004003067824 */ /* 0x000fe200078e00ff */
[----:B------:R-:W-:-:S02]  /*0b80*/  SHF.R.S32.HI R10, RZ, 0x2, R9 ;  /* 0x00000002ff0a7819 */ /* 0x000fc40000011409 */
[----:B------:R-:W-:Y:S01]  /*0b90*/  SHF.R.S32.HI R11, RZ, 0x1f, R9 ;  /* 0x0000001fff0b7819 */ /* 0x000fe20000011409 */
[----:B------:R-:W-:Y:S01]  /*0ba0*/  IMAD R12, R7, 0x10, R4 ;  /* 0x00000010070c7824 */ /* 0x000fe200078e0204 */
[----:B------:R-:W-:Y:S02]  /*0bb0*/  LOP3.LUT R3, R3, 0xfffffff8, RZ, 0xc0, !PT ;  /* 0xfffffff803037812 */ /* 0x000fe400078ec0ff */
[----:B------:R-:W-:Y:S02]  /*0bc0*/  SHF.R.S32.HI R14, RZ, 0x7, R2 ;  /* 0x00000007ff0e7819 */ /* 0x000fe40000011402 */
[----:B------:R-:W-:Y:S01]  /*0bd0*/  LEA.HI R11, R11, R10, RZ, 0x3 ;  /* 0x0000000a0b0b7211 */ /* 0x000fe200078f18ff */
[----:B------:R-:W-:Y:S01]  /*0be0*/  IMAD.IADD R3, R4, 0x1, -R3 ;  /* 0x0000000104037824 */ /* 0x000fe200078e0a03 */
[----:B------:R-:W-:Y:S01]  /*0bf0*/  LEA.HI R8, R8, R153, RZ, 0x5 ;  /* 0x0000009908087211 */ /* 0x000fe200078f28ff */
[----:B------:R-:W-:Y:S01]  /*0c00*/  IMAD.HI R4, R14, 0x55555556, RZ ;  /* 0x555555560e047827 */ /* 0x000fe200078e02ff */
[----:B------:R-:W-:-:S02]  /*0c10*/  LOP3.LUT R11, R11, 0xfffffff8, RZ, 0xc0, !PT ;  /* 0xfffffff80b0b7812 */ /* 0x000fc400078ec0ff */
[----:B------:R-:W-:Y:S01]  /*0c20*/  LOP3.LUT R6, R6, 0x7ffffe00, RZ, 0xc0, !PT ;  /* 0x7ffffe0006067812 */ /* 0x000fe200078ec0ff */
[----:B------:R-:W-:Y:S01]  /*0c30*/  IMAD.SHL.U32 R2, R3, 0x40, RZ ;  /* 0x0000004003027824 */ /* 0x000fe200078e00ff */
[----:B------:R-:W-:Y:S01]  /*0c40*/  LEA.HI R4, R4, R4, RZ, 0x1 ;  /* 0x0000000404047211 */ /* 0x000fe200078f08ff */
[----:B------:R-:W-:Y:S01]  /*0c50*/  IMAD.IADD R11, R10, 0x1, -R11 ;  /* 0x000000010a0b7824 */ /* 0x000fe200078e0a0b */
[----:B------:R-:W-:Y:S01]  /*0c60*/  SHF.R.S32.HI R8, RZ, 0x5, R8 ;  /* 0x00000005ff087819 */ /* 0x000fe20000011408 */
[----:B------:R-:W-:Y:S01]  /*0c70*/  IMAD R6, R7, 0x400, R6 ;  /* 0x0000040007067824 */ /* 0x000fe200078e0206 */
[----:B------:R-:W-:Y:S01]  /*0c80*/  LOP3.LUT R2, R2, 0x1c0, RZ, 0xc0, !PT ;  /* 0x000001c002027812 */ /* 0x000fe200078ec0ff */
[--C-:B------:R-:W-:Y:S01]  /*0c90*/  IMAD.U32 R7, R12, 0x20, R5.reuse ;  /* 0x000000200c077824 */ /* 0x100fe200078e0005 */
[----:B------:R-:W-:Y:S01]  /*0ca0*/  LEA.HI R0, R0, R13, RZ, 0x2 ;  /* 0x0000000d00007211 */ /* 0x000fe200078f10ff */
[----:B------:R-:W-:Y:S01]  /*0cb0*/  IMAD R4, R4, -0x3, R14 ;  /* 0xfffffffd04047824 */ /* 0x000fe200078e020e */
[----:B------:R-:W-:Y:S01]  /*0cc0*/  LOP3.LUT R5, R2, 0x8, R5, 0xf8, !PT ;  /* 0x0000000802057812 */ /* 0x000fe200078ef805 */
[----:B------:R-:W-:Y:S01]  /*0cd0*/  IMAD R11, R8, 0x10, R11 ;  /* 0x00000010080b7824 */ /* 0x000fe200078e020b */
[----:B------:R-:W-:Y:S01]  /*0ce0*/  SHF.R.U32.HI R2, RZ, 0x3, R2 ;  /* 0x00000003ff027819 */ /* 0x000fe20000011602 */
[----:B------:R0:W-:Y:S01]  /*0cf0*/  STL [R1+0x14], R7 ;  /* 0x0000140701007387 */ /* 0x0001e20000100800 */
[----:B------:R-:W-:-:S02]  /*0d00*/  LOP3.LUT R151, R0, 0xfffffffc, RZ, 0xc0, !PT ;  /* 0xfffffffc00977812 */ /* 0x000fc400078ec0ff */
[----:B------:R-:W-:Y:S02]  /*0d10*/  LOP3.LUT R5, R5, R2, RZ, 0x3c, !PT ;  /* 0x0000000205057212 */ /* 0x000fe400078e3cff */
[----:B------:R-:W-:Y:S01]  /*0d20*/  R2P PR, R3, 0x6 ;  /* 0x0000000603007804 */ /* 0x000fe20000000000 */
[----:B------:R-:W-:Y:S01]  /*0d30*/  IMAD.IADD R151, R13, 0x1, -R151 ;  /* 0x000000010d977824 */ /* 0x000fe200078e0a97 */
[----:B------:R-:W-:Y:S01]  /*0d40*/  SHF.R.S32.HI R152, RZ, 0x2, R0 ;  /* 0x00000002ff987819 */ /* 0x000fe20000011400 */
[----:B------:R-:W-:Y:S02]  /*0d50*/  IMAD.IADD R5, R6, 0x1, R5 ;  /* 0x0000000106057824 */ /* 0x000fe400078e0205 */
[----:B0-----:R-:W-:Y:S01]  /*0d60*/  IMAD R7, R4, 0x40, R11 ;  /* 0x0000004004077824 */ /* 0x001fe200078e020b */
[----:B------:R-:W-:Y:S01]  /*0d70*/  LOP3.LUT R4, R9, 0x7ffffffc, RZ, 0xc0, !PT ;  /* 0x7ffffffc09047812 */ /* 0x000fe200078ec0ff */
[C---:B------:R-:W-:Y:S01]  /*0d80*/  IMAD.SHL.U32 R138, R151.reuse, 0x8, RZ ;  /* 0x00000008978a7824 */ /* 0x040fe200078e00ff */
[----:B------:R-:W-:-:S02]  /*0d90*/  LEA.HI R2, R151, R151, RZ, 0x1 ;  /* 0x0000009797027211 */ /* 0x000fc400078f08ff */
[----:B------:R0:W-:Y:S01]  /*0da0*/  STL [R1+0x10], R7 ;  /* 0x0000100701007387 */ /* 0x0001e20000100800 */
[----:B------:R-:W-:Y:S01]  /*0db0*/  IMAD.IADD R4, R153, 0x1, -R4 ;  /* 0x0000000199047824 */ /* 0x000fe200078e0a04 */
[----:B------:R-:W-:Y:S01]  /*0dc0*/  LEA R18, R5, UR41, 0x1 ;  /* 0x0000002905127c11 */ /* 0x000fe2000f8e08ff */
[----:B------:R-:W-:Y:S01]  /*0dd0*/  VIADD R139, R138, 0x20 ;  /* 0x000000208a8b7836 */ /* 0x000fe20000000000 */
[----:B------:R-:W-:Y:S01]  /*0de0*/  LOP3.LUT R2, R2, 0x1ffffffe, RZ, 0xc0, !PT ;  /* 0x1ffffffe02027812 */ /* 0x000fe200078ec0ff */
[----:B------:R-:W-:Y:S01]  /*0df0*/  IMAD.SHL.U32 R17, R4, 0x2, RZ ;  /* 0x0000000204117824 */ /* 0x000fe200078e00ff */
[----:B------:R-:W-:Y:S01]  /*0e00*/  SEL R19, R19, 0xffffffc0, !P2 ;  /* 0xffffffc013137807 */ /* 0x000fe20005000000 */
[----:B------:R-:W-:Y:S01]  /*0e10*/  VIADD R22, R18, 0x21800 ;  /* 0x0002180012167836 */ /* 0x000fe20000000000 */
[----:B------:R-:W-:Y:S01]  /*0e20*/  SHF.R.S32.HI R3, RZ, 0x1f, R139 ;  /* 0x0000001fff037819 */ /* 0x000fe2000001148b */
[----:B------:R-:W-:Y:S02]  /*0e30*/  VIADD R141, R138, 0x40 ;  /* 0x000000408a8d7836 */ /* 0x000fe40000000000 */
[----:B------:R-:W-:-:S02]  /*0e40*/  VIADD R150, R17, 0x18 ;  /* 0x0000001811967836 */ /* 0x000fc40000000000 */
        /* <DEDUP_REMOVED lines=16> */
[----:B------:R-:W-:Y:S01]  /*0f50*/  VIADD R23, R18, 0x21820 ;  /* 0x0002182012177836 */ /* 0x000fe20000000000 */
[----:B------:R-:W-:Y:S01]  /*0f60*/  SHF.R.S32.HI R155, RZ, 0x1f, R143 ;  /* 0x0000001fff9b7819 */ /* 0x000fe2000001148f */
[----:B------:R-:W-:Y:S01]  /*0f70*/  IMAD.IADD R2, R151, 0x1, -R2 ;  /* 0x0000000197027824 */ /* 0x000fe200078e0a02 */
[----:B------:R-:W-:Y:S01]  /*0f80*/  SHF.R.S32.HI R154, RZ, 0x1f, R142 ;  /* 0x0000001fff9a7819 */ /* 0x000fe2000001148e */
[----:B------:R-:W-:-:S02]  /*0f90*/  @P1 VIADD R23, R22, 0xffffffe0 ;  /* 0xffffffe016171836 */ /* 0x000fc40000000000 */
[----:B------:R-:W-:Y:S02]  /*0fa0*/  IMAD.IADD R22, R22, 0x1, R19 ;  /* 0x0000000116167824 */ /* 0x000fe400078e0213 */
[----:B------:R-:W-:Y:S02]  /*0fb0*/  VIADD R140, R17, 0x10 ;  /* 0x00000010118c7836 */ /* 0x000fe40000000000 */
[----:B------:R-:W-:Y:S02]  /*0fc0*/  IMAD R137, R2, 0x8, R7 ;  /* 0x0000000802897824 */ /* 0x000fe400078e0207 */
[----:B------:R-:W-:Y:S02]  /*0fd0*/  IMAD.IADD R19, R19, 0x1, R23 ;  /* 0x0000000113137824 */ /* 0x000fe400078e0217 */
[----:B0-----:R-:W-:-:S07]  /*0fe0*/  VIADD R136, R23, 0x6000 ;  /* 0x0000600017887836 */ /* 0x001fce0000000000 */
.L_x_11190:
        /* <DEDUP_REMOVED lines=12> */
[----:B----4-:R-:W-:Y:S01]  /*10b0*/  IMAD.U32 R3, RZ, RZ, UR9 ;  /* 0x00000009ff037e24 */ /* 0x010fe2000f8e00ff */
[----:B------:R-:W-:Y:S02]  /*10c0*/  @UP1 ULDC.64 UR8, c[0x0][0xa18] ;  /* 0x0002860000081ab9 */ /* 0x000fe40000000a00 */
[----:B------:R-:W-:Y:S02]  /*10d0*/  @UP1 UIMAD.WIDE UR8, UR7, 0x4, UR8 ;  /* 0x00000004070818a5 */ /* 0x000fe4000f8e0208 */
[----:B--2---:R-:W2:Y:S04]  /*10e0*/  @P0 LDG.E R2, desc[UR56][R2.64] ;  /* 0x0000003802020981 */ /* 0x004ea8000c1e1900 */
[----:B------:R-:W-:-:S02]  /*10f0*/  IMAD.U32 R4, RZ, RZ, UR8 ;  /* 0x00000008ff047e24 */ /* 0x000fc4000f8e00ff */
[----:B------:R-:W-:Y:S01]  /*1100*/  IMAD.U32 R5, RZ, RZ, UR9 ;  /* 0x00000009ff057e24 */ /* 0x000fe2000f8e00ff */
        /* <DEDUP_REMOVED lines=29> */
.L_x_11087:
        /* <DEDUP_REMOVED lines=9> */
.L_x_11088:
        /* <DEDUP_REMOVED lines=13> */
.L_x_11089:
[----:B------:R-:W-:Y:S01]  /*1440*/  ULDC UR7, c[0x0][0x448] ;  /* 0x0001120000077ab9 */ /* 0x000fe20000000800 */
[----:B------:R-:W-:Y:S02]  /*1450*/  UIMAD UR39, UR6, 0xc0, URZ ;  /* 0x000000c0062778a4 */ /* 0x000fe4000f8e023f */
        /* <DEDUP_REMOVED lines=26> */
.L_x_11091:
[----:B------:R-:W-:-:S11]  /*1600*/  UISETP.NE.AND UP0, UPT, UR7, 0x1, UPT ;  /* 0x000000010700788c */ /* 0x000fd6000bf05270 */
[----:B------:R-:W-:Y:S02]  /*1610*/  @UP0 ULDC.64 UR10, c[0x0][0x9e8] ;  /* 0x00027a00000a0ab9 */ /* 0x000fe40000000a00 */
[----:B------:R-:W-:-:S04]  /*1620*/  UIMAD.WIDE.U32 UR8, UR4, UR10, URZ ;  /* 0x0000000a040872a5 */ /* 0x000fc8000f8e003f */
[----:B------:R-:W-:-:S12]  /*1630*/  @UP0 USHF.R.U32.HI UR4, URZ, UR11, UR9 ;  /* 0x0000000b3f040299 */ /* 0x000fd80008011609 */
.L_x_11092:
[----:B------:R-:W-:-:S04]  /*1640*/  UIMAD UR4, UR4, UR7, UR7 ;  /* 0x00000007040472a4 */ /* 0x000fc8000f8e0207 */
[----:B------:R-:W-:-:S04]  /*1650*/  UISETP.LT.AND UP0, UPT, UR6, UR4, UPT ;  /* 0x000000040600728c */ /* 0x000fc8000bf01270 */
[----:B------:R-:W-:-:S12]  /*1660*/  USEL UR6, UR6, UR4, UP0 ;  /* 0x0000000406067287 */ /* 0x000fd80008000000 */
.L_x_11090:
        /* <DEDUP_REMOVED lines=33> */
.L_x_11094:
[----:B------:R-:W-:-:S11]  /*1880*/  UISETP.NE.AND UP0, UPT, UR7, 0x1, UPT ;  /* 0x000000010700788c */ /* 0x000fd6000bf05270 */
[----:B------:R-:W-:Y:S02]  /*1890*/  @UP0 ULDC.64 UR12, c[0x0][0x9e8] ;  /* 0x00027a00000c0ab9 */ /* 0x000fe40000000a00 */
[----:B------:R-:W-:-:S04]  /*18a0*/  UIMAD.WIDE.U32 UR8, UR4, UR12, URZ ;  /* 0x0000000c040872a5 */ /* 0x000fc8000f8e003f */
[----:B------:R-:W-:-:S12]  /*18b0*/  @UP0 USHF.R.U32.HI UR4, URZ, UR13, UR9 ;  /* 0x0000000d3f040299 */ /* 0x000fd80008011609 */
.L_x_11095:
[----:B------:R-:W-:-:S04]  /*18c0*/  UIMAD UR4, UR4, UR7, URZ ;  /* 0x00000007040472a4 */ /* 0x000fc8000f8e023f */
[----:B------:R-:W-:-:S04]  /*18d0*/  UISETP.LT.AND UP0, UPT, UR10, UR4, UPT ;  /* 0x000000040a00728c */ /* 0x000fc8000bf01270 */
[----:B------:R-:W-:-:S12]  /*18e0*/  USEL UR10, UR10, UR4, !UP0 ;  /* 0x000000040a0a7287 */ /* 0x000fd8000c000000 */
.L_x_11093:
        /* <DEDUP_REMOVED lines=52> */
.L_x_11096:
        /* <DEDUP_REMOVED lines=33> */
[----:B------:R-:W0:Y:S02]  /*1e40*/  S2R R4, SR_TID.X ;  /* 0x0000000000047919 */ /* 0x000e240000002100 */
[----:B0-----:R-:W-:-:S05]  /*1e50*/  VIADD R5, R4, 0xffffff80 ;  /* 0xffffff8004057836 */ /* 0x001fca0000000000 */
[----:B------:R-:W-:-:S04]  /*1e60*/  SHF.R.S32.HI R4, RZ, 0x1f, R5 ;  /* 0x0000001fff047819 */ /* 0x000fc80000011405 */
[----:B------:R-:W-:-:S04]  /*1e70*/  LEA.HI R4, R4, R5, RZ, 0x7 ;  /* 0x0000000504047211 */ /* 0x000fc800078f38ff */
[----:B------:R-:W-:-:S05]  /*1e80*/  SHF.R.S32.HI R4, RZ, 0x7, R4 ;  /* 0x00000007ff047819 */ /* 0x000fca0000011404 */
[----:B------:R-:W0:Y:S02]  /*1e90*/  SHFL.IDX PT, R0, R4, RZ, 0x1f ;  /* 0x00001fff04007589 */ /* 0x000e2400000e0000 */
[----:B0-----:R-:W-:-:S13]  /*1ea0*/  R2UR UR46, R0 ;  /* 0x00000000002e72ca */ /* 0x001fda00000e0000 */
[----:B------:R-:W-:-:S04]  /*1eb0*/  UIMAD.WIDE UR4, UR46, 0x55555556, URZ ;  /* 0x555555562e0478a5 */ /* 0x000fc8000f8e023f */
[----:B------:R-:W-:Y:S02]  /*1ec0*/  ULEA.HI UR55, UR5, UR5, URZ, 0x1 ;  /* 0x0000000505377291 */ /* 0x000fe4000f8f083f */
[----:B------:R-:W-:Y:S02]  /*1ed0*/  UIADD3 UR5, UR41, 0x21800, URZ ;  /* 0x0002180029057890 */ /* 0x000fe4000fffe03f */
[----:B------:R-:W-:Y:S02]  /*1ee0*/  UIMAD UR55, UR55, -0x3, UR46 ;  /* 0xfffffffd373778a4 */ /* 0x000fe4000f8e022e */
[----:B------:R-:W-:Y:S02]  /*1ef0*/  ULOP3.LUT UP0, URZ, UR5, 0x3ff, URZ, 0xc0, !UPT ;  /* 0x000003ff053f7892 */ /* 0x000fe4000f80c03f */
[----:B------:R-:W-:Y:S02]  /*1f00*/  ULEA UR4, UR55, UR41, 0xc ;  /* 0x0000002937047291 */ /* 0x000fe4000f8e603f */
[----:B------:R-:W-:-:S02]  /*1f10*/  ULEA UR5, UR55, UR5, 0xd ;  /* 0x0000000537057291 */ /* 0x000fc4000f8e683f */
[----:B------:R-:W-:Y:S01]  /*1f20*/  PLOP3.LUT P0, PT, PT, PT, UP0, 0x80, 0x0 ;  /* 0x000000000000781c */ /* 0x000fe20003f0f008 */
[----:B------:R-:W-:Y:S02]  /*1f30*/  UIADD3 UR4, UR4, 0xc400, URZ ;  /* 0x0000c40004047890 */ /* 0x000fe4000fffe03f */
[----:B------:R-:W-:Y:S02]  /*1f40*/  USHF.R.U32.HI UR5, URZ, 0x4, UR5 ;  /* 0x000000043f057899 */ /* 0x000fe40008011605 */
[----:B------:R-:W-:Y:S02]  /*1f50*/  USHF.R.U32.HI UR4, URZ, 0x4, UR4 ;  /* 0x000000043f047899 */ /* 0x000fe40008011604 */
[----:B------:R-:W-:Y:S02]  /*1f60*/  ULOP3.LUT UR45, UR5, 0x3fff, URZ, 0xc0, !UPT ;  /* 0x00003fff052d7892 */ /* 0x000fe4000f8ec03f */
[----:B------:R-:W-:-:S04]  /*1f70*/  ULOP3.LUT UR59, UR4, 0x3fff, URZ, 0xc0, !UPT ;  /* 0x00003fff043b7892 */ /* 0x000fc8000f8ec03f */
[----:B------:R-:W-:Y:S08]  /*1f80*/  @!P0 BRA `(.L_x_11098) ;  /* 0x0000000000408947 */ /* 0x000ff00003800000 */
        /* <DEDUP_REMOVED lines=16> */
.L_x_11098:
        /* <DEDUP_REMOVED lines=9> */
.L_x_11285:
[----:B------:R-:W-:Y:S05]  /*2120*/  @!P0 BRA `(.L_x_11100) ;  /* 0x0000000000048947 */ /* 0x000fea0003800000 */
[----:B------:R-:W-:Y:S01]  /*2130*/  BPT.TRAP 0x1 ;  /* 0x000000040000795c */ /* 0x000fe20000300000 */
.L_x_11100:
[----:B------:R-:W-:Y:S02]  /*2140*/  IMAD.U32 R2, RZ, RZ, UR49 ;  /* 0x00000031ff027e24 */ /* 0x000fe4000f8e00ff */
[----:B0-----:R-:W-:-:S03]  /*2150*/  IMAD.U32 R3, RZ, RZ, UR50 ;  /* 0x00000032ff037e24 */ /* 0x001fc6000f8e00ff */
[----:B------:R-:W-:Y:S02]  /*2160*/  LEA R2, R2, UR41, 0x3 ;  /* 0x0000002902027c11 */ /* 0x000fe4000f8e18ff */
[----:B------:R-:W-:-:S04]  /*2170*/  SHF.L.U32 R3, R3, 0x1f, RZ ;  /* 0x0000001f03037819 */ /* 0x000fc800000006ff */
[----:B------:R0:W1:Y:S01]  /*2180*/  SYNCS.PHASECHK.TRANS64.TRYWAIT P1, [R2+URZ+0x2d830], R3 ;  /* 0x02d83003020075a7 */ /* 0x000062000802017f */
[----:B------:R-:W-:Y:S05]  /*2190*/  @!P0 BRA `(.L_x_11101) ;  /* 0x0000000000048947 */ /* 0x000fea0003800000 */
[----:B------:R-:W-:Y:S01]  /*21a0*/  BPT.TRAP 0x1 ;  /* 0x000000040000795c */ /* 0x000fe20000300000 */
.L_x_11101:
[----:B-1----:R-:W-:Y:S05]  /*21b0*/  @P1 BRA `(.L_x_11102) ;  /* 0x0000000000081947 */ /* 0x002fea0003800000 */
[----:B------:R-:W1:Y:S02]  /*21c0*/  SYNCS.PHASECHK.TRANS64.TRYWAIT P1, [R2+URZ+0x2d830], R3 ;  /* 0x02d83003020075a7 */ /* 0x000e64000802017f */
[----:B-1----:R-:W-:Y:S05]  /*21d0*/  @!P1 BRA `(.L_x_11103) ;  /* 0x0000017400fc9947 */ /* 0x002fea0003800000 */
.L_x_11102:
[----:B------:R-:W-:Y:S05]  /*21e0*/  WARPSYNC.ALL ;  /* 0x0000000000007948 */ /* 0x000fea0003800000 */
[----:B------:R-:W-:Y:S01]  /*21f0*/  UIADD3 UR4, UR41, 0x15400, URZ ;  /* 0x0001540029047890 */ /* 0x000fe2000fffe03f */
[----:B------:R-:W-:Y:S01]  /*2200*/  WARPGROUP.ARRIVE ;  /* 0x00000000000079c5 */ /* 0x000fe20000000000 */
[----:B------:R-:W-:Y:S01]  /*2210*/  UMOV UR5, 0x80000020 ;  /* 0x8000002000057882 */ /* 0x000fe20000000000 */
[----:B------:R-:W-:Y:S01]  /*2220*/  UMOV UR7, 0x80000020 ;  /* 0x8000002000077882 */ /* 0x000fe20000000000 */
[----:B------:R-:W-:Y:S01]  /*2230*/  USHF.R.U32.HI UR4, URZ, 0x4, UR4 ;  /* 0x000000043f047899 */ /* 0x000fe20008011604 */
[----:B------:R-:W-:Y:S01]  /*2240*/  UMOV UR9, 0x80000020 ;  /* 0x8000002000097882 */ /* 0x000fe20000000000 */
[----:B------:R-:W-:-:S02]  /*2250*/  UMOV UR11, 0x80000020 ;  /* 0x80000020000b7882 */ /* 0x000fc40000000000 */
[----:B------:R-:W-:Y:S01]  /*2260*/  ULOP3.LUT UR4, UR4, 0x3fff, URZ, 0xc0, !UPT ;  /* 0x00003fff04047892 */ /* 0x000fe2000f8ec03f */
[----:B------:R-:W-:Y:S01]  /*2270*/  UMOV UR13, 0x80000020 ;  /* 0x80000020000d7882 */ /* 0x000fe20000000000 */
[----:B------:R-:W-:Y:S02]  /*2280*/  UMOV UR15, 0x80000020 ;  /* 0x80000020000f7882 */ /* 0x000fe40000000000 */
[----:B------:R-:W-:Y:S02]  /*2290*/  ULOP3.LUT UR32, UR4, 0x10000, URZ, 0xfc, !UPT ;  /* 0x0001000004207892 */ /* 0x000fe4000f8efc3f */
[----:B------:R-:W-:Y:S02]  /*22a0*/  ULOP3.LUT UR4, UR59, 0x10000, URZ, 0xfc, !UPT ;  /* 0x000100003b047892 */ /* 0x000fe4000f8efc3f */
[----:B------:R-:W-:Y:S02]  /*22b0*/  UIMAD UR6, UR49, 0x600, UR32 ;  /* 0x00000600310678a4 */ /* 0x000fe4000f8e0220 */
[----:B------:R-:W-:-:S02]  /*22c0*/  UIADD3 UR8, UR4, 0x2, URZ ;  /* 0x0000000204087890 */ /* 0x000fc4000fffe03f */
[----:B------:R-:W-:Y:S02]  /*22d0*/  UIADD3 UR10, UR6, 0x2, URZ ;  /* 0x00000002060a7890 */ /* 0x000fe4000fffe03f */
[----:B------:R-:W-:Y:S02]  /*22e0*/  UIADD3 UR12, UR4, 0x300, URZ ;  /* 0x00000300040c7890 */ /* 0x000fe4000fffe03f */
[----:B------:R-:W-:Y:S02]  /*22f0*/  UIADD3 UR14, UR6, 0x200, URZ ;  /* 0x00000200060e7890 */ /* 0x000fe4000fffe03f */
[----:B------:R-:W-:Y:S01]  /*2300*/  HGMMA.64x128x16.F32 R24, gdesc[UR4], RZ, !UPT, gsb0 ;  /* 0x01e00000041879f0 */ /* 0x000fe2000c0008ff */
        /* <DEDUP_REMOVED lines=30> */
.L_x_11104:
[----:B------:R-:W-:Y:S01]  /*24f0*/  UISETP.NE.AND UP1, UPT, UR54, URZ, UPT ;  /* 0x0000003f3600728c */ /* 0x000fe2000bf25270 */
[----:B------:R-:W-:Y:S01]  /*2500*/  R2UR UR6, R2 ;  /* 0x00000000020672ca */ /* 0x000fe200000e0000 */
[----:B------:R-:W-:Y:S01]  /*2510*/  ULDC UR7, c[0x0][0x9d8] ;  /* 0x0002760000077ab9 */ /* 0x000fe20000000800 */
[----:B01----:R-:W-:Y:S02]  /*2520*/  IMAD.MOV.U32 R3, RZ, RZ, -0x80 ;  /* 0xffffff80ff037424 */ /* 0x003fe400078e00ff */
[----:B------:R-:W-:Y:S01]  /*2530*/  FMUL.FTZ R8, R35, UR7 ;  /* 0x0000000723087c20 */ /* 0x000fe20008410000 */
[----:B------:R-:W-:Y:S01]  /*2540*/  FMUL.FTZ R35, R75, UR7 ;  /* 0x000000074b237c20 */ /* 0x000fe20008410000 */
[----:B------:R-:W-:Y:S01]  /*2550*/  PLOP3.LUT P1, PT, PT, PT, UP1, 0x80, 0x0 ;  /* 0x000000000000781c */ /* 0x000fe20003f2f018 */
[----:B------:R-:W-:Y:S01]  /*2560*/  VIADD R75, R137, UR39 ;  /* 0x00000027894b7c36 */ /* 0x000fe20008000000 */
[----:B------:R-:W-:Y:S01]  /*2570*/  PLOP3.LUT P2, PT, PT, PT, UP1, 0x80, 0x0 ;  /* 0x000000000000781c */ /* 0x000fe20003f4f018 */
[----:B------:R-:W-:Y:S01]  /*2580*/  FMUL.FTZ R7, R24, UR7 ;  /* 0x0000000718077c20 */ /* 0x000fe20008410000 */
        /* <DEDUP_REMOVED lines=72> */
[----:B------:R-:W1:Y:S01]  /*2a10*/  MUFU.TANH R7, R7 ;  /* 0x0000000700077308 */ /* 0x000e620000002400 */
[----:B------:R-:W-:Y:S01]  /*2a20*/  IADD3 R2, -R17, 0x1, R80 ;  /* 0x0000000111027810 */ /* 0x000fe20007ffe150 */
[----:B------:R-:W-:Y:S01]  /*2a30*/  ULDC UR35, c[0x0][0x9dc] ;  /* 0x0002770000237ab9 */ /* 0x000fe20000000800 */
[----:B------:R-:W-:Y:S01]  /*2a40*/  SYNCS.ARRIVE.TRANS64.RED.A1T0 RZ, [UR6], RZ ;  /* 0x000000ffffff79a7 */ /* 0x000fe20008100406 */
[----:B------:R-:W-:Y:S01]  /*2a50*/  ULOP3.LUT UR6, URZ, UR35, URZ, 0x33, !UPT ;  /* 0x000000233f067292 */ /* 0x000fe2000f8e333f */
[----:B------:R-:W-:Y:S01]  /*2a60*/  IADD3 R2, -R3, UR38, R2 ;  /* 0x0000002603027c10 */ /* 0x000fe2000fffe102 */
[----:B------:R-:W-:Y:S01]  /*2a70*/  ULDC UR14, c[0x0][0x9e0] ;  /* 0x00027800000e7ab9 */ /* 0x000fe20000000800 */
[----:B------:R-:W-:Y:S01]  /*2a80*/  IADD3 R79, -R17, UR38, R80 ;  /* 0x00000026114f7c10 */ /* 0x000fe2000fffe150 */
[----:B------:R-:W2:Y:S01]  /*2a90*/  MUFU.TANH R89, R89 ;  /* 0x0000005900597308 */ /* 0x000ea20000002400 */
[----:B------:R-:W-:Y:S01]  /*2aa0*/  LEA R77, R88, 0xffffff80, 0x7 ;  /* 0xffffff80584d7811 */ /* 0x000fe200078e38ff */
[----:B------:R-:W-:-:S02]  /*2ab0*/  VIADD R82, R2, UR14 ;  /* 0x0000000e02527c36 */ /* 0x000fc40008000000 */
[----:B------:R-:W-:-:S03]  /*2ac0*/  VIADD R81, R2, UR6 ;  /* 0x0000000602517c36 */ /* 0x000fc60008000000 */
[----:B0-----:R-:W-:Y:S01]  /*2ad0*/  VIADDMNMX R83, R54, R82, R79, PT ;  /* 0x0000005236537246 */ /* 0x001fe2000380014f */
        /* <DEDUP_REMOVED lines=78> */
.L_x_11107:
[----:B------:R-:W-:Y:S02]  /*2fc0*/  ULDC UR6, c[0x0][0x9e4] ;  /* 0x0002790000067ab9 */ /* 0x000fe40000000800 */
[----:B------:R-:W-:-:S05]  /*2fd0*/  IMAD.U32 R54, RZ, RZ, UR6 ;  /* 0x00000006ff367e24 */ /* 0x000fca000f8e00ff */
[----:B------:R-:W-:-:S13]  /*2fe0*/  ISETP.NE.AND P1, PT, R54, 0x1, PT ;  /* 0x000000013600780c */ /* 0x000fda0003f25270 */
[----:B------:R-:W1:Y:S02]  /*2ff0*/  @P1 LDC.64 R2, c[0x0][0x9e8] ;  /* 0x00027a00ff021b82 */ /* 0x000e640000000a00 */
[----:B-1----:R-:W-:-:S05]  /*3000*/  @P1 IMAD.HI.U32 R2, R53, R2, RZ ;  /* 0x0000000235021227 */ /* 0x002fca00078e00ff */
[----:B------:R-:W-:-:S07]  /*3010*/  @P1 SHF.R.U32.HI R53, RZ, R3, R2 ;  /* 0x00000003ff351219 */ /* 0x000fce0000011602 */
.L_x_11108:
[----:B------:R-:W-:Y:S05]  /*3020*/  BSYNC B0 ;  /* 0x0000000000007941 */ /* 0x000fea0003800000 */
.L_x_11106:
[----:B------:R-:W-:-:S04]  /*3030*/  IMAD R2, R53, R54, -R77 ;  /* 0x0000003635027224 */ /* 0x000fc800078e0a4d */
[----:B------:R-:W-:-:S05]  /*3040*/  IMAD.IADD R2, R2, 0x1, -R17 ;  /* 0x0000000102027824 */ /* 0x000fca00078e0a11 */
[----:B------:R-:W-:Y:S02]  /*3050*/  VIADDMNMX R83, R2, R54, R83, PT ;  /* 0x0000003602537246 */ /* 0x000fe40003800153 */
[----:B------:R-:W-:-:S07]  /*3060*/  VIMNMX R84, R84, R2, !PT ;  /* 0x0000000254547248 */ /* 0x000fce0007fe0100 */
.L_x_11105:
        /* <DEDUP_REMOVED lines=15> */
[----:B------:R-:W-:Y:S02]  /*3160*/  ISETP.GT.AND P4, PT, R84, 0x9, !P6 ;  /* 0x000000095400780c */ /* 0x000fe40007784270 */
        /* <DEDUP_REMOVED lines=122> */
[----:B------:R-:W-:Y:S02]  /*3910*/  ISETP.GT.AND P3, PT, R84, 0x60, !P4 ;  /* 0x000000605400780c */ /* 0x000fe40006764270 */
[----:B-1----:R-:W-:-:S02]  /*3920*/  VIADDMNMX R67, R2, R82, R79, PT ;  /* 0x0000005202437246 */ /* 0x002fc4000380014f */
        /* <DEDUP_REMOVED lines=34> */
[----:B------:R-:W-:Y:S01]  /*3b50*/  IMAD.IADD R76, R81, 0x1, R2 ;  /* 0x00000001514c7824 */ /* 0x000fe200078e0202 */
        /* <DEDUP_REMOVED lines=27> */
.L_x_11111:
[----:B------:R-:W-:Y:S02]  /*3d10*/  ULDC UR6, c[0x0][0x9e4] ;  /* 0x0002790000067ab9 */ /* 0x000fe40000000800 */
[----:B------:R-:W-:-:S05]  /*3d20*/  IMAD.U32 R70, RZ, RZ, UR6 ;  /* 0x00000006ff467e24 */ /* 0x000fca000f8e00ff */
[----:B------:R-:W-:-:S13]  /*3d30*/  ISETP.NE.AND P6, PT, R70, 0x1, PT ;  /* 0x000000014600780c */ /* 0x000fda0003fc5270 */
[----:B------:R-:W0:Y:S02]  /*3d40*/  @P6 LDC.64 R2, c[0x0][0x9e8] ;  /* 0x00027a00ff026b82 */ /* 0x000e240000000a00 */
[----:B0-----:R-:W-:-:S05]  /*3d50*/  @P6 IMAD.HI.U32 R2, R69, R2, RZ ;  /* 0x0000000245026227 */ /* 0x001fca00078e00ff */
[----:B------:R-:W-:-:S07]  /*3d60*/  @P6 SHF.R.U32.HI R69, RZ, R3, R2 ;  /* 0x00000003ff456219 */ /* 0x000fce0000011602 */
.L_x_11112:
[----:B------:R-:W-:Y:S05]  /*3d70*/  BSYNC B0 ;  /* 0x0000000000007941 */ /* 0x000fea0003800000 */
.L_x_11110:
[----:B------:R-:W-:-:S04]  /*3d80*/  IMAD R2, R69, R70, -R77 ;  /* 0x0000004645027224 */ /* 0x000fc800078e0a4d */
[----:B------:R-:W-:-:S05]  /*3d90*/  IMAD.IADD R2, R2, 0x1, -R17 ;  /* 0x0000000102027824 */ /* 0x000fca00078e0a11 */
[----:B------:R-:W-:Y:S02]  /*3da0*/  VIADDMNMX R67, R2, R70, R67, PT ;  /* 0x0000004602437246 */ /* 0x000fe40003800143 */
[----:B------:R-:W-:-:S07]  /*3db0*/  VIMNMX R76, R76, R2, !PT ;  /* 0x000000024c4c7248 */ /* 0x000fce0007fe0100 */
.L_x_11109:
[----:B------:R-:W-:Y:S01]  /*3dc0*/  ISETP.GT.AND P1, PT, R76, 0x1, !P1 ;  /* 0x000000014c00780c */ /* 0x000fe20004f24270 */
[----:B------:R-:W-:Y:S01]  /*3dd0*/  ULDC UR33, c[0x0][0x988] ;  /* 0x0002620000217ab9 */ /* 0x000fe20000000800 */
[----:B------:R-:W-:Y:S01]  /*3de0*/  LOP3.LUT P6, RZ, R16, 0x4, RZ, 0xc0, !PT ;  /* 0x0000000410ff7812 */ /* 0x000fe200078cc0ff */
[----:B------:R-:W-:Y:S01]  /*3df0*/  UISETP.NE.AND UP1, UPT, UR54, URZ, UPT ;  /* 0x0000003f3600728c */ /* 0x000fe2000bf25270 */
[----:B------:R-:W-:Y:S01]  /*3e00*/  ISETP.LT.OR P1, PT, R67, 0x2, P1 ;  /* 0x000000024300780c */ /* 0x000fe20000f21670 */
[----:B------:R-:W-:Y:S01]  /*3e10*/  UISETP.NE.AND UP0, UPT, UR53, URZ, UPT ;  /* 0x0000003f3500728c */ /* 0x000fe2000bf05270 */
[----:B------:R-:W-:Y:S01]  /*3e20*/  ISETP.GT.AND P2, PT, R76, 0x8, !P2 ;  /* 0x000000084c00780c */ /* 0x000fe20005744270 */
        /* <DEDUP_REMOVED lines=10> */
[C---:B------:R-:W-:Y:S01]  /*3ed0*/  LOP3.LUT P1, RZ, R16.reuse, 0x8, RZ, 0xc0, !PT ;  /* 0x0000000810ff7812 */ /* 0x040fe2000782c0ff */
[----:B------:R-:W-:Y:S01]  /*3ee0*/  @UP1 USHF.R.U32.HI UR10, URZ, UR11, UR7 ;  /* 0x0000000b3f0a1299 */ /* 0x000fe20008011607 */
[----:B------:R-:W-:-:S02]  /*3ef0*/  LOP3.LUT P2, RZ, R16, 0x40000, RZ, 0xc0, !PT ;  /* 0x0004000010ff7812 */ /* 0x000fc4000784c0ff */
[----:B------:R-:W-:Y:S01]  /*3f00*/  ISETP.GT.AND P1, PT, R76, 0x10, !P1 ;  /* 0x000000104c00780c */ /* 0x000fe20004f24270 */
[----:B------:R-:W-:Y:S01]  /*3f10*/  UIADD3 UR58, UR58, UR10, URZ ;  /* 0x0000000a3a3a7290 */ /* 0x000fe2000fffe03f */
[----:B------:R-:W-:Y:S02]  /*3f20*/  LOP3.LUT P6, RZ, R16, 0x20000, RZ, 0xc0, !PT ;  /* 0x0002000010ff7812 */ /* 0x000fe400078cc0ff */
[----:B------:R-:W-:Y:S01]  /*3f30*/  ISETP.LT.OR P1, PT, R67, 0x11, P1 ;  /* 0x000000114300780c */ /* 0x000fe20000f21670 */
[----:B------:R-:W-:Y:S01]  /*3f40*/  UIADD3 UR14, UR58, UR14, URZ ;  /* 0x0000000e3a0e7290 */ /* 0x000fe2000fffe03f */
[----:B------:R-:W-:Y:S02]  /*3f50*/  ISETP.GT.AND P3, PT, R76, 0x70, !P3 ;  /* 0x000000704c00780c */ /* 0x000fe40005f64270 */
[----:B------:R-:W-:Y:S02]  /*3f60*/  FSEL R9, R9, -INF , !P1 ;  /* 0xff80000009097808 */ /* 0x000fe40004800000 */
[----:B------:R-:W-:-:S02]  /*3f70*/  LOP3.LUT P1, RZ, R16, 0x10, RZ, 0xc0, !PT ;  /* 0x0000001010ff7812 */ /* 0x000fc4000782c0ff */
[C---:B------:R-:W-:Y:S02]  /*3f80*/  ISETP.GT.AND P4, PT, R76.reuse, 0x71, !P4 ;  /* 0x000000714c00780c */ /* 0x040fe40006784270 */
[C---:B------:R-:W-:Y:S02]  /*3f90*/  ISETP.GT.AND P1, PT, R76.reuse, 0x11, !P1 ;  /* 0x000000114c00780c */ /* 0x040fe40004f24270 */
[----:B------:R-:W-:Y:S02]  /*3fa0*/  ISETP.GT.AND P5, PT, R76, 0x78, !P5 ;  /* 0x000000784c00780c */ /* 0x000fe40006fa4270 */
[C---:B------:R-:W-:Y:S02]  /*3fb0*/  ISETP.LT.OR P1, PT, R67.reuse, 0x12, P1 ;  /* 0x000000124300780c */ /* 0x040fe40000f21670 */
[----:B------:R-:W-:Y:S02]  /*3fc0*/  ISETP.LT.OR P3, PT, R67, 0x71, P3 ;  /* 0x000000714300780c */ /* 0x000fe40001f61670 */
[----:B------:R-:W-:-:S02]  /*3fd0*/  FSEL R8, R8, -INF , !P1 ;  /* 0xff80000008087808 */ /* 0x000fc40004800000 */
[----:B------:R-:W-:Y:S02]  /*3fe0*/  LOP3.LUT P1, RZ, R16, 0x2000000, RZ, 0xc0, !PT ;  /* 0x0200000010ff7812 */ /* 0x000fe4000782c0ff */
[C---:B------:R-:W-:Y:S02]  /*3ff0*/  ISETP.LT.OR P4, PT, R67.reuse, 0x72, P4 ;  /* 0x000000724300780c */ /* 0x040fe40002781670 */
[----:B------:R-:W-:Y:S02]  /*4000*/  ISETP.GT.AND P1, PT, R76, 0x18, !P1 ;  /* 0x000000184c00780c */ /* 0x000fe40004f24270 */
[C---:B------:R-:W-:Y:S02]  /*4010*/  ISETP.LT.OR P5, PT, R67.reuse, 0x79, P5 ;  /* 0x000000794300780c */ /* 0x040fe40002fa1670 */
[----:B------:R-:W-:Y:S02]  /*4020*/  ISETP.LT.OR P1, PT, R67, 0x19, P1 ;  /* 0x000000194300780c */ /* 0x000fe40000f21670 */
[----:B------:R-:W-:-:S02]  /*4030*/  FSEL R81, R39, -INF , !P4 ;  /* 0xff80000027517808 */ /* 0x000fc40006000000 */
[----:B------:R-:W-:Y:S02]  /*4040*/  FSEL R11, R11, -INF , !P1 ;  /* 0xff8000000b0b7808 */ /* 0x000fe40004800000 */
[----:B------:R-:W-:-:S04]  /*4050*/  LOP3.LUT P1, RZ, R16, 0x1000000, RZ, 0xc0, !PT ;  /* 0x0100000010ff7812 */ /* 0x000fc8000782c0ff */
[----:B------:R-:W-:-:S04]  /*4060*/  ISETP.GT.AND P1, PT, R76, 0x19, !P1 ;  /* 0x000000194c00780c */ /* 0x000fc80004f24270 */
[----:B------:R-:W-:-:S04]  /*4070*/  ISETP.LT.OR P1, PT, R67, 0x1a, P1 ;  /* 0x0000001a4300780c */ /* 0x000fc80000f21670 */
        /* <DEDUP_REMOVED lines=21> */
[----:B------:R-:W-:Y:S02]  /*41d0*/  ISETP.GT.AND P1, PT, R76, 0x31, !P2 ;  /* 0x000000314c00780c */ /* 0x000fe40005724270 */
[----:B------:R-:W-:Y:S02]  /*41e0*/  LOP3.LUT P2, RZ, R16, 0x80, RZ, 0xc0, !PT ;  /* 0x0000008010ff7812 */ /* 0x000fe4000784c0ff */
[----:B------:R-:W-:-:S04]  /*41f0*/  ISETP.LT.OR P1, PT, R67, 0x32, P1 ;  /* 0x000000324300780c */ /* 0x000fc80000f21670 */
[----:B------:R-:W-:Y:S02]  /*4200*/  FSEL R21, R21, -INF , !P1 ;  /* 0xff80000015157808 */ /* 0x000fe40004800000 */
[----:B------:R-:W-:Y:S02]  /*4210*/  ISETP.GT.AND P1, PT, R76, 0x38, !P6 ;  /* 0x000000384c00780c */ /* 0x000fe40007724270 */
[----:B------:R-:W-:Y:S02]  /*4220*/  LOP3.LUT P6, RZ, R16, 0x40, RZ, 0xc0, !PT ;  /* 0x0000004010ff7812 */ /* 0x000fe400078cc0ff */
[----:B------:R-:W-:-:S04]  /*4230*/  ISETP.LT.OR P1, PT, R67, 0x39, P1 ;  /* 0x000000394300780c */ /* 0x000fc80000f21670 */
[----:B------:R-:W-:Y:S02]  /*4240*/  FSEL R2, R24, -INF , !P1 ;  /* 0xff80000018027808 */ /* 0x000fe40004800000 */
[----:B------:R-:W-:Y:S02]  /*4250*/  LOP3.LUT P1, RZ, R16, 0x10000, RZ, 0xc0, !PT ;  /* 0x0001000010ff7812 */ /* 0x000fe4000782c0ff */
[----:B------:R-:W-:Y:S02]  /*4260*/  FMNMX.FTZ R24, R68, R89, !PT ;  /* 0x0000005944187209 */ /* 0x000fe40007810000 */
[----:B------:R-:W-:-:S04]  /*4270*/  ISETP.GT.AND P1, PT, R76, 0x39, !P1 ;  /* 0x000000394c00780c */ /* 0x000fc80004f24270 */
[----:B------:R-:W-:-:S04]  /*4280*/  ISETP.LT.OR P1, PT, R67, 0x3a, P1 ;  /* 0x0000003a4300780c */ /* 0x000fc80000f21670 */
[----:B------:R-:W-:Y:S02]  /*4290*/  FSEL R3, R25, -INF , !P1 ;  /* 0xff80000019037808 */ /* 0x000fe40004800000 */
[----:B------:R-:W-:Y:S02]  /*42a0*/  FMNMX.FTZ R25, R91, R24, !PT ;  /* 0x000000185b197209 */ /* 0x000fe40007810000 */
[----:B------:R-:W-:Y:S02]  /*42b0*/  LOP3.LUT P1, RZ, R16, 0x8000, RZ, 0xc0, !PT ;  /* 0x0000800010ff7812 */ /* 0x000fe4000782c0ff */
[----:B------:R-:W-:Y:S02]  /*42c0*/  FMNMX.FTZ R24, R90, R25, !PT ;  /* 0x000000195a187209 */ /* 0x000fe40007810000 */
[----:B------:R-:W-:Y:S02]  /*42d0*/  ISETP.GT.AND P1, PT, R76, 0x40, !P1 ;  /* 0x000000404c00780c */ /* 0x000fe40004f24270 */
[----:B------:R-:W-:-:S02]  /*42e0*/  FMNMX.FTZ R25, R93, R24, !PT ;  /* 0x000000185d197209 */ /* 0x000fc40007810000 */
[----:B------:R-:W-:Y:S02]  /*42f0*/  ISETP.LT.OR P1, PT, R67, 0x41, P1 ;  /* 0x000000414300780c */ /* 0x000fe40000f21670 */
[----:B------:R-:W-:Y:S02]  /*4300*/  FMNMX.FTZ R24, R92, R25, !PT ;  /* 0x000000195c187209 */ /* 0x000fe40007810000 */
[----:B------:R-:W-:Y:S02]  /*4310*/  FSEL R26, R26, -INF , !P1 ;  /* 0xff8000001a1a7808 */ /* 0x000fe40004800000 */
[----:B------:R-:W-:Y:S02]  /*4320*/  FMNMX.FTZ R25, R53, R24, !PT ;  /* 0x0000001835197209 */ /* 0x000fe40007810000 */
[----:B------:R-:W-:Y:S02]  /*4330*/  LOP3.LUT P1, RZ, R16, 0x4000, RZ, 0xc0, !PT ;  /* 0x0000400010ff7812 */ /* 0x000fe4000782c0ff */
[----:B------:R-:W-:-:S02]  /*4340*/  FMNMX.FTZ R24, R54, R25, !PT ;  /* 0x0000001936187209 */ /* 0x000fc40007810000 */
[----:B------:R-:W-:Y:S02]  /*4350*/  ISETP.GT.AND P1, PT, R76, 0x41, !P1 ;  /* 0x000000414c00780c */ /* 0x000fe40004f24270 */
[----:B------:R-:W-:Y:S02]  /*4360*/  FMNMX.FTZ R25, R55, R24, !PT ;  /* 0x0000001837197209 */ /* 0x000fe40007810000 */
[----:B------:R-:W-:Y:S02]  /*4370*/  ISETP.LT.OR P1, PT, R67, 0x42, P1 ;  /* 0x000000424300780c */ /* 0x000fe40000f21670 */
[----:B------:R-:W-:Y:S02]  /*4380*/  FMNMX.FTZ R24, R56, R25, !PT ;  /* 0x0000001938187209 */ /* 0x000fe40007810000 */
[----:B------:R-:W-:Y:S02]  /*4390*/  FSEL R27, R27, -INF , !P1 ;  /* 0xff8000001b1b7808 */ /* 0x000fe40004800000 */
[----:B------:R-:W-:-:S02]  /*43a0*/  FMNMX.FTZ R25, R57, R24, !PT ;  /* 0x0000001839197209 */ /* 0x000fc40007810000 */
[----:B------:R-:W-:Y:S02]  /*43b0*/  LOP3.LUT P1, RZ, R16, 0x2000, RZ, 0xc0, !PT ;  /* 0x0000200010ff7812 */ /* 0x000fe4000782c0ff */
[----:B------:R-:W-:Y:S02]  /*43c0*/  FMNMX.FTZ R24, R58, R25, !PT ;  /* 0x000000193a187209 */ /* 0x000fe40007810000 */
[----:B------:R-:W-:Y:S02]  /*43d0*/  ISETP.GT.AND P1, PT, R76, 0x48, !P1 ;  /* 0x000000484c00780c */ /* 0x000fe40004f24270 */
[----:B------:R-:W-:Y:S02]  /*43e0*/  FMNMX.FTZ R25, R59, R24, !PT ;  /* 0x000000183b197209 */ /* 0x000fe40007810000 */
[----:B------:R-:W-:Y:S02]  /*43f0*/  ISETP.LT.OR P1, PT, R67, 0x49, P1 ;  /* 0x000000494300780c */ /* 0x000fe40000f21670 */
[----:B------:R-:W-:-:S02]  /*4400*/  FMNMX.FTZ R24, R60, R25, !PT ;  /* 0x000000193c187209 */ /* 0x000fc40007810000 */
        /* <DEDUP_REMOVED lines=36> */
[----:B------:R-:W-:-:S03]  /*4650*/  ISETP.GT.AND P1, PT, R76, 0x59, !P1 ;  /* 0x000000594c00780c */ /* 0x000fc60004f24270 */
[----:B------:R-:W0:Y:S01]  /*4660*/  SHFL.BFLY PT, R24, R25, 0x2, 0x1f ;  /* 0x0c401f0019187f89 */ /* 0x000e2200000e0000 */
[----:B------:R-:W-:-:S04]  /*4670*/  ISETP.LT.OR P1, PT, R67, 0x5a, P1 ;  /* 0x0000005a4300780c */ /* 0x000fc80000f21670 */
[----:B------:R-:W-:Y:S02]  /*4680*/  FSEL R33, R33, -INF , !P1 ;  /* 0xff80000021217808 */ /* 0x000fe40004800000 */
[----:B------:R-:W-:Y:S02]  /*4690*/  ISETP.GT.AND P1, PT, R76, 0x60, !P2 ;  /* 0x000000604c00780c */ /* 0x000fe40005724270 */
[----:B------:R-:W-:Y:S02]  /*46a0*/  LOP3.LUT P2, RZ, R16, 0x20, RZ, 0xc0, !PT ;  /* 0x0000002010ff7812 */ /* 0x000fe4000784c0ff */
[----:B------:R-:W-:Y:S02]  /*46b0*/  ISETP.LT.OR P1, PT, R67, 0x61, P1 ;  /* 0x000000614300780c */ /* 0x000fe40000f21670 */
[----:B------:R-:W-:Y:S02]  /*46c0*/  ISETP.GT.AND P2, PT, R76, 0x69, !P2 ;  /* 0x000000694c00780c */ /* 0x000fe40005744270 */
[----:B------:R-:W-:-:S02]  /*46d0*/  FSEL R34, R34, -INF , !P1 ;  /* 0xff80000022227808 */ /* 0x000fc40004800000 */
[----:B------:R-:W-:Y:S02]  /*46e0*/  ISETP.GT.AND P1, PT, R76, 0x61, !P6 ;  /* 0x000000614c00780c */ /* 0x000fe40007724270 */
[----:B------:R-:W-:Y:S02]  /*46f0*/  LOP3.LUT P6, RZ, R16, 0x2, RZ, 0xc0, !PT ;  /* 0x0000000210ff7812 */ /* 0x000fe400078cc0ff */
[C---:B------:R-:W-:Y:S02]  /*4700*/  ISETP.LT.OR P1, PT, R67.reuse, 0x62, P1 ;  /* 0x000000624300780c */ /* 0x040fe40000f21670 */
[----:B------:R-:W-:Y:S02]  /*4710*/  ISETP.LT.OR P2, PT, R67, 0x6a, P2 ;  /* 0x0000006a4300780c */ /* 0x000fe40001741670 */
[----:B0-----:R-:W-:Y:S02]  /*4720*/  FMNMX.FTZ R69, R25, R24, !PT ;  /* 0x0000001819457209 */ /* 0x001fe40007810000 */
[----:B------:R-:W-:-:S02]  /*4730*/  FSEL R35, R35, -INF , !P1 ;  /* 0xff80000023237808 */ /* 0x000fc40004800000 */
[----:B------:R-:W-:Y:S01]  /*4740*/  FSEL R80, R37, -INF , !P2 ;  /* 0xff80000025507808 */ /* 0x000fe20005000000 */
[----:B------:R-:W0:Y:S02]  /*4750*/  SHFL.BFLY PT, R24, R69, 0x1, 0x1f ;  /* 0x0c201f0045187f89 */ /* 0x000e2400000e0000 */
[----:B0-----:R-:W-:-:S04]  /*4760*/  FMNMX.FTZ R24, R69, R24, !PT ;  /* 0x0000001845187209 */ /* 0x001fc80007810000 */
[C---:B------:R-:W-:Y:S01]  /*4770*/  FSETP.NEU.FTZ.AND P1, PT, R24.reuse, -INF , PT ;  /* 0xff8000001800780b */ /* 0x040fe20003f3d000 */
[----:B------:R-:W-:-:S05]  /*4780*/  FMUL.FTZ R78, R24, UR33 ;  /* 0x00000021184e7c20 */ /* 0x000fca0008410000 */
[----:B------:R-:W-:Y:S02]  /*4790*/  FSEL R78, R78, RZ, P1 ;  /* 0x000000ff4e4e7208 */ /* 0x000fe40000800000 */
[----:B------:R-:W-:Y:S02]  /*47a0*/  ISETP.GT.AND P1, PT, R76, RZ, !P6 ;  /* 0x000000ff4c00720c */ /* 0x000fe40007724270 */
[----:B------:R-:W-:Y:S01]  /*47b0*/  LOP3.LUT P6, RZ, R16, 0x1, RZ, 0xc0, !PT ;  /* 0x0000000110ff7812 */ /* 0x000fe200078cc0ff */
[--C-:B------:R-:W-:Y:S01]  /*47c0*/  FFMA.FTZ R75, R54, UR33, -R78.reuse ;  /* 0x00000021364b7c23 */ /* 0x100fe2000801084e */
[----:B------:R-:W-:Y:S01]  /*47d0*/  ISETP.LT.OR P1, PT, R67, 0x1, P1 ;  /* 0x000000014300780c */ /* 0x000fe20000f21670 */
[--C-:B------:R-:W-:Y:S01]  /*47e0*/  FFMA.FTZ R77, R56, UR33, -R78.reuse ;  /* 0x00000021384d7c23 */ /* 0x100fe2000801084e */
[--C-:B------:R-:W-:Y:S01]  /*47f0*/  FFMA.FTZ R56, R57, UR33, -R78.reuse ;  /* 0x0000002139387c23 */ /* 0x100fe2000801084e */
[--C-:B------:R-:W-:Y:S01]  /*4800*/  FFMA.FTZ R57, R58, UR33, -R78.reuse ;  /* 0x000000213a397c23 */ /* 0x100fe2000801084e */
[----:B------:R-:W-:Y:S01]  /*4810*/  FSEL R79, R0, -INF , !P1 ;  /* 0xff800000004f7808 */ /* 0x000fe20004800000 */
[--C-:B------:R-:W-:Y:S01]  /*4820*/  FFMA.FTZ R53, R53, UR33, -R78.reuse ;  /* 0x0000002135357c23 */ /* 0x100fe2000801084e */
[----:B------:R-:W-:Y:S01]  /*4830*/  LOP3.LUT P1, RZ, R16, 0x4000000, RZ, 0xc0, !PT ;  /* 0x0400000010ff7812 */ /* 0x000fe2000782c0ff */
        /* <DEDUP_REMOVED lines=11> */
[----:B------:R-:W-:Y:S01]  /*48f0*/  ISETP.GT.AND P6, PT, R76, 0x79, !P6 ;  /* 0x000000794c00780c */ /* 0x000fe200077c4270 */
[--C-:B------:R-:W-:Y:S01]  /*4900*/  FFMA.FTZ R71, R92, UR33, -R78.reuse ;  /* 0x000000215c477c23 */ /* 0x100fe2000801084e */
[----:B------:R-:W-:Y:S01]  /*4910*/  FMNMX.FTZ R25, R9, R70, !PT ;  /* 0x0000004609197209 */ /* 0x000fe20007810000 */
[----:B------:R-:W0:Y:S01]  /*4920*/  MUFU.EX2 R73, R73 ;  /* 0x0000004900497308 */ /* 0x000e220000000800 */
[----:B------:R-:W-:Y:S01]  /*4930*/  FSEL R76, R36, -INF , !P1 ;  /* 0xff800000244c7808 */ /* 0x000fe20004800000 */
        /* <DEDUP_REMOVED lines=11> */
[--C-:B------:R-:W-:Y:S01]  /*49f0*/  FFMA.FTZ R52, R52, UR33, -R78.reuse ;  /* 0x0000002134347c23 */ /* 0x100fe2000801084e */
        /* <DEDUP_REMOVED lines=11> */
[--C-:B-1----:R-:W-:Y:S01]  /*4ab0*/  FFMA.FTZ R53, R59, UR33, -R78.reuse ;  /* 0x000000213b357c23 */ /* 0x102fe2000801084e */
[----:B------:R-:W-:Y:S01]  /*4ac0*/  FFMA.FTZ R59, R63, UR33, -R78 ;  /* 0x000000213f3b7c23 */ /* 0x000fe2000801084e */
[----:B------:R-:W-:-:S02]  /*4ad0*/  FMNMX.FTZ R25, R15, R54, !PT ;  /* 0x000000360f197209 */ /* 0x000fc40007810000 */
[----:B------:R-:W-:Y:S02]  /*4ae0*/  FSEL R63, R38, -INF , !P3 ;  /* 0xff800000263f7808 */ /* 0x000fe40005800000 */
        /* <DEDUP_REMOVED lines=17> */
[----:B------:R-:W-:Y:S03]  /*4c00*/  MUFU.EX2 R56, R56 ;  /* 0x0000003800387308 */ /* 0x000fe60000000800 */
[----:B------:R-:W-:Y:S01]  /*4c10*/  FMNMX.FTZ R25, R33, R58, !PT ;  /* 0x0000003a21197209 */ /* 0x000fe20007810000 */
[--C-:B------:R-:W-:Y:S01]  /*4c20*/  FFMA.FTZ R58, R62, UR33, -R78.reuse ;  /* 0x000000213e3a7c23 */ /* 0x100fe2000801084e */
[--C-:B------:R-:W-:Y:S02]  /*4c30*/  FFMA.FTZ R62, R66, UR33, -R78.reuse ;  /* 0x00000021423e7c23 */ /* 0x100fe4000801084e */
[----:B------:R-:W-:Y:S01]  /*4c40*/  FMNMX.FTZ R60, R34, R25, !PT ;  /* 0x00000019223c7209 */ /* 0x000fe20007810000 */
[----:B------:R-:W-:Y:S03]  /*4c50*/  MUFU.EX2 R57, R57 ;  /* 0x0000003900397308 */ /* 0x000fe60000000800 */
[----:B------:R-:W-:Y:S01]  /*4c60*/  FMNMX.FTZ R25, R35, R60, !PT ;  /* 0x0000003c23197209 */ /* 0x000fe20007810000 */
[--C-:B------:R-:W-:Y:S01]  /*4c70*/  FFMA.FTZ R60, R64, UR33, -R78.reuse ;  /* 0x00000021403c7c23 */ /* 0x100fe2000801084e */
[----:B------:R-:W-:Y:S01]  /*4c80*/  FSEL R64, R40, -INF , !P5 ;  /* 0xff80000028407808 */ /* 0x000fe20006800000 */
        /* <DEDUP_REMOVED lines=10> */
[----:B------:R-:W1:Y:S01]  /*4d30*/  SHFL.BFLY PT, R25, R36, 0x2, 0x1f ;  /* 0x0c401f0024197f89 */ /* 0x000e6200000e0000 */
[----:B------:R-:W-:Y:S08]  /*4d40*/  MUFU.EX2 R58, R58 ;  /* 0x0000003a003a7308 */ /* 0x000ff00000000800 */
[----:B------:R-:W-:Y:S08]  /*4d50*/  MUFU.EX2 R59, R59 ;  /* 0x0000003b003b7308 */ /* 0x000ff00000000800 */
[----:B------:R-:W-:Y:S01]  /*4d60*/  MUFU.EX2 R60, R60 ;  /* 0x0000003c003c7308 */ /* 0x000fe20000000800 */
[----:B-1----:R-:W-:Y:S01]  /*4d70*/  FMNMX.FTZ R38, R36, R25, !PT ;  /* 0x0000001924267209 */ /* 0x002fe20007810000 */
[----:B------:R-:W-:-:S06]  /*4d80*/  FFMA.FTZ R36, R44, UR33, -R78 ;  /* 0x000000212c247c23 */ /* 0x000fcc000801084e */
[----:B------:R-:W-:Y:S01]  /*4d90*/  MUFU.EX2 R61, R61 ;  /* 0x0000003d003d7308 */ /* 0x000fe20000000800 */
[----:B------:R-:W1:Y:S07]  /*4da0*/  SHFL.BFLY PT, R25, R38, 0x1, 0x1f ;  /* 0x0c201f0026197f89 */ /* 0x000e6e00000e0000 */
[----:B------:R-:W-:Y:S08]  /*4db0*/  MUFU.EX2 R62, R62 ;  /* 0x0000003e003e7308 */ /* 0x000ff00000000800 */
[----:B------:R-:W-:Y:S08]  /*4dc0*/  MUFU.EX2 R52, R52 ;  /* 0x0000003400347308 */ /* 0x000ff00000000800 */
[----:B------:R-:W-:Y:S01]  /*4dd0*/  MUFU.EX2 R51, R51 ;  /* 0x0000003300337308 */ /* 0x000fe20000000800 */
[----:B-1----:R-:W-:Y:S01]  /*4de0*/  FMNMX.FTZ R25, R38, R25, !PT ;  /* 0x0000001926197209 */ /* 0x002fe20007810000 */
[----:B------:R-:W-:-:S03]  /*4df0*/  FFMA.FTZ R38, R42, UR33, -R78 ;  /* 0x000000212a267c23 */ /* 0x000fc6000801084e */
        /* <DEDUP_REMOVED lines=28> */
[--C-:B------:R-:W-:Y:S01]  /*4fc0*/  FFMA.FTZ R3, R3, UR33, -R42.reuse ;  /* 0x0000002103037c23 */ /* 0x100fe2000801082a */
[----:B------:R2:W3:Y:S01]  /*4fd0*/  MUFU.EX2 R7, R6 ;  /* 0x0000000600077308 */ /* 0x0004e20000000800 */
[----:B0-----:R-:W-:Y:S01]  /*4fe0*/  FADD.FTZ R4, R0, R73 ;  /* 0x0000004900047221 */ /* 0x001fe20000010000 */
[--C-:B------:R-:W-:Y:S01]  /*4ff0*/  FFMA.FTZ R35, R35, UR33, -R42.reuse ;  /* 0x0000002123237c23 */ /* 0x100fe2000801082a */
[--C-:B------:R-:W-:Y:S01]  /*5000*/  FFMA.FTZ R76, R76, UR33, -R42.reuse ;  /* 0x000000214c4c7c23 */ /* 0x100fe2000801082a */
[--C-:B------:R-:W-:Y:S01]  /*5010*/  FFMA.FTZ R63, R63, UR33, -R42.reuse ;  /* 0x000000213f3f7c23 */ /* 0x100fe2000801082a */
[--C-:B------:R-:W-:Y:S01]  /*5020*/  FFMA.FTZ R64, R64, UR33, -R42.reuse ;  /* 0x0000002140407c23 */ /* 0x100fe2000801082a */
[--C-:B------:R-:W-:Y:S01]  /*5030*/  FFMA.FTZ R80, R80, UR33, -R42.reuse ;  /* 0x0000002150507c23 */ /* 0x100fe2000801082a */
[----:B------:R-:W-:Y:S01]  /*5040*/  FFMA.FTZ R81, R81, UR33, -R42 ;  /* 0x0000002151517c23 */ /* 0x000fe2000801082a */
[----:B------:R0:W4:Y:S01]  /*5050*/  MUFU.EX2 R78, R5 ;  /* 0x00000005004e7308 */ /* 0x0001220000000800 */
[----:B-1----:R-:W-:Y:S01]  /*5060*/  FADD.FTZ R8, R79, R66 ;  /* 0x000000424f087221 */ /* 0x002fe20000010000 */
[----:B--2---:R-:W-:-:S06]  /*5070*/  F2FP.F16.F32.PACK_AB R6, R72, R69 ;  /* 0x000000454806723e */ /* 0x004fcc00000000ff */
[----:B------:R-:W1:Y:S01]  /*5080*/  MUFU.EX2 R9, R9 ;  /* 0x0000000900097308 */ /* 0x000e620000000800 */
[----:B0-----:R-:W-:Y:S01]  /*5090*/  FADD.FTZ R5, R69, R4 ;  /* 0x0000000445057221 */ /* 0x001fe20000010000 */
[----:B---3--:R-:W-:Y:S01]  /*50a0*/  FADD.FTZ R29, R7, R8 ;  /* 0x00000008071d7221 */ /* 0x008fe20000010000 */
[----:B------:R-:W-:Y:S01]  /*50b0*/  F2FP.F16.F32.PACK_AB R4, R73, R0 ;  /* 0x000000004904723e */ /* 0x000fe200000000ff */
[--C-:B------:R-:W-:Y:S01]  /*50c0*/  FFMA.FTZ R0, R30, UR33, -R42.reuse ;  /* 0x000000211e007c23 */ /* 0x100fe2000801082a */
[----:B------:R-:W-:Y:S01]  /*50d0*/  FADD.FTZ R5, R72, R5 ;  /* 0x0000000548057221 */ /* 0x000fe20000010000 */
[--C-:B------:R-:W-:Y:S02]  /*50e0*/  FFMA.FTZ R30, R33, UR33, -R42.reuse ;  /* 0x00000021211e7c23 */ /* 0x100fe4000801082a */
[----:B------:R-:W0:Y:S01]  /*50f0*/  MUFU.EX2 R44, R44 ;  /* 0x0000002c002c7308 */ /* 0x000e220000000800 */
[----:B------:R-:W-:Y:S01]  /*5100*/  FADD.FTZ R10, R68, R5 ;  /* 0x00000005440a7221 */ /* 0x000fe20000010000 */
[----:B----4-:R-:W-:Y:S01]  /*5110*/  FADD.FTZ R8, R78, R29 ;  /* 0x0000001d4e087221 */ /* 0x010fe20000010000 */
[----:B------:R-:W-:Y:S01]  /*5120*/  F2FP.F16.F32.PACK_AB R5, R66, R79 ;  /* 0x0000004f4205723e */ /* 0x000fe200000000ff */
[----:B------:R-:W-:Y:S01]  /*5130*/  FFMA.FTZ R29, R32, UR33, -R42 ;  /* 0x00000021201d7c23 */ /* 0x000fe2000801082a */
[----:B------:R-:W-:Y:S01]  /*5140*/  FADD.FTZ R31, R71, R10 ;  /* 0x0000000a471f7221 */ /* 0x000fe20000010000 */
[----:B------:R-:W-:-:S02]  /*5150*/  F2FP.F16.F32.PACK_AB R7, R78, R7 ;  /* 0x000000074e07723e */ /* 0x000fc400000000ff */
[----:B------:R-:W2:Y:S01]  /*5160*/  MUFU.EX2 R11, R11 ;  /* 0x0000000b000b7308 */ /* 0x000ea20000000800 */
[----:B------:R-:W-:Y:S01]  /*5170*/  FADD.FTZ R10, R70, R31 ;  /* 0x0000001f460a7221 */ /* 0x000fe20000010000 */
[----:B-1----:R-:W-:Y:S01]  /*5180*/  FADD.FTZ R65, R9, R8 ;  /* 0x0000000809417221 */ /* 0x002fe20000010000 */
[----:B------:R-:W-:Y:S01]  /*5190*/  FFMA.FTZ R31, R34, UR33, -R42 ;  /* 0x00000021221f7c23 */ /* 0x000fe2000801082a */
[----:B------:R1:W-:Y:S01]  /*51a0*/  STSM.16.M88.4 [R18+0x21800], R4 ;  /* 0x0218000412007844 */ /* 0x0003e20000000200 */
[----:B------:R-:W-:Y:S01]  /*51b0*/  FADD.FTZ R33, R75, R10 ;  /* 0x0000000a4b217221 */ /* 0x000fe20000010000 */
[----:B------:R-:W-:Y:S02]  /*51c0*/  FFMA.FTZ R42, R67, UR33, -R42 ;  /* 0x00000021432a7c23 */ /* 0x000fe4000801082a */
[----:B------:R-:W3:Y:S01]  /*51d0*/  MUFU.EX2 R48, R48 ;  /* 0x0000003000307308 */ /* 0x000ee20000000800 */
[----:B0-----:R-:W-:Y:S01]  /*51e0*/  FADD.FTZ R8, R44, R65 ;  /* 0x000000412c087221 */ /* 0x001fe20000010000 */
[----:B------:R-:W-:-:S04]  /*51f0*/  FADD.FTZ R10, R74, R33 ;  /* 0x000000214a0a7221 */ /* 0x000fc80000010000 */
[----:B------:R-:W-:Y:S02]  /*5200*/  FADD.FTZ R65, R77, R10 ;  /* 0x0000000a4d417221 */ /* 0x000fe40000010000 */
[----:B------:R-:W0:Y:S01]  /*5210*/  MUFU.EX2 R12, R12 ;  /* 0x0000000c000c7308 */ /* 0x000e220000000800 */
[----:B--2---:R-:W-:Y:S01]  /*5220*/  FADD.FTZ R33, R11, R8 ;  /* 0x000000080b217221 */ /* 0x004fe20000010000 */
[----:B------:R-:W-:Y:S01]  /*5230*/  FADD.FTZ R10, R56, R65 ;  /* 0x00000041380a7221 */ /* 0x000fe20000010000 */
[----:B-1----:R-:W-:-:S03]  /*5240*/  F2FP.F16.F32.PACK_AB R5, R44, R9 ;  /* 0x000000092c05723e */ /* 0x002fc600000000ff */
[----:B------:R-:W-:Y:S01]  /*5250*/  FADD.FTZ R10, R57, R10 ;  /* 0x0000000a390a7221 */ /* 0x000fe20000010000 */
[----:B------:R-:W-:Y:S01]  /*5260*/  F2FP.F16.F32.PACK_AB R4, R71, R68 ;  /* 0x000000444704723e */ /* 0x000fe200000000ff */
[----:B------:R-:W1:Y:S01]  /*5270*/  MUFU.EX2 R43, R43 ;  /* 0x0000002b002b7308 */ /* 0x000e620000000800 */
[C---:B---3--:R-:W-:Y:S01]  /*5280*/  FADD.FTZ R33, R48.reuse, R33 ;  /* 0x0000002130217221 */ /* 0x048fe20000010000 */
[----:B------:R-:W-:Y:S01]  /*5290*/  FADD.FTZ R65, R53, R10 ;  /* 0x0000000a35417221 */ /* 0x000fe20000010000 */
[----:B------:R-:W-:Y:S02]  /*52a0*/  F2FP.F16.F32.PACK_AB R7, R48, R11 ;  /* 0x0000000b3007723e */ /* 0x000fe400000000ff */
[----:B------:R-:W-:Y:S01]  /*52b0*/  F2FP.F16.F32.PACK_AB R6, R75, R70 ;  /* 0x000000464b06723e */ /* 0x000fe200000000ff */
[----:B------:R-:W-:Y:S02]  /*52c0*/  FADD.FTZ R10, R54, R65 ;  /* 0x00000041360a7221 */ /* 0x000fe40000010000 */
[----:B------:R-:W2:Y:S01]  /*52d0*/  MUFU.EX2 R14, R14 ;  /* 0x0000000e000e7308 */ /* 0x000ea20000000800 */
[----:B0-----:R-:W-:Y:S01]  /*52e0*/  FADD.FTZ R8, R12, R33 ;  /* 0x000000210c087221 */ /* 0x001fe20000010000 */
[----:B------:R-:W-:Y:S01]  /*52f0*/  FADD.FTZ R65, R55, R10 ;  /* 0x0000000a37417221 */ /* 0x000fe20000010000 */
[----:B------:R0:W-:Y:S01]  /*5300*/  STSM.16.M88.4 [R23], R4 ;  /* 0x0000000417007844 */ /* 0x0001e20000000200 */
[----:B------:R-:W-:-:S02]  /*5310*/  F2FP.F16.F32.PACK_AB R10, R57, R56 ;  /* 0x00000038390a723e */ /* 0x000fc400000000ff */
[----:B------:R-:W-:Y:S02]  /*5320*/  FADD.FTZ R34, R58, R65 ;  /* 0x000000413a227221 */ /* 0x000fe40000010000 */
[----:B------:R-:W3:Y:S01]  /*5330*/  MUFU.EX2 R45, R45 ;  /* 0x0000002d002d7308 */ /* 0x000ee20000000800 */
[----:B-1----:R-:W-:Y:S01]  /*5340*/  FADD.FTZ R33, R43, R8 ;  /* 0x000000082b217221 */ /* 0x002fe20000010000 */
[----:B------:R-:W-:-:S04]  /*5350*/  FADD.FTZ R9, R59, R34 ;  /* 0x000000223b097221 */ /* 0x000fc80000010000 */
[----:B------:R-:W-:Y:S01]  /*5360*/  FADD.FTZ R44, R60, R9 ;  /* 0x000000093c2c7221 */ /* 0x000fe20000010000 */
[----:B------:R-:W-:Y:S01]  /*5370*/  F2FP.F16.F32.PACK_AB R9, R43, R12 ;  /* 0x0000000c2b09723e */ /* 0x000fe200000000ff */
[----:B------:R-:W1:Y:S01]  /*5380*/  MUFU.EX2 R13, R13 ;  /* 0x0000000d000d7308 */ /* 0x000e620000000800 */
[----:B--2---:R-:W-:Y:S01]  /*5390*/  FADD.FTZ R8, R14, R33 ;  /* 0x000000210e087221 */ /* 0x004fe20000010000 */
[----:B------:R-:W-:Y:S01]  /*53a0*/  FADD.FTZ R43, R61, R44 ;  /* 0x0000002c3d2b7221 */ /* 0x000fe20000010000 */
[----:B0-----:R-:W-:Y:S02]  /*53b0*/  F2FP.F16.F32.PACK_AB R4, R54, R53 ;  /* 0x000000353604723e */ /* 0x001fe400000000ff */
[----:B------:R-:W-:Y:S01]  /*53c0*/  F2FP.F16.F32.PACK_AB R6, R58, R55 ;  /* 0x000000373a06723e */ /* 0x000fe200000000ff */
[----:B------:R-:W-:Y:S02]  /*53d0*/  FADD.FTZ R43, R62, R43 ;  /* 0x0000002b3e2b7221 */ /* 0x000fe40000010000 */
[----:B------:R-:W0:Y:S01]  /*53e0*/  MUFU.EX2 R20, R20 ;  /* 0x0000001400147308 */ /* 0x000e220000000800 */
[C---:B---3--:R-:W-:Y:S01]  /*53f0*/  FADD.FTZ R8, R45.reuse, R8 ;  /* 0x000000082d087221 */ /* 0x048fe20000010000 */
[----:B------:R-:W-:Y:S01]  /*5400*/  F2FP.F16.F32.PACK_AB R11, R45, R14 ;  /* 0x0000000e2d0b723e */ /* 0x000fe200000000ff */
[----:B------:R-:W-:-:S04]  /*5410*/  FADD.FTZ R14, R52, R43 ;  /* 0x0000002b340e7221 */ /* 0x000fc80000010000 */
[----:B------:R-:W-:Y:S01]  /*5420*/  FADD.FTZ R14, R51, R14 ;  /* 0x0000000e330e7221 */ /* 0x000fe20000010000 */
[----:B------:R-:W2:Y:S01]  /*5430*/  MUFU.EX2 R2, R2 ;  /* 0x0000000200027308 */ /* 0x000ea20000000800 */
[----:B-1----:R-:W-:Y:S01]  /*5440*/  FADD.FTZ R33, R13, R8 ;  /* 0x000000080d217221 */ /* 0x002fe20000010000 */
[----:B------:R-:W-:Y:S01]  /*5450*/  F2FP.F16.F32.PACK_AB R8, R77, R74 ;  /* 0x0000004a4d08723e */ /* 0x000fe200000000ff */
[----:B------:R-:W-:Y:S01]  /*5460*/  FADD.FTZ R5, R49, R14 ;  /* 0x0000000e31057221 */ /* 0x000fe20000010000 */
[----:B------:R-:W-:-:S03]  /*5470*/  F2FP.F16.F32.PACK_AB R14, R50, R49 ;  /* 0x00000031320e723e */ /* 0x000fc600000000ff */
[----:B------:R1:W-:Y:S01]  /*5480*/  STSM.16.M88.4 [R22], R8 ;  /* 0x0000000816007844 */ /* 0x0003e20000000200 */
[----:B------:R-:W3:Y:S01]  /*5490*/  MUFU.EX2 R3, R3 ;  /* 0x0000000300037308 */ /* 0x000ee20000000800 */
[----:B0-----:R-:W-:-:S07]  /*54a0*/  FADD.FTZ R33, R20, R33 ;  /* 0x0000002114217221 */ /* 0x001fce0000010000 */
[----:B------:R-:W-:Y:S01]  /*54b0*/  MUFU.EX2 R15, R15 ;  /* 0x0000000f000f7308 */ /* 0x000fe20000000800 */
[----:B--2---:R-:W-:Y:S01]  /*54c0*/  FADD.FTZ R34, R2, R33 ;  /* 0x0000002102227221 */ /* 0x004fe20000010000 */
[----:B-1----:R-:W-:-:S06]  /*54d0*/  F2FP.F16.F32.PACK_AB R8, R60, R59 ;  /* 0x0000003b3c08723e */ /* 0x002fcc00000000ff */
[----:B------:R-:W0:Y:S01]  /*54e0*/  MUFU.EX2 R26, R26 ;  /* 0x0000001a001a7308 */ /* 0x000e220000000800 */
[C---:B---3--:R-:W-:Y:S01]  /*54f0*/  FADD.FTZ R34, R3.reuse, R34 ;  /* 0x0000002203227221 */ /* 0x048fe20000010000 */
[----:B------:R-:W-:Y:S02]  /*5500*/  F2FP.F16.F32.PACK_AB R7, R3, R2 ;  /* 0x000000020307723e */ /* 0x000fe400000000ff */
[----:B------:R-:W-:-:S04]  /*5510*/  F2FP.F16.F32.PACK_AB R10, R62, R61 ;  /* 0x0000003d3e0a723e */ /* 0x000fc800000000ff */
        /* <DEDUP_REMOVED lines=10> */
[----:B------:R-:W-:Y:S01]  /*55c0*/  FADD.FTZ R35, R21, R12 ;  /* 0x0000000c15237221 */ /* 0x000fe20000010000 */
[----:B------:R-:W-:-:S03]  /*55d0*/  F2FP.F16.F32.PACK_AB R12, R51, R52 ;  /* 0x00000034330c723e */ /* 0x000fc600000000ff */
[----:B------:R-:W-:-:S03]  /*55e0*/  FADD.FTZ R35, R28, R35 ;  /* 0x000000231c237221 */ /* 0x000fc60000010000 */
[----:B------:R-:W3:Y:S01]  /*55f0*/  MUFU.EX2 R30, R30 ;  /* 0x0000001e001e7308 */ /* 0x000ee20000000800 */
[----:B0-----:R-:W-:Y:S01]  /*5600*/  FADD.FTZ R44, R0, R35 ;  /* 0x00000023002c7221 */ /* 0x001fe20000010000 */
[----:B------:R-:W-:Y:S01]  /*5610*/  FADD.FTZ R35, R50, R5 ;  /* 0x0000000532237221 */ /* 0x000fe20000010000 */
[----:B------:R-:W-:Y:S02]  /*5620*/  F2FP.F16.F32.PACK_AB R5, R20, R13 ;  /* 0x0000000d1405723e */ /* 0x000fe400000000ff */
[C---:B-1----:R-:W-:Y:S01]  /*5630*/  FADD.FTZ R44, R27.reuse, R44 ;  /* 0x0000002c1b2c7221 */ /* 0x042fe20000010000 */
[----:B------:R-:W-:Y:S02]  /*5640*/  F2FP.F16.F32.PACK_AB R13, R27, R0 ;  /* 0x000000001b0d723e */ /* 0x000fe400000000ff */
[----:B------:R-:W0:Y:S01]  /*5650*/  MUFU.EX2 R31, R31 ;  /* 0x0000001f001f7308 */ /* 0x000e220000000800 */
[----:B--2---:R-:W-:Y:S01]  /*5660*/  FADD.FTZ R3, R29, R44 ;  /* 0x0000002c1d037221 */ /* 0x004fe20000010000 */
[----:B------:R1:W-:Y:S04]  /*5670*/  STSM.16.M88.4 [R19], R4 ;  /* 0x0000000413007844 */ /* 0x0003e80000000200 */
[----:B------:R-:W-:Y:S02]  /*5680*/  STSM.16.M88.4 [R18+0x27800], R8 ;  /* 0x0278000812007844 */ /* 0x000fe40000000200 */
[----:B------:R-:W2:Y:S01]  /*5690*/  MUFU.EX2 R40, R40 ;  /* 0x0000002800287308 */ /* 0x000ea20000000800 */
[C---:B---3--:R-:W-:Y:S01]  /*56a0*/  FADD.FTZ R0, R30.reuse, R3 ;  /* 0x000000031e007221 */ /* 0x048fe20000010000 */
[----:B------:R-:W-:-:S05]  /*56b0*/  F2FP.F16.F32.PACK_AB R15, R30, R29 ;  /* 0x0000001d1e0f723e */ /* 0x000fca00000000ff */
[----:B------:R-:W-:Y:S01]  /*56c0*/  STSM.16.M88.4 [R136], R12 ;  /* 0x0000000c88007844 */ /* 0x000fe20000000200 */
[----:B------:R-:W3:Y:S01]  /*56d0*/  MUFU.EX2 R47, R47 ;  /* 0x0000002f002f7308 */ /* 0x000ee20000000800 */
[----:B0-----:R-:W-:Y:S01]  /*56e0*/  FADD.FTZ R21, R31, R0 ;  /* 0x000000001f157221 */ /* 0x001fe20000010000 */
[----:B------:R-:W-:-:S03]  /*56f0*/  F2FP.F16.F32.PACK_AB R29, R32, R31 ;  /* 0x0000001f201d723e */ /* 0x000fc600000000ff */
[----:B------:R-:W-:-:S03]  /*5700*/  FADD.FTZ R21, R32, R21 ;  /* 0x0000001520157221 */ /* 0x000fc60000010000 */
[----:B------:R-:W0:Y:S01]  /*5710*/  MUFU.EX2 R41, R41 ;  /* 0x0000002900297308 */ /* 0x000e220000000800 */
[----:B--2---:R-:W-:-:S07]  /*5720*/  FADD.FTZ R2, R40, R35 ;  /* 0x0000002328027221 */ /* 0x004fce0000010000 */
[----:B------:R-:W2:Y:S01]  /*5730*/  MUFU.EX2 R46, R46 ;  /* 0x0000002e002e7308 */ /* 0x000ea20000000800 */
[C---:B---3--:R-:W-:Y:S01]  /*5740*/  F2FP.F16.F32.PACK_AB R28, R47.reuse, R40 ;  /* 0x000000282f1c723e */ /* 0x048fe200000000ff */
[----:B------:R-:W-:-:S06]  /*5750*/  FADD.FTZ R2, R47, R2 ;  /* 0x000000022f027221 */ /* 0x000fcc0000010000 */
[----:B------:R-:W3:Y:S01]  /*5760*/  MUFU.EX2 R76, R76 ;  /* 0x0000004c004c7308 */ /* 0x000ee20000000800 */
[----:B0-----:R-:W-:-:S07]  /*5770*/  FADD.FTZ R27, R41, R2 ;  /* 0x00000002291b7221 */ /* 0x001fce0000010000 */
[----:B------:R-:W0:Y:S01]  /*5780*/  MUFU.EX2 R33, R80 ;  /* 0x0000005000217308 */ /* 0x000e220000000800 */
[C---:B--2---:R-:W-:Y:S01]  /*5790*/  F2FP.F16.F32.PACK_AB R30, R46.reuse, R41 ;  /* 0x000000292e1e723e */ /* 0x044fe200000000ff */
[----:B------:R-:W-:-:S06]  /*57a0*/  FADD.FTZ R27, R46, R27 ;  /* 0x0000001b2e1b7221 */ /* 0x000fcc0000010000 */
[----:B------:R-:W-:Y:S01]  /*57b0*/  MUFU.EX2 R36, R36 ;  /* 0x0000002400247308 */ /* 0x000fe20000000800 */
[----:B---3--:R-:W-:-:S07]  /*57c0*/  FADD.FTZ R0, R76, R21 ;  /* 0x000000154c007221 */ /* 0x008fce0000010000 */
[----:B------:R-:W1:Y:S01]  /*57d0*/  MUFU.EX2 R37, R37 ;  /* 0x0000002500257308 */ /* 0x000e620000000800 */
[C---:B0-----:R-:W-:Y:S01]  /*57e0*/  F2FP.F16.F32.PACK_AB R31, R33.reuse, R76 ;  /* 0x0000004c211f723e */ /* 0x041fe200000000ff */
[----:B------:R-:W-:-:S04]  /*57f0*/  FADD.FTZ R0, R33, R0 ;  /* 0x0000000021007221 */ /* 0x000fc80000010000 */
[----:B------:R-:W-:Y:S02]  /*5800*/  STSM.16.M88.4 [R22+0x6000], R28 ;  /* 0x0060001c16007844 */ /* 0x000fe40000000200 */
[----:B------:R-:W0:Y:S08]  /*5810*/  MUFU.EX2 R38, R38 ;  /* 0x0000002600267308 */ /* 0x000e300000000800 */
[----:B------:R-:W2:Y:S01]  /*5820*/  MUFU.EX2 R39, R39 ;  /* 0x0000002700277308 */ /* 0x000ea20000000800 */
[----:B-1----:R-:W-:Y:S01]  /*5830*/  F2FP.F16.F32.PACK_AB R4, R37, R36 ;  /* 0x000000242504723e */ /* 0x002fe200000000ff */
[----:B------:R-:W-:-:S04]  /*5840*/  FADD.FTZ R36, R36, R27 ;  /* 0x0000001b24247221 */ /* 0x000fc80000010000 */
[----:B------:R-:W-:Y:S02]  /*5850*/  FADD.FTZ R37, R37, R36 ;  /* 0x0000002425257221 */ /* 0x000fe40000010000 */
[----:B------:R-:W-:Y:S02]  /*5860*/  MUFU.EX2 R63, R63 ;  /* 0x0000003f003f7308 */ /* 0x000fe40000000800 */
[----:B0-----:R-:W-:-:S06]  /*5870*/  FADD.FTZ R2, R38, R37 ;  /* 0x0000002526027221 */ /* 0x001fcc0000010000 */
[----:B------:R-:W0:Y:S01]  /*5880*/  MUFU.EX2 R34, R81 ;  /* 0x0000005100227308 */ /* 0x000e220000000800 */
[C---:B--2---:R-:W-:Y:S01]  /*5890*/  F2FP.F16.F32.PACK_AB R6, R39.reuse, R38 ;  /* 0x000000262706723e */ /* 0x044fe200000000ff */
[----:B------:R-:W-:-:S06]  /*58a0*/  FADD.FTZ R2, R39, R2 ;  /* 0x0000000227027221 */ /* 0x000fcc0000010000 */
[----:B------:R-:W1:Y:S08]  /*58b0*/  MUFU.EX2 R64, R64 ;  /* 0x0000004000407308 */ /* 0x000e700000000800 */
[----:B------:R-:W2:Y:S01]  /*58c0*/  MUFU.EX2 R3, R42 ;  /* 0x0000002a00037308 */ /* 0x000ea20000000800 */
[----:B0-----:R-:W-:Y:S01]  /*58d0*/  F2FP.F16.F32.PACK_AB R5, R34, R63 ;  /* 0x0000003f2205723e */ /* 0x001fe200000000ff */
[----:B------:R-:W-:-:S04]  /*58e0*/  FADD.FTZ R63, R63, R0 ;  /* 0x000000003f3f7221 */ /* 0x000fc80000010000 */
[----:B------:R-:W-:-:S04]  /*58f0*/  FADD.FTZ R63, R34, R63 ;  /* 0x0000003f223f7221 */ /* 0x000fc80000010000 */
[----:B-1----:R-:W-:Y:S01]  /*5900*/  FADD.FTZ R0, R64, R63 ;  /* 0x0000003f40007221 */ /* 0x002fe20000010000 */
[----:B--2---:R-:W-:-:S03]  /*5910*/  F2FP.F16.F32.PACK_AB R7, R3, R64 ;  /* 0x000000400307723e */ /* 0x004fc600000000ff */
[----:B------:R-:W-:Y:S02]  /*5920*/  FADD.FTZ R0, R3, R0 ;  /* 0x0000000003007221 */ /* 0x000fe40000010000 */
[----:B------:R0:W-:Y:S01]  /*5930*/  STSM.16.M88.4 [R19+0x6000], R4 ;  /* 0x0060000413007844 */ /* 0x0001e20000000200 */
[----:B------:R1:W-:Y:S06]  /*5940*/  MEMBAR.ALL.CTA ;  /* 0x0000000000007992 */ /* 0x0003ec0000008000 */
[----:B-1----:R-:W1:Y:S01]  /*5950*/  FENCE.VIEW.ASYNC.S ;  /* 0x00000000000073c6 */ /* 0x002e620000000000 */
[----:B0-----:R-:W-:Y:S01]  /*5960*/  VIADD R6, R88, 0xfffffffe ;  /* 0xfffffffe58067836 */ /* 0x001fe20000000000 */
        /* <DEDUP_REMOVED lines=13> */
.L_x_11114:
[----:B------:R-:W-:Y:S02]  /*5a40*/  ULDC UR18, c[0x0][0x9e4] ;  /* 0x0002790000127ab9 */ /* 0x000fe40000000800 */
[----:B------:R-:W-:-:S11]  /*5a50*/  UISETP.NE.AND UP0, UPT, UR18, 0x1, UPT ;  /* 0x000000011200788c */ /* 0x000fd6000bf05270 */
[----:B------:R-:W-:Y:S02]  /*5a60*/  @UP0 ULDC.64 UR6, c[0x0][0x9e8] ;  /* 0x00027a0000060ab9 */ /* 0x000fe40000000a00 */
[----:B------:R-:W-:-:S04]  /*5a70*/  UIMAD.WIDE.U32 UR10, UR15, UR6, URZ ;  /* 0x000000060f0a72a5 */ /* 0x000fc8000f8e003f */
[----:B------:R-:W-:-:S12]  /*5a80*/  @UP0 USHF.R.U32.HI UR15, URZ, UR7, UR11 ;  /* 0x000000073f0f0299 */ /* 0x000fd8000801160b */
.L_x_11115:
[----:B------:R-:W-:-:S04]  /*5a90*/  UIMAD UR15, UR15, UR18, UR18 ;  /* 0x000000120f0f72a4 */ /* 0x000fc8000f8e0212 */
[----:B------:R-:W-:-:S04]  /*5aa0*/  UISETP.LT.AND UP0, UPT, UR14, UR15, UPT ;  /* 0x0000000f0e00728c */ /* 0x000fc8000bf01270 */
[----:B------:R-:W-:-:S12]  /*5ab0*/  USEL UR14, UR14, UR15, UP0 ;  /* 0x0000000f0e0e7287 */ /* 0x000fd80008000000 */
.L_x_11113:
        /* <DEDUP_REMOVED lines=35> */
[----:B------:R-:W-:Y:S01]  /*5cf0*/  IMAD.MOV.U32 R3, RZ, RZ, R6 ;  /* 0x000000ffff037224 */ /* 0x000fe200078e0006 */
[----:B------:R-:W-:Y:S01]  /*5d00*/  ULDC UR34, c[0x0][0x9e4] ;  /* 0x0002790000227ab9 */ /* 0x000fe20000000800 */
[----:B------:R-:W-:Y:S01]  /*5d10*/  IMAD.MOV.U32 R135, RZ, RZ, RZ ;  /* 0x000000ffff877224 */ /* 0x000fe200078e00ff */
[----:B------:R-:W-:Y:S01]  /*5d20*/  ULDC UR35, c[0x0][0x9dc] ;  /* 0x0002770000237ab9 */ /* 0x000fe20000000800 */
[----:B------:R-:W-:Y:S01]  /*5d30*/  ULDC UR59, c[0x0][0x9d8] ;  /* 0x00027600003b7ab9 */ /* 0x000fe20000000800 */
[----:B------:R-:W-:Y:S01]  /*5d40*/  ULDC UR33, c[0x0][0x988] ;  /* 0x0002620000217ab9 */ /* 0x000fe20000000800 */
[----:B------:R-:W-:-:S05]  /*5d50*/  ULDC UR58, c[0x0][0x9e0] ;  /* 0x00027800003a7ab9 */ /* 0x000fca0000000800 */
.L_x_11135:
[----:B------:R-:W-:Y:S01]  /*5d60*/  ISETP.NE.AND P2, PT, RZ, UR46, PT ;  /* 0x0000002eff007c0c */ /* 0x000fe2000bf45270 */
[----:B------:R-:W-:-:S04]  /*5d70*/  UISETP.NE.AND UP0, UPT, UR61, 0x1, UPT ;  /* 0x000000013d00788c */ /* 0x000fc8000bf05270 */
[----:B------:R-:W-:-:S04]  /*5d80*/  USEL UR50, URZ, 0x1, UP0 ;  /* 0x000000013f327887 */ /* 0x000fc80008000000 */
[----:B------:R-:W-:-:S04]  /*5d90*/  ULOP3.LUT UR50, UR28, UR50, URZ, 0x3c, !UPT ;  /* 0x000000321c327292 */ /* 0x000fc8000f8e3c3f */
[----:B------:R-:W-:Y:S08]  /*5da0*/  @P2 BRA `(.L_x_11117) ;  /* 0x0000000000382947 */ /* 0x000ff00003800000 */
[----:B------:R-:W-:Y:S05]  /*5db0*/  @!P0 BRA `(.L_x_11118) ;  /* 0x0000000000048947 */ /* 0x000fea0003800000 */
[----:B------:R-:W-:Y:S01]  /*5dc0*/  BPT.TRAP 0x1 ;  /* 0x000000040000795c */ /* 0x000fe20000300000 */
.L_x_11118:
        /* <DEDUP_REMOVED lines=9> */
.L_x_11119:
[----:B-1----:R-:W-:Y:S05]  /*5e60*/  @P1 BRA `(.L_x_11117) ;  /* 0x0000000000081947 */ /* 0x002fea0003800000 */
[----:B------:R-:W1:Y:S02]  /*5e70*/  SYNCS.PHASECHK.TRANS64.TRYWAIT P1, [UR6+0x2d830], R6 ;  /* 0x02d83006ff0075a7 */ /* 0x000e640008020146 */
[----:B-1----:R-:W-:Y:S05]  /*5e80*/  @!P1 BRA `(.L_x_11120) ;  /* 0x0000013800e49947 */ /* 0x002fea0003800000 */
.L_x_11117:
        /* <DEDUP_REMOVED lines=40> */
.L_x_11122:
[----:B------:R-:W-:Y:S01]  /*6110*/  ULEA UR6, UR61, UR41, 0x3 ;  /* 0x000000293d067291 */ /* 0x000fe2000f8e183f */
[----:B------:R-:W-:-:S05]  /*6120*/  IMAD.U32 R6, RZ, RZ, UR28 ;  /* 0x0000001cff067e24 */ /* 0x000fca000f8e00ff */
[----:B------:R-:W-:-:S04]  /*6130*/  SHF.L.U32 R6, R6, 0x1f, RZ ;  /* 0x0000001f06067819 */ /* 0x000fc800000006ff */
[----:B------:R0:W1:Y:S01]  /*6140*/  SYNCS.PHASECHK.TRANS64.TRYWAIT P1, [UR6+0x2d850], R6 ;  /* 0x02d85006ff0075a7 */ /* 0x0000620008020146 */
[----:B------:R-:W-:Y:S05]  /*6150*/  @!P0 BRA `(.L_x_11123) ;  /* 0x0000000000048947 */ /* 0x000fea0003800000 */
[----:B------:R-:W-:Y:S01]  /*6160*/  BPT.TRAP 0x1 ;  /* 0x000000040000795c */ /* 0x000fe20000300000 */
.L_x_11123:
[----:B-1----:R-:W-:Y:S05]  /*6170*/  @P1 BRA `(.L_x_11121) ;  /* 0x0000000000081947 */ /* 0x002fea0003800000 */
[----:B------:R-:W1:Y:S02]  /*6180*/  SYNCS.PHASECHK.TRANS64.TRYWAIT P1, [UR6+0x2d850], R6 ;  /* 0x02d85006ff0075a7 */ /* 0x000e640008020146 */
[----:B-1----:R-:W-:Y:S05]  /*6190*/  @!P1 BRA `(.L_x_11124) ;  /* 0x0000013800389947 */ /* 0x002fea0003800000 */
.L_x_11121:
[----:B------:R-:W-:Y:S01]  /*61a0*/  UIADD3 UR6, UR41, 0x400, URZ ;  /* 0x0000040029067890 */ /* 0x000fe2000fffe03f */
[----:B------:R-:W-:Y:S01]  /*61b0*/  WARPGROUP.ARRIVE ;  /* 0x00000000000079c5 */ /* 0x000fe20000000000 */
[----:B------:R-:W-:-:S05]  /*61c0*/  ULEA UR7, UR55, UR41, 0xd ;  /* 0x0000002937077291 */ /* 0x000fca000f8e683f */
[----:B------:R-:W1:Y:S01]  /*61d0*/  S2R R8, SR_TID.X ;  /* 0x0000000000087919 */ /* 0x000e620000002100 */
[----:B------:R-:W-:Y:S02]  /*61e0*/  USHF.R.U32.HI UR6, URZ, 0x4, UR6 ;  /* 0x000000043f067899 */ /* 0x000fe40008011606 */
[----:B------:R-:W-:Y:S02]  /*61f0*/  UIADD3 UR7, UR7, 0x21800, URZ ;  /* 0x0002180007077890 */ /* 0x000fe4000fffe03f */
[----:B------:R-:W-:Y:S02]  /*6200*/  ULOP3.LUT UR6, UR6, 0x3fff, URZ, 0xc0, !UPT ;  /* 0x00003fff06067892 */ /* 0x000fe4000f8ec03f */
[----:B------:R-:W-:Y:S02]  /*6210*/  USHF.R.U32.HI UR7, URZ, 0x4, UR7 ;  /* 0x000000043f077899 */ /* 0x000fe40008011607 */
[----:B------:R-:W-:Y:S02]  /*6220*/  ULOP3.LUT UR10, UR6, 0x2000000, URZ, 0xfc, !UPT ;  /* 0x02000000060a7892 */ /* 0x000fe4000f8efc3f */
[----:B------:R-:W-:-:S02]  /*6230*/  ULOP3.LUT UR6, UR7, 0x3fff, URZ, 0xc0, !UPT ;  /* 0x00003fff07067892 */ /* 0x000fc4000f8ec03f */
[----:B------:R-:W-:Y:S02]  /*6240*/  UIMAD UR7, UR61, 0x600, UR10 ;  /* 0x000006003d0778a4 */ /* 0x000fe4000f8e020a */
[----:B------:R-:W-:Y:S01]  /*6250*/  ULOP3.LUT UR6, UR6, 0x10000, URZ, 0xfc, !UPT ;  /* 0x0001000006067892 */ /* 0x000fe2000f8efc3f */
[----:B------:R-:W-:Y:S01]  /*6260*/  UMOV UR31, 0x80000020 ;  /* 0x80000020001f7882 */ /* 0x000fe20000000000 */
[----:B------:R-:W-:-:S03]  /*6270*/  UMOV UR29, 0x40000040 ;  /* 0x40000040001d7882 */ /* 0x000fc60000000000 */
        /* <DEDUP_REMOVED lines=60> */
.L_x_11125:
[----:B------:R-:W-:Y:S01]  /*6640*/  UISETP.NE.AND UP1, UPT, UR54, URZ, UPT ;  /* 0x0000003f3600728c */ /* 0x000fe2000bf25270 */
[----:B------:R-:W-:Y:S01]  /*6650*/  FMUL.FTZ R9, R27, UR59 ;  /* 0x0000003b1b097c20 */ /* 0x000fe20008410000 */
[----:B------:R-:W-:Y:S01]  /*6660*/  FMUL.FTZ R27, R39, UR59 ;  /* 0x0000003b271b7c20 */ /* 0x000fe20008410000 */
[----:B------:R-:W-:Y:S01]  /*6670*/  FMUL.FTZ R39, R51, UR59 ;  /* 0x0000003b33277c20 */ /* 0x000fe20008410000 */
[----:B------:R-:W-:Y:S02]  /*6680*/  VIADD R51, R137, UR39 ;  /* 0x0000002789337c36 */ /* 0x000fe40008000000 */
        /* <DEDUP_REMOVED lines=13> */
[----:B------:R-:W-:-:S02]  /*6760*/  IMAD.MOV.U32 R83, RZ, RZ, R51 ;  /* 0x000000ffff537224 */ /* 0x000fc400078e0033 */
        /* <DEDUP_REMOVED lines=10> */
[----:B0-----:R-:W-:Y:S01]  /*6810*/  FMUL.FTZ R6, R24, UR59 ;  /* 0x0000003b18067c20 */ /* 0x001fe20008410000 */
[----:B------:R-:W-:Y:S01]  /*6820*/  UIADD3 UR6, UR6, 0x2d840, URZ ;  /* 0x0002d84006067890 */ /* 0x000fe2000fffe03f */
        /* <DEDUP_REMOVED lines=51> */
[----:B------:R-:W-:Y:S01]  /*6b60*/  IADD3 R50, -R17, 0x1, -R74 ;  /* 0x0000000111327810 */ /* 0x000fe20007ffe94a */
[----:B------:R-:W-:Y:S01]  /*6b70*/  SYNCS.ARRIVE.TRANS64.RED.A1T0 RZ, [UR6], RZ ;  /* 0x000000ffffff79a7 */ /* 0x000fe20008100406 */
[----:B------:R-:W-:-:S02]  /*6b80*/  ULOP3.LUT UR6, URZ, UR35, URZ, 0x33, !UPT ;  /* 0x000000233f067292 */ /* 0x000fc4000f8e333f */
[----:B------:R-:W-:-:S03]  /*6b90*/  IADD3 R81, -R81, UR38, R50 ;  /* 0x0000002651517c10 */ /* 0x000fc6000fffe132 */
[----:B------:R-:W2:Y:S02]  /*6ba0*/  MUFU.TANH R7, R7 ;  /* 0x0000000700077308 */ /* 0x000ea40000002400 */
[C---:B------:R-:W-:Y:S02]  /*6bb0*/  VIADD R82, R81.reuse, UR58 ;  /* 0x0000003a51527c36 */ /* 0x040fe40008000000 */
[----:B------:R-:W-:Y:S02]  /*6bc0*/  VIADD R81, R81, UR6 ;  /* 0x0000000651517c36 */ /* 0x000fe40008000000 */
[----:B0-----:R-:W-:Y:S02]  /*6bd0*/  IMAD.IADD R80, R82, 0x1, R84 ;  /* 0x0000000152507824 */ /* 0x001fe400078e0254 */
        /* <DEDUP_REMOVED lines=77> */
.L_x_11128:
[----:B------:R-:W-:-:S05]  /*70b0*/  IMAD.U32 R85, RZ, RZ, UR34 ;  /* 0x00000022ff557e24 */ /* 0x000fca000f8e00ff */
[----:B------:R-:W-:-:S13]  /*70c0*/  ISETP.NE.AND P1, PT, R85, 0x1, PT ;  /* 0x000000015500780c */ /* 0x000fda0003f25270 */
[----:B------:R-:W1:Y:S02]  /*70d0*/  @P1 LDC.64 R50, c[0x0][0x9e8] ;  /* 0x00027a00ff321b82 */ /* 0x000e640000000a00 */
[----:B-1----:R-:W-:-:S05]  /*70e0*/  @P1 IMAD.HI.U32 R50, R84, R50, RZ ;  /* 0x0000003254321227 */ /* 0x002fca00078e00ff */
[----:B------:R-:W-:-:S07]  /*70f0*/  @P1 SHF.R.U32.HI R84, RZ, R51, R50 ;  /* 0x00000033ff541219 */ /* 0x000fce0000011632 */
.L_x_11129:
[----:B------:R-:W-:Y:S05]  /*7100*/  BSYNC B0 ;  /* 0x0000000000007941 */ /* 0x000fea0003800000 */
.L_x_11127:
[----:B------:R-:W-:-:S04]  /*7110*/  IMAD R84, R84, R85, -R74 ;  /* 0x0000005554547224 */ /* 0x000fc800078e0a4a */
[----:B------:R-:W-:-:S05]  /*7120*/  IMAD.IADD R84, R84, 0x1, -R17 ;  /* 0x0000000154547824 */ /* 0x000fca00078e0a11 */
[----:B------:R-:W-:Y:S02]  /*7130*/  VIMNMX R79, R79, R84, !PT ;  /* 0x000000544f4f7248 */ /* 0x000fe40007fe0100 */
[----:B------:R-:W-:-:S07]  /*7140*/  VIADDMNMX R80, R84, R85, R80, PT ;  /* 0x0000005554507246 */ /* 0x000fce0003800150 */
.L_x_11126:
        /* <DEDUP_REMOVED lines=116> */
.L_x_11132:
[----:B------:R-:W-:-:S05]  /*7890*/  IMAD.U32 R79, RZ, RZ, UR34 ;  /* 0x00000022ff4f7e24 */ /* 0x000fca000f8e00ff */
[----:B------:R-:W-:-:S13]  /*78a0*/  ISETP.NE.AND P2, PT, R79, 0x1, PT ;  /* 0x000000014f00780c */ /* 0x000fda0003f45270 */
[----:B------:R-:W0:Y:S02]  /*78b0*/  @P2 LDC.64 R24, c[0x0][0x9e8] ;  /* 0x00027a00ff182b82 */ /* 0x000e240000000a00 */
[----:B0-----:R-:W-:-:S05]  /*78c0*/  @P2 IMAD.HI.U32 R24, R50, R24, RZ ;  /* 0x0000001832182227 */ /* 0x001fca00078e00ff */
[----:B------:R-:W-:-:S07]  /*78d0*/  @P2 SHF.R.U32.HI R50, RZ, R25, R24 ;  /* 0x00000019ff322219 */ /* 0x000fce0000011618 */
.L_x_11133:
[----:B------:R-:W-:Y:S05]  /*78e0*/  BSYNC B0 ;  /* 0x0000000000007941 */ /* 0x000fea0003800000 */
.L_x_11131:
[----:B------:R-:W-:-:S04]  /*78f0*/  IMAD R50, R50, R79, -R74 ;  /* 0x0000004f32327224 */ /* 0x000fc800078e0a4a */
[----:B------:R-:W-:-:S05]  /*7900*/  IMAD.IADD R50, R50, 0x1, -R17 ;  /* 0x0000000132327824 */ /* 0x000fca00078e0a11 */
[----:B------:R-:W-:Y:S02]  /*7910*/  VIMNMX R81, R81, R50, !PT ;  /* 0x0000003251517248 */ /* 0x000fe40007fe0100 */
[----:B------:R-:W-:-:S07]  /*7920*/  VIADDMNMX R82, R50, R79, R82, PT ;  /* 0x0000004f32527246 */ /* 0x000fce0003800152 */
.L_x_11130:
[----:B------:R-:W-:Y:S02]  /*7930*/  FMNMX.FTZ R24, R6, R4, !PT ;  /* 0x0000000406187209 */ /* 0x000fe40007810000 */
[----:B------:R-:W-:Y:S02]  /*7940*/  LOP3.LUT R16, R16, 0xf7ffffff, RZ, 0xc0, !PT ;  /* 0xf7ffffff10107812 */ /* 0x000fe400078ec0ff */
[----:B------:R-:W-:Y:S02]  /*7950*/  FMNMX.FTZ R24, R7, R24, !PT ;  /* 0x0000001807187209 */ /* 0x000fe40007810000 */
[----:B------:R-:W-:Y:S02]  /*7960*/  @P0 LOP3.LUT R16, R16, 0x8000000, RZ, 0xfc, !PT ;  /* 0x0800000010100812 */ /* 0x000fe400078efcff */
[----:B------:R-:W-:Y:S02]  /*7970*/  FMNMX.FTZ R24, R10, R24, !PT ;  /* 0x000000180a187209 */ /* 0x000fe40007810000 */
[----:B------:R-:W-:-:S02]  /*7980*/  ISETP.GT.AND P0, PT, R81, 0x59, P1 ;  /* 0x000000595100780c */ /* 0x000fc40000f04270 */
[----:B------:R-:W-:Y:S02]  /*7990*/  FMNMX.FTZ R24, R11, R24, !PT ;  /* 0x000000180b187209 */ /* 0x000fe40007810000 */
[C---:B------:R-:W-:Y:S02]  /*79a0*/  ISETP.GT.AND P4, PT, R81.reuse, 0x1, P1 ;  /* 0x000000015100780c */ /* 0x040fe40000f84270 */
[----:B------:R-:W-:Y:S02]  /*79b0*/  FMNMX.FTZ R24, R14, R24, !PT ;  /* 0x000000180e187209 */ /* 0x000fe40007810000 */
[----:B------:R-:W-:Y:S02]  /*79c0*/  ISETP.GT.AND P5, PT, R81, 0x8, P1 ;  /* 0x000000085100780c */ /* 0x000fe40000fa4270 */
[----:B------:R-:W-:Y:S02]  /*79d0*/  FMNMX.FTZ R24, R15, R24, !PT ;  /* 0x000000180f187209 */ /* 0x000fe40007810000 */
[----:B------:R-:W-:-:S02]  /*79e0*/  LOP3.LUT R16, R16, 0xbfffffff, RZ, 0xc0, !PT ;  /* 0xbfffffff10107812 */ /* 0x000fc400078ec0ff */
[----:B------:R-:W-:Y:S02]  /*79f0*/  FMNMX.FTZ R24, R51, R24, !PT ;  /* 0x0000001833187209 */ /* 0x000fe40007810000 */
[C---:B------:R-:W-:Y:S02]  /*7a00*/  ISETP.LT.OR P4, PT, R82.reuse, 0x2, P4 ;  /* 0x000000025200780c */ /* 0x040fe40002781670 */
[----:B------:R-:W-:Y:S02]  /*7a10*/  FMNMX.FTZ R24, R83, R24, !PT ;  /* 0x0000001853187209 */ /* 0x000fe40007810000 */
[----:B------:R-:W-:Y:S02]  /*7a20*/  ISETP.LT.OR P5, PT, R82, 0x9, P5 ;  /* 0x000000095200780c */ /* 0x000fe40002fa1670 */
[----:B------:R-:W-:Y:S02]  /*7a30*/  FMNMX.FTZ R24, R28, R24, !PT ;  /* 0x000000181c187209 */ /* 0x000fe40007810000 */
[----:B------:R-:W-:-:S02]  /*7a40*/  @P0 LOP3.LUT R16, R16, 0x40000000, RZ, 0xfc, !PT ;  /* 0x4000000010100812 */ /* 0x000fc400078efcff */
        /* <DEDUP_REMOVED lines=13> */
[C---:B------:R-:W-:Y:S02]  /*7b20*/  ISETP.GT.AND P4, PT, R81.reuse, 0x18, P1 ;  /* 0x000000185100780c */ /* 0x040fe40000f84270 */
[----:B------:R-:W-:Y:S02]  /*7b30*/  FMNMX.FTZ R24, R44, R24, !PT ;  /* 0x000000182c187209 */ /* 0x000fe40007810000 */
[----:B------:R-:W-:Y:S02]  /*7b40*/  ISETP.GT.AND P5, PT, R81, 0x19, P1 ;  /* 0x000000195100780c */ /* 0x000fe40000fa4270 */
[----:B------:R-:W-:Y:S02]  /*7b50*/  FMNMX.FTZ R24, R45, R24, !PT ;  /* 0x000000182d187209 */ /* 0x000fe40007810000 */
[----:B------:R-:W-:-:S02]  /*7b60*/  ISETP.LT.OR P6, PT, R82, 0xa, P6 ;  /* 0x0000000a5200780c */ /* 0x000fc400037c1670 */
[----:B------:R-:W-:Y:S02]  /*7b70*/  FMNMX.FTZ R24, R48, R24, !PT ;  /* 0x0000001830187209 */ /* 0x000fe40007810000 */
[C---:B------:R-:W-:Y:S02]  /*7b80*/  ISETP.LT.OR P2, PT, R82.reuse, 0x11, P2 ;  /* 0x000000115200780c */ /* 0x040fe40001741670 */
[----:B------:R-:W-:Y:S02]  /*7b90*/  FMNMX.FTZ R24, R49, R24, !PT ;  /* 0x0000001831187209 */ /* 0x000fe40007810000 */
[----:B------:R-:W-:Y:S02]  /*7ba0*/  ISETP.LT.OR P3, PT, R82, 0x12, P3 ;  /* 0x000000125200780c */ /* 0x000fe40001f61670 */
[----:B------:R-:W-:Y:S02]  /*7bb0*/  FMNMX.FTZ R24, R54, R24, !PT ;  /* 0x0000001836187209 */ /* 0x000fe40007810000 */
[----:B------:R-:W-:-:S02]  /*7bc0*/  ISETP.LT.OR P4, PT, R82, 0x19, P4 ;  /* 0x000000195200780c */ /* 0x000fc40002781670 */
[----:B------:R-:W-:Y:S02]  /*7bd0*/  FMNMX.FTZ R24, R55, R24, !PT ;  /* 0x0000001837187209 */ /* 0x000fe40007810000 */
[----:B------:R-:W-:Y:S02]  /*7be0*/  ISETP.LT.OR P5, PT, R82, 0x1a, P5 ;  /* 0x0000001a5200780c */ /* 0x000fe40002fa1670 */
[----:B------:R-:W-:Y:S02]  /*7bf0*/  FMNMX.FTZ R24, R58, R24, !PT ;  /* 0x000000183a187209 */ /* 0x000fe40007810000 */
[----:B------:R-:W-:Y:S02]  /*7c00*/  LOP3.LUT R16, R16, 0xfffffffd, RZ, 0xc0, !PT ;  /* 0xfffffffd10107812 */ /* 0x000fe400078ec0ff */
[----:B------:R-:W-:Y:S02]  /*7c10*/  FSEL R13, R13, -INF , !P6 ;  /* 0xff8000000d0d7808 */ /* 0x000fe40007000000 */
        /* <DEDUP_REMOVED lines=9> */
[----:B------:R-:W-:Y:S02]  /*7cb0*/  FMNMX.FTZ R24, R59, R24, !PT ;  /* 0x000000183b187209 */ /* 0x000fe40007810000 */
[----:B------:R-:W-:Y:S02]  /*7cc0*/  @P0 LOP3.LUT R16, R16, 0x2, RZ, 0xfc, !PT ;  /* 0x0000000210100812 */ /* 0x000fe400078efcff */
[----:B------:R-:W-:Y:S02]  /*7cd0*/  ISETP.GT.AND P0, PT, R81, 0x78, P1 ;  /* 0x000000785100780c */ /* 0x000fe40000f04270 */
[----:B------:R-:W-:-:S02]  /*7ce0*/  ISETP.LT.OR P6, PT, R82, 0x21, P6 ;  /* 0x000000215200780c */ /* 0x000fc400037c1670 */
[C---:B------:R-:W-:Y:S02]  /*7cf0*/  ISETP.LT.OR P2, PT, R82.reuse, 0x22, P2 ;  /* 0x000000225200780c */ /* 0x040fe40001741670 */
[C---:B------:R-:W-:Y:S02]  /*7d00*/  ISETP.LT.OR P3, PT, R82.reuse, 0x29, P3 ;  /* 0x000000295200780c */ /* 0x040fe40001f61670 */
[C---:B------:R-:W-:Y:S02]  /*7d10*/  ISETP.LT.OR P4, PT, R82.reuse, 0x2a, P4 ;  /* 0x0000002a5200780c */ /* 0x040fe40002781670 */
[----:B------:R-:W-:Y:S02]  /*7d20*/  ISETP.LT.OR P5, PT, R82, 0x31, P5 ;  /* 0x000000315200780c */ /* 0x000fe40002fa1670 */
[----:B------:R-:W-:Y:S02]  /*7d30*/  FMNMX.FTZ R24, R62, R24, !PT ;  /* 0x000000183e187209 */ /* 0x000fe40007810000 */
[----:B------:R-:W-:-:S02]  /*7d40*/  FSEL R30, R30, -INF , !P6 ;  /* 0xff8000001e1e7808 */ /* 0x000fc40007000000 */
[----:B------:R-:W-:Y:S02]  /*7d50*/  FSEL R31, R31, -INF , !P2 ;  /* 0xff8000001f1f7808 */ /* 0x000fe40005000000 */
[----:B------:R-:W-:Y:S02]  /*7d60*/  FSEL R34, R34, -INF , !P3 ;  /* 0xff80000022227808 */ /* 0x000fe40005800000 */
[----:B------:R-:W-:Y:S02]  /*7d70*/  FSEL R35, R35, -INF , !P4 ;  /* 0xff80000023237808 */ /* 0x000fe40006000000 */
[----:B------:R-:W-:Y:S02]  /*7d80*/  FSEL R38, R38, -INF , !P5 ;  /* 0xff80000026267808 */ /* 0x000fe40006800000 */
[----:B------:R-:W-:Y:S02]  /*7d90*/  FMNMX.FTZ R24, R63, R24, !PT ;  /* 0x000000183f187209 */ /* 0x000fe40007810000 */
[----:B------:R-:W-:-:S02]  /*7da0*/  ISETP.GT.AND P6, PT, R81, 0x31, P1 ;  /* 0x000000315100780c */ /* 0x000fc40000fc4270 */
[C---:B------:R-:W-:Y:S02]  /*7db0*/  ISETP.GT.AND P2, PT, R81.reuse, 0x38, P1 ;  /* 0x000000385100780c */ /* 0x040fe40000f44270 */
[C---:B------:R-:W-:Y:S02]  /*7dc0*/  ISETP.GT.AND P3, PT, R81.reuse, 0x39, P1 ;  /* 0x000000395100780c */ /* 0x040fe40000f64270 */
[C---:B------:R-:W-:Y:S02]  /*7dd0*/  ISETP.GT.AND P4, PT, R81.reuse, 0x40, P1 ;  /* 0x000000405100780c */ /* 0x040fe40000f84270 */
[----:B------:R-:W-:Y:S02]  /*7de0*/  ISETP.GT.AND P5, PT, R81, 0x41, P1 ;  /* 0x000000415100780c */ /* 0x000fe40000fa4270 */
[----:B------:R-:W-:Y:S02]  /*7df0*/  LOP3.LUT R16, R16, 0xfffffff7, RZ, 0xc0, !PT ;  /* 0xfffffff710107812 */ /* 0x000fe400078ec0ff */
[----:B------:R-:W-:-:S02]  /*7e00*/  FMNMX.FTZ R24, R66, R24, !PT ;  /* 0x0000001842187209 */ /* 0x000fc40007810000 */
[C---:B------:R-:W-:Y:S02]  /*7e10*/  ISETP.LT.OR P6, PT, R82.reuse, 0x32, P6 ;  /* 0x000000325200780c */ /* 0x040fe400037c1670 */
[C---:B------:R-:W-:Y:S02]  /*7e20*/  ISETP.LT.OR P2, PT, R82.reuse, 0x39, P2 ;  /* 0x000000395200780c */ /* 0x040fe40001741670 */
[C---:B------:R-:W-:Y:S02]  /*7e30*/  ISETP.LT.OR P3, PT, R82.reuse, 0x3a, P3 ;  /* 0x0000003a5200780c */ /* 0x040fe40001f61670 */
[C---:B------:R-:W-:Y:S02]  /*7e40*/  ISETP.LT.OR P4, PT, R82.reuse, 0x41, P4 ;  /* 0x000000415200780c */ /* 0x040fe40002781670 */
[----:B------:R-:W-:Y:S02]  /*7e50*/  ISETP.LT.OR P5, PT, R82, 0x42, P5 ;  /* 0x000000425200780c */ /* 0x000fe40002fa1670 */
[----:B------:R-:W-:-:S02]  /*7e60*/  @P0 LOP3.LUT R16, R16, 0x8, RZ, 0xfc, !PT ;  /* 0x0000000810100812 */ /* 0x000fc400078efcff */
[----:B------:R-:W-:Y:S02]  /*7e70*/  ISETP.GT.AND P0, PT, R81, RZ, P1 ;  /* 0x000000ff5100720c */ /* 0x000fe40000f04270 */
[----:B------:R-:W-:Y:S02]  /*7e80*/  FMNMX.FTZ R24, R67, R24, !PT ;  /* 0x0000001843187209 */ /* 0x000fe40007810000 */
[----:B------:R-:W-:Y:S02]  /*7e90*/  FSEL R39, R39, -INF , !P6 ;  /* 0xff80000027277808 */ /* 0x000fe40007000000 */
[----:B------:R-:W-:Y:S02]  /*7ea0*/  FSEL R42, R42, -INF , !P2 ;  /* 0xff8000002a2a7808 */ /* 0x000fe40005000000 */
[----:B------:R-:W-:Y:S02]  /*7eb0*/  FSEL R43, R43, -INF , !P3 ;  /* 0xff8000002b2b7808 */ /* 0x000fe40005800000 */
[----:B------:R-:W-:-:S02]  /*7ec0*/  FSEL R46, R46, -INF , !P4 ;  /* 0xff8000002e2e7808 */ /* 0x000fc40006000000 */
[----:B------:R-:W-:Y:S02]  /*7ed0*/  FSEL R47, R47, -INF , !P5 ;  /* 0xff8000002f2f7808 */ /* 0x000fe40006800000 */
[C---:B------:R-:W-:Y:S02]  /*7ee0*/  ISETP.GT.AND P6, PT, R81.reuse, 0x48, P1 ;  /* 0x000000485100780c */ /* 0x040fe40000fc4270 */
[C---:B------:R-:W-:Y:S02]  /*7ef0*/  ISETP.GT.AND P2, PT, R81.reuse, 0x49, P1 ;  /* 0x000000495100780c */ /* 0x040fe40000f44270 */
[C---:B------:R-:W-:Y:S02]  /*7f00*/  ISETP.GT.AND P3, PT, R81.reuse, 0x50, P1 ;  /* 0x000000505100780c */ /* 0x040fe40000f64270 */
[C---:B------:R-:W-:Y:S02]  /*7f10*/  ISETP.GT.AND P4, PT, R81.reuse, 0x51, P1 ;  /* 0x000000515100780c */ /* 0x040fe40000f84270 */
[----:B------:R-:W-:-:S02]  /*7f20*/  ISETP.GT.AND P5, PT, R81, 0x58, P1 ;  /* 0x000000585100780c */ /* 0x000fc40000fa4270 */
[----:B------:R-:W-:Y:S02]  /*7f30*/  FMNMX.FTZ R24, R70, R24, !PT ;  /* 0x0000001846187209 */ /* 0x000fe40007810000 */
[C---:B------:R-:W-:Y:S02]  /*7f40*/  ISETP.LT.OR P6, PT, R82.reuse, 0x49, P6 ;  /* 0x000000495200780c */ /* 0x040fe400037c1670 */
[C---:B------:R-:W-:Y:S02]  /*7f50*/  ISETP.LT.OR P2, PT, R82.reuse, 0x4a, P2 ;  /* 0x0000004a5200780c */ /* 0x040fe40001741670 */
[C---:B------:R-:W-:Y:S02]  /*7f60*/  ISETP.LT.OR P3, PT, R82.reuse, 0x51, P3 ;  /* 0x000000515200780c */ /* 0x040fe40001f61670 */
[C---:B------:R-:W-:Y:S02]  /*7f70*/  ISETP.LT.OR P4, PT, R82.reuse, 0x52, P4 ;  /* 0x000000525200780c */ /* 0x040fe40002781670 */
[----:B------:R-:W-:-:S02]  /*7f80*/  ISETP.LT.OR P5, PT, R82, 0x59, P5 ;  /* 0x000000595200780c */ /* 0x000fc40002fa1670 */
[----:B------:R-:W-:Y:S02]  /*7f90*/  FMNMX.FTZ R24, R71, R24, !PT ;  /* 0x0000001847187209 */ /* 0x000fe40007810000 */
[----:B------:R-:W-:Y:S02]  /*7fa0*/  LOP3.LUT R16, R16, 0xffffff7f, RZ, 0xc0, !PT ;  /* 0xffffff7f10107812 */ /* 0x000fe400078ec0ff */
        /* <DEDUP_REMOVED lines=11> */
[----:B------:R-:W-:Y:S02]  /*8060*/  FMNMX.FTZ R24, R76, R24, !PT ;  /* 0x000000184c187209 */ /* 0x000fe40007810000 */
[----:B------:R-:W-:Y:S02]  /*8070*/  @P0 LOP3.LUT R16, R16, 0x80, RZ, 0xfc, !PT ;  /* 0x0000008010100812 */ /* 0x000fe400078efcff */
[----:B------:R-:W-:Y:S02]  /*8080*/  FMNMX.FTZ R24, R75, R24, !PT ;  /* 0x000000184b187209 */ /* 0x000fe40007810000 */
[C---:B------:R-:W-:Y:S02]  /*8090*/  LOP3.LUT P0, RZ, R16.reuse, 0x40000000, RZ, 0xc0, !PT ;  /* 0x4000000010ff7812 */ /* 0x040fe4000780c0ff */
[----:B------:R-:W-:Y:S01]  /*80a0*/  LOP3.LUT R16, R16, 0xffffffdf, RZ, 0xc0, !PT ;  /* 0xffffffdf10107812 */ /* 0x000fe200078ec0ff */
[----:B------:R-:W0:Y:S01]  /*80b0*/  SHFL.BFLY PT, R25, R24, 0x2, 0x1f ;  /* 0x0c401f0018197f89 */ /* 0x000e2200000e0000 */
[----:B------:R-:W-:-:S02]  /*80c0*/  ISETP.LT.OR P0, PT, R82, 0x5a, P0 ;  /* 0x0000005a5200780c */ /* 0x000fc40000701670 */
[----:B------:R-:W-:Y:S02]  /*80d0*/  @P1 LOP3.LUT R16, R16, 0x20, RZ, 0xfc, !PT ;  /* 0x0000002010101812 */ /* 0x000fe400078efcff */
[----:B------:R-:W-:Y:S02]  /*80e0*/  ISETP.LT.OR P6, PT, R82, 0x71, P6 ;  /* 0x000000715200780c */ /* 0x000fe400037c1670 */
[C---:B------:R-:W-:Y:S02]  /*80f0*/  LOP3.LUT P1, RZ, R16.reuse, 0x2, RZ, 0xc0, !PT ;  /* 0x0000000210ff7812 */ /* 0x040fe4000782c0ff */
[----:B------:R-:W-:Y:S02]  /*8100*/  LOP3.LUT R16, R16, 0xfffffeff, RZ, 0xc0, !PT ;  /* 0xfffffeff10107812 */ /* 0x000fe400078ec0ff */
[----:B------:R-:W-:-:S03]  /*8110*/  ISETP.LT.OR P1, PT, R82, 0x72, P1 ;  /* 0x000000725200780c */ /* 0x000fc60000f21670 */
[----:B------:R-:W-:Y:S02]  /*8120*/  @P0 LOP3.LUT R16, R16, 0x100, RZ, 0xfc, !PT ;  /* 0x0000010010100812 */ /* 0x000fe400078efcff */
[----:B------:R-:W-:Y:S02]  /*8130*/  ISETP.LT.OR P0, PT, R82, 0x61, P2 ;  /* 0x000000615200780c */ /* 0x000fe40001701670 */
[C---:B------:R-:W-:Y:S02]  /*8140*/  LOP3.LUT P2, RZ, R16.reuse, 0x8, RZ, 0xc0, !PT ;  /* 0x0000000810ff7812 */ /* 0x040fe4000784c0ff */
[----:B------:R-:W-:Y:S02]  /*8150*/  LOP3.LUT R16, R16, 0xffffffbf, RZ, 0xc0, !PT ;  /* 0xffffffbf10107812 */ /* 0x000fe400078ec0ff */
[----:B------:R-:W-:Y:S02]  /*8160*/  ISETP.LT.OR P2, PT, R82, 0x79, P2 ;  /* 0x000000795200780c */ /* 0x000fe40001741670 */
[----:B0-----:R-:W-:-:S02]  /*8170*/  FMNMX.FTZ R24, R24, R25, !PT ;  /* 0x0000001918187209 */ /* 0x001fc40007810000 */
[----:B------:R-:W-:Y:S02]  /*8180*/  FSEL R73, R73, -INF , !P1 ;  /* 0xff80000049497808 */ /* 0x000fe40004800000 */
[----:B------:R-:W-:Y:S01]  /*8190*/  FSEL R77, R77, -INF , !P2 ;  /* 0xff8000004d4d7808 */ /* 0x000fe20005000000 */
[----:B------:R-:W0:Y:S01]  /*81a0*/  SHFL.BFLY PT, R25, R24, 0x1, 0x1f ;  /* 0x0c201f0018197f89 */ /* 0x000e2200000e0000 */
[----:B------:R-:W-:Y:S02]  /*81b0*/  @P0 LOP3.LUT R16, R16, 0x40, RZ, 0xfc, !PT ;  /* 0x0000004010100812 */ /* 0x000fe400078efcff */
[----:B------:R-:W-:Y:S02]  /*81c0*/  ISETP.LT.OR P0, PT, R82, 0x62, P3 ;  /* 0x000000625200780c */ /* 0x000fe40001f01670 */
[C---:B------:R-:W-:Y:S02]  /*81d0*/  LOP3.LUT P3, RZ, R16.reuse, 0x80, RZ, 0xc0, !PT ;  /* 0x0000008010ff7812 */ /* 0x040fe4000786c0ff */
[----:B------:R-:W-:-:S02]  /*81e0*/  LOP3.LUT R16, R16, 0xffffffef, RZ, 0xc0, !PT ;  /* 0xffffffef10107812 */ /* 0x000fc400078ec0ff */
[----:B------:R-:W-:-:S04]  /*81f0*/  ISETP.LT.OR P3, PT, R82, 0x1, P3 ;  /* 0x000000015200780c */ /* 0x000fc80001f61670 */
[----:B------:R-:W-:-:S03]  /*8200*/  FSEL R8, R8, -INF , !P3 ;  /* 0xff80000008087808 */ /* 0x000fc60005800000 */
[----:B------:R-:W-:Y:S02]  /*8210*/  @P0 LOP3.LUT R16, R16, 0x10, RZ, 0xfc, !PT ;  /* 0x0000001010100812 */ /* 0x000fe400078efcff */
[----:B------:R-:W-:Y:S02]  /*8220*/  ISETP.LT.OR P0, PT, R82, 0x69, P4 ;  /* 0x000000695200780c */ /* 0x000fe40002701670 */
[C---:B------:R-:W-:Y:S02]  /*8230*/  LOP3.LUT P4, RZ, R16.reuse, 0x20, RZ, 0xc0, !PT ;  /* 0x0000002010ff7812 */ /* 0x040fe4000788c0ff */
[----:B------:R-:W-:Y:S02]  /*8240*/  LOP3.LUT R16, R16, 0xfffffffb, RZ, 0xc0, !PT ;  /* 0xfffffffb10107812 */ /* 0x000fe400078ec0ff */
[----:B0-----:R-:W-:Y:S02]  /*8250*/  FMNMX.FTZ R24, R24, R25, !PT ;  /* 0x0000001918187209 */ /* 0x001fe40007810000 */
[----:B------:R-:W-:-:S03]  /*8260*/  ISETP.LT.OR P4, PT, R82, 0x7a, P4 ;  /* 0x0000007a5200780c */ /* 0x000fc60002781670 */
[----:B------:R-:W-:Y:S01]  /*8270*/  FMUL.FTZ R50, R24, UR33 ;  /* 0x0000002118327c20 */ /* 0x000fe20008410000 */
[----:B------:R-:W-:Y:S02]  /*8280*/  FSEL R78, R78, -INF , !P4 ;  /* 0xff8000004e4e7808 */ /* 0x000fe40006000000 */
[----:B------:R-:W-:Y:S02]  /*8290*/  @P0 LOP3.LUT R16, R16, 0x4, RZ, 0xfc, !PT ;  /* 0x0000000410100812 */ /* 0x000fe400078efcff */
[----:B------:R-:W-:Y:S02]  /*82a0*/  ISETP.LT.OR P0, PT, R82, 0x6a, P5 ;  /* 0x0000006a5200780c */ /* 0x000fe40002f01670 */
[----:B------:R-:W-:Y:S02]  /*82b0*/  FSETP.NEU.FTZ.AND P5, PT, R24, -INF , PT ;  /* 0xff8000001800780b */ /* 0x000fe40003fbd000 */
[----:B------:R-:W-:Y:S02]  /*82c0*/  LOP3.LUT R16, R16, 0xefffffff, RZ, 0xc0, !PT ;  /* 0xefffffff10107812 */ /* 0x000fe400078ec0ff */
[----:B------:R-:W-:-:S02]  /*82d0*/  FSEL R25, R24, RZ, P5 ;  /* 0x000000ff18197208 */ /* 0x000fc40002800000 */
[----:B------:R-:W-:-:S03]  /*82e0*/  FSEL R50, R50, RZ, P5 ;  /* 0x000000ff32327208 */ /* 0x000fc60002800000 */
[----:B------:R-:W-:Y:S01]  /*82f0*/  FADD.FTZ R4, -R25, R4 ;  /* 0x0000000419047221 */ /* 0x000fe20000010100 */
[----:B------:R-:W-:Y:S01]  /*8300*/  FMNMX.FTZ R25, R8, R5, !PT ;  /* 0x0000000508197209 */ /* 0x000fe20007810000 */
[--C-:B------:R-:W-:Y:S01]  /*8310*/  FFMA.FTZ R6, R6, UR33, -R50.reuse ;  /* 0x0000002106067c23 */ /* 0x100fe20008010832 */
[----:B------:R-:W-:Y:S01]  /*8320*/  @P0 LOP3.LUT R16, R16, 0x10000000, RZ, 0xfc, !PT ;  /* 0x1000000010100812 */ /* 0x000fe200078efcff */
[--C-:B------:R-:W-:Y:S01]  /*8330*/  FFMA.FTZ R7, R7, UR33, -R50.reuse ;  /* 0x0000002107077c23 */ /* 0x100fe20008010832 */
[----:B------:R-:W-:Y:S01]  /*8340*/  FMNMX.FTZ R25, R9, R25, !PT ;  /* 0x0000001909197209 */ /* 0x000fe20007810000 */
[--C-:B------:R-:W-:Y:S01]  /*8350*/  FFMA.FTZ R10, R10, UR33, -R50.reuse ;  /* 0x000000210a0a7c23 */ /* 0x100fe20008010832 */
[----:B------:R-:W-:Y:S01]  /*8360*/  LOP3.LUT R16, R16, 0xdfffffff, RZ, 0xc0, !PT ;  /* 0xdfffffff10107812 */ /* 0x000fe200078ec0ff */
[--C-:B------:R-:W-:Y:S01]  /*8370*/  FFMA.FTZ R11, R11, UR33, -R50.reuse ;  /* 0x000000210b0b7c23 */ /* 0x100fe20008010832 */
[----:B------:R-:W-:Y:S01]  /*8380*/  FMNMX.FTZ R25, R12, R25, !PT ;  /* 0x000000190c197209 */ /* 0x000fe20007810000 */
[--C-:B------:R-:W-:Y:S01]  /*8390*/  FFMA.FTZ R14, R14, UR33, -R50.reuse ;  /* 0x000000210e0e7c23 */ /* 0x100fe20008010832 */
[----:B------:R-:W-:Y:S01]  /*83a0*/  @P6 LOP3.LUT R16, R16, 0x20000000, RZ, 0xfc, !PT ;  /* 0x2000000010106812 */ /* 0x000fe200078efcff */
[--C-:B------:R-:W-:Y:S01]  /*83b0*/  FFMA.FTZ R15, R15, UR33, -R50.reuse ;  /* 0x000000210f0f7c23 */ /* 0x100fe20008010832 */
[----:B------:R-:W-:Y:S01]  /*83c0*/  FMNMX.FTZ R25, R13, R25, !PT ;  /* 0x000000190d197209 */ /* 0x000fe20007810000 */
[--C-:B------:R-:W-:Y:S01]  /*83d0*/  FFMA.FTZ R51, R51, UR33, -R50.reuse ;  /* 0x0000002133337c23 */ /* 0x100fe20008010832 */
[----:B------:R-:W-:Y:S01]  /*83e0*/  LOP3.LUT P6, RZ, R16, 0x100, RZ, 0xc0, !PT ;  /* 0x0000010010ff7812 */ /* 0x000fe200078cc0ff */
[--C-:B------:R-:W-:Y:S01]  /*83f0*/  FFMA.FTZ R83, R83, UR33, -R50.reuse ;  /* 0x0000002153537c23 */ /* 0x100fe20008010832 */
[----:B------:R-:W-:Y:S01]  /*8400*/  FMNMX.FTZ R25, R20, R25, !PT ;  /* 0x0000001914197209 */ /* 0x000fe20007810000 */
[--C-:B------:R-:W-:Y:S01]  /*8410*/  FFMA.FTZ R28, R28, UR33, -R50.reuse ;  /* 0x000000211c1c7c23 */ /* 0x100fe20008010832 */
[----:B------:R-:W-:Y:S01]  /*8420*/  LOP3.LUT P0, RZ, R16, 0x40, RZ, 0xc0, !PT ;  /* 0x0000004010ff7812 */ /* 0x000fe2000780c0ff */
[--C-:B------:R-:W-:Y:S01]  /*8430*/  FFMA.FTZ R29, R29, UR33, -R50.reuse ;  /* 0x000000211d1d7c23 */ /* 0x100fe20008010832 */
[----:B------:R-:W-:Y:S01]  /*8440*/  FMNMX.FTZ R25, R21, R25, !PT ;  /* 0x0000001915197209 */ /* 0x000fe20007810000 */
[--C-:B------:R-:W-:Y:S01]  /*8450*/  FFMA.FTZ R32, R32, UR33, -R50.reuse ;  /* 0x0000002120207c23 */ /* 0x100fe20008010832 */
[----:B------:R-:W-:Y:S01]  /*8460*/  FSEL R61, R61, -INF , !P6 ;  /* 0xff8000003d3d7808 */ /* 0x000fe20007000000 */
        /* <DEDUP_REMOVED lines=39> */
[----:B------:R-:W-:Y:S01]  /*86e0*/  FFMA.FTZ R50, R75, UR33, -R50 ;  /* 0x000000214b327c23 */ /* 0x000fe20008010832 */
[----:B------:R-:W-:Y:S01]  /*86f0*/  FMUL.FTZ R75, R4, UR33 ;  /* 0x00000021044b7c20 */ /* 0x000fe20008410000 */
[----:B------:R-:W-:Y:S01]  /*8700*/  FMNMX.FTZ R25, R46, R25, !PT ;  /* 0x000000192e197209 */ /* 0x000fe20007810000 */
[----:B------:R-:W-:Y:S01]  /*8710*/  MUFU.EX2 R6, R6 ;  /* 0x0000000600067308 */ /* 0x000fe20000000800 */
[----:B------:R-:W-:-:S02]  /*8720*/  LOP3.LUT P0, RZ, R16, 0x8000000, RZ, 0xc0, !PT ;  /* 0x0800000010ff7812 */ /* 0x000fc4000780c0ff */
        /* <DEDUP_REMOVED lines=33> */
[----:B------:R-:W-:-:S03]  /*8940*/  FSETP.NEU.FTZ.AND P1, PT, R25, -INF , PT ;  /* 0xff8000001900780b */ /* 0x000fc60003f3d000 */
[----:B------:R-:W-:Y:S01]  /*8950*/  MUFU.EX2 R41, R41 ;  /* 0x0000002900297308 */ /* 0x000fe20000000800 */
[----:B------:R-:W-:-:S05]  /*8960*/  FSEL R74, R25, RZ, P1 ;  /* 0x000000ff194a7208 */ /* 0x000fca0000800000 */
[----:B------:R-:W-:Y:S01]  /*8970*/  FADD.FTZ R5, -R74, R5 ;  /* 0x000000054a057221 */ /* 0x000fe20000010100 */
[----:B------:R-:W-:Y:S01]  /*8980*/  FMUL.FTZ R74, R25, UR33 ;  /* 0x00000021194a7c20 */ /* 0x000fe20008410000 */
[----:B------:R-:W-:Y:S02]  /*8990*/  MUFU.EX2 R44, R44 ;  /* 0x0000002c002c7308 */ /* 0x000fe40000000800 */
[----:B------:R-:W-:Y:S02]  /*89a0*/  FMUL.FTZ R5, R5, UR33 ;  /* 0x0000002105057c20 */ /* 0x000fe40008410000 */
[----:B------:R-:W-:-:S04]  /*89b0*/  FSEL R4, R74, RZ, P1 ;  /* 0x000000ff4a047208 */ /* 0x000fc80000800000 */
        /* <DEDUP_REMOVED lines=34> */
[----:B0-----:R-:W-:-:S04]  /*8be0*/  FFMA.FTZ R2, R74, R2, R6 ;  /* 0x000000024a027223 */ /* 0x001fc80000010006 */
[----:B------:R-:W-:-:S03]  /*8bf0*/  FADD.FTZ R2, R7, R2 ;  /* 0x0000000207027221 */ /* 0x000fc60000010000 */
[----:B------:R-:W-:Y:S08]  /*8c00*/  MUFU.EX2 R4, R12 ;  /* 0x0000000c00047308 */ /* 0x000ff00000000800 */
[----:B------:R-:W0:Y:S08]  /*8c10*/  MUFU.EX2 R12, R5 ;  /* 0x00000005000c7308 */ /* 0x000e300000000800 */
[----:B------:R-:W1:Y:S08]  /*8c20*/  MUFU.EX2 R9, R9 ;  /* 0x0000000900097308 */ /* 0x000e700000000800 */
[----:B------:R-:W2:Y:S01]  /*8c30*/  MUFU.EX2 R79, R13 ;  /* 0x0000000d004f7308 */ /* 0x000ea20000000800 */
[----:B0-----:R-:W-:-:S07]  /*8c40*/  FFMA.FTZ R0, R12, R0, R75 ;  /* 0x000000000c007223 */ /* 0x001fce000001004b */
[----:B------:R-:W0:Y:S01]  /*8c50*/  MUFU.EX2 R20, R20 ;  /* 0x0000001400147308 */ /* 0x000e220000000800 */
[----:B-1----:R-:W-:Y:S01]  /*8c60*/  FADD.FTZ R5, R9, R0 ;  /* 0x0000000009057221 */ /* 0x002fe20000010000 */
        /* <DEDUP_REMOVED lines=104> */
.L_x_11134:
[----:B------:R-:W-:Y:S01]  /*92f0*/  ULEA UR6, UR61, UR41, 0x3 ;  /* 0x000000293d067291 */ /* 0x000fe2000f8e183f */
[----:B------:R-:W-:Y:S01]  /*9300*/  F2FP.F16.F32.PACK_AB R10, R11, R10 ;  /* 0x0000000a0b0a723e */ /* 0x000fe200000000ff */
[----:B------:R-:W-:Y:S01]  /*9310*/  UMOV UR28, UR50 ;  /* 0x00000032001c7c82 */ /* 0x000fe20008000000 */
[----:B------:R-:W-:Y:S01]  /*9320*/  F2FP.F16.F32.PACK_AB R8, R7, R6 ;  /* 0x000000060708723e */ /* 0x000fe200000000ff */
[----:B------:R-:W-:Y:S01]  /*9330*/  UIADD3 UR6, UR6, 0x2d860, URZ ;  /* 0x0002d86006067890 */ /* 0x000fe2000fffe03f */
[----:B------:R-:W-:Y:S01]  /*9340*/  F2FP.F16.F32.PACK_AB R9, R9, R75 ;  /* 0x0000004b0909723e */ /* 0x000fe200000000ff */
[----:B------:R-:W-:Y:S01]  /*9350*/  UMOV UR61, UR49 ;  /* 0x00000031003d7c82 */ /* 0x000fe20008000000 */
[----:B------:R-:W-:Y:S01]  /*9360*/  F2FP.F16.F32.PACK_AB R11, R79, R4 ;  /* 0x000000044f0b723e */ /* 0x000fe200000000ff */
[----:B------:R-:W-:Y:S01]  /*9370*/  UPRMT UR6, UR42, 0x654, UR6 ;  /* 0x000006542a067896 */ /* 0x000fe20008000006 */
        /* <DEDUP_REMOVED lines=21> */
[----:B------:R-:W-:Y:S01]  /*94d0*/  STSM.16.M88.4 [R22], R28 ;  /* 0x0000001c16007844 */ /* 0x000fe20000000200 */
[----:B------:R-:W-:Y:S01]  /*94e0*/  F2FP.F16.F32.PACK_AB R38, R41, R40 ;  /* 0x000000282926723e */ /* 0x000fe200000000ff */
[-C--:B------:R-:W-:Y:S01]  /*94f0*/  FMUL.FTZ R101, R101, R74.reuse ;  /* 0x0000004a65657220 */ /* 0x080fe20000410000 */
[----:B------:R-:W-:Y:S01]  /*9500*/  F2FP.F16.F32.PACK_AB R39, R43, R39 ;  /* 0x000000272b27723e */ /* 0x000fe200000000ff */
[----:B------:R-:W-:Y:S01]  /*9510*/  FMUL.FTZ R104, R104, R74 ;  /* 0x0000004a68687220 */ /* 0x000fe20000410000 */
[----:B------:R-:W-:Y:S01]  /*9520*/  F2FP.F16.F32.PACK_AB R45, R35, R46 ;  /* 0x0000002e232d723e */ /* 0x000fe200000000ff */
[----:B------:R-:W-:Y:S01]  /*9530*/  FMUL.FTZ R105, R105, R74 ;  /* 0x0000004a69697220 */ /* 0x000fe20000410000 */
[----:B------:R-:W-:Y:S01]  /*9540*/  F2FP.F16.F32.PACK_AB R46, R49, R48 ;  /* 0x00000030312e723e */ /* 0x000fe200000000ff */
[----:B------:R-:W-:Y:S01]  /*9550*/  STSM.16.M88.4 [R19], R36 ;  /* 0x0000002413007844 */ /* 0x000fe20000000200 */
[----:B------:R-:W-:Y:S01]  /*9560*/  F2FP.F16.F32.PACK_AB R47, R53, R47 ;  /* 0x0000002f352f723e */ /* 0x000fe200000000ff */
[----:B------:R-:W-:Y:S01]  /*9570*/  FMUL.FTZ R108, R108, R74 ;  /* 0x0000004a6c6c7220 */ /* 0x000fe20000410000 */
[----:B------:R-:W-:Y:S01]  /*9580*/  F2FP.F16.F32.PACK_AB R58, R59, R58 ;  /* 0x0000003a3b3a723e */ /* 0x000fe200000000ff */
[----:B------:R-:W-:Y:S01]  /*9590*/  FMUL.FTZ R109, R109, R74 ;  /* 0x0000004a6d6d7220 */ /* 0x000fe20000410000 */
[----:B------:R-:W-:Y:S01]  /*95a0*/  F2FP.F16.F32.PACK_AB R56, R55, R54 ;  /* 0x000000363738723e */ /* 0x000fe200000000ff */
[----:B------:R-:W-:Y:S01]  /*95b0*/  STSM.16.M88.4 [R18+0x27800], R44 ;  /* 0x0278002c12007844 */ /* 0x000fe20000000200 */
[----:B------:R-:W-:Y:S01]  /*95c0*/  F2FP.F16.F32.PACK_AB R57, R57, R34 ;  /* 0x000000223939723e */ /* 0x000fe200000000ff */
[----:B------:R-:W-:Y:S01]  /*95d0*/  FMUL.FTZ R112, R112, R74 ;  /* 0x0000004a70707220 */ /* 0x000fe20000410000 */
[----:B------:R-:W-:Y:S01]  /*95e0*/  F2FP.F16.F32.PACK_AB R59, R61, R60 ;  /* 0x0000003c3d3b723e */ /* 0x000fe200000000ff */
[----:B------:R-:W-:Y:S01]  /*95f0*/  FMUL.FTZ R113, R113, R74 ;  /* 0x0000004a71717220 */ /* 0x000fe20000410000 */
[----:B0-----:R-:W-:Y:S01]  /*9600*/  F2FP.F16.F32.PACK_AB R4, R63, R62 ;  /* 0x0000003e3f04723e */ /* 0x001fe200000000ff */
        /* <DEDUP_REMOVED lines=19> */
[-C--:B------:R-:W-:Y:S01]  /*9740*/  FMUL.FTZ R132, R132, R74.reuse ;  /* 0x0000004a84847220 */ /* 0x080fe20000410000 */
[----:B------:R-:W-:Y:S01]  /*9750*/  FMUL.FTZ R133, R133, R74 ;  /* 0x0000004a85857220 */ /* 0x000fe20000410000 */
        /* <DEDUP_REMOVED lines=35> */
[----:B------:R-:W-:-:S07]  /*9990*/  IMAD.MOV.U32 R6, RZ, RZ, R3 ;  /* 0x000000ffff067224 */ /* 0x000fce00078e0003 */
.L_x_11116:
        /* <DEDUP_REMOVED lines=24> */
.L_x_11137:
[----:B------:R-:W-:Y:S02]  /*9b20*/  ULDC UR15, c[0x0][0x9e4] ;  /* 0x00027900000f7ab9 */ /* 0x000fe40000000800 */
[----:B------:R-:W-:-:S11]  /*9b30*/  UISETP.NE.AND UP0, UPT, UR15, 0x1, UPT ;  /* 0x000000010f00788c */ /* 0x000fd6000bf05270 */
[----:B------:R-:W-:Y:S02]  /*9b40*/  @UP0 ULDC.64 UR6, c[0x0][0x9e8] ;  /* 0x00027a0000060ab9 */ /* 0x000fe40000000a00 */
[----:B------:R-:W-:-:S04]  /*9b50*/  UIMAD.WIDE.U32 UR10, UR14, UR6, URZ ;  /* 0x000000060e0a72a5 */ /* 0x000fc8000f8e003f */
[----:B------:R-:W-:-:S12]  /*9b60*/  @UP0 USHF.R.U32.HI UR14, URZ, UR7, UR11 ;  /* 0x000000073f0e0299 */ /* 0x000fd8000801160b */
.L_x_11138:
[----:B------:R-:W-:-:S04]  /*9b70*/  UIMAD UR14, UR14, UR15, URZ ;  /* 0x0000000f0e0e72a4 */ /* 0x000fc8000f8e023f */
[----:B------:R-:W-:-:S04]  /*9b80*/  UISETP.LT.AND UP0, UPT, UR35, UR14, UPT ;  /* 0x0000000e2300728c */ /* 0x000fc8000bf01270 */
[----:B------:R-:W-:-:S12]  /*9b90*/  USEL UR35, UR35, UR14, !UP0 ;  /* 0x0000000e23237287 */ /* 0x000fd8000c000000 */
.L_x_11136:
        /* <DEDUP_REMOVED lines=13> */
[----:B------:R-:W-:Y:S01]  /*9c70*/  ULDC UR34, c[0x0][0x9d8] ;  /* 0x0002760000227ab9 */ /* 0x000fe20000000800 */
[----:B------:R-:W-:-:S05]  /*9c80*/  ULDC UR33, c[0x0][0x988] ;  /* 0x0002620000217ab9 */ /* 0x000fca0000000800 */
.L_x_11150:
[----:B------:R-:W-:Y:S01]  /*9c90*/  ISETP.NE.AND P2, PT, RZ, UR46, PT ;  /* 0x0000002eff007c0c */ /* 0x000fe2000bf45270 */
[----:B------:R-:W-:-:S04]  /*9ca0*/  UISETP.NE.AND UP0, UPT, UR55, 0x1, UPT ;  /* 0x000000013700788c */ /* 0x000fc8000bf05270 */
[----:B------:R-:W-:-:S04]  /*9cb0*/  USEL UR50, URZ, 0x1, UP0 ;  /* 0x000000013f327887 */ /* 0x000fc80008000000 */
[----:B------:R-:W-:-:S04]  /*9cc0*/  ULOP3.LUT UR50, UR28, UR50, URZ, 0x3c, !UPT ;  /* 0x000000321c327292 */ /* 0x000fc8000f8e3c3f */
[----:B------:R-:W-:Y:S08]  /*9cd0*/  @P2 BRA `(.L_x_11140) ;  /* 0x0000000000382947 */ /* 0x000ff00003800000 */
[----:B------:R-:W-:Y:S05]  /*9ce0*/  @!P0 BRA `(.L_x_11141) ;  /* 0x0000000000048947 */ /* 0x000fea0003800000 */
[----:B------:R-:W-:Y:S01]  /*9cf0*/  BPT.TRAP 0x1 ;  /* 0x000000040000795c */ /* 0x000fe20000300000 */
.L_x_11141:
        /* <DEDUP_REMOVED lines=9> */
.L_x_11142:
[----:B-1----:R-:W-:Y:S05]  /*9d90*/  @P1 BRA `(.L_x_11140) ;  /* 0x0000000000081947 */ /* 0x002fea0003800000 */
[----:B------:R-:W1:Y:S02]  /*9da0*/  SYNCS.PHASECHK.TRANS64.TRYWAIT P1, [UR6+0x2d830], R6 ;  /* 0x02d83006ff0075a7 */ /* 0x000e640008020146 */
[----:B-1----:R-:W-:Y:S05]  /*9db0*/  @!P1 BRA `(.L_x_11143) ;  /* 0x000000fc00489947 */ /* 0x002fea0003800000 */
.L_x_11140:
        /* <DEDUP_REMOVED lines=40> */
.L_x_11145:
[----:B------:R-:W-:Y:S01]  /*a040*/  ULEA UR6, UR55, UR41, 0x3 ;  /* 0x0000002937067291 */ /* 0x000fe2000f8e183f */
[----:B------:R-:W-:-:S05]  /*a050*/  IMAD.U32 R6, RZ, RZ, UR28 ;  /* 0x0000001cff067e24 */ /* 0x000fca000f8e00ff */
[----:B------:R-:W-:-:S04]  /*a060*/  SHF.L.U32 R6, R6, 0x1f, RZ ;  /* 0x0000001f06067819 */ /* 0x000fc800000006ff */
[----:B------:R0:W1:Y:S01]  /*a070*/  SYNCS.PHASECHK.TRANS64.TRYWAIT P1, [UR6+0x2d850], R6 ;  /* 0x02d85006ff0075a7 */ /* 0x0000620008020146 */
[----:B------:R-:W-:Y:S05]  /*a080*/  @!P0 BRA `(.L_x_11146) ;  /* 0x0000000000048947 */ /* 0x000fea0003800000 */
[----:B------:R-:W-:Y:S01]  /*a090*/  BPT.TRAP 0x1 ;  /* 0x000000040000795c */ /* 0x000fe20000300000 */
.L_x_11146:
[----:B-1----:R-:W-:Y:S05]  /*a0a0*/  @P1 BRA `(.L_x_11144) ;  /* 0x0000000000081947 */ /* 0x002fea0003800000 */
[----:B------:R-:W1:Y:S02]  /*a0b0*/  SYNCS.PHASECHK.TRANS64.TRYWAIT P1, [UR6+0x2d850], R6 ;  /* 0x02d85006ff0075a7 */ /* 0x000e640008020146 */
[----:B-1----:R-:W-:Y:S05]  /*a0c0*/  @!P1 BRA `(.L_x_11147) ;  /* 0x000000f8009c9947 */ /* 0x002fea0003800000 */
.L_x_11144:
[----:B------:R-:W-:Y:S01]  /*a0d0*/  UIADD3 UR6, UR41, 0x400, URZ ;  /* 0x0000040029067890 */ /* 0x000fe2000fffe03f */
[----:B------:R-:W-:Y:S01]  /*a0e0*/  WARPGROUP.ARRIVE ;  /* 0x00000000000079c5 */ /* 0x000fe20000000000 */
[----:B------:R-:W-:Y:S01]  /*a0f0*/  UMOV UR29, 0x40000040 ;  /* 0x40000040001d7882 */ /* 0x000fe20000000000 */
[----:B------:R-:W-:Y:S01]  /*a100*/  UMOV UR31, 0x80000020 ;  /* 0x80000020001f7882 */ /* 0x000fe20000000000 */
[----:B------:R-:W-:-:S03]  /*a110*/  USHF.R.U32.HI UR6, URZ, 0x4, UR6 ;  /* 0x000000043f067899 */ /* 0x000fc60008011606 */
[----:B------:R-:W1:Y:S01]  /*a120*/  S2R R8, SR_TID.X ;  /* 0x0000000000087919 */ /* 0x000e620000002100 */
        /* <DEDUP_REMOVED lines=64> */
.L_x_11148:
        /* <DEDUP_REMOVED lines=147> */
[----:B0-----:R-:W-:-:S04]  /*ae60*/  FMNMX.FTZ R25, R9, R25, !PT ;  /* 0x0000001909197209 */ /* 0x001fc80007810000 */
[----:B---3--:R-:W-:-:S03]  /*ae70*/  FMNMX.FTZ R25, R12, R25, !PT ;  /* 0x000000190c197209 */ /* 0x008fc60007810000 */
        /* <DEDUP_REMOVED lines=54> */
[----:B0-----:R-:W-:Y:S01]  /*b1e0*/  FMNMX.FTZ R25, R25, R78, !PT ;  /* 0x0000004e19197209 */ /* 0x001fe20007810000 */
[C---:B------:R-:W-:Y:S01]  /*b1f0*/  FADD.FTZ R78, -R24.reuse, R3 ;  /* 0x00000003184e7221 */ /* 0x040fe20000010100 */
[----:B------:R-:W-:-:S03]  /*b200*/  FMUL.FTZ R3, R24, UR33 ;  /* 0x0000002118037c20 */ /* 0x000fc60008410000 */
[----:B------:R-:W-:Y:S01]  /*b210*/  FADD.FTZ R79, -R25, R5 ;  /* 0x00000005194f7221 */ /* 0x000fe20000010100 */
        /* <DEDUP_REMOVED lines=34> */
[----:B------:R-:W-:Y:S01]  /*b440*/  FMUL.FTZ R79, R79, UR33 ;  /* 0x000000214f4f7c20 */ /* 0x000fe20008410000 */
[----:B------:R-:W-:Y:S02]  /*b450*/  MUFU.EX2 R5, R5 ;  /* 0x0000000500057308 */ /* 0x000fe40000000800 */
        /* <DEDUP_REMOVED lines=34> */
[----:B0-----:R-:W-:-:S07]  /*b680*/  FFMA.FTZ R2, R5, R2, R6 ;  /* 0x0000000205027223 */ /* 0x001fce0000010006 */
[----:B------:R-:W0:Y:S08]  /*b690*/  MUFU.EX2 R65, R8 ;  /* 0x0000000800417308 */ /* 0x000e300000000800 */
        /* <DEDUP_REMOVED lines=127> */
.L_x_11149:
        /* <DEDUP_REMOVED lines=18> */
[----:B------:R-:W-:Y:S01]  /*bfb0*/  SYNCS.ARRIVE.TRANS64.RED.A1T0 RZ, [UR6], RZ ;  /* 0x000000ffffff79a7 */ /* 0x000fe20008100406 */
[----:B------:R-:W-:Y:S01]  /*bfc0*/  F2FP.F16.F32.PACK_AB R30, R31, R30 ;  /* 0x0000001e1f1e723e */ /* 0x000fe200000000ff */
[----:B------:R0:W-:Y:S01]  /*bfd0*/  STSM.16.M88.4 [R18+0x21800], R8 ;  /* 0x0218000812007844 */ /* 0x0001e20000000200 */
[----:B------:R-:W-:Y:S01]  /*bfe0*/  F2FP.F16.F32.PACK_AB R29, R43, R42 ;  /* 0x0000002a2b1d723e */ /* 0x000fe200000000ff */
[-C--:B------:R-:W-:Y:S01]  /*bff0*/  FMUL.FTZ R96, R96, R5.reuse ;  /* 0x0000000560607220 */ /* 0x080fe20000410000 */
        /* <DEDUP_REMOVED lines=10> */
[----:B------:R-:W-:Y:S01]  /*c0a0*/  F2FP.F16.F32.PACK_AB R36, R37, R36 ;  /* 0x000000242524723e */ /* 0x000fe200000000ff */
[-C--:B------:R-:W-:Y:S01]  /*c0b0*/  FMUL.FTZ R104, R104, R5.reuse ;  /* 0x0000000568687220 */ /* 0x080fe20000410000 */
[----:B------:R-:W-:Y:S01]  /*c0c0*/  F2FP.F16.F32.PACK_AB R37, R59, R58 ;  /* 0x0000003a3b25723e */ /* 0x000fe200000000ff */
[----:B------:R1:W-:Y:S01]  /*c0d0*/  STSM.16.M88.4 [R19], R32 ;  /* 0x0000002013007844 */ /* 0x0003e20000000200 */
[----:B------:R-:W-:Y:S01]  /*c0e0*/  F2FP.F16.F32.PACK_AB R38, R41, R40 ;  /* 0x000000282926723e */ /* 0x000fe200000000ff */
[----:B------:R-:W-:Y:S01]  /*c0f0*/  FMUL.FTZ R105, R105, R5 ;  /* 0x0000000569697220 */ /* 0x000fe20000410000 */
        /* <DEDUP_REMOVED lines=10> */
[----:B0-----:R-:W-:Y:S01]  /*c1a0*/  F2FP.F16.F32.PACK_AB R8, R53, R78 ;  /* 0x0000004e3508723e */ /* 0x001fe200000000ff */
        /* <DEDUP_REMOVED lines=56> */
[----:B------:R-:W-:-:S07]  /*c530*/  IMAD.MOV.U32 R6, RZ, RZ, R4 ;  /* 0x000000ffff067224 */ /* 0x000fce00078e0004 */
.L_x_11139:
        /* <DEDUP_REMOVED lines=11> */
.L_x_11170:
[----:B------:R-:W-:Y:S01]  /*c5f0*/  ISETP.NE.AND P2, PT, RZ, UR46, PT ;  /* 0x0000002eff007c0c */ /* 0x000fe2000bf45270 */
[----:B------:R-:W-:-:S04]  /*c600*/  UISETP.NE.AND UP0, UPT, UR59, 0x1, UPT ;  /* 0x000000013b00788c */ /* 0x000fc8000bf05270 */
[----:B------:R-:W-:-:S04]  /*c610*/  USEL UR50, URZ, 0x1, UP0 ;  /* 0x000000013f327887 */ /* 0x000fc80008000000 */
[----:B------:R-:W-:-:S04]  /*c620*/  ULOP3.LUT UR50, UR28, UR50, URZ, 0x3c, !UPT ;  /* 0x000000321c327292 */ /* 0x000fc8000f8e3c3f */
[----:B------:R-:W-:Y:S08]  /*c630*/  @P2 BRA `(.L_x_11152) ;  /* 0x0000000000382947 */ /* 0x000ff00003800000 */
[----:B------:R-:W-:Y:S05]  /*c640*/  @!P0 BRA `(.L_x_11153) ;  /* 0x0000000000048947 */ /* 0x000fea0003800000 */
[----:B------:R-:W-:Y:S01]  /*c650*/  BPT.TRAP 0x1 ;  /* 0x000000040000795c */ /* 0x000fe20000300000 */
.L_x_11153:
        /* <DEDUP_REMOVED lines=9> */
.L_x_11154:
[----:B-1----:R-:W-:Y:S05]  /*c6f0*/  @P1 BRA `(.L_x_11152) ;  /* 0x0000000000081947 */ /* 0x002fea0003800000 */
[----:B------:R-:W1:Y:S02]  /*c700*/  SYNCS.PHASECHK.TRANS64.TRYWAIT P1, [UR6+0x2d830], R5 ;  /* 0x02d83005ff0075a7 */ /* 0x000e640008020146 */
[----:B-1----:R-:W-:Y:S05]  /*c710*/  @!P1 BRA `(.L_x_11155) ;  /* 0x000000d400209947 */ /* 0x002fea0003800000 */
.L_x_11152:
[----:B------:R-:W2:Y:S01]  /*c720*/  S2R R7, SR_TID.X ;  /* 0x0000000000077919 */ /* 0x000ea20000002100 */
        /* <DEDUP_REMOVED lines=15> */
[----:B--2---:R-:W-:-:S05]  /*c820*/  SHF.R.U32.HI R7, RZ, 0x7, R7 ;  /* 0x00000007ff077819 */ /* 0x004fca0000011607 */
[----:B01----:R-:W-:-:S05]  /*c830*/  VIADD R5, R7, 0x8 ;  /* 0x0000000807057836 */ /* 0x003fca0000000000 */
        /* <DEDUP_REMOVED lines=22> */
.L_x_11157:
[----:B------:R-:W-:Y:S01]  /*c9a0*/  ULEA UR6, UR59, UR41, 0x3 ;  /* 0x000000293b067291 */ /* 0x000fe2000f8e183f */
[----:B------:R-:W-:-:S05]  /*c9b0*/  IMAD.U32 R5, RZ, RZ, UR28 ;  /* 0x0000001cff057e24 */ /* 0x000fca000f8e00ff */
[----:B------:R-:W-:-:S04]  /*c9c0*/  SHF.L.U32 R5, R5, 0x1f, RZ ;  /* 0x0000001f05057819 */ /* 0x000fc800000006ff */
[----:B------:R0:W1:Y:S01]  /*c9d0*/  SYNCS.PHASECHK.TRANS64.TRYWAIT P1, [UR6+0x2d850], R5 ;  /* 0x02d85005ff0075a7 */ /* 0x0000620008020146 */
[----:B------:R-:W-:Y:S05]  /*c9e0*/  @!P0 BRA `(.L_x_11158) ;  /* 0x0000000000048947 */ /* 0x000fea0003800000 */
[----:B------:R-:W-:Y:S01]  /*c9f0*/  BPT.TRAP 0x1 ;  /* 0x000000040000795c */ /* 0x000fe20000300000 */
.L_x_11158:
[----:B-1----:R-:W-:Y:S05]  /*ca00*/  @P1 BRA `(.L_x_11156) ;  /* 0x0000000000081947 */ /* 0x002fea0003800000 */
[----:B------:R-:W1:Y:S02]  /*ca10*/  SYNCS.PHASECHK.TRANS64.TRYWAIT P1, [UR6+0x2d850], R5 ;  /* 0x02d85005ff0075a7 */ /* 0x000e640008020146 */
[----:B-1----:R-:W-:Y:S05]  /*ca20*/  @!P1 BRA `(.L_x_11159) ;  /* 0x000000d000749947 */ /* 0x002fea0003800000 */
.L_x_11156:
        /* <DEDUP_REMOVED lines=70> */
.L_x_11160:
        /* <DEDUP_REMOVED lines=167> */
.L_x_11163:
[----:B------:R-:W-:-:S05]  /*d900*/  IMAD.U32 R85, RZ, RZ, UR34 ;  /* 0x00000022ff557e24 */ /* 0x000fca000f8e00ff */
[----:B------:R-:W-:-:S13]  /*d910*/  ISETP.NE.AND P1, PT, R85, 0x1, PT ;  /* 0x000000015500780c */ /* 0x000fda0003f25270 */
[----:B------:R-:W1:Y:S02]  /*d920*/  @P1 LDC.64 R50, c[0x0][0x9e8] ;  /* 0x00027a00ff321b82 */ /* 0x000e640000000a00 */
[----:B-1----:R-:W-:-:S05]  /*d930*/  @P1 IMAD.HI.U32 R50, R84, R50, RZ ;  /* 0x0000003254321227 */ /* 0x002fca00078e00ff */
[----:B------:R-:W-:-:S07]  /*d940*/  @P1 SHF.R.U32.HI R84, RZ, R51, R50 ;  /* 0x00000033ff541219 */ /* 0x000fce0000011632 */
.L_x_11164:
[----:B------:R-:W-:Y:S05]  /*d950*/  BSYNC B0 ;  /* 0x0000000000007941 */ /* 0x000fea0003800000 */
.L_x_11162:
[----:B------:R-:W-:-:S04]  /*d960*/  IMAD R84, R84, R85, -R75 ;  /* 0x0000005554547224 */ /* 0x000fc800078e0a4b */
[----:B------:R-:W-:-:S05]  /*d970*/  IMAD.IADD R84, R84, 0x1, -R17 ;  /* 0x0000000154547824 */ /* 0x000fca00078e0a11 */
[----:B------:R-:W-:Y:S02]  /*d980*/  VIMNMX R79, R79, R84, !PT ;  /* 0x000000544f4f7248 */ /* 0x000fe40007fe0100 */
[----:B------:R-:W-:-:S07]  /*d990*/  VIADDMNMX R80, R84, R85, R80, PT ;  /* 0x0000005554507246 */ /* 0x000fce0003800150 */
.L_x_11161:
        /* <DEDUP_REMOVED lines=116> */
.L_x_11167:
[----:B------:R-:W-:-:S05]  /*e0e0*/  IMAD.U32 R79, RZ, RZ, UR34 ;  /* 0x00000022ff4f7e24 */ /* 0x000fca000f8e00ff */
[----:B------:R-:W-:-:S13]  /*e0f0*/  ISETP.NE.AND P2, PT, R79, 0x1, PT ;  /* 0x000000014f00780c */ /* 0x000fda0003f45270 */
[----:B------:R-:W0:Y:S02]  /*e100*/  @P2 LDC.64 R24, c[0x0][0x9e8] ;  /* 0x00027a00ff182b82 */ /* 0x000e240000000a00 */
[----:B0-----:R-:W-:-:S05]  /*e110*/  @P2 IMAD.HI.U32 R24, R50, R24, RZ ;  /* 0x0000001832182227 */ /* 0x001fca00078e00ff */
[----:B------:R-:W-:-:S07]  /*e120*/  @P2 SHF.R.U32.HI R50, RZ, R25, R24 ;  /* 0x00000019ff322219 */ /* 0x000fce0000011618 */
.L_x_11168:
[----:B------:R-:W-:Y:S05]  /*e130*/  BSYNC B0 ;  /* 0x0000000000007941 */ /* 0x000fea0003800000 */
.L_x_11166:
[----:B------:R-:W-:-:S04]  /*e140*/  IMAD R50, R50, R79, -R75 ;  /* 0x0000004f32327224 */ /* 0x000fc800078e0a4b */
[----:B------:R-:W-:-:S05]  /*e150*/  IMAD.IADD R50, R50, 0x1, -R17 ;  /* 0x0000000132327824 */ /* 0x000fca00078e0a11 */
[----:B------:R-:W-:Y:S02]  /*e160*/  VIMNMX R81, R81, R50, !PT ;  /* 0x0000003251517248 */ /* 0x000fe40007fe0100 */
[----:B------:R-:W-:-:S07]  /*e170*/  VIADDMNMX R82, R50, R79, R82, PT ;  /* 0x0000004f32527246 */ /* 0x000fce0003800152 */
.L_x_11165:
        /* <DEDUP_REMOVED lines=147> */
[----:B------:R-:W-:-:S04]  /*eab0*/  ISETP.LT.OR P4, PT, R82, 0x7a, P4 ;  /* 0x0000007a5200780c */ /* 0x000fc80002781670 */
[----:B------:R-:W-:Y:S02]  /*eac0*/  FSEL R78, R78, -INF , !P4 ;  /* 0xff8000004e4e7808 */ /* 0x000fe40006000000 */
[----:B------:R-:W-:Y:S02]  /*ead0*/  @P0 LOP3.LUT R16, R16, 0x4, RZ, 0xfc, !PT ;  /* 0x0000000410100812 */ /* 0x000fe400078efcff */
[----:B------:R-:W-:Y:S02]  /*eae0*/  ISETP.LT.OR P0, PT, R82, 0x6a, P5 ;  /* 0x0000006a5200780c */ /* 0x000fe40002f01670 */
[----:B------:R-:W-:Y:S02]  /*eaf0*/  FSETP.NEU.FTZ.AND P5, PT, R24, -INF , PT ;  /* 0xff8000001800780b */ /* 0x000fe40003fbd000 */
[----:B------:R-:W-:Y:S02]  /*eb00*/  LOP3.LUT R16, R16, 0xefffffff, RZ, 0xc0, !PT ;  /* 0xefffffff10107812 */ /* 0x000fe400078ec0ff */
[----:B------:R-:W-:-:S05]  /*eb10*/  FSEL R25, R24, RZ, P5 ;  /* 0x000000ff18197208 */ /* 0x000fca0002800000 */
[----:B------:R-:W-:Y:S01]  /*eb20*/  FADD.FTZ R3, -R25, R3 ;  /* 0x0000000319037221 */ /* 0x000fe20000010100 */
[----:B------:R-:W-:Y:S01]  /*eb30*/  FMUL.FTZ R25, R24, UR33 ;  /* 0x0000002118197c20 */ /* 0x000fe20008410000 */
[----:B------:R-:W-:Y:S02]  /*eb40*/  @P0 LOP3.LUT R16, R16, 0x10000000, RZ, 0xfc, !PT ;  /* 0x1000000010100812 */ /* 0x000fe400078efcff */
[----:B------:R-:W-:Y:S02]  /*eb50*/  FMUL.FTZ R3, R3, UR33 ;  /* 0x0000002103037c20 */ /* 0x000fe40008410000 */
[----:B------:R-:W-:Y:S02]  /*eb60*/  FSEL R25, R25, RZ, P5 ;  /* 0x000000ff19197208 */ /* 0x000fe40002800000 */
[----:B------:R-:W-:Y:S02]  /*eb70*/  LOP3.LUT R16, R16, 0xdfffffff, RZ, 0xc0, !PT ;  /* 0xdfffffff10107812 */ /* 0x000fe400078ec0ff */
        /* <DEDUP_REMOVED lines=34> */
[----:B------:R-:W0:Y:S01]  /*eda0*/  MUFU.EX2 R5, R5 ;  /* 0x0000000500057308 */ /* 0x000e220000000800 */
[----:B------:R-:W-:-:S02]  /*edb0*/  @P6 LOP3.LUT R16, R16, 0x20000000, RZ, 0xfc, !PT ;  /* 0x2000000010106812 */ /* 0x000fc400078efcff */
[----:B------:R-:W-:Y:S02]  /*edc0*/  FMNMX.FTZ R25, R9, R25, !PT ;  /* 0x0000001909197209 */ /* 0x000fe40007810000 */
[----:B------:R-:W-:Y:S02]  /*edd0*/  LOP3.LUT P6, RZ, R16, 0x100, RZ, 0xc0, !PT ;  /* 0x0000010010ff7812 */ /* 0x000fe400078cc0ff */
[----:B------:R-:W-:Y:S01]  /*ede0*/  FMNMX.FTZ R25, R12, R25, !PT ;  /* 0x000000190c197209 */ /* 0x000fe20007810000 */
[----:B------:R-:W1:Y:S01]  /*edf0*/  MUFU.EX2 R8, R8 ;  /* 0x0000000800087308 */ /* 0x000e620000000800 */
[----:B------:R-:W-:Y:S02]  /*ee00*/  LOP3.LUT P0, RZ, R16, 0x40, RZ, 0xc0, !PT ;  /* 0x0000004010ff7812 */ /* 0x000fe4000780c0ff */
[----:B------:R-:W-:Y:S02]  /*ee10*/  FMNMX.FTZ R25, R13, R25, !PT ;  /* 0x000000190d197209 */ /* 0x000fe40007810000 */
[----:B------:R-:W-:-:S02]  /*ee20*/  FSEL R60, R60, -INF , !P6 ;  /* 0xff8000003c3c7808 */ /* 0x000fc40007000000 */
[----:B------:R-:W-:Y:S01]  /*ee30*/  FMNMX.FTZ R25, R20, R25, !PT ;  /* 0x0000001914197209 */ /* 0x000fe20007810000 */
[----:B------:R-:W-:Y:S01]  /*ee40*/  MUFU.EX2 R10, R10 ;  /* 0x0000000a000a7308 */ /* 0x000fe20000000800 */
[----:B------:R-:W-:Y:S01]  /*ee50*/  LOP3.LUT P5, RZ, R16, 0x10, RZ, 0xc0, !PT ;  /* 0x0000001010ff7812 */ /* 0x000fe200078ac0ff */
[----:B0-----:R-:W-:Y:S01]  /*ee60*/  FFMA.FTZ R2, R3, R2, R5 ;  /* 0x0000000203027223 */ /* 0x001fe20000010005 */
[----:B------:R-:W-:Y:S02]  /*ee70*/  FMNMX.FTZ R25, R21, R25, !PT ;  /* 0x0000001915197209 */ /* 0x000fe40007810000 */
[----:B------:R-:W-:Y:S02]  /*ee80*/  FSEL R63, R63, -INF , !P0 ;  /* 0xff8000003f3f7808 */ /* 0x000fe40004000000 */
[----:B------:R-:W-:Y:S01]  /*ee90*/  FMNMX.FTZ R25, R26, R25, !PT ;  /* 0x000000191a197209 */ /* 0x000fe20007810000 */
[----:B------:R-:W-:Y:S01]  /*eea0*/  MUFU.EX2 R11, R11 ;  /* 0x0000000b000b7308 */ /* 0x000fe20000000800 */
[----:B------:R-:W-:Y:S01]  /*eeb0*/  FSEL R65, R65, -INF , !P5 ;  /* 0xff80000041417808 */ /* 0x000fe20006800000 */
[----:B-1----:R-:W-:Y:S01]  /*eec0*/  FADD.FTZ R2, R8, R2 ;  /* 0x0000000208027221 */ /* 0x002fe20000010000 */
[----:B------:R-:W-:-:S02]  /*eed0*/  FMNMX.FTZ R25, R27, R25, !PT ;  /* 0x000000191b197209 */ /* 0x000fc40007810000 */
[----:B------:R-:W-:Y:S02]  /*eee0*/  LOP3.LUT P5, RZ, R16, 0x4, RZ, 0xc0, !PT ;  /* 0x0000000410ff7812 */ /* 0x000fe400078ac0ff */
[----:B------:R-:W-:Y:S01]  /*eef0*/  FMNMX.FTZ R25, R30, R25, !PT ;  /* 0x000000191e197209 */ /* 0x000fe20007810000 */
[----:B------:R-:W-:Y:S01]  /*ef00*/  MUFU.EX2 R14, R14 ;  /* 0x0000000e000e7308 */ /* 0x000fe20000000800 */
[----:B------:R-:W-:Y:S02]  /*ef10*/  LOP3.LUT P0, RZ, R16, 0x10000000, RZ, 0xc0, !PT ;  /* 0x1000000010ff7812 */ /* 0x000fe4000780c0ff */
[----:B------:R-:W-:Y:S02]  /*ef20*/  FMNMX.FTZ R25, R31, R25, !PT ;  /* 0x000000191f197209 */ /* 0x000fe40007810000 */
[----:B------:R-:W-:Y:S02]  /*ef30*/  FSEL R67, R67, -INF , !P5 ;  /* 0xff80000043437808 */ /* 0x000fe40006800000 */
[----:B------:R-:W-:Y:S01]  /*ef40*/  FMNMX.FTZ R25, R34, R25, !PT ;  /* 0x0000001922197209 */ /* 0x000fe20007810000 */
[----:B------:R-:W-:Y:S01]  /*ef50*/  MUFU.EX2 R15, R15 ;  /* 0x0000000f000f7308 */ /* 0x000fe20000000800 */
[----:B------:R-:W-:-:S02]  /*ef60*/  LOP3.LUT P6, RZ, R16, 0x20000000, RZ, 0xc0, !PT ;  /* 0x2000000010ff7812 */ /* 0x000fc400078cc0ff */
[----:B------:R-:W-:Y:S02]  /*ef70*/  FMNMX.FTZ R25, R35, R25, !PT ;  /* 0x0000001923197209 */ /* 0x000fe40007810000 */
[----:B------:R-:W-:Y:S02]  /*ef80*/  FSEL R69, R69, -INF , !P0 ;  /* 0xff80000045457808 */ /* 0x000fe40004000000 */
[----:B------:R-:W-:Y:S01]  /*ef90*/  FMNMX.FTZ R25, R38, R25, !PT ;  /* 0x0000001926197209 */ /* 0x000fe20007810000 */
[----:B------:R-:W-:Y:S01]  /*efa0*/  MUFU.EX2 R51, R51 ;  /* 0x0000003300337308 */ /* 0x000fe20000000800 */
[----:B------:R-:W-:Y:S02]  /*efb0*/  FSEL R71, R71, -INF , !P6 ;  /* 0xff80000047477808 */ /* 0x000fe40007000000 */
[----:B------:R-:W-:Y:S02]  /*efc0*/  FMNMX.FTZ R25, R39, R25, !PT ;  /* 0x0000001927197209 */ /* 0x000fe40007810000 */
[----:B------:R-:W-:-:S02]  /*efd0*/  LOP3.LUT P0, RZ, R16, 0x8000000, RZ, 0xc0, !PT ;  /* 0x0800000010ff7812 */ /* 0x000fc4000780c0ff */
        /* <DEDUP_REMOVED lines=83> */
[----:B------:R-:W-:-:S03]  /*f510*/  FFMA.FTZ R50, R78, UR33, -R50 ;  /* 0x000000214e327c23 */ /* 0x000fc60008010832 */
[----:B------:R-:W3:Y:S08]  /*f520*/  MUFU.EX2 R13, R20 ;  /* 0x00000014000d7308 */ /* 0x000ef00000000800 */
[----:B------:R-:W-:Y:S08]  /*f530*/  MUFU.EX2 R20, R31 ;  /* 0x0000001f00147308 */ /* 0x000ff00000000800 */
[----:B------:R-:W4:Y:S08]  /*f540*/  MUFU.EX2 R21, R21 ;  /* 0x0000001500157308 */ /* 0x000f300000000800 */
[----:B------:R1:W-:Y:S08]  /*f550*/  MUFU.EX2 R31, R34 ;  /* 0x00000022001f7308 */ /* 0x0003f00000000800 */
[----:B------:R-:W5:Y:S01]  /*f560*/  MUFU.EX2 R26, R26 ;  /* 0x0000001a001a7308 */ /* 0x000f620000000800 */
[----:B-1----:R-:W-:Y:S01]  /*f570*/  FADD.FTZ R34, R9, R0 ;  /* 0x0000000009227221 */ /* 0x002fe20000010000 */
[----:B------:R-:W-:-:S03]  /*f580*/  FADD.FTZ R0, R10, R2 ;  /* 0x000000020a007221 */ /* 0x000fc60000010000 */
[----:B--2---:R-:W-:Y:S01]  /*f590*/  FADD.FTZ R2, R12, R34 ;  /* 0x000000220c027221 */ /* 0x004fe20000010000 */
[----:B------:R-:W-:Y:S02]  /*f5a0*/  FADD.FTZ R0, R11, R0 ;  /* 0x000000000b007221 */ /* 0x000fe40000010000 */
[----:B------:R-:W1:Y:S01]  /*f5b0*/  MUFU.EX2 R27, R27 ;  /* 0x0000001b001b7308 */ /* 0x000e620000000800 */
[----:B0-----:R-:W-:Y:S01]  /*f5c0*/  FADD.FTZ R2, R75, R2 ;  /* 0x000000024b027221 */ /* 0x001fe20000010000 */
[----:B------:R-:W-:-:S03]  /*f5d0*/  FADD.FTZ R0, R14, R0 ;  /* 0x000000000e007221 */ /* 0x000fc60000010000 */
[----:B---3--:R-:W-:Y:S01]  /*f5e0*/  FADD.FTZ R2, R13, R2 ;  /* 0x000000020d027221 */ /* 0x008fe20000010000 */
[----:B------:R-:W-:Y:S02]  /*f5f0*/  FADD.FTZ R0, R15, R0 ;  /* 0x000000000f007221 */ /* 0x000fe40000010000 */
[----:B------:R-:W0:Y:S01]  /*f600*/  MUFU.EX2 R30, R30 ;  /* 0x0000001e001e7308 */ /* 0x000e220000000800 */
[----:B----4-:R-:W-:Y:S01]  /*f610*/  FADD.FTZ R2, R21, R2 ;  /* 0x0000000215027221 */ /* 0x010fe20000010000 */
[----:B------:R-:W-:-:S03]  /*f620*/  FADD.FTZ R0, R51, R0 ;  /* 0x0000000033007221 */ /* 0x000fc60000010000 */
[----:B-----5:R-:W-:Y:S01]  /*f630*/  FADD.FTZ R2, R26, R2 ;  /* 0x000000021a027221 */ /* 0x020fe20000010000 */
[----:B------:R-:W-:Y:S02]  /*f640*/  FADD.FTZ R0, R83, R0 ;  /* 0x0000000053007221 */ /* 0x000fe40000010000 */
[----:B------:R-:W2:Y:S01]  /*f650*/  MUFU.EX2 R79, R35 ;  /* 0x00000023004f7308 */ /* 0x000ea20000000800 */
[----:B-1----:R-:W-:Y:S01]  /*f660*/  FADD.FTZ R2, R27, R2 ;  /* 0x000000021b027221 */ /* 0x002fe20000010000 */
[----:B------:R-:W-:-:S04]  /*f670*/  FADD.FTZ R0, R28, R0 ;  /* 0x000000001c007221 */ /* 0x000fc80000010000 */
[----:B------:R-:W-:Y:S02]  /*f680*/  FADD.FTZ R0, R29, R0 ;  /* 0x000000001d007221 */ /* 0x000fe40000010000 */
[----:B------:R-:W1:Y:S01]  /*f690*/  MUFU.EX2 R38, R38 ;  /* 0x0000002600267308 */ /* 0x000e620000000800 */
[----:B0-----:R-:W-:Y:S01]  /*f6a0*/  FADD.FTZ R2, R30, R2 ;  /* 0x000000021e027221 */ /* 0x001fe20000010000 */
[----:B------:R-:W-:-:S03]  /*f6b0*/  FADD.FTZ R0, R32, R0 ;  /* 0x0000000020007221 */ /* 0x000fc60000010000 */
[----:B------:R-:W-:Y:S01]  /*f6c0*/  FADD.FTZ R2, R20, R2 ;  /* 0x0000000214027221 */ /* 0x000fe20000010000 */
[----:B------:R-:W-:Y:S02]  /*f6d0*/  FADD.FTZ R0, R33, R0 ;  /* 0x0000000021007221 */ /* 0x000fe40000010000 */
[----:B------:R-:W0:Y:S01]  /*f6e0*/  MUFU.EX2 R78, R39 ;  /* 0x00000027004e7308 */ /* 0x000e220000000800 */
[----:B------:R-:W-:Y:S01]  /*f6f0*/  FADD.FTZ R2, R31, R2 ;  /* 0x000000021f027221 */ /* 0x000fe20000010000 */
[----:B------:R-:W-:-:S03]  /*f700*/  FADD.FTZ R0, R36, R0 ;  /* 0x0000000024007221 */ /* 0x000fc60000010000 */
[----:B--2---:R-:W-:Y:S01]  /*f710*/  FADD.FTZ R2, R79, R2 ;  /* 0x000000024f027221 */ /* 0x004fe20000010000 */
        /* <DEDUP_REMOVED lines=23> */
[----:B------:R-:W-:-:S06]  /*f890*/  FADD.FTZ R0, R62, R0 ;  /* 0x000000003e007221 */ /* 0x000fcc0000010000 */
        /* <DEDUP_REMOVED lines=42> */
.L_x_11169:
        /* <DEDUP_REMOVED lines=54> */
[----:B------:R-:W-:Y:S01]  /*fea0*/  FMUL.FTZ R117, R117, R3 ;  /* 0x0000000375757220 */ /* 0x000fe20000410000 */
        /* <DEDUP_REMOVED lines=51> */
.L_x_11151:
[----:B------:R-:W-:Y:S06]  /*101e0*/  BAR.ARV 0x8, 0x200 ;  /* 0x0208000000007b1d */ /* 0x000fec0000002000 */
[----:B------:R-:W-:Y:S05]  /*101f0*/  @!P0 BRA `(.L_x_11171) ;  /* 0x0000000000048947 */ /* 0x000fea0003800000 */
[----:B------:R-:W-:Y:S01]  /*10200*/  BPT.TRAP 0x1 ;  /* 0x000000040000795c */ /* 0x000fe20000300000 */
.L_x_11171:
[----:B------:R-:W-:Y:S01]  /*10210*/  ULEA UR8, UR49, UR41, 0x3 ;  /* 0x0000002931087291 */ /* 0x000fe2000f8e183f */
[----:B------:R-:W-:-:S05]  /*10220*/  IMAD.U32 R3, RZ, RZ, UR50 ;  /* 0x00000032ff037e24 */ /* 0x000fca000f8e00ff */
[----:B------:R-:W-:-:S04]  /*10230*/  SHF.L.U32 R3, R3, 0x1f, RZ ;  /* 0x0000001f03037819 */ /* 0x000fc800000006ff */
[----:B------:R0:W1:Y:S01]  /*10240*/  SYNCS.PHASECHK.TRANS64.TRYWAIT P1, [UR8+0x2d850], R3 ;  /* 0x02d85003ff0075a7 */ /* 0x0000620008020148 */
[----:B------:R-:W-:Y:S05]  /*10250*/  @!P0 BRA `(.L_x_11172) ;  /* 0x0000000000048947 */ /* 0x000fea0003800000 */
[----:B------:R-:W-:Y:S01]  /*10260*/  BPT.TRAP 0x1 ;  /* 0x000000040000795c */ /* 0x000fe20000300000 */
.L_x_11172:
[----:B-1----:R-:W-:Y:S05]  /*10270*/  @P1 BRA `(.L_x_11173) ;  /* 0x0000000000081947 */ /* 0x002fea0003800000 */
[----:B------:R-:W1:Y:S02]  /*10280*/  SYNCS.PHASECHK.TRANS64.TRYWAIT P1, [UR8+0x2d850], R3 ;  /* 0x02d85003ff0075a7 */ /* 0x000e640008020148 */
[----:B-1----:R-:W-:Y:S05]  /*10290*/  @!P1 BRA `(.L_x_11174) ;  /* 0x0000009800709947 */ /* 0x002fea0003800000 */
.L_x_11173:
[----:B------:R-:W-:Y:S01]  /*102a0*/  UIADD3 UR41, UR41, 0x400, URZ ;  /* 0x0000040029297890 */ /* 0x000fe2000fffe03f */
[----:B------:R-:W-:Y:S01]  /*102b0*/  WARPGROUP.ARRIVE ;  /* 0x00000000000079c5 */ /* 0x000fe20000000000 */
[----:B------:R-:W-:Y:S01]  /*102c0*/  ULOP3.LUT UR45, UR45, 0x10000, URZ, 0xfc, !UPT ;  /* 0x000100002d2d7892 */ /* 0x000fe2000f8efc3f */
[----:B01----:R-:W0:Y:S01]  /*102d0*/  SHFL.BFLY PT, R3, R2, 0x2, 0x1f ;  /* 0x0c401f0002037f89 */ /* 0x003e2200000e0000 */
[----:B------:R-:W-:Y:S01]  /*102e0*/  USHF.R.U32.HI UR41, URZ, 0x4, UR41 ;  /* 0x000000043f297899 */ /* 0x000fe20008011629 */
[----:B------:R-:W-:Y:S01]  /*102f0*/  IMAD.MOV.U32 R7, RZ, RZ, RZ ;  /* 0x000000ffff077224 */ /* 0x000fe200078e00ff */
        /* <DEDUP_REMOVED lines=12> */
[----:B------:R-:W-:Y:S01]  /*103c0*/  IMAD.MOV.U32 R2, RZ, RZ, -0x800000 ;  /* 0xff800000ff027424 */ /* 0x000fe200078e00ff */
[----:B------:R-:W-:Y:S01]  /*103d0*/  UMOV UR5, 0x40000040 ;  /* 0x4000004000057882 */ /* 0x000fe20000000000 */
[----:B------:R-:W-:Y:S01]  /*103e0*/  UMOV UR7, 0x80000020 ;  /* 0x8000002000077882 */ /* 0x000fe20000000000 */
[----:B------:R-:W0:Y:S01]  /*103f0*/  SHFL.BFLY PT, R4, R3, 0x1, 0x1f ;  /* 0x0c201f0003047f89 */ /* 0x000e2200000e0000 */
[----:B-1----:R-:W-:Y:S01]  /*10400*/  FADD.FTZ R5, R5, R0 ;  /* 0x0000000005057221 */ /* 0x002fe20000010000 */
[----:B------:R-:W-:-:S04]  /*10410*/  IMAD.MOV.U32 R0, RZ, RZ, -0x800000 ;  /* 0xff800000ff007424 */ /* 0x000fc800078e00ff */
[----:B------:R-:W1:Y:S01]  /*10420*/  SHFL.BFLY PT, R6, R5, 0x1, 0x1f ;  /* 0x0c201f0005067f89 */ /* 0x000e6200000e0000 */
[----:B0-----:R-:W-:Y:S01]  /*10430*/  FADD.FTZ R9, R3, R4 ;  /* 0x0000000403097221 */ /* 0x001fe20000010000 */
[----:B------:R-:W-:Y:S02]  /*10440*/  IMAD.MOV.U32 R4, RZ, RZ, RZ ;  /* 0x000000ffff047224 */ /* 0x000fe400078e00ff */
[----:B------:R-:W-:Y:S02]  /*10450*/  IMAD.U32 R3, RZ, RZ, UR33 ;  /* 0x00000021ff037e24 */ /* 0x000fe4000f8e00ff */
[----:B------:R-:W-:Y:S01]  /*10460*/  FSETP.NE.FTZ.AND P1, PT, R9, RZ, PT ;  /* 0x000000ff0900720b */ /* 0x000fe20003f35000 */
[----:B-1----:R-:W-:Y:S01]  /*10470*/  FADD.FTZ R10, R5, R6 ;  /* 0x00000006050a7221 */ /* 0x002fe20000010000 */
[----:B------:R-:W-:-:S04]  /*10480*/  IMAD.U32 R5, RZ, RZ, UR33 ;  /* 0x00000021ff057e24 */ /* 0x000fc8000f8e00ff */
[----:B------:R-:W-:-:S07]  /*10490*/  FSETP.NE.FTZ.AND P2, PT, R10, RZ, PT ;  /* 0x000000ff0a00720b */ /* 0x000fce0003f55000 */
[----:B------:R-:W0:Y:S01]  /*104a0*/  @P1 MUFU.LG2 R6, R9 ;  /* 0x0000000900061308 */ /* 0x000e220000000c00 */
[----:B------:R-:W-:-:S05]  /*104b0*/  @P1 FMUL.FTZ R3, R3, 0.69314718246459960938 ;  /* 0x3f31721803031820 */ /* 0x000fca0000410000 */
[----:B------:R-:W-:Y:S02]  /*104c0*/  @P2 FMUL.FTZ R5, R5, 0.69314718246459960938 ;  /* 0x3f31721805052820 */ /* 0x000fe40000410000 */
        /* <DEDUP_REMOVED lines=55> */
.L_x_11175:
        /* <DEDUP_REMOVED lines=10> */
[----:B------:R-:W-:Y:S01]  /*108e0*/  USEL UR4, URZ, 0x1, UP0 ;  /* 0x000000013f047887 */ /* 0x000fe20008000000 */
        /* <DEDUP_REMOVED lines=47> */
.L_x_11097:
        /* <DEDUP_REMOVED lines=13> */
[----:B------:R-:W-:-:S07]  /*10cb0*/  ULDC.64 UR10, c[0x0][0xc00] ;  /* 0x00030000000a7ab9 */ /* 0x000fce0000000a00 */
[----:B------:R-:W1:Y:S01]  /*10cc0*/  LDC R36, c[0x0][0xbe8] ;  /* 0x0002fa00ff247b82 */ /* 0x000e620000000800 */
[----:B------:R-:W-:Y:S01]  /*10cd0*/  UMOV UR8, UR41 ;  /* 0x0000002900087c82 */ /* 0x000fe20008000000 */
[----:B0-----:R-:W-:Y:S01]  /*10ce0*/  UMOV UR9, UR4 ;  /* 0x0000000400097c82 */ /* 0x001fe20008000000 */
[----:B------:R-:W-:Y:S02]  /*10cf0*/  IMAD.U32 R28, RZ, RZ, UR8 ;  /* 0x00000008ff1c7e24 */ /* 0x000fe4000f8e00ff */
[----:B------:R-:W-:Y:S01]  /*10d00*/  IMAD.U32 R29, RZ, RZ, UR9 ;  /* 0x00000009ff1d7e24 */ /* 0x000fe2000f8e00ff */
[----:B------:R-:W-:Y:S02]  /*10d10*/  ULDC.64 UR8, c[0x0][0xc00] ;  /* 0x0003000000087ab9 */ /* 0x000fe40000000a00 */
[----:B------:R-:W-:Y:S01]  /*10d20*/  UIMAD.WIDE UR8, UR43, 0x4, UR8 ;  /* 0x000000042b0878a5 */ /* 0x000fe2000f8e0208 */
[----:B------:R-:W-:Y:S01]  /*10d30*/  BAR.SYNC.DEFER_BLOCKING 0x1, 0x180 ;  /* 0x0046000000007b1d */ /* 0x000fe20000010000 */
[----:B--2---:R-:W-:-:S03]  /*10d40*/  IMAD.WIDE R4, R3, 0x2, R28 ;  /* 0x0000000203047825 */ /* 0x004fc600078e021c */
[C---:B------:R-:W-:Y:S02]  /*10d50*/  LOP3.LUT R3, R4.reuse, 0x180, RZ, 0xc0, !PT ;  /* 0x0000018004037812 */ /* 0x040fe400078ec0ff */
[----:B------:R-:W-:Y:S02]  /*10d60*/  IADD3 R8, P4, R4, 0x20, RZ ;  /* 0x0000002004087810 */ /* 0x000fe40007f9e0ff */
[----:B------:R-:W-:Y:S02]  /*10d70*/  SHF.R.U64 R3, R3, 0x3, RZ ;  /* 0x0000000303037819 */ /* 0x000fe400000012ff */
[----:B------:R-:W-:Y:S01]  /*10d80*/  LOP3.LUT R6, R8, 0x180, RZ, 0xc0, !PT ;  /* 0x0000018008067812 */ /* 0x000fe200078ec0ff */
[----:B------:R-:W-:Y:S01]  /*10d90*/  IMAD.X R25, RZ, RZ, R5, P4 ;  /* 0x000000ffff197224 */ /* 0x000fe200020e0605 */
[C---:B------:R-:W-:Y:S02]  /*10da0*/  IADD3 R27, P3, R4.reuse, 0x3000, RZ ;  /* 0x00003000041b7810 */ /* 0x040fe40007f7e0ff */
[----:B------:R-:W-:-:S02]  /*10db0*/  IADD3 R10, P2, R4, 0x3020, RZ ;  /* 0x00003020040a7810 */ /* 0x000fc40007f5e0ff */
[C---:B------:R-:W-:Y:S01]  /*10dc0*/  IADD3 R31, P1, R4.reuse, 0x6000, RZ ;  /* 0x00006000041f7810 */ /* 0x040fe20007f3e0ff */
[--C-:B------:R-:W-:Y:S01]  /*10dd0*/  IMAD.X R15, RZ, RZ, R5.reuse, P3 ;  /* 0x000000ffff0f7224 */ /* 0x100fe200018e0605 */
[----:B------:R-:W-:Y:S01]  /*10de0*/  IADD3 R30, P0, R4, 0x6020, RZ ;  /* 0x00006020041e7810 */ /* 0x000fe20007f1e0ff */
[--C-:B------:R-:W-:Y:S01]  /*10df0*/  IMAD.X R13, RZ, RZ, R5.reuse, P2 ;  /* 0x000000ffff0d7224 */ /* 0x100fe200010e0605 */
[----:B------:R-:W-:Y:S01]  /*10e00*/  LOP3.LUT R4, R3, R4, RZ, 0x3c, !PT ;  /* 0x0000000403047212 */ /* 0x000fe200078e3cff */
[--C-:B------:R-:W-:Y:S01]  /*10e10*/  IMAD.X R9, RZ, RZ, R5.reuse, P1 ;  /* 0x000000ffff097224 */ /* 0x100fe200008e0605 */
[----:B------:R-:W-:Y:S01]  /*10e20*/  SHF.R.U64 R3, R6, 0x3, RZ ;  /* 0x0000000306037819 */ /* 0x000fe200000012ff */
[----:B------:R-:W-:Y:S01]  /*10e30*/  IMAD.X R11, RZ, RZ, R5, P0 ;  /* 0x000000ffff0b7224 */ /* 0x000fe200000e0605 */
[----:B------:R-:W-:Y:S02]  /*10e40*/  LOP3.LUT R7, R27, 0x180, RZ, 0xc0, !PT ;  /* 0x000001801b077812 */ /* 0x000fe400078ec0ff */
[----:B------:R-:W-:-:S02]  /*10e50*/  LOP3.LUT R24, R3, R8, RZ, 0x3c, !PT ;  /* 0x0000000803187212 */ /* 0x000fc400078e3cff */
[----:B------:R-:W-:Y:S02]  /*10e60*/  SHF.R.U64 R6, R7, 0x3, RZ ;  /* 0x0000000307067819 */ /* 0x000fe400000012ff */
[----:B------:R-:W-:Y:S02]  /*10e70*/  LOP3.LUT R3, R10, 0x180, RZ, 0xc0, !PT ;  /* 0x000001800a037812 */ /* 0x000fe400078ec0ff */
[----:B------:R-:W-:Y:S02]  /*10e80*/  LOP3.LUT R14, R6, R27, RZ, 0x3c, !PT ;  /* 0x0000001b060e7212 */ /* 0x000fe400078e3cff */
[----:B------:R-:W-:Y:S02]  /*10e90*/  SHF.R.U64 R3, R3, 0x3, RZ ;  /* 0x0000000303037819 */ /* 0x000fe400000012ff */
[----:B------:R-:W-:Y:S02]  /*10ea0*/  LOP3.LUT R8, R31, 0x180, RZ, 0xc0, !PT ;  /* 0x000001801f087812 */ /* 0x000fe400078ec0ff */
[----:B------:R-:W-:-:S02]  /*10eb0*/  LOP3.LUT R27, R30, 0x180, RZ, 0xc0, !PT ;  /* 0x000001801e1b7812 */ /* 0x000fc400078ec0ff */
[----:B------:R-:W-:Y:S02]  /*10ec0*/  LOP3.LUT R12, R3, R10, RZ, 0x3c, !PT ;  /* 0x0000000a030c7212 */ /* 0x000fe400078e3cff */
[----:B------:R-:W-:Y:S02]  /*10ed0*/  SHF.R.U64 R8, R8, 0x3, RZ ;  /* 0x0000000308087819 */ /* 0x000fe400000012ff */
[----:B------:R-:W-:Y:S02]  /*10ee0*/  SHF.R.U64 R27, R27, 0x3, RZ ;  /* 0x000000031b1b7819 */ /* 0x000fe400000012ff */
[----:B------:R-:W-:Y:S02]  /*10ef0*/  MOV R26, R4 ;  /* 0x00000004001a7202 */ /* 0x000fe40000000f00 */
[----:B------:R-:W-:Y:S02]  /*10f00*/  F2FP.F16.F32.PACK_AB R4, R21, R20 ;  /* 0x000000141504723e */ /* 0x000fe400000000ff */
[----:B------:R-:W-:-:S02]  /*10f10*/  F2FP.F16.F32.PACK_AB R5, R91, R90 ;  /* 0x0000005a5b05723e */ /* 0x000fc400000000ff */
[----:B------:R-:W-:Y:S02]  /*10f20*/  F2FP.F16.F32.PACK_AB R6, R93, R92 ;  /* 0x0000005c5d06723e */ /* 0x000fe400000000ff */
[----:B------:R-:W-:Y:S02]  /*10f30*/  F2FP.F16.F32.PACK_AB R7, R95, R94 ;  /* 0x0000005e5f07723e */ /* 0x000fe400000000ff */
[----:B------:R-:W-:Y:S02]  /*10f40*/  MOV R35, R14 ;  /* 0x0000000e00237202 */ /* 0x000fe40000000f00 */
[----:B------:R-:W-:Y:S01]  /*10f50*/  MOV R34, R12 ;  /* 0x0000000c00227202 */ /* 0x000fe20000000f00 */
[----:B------:R0:W-:Y:S01]  /*10f60*/  STSM.16.M88.4 [R26], R4 ;  /* 0x000000041a007844 */ /* 0x0001e20000000200 */
[----:B------:R-:W-:Y:S01]  /*10f70*/  LOP3.LUT R8, R8, R31, RZ, 0x3c, !PT ;  /* 0x0000001f08087212 */ /* 0x000fe200078e3cff */
[----:B------:R-:W-:Y:S01]  /*10f80*/  IMAD.U32 R31, RZ, RZ, UR9 ;  /* 0x00000009ff1f7e24 */ /* 0x000fe2000f8e00ff */
[----:B------:R-:W-:Y:S01]  /*10f90*/  LOP3.LUT R10, R27, R30, RZ, 0x3c, !PT ;  /* 0x0000001e1b0a7212 */ /* 0x000fe200078e3cff */
[----:B------:R-:W-:Y:S01]  /*10fa0*/  IMAD.U32 R30, RZ, RZ, UR8 ;  /* 0x00000008ff1e7e24 */ /* 0x000fe2000f8e00ff */
[----:B------:R-:W-:Y:S01]  /*10fb0*/  MOV R24, R24 ;  /* 0x0000001800187202 */ /* 0x000fe20000000f00 */
[----:B------:R-:W-:Y:S01]  /*10fc0*/  ULDC.64 UR8, c[0x0][0xc08] ;  /* 0x0003020000087ab9 */ /* 0x000fe20000000a00 */
[----:B------:R-:W-:-:S02]  /*10fd0*/  F2FP.F16.F32.PACK_AB R12, R97, R96 ;  /* 0x00000060610c723e */ /* 0x000fc400000000ff */
[----:B------:R-:W-:Y:S02]  /*10fe0*/  F2FP.F16.F32.PACK_AB R13, R99, R98 ;  /* 0x00000062630d723e */ /* 0x000fe400000000ff */
[----:B------:R-:W-:Y:S02]  /*10ff0*/  F2FP.F16.F32.PACK_AB R14, R101, R100 ;  /* 0x00000064650e723e */ /* 0x000fe400000000ff */
[----:B------:R-:W-:Y:S02]  /*11000*/  F2FP.F16.F32.PACK_AB R15, R103, R102 ;  /* 0x00000066670f723e */ /* 0x000fe400000000ff */
[----:B------:R-:W-:Y:S02]  /*11010*/  MOV R3, R8 ;  /* 0x0000000800037202 */ /* 0x000fe40000000f00 */
[----:B------:R-:W-:Y:S01]  /*11020*/  MOV R33, R10 ;  /* 0x0000000a00217202 */ /* 0x000fe20000000f00 */
[----:B------:R2:W-:Y:S01]  /*11030*/  STSM.16.M88.4 [R24], R12 ;  /* 0x0000000c18007844 */ /* 0x0005e20000000200 */
[----:B0-----:R-:W-:-:S02]  /*11040*/  F2FP.F16.F32.PACK_AB R4, R105, R104 ;  /* 0x000000686904723e */ /* 0x001fc400000000ff */
        /* <DEDUP_REMOVED lines=18> */
[----:B------:R-:W-:-:S03]  /*11170*/  ISETP.NE.U32.AND P0, PT, RZ, UR10, PT ;  /* 0x0000000aff007c0c */ /* 0x000fc6000bf05070 */
[----:B------:R2:W-:Y:S01]  /*11180*/  STSM.16.M88.4 [R33], R24 ;  /* 0x0000001821007844 */ /* 0x0005e20000000200 */
[----:B------:R-:W-:Y:S01]  /*11190*/  BAR.SYNC.DEFER_BLOCKING 0x1, 0x180 ;  /* 0x0046000000007b1d */ /* 0x000fe20000010000 */
[----:B------:R-:W-:-:S13]  /*111a0*/  ISETP.NE.AND.EX P0, PT, RZ, UR11, PT, P0 ;  /* 0x0000000bff007c0c */ /* 0x000fda000bf05300 */
[----:B------:R-:W3:Y:S01]  /*111b0*/  @P0 LDG.E R32, desc[UR56][R30.64] ;  /* 0x000000381e200981 */ /* 0x000ee2000c1e1900 */
[----:B------:R-:W-:Y:S01]  /*111c0*/  UISETP.NE.U32.AND UP0, UPT, UR8, URZ, UPT ;  /* 0x0000003f0800728c */ /* 0x000fe2000bf05070 */
[----:B-1----:R-:W-:Y:S01]  /*111d0*/  ISETP.NE.AND P1, PT, R36, 0x1, PT ;  /* 0x000000012400780c */ /* 0x002fe20003f25270 */
[----:B------:R-:W-:Y:S02]  /*111e0*/  ULDC UR4, c[0x0][0xa88] ;  /* 0x0002a20000047ab9 */ /* 0x000fe40000000800 */
[----:B------:R-:W-:Y:S01]  /*111f0*/  UISETP.NE.AND.EX UP0, UPT, UR9, URZ, UPT, UP0 ;  /* 0x0000003f0900728c */ /* 0x000fe2000bf05300 */
[----:B0-----:R-:W-:Y:S01]  /*11200*/  IMAD.U32 R3, RZ, RZ, UR4 ;  /* 0x00000004ff037e24 */ /* 0x001fe2000f8e00ff */
[----:B------:R-:W-:-:S04]  /*11210*/  ULDC UR4, c[0x0][0xad4] ;  /* 0x0002b50000047ab9 */ /* 0x000fc80000000800 */
[----:B------:R-:W-:-:S04]  /*11220*/  PLOP3.LUT P4, PT, PT, PT, UP0, 0x80, 0x0 ;  /* 0x000000000000781c */ /* 0x000fc80003f8f008 */
[----:B------:R-:W0:Y:S01]  /*11230*/  @P1 LDC R6, c[0x0][0xbec] ;  /* 0x0002fb00ff061b82 */ /* 0x000e220000000800 */
[----:B------:R-:W-:Y:S02]  /*11240*/  @UP0 ULDC.64 UR8, c[0x0][0xc08] ;  /* 0x0003020000080ab9 */ /* 0x000fe40000000a00 */
[----:B------:R-:W-:Y:S02]  /*11250*/  @UP0 UIMAD.WIDE UR8, UR43, 0x4, UR8 ;  /* 0x000000042b0808a5 */ /* 0x000fe4000f8e0208 */
[----:B------:R-:W-:-:S03]  /*11260*/  UISETP.NE.AND UP0, UPT, UR47, URZ, UPT ;  /* 0x0000003f2f00728c */ /* 0x000fc6000bf05270 */
[----:B------:R-:W1:Y:S01]  /*11270*/  @P1 LDC R9, c[0x0][0xbf0] ;  /* 0x0002fc00ff091b82 */ /* 0x000e620000000800 */
[----:B------:R-:W-:Y:S01]  /*11280*/  USEL UR4, UR47, UR4, UP0 ;  /* 0x000000042f047287 */ /* 0x000fe20008000000 */
[----:B------:R-:W-:Y:S01]  /*11290*/  IMAD.U32 R4, RZ, RZ, UR8 ;  /* 0x00000008ff047e24 */ /* 0x000fe2000f8e00ff */
[----:B------:R-:W-:Y:S01]  /*112a0*/  UMOV UR19, 0x9b8 ;  /* 0x000009b800137882 */ /* 0x000fe20000000000 */
[----:B------:R-:W-:Y:S01]  /*112b0*/  IMAD.U32 R5, RZ, RZ, UR9 ;  /* 0x00000009ff057e24 */ /* 0x000fe2000f8e00ff */
[----:B------:R-:W-:Y:S02]  /*112c0*/  UISETP.GT.AND UP1, UPT, UR4, 0x1, UPT ;  /* 0x000000010400788c */ /* 0x000fe4000bf24270 */
[----:B------:R-:W-:Y:S02]  /*112d0*/  UISETP.NE.U32.AND UP0, UPT, UR10, URZ, UPT ;  /* 0x0000003f0a00728c */ /* 0x000fe4000bf05070 */
[----:B------:R-:W-:Y:S01]  /*112e0*/  USEL UR19, UR19, 0x978, UP1 ;  /* 0x0000097813137887 */ /* 0x000fe20008800000 */
[----:B------:R-:W-:Y:S01]  /*112f0*/  VIADD R11, R137, UR39 ;  /* 0x00000027890b7c36 */ /* 0x000fe20008000000 */
        /* <DEDUP_REMOVED lines=10> */
[----:B0-----:R-:W-:Y:S01]  /*113a0*/  @P1 IMAD.HI.U32 R4, R11, R6, RZ ;  /* 0x000000060b041227 */ /* 0x001fe200078e00ff */
[----:B------:R-:W-:Y:S01]  /*113b0*/  ULDC.64 UR16, c[0x0][UR19+0x228] ;  /* 0x00008a0013107abb */ /* 0x000fe20008000a00 */
[----:B------:R-:W-:Y:S02]  /*113c0*/  UIMAD UR15, UR15, UR8, URZ ;  /* 0x000000080f0f72a4 */ /* 0x000fe4000f8e023f */
[----:B------:R-:W-:Y:S01]  /*113d0*/  UIMAD.WIDE.U32 UR12, UR10, UR40, URZ ;  /* 0x000000280a0c72a5 */ /* 0x000fe2000f8e003f */
[----:B-1----:R-:W-:Y:S01]  /*113e0*/  @P1 SHF.R.U32.HI R7, RZ, R9, R4 ;  /* 0x00000009ff071219 */ /* 0x002fe20000011604 */
        /* <DEDUP_REMOVED lines=12> */
[----:B---3--:R-:W-:-:S13]  /*114b0*/  @P0 R2UR UR4, R32 ;  /* 0x00000000200402ca */ /* 0x008fda00000e0000 */
        /* <DEDUP_REMOVED lines=18> */
[----:B--2---:R-:W-:Y:S08]  /*115e0*/  @P4 BRA `(.L_x_11178) ;  /* 0x0000000000104947 */ /* 0x004ff00003800000 */
[----:B------:R-:W-:Y:S05]  /*115f0*/  @!P0 BRA `(.L_x_11178) ;  /* 0x00000000000c8947 */ /* 0x000fea0003800000 */
[----:B------:R-:W2:Y:S04]  /*11600*/  LDG.E R4, desc[UR56][R30.64] ;  /* 0x000000381e047981 */ /* 0x000ea8000c1e1900 */
[----:B-----5:R-:W2:Y:S02]  /*11610*/  LDG.E R3, desc[UR56][R30.64+0x4] ;  /* 0x000004381e037981 */ /* 0x020ea4000c1e1900 */
[----:B--2---:R-:W-:-:S07]  /*11620*/  IMAD.IADD R3, R3, 0x1, -R4 ;  /* 0x0000000103037824 */ /* 0x004fce00078e0a04 */
.L_x_11178:
        /* <DEDUP_REMOVED lines=23> */
[----:B------:R-:W-:Y:S01]  /*117a0*/  UIMAD UR9, UR14, UR12, URZ ;  /* 0x0000000c0e0972a4 */ /* 0x000fe2000f8e023f */
[C---:B------:R-:W-:Y:S02]  /*117b0*/  IADD3 R9, P0, R28.reuse, 0x1800, RZ ;  /* 0x000018001c097810 */ /* 0x040fe40007f1e0ff */
[----:B------:R-:W-:Y:S01]  /*117c0*/  LOP3.LUT R0, R7, 0x180, RZ, 0xc0, !PT ;  /* 0x0000018007007812 */ /* 0x000fe200078ec0ff */
[----:B------:R-:W-:Y:S01]  /*117d0*/  UIMAD.WIDE.U32 UR10, UR4, UR12, URZ ;  /* 0x0000000c040a72a5 */ /* 0x000fe2000f8e003f */
[----:B------:R-:W-:Y:S01]  /*117e0*/  IADD3 R13, P2, R28, 0x3000, RZ ;  /* 0x000030001c0d7810 */ /* 0x000fe20007f5e0ff */
[----:B------:R-:W-:Y:S01]  /*117f0*/  IMAD.X R33, RZ, RZ, R29, P5 ;  /* 0x000000ffff217224 */ /* 0x000fe200028e061d */
[----:B------:R-:W-:Y:S01]  /*11800*/  SHF.R.U64 R0, R0, 0x3, RZ ;  /* 0x0000000300007819 */ /* 0x000fe200000012ff */
[----:B------:R-:W-:Y:S01]  /*11810*/  UIMAD UR9, UR4, UR13, UR9 ;  /* 0x0000000d040972a4 */ /* 0x000fe2000f8e0209 */
[----:B------:R-:W-:-:S02]  /*11820*/  IADD3 R25, P3, R28, 0x4800, RZ ;  /* 0x000048001c197810 */ /* 0x000fc40007f7e0ff */
[----:B------:R-:W-:Y:S01]  /*11830*/  LOP3.LUT R32, R0, R7, RZ, 0x3c, !PT ;  /* 0x0000000700207212 */ /* 0x000fe200078e3cff */
[----:B------:R-:W-:Y:S01]  /*11840*/  IMAD R0, R151, 0x60, R152 ;  /* 0x0000006097007824 */ /* 0x000fe200078e0298 */
[----:B------:R-:W-:Y:S01]  /*11850*/  UIADD3 UR11, UR11, UR9, URZ ;  /* 0x000000090b0b7290 */ /* 0x000fe2000fffe03f */
[----:B------:R-:W-:Y:S01]  /*11860*/  IADD3 R31, P4, R28, 0x6000, RZ ;  /* 0x000060001c1f7810 */ /* 0x000fe20007f9e0ff */
[----:B------:R-:W-:Y:S01]  /*11870*/  ULDC.64 UR12, c[0x0][0xae8] ;  /* 0x0002ba00000c7ab9 */ /* 0x000fe20000000a00 */
[----:B------:R-:W-:Y:S01]  /*11880*/  VIADD R2, R0, UR39 ;  /* 0x0000002700027c36 */ /* 0x000fe20008000000 */
[----:B------:R-:W-:Y:S01]  /*11890*/  UIMAD.WIDE.U32 UR10, UR40, UR12, UR10 ;  /* 0x0000000c280a72a5 */ /* 0x000fe2000f8e000a */
[----:B------:R-:W-:Y:S01]  /*118a0*/  LOP3.LUT R8, R9, 0x180, RZ, 0xc0, !PT ;  /* 0x0000018009087812 */ /* 0x000fe200078ec0ff */
[----:B------:R-:W-:Y:S01]  /*118b0*/  USHF.R.S32.HI UR4, URZ, 0x1f, UR8 ;  /* 0x0000001f3f047899 */ /* 0x000fe20008011408 */
[----:B0-----:R-:W-:Y:S01]  /*118c0*/  @P1 IMAD.HI.U32 R0, R2, R21, RZ ;  /* 0x0000001502001227 */ /* 0x001fe200078e00ff */
[----:B------:R-:W-:Y:S01]  /*118d0*/  UIMAD UR11, UR40, UR13, UR11 ;  /* 0x0000000d280b72a4 */ /* 0x000fe2000f8e020b */
[----:B------:R-:W-:Y:S01]  /*118e0*/  LOP3.LUT R12, R13, 0x180, RZ, 0xc0, !PT ;  /* 0x000001800d0c7812 */ /* 0x000fe200078ec0ff */
[----:B------:R-:W5:Y:S01]  /*118f0*/  LD.E.128 R32, desc[UR56][R32.64] ;  /* 0x0000003820207980 */ /* 0x000f62000c101d00 */
[----:B------:R-:W-:Y:S01]  /*11900*/  ULDC.64 UR12, c[0x0][0xaf0] ;  /* 0x0002bc00000c7ab9 */ /* 0x000fe20000000a00 */
[----:B------:R-:W-:Y:S01]  /*11910*/  IMAD.MOV.U32 R37, RZ, RZ, R2 ;  /* 0x000000ffff257224 */ /* 0x000fe200078e0002 */
[----:B------:R-:W-:Y:S01]  /*11920*/  UIMAD UR4, UR4, UR12, URZ ;  /* 0x0000000c040472a4 */ /* 0x000fe2000f8e023f */
[----:B-1----:R-:W-:-:S02]  /*11930*/  @P1 SHF.R.U32.HI R37, RZ, R39, R0 ;  /* 0x00000027ff251219 */ /* 0x002fc40000011600 */
[----:B------:R-:W-:Y:S02]  /*11940*/  LOP3.LUT R24, R25, 0x180, RZ, 0xc0, !PT ;  /* 0x0000018019187812 */ /* 0x000fe400078ec0ff */
[----:B------:R-:W-:Y:S02]  /*11950*/  LOP3.LUT R30, R31, 0x180, RZ, 0xc0, !PT ;  /* 0x000001801f1e7812 */ /* 0x000fe400078ec0ff */
[----:B------:R-:W-:Y:S01]  /*11960*/  LOP3.LUT R5, R28, 0x180, RZ, 0xc0, !PT ;  /* 0x000001801c057812 */ /* 0x000fe200078ec0ff */
[----:B------:R-:W-:Y:S01]  /*11970*/  UIMAD UR4, UR8, UR13, UR4 ;  /* 0x0000000d080472a4 */ /* 0x000fe2000f8e0204 */
[--C-:B------:R-:W-:Y:S01]  /*11980*/  SHF.R.S32.HI R0, RZ, 0x1f, R37.reuse ;  /* 0x0000001fff007819 */ /* 0x100fe20000011425 */
[----:B------:R-:W-:Y:S01]  /*11990*/  UIMAD.WIDE.U32 UR8, UR8, UR12, UR10 ;  /* 0x0000000c080872a5 */ /* 0x000fe2000f8e000a */
[----:B------:R-:W-:Y:S01]  /*119a0*/  SHF.R.U64 R8, R8, 0x3, RZ ;  /* 0x0000000308087819 */ /* 0x000fe200000012ff */
[----:B------:R-:W-:Y:S01]  /*119b0*/  IMAD.MOV R39, RZ, RZ, -R37 ;  /* 0x000000ffff277224 */ /* 0x000fe200078e0a25 */
[----:B------:R-:W-:Y:S01]  /*119c0*/  SHF.R.U64 R12, R12, 0x3, RZ ;  /* 0x000000030c0c7819 */ /* 0x000fe200000012ff */
[----:B------:R-:W-:Y:S01]  /*119d0*/  ULDC.64 UR10, c[0x0][0xae0] ;  /* 0x0002b800000a7ab9 */ /* 0x000fe20000000a00 */
[----:B------:R-:W-:-:S02]  /*119e0*/  SHF.R.U64 R24, R24, 0x3, RZ ;  /* 0x0000000318187819 */ /* 0x000fc400000012ff */
[----:B------:R-:W-:Y:S02]  /*119f0*/  SHF.R.U64 R30, R30, 0x3, RZ ;  /* 0x000000031e1e7819 */ /* 0x000fe400000012ff */
[----:B------:R-:W-:Y:S01]  /*11a00*/  SHF.R.U64 R5, R5, 0x3, RZ ;  /* 0x0000000305057819 */ /* 0x000fe200000012ff */
[----:B------:R-:W-:Y:S01]  /*11a10*/  UIADD3 UR4, UR9, UR4, URZ ;  /* 0x0000000409047290 */ /* 0x000fe2000fffe03f */
        /* <DEDUP_REMOVED lines=8> */
[----:B------:R-:W-:Y:S01]  /*11aa0*/  LOP3.LUT R4, R5, R28, RZ, 0x3c, !PT ;  /* 0x0000001c05047212 */ /* 0x000fe200078e3cff */
[----:B------:R-:W-:-:S02]  /*11ab0*/  IMAD.X R25, RZ, RZ, R29, P3 ;  /* 0x000000ffff197224 */ /* 0x000fc400018e061d */
[--C-:B------:R-:W-:Y:S01]  /*11ac0*/  IMAD.X R31, RZ, RZ, R29.reuse, P4 ;  /* 0x000000ffff1f7224 */ /* 0x100fe200020e061d */
[----:B------:R-:W5:Y:S01]  /*11ad0*/  LD.E.128 R8, desc[UR56][R8.64] ;  /* 0x0000003808087980 */ /* 0x000f62000c101d00 */
[----:B------:R-:W-:Y:S02]  /*11ae0*/  IMAD.MOV.U32 R5, RZ, RZ, R29 ;  /* 0x000000ffff057224 */ /* 0x000fe400078e001d */
[----:B------:R-:W-:Y:S01]  /*11af0*/  IMAD R41, R37, UR11, R0 ;  /* 0x0000000b25297c24 */ /* 0x000fe2000f8e0200 */
[----:B------:R-:W-:Y:S01]  /*11b00*/  SHF.R.S32.HI R0, RZ, 0x1f, R39 ;  /* 0x0000001fff007819 */ /* 0x000fe20000011427 */
[----:B------:R-:W-:Y:S01]  /*11b10*/  IMAD.U32 R21, RZ, RZ, UR9 ;  /* 0x00000009ff157e24 */ /* 0x000fe2000f8e00ff */
[----:B------:R-:W5:Y:S01]  /*11b20*/  LD.E.128 R12, desc[UR56][R12.64] ;  /* 0x000000380c0c7980 */ /* 0x000f62000c101d00 */
[----:B------:R-:W-:Y:S01]  /*11b30*/  IMAD.U32 R20, RZ, RZ, UR8 ;  /* 0x00000008ff147e24 */ /* 0x000fe2000f8e00ff */
[----:B------:R-:W-:Y:S01]  /*11b40*/  ULDC.64 UR8, c[0x0][0xad8] ;  /* 0x0002b60000087ab9 */ /* 0x000fe20000000a00 */
[----:B------:R-:W-:Y:S01]  /*11b50*/  IMAD.U32 R21, RZ, RZ, UR4 ;  /* 0x00000004ff157e24 */ /* 0x000fe2000f8e00ff */
[----:B------:R-:W5:Y:S01]  /*11b60*/  LD.E.128 R4, desc[UR56][R4.64] ;  /* 0x0000003804047980 */ /* 0x000f62000c101d00 */
[----:B------:R-:W-:-:S03]  /*11b70*/  IMAD R0, R0, UR8, RZ ;  /* 0x0000000800007c24 */ /* 0x000fc6000f8e02ff */
[----:B------:R-:W5:Y:S01]  /*11b80*/  LD.E.128 R24, desc[UR56][R24.64] ;  /* 0x0000003818187980 */ /* 0x000f62000c101d00 */
[----:B------:R-:W-:-:S03]  /*11b90*/  IMAD.WIDE.U32 R20, R37, UR10, R20 ;  /* 0x0000000a25147c25 */ /* 0x000fc6000f8e0014 */
[----:B------:R-:W5:Y:S01]  /*11ba0*/  LD.E.128 R28, desc[UR56][R30.64] ;  /* 0x000000381e1c7980 */ /* 0x000f62000c101d00 */
[----:B------:R-:W-:Y:S01]  /*11bb0*/  @!PT LDS RZ, [RZ] ;  /* 0x00000000fffff984 */ /* 0x000fe20000000800 */
[----:B------:R-:W-:Y:S01]  /*11bc0*/  @!PT LDS RZ, [RZ] ;  /* 0x00000000fffff984 */ /* 0x000fe20000000800 */
[----:B------:R-:W-:Y:S01]  /*11bd0*/  @!PT LDS RZ, [RZ] ;  /* 0x00000000fffff984 */ /* 0x000fe20000000800 */
[----:B------:R-:W-:Y:S01]  /*11be0*/  @!PT LDS RZ, [RZ] ;  /* 0x00000000fffff984 */ /* 0x000fe20000000800 */
[----:B------:R0:W-:Y:S06]  /*11bf0*/  MEMBAR.ALL.CTA ;  /* 0x0000000000007992 */ /* 0x0001ec0000008000 */
[----:B0-----:R-:W0:Y:S01]  /*11c00*/  FENCE.VIEW.ASYNC.S ;  /* 0x00000000000073c6 */ /* 0x001e220000000000 */
[----:B------:R-:W-:Y:S02]  /*11c10*/  IMAD.IADD R21, R21, 0x1, R41 ;  /* 0x0000000115157824 */ /* 0x000fe400078e0229 */
[----:B------:R-:W-:-:S02]  /*11c20*/  IMAD R37, R39, UR9, R0 ;  /* 0x0000000927257c24 */ /* 0x000fc4000f8e0200 */
[----:B------:R-:W-:Y:S01]  /*11c30*/  VIADD R0, R152, UR39 ;  /* 0x0000002798007c36 */ /* 0x000fe20008000000 */
[----:B------:R-:W-:Y:S01]  /*11c40*/  UIADD3 UR4, UR41, 0x2d820, URZ ;  /* 0x0002d82029047890 */ /* 0x000fe2000fffe03f */
[----:B------:R-:W-:Y:S01]  /*11c50*/  IMAD.WIDE.U32 R20, R39, UR8, R20 ;  /* 0x0000000827147c25 */ /* 0x000fe2000f8e0014 */
[----:B------:R-:W-:Y:S02]  /*11c60*/  ULDC.64 UR8, c[0x0][0xa80] ;  /* 0x0002a00000087ab9 */ /* 0x000fe40000000a00 */
[----:B------:R-:W-:Y:S01]  /*11c70*/  ISETP.GE.AND P0, PT, R0, R3, PT ;  /* 0x000000030000720c */ /* 0x000fe20003f06270 */
[----:B------:R-:W-:Y:S01]  /*11c80*/  IMAD.IADD R21, R21, 0x1, R37 ;  /* 0x0000000115157824 */ /* 0x000fe200078e0225 */
[----:B------:R-:W-:Y:S01]  /*11c90*/  UPRMT UR4, URZ, 0x654, UR4 ;  /* 0x000006543f047896 */ /* 0x000fe20008000004 */
[----:B------:R-:W-:-:S04]  /*11ca0*/  LEA R2, P1, R20, UR8, 0x1 ;  /* 0x0000000814027c11 */ /* 0x000fc8000f8208ff */
[----:B------:R-:W-:Y:S01]  /*11cb0*/  LEA.HI.X R42, R20, UR9, R21, 0x1, P1 ;  /* 0x00000009142a7c11 */ /* 0x000fe200088f0c15 */
[----:B0-----:R0:W1:Y:S01]  /*11cc0*/  SHFL.IDX PT, R36, R2, RZ, 0x1c1f ;  /* 0x001c1fff02247589 */ /* 0x00106200000e0000 */
[----:B------:R-:W-:Y:S03]  /*11cd0*/  BSSY B1, `(.L_x_11180) ;  /* 0x0000012000017945 */ /* 0x000fe60003800000 */
[----:B------:R0:W2:Y:S01]  /*11ce0*/  SHFL.IDX PT, R37, R42, RZ, 0x1c1f ;  /* 0x001c1fff2a257589 */ /* 0x0000a200000e0000 */
[----:B------:R-:W-:Y:S01]  /*11cf0*/  SYNCS.ARRIVE.TRANS64.RED.A1T0 RZ, [UR4], RZ ;  /* 0x000000ffffff79a7 */ /* 0x000fe20008100404 */
        /* <DEDUP_REMOVED lines=15> */
.L_x_11181:
[----:B------:R-:W-:Y:S05]  /*11df0*/  BSYNC B1 ;  /* 0x0000000000017941 */ /* 0x000fea0003800000 */
.L_x_11180:
        /* <DEDUP_REMOVED lines=8> */
[C---:B0-----:R-:W-:Y:S02]  /*11e80*/  @!P2 LEA R6, P0, R139.reuse, R4, 0x1 ;  /* 0x000000048b06a211 */ /* 0x041fe400078008ff */
        /* <DEDUP_REMOVED lines=10> */
.L_x_11179:
        /* <DEDUP_REMOVED lines=11> */
[----:B------:R-:W-:Y:S01]  /*11fe0*/  SHF.R.S32.HI R24, RZ, 0x1f, R17 ;  /* 0x0000001fff187819 */ /* 0x000fe20000011411 */
[----:B------:R-:W-:Y:S01]  /*11ff0*/  ULDC.64 UR12, c[0x0][0xb38] ;  /* 0x0002ce00000c7ab9 */ /* 0x000fe20000000a00 */
[----:B------:R-:W-:Y:S01]  /*12000*/  SHF.R.S32.HI R27, RZ, 0x1f, R140 ;  /* 0x0000001fff1b7819 */ /* 0x000fe2000001148c */
[----:B------:R-:W-:Y:S01]  /*12010*/  UIMAD.WIDE.U32 UR10, UR40, UR12, UR10 ;  /* 0x0000000c280a72a5 */ /* 0x000fe2000f8e000a */
[----:B------:R-:W-:-:S02]  /*12020*/  SHF.R.S32.HI R25, RZ, 0x1f, R26 ;  /* 0x0000001fff197819 */ /* 0x000fc4000001141a */
[----:B------:R-:W-:Y:S01]  /*12030*/  SHF.R.S32.HI R28, RZ, 0x1f, R146 ;  /* 0x0000001fff1c7819 */ /* 0x000fe20000011492 */
[----:B------:R-:W-:Y:S01]  /*12040*/  UIMAD UR11, UR40, UR13, UR11 ;  /* 0x0000000d280b72a4 */ /* 0x000fe2000f8e020b */
[----:B------:R-:W-:Y:S02]  /*12050*/  SHF.R.S32.HI R29, RZ, 0x1f, R147 ;  /* 0x0000001fff1d7819 */ /* 0x000fe40000011493 */
[----:B------:R-:W-:Y:S01]  /*12060*/  ULDC.64 UR12, c[0x0][0xb40] ;  /* 0x0002d000000c7ab9 */ /* 0x000fe20000000a00 */
[----:B------:R-:W-:Y:S01]  /*12070*/  SHF.R.S32.HI R30, RZ, 0x1f, R148 ;  /* 0x0000001fff1e7819 */ /* 0x000fe20000011494 */
[----:B------:R-:W-:Y:S01]  /*12080*/  UIMAD UR4, UR4, UR12, URZ ;  /* 0x0000000c040472a4 */ /* 0x000fe2000f8e023f */
[----:B------:R-:W-:Y:S01]  /*12090*/  SHF.R.S32.HI R31, RZ, 0x1f, R149 ;  /* 0x0000001fff1f7819 */ /* 0x000fe20000011495 */
[----:B0-----:R-:W-:Y:S01]  /*120a0*/  @P1 IMAD.HI.U32 R0, R11, R0, RZ ;  /* 0x000000000b001227 */ /* 0x001fe200078e00ff */
[----:B------:R-:W-:Y:S01]  /*120b0*/  SHF.R.S32.HI R32, RZ, 0x1f, R150 ;  /* 0x0000001fff207819 */ /* 0x000fe20000011496 */
[----:B------:R-:W-:-:S02]  /*120c0*/  UIMAD UR4, UR8, UR13, UR4 ;  /* 0x0000000d080472a4 */ /* 0x000fc4000f8e0204 */
[----:B------:R-:W-:-:S03]  /*120d0*/  UIMAD.WIDE.U32 UR8, UR8, UR12, UR10 ;  /* 0x0000000c080872a5 */ /* 0x000fc6000f8e000a */
[----:B------:R-:W-:Y:S01]  /*120e0*/  ULDC.64 UR10, c[0x0][0xb48] ;  /* 0x0002d200000a7ab9 */ /* 0x000fe20000000a00 */
[----:B------:R-:W-:Y:S01]  /*120f0*/  UIADD3 UR9, UR9, UR4, URZ ;  /* 0x0000000409097290 */ /* 0x000fe2000fffe03f */
[----:B-1----:R-:W-:Y:S01]  /*12100*/  @P1 SHF.R.U32.HI R5, RZ, R3, R0 ;  /* 0x00000003ff051219 */ /* 0x002fe20000011600 */
[----:B------:R-:W-:Y:S02]  /*12110*/  UIADD3 UR4, UR41, 0x2d820, URZ ;  /* 0x0002d82029047890 */ /* 0x000fe4000fffe03f */
[----:B------:R-:W-:Y:S01]  /*12120*/  UIMAD.WIDE.U32 UR8, UR37, UR10, UR8 ;  /* 0x0000000a250872a5 */ /* 0x000fe2000f8e0008 */
[--C-:B------:R-:W-:Y:S01]  /*12130*/  SHF.R.S32.HI R0, RZ, 0x1f, R5.reuse ;  /* 0x0000001fff007819 */ /* 0x100fe20000011405 */
[----:B------:R-:W-:Y:S01]  /*12140*/  IMAD.MOV R7, RZ, RZ, -R5 ;  /* 0x000000ffff077224 */ /* 0x000fe200078e0a05 */
[----:B------:R-:W-:Y:S02]  /*12150*/  UPRMT UR4, URZ, 0x654, UR4 ;  /* 0x000006543f047896 */ /* 0x000fe40008000004 */
[----:B------:R-:W-:Y:S01]  /*12160*/  UIMAD UR37, UR37, UR11, UR9 ;  /* 0x0000000b252572a4 */ /* 0x000fe2000f8e0209 */
[----:B------:R-:W-:-:S02]  /*12170*/  IMAD R7, R36, R7, R11 ;  /* 0x0000000724077224 */ /* 0x000fc400078e020b */
[----:B------:R-:W-:Y:S01]  /*12180*/  ULDC.64 UR10, c[0x0][0xb30] ;  /* 0x0002cc00000a7ab9 */ /* 0x000fe20000000a00 */
[----:B------:R-:W-:Y:S02]  /*12190*/  IMAD.U32 R3, RZ, RZ, UR9 ;  /* 0x00000009ff037e24 */ /* 0x000fe4000f8e00ff */
[----:B------:R-:W-:Y:S01]  /*121a0*/  IMAD R0, R0, UR10, RZ ;  /* 0x0000000a00007c24 */ /* 0x000fe2000f8e02ff */
[----:B------:R-:W-:Y:S01]  /*121b0*/  SYNCS.ARRIVE.TRANS64.RED.A1T0 RZ, [UR4], RZ ;  /* 0x000000ffffff79a7 */ /* 0x000fe20008100404 */
        /* <DEDUP_REMOVED lines=24> */
[-C--:B--2---:R-:W-:Y:S02]  /*12340*/  @!P1 LEA.HI.X R3, R17, R13.reuse, R24, 0x2, P5 ;  /* 0x0000000d11039211 */ /* 0x084fe400028f1418 */
[----:B------:R-:W-:Y:S02]  /*12350*/  @!P3 LEA.HI.X R5, R26, R13, R25, 0x2, P6 ;  /* 0x0000000d1a05b211 */ /* 0x000fe400030f1419 */
[----:B------:R-:W-:Y:S01]  /*12360*/  ISETP.GE.AND P5, PT, R149, UR4, PT ;  /* 0x0000000495007c0c */ /* 0x000fe2000bfa6270 */
[----:B------:R1:W-:Y:S01]  /*12370*/  @!P1 ST.E.64 desc[UR56][R2.64], R20 ;  /* 0x0000001402009985 */ /* 0x0003e2000c101b38 */
[----:B------:R-:W-:-:S02]  /*12380*/  @!P4 LEA R6, P1, R140, R15, 0x2 ;  /* 0x0000000f8c06c211 */ /* 0x000fc400078210ff */
[----:B------:R-:W-:Y:S01]  /*12390*/  @!P2 LEA R8, P6, R150, R15, 0x2 ;  /* 0x0000000f9608a211 */ /* 0x000fe200078c10ff */
[----:B------:R2:W-:Y:S01]  /*123a0*/  @!P3 ST.E.64 desc[UR56][R4.64], R92 ;  /* 0x0000005c0400b985 */ /* 0x0005e2000c101b38 */
        /* <DEDUP_REMOVED lines=8> */
[----:B------:R-:W-:Y:S02]  /*12430*/  @!P5 LEA.HI.X R11, R149, R13, R31, 0x2, P4 ;  /* 0x0000000d950bd211 */ /* 0x000fe400020f141f */
[CC--:B-1----:R-:W-:Y:S02]  /*12440*/  @!P3 LEA R2, P6, R148.reuse, R15.reuse, 0x2 ;  /* 0x0000000f9402b211 */ /* 0x0c2fe400078c10ff */
[----:B--2---:R-:W-:Y:S01]  /*12450*/  @!P1 LEA R4, P4, R147, R15, 0x2 ;  /* 0x0000000f93049211 */ /* 0x004fe200078810ff */
[----:B------:R1:W-:Y:S01]  /*12460*/  @!P5 ST.E.64 desc[UR56][R10.64], R104 ;  /* 0x000000680a00d985 */ /* 0x0003e2000c101b38 */
[----:B------:R-:W-:Y:S02]  /*12470*/  @!P3 LEA.HI.X R3, R148, R13, R30, 0x2, P6 ;  /* 0x0000000d9403b211 */ /* 0x000fe400030f141e */
[----:B------:R-:W-:-:S02]  /*12480*/  ISETP.GE.AND P5, PT, R145, UR4, PT ;  /* 0x0000000491007c0c */ /* 0x000fc4000bfa6270 */
[----:B------:R-:W-:Y:S01]  /*12490*/  @!P1 LEA.HI.X R5, R147, R13, R29, 0x2, P4 ;  /* 0x0000000d93059211 */ /* 0x000fe200020f141d */
        /* <DEDUP_REMOVED lines=9> */
[C---:B-1----:R-:W-:Y:S02]  /*12530*/  @!P4 LEA R10, P2, R144.reuse, R15, 0x2 ;  /* 0x0000000f900ac211 */ /* 0x042fe400078410ff */
[----:B------:R-:W-:Y:S02]  /*12540*/  @!P5 LEA.HI.X R9, R145, R13, R157, 0x2, P6 ;  /* 0x0000000d9109d211 */ /* 0x000fe400030f149d */
[C---:B--2---:R-:W-:Y:S02]  /*12550*/  @!P3 LEA R2, P6, R143.reuse, R15, 0x2 ;  /* 0x0000000f8f02b211 */ /* 0x044fe400078c10ff */
[----:B------:R-:W-:Y:S01]  /*12560*/  @!P4 LEA.HI.X R11, R144, R13, R156, 0x2, P2 ;  /* 0x0000000d900bc211 */ /* 0x000fe200010f149c */
[----:B------:R3:W-:Y:S01]  /*12570*/  @!P5 ST.E.64 desc[UR56][R8.64], R120 ;  /* 0x000000780800d985 */ /* 0x0007e2000c101b38 */
[C---:B------:R-:W-:Y:S02]  /*12580*/  @!P1 LEA R12, P2, R142.reuse, R15, 0x2 ;  /* 0x0000000f8e0c9211 */ /* 0x040fe400078410ff */
[-C--:B------:R-:W-:Y:S01]  /*12590*/  @!P3 LEA.HI.X R3, R143, R13.reuse, R155, 0x2, P6 ;  /* 0x0000000d8f03b211 */ /* 0x080fe200030f149b */
[----:B------:R3:W-:Y:S01]  /*125a0*/  @!P4 ST.E.64 desc[UR56][R10.64], R124 ;  /* 0x0000007c0a00c985 */ /* 0x0007e2000c101b38 */
[----:B------:R-:W-:-:S03]  /*125b0*/  @!P1 LEA.HI.X R13, R142, R13, R154, 0x2, P2 ;  /* 0x0000000d8e0d9211 */ /* 0x000fc600010f149a */
[----:B------:R3:W-:Y:S04]  /*125c0*/  @!P3 ST.E.64 desc[UR56][R2.64], R128 ;  /* 0x000000800200b985 */ /* 0x0007e8000c101b38 */
[----:B------:R3:W-:Y:S02]  /*125d0*/  @!P1 ST.E.64 desc[UR56][R12.64], R132 ;  /* 0x000000840c009985 */ /* 0x0007e4000c101b38 */
.L_x_11184:
[----:B------:R-:W-:Y:S05]  /*125e0*/  BSYNC B1 ;  /* 0x0000000000017941 */ /* 0x000fea0003800000 */
.L_x_11183:
[----:B-1----:R1:W4:Y:S04]  /*125f0*/  SHFL.IDX PT, R15, R14, 0x1, 0x1c1f ;  /* 0x003c1f000e0f7f89 */ /* 0x00232800000e0000 */
        /* <DEDUP_REMOVED lines=8> */
[CC--:B0--3--:R-:W-:Y:S02]  /*12680*/  @!P5 LEA R2, P0, R17.reuse, R21.reuse, 0x2 ;  /* 0x000000151102d211 */ /* 0x0c9fe400078010ff */
[C---:B------:R-:W-:Y:S02]  /*12690*/  @!P6 LEA R4, P1, R26.reuse, R21, 0x2 ;  /* 0x000000151a04e211 */ /* 0x040fe400078210ff */
[-C--:B----4-:R-:W-:Y:S02]  /*126a0*/  @!P5 LEA.HI.X R3, R17, R15.reuse, R24, 0x2, P0 ;  /* 0x0000000f1103d211 */ /* 0x090fe400000f1418 */
[----:B------:R-:W-:Y:S02]  /*126b0*/  @!P6 LEA.HI.X R5, R26, R15, R25, 0x2, P1 ;  /* 0x0000000f1a05e211 */ /* 0x000fe400008f1419 */
[----:B------:R-:W-:Y:S01]  /*126c0*/  ISETP.GE.AND P1, PT, R148, UR4, PT ;  /* 0x0000000494007c0c */ /* 0x000fe2000bf26270 */
[----:B------:R0:W-:Y:S01]  /*126d0*/  @!P5 ST.E.64 desc[UR56][R2.64], R90 ;  /* 0x0000005a0200d985 */ /* 0x0001e2000c101b38 */
[----:B------:R-:W-:-:S02]  /*126e0*/  @!P2 LEA R6, P0, R140, R21, 0x2 ;  /* 0x000000158c06a211 */ /* 0x000fc400078010ff */
[-C--:B------:R-:W-:Y:S01]  /*126f0*/  @!P3 LEA R8, P5, R150, R21.reuse, 0x2 ;  /* 0x000000159608b211 */ /* 0x080fe200078a10ff */
[----:B------:R3:W-:Y:S01]  /*12700*/  @!P6 ST.E.64 desc[UR56][R4.64], R94 ;  /* 0x0000005e0400e985 */ /* 0x0007e2000c101b38 */
[----:B------:R-:W-:Y:S02]  /*12710*/  @!P4 LEA R10, P6, R149, R21, 0x2 ;  /* 0x00000015950ac211 */ /* 0x000fe400078c10ff */
[-C--:B------:R-:W-:Y:S02]  /*12720*/  @!P2 LEA.HI.X R7, R140, R15.reuse, R27, 0x2, P0 ;  /* 0x0000000f8c07a211 */ /* 0x080fe400000f141b */
[-C--:B------:R-:W-:Y:S02]  /*12730*/  @!P3 LEA.HI.X R9, R150, R15.reuse, R32, 0x2, P5 ;  /* 0x0000000f9609b211 */ /* 0x080fe400028f1420 */
[----:B------:R-:W-:Y:S01]  /*12740*/  ISETP.GE.AND P0, PT, R147, UR4, PT ;  /* 0x0000000493007c0c */ /* 0x000fe2000bf06270 */
[----:B------:R-:W-:Y:S01]  /*12750*/  @!P2 ST.E.64 desc[UR56][R6.64], R98 ;  /* 0x000000620600a985 */ /* 0x000fe2000c101b38 */
[----:B------:R-:W-:-:S02]  /*12760*/  @!P4 LEA.HI.X R11, R149, R15, R31, 0x2, P6 ;  /* 0x0000000f950bc211 */ /* 0x000fc400030f141f */
[----:B0-----:R-:W-:Y:S01]  /*12770*/  @!P1 LEA R2, P5, R148, R21, 0x2 ;  /* 0x0000001594029211 */ /* 0x001fe200078a10ff */
[----:B------:R0:W-:Y:S01]  /*12780*/  @!P3 ST.E.64 desc[UR56][R8.64], R102 ;  /* 0x000000660800b985 */ /* 0x0001e2000c101b38 */
[----:B------:R-:W-:Y:S02]  /*12790*/  ISETP.GE.AND P3, PT, R145, UR4, PT ;  /* 0x0000000491007c0c */ /* 0x000fe4000bf66270 */
[----:B------:R-:W-:Y:S01]  /*127a0*/  ISETP.GE.AND P2, PT, R144, UR4, PT ;  /* 0x0000000490007c0c */ /* 0x000fe2000bf46270 */
[----:B------:R4:W-:Y:S01]  /*127b0*/  @!P4 ST.E.64 desc[UR56][R10.64], R106 ;  /* 0x0000006a0a00c985 */ /* 0x0009e2000c101b38 */
[----:B------:R-:W-:Y:S02]  /*127c0*/  ISETP.GE.AND P4, PT, R146, UR4, PT ;  /* 0x0000000492007c0c */ /* 0x000fe4000bf86270 */
[----:B------:R-:W-:Y:S02]  /*127d0*/  @!P1 LEA.HI.X R3, R148, R15, R30, 0x2, P5 ;  /* 0x0000000f94039211 */ /* 0x000fe400028f141e */
[----:B------:R-:W-:-:S02]  /*127e0*/  ISETP.GE.AND P5, PT, R143, UR4, PT ;  /* 0x000000048f007c0c */ /* 0x000fc4000bfa6270 */
[C---:B---3--:R-:W-:Y:S01]  /*127f0*/  @!P0 LEA R4, P6, R147.reuse, R21, 0x2 ;  /* 0x0000001593048211 */ /* 0x048fe200078c10ff */
[----:B------:R3:W-:Y:S03]  /*12800*/  @!P1 ST.E.64 desc[UR56][R2.64], R110 ;  /* 0x0000006e02009985 */ /* 0x0007e6000c101b38 */
[----:B------:R-:W-:Y:S02]  /*12810*/  @!P0 LEA.HI.X R5, R147, R15, R29, 0x2, P6 ;  /* 0x0000000f93058211 */ /* 0x000fe400030f141d */
[-C--:B0-----:R-:W-:Y:S02]  /*12820*/  @!P3 LEA R8, P6, R145, R21.reuse, 0x2 ;  /* 0x000000159108b211 */ /* 0x081fe400078c10ff */
[-C--:B------:R-:W-:Y:S01]  /*12830*/  @!P4 LEA R6, P1, R146, R21.reuse, 0x2 ;  /* 0x000000159206c211 */ /* 0x080fe200078210ff */
[----:B------:R3:W-:Y:S01]  /*12840*/  @!P0 ST.E.64 desc[UR56][R4.64], R114 ;  /* 0x0000007204008985 */ /* 0x0007e2000c101b38 */
[----:B----4-:R-:W-:-:S02]  /*12850*/  @!P2 LEA R10, P0, R144, R21, 0x2 ;  /* 0x00000015900aa211 */ /* 0x010fc400078010ff */
[----:B------:R-:W-:Y:S02]  /*12860*/  @!P4 LEA.HI.X R7, R146, R15, R28, 0x2, P1 ;  /* 0x0000000f9207c211 */ /* 0x000fe400008f141c */
[----:B------:R-:W-:Y:S02]  /*12870*/  @!P5 LEA R12, P1, R143, R21, 0x2 ;  /* 0x000000158f0cd211 */ /* 0x000fe400078210ff */
[-C--:B------:R-:W-:Y:S01]  /*12880*/  @!P3 LEA.HI.X R9, R145, R15.reuse, R157, 0x2, P6 ;  /* 0x0000000f9109b211 */ /* 0x080fe200030f149d */
[----:B------:R3:W-:Y:S01]  /*12890*/  @!P4 ST.E.64 desc[UR56][R6.64], R118 ;  /* 0x000000760600c985 */ /* 0x0007e2000c101b38 */
[-C--:B------:R-:W-:Y:S02]  /*128a0*/  @!P2 LEA.HI.X R11, R144, R15.reuse, R156, 0x2, P0 ;  /* 0x0000000f900ba211 */ /* 0x080fe400000f149c */
[----:B--2---:R-:W-:Y:S01]  /*128b0*/  @!P5 LEA.HI.X R13, R143, R15, R155, 0x2, P1 ;  /* 0x0000000f8f0dd211 */ /* 0x004fe200008f149b */
        /* <DEDUP_REMOVED lines=9> */
.L_x_11177:
        /* <DEDUP_REMOVED lines=13> */
[----:B------:R-:W-:Y:S01]  /*12a20*/  IMAD.U32 R0, RZ, RZ, UR4 ;  /* 0x00000004ff007e24 */ /* 0x000fe2000f8e00ff */
[----:B------:R-:W0:Y:S04]  /*12a30*/  S2R R7, SR_TID.X ;  /* 0x0000000000077919 */ /* 0x000e280000002100 */
[----:B------:R-:W-:-:S05]  /*12a40*/  PLOP3.LUT P2, PT, PT, PT, UP1, 0x80, 0x0 ;  /* 0x000000000000781c */ /* 0x000fca0003f4f018 */
[----:B------:R-:W-:Y:S02]  /*12a50*/  @UP1 ULDC.64 UR8, c[0x0][0xc08] ;  /* 0x0003020000081ab9 */ /* 0x000fe40000000a00 */
[----:B------:R-:W-:-:S06]  /*12a60*/  @UP1 UIMAD.WIDE UR8, UR43, 0x4, UR8 ;  /* 0x000000042b0818a5 */ /* 0x000fcc000f8e0208 */
[----:B------:R-:W-:Y:S02]  /*12a70*/  IMAD.U32 R4, RZ, RZ, UR8 ;  /* 0x00000008ff047e24 */ /* 0x000fe4000f8e00ff */
[----:B------:R-:W-:-:S05]  /*12a80*/  IMAD.U32 R5, RZ, RZ, UR9 ;  /* 0x00000009ff057e24 */ /* 0x000fca000f8e00ff */
[----:B------:R1:W5:Y:S01]  /*12a90*/  @P2 LDG.E R0, desc[UR56][R4.64] ;  /* 0x0000003804002981 */ /* 0x000362000c1e1900 */
[----:B------:R-:W-:Y:S01]  /*12aa0*/  UISETP.NE.AND UP1, UPT, UR47, URZ, UPT ;  /* 0x0000003f2f00728c */ /* 0x000fe2000bf25270 */
[----:B------:R-:W-:Y:S01]  /*12ab0*/  UMOV UR4, URZ ;  /* 0x0000003f00047c82 */ /* 0x000fe20008000000 */
[----:B0-----:R-:W-:-:S09]  /*12ac0*/  VIADD R7, R7, 0xffffff80 ;  /* 0xffffff8007077836 */ /* 0x001fd20000000000 */
[----:B------:R-:W-:Y:S01]  /*12ad0*/  @!UP1 ULDC UR47, c[0x0][0xad4] ;  /* 0x0002b500002f9ab9 */ /* 0x000fe20000000800 */
[----:B------:R-:W-:Y:S02]  /*12ae0*/  ISETP.GT.AND P0, PT, R7, 0xbf, PT ;  /* 0x000000bf0700780c */ /* 0x000fe40003f04270 */
[----:B--2---:R-:W-:Y:S01]  /*12af0*/  @P1 R2UR UR4, R6 ;  /* 0x00000000060412ca */ /* 0x004fe200000e0000 */
[----:B-1----:R-:W-:-:S14]  /*12b00*/  @P2 BRA `(.L_x_11185) ;  /* 0x0000000000102947 */ /* 0x002fdc0003800000 */
[----:B------:R-:W-:Y:S05]  /*12b10*/  @!P1 BRA `(.L_x_11185) ;  /* 0x00000000000c9947 */ /* 0x000fea0003800000 */
[----:B------:R-:W2:Y:S04]  /*12b20*/  LDG.E R5, desc[UR56][R2.64] ;  /* 0x0000003802057981 */ /* 0x000ea8000c1e1900 */
[----:B-----5:R-:W2:Y:S02]  /*12b30*/  LDG.E R0, desc[UR56][R2.64+0x4] ;  /* 0x0000043802007981 */ /* 0x020ea4000c1e1900 */
[----:B--2---:R-:W-:-:S07]  /*12b40*/  IMAD.IADD R0, R0, 0x1, -R5 ;  /* 0x0000000100007824 */ /* 0x004fce00078e0a05 */
.L_x_11185:
        /* <DEDUP_REMOVED lines=59> */
.L_x_11187:
[----:B------:R-:W-:Y:S05]  /*12f00*/  BSYNC B1 ;  /* 0x0000000000017941 */ /* 0x000fea0003800000 */
.L_x_11186:
        /* <DEDUP_REMOVED lines=9> */
[----:B0-----:R-:W-:Y:S01]  /*12fa0*/  VIADD R4, R2, UR39 ;  /* 0x0000002702047c36 */ /* 0x001fe20008000000 */
[----:B------:R-:W-:Y:S01]  /*12fb0*/  UIMAD UR10, UR4, UR13, UR10 ;  /* 0x0000000d040a72a4 */ /* 0x000fe2000f8e020a */
[----:B------:R-:W-:Y:S02]  /*12fc0*/  SHF.R.S32.HI R10, RZ, 0x1f, R141 ;  /* 0x0000001fff0a7819 */ /* 0x000fe4000001148d */
[----:B------:R-:W-:Y:S01]  /*12fd0*/  IMAD.MOV.U32 R5, RZ, RZ, R4 ;  /* 0x000000ffff057224 */ /* 0x000fe200078e0004 */
[----:B------:R-:W-:Y:S01]  /*12fe0*/  UIADD3 UR9, UR9, UR10, URZ ;  /* 0x0000000a09097290 */ /* 0x000fe2000fffe03f */
[----:B------:R-:W-:-:S02]  /*12ff0*/  SHF.R.S32.HI R14, RZ, 0x1f, R139 ;  /* 0x0000001fff0e7819 */ /* 0x000fc4000001148b */
        /* <DEDUP_REMOVED lines=27> */
[----:B-----5:R-:W-:Y:S02]  /*131b0*/  IMAD R11, R0, R11, RZ ;  /* 0x0000000b000b7224 */ /* 0x020fe400078e02ff */
[----:B------:R-:W-:Y:S02]  /*131c0*/  VIADD R0, R152, UR39 ;  /* 0x0000002798007c36 */ /* 0x000fe40008000000 */
[C---:B------:R-:W-:Y:S02]  /*131d0*/  IMAD R5, R7.reuse, UR9, R4 ;  /* 0x0000000907057c24 */ /* 0x040fe4000f8e0204 */
[----:B------:R-:W-:Y:S01]  /*131e0*/  IMAD.WIDE.U32 R2, R7, UR8, R2 ;  /* 0x0000000807027c25 */ /* 0x000fe2000f8e0002 */
[----:B------:R-:W-:Y:S01]  /*131f0*/  ISETP.GE.AND P0, PT, R0, R11, PT ;  /* 0x0000000b0000720c */ /* 0x000fe20003f06270 */
[----:B------:R-:W-:-:S02]  /*13200*/  ULDC.64 UR8, c[0x0][0xa80] ;  /* 0x0002a00000087ab9 */ /* 0x000fc40000000a00 */
        /* <DEDUP_REMOVED lines=18> */
.L_x_11189:
[----:B------:R-:W-:Y:S05]  /*13330*/  BSYNC B1 ;  /* 0x0000000000017941 */ /* 0x000fea0003800000 */
.L_x_11188:
        /* <DEDUP_REMOVED lines=11> */
[----:B0---4-:R-:W-:Y:S01]  /*133f0*/  @!P2 IMAD.WIDE R4, R138, 0x2, R2 ;  /* 0x000000028a04a825 */ /* 0x011fe200078e0202 */
[-C--:B------:R-:W-:Y:S02]  /*13400*/  @!P3 LEA.HI.X R7, R139, R3.reuse, R14, 0x1, P0 ;  /* 0x000000038b07b211 */ /* 0x080fe400000f0c0e */
[----:B------:R-:W-:Y:S02]  /*13410*/  @!P4 LEA.HI.X R9, R141, R3, R10, 0x1, P1 ;  /* 0x000000038d09c211 */ /* 0x000fe400008f0c0a */
[----:B------:R2:W-:Y:S04]  /*13420*/  @!P2 ST.E.128 desc[UR56][R4.64], RZ ;  /* 0x000000ff0400a985 */ /* 0x0005e8000c101d38 */
[----:B------:R2:W-:Y:S04]  /*13430*/  @!P3 ST.E.128 desc[UR56][R6.64], RZ ;  /* 0x000000ff0600b985 */ /* 0x0005e8000c101d38 */
[----:B------:R2:W-:Y:S02]  /*13440*/  @!P4 ST.E.128 desc[UR56][R8.64], RZ ;  /* 0x000000ff0800c985 */ /* 0x0005e4000c101d38 */
.L_x_11182:
[----:B------:R-:W-:Y:S05]  /*13450*/  BSYNC B0 ;  /* 0x0000000000007941 */ /* 0x000fea0003800000 */
.L_x_11176:
[----:B------:R-:W-:Y:S02]  /*13460*/  ULDC UR4, c[0x0][0xc3c] ;  /* 0x00030f0000047ab9 */ /* 0x000fe40000000800 */
[----:B------:R-:W-:-:S06]  /*13470*/  UISETP.GE.AND UP0, UPT, UR7, UR4, UPT ;  /* 0x000000040700728c */ /* 0x000fcc000bf06270 */
[----:B------:R-:W-:-:S13]  /*13480*/  PLOP3.LUT P0, PT, PT, PT, UP0, 0x80, 0x0 ;  /* 0x000000000000781c */ /* 0x000fda0003f0f008 */
[----:B------:R-:W-:Y:S05]  /*13490*/  @!P0 BRA `(.L_x_11190) ;  /* 0xfffffed800d48947 */ /* 0x000fea000383ffff */
[----:B------:R-:W-:Y:S05]  /*134a0*/  EXIT ;  /* 0x000000000000794d */ /* 0x000fea0003800000 */
.L_x_11085:
        /* <DEDUP_REMOVED lines=16> */
.L_x_11191:
        /* <DEDUP_REMOVED lines=44> */
.L_x_11195:
[----:B------:R-:W0:Y:S01]  /*13870*/  LDC R2, c[0x0][0xc3c] ;  /* 0x00030f00ff027b82 */ /* 0x000e220000000800 */
[----:B------:R-:W-:-:S06]  /*13880*/  UIADD3 UR4, UR4, 0x1f, URZ ;  /* 0x0000001f04047890 */ /* 0x000fcc000fffe03f */
[----:B0-----:R-:W-:-:S13]  /*13890*/  ISETP.LE.AND P6, PT, R2, UR4, PT ;  /* 0x0000000402007c0c */ /* 0x001fda000bfc3270 */
[----:B------:R-:W-:Y:S05]  /*138a0*/  @P6 BRA `(.L_x_11194) ;  /* 0x0000000800a46947 */ /* 0x000fea0003800000 */
[----:B------:R-:W-:-:S05]  /*138b0*/  VIADD R7, R0, UR4 ;  /* 0x0000000400077c36 */ /* 0x000fca0008000000 */
[----:B------:R-:W-:-:S13]  /*138c0*/  ISETP.GE.OR P6, PT, R7, R2, !P0 ;  /* 0x000000020700720c */ /* 0x000fda00047c6670 */
[----:B------:R-:W0:Y:S08]  /*138d0*/  @!P6 LDC.64 R4, c[0x0][0xc80] ;  /* 0x00032000ff04eb82 */ /* 0x000e300000000a00 */
[----:B------:R-:W1:Y:S01]  /*138e0*/  @!P6 LDC.64 R2, c[0x0][0xc78] ;  /* 0x00031e00ff02eb82 */ /* 0x000e620000000a00 */
[----:B0-----:R-:W-:-:S04]  /*138f0*/  @!P6 IMAD.WIDE R4, R7, 0x4, R4 ;  /* 0x000000040704e825 */ /* 0x001fc800078e0204 */
[----:B-1----:R-:W-:Y:S01]  /*13900*/  @!P6 IMAD.WIDE R2, R7, 0x4, R2 ;  /* 0x000000040702e825 */ /* 0x002fe200078e0202 */
[----:B------:R-:W-:-:S06]  /*13910*/  CS2R R6, SRZ ;  /* 0x0000000000067805 */ /* 0x000fcc000001ff00 */
[----:B------:R-:W2:Y:S04]  /*13920*/  @!P6 LDG.E R6, desc[UR56][R4.64] ;  /* 0x000000380406e981 */ /* 0x000ea8000c1e1900 */
        /* <DEDUP_REMOVED lines=22> */
.L_x_11193:
        /* <DEDUP_REMOVED lines=13> */
.L_x_11196:
[----:B-1----:R-:W-:Y:S02]  /*13b60*/  IMAD R24, R24, UR5, R3 ;  /* 0x0000000518187c24 */ /* 0x002fe4000f8e0203 */
[----:B------:R-:W-:-:S03]  /*13b70*/  VIADD R27, R27, UR4 ;  /* 0x000000041b1b7c36 */ /* 0x000fc60008000000 */
[----:B0-----:R-:W-:Y:S01]  /*13b80*/  IADD3 R5, -R24, UR6, RZ ;  /* 0x0000000618057c10 */ /* 0x001fe2000fffe1ff */
[----:B------:R-:W-:Y:S06]  /*13b90*/  @!P1 BRA `(.L_x_11197) ;  /* 0x0000000000e89947 */ /* 0x000fec0003800000 */
[-C--:B--2---:R-:W-:Y:S02]  /*13ba0*/  IABS R8, R6.reuse ;  /* 0x0000000600087213 */ /* 0x084fe40000000000 */
[----:B------:R-:W-:Y:S02]  /*13bb0*/  IABS R4, R7 ;  /* 0x0000000700047213 */ /* 0x000fe40000000000 */
[----:B------:R-:W0:Y:S01]  /*13bc0*/  I2F.RP R9, R8 ;  /* 0x0000000800097306 */ /* 0x000e220000209400 */
[----:B------:R-:W-:Y:S02]  /*13bd0*/  IABS R10, R5 ;  /* 0x00000005000a7213 */ /* 0x000fe40000000000 */
[----:B------:R-:W-:-:S05]  /*13be0*/  IABS R12, R6 ;  /* 0x00000006000c7213 */ /* 0x000fca0000000000 */
[----:B0-----:R-:W0:Y:S02]  /*13bf0*/  MUFU.RCP R9, R9 ;  /* 0x0000000900097308 */ /* 0x001e240000001000 */
[----:B0-----:R-:W-:-:S06]  /*13c00*/  VIADD R2, R9, 0xffffffe ;  /* 0x0ffffffe09027836 */ /* 0x001fcc0000000000 */
[----:B------:R-:W0:Y:S08]  /*13c10*/  I2F.RP R9, R4 ;  /* 0x0000000400097306 */ /* 0x000e300000209400 */
[----:B------:R1:W2:Y:S08]  /*13c20*/  F2I.FTZ.U32.TRUNC.NTZ R3, R2 ;  /* 0x0000000200037305 */ /* 0x0002b0000021f000 */
[----:B0-----:R-:W0:Y:S01]  /*13c30*/  MUFU.RCP R9, R9 ;  /* 0x0000000900097308 */ /* 0x001e220000001000 */
[----:B-1----:R-:W-:-:S02]  /*13c40*/  IMAD.MOV.U32 R2, RZ, RZ, RZ ;  /* 0x000000ffff027224 */ /* 0x002fc400078e00ff */
[----:B--2---:R-:W-:-:S04]  /*13c50*/  IMAD.MOV R11, RZ, RZ, -R3 ;  /* 0x000000ffff0b7224 */ /* 0x004fc800078e0a03 */
[----:B------:R-:W-:-:S04]  /*13c60*/  IMAD R11, R11, R8, RZ ;  /* 0x000000080b0b7224 */ /* 0x000fc800078e02ff */
[----:B------:R-:W-:-:S04]  /*13c70*/  IMAD.HI.U32 R3, R3, R11, R2 ;  /* 0x0000000b03037227 */ /* 0x000fc800078e0002 */
[----:B------:R-:W-:Y:S02]  /*13c80*/  IMAD.MOV R11, RZ, RZ, -R12 ;  /* 0x000000ffff0b7224 */ /* 0x000fe400078e0a0c */
[----:B------:R-:W-:-:S04]  /*13c90*/  IMAD.HI.U32 R2, R3, R10, RZ ;  /* 0x0000000a03027227 */ /* 0x000fc800078e00ff */
[----:B------:R-:W-:Y:S02]  /*13ca0*/  IMAD R3, R2, R11, R10 ;  /* 0x0000000b02037224 */ /* 0x000fe400078e020a */
[----:B0-----:R-:W-:-:S03]  /*13cb0*/  VIADD R10, R9, 0xffffffe ;  /* 0x0ffffffe090a7836 */ /* 0x001fc60000000000 */
[----:B------:R-:W-:-:S13]  /*13cc0*/  ISETP.GT.U32.AND P1, PT, R8, R3, PT ;  /* 0x000000030800720c */ /* 0x000fda0003f24070 */
[----:B------:R-:W-:Y:S02]  /*13cd0*/  @!P1 IMAD.IADD R3, R3, 0x1, -R8 ;  /* 0x0000000103039824 */ /* 0x000fe400078e0a08 */
[----:B------:R-:W-:Y:S01]  /*13ce0*/  @!P1 VIADD R2, R2, 0x1 ;  /* 0x0000000102029836 */ /* 0x000fe20000000000 */
[----:B------:R-:W-:Y:S02]  /*13cf0*/  ISETP.NE.AND P1, PT, R6, RZ, PT ;  /* 0x000000ff0600720c */ /* 0x000fe40003f25270 */
[----:B------:R-:W-:Y:S02]  /*13d00*/  ISETP.GE.U32.AND P0, PT, R3, R8, PT ;  /* 0x000000080300720c */ /* 0x000fe40003f06070 */
[----:B------:R-:W-:Y:S01]  /*13d10*/  LOP3.LUT R8, R5, R6, RZ, 0x3c, !PT ;  /* 0x0000000605087212 */ /* 0x000fe200078e3cff */
[----:B------:R-:W0:Y:S03]  /*13d20*/  F2I.FTZ.U32.TRUNC.NTZ R3, R10 ;  /* 0x0000000a00037305 */ /* 0x000e26000021f000 */
[----:B------:R-:W-:-:S07]  /*13d30*/  ISETP.GE.AND P2, PT, R8, RZ, PT ;  /* 0x000000ff0800720c */ /* 0x000fce0003f46270 */
        /* <DEDUP_REMOVED lines=32> */
.L_x_11197:
        /* <DEDUP_REMOVED lines=31> */
[----:B------:R-:W-:-:S03]  /*14130*/  IMAD R12, R4, R2, R5 ;  /* 0x00000002040c7224 */ /* 0x000fc600078e0205 */
[----:B------:R-:W-:-:S04]  /*14140*/  VIADDMNMX R7, R10, UR5, R7, PT ;  /* 0x000000050a077c46 */ /* 0x000fc8000b800107 */
[-C--:B------:R-:W-:Y:S01]  /*14150*/  IABS R9, R7.reuse ;  /* 0x0000000700097213 */ /* 0x080fe20000000000 */
[----:B------:R-:W-:Y:S01]  /*14160*/  IMAD.MOV R26, RZ, RZ, -R7 ;  /* 0x000000ffff1a7224 */ /* 0x000fe200078e0a07 */
[----:B------:R-:W-:Y:S02]  /*14170*/  IABS R4, R7 ;  /* 0x0000000700047213 */ /* 0x000fe40000000000 */
[----:B------:R-:W0:Y:S03]  /*14180*/  I2F.RP R10, R9 ;  /* 0x00000009000a7306 */ /* 0x000e260000209400 */
[----:B------:R-:W-:-:S05]  /*14190*/  IMAD.MOV R4, RZ, RZ, -R4 ;  /* 0x000000ffff047224 */ /* 0x000fca00078e0a04 */
[----:B0-----:R-:W0:Y:S02]  /*141a0*/  MUFU.RCP R10, R10 ;  /* 0x0000000a000a7308 */ /* 0x001e240000001000 */
[----:B0-----:R-:W-:-:S06]  /*141b0*/  VIADD R3, R10, 0xffffffe ;  /* 0x0ffffffe0a037836 */ /* 0x001fcc0000000000 */
[----:B------:R-:W0:Y:S02]  /*141c0*/  F2I.FTZ.U32.TRUNC.NTZ R3, R3 ;  /* 0x0000000300037305 */ /* 0x000e24000021f000 */
[----:B0-----:R-:W-:-:S04]  /*141d0*/  IMAD.MOV R11, RZ, RZ, -R3 ;  /* 0x000000ffff0b7224 */ /* 0x001fc800078e0a03 */
[----:B------:R-:W-:Y:S01]  /*141e0*/  IMAD.MOV.U32 R2, RZ, RZ, R11 ;  /* 0x000000ffff027224 */ /* 0x000fe200078e000b */
[----:B------:R-:W-:-:S03]  /*141f0*/  IABS R11, R12 ;  /* 0x0000000c000b7213 */ /* 0x000fc60000000000 */
[----:B------:R-:W-:Y:S02]  /*14200*/  IMAD R5, R2, R9, RZ ;  /* 0x0000000902057224 */ /* 0x000fe400078e02ff */
[----:B------:R-:W-:-:S04]  /*14210*/  IMAD.MOV.U32 R2, RZ, RZ, RZ ;  /* 0x000000ffff027224 */ /* 0x000fc800078e00ff */
[----:B------:R-:W-:Y:S01]  /*14220*/  IMAD.HI.U32 R2, R3, R5, R2 ;  /* 0x0000000503027227 */ /* 0x000fe200078e0002 */
[----:B------:R-:W-:-:S04]  /*14230*/  LOP3.LUT R3, R12, R7, RZ, 0x3c, !PT ;  /* 0x000000070c037212 */ /* 0x000fc800078e3cff */
[----:B------:R-:W-:Y:S01]  /*14240*/  ISETP.GE.AND P2, PT, R3, RZ, PT ;  /* 0x000000ff0300720c */ /* 0x000fe20003f46270 */
[----:B------:R-:W-:Y:S01]  /*14250*/  IMAD.HI.U32 R2, R2, R11, RZ ;  /* 0x0000000b02027227 */ /* 0x000fe200078e00ff */
[----:B------:R-:W-:-:S03]  /*14260*/  IADD3 R3, R8, 0x1000000, R12 ;  /* 0x0100000008037810 */ /* 0x000fc60007ffe00c */
        /* <DEDUP_REMOVED lines=9> */
[----:B------:R-:W-:-:S07]  /*14300*/  IMAD R26, R2, R26, R3 ;  /* 0x0000001a021a7224 */ /* 0x000fce00078e0203 */
.L_x_11198:
[----:B------:R-:W-:-:S05]  /*14310*/  LOP3.LUT R25, RZ, R2, RZ, 0x33, !PT ;  /* 0x00000002ff197212 */ /* 0x000fca00078e33ff */
[----:B------:R-:W-:Y:S01]  /*14320*/  IMAD.IADD R25, R6, 0x1, R25 ;  /* 0x0000000106197824 */ /* 0x000fe200078e0219 */
[----:B------:R-:W-:Y:S06]  /*14330*/  BRA `(.L_x_11199) ;  /* 0x0000000000147947 */ /* 0x000fec0003800000 */
.L_x_11194:
[----:B------:R-:W-:Y:S01]  /*14340*/  ULDC UR4, c[0x0][0xc3c] ;  /* 0x00030f0000047ab9 */ /* 0x000fe20000000800 */
[----:B------:R-:W-:Y:S02]  /*14350*/  IMAD.MOV.U32 R25, RZ, RZ, RZ ;  /* 0x000000ffff197224 */ /* 0x000fe400078e00ff */
[----:B------:R-:W-:Y:S02]  /*14360*/  IMAD.U32 R24, RZ, RZ, UR6 ;  /* 0x00000006ff187e24 */ /* 0x000fe4000f8e00ff */
[----:B------:R-:W-:Y:S02]  /*14370*/  IMAD.MOV.U32 R26, RZ, RZ, RZ ;  /* 0x000000ffff1a7224 */ /* 0x000fe400078e00ff */
[----:B------:R-:W-:-:S07]  /*14380*/  IMAD.U32 R27, RZ, RZ, UR4 ;  /* 0x00000004ff1b7e24 */ /* 0x000fce000f8e00ff */
.L_x_11199:
[----:B------:R-:W-:-:S13]  /*14390*/  ISETP.NE.AND P0, PT, R0, RZ, PT ;  /* 0x000000ff0000720c */ /* 0x000fda0003f05270 */
[----:B------:R-:W0:Y:S01]  /*143a0*/  @!P0 S2R R3, SR_CgaCtaId ;  /* 0x0000000000038919 */ /* 0x000e220000008800 */
[----:B------:R-:W-:-:S04]  /*143b0*/  @!P0 MOV R0, 0x400 ;  /* 0x0000040000008802 */ /* 0x000fc80000000f00 */
[----:B0-----:R-:W-:-:S05]  /*143c0*/  @!P0 LEA R0, R3, R0, 0x18 ;  /* 0x0000000003008211 */ /* 0x001fca00078ec0ff */
[----:B------:R0:W-:Y:S01]  /*143d0*/  @!P0 STS.128 [R0+0x2d8d0], R24 ;  /* 0x02d8d01800008388 */ /* 0x0001e20000000c00 */
[----:B------:R-:W-:Y:S06]  /*143e0*/  BAR.ARV 0x5, 0x200 ;  /* 0x0148000000007b1d */ /* 0x000fec0000002000 */
.L_x_11192:
[----:B------:R2:W-:Y:S01]  /*143f0*/  STL [R1+0x28], RZ ;  /* 0x000028ff01007387 */ /* 0x0005e20000100800 */
[----:B------:R-:W-:Y:S01]  /*14400*/  ULDC UR4, c[0x0][0xc3c] ;  /* 0x00030f0000047ab9 */ /* 0x000fe20000000800 */
[----:B------:R-:W-:Y:S01]  /*14410*/  IMAD.MOV.U32 R29, RZ, RZ, 0x1 ;  /* 0x00000001ff1d7424 */ /* 0x000fe200078e00ff */
[----:B-1----:R-:W-:Y:S01]  /*14420*/  ISETP.GE.AND P0, PT, R27, UR4, PT ;  /* 0x000000041b007c0c */ /* 0x002fe2000bf06270 */
[----:B------:R-:W-:-:S12]  /*14430*/  IMAD.MOV.U32 R23, RZ, RZ, RZ ;  /* 0x000000ffff177224 */ /* 0x000fd800078e00ff */
[----:B--2---:R-:W-:Y:S05]  /*14440*/  @P0 BRA `(.L_x_11200) ;  /* 0x0000005000600947 */ /* 0x004fea0003800000 */
[----:B------:R-:W1:Y:S01]  /*14450*/  S2R R3, SR_TID.X ;  /* 0x0000000000037919 */ /* 0x000e620000002100 */
[----:B------:R-:W2:Y:S01]  /*14460*/  S2UR UR5, SR_CgaCtaId ;  /* 0x00000000000579c3 */ /* 0x000ea20000008800 */
[----:B------:R-:W-:Y:S01]  /*14470*/  UMOV UR4, 0x400 ;  /* 0x0000040000047882 */ /* 0x000fe20000000000 */
[----:B------:R-:W-:Y:S01]  /*14480*/  BSSY B8, `(.L_x_11200) ;  /* 0x0000514000087945 */ /* 0x000fe20003800000 */
[----:B------:R3:W-:Y:S01]  /*14490*/  STL [R1+0x28], RZ ;  /* 0x000028ff01007387 */ /* 0x0007e20000100800 */
[----:B------:R-:W-:Y:S01]  /*144a0*/  IMAD.MOV.U32 R29, RZ, RZ, 0x1 ;  /* 0x00000001ff1d7424 */ /* 0x000fe200078e00ff */
[----:B------:R-:W-:Y:S01]  /*144b0*/  ULOP3.LUT UR36, UR44, 0x2, URZ, 0xfc, !UPT ;  /* 0x000000022c247892 */ /* 0x000fe2000f8efc3f */
[----:B------:R-:W-:Y:S01]  /*144c0*/  IMAD.MOV.U32 R23, RZ, RZ, RZ ;  /* 0x000000ffff177224 */ /* 0x000fe200078e00ff */
[----:B------:R-:W-:Y:S01]  /*144d0*/  ULDC UR37, c[0x0][0xc] ;  /* 0x0000030000257ab9 */ /* 0x000fe20000000800 */
[----:B--2---:R-:W-:-:S06]  /*144e0*/  ULEA UR4, UR5, UR4, 0x18 ;  /* 0x0000000405047291 */ /* 0x004fcc000f8ec03f */
[----:B------:R-:W-:Y:S01]  /*144f0*/  IMAD.U32 R17, RZ, RZ, UR4 ;  /* 0x00000004ff117e24 */ /* 0x000fe2000f8e00ff */
[C---:B-1----:R-:W-:Y:S01]  /*14500*/  LOP3.LUT R5, R3.reuse, 0x7f, RZ, 0xc0, !PT ;  /* 0x0000007f03057812 */ /* 0x042fe200078ec0ff */
[C---:B0-----:R-:W-:Y:S02]  /*14510*/  IMAD.SHL.U32 R0, R3.reuse, 0x8, RZ ;  /* 0x0000000803007824 */ /* 0x041fe400078e00ff */
[----:B------:R-:W-:Y:S01]  /*14520*/  IMAD.SHL.U32 R4, R3, 0x20, RZ ;  /* 0x0000002003047824 */ /* 0x000fe200078e00ff */
[----:B------:R-:W-:Y:S02]  /*14530*/  SHF.R.U32.HI R5, RZ, 0x2, R5 ;  /* 0x00000002ff057819 */ /* 0x000fe40000011605 */
[----:B------:R-:W-:Y:S02]  /*14540*/  LOP3.LUT R2, R0, 0xd8, RZ, 0xc0, !PT ;  /* 0x000000d800027812 */ /* 0x000fe400078ec0ff */
[----:B------:R-:W-:Y:S02]  /*14550*/  LOP3.LUT R6, R4, 0x60, RZ, 0xc0, !PT ;  /* 0x0000006004067812 */ /* 0x000fe400078ec0ff */
[----:B------:R-:W-:-:S02]  /*14560*/  LOP3.LUT R3, R2, 0x18, R3, 0x78, !PT ;  /* 0x0000001802037812 */ /* 0x000fc400078e7803 */
[----:B------:R-:W-:Y:S02]  /*14570*/  LOP3.LUT R4, R0, 0x18, RZ, 0xc0, !PT ;  /* 0x0000001800047812 */ /* 0x000fe400078ec0ff */
[----:B------:R-:W-:Y:S02]  /*14580*/  LOP3.LUT R2, R3, 0x320, R0, 0xf8, !PT ;  /* 0x0000032003027812 */ /* 0x000fe400078ef800 */
[----:B------:R-:W-:Y:S02]  /*14590*/  LOP3.LUT R0, R5, R6, RZ, 0xfc, !PT ;  /* 0x0000000605007212 */ /* 0x000fe400078efcff */
[----:B------:R-:W-:Y:S01]  /*145a0*/  LOP3.LUT R5, R4, 0x20, RZ, 0xfc, !PT ;  /* 0x0000002004057812 */ /* 0x000fe200078efcff */
[----:B------:R-:W-:Y:S01]  /*145b0*/  IMAD R0, R2, 0x2, R17 ;  /* 0x0000000202007824 */ /* 0x000fe200078e0211 */
[----:B------:R-:W-:-:S04]  /*145c0*/  LOP3.LUT R3, R4, 0x40, RZ, 0xfc, !PT ;  /* 0x0000004004037812 */ /* 0x000fc800078efcff */
[----:B------:R3:W-:Y:S03]  /*145d0*/  STL [R1+0x18], R0 ;  /* 0x0000180001007387 */ /* 0x0007e60000100800 */
.L_x_11271:
        /* <DEDUP_REMOVED lines=10> */
[----:B---3--:R-:W-:Y:S01]  /*14680*/  IMAD.MOV.U32 R0, RZ, RZ, RZ ;  /* 0x000000ffff007224 */ /* 0x008fe200078e00ff */
        /* <DEDUP_REMOVED lines=10> */
[----:B------:R-:W3:Y:S01]  /*14730*/  @P2 LDG.E R0, desc[UR56][R2.64] ;  /* 0x0000003802002981 */ /* 0x000ee2000c1e1900 */
[----:B-1----:R-:W-:-:S05]  /*14740*/  @P1 IMAD.WIDE R4, R27, 0x4, R4 ;  /* 0x000000041b041825 */ /* 0x002fca00078e0204 */
[----:B------:R0:W5:Y:S01]  /*14750*/  @P1 LDG.E R28, desc[UR56][R4.64] ;  /* 0x00000038041c1981 */ /* 0x000162000c1e1900 */
        /* <DEDUP_REMOVED lines=8> */
[----:B-1----:R-:W-:Y:S01]  /*147e0*/  IMAD.U32 R0, RZ, RZ, UR4 ;  /* 0x00000004ff007e24 */ /* 0x002fe2000f8e00ff */
[----:B------:R-:W-:Y:S06]  /*147f0*/  @P1 BRA `(.L_x_11201) ;  /* 0x0000000000181947 */ /* 0x000fec0003800000 */
[----:B------:R-:W-:Y:S02]  /*14800*/  ULDC UR4, c[0x0][0x288] ;  /* 0x0000a20000047ab9 */ /* 0x000fe40000000800 */
[----:B-----5:R-:W-:Y:S01]  /*14810*/  IMAD.U32 R28, RZ, RZ, UR4 ;  /* 0x00000004ff1c7e24 */ /* 0x020fe2000f8e00ff */
[----:B------:R-:W-:Y:S06]  /*14820*/  @!P2 BRA `(.L_x_11201) ;  /* 0x00000000000ca947 */ /* 0x000fec0003800000 */
[----:B0-----:R-:W2:Y:S04]  /*14830*/  LDG.E R5, desc[UR56][R2.64] ;  /* 0x0000003802057981 */ /* 0x001ea8000c1e1900 */
[----:B------:R-:W2:Y:S02]  /*14840*/  LDG.E R28, desc[UR56][R2.64+0x4] ;  /* 0x00000438021c7981 */ /* 0x000ea4000c1e1900 */
[----:B--2---:R-:W-:-:S07]  /*14850*/  IMAD.IADD R28, R28, 0x1, -R5 ;  /* 0x000000011c1c7824 */ /* 0x004fce00078e0a05 */
.L_x_11201:
        /* <DEDUP_REMOVED lines=8> */
.L_x_11202:
        /* <DEDUP_REMOVED lines=9> */
.L_x_11203:
[----:B-1----:R-:W1:Y:S01]  /*14970*/  LDC R2, c[0x0][0x448] ;  /* 0x00011200ff027b82 */ /* 0x002e620000000800 */
[----:B------:R-:W-:Y:S01]  /*14980*/  IMAD R25, R25, 0xc0, RZ ;  /* 0x000000c019197824 */ /* 0x000fe200078e02ff */
[----:B------:R-:W-:Y:S01]  /*14990*/  LOP3.LUT R16, R16, 0xfffffff7, RZ, 0xc0, !PT ;  /* 0xfffffff710107812 */ /* 0x000fe200078ec0ff */
[----:B-----5:R-:W-:Y:S02]  /*149a0*/  IMAD.IADD R7, R0, 0x1, -R19 ;  /* 0x0000000100077824 */ /* 0x020fe400078e0a13 */
[----:B------:R-:W-:-:S03]  /*149b0*/  VIADD R3, R25, 0xbf ;  /* 0x000000bf19037836 */ /* 0x000fc60000000000 */
[----:B------:R-:W-:Y:S01]  /*149c0*/  IADD3 R0, R7, 0x1, -R28 ;  /* 0x0000000107007810 */ /* 0x000fe20007ffe81c */
[----:B------:R2:W-:Y:S01]  /*149d0*/  STL [R1+0x8], R7 ;  /* 0x0000080701007387 */ /* 0x0005e20000100800 */
[----:B-1----:R-:W-:-:S13]  /*149e0*/  ISETP.NE.AND P2, PT, R2, 0x1, PT ;  /* 0x000000010200780c */ /* 0x002fda0003f45270 */
[----:B0-----:R-:W0:Y:S01]  /*149f0*/  @P2 LDC R4, c[0x0][0x44c] ;  /* 0x00011300ff042b82 */ /* 0x001e220000000800 */
[----:B------:R-:W-:-:S07]  /*14a00*/  @P2 LOP3.LUT R16, R16, 0x8, RZ, 0xfc, !PT ;  /* 0x0000000810102812 */ /* 0x000fce00078efcff */
[----:B------:R-:W1:Y:S01]  /*14a10*/  @P2 LDC R2, c[0x0][0x450] ;  /* 0x00011400ff022b82 */ /* 0x000e620000000800 */
[----:B0-----:R-:W-:-:S05]  /*14a20*/  @P2 IMAD.HI.U32 R5, R3, R4, RZ ;  /* 0x0000000403052227 */ /* 0x001fca00078e00ff */
[----:B-1----:R-:W-:-:S05]  /*14a30*/  @P2 SHF.R.U32.HI R3, RZ, R2, R5 ;  /* 0x00000002ff032219 */ /* 0x002fca0000011605 */
[----:B------:R-:W-:Y:S02]  /*14a40*/  IMAD.IADD R0, R0, 0x1, R3 ;  /* 0x0000000100007824 */ /* 0x000fe400078e0203 */
[----:B------:R-:W0:Y:S02]  /*14a50*/  LDC.64 R2, c[0x0][0x9e0] ;  /* 0x00027800ff027b82 */ /* 0x000e240000000a00 */
[----:B0-----:R-:W-:Y:S01]  /*14a60*/  ISETP.GE.AND P1, PT, R3, 0x1, PT ;  /* 0x000000010300780c */ /* 0x001fe20003f26270 */
[----:B------:R-:W-:-:S12]  /*14a70*/  IMAD.IADD R2, R0, 0x1, R2 ;  /* 0x0000000100027824 */ /* 0x000fd800078e0202 */
[----:B--2---:R-:W-:Y:S05]  /*14a80*/  @!P1 BRA `(.L_x_11204) ;  /* 0x0000000000489947 */ /* 0x004fea0003800000 */
        /* <DEDUP_REMOVED lines=11> */
.L_x_11206:
[----:B------:R-:W-:-:S13]  /*14b40*/  ISETP.NE.AND P0, PT, R3, 0x1, PT ;  /* 0x000000010300780c */ /* 0x000fda0003f05270 */
[----:B------:R-:W0:Y:S02]  /*14b50*/  @P0 LDC.64 R4, c[0x0][0x9e8] ;  /* 0x00027a00ff040b82 */ /* 0x000e240000000a00 */
[----:B0-----:R-:W-:-:S05]  /*14b60*/  @P0 IMAD.HI.U32 R4, R6, R4, RZ ;  /* 0x0000000406040227 */ /* 0x001fca00078e00ff */
[----:B------:R-:W-:-:S07]  /*14b70*/  @P0 SHF.R.U32.HI R6, RZ, R5, R4 ;  /* 0x00000005ff060219 */ /* 0x000fce0000011604 */
.L_x_11207:
[----:B------:R-:W-:Y:S05]  /*14b80*/  BSYNC B0 ;  /* 0x0000000000007941 */ /* 0x000fea0003800000 */
.L_x_11205:
[----:B------:R-:W-:-:S05]  /*14b90*/  IMAD R5, R6, R3, R3 ;  /* 0x0000000306057224 */ /* 0x000fca00078e0203 */
[----:B------:R-:W-:-:S07]  /*14ba0*/  VIMNMX R2, R2, R5, PT ;  /* 0x0000000502027248 */ /* 0x000fce0003fe0100 */
.L_x_11204:
[----:B------:R-:W0:Y:S01]  /*14bb0*/  @P2 LDC R4, c[0x0][0x44c] ;  /* 0x00011300ff042b82 */ /* 0x000e220000000800 */
[----:B------:R-:W-:-:S07]  /*14bc0*/  ULDC UR4, c[0x0][0x9dc] ;  /* 0x0002770000047ab9 */ /* 0x000fce0000000800 */
[----:B------:R-:W1:Y:S01]  /*14bd0*/  @P2 LDC R0, c[0x0][0x450] ;  /* 0x00011400ff002b82 */ /* 0x000e620000000800 */
[----:B0-----:R-:W-:-:S04]  /*14be0*/  @P2 IMAD.HI.U32 R5, R25, R4, RZ ;  /* 0x0000000419052227 */ /* 0x001fc800078e00ff */
[----:B------:R-:W-:Y:S01]  /*14bf0*/  IMAD.MOV.U32 R4, RZ, RZ, R25 ;  /* 0x000000ffff047224 */ /* 0x000fe200078e0019 */
[----:B-1----:R-:W-:Y:S01]  /*14c00*/  @P2 SHF.R.U32.HI R4, RZ, R0, R5 ;  /* 0x00000000ff042219 */ /* 0x002fe20000011605 */
[----:B------:R-:W-:Y:S02]  /*14c10*/  VIADD R0, R2, 0x7f ;  /* 0x0000007f02007836 */ /* 0x000fe40000000000 */
[----:B------:R-:W-:Y:S01]  /*14c20*/  VIADD R2, R7, 0x7f ;  /* 0x0000007f07027836 */ /* 0x000fe20000000000 */
[----:B------:R-:W-:Y:S02]  /*14c30*/  IADD3 R6, R4, R7, -R28 ;  /* 0x0000000704067210 */ /* 0x000fe40007ffe81c */
[----:B------:R-:W-:-:S04]  /*14c40*/  SHF.R.S32.HI R5, RZ, 0x1f, R0 ;  /* 0x0000001fff057819 */ /* 0x000fc80000011400 */
[----:B------:R-:W-:Y:S02]  /*14c50*/  LEA.HI R0, R5, R0, RZ, 0x7 ;  /* 0x0000000005007211 */ /* 0x000fe400078f38ff */
[----:B------:R-:W-:Y:S02]  /*14c60*/  SHF.R.S32.HI R5, RZ, 0x1f, R2 ;  /* 0x0000001fff057819 */ /* 0x000fe40000011402 */
[----:B------:R-:W-:Y:S02]  /*14c70*/  SHF.R.S32.HI R0, RZ, 0x7, R0 ;  /* 0x00000007ff007819 */ /* 0x000fe40000011400 */
[----:B------:R-:W-:Y:S01]  /*14c80*/  LEA.HI R5, R5, R2, RZ, 0x7 ;  /* 0x0000000205057211 */ /* 0x000fe200078f38ff */
[----:B------:R-:W-:-:S03]  /*14c90*/  VIADD R2, R6, -UR4 ;  /* 0x8000000406027c36 */ /* 0x000fc60008000000 */
[----:B------:R-:W-:-:S04]  /*14ca0*/  SHF.R.S32.HI R5, RZ, 0x7, R5 ;  /* 0x00000007ff057819 */ /* 0x000fc80000011405 */
        /* <DEDUP_REMOVED lines=12> */
.L_x_11210:
[----:B------:R-:W-:-:S13]  /*14d70*/  ISETP.NE.AND P0, PT, R3, 0x1, PT ;  /* 0x000000010300780c */ /* 0x000fda0003f05270 */
[----:B------:R-:W0:Y:S02]  /*14d80*/  @P0 LDC.64 R4, c[0x0][0x9e8] ;  /* 0x00027a00ff040b82 */ /* 0x000e240000000a00 */
[----:B0-----:R-:W-:-:S05]  /*14d90*/  @P0 IMAD.HI.U32 R4, R6, R4, RZ ;  /* 0x0000000406040227 */ /* 0x001fca00078e00ff */
[----:B------:R-:W-:-:S07]  /*14da0*/  @P0 SHF.R.U32.HI R6, RZ, R5, R4 ;  /* 0x00000005ff060219 */ /* 0x000fce0000011604 */
.L_x_11211:
[----:B------:R-:W-:Y:S05]  /*14db0*/  BSYNC B0 ;  /* 0x0000000000007941 */ /* 0x000fea0003800000 */
.L_x_11209:
[----:B------:R-:W-:-:S05]  /*14dc0*/  IMAD R3, R6, R3, RZ ;  /* 0x0000000306037224 */ /* 0x000fca00078e02ff */
[----:B------:R-:W-:-:S07]  /*14dd0*/  VIMNMX R2, R2, R3, !PT ;  /* 0x0000000302027248 */ /* 0x000fce0007fe0100 */
.L_x_11208:
[C---:B------:R-:W-:Y:S01]  /*14de0*/  LOP3.LUT R3, R26.reuse, 0xff000000, RZ, 0xc0, !PT ;  /* 0xff0000001a037812 */ /* 0x040fe200078ec0ff */
[----:B------:R-:W-:Y:S01]  /*14df0*/  BSSY B0, `(.L_x_11212) ;  /* 0x0000029000007945 */ /* 0x000fe20003800000 */
[----:B------:R-:W-:Y:S02]  /*14e00*/  LOP3.LUT R4, R26, 0xff0000, RZ, 0xc0, !PT ;  /* 0x00ff00001a047812 */ /* 0x000fe400078ec0ff */
[----:B------:R-:W-:-:S04]  /*14e10*/  SHF.R.U32.HI R3, RZ, 0x8, R3 ;  /* 0x00000008ff037819 */ /* 0x000fc80000011603 */
[----:B------:R-:W-:Y:S02]  /*14e20*/  LEA.HI R4, R4, R3, RZ, 0x10 ;  /* 0x0000000304047211 */ /* 0x000fe400078f80ff */
[----:B------:R-:W-:-:S04]  /*14e30*/  SHF.R.S32.HI R3, RZ, 0x1f, R2 ;  /* 0x0000001fff037819 */ /* 0x000fc80000011402 */
[----:B------:R-:W-:Y:S01]  /*14e40*/  LEA.HI R3, R3, R2, RZ, 0x7 ;  /* 0x0000000203037211 */ /* 0x000fe200078f38ff */
[----:B------:R-:W-:-:S03]  /*14e50*/  IMAD.MOV.U32 R2, RZ, RZ, RZ ;  /* 0x000000ffff027224 */ /* 0x000fc600078e00ff */
[----:B------:R-:W-:-:S04]  /*14e60*/  SHF.R.S32.HI R3, RZ, 0x7, R3 ;  /* 0x00000007ff037819 */ /* 0x000fc80000011403 */
[----:B------:R-:W-:-:S04]  /*14e70*/  VIMNMX R5, RZ, R3, !PT ;  /* 0x00000003ff057248 */ /* 0x000fc80007fe0100 */
[----:B------:R-:W-:-:S13]  /*14e80*/  ISETP.GT.AND P0, PT, R0, R5, PT ;  /* 0x000000050000720c */ /* 0x000fda0003f04270 */
[----:B------:R-:W-:Y:S05]  /*14e90*/  @!P0 BRA `(.L_x_11213) ;  /* 0x0000000000788947 */ /* 0x000fea0003800000 */
[----:B------:R-:W-:-:S04]  /*14ea0*/  SHF.R.U32.HI R6, RZ, 0x10, R4 ;  /* 0x00000010ff067819 */ /* 0x000fc80000011604 */
[----:B------:R-:W-:-:S13]  /*14eb0*/  ISETP.NE.AND P0, PT, R6, RZ, PT ;  /* 0x000000ff0600720c */ /* 0x000fda0003f05270 */
[----:B------:R-:W0:Y:S02]  /*14ec0*/  @!P0 LDC R6, c[0x0][0x9f0] ;  /* 0x00027c00ff068b82 */ /* 0x000e240000000800 */
[----:B0-----:R-:W-:Y:S02]  /*14ed0*/  IABS R8, R6 ;  /* 0x0000000600087213 */ /* 0x001fe40000000000 */
        /* <DEDUP_REMOVED lines=26> */
.L_x_11213:
[----:B------:R-:W-:Y:S05]  /*15080*/  BSYNC B0 ;  /* 0x0000000000007941 */ /* 0x000fea0003800000 */
.L_x_11212:
[----:B------:R-:W-:Y:S01]  /*15090*/  LOP3.LUT R4, R4, 0xff, RZ, 0xc0, !PT ;  /* 0x000000ff04047812 */ /* 0x000fe200078ec0ff */
[----:B------:R-:W-:Y:S04]  /*150a0*/  BSSY B7, `(.L_x_11214) ;  /* 0x000034d000077945 */ /* 0x000fe80003800000 */
[----:B------:R-:W-:-:S05]  /*150b0*/  IMAD R3, R4, R2, R5 ;  /* 0x0000000204037224 */ /* 0x000fca00078e0205 */
        /* <DEDUP_REMOVED lines=22> */
.L_x_11215:
        /* <DEDUP_REMOVED lines=20> */
.L_x_11218:
[----:B------:R-:W-:Y:S05]  /*15360*/  BSYNC B6 ;  /* 0x0000000000067941 */ /* 0x000fea0003800000 */
.L_x_11217:
        /* <DEDUP_REMOVED lines=20> */
.L_x_11221:
        /* <DEDUP_REMOVED lines=15> */
.L_x_11220:
[----:B------:R-:W-:Y:S05]  /*155a0*/  BSYNC B6 ;  /* 0x0000000000067941 */ /* 0x000fea0003800000 */
.L_x_11219:
[----:B------:R-:W-:Y:S01]  /*155b0*/  ULDC.64 UR4, c[0x0][0x9f8] ;  /* 0x00027e0000047ab9 */ /* 0x000fe20000000a00 */
[----:B------:R-:W2:Y:S01]  /*155c0*/  LDL R18, [R1+0x8] ;  /* 0x0000080001127983 */ /* 0x000ea20000100800 */
[----:B------:R-:W-:Y:S01]  /*155d0*/  ISETP.NE.U32.AND P0, PT, RZ, UR4, PT ;  /* 0x00000004ff007c0c */ /* 0x000fe2000bf05070 */
[----:B------:R-:W-:Y:S01]  /*155e0*/  IMAD.MOV.U32 R7, RZ, RZ, R27 ;  /* 0x000000ffff077224 */ /* 0x000fe200078e001b */
[----:B------:R-:W0:Y:S01]  /*155f0*/  LDC R6, c[0x0][0x430] ;  /* 0x00010c00ff067b82 */ /* 0x000e220000000800 */
[----:B------:R-:W1:Y:S01]  /*15600*/  S2R R21, SR_TID.X ;  /* 0x0000000000157919 */ /* 0x000e620000002100 */
[----:B------:R-:W-:Y:S01]  /*15610*/  ISETP.NE.AND.EX P0, PT, RZ, UR5, PT, P0 ;  /* 0x00000005ff007c0c */ /* 0x000fe2000bf05300 */
[----:B------:R-:W3:Y:S01]  /*15620*/  S2R R20, SR_TID.X ;  /* 0x0000000000147919 */ /* 0x000ee20000002100 */
[----:B------:R-:W-:Y:S01]  /*15630*/  VIADD R22, R22, 0xffffffff ;  /* 0xffffffff16167836 */ /* 0x000fe20000000000 */
[----:B------:R-:W-:Y:S01]  /*15640*/  LOP3.LUT R16, R16, 0xffffffdf, RZ, 0xc0, !PT ;  /* 0xffffffdf10107812 */ /* 0x000fe200078ec0ff */
[----:B------:R-:W-:-:S09]  /*15650*/  ULDC UR4, c[0x0][0x2f4] ;  /* 0x0000bd0000047ab9 */ /* 0x000fd20000000800 */
[----:B------:R-:W4:Y:S02]  /*15660*/  @P0 LDC.64 R2, c[0x0][0x9f8] ;  /* 0x00027e00ff020b82 */ /* 0x000f240000000a00 */
[----:B----4-:R-:W-:-:S05]  /*15670*/  @P0 IMAD.WIDE R2, R27, 0x4, R2 ;  /* 0x000000041b020825 */ /* 0x010fca00078e0202 */
[----:B------:R4:W2:Y:S01]  /*15680*/  @P0 LDG.E R7, desc[UR56][R2.64] ;  /* 0x0000003802070981 */ /* 0x0008a2000c1e1900 */
[----:B0-----:R-:W-:Y:S01]  /*15690*/  ISETP.NE.AND P1, PT, R6, 0x1, PT ;  /* 0x000000010600780c */ /* 0x001fe20003f25270 */
[----:B-1----:R-:W-:Y:S01]  /*156a0*/  IMAD.SHL.U32 R21, R21, 0x20, RZ ;  /* 0x0000002015157824 */ /* 0x002fe200078e00ff */
[----:B---3--:R-:W-:Y:S01]  /*156b0*/  LOP3.LUT R20, R20, 0x7f, RZ, 0xc0, !PT ;  /* 0x0000007f14147812 */ /* 0x008fe200078ec0ff */
[----:B------:R-:W-:Y:S01]  /*156c0*/  IMAD.SHL.U32 R9, R22, 0x80, RZ ;  /* 0x0000008016097824 */ /* 0x000fe200078e00ff */
[----:B------:R-:W0:Y:S02]  /*156d0*/  S2R R8, SR_TID.X ;  /* 0x0000000000087919 */ /* 0x000e240000002100 */
[----:B------:R-:W-:Y:S02]  /*156e0*/  SHF.R.U32.HI R20, RZ, 0x2, R20 ;  /* 0x00000002ff147819 */ /* 0x000fe40000011614 */
[----:B------:R-:W-:-:S04]  /*156f0*/  LOP3.LUT R21, R21, 0x60, RZ, 0xc0, !PT ;  /* 0x0000006015157812 */ /* 0x000fc800078ec0ff */
[----:B------:R-:W-:Y:S01]  /*15700*/  LOP3.LUT R0, R9, R20, R21, 0xfe, !PT ;  /* 0x0000001409007212 */ /* 0x000fe200078efe15 */
[----:B----4-:R-:W1:Y:S01]  /*15710*/  @P1 LDC R3, c[0x0][0x434] ;  /* 0x00010d00ff031b82 */ /* 0x010e620000000800 */
[----:B------:R-:W-:-:S07]  /*15720*/  @P1 LOP3.LUT R16, R16, 0x20, RZ, 0xfc, !PT ;  /* 0x0000002010101812 */ /* 0x000fce00078efcff */
[----:B------:R-:W3:Y:S01]  /*15730*/  @P1 LDC R2, c[0x0][0x438] ;  /* 0x00010e00ff021b82 */ /* 0x000ee20000000800 */
[----:B------:R-:W-:Y:S01]  /*15740*/  LOP3.LUT R16, R16, 0xfffffffb, RZ, 0xc0, !PT ;  /* 0xfffffffb10107812 */ /* 0x000fe200078ec0ff */
[----:B------:R-:W-:Y:S01]  /*15750*/  UMOV UR5, 0xffffffff ;  /* 0xffffffff00057882 */ /* 0x000fe20000000000 */
[----:B------:R-:W-:Y:S02]  /*15760*/  LOP3.LUT R26, R26, 0xffff, RZ, 0xc0, !PT ;  /* 0x0000ffff1a1a7812 */ /* 0x000fe400078ec0ff */
[C---:B--2---:R-:W-:Y:S01]  /*15770*/  ISETP.GE.AND P0, PT, R0.reuse, R18, PT ;  /* 0x000000120000720c */ /* 0x044fe20003f06270 */
[----:B------:R-:W-:Y:S02]  /*15780*/  IMAD.IADD R0, R0, 0x1, R19 ;  /* 0x0000000100007824 */ /* 0x000fe400078e0213 */
[----:B0-----:R-:W-:Y:S02]  /*15790*/  IMAD.SHL.U32 R18, R8, 0x8, RZ ;  /* 0x0000000808127824 */ /* 0x001fe400078e00ff */
[----:B-1----:R-:W-:-:S03]  /*157a0*/  @P1 IMAD.HI.U32 R3, R0, R3, RZ ;  /* 0x0000000300031227 */ /* 0x002fc600078e00ff */
[----:B------:R-:W-:Y:S01]  /*157b0*/  LOP3.LUT R18, R18, 0x18, RZ, 0xc0, !PT ;  /* 0x0000001812127812 */ /* 0x000fe200078ec0ff */
[----:B------:R-:W-:Y:S01]  /*157c0*/  IMAD.MOV.U32 R4, RZ, RZ, R0 ;  /* 0x000000ffff047224 */ /* 0x000fe200078e0000 */
[----:B---3--:R-:W-:-:S03]  /*157d0*/  @P1 SHF.R.U32.HI R4, RZ, R2, R3 ;  /* 0x00000002ff041219 */ /* 0x008fc60000011603 */
[----:B------:R-:W0:Y:S02]  /*157e0*/  @!P0 LDC.64 R2, c[0x0][0x428] ;  /* 0x00010a00ff028b82 */ /* 0x000e240000000a00 */
[----:B------:R-:W-:-:S04]  /*157f0*/  IMAD.MOV R5, RZ, RZ, -R4 ;  /* 0x000000ffff057224 */ /* 0x000fc800078e0a04 */
[----:B------:R-:W-:Y:S01]  /*15800*/  IMAD R0, R6, R5, R0 ;  /* 0x0000000506007224 */ /* 0x000fe200078e0200 */
[--C-:B------:R-:W-:Y:S02]  /*15810*/  @!P0 SHF.R.S32.HI R5, RZ, 0x1f, R4.reuse ;  /* 0x0000001fff058819 */ /* 0x100fe40000011404 */
[----:B------:R-:W-:Y:S01]  /*15820*/  SHF.R.S32.HI R6, RZ, 0x1f, R7 ;  /* 0x0000001fff067819 */ /* 0x000fe20000011407 */
[----:B------:R-:W-:Y:S01]  /*15830*/  STL [R1+0x4], R7 ;  /* 0x0000040701007387 */ /* 0x000fe20000100800 */
[----:B0-----:R-:W-:-:S03]  /*15840*/  @!P0 IMAD.WIDE.U32 R4, R7, R2, R4 ;  /* 0x0000000207048225 */ /* 0x001fc600078e0004 */
[----:B------:R0:W-:Y:S02]  /*15850*/  STL [R1+0x14], R6 ;  /* 0x0000140601007387 */ /* 0x0001e40000100800 */
[----:B0-----:R-:W-:-:S04]  /*15860*/  @!P0 IMAD R6, R6, R2, RZ ;  /* 0x0000000206068224 */ /* 0x001fc800078e02ff */
[----:B------:R-:W-:Y:S02]  /*15870*/  @!P0 IMAD R6, R7, R3, R6 ;  /* 0x0000000307068224 */ /* 0x000fe400078e0206 */
[----:B------:R-:W0:Y:S01]  /*15880*/  @!P0 LDC.64 R2, c[0x0][0x418] ;  /* 0x00010600ff028b82 */ /* 0x000e220000000a00 */
[C---:B------:R-:W-:Y:S01]  /*15890*/  ISETP.GE.AND P2, PT, R18.reuse, UR4, PT ;  /* 0x0000000412007c0c */ /* 0x040fe2000bf46270 */
[----:B------:R-:W-:Y:S01]  /*158a0*/  @!P0 IMAD.IADD R5, R5, 0x1, R6 ;  /* 0x0000000105058824 */ /* 0x000fe200078e0206 */
[C---:B------:R-:W-:Y:S02]  /*158b0*/  LOP3.LUT R10, R18.reuse, 0x20, RZ, 0xfc, !PT ;  /* 0x00000020120a7812 */ /* 0x040fe400078efcff */
[----:B------:R-:W-:-:S09]  /*158c0*/  LOP3.LUT R8, R18, 0x40, RZ, 0xfc, !PT ;  /* 0x0000004012087812 */ /* 0x000fd200078efcff */
[----:B------:R-:W-:Y:S02]  /*158d0*/  @P2 LOP3.LUT R16, R16, 0x4, RZ, 0xfc, !PT ;  /* 0x0000000410102812 */ /* 0x000fe400078efcff */
[----:B0-----:R-:W-:Y:S01]  /*158e0*/  @!P0 LEA R6, P1, R4, R2, 0x2 ;  /* 0x0000000204068211 */ /* 0x001fe200078210ff */
[----:B------:R-:W-:-:S03]  /*158f0*/  IMAD.MOV.U32 R2, RZ, RZ, RZ ;  /* 0x000000ffff027224 */ /* 0x000fc600078e00ff */
[----:B------:R-:W-:Y:S02]  /*15900*/  @!P0 LEA.HI.X R7, R4, R3, R5, 0x2, P1 ;  /* 0x0000000304078211 */ /* 0x000fe400008f1405 */
[----:B------:R-:W-:-:S03]  /*15910*/  ISETP.GE.AND P1, PT, R10, UR4, PT ;  /* 0x000000040a007c0c */ /* 0x000fc6000bf26270 */
[----:B------:R0:W5:Y:S01]  /*15920*/  @!P0 LDG.E R2, desc[UR56][R6.64] ;  /* 0x0000003806028981 */ /* 0x000162000c1e1900 */
[----:B------:R-:W-:Y:S01]  /*15930*/  ISETP.GE.AND P0, PT, R8, UR4, PT ;  /* 0x0000000408007c0c */ /* 0x000fe2000bf06270 */
[----:B------:R-:W-:Y:S01]  /*15940*/  IMAD.U32 R3, RZ, RZ, UR36 ;  /* 0x00000024ff037e24 */ /* 0x000fe2000f8e00ff */
[----:B------:R-:W-:-:S07]  /*15950*/  LOP3.LUT R16, R16, 0xfffffffd, RZ, 0xc0, !PT ;  /* 0xfffffffd10107812 */ /* 0x000fce00078ec0ff */
[----:B------:R-:W-:-:S04]  /*15960*/  @P1 LOP3.LUT R16, R16, 0x2, RZ, 0xfc, !PT ;  /* 0x0000000210101812 */ /* 0x000fc800078efcff */
[----:B------:R-:W-:-:S04]  /*15970*/  LOP3.LUT R16, R16, 0xfffffffe, RZ, 0xc0, !PT ;  /* 0xfffffffe10107812 */ /* 0x000fc800078ec0ff */
[----:B------:R-:W-:Y:S01]  /*15980*/  @P0 LOP3.LUT R16, R16, 0x1, RZ, 0xfc, !PT ;  /* 0x0000000110100812 */ /* 0x000fe200078efcff */
[----:B0-----:R-:W-:Y:S06]  /*15990*/  BRA.DIV UR5, `(.L_x_11222) ;  /* 0x0000004205c87947 */ /* 0x001fec000b800000 */
.L_x_11288:
[----:B------:R-:W-:Y:S02]  /*159a0*/  ISETP.NE.AND P0, PT, R3, 0x3, PT ;  /* 0x000000030300780c */ /* 0x000fe40003f05270 */
[----:B------:R-:W-:-:S11]  /*159b0*/  LOP3.LUT R16, R16, 0xffffffef, RZ, 0xc0, !PT ;  /* 0xffffffef10107812 */ /* 0x000fd600078ec0ff */
[----:B------:R-:W-:Y:S01]  /*159c0*/  @P0 LOP3.LUT R16, R16, 0x10, RZ, 0xfc, !PT ;  /* 0x0000001010100812 */ /* 0x000fe200078efcff */
[----:B------:R-:W-:Y:S06]  /*159d0*/  @!P0 BRA `(.L_x_11223) ;  /* 0x0000000000048947 */ /* 0x000fec0003800000 */
[----:B------:R-:W-:Y:S01]  /*159e0*/  BPT.TRAP 0x1 ;  /* 0x000000040000795c */ /* 0x000fe20000300000 */
.L_x_11223:
        /* <DEDUP_REMOVED lines=23> */
.L_x_11289:
[----:B------:R-:W-:Y:S05]  /*15b60*/  BSYNC B0 ;  /* 0x0000000000007941 */ /* 0x000fea0003800000 */
.L_x_11224:
[----:B------:R-:W0:Y:S01]  /*15b70*/  LDL R14, [R1+0x8] ;  /* 0x00000800010e7983 */ /* 0x000e220000100800 */
[----:B------:R-:W-:Y:S01]  /*15b80*/  ULDC.64 UR4, c[0x0][0x300] ;  /* 0x0000c00000047ab9 */ /* 0x000fe20000000a00 */
[----:B------:R-:W-:Y:S01]  /*15b90*/  ULDC.64 UR6, c[0x0][0x2e8] ;  /* 0x0000ba0000067ab9 */ /* 0x000fe20000000a00 */
[----:B------:R-:W-:Y:S01]  /*15ba0*/  IMAD R3, R3, UR4, RZ ;  /* 0x0000000403037c24 */ /* 0x000fe2000f8e02ff */
[----:B------:R-:W1:Y:S01]  /*15bb0*/  S2R R11, SR_TID.X ;  /* 0x00000000000b7919 */ /* 0x000e620000002100 */
[----:B------:R-:W-:Y:S01]  /*15bc0*/  IMAD.WIDE.U32 R6, R0, UR4, RZ ;  /* 0x0000000400067c25 */ /* 0x000fe2000f8e00ff */
[----:B------:R-:W-:Y:S01]  /*15bd0*/  LOP3.LUT P4, RZ, R16, 0x4, RZ, 0xc0, !PT ;  /* 0x0000000410ff7812 */ /* 0x000fe2000788c0ff */
[----:B------:R-:W2:Y:S02]  /*15be0*/  S2R R10, SR_TID.X ;  /* 0x00000000000a7919 */ /* 0x000ea40000002100 */
[----:B------:R-:W-:Y:S01]  /*15bf0*/  IMAD R3, R0, UR5, R3 ;  /* 0x0000000500037c24 */ /* 0x000fe2000f8e0203 */
[----:B------:R-:W-:Y:S01]  /*15c00*/  ULDC.64 UR4, c[0x0][0x310] ;  /* 0x0000c40000047ab9 */ /* 0x000fe20000000a00 */
[----:B------:R-:W-:Y:S01]  /*15c10*/  LOP3.LUT P3, RZ, R16, 0x2, RZ, 0xc0, !PT ;  /* 0x0000000210ff7812 */ /* 0x000fe2000786c0ff */
[----:B------:R-:W-:Y:S01]  /*15c20*/  IMAD R8, R8, UR4, RZ ;  /* 0x0000000408087c24 */ /* 0x000fe2000f8e02ff */
[----:B------:R-:W-:Y:S01]  /*15c30*/  LOP3.LUT P2, RZ, R16, 0x1, RZ, 0xc0, !PT ;  /* 0x0000000110ff7812 */ /* 0x000fe2000784c0ff */
[----:B------:R-:W-:-:S02]  /*15c40*/  IMAD.IADD R7, R7, 0x1, R3 ;  /* 0x0000000107077824 */ /* 0x000fc400078e0203 */
[----:B------:R-:W-:-:S04]  /*15c50*/  IMAD.WIDE.U32 R6, R2, UR4, R6 ;  /* 0x0000000402067c25 */ /* 0x000fc8000f8e0006 */
[----:B------:R-:W-:Y:S01]  /*15c60*/  IMAD R2, R2, UR5, R8 ;  /* 0x0000000502027c24 */ /* 0x000fe2000f8e0208 */
[----:B------:R-:W-:-:S03]  /*15c70*/  ULDC.64 UR4, c[0x0][0x308] ;  /* 0x0000c20000047ab9 */ /* 0x000fc60000000a00 */
[----:B------:R-:W-:Y:S02]  /*15c80*/  IMAD.IADD R3, R7, 0x1, R2 ;  /* 0x0000000107037824 */ /* 0x000fe400078e0202 */
[----:B------:R-:W-:-:S04]  /*15c90*/  IMAD.MOV.U32 R2, RZ, RZ, R6 ;  /* 0x000000ffff027224 */ /* 0x000fc800078e0006 */
[C---:B------:R-:W-:Y:S01]  /*15ca0*/  IMAD.WIDE.U32 R2, R26.reuse, UR4, R2 ;  /* 0x000000041a027c25 */ /* 0x040fe2000f8e0002 */
[----:B------:R-:W-:Y:S01]  /*15cb0*/  UMOV UR4, 0xffffffff ;  /* 0xffffffff00047882 */ /* 0x000fe20000000000 */
[----:B-1----:R-:W-:Y:S02]  /*15cc0*/  LOP3.LUT R13, R11, 0x7f, RZ, 0xc0, !PT ;  /* 0x0000007f0b0d7812 */ /* 0x002fe400078ec0ff */
[----:B------:R-:W-:Y:S01]  /*15cd0*/  IMAD R6, R26, UR5, R3 ;  /* 0x000000051a067c24 */ /* 0x000fe2000f8e0203 */
[----:B------:R-:W-:Y:S01]  /*15ce0*/  LEA R0, P0, R2, UR6, 0x1 ;  /* 0x0000000602007c11 */ /* 0x000fe2000f8008ff */
[C---:B--2---:R-:W-:Y:S01]  /*15cf0*/  IMAD.SHL.U32 R11, R10.reuse, 0x8, RZ ;  /* 0x000000080a0b7824 */ /* 0x044fe200078e00ff */
[----:B------:R-:W-:Y:S01]  /*15d00*/  SHF.R.U32.HI R13, RZ, 0x2, R13 ;  /* 0x00000002ff0d7819 */ /* 0x000fe2000001160d */
[----:B------:R-:W-:Y:S01]  /*15d10*/  IMAD.SHL.U32 R12, R10, 0x8, RZ ;  /* 0x000000080a0c7824 */ /* 0x000fe200078e00ff */
[----:B------:R-:W-:Y:S02]  /*15d20*/  LEA.HI.X R6, R2, UR7, R6, 0x1, P0 ;  /* 0x0000000702067c11 */ /* 0x000fe400080f0c06 */
[----:B------:R-:W-:-:S04]  /*15d30*/  LOP3.LUT R11, R11, 0xd8, RZ, 0xc0, !PT ;  /* 0x000000d80b0b7812 */ /* 0x000fc800078ec0ff */
[----:B------:R-:W-:Y:S01]  /*15d40*/  LOP3.LUT R11, R11, 0x18, R10, 0x78, !PT ;  /* 0x000000180b0b7812 */ /* 0x000fe200078e780a */
[----:B------:R-:W-:-:S03]  /*15d50*/  IMAD.SHL.U32 R10, R10, 0x8, RZ ;  /* 0x000000080a0a7824 */ /* 0x000fc600078e00ff */
[----:B------:R-:W-:Y:S02]  /*15d60*/  LOP3.LUT R11, R11, 0x320, R12, 0xf8, !PT ;  /* 0x000003200b0b7812 */ /* 0x000fe400078ef80c */
[----:B------:R-:W-:-:S03]  /*15d70*/  LOP3.LUT R10, R10, 0x18, RZ, 0xc0, !PT ;  /* 0x000000180a0a7812 */ /* 0x000fc600078ec0ff */
[----:B------:R-:W-:Y:S01]  /*15d80*/  IMAD R7, R23, 0x3000, R11 ;  /* 0x0000300017077824 */ /* 0x000fe200078e020b */
[----:B0-----:R-:W-:-:S04]  /*15d90*/  IADD3 R5, -R13, R14, -R9 ;  /* 0x0000000e0d057210 */ /* 0x001fc80007ffe909 */
        /* <DEDUP_REMOVED lines=40> */
.L_x_11299:
[----:B------:R-:W-:-:S13]  /*16020*/  ISETP.GE.AND P0, PT, R5, 0x61, PT ;  /* 0x000000610500780c */ /* 0x000fda0003f06270 */
[----:B01----:R-:W-:Y:S01]  /*16030*/  @P0 LEA R2, P1, R10, R0, 0x1 ;  /* 0x000000000a020211 */ /* 0x003fe200078208ff */
        /* <DEDUP_REMOVED lines=10> */
.L_x_11227:
        /* <DEDUP_REMOVED lines=11> */
.L_x_11228:
[----:B0-----:R0:W5:Y:S01]  /*16190*/  LDL.LU R3, [R1] ;  /* 0x0000000001037983 */ /* 0x0011620000300800 */
[----:B------:R0:W-:Y:S02]  /*161a0*/  SYNCS.ARRIVE.TRANS64.A1T0 RZ, [R4+URZ+0x2d830], RZ ;  /* 0x02d830ff04ff79a7 */ /* 0x0001e4000810003f */
[----:B------:R-:W-:Y:S05]  /*161b0*/  WARPSYNC.ALL ;  /* 0x0000000000007948 */ /* 0x000fea0003800000 */
[----:B------:R-:W-:Y:S01]  /*161c0*/  ULDC.64 UR4, c[0x0][0x298] ;  /* 0x0000a60000047ab9 */ /* 0x000fe20000000a00 */
[----:B------:R-:W-:Y:S01]  /*161d0*/  VIADD R2, R17, 0xc400 ;  /* 0x0000c40011027836 */ /* 0x000fe20000000000 */
[----:B------:R-:W-:Y:S01]  /*161e0*/  BSSY B6, `(.L_x_11229) ;  /* 0x000001b000067945 */ /* 0x000fe20003800000 */
[----:B------:R-:W-:Y:S03]  /*161f0*/  BAR.SYNC.DEFER_BLOCKING 0x8, 0x200 ;  /* 0x0208000000007b1d */ /* 0x000fe60000010000 */
[----:B------:R-:W-:-:S02]  /*16200*/  LOP3.LUT P0, RZ, R2, 0x1bf, RZ, 0xc0, !PT ;  /* 0x000001bf02ff7812 */ /* 0x000fc4000780c0ff */
[----:B-----5:R-:W-:Y:S01]  /*16210*/  SHF.R.S32.HI R0, RZ, 0x1f, R3 ;  /* 0x0000001fff007819 */ /* 0x020fe20000011403 */
[----:B0-----:R-:W-:-:S04]  /*16220*/  IMAD.WIDE.U32 R4, R3, UR4, RZ ;  /* 0x0000000403047c25 */ /* 0x001fc8000f8e00ff */
[----:B------:R-:W-:Y:S01]  /*16230*/  IMAD R0, R0, UR4, RZ ;  /* 0x0000000400007c24 */ /* 0x000fe2000f8e02ff */
[----:B------:R0:W-:Y:S03]  /*16240*/  STL.64 [R1+0x20], R4 ;  /* 0x0000200401007387 */ /* 0x0001e60000100a00 */
[----:B------:R-:W-:-:S04]  /*16250*/  IMAD R0, R3, UR5, R0 ;  /* 0x0000000503007c24 */ /* 0x000fc8000f8e0200 */
[----:B------:R-:W-:-:S05]  /*16260*/  IMAD.IADD R0, R5, 0x1, R0 ;  /* 0x0000000105007824 */ /* 0x000fca00078e0200 */
[----:B------:R0:W-:Y:S01]  /*16270*/  STL [R1], R0 ;  /* 0x0000000001007387 */ /* 0x0001e20000100800 */
        /* <DEDUP_REMOVED lines=17> */
.L_x_11230:
[----:B------:R-:W-:Y:S05]  /*16390*/  BSYNC B6 ;  /* 0x0000000000067941 */ /* 0x000fea0003800000 */
.L_x_11229:
[----:B------:R-:W2:Y:S01]  /*163a0*/  LDL.LU R2, [R1] ;  /* 0x0000000001027983 */ /* 0x000ea20000300800 */
[----:B0-----:R-:W0:Y:S01]  /*163b0*/  LDC R5, c[0x0][0x448] ;  /* 0x00011200ff057b82 */ /* 0x001e220000000800 */
[----:B------:R-:W-:Y:S01]  /*163c0*/  LOP3.LUT P6, RZ, R16, 0x40, RZ, 0xc0, !PT ;  /* 0x0000004010ff7812 */ /* 0x000fe200078cc0ff */
[----:B------:R-:W-:Y:S01]  /*163d0*/  ULDC.64 UR6, c[0x0][0x2e0] ;  /* 0x0000b80000067ab9 */ /* 0x000fe20000000a00 */
[----:B------:R-:W3:Y:S01]  /*163e0*/  LDL.LU.64 R20, [R1+0x20] ;  /* 0x0000200001147983 */ /* 0x000ee20000300a00 */
[----:B------:R-:W-:Y:S01]  /*163f0*/  SHF.R.S32.HI R4, RZ, 0x1f, R27 ;  /* 0x0000001fff047819 */ /* 0x000fe2000001141b */
[----:B------:R-:W-:Y:S01]  /*16400*/  ULDC.64 UR4, c[0x0][0x2d8] ;  /* 0x0000b60000047ab9 */ /* 0x000fe20000000a00 */
[----:B------:R-:W-:Y:S01]  /*16410*/  SEL R0, R27, RZ, !P6 ;  /* 0x000000ff1b007207 */ /* 0x000fe20007000000 */
[----:B------:R-:W-:Y:S01]  /*16420*/  ULDC.64 UR8, c[0x0][0x280] ;  /* 0x0000a00000087ab9 */ /* 0x000fe20000000a00 */
[----:B------:R-:W-:Y:S01]  /*16430*/  SEL R4, R4, RZ, !P6 ;  /* 0x000000ff04047207 */ /* 0x000fe20007000000 */
[----:B------:R-:W1:Y:S01]  /*16440*/  LDC R9, c[0x0][0x448] ;  /* 0x00011200ff097b82 */ /* 0x000e620000000800 */
[----:B------:R-:W4:Y:S03]  /*16450*/  S2R R11, SR_TID.X ;  /* 0x00000000000b7919 */ /* 0x000f260000002100 */
[----:B------:R-:W-:Y:S01]  /*16460*/  IMAD R4, R4, UR6, RZ ;  /* 0x0000000604047c24 */ /* 0x000fe2000f8e02ff */
[----:B0-----:R-:W-:-:S03]  /*16470*/  ISETP.NE.AND P6, PT, R5, 0x1, PT ;  /* 0x000000010500780c */ /* 0x001fc60003fc5270 */
[----:B------:R-:W-:-:S10]  /*16480*/  IMAD R5, R0, UR7, R4 ;  /* 0x0000000700057c24 */ /* 0x000fd4000f8e0204 */
[----:B------:R-:W0:Y:S01]  /*16490*/  @P6 LDC R4, c[0x0][0x44c] ;  /* 0x00011300ff046b82 */ /* 0x000e220000000800 */
[----:B----4-:R-:W-:-:S07]  /*164a0*/  IMAD.SHL.U32 R10, R11, 0x8, RZ ;  /* 0x000000080b0a7824 */ /* 0x010fce00078e00ff */
[----:B------:R-:W4:Y:S01]  /*164b0*/  @P6 LDC R8, c[0x0][0x450] ;  /* 0x00011400ff086b82 */ /* 0x000f220000000800 */
        /* <DEDUP_REMOVED lines=8> */
[----:B------:R-:W-:Y:S01]  /*16540*/  IMAD.WIDE.U32 R2, R0, UR6, R2 ;  /* 0x0000000600027c25 */ /* 0x000fe2000f8e0002 */
[----:B------:R-:W-:Y:S01]  /*16550*/  ULDC.64 UR6, c[0x0][0x2c8] ;  /* 0x0000b20000067ab9 */ /* 0x000fe20000000a00 */
[----:B------:R-:W5:Y:S02]  /*16560*/  @P6 LDC R0, c[0x0][0x450] ;  /* 0x00011400ff006b82 */ /* 0x000f640000000800 */
[----:B------:R-:W-:-:S02]  /*16570*/  IMAD.IADD R3, R3, 0x1, R5 ;  /* 0x0000000103037824 */ /* 0x000fc400078e0205 */
[----:B--2---:R-:W-:Y:S01]  /*16580*/  IMAD.SHL.U32 R21, R21, 0x20, RZ ;  /* 0x0000002015157824 */ /* 0x004fe200078e00ff */
[----:B---3--:R-:W-:-:S04]  /*16590*/  LOP3.LUT R20, R20, 0x7f, RZ, 0xc0, !PT ;  /* 0x0000007f14147812 */ /* 0x008fc800078ec0ff */
[----:B------:R-:W-:Y:S02]  /*165a0*/  LOP3.LUT R21, R21, 0x60, RZ, 0xc0, !PT ;  /* 0x0000006015157812 */ /* 0x000fe400078ec0ff */
[----:B------:R-:W-:-:S04]  /*165b0*/  SHF.R.U32.HI R20, RZ, 0x2, R20 ;  /* 0x00000002ff147819 */ /* 0x000fc80000011614 */
[----:B------:R-:W-:Y:S01]  /*165c0*/  LOP3.LUT R20, R20, R21, RZ, 0xfc, !PT ;  /* 0x0000001514147212 */ /* 0x000fe200078efcff */
[----:B------:R-:W-:-:S04]  /*165d0*/  IMAD.SHL.U32 R21, R11, 0x8, RZ ;  /* 0x000000080b157824 */ /* 0x000fc800078e00ff */
[----:B------:R-:W-:Y:S01]  /*165e0*/  IMAD.IADD R6, R20, 0x1, R25 ;  /* 0x0000000114067824 */ /* 0x000fe200078e0219 */
[----:B------:R-:W-:Y:S02]  /*165f0*/  LOP3.LUT R21, R21, 0x18, RZ, 0xc0, !PT ;  /* 0x0000001815157812 */ /* 0x000fe400078ec0ff */
[----:B------:R-:W-:Y:S01]  /*16600*/  LOP3.LUT R20, R11, 0x7f, RZ, 0xc0, !PT ;  /* 0x0000007f0b147812 */ /* 0x000fe200078ec0ff */
[----:B0-----:R-:W-:Y:S01]  /*16610*/  @P6 IMAD.HI.U32 R5, R6, R4, RZ ;  /* 0x0000000406056227 */ /* 0x001fe200078e00ff */
[C---:B------:R-:W-:Y:S02]  /*16620*/  LOP3.LUT R12, R21.reuse, 0x20, RZ, 0xfc, !PT ;  /* 0x00000020150c7812 */ /* 0x040fe400078efcff */
[----:B------:R-:W-:Y:S01]  /*16630*/  LOP3.LUT R11, R21, 0x40, RZ, 0xfc, !PT ;  /* 0x00000040150b7812 */ /* 0x000fe200078efcff */
[----:B------:R-:W-:Y:S01]  /*16640*/  IMAD.MOV.U32 R4, RZ, RZ, R6 ;  /* 0x000000ffff047224 */ /* 0x000fe200078e0006 */
[----:B-----5:R-:W-:Y:S02]  /*16650*/  @P6 SHF.R.U32.HI R4, RZ, R0, R5 ;  /* 0x00000000ff046219 */ /* 0x020fe40000011605 */
[----:B------:R-:W-:-:S02]  /*16660*/  SHF.R.U32.HI R20, RZ, 0x2, R20 ;  /* 0x00000002ff147819 */ /* 0x000fc40000011614 */
[--C-:B------:R-:W-:Y:S01]  /*16670*/  SHF.R.S32.HI R0, RZ, 0x1f, R4.reuse ;  /* 0x0000001fff007819 */ /* 0x100fe20000011404 */
[----:B------:R-:W-:-:S04]  /*16680*/  IMAD.MOV R7, RZ, RZ, -R4 ;  /* 0x000000ffff077224 */ /* 0x000fc800078e0a04 */
[----:B------:R-:W-:-:S04]  /*16690*/  IMAD R0, R0, UR4, RZ ;  /* 0x0000000400007c24 */ /* 0x000fc8000f8e02ff */
[C---:B------:R-:W-:Y:S02]  /*166a0*/  IMAD R0, R4.reuse, UR5, R0 ;  /* 0x0000000504007c24 */ /* 0x040fe4000f8e0200 */
[----:B------:R-:W-:-:S04]  /*166b0*/  IMAD.WIDE.U32 R4, R4, UR4, R2 ;  /* 0x0000000404047c25 */ /* 0x000fc8000f8e0002 */
[----:B------:R-:W-:Y:S02]  /*166c0*/  IMAD.IADD R5, R5, 0x1, R0 ;  /* 0x0000000105057824 */ /* 0x000fe400078e0200 */
[----:B-1----:R-:W-:-:S04]  /*166d0*/  IMAD R0, R9, R7, R6 ;  /* 0x0000000709007224 */ /* 0x002fc800078e0206 */
[----:B------:R-:W-:Y:S01]  /*166e0*/  IMAD.WIDE.U32 R4, R0, UR6, R4 ;  /* 0x0000000600047c25 */ /* 0x000fe2000f8e0004 */
[----:B------:R-:W-:-:S05]  /*166f0*/  SHF.R.S32.HI R7, RZ, 0x1f, R0 ;  /* 0x0000001fff077819 */ /* 0x000fca0000011400 */
[----:B------:R-:W-:-:S04]  /*16700*/  IMAD R7, R7, UR6, RZ ;  /* 0x0000000607077c24 */ /* 0x000fc8000f8e02ff */
[----:B------:R-:W-:Y:S01]  /*16710*/  IMAD R7, R0, UR7, R7 ;  /* 0x0000000700077c24 */ /* 0x000fe2000f8e0207 */
[----:B------:R-:W-:-:S03]  /*16720*/  LEA R0, P0, R4, UR8, 0x1 ;  /* 0x0000000804007c11 */ /* 0x000fc6000f8008ff */
[----:B------:R-:W-:Y:S02]  /*16730*/  IMAD.IADD R5, R5, 0x1, R7 ;  /* 0x0000000105057824 */ /* 0x000fe400078e0207 */
[----:B------:R-:W0:Y:S03]  /*16740*/  @P6 LDC R7, c[0x0][0x44c] ;  /* 0x00011300ff076b82 */ /* 0x000e260000000800 */
[----:B------:R-:W-:Y:S01]  /*16750*/  LEA.HI.X R4, R4, UR9, R5, 0x1, P0 ;  /* 0x0000000904047c11 */ /* 0x000fe200080f0c05 */
[----:B------:R-:W-:-:S04]  /*16760*/  VIADD R5, R6, 0x80 ;  /* 0x0000008006057836 */ /* 0x000fc80000000000 */
[----:B------:R-:W-:Y:S02]  /*16770*/  IMAD.MOV.U32 R6, RZ, RZ, R5 ;  /* 0x000000ffff067224 */ /* 0x000fe400078e0005 */
[----:B0-----:R-:W-:-:S05]  /*16780*/  @P6 IMAD.HI.U32 R7, R5, R7, RZ ;  /* 0x0000000705076227 */ /* 0x001fca00078e00ff */
[----:B----4-:R-:W-:-:S05]  /*16790*/  @P6 SHF.R.U32.HI R6, RZ, R8, R7 ;  /* 0x00000008ff066219 */ /* 0x010fca0000011607 */
        /* <DEDUP_REMOVED lines=15> */
[----:B------:R-:W-:-:S03]  /*16890*/  LEA R8, P0, R2, UR8, 0x1 ;  /* 0x0000000802087c11 */ /* 0x000fc6000f8008ff */
[----:B------:R-:W-:-:S05]  /*168a0*/  IMAD.IADD R3, R3, 0x1, R6 ;  /* 0x0000000103037824 */ /* 0x000fca00078e0206 */
[----:B------:R-:W-:Y:S02]  /*168b0*/  LEA.HI.X R3, R2, UR9, R3, 0x1, P0 ;  /* 0x0000000902037c11 */ /* 0x000fe400080f0c03 */
[----:B------:R-:W-:Y:S01]  /*168c0*/  ISETP.GE.AND P0, PT, R10, UR4, PT ;  /* 0x000000040a007c0c */ /* 0x000fe2000bf06270 */
[----:B------:R-:W-:-:S12]  /*168d0*/  BRA.DIV UR5, `(.L_x_11231) ;  /* 0x0000003a05a87947 */ /* 0x000fd8000b800000 */
[----:B------:R-:W2:Y:S01]  /*168e0*/  LDL R11, [R1+0x18] ;  /* 0x00001800010b7983 */ /* 0x000ea20000100800 */
[----:B------:R-:W-:Y:S02]  /*168f0*/  IMAD R2, R28, R9, RZ ;  /* 0x000000091c027224 */ /* 0x000fe400078e02ff */
[----:B------:R-:W-:Y:S01]  /*16900*/  IMAD.IADD R25, R20, 0x1, R25 ;  /* 0x0000000114197824 */ /* 0x000fe200078e0219 */
[----:B------:R-:W0:Y:S04]  /*16910*/  SHFL.IDX PT, R5, R0, RZ, 0x1c1f ;  /* 0x001c1fff00057589 */ /* 0x000e2800000e0000 */
[----:B------:R-:W1:Y:S01]  /*16920*/  SHFL.IDX PT, R6, R4, RZ, 0x1c1f ;  /* 0x001c1fff04067589 */ /* 0x000e6200000e0000 */
[----:B------:R-:W-:-:S13]  /*16930*/  ISETP.GE.AND P3, PT, R25, R2, PT ;  /* 0x000000021900720c */ /* 0x000fda0003f66270 */
[----:B0-----:R-:W-:-:S05]  /*16940*/  @!P3 LEA R5, P4, R10, R5, 0x1 ;  /* 0x000000050a05b211 */ /* 0x001fca00078808ff */
[----:B-1----:R-:W-:-:S04]  /*16950*/  @!P3 IMAD.X R6, RZ, RZ, R6, P4 ;  /* 0x000000ffff06b224 */ /* 0x002fc800020e0606 */
[----:B------:R-:W-:Y:S02]  /*16960*/  @!P3 IMAD.MOV.U32 R7, RZ, RZ, R6 ;  /* 0x000000ffff07b224 */ /* 0x000fe400078e0006 */
[----:B------:R-:W-:Y:S02]  /*16970*/  @!P3 IMAD.MOV.U32 R6, RZ, RZ, R5 ;  /* 0x000000ffff06b224 */ /* 0x000fe400078e0005 */
[----:B------:R-:W0:Y:S04]  /*16980*/  SHFL.IDX PT, R5, R0, 0x1, 0x1c1f ;  /* 0x003c1f0000057f89 */ /* 0x000e2800000e0000 */
[----:B--2---:R-:W-:Y:S04]  /*16990*/  @!P3 LDGSTS.E.BYPASS.LTC128B.128 [R11+0xc400], desc[UR56][R6.64], !P0 ;  /* 0x0c400000060bbfae */ /* 0x004fe8000c101d78 */
[----:B------:R-:W-:Y:S04]  /*169a0*/  @!P3 LDGSTS.E.BYPASS.LTC128B.128 [R11+0xf400], desc[UR56][R6.64+0x40], !P1 ;  /* 0x0f400040060bbfae */ /* 0x000fe8000c901d78 */
[----:B------:R1:W-:Y:S04]  /*169b0*/  @!P3 LDGSTS.E.BYPASS.LTC128B.128 [R11+0x12400], desc[UR56][R6.64+0x80], !P2 ;  /* 0x12400080060bbfae */ /* 0x0003e8000d101d78 */
[----:B-1----:R-:W1:Y:S01]  /*169c0*/  SHFL.IDX PT, R7, R4, 0x1, 0x1c1f ;  /* 0x003c1f0004077f89 */ /* 0x002e6200000e0000 */
[----:B------:R-:W-:-:S05]  /*169d0*/  VIADD R6, R25, 0x20 ;  /* 0x0000002019067836 */ /* 0x000fca0000000000 */
[----:B------:R-:W-:-:S13]  /*169e0*/  ISETP.GE.AND P3, PT, R6, R2, PT ;  /* 0x000000020600720c */ /* 0x000fda0003f66270 */
[----:B0-----:R-:W-:-:S05]  /*169f0*/  @!P3 LEA R5, P4, R10, R5, 0x1 ;  /* 0x000000050a05b211 */ /* 0x001fca00078808ff */
[----:B-1----:R-:W-:Y:S02]  /*16a00*/  @!P3 IMAD.X R7, RZ, RZ, R7, P4 ;  /* 0x000000ffff07b224 */ /* 0x002fe400020e0607 */
[----:B------:R-:W-:Y:S02]  /*16a10*/  @!P3 IMAD.MOV.U32 R6, RZ, RZ, R5 ;  /* 0x000000ffff06b224 */ /* 0x000fe400078e0005 */
        /* <DEDUP_REMOVED lines=30> */
[----:B0-----:R-:W-:-:S05]  /*16c00*/  @!P3 LEA R4, P4, R10, R4, 0x1 ;  /* 0x000000040a04b211 */ /* 0x001fca00078808ff */
[----:B------:R-:W-:-:S04]  /*16c10*/  @!P3 IMAD.X R0, RZ, RZ, R0, P4 ;  /* 0x000000ffff00b224 */ /* 0x000fc800020e0600 */
[----:B------:R-:W-:-:S05]  /*16c20*/  @!P3 IMAD.MOV.U32 R5, RZ, RZ, R0 ;  /* 0x000000ffff05b224 */ /* 0x000fca00078e0000 */
[----:B------:R0:W-:Y:S04]  /*16c30*/  @!P3 LDGSTS.E.BYPASS.LTC128B.128 [R11+0xe400], desc[UR56][R4.64], !P0 ;  /* 0x0e400000040bbfae */ /* 0x0001e8000c101d78 */
[----:B------:R0:W-:Y:S04]  /*16c40*/  @!P3 LDGSTS.E.BYPASS.LTC128B.128 [R11+0x11400], desc[UR56][R4.64+0x40], !P1 ;  /* 0x11400040040bbfae */ /* 0x0001e8000c901d78 */
[----:B-1----:R0:W-:Y:S02]  /*16c50*/  @!P3 LDGSTS.E.BYPASS.LTC128B.128 [R11+0x14400], desc[UR56][R4.64+0x80], !P2 ;  /* 0x14400080040bbfae */ /* 0x0021e4000d101d78 */
.L_x_11312:
        /* <DEDUP_REMOVED lines=8> */
[----:B--2---:R1:W-:Y:S01]  /*16ce0*/  @!P3 LDGSTS.E.BYPASS.LTC128B.128 [R0+0xec00], desc[UR56][R2.64], !P0 ;  /* 0x0ec000000200bfae */ /* 0x0043e2000c101d78 */
[----:B------:R-:W-:-:S03]  /*16cf0*/  PLOP3.LUT P0, PT, PT, PT, PT, 0x80, 0x0 ;  /* 0x000000000000781c */ /* 0x000fc60003f0f070 */
[----:B------:R1:W-:Y:S04]  /*16d00*/  @!P3 LDGSTS.E.BYPASS.LTC128B.128 [R0+0x11c00], desc[UR56][R2.64+0x40], !P1 ;  /* 0x11c000400200bfae */ /* 0x0003e8000c901d78 */
[----:B------:R1:W-:Y:S01]  /*16d10*/  @!P3 LDGSTS.E.BYPASS.LTC128B.128 [R0+0x14c00], desc[UR56][R2.64+0x80], !P2 ;  /* 0x14c000800200bfae */ /* 0x0003e2000d101d78 */
[----:B------:R-:W-:-:S05]  /*16d20*/  NOP ;  /* 0x0000000000007918 */ /* 0x000fca0000000000 */
.L_x_11232:
        /* <DEDUP_REMOVED lines=18> */
.L_x_11313:
[----:B------:R-:W-:Y:S05]  /*16e50*/  BSYNC B0 ;  /* 0x0000000000007941 */ /* 0x000fea0003800000 */
.L_x_11233:
        /* <DEDUP_REMOVED lines=8> */
[----:B------:R-:W-:Y:S01]  /*16ee0*/  IMAD.MOV.U32 R20, RZ, RZ, R29 ;  /* 0x000000ffff147224 */ /* 0x000fe200078e001d */
[----:B------:R1:W-:Y:S01]  /*16ef0*/  STL [R1], R22 ;  /* 0x0000001601007387 */ /* 0x0003e20000100800 */
[----:B------:R-:W-:Y:S02]  /*16f00*/  IMAD.MOV.U32 R10, RZ, RZ, R23 ;  /* 0x000000ffff0a7224 */ /* 0x000fe400078e0017 */
[----:B0-----:R-:W-:-:S05]  /*16f10*/  IMAD.SHL.U32 R4, R2, 0x8, RZ ;  /* 0x0000000802047824 */ /* 0x001fca00078e00ff */
[----:B------:R-:W-:-:S04]  /*16f20*/  LOP3.LUT R4, R4, 0x18, RZ, 0xc0, !PT ;  /* 0x0000001804047812 */ /* 0x000fc800078ec0ff */
[C---:B------:R-:W-:Y:S02]  /*16f30*/  LOP3.LUT R3, R4.reuse, 0x20, RZ, 0xfc, !PT ;  /* 0x0000002004037812 */ /* 0x040fe400078efcff */
[C---:B------:R-:W-:Y:S02]  /*16f40*/  LOP3.LUT R2, R4.reuse, 0x40, RZ, 0xfc, !PT ;  /* 0x0000004004027812 */ /* 0x040fe400078efcff */
[----:B------:R-:W-:Y:S02]  /*16f50*/  ISETP.GE.AND P3, PT, R4, UR4, PT ;  /* 0x0000000404007c0c */ /* 0x000fe4000bf66270 */
[----:B------:R-:W-:Y:S02]  /*16f60*/  ISETP.GE.AND P2, PT, R3, UR4, PT ;  /* 0x0000000403007c0c */ /* 0x000fe4000bf46270 */
[----:B-1----:R-:W-:-:S13]  /*16f70*/  ISETP.GE.AND P1, PT, R2, UR4, PT ;  /* 0x0000000402007c0c */ /* 0x002fda000bf26270 */
.L_x_11249:
[----:B------:R-:W2:Y:S01]  /*16f80*/  LDL R8, [R1+0x10] ;  /* 0x0000100001087983 */ /* 0x000ea20000100800 */
[----:B------:R-:W0:Y:S03]  /*16f90*/  LDC R4, c[0x0][0x430] ;  /* 0x00010c00ff047b82 */ /* 0x000e260000000800 */
[----:B------:R-:W3:Y:S04]  /*16fa0*/  LDL R7, [R1+0x14] ;  /* 0x0000140001077983 */ /* 0x000ee80000100800 */
[----:B------:R-:W4:Y:S01]  /*16fb0*/  LDL R6, [R1+0x4] ;  /* 0x0000040001067983 */ /* 0x000f220000100800 */
[----:B------:R-:W1:Y:S01]  /*16fc0*/  S2R R2, SR_TID.X ;  /* 0x0000000000027919 */ /* 0x000e620000002100 */
        /* <DEDUP_REMOVED lines=26> */
[----:B------:R-:W-:Y:S02]  /*17170*/  IMAD.U32 R6, RZ, RZ, UR36 ;  /* 0x00000024ff067e24 */ /* 0x000fe4000f8e00ff */
[----:B------:R-:W-:-:S03]  /*17180*/  VIADD R23, R10, 0x1 ;  /* 0x000000010a177836 */ /* 0x000fc60000000000 */
[----:B------:R-:W-:Y:S02]  /*17190*/  ISETP.NE.AND P4, PT, R6, 0x3, PT ;  /* 0x000000030600780c */ /* 0x000fe40003f85270 */
[----:B------:R-:W-:-:S04]  /*171a0*/  ISETP.NE.AND P0, PT, R23, 0x2, PT ;  /* 0x000000021700780c */ /* 0x000fc80003f05270 */
[----:B------:R-:W-:Y:S01]  /*171b0*/  SEL R29, RZ, 0x1, P0 ;  /* 0x00000001ff1d7807 */ /* 0x000fe20000000000 */
[----:B------:R-:W-:Y:S01]  /*171c0*/  IMAD.MOV.U32 R22, RZ, RZ, R0 ;  /* 0x000000ffff167224 */ /* 0x000fe200078e0000 */
[----:B------:R-:W-:Y:S02]  /*171d0*/  SEL R23, R23, RZ, P0 ;  /* 0x000000ff17177207 */ /* 0x000fe40000000000 */
[----:B------:R-:W-:Y:S02]  /*171e0*/  LOP3.LUT R29, R20, R29, RZ, 0x3c, !PT ;  /* 0x0000001d141d7212 */ /* 0x000fe400078e3cff */
[----:B--2---:R-:W-:Y:S01]  /*171f0*/  SHF.R.S32.HI R28, RZ, 0x1f, R7 ;  /* 0x0000001fff1c7819 */ /* 0x004fe20000011407 */
[----:B------:R-:W-:Y:S06]  /*17200*/  @!P4 BRA `(.L_x_11237) ;  /* 0x000000000004c947 */ /* 0x000fec0003800000 */
[----:B------:R-:W-:Y:S01]  /*17210*/  BPT.TRAP 0x1 ;  /* 0x000000040000795c */ /* 0x000fe20000300000 */
.L_x_11237:
[----:B------:R-:W-:Y:S01]  /*17220*/  IMAD R5, R23, 0x8, R17 ;  /* 0x0000000817057824 */ /* 0x000fe200078e0211 */
[----:B------:R-:W-:Y:S01]  /*17230*/  SHF.L.U32 R0, R29, 0x1f, RZ ;  /* 0x0000001f1d007819 */ /* 0x000fe200000006ff */
[----:B------:R-:W-:Y:S03]  /*17240*/  BSSY B1, `(.L_x_11238) ;  /* 0x0000003000017945 */ /* 0x000fe60003800000 */
[----:B------:R-:W0:Y:S02]  /*17250*/  SYNCS.PHASECHK.TRANS64.TRYWAIT P0, [R5+URZ+0x2d840], R0 ;  /* 0x02d84000050075a7 */ /* 0x000e24000800017f */
[----:B0-----:R-:W-:Y:S05]  /*17260*/  @!P0 BRA `(.L_x_11239) ;  /* 0x0000003800588947 */ /* 0x001fea0003800000 */
.L_x_11314:
[----:B------:R-:W-:Y:S05]  /*17270*/  BSYNC B1 ;  /* 0x0000000000017941 */ /* 0x000fea0003800000 */
.L_x_11238:
        /* <DEDUP_REMOVED lines=57> */
.L_x_11324:
        /* <DEDUP_REMOVED lines=11> */
.L_x_11241:
        /* <DEDUP_REMOVED lines=11> */
.L_x_11242:
[----:B------:R1:W-:Y:S01]  /*17770*/  SYNCS.ARRIVE.TRANS64.A1T0 RZ, [R5+URZ+0x2d830], RZ ;  /* 0x02d830ff05ff79a7 */ /* 0x0003e2000810003f */
[----:B------:R-:W-:Y:S05]  /*17780*/  @!P5 BRA `(.L_x_11243) ;  /* 0x000000000004d947 */ /* 0x000fea0003800000 */
[----:B------:R-:W-:Y:S01]  /*17790*/  BPT.TRAP 0x1 ;  /* 0x000000040000795c */ /* 0x000fe20000300000 */
.L_x_11243:
[----:B------:R-:W-:Y:S01]  /*177a0*/  SHF.L.U32 R2, R20, 0x1f, RZ ;  /* 0x0000001f14027819 */ /* 0x000fe200000006ff */
[----:B-1----:R-:W-:Y:S01]  /*177b0*/  IMAD R5, R10, 0x8, R17 ;  /* 0x000000080a057824 */ /* 0x002fe200078e0211 */
[----:B------:R-:W-:Y:S03]  /*177c0*/  BSSY B1, `(.L_x_11244) ;  /* 0x0000003000017945 */ /* 0x000fe60003800000 */
[----:B------:R-:W1:Y:S02]  /*177d0*/  SYNCS.PHASECHK.TRANS64.TRYWAIT P0, [R5+URZ+0x2d860], R2 ;  /* 0x02d86002050075a7 */ /* 0x000e64000800017f */
[----:B-1----:R-:W-:Y:S05]  /*177e0*/  @!P0 BRA `(.L_x_11245) ;  /* 0x0000003800608947 */ /* 0x002fea0003800000 */
.L_x_11325:
[----:B------:R-:W-:Y:S05]  /*177f0*/  BSYNC B1 ;  /* 0x0000000000017941 */ /* 0x000fea0003800000 */
.L_x_11244:
[----:B------:R-:W2:Y:S04]  /*17800*/  LDL R11, [R1+0x8] ;  /* 0x00000800010b7983 */ /* 0x000ea80000100800 */
[----:B0-----:R-:W2:Y:S01]  /*17810*/  LDL.LU R6, [R1] ;  /* 0x0000000001067983 */ /* 0x001ea20000300800 */
[----:B------:R-:W0:Y:S01]  /*17820*/  S2R R12, SR_TID.X ;  /* 0x00000000000c7919 */ /* 0x000e220000002100 */
[----:B------:R-:W-:Y:S01]  /*17830*/  UMOV UR4, 0xffffffff ;  /* 0xffffffff00047882 */ /* 0x000fe20000000000 */
[C---:B0-----:R-:W-:Y:S01]  /*17840*/  IMAD.SHL.U32 R4, R12.reuse, 0x8, RZ ;  /* 0x000000080c047824 */ /* 0x041fe200078e00ff */
[C---:B------:R-:W-:Y:S01]  /*17850*/  LOP3.LUT R3, R12.reuse, 0x7f, RZ, 0xc0, !PT ;  /* 0x0000007f0c037812 */ /* 0x040fe200078ec0ff */
[----:B------:R-:W-:-:S03]  /*17860*/  IMAD.SHL.U32 R8, R12, 0x8, RZ ;  /* 0x000000080c087824 */ /* 0x000fc600078e00ff */
[----:B------:R-:W-:-:S04]  /*17870*/  LOP3.LUT R4, R4, 0xd8, RZ, 0xc0, !PT ;  /* 0x000000d804047812 */ /* 0x000fc800078ec0ff */
[----:B------:R-:W-:Y:S02]  /*17880*/  LOP3.LUT R4, R4, 0x18, R12, 0x78, !PT ;  /* 0x0000001804047812 */ /* 0x000fe400078e780c */
[----:B------:R-:W-:Y:S02]  /*17890*/  SHF.R.U32.HI R3, RZ, 0x2, R3 ;  /* 0x00000002ff037819 */ /* 0x000fe40000011603 */
[----:B------:R-:W-:-:S05]  /*178a0*/  LOP3.LUT R4, R4, 0x320, R8, 0xf8, !PT ;  /* 0x0000032004047812 */ /* 0x000fca00078ef808 */
[----:B------:R-:W-:Y:S02]  /*178b0*/  IMAD R4, R10, 0x3000, R4 ;  /* 0x000030000a047824 */ /* 0x000fe400078e0204 */
        /* <DEDUP_REMOVED lines=37> */
.L_x_11335:
        /* <DEDUP_REMOVED lines=29> */
.L_x_11247:
[----:B------:R-:W-:Y:S02]  /*17ce0*/  PLOP3.LUT P4, PT, P4, P0, PT, 0xa2, 0x0 ;  /* 0x000000000000781c */ /* 0x000fe40002781472 */
[----:B------:R-:W-:-:S08]  /*17cf0*/  @P0 R2UR P4, UR4, R5 ;  /* 0x00000000050402ca */ /* 0x000fd00000080000 */
[----:B------:R-:W-:-:S05]  /*17d00*/  @P0 PLOP3.LUT P0, PT, P4, PT, PT, 0x80, 0x0 ;  /* 0x000000000000081c */ /* 0x000fca000270f070 */
[----:B------:R-:W-:Y:S01]  /*17d10*/  @!P4 SYNCS.ARRIVE.TRANS64.RED.A0T1 RZ, [UR4+0x2d850], RZ ;  /* 0x02d850ffffffc9a7 */ /* 0x000fe20008200404 */
[----:B------:R-:W-:Y:S07]  /*17d20*/  @!P4 ARRIVES.LDGSTSBAR.64.TRANSCNT [UR4+0x2d850] ;  /* 0x02d85000ff00c9b0 */ /* 0x000fee0008000a84 */
[----:B------:R-:W-:Y:S05]  /*17d30*/  @P0 BRA.U.ANY `(.L_x_11247) ;  /* 0xfffffffd00e80947 */ /* 0x000fea000393ffff */
[----:B------:R-:W-:Y:S01]  /*17d40*/  NOP ;  /* 0x0000000000007918 */ /* 0x000fe20000000000 */
[----:B------:R-:W-:Y:S02]  /*17d50*/  IMAD.U32 R2, RZ, RZ, UR36 ;  /* 0x00000024ff027e24 */ /* 0x000fe4000f8e00ff */
[----:B------:R-:W-:-:S03]  /*17d60*/  IMAD.MOV.U32 R19, RZ, RZ, R0 ;  /* 0x000000ffff137224 */ /* 0x000fc600078e0000 */
[----:B------:R-:W-:-:S13]  /*17d70*/  ISETP.NE.AND P5, PT, R2, 0x3, PT ;  /* 0x000000030200780c */ /* 0x000fda0003fa5270 */
[----:B------:R-:W-:Y:S05]  /*17d80*/  @!P5 BRA `(.L_x_11248) ;  /* 0x000000000004d947 */ /* 0x000fea0003800000 */
[----:B------:R-:W-:Y:S01]  /*17d90*/  BPT.TRAP 0x1 ;  /* 0x000000040000795c */ /* 0x000fe20000300000 */
.L_x_11248:
        /* <DEDUP_REMOVED lines=8> */
.L_x_11236:
[----:B------:R-:W-:Y:S05]  /*17e20*/  BSYNC B0 ;  /* 0x0000000000007941 */ /* 0x000fea0003800000 */
.L_x_11235:
        /* <DEDUP_REMOVED lines=17> */
.L_x_11251:
[----:B------:R-:W-:Y:S05]  /*17f40*/  BSYNC B0 ;  /* 0x0000000000007941 */ /* 0x000fea0003800000 */
.L_x_11250:
[----:B------:R-:W-:-:S05]  /*17f50*/  IMAD.U32 R0, RZ, RZ, UR36 ;  /* 0x00000024ff007e24 */ /* 0x000fca000f8e00ff */
[----:B------:R-:W-:-:S13]  /*17f60*/  ISETP.NE.AND P0, PT, R0, 0x3, PT ;  /* 0x000000030000780c */ /* 0x000fda0003f05270 */
[----:B------:R-:W-:Y:S05]  /*17f70*/  @!P0 BRA `(.L_x_11252) ;  /* 0x0000000000048947 */ /* 0x000fea0003800000 */
[----:B------:R-:W-:Y:S01]  /*17f80*/  BPT.TRAP 0x1 ;  /* 0x000000040000795c */ /* 0x000fe20000300000 */
.L_x_11252:
[----:B------:R-:W2:Y:S01]  /*17f90*/  LDL.LU R2, [R1+0x8] ;  /* 0x0000080001027983 */ /* 0x000ea20000300800 */
[----:B------:R-:W-:Y:S01]  /*17fa0*/  IMAD R0, R23, 0x8, R17 ;  /* 0x0000000817007824 */ /* 0x000fe200078e0211 */
[----:B------:R-:W-:Y:S01]  /*17fb0*/  SHF.L.U32 R3, R29, 0x1f, RZ ;  /* 0x0000001f1d037819 */ /* 0x000fe200000006ff */
[----:B------:R-:W-:Y:S03]  /*17fc0*/  BSSY B0, `(.L_x_11253) ;  /* 0x0000004000007945 */ /* 0x000fe60003800000 */
[----:B------:R-:W1:Y:S01]  /*17fd0*/  SYNCS.PHASECHK.TRANS64.TRYWAIT P0, [R0+URZ+0x2d860], R3 ;  /* 0x02d86003000075a7 */ /* 0x000e62000800017f */
[----:B--2---:R-:W-:Y:S01]  /*17fe0*/  IMAD R6, R22, -0x80, R2 ;  /* 0xffffff8016067824 */ /* 0x004fe200078e0202 */
[----:B-1----:R-:W-:Y:S06]  /*17ff0*/  @!P0 BRA `(.L_x_11254) ;  /* 0x0000003400d48947 */ /* 0x002fec0003800000 */
.L_x_11336:
[----:B------:R-:W-:Y:S05]  /*18000*/  BSYNC B0 ;  /* 0x0000000000007941 */ /* 0x000fea0003800000 */
.L_x_11253:
        /* <DEDUP_REMOVED lines=56> */
.L_x_11346:
        /* <DEDUP_REMOVED lines=13> */
.L_x_11256:
        /* <DEDUP_REMOVED lines=11> */
.L_x_11257:
[----:B------:R-:W-:Y:S01]  /*18510*/  VIADD R23, R23, 0x1 ;  /* 0x0000000117177836 */ /* 0x000fe20000000000 */
[----:B------:R0:W-:Y:S04]  /*18520*/  SYNCS.ARRIVE.TRANS64.A1T0 RZ, [R0+URZ+0x2d850], RZ ;  /* 0x02d850ff00ff79a7 */ /* 0x0001e8000810003f */
[----:B------:R-:W-:-:S04]  /*18530*/  ISETP.NE.AND P0, PT, R23, 0x2, PT ;  /* 0x000000021700780c */ /* 0x000fc80003f05270 */
[----:B0-----:R-:W-:Y:S02]  /*18540*/  SEL R0, RZ, 0x1, P0 ;  /* 0x00000001ff007807 */ /* 0x001fe40000000000 */
[----:B------:R-:W-:Y:S02]  /*18550*/  SEL R23, R23, RZ, P0 ;  /* 0x000000ff17177207 */ /* 0x000fe40000000000 */
[----:B------:R-:W-:-:S07]  /*18560*/  LOP3.LUT R29, R29, R0, RZ, 0x3c, !PT ;  /* 0x000000001d1d7212 */ /* 0x000fce00078e3cff */
.L_x_11216:
[----:B------:R-:W-:Y:S05]  /*18570*/  BSYNC B7 ;  /* 0x0000000000077941 */ /* 0x000fea0003800000 */
.L_x_11214:
        /* <DEDUP_REMOVED lines=11> */
.L_x_11258:
        /* <DEDUP_REMOVED lines=21> */
[----:B------:R0:W-:Y:S02]  /*18780*/  SHFL.IDX PT, R6, R24, 0x1, 0x1f ;  /* 0x00201f0018067f89 */ /* 0x0001e400000e0000 */
[----:B0-----:R-:W-:-:S02]  /*18790*/  IMAD.MOV.U32 R24, RZ, RZ, RZ ;  /* 0x000000ffff187224 */ /* 0x001fc400078e00ff */
[----:B--2---:R-:W-:Y:S02]  /*187a0*/  @!P1 IMAD.MOV.U32 R25, RZ, RZ, R7 ;  /* 0x000000ffff199224 */ /* 0x004fe400078e0007 */
        /* <DEDUP_REMOVED lines=19> */
.L_x_11356:
[----:B------:R-:W-:Y:S02]  /*188e0*/  ULDC UR4, c[0x0][0xc38] ;  /* 0x00030e0000047ab9 */ /* 0x000fe40000000800 */
[----:B------:R-:W-:-:S04]  /*188f0*/  IMAD.U32 R4, RZ, RZ, UR4 ;  /* 0x00000004ff047e24 */ /* 0x000fc8000f8e00ff */
[----:B-1----:R-:W-:-:S04]  /*18900*/  IMAD R3, R14, R4, RZ ;  /* 0x000000040e037224 */ /* 0x002fc800078e02ff */
[----:B------:R-:W-:-:S05]  /*18910*/  IMAD.IADD R6, R6, 0x1, R3 ;  /* 0x0000000106067824 */ /* 0x000fca00078e0203 */
[----:B------:R-:W-:-:S13]  /*18920*/  ISETP.GT.AND P6, PT, R6, R0, PT ;  /* 0x000000000600720c */ /* 0x000fda0003fc4270 */
[----:B------:R-:W-:Y:S05]  /*18930*/  @P6 BRA `(.L_x_11261) ;  /* 0x0000000000a46947 */ /* 0x000fea0003800000 */
.L_x_11264:
        /* <DEDUP_REMOVED lines=35> */
.L_x_11364:
[----:B------:R-:W-:Y:S02]  /*18b70*/  ULDC UR4, c[0x0][0xc38] ;  /* 0x00030e0000047ab9 */ /* 0x000fe40000000800 */
[----:B------:R-:W-:-:S04]  /*18b80*/  IMAD.U32 R4, RZ, RZ, UR4 ;  /* 0x00000004ff047e24 */ /* 0x000fc8000f8e00ff */
[----:B-1----:R-:W-:-:S04]  /*18b90*/  IMAD R3, R14, R4, RZ ;  /* 0x000000040e037224 */ /* 0x002fc800078e02ff */
[----:B------:R-:W-:-:S05]  /*18ba0*/  IMAD.IADD R6, R3, 0x1, R6 ;  /* 0x0000000103067824 */ /* 0x000fca00078e0206 */
[----:B------:R-:W-:-:S13]  /*18bb0*/  ISETP.GT.AND P6, PT, R6, R0, PT ;  /* 0x000000000600720c */ /* 0x000fda0003fc4270 */
[----:B------:R-:W-:Y:S05]  /*18bc0*/  @!P6 BRA `(.L_x_11264) ;  /* 0xfffffffc005ce947 */ /* 0x000fea000383ffff */
.L_x_11261:
        /* <DEDUP_REMOVED lines=10> */
.L_x_11369:
[----:B------:R-:W-:-:S13]  /*18c70*/  ISETP.NE.AND P0, PT, R3, RZ, PT ;  /* 0x000000ff0300720c */ /* 0x000fda0003f05270 */
[----:B------:R-:W-:Y:S05]  /*18c80*/  @!P0 BRA `(.L_x_11266) ;  /* 0x0000000000108947 */ /* 0x000fea0003800000 */
[----:B------:R-:W-:Y:S01]  /*18c90*/  UMOV UR4, 0xffffffff ;  /* 0xffffffff00047882 */ /* 0x000fe20000000000 */
[----:B------:R-:W-:Y:S02]  /*18ca0*/  VIADD R12, R7, 0xffffffff ;  /* 0xffffffff070c7836 */ /* 0x000fe40000000000 */
[----:B------:R-:W-:Y:S05]  /*18cb0*/  BRA.DIV UR4, `(.L_x_11267) ;  /* 0x0000003a04787947 */ /* 0x000fea000b800000 */
[----:B------:R4:W0:Y:S02]  /*18cc0*/  SHFL.IDX PT, R24, R2, R12, 0x1f ;  /* 0x00001f0c02187589 */ /* 0x00082400000e0000 */
.L_x_11266:
[----:B---3--:R-:W-:Y:S01]  /*18cd0*/  ISETP.NE.AND P0, PT, R5, 0x1, PT ;  /* 0x000000010500780c */ /* 0x008fe20003f05270 */
[----:B0-----:R-:W-:-:S04]  /*18ce0*/  IMAD R24, R24, R4, R6 ;  /* 0x0000000418187224 */ /* 0x001fc800078e0206 */
[----:B------:R-:W-:-:S08]  /*18cf0*/  IMAD.IADD R0, R0, 0x1, -R24 ;  /* 0x0000000100007824 */ /* 0x000fd000078e0a18 */
[----:B------:R-:W-:Y:S05]  /*18d00*/  @!P0 BRA `(.L_x_11268) ;  /* 0x0000000000dc8947 */ /* 0x000fea0003800000 */
[----:B--2---:R-:W-:Y:S01]  /*18d10*/  IABS R4, R25 ;  /* 0x0000001900047213 */ /* 0x004fe20000000000 */
[----:B----4-:R-:W-:Y:S01]  /*18d20*/  IMAD.MOV.U32 R2, RZ, RZ, RZ ;  /* 0x000000ffff027224 */ /* 0x010fe200078e00ff */
[----:B------:R-:W-:Y:S02]  /*18d30*/  IABS R6, R5 ;  /* 0x0000000500067213 */ /* 0x000fe40000000000 */
[----:B-1----:R-:W0:Y:S08]  /*18d40*/  I2F.RP R7, R4 ;  /* 0x0000000400077306 */ /* 0x002e300000209400 */
[----:B------:R-:W-:Y:S08]  /*18d50*/  I2F.RP R10, R6 ;  /* 0x00000006000a7306 */ /* 0x000ff00000209400 */
[----:B0-----:R-:W0:Y:S02]  /*18d60*/  MUFU.RCP R7, R7 ;  /* 0x0000000700077308 */ /* 0x001e240000001000 */
[----:B0-----:R-:W-:Y:S01]  /*18d70*/  VIADD R8, R7, 0xffffffe ;  /* 0x0ffffffe07087836 */ /* 0x001fe20000000000 */
[----:B------:R-:W-:-:S05]  /*18d80*/  IABS R7, R25 ;  /* 0x0000001900077213 */ /* 0x000fca0000000000 */
[----:B------:R0:W1:Y:S02]  /*18d90*/  F2I.FTZ.U32.TRUNC.NTZ R3, R8 ;  /* 0x0000000800037305 */ /* 0x000064000021f000 */
[----:B0-----:R-:W-:Y:S01]  /*18da0*/  IABS R8, R0 ;  /* 0x0000000000087213 */ /* 0x001fe20000000000 */
[----:B-1----:R-:W-:-:S04]  /*18db0*/  IMAD.MOV R9, RZ, RZ, -R3 ;  /* 0x000000ffff097224 */ /* 0x002fc800078e0a03 */
[----:B------:R-:W-:-:S04]  /*18dc0*/  IMAD R9, R9, R4, RZ ;  /* 0x0000000409097224 */ /* 0x000fc800078e02ff */
[----:B------:R-:W-:Y:S02]  /*18dd0*/  IMAD.HI.U32 R3, R3, R9, R2 ;  /* 0x0000000903037227 */ /* 0x000fe400078e0002 */
[----:B------:R-:W0:Y:S02]  /*18de0*/  MUFU.RCP R2, R10 ;  /* 0x0000000a00027308 */ /* 0x000e240000001000 */
[----:B------:R-:W-:Y:S02]  /*18df0*/  IMAD.MOV R9, RZ, RZ, -R7 ;  /* 0x000000ffff097224 */ /* 0x000fe400078e0a07 */
[----:B------:R-:W-:-:S04]  /*18e00*/  IMAD.HI.U32 R7, R3, R8, RZ ;  /* 0x0000000803077227 */ /* 0x000fc800078e00ff */
[----:B------:R-:W-:-:S05]  /*18e10*/  IMAD R9, R7, R9, R8 ;  /* 0x0000000907097224 */ /* 0x000fca00078e0208 */
[----:B------:R-:W-:Y:S01]  /*18e20*/  ISETP.GT.U32.AND P1, PT, R4, R9, PT ;  /* 0x000000090400720c */ /* 0x000fe20003f24070 */
[----:B0-----:R-:W-:Y:S02]  /*18e30*/  VIADD R8, R2, 0xffffffe ;  /* 0x0ffffffe02087836 */ /* 0x001fe40000000000 */
[----:B------:R-:W-:Y:S02]  /*18e40*/  IMAD.MOV.U32 R2, RZ, RZ, RZ ;  /* 0x000000ffff027224 */ /* 0x000fe400078e00ff */
[----:B------:R-:W0:Y:S08]  /*18e50*/  F2I.FTZ.U32.TRUNC.NTZ R3, R8 ;  /* 0x0000000800037305 */ /* 0x000e30000021f000 */
[----:B------:R-:W-:-:S02]  /*18e60*/  @!P1 IMAD.IADD R9, R9, 0x1, -R4 ;  /* 0x0000000109099824 */ /* 0x000fc400078e0a04 */
[----:B------:R-:W-:Y:S01]  /*18e70*/  @!P1 VIADD R7, R7, 0x1 ;  /* 0x0000000107079836 */ /* 0x000fe20000000000 */
[----:B------:R-:W-:Y:S02]  /*18e80*/  ISETP.NE.AND P1, PT, R25, RZ, PT ;  /* 0x000000ff1900720c */ /* 0x000fe40003f25270 */
[----:B------:R-:W-:Y:S02]  /*18e90*/  ISETP.GE.U32.AND P0, PT, R9, R4, PT ;  /* 0x000000040900720c */ /* 0x000fe40003f06070 */
[----:B------:R-:W-:Y:S01]  /*18ea0*/  IABS R4, R5 ;  /* 0x0000000500047213 */ /* 0x000fe20000000000 */
[----:B0-----:R-:W-:-:S04]  /*18eb0*/  IMAD.MOV R9, RZ, RZ, -R3 ;  /* 0x000000ffff097224 */ /* 0x001fc800078e0a03 */
[----:B------:R-:W-:Y:S02]  /*18ec0*/  IMAD.MOV R4, RZ, RZ, -R4 ;  /* 0x000000ffff047224 */ /* 0x000fe400078e0a04 */
[----:B------:R-:W-:-:S04]  /*18ed0*/  IMAD R9, R9, R6, RZ ;  /* 0x0000000609097224 */ /* 0x000fc800078e02ff */
[----:B------:R-:W-:Y:S01]  /*18ee0*/  IMAD.HI.U32 R2, R3, R9, R2 ;  /* 0x0000000903027227 */ /* 0x000fe200078e0002 */
[----:B------:R-:W-:-:S03]  /*18ef0*/  LOP3.LUT R3, R0, R25, RZ, 0x3c, !PT ;  /* 0x0000001900037212 */ /* 0x000fc600078e3cff */
[----:B------:R-:W-:Y:S01]  /*18f00*/  @P0 VIADD R7, R7, 0x1 ;  /* 0x0000000107070836 */ /* 0x000fe20000000000 */
[----:B------:R-:W-:-:S13]  /*18f10*/  ISETP.GE.AND P2, PT, R3, RZ, PT ;  /* 0x000000ff0300720c */ /* 0x000fda0003f46270 */
        /* <DEDUP_REMOVED lines=22> */
.L_x_11268:
[----:B----4-:R-:W0:Y:S02]  /*19080*/  LDC.64 R2, c[0x0][0xc90] ;  /* 0x00032400ff027b82 */ /* 0x010e240000000a00 */
[----:B0-----:R-:W-:-:S05]  /*19090*/  IMAD.WIDE R2, R27, 0x4, R2 ;  /* 0x000000041b027825 */ /* 0x001fca00078e0202 */
[----:B-1----:R0:W2:Y:S02]  /*190a0*/  LDG.E R7, desc[UR56][R2.64] ;  /* 0x0000003802077981 */ /* 0x0020a4000c1e1900 */
[----:B0-----:R-:W-:Y:S02]  /*190b0*/  IMAD.MOV.U32 R2, RZ, RZ, RZ ;  /* 0x000000ffff027224 */ /* 0x001fe400078e00ff */
[----:B--2---:R-:W-:-:S05]  /*190c0*/  IMAD R5, R25, R7, RZ ;  /* 0x0000000719057224 */ /* 0x004fca00078e02ff */
[-C--:B------:R-:W-:Y:S02]  /*190d0*/  IABS R6, R5.reuse ;  /* 0x0000000500067213 */ /* 0x080fe40000000000 */
[----:B------:R-:W-:Y:S02]  /*190e0*/  IABS R10, R5 ;  /* 0x00000005000a7213 */ /* 0x000fe40000000000 */
[----:B------:R-:W0:Y:S08]  /*190f0*/  I2F.RP R8, R6 ;  /* 0x0000000600087306 */ /* 0x000e300000209400 */
[----:B0-----:R-:W0:Y:S02]  /*19100*/  MUFU.RCP R8, R8 ;  /* 0x0000000800087308 */ /* 0x001e240000001000 */
[----:B0-----:R-:W-:-:S02]  /*19110*/  VIADD R9, R8, 0xffffffe ;  /* 0x0ffffffe08097836 */ /* 0x001fc40000000000 */
[----:B------:R-:W-:-:S04]  /*19120*/  IMAD.MOV R8, RZ, RZ, -R10 ;  /* 0x000000ffff087224 */ /* 0x000fc800078e0a0a */
[----:B------:R-:W0:Y:S02]  /*19130*/  F2I.FTZ.U32.TRUNC.NTZ R3, R9 ;  /* 0x0000000900037305 */ /* 0x000e24000021f000 */
[----:B0-----:R-:W-:-:S04]  /*19140*/  IMAD.MOV R11, RZ, RZ, -R3 ;  /* 0x000000ffff0b7224 */ /* 0x001fc800078e0a03 */
[----:B------:R-:W-:-:S04]  /*19150*/  IMAD R11, R11, R6, RZ ;  /* 0x000000060b0b7224 */ /* 0x000fc800078e02ff */
[----:B------:R-:W-:Y:S01]  /*19160*/  IMAD.HI.U32 R3, R3, R11, R2 ;  /* 0x0000000b03037227 */ /* 0x000fe200078e0002 */
        /* <DEDUP_REMOVED lines=11> */
[----:B------:R-:W-:-:S04]  /*19220*/  IMAD.MOV.U32 R2, RZ, RZ, R3 ;  /* 0x000000ffff027224 */ /* 0x000fc800078e0003 */
        /* <DEDUP_REMOVED lines=30> */
[----:B------:R-:W-:Y:S01]  /*19410*/  @!P2 IMAD.MOV R2, RZ, RZ, -R2 ;  /* 0x000000ffff02a224 */ /* 0x000fe200078e0a02 */
[----:B------:R-:W-:Y:S01]  /*19420*/  @!P1 LOP3.LUT R2, RZ, R4, RZ, 0x33, !PT ;  /* 0x00000004ff029212 */ /* 0x000fe200078e33ff */
[----:B------:R-:W-:-:S04]  /*19430*/  IMAD.MOV R4, RZ, RZ, -R4 ;  /* 0x000000ffff047224 */ /* 0x000fc800078e0a04 */
[----:B------:R-:W-:-:S07]  /*19440*/  IMAD R26, R2, R4, R5 ;  /* 0x00000004021a7224 */ /* 0x000fce00078e0205 */
.L_x_11269:
[----:B------:R-:W-:-:S05]  /*19450*/  LOP3.LUT R2, RZ, R2, RZ, 0x33, !PT ;  /* 0x00000002ff027212 */ /* 0x000fca00078e33ff */
[----:B------:R-:W-:Y:S01]  /*19460*/  IMAD.IADD R25, R25, 0x1, R2 ;  /* 0x0000000119197824 */ /* 0x000fe200078e0202 */
[----:B------:R-:W-:Y:S06]  /*19470*/  BRA `(.L_x_11270) ;  /* 0x00000000001c7947 */ /* 0x000fec0003800000 */
.L_x_11262:
[----:B------:R-:W-:Y:S01]  /*19480*/  UMOV UR4, URZ ;  /* 0x0000003f00047c82 */ /* 0x000fe20008000000 */
[----:B------:R-:W-:Y:S01]  /*19490*/  UMOV UR5, URZ ;  /* 0x0000003f00057c82 */ /* 0x000fe20008000000 */
[----:B------:R-:W-:Y:S01]  /*194a0*/  ULDC UR6, c[0x0][0xc3c] ;  /* 0x00030f0000067ab9 */ /* 0x000fe20000000800 */
[----:B------:R-:W-:Y:S02]  /*194b0*/  IMAD.MOV.U32 R24, RZ, RZ, R0 ;  /* 0x000000ffff187224 */ /* 0x000fe400078e0000 */
[----:B------:R-:W-:Y:S02]  /*194c0*/  IMAD.U32 R25, RZ, RZ, UR4 ;  /* 0x00000004ff197e24 */ /* 0x000fe4000f8e00ff */
[----:B------:R-:W-:Y:S02]  /*194d0*/  IMAD.U32 R26, RZ, RZ, UR5 ;  /* 0x00000005ff1a7e24 */ /* 0x000fe4000f8e00ff */
[----:B------:R-:W-:-:S07]  /*194e0*/  IMAD.U32 R27, RZ, RZ, UR6 ;  /* 0x00000006ff1b7e24 */ /* 0x000fce000f8e00ff */
.L_x_11270:
        /* <DEDUP_REMOVED lines=10> */
.L_x_11259:
[----:B------:R-:W-:Y:S02]  /*19590*/  ULDC UR4, c[0x0][0xc3c] ;  /* 0x00030f0000047ab9 */ /* 0x000fe40000000800 */
[----:B-1----:R-:W-:-:S13]  /*195a0*/  ISETP.GE.AND P0, PT, R27, UR4, PT ;  /* 0x000000041b007c0c */ /* 0x002fda000bf06270 */
[----:B------:R-:W-:Y:S05]  /*195b0*/  @!P0 BRA `(.L_x_11271) ;  /* 0xffffffb000088947 */ /* 0x000fea000383ffff */
[----:B------:R-:W-:Y:S05]  /*195c0*/  BSYNC B8 ;  /* 0x0000000000087941 */ /* 0x000fea0003800000 */
.L_x_11200:
        /* <DEDUP_REMOVED lines=12> */
.L_x_11372:
[----:B------:R-:W-:Y:S05]  /*19690*/  BSYNC B0 ;  /* 0x0000000000007941 */ /* 0x000fea0003800000 */
.L_x_11272:
[----:B------:R-:W-:-:S03]  /*196a0*/  UMOV UR4, 0xffffffff ;  /* 0xffffffff00047882 */ /* 0x000fc60000000000 */
[----:B------:R-:W-:Y:S05]  /*196b0*/  BRA.DIV UR4, `(.L_x_11274) ;  /* 0x0000003204347947 */ /* 0x000fea000b800000 */
[----:B0-----:R-:W0:Y:S02]  /*196c0*/  S2R R0, SR_TID.X ;  /* 0x0000000000007919 */ /* 0x001e240000002100 */
[----:B0-----:R-:W-:-:S04]  /*196d0*/  SHF.R.U32.HI R0, RZ, 0x5, R0 ;  /* 0x00000005ff007819 */ /* 0x001fc80000011600 */
[----:B------:R-:W-:-:S05]  /*196e0*/  LOP3.LUT R0, R0, 0x3, RZ, 0xc0, !PT ;  /* 0x0000000300007812 */ /* 0x000fca00078ec0ff */
[----:B------:R0:W1:Y:S02]  /*196f0*/  SHFL.IDX PT, R14, R0, RZ, 0x1f ;  /* 0x00001fff000e7589 */ /* 0x00006400000e0000 */
.L_x_11375:
[----:B-1----:R-:W-:Y:S01]  /*19700*/  ISETP.NE.AND P0, PT, R14, RZ, PT ;  /* 0x000000ff0e00720c */ /* 0x002fe20003f05270 */
[----:B------:R-:W-:-:S12]  /*19710*/  BSSY B0, `(.L_x_11275) ;  /* 0x0000024000007945 */ /* 0x000fd80003800000 */
[----:B------:R-:W-:Y:S05]  /*19720*/  @P0 BRA `(.L_x_11276) ;  /* 0x0000000000880947 */ /* 0x000fea0003800000 */
[----:B------:R-:W-:-:S03]  /*19730*/  UMOV UR4, 0xffffffff ;  /* 0xffffffff00047882 */ /* 0x000fc60000000000 */
[----:B------:R-:W-:Y:S05]  /*19740*/  BRA.DIV UR4, `(.L_x_11277) ;  /* 0x0000003204447947 */ /* 0x000fea000b800000 */
[----:B------:R-:W-:-:S13]  /*19750*/  ELECT P6, URZ, PT ;  /* 0x00000000003f782f */ /* 0x000fda00038c0000 */
.L_x_11378:
[----:B------:R-:W-:Y:S05]  /*19760*/  @!P6 BRA `(.L_x_11276) ;  /* 0x000000000078e947 */ /* 0x000fea0003800000 */
[----:B------:R-:W-:-:S06]  /*19770*/  ULOP3.LUT UR4, UR44, 0x2, URZ, 0xfc, !UPT ;  /* 0x000000022c047892 */ /* 0x000fcc000f8efc3f */
[----:B0-----:R-:W-:-:S05]  /*19780*/  IMAD.U32 R0, RZ, RZ, UR4 ;  /* 0x00000004ff007e24 */ /* 0x001fca000f8e00ff */
[----:B------:R-:W-:-:S13]  /*19790*/  ISETP.NE.AND P0, PT, R0, 0x3, PT ;  /* 0x000000030000780c */ /* 0x000fda0003f05270 */
[----:B------:R-:W-:Y:S05]  /*197a0*/  @!P0 BRA `(.L_x_11278) ;  /* 0x0000000000048947 */ /* 0x000fea0003800000 */
[----:B------:R-:W-:Y:S01]  /*197b0*/  BPT.TRAP 0x1 ;  /* 0x000000040000795c */ /* 0x000fe20000300000 */
.L_x_11278:
[----:B------:R-:W-:Y:S01]  /*197c0*/  IMAD R3, R23, 0x8, R5 ;  /* 0x0000000817037824 */ /* 0x000fe200078e0205 */
[----:B------:R-:W-:Y:S01]  /*197d0*/  SHF.L.U32 R2, R29, 0x1f, RZ ;  /* 0x0000001f1d027819 */ /* 0x000fe200000006ff */
[----:B------:R-:W-:-:S03]  /*197e0*/  VIADD R23, R23, 0x1 ;  /* 0x0000000117177836 */ /* 0x000fc60000000000 */
[----:B------:R-:W0:Y:S02]  /*197f0*/  SYNCS.PHASECHK.TRANS64.TRYWAIT P1, [R3+URZ+0x2d840], R2 ;  /* 0x02d84002030075a7 */ /* 0x000e24000802017f */
[----:B------:R-:W-:-:S04]  /*19800*/  ISETP.NE.AND P2, PT, R23, 0x2, PT ;  /* 0x000000021700780c */ /* 0x000fc80003f45270 */
[----:B------:R-:W-:Y:S01]  /*19810*/  SEL R0, RZ, 0x1, P2 ;  /* 0x00000001ff007807 */ /* 0x000fe20001000000 */
[----:B0-----:R-:W-:Y:S08]  /*19820*/  @!P1 BRA `(.L_x_11279) ;  /* 0x00000030002c9947 */ /* 0x001ff00003800000 */
.L_x_11379:
[----:B------:R-:W-:Y:S02]  /*19830*/  SEL R23, R23, RZ, P2 ;  /* 0x000000ff17177207 */ /* 0x000fe40001000000 */
[----:B------:R-:W-:Y:S01]  /*19840*/  LOP3.LUT R0, R29, R0, RZ, 0x3c, !PT ;  /* 0x000000001d007212 */ /* 0x000fe200078e3cff */
[----:B------:R-:W-:Y:S06]  /*19850*/  @!P0 BRA `(.L_x_11280) ;  /* 0x0000000000048947 */ /* 0x000fec0003800000 */
[----:B------:R-:W-:Y:S01]  /*19860*/  BPT.TRAP 0x1 ;  /* 0x000000040000795c */ /* 0x000fe20000300000 */
.L_x_11280:
[----:B------:R-:W-:Y:S01]  /*19870*/  IMAD R23, R23, 0x8, R5 ;  /* 0x0000000817177824 */ /* 0x000fe200078e0205 */
[----:B------:R-:W-:-:S04]  /*19880*/  SHF.L.U32 R0, R0, 0x1f, RZ ;  /* 0x0000001f00007819 */ /* 0x000fc800000006ff */
[----:B------:R-:W1:Y:S02]  /*19890*/  SYNCS.PHASECHK.TRANS64.TRYWAIT P1, [R23+URZ+0x2d840], R0 ;  /* 0x02d84000170075a7 */ /* 0x000e64000802017f */
[----:B-1----:R-:W-:Y:S05]  /*198a0*/  @!P1 BRA `(.L_x_11281) ;  /* 0x0000003000209947 */ /* 0x002fea0003800000 */
.L_x_11380:
[----:B------:R-:W-:Y:S05]  /*198b0*/  @!P0 BRA `(.L_x_11282) ;  /* 0x0000000000048947 */ /* 0x000fea0003800000 */
[----:B------:R-:W-:Y:S01]  /*198c0*/  BPT.TRAP 0x1 ;  /* 0x000000040000795c */ /* 0x000fe20000300000 */
.L_x_11282:
[----:B------:R-:W3:Y:S02]  /*198d0*/  SYNCS.PHASECHK.TRANS64.TRYWAIT P1, [R3+URZ+0x2d860], R2 ;  /* 0x02d86002030075a7 */ /* 0x000ee4000802017f */
[----:B---3--:R-:W-:Y:S05]  /*198e0*/  @!P1 BRA `(.L_x_11283) ;  /* 0x0000003000249947 */ /* 0x008fea0003800000 */
.L_x_11381:
[----:B------:R-:W-:Y:S05]  /*198f0*/  @!P0 BRA `(.L_x_11284) ;  /* 0x0000000000048947 */ /* 0x000fea0003800000 */
[----:B------:R-:W-:Y:S01]  /*19900*/  BPT.TRAP 0x1 ;  /* 0x000000040000795c */ /* 0x000fe20000300000 */
.L_x_11284:
[----:B----4-:R4:W0:Y:S02]  /*19910*/  SYNCS.PHASECHK.TRANS64.TRYWAIT P0, [R23+URZ+0x2d860], R0 ;  /* 0x02d86000170075a7 */ /* 0x010824000800017f */
[----:B0-----:R-:W-:Y:S05]  /*19920*/  @!P0 NANOSLEEP.SYNCS 0x989680 ;  /* 0x009896800000895d */ /* 0x001fea0003900000 */
[----:B------:R-:W0:Y:S02]  /*19930*/  @!P0 SYNCS.PHASECHK.TRANS64 P0, [R23+URZ+0x2d860], R0 ;  /* 0x02d86000170085a7 */ /* 0x000e24000800007f */
[----:B0-----:R-:W-:Y:S05]  /*19940*/  @!P0 BRA `(.L_x_11284) ;  /* 0xfffffffc00f08947 */ /* 0x001fea000383ffff */
.L_x_11276:
[----:B------:R-:W-:Y:S05]  /*19950*/  BSYNC B0 ;  /* 0x0000000000007941 */ /* 0x000fea0003800000 */
.L_x_11275:
[----:B------:R-:W-:Y:S05]  /*19960*/  EXIT ;  /* 0x000000000000794d */ /* 0x000fea0003800000 */
.L_x_11099:
[----:B0-----:R-:W-:-:S04]  /*19970*/  IMAD.U32 R3, RZ, RZ, UR41 ;  /* 0x00000029ff037e24 */ /* 0x001fc8000f8e00ff */
[----:B------:R0:W1:Y:S03]  /*19980*/  SYNCS.PHASECHK.TRANS64.TRYWAIT P1, [R3+URZ+0x2d800], R0 ;  /* 0x02d80000030075a7 */ /* 0x000066000802017f */
[----:B-1----:R-:W-:Y:S05]  /*19990*/  @!P1 NANOSLEEP.SYNCS 0x989680 ;  /* 0x009896800000995d */ /* 0x002fea0003900000 */
[----:B------:R-:W1:Y:S02]  /*199a0*/  @!P1 SYNCS.PHASECHK.TRANS64 P1, [R3+URZ+0x2d800], R0 ;  /* 0x02d80000030095a7 */ /* 0x000e64000802007f */
[----:B-1----:R-:W-:Y:S05]  /*199b0*/  @!P1 BRA `(.L_x_11099) ;  /* 0xfffffffc00ec9947 */ /* 0x002fea000383ffff */
[----:B------:R-:W-:Y:S05]  /*199c0*/  BRA `(.L_x_11285) ;  /* 0xfffffe8400d47947 */ /* 0x000fea000383ffff */
.L_x_11103:
[----:B-1----:R1:W2:Y:S02]  /*199d0*/  SYNCS.PHASECHK.TRANS64.TRYWAIT P1, [R2+URZ+0x2d830], R3 ;  /* 0x02d83003020075a7 */ /* 0x0022a4000802017f */
[----:B--2---:R-:W-:Y:S05]  /*199e0*/  @!P1 NANOSLEEP.SYNCS 0x989680 ;  /* 0x009896800000995d */ /* 0x004fea0003900000 */
[----:B------:R-:W2:Y:S02]  /*199f0*/  @!P1 SYNCS.PHASECHK.TRANS64 P1, [R2+URZ+0x2d830], R3 ;  /* 0x02d83003020095a7 */ /* 0x000ea4000802007f */
[----:B--2---:R-:W-:Y:S05]  /*19a00*/  @!P1 BRA `(.L_x_11103) ;  /* 0xfffffffc00f09947 */ /* 0x004fea000383ffff */
[----:B------:R-:W-:Y:S05]  /*19a10*/  BRA `(.L_x_11102) ;  /* 0xfffffe8400f07947 */ /* 0x000fea000383ffff */
.L_x_11120:
[----:B-1----:R-:W-:-:S04]  /*19a20*/  IMAD.U32 R7, RZ, RZ, UR6 ;  /* 0x00000006ff077e24 */ /* 0x002fc8000f8e00ff */
[----:B------:R1:W2:Y:S03]  /*19a30*/  SYNCS.PHASECHK.TRANS64.TRYWAIT P1, [R7+URZ+0x2d830], R6 ;  /* 0x02d83006070075a7 */ /* 0x0002a6000802017f */
[----:B--2---:R-:W-:Y:S05]  /*19a40*/  @!P1 NANOSLEEP.SYNCS 0x989680 ;  /* 0x009896800000995d */ /* 0x004fea0003900000 */
[----:B------:R-:W2:Y:S02]  /*19a50*/  @!P1 SYNCS.PHASECHK.TRANS64 P1, [R7+URZ+0x2d830], R6 ;  /* 0x02d83006070095a7 */ /* 0x000ea4000802007f */
[----:B--2---:R-:W-:Y:S05]  /*19a60*/  @!P1 BRA `(.L_x_11120) ;  /* 0xfffffffc00ec9947 */ /* 0x004fea000383ffff */
[----:B------:R-:W-:Y:S05]  /*19a70*/  BRA `(.L_x_11117) ;  /* 0xfffffec400047947 */ /* 0x000fea000383ffff */
.L_x_11124:
[----:B-1----:R-:W-:-:S04]  /*19a80*/  IMAD.U32 R7, RZ, RZ, UR6 ;  /* 0x00000006ff077e24 */ /* 0x002fc8000f8e00ff */
[----:B------:R1:W2:Y:S03]  /*19a90*/  SYNCS.PHASECHK.TRANS64.TRYWAIT P1, [R7+URZ+0x2d850], R6 ;  /* 0x02d85006070075a7 */ /* 0x0002a6000802017f */
[----:B--2---:R-:W-:Y:S05]  /*19aa0*/  @!P1 NANOSLEEP.SYNCS 0x989680 ;  /* 0x009896800000995d */ /* 0x004fea0003900000 */
[----:B------:R-:W2:Y:S02]  /*19ab0*/  @!P1 SYNCS.PHASECHK.TRANS64 P1, [R7+URZ+0x2d850], R6 ;  /* 0x02d85006070095a7 */ /* 0x000ea4000802007f */
[----:B--2---:R-:W-:Y:S05]  /*19ac0*/  @!P1 BRA `(.L_x_11124) ;  /* 0xfffffffc00ec9947 */ /* 0x004fea000383ffff */
[----:B------:R-:W-:Y:S05]  /*19ad0*/  BRA `(.L_x_11121) ;  /* 0xfffffec400b07947 */ /* 0x000fea000383ffff */
.L_x_11143:
[----:B-1----:R-:W-:-:S04]  /*19ae0*/  IMAD.U32 R7, RZ, RZ, UR6 ;  /* 0x00000006ff077e24 */ /* 0x002fc8000f8e00ff */
[----:B------:R1:W2:Y:S03]  /*19af0*/  SYNCS.PHASECHK.TRANS64.TRYWAIT P1, [R7+URZ+0x2d830], R6 ;  /* 0x02d83006070075a7 */ /* 0x0002a6000802017f */
[----:B--2---:R-:W-:Y:S05]  /*19b00*/  @!P1 NANOSLEEP.SYNCS 0x989680 ;  /* 0x009896800000995d */ /* 0x004fea0003900000 */
[----:B------:R-:W2:Y:S02]  /*19b10*/  @!P1 SYNCS.PHASECHK.TRANS64 P1, [R7+URZ+0x2d830], R6 ;  /* 0x02d83006070095a7 */ /* 0x000ea4000802007f */
[----:B--2---:R-:W-:Y:S05]  /*19b20*/  @!P1 BRA `(.L_x_11143) ;  /* 0xfffffffc00ec9947 */ /* 0x004fea000383ffff */
[----:B------:R-:W-:Y:S05]  /*19b30*/  BRA `(.L_x_11140) ;  /* 0xffffff0000a07947 */ /* 0x000fea000383ffff */
.L_x_11147:
[----:B-1----:R-:W-:-:S04]  /*19b40*/  IMAD.U32 R7, RZ, RZ, UR6 ;  /* 0x00000006ff077e24 */ /* 0x002fc8000f8e00ff */
[----:B------:R1:W2:Y:S03]  /*19b50*/  SYNCS.PHASECHK.TRANS64.TRYWAIT P1, [R7+URZ+0x2d850], R6 ;  /* 0x02d85006070075a7 */ /* 0x0002a6000802017f */
[----:B--2---:R-:W-:Y:S05]  /*19b60*/  @!P1 NANOSLEEP.SYNCS 0x989680 ;  /* 0x009896800000995d */ /* 0x004fea0003900000 */
[----:B------:R-:W2:Y:S02]  /*19b70*/  @!P1 SYNCS.PHASECHK.TRANS64 P1, [R7+URZ+0x2d850], R6 ;  /* 0x02d85006070095a7 */ /* 0x000ea4000802007f */
[----:B--2---:R-:W-:Y:S05]  /*19b80*/  @!P1 BRA `(.L_x_11147) ;  /* 0xfffffffc00ec9947 */ /* 0x004fea000383ffff */
[----:B------:R-:W-:Y:S05]  /*19b90*/  BRA `(.L_x_11144) ;  /* 0xffffff04004c7947 */ /* 0x000fea000383ffff */
.L_x_11155:
[----:B-1----:R-:W-:-:S04]  /*19ba0*/  IMAD.U32 R8, RZ, RZ, UR6 ;  /* 0x00000006ff087e24 */ /* 0x002fc8000f8e00ff */
[----:B------:R1:W2:Y:S03]  /*19bb0*/  SYNCS.PHASECHK.TRANS64.TRYWAIT P1, [R8+URZ+0x2d830], R5 ;  /* 0x02d83005080075a7 */ /* 0x0002a6000802017f */
[----:B--2---:R-:W-:Y:S05]  /*19bc0*/  @!P1 NANOSLEEP.SYNCS 0x989680 ;  /* 0x009896800000995d */ /* 0x004fea0003900000 */
[----:B------:R-:W2:Y:S02]  /*19bd0*/  @!P1 SYNCS.PHASECHK.TRANS64 P1, [R8+URZ+0x2d830], R5 ;  /* 0x02d83005080095a7 */ /* 0x000ea4000802007f */
[----:B--2---:R-:W-:Y:S05]  /*19be0*/  @!P1 BRA `(.L_x_11155) ;  /* 0xfffffffc00ec9947 */ /* 0x004fea000383ffff */
[----:B------:R-:W-:Y:S05]  /*19bf0*/  BRA `(.L_x_11152) ;  /* 0xffffff2800c87947 */ /* 0x000fea000383ffff */
.L_x_11159:
[----:B-1----:R-:W-:-:S04]  /*19c00*/  IMAD.U32 R7, RZ, RZ, UR6 ;  /* 0x00000006ff077e24 */ /* 0x002fc8000f8e00ff */
[----:B------:R1:W2:Y:S03]  /*19c10*/  SYNCS.PHASECHK.TRANS64.TRYWAIT P1, [R7+URZ+0x2d850], R5 ;  /* 0x02d85005070075a7 */ /* 0x0002a6000802017f */
[----:B--2---:R-:W-:Y:S05]  /*19c20*/  @!P1 NANOSLEEP.SYNCS 0x989680 ;  /* 0x009896800000995d */ /* 0x004fea0003900000 */
[----:B------:R-:W2:Y:S02]  /*19c30*/  @!P1 SYNCS.PHASECHK.TRANS64 P1, [R7+URZ+0x2d850], R5 ;  /* 0x02d85005070095a7 */ /* 0x000ea4000802007f */
[----:B--2---:R-:W-:Y:S05]  /*19c40*/  @!P1 BRA `(.L_x_11159) ;  /* 0xfffffffc00ec9947 */ /* 0x004fea000383ffff */
[----:B------:R-:W-:Y:S05]  /*19c50*/  BRA `(.L_x_11156) ;  /* 0xffffff2c00747947 */ /* 0x000fea000383ffff */
.L_x_11174:
[----:B-1----:R-:W-:-:S04]  /*19c60*/  IMAD.U32 R4, RZ, RZ, UR8 ;  /* 0x00000008ff047e24 */ /* 0x002fc8000f8e00ff */
[----:B------:R1:W2:Y:S03]  /*19c70*/  SYNCS.PHASECHK.TRANS64.TRYWAIT P1, [R4+URZ+0x2d850], R3 ;  /* 0x02d85003040075a7 */ /* 0x0002a6000802017f */
[----:B--2---:R-:W-:Y:S05]  /*19c80*/  @!P1 NANOSLEEP.SYNCS 0x989680 ;  /* 0x009896800000995d */ /* 0x004fea0003900000 */
[----:B------:R-:W2:Y:S02]  /*19c90*/  @!P1 SYNCS.PHASECHK.TRANS64 P1, [R4+URZ+0x2d850], R3 ;  /* 0x02d85003040095a7 */ /* 0x000ea4000802007f */
[----:B--2---:R-:W-:Y:S05]  /*19ca0*/  @!P1 BRA `(.L_x_11174) ;  /* 0xfffffffc00ec9947 */ /* 0x004fea000383ffff */
[----:B------:R-:W-:Y:S05]  /*19cb0*/  BRA `(.L_x_11173) ;  /* 0xffffff6400787947 */ /* 0x000fea000383ffff */
.L_x_11222:
        /* <DEDUP_REMOVED lines=11> */
.L_x_11287:
[----:B------:R-:W-:Y:S05]  /*19d70*/  BSYNC B0 ;  /* 0x0000000000007941 */ /* 0x000fea0003800000 */
.L_x_11286:
[----:B------:R-:W-:Y:S05]  /*19d80*/  BRA `(.L_x_11288) ;  /* 0xffffffbc00047947 */ /* 0x000fea000383ffff */
.L_x_11225:
[----:B0-----:R0:W1:Y:S02]  /*19d90*/  SYNCS.PHASECHK.TRANS64.TRYWAIT P0, [R4+URZ+0x2d840], R5 ;  /* 0x02d84005040075a7 */ /* 0x001064000800017f */
[----:B-1----:R-:W-:Y:S05]  /*19da0*/  @!P0 NANOSLEEP.SYNCS 0x989680 ;  /* 0x009896800000895d */ /* 0x002fea0003900000 */
[----:B------:R-:W1:Y:S02]  /*19db0*/  @!P0 SYNCS.PHASECHK.TRANS64 P0, [R4+URZ+0x2d840], R5 ;  /* 0x02d84005040085a7 */ /* 0x000e64000800007f */
[----:B-1----:R-:W-:Y:S05]  /*19dc0*/  @!P0 BRA `(.L_x_11225) ;  /* 0xfffffffc00f08947 */ /* 0x002fea000383ffff */
[----:B------:R-:W-:Y:S05]  /*19dd0*/  BRA `(.L_x_11289) ;  /* 0xffffffbc00607947 */ /* 0x000fea000383ffff */
.L_x_11226:
        /* <DEDUP_REMOVED lines=8> */
.L_x_11291:
[----:B------:R-:W-:Y:S05]  /*19e60*/  BSYNC B0 ;  /* 0x0000000000007941 */ /* 0x000fea0003800000 */
.L_x_11290:
        /* <DEDUP_REMOVED lines=9> */
.L_x_11292:
[----:B------:R-:W-:Y:S02]  /*19f00*/  IMAD.MOV.U32 R13, RZ, RZ, R6 ;  /* 0x000000ffff0d7224 */ /* 0x000fe400078e0006 */
[----:B------:R-:W-:Y:S02]  /*19f10*/  IMAD.MOV.U32 R12, RZ, RZ, 0x1 ;  /* 0x00000001ff0c7424 */ /* 0x000fe400078e00ff */
[----:B------:R-:W-:-:S07]  /*19f20*/  IMAD.MOV.U32 R3, RZ, RZ, R14 ;  /* 0x000000ffff037224 */ /* 0x000fce00078e000e */
[----:B------:R-:W-:Y:S05]  /*19f30*/  WARPSYNC.COLLECTIVE R15, `(.L_x_11293) ;  /* 0x000000000f087348 */ /* 0x000fea0003c00000 */
[----:B------:R0:W1:Y:S02]  /*19f40*/  SHFL.IDX P6, R14, R13, R12, R11 ;  /* 0x0000000c0d0e7389 */ /* 0x00006400000c000b */
[----:B01----:R-:W-:Y:S01]  /*19f50*/  ENDCOLLECTIVE ;  /* 0x000000000000791b */ /* 0x003fe20003800000 */
.L_x_11293:
        /* <DEDUP_REMOVED lines=17> */
.L_x_11294:
[----:B------:R-:W-:Y:S02]  /*1a070*/  @P1 IMAD R8, R7, 0x2, R17 ;  /* 0x0000000207081824 */ /* 0x000fe400078e0211 */
[----:B------:R-:W-:Y:S02]  /*1a080*/  IMAD.MOV.U32 R13, RZ, RZ, R6 ;  /* 0x000000ffff0d7224 */ /* 0x000fe400078e0006 */
[----:B------:R-:W-:Y:S02]  /*1a090*/  IMAD.MOV.U32 R12, RZ, RZ, 0x2 ;  /* 0x00000002ff0c7424 */ /* 0x000fe400078e00ff */
[----:B------:R-:W-:-:S07]  /*1a0a0*/  IMAD.MOV.U32 R3, RZ, RZ, R14 ;  /* 0x000000ffff037224 */ /* 0x000fce00078e000e */
[----:B------:R-:W-:Y:S05]  /*1a0b0*/  WARPSYNC.COLLECTIVE R15, `(.L_x_11295) ;  /* 0x000000000f087348 */ /* 0x000fea0003c00000 */
[----:B------:R0:W1:Y:S02]  /*1a0c0*/  SHFL.IDX P6, R14, R13, R12, R11 ;  /* 0x0000000c0d0e7389 */ /* 0x00006400000c000b */
[----:B01----:R-:W-:Y:S01]  /*1a0d0*/  ENDCOLLECTIVE ;  /* 0x000000000000791b */ /* 0x003fe20003800000 */
.L_x_11295:
        /* <DEDUP_REMOVED lines=17> */
.L_x_11296:
[----:B------:R-:W-:Y:S02]  /*1a1f0*/  @P1 IMAD R8, R7, 0x2, R17 ;  /* 0x0000000207081824 */ /* 0x000fe400078e0211 */
[----:B------:R-:W-:Y:S02]  /*1a200*/  IMAD.MOV.U32 R13, RZ, RZ, R6 ;  /* 0x000000ffff0d7224 */ /* 0x000fe400078e0006 */
[----:B------:R-:W-:Y:S02]  /*1a210*/  IMAD.MOV.U32 R12, RZ, RZ, 0x3 ;  /* 0x00000003ff0c7424 */ /* 0x000fe400078e00ff */
[----:B------:R-:W-:-:S07]  /*1a220*/  IMAD.MOV.U32 R3, RZ, RZ, R14 ;  /* 0x000000ffff037224 */ /* 0x000fce00078e000e */
[----:B------:R-:W-:Y:S05]  /*1a230*/  WARPSYNC.COLLECTIVE R15, `(.L_x_11297) ;  /* 0x000000000f087348 */ /* 0x000fea0003c00000 */
[----:B------:R0:W1:Y:S02]  /*1a240*/  SHFL.IDX P6, R14, R13, R12, R11 ;  /* 0x0000000c0d0e7389 */ /* 0x00006400000c000b */
[----:B01----:R-:W-:Y:S01]  /*1a250*/  ENDCOLLECTIVE ;  /* 0x000000000000791b */ /* 0x003fe20003800000 */
.L_x_11297:
        /* <DEDUP_REMOVED lines=10> */
.L_x_11298:
[----:B------:R-:W-:Y:S01]  /*1a300*/  @!PT LDS RZ, [RZ] ;  /* 0x00000000fffff984 */ /* 0x000fe20000000800 */
[----:B------:R-:W-:Y:S01]  /*1a310*/  @!PT LDS RZ, [RZ] ;  /* 0x00000000fffff984 */ /* 0x000fe20000000800 */
[----:B------:R-:W-:Y:S01]  /*1a320*/  @!PT LDS RZ, [RZ] ;  /* 0x00000000fffff984 */ /* 0x000fe20000000800 */
[----:B------:R1:W-:Y:S04]  /*1a330*/  @P1 LDGSTS.E.BYPASS.LTC128B.128 [R8+0x16400], desc[UR56][R2.64], !P4 ;  /* 0x1640000002081fae */ /* 0x0003e8000e101d78 */
[----:B------:R1:W-:Y:S04]  /*1a340*/  @P1 LDGSTS.E.BYPASS.LTC128B.128 [R8+0x18400], desc[UR56][R2.64+0x40], !P3 ;  /* 0x1840004002081fae */ /* 0x0003e8000d901d78 */
[----:B------:R1:W-:Y:S01]  /*1a350*/  @P1 LDGSTS.E.BYPASS.LTC128B.128 [R8+0x1a400], desc[UR56][R2.64+0x80], !P2 ;  /* 0x1a40008002081fae */ /* 0x0003e2000d101d78 */
[----:B------:R-:W-:Y:S01]  /*1a360*/  IMAD.MOV.U32 R0, RZ, RZ, R14 ;  /* 0x000000ffff007224 */ /* 0x000fe200078e000e */
[----:B------:R-:W-:Y:S06]  /*1a370*/  BRA `(.L_x_11299) ;  /* 0xffffffbc00287947 */ /* 0x000fec000383ffff */
.L_x_11231:
[----:B------:R0:W5:Y:S01]  /*1a380*/  LDL R21, [R1+0x18] ;  /* 0x0000180001157983 */ /* 0x0001620000100800 */
[----:B------:R-:W-:Y:S02]  /*1a390*/  IMAD.MOV.U32 R13, RZ, RZ, R4 ;  /* 0x000000ffff0d7224 */ /* 0x000fe400078e0004 */
[----:B------:R-:W-:Y:S02]  /*1a3a0*/  IMAD.MOV.U32 R12, RZ, RZ, RZ ;  /* 0x000000ffff0c7224 */ /* 0x000fe400078e00ff */
[----:B------:R-:W-:Y:S02]  /*1a3b0*/  IMAD.MOV.U32 R11, RZ, RZ, 0x1c1f ;  /* 0x00001c1fff0b7424 */ /* 0x000fe400078e00ff */
[----:B------:R-:W-:Y:S02]  /*1a3c0*/  IMAD.MOV.U32 R15, RZ, RZ, -0x1 ;  /* 0xffffffffff0f7424 */ /* 0x000fe400078e00ff */
[----:B------:R-:W-:Y:S02]  /*1a3d0*/  IMAD R2, R28, R9, RZ ;  /* 0x000000091c027224 */ /* 0x000fe400078e02ff */
[----:B0-----:R-:W-:-:S07]  /*1a3e0*/  IMAD.IADD R25, R20, 0x1, R25 ;  /* 0x0000000114197824 */ /* 0x001fce00078e0219 */
[----:B-----5:R-:W-:Y:S05]  /*1a3f0*/  WARPSYNC.COLLECTIVE R15, `(.L_x_11300) ;  /* 0x000000000f087348 */ /* 0x020fea0003c00000 */
[----:B------:R0:W1:Y:S02]  /*1a400*/  SHFL.IDX P6, R14, R13, R12, R11 ;  /* 0x0000000c0d0e7389 */ /* 0x00006400000c000b */
[----:B01---5:R-:W-:Y:S01]  /*1a410*/  ENDCOLLECTIVE ;  /* 0x000000000000791b */ /* 0x023fe20003800000 */
.L_x_11300:
[----:B------:R-:W-:Y:S01]  /*1a420*/  ISETP.GE.AND P3, PT, R25, R2, PT ;  /* 0x000000021900720c */ /* 0x000fe20003f66270 */
[----:B------:R-:W-:Y:S02]  /*1a430*/  IMAD.MOV.U32 R13, RZ, RZ, R0 ;  /* 0x000000ffff0d7224 */ /* 0x000fe400078e0000 */
[----:B------:R-:W-:-:S10]  /*1a440*/  IMAD.MOV.U32 R6, RZ, RZ, R14 ;  /* 0x000000ffff067224 */ /* 0x000fd400078e000e */
[----:B------:R-:W-:Y:S05]  /*1a450*/  WARPSYNC.COLLECTIVE R15, `(.L_x_11301) ;  /* 0x000000000f087348 */ /* 0x000fea0003c00000 */
[----:B------:R0:W1:Y:S02]  /*1a460*/  SHFL.IDX P6, R14, R13, R12, R11 ;  /* 0x0000000c0d0e7389 */ /* 0x00006400000c000b */
[----:B01----:R-:W-:Y:S01]  /*1a470*/  ENDCOLLECTIVE ;  /* 0x000000000000791b */ /* 0x003fe20003800000 */
.L_x_11301:
[----:B------:R-:W-:Y:S02]  /*1a480*/  IMAD.MOV.U32 R13, RZ, RZ, R4 ;  /* 0x000000ffff0d7224 */ /* 0x000fe400078e0004 */
[----:B------:R-:W-:Y:S02]  /*1a490*/  IMAD.MOV.U32 R12, RZ, RZ, 0x1 ;  /* 0x00000001ff0c7424 */ /* 0x000fe400078e00ff */
[----:B------:R-:W-:-:S07]  /*1a4a0*/  IMAD.MOV.U32 R5, RZ, RZ, R14 ;  /* 0x000000ffff057224 */ /* 0x000fce00078e000e */
[----:B------:R-:W-:Y:S05]  /*1a4b0*/  WARPSYNC.COLLECTIVE R15, `(.L_x_11302) ;  /* 0x000000000f087348 */ /* 0x000fea0003c00000 */
[----:B------:R0:W1:Y:S02]  /*1a4c0*/  SHFL.IDX P6, R14, R13, R12, R11 ;  /* 0x0000000c0d0e7389 */ /* 0x00006400000c000b */
[----:B01----:R-:W-:Y:S01]  /*1a4d0*/  ENDCOLLECTIVE ;  /* 0x000000000000791b */ /* 0x003fe20003800000 */
.L_x_11302:
[----:B------:R-:W-:-:S05]  /*1a4e0*/  @!P3 LEA R5, P4, R10, R5, 0x1 ;  /* 0x000000050a05b211 */ /* 0x000fca00078808ff */
[----:B------:R-:W-:-:S04]  /*1a4f0*/  @!P3 IMAD.X R6, RZ, RZ, R6, P4 ;  /* 0x000000ffff06b224 */ /* 0x000fc800020e0606 */
[----:B------:R-:W-:Y:S02]  /*1a500*/  @!P3 IMAD.MOV.U32 R7, RZ, RZ, R6 ;  /* 0x000000ffff07b224 */ /* 0x000fe400078e0006 */
[----:B------:R-:W-:Y:S02]  /*1a510*/  @!P3 IMAD.MOV.U32 R6, RZ, RZ, R5 ;  /* 0x000000ffff06b224 */ /* 0x000fe400078e0005 */
[----:B------:R-:W-:Y:S02]  /*1a520*/  IMAD.MOV.U32 R13, RZ, RZ, R0 ;  /* 0x000000ffff0d7224 */ /* 0x000fe400078e0000 */
[----:B------:R-:W-:Y:S01]  /*1a530*/  VIADD R5, R25, 0x20 ;  /* 0x0000002019057836 */ /* 0x000fe20000000000 */
        /* <DEDUP_REMOVED lines=11> */
.L_x_11303:
[----:B------:R-:W-:Y:S02]  /*1a5f0*/  IMAD.MOV.U32 R13, RZ, RZ, R4 ;  /* 0x000000ffff0d7224 */ /* 0x000fe400078e0004 */
[----:B------:R-:W-:Y:S02]  /*1a600*/  IMAD.MOV.U32 R12, RZ, RZ, 0x2 ;  /* 0x00000002ff0c7424 */ /* 0x000fe400078e00ff */
[----:B------:R-:W-:-:S07]  /*1a610*/  IMAD.MOV.U32 R5, RZ, RZ, R14 ;  /* 0x000000ffff057224 */ /* 0x000fce00078e000e */
[----:B------:R-:W-:Y:S05]  /*1a620*/  WARPSYNC.COLLECTIVE R15, `(.L_x_11304) ;  /* 0x000000000f087348 */ /* 0x000fea0003c00000 */
[----:B------:R0:W1:Y:S02]  /*1a630*/  SHFL.IDX P6, R14, R13, R12, R11 ;  /* 0x0000000c0d0e7389 */ /* 0x00006400000c000b */
[----:B01----:R-:W-:Y:S01]  /*1a640*/  ENDCOLLECTIVE ;  /* 0x000000000000791b */ /* 0x003fe20003800000 */
.L_x_11304:
[----:B------:R-:W-:-:S05]  /*1a650*/  @!P3 LEA R5, P4, R10, R5, 0x1 ;  /* 0x000000050a05b211 */ /* 0x000fca00078808ff */
[----:B------:R-:W-:Y:S02]  /*1a660*/  @!P3 IMAD.X R7, RZ, RZ, R7, P4 ;  /* 0x000000ffff07b224 */ /* 0x000fe400020e0607 */
        /* <DEDUP_REMOVED lines=14> */
.L_x_11305:
[----:B------:R-:W-:Y:S02]  /*1a750*/  IMAD.MOV.U32 R13, RZ, RZ, R4 ;  /* 0x000000ffff0d7224 */ /* 0x000fe400078e0004 */
[----:B------:R-:W-:Y:S02]  /*1a760*/  IMAD.MOV.U32 R12, RZ, RZ, 0x3 ;  /* 0x00000003ff0c7424 */ /* 0x000fe400078e00ff */
[----:B------:R-:W-:-:S07]  /*1a770*/  IMAD.MOV.U32 R5, RZ, RZ, R14 ;  /* 0x000000ffff057224 */ /* 0x000fce00078e000e */
[----:B------:R-:W-:Y:S05]  /*1a780*/  WARPSYNC.COLLECTIVE R15, `(.L_x_11306) ;  /* 0x000000000f087348 */ /* 0x000fea0003c00000 */
[----:B------:R0:W1:Y:S02]  /*1a790*/  SHFL.IDX P6, R14, R13, R12, R11 ;  /* 0x0000000c0d0e7389 */ /* 0x00006400000c000b */
[----:B01----:R-:W-:Y:S01]  /*1a7a0*/  ENDCOLLECTIVE ;  /* 0x000000000000791b */ /* 0x003fe20003800000 */
.L_x_11306:
        /* <DEDUP_REMOVED lines=11> */
[----:B------:R-:W-:Y:S01]  /*1a860*/  IMAD.MOV.U32 R4, RZ, RZ, R14 ;  /* 0x000000ffff047224 */ /* 0x000fe200078e000e */
[----:B------:R-:W-:-:S13]  /*1a870*/  ISETP.GE.AND P3, PT, R5, R2, PT ;  /* 0x000000020500720c */ /* 0x000fda0003f66270 */
[----:B0-----:R-:W-:Y:S05]  /*1a880*/  WARPSYNC.COLLECTIVE R15, `(.L_x_11307) ;  /* 0x000000000f087348 */ /* 0x001fea0003c00000 */
[----:B------:R1:W2:Y:S02]  /*1a890*/  SHFL.IDX P6, R14, R13, R12, R11 ;  /* 0x0000000c0d0e7389 */ /* 0x0002a400000c000b */
[----:B012---:R-:W-:Y:S01]  /*1a8a0*/  ENDCOLLECTIVE ;  /* 0x000000000000791b */ /* 0x007fe20003800000 */
.L_x_11307:
[----:B------:R-:W-:Y:S02]  /*1a8b0*/  IMAD.MOV.U32 R13, RZ, RZ, R3 ;  /* 0x000000ffff0d7224 */ /* 0x000fe400078e0003 */
[----:B------:R-:W-:Y:S02]  /*1a8c0*/  IMAD.MOV.U32 R12, RZ, RZ, RZ ;  /* 0x000000ffff0c7224 */ /* 0x000fe400078e00ff */
[----:B------:R-:W-:-:S07]  /*1a8d0*/  IMAD.MOV.U32 R0, RZ, RZ, R14 ;  /* 0x000000ffff007224 */ /* 0x000fce00078e000e */
[----:B------:R-:W-:Y:S05]  /*1a8e0*/  WARPSYNC.COLLECTIVE R15, `(.L_x_11308) ;  /* 0x000000000f087348 */ /* 0x000fea0003c00000 */
[----:B------:R0:W1:Y:S02]  /*1a8f0*/  SHFL.IDX P6, R14, R13, R12, R11 ;  /* 0x0000000c0d0e7389 */ /* 0x00006400000c000b */
[----:B01----:R-:W-:Y:S01]  /*1a900*/  ENDCOLLECTIVE ;  /* 0x000000000000791b */ /* 0x003fe20003800000 */
.L_x_11308:
[----:B------:R-:W-:-:S05]  /*1a910*/  @!P3 LEA R0, P4, R10, R0, 0x1 ;  /* 0x000000000a00b211 */ /* 0x000fca00078808ff */
[----:B------:R-:W-:-:S04]  /*1a920*/  @!P3 IMAD.X R4, RZ, RZ, R4, P4 ;  /* 0x000000ffff04b224 */ /* 0x000fc800020e0604 */
[----:B------:R-:W-:Y:S02]  /*1a930*/  @!P3 IMAD.MOV.U32 R5, RZ, RZ, R4 ;  /* 0x000000ffff05b224 */ /* 0x000fe400078e0004 */
        /* <DEDUP_REMOVED lines=14> */
.L_x_11309:
[----:B------:R-:W-:Y:S02]  /*1aa20*/  IMAD.MOV.U32 R13, RZ, RZ, R3 ;  /* 0x000000ffff0d7224 */ /* 0x000fe400078e0003 */
[----:B------:R-:W-:Y:S02]  /*1aa30*/  IMAD.MOV.U32 R12, RZ, RZ, 0x1 ;  /* 0x00000001ff0c7424 */ /* 0x000fe400078e00ff */
[----:B------:R-:W-:-:S07]  /*1aa40*/  IMAD.MOV.U32 R4, RZ, RZ, R14 ;  /* 0x000000ffff047224 */ /* 0x000fce00078e000e */
[----:B------:R-:W-:Y:S05]  /*1aa50*/  WARPSYNC.COLLECTIVE R15, `(.L_x_11310) ;  /* 0x000000000f087348 */ /* 0x000fea0003c00000 */
[----:B------:R0:W1:Y:S02]  /*1aa60*/  SHFL.IDX P6, R14, R13, R12, R11 ;  /* 0x0000000c0d0e7389 */ /* 0x00006400000c000b */
[----:B01----:R-:W-:Y:S01]  /*1aa70*/  ENDCOLLECTIVE ;  /* 0x000000000000791b */ /* 0x003fe20003800000 */
.L_x_11310:
        /* <DEDUP_REMOVED lines=14> */
.L_x_11311:
[----:B------:R-:W-:Y:S01]  /*1ab60*/  IMAD.MOV.U32 R8, RZ, RZ, R14 ;  /* 0x000000ffff087224 */ /* 0x000fe200078e000e */
[----:B------:R-:W-:Y:S06]  /*1ab70*/  BRA `(.L_x_11312) ;  /* 0xffffffc000387947 */ /* 0x000fec000383ffff */
.L_x_11234:
[----:B-1----:R1:W2:Y:S02]  /*1ab80*/  SYNCS.PHASECHK.TRANS64.TRYWAIT P0, [R17+URZ+0x2d820], R0 ;  /* 0x02d82000110075a7 */ /* 0x0022a4000800017f */
[----:B--2---:R-:W-:Y:S05]  /*1ab90*/  @!P0 NANOSLEEP.SYNCS 0x989680 ;  /* 0x009896800000895d */ /* 0x004fea0003900000 */
[----:B------:R-:W2:Y:S02]  /*1aba0*/  @!P0 SYNCS.PHASECHK.TRANS64 P0, [R17+URZ+0x2d820], R0 ;  /* 0x02d82000110085a7 */ /* 0x000ea4000800007f */
[----:B--2---:R-:W-:Y:S05]  /*1abb0*/  @!P0 BRA `(.L_x_11234) ;  /* 0xfffffffc00f08947 */ /* 0x004fea000383ffff */
[----:B------:R-:W-:Y:S05]  /*1abc0*/  BRA `(.L_x_11313) ;  /* 0xffffffc000a07947 */ /* 0x000fea000383ffff */
.L_x_11239:
[----:B0-----:R0:W1:Y:S02]  /*1abd0*/  SYNCS.PHASECHK.TRANS64.TRYWAIT P0, [R5+URZ+0x2d840], R0 ;  /* 0x02d84000050075a7 */ /* 0x001064000800017f */
[----:B-1----:R-:W-:Y:S05]  /*1abe0*/  @!P0 NANOSLEEP.SYNCS 0x989680 ;  /* 0x009896800000895d */ /* 0x002fea0003900000 */
[----:B------:R-:W1:Y:S02]  /*1abf0*/  @!P0 SYNCS.PHASECHK.TRANS64 P0, [R5+URZ+0x2d840], R0 ;  /* 0x02d84000050085a7 */ /* 0x000e64000800007f */
[----:B-1----:R-:W-:Y:S05]  /*1ac00*/  @!P0 BRA `(.L_x_11239) ;  /* 0xfffffffc00f08947 */ /* 0x002fea000383ffff */
[----:B------:R-:W-:Y:S05]  /*1ac10*/  BRA `(.L_x_11314) ;  /* 0xffffffc400947947 */ /* 0x000fea000383ffff */
.L_x_11240:
        /* <DEDUP_REMOVED lines=8> */
.L_x_11316:
[----:B------:R-:W-:Y:S05]  /*1aca0*/  BSYNC B1 ;  /* 0x0000000000017941 */ /* 0x000fea0003800000 */
.L_x_11315:
        /* <DEDUP_REMOVED lines=13> */
.L_x_11317:
        /* <DEDUP_REMOVED lines=8> */
.L_x_11318:
        /* <DEDUP_REMOVED lines=14> */
.L_x_11319:
[----:B------:R-:W-:Y:S02]  /*1aee0*/  IMAD.MOV.U32 R13, RZ, RZ, R8 ;  /* 0x000000ffff0d7224 */ /* 0x000fe400078e0008 */
[----:B------:R-:W-:Y:S02]  /*1aef0*/  IMAD.MOV.U32 R12, RZ, RZ, 0x2 ;  /* 0x00000002ff0c7424 */ /* 0x000fe400078e00ff */
[----:B------:R-:W-:-:S07]  /*1af00*/  IMAD.MOV.U32 R2, RZ, RZ, R14 ;  /* 0x000000ffff027224 */ /* 0x000fce00078e000e */
[----:B------:R-:W-:Y:S05]  /*1af10*/  WARPSYNC.COLLECTIVE R15, `(.L_x_11320) ;  /* 0x000000000f087348 */ /* 0x000fea0003c00000 */
[----:B------:R0:W1:Y:S02]  /*1af20*/  SHFL.IDX P6, R14, R13, R12, R11 ;  /* 0x0000000c0d0e7389 */ /* 0x00006400000c000b */
[----:B01----:R-:W-:Y:S01]  /*1af30*/  ENDCOLLECTIVE ;  /* 0x000000000000791b */ /* 0x003fe20003800000 */
.L_x_11320:
        /* <DEDUP_REMOVED lines=13> */
.L_x_11321:
[----:B------:R-:W-:Y:S02]  /*1b010*/  IMAD.MOV.U32 R13, RZ, RZ, R8 ;  /* 0x000000ffff0d7224 */ /* 0x000fe400078e0008 */
[----:B------:R-:W-:Y:S02]  /*1b020*/  IMAD.MOV.U32 R12, RZ, RZ, 0x3 ;  /* 0x00000003ff0c7424 */ /* 0x000fe400078e00ff */
[----:B------:R-:W-:-:S07]  /*1b030*/  IMAD.MOV.U32 R2, RZ, RZ, R14 ;  /* 0x000000ffff027224 */ /* 0x000fce00078e000e */
[----:B------:R-:W-:Y:S05]  /*1b040*/  WARPSYNC.COLLECTIVE R15, `(.L_x_11322) ;  /* 0x000000000f087348 */ /* 0x000fea0003c00000 */
[----:B------:R0:W1:Y:S02]  /*1b050*/  SHFL.IDX P6, R14, R13, R12, R11 ;  /* 0x0000000c0d0e7389 */ /* 0x00006400000c000b */
[----:B01----:R-:W-:Y:S01]  /*1b060*/  ENDCOLLECTIVE ;  /* 0x000000000000791b */ /* 0x003fe20003800000 */
.L_x_11322:
        /* <DEDUP_REMOVED lines=14> */
.L_x_11323:
[----:B------:R-:W-:Y:S01]  /*1b150*/  IMAD.MOV.U32 R2, RZ, RZ, R14 ;  /* 0x000000ffff027224 */ /* 0x000fe200078e000e */
[----:B------:R-:W-:Y:S06]  /*1b160*/  BRA `(.L_x_11324) ;  /* 0xffffffc400287947 */ /* 0x000fec000383ffff */
.L_x_11245:
[----:B-1----:R1:W2:Y:S02]  /*1b170*/  SYNCS.PHASECHK.TRANS64.TRYWAIT P0, [R5+URZ+0x2d860], R2 ;  /* 0x02d86002050075a7 */ /* 0x0022a4000800017f */
[----:B--2---:R-:W-:Y:S05]  /*1b180*/  @!P0 NANOSLEEP.SYNCS 0x989680 ;  /* 0x009896800000895d */ /* 0x004fea0003900000 */
[----:B------:R-:W2:Y:S02]  /*1b190*/  @!P0 SYNCS.PHASECHK.TRANS64 P0, [R5+URZ+0x2d860], R2 ;  /* 0x02d86002050085a7 */ /* 0x000ea4000800007f */
[----:B--2---:R-:W-:Y:S05]  /*1b1a0*/  @!P0 BRA `(.L_x_11245) ;  /* 0xfffffffc00f08947 */ /* 0x004fea000383ffff */
[----:B------:R-:W-:Y:S05]  /*1b1b0*/  BRA `(.L_x_11325) ;  /* 0xffffffc4008c7947 */ /* 0x000fea000383ffff */
.L_x_11246:
        /* <DEDUP_REMOVED lines=8> */
.L_x_11327:
[----:B------:R-:W-:Y:S05]  /*1b240*/  BSYNC B1 ;  /* 0x0000000000017941 */ /* 0x000fea0003800000 */
.L_x_11326:
        /* <DEDUP_REMOVED lines=9> */
.L_x_11328:
[----:B------:R-:W-:Y:S02]  /*1b2e0*/  IMAD.MOV.U32 R13, RZ, RZ, R19 ;  /* 0x000000ffff0d7224 */ /* 0x000fe400078e0013 */
[----:B------:R-:W-:Y:S02]  /*1b2f0*/  IMAD.MOV.U32 R12, RZ, RZ, 0x1 ;  /* 0x00000001ff0c7424 */ /* 0x000fe400078e00ff */
[----:B------:R-:W-:-:S07]  /*1b300*/  IMAD.MOV.U32 R2, RZ, RZ, R14 ;  /* 0x000000ffff027224 */ /* 0x000fce00078e000e */
[----:B------:R-:W-:Y:S05]  /*1b310*/  WARPSYNC.COLLECTIVE R15, `(.L_x_11329) ;  /* 0x000000000f087348 */ /* 0x000fea0003c00000 */
[----:B------:R0:W1:Y:S02]  /*1b320*/  SHFL.IDX P6, R14, R13, R12, R11 ;  /* 0x0000000c0d0e7389 */ /* 0x00006400000c000b */
[----:B01----:R-:W-:Y:S01]  /*1b330*/  ENDCOLLECTIVE ;  /* 0x000000000000791b */ /* 0x003fe20003800000 */
.L_x_11329:
        /* <DEDUP_REMOVED lines=16> */
.L_x_11330:
[----:B------:R-:W-:Y:S02]  /*1b440*/  IMAD.MOV.U32 R13, RZ, RZ, R19 ;  /* 0x000000ffff0d7224 */ /* 0x000fe400078e0013 */
[----:B------:R-:W-:Y:S02]  /*1b450*/  IMAD.MOV.U32 R12, RZ, RZ, 0x2 ;  /* 0x00000002ff0c7424 */ /* 0x000fe400078e00ff */
[----:B------:R-:W-:-:S07]  /*1b460*/  IMAD.MOV.U32 R2, RZ, RZ, R14 ;  /* 0x000000ffff027224 */ /* 0x000fce00078e000e */
[----:B------:R-:W-:Y:S05]  /*1b470*/  WARPSYNC.COLLECTIVE R15, `(.L_x_11331) ;  /* 0x000000000f087348 */ /* 0x000fea0003c00000 */
[----:B------:R0:W1:Y:S02]  /*1b480*/  SHFL.IDX P6, R14, R13, R12, R11 ;  /* 0x0000000c0d0e7389 */ /* 0x00006400000c000b */
[----:B01----:R-:W-:Y:S01]  /*1b490*/  ENDCOLLECTIVE ;  /* 0x000000000000791b */ /* 0x003fe20003800000 */
.L_x_11331:
        /* <DEDUP_REMOVED lines=16> */
.L_x_11332:
[----:B------:R-:W-:Y:S02]  /*1b5a0*/  IMAD.MOV.U32 R13, RZ, RZ, R19 ;  /* 0x000000ffff0d7224 */ /* 0x000fe400078e0013 */
[----:B------:R-:W-:Y:S02]  /*1b5b0*/  IMAD.MOV.U32 R12, RZ, RZ, 0x3 ;  /* 0x00000003ff0c7424 */ /* 0x000fe400078e00ff */
[----:B------:R-:W-:-:S07]  /*1b5c0*/  IMAD.MOV.U32 R2, RZ, RZ, R14 ;  /* 0x000000ffff027224 */ /* 0x000fce00078e000e */
[----:B------:R-:W-:Y:S05]  /*1b5d0*/  WARPSYNC.COLLECTIVE R15, `(.L_x_11333) ;  /* 0x000000000f087348 */ /* 0x000fea0003c00000 */
[----:B------:R0:W1:Y:S02]  /*1b5e0*/  SHFL.IDX P6, R14, R13, R12, R11 ;  /* 0x0000000c0d0e7389 */ /* 0x00006400000c000b */
[----:B01----:R-:W-:Y:S01]  /*1b5f0*/  ENDCOLLECTIVE ;  /* 0x000000000000791b */ /* 0x003fe20003800000 */
.L_x_11333:
        /* <DEDUP_REMOVED lines=13> */
.L_x_11334:
        /* <DEDUP_REMOVED lines=8> */
.L_x_11254:
[----:B-1----:R1:W2:Y:S02]  /*1b750*/  SYNCS.PHASECHK.TRANS64.TRYWAIT P0, [R0+URZ+0x2d860], R3 ;  /* 0x02d86003000075a7 */ /* 0x0022a4000800017f */
[----:B--2---:R-:W-:Y:S05]  /*1b760*/  @!P0 NANOSLEEP.SYNCS 0x989680 ;  /* 0x009896800000895d */ /* 0x004fea0003900000 */
[----:B------:R-:W2:Y:S02]  /*1b770*/  @!P0 SYNCS.PHASECHK.TRANS64 P0, [R0+URZ+0x2d860], R3 ;  /* 0x02d86003000085a7 */ /* 0x000ea4000800007f */
[----:B--2---:R-:W-:Y:S05]  /*1b780*/  @!P0 BRA `(.L_x_11254) ;  /* 0xfffffffc00f08947 */ /* 0x004fea000383ffff */
[----:B------:R-:W-:Y:S05]  /*1b790*/  BRA `(.L_x_11336) ;  /* 0xffffffc800187947 */ /* 0x000fea000383ffff */
.L_x_11255:
        /* <DEDUP_REMOVED lines=8> */
.L_x_11338:
[----:B------:R-:W-:Y:S05]  /*1b820*/  BSYNC B0 ;  /* 0x0000000000007941 */ /* 0x000fea0003800000 */
.L_x_11337:
[----:B------:R-:W0:Y:S01]  /*1b830*/  S2R R2, SR_TID.X ;  /* 0x0000000000027919 */ /* 0x000e220000002100 */
[----:B------:R-:W-:Y:S02]  /*1b840*/  IMAD.MOV.U32 R13, RZ, RZ, R18 ;  /* 0x000000ffff0d7224 */ /* 0x000fe400078e0012 */
[----:B------:R-:W-:Y:S02]  /*1b850*/  IMAD.MOV.U32 R12, RZ, RZ, RZ ;  /* 0x000000ffff0c7224 */ /* 0x000fe400078e00ff */
[----:B------:R-:W-:Y:S02]  /*1b860*/  IMAD.MOV.U32 R11, RZ, RZ, 0x1c1f ;  /* 0x00001c1fff0b7424 */ /* 0x000fe400078e00ff */
[----:B------:R-:W-:Y:S02]  /*1b870*/  IMAD.MOV.U32 R15, RZ, RZ, -0x1 ;  /* 0xffffffffff0f7424 */ /* 0x000fe400078e00ff */
[----:B------:R-:W-:Y:S02]  /*1b880*/  IMAD.MOV.U32 R3, RZ, RZ, R14 ;  /* 0x000000ffff037224 */ /* 0x000fe400078e000e */
[----:B------:R-:W-:-:S07]  /*1b890*/  IMAD R4, R4, 0x2, R17 ;  /* 0x0000000204047824 */ /* 0x000fce00078e0211 */
[----:B0-----:R-:W-:Y:S05]  /*1b8a0*/  WARPSYNC.COLLECTIVE R15, `(.L_x_11339) ;  /* 0x000000000f087348 */ /* 0x001fea0003c00000 */
[----:B------:R1:W2:Y:S02]  /*1b8b0*/  SHFL.IDX P6, R14, R13, R12, R11 ;  /* 0x0000000c0d0e7389 */ /* 0x0002a400000c000b */
[----:B012---:R-:W-:Y:S01]  /*1b8c0*/  ENDCOLLECTIVE ;  /* 0x000000000000791b */ /* 0x007fe20003800000 */
.L_x_11339:
        /* <DEDUP_REMOVED lines=17> */
.L_x_11340:
        /* <DEDUP_REMOVED lines=9> */
[----:B------:R-:W-:Y:S01]  /*1ba70*/  ISETP.LT.OR P3, PT, R6, 0x21, P2 ;  /* 0x000000210600780c */ /* 0x000fe20001761670 */
[----:B0-----:R-:W-:-:S12]  /*1ba80*/  IMAD.MOV.U32 R3, RZ, RZ, R14 ;  /* 0x000000ffff037224 */ /* 0x001fd800078e000e */
[----:B------:R-:W-:Y:S05]  /*1ba90*/  WARPSYNC.COLLECTIVE R15, `(.L_x_11341) ;  /* 0x000000000f087348 */ /* 0x000fea0003c00000 */
[----:B------:R0:W1:Y:S02]  /*1baa0*/  SHFL.IDX P6, R14, R13, R12, R11 ;  /* 0x0000000c0d0e7389 */ /* 0x00006400000c000b */
[----:B01----:R-:W-:Y:S01]  /*1bab0*/  ENDCOLLECTIVE ;  /* 0x000000000000791b */ /* 0x003fe20003800000 */
.L_x_11341:
[----:B------:R-:W-:Y:S02]  /*1bac0*/  IMAD.MOV.U32 R13, RZ, RZ, R19 ;  /* 0x000000ffff0d7224 */ /* 0x000fe400078e0013 */
[----:B------:R-:W-:Y:S01]  /*1bad0*/  IMAD.MOV.U32 R12, RZ, RZ, 0x2 ;  /* 0x00000002ff0c7424 */ /* 0x000fe200078e00ff */
[----:B------:R-:W-:-:S13]  /*1bae0*/  IADD3 R2, P4, R14, R5, RZ ;  /* 0x000000050e027210 */ /* 0x000fda0007f9e0ff */
[----:B------:R-:W-:Y:S05]  /*1baf0*/  WARPSYNC.COLLECTIVE R15, `(.L_x_11342) ;  /* 0x000000000f087348 */ /* 0x000fea0003c00000 */
[----:B------:R0:W1:Y:S02]  /*1bb00*/  SHFL.IDX P6, R14, R13, R12, R11 ;  /* 0x0000000c0d0e7389 */ /* 0x00006400000c000b */
[----:B01----:R-:W-:Y:S01]  /*1bb10*/  ENDCOLLECTIVE ;  /* 0x000000000000791b */ /* 0x003fe20003800000 */
.L_x_11342:
        /* <DEDUP_REMOVED lines=15> */
.L_x_11343:
[----:B------:R-:W-:Y:S02]  /*1bc10*/  IMAD.MOV.U32 R13, RZ, RZ, R19 ;  /* 0x000000ffff0d7224 */ /* 0x000fe400078e0013 */
[----:B------:R-:W-:Y:S01]  /*1bc20*/  IMAD.MOV.U32 R12, RZ, RZ, 0x3 ;  /* 0x00000003ff0c7424 */ /* 0x000fe200078e00ff */
[----:B------:R-:W-:-:S13]  /*1bc30*/  IADD3 R2, P4, R14, R5, RZ ;  /* 0x000000050e027210 */ /* 0x000fda0007f9e0ff */
[----:B------:R-:W-:Y:S05]  /*1bc40*/  WARPSYNC.COLLECTIVE R15, `(.L_x_11344) ;  /* 0x000000000f087348 */ /* 0x000fea0003c00000 */
[----:B------:R0:W1:Y:S02]  /*1bc50*/  SHFL.IDX P6, R14, R13, R12, R11 ;  /* 0x0000000c0d0e7389 */ /* 0x00006400000c000b */
[----:B01----:R-:W-:Y:S01]  /*1bc60*/  ENDCOLLECTIVE ;  /* 0x000000000000791b */ /* 0x003fe20003800000 */
.L_x_11344:
        /* <DEDUP_REMOVED lines=14> */
.L_x_11345:
[----:B------:R-:W-:Y:S05]  /*1bd50*/  BRA `(.L_x_11346) ;  /* 0xffffffc4008c7947 */ /* 0x000fea000383ffff */
.L_x_11260:
        /* <DEDUP_REMOVED lines=8> */
.L_x_11348:
[----:B------:R-:W-:Y:S05]  /*1bde0*/  BSYNC B0 ;  /* 0x0000000000007941 */ /* 0x000fea0003800000 */
.L_x_11347:
        /* <DEDUP_REMOVED lines=9> */
.L_x_11349:
[----:B------:R-:W-:Y:S02]  /*1be80*/  ULDC UR4, c[0x0][0xc3c] ;  /* 0x00030f0000047ab9 */ /* 0x000fe40000000800 */
[----:B------:R-:W-:-:S13]  /*1be90*/  ISETP.GE.OR P1, PT, R9, UR4, !P0 ;  /* 0x0000000409007c0c */ /* 0x000fda000c726670 */
[----:B------:R-:W0:Y:S08]  /*1bea0*/  @!P1 LDC.64 R2, c[0x0][0xc80] ;  /* 0x00032000ff029b82 */ /* 0x000e300000000a00 */
[----:B------:R-:W1:Y:S01]  /*1beb0*/  @!P1 LDC.64 R4, c[0x0][0xc78] ;  /* 0x00031e00ff049b82 */ /* 0x000e620000000a00 */
[----:B------:R-:W-:Y:S01]  /*1bec0*/  CS2R R24, SRZ ;  /* 0x0000000000187805 */ /* 0x000fe2000001ff00 */
        /* <DEDUP_REMOVED lines=18> */
.L_x_11350:
[----:B------:R-:W-:Y:S01]  /*1bff0*/  IMAD.MOV.U32 R12, RZ, RZ, 0x2 ;  /* 0x00000002ff0c7424 */ /* 0x000fe200078e00ff */
[----:B------:R-:W-:-:S05]  /*1c000*/  SEL R4, R14, RZ, P1 ;  /* 0x000000ff0e047207 */ /* 0x000fca0000800000 */
[----:B------:R-:W-:-:S04]  /*1c010*/  IMAD.IADD R4, R13, 0x1, R4 ;  /* 0x000000010d047824 */ /* 0x000fc800078e0204 */
[----:B------:R-:W-:-:S07]  /*1c020*/  IMAD.MOV.U32 R13, RZ, RZ, R4 ;  /* 0x000000ffff0d7224 */ /* 0x000fce00078e0004 */
[----:B------:R-:W-:Y:S05]  /*1c030*/  WARPSYNC.COLLECTIVE R15, `(.L_x_11351) ;  /* 0x000000000f087348 */ /* 0x000fea0003c00000 */
[----:B------:R0:W1:Y:S02]  /*1c040*/  SHFL.UP P6, R14, R13, R12, R11 ;  /* 0x0400000c0d0e7389 */ /* 0x00006400000c000b */
[----:B01----:R-:W-:Y:S01]  /*1c050*/  ENDCOLLECTIVE ;  /* 0x000000000000791b */ /* 0x003fe20003800000 */
.L_x_11351:
[----:B------:R-:W-:Y:S01]  /*1c060*/  IMAD.MOV.U32 R12, RZ, RZ, 0x4 ;  /* 0x00000004ff0c7424 */ /* 0x000fe200078e00ff */
[----:B------:R-:W-:-:S05]  /*1c070*/  SEL R3, R14, RZ, P2 ;  /* 0x000000ff0e037207 */ /* 0x000fca0001000000 */
[----:B------:R-:W-:-:S04]  /*1c080*/  IMAD.IADD R2, R4, 0x1, R3 ;  /* 0x0000000104027824 */ /* 0x000fc800078e0203 */
[----:B------:R-:W-:-:S07]  /*1c090*/  IMAD.MOV.U32 R13, RZ, RZ, R2 ;  /* 0x000000ffff0d7224 */ /* 0x000fce00078e0002 */
[----:B------:R-:W-:Y:S05]  /*1c0a0*/  WARPSYNC.COLLECTIVE R15, `(.L_x_11352) ;  /* 0x000000000f087348 */ /* 0x000fea0003c00000 */
[----:B------:R0:W1:Y:S02]  /*1c0b0*/  SHFL.UP P6, R14, R13, R12, R11 ;  /* 0x0400000c0d0e7389 */ /* 0x00006400000c000b */
[----:B01----:R-:W-:Y:S01]  /*1c0c0*/  ENDCOLLECTIVE ;  /* 0x000000000000791b */ /* 0x003fe20003800000 */
.L_x_11352:
[----:B------:R-:W-:Y:S01]  /*1c0d0*/  IMAD.MOV.U32 R12, RZ, RZ, 0x8 ;  /* 0x00000008ff0c7424 */ /* 0x000fe200078e00ff */
[----:B------:R-:W-:-:S05]  /*1c0e0*/  SEL R3, R14, RZ, P3 ;  /* 0x000000ff0e037207 */ /* 0x000fca0001800000 */
[----:B------:R-:W-:-:S04]  /*1c0f0*/  IMAD.IADD R3, R2, 0x1, R3 ;  /* 0x0000000102037824 */ /* 0x000fc800078e0203 */
[----:B------:R-:W-:-:S07]  /*1c100*/  IMAD.MOV.U32 R13, RZ, RZ, R3 ;  /* 0x000000ffff0d7224 */ /* 0x000fce00078e0003 */
[----:B------:R-:W-:Y:S05]  /*1c110*/  WARPSYNC.COLLECTIVE R15, `(.L_x_11353) ;  /* 0x000000000f087348 */ /* 0x000fea0003c00000 */
[----:B------:R0:W1:Y:S02]  /*1c120*/  SHFL.UP P6, R14, R13, R12, R11 ;  /* 0x0400000c0d0e7389 */ /* 0x00006400000c000b */
[----:B01----:R-:W-:Y:S01]  /*1c130*/  ENDCOLLECTIVE ;  /* 0x000000000000791b */ /* 0x003fe20003800000 */
.L_x_11353:
[----:B------:R-:W-:Y:S01]  /*1c140*/  IMAD.MOV.U32 R12, RZ, RZ, 0x10 ;  /* 0x00000010ff0c7424 */ /* 0x000fe200078e00ff */
[----:B------:R-:W-:-:S05]  /*1c150*/  SEL R4, R14, RZ, P4 ;  /* 0x000000ff0e047207 */ /* 0x000fca0002000000 */
[----:B------:R-:W-:-:S04]  /*1c160*/  IMAD.IADD R4, R3, 0x1, R4 ;  /* 0x0000000103047824 */ /* 0x000fc800078e0204 */
[----:B------:R-:W-:-:S07]  /*1c170*/  IMAD.MOV.U32 R13, RZ, RZ, R4 ;  /* 0x000000ffff0d7224 */ /* 0x000fce00078e0004 */
[----:B------:R-:W-:Y:S05]  /*1c180*/  WARPSYNC.COLLECTIVE R15, `(.L_x_11354) ;  /* 0x000000000f087348 */ /* 0x000fea0003c00000 */
[----:B------:R0:W1:Y:S02]  /*1c190*/  SHFL.UP P6, R14, R13, R12, R11 ;  /* 0x0400000c0d0e7389 */ /* 0x00006400000c000b */
[----:B01----:R-:W-:Y:S01]  /*1c1a0*/  ENDCOLLECTIVE ;  /* 0x000000000000791b */ /* 0x003fe20003800000 */
.L_x_11354:
        /* <DEDUP_REMOVED lines=8> */
.L_x_11355:
[----:B------:R-:W-:Y:S05]  /*1c230*/  BRA `(.L_x_11356) ;  /* 0xffffffc400a87947 */ /* 0x000fea000383ffff */
.L_x_11263:
[----:B------:R-:W-:Y:S01]  /*1c240*/  BSSY B0, `(.L_x_11357) ;  /* 0x0000007000007945 */ /* 0x000fe20003800000 */
[----:B------:R-:W-:Y:S02]  /*1c250*/  IMAD.MOV.U32 R12, RZ, RZ, 0x1 ;  /* 0x00000001ff0c7424 */ /* 0x000fe400078e00ff */
[----:B------:R-:W-:Y:S02]  /*1c260*/  IMAD.MOV.U32 R11, RZ, RZ, RZ ;  /* 0x000000ffff0b7224 */ /* 0x000fe400078e00ff */
[----:B------:R-:W-:-:S07]  /*1c270*/  IMAD.MOV.U32 R15, RZ, RZ, -0x1 ;  /* 0xffffffffff0f7424 */ /* 0x000fce00078e00ff */
[----:B------:R-:W-:Y:S05]  /*1c280*/  WARPSYNC.COLLECTIVE R15, `(.L_x_11358) ;  /* 0x000000000f087348 */ /* 0x000fea0003c00000 */
[----:B------:R0:W1:Y:S02]  /*1c290*/  SHFL.UP P6, R14, R13, R12, R11 ;  /* 0x0400000c0d0e7389 */ /* 0x00006400000c000b */
[----:B01----:R-:W-:Y:S01]  /*1c2a0*/  ENDCOLLECTIVE ;  /* 0x000000000000791b */ /* 0x003fe20003800000 */
.L_x_11358:
[----:B------:R-:W-:Y:S05]  /*1c2b0*/  BSYNC B0 ;  /* 0x0000000000007941 */ /* 0x000fea0003800000 */
.L_x_11357:
        /* <DEDUP_REMOVED lines=8> */
.L_x_11359:
[----:B------:R-:W-:Y:S01]  /*1c340*/  IMAD.MOV.U32 R12, RZ, RZ, 0x4 ;  /* 0x00000004ff0c7424 */ /* 0x000fe200078e00ff */
[----:B------:R-:W-:-:S05]  /*1c350*/  SEL R2, R14, RZ, P2 ;  /* 0x000000ff0e027207 */ /* 0x000fca0001000000 */
[----:B------:R-:W-:-:S04]  /*1c360*/  IMAD.IADD R2, R13, 0x1, R2 ;  /* 0x000000010d027824 */ /* 0x000fc800078e0202 */
[----:B------:R-:W-:-:S07]  /*1c370*/  IMAD.MOV.U32 R13, RZ, RZ, R2 ;  /* 0x000000ffff0d7224 */ /* 0x000fce00078e0002 */
[----:B------:R-:W-:Y:S05]  /*1c380*/  WARPSYNC.COLLECTIVE R15, `(.L_x_11360) ;  /* 0x000000000f087348 */ /* 0x000fea0003c00000 */
[----:B------:R0:W1:Y:S02]  /*1c390*/  SHFL.UP P6, R14, R13, R12, R11 ;  /* 0x0400000c0d0e7389 */ /* 0x00006400000c000b */
[----:B01----:R-:W-:Y:S01]  /*1c3a0*/  ENDCOLLECTIVE ;  /* 0x000000000000791b */ /* 0x003fe20003800000 */
.L_x_11360:
[----:B------:R-:W-:Y:S01]  /*1c3b0*/  IMAD.MOV.U32 R12, RZ, RZ, 0x8 ;  /* 0x00000008ff0c7424 */ /* 0x000fe200078e00ff */
[----:B------:R-:W-:-:S05]  /*1c3c0*/  SEL R3, R14, RZ, P3 ;  /* 0x000000ff0e037207 */ /* 0x000fca0001800000 */
[----:B------:R-:W-:-:S04]  /*1c3d0*/  IMAD.IADD R3, R2, 0x1, R3 ;  /* 0x0000000102037824 */ /* 0x000fc800078e0203 */
[----:B------:R-:W-:-:S07]  /*1c3e0*/  IMAD.MOV.U32 R13, RZ, RZ, R3 ;  /* 0x000000ffff0d7224 */ /* 0x000fce00078e0003 */
[----:B------:R-:W-:Y:S05]  /*1c3f0*/  WARPSYNC.COLLECTIVE R15, `(.L_x_11361) ;  /* 0x000000000f087348 */ /* 0x000fea0003c00000 */
[----:B------:R0:W1:Y:S02]  /*1c400*/  SHFL.UP P6, R14, R13, R12, R11 ;  /* 0x0400000c0d0e7389 */ /* 0x00006400000c000b */
[----:B01----:R-:W-:Y:S01]  /*1c410*/  ENDCOLLECTIVE ;  /* 0x000000000000791b */ /* 0x003fe20003800000 */
.L_x_11361:
[----:B------:R-:W-:Y:S01]  /*1c420*/  IMAD.MOV.U32 R12, RZ, RZ, 0x10 ;  /* 0x00000010ff0c7424 */ /* 0x000fe200078e00ff */
[----:B------:R-:W-:-:S05]  /*1c430*/  SEL R4, R14, RZ, P4 ;  /* 0x000000ff0e047207 */ /* 0x000fca0002000000 */
[----:B------:R-:W-:-:S04]  /*1c440*/  IMAD.IADD R4, R3, 0x1, R4 ;  /* 0x0000000103047824 */ /* 0x000fc800078e0204 */
[----:B------:R-:W-:-:S07]  /*1c450*/  IMAD.MOV.U32 R13, RZ, RZ, R4 ;  /* 0x000000ffff0d7224 */ /* 0x000fce00078e0004 */
[----:B------:R-:W-:Y:S05]  /*1c460*/  WARPSYNC.COLLECTIVE R15, `(.L_x_11362) ;  /* 0x000000000f087348 */ /* 0x000fea0003c00000 */
[----:B------:R0:W1:Y:S02]  /*1c470*/  SHFL.UP P6, R14, R13, R12, R11 ;  /* 0x0400000c0d0e7389 */ /* 0x00006400000c000b */
[----:B01----:R-:W-:Y:S01]  /*1c480*/  ENDCOLLECTIVE ;  /* 0x000000000000791b */ /* 0x003fe20003800000 */
.L_x_11362:
        /* <DEDUP_REMOVED lines=8> */
.L_x_11363:
[----:B------:R-:W-:Y:S05]  /*1c510*/  BRA `(.L_x_11364) ;  /* 0xffffffc400947947 */ /* 0x000fea000383ffff */
.L_x_11265:
[----:B------:R-:W-:Y:S01]  /*1c520*/  BSSY B0, `(.L_x_11365) ;  /* 0x0000006000007945 */ /* 0x000fe20003800000 */
[----:B------:R-:W-:Y:S01]  /*1c530*/  PLOP3.LUT P6, PT, P6, PT, PT, 0x8, 0x0 ;  /* 0x000000000000781c */ /* 0x000fe200037ce170 */
[----:B------:R-:W-:-:S12]  /*1c540*/  IMAD.MOV.U32 R15, RZ, RZ, -0x1 ;  /* 0xffffffffff0f7424 */ /* 0x000fd800078e00ff */
[----:B0-----:R-:W-:Y:S05]  /*1c550*/  WARPSYNC.COLLECTIVE R15, `(.L_x_11366) ;  /* 0x000000000f087348 */ /* 0x001fea0003c00000 */
[----:B------:R-:W-:Y:S01]  /*1c560*/  VOTE.ANY R14, PT, P6 ;  /* 0x00000000000e7806 */ /* 0x000fe200030e0100 */
[----:B0-----:R-:W-:Y:S06]  /*1c570*/  ENDCOLLECTIVE ;  /* 0x000000000000791b */ /* 0x001fec0003800000 */
.L_x_11366:
[----:B------:R-:W-:Y:S05]  /*1c580*/  BSYNC B0 ;  /* 0x0000000000007941 */ /* 0x000fea0003800000 */
.L_x_11365:
[----:B------:R-:W-:Y:S02]  /*1c590*/  IMAD.MOV.U32 R3, RZ, RZ, R14 ;  /* 0x000000ffff037224 */ /* 0x000fe400078e000e */
[----:B------:R-:W-:Y:S02]  /*1c5a0*/  IMAD.MOV.U32 R13, RZ, RZ, R25 ;  /* 0x000000ffff0d7224 */ /* 0x000fe400078e0019 */
[----:B------:R-:W0:Y:S01]  /*1c5b0*/  POPC R7, R3 ;  /* 0x0000000300077309 */ /* 0x000e220000000000 */
[----:B------:R-:W-:Y:S02]  /*1c5c0*/  IMAD.MOV.U32 R11, RZ, RZ, 0x1f ;  /* 0x0000001fff0b7424 */ /* 0x000fe400078e00ff */
[----:B------:R-:W-:Y:S02]  /*1c5d0*/  IMAD.MOV.U32 R15, RZ, RZ, -0x1 ;  /* 0xffffffffff0f7424 */ /* 0x000fe400078e00ff */
[----:B0-----:R-:W-:Y:S02]  /*1c5e0*/  IMAD.MOV.U32 R12, RZ, RZ, R7 ;  /* 0x000000ffff0c7224 */ /* 0x001fe400078e0007 */
[----:B------:R-:W-:-:S07]  /*1c5f0*/  IMAD.IADD R27, R7, 0x1, R27 ;  /* 0x00000001071b7824 */ /* 0x000fce00078e021b */
[----:B------:R-:W-:Y:S05]  /*1c600*/  WARPSYNC.COLLECTIVE R15, `(.L_x_11367) ;  /* 0x000000000f087348 */ /* 0x000fea0003c00000 */
[----:B------:R0:W1:Y:S02]  /*1c610*/  SHFL.IDX P6, R14, R13, R12, R11 ;  /* 0x0000000c0d0e7389 */ /* 0x00006400000c000b */
[----:B01----:R-:W-:Y:S01]  /*1c620*/  ENDCOLLECTIVE ;  /* 0x000000000000791b */ /* 0x003fe20003800000 */
.L_x_11367:
[----:B------:R-:W-:Y:S02]  /*1c630*/  IMAD.MOV.U32 R13, RZ, RZ, R5 ;  /* 0x000000ffff0d7224 */ /* 0x000fe400078e0005 */
[----:B------:R-:W-:-:S07]  /*1c640*/  IMAD.MOV.U32 R25, RZ, RZ, R14 ;  /* 0x000000ffff197224 */ /* 0x000fce00078e000e */
[----:B------:R-:W-:Y:S05]  /*1c650*/  WARPSYNC.COLLECTIVE R15, `(.L_x_11368) ;  /* 0x000000000f087348 */ /* 0x000fea0003c00000 */
[----:B------:R0:W1:Y:S02]  /*1c660*/  SHFL.IDX P6, R14, R13, R12, R11 ;  /* 0x0000000c0d0e7389 */ /* 0x00006400000c000b */
[----:B01----:R-:W-:Y:S01]  /*1c670*/  ENDCOLLECTIVE ;  /* 0x000000000000791b */ /* 0x003fe20003800000 */
.L_x_11368:
[----:B------:R-:W-:Y:S01]  /*1c680*/  IMAD.MOV.U32 R5, RZ, RZ, R14 ;  /* 0x000000ffff057224 */ /* 0x000fe200078e000e */
[----:B------:R-:W-:Y:S06]  /*1c690*/  BRA `(.L_x_11369) ;  /* 0xffffffc400747947 */ /* 0x000fec000383ffff */
.L_x_11267:
[----:B------:R-:W-:Y:S01]  /*1c6a0*/  BSSY B0, `(.L_x_11370) ;  /* 0x0000007000007945 */ /* 0x000fe20003800000 */
[----:B------:R-:W-:Y:S02]  /*1c6b0*/  IMAD.MOV.U32 R13, RZ, RZ, R2 ;  /* 0x000000ffff0d7224 */ /* 0x000fe400078e0002 */
[----:B------:R-:W-:Y:S02]  /*1c6c0*/  IMAD.MOV.U32 R11, RZ, RZ, 0x1f ;  /* 0x0000001fff0b7424 */ /* 0x000fe400078e00ff */
[----:B------:R-:W-:-:S07]  /*1c6d0*/  IMAD.MOV.U32 R15, RZ, RZ, -0x1 ;  /* 0xffffffffff0f7424 */ /* 0x000fce00078e00ff */
[----:B0123--:R-:W-:Y:S05]  /*1c6e0*/  WARPSYNC.COLLECTIVE R15, `(.L_x_11371) ;  /* 0x000000000f087348 */ /* 0x00ffea0003c00000 */
[----:B------:R4:W0:Y:S02]  /*1c6f0*/  SHFL.IDX P6, R14, R13, R12, R11 ;  /* 0x0000000c0d0e7389 */ /* 0x00082400000c000b */
[----:B01234-:R-:W-:Y:S01]  /*1c700*/  ENDCOLLECTIVE ;  /* 0x000000000000791b */ /* 0x01ffe20003800000 */
.L_x_11371:
[----:B------:R-:W-:Y:S05]  /*1c710*/  BSYNC B0 ;  /* 0x0000000000007941 */ /* 0x000fea0003800000 */
.L_x_11370:
[----:B------:R-:W-:Y:S01]  /*1c720*/  IMAD.MOV.U32 R24, RZ, RZ, R14 ;  /* 0x000000ffff187224 */ /* 0x000fe200078e000e */
[----:B------:R-:W-:Y:S06]  /*1c730*/  BRA `(.L_x_11266) ;  /* 0xffffffc400647947 */ /* 0x000fec000383ffff */
.L_x_11273:
[----:B0-----:R0:W1:Y:S02]  /*1c740*/  SYNCS.PHASECHK.TRANS64.TRYWAIT P0, [R5+URZ+0x2d820], R0 ;  /* 0x02d82000050075a7 */ /* 0x001064000800017f */
[----:B-1----:R-:W-:Y:S05]  /*1c750*/  @!P0 NANOSLEEP.SYNCS 0x989680 ;  /* 0x009896800000895d */ /* 0x002fea0003900000 */
[----:B------:R-:W1:Y:S02]  /*1c760*/  @!P0 SYNCS.PHASECHK.TRANS64 P0, [R5+URZ+0x2d820], R0 ;  /* 0x02d82000050085a7 */ /* 0x000e64000800007f */
[----:B-1----:R-:W-:Y:S05]  /*1c770*/  @!P0 BRA `(.L_x_11273) ;  /* 0xfffffffc00f08947 */ /* 0x002fea000383ffff */
[----:B------:R-:W-:Y:S05]  /*1c780*/  BRA `(.L_x_11372) ;  /* 0xffffffcc00c07947 */ /* 0x000fea000383ffff */
.L_x_11274:
        /* <DEDUP_REMOVED lines=11> */
.L_x_11374:
[----:B------:R-:W-:Y:S05]  /*1c840*/  BSYNC B0 ;  /* 0x0000000000007941 */ /* 0x000fea0003800000 */
.L_x_11373:
[----:B------:R-:W-:Y:S05]  /*1c850*/  BRA `(.L_x_11375) ;  /* 0xffffffcc00a87947 */ /* 0x000fea000383ffff */
.L_x_11277:
[----:B------:R-:W-:Y:S01]  /*1c860*/  BSSY B1, `(.L_x_11376) ;  /* 0x0000006000017945 */ /* 0x000fe20003800000 */
[----:B------:R-:W-:-:S07]  /*1c870*/  IMAD.MOV.U32 R15, RZ, RZ, -0x1 ;  /* 0xffffffffff0f7424 */ /* 0x000fce00078e00ff */
[----:B0-2---:R-:W-:Y:S05]  /*1c880*/  WARPSYNC.COLLECTIVE R15, `(.L_x_11377) ;  /* 0x000000000f0c7348 */ /* 0x005fea0003c00000 */
[----:B------:R-:W-:Y:S02]  /*1c890*/  ELECT P6, UR62, PT ;  /* 0x00000000003e782f */ /* 0x000fe400038c0000 */
[----:B------:R-:W-:Y:S01]  /*1c8a0*/  MOV R14, UR62 ;  /* 0x0000003e000e7c02 */ /* 0x000fe20008000f00 */
[----:B0-2---:R-:W-:Y:S10]  /*1c8b0*/  ENDCOLLECTIVE ;  /* 0x000000000000791b */ /* 0x005ff40003800000 */
.L_x_11377:
[----:B------:R-:W-:Y:S05]  /*1c8c0*/  BSYNC B1 ;  /* 0x0000000000017941 */ /* 0x000fea0003800000 */
.L_x_11376:
[----:B------:R-:W-:Y:S05]  /*1c8d0*/  BRA `(.L_x_11378) ;  /* 0xffffffcc00a07947 */ /* 0x000fea000383ffff */
.L_x_11279:
[----:B0-----:R0:W1:Y:S02]  /*1c8e0*/  SYNCS.PHASECHK.TRANS64.TRYWAIT P1, [R3+URZ+0x2d840], R2 ;  /* 0x02d84002030075a7 */ /* 0x001064000802017f */
[----:B-1----:R-:W-:Y:S05]  /*1c8f0*/  @!P1 NANOSLEEP.SYNCS 0x989680 ;  /* 0x009896800000995d */ /* 0x002fea0003900000 */
[----:B------:R-:W1:Y:S02]  /*1c900*/  @!P1 SYNCS.PHASECHK.TRANS64 P1, [R3+URZ+0x2d840], R2 ;  /* 0x02d84002030095a7 */ /* 0x000e64000802007f */
[----:B-1----:R-:W-:Y:S05]  /*1c910*/  @!P1 BRA `(.L_x_11279) ;  /* 0xfffffffc00f09947 */ /* 0x002fea000383ffff */
[----:B------:R-:W-:Y:S05]  /*1c920*/  BRA `(.L_x_11379) ;  /* 0xffffffcc00c07947 */ /* 0x000fea000383ffff */
.L_x_11281:
[----:B-1----:R1:W3:Y:S02]  /*1c930*/  SYNCS.PHASECHK.TRANS64.TRYWAIT P1, [R23+URZ+0x2d840], R0 ;  /* 0x02d84000170075a7 */ /* 0x0022e4000802017f */
[----:B---3--:R-:W-:Y:S05]  /*1c940*/  @!P1 NANOSLEEP.SYNCS 0x989680 ;  /* 0x009896800000995d */ /* 0x008fea0003900000 */
[----:B------:R-:W3:Y:S02]  /*1c950*/  @!P1 SYNCS.PHASECHK.TRANS64 P1, [R23+URZ+0x2d840], R0 ;  /* 0x02d84000170095a7 */ /* 0x000ee4000802007f */
[----:B---3--:R-:W-:Y:S05]  /*1c960*/  @!P1 BRA `(.L_x_11281) ;  /* 0xfffffffc00f09947 */ /* 0x008fea000383ffff */
[----:B------:R-:W-:Y:S05]  /*1c970*/  BRA `(.L_x_11380) ;  /* 0xffffffcc00cc7947 */ /* 0x000fea000383ffff */
.L_x_11283:
[----:B---3--:R3:W4:Y:S02]  /*1c980*/  SYNCS.PHASECHK.TRANS64.TRYWAIT P1, [R3+URZ+0x2d860], R2 ;  /* 0x02d86002030075a7 */ /* 0x008724000802017f */
[----:B----4-:R-:W-:Y:S05]  /*1c990*/  @!P1 NANOSLEEP.SYNCS 0x989680 ;  /* 0x009896800000995d */ /* 0x010fea0003900000 */
[----:B------:R-:W4:Y:S02]  /*1c9a0*/  @!P1 SYNCS.PHASECHK.TRANS64 P1, [R3+URZ+0x2d860], R2 ;  /* 0x02d86002030095a7 */ /* 0x000f24000802007f */
[----:B----4-:R-:W-:Y:S05]  /*1c9b0*/  @!P1 BRA `(.L_x_11283) ;  /* 0xfffffffc00f09947 */ /* 0x010fea000383ffff */
[----:B------:R-:W-:Y:S05]  /*1c9c0*/  BRA `(.L_x_11381) ;  /* 0xffffffcc00c87947 */ /* 0x000fea000383ffff */
.L_x_11382:
        /* <DEDUP_REMOVED lines=11> */
.L_x_16001:


//--------------------- .text._ZN7cutlass13device_kernelIN5flash11enable_sm90INS1_16FlashAttnFwdSm90INS1_25CollectiveMainloopFwdSm90ILi2EN4cute5tupleIJNS5_1CILi1EEES8_S8_EEENS6_IJNS7_ILi192EEENS7_ILi128EEENS7_ILi96EEEEEELi96ENS_6half_tEfNS_4arch4Sm90ELb0ELb1ELb1ELb1ELb1ELb1ELb0ELb0ELb1ELb1ELb1ELb0EEENS1_21CollectiveEpilogueFwdINS6_IJSA_SC_SB_EEES9_SE_SG_Li384ELb1ELb1ELb1ELb0EEENS1_36VarlenDynamicPersistentTileSchedulerILi192ELi128ELi384ELi128ELb1ELb1ELb1ELb1ELb0ELb1EEEEEEEEEvNT_6ParamsE --------------------------
	.section	.text._ZN7cutlass13device_kernelIN5flash11enable_sm90INS1_16FlashAttnFwdSm90INS1_25CollectiveMainloopFwdSm90ILi2EN4cute5tupleIJNS5_1CILi1EEES8_S8_EEENS6_IJNS7_ILi192EEENS7_ILi128EEENS7_ILi96EEEEEELi96ENS_6half_tEfNS_4arch4Sm90ELb0ELb1ELb1ELb1ELb1ELb1ELb0ELb0ELb1ELb1ELb1ELb0EEENS1_21CollectiveEpilogueFwdINS6_IJSA_SC_SB_EEES9_SE_SG_Li384ELb1ELb1ELb1ELb0EEENS1_36VarlenDynamicPersistentTileSchedulerILi192ELi128ELi384ELi128ELb1ELb1ELb1ELb1ELb0ELb1EEEEEEEEEvNT_6ParamsE,"ax",@progbits
	.align	128
.text._ZN7cutlass13device_kernelIN5flash11enable_sm90INS1_16FlashAttnFwdSm90INS1_25CollectiveMainloopFwdSm90ILi2EN4cute5tupleIJNS5_1CILi1EEES8_S8_EEENS6_IJNS7_ILi192EEENS7_ILi128EEENS7_ILi96EEEEEELi96ENS_6half_tEfNS_4arch4Sm90ELb0ELb1ELb1ELb1ELb1ELb1ELb0ELb0ELb1ELb1ELb1ELb0EEENS1_21CollectiveEpilogueFwdINS6_IJSA_SC_SB_EEES9_SE_SG_Li384ELb1ELb1ELb1ELb0EEENS1_36VarlenDynamicPersistentTileSchedulerILi192ELi128ELi384ELi128ELb1ELb1ELb1ELb1ELb0ELb1EEEEEEEEEvNT_6ParamsE:
        .type           _ZN7cutlass13device_kernelIN5flash11enable_sm90INS1_16FlashAttnFwdSm90INS1_25CollectiveMainloopFwdSm90ILi2EN4cute5tupleIJNS5_1CILi1EEES8_S8_EEENS6_IJNS7_ILi192EEENS7_ILi128EEENS7_ILi96EEEEEELi96ENS_6half_tEfNS_4arch4Sm90ELb0ELb1ELb1ELb1ELb1ELb1ELb0ELb0ELb1ELb1ELb1ELb0EEENS1_21CollectiveEpilogueFwdINS6_IJSA_SC_SB_EEES9_SE_SG_Li384ELb1ELb1ELb1ELb0EEENS1_36VarlenDynamicPersistentTileSchedulerILi192ELi128ELi384ELi128ELb1ELb1ELb1ELb1ELb0ELb1EEEEEEEEEvNT_6ParamsE,@function
        .size           _ZN7cutlass13device_kernelIN5flash11enable_sm90INS1_16FlashAttnFwdSm90INS1_25CollectiveMainloopFwdSm90ILi2EN4cute5tupleIJNS5_1CILi1EEES8_S8_EEENS6_IJNS7_ILi192EEENS7_ILi128EEENS7_ILi96EEEEEELi96ENS_6half_tEfNS_4arch4Sm90ELb0ELb1ELb1ELb1ELb1ELb1ELb0ELb0ELb1ELb1ELb1ELb0EEENS1_21CollectiveEpilogueFwdINS6_IJSA_SC_SB_EEES9_SE_SG_Li384ELb1ELb1ELb1ELb0EEENS1_36VarlenDynamicPersistentTileSchedulerILi192ELi128ELi384ELi128ELb1ELb1ELb1ELb1ELb0ELb1EEEEEEEEEvNT_6ParamsE,(.L_x_16002 - _ZN7cutlass13device_kernelIN5flash11enable_sm90INS1_16FlashAttnFwdSm90INS1_25CollectiveMainloopFwdSm90ILi2EN4cute5tupleIJNS5_1CILi1EEES8_S8_EEENS6_IJNS7_ILi192EEENS7_ILi128EEENS7_ILi96EEEEEELi96ENS_6half_tEfNS_4arch4Sm90ELb0ELb1ELb1ELb1ELb1ELb1ELb0ELb0ELb1ELb1ELb1ELb0EEENS1_21CollectiveEpilogueFwdINS6_IJSA_SC_SB_EEES9_SE_SG_Li384ELb1ELb1ELb1ELb0EEENS1_36VarlenDynamicPersistentTileSchedulerILi192ELi128ELi384ELi128ELb1ELb1ELb1ELb1ELb0ELb1EEEEEEEEEvNT_6ParamsE)
        .other          _ZN7cutlass13device_kernelIN5flash11enable_sm90INS1_16FlashAttnFwdSm90INS1_25CollectiveMainloopFwdSm90ILi2EN4cute5tupleIJNS5_1CILi1EEES8_S8_EEENS6_IJNS7_ILi192EEENS7_ILi128EEENS7_ILi96EEEEEELi96ENS_6half_tEfNS_4arch4Sm90ELb0ELb1ELb1ELb1ELb1ELb1ELb0ELb0ELb1ELb1ELb1ELb0EEENS1_21CollectiveEpilogueFwdINS6_IJSA_SC_SB_EEES9_SE_SG_Li384ELb1ELb1ELb1ELb0EEENS1_36VarlenDynamicPersistentTileSchedulerILi192ELi128ELi384ELi128ELb1ELb1ELb1ELb1ELb0ELb1EEEEEEEEEvNT_6ParamsE,@"STO_CUDA_ENTRY STV_DEFAULT"
_ZN7cutlass13device_kernelIN5flash11enable_sm90INS1_16FlashAttnFwdSm90INS1_25CollectiveMainloopFwdSm90ILi2EN4cute5tupleIJNS5_1CILi1EEES8_S8_EEENS6_IJNS7_ILi192EEENS7_ILi128EEENS7_ILi96EEEEEELi96ENS_6half_tEfNS_4arch4Sm90ELb0ELb1ELb1ELb1ELb1ELb1ELb0ELb0ELb1ELb1ELb1ELb0EEENS1_21CollectiveEpilogueFwdINS6_IJSA_SC_SB_EEES9_SE_SG_Li384ELb1ELb1ELb1ELb0EEENS1_36VarlenDynamicPersistentTileSchedulerILi192ELi128ELi384ELi128ELb1ELb1ELb1ELb1ELb0ELb1EEEEEEEEEvNT_6ParamsE:
        /* <DEDUP_REMOVED lines=18> */
.L_x_11384:
[----:B------:R-:W-:Y:S05]  /*0120*/  BSYNC B0 ;  /* 0x0000000000007941 */ /* 0x000fea0003800000 */
.L_x_11383:
        /* <DEDUP_REMOVED lines=41> */
.L_x_11385:
        /* <DEDUP_REMOVED lines=22> */
.L_x_11386:
        /* <DEDUP_REMOVED lines=18> */
.L_x_11387:
        /* <DEDUP_REMOVED lines=22> */
.L_x_11388:
        /* <DEDUP_REMOVED lines=22> */
.L_x_11389:
        /* <DEDUP_REMOVED lines=8> */
.L_x_11392:
        /* <DEDUP_REMOVED lines=22> */
[----:B------:R-:W-:Y:S02]  /*0ae0*/  R2UR UR40, R2 ;  /* 0x00000000022872ca */ /* 0x000fe400000e0000 */
[----:B------:R-:W-:Y:S01]  /*0af0*/  CS2R R22, SRZ ;  /* 0x0000000000167805 */ /* 0x000fe2000001ff00 */
[----:B------:R-:W-:Y:S01]  /*0b00*/  ULOP3.LUT UR39, UR36, 0x1, URZ, 0xfc, !UPT ;  /* 0x0000000124277892 */ /* 0x000fe2000f8efc3f */
[----:B------:R-:W-:-:S09]  /*0b10*/  UMOV UR37, URZ ;  /* 0x0000003f00257c82 */ /* 0x000fd20008000000 */
[----:B------:R-:W-:Y:S01]  /*0b20*/  UIADD3 UR40, UR40, 0xc400, URZ ;  /* 0x0000c40028287890 */ /* 0x000fe2000fffe03f */
[----:B0-----:R-:W-:-:S05]  /*0b30*/  VIADD R0, R0, 0xffffff80 ;  /* 0xffffff8000007836 */ /* 0x001fca0000000000 */
[----:B------:R-:W-:Y:S02]  /*0b40*/  SHF.R.S32.HI R3, RZ, 0x1f, R0 ;  /* 0x0000001fff037819 */ /* 0x000fe40000011400 */
[-C--:B------:R-:W-:Y:S02]  /*0b50*/  LEA.HI R6, R0, R0.reuse, RZ, 0x1 ;  /* 0x0000000000067211 */ /* 0x080fe400078f08ff */
[CC--:B------:R-:W-:Y:S02]  /*0b60*/  LEA.HI R5, R3.reuse, R0.reuse, RZ, 0x4 ;  /* 0x0000000003057211 */ /* 0x0c0fe400078f20ff */
[CC--:B------:R-:W-:Y:S02]  /*0b70*/  LEA.HI R7, R3.reuse, R0.reuse, RZ, 0x5 ;  /* 0x0000000003077211 */ /* 0x0c0fe400078f28ff */
[CC--:B------:R-:W-:Y:S02]  /*0b80*/  LEA.HI R4, R3.reuse, R0.reuse, RZ, 0x2 ;  /* 0x0000000003047211 */ /* 0x0c0fe400078f10ff */
[----:B------:R-:W-:-:S02]  /*0b90*/  LEA.HI R3, R3, R0, RZ, 0x7 ;  /* 0x0000000003037211 */ /* 0x000fc400078f38ff */
[----:B------:R-:W-:Y:S02]  /*0ba0*/  LOP3.LUT R9, R6, 0xfffffffe, RZ, 0xc0, !PT ;  /* 0xfffffffe06097812 */ /* 0x000fe400078ec0ff */
[--C-:B------:R-:W-:Y:S02]  /*0bb0*/  SHF.R.S32.HI R8, RZ, 0x2, R4.reuse ;  /* 0x00000002ff087819 */ /* 0x100fe40000011404 */
[----:B------:R-:W-:Y:S01]  /*0bc0*/  SHF.R.S32.HI R11, RZ, 0x1f, R4 ;  /* 0x0000001fff0b7819 */ /* 0x000fe20000011404 */
[----:B------:R-:W-:Y:S01]  /*0bd0*/  IMAD.IADD R18, R0, 0x1, -R9 ;  /* 0x0000000100127824 */ /* 0x000fe200078e0a09 */
[----:B------:R-:W-:Y:S02]  /*0be0*/  LOP3.LUT R13, R4, 0xfffffffc, RZ, 0xc0, !PT ;  /* 0xfffffffc040d7812 */ /* 0x000fe400078ec0ff */
[----:B------:R-:W-:Y:S01]  /*0bf0*/  SHF.R.S32.HI R4, RZ, 0x7, R3 ;  /* 0x00000007ff047819 */ /* 0x000fe20000011403 */
[----:B------:R-:W-:Y:S01]  /*0c00*/  IMAD.SHL.U32 R24, R18, 0x4, RZ ;  /* 0x0000000412187824 */ /* 0x000fe200078e00ff */
[----:B------:R-:W-:Y:S01]  /*0c10*/  SHF.R.S32.HI R12, RZ, 0x1, R6 ;  /* 0x00000001ff0c7819 */ /* 0x000fe20000011406 */
[----:B------:R-:W-:Y:S01]  /*0c20*/  IMAD.IADD R13, R0, 0x1, -R13 ;  /* 0x00000001000d7824 */ /* 0x000fe200078e0a0d */
[----:B------:R-:W-:Y:S01]  /*0c30*/  LOP3.LUT R15, R3, 0xffffff80, RZ, 0xc0, !PT ;  /* 0xffffff80030f7812 */ /* 0x000fe200078ec0ff */
[----:B------:R-:W-:Y:S01]  /*0c40*/  IMAD.HI R10, R4, 0x55555556, RZ ;  /* 0x55555556040a7827 */ /* 0x000fe200078e02ff */
[----:B------:R-:W-:Y:S01]  /*0c50*/  LEA.HI R11, R11, R8, RZ, 0x2 ;  /* 0x000000080b0b7211 */ /* 0x000fe200078f10ff */
[----:B------:R0:W-:Y:S01]  /*0c60*/  STL [R1+0xb4], R18 ;  /* 0x0000b41201007387 */ /* 0x0001e20000100800 */
[----:B------:R-:W-:Y:S01]  /*0c70*/  LEA.HI R9, R6, R12, RZ, 0x1 ;  /* 0x0000000c06097211 */ /* 0x000fe200078f08ff */
[----:B------:R-:W-:Y:S01]  /*0c80*/  IMAD.IADD R21, R0, 0x1, -R15 ;  /* 0x0000000100157824 */ /* 0x000fe200078e0a0f */
[----:B------:R-:W-:Y:S01]  /*0c90*/  LOP3.LUT R3, R5, 0xfffffff0, RZ, 0xc0, !PT ;  /* 0xfffffff005037812 */ /* 0x000fe200078ec0ff */
[----:B------:R-:W-:Y:S01]  /*0ca0*/  VIADD R20, R24, 0x20 ;  /* 0x0000002018147836 */ /* 0x000fe20000000000 */
[----:B------:R-:W-:-:S02]  /*0cb0*/  SHF.R.S32.HI R6, RZ, 0x4, R5 ;  /* 0x00000004ff067819 */ /* 0x000fc40000011405 */
[----:B------:R-:W-:Y:S01]  /*0cc0*/  LOP3.LUT R11, R11, 0xfffffffc, RZ, 0xc0, !PT ;  /* 0xfffffffc0b0b7812 */ /* 0x000fe200078ec0ff */
[----:B------:R-:W-:Y:S01]  /*0cd0*/  IMAD.IADD R3, R0, 0x1, -R3 ;  /* 0x0000000100037824 */ /* 0x000fe200078e0a03 */
[----:B------:R-:W-:Y:S01]  /*0ce0*/  LEA.HI R17, R10, R10, RZ, 0x1 ;  /* 0x0000000a0a117211 */ /* 0x000fe200078f08ff */
[----:B------:R-:W-:Y:S01]  /*0cf0*/  VIADD R0, R24, 0x10 ;  /* 0x0000001018007836 */ /* 0x000fe20000000000 */
[----:B------:R-:W-:Y:S01]  /*0d00*/  LEA.HI R5, R5, R6, RZ, 0x1 ;  /* 0x0000000605057211 */ /* 0x000fe200078f08ff */
[----:B------:R-:W-:Y:S01]  /*0d10*/  IMAD.IADD R11, R8, 0x1, -R11 ;  /* 0x00000001080b7824 */ /* 0x000fe200078e0a0b */
[----:B------:R-:W-:Y:S01]  /*0d20*/  LOP3.LUT R9, R9, 0x7fffffe, RZ, 0xc0, !PT ;  /* 0x07fffffe09097812 */ /* 0x000fe200078ec0ff */
[----:B------:R-:W-:Y:S01]  /*0d30*/  STL [R1+0xb8], R21 ;  /* 0x0000b81501007387 */ /* 0x000fe20000100800 */
[----:B------:R-:W-:Y:S01]  /*0d40*/  SHF.R.S32.HI R8, RZ, 0x1f, R21 ;  /* 0x0000001fff087819 */ /* 0x000fe20000011415 */
[----:B------:R-:W-:Y:S01]  /*0d50*/  IMAD R17, R17, -0x3, R4 ;  /* 0xfffffffd11117824 */ /* 0x000fe200078e0204 */
[----:B------:R-:W-:Y:S01]  /*0d60*/  LOP3.LUT R5, R5, 0x1ffffffe, RZ, 0xc0, !PT ;  /* 0x1ffffffe05057812 */ /* 0x000fe200078ec0ff */
[----:B------:R-:W-:Y:S01]  /*0d70*/  IMAD.IADD R9, R12, 0x1, -R9 ;  /* 0x000000010c097824 */ /* 0x000fe200078e0a09 */
[----:B------:R-:W-:Y:S01]  /*0d80*/  STL [R1+0x60], R24 ;  /* 0x0000601801007387 */ /* 0x000fe20000100800 */
[C---:B------:R-:W-:Y:S01]  /*0d90*/  LEA.HI R4, R13.reuse, R13, RZ, 0x1 ;  /* 0x0000000d0d047211 */ /* 0x040fe200078f08ff */
[----:B------:R-:W-:Y:S01]  /*0da0*/  IMAD.IADD R12, R24, 0x1, R0 ;  /* 0x00000001180c7824 */ /* 0x000fe200078e0200 */
[----:B------:R-:W-:Y:S01]  /*0db0*/  LEA.HI R10, R8, R21, RZ, 0x2 ;  /* 0x00000015080a7211 */ /* 0x000fe200078f10ff */
[----:B------:R1:W-:Y:S01]  /*0dc0*/  STL [R1+0x88], R0 ;  /* 0x0000880001007387 */ /* 0x0003e20000100800 */
[----:B------:R-:W-:Y:S01]  /*0dd0*/  IMAD.IADD R5, R6, 0x1, -R5 ;  /* 0x0000000106057824 */ /* 0x000fe200078e0a05 */
[----:B------:R-:W-:Y:S01]  /*0de0*/  LOP3.LUT R4, R4, 0x1ffffffe, RZ, 0xc0, !PT ;  /* 0x1ffffffe04047812 */ /* 0x000fe200078ec0ff */
[----:B------:R-:W-:Y:S01]  /*0df0*/  IMAD R14, R6, 0x8, R9 ;  /* 0x00000008060e7824 */ /* 0x000fe200078e0209 */
[--C-:B------:R-:W-:Y:S01]  /*0e00*/  SHF.R.S32.HI R6, RZ, 0x2, R10.reuse ;  /* 0x00000002ff067819 */ /* 0x100fe2000001140a */
[----:B------:R2:W-:Y:S01]  /*0e10*/  STL [R1+0x84], R20 ;  /* 0x0000841401007387 */ /* 0x0005e20000100800 */
[----:B------:R-:W-:Y:S01]  /*0e20*/  SHF.R.S32.HI R9, RZ, 0x1f, R10 ;  /* 0x0000001fff097819 */ /* 0x000fe2000001140a */
[----:B------:R-:W-:Y:S01]  /*0e30*/  IMAD.IADD R13, R13, 0x1, -R4 ;  /* 0x000000010d0d7824 */ /* 0x000fe200078e0a04 */
[----:B------:R-:W-:Y:S01]  /*0e40*/  SHF.R.S32.HI R7, RZ, 0x5, R7 ;  /* 0x00000005ff077819 */ /* 0x000fe20000011407 */
[----:B0-----:R-:W-:Y:S01]  /*0e50*/  IMAD.SHL.U32 R18, R18, 0x8, RZ ;  /* 0x0000000812127824 */ /* 0x001fe200078e00ff */
[----:B-1----:R-:W-:-:S02]  /*0e60*/  SHF.R.S32.HI R0, RZ, 0x1f, R3 ;  /* 0x0000001fff007819 */ /* 0x002fc40000011403 */
[----:B------:R-:W-:Y:S01]  /*0e70*/  LEA.HI R9, R9, R6, RZ, 0x3 ;  /* 0x0000000609097211 */ /* 0x000fe200078f18ff */
[----:B------:R-:W-:Y:S01]  /*0e80*/  VIADD R137, R18, 0x30 ;  /* 0x0000003012897836 */ /* 0x000fe20000000000 */
[----:B------:R-:W-:Y:S01]  /*0e90*/  LEA.HI R0, R0, R3, RZ, 0x3 ;  /* 0x0000000300007211 */ /* 0x000fe200078f18ff */
[C---:B------:R-:W-:Y:S01]  /*0ea0*/  VIADD R136, R18.reuse, 0x40 ;  /* 0x0000004012887836 */ /* 0x040fe20000000000 */
[----:B------:R-:W-:Y:S01]  /*0eb0*/  LOP3.LUT R9, R9, 0xfffffff8, RZ, 0xc0, !PT ;  /* 0xfffffff809097812 */ /* 0x000fe200078ec0ff */
[----:B------:R-:W-:Y:S01]  /*0ec0*/  VIADD R138, R18, 0x50 ;  /* 0x00000050128a7836 */ /* 0x000fe20000000000 */
[----:B------:R-:W-:Y:S02]  /*0ed0*/  LOP3.LUT R4, R0, 0xfffffff8, RZ, 0xc0, !PT ;  /* 0xfffffff800047812 */ /* 0x000fe400078ec0ff */
[----:B------:R-:W-:Y:S01]  /*0ee0*/  LEA.HI R8, R8, R21, RZ, 0x5 ;  /* 0x0000001508087211 */ /* 0x000fe200078f28ff */
[----:B------:R-:W-:Y:S01]  /*0ef0*/  IMAD.IADD R9, R6, 0x1, -R9 ;  /* 0x0000000106097824 */ /* 0x000fe200078e0a09 */
[----:B------:R-:W-:Y:S01]  /*0f00*/  SHF.R.S32.HI R15, RZ, 0x1f, R12 ;  /* 0x0000001fff0f7819 */ /* 0x000fe2000001140c */
[----:B------:R-:W-:Y:S01]  /*0f10*/  IMAD.IADD R4, R3, 0x1, -R4 ;  /* 0x0000000103047824 */ /* 0x000fe200078e0a04 */
[----:B------:R-:W-:Y:S01]  /*0f20*/  LEA R19, R7, R3, 0x4 ;  /* 0x0000000307137211 */ /* 0x000fe200078e20ff */
[----:B------:R-:W-:Y:S01]  /*0f30*/  IMAD.SHL.U32 R6, R0, 0x40, RZ ;  /* 0x0000004000067824 */ /* 0x000fe200078e00ff */
[----:B------:R-:W-:Y:S01]  /*0f40*/  SHF.R.S32.HI R8, RZ, 0x5, R8 ;  /* 0x00000005ff087819 */ /* 0x000fe20000011408 */
[----:B------:R-:W-:Y:S01]  /*0f50*/  IMAD.SHL.U32 R3, R4, 0x40, RZ ;  /* 0x0000004004037824 */ /* 0x000fe200078e00ff */
[----:B------:R-:W-:Y:S01]  /*0f60*/  LEA.HI R15, R15, R12, RZ, 0x3 ;  /* 0x0000000c0f0f7211 */ /* 0x000fe200078f18ff */
[----:B------:R-:W-:Y:S01]  /*0f70*/  IMAD.SHL.U32 R0, R5, 0x8, RZ ;  /* 0x0000000805007824 */ /* 0x000fe200078e00ff */
[----:B------:R-:W-:Y:S01]  /*0f80*/  LOP3.LUT R6, R6, 0x7ffffe00, RZ, 0xc0, !PT ;  /* 0x7ffffe0006067812 */ /* 0x000fe200078ec0ff */
[----:B------:R-:W-:Y:S01]  /*0f90*/  IMAD.IADD R12, R24, 0x1, R20 ;  /* 0x00000001180c7824 */ /* 0x000fe200078e0214 */
[----:B------:R-:W-:Y:S01]  /*0fa0*/  LOP3.LUT R3, R3, 0x1c0, RZ, 0xc0, !PT ;  /* 0x000001c003037812 */ /* 0x000fe200078ec0ff */
[--C-:B--2---:R-:W-:Y:S01]  /*0fb0*/  IMAD.U32 R20, R19, 0x20, R0.reuse ;  /* 0x0000002013147824 */ /* 0x104fe200078e0000 */
[----:B------:R-:W-:Y:S01]  /*0fc0*/  R2P PR, R4, 0x6 ;  /* 0x0000000604007804 */ /* 0x000fe20000000000 */
[----:B------:R-:W-:Y:S01]  /*0fd0*/  IMAD R8, R8, 0x10, R9 ;  /* 0x0000001008087824 */ /* 0x000fe200078e0209 */
[----:B------:R-:W-:Y:S01]  /*0fe0*/  LOP3.LUT R0, R3, 0x8, R0, 0xf8, !PT ;  /* 0x0000000803007812 */ /* 0x000fe200078ef800 */
[----:B------:R-:W-:Y:S01]  /*0ff0*/  IMAD R6, R7, 0x400, R6 ;  /* 0x0000040007067824 */ /* 0x000fe200078e0206 */
[----:B------:R-:W-:Y:S01]  /*1000*/  SHF.R.U32.HI R3, RZ, 0x3, R3 ;  /* 0x00000003ff037819 */ /* 0x000fe20000011603 */
[----:B------:R0:W-:Y:S01]  /*1010*/  STL [R1+0xc4], R20 ;  /* 0x0000c41401007387 */ /* 0x0001e20000100800 */
[C---:B------:R-:W-:Y:S01]  /*1020*/  VIADD R7, R24.reuse, 0x8 ;  /* 0x0000000818077836 */ /* 0x040fe20000000000 */
[----:B------:R-:W-:Y:S01]  /*1030*/  SHF.L.U32 R11, R11, 0x6, RZ ;  /* 0x000000060b0b7819 */ /* 0x000fe200000006ff */
[----:B------:R-:W-:Y:S01]  /*1040*/  VIADD R4, R24, 0x18 ;  /* 0x0000001818047836 */ /* 0x000fe20000000000 */
[----:B------:R-:W-:Y:S01]  /*1050*/  LOP3.LUT R3, R0, R3, RZ, 0x3c, !PT ;  /* 0x0000000300037212 */ /* 0x000fe200078e3cff */
[----:B------:R-:W-:Y:S01]  /*1060*/  VIADD R0, R24, 0x28 ;  /* 0x0000002818007836 */ /* 0x000fe20000000000 */
[----:B------:R-:W-:Y:S01]  /*1070*/  LOP3.LUT R10, R10, 0x7ffffffc, RZ, 0xc0, !PT ;  /* 0x7ffffffc0a0a7812 */ /* 0x000fe200078ec0ff */
[----:B------:R-:W-:Y:S01]  /*1080*/  IMAD.SHL.U32 R24, R14, 0x20, RZ ;  /* 0x000000200e187824 */ /* 0x000fe200078e00ff */
[----:B------:R-:W-:Y:S01]  /*1090*/  SHF.R.S32.HI R5, RZ, 0x1f, R12 ;  /* 0x0000001fff057819 */ /* 0x000fe2000001140c */
[----:B------:R-:W-:Y:S01]  /*10a0*/  IMAD.IADD R3, R6, 0x1, R3 ;  /* 0x0000000106037824 */ /* 0x000fe200078e0203 */
[----:B------:R-:W-:Y:S01]  /*10b0*/  SHF.R.S32.HI R19, RZ, 0x1f, R18 ;  /* 0x0000001fff137819 */ /* 0x000fe20000011412 */
[----:B0-----:R-:W-:Y:S01]  /*10c0*/  IMAD R20, R17, 0x40, R8 ;  /* 0x0000004011147824 */ /* 0x001fe200078e0208 */
[----:B------:R-:W-:Y:S01]  /*10d0*/  SHF.R.S32.HI R8, RZ, 0x3, R15 ;  /* 0x00000003ff087819 */ /* 0x000fe2000001140f */
[----:B------:R-:W-:Y:S01]  /*10e0*/  IMAD.IADD R10, R21, 0x1, -R10 ;  /* 0x00000001150a7824 */ /* 0x000fe200078e0a0a */
[----:B------:R-:W-:Y:S01]  /*10f0*/  LEA.HI R5, R5, R12, RZ, 0x3 ;  /* 0x0000000c05057211 */ /* 0x000fe200078f18ff */
[----:B------:R-:W-:Y:S01]  /*1100*/  IMAD.MOV.U32 R6, RZ, RZ, 0x40 ;  /* 0x00000040ff067424 */ /* 0x000fe200078e00ff */
[----:B------:R-:W-:Y:S01]  /*1110*/  STL [R1+0xc0], R20 ;  /* 0x0000c01401007387 */ /* 0x000fe20000100800 */
[----:B------:R-:W-:-:S02]  /*1120*/  IMAD.SHL.U32 R156, R10, 0x2, RZ ;  /* 0x000000020a9c7824 */ /* 0x000fc400078e00ff */
[----:B------:R-:W-:Y:S01]  /*1130*/  IMAD R3, R3, 0x2, R2 ;  /* 0x0000000203037824 */ /* 0x000fe200078e0202 */
[----:B------:R-:W-:Y:S01]  /*1140*/  STL [R1+0xc], RZ ;  /* 0x00000cff01007387 */ /* 0x000fe20000100800 */
[C---:B------:R-:W-:Y:S02]  /*1150*/  VIADD R21, R156.reuse, 0x8 ;  /* 0x000000089c157836 */ /* 0x040fe40000000000 */
[C---:B------:R-:W-:Y:S01]  /*1160*/  VIADD R12, R156.reuse, 0x20 ;  /* 0x000000209c0c7836 */ /* 0x040fe20000000000 */
[----:B------:R-:W-:Y:S01]  /*1170*/  STL [R1+0x90], R7 ;  /* 0x0000900701007387 */ /* 0x000fe20000100800 */
[C---:B------:R-:W-:Y:S02]  /*1180*/  VIADD R10, R156.reuse, 0x30 ;  /* 0x000000309c0a7836 */ /* 0x040fe40000000000 */
[C---:B------:R-:W-:Y:S01]  /*1190*/  VIADD R9, R156.reuse, 0x38 ;  /* 0x000000389c097836 */ /* 0x040fe20000000000 */
[----:B------:R0:W-:Y:S01]  /*11a0*/  STL [R1+0x8c], R4 ;  /* 0x00008c0401007387 */ /* 0x0001e20000100800 */
[----:B------:R-:W-:-:S02]  /*11b0*/  VIADD R15, R156, 0x10 ;  /* 0x000000109c0f7836 */ /* 0x000fc40000000000 */
[C---:B------:R-:W-:Y:S01]  /*11c0*/  VIADD R14, R156.reuse, 0x18 ;  /* 0x000000189c0e7836 */ /* 0x040fe20000000000 */
[----:B------:R1:W-:Y:S01]  /*11d0*/  STL [R1+0x98], R0 ;  /* 0x0000980001007387 */ /* 0x0003e20000100800 */
[----:B------:R-:W-:Y:S01]  /*11e0*/  SHF.R.S32.HI R9, RZ, 0x1f, R9 ;  /* 0x0000001fff097819 */ /* 0x000fe20000011409 */
[----:B------:R-:W-:Y:S01]  /*11f0*/  IMAD.MOV.U32 R17, RZ, RZ, RZ ;  /* 0x000000ffff117224 */ /* 0x000fe200078e00ff */
[----:B------:R-:W-:Y:S01]  /*1200*/  SHF.R.S32.HI R15, RZ, 0x1f, R15 ;  /* 0x0000001fff0f7819 */ /* 0x000fe2000001140f */
[----:B------:R-:W-:Y:S01]  /*1210*/  VIADD R25, R156, 0x58 ;  /* 0x000000589c197836 */ /* 0x000fe20000000000 */
[----:B------:R-:W-:Y:S02]  /*1220*/  SHF.R.S32.HI R14, RZ, 0x1f, R14 ;  /* 0x0000001fff0e7819 */ /* 0x000fe4000001140e */
[----:B0-----:R-:W-:Y:S02]  /*1230*/  SHF.R.S32.HI R4, RZ, 0x1f, R137 ;  /* 0x0000001fff047819 */ /* 0x001fe40000011489 */
[----:B-1----:R-:W-:-:S03]  /*1240*/  SHF.R.S32.HI R0, RZ, 0x1f, R136 ;  /* 0x0000001fff007819 */ /* 0x002fc60000011488 */
[----:B------:R0:W-:Y:S04]  /*1250*/  STL [R1+0x80], R4 ;  /* 0x0000800401007387 */ /* 0x0001e80000100800 */
[----:B------:R1:W-:Y:S01]  /*1260*/  STL [R1+0x7c], R0 ;  /* 0x00007c0001007387 */ /* 0x0003e20000100800 */
[----:B0-----:R-:W-:Y:S01]  /*1270*/  LOP3.LUT R4, R11, 0xc0, RZ, 0xc0, !PT ;  /* 0x000000c00b047812 */ /* 0x001fe200078ec0ff */
[----:B------:R-:W-:Y:S01]  /*1280*/  VIADD R11, R156, 0x28 ;  /* 0x000000289c0b7836 */ /* 0x000fe20000000000 */
[----:B-1----:R-:W-:Y:S02]  /*1290*/  SHF.R.S32.HI R0, RZ, 0x1f, R138 ;  /* 0x0000001fff007819 */ /* 0x002fe4000001148a */
[----:B------:R-:W-:Y:S02]  /*12a0*/  SHF.R.U32.HI R7, RZ, 0x3, R4 ;  /* 0x00000003ff077819 */ /* 0x000fe40000011604 */
[----:B------:R-:W-:Y:S01]  /*12b0*/  SHF.R.S32.HI R11, RZ, 0x1f, R11 ;  /* 0x0000001fff0b7819 */ /* 0x000fe2000001140b */
[----:B------:R0:W-:Y:S04]  /*12c0*/  STL [R1+0x78], R0 ;  /* 0x0000780001007387 */ /* 0x0001e80000100800 */
[----:B------:R1:W-:Y:S04]  /*12d0*/  STL [R1+0x50], R4 ;  /* 0x0000500401007387 */ /* 0x0003e80000100800 */
[----:B------:R-:W-:Y:S01]  /*12e0*/  STL [R1+0x58], R24 ;  /* 0x0000581801007387 */ /* 0x000fe20000100800 */
[----:B0-----:R-:W-:-:S03]  /*12f0*/  LOP3.LUT R0, R4, 0x8, R18, 0xf8, !PT ;  /* 0x0000000804007812 */ /* 0x001fc600078ef812 */
[----:B------:R0:W-:Y:S01]  /*1300*/  STL [R1+0x54], R7 ;  /* 0x0000540701007387 */ /* 0x0001e20000100800 */
[----:B------:R-:W-:-:S03]  /*1310*/  LOP3.LUT R0, R0, R7, RZ, 0x3c, !PT ;  /* 0x0000000700007212 */ /* 0x000fc600078e3cff */
[----:B------:R2:W-:Y:S01]  /*1320*/  STL [R1+0x68], R8 ;  /* 0x0000680801007387 */ /* 0x0005e20000100800 */
[----:B-1----:R-:W-:Y:S01]  /*1330*/  LOP3.LUT R4, R4, 0x18, R18, 0xf8, !PT ;  /* 0x0000001804047812 */ /* 0x002fe200078ef812 */
[----:B------:R-:W-:-:S03]  /*1340*/  IMAD.IADD R0, R24, 0x1, R0 ;  /* 0x0000000118007824 */ /* 0x000fc600078e0200 */
[----:B------:R-:W-:Y:S01]  /*1350*/  LOP3.LUT R4, R4, R7, RZ, 0x3c, !PT ;  /* 0x0000000704047212 */ /* 0x000fe200078e3cff */
[----:B0-----:R-:W-:Y:S01]  /*1360*/  VIADD R7, R156, 0x48 ;  /* 0x000000489c077836 */ /* 0x001fe20000000000 */
[----:B--2---:R-:W-:-:S03]  /*1370*/  SHF.R.S32.HI R8, RZ, 0x3, R5 ;  /* 0x00000003ff087819 */ /* 0x004fc60000011405 */
[----:B------:R-:W-:Y:S01]  /*1380*/  IMAD.IADD R4, R24, 0x1, R4 ;  /* 0x0000000118047824 */ /* 0x000fe200078e0204 */
[----:B------:R-:W-:Y:S02]  /*1390*/  SEL R5, R6, 0xffffffc0, !P2 ;  /* 0xffffffc006057807 */ /* 0x000fe40005000000 */
[----:B------:R-:W-:Y:S01]  /*13a0*/  SHF.R.S32.HI R6, RZ, 0x1f, R156 ;  /* 0x0000001fff067819 */ /* 0x000fe2000001149c */
[----:B------:R0:W-:Y:S01]  /*13b0*/  STL [R1+0x6c], R8 ;  /* 0x00006c0801007387 */ /* 0x0001e20000100800 */
[----:B------:R-:W-:-:S03]  /*13c0*/  VIADD R6, R156, 0x50 ;  /* 0x000000509c067836 */ /* 0x000fc60000000000 */
[----:B------:R1:W-:Y:S04]  /*13d0*/  STL [R1+0xa4], R0 ;  /* 0x0000a40001007387 */ /* 0x0003e80000100800 */
[----:B------:R2:W-:Y:S01]  /*13e0*/  STL [R1], R3 ;  /* 0x0000000301007387 */ /* 0x0005e20000100800 */
[----:B0-----:R-:W-:Y:S01]  /*13f0*/  VIADD R8, R156, 0x40 ;  /* 0x000000409c087836 */ /* 0x001fe20000000000 */
[----:B-1----:R-:W-:Y:S02]  /*1400*/  SHF.R.S32.HI R0, RZ, 0x1f, R21 ;  /* 0x0000001fff007819 */ /* 0x002fe40000011415 */
[----:B------:R-:W-:Y:S02]  /*1410*/  SHF.R.S32.HI R0, RZ, 0x1f, R12 ;  /* 0x0000001fff007819 */ /* 0x000fe4000001140c */
[----:B------:R-:W-:Y:S01]  /*1420*/  SHF.R.S32.HI R0, RZ, 0x1f, R10 ;  /* 0x0000001fff007819 */ /* 0x000fe2000001140a */
[----:B------:R-:W-:Y:S01]  /*1430*/  VIADD R0, R3, 0x21800 ;  /* 0x0002180003007836 */ /* 0x000fe20000000000 */
[----:B------:R-:W-:-:S02]  /*1440*/  SHF.R.S32.HI R9, RZ, 0x1f, R8 ;  /* 0x0000001fff097819 */ /* 0x000fc40000011408 */
[----:B------:R-:W-:Y:S02]  /*1450*/  SHF.R.S32.HI R8, RZ, 0x1f, R7 ;  /* 0x0000001fff087819 */ /* 0x000fe40000011407 */
[----:B------:R-:W-:Y:S02]  /*1460*/  SHF.R.S32.HI R7, RZ, 0x1f, R6 ;  /* 0x0000001fff077819 */ /* 0x000fe40000011406 */
[----:B--2---:R-:W-:Y:S01]  /*1470*/  IADD3 R3, R3, 0x21820, RZ ;  /* 0x0002182003037810 */ /* 0x004fe20007ffe0ff */
[----:B------:R-:W-:Y:S01]  /*1480*/  @P1 VIADD R3, R0, 0xffffffe0 ;  /* 0xffffffe000031836 */ /* 0x000fe20000000000 */
[----:B------:R-:W-:Y:S01]  /*1490*/  LEA R6, R4, UR40, 0x1 ;  /* 0x0000002804067c11 */ /* 0x000fe2000f8e08ff */
[----:B------:R-:W-:Y:S02]  /*14a0*/  IMAD R4, R13, 0x8, R20 ;  /* 0x000000080d047824 */ /* 0x000fe400078e0214 */
[----:B------:R-:W-:Y:S02]  /*14b0*/  IMAD.IADD R0, R0, 0x1, R5 ;  /* 0x0000000100007824 */ /* 0x000fe400078e0205 */
        /* <DEDUP_REMOVED lines=8> */
.L_x_11620:
[----:B------:R-:W-:Y:S05]  /*1540*/  YIELD ;  /* 0x0000000000007946 */ /* 0x000fea0003800000 */
[----:B------:R-:W-:Y:S01]  /*1550*/  ULDC.64 UR4, c[0x0][0xa28] ;  /* 0x00028a0000047ab9 */ /* 0x000fe20000000a00 */
[----:B0-2-4-:R-:W0:Y:S01]  /*1560*/  LDC.64 R4, c[0x0][0xa08] ;  /* 0x00028200ff047b82 */ /* 0x015e220000000a00 */
        /* <DEDUP_REMOVED lines=16> */
[----:B------:R2:W5:Y:S01]  /*1670*/  @P0 LDG.E R78, desc[UR54][R4.64] ;  /* 0x00000036044e0981 */ /* 0x000562000c1e1900 */
        /* <DEDUP_REMOVED lines=13> */
[----:B--23--:R-:W-:Y:S06]  /*1750*/  @P2 BRA `(.L_x_11394) ;  /* 0x0000000000242947 */ /* 0x00cfec0003800000 */
        /* <DEDUP_REMOVED lines=9> */
.L_x_11394:
        /* <DEDUP_REMOVED lines=10> */
[----:B------:R-:W0:Y:S02]  /*1890*/  LDC.64 R4, c[0x0][0xa20] ;  /* 0x00028800ff047b82 */ /* 0x000e240000000a00 */
[----:B0-----:R-:W-:-:S05]  /*18a0*/  IMAD.WIDE R4, R35, 0x4, R4 ;  /* 0x0000000423047825 */ /* 0x001fca00078e0204 */
[----:B------:R0:W5:Y:S01]  /*18b0*/  LDG.E R27, desc[UR54][R4.64] ;  /* 0x00000036041b7981 */ /* 0x000162000c1e1900 */
[----:B------:R-:W-:Y:S05]  /*18c0*/  BRA `(.L_x_11396) ;  /* 0x0000000000107947 */ /* 0x000fea0003800000 */
.L_x_11395:
[----:B------:R-:W-:Y:S05]  /*18d0*/  @!P0 BRA `(.L_x_11396) ;  /* 0x00000000000c8947 */ /* 0x000fea0003800000 */
[----:B------:R-:W2:Y:S04]  /*18e0*/  LDG.E R0, desc[UR54][R4.64] ;  /* 0x0000003604007981 */ /* 0x000ea8000c1e1900 */
[----:B------:R-:W2:Y:S02]  /*18f0*/  LDG.E R27, desc[UR54][R4.64+0x4] ;  /* 0x00000436041b7981 */ /* 0x000ea4000c1e1900 */
[----:B--2---:R-:W-:-:S07]  /*1900*/  IMAD.IADD R27, R27, 0x1, -R0 ;  /* 0x000000011b1b7824 */ /* 0x004fce00078e0a00 */
.L_x_11396:
[----:B------:R-:W-:Y:S01]  /*1910*/  ULDC.64 UR4, c[0x0][0xa10] ;  /* 0x0002840000047ab9 */ /* 0x000fe20000000a00 */
[----:B0-----:R-:W0:Y:S01]  /*1920*/  LDC R4, c[0x0][0x448] ;  /* 0x00011200ff047b82 */ /* 0x001e220000000800 */
[----:B------:R-:W-:-:S04]  /*1930*/  ISETP.NE.U32.AND P0, PT, RZ, UR4, PT ;  /* 0x00000004ff007c0c */ /* 0x000fc8000bf05070 */
[----:B------:R-:W-:Y:S01]  /*1940*/  ISETP.NE.AND.EX P0, PT, RZ, UR5, PT, P0 ;  /* 0x00000005ff007c0c */ /* 0x000fe2000bf05300 */
[----:B------:R-:W-:Y:S02]  /*1950*/  ULDC.64 UR4, c[0x0][0xa30] ;  /* 0x00028c0000047ab9 */ /* 0x000fe40000000a00 */
[----:B------:R-:W-:-:S04]  /*1960*/  ISETP.NE.U32.AND P1, PT, RZ, UR4, PT ;  /* 0x00000004ff007c0c */ /* 0x000fc8000bf25070 */
[----:B------:R-:W-:-:S06]  /*1970*/  ISETP.NE.AND.EX P1, PT, RZ, UR5, PT, P1 ;  /* 0x00000005ff007c0c */ /* 0x000fcc000bf25310 */
[----:B------:R-:W1:Y:S08]  /*1980*/  @P0 LDC.64 R6, c[0x0][0xa10] ;  /* 0x00028400ff060b82 */ /* 0x000e700000000a00 */
[----:B------:R-:W2:Y:S01]  /*1990*/  @P1 LDC.64 R8, c[0x0][0xa30] ;  /* 0x00028c00ff081b82 */ /* 0x000ea20000000a00 */
[----:B-1----:R-:W-:-:S05]  /*19a0*/  @P0 IMAD.WIDE R6, R35, 0x4, R6 ;  /* 0x0000000423060825 */ /* 0x002fca00078e0206 */
[----:B------:R-:W3:Y:S04]  /*19b0*/  @P0 LDG.E R0, desc[UR54][R6.64] ;  /* 0x0000003606000981 */ /* 0x000ee8000c1e1900 */
[----:B------:R-:W3:Y:S01]  /*19c0*/  @P0 LDG.E R3, desc[UR54][R6.64+0x4] ;  /* 0x0000043606030981 */ /* 0x000ee2000c1e1900 */
[----:B-----5:R-:W-:Y:S02]  /*19d0*/  IMAD.MOV.U32 R96, RZ, RZ, R27 ;  /* 0x000000ffff607224 */ /* 0x020fe400078e001b */
[----:B--2---:R-:W-:-:S05]  /*19e0*/  @P1 IMAD.WIDE R8, R35, 0x4, R8 ;  /* 0x0000000423081825 */ /* 0x004fca00078e0208 */
[----:B------:R1:W5:Y:S01]  /*19f0*/  @P1 LDG.E R96, desc[UR54][R8.64] ;  /* 0x0000003608601981 */ /* 0x000362000c1e1900 */
[----:B0-----:R-:W-:Y:S01]  /*1a00*/  ISETP.NE.AND P1, PT, R4, 0x1, PT ;  /* 0x000000010400780c */ /* 0x001fe20003f25270 */
[----:B------:R-:W-:Y:S01]  /*1a10*/  IMAD R14, R33, 0xc0, RZ ;  /* 0x000000c0210e7824 */ /* 0x000fe200078e02ff */
[----:B------:R-:W0:Y:S01]  /*1a20*/  LDC.64 R4, c[0x0][0x9e0] ;  /* 0x00027800ff047b82 */ /* 0x000e220000000a00 */
[----:B------:R-:W-:-:S03]  /*1a30*/  IMAD.IADD R15, R27, 0x1, -R10 ;  /* 0x000000011b0f7824 */ /* 0x000fc600078e0a0a */
[----:B------:R2:W-:Y:S07]  /*1a40*/  STL [R1+0x5c], R14 ;  /* 0x00005c0e01007387 */ /* 0x0005ee0000100800 */
[----:B------:R-:W4:Y:S08]  /*1a50*/  @P1 LDC R11, c[0x0][0x44c] ;  /* 0x00011300ff0b1b82 */ /* 0x000f300000000800 */
[----:B------:R-:W1:Y:S01]  /*1a60*/  @P1 LDC R12, c[0x0][0x450] ;  /* 0x00011400ff0c1b82 */ /* 0x000e620000000800 */
[----:B0-----:R-:W-:Y:S01]  /*1a70*/  ISETP.GE.AND P2, PT, R5, 0x1, PT ;  /* 0x000000010500780c */ /* 0x001fe20003f46270 */
[----:B---3--:R-:W-:-:S02]  /*1a80*/  @P0 IMAD.IADD R24, R3, 0x1, -R0 ;  /* 0x0000000103180824 */ /* 0x008fc400078e0a00 */
[----:B------:R-:W-:Y:S02]  /*1a90*/  VIADD R0, R14, 0xbf ;  /* 0x000000bf0e007836 */ /* 0x000fe40000000000 */
[----:B------:R-:W-:Y:S02]  /*1aa0*/  IMAD.IADD R157, R15, 0x1, R24 ;  /* 0x000000010f9d7824 */ /* 0x000fe400078e0218 */
[----:B----4-:R-:W-:-:S03]  /*1ab0*/  @P1 IMAD.HI.U32 R3, R0, R11, RZ ;  /* 0x0000000b00031227 */ /* 0x010fc600078e00ff */
[C---:B------:R-:W-:Y:S01]  /*1ac0*/  IADD3 R7, R157.reuse, 0x1, -R154 ;  /* 0x000000019d077810 */ /* 0x040fe20007ffe89a */
[----:B------:R-:W-:Y:S01]  /*1ad0*/  IMAD.MOV.U32 R6, RZ, RZ, R0 ;  /* 0x000000ffff067224 */ /* 0x000fe200078e0000 */
[----:B------:R-:W-:Y:S02]  /*1ae0*/  IADD3 R0, R157, 0x7f, RZ ;  /* 0x0000007f9d007810 */ /* 0x000fe40007ffe0ff */
[----:B-1----:R-:W-:Y:S02]  /*1af0*/  @P1 SHF.R.U32.HI R6, RZ, R12, R3 ;  /* 0x0000000cff061219 */ /* 0x002fe40000011603 */
[----:B------:R-:W-:-:S03]  /*1b00*/  SHF.R.S32.HI R3, RZ, 0x1f, R0 ;  /* 0x0000001fff037819 */ /* 0x000fc60000011400 */
[----:B------:R-:W-:Y:S01]  /*1b10*/  IMAD.IADD R9, R7, 0x1, R6 ;  /* 0x0000000107097824 */ /* 0x000fe200078e0206 */
[----:B------:R-:W-:-:S03]  /*1b20*/  LEA.HI R3, R3, R0, RZ, 0x7 ;  /* 0x0000000003037211 */ /* 0x000fc600078f38ff */
[----:B------:R-:W-:Y:S01]  /*1b30*/  IMAD.IADD R4, R9, 0x1, R4 ;  /* 0x0000000109047824 */ /* 0x000fe200078e0204 */
[----:B------:R-:W-:Y:S01]  /*1b40*/  SHF.R.S32.HI R100, RZ, 0x7, R3 ;  /* 0x00000007ff647819 */ /* 0x000fe20000011403 */
[----:B--2---:R-:W-:Y:S06]  /*1b50*/  @!P2 BRA `(.L_x_11397) ;  /* 0x000000000048a947 */ /* 0x004fec0003800000 */
        /* <DEDUP_REMOVED lines=11> */
.L_x_11399:
[----:B------:R-:W-:-:S13]  /*1c10*/  ISETP.NE.AND P0, PT, R5, 0x1, PT ;  /* 0x000000010500780c */ /* 0x000fda0003f05270 */
[----:B------:R-:W0:Y:S02]  /*1c20*/  @P0 LDC.64 R6, c[0x0][0x9e8] ;  /* 0x00027a00ff060b82 */ /* 0x000e240000000a00 */
[----:B0-----:R-:W-:-:S05]  /*1c30*/  @P0 IMAD.HI.U32 R6, R0, R6, RZ ;  /* 0x0000000600060227 */ /* 0x001fca00078e00ff */
[----:B------:R-:W-:-:S07]  /*1c40*/  @P0 SHF.R.U32.HI R0, RZ, R7, R6 ;  /* 0x00000007ff000219 */ /* 0x000fce0000011606 */
.L_x_11400:
[----:B------:R-:W-:Y:S05]  /*1c50*/  BSYNC B0 ;  /* 0x0000000000007941 */ /* 0x000fea0003800000 */
.L_x_11398:
[----:B------:R-:W-:-:S05]  /*1c60*/  IMAD R3, R0, R5, R5 ;  /* 0x0000000500037224 */ /* 0x000fca00078e0205 */
[----:B------:R-:W-:-:S07]  /*1c70*/  VIMNMX R4, R4, R3, PT ;  /* 0x0000000304047248 */ /* 0x000fce0003fe0100 */
.L_x_11397:
[----:B------:R-:W0:Y:S01]  /*1c80*/  @P1 LDC R6, c[0x0][0x44c] ;  /* 0x00011300ff061b82 */ /* 0x000e220000000800 */
[----:B------:R-:W-:Y:S01]  /*1c90*/  VIADD R4, R4, 0x7f ;  /* 0x0000007f04047836 */ /* 0x000fe20000000000 */
[----:B------:R-:W-:Y:S01]  /*1ca0*/  ULDC UR4, c[0x0][0x9dc] ;  /* 0x0002770000047ab9 */ /* 0x000fe20000000800 */
[----:B------:R-:W-:Y:S02]  /*1cb0*/  IMAD.MOV.U32 R0, RZ, RZ, R14 ;  /* 0x000000ffff007224 */ /* 0x000fe400078e000e */
[----:B------:R-:W-:Y:S01]  /*1cc0*/  IMAD.IADD R139, R157, 0x1, -R154 ;  /* 0x000000019d8b7824 */ /* 0x000fe200078e0a9a */
        /* <DEDUP_REMOVED lines=20> */
.L_x_11403:
[----:B------:R-:W-:-:S13]  /*1e10*/  ISETP.NE.AND P0, PT, R5, 0x1, PT ;  /* 0x000000010500780c */ /* 0x000fda0003f05270 */
[----:B------:R-:W0:Y:S02]  /*1e20*/  @P0 LDC.64 R6, c[0x0][0x9e8] ;  /* 0x00027a00ff060b82 */ /* 0x000e240000000a00 */
[----:B0-----:R-:W-:-:S05]  /*1e30*/  @P0 IMAD.HI.U32 R6, R0, R6, RZ ;  /* 0x0000000600060227 */ /* 0x001fca00078e00ff */
[----:B------:R-:W-:-:S07]  /*1e40*/  @P0 SHF.R.U32.HI R0, RZ, R7, R6 ;  /* 0x00000007ff000219 */ /* 0x000fce0000011606 */
.L_x_11404:
[----:B------:R-:W-:Y:S05]  /*1e50*/  BSYNC B0 ;  /* 0x0000000000007941 */ /* 0x000fea0003800000 */
.L_x_11402:
[----:B------:R-:W-:-:S05]  /*1e60*/  IMAD R0, R0, R5, RZ ;  /* 0x0000000500007224 */ /* 0x000fca00078e02ff */
[----:B------:R-:W-:-:S07]  /*1e70*/  VIMNMX R3, R3, R0, !PT ;  /* 0x0000000003037248 */ /* 0x000fce0007fe0100 */
.L_x_11401:
[----:B------:R-:W-:Y:S01]  /*1e80*/  SHF.R.S32.HI R0, RZ, 0x1f, R3 ;  /* 0x0000001fff007819 */ /* 0x000fe20000011403 */
[----:B------:R-:W-:Y:S01]  /*1e90*/  BSSY B0, `(.L_x_11405) ;  /* 0x000002a000007945 */ /* 0x000fe20003800000 */
[----:B------:R-:W-:Y:S02]  /*1ea0*/  LOP3.LUT R14, R13, 0xff, RZ, 0xc0, !PT ;  /* 0x000000ff0d0e7812 */ /* 0x000fe400078ec0ff */
[----:B------:R-:W-:Y:S02]  /*1eb0*/  LEA.HI R0, R0, R3, RZ, 0x7 ;  /* 0x0000000300007211 */ /* 0x000fe400078f38ff */
[----:B------:R-:W-:Y:S01]  /*1ec0*/  SHF.R.U32.HI R4, RZ, 0x10, R13 ;  /* 0x00000010ff047819 */ /* 0x000fe2000001160d */
[----:B------:R0:W-:Y:S01]  /*1ed0*/  STL [R1+0xb0], R14 ;  /* 0x0000b00e01007387 */ /* 0x0001e20000100800 */
[----:B------:R-:W-:-:S03]  /*1ee0*/  SHF.R.S32.HI R0, RZ, 0x7, R0 ;  /* 0x00000007ff007819 */ /* 0x000fc60000011400 */
[----:B------:R0:W-:Y:S01]  /*1ef0*/  STL [R1+0xa8], R4 ;  /* 0x0000a80401007387 */ /* 0x0001e20000100800 */
        /* <DEDUP_REMOVED lines=35> */
.L_x_11406:
[----:B------:R-:W-:Y:S05]  /*2130*/  BSYNC B0 ;  /* 0x0000000000007941 */ /* 0x000fea0003800000 */
.L_x_11405:
        /* <DEDUP_REMOVED lines=36> */
.L_x_11409:
[----:B------:R-:W-:Y:S05]  /*2380*/  BSYNC B6 ;  /* 0x0000000000067941 */ /* 0x000fea0003800000 */
.L_x_11408:
        /* <DEDUP_REMOVED lines=20> */
.L_x_11411:
[----:B------:R-:W-:Y:S05]  /*24d0*/  BSYNC B6 ;  /* 0x0000000000067941 */ /* 0x000fea0003800000 */
.L_x_11410:
[----:B------:R-:W2:Y:S01]  /*24e0*/  LDL.64 R36, [R1+0x60] ;  /* 0x0000600001247983 */ /* 0x000ea20000100a00 */
[----:B------:R-:W-:-:S03]  /*24f0*/  ULDC.64 UR4, c[0x0][0x9f8] ;  /* 0x00027e0000047ab9 */ /* 0x000fc60000000a00 */
[----:B------:R-:W2:Y:S01]  /*2500*/  LDL.64 R20, [R1+0x60] ;  /* 0x0000600001147983 */ /* 0x000ea20000100a00 */
[----:B------:R-:W-:Y:S01]  /*2510*/  ISETP.NE.U32.AND P0, PT, RZ, UR4, PT ;  /* 0x00000004ff007c0c */ /* 0x000fe2000bf05070 */
[----:B------:R-:W-:Y:S01]  /*2520*/  IMAD.MOV.U32 R0, RZ, RZ, R35 ;  /* 0x000000ffff007224 */ /* 0x000fe200078e0023 */
[----:B------:R-:W0:Y:S01]  /*2530*/  LDC.64 R8, c[0x0][0x408] ;  /* 0x00010200ff087b82 */ /* 0x000e220000000a00 */
[----:B------:R-:W1:Y:S01]  /*2540*/  S2R R29, SR_TID.X ;  /* 0x00000000001d7919 */ /* 0x000e620000002100 */
[----:B------:R-:W-:Y:S01]  /*2550*/  ISETP.NE.AND.EX P0, PT, RZ, UR5, PT, P0 ;  /* 0x00000005ff007c0c */ /* 0x000fe2000bf05300 */
[----:B------:R-:W-:-:S05]  /*2560*/  VIADD R3, R18, 0x10 ;  /* 0x0000001012037836 */ /* 0x000fca0000000000 */
[----:B------:R-:W3:Y:S08]  /*2570*/  LDC R11, c[0x0][0x3f4] ;  /* 0x0000fd00ff0b7b82 */ /* 0x000ef00000000800 */
[----:B------:R-:W4:Y:S01]  /*2580*/  @P0 LDC.64 R4, c[0x0][0x9f8] ;  /* 0x00027e00ff040b82 */ /* 0x000f220000000a00 */
[----:B------:R-:W-:-:S07]  /*2590*/  IMAD.IADD R78, R78, 0x1, R27 ;  /* 0x000000014e4e7824 */ /* 0x000fce00078e021b */
[----:B------:R-:W3:Y:S01]  /*25a0*/  LDC.64 R86, c[0x0][0x3f8] ;  /* 0x0000fe00ff567b82 */ /* 0x000ee20000000a00 */
[----:B-1----:R-:W-:Y:S01]  /*25b0*/  VIADD R31, R29, 0xffffff80 ;  /* 0xffffff801d1f7836 */ /* 0x002fe20000000000 */
[----:B------:R-:W-:Y:S01]  /*25c0*/  SHF.R.U32.HI R28, RZ, 0x7, R29 ;  /* 0x00000007ff1c7819 */ /* 0x000fe2000001161d */
[----:B----4-:R-:W-:-:S04]  /*25d0*/  @P0 IMAD.WIDE R4, R35, 0x4, R4 ;  /* 0x0000000423040825 */ /* 0x010fc800078e0204 */
[C---:B------:R-:W-:Y:S01]  /*25e0*/  VIADD R30, R29.reuse, 0xffffff80 ;  /* 0xffffff801d1e7836 */ /* 0x040fe20000000000 */
[----:B------:R1:W4:Y:S01]  /*25f0*/  @P0 LDG.E R0, desc[UR54][R4.64] ;  /* 0x0000003604000981 */ /* 0x000322000c1e1900 */
[----:B------:R-:W-:Y:S01]  /*2600*/  ISETP.NE.AND P6, PT, R28, 0x1, PT ;  /* 0x000000011c00780c */ /* 0x000fe20003fc5270 */
[----:B------:R-:W-:Y:S01]  /*2610*/  VIADD R6, R29, 0xffffff80 ;  /* 0xffffff801d067836 */ /* 0x000fe20000000000 */
[----:B------:R-:W-:Y:S02]  /*2620*/  LOP3.LUT R16, R16, 0xfffffffb, RZ, 0xc0, !PT ;  /* 0xfffffffb10107812 */ /* 0x000fe400078ec0ff */
[----:B------:R-:W-:Y:S02]  /*2630*/  LEA.HI R30, R30, R31, RZ, 0x1 ;  /* 0x0000001f1e1e7211 */ /* 0x000fe400078f08ff */
[----:B------:R-:W-:Y:S02]  /*2640*/  SHF.R.S32.HI R7, RZ, 0x1f, R6 ;  /* 0x0000001fff077819 */ /* 0x000fe40000011406 */
[----:B------:R-:W-:-:S02]  /*2650*/  SHF.R.S32.HI R30, RZ, 0x1, R30 ;  /* 0x00000001ff1e7819 */ /* 0x000fc4000001141e */
[----:B------:R-:W-:Y:S02]  /*2660*/  LEA.HI R7, R7, R6, RZ, 0x2 ;  /* 0x0000000607077211 */ /* 0x000fe400078f10ff */
[----:B------:R-:W-:Y:S01]  /*2670*/  SHF.R.S32.HI R13, RZ, 0x1f, R30 ;  /* 0x0000001fff0d7819 */ /* 0x000fe2000001141e */
[----:B------:R-:W-:Y:S05]  /*2680*/  @!P6 WARPSYNC.ALL ;  /* 0x000000000000e948 */ /* 0x000fea0003800000 */
[----:B------:R-:W-:Y:S01]  /*2690*/  ULDC UR4, c[0x0][0x2f4] ;  /* 0x0000bd0000047ab9 */ /* 0x000fe20000000800 */
[----:B------:R-:W-:Y:S01]  /*26a0*/  SHF.R.S32.HI R32, RZ, 0x2, R7 ;  /* 0x00000002ff207819 */ /* 0x000fe20000011407 */
[----:B0-----:R-:W-:Y:S01]  /*26b0*/  IMAD R6, R13, R8, RZ ;  /* 0x000000080d067224 */ /* 0x001fe200078e02ff */
[----:B------:R-:W-:Y:S01]  /*26c0*/  ISETP.GE.AND P1, PT, R3, UR4, PT ;  /* 0x0000000403007c0c */ /* 0x000fe2000bf26270 */
[----:B---3--:R-:W-:Y:S01]  /*26d0*/  IMAD.WIDE.U32 R70, R30, R86, R18 ;  /* 0x000000561e467225 */ /* 0x008fe200078e0012 */
[----:B------:R-:W-:-:S02]  /*26e0*/  ISETP.GE.AND P0, PT, R18, UR4, PT ;  /* 0x0000000412007c0c */ /* 0x000fc4000bf06270 */
[----:B-1----:R-:W-:Y:S01]  /*26f0*/  SEL R5, RZ, 0xffffffff, P1 ;  /* 0xffffffffff057807 */ /* 0x002fe20000800000 */
[C---:B------:R-:W-:Y:S01]  /*2700*/  IMAD R15, R30.reuse, R9, R6 ;  /* 0x000000091e0f7224 */ /* 0x040fe200078e0206 */
[----:B------:R-:W-:Y:S01]  /*2710*/  SHF.R.S32.HI R7, RZ, 0x1f, R7 ;  /* 0x0000001fff077819 */ /* 0x000fe20000011407 */
[----:B------:R-:W-:Y:S01]  /*2720*/  IMAD.WIDE.U32 R66, R30, R8, R18 ;  /* 0x000000081e427225 */ /* 0x000fe200078e0012 */
[----:B------:R-:W-:Y:S02]  /*2730*/  SEL R4, RZ, 0x1, P0 ;  /* 0x00000001ff047807 */ /* 0x000fe40000000000 */
[----:B------:R-:W-:Y:S01]  /*2740*/  LEA.HI R7, R7, R32, RZ, 0x2 ;  /* 0x0000002007077211 */ /* 0x000fe200078f10ff */
[----:B------:R-:W-:Y:S01]  /*2750*/  IMAD.SHL.U32 R5, R5, 0x2, RZ ;  /* 0x0000000205057824 */ /* 0x000fe200078e00ff */
[----:B------:R-:W-:Y:S01]  /*2760*/  ISETP.GE.AND P1, PT, R137, UR4, PT ;  /* 0x0000000489007c0c */ /* 0x000fe2000bf26270 */
[----:B------:R-:W-:Y:S01]  /*2770*/  IMAD.IADD R67, R67, 0x1, R15 ;  /* 0x0000000143437824 */ /* 0x000fe200078e020f */
[----:B------:R-:W-:-:S02]  /*2780*/  LOP3.LUT R7, R7, 0xfffffffc, RZ, 0xc0, !PT ;  /* 0xfffffffc07077812 */ /* 0x000fc400078ec0ff */
[----:B------:R-:W-:Y:S01]  /*2790*/  LOP3.LUT R5, R5, 0x2, R4, 0xe2, !PT ;  /* 0x0000000205057812 */ /* 0x000fe200078ee204 */
[----:B------:R-:W-:Y:S01]  /*27a0*/  VIADD R4, R18, 0x20 ;  /* 0x0000002012047836 */ /* 0x000fe20000000000 */
[-C--:B------:R-:W-:Y:S01]  /*27b0*/  ISETP.GE.AND P2, PT, R3, R11.reuse, PT ;  /* 0x0000000b0300720c */ /* 0x080fe20003f46270 */
[----:B------:R-:W-:Y:S01]  /*27c0*/  IMAD.IADD R32, R32, 0x1, -R7 ;  /* 0x0000000120207824 */ /* 0x000fe200078e0a07 */
[----:B------:R-:W-:Y:S02]  /*27d0*/  SEL R7, RZ, 0x8, P1 ;  /* 0x00000008ff077807 */ /* 0x000fe40000800000 */
[C---:B------:R-:W-:Y:S02]  /*27e0*/  ISETP.GE.AND P0, PT, R4.reuse, UR4, PT ;  /* 0x0000000404007c0c */ /* 0x040fe4000bf06270 */
[----:B------:R-:W-:Y:S02]  /*27f0*/  ISETP.GE.AND P1, PT, R4, R11, PT ;  /* 0x0000000b0400720c */ /* 0x000fe40003f26270 */
[----:B------:R-:W-:-:S02]  /*2800*/  SEL R6, RZ, 0x4, P0 ;  /* 0x00000004ff067807 */ /* 0x000fc40000000000 */
[----:B------:R-:W-:Y:S02]  /*2810*/  ISETP.GE.AND P0, PT, R136, UR4, PT ;  /* 0x0000000488007c0c */ /* 0x000fe4000bf06270 */
[----:B------:R-:W-:Y:S02]  /*2820*/  LOP3.LUT R5, R7, R5, R6, 0xfe, !PT ;  /* 0x0000000507057212 */ /* 0x000fe400078efe06 */
[----:B------:R-:W-:Y:S02]  /*2830*/  SEL R6, RZ, 0x10, P0 ;  /* 0x00000010ff067807 */ /* 0x000fe40000000000 */
[----:B------:R-:W-:Y:S02]  /*2840*/  LOP3.LUT P0, RZ, R32, 0x2, RZ, 0xc0, !PT ;  /* 0x0000000220ff7812 */ /* 0x000fe4000780c0ff */
[----:B------:R-:W-:Y:S01]  /*2850*/  LOP3.LUT R29, R5, R6, RZ, 0xfc, !PT ;  /* 0x00000006051d7212 */ /* 0x000fe200078efcff */
[----:B------:R-:W-:Y:S02]  /*2860*/  IMAD R6, R13, R86, RZ ;  /* 0x000000560d067224 */ /* 0x000fe400078e02ff */
[----:B--2---:R-:W-:-:S08]  /*2870*/  IMAD.MOV.U32 R20, RZ, RZ, R36 ;  /* 0x000000ffff147224 */ /* 0x004fd000078e0024 */
[----:B------:R-:W-:Y:S01]  /*2880*/  @P0 LOP3.LUT R16, R16, 0x4, RZ, 0xfc, !PT ;  /* 0x0000000410100812 */ /* 0x000fe200078efcff */
[----:B------:R-:W-:Y:S01]  /*2890*/  IMAD R13, R30, R87, R6 ;  /* 0x000000571e0d7224 */ /* 0x000fe200078e0206 */
[----:B------:R-:W-:Y:S02]  /*28a0*/  ISETP.GE.AND P0, PT, R18, R11, PT ;  /* 0x0000000b1200720c */ /* 0x000fe40003f06270 */
[----:B------:R-:W-:-:S05]  /*28b0*/  SHF.R.S32.HI R21, RZ, 0x1f, R20 ;  /* 0x0000001fff157819 */ /* 0x000fca0000011414 */
[----:B------:R0:W-:Y:S01]  /*28c0*/  STL [R1+0x64], R21 ;  /* 0x0000641501007387 */ /* 0x0001e20000100800 */
[C---:B------:R-:W-:Y:S01]  /*28d0*/  SEL R5, R11.reuse, RZ, P0 ;  /* 0x000000ff0b057207 */ /* 0x040fe20000000000 */
[C-C-:B------:R-:W-:Y:S02]  /*28e0*/  IMAD.WIDE.U32 R72, R30.reuse, R86, R20.reuse ;  /* 0x000000561e487225 */ /* 0x140fe400078e0014 */
[----:B------:R-:W2:Y:S01]  /*28f0*/  LDL R35, [R1+0x50] ;  /* 0x0000500001237983 */ /* 0x000ea20000100800 */
[C---:B------:R-:W-:Y:S01]  /*2900*/  SEL R10, R11.reuse, RZ, P2 ;  /* 0x000000ff0b0a7207 */ /* 0x040fe20001000000 */
[----:B------:R-:W-:Y:S02]  /*2910*/  IMAD.WIDE.U32 R68, R30, R8, R20 ;  /* 0x000000081e447225 */ /* 0x000fe400078e0014 */
[----:B------:R-:W3:Y:S04]  /*2920*/  LDL R34, [R1+0x54] ;  /* 0x0000540001227983 */ /* 0x000ee80000100800 */
[----:B------:R-:W3:Y:S04]  /*2930*/  LDL R31, [R1+0x58] ;  /* 0x00005800011f7983 */ /* 0x000ee80000100800 */
[----:B------:R-:W3:Y:S01]  /*2940*/  LDL R27, [R1+0xb4] ;  /* 0x0000b400011b7983 */ /* 0x000ee20000100800 */
[----:B------:R-:W-:Y:S01]  /*2950*/  SEL R7, R11, RZ, P1 ;  /* 0x000000ff0b077207 */ /* 0x000fe20000800000 */
[----:B------:R-:W-:Y:S01]  /*2960*/  IMAD.IADD R6, R18, 0x1, R5 ;  /* 0x0000000112067824 */ /* 0x000fe200078e0205 */
[----:B------:R-:W-:Y:S01]  /*2970*/  IADD3 R69, R15, R69, RZ ;  /* 0x000000450f457210 */ /* 0x000fe20007ffe0ff */
[----:B------:R-:W-:-:S02]  /*2980*/  IMAD.IADD R12, R3, 0x1, R10 ;  /* 0x00000001030c7824 */ /* 0x000fc400078e020a */
[----:B------:R-:W-:Y:S01]  /*2990*/  IMAD.IADD R14, R4, 0x1, R7 ;  /* 0x00000001040e7824 */ /* 0x000fe200078e0207 */
[----:B------:R-:W-:Y:S01]  /*29a0*/  SHF.R.S32.HI R7, RZ, 0x1f, R6 ;  /* 0x0000001fff077819 */ /* 0x000fe20000011406 */
[----:B------:R-:W-:Y:S02]  /*29b0*/  IMAD.IADD R71, R71, 0x1, R13 ;  /* 0x0000000147477824 */ /* 0x000fe400078e020d */
[----:B------:R-:W-:Y:S01]  /*29c0*/  IMAD.IADD R73, R13, 0x1, R73 ;  /* 0x000000010d497824 */ /* 0x000fe200078e0249 */
[----:B------:R-:W-:Y:S02]  /*29d0*/  SHF.R.S32.HI R13, RZ, 0x1f, R12 ;  /* 0x0000001fff0d7819 */ /* 0x000fe4000001140c */
[----:B------:R-:W-:Y:S02]  /*29e0*/  LOP3.LUT R16, R16, 0xfffffffe, RZ, 0xc0, !PT ;  /* 0xfffffffe10107812 */ /* 0x000fe400078ec0ff */
[----:B------:R-:W-:Y:S02]  /*29f0*/  LEA.HI R10, R7, R6, RZ, 0x5 ;  /* 0x00000006070a7211 */ /* 0x000fe400078f28ff */
[----:B------:R-:W-:-:S02]  /*2a00*/  SHF.R.S32.HI R15, RZ, 0x1f, R14 ;  /* 0x0000001fff0f7819 */ /* 0x000fc4000001140e */
[----:B------:R-:W-:Y:S02]  /*2a10*/  LEA.HI R5, R7, R6, RZ, 0x3 ;  /* 0x0000000607057211 */ /* 0x000fe400078f18ff */
[CC--:B------:R-:W-:Y:S02]  /*2a20*/  LEA.HI R6, R13.reuse, R12.reuse, RZ, 0x3 ;  /* 0x0000000c0d067211 */ /* 0x0c0fe400078f18ff */
[----:B------:R-:W-:Y:S02]  /*2a30*/  @P2 LOP3.LUT R16, R16, 0x1, RZ, 0xfc, !PT ;  /* 0x0000000110102812 */ /* 0x000fe400078efcff */
[----:B------:R-:W-:Y:S01]  /*2a40*/  LEA.HI R13, R13, R12, RZ, 0x5 ;  /* 0x0000000c0d0d7211 */ /* 0x000fe200078f28ff */
[----:B------:R-:W-:Y:S01]  /*2a50*/  IMAD.SHL.U32 R12, R10, 0x80, RZ ;  /* 0x000000800a0c7824 */ /* 0x000fe200078e00ff */
[CC--:B------:R-:W-:Y:S02]  /*2a60*/  LEA.HI R7, R15.reuse, R14.reuse, RZ, 0x3 ;  /* 0x0000000e0f077211 */ /* 0x0c0fe400078f18ff */
[----:B------:R-:W-:-:S02]  /*2a70*/  LEA.HI R15, R15, R14, RZ, 0x5 ;  /* 0x0000000e0f0f7211 */ /* 0x000fc400078f28ff */
[----:B0----5:R-:W-:Y:S02]  /*2a80*/  SHF.R.S32.HI R21, RZ, 0x1f, R96 ;  /* 0x0000001fff157819 */ /* 0x021fe40000011460 */
[----:B------:R-:W-:Y:S01]  /*2a90*/  LOP3.LUT R16, R16, 0xfffffffd, RZ, 0xc0, !PT ;  /* 0xfffffffd10107812 */ /* 0x000fe200078ec0ff */
[----:B------:R-:W-:-:S03]  /*2aa0*/  IMAD.SHL.U32 R20, R15, 0x80, RZ ;  /* 0x000000800f147824 */ /* 0x000fc600078e00ff */
[----:B------:R-:W-:Y:S02]  /*2ab0*/  @P1 LOP3.LUT R16, R16, 0x2, RZ, 0xfc, !PT ;  /* 0x0000000210101812 */ /* 0x000fe400078efcff */
[----:B------:R-:W-:Y:S01]  /*2ac0*/  ISETP.GE.AND P1, PT, R138, UR4, PT ;  /* 0x000000048a007c0c */ /* 0x000fe2000bf26270 */
[----:B------:R-:W-:Y:S01]  /*2ad0*/  IMAD.SHL.U32 R14, R13, 0x80, RZ ;  /* 0x000000800d0e7824 */ /* 0x000fe200078e00ff */
[----:B------:R-:W-:Y:S01]  /*2ae0*/  LOP3.LUT R20, R20, 0xfffff000, RZ, 0xc0, !PT ;  /* 0xfffff00014147812 */ /* 0x000fe200078ec0ff */
[----:B------:R-:W-:-:S04]  /*2af0*/  IMAD.WIDE.U32 R70, R96, R86, R70 ;  /* 0x0000005660467225 */ /* 0x000fc800078e0046 */
[----:B------:R-:W-:-:S04]  /*2b00*/  IMAD.WIDE.U32 R72, R96, R86, R72 ;  /* 0x0000005660487225 */ /* 0x000fc800078e0048 */
[----:B------:R-:W-:Y:S01]  /*2b10*/  VIADD R99, R28, 0x8 ;  /* 0x000000081c637836 */ /* 0x000fe20000000000 */
[----:B------:R-:W-:Y:S01]  /*2b20*/  SEL R28, RZ, 0x20, P1 ;  /* 0x00000020ff1c7807 */ /* 0x000fe20000800000 */
[-C--:B------:R-:W-:Y:S01]  /*2b30*/  IMAD.WIDE.U32 R66, R96, R8.reuse, R66 ;  /* 0x0000000860427225 */ /* 0x080fe200078e0042 */
[----:B------:R-:W-:Y:S02]  /*2b40*/  LOP3.LUT R12, R12, 0xfffff000, RZ, 0xc0, !PT ;  /* 0xfffff0000c0c7812 */ /* 0x000fe400078ec0ff */
[----:B------:R-:W-:Y:S01]  /*2b50*/  LOP3.LUT R14, R14, 0xfffff000, RZ, 0xc0, !PT ;  /* 0xfffff0000e0e7812 */ /* 0x000fe200078ec0ff */
[----:B------:R-:W-:Y:S01]  /*2b60*/  IMAD.WIDE.U32 R68, R96, R8, R68 ;  /* 0x0000000860447225 */ /* 0x000fe200078e0044 */
[----:B------:R-:W-:Y:S02]  /*2b70*/  LOP3.LUT R28, R29, R28, RZ, 0xfc, !PT ;  /* 0x0000001c1d1c7212 */ /* 0x000fe400078efcff */
[----:B------:R-:W-:Y:S01]  /*2b80*/  SHF.L.U64.HI R80, R8, 0x7, R9 ;  /* 0x0000000708507819 */ /* 0x000fe20000010209 */
[----:B------:R-:W-:Y:S01]  /*2b90*/  IMAD.SHL.U32 R98, R11, 0x2, RZ ;  /* 0x000000020b627824 */ /* 0x000fe200078e00ff */
[----:B----4-:R-:W-:-:S02]  /*2ba0*/  SHF.R.S32.HI R79, RZ, 0x1f, R0 ;  /* 0x0000001fff4f7819 */ /* 0x010fc40000011400 */
[----:B------:R-:W-:Y:S01]  /*2bb0*/  LOP3.LUT R29, R29, 0x1, RZ, 0xc0, !PT ;  /* 0x000000011d1d7812 */ /* 0x000fe200078ec0ff */
[----:B------:R-:W-:Y:S01]  /*2bc0*/  @!P6 BAR.SYNC.DEFER_BLOCKING 0x9, 0x100 ;  /* 0x024400000000eb1d */ /* 0x000fe20000010000 */
[C---:B--2---:R-:W-:Y:S02]  /*2bd0*/  LOP3.LUT R10, R35.reuse, 0x18, R5, 0xf8, !PT ;  /* 0x00000018230a7812 */ /* 0x044fe400078ef805 */
[----:B------:R-:W-:Y:S02]  /*2be0*/  LOP3.LUT R15, R35, 0x18, R7, 0xf8, !PT ;  /* 0x00000018230f7812 */ /* 0x000fe400078ef807 */
[----:B---3--:R-:W-:Y:S01]  /*2bf0*/  LOP3.LUT R95, R10, R34, RZ, 0x3c, !PT ;  /* 0x000000220a5f7212 */ /* 0x008fe200078e3cff */
[C---:B------:R-:W-:Y:S02]  /*2c00*/  IMAD R10, R21.reuse, R8, RZ ;  /* 0x00000008150a7224 */ /* 0x040fe400078e02ff */
[----:B------:R-:W-:Y:S01]  /*2c10*/  IMAD R21, R21, R86, RZ ;  /* 0x0000005615157224 */ /* 0x000fe200078e02ff */
[----:B------:R-:W-:-:S02]  /*2c20*/  LOP3.LUT R13, R35, 0x18, R6, 0xf8, !PT ;  /* 0x00000018230d7812 */ /* 0x000fc400078ef806 */
[-C--:B------:R-:W-:Y:S01]  /*2c30*/  LOP3.LUT R15, R15, R34.reuse, RZ, 0x3c, !PT ;  /* 0x000000220f0f7212 */ /* 0x080fe200078e3cff */
[C---:B------:R-:W-:Y:S01]  /*2c40*/  IMAD R21, R96.reuse, R87, R21 ;  /* 0x0000005760157224 */ /* 0x040fe200078e0215 */
[----:B------:R-:W-:Y:S01]  /*2c50*/  LOP3.LUT R13, R13, R34, RZ, 0x3c, !PT ;  /* 0x000000220d0d7212 */ /* 0x000fe200078e3cff */
[----:B------:R-:W-:Y:S01]  /*2c60*/  IMAD R75, R96, R9, R10 ;  /* 0x00000009604b7224 */ /* 0x000fe200078e020a */
[----:B------:R-:W-:Y:S01]  /*2c70*/  IADD3 R93, R15, R20, R31 ;  /* 0x000000140f5d7210 */ /* 0x000fe20007ffe01f */
[----:B------:R-:W-:Y:S01]  /*2c80*/  IMAD R10, R27, 0xc0, R30 ;  /* 0x000000c01b0a7824 */ /* 0x000fe200078e021e */
[----:B------:R-:W-:Y:S01]  /*2c90*/  LOP3.LUT R20, R5, 0xfffffff8, RZ, 0xc0, !PT ;  /* 0xfffffff805147812 */ /* 0x000fe200078ec0ff */
[----:B------:R-:W-:Y:S01]  /*2ca0*/  IMAD.IADD R76, R71, 0x1, R21 ;  /* 0x00000001474c7824 */ /* 0x000fe200078e0215 */
[----:B------:R-:W-:Y:S01]  /*2cb0*/  LOP3.LUT R27, R7, 0xfffffff8, RZ, 0xc0, !PT ;  /* 0xfffffff8071b7812 */ /* 0x000fe200078ec0ff */
[----:B------:R-:W-:Y:S01]  /*2cc0*/  IMAD.IADD R74, R21, 0x1, R73 ;  /* 0x00000001154a7824 */ /* 0x000fe200078e0249 */
[----:B------:R-:W-:Y:S01]  /*2cd0*/  LOP3.LUT R21, R6, 0xfffffff8, RZ, 0xc0, !PT ;  /* 0xfffffff806157812 */ /* 0x000fe200078ec0ff */
[----:B------:R-:W-:Y:S01]  /*2ce0*/  IMAD.IADD R77, R67, 0x1, R75 ;  /* 0x00000001434d7824 */ /* 0x000fe200078e024b */
[--C-:B------:R-:W-:Y:S01]  /*2cf0*/  IADD3 R95, R95, R12, R31.reuse ;  /* 0x0000000c5f5f7210 */ /* 0x100fe20007ffe01f */
[----:B------:R-:W-:Y:S01]  /*2d00*/  IMAD.SHL.U32 R8, R8, 0x80, RZ ;  /* 0x0000008008087824 */ /* 0x000fe200078e00ff */
[----:B------:R-:W-:Y:S01]  /*2d10*/  IADD3 R94, R13, R14, R31 ;  /* 0x0000000e0d5e7210 */ /* 0x000fe20007ffe01f */
[C---:B------:R-:W-:Y:S01]  /*2d20*/  IMAD.SHL.U32 R9, R86.reuse, 0x80, RZ ;  /* 0x0000008056097824 */ /* 0x040fe200078e00ff */
[----:B------:R-:W-:Y:S01]  /*2d30*/  SHF.L.U64.HI R87, R86, 0x7, R87 ;  /* 0x0000000756577819 */ /* 0x000fe20000010257 */
[----:B------:R-:W-:Y:S01]  /*2d40*/  IMAD.IADD R75, R75, 0x1, R69 ;  /* 0x000000014b4b7824 */ /* 0x000fe200078e0245 */
[----:B------:R-:W-:-:S02]  /*2d50*/  SHF.R.S32.HI R92, RZ, 0x1f, R20 ;  /* 0x0000001fff5c7819 */ /* 0x000fc40000011414 */
[----:B------:R-:W-:Y:S02]  /*2d60*/  SHF.R.S32.HI R89, RZ, 0x1f, R21 ;  /* 0x0000001fff597819 */ /* 0x000fe40000011415 */
[----:B------:R-:W-:Y:S02]  /*2d70*/  SHF.R.S32.HI R88, RZ, 0x1f, R27 ;  /* 0x0000001fff587819 */ /* 0x000fe4000001141b */
[C---:B------:R-:W-:Y:S02]  /*2d80*/  LOP3.LUT R30, R28.reuse, 0x2, RZ, 0xc0, !PT ;  /* 0x000000021c1e7812 */ /* 0x040fe400078ec0ff */
[----:B------:R-:W-:-:S07]  /*2d90*/  LOP3.LUT R31, R28, 0x4, RZ, 0xc0, !PT ;  /* 0x000000041c1f7812 */ /* 0x000fce00078ec0ff */
.L_x_11470:
[----:B--2---:R-:W2:Y:S01]  /*2da0*/  LDL R37, [R1+0xa4] ;  /* 0x0000a40001257983 */ /* 0x004ea20000100800 */
[----:B0-----:R-:W0:Y:S01]  /*2db0*/  LDC R82, c[0x0][0x430] ;  /* 0x00010c00ff527b82 */ /* 0x001e220000000800 */
[----:B------:R-:W-:Y:S02]  /*2dc0*/  VIADD R11, R25, 0xffffffff ;  /* 0xffffffff190b7836 */ /* 0x000fe40000000000 */
[----:B------:R-:W-:Y:S02]  /*2dd0*/  IMAD.MOV.U32 R81, RZ, RZ, RZ ;  /* 0x000000ffff517224 */ /* 0x000fe400078e00ff */
[----:B------:R-:W-:-:S03]  /*2de0*/  IMAD R13, R11, 0x80, R10 ;  /* 0x000000800b0d7824 */ /* 0x000fc600078e020a */
[----:B------:R-:W1:Y:S02]  /*2df0*/  LDC R97, c[0x0][0x3f4] ;  /* 0x0000fd00ff617b82 */ /* 0x000e640000000800 */
[----:B------:R-:W-:Y:S02]  /*2e00*/  ISETP.GE.AND P1, PT, R13, R24, PT ;  /* 0x000000180d00720c */ /* 0x000fe40003f26270 */
[----:B------:R-:W-:Y:S02]  /*2e10*/  IADD3 R38, R78, R13, RZ ;  /* 0x0000000d4e267210 */ /* 0x000fe40007ffe0ff */
[----:B------:R-:W-:-:S03]  /*2e20*/  ISETP.GT.OR P1, PT, R10, 0x7f, P1 ;  /* 0x0000007f0a00780c */ /* 0x000fc60000f24670 */
[----:B------:R-:W-:Y:S01]  /*2e30*/  IMAD.MOV.U32 R34, RZ, RZ, R38 ;  /* 0x000000ffff227224 */ /* 0x000fe200078e0026 */
        /* <DEDUP_REMOVED lines=12> */
[----:B---3--:R-:W-:Y:S02]  /*2f00*/  @!P1 LEA R12, P2, R14, R12, 0x2 ;  /* 0x0000000c0e0c9211 */ /* 0x008fe400078410ff */
[----:B------:R-:W-:Y:S02]  /*2f10*/  LOP3.LUT P3, RZ, R32, 0x2, RZ, 0xc0, !PT ;  /* 0x0000000220ff7812 */ /* 0x000fe4000786c0ff */
[----:B------:R-:W-:Y:S02]  /*2f20*/  @!P1 LEA.HI.X R13, R14, R13, R15, 0x2, P2 ;  /* 0x0000000d0e0d9211 */ /* 0x000fe400010f140f */
[----:B------:R-:W-:Y:S01]  /*2f30*/  ISETP.GE.AND P2, PT, R97, 0x1, PT ;  /* 0x000000016100780c */ /* 0x000fe20003f46270 */
[----:B------:R-:W-:Y:S01]  /*2f40*/  IMAD.MOV R25, RZ, RZ, -R34 ;  /* 0x000000ffff197224 */ /* 0x000fe200078e0a22 */
[----:B------:R-:W-:Y:S05]  /*2f50*/  YIELD ;  /* 0x0000000000007946 */ /* 0x000fea0003800000 */
[----:B------:R-:W-:Y:S01]  /*2f60*/  BSSY B0, `(.L_x_11412) ;  /* 0x0000435000007945 */ /* 0x000fe20003800000 */
[----:B------:R0:W5:Y:S01]  /*2f70*/  @!P1 LDG.E R81, desc[UR54][R12.64] ;  /* 0x000000360c519981 */ /* 0x000162000c1e1900 */
[----:B------:R-:W-:Y:S01]  /*2f80*/  IMAD R82, R82, R25, R38 ;  /* 0x0000001952527224 */ /* 0x000fe200078e0226 */
[----:B------:R-:W-:Y:S01]  /*2f90*/  ISETP.GT.AND P1, PT, R11, R65, PT ;  /* 0x000000410b00720c */ /* 0x000fe20003f24270 */
[----:B------:R-:W-:-:S02]  /*2fa0*/  IMAD.MOV.U32 R25, RZ, RZ, R11 ;  /* 0x000000ffff197224 */ /* 0x000fc400078e000b */
[----:B--2---:R-:W-:-:S04]  /*2fb0*/  IMAD R15, R22, 0x3000, R37 ;  /* 0x00003000160f7824 */ /* 0x004fc800078e0225 */
[C---:B------:R-:W-:Y:S02]  /*2fc0*/  VIADD R35, R15.reuse, 0x10 ;  /* 0x000000100f237836 */ /* 0x040fe40000000000 */
[C---:B------:R-:W-:Y:S02]  /*2fd0*/  @P3 VIADD R35, R15.reuse, 0xfffffff0 ;  /* 0xfffffff00f233836 */ /* 0x040fe40000000000 */
[--C-:B------:R-:W-:Y:S02]  /*2fe0*/  IMAD R64, R15, 0x2, R26.reuse ;  /* 0x000000020f407824 */ /* 0x100fe400078e021a */
[----:B------:R-:W-:Y:S01]  /*2ff0*/  IMAD R35, R35, 0x2, R26 ;  /* 0x0000000223237824 */ /* 0x000fe200078e021a */
        /* <DEDUP_REMOVED lines=12> */
[C---:B------:R-:W-:Y:S01]  /*30c0*/  IMAD R15, R81.reuse, UR5, R14 ;  /* 0x00000005510f7c24 */ /* 0x040fe2000f8e020e */
[----:B------:R-:W-:Y:S01]  /*30d0*/  SHF.R.S32.HI R14, RZ, 0x1f, R25 ;  /* 0x0000001fff0e7819 */ /* 0x000fe20000011419 */
[----:B------:R-:W-:Y:S01]  /*30e0*/  IMAD.WIDE.U32 R12, R81, UR4, R12 ;  /* 0x00000004510c7c25 */ /* 0x000fe2000f8e000c */
[----:B------:R-:W-:-:S03]  /*30f0*/  ULDC.64 UR4, c[0x0][0x308] ;  /* 0x0000c20000047ab9 */ /* 0x000fc60000000a00 */
[----:B------:R-:W-:Y:S02]  /*3100*/  IMAD.IADD R13, R13, 0x1, R15 ;  /* 0x000000010d0d7824 */ /* 0x000fe400078e020f */
[----:B------:R-:W-:Y:S02]  /*3110*/  IMAD R15, R87, R25, RZ ;  /* 0x00000019570f7224 */ /* 0x000fe400078e02ff */
[----:B------:R-:W-:-:S04]  /*3120*/  IMAD.WIDE.U32 R12, R155, UR4, R12 ;  /* 0x000000049b0c7c25 */ /* 0x000fc8000f8e000c */
[----:B------:R-:W-:Y:S01]  /*3130*/  IMAD R61, R155, UR5, R13 ;  /* 0x000000059b3d7c24 */ /* 0x000fe2000f8e020d */
[----:B------:R-:W-:Y:S01]  /*3140*/  ULDC.64 UR4, c[0x0][0x2e8] ;  /* 0x0000ba0000047ab9 */ /* 0x000fe20000000a00 */
[----:B------:R-:W-:Y:S01]  /*3150*/  IMAD R13, R80, R25, RZ ;  /* 0x00000019500d7224 */ /* 0x000fe200078e02ff */
[----:B------:R-:W-:Y:S01]  /*3160*/  LEA R60, P2, R12, UR4, 0x1 ;  /* 0x000000040c3c7c11 */ /* 0x000fe2000f8408ff */
[----:B------:R-:W-:Y:S01]  /*3170*/  ULDC.U8 UR4, c[0x0][0x410] ;  /* 0x0001040000047ab9 */ /* 0x000fe20000000000 */
[----:B------:R-:W-:Y:S02]  /*3180*/  IMAD R37, R14, R9, R15 ;  /* 0x000000090e257224 */ /* 0x000fe400078e020f */
        /* <DEDUP_REMOVED lines=8> */
[----:B------:R-:W0:Y:S01]  /*3210*/  S2R R36, SR_TID.X ;  /* 0x0000000000247919 */ /* 0x000e220000002100 */
        /* <DEDUP_REMOVED lines=11> */
[C---:B0-----:R-:W-:Y:S02]  /*32d0*/  VIADD R40, R36.reuse, 0xffffff80 ;  /* 0xffffff8024287836 */ /* 0x041fe40000000000 */
[----:B------:R-:W-:-:S05]  /*32e0*/  VIADD R36, R36, 0xffffff80 ;  /* 0xffffff8024247836 */ /* 0x000fca0000000000 */
[----:B------:R-:W-:Y:S02]  /*32f0*/  LEA.HI R36, R36, R40, RZ, 0x1 ;  /* 0x0000002824247211 */ /* 0x000fe400078f08ff */
[----:B------:R-:W-:Y:S02]  /*3300*/  CS2R R40, SRZ ;  /* 0x0000000000287805 */ /* 0x000fe4000001ff00 */
[----:B------:R-:W-:-:S04]  /*3310*/  SHF.R.S32.HI R36, RZ, 0x1, R36 ;  /* 0x00000001ff247819 */ /* 0x000fc80000011424 */
[----:B------:R-:W-:Y:S02]  /*3320*/  ISETP.GE.AND P3, PT, R36, R85, PT ;  /* 0x000000552400720c */ /* 0x000fe40003f66270 */
[----:B------:R-:W-:-:S11]  /*3330*/  CS2R R36, SRZ ;  /* 0x0000000000247805 */ /* 0x000fd6000001ff00 */
[----:B------:R-:W-:Y:S05]  /*3340*/  @P3 BRA `(.L_x_11416) ;  /* 0x0000000000b83947 */ /* 0x000fea0003800000 */
[----:B------:R-:W2:Y:S04]  /*3350*/  LDL.64 R102, [R1+0x60] ;  /* 0x0000600001667983 */ /* 0x000ea80000100a00 */
[----:B------:R-:W3:Y:S04]  /*3360*/  LDL R91, [R1+0x90] ;  /* 0x00009000015b7983 */ /* 0x000ee80000100800 */
[----:B------:R-:W4:Y:S04]  /*3370*/  LDL R90, [R1+0x88] ;  /* 0x00008800015a7983 */ /* 0x000f280000100800 */
        /* <DEDUP_REMOVED lines=43> */
.L_x_11416:
[----:B------:R-:W-:Y:S05]  /*3630*/  BSYNC B1 ;  /* 0x0000000000017941 */ /* 0x000fea0003800000 */
.L_x_11415:
        /* <DEDUP_REMOVED lines=43> */
.L_x_11417:
[----:B------:R-:W2:Y:S01]  /*38f0*/  LDL R11, [R1+0xc] ;  /* 0x00000c00010b7983 */ /* 0x000ea20000100800 */
[----:B------:R-:W-:Y:S01]  /*3900*/  IMAD R34, R22, 0x8, R2 ;  /* 0x0000000816227824 */ /* 0x000fe200078e0202 */
[----:B------:R-:W-:Y:S01]  /*3910*/  BSSY B1, `(.L_x_11418) ;  /* 0x0000004000017945 */ /* 0x000fe20003800000 */
[----:B--2---:R-:W-:-:S04]  /*3920*/  SHF.L.U32 R86, R11, 0x1f, RZ ;  /* 0x0000001f0b567819 */ /* 0x004fc800000006ff */
[----:B------:R-:W0:Y:S02]  /*3930*/  SYNCS.PHASECHK.TRANS64.TRYWAIT P4, [R34+URZ+0x2d890], R86 ;  /* 0x02d89056220075a7 */ /* 0x000e24000808017f */
[----:B0-----:R-:W-:Y:S05]  /*3940*/  @!P4 BRA `(.L_x_11419) ;  /* 0x000002300048c947 */ /* 0x001fea0003800000 */
.L_x_11763:
[----:B------:R-:W-:Y:S05]  /*3950*/  BSYNC B1 ;  /* 0x0000000000017941 */ /* 0x000fea0003800000 */
.L_x_11418:
[----:B------:R-:W-:-:S03]  /*3960*/  UMOV UR4, 0xffffffff ;  /* 0xffffffff00047882 */ /* 0x000fc60000000000 */
[----:B------:R-:W-:Y:S05]  /*3970*/  BRA.DIV UR4, `(.L_x_11420) ;  /* 0x0000023204507947 */ /* 0x000fea000b800000 */
[----:B------:R-:W1:Y:S04]  /*3980*/  SHFL.IDX PT, R61, R61, RZ, 0x1e1f ;  /* 0x001e1fff3d3d7589 */ /* 0x000e6800000e0000 */
[----:B------:R-:W2:Y:S02]  /*3990*/  SHFL.IDX PT, R60, R60, RZ, 0x1e1f ;  /* 0x001e1fff3c3c7589 */ /* 0x000ea400000e0000 */
.L_x_11767:
[----:B------:R-:W-:Y:S05]  /*39a0*/  @P3 BRA `(.L_x_11421) ;  /* 0x0000003800403947 */ /* 0x000fea0003800000 */
[----:B------:R-:W-:Y:S01]  /*39b0*/  ISETP.NE.AND P3, PT, R29, RZ, PT ;  /* 0x000000ff1d00720c */ /* 0x000fe20003f65270 */
[----:B------:R-:W-:-:S12]  /*39c0*/  BSSY B1, `(.L_x_11422) ;  /* 0x0000035000017945 */ /* 0x000fd80003800000 */
[----:B------:R-:W-:Y:S05]  /*39d0*/  @!P3 BRA `(.L_x_11423) ;  /* 0x0000000000ccb947 */ /* 0x000fea0003800000 */
[----:B------:R-:W3:Y:S01]  /*39e0*/  LDL.64 R110, [R1+0x60] ;  /* 0x00006000016e7983 */ /* 0x000ee20000100a00 */
[----:B------:R-:W-:Y:S03]  /*39f0*/  BSSY B2, `(.L_x_11424) ;  /* 0x000002e000027945 */ /* 0x000fe60003800000 */
[----:B------:R4:W0:Y:S01]  /*3a00*/  LDS.128 R12, [R64+0x15000] ;  /* 0x01500000400c7984 */ /* 0x0008220000000c00 */
[----:B---3--:R-:W-:-:S13]  /*3a10*/  ISETP.GE.AND P3, PT, R110, R97, PT ;  /* 0x000000616e00720c */ /* 0x008fda0003f66270 */
[----:B0---4-:R-:W-:Y:S05]  /*3a20*/  @P3 BRA `(.L_x_11425) ;  /* 0x0000000000a83947 */ /* 0x011fea0003800000 */
        /* <DEDUP_REMOVED lines=10> */
[CC--:B------:R-:W-:Y:S01]  /*3ad0*/  FMUL.FTZ R11, R57.reuse, R13.reuse ;  /* 0x0000000d390b7220 */ /* 0x0c0fe20000410000 */
[----:B------:R-:W-:Y:S02]  /*3ae0*/  HADD2.F32 R56, -RZ, R56.H0_H0 ;  /* 0x20000038ff387230 */ /* 0x000fe40000004100 */
[C---:B------:R-:W-:Y:S01]  /*3af0*/  FMUL.FTZ R13, R90.reuse, R13 ;  /* 0x0000000d5a0d7220 */ /* 0x040fe20000410000 */
[-C--:B------:R-:W-:Y:S01]  /*3b00*/  FFMA.FTZ R11, R90, R59.reuse, -R11 ;  /* 0x0000003b5a0b7223 */ /* 0x080fe2000001080b */
[----:B------:R-:W-:Y:S02]  /*3b10*/  IMAD.MOV.U32 R90, RZ, RZ, R12 ;  /* 0x000000ffff5a7224 */ /* 0x000fe400078e000c */
[----:B------:R-:W-:Y:S01]  /*3b20*/  FFMA.FTZ R13, R57, R59, R13 ;  /* 0x0000003b390d7223 */ /* 0x000fe2000001000d */
[----:B------:R-:W-:-:S02]  /*3b30*/  HADD2.F32 R57, -RZ, R15.H1_H1 ;  /* 0x3000000fff397230 */ /* 0x000fc40000004100 */
[----:B------:R-:W-:Y:S02]  /*3b40*/  HADD2.F32 R59, -RZ, R15.H0_H0 ;  /* 0x2000000fff3b7230 */ /* 0x000fe40000004100 */
[--C-:B------:R-:W-:Y:S02]  /*3b50*/  HADD2.F32 R12, -RZ, R90.reuse.H1_H1 ;  /* 0x3000005aff0c7230 */ /* 0x100fe40000004100 */
[-C--:B------:R-:W-:Y:S01]  /*3b60*/  FMUL.FTZ R15, R57, R58.reuse ;  /* 0x0000003a390f7220 */ /* 0x080fe20000410000 */
[----:B------:R-:W-:Y:S02]  /*3b70*/  HADD2.F32 R90, -RZ, R90.H0_H0 ;  /* 0x2000005aff5a7230 */ /* 0x000fe40000004100 */
[----:B------:R-:W-:Y:S01]  /*3b80*/  FMUL.FTZ R58, R59, R58 ;  /* 0x0000003a3b3a7220 */ /* 0x000fe20000410000 */
[----:B------:R-:W-:Y:S01]  /*3b90*/  F2FP.F16.F32.PACK_AB R13, R13, R11 ;  /* 0x0000000b0d0d723e */ /* 0x000fe200000000ff */
[----:B------:R-:W-:Y:S01]  /*3ba0*/  FFMA.FTZ R15, R59, R56, -R15 ;  /* 0x000000383b0f7223 */ /* 0x000fe2000001080f */
[----:B------:R-:W-:-:S02]  /*3bb0*/  HADD2.F32 R59, -RZ, R109.H1_H1 ;  /* 0x3000006dff3b7230 */ /* 0x000fc40000004100 */
[----:B------:R-:W-:Y:S01]  /*3bc0*/  FFMA.FTZ R57, R57, R56, R58 ;  /* 0x0000003839397223 */ /* 0x000fe2000001003a */
[----:B------:R-:W-:Y:S02]  /*3bd0*/  HADD2.F32 R56, -RZ, R91.H0_H0 ;  /* 0x2000005bff387230 */ /* 0x000fe40000004100 */
[-C--:B------:R-:W-:Y:S01]  /*3be0*/  FMUL.FTZ R58, R12, R59.reuse ;  /* 0x0000003b0c3a7220 */ /* 0x080fe20000410000 */
[C---:B------:R-:W-:Y:S01]  /*3bf0*/  FMUL.FTZ R59, R90.reuse, R59 ;  /* 0x0000003b5a3b7220 */ /* 0x040fe20000410000 */
[----:B------:R-:W-:Y:S02]  /*3c00*/  F2FP.F16.F32.PACK_AB R15, R57, R15 ;  /* 0x0000000f390f723e */ /* 0x000fe400000000ff */
[-C--:B------:R-:W-:Y:S01]  /*3c10*/  FFMA.FTZ R58, R90, R56.reuse, -R58 ;  /* 0x000000385a3a7223 */ /* 0x080fe2000001083a */
[----:B------:R-:W-:Y:S01]  /*3c20*/  FFMA.FTZ R12, R12, R56, R59 ;  /* 0x000000380c0c7223 */ /* 0x000fe2000001003b */
[----:B------:R-:W-:Y:S02]  /*3c30*/  HADD2.F32 R56, -RZ, R109.H0_H0 ;  /* 0x2000006dff387230 */ /* 0x000fe40000004100 */
[----:B------:R-:W-:-:S02]  /*3c40*/  HADD2.F32 R59, -RZ, R14.H1_H1 ;  /* 0x3000000eff3b7230 */ /* 0x000fc40000004100 */
        /* <DEDUP_REMOVED lines=8> */
.L_x_11425:
[----:B------:R-:W-:Y:S05]  /*3cd0*/  BSYNC B2 ;  /* 0x0000000000027941 */ /* 0x000fea0003800000 */
.L_x_11424:
[----:B--2---:R-:W-:-:S04]  /*3ce0*/  LEA R56, P3, R18, R60, 0x1 ;  /* 0x0000003c12387211 */ /* 0x004fc800078608ff */
[----:B-1----:R-:W-:-:S05]  /*3cf0*/  LEA.HI.X R57, R18, R61, R19, 0x1, P3 ;  /* 0x0000003d12397211 */ /* 0x002fca00018f0c13 */
[----:B------:R3:W-:Y:S04]  /*3d00*/  ST.E.128 desc[UR54][R56.64], R12 ;  /* 0x0000000c38007985 */ /* 0x0007e8000c101d36 */
.L_x_11423:
[----:B------:R-:W-:Y:S05]  /*3d10*/  BSYNC B1 ;  /* 0x0000000000017941 */ /* 0x000fea0003800000 */
.L_x_11422:
        /* <DEDUP_REMOVED lines=50> */
.L_x_11429:
[----:B------:R-:W-:Y:S05]  /*4040*/  BSYNC B2 ;  /* 0x0000000000027941 */ /* 0x000fea0003800000 */
.L_x_11428:
[----:B------:R-:W3:Y:S01]  /*4050*/  LDL R11, [R1+0x68] ;  /* 0x00006800010b7983 */ /* 0x000ee20000100800 */
[----:B--2---:R-:W-:Y:S02]  /*4060*/  IMAD.MOV.U32 R52, RZ, RZ, R60 ;  /* 0x000000ffff347224 */ /* 0x004fe400078e003c */
[----:B-1----:R-:W-:Y:S02]  /*4070*/  IMAD.MOV.U32 R53, RZ, RZ, R61 ;  /* 0x000000ffff357224 */ /* 0x002fe400078e003d */
[----:B---3--:R-:W-:-:S04]  /*4080*/  IMAD.SHL.U32 R11, R11, 0x8, RZ ;  /* 0x000000080b0b7824 */ /* 0x008fc800078e00ff */
[----:B------:R-:W-:-:S05]  /*4090*/  IMAD.WIDE R52, R11, 0x2, R52 ;  /* 0x000000020b347825 */ /* 0x000fca00078e0234 */
[----:B------:R4:W-:Y:S02]  /*40a0*/  ST.E.128 desc[UR54][R52.64], R12 ;  /* 0x0000000c34007985 */ /* 0x0009e4000c101d36 */
.L_x_11427:
[----:B------:R-:W-:Y:S05]  /*40b0*/  BSYNC B1 ;  /* 0x0000000000017941 */ /* 0x000fea0003800000 */
.L_x_11426:
        /* <DEDUP_REMOVED lines=52> */
.L_x_11433:
[----:B------:R-:W-:Y:S05]  /*4400*/  BSYNC B2 ;  /* 0x0000000000027941 */ /* 0x000fea0003800000 */
.L_x_11432:
[----:B------:R-:W3:Y:S01]  /*4410*/  LDL R11, [R1+0x6c] ;  /* 0x00006c00010b7983 */ /* 0x000ee20000100800 */
[----:B--2---:R-:W-:Y:S02]  /*4420*/  IMAD.MOV.U32 R48, RZ, RZ, R60 ;  /* 0x000000ffff307224 */ /* 0x004fe400078e003c */
[----:B-1----:R-:W-:Y:S02]  /*4430*/  IMAD.MOV.U32 R49, RZ, RZ, R61 ;  /* 0x000000ffff317224 */ /* 0x002fe400078e003d */
[----:B---3--:R-:W-:-:S04]  /*4440*/  IMAD.SHL.U32 R11, R11, 0x8, RZ ;  /* 0x000000080b0b7824 */ /* 0x008fc800078e00ff */
[----:B------:R-:W-:-:S05]  /*4450*/  IMAD.WIDE R48, R11, 0x2, R48 ;  /* 0x000000020b307825 */ /* 0x000fca00078e0230 */
[----:B------:R1:W-:Y:S02]  /*4460*/  ST.E.128 desc[UR54][R48.64], R12 ;  /* 0x0000000c30007985 */ /* 0x0003e4000c101d36 */
.L_x_11431:
[----:B------:R-:W-:Y:S05]  /*4470*/  BSYNC B1 ;  /* 0x0000000000017941 */ /* 0x000fea0003800000 */
.L_x_11430:
        /* <DEDUP_REMOVED lines=9> */
[----:B------:R-:W-:Y:S02]  /*4510*/  SHF.R.U32.HI R44, RZ, 0x10, R45 ;  /* 0x00000010ff2c7819 */ /* 0x000fe4000001162d */
[--C-:B------:R-:W-:Y:S01]  /*4520*/  SHF.R.U64 R45, R46, 0x10, R47.reuse ;  /* 0x000000102e2d7819 */ /* 0x100fe2000000122f */
[----:B------:R-:W-:Y:S01]  /*4530*/  HADD2.F32 R11, -RZ, R11.H0_H0 ;  /* 0x2000000bff0b7230 */ /* 0x000fe20000004100 */
[----:B------:R-:W-:Y:S01]  /*4540*/  MOV R48, R13 ;  /* 0x0000000d00307202 */ /* 0x000fe20000000f00 */
[----:B------:R-:W-:Y:S01]  /*4550*/  HADD2.F32 R44, -RZ, R44.H0_H0 ;  /* 0x2000002cff2c7230 */ /* 0x000fe20000004100 */
        /* <DEDUP_REMOVED lines=8> */
[----:B------:R-:W-:Y:S01]  /*45e0*/  FFMA.FTZ R47, R13, R11, R47 ;  /* 0x0000000b0d2f7223 */ /* 0x000fe2000001002f */
[----:B------:R-:W-:-:S04]  /*45f0*/  IMAD.MOV.U32 R13, RZ, RZ, R15 ;  /* 0x000000ffff0d7224 */ /* 0x000fc800078e000f */
        /* <DEDUP_REMOVED lines=26> */
[----:B------:R-:W-:Y:S01]  /*47a0*/  F2FP.F16.F32.PACK_AB R14, R103, R12 ;  /* 0x0000000c670e723e */ /* 0x000fe200000000ff */
[----:B------:R-:W-:-:S07]  /*47b0*/  IMAD.MOV.U32 R12, RZ, RZ, R46 ;  /* 0x000000ffff0c7224 */ /* 0x000fce00078e002e */
.L_x_11437:
[----:B------:R-:W-:Y:S05]  /*47c0*/  BSYNC B2 ;  /* 0x0000000000027941 */ /* 0x000fea0003800000 */
.L_x_11436:
[----:B------:R-:W3:Y:S01]  /*47d0*/  LDL R11, [R1+0x80] ;  /* 0x00008000010b7983 */ /* 0x000ee20000100800 */
[----:B--2---:R-:W-:-:S04]  /*47e0*/  LEA R44, P3, R137, R60, 0x1 ;  /* 0x0000003c892c7211 */ /* 0x004fc800078608ff */
[----:B---3--:R-:W-:-:S05]  /*47f0*/  LEA.HI.X R45, R137, R61, R11, 0x1, P3 ;  /* 0x0000003d892d7211 */ /* 0x008fca00018f0c0b */
[----:B------:R1:W-:Y:S04]  /*4800*/  ST.E.128 desc[UR54][R44.64], R12 ;  /* 0x0000000c2c007985 */ /* 0x0003e8000c101d36 */
.L_x_11435:
[----:B------:R-:W-:Y:S05]  /*4810*/  BSYNC B1 ;  /* 0x0000000000017941 */ /* 0x000fea0003800000 */
.L_x_11434:
        /* <DEDUP_REMOVED lines=23> */
[----:B------:R-:W-:Y:S02]  /*4990*/  IMAD.MOV.U32 R40, RZ, RZ, R12 ;  /* 0x000000ffff287224 */ /* 0x000fe400078e000c */
[----:B------:R-:W-:Y:S01]  /*49a0*/  FFMA.FTZ R11, R11, R13, R46 ;  /* 0x0000000d0b0b7223 */ /* 0x000fe2000001002e */
[----:B------:R-:W-:Y:S02]  /*49b0*/  HADD2.F32 R12, -RZ, R43.H0_H0 ;  /* 0x2000002bff0c7230 */ /* 0x000fe40000004100 */
[--C-:B------:R-:W-:Y:S02]  /*49c0*/  HADD2.F32 R13, -RZ, R15.reuse.H1_H1 ;  /* 0x3000000fff0d7230 */ /* 0x100fe40000004100 */
[----:B------:R-:W-:Y:S01]  /*49d0*/  HADD2.F32 R15, -RZ, R15.H0_H0 ;  /* 0x2000000fff0f7230 */ /* 0x000fe20000004100 */
[----:B------:R-:W-:Y:S01]  /*49e0*/  F2FP.F16.F32.PACK_AB R11, R11, R42 ;  /* 0x0000002a0b0b723e */ /* 0x000fe200000000ff */
[----:B------:R-:W-:-:S02]  /*49f0*/  HADD2.F32 R46, -RZ, R41.H0_H0 ;  /* 0x20000029ff2e7230 */ /* 0x000fc40000004100 */
[-C--:B------:R-:W-:Y:S01]  /*4a00*/  FMUL.FTZ R48, R13, R12.reuse ;  /* 0x0000000c0d307220 */ /* 0x080fe20000410000 */
[----:B------:R-:W-:Y:S02]  /*4a10*/  HADD2.F32 R43, -RZ, R102.H0_H0 ;  /* 0x20000066ff2b7230 */ /* 0x000fe40000004100 */
[C---:B------:R-:W-:Y:S01]  /*4a20*/  FMUL.FTZ R50, R15.reuse, R12 ;  /* 0x0000000c0f327220 */ /* 0x040fe20000410000 */
[----:B------:R-:W-:Y:S02]  /*4a30*/  HADD2.F32 R41, -RZ, R101.H0_H0 ;  /* 0x20000065ff297230 */ /* 0x000fe40000004100 */
[-C--:B------:R-:W-:Y:S01]  /*4a40*/  FFMA.FTZ R12, R15, R46.reuse, -R48 ;  /* 0x0000002e0f0c7223 */ /* 0x080fe20000010830 */
[--C-:B------:R-:W-:Y:S02]  /*4a50*/  HADD2.F32 R15, -RZ, R40.reuse.H0_H0 ;  /* 0x20000028ff0f7230 */ /* 0x100fe40000004100 */
[----:B------:R-:W-:Y:S01]  /*4a60*/  FFMA.FTZ R13, R13, R46, R50 ;  /* 0x0000002e0d0d7223 */ /* 0x000fe20000010032 */
[----:B------:R-:W-:-:S02]  /*4a70*/  HADD2.F32 R40, -RZ, R40.H1_H1 ;  /* 0x30000028ff287230 */ /* 0x000fc40000004100 */
[----:B------:R-:W-:Y:S02]  /*4a80*/  HADD2.F32 R102, -RZ, R102.H1_H1 ;  /* 0x30000066ff667230 */ /* 0x000fe40000004100 */
[----:B------:R-:W-:Y:S02]  /*4a90*/  HADD2.F32 R101, -RZ, R101.H1_H1 ;  /* 0x30000065ff657230 */ /* 0x000fe40000004100 */
[-C--:B------:R-:W-:Y:S01]  /*4aa0*/  FMUL.FTZ R46, R40, R43.reuse ;  /* 0x0000002b282e7220 */ /* 0x080fe20000410000 */
[----:B------:R-:W-:-:S03]  /*4ab0*/  FMUL.FTZ R43, R15, R43 ;  /* 0x0000002b0f2b7220 */ /* 0x000fc60000410000 */
[-C--:B------:R-:W-:Y:S01]  /*4ac0*/  FFMA.FTZ R15, R15, R41.reuse, -R46 ;  /* 0x000000290f0f7223 */ /* 0x080fe2000001082e */
[----:B------:R-:W-:Y:S01]  /*4ad0*/  FFMA.FTZ R40, R40, R41, R43 ;  /* 0x0000002928287223 */ /* 0x000fe2000001002b */
[--C-:B------:R-:W-:Y:S02]  /*4ae0*/  HADD2.F32 R41, -RZ, R14.reuse.H0_H0 ;  /* 0x2000000eff297230 */ /* 0x100fe40000004100 */
        /* <DEDUP_REMOVED lines=8> */
[----:B------:R-:W-:Y:S01]  /*4b70*/  F2FP.F16.F32.PACK_AB R14, R43, R46 ;  /* 0x0000002e2b0e723e */ /* 0x000fe200000000ff */
[----:B------:R-:W-:-:S07]  /*4b80*/  IMAD.MOV.U32 R15, RZ, RZ, R41 ;  /* 0x000000ffff0f7224 */ /* 0x000fce00078e0029 */
.L_x_11441:
[----:B------:R-:W-:Y:S05]  /*4b90*/  BSYNC B2 ;  /* 0x0000000000027941 */ /* 0x000fea0003800000 */
.L_x_11440:
[----:B--2---:R1:W-:Y:S02]  /*4ba0*/  ST.E.128 desc[UR54][R44.64], R12 ;  /* 0x0000000c2c007985 */ /* 0x0043e4000c101d36 */
.L_x_11439:
[----:B------:R-:W-:Y:S05]  /*4bb0*/  BSYNC B1 ;  /* 0x0000000000017941 */ /* 0x000fea0003800000 */
.L_x_11438:
        /* <DEDUP_REMOVED lines=10> */
[----:B------:R-:W-:Y:S02]  /*4c60*/  SHF.R.U64 R36, R36, 0x10, R37 ;  /* 0x0000001024247819 */ /* 0x000fe40000001225 */
[--C-:B------:R-:W-:Y:S01]  /*4c70*/  SHF.R.U64 R11, R38, 0x10, R39.reuse ;  /* 0x00000010260b7819 */ /* 0x100fe20000001227 */
[----:B--2---:R-:W-:Y:S01]  /*4c80*/  HADD2.F32 R38, -RZ, R15.H1_H1 ;  /* 0x3000000fff267230 */ /* 0x004fe20000004100 */
        /* <DEDUP_REMOVED lines=38> */
.L_x_11443:
[----:B------:R-:W-:Y:S05]  /*4ef0*/  BSYNC B1 ;  /* 0x0000000000017941 */ /* 0x000fea0003800000 */
.L_x_11442:
[----:B--2---:R1:W-:Y:S01]  /*4f00*/  ST.E.128 desc[UR54][R40.64], R12 ;  /* 0x0000000c28007985 */ /* 0x0043e2000c101d36 */
[----:B------:R-:W-:Y:S05]  /*4f10*/  BRA `(.L_x_11421) ;  /* 0x0000002000e47947 */ /* 0x000fea0003800000 */
.L_x_11414:
        /* <DEDUP_REMOVED lines=13> */
[----:B0-----:R-:W-:-:S02]  /*4ff0*/  VIADD R37, R36, 0xffffff80 ;  /* 0xffffff8024257836 */ /* 0x001fc40000000000 */
[----:B------:R-:W-:-:S05]  /*5000*/  VIADD R36, R36, 0xffffff80 ;  /* 0xffffff8024247836 */ /* 0x000fca0000000000 */
[----:B------:R-:W-:-:S04]  /*5010*/  LEA.HI R36, R36, R37, RZ, 0x1 ;  /* 0x0000002524247211 */ /* 0x000fc800078f08ff */
[----:B------:R-:W-:-:S04]  /*5020*/  SHF.R.S32.HI R36, RZ, 0x1, R36 ;  /* 0x00000001ff247819 */ /* 0x000fc80000011424 */
[----:B------:R-:W-:Y:S02]  /*5030*/  ISETP.GE.AND P3, PT, R36, R85, PT ;  /* 0x000000552400720c */ /* 0x000fe40003f66270 */
[----:B------:R-:W-:-:S11]  /*5040*/  CS2R R36, SRZ ;  /* 0x0000000000247805 */ /* 0x000fd6000001ff00 */
[----:B------:R-:W-:Y:S05]  /*5050*/  @P3 BRA `(.L_x_11445) ;  /* 0x00000000007c3947 */ /* 0x000fea0003800000 */
        /* <DEDUP_REMOVED lines=31> */
.L_x_11445:
[----:B------:R-:W-:Y:S05]  /*5250*/  BSYNC B1 ;  /* 0x0000000000017941 */ /* 0x000fea0003800000 */
.L_x_11444:
[----:B-----5:R-:W-:Y:S01]  /*5260*/  IMAD.MOV.U32 R11, RZ, RZ, R38 ;  /* 0x000000ffff0b7224 */ /* 0x020fe200078e0026 */
[----:B------:R-:W-:Y:S01]  /*5270*/  UISETP.NE.AND UP0, UPT, UR39, 0x3, UPT ;  /* 0x000000032700788c */ /* 0x000fe2000bf05270 */
[----:B0-----:R-:W-:-:S05]  /*5280*/  IMAD.MOV.U32 R12, RZ, RZ, R39 ;  /* 0x000000ffff0c7224 */ /* 0x001fca00078e0027 */
[----:B------:R-:W-:Y:S01]  /*5290*/  PRMT R108, R11, 0x5410, R12 ;  /* 0x000054100b6c7816 */ /* 0x000fe2000000000c */
[----:B------:R-:W-:Y:S01]  /*52a0*/  IMAD.MOV.U32 R12, RZ, RZ, R36 ;  /* 0x000000ffff0c7224 */ /* 0x000fe200078e0024 */
[----:B------:R-:W-:Y:S01]  /*52b0*/  PLOP3.LUT P2, PT, PT, PT, UP0, 0x80, 0x0 ;  /* 0x000000000000781c */ /* 0x000fe20003f4f008 */
        /* <DEDUP_REMOVED lines=11> */
[----:B------:R-:W-:-:S05]  /*5370*/  IMAD.MOV.U32 R12, RZ, RZ, R47 ;  /* 0x000000ffff0c7224 */ /* 0x000fca00078e002f */
[----:B------:R-:W-:Y:S01]  /*5380*/  PRMT R116, R11, 0x5410, R12 ;  /* 0x000054100b747816 */ /* 0x000fe2000000000c */
[----:B------:R-:W-:Y:S02]  /*5390*/  IMAD.MOV.U32 R11, RZ, RZ, R44 ;  /* 0x000000ffff0b7224 */ /* 0x000fe400078e002c */
[----:B------:R-:W-:-:S03]  /*53a0*/  IMAD.MOV.U32 R12, RZ, RZ, R45 ;  /* 0x000000ffff0c7224 */ /* 0x000fc600078e002d */
        /* <DEDUP_REMOVED lines=26> */
.L_x_11446:
[----:B------:R-:W2:Y:S01]  /*5550*/  LDL R11, [R1+0xc] ;  /* 0x00000c00010b7983 */ /* 0x000ea20000100800 */
[----:B------:R-:W-:Y:S01]  /*5560*/  IMAD R34, R22, 0x8, R2 ;  /* 0x0000000816227824 */ /* 0x000fe200078e0202 */
[----:B------:R-:W-:Y:S01]  /*5570*/  BSSY B1, `(.L_x_11447) ;  /* 0x0000004000017945 */ /* 0x000fe20003800000 */
[----:B--2---:R-:W-:-:S04]  /*5580*/  SHF.L.U32 R86, R11, 0x1f, RZ ;  /* 0x0000001f0b567819 */ /* 0x004fc800000006ff */
[----:B------:R-:W0:Y:S02]  /*5590*/  SYNCS.PHASECHK.TRANS64.TRYWAIT P4, [R34+URZ+0x2d890], R86 ;  /* 0x02d89056220075a7 */ /* 0x000e24000808017f */
[----:B0-----:R-:W-:Y:S05]  /*55a0*/  @!P4 BRA `(.L_x_11448) ;  /* 0x000002140090c947 */ /* 0x001fea0003800000 */
.L_x_11768:
[----:B------:R-:W-:Y:S05]  /*55b0*/  BSYNC B1 ;  /* 0x0000000000017941 */ /* 0x000fea0003800000 */
.L_x_11447:
[----:B------:R-:W-:-:S03]  /*55c0*/  UMOV UR4, 0xffffffff ;  /* 0xffffffff00047882 */ /* 0x000fc60000000000 */
[----:B------:R-:W-:Y:S05]  /*55d0*/  BRA.DIV UR4, `(.L_x_11449) ;  /* 0x0000021604987947 */ /* 0x000fea000b800000 */
[----:B------:R1:W2:Y:S04]  /*55e0*/  SHFL.IDX PT, R91, R61, RZ, 0x1e1f ;  /* 0x001e1fff3d5b7589 */ /* 0x0002a800000e0000 */
[----:B------:R1:W3:Y:S02]  /*55f0*/  SHFL.IDX PT, R90, R60, RZ, 0x1e1f ;  /* 0x001e1fff3c5a7589 */ /* 0x0002e400000e0000 */
.L_x_11772:
[----:B------:R-:W-:Y:S05]  /*5600*/  @P3 BRA `(.L_x_11421) ;  /* 0x0000001c00283947 */ /* 0x000fea0003800000 */
[----:B------:R-:W4:Y:S01]  /*5610*/  LDC R11, c[0x0][0x2f4] ;  /* 0x0000bd00ff0b7b82 */ /* 0x000f220000000800 */
[----:B------:R-:W-:Y:S01]  /*5620*/  ISETP.NE.AND P3, PT, R29, RZ, PT ;  /* 0x000000ff1d00720c */ /* 0x000fe20003f65270 */
[----:B------:R-:W-:Y:S01]  /*5630*/  BSSY B1, `(.L_x_11450) ;  /* 0x000007b000017945 */ /* 0x000fe20003800000 */
[----:B----4-:R-:W-:-:S11]  /*5640*/  IADD3 R101, -R98, R11, RZ ;  /* 0x0000000b62657210 */ /* 0x010fd60007ffe1ff */
[----:B------:R-:W-:Y:S05]  /*5650*/  @!P3 BRA `(.L_x_11451) ;  /* 0x0000000400e0b947 */ /* 0x000fea0003800000 */
[----:B-1----:R-:W4:Y:S04]  /*5660*/  LDL R60, [R1+0x50] ;  /* 0x00005000013c7983 */ /* 0x002f280000100800 */
[----:B------:R-:W5:Y:S04]  /*5670*/  LDL R15, [R1+0x54] ;  /* 0x00005400010f7983 */ /* 0x000f680000100800 */
[----:B------:R-:W2:Y:S01]  /*5680*/  LDL R14, [R1+0x58] ;  /* 0x00005800010e7983 */ /* 0x000ea20000100800 */
[----:B------:R-:W-:Y:S01]  /*5690*/  SEL R12, R98, R101, !P0 ;  /* 0x00000065620c7207 */ /* 0x000fe20004000000 */
[----:B------:R-:W-:Y:S01]  /*56a0*/  BSSY B2, `(.L_x_11452) ;  /* 0x000006d000027945 */ /* 0x000fe20003800000 */
[----:B------:R-:W-:-:S02]  /*56b0*/  ISETP.GE.AND P3, PT, R18, R97, PT ;  /* 0x000000611200720c */ /* 0x000fc40003f66270 */
[----:B------:R-:W-:-:S04]  /*56c0*/  SHF.R.S32.HI R13, RZ, 0x1f, R12 ;  /* 0x0000001fff0d7819 */ /* 0x000fc8000001140c */
[----:B------:R-:W-:-:S04]  /*56d0*/  LEA.HI R13, R13, R12, RZ, 0x4 ;  /* 0x0000000c0d0d7211 */ /* 0x000fc800078f20ff */
[----:B------:R-:W-:-:S04]  /*56e0*/  SHF.R.S32.HI R13, RZ, 0x4, R13 ;  /* 0x00000004ff0d7819 */ /* 0x000fc8000001140d */
        /* <DEDUP_REMOVED lines=8> */
[----:B--2---:R-:W-:-:S05]  /*5770*/  IADD3 R12, R13, R12, R14 ;  /* 0x0000000c0d0c7210 */ /* 0x004fca0007ffe00e */
[C---:B------:R-:W-:Y:S02]  /*5780*/  IMAD R60, R22.reuse, 0x3000, R12 ;  /* 0x00003000163c7824 */ /* 0x040fe400078e020c */
[----:B------:R-:W-:Y:S02]  /*5790*/  IMAD R12, R22, 0x3000, R95 ;  /* 0x00003000160c7824 */ /* 0x000fe400078e025f */
[--C-:B------:R-:W-:Y:S02]  /*57a0*/  IMAD R60, R60, 0x2, R2.reuse ;  /* 0x000000023c3c7824 */ /* 0x100fe400078e0202 */
[----:B------:R-:W-:-:S04]  /*57b0*/  IMAD R12, R12, 0x2, R2 ;  /* 0x000000020c0c7824 */ /* 0x000fc800078e0202 */
[----:B------:R-:W1:Y:S04]  /*57c0*/  LDS.128 R60, [R60+0x15400] ;  /* 0x015400003c3c7984 */ /* 0x000e680000000c00 */
[----:B------:R-:W2:Y:S01]  /*57d0*/  LDS.128 R12, [R12+0x15400] ;  /* 0x015400000c0c7984 */ /* 0x000ea20000000c00 */
[----:B------:R-:W-:Y:S05]  /*57e0*/  @P3 BRA `(.L_x_11453) ;  /* 0x0000000400603947 */ /* 0x000fea0003800000 */
[----:B-1----:R-:W-:Y:S01]  /*57f0*/  IMAD.MOV.U32 R104, RZ, RZ, R61 ;  /* 0x000000ffff687224 */ /* 0x002fe200078e003d */
[----:B------:R-:W-:Y:S01]  /*5800*/  SHF.R.U64 R44, R44, 0x10, R45 ;  /* 0x000000102c2c7819 */ /* 0x000fe2000000122d */
[----:B--2---:R-:W-:Y:S01]  /*5810*/  IMAD.MOV.U32 R103, RZ, RZ, R13 ;  /* 0x000000ffff677224 */ /* 0x004fe200078e000d */
        /* <DEDUP_REMOVED lines=21> */
[C---:B------:R-:W-:Y:S01]  /*5970*/  FMUL.FTZ R105, R56.reuse, R105 ;  /* 0x0000006938697220 */ /* 0x040fe20000410000 */
[----:B------:R-:W-:Y:S02]  /*5980*/  HADD2.F32 R46, -RZ, R46.H0_H0 ;  /* 0x2000002eff2e7230 */ /* 0x000fe40000004100 */
[-C--:B------:R-:W-:Y:S01]  /*5990*/  FFMA.FTZ R56, R56, R45.reuse, -R103 ;  /* 0x0000002d38387223 */ /* 0x080fe20000010867 */
[----:B------:R-:W-:Y:S01]  /*59a0*/  FFMA.FTZ R45, R104, R45, R105 ;  /* 0x0000002d682d7223 */ /* 0x000fe20000010069 */
[----:B------:R-:W-:-:S02]  /*59b0*/  HADD2.F32 R104, -RZ, R118.H0_H0 ;  /* 0x20000076ff687230 */ /* 0x000fc40000004100 */
[--C-:B------:R-:W-:Y:S01]  /*59c0*/  HADD2.F32 R105, -RZ, R63.reuse.H0_H0 ;  /* 0x2000003fff697230 */ /* 0x100fe20000004100 */
[----:B------:R-:W-:Y:S02]  /*59d0*/  F2FP.F16.F32.PACK_AB R56, R56, R61 ;  /* 0x0000003d3838723e */ /* 0x000fe400000000ff */
[----:B------:R-:W-:Y:S02]  /*59e0*/  F2FP.F16.F32.PACK_AB R45, R45, R13 ;  /* 0x0000000d2d2d723e */ /* 0x000fe400000000ff */
[-C--:B------:R-:W-:Y:S01]  /*59f0*/  FMUL.FTZ R103, R105, R104.reuse ;  /* 0x0000006869677220 */ /* 0x080fe20000410000 */
[C---:B------:R-:W-:Y:S01]  /*5a00*/  FMUL.FTZ R104, R107.reuse, R104 ;  /* 0x000000686b687220 */ /* 0x040fe20000410000 */
[----:B------:R-:W-:Y:S02]  /*5a10*/  IMAD.MOV.U32 R13, RZ, RZ, R56 ;  /* 0x000000ffff0d7224 */ /* 0x000fe400078e0038 */
[-C--:B------:R-:W-:Y:S01]  /*5a20*/  FFMA.FTZ R103, R107, R106.reuse, -R103 ;  /* 0x0000006a6b677223 */ /* 0x080fe20000010867 */
[----:B------:R-:W-:Y:S01]  /*5a30*/  FFMA.FTZ R104, R105, R106, R104 ;  /* 0x0000006a69687223 */ /* 0x000fe20000010068 */
[----:B------:R-:W-:Y:S01]  /*5a40*/  SHF.R.U32.HI R105, RZ, 0x10, R47 ;  /* 0x00000010ff697819 */ /* 0x000fe2000001162f */
[----:B------:R-:W-:Y:S01]  /*5a50*/  HADD2.F32 R107, -RZ, R118.H1_H1 ;  /* 0x30000076ff6b7230 */ /* 0x000fe20000004100 */
[--C-:B------:R-:W-:Y:S01]  /*5a60*/  SHF.R.U64 R47, R58, 0x10, R59.reuse ;  /* 0x000000103a2f7819 */ /* 0x100fe2000000123b */
[----:B------:R-:W-:Y:S01]  /*5a70*/  HADD2.F32 R58, -RZ, R63.H1_H1 ;  /* 0x3000003fff3a7230 */ /* 0x000fe20000004100 */
[----:B------:R-:W-:Y:S01]  /*5a80*/  SHF.R.U32.HI R59, RZ, 0x10, R59 ;  /* 0x00000010ff3b7819 */ /* 0x000fe2000001163b */
[----:B------:R-:W-:-:S02]  /*5a90*/  HADD2.F32 R63, -RZ, R15.H1_H1 ;  /* 0x3000000fff3f7230 */ /* 0x000fc40000004100 */
[----:B------:R-:W-:Y:S02]  /*5aa0*/  HADD2.F32 R105, -RZ, R105.H0_H0 ;  /* 0x20000069ff697230 */ /* 0x000fe40000004100 */
[----:B------:R-:W-:Y:S02]  /*5ab0*/  HADD2.F32 R59, -RZ, R59.H0_H0 ;  /* 0x2000003bff3b7230 */ /* 0x000fe40000004100 */
[----:B------:R-:W-:Y:S02]  /*5ac0*/  HADD2.F32 R47, -RZ, R47.H0_H0 ;  /* 0x2000002fff2f7230 */ /* 0x000fe40000004100 */
[----:B------:R-:W-:Y:S02]  /*5ad0*/  IMAD.MOV.U32 R61, RZ, RZ, R45 ;  /* 0x000000ffff3d7224 */ /* 0x000fe400078e002d */
[-C--:B------:R-:W-:Y:S01]  /*5ae0*/  FMUL.FTZ R15, R58, R59.reuse ;  /* 0x0000003b3a0f7220 */ /* 0x080fe20000410000 */
[----:B------:R-:W-:-:S03]  /*5af0*/  FMUL.FTZ R59, R63, R59 ;  /* 0x0000003b3f3b7220 */ /* 0x000fc60000410000 */
[-C--:B------:R-:W-:Y:S01]  /*5b00*/  FFMA.FTZ R15, R63, R105.reuse, -R15 ;  /* 0x000000693f0f7223 */ /* 0x080fe2000001080f */
[----:B------:R-:W-:Y:S01]  /*5b10*/  FFMA.FTZ R59, R58, R105, R59 ;  /* 0x000000693a3b7223 */ /* 0x000fe2000001003b */
[----:B------:R-:W-:Y:S02]  /*5b20*/  HADD2.F32 R58, -RZ, R60.H0_H0 ;  /* 0x2000003cff3a7230 */ /* 0x000fe40000004100 */
[----:B------:R-:W-:Y:S01]  /*5b30*/  HADD2.F32 R105, -RZ, R12.H0_H0 ;  /* 0x2000000cff697230 */ /* 0x000fe20000004100 */
[----:B------:R-:W-:Y:S01]  /*5b40*/  F2FP.F16.F32.PACK_AB R15, R15, R103 ;  /* 0x000000670f0f723e */ /* 0x000fe200000000ff */
[----:B------:R-:W-:Y:S02]  /*5b50*/  HADD2.F32 R63, -RZ, R117.H0_H0 ;  /* 0x20000075ff3f7230 */ /* 0x000fe40000004100 */
[-C--:B------:R-:W-:Y:S01]  /*5b60*/  FMUL.FTZ R106, R58, R107.reuse ;  /* 0x0000006b3a6a7220 */ /* 0x080fe20000410000 */
[----:B------:R-:W-:Y:S02]  /*5b70*/  HADD2.F32 R60, -RZ, R60.H1_H1 ;  /* 0x3000003cff3c7230 */ /* 0x000fe40000004100 */
[----:B------:R-:W-:Y:S01]  /*5b80*/  FMUL.FTZ R107, R105, R107 ;  /* 0x0000006b696b7220 */ /* 0x000fe20000410000 */
[----:B------:R-:W-:-:S02]  /*5b90*/  HADD2.F32 R12, -RZ, R12.H1_H1 ;  /* 0x3000000cff0c7230 */ /* 0x000fc40000004100 */
[-C--:B------:R-:W-:Y:S01]  /*5ba0*/  FFMA.FTZ R106, R105, R63.reuse, -R106 ;  /* 0x0000003f696a7223 */ /* 0x080fe2000001086a */
[----:B------:R-:W-:Y:S02]  /*5bb0*/  HADD2.F32 R105, -RZ, R117.H1_H1 ;  /* 0x30000075ff697230 */ /* 0x000fe40000004100 */
[----:B------:R-:W-:Y:S01]  /*5bc0*/  FFMA.FTZ R107, R58, R63, R107 ;  /* 0x0000003f3a6b7223 */ /* 0x000fe2000001006b */
[-C--:B------:R-:W-:Y:S01]  /*5bd0*/  FMUL.FTZ R58, R60, R57.reuse ;  /* 0x000000393c3a7220 */ /* 0x080fe20000410000 */
[C---:B------:R-:W-:Y:S01]  /*5be0*/  FMUL.FTZ R57, R12.reuse, R57 ;  /* 0x000000390c397220 */ /* 0x040fe20000410000 */
[----:B------:R-:W-:Y:S02]  /*5bf0*/  F2FP.F16.F32.PACK_AB R59, R59, R104 ;  /* 0x000000683b3b723e */ /* 0x000fe400000000ff */
[-C--:B------:R-:W-:Y:S01]  /*5c00*/  FFMA.FTZ R12, R12, R44.reuse, -R58 ;  /* 0x0000002c0c0c7223 */ /* 0x080fe2000001083a */
[----:B------:R-:W-:Y:S01]  /*5c10*/  FFMA.FTZ R44, R60, R44, R57 ;  /* 0x0000002c3c2c7223 */ /* 0x000fe20000010039 */
[----:B------:R-:W-:-:S02]  /*5c20*/  HADD2.F32 R57, -RZ, R62.H0_H0 ;  /* 0x2000003eff397230 */ /* 0x000fc40000004100 */
[----:B------:R-:W-:Y:S01]  /*5c30*/  HADD2.F32 R60, -RZ, R14.H0_H0 ;  /* 0x2000000eff3c7230 */ /* 0x000fe20000004100 */
[----:B------:R-:W-:Y:S01]  /*5c40*/  F2FP.F16.F32.PACK_AB R12, R12, R106 ;  /* 0x0000006a0c0c723e */ /* 0x000fe200000000ff */
[----:B------:R-:W-:Y:S02]  /*5c50*/  HADD2.F32 R58, -RZ, R116.H0_H0 ;  /* 0x20000074ff3a7230 */ /* 0x000fe40000004100 */
        /* <DEDUP_REMOVED lines=17> */
.L_x_11453:
[----:B------:R-:W-:Y:S05]  /*5d70*/  BSYNC B2 ;  /* 0x0000000000027941 */ /* 0x000fea0003800000 */
.L_x_11452:
[----:B---3--:R-:W-:-:S04]  /*5d80*/  LEA R44, P3, R20, R90, 0x1 ;  /* 0x0000005a142c7211 */ /* 0x008fc800078608ff */
[----:B------:R-:W-:Y:S02]  /*5d90*/  LEA.HI.X R45, R20, R91, R92, 0x1, P3 ;  /* 0x0000005b142d7211 */ /* 0x000fe400018f0c5c */
[----:B------:R-:W-:-:S03]  /*5da0*/  ISETP.GE.AND P3, PT, R102, R11, PT ;  /* 0x0000000b6600720c */ /* 0x000fc60003f66270 */
[----:B--2---:R2:W-:Y:S10]  /*5db0*/  ST.E.128 desc[UR54][R44.64], R12 ;  /* 0x0000000c2c007985 */ /* 0x0045f4000c101d36 */
[----:B--2---:R-:W-:-:S05]  /*5dc0*/  @!P3 IMAD.WIDE R12, R102, 0x2, R90 ;  /* 0x00000002660cb825 */ /* 0x004fca00078e025a */
[----:B-1----:R4:W-:Y:S02]  /*5dd0*/  @!P3 ST.E.128 desc[UR54][R12.64], R60 ;  /* 0x0000003c0c00b985 */ /* 0x0029e4000c101d36 */
.L_x_11451:
[----:B------:R-:W-:Y:S05]  /*5de0*/  BSYNC B1 ;  /* 0x0000000000017941 */ /* 0x000fea0003800000 */
.L_x_11450:
[----:B------:R-:W-:Y:S01]  /*5df0*/  ISETP.NE.AND P3, PT, R30, RZ, PT ;  /* 0x000000ff1e00720c */ /* 0x000fe20003f65270 */
[----:B------:R-:W-:-:S12]  /*5e00*/  BSSY B1, `(.L_x_11454) ;  /* 0x000007d000017945 */ /* 0x000fd80003800000 */
[----:B------:R-:W-:Y:S05]  /*5e10*/  @!P3 BRA `(.L_x_11455) ;  /* 0x0000000400ecb947 */ /* 0x000fea0003800000 */
[----:B------:R-:W5:Y:S04]  /*5e20*/  LDL R44, [R1+0x50] ;  /* 0x00005000012c7983 */ /* 0x000f680000100800 */
[----:B------:R-:W2:Y:S04]  /*5e30*/  LDL R15, [R1+0x54] ;  /* 0x00005400010f7983 */ /* 0x000ea80000100800 */
[----:B------:R-:W3:Y:S01]  /*5e40*/  LDL R14, [R1+0x58] ;  /* 0x00005800010e7983 */ /* 0x000ee20000100800 */
[----:B------:R-:W-:Y:S01]  /*5e50*/  LOP3.LUT P4, RZ, R16, 0x1, RZ, 0xc0, !PT ;  /* 0x0000000110ff7812 */ /* 0x000fe2000788c0ff */
[----:B------:R-:W-:Y:S01]  /*5e60*/  BSSY B2, `(.L_x_11456) ;  /* 0x0000070000027945 */ /* 0x000fe20003800000 */
[----:B------:R-:W-:-:S02]  /*5e70*/  ISETP.GE.AND P3, PT, R3, R97, PT ;  /* 0x000000610300720c */ /* 0x000fc40003f66270 */
[----:B----4-:R-:W-:-:S04]  /*5e80*/  SEL R12, R98, R101, !P4 ;  /* 0x00000065620c7207 */ /* 0x010fc80006000000 */
        /* <DEDUP_REMOVED lines=9> */
[----:B-----5:R-:W-:-:S04]  /*5f20*/  LOP3.LUT R13, R44, 0x18, R56, 0xf8, !PT ;  /* 0x000000182c0d7812 */ /* 0x020fc800078ef838 */
[----:B--2---:R-:W-:-:S04]  /*5f30*/  LOP3.LUT R13, R13, R15, RZ, 0x3c, !PT ;  /* 0x0000000f0d0d7212 */ /* 0x004fc800078e3cff */
[----:B---3--:R-:W-:-:S05]  /*5f40*/  IADD3 R12, R13, R12, R14 ;  /* 0x0000000c0d0c7210 */ /* 0x008fca0007ffe00e */
[C---:B------:R-:W-:Y:S02]  /*5f50*/  IMAD R44, R22.reuse, 0x3000, R12 ;  /* 0x00003000162c7824 */ /* 0x040fe400078e020c */
[----:B------:R-:W-:Y:S02]  /*5f60*/  IMAD R12, R22, 0x3000, R94 ;  /* 0x00003000160c7824 */ /* 0x000fe400078e025e */
[--C-:B------:R-:W-:Y:S02]  /*5f70*/  IMAD R44, R44, 0x2, R2.reuse ;  /* 0x000000022c2c7824 */ /* 0x100fe400078e0202 */
[----:B------:R-:W-:-:S04]  /*5f80*/  IMAD R12, R12, 0x2, R2 ;  /* 0x000000020c0c7824 */ /* 0x000fc800078e0202 */
[----:B------:R-:W2:Y:S04]  /*5f90*/  LDS.128 R44, [R44+0x15400] ;  /* 0x015400002c2c7984 */ /* 0x000ea80000000c00 */
[----:B------:R-:W3:Y:S01]  /*5fa0*/  LDS.128 R12, [R12+0x15400] ;  /* 0x015400000c0c7984 */ /* 0x000ee20000000c00 */
[----:B------:R-:W-:Y:S05]  /*5fb0*/  @P3 BRA `(.L_x_11457) ;  /* 0x0000000400683947 */ /* 0x000fea0003800000 */
[----:B--2---:R-:W-:Y:S01]  /*5fc0*/  IMAD.MOV.U32 R58, RZ, RZ, R45 ;  /* 0x000000ffff3a7224 */ /* 0x004fe200078e002d */
[----:B------:R-:W-:Y:S01]  /*5fd0*/  SHF.R.U64 R40, R40, 0x10, R41 ;  /* 0x0000001028287819 */ /* 0x000fe20000001229 */
[----:B---3--:R-:W-:Y:S01]  /*5fe0*/  IMAD.MOV.U32 R57, RZ, RZ, R13 ;  /* 0x000000ffff397224 */ /* 0x008fe200078e000d */
[----:B------:R-:W-:Y:S01]  /*5ff0*/  SHF.R.U32.HI R41, RZ, 0x10, R41 ;  /* 0x00000010ff297819 */ /* 0x000fe20000011629 */
[----:B------:R-:W-:Y:S01]  /*6000*/  HADD2.F32 R59, -RZ, R115.H1_H1 ;  /* 0x30000073ff3b7230 */ /* 0x000fe20000004100 */
[----:B------:R-:W-:Y:S01]  /*6010*/  SHF.R.U64 R42, R42, 0x10, R43 ;  /* 0x000000102a2a7819 */ /* 0x000fe2000000122b */
[----:B------:R-:W-:Y:S02]  /*6020*/  HADD2.F32 R13, -RZ, R58.H0_H0 ;  /* 0x2000003aff0d7230 */ /* 0x000fe40000004100 */
[----:B-1----:R-:W-:Y:S02]  /*6030*/  HADD2.F32 R61, -RZ, R57.H0_H0 ;  /* 0x20000039ff3d7230 */ /* 0x002fe40000004100 */
        /* <DEDUP_REMOVED lines=75> */
[----:B------:R-:W-:Y:S02]  /*64f0*/  F2FP.F16.F32.PACK_AB R54, R12, R54 ;  /* 0x000000360c36723e */ /* 0x000fe400000000ff */
[----:B------:R-:W-:Y:S01]  /*6500*/  F2FP.F16.F32.PACK_AB R43, R43, R44 ;  /* 0x0000002c2b2b723e */ /* 0x000fe200000000ff */
[----:B------:R-:W-:Y:S01]  /*6510*/  IMAD.MOV.U32 R44, RZ, RZ, R53 ;  /* 0x000000ffff2c7224 */ /* 0x000fe200078e0035 */
[----:B------:R-:W-:Y:S01]  /*6520*/  MOV R12, R47 ;  /* 0x0000002f000c7202 */ /* 0x000fe20000000f00 */
[----:B------:R-:W-:Y:S02]  /*6530*/  IMAD.MOV.U32 R14, RZ, RZ, R54 ;  /* 0x000000ffff0e7224 */ /* 0x000fe400078e0036 */
[----:B------:R-:W-:Y:S02]  /*6540*/  IMAD.MOV.U32 R46, RZ, RZ, R43 ;  /* 0x000000ffff2e7224 */ /* 0x000fe400078e002b */
[----:B------:R-:W-:-:S07]  /*6550*/  IMAD.MOV.U32 R47, RZ, RZ, R59 ;  /* 0x000000ffff2f7224 */ /* 0x000fce00078e003b */
.L_x_11457:
[----:B------:R-:W-:Y:S05]  /*6560*/  BSYNC B2 ;  /* 0x0000000000027941 */ /* 0x000fea0003800000 */
.L_x_11456:
[----:B------:R-:W-:-:S04]  /*6570*/  LEA R40, P3, R21, R90, 0x1 ;  /* 0x0000005a15287211 */ /* 0x000fc800078608ff */
[----:B------:R-:W-:Y:S02]  /*6580*/  LEA.HI.X R41, R21, R91, R89, 0x1, P3 ;  /* 0x0000005b15297211 */ /* 0x000fe400018f0c59 */
[----:B------:R-:W-:-:S03]  /*6590*/  ISETP.GE.AND P3, PT, R56, R11, PT ;  /* 0x0000000b3800720c */ /* 0x000fc60003f66270 */
[----:B---3--:R3:W-:Y:S10]  /*65a0*/  ST.E.128 desc[UR54][R40.64], R12 ;  /* 0x0000000c28007985 */ /* 0x0087f4000c101d36 */
[----:B---3--:R-:W-:-:S05]  /*65b0*/  @!P3 IMAD.WIDE R12, R56, 0x2, R90 ;  /* 0x00000002380cb825 */ /* 0x008fca00078e025a */
[----:B--2---:R2:W-:Y:S02]  /*65c0*/  @!P3 ST.E.128 desc[UR54][R12.64], R44 ;  /* 0x0000002c0c00b985 */ /* 0x0045e4000c101d36 */
.L_x_11455:
[----:B------:R-:W-:Y:S05]  /*65d0*/  BSYNC B1 ;  /* 0x0000000000017941 */ /* 0x000fea0003800000 */
.L_x_11454:
[----:B------:R-:W-:-:S13]  /*65e0*/  ISETP.NE.AND P3, PT, R31, RZ, PT ;  /* 0x000000ff1f00720c */ /* 0x000fda0003f65270 */
[----:B------:R-:W-:Y:S05]  /*65f0*/  @!P3 BRA `(.L_x_11421) ;  /* 0x0000000c002cb947 */ /* 0x000fea0003800000 */
[----:B------:R-:W5:Y:S04]  /*6600*/  LDL R40, [R1+0x50] ;  /* 0x0000500001287983 */ /* 0x000f680000100800 */
[----:B------:R-:W5:Y:S04]  /*6610*/  LDL R15, [R1+0x54] ;  /* 0x00005400010f7983 */ /* 0x000f680000100800 */
[----:B------:R-:W5:Y:S01]  /*6620*/  LDL R14, [R1+0x58] ;  /* 0x00005800010e7983 */ /* 0x000f620000100800 */
[----:B------:R-:W-:Y:S01]  /*6630*/  LOP3.LUT P4, RZ, R16, 0x2, RZ, 0xc0, !PT ;  /* 0x0000000210ff7812 */ /* 0x000fe2000788c0ff */
[----:B------:R-:W-:Y:S01]  /*6640*/  BSSY B1, `(.L_x_11458) ;  /* 0x000006e000017945 */ /* 0x000fe20003800000 */
[----:B--23--:R-:W-:-:S02]  /*6650*/  LEA R44, P3, R27, R90, 0x1 ;  /* 0x0000005a1b2c7211 */ /* 0x00cfc400078608ff */
[----:B------:R-:W-:Y:S02]  /*6660*/  SEL R101, R98, R101, !P4 ;  /* 0x0000006562657207 */ /* 0x000fe40006000000 */
[----:B------:R-:W-:Y:S02]  /*6670*/  LEA.HI.X R45, R27, R91, R88, 0x1, P3 ;  /* 0x0000005b1b2d7211 */ /* 0x000fe400018f0c58 */
[----:B----4-:R-:W-:Y:S02]  /*6680*/  SHF.R.S32.HI R12, RZ, 0x1f, R101 ;  /* 0x0000001fff0c7819 */ /* 0x010fe40000011465 */
[----:B------:R-:W-:Y:S02]  /*6690*/  ISETP.GE.AND P3, PT, R4, R97, PT ;  /* 0x000000610400720c */ /* 0x000fe40003f66270 */
[----:B------:R-:W-:-:S04]  /*66a0*/  LEA.HI R12, R12, R101, RZ, 0x4 ;  /* 0x000000650c0c7211 */ /* 0x000fc800078f20ff */
[----:B------:R-:W-:-:S04]  /*66b0*/  SHF.R.S32.HI R12, RZ, 0x4, R12 ;  /* 0x00000004ff0c7819 */ /* 0x000fc8000001140c */
[----:B------:R-:W-:-:S04]  /*66c0*/  LEA.HI.SX32 R12, R7, R12, 0x1d ;  /* 0x0000000c070c7211 */ /* 0x000fc800078feaff */
[----:B------:R-:W-:Y:S01]  /*66d0*/  SHF.R.S32.HI R13, RZ, 0x1f, R12 ;  /* 0x0000001fff0d7819 */ /* 0x000fe2000001140c */
[----:B------:R-:W-:-:S03]  /*66e0*/  IMAD.SHL.U32 R46, R12, 0x8, RZ ;  /* 0x000000080c2e7824 */ /* 0x000fc600078e00ff */
[----:B------:R-:W-:-:S05]  /*66f0*/  LEA.HI R13, R13, R12, RZ, 0x2 ;  /* 0x0000000c0d0d7211 */ /* 0x000fca00078f10ff */
[----:B------:R-:W-:-:S05]  /*6700*/  IMAD.SHL.U32 R13, R13, 0x400, RZ ;  /* 0x000004000d0d7824 */ /* 0x000fca00078e00ff */
[----:B------:R-:W-:Y:S02]  /*6710*/  LOP3.LUT R13, R13, 0x7ffff000, RZ, 0xc0, !PT ;  /* 0x7ffff0000d0d7812 */ /* 0x000fe400078ec0ff */
[----:B-----5:R-:W-:-:S04]  /*6720*/  LOP3.LUT R12, R40, 0x18, R46, 0xf8, !PT ;  /* 0x00000018280c7812 */ /* 0x020fc800078ef82e */
[----:B------:R-:W-:-:S04]  /*6730*/  LOP3.LUT R12, R12, R15, RZ, 0x3c, !PT ;  /* 0x0000000f0c0c7212 */ /* 0x000fc800078e3cff */
[----:B------:R-:W-:-:S05]  /*6740*/  IADD3 R13, R12, R13, R14 ;  /* 0x0000000d0c0d7210 */ /* 0x000fca0007ffe00e */
        /* <DEDUP_REMOVED lines=40> */
[-C--:B------:R-:W-:Y:S01]  /*69d0*/  FMUL.FTZ R54, R49, R43.reuse ;  /* 0x0000002b31367220 */ /* 0x080fe20000410000 */
[C---:B------:R-:W-:Y:S01]  /*69e0*/  FMUL.FTZ R43, R53.reuse, R43 ;  /* 0x0000002b352b7220 */ /* 0x040fe20000410000 */
[----:B------:R-:W-:Y:S02]  /*69f0*/  HADD2.F32 R36, -RZ, R36.H0_H0 ;  /* 0x20000024ff247230 */ /* 0x000fe40000004100 */
[-C--:B------:R-:W-:Y:S01]  /*6a00*/  FFMA.FTZ R54, R53, R52.reuse, -R54 ;  /* 0x0000003435367223 */ /* 0x080fe20000010836 */
[----:B------:R-:W-:Y:S01]  /*6a10*/  FFMA.FTZ R43, R49, R52, R43 ;  /* 0x00000034312b7223 */ /* 0x000fe2000001002b */
[----:B------:R-:W-:Y:S01]  /*6a20*/  SHF.R.U32.HI R49, RZ, 0x10, R39 ;  /* 0x00000010ff317819 */ /* 0x000fe20000011627 */
[----:B------:R-:W-:Y:S01]  /*6a30*/  HADD2.F32 R53, -RZ, R110.H0_H0 ;  /* 0x2000006eff357230 */ /* 0x000fe20000004100 */
        /* <DEDUP_REMOVED lines=12> */
[--C-:B------:R-:W-:Y:S02]  /*6b00*/  HADD2.F32 R49, -RZ, R12.reuse.H0_H0 ;  /* 0x2000000cff317230 */ /* 0x100fe40000004100 */
[----:B------:R-:W-:Y:S01]  /*6b10*/  F2FP.F16.F32.PACK_AB R43, R15, R43 ;  /* 0x0000002b0f2b723e */ /* 0x000fe200000000ff */
[-C--:B------:R-:W-:Y:S01]  /*6b20*/  FMUL.FTZ R50, R41, R111.reuse ;  /* 0x0000006f29327220 */ /* 0x080fe20000410000 */
[----:B------:R-:W-:Y:S02]  /*6b30*/  IMAD.MOV.U32 R15, RZ, RZ, R51 ;  /* 0x000000ffff0f7224 */ /* 0x000fe400078e0033 */
[C---:B------:R-:W-:Y:S01]  /*6b40*/  FMUL.FTZ R111, R49.reuse, R111 ;  /* 0x0000006f316f7220 */ /* 0x040fe20000410000 */
[----:B------:R-:W-:Y:S01]  /*6b50*/  FFMA.FTZ R50, R49, R109, -R50 ;  /* 0x0000006d31327223 */ /* 0x000fe20000010832 */
[----:B------:R-:W-:-:S02]  /*6b60*/  HADD2.F32 R49, -RZ, R12.H1_H1 ;  /* 0x3000000cff317230 */ /* 0x000fc40000004100 */
[----:B------:R-:W-:Y:S01]  /*6b70*/  FFMA.FTZ R111, R41, R109, R111 ;  /* 0x0000006d296f7223 */ /* 0x000fe2000001006f */
[----:B------:R-:W-:Y:S02]  /*6b80*/  HADD2.F32 R41, -RZ, R40.H1_H1 ;  /* 0x30000028ff297230 */ /* 0x000fe40000004100 */
[--C-:B------:R-:W-:Y:S02]  /*6b90*/  HADD2.F32 R40, -RZ, R42.reuse.H0_H0 ;  /* 0x2000002aff287230 */ /* 0x100fe40000004100 */
[----:B------:R-:W-:Y:S02]  /*6ba0*/  HADD2.F32 R42, -RZ, R42.H1_H1 ;  /* 0x3000002aff2a7230 */ /* 0x000fe40000004100 */
[-C--:B------:R-:W-:Y:S01]  /*6bb0*/  FMUL.FTZ R12, R41, R48.reuse ;  /* 0x00000030290c7220 */ /* 0x080fe20000410000 */
[C---:B------:R-:W-:Y:S01]  /*6bc0*/  FMUL.FTZ R48, R49.reuse, R48 ;  /* 0x0000003031307220 */ /* 0x040fe20000410000 */
[----:B------:R-:W-:Y:S02]  /*6bd0*/  FMUL.FTZ R57, R40, R53 ;  /* 0x0000003528397220 */ /* 0x000fe40000410000 */
[-C--:B------:R-:W-:Y:S01]  /*6be0*/  FFMA.FTZ R49, R49, R36.reuse, -R12 ;  /* 0x0000002431317223 */ /* 0x080fe2000001080c */
[----:B------:R-:W-:Y:S01]  /*6bf0*/  FFMA.FTZ R12, R41, R36, R48 ;  /* 0x00000024290c7223 */ /* 0x000fe20000010030 */
[----:B------:R-:W-:-:S02]  /*6c00*/  HADD2.F32 R36, -RZ, R14.H0_H0 ;  /* 0x2000000eff247230 */ /* 0x000fc40000004100 */
[----:B------:R-:W-:Y:S01]  /*6c10*/  HADD2.F32 R41, -RZ, R108.H0_H0 ;  /* 0x2000006cff297230 */ /* 0x000fe20000004100 */
[----:B------:R-:W-:Y:S01]  /*6c20*/  F2FP.F16.F32.PACK_AB R50, R49, R50 ;  /* 0x000000323132723e */ /* 0x000fe200000000ff */
[----:B------:R-:W-:Y:S02]  /*6c30*/  HADD2.F32 R14, -RZ, R14.H1_H1 ;  /* 0x3000000eff0e7230 */ /* 0x000fe40000004100 */
[C---:B------:R-:W-:Y:S01]  /*6c40*/  FMUL.FTZ R53, R36.reuse, R53 ;  /* 0x0000003524357220 */ /* 0x040fe20000410000 */
[----:B------:R-:W-:-:S03]  /*6c50*/  FFMA.FTZ R36, R36, R41, -R57 ;  /* 0x0000002924247223 */ /* 0x000fc60000010839 */
[----:B------:R-:W-:Y:S01]  /*6c60*/  FFMA.FTZ R40, R40, R41, R53 ;  /* 0x0000002928287223 */ /* 0x000fe20000010035 */
[----:B------:R-:W-:Y:S02]  /*6c70*/  HADD2.F32 R41, -RZ, R38.H0_H0 ;  /* 0x20000026ff297230 */ /* 0x000fe40000004100 */
[-C--:B------:R-:W-:Y:S01]  /*6c80*/  FMUL.FTZ R53, R42, R39.reuse ;  /* 0x000000272a357220 */ /* 0x080fe20000410000 */
[----:B------:R-:W-:Y:S01]  /*6c90*/  FMUL.FTZ R57, R14, R39 ;  /* 0x000000270e397220 */ /* 0x000fe20000410000 */
[----:B------:R-:W-:Y:S01]  /*6ca0*/  F2FP.F16.F32.PACK_AB R38, R12, R111 ;  /* 0x0000006f0c26723e */ /* 0x000fe200000000ff */
[----:B------:R-:W-:Y:S02]  /*6cb0*/  IMAD.MOV.U32 R12, RZ, RZ, R50 ;  /* 0x000000ffff0c7224 */ /* 0x000fe400078e0032 */
[-C--:B------:R-:W-:Y:S01]  /*6cc0*/  FFMA.FTZ R39, R14, R41.reuse, -R53 ;  /* 0x000000290e277223 */ /* 0x080fe20000010835 */
[----:B------:R-:W-:-:S04]  /*6cd0*/  FFMA.FTZ R41, R42, R41, R57 ;  /* 0x000000292a297223 */ /* 0x000fc80000010039 */
[----:B------:R-:W-:Y:S02]  /*6ce0*/  F2FP.F16.F32.PACK_AB R14, R39, R36 ;  /* 0x00000024270e723e */ /* 0x000fe400000000ff */
[----:B------:R-:W-:Y:S01]  /*6cf0*/  F2FP.F16.F32.PACK_AB R42, R41, R40 ;  /* 0x00000028292a723e */ /* 0x000fe200000000ff */
[----:B------:R-:W-:Y:S02]  /*6d00*/  IMAD.MOV.U32 R40, RZ, RZ, R38 ;  /* 0x000000ffff287224 */ /* 0x000fe400078e0026 */
[----:B------:R-:W-:-:S07]  /*6d10*/  IMAD.MOV.U32 R41, RZ, RZ, R47 ;  /* 0x000000ffff297224 */ /* 0x000fce00078e002f */
.L_x_11459:
[----:B------:R-:W-:Y:S05]  /*6d20*/  BSYNC B1 ;  /* 0x0000000000017941 */ /* 0x000fea0003800000 */
.L_x_11458:
[----:B---3--:R3:W-:Y:S01]  /*6d30*/  ST.E.128 desc[UR54][R44.64], R12 ;  /* 0x0000000c2c007985 */ /* 0x0087e2000c101d36 */
[----:B------:R-:W-:-:S13]  /*6d40*/  ISETP.GE.AND P3, PT, R46, R11, PT ;  /* 0x0000000b2e00720c */ /* 0x000fda0003f66270 */
[----:B------:R-:W-:Y:S05]  /*6d50*/  @P3 BRA `(.L_x_11421) ;  /* 0x0000000400543947 */ /* 0x000fea0003800000 */
[----:B------:R-:W-:-:S05]  /*6d60*/  IMAD.WIDE R90, R46, 0x2, R90 ;  /* 0x000000022e5a7825 */ /* 0x000fca00078e025a */
[----:B--2---:R2:W-:Y:S01]  /*6d70*/  ST.E.128 desc[UR54][R90.64], R40 ;  /* 0x000000285a007985 */ /* 0x0045e2000c101d36 */
[----:B------:R-:W-:Y:S05]  /*6d80*/  BRA `(.L_x_11421) ;  /* 0x0000000400487947 */ /* 0x000fea0003800000 */
.L_x_11413:
[----:B------:R-:W-:-:S06]  /*6d90*/  UISETP.NE.AND UP0, UPT, UR39, 0x3, UPT ;  /* 0x000000032700788c */ /* 0x000fcc000bf05270 */
[----:B------:R-:W-:-:S13]  /*6da0*/  PLOP3.LUT P2, PT, PT, PT, UP0, 0x80, 0x0 ;  /* 0x000000000000781c */ /* 0x000fda0003f4f008 */
[----:B------:R-:W-:Y:S05]  /*6db0*/  @!P2 BRA `(.L_x_11460) ;  /* 0x000000000004a947 */ /* 0x000fea0003800000 */
[----:B------:R-:W-:Y:S01]  /*6dc0*/  BPT.TRAP 0x1 ;  /* 0x000000040000795c */ /* 0x000fe20000300000 */
.L_x_11460:
[----:B------:R-:W2:Y:S01]  /*6dd0*/  LDL R12, [R1+0xc] ;  /* 0x00000c00010c7983 */ /* 0x000ea20000100800 */
[----:B------:R-:W-:Y:S01]  /*6de0*/  IMAD R34, R22, 0x8, R2 ;  /* 0x0000000816227824 */ /* 0x000fe200078e0202 */
[----:B------:R-:W-:Y:S01]  /*6df0*/  BSSY B1, `(.L_x_11461) ;  /* 0x0000005000017945 */ /* 0x000fe20003800000 */
[----:B------:R-:W-:Y:S02]  /*6e00*/  SHF.R.S32.HI R83, RZ, 0x1f, R82 ;  /* 0x0000001fff537819 */ /* 0x000fe40000011452 */
[----:B--2---:R-:W-:-:S04]  /*6e10*/  SHF.L.U32 R86, R12, 0x1f, RZ ;  /* 0x0000001f0c567819 */ /* 0x004fc800000006ff */
[----:B------:R-:W0:Y:S02]  /*6e20*/  SYNCS.PHASECHK.TRANS64.TRYWAIT P3, [R34+URZ+0x2d890], R86 ;  /* 0x02d89056220075a7 */ /* 0x000e24000806017f */
[----:B0-----:R-:W-:Y:S05]  /*6e30*/  @!P3 BRA `(.L_x_11462) ;  /* 0x000001fc00ccb947 */ /* 0x001fea0003800000 */
.L_x_11773:
[----:B------:R-:W-:Y:S05]  /*6e40*/  BSYNC B1 ;  /* 0x0000000000017941 */ /* 0x000fea0003800000 */
.L_x_11461:
[----:B------:R-:W1:Y:S01]  /*6e50*/  S2R R36, SR_TID.X ;  /* 0x0000000000247919 */ /* 0x000e620000002100 */
        /* <DEDUP_REMOVED lines=18> */
[----:B------:R-:W-:Y:S01]  /*6f80*/  LEA R43, P3, R12, UR6, 0x1 ;  /* 0x000000060c2b7c11 */ /* 0x000fe2000f8608ff */
[C---:B-1----:R-:W-:Y:S02]  /*6f90*/  VIADD R37, R36.reuse, 0xffffff80 ;  /* 0xffffff8024257836 */ /* 0x042fe40000000000 */
[----:B------:R-:W-:Y:S01]  /*6fa0*/  VIADD R36, R36, 0xffffff80 ;  /* 0xffffff8024247836 */ /* 0x000fe20000000000 */
[----:B------:R-:W-:-:S04]  /*6fb0*/  LEA.HI.X R13, R12, UR7, R13, 0x1, P3 ;  /* 0x000000070c0d7c11 */ /* 0x000fc800098f0c0d */
[----:B------:R-:W-:-:S04]  /*6fc0*/  LEA.HI R36, R36, R37, RZ, 0x1 ;  /* 0x0000002524247211 */ /* 0x000fc800078f08ff */
[----:B------:R-:W-:-:S04]  /*6fd0*/  SHF.R.S32.HI R36, RZ, 0x1, R36 ;  /* 0x00000001ff247819 */ /* 0x000fc80000011424 */
[----:B------:R-:W-:Y:S01]  /*6fe0*/  ISETP.GT.AND P3, PT, R85, R36, PT ;  /* 0x000000245500720c */ /* 0x000fe20003f64270 */
[----:B------:R-:W-:-:S12]  /*6ff0*/  BRA.DIV UR4, `(.L_x_11463) ;  /* 0x000001fe04707947 */ /* 0x000fd8000b800000 */
[----:B------:R1:W2:Y:S04]  /*7000*/  SHFL.IDX PT, R42, R13, RZ, 0x1e1f ;  /* 0x001e1fff0d2a7589 */ /* 0x0002a800000e0000 */
[----:B------:R-:W3:Y:S02]  /*7010*/  SHFL.IDX PT, R43, R43, RZ, 0x1e1f ;  /* 0x001e1fff2b2b7589 */ /* 0x000ee400000e0000 */
.L_x_11777:
[----:B------:R-:W-:Y:S05]  /*7020*/  @!P3 BRA `(.L_x_11421) ;  /* 0x0000000000a0b947 */ /* 0x000fea0003800000 */
[----:B-1----:R-:W4:Y:S01]  /*7030*/  LDL R13, [R1+0x80] ;  /* 0x00008000010d7983 */ /* 0x002f220000100800 */
[----:B------:R-:W-:-:S03]  /*7040*/  ULDC UR4, c[0x0][0x2f4] ;  /* 0x0000bd0000047ab9 */ /* 0x000fc60000000800 */
[----:B------:R-:W5:Y:S04]  /*7050*/  LDL R12, [R1+0x7c] ;  /* 0x00007c00010c7983 */ /* 0x000f680000100800 */
[----:B------:R-:W5:Y:S04]  /*7060*/  LDL R11, [R1+0x68] ;  /* 0x00006800010b7983 */ /* 0x000f680000100800 */
[----:B------:R-:W5:Y:S01]  /*7070*/  LDL R45, [R1+0x6c] ;  /* 0x00006c00012d7983 */ /* 0x000f620000100800 */
[C---:B------:R-:W-:Y:S02]  /*7080*/  ISETP.GE.AND P5, PT, R18.reuse, UR4, PT ;  /* 0x0000000412007c0c */ /* 0x040fe4000bfa6270 */
[----:B------:R-:W-:Y:S01]  /*7090*/  ISETP.GE.AND P4, PT, R137, UR4, PT ;  /* 0x0000000489007c0c */ /* 0x000fe2000bf86270 */
[----:B------:R-:W5:Y:S10]  /*70a0*/  LDL R44, [R1+0x78] ;  /* 0x00007800012c7983 */ /* 0x000f740000100800 */
[----:B---3--:R-:W-:-:S04]  /*70b0*/  @!P5 LEA R40, P3, R18, R43, 0x1 ;  /* 0x0000002b1228d211 */ /* 0x008fc800078608ff */
[----:B--2---:R-:W-:Y:S02]  /*70c0*/  @!P5 LEA.HI.X R41, R18, R42, R19, 0x1, P3 ;  /* 0x0000002a1229d211 */ /* 0x004fe400018f0c13 */
[----:B------:R-:W-:-:S04]  /*70d0*/  @!P4 LEA R38, P3, R137, R43, 0x1 ;  /* 0x0000002b8926c211 */ /* 0x000fc800078608ff */
[----:B----4-:R-:W-:Y:S02]  /*70e0*/  @!P4 LEA.HI.X R39, R137, R42, R13, 0x1, P3 ;  /* 0x0000002a8927c211 */ /* 0x010fe400018f0c0d */
[----:B------:R-:W-:-:S13]  /*70f0*/  ISETP.GE.AND P3, PT, R136, UR4, PT ;  /* 0x0000000488007c0c */ /* 0x000fda000bf66270 */
[----:B------:R-:W-:-:S04]  /*7100*/  @!P3 LEA R36, P6, R136, R43, 0x1 ;  /* 0x0000002b8824b211 */ /* 0x000fc800078c08ff */
[----:B-----5:R-:W-:Y:S02]  /*7110*/  @!P3 LEA.HI.X R37, R136, R42, R12, 0x1, P6 ;  /* 0x0000002a8825b211 */ /* 0x020fe400030f0c0c */
[----:B------:R-:W1:Y:S04]  /*7120*/  @!P5 LDS.128 R12, [R64+0x15000] ;  /* 0x01500000400cd984 */ /* 0x000e680000000c00 */
        /* <DEDUP_REMOVED lines=10> */
[----:B------:R-:W-:Y:S02]  /*71d0*/  @!P5 IMAD.SHL.U32 R11, R45, 0x8, RZ ;  /* 0x000000082d0bd824 */ /* 0x000fe400078e00ff */
        /* <DEDUP_REMOVED lines=13> */
.L_x_11421:
[----:B------:R-:W-:Y:S05]  /*72b0*/  BSYNC B0 ;  /* 0x0000000000007941 */ /* 0x000fea0003800000 */
.L_x_11412:
        /* <DEDUP_REMOVED lines=16> */
.L_x_11465:
[----:B------:R-:W-:Y:S05]  /*73c0*/  BSYNC B0 ;  /* 0x0000000000007941 */ /* 0x000fea0003800000 */
.L_x_11464:
[----:B------:R-:W5:Y:S01]  /*73d0*/  SYNCS.PHASECHK.TRANS64.TRYWAIT P2, [R34+URZ+0x2d8b0], R86 ;  /* 0x02d8b056220075a7 */ /* 0x000f62000804017f */
[----:B------:R-:W-:Y:S04]  /*73e0*/  BSSY B0, `(.L_x_11466) ;  /* 0x0000002000007945 */ /* 0x000fe80003800000 */
[----:B-----5:R-:W-:Y:S05]  /*73f0*/  @!P2 BRA `(.L_x_11467) ;  /* 0x000001f800b8a947 */ /* 0x020fea0003800000 */
.L_x_11778:
[----:B------:R-:W-:Y:S05]  /*7400*/  BSYNC B0 ;  /* 0x0000000000007941 */ /* 0x000fea0003800000 */
.L_x_11466:
[----:B-1-34-:R-:W1:Y:S01]  /*7410*/  S2R R14, SR_TID.X ;  /* 0x00000000000e7919 */ /* 0x01ae620000002100 */
[----:B------:R-:W-:Y:S01]  /*7420*/  ULDC.64 UR4, c[0x0][0x328] ;  /* 0x0000ca0000047ab9 */ /* 0x000fe20000000a00 */
[----:B------:R-:W-:Y:S01]  /*7430*/  ULDC.64 UR6, c[0x0][0x318] ;  /* 0x0000c60000067ab9 */ /* 0x000fe20000000a00 */
[----:B------:R-:W-:Y:S01]  /*7440*/  IMAD R83, R83, UR4, RZ ;  /* 0x0000000453537c24 */ /* 0x000fe2000f8e02ff */
[----:B------:R-:W-:Y:S01]  /*7450*/  BSSY B0, `(.L_x_11468) ;  /* 0x000003c000007945 */ /* 0x000fe20003800000 */
[----:B--2---:R-:W-:-:S04]  /*7460*/  IMAD.WIDE.U32 R12, R82, UR4, RZ ;  /* 0x00000004520c7c25 */ /* 0x004fc8000f8e00ff */
[----:B------:R-:W-:Y:S01]  /*7470*/  IMAD R83, R82, UR5, R83 ;  /* 0x0000000552537c24 */ /* 0x000fe2000f8e0253 */
[----:B------:R-:W-:Y:S02]  /*7480*/  ULDC.64 UR4, c[0x0][0x338] ;  /* 0x0000ce0000047ab9 */ /* 0x000fe40000000a00 */
        /* <DEDUP_REMOVED lines=8> */
[----:B------:R-:W-:Y:S01]  /*7510*/  LEA R11, P2, R12, UR6, 0x1 ;  /* 0x000000060c0b7c11 */ /* 0x000fe2000f8408ff */
[C---:B-1----:R-:W-:Y:S02]  /*7520*/  VIADD R15, R14.reuse, 0xffffff80 ;  /* 0xffffff800e0f7836 */ /* 0x042fe40000000000 */
[----:B------:R-:W-:Y:S01]  /*7530*/  VIADD R14, R14, 0xffffff80 ;  /* 0xffffff800e0e7836 */ /* 0x000fe20000000000 */
[----:B------:R-:W-:Y:S01]  /*7540*/  LEA.HI.X R12, R12, UR7, R13, 0x1, P2 ;  /* 0x000000070c0c7c11 */ /* 0x000fe200090f0c0d */
[----:B------:R0:W1:Y:S03]  /*7550*/  SHFL.IDX PT, R40, R11, RZ, 0x1e1f ;  /* 0x001e1fff0b287589 */ /* 0x00006600000e0000 */
[----:B------:R-:W-:Y:S01]  /*7560*/  LEA.HI R14, R14, R15, RZ, 0x1 ;  /* 0x0000000f0e0e7211 */ /* 0x000fe200078f08ff */
[----:B------:R0:W2:Y:S03]  /*7570*/  SHFL.IDX PT, R41, R12, RZ, 0x1e1f ;  /* 0x001e1fff0c297589 */ /* 0x0000a600000e0000 */
[----:B------:R-:W-:-:S04]  /*7580*/  SHF.R.S32.HI R14, RZ, 0x1, R14 ;  /* 0x00000001ff0e7819 */ /* 0x000fc8000001140e */
[----:B------:R-:W-:-:S13]  /*7590*/  ISETP.GT.AND P2, PT, R85, R14, PT ;  /* 0x0000000e5500720c */ /* 0x000fda0003f44270 */
[----:B01----:R-:W-:Y:S05]  /*75a0*/  @!P2 BRA `(.L_x_11469) ;  /* 0x000000000098a947 */ /* 0x003fea0003800000 */
[----:B------:R-:W3:Y:S01]  /*75b0*/  LDL R15, [R1+0x80] ;  /* 0x00008000010f7983 */ /* 0x000ee20000100800 */
[----:B------:R-:W-:-:S03]  /*75c0*/  ULDC UR4, c[0x0][0x2f4] ;  /* 0x0000bd0000047ab9 */ /* 0x000fc60000000800 */
[----:B------:R-:W4:Y:S04]  /*75d0*/  LDL R14, [R1+0x7c] ;  /* 0x00007c00010e7983 */ /* 0x000f280000100800 */
[----:B------:R-:W5:Y:S04]  /*75e0*/  LDL R46, [R1+0x68] ;  /* 0x00006800012e7983 */ /* 0x000f680000100800 */
[----:B------:R-:W5:Y:S01]  /*75f0*/  LDL R45, [R1+0x6c] ;  /* 0x00006c00012d7983 */ /* 0x000f620000100800 */
[C---:B------:R-:W-:Y:S02]  /*7600*/  ISETP.GE.AND P5, PT, R18.reuse, UR4, PT ;  /* 0x0000000412007c0c */ /* 0x040fe4000bfa6270 */
[----:B------:R-:W-:Y:S01]  /*7610*/  ISETP.GE.AND P4, PT, R137, UR4, PT ;  /* 0x0000000489007c0c */ /* 0x000fe2000bf86270 */
[----:B------:R-:W5:Y:S10]  /*7620*/  LDL R44, [R1+0x78] ;  /* 0x00007800012c7983 */ /* 0x000f740000100800 */
[----:B------:R-:W-:-:S04]  /*7630*/  @!P5 LEA R42, P2, R18, R40, 0x1 ;  /* 0x00000028122ad211 */ /* 0x000fc800078408ff */
        /* <DEDUP_REMOVED lines=10> */
[----:B-----5:R-:W-:-:S04]  /*76e0*/  @!P5 IMAD.SHL.U32 R11, R46, 0x8, RZ ;  /* 0x000000082e0bd824 */ /* 0x020fc800078e00ff */
        /* <DEDUP_REMOVED lines=18> */
.L_x_11469:
[----:B------:R-:W-:Y:S05]  /*7810*/  BSYNC B0 ;  /* 0x0000000000007941 */ /* 0x000fea0003800000 */
.L_x_11468:
[----:B0-----:R-:W3:Y:S01]  /*7820*/  LDL.LU R12, [R1+0xc] ;  /* 0x00000c00010c7983 */ /* 0x001ee20000300800 */
        /* <DEDUP_REMOVED lines=11> */
[----:B------:R-:W-:Y:S02]  /*78e0*/  SEL R11, RZ, 0x1, P2 ;  /* 0x00000001ff0b7807 */ /* 0x000fe40001000000 */
[----:B------:R-:W-:Y:S01]  /*78f0*/  SEL R22, R22, RZ, P2 ;  /* 0x000000ff16167207 */ /* 0x000fe20001000000 */
[----:B------:R0:W-:Y:S01]  /*7900*/  @!P3 SYNCS.ARRIVE.TRANS64.RED.A1T0 RZ, [R34+URZ], RZ ;  /* 0x000000ff22ffb9a7 */ /* 0x0001e2000810043f */
[----:B---3--:R-:W-:-:S05]  /*7910*/  LOP3.LUT R12, R12, R11, RZ, 0x3c, !PT ;  /* 0x0000000b0c0c7212 */ /* 0x008fca00078e3cff */
[----:B------:R0:W-:Y:S01]  /*7920*/  STL [R1+0xc], R12 ;  /* 0x00000c0c01007387 */ /* 0x0001e20000100800 */
[----:B------:R-:W-:Y:S05]  /*7930*/  @P1 BRA `(.L_x_11470) ;  /* 0xffffffb400181947 */ /* 0x000fea000383ffff */
[----:B0-----:R-:W0:Y:S01]  /*7940*/  S2R R12, SR_TID.X ;  /* 0x00000000000c7919 */ /* 0x001e220000002100 */
[----:B------:R-:W-:Y:S02]  /*7950*/  PLOP3.LUT P0, PT, PT, PT, PT, 0x8, 0x0 ;  /* 0x000000000000781c */ /* 0x000fe40003f0e170 */
[----:B0-----:R-:W-:-:S04]  /*7960*/  SHF.R.U32.HI R12, RZ, 0x7, R12 ;  /* 0x00000007ff0c7819 */ /* 0x001fc8000001160c */
[----:B------:R-:W-:-:S13]  /*7970*/  ISETP.NE.AND P4, PT, R12, 0x1, PT ;  /* 0x000000010c00780c */ /* 0x000fda0003f85270 */
[----:B------:R-:W-:Y:S06]  /*7980*/  @!P4 BAR.ARV 0x9, 0x100 ;  /* 0x024400000000cb1d */ /* 0x000fec0000002000 */
.L_x_11407:
[----:B------:R-:W3:Y:S01]  /*7990*/  LDL R8, [R1+0x5c] ;  /* 0x00005c0001087983 */ /* 0x000ee20000100800 */
[----:B------:R-:W0:Y:S01]  /*79a0*/  LDC R0, c[0x0][0x448] ;  /* 0x00011200ff007b82 */ /* 0x000e220000000800 */
[----:B------:R-:W-:-:S07]  /*79b0*/  IADD3 R7, R157, 0x1, -R154 ;  /* 0x000000019d077810 */ /* 0x000fce0007ffe89a */
[----:B------:R-:W1:Y:S01]  /*79c0*/  LDC.64 R4, c[0x0][0x9e0] ;  /* 0x00027800ff047b82 */ /* 0x000e620000000a00 */
[----:B0-----:R-:W-:Y:S02]  /*79d0*/  ISETP.NE.AND P1, PT, R0, 0x1, PT ;  /* 0x000000010000780c */ /* 0x001fe40003f25270 */
        /* <DEDUP_REMOVED lines=8> */
[----:B------:R-:W0:Y:S01]  /*7a60*/  FENCE.VIEW.ASYNC.G ;  /* 0x00000000000073c6 */ /* 0x000e220000000100 */
[----:B------:R-:W-:Y:S05]  /*7a70*/  WARPSYNC.ALL ;  /* 0x0000000000007948 */ /* 0x000fea0003800000 */
[----:B0-----:R-:W-:Y:S06]  /*7a80*/  BAR.ARV 0xc, 0x200 ;  /* 0x0308000000007b1d */ /* 0x001fec0000002000 */
.L_x_11471:
        /* <DEDUP_REMOVED lines=13> */
.L_x_11474:
[----:B------:R-:W-:-:S13]  /*7b60*/  ISETP.NE.AND P0, PT, R5, 0x1, PT ;  /* 0x000000010500780c */ /* 0x000fda0003f05270 */
[----:B------:R-:W0:Y:S02]  /*7b70*/  @P0 LDC.64 R6, c[0x0][0x9e8] ;  /* 0x00027a00ff060b82 */ /* 0x000e240000000a00 */
[----:B0-----:R-:W-:-:S05]  /*7b80*/  @P0 IMAD.HI.U32 R6, R0, R6, RZ ;  /* 0x0000000600060227 */ /* 0x001fca00078e00ff */
[----:B------:R-:W-:-:S07]  /*7b90*/  @P0 SHF.R.U32.HI R0, RZ, R7, R6 ;  /* 0x00000007ff000219 */ /* 0x000fce0000011606 */
.L_x_11475:
[----:B------:R-:W-:Y:S05]  /*7ba0*/  BSYNC B0 ;  /* 0x0000000000007941 */ /* 0x000fea0003800000 */
.L_x_11473:
[----:B------:R-:W-:-:S05]  /*7bb0*/  IMAD R3, R0, R5, R5 ;  /* 0x0000000500037224 */ /* 0x000fca00078e0205 */
[----:B------:R-:W-:-:S07]  /*7bc0*/  VIMNMX R4, R4, R3, PT ;  /* 0x0000000304047248 */ /* 0x000fce0003fe0100 */
.L_x_11472:
[----:B------:R-:W0:Y:S01]  /*7bd0*/  @P1 LDC R0, c[0x0][0x44c] ;  /* 0x00011300ff001b82 */ /* 0x000e220000000800 */
[----:B------:R-:W-:Y:S01]  /*7be0*/  VIADD R4, R4, 0x7f ;  /* 0x0000007f04047836 */ /* 0x000fe20000000000 */
[----:B------:R-:W-:-:S04]  /*7bf0*/  ULDC UR4, c[0x0][0x9dc] ;  /* 0x0002770000047ab9 */ /* 0x000fc80000000800 */
[----:B------:R-:W-:Y:S02]  /*7c00*/  SHF.R.S32.HI R3, RZ, 0x1f, R4 ;  /* 0x0000001fff037819 */ /* 0x000fe40000011404 */
[----:B------:R-:W1:Y:S02]  /*7c10*/  @P1 LDC R7, c[0x0][0x450] ;  /* 0x00011400ff071b82 */ /* 0x000e640000000800 */
[----:B------:R-:W-:-:S04]  /*7c20*/  LEA.HI R3, R3, R4, RZ, 0x7 ;  /* 0x0000000403037211 */ /* 0x000fc800078f38ff */
[----:B------:R-:W-:-:S04]  /*7c30*/  SHF.R.S32.HI R3, RZ, 0x7, R3 ;  /* 0x00000007ff037819 */ /* 0x000fc80000011403 */
        /* <DEDUP_REMOVED lines=17> */
.L_x_11478:
[----:B------:R-:W-:-:S13]  /*7d50*/  ISETP.NE.AND P0, PT, R5, 0x1, PT ;  /* 0x000000010500780c */ /* 0x000fda0003f05270 */
[----:B------:R-:W0:Y:S02]  /*7d60*/  @P0 LDC.64 R6, c[0x0][0x9e8] ;  /* 0x00027a00ff060b82 */ /* 0x000e240000000a00 */
[----:B0-----:R-:W-:-:S05]  /*7d70*/  @P0 IMAD.HI.U32 R4, R0, R6, RZ ;  /* 0x0000000600040227 */ /* 0x001fca00078e00ff */
[----:B------:R-:W-:-:S07]  /*7d80*/  @P0 SHF.R.U32.HI R0, RZ, R7, R4 ;  /* 0x00000007ff000219 */ /* 0x000fce0000011604 */
.L_x_11479:
[----:B------:R-:W-:Y:S05]  /*7d90*/  BSYNC B0 ;  /* 0x0000000000007941 */ /* 0x000fea0003800000 */
.L_x_11477:
[----:B------:R-:W-:-:S05]  /*7da0*/  IMAD R0, R0, R5, RZ ;  /* 0x0000000500007224 */ /* 0x000fca00078e02ff */
[----:B------:R-:W-:-:S07]  /*7db0*/  VIMNMX R3, R3, R0, !PT ;  /* 0x0000000003037248 */ /* 0x000fce0007fe0100 */
.L_x_11476:
        /* <DEDUP_REMOVED lines=38> */
[----:B------:R-:W-:-:S05]  /*8020*/  @!P1 LOP3.LUT R5, RZ, R11, RZ, 0x33, !PT ;  /* 0x0000000bff059212 */ /* 0x000fca00078e33ff */
[----:B------:R-:W-:-:S07]  /*8030*/  IMAD.MOV.U32 R97, RZ, RZ, R5 ;  /* 0x000000ffff617224 */ /* 0x000fce00078e0005 */
.L_x_11481:
[----:B------:R-:W-:Y:S05]  /*8040*/  BSYNC B0 ;  /* 0x0000000000007941 */ /* 0x000fea0003800000 */
.L_x_11480:
[----:B------:R-:W3:Y:S01]  /*8050*/  LDL R0, [R1+0xb0] ;  /* 0x0000b00001007983 */ /* 0x000ee20000100800 */
        /* <DEDUP_REMOVED lines=25> */
[----:B---3--:R-:W-:-:S02]  /*81f0*/  IMAD R4, R0, R97, R9 ;  /* 0x0000006100047224 */ /* 0x008fc400078e0209 */
[----:B------:R-:W-:-:S03]  /*8200*/  IMAD.MOV.U32 R0, RZ, RZ, RZ ;  /* 0x000000ffff007224 */ /* 0x000fc600078e00ff */
[----:B------:R0:W-:Y:S01]  /*8210*/  STL [R1+0xa0], R4 ;  /* 0x0000a00401007387 */ /* 0x0001e20000100800 */
[----:B------:R-:W-:Y:S02]  /*8220*/  VIADDMNMX R97, R4, R97, R100, PT ;  /* 0x0000006104617246 */ /* 0x000fe40003800164 */
[----:B------:R-:W-:Y:S02]  /*8230*/  CS2R R100, SRZ ;  /* 0x0000000000647805 */ /* 0x000fe4000001ff00 */
[----:B------:R-:W-:-:S13]  /*8240*/  ISETP.GT.AND P1, PT, R97, R4, PT ;  /* 0x000000046100720c */ /* 0x000fda0003f24270 */
[----:B0-----:R-:W-:Y:S05]  /*8250*/  @!P1 BRA `(.L_x_11482) ;  /* 0x0000013800549947 */ /* 0x001fea0003800000 */
[----:B------:R-:W0:Y:S01]  /*8260*/  S2R R4, SR_TID.X ;  /* 0x0000000000047919 */ /* 0x000e220000002100 */
[----:B------:R-:W-:Y:S01]  /*8270*/  UMOV UR4, 0xffffffff ;  /* 0xffffffff00047882 */ /* 0x000fe20000000000 */
[----:B0-----:R-:W-:-:S05]  /*8280*/  VIADD R40, R4, 0xffffff80 ;  /* 0xffffff8004287836 */ /* 0x001fca0000000000 */
[----:B--2---:R-:W-:-:S04]  /*8290*/  SHF.R.S32.HI R41, RZ, 0x1f, R40 ;  /* 0x0000001fff297819 */ /* 0x004fc80000011428 */
[----:B------:R-:W-:-:S04]  /*82a0*/  LEA.HI R13, R41, R40, RZ, 0x7 ;  /* 0x00000028290d7211 */ /* 0x000fc800078f38ff */
[----:B------:R-:W-:Y:S01]  /*82b0*/  SHF.R.S32.HI R13, RZ, 0x7, R13 ;  /* 0x00000007ff0d7819 */ /* 0x000fe2000001140d */
[----:B------:R-:W-:Y:S06]  /*82c0*/  BRA.DIV UR4, `(.L_x_11483) ;  /* 0x000001ee04187947 */ /* 0x000fec000b800000 */
[----:B------:R-:W0:Y:S04]  /*82d0*/  SHFL.IDX PT, R0, R13, RZ, 0x1f ;  /* 0x00001fff0d007589 */ /* 0x000e2800000e0000 */
[----:B0-----:R1:W-:Y:S02]  /*82e0*/  STL [R1+0x48], R0 ;  /* 0x0000480001007387 */ /* 0x0013e40000100800 */
.L_x_11781:
[----:B------:R-:W1:Y:S01]  /*82f0*/  LDL R3, [R1+0x48] ;  /* 0x0000480001037983 */ /* 0x000e620000100800 */
[----:B------:R-:W-:Y:S01]  /*8300*/  VIADD R4, R2, 0x21800 ;  /* 0x0002180002047836 */ /* 0x000fe20000000000 */
[----:B------:R-:W-:Y:S04]  /*8310*/  BSSY B6, `(.L_x_11484) ;  /* 0x000001e000067945 */ /* 0x000fe80003800000 */
[----:B------:R-:W-:Y:S01]  /*8320*/  LOP3.LUT P0, RZ, R4, 0x3ff, RZ, 0xc0, !PT ;  /* 0x000003ff04ff7812 */ /* 0x000fe2000780c0ff */
[----:B-1----:R-:W-:-:S05]  /*8330*/  IMAD.HI R0, R3, 0x55555556, RZ ;  /* 0x5555555603007827 */ /* 0x002fca00078e02ff */
[----:B------:R-:W-:-:S05]  /*8340*/  LEA.HI R141, R0, R0, RZ, 0x1 ;  /* 0x00000000008d7211 */ /* 0x000fca00078f08ff */
[----:B------:R-:W-:-:S04]  /*8350*/  IMAD R141, R141, -0x3, R3 ;  /* 0xfffffffd8d8d7824 */ /* 0x000fc800078e0203 */
[C---:B------:R-:W-:Y:S02]  /*8360*/  IMAD R3, R141.reuse, 0x2000, R4 ;  /* 0x000020008d037824 */ /* 0x040fe400078e0204 */
[----:B------:R-:W-:-:S03]  /*8370*/  IMAD R0, R141, 0x1000, R2 ;  /* 0x000010008d007824 */ /* 0x000fc600078e0202 */
[----:B------:R-:W-:Y:S01]  /*8380*/  SHF.R.U32.HI R3, RZ, 0x4, R3 ;  /* 0x00000004ff037819 */ /* 0x000fe20000011603 */
[----:B------:R-:W-:-:S03]  /*8390*/  VIADD R0, R0, 0xc400 ;  /* 0x0000c40000007836 */ /* 0x000fc60000000000 */
[----:B------:R-:W-:Y:S02]  /*83a0*/  LOP3.LUT R3, R3, 0x3fff, RZ, 0xc0, !PT ;  /* 0x00003fff03037812 */ /* 0x000fe400078ec0ff */
[----:B------:R-:W-:-:S03]  /*83b0*/  SHF.R.U32.HI R0, RZ, 0x4, R0 ;  /* 0x00000004ff007819 */ /* 0x000fc60000011600 */
[----:B------:R1:W-:Y:S01]  /*83c0*/  STL [R1+0x94], R3 ;  /* 0x0000940301007387 */ /* 0x0003e20000100800 */
[----:B------:R-:W-:Y:S01]  /*83d0*/  LOP3.LUT R44, R0, 0x3fff, RZ, 0xc0, !PT ;  /* 0x00003fff002c7812 */ /* 0x000fe200078ec0ff */
[----:B------:R-:W-:Y:S06]  /*83e0*/  @!P0 BRA `(.L_x_11485) ;  /* 0x0000000000408947 */ /* 0x000fec0003800000 */
[----:B0-----:R-:W-:Y:S01]  /*83f0*/  MOV R14, 0x0 ;  /* 0x00000000000e7802 */ /* 0x001fe20000000f00 */
[----:B------:R-:W-:Y:S01]  /*8400*/  ULDC.64 UR4, c[0x4][0x138] ;  /* 0x01004e0000047ab9 */ /* 0x000fe20000000a00 */
[----:B------:R-:W-:Y:S01]  /*8410*/  ULDC.64 UR6, c[0x4][0x140] ;  /* 0x0100500000067ab9 */ /* 0x000fe20000000a00 */
[----:B------:R-:W-:Y:S01]  /*8420*/  IMAD.U32 R4, RZ, RZ, UR4 ;  /* 0x00000004ff047e24 */ /* 0x000fe2000f8e00ff */
[----:B------:R-:W-:Y:S01]  /*8430*/  MOV R8, 0x70 ;  /* 0x0000007000087802 */ /* 0x000fe20000000f00 */
        /* <DEDUP_REMOVED lines=8> */
[----:B------:R-:W-:-:S07]  /*84c0*/  IMAD.MOV.U32 R13, RZ, RZ, RZ ;  /* 0x000000ffff0d7224 */ /* 0x000fce00078e00ff */
[----:B------:R-:W-:-:S07]  /*84d0*/  LEPC R20, `(.L_x_11485) ;  /* 0x000000001014794e */ /* 0x000fce0000000000 */
[----:B01---5:R-:W-:Y:S05]  /*84e0*/  CALL.ABS.NOINC R14 ;  /* 0x000000000e007343 */ /* 0x023fea0003c00000 */
.L_x_11485:
[----:B------:R-:W-:Y:S05]  /*84f0*/  BSYNC B6 ;  /* 0x0000000000067941 */ /* 0x000fea0003800000 */
.L_x_11484:
[----:B------:R-:W-:Y:S02]  /*8500*/  ULDC UR4, c[0x0][0x3f4] ;  /* 0x0000fd0000047ab9 */ /* 0x000fe40000000800 */
[----:B------:R-:W-:-:S13]  /*8510*/  ISETP.LT.AND P0, PT, RZ, UR4, PT ;  /* 0x00000004ff007c0c */ /* 0x000fda000bf01270 */
[----:B------:R-:W-:Y:S05]  /*8520*/  @P0 BRA `(.L_x_11486) ;  /* 0x0000000000400947 */ /* 0x000fea0003800000 */
[----:B------:R-:W-:-:S04]  /*8530*/  ULEA.HI UR4, UR37, UR37, URZ, 0x1 ;  /* 0x0000002525047291 */ /* 0x000fc8000f8f083f */
[----:B------:R-:W-:-:S04]  /*8540*/  ULOP3.LUT UR4, UR4, 0xfffffffe, URZ, 0xc0, !UPT ;  /* 0xfffffffe04047892 */ /* 0x000fc8000f8ec03f */
[----:B------:R-:W-:-:S06]  /*8550*/  UIADD3 UR4, UR37, -UR4, URZ ;  /* 0x8000000425047290 */ /* 0x000fcc000fffe03f */
[----:B-1----:R-:W-:-:S05]  /*8560*/  IMAD.U32 R3, RZ, RZ, UR4 ;  /* 0x00000004ff037e24 */ /* 0x002fca000f8e00ff */
[----:B------:R-:W-:-:S04]  /*8570*/  SHF.L.U32 R3, R3, 0x1f, RZ ;  /* 0x0000001f03037819 */ /* 0x000fc800000006ff */
[----:B------:R1:W2:Y:S03]  /*8580*/  SYNCS.PHASECHK.TRANS64.TRYWAIT P0, [R2+URZ+0x2d800], R3 ;  /* 0x02d80003020075a7 */ /* 0x0002a6000800017f */
[----:B--2---:R-:W-:Y:S05]  /*8590*/  @!P0 NANOSLEEP.SYNCS 0x989680 ;  /* 0x009896800000895d */ /* 0x004fea0003900000 */
[----:B------:R-:W2:Y:S01]  /*85a0*/  @!P0 SYNCS.PHASECHK.TRANS64 P0, [R2+URZ+0x2d800], R3 ;  /* 0x02d80003020085a7 */ /* 0x000ea2000800007f */
[----:B------:R-:W-:Y:S04]  /*85b0*/  BSSY B0, `(.L_x_11487) ;  /* 0x0000006000007945 */ /* 0x000fe80003800000 */
[----:B--2---:R-:W-:Y:S05]  /*85c0*/  @P0 BRA `(.L_x_11488) ;  /* 0x0000000000100947 */ /* 0x004fea0003800000 */
.L_x_11489:
[----:B--2---:R2:W3:Y:S02]  /*85d0*/  SYNCS.PHASECHK.TRANS64.TRYWAIT P0, [R2+URZ+0x2d800], R3 ;  /* 0x02d80003020075a7 */ /* 0x0044e4000800017f */
[----:B---3--:R-:W-:Y:S05]  /*85e0*/  @!P0 NANOSLEEP.SYNCS 0x989680 ;  /* 0x009896800000895d */ /* 0x008fea0003900000 */
[----:B------:R-:W3:Y:S02]  /*85f0*/  @!P0 SYNCS.PHASECHK.TRANS64 P0, [R2+URZ+0x2d800], R3 ;  /* 0x02d80003020085a7 */ /* 0x000ee4000800007f */
[----:B---3--:R-:W-:Y:S05]  /*8600*/  @!P0 BRA `(.L_x_11489) ;  /* 0xfffffffc00f08947 */ /* 0x008fea000383ffff */
.L_x_11488:
[----:B------:R-:W-:Y:S05]  /*8610*/  BSYNC B0 ;  /* 0x0000000000007941 */ /* 0x000fea0003800000 */
.L_x_11487:
[----:B------:R-:W-:Y:S05]  /*8620*/  BRA `(.L_x_11490) ;  /* 0x0000003c00b47947 */ /* 0x000fea0003800000 */
.L_x_11486:
[----:B------:R-:W-:Y:S01]  /*8630*/  ULOP3.LUT UP0, URZ, UR40, 0x1bf, URZ, 0xc0, !UPT ;  /* 0x000001bf283f7892 */ /* 0x000fe2000f80c03f */
[----:B-----5:R-:W-:Y:S01]  /*8640*/  SHF.R.S32.HI R0, RZ, 0x1f, R96 ;  /* 0x0000001fff007819 */ /* 0x020fe20000011460 */
[----:B------:R-:W-:Y:S01]  /*8650*/  ULDC.64 UR4, c[0x0][0x3f8] ;  /* 0x0000fe0000047ab9 */ /* 0x000fe20000000a00 */
[----:B------:R-:W-:Y:S01]  /*8660*/  ULDC.64 UR6, c[0x0][0x408] ;  /* 0x0001020000067ab9 */ /* 0x000fe20000000a00 */
[----:B------:R-:W-:Y:S02]  /*8670*/  IMAD.WIDE.U32 R24, R96, UR4, RZ ;  /* 0x0000000460187c25 */ /* 0x000fe4000f8e00ff */
[----:B------:R-:W-:Y:S02]  /*8680*/  PLOP3.LUT P0, PT, PT, PT, UP0, 0x80, 0x0 ;  /* 0x000000000000781c */ /* 0x000fe40003f0f008 */
[C---:B-1----:R-:W-:Y:S02]  /*8690*/  IMAD R3, R0.reuse, UR4, RZ ;  /* 0x0000000400037c24 */ /* 0x042fe4000f8e02ff */
[----:B------:R-:W-:-:S02]  /*86a0*/  IMAD R5, R0, UR6, RZ ;  /* 0x0000000600057c24 */ /* 0x000fc4000f8e02ff */
[C---:B------:R-:W-:Y:S02]  /*86b0*/  IMAD R3, R96.reuse, UR5, R3 ;  /* 0x0000000560037c24 */ /* 0x040fe4000f8e0203 */
[C---:B------:R-:W-:Y:S02]  /*86c0*/  IMAD R5, R96.reuse, UR7, R5 ;  /* 0x0000000760057c24 */ /* 0x040fe4000f8e0205 */
[----:B------:R-:W-:-:S04]  /*86d0*/  IMAD.WIDE.U32 R26, R96, UR6, RZ ;  /* 0x00000006601a7c25 */ /* 0x000fc8000f8e00ff */
[----:B------:R-:W-:Y:S02]  /*86e0*/  IMAD.IADD R29, R3, 0x1, R25 ;  /* 0x00000001031d7824 */ /* 0x000fe400078e0219 */
[----:B------:R-:W-:Y:S01]  /*86f0*/  IMAD.IADD R31, R5, 0x1, R27 ;  /* 0x00000001051f7824 */ /* 0x000fe200078e021b */
[----:B------:R-:W-:Y:S06]  /*8700*/  @!P0 BRA `(.L_x_11491) ;  /* 0x0000000000408947 */ /* 0x000fec0003800000 */
[----:B0-----:R-:W-:Y:S01]  /*8710*/  MOV R14, 0x0 ;  /* 0x00000000000e7802 */ /* 0x001fe20000000f00 */
        /* <DEDUP_REMOVED lines=15> */
.L_x_11491:
[----:B------:R-:W2:Y:S01]  /*8810*/  LDL R20, [R1+0x5c] ;  /* 0x00005c0001147983 */ /* 0x000ea20000100800 */
[----:B------:R-:W-:Y:S01]  /*8820*/  ULDC.U8 UR4, c[0x0][0x410] ;  /* 0x0001040000047ab9 */ /* 0x000fe20000000000 */
[----:B------:R-:W1:Y:S01]  /*8830*/  S2R R21, SR_TID.X ;  /* 0x0000000000157919 */ /* 0x000e620000002100 */
[----:B------:R-:W-:Y:S01]  /*8840*/  ISETP.NE.AND P0, PT, RZ, UR4, PT ;  /* 0x00000004ff007c0c */ /* 0x000fe2000bf05270 */
[----:B------:R-:W-:Y:S01]  /*8850*/  BSSY B0, `(.L_x_11492) ;  /* 0x00003c2000007945 */ /* 0x000fe20003800000 */
[C---:B-1----:R-:W-:Y:S02]  /*8860*/  VIADD R52, R21.reuse, 0xffffff80 ;  /* 0xffffff8015347836 */ /* 0x042fe40000000000 */
[----:B------:R-:W-:-:S05]  /*8870*/  VIADD R50, R21, 0xffffff80 ;  /* 0xffffff8015327836 */ /* 0x000fca0000000000 */
[----:B------:R-:W-:-:S04]  /*8880*/  LEA.HI R50, R50, R52, RZ, 0x1 ;  /* 0x0000003432327211 */ /* 0x000fc800078f08ff */
[----:B------:R-:W-:-:S05]  /*8890*/  SHF.R.S32.HI R50, RZ, 0x1, R50 ;  /* 0x00000001ff327819 */ /* 0x000fca0000011432 */
[----:B--2---:R-:W-:Y:S01]  /*88a0*/  IMAD.IADD R6, R50, 0x1, R20 ;  /* 0x0000000132067824 */ /* 0x004fe200078e0214 */
[----:B------:R-:W-:Y:S06]  /*88b0*/  @!P0 BRA `(.L_x_11493) ;  /* 0x0000001c00688947 */ /* 0x000fec0003800000 */
        /* <DEDUP_REMOVED lines=8> */
[----:B-1----:R-:W-:Y:S01]  /*8940*/  @P0 IMAD.HI.U32 R0, R6, R3, RZ ;  /* 0x0000000306000227 */ /* 0x002fe200078e00ff */
[----:B------:R-:W-:-:S04]  /*8950*/  MOV R3, R6 ;  /* 0x0000000600037202 */ /* 0x000fc80000000f00 */
[----:B--2---:R-:W-:-:S04]  /*8960*/  @P0 SHF.R.U32.HI R3, RZ, R7, R0 ;  /* 0x00000007ff030219 */ /* 0x004fc80000011600 */
        /* <DEDUP_REMOVED lines=18> */
[----:B------:R-:W3:Y:S04]  /*8a90*/  SHFL.IDX PT, R38, R38, RZ, 0x1e1f ;  /* 0x001e1fff26267589 */ /* 0x000ee800000e0000 */
[----:B------:R-:W4:Y:S04]  /*8aa0*/  SHFL.IDX PT, R0, R0, RZ, 0x1e1f ;  /* 0x001e1fff00007589 */ /* 0x000f2800000e0000 */
[----:B-1----:R-:W0:Y:S02]  /*8ab0*/  SHFL.IDX PT, R39, R39, RZ, 0x1e1f ;  /* 0x001e1fff27277589 */ /* 0x002e2400000e0000 */
.L_x_11787:
[----:B------:R-:W-:Y:S01]  /*8ac0*/  IMAD R42, R154, R5, RZ ;  /* 0x000000059a2a7224 */ /* 0x000fe200078e02ff */
[----:B------:R-:W-:Y:S01]  /*8ad0*/  BSSY B1, `(.L_x_11495) ;  /* 0x000005e000017945 */ /* 0x000fe20003800000 */
        /* <DEDUP_REMOVED lines=13> */
[----:B------:R-:W-:Y:S01]  /*8bb0*/  CS2R R10, SRZ ;  /* 0x00000000000a7805 */ /* 0x000fe2000001ff00 */
[----:B------:R-:W-:Y:S06]  /*8bc0*/  @P0 BRA `(.L_x_11496) ;  /* 0x0000000400380947 */ /* 0x000fec0003800000 */
[----:B------:R-:W2:Y:S01]  /*8bd0*/  LDL R51, [R1+0x90] ;  /* 0x0000900001337983 */ /* 0x000ea20000100800 */
[----:B------:R-:W-:-:S03]  /*8be0*/  ULDC UR4, c[0x0][0x3f4] ;  /* 0x0000fd0000047ab9 */ /* 0x000fc60000000800 */
[----:B------:R-:W3:Y:S04]  /*8bf0*/  LDL R49, [R1+0x88] ;  /* 0x0000880001317983 */ /* 0x000ee80000100800 */
[----:B------:R-:W4:Y:S04]  /*8c00*/  LDL R48, [R1+0x8c] ;  /* 0x00008c0001307983 */ /* 0x000f280000100800 */
[----:B------:R-:W4:Y:S04]  /*8c10*/  LDL R45, [R1+0x84] ;  /* 0x00008400012d7983 */ /* 0x000f280000100800 */
[----:B------:R-:W4:Y:S04]  /*8c20*/  LDL.64 R46, [R1+0x60] ;  /* 0x00006000012e7983 */ /* 0x000f280000100a00 */
[----:B------:R-:W4:Y:S01]  /*8c30*/  LDL R43, [R1+0x98] ;  /* 0x00009800012b7983 */ /* 0x000f220000100800 */
[----:B------:R-:W-:-:S02]  /*8c40*/  CS2R R36, SRZ ;  /* 0x0000000000247805 */ /* 0x000fc4000001ff00 */
[----:B------:R-:W-:Y:S02]  /*8c50*/  CS2R R34, SRZ ;  /* 0x0000000000227805 */ /* 0x000fe4000001ff00 */
[----:B------:R-:W-:Y:S02]  /*8c60*/  CS2R R32, SRZ ;  /* 0x0000000000207805 */ /* 0x000fe4000001ff00 */
[C---:B--2---:R-:W-:Y:S01]  /*8c70*/  ISETP.GE.AND P3, PT, R51.reuse, UR4, PT ;  /* 0x0000000433007c0c */ /* 0x044fe2000bf66270 */
[----:B------:R-:W-:Y:S01]  /*8c80*/  IMAD.SHL.U32 R24, R51, 0x2, RZ ;  /* 0x0000000233187824 */ /* 0x000fe200078e00ff */
[----:B------:R-:W-:Y:S02]  /*8c90*/  SHF.R.S32.HI R5, RZ, 0x1f, R51 ;  /* 0x0000001fff057819 */ /* 0x000fe40000011433 */
[C---:B---3--:R-:W-:Y:S01]  /*8ca0*/  ISETP.GE.AND P2, PT, R49.reuse, UR4, PT ;  /* 0x0000000431007c0c */ /* 0x048fe2000bf46270 */
[----:B------:R-:W-:Y:S01]  /*8cb0*/  IMAD.SHL.U32 R14, R49, 0x2, RZ ;  /* 0x00000002310e7824 */ /* 0x000fe200078e00ff */
[----:B------:R-:W-:-:S02]  /*8cc0*/  SHF.L.U64.HI R5, R51, 0x1, R5 ;  /* 0x0000000133057819 */ /* 0x000fc40000010205 */
[C---:B----4-:R-:W-:Y:S01]  /*8cd0*/  ISETP.GE.AND P1, PT, R48.reuse, UR4, PT ;  /* 0x0000000430007c0c */ /* 0x050fe2000bf26270 */
[----:B------:R-:W-:Y:S01]  /*8ce0*/  IMAD.SHL.U32 R10, R48, 0x2, RZ ;  /* 0x00000002300a7824 */ /* 0x000fe200078e00ff */
[----:B------:R-:W-:Y:S02]  /*8cf0*/  SHF.R.S32.HI R4, RZ, 0x1f, R49 ;  /* 0x0000001fff047819 */ /* 0x000fe40000011431 */
[C---:B------:R-:W-:Y:S01]  /*8d00*/  ISETP.GE.AND P0, PT, R45.reuse, UR4, PT ;  /* 0x000000042d007c0c */ /* 0x040fe2000bf06270 */
[----:B------:R-:W-:Y:S01]  /*8d10*/  IMAD.SHL.U32 R28, R45, 0x2, RZ ;  /* 0x000000022d1c7824 */ /* 0x000fe200078e00ff */
[CC--:B------:R-:W-:Y:S02]  /*8d20*/  @!P3 IADD3 R26, P4, R38.reuse, R24.reuse, RZ ;  /* 0x00000018261ab210 */ /* 0x0c0fe40007f9e0ff */
[----:B------:R-:W-:Y:S02]  /*8d30*/  @!P3 IADD3 R24, P5, R39, R24, RZ ;  /* 0x000000182718b210 */ /* 0x000fe40007fbe0ff */
[----:B------:R-:W-:Y:S01]  /*8d40*/  SHF.L.U64.HI R4, R49, 0x1, R4 ;  /* 0x0000000131047819 */ /* 0x000fe20000010204 */
[--C-:B------:R-:W-:Y:S01]  /*8d50*/  @!P3 IMAD.X R27, R3, 0x1, R5.reuse, P4 ;  /* 0x00000001031bb824 */ /* 0x100fe200020e0605 */
[-C--:B------:R-:W-:Y:S01]  /*8d60*/  @!P2 IADD3 R20, P4, R38, R14.reuse, RZ ;  /* 0x0000000e2614a210 */ /* 0x080fe20007f9e0ff */
[----:B------:R-:W-:Y:S01]  /*8d70*/  @!P3 IMAD.X R25, R0, 0x1, R5, P5 ;  /* 0x000000010019b824 */ /* 0x000fe200028e0605 */
[----:B------:R-:W-:Y:S01]  /*8d80*/  @!P2 IADD3 R14, P5, R39, R14, RZ ;  /* 0x0000000e270ea210 */ /* 0x000fe20007fbe0ff */
[----:B------:R-:W-:Y:S01]  /*8d90*/  IMAD.SHL.U32 R31, R43, 0x2, RZ ;  /* 0x000000022b1f7824 */ /* 0x000fe200078e00ff */
[----:B------:R-:W-:Y:S01]  /*8da0*/  SHF.R.S32.HI R7, RZ, 0x1f, R48 ;  /* 0x0000001fff077819 */ /* 0x000fe20000011430 */
[--C-:B------:R-:W-:Y:S01]  /*8db0*/  @!P2 IMAD.X R21, R3, 0x1, R4.reuse, P4 ;  /* 0x000000010315a824 */ /* 0x100fe200020e0604 */
[-C--:B------:R-:W-:Y:S01]  /*8dc0*/  @!P1 IADD3 R12, P4, R38, R10.reuse, RZ ;  /* 0x0000000a260c9210 */ /* 0x080fe20007f9e0ff */
[----:B------:R-:W-:Y:S01]  /*8dd0*/  @!P2 IMAD.X R15, R0, 0x1, R4, P5 ;  /* 0x00000001000fa824 */ /* 0x000fe200028e0604 */
[----:B------:R-:W-:Y:S01]  /*8de0*/  SHF.L.U64.HI R7, R48, 0x1, R7 ;  /* 0x0000000130077819 */ /* 0x000fe20000010207 */
[----:B------:R-:W5:Y:S01]  /*8df0*/  @!P3 LD.E.64 R32, desc[UR54][R26.64] ;  /* 0x000000361a20b980 */ /* 0x000f62000c101b00 */
        /* <DEDUP_REMOVED lines=21> */
[----:B0-----:R-:W-:-:S05]  /*8f50*/  @!P5 IADD3 R6, P4, R38, R31, RZ ;  /* 0x0000001f2606d210 */ /* 0x001fca0007f9e0ff */
[--C-:B------:R-:W-:Y:S01]  /*8f60*/  @!P5 IMAD.X R7, R3, 0x1, R30.reuse, P4 ;  /* 0x000000010307d824 */ /* 0x100fe200020e061e */
        /* <DEDUP_REMOVED lines=20> */
.L_x_11496:
[----:B------:R-:W-:Y:S05]  /*90b0*/  BSYNC B1 ;  /* 0x0000000000017941 */ /* 0x000fea0003800000 */
.L_x_11495:
[----:B------:R-:W-:Y:S01]  /*90c0*/  ULEA.HI UR4, UR37, UR37, URZ, 0x1 ;  /* 0x0000002525047291 */ /* 0x000fe2000f8f083f */
[----:B--2--5:R-:W-:Y:S01]  /*90d0*/  IMAD.MOV.U32 R3, RZ, RZ, R35 ;  /* 0x000000ffff037224 */ /* 0x024fe200078e0023 */
[----:B------:R-:W-:Y:S01]  /*90e0*/  VIMNMX R42, R42, 0xc0, PT ;  /* 0x000000c02a2a7848 */ /* 0x000fe20003fe0100 */
[----:B----4-:R-:W-:Y:S01]  /*90f0*/  IMAD.MOV.U32 R0, RZ, RZ, R34 ;  /* 0x000000ffff007224 */ /* 0x010fe200078e0022 */
[----:B------:R-:W-:Y:S01]  /*9100*/  ULOP3.LUT UR4, UR4, 0xfffffffe, URZ, 0xc0, !UPT ;  /* 0xfffffffe04047892 */ /* 0x000fe2000f8ec03f */
[----:B0-----:R-:W-:Y:S01]  /*9110*/  IMAD.MOV.U32 R4, RZ, RZ, R30 ;  /* 0x000000ffff047224 */ /* 0x001fe200078e001e */
        /* <DEDUP_REMOVED lines=8> */
[----:B------:R-:W-:Y:S01]  /*91a0*/  IMAD.U32 R3, RZ, RZ, UR4 ;  /* 0x00000004ff037e24 */ /* 0x000fe2000f8e00ff */
[----:B------:R-:W-:Y:S01]  /*91b0*/  PRMT R49, R0, 0x7610, R49 ;  /* 0x0000761000317816 */ /* 0x000fe20000000031 */
[----:B------:R-:W-:Y:S01]  /*91c0*/  IMAD.MOV.U32 R0, RZ, RZ, R20 ;  /* 0x000000ffff007224 */ /* 0x000fe200078e0014 */
[----:B------:R-:W-:Y:S01]  /*91d0*/  PRMT R48, R4, 0x7610, R48 ;  /* 0x0000761004307816 */ /* 0x000fe20000000030 */
[----:B------:R-:W-:Y:S01]  /*91e0*/  IMAD.MOV.U32 R4, RZ, RZ, R21 ;  /* 0x000000ffff047224 */ /* 0x000fe200078e0015 */
[----:B------:R-:W-:Y:S01]  /*91f0*/  SHF.L.U32 R3, R3, 0x1f, RZ ;  /* 0x0000001f03037819 */ /* 0x000fe200000006ff */
[----:B------:R-:W-:Y:S01]  /*9200*/  IMAD.MOV.U32 R5, RZ, RZ, R12 ;  /* 0x000000ffff057224 */ /* 0x000fe200078e000c */
[----:B------:R-:W-:Y:S01]  /*9210*/  ISETP.GE.AND P1, PT, R50, R42, PT ;  /* 0x0000002a3200720c */ /* 0x000fe20003f26270 */
[----:B------:R-:W-:Y:S01]  /*9220*/  IMAD.MOV.U32 R6, RZ, RZ, R13 ;  /* 0x000000ffff067224 */ /* 0x000fe200078e000d */
[----:B------:R-:W0:Y:S01]  /*9230*/  SYNCS.PHASECHK.TRANS64.TRYWAIT P0, [R2+URZ+0x2d800], R3 ;  /* 0x02d80003020075a7 */ /* 0x000e22000800017f */
[----:B------:R-:W-:Y:S01]  /*9240*/  PRMT R45, R0, 0x5410, R4 ;  /* 0x00005410002d7816 */ /* 0x000fe20000000004 */
[----:B------:R-:W-:Y:S01]  /*9250*/  IMAD.MOV.U32 R0, RZ, RZ, R8 ;  /* 0x000000ffff007224 */ /* 0x000fe200078e0008 */
[----:B------:R-:W-:Y:S01]  /*9260*/  MOV R4, R9 ;  /* 0x0000000900047202 */ /* 0x000fe20000000f00 */
[----:B------:R-:W-:Y:S01]  /*9270*/  BSSY B1, `(.L_x_11497) ;  /* 0x0000017000017945 */ /* 0x000fe20003800000 */
[----:B------:R-:W-:Y:S01]  /*9280*/  PRMT R42, R5, 0x5410, R6 ;  /* 0x00005410052a7816 */ /* 0x000fe20000000006 */
[----:B------:R-:W-:Y:S01]  /*9290*/  IMAD.MOV.U32 R5, RZ, RZ, R36 ;  /* 0x000000ffff057224 */ /* 0x000fe200078e0024 */
[----:B---3--:R-:W-:Y:S01]  /*92a0*/  PRMT R38, R0, 0x5410, R4 ;  /* 0x0000541000267816 */ /* 0x008fe20000000004 */
[----:B------:R-:W-:-:S02]  /*92b0*/  IMAD.MOV.U32 R6, RZ, RZ, R37 ;  /* 0x000000ffff067224 */ /* 0x000fc400078e0025 */
[----:B------:R-:W-:Y:S01]  /*92c0*/  IMAD.MOV.U32 R0, RZ, RZ, R32 ;  /* 0x000000ffff007224 */ /* 0x000fe200078e0020 */
        /* <DEDUP_REMOVED lines=16> */
[----:B0-----:R-:W-:Y:S06]  /*93d0*/  @!P0 BRA `(.L_x_11498) ;  /* 0x000001dc006c8947 */ /* 0x001fec0003800000 */
.L_x_11788:
[----:B------:R-:W-:Y:S05]  /*93e0*/  BSYNC B1 ;  /* 0x0000000000017941 */ /* 0x000fea0003800000 */
.L_x_11497:
[----:B------:R-:W-:Y:S01]  /*93f0*/  PRMT R39, R0, 0x5410, R4 ;  /* 0x0000541000277816 */ /* 0x000fe20000000004 */
[----:B------:R-:W-:Y:S06]  /*9400*/  @P1 BRA `(.L_x_11499) ;  /* 0x0000003000181947 */ /* 0x000fec0003800000 */
[----:B------:R-:W2:Y:S01]  /*9410*/  LDL.64 R54, [R1+0x60] ;  /* 0x0000600001367983 */ /* 0x000ea20000100a00 */
[----:B------:R-:W2:Y:S03]  /*9420*/  LDC R4, c[0x0][0x3f4] ;  /* 0x0000fd00ff047b82 */ /* 0x000ea60000000800 */
[----:B------:R-:W3:Y:S04]  /*9430*/  LDL R58, [R1+0xa4] ;  /* 0x0000a400013a7983 */ /* 0x000ee80000100800 */
[----:B------:R-:W4:Y:S04]  /*9440*/  LDL R53, [R1+0x90] ;  /* 0x0000900001357983 */ /* 0x000f280000100800 */
[----:B------:R-:W5:Y:S04]  /*9450*/  LDL R52, [R1+0x88] ;  /* 0x0000880001347983 */ /* 0x000f680000100800 */
[----:B------:R-:W5:Y:S04]  /*9460*/  LDL R50, [R1+0x8c] ;  /* 0x00008c0001327983 */ /* 0x000f680000100800 */
[----:B------:R-:W5:Y:S04]  /*9470*/  LDL R7, [R1+0x84] ;  /* 0x0000840001077983 */ /* 0x000f680000100800 */
[----:B------:R-:W5:Y:S01]  /*9480*/  LDL R6, [R1+0x98] ;  /* 0x0000980001067983 */ /* 0x000f620000100800 */
[----:B------:R-:W-:-:S04]  /*9490*/  LEA.HI R40, R41, R40, RZ, 0x2 ;  /* 0x0000002829287211 */ /* 0x000fc800078f10ff */
[--C-:B------:R-:W-:Y:S02]  /*94a0*/  SHF.R.S32.HI R0, RZ, 0x2, R40.reuse ;  /* 0x00000002ff007819 */ /* 0x100fe40000011428 */
[----:B0-----:R-:W-:-:S04]  /*94b0*/  SHF.R.S32.HI R3, RZ, 0x1f, R40 ;  /* 0x0000001fff037819 */ /* 0x001fc80000011428 */
[----:B------:R-:W-:-:S04]  /*94c0*/  LEA.HI R3, R3, R0, RZ, 0x2 ;  /* 0x0000000003037211 */ /* 0x000fc800078f10ff */
[----:B------:R-:W-:Y:S01]  /*94d0*/  LOP3.LUT R5, R3, 0xfffffffc, RZ, 0xc0, !PT ;  /* 0xfffffffc03057812 */ /* 0x000fe200078ec0ff */
[----:B------:R-:W-:Y:S04]  /*94e0*/  BSSY B1, `(.L_x_11500) ;  /* 0x0000036000017945 */ /* 0x000fe80003800000 */
[----:B------:R-:W-:-:S05]  /*94f0*/  IMAD.IADD R5, R0, 0x1, -R5 ;  /* 0x0000000100057824 */ /* 0x000fca00078e0a05 */
[----:B------:R-:W-:Y:S02]  /*9500*/  LOP3.LUT P0, RZ, R5, 0x2, RZ, 0xc0, !PT ;  /* 0x0000000205ff7812 */ /* 0x000fe4000780c0ff */
[----:B--2---:R-:W-:Y:S01]  /*9510*/  ISETP.GE.AND P6, PT, R54, R4, PT ;  /* 0x000000043600720c */ /* 0x004fe20003fc6270 */
[----:B---3--:R-:W-:-:S04]  /*9520*/  IMAD R3, R58, 0x2, R2 ;  /* 0x000000023a037824 */ /* 0x008fc800078e0202 */
[----:B------:R-:W-:Y:S01]  /*9530*/  VIADD R0, R3, 0x20 ;  /* 0x0000002003007836 */ /* 0x000fe20000000000 */
[-C--:B----4-:R-:W-:Y:S02]  /*9540*/  ISETP.GE.AND P1, PT, R53, R4.reuse, PT ;  /* 0x000000043500720c */ /* 0x090fe40003f26270 */
[-C--:B-----5:R-:W-:Y:S02]  /*9550*/  ISETP.GE.AND P2, PT, R52, R4.reuse, PT ;  /* 0x000000043400720c */ /* 0x0a0fe40003f46270 */
[-C--:B------:R-:W-:Y:S02]  /*9560*/  ISETP.GE.AND P3, PT, R50, R4.reuse, PT ;  /* 0x000000043200720c */ /* 0x080fe40003f66270 */
        /* <DEDUP_REMOVED lines=21> */
[----:B------:R-:W-:Y:S01]  /*96c0*/  FFMA.FTZ R54, R37, R50, -R54 ;  /* 0x0000003225367223 */ /* 0x000fe20000010836 */
[-C--:B------:R-:W-:Y:S01]  /*96d0*/  FMUL.FTZ R50, R4, R41.reuse ;  /* 0x0000002904327220 */ /* 0x080fe20000410000 */
[----:B------:R-:W-:Y:S02]  /*96e0*/  HADD2.F32 R35, -RZ, R6.H1_H1 ;  /* 0x30000006ff237230 */ /* 0x000fe40000004100 */
[----:B------:R-:W-:Y:S01]  /*96f0*/  FFMA.FTZ R41, R7, R41, -R40 ;  /* 0x0000002907297223 */ /* 0x000fe20000010828 */
[----:B------:R-:W-:Y:S02]  /*9700*/  HADD2.F32 R6, -RZ, R5.H0_H0 ;  /* 0x20000005ff067230 */ /* 0x000fe40000004100 */
[----:B------:R-:W-:Y:S01]  /*9710*/  FFMA.FTZ R53, R37, R52, R53 ;  /* 0x0000003425357223 */ /* 0x000fe20000010035 */
[----:B------:R-:W-:Y:S02]  /*9720*/  HADD2.F32 R40, -RZ, R49.H1_H1 ;  /* 0x30000031ff287230 */ /* 0x000fe40000004100 */
[----:B------:R-:W-:Y:S01]  /*9730*/  FFMA.FTZ R50, R7, R51, R50 ;  /* 0x0000003307327223 */ /* 0x000fe20000010032 */
[----:B------:R-:W-:-:S02]  /*9740*/  HADD2.F32 R5, -RZ, R5.H1_H1 ;  /* 0x30000005ff057230 */ /* 0x000fc40000004100 */
[----:B------:R-:W-:Y:S02]  /*9750*/  HADD2.F32 R4, -RZ, R56.H1_H1 ;  /* 0x30000038ff047230 */ /* 0x000fe40000004100 */
[----:B------:R-:W-:Y:S01]  /*9760*/  FMUL.FTZ R51, R35, R40 ;  /* 0x0000002823337220 */ /* 0x000fe20000410000 */
[----:B------:R-:W-:Y:S02]  /*9770*/  HADD2.F32 R37, -RZ, R55.H0_H0 ;  /* 0x20000037ff257230 */ /* 0x000fe40000004100 */
[----:B------:R-:W-:Y:S01]  /*9780*/  FMUL.FTZ R52, R5, R36 ;  /* 0x0000002405347220 */ /* 0x000fe20000410000 */
[-C--:B------:R-:W-:Y:S01]  /*9790*/  FMUL.FTZ R35, R35, R4.reuse ;  /* 0x0000000423237220 */ /* 0x080fe20000410000 */
[----:B------:R-:W-:Y:S01]  /*97a0*/  FFMA.FTZ R51, R34, R4, -R51 ;  /* 0x0000000422337223 */ /* 0x000fe20000010833 */
        /* <DEDUP_REMOVED lines=9> */
.L_x_11501:
[----:B------:R-:W-:Y:S05]  /*9840*/  BSYNC B1 ;  /* 0x0000000000017941 */ /* 0x000fea0003800000 */
.L_x_11500:
[----:B------:R-:W-:Y:S01]  /*9850*/  BSSY B1, `(.L_x_11502) ;  /* 0x000002d000017945 */ /* 0x000fe20003800000 */
[----:B------:R-:W-:-:S03]  /*9860*/  @P0 VIADD R0, R3, 0xffffffe0 ;  /* 0xffffffe003000836 */ /* 0x000fc60000000000 */
        /* <DEDUP_REMOVED lines=10> */
[----:B------:R-:W-:-:S02]  /*9910*/  HADD2.F32 R49, -RZ, R49.H0_H0 ;  /* 0x20000031ff317230 */ /* 0x000fc40000004100 */
        /* <DEDUP_REMOVED lines=32> */
.L_x_11503:
[----:B------:R-:W-:Y:S05]  /*9b20*/  BSYNC B1 ;  /* 0x0000000000017941 */ /* 0x000fea0003800000 */
.L_x_11502:
        /* <DEDUP_REMOVED lines=44> */
.L_x_11505:
[----:B------:R-:W-:Y:S05]  /*9df0*/  BSYNC B1 ;  /* 0x0000000000017941 */ /* 0x000fea0003800000 */
.L_x_11504:
        /* <DEDUP_REMOVED lines=44> */
.L_x_11507:
[----:B------:R-:W-:Y:S05]  /*a0c0*/  BSYNC B1 ;  /* 0x0000000000017941 */ /* 0x000fea0003800000 */
.L_x_11506:
        /* <DEDUP_REMOVED lines=44> */
.L_x_11509:
[----:B------:R-:W-:Y:S05]  /*a390*/  BSYNC B1 ;  /* 0x0000000000017941 */ /* 0x000fea0003800000 */
.L_x_11508:
        /* <DEDUP_REMOVED lines=44> */
.L_x_11493:
[----:B------:R-:W1:Y:S01]  /*a660*/  LDC R7, c[0x0][0x448] ;  /* 0x00011200ff077b82 */ /* 0x000e620000000800 */
[----:B------:R-:W-:Y:S01]  /*a670*/  ULDC.64 UR4, c[0x0][0x3f8] ;  /* 0x0000fe0000047ab9 */ /* 0x000fe20000000a00 */
[----:B------:R-:W-:Y:S01]  /*a680*/  ULDC.64 UR6, c[0x0][0x408] ;  /* 0x0001020000067ab9 */ /* 0x000fe20000000a00 */
[----:B------:R-:W-:Y:S01]  /*a690*/  MOV R25, R29 ;  /* 0x0000001d00197202 */ /* 0x000fe20000000f00 */
[----:B------:R-:W-:Y:S01]  /*a6a0*/  IMAD.MOV.U32 R27, RZ, RZ, R31 ;  /* 0x000000ffff1b7224 */ /* 0x000fe200078e001f */
[----:B-1----:R-:W-:-:S13]  /*a6b0*/  ISETP.NE.AND P0, PT, R7, 0x1, PT ;  /* 0x000000010700780c */ /* 0x002fda0003f05270 */
[----:B------:R-:W1:Y:S08]  /*a6c0*/  @P0 LDC R3, c[0x0][0x44c] ;  /* 0x00011300ff030b82 */ /* 0x000e700000000800 */
[----:B------:R-:W2:Y:S01]  /*a6d0*/  @P0 LDC R5, c[0x0][0x450] ;  /* 0x00011400ff050b82 */ /* 0x000ea20000000800 */
[----:B-1----:R-:W-:-:S04]  /*a6e0*/  @P0 IMAD.HI.U32 R0, R6, R3, RZ ;  /* 0x0000000306000227 */ /* 0x002fc800078e00ff */
[----:B------:R-:W-:Y:S01]  /*a6f0*/  IMAD.MOV.U32 R3, RZ, RZ, R6 ;  /* 0x000000ffff037224 */ /* 0x000fe200078e0006 */
[----:B--2---:R-:W-:-:S04]  /*a700*/  @P0 SHF.R.U32.HI R3, RZ, R5, R0 ;  /* 0x00000005ff030219 */ /* 0x004fc80000011600 */
[----:B------:R-:W-:Y:S01]  /*a710*/  SHF.R.S32.HI R0, RZ, 0x1f, R3 ;  /* 0x0000001fff007819 */ /* 0x000fe20000011403 */
[----:B------:R-:W-:-:S04]  /*a720*/  IMAD.WIDE.U32 R24, R3, UR4, R24 ;  /* 0x0000000403187c25 */ /* 0x000fc8000f8e0018 */
[C---:B------:R-:W-:Y:S02]  /*a730*/  IMAD R4, R0.reuse, UR4, RZ ;  /* 0x0000000400047c24 */ /* 0x040fe4000f8e02ff */
[----:B------:R-:W-:Y:S02]  /*a740*/  IMAD R0, R0, UR6, RZ ;  /* 0x0000000600007c24 */ /* 0x000fe4000f8e02ff */
[C---:B------:R-:W-:Y:S01]  /*a750*/  IMAD R13, R3.reuse, UR5, R4 ;  /* 0x00000005030d7c24 */ /* 0x040fe2000f8e0204 */
[----:B------:R-:W-:Y:S01]  /*a760*/  ULDC.64 UR4, c[0x0][0x3e8] ;  /* 0x0000fa0000047ab9 */ /* 0x000fe20000000a00 */
[----:B------:R-:W-:-:S04]  /*a770*/  IMAD.WIDE.U32 R26, R3, UR6, R26 ;  /* 0x00000006031a7c25 */ /* 0x000fc8000f8e001a */
        /* <DEDUP_REMOVED lines=10> */
[----:B------:R1:W2:Y:S04]  /*a820*/  SHFL.IDX PT, R0, R13, RZ, 0x1e1f ;  /* 0x001e1fff0d007589 */ /* 0x0002a800000e0000 */
[----:B------:R-:W3:Y:S04]  /*a830*/  SHFL.IDX PT, R3, R3, RZ, 0x1e1f ;  /* 0x001e1fff03037589 */ /* 0x000ee800000e0000 */
[----:B------:R1:W4:Y:S04]  /*a840*/  SHFL.IDX PT, R37, R26, RZ, 0x1e1f ;  /* 0x001e1fff1a257589 */ /* 0x00032800000e0000 */
[----:B------:R-:W0:Y:S02]  /*a850*/  SHFL.IDX PT, R38, R38, RZ, 0x1e1f ;  /* 0x001e1fff26267589 */ /* 0x000e2400000e0000 */
.L_x_11794:
[----:B------:R-:W-:Y:S01]  /*a860*/  IMAD R7, R154, R7, RZ ;  /* 0x000000079a077224 */ /* 0x000fe200078e02ff */
[----:B------:R-:W-:Y:S01]  /*a870*/  BSSY B1, `(.L_x_11511) ;  /* 0x000003a000017945 */ /* 0x000fe20003800000 */
[----:B------:R-:W-:Y:S02]  /*a880*/  CS2R R4, SRZ ;  /* 0x0000000000047805 */ /* 0x000fe4000001ff00 */
[----:B------:R-:W-:Y:S01]  /*a890*/  CS2R R8, SRZ ;  /* 0x0000000000087805 */ /* 0x000fe2000001ff00 */
[----:B------:R-:W-:Y:S01]  /*a8a0*/  IMAD R40, R33, -0xc0, R7 ;  /* 0xffffff4021287824 */ /* 0x000fe200078e0207 */
[----:B------:R-:W-:Y:S02]  /*a8b0*/  ISETP.GE.AND P0, PT, R6, R7, PT ;  /* 0x000000070600720c */ /* 0x000fe40003f06270 */
[----:B------:R-:W-:Y:S02]  /*a8c0*/  CS2R R6, SRZ ;  /* 0x0000000000067805 */ /* 0x000fe4000001ff00 */
[----:B------:R-:W-:-:S02]  /*a8d0*/  CS2R R10, SRZ ;  /* 0x00000000000a7805 */ /* 0x000fc4000001ff00 */
[----:B-1----:R-:W-:Y:S02]  /*a8e0*/  CS2R R12, SRZ ;  /* 0x00000000000c7805 */ /* 0x002fe4000001ff00 */
[----:B0-----:R-:W-:Y:S02]  /*a8f0*/  CS2R R14, SRZ ;  /* 0x00000000000e7805 */ /* 0x001fe4000001ff00 */
[----:B------:R-:W-:Y:S02]  /*a900*/  CS2R R24, SRZ ;  /* 0x0000000000187805 */ /* 0x000fe4000001ff00 */
[----:B------:R-:W-:Y:S02]  /*a910*/  CS2R R26, SRZ ;  /* 0x00000000001a7805 */ /* 0x000fe4000001ff00 */
[----:B------:R-:W-:Y:S02]  /*a920*/  CS2R R28, SRZ ;  /* 0x00000000001c7805 */ /* 0x000fe4000001ff00 */
[----:B------:R-:W-:-:S02]  /*a930*/  CS2R R30, SRZ ;  /* 0x00000000001e7805 */ /* 0x000fc4000001ff00 */
[----:B------:R-:W-:Y:S02]  /*a940*/  CS2R R32, SRZ ;  /* 0x0000000000207805 */ /* 0x000fe4000001ff00 */
[----:B------:R-:W-:Y:S01]  /*a950*/  CS2R R34, SRZ ;  /* 0x0000000000227805 */ /* 0x000fe2000001ff00 */
[----:B------:R-:W-:Y:S06]  /*a960*/  @P0 BRA `(.L_x_11512) ;  /* 0x0000000000a80947 */ /* 0x000fec0003800000 */
[----:B------:R-:W4:Y:S04]  /*a970*/  LDL R21, [R1+0x68] ;  /* 0x0000680001157983 */ /* 0x000f280000100800 */
[----:B------:R-:W4:Y:S01]  /*a980*/  LDL R20, [R1+0x6c] ;  /* 0x00006c0001147983 */ /* 0x000f220000100800 */
[C---:B------:R-:W-:Y:S01]  /*a990*/  VIADD R4, R18.reuse, 0x10 ;  /* 0x0000001012047836 */ /* 0x040fe20000000000 */
[----:B------:R-:W-:Y:S01]  /*a9a0*/  ULDC UR4, c[0x0][0x3f4] ;  /* 0x0000fd0000047ab9 */ /* 0x000fe20000000800 */
[C---:B------:R-:W-:Y:S01]  /*a9b0*/  VIADD R5, R18.reuse, 0x20 ;  /* 0x0000002012057836 */ /* 0x040fe20000000000 */
[----:B------:R-:W-:Y:S01]  /*a9c0*/  ISETP.GE.AND P2, PT, R18, UR4, PT ;  /* 0x0000000412007c0c */ /* 0x000fe2000bf46270 */
[----:B---3--:R-:W-:Y:S01]  /*a9d0*/  IMAD.MOV.U32 R6, RZ, RZ, R3 ;  /* 0x000000ffff067224 */ /* 0x008fe200078e0003 */
[----:B------:R-:W-:Y:S01]  /*a9e0*/  ISETP.GE.AND P3, PT, R4, UR4, PT ;  /* 0x0000000404007c0c */ /* 0x000fe2000bf66270 */
[----:B--2---:R-:W-:Y:S01]  /*a9f0*/  IMAD.MOV.U32 R7, RZ, RZ, R0 ;  /* 0x000000ffff077224 */ /* 0x004fe200078e0000 */
[----:B------:R-:W-:Y:S01]  /*aa00*/  ISETP.GE.AND P4, PT, R5, UR4, PT ;  /* 0x0000000405007c0c */ /* 0x000fe2000bf86270 */
[----:B------:R-:W-:Y:S01]  /*aa10*/  IMAD.MOV.U32 R8, RZ, RZ, R38 ;  /* 0x000000ffff087224 */ /* 0x000fe200078e0026 */
[----:B------:R-:W-:Y:S01]  /*aa20*/  CS2R R28, SRZ ;  /* 0x00000000001c7805 */ /* 0x000fe2000001ff00 */
[----:B----4-:R-:W-:Y:S01]  /*aa30*/  IMAD.MOV.U32 R9, RZ, RZ, R37 ;  /* 0x000000ffff097224 */ /* 0x010fe200078e0025 */
[----:B------:R-:W-:-:S02]  /*aa40*/  CS2R R30, SRZ ;  /* 0x00000000001e7805 */ /* 0x000fc4000001ff00 */
[----:B------:R-:W-:Y:S02]  /*aa50*/  CS2R R10, SRZ ;  /* 0x00000000000a7805 */ /* 0x000fe4000001ff00 */
[----:B------:R-:W-:Y:S02]  /*aa60*/  CS2R R32, SRZ ;  /* 0x0000000000207805 */ /* 0x000fe4000001ff00 */
[----:B------:R-:W-:Y:S01]  /*aa70*/  CS2R R34, SRZ ;  /* 0x0000000000227805 */ /* 0x000fe2000001ff00 */
[----:B------:R-:W-:Y:S01]  /*aa80*/  @!P2 IMAD.SHL.U32 R36, R18, 0x2, RZ ;  /* 0x000000021224a824 */ /* 0x000fe200078e00ff */
[----:B------:R-:W-:Y:S02]  /*aa90*/  CS2R R14, SRZ ;  /* 0x00000000000e7805 */ /* 0x000fe4000001ff00 */
[----:B------:R-:W-:Y:S02]  /*aaa0*/  CS2R R24, SRZ ;  /* 0x0000000000187805 */ /* 0x000fe4000001ff00 */
[----:B------:R-:W-:Y:S01]  /*aab0*/  CS2R R26, SRZ ;  /* 0x00000000001a7805 */ /* 0x000fe2000001ff00 */
[----:B------:R-:W-:-:S02]  /*aac0*/  @!P3 IMAD.SHL.U32 R13, R21, 0x8, RZ ;  /* 0x00000008150db824 */ /* 0x000fc400078e00ff */
[----:B------:R-:W-:Y:S01]  /*aad0*/  @!P4 IMAD.SHL.U32 R39, R20, 0x8, RZ ;  /* 0x000000081427c824 */ /* 0x000fe200078e00ff */
        /* <DEDUP_REMOVED lines=10> */
[----:B0-----:R-:W-:Y:S01]  /*ab80*/  CS2R R4, SRZ ;  /* 0x0000000000047805 */ /* 0x001fe2000001ff00 */
[--C-:B------:R-:W-:Y:S02]  /*ab90*/  @!P2 IMAD.X R21, R0, 0x1, R3.reuse, P0 ;  /* 0x000000010015a824 */ /* 0x100fe400000e0603 */
[----:B------:R-:W-:Y:S01]  /*aba0*/  @!P2 IMAD.X R37, R37, 0x1, R3, P1 ;  /* 0x000000012525a824 */ /* 0x000fe200008e0603 */
[----:B------:R0:W5:Y:S01]  /*abb0*/  @!P3 LD.E.128 R8, desc[UR54][R12.64] ;  /* 0x000000360c08b980 */ /* 0x000162000c101d00 */
[----:B-1----:R-:W-:-:S03]  /*abc0*/  CS2R R6, SRZ ;  /* 0x0000000000067805 */ /* 0x002fc6000001ff00 */
[----:B------:R1:W5:Y:S04]  /*abd0*/  @!P2 LD.E.128 R24, desc[UR54][R20.64] ;  /* 0x000000361418a980 */ /* 0x000368000c101d00 */
[----:B------:R1:W5:Y:S01]  /*abe0*/  @!P2 LD.E.128 R4, desc[UR54][R36.64] ;  /* 0x000000362404a980 */ /* 0x000362000c101d00 */
[----:B0-----:R-:W-:-:S06]  /*abf0*/  CS2R R12, SRZ ;  /* 0x00000000000c7805 */ /* 0x001fcc000001ff00 */
[----:B------:R1:W5:Y:S02]  /*ac00*/  @!P4 LD.E.128 R12, desc[UR54][R38.64] ;  /* 0x00000036260cc980 */ /* 0x000364000c101d00 */
.L_x_11512:
[----:B------:R-:W-:Y:S05]  /*ac10*/  BSYNC B1 ;  /* 0x0000000000017941 */ /* 0x000fea0003800000 */
.L_x_11511:
[----:B---3--:R-:W0:Y:S01]  /*ac20*/  S2R R3, SR_TID.X ;  /* 0x0000000000037919 */ /* 0x008e220000002100 */
[----:B------:R-:W-:Y:S01]  /*ac30*/  ULEA.HI UR4, UR37, UR37, URZ, 0x1 ;  /* 0x0000002525047291 */ /* 0x000fe2000f8f083f */
[----:B--2--5:R-:W-:Y:S01]  /*ac40*/  IMAD.MOV.U32 R0, RZ, RZ, R4 ;  /* 0x000000ffff007224 */ /* 0x024fe200078e0004 */
[----:B------:R-:W-:Y:S01]  /*ac50*/  VIMNMX R40, R40, 0xc0, PT ;  /* 0x000000c028287848 */ /* 0x000fe20003fe0100 */
[----:B-1----:R-:W-:Y:S01]  /*ac60*/  IMAD.MOV.U32 R20, RZ, RZ, R6 ;  /* 0x000000ffff147224 */ /* 0x002fe200078e0006 */
[----:B------:R-:W-:Y:S01]  /*ac70*/  ULOP3.LUT UR4, UR4, 0xfffffffe, URZ, 0xc0, !UPT ;  /* 0xfffffffe04047892 */ /* 0x000fe2000f8ec03f */
[----:B----4-:R-:W-:Y:S01]  /*ac80*/  IMAD.MOV.U32 R37, RZ, RZ, R25 ;  /* 0x000000ffff257224 */ /* 0x010fe200078e0019 */
        /* <DEDUP_REMOVED lines=11> */
[----:B------:R-:W-:Y:S02]  /*ad40*/  BSSY B1, `(.L_x_11513) ;  /* 0x0000028000017945 */ /* 0x000fe40003800000 */
[----:B------:R-:W-:Y:S01]  /*ad50*/  PRMT R49, R49, 0x5410, R0 ;  /* 0x0000541031317816 */ /* 0x000fe20000000000 */
[----:B------:R-:W-:Y:S01]  /*ad60*/  IMAD.MOV.U32 R0, RZ, RZ, R14 ;  /* 0x000000ffff007224 */ /* 0x000fe200078e000e */
[----:B------:R-:W-:Y:S01]  /*ad70*/  PRMT R48, R20, 0x7610, R48 ;  /* 0x0000761014307816 */ /* 0x000fe20000000030 */
[----:B------:R-:W-:-:S05]  /*ad80*/  IMAD.MOV.U32 R20, RZ, RZ, R15 ;  /* 0x000000ffff147224 */ /* 0x000fca00078e000f */
[----:B------:R-:W-:Y:S01]  /*ad90*/  PRMT R45, R0, 0x5410, R20 ;  /* 0x00005410002d7816 */ /* 0x000fe20000000014 */
[----:B------:R-:W-:Y:S02]  /*ada0*/  IMAD.MOV.U32 R20, RZ, RZ, R27 ;  /* 0x000000ffff147224 */ /* 0x000fe400078e001b */
[----:B------:R-:W-:Y:S02]  /*adb0*/  IMAD.MOV.U32 R0, RZ, RZ, R26 ;  /* 0x000000ffff007224 */ /* 0x000fe400078e001a */
[C---:B0-----:R-:W-:Y:S01]  /*adc0*/  VIADD R36, R3.reuse, 0xffffff80 ;  /* 0xffffff8003247836 */ /* 0x041fe20000000000 */
[----:B------:R-:W-:Y:S01]  /*add0*/  PRMT R67, R20, 0x7610, R67 ;  /* 0x0000761014437816 */ /* 0x000fe20000000043 */
[----:B------:R-:W-:Y:S01]  /*ade0*/  VIADD R21, R3, 0xffffff80 ;  /* 0xffffff8003157836 */ /* 0x000fe20000000000 */
[----:B------:R-:W-:Y:S01]  /*adf0*/  MOV R3, R5 ;  /* 0x0000000500037202 */ /* 0x000fe20000000f00 */
[----:B------:R-:W-:Y:S01]  /*ae00*/  IMAD.MOV.U32 R20, RZ, RZ, R31 ;  /* 0x000000ffff147224 */ /* 0x000fe200078e001f */
[----:B------:R-:W-:-:S02]  /*ae10*/  PRMT R66, R66, 0x5410, R0 ;  /* 0x0000541042427816 */ /* 0x000fc40000000000 */
[----:B------:R-:W-:Y:S01]  /*ae20*/  PRMT R61, R3, 0x7610, R61 ;  /* 0x00007610033d7816 */ /* 0x000fe2000000003d */
[----:B------:R-:W-:Y:S01]  /*ae30*/  IMAD.U32 R3, RZ, RZ, UR4 ;  /* 0x00000004ff037e24 */ /* 0x000fe2000f8e00ff */
[----:B------:R-:W-:Y:S01]  /*ae40*/  LEA.HI R21, R21, R36, RZ, 0x1 ;  /* 0x0000002415157211 */ /* 0x000fe200078f08ff */
[----:B------:R-:W-:Y:S01]  /*ae50*/  IMAD.MOV.U32 R36, RZ, RZ, R13 ;  /* 0x000000ffff247224 */ /* 0x000fe200078e000d */
[----:B------:R-:W-:Y:S02]  /*ae60*/  MOV R0, R30 ;  /* 0x0000001e00007202 */ /* 0x000fe40000000f00 */
[----:B------:R-:W-:Y:S02]  /*ae70*/  SHF.L.U32 R3, R3, 0x1f, RZ ;  /* 0x0000001f03037819 */ /* 0x000fe400000006ff */
[----:B------:R-:W-:Y:S02]  /*ae80*/  SHF.R.S32.HI R21, RZ, 0x1, R21 ;  /* 0x00000001ff157819 */ /* 0x000fe40000011415 */
[----:B------:R-:W0:Y:S01]  /*ae90*/  SYNCS.PHASECHK.TRANS64.TRYWAIT P0, [R2+URZ+0x2d800], R3 ;  /* 0x02d80003020075a7 */ /* 0x000e22000800017f */
[----:B------:R-:W-:Y:S01]  /*aea0*/  PRMT R48, R48, 0x5410, R0 ;  /* 0x0000541030307816 */ /* 0x000fe20000000000 */
[----:B------:R-:W-:Y:S01]  /*aeb0*/  IMAD.MOV.U32 R0, RZ, RZ, R34 ;  /* 0x000000ffff007224 */ /* 0x000fe200078e0022 */
[----:B------:R-:W-:Y:S01]  /*aec0*/  ISETP.GE.AND P1, PT, R21, R40, PT ;  /* 0x000000281500720c */ /* 0x000fe20003f26270 */
[----:B------:R-:W-:Y:S01]  /*aed0*/  IMAD.MOV.U32 R21, RZ, RZ, R9 ;  /* 0x000000ffff157224 */ /* 0x000fe200078e0009 */
[----:B------:R-:W-:Y:S01]  /*aee0*/  PRMT R49, R20, 0x7610, R49 ;  /* 0x0000761014317816 */ /* 0x000fe20000000031 */
[----:B------:R-:W-:-:S03]  /*aef0*/  IMAD.MOV.U32 R20, RZ, RZ, R35 ;  /* 0x000000ffff147224 */ /* 0x000fc600078e0023 */
[----:B------:R-:W-:Y:S01]  /*af00*/  PRMT R53, R21, 0x7610, R53 ;  /* 0x0000761015357816 */ /* 0x000fe20000000035 */
[----:B------:R-:W-:-:S03]  /*af10*/  IMAD.MOV.U32 R21, RZ, RZ, R12 ;  /* 0x000000ffff157224 */ /* 0x000fc600078e000c */
        /* <DEDUP_REMOVED lines=9> */
[----:B0-----:R-:W-:Y:S06]  /*afb0*/  @!P0 BRA `(.L_x_11514) ;  /* 0x000001c000f88947 */ /* 0x001fec0003800000 */
.L_x_11795:
[----:B------:R-:W-:Y:S05]  /*afc0*/  BSYNC B1 ;  /* 0x0000000000017941 */ /* 0x000fea0003800000 */
.L_x_11513:
[----:B------:R-:W-:Y:S01]  /*afd0*/  PRMT R47, R0, 0x5410, R20 ;  /* 0x00005410002f7816 */ /* 0x000fe20000000014 */
[----:B------:R-:W-:Y:S06]  /*afe0*/  @P1 BRA `(.L_x_11499) ;  /* 0x0000001400201947 */ /* 0x000fec0003800000 */
[----:B------:R1:W5:Y:S01]  /*aff0*/  LDL R70, [R1+0x50] ;  /* 0x0000500001467983 */ /* 0x0003620000100800 */
[----:B0-----:R-:W0:Y:S03]  /*b000*/  LDC R3, c[0x0][0x3f4] ;  /* 0x0000fd00ff037b82 */ /* 0x001e260000000800 */
[----:B------:R1:W5:Y:S04]  /*b010*/  LDL R69, [R1+0x58] ;  /* 0x0000580001457983 */ /* 0x0003680000100800 */
[----:B------:R1:W5:Y:S01]  /*b020*/  LDL R68, [R1+0x54] ;  /* 0x0000540001447983 */ /* 0x0003620000100800 */
[C---:B------:R-:W-:Y:S01]  /*b030*/  VIADD R0, R18.reuse, 0x10 ;  /* 0x0000001012007836 */ /* 0x040fe20000000000 */
[----:B------:R-:W-:Y:S01]  /*b040*/  BSSY B1, `(.L_x_11515) ;  /* 0x0000066000017945 */ /* 0x000fe20003800000 */
[C---:B------:R-:W-:Y:S01]  /*b050*/  VIADD R20, R18.reuse, 0x20 ;  /* 0x0000002012147836 */ /* 0x040fe20000000000 */
[----:B0-----:R-:W-:-:S02]  /*b060*/  ISETP.GE.AND P0, PT, R18, R3, PT ;  /* 0x000000031200720c */ /* 0x001fc40003f06270 */
[-C--:B------:R-:W-:Y:S02]  /*b070*/  ISETP.GE.AND P1, PT, R0, R3.reuse, PT ;  /* 0x000000030000720c */ /* 0x080fe40003f26270 */
[----:B------:R-:W-:-:S09]  /*b080*/  ISETP.GE.AND P2, PT, R20, R3, PT ;  /* 0x000000031400720c */ /* 0x000fd20003f46270 */
[----:B-1----:R-:W-:Y:S05]  /*b090*/  @P0 BRA `(.L_x_11516) ;  /* 0x0000000400800947 */ /* 0x002fea0003800000 */
[----:B------:R-:W2:Y:S04]  /*b0a0*/  LDL R36, [R1+0xb4] ;  /* 0x0000b40001247983 */ /* 0x000ea80000100800 */
[----:B------:R-:W3:Y:S01]  /*b0b0*/  LDL R71, [R1+0xbc] ;  /* 0x0000bc0001477983 */ /* 0x000ee20000100800 */
[--C-:B------:R-:W-:Y:S01]  /*b0c0*/  SHF.R.U64 R4, R4, 0x10, R5.reuse ;  /* 0x0000001004047819 */ /* 0x100fe20000001205 */
[----:B------:R-:W-:Y:S01]  /*b0d0*/  HADD2.F32 R61, -RZ, R61.H0_H0 ;  /* 0x2000003dff3d7230 */ /* 0x000fe20000004100 */
[----:B------:R-:W-:Y:S01]  /*b0e0*/  SHF.R.U32.HI R58, RZ, 0x10, R5 ;  /* 0x00000010ff3a7819 */ /* 0x000fe20000011605 */
[----:B------:R-:W-:Y:S01]  /*b0f0*/  HADD2.F32 R60, -RZ, R60.H0_H0 ;  /* 0x2000003cff3c7230 */ /* 0x000fe20000004100 */
[--C-:B------:R-:W-:Y:S02]  /*b100*/  SHF.R.U64 R5, R26, 0x10, R27.reuse ;  /* 0x000000101a057819 */ /* 0x100fe4000000121b */
[----:B------:R-:W-:Y:S01]  /*b110*/  SHF.R.U32.HI R26, RZ, 0x10, R27 ;  /* 0x00000010ff1a7819 */ /* 0x000fe2000001161b */
[----:B------:R-:W-:Y:S01]  /*b120*/  HADD2.F32 R58, -RZ, R58.H0_H0 ;  /* 0x2000003aff3a7230 */ /* 0x000fe20000004100 */
[----:B------:R-:W-:Y:S01]  /*b130*/  SHF.R.U32.HI R52, RZ, 0x10, R25 ;  /* 0x00000010ff347819 */ /* 0x000fe20000011619 */
[----:B------:R-:W-:Y:S01]  /*b140*/  HADD2.F32 R5, -RZ, R5.H0_H0 ;  /* 0x20000005ff057230 */ /* 0x000fe20000004100 */
[----:B------:R-:W-:-:S02]  /*b150*/  SHF.R.U64 R6, R6, 0x10, R7 ;  /* 0x0000001006067819 */ /* 0x000fc40000001207 */
[----:B------:R-:W-:Y:S01]  /*b160*/  SHF.R.U32.HI R7, RZ, 0x10, R7 ;  /* 0x00000010ff077819 */ /* 0x000fe20000011607 */
[----:B------:R-:W-:Y:S01]  /*b170*/  HADD2.F32 R52, -RZ, R52.H0_H0 ;  /* 0x20000034ff347230 */ /* 0x000fe20000004100 */
[----:B--2---:R-:W-:-:S04]  /*b180*/  LEA.HI R0, R3, R36, RZ, 0x1d ;  /* 0x0000002403007211 */ /* 0x004fc800078fe8ff */
[----:B------:R-:W-:-:S04]  /*b190*/  SHF.R.S32.HI R37, RZ, 0x1f, R0 ;  /* 0x0000001fff257819 */ /* 0x000fc80000011400 */
[----:B------:R-:W-:Y:S01]  /*b1a0*/  LEA.HI R37, R37, R0, RZ, 0x2 ;  /* 0x0000000025257211 */ /* 0x000fe200078f10ff */
[----:B------:R-:W-:-:S03]  /*b1b0*/  IMAD.SHL.U32 R0, R0, 0x8, RZ ;  /* 0x0000000800007824 */ /* 0x000fc600078e00ff */
[----:B------:R-:W-:Y:S02]  /*b1c0*/  SHF.R.S32.HI R37, RZ, 0x2, R37 ;  /* 0x00000002ff257819 */ /* 0x000fe40000011425 */
[----:B-----5:R-:W-:-:S03]  /*b1d0*/  LOP3.LUT R0, R70, 0x18, R0, 0xf8, !PT ;  /* 0x0000001846007812 */ /* 0x020fc600078ef800 */
[----:B------:R-:W-:Y:S01]  /*b1e0*/  IMAD R20, R37, 0x1800, R69 ;  /* 0x0000180025147824 */ /* 0x000fe200078e0245 */
[----:B------:R-:W-:Y:S01]  /*b1f0*/  LOP3.LUT R41, R0, R68, RZ, 0x3c, !PT ;  /* 0x0000004400297212 */ /* 0x000fe200078e3cff */
[----:B---3--:R-:W0:Y:S04]  /*b200*/  LDS.128 R36, [R71] ;  /* 0x0000000047247984 */ /* 0x008e280000000c00 */
[----:B------:R-:W-:Y:S01]  /*b210*/  IMAD.IADD R41, R20, 0x1, R41 ;  /* 0x0000000114297824 */ /* 0x000fe200078e0229 */
[----:B------:R-:W-:-:S03]  /*b220*/  SHF.R.U64 R20, R24, 0x10, R25 ;  /* 0x0000001018147819 */ /* 0x000fc60000001219 */
[----:B------:R-:W-:-:S05]  /*b230*/  IMAD R0, R41, 0x2, R2 ;  /* 0x0000000229007824 */ /* 0x000fca00078e0202 */
[----:B------:R-:W1:Y:S01]  /*b240*/  LDS.128 R40, [R0+0xc400] ;  /* 0x00c4000000287984 */ /* 0x000e620000000c00 */
[--C-:B0-----:R-:W-:Y:S02]  /*b250*/  HADD2.F32 R56, -RZ, R37.reuse.H0_H0 ;  /* 0x20000025ff387230 */ /* 0x101fe40000004100 */
[----:B------:R-:W-:Y:S02]  /*b260*/  HADD2.F32 R54, -RZ, R37.H1_H1 ;  /* 0x30000025ff367230 */ /* 0x000fe40000004100 */
[----:B------:R-:W-:Y:S02]  /*b270*/  HADD2.F32 R37, -RZ, R55.H0_H0 ;  /* 0x20000037ff257230 */ /* 0x000fe40000004100 */
[----:B------:R-:W-:Y:S02]  /*b280*/  HADD2.F32 R51, -RZ, R36.H0_H0 ;  /* 0x20000024ff337230 */ /* 0x000fe40000004100 */
[----:B------:R-:W-:Y:S02]  /*b290*/  HADD2.F32 R25, -RZ, R38.H0_H0 ;  /* 0x20000026ff197230 */ /* 0x000fe40000004100 */
[----:B------:R-:W-:-:S02]  /*b2a0*/  HADD2.F32 R24, -RZ, R39.H0_H0 ;  /* 0x20000027ff187230 */ /* 0x000fc40000004100 */
        /* <DEDUP_REMOVED lines=8> */
[----:B------:R-:W-:Y:S01]  /*b330*/  FFMA.FTZ R37, R56, R61, R65 ;  /* 0x0000003d38257223 */ /* 0x000fe20000010041 */
[--C-:B------:R-:W-:Y:S02]  /*b340*/  HADD2.F32 R56, -RZ, R62.reuse.H1_H1 ;  /* 0x3000003eff387230 */ /* 0x100fe40000004100 */
[C---:B------:R-:W-:Y:S01]  /*b350*/  FMUL.FTZ R63, R59.reuse, R58 ;  /* 0x0000003a3b3f7220 */ /* 0x040fe20000410000 */
[----:B------:R-:W-:Y:S01]  /*b360*/  FMUL.FTZ R59, R59, R52 ;  /* 0x000000343b3b7220 */ /* 0x000fe20000410000 */
[C---:B------:R-:W-:Y:S01]  /*b370*/  FMUL.FTZ R64, R57.reuse, R60 ;  /* 0x0000003c39407220 */ /* 0x040fe20000410000 */
[----:B------:R-:W-:Y:S02]  /*b380*/  HADD2.F32 R62, -RZ, R62.H0_H0 ;  /* 0x2000003eff3e7230 */ /* 0x000fe40000004100 */
[----:B------:R-:W-:Y:S01]  /*b390*/  FMUL.FTZ R57, R57, R56 ;  /* 0x0000003839397220 */ /* 0x000fe20000410000 */
[C---:B------:R-:W-:Y:S01]  /*b3a0*/  FFMA.FTZ R52, R54.reuse, R52, -R63 ;  /* 0x0000003436347223 */ /* 0x040fe2000001083f */
[----:B------:R-:W-:Y:S01]  /*b3b0*/  FFMA.FTZ R54, R54, R58, R59 ;  /* 0x0000003a36367223 */ /* 0x000fe2000001003b */
[----:B------:R-:W-:Y:S01]  /*b3c0*/  FFMA.FTZ R56, R51, R56, -R64 ;  /* 0x0000003833387223 */ /* 0x000fe20000010840 */
[----:B------:R-:W-:-:S02]  /*b3d0*/  HADD2.F32 R58, -RZ, R66.H1_H1 ;  /* 0x30000042ff3a7230 */ /* 0x000fc40000004100 */
[----:B------:R-:W-:Y:S01]  /*b3e0*/  FFMA.FTZ R51, R51, R60, R57 ;  /* 0x0000003c33337223 */ /* 0x000fe20000010039 */
[C---:B------:R-:W-:Y:S01]  /*b3f0*/  FMUL.FTZ R60, R55.reuse, R62 ;  /* 0x0000003e373c7220 */ /* 0x040fe20000410000 */
[----:B------:R-:W-:Y:S02]  /*b400*/  HADD2.F32 R41, -RZ, R43.H0_H0 ;  /* 0x2000002bff297230 */ /* 0x000fe40000004100 */
[----:B------:R-:W-:Y:S02]  /*b410*/  HADD2.F32 R57, -RZ, R67.H0_H0 ;  /* 0x20000043ff397230 */ /* 0x000fe40000004100 */
[-C--:B------:R-:W-:Y:S01]  /*b420*/  FMUL.FTZ R64, R55, R58.reuse ;  /* 0x0000003a37407220 */ /* 0x080fe20000410000 */
[----:B------:R-:W-:Y:S02]  /*b430*/  HADD2.F32 R59, -RZ, R66.H0_H0 ;  /* 0x20000042ff3b7230 */ /* 0x000fe40000004100 */
[----:B------:R-:W-:Y:S01]  /*b440*/  FFMA.FTZ R55, R25, R58, -R60 ;  /* 0x0000003a19377223 */ /* 0x000fe2000001083c */
[----:B------:R-:W-:-:S02]  /*b450*/  HADD2.F32 R60, -RZ, R7.H0_H0 ;  /* 0x20000007ff3c7230 */ /* 0x000fc40000004100 */
[C---:B------:R-:W-:Y:S01]  /*b460*/  FMUL.FTZ R66, R41.reuse, R57 ;  /* 0x0000003929427220 */ /* 0x040fe20000410000 */
[----:B------:R-:W-:Y:S02]  /*b470*/  HADD2.F32 R43, -RZ, R43.H1_H1 ;  /* 0x3000002bff2b7230 */ /* 0x000fe40000004100 */
[-C--:B------:R-:W-:Y:S01]  /*b480*/  FMUL.FTZ R7, R41, R59.reuse ;  /* 0x0000003b29077220 */ /* 0x080fe20000410000 */
[----:B------:R-:W-:Y:S02]  /*b490*/  HADD2.F32 R58, -RZ, R26.H0_H0 ;  /* 0x2000001aff3a7230 */ /* 0x000fe40000004100 */
[----:B------:R-:W-:Y:S01]  /*b4a0*/  FFMA.FTZ R26, R25, R62, R64 ;  /* 0x0000003e191a7223 */ /* 0x000fe20000010040 */
[C---:B------:R-:W-:Y:S01]  /*b4b0*/  FFMA.FTZ R66, R24.reuse, R59, R66 ;  /* 0x0000003b18427223 */ /* 0x040fe20000010042 */
[----:B------:R-:W-:Y:S01]  /*b4c0*/  FFMA.FTZ R57, R24, R57, -R7 ;  /* 0x0000003918397223 */ /* 0x000fe20000010807 */
        /* <DEDUP_REMOVED lines=29> */
.L_x_11516:
[----:B------:R-:W-:Y:S05]  /*b6a0*/  BSYNC B1 ;  /* 0x0000000000017941 */ /* 0x000fea0003800000 */
.L_x_11515:
[----:B------:R-:W-:Y:S04]  /*b6b0*/  BSSY B1, `(.L_x_11517) ;  /* 0x000006d000017945 */ /* 0x000fe80003800000 */
[----:B------:R-:W-:Y:S05]  /*b6c0*/  @P1 BRA `(.L_x_11518) ;  /* 0x0000000400ac1947 */ /* 0x000fea0003800000 */
[----:B0-----:R-:W2:Y:S04]  /*b6d0*/  LDL R6, [R1+0x88] ;  /* 0x0000880001067983 */ /* 0x001ea80000100800 */
[----:B------:R-:W2:Y:S04]  /*b6e0*/  LDL.64 R4, [R1+0x60] ;  /* 0x0000600001047983 */ /* 0x000ea80000100a00 */
[----:B------:R-:W3:Y:S01]  /*b6f0*/  LDL R0, [R1+0x68] ;  /* 0x0000680001007983 */ /* 0x000ee20000100800 */
[--C-:B------:R-:W-:Y:S01]  /*b700*/  HADD2.F32 R51, -RZ, R53.reuse.H1_H1 ;  /* 0x30000035ff337230 */ /* 0x100fe20000004100 */
[----:B------:R-:W-:Y:S01]  /*b710*/  SHF.R.U32.HI R54, RZ, 0x10, R9 ;  /* 0x00000010ff367819 */ /* 0x000fe20000011609 */
[----:B------:R-:W-:Y:S01]  /*b720*/  HADD2.F32 R53, -RZ, R53.H0_H0 ;  /* 0x20000035ff357230 */ /* 0x000fe20000004100 */
[----:B------:R-:W-:-:S02]  /*b730*/  SHF.R.U64 R28, R28, 0x10, R29 ;  /* 0x000000101c1c7819 */ /* 0x000fc4000000121d */
[----:B------:R-:W-:Y:S01]  /*b740*/  SHF.R.U32.HI R52, RZ, 0x10, R29 ;  /* 0x00000010ff347819 */ /* 0x000fe2000001161d */
[----:B------:R-:W-:Y:S01]  /*b750*/  HADD2.F32 R54, -RZ, R54.H0_H0 ;  /* 0x20000036ff367230 */ /* 0x000fe20000004100 */
[----:B------:R-:W-:Y:S02]  /*b760*/  SHF.R.U64 R29, R8, 0x10, R9 ;  /* 0x00000010081d7819 */ /* 0x000fe40000001209 */
[--C-:B------:R-:W-:Y:S02]  /*b770*/  SHF.R.U64 R8, R30, 0x10, R31.reuse ;  /* 0x000000101e087819 */ /* 0x100fe4000000121f */
[----:B------:R-:W-:Y:S01]  /*b780*/  SHF.R.U32.HI R30, RZ, 0x10, R31 ;  /* 0x00000010ff1e7819 */ /* 0x000fe2000001161f */
[----:B------:R-:W-:Y:S01]  /*b790*/  HADD2.F32 R29, -RZ, R29.H0_H0 ;  /* 0x2000001dff1d7230 */ /* 0x000fe20000004100 */
[--C-:B------:R-:W-:Y:S02]  /*b7a0*/  SHF.R.U64 R9, R10, 0x10, R11.reuse ;  /* 0x000000100a097819 */ /* 0x100fe4000000120b */
[----:B------:R-:W-:Y:S01]  /*b7b0*/  SHF.R.U32.HI R10, RZ, 0x10, R11 ;  /* 0x00000010ff0a7819 */ /* 0x000fe2000001160b */
[----:B------:R-:W-:-:S04]  /*b7c0*/  HADD2.F32 R30, -RZ, R30.H0_H0 ;  /* 0x2000001eff1e7230 */ /* 0x000fc80000004100 */
[----:B------:R-:W-:Y:S02]  /*b7d0*/  HADD2.F32 R10, -RZ, R10.H0_H0 ;  /* 0x2000000aff0a7230 */ /* 0x000fe40000004100 */
[----:B--2---:R-:W-:Y:S01]  /*b7e0*/  IMAD.IADD R4, R4, 0x1, R6 ;  /* 0x0000000104047824 */ /* 0x004fe200078e0206 */
[----:B---3--:R-:W-:-:S04]  /*b7f0*/  LEA.HI R0, R3, R0, RZ, 0x1d ;  /* 0x0000000003007211 */ /* 0x008fc800078fe8ff */
[----:B------:R-:W-:-:S04]  /*b800*/  SHF.R.S32.HI R5, RZ, 0x1f, R4 ;  /* 0x0000001fff057819 */ /* 0x000fc80000011404 */
[CC--:B------:R-:W-:Y:S02]  /*b810*/  LEA.HI R6, R5.reuse, R4.reuse, RZ, 0x5 ;  /* 0x0000000405067211 */ /* 0x0c0fe400078f28ff */
[----:B------:R-:W-:Y:S02]  /*b820*/  LEA.HI R4, R5, R4, RZ, 0x3 ;  /* 0x0000000405047211 */ /* 0x000fe400078f18ff */
[----:B------:R-:W-:Y:S02]  /*b830*/  SHF.R.S32.HI R5, RZ, 0x1f, R0 ;  /* 0x0000001fff057819 */ /* 0x000fe40000011400 */
[----:B-----5:R-:W-:Y:S02]  /*b840*/  LOP3.LUT R4, R70, 0x18, R4, 0xf8, !PT ;  /* 0x0000001846047812 */ /* 0x020fe400078ef804 */
[----:B------:R-:W-:Y:S01]  /*b850*/  LEA.HI R5, R5, R0, RZ, 0x2 ;  /* 0x0000000005057211 */ /* 0x000fe200078f10ff */
[----:B------:R-:W-:Y:S01]  /*b860*/  IMAD.SHL.U32 R0, R0, 0x8, RZ ;  /* 0x0000000800007824 */ /* 0x000fe200078e00ff */
[----:B------:R-:W-:-:S02]  /*b870*/  LOP3.LUT R7, R4, R68, RZ, 0x3c, !PT ;  /* 0x0000004404077212 */ /* 0x000fc400078e3cff */
[----:B------:R-:W-:Y:S02]  /*b880*/  SHF.R.S32.HI R5, RZ, 0x2, R5 ;  /* 0x00000002ff057819 */ /* 0x000fe40000011405 */
[----:B------:R-:W-:Y:S02]  /*b890*/  LOP3.LUT R4, R70, 0x18, R0, 0xf8, !PT ;  /* 0x0000001846047812 */ /* 0x000fe400078ef800 */
[----:B------:R-:W-:Y:S01]  /*b8a0*/  SHF.R.S32.HI R6, RZ, 0x5, R6 ;  /* 0x00000005ff067819 */ /* 0x000fe20000011406 */
[----:B------:R-:W-:Y:S01]  /*b8b0*/  IMAD R20, R5, 0x1800, R69 ;  /* 0x0000180005147824 */ /* 0x000fe200078e0245 */
[----:B------:R-:W-:-:S03]  /*b8c0*/  LOP3.LUT R25, R4, R68, RZ, 0x3c, !PT ;  /* 0x0000004404197212 */ /* 0x000fc600078e3cff */
[----:B------:R-:W-:Y:S02]  /*b8d0*/  IMAD R6, R6, 0x1800, R69 ;  /* 0x0000180006067824 */ /* 0x000fe400078e0245 */
[----:B------:R-:W-:Y:S02]  /*b8e0*/  IMAD.IADD R25, R20, 0x1, R25 ;  /* 0x0000000114197824 */ /* 0x000fe400078e0219 */
[----:B------:R-:W-:Y:S02]  /*b8f0*/  IMAD.IADD R6, R6, 0x1, R7 ;  /* 0x0000000106067824 */ /* 0x000fe400078e0207 */
[----:B------:R-:W-:-:S03]  /*b900*/  IMAD R20, R25, 0x2, R2 ;  /* 0x0000000219147824 */ /* 0x000fc600078e0202 */
[----:B------:R-:W-:Y:S02]  /*b910*/  LEA R0, R6, UR40, 0x1 ;  /* 0x0000002806007c11 */ /* 0x000fe4000f8e08ff */
[----:B------:R-:W0:Y:S04]  /*b920*/  LDS.128 R24, [R20+0xc400] ;  /* 0x00c4000014187984 */ /* 0x000e280000000c00 */
[----:B------:R-:W1:Y:S01]  /*b930*/  LDS.128 R4, [R0] ;  /* 0x0000000000047984 */ /* 0x000e620000000c00 */
[--C-:B0-----:R-:W-:Y:S02]  /*b940*/  HADD2.F32 R40, -RZ, R25.reuse.H0_H0 ;  /* 0x20000019ff287230 */ /* 0x101fe40000004100 */
[----:B------:R-:W-:Y:S02]  /*b950*/  HADD2.F32 R41, -RZ, R25.H1_H1 ;  /* 0x30000019ff297230 */ /* 0x000fe40000004100 */
[----:B-1----:R-:W-:-:S02]  /*b960*/  HADD2.F32 R36, -RZ, R5.H0_H0 ;  /* 0x20000005ff247230 */ /* 0x002fc40000004100 */
[C---:B------:R-:W-:Y:S01]  /*b970*/  FMUL.FTZ R25, R40.reuse, R53 ;  /* 0x0000003528197220 */ /* 0x040fe20000410000 */
[--C-:B------:R-:W-:Y:S02]  /*b980*/  HADD2.F32 R43, -RZ, R27.reuse.H0_H0 ;  /* 0x2000001bff2b7230 */ /* 0x100fe40000004100 */
[----:B------:R-:W-:Y:S02]  /*b990*/  HADD2.F32 R31, -RZ, R27.H1_H1 ;  /* 0x3000001bff1f7230 */ /* 0x000fe40000004100 */
[-C--:B------:R-:W-:Y:S01]  /*b9a0*/  FMUL.FTZ R27, R40, R51.reuse ;  /* 0x00000033281b7220 */ /* 0x080fe20000410000 */
[----:B------:R-:W-:Y:S02]  /*b9b0*/  HADD2.F32 R38, -RZ, R5.H1_H1 ;  /* 0x30000005ff267230 */ /* 0x000fe40000004100 */
[----:B------:R-:W-:Y:S01]  /*b9c0*/  FFMA.FTZ R25, R36, R51, -R25 ;  /* 0x0000003324197223 */ /* 0x000fe20000010819 */
[----:B------:R-:W-:Y:S02]  /*b9d0*/  HADD2.F32 R40, -RZ, R52.H0_H0 ;  /* 0x20000034ff287230 */ /* 0x000fe40000004100 */
[----:B------:R-:W-:Y:S01]  /*b9e0*/  FMUL.FTZ R51, R41, R54 ;  /* 0x0000003629337220 */ /* 0x000fe20000410000 */
[----:B------:R-:W-:-:S02]  /*b9f0*/  HADD2.F32 R37, -RZ, R24.H0_H0 ;  /* 0x20000018ff257230 */ /* 0x000fc40000004100 */
[----:B------:R-:W-:Y:S01]  /*ba00*/  FFMA.FTZ R27, R36, R53, R27 ;  /* 0x00000035241b7223 */ /* 0x000fe2000001001b */
[--C-:B------:R-:W-:Y:S02]  /*ba10*/  HADD2.F32 R52, -RZ, R50.reuse.H1_H1 ;  /* 0x30000032ff347230 */ /* 0x100fe40000004100 */
[-C--:B------:R-:W-:Y:S01]  /*ba20*/  FMUL.FTZ R53, R41, R40.reuse ;  /* 0x0000002829357220 */ /* 0x080fe20000410000 */
[----:B------:R-:W-:Y:S02]  /*ba30*/  HADD2.F32 R50, -RZ, R50.H0_H0 ;  /* 0x20000032ff327230 */ /* 0x000fe40000004100 */
[----:B------:R-:W-:Y:S01]  /*ba40*/  FFMA.FTZ R36, R38, R40, -R51 ;  /* 0x0000002826247223 */ /* 0x000fe20000010833 */
[----:B------:R-:W-:Y:S02]  /*ba50*/  HADD2.F32 R39, -RZ, R4.H0_H0 ;  /* 0x20000004ff277230 */ /* 0x000fe40000004100 */
[----:B------:R-:W-:Y:S01]  /*ba60*/  FMUL.FTZ R40, R37, R52 ;  /* 0x0000003425287220 */ /* 0x000fe20000410000 */
[----:B------:R-:W-:-:S02]  /*ba70*/  HADD2.F32 R42, -RZ, R26.H0_H0 ;  /* 0x2000001aff2a7230 */ /* 0x000fc40000004100 */
[-C--:B------:R-:W-:Y:S01]  /*ba80*/  FMUL.FTZ R51, R37, R50.reuse ;  /* 0x0000003225337220 */ /* 0x080fe20000410000 */
[----:B------:R-:W-:Y:S02]  /*ba90*/  HADD2.F32 R41, -RZ, R49.H1_H1 ;  /* 0x30000031ff297230 */ /* 0x000fe40000004100 */
[C---:B------:R-:W-:Y:S01]  /*baa0*/  FFMA.FTZ R37, R39.reuse, R50, -R40 ;  /* 0x0000003227257223 */ /* 0x040fe20000010828 */
[----:B------:R-:W-:Y:S02]  /*bab0*/  HADD2.F32 R5, -RZ, R6.H0_H0 ;  /* 0x20000006ff057230 */ /* 0x000fe40000004100 */
[----:B------:R-:W-:Y:S01]  /*bac0*/  FFMA.FTZ R51, R39, R52, R51 ;  /* 0x0000003427337223 */ /* 0x000fe20000010033 */
[--C-:B------:R-:W-:Y:S02]  /*bad0*/  HADD2.F32 R40, -RZ, R48.reuse.H1_H1 ;  /* 0x30000030ff287230 */ /* 0x100fe40000004100 */
[----:B------:R-:W-:Y:S01]  /*bae0*/  FMUL.FTZ R52, R42, R41 ;  /* 0x000000292a347220 */ /* 0x000fe20000410000 */
[----:B------:R-:W-:-:S02]  /*baf0*/  HADD2.F32 R48, -RZ, R48.H0_H0 ;  /* 0x20000030ff307230 */ /* 0x000fc40000004100 */
[----:B------:R-:W-:Y:S01]  /*bb00*/  FFMA.FTZ R38, R38, R54, R53 ;  /* 0x0000003626267223 */ /* 0x000fe20000010035 */
[----:B------:R-:W-:Y:S02]  /*bb10*/  HADD2.F32 R50, -RZ, R49.H0_H0 ;  /* 0x20000031ff327230 */ /* 0x000fe40000004100 */
[-C--:B------:R-:W-:Y:S01]  /*bb20*/  FMUL.FTZ R42, R42, R40.reuse ;  /* 0x000000282a2a7220 */ /* 0x080fe20000410000 */
[----:B------:R-:W-:Y:S01]  /*bb30*/  FFMA.FTZ R52, R5, R40, -R52 ;  /* 0x0000002805347223 */ /* 0x000fe20000010834 */
[--C-:B------:R-:W-:Y:S02]  /*bb40*/  HADD2.F32 R11, -RZ, R7.reuse.H0_H0 ;  /* 0x20000007ff0b7230 */ /* 0x100fe40000004100 */
[C---:B------:R-:W-:Y:S01]  /*bb50*/  FMUL.FTZ R40, R43.reuse, R48 ;  /* 0x000000302b287220 */ /* 0x040fe20000410000 */
[----:B------:R-:W-:Y:S01]  /*bb60*/  FMUL.FTZ R43, R43, R50 ;  /* 0x000000322b2b7220 */ /* 0x000fe20000410000 */
[----:B------:R-:W-:Y:S02]  /*bb70*/  HADD2.F32 R7, -RZ, R7.H1_H1 ;  /* 0x30000007ff077230 */ /* 0x000fe40000004100 */
[----:B------:R-:W-:Y:S01]  /*bb80*/  FFMA.FTZ R42, R5, R41, R42 ;  /* 0x00000029052a7223 */ /* 0x000fe2000001002a */
[----:B------:R-:W-:-:S02]  /*bb90*/  HADD2.F32 R24, -RZ, R24.H1_H1 ;  /* 0x30000018ff187230 */ /* 0x000fc40000004100 */
[----:B------:R-:W-:Y:S01]  /*bba0*/  FFMA.FTZ R43, R11, R48, R43 ;  /* 0x000000300b2b7223 */ /* 0x000fe2000001002b */
[----:B------:R-:W-:Y:S01]  /*bbb0*/  FMUL.FTZ R54, R31, R10 ;  /* 0x0000000a1f367220 */ /* 0x000fe20000410000 */
[----:B------:R-:W-:Y:S01]  /*bbc0*/  FFMA.FTZ R40, R11, R50, -R40 ;  /* 0x000000320b287223 */ /* 0x000fe20000010828 */
        /* <DEDUP_REMOVED lines=8> */
[----:B------:R-:W-:Y:S01]  /*bc50*/  FMUL.FTZ R24, R24, R5 ;  /* 0x0000000518187220 */ /* 0x000fe20000410000 */
[----:B------:R-:W-:Y:S02]  /*bc60*/  HADD2.F32 R4, -RZ, R4.H1_H1 ;  /* 0x30000004ff047230 */ /* 0x000fe40000004100 */
[C---:B------:R-:W-:Y:S01]  /*bc70*/  FMUL.FTZ R31, R26.reuse, R11 ;  /* 0x0000000b1a1f7220 */ /* 0x040fe20000410000 */
        /* <DEDUP_REMOVED lines=16> */
.L_x_11518:
[----:B------:R-:W-:Y:S05]  /*bd80*/  BSYNC B1 ;  /* 0x0000000000017941 */ /* 0x000fea0003800000 */
.L_x_11517:
[----:B------:R-:W-:Y:S05]  /*bd90*/  @P2 BRA `(.L_x_11499) ;  /* 0x0000000400b42947 */ /* 0x000fea0003800000 */
[----:B01----:R-:W2:Y:S04]  /*bda0*/  LDL.64 R4, [R1+0x60] ;  /* 0x0000600001047983 */ /* 0x003ea80000100a00 */
[----:B------:R-:W3:Y:S01]  /*bdb0*/  LDL R0, [R1+0x84] ;  /* 0x0000840001007983 */ /* 0x000ee20000100800 */
[----:B--2---:R-:W-:-:S03]  /*bdc0*/  IMAD.MOV.U32 R6, RZ, RZ, R4 ;  /* 0x000000ffff067224 */ /* 0x004fc600078e0004 */
[----:B------:R-:W2:Y:S01]  /*bdd0*/  LDL R4, [R1+0x6c] ;  /* 0x00006c0001047983 */ /* 0x000ea20000100800 */
[----:B------:R-:W-:Y:S01]  /*bde0*/  IMAD.MOV.U32 R7, RZ, RZ, R5 ;  /* 0x000000ffff077224 */ /* 0x000fe200078e0005 */
[----:B---3--:R-:W-:-:S04]  /*bdf0*/  IADD3 R0, R6, R0, RZ ;  /* 0x0000000006007210 */ /* 0x008fc80007ffe0ff */
[----:B------:R-:W-:Y:S01]  /*be00*/  SHF.R.S32.HI R5, RZ, 0x1f, R0 ;  /* 0x0000001fff057819 */ /* 0x000fe20000011400 */
[----:B------:R-:W-:Y:S01]  /*be10*/  HADD2.F32 R31, -RZ, R46.H1_H1 ;  /* 0x3000002eff1f7230 */ /* 0x000fe20000004100 */
[--C-:B------:R-:W-:Y:S02]  /*be20*/  SHF.R.U64 R20, R32, 0x10, R33.reuse ;  /* 0x0000001020147819 */ /* 0x100fe40000001221 */
[----:B------:R-:W-:Y:S01]  /*be30*/  SHF.R.U32.HI R36, RZ, 0x10, R33 ;  /* 0x00000010ff247819 */ /* 0x000fe20000011621 */
[----:B------:R-:W-:Y:S01]  /*be40*/  HADD2.F32 R33, -RZ, R21.H1_H1 ;  /* 0x30000015ff217230 */ /* 0x000fe20000004100 */
[--C-:B------:R-:W-:Y:S02]  /*be50*/  SHF.R.U32.HI R32, RZ, 0x10, R13.reuse ;  /* 0x00000010ff207819 */ /* 0x100fe4000001160d */
[----:B------:R-:W-:Y:S02]  /*be60*/  SHF.R.U64 R24, R12, 0x10, R13 ;  /* 0x000000100c187819 */ /* 0x000fe4000000120d */
[--C-:B------:R-:W-:Y:S01]  /*be70*/  SHF.R.U64 R12, R34, 0x10, R35.reuse ;  /* 0x00000010220c7819 */ /* 0x100fe20000001223 */
[----:B------:R-:W-:Y:S01]  /*be80*/  HADD2.F32 R34, -RZ, R32.H0_H0 ;  /* 0x20000020ff227230 */ /* 0x000fe20000004100 */
[----:B------:R-:W-:-:S02]  /*be90*/  SHF.R.U32.HI R40, RZ, 0x10, R35 ;  /* 0x00000010ff287819 */ /* 0x000fc40000011623 */
[--C-:B------:R-:W-:Y:S01]  /*bea0*/  SHF.R.U64 R13, R14, 0x10, R15.reuse ;  /* 0x000000100e0d7819 */ /* 0x100fe2000000120f */
[----:B------:R-:W-:Y:S01]  /*beb0*/  HADD2.F32 R32, -RZ, R21.H0_H0 ;  /* 0x20000015ff207230 */ /* 0x000fe20000004100 */
[----:B------:R-:W-:Y:S01]  /*bec0*/  SHF.R.U32.HI R39, RZ, 0x10, R15 ;  /* 0x00000010ff277819 */ /* 0x000fe2000001160f */
[----:B------:R-:W-:Y:S02]  /*bed0*/  HADD2.F32 R46, -RZ, R46.H0_H0 ;  /* 0x2000002eff2e7230 */ /* 0x000fe40000004100 */
[----:B------:R-:W-:Y:S01]  /*bee0*/  HADD2.F32 R13, -RZ, R13.H0_H0 ;  /* 0x2000000dff0d7230 */ /* 0x000fe20000004100 */
[----:B--2---:R-:W-:Y:S02]  /*bef0*/  LEA.HI R3, R3, R4, RZ, 0x1d ;  /* 0x0000000403037211 */ /* 0x004fe400078fe8ff */
[CC--:B------:R-:W-:Y:S02]  /*bf00*/  LEA.HI R4, R5.reuse, R0.reuse, RZ, 0x5 ;  /* 0x0000000005047211 */ /* 0x0c0fe400078f28ff */
[----:B------:R-:W-:-:S02]  /*bf10*/  LEA.HI R5, R5, R0, RZ, 0x3 ;  /* 0x0000000005057211 */ /* 0x000fc400078f18ff */
[----:B------:R-:W-:Y:S02]  /*bf20*/  SHF.R.S32.HI R0, RZ, 0x1f, R3 ;  /* 0x0000001fff007819 */ /* 0x000fe40000011403 */
[----:B------:R-:W-:Y:S02]  /*bf30*/  SHF.R.S32.HI R4, RZ, 0x5, R4 ;  /* 0x00000005ff047819 */ /* 0x000fe40000011404 */
[----:B------:R-:W-:Y:S01]  /*bf40*/  LEA.HI R0, R0, R3, RZ, 0x2 ;  /* 0x0000000300007211 */ /* 0x000fe200078f10ff */
[----:B------:R-:W-:Y:S02]  /*bf50*/  IMAD.SHL.U32 R3, R3, 0x8, RZ ;  /* 0x0000000803037824 */ /* 0x000fe400078e00ff */
[----:B-----5:R-:W-:Y:S01]  /*bf60*/  IMAD R6, R4, 0x1800, R69 ;  /* 0x0000180004067824 */ /* 0x020fe200078e0245 */
[----:B------:R-:W-:Y:S02]  /*bf70*/  SHF.R.S32.HI R4, RZ, 0x2, R0 ;  /* 0x00000002ff047819 */ /* 0x000fe40000011400 */
[----:B------:R-:W-:-:S02]  /*bf80*/  LOP3.LUT R3, R70, 0x18, R3, 0xf8, !PT ;  /* 0x0000001846037812 */ /* 0x000fc400078ef803 */
[----:B------:R-:W-:Y:S01]  /*bf90*/  LOP3.LUT R5, R70, 0x18, R5, 0xf8, !PT ;  /* 0x0000001846057812 */ /* 0x000fe200078ef805 */
[----:B------:R-:W-:Y:S01]  /*bfa0*/  IMAD R8, R4, 0x1800, R69 ;  /* 0x0000180004087824 */ /* 0x000fe200078e0245 */
[-C--:B------:R-:W-:Y:S02]  /*bfb0*/  LOP3.LUT R3, R3, R68.reuse, RZ, 0x3c, !PT ;  /* 0x0000004403037212 */ /* 0x080fe400078e3cff */
[----:B------:R-:W-:-:S03]  /*bfc0*/  LOP3.LUT R5, R5, R68, RZ, 0x3c, !PT ;  /* 0x0000004405057212 */ /* 0x000fc600078e3cff */
        /* <DEDUP_REMOVED lines=10> */
[-C--:B------:R-:W-:Y:S01]  /*c070*/  FMUL.FTZ R37, R27, R31.reuse ;  /* 0x0000001f1b257220 */ /* 0x080fe20000410000 */
[----:B------:R-:W-:Y:S02]  /*c080*/  HADD2.F32 R9, -RZ, R8.H0_H0 ;  /* 0x20000008ff097230 */ /* 0x000fe40000004100 */
[----:B------:R-:W-:Y:S02]  /*c090*/  HADD2.F32 R27, -RZ, R36.H0_H0 ;  /* 0x20000024ff1b7230 */ /* 0x000fe40000004100 */
[C---:B------:R-:W-:Y:S01]  /*c0a0*/  FFMA.FTZ R35, R14.reuse, R31, -R35 ;  /* 0x0000001f0e237223 */ /* 0x040fe20000010823 */
[----:B------:R-:W-:Y:S02]  /*c0b0*/  HADD2.F32 R15, -RZ, R5.H1_H1 ;  /* 0x30000005ff0f7230 */ /* 0x000fe40000004100 */
[----:B------:R-:W-:Y:S01]  /*c0c0*/  FFMA.FTZ R37, R14, R33, R37 ;  /* 0x000000210e257223 */ /* 0x000fe20000010025 */
[----:B------:R-:W-:-:S02]  /*c0d0*/  HADD2.F32 R5, -RZ, R4.H0_H0 ;  /* 0x20000004ff057230 */ /* 0x000fc40000004100 */
[C---:B------:R-:W-:Y:S01]  /*c0e0*/  FMUL.FTZ R36, R28.reuse, R34 ;  /* 0x000000221c247220 */ /* 0x040fe20000410000 */
[-C--:B------:R-:W-:Y:S01]  /*c0f0*/  FMUL.FTZ R38, R28, R27.reuse ;  /* 0x0000001b1c267220 */ /* 0x080fe20000410000 */
[C---:B------:R-:W-:Y:S01]  /*c100*/  FMUL.FTZ R14, R9.reuse, R32 ;  /* 0x00000020090e7220 */ /* 0x040fe20000410000 */
[----:B------:R-:W-:Y:S02]  /*c110*/  HADD2.F32 R29, -RZ, R10.H0_H0 ;  /* 0x2000000aff1d7230 */ /* 0x000fe40000004100 */
[----:B------:R-:W-:Y:S01]  /*c120*/  FMUL.FTZ R9, R9, R46 ;  /* 0x0000002e09097220 */ /* 0x000fe20000410000 */
[----:B------:R-:W-:Y:S02]  /*c130*/  HADD2.F32 R28, -RZ, R45.H0_H0 ;  /* 0x2000002dff1c7230 */ /* 0x000fe40000004100 */
[C---:B------:R-:W-:Y:S01]  /*c140*/  FFMA.FTZ R36, R15.reuse, R27, -R36 ;  /* 0x0000001b0f247223 */ /* 0x040fe20000010824 */
[----:B------:R-:W-:Y:S01]  /*c150*/  FFMA.FTZ R38, R15, R34, R38 ;  /* 0x000000220f267223 */ /* 0x000fe20000010026 */
[----:B------:R-:W-:Y:S01]  /*c160*/  FFMA.FTZ R46, R5, R46, -R14 ;  /* 0x0000002e052e7223 */ /* 0x000fe2000001080e */
[----:B------:R-:W-:-:S02]  /*c170*/  HADD2.F32 R25, -RZ, R6.H0_H0 ;  /* 0x20000006ff197230 */ /* 0x000fc40000004100 */
[----:B------:R-:W-:Y:S01]  /*c180*/  FFMA.FTZ R15, R5, R32, R9 ;  /* 0x00000020050f7223 */ /* 0x000fe20000010009 */
[----:B------:R-:W-:Y:S02]  /*c190*/  HADD2.F32 R30, -RZ, R11.H0_H0 ;  /* 0x2000000bff1e7230 */ /* 0x000fe40000004100 */
[C---:B------:R-:W-:Y:S01]  /*c1a0*/  FMUL.FTZ R32, R29.reuse, R28 ;  /* 0x0000001c1d207220 */ /* 0x040fe20000410000 */
[----:B------:R-:W-:Y:S02]  /*c1b0*/  HADD2.F32 R14, -RZ, R47.H0_H0 ;  /* 0x2000002fff0e7230 */ /* 0x000fe40000004100 */
        /* <DEDUP_REMOVED lines=9> */
[----:B------:R-:W-:Y:S02]  /*c250*/  HADD2.F32 R14, -RZ, R40.H0_H0 ;  /* 0x20000028ff0e7230 */ /* 0x000fe40000004100 */
[----:B------:R-:W-:Y:S01]  /*c260*/  FFMA.FTZ R34, R25, R28, R34 ;  /* 0x0000001c19227223 */ /* 0x000fe20000010022 */
[C---:B------:R-:W-:Y:S01]  /*c270*/  FFMA.FTZ R47, R26.reuse, R47, -R5 ;  /* 0x0000002f1a2f7223 */ /* 0x040fe20000010805 */
[----:B------:R-:W-:Y:S01]  /*c280*/  FFMA.FTZ R30, R26, R45, R30 ;  /* 0x0000002d1a1e7223 */ /* 0x000fe2000001001e */
[----:B------:R-:W-:-:S02]  /*c290*/  HADD2.F32 R7, -RZ, R7.H1_H1 ;  /* 0x30000007ff077230 */ /* 0x000fc40000004100 */
[C---:B------:R-:W-:Y:S01]  /*c2a0*/  FMUL.FTZ R28, R11.reuse, R32 ;  /* 0x000000200b1c7220 */ /* 0x040fe20000410000 */
[----:B------:R-:W-:Y:S01]  /*c2b0*/  FMUL.FTZ R26, R11, R14 ;  /* 0x0000000e0b1a7220 */ /* 0x000fe20000410000 */
[----:B------:R-:W-:Y:S02]  /*c2c0*/  HADD2.F32 R8, -RZ, R8.H1_H1 ;  /* 0x30000008ff087230 */ /* 0x000fe40000004100 */
[----:B------:R-:W-:Y:S02]  /*c2d0*/  HADD2.F32 R10, -RZ, R10.H1_H1 ;  /* 0x3000000aff0a7230 */ /* 0x000fe40000004100 */
[----:B------:R-:W-:Y:S02]  /*c2e0*/  HADD2.F32 R11, -RZ, R24.H0_H0 ;  /* 0x20000018ff0b7230 */ /* 0x000fe40000004100 */
[----:B------:R-:W-:Y:S02]  /*c2f0*/  HADD2.F32 R5, -RZ, R20.H0_H0 ;  /* 0x20000014ff057230 */ /* 0x000fe40000004100 */
[----:B------:R-:W-:-:S02]  /*c300*/  HADD2.F32 R9, -RZ, R12.H0_H0 ;  /* 0x2000000cff097230 */ /* 0x000fc40000004100 */
[C---:B------:R-:W-:Y:S01]  /*c310*/  FFMA.FTZ R28, R7.reuse, R14, -R28 ;  /* 0x0000000e071c7223 */ /* 0x040fe2000001081c */
[----:B------:R-:W-:Y:S02]  /*c320*/  HADD2.F32 R4, -RZ, R4.H1_H1 ;  /* 0x30000004ff047230 */ /* 0x000fe40000004100 */
        /* <DEDUP_REMOVED lines=20> */
.L_x_11499:
[----:B------:R-:W-:Y:S05]  /*c470*/  BSYNC B0 ;  /* 0x0000000000007941 */ /* 0x000fea0003800000 */
.L_x_11492:
        /* <DEDUP_REMOVED lines=8> */
.L_x_11490:
[----:B0--3--:R-:W-:-:S05]  /*c500*/  IMAD.U32 R0, RZ, RZ, UR39 ;  /* 0x00000027ff007e24 */ /* 0x009fca000f8e00ff */
[----:B------:R-:W-:-:S13]  /*c510*/  ISETP.NE.AND P0, PT, R0, 0x3, PT ;  /* 0x000000030000780c */ /* 0x000fda0003f05270 */
[----:B------:R-:W-:Y:S05]  /*c520*/  @!P0 BRA `(.L_x_11519) ;  /* 0x0000000000048947 */ /* 0x000fea0003800000 */
[----:B------:R-:W-:Y:S01]  /*c530*/  BPT.TRAP 0x1 ;  /* 0x000000040000795c */ /* 0x000fe20000300000 */
.L_x_11519:
[----:B------:R-:W-:Y:S01]  /*c540*/  IMAD R0, R17, 0x8, R2 ;  /* 0x0000000811007824 */ /* 0x000fe200078e0202 */
[----:B--2-4-:R-:W-:-:S04]  /*c550*/  SHF.L.U32 R5, R23, 0x1f, RZ ;  /* 0x0000001f17057819 */ /* 0x014fc800000006ff */
[----:B------:R0:W2:Y:S01]  /*c560*/  SYNCS.PHASECHK.TRANS64.TRYWAIT P1, [R0+URZ+0x2d830], R5 ;  /* 0x02d83005000075a7 */ /* 0x0000a2000802017f */
[----:B------:R-:W-:Y:S05]  /*c570*/  @!P0 BRA `(.L_x_11520) ;  /* 0x0000000000048947 */ /* 0x000fea0003800000 */
[----:B------:R-:W-:Y:S01]  /*c580*/  BPT.TRAP 0x1 ;  /* 0x000000040000795c */ /* 0x000fe20000300000 */
.L_x_11520:
[----:B-1----:R-:W-:Y:S01]  /*c590*/  VIADD R3, R2, 0x15400 ;  /* 0x0001540002037836 */ /* 0x002fe20000000000 */
[----:B------:R-:W-:Y:S01]  /*c5a0*/  LOP3.LUT R6, R44, 0x10000, RZ, 0xfc, !PT ;  /* 0x000100002c067812 */ /* 0x000fe200078efcff */
[----:B------:R-:W-:-:S03]  /*c5b0*/  IMAD.MOV.U32 R7, RZ, RZ, -0x7fffffe0 ;  /* 0x80000020ff077424 */ /* 0x000fc600078e00ff */
[----:B------:R-:W-:Y:S02]  /*c5c0*/  SHF.R.U32.HI R3, RZ, 0x4, R3 ;  /* 0x00000004ff037819 */ /* 0x000fe40000011603 */
[----:B------:R1:W-:Y:S02]  /*c5d0*/  STL.64 [R1+0x10], R6 ;  /* 0x0000100601007387 */ /* 0x0003e40000100a00 */
[----:B------:R-:W-:-:S04]  /*c5e0*/  LOP3.LUT R3, R3, 0x3fff, RZ, 0xc0, !PT ;  /* 0x00003fff03037812 */ /* 0x000fc800078ec0ff */
[----:B------:R-:W-:-:S05]  /*c5f0*/  LOP3.LUT R3, R3, 0x10000, RZ, 0xfc, !PT ;  /* 0x0001000003037812 */ /* 0x000fca00078efcff */
[----:B------:R1:W-:Y:S01]  /*c600*/  STL [R1+0x4c], R3 ;  /* 0x00004c0301007387 */ /* 0x0003e20000100800 */
[----:B--2---:R-:W-:Y:S05]  /*c610*/  @P1 BRA `(.L_x_11521) ;  /* 0x0000000000081947 */ /* 0x004fea0003800000 */
[----:B------:R-:W2:Y:S02]  /*c620*/  SYNCS.PHASECHK.TRANS64.TRYWAIT P1, [R0+URZ+0x2d830], R5 ;  /* 0x02d83005000075a7 */ /* 0x000ea4000802017f */
[----:B--2---:R-:W-:Y:S05]  /*c630*/  @!P1 BRA `(.L_x_11522) ;  /* 0x000001ac006c9947 */ /* 0x004fea0003800000 */
.L_x_11521:
[----:B-1----:R-:W3:Y:S04]  /*c640*/  LDL R3, [R1+0x4c] ;  /* 0x00004c0001037983 */ /* 0x002ee80000100800 */
[----:B------:R-:W4:Y:S01]  /*c650*/  LDL.64 R8, [R1+0x10] ;  /* 0x0000100001087983 */ /* 0x000f220000100a00 */
[----:B0-2---:R-:W-:Y:S01]  /*c660*/  IMAD.MOV.U32 R5, RZ, RZ, -0x7fffffe0 ;  /* 0x80000020ff057424 */ /* 0x005fe200078e00ff */
[----:B------:R-:W-:Y:S05]  /*c670*/  WARPSYNC.ALL ;  /* 0x0000000000007948 */ /* 0x000fea0003800000 */
[----:B------:R-:W-:Y:S01]  /*c680*/  R2UR UR7, R5 ;  /* 0x00000000050772ca */ /* 0x000fe200000e0000 */
[----:B-----5:R-:W-:Y:S01]  /*c690*/  WARPGROUP.ARRIVE ;  /* 0x00000000000079c5 */ /* 0x020fe20000000000 */
[----:B------:R-:W-:-:S02]  /*c6a0*/  IMAD.MOV.U32 R7, RZ, RZ, -0x7fffffe0 ;  /* 0x80000020ff077424 */ /* 0x000fc400078e00ff */
[----:B------:R-:W-:Y:S02]  /*c6b0*/  IMAD.MOV.U32 R21, RZ, RZ, -0x7fffffe0 ;  /* 0x80000020ff157424 */ /* 0x000fe400078e00ff */
[----:B------:R-:W-:Y:S02]  /*c6c0*/  IMAD.MOV.U32 R15, RZ, RZ, -0x7fffffe0 ;  /* 0x80000020ff0f7424 */ /* 0x000fe400078e00ff */
[----:B------:R-:W-:Y:S02]  /*c6d0*/  IMAD.MOV.U32 R13, RZ, RZ, -0x7fffffe0 ;  /* 0x80000020ff0d7424 */ /* 0x000fe400078e00ff */
[----:B------:R-:W-:Y:S02]  /*c6e0*/  IMAD.MOV.U32 R11, RZ, RZ, -0x7fffffe0 ;  /* 0x80000020ff0b7424 */ /* 0x000fe400078e00ff */
[----:B------:R-:W-:Y:S02]  /*c6f0*/  IMAD.MOV.U32 R5, RZ, RZ, -0x7fffffe0 ;  /* 0x80000020ff057424 */ /* 0x000fe400078e00ff */
[----:B---3--:R-:W-:Y:S01]  /*c700*/  IMAD R4, R17, 0x600, R3 ;  /* 0x0000060011047824 */ /* 0x008fe200078e0203 */
[----:B----4-:R-:W-:-:S03]  /*c710*/  R2UR UR4, R8 ;  /* 0x00000000080472ca */ /* 0x010fc600000e0000 */
[----:B------:R-:W-:Y:S01]  /*c720*/  VIADD R6, R4, 0x2 ;  /* 0x0000000204067836 */ /* 0x000fe20000000000 */
[----:B------:R-:W-:Y:S01]  /*c730*/  R2UR UR5, R9 ;  /* 0x00000000090572ca */ /* 0x000fe200000e0000 */
[----:B------:R-:W-:Y:S01]  /*c740*/  VIADD R20, R8, 0x2 ;  /* 0x0000000208147836 */ /* 0x000fe20000000000 */
[----:B------:R-:W-:Y:S01]  /*c750*/  R2UR UR6, R4 ;  /* 0x00000000040672ca */ /* 0x000fe200000e0000 */
[C---:B------:R-:W-:Y:S02]  /*c760*/  VIADD R14, R8.reuse, 0x300 ;  /* 0x00000300080e7836 */ /* 0x040fe40000000000 */
[C---:B------:R-:W-:Y:S01]  /*c770*/  VIADD R12, R8.reuse, 0x302 ;  /* 0x00000302080c7836 */ /* 0x040fe20000000000 */
[----:B------:R0:W-:Y:S01]  /*c780*/  STL.64 [R1+0x38], R20 ;  /* 0x0000381401007387 */ /* 0x0001e20000100a00 */
[----:B------:R-:W-:-:S03]  /*c790*/  VIADD R10, R8, 0x600 ;  /* 0x00000600080a7836 */ /* 0x000fc60000000000 */
[----:B------:R0:W-:Y:S04]  /*c7a0*/  STL.64 [R1+0x30], R14 ;  /* 0x0000300e01007387 */ /* 0x0001e80000100a00 */
[----:B------:R0:W-:Y:S01]  /*c7b0*/  STL.64 [R1+0x28], R12 ;  /* 0x0000280c01007387 */ /* 0x0001e20000100a00 */
[----:B------:R-:W-:Y:S01]  /*c7c0*/  HGMMA.64x128x16.F32 R24, gdesc[UR4], RZ, !UPT, gsb0 ;  /* 0x01e00000041879f0 */ /* 0x000fe2000c0008ff */
[----:B------:R-:W-:Y:S01]  /*c7d0*/  R2UR UR6, R6 ;  /* 0x00000000060672ca */ /* 0x000fe200000e0000 */
[----:B------:R-:W-:Y:S01]  /*c7e0*/  VIADD R6, R4, 0x200 ;  /* 0x0000020004067836 */ /* 0x000fe20000000000 */
[----:B------:R-:W-:Y:S01]  /*c7f0*/  R2UR UR7, R7 ;  /* 0x00000000070772ca */ /* 0x000fe200000e0000 */
[----:B------:R-:W-:Y:S01]  /*c800*/  IMAD.MOV.U32 R7, RZ, RZ, -0x7fffffe0 ;  /* 0x80000020ff077424 */ /* 0x000fe200078e00ff */
[----:B------:R-:W-:Y:S01]  /*c810*/  R2UR UR4, R20 ;  /* 0x00000000140472ca */ /* 0x000fe200000e0000 */
[----:B------:R0:W-:Y:S01]  /*c820*/  STL.64 [R1+0x20], R10 ;  /* 0x0000200a01007387 */ /* 0x0001e20000100a00 */
[----:B------:R-:W-:Y:S01]  /*c830*/  R2UR UR5, R21 ;  /* 0x00000000150572ca */ /* 0x000fe200000e0000 */
[----:B------:R-:W-:-:S02]  /*c840*/  WARPGROUP.DEPBAR.LE gsb0, 0x0 ;  /* 0x00008000000079c5 */ /* 0x000fc40000010000 */
[----:B------:R-:W-:-:S10]  /*c850*/  WARPGROUP.ARRIVE ;  /* 0x00000000000079c5 */ /* 0x000fd40000000000 */
[----:B------:R-:W-:Y:S01]  /*c860*/  HGMMA.64x128x16.F32 R24, gdesc[UR4], R24, gsb0 ;  /* 0x01e00000041879f0 */ /* 0x000fe20008000818 */
[----:B------:R-:W-:Y:S02]  /*c870*/  R2UR UR6, R6 ;  /* 0x00000000060672ca */ /* 0x000fe400000e0000 */
        /* <DEDUP_REMOVED lines=12> */
[----:B------:R-:W-:Y:S01]  /*c940*/  R2UR UR4, R12 ;  /* 0x000000000c0472ca */ /* 0x000fe200000e0000 */
[----:B------:R-:W-:Y:S01]  /*c950*/  VIADD R4, R4, 0x402 ;  /* 0x0000040204047836 */ /* 0x000fe20000000000 */
        /* <DEDUP_REMOVED lines=24> */
.L_x_11523:
[----:B------:R-:W2:Y:S01]  /*cae0*/  LDL R3, [R1+0x9c] ;  /* 0x00009c0001037983 */ /* 0x000ea20000100800 */
[----:B------:R-:W0:Y:S01]  /*caf0*/  LDC R142, c[0x0][0x448] ;  /* 0x00011200ff8e7b82 */ /* 0x000e220000000800 */
[----:B------:R-:W-:Y:S02]  /*cb00*/  ULDC UR4, c[0x0][0x9d8] ;  /* 0x0002760000047ab9 */ /* 0x000fe40000000800 */
[----:B------:R-:W2:Y:S01]  /*cb10*/  LDL R88, [R1+0x5c] ;  /* 0x00005c0001587983 */ /* 0x000ea20000100800 */
        /* <DEDUP_REMOVED lines=8> */
[----:B------:R-:W-:Y:S02]  /*cba0*/  IMAD.U32 R71, RZ, RZ, UR38 ;  /* 0x00000026ff477e24 */ /* 0x000fe4000f8e00ff */
[----:B------:R-:W-:Y:S01]  /*cbb0*/  FMUL.FTZ R32, R46, UR4 ;  /* 0x000000042e207c20 */ /* 0x000fe20008410000 */
[----:B------:R-:W-:Y:S01]  /*cbc0*/  FMUL.FTZ R45, R59, UR4 ;  /* 0x000000043b2d7c20 */ /* 0x000fe20008410000 */
[----:B------:R-:W-:Y:S01]  /*cbd0*/  FMUL.FTZ R46, R60, UR4 ;  /* 0x000000043c2e7c20 */ /* 0x000fe20008410000 */
[----:B------:R-:W-:Y:S01]  /*cbe0*/  FMUL.FTZ R59, R73, UR4 ;  /* 0x00000004493b7c20 */ /* 0x000fe20008410000 */
[----:B------:R-:W-:Y:S01]  /*cbf0*/  FMUL.FTZ R60, R74, UR4 ;  /* 0x000000044a3c7c20 */ /* 0x000fe20008410000 */
[----:B------:R-:W-:Y:S01]  /*cc00*/  IMAD.MOV.U32 R73, RZ, RZ, -0x80 ;  /* 0xffffff80ff497424 */ /* 0x000fe200078e00ff */
[----:B------:R-:W-:Y:S01]  /*cc10*/  PRMT R0, R71, 0x654, R0 ;  /* 0x0000065447007816 */ /* 0x000fe20000000000 */
[----:B------:R-:W-:Y:S01]  /*cc20*/  ULDC.64 UR6, c[0x0][0x9e0] ;  /* 0x0002780000067ab9 */ /* 0x000fe20000000a00 */
        /* <DEDUP_REMOVED lines=14> */
[----:B------:R-:W-:Y:S01]  /*cd10*/  UISETP.GE.AND UP0, UPT, UR7, 0x1, UPT ;  /* 0x000000010700788c */ /* 0x000fe2000bf06270 */
[----:B------:R-:W-:Y:S01]  /*cd20*/  LOP3.LUT R16, R16, 0xffffffdf, RZ, 0xc0, !PT ;  /* 0xffffffdf10107812 */ /* 0x000fe200078ec0ff */
        /* <DEDUP_REMOVED lines=33> */
[----:B------:R-:W-:Y:S01]  /*cf40*/  @P1 LOP3.LUT R16, R16, 0x20, RZ, 0xfc, !PT ;  /* 0x0000002010101812 */ /* 0x000fe200078efcff */
[----:B------:R-:W-:Y:S01]  /*cf50*/  ULDC UR52, c[0x0][0x9dc] ;  /* 0x0002770000347ab9 */ /* 0x000fe20000000800 */
[C-C-:B------:R-:W-:Y:S01]  /*cf60*/  IADD3 R79, -R156.reuse, 0x1, R73.reuse ;  /* 0x000000019c4f7810 */ /* 0x140fe20007ffe149 */
[----:B------:R-:W3:Y:S01]  /*cf70*/  MUFU.TANH R6, R6 ;  /* 0x0000000600067308 */ /* 0x000ee20000002400 */
[----:B------:R-:W-:Y:S01]  /*cf80*/  ULOP3.LUT UR52, URZ, UR52, URZ, 0x33, !UPT ;  /* 0x000000343f347292 */ /* 0x000fe2000f8e333f */
[----:B------:R-:W-:-:S02]  /*cf90*/  IADD3 R78, -R156, R157, R73 ;  /* 0x0000009d9c4e7210 */ /* 0x000fc40007ffe149 */
[----:B------:R-:W-:Y:S02]  /*cfa0*/  IADD3 R79, -R154, R79, R157 ;  /* 0x0000004f9a4f7210 */ /* 0x000fe40007ffe19d */
[----:B------:R-:W-:Y:S02]  /*cfb0*/  LEA R77, R97, 0xffffff80, 0x7 ;  /* 0xffffff80614d7811 */ /* 0x000fe400078e38ff */
        /* <DEDUP_REMOVED lines=27> */
[----:B------:R-:W3:Y:S01]  /*d170*/  MUFU.TANH R44, R44 ;  /* 0x0000002c002c7308 */ /* 0x000ee20000002400 */
[----:B--2---:R-:W-:-:S07]  /*d180*/  IMAD.IADD R3, R3, 0x1, R88 ;  /* 0x0000000103037824 */ /* 0x004fce00078e0258 */
[----:B------:R-:W2:Y:S01]  /*d190*/  MUFU.TANH R45, R45 ;  /* 0x0000002d002d7308 */ /* 0x000ea20000002400 */
[----:B0-----:R-:W-:-:S05]  /*d1a0*/  @P1 IMAD.HI.U32 R5, R3, R5, RZ ;  /* 0x0000000503051227 */ /* 0x001fca00078e00ff */
[----:B-1----:R-:W-:Y:S01]  /*d1b0*/  @P1 SHF.R.U32.HI R3, RZ, R4, R5 ;  /* 0x00000004ff031219 */ /* 0x002fe20000011605 */
        /* <DEDUP_REMOVED lines=11> */
[----:B------:R-:W-:Y:S01]  /*d270*/  PLOP3.LUT P1, PT, PT, PT, UP0, 0x40, 0x0 ;  /* 0x000000000000781c */ /* 0x000fe20003f2e808 */
[----:B------:R-:W1:Y:S01]  /*d280*/  MUFU.TANH R4, R4 ;  /* 0x0000000400047308 */ /* 0x000e620000002400 */
[----:B------:R-:W-:-:S02]  /*d290*/  VIADD R80, R79, UR6 ;  /* 0x000000064f507c36 */ /* 0x000fc40008000000 */
[----:B------:R-:W-:-:S05]  /*d2a0*/  VIADD R79, R79, UR52 ;  /* 0x000000344f4f7c36 */ /* 0x000fca0008000000 */
[----:B------:R-:W1:Y:S08]  /*d2b0*/  MUFU.TANH R5, R5 ;  /* 0x0000000500057308 */ /* 0x000e700000002400 */
[----:B------:R-:W1:Y:S01]  /*d2c0*/  MUFU.TANH R24, R24 ;  /* 0x0000001800187308 */ /* 0x000e620000002400 */
[----:B0-----:R-:W-:Y:S02]  /*d2d0*/  VIADDMNMX R76, R74, R80, R78, PT ;  /* 0x000000504a4c7246 */ /* 0x001fe4000380014e */
[----:B------:R-:W-:-:S05]  /*d2e0*/  IADD3 R75, R79, R74, RZ ;  /* 0x0000004a4f4b7210 */ /* 0x000fca0007ffe0ff */
        /* <DEDUP_REMOVED lines=36> */
[----:B------:R-:W-:Y:S01]  /*d530*/  UISETP.NE.AND UP1, UPT, UR7, 0x1, UPT ;  /* 0x000000010700788c */ /* 0x000fe2000bf25270 */
[----:B------:R-:W-:-:S05]  /*d540*/  LOP3.LUT R74, RZ, R74, RZ, 0x33, !PT ;  /* 0x0000004aff4a7212 */ /* 0x000fca00078e33ff */
[----:B------:R-:W-:-:S05]  /*d550*/  PLOP3.LUT P1, PT, PT, PT, UP1, 0x80, 0x0 ;  /* 0x000000000000781c */ /* 0x000fca0003f2f018 */
[----:B------:R-:W-:-:S08]  /*d560*/  @UP1 ULDC.64 UR4, c[0x0][0x9e8] ;  /* 0x00027a0000041ab9 */ /* 0x000fd00000000a00 */
[----:B------:R-:W-:-:S05]  /*d570*/  @P1 IMAD.HI.U32 R81, R74, UR4, RZ ;  /* 0x000000044a511c27 */ /* 0x000fca000f8e00ff */
[----:B------:R-:W-:-:S04]  /*d580*/  @P1 SHF.R.U32.HI R74, RZ, UR5, R81 ;  /* 0x00000005ff4a1c19 */ /* 0x000fc80008011651 */
[----:B------:R-:W-:Y:S01]  /*d590*/  LOP3.LUT R74, RZ, R74, RZ, 0x33, !PT ;  /* 0x0000004aff4a7212 */ /* 0x000fe200078e33ff */
[----:B------:R-:W-:Y:S06]  /*d5a0*/  BRA `(.L_x_11527) ;  /* 0x0000000000147947 */ /* 0x000fec0003800000 */
.L_x_11526:
[----:B------:R-:W-:-:S06]  /*d5b0*/  UISETP.NE.AND UP1, UPT, UR7, 0x1, UPT ;  /* 0x000000010700788c */ /* 0x000fcc000bf25270 */
[----:B------:R-:W-:-:S05]  /*d5c0*/  PLOP3.LUT P1, PT, PT, PT, UP1, 0x80, 0x0 ;  /* 0x000000000000781c */ /* 0x000fca0003f2f018 */
[----:B------:R-:W-:-:S08]  /*d5d0*/  @UP1 ULDC.64 UR4, c[0x0][0x9e8] ;  /* 0x00027a0000041ab9 */ /* 0x000fd00000000a00 */
[----:B------:R-:W-:-:S05]  /*d5e0*/  @P1 IMAD.HI.U32 R81, R74, UR4, RZ ;  /* 0x000000044a511c27 */ /* 0x000fca000f8e00ff */
[----:B------:R-:W-:-:S07]  /*d5f0*/  @P1 SHF.R.U32.HI R74, RZ, UR5, R81 ;  /* 0x00000005ff4a1c19 */ /* 0x000fce0008011651 */
.L_x_11527:
[----:B------:R-:W-:Y:S05]  /*d600*/  BSYNC B0 ;  /* 0x0000000000007941 */ /* 0x000fea0003800000 */
.L_x_11525:
[----:B------:R-:W-:-:S04]  /*d610*/  IMAD R74, R74, UR7, -R77 ;  /* 0x000000074a4a7c24 */ /* 0x000fc8000f8e0a4d */
[----:B------:R-:W-:-:S05]  /*d620*/  IMAD.IADD R74, R74, 0x1, -R156 ;  /* 0x000000014a4a7824 */ /* 0x000fca00078e0a9c */
[----:B------:R-:W-:Y:S02]  /*d630*/  VIMNMX R75, R75, R74, !PT ;  /* 0x0000004a4b4b7248 */ /* 0x000fe40007fe0100 */
[----:B------:R-:W-:-:S07]  /*d640*/  VIADDMNMX R76, R74, UR7, R76, PT ;  /* 0x000000074a4c7c46 */ /* 0x000fce000b80014c */
.L_x_11524:
[C---:B------:R-:W-:Y:S01]  /*d650*/  ISETP.GE.AND P2, PT, R73.reuse, 0x9, PT ;  /* 0x000000094900780c */ /* 0x040fe20003f46270 */
[----:B------:R-:W1:Y:S01]  /*d660*/  SHFL.IDX PT, R3, R3, 0x1, 0x1c1f ;  /* 0x003c1f0003037f89 */ /* 0x000e6200000e0000 */
[----:B------:R-:W-:Y:S02]  /*d670*/  ISETP.GE.AND P1, PT, R73, 0x2, PT ;  /* 0x000000024900780c */ /* 0x000fe40003f26270 */
[----:B------:R-:W-:Y:S02]  /*d680*/  LOP3.LUT R16, R16, 0xfffffffe, RZ, 0xc0, !PT ;  /* 0xfffffffe10107812 */ /* 0x000fe400078ec0ff */
[----:B------:R-:W-:Y:S02]  /*d690*/  ISETP.GT.AND P3, PT, R75, 0x1, !P1 ;  /* 0x000000014b00780c */ /* 0x000fe40004f64270 */
[----:B------:R-:W-:Y:S02]  /*d6a0*/  ISETP.GE.AND P4, PT, R73, 0xa, PT ;  /* 0x0000000a4900780c */ /* 0x000fe40003f86270 */
[----:B------:R-:W-:-:S02]  /*d6b0*/  ISETP.LT.OR P3, PT, R76, 0x2, P3 ;  /* 0x000000024c00780c */ /* 0x000fc40001f61670 */
[----:B------:R-:W-:Y:S02]  /*d6c0*/  ISETP.GE.AND P6, PT, R73, 0x1, PT ;  /* 0x000000014900780c */ /* 0x000fe40003fc6270 */
[----:B------:R-:W-:Y:S02]  /*d6d0*/  @P2 LOP3.LUT R16, R16, 0x1, RZ, 0xfc, !PT ;  /* 0x0000000110102812 */ /* 0x000fe400078efcff */
[----:B------:R-:W-:Y:S02]  /*d6e0*/  ISETP.GT.AND P2, PT, R75, 0x8, !P2 ;  /* 0x000000084b00780c */ /* 0x000fe40005744270 */
[----:B------:R-:W-:Y:S02]  /*d6f0*/  FSEL R74, R5, -INF , !P3 ;  /* 0xff800000054a7808 */ /* 0x000fe40005800000 */
[----:B------:R-:W-:Y:S02]  /*d700*/  ISETP.LT.OR P2, PT, R76, 0x9, P2 ;  /* 0x000000094c00780c */ /* 0x000fe40001741670 */
[----:B------:R-:W-:-:S02]  /*d710*/  ISETP.GE.AND P3, PT, R73, 0x11, PT ;  /* 0x000000114900780c */ /* 0x000fc40003f66270 */
[----:B------:R-:W-:Y:S01]  /*d720*/  LOP3.LUT R16, R16, 0xfffffffd, RZ, 0xc0, !PT ;  /* 0xfffffffd10107812 */ /* 0x000fe200078ec0ff */
[----:B-1----:R-:W-:Y:S01]  /*d730*/  IMAD.IADD R79, R79, 0x1, R3 ;  /* 0x000000014f4f7824 */ /* 0x002fe200078e0203 */
[----:B------:R-:W-:Y:S02]  /*d740*/  FSEL R8, R8, -INF , !P2 ;  /* 0xff80000008087808 */ /* 0x000fe40005000000 */
[----:B------:R-:W-:Y:S02]  /*d750*/  ISETP.GT.AND P2, PT, R75, 0x9, !P4 ;  /* 0x000000094b00780c */ /* 0x000fe40006744270 */
[----:B------:R-:W-:Y:S02]  /*d760*/  @P4 LOP3.LUT R16, R16, 0x2, RZ, 0xfc, !PT ;  /* 0x0000000210104812 */ /* 0x000fe400078efcff */
[----:B------:R-:W-:Y:S02]  /*d770*/  ISETP.LT.OR P2, PT, R76, 0xa, P2 ;  /* 0x0000000a4c00780c */ /* 0x000fe40001741670 */
[----:B------:R-:W-:-:S02]  /*d780*/  LOP3.LUT R16, R16, 0xfffffffb, RZ, 0xc0, !PT ;  /* 0xfffffffb10107812 */ /* 0x000fc400078ec0ff */
[----:B------:R-:W-:Y:S02]  /*d790*/  FSEL R9, R9, -INF , !P2 ;  /* 0xff80000009097808 */ /* 0x000fe40005000000 */
[----:B------:R-:W-:Y:S02]  /*d7a0*/  @P3 LOP3.LUT R16, R16, 0x4, RZ, 0xfc, !PT ;  /* 0x0000000410103812 */ /* 0x000fe400078efcff */
[----:B------:R-:W-:Y:S02]  /*d7b0*/  ISETP.GT.AND P2, PT, R75, 0x10, !P3 ;  /* 0x000000104b00780c */ /* 0x000fe40005f44270 */
[----:B------:R-:W-:Y:S02]  /*d7c0*/  ISETP.GE.AND P3, PT, R73, 0x12, PT ;  /* 0x000000124900780c */ /* 0x000fe40003f66270 */
[----:B------:R-:W-:Y:S02]  /*d7d0*/  ISETP.LT.OR P2, PT, R76, 0x11, P2 ;  /* 0x000000114c00780c */ /* 0x000fe40001741670 */
[----:B------:R-:W-:-:S02]  /*d7e0*/  LOP3.LUT R16, R16, 0xfdffffff, RZ, 0xc0, !PT ;  /* 0xfdffffff10107812 */ /* 0x000fc400078ec0ff */
[----:B------:R-:W-:Y:S02]  /*d7f0*/  FSEL R12, R12, -INF , !P2 ;  /* 0xff8000000c0c7808 */ /* 0x000fe40005000000 */
[----:B------:R-:W-:Y:S02]  /*d800*/  ISETP.GT.AND P2, PT, R75, 0x11, !P3 ;  /* 0x000000114b00780c */ /* 0x000fe40005f44270 */
[----:B------:R-:W-:Y:S02]  /*d810*/  VIADDMNMX R78, R3, R80, R78, PT ;  /* 0x00000050034e7246 */ /* 0x000fe4000380014e */
[----:B------:R-:W-:Y:S02]  /*d820*/  ISETP.LT.OR P2, PT, R76, 0x12, P2 ;  /* 0x000000124c00780c */ /* 0x000fe40001741670 */
[----:B------:R-:W-:Y:S02]  /*d830*/  @P3 LOP3.LUT R16, R16, 0x2000000, RZ, 0xfc, !PT ;  /* 0x0200000010103812 */ /* 0x000fe400078efcff */
[----:B------:R-:W-:-:S02]  /*d840*/  ISETP.GE.AND P3, PT, R73, 0x19, PT ;  /* 0x000000194900780c */ /* 0x000fc40003f66270 */
        /* <DEDUP_REMOVED lines=55> */
[----:B0-----:R-:W-:Y:S02]  /*dbc0*/  FSEL R38, R38, -INF , !P2 ;  /* 0xff80000026267808 */ /* 0x001fe40005000000 */
        /* <DEDUP_REMOVED lines=89> */
[----:B------:R-:W-:-:S04]  /*e160*/  ISETP.GT.AND P5, PT, R75, RZ, !P6 ;  /* 0x000000ff4b00720c */ /* 0x000fc800077a4270 */
        /* <DEDUP_REMOVED lines=17> */
[----:B------:R-:W-:Y:S01]  /*e280*/  @P5 IMAD.HI.U32 R5, R3, UR4, RZ ;  /* 0x0000000403055c27 */ /* 0x000fe2000f8e00ff */
[----:B------:R-:W-:-:S13]  /*e290*/  PLOP3.LUT P5, PT, PT, PT, UP1, 0x80, 0x0 ;  /* 0x000000000000781c */ /* 0x000fda0003faf018 */
[----:B------:R-:W-:-:S04]  /*e2a0*/  @P5 SHF.R.U32.HI R3, RZ, UR5, R5 ;  /* 0x00000005ff035c19 */ /* 0x000fc80008011605 */
[----:B------:R-:W-:Y:S01]  /*e2b0*/  LOP3.LUT R3, RZ, R3, RZ, 0x33, !PT ;  /* 0x00000003ff037212 */ /* 0x000fe200078e33ff */
[----:B------:R-:W-:Y:S06]  /*e2c0*/  BRA `(.L_x_11531) ;  /* 0x0000000000187947 */ /* 0x000fec0003800000 */
.L_x_11530:
[----:B------:R-:W-:-:S06]  /*e2d0*/  UISETP.NE.AND UP1, UPT, UR7, 0x1, UPT ;  /* 0x000000010700788c */ /* 0x000fcc000bf25270 */
[----:B------:R-:W-:-:S05]  /*e2e0*/  PLOP3.LUT P5, PT, PT, PT, UP1, 0x80, 0x0 ;  /* 0x000000000000781c */ /* 0x000fca0003faf018 */
[----:B------:R-:W-:-:S08]  /*e2f0*/  @UP1 ULDC.64 UR4, c[0x0][0x9e8] ;  /* 0x00027a0000041ab9 */ /* 0x000fd00000000a00 */
[----:B------:R-:W-:Y:S01]  /*e300*/  @P5 IMAD.HI.U32 R5, R3, UR4, RZ ;  /* 0x0000000403055c27 */ /* 0x000fe2000f8e00ff */
[----:B------:R-:W-:-:S13]  /*e310*/  PLOP3.LUT P5, PT, PT, PT, UP1, 0x80, 0x0 ;  /* 0x000000000000781c */ /* 0x000fda0003faf018 */
[----:B------:R-:W-:-:S07]  /*e320*/  @P5 SHF.R.U32.HI R3, RZ, UR5, R5 ;  /* 0x00000005ff035c19 */ /* 0x000fce0008011605 */
.L_x_11531:
[----:B------:R-:W-:Y:S05]  /*e330*/  BSYNC B0 ;  /* 0x0000000000007941 */ /* 0x000fea0003800000 */
.L_x_11529:
[----:B------:R-:W-:-:S04]  /*e340*/  IMAD R3, R3, UR7, -R77 ;  /* 0x0000000703037c24 */ /* 0x000fc8000f8e0a4d */
[----:B------:R-:W-:-:S05]  /*e350*/  IMAD.IADD R3, R3, 0x1, -R156 ;  /* 0x0000000103037824 */ /* 0x000fca00078e0a9c */
[----:B------:R-:W-:Y:S02]  /*e360*/  VIMNMX R79, R79, R3, !PT ;  /* 0x000000034f4f7248 */ /* 0x000fe40007fe0100 */
[----:B------:R-:W-:-:S07]  /*e370*/  VIADDMNMX R78, R3, UR7, R78, PT ;  /* 0x00000007034e7c46 */ /* 0x000fce000b80014e */
.L_x_11528:
[----:B------:R-:W-:Y:S01]  /*e380*/  ISETP.GT.AND P1, PT, R79, 0x1, !P1 ;  /* 0x000000014f00780c */ /* 0x000fe20004f24270 */
[----:B------:R-:W-:Y:S01]  /*e390*/  ULDC UR51, c[0x0][0x988] ;  /* 0x0002620000337ab9 */ /* 0x000fe20000000800 */
[----:B------:R-:W2:Y:S02]  /*e3a0*/  LDL R82, [R1] ;  /* 0x0000000001527983 */ /* 0x000ea40000100800 */
[----:B------:R-:W-:Y:S02]  /*e3b0*/  ISETP.LT.OR P1, PT, R78, 0x2, P1 ;  /* 0x000000024e00780c */ /* 0x000fe40000f21670 */
[----:B------:R-:W3:Y:S02]  /*e3c0*/  LDL R83, [R1+0x70] ;  /* 0x0000700001537983 */ /* 0x000ee40000100800 */
[----:B------:R-:W-:Y:S02]  /*e3d0*/  FSEL R7, R7, -INF , !P1 ;  /* 0xff80000007077808 */ /* 0x000fe40004800000 */
[----:B------:R-:W-:Y:S01]  /*e3e0*/  LOP3.LUT P1, RZ, R16, 0x1, RZ, 0xc0, !PT ;  /* 0x0000000110ff7812 */ /* 0x000fe2000782c0ff */
[----:B------:R-:W4:Y:S03]  /*e3f0*/  LDL R81, [R1+0x8] ;  /* 0x0000080001517983 */ /* 0x000f260000100800 */
[----:B------:R-:W-:Y:S01]  /*e400*/  ISETP.GT.AND P1, PT, R79, 0x8, !P1 ;  /* 0x000000084f00780c */ /* 0x000fe20004f24270 */
[----:B------:R-:W5:Y:S03]  /*e410*/  LDL R80, [R1+0x4] ;  /* 0x0000040001507983 */ /* 0x000f660000100800 */
[----:B------:R-:W-:-:S04]  /*e420*/  ISETP.LT.OR P1, PT, R78, 0x9, P1 ;  /* 0x000000094e00780c */ /* 0x000fc80000f21670 */
[----:B------:R-:W-:Y:S02]  /*e430*/  FSEL R10, R10, -INF , !P1 ;  /* 0xff8000000a0a7808 */ /* 0x000fe40004800000 */
[----:B------:R-:W-:-:S04]  /*e440*/  LOP3.LUT P1, RZ, R16, 0x2, RZ, 0xc0, !PT ;  /* 0x0000000210ff7812 */ /* 0x000fc8000782c0ff */
[----:B------:R-:W-:Y:S02]  /*e450*/  ISETP.GT.AND P1, PT, R79, 0x9, !P1 ;  /* 0x000000094f00780c */ /* 0x000fe40004f24270 */
[----:B------:R-:W-:Y:S02]  /*e460*/  LOP3.LUT P5, RZ, R16, 0x4, RZ, 0xc0, !PT ;  /* 0x0000000410ff7812 */ /* 0x000fe400078ac0ff */
[----:B------:R-:W-:-:S04]  /*e470*/  ISETP.LT.OR P1, PT, R78, 0xa, P1 ;  /* 0x0000000a4e00780c */ /* 0x000fc80000f21670 */
[----:B------:R-:W-:Y:S02]  /*e480*/  FSEL R11, R11, -INF , !P1 ;  /* 0xff8000000b0b7808 */ /* 0x000fe40004800000 */
        /* <DEDUP_REMOVED lines=50> */
[----:B------:R-:W-:Y:S02]  /*e7b0*/  LOP3.LUT P5, RZ, R16, 0x8000, RZ, 0xc0, !PT ;  /* 0x0000800010ff7812 */ /* 0x000fe400078ac0ff */
[----:B------:R-:W-:Y:S02]  /*e7c0*/  FMNMX.FTZ R3, R27, R3, !PT ;  /* 0x000000031b037209 */ /* 0x000fe40007810000 */
[----:B------:R-:W-:Y:S02]  /*e7d0*/  FSEL R40, R40, -INF , !P1 ;  /* 0xff80000028287808 */ /* 0x000fe40004800000 */
[----:B------:R-:W-:-:S02]  /*e7e0*/  ISETP.GT.AND P1, PT, R79, 0x39, !P5 ;  /* 0x000000394f00780c */ /* 0x000fc40006f24270 */
[----:B------:R-:W-:Y:S02]  /*e7f0*/  FMNMX.FTZ R3, R30, R3, !PT ;  /* 0x000000031e037209 */ /* 0x000fe40007810000 */
[----:B------:R-:W-:Y:S02]  /*e800*/  ISETP.LT.OR P1, PT, R78, 0x3a, P1 ;  /* 0x0000003a4e00780c */ /* 0x000fe40000f21670 */
[----:B------:R-:W-:Y:S02]  /*e810*/  FMNMX.FTZ R3, R31, R3, !PT ;  /* 0x000000031f037209 */ /* 0x000fe40007810000 */
[----:B------:R-:W-:Y:S02]  /*e820*/  FSEL R41, R41, -INF , !P1 ;  /* 0xff80000029297808 */ /* 0x000fe40004800000 */
[----:B------:R-:W-:Y:S02]  /*e830*/  FMNMX.FTZ R3, R34, R3, !PT ;  /* 0x0000000322037209 */ /* 0x000fe40007810000 */
        /* <DEDUP_REMOVED lines=43> */
[----:B------:R-:W-:Y:S01]  /*eaf0*/  LOP3.LUT P1, RZ, R16, 0x100, RZ, 0xc0, !PT ;  /* 0x0000010010ff7812 */ /* 0x000fe2000782c0ff */
[----:B------:R-:W0:Y:S03]  /*eb00*/  SHFL.BFLY PT, R5, R3, 0x2, 0x1f ;  /* 0x0c401f0003057f89 */ /* 0x000e2600000e0000 */
[----:B------:R-:W-:-:S04]  /*eb10*/  ISETP.GT.AND P1, PT, R79, 0x58, !P1 ;  /* 0x000000584f00780c */ /* 0x000fc80004f24270 */
[----:B------:R-:W-:-:S04]  /*eb20*/  ISETP.LT.OR P1, PT, R78, 0x59, P1 ;  /* 0x000000594e00780c */ /* 0x000fc80000f21670 */
[----:B------:R-:W-:Y:S02]  /*eb30*/  FSEL R56, R56, -INF , !P1 ;  /* 0xff80000038387808 */ /* 0x000fe40004800000 */
[----:B------:R-:W-:-:S04]  /*eb40*/  LOP3.LUT P1, RZ, R16, 0x80, RZ, 0xc0, !PT ;  /* 0x0000008010ff7812 */ /* 0x000fc8000782c0ff */
[----:B------:R-:W-:-:S04]  /*eb50*/  ISETP.GT.AND P1, PT, R79, 0x59, !P1 ;  /* 0x000000594f00780c */ /* 0x000fc80004f24270 */
[----:B------:R-:W-:Y:S02]  /*eb60*/  ISETP.LT.OR P1, PT, R78, 0x5a, P1 ;  /* 0x0000005a4e00780c */ /* 0x000fe40000f21670 */
[----:B0-----:R-:W-:Y:S02]  /*eb70*/  FMNMX.FTZ R5, R3, R5, !PT ;  /* 0x0000000503057209 */ /* 0x001fe40007810000 */
[----:B------:R-:W-:Y:S02]  /*eb80*/  FSEL R57, R57, -INF , !P1 ;  /* 0xff80000039397808 */ /* 0x000fe40004800000 */
[----:B------:R-:W-:Y:S01]  /*eb90*/  LOP3.LUT P1, RZ, R16, 0x40, RZ, 0xc0, !PT ;  /* 0x0000004010ff7812 */ /* 0x000fe2000782c0ff */
[----:B------:R-:W0:Y:S03]  /*eba0*/  SHFL.BFLY PT, R3, R5, 0x1, 0x1f ;  /* 0x0c201f0005037f89 */ /* 0x000e2600000e0000 */
[----:B------:R-:W-:-:S04]  /*ebb0*/  ISETP.GT.AND P1, PT, R79, 0x60, !P1 ;  /* 0x000000604f00780c */ /* 0x000fc80004f24270 */
[----:B------:R-:W-:-:S04]  /*ebc0*/  ISETP.LT.OR P1, PT, R78, 0x61, P1 ;  /* 0x000000614e00780c */ /* 0x000fc80000f21670 */
[----:B------:R-:W-:Y:S02]  /*ebd0*/  FSEL R60, R60, -INF , !P1 ;  /* 0xff8000003c3c7808 */ /* 0x000fe40004800000 */
[----:B------:R-:W-:-:S04]  /*ebe0*/  LOP3.LUT P1, RZ, R16, 0x10, RZ, 0xc0, !PT ;  /* 0x0000001010ff7812 */ /* 0x000fc8000782c0ff */
[----:B------:R-:W-:Y:S02]  /*ebf0*/  ISETP.GT.AND P1, PT, R79, 0x61, !P1 ;  /* 0x000000614f00780c */ /* 0x000fe40004f24270 */
[----:B------:R-:W-:Y:S02]  /*ec00*/  LOP3.LUT P5, RZ, R16, 0x8, RZ, 0xc0, !PT ;  /* 0x0000000810ff7812 */ /* 0x000fe400078ac0ff */
[----:B------:R-:W-:-:S04]  /*ec10*/  ISETP.LT.OR P1, PT, R78, 0x62, P1 ;  /* 0x000000624e00780c */ /* 0x000fc80000f21670 */
[----:B------:R-:W-:Y:S02]  /*ec20*/  FSEL R61, R61, -INF , !P1 ;  /* 0xff8000003d3d7808 */ /* 0x000fe40004800000 */
[----:B------:R-:W-:Y:S02]  /*ec30*/  ISETP.GT.AND P1, PT, R79, 0x68, !P5 ;  /* 0x000000684f00780c */ /* 0x000fe40006f24270 */
[----:B0-----:R-:W-:Y:S02]  /*ec40*/  FMNMX.FTZ R5, R5, R3, !PT ;  /* 0x0000000305057209 */ /* 0x001fe40007810000 */
[----:B------:R-:W-:-:S03]  /*ec50*/  ISETP.LT.OR P1, PT, R78, 0x69, P1 ;  /* 0x000000694e00780c */ /* 0x000fc60000f21670 */
[----:B------:R-:W-:Y:S01]  /*ec60*/  FMUL.FTZ R3, R5, UR51 ;  /* 0x0000003305037c20 */ /* 0x000fe20008410000 */
[----:B------:R-:W-:Y:S02]  /*ec70*/  FSEL R65, R65, -INF , !P1 ;  /* 0xff80000041417808 */ /* 0x000fe40004800000 */
[----:B------:R-:W-:Y:S02]  /*ec80*/  FSETP.NEU.FTZ.AND P1, PT, R5, -INF , PT ;  /* 0xff8000000500780b */ /* 0x000fe40003f3d000 */
[----:B------:R-:W-:Y:S02]  /*ec90*/  ISETP.GT.AND P6, PT, R79, RZ, !P6 ;  /* 0x000000ff4f00720c */ /* 0x000fe400077c4270 */
[----:B------:R-:W-:Y:S02]  /*eca0*/  FSEL R3, R3, RZ, P1 ;  /* 0x000000ff03037208 */ /* 0x000fe40000800000 */
[----:B------:R-:W-:-:S03]  /*ecb0*/  ISETP.LT.OR P6, PT, R78, 0x1, P6 ;  /* 0x000000014e00780c */ /* 0x000fc600037c1670 */
        /* <DEDUP_REMOVED lines=32> */
[----:B------:R-:W-:-:S04]  /*eec0*/  FSEL R72, R6, -INF , !P6 ;  /* 0xff80000006487808 */ /* 0x000fc80007000000 */
        /* <DEDUP_REMOVED lines=21> */
[----:B------:R-:W-:Y:S02]  /*f020*/  FMNMX.FTZ R6, R56, R75, !PT ;  /* 0x0000004b38067209 */ /* 0x000fe40007810000 */
[----:B------:R-:W-:Y:S02]  /*f030*/  LOP3.LUT P5, RZ, R16, 0x4000000, RZ, 0xc0, !PT ;  /* 0x0400000010ff7812 */ /* 0x000fe400078ac0ff */
[----:B------:R-:W-:Y:S02]  /*f040*/  FMNMX.FTZ R75, R57, R6, !PT ;  /* 0x00000006394b7209 */ /* 0x000fe40007810000 */
[----:B------:R-:W-:Y:S02]  /*f050*/  ISETP.GT.AND P1, PT, R79, 0x69, !P5 ;  /* 0x000000694f00780c */ /* 0x000fe40006f24270 */
[----:B------:R-:W-:Y:S02]  /*f060*/  FMNMX.FTZ R6, R60, R75, !PT ;  /* 0x0000004b3c067209 */ /* 0x000fe40007810000 */
[----:B------:R-:W-:-:S02]  /*f070*/  ISETP.LT.OR P1, PT, R78, 0x6a, P1 ;  /* 0x0000006a4e00780c */ /* 0x000fc40000f21670 */
[----:B------:R-:W-:Y:S02]  /*f080*/  ISETP.GT.AND P2, PT, R79, 0x70, !P2 ;  /* 0x000000704f00780c */ /* 0x000fe40005744270 */
[----:B------:R-:W-:Y:S02]  /*f090*/  FMNMX.FTZ R6, R61, R6, !PT ;  /* 0x000000063d067209 */ /* 0x000fe40007810000 */
[----:B------:R-:W-:Y:S02]  /*f0a0*/  FSEL R64, R64, -INF , !P1 ;  /* 0xff80000040407808 */ /* 0x000fe40004800000 */
[----:B------:R-:W-:Y:S02]  /*f0b0*/  ISETP.GT.AND P3, PT, R79, 0x71, !P3 ;  /* 0x000000714f00780c */ /* 0x000fe40005f64270 */
[----:B------:R-:W-:Y:S02]  /*f0c0*/  ISETP.LT.OR P2, PT, R78, 0x71, P2 ;  /* 0x000000714e00780c */ /* 0x000fe40001741670 */
[----:B------:R-:W-:-:S02]  /*f0d0*/  FMNMX.FTZ R6, R65, R6, !PT ;  /* 0x0000000641067209 */ /* 0x000fc40007810000 */
[----:B------:R-:W-:Y:S02]  /*f0e0*/  LOP3.LUT P5, RZ, R16, 0x8000000, RZ, 0xc0, !PT ;  /* 0x0800000010ff7812 */ /* 0x000fe400078ac0ff */
[C---:B------:R-:W-:Y:S02]  /*f0f0*/  ISETP.GT.AND P4, PT, R79.reuse, 0x78, !P4 ;  /* 0x000000784f00780c */ /* 0x040fe40006784270 */
[----:B------:R-:W-:Y:S02]  /*f100*/  ISETP.LT.OR P3, PT, R78, 0x72, P3 ;  /* 0x000000724e00780c */ /* 0x000fe40001f61670 */
[----:B------:R-:W-:Y:S02]  /*f110*/  FSEL R66, R66, -INF , !P2 ;  /* 0xff80000042427808 */ /* 0x000fe40005000000 */
[----:B------:R-:W-:Y:S02]  /*f120*/  FMNMX.FTZ R6, R64, R6, !PT ;  /* 0x0000000640067209 */ /* 0x000fe40007810000 */
[----:B------:R-:W-:-:S02]  /*f130*/  ISETP.GT.AND P1, PT, R79, 0x79, !P5 ;  /* 0x000000794f00780c */ /* 0x000fc40006f24270 */
[----:B------:R-:W-:Y:S02]  /*f140*/  ISETP.LT.OR P4, PT, R78, 0x79, P4 ;  /* 0x000000794e00780c */ /* 0x000fe40002781670 */
[----:B------:R-:W-:Y:S02]  /*f150*/  FSEL R68, R68, -INF , !P3 ;  /* 0xff80000044447808 */ /* 0x000fe40005800000 */
[----:B------:R-:W-:Y:S02]  /*f160*/  FMNMX.FTZ R6, R66, R6, !PT ;  /* 0x0000000642067209 */ /* 0x000fe40007810000 */
[----:B------:R-:W-:Y:S02]  /*f170*/  ISETP.LT.OR P1, PT, R78, 0x7a, P1 ;  /* 0x0000007a4e00780c */ /* 0x000fe40000f21670 */
[----:B------:R-:W-:Y:S02]  /*f180*/  FSEL R0, R0, -INF , !P4 ;  /* 0xff80000000007808 */ /* 0x000fe40006000000 */
[----:B------:R-:W-:-:S02]  /*f190*/  FMNMX.FTZ R6, R68, R6, !PT ;  /* 0x0000000644067209 */ /* 0x000fc40007810000 */
[----:B------:R-:W-:Y:S02]  /*f1a0*/  FSEL R71, R71, -INF , !P1 ;  /* 0xff80000047477808 */ /* 0x000fe40004800000 */
[----:B------:R-:W-:-:S04]  /*f1b0*/  FMNMX.FTZ R6, R0, R6, !PT ;  /* 0x0000000600067209 */ /* 0x000fc80007810000 */
[----:B------:R-:W-:-:S05]  /*f1c0*/  FMNMX.FTZ R6, R71, R6, !PT ;  /* 0x0000000647067209 */ /* 0x000fca0007810000 */
[----:B------:R-:W0:Y:S01]  /*f1d0*/  SHFL.BFLY PT, R75, R6, 0x2, 0x1f ;  /* 0x0c401f00064b7f89 */ /* 0x000e2200000e0000 */
[----:B------:R-:W-:Y:S08]  /*f1e0*/  MUFU.EX2 R8, R4 ;  /* 0x0000000400087308 */ /* 0x000ff00000000800 */
[----:B------:R-:W1:Y:S01]  /*f1f0*/  MUFU.EX2 R74, R74 ;  /* 0x0000004a004a7308 */ /* 0x000e620000000800 */
[----:B0-----:R-:W-:Y:S01]  /*f200*/  FMNMX.FTZ R6, R6, R75, !PT ;  /* 0x0000004b06067209 */ /* 0x001fe20007810000 */
[----:B-1----:R-:W-:Y:S01]  /*f210*/  FADD.FTZ R4, R8, R74 ;  /* 0x0000004a08047221 */ /* 0x002fe20000010000 */
[----:B------:R-:W-:-:S05]  /*f220*/  F2FP.F16.F32.PACK_AB R8, R74, R8 ;  /* 0x000000084a08723e */ /* 0x000fca00000000ff */
[----:B------:R-:W-:Y:S08]  /*f230*/  MUFU.EX2 R74, R30 ;  /* 0x0000001e004a7308 */ /* 0x000ff00000000800 */
[----:B------:R0:W-:Y:S02]  /*f240*/  MUFU.EX2 R30, R38 ;  /* 0x00000026001e7308 */ /* 0x0001e40000000800 */
[----:B0-----:R-:W0:Y:S06]  /*f250*/  SHFL.BFLY PT, R38, R6, 0x1, 0x1f ;  /* 0x0c201f0006267f89 */ /* 0x001e2c00000e0000 */
[----:B------:R-:W1:Y:S08]  /*f260*/  MUFU.EX2 R73, R73 ;  /* 0x0000004900497308 */ /* 0x000e700000000800 */
[----:B------:R-:W2:Y:S01]  /*f270*/  MUFU.EX2 R9, R9 ;  /* 0x0000000900097308 */ /* 0x000ea20000000800 */
[----:B0-----:R-:W-:-:S04]  /*f280*/  FMNMX.FTZ R6, R6, R38, !PT ;  /* 0x0000002606067209 */ /* 0x001fc80007810000 */
[C---:B------:R-:W-:Y:S01]  /*f290*/  FSETP.NEU.FTZ.AND P1, PT, R6.reuse, -INF , PT ;  /* 0xff8000000600780b */ /* 0x040fe20003f3d000 */
[----:B------:R-:W-:Y:S02]  /*f2a0*/  FMUL.FTZ R75, R6, UR51 ;  /* 0x00000033064b7c20 */ /* 0x000fe40008410000 */
[----:B------:R-:W0:Y:S03]  /*f2b0*/  MUFU.EX2 R12, R12 ;  /* 0x0000000c000c7308 */ /* 0x000e260000000800 */
[----:B------:R-:W-:-:S05]  /*f2c0*/  FSEL R75, R75, RZ, P1 ;  /* 0x000000ff4b4b7208 */ /* 0x000fca0000800000 */
[----:B------:R-:W3:Y:S01]  /*f2d0*/  MUFU.EX2 R13, R13 ;  /* 0x0000000d000d7308 */ /* 0x000ee20000000800 */
[--C-:B------:R-:W-:Y:S01]  /*f2e0*/  FFMA.FTZ R72, R72, UR51, -R75.reuse ;  /* 0x0000003348487c23 */ /* 0x100fe2000801084b */
[--C-:B------:R-:W-:Y:S01]  /*f2f0*/  FFMA.FTZ R7, R7, UR51, -R75.reuse ;  /* 0x0000003307077c23 */ /* 0x100fe2000801084b */
[----:B-1----:R-:W-:Y:S01]  /*f300*/  FADD.FTZ R4, R73, R4 ;  /* 0x0000000449047221 */ /* 0x002fe20000010000 */
[----:B------:R-:W-:-:S04]  /*f310*/  FFMA.FTZ R10, R10, UR51, -R75 ;  /* 0x000000330a0a7c23 */ /* 0x000fc8000801084b */
[----:B------:R-:W1:Y:S01]  /*f320*/  MUFU.EX2 R20, R20 ;  /* 0x0000001400147308 */ /* 0x000e620000000800 */
[----:B------:R-:W-:Y:S01]  /*f330*/  FFMA.FTZ R11, R11, UR51, -R75 ;  /* 0x000000330b0b7c23 */ /* 0x000fe2000801084b */
[----:B--2---:R-:W-:-:S06]  /*f340*/  FADD.FTZ R4, R9, R4 ;  /* 0x0000000409047221 */ /* 0x004fcc0000010000 */
[----:B------:R-:W-:Y:S01]  /*f350*/  MUFU.EX2 R72, R72 ;  /* 0x0000004800487308 */ /* 0x000fe20000000800 */
[----:B0-----:R-:W-:-:S07]  /*f360*/  FADD.FTZ R4, R12, R4 ;  /* 0x000000040c047221 */ /* 0x001fce0000010000 */
[----:B------:R-:W0:Y:S01]  /*f370*/  MUFU.EX2 R7, R7 ;  /* 0x0000000700077308 */ /* 0x000e220000000800 */
[----:B------:R-:W-:-:S07]  /*f380*/  FFMA.FTZ R14, R14, UR51, -R75 ;  /* 0x000000330e0e7c23 */ /* 0x000fce000801084b */
[----:B------:R-:W2:Y:S01]  /*f390*/  MUFU.EX2 R21, R21 ;  /* 0x0000001500157308 */ /* 0x000ea20000000800 */
[----:B------:R-:W-:-:S07]  /*f3a0*/  FFMA.FTZ R15, R15, UR51, -R75 ;  /* 0x000000330f0f7c23 */ /* 0x000fce000801084b */
[----:B------:R4:W5:Y:S01]  /*f3b0*/  MUFU.EX2 R38, R10 ;  /* 0x0000000a00267308 */ /* 0x0009620000000800 */
[--C-:B------:R-:W-:Y:S01]  /*f3c0*/  FFMA.FTZ R24, R24, UR51, -R75.reuse ;  /* 0x0000003318187c23 */ /* 0x100fe2000801084b */
[--C-:B------:R-:W-:Y:S01]  /*f3d0*/  FFMA.FTZ R25, R25, UR51, -R75.reuse ;  /* 0x0000003319197c23 */ /* 0x100fe2000801084b */
[----:B------:R-:W-:-:S05]  /*f3e0*/  FFMA.FTZ R28, R28, UR51, -R75 ;  /* 0x000000331c1c7c23 */ /* 0x000fca000801084b */
[----:B------:R-:W5:Y:S01]  /*f3f0*/  MUFU.EX2 R26, R26 ;  /* 0x0000001a001a7308 */ /* 0x000f620000000800 */
[----:B----4-:R-:W-:Y:S01]  /*f400*/  F2FP.F16.F32.PACK_AB R10, R9, R73 ;  /* 0x00000049090a723e */ /* 0x010fe200000000ff */
[--C-:B------:R-:W-:Y:S01]  /*f410*/  FFMA.FTZ R29, R29, UR51, -R75.reuse ;  /* 0x000000331d1d7c23 */ /* 0x100fe2000801084b */
[--C-:B------:R-:W-:Y:S01]  /*f420*/  FFMA.FTZ R32, R32, UR51, -R75.reuse ;  /* 0x0000003320207c23 */ /* 0x100fe2000801084b */
[--C-:B------:R-:W-:Y:S01]  /*f430*/  FFMA.FTZ R33, R33, UR51, -R75.reuse ;  /* 0x0000003321217c23 */ /* 0x100fe2000801084b */
[----:B------:R-:W-:-:S03]  /*f440*/  FFMA.FTZ R36, R36, UR51, -R75 ;  /* 0x0000003324247c23 */ /* 0x000fc6000801084b */
[----:B------:R-:W4:Y:S01]  /*f450*/  MUFU.EX2 R11, R11 ;  /* 0x0000000b000b7308 */ /* 0x000f220000000800 */
[--C-:B------:R-:W-:Y:S01]  /*f460*/  FFMA.FTZ R37, R37, UR51, -R75.reuse ;  /* 0x0000003325257c23 */ /* 0x100fe2000801084b */
[--C-:B------:R-:W-:Y:S01]  /*f470*/  FFMA.FTZ R40, R40, UR51, -R75.reuse ;  /* 0x0000003328287c23 */ /* 0x100fe2000801084b */
[--C-:B------:R-:W-:Y:S01]  /*f480*/  FFMA.FTZ R41, R41, UR51, -R75.reuse ;  /* 0x0000003329297c23 */ /* 0x100fe2000801084b */
[--C-:B------:R-:W-:Y:S01]  /*f490*/  FFMA.FTZ R44, R44, UR51, -R75.reuse ;  /* 0x000000332c2c7c23 */ /* 0x100fe2000801084b */
[--C-:B------:R-:W-:Y:S01]  /*f4a0*/  FFMA.FTZ R45, R45, UR51, -R75.reuse ;  /* 0x000000332d2d7c23 */ /* 0x100fe2000801084b */
[--C-:B------:R-:W-:Y:S01]  /*f4b0*/  FFMA.FTZ R48, R48, UR51, -R75.reuse ;  /* 0x0000003330307c23 */ /* 0x100fe2000801084b */
[--C-:B------:R-:W-:Y:S01]  /*f4c0*/  FFMA.FTZ R49, R49, UR51, -R75.reuse ;  /* 0x0000003331317c23 */ /* 0x100fe2000801084b */
        /* <DEDUP_REMOVED lines=13> */
[C---:B---3--:R-:W-:Y:S01]  /*f5a0*/  FADD.FTZ R9, R13.reuse, R4 ;  /* 0x000000040d097221 */ /* 0x048fe20000010000 */
[----:B------:R3:W4:Y:S01]  /*f5b0*/  MUFU.EX2 R75, R14 ;  /* 0x0000000e004b7308 */ /* 0x0007220000000800 */
[----:B------:R-:W-:-:S02]  /*f5c0*/  F2FP.F16.F32.PACK_AB R12, R13, R12 ;  /* 0x0000000c0d0c723e */ /* 0x000fc400000000ff */
[----:B-1----:R-:W-:Y:S01]  /*f5d0*/  FADD.FTZ R4, R20, R9 ;  /* 0x0000000914047221 */ /* 0x002fe20000010000 */
[----:B0-----:R-:W-:-:S04]  /*f5e0*/  FADD.FTZ R13, R72, R7 ;  /* 0x00000007480d7221 */ /* 0x001fc80000010000 */
[----:B------:R-:W0:Y:S01]  /*f5f0*/  MUFU.EX2 R15, R15 ;  /* 0x0000000f000f7308 */ /* 0x000e220000000800 */
[C---:B--2---:R-:W-:Y:S01]  /*f600*/  FADD.FTZ R9, R21.reuse, R4 ;  /* 0x0000000415097221 */ /* 0x044fe20000010000 */
[----:B---3--:R-:W-:Y:S01]  /*f610*/  F2FP.F16.F32.PACK_AB R14, R21, R20 ;  /* 0x00000014150e723e */ /* 0x008fe200000000ff */
[----:B-----5:R-:W-:Y:S02]  /*f620*/  FADD.FTZ R20, R38, R13 ;  /* 0x0000000d26147221 */ /* 0x020fe40000010000 */
[----:B------:R-:W-:-:S03]  /*f630*/  FADD.FTZ R4, R26, R9 ;  /* 0x000000091a047221 */ /* 0x000fc60000010000 */
[----:B------:R-:W1:Y:S01]  /*f640*/  MUFU.EX2 R76, R24 ;  /* 0x00000018004c7308 */ /* 0x000e620000000800 */
[----:B----4-:R-:W-:Y:S01]  /*f650*/  FADD.FTZ R20, R11, R20 ;  /* 0x000000140b147221 */ /* 0x010fe20000010000 */
[----:B------:R-:W-:-:S06]  /*f660*/  FADD.FTZ R9, R27, R4 ;  /* 0x000000041b097221 */ /* 0x000fcc0000010000 */
[----:B------:R-:W2:Y:S01]  /*f670*/  MUFU.EX2 R25, R25 ;  /* 0x0000001900197308 */ /* 0x000ea20000000800 */
[----:B------:R-:W-:Y:S01]  /*f680*/  FADD.FTZ R20, R75, R20 ;  /* 0x000000144b147221 */ /* 0x000fe20000010000 */
[----:B------:R-:W-:Y:S01]  /*f690*/  FADD.FTZ R4, R74, R9 ;  /* 0x000000094a047221 */ /* 0x000fe20000010000 */
[----:B------:R-:W-:-:S05]  /*f6a0*/  F2FP.F16.F32.PACK_AB R9, R7, R72 ;  /* 0x000000480709723e */ /* 0x000fca00000000ff */
[----:B------:R-:W3:Y:S01]  /*f6b0*/  MUFU.EX2 R31, R31 ;  /* 0x0000001f001f7308 */ /* 0x000ee20000000800 */
[----:B0-----:R-:W-:-:S07]  /*f6c0*/  FADD.FTZ R7, R15, R20 ;  /* 0x000000140f077221 */ /* 0x001fce0000010000 */
[----:B------:R-:W0:Y:S01]  /*f6d0*/  MUFU.EX2 R28, R28 ;  /* 0x0000001c001c7308 */ /* 0x000e220000000800 */
[----:B-1----:R-:W-:-:S07]  /*f6e0*/  FADD.FTZ R20, R76, R7 ;  /* 0x000000074c147221 */ /* 0x002fce0000010000 */
[----:B------:R-:W1:Y:S08]  /*f6f0*/  MUFU.EX2 R34, R34 ;  /* 0x0000002200227308 */ /* 0x000e700000000800 */
[----:B------:R-:W4:Y:S01]  /*f700*/  MUFU.EX2 R77, R29 ;  /* 0x0000001d004d7308 */ /* 0x000f220000000800 */
[----:B--2---:R-:W-:-:S07]  /*f710*/  FADD.FTZ R7, R25, R20 ;  /* 0x0000001419077221 */ /* 0x004fce0000010000 */
[----:B------:R-:W2:Y:S08]  /*f720*/  MUFU.EX2 R35, R35 ;  /* 0x0000002300237308 */ /* 0x000eb00000000800 */
[----:B------:R-:W5:Y:S08]  /*f730*/  MUFU.EX2 R32, R32 ;  /* 0x0000002000207308 */ /* 0x000f700000000800 */
[----:B------:R-:W5:Y:S01]  /*f740*/  MUFU.EX2 R33, R33 ;  /* 0x0000002100217308 */ /* 0x000f620000000800 */
[----:B---3--:R-:W-:Y:S01]  /*f750*/  FADD.FTZ R4, R31, R4 ;  /* 0x000000041f047221 */ /* 0x008fe20000010000 */
[----:B0-----:R-:W-:-:S03]  /*f760*/  FADD.FTZ R20, R28, R7 ;  /* 0x000000071c147221 */ /* 0x001fc60000010000 */
[----:B-1----:R-:W-:Y:S01]  /*f770*/  FADD.FTZ R4, R34, R4 ;  /* 0x0000000422047221 */ /* 0x002fe20000010000 */
[----:B----4-:R-:W-:Y:S01]  /*f780*/  FADD.FTZ R7, R77, R20 ;  /* 0x000000144d077221 */ /* 0x010fe20000010000 */
[----:B------:R-:W-:Y:S02]  /*f790*/  F2FP.F16.F32.PACK_AB R24, R27, R26 ;  /* 0x0000001a1b18723e */ /* 0x000fe400000000ff */
[----:B--2---:R-:W-:Y:S01]  /*f7a0*/  FADD.FTZ R21, R35, R4 ;  /* 0x0000000423157221 */ /* 0x004fe20000010000 */
[----:B-----5:R-:W-:Y:S01]  /*f7b0*/  FADD.FTZ R4, R32, R7 ;  /* 0x0000000720047221 */ /* 0x020fe20000010000 */
[C---:B------:R-:W-:Y:S02]  /*f7c0*/  F2FP.F16.F32.PACK_AB R27, R33.reuse, R32 ;  /* 0x00000020211b723e */ /* 0x040fe400000000ff */
[----:B------:R-:W2:Y:S01]  /*f7d0*/  LDL R32, [R1+0x74] ;  /* 0x0000740001207983 */ /* 0x000ea20000100800 */
[----:B------:R-:W0:Y:S08]  /*f7e0*/  MUFU.EX2 R39, R39 ;  /* 0x0000002700277308 */ /* 0x000e300000000800 */
[----:B------:R-:W1:Y:S08]  /*f7f0*/  MUFU.EX2 R29, R36 ;  /* 0x00000024001d7308 */ /* 0x000e700000000800 */
[----:B------:R-:W3:Y:S08]  /*f800*/  MUFU.EX2 R42, R42 ;  /* 0x0000002a002a7308 */ /* 0x000ef00000000800 */
[----:B------:R-:W4:Y:S01]  /*f810*/  MUFU.EX2 R37, R37 ;  /* 0x0000002500257308 */ /* 0x000f220000000800 */
[----:B------:R-:W-:Y:S01]  /*f820*/  FADD.FTZ R20, R30, R21 ;  /* 0x000000151e147221 */ /* 0x000fe20000010000 */
[----:B------:R-:W-:-:S06]  /*f830*/  FADD.FTZ R4, R33, R4 ;  /* 0x0000000421047221 */ /* 0x000fcc0000010000 */
[----:B------:R-:W5:Y:S08]  /*f840*/  MUFU.EX2 R43, R43 ;  /* 0x0000002b002b7308 */ /* 0x000f700000000800 */
[----:B------:R-:W5:Y:S01]  /*f850*/  MUFU.EX2 R40, R40 ;  /* 0x0000002800287308 */ /* 0x000f620000000800 */
[----:B0-----:R-:W-:Y:S01]  /*f860*/  FADD.FTZ R7, R39, R20 ;  /* 0x0000001427077221 */ /* 0x001fe20000010000 */
[----:B-1----:R-:W-:-:S06]  /*f870*/  FADD.FTZ R4, R29, R4 ;  /* 0x000000041d047221 */ /* 0x002fcc0000010000 */
[----:B------:R-:W0:Y:S08]  /*f880*/  MUFU.EX2 R46, R46 ;  /* 0x0000002e002e7308 */ /* 0x000e300000000800 */
[----:B------:R-:W1:Y:S01]  /*f890*/  MUFU.EX2 R41, R41 ;  /* 0x0000002900297308 */ /* 0x000e620000000800 */
[----:B---3--:R-:W-:Y:S01]  /*f8a0*/  FADD.FTZ R20, R42, R7 ;  /* 0x000000072a147221 */ /* 0x008fe20000010000 */
[----:B----4-:R-:W-:-:S06]  /*f8b0*/  FADD.FTZ R7, R37, R4 ;  /* 0x0000000425077221 */ /* 0x010fcc0000010000 */
[----:B------:R-:W-:Y:S08]  /*f8c0*/  MUFU.EX2 R47, R47 ;  /* 0x0000002f002f7308 */ /* 0x000ff00000000800 */
[----:B------:R-:W3:Y:S01]  /*f8d0*/  MUFU.EX2 R44, R44 ;  /* 0x0000002c002c7308 */ /* 0x000ee20000000800 */
[----:B-----5:R-:W-:Y:S01]  /*f8e0*/  FADD.FTZ R21, R43, R20 ;  /* 0x000000142b157221 */ /* 0x020fe20000010000 */
[----:B------:R-:W-:-:S06]  /*f8f0*/  FADD.FTZ R4, R40, R7 ;  /* 0x0000000728047221 */ /* 0x000fcc0000010000 */
[----:B------:R-:W-:Y:S01]  /*f900*/  MUFU.EX2 R50, R50 ;  /* 0x0000003200327308 */ /* 0x000fe20000000800 */
[----:B------:R-:W-:-:S07]  /*f910*/  F2FP.F16.F32.PACK_AB R11, R11, R38 ;  /* 0x000000260b0b723e */ /* 0x000fce00000000ff */
[----:B------:R-:W4:Y:S01]  /*f920*/  MUFU.EX2 R45, R45 ;  /* 0x0000002d002d7308 */ /* 0x000f220000000800 */
[----:B0-----:R-:W-:Y:S01]  /*f930*/  FADD.FTZ R20, R46, R21 ;  /* 0x000000152e147221 */ /* 0x001fe20000010000 */
[----:B-1----:R-:W-:-:S06]  /*f940*/  FADD.FTZ R7, R41, R4 ;  /* 0x0000000429077221 */ /* 0x002fcc0000010000 */
[----:B------:R-:W0:Y:S01]  /*f950*/  MUFU.EX2 R51, R51 ;  /* 0x0000003300337308 */ /* 0x000e220000000800 */
[----:B------:R-:W-:-:S07]  /*f960*/  F2FP.F16.F32.PACK_AB R13, R15, R75 ;  /* 0x0000004b0f0d723e */ /* 0x000fce00000000ff */
[----:B------:R-:W1:Y:S01]  /*f970*/  MUFU.EX2 R48, R48 ;  /* 0x0000003000307308 */ /* 0x000e620000000800 */
[----:B------:R-:W-:Y:S01]  /*f980*/  F2FP.F16.F32.PACK_AB R15, R25, R76 ;  /* 0x0000004c190f723e */ /* 0x000fe200000000ff */
[----:B------:R5:W-:Y:S01]  /*f990*/  STSM.16.M88.4 [R82+0x21800], R8 ;  /* 0x0218000852007844 */ /* 0x000be20000000200 */
[----:B---3--:R-:W-:-:S05]  /*f9a0*/  FADD.FTZ R4, R44, R7 ;  /* 0x000000072c047221 */ /* 0x008fca0000010000 */
[----:B------:R-:W3:Y:S08]  /*f9b0*/  MUFU.EX2 R54, R54 ;  /* 0x0000003600367308 */ /* 0x000ef00000000800 */
[----:B------:R-:W3:Y:S01]  /*f9c0*/  MUFU.EX2 R49, R49 ;  /* 0x0000003100317308 */ /* 0x000ee20000000800 */
[----:B-----5:R-:W-:Y:S01]  /*f9d0*/  FADD.FTZ R9, R47, R20 ;  /* 0x000000142f097221 */ /* 0x020fe20000010000 */
[----:B------:R5:W-:Y:S06]  /*f9e0*/  STSM.16.M88.4 [R83], R12 ;  /* 0x0000000c53007844 */ /* 0x000bec0000000200 */
[----:B------:R-:W3:Y:S01]  /*f9f0*/  MUFU.EX2 R55, R55 ;  /* 0x0000003700377308 */ /* 0x000ee20000000800 */
[----:B----4-:R-:W-:-:S07]  /*fa00*/  FADD.FTZ R7, R45, R4 ;  /* 0x000000042d077221 */ /* 0x010fce0000010000 */
[----:B------:R-:W4:Y:S01]  /*fa10*/  MUFU.EX2 R52, R52 ;  /* 0x0000003400347308 */ /* 0x000f220000000800 */
[----:B-----5:R-:W-:-:S07]  /*fa20*/  FADD.FTZ R12, R50, R9 ;  /* 0x00000009320c7221 */ /* 0x020fce0000010000 */
[----:B------:R-:W5:Y:S01]  /*fa30*/  MUFU.EX2 R58, R58 ;  /* 0x0000003a003a7308 */ /* 0x000f620000000800 */
[----:B0-----:R-:W-:Y:S01]  /*fa40*/  FADD.FTZ R9, R51, R12 ;  /* 0x0000000c33097221 */ /* 0x001fe20000010000 */
[----:B-1----:R-:W-:-:S06]  /*fa50*/  FADD.FTZ R4, R48, R7 ;  /* 0x0000000730047221 */ /* 0x002fcc0000010000 */
[----:B------:R-:W0:Y:S01]  /*fa60*/  MUFU.EX2 R53, R53 ;  /* 0x0000003500357308 */ /* 0x000e220000000800 */
[----:B---3--:R-:W-:Y:S01]  /*fa70*/  FADD.FTZ R12, R54, R9 ;  /* 0x00000009360c7221 */ /* 0x008fe20000010000 */
[----:B------:R-:W-:-:S06]  /*fa80*/  FADD.FTZ R13, R49, R4 ;  /* 0x00000004310d7221 */ /* 0x000fcc0000010000 */
[----:B------:R-:W1:Y:S08]  /*fa90*/  MUFU.EX2 R59, R59 ;  /* 0x0000003b003b7308 */ /* 0x000e700000000800 */
[----:B------:R-:W3:Y:S01]  /*faa0*/  MUFU.EX2 R56, R56 ;  /* 0x0000003800387308 */ /* 0x000ee20000000800 */
[----:B------:R-:W-:Y:S01]  /*fab0*/  FADD.FTZ R15, R55, R12 ;  /* 0x0000000c370f7221 */ /* 0x000fe20000010000 */
[----:B----4-:R-:W-:Y:S01]  /*fac0*/  FADD.FTZ R4, R52, R13 ;  /* 0x0000000d34047221 */ /* 0x010fe20000010000 */
[----:B------:R-:W-:-:S05]  /*fad0*/  ISETP.NE.AND P5, PT, R142, 0x1, PT ;  /* 0x000000018e00780c */ /* 0x000fca0003fa5270 */
[----:B------:R-:W4:Y:S08]  /*fae0*/  MUFU.EX2 R62, R62 ;  /* 0x0000003e003e7308 */ /* 0x000f300000000800 */
[----:B------:R-:W4:Y:S01]  /*faf0*/  MUFU.EX2 R57, R57 ;  /* 0x0000003900397308 */ /* 0x000f220000000800 */
[----:B-----5:R-:W-:Y:S01]  /*fb00*/  FADD.FTZ R12, R58, R15 ;  /* 0x0000000f3a0c7221 */ /* 0x020fe20000010000 */
[----:B0-----:R-:W-:-:S06]  /*fb10*/  FADD.FTZ R13, R53, R4 ;  /* 0x00000004350d7221 */ /* 0x001fcc0000010000 */
[----:B------:R-:W0:Y:S01]  /*fb20*/  MUFU.EX2 R63, R63 ;  /* 0x0000003f003f7308 */ /* 0x000e220000000800 */
[----:B------:R-:W-:-:S07]  /*fb30*/  F2FP.F16.F32.PACK_AB R26, R31, R74 ;  /* 0x0000004a1f1a723e */ /* 0x000fce00000000ff */
[----:B------:R-:W5:Y:S01]  /*fb40*/  MUFU.EX2 R60, R60 ;  /* 0x0000003c003c7308 */ /* 0x000f620000000800 */
[----:B------:R-:W-:-:S07]  /*fb50*/  F2FP.F16.F32.PACK_AB R25, R77, R28 ;  /* 0x0000001c4d19723e */ /* 0x000fce00000000ff */
[----:B------:R-:W5:Y:S01]  /*fb60*/  MUFU.EX2 R61, R61 ;  /* 0x0000003d003d7308 */ /* 0x000f620000000800 */
[----:B------:R-:W-:-:S07]  /*fb70*/  F2FP.F16.F32.PACK_AB R28, R35, R34 ;  /* 0x00000022231c723e */ /* 0x000fce00000000ff */
[----:B------:R-:W-:Y:S01]  /*fb80*/  MUFU.EX2 R65, R65 ;  /* 0x0000004100417308 */ /* 0x000fe20000000800 */
[----:B------:R-:W-:-:S07]  /*fb90*/  F2FP.F16.F32.PACK_AB R30, R39, R30 ;  /* 0x0000001e271e723e */ /* 0x000fce00000000ff */
[----:B------:R-:W5:Y:S01]  /*fba0*/  MUFU.EX2 R64, R64 ;  /* 0x0000004000407308 */ /* 0x000f620000000800 */
[----:B------:R-:W-:-:S07]  /*fbb0*/  F2FP.F16.F32.PACK_AB R29, R37, R29 ;  /* 0x0000001d251d723e */ /* 0x000fce00000000ff */
[----:B------:R-:W-:Y:S01]  /*fbc0*/  MUFU.EX2 R67, R67 ;  /* 0x0000004300437308 */ /* 0x000fe20000000800 */
[----:B------:R-:W-:-:S07]  /*fbd0*/  F2FP.F16.F32.PACK_AB R31, R41, R40 ;  /* 0x00000028291f723e */ /* 0x000fce00000000ff */
[----:B------:R-:W5:Y:S01]  /*fbe0*/  MUFU.EX2 R69, R69 ;  /* 0x0000004500457308 */ /* 0x000f620000000800 */
[----:B-1----:R-:W-:-:S07]  /*fbf0*/  FADD.FTZ R15, R59, R12 ;  /* 0x0000000c3b0f7221 */ /* 0x002fce0000010000 */
[----:B------:R-:W-:Y:S01]  /*fc00*/  MUFU.EX2 R70, R70 ;  /* 0x0000004600467308 */ /* 0x000fe20000000800 */
[----:B---3--:R-:W-:-:S07]  /*fc10*/  FADD.FTZ R4, R56, R13 ;  /* 0x0000000d38047221 */ /* 0x008fce0000010000 */
[----:B------:R-:W1:Y:S08]  /*fc20*/  MUFU.EX2 R3, R3 ;  /* 0x0000000300037308 */ /* 0x000e700000000800 */
[----:B------:R-:W-:Y:S08]  /*fc30*/  MUFU.EX2 R66, R66 ;  /* 0x0000004200427308 */ /* 0x000ff00000000800 */
[----:B------:R-:W3:Y:S08]  /*fc40*/  MUFU.EX2 R7, R68 ;  /* 0x0000004400077308 */ /* 0x000ef00000000800 */
[----:B------:R-:W-:Y:S08]  /*fc50*/  MUFU.EX2 R0, R0 ;  /* 0x0000000000007308 */ /* 0x000ff00000000800 */
[----:B------:R-:W2:Y:S01]  /*fc60*/  MUFU.EX2 R71, R71 ;  /* 0x0000004700477308 */ /* 0x000ea20000000800 */
[----:B------:R-:W-:Y:S01]  /*fc70*/  F2FP.F16.F32.PACK_AB R8, R43, R42 ;  /* 0x0000002a2b08723e */ /* 0x000fe200000000ff */
[----:B------:R-:W-:Y:S01]  /*fc80*/  STSM.16.M88.4 [R81], R24 ;  /* 0x0000001851007844 */ /* 0x000fe20000000200 */
[----:B------:R-:W-:-:S02]  /*fc90*/  F2FP.F16.F32.PACK_AB R10, R47, R46 ;  /* 0x0000002e2f0a723e */ /* 0x000fc400000000ff */
[----:B------:R-:W-:Y:S02]  /*fca0*/  F2FP.F16.F32.PACK_AB R9, R45, R44 ;  /* 0x0000002c2d09723e */ /* 0x000fe400000000ff */
[----:B------:R-:W-:Y:S01]  /*fcb0*/  F2FP.F16.F32.PACK_AB R11, R49, R48 ;  /* 0x00000030310b723e */ /* 0x000fe200000000ff */
[----:B------:R1:W-:Y:S01]  /*fcc0*/  STSM.16.M88.4 [R80], R28 ;  /* 0x0000001c50007844 */ /* 0x0003e20000000200 */
[----:B----4-:R-:W-:Y:S01]  /*fcd0*/  FADD.FTZ R14, R62, R15 ;  /* 0x0000000f3e0e7221 */ /* 0x010fe20000010000 */
[----:B------:R-:W-:Y:S02]  /*fce0*/  FADD.FTZ R13, R57, R4 ;  /* 0x00000004390d7221 */ /* 0x000fe40000010000 */
[----:B------:R4:W-:Y:S01]  /*fcf0*/  STSM.16.M88.4 [R82+0x27800], R8 ;  /* 0x0278000852007844 */ /* 0x0009e20000000200 */
[----:B0-----:R-:W-:Y:S01]  /*fd00*/  FADD.FTZ R20, R63, R14 ;  /* 0x0000000e3f147221 */ /* 0x001fe20000010000 */
[----:B-----5:R-:W-:Y:S01]  /*fd10*/  FADD.FTZ R4, R60, R13 ;  /* 0x0000000d3c047221 */ /* 0x020fe20000010000 */
[----:B------:R-:W-:-:S02]  /*fd20*/  F2FP.F16.F32.PACK_AB R12, R59, R58 ;  /* 0x0000003a3b0c723e */ /* 0x000fc400000000ff */
[----:B------:R-:W-:Y:S02]  /*fd30*/  F2FP.F16.F32.PACK_AB R14, R63, R62 ;  /* 0x0000003e3f0e723e */ /* 0x000fe400000000ff */
[----:B------:R-:W-:Y:S01]  /*fd40*/  F2FP.F16.F32.PACK_AB R13, R61, R60 ;  /* 0x0000003c3d0d723e */ /* 0x000fe200000000ff */
[----:B-1----:R-:W0:Y:S01]  /*fd50*/  @P5 LDC R28, c[0x0][0x44c] ;  /* 0x00011300ff1c5b82 */ /* 0x002e220000000800 */
[----:B------:R-:W-:Y:S02]  /*fd60*/  F2FP.F16.F32.PACK_AB R15, R64, R65 ;  /* 0x00000041400f723e */ /* 0x000fe400000000ff */
[----:B----4-:R-:W-:Y:S02]  /*fd70*/  F2FP.F16.F32.PACK_AB R8, R51, R50 ;  /* 0x000000323308723e */ /* 0x010fe400000000ff */
[----:B------:R-:W-:Y:S02]  /*fd80*/  F2FP.F16.F32.PACK_AB R10, R55, R54 ;  /* 0x00000036370a723e */ /* 0x000fe400000000ff */
[----:B------:R-:W-:Y:S01]  /*fd90*/  F2FP.F16.F32.PACK_AB R9, R53, R52 ;  /* 0x000000343509723e */ /* 0x000fe200000000ff */
[----:B------:R-:W1:Y:S01]  /*fda0*/  @P5 LDC R29, c[0x0][0x450] ;  /* 0x00011400ff1d5b82 */ /* 0x000e620000000800 */
[----:B------:R-:W-:-:S02]  /*fdb0*/  F2FP.F16.F32.PACK_AB R11, R57, R56 ;  /* 0x00000038390b723e */ /* 0x000fc400000000ff */
[----:B------:R-:W-:Y:S02]  /*fdc0*/  F2FP.F16.F32.PACK_AB R24, R69, R67 ;  /* 0x000000434518723e */ /* 0x000fe400000000ff */
[----:B------:R-:W-:Y:S02]  /*fdd0*/  F2FP.F16.F32.PACK_AB R26, R3, R70 ;  /* 0x00000046031a723e */ /* 0x000fe400000000ff */
[----:B---3--:R-:W-:Y:S02]  /*fde0*/  F2FP.F16.F32.PACK_AB R25, R7, R66 ;  /* 0x000000420719723e */ /* 0x008fe400000000ff */
[----:B--2---:R-:W-:Y:S01]  /*fdf0*/  F2FP.F16.F32.PACK_AB R27, R71, R0 ;  /* 0x00000000471b723e */ /* 0x004fe200000000ff */
[----:B------:R2:W-:Y:S04]  /*fe00*/  STSM.16.M88.4 [R32], R8 ;  /* 0x0000000820007844 */ /* 0x0005e80000000200 */
[----:B------:R2:W-:Y:S01]  /*fe10*/  STSM.16.M88.4 [R81+0x6000], R12 ;  /* 0x0060000c51007844 */ /* 0x0005e20000000200 */
[----:B------:R-:W-:-:S03]  /*fe20*/  FADD.FTZ R4, R61, R4 ;  /* 0x000000043d047221 */ /* 0x000fc60000010000 */
[----:B------:R2:W-:Y:S01]  /*fe30*/  STSM.16.M88.4 [R80+0x6000], R24 ;  /* 0x0060001850007844 */ /* 0x0005e20000000200 */
[----:B------:R3:W-:Y:S06]  /*fe40*/  MEMBAR.ALL.CTA ;  /* 0x0000000000007992 */ /* 0x0007ec0000008000 */
[----:B---3--:R-:W3:Y:S01]  /*fe50*/  FENCE.VIEW.ASYNC.S ;  /* 0x00000000000073c6 */ /* 0x008ee20000000000 */
[----:B------:R-:W-:Y:S01]  /*fe60*/  FADD.FTZ R21, R65, R4 ;  /* 0x0000000441157221 */ /* 0x000fe20000010000 */
[----:B------:R-:W-:Y:S01]  /*fe70*/  FADD.FTZ R20, R67, R20 ;  /* 0x0000001443147221 */ /* 0x000fe20000010000 */
[----:B------:R-:W-:-:S02]  /*fe80*/  PLOP3.LUT P1, PT, PT, PT, UP0, 0x40, 0x0 ;  /* 0x000000000000781c */ /* 0x000fc40003f2e808 */
[----:B------:R-:W-:Y:S01]  /*fe90*/  FADD.FTZ R21, R64, R21 ;  /* 0x0000001540157221 */ /* 0x000fe20000010000 */
[----:B0-----:R-:W-:-:S04]  /*fea0*/  @P5 IMAD.HI.U32 R28, R88, R28, RZ ;  /* 0x0000001c581c5227 */ /* 0x001fc800078e00ff */
[----:B------:R-:W-:Y:S01]  /*feb0*/  FADD.FTZ R69, R69, R20 ;  /* 0x0000001445457221 */ /* 0x000fe20000010000 */
[----:B------:R-:W-:Y:S01]  /*fec0*/  FADD.FTZ R66, R66, R21 ;  /* 0x0000001542427221 */ /* 0x000fe20000010000 */
[----:B------:R-:W-:Y:S01]  /*fed0*/  IMAD.MOV.U32 R20, RZ, RZ, R88 ;  /* 0x000000ffff147224 */ /* 0x000fe200078e0058 */
[----:B-1----:R-:W-:Y:S02]  /*fee0*/  @P5 SHF.R.U32.HI R20, RZ, R29, R28 ;  /* 0x0000001dff145219 */ /* 0x002fe4000001161c */
[----:B------:R-:W-:Y:S01]  /*fef0*/  FADD.FTZ R7, R7, R66 ;  /* 0x0000004207077221 */ /* 0x000fe20000010000 */
[----:B------:R-:W-:Y:S02]  /*ff00*/  FADD.FTZ R4, R70, R69 ;  /* 0x0000004546047221 */ /* 0x000fe40000010000 */
[----:B------:R-:W-:Y:S02]  /*ff10*/  IMAD.IADD R139, R139, 0x1, R20 ;  /* 0x000000018b8b7824 */ /* 0x000fe400078e0214 */
[----:B------:R-:W-:Y:S01]  /*ff20*/  FADD.FTZ R0, R0, R7 ;  /* 0x0000000700007221 */ /* 0x000fe20000010000 */
[----:B------:R-:W-:Y:S01]  /*ff30*/  FADD.FTZ R4, R3, R4 ;  /* 0x0000000403047221 */ /* 0x000fe20000010000 */
[----:B------:R-:W-:-:S02]  /*ff40*/  VIADD R7, R139, UR6 ;  /* 0x000000068b077c36 */ /* 0x000fc40008000000 */
[----:B------:R-:W-:Y:S01]  /*ff50*/  FADD.FTZ R3, R71, R0 ;  /* 0x0000000047037221 */ /* 0x000fe20000010000 */
[----:B------:R-:W-:Y:S01]  /*ff60*/  VIADD R0, R97, 0xfffffffe ;  /* 0xfffffffe61007836 */ /* 0x000fe20000000000 */
[----:B---3--:R-:W-:Y:S01]  /*ff70*/  NOP ;  /* 0x0000000000007918 */ /* 0x008fe20000000000 */
[----:B--2---:R-:W-:Y:S05]  /*ff80*/  @P1 BRA `(.L_x_11532) ;  /* 0x0000000000541947 */ /* 0x004fea0003800000 */
[C---:B------:R-:W-:Y:S01]  /*ff90*/  ISETP.GT.AND P1, PT, R139.reuse, RZ, PT ;  /* 0x000000ff8b00720c */ /* 0x040fe20003f24270 */
[----:B------:R-:W-:Y:S01]  /*ffa0*/  BSSY B0, `(.L_x_11533) ;  /* 0x0000010000007945 */ /* 0x000fe20003800000 */
[----:B------:R-:W-:-:S11]  /*ffb0*/  VIADD R8, R139, 0xffffffff ;  /* 0xffffffff8b087836 */ /* 0x000fd60000000000 */
[----:B------:R-:W-:Y:S05]  /*ffc0*/  @P1 BRA `(.L_x_11534) ;  /* 0x0000000000201947 */ /* 0x000fea0003800000 */
[----:B------:R-:W-:Y:S01]  /*ffd0*/  UISETP.NE.AND UP1, UPT, UR7, 0x1, UPT ;  /* 0x000000010700788c */ /* 0x000fe2000bf25270 */
[----:B------:R-:W-:-:S05]  /*ffe0*/  IMAD.MOV R8, RZ, RZ, -R139 ;  /* 0x000000ffff087224 */ /* 0x000fca00078e0a8b */
[----:B------:R-:W-:-:S05]  /*fff0*/  PLOP3.LUT P1, PT, PT, PT, UP1, 0x80, 0x0 ;  /* 0x000000000000781c */ /* 0x000fca0003f2f018 */
[----:B------:R-:W-:-:S08]  /*10000*/  @UP1 ULDC.64 UR4, c[0x0][0x9e8] ;  /* 0x00027a0000041ab9 */ /* 0x000fd00000000a00 */
[----:B------:R-:W-:-:S05]  /*10010*/  @P1 IMAD.HI.U32 R9, R8, UR4, RZ ;  /* 0x0000000408091c27 */ /* 0x000fca000f8e00ff */
[----:B------:R-:W-:-:S04]  /*10020*/  @P1 SHF.R.U32.HI R8, RZ, UR5, R9 ;  /* 0x00000005ff081c19 */ /* 0x000fc80008011609 */
[----:B------:R-:W-:Y:S01]  /*10030*/  LOP3.LUT R8, RZ, R8, RZ, 0x33, !PT ;  /* 0x00000008ff087212 */ /* 0x000fe200078e33ff */
[----:B------:R-:W-:Y:S06]  /*10040*/  BRA `(.L_x_11535) ;  /* 0x0000000000147947 */ /* 0x000fec0003800000 */
.L_x_11534:
[----:B------:R-:W-:-:S06]  /*10050*/  UISETP.NE.AND UP1, UPT, UR7, 0x1, UPT ;  /* 0x000000010700788c */ /* 0x000fcc000bf25270 */
[----:B------:R-:W-:-:S05]  /*10060*/  PLOP3.LUT P1, PT, PT, PT, UP1, 0x80, 0x0 ;  /* 0x000000000000781c */ /* 0x000fca0003f2f018 */
[----:B------:R-:W-:-:S08]  /*10070*/  @UP1 ULDC.64 UR4, c[0x0][0x9e8] ;  /* 0x00027a0000041ab9 */ /* 0x000fd00000000a00 */
[----:B------:R-:W-:-:S05]  /*10080*/  @P1 IMAD.HI.U32 R9, R8, UR4, RZ ;  /* 0x0000000408091c27 */ /* 0x000fca000f8e00ff */
[----:B------:R-:W-:-:S07]  /*10090*/  @P1 SHF.R.U32.HI R8, RZ, UR5, R9 ;  /* 0x00000005ff081c19 */ /* 0x000fce0008011609 */
.L_x_11535:
[----:B------:R-:W-:Y:S05]  /*100a0*/  BSYNC B0 ;  /* 0x0000000000007941 */ /* 0x000fea0003800000 */
.L_x_11533:
[----:B------:R-:W-:-:S04]  /*100b0*/  IMAD.U32 R9, RZ, RZ, UR7 ;  /* 0x00000007ff097e24 */ /* 0x000fc8000f8e00ff */
[----:B------:R-:W-:-:S05]  /*100c0*/  IMAD R8, R8, R9, UR7 ;  /* 0x0000000708087e24 */ /* 0x000fca000f8e0209 */
[----:B------:R-:W-:-:S07]  /*100d0*/  VIMNMX R7, R7, R8, PT ;  /* 0x0000000807077248 */ /* 0x000fce0003fe0100 */
.L_x_11532:
[----:B------:R-:W2:Y:S01]  /*100e0*/  LDL R9, [R1+0xa0] ;  /* 0x0000a00001097983 */ /* 0x000ea20000100800 */
        /* <DEDUP_REMOVED lines=12> */
[----:B------:R-:W-:Y:S01]  /*101b0*/  ULDC UR42, c[0x0][0x9e0] ;  /* 0x00027800002a7ab9 */ /* 0x000fe20000000800 */
        /* <DEDUP_REMOVED lines=24> */
[----:B--2---:R-:W-:-:S04]  /*10340*/  VIMNMX R140, R9, R8, !PT ;  /* 0x00000008098c7248 */ /* 0x004fc80007fe0100 */
[----:B------:R-:W-:-:S13]  /*10350*/  ISETP.GE.AND P1, PT, R0, R140, PT ;  /* 0x0000008c0000720c */ /* 0x000fda0003f26270 */
[----:B------:R-:W-:Y:S05]  /*10360*/  @!P1 BRA `(.L_x_11536) ;  /* 0x0000003c00809947 */ /* 0x000fea0003800000 */
[----:B------:R-:W-:-:S07]  /*10370*/  IMAD.MOV.U32 R135, RZ, RZ, RZ ;  /* 0x000000ffff877224 */ /* 0x000fce00078e00ff */
.L_x_11556:
[----:B------:R-:W2:Y:S01]  /*10380*/  LDL R9, [R1+0x48] ;  /* 0x0000480001097983 */ /* 0x000ea20000100800 */
[----:B------:R-:W-:Y:S01]  /*10390*/  VIADD R7, R17, 0x1 ;  /* 0x0000000111077836 */ /* 0x000fe20000000000 */
[----:B------:R-:W-:Y:S05]  /*103a0*/  YIELD ;  /* 0x0000000000007946 */ /* 0x000fea0003800000 */
[----:B------:R-:W-:-:S04]  /*103b0*/  ISETP.NE.AND P2, PT, R7, 0x2, PT ;  /* 0x000000020700780c */ /* 0x000fc80003f45270 */
[----:B------:R-:W-:Y:S02]  /*103c0*/  SEL R8, RZ, 0x1, P2 ;  /* 0x00000001ff087807 */ /* 0x000fe40001000000 */
[----:B------:R-:W-:Y:S02]  /*103d0*/  SEL R7, R7, RZ, P2 ;  /* 0x000000ff07077207 */ /* 0x000fe40001000000 */
[----:B------:R-:W-:Y:S02]  /*103e0*/  LOP3.LUT R139, R23, R8, RZ, 0x3c, !PT ;  /* 0x00000008178b7212 */ /* 0x000fe400078e3cff */
[----:B--2---:R-:W-:-:S13]  /*103f0*/  ISETP.NE.AND P1, PT, R9, RZ, PT ;  /* 0x000000ff0900720c */ /* 0x004fda0003f25270 */
[----:B0-----:R-:W-:Y:S05]  /*10400*/  @P1 BRA `(.L_x_11537) ;  /* 0x0000000000301947 */ /* 0x001fea0003800000 */
[----:B------:R-:W-:Y:S05]  /*10410*/  @!P0 BRA `(.L_x_11538) ;  /* 0x0000000000048947 */ /* 0x000fea0003800000 */
[----:B------:R-:W-:Y:S01]  /*10420*/  BPT.TRAP 0x1 ;  /* 0x000000040000795c */ /* 0x000fe20000300000 */
.L_x_11538:
[----:B------:R-:W-:Y:S01]  /*10430*/  IMAD R9, R7, 0x8, R2 ;  /* 0x0000000807097824 */ /* 0x000fe200078e0202 */
[----:B------:R-:W-:-:S04]  /*10440*/  SHF.L.U32 R8, R139, 0x1f, RZ ;  /* 0x0000001f8b087819 */ /* 0x000fc800000006ff */
[----:B------:R0:W1:Y:S01]  /*10450*/  SYNCS.PHASECHK.TRANS64.TRYWAIT P2, [R9+URZ+0x2d830], R8 ;  /* 0x02d83008090075a7 */ /* 0x000062000804017f */
[----:B------:R-:W-:Y:S05]  /*10460*/  @!P0 BRA `(.L_x_11539) ;  /* 0x0000000000048947 */ /* 0x000fea0003800000 */
[----:B------:R-:W-:Y:S01]  /*10470*/  BPT.TRAP 0x1 ;  /* 0x000000040000795c */ /* 0x000fe20000300000 */
.L_x_11539:
[----:B------:R-:W-:Y:S04]  /*10480*/  BSSY B0, `(.L_x_11537) ;  /* 0x0000004000007945 */ /* 0x000fe80003800000 */
[----:B-1----:R-:W-:Y:S05]  /*10490*/  @P2 BRA `(.L_x_11540) ;  /* 0x0000000000082947 */ /* 0x002fea0003800000 */
[----:B------:R-:W1:Y:S02]  /*104a0*/  SYNCS.PHASECHK.TRANS64.TRYWAIT P2, [R9+URZ+0x2d830], R8 ;  /* 0x02d83008090075a7 */ /* 0x000e64000804017f */
[----:B-1----:R-:W-:Y:S05]  /*104b0*/  @!P2 BRA `(.L_x_11541) ;  /* 0x0000016c00e0a947 */ /* 0x002fea0003800000 */
.L_x_11540:
[----:B------:R-:W-:Y:S05]  /*104c0*/  BSYNC B0 ;  /* 0x0000000000007941 */ /* 0x000fea0003800000 */
.L_x_11537:
[----:B01----:R-:W2:Y:S04]  /*104d0*/  LDL R8, [R1+0x4c] ;  /* 0x00004c0001087983 */ /* 0x003ea80000100800 */
[----:B------:R-:W3:Y:S04]  /*104e0*/  LDL.64 R24, [R1+0x10] ;  /* 0x0000100001187983 */ /* 0x000ee80000100a00 */
[----:B------:R-:W4:Y:S04]  /*104f0*/  LDL.64 R152, [R1+0x38] ;  /* 0x0000380001987983 */ /* 0x000f280000100a00 */
[----:B------:R-:W5:Y:S01]  /*10500*/  LDL.64 R150, [R1+0x30] ;  /* 0x0000300001967983 */ /* 0x000f620000100a00 */
[----:B------:R-:W0:Y:S01]  /*10510*/  S2R R10, SR_TID.X ;  /* 0x00000000000a7919 */ /* 0x000e220000002100 */
[----:B------:R-:W-:Y:S05]  /*10520*/  WARPSYNC.ALL ;  /* 0x0000000000007948 */ /* 0x000fea0003800000 */
        /* <DEDUP_REMOVED lines=8> */
[----:B------:R-:W-:Y:S01]  /*105b0*/  R2UR UR15, R13 ;  /* 0x000000000d0f72ca */ /* 0x000fe200000e0000 */
[----:B------:R0:W-:Y:S01]  /*105c0*/  BAR.SYNC.DEFER_BLOCKING R20, 0x100 ;  /* 0x000400140000751d */ /* 0x0001e20000010000 */
[----:B------:R-:W-:Y:S02]  /*105d0*/  IMAD.MOV.U32 R11, RZ, RZ, -0x7fffffe0 ;  /* 0x80000020ff0b7424 */ /* 0x000fe400078e00ff */
[----:B--2---:R-:W-:Y:S01]  /*105e0*/  IMAD R8, R7, 0x600, R8 ;  /* 0x0000060007087824 */ /* 0x004fe200078e0208 */
[----:B---3--:R-:W-:-:S04]  /*105f0*/  R2UR UR8, R24 ;  /* 0x00000000180872ca */ /* 0x008fc800000e0000 */
[----:B------:R-:W-:Y:S02]  /*10600*/  R2UR UR10, R8 ;  /* 0x00000000080a72ca */ /* 0x000fe400000e0000 */
[----:B------:R-:W-:Y:S02]  /*10610*/  R2UR UR9, R25 ;  /* 0x00000000190972ca */ /* 0x000fe400000e0000 */
[----:B------:R-:W-:-:S11]  /*10620*/  WARPGROUP.ARRIVE ;  /* 0x00000000000079c5 */ /* 0x000fd60000000000 */
[----:B------:R-:W-:Y:S01]  /*10630*/  HGMMA.64x128x16.F32 R24, gdesc[UR8], RZ, !UPT, gsb0 ;  /* 0x01e00000081879f0 */ /* 0x000fe2000c0008ff */
[----:B------:R-:W-:Y:S01]  /*10640*/  VIADD R12, R8, 0x2 ;  /* 0x00000002080c7836 */ /* 0x000fe20000000000 */
[----:B----4-:R-:W-:Y:S02]  /*10650*/  R2UR UR12, R152 ;  /* 0x00000000980c72ca */ /* 0x010fe400000e0000 */
[----:B------:R-:W-:Y:S02]  /*10660*/  R2UR UR13, R153 ;  /* 0x00000000990d72ca */ /* 0x000fe400000e0000 */
[----:B------:R-:W-:Y:S01]  /*10670*/  R2UR UR14, R12 ;  /* 0x000000000c0e72ca */ /* 0x000fe200000e0000 */
[----:B------:R-:W-:Y:S01]  /*10680*/  VIADD R10, R8, 0x200 ;  /* 0x00000200080a7836 */ /* 0x000fe20000000000 */
[----:B------:R-:W-:Y:S02]  /*10690*/  R2UR UR19, R11 ;  /* 0x000000000b1372ca */ /* 0x000fe400000e0000 */
[----:B-----5:R-:W-:-:S02]  /*106a0*/  R2UR UR16, R150 ;  /* 0x00000000961072ca */ /* 0x020fc400000e0000 */
        /* <DEDUP_REMOVED lines=12> */
[----:B------:R-:W-:Y:S01]  /*10770*/  HGMMA.64x128x16.F32 R24, gdesc[UR16], R24, gsb0 ;  /* 0x01e00000101879f0 */ /* 0x000fe20008000818 */
[----:B------:R-:W-:Y:S02]  /*10780*/  VIADD R14, R8, 0x400 ;  /* 0x00000400080e7836 */ /* 0x000fe40000000000 */
[----:B------:R-:W-:Y:S01]  /*10790*/  IMAD.MOV.U32 R15, RZ, RZ, -0x7fffffe0 ;  /* 0x80000020ff0f7424 */ /* 0x000fe200078e00ff */
[----:B------:R-:W-:Y:S02]  /*107a0*/  R2UR UR24, R146 ;  /* 0x00000000921872ca */ /* 0x000fe400000e0000 */
[----:B------:R-:W-:Y:S02]  /*107b0*/  R2UR UR26, R14 ;  /* 0x000000000e1a72ca */ /* 0x000fe400000e0000 */
[----:B------:R-:W-:Y:S02]  /*107c0*/  R2UR UR27, R15 ;  /* 0x000000000f1b72ca */ /* 0x000fe400000e0000 */
[----:B------:R-:W-:Y:S01]  /*107d0*/  R2UR UR25, R147 ;  /* 0x00000000931972ca */ /* 0x000fe200000e0000 */
[----:B------:R-:W-:-:S02]  /*107e0*/  WARPGROUP.DEPBAR.LE gsb0, 0x0 ;  /* 0x00008000000079c5 */ /* 0x000fc40000010000 */
        /* <DEDUP_REMOVED lines=17> */
.L_x_11543:
[----:B------:R-:W-:Y:S01]  /*10900*/  SHF.L.U32 R8, R23, 0x1f, RZ ;  /* 0x0000001f17087819 */ /* 0x000fe200000006ff */
[----:B------:R-:W-:-:S04]  /*10910*/  IMAD R9, R17, 0x8, R2 ;  /* 0x0000000811097824 */ /* 0x000fc800078e0202 */
[----:B------:R0:W1:Y:S01]  /*10920*/  SYNCS.PHASECHK.TRANS64.TRYWAIT P1, [R9+URZ+0x2d850], R8 ;  /* 0x02d85008090075a7 */ /* 0x000062000802017f */
[----:B------:R-:W-:Y:S05]  /*10930*/  @!P0 BRA `(.L_x_11544) ;  /* 0x0000000000048947 */ /* 0x000fea0003800000 */
[----:B------:R-:W-:Y:S01]  /*10940*/  BPT.TRAP 0x1 ;  /* 0x000000040000795c */ /* 0x000fe20000300000 */
.L_x_11544:
[----:B-1----:R-:W-:Y:S05]  /*10950*/  @P1 BRA `(.L_x_11542) ;  /* 0x0000000000081947 */ /* 0x002fea0003800000 */
[----:B------:R-:W1:Y:S02]  /*10960*/  SYNCS.PHASECHK.TRANS64.TRYWAIT P1, [R9+URZ+0x2d850], R8 ;  /* 0x02d85008090075a7 */ /* 0x000e64000802017f */
[----:B-1----:R-:W-:Y:S05]  /*10970*/  @!P1 BRA `(.L_x_11545) ;  /* 0x0000016800c49947 */ /* 0x002fea0003800000 */
.L_x_11542:
[----:B01----:R-:W-:Y:S01]  /*10980*/  VIADD R8, R2, 0x400 ;  /* 0x0000040002087836 */ /* 0x003fe20000000000 */
[----:B------:R-:W-:Y:S05]  /*10990*/  WARPSYNC.ALL ;  /* 0x0000000000007948 */ /* 0x000fea0003800000 */
[----:B------:R-:W-:Y:S01]  /*109a0*/  SHF.R.U32.HI R8, RZ, 0x4, R8 ;  /* 0x00000004ff087819 */ /* 0x000fe20000011608 */
[----:B------:R-:W-:Y:S01]  /*109b0*/  IMAD.MOV.U32 R9, RZ, RZ, -0x7fffffe0 ;  /* 0x80000020ff097424 */ /* 0x000fe200078e00ff */
[----:B------:R-:W-:Y:S01]  /*109c0*/  WARPGROUP.ARRIVE ;  /* 0x00000000000079c5 */ /* 0x000fe20000000000 */
[----:B------:R-:W-:Y:S01]  /*109d0*/  UMOV UR9, 0x40000040 ;  /* 0x4000004000097882 */ /* 0x000fe20000000000 */
[----:B------:R-:W-:Y:S01]  /*109e0*/  LOP3.LUT R8, R8, 0x3fff, RZ, 0xc0, !PT ;  /* 0x00003fff08087812 */ /* 0x000fe200078ec0ff */
[----:B------:R-:W-:Y:S01]  /*109f0*/  IMAD.MOV.U32 R11, RZ, RZ, -0x7fffffe0 ;  /* 0x80000020ff0b7424 */ /* 0x000fe200078e00ff */
[----:B------:R-:W-:Y:S01]  /*10a00*/  R2UR UR11, R9 ;  /* 0x00000000090b72ca */ /* 0x000fe200000e0000 */
[----:B------:R-:W-:Y:S01]  /*10a10*/  UMOV UR13, 0x40000040 ;  /* 0x40000040000d7882 */ /* 0x000fe20000000000 */
[----:B------:R-:W-:Y:S01]  /*10a20*/  LOP3.LUT R8, R8, 0x2000000, RZ, 0xfc, !PT ;  /* 0x0200000008087812 */ /* 0x000fe200078efcff */
[----:B------:R-:W-:Y:S01]  /*10a30*/  UMOV UR17, 0x40000040 ;  /* 0x4000004000117882 */ /* 0x000fe20000000000 */
[C---:B------:R-:W-:Y:S01]  /*10a40*/  R2UR UR15, R11.reuse ;  /* 0x000000000b0f72ca */ /* 0x040fe200000e0000 */
[----:B------:R-:W-:Y:S01]  /*10a50*/  UMOV UR21, 0x40000040 ;  /* 0x4000004000157882 */ /* 0x000fe20000000000 */
[----:B------:R-:W-:Y:S01]  /*10a60*/  R2UR UR19, R11 ;  /* 0x000000000b1372ca */ /* 0x000fe200000e0000 */
[----:B------:R-:W-:Y:S01]  /*10a70*/  IMAD R8, R17, 0x600, R8 ;  /* 0x0000060011087824 */ /* 0x000fe200078e0208 */
[C---:B------:R-:W-:Y:S01]  /*10a80*/  R2UR UR23, R11.reuse ;  /* 0x000000000b1772ca */ /* 0x040fe200000e0000 */
[----:B------:R-:W-:Y:S01]  /*10a90*/  UMOV UR25, 0x40000040 ;  /* 0x4000004000197882 */ /* 0x000fe20000000000 */
[C---:B------:R-:W-:Y:S01]  /*10aa0*/  R2UR UR27, R11.reuse ;  /* 0x000000000b1b72ca */ /* 0x040fe200000e0000 */
[C---:B------:R-:W-:Y:S01]  /*10ab0*/  VIADD R10, R8.reuse, 0x40 ;  /* 0x00000040080a7836 */ /* 0x040fe20000000000 */
[----:B------:R-:W-:Y:S01]  /*10ac0*/  R2UR UR10, R8 ;  /* 0x00000000080a72ca */ /* 0x000fe200000e0000 */
[----:B------:R-:W-:Y:S01]  /*10ad0*/  UMOV UR29, 0x40000040 ;  /* 0x40000040001d7882 */ /* 0x000fe20000000000 */
[C---:B------:R-:W-:Y:S01]  /*10ae0*/  R2UR UR31, R11.reuse ;  /* 0x000000000b1f72ca */ /* 0x040fe200000e0000 */
[----:B------:R-:W-:Y:S01]  /*10af0*/  UMOV UR33, 0x40000040 ;  /* 0x4000004000217882 */ /* 0x000fe20000000000 */
[----:B------:R-:W-:Y:S01]  /*10b00*/  R2UR UR14, R10 ;  /* 0x000000000a0e72ca */ /* 0x000fe200000e0000 */
[----:B------:R-:W-:Y:S01]  /*10b10*/  VIADD R10, R8, 0x80 ;  /* 0x00000080080a7836 */ /* 0x000fe20000000000 */
[----:B------:R-:W-:Y:S01]  /*10b20*/  R2UR UR35, R11 ;  /* 0x000000000b2372ca */ /* 0x000fe200000e0000 */
[----:B------:R-:W-:Y:S01]  /*10b30*/  UMOV UR45, 0x40000040 ;  /* 0x40000040002d7882 */ /* 0x000fe20000000000 */
[----:B------:R-:W-:Y:S01]  /*10b40*/  R2UR UR47, R9 ;  /* 0x00000000092f72ca */ /* 0x000fe200000e0000 */
[----:B------:R-:W0:Y:S01]  /*10b50*/  S2R R13, SR_TID.X ;  /* 0x00000000000d7919 */ /* 0x000e220000002100 */
[----:B------:R-:W-:Y:S01]  /*10b60*/  R2UR UR18, R10 ;  /* 0x000000000a1272ca */ /* 0x000fe200000e0000 */
[----:B------:R-:W-:-:S05]  /*10b70*/  VIADD R10, R8, 0xc0 ;  /* 0x000000c0080a7836 */ /* 0x000fca0000000000 */
[----:B------:R-:W-:Y:S01]  /*10b80*/  R2UR UR22, R10 ;  /* 0x000000000a1672ca */ /* 0x000fe200000e0000 */
[----:B------:R-:W-:-:S05]  /*10b90*/  VIADD R10, R8, 0x100 ;  /* 0x00000100080a7836 */ /* 0x000fca0000000000 */
[----:B------:R-:W-:Y:S01]  /*10ba0*/  R2UR UR26, R10 ;  /* 0x000000000a1a72ca */ /* 0x000fe200000e0000 */
[----:B------:R-:W-:-:S05]  /*10bb0*/  VIADD R10, R8, 0x140 ;  /* 0x00000140080a7836 */ /* 0x000fca0000000000 */
[----:B------:R-:W-:Y:S01]  /*10bc0*/  R2UR UR30, R10 ;  /* 0x000000000a1e72ca */ /* 0x000fe200000e0000 */
[C---:B------:R-:W-:Y:S02]  /*10bd0*/  VIADD R10, R8.reuse, 0x180 ;  /* 0x00000180080a7836 */ /* 0x040fe40000000000 */
[----:B------:R-:W-:-:S03]  /*10be0*/  VIADD R8, R8, 0x1c0 ;  /* 0x000001c008087836 */ /* 0x000fc60000000000 */
[----:B------:R-:W-:Y:S02]  /*10bf0*/  R2UR UR34, R10 ;  /* 0x000000000a2272ca */ /* 0x000fe400000e0000 */
[----:B------:R-:W-:Y:S01]  /*10c00*/  R2UR UR46, R8 ;  /* 0x00000000082e72ca */ /* 0x000fe200000e0000 */
[----:B------:R-:W-:Y:S01]  /*10c10*/  IMAD R8, R141, 0x2000, R2 ;  /* 0x000020008d087824 */ /* 0x000fe200078e0202 */
[----:B0-----:R-:W-:-:S04]  /*10c20*/  SHF.R.U32.HI R12, RZ, 0x7, R13 ;  /* 0x00000007ff0c7819 */ /* 0x001fc8000001160d */
[----:B------:R-:W-:Y:S02]  /*10c30*/  R2UR UR8, R8 ;  /* 0x00000000080872ca */ /* 0x000fe400000e0000 */
[----:B------:R-:W-:Y:S02]  /*10c40*/  ISETP.GE.U32.AND P1, PT, R13, 0x180, PT ;  /* 0x000001800d00780c */ /* 0x000fe40003f26070 */
[----:B------:R-:W-:-:S04]  /*10c50*/  IADD3 R8, R12, 0x9, RZ ;  /* 0x000000090c087810 */ /* 0x000fc80007ffe0ff */
[----:B------:R-:W-:-:S05]  /*10c60*/  SEL R8, R8, 0x9, !P1 ;  /* 0x0000000908087807 */ /* 0x000fca0004800000 */
[----:B------:R-:W-:-:S04]  /*10c70*/  UIADD3 UR8, UR8, 0x21800, URZ ;  /* 0x0002180008087890 */ /* 0x000fc8000fffe03f */
[----:B------:R-:W-:-:S04]  /*10c80*/  USHF.R.U32.HI UR8, URZ, 0x4, UR8 ;  /* 0x000000043f087899 */ /* 0x000fc80008011608 */
[----:B------:R-:W-:-:S04]  /*10c90*/  ULOP3.LUT UR8, UR8, 0x3fff, URZ, 0xc0, !UPT ;  /* 0x00003fff08087892 */ /* 0x000fc8000f8ec03f */
[----:B------:R-:W-:-:S04]  /*10ca0*/  ULOP3.LUT UR8, UR8, 0x10000, URZ, 0xfc, !UPT ;  /* 0x0001000008087892 */ /* 0x000fc8000f8efc3f */
[----:B------:R-:W-:Y:S02]  /*10cb0*/  UIADD3 UR12, UR8, 0x2, URZ ;  /* 0x00000002080c7890 */ /* 0x000fe4000fffe03f */
[----:B------:R-:W-:Y:S02]  /*10cc0*/  UIADD3 UR16, UR8, 0x4, URZ ;  /* 0x0000000408107890 */ /* 0x000fe4000fffe03f */
[----:B------:R-:W-:Y:S02]  /*10cd0*/  UIADD3 UR20, UR8, 0x6, URZ ;  /* 0x0000000608147890 */ /* 0x000fe4000fffe03f */
[----:B------:R-:W-:Y:S01]  /*10ce0*/  HGMMA.64x96x16.F32 R88, gdesc[UR8].tnspB, R88, gsb0 ;  /* 0x41600000085879f0 */ /* 0x000fe20008000858 */
[----:B------:R-:W-:Y:S02]  /*10cf0*/  UIADD3 UR24, UR8, 0x600, URZ ;  /* 0x0000060008187890 */ /* 0x000fe4000fffe03f */
[----:B------:R-:W-:Y:S02]  /*10d00*/  UIADD3 UR28, UR8, 0x602, URZ ;  /* 0x00000602081c7890 */ /* 0x000fe4000fffe03f */
[----:B------:R-:W-:-:S02]  /*10d10*/  UIADD3 UR32, UR8, 0x604, URZ ;  /* 0x0000060408207890 */ /* 0x000fc4000fffe03f */
        /* <DEDUP_REMOVED lines=26> */
.L_x_11546:
[----:B------:R-:W2:Y:S04]  /*10ec0*/  LDL R11, [R1+0x5c] ;  /* 0x00005c00010b7983 */ /* 0x000ea80000100800 */
[----:B0-----:R-:W2:Y:S01]  /*10ed0*/  LDL R8, [R1+0x9c] ;  /* 0x00009c0001087983 */ /* 0x001ea20000100800 */
[----:B------:R-:W-:Y:S01]  /*10ee0*/  ISETP.NE.AND P1, PT, R142, 0x1, PT ;  /* 0x000000018e00780c */ /* 0x000fe20003f25270 */
        /* <DEDUP_REMOVED lines=43> */
[----:B------:R-:W-:Y:S01]  /*111a0*/  IMAD R52, R7, 0x8, R2 ;  /* 0x0000000807347824 */ /* 0x000fe200078e0202 */
[----:B------:R-:W3:Y:S01]  /*111b0*/  MUFU.TANH R12, R12 ;  /* 0x0000000c000c7308 */ /* 0x000ee20000002400 */
[----:B------:R-:W-:-:S02]  /*111c0*/  IMAD.U32 R53, RZ, RZ, UR38 ;  /* 0x00000026ff357e24 */ /* 0x000fc4000f8e00ff */
[----:B------:R-:W-:-:S05]  /*111d0*/  VIADD R52, R52, 0x2d840 ;  /* 0x0002d84034347836 */ /* 0x000fca0000000000 */
        /* <DEDUP_REMOVED lines=33> */
[----:B--2---:R-:W-:-:S02]  /*113f0*/  IMAD.IADD R8, R8, 0x1, R11 ;  /* 0x0000000108087824 */ /* 0x004fc400078e020b */
        /* <DEDUP_REMOVED lines=8> */
[----:B-1----:R-:W-:Y:S01]  /*11480*/  @P1 SHF.R.U32.HI R8, RZ, R9, R10 ;  /* 0x00000009ff081219 */ /* 0x002fe2000001160a */
        /* <DEDUP_REMOVED lines=18> */
[----:B------:R-:W-:Y:S01]  /*115b0*/  PLOP3.LUT P1, PT, PT, PT, UP0, 0x40, 0x0 ;  /* 0x000000000000781c */ /* 0x000fe20003f2e808 */
[----:B------:R-:W1:Y:S01]  /*115c0*/  MUFU.TANH R9, R9 ;  /* 0x0000000900097308 */ /* 0x000e620000002400 */
[----:B------:R-:W-:-:S04]  /*115d0*/  IADD3 R83, -R156, 0x1, -R78 ;  /* 0x000000019c537810 */ /* 0x000fc80007ffe94e */
[----:B------:R-:W-:-:S03]  /*115e0*/  IADD3 R83, -R154, R83, R157 ;  /* 0x000000539a537210 */ /* 0x000fc60007ffe19d */
[----:B------:R-:W2:Y:S02]  /*115f0*/  MUFU.TANH R10, R10 ;  /* 0x0000000a000a7308 */ /* 0x000ea40000002400 */
[C---:B------:R-:W-:Y:S02]  /*11600*/  VIADD R84, R83.reuse, UR49 ;  /* 0x0000003153547c36 */ /* 0x040fe40008000000 */
[----:B------:R-:W-:Y:S02]  /*11610*/  VIADD R83, R83, UR52 ;  /* 0x0000003453537c36 */ /* 0x000fe40008000000 */
[C---:B0-----:R-:W-:Y:S02]  /*11620*/  IMAD.IADD R82, R85.reuse, 0x1, R84 ;  /* 0x0000000155527824 */ /* 0x041fe400078e0254 */
[----:B------:R-:W0:Y:S01]  /*11630*/  MUFU.TANH R11, R11 ;  /* 0x0000000b000b7308 */ /* 0x000e220000002400 */
[----:B------:R-:W-:-:S07]  /*11640*/  IMAD.IADD R81, R85, 0x1, R83 ;  /* 0x0000000155517824 */ /* 0x000fce00078e0253 */
        /* <DEDUP_REMOVED lines=42> */
.L_x_11549:
[----:B------:R-:W-:-:S05]  /*118f0*/  IMAD.U32 R86, RZ, RZ, UR41 ;  /* 0x00000029ff567e24 */ /* 0x000fca000f8e00ff */
[----:B------:R-:W-:-:S13]  /*11900*/  ISETP.NE.AND P1, PT, R86, 0x1, PT ;  /* 0x000000015600780c */ /* 0x000fda0003f25270 */
[----:B------:R-:W1:Y:S02]  /*11910*/  @P1 LDC.64 R52, c[0x0][0x9e8] ;  /* 0x00027a00ff341b82 */ /* 0x000e640000000a00 */
[----:B-1----:R-:W-:-:S05]  /*11920*/  @P1 IMAD.HI.U32 R52, R85, R52, RZ ;  /* 0x0000003455341227 */ /* 0x002fca00078e00ff */
[----:B------:R-:W-:-:S07]  /*11930*/  @P1 SHF.R.U32.HI R85, RZ, R53, R52 ;  /* 0x00000035ff551219 */ /* 0x000fce0000011634 */
.L_x_11550:
[----:B------:R-:W-:Y:S05]  /*11940*/  BSYNC B0 ;  /* 0x0000000000007941 */ /* 0x000fea0003800000 */
.L_x_11548:
[----:B------:R-:W-:-:S04]  /*11950*/  IMAD R85, R85, R86, -R78 ;  /* 0x0000005655557224 */ /* 0x000fc800078e0a4e */
[----:B------:R-:W-:-:S05]  /*11960*/  IMAD.IADD R85, R85, 0x1, -R156 ;  /* 0x0000000155557824 */ /* 0x000fca00078e0a9c */
[----:B------:R-:W-:Y:S02]  /*11970*/  VIMNMX R81, R81, R85, !PT ;  /* 0x0000005551517248 */ /* 0x000fe40007fe0100 */
[----:B------:R-:W-:-:S07]  /*11980*/  VIADDMNMX R82, R85, R86, R82, PT ;  /* 0x0000005655527246 */ /* 0x000fce0003800152 */
.L_x_11547:
[----:B------:R-:W-:Y:S01]  /*11990*/  ISETP.GT.AND P1, PT, R0, -0x1, PT ;  /* 0xffffffff0000780c */ /* 0x000fe20003f24270 */
[----:B------:R-:W1:Y:S03]  /*119a0*/  SHFL.IDX PT, R8, R8, 0x1, 0x1c1f ;  /* 0x003c1f0008087f89 */ /* 0x000e6600000e0000 */
        /* <DEDUP_REMOVED lines=14> */
[----:B------:R-:W-:Y:S02]  /*11a90*/  ISETP.GT.AND P2, PT, R81, 0x10, P1 ;  /* 0x000000105100780c */ /* 0x000fe40000f44270 */
[----:B------:R-:W-:Y:S02]  /*11aa0*/  FSEL R23, R23, -INF , !P4 ;  /* 0xff80000017177808 */ /* 0x000fe40006000000 */
[----:B------:R-:W-:Y:S02]  /*11ab0*/  ISETP.GT.AND P4, PT, R81, 0x20, P1 ;  /* 0x000000205100780c */ /* 0x000fe40000f84270 */
[----:B------:R-:W-:-:S02]  /*11ac0*/  ISETP.LT.OR P3, PT, R82, 0xa, P3 ;  /* 0x0000000a5200780c */ /* 0x000fc40001f61670 */
[C---:B------:R-:W-:Y:S02]  /*11ad0*/  ISETP.LT.OR P2, PT, R82.reuse, 0x11, P2 ;  /* 0x000000115200780c */ /* 0x040fe40001741670 */
[----:B------:R-:W-:Y:S02]  /*11ae0*/  ISETP.LT.OR P4, PT, R82, 0x21, P4 ;  /* 0x000000215200780c */ /* 0x000fe40002781670 */
[----:B------:R-:W-:Y:S02]  /*11af0*/  FSEL R14, R14, -INF , !P3 ;  /* 0xff8000000e0e7808 */ /* 0x000fe40005800000 */
[----:B------:R-:W-:Y:S02]  /*11b00*/  FSEL R21, R21, -INF , !P2 ;  /* 0xff80000015157808 */ /* 0x000fe40005000000 */
[C---:B------:R-:W-:Y:S02]  /*11b10*/  ISETP.GT.AND P3, PT, R81.reuse, 0x18, P1 ;  /* 0x000000185100780c */ /* 0x040fe40000f64270 */
[----:B------:R-:W-:-:S02]  /*11b20*/  ISETP.GT.AND P2, PT, R81, 0x19, P1 ;  /* 0x000000195100780c */ /* 0x000fc40000f44270 */
[----:B------:R-:W-:Y:S02]  /*11b30*/  FSEL R30, R30, -INF , !P4 ;  /* 0xff8000001e1e7808 */ /* 0x000fe40006000000 */
[----:B------:R-:W-:Y:S02]  /*11b40*/  ISETP.GT.AND P4, PT, R81, 0x29, P1 ;  /* 0x000000295100780c */ /* 0x000fe40000f84270 */
[C---:B------:R-:W-:Y:S02]  /*11b50*/  ISETP.LT.OR P3, PT, R82.reuse, 0x19, P3 ;  /* 0x000000195200780c */ /* 0x040fe40001f61670 */
[C---:B------:R-:W-:Y:S02]  /*11b60*/  ISETP.LT.OR P2, PT, R82.reuse, 0x1a, P2 ;  /* 0x0000001a5200780c */ /* 0x040fe40001741670 */
[----:B------:R-:W-:Y:S02]  /*11b70*/  ISETP.LT.OR P4, PT, R82, 0x2a, P4 ;  /* 0x0000002a5200780c */ /* 0x000fe40002781670 */
[----:B0-----:R-:W-:-:S02]  /*11b80*/  FSEL R52, R26, -INF , !P3 ;  /* 0xff8000001a347808 */ /* 0x001fc40005800000 */
[----:B------:R-:W-:Y:S02]  /*11b90*/  FSEL R53, R27, -INF , !P2 ;  /* 0xff8000001b357808 */ /* 0x000fe40005000000 */
[C---:B------:R-:W-:Y:S02]  /*11ba0*/  ISETP.GT.AND P3, PT, R81.reuse, 0x21, P1 ;  /* 0x000000215100780c */ /* 0x040fe40000f64270 */
        /* <DEDUP_REMOVED lines=56> */
[----:B------:R-:W-:Y:S02]  /*11f30*/  PLOP3.LUT P4, PT, PT, PT, UP0, 0x40, 0x0 ;  /* 0x000000000000781c */ /* 0x000fe40003f8e808 */
[----:B------:R-:W-:-:S02]  /*11f40*/  ISETP.LT.OR P3, PT, R82, 0x6a, P3 ;  /* 0x0000006a5200780c */ /* 0x000fc40001f61670 */
[----:B------:R-:W-:Y:S02]  /*11f50*/  ISETP.LT.OR P2, PT, R82, 0x71, P2 ;  /* 0x000000715200780c */ /* 0x000fe40001741670 */
[----:B------:R-:W-:Y:S02]  /*11f60*/  FSEL R69, R69, -INF , !P3 ;  /* 0xff80000045457808 */ /* 0x000fe40005800000 */
[----:B------:R-:W-:Y:S02]  /*11f70*/  FSEL R72, R72, -INF , !P2 ;  /* 0xff80000048487808 */ /* 0x000fe40005000000 */
[C---:B------:R-:W-:Y:S02]  /*11f80*/  ISETP.GT.AND P3, PT, R81.reuse, 0x78, P1 ;  /* 0x000000785100780c */ /* 0x040fe40000f64270 */
[----:B------:R-:W-:Y:S02]  /*11f90*/  ISETP.GT.AND P2, PT, R81, 0x79, P1 ;  /* 0x000000795100780c */ /* 0x000fe40000f44270 */
[----:B------:R-:W-:-:S02]  /*11fa0*/  ISETP.LT.OR P3, PT, R82, 0x79, P3 ;  /* 0x000000795200780c */ /* 0x000fc40001f61670 */
[----:B------:R-:W-:Y:S02]  /*11fb0*/  ISETP.LT.OR P2, PT, R82, 0x7a, P2 ;  /* 0x0000007a5200780c */ /* 0x000fe40001741670 */
[----:B------:R-:W-:Y:S02]  /*11fc0*/  FSEL R76, R76, -INF , !P3 ;  /* 0xff8000004c4c7808 */ /* 0x000fe40005800000 */
[----:B------:R-:W-:Y:S01]  /*11fd0*/  FSEL R77, R77, -INF , !P2 ;  /* 0xff8000004d4d7808 */ /* 0x000fe20005000000 */
[----:B------:R-:W-:Y:S08]  /*11fe0*/  @P4 BRA `(.L_x_11551) ;  /* 0x0000000000584947 */ /* 0x000ff00003800000 */
        /* <DEDUP_REMOVED lines=12> */
.L_x_11553:
[----:B------:R-:W-:-:S05]  /*120b0*/  IMAD.U32 R81, RZ, RZ, UR41 ;  /* 0x00000029ff517e24 */ /* 0x000fca000f8e00ff */
[----:B------:R-:W-:-:S13]  /*120c0*/  ISETP.NE.AND P2, PT, R81, 0x1, PT ;  /* 0x000000015100780c */ /* 0x000fda0003f45270 */
[----:B------:R-:W0:Y:S02]  /*120d0*/  @P2 LDC.64 R26, c[0x0][0x9e8] ;  /* 0x00027a00ff1a2b82 */ /* 0x000e240000000a00 */
[----:B0-----:R-:W-:-:S05]  /*120e0*/  @P2 IMAD.HI.U32 R26, R8, R26, RZ ;  /* 0x0000001a081a2227 */ /* 0x001fca00078e00ff */
[----:B------:R-:W-:-:S07]  /*120f0*/  @P2 SHF.R.U32.HI R8, RZ, R27, R26 ;  /* 0x0000001bff082219 */ /* 0x000fce000001161a */
.L_x_11554:
[----:B------:R-:W-:Y:S05]  /*12100*/  BSYNC B0 ;  /* 0x0000000000007941 */ /* 0x000fea0003800000 */
.L_x_11552:
[----:B------:R-:W-:-:S04]  /*12110*/  IMAD R8, R8, R81, -R78 ;  /* 0x0000005108087224 */ /* 0x000fc800078e0a4e */
[----:B------:R-:W-:-:S05]  /*12120*/  IMAD.IADD R8, R8, 0x1, -R156 ;  /* 0x0000000108087824 */ /* 0x000fca00078e0a9c */
[----:B------:R-:W-:Y:S02]  /*12130*/  VIMNMX R83, R83, R8, !PT ;  /* 0x0000000853537248 */ /* 0x000fe40007fe0100 */
[----:B------:R-:W-:-:S07]  /*12140*/  VIADDMNMX R84, R8, R81, R84, PT ;  /* 0x0000005108547246 */ /* 0x000fce0003800154 */
.L_x_11551:
[----:B------:R-:W-:Y:S01]  /*12150*/  FMNMX.FTZ R8, R9, R5, !PT ;  /* 0x0000000509087209 */ /* 0x000fe20007810000 */
[----:B------:R-:W-:Y:S01]  /*12160*/  UMOV UR51, UR7 ;  /* 0x0000000700337c82 */ /* 0x000fe20008000000 */
[C---:B------:R-:W-:Y:S02]  /*12170*/  ISETP.GT.AND P4, PT, R83.reuse, 0x1, P1 ;  /* 0x000000015300780c */ /* 0x040fe40000f84270 */
[C---:B------:R-:W-:Y:S02]  /*12180*/  ISETP.GT.AND P2, PT, R83.reuse, 0x8, P1 ;  /* 0x000000085300780c */ /* 0x040fe40000f44270 */
[----:B------:R-:W-:Y:S02]  /*12190*/  ISETP.GT.AND P3, PT, R83, 0x9, P1 ;  /* 0x000000095300780c */ /* 0x000fe40000f64270 */
[----:B------:R-:W-:Y:S02]  /*121a0*/  FMNMX.FTZ R8, R10, R8, !PT ;  /* 0x000000080a087209 */ /* 0x000fe40007810000 */
[----:B------:R-:W-:-:S02]  /*121b0*/  ISETP.LT.OR P4, PT, R84, 0x2, P4 ;  /* 0x000000025400780c */ /* 0x000fc40002781670 */
[C---:B------:R-:W-:Y:S02]  /*121c0*/  ISETP.LT.OR P2, PT, R84.reuse, 0x9, P2 ;  /* 0x000000095400780c */ /* 0x040fe40001741670 */
[----:B------:R-:W-:Y:S02]  /*121d0*/  ISETP.LT.OR P3, PT, R84, 0xa, P3 ;  /* 0x0000000a5400780c */ /* 0x000fe40001f61670 */
[----:B------:R-:W-:Y:S02]  /*121e0*/  FMNMX.FTZ R8, R13, R8, !PT ;  /* 0x000000080d087209 */ /* 0x000fe40007810000 */
[----:B------:R-:W-:Y:S02]  /*121f0*/  FSEL R12, R12, -INF , !P4 ;  /* 0xff8000000c0c7808 */ /* 0x000fe40006000000 */
[----:B------:R-:W-:Y:S02]  /*12200*/  FSEL R15, R15, -INF , !P2 ;  /* 0xff8000000f0f7808 */ /* 0x000fe40005000000 */
[----:B------:R-:W-:-:S02]  /*12210*/  FSEL R20, R20, -INF , !P3 ;  /* 0xff80000014147808 */ /* 0x000fc40005800000 */
[----:B------:R-:W-:Y:S02]  /*12220*/  FMNMX.FTZ R8, R14, R8, !PT ;  /* 0x000000080e087209 */ /* 0x000fe40007810000 */
        /* <DEDUP_REMOVED lines=11> */
[C---:B------:R-:W-:Y:S02]  /*122e0*/  ISETP.GT.AND P4, PT, R83.reuse, 0x19, P1 ;  /* 0x000000195300780c */ /* 0x040fe40000f84270 */
[C---:B------:R-:W-:Y:S02]  /*122f0*/  ISETP.GT.AND P2, PT, R83.reuse, 0x20, P1 ;  /* 0x000000205300780c */ /* 0x040fe40000f44270 */
[----:B------:R-:W-:Y:S02]  /*12300*/  ISETP.GT.AND P3, PT, R83, 0x21, P1 ;  /* 0x000000215300780c */ /* 0x000fe40000f64270 */
[----:B------:R-:W-:Y:S02]  /*12310*/  FMNMX.FTZ R8, R52, R8, !PT ;  /* 0x0000000834087209 */ /* 0x000fe40007810000 */
[C---:B------:R-:W-:Y:S02]  /*12320*/  ISETP.LT.OR P4, PT, R84.reuse, 0x1a, P4 ;  /* 0x0000001a5400780c */ /* 0x040fe40002781670 */
[----:B------:R-:W-:-:S02]  /*12330*/  ISETP.LT.OR P2, PT, R84, 0x21, P2 ;  /* 0x000000215400780c */ /* 0x000fc40001741670 */
[----:B------:R-:W-:Y:S02]  /*12340*/  ISETP.LT.OR P3, PT, R84, 0x22, P3 ;  /* 0x000000225400780c */ /* 0x000fe40001f61670 */
[----:B------:R-:W-:Y:S02]  /*12350*/  FMNMX.FTZ R8, R53, R8, !PT ;  /* 0x0000000835087209 */ /* 0x000fe40007810000 */
[----:B------:R-:W-:Y:S02]  /*12360*/  FSEL R29, R29, -INF , !P4 ;  /* 0xff8000001d1d7808 */ /* 0x000fe40006000000 */
[----:B------:R-:W-:Y:S02]  /*12370*/  FSEL R32, R32, -INF , !P2 ;  /* 0xff80000020207808 */ /* 0x000fe40005000000 */
[----:B------:R-:W-:Y:S02]  /*12380*/  FSEL R33, R33, -INF , !P3 ;  /* 0xff80000021217808 */ /* 0x000fe40005800000 */
[----:B------:R-:W-:-:S02]  /*12390*/  ISETP.GT.AND P4, PT, R83, 0x28, P1 ;  /* 0x000000285300780c */ /* 0x000fc40000f84270 */
[C---:B------:R-:W-:Y:S02]  /*123a0*/  ISETP.GT.AND P2, PT, R83.reuse, 0x29, P1 ;  /* 0x000000295300780c */ /* 0x040fe40000f44270 */
[----:B------:R-:W-:Y:S02]  /*123b0*/  ISETP.GT.AND P3, PT, R83, 0x30, P1 ;  /* 0x000000305300780c */ /* 0x000fe40000f64270 */
[----:B------:R-:W-:Y:S02]  /*123c0*/  FMNMX.FTZ R8, R30, R8, !PT ;  /* 0x000000081e087209 */ /* 0x000fe40007810000 */
[C---:B------:R-:W-:Y:S02]  /*123d0*/  ISETP.LT.OR P4, PT, R84.reuse, 0x29, P4 ;  /* 0x000000295400780c */ /* 0x040fe40002781670 */
[C---:B------:R-:W-:Y:S02]  /*123e0*/  ISETP.LT.OR P2, PT, R84.reuse, 0x2a, P2 ;  /* 0x0000002a5400780c */ /* 0x040fe40001741670 */
[----:B------:R-:W-:-:S02]  /*123f0*/  ISETP.LT.OR P3, PT, R84, 0x31, P3 ;  /* 0x000000315400780c */ /* 0x000fc40001f61670 */
[----:B------:R-:W-:Y:S02]  /*12400*/  FMNMX.FTZ R8, R31, R8, !PT ;  /* 0x000000081f087209 */ /* 0x000fe40007810000 */
[----:B------:R-:W-:Y:S02]  /*12410*/  FSEL R36, R36, -INF , !P4 ;  /* 0xff80000024247808 */ /* 0x000fe40006000000 */
[----:B------:R-:W-:Y:S02]  /*12420*/  FSEL R37, R37, -INF , !P2 ;  /* 0xff80000025257808 */ /* 0x000fe40005000000 */
[----:B------:R-:W-:Y:S02]  /*12430*/  FSEL R40, R40, -INF , !P3 ;  /* 0xff80000028287808 */ /* 0x000fe40005800000 */
[C---:B------:R-:W-:Y:S02]  /*12440*/  ISETP.GT.AND P4, PT, R83.reuse, 0x31, P1 ;  /* 0x000000315300780c */ /* 0x040fe40000f84270 */
[----:B------:R-:W-:-:S02]  /*12450*/  ISETP.GT.AND P2, PT, R83, 0x38, P1 ;  /* 0x000000385300780c */ /* 0x000fc40000f44270 */
[----:B------:R-:W-:Y:S02]  /*12460*/  ISETP.GT.AND P3, PT, R83, 0x39, P1 ;  /* 0x000000395300780c */ /* 0x000fe40000f64270 */
[----:B------:R-:W-:Y:S02]  /*12470*/  FMNMX.FTZ R8, R34, R8, !PT ;  /* 0x0000000822087209 */ /* 0x000fe40007810000 */
[C---:B------:R-:W-:Y:S02]  /*12480*/  ISETP.LT.OR P4, PT, R84.reuse, 0x32, P4 ;  /* 0x000000325400780c */ /* 0x040fe40002781670 */
[C---:B------:R-:W-:Y:S02]  /*12490*/  ISETP.LT.OR P2, PT, R84.reuse, 0x39, P2 ;  /* 0x000000395400780c */ /* 0x040fe40001741670 */
[----:B------:R-:W-:Y:S02]  /*124a0*/  ISETP.LT.OR P3, PT, R84, 0x3a, P3 ;  /* 0x0000003a5400780c */ /* 0x000fe40001f61670 */
[----:B------:R-:W-:-:S02]  /*124b0*/  FMNMX.FTZ R8, R35, R8, !PT ;  /* 0x0000000823087209 */ /* 0x000fc40007810000 */
[----:B------:R-:W-:Y:S02]  /*124c0*/  FSEL R41, R41, -INF , !P4 ;  /* 0xff80000029297808 */ /* 0x000fe40006000000 */
[----:B------:R-:W-:Y:S02]  /*124d0*/  FSEL R44, R44, -INF , !P2 ;  /* 0xff8000002c2c7808 */ /* 0x000fe40005000000 */
[----:B------:R-:W-:Y:S02]  /*124e0*/  FSEL R45, R45, -INF , !P3 ;  /* 0xff8000002d2d7808 */ /* 0x000fe40005800000 */
[----:B------:R-:W-:Y:S02]  /*124f0*/  FMNMX.FTZ R8, R38, R8, !PT ;  /* 0x0000000826087209 */ /* 0x000fe40007810000 */
[----:B------:R-:W-:Y:S02]  /*12500*/  LOP3.LUT R16, R16, 0xdfffffff, RZ, 0xc0, !PT ;  /* 0xdfffffff10107812 */ /* 0x000fe400078ec0ff */
[----:B------:R-:W-:-:S02]  /*12510*/  ISETP.GT.AND P4, PT, R83, 0x40, P1 ;  /* 0x000000405300780c */ /* 0x000fc40000f84270 */
[C---:B------:R-:W-:Y:S02]  /*12520*/  ISETP.GT.AND P2, PT, R83.reuse, 0x41, P1 ;  /* 0x000000415300780c */ /* 0x040fe40000f44270 */
[----:B------:R-:W-:Y:S02]  /*12530*/  ISETP.GT.AND P3, PT, R83, 0x48, P1 ;  /* 0x000000485300780c */ /* 0x000fe40000f64270 */
[----:B------:R-:W-:Y:S02]  /*12540*/  FMNMX.FTZ R8, R39, R8, !PT ;  /* 0x0000000827087209 */ /* 0x000fe40007810000 */
[----:B------:R-:W-:Y:S02]  /*12550*/  @P0 LOP3.LUT R16, R16, 0x20000000, RZ, 0xfc, !PT ;  /* 0x2000000010100812 */ /* 0x000fe400078efcff */
[C---:B------:R-:W-:Y:S02]  /*12560*/  ISETP.LT.OR P4, PT, R84.reuse, 0x41, P4 ;  /* 0x000000415400780c */ /* 0x040fe40002781670 */
[----:B------:R-:W-:-:S02]  /*12570*/  ISETP.LT.OR P2, PT, R84, 0x42, P2 ;  /* 0x000000425400780c */ /* 0x000fc40001741670 */
[----:B------:R-:W-:Y:S02]  /*12580*/  ISETP.LT.OR P3, PT, R84, 0x49, P3 ;  /* 0x000000495400780c */ /* 0x000fe40001f61670 */
[----:B------:R-:W-:Y:S02]  /*12590*/  ISETP.GT.AND P0, PT, R83, 0x61, P1 ;  /* 0x000000615300780c */ /* 0x000fe40000f04270 */
        /* <DEDUP_REMOVED lines=11> */
[----:B------:R-:W-:Y:S02]  /*12650*/  LOP3.LUT R16, R16, 0x7fffffff, RZ, 0xc0, !PT ;  /* 0x7fffffff10107812 */ /* 0x000fe400078ec0ff */
[----:B------:R-:W-:Y:S02]  /*12660*/  FMNMX.FTZ R8, R46, R8, !PT ;  /* 0x000000082e087209 */ /* 0x000fe40007810000 */
[----:B------:R-:W-:Y:S02]  /*12670*/  FSEL R55, R55, -INF , !P4 ;  /* 0xff80000037377808 */ /* 0x000fe40006000000 */
[----:B------:R-:W-:Y:S02]  /*12680*/  FSEL R58, R58, -INF , !P2 ;  /* 0xff8000003a3a7808 */ /* 0x000fe40005000000 */
[----:B------:R-:W-:-:S02]  /*12690*/  FSEL R59, R59, -INF , !P3 ;  /* 0xff8000003b3b7808 */ /* 0x000fc40005800000 */
[C---:B------:R-:W-:Y:S02]  /*126a0*/  ISETP.GT.AND P4, PT, R83.reuse, 0x58, P1 ;  /* 0x000000585300780c */ /* 0x040fe40000f84270 */
[C---:B------:R-:W-:Y:S02]  /*126b0*/  ISETP.GT.AND P2, PT, R83.reuse, 0x59, P1 ;  /* 0x000000595300780c */ /* 0x040fe40000f44270 */
[C---:B------:R-:W-:Y:S02]  /*126c0*/  ISETP.GT.AND P3, PT, R83.reuse, 0x60, P1 ;  /* 0x000000605300780c */ /* 0x040fe40000f64270 */
[----:B------:R-:W-:Y:S02]  /*126d0*/  @P0 LOP3.LUT R16, R16, 0x80000000, RZ, 0xfc, !PT ;  /* 0x8000000010100812 */ /* 0x000fe400078efcff */
[----:B------:R-:W-:Y:S02]  /*126e0*/  ISETP.GT.AND P0, PT, R83, RZ, P1 ;  /* 0x000000ff5300720c */ /* 0x000fe40000f04270 */
[----:B------:R-:W-:-:S02]  /*126f0*/  FMNMX.FTZ R8, R47, R8, !PT ;  /* 0x000000082f087209 */ /* 0x000fc40007810000 */
[C---:B------:R-:W-:Y:S02]  /*12700*/  ISETP.LT.OR P4, PT, R84.reuse, 0x59, P4 ;  /* 0x000000595400780c */ /* 0x040fe40002781670 */
[C---:B------:R-:W-:Y:S02]  /*12710*/  ISETP.LT.OR P2, PT, R84.reuse, 0x5a, P2 ;  /* 0x0000005a5400780c */ /* 0x040fe40001741670 */
[----:B------:R-:W-:Y:S02]  /*12720*/  ISETP.LT.OR P3, PT, R84, 0x61, P3 ;  /* 0x000000615400780c */ /* 0x000fe40001f61670 */
[----:B------:R-:W-:Y:S02]  /*12730*/  FMNMX.FTZ R8, R50, R8, !PT ;  /* 0x0000000832087209 */ /* 0x000fe40007810000 */
        /* <DEDUP_REMOVED lines=9> */
[----:B------:R-:W-:Y:S02]  /*127d0*/  LOP3.LUT R16, R16, 0xfffffff7, RZ, 0xc0, !PT ;  /* 0xfffffff710107812 */ /* 0x000fe400078ec0ff */
[----:B------:R-:W-:Y:S02]  /*127e0*/  ISETP.GT.AND P1, PT, R83, 0x79, P1 ;  /* 0x000000795300780c */ /* 0x000fe40000f24270 */
[----:B------:R-:W-:Y:S02]  /*127f0*/  FMNMX.FTZ R8, R56, R8, !PT ;  /* 0x0000000838087209 */ /* 0x000fe40007810000 */
[----:B------:R-:W-:Y:S02]  /*12800*/  @P0 LOP3.LUT R16, R16, 0x8, RZ, 0xfc, !PT ;  /* 0x0000000810100812 */ /* 0x000fe400078efcff */
[----:B------:R-:W-:-:S02]  /*12810*/  FMNMX.FTZ R8, R57, R8, !PT ;  /* 0x0000000839087209 */ /* 0x000fc40007810000 */
[C---:B------:R-:W-:Y:S02]  /*12820*/  LOP3.LUT P0, RZ, R16.reuse, 0x80000000, RZ, 0xc0, !PT ;  /* 0x8000000010ff7812 */ /* 0x040fe4000780c0ff */
[----:B------:R-:W-:Y:S02]  /*12830*/  LOP3.LUT R16, R16, 0xfffffffd, RZ, 0xc0, !PT ;  /* 0xfffffffd10107812 */ /* 0x000fe400078ec0ff */
[----:B------:R-:W-:Y:S02]  /*12840*/  FMNMX.FTZ R8, R60, R8, !PT ;  /* 0x000000083c087209 */ /* 0x000fe40007810000 */
[----:B------:R-:W-:Y:S02]  /*12850*/  @P1 LOP3.LUT R16, R16, 0x2, RZ, 0xfc, !PT ;  /* 0x0000000210101812 */ /* 0x000fe400078efcff */
[----:B------:R-:W-:Y:S02]  /*12860*/  FMNMX.FTZ R8, R61, R8, !PT ;  /* 0x000000083d087209 */ /* 0x000fe40007810000 */
[----:B------:R-:W-:-:S02]  /*12870*/  LOP3.LUT P1, RZ, R16, 0x8, RZ, 0xc0, !PT ;  /* 0x0000000810ff7812 */ /* 0x000fc4000782c0ff */
[----:B------:R-:W-:Y:S02]  /*12880*/  FMNMX.FTZ R8, R64, R8, !PT ;  /* 0x0000000840087209 */ /* 0x000fe40007810000 */
[----:B------:R-:W-:Y:S02]  /*12890*/  ISETP.LT.OR P1, PT, R84, 0x1, P1 ;  /* 0x000000015400780c */ /* 0x000fe40000f21670 */
[----:B------:R-:W-:Y:S02]  /*128a0*/  FMNMX.FTZ R8, R65, R8, !PT ;  /* 0x0000000841087209 */ /* 0x000fe40007810000 */
[----:B------:R-:W-:Y:S02]  /*128b0*/  FSEL R11, R11, -INF , !P1 ;  /* 0xff8000000b0b7808 */ /* 0x000fe40004800000 */
[----:B------:R-:W-:Y:S02]  /*128c0*/  FMNMX.FTZ R8, R68, R8, !PT ;  /* 0x0000000844087209 */ /* 0x000fe40007810000 */
[----:B------:R-:W-:-:S02]  /*128d0*/  FMNMX.FTZ R27, R11, R6, !PT ;  /* 0x000000060b1b7209 */ /* 0x000fc40007810000 */
[----:B------:R-:W-:Y:S02]  /*128e0*/  FMNMX.FTZ R8, R69, R8, !PT ;  /* 0x0000000845087209 */ /* 0x000fe40007810000 */
[----:B------:R-:W-:Y:S02]  /*128f0*/  FMNMX.FTZ R27, R12, R27, !PT ;  /* 0x0000001b0c1b7209 */ /* 0x000fe40007810000 */
[----:B------:R-:W-:Y:S02]  /*12900*/  FMNMX.FTZ R8, R72, R8, !PT ;  /* 0x0000000848087209 */ /* 0x000fe40007810000 */
[----:B------:R-:W-:Y:S02]  /*12910*/  FMNMX.FTZ R27, R15, R27, !PT ;  /* 0x0000001b0f1b7209 */ /* 0x000fe40007810000 */
[----:B------:R-:W-:Y:S02]  /*12920*/  FMNMX.FTZ R8, R73, R8, !PT ;  /* 0x0000000849087209 */ /* 0x000fe40007810000 */
[----:B------:R-:W-:-:S02]  /*12930*/  FMNMX.FTZ R27, R20, R27, !PT ;  /* 0x0000001b141b7209 */ /* 0x000fc40007810000 */
[----:B------:R-:W-:Y:S02]  /*12940*/  FMNMX.FTZ R8, R76, R8, !PT ;  /* 0x000000084c087209 */ /* 0x000fe40007810000 */
[----:B------:R-:W-:Y:S02]  /*12950*/  FMNMX.FTZ R27, R24, R27, !PT ;  /* 0x0000001b181b7209 */ /* 0x000fe40007810000 */
[----:B------:R-:W-:Y:S02]  /*12960*/  FMNMX.FTZ R8, R77, R8, !PT ;  /* 0x000000084d087209 */ /* 0x000fe40007810000 */
[----:B------:R-:W-:Y:S02]  /*12970*/  FMNMX.FTZ R27, R25, R27, !PT ;  /* 0x0000001b191b7209 */ /* 0x000fe40007810000 */
[----:B------:R-:W-:Y:S01]  /*12980*/  ISETP.LT.OR P0, PT, R84, 0x62, P0 ;  /* 0x000000625400780c */ /* 0x000fe20000701670 */
[----:B------:R-:W0:Y:S01]  /*12990*/  SHFL.BFLY PT, R26, R8, 0x2, 0x1f ;  /* 0x0c401f00081a7f89 */ /* 0x000e2200000e0000 */
[----:B------:R-:W-:-:S02]  /*129a0*/  FMNMX.FTZ R27, R28, R27, !PT ;  /* 0x0000001b1c1b7209 */ /* 0x000fc40007810000 */
[----:B------:R-:W-:Y:S02]  /*129b0*/  LOP3.LUT R16, R16, 0xffffffef, RZ, 0xc0, !PT ;  /* 0xffffffef10107812 */ /* 0x000fe400078ec0ff */
[----:B------:R-:W-:Y:S02]  /*129c0*/  FMNMX.FTZ R27, R29, R27, !PT ;  /* 0x0000001b1d1b7209 */ /* 0x000fe40007810000 */
[----:B------:R-:W-:Y:S02]  /*129d0*/  ISETP.LT.OR P4, PT, R84, 0x71, P4 ;  /* 0x000000715400780c */ /* 0x000fe40002781670 */
[----:B------:R-:W-:Y:S02]  /*129e0*/  FMNMX.FTZ R27, R32, R27, !PT ;  /* 0x0000001b201b7209 */ /* 0x000fe40007810000 */
[----:B------:R-:W-:Y:S02]  /*129f0*/  ISETP.LT.OR P5, PT, R84, 0x72, P5 ;  /* 0x000000725400780c */ /* 0x000fe40002fa1670 */
[----:B------:R-:W-:-:S02]  /*12a00*/  FMNMX.FTZ R27, R33, R27, !PT ;  /* 0x0000001b211b7209 */ /* 0x000fc40007810000 */
[----:B------:R-:W-:Y:S02]  /*12a10*/  @P0 LOP3.LUT R16, R16, 0x10, RZ, 0xfc, !PT ;  /* 0x0000001010100812 */ /* 0x000fe400078efcff */
[----:B------:R-:W-:Y:S02]  /*12a20*/  FMNMX.FTZ R27, R36, R27, !PT ;  /* 0x0000001b241b7209 */ /* 0x000fe40007810000 */
[----:B------:R-:W-:Y:S02]  /*12a30*/  ISETP.LT.OR P0, PT, R84, 0x69, P2 ;  /* 0x000000695400780c */ /* 0x000fe40001701670 */
[----:B------:R-:W-:Y:S02]  /*12a40*/  FMNMX.FTZ R27, R37, R27, !PT ;  /* 0x0000001b251b7209 */ /* 0x000fe40007810000 */
[----:B------:R-:W-:Y:S02]  /*12a50*/  LOP3.LUT P2, RZ, R16, 0x2, RZ, 0xc0, !PT ;  /* 0x0000000210ff7812 */ /* 0x000fe4000784c0ff */
[----:B0-----:R-:W-:-:S02]  /*12a60*/  FMNMX.FTZ R8, R8, R26, !PT ;  /* 0x0000001a08087209 */ /* 0x001fc40007810000 */
[----:B------:R-:W-:Y:S02]  /*12a70*/  FMNMX.FTZ R27, R40, R27, !PT ;  /* 0x0000001b281b7209 */ /* 0x000fe40007810000 */
[----:B------:R-:W-:Y:S01]  /*12a80*/  LOP3.LUT R16, R16, 0xfffffffb, RZ, 0xc0, !PT ;  /* 0xfffffffb10107812 */ /* 0x000fe200078ec0ff */
[----:B------:R-:W0:Y:S01]  /*12a90*/  SHFL.BFLY PT, R26, R8, 0x1, 0x1f ;  /* 0x0c201f00081a7f89 */ /* 0x000e2200000e0000 */
[----:B------:R-:W-:Y:S02]  /*12aa0*/  FMNMX.FTZ R27, R41, R27, !PT ;  /* 0x0000001b291b7209 */ /* 0x000fe40007810000 */
[----:B------:R-:W-:Y:S02]  /*12ab0*/  @P0 LOP3.LUT R16, R16, 0x4, RZ, 0xfc, !PT ;  /* 0x0000000410100812 */ /* 0x000fe400078efcff */
[----:B------:R-:W-:Y:S02]  /*12ac0*/  FMNMX.FTZ R27, R44, R27, !PT ;  /* 0x0000001b2c1b7209 */ /* 0x000fe40007810000 */
[----:B------:R-:W-:-:S02]  /*12ad0*/  ISETP.LT.OR P0, PT, R84, 0x6a, P3 ;  /* 0x0000006a5400780c */ /* 0x000fc40001f01670 */
[----:B------:R-:W-:Y:S02]  /*12ae0*/  FMNMX.FTZ R27, R45, R27, !PT ;  /* 0x0000001b2d1b7209 */ /* 0x000fe40007810000 */
[----:B------:R-:W-:Y:S02]  /*12af0*/  LOP3.LUT R16, R16, 0xbfffffff, RZ, 0xc0, !PT ;  /* 0xbfffffff10107812 */ /* 0x000fe400078ec0ff */
[----:B------:R-:W-:Y:S02]  /*12b00*/  FMNMX.FTZ R27, R48, R27, !PT ;  /* 0x0000001b301b7209 */ /* 0x000fe40007810000 */
[----:B------:R-:W-:Y:S02]  /*12b10*/  FSEL R74, R74, -INF , !P4 ;  /* 0xff8000004a4a7808 */ /* 0x000fe40006000000 */
[----:B------:R-:W-:Y:S02]  /*12b20*/  FMNMX.FTZ R27, R49, R27, !PT ;  /* 0x0000001b311b7209 */ /* 0x000fe40007810000 */
[----:B------:R-:W-:-:S02]  /*12b30*/  ISETP.LT.OR P6, PT, R84, 0x79, P6 ;  /* 0x000000795400780c */ /* 0x000fc400037c1670 */
[----:B------:R-:W-:Y:S02]  /*12b40*/  FMNMX.FTZ R27, R54, R27, !PT ;  /* 0x0000001b361b7209 */ /* 0x000fe40007810000 */
[----:B------:R-:W-:Y:S02]  /*12b50*/  @P0 LOP3.LUT R16, R16, 0x40000000, RZ, 0xfc, !PT ;  /* 0x4000000010100812 */ /* 0x000fe400078efcff */
[----:B0-----:R-:W-:Y:S02]  /*12b60*/  FMNMX.FTZ R8, R8, R26, !PT ;  /* 0x0000001a08087209 */ /* 0x001fe40007810000 */
[----:B------:R-:W-:Y:S02]  /*12b70*/  FMNMX.FTZ R27, R55, R27, !PT ;  /* 0x0000001b371b7209 */ /* 0x000fe40007810000 */
[----:B------:R-:W-:Y:S02]  /*12b80*/  FSETP.NEU.FTZ.AND P3, PT, R8, -INF , PT ;  /* 0xff8000000800780b */ /* 0x000fe40003f7d000 */
[----:B------:R-:W-:-:S02]  /*12b90*/  FMNMX.FTZ R27, R58, R27, !PT ;  /* 0x0000001b3a1b7209 */ /* 0x000fc40007810000 */
[----:B------:R-:W-:Y:S02]  /*12ba0*/  FSEL R26, R8, RZ, P3 ;  /* 0x000000ff081a7208 */ /* 0x000fe40001800000 */
[----:B------:R-:W-:Y:S02]  /*12bb0*/  FMNMX.FTZ R27, R59, R27, !PT ;  /* 0x0000001b3b1b7209 */ /* 0x000fe40007810000 */
[----:B------:R-:W-:Y:S01]  /*12bc0*/  LOP3.LUT P0, RZ, R16, 0x10, RZ, 0xc0, !PT ;  /* 0x0000001010ff7812 */ /* 0x000fe2000780c0ff */
[----:B------:R-:W-:Y:S01]  /*12bd0*/  FADD.FTZ R5, -R26, R5 ;  /* 0x000000051a057221 */ /* 0x000fe20000010100 */
[----:B------:R-:W-:Y:S01]  /*12be0*/  FMNMX.FTZ R27, R62, R27, !PT ;  /* 0x0000001b3e1b7209 */ /* 0x000fe20007810000 */
[----:B------:R-:W-:Y:S01]  /*12bf0*/  FMUL.FTZ R26, R8, UR51 ;  /* 0x00000033081a7c20 */ /* 0x000fe20008410000 */
[----:B------:R-:W-:Y:S01]  /*12c00*/  FSEL R67, R67, -INF , !P0 ;  /* 0xff80000043437808 */ /* 0x000fe20004000000 */
[----:B------:R-:W-:Y:S01]  /*12c10*/  FMUL.FTZ R5, R5, UR51 ;  /* 0x0000003305057c20 */ /* 0x000fe20008410000 */
[----:B------:R-:W-:-:S02]  /*12c20*/  FMNMX.FTZ R27, R63, R27, !PT ;  /* 0x0000001b3f1b7209 */ /* 0x000fc40007810000 */
[----:B------:R-:W-:Y:S02]  /*12c30*/  FSEL R26, R26, RZ, P3 ;  /* 0x000000ff1a1a7208 */ /* 0x000fe40001800000 */
[----:B------:R-:W-:Y:S01]  /*12c40*/  LOP3.LUT P3, RZ, R16, 0x4, RZ, 0xc0, !PT ;  /* 0x0000000410ff7812 */ /* 0x000fe2000786c0ff */
[----:B------:R-:W-:Y:S01]  /*12c50*/  MUFU.EX2 R5, R5 ;  /* 0x0000000500057308 */ /* 0x000fe20000000800 */
        /* <DEDUP_REMOVED lines=47> */
[----:B------:R-:W0:Y:S01]  /*12f50*/  MUFU.EX2 R9, R9 ;  /* 0x0000000900097308 */ /* 0x000e220000000800 */
[----:B------:R-:W1:Y:S01]  /*12f60*/  SHFL.BFLY PT, R77, R27, 0x2, 0x1f ;  /* 0x0c401f001b4d7f89 */ /* 0x000e6200000e0000 */
[----:B------:R-:W-:-:S06]  /*12f70*/  LOP3.LUT P0, RZ, R16, 0x20000000, RZ, 0xc0, !PT ;  /* 0x2000000010ff7812 */ /* 0x000fcc000780c0ff */
[----:B------:R-:W2:Y:S08]  /*12f80*/  MUFU.EX2 R10, R10 ;  /* 0x0000000a000a7308 */ /* 0x000eb00000000800 */
[----:B------:R-:W-:Y:S01]  /*12f90*/  MUFU.EX2 R13, R13 ;  /* 0x0000000d000d7308 */ /* 0x000fe20000000800 */
[----:B0-----:R-:W-:-:S07]  /*12fa0*/  FFMA.FTZ R4, R5, R4, R9 ;  /* 0x0000000405047223 */ /* 0x001fce0000010009 */
[----:B------:R-:W-:Y:S01]  /*12fb0*/  MUFU.EX2 R14, R14 ;  /* 0x0000000e000e7308 */ /* 0x000fe20000000800 */
[----:B-1----:R-:W-:Y:S01]  /*12fc0*/  FMNMX.FTZ R27, R27, R77, !PT ;  /* 0x0000004d1b1b7209 */ /* 0x002fe20007810000 */
[----:B--2---:R-:W-:-:S04]  /*12fd0*/  FADD.FTZ R4, R10, R4 ;  /* 0x000000040a047221 */ /* 0x004fc80000010000 */
[----:B------:R-:W0:Y:S02]  /*12fe0*/  SHFL.BFLY PT, R78, R27, 0x1, 0x1f ;  /* 0x0c201f001b4e7f89 */ /* 0x000e2400000e0000 */
[----:B------:R0:W-:Y:S08]  /*12ff0*/  MUFU.EX2 R77, R69 ;  /* 0x00000045004d7308 */ /* 0x0001f00000000800 */
[----:B------:R-:W-:Y:S08]  /*13000*/  MUFU.EX2 R21, R21 ;  /* 0x0000001500157308 */ /* 0x000ff00000000800 */
[----:B------:R-:W-:Y:S01]  /*13010*/  MUFU.EX2 R23, R23 ;  /* 0x0000001700177308 */ /* 0x000fe20000000800 */
[----:B0-----:R-:W-:-:S07]  /*13020*/  FMNMX.FTZ R69, R27, R78, !PT ;  /* 0x0000004e1b457209 */ /* 0x001fce0007810000 */
[----:B------:R-:W-:Y:S01]  /*13030*/  MUFU.EX2 R52, R52 ;  /* 0x0000003400347308 */ /* 0x000fe20000000800 */
[C---:B------:R-:W-:Y:S01]  /*13040*/  FSETP.NEU.FTZ.AND P1, PT, R69.reuse, -INF , PT ;  /* 0xff8000004500780b */ /* 0x040fe20003f3d000 */
[----:B------:R-:W-:-:S03]  /*13050*/  FMUL.FTZ R78, R69, UR51 ;  /* 0x00000033454e7c20 */ /* 0x000fc60008410000 */
[----:B------:R-:W-:Y:S02]  /*13060*/  FSEL R27, R69, RZ, P1 ;  /* 0x000000ff451b7208 */ /* 0x000fe40000800000 */
[----:B------:R-:W-:Y:S01]  /*13070*/  FSEL R78, R78, RZ, P1 ;  /* 0x000000ff4e4e7208 */ /* 0x000fe20000800000 */
[----:B------:R-:W-:Y:S02]  /*13080*/  MUFU.EX2 R53, R53 ;  /* 0x0000003500357308 */ /* 0x000fe40000000800 */
[----:B------:R-:W-:Y:S02]  /*13090*/  FADD.FTZ R27, -R27, R6 ;  /* 0x000000061b1b7221 */ /* 0x000fe40000010100 */
        /* <DEDUP_REMOVED lines=21> */
[----:B0-----:R-:W-:Y:S01]  /*131f0*/  FMUL.FTZ R11, R27, UR51 ;  /* 0x000000331b0b7c20 */ /* 0x001fe20008410000 */
        /* <DEDUP_REMOVED lines=15> */
[----:B------:R-:W-:-:S07]  /*132f0*/  FFMA.FTZ R80, R80, UR51, -R78 ;  /* 0x0000003350507c23 */ /* 0x000fce000801084e */
[----:B------:R-:W2:Y:S01]  /*13300*/  MUFU.EX2 R82, R20 ;  /* 0x0000001400527308 */ /* 0x000ea20000000800 */
[----:B0-----:R-:W-:-:S07]  /*13310*/  FFMA.FTZ R3, R11, R3, R26 ;  /* 0x000000030b037223 */ /* 0x001fce000001001a */
[----:B------:R0:W3:Y:S08]  /*13320*/  MUFU.EX2 R78, R24 ;  /* 0x00000018004e7308 */ /* 0x0000f00000000800 */
[----:B------:R-:W4:Y:S01]  /*13330*/  MUFU.EX2 R81, R25 ;  /* 0x0000001900517308 */ /* 0x000f220000000800 */
[----:B0-----:R-:W-:Y:S01]  /*13340*/  FADD.FTZ R24, R83, R3 ;  /* 0x0000000353187221 */ /* 0x001fe20000010000 */
[----:B------:R-:W-:-:S03]  /*13350*/  FADD.FTZ R3, R13, R4 ;  /* 0x000000040d037221 */ /* 0x000fc60000010000 */
[----:B-1----:R-:W-:Y:S01]  /*13360*/  FADD.FTZ R4, R12, R24 ;  /* 0x000000180c047221 */ /* 0x002fe20000010000 */
[----:B------:R-:W-:Y:S02]  /*13370*/  FADD.FTZ R3, R14, R3 ;  /* 0x000000030e037221 */ /* 0x000fe40000010000 */
[----:B------:R-:W0:Y:S01]  /*13380*/  MUFU.EX2 R15, R28 ;  /* 0x0000001c000f7308 */ /* 0x000e220000000800 */
[----:B--2---:R-:W-:Y:S01]  /*13390*/  FADD.FTZ R4, R82, R4 ;  /* 0x0000000452047221 */ /* 0x004fe20000010000 */
[----:B------:R-:W-:-:S03]  /*133a0*/  FADD.FTZ R3, R21, R3 ;  /* 0x0000000315037221 */ /* 0x000fc60000010000 */
[----:B---3--:R-:W-:Y:S01]  /*133b0*/  FADD.FTZ R4, R78, R4 ;  /* 0x000000044e047221 */ /* 0x008fe20000010000 */
[----:B------:R-:W-:Y:S02]  /*133c0*/  FADD.FTZ R3, R23, R3 ;  /* 0x0000000317037221 */ /* 0x000fe40000010000 */
[----:B------:R-:W1:Y:S01]  /*133d0*/  MUFU.EX2 R29, R29 ;  /* 0x0000001d001d7308 */ /* 0x000e620000000800 */
[----:B----4-:R-:W-:Y:S01]  /*133e0*/  FADD.FTZ R4, R81, R4 ;  /* 0x0000000451047221 */ /* 0x010fe20000010000 */
        /* <DEDUP_REMOVED lines=79> */
[----:B--2---:R-:W-:-:S04]  /*138e0*/  FADD.FTZ R3, R68, R3 ;  /* 0x0000000344037221 */ /* 0x004fc80000010000 */
[----:B------:R-:W-:-:S03]  /*138f0*/  FADD.FTZ R3, R77, R3 ;  /* 0x000000034d037221 */ /* 0x000fc60000010000 */
        /* <DEDUP_REMOVED lines=15> */
[----:B------:R-:W-:Y:S01]  /*139f0*/  FADD.FTZ R4, R6, R3 ;  /* 0x0000000306047221 */ /* 0x000fe20000010000 */
[----:B--2---:R-:W-:Y:S01]  /*13a00*/  FADD.FTZ R3, R80, R24 ;  /* 0x0000001850037221 */ /* 0x004fe20000010000 */
[----:B------:R-:W-:Y:S06]  /*13a10*/  @!P0 BRA `(.L_x_11555) ;  /* 0x0000000000048947 */ /* 0x000fec0003800000 */
[----:B------:R-:W-:Y:S01]  /*13a20*/  BPT.TRAP 0x1 ;  /* 0x000000040000795c */ /* 0x000fe20000300000 */
.L_x_11555:
[----:B------:R-:W2:Y:S04]  /*13a30*/  LDL R143, [R1] ;  /* 0x00000000018f7983 */ /* 0x000ea80000100800 */
[----:B------:R-:W3:Y:S04]  /*13a40*/  LDL R32, [R1+0x70] ;  /* 0x0000700001207983 */ /* 0x000ee80000100800 */
[----:B------:R-:W4:Y:S04]  /*13a50*/  LDL R71, [R1+0x8] ;  /* 0x0000080001477983 */ /* 0x000f280000100800 */
[----:B------:R-:W5:Y:S04]  /*13a60*/  LDL R62, [R1+0x4] ;  /* 0x00000400013e7983 */ /* 0x000f680000100800 */
[----:B------:R-:W5:Y:S01]  /*13a70*/  LDL R87, [R1+0x74] ;  /* 0x0000740001577983 */ /* 0x000f620000100800 */
[----:B------:R-:W-:Y:S01]  /*13a80*/  LEA R17, R17, R2, 0x3 ;  /* 0x0000000211117211 */ /* 0x000fe200078e18ff */
[----:B------:R-:W-:-:S04]  /*13a90*/  IMAD.U32 R24, RZ, RZ, UR38 ;  /* 0x00000026ff187e24 */ /* 0x000fc8000f8e00ff */
[----:B------:R-:W-:Y:S01]  /*13aa0*/  VIADD R17, R17, 0x2d860 ;  /* 0x0002d86011117836 */ /* 0x000fe20000000000 */
[----:B------:R-:W-:Y:S02]  /*13ab0*/  F2FP.F16.F32.PACK_AB R25, R83, R26 ;  /* 0x0000001a5319723e */ /* 0x000fe400000000ff */
[----:B------:R-:W-:Y:S02]  /*13ac0*/  F2FP.F16.F32.PACK_AB R26, R14, R13 ;  /* 0x0000000d0e1a723e */ /* 0x000fe400000000ff */
[----:B------:R-:W-:Y:S02]  /*13ad0*/  PRMT R17, R24, 0x654, R17 ;  /* 0x0000065418117816 */ /* 0x000fe40000000011 */
[----:B------:R-:W-:Y:S02]  /*13ae0*/  F2FP.F16.F32.PACK_AB R24, R10, R9 ;  /* 0x000000090a18723e */ /* 0x000fe400000000ff */
[----:B------:R-:W-:Y:S01]  /*13af0*/  F2FP.F16.F32.PACK_AB R27, R82, R12 ;  /* 0x0000000c521b723e */ /* 0x000fe200000000ff */
        /* <DEDUP_REMOVED lines=81> */
[----:B0-----:R-:W-:Y:S01]  /*14010*/  IMAD.MOV.U32 R17, RZ, RZ, R7 ;  /* 0x000000ffff117224 */ /* 0x001fe200078e0007 */
[----:B--2---:R-:W-:Y:S04]  /*14020*/  STSM.16.M88.4 [R143+0x21800], R24 ;  /* 0x021800188f007844 */ /* 0x004fe80000000200 */
[----:B---3--:R0:W-:Y:S02]  /*14030*/  STSM.16.M88.4 [R32], R12 ;  /* 0x0000000c20007844 */ /* 0x0081e40000000200 */
[----:B0-----:R-:W-:-:S05]  /*14040*/  F2FP.F16.F32.PACK_AB R32, R31, R30 ;  /* 0x0000001e1f20723e */ /* 0x001fca00000000ff */
[----:B----4-:R0:W-:Y:S04]  /*14050*/  STSM.16.M88.4 [R71], R32 ;  /* 0x0000002047007844 */ /* 0x0101e80000000200 */
[----:B-----5:R0:W-:Y:S04]  /*14060*/  STSM.16.M88.4 [R62], R40 ;  /* 0x000000283e007844 */ /* 0x0201e80000000200 */
        /* <DEDUP_REMOVED lines=9> */
[----:B-1----:R-:W1:Y:S02]  /*14100*/  FENCE.VIEW.ASYNC.S ;  /* 0x00000000000073c6 */ /* 0x002e640000000000 */
[----:B-1----:R-:W-:Y:S01]  /*14110*/  NOP ;  /* 0x0000000000007918 */ /* 0x002fe20000000000 */
[----:B------:R-:W-:Y:S05]  /*14120*/  @P1 BRA `(.L_x_11556) ;  /* 0xffffffc000941947 */ /* 0x000fea000383ffff */
[----:B------:R-:W-:Y:S02]  /*14130*/  IMAD.MOV.U32 R6, RZ, RZ, R69 ;  /* 0x000000ffff067224 */ /* 0x000fe400078e0045 */
[----:B------:R-:W-:Y:S02]  /*14140*/  IMAD.MOV.U32 R5, RZ, RZ, R8 ;  /* 0x000000ffff057224 */ /* 0x000fe400078e0008 */
[----:B------:R-:W-:Y:S02]  /*14150*/  IMAD.MOV.U32 R17, RZ, RZ, R7 ;  /* 0x000000ffff117224 */ /* 0x000fe400078e0007 */
[----:B------:R-:W-:-:S07]  /*14160*/  IMAD.MOV.U32 R23, RZ, RZ, R139 ;  /* 0x000000ffff177224 */ /* 0x000fce00078e008b */
.L_x_11536:
[----:B------:R-:W2:Y:S01]  /*14170*/  LDL R7, [R1+0x5c] ;  /* 0x00005c0001077983 */ /* 0x000ea20000100800 */
[----:B------:R-:W1:Y:S01]  /*14180*/  LDC R8, c[0x0][0x448] ;  /* 0x00011200ff087b82 */ /* 0x000e620000000800 */
[----:B------:R-:W-:Y:S01]  /*14190*/  LOP3.LUT R16, R16, 0xfffffffb, RZ, 0xc0, !PT ;  /* 0xfffffffb10107812 */ /* 0x000fe200078ec0ff */
[----:B------:R-:W-:Y:S01]  /*141a0*/  ULDC UR8, c[0x0][0x9dc] ;  /* 0x0002770000087ab9 */ /* 0x000fe20000000800 */
[----:B------:R-:W-:-:S05]  /*141b0*/  IADD3 R10, R157, 0x1, -R154 ;  /* 0x000000019d0a7810 */ /* 0x000fca0007ffe89a */
[----:B------:R-:W3:Y:S01]  /*141c0*/  LDC R11, c[0x0][0x9e4] ;  /* 0x00027900ff0b7b82 */ /* 0x000ee20000000800 */
[----:B-1----:R-:W-:-:S13]  /*141d0*/  ISETP.NE.AND P1, PT, R8, 0x1, PT ;  /* 0x000000010800780c */ /* 0x002fda0003f25270 */
[----:B------:R-:W1:Y:S01]  /*141e0*/  @P1 LDC R8, c[0x0][0x44c] ;  /* 0x00011300ff081b82 */ /* 0x000e620000000800 */
[----:B------:R-:W-:-:S04]  /*141f0*/  @P1 LOP3.LUT R16, R16, 0x4, RZ, 0xfc, !PT ;  /* 0x0000000410101812 */ /* 0x000fc800078efcff */
[----:B------:R-:W-:-:S03]  /*14200*/  LOP3.LUT R16, R16, 0xfffffff7, RZ, 0xc0, !PT ;  /* 0xfffffff710107812 */ /* 0x000fc600078ec0ff */
[----:B------:R-:W4:Y:S01]  /*14210*/  @P1 LDC R9, c[0x0][0x450] ;  /* 0x00011400ff091b82 */ /* 0x000f220000000800 */
[----:B--2---:R-:W-:-:S04]  /*14220*/  VIADD R7, R7, 0xbf ;  /* 0x000000bf07077836 */ /* 0x004fc80000000000 */
[----:B-1----:R-:W-:-:S05]  /*14230*/  @P1 IMAD.HI.U32 R8, R7, R8, RZ ;  /* 0x0000000807081227 */ /* 0x002fca00078e00ff */
[----:B----4-:R-:W-:Y:S02]  /*14240*/  @P1 SHF.R.U32.HI R7, RZ, R9, R8 ;  /* 0x00000009ff071219 */ /* 0x010fe40000011608 */
[----:B---3--:R-:W-:-:S03]  /*14250*/  ISETP.GE.AND P1, PT, R11, 0x1, PT ;  /* 0x000000010b00780c */ /* 0x008fc60003f26270 */
[----:B------:R-:W-:-:S04]  /*14260*/  IMAD.IADD R7, R10, 0x1, R7 ;  /* 0x000000010a077824 */ /* 0x000fc800078e0207 */
[----:B------:R-:W-:-:S06]  /*14270*/  VIADD R10, R7, -UR8 ;  /* 0x80000008070a7c36 */ /* 0x000fcc0008000000 */
[----:B------:R-:W-:Y:S01]  /*14280*/  @P1 LOP3.LUT R16, R16, 0x8, RZ, 0xfc, !PT ;  /* 0x0000000810101812 */ /* 0x000fe200078efcff */
        /* <DEDUP_REMOVED lines=11> */
.L_x_11559:
[----:B------:R-:W-:-:S13]  /*14340*/  ISETP.NE.AND P1, PT, R11, 0x1, PT ;  /* 0x000000010b00780c */ /* 0x000fda0003f25270 */
[----:B------:R-:W1:Y:S02]  /*14350*/  @P1 LDC.64 R8, c[0x0][0x9e8] ;  /* 0x00027a00ff081b82 */ /* 0x000e640000000a00 */
[----:B-1----:R-:W-:-:S05]  /*14360*/  @P1 IMAD.HI.U32 R8, R7, R8, RZ ;  /* 0x0000000807081227 */ /* 0x002fca00078e00ff */
[----:B------:R-:W-:-:S07]  /*14370*/  @P1 SHF.R.U32.HI R7, RZ, R9, R8 ;  /* 0x00000009ff071219 */ /* 0x000fce0000011608 */
.L_x_11560:
[----:B------:R-:W-:Y:S05]  /*14380*/  BSYNC B0 ;  /* 0x0000000000007941 */ /* 0x000fea0003800000 */
.L_x_11558:
[----:B------:R-:W-:-:S05]  /*14390*/  IMAD R7, R7, R11, RZ ;  /* 0x0000000b07077224 */ /* 0x000fca00078e02ff */
[----:B------:R-:W-:-:S07]  /*143a0*/  VIMNMX R10, R10, R7, !PT ;  /* 0x000000070a0a7248 */ /* 0x000fce0007fe0100 */
.L_x_11557:
[----:B------:R-:W2:Y:S01]  /*143b0*/  LDL R8, [R1+0xa0] ;  /* 0x0000a00001087983 */ /* 0x000ea20000100800 */
[----:B------:R-:W-:-:S05]  /*143c0*/  VIADD R10, R10, 0x7f ;  /* 0x0000007f0a0a7836 */ /* 0x000fca0000000000 */
[----:B------:R-:W-:-:S04]  /*143d0*/  SHF.R.S32.HI R7, RZ, 0x1f, R10 ;  /* 0x0000001fff077819 */ /* 0x000fc8000001140a */
[----:B------:R-:W-:-:S04]  /*143e0*/  LEA.HI R7, R7, R10, RZ, 0x7 ;  /* 0x0000000a07077211 */ /* 0x000fc800078f38ff */
[----:B------:R-:W-:-:S04]  /*143f0*/  SHF.R.S32.HI R7, RZ, 0x7, R7 ;  /* 0x00000007ff077819 */ /* 0x000fc80000011407 */
[----:B--2---:R-:W-:-:S04]  /*14400*/  VIMNMX R8, R8, R7, !PT ;  /* 0x0000000708087248 */ /* 0x004fc80007fe0100 */
[----:B------:R-:W-:Y:S01]  /*14410*/  ISETP.GE.AND P1, PT, R0, R8, PT ;  /* 0x000000080000720c */ /* 0x000fe20003f26270 */
[----:B------:R1:W-:-:S12]  /*14420*/  STL [R1+0x44], R8 ;  /* 0x0000440801007387 */ /* 0x0003d80000100800 */
[----:B-1----:R-:W-:Y:S05]  /*14430*/  @!P1 BRA `(.L_x_11561) ;  /* 0x0000002c00449947 */ /* 0x002fea0003800000 */
[----:B------:R-:W-:Y:S01]  /*14440*/  IMAD.MOV.U32 R8, RZ, RZ, R6 ;  /* 0x000000ffff087224 */ /* 0x000fe200078e0006 */
[----:B------:R-:W-:Y:S01]  /*14450*/  MOV R10, R23 ;  /* 0x00000017000a7202 */ /* 0x000fe20000000f00 */
[----:B------:R-:W-:Y:S02]  /*14460*/  IMAD.MOV.U32 R7, RZ, RZ, R5 ;  /* 0x000000ffff077224 */ /* 0x000fe400078e0005 */
[----:B------:R-:W-:-:S07]  /*14470*/  IMAD.MOV.U32 R9, RZ, RZ, R17 ;  /* 0x000000ffff097224 */ /* 0x000fce00078e0011 */
.L_x_11573:
[----:B------:R-:W2:Y:S01]  /*14480*/  LDL R5, [R1+0x48] ;  /* 0x0000480001057983 */ /* 0x000ea20000100800 */
[----:B------:R-:W-:Y:S01]  /*14490*/  ISETP.NE.AND P1, PT, R9, 0x1, PT ;  /* 0x000000010900780c */ /* 0x000fe20003f25270 */
[----:B------:R-:W-:Y:S05]  /*144a0*/  YIELD ;  /* 0x0000000000007946 */ /* 0x000fea0003800000 */
[----:B------:R-:W-:-:S04]  /*144b0*/  SEL R23, RZ, 0x1, P1 ;  /* 0x00000001ff177807 */ /* 0x000fc80000800000 */
[----:B------:R-:W-:Y:S02]  /*144c0*/  LOP3.LUT R23, R10, R23, RZ, 0x3c, !PT ;  /* 0x000000170a177212 */ /* 0x000fe400078e3cff */
[----:B--2---:R-:W-:-:S13]  /*144d0*/  ISETP.NE.AND P1, PT, R5, RZ, PT ;  /* 0x000000ff0500720c */ /* 0x004fda0003f25270 */
[----:B------:R-:W-:Y:S05]  /*144e0*/  @P1 BRA `(.L_x_11562) ;  /* 0x00000000003c1947 */ /* 0x000fea0003800000 */
[----:B------:R-:W-:Y:S05]  /*144f0*/  @!P0 BRA `(.L_x_11563) ;  /* 0x0000000000048947 */ /* 0x000fea0003800000 */
[----:B------:R-:W-:Y:S01]  /*14500*/  BPT.TRAP 0x1 ;  /* 0x000000040000795c */ /* 0x000fe20000300000 */
.L_x_11563:
[----:B------:R-:W-:Y:S01]  /*14510*/  VIADD R5, R9, 0x1 ;  /* 0x0000000109057836 */ /* 0x000fe20000000000 */
[----:B------:R-:W-:-:S04]  /*14520*/  SHF.L.U32 R6, R23, 0x1f, RZ ;  /* 0x0000001f17067819 */ /* 0x000fc800000006ff */
[----:B------:R-:W-:-:S04]  /*14530*/  ISETP.NE.AND P2, PT, R5, 0x2, PT ;  /* 0x000000020500780c */ /* 0x000fc80003f45270 */
[----:B------:R-:W-:-:S05]  /*14540*/  SEL R5, R5, RZ, P2 ;  /* 0x000000ff05057207 */ /* 0x000fca0001000000 */
[----:B------:R-:W-:-:S04]  /*14550*/  IMAD R5, R5, 0x8, R2 ;  /* 0x0000000805057824 */ /* 0x000fc800078e0202 */
[----:B------:R1:W2:Y:S01]  /*14560*/  SYNCS.PHASECHK.TRANS64.TRYWAIT P2, [R5+URZ+0x2d830], R6 ;  /* 0x02d83006050075a7 */ /* 0x0002a2000804017f */
[----:B------:R-:W-:Y:S05]  /*14570*/  @!P0 BRA `(.L_x_11564) ;  /* 0x0000000000048947 */ /* 0x000fea0003800000 */
[----:B------:R-:W-:Y:S01]  /*14580*/  BPT.TRAP 0x1 ;  /* 0x000000040000795c */ /* 0x000fe20000300000 */
.L_x_11564:
[----:B------:R-:W-:Y:S04]  /*14590*/  BSSY B0, `(.L_x_11562) ;  /* 0x0000004000007945 */ /* 0x000fe80003800000 */
[----:B--2---:R-:W-:Y:S05]  /*145a0*/  @P2 BRA `(.L_x_11565) ;  /* 0x0000000000082947 */ /* 0x004fea0003800000 */
[----:B------:R-:W2:Y:S02]  /*145b0*/  SYNCS.PHASECHK.TRANS64.TRYWAIT P2, [R5+URZ+0x2d830], R6 ;  /* 0x02d83006050075a7 */ /* 0x000ea4000804017f */
[----:B--2---:R-:W-:Y:S05]  /*145c0*/  @!P2 BRA `(.L_x_11566) ;  /* 0x0000012c00c4a947 */ /* 0x004fea0003800000 */
.L_x_11565:
[----:B------:R-:W-:Y:S05]  /*145d0*/  BSYNC B0 ;  /* 0x0000000000007941 */ /* 0x000fea0003800000 */
.L_x_11562:
[----:B-12---:R-:W2:Y:S04]  /*145e0*/  LDL R6, [R1+0x4c] ;  /* 0x00004c0001067983 */ /* 0x006ea80000100800 */
[----:B------:R-:W3:Y:S04]  /*145f0*/  LDL.64 R26, [R1+0x10] ;  /* 0x00001000011a7983 */ /* 0x000ee80000100a00 */
[----:B------:R-:W4:Y:S04]  /*14600*/  LDL.64 R148, [R1+0x38] ;  /* 0x0000380001947983 */ /* 0x000f280000100a00 */
[----:B------:R-:W5:Y:S01]  /*14610*/  LDL.64 R146, [R1+0x30] ;  /* 0x0000300001927983 */ /* 0x000f620000100a00 */
[----:B------:R-:W1:Y:S01]  /*14620*/  S2R R5, SR_TID.X ;  /* 0x0000000000057919 */ /* 0x000e620000002100 */
[----:B------:R-:W-:Y:S01]  /*14630*/  VIADD R17, R9, 0x1 ;  /* 0x0000000109117836 */ /* 0x000fe20000000000 */
[----:B------:R-:W-:Y:S05]  /*14640*/  WARPSYNC.ALL ;  /* 0x0000000000007948 */ /* 0x000fea0003800000 */
[C---:B------:R-:W-:Y:S01]  /*14650*/  ISETP.NE.AND P2, PT, R17.reuse, 0x2, PT ;  /* 0x000000021100780c */ /* 0x040fe20003f45270 */
[----:B------:R-:W5:Y:S03]  /*14660*/  LDL.64 R144, [R1+0x28] ;  /* 0x0000280001907983 */ /* 0x000f660000100a00 */
[----:B------:R-:W-:Y:S01]  /*14670*/  SEL R17, R17, RZ, P2 ;  /* 0x000000ff11117207 */ /* 0x000fe20001000000 */
[----:B0-----:R-:W5:Y:S04]  /*14680*/  LDL.64 R142, [R1+0x20] ;  /* 0x00002000018e7983 */ /* 0x001f680000100a00 */
[----:B------:R-:W5:Y:S01]  /*14690*/  LDL.64 R140, [R1+0x18] ;  /* 0x00001800018c7983 */ /* 0x000f620000100a00 */
[----:B-1----:R-:W-:-:S05]  /*146a0*/  SHF.R.U32.HI R5, RZ, 0x7, R5 ;  /* 0x00000007ff057819 */ /* 0x002fca0000011605 */
[----:B------:R-:W-:Y:S02]  /*146b0*/  VIADD R5, R5, 0x8 ;  /* 0x0000000805057836 */ /* 0x000fe40000000000 */
[----:B------:R-:W-:Y:S02]  /*146c0*/  IMAD.MOV.U32 R13, RZ, RZ, -0x7fffffe0 ;  /* 0x80000020ff0d7424 */ /* 0x000fe400078e00ff */
[----:B------:R-:W-:-:S03]  /*146d0*/  IMAD.MOV.U32 R25, RZ, RZ, -0x7fffffe0 ;  /* 0x80000020ff197424 */ /* 0x000fc600078e00ff */
[----:B------:R-:W-:Y:S02]  /*146e0*/  R2UR UR11, R13 ;  /* 0x000000000d0b72ca */ /* 0x000fe400000e0000 */
[----:B------:R-:W-:Y:S01]  /*146f0*/  R2UR UR27, R25 ;  /* 0x00000000191b72ca */ /* 0x000fe200000e0000 */
[----:B------:R-:W-:-:S05]  /*14700*/  IMAD.MOV.U32 R21, RZ, RZ, -0x7fffffe0 ;  /* 0x80000020ff157424 */ /* 0x000fca00078e00ff */
[----:B------:R-:W-:Y:S01]  /*14710*/  R2UR UR15, R21 ;  /* 0x00000000150f72ca */ /* 0x000fe200000e0000 */
[----:B------:R0:W-:Y:S01]  /*14720*/  BAR.SYNC.DEFER_BLOCKING R5, 0x100 ;  /* 0x000400050000751d */ /* 0x0001e20000010000 */
[----:B------:R-:W-:Y:S02]  /*14730*/  IMAD.MOV.U32 R15, RZ, RZ, -0x7fffffe0 ;  /* 0x80000020ff0f7424 */ /* 0x000fe400078e00ff */
[----:B--2---:R-:W-:Y:S01]  /*14740*/  IMAD R12, R17, 0x600, R6 ;  /* 0x00000600110c7824 */ /* 0x004fe200078e0206 */
[----:B---3--:R-:W-:-:S03]  /*14750*/  R2UR UR8, R26 ;  /* 0x000000001a0872ca */ /* 0x008fc600000e0000 */
[C---:B------:R-:W-:Y:S01]  /*14760*/  VIADD R24, R12.reuse, 0x400 ;  /* 0x000004000c187836 */ /* 0x040fe20000000000 */
[----:B------:R-:W-:Y:S02]  /*14770*/  R2UR UR10, R12 ;  /* 0x000000000c0a72ca */ /* 0x000fe400000e0000 */
[----:B------:R-:W-:Y:S02]  /*14780*/  R2UR UR9, R27 ;  /* 0x000000001b0972ca */ /* 0x000fe400000e0000 */
[----:B------:R-:W-:Y:S02]  /*14790*/  R2UR UR26, R24 ;  /* 0x00000000181a72ca */ /* 0x000fe400000e0000 */
[----:B------:R-:W-:-:S09]  /*147a0*/  WARPGROUP.ARRIVE ;  /* 0x00000000000079c5 */ /* 0x000fd20000000000 */
        /* <DEDUP_REMOVED lines=41> */
.L_x_11568:
[----:B------:R-:W-:Y:S01]  /*14a40*/  SHF.L.U32 R5, R10, 0x1f, RZ ;  /* 0x0000001f0a057819 */ /* 0x000fe200000006ff */
[----:B------:R-:W-:-:S04]  /*14a50*/  IMAD R6, R9, 0x8, R2 ;  /* 0x0000000809067824 */ /* 0x000fc800078e0202 */
[----:B------:R0:W1:Y:S01]  /*14a60*/  SYNCS.PHASECHK.TRANS64.TRYWAIT P1, [R6+URZ+0x2d850], R5 ;  /* 0x02d85005060075a7 */ /* 0x000062000802017f */
[----:B------:R-:W-:Y:S05]  /*14a70*/  @!P0 BRA `(.L_x_11569) ;  /* 0x0000000000048947 */ /* 0x000fea0003800000 */
[----:B------:R-:W-:Y:S01]  /*14a80*/  BPT.TRAP 0x1 ;  /* 0x000000040000795c */ /* 0x000fe20000300000 */
.L_x_11569:
[----:B-1----:R-:W-:Y:S05]  /*14a90*/  @P1 BRA `(.L_x_11567) ;  /* 0x0000000000081947 */ /* 0x002fea0003800000 */
[----:B------:R-:W1:Y:S02]  /*14aa0*/  SYNCS.PHASECHK.TRANS64.TRYWAIT P1, [R6+URZ+0x2d850], R5 ;  /* 0x02d85005060075a7 */ /* 0x000e64000802017f */
[----:B-1----:R-:W-:Y:S05]  /*14ab0*/  @!P1 BRA `(.L_x_11570) ;  /* 0x00000128009c9947 */ /* 0x002fea0003800000 */
.L_x_11567:
[----:B------:R-:W2:Y:S01]  /*14ac0*/  LDL R14, [R1+0x94] ;  /* 0x00009400010e7983 */ /* 0x000ea20000100800 */
[----:B01----:R-:W-:Y:S01]  /*14ad0*/  VIADD R5, R2, 0x400 ;  /* 0x0000040002057836 */ /* 0x003fe20000000000 */
[----:B------:R-:W-:Y:S05]  /*14ae0*/  WARPSYNC.ALL ;  /* 0x0000000000007948 */ /* 0x000fea0003800000 */
[----:B------:R-:W-:Y:S01]  /*14af0*/  SHF.R.U32.HI R5, RZ, 0x4, R5 ;  /* 0x00000004ff057819 */ /* 0x000fe20000011605 */
[----:B------:R-:W-:Y:S01]  /*14b00*/  IMAD.MOV.U32 R11, RZ, RZ, -0x7fffffe0 ;  /* 0x80000020ff0b7424 */ /* 0x000fe200078e00ff */
[----:B------:R-:W-:Y:S01]  /*14b10*/  WARPGROUP.ARRIVE ;  /* 0x00000000000079c5 */ /* 0x000fe20000000000 */
[----:B------:R-:W-:Y:S01]  /*14b20*/  IMAD.MOV.U32 R13, RZ, RZ, -0x7fffffe0 ;  /* 0x80000020ff0d7424 */ /* 0x000fe200078e00ff */
[----:B------:R-:W-:-:S02]  /*14b30*/  LOP3.LUT R5, R5, 0x3fff, RZ, 0xc0, !PT ;  /* 0x00003fff05057812 */ /* 0x000fc400078ec0ff */
[----:B------:R-:W-:Y:S02]  /*14b40*/  R2UR UR11, R11 ;  /* 0x000000000b0b72ca */ /* 0x000fe400000e0000 */
[----:B------:R-:W-:Y:S02]  /*14b50*/  LOP3.LUT R5, R5, 0x2000000, RZ, 0xfc, !PT ;  /* 0x0200000005057812 */ /* 0x000fe400078efcff */
[----:B------:R-:W-:Y:S01]  /*14b60*/  R2UR UR47, R11 ;  /* 0x000000000b2f72ca */ /* 0x000fe200000e0000 */
[----:B------:R-:W-:Y:S01]  /*14b70*/  IMAD.MOV.U32 R11, RZ, RZ, 0x40000040 ;  /* 0x40000040ff0b7424 */ /* 0x000fe200078e00ff */
[----:B------:R-:W-:Y:S01]  /*14b80*/  R2UR UR15, R13 ;  /* 0x000000000d0f72ca */ /* 0x000fe200000e0000 */
[----:B------:R-:W-:Y:S01]  /*14b90*/  IMAD R10, R9, 0x600, R5 ;  /* 0x00000600090a7824 */ /* 0x000fe200078e0205 */
[----:B------:R-:W-:Y:S02]  /*14ba0*/  R2UR UR19, R13 ;  /* 0x000000000d1372ca */ /* 0x000fe400000e0000 */
[----:B------:R-:W-:Y:S01]  /*14bb0*/  R2UR UR9, R11 ;  /* 0x000000000b0972ca */ /* 0x000fe200000e0000 */
[----:B------:R-:W-:Y:S01]  /*14bc0*/  IMAD.MOV.U32 R11, RZ, RZ, 0x40000040 ;  /* 0x40000040ff0b7424 */ /* 0x000fe200078e00ff */
[----:B------:R-:W-:-:S02]  /*14bd0*/  IADD3 R12, R10, 0x40, RZ ;  /* 0x000000400a0c7810 */ /* 0x000fc40007ffe0ff */
[----:B------:R-:W-:Y:S02]  /*14be0*/  R2UR UR10, R10 ;  /* 0x000000000a0a72ca */ /* 0x000fe400000e0000 */
[----:B------:R-:W-:Y:S01]  /*14bf0*/  R2UR UR14, R12 ;  /* 0x000000000c0e72ca */ /* 0x000fe200000e0000 */
[----:B------:R-:W-:Y:S01]  /*14c00*/  VIADD R12, R10, 0x80 ;  /* 0x000000800a0c7836 */ /* 0x000fe20000000000 */
[C---:B------:R-:W-:Y:S02]  /*14c10*/  R2UR UR23, R13.reuse ;  /* 0x000000000d1772ca */ /* 0x040fe400000e0000 */
[C---:B------:R-:W-:Y:S02]  /*14c20*/  R2UR UR27, R13.reuse ;  /* 0x000000000d1b72ca */ /* 0x040fe400000e0000 */
[----:B------:R-:W-:Y:S01]  /*14c30*/  R2UR UR18, R12 ;  /* 0x000000000c1272ca */ /* 0x000fe200000e0000 */
[----:B------:R-:W-:Y:S01]  /*14c40*/  VIADD R12, R10, 0xc0 ;  /* 0x000000c00a0c7836 */ /* 0x000fe20000000000 */
[----:B------:R-:W-:-:S02]  /*14c50*/  R2UR UR31, R13 ;  /* 0x000000000d1f72ca */ /* 0x000fc400000e0000 */
[----:B------:R-:W-:Y:S01]  /*14c60*/  R2UR UR35, R13 ;  /* 0x000000000d2372ca */ /* 0x000fe200000e0000 */
[----:B------:R-:W-:Y:S01]  /*14c70*/  IMAD.MOV.U32 R13, RZ, RZ, 0x40000040 ;  /* 0x40000040ff0d7424 */ /* 0x000fe200078e00ff */
[----:B------:R-:W-:Y:S01]  /*14c80*/  R2UR UR22, R12 ;  /* 0x000000000c1672ca */ /* 0x000fe200000e0000 */
[----:B------:R-:W-:Y:S01]  /*14c90*/  VIADD R12, R10, 0x100 ;  /* 0x000001000a0c7836 */ /* 0x000fe20000000000 */
[----:B------:R-:W-:Y:S02]  /*14ca0*/  R2UR UR45, R11 ;  /* 0x000000000b2d72ca */ /* 0x000fe400000e0000 */
[----:B------:R-:W-:Y:S01]  /*14cb0*/  R2UR UR13, R13 ;  /* 0x000000000d0d72ca */ /* 0x000fe200000e0000 */
[----:B------:R-:W-:Y:S01]  /*14cc0*/  IMAD.MOV.U32 R13, RZ, RZ, 0x40000040 ;  /* 0x40000040ff0d7424 */ /* 0x000fe200078e00ff */
[----:B------:R-:W-:Y:S01]  /*14cd0*/  R2UR UR26, R12 ;  /* 0x000000000c1a72ca */ /* 0x000fe200000e0000 */
[----:B------:R-:W-:-:S03]  /*14ce0*/  VIADD R12, R10, 0x140 ;  /* 0x000001400a0c7836 */ /* 0x000fc60000000000 */
[----:B------:R-:W-:Y:S01]  /*14cf0*/  R2UR UR17, R13 ;  /* 0x000000000d1172ca */ /* 0x000fe200000e0000 */
[----:B------:R-:W-:Y:S01]  /*14d00*/  IMAD.MOV.U32 R13, RZ, RZ, 0x40000040 ;  /* 0x40000040ff0d7424 */ /* 0x000fe200078e00ff */
[----:B------:R-:W-:Y:S01]  /*14d10*/  R2UR UR30, R12 ;  /* 0x000000000c1e72ca */ /* 0x000fe200000e0000 */
[C---:B------:R-:W-:Y:S02]  /*14d20*/  VIADD R12, R10.reuse, 0x180 ;  /* 0x000001800a0c7836 */ /* 0x040fe40000000000 */
[----:B------:R-:W-:Y:S01]  /*14d30*/  VIADD R10, R10, 0x1c0 ;  /* 0x000001c00a0a7836 */ /* 0x000fe20000000000 */
[----:B------:R-:W-:Y:S01]  /*14d40*/  R2UR UR21, R13 ;  /* 0x000000000d1572ca */ /* 0x000fe200000e0000 */
[----:B------:R-:W-:Y:S01]  /*14d50*/  IMAD.MOV.U32 R13, RZ, RZ, 0x40000040 ;  /* 0x40000040ff0d7424 */ /* 0x000fe200078e00ff */
[----:B------:R-:W-:Y:S02]  /*14d60*/  R2UR UR34, R12 ;  /* 0x000000000c2272ca */ /* 0x000fe400000e0000 */
[----:B------:R-:W-:-:S02]  /*14d70*/  R2UR UR46, R10 ;  /* 0x000000000a2e72ca */ /* 0x000fc400000e0000 */
[----:B------:R-:W-:Y:S02]  /*14d80*/  R2UR UR25, R13 ;  /* 0x000000000d1972ca */ /* 0x000fe400000e0000 */
[----:B------:R-:W-:-:S04]  /*14d90*/  MOV R13, 0x40000040 ;  /* 0x40000040000d7802 */ /* 0x000fc80000000f00 */
[----:B------:R-:W-:Y:S01]  /*14da0*/  R2UR UR29, R13 ;  /* 0x000000000d1d72ca */ /* 0x000fe200000e0000 */
[----:B------:R-:W-:-:S05]  /*14db0*/  IMAD.MOV.U32 R13, RZ, RZ, 0x40000040 ;  /* 0x40000040ff0d7424 */ /* 0x000fca00078e00ff */
[----:B------:R-:W-:Y:S02]  /*14dc0*/  R2UR UR33, R13 ;  /* 0x000000000d2172ca */ /* 0x000fe400000e0000 */
[----:B--2---:R-:W-:Y:S02]  /*14dd0*/  LOP3.LUT R10, R14, 0x10000, RZ, 0xfc, !PT ;  /* 0x000100000e0a7812 */ /* 0x004fe400078efcff */
[----:B------:R-:W0:Y:S02]  /*14de0*/  S2R R14, SR_TID.X ;  /* 0x00000000000e7919 */ /* 0x000e240000002100 */
[C---:B------:R-:W-:Y:S01]  /*14df0*/  R2UR UR8, R10.reuse ;  /* 0x000000000a0872ca */ /* 0x040fe200000e0000 */
[----:B------:R-:W-:-:S05]  /*14e00*/  VIADD R12, R10, 0x2 ;  /* 0x000000020a0c7836 */ /* 0x000fca0000000000 */
[----:B------:R-:W-:Y:S01]  /*14e10*/  R2UR UR12, R12 ;  /* 0x000000000c0c72ca */ /* 0x000fe200000e0000 */
[----:B------:R-:W-:-:S05]  /*14e20*/  VIADD R12, R10, 0x4 ;  /* 0x000000040a0c7836 */ /* 0x000fca0000000000 */
        /* <DEDUP_REMOVED lines=9> */
[----:B------:R-:W-:Y:S01]  /*14ec0*/  VIADD R12, R10, 0x604 ;  /* 0x000006040a0c7836 */ /* 0x000fe20000000000 */
[----:B------:R-:W-:Y:S01]  /*14ed0*/  ISETP.GE.U32.AND P1, PT, R14, 0x180, PT ;  /* 0x000001800e00780c */ /* 0x000fe20003f26070 */
[----:B------:R-:W-:Y:S02]  /*14ee0*/  VIADD R10, R10, 0x606 ;  /* 0x000006060a0a7836 */ /* 0x000fe40000000000 */
[----:B------:R-:W-:Y:S01]  /*14ef0*/  VIADD R5, R5, 0x9 ;  /* 0x0000000905057836 */ /* 0x000fe20000000000 */
        /* <DEDUP_REMOVED lines=28> */
.L_x_11571:
[----:B------:R-:W-:Y:S01]  /*150c0*/  FMUL.FTZ R11, R24, UR48 ;  /* 0x00000030180b7c20 */ /* 0x000fe20008410000 */
[----:B------:R-:W-:Y:S01]  /*150d0*/  FMUL.FTZ R24, R25, UR48 ;  /* 0x0000003019187c20 */ /* 0x000fe20008410000 */
[----:B------:R-:W-:Y:S01]  /*150e0*/  FMUL.FTZ R153, R26, UR48 ;  /* 0x000000301a997c20 */ /* 0x000fe20008410000 */
[----:B------:R-:W-:Y:S01]  /*150f0*/  FMUL.FTZ R26, R28, UR48 ;  /* 0x000000301c1a7c20 */ /* 0x000fe20008410000 */
[----:B0-----:R-:W-:Y:S02]  /*15100*/  IMAD R5, R17, 0x8, R2 ;  /* 0x0000000811057824 */ /* 0x001fe400078e0202 */
[----:B------:R-:W-:Y:S01]  /*15110*/  FMUL.FTZ R28, R29, UR48 ;  /* 0x000000301d1c7c20 */ /* 0x000fe20008410000 */
[----:B------:R-:W0:Y:S01]  /*15120*/  MUFU.TANH R11, R11 ;  /* 0x0000000b000b7308 */ /* 0x000e220000002400 */
[----:B------:R-:W-:Y:S02]  /*15130*/  IMAD.U32 R6, RZ, RZ, UR38 ;  /* 0x00000026ff067e24 */ /* 0x000fe4000f8e00ff */
[----:B------:R-:W-:Y:S01]  /*15140*/  FMUL.FTZ R151, R30, UR48 ;  /* 0x000000301e977c20 */ /* 0x000fe20008410000 */
[----:B------:R-:W-:-:S02]  /*15150*/  VIADD R5, R5, 0x2d840 ;  /* 0x0002d84005057836 */ /* 0x000fc40000000000 */
[----:B------:R-:W-:Y:S01]  /*15160*/  FMUL.FTZ R30, R32, UR48 ;  /* 0x00000030201e7c20 */ /* 0x000fe20008410000 */
[----:B------:R-:W-:Y:S01]  /*15170*/  FMUL.FTZ R32, R33, UR48 ;  /* 0x0000003021207c20 */ /* 0x000fe20008410000 */
[----:B------:R-:W-:Y:S01]  /*15180*/  FMUL.FTZ R33, R36, UR48 ;  /* 0x0000003024217c20 */ /* 0x000fe20008410000 */
[----:B------:R-:W-:Y:S01]  /*15190*/  FMUL.FTZ R149, R34, UR48 ;  /* 0x0000003022957c20 */ /* 0x000fe20008410000 */
[----:B------:R-:W1:Y:S01]  /*151a0*/  MUFU.TANH R24, R24 ;  /* 0x0000001800187308 */ /* 0x000e620000002400 */
[----:B------:R-:W-:Y:S01]  /*151b0*/  PRMT R5, R6, 0x654, R5 ;  /* 0x0000065406057816 */ /* 0x000fe20000000005 */
[----:B------:R-:W-:Y:S01]  /*151c0*/  FMUL.FTZ R34, R37, UR48 ;  /* 0x0000003025227c20 */ /* 0x000fe20008410000 */
[----:B------:R-:W-:Y:S01]  /*151d0*/  FMUL.FTZ R10, R35, UR48 ;  /* 0x00000030230a7c20 */ /* 0x000fe20008410000 */
[----:B------:R-:W-:Y:S01]  /*151e0*/  FMUL.FTZ R35, R40, UR48 ;  /* 0x0000003028237c20 */ /* 0x000fe20008410000 */
[----:B------:R0:W-:Y:S01]  /*151f0*/  SYNCS.ARRIVE.TRANS64.RED.A1T0 RZ, [R5+URZ], RZ ;  /* 0x000000ff05ff79a7 */ /* 0x0001e2000810043f */
[----:B------:R-:W-:Y:S01]  /*15200*/  FMUL.FTZ R36, R41, UR48 ;  /* 0x0000003029247c20 */ /* 0x000fe20008410000 */
[----:B------:R-:W-:Y:S01]  /*15210*/  FMUL.FTZ R37, R44, UR48 ;  /* 0x000000302c257c20 */ /* 0x000fe20008410000 */
[----:B------:R-:W2:Y:S01]  /*15220*/  MUFU.TANH R26, R26 ;  /* 0x0000001a001a7308 */ /* 0x000ea20000002400 */
[----:B------:R-:W-:Y:S01]  /*15230*/  FMUL.FTZ R40, R45, UR48 ;  /* 0x000000302d287c20 */ /* 0x000fe20008410000 */
[----:B------:R-:W-:Y:S01]  /*15240*/  FMUL.FTZ R45, R48, UR48 ;  /* 0x00000030302d7c20 */ /* 0x000fe20008410000 */
[----:B------:R-:W-:Y:S01]  /*15250*/  FMUL.FTZ R139, R49, UR48 ;  /* 0x00000030318b7c20 */ /* 0x000fe20008410000 */
[----:B------:R-:W-:Y:S01]  /*15260*/  FMUL.FTZ R140, R52, UR48 ;  /* 0x00000030348c7c20 */ /* 0x000fe20008410000 */
[----:B0-----:R-:W-:Y:S01]  /*15270*/  FMNMX.FTZ R5, R11, R7, !PT ;  /* 0x000000070b057209 */ /* 0x001fe20007810000 */
        /* <DEDUP_REMOVED lines=61> */
[----:B------:R-:W-:-:S05]  /*15650*/  UMOV UR51, UR6 ;  /* 0x0000000600337c82 */ /* 0x000fca0008000000 */
        /* <DEDUP_REMOVED lines=117> */
[----:B------:R-:W-:-:S04]  /*15db0*/  FMUL.FTZ R38, R5, UR51 ;  /* 0x0000003305267c20 */ /* 0x000fc80008410000 */
[----:B------:R-:W-:Y:S01]  /*15dc0*/  FADD.FTZ R42, -R6, R8 ;  /* 0x00000008062a7221 */ /* 0x000fe20000010100 */
[----:B------:R-:W-:Y:S01]  /*15dd0*/  FMUL.FTZ R8, R7, UR51 ;  /* 0x0000003307087c20 */ /* 0x000fe20008410000 */
[--C-:B------:R-:W-:Y:S01]  /*15de0*/  FFMA.FTZ R33, R33, UR51, -R38.reuse ;  /* 0x0000003321217c23 */ /* 0x100fe20008010826 */
[--C-:B------:R-:W-:Y:S01]  /*15df0*/  FFMA.FTZ R79, R24, UR51, -R38.reuse ;  /* 0x00000033184f7c23 */ /* 0x100fe20008010826 */
[----:B------:R-:W-:Y:S01]  /*15e00*/  FMUL.FTZ R7, R42, UR51 ;  /* 0x000000332a077c20 */ /* 0x000fe20008410000 */
[--C-:B------:R-:W-:Y:S01]  /*15e10*/  FFMA.FTZ R42, R11, UR51, -R38.reuse ;  /* 0x000000330b2a7c23 */ /* 0x100fe20008010826 */
[--C-:B------:R-:W-:Y:S01]  /*15e20*/  FFMA.FTZ R11, R80, UR51, -R38.reuse ;  /* 0x00000033500b7c23 */ /* 0x100fe20008010826 */
[----:B------:R-:W-:Y:S01]  /*15e30*/  FMUL.FTZ R80, R6, UR51 ;  /* 0x0000003306507c20 */ /* 0x000fe20008410000 */
[--C-:B------:R-:W-:Y:S01]  /*15e40*/  FFMA.FTZ R26, R26, UR51, -R38.reuse ;  /* 0x000000331a1a7c23 */ /* 0x100fe20008010826 */
[--C-:B------:R-:W-:Y:S01]  /*15e50*/  FFMA.FTZ R28, R28, UR51, -R38.reuse ;  /* 0x000000331c1c7c23 */ /* 0x100fe20008010826 */
[----:B------:R-:W-:Y:S01]  /*15e60*/  FFMA.FTZ R30, R30, UR51, -R38 ;  /* 0x000000331e1e7c23 */ /* 0x000fe20008010826 */
[----:B------:R-:W-:Y:S01]  /*15e70*/  FFMA.FTZ R78, R153, UR51, -R80 ;  /* 0x00000033994e7c23 */ /* 0x000fe20008010850 */
        /* <DEDUP_REMOVED lines=55> */
[----:B------:R-:W-:-:S02]  /*161f0*/  FFMA.FTZ R21, R21, UR51, -R80 ;  /* 0x0000003315157c23 */ /* 0x000fc40008010850 */
[----:B------:R-:W0:Y:S01]  /*16200*/  MUFU.EX2 R78, R78 ;  /* 0x0000004e004e7308 */ /* 0x000e220000000800 */
[----:B-1----:R-:W-:-:S07]  /*16210*/  FFMA.FTZ R4, R8, R4, R32 ;  /* 0x0000000408047223 */ /* 0x002fce0000010020 */
[----:B------:R1:W-:Y:S08]  /*16220*/  MUFU.EX2 R42, R76 ;  /* 0x0000004c002a7308 */ /* 0x0003f00000000800 */
[----:B------:R-:W2:Y:S01]  /*16230*/  MUFU.EX2 R79, R79 ;  /* 0x0000004f004f7308 */ /* 0x000ea20000000800 */
[----:B-1----:R-:W-:Y:S01]  /*16240*/  FFMA.FTZ R76, R151, UR51, -R80 ;  /* 0x00000033974c7c23 */ /* 0x002fe20008010850 */
[----:B0-----:R-:W-:-:S06]  /*16250*/  FFMA.FTZ R3, R7, R3, R78 ;  /* 0x0000000307037223 */ /* 0x001fcc000001004e */
[----:B------:R-:W-:Y:S08]  /*16260*/  MUFU.EX2 R73, R24 ;  /* 0x0000001800497308 */ /* 0x000ff00000000800 */
[----:B------:R-:W0:Y:S01]  /*16270*/  MUFU.EX2 R33, R33 ;  /* 0x0000002100217308 */ /* 0x000e220000000800 */
[----:B--2---:R-:W-:-:S07]  /*16280*/  FADD.FTZ R4, R79, R4 ;  /* 0x000000044f047221 */ /* 0x004fce0000010000 */
[----:B------:R1:W-:Y:S08]  /*16290*/  MUFU.EX2 R24, R35 ;  /* 0x0000002300187308 */ /* 0x0003f00000000800 */
[----:B------:R-:W2:Y:S01]  /*162a0*/  MUFU.EX2 R34, R26 ;  /* 0x0000001a00227308 */ /* 0x000ea20000000800 */
[----:B-1----:R-:W-:-:S07]  /*162b0*/  FFMA.FTZ R35, R150, UR51, -R80 ;  /* 0x0000003396237c23 */ /* 0x002fce0008010850 */
[----:B------:R-:W1:Y:S08]  /*162c0*/  MUFU.EX2 R76, R76 ;  /* 0x0000004c004c7308 */ /* 0x000e700000000800 */
[----:B------:R-:W3:Y:S08]  /*162d0*/  MUFU.EX2 R77, R28 ;  /* 0x0000001c004d7308 */ /* 0x000ef00000000800 */
[----:B------:R-:W4:Y:S08]  /*162e0*/  MUFU.EX2 R35, R35 ;  /* 0x0000002300237308 */ /* 0x000f300000000800 */
[----:B------:R5:W-:Y:S08]  /*162f0*/  MUFU.EX2 R26, R37 ;  /* 0x00000025001a7308 */ /* 0x000bf00000000800 */
[----:B------:R-:W4:Y:S01]  /*16300*/  MUFU.EX2 R36, R30 ;  /* 0x0000001e00247308 */ /* 0x000f220000000800 */
[----:B-----5:R-:W-:-:S07]  /*16310*/  FFMA.FTZ R37, R10, UR51, -R80 ;  /* 0x000000330a257c23 */ /* 0x020fce0008010850 */
[----:B------:R-:W5:Y:S08]  /*16320*/  MUFU.EX2 R74, R74 ;  /* 0x0000004a004a7308 */ /* 0x000f700000000800 */
[----:B------:R-:W-:Y:S08]  /*16330*/  MUFU.EX2 R28, R45 ;  /* 0x0000002d001c7308 */ /* 0x000ff00000000800 */
[----:B------:R-:W5:Y:S08]  /*16340*/  MUFU.EX2 R75, R75 ;  /* 0x0000004b004b7308 */ /* 0x000f700000000800 */
[----:B------:R0:W-:Y:S08]  /*16350*/  MUFU.EX2 R45, R66 ;  /* 0x00000042002d7308 */ /* 0x0001f00000000800 */
[----:B------:R-:W5:Y:S01]  /*16360*/  MUFU.EX2 R37, R37 ;  /* 0x0000002500257308 */ /* 0x000f620000000800 */
[----:B0-----:R-:W-:Y:S01]  /*16370*/  FFMA.FTZ R66, R12, UR51, -R80 ;  /* 0x000000330c427c23 */ /* 0x001fe20008010850 */
[----:B------:R-:W-:Y:S01]  /*16380*/  FADD.FTZ R80, R33, R3 ;  /* 0x0000000321507221 */ /* 0x000fe20000010000 */
[----:B--2---:R-:W-:-:S03]  /*16390*/  FADD.FTZ R3, R34, R4 ;  /* 0x0000000422037221 */ /* 0x004fc60000010000 */
[----:B-1----:R-:W-:Y:S01]  /*163a0*/  FADD.FTZ R4, R76, R80 ;  /* 0x000000504c047221 */ /* 0x002fe20000010000 */
[----:B---3--:R-:W-:Y:S01]  /*163b0*/  FADD.FTZ R3, R77, R3 ;  /* 0x000000034d037221 */ /* 0x008fe20000010000 */
[----:B------:R-:W0:Y:S02]  /*163c0*/  MUFU.EX2 R72, R72 ;  /* 0x0000004800487308 */ /* 0x000e240000000800 */
[----:B----4-:R-:W-:Y:S01]  /*163d0*/  FADD.FTZ R4, R35, R4 ;  /* 0x0000000423047221 */ /* 0x010fe20000010000 */
[----:B------:R-:W-:-:S03]  /*163e0*/  FADD.FTZ R3, R36, R3 ;  /* 0x0000000324037221 */ /* 0x000fc60000010000 */
[----:B-----5:R-:W-:Y:S01]  /*163f0*/  FADD.FTZ R4, R74, R4 ;  /* 0x000000044a047221 */ /* 0x020fe20000010000 */
[----:B------:R-:W-:Y:S01]  /*16400*/  FADD.FTZ R3, R75, R3 ;  /* 0x000000034b037221 */ /* 0x000fe20000010000 */
[----:B------:R-:W1:Y:S02]  /*16410*/  MUFU.EX2 R39, R39 ;  /* 0x0000002700277308 */ /* 0x000e640000000800 */
[----:B------:R-:W-:Y:S01]  /*16420*/  FADD.FTZ R4, R37, R4 ;  /* 0x0000000425047221 */ /* 0x000fe20000010000 */
[----:B------:R-:W-:-:S04]  /*16430*/  FADD.FTZ R3, R38, R3 ;  /* 0x0000000326037221 */ /* 0x000fc80000010000 */
[----:B------:R-:W-:Y:S01]  /*16440*/  FADD.FTZ R3, R73, R3 ;  /* 0x0000000349037221 */ /* 0x000fe20000010000 */
[----:B------:R-:W2:Y:S01]  /*16450*/  MUFU.EX2 R70, R70 ;  /* 0x0000004600467308 */ /* 0x000ea20000000800 */
[----:B0-----:R-:W-:Y:S02]  /*16460*/  FADD.FTZ R4, R72, R4 ;  /* 0x0000000448047221 */ /* 0x001fe40000010000 */
[----:B------:R-:W-:-:S05]  /*16470*/  FADD.FTZ R3, R24, R3 ;  /* 0x0000000318037221 */ /* 0x000fca0000010000 */
[----:B------:R-:W0:Y:S01]  /*16480*/  MUFU.EX2 R71, R71 ;  /* 0x0000004700477308 */ /* 0x000e220000000800 */
[----:B-1----:R-:W-:-:S07]  /*16490*/  FADD.FTZ R4, R39, R4 ;  /* 0x0000000427047221 */ /* 0x002fce0000010000 */
[----:B------:R-:W1:Y:S01]  /*164a0*/  MUFU.EX2 R25, R25 ;  /* 0x0000001900197308 */ /* 0x000e620000000800 */
[----:B--2---:R-:W-:-:S07]  /*164b0*/  FADD.FTZ R4, R70, R4 ;  /* 0x0000000446047221 */ /* 0x004fce0000010000 */
[----:B------:R-:W2:Y:S01]  /*164c0*/  MUFU.EX2 R68, R68 ;  /* 0x0000004400447308 */ /* 0x000ea20000000800 */
[----:B0-----:R-:W-:-:S04]  /*164d0*/  FADD.FTZ R3, R71, R3 ;  /* 0x0000000347037221 */ /* 0x001fc80000010000 */
[----:B------:R-:W-:-:S03]  /*164e0*/  FADD.FTZ R3, R26, R3 ;  /* 0x000000031a037221 */ /* 0x000fc60000010000 */
        /* <DEDUP_REMOVED lines=85> */
.L_x_11572:
[----:B------:R-:W2:Y:S04]  /*16a40*/  LDL R84, [R1] ;  /* 0x0000000001547983 */ /* 0x000ea80000100800 */
[----:B------:R-:W3:Y:S04]  /*16a50*/  LDL R85, [R1+0x70] ;  /* 0x0000700001557983 */ /* 0x000ee80000100800 */
[----:B------:R-:W4:Y:S01]  /*16a60*/  LDL R82, [R1+0x8] ;  /* 0x0000080001527983 */ /* 0x000f220000100800 */
[----:B------:R-:W-:-:S03]  /*16a70*/  IMAD R9, R9, 0x8, R2 ;  /* 0x0000000809097824 */ /* 0x000fc600078e0202 */
[----:B------:R-:W5:Y:S04]  /*16a80*/  LDL R81, [R1+0x4] ;  /* 0x0000040001517983 */ /* 0x000f680000100800 */
[----:B------:R-:W5:Y:S01]  /*16a90*/  LDL R83, [R1+0x74] ;  /* 0x0000740001537983 */ /* 0x000f620000100800 */
[----:B------:R-:W-:Y:S02]  /*16aa0*/  VIADD R9, R9, 0x2d860 ;  /* 0x0002d86009097836 */ /* 0x000fe40000000000 */
[----:B------:R-:W-:-:S05]  /*16ab0*/  IMAD.U32 R80, RZ, RZ, UR38 ;  /* 0x00000026ff507e24 */ /* 0x000fca000f8e00ff */
[----:B------:R-:W-:-:S04]  /*16ac0*/  PRMT R9, R80, 0x654, R9 ;  /* 0x0000065450097816 */ /* 0x000fc80000000009 */
[----:B------:R0:W-:Y:S02]  /*16ad0*/  SYNCS.ARRIVE.TRANS64.RED.A1T0 RZ, [R9+URZ], RZ ;  /* 0x000000ff09ff79a7 */ /* 0x0001e4000810043f */
[----:B0-----:R-:W5:Y:S01]  /*16ae0*/  LDL R9, [R1+0x44] ;  /* 0x0000440001097983 */ /* 0x001f620000100800 */
        /* <DEDUP_REMOVED lines=70> */
[----:B--2---:R0:W-:Y:S04]  /*16f50*/  STSM.16.M88.4 [R84+0x21800], R32 ;  /* 0x0218002054007844 */ /* 0x0041e80000000200 */
[----:B---3--:R1:W-:Y:S04]  /*16f60*/  STSM.16.M88.4 [R85], R36 ;  /* 0x0000002455007844 */ /* 0x0083e80000000200 */
[----:B----4-:R2:W-:Y:S04]  /*16f70*/  STSM.16.M88.4 [R82], R24 ;  /* 0x0000001852007844 */ /* 0x0105e80000000200 */
[----:B-----5:R3:W-:Y:S01]  /*16f80*/  STSM.16.M88.4 [R81], R28 ;  /* 0x0000001c51007844 */ /* 0x0207e20000000200 */
[----:B0-----:R-:W-:-:S02]  /*16f90*/  F2FP.F16.F32.PACK_AB R32, R63, R62 ;  /* 0x0000003e3f20723e */ /* 0x001fc400000000ff */
[----:B------:R-:W-:Y:S02]  /*16fa0*/  F2FP.F16.F32.PACK_AB R33, R60, R61 ;  /* 0x0000003d3c21723e */ /* 0x000fe400000000ff */
[----:B------:R-:W-:Y:S02]  /*16fb0*/  F2FP.F16.F32.PACK_AB R34, R59, R58 ;  /* 0x0000003a3b22723e */ /* 0x000fe400000000ff */
[----:B------:R-:W-:Y:S02]  /*16fc0*/  F2FP.F16.F32.PACK_AB R35, R56, R57 ;  /* 0x000000393823723e */ /* 0x000fe400000000ff */
[----:B-1----:R-:W-:Y:S02]  /*16fd0*/  F2FP.F16.F32.PACK_AB R36, R55, R54 ;  /* 0x000000363724723e */ /* 0x002fe400000000ff */
[----:B------:R-:W-:Y:S02]  /*16fe0*/  F2FP.F16.F32.PACK_AB R37, R52, R53 ;  /* 0x000000353425723e */ /* 0x000fe400000000ff */
[----:B------:R-:W-:-:S02]  /*16ff0*/  F2FP.F16.F32.PACK_AB R38, R51, R50 ;  /* 0x000000323326723e */ /* 0x000fc400000000ff */
[----:B------:R-:W-:Y:S02]  /*17000*/  F2FP.F16.F32.PACK_AB R39, R48, R49 ;  /* 0x000000313027723e */ /* 0x000fe400000000ff */
[----:B--2---:R-:W-:Y:S02]  /*17010*/  F2FP.F16.F32.PACK_AB R24, R10, R11 ;  /* 0x0000000b0a18723e */ /* 0x004fe400000000ff */
[----:B------:R-:W-:Y:S02]  /*17020*/  F2FP.F16.F32.PACK_AB R25, R15, R14 ;  /* 0x0000000e0f19723e */ /* 0x000fe400000000ff */
[----:B------:R-:W-:Y:S02]  /*17030*/  F2FP.F16.F32.PACK_AB R26, R13, R12 ;  /* 0x0000000c0d1a723e */ /* 0x000fe400000000ff */
        /* <DEDUP_REMOVED lines=10> */
[----:B0-----:R-:W0:Y:S01]  /*170e0*/  FENCE.VIEW.ASYNC.S ;  /* 0x00000000000073c6 */ /* 0x001e220000000000 */
[C---:B------:R-:W-:Y:S01]  /*170f0*/  ISETP.GT.AND P1, PT, R0.reuse, R9, PT ;  /* 0x000000090000720c */ /* 0x040fe20003f24270 */
[----:B------:R-:W-:-:S02]  /*17100*/  VIADD R0, R0, 0xffffffff ;  /* 0xffffffff00007836 */ /* 0x000fc40000000000 */
[----:B------:R-:W-:Y:S02]  /*17110*/  IMAD.MOV.U32 R10, RZ, RZ, R23 ;  /* 0x000000ffff0a7224 */ /* 0x000fe400078e0017 */
[----:B------:R-:W-:Y:S01]  /*17120*/  IMAD.MOV.U32 R9, RZ, RZ, R17 ;  /* 0x000000ffff097224 */ /* 0x000fe200078e0011 */
[----:B0-----:R-:W-:-:S07]  /*17130*/  NOP ;  /* 0x0000000000007918 */ /* 0x001fce0000000000 */
[----:B---3--:R-:W-:Y:S05]  /*17140*/  @P1 BRA `(.L_x_11573) ;  /* 0xffffffd000cc1947 */ /* 0x008fea000383ffff */
.L_x_11561:
[----:B------:R-:W2:Y:S02]  /*17150*/  LDL R7, [R1+0xa0] ;  /* 0x0000a00001077983 */ /* 0x000ea40000100800 */
[----:B--2---:R-:W-:-:S13]  /*17160*/  ISETP.GE.AND P1, PT, R0, R7, PT ;  /* 0x000000070000720c */ /* 0x004fda0003f26270 */
[----:B------:R-:W-:Y:S05]  /*17170*/  @!P1 BRA `(.L_x_11574) ;  /* 0x0000003c00889947 */ /* 0x000fea0003800000 */
[----:B------:R-:W-:Y:S01]  /*17180*/  IMAD.MOV.U32 R8, RZ, RZ, R6 ;  /* 0x000000ffff087224 */ /* 0x000fe200078e0006 */
[----:B------:R-:W-:Y:S01]  /*17190*/  MOV R9, R5 ;  /* 0x0000000500097202 */ /* 0x000fe20000000f00 */
[----:B------:R-:W-:Y:S02]  /*171a0*/  IMAD.MOV.U32 R10, RZ, RZ, R23 ;  /* 0x000000ffff0a7224 */ /* 0x000fe400078e0017 */
[----:B------:R-:W-:-:S07]  /*171b0*/  IMAD.MOV.U32 R7, RZ, RZ, R17 ;  /* 0x000000ffff077224 */ /* 0x000fce00078e0011 */
.L_x_11594:
        /* <DEDUP_REMOVED lines=9> */
.L_x_11576:
        /* <DEDUP_REMOVED lines=8> */
.L_x_11577:
[----:B------:R-:W-:Y:S04]  /*172d0*/  BSSY B0, `(.L_x_11575) ;  /* 0x0000004000007945 */ /* 0x000fe80003800000 */
[----:B--2---:R-:W-:Y:S05]  /*172e0*/  @P2 BRA `(.L_x_11578) ;  /* 0x0000000000082947 */ /* 0x004fea0003800000 */
[----:B------:R-:W2:Y:S02]  /*172f0*/  SYNCS.PHASECHK.TRANS64.TRYWAIT P2, [R5+URZ+0x2d830], R6 ;  /* 0x02d83006050075a7 */ /* 0x000ea4000804017f */
[----:B--2---:R-:W-:Y:S05]  /*17300*/  @!P2 BRA `(.L_x_11579) ;  /* 0x00000100009ca947 */ /* 0x004fea0003800000 */
.L_x_11578:
[----:B------:R-:W-:Y:S05]  /*17310*/  BSYNC B0 ;  /* 0x0000000000007941 */ /* 0x000fea0003800000 */
.L_x_11575:
        /* <DEDUP_REMOVED lines=70> */
.L_x_11581:
[----:B------:R-:W-:Y:S01]  /*17780*/  SHF.L.U32 R5, R10, 0x1f, RZ ;  /* 0x0000001f0a057819 */ /* 0x000fe200000006ff */
[----:B------:R-:W-:-:S04]  /*17790*/  IMAD R6, R7, 0x8, R2 ;  /* 0x0000000807067824 */ /* 0x000fc800078e0202 */
[----:B------:R0:W1:Y:S01]  /*177a0*/  SYNCS.PHASECHK.TRANS64.TRYWAIT P1, [R6+URZ+0x2d850], R5 ;  /* 0x02d85005060075a7 */ /* 0x000062000802017f */
[----:B------:R-:W-:Y:S05]  /*177b0*/  @!P0 BRA `(.L_x_11582) ;  /* 0x0000000000048947 */ /* 0x000fea0003800000 */
[----:B------:R-:W-:Y:S01]  /*177c0*/  BPT.TRAP 0x1 ;  /* 0x000000040000795c */ /* 0x000fe20000300000 */
.L_x_11582:
[----:B-1----:R-:W-:Y:S05]  /*177d0*/  @P1 BRA `(.L_x_11580) ;  /* 0x0000000000081947 */ /* 0x002fea0003800000 */
[----:B------:R-:W1:Y:S02]  /*177e0*/  SYNCS.PHASECHK.TRANS64.TRYWAIT P1, [R6+URZ+0x2d850], R5 ;  /* 0x02d85005060075a7 */ /* 0x000e64000802017f */
[----:B-1----:R-:W-:Y:S05]  /*177f0*/  @!P1 BRA `(.L_x_11583) ;  /* 0x000000fc00749947 */ /* 0x002fea0003800000 */
.L_x_11580:
[----:B------:R-:W2:Y:S01]  /*17800*/  LDL R14, [R1+0x94] ;  /* 0x00009400010e7983 */ /* 0x000ea20000100800 */
[----:B01----:R-:W-:Y:S01]  /*17810*/  VIADD R5, R2, 0x400 ;  /* 0x0000040002057836 */ /* 0x003fe20000000000 */
[----:B------:R-:W-:Y:S05]  /*17820*/  WARPSYNC.ALL ;  /* 0x0000000000007948 */ /* 0x000fea0003800000 */
[----:B------:R-:W-:Y:S01]  /*17830*/  SHF.R.U32.HI R5, RZ, 0x4, R5 ;  /* 0x00000004ff057819 */ /* 0x000fe20000011605 */
[----:B------:R-:W-:Y:S01]  /*17840*/  WARPGROUP.ARRIVE ;  /* 0x00000000000079c5 */ /* 0x000fe20000000000 */
[----:B------:R-:W-:Y:S01]  /*17850*/  MOV R11, 0x80000020 ;  /* 0x80000020000b7802 */ /* 0x000fe20000000f00 */
        /* <DEDUP_REMOVED lines=10> */
[C---:B------:R-:W-:Y:S01]  /*17900*/  VIADD R12, R10.reuse, 0x40 ;  /* 0x000000400a0c7836 */ /* 0x040fe20000000000 */
[----:B------:R-:W-:Y:S01]  /*17910*/  R2UR UR10, R10 ;  /* 0x000000000a0a72ca */ /* 0x000fe200000e0000 */
[----:B------:R-:W-:Y:S01]  /*17920*/  IMAD.MOV.U32 R11, RZ, RZ, 0x40000040 ;  /* 0x40000040ff0b7424 */ /* 0x000fe200078e00ff */
[----:B------:R-:W-:-:S02]  /*17930*/  R2UR UR23, R13 ;  /* 0x000000000d1772ca */ /* 0x000fc400000e0000 */
[----:B------:R-:W-:Y:S01]  /*17940*/  R2UR UR14, R12 ;  /* 0x000000000c0e72ca */ /* 0x000fe200000e0000 */
[----:B------:R-:W-:Y:S01]  /*17950*/  VIADD R12, R10, 0x80 ;  /* 0x000000800a0c7836 */ /* 0x000fe20000000000 */
[C---:B------:R-:W-:Y:S02]  /*17960*/  R2UR UR27, R13.reuse ;  /* 0x000000000d1b72ca */ /* 0x040fe400000e0000 */
[C---:B------:R-:W-:Y:S02]  /*17970*/  R2UR UR31, R13.reuse ;  /* 0x000000000d1f72ca */ /* 0x040fe400000e0000 */
        /* <DEDUP_REMOVED lines=13> */
[----:B------:R-:W-:Y:S01]  /*17a50*/  R2UR UR30, R12 ;  /* 0x000000000c1e72ca */ /* 0x000fe200000e0000 */
[C---:B------:R-:W-:Y:S01]  /*17a60*/  VIADD R12, R10.reuse, 0x180 ;  /* 0x000001800a0c7836 */ /* 0x040fe20000000000 */
[----:B------:R-:W-:Y:S01]  /*17a70*/  R2UR UR21, R13 ;  /* 0x000000000d1572ca */ /* 0x000fe200000e0000 */
[----:B------:R-:W-:Y:S02]  /*17a80*/  VIADD R10, R10, 0x1c0 ;  /* 0x000001c00a0a7836 */ /* 0x000fe40000000000 */
[----:B------:R-:W-:Y:S01]  /*17a90*/  IMAD.MOV.U32 R13, RZ, RZ, 0x40000040 ;  /* 0x40000040ff0d7424 */ /* 0x000fe200078e00ff */
[----:B------:R-:W-:Y:S02]  /*17aa0*/  R2UR UR34, R12 ;  /* 0x000000000c2272ca */ /* 0x000fe400000e0000 */
[----:B------:R-:W-:Y:S02]  /*17ab0*/  R2UR UR46, R10 ;  /* 0x000000000a2e72ca */ /* 0x000fe400000e0000 */
        /* <DEDUP_REMOVED lines=16> */
[----:B------:R-:W-:Y:S02]  /*17bc0*/  R2UR UR24, R12 ;  /* 0x000000000c1872ca */ /* 0x000fe400000e0000 */
[----:B------:R-:W-:Y:S02]  /*17bd0*/  IADD3 R12, R10, 0x602, RZ ;  /* 0x000006020a0c7810 */ /* 0x000fe40007ffe0ff */
[----:B0-----:R-:W-:Y:S02]  /*17be0*/  SHF.R.U32.HI R5, RZ, 0x7, R14 ;  /* 0x00000007ff057819 */ /* 0x001fe4000001160e */
[----:B------:R-:W-:Y:S01]  /*17bf0*/  R2UR UR28, R12 ;  /* 0x000000000c1c72ca */ /* 0x000fe200000e0000 */
[----:B------:R-:W-:Y:S01]  /*17c00*/  VIADD R12, R10, 0x604 ;  /* 0x000006040a0c7836 */ /* 0x000fe20000000000 */
[----:B------:R-:W-:Y:S01]  /*17c10*/  ISETP.GE.U32.AND P1, PT, R14, 0x180, PT ;  /* 0x000001800e00780c */ /* 0x000fe20003f26070 */
[----:B------:R-:W-:Y:S02]  /*17c20*/  VIADD R10, R10, 0x606 ;  /* 0x000006060a0a7836 */ /* 0x000fe40000000000 */
[----:B------:R-:W-:Y:S01]  /*17c30*/  VIADD R5, R5, 0x9 ;  /* 0x0000000905057836 */ /* 0x000fe20000000000 */
[----:B------:R-:W-:-:S02]  /*17c40*/  R2UR UR32, R12 ;  /* 0x000000000c2072ca */ /* 0x000fc400000e0000 */
[----:B------:R-:W-:Y:S02]  /*17c50*/  R2UR UR44, R10 ;  /* 0x000000000a2c72ca */ /* 0x000fe400000e0000 */
[----:B------:R-:W-:Y:S01]  /*17c60*/  SEL R5, R5, 0x9, !P1 ;  /* 0x0000000905057807 */ /* 0x000fe20004800000 */
        /* <DEDUP_REMOVED lines=25> */
.L_x_11584:
[----:B------:R-:W2:Y:S01]  /*17e00*/  LDL R11, [R1+0x5c] ;  /* 0x00005c00010b7983 */ /* 0x000ea20000100800 */
[----:B------:R-:W1:Y:S03]  /*17e10*/  LDC R6, c[0x0][0x448] ;  /* 0x00011200ff067b82 */ /* 0x000e660000000800 */
[----:B0-----:R-:W2:Y:S05]  /*17e20*/  LDL R5, [R1+0x9c] ;  /* 0x00009c0001057983 */ /* 0x001eaa0000100800 */
[----:B------:R-:W0:Y:S01]  /*17e30*/  LDC R139, c[0x0][0x9e4] ;  /* 0x00027900ff8b7b82 */ /* 0x000e220000000800 */
[----:B-1----:R-:W-:-:S13]  /*17e40*/  ISETP.NE.AND P1, PT, R6, 0x1, PT ;  /* 0x000000010600780c */ /* 0x002fda0003f25270 */
[----:B------:R-:W1:Y:S08]  /*17e50*/  @P1 LDC R10, c[0x0][0x44c] ;  /* 0x00011300ff0a1b82 */ /* 0x000e700000000800 */
[----:B------:R-:W3:Y:S01]  /*17e60*/  @P1 LDC R6, c[0x0][0x450] ;  /* 0x00011400ff061b82 */ /* 0x000ee20000000800 */
[----:B------:R-:W-:Y:S01]  /*17e70*/  FMUL.FTZ R141, R38, UR43 ;  /* 0x0000002b268d7c20 */ /* 0x000fe20008410000 */
[----:B------:R-:W-:-:S02]  /*17e80*/  IMAD.U32 R38, RZ, RZ, UR38 ;  /* 0x00000026ff267e24 */ /* 0x000fc4000f8e00ff */
        /* <DEDUP_REMOVED lines=54> */
[----:B0-----:R-:W-:-:S02]  /*181f0*/  ISETP.GE.AND P3, PT, R139, 0x1, PT ;  /* 0x000000018b00780c */ /* 0x001fc40003f66270 */
[----:B------:R-:W-:Y:S01]  /*18200*/  IADD3 R86, -R156, 0x1, -R76 ;  /* 0x000000019c567810 */ /* 0x000fe20007ffe94c */
[----:B------:R-:W0:Y:S03]  /*18210*/  MUFU.TANH R150, R150 ;  /* 0x0000009600967308 */ /* 0x000e260000002400 */
[----:B------:R-:W-:-:S05]  /*18220*/  IADD3 R86, -R154, R86, R157 ;  /* 0x000000569a567210 */ /* 0x000fca0007ffe19d */
[----:B------:R-:W4:Y:S01]  /*18230*/  MUFU.TANH R146, R146 ;  /* 0x0000009200927308 */ /* 0x000f220000002400 */
        /* <DEDUP_REMOVED lines=21> */
[----:B--2---:R-:W-:-:S02]  /*18390*/  IMAD.IADD R5, R5, 0x1, R11 ;  /* 0x0000000105057824 */ /* 0x004fc400078e020b */
[----:B------:R-:W-:Y:S01]  /*183a0*/  FMUL.FTZ R11, R24, UR43 ;  /* 0x0000002b180b7c20 */ /* 0x000fe20008410000 */
[----:B------:R-:W-:Y:S01]  /*183b0*/  FMUL.FTZ R24, R28, UR43 ;  /* 0x0000002b1c187c20 */ /* 0x000fe20008410000 */
[----:B------:R-:W-:Y:S01]  /*183c0*/  FMUL.FTZ R28, R32, UR43 ;  /* 0x0000002b201c7c20 */ /* 0x000fe20008410000 */
[----:B------:R-:W-:Y:S01]  /*183d0*/  FMUL.FTZ R32, R36, UR43 ;  /* 0x0000002b24207c20 */ /* 0x000fe20008410000 */
[----:B-1----:R-:W-:-:S04]  /*183e0*/  @P1 IMAD.HI.U32 R10, R5, R10, RZ ;  /* 0x0000000a050a1227 */ /* 0x002fc800078e00ff */
[----:B------:R-:W-:Y:S01]  /*183f0*/  IMAD R36, R17, 0x8, R2 ;  /* 0x0000000811247824 */ /* 0x000fe200078e0202 */
[----:B---3--:R-:W-:-:S03]  /*18400*/  @P1 SHF.R.U32.HI R5, RZ, R6, R10 ;  /* 0x00000006ff051219 */ /* 0x008fc6000001160a */
[----:B------:R-:W-:-:S05]  /*18410*/  VIADD R36, R36, 0x2d840 ;  /* 0x0002d84024247836 */ /* 0x000fca0000000000 */
[----:B------:R-:W-:Y:S02]  /*18420*/  PRMT R38, R38, 0x654, R36 ;  /* 0x0000065426267816 */ /* 0x000fe40000000024 */
[----:B------:R-:W1:Y:S01]  /*18430*/  SHFL.IDX PT, R36, R5, RZ, 0x1c1f ;  /* 0x001c1fff05247589 */ /* 0x000e6200000e0000 */
[----:B------:R-:W-:Y:S01]  /*18440*/  FMUL.FTZ R10, R25, UR43 ;  /* 0x0000002b190a7c20 */ /* 0x000fe20008410000 */
[----:B------:R-:W-:Y:S01]  /*18450*/  FMUL.FTZ R6, R42, UR43 ;  /* 0x0000002b2a067c20 */ /* 0x000fe20008410000 */
[----:B------:R-:W-:Y:S01]  /*18460*/  FMUL.FTZ R25, R43, UR43 ;  /* 0x0000002b2b197c20 */ /* 0x000fe20008410000 */
[----:B------:R-:W-:Y:S01]  /*18470*/  FMUL.FTZ R42, R48, UR43 ;  /* 0x0000002b302a7c20 */ /* 0x000fe20008410000 */
[----:B------:R-:W-:Y:S01]  /*18480*/  FMUL.FTZ R48, R71, UR43 ;  /* 0x0000002b47307c20 */ /* 0x000fe20008410000 */
[----:B------:R-:W-:Y:S01]  /*18490*/  FMUL.FTZ R43, R79, UR43 ;  /* 0x0000002b4f2b7c20 */ /* 0x000fe20008410000 */
        /* <DEDUP_REMOVED lines=33> */
[----:B------:R-:W-:Y:S01]  /*186b0*/  VIADD R86, R86, UR52 ;  /* 0x0000003456567c36 */ /* 0x000fe20008000000 */
[----:B------:R0:W-:Y:S06]  /*186c0*/  SYNCS.ARRIVE.TRANS64.RED.A1T0 RZ, [R38+URZ], RZ ;  /* 0x000000ff26ff79a7 */ /* 0x0001ec000810043f */
        /* <DEDUP_REMOVED lines=9> */
[----:B-1----:R-:W-:-:S02]  /*18760*/  IMAD.IADD R87, R36, 0x1, R85 ;  /* 0x0000000124577824 */ /* 0x002fc400078e0255 */
[----:B------:R-:W-:Y:S01]  /*18770*/  IMAD.IADD R139, R36, 0x1, R86 ;  /* 0x00000001248b7824 */ /* 0x000fe200078e0256 */
[----:B--234-:R-:W-:Y:S06]  /*18780*/  @!P3 BRA `(.L_x_11585) ;  /* 0x000000000058b947 */ /* 0x01cfec0003800000 */
[----:B------:R-:W-:Y:S01]  /*18790*/  IADD3 R36, -R154, R157, R36 ;  /* 0x0000009d9a247210 */ /* 0x000fe20007ffe124 */
[----:B------:R-:W-:Y:S03]  /*187a0*/  BSSY B0, `(.L_x_11586) ;  /* 0x0000010000007945 */ /* 0x000fe60003800000 */
[----:B------:R-:W-:-:S13]  /*187b0*/  ISETP.GT.AND P1, PT, R36, -0x1, PT ;  /* 0xffffffff2400780c */ /* 0x000fda0003f24270 */
[----:B------:R-:W-:Y:S05]  /*187c0*/  @P1 BRA `(.L_x_11587) ;  /* 0x0000000000201947 */ /* 0x000fea0003800000 */
[----:B0-----:R-:W-:Y:S01]  /*187d0*/  IMAD.U32 R38, RZ, RZ, UR5 ;  /* 0x00000005ff267e24 */ /* 0x001fe2000f8e00ff */
[----:B------:R-:W-:-:S04]  /*187e0*/  LOP3.LUT R36, RZ, R36, RZ, 0x33, !PT ;  /* 0x00000024ff247212 */ /* 0x000fc800078e33ff */
[----:B------:R-:W-:-:S13]  /*187f0*/  ISETP.NE.AND P1, PT, R38, 0x1, PT ;  /* 0x000000012600780c */ /* 0x000fda0003f25270 */
[----:B------:R-:W0:Y:S02]  /*18800*/  @P1 LDC.64 R50, c[0x0][0x9e8] ;  /* 0x00027a00ff321b82 */ /* 0x000e240000000a00 */
[----:B0-----:R-:W-:-:S05]  /*18810*/  @P1 IMAD.HI.U32 R50, R36, R50, RZ ;  /* 0x0000003224321227 */ /* 0x001fca00078e00ff */
[----:B------:R-:W-:-:S04]  /*18820*/  @P1 SHF.R.U32.HI R36, RZ, R51, R50 ;  /* 0x00000033ff241219 */ /* 0x000fc80000011632 */
[----:B------:R-:W-:Y:S01]  /*18830*/  LOP3.LUT R36, RZ, R36, RZ, 0x33, !PT ;  /* 0x00000024ff247212 */ /* 0x000fe200078e33ff */
[----:B------:R-:W-:Y:S06]  /*18840*/  BRA `(.L_x_11588) ;  /* 0x0000000000147947 */ /* 0x000fec0003800000 */
.L_x_11587:
[----:B0-----:R-:W-:-:S05]  /*18850*/  IMAD.U32 R38, RZ, RZ, UR5 ;  /* 0x00000005ff267e24 */ /* 0x001fca000f8e00ff */
[----:B------:R-:W-:-:S13]  /*18860*/  ISETP.NE.AND P1, PT, R38, 0x1, PT ;  /* 0x000000012600780c */ /* 0x000fda0003f25270 */
[----:B------:R-:W0:Y:S02]  /*18870*/  @P1 LDC.64 R50, c[0x0][0x9e8] ;  /* 0x00027a00ff321b82 */ /* 0x000e240000000a00 */
[----:B0-----:R-:W-:-:S05]  /*18880*/  @P1 IMAD.HI.U32 R50, R36, R50, RZ ;  /* 0x0000003224321227 */ /* 0x001fca00078e00ff */
[----:B------:R-:W-:-:S07]  /*18890*/  @P1 SHF.R.U32.HI R36, RZ, R51, R50 ;  /* 0x00000033ff241219 */ /* 0x000fce0000011632 */
.L_x_11588:
[----:B------:R-:W-:Y:S05]  /*188a0*/  BSYNC B0 ;  /* 0x0000000000007941 */ /* 0x000fea0003800000 */
.L_x_11586:
[----:B------:R-:W-:-:S05]  /*188b0*/  IMAD R36, R36, R38, -R76 ;  /* 0x0000002624247224 */ /* 0x000fca00078e0a4c */
[----:B------:R-:W-:-:S04]  /*188c0*/  IADD3 R36, -R156, R36, RZ ;  /* 0x000000249c247210 */ /* 0x000fc80007ffe1ff */
[----:B------:R-:W-:Y:S02]  /*188d0*/  VIMNMX R139, R139, R36, !PT ;  /* 0x000000248b8b7248 */ /* 0x000fe40007fe0100 */
[----:B------:R-:W-:-:S07]  /*188e0*/  VIADDMNMX R87, R36, R38, R87, PT ;  /* 0x0000002624577246 */ /* 0x000fce0003800157 */
.L_x_11585:
[----:B------:R-:W-:Y:S01]  /*188f0*/  ISETP.GT.AND P5, PT, R0, -0x1, PT ;  /* 0xffffffff0000780c */ /* 0x000fe20003fa4270 */
[----:B------:R-:W1:Y:S03]  /*18900*/  SHFL.IDX PT, R5, R5, 0x1, 0x1c1f ;  /* 0x003c1f0005057f89 */ /* 0x000e6600000e0000 */
[C---:B------:R-:W-:Y:S02]  /*18910*/  ISETP.GT.AND P2, PT, R139.reuse, RZ, P5 ;  /* 0x000000ff8b00720c */ /* 0x040fe40002f44270 */
[----:B------:R-:W-:Y:S02]  /*18920*/  ISETP.GT.AND P1, PT, R139, 0x1, P5 ;  /* 0x000000018b00780c */ /* 0x000fe40002f24270 */
[C---:B------:R-:W-:Y:S02]  /*18930*/  ISETP.LT.OR P2, PT, R87.reuse, 0x1, P2 ;  /* 0x000000015700780c */ /* 0x040fe40001741670 */
[----:B------:R-:W-:-:S02]  /*18940*/  ISETP.LT.OR P1, PT, R87, 0x2, P1 ;  /* 0x000000025700780c */ /* 0x000fc40000f21670 */
[----:B------:R-:W-:Y:S02]  /*18950*/  FSEL R82, R11, -INF , !P2 ;  /* 0xff8000000b527808 */ /* 0x000fe40005000000 */
[----:B0-----:R-:W-:Y:S02]  /*18960*/  FSEL R79, R10, -INF , !P1 ;  /* 0xff8000000a4f7808 */ /* 0x001fe40004800000 */
[C---:B------:R-:W-:Y:S02]  /*18970*/  ISETP.GT.AND P2, PT, R139.reuse, 0x8, P5 ;  /* 0x000000088b00780c */ /* 0x040fe40002f44270 */
[----:B------:R-:W-:Y:S02]  /*18980*/  ISETP.GT.AND P1, PT, R139, 0x9, P5 ;  /* 0x000000098b00780c */ /* 0x000fe40002f24270 */
[C---:B------:R-:W-:Y:S02]  /*18990*/  ISETP.LT.OR P2, PT, R87.reuse, 0x9, P2 ;  /* 0x000000095700780c */ /* 0x040fe40001741670 */
[----:B------:R-:W-:-:S02]  /*189a0*/  ISETP.LT.OR P1, PT, R87, 0xa, P1 ;  /* 0x0000000a5700780c */ /* 0x000fc40000f21670 */
[----:B------:R-:W-:Y:S01]  /*189b0*/  FSEL R81, R24, -INF , !P2 ;  /* 0xff80000018517808 */ /* 0x000fe20005000000 */
[--C-:B-1----:R-:W-:Y:S01]  /*189c0*/  IMAD.IADD R85, R85, 0x1, R5.reuse ;  /* 0x0000000155557824 */ /* 0x102fe200078e0205 */
[----:B------:R-:W-:Y:S01]  /*189d0*/  FSEL R77, R13, -INF , !P1 ;  /* 0xff8000000d4d7808 */ /* 0x000fe20004800000 */
[----:B------:R-:W-:Y:S01]  /*189e0*/  IMAD.IADD R86, R86, 0x1, R5 ;  /* 0x0000000156567824 */ /* 0x000fe200078e0205 */
        /* <DEDUP_REMOVED lines=83> */
[----:B------:R-:W-:Y:S01]  /*18f20*/  FSEL R80, R83, -INF , !P1 ;  /* 0xff80000053507808 */ /* 0x000fe20004800000 */
[----:B------:R-:W-:Y:S08]  /*18f30*/  @!P3 BRA `(.L_x_11589) ;  /* 0x000000000058b947 */ /* 0x000ff00003800000 */
        /* <DEDUP_REMOVED lines=12> */
.L_x_11591:
[----:B------:R-:W-:-:S05]  /*19000*/  IMAD.U32 R35, RZ, RZ, UR5 ;  /* 0x00000005ff237e24 */ /* 0x000fca000f8e00ff */
[----:B------:R-:W-:-:S13]  /*19010*/  ISETP.NE.AND P1, PT, R35, 0x1, PT ;  /* 0x000000012300780c */ /* 0x000fda0003f25270 */
[----:B------:R-:W0:Y:S02]  /*19020*/  @P1 LDC.64 R32, c[0x0][0x9e8] ;  /* 0x00027a00ff201b82 */ /* 0x000e240000000a00 */
[----:B0-----:R-:W-:-:S05]  /*19030*/  @P1 IMAD.HI.U32 R32, R5, R32, RZ ;  /* 0x0000002005201227 */ /* 0x001fca00078e00ff */
[----:B------:R-:W-:-:S07]  /*19040*/  @P1 SHF.R.U32.HI R5, RZ, R33, R32 ;  /* 0x00000021ff051219 */ /* 0x000fce0000011620 */
.L_x_11592:
[----:B------:R-:W-:Y:S05]  /*19050*/  BSYNC B0 ;  /* 0x0000000000007941 */ /* 0x000fea0003800000 */
.L_x_11590:
[----:B------:R-:W-:-:S04]  /*19060*/  IMAD R5, R5, R35, -R76 ;  /* 0x0000002305057224 */ /* 0x000fc800078e0a4c */
[----:B------:R-:W-:-:S05]  /*19070*/  IMAD.IADD R5, R5, 0x1, -R156 ;  /* 0x0000000105057824 */ /* 0x000fca00078e0a9c */
[----:B------:R-:W-:Y:S02]  /*19080*/  VIMNMX R86, R86, R5, !PT ;  /* 0x0000000556567248 */ /* 0x000fe40007fe0100 */
[----:B------:R-:W-:-:S07]  /*19090*/  VIADDMNMX R85, R5, R35, R85, PT ;  /* 0x0000002305557246 */ /* 0x000fce0003800155 */
.L_x_11589:
        /* <DEDUP_REMOVED lines=30> */
[----:B------:R-:W-:-:S02]  /*19280*/  LOP3.LUT R16, R16, 0xdfffffff, RZ, 0xc0, !PT ;  /* 0xdfffffff10107812 */ /* 0x000fc400078ec0ff */
[----:B------:R-:W-:Y:S02]  /*19290*/  FMNMX.FTZ R5, R65, R5, !PT ;  /* 0x0000000541057209 */ /* 0x000fe40007810000 */
[----:B------:R-:W-:Y:S02]  /*192a0*/  @P0 LOP3.LUT R16, R16, 0x20000000, RZ, 0xfc, !PT ;  /* 0x2000000010100812 */ /* 0x000fe400078efcff */
[----:B------:R-:W-:Y:S02]  /*192b0*/  FMNMX.FTZ R5, R62, R5, !PT ;  /* 0x000000053e057209 */ /* 0x000fe40007810000 */
[C---:B------:R-:W-:Y:S02]  /*192c0*/  ISETP.GT.AND P1, PT, R86.reuse, 0x1, P5 ;  /* 0x000000015600780c */ /* 0x040fe40002f24270 */
[----:B------:R-:W-:Y:S02]  /*192d0*/  FMNMX.FTZ R5, R63, R5, !PT ;  /* 0x000000053f057209 */ /* 0x000fe40007810000 */
[----:B------:R-:W-:-:S02]  /*192e0*/  ISETP.GT.AND P2, PT, R86, 0x28, P5 ;  /* 0x000000285600780c */ /* 0x000fc40002f44270 */
[----:B------:R-:W-:Y:S02]  /*192f0*/  FMNMX.FTZ R5, R58, R5, !PT ;  /* 0x000000053a057209 */ /* 0x000fe40007810000 */
[----:B------:R-:W-:Y:S02]  /*19300*/  LOP3.LUT R16, R16, 0xfffffffd, RZ, 0xc0, !PT ;  /* 0xfffffffd10107812 */ /* 0x000fe400078ec0ff */
[----:B------:R-:W-:Y:S02]  /*19310*/  FMNMX.FTZ R5, R59, R5, !PT ;  /* 0x000000053b057209 */ /* 0x000fe40007810000 */
[C---:B------:R-:W-:Y:S02]  /*19320*/  ISETP.LT.OR P1, PT, R85.reuse, 0x2, P1 ;  /* 0x000000025500780c */ /* 0x040fe40000f21670 */
[----:B------:R-:W-:Y:S02]  /*19330*/  FMNMX.FTZ R5, R54, R5, !PT ;  /* 0x0000000536057209 */ /* 0x000fe40007810000 */
[----:B------:R-:W-:-:S02]  /*19340*/  ISETP.LT.OR P2, PT, R85, 0x29, P2 ;  /* 0x000000295500780c */ /* 0x000fc40001741670 */
[----:B------:R-:W-:Y:S02]  /*19350*/  FMNMX.FTZ R5, R55, R5, !PT ;  /* 0x0000000537057209 */ /* 0x000fe40007810000 */
[----:B------:R-:W-:Y:S02]  /*19360*/  ISETP.GT.AND P6, PT, R86, 0x69, P5 ;  /* 0x000000695600780c */ /* 0x000fe40002fc4270 */
[----:B------:R-:W-:Y:S02]  /*19370*/  FMNMX.FTZ R5, R50, R5, !PT ;  /* 0x0000000532057209 */ /* 0x000fe40007810000 */
[----:B------:R-:W-:Y:S02]  /*19380*/  @P4 LOP3.LUT R16, R16, 0x2, RZ, 0xfc, !PT ;  /* 0x0000000210104812 */ /* 0x000fe400078efcff */
[----:B------:R-:W-:Y:S02]  /*19390*/  FMNMX.FTZ R5, R51, R5, !PT ;  /* 0x0000000533057209 */ /* 0x000fe40007810000 */
[----:B------:R-:W-:-:S02]  /*193a0*/  FSEL R33, R146, -INF , !P1 ;  /* 0xff80000092217808 */ /* 0x000fc40004800000 */
[----:B------:R-:W-:Y:S02]  /*193b0*/  FMNMX.FTZ R5, R40, R5, !PT ;  /* 0x0000000528057209 */ /* 0x000fe40007810000 */
[----:B------:R-:W-:Y:S02]  /*193c0*/  FSEL R68, R12, -INF , !P2 ;  /* 0xff8000000c447808 */ /* 0x000fe40005000000 */
[----:B------:R-:W-:Y:S02]  /*193d0*/  FMNMX.FTZ R5, R47, R5, !PT ;  /* 0x000000052f057209 */ /* 0x000fe40007810000 */
[----:B------:R-:W-:Y:S02]  /*193e0*/  ISETP.GT.AND P0, PT, R86, RZ, P5 ;  /* 0x000000ff5600720c */ /* 0x000fe40002f04270 */
[----:B------:R-:W-:Y:S02]  /*193f0*/  FMNMX.FTZ R5, R42, R5, !PT ;  /* 0x000000052a057209 */ /* 0x000fe40007810000 */
[----:B------:R-:W-:-:S02]  /*19400*/  ISETP.LT.OR P4, PT, R85, 0x6a, P6 ;  /* 0x0000006a5500780c */ /* 0x000fc40003781670 */
[----:B------:R-:W-:Y:S02]  /*19410*/  FMNMX.FTZ R5, R45, R5, !PT ;  /* 0x000000052d057209 */ /* 0x000fe40007810000 */
[C---:B------:R-:W-:Y:S02]  /*19420*/  ISETP.GT.AND P1, PT, R86.reuse, 0x9, P5 ;  /* 0x000000095600780c */ /* 0x040fe40002f24270 */
[----:B------:R-:W-:Y:S02]  /*19430*/  FMNMX.FTZ R5, R13, R5, !PT ;  /* 0x000000050d057209 */ /* 0x000fe40007810000 */
[----:B------:R-:W-:Y:S02]  /*19440*/  ISETP.GT.AND P2, PT, R86, 0x30, P5 ;  /* 0x000000305600780c */ /* 0x000fe40002f44270 */
[----:B------:R-:W-:Y:S02]  /*19450*/  FMNMX.FTZ R5, R10, R5, !PT ;  /* 0x000000050a057209 */ /* 0x000fe40007810000 */
[----:B------:R-:W-:-:S02]  /*19460*/  ISETP.GT.AND P3, PT, R86, 0x70, P5 ;  /* 0x000000705600780c */ /* 0x000fc40002f64270 */
[----:B------:R-:W-:Y:S02]  /*19470*/  FMNMX.FTZ R5, R11, R5, !PT ;  /* 0x000000050b057209 */ /* 0x000fe40007810000 */
[C---:B------:R-:W-:Y:S02]  /*19480*/  ISETP.LT.OR P0, PT, R85.reuse, 0x1, P0 ;  /* 0x000000015500780c */ /* 0x040fe40000701670 */
        /* <DEDUP_REMOVED lines=8> */
[----:B------:R-:W-:Y:S02]  /*19510*/  ISETP.GT.AND P1, PT, R86, 0x11, P5 ;  /* 0x000000115600780c */ /* 0x000fe40002f24270 */
[----:B------:R-:W-:Y:S02]  /*19520*/  FSEL R14, R34, -INF , !P3 ;  /* 0xff800000220e7808 */ /* 0x000fe40005800000 */
[----:B------:R-:W-:-:S02]  /*19530*/  ISETP.LT.OR P1, PT, R85, 0x12, P1 ;  /* 0x000000125500780c */ /* 0x000fc40000f21670 */
[----:B------:R-:W-:Y:S02]  /*19540*/  ISETP.GT.AND P2, PT, R86, 0x38, P5 ;  /* 0x000000385600780c */ /* 0x000fe40002f44270 */
[----:B------:R-:W-:Y:S02]  /*19550*/  FSEL R37, R142, -INF , !P1 ;  /* 0xff8000008e257808 */ /* 0x000fe40004800000 */
[----:B------:R-:W-:Y:S02]  /*19560*/  ISETP.GT.AND P1, PT, R86, 0x19, P5 ;  /* 0x000000195600780c */ /* 0x000fe40002f24270 */
[C---:B------:R-:W-:Y:S02]  /*19570*/  ISETP.LT.OR P2, PT, R85.reuse, 0x39, P2 ;  /* 0x000000395500780c */ /* 0x040fe40001741670 */
[----:B------:R-:W-:Y:S02]  /*19580*/  ISETP.LT.OR P1, PT, R85, 0x1a, P1 ;  /* 0x0000001a5500780c */ /* 0x000fe40000f21670 */
[----:B0-----:R-:W-:-:S02]  /*19590*/  FMNMX.FTZ R5, R5, R6, !PT ;  /* 0x0000000605057209 */ /* 0x001fc40007810000 */
[----:B------:R-:W-:Y:S02]  /*195a0*/  FSEL R39, R140, -INF , !P1 ;  /* 0xff8000008c277808 */ /* 0x000fe40004800000 */
[C---:B------:R-:W-:Y:S01]  /*195b0*/  ISETP.GT.AND P1, PT, R86.reuse, 0x21, P5 ;  /* 0x000000215600780c */ /* 0x040fe20002f24270 */
[----:B------:R-:W0:Y:S01]  /*195c0*/  SHFL.BFLY PT, R6, R5, 0x1, 0x1f ;  /* 0x0c201f0005067f89 */ /* 0x000e2200000e0000 */
[----:B------:R-:W-:Y:S02]  /*195d0*/  FSEL R64, R15, -INF , !P2 ;  /* 0xff8000000f407808 */ /* 0x000fe40005000000 */
[----:B------:R-:W-:Y:S02]  /*195e0*/  ISETP.LT.OR P1, PT, R85, 0x22, P1 ;  /* 0x000000225500780c */ /* 0x000fe40000f21670 */
[----:B------:R-:W-:Y:S02]  /*195f0*/  ISETP.GT.AND P2, PT, R86, 0x40, P5 ;  /* 0x000000405600780c */ /* 0x000fe40002f44270 */
[----:B------:R-:W-:-:S02]  /*19600*/  FSEL R25, R25, -INF , !P1 ;  /* 0xff80000019197808 */ /* 0x000fc40004800000 */
[C---:B------:R-:W-:Y:S02]  /*19610*/  ISETP.GT.AND P1, PT, R86.reuse, 0x29, P5 ;  /* 0x000000295600780c */ /* 0x040fe40002f24270 */
[C---:B------:R-:W-:Y:S02]  /*19620*/  ISETP.LT.OR P2, PT, R85.reuse, 0x41, P2 ;  /* 0x000000415500780c */ /* 0x040fe40001741670 */
[----:B------:R-:W-:Y:S02]  /*19630*/  ISETP.LT.OR P1, PT, R85, 0x2a, P1 ;  /* 0x0000002a5500780c */ /* 0x000fe40000f21670 */
[----:B------:R-:W-:Y:S02]  /*19640*/  FSEL R61, R21, -INF , !P2 ;  /* 0xff800000153d7808 */ /* 0x000fe40005000000 */
[----:B------:R-:W-:Y:S02]  /*19650*/  FSEL R27, R27, -INF , !P1 ;  /* 0xff8000001b1b7808 */ /* 0x000fe40004800000 */
[----:B------:R-:W-:-:S02]  /*19660*/  ISETP.GT.AND P1, PT, R86, 0x31, P5 ;  /* 0x000000315600780c */ /* 0x000fc40002f24270 */
[C---:B------:R-:W-:Y:S02]  /*19670*/  ISETP.GT.AND P2, PT, R86.reuse, 0x48, P5 ;  /* 0x000000485600780c */ /* 0x040fe40002f44270 */
[----:B------:R-:W-:Y:S02]  /*19680*/  ISETP.LT.OR P1, PT, R85, 0x32, P1 ;  /* 0x000000325500780c */ /* 0x000fe40000f21670 */
[----:B0-----:R-:W-:Y:S02]  /*19690*/  FMNMX.FTZ R5, R5, R6, !PT ;  /* 0x0000000605057209 */ /* 0x001fe40007810000 */
[----:B------:R-:W-:Y:S02]  /*196a0*/  FSEL R29, R29, -INF , !P1 ;  /* 0xff8000001d1d7808 */ /* 0x000fe40004800000 */
[C---:B------:R-:W-:Y:S01]  /*196b0*/  FSETP.NEU.FTZ.AND P6, PT, R5.reuse, -INF , PT ;  /* 0xff8000000500780b */ /* 0x040fe20003fdd000 */
[----:B------:R-:W-:Y:S01]  /*196c0*/  FMUL.FTZ R6, R5, UR51 ;  /* 0x0000003305067c20 */ /* 0x000fe20008410000 */
[----:B------:R-:W-:-:S02]  /*196d0*/  ISETP.GT.AND P1, PT, R86, 0x39, P5 ;  /* 0x000000395600780c */ /* 0x000fc40002f24270 */
[----:B------:R-:W-:Y:S02]  /*196e0*/  FSEL R12, R5, RZ, P6 ;  /* 0x000000ff050c7208 */ /* 0x000fe40003000000 */
[----:B------:R-:W-:Y:S02]  /*196f0*/  FSEL R6, R6, RZ, P6 ;  /* 0x000000ff06067208 */ /* 0x000fe40003000000 */
[C---:B------:R-:W-:Y:S01]  /*19700*/  ISETP.LT.OR P1, PT, R85.reuse, 0x3a, P1 ;  /* 0x0000003a5500780c */ /* 0x040fe20000f21670 */
[----:B------:R-:W-:Y:S01]  /*19710*/  FADD.FTZ R12, -R12, R9 ;  /* 0x000000090c0c7221 */ /* 0x000fe20000010100 */
[----:B------:R-:W-:Y:S01]  /*19720*/  ISETP.LT.OR P2, PT, R85, 0x49, P2 ;  /* 0x000000495500780c */ /* 0x000fe20001741670 */
        /* <DEDUP_REMOVED lines=33> */
[----:B------:R-:W-:Y:S01]  /*19940*/  FMUL.FTZ R12, R12, UR51 ;  /* 0x000000330c0c7c20 */ /* 0x000fe20008410000 */
[----:B------:R-:W-:Y:S01]  /*19950*/  FSEL R31, R31, -INF , !P1 ;  /* 0xff8000001f1f7808 */ /* 0x000fe20004800000 */
[----:B------:R-:W-:Y:S01]  /*19960*/  MUFU.EX2 R32, R32 ;  /* 0x0000002000207308 */ /* 0x000fe20000000800 */
[----:B------:R-:W-:-:S02]  /*19970*/  FMNMX.FTZ R6, R33, R6, !PT ;  /* 0x0000000621067209 */ /* 0x000fc40007810000 */
[----:B------:R-:W-:Y:S02]  /*19980*/  ISETP.GT.AND P1, PT, R86, 0x41, P5 ;  /* 0x000000415600780c */ /* 0x000fe40002f24270 */
[----:B------:R-:W-:Y:S02]  /*19990*/  FMNMX.FTZ R6, R76, R6, !PT ;  /* 0x000000064c067209 */ /* 0x000fe40007810000 */
[----:B------:R-:W-:Y:S01]  /*199a0*/  ISETP.LT.OR P1, PT, R85, 0x42, P1 ;  /* 0x000000425500780c */ /* 0x000fe20000f21670 */
[----:B------:R-:W0:Y:S01]  /*199b0*/  MUFU.EX2 R12, R12 ;  /* 0x0000000c000c7308 */ /* 0x000e220000000800 */
[----:B------:R-:W-:Y:S02]  /*199c0*/  FMNMX.FTZ R6, R35, R6, !PT ;  /* 0x0000000623067209 */ /* 0x000fe40007810000 */
[----:B------:R-:W-:Y:S02]  /*199d0*/  FSEL R60, R20, -INF , !P1 ;  /* 0xff800000143c7808 */ /* 0x000fe40004800000 */
[----:B------:R-:W-:-:S02]  /*199e0*/  FMNMX.FTZ R6, R74, R6, !PT ;  /* 0x000000064a067209 */ /* 0x000fc40007810000 */
[----:B------:R-:W-:Y:S01]  /*199f0*/  ISETP.GT.AND P1, PT, R86, 0x49, P5 ;  /* 0x000000495600780c */ /* 0x000fe20002f24270 */
[----:B------:R-:W1:Y:S01]  /*19a00*/  MUFU.EX2 R79, R79 ;  /* 0x0000004f004f7308 */ /* 0x000e620000000800 */
[----:B------:R-:W-:Y:S02]  /*19a10*/  FMNMX.FTZ R6, R37, R6, !PT ;  /* 0x0000000625067209 */ /* 0x000fe40007810000 */
[----:B------:R-:W-:Y:S02]  /*19a20*/  ISETP.LT.OR P1, PT, R85, 0x4a, P1 ;  /* 0x0000004a5500780c */ /* 0x000fe40000f21670 */
[----:B------:R-:W-:Y:S02]  /*19a30*/  FMNMX.FTZ R6, R72, R6, !PT ;  /* 0x0000000648067209 */ /* 0x000fe40007810000 */
[----:B------:R-:W-:Y:S01]  /*19a40*/  FSEL R57, R57, -INF , !P2 ;  /* 0xff80000039397808 */ /* 0x000fe20005000000 */
[----:B------:R-:W-:Y:S01]  /*19a50*/  MUFU.EX2 R34, R34 ;  /* 0x0000002200227308 */ /* 0x000fe20000000800 */
[----:B------:R-:W-:Y:S01]  /*19a60*/  FMNMX.FTZ R6, R39, R6, !PT ;  /* 0x0000000627067209 */ /* 0x000fe20007810000 */
[----:B0-----:R-:W-:Y:S01]  /*19a70*/  FFMA.FTZ R4, R12, R4, R32 ;  /* 0x000000040c047223 */ /* 0x001fe20000010020 */
[----:B------:R-:W-:-:S02]  /*19a80*/  ISETP.GT.AND P2, PT, R86, 0x50, P5 ;  /* 0x000000505600780c */ /* 0x000fc40002f44270 */
[----:B------:R-:W-:Y:S02]  /*19a90*/  FMNMX.FTZ R6, R70, R6, !PT ;  /* 0x0000000646067209 */ /* 0x000fe40007810000 */
[----:B------:R-:W-:Y:S01]  /*19aa0*/  FSEL R56, R56, -INF , !P1 ;  /* 0xff80000038387808 */ /* 0x000fe20004800000 */
[----:B------:R-:W-:Y:S01]  /*19ab0*/  MUFU.EX2 R77, R77 ;  /* 0x0000004d004d7308 */ /* 0x000fe20000000800 */
[----:B------:R-:W-:Y:S01]  /*19ac0*/  FMNMX.FTZ R6, R25, R6, !PT ;  /* 0x0000000619067209 */ /* 0x000fe20007810000 */
[----:B-1----:R-:W-:Y:S01]  /*19ad0*/  FADD.FTZ R4, R79, R4 ;  /* 0x000000044f047221 */ /* 0x002fe20000010000 */
[----:B------:R-:W-:Y:S02]  /*19ae0*/  ISETP.GT.AND P1, PT, R86, 0x51, P5 ;  /* 0x000000515600780c */ /* 0x000fe40002f24270 */
[----:B------:R-:W-:Y:S02]  /*19af0*/  FMNMX.FTZ R6, R68, R6, !PT ;  /* 0x0000000644067209 */ /* 0x000fe40007810000 */
[----:B------:R-:W-:Y:S01]  /*19b00*/  ISETP.LT.OR P2, PT, R85, 0x51, P2 ;  /* 0x000000515500780c */ /* 0x000fe20001741670 */
[----:B------:R-:W-:Y:S01]  /*19b10*/  MUFU.EX2 R36, R36 ;  /* 0x0000002400247308 */ /* 0x000fe20000000800 */
[----:B------:R-:W-:-:S02]  /*19b20*/  FMNMX.FTZ R6, R27, R6, !PT ;  /* 0x000000061b067209 */ /* 0x000fc40007810000 */
[----:B------:R-:W-:Y:S02]  /*19b30*/  ISETP.LT.OR P1, PT, R85, 0x52, P1 ;  /* 0x000000525500780c */ /* 0x000fe40000f21670 */
[----:B------:R-:W-:Y:S02]  /*19b40*/  FMNMX.FTZ R6, R66, R6, !PT ;  /* 0x0000000642067209 */ /* 0x000fe40007810000 */
[----:B------:R-:W-:Y:S01]  /*19b50*/  FSEL R53, R53, -INF , !P2 ;  /* 0xff80000035357808 */ /* 0x000fe20005000000 */
[----:B------:R-:W-:Y:S01]  /*19b60*/  MUFU.EX2 R75, R75 ;  /* 0x0000004b004b7308 */ /* 0x000fe20000000800 */
[----:B------:R-:W-:Y:S02]  /*19b70*/  FMNMX.FTZ R6, R29, R6, !PT ;  /* 0x000000061d067209 */ /* 0x000fe40007810000 */
[----:B------:R-:W-:Y:S02]  /*19b80*/  ISETP.GT.AND P2, PT, R86, 0x58, P5 ;  /* 0x000000585600780c */ /* 0x000fe40002f44270 */
[----:B------:R-:W-:-:S02]  /*19b90*/  FMNMX.FTZ R6, R64, R6, !PT ;  /* 0x0000000640067209 */ /* 0x000fc40007810000 */
[----:B------:R-:W-:Y:S01]  /*19ba0*/  FSEL R52, R52, -INF , !P1 ;  /* 0xff80000034347808 */ /* 0x000fe20004800000 */
[----:B------:R-:W-:Y:S01]  /*19bb0*/  MUFU.EX2 R38, R38 ;  /* 0x0000002600267308 */ /* 0x000fe20000000800 */
[----:B------:R-:W-:Y:S02]  /*19bc0*/  FMNMX.FTZ R6, R31, R6, !PT ;  /* 0x000000061f067209 */ /* 0x000fe40007810000 */
        /* <DEDUP_REMOVED lines=16> */
[----:B------:R-:W-:Y:S02]  /*19cd0*/  ISETP.LT.OR P2, PT, R85, 0x61, P2 ;  /* 0x000000615500780c */ /* 0x000fe40001741670 */
[----:B------:R-:W-:Y:S01]  /*19ce0*/  FMNMX.FTZ R6, R49, R6, !PT ;  /* 0x0000000631067209 */ /* 0x000fe20007810000 */
[----:B------:R-:W-:Y:S01]  /*19cf0*/  MUFU.EX2 R26, R26 ;  /* 0x0000001a001a7308 */ /* 0x000fe20000000800 */
[----:B------:R-:W-:-:S02]  /*19d00*/  ISETP.LT.OR P1, PT, R85, 0x62, P1 ;  /* 0x000000625500780c */ /* 0x000fc40000f21670 */
[----:B------:R-:W-:Y:S02]  /*19d10*/  FSEL R46, R46, -INF , !P2 ;  /* 0xff8000002e2e7808 */ /* 0x000fe40005000000 */
[----:B------:R-:W-:Y:S02]  /*19d20*/  FMNMX.FTZ R6, R48, R6, !PT ;  /* 0x0000000630067209 */ /* 0x000fe40007810000 */
[----:B------:R-:W-:Y:S01]  /*19d30*/  FSEL R41, R41, -INF , !P1 ;  /* 0xff80000029297808 */ /* 0x000fe20004800000 */
[----:B------:R-:W-:Y:S01]  /*19d40*/  MUFU.EX2 R69, R69 ;  /* 0x0000004500457308 */ /* 0x000fe20000000800 */
[----:B------:R-:W-:Y:S02]  /*19d50*/  LOP3.LUT P6, RZ, R16, 0x2, RZ, 0xc0, !PT ;  /* 0x0000000210ff7812 */ /* 0x000fe400078cc0ff */
[----:B------:R-:W-:Y:S02]  /*19d60*/  FMNMX.FTZ R6, R46, R6, !PT ;  /* 0x000000062e067209 */ /* 0x000fe40007810000 */
[----:B------:R-:W-:-:S02]  /*19d70*/  FSEL R44, R44, -INF , !P6 ;  /* 0xff8000002c2c7808 */ /* 0x000fc40007000000 */
[----:B------:R-:W-:Y:S01]  /*19d80*/  FMNMX.FTZ R6, R41, R6, !PT ;  /* 0x0000000629067209 */ /* 0x000fe20007810000 */
[----:B------:R-:W-:Y:S01]  /*19d90*/  MUFU.EX2 R28, R28 ;  /* 0x0000001c001c7308 */ /* 0x000fe20000000800 */
[----:B------:R-:W-:Y:S02]  /*19da0*/  ISETP.GT.AND P2, PT, R86, 0x71, P5 ;  /* 0x000000715600780c */ /* 0x000fe40002f44270 */
[----:B------:R-:W-:Y:S02]  /*19db0*/  FSEL R43, R43, -INF , !P4 ;  /* 0xff8000002b2b7808 */ /* 0x000fe40006000000 */
[----:B------:R-:W-:Y:S02]  /*19dc0*/  FMNMX.FTZ R6, R44, R6, !PT ;  /* 0x000000062c067209 */ /* 0x000fe40007810000 */
[----:B------:R-:W-:Y:S01]  /*19dd0*/  ISETP.GT.AND P1, PT, R86, 0x78, P5 ;  /* 0x000000785600780c */ /* 0x000fe20002f24270 */
[----:B------:R-:W-:Y:S01]  /*19de0*/  MUFU.EX2 R67, R67 ;  /* 0x0000004300437308 */ /* 0x000fe20000000800 */
[----:B------:R-:W-:-:S02]  /*19df0*/  ISETP.LT.OR P2, PT, R85, 0x72, P2 ;  /* 0x000000725500780c */ /* 0x000fc40001741670 */
[----:B------:R-:W-:Y:S02]  /*19e00*/  FMNMX.FTZ R6, R43, R6, !PT ;  /* 0x000000062b067209 */ /* 0x000fe40007810000 */
[----:B------:R-:W-:Y:S02]  /*19e10*/  ISETP.GT.AND P5, PT, R86, 0x79, P5 ;  /* 0x000000795600780c */ /* 0x000fe40002fa4270 */
[----:B------:R-:W-:Y:S01]  /*19e20*/  ISETP.LT.OR P1, PT, R85, 0x79, P1 ;  /* 0x000000795500780c */ /* 0x000fe20000f21670 */
[----:B------:R-:W-:Y:S01]  /*19e30*/  MUFU.EX2 R30, R30 ;  /* 0x0000001e001e7308 */ /* 0x000fe20000000800 */
[----:B------:R-:W-:Y:S02]  /*19e40*/  FSEL R15, R149, -INF , !P2 ;  /* 0xff800000950f7808 */ /* 0x000fe40005000000 */
[----:B------:R-:W-:Y:S02]  /*19e50*/  FMNMX.FTZ R6, R14, R6, !PT ;  /* 0x000000060e067209 */ /* 0x000fe40007810000 */
[----:B------:R-:W-:-:S02]  /*19e60*/  ISETP.LT.OR P5, PT, R85, 0x7a, P5 ;  /* 0x0000007a5500780c */ /* 0x000fc40002fa1670 */
[----:B------:R-:W-:Y:S01]  /*19e70*/  FSEL R20, R148, -INF , !P1 ;  /* 0xff80000094147808 */ /* 0x000fe20004800000 */
[----:B------:R-:W-:Y:S01]  /*19e80*/  MUFU.EX2 R65, R65 ;  /* 0x0000004100417308 */ /* 0x000fe20000000800 */
[----:B------:R-:W-:Y:S02]  /*19e90*/  FMNMX.FTZ R6, R15, R6, !PT ;  /* 0x000000060f067209 */ /* 0x000fe40007810000 */
[----:B------:R-:W-:Y:S02]  /*19ea0*/  FSEL R21, R147, -INF , !P5 ;  /* 0xff80000093157808 */ /* 0x000fe40006800000 */
[----:B------:R-:W-:Y:S02]  /*19eb0*/  FMNMX.FTZ R6, R20, R6, !PT ;  /* 0x0000000614067209 */ /* 0x000fe40007810000 */
[----:B------:R-:W-:Y:S01]  /*19ec0*/  LOP3.LUT P0, RZ, R16, 0x20000000, RZ, 0xc0, !PT ;  /* 0x2000000010ff7812 */ /* 0x000fe2000780c0ff */
[----:B------:R-:W-:Y:S01]  /*19ed0*/  MUFU.EX2 R62, R62 ;  /* 0x0000003e003e7308 */ /* 0x000fe20000000800 */
[----:B------:R-:W-:-:S05]  /*19ee0*/  FMNMX.FTZ R6, R21, R6, !PT ;  /* 0x0000000615067209 */ /* 0x000fca0007810000 */
[----:B------:R-:W0:Y:S02]  /*19ef0*/  SHFL.BFLY PT, R13, R6, 0x2, 0x1f ;  /* 0x0c401f00060d7f89 */ /* 0x000e2400000e0000 */
        /* <DEDUP_REMOVED lines=13> */
[----:B------:R-:W-:Y:S02]  /*19fd0*/  FADD.FTZ R13, -R13, R8 ;  /* 0x000000080d0d7221 */ /* 0x000fe40000010100 */
[----:B------:R-:W-:Y:S02]  /*19fe0*/  MUFU.EX2 R47, R47 ;  /* 0x0000002f002f7308 */ /* 0x000fe40000000800 */
[----:B------:R-:W-:-:S06]  /*19ff0*/  FMUL.FTZ R13, R13, UR51 ;  /* 0x000000330d0d7c20 */ /* 0x000fcc0008410000 */
[----:B------:R0:W-:Y:S08]  /*1a000*/  MUFU.EX2 R8, R80 ;  /* 0x0000005000087308 */ /* 0x0001f00000000800 */
[----:B------:R-:W-:Y:S01]  /*1a010*/  MUFU.EX2 R13, R13 ;  /* 0x0000000d000d7308 */ /* 0x000fe20000000800 */
[----:B0-----:R-:W-:-:S05]  /*1a020*/  FMUL.FTZ R80, R6, UR51 ;  /* 0x0000003306507c20 */ /* 0x001fca0008410000 */
[----:B------:R-:W-:Y:S02]  /*1a030*/  FSEL R80, R80, RZ, P1 ;  /* 0x000000ff50507208 */ /* 0x000fe40000800000 */
[----:B------:R-:W-:Y:S03]  /*1a040*/  MUFU.EX2 R42, R42 ;  /* 0x0000002a002a7308 */ /* 0x000fe60000000800 */
        /* <DEDUP_REMOVED lines=37> */
[----:B-1----:R-:W-:Y:S01]  /*1a2a0*/  FADD.FTZ R80, R33, R3 ;  /* 0x0000000321507221 */ /* 0x002fe20000010000 */
[----:B------:R-:W1:Y:S01]  /*1a2b0*/  MUFU.EX2 R74, R74 ;  /* 0x0000004a004a7308 */ /* 0x000e620000000800 */
[----:B------:R-:W-:-:S02]  /*1a2c0*/  FADD.FTZ R3, R34, R4 ;  /* 0x0000000422037221 */ /* 0x000fc40000010000 */
[----:B--2---:R-:W-:Y:S02]  /*1a2d0*/  FADD.FTZ R4, R76, R80 ;  /* 0x000000504c047221 */ /* 0x004fe40000010000 */
[----:B------:R-:W-:-:S03]  /*1a2e0*/  FADD.FTZ R3, R77, R3 ;  /* 0x000000034d037221 */ /* 0x000fc60000010000 */
        /* <DEDUP_REMOVED lines=90> */
.L_x_11593:
        /* <DEDUP_REMOVED lines=108> */
[----:B------:R-:W-:Y:S02]  /*1af50*/  IMAD.MOV.U32 R9, RZ, RZ, R5 ;  /* 0x000000ffff097224 */ /* 0x000fe400078e0005 */
[----:B------:R-:W-:Y:S02]  /*1af60*/  IMAD.MOV.U32 R10, RZ, RZ, R23 ;  /* 0x000000ffff0a7224 */ /* 0x000fe400078e0017 */
[----:B------:R-:W-:Y:S01]  /*1af70*/  IMAD.MOV.U32 R7, RZ, RZ, R17 ;  /* 0x000000ffff077224 */ /* 0x000fe200078e0011 */
[----:B0-----:R-:W-:-:S03]  /*1af80*/  NOP ;  /* 0x0000000000007918 */ /* 0x001fc60000000000 */
[----:B---3--:R-:W-:Y:S05]  /*1af90*/  @P1 BRA `(.L_x_11594) ;  /* 0xffffffc000881947 */ /* 0x008fea000383ffff */
.L_x_11574:
[----:B------:R-:W-:Y:S05]  /*1afa0*/  WARPSYNC.ALL ;  /* 0x0000000000007948 */ /* 0x000fea0003800000 */
[----:B------:R-:W-:Y:S06]  /*1afb0*/  BAR.ARV 0x8, 0x200 ;  /* 0x0208000000007b1d */ /* 0x000fec0000002000 */
[----:B------:R-:W-:Y:S05]  /*1afc0*/  @!P0 BRA `(.L_x_11595) ;  /* 0x0000000000048947 */ /* 0x000fea0003800000 */
[----:B------:R-:W-:Y:S01]  /*1afd0*/  BPT.TRAP 0x1 ;  /* 0x000000040000795c */ /* 0x000fe20000300000 */
.L_x_11595:
[----:B------:R-:W-:Y:S01]  /*1afe0*/  IMAD R7, R17, 0x8, R2 ;  /* 0x0000000811077824 */ /* 0x000fe200078e0202 */
[----:B------:R-:W-:-:S04]  /*1aff0*/  SHF.L.U32 R0, R23, 0x1f, RZ ;  /* 0x0000001f17007819 */ /* 0x000fc800000006ff */
[----:B------:R1:W2:Y:S01]  /*1b000*/  SYNCS.PHASECHK.TRANS64.TRYWAIT P1, [R7+URZ+0x2d850], R0 ;  /* 0x02d85000070075a7 */ /* 0x0002a2000802017f */
[----:B------:R-:W-:Y:S05]  /*1b010*/  @!P0 BRA `(.L_x_11596) ;  /* 0x0000000000048947 */ /* 0x000fea0003800000 */
[----:B------:R-:W-:Y:S01]  /*1b020*/  BPT.TRAP 0x1 ;  /* 0x000000040000795c */ /* 0x000fe20000300000 */
.L_x_11596:
[----:B------:R-:W3:Y:S01]  /*1b030*/  LDL.LU R8, [R1+0x94] ;  /* 0x0000940001087983 */ /* 0x000ee20000300800 */
[----:B------:R-:W-:Y:S02]  /*1b040*/  VIADD R2, R2, 0x400 ;  /* 0x0000040002027836 */ /* 0x000fe40000000000 */
[----:B------:R-:W-:-:S03]  /*1b050*/  IMAD.MOV.U32 R9, RZ, RZ, 0x40000040 ;  /* 0x40000040ff097424 */ /* 0x000fc600078e00ff */
[----:B------:R-:W-:-:S04]  /*1b060*/  SHF.R.U32.HI R2, RZ, 0x4, R2 ;  /* 0x00000004ff027819 */ /* 0x000fc80000011602 */
[----:B------:R-:W-:-:S04]  /*1b070*/  LOP3.LUT R2, R2, 0x3fff, RZ, 0xc0, !PT ;  /* 0x00003fff02027812 */ /* 0x000fc800078ec0ff */
[----:B------:R-:W-:Y:S02]  /*1b080*/  LOP3.LUT R2, R2, 0x2000000, RZ, 0xfc, !PT ;  /* 0x0200000002027812 */ /* 0x000fe400078efcff */
[----:B---3--:R-:W-:Y:S01]  /*1b090*/  LOP3.LUT R8, R8, 0x10000, RZ, 0xfc, !PT ;  /* 0x0001000008087812 */ /* 0x008fe200078efcff */
[----:B--2---:R-:W-:Y:S06]  /*1b0a0*/  @P1 BRA `(.L_x_11597) ;  /* 0x0000000000081947 */ /* 0x004fec0003800000 */
[----:B------:R-:W2:Y:S02]  /*1b0b0*/  SYNCS.PHASECHK.TRANS64.TRYWAIT P1, [R7+URZ+0x2d850], R0 ;  /* 0x02d85000070075a7 */ /* 0x000ea4000802017f */
[----:B--2---:R-:W-:Y:S05]  /*1b0c0*/  @!P1 BRA `(.L_x_11598) ;  /* 0x000000c400549947 */ /* 0x004fea0003800000 */
.L_x_11597:
[----:B------:R-:W-:Y:S01]  /*1b0d0*/  IMAD R10, R17, 0x600, R2 ;  /* 0x00000600110a7824 */ /* 0x000fe200078e0202 */
[----:B------:R-:W-:Y:S05]  /*1b0e0*/  WARPSYNC.ALL ;  /* 0x0000000000007948 */ /* 0x000fea0003800000 */
[----:B------:R-:W-:Y:S01]  /*1b0f0*/  IMAD.MOV.U32 R11, RZ, RZ, -0x7fffffe0 ;  /* 0x80000020ff0b7424 */ /* 0x000fe200078e00ff */
[----:B------:R-:W-:Y:S01]  /*1b100*/  R2UR UR4, R8 ;  /* 0x00000000080472ca */ /* 0x000fe200000e0000 */
[----:B------:R-:W-:Y:S01]  /*1b110*/  WARPGROUP.ARRIVE ;  /* 0x00000000000079c5 */ /* 0x000fe20000000000 */
[----:B------:R-:W-:Y:S01]  /*1b120*/  R2UR UR5, R9 ;  /* 0x00000000090572ca */ /* 0x000fe200000e0000 */
[C---:B------:R-:W-:Y:S01]  /*1b130*/  VIADD R14, R10.reuse, 0x40 ;  /* 0x000000400a0e7836 */ /* 0x040fe20000000000 */
[----:B------:R-:W-:Y:S01]  /*1b140*/  R2UR UR6, R10 ;  /* 0x000000000a0672ca */ /* 0x000fe200000e0000 */
[----:B------:R-:W-:Y:S01]  /*1b150*/  IMAD.MOV.U32 R13, RZ, RZ, 0x40000040 ;  /* 0x40000040ff0d7424 */ /* 0x000fe200078e00ff */
[----:B------:R-:W-:Y:S01]  /*1b160*/  R2UR UR7, R11 ;  /* 0x000000000b0772ca */ /* 0x000fe200000e0000 */
[----:B------:R-:W-:Y:S01]  /*1b170*/  IMAD.MOV.U32 R15, RZ, RZ, -0x7fffffe0 ;  /* 0x80000020ff0f7424 */ /* 0x000fe200078e00ff */
[----:B------:R-:W-:Y:S01]  /*1b180*/  IADD3 R12, R8, 0x2, RZ ;  /* 0x00000002080c7810 */ /* 0x000fe20007ffe0ff */
[----:B------:R-:W-:Y:S01]  /*1b190*/  IMAD.MOV.U32 R9, RZ, RZ, 0x40000040 ;  /* 0x40000040ff097424 */ /* 0x000fe200078e00ff */
[----:B-12---:R-:W1:Y:S01]  /*1b1a0*/  SHFL.BFLY PT, R0, R3, 0x2, 0x1f ;  /* 0x0c401f0003007f89 */ /* 0x006e6200000e0000 */
[----:B------:R-:W-:-:S02]  /*1b1b0*/  IMAD.MOV.U32 R11, RZ, RZ, -0x7fffffe0 ;  /* 0x80000020ff0b7424 */ /* 0x000fc400078e00ff */
[----:B------:R-:W-:-:S06]  /*1b1c0*/  IMAD.MOV.U32 R2, RZ, RZ, RZ ;  /* 0x000000ffff027224 */ /* 0x000fcc00078e00ff */
        /* <DEDUP_REMOVED lines=52> */
[----:B------:R-:W-:Y:S02]  /*1b510*/  IMAD.MOV.U32 R15, RZ, RZ, -0x7fffffe0 ;  /* 0x80000020ff0f7424 */ /* 0x000fe400078e00ff */
[----:B------:R-:W-:-:S02]  /*1b520*/  VIADD R8, R8, 0x606 ;  /* 0x0000060608087836 */ /* 0x000fc40000000000 */
[----:B------:R-:W-:Y:S01]  /*1b530*/  VIADD R10, R10, 0x1c0 ;  /* 0x000001c00a0a7836 */ /* 0x000fe20000000000 */
[----:B------:R-:W-:Y:S02]  /*1b540*/  WARPGROUP.DEPBAR.LE gsb0, 0x0 ;  /* 0x00008000000079c5 */ /* 0x000fe40000010000 */
[----:B------:R-:W-:-:S06]  /*1b550*/  WARPGROUP.ARRIVE ;  /* 0x00000000000079c5 */ /* 0x000fcc0000000000 */
[----:B------:R-:W-:Y:S01]  /*1b560*/  HGMMA.64x96x16.F32 R88, gdesc[UR4].tnspB, R88, gsb0 ;  /* 0x41600000045879f0 */ /* 0x000fe20008000858 */
[----:B------:R-:W-:Y:S02]  /*1b570*/  R2UR UR4, R12 ;  /* 0x000000000c0472ca */ /* 0x000fe400000e0000 */
[----:B------:R-:W-:Y:S02]  /*1b580*/  R2UR UR5, R13 ;  /* 0x000000000d0572ca */ /* 0x000fe400000e0000 */
[----:B------:R-:W-:Y:S01]  /*1b590*/  R2UR UR6, R14 ;  /* 0x000000000e0672ca */ /* 0x000fe200000e0000 */
[----:B------:R-:W-:Y:S01]  /*1b5a0*/  IMAD.U32 R14, RZ, RZ, UR51 ;  /* 0x00000033ff0e7e24 */ /* 0x000fe2000f8e00ff */
[----:B------:R-:W-:Y:S01]  /*1b5b0*/  R2UR UR7, R15 ;  /* 0x000000000f0772ca */ /* 0x000fe200000e0000 */
[----:B------:R-:W-:Y:S02]  /*1b5c0*/  WARPGROUP.DEPBAR.LE gsb0, 0x0 ;  /* 0x00008000000079c5 */ /* 0x000fe40000010000 */
[----:B------:R-:W-:-:S10]  /*1b5d0*/  WARPGROUP.ARRIVE ;  /* 0x00000000000079c5 */ /* 0x000fd40000000000 */
[----:B------:R-:W-:Y:S01]  /*1b5e0*/  HGMMA.64x96x16.F32 R88, gdesc[UR4].tnspB, R88, gsb0 ;  /* 0x41600000045879f0 */ /* 0x000fe20008000858 */
[----:B------:R-:W-:Y:S01]  /*1b5f0*/  R2UR UR4, R8 ;  /* 0x00000000080472ca */ /* 0x000fe200000e0000 */
[----:B-1----:R-:W-:Y:S01]  /*1b600*/  FADD.FTZ R8, R0, R3 ;  /* 0x0000000300087221 */ /* 0x002fe20000010000 */
[----:B------:R-:W-:Y:S01]  /*1b610*/  R2UR UR5, R9 ;  /* 0x00000000090572ca */ /* 0x000fe200000e0000 */
[----:B------:R-:W-:Y:S01]  /*1b620*/  IMAD.MOV.U32 R3, RZ, RZ, -0x800000 ;  /* 0xff800000ff037424 */ /* 0x000fe200078e00ff */
[----:B------:R-:W-:Y:S01]  /*1b630*/  R2UR UR6, R10 ;  /* 0x000000000a0672ca */ /* 0x000fe200000e0000 */
[----:B------:R-:W1:Y:S01]  /*1b640*/  SHFL.BFLY PT, R9, R4, 0x2, 0x1f ;  /* 0x0c401f0004097f89 */ /* 0x000e6200000e0000 */
[----:B------:R-:W-:-:S03]  /*1b650*/  R2UR UR7, R11 ;  /* 0x000000000b0772ca */ /* 0x000fc600000e0000 */
[----:B------:R-:W2:Y:S01]  /*1b660*/  SHFL.BFLY PT, R11, R8, 0x1, 0x1f ;  /* 0x0c201f00080b7f89 */ /* 0x000ea200000e0000 */
[----:B-1----:R-:W-:Y:S01]  /*1b670*/  FADD.FTZ R9, R9, R4 ;  /* 0x0000000409097221 */ /* 0x002fe20000010000 */
[----:B------:R-:W-:Y:S02]  /*1b680*/  IMAD.MOV.U32 R4, RZ, RZ, RZ ;  /* 0x000000ffff047224 */ /* 0x000fe400078e00ff */
[----:B--2---:R-:W-:Y:S02]  /*1b690*/  FADD.FTZ R13, R8, R11 ;  /* 0x0000000b080d7221 */ /* 0x004fe40000010000 */
[----:B------:R-:W1:Y:S03]  /*1b6a0*/  SHFL.BFLY PT, R0, R9, 0x1, 0x1f ;  /* 0x0c201f0009007f89 */ /* 0x000e6600000e0000 */
[----:B------:R-:W-:-:S13]  /*1b6b0*/  FSETP.NE.FTZ.AND P2, PT, R13, RZ, PT ;  /* 0x000000ff0d00720b */ /* 0x000fda0003f55000 */
[----:B------:R-:W2:Y:S01]  /*1b6c0*/  @P2 MUFU.LG2 R11, R13 ;  /* 0x0000000d000b2308 */ /* 0x000ea20000000c00 */
[----:B------:R-:W-:Y:S01]  /*1b6d0*/  @P2 FMUL.FTZ R14, R14, 0.69314718246459960938 ;  /* 0x3f3172180e0e2820 */ /* 0x000fe20000410000 */
[----:B-1----:R-:W-:-:S06]  /*1b6e0*/  FADD.FTZ R12, R9, R0 ;  /* 0x00000000090c7221 */ /* 0x002fcc0000010000 */
[----:B------:R-:W-:Y:S01]  /*1b6f0*/  @P2 MUFU.RCP R2, R13 ;  /* 0x0000000d00022308 */ /* 0x000fe20000001000 */
[----:B------:R-:W-:Y:S02]  /*1b700*/  IMAD.U32 R9, RZ, RZ, UR51 ;  /* 0x00000033ff097e24 */ /* 0x000fe4000f8e00ff */
[----:B------:R-:W-:Y:S01]  /*1b710*/  IMAD.MOV.U32 R0, RZ, RZ, -0x800000 ;  /* 0xff800000ff007424 */ /* 0x000fe200078e00ff */
[----:B------:R-:W-:Y:S01]  /*1b720*/  FSETP.NE.FTZ.AND P1, PT, R12, RZ, PT ;  /* 0x000000ff0c00720b */ /* 0x000fe20003f35000 */
[----:B--2---:R-:W-:-:S04]  /*1b730*/  @P2 FMUL.FTZ R11, R11, 0.69314718246459960938 ;  /* 0x3f3172180b0b2820 */ /* 0x004fc80000410000 */
[----:B------:R-:W-:-:S08]  /*1b740*/  @P2 FFMA.FTZ R3, R14, R6, R11 ;  /* 0x000000060e032223 */ /* 0x000fd0000001000b */
[----:B------:R-:W1:Y:S01]  /*1b750*/  @P1 MUFU.LG2 R10, R12 ;  /* 0x0000000c000a1308 */ /* 0x000e620000000c00 */
[----:B------:R-:W-:-:S07]  /*1b760*/  @P1 FMUL.FTZ R8, R9, 0.69314718246459960938 ;  /* 0x3f31721809081820 */ /* 0x000fce0000410000 */
[----:B------:R2:W3:Y:S01]  /*1b770*/  @P1 MUFU.RCP R4, R12 ;  /* 0x0000000c00041308 */ /* 0x0004e20000001000 */
[----:B-1----:R-:W-:-:S04]  /*1b780*/  @P1 FMUL.FTZ R9, R10, 0.69314718246459960938 ;  /* 0x3f3172180a091820 */ /* 0x002fc80000410000 */
[----:B------:R-:W-:Y:S01]  /*1b790*/  @P1 FFMA.FTZ R0, R8, R5, R9 ;  /* 0x0000000508001223 */ /* 0x000fe20000010009 */
[----:B------:R-:W-:Y:S02]  /*1b7a0*/  WARPGROUP.DEPBAR.LE gsb0, 0x0 ;  /* 0x00008000000079c5 */ /* 0x000fe40000010000 */
[----:B------:R-:W-:-:S06]  /*1b7b0*/  WARPGROUP.ARRIVE ;  /* 0x00000000000079c5 */ /* 0x000fcc0000000000 */
[----:B------:R-:W-:Y:S03]  /*1b7c0*/  HGMMA.64x96x16.F32 R88, gdesc[UR4].tnspB, R88, gsb0 ;  /* 0x41600000045879f0 */ /* 0x000fe60008000858 */
[----:B------:R-:W-:Y:S02]  /*1b7d0*/  WARPGROUP.DEPBAR.LE gsb0, 0x0 ;  /* 0x00008000000079c5 */ /* 0x000fe40000010000 */
[----:B--23--:R-:W-:Y:S05]  /*1b7e0*/  @!P0 BRA `(.L_x_11599) ;  /* 0x0000000000048947 */ /* 0x00cfea0003800000 */
[----:B------:R-:W-:Y:S01]  /*1b7f0*/  BPT.TRAP 0x1 ;  /* 0x000000040000795c */ /* 0x000fe20000300000 */
.L_x_11599:
        /* <DEDUP_REMOVED lines=59> */
.L_x_11482:
[----:B------:R-:W-:Y:S05]  /*1bbb0*/  WARPSYNC.ALL ;  /* 0x0000000000007948 */ /* 0x000fea0003800000 */
[----:B------:R-:W1:Y:S08]  /*1bbc0*/  S2UR UR38, SR_CgaCtaId ;  /* 0x00000000002679c3 */ /* 0x000e700000008800 */
[----:B------:R-:W-:Y:S06]  /*1bbd0*/  BAR.SYNC.DEFER_BLOCKING 0x5, 0x200 ;  /* 0x0148000000007b1d */ /* 0x000fec0000010000 */
[----:B------:R-:W-:Y:S01]  /*1bbe0*/  UMOV UR4, 0x400 ;  /* 0x0000040000047882 */ /* 0x000fe20000000000 */
[----:B------:R-:W-:Y:S01]  /*1bbf0*/  BSSY B0, `(.L_x_11600) ;  /* 0x00002c7000007945 */ /* 0x000fe20003800000 */
[----:B-1----:R-:W-:-:S06]  /*1bc00*/  ULEA UR4, UR38, UR4, 0x18 ;  /* 0x0000000426047291 */ /* 0x002fcc000f8ec03f */
[----:B------:R-:W-:-:S05]  /*1bc10*/  IMAD.U32 R2, RZ, RZ, UR4 ;  /* 0x00000004ff027e24 */ /* 0x000fca000f8e00ff */
[----:B0-----:R0:W1:Y:S01]  /*1bc20*/  LDS.128 R32, [R2+0x2d8d0] ;  /* 0x02d8d00002207984 */ /* 0x0010620000000c00 */
[----:B------:R-:W-:Y:S06]  /*1bc30*/  BAR.ARV 0x4, 0x200 ;  /* 0x0108000000007b1d */ /* 0x000fec0000002000 */
[----:B------:R-:W-:Y:S05]  /*1bc40*/  @P0 BRA `(.L_x_11601) ;  /* 0x0000002000340947 */ /* 0x000fea0003800000 */
[----:B------:R-:W3:Y:S01]  /*1bc50*/  LDL R4, [R1+0xc4] ;  /* 0x0000c40001047983 */ /* 0x000ee20000100800 */
[----:B------:R-:W-:-:S03]  /*1bc60*/  ULDC UR4, c[0x0][0xad4] ;  /* 0x0002b50000047ab9 */ /* 0x000fc60000000800 */
[----:B------:R-:W4:Y:S04]  /*1bc70*/  LDL.LU R30, [R1+0xa8] ;  /* 0x0000a800011e7983 */ /* 0x000f280000300800 */
[----:B--2---:R-:W2:Y:S01]  /*1bc80*/  LDL R41, [R1+0xac] ;  /* 0x0000ac0001297983 */ /* 0x004ea20000100800 */
[----:B------:R-:W0:Y:S01]  /*1bc90*/  S2R R5, SR_SWINHI ;  /* 0x0000000000057919 */ /* 0x000e220000002f00 */
[----:B------:R-:W-:Y:S02]  /*1bca0*/  MOV R28, R2 ;  /* 0x00000002001c7202 */ /* 0x000fe40000000f00 */
[----:B0-----:R-:W-:-:S03]  /*1bcb0*/  MOV R29, R5 ;  /* 0x00000005001d7202 */ /* 0x001fc60000000f00 */
[----:B---3--:R-:W-:-:S03]  /*1bcc0*/  IMAD.WIDE R4, R4, 0x2, R28 ;  /* 0x0000000204047825 */ /* 0x008fc600078e021c */
[C---:B------:R-:W-:Y:S02]  /*1bcd0*/  IADD3 R39, P0, R4.reuse, 0x6020, RZ ;  /* 0x0000602004277810 */ /* 0x040fe40007f1e0ff */
[----:B------:R-:W-:-:S03]  /*1bce0*/  IADD3 R27, P4, R4, 0x20, RZ ;  /* 0x00000020041b7810 */ /* 0x000fc60007f9e0ff */
[----:B------:R-:W-:Y:S01]  /*1bcf0*/  IMAD.X R11, RZ, RZ, R5, P0 ;  /* 0x000000ffff0b7224 */ /* 0x000fe200000e0605 */
[----:B----4-:R-:W-:Y:S02]  /*1bd00*/  ISETP.NE.AND P0, PT, R30, RZ, PT ;  /* 0x000000ff1e00720c */ /* 0x010fe40003f05270 */
[----:B------:R-:W-:Y:S02]  /*1bd10*/  LOP3.LUT R7, R4, 0x180, RZ, 0xc0, !PT ;  /* 0x0000018004077812 */ /* 0x000fe400078ec0ff */
[----:B------:R-:W-:Y:S01]  /*1bd20*/  SEL R30, R30, UR4, P0 ;  /* 0x000000041e1e7c07 */ /* 0x000fe20008000000 */
[----:B------:R-:W-:Y:S05]  /*1bd30*/  WARPSYNC.ALL ;  /* 0x0000000000007948 */ /* 0x000fea0003800000 */
[----:B------:R-:W-:-:S02]  /*1bd40*/  LOP3.LUT R6, R27, 0x180, RZ, 0xc0, !PT ;  /* 0x000001801b067812 */ /* 0x000fc400078ec0ff */
[C---:B------:R-:W-:Y:S02]  /*1bd50*/  IADD3 R8, P2, R4.reuse, 0x3020, RZ ;  /* 0x0000302004087810 */ /* 0x040fe40007f5e0ff */
[C---:B------:R-:W-:Y:S02]  /*1bd60*/  IADD3 R37, P1, R4.reuse, 0x6000, RZ ;  /* 0x0000600004257810 */ /* 0x040fe40007f3e0ff */
[----:B------:R-:W-:Y:S02]  /*1bd70*/  IADD3 R31, P3, R4, 0x3000, RZ ;  /* 0x00003000041f7810 */ /* 0x000fe40007f7e0ff */
[----:B------:R-:W-:Y:S01]  /*1bd80*/  LOP3.LUT R26, R39, 0x180, RZ, 0xc0, !PT ;  /* 0x00000180271a7812 */ /* 0x000fe200078ec0ff */
[----:B------:R-:W-:Y:S01]  /*1bd90*/  IMAD.X R13, RZ, RZ, R5, P4 ;  /* 0x000000ffff0d7224 */ /* 0x000fe200020e0605 */
[----:B------:R-:W-:Y:S01]  /*1bda0*/  SHF.R.U64 R7, R7, 0x3, RZ ;  /* 0x0000000307077819 */ /* 0x000fe200000012ff */
[----:B------:R-:W-:Y:S01]  /*1bdb0*/  ULDC.64 UR4, c[0x0][0xc00] ;  /* 0x0003000000047ab9 */ /* 0x000fe20000000a00 */
[----:B------:R-:W-:Y:S01]  /*1bdc0*/  SHF.R.U64 R6, R6, 0x3, RZ ;  /* 0x0000000306067819 */ /* 0x000fe200000012ff */
[----:B------:R-:W-:Y:S01]  /*1bdd0*/  ULDC.64 UR6, c[0x0][0xc08] ;  /* 0x0003020000067ab9 */ /* 0x000fe20000000a00 */
[----:B------:R-:W-:-:S02]  /*1bde0*/  LOP3.LUT R4, R7, R4, RZ, 0x3c, !PT ;  /* 0x0000000407047212 */ /* 0x000fc400078e3cff */
[----:B------:R-:W-:Y:S02]  /*1bdf0*/  LOP3.LUT R7, R8, 0x180, RZ, 0xc0, !PT ;  /* 0x0000018008077812 */ /* 0x000fe400078ec0ff */
[----:B------:R-:W-:Y:S02]  /*1be00*/  LOP3.LUT R12, R6, R27, RZ, 0x3c, !PT ;  /* 0x0000001b060c7212 */ /* 0x000fe400078e3cff */
[----:B------:R-:W-:Y:S02]  /*1be10*/  LOP3.LUT R10, R37, 0x180, RZ, 0xc0, !PT ;  /* 0x00000180250a7812 */ /* 0x000fe400078ec0ff */
[----:B------:R-:W-:Y:S02]  /*1be20*/  LOP3.LUT R6, R31, 0x180, RZ, 0xc0, !PT ;  /* 0x000001801f067812 */ /* 0x000fe400078ec0ff */
[----:B------:R-:W-:Y:S02]  /*1be30*/  SHF.R.U64 R7, R7, 0x3, RZ ;  /* 0x0000000307077819 */ /* 0x000fe400000012ff */
[----:B------:R-:W-:-:S02]  /*1be40*/  SHF.R.U64 R10, R10, 0x3, RZ ;  /* 0x000000030a0a7819 */ /* 0x000fc400000012ff */
[----:B------:R-:W-:Y:S02]  /*1be50*/  SHF.R.U64 R6, R6, 0x3, RZ ;  /* 0x0000000306067819 */ /* 0x000fe400000012ff */
[----:B------:R-:W-:Y:S01]  /*1be60*/  SHF.R.U64 R26, R26, 0x3, RZ ;  /* 0x000000031a1a7819 */ /* 0x000fe200000012ff */
[--C-:B------:R-:W-:Y:S01]  /*1be70*/  IMAD.X R15, RZ, RZ, R5.reuse, P3 ;  /* 0x000000ffff0f7224 */ /* 0x100fe200018e0605 */
[----:B------:R-:W-:Y:S02]  /*1be80*/  LOP3.LUT R24, R7, R8, RZ, 0x3c, !PT ;  /* 0x0000000807187212 */ /* 0x000fe400078e3cff */
[----:B------:R-:W-:Y:S01]  /*1be90*/  LOP3.LUT R8, R10, R37, RZ, 0x3c, !PT ;  /* 0x000000250a087212 */ /* 0x000fe200078e3cff */
[--C-:B------:R-:W-:Y:S01]  /*1bea0*/  IMAD.X R25, RZ, RZ, R5.reuse, P2 ;  /* 0x000000ffff197224 */ /* 0x100fe200010e0605 */
[----:B------:R-:W-:Y:S01]  /*1beb0*/  LOP3.LUT R14, R6, R31, RZ, 0x3c, !PT ;  /* 0x0000001f060e7212 */ /* 0x000fe200078e3cff */
[----:B------:R-:W-:Y:S01]  /*1bec0*/  IMAD.X R9, RZ, RZ, R5, P1 ;  /* 0x000000ffff097224 */ /* 0x000fe200008e0605 */
[----:B------:R-:W-:Y:S01]  /*1bed0*/  LOP3.LUT R10, R26, R39, RZ, 0x3c, !PT ;  /* 0x000000271a0a7212 */ /* 0x000fe200078e3cff */
[----:B------:R-:W2:Y:S01]  /*1bee0*/  LDC.64 R36, c[0x0][0xc00] ;  /* 0x00030000ff247b82 */ /* 0x000ea20000000a00 */
[----:B------:R-:W-:-:S02]  /*1bef0*/  MOV R26, R4 ;  /* 0x00000004001a7202 */ /* 0x000fc40000000f00 */
[----:B------:R-:W-:Y:S02]  /*1bf00*/  F2FP.F16.F32.PACK_AB R4, R89, R88 ;  /* 0x000000585904723e */ /* 0x000fe400000000ff */
[----:B------:R-:W-:Y:S02]  /*1bf10*/  F2FP.F16.F32.PACK_AB R5, R91, R90 ;  /* 0x0000005a5b05723e */ /* 0x000fe400000000ff */
[----:B------:R-:W-:Y:S02]  /*1bf20*/  F2FP.F16.F32.PACK_AB R6, R93, R92 ;  /* 0x0000005c5d06723e */ /* 0x000fe400000000ff */
[----:B------:R-:W-:Y:S01]  /*1bf30*/  F2FP.F16.F32.PACK_AB R7, R95, R94 ;  /* 0x0000005e5f07723e */ /* 0x000fe200000000ff */
[----:B------:R-:W-:Y:S01]  /*1bf40*/  BAR.SYNC.DEFER_BLOCKING 0x1, 0x180 ;  /* 0x0046000000007b1d */ /* 0x000fe20000010000 */
[----:B------:R-:W-:Y:S02]  /*1bf50*/  MOV R40, R12 ;  /* 0x0000000c00287202 */ /* 0x000fe40000000f00 */
[----:B-1----:R-:W-:-:S02]  /*1bf60*/  MOV R32, R14 ;  /* 0x0000000e00207202 */ /* 0x002fc40000000f00 */
[----:B------:R-:W-:Y:S02]  /*1bf70*/  F2FP.F16.F32.PACK_AB R12, R21, R20 ;  /* 0x00000014150c723e */ /* 0x000fe400000000ff */
[----:B------:R-:W-:Y:S02]  /*1bf80*/  F2FP.F16.F32.PACK_AB R13, R99, R98 ;  /* 0x00000062630d723e */ /* 0x000fe400000000ff */
[----:B------:R-:W-:Y:S02]  /*1bf90*/  F2FP.F16.F32.PACK_AB R14, R101, R100 ;  /* 0x00000064650e723e */ /* 0x000fe400000000ff */
[----:B------:R-:W-:Y:S02]  /*1bfa0*/  F2FP.F16.F32.PACK_AB R15, R103, R102 ;  /* 0x00000066670f723e */ /* 0x000fe400000000ff */
[----:B------:R-:W-:Y:S02]  /*1bfb0*/  MOV R31, R24 ;  /* 0x00000018001f7202 */ /* 0x000fe40000000f00 */
[----:B------:R-:W-:-:S02]  /*1bfc0*/  F2FP.F16.F32.PACK_AB R24, R105, R104 ;  /* 0x000000686918723e */ /* 0x000fc400000000ff */
[----:B------:R-:W-:Y:S02]  /*1bfd0*/  F2FP.F16.F32.PACK_AB R25, R107, R106 ;  /* 0x0000006a6b19723e */ /* 0x000fe400000000ff */
[----:B------:R-:W-:Y:S02]  /*1bfe0*/  F2FP.F16.F32.PACK_AB R27, R111, R110 ;  /* 0x0000006e6f1b723e */ /* 0x000fe400000000ff */
[----:B------:R-:W-:Y:S01]  /*1bff0*/  MOV R39, R8 ;  /* 0x0000000800277202 */ /* 0x000fe20000000f00 */
[----:B------:R0:W-:Y:S01]  /*1c000*/  STSM.16.M88.4 [R26], R4 ;  /* 0x000000041a007844 */ /* 0x0001e20000000200 */
[----:B------:R-:W-:Y:S02]  /*1c010*/  MOV R38, R10 ;  /* 0x0000000a00267202 */ /* 0x000fe40000000f00 */
[----:B------:R-:W-:Y:S01]  /*1c020*/  F2FP.F16.F32.PACK_AB R8, R121, R120 ;  /* 0x000000787908723e */ /* 0x000fe200000000ff */
[----:B------:R1:W-:Y:S01]  /*1c030*/  STSM.16.M88.4 [R40], R12 ;  /* 0x0000000c28007844 */ /* 0x0003e20000000200 */
[----:B------:R-:W-:-:S02]  /*1c040*/  F2FP.F16.F32.PACK_AB R9, R123, R122 ;  /* 0x0000007a7b09723e */ /* 0x000fc400000000ff */
[----:B------:R-:W-:Y:S02]  /*1c050*/  F2FP.F16.F32.PACK_AB R10, R125, R124 ;  /* 0x0000007c7d0a723e */ /* 0x000fe400000000ff */
[----:B------:R-:W-:Y:S02]  /*1c060*/  F2FP.F16.F32.PACK_AB R11, R127, R126 ;  /* 0x0000007e7f0b723e */ /* 0x000fe400000000ff */
[----:B0-----:R-:W-:Y:S02]  /*1c070*/  F2FP.F16.F32.PACK_AB R26, R109, R108 ;  /* 0x0000006c6d1a723e */ /* 0x001fe400000000ff */
[----:B------:R-:W-:Y:S02]  /*1c080*/  F2FP.F16.F32.PACK_AB R4, R113, R112 ;  /* 0x000000707104723e */ /* 0x000fe400000000ff */
[----:B------:R-:W-:Y:S02]  /*1c090*/  F2FP.F16.F32.PACK_AB R5, R115, R114 ;  /* 0x000000727305723e */ /* 0x000fe400000000ff */
[----:B------:R-:W-:-:S02]  /*1c0a0*/  F2FP.F16.F32.PACK_AB R6, R117, R116 ;  /* 0x000000747506723e */ /* 0x000fc400000000ff */
[----:B------:R-:W-:Y:S02]  /*1c0b0*/  F2FP.F16.F32.PACK_AB R7, R119, R118 ;  /* 0x000000767707723e */ /* 0x000fe400000000ff */
[----:B-1----:R-:W-:Y:S02]  /*1c0c0*/  F2FP.F16.F32.PACK_AB R12, R129, R128 ;  /* 0x00000080810c723e */ /* 0x002fe400000000ff */
        /* <DEDUP_REMOVED lines=9> */
[----:B------:R-:W-:Y:S01]  /*1c160*/  ISETP.NE.AND.EX P3, PT, RZ, UR5, PT, P3 ;  /* 0x00000005ff007c0c */ /* 0x000fe2000bf65330 */
[----:B0-----:R-:W-:Y:S02]  /*1c170*/  IMAD.MOV.U32 R32, RZ, RZ, RZ ;  /* 0x000000ffff207224 */ /* 0x001fe400078e00ff */
[----:B--2---:R-:W-:Y:S01]  /*1c180*/  IMAD.WIDE R24, R41, 0x4, R36 ;  /* 0x0000000429187825 */ /* 0x004fe200078e0224 */
[----:B------:R-:W-:Y:S02]  /*1c190*/  ISETP.NE.U32.AND P0, PT, RZ, UR6, PT ;  /* 0x00000006ff007c0c */ /* 0x000fe4000bf05070 */
[----:B------:R-:W-:Y:S01]  /*1c1a0*/  ISETP.GT.AND P1, PT, R30, 0x1, PT ;  /* 0x000000011e00780c */ /* 0x000fe20003f24270 */
[----:B-1----:R-:W-:Y:S01]  /*1c1b0*/  IMAD.MOV.U32 R10, RZ, RZ, 0x9b8 ;  /* 0x000009b8ff0a7424 */ /* 0x002fe200078e00ff */
[----:B---3--:R-:W0:Y:S05]  /*1c1c0*/  LDC R14, c[0x0][0xbe8] ;  /* 0x0002fa00ff0e7b82 */ /* 0x008e2a0000000800 */
[----:B------:R-:W5:Y:S01]  /*1c1d0*/  @P3 LDG.E R32, desc[UR54][R24.64] ;  /* 0x0000003618203981 */ /* 0x000f62000c1e1900 */
[----:B------:R-:W-:-:S13]  /*1c1e0*/  ISETP.NE.AND.EX P0, PT, RZ, UR7, PT, P0 ;  /* 0x00000007ff007c0c */ /* 0x000fda000bf05300 */
[----:B------:R-:W1:Y:S01]  /*1c1f0*/  @P0 LDC.64 R4, c[0x0][0xc08] ;  /* 0x00030200ff040b82 */ /* 0x000e620000000a00 */
[----:B------:R-:W-:Y:S02]  /*1c200*/  ULDC UR6, c[0x0][0xa88] ;  /* 0x0002a20000067ab9 */ /* 0x000fe40000000800 */
[----:B------:R-:W-:Y:S01]  /*1c210*/  IMAD.U32 R26, RZ, RZ, UR6 ;  /* 0x00000006ff1a7e24 */ /* 0x000fe2000f8e00ff */
[----:B------:R-:W-:-:S04]  /*1c220*/  SEL R10, R10, 0x978, P1 ;  /* 0x000009780a0a7807 */ /* 0x000fc80000800000 */
[----:B------:R2:W3:Y:S08]  /*1c230*/  LDC.64 R6, c[0x0][R10+0x218] ;  /* 0x000086000a067b82 */ /* 0x0004f00000000a00 */
[----:B------:R2:W4:Y:S01]  /*1c240*/  LDC.64 R8, c[0x0][R10+0x228] ;  /* 0x00008a000a087b82 */ /* 0x0005220000000a00 */
[----:B-1----:R-:W-:-:S05]  /*1c250*/  @P0 IMAD.WIDE R4, R41, 0x4, R4 ;  /* 0x0000000429040825 */ /* 0x002fca00078e0204 */
[----:B------:R1:W5:Y:S02]  /*1c260*/  @P0 LDG.E R26, desc[UR54][R4.64] ;  /* 0x00000036041a0981 */ /* 0x000364000c1e1900 */
[----:B-1----:R2:W1:Y:S01]  /*1c270*/  LDC.64 R4, c[0x0][R10+0x220] ;  /* 0x000088000a047b82 */ /* 0x0024620000000a00 */
[----:B0-----:R-:W-:Y:S01]  /*1c280*/  ISETP.NE.AND P2, PT, R14, 0x1, PT ;  /* 0x000000010e00780c */ /* 0x001fe20003f45270 */
[----:B---34-:R-:W-:-:S12]  /*1c290*/  @P0 BRA `(.L_x_11602) ;  /* 0x0000000000100947 */ /* 0x018fd80003800000 */
[----:B------:R-:W-:Y:S05]  /*1c2a0*/  @!P3 BRA `(.L_x_11602) ;  /* 0x00000000000cb947 */ /* 0x000fea0003800000 */
[----:B------:R-:W3:Y:S04]  /*1c2b0*/  LDG.E R11, desc[UR54][R24.64] ;  /* 0x00000036180b7981 */ /* 0x000ee8000c1e1900 */
[----:B-----5:R-:W3:Y:S02]  /*1c2c0*/  LDG.E R26, desc[UR54][R24.64+0x4] ;  /* 0x00000436181a7981 */ /* 0x020ee4000c1e1900 */
[----:B---3--:R-:W-:-:S07]  /*1c2d0*/  IMAD.IADD R26, R26, 0x1, -R11 ;  /* 0x000000011a1a7824 */ /* 0x008fce00078e0a0b */
.L_x_11602:
[----:B------:R-:W3:Y:S04]  /*1c2e0*/  LDL R30, [R1+0x9c] ;  /* 0x00009c00011e7983 */ /* 0x000ee80000100800 */
[----:B------:R-:W3:Y:S04]  /*1c2f0*/  LDL R52, [R1+0x5c] ;  /* 0x00005c0001347983 */ /* 0x000ee80000100800 */
[----:B------:R-:W4:Y:S01]  /*1c300*/  LDL R50, [R1+0xb0] ;  /* 0x0000b00001327983 */ /* 0x000f220000100800 */
[----:B------:R-:W-:Y:S01]  /*1c310*/  ISETP.NE.U32.AND P0, PT, RZ, UR4, PT ;  /* 0x00000004ff007c0c */ /* 0x000fe2000bf05070 */
[----:B--2---:R-:W0:Y:S01]  /*1c320*/  LDC.64 R10, c[0x0][R10+0x210] ;  /* 0x000084000a0a7b82 */ /* 0x004e220000000a00 */
[----:B------:R-:W-:Y:S01]  /*1c330*/  SHF.R.S32.HI R24, RZ, 0x1f, R41 ;  /* 0x0000001fff187819 */ /* 0x000fe20000011429 */
[----:B------:R-:W2:Y:S01]  /*1c340*/  LDL R36, [R1+0xc0] ;  /* 0x0000c00001247983 */ /* 0x000ea20000100800 */
[----:B------:R-:W-:Y:S01]  /*1c350*/  ISETP.NE.AND.EX P0, PT, RZ, UR5, PT, P0 ;  /* 0x00000005ff007c0c */ /* 0x000fe2000bf05300 */
[----:B------:R-:W-:-:S02]  /*1c360*/  IMAD R31, R7, R155, RZ ;  /* 0x0000009b071f7224 */ /* 0x000fc400078e02ff */
[----:B------:R-:W-:Y:S01]  /*1c370*/  IMAD.WIDE.U32 R6, R6, R155, RZ ;  /* 0x0000009b06067225 */ /* 0x000fe200078e00ff */
[----:B------:R-:W-:Y:S01]  /*1c380*/  SEL R27, R24, RZ, !P0 ;  /* 0x000000ff181b7207 */ /* 0x000fe20004000000 */
[----:B------:R-:W0:Y:S01]  /*1c390*/  @P2 LDC R39, c[0x0][0xbec] ;  /* 0x0002fb00ff272b82 */ /* 0x000e220000000800 */
[----:B------:R-:W-:-:S05]  /*1c3a0*/  SEL R15, R41, RZ, !P0 ;  /* 0x000000ff290f7207 */ /* 0x000fca0004000000 */
[----:B-1----:R-:W-:Y:S02]  /*1c3b0*/  IMAD R5, R5, R15, RZ ;  /* 0x0000000f05057224 */ /* 0x002fe400078e02ff */
[----:B------:R-:W1:Y:S02]  /*1c3c0*/  @P2 LDC R25, c[0x0][0xbf0] ;  /* 0x0002fc00ff192b82 */ /* 0x000e640000000800 */
[C---:B------:R-:W-:Y:S02]  /*1c3d0*/  IMAD R37, R4.reuse, R27, R5 ;  /* 0x0000001b04257224 */ /* 0x040fe400078e0205 */
[----:B------:R-:W-:-:S04]  /*1c3e0*/  IMAD.WIDE.U32 R4, R4, R15, RZ ;  /* 0x0000000f04047225 */ /* 0x000fc800078e00ff */
[----:B------:R-:W0:Y:S01]  /*1c3f0*/  LDC.64 R12, c[0x0][0xba8] ;  /* 0x0002ea00ff0c7b82 */ /* 0x000e220000000a00 */
[--C-:B-----5:R-:W-:Y:S01]  /*1c400*/  IADD3 R6, P0, P3, R4, R6, R32.reuse ;  /* 0x0000000604067210 */ /* 0x120fe20007b1e020 */
[----:B------:R-:W-:Y:S02]  /*1c410*/  IMAD.IADD R37, R5, 0x1, R37 ;  /* 0x0000000105257824 */ /* 0x000fe400078e0225 */
[----:B------:R-:W-:Y:S01]  /*1c420*/  IMAD.IADD R7, R7, 0x1, R31 ;  /* 0x0000000107077824 */ /* 0x000fe200078e021f */
[----:B------:R-:W-:Y:S01]  /*1c430*/  SHF.R.S32.HI R48, RZ, 0x1f, R32 ;  /* 0x0000001fff307819 */ /* 0x000fe20000011420 */
[----:B---3--:R-:W-:Y:S02]  /*1c440*/  IMAD.IADD R24, R30, 0x1, R52 ;  /* 0x000000011e187824 */ /* 0x008fe400078e0234 */
[----:B0-----:R-:W0:Y:S01]  /*1c450*/  @!P1 LDC R12, c[0x0][0xb50] ;  /* 0x0002d400ff0c9b82 */ /* 0x001e220000000800 */
[----:B------:R-:W3:Y:S01]  /*1c460*/  LDL R30, [R1+0xb8] ;  /* 0x0000b800011e7983 */ /* 0x000ee20000100800 */
[----:B------:R-:W-:Y:S01]  /*1c470*/  @P2 IMAD.HI.U32 R4, R24, R39, RZ ;  /* 0x0000002718042227 */ /* 0x000fe200078e00ff */
[----:B----4-:R-:W-:-:S03]  /*1c480*/  SEL R27, R50, RZ, P1 ;  /* 0x000000ff321b7207 */ /* 0x010fc60000800000 */
[----:B------:R-:W-:Y:S01]  /*1c490*/  IMAD.MOV.U32 R5, RZ, RZ, R24 ;  /* 0x000000ffff057224 */ /* 0x000fe200078e0018 */
[----:B-1----:R-:W-:Y:S01]  /*1c4a0*/  @P2 SHF.R.U32.HI R5, RZ, R25, R4 ;  /* 0x00000019ff052219 */ /* 0x002fe20000011604 */
[-C--:B------:R-:W-:Y:S01]  /*1c4b0*/  IMAD R31, R9, R27.reuse, RZ ;  /* 0x0000001b091f7224 */ /* 0x080fe200078e02ff */
[----:B------:R-:W1:Y:S01]  /*1c4c0*/  @!P1 LDC R13, c[0x0][0xb54] ;  /* 0x0002d500ff0d9b82 */ /* 0x000e620000000800 */
[----:B------:R-:W-:Y:S01]  /*1c4d0*/  IMAD.WIDE.U32 R8, R8, R27, RZ ;  /* 0x0000001b08087225 */ /* 0x000fe200078e00ff */
[----:B------:R-:W-:-:S03]  /*1c4e0*/  IADD3.X R7, R37, R7, R48, P0, P3 ;  /* 0x0000000725077210 */ /* 0x000fc600007e6430 */
[----:B------:R-:W-:Y:S01]  /*1c4f0*/  IMAD.MOV R25, RZ, RZ, -R5 ;  /* 0x000000ffff197224 */ /* 0x000fe200078e0a05 */
[----:B------:R-:W-:Y:S01]  /*1c500*/  IADD3 R8, P0, P3, R5, R6, R8 ;  /* 0x0000000605087210 */ /* 0x000fe20007b1e008 */
[----:B------:R-:W-:Y:S01]  /*1c510*/  IMAD.IADD R31, R9, 0x1, R31 ;  /* 0x00000001091f7824 */ /* 0x000fe200078e021f */
        /* <DEDUP_REMOVED lines=10> */
[----:B------:R-:W-:Y:S01]  /*1c5c0*/  SHFL.IDX PT, R6, R12, 0x1, 0x1c1f ;  /* 0x003c1f000c067f89 */ /* 0x000fe200000e0000 */
[----:B--2---:R-:W-:-:S03]  /*1c5d0*/  IADD3 R10, R36, R52, RZ ;  /* 0x00000034240a7210 */ /* 0x004fc60007ffe0ff */
[----:B------:R-:W-:Y:S04]  /*1c5e0*/  SHFL.IDX PT, R4, R12, RZ, 0x1c1f ;  /* 0x001c1fff0c047589 */ /* 0x000fe800000e0000 */
[----:B------:R-:W0:Y:S04]  /*1c5f0*/  SHFL.IDX PT, R5, R13, RZ, 0x1c1f ;  /* 0x001c1fff0d057589 */ /* 0x000e2800000e0000 */
[----:B------:R-:W1:Y:S01]  /*1c600*/  SHFL.IDX PT, R7, R13, 0x1, 0x1c1f ;  /* 0x003c1f000d077f89 */ /* 0x000e6200000e0000 */
[----:B------:R-:W-:Y:S02]  /*1c610*/  IMAD R8, R26, R14, RZ ;  /* 0x0000000e1a087224 */ /* 0x000fe400078e02ff */
[----:B------:R-:W-:Y:S01]  /*1c620*/  VIADD R9, R10, 0x8 ;  /* 0x000000080a097836 */ /* 0x000fe20000000000 */
[----:B---3--:R-:W-:-:S04]  /*1c630*/  LOP3.LUT P0, RZ, R30, 0x3, RZ, 0xc0, !PT ;  /* 0x000000031eff7812 */ /* 0x008fc8000780c0ff */
        /* <DEDUP_REMOVED lines=14> */
[----:B------:R-:W-:-:S04]  /*1c720*/  IMAD.IADD R49, R0, 0x1, -R5 ;  /* 0x0000000100317824 */ /* 0x000fc800078e0a05 */
[----:B------:R-:W-:-:S04]  /*1c730*/  IMAD.SHL.U32 R21, R49, 0x8, RZ ;  /* 0x0000000831157824 */ /* 0x000fc800078e00ff */
[----:B------:R-:W-:-:S04]  /*1c740*/  IMAD R5, R20, 0x20, R21 ;  /* 0x0000002014057824 */ /* 0x000fc800078e0215 */
[----:B------:R-:W-:-:S03]  /*1c750*/  IMAD.WIDE R4, R5, 0x2, R28 ;  /* 0x0000000205047825 */ /* 0x000fc600078e021c */
[----:B------:R-:W-:Y:S01]  /*1c760*/  IADD3 R3, P5, R4, 0x7800, RZ ;  /* 0x0000780004037810 */ /* 0x000fe20007fbe0ff */
[----:B------:R-:W-:Y:S01]  /*1c770*/  IMAD.WIDE.U32 R10, R32, UR4, RZ ;  /* 0x00000004200a7c25 */ /* 0x000fe2000f8e00ff */
[C---:B------:R-:W-:Y:S02]  /*1c780*/  IADD3 R25, P0, R4.reuse, 0x1800, RZ ;  /* 0x0000180004197810 */ /* 0x040fe40007f1e0ff */
[----:B------:R-:W-:Y:S01]  /*1c790*/  LOP3.LUT R0, R3, 0x180, RZ, 0xc0, !PT ;  /* 0x0000018003007812 */ /* 0x000fe200078ec0ff */
[----:B------:R-:W-:Y:S01]  /*1c7a0*/  IMAD.X R45, RZ, RZ, R5, P5 ;  /* 0x000000ffff2d7224 */ /* 0x000fe200028e0605 */
[----:B------:R-:W-:Y:S02]  /*1c7b0*/  IADD3 R29, P1, R4, 0x3000, RZ ;  /* 0x00003000041d7810 */ /* 0x000fe40007f3e0ff */
[----:B------:R-:W-:Y:S02]  /*1c7c0*/  SHF.R.U64 R0, R0, 0x3, RZ ;  /* 0x0000000300007819 */ /* 0x000fe400000012ff */
[----:B------:R-:W-:-:S02]  /*1c7d0*/  IADD3 R37, P3, R4, 0x4800, RZ ;  /* 0x0000480004257810 */ /* 0x000fc40007f7e0ff */
[----:B------:R-:W-:Y:S01]  /*1c7e0*/  LOP3.LUT R44, R0, R3, RZ, 0x3c, !PT ;  /* 0x00000003002c7212 */ /* 0x000fe200078e3cff */
[----:B------:R-:W-:Y:S01]  /*1c7f0*/  IMAD R3, R48, UR4, RZ ;  /* 0x0000000430037c24 */ /* 0x000fe2000f8e02ff */
[----:B------:R-:W-:Y:S01]  /*1c800*/  IADD3 R41, P4, R4, 0x6000, RZ ;  /* 0x0000600004297810 */ /* 0x000fe20007f9e0ff */
[----:B------:R-:W-:Y:S01]  /*1c810*/  IMAD R0, R49, 0x60, R20 ;  /* 0x0000006031007824 */ /* 0x000fe200078e0214 */
[----:B------:R-:W-:Y:S01]  /*1c820*/  LOP3.LUT R24, R25, 0x180, RZ, 0xc0, !PT ;  /* 0x0000018019187812 */ /* 0x000fe200078ec0ff */
[----:B------:R-:W-:Y:S01]  /*1c830*/  IMAD R3, R32, UR5, R3 ;  /* 0x0000000520037c24 */ /* 0x000fe2000f8e0203 */
[----:B------:R-:W-:Y:S01]  /*1c840*/  ULDC.64 UR4, c[0x0][0xae8] ;  /* 0x0002ba0000047ab9 */ /* 0x000fe20000000a00 */
[----:B------:R-:W-:Y:S01]  /*1c850*/  IMAD.IADD R32, R52, 0x1, R0 ;  /* 0x0000000134207824 */ /* 0x000fe200078e0200 */
[----:B------:R-:W-:Y:S01]  /*1c860*/  LOP3.LUT R28, R29, 0x180, RZ, 0xc0, !PT ;  /* 0x000001801d1c7812 */ /* 0x000fe200078ec0ff */
[----:B------:R-:W-:Y:S01]  /*1c870*/  IMAD.IADD R11, R11, 0x1, R3 ;  /* 0x000000010b0b7824 */ /* 0x000fe200078e0203 */
[----:B------:R-:W-:Y:S01]  /*1c880*/  LOP3.LUT R36, R37, 0x180, RZ, 0xc0, !PT ;  /* 0x0000018025247812 */ /* 0x000fe200078ec0ff */
[----:B------:R-:W5:Y:S01]  /*1c890*/  LD.E.128 R44, desc[UR54][R44.64] ;  /* 0x000000362c2c7980 */ /* 0x000f62000c101d00 */
[----:B------:R-:W-:Y:S01]  /*1c8a0*/  LOP3.LUT R40, R41, 0x180, RZ, 0xc0, !PT ;  /* 0x0000018029287812 */ /* 0x000fe200078ec0ff */
[----:B------:R-:W-:Y:S01]  /*1c8b0*/  IMAD.WIDE.U32 R10, R155, UR4, R10 ;  /* 0x000000049b0a7c25 */ /* 0x000fe2000f8e000a */
[----:B------:R-:W-:-:S02]  /*1c8c0*/  LOP3.LUT R7, R4, 0x180, RZ, 0xc0, !PT ;  /* 0x0000018004077812 */ /* 0x000fc400078ec0ff */
[----:B------:R-:W-:Y:S01]  /*1c8d0*/  SHF.R.S32.HI R12, RZ, 0x1f, R15 ;  /* 0x0000001fff0c7819 */ /* 0x000fe2000001140f */
[----:B-1----:R-:W-:Y:S01]  /*1c8e0*/  @P2 IMAD.HI.U32 R0, R32, R9, RZ ;  /* 0x0000000920002227 */ /* 0x002fe200078e00ff */
[----:B------:R-:W-:Y:S02]  /*1c8f0*/  SHF.R.U64 R24, R24, 0x3, RZ ;  /* 0x0000000318187819 */ /* 0x000fe400000012ff */
[----:B------:R-:W-:Y:S01]  /*1c900*/  SHF.R.U64 R28, R28, 0x3, RZ ;  /* 0x000000031c1c7819 */ /* 0x000fe200000012ff */
[----:B------:R-:W-:Y:S01]  /*1c910*/  IMAD R11, R155, UR5, R11 ;  /* 0x000000059b0b7c24 */ /* 0x000fe2000f8e020b */
[----:B------:R-:W-:Y:S01]  /*1c920*/  SHF.R.U64 R36, R36, 0x3, RZ ;  /* 0x0000000324247819 */ /* 0x000fe200000012ff */
[----:B------:R-:W-:Y:S01]  /*1c930*/  ULDC.64 UR4, c[0x0][0xaf0] ;  /* 0x0002bc0000047ab9 */ /* 0x000fe20000000a00 */
        /* <DEDUP_REMOVED lines=11> */
[----:B--2---:R-:W-:Y:S01]  /*1c9f0*/  @P2 SHF.R.U32.HI R3, RZ, R13, R0 ;  /* 0x0000000dff032219 */ /* 0x004fe20000011600 */
[----:B------:R-:W-:Y:S01]  /*1ca00*/  IMAD.X R41, RZ, RZ, R5, P4 ;  /* 0x000000ffff297224 */ /* 0x000fe200020e0605 */
[----:B------:R-:W-:Y:S01]  /*1ca10*/  LOP3.LUT R4, R7, R4, RZ, 0x3c, !PT ;  /* 0x0000000407047212 */ /* 0x000fe200078e3cff */
[C---:B------:R-:W-:Y:S01]  /*1ca20*/  IMAD R9, R15.reuse, UR5, R12 ;  /* 0x000000050f097c24 */ /* 0x040fe2000f8e020c */
[----:B------:R-:W-:Y:S01]  /*1ca30*/  SHF.R.S32.HI R0, RZ, 0x1f, R3 ;  /* 0x0000001fff007819 */ /* 0x000fe20000011403 */
[----:B------:R-:W-:Y:S01]  /*1ca40*/  IMAD.WIDE.U32 R10, R15, UR4, R10 ;  /* 0x000000040f0a7c25 */ /* 0x000fe2000f8e000a */
[----:B------:R-:W5:Y:S01]  /*1ca50*/  LD.E.128 R24, desc[UR54][R24.64] ;  /* 0x0000003618187980 */ /* 0x000f62000c101d00 */
[----:B------:R-:W-:-:S02]  /*1ca60*/  ULDC.64 UR4, c[0x0][0xae0] ;  /* 0x0002b80000047ab9 */ /* 0x000fc40000000a00 */
[----:B------:R-:W-:Y:S01]  /*1ca70*/  IMAD.MOV R13, RZ, RZ, -R3 ;  /* 0x000000ffff0d7224 */ /* 0x000fe200078e0a03 */
[----:B------:R-:W5:Y:S01]  /*1ca80*/  LD.E.128 R4, desc[UR54][R4.64] ;  /* 0x0000003604047980 */ /* 0x000f62000c101d00 */
[----:B------:R-:W-:-:S03]  /*1ca90*/  IMAD.IADD R11, R11, 0x1, R9 ;  /* 0x000000010b0b7824 */ /* 0x000fc600078e0209 */
[----:B------:R-:W5:Y:S01]  /*1caa0*/  LD.E.128 R28, desc[UR54][R28.64] ;  /* 0x000000361c1c7980 */ /* 0x000f62000c101d00 */
[----:B------:R-:W-:-:S03]  /*1cab0*/  IMAD R0, R0, UR4, RZ ;  /* 0x0000000400007c24 */ /* 0x000fc6000f8e02ff */
[----:B------:R-:W5:Y:S01]  /*1cac0*/  LD.E.128 R36, desc[UR54][R36.64] ;  /* 0x0000003624247980 */ /* 0x000f62000c101d00 */
[----:B------:R-:W-:-:S03]  /*1cad0*/  IMAD R9, R14, R13, R32 ;  /* 0x0000000d0e097224 */ /* 0x000fc600078e0220 */
[----:B------:R-:W5:Y:S01]  /*1cae0*/  LD.E.128 R40, desc[UR54][R40.64] ;  /* 0x0000003628287980 */ /* 0x000f62000c101d00 */
[----:B------:R-:W-:Y:S01]  /*1caf0*/  @!PT LDS RZ, [RZ] ;  /* 0x00000000fffff984 */ /* 0x000fe20000000800 */
[----:B------:R-:W-:Y:S01]  /*1cb00*/  @!PT LDS RZ, [RZ] ;  /* 0x00000000fffff984 */ /* 0x000fe20000000800 */
[----:B------:R-:W-:Y:S01]  /*1cb10*/  @!PT LDS RZ, [RZ] ;  /* 0x00000000fffff984 */ /* 0x000fe20000000800 */
[----:B------:R-:W-:Y:S01]  /*1cb20*/  @!PT LDS RZ, [RZ] ;  /* 0x00000000fffff984 */ /* 0x000fe20000000800 */
[----:B------:R0:W-:Y:S06]  /*1cb30*/  MEMBAR.ALL.CTA ;  /* 0x0000000000007992 */ /* 0x0001ec0000008000 */
[----:B0-----:R-:W0:Y:S01]  /*1cb40*/  FENCE.VIEW.ASYNC.S ;  /* 0x00000000000073c6 */ /* 0x001e220000000000 */
[----:B------:R-:W-:-:S04]  /*1cb50*/  IMAD.WIDE.U32 R10, R3, UR4, R10 ;  /* 0x00000004030a7c25 */ /* 0x000fc8000f8e000a */
[----:B------:R-:W-:Y:S01]  /*1cb60*/  IMAD R13, R3, UR5, R0 ;  /* 0x00000005030d7c24 */ /* 0x000fe2000f8e0200 */
[----:B------:R-:W-:Y:S01]  /*1cb70*/  SHF.R.S32.HI R3, RZ, 0x1f, R9 ;  /* 0x0000001fff037819 */ /* 0x000fe20000011409 */
[----:B------:R-:W-:Y:S02]  /*1cb80*/  ULDC.64 UR4, c[0x0][0xad8] ;  /* 0x0002b60000047ab9 */ /* 0x000fe40000000a00 */
[----:B------:R-:W-:Y:S02]  /*1cb90*/  IMAD.IADD R11, R11, 0x1, R13 ;  /* 0x000000010b0b7824 */ /* 0x000fe400078e020d */
[----:B------:R-:W-:Y:S02]  /*1cba0*/  IMAD R12, R3, UR4, RZ ;  /* 0x00000004030c7c24 */ /* 0x000fe4000f8e02ff */
[----:B------:R-:W-:Y:S02]  /*1cbb0*/  VIADD R0, R2, 0x2d820 ;  /* 0x0002d82002007836 */ /* 0x000fe40000000000 */
[----:B------:R-:W-:-:S02]  /*1cbc0*/  IMAD R3, R9, UR5, R12 ;  /* 0x0000000509037c24 */ /* 0x000fc4000f8e020c */
[----:B------:R-:W-:Y:S01]  /*1cbd0*/  IMAD.WIDE.U32 R10, R9, UR4, R10 ;  /* 0x00000004090a7c25 */ /* 0x000fe2000f8e000a */
[----:B------:R-:W-:Y:S01]  /*1cbe0*/  ULDC.64 UR4, c[0x0][0xa80] ;  /* 0x0002a00000047ab9 */ /* 0x000fe20000000a00 */
[----:B------:R-:W-:-:S03]  /*1cbf0*/  PRMT R0, RZ, 0x654, R0 ;  /* 0x00000654ff007816 */ /* 0x000fc60000000000 */
[----:B------:R-:W-:Y:S02]  /*1cc00*/  IADD3 R3, R11, R3, RZ ;  /* 0x000000030b037210 */ /* 0x000fe40007ffe0ff */
[C---:B------:R-:W-:Y:S01]  /*1cc10*/  LEA R9, P0, R10.reuse, UR4, 0x1 ;  /* 0x000000040a097c11 */ /* 0x040fe2000f8008ff */
[C---:B------:R-:W-:Y:S01]  /*1cc20*/  VIADD R53, R21.reuse, 0x20 ;  /* 0x0000002015357836 */ /* 0x040fe20000000000 */
[----:B------:R-:W-:Y:S01]  /*1cc30*/  UMOV UR4, 0xffffffff ;  /* 0xffffffff00047882 */ /* 0x000fe20000000000 */
[----:B------:R-:W-:Y:S01]  /*1cc40*/  VIADD R51, R21, 0x40 ;  /* 0x0000004015337836 */ /* 0x000fe20000000000 */
[----:B0-----:R0:W-:Y:S01]  /*1cc50*/  SYNCS.ARRIVE.TRANS64.RED.A1T0 RZ, [R0+URZ], RZ ;  /* 0x000000ff00ff79a7 */ /* 0x0011e2000810043f */
[----:B------:R-:W-:Y:S02]  /*1cc60*/  LEA.HI.X R3, R10, UR5, R3, 0x1, P0 ;  /* 0x000000050a037c11 */ /* 0x000fe400080f0c03 */
[----:B------:R-:W-:Y:S02]  /*1cc70*/  SHF.R.S32.HI R32, RZ, 0x1f, R53 ;  /* 0x0000001fff207819 */ /* 0x000fe40000011435 */
[----:B------:R-:W-:Y:S01]  /*1cc80*/  SHF.R.S32.HI R48, RZ, 0x1f, R51 ;  /* 0x0000001fff307819 */ /* 0x000fe20000011433 */
[----:B------:R-:W-:Y:S06]  /*1cc90*/  BRA.DIV UR4, `(.L_x_11604) ;  /* 0x000000aa04747947 */ /* 0x000fec000b800000 */
[----:B0-----:R0:W1:Y:S04]  /*1cca0*/  SHFL.IDX PT, R0, R3, RZ, 0x1c1f ;  /* 0x001c1fff03007589 */ /* 0x00106800000e0000 */
[----:B------:R0:W2:Y:S02]  /*1ccb0*/  SHFL.IDX PT, R14, R9, RZ, 0x1c1f ;  /* 0x001c1fff090e7589 */ /* 0x0000a400000e0000 */
.L_x_11798:
[----:B------:R-:W-:Y:S01]  /*1ccc0*/  IMAD.IADD R49, R20, 0x1, R52 ;  /* 0x0000000114317824 */ /* 0x000fe200078e0234 */
        /* <DEDUP_REMOVED lines=8> */
[-C--:B--2---:R-:W-:Y:S02]  /*1cd50*/  @!P1 LEA R12, P3, R53, R14.reuse, 0x1 ;  /* 0x0000000e350c9211 */ /* 0x084fe400078608ff */
[----:B------:R-:W-:Y:S01]  /*1cd60*/  @!P2 LEA R10, P4, R51, R14, 0x1 ;  /* 0x0000000e330aa211 */ /* 0x000fe200078808ff */
[----:B------:R-:W-:Y:S01]  /*1cd70*/  @!P0 IMAD.WIDE R14, R21, 0x2, R14 ;  /* 0x00000002150e8825 */ /* 0x000fe200078e020e */
[-C--:B------:R-:W-:Y:S02]  /*1cd80*/  @!P1 LEA.HI.X R13, R53, R0.reuse, R32, 0x1, P3 ;  /* 0x00000000350d9211 */ /* 0x080fe400018f0c20 */
[----:B------:R-:W-:Y:S02]  /*1cd90*/  @!P2 LEA.HI.X R11, R51, R0, R48, 0x1, P4 ;  /* 0x00000000330ba211 */ /* 0x000fe400020f0c30 */
[----:B-----5:R3:W-:Y:S04]  /*1cda0*/  @!P0 ST.E.128 desc[UR54][R14.64], R4 ;  /* 0x000000040e008985 */ /* 0x0207e8000c101d36 */
[----:B------:R3:W-:Y:S04]  /*1cdb0*/  @!P1 ST.E.128 desc[UR54][R12.64], R28 ;  /* 0x0000001c0c009985 */ /* 0x0007e8000c101d36 */
[----:B------:R3:W-:Y:S02]  /*1cdc0*/  @!P2 ST.E.128 desc[UR54][R10.64], R40 ;  /* 0x000000280a00a985 */ /* 0x0007e4000c101d36 */
.L_x_11606:
[----:B------:R-:W-:Y:S05]  /*1cdd0*/  BSYNC B1 ;  /* 0x0000000000017941 */ /* 0x000fea0003800000 */
.L_x_11605:
[----:B------:R-:W-:-:S03]  /*1cde0*/  UMOV UR4, 0xffffffff ;  /* 0xffffffff00047882 */ /* 0x000fc60000000000 */
[----:B------:R-:W-:Y:S05]  /*1cdf0*/  BRA.DIV UR4, `(.L_x_11607) ;  /* 0x000000aa04507947 */ /* 0x000fea000b800000 */
[----:B0-----:R-:W0:Y:S04]  /*1ce00*/  SHFL.IDX PT, R3, R3, 0x1, 0x1c1f ;  /* 0x003c1f0003037f89 */ /* 0x001e2800000e0000 */
[----:B--23--:R2:W3:Y:S02]  /*1ce10*/  SHFL.IDX PT, R14, R9, 0x1, 0x1c1f ;  /* 0x003c1f00090e7f89 */ /* 0x00c4e400000e0000 */
.L_x_11802:
[----:B-----5:R-:W-:-:S05]  /*1ce20*/  VIADD R5, R49, 0x60 ;  /* 0x0000006031057836 */ /* 0x020fca0000000000 */
[----:B------:R-:W-:-:S13]  /*1ce30*/  ISETP.GE.AND P0, PT, R5, R8, PT ;  /* 0x000000080500720c */ /* 0x000fda0003f06270 */
[----:B------:R-:W-:Y:S05]  /*1ce40*/  @P0 BRA `(.L_x_11608) ;  /* 0x0000001800840947 */ /* 0x000fea0003800000 */
[----:B------:R-:W-:Y:S02]  /*1ce50*/  ULDC UR4, c[0x0][0xac8] ;  /* 0x0002b20000047ab9 */ /* 0x000fe40000000800 */
[----:B------:R-:W-:Y:S02]  /*1ce60*/  ISETP.GE.AND P1, PT, R21, UR4, PT ;  /* 0x0000000415007c0c */ /* 0x000fe4000bf26270 */
[----:B------:R-:W-:-:S11]  /*1ce70*/  ISETP.GE.AND P2, PT, R53, UR4, PT ;  /* 0x0000000435007c0c */ /* 0x000fd6000bf46270 */
[----:B0-----:R-:W-:Y:S02]  /*1ce80*/  @!P1 IMAD.MOV.U32 R15, RZ, RZ, R3 ;  /* 0x000000ffff0f9224 */ /* 0x001fe400078e0003 */
[----:B---3--:R-:W-:Y:S01]  /*1ce90*/  @!P2 LEA R4, P0, R53, R14, 0x1 ;  /* 0x0000000e3504a211 */ /* 0x008fe200078008ff */
        /* <DEDUP_REMOVED lines=10> */
.L_x_11603:
[----:B------:R-:W-:Y:S01]  /*1cf40*/  ULDC.64 UR4, c[0x0][0xb08] ;  /* 0x0002c20000047ab9 */ /* 0x000fe20000000a00 */
[----:B------:R-:W1:Y:S01]  /*1cf50*/  @P2 LDC R11, c[0x0][0xbec] ;  /* 0x0002fb00ff0b2b82 */ /* 0x000e620000000800 */
[----:B0-----:R-:W-:Y:S01]  /*1cf60*/  IMAD R3, R48, UR4, RZ ;  /* 0x0000000430037c24 */ /* 0x001fe2000f8e02ff */
[----:B------:R-:W-:Y:S01]  /*1cf70*/  SHF.R.S32.HI R0, RZ, 0x1f, R15 ;  /* 0x0000001fff007819 */ /* 0x000fe2000001140f */
[----:B------:R-:W-:-:S04]  /*1cf80*/  IMAD.WIDE.U32 R4, R32, UR4, RZ ;  /* 0x0000000420047c25 */ /* 0x000fc8000f8e00ff */
[----:B------:R-:W-:Y:S01]  /*1cf90*/  IMAD R3, R32, UR5, R3 ;  /* 0x0000000520037c24 */ /* 0x000fe2000f8e0203 */
[----:B------:R-:W0:Y:S01]  /*1cfa0*/  @P2 LDC R6, c[0x0][0xbf0] ;  /* 0x0002fc00ff062b82 */ /* 0x000e220000000800 */
[----:B------:R-:W-:Y:S02]  /*1cfb0*/  ULDC.64 UR4, c[0x0][0xb38] ;  /* 0x0002ce0000047ab9 */ /* 0x000fe40000000a00 */
[----:B------:R-:W-:Y:S02]  /*1cfc0*/  IMAD.IADD R5, R5, 0x1, R3 ;  /* 0x0000000105057824 */ /* 0x000fe400078e0203 */
[----:B------:R-:W-:Y:S02]  /*1cfd0*/  IMAD.MOV.U32 R3, RZ, RZ, R24 ;  /* 0x000000ffff037224 */ /* 0x000fe400078e0018 */
[----:B------:R-:W-:-:S04]  /*1cfe0*/  IMAD.WIDE.U32 R4, R155, UR4, R4 ;  /* 0x000000049b047c25 */ /* 0x000fc8000f8e0004 */
[----:B------:R-:W-:Y:S01]  /*1cff0*/  IMAD R5, R155, UR5, R5 ;  /* 0x000000059b057c24 */ /* 0x000fe2000f8e0205 */
[----:B------:R-:W-:Y:S02]  /*1d000*/  ULDC.64 UR4, c[0x0][0xb40] ;  /* 0x0002d00000047ab9 */ /* 0x000fe40000000a00 */
[----:B------:R-:W-:Y:S02]  /*1d010*/  IMAD R0, R0, UR4, RZ ;  /* 0x0000000400007c24 */ /* 0x000fe4000f8e02ff */
[----:B------:R-:W-:-:S04]  /*1d020*/  IMAD.WIDE.U32 R4, R15, UR4, R4 ;  /* 0x000000040f047c25 */ /* 0x000fc8000f8e0004 */
[----:B------:R-:W-:Y:S01]  /*1d030*/  IMAD R7, R15, UR5, R0 ;  /* 0x000000050f077c24 */ /* 0x000fe2000f8e0200 */
[----:B------:R-:W-:Y:S01]  /*1d040*/  ULDC.64 UR4, c[0x0][0xb48] ;  /* 0x0002d20000047ab9 */ /* 0x000fe20000000a00 */
[----:B-1----:R-:W-:-:S04]  /*1d050*/  @P2 IMAD.HI.U32 R11, R24, R11, RZ ;  /* 0x0000000b180b2227 */ /* 0x002fc800078e00ff */
[----:B------:R-:W-:Y:S01]  /*1d060*/  IMAD.IADD R5, R5, 0x1, R7 ;  /* 0x0000000105057824 */ /* 0x000fe200078e0207 */
[----:B0-----:R-:W-:Y:S01]  /*1d070*/  @P2 SHF.R.U32.HI R3, RZ, R6, R11 ;  /* 0x00000006ff032219 */ /* 0x001fe2000001160b */
[----:B------:R-:W-:Y:S02]  /*1d080*/  VIADD R6, R2, 0x2d820 ;  /* 0x0002d82002067836 */ /* 0x000fe40000000000 */
[C---:B------:R-:W-:Y:S01]  /*1d090*/  IMAD.WIDE.U32 R4, R50.reuse, UR4, R4 ;  /* 0x0000000432047c25 */ /* 0x040fe2000f8e0004 */
[--C-:B------:R-:W-:Y:S02]  /*1d0a0*/  SHF.R.S32.HI R0, RZ, 0x1f, R3.reuse ;  /* 0x0000001fff007819 */ /* 0x100fe40000011403 */
[----:B------:R-:W-:Y:S01]  /*1d0b0*/  PRMT R6, RZ, 0x654, R6 ;  /* 0x00000654ff067816 */ /* 0x000fe20000000006 */
[----:B------:R-:W-:Y:S02]  /*1d0c0*/  IMAD.MOV R7, RZ, RZ, -R3 ;  /* 0x000000ffff077224 */ /* 0x000fe400078e0a03 */
[----:B------:R-:W-:Y:S01]  /*1d0d0*/  IMAD R5, R50, UR5, R5 ;  /* 0x0000000532057c24 */ /* 0x000fe2000f8e0205 */
[----:B------:R-:W-:Y:S01]  /*1d0e0*/  ULDC.64 UR4, c[0x0][0xb30] ;  /* 0x0002cc0000047ab9 */ /* 0x000fe20000000a00 */
[----:B------:R-:W-:Y:S01]  /*1d0f0*/  IMAD R7, R14, R7, R24 ;  /* 0x000000070e077224 */ /* 0x000fe200078e0218 */
[----:B------:R0:W-:Y:S01]  /*1d100*/  SYNCS.ARRIVE.TRANS64.RED.A1T0 RZ, [R6+URZ], RZ ;  /* 0x000000ff06ff79a7 */ /* 0x0001e2000810043f */
[----:B------:R-:W-:-:S02]  /*1d110*/  IMAD R0, R0, UR4, RZ ;  /* 0x0000000400007c24 */ /* 0x000fc4000f8e02ff */
        /* <DEDUP_REMOVED lines=13> */
[----:B0-----:R-:W-:Y:S06]  /*1d1f0*/  BRA.DIV UR4, `(.L_x_11609) ;  /* 0x000000a604987947 */ /* 0x001fec000b800000 */
[----:B------:R0:W1:Y:S04]  /*1d200*/  SHFL.IDX PT, R3, R24, RZ, 0x1c1f ;  /* 0x001c1fff18037589 */ /* 0x00006800000e0000 */
[----:B------:R0:W2:Y:S02]  /*1d210*/  SHFL.IDX PT, R14, R0, RZ, 0x1c1f ;  /* 0x001c1fff000e7589 */ /* 0x0000a400000e0000 */
.L_x_11805:
[----:B------:R-:W-:Y:S01]  /*1d220*/  ISETP.GE.AND P0, PT, R10, R8, PT ;  /* 0x000000080a00720c */ /* 0x000fe20003f06270 */
[----:B------:R-:W-:-:S12]  /*1d230*/  BSSY B1, `(.L_x_11610) ;  /* 0x0000054000017945 */ /* 0x000fd80003800000 */
[----:B------:R-:W-:Y:S05]  /*1d240*/  @P0 BRA `(.L_x_11611) ;  /* 0x0000000400480947 */ /* 0x000fea0003800000 */
[----:B------:R-:W-:Y:S01]  /*1d250*/  ULDC UR4, c[0x0][0xac8] ;  /* 0x0002b20000047ab9 */ /* 0x000fe20000000800 */
[C---:B------:R-:W-:Y:S01]  /*1d260*/  VIADD R15, R156.reuse, 0x8 ;  /* 0x000000089c0f7836 */ /* 0x040fe20000000000 */
[C---:B------:R-:W-:Y:S01]  /*1d270*/  ISETP.GE.AND P2, PT, R156.reuse, UR4, PT ;  /* 0x000000049c007c0c */ /* 0x040fe2000bf46270 */
[C---:B------:R-:W-:Y:S01]  /*1d280*/  VIADD R12, R156.reuse, 0x10 ;  /* 0x000000109c0c7836 */ /* 0x040fe20000000000 */
[----:B------:R-:W-:Y:S01]  /*1d290*/  SHF.R.S32.HI R6, RZ, 0x1f, R156 ;  /* 0x0000001fff067819 */ /* 0x000fe2000001149c */
[C---:B------:R-:W-:Y:S01]  /*1d2a0*/  VIADD R13, R156.reuse, 0x18 ;  /* 0x000000189c0d7836 */ /* 0x040fe20000000000 */
[----:B------:R-:W-:Y:S01]  /*1d2b0*/  ISETP.GE.AND P3, PT, R15, UR4, PT ;  /* 0x000000040f007c0c */ /* 0x000fe2000bf66270 */
[----:B------:R-:W-:Y:S01]  /*1d2c0*/  VIADD R11, R156, 0x20 ;  /* 0x000000209c0b7836 */ /* 0x000fe20000000000 */
[----:B------:R-:W-:Y:S01]  /*1d2d0*/  ISETP.GE.AND P0, PT, R12, UR4, PT ;  /* 0x000000040c007c0c */ /* 0x000fe2000bf06270 */
[C---:B------:R-:W-:Y:S01]  /*1d2e0*/  VIADD R25, R156.reuse, 0x10 ;  /* 0x000000109c197836 */ /* 0x040fe20000000000 */
[C---:B------:R-:W-:Y:S01]  /*1d2f0*/  IADD3 R26, R156.reuse, 0x8, RZ ;  /* 0x000000089c1a7810 */ /* 0x040fe20007ffe0ff */
[----:B------:R-:W-:-:S02]  /*1d300*/  VIADD R27, R156, 0x28 ;  /* 0x000000289c1b7836 */ /* 0x000fc40000000000 */
[C---:B------:R-:W-:Y:S01]  /*1d310*/  VIADD R10, R156.reuse, 0x40 ;  /* 0x000000409c0a7836 */ /* 0x040fe20000000000 */
[----:B------:R-:W-:Y:S02]  /*1d320*/  SHF.R.S32.HI R26, RZ, 0x1f, R26 ;  /* 0x0000001fff1a7819 */ /* 0x000fe4000001141a */
[CC--:B--2---:R-:W-:Y:S02]  /*1d330*/  @!P2 LEA R4, P1, R156.reuse, R14.reuse, 0x2 ;  /* 0x0000000e9c04a211 */ /* 0x0c4fe400078210ff */
[----:B------:R-:W-:Y:S02]  /*1d340*/  SHF.R.S32.HI R25, RZ, 0x1f, R25 ;  /* 0x0000001fff197819 */ /* 0x000fe40000011419 */
[----:B-1----:R-:W-:Y:S02]  /*1d350*/  @!P2 LEA.HI.X R5, R156, R3, R6, 0x2, P1 ;  /* 0x000000039c05a211 */ /* 0x002fe400008f1406 */
[----:B------:R-:W-:Y:S02]  /*1d360*/  ISETP.GE.AND P1, PT, R13, UR4, PT ;  /* 0x000000040d007c0c */ /* 0x000fe4000bf26270 */
[----:B------:R-:W-:Y:S01]  /*1d370*/  @!P3 LEA R6, P4, R15, R14, 0x2 ;  /* 0x0000000e0f06b211 */ /* 0x000fe200078810ff */
[----:B------:R1:W-:Y:S01]  /*1d380*/  @!P2 ST.E.64 desc[UR54][R4.64], R88 ;  /* 0x000000580400a985 */ /* 0x0003e2000c101b36 */
[----:B------:R-:W-:-:S02]  /*1d390*/  ISETP.GE.AND P2, PT, R11, UR4, PT ;  /* 0x000000040b007c0c */ /* 0x000fc4000bf46270 */
[----:B------:R-:W-:Y:S01]  /*1d3a0*/  @!P3 LEA.HI.X R7, R15, R3, R26, 0x2, P4 ;  /* 0x000000030f07b211 */ /* 0x000fe200020f141a */
[C---:B------:R-:W-:Y:S01]  /*1d3b0*/  VIADD R15, R156.reuse, 0x28 ;  /* 0x000000289c0f7836 */ /* 0x040fe20000000000 */
[----:B------:R-:W-:Y:S01]  /*1d3c0*/  SHF.R.S32.HI R27, RZ, 0x1f, R27 ;  /* 0x0000001fff1b7819 */ /* 0x000fe2000001141b */
[----:B------:R-:W-:Y:S01]  /*1d3d0*/  VIADD R26, R156, 0x18 ;  /* 0x000000189c1a7836 */ /* 0x000fe20000000000 */
[----:B------:R-:W-:Y:S01]  /*1d3e0*/  SHF.R.S32.HI R10, RZ, 0x1f, R10 ;  /* 0x0000001fff0a7819 */ /* 0x000fe2000001140a */
[----:B------:R2:W-:Y:S01]  /*1d3f0*/  @!P3 ST.E.64 desc[UR54][R6.64], R92 ;  /* 0x0000005c0600b985 */ /* 0x0005e2000c101b36 */
[----:B------:R-:W-:Y:S02]  /*1d400*/  ISETP.GE.AND P3, PT, R15, UR4, PT ;  /* 0x000000040f007c0c */ /* 0x000fe4000bf66270 */
[----:B------:R-:W-:Y:S02]  /*1d410*/  SHF.R.S32.HI R26, RZ, 0x1f, R26 ;  /* 0x0000001fff1a7819 */ /* 0x000fe4000001141a */
[----:B-1----:R-:W-:-:S04]  /*1d420*/  @!P0 LEA R4, P5, R12, R14, 0x2 ;  /* 0x0000000e0c048211 */ /* 0x002fc800078a10ff */
[-C--:B------:R-:W-:Y:S01]  /*1d430*/  @!P0 LEA.HI.X R5, R12, R3.reuse, R25, 0x2, P5 ;  /* 0x000000030c058211 */ /* 0x080fe200028f1419 */
[C---:B------:R-:W-:Y:S02]  /*1d440*/  VIADD R25, R156.reuse, 0x30 ;  /* 0x000000309c197836 */ /* 0x040fe40000000000 */
[C---:B------:R-:W-:Y:S01]  /*1d450*/  VIADD R12, R156.reuse, 0x20 ;  /* 0x000000209c0c7836 */ /* 0x040fe20000000000 */
[----:B--2---:R-:W-:Y:S01]  /*1d460*/  @!P1 LEA R6, P4, R13, R14, 0x2 ;  /* 0x0000000e0d069211 */ /* 0x004fe200078810ff */
[----:B------:R1:W-:Y:S01]  /*1d470*/  @!P0 ST.E.64 desc[UR54][R4.64], R20 ;  /* 0x0000001404008985 */ /* 0x0003e2000c101b36 */
[----:B------:R-:W-:Y:S02]  /*1d480*/  ISETP.GE.AND P0, PT, R25, UR4, PT ;  /* 0x0000000419007c0c */ /* 0x000fe4000bf06270 */
[----:B------:R-:W-:Y:S02]  /*1d490*/  SHF.R.S32.HI R12, RZ, 0x1f, R12 ;  /* 0x0000001fff0c7819 */ /* 0x000fe4000001140c */
[----:B------:R-:W-:Y:S01]  /*1d4a0*/  @!P1 LEA.HI.X R7, R13, R3, R26, 0x2, P4 ;  /* 0x000000030d079211 */ /* 0x000fe200020f141a */
[----:B------:R-:W-:-:S02]  /*1d4b0*/  VIADD R13, R156, 0x38 ;  /* 0x000000389c0d7836 */ /* 0x000fc40000000000 */
[----:B------:R-:W-:Y:S02]  /*1d4c0*/  VIADD R26, R156, 0x30 ;  /* 0x000000309c1a7836 */ /* 0x000fe40000000000 */
[----:B------:R2:W-:Y:S01]  /*1d4d0*/  @!P1 ST.E.64 desc[UR54][R6.64], R100 ;  /* 0x0000006406009985 */ /* 0x0005e2000c101b36 */
[----:B------:R-:W-:Y:S02]  /*1d4e0*/  ISETP.GE.AND P1, PT, R13, UR4, PT ;  /* 0x000000040d007c0c */ /* 0x000fe4000bf26270 */
[----:B------:R-:W-:Y:S02]  /*1d4f0*/  SHF.R.S32.HI R26, RZ, 0x1f, R26 ;  /* 0x0000001fff1a7819 */ /* 0x000fe4000001141a */
[----:B-1----:R-:W-:-:S04]  /*1d500*/  @!P2 LEA R4, P5, R11, R14, 0x2 ;  /* 0x0000000e0b04a211 */ /* 0x002fc800078a10ff */
[-C--:B------:R-:W-:Y:S01]  /*1d510*/  @!P2 LEA.HI.X R5, R11, R3.reuse, R12, 0x2, P5 ;  /* 0x000000030b05a211 */ /* 0x080fe200028f140c */
[C---:B------:R-:W-:Y:S02]  /*1d520*/  VIADD R11, R156.reuse, 0x40 ;  /* 0x000000409c0b7836 */ /* 0x040fe40000000000 */
[C---:B------:R-:W-:Y:S02]  /*1d530*/  VIADD R12, R156.reuse, 0x48 ;  /* 0x000000489c0c7836 */ /* 0x040fe40000000000 */
[----:B------:R1:W-:Y:S01]  /*1d540*/  @!P2 ST.E.64 desc[UR54][R4.64], R104 ;  /* 0x000000680400a985 */ /* 0x0003e2000c101b36 */
[----:B--2---:R-:W-:Y:S02]  /*1d550*/  @!P3 LEA R6, P5, R15, R14, 0x2 ;  /* 0x0000000e0f06b211 */ /* 0x004fe400078a10ff */
[----:B------:R-:W-:Y:S02]  /*1d560*/  ISETP.GE.AND P2, PT, R11, UR4, PT ;  /* 0x000000040b007c0c */ /* 0x000fe4000bf46270 */
[----:B------:R-:W-:Y:S01]  /*1d570*/  @!P3 LEA.HI.X R7, R15, R3, R27, 0x2, P5 ;  /* 0x000000030f07b211 */ /* 0x000fe200028f141b */
[----:B------:R-:W-:Y:S01]  /*1d580*/  VIADD R15, R156, 0x50 ;  /* 0x000000509c0f7836 */ /* 0x000fe20000000000 */
[----:B------:R-:W-:-:S03]  /*1d590*/  ISETP.GE.AND P5, PT, R12, UR4, PT ;  /* 0x000000040c007c0c */ /* 0x000fc6000bfa6270 */
[----:B------:R2:W-:Y:S01]  /*1d5a0*/  @!P3 ST.E.64 desc[UR54][R6.64], R108 ;  /* 0x0000006c0600b985 */ /* 0x0005e2000c101b36 */
[----:B------:R-:W-:Y:S02]  /*1d5b0*/  ISETP.GE.AND P3, PT, R15, UR4, PT ;  /* 0x000000040f007c0c */ /* 0x000fe4000bf66270 */
[----:B-1----:R-:W-:-:S04]  /*1d5c0*/  @!P0 LEA R4, P4, R25, R14, 0x2 ;  /* 0x0000000e19048211 */ /* 0x002fc800078810ff */
[----:B------:R-:W-:Y:S01]  /*1d5d0*/  @!P0 LEA.HI.X R5, R25, R3, R26, 0x2, P4 ;  /* 0x0000000319058211 */ /* 0x000fe200020f141a */
[C---:B------:R-:W-:Y:S02]  /*1d5e0*/  VIADD R26, R156.reuse, 0x38 ;  /* 0x000000389c1a7836 */ /* 0x040fe40000000000 */
[----:B------:R-:W-:Y:S02]  /*1d5f0*/  VIADD R25, R156, 0x58 ;  /* 0x000000589c197836 */ /* 0x000fe40000000000 */
[----:B------:R1:W-:Y:S01]  /*1d600*/  @!P0 ST.E.64 desc[UR54][R4.64], R112 ;  /* 0x0000007004008985 */ /* 0x0003e2000c101b36 */
[----:B--2---:R-:W-:Y:S02]  /*1d610*/  @!P1 LEA R6, P4, R13, R14, 0x2 ;  /* 0x0000000e0d069211 */ /* 0x004fe400078810ff */
[----:B------:R-:W-:Y:S02]  /*1d620*/  SHF.R.S32.HI R26, RZ, 0x1f, R26 ;  /* 0x0000001fff1a7819 */ /* 0x000fe4000001141a */
[----:B------:R-:W-:-:S02]  /*1d630*/  SHF.R.S32.HI R20, RZ, 0x1f, R25 ;  /* 0x0000001fff147819 */ /* 0x000fc40000011419 */
[----:B------:R-:W-:Y:S01]  /*1d640*/  @!P1 LEA.HI.X R7, R13, R3, R26, 0x2, P4 ;  /* 0x000000030d079211 */ /* 0x000fe200020f141a */
[C---:B------:R-:W-:Y:S01]  /*1d650*/  VIADD R13, R156.reuse, 0x48 ;  /* 0x000000489c0d7836 */ /* 0x040fe20000000000 */
[----:B------:R-:W-:Y:S01]  /*1d660*/  ISETP.GE.AND P4, PT, R25, UR4, PT ;  /* 0x0000000419007c0c */ /* 0x000fe2000bf86270 */
[----:B------:R-:W-:Y:S02]  /*1d670*/  VIADD R26, R156, 0x50 ;  /* 0x000000509c1a7836 */ /* 0x000fe40000000000 */
[----:B------:R3:W-:Y:S01]  /*1d680*/  @!P1 ST.E.64 desc[UR54][R6.64], R116 ;  /* 0x0000007406009985 */ /* 0x0007e2000c101b36 */
[----:B------:R-:W-:Y:S02]  /*1d690*/  SHF.R.S32.HI R13, RZ, 0x1f, R13 ;  /* 0x0000001fff0d7819 */ /* 0x000fe4000001140d */
[----:B-1----:R-:W-:Y:S02]  /*1d6a0*/  @!P2 LEA R4, P0, R11, R14, 0x2 ;  /* 0x0000000e0b04a211 */ /* 0x002fe400078010ff */
[----:B------:R-:W-:-:S02]  /*1d6b0*/  SHF.R.S32.HI R26, RZ, 0x1f, R26 ;  /* 0x0000001fff1a7819 */ /* 0x000fc4000001141a */
[----:B------:R-:W-:Y:S02]  /*1d6c0*/  @!P2 LEA.HI.X R5, R11, R3, R10, 0x2, P0 ;  /* 0x000000030b05a211 */ /* 0x000fe400000f140a */
[----:B------:R-:W-:-:S03]  /*1d6d0*/  @!P5 LEA R10, P0, R12, R14, 0x2 ;  /* 0x0000000e0c0ad211 */ /* 0x000fc600078010ff */
[----:B------:R3:W-:Y:S01]  /*1d6e0*/  @!P2 ST.E.64 desc[UR54][R4.64], R120 ;  /* 0x000000780400a985 */ /* 0x0007e2000c101b36 */
[----:B------:R-:W-:Y:S02]  /*1d6f0*/  @!P5 LEA.HI.X R11, R12, R3, R13, 0x2, P0 ;  /* 0x000000030c0bd211 */ /* 0x000fe400000f140d */
[----:B------:R-:W-:-:S03]  /*1d700*/  @!P3 LEA R12, P0, R15, R14, 0x2 ;  /* 0x0000000e0f0cb211 */ /* 0x000fc600078010ff */
[----:B------:R3:W-:Y:S01]  /*1d710*/  @!P5 ST.E.64 desc[UR54][R10.64], R124 ;  /* 0x0000007c0a00d985 */ /* 0x0007e2000c101b36 */
[----:B------:R-:W-:Y:S02]  /*1d720*/  @!P3 LEA.HI.X R13, R15, R3, R26, 0x2, P0 ;  /* 0x000000030f0db211 */ /* 0x000fe400000f141a */
[----:B------:R-:W-:-:S03]  /*1d730*/  @!P4 LEA R14, P0, R25, R14, 0x2 ;  /* 0x0000000e190ec211 */ /* 0x000fc600078010ff */
[----:B------:R3:W-:Y:S01]  /*1d740*/  @!P3 ST.E.64 desc[UR54][R12.64], R128 ;  /* 0x000000800c00b985 */ /* 0x0007e2000c101b36 */
[----:B------:R-:W-:-:S05]  /*1d750*/  @!P4 LEA.HI.X R15, R25, R3, R20, 0x2, P0 ;  /* 0x00000003190fc211 */ /* 0x000fca00000f1414 */
[----:B------:R3:W-:Y:S04]  /*1d760*/  @!P4 ST.E.64 desc[UR54][R14.64], R132 ;  /* 0x000000840e00c985 */ /* 0x0007e8000c101b36 */
.L_x_11611:
[----:B------:R-:W-:Y:S05]  /*1d770*/  BSYNC B1 ;  /* 0x0000000000017941 */ /* 0x000fea0003800000 */
.L_x_11610:
[----:B------:R-:W-:-:S03]  /*1d780*/  UMOV UR4, 0xffffffff ;  /* 0xffffffff00047882 */ /* 0x000fc60000000000 */
[----:B------:R-:W-:Y:S05]  /*1d790*/  BRA.DIV UR4, `(.L_x_11612) ;  /* 0x000000a204647947 */ /* 0x000fea000b800000 */
[----:B-1----:R1:W4:Y:S04]  /*1d7a0*/  SHFL.IDX PT, R3, R24, 0x1, 0x1c1f ;  /* 0x003c1f0018037f89 */ /* 0x00232800000e0000 */
[----:B--23--:R1:W2:Y:S02]  /*1d7b0*/  SHFL.IDX PT, R14, R0, 0x1, 0x1c1f ;  /* 0x003c1f00000e7f89 */ /* 0x00c2a400000e0000 */
.L_x_11809:
[----:B------:R-:W-:-:S13]  /*1d7c0*/  ISETP.GE.AND P0, PT, R9, R8, PT ;  /* 0x000000080900720c */ /* 0x000fda0003f06270 */
[----:B------:R-:W-:Y:S05]  /*1d7d0*/  @P0 BRA `(.L_x_11608) ;  /* 0x0000001000200947 */ /* 0x000fea0003800000 */
[----:B------:R-:W-:Y:S01]  /*1d7e0*/  ULDC UR4, c[0x0][0xac8] ;  /* 0x0002b20000047ab9 */ /* 0x000fe20000000800 */
[C---:B------:R-:W-:Y:S01]  /*1d7f0*/  VIADD R12, R156.reuse, 0x8 ;  /* 0x000000089c0c7836 */ /* 0x040fe20000000000 */
[C---:B------:R-:W-:Y:S01]  /*1d800*/  ISETP.GE.AND P3, PT, R156.reuse, UR4, PT ;  /* 0x000000049c007c0c */ /* 0x040fe2000bf66270 */
[C---:B------:R-:W-:Y:S01]  /*1d810*/  VIADD R15, R156.reuse, 0x18 ;  /* 0x000000189c0f7836 */ /* 0x040fe20000000000 */
[C---:B------:R-:W-:Y:S01]  /*1d820*/  IADD3 R10, R156.reuse, 0x10, RZ ;  /* 0x000000109c0a7810 */ /* 0x040fe20007ffe0ff */
[----:B------:R-:W-:Y:S01]  /*1d830*/  VIADD R13, R156, 0x8 ;  /* 0x000000089c0d7836 */ /* 0x000fe20000000000 */
[----:B------:R-:W-:Y:S01]  /*1d840*/  ISETP.GE.AND P4, PT, R12, UR4, PT ;  /* 0x000000040c007c0c */ /* 0x000fe2000bf86270 */
[----:B------:R-:W-:Y:S01]  /*1d850*/  VIADD R11, R156, 0x10 ;  /* 0x000000109c0b7836 */ /* 0x000fe20000000000 */
[----:B------:R-:W-:Y:S01]  /*1d860*/  ISETP.GE.AND P1, PT, R10, UR4, PT ;  /* 0x000000040a007c0c */ /* 0x000fe2000bf26270 */
[C---:B------:R-:W-:Y:S01]  /*1d870*/  VIADD R20, R156.reuse, 0x20 ;  /* 0x000000209c147836 */ /* 0x040fe20000000000 */
[----:B01----:R-:W-:Y:S01]  /*1d880*/  SHF.R.S32.HI R0, RZ, 0x1f, R156 ;  /* 0x0000001fff007819 */ /* 0x003fe2000001149c */
[C---:B------:R-:W-:Y:S01]  /*1d890*/  VIADD R21, R156.reuse, 0x30 ;  /* 0x000000309c157836 */ /* 0x040fe20000000000 */
[----:B------:R-:W-:Y:S01]  /*1d8a0*/  ISETP.GE.AND P2, PT, R15, UR4, PT ;  /* 0x000000040f007c0c */ /* 0x000fe2000bf46270 */
[C---:B------:R-:W-:Y:S01]  /*1d8b0*/  VIADD R25, R156.reuse, 0x18 ;  /* 0x000000189c197836 */ /* 0x040fe20000000000 */
[----:B------:R-:W-:Y:S01]  /*1d8c0*/  SHF.R.S32.HI R13, RZ, 0x1f, R13 ;  /* 0x0000001fff0d7819 */ /* 0x000fe2000001140d */
[C---:B------:R-:W-:Y:S01]  /*1d8d0*/  VIADD R24, R156.reuse, 0x20 ;  /* 0x000000209c187836 */ /* 0x040fe20000000000 */
[----:B--2---:R-:W-:-:S02]  /*1d8e0*/  @!P3 LEA R4, P0, R156, R14, 0x2 ;  /* 0x0000000e9c04b211 */ /* 0x004fc400078010ff */
[----:B------:R-:W-:Y:S02]  /*1d8f0*/  SHF.R.S32.HI R11, RZ, 0x1f, R11 ;  /* 0x0000001fff0b7819 */ /* 0x000fe4000001140b */
[CC--:B----4-:R-:W-:Y:S01]  /*1d900*/  @!P3 LEA.HI.X R5, R156.reuse, R3.reuse, R0, 0x2, P0 ;  /* 0x000000039c05b211 */ /* 0x0d0fe200000f1400 */
[----:B------:R-:W-:Y:S01]  /*1d910*/  VIADD R0, R156, 0x28 ;  /* 0x000000289c007836 */ /* 0x000fe20000000000 */
[-C--:B------:R-:W-:Y:S02]  /*1d920*/  @!P4 LEA R6, P0, R12, R14.reuse, 0x2 ;  /* 0x0000000e0c06c211 */ /* 0x080fe400078010ff */
[----:B------:R-:W-:Y:S01]  /*1d930*/  @!P1 LEA R8, P5, R10, R14, 0x2 ;  /* 0x0000000e0a089211 */ /* 0x000fe200078a10ff */
[----:B------:R-:W-:Y:S01]  /*1d940*/  @!P3 ST.E.64 desc[UR54][R4.64], R90 ;  /* 0x0000005a0400b985 */ /* 0x000fe2000c101b36 */
[----:B------:R-:W-:Y:S02]  /*1d950*/  ISETP.GE.AND P3, PT, R20, UR4, PT ;  /* 0x0000000414007c0c */ /* 0x000fe4000bf66270 */
[----:B------:R-:W-:-:S02]  /*1d960*/  @!P4 LEA.HI.X R7, R12, R3, R13, 0x2, P0 ;  /* 0x000000030c07c211 */ /* 0x000fc400000f140d */
[----:B------:R-:W-:Y:S02]  /*1d970*/  @!P1 LEA.HI.X R9, R10, R3, R11, 0x2, P5 ;  /* 0x000000030a099211 */ /* 0x000fe400028f140b */
[----:B------:R-:W-:Y:S01]  /*1d980*/  SHF.R.S32.HI R25, RZ, 0x1f, R25 ;  /* 0x0000001fff197819 */ /* 0x000fe20000011419 */
[----:B------:R0:W-:Y:S01]  /*1d990*/  @!P4 ST.E.64 desc[UR54][R6.64], R94 ;  /* 0x0000005e0600c985 */ /* 0x0001e2000c101b36 */
[-C--:B------:R-:W-:Y:S02]  /*1d9a0*/  @!P2 LEA R10, P4, R15, R14.reuse, 0x2 ;  /* 0x0000000e0f0aa211 */ /* 0x080fe400078810ff */
[----:B------:R-:W-:Y:S01]  /*1d9b0*/  ISETP.GE.AND P0, PT, R0, UR4, PT ;  /* 0x0000000400007c0c */ /* 0x000fe2000bf06270 */
[----:B------:R1:W-:Y:S01]  /*1d9c0*/  @!P1 ST.E.64 desc[UR54][R8.64], R98 ;  /* 0x0000006208009985 */ /* 0x0003e2000c101b36 */
[----:B------:R-:W-:Y:S02]  /*1d9d0*/  ISETP.GE.AND P1, PT, R21, UR4, PT ;  /* 0x0000000415007c0c */ /* 0x000fe4000bf26270 */
[----:B------:R-:W-:-:S02]  /*1d9e0*/  @!P3 LEA R12, P5, R20, R14, 0x2 ;  /* 0x0000000e140cb211 */ /* 0x000fc400078a10ff */
[----:B------:R-:W-:Y:S02]  /*1d9f0*/  SHF.R.S32.HI R24, RZ, 0x1f, R24 ;  /* 0x0000001fff187819 */ /* 0x000fe40000011418 */
[-C--:B------:R-:W-:Y:S01]  /*1da00*/  @!P2 LEA.HI.X R11, R15, R3.reuse, R25, 0x2, P4 ;  /* 0x000000030f0ba211 */ /* 0x080fe200020f1419 */
[----:B------:R-:W-:Y:S01]  /*1da10*/  VIADD R15, R156, 0x38 ;  /* 0x000000389c0f7836 */ /* 0x000fe20000000000 */
[----:B------:R-:W-:Y:S01]  /*1da20*/  @!P3 LEA.HI.X R13, R20, R3, R24, 0x2, P5 ;  /* 0x00000003140db211 */ /* 0x000fe200028f1418 */
[C---:B------:R-:W-:Y:S02]  /*1da30*/  VIADD R25, R156.reuse, 0x30 ;  /* 0x000000309c197836 */ /* 0x040fe40000000000 */
[C---:B------:R-:W-:Y:S01]  /*1da40*/  VIADD R24, R156.reuse, 0x28 ;  /* 0x000000289c187836 */ /* 0x040fe20000000000 */
[----:B------:R2:W-:Y:S01]  /*1da50*/  @!P2 ST.E.64 desc[UR54][R10.64], R102 ;  /* 0x000000660a00a985 */ /* 0x0005e2000c101b36 */
[----:B------:R-:W-:Y:S01]  /*1da60*/  ISETP.GE.AND P2, PT, R15, UR4, PT ;  /* 0x000000040f007c0c */ /* 0x000fe2000bf46270 */
[----:B------:R-:W-:Y:S01]  /*1da70*/  VIADD R20, R156, 0x40 ;  /* 0x000000409c147836 */ /* 0x000fe20000000000 */
[----:B------:R-:W-:Y:S01]  /*1da80*/  SHF.R.S32.HI R25, RZ, 0x1f, R25 ;  /* 0x0000001fff197819 */ /* 0x000fe20000011419 */
[----:B------:R3:W-:Y:S01]  /*1da90*/  @!P3 ST.E.64 desc[UR54][R12.64], R106 ;  /* 0x0000006a0c00b985 */ /* 0x0007e2000c101b36 */
[----:B0-----:R-:W-:-:S02]  /*1daa0*/  @!P1 LEA R6, P5, R21, R14, 0x2 ;  /* 0x0000000e15069211 */ /* 0x001fc400078a10ff */
[-C--:B------:R-:W-:Y:S02]  /*1dab0*/  @!P0 LEA R4, P4, R0, R14.reuse, 0x2 ;  /* 0x0000000e00048211 */ /* 0x080fe400078810ff */
[----:B------:R-:W-:Y:S02]  /*1dac0*/  SHF.R.S32.HI R24, RZ, 0x1f, R24 ;  /* 0x0000001fff187819 */ /* 0x000fe40000011418 */
[-C--:B------:R-:W-:Y:S01]  /*1dad0*/  @!P1 LEA.HI.X R7, R21, R3.reuse, R25, 0x2, P5 ;  /* 0x0000000315079211 */ /* 0x080fe200028f1419 */
[----:B------:R-:W-:Y:S01]  /*1dae0*/  VIADD R21, R156, 0x38 ;  /* 0x000000389c157836 */ /* 0x000fe20000000000 */
[----:B------:R-:W-:Y:S01]  /*1daf0*/  @!P0 LEA.HI.X R5, R0, R3, R24, 0x2, P4 ;  /* 0x0000000300058211 */ /* 0x000fe200020f1418 */
[----:B------:R-:W-:Y:S01]  /*1db00*/  VIADD R24, R156, 0x48 ;  /* 0x000000489c187836 */ /* 0x000fe20000000000 */
[----:B------:R-:W-:Y:S01]  /*1db10*/  ISETP.GE.AND P4, PT, R20, UR4, PT ;  /* 0x0000000414007c0c */ /* 0x000fe2000bf86270 */
[----:B------:R-:W-:Y:S01]  /*1db20*/  VIADD R0, R156, 0x50 ;  /* 0x000000509c007836 */ /* 0x000fe20000000000 */
[----:B------:R-:W-:Y:S01]  /*1db30*/  SHF.R.S32.HI R21, RZ, 0x1f, R21 ;  /* 0x0000001fff157819 */ /* 0x000fe20000011415 */
[----:B------:R0:W-:Y:S01]  /*1db40*/  @!P0 ST.E.64 desc[UR54][R4.64], R110 ;  /* 0x0000006e04008985 */ /* 0x0001e2000c101b36 */
[----:B-1----:R-:W-:-:S02]  /*1db50*/  @!P2 LEA R8, P5, R15, R14, 0x2 ;  /* 0x0000000e0f08a211 */ /* 0x002fc400078a10ff */
[----:B------:R-:W-:Y:S01]  /*1db60*/  ISETP.GE.AND P3, PT, R24, UR4, PT ;  /* 0x0000000418007c0c */ /* 0x000fe2000bf66270 */
[----:B------:R0:W-:Y:S01]  /*1db70*/  @!P1 ST.E.64 desc[UR54][R6.64], R114 ;  /* 0x0000007206009985 */ /* 0x0001e2000c101b36 */
[----:B------:R-:W-:Y:S02]  /*1db80*/  ISETP.GE.AND P0, PT, R0, UR4, PT ;  /* 0x0000000400007c0c */ /* 0x000fe4000bf06270 */
[----:B------:R-:W-:Y:S01]  /*1db90*/  @!P2 LEA.HI.X R9, R15, R3, R21, 0x2, P5 ;  /* 0x000000030f09a211 */ /* 0x000fe200028f1415 */
[C---:B------:R-:W-:Y:S01]  /*1dba0*/  VIADD R21, R156.reuse, 0x40 ;  /* 0x000000409c157836 */ /* 0x040fe20000000000 */
[C---:B------:R-:W-:Y:S01]  /*1dbb0*/  IADD3 R25, R156.reuse, 0x48, RZ ;  /* 0x000000489c197810 */ /* 0x040fe20007ffe0ff */
[----:B------:R-:W-:Y:S01]  /*1dbc0*/  VIADD R15, R156, 0x50 ;  /* 0x000000509c0f7836 */ /* 0x000fe20000000000 */
[----:B--2---:R-:W-:Y:S01]  /*1dbd0*/  @!P4 LEA R10, P1, R20, R14, 0x2 ;  /* 0x0000000e140ac211 */ /* 0x004fe200078210ff */
[----:B------:R0:W-:Y:S01]  /*1dbe0*/  @!P2 ST.E.64 desc[UR54][R8.64], R118 ;  /* 0x000000760800a985 */ /* 0x0001e2000c101b36 */
[----:B------:R-:W-:-:S02]  /*1dbf0*/  SHF.R.S32.HI R21, RZ, 0x1f, R21 ;  /* 0x0000001fff157819 */ /* 0x000fc40000011415 */
[----:B------:R-:W-:Y:S02]  /*1dc00*/  SHF.R.S32.HI R25, RZ, 0x1f, R25 ;  /* 0x0000001fff197819 */ /* 0x000fe40000011419 */
[-C--:B---3--:R-:W-:Y:S02]  /*1dc10*/  @!P3 LEA R12, P5, R24, R14.reuse, 0x2 ;  /* 0x0000000e180cb211 */ /* 0x088fe400078a10ff */
[-C--:B------:R-:W-:Y:S02]  /*1dc20*/  @!P4 LEA.HI.X R11, R20, R3.reuse, R21, 0x2, P1 ;  /* 0x00000003140bc211 */ /* 0x080fe400008f1415 */
[----:B------:R-:W-:Y:S02]  /*1dc30*/  SHF.R.S32.HI R15, RZ, 0x1f, R15 ;  /* 0x0000001fff0f7819 */ /* 0x000fe4000001140f */
[----:B------:R-:W-:Y:S01]  /*1dc40*/  @!P0 LEA R20, P1, R0, R14, 0x2 ;  /* 0x0000000e00148211 */ /* 0x000fe200078210ff */
[----:B------:R0:W-:Y:S01]  /*1dc50*/  @!P4 ST.E.64 desc[UR54][R10.64], R122 ;  /* 0x0000007a0a00c985 */ /* 0x0001e2000c101b36 */
[-C--:B------:R-:W-:Y:S01]  /*1dc60*/  @!P3 LEA.HI.X R13, R24, R3.reuse, R25, 0x2, P5 ;  /* 0x00000003180db211 */ /* 0x080fe200028f1419 */
[----:B------:R-:W-:Y:S01]  /*1dc70*/  VIADD R24, R156, 0x58 ;  /* 0x000000589c187836 */ /* 0x000fe20000000000 */
[----:B------:R-:W-:-:S03]  /*1dc80*/  @!P0 LEA.HI.X R21, R0, R3, R15, 0x2, P1 ;  /* 0x0000000300158211 */ /* 0x000fc600008f140f */
[----:B------:R0:W-:Y:S04]  /*1dc90*/  @!P3 ST.E.64 desc[UR54][R12.64], R126 ;  /* 0x0000007e0c00b985 */ /* 0x0001e8000c101b36 */
[----:B------:R0:W-:Y:S01]  /*1dca0*/  @!P0 ST.E.64 desc[UR54][R20.64], R130 ;  /* 0x0000008214008985 */ /* 0x0001e2000c101b36 */
[----:B------:R-:W-:-:S13]  /*1dcb0*/  ISETP.GE.AND P0, PT, R24, UR4, PT ;  /* 0x0000000418007c0c */ /* 0x000fda000bf06270 */
[----:B0-----:R-:W-:Y:S05]  /*1dcc0*/  @P0 BRA `(.L_x_11608) ;  /* 0x0000000800e40947 */ /* 0x001fea0003800000 */
[----:B------:R-:W-:Y:S02]  /*1dcd0*/  LEA R14, P0, R24, R14, 0x2 ;  /* 0x0000000e180e7211 */ /* 0x000fe400078010ff */
[----:B------:R-:W-:-:S04]  /*1dce0*/  SHF.R.S32.HI R0, RZ, 0x1f, R24 ;  /* 0x0000001fff007819 */ /* 0x000fc80000011418 */
[----:B------:R-:W-:-:S05]  /*1dcf0*/  LEA.HI.X R15, R24, R3, R0, 0x2, P0 ;  /* 0x00000003180f7211 */ /* 0x000fca00000f1400 */
[----:B------:R0:W-:Y:S01]  /*1dd00*/  ST.E.64 desc[UR54][R14.64], R134 ;  /* 0x000000860e007985 */ /* 0x0001e2000c101b36 */
[----:B------:R-:W-:Y:S05]  /*1dd10*/  BRA `(.L_x_11608) ;  /* 0x0000000800d07947 */ /* 0x000fea0003800000 */
.L_x_11601:
        /* <DEDUP_REMOVED lines=10> */
[----:B------:R-:W2:Y:S01]  /*1ddc0*/  @P1 LDC.64 R6, c[0x0][0xc08] ;  /* 0x00030200ff061b82 */ /* 0x000ea20000000a00 */
[----:B------:R-:W-:Y:S02]  /*1ddd0*/  ULDC UR4, c[0x0][0xa88] ;  /* 0x0002a20000047ab9 */ /* 0x000fe40000000800 */
[----:B------:R-:W-:Y:S01]  /*1dde0*/  IMAD.U32 R20, RZ, RZ, UR4 ;  /* 0x00000004ff147e24 */ /* 0x000fe2000f8e00ff */
[----:B------:R-:W0:Y:S01]  /*1ddf0*/  S2R R9, SR_TID.X ;  /* 0x0000000000097919 */ /* 0x000e220000002100 */
[----:B---3--:R-:W-:-:S04]  /*1de00*/  IMAD.WIDE R4, R0, 0x4, R4 ;  /* 0x0000000400047825 */ /* 0x008fc800078e0204 */
[----:B--2---:R-:W-:Y:S01]  /*1de10*/  @P1 IMAD.WIDE R6, R0, 0x4, R6 ;  /* 0x0000000400061825 */ /* 0x004fe200078e0206 */
[----:B------:R2:W5:Y:S04]  /*1de20*/  @P0 LDG.E R3, desc[UR54][R4.64] ;  /* 0x0000003604030981 */ /* 0x000568000c1e1900 */
[----:B------:R2:W5:Y:S01]  /*1de30*/  @P1 LDG.E R20, desc[UR54][R6.64] ;  /* 0x0000003606141981 */ /* 0x000562000c1e1900 */
[----:B----4-:R-:W-:Y:S01]  /*1de40*/  ISETP.NE.AND P2, PT, R8, RZ, PT ;  /* 0x000000ff0800720c */ /* 0x010fe20003f45270 */
[----:B0-----:R-:W-:Y:S01]  /*1de50*/  VIADD R30, R9, 0xffffff80 ;  /* 0xffffff80091e7836 */ /* 0x001fe20000000000 */
[----:B------:R-:W-:-:S04]  /*1de60*/  SHF.R.S32.HI R28, RZ, 0x1f, R0 ;  /* 0x0000001fff1c7819 */ /* 0x000fc80000011400 */
        /* <DEDUP_REMOVED lines=9> */
.L_x_11613:
[----:B------:R-:W-:Y:S01]  /*1df00*/  BSSY B1, `(.L_x_11614) ;  /* 0x0000037000017945 */ /* 0x000fe20003800000 */
[----:B------:R-:W-:Y:S02]  /*1df10*/  SEL R29, R0, RZ, !P0 ;  /* 0x000000ff001d7207 */ /* 0x000fe40004000000 */
[----:B------:R-:W-:Y:S02]  /*1df20*/  SEL R28, R28, RZ, !P0 ;  /* 0x000000ff1c1c7207 */ /* 0x000fe40004000000 */
[----:B-----5:R-:W-:Y:S01]  /*1df30*/  SHF.R.S32.HI R26, RZ, 0x1f, R3 ;  /* 0x0000001fff1a7819 */ /* 0x020fe20000011403 */
[----:B------:R-:W-:Y:S06]  /*1df40*/  @P3 BRA `(.L_x_11615) ;  /* 0x0000000000c83947 */ /* 0x000fec0003800000 */
[----:B--2---:R-:W2:Y:S01]  /*1df50*/  LDL R4, [R1+0x5c] ;  /* 0x00005c0001047983 */ /* 0x004ea20000100800 */
[----:B------:R-:W0:Y:S02]  /*1df60*/  LDC R37, c[0x0][0xbe8] ;  /* 0x0002fa00ff257b82 */ /* 0x000e240000000800 */
[----:B0-----:R-:W-:Y:S01]  /*1df70*/  IMAD R0, R20, R37, RZ ;  /* 0x0000002514007224 */ /* 0x001fe200078e02ff */
[----:B--2---:R-:W-:-:S04]  /*1df80*/  IADD3 R31, R4, -0x80, R9 ;  /* 0xffffff80041f7810 */ /* 0x004fc80007ffe009 */
[----:B------:R-:W-:-:S13]  /*1df90*/  ISETP.GE.AND P0, PT, R31, R0, PT ;  /* 0x000000001f00720c */ /* 0x000fda0003f06270 */
[----:B------:R-:W-:Y:S05]  /*1dfa0*/  @P0 BRA `(.L_x_11615) ;  /* 0x0000000000b00947 */ /* 0x000fea0003800000 */
[----:B-1----:R-:W2:Y:S01]  /*1dfb0*/  LDL.LU R32, [R1+0xb0] ;  /* 0x0000b00001207983 */ /* 0x002ea20000300800 */
        /* <DEDUP_REMOVED lines=23> */
[----:B------:R-:W-:Y:S02]  /*1e130*/  IMAD.MOV R0, RZ, RZ, -R21 ;  /* 0x000000ffff007224 */ /* 0x000fe400078e0a15 */
[----:B------:R-:W-:Y:S02]  /*1e140*/  IMAD.IADD R27, R11, 0x1, R27 ;  /* 0x000000010b1b7824 */ /* 0x000fe400078e021b */
[----:B------:R-:W-:-:S03]  /*1e150*/  IMAD R11, R37, R0, R31 ;  /* 0x00000000250b7224 */ /* 0x000fc600078e021f */
        /* <DEDUP_REMOVED lines=17> */
.L_x_11615:
[----:B------:R-:W-:Y:S05]  /*1e270*/  BSYNC B1 ;  /* 0x0000000000017941 */ /* 0x000fea0003800000 */
.L_x_11614:
[----:B------:R-:W-:Y:S05]  /*1e280*/  @P2 BRA `(.L_x_11608) ;  /* 0x0000000400742947 */ /* 0x000fea0003800000 */
[----:B------:R-:W3:Y:S01]  /*1e290*/  LDL R27, [R1+0x5c] ;  /* 0x00005c00011b7983 */ /* 0x000ee20000100800 */
[----:B------:R-:W4:Y:S01]  /*1e2a0*/  LDC R21, c[0x0][0xbe8] ;  /* 0x0002fa00ff157b82 */ /* 0x000f220000000800 */
[----:B0-2---:R-:W-:Y:S01]  /*1e2b0*/  SHF.R.S32.HI R5, RZ, 0x1f, R30 ;  /* 0x0000001fff057819 */ /* 0x005fe2000001141e */
        /* <DEDUP_REMOVED lines=10> */
[----:B------:R-:W-:Y:S02]  /*1e360*/  IMAD.IADD R13, R30, 0x1, -R9 ;  /* 0x000000011e0d7824 */ /* 0x000fe400078e0a09 */
[----:B------:R-:W-:Y:S02]  /*1e370*/  IMAD.IADD R5, R5, 0x1, R7 ;  /* 0x0000000105057824 */ /* 0x000fe400078e0207 */
[----:B------:R-:W-:-:S02]  /*1e380*/  IMAD R0, R13, 0x60, R10 ;  /* 0x000000600d007824 */ /* 0x000fc400078e020a */
[----:B------:R-:W-:Y:S01]  /*1e390*/  IMAD.WIDE.U32 R4, R155, UR4, R4 ;  /* 0x000000049b047c25 */ /* 0x000fe2000f8e0004 */
[----:B----4-:R-:W-:-:S03]  /*1e3a0*/  ISETP.NE.AND P0, PT, R21, 0x1, PT ;  /* 0x000000011500780c */ /* 0x010fc60003f05270 */
[----:B------:R-:W-:Y:S01]  /*1e3b0*/  IMAD R5, R155, UR5, R5 ;  /* 0x000000059b057c24 */ /* 0x000fe2000f8e0205 */
[----:B------:R-:W-:Y:S01]  /*1e3c0*/  ULDC.64 UR4, c[0x0][0xae0] ;  /* 0x0002b80000047ab9 */ /* 0x000fe20000000a00 */
[C---:B------:R-:W-:Y:S02]  /*1e3d0*/  IMAD R7, R29.reuse, UR7, R6 ;  /* 0x000000071d077c24 */ /* 0x040fe4000f8e0206 */
[----:B------:R-:W-:-:S04]  /*1e3e0*/  IMAD.WIDE.U32 R4, R29, UR6, R4 ;  /* 0x000000061d047c25 */ /* 0x000fc8000f8e0004 */
[----:B------:R-:W-:Y:S02]  /*1e3f0*/  IMAD.IADD R5, R5, 0x1, R7 ;  /* 0x0000000105057824 */ /* 0x000fe400078e0207 */
[----:B------:R-:W0:Y:S08]  /*1e400*/  @P0 LDC R8, c[0x0][0xbec] ;  /* 0x0002fb00ff080b82 */ /* 0x000e300000000800 */
[----:B------:R-:W2:Y:S01]  /*1e410*/  @P0 LDC R11, c[0x0][0xbf0] ;  /* 0x0002fc00ff0b0b82 */ /* 0x000ea20000000800 */
[----:B---3--:R-:W-:-:S04]  /*1e420*/  IMAD.IADD R9, R27, 0x1, R0 ;  /* 0x000000011b097824 */ /* 0x008fc800078e0200 */
[----:B0-----:R-:W-:-:S04]  /*1e430*/  @P0 IMAD.HI.U32 R0, R9, R8, RZ ;  /* 0x0000000809000227 */ /* 0x001fc800078e00ff */
[----:B------:R-:W-:Y:S01]  /*1e440*/  IMAD.MOV.U32 R3, RZ, RZ, R9 ;  /* 0x000000ffff037224 */ /* 0x000fe200078e0009 */
[----:B--2---:R-:W-:-:S04]  /*1e450*/  @P0 SHF.R.U32.HI R3, RZ, R11, R0 ;  /* 0x0000000bff030219 */ /* 0x004fc80000011600 */
[----:B------:R-:W-:Y:S01]  /*1e460*/  SHF.R.S32.HI R0, RZ, 0x1f, R3 ;  /* 0x0000001fff007819 */ /* 0x000fe20000011403 */
[C---:B------:R-:W-:Y:S01]  /*1e470*/  IMAD.WIDE.U32 R4, R3.reuse, UR4, R4 ;  /* 0x0000000403047c25 */ /* 0x040fe2000f8e0004 */
[----:B------:R-:W-:-:S03]  /*1e480*/  IADD3 R6, -R3, RZ, RZ ;  /* 0x000000ff03067210 */ /* 0x000fc60007ffe1ff */
[----:B------:R-:W-:Y:S02]  /*1e490*/  IMAD R0, R0, UR4, RZ ;  /* 0x0000000400007c24 */ /* 0x000fe4000f8e02ff */
[----:B------:R-:W-:Y:S02]  /*1e4a0*/  IMAD R7, R21, R6, R9 ;  /* 0x0000000615077224 */ /* 0x000fe400078e0209 */
[----:B------:R-:W-:Y:S01]  /*1e4b0*/  IMAD R9, R3, UR5, R0 ;  /* 0x0000000503097c24 */ /* 0x000fe2000f8e0200 */
[----:B------:R-:W-:Y:S02]  /*1e4c0*/  ULDC.64 UR4, c[0x0][0xad8] ;  /* 0x0002b60000047ab9 */ /* 0x000fe40000000a00 */
[----:B------:R-:W-:Y:S01]  /*1e4d0*/  SHF.R.S32.HI R0, RZ, 0x1f, R7 ;  /* 0x0000001fff007819 */ /* 0x000fe20000011407 */
[----:B------:R-:W-:Y:S02]  /*1e4e0*/  IMAD.IADD R5, R5, 0x1, R9 ;  /* 0x0000000105057824 */ /* 0x000fe400078e0209 */
[----:B------:R-:W-:-:S02]  /*1e4f0*/  IMAD.SHL.U32 R9, R13, 0x8, RZ ;  /* 0x000000080d097824 */ /* 0x000fc400078e00ff */
        /* <DEDUP_REMOVED lines=15> */
.L_x_11812:
[----:B------:R-:W-:Y:S01]  /*1e5f0*/  IMAD R21, R20, R21, RZ ;  /* 0x0000001514157224 */ /* 0x000fe200078e02ff */
[----:B------:R-:W-:Y:S01]  /*1e600*/  BSSY B1, `(.L_x_11617) ;  /* 0x0000011000017945 */ /* 0x000fe20003800000 */
[----:B------:R-:W-:-:S05]  /*1e610*/  IMAD.IADD R6, R10, 0x1, R27 ;  /* 0x000000010a067824 */ /* 0x000fca00078e021b */
        /* <DEDUP_REMOVED lines=15> */
.L_x_11618:
[----:B------:R-:W-:Y:S05]  /*1e710*/  BSYNC B1 ;  /* 0x0000000000017941 */ /* 0x000fea0003800000 */
.L_x_11617:
[----:B------:R-:W-:-:S03]  /*1e720*/  UMOV UR4, 0xffffffff ;  /* 0xffffffff00047882 */ /* 0x000fc60000000000 */
[----:B------:R-:W-:Y:S05]  /*1e730*/  BRA.DIV UR4, `(.L_x_11619) ;  /* 0x0000009204f87947 */ /* 0x000fea000b800000 */
[----:B--2---:R2:W0:Y:S04]  /*1e740*/  SHFL.IDX PT, R3, R4, 0x1, 0x1c1f ;  /* 0x003c1f0004037f89 */ /* 0x00442800000e0000 */
[----:B---34-:R2:W3:Y:S02]  /*1e750*/  SHFL.IDX PT, R14, R0, 0x1, 0x1c1f ;  /* 0x003c1f00000e7f89 */ /* 0x0184e400000e0000 */
.L_x_11816:
[----:B0-2---:R-:W-:-:S05]  /*1e760*/  VIADD R0, R6, 0x60 ;  /* 0x0000006006007836 */ /* 0x005fca0000000000 */
        /* <DEDUP_REMOVED lines=15> */
.L_x_11608:
[----:B------:R-:W-:Y:S05]  /*1e860*/  BSYNC B0 ;  /* 0x0000000000007941 */ /* 0x000fea0003800000 */
.L_x_11600:
[----:B------:R-:W-:Y:S02]  /*1e870*/  ULDC UR4, c[0x0][0xc3c] ;  /* 0x00030f0000047ab9 */ /* 0x000fe40000000800 */
[----:B-1----:R-:W-:-:S13]  /*1e880*/  ISETP.GE.AND P0, PT, R35, UR4, PT ;  /* 0x0000000423007c0c */ /* 0x002fda000bf06270 */
[----:B------:R-:W-:Y:S05]  /*1e890*/  @!P0 BRA `(.L_x_11620) ;  /* 0xfffffe2c00288947 */ /* 0x000fea000383ffff */
[----:B------:R-:W-:Y:S05]  /*1e8a0*/  BRA `(.L_x_11393) ;  /* 0x0000008000687947 */ /* 0x000fea0003800000 */
.L_x_11391:
        /* <DEDUP_REMOVED lines=16> */
.L_x_11621:
        /* <DEDUP_REMOVED lines=44> */
.L_x_11625:
        /* <DEDUP_REMOVED lines=37> */
.L_x_11623:
        /* <DEDUP_REMOVED lines=13> */
.L_x_11626:
[----:B-1----:R-:W-:Y:S02]  /*1ef90*/  IMAD R24, R24, UR5, R5 ;  /* 0x0000000518187c24 */ /* 0x002fe4000f8e0205 */
[----:B------:R-:W-:-:S03]  /*1efa0*/  VIADD R27, R27, UR4 ;  /* 0x000000041b1b7c36 */ /* 0x000fc60008000000 */
[----:B------:R-:W-:Y:S01]  /*1efb0*/  IADD3 R4, -R24, UR6, RZ ;  /* 0x0000000618047c10 */ /* 0x000fe2000fffe1ff */
[----:B------:R-:W-:Y:S06]  /*1efc0*/  @!P1 BRA `(.L_x_11627) ;  /* 0x0000000000e89947 */ /* 0x000fec0003800000 */
[----:B--2---:R-:W-:Y:S02]  /*1efd0*/  IABS R7, R25 ;  /* 0x0000001900077213 */ /* 0x004fe40000000000 */
[----:B------:R-:W-:Y:S02]  /*1efe0*/  IABS R5, R6 ;  /* 0x0000000600057213 */ /* 0x000fe40000000000 */
[----:B------:R-:W1:Y:S08]  /*1eff0*/  I2F.RP R8, R7 ;  /* 0x0000000700087306 */ /* 0x000e700000209400 */
[----:B-1----:R-:W0:Y:S02]  /*1f000*/  MUFU.RCP R8, R8 ;  /* 0x0000000800087308 */ /* 0x002e240000001000 */
[----:B0-----:R-:W-:Y:S01]  /*1f010*/  VIADD R2, R8, 0xffffffe ;  /* 0x0ffffffe08027836 */ /* 0x001fe20000000000 */
[----:B------:R-:W-:-:S05]  /*1f020*/  IABS R8, R4 ;  /* 0x0000000400087213 */ /* 0x000fca0000000000 */
[----:B------:R0:W1:Y:S02]  /*1f030*/  F2I.FTZ.U32.TRUNC.NTZ R3, R2 ;  /* 0x0000000200037305 */ /* 0x000064000021f000 */
[----:B0-----:R-:W-:Y:S01]  /*1f040*/  MOV R2, RZ ;  /* 0x000000ff00027202 */ /* 0x001fe20000000f00 */
[----:B-1----:R-:W-:-:S04]  /*1f050*/  IMAD.MOV R10, RZ, RZ, -R3 ;  /* 0x000000ffff0a7224 */ /* 0x002fc800078e0a03 */
[----:B------:R-:W-:Y:S01]  /*1f060*/  IMAD R9, R10, R7, RZ ;  /* 0x000000070a097224 */ /* 0x000fe200078e02ff */
[----:B------:R-:W-:-:S03]  /*1f070*/  IABS R10, R25 ;  /* 0x00000019000a7213 */ /* 0x000fc60000000000 */
[----:B------:R-:W-:Y:S02]  /*1f080*/  IMAD.HI.U32 R3, R3, R9, R2 ;  /* 0x0000000903037227 */ /* 0x000fe400078e0002 */
[----:B------:R-:W0:Y:S02]  /*1f090*/  I2F.RP R9, R5 ;  /* 0x0000000500097306 */ /* 0x000e240000209400 */
[----:B------:R-:W-:Y:S01]  /*1f0a0*/  IMAD.MOV R11, RZ, RZ, -R10 ;  /* 0x000000ffff0b7224 */ /* 0x000fe200078e0a0a */
[----:B------:R-:W-:Y:S01]  /*1f0b0*/  IABS R10, R6 ;  /* 0x00000006000a7213 */ /* 0x000fe20000000000 */
[----:B------:R-:W-:-:S04]  /*1f0c0*/  IMAD.HI.U32 R2, R3, R8, RZ ;  /* 0x0000000803027227 */ /* 0x000fc800078e00ff */
[----:B------:R-:W-:Y:S02]  /*1f0d0*/  IMAD R8, R2, R11, R8 ;  /* 0x0000000b02087224 */ /* 0x000fe400078e0208 */
[----:B------:R-:W-:-:S03]  /*1f0e0*/  IMAD.MOV R10, RZ, RZ, -R10 ;  /* 0x000000ffff0a7224 */ /* 0x000fc600078e0a0a */
[----:B------:R-:W-:Y:S01]  /*1f0f0*/  ISETP.GT.U32.AND P1, PT, R7, R8, PT ;  /* 0x000000080700720c */ /* 0x000fe20003f24070 */
[----:B0-----:R-:W0:-:S12]  /*1f100*/  MUFU.RCP R9, R9 ;  /* 0x0000000900097308 */ /* 0x001e180000001000 */
[----:B------:R-:W-:Y:S02]  /*1f110*/  @!P1 IMAD.IADD R8, R8, 0x1, -R7 ;  /* 0x0000000108089824 */ /* 0x000fe400078e0a07 */
[----:B------:R-:W-:Y:S01]  /*1f120*/  @!P1 VIADD R2, R2, 0x1 ;  /* 0x0000000102029836 */ /* 0x000fe20000000000 */
[----:B------:R-:W-:Y:S02]  /*1f130*/  ISETP.NE.AND P1, PT, R25, RZ, PT ;  /* 0x000000ff1900720c */ /* 0x000fe40003f25270 */
[----:B------:R-:W-:Y:S01]  /*1f140*/  ISETP.GE.U32.AND P0, PT, R8, R7, PT ;  /* 0x000000070800720c */ /* 0x000fe20003f06070 */
[----:B0-----:R-:W-:Y:S01]  /*1f150*/  VIADD R3, R9, 0xffffffe ;  /* 0x0ffffffe09037836 */ /* 0x001fe20000000000 */
[----:B------:R-:W-:-:S04]  /*1f160*/  LOP3.LUT R7, R4, R25, RZ, 0x3c, !PT ;  /* 0x0000001904077212 */ /* 0x000fc800078e3cff */
[----:B------:R-:W-:Y:S01]  /*1f170*/  ISETP.GE.AND P2, PT, R7, RZ, PT ;  /* 0x000000ff0700720c */ /* 0x000fe20003f46270 */
[----:B------:R-:W0:Y:S06]  /*1f180*/  F2I.FTZ.U32.TRUNC.NTZ R3, R3 ;  /* 0x0000000300037305 */ /* 0x000e2c000021f000 */
[----:B------:R-:W-:-:S04]  /*1f190*/  @P0 VIADD R2, R2, 0x1 ;  /* 0x0000000102020836 */ /* 0x000fc80000000000 */
[----:B------:R-:W-:-:S04]  /*1f1a0*/  IMAD.MOV.U32 R9, RZ, RZ, R2 ;  /* 0x000000ffff097224 */ /* 0x000fc800078e0002 */
[----:B------:R-:W-:Y:S01]  /*1f1b0*/  @!P2 IMAD.MOV R9, RZ, RZ, -R9 ;  /* 0x000000ffff09a224 */ /* 0x000fe200078e0a09 */
[----:B------:R-:W-:Y:S01]  /*1f1c0*/  @!P1 LOP3.LUT R9, RZ, R25, RZ, 0x33, !PT ;  /* 0x00000019ff099212 */ /* 0x000fe200078e33ff */
[----:B0-----:R-:W-:-:S03]  /*1f1d0*/  IMAD.MOV R2, RZ, RZ, -R3 ;  /* 0x000000ffff027224 */ /* 0x001fc600078e0a03 */
[----:B------:R-:W-:Y:S01]  /*1f1e0*/  IABS R8, R9 ;  /* 0x0000000900087213 */ /* 0x000fe20000000000 */
[----:B------:R-:W-:Y:S02]  /*1f1f0*/  IMAD R7, R2, R5, RZ ;  /* 0x0000000502077224 */ /* 0x000fe400078e02ff */
[----:B------:R-:W-:-:S04]  /*1f200*/  IMAD.MOV.U32 R2, RZ, RZ, RZ ;  /* 0x000000ffff027224 */ /* 0x000fc800078e00ff */
        /* <DEDUP_REMOVED lines=22> */
.L_x_11627:
        /* <DEDUP_REMOVED lines=15> */
[----:B------:R-:W-:Y:S02]  /*1f460*/  IMAD.MOV.U32 R9, RZ, RZ, R11 ;  /* 0x000000ffff097224 */ /* 0x000fe400078e000b */
        /* <DEDUP_REMOVED lines=19> */
[----:B------:R-:W-:-:S02]  /*1f5a0*/  IABS R10, R4 ;  /* 0x00000004000a7213 */ /* 0x000fc40000000000 */
[----:B------:R-:W-:Y:S01]  /*1f5b0*/  IABS R8, R6 ;  /* 0x0000000600087213 */ /* 0x000fe20000000000 */
[----:B------:R-:W-:Y:S01]  /*1f5c0*/  IMAD.MOV R26, RZ, RZ, -R6 ;  /* 0x000000ffff1a7224 */ /* 0x000fe200078e0a06 */
[----:B------:R-:W-:Y:S02]  /*1f5d0*/  IADD3 R7, R7, 0x1000000, R4 ;  /* 0x0100000007077810 */ /* 0x000fe40007ffe004 */
        /* <DEDUP_REMOVED lines=8> */
[----:B------:R-:W-:-:S03]  /*1f660*/  IADD3 R3, RZ, -R11, RZ ;  /* 0x8000000bff037210 */ /* 0x000fc60007ffe0ff */
[----:B------:R-:W-:-:S04]  /*1f670*/  IMAD.MOV.U32 R5, RZ, RZ, R10 ;  /* 0x000000ffff057224 */ /* 0x000fc800078e000a */
        /* <DEDUP_REMOVED lines=13> */
.L_x_11628:
[----:B------:R-:W-:-:S05]  /*1f750*/  LOP3.LUT R2, RZ, R2, RZ, 0x33, !PT ;  /* 0x00000002ff027212 */ /* 0x000fca00078e33ff */
[----:B------:R-:W-:Y:S01]  /*1f760*/  IMAD.IADD R25, R25, 0x1, R2 ;  /* 0x0000000119197824 */ /* 0x000fe200078e0202 */
[----:B------:R-:W-:Y:S06]  /*1f770*/  BRA `(.L_x_11629) ;  /* 0x00000000000c7947 */ /* 0x000fec0003800000 */
.L_x_11624:
[----:B------:R-:W-:Y:S02]  /*1f780*/  IMAD.MOV.U32 R25, RZ, RZ, RZ ;  /* 0x000000ffff197224 */ /* 0x000fe400078e00ff */
[----:B------:R-:W-:Y:S02]  /*1f790*/  IMAD.U32 R24, RZ, RZ, UR6 ;  /* 0x00000006ff187e24 */ /* 0x000fe4000f8e00ff */
[----:B------:R-:W-:-:S07]  /*1f7a0*/  IMAD.MOV.U32 R26, RZ, RZ, RZ ;  /* 0x000000ffff1a7224 */ /* 0x000fce00078e00ff */
.L_x_11629:
[----:B------:R-:W-:-:S13]  /*1f7b0*/  ISETP.NE.AND P0, PT, R0, RZ, PT ;  /* 0x000000ff0000720c */ /* 0x000fda0003f05270 */
[----:B------:R-:W0:Y:S01]  /*1f7c0*/  @!P0 S2R R3, SR_CgaCtaId ;  /* 0x0000000000038919 */ /* 0x000e220000008800 */
[----:B------:R-:W-:-:S04]  /*1f7d0*/  @!P0 MOV R0, 0x400 ;  /* 0x0000040000008802 */ /* 0x000fc80000000f00 */
[----:B0-----:R-:W-:-:S05]  /*1f7e0*/  @!P0 LEA R0, R3, R0, 0x18 ;  /* 0x0000000003008211 */ /* 0x001fca00078ec0ff */
[----:B------:R0:W-:Y:S01]  /*1f7f0*/  @!P0 STS.128 [R0+0x2d8d0], R24 ;  /* 0x02d8d01800008388 */ /* 0x0001e20000000c00 */
[----:B------:R-:W-:Y:S06]  /*1f800*/  BAR.ARV 0x5, 0x200 ;  /* 0x0148000000007b1d */ /* 0x000fec0000002000 */
.L_x_11622:
        /* <DEDUP_REMOVED lines=18> */
[----:B0-----:R-:W-:-:S04]  /*1f930*/  IMAD.SHL.U32 R0, R7, 0x8, RZ ;  /* 0x0000000807007824 */ /* 0x001fc800078e00ff */
[----:B------:R-:W-:Y:S01]  /*1f940*/  IMAD.SHL.U32 R4, R6, 0x8, RZ ;  /* 0x0000000806047824 */ /* 0x000fe200078e00ff */
[C---:B------:R-:W-:Y:S02]  /*1f950*/  LOP3.LUT R3, R0.reuse, 0x20, RZ, 0xc0, !PT ;  /* 0x0000002000037812 */ /* 0x040fe400078ec0ff */
[----:B------:R-:W-:Y:S02]  /*1f960*/  LOP3.LUT R2, R0, 0xd8, RZ, 0xc0, !PT ;  /* 0x000000d800027812 */ /* 0x000fe400078ec0ff */
[----:B------:R-:W-:Y:S01]  /*1f970*/  LOP3.LUT R3, R3, 0x300, R4, 0xf8, !PT ;  /* 0x0000030003037812 */ /* 0x000fe200078ef804 */
[----:B------:R-:W-:Y:S01]  /*1f980*/  IMAD.MOV.U32 R4, RZ, RZ, 0x1 ;  /* 0x00000001ff047424 */ /* 0x000fe200078e00ff */
[----:B------:R-:W-:Y:S02]  /*1f990*/  LOP3.LUT R2, R2, 0x18, R7, 0x78, !PT ;  /* 0x0000001802027812 */ /* 0x000fe400078e7807 */
[----:B------:R-:W-:Y:S02]  /*1f9a0*/  LOP3.LUT R0, R0, 0x18, RZ, 0xc0, !PT ;  /* 0x0000001800007812 */ /* 0x000fe400078ec0ff */
[----:B------:R-:W-:Y:S01]  /*1f9b0*/  LOP3.LUT R5, R3, R2, RZ, 0xfc, !PT ;  /* 0x0000000203057212 */ /* 0x000fe200078efcff */
[----:B------:R-:W-:Y:S01]  /*1f9c0*/  IMAD.SHL.U32 R2, R7, 0x20, RZ ;  /* 0x0000002007027824 */ /* 0x000fe200078e00ff */
[----:B------:R-:W-:Y:S01]  /*1f9d0*/  SHF.R.U32.HI R3, RZ, 0x2, R6 ;  /* 0x00000002ff037819 */ /* 0x000fe20000011606 */
[----:B------:R-:W-:-:S02]  /*1f9e0*/  IMAD.MOV.U32 R6, RZ, RZ, 0x1 ;  /* 0x00000001ff067424 */ /* 0x000fc400078e00ff */
[----:B------:R-:W-:Y:S01]  /*1f9f0*/  STL [R1+0x10], R5 ;  /* 0x0000100501007387 */ /* 0x000fe20000100800 */
[----:B------:R-:W-:-:S03]  /*1fa00*/  LOP3.LUT R2, R2, 0x60, RZ, 0xc0, !PT ;  /* 0x0000006002027812 */ /* 0x000fc600078ec0ff */
[----:B------:R-:W-:Y:S04]  /*1fa10*/  STL [R1+0x48], RZ ;  /* 0x000048ff01007387 */ /* 0x000fe80000100800 */
[----:B------:R0:W-:Y:S04]  /*1fa20*/  STL [R1+0x4], R4 ;  /* 0x0000040401007387 */ /* 0x0001e80000100800 */
[----:B------:R1:W-:Y:S01]  /*1fa30*/  STL [R1], R6 ;  /* 0x0000000601007387 */ /* 0x0003e20000100800 */
[----:B0-----:R-:W-:Y:S02]  /*1fa40*/  LOP3.LUT R4, R3, R2, RZ, 0xfc, !PT ;  /* 0x0000000203047212 */ /* 0x001fe400078efcff */
[----:B------:R-:W-:-:S02]  /*1fa50*/  LOP3.LUT R3, R0, 0x20, RZ, 0xfc, !PT ;  /* 0x0000002000037812 */ /* 0x000fc400078efcff */
[----:B------:R-:W-:Y:S02]  /*1fa60*/  LOP3.LUT R2, R0, 0x40, RZ, 0xfc, !PT ;  /* 0x0000004000027812 */ /* 0x000fe400078efcff */
[----:B------:R-:W-:-:S05]  /*1fa70*/  LEA R0, R5, R18, 0x1 ;  /* 0x0000001205007211 */ /* 0x000fca00078e08ff */
[----:B------:R1:W-:Y:S02]  /*1fa80*/  STL [R1+0x30], R0 ;  /* 0x0000300001007387 */ /* 0x0003e40000100800 */
.L_x_11751:
[----:B------:R-:W-:Y:S05]  /*1fa90*/  YIELD ;  /* 0x0000000000007946 */ /* 0x000fea0003800000 */
[----:B------:R-:W-:Y:S01]  /*1faa0*/  ULDC.64 UR4, c[0x0][0xa28] ;  /* 0x00028a0000047ab9 */ /* 0x000fe20000000a00 */
[----:B------:R-:W-:Y:S01]  /*1fab0*/  IMAD.MOV.U32 R11, RZ, RZ, RZ ;  /* 0x000000ffff0b7224 */ /* 0x000fe200078e00ff */
[----:B------:R-:W-:Y:S01]  /*1fac0*/  ISETP.NE.U32.AND P0, PT, RZ, UR4, PT ;  /* 0x00000004ff007c0c */ /* 0x000fe2000bf05070 */
[----:B01----:R-:W0:Y:S01]  /*1fad0*/  LDC.64 R6, c[0x0][0xa00] ;  /* 0x00028000ff067b82 */ /* 0x003e220000000a00 */
[----:B------:R-:W-:Y:S01]  /*1fae0*/  IMAD.MOV.U32 R0, RZ, RZ, RZ ;  /* 0x000000ffff007224 */ /* 0x000fe200078e00ff */
[----:B------:R-:W-:Y:S01]  /*1faf0*/  ULDC.64 UR6, c[0x0][0xa10] ;  /* 0x0002840000067ab9 */ /* 0x000fe20000000a00 */
[----:B------:R-:W-:Y:S01]  /*1fb00*/  ISETP.NE.AND.EX P0, PT, RZ, UR5, PT, P0 ;  /* 0x00000005ff007c0c */ /* 0x000fe2000bf05300 */
[----:B------:R-:W-:-:S12]  /*1fb10*/  ULDC.64 UR4, c[0x0][0xa18] ;  /* 0x0002860000047ab9 */ /* 0x000fd80000000a00 */
[----:B------:R-:W1:Y:S02]  /*1fb20*/  @P0 LDC.64 R2, c[0x0][0xa28] ;  /* 0x00028a00ff020b82 */ /* 0x000e640000000a00 */
[----:B-1----:R-:W-:-:S05]  /*1fb30*/  @P0 IMAD.WIDE R2, R27, 0x4, R2 ;  /* 0x000000041b020825 */ /* 0x002fca00078e0202 */
[----:B--2---:R1:W2:Y:S01]  /*1fb40*/  @P0 LDG.E R11, desc[UR54][R2.64] ;  /* 0x00000036020b0981 */ /* 0x0042a2000c1e1900 */
[----:B------:R-:W-:Y:S01]  /*1fb50*/  ISETP.NE.U32.AND P0, PT, RZ, UR4, PT ;  /* 0x00000004ff007c0c */ /* 0x000fe2000bf05070 */
[----:B0-----:R-:W-:Y:S01]  /*1fb60*/  IMAD.WIDE R6, R27, 0x4, R6 ;  /* 0x000000041b067825 */ /* 0x001fe200078e0206 */
[----:B------:R-:W-:Y:S02]  /*1fb70*/  ISETP.NE.U32.AND P1, PT, RZ, UR6, PT ;  /* 0x00000006ff007c0c */ /* 0x000fe4000bf25070 */
[----:B------:R-:W-:Y:S01]  /*1fb80*/  ISETP.NE.AND.EX P2, PT, RZ, UR5, PT, P0 ;  /* 0x00000005ff007c0c */ /* 0x000fe2000bf45300 */
[----:B------:R-:W-:Y:S01]  /*1fb90*/  ULDC.64 UR4, c[0x0][0xa00] ;  /* 0x0002800000047ab9 */ /* 0x000fe20000000a00 */
[----:B------:R-:W-:Y:S01]  /*1fba0*/  ISETP.NE.AND.EX P1, PT, RZ, UR7, PT, P1 ;  /* 0x00000007ff007c0c */ /* 0x000fe2000bf25310 */
[----:B------:R-:W-:Y:S01]  /*1fbb0*/  IMAD.MOV.U32 R4, RZ, RZ, RZ ;  /* 0x000000ffff047224 */ /* 0x000fe200078e00ff */
[----:B------:R-:W-:Y:S01]  /*1fbc0*/  ISETP.NE.U32.AND P0, PT, RZ, UR4, PT ;  /* 0x00000004ff007c0c */ /* 0x000fe2000bf05070 */
[----:B-1----:R-:W0:Y:S03]  /*1fbd0*/  LDC.64 R2, c[0x0][0xa10] ;  /* 0x00028400ff027b82 */ /* 0x002e260000000a00 */
[----:B------:R-:W-:-:S05]  /*1fbe0*/  ISETP.NE.AND.EX P0, PT, RZ, UR5, PT, P0 ;  /* 0x00000005ff007c0c */ /* 0x000fca000bf05300 */
[----:B------:R-:W1:Y:S08]  /*1fbf0*/  @P2 LDC.64 R8, c[0x0][0xa18] ;  /* 0x00028600ff082b82 */ /* 0x000e700000000a00 */
[----:B---3--:R-:W3:Y:S01]  /*1fc00*/  @P0 LDG.E R0, desc[UR54][R6.64] ;  /* 0x0000003606000981 */ /* 0x008ee2000c1e1900 */
[----:B------:R-:W-:Y:S01]  /*1fc10*/  ULDC UR4, c[0x0][0x288] ;  /* 0x0000a20000047ab9 */ /* 0x000fe20000000800 */
[----:B0-----:R-:W-:-:S05]  /*1fc20*/  IMAD.WIDE R2, R27, 0x4, R2 ;  /* 0x000000041b027825 */ /* 0x001fca00078e0202 */
[----:B-----5:R-:W5:Y:S01]  /*1fc30*/  @P1 LDG.E R4, desc[UR54][R2.64] ;  /* 0x0000003602041981 */ /* 0x020f62000c1e1900 */
[----:B-1----:R-:W-:-:S03]  /*1fc40*/  @P2 IMAD.WIDE R8, R27, 0x4, R8 ;  /* 0x000000041b082825 */ /* 0x002fc600078e0208 */
[----:B---3--:R0:W-:Y:S02]  /*1fc50*/  STL [R1+0x34], R0 ;  /* 0x0000340001007387 */ /* 0x0081e40000100800 */
[----:B0-----:R-:W-:Y:S01]  /*1fc60*/  IMAD.U32 R0, RZ, RZ, UR4 ;  /* 0x00000004ff007e24 */ /* 0x001fe2000f8e00ff */
[----:B------:R-:W-:-:S05]  /*1fc70*/  ULDC.64 UR4, c[0x0][0x418] ;  /* 0x0001060000047ab9 */ /* 0x000fca0000000a00 */
        /* <DEDUP_REMOVED lines=10> */
[----:B---3--:R0:W-:Y:S04]  /*1fd20*/  STL [R1+0x8], R0 ;  /* 0x0000080001007387 */ /* 0x0081e80000100800 */
[----:B--2---:R0:W-:Y:S01]  /*1fd30*/  STL [R1+0x28], R11 ;  /* 0x0000280b01007387 */ /* 0x0041e20000100800 */
[----:B------:R-:W-:Y:S01]  /*1fd40*/  IMAD.MOV.U32 R12, RZ, RZ, R0 ;  /* 0x000000ffff0c7224 */ /* 0x000fe200078e0000 */
[----:B------:R-:W-:Y:S06]  /*1fd50*/  @P2 BRA `(.L_x_11631) ;  /* 0x0000000000142947 */ /* 0x000fec0003800000 */
[----:B------:R-:W-:Y:S05]  /*1fd60*/  @!P0 BRA `(.L_x_11631) ;  /* 0x0000000000108947 */ /* 0x000fea0003800000 */
[----:B0-----:R-:W2:Y:S04]  /*1fd70*/  LDG.E R0, desc[UR54][R6.64] ;  /* 0x0000003606007981 */ /* 0x001ea8000c1e1900 */
[----:B------:R-:W2:Y:S02]  /*1fd80*/  LDG.E R6, desc[UR54][R6.64+0x4] ;  /* 0x0000043606067981 */ /* 0x000ea4000c1e1900 */
[----:B--2---:R-:W-:-:S05]  /*1fd90*/  IMAD.IADD R12, R6, 0x1, -R0 ;  /* 0x00000001060c7824 */ /* 0x004fca00078e0a00 */
[----:B------:R1:W-:Y:S02]  /*1fda0*/  STL [R1+0x8], R12 ;  /* 0x0000080c01007387 */ /* 0x0003e40000100800 */
.L_x_11631:
[----:B------:R-:W-:Y:S01]  /*1fdb0*/  ULDC.64 UR4, c[0x0][0xa20] ;  /* 0x0002880000047ab9 */ /* 0x000fe20000000a00 */
[C---:B------:R-:W-:Y:S02]  /*1fdc0*/  LOP3.LUT R10, R26.reuse, 0xff000000, RZ, 0xc0, !PT ;  /* 0xff0000001a0a7812 */ /* 0x040fe400078ec0ff */
[----:B------:R-:W-:Y:S02]  /*1fdd0*/  ISETP.NE.U32.AND P0, PT, RZ, UR4, PT ;  /* 0x00000004ff007c0c */ /* 0x000fe4000bf05070 */
[----:B------:R-:W-:Y:S02]  /*1fde0*/  SHF.R.U32.HI R10, RZ, 0x8, R10 ;  /* 0x00000008ff0a7819 */ /* 0x000fe4000001160a */
[----:B------:R-:W-:Y:S02]  /*1fdf0*/  ISETP.NE.AND.EX P0, PT, RZ, UR5, PT, P0 ;  /* 0x00000005ff007c0c */ /* 0x000fe4000bf05300 */
[C---:B0-----:R-:W-:Y:S02]  /*1fe00*/  LOP3.LUT R0, R26.reuse, 0xff0000, RZ, 0xc0, !PT ;  /* 0x00ff00001a007812 */ /* 0x041fe400078ec0ff */
[----:B------:R-:W-:-:S02]  /*1fe10*/  LOP3.LUT R17, R26, 0xffff, RZ, 0xc0, !PT ;  /* 0x0000ffff1a117812 */ /* 0x000fc400078ec0ff */
[----:B------:R-:W-:-:S07]  /*1fe20*/  LEA.HI R10, R0, R10, RZ, 0x10 ;  /* 0x0000000a000a7211 */ /* 0x000fce00078f80ff */
[----:B------:R-:W-:Y:S05]  /*1fe30*/  @!P0 BRA `(.L_x_11632) ;  /* 0x0000000000108947 */ /* 0x000fea0003800000 */
[----:B------:R-:W0:Y:S02]  /*1fe40*/  LDC.64 R6, c[0x0][0xa20] ;  /* 0x00028800ff067b82 */ /* 0x000e240000000a00 */
[----:B0-----:R-:W-:-:S05]  /*1fe50*/  IMAD.WIDE R6, R27, 0x4, R6 ;  /* 0x000000041b067825 */ /* 0x001fca00078e0206 */
[----:B------:R0:W5:Y:S01]  /*1fe60*/  LDG.E R5, desc[UR54][R6.64] ;  /* 0x0000003606057981 */ /* 0x000162000c1e1900 */
[----:B------:R-:W-:Y:S05]  /*1fe70*/  BRA `(.L_x_11633) ;  /* 0x0000000000247947 */ /* 0x000fea0003800000 */
.L_x_11632:
        /* <DEDUP_REMOVED lines=9> */
.L_x_11633:
[----:B------:R-:W2:Y:S04]  /*1ff10*/  @P1 LDG.E R0, desc[UR54][R2.64] ;  /* 0x0000003602001981 */ /* 0x000ea8000c1e1900 */
[----:B0-----:R0:W2:Y:S01]  /*1ff20*/  @P1 LDG.E R6, desc[UR54][R2.64+0x4] ;  /* 0x0000043602061981 */ /* 0x0010a2000c1e1900 */
[----:B------:R-:W-:Y:S02]  /*1ff30*/  IMAD R25, R25, 0xc0, RZ ;  /* 0x000000c019197824 */ /* 0x000fe400078e02ff */
[----:B-----5:R-:W-:Y:S01]  /*1ff40*/  IMAD.IADD R5, R5, 0x1, -R11 ;  /* 0x0000000105057824 */ /* 0x020fe200078e0a0b */
[----:B0-----:R-:W0:Y:S02]  /*1ff50*/  LDC R2, c[0x0][0x448] ;  /* 0x00011200ff027b82 */ /* 0x001e240000000800 */
[----:B0-----:R-:W-:-:S13]  /*1ff60*/  ISETP.NE.AND P2, PT, R2, 0x1, PT ;  /* 0x000000010200780c */ /* 0x001fda0003f45270 */
[----:B------:R-:W0:Y:S08]  /*1ff70*/  @P2 LDC R3, c[0x0][0x44c] ;  /* 0x00011300ff032b82 */ /* 0x000e300000000800 */
[----:B------:R-:W3:Y:S01]  /*1ff80*/  @P2 LDC R2, c[0x0][0x450] ;  /* 0x00011400ff022b82 */ /* 0x000ee20000000800 */
[----:B--2---:R-:W-:Y:S02]  /*1ff90*/  @P1 IMAD.IADD R8, R6, 0x1, -R0 ;  /* 0x0000000106081824 */ /* 0x004fe400078e0a00 */
[----:B------:R-:W-:-:S02]  /*1ffa0*/  VIADD R0, R25, 0xbf ;  /* 0x000000bf19007836 */ /* 0x000fc40000000000 */
[----:B------:R-:W-:Y:S02]  /*1ffb0*/  IMAD.IADD R11, R5, 0x1, R8 ;  /* 0x00000001050b7824 */ /* 0x000fe400078e0208 */
[----:B0-----:R-:W-:-:S03]  /*1ffc0*/  @P2 IMAD.HI.U32 R3, R0, R3, RZ ;  /* 0x0000000300032227 */ /* 0x001fc600078e00ff */
[----:B------:R0:W-:Y:S01]  /*1ffd0*/  STL [R1+0x18], R11 ;  /* 0x0000180b01007387 */ /* 0x0001e20000100800 */
[C---:B------:R-:W-:Y:S01]  /*1ffe0*/  VIADD R22, R11.reuse, 0x7f ;  /* 0x0000007f0b167836 */ /* 0x040fe20000000000 */
[----:B---3--:R-:W-:Y:S02]  /*1fff0*/  @P2 SHF.R.U32.HI R0, RZ, R2, R3 ;  /* 0x00000002ff002219 */ /* 0x008fe40000011603 */
[----:B------:R-:W-:Y:S02]  /*20000*/  IADD3 R21, R11, 0x1, -R12 ;  /* 0x000000010b157810 */ /* 0x000fe40007ffe80c */
[----:B------:R-:W-:-:S03]  /*20010*/  SHF.R.S32.HI R2, RZ, 0x1f, R22 ;  /* 0x0000001fff027819 */ /* 0x000fc60000011416 */
[----:B------:R-:W-:Y:S01]  /*20020*/  IMAD.IADD R0, R21, 0x1, R0 ;  /* 0x0000000115007824 */ /* 0x000fe200078e0200 */
[----:B------:R-:W-:Y:S02]  /*20030*/  LEA.HI R22, R2, R22, RZ, 0x7 ;  /* 0x0000001602167211 */ /* 0x000fe400078f38ff */
[----:B------:R-:W2:Y:S02]  /*20040*/  LDC.64 R2, c[0x0][0x9e0] ;  /* 0x00027800ff027b82 */ /* 0x000ea40000000a00 */
[----:B------:R-:W-:Y:S02]  /*20050*/  SHF.R.S32.HI R22, RZ, 0x7, R22 ;  /* 0x00000007ff167819 */ /* 0x000fe40000011416 */
[----:B--2---:R-:W-:Y:S01]  /*20060*/  ISETP.GE.AND P3, PT, R3, 0x1, PT ;  /* 0x000000010300780c */ /* 0x004fe20003f66270 */
[----:B------:R-:W-:-:S12]  /*20070*/  IMAD.IADD R2, R0, 0x1, R2 ;  /* 0x0000000100027824 */ /* 0x000fd800078e0202 */
[----:B0-----:R-:W-:Y:S05]  /*20080*/  @!P3 BRA `(.L_x_11634) ;  /* 0x000000000048b947 */ /* 0x001fea0003800000 */
        /* <DEDUP_REMOVED lines=11> */
.L_x_11636:
[----:B------:R-:W-:-:S13]  /*20140*/  ISETP.NE.AND P0, PT, R3, 0x1, PT ;  /* 0x000000010300780c */ /* 0x000fda0003f05270 */
[----:B------:R-:W0:Y:S02]  /*20150*/  @P0 LDC.64 R6, c[0x0][0x9e8] ;  /* 0x00027a00ff060b82 */ /* 0x000e240000000a00 */
[----:B0-----:R-:W-:-:S05]  /*20160*/  @P0 IMAD.HI.U32 R6, R9, R6, RZ ;  /* 0x0000000609060227 */ /* 0x001fca00078e00ff */
[----:B------:R-:W-:-:S07]  /*20170*/  @P0 SHF.R.U32.HI R9, RZ, R7, R6 ;  /* 0x00000007ff090219 */ /* 0x000fce0000011606 */
.L_x_11637:
[----:B------:R-:W-:Y:S05]  /*20180*/  BSYNC B0 ;  /* 0x0000000000007941 */ /* 0x000fea0003800000 */
.L_x_11635:
[----:B------:R-:W-:-:S05]  /*20190*/  IMAD R9, R9, R3, R3 ;  /* 0x0000000309097224 */ /* 0x000fca00078e0203 */
[----:B------:R-:W-:-:S07]  /*201a0*/  VIMNMX R2, R2, R9, PT ;  /* 0x0000000902027248 */ /* 0x000fce0003fe0100 */
.L_x_11634:
[----:B------:R-:W0:Y:S01]  /*201b0*/  @P2 LDC R6, c[0x0][0x44c] ;  /* 0x00011300ff062b82 */ /* 0x000e220000000800 */
[----:B------:R-:W-:Y:S01]  /*201c0*/  VIADD R2, R2, 0x7f ;  /* 0x0000007f02027836 */ /* 0x000fe20000000000 */
[----:B------:R-:W-:Y:S01]  /*201d0*/  ULDC UR4, c[0x0][0x9dc] ;  /* 0x0002770000047ab9 */ /* 0x000fe20000000800 */
[----:B------:R-:W-:Y:S02]  /*201e0*/  IMAD.MOV.U32 R0, RZ, RZ, R25 ;  /* 0x000000ffff007224 */ /* 0x000fe400078e0019 */
[----:B------:R-:W-:-:S03]  /*201f0*/  IMAD.IADD R20, R11, 0x1, -R12 ;  /* 0x000000010b147824 */ /* 0x000fc600078e0a0c */
[----:B------:R-:W2:Y:S01]  /*20200*/  @P2 LDC R7, c[0x0][0x450] ;  /* 0x00011400ff072b82 */ /* 0x000ea20000000800 */
[----:B0-----:R-:W-:-:S05]  /*20210*/  @P2 IMAD.HI.U32 R6, R25, R6, RZ ;  /* 0x0000000619062227 */ /* 0x001fca00078e00ff */
[----:B--2---:R-:W-:Y:S02]  /*20220*/  @P2 SHF.R.U32.HI R0, RZ, R7, R6 ;  /* 0x00000007ff002219 */ /* 0x004fe40000011606 */
[----:B------:R-:W-:-:S04]  /*20230*/  SHF.R.S32.HI R6, RZ, 0x1f, R2 ;  /* 0x0000001fff067819 */ /* 0x000fc80000011402 */
[----:B------:R-:W-:Y:S01]  /*20240*/  LEA.HI R6, R6, R2, RZ, 0x7 ;  /* 0x0000000206067211 */ /* 0x000fe200078f38ff */
[----:B------:R-:W-:-:S03]  /*20250*/  IMAD.IADD R2, R20, 0x1, R0 ;  /* 0x0000000114027824 */ /* 0x000fc600078e0200 */
[----:B------:R-:W-:Y:S01]  /*20260*/  SHF.R.S32.HI R9, RZ, 0x7, R6 ;  /* 0x00000007ff097819 */ /* 0x000fe20000011406 */
[----:B------:R-:W-:-:S03]  /*20270*/  VIADD R0, R2, -UR4 ;  /* 0x8000000402007c36 */ /* 0x000fc60008000000 */
        /* <DEDUP_REMOVED lines=12> */
.L_x_11640:
[----:B------:R-:W-:-:S13]  /*20340*/  ISETP.NE.AND P0, PT, R3, 0x1, PT ;  /* 0x000000010300780c */ /* 0x000fda0003f05270 */
[----:B------:R-:W0:Y:S02]  /*20350*/  @P0 LDC.64 R6, c[0x0][0x9e8] ;  /* 0x00027a00ff060b82 */ /* 0x000e240000000a00 */
[----:B0-----:R-:W-:-:S05]  /*20360*/  @P0 IMAD.HI.U32 R6, R2, R6, RZ ;  /* 0x0000000602060227 */ /* 0x001fca00078e00ff */
[----:B------:R-:W-:-:S07]  /*20370*/  @P0 SHF.R.U32.HI R2, RZ, R7, R6 ;  /* 0x00000007ff020219 */ /* 0x000fce0000011606 */
.L_x_11641:
[----:B------:R-:W-:Y:S05]  /*20380*/  BSYNC B0 ;  /* 0x0000000000007941 */ /* 0x000fea0003800000 */
.L_x_11639:
[----:B------:R-:W-:-:S05]  /*20390*/  IMAD R2, R2, R3, RZ ;  /* 0x0000000302027224 */ /* 0x000fca00078e02ff */
[----:B------:R-:W-:-:S07]  /*203a0*/  VIMNMX R0, R0, R2, !PT ;  /* 0x0000000200007248 */ /* 0x000fce0007fe0100 */
.L_x_11638:
        /* <DEDUP_REMOVED lines=19> */
[----:B------:R0:W2:Y:S02]  /*204e0*/  F2I.FTZ.U32.TRUNC.NTZ R3, R2 ;  /* 0x0000000200037305 */ /* 0x0000a4000021f000 */
[----:B0-----:R-:W-:-:S04]  /*204f0*/  LOP3.LUT R2, R11, R7, RZ, 0x3c, !PT ;  /* 0x000000070b027212 */ /* 0x001fc800078e3cff */
[----:B------:R-:W-:Y:S01]  /*20500*/  ISETP.GE.AND P3, PT, R2, RZ, PT ;  /* 0x000000ff0200720c */ /* 0x000fe20003f66270 */
[----:B--2---:R-:W-:-:S04]  /*20510*/  IMAD.MOV R2, RZ, RZ, -R3 ;  /* 0x000000ffff027224 */ /* 0x004fc800078e0a03 */
[----:B-1----:R-:W-:Y:S02]  /*20520*/  IMAD R12, R2, R10, RZ ;  /* 0x0000000a020c7224 */ /* 0x002fe400078e02ff */
        /* <DEDUP_REMOVED lines=16> */
.L_x_11643:
[----:B------:R-:W-:Y:S05]  /*20630*/  BSYNC B0 ;  /* 0x0000000000007941 */ /* 0x000fea0003800000 */
.L_x_11642:
[-C--:B------:R-:W-:Y:S01]  /*20640*/  IMAD R6, R19, R2.reuse, R6 ;  /* 0x0000000213067224 */ /* 0x080fe200078e0206 */
        /* <DEDUP_REMOVED lines=23> */
.L_x_11819:
[----:B--2---:R-:W-:Y:S02]  /*207c0*/  ISETP.NE.AND P0, PT, R14, RZ, PT ;  /* 0x000000ff0e00720c */ /* 0x004fe40003f05270 */
[----:B------:R-:W-:-:S11]  /*207d0*/  PLOP3.LUT P6, PT, PT, PT, PT, 0x8, 0x0 ;  /* 0x000000000000781c */ /* 0x000fd60003fce170 */
[----:B------:R-:W-:Y:S05]  /*207e0*/  @P0 BRA `(.L_x_11647) ;  /* 0x00000000000c0947 */ /* 0x000fea0003800000 */
[----:B------:R-:W-:-:S03]  /*207f0*/  UMOV UR4, 0xffffffff ;  /* 0xffffffff00047882 */ /* 0x000fc60000000000 */
[----:B------:R-:W-:Y:S05]  /*20800*/  BRA.DIV UR4, `(.L_x_11648) ;  /* 0x0000007604407947 */ /* 0x000fea000b800000 */
[----:B------:R-:W-:-:S13]  /*20810*/  ELECT P6, URZ, PT ;  /* 0x00000000003f782f */ /* 0x000fda00038c0000 */
.L_x_11647:
        /* <DEDUP_REMOVED lines=9> */
.L_x_11822:
[----:B------:R-:W-:Y:S05]  /*208b0*/  BSYNC B1 ;  /* 0x0000000000017941 */ /* 0x000fea0003800000 */
.L_x_11649:
[----:B------:R-:W-:Y:S04]  /*208c0*/  BSSY B1, `(.L_x_11651) ;  /* 0x000008c000017945 */ /* 0x000fe80003800000 */
[----:B------:R-:W-:Y:S05]  /*208d0*/  @!P6 BRA `(.L_x_11652) ;  /* 0x000000080028e947 */ /* 0x000fea0003800000 */
[----:B------:R-:W2:Y:S01]  /*208e0*/  LDL R8, [R1+0x4] ;  /* 0x0000040001087983 */ /* 0x000ea20000100800 */
[----:B------:R-:W-:Y:S01]  /*208f0*/  IMAD R10, R29, 0x8, R18 ;  /* 0x000000081d0a7824 */ /* 0x000fe200078e0212 */
[----:B------:R-:W3:Y:S01]  /*20900*/  S2R R7, SR_TID.X ;  /* 0x0000000000077919 */ /* 0x000ee20000002100 */
[----:B------:R-:W-:Y:S01]  /*20910*/  BSSY B2, `(.L_x_11653) ;  /* 0x0000006000027945 */ /* 0x000fe20003800000 */
[----:B---3--:R-:W-:-:S04]  /*20920*/  LOP3.LUT R7, R7, 0x7f, RZ, 0xc0, !PT ;  /* 0x0000007f07077812 */ /* 0x008fc800078ec0ff */
[----:B------:R-:W-:Y:S02]  /*20930*/  ISETP.NE.AND P1, PT, R7, RZ, PT ;  /* 0x000000ff0700720c */ /* 0x000fe40003f25270 */
[----:B--2---:R-:W-:-:S04]  /*20940*/  SHF.L.U32 R9, R8, 0x1f, RZ ;  /* 0x0000001f08097819 */ /* 0x004fc800000006ff */
[----:B------:R-:W2:Y:S02]  /*20950*/  SYNCS.PHASECHK.TRANS64.TRYWAIT P0, [R10+URZ+0x2d8a0], R9 ;  /* 0x02d8a0090a0075a7 */ /* 0x000ea4000800017f */
[----:B--2---:R-:W-:Y:S05]  /*20960*/  @!P0 BRA `(.L_x_11654) ;  /* 0x00000074001c8947 */ /* 0x004fea0003800000 */
.L_x_11823:
[----:B------:R-:W-:Y:S05]  /*20970*/  BSYNC B2 ;  /* 0x0000000000027941 */ /* 0x000fea0003800000 */
.L_x_11653:
[----:B------:R-:W-:Y:S04]  /*20980*/  BSSY B2, `(.L_x_11655) ;  /* 0x0000009000027945 */ /* 0x000fe80003800000 */
[----:B------:R-:W-:Y:S05]  /*20990*/  @P1 BRA `(.L_x_11656) ;  /* 0x00000000001c1947 */ /* 0x000fea0003800000 */
[----:B0-----:R-:W0:Y:S02]  /*209a0*/  S2R R6, SR_TID.X ;  /* 0x0000000000067919 */ /* 0x001e240000002100 */
[----:B0-----:R-:W-:Y:S01]  /*209b0*/  LOP3.LUT R7, R6, 0x1f, RZ, 0xc0, !PT ;  /* 0x0000001f06077812 */ /* 0x001fe200078ec0ff */
[----:B------:R-:W-:-:S03]  /*209c0*/  IMAD.MOV.U32 R6, RZ, RZ, 0x6000 ;  /* 0x00006000ff067424 */ /* 0x000fc600078e00ff */
[----:B------:R-:W-:Y:S01]  /*209d0*/  ISETP.NE.AND P0, PT, R7, RZ, PT ;  /* 0x000000ff0700720c */ /* 0x000fe20003f05270 */
[----:B------:R3:W-:-:S12]  /*209e0*/  SYNCS.ARRIVE.TRANS64 RZ, [R10+URZ+0x2d890], R6 ;  /* 0x02d890060aff79a7 */ /* 0x0007d8000800003f */
[----:B---3--:R-:W-:Y:S05]  /*209f0*/  @!P0 BRA `(.L_x_11656) ;  /* 0x0000000000048947 */ /* 0x008fea0003800000 */
[----:B------:R-:W-:Y:S01]  /*20a00*/  BPT.TRAP 0x1 ;  /* 0x000000040000795c */ /* 0x000fe20000300000 */
.L_x_11656:
[----:B------:R-:W-:Y:S05]  /*20a10*/  BSYNC B2 ;  /* 0x0000000000027941 */ /* 0x000fea0003800000 */
.L_x_11655:
[----:B------:R-:W-:Y:S01]  /*20a20*/  IMAD.MOV.U32 R23, RZ, RZ, RZ ;  /* 0x000000ffff177224 */ /* 0x000fe200078e00ff */
[----:B------:R-:W-:Y:S01]  /*20a30*/  UIADD3 UR4, UP0, UR40, 0x570, URZ ;  /* 0x0000057028047890 */ /* 0x000fe2000ff1e03f */
[----:B------:R-:W-:Y:S01]  /*20a40*/  IMAD R7, R3, 0x80, R4 ;  /* 0x0000008003077824 */ /* 0x000fe200078e0204 */
[----:B------:R-:W-:Y:S01]  /*20a50*/  PLOP3.LUT P0, PT, PT, PT, PT, 0x80, 0x0 ;  /* 0x000000000000781c */ /* 0x000fe20003f0f070 */
[----:B------:R-:W-:Y:S01]  /*20a60*/  IMAD R8, R29, 0x6000, R18 ;  /* 0x000060001d087824 */ /* 0x000fe200078e0212 */
[----:B------:R-:W-:Y:S01]  /*20a70*/  R2UR UR10, R23 ;  /* 0x00000000170a72ca */ /* 0x000fe200000e0000 */
[----:B------:R-:W-:Y:S01]  /*20a80*/  VIADD R7, R7, 0xffffff80 ;  /* 0xffffff8007077836 */ /* 0x000fe20000000000 */
[----:B------:R-:W-:Y:S01]  /*20a90*/  UIADD3.X UR5, URZ, UR41, URZ, UP0, !UPT ;  /* 0x000000293f057290 */ /* 0x000fe200087fe43f */
[----:B0-----:R-:W-:Y:S01]  /*20aa0*/  VIADD R6, R10, 0x2d890 ;  /* 0x0002d8900a067836 */ /* 0x001fe20000000000 */
[----:B------:R-:W-:Y:S01]  /*20ab0*/  UMOV UR6, 0x0 ;  /* 0x0000000000067882 */ /* 0x000fe20000000000 */
[----:B------:R-:W-:Y:S01]  /*20ac0*/  VIADD R11, R8, 0x15400 ;  /* 0x00015400080b7836 */ /* 0x000fe20000000000 */
[----:B------:R-:W-:-:S09]  /*20ad0*/  UMOV UR7, 0x12f00000 ;  /* 0x12f0000000077882 */ /* 0x000fd20000000000 */
.L_x_11657:
        /* <DEDUP_REMOVED lines=16> */
.L_x_11658:
        /* <DEDUP_REMOVED lines=16> */
.L_x_11659:
        /* <DEDUP_REMOVED lines=13> */
.L_x_11824:
[----:B------:R-:W-:Y:S05]  /*20db0*/  BSYNC B2 ;  /* 0x0000000000027941 */ /* 0x000fea0003800000 */
.L_x_11660:
[----:B------:R-:W-:Y:S01]  /*20dc0*/  BSSY B2, `(.L_x_11662) ;  /* 0x000000b000027945 */ /* 0x000fe20003800000 */
[----:B-1----:R-:W-:Y:S02]  /*20dd0*/  IMAD.MOV.U32 R12, RZ, RZ, 0x0 ;  /* 0x00000000ff0c7424 */ /* 0x002fe400078e00ff */
[----:B------:R-:W-:Y:S01]  /*20de0*/  IMAD.MOV.U32 R13, RZ, RZ, 0x12f00000 ;  /* 0x12f00000ff0d7424 */ /* 0x000fe200078e00ff */
[----:B------:R-:W-:Y:S06]  /*20df0*/  @P1 BRA `(.L_x_11663) ;  /* 0x00000000001c1947 */ /* 0x000fec0003800000 */
[----:B------:R-:W1:Y:S02]  /*20e00*/  S2R R6, SR_TID.X ;  /* 0x0000000000067919 */ /* 0x000e640000002100 */
[----:B-1----:R-:W-:Y:S02]  /*20e10*/  LOP3.LUT R11, R6, 0x1f, RZ, 0xc0, !PT ;  /* 0x0000001f060b7812 */ /* 0x002fe400078ec0ff */
[----:B------:R-:W-:Y:S02]  /*20e20*/  MOV R6, 0x6000 ;  /* 0x0000600000067802 */ /* 0x000fe40000000f00 */
[----:B------:R-:W-:Y:S02]  /*20e30*/  ISETP.NE.AND P0, PT, R11, RZ, PT ;  /* 0x000000ff0b00720c */ /* 0x000fe40003f05270 */
[----:B------:R1:W-:Y:S11]  /*20e40*/  SYNCS.ARRIVE.TRANS64 RZ, [R10+URZ+0x2d8b0], R6 ;  /* 0x02d8b0060aff79a7 */ /* 0x0003f6000800003f */
[----:B-1----:R-:W-:Y:S05]  /*20e50*/  @!P0 BRA `(.L_x_11663) ;  /* 0x0000000000048947 */ /* 0x002fea0003800000 */
[----:B------:R-:W-:Y:S01]  /*20e60*/  BPT.TRAP 0x1 ;  /* 0x000000040000795c */ /* 0x000fe20000300000 */
.L_x_11663:
[----:B------:R-:W-:Y:S05]  /*20e70*/  BSYNC B2 ;  /* 0x0000000000027941 */ /* 0x000fea0003800000 */
.L_x_11662:
[----:B------:R-:W-:Y:S01]  /*20e80*/  R2UR UR10, R23 ;  /* 0x00000000170a72ca */ /* 0x000fe200000e0000 */
[----:B------:R-:W-:Y:S01]  /*20e90*/  UIADD3 UR4, UP0, UR40, 0x670, URZ ;  /* 0x0000067028047890 */ /* 0x000fe2000ff1e03f */
[----:B------:R-:W-:Y:S01]  /*20ea0*/  R2UR UR6, R12 ;  /* 0x000000000c0672ca */ /* 0x000fe200000e0000 */
[----:B0-2---:R-:W-:Y:S01]  /*20eb0*/  VIADD R10, R10, 0x2d8b0 ;  /* 0x0002d8b00a0a7836 */ /* 0x005fe20000000000 */
[----:B------:R-:W-:Y:S01]  /*20ec0*/  R2UR UR7, R13 ;  /* 0x000000000d0772ca */ /* 0x000fe200000e0000 */
[----:B------:R-:W-:Y:S01]  /*20ed0*/  VIADD R6, R8, 0x400 ;  /* 0x0000040008067836 */ /* 0x000fe20000000000 */
[----:B------:R-:W-:Y:S01]  /*20ee0*/  PLOP3.LUT P0, PT, PT, PT, PT, 0x80, 0x0 ;  /* 0x000000000000781c */ /* 0x000fe20003f0f070 */
[----:B------:R-:W-:-:S12]  /*20ef0*/  UIADD3.X UR5, URZ, UR41, URZ, UP0, !UPT ;  /* 0x000000293f057290 */ /* 0x000fd800087fe43f */
.L_x_11664:
        /* <DEDUP_REMOVED lines=15> */
.L_x_11665:
        /* <DEDUP_REMOVED lines=15> */
.L_x_11666:
        /* <DEDUP_REMOVED lines=10> */
.L_x_11652:
[----:B------:R-:W-:Y:S05]  /*21180*/  BSYNC B1 ;  /* 0x0000000000017941 */ /* 0x000fea0003800000 */
.L_x_11651:
[----:B0-----:R-:W2:Y:S01]  /*21190*/  LDL.LU R6, [R1+0x4] ;  /* 0x0000040001067983 */ /* 0x001ea20000300800 */
[----:B------:R-:W-:Y:S01]  /*211a0*/  VIADD R29, R29, 0x1 ;  /* 0x000000011d1d7836 */ /* 0x000fe20000000000 */
[----:B------:R-:W-:Y:S01]  /*211b0*/  PLOP3.LUT P0, PT, PT, PT, PT, 0x8, 0x0 ;  /* 0x000000000000781c */ /* 0x000fe20003f0e170 */
[----:B------:R-:W-:-:S03]  /*211c0*/  VIADD R10, R3, 0xfffffffe ;  /* 0xfffffffe030a7836 */ /* 0x000fc60000000000 */
[C---:B------:R-:W-:Y:S02]  /*211d0*/  ISETP.NE.AND P1, PT, R29.reuse, 0x2, PT ;  /* 0x000000021d00780c */ /* 0x040fe40003f25270 */
[----:B------:R-:W-:Y:S02]  /*211e0*/  ISETP.GE.AND P2, PT, R10, R5, PT ;  /* 0x000000050a00720c */ /* 0x000fe40003f46270 */
[----:B------:R-:W-:Y:S02]  /*211f0*/  SEL R3, RZ, 0x1, P1 ;  /* 0x00000001ff037807 */ /* 0x000fe40000800000 */
[----:B------:R-:W-:Y:S02]  /*21200*/  SEL R29, R29, RZ, P1 ;  /* 0x000000ff1d1d7207 */ /* 0x000fe40000800000 */
[----:B--2---:R-:W-:-:S05]  /*21210*/  LOP3.LUT R6, R6, R3, RZ, 0x3c, !PT ;  /* 0x0000000306067212 */ /* 0x004fca00078e3cff */
[----:B------:R0:W-:Y:S02]  /*21220*/  STL [R1+0x4], R6 ;  /* 0x0000040601007387 */ /* 0x0001e40000100800 */
[----:B------:R-:W-:Y:S05]  /*21230*/  @!P2 BRA `(.L_x_11645) ;  /* 0x00000008005ca947 */ /* 0x000fea0003800000 */
.L_x_11683:
[----:B------:R-:W-:Y:S05]  /*21240*/  YIELD ;  /* 0x0000000000007946 */ /* 0x000fea0003800000 */
[----:B------:R-:W-:Y:S04]  /*21250*/  BSSY B1, `(.L_x_11667) ;  /* 0x000008b000017945 */ /* 0x000fe80003800000 */
[----:B--2---:R-:W-:Y:S05]  /*21260*/  @!P6 BRA `(.L_x_11668) ;  /* 0x000000080024e947 */ /* 0x004fea0003800000 */
[----:B0-----:R-:W2:Y:S01]  /*21270*/  LDL R6, [R1+0x4] ;  /* 0x0000040001067983 */ /* 0x001ea20000100800 */
[----:B------:R-:W-:Y:S01]  /*21280*/  IMAD R9, R29, 0x8, R18 ;  /* 0x000000081d097824 */ /* 0x000fe200078e0212 */
[----:B------:R-:W0:Y:S01]  /*21290*/  S2R R3, SR_TID.X ;  /* 0x0000000000037919 */ /* 0x000e220000002100 */
[----:B------:R-:W-:Y:S01]  /*212a0*/  BSSY B2, `(.L_x_11669) ;  /* 0x0000006000027945 */ /* 0x000fe20003800000 */
[----:B0-----:R-:W-:-:S04]  /*212b0*/  LOP3.LUT R3, R3, 0x7f, RZ, 0xc0, !PT ;  /* 0x0000007f03037812 */ /* 0x001fc800078ec0ff */
[----:B------:R-:W-:Y:S02]  /*212c0*/  ISETP.NE.AND P2, PT, R3, RZ, PT ;  /* 0x000000ff0300720c */ /* 0x000fe40003f45270 */
[----:B--2---:R-:W-:-:S04]  /*212d0*/  SHF.L.U32 R8, R6, 0x1f, RZ ;  /* 0x0000001f06087819 */ /* 0x004fc800000006ff */
[----:B------:R-:W0:Y:S02]  /*212e0*/  SYNCS.PHASECHK.TRANS64.TRYWAIT P1, [R9+URZ+0x2d8a0], R8 ;  /* 0x02d8a008090075a7 */ /* 0x000e24000802017f */
[----:B0-----:R-:W-:Y:S05]  /*212f0*/  @!P1 BRA `(.L_x_11670) ;  /* 0x0000006800e09947 */ /* 0x001fea0003800000 */
.L_x_11825:
[----:B------:R-:W-:Y:S05]  /*21300*/  BSYNC B2 ;  /* 0x0000000000027941 */ /* 0x000fea0003800000 */
.L_x_11669:
[----:B------:R-:W-:Y:S04]  /*21310*/  BSSY B2, `(.L_x_11671) ;  /* 0x0000009000027945 */ /* 0x000fe80003800000 */
        /* <DEDUP_REMOVED lines=8> */
.L_x_11672:
[----:B------:R-:W-:Y:S05]  /*213a0*/  BSYNC B2 ;  /* 0x0000000000027941 */ /* 0x000fea0003800000 */
.L_x_11671:
        /* <DEDUP_REMOVED lines=11> */
.L_x_11673:
        /* <DEDUP_REMOVED lines=10> */
[----:B------:R-:W-:Y:S01]  /*21500*/  IMAD.MOV.U32 R23, RZ, RZ, 0x20 ;  /* 0x00000020ff177424 */ /* 0x000fe200078e00ff */
[----:B------:R-:W-:Y:S01]  /*21510*/  PLOP3.LUT P1, PT, PT, PT, PT, 0x80, 0x0 ;  /* 0x000000000000781c */ /* 0x000fe20003f2f070 */
[----:B------:R-:W-:Y:S01]  /*21520*/  VIADD R11, R7, 0x17400 ;  /* 0x00017400070b7836 */ /* 0x000fe20000000000 */
[----:B------:R-:W-:Y:S01]  /*21530*/  UMOV UR6, 0x0 ;  /* 0x0000000000067882 */ /* 0x000fe20000000000 */
[----:B------:R-:W-:Y:S01]  /*21540*/  UMOV UR7, 0x12f00000 ;  /* 0x12f0000000077882 */ /* 0x000fe20000000000 */
[----:B------:R-:W-:-:S15]  /*21550*/  R2UR UR10, R23 ;  /* 0x00000000170a72ca */ /* 0x000fde00000e0000 */
.L_x_11674:
        /* <DEDUP_REMOVED lines=16> */
.L_x_11675:
        /* <DEDUP_REMOVED lines=10> */
[----:B------:R-:W2:Y:S01]  /*21700*/  SYNCS.PHASECHK.TRANS64.TRYWAIT P1, [R9+URZ+0x2d8c0], R8 ;  /* 0x02d8c008090075a7 */ /* 0x000ea2000802017f */
[----:B------:R-:W-:Y:S04]  /*21710*/  BSSY B2, `(.L_x_11676) ;  /* 0x0000002000027945 */ /* 0x000fe80003800000 */
[----:B--2---:R-:W-:Y:S05]  /*21720*/  @!P1 BRA `(.L_x_11677) ;  /* 0x0000006400e89947 */ /* 0x004fea0003800000 */
.L_x_11826:
[----:B------:R-:W-:Y:S05]  /*21730*/  BSYNC B2 ;  /* 0x0000000000027941 */ /* 0x000fea0003800000 */
.L_x_11676:
[----:B------:R-:W-:Y:S01]  /*21740*/  BSSY B2, `(.L_x_11678) ;  /* 0x000000b000027945 */ /* 0x000fe20003800000 */
[----:B-1----:R-:W-:Y:S01]  /*21750*/  IMAD.MOV.U32 R12, RZ, RZ, 0x0 ;  /* 0x00000000ff0c7424 */ /* 0x002fe200078e00ff */
[----:B------:R-:W-:Y:S02]  /*21760*/  MOV R13, 0x12f00000 ;  /* 0x12f00000000d7802 */ /* 0x000fe40000000f00 */
        /* <DEDUP_REMOVED lines=8> */
.L_x_11679:
[----:B------:R-:W-:Y:S05]  /*217f0*/  BSYNC B2 ;  /* 0x0000000000027941 */ /* 0x000fea0003800000 */
.L_x_11678:
        /* <DEDUP_REMOVED lines=8> */
.L_x_11680:
        /* <DEDUP_REMOVED lines=15> */
.L_x_11681:
        /* <DEDUP_REMOVED lines=15> */
.L_x_11682:
        /* <DEDUP_REMOVED lines=10> */
.L_x_11668:
[----:B------:R-:W-:Y:S05]  /*21b00*/  BSYNC B1 ;  /* 0x0000000000017941 */ /* 0x000fea0003800000 */
.L_x_11667:
        /* <DEDUP_REMOVED lines=10> */
.L_x_11645:
[----:B------:R-:W-:Y:S05]  /*21bb0*/  BSYNC B0 ;  /* 0x0000000000007941 */ /* 0x000fea0003800000 */
.L_x_11644:
[----:B------:R-:W3:Y:S01]  /*21bc0*/  LDC R2, c[0x0][0x448] ;  /* 0x00011200ff027b82 */ /* 0x000ee20000000800 */
[----:B------:R-:W-:Y:S01]  /*21bd0*/  VIADD R3, R25, 0xbf ;  /* 0x000000bf19037836 */ /* 0x000fe20000000000 */
[----:B------:R-:W-:Y:S06]  /*21be0*/  @!P0 WARPSYNC.ALL ;  /* 0x0000000000008948 */ /* 0x000fec0003800000 */
[----:B------:R-:W-:Y:S01]  /*21bf0*/  @!P0 BAR.SYNC.DEFER_BLOCKING 0xc, 0x200 ;  /* 0x0308000000008b1d */ /* 0x000fe20000010000 */
[----:B---3--:R-:W-:-:S13]  /*21c00*/  ISETP.NE.AND P1, PT, R2, 0x1, PT ;  /* 0x000000010200780c */ /* 0x008fda0003f25270 */
[----:B------:R-:W3:Y:S08]  /*21c10*/  @P1 LDC R4, c[0x0][0x44c] ;  /* 0x00011300ff041b82 */ /* 0x000ef00000000800 */
[----:B------:R-:W4:Y:S01]  /*21c20*/  @P1 LDC R2, c[0x0][0x450] ;  /* 0x00011400ff021b82 */ /* 0x000f220000000800 */
[----:B---3--:R-:W-:-:S05]  /*21c30*/  @P1 IMAD.HI.U32 R4, R3, R4, RZ ;  /* 0x0000000403041227 */ /* 0x008fca00078e00ff */
[----:B----4-:R-:W-:-:S05]  /*21c40*/  @P1 SHF.R.U32.HI R3, RZ, R2, R4 ;  /* 0x00000002ff031219 */ /* 0x010fca0000011604 */
[----:B------:R-:W-:Y:S02]  /*21c50*/  IMAD.IADD R21, R21, 0x1, R3 ;  /* 0x0000000115157824 */ /* 0x000fe400078e0203 */
[----:B------:R-:W3:Y:S02]  /*21c60*/  LDC.64 R2, c[0x0][0x9e0] ;  /* 0x00027800ff027b82 */ /* 0x000ee40000000a00 */
[----:B---3--:R-:W-:Y:S01]  /*21c70*/  ISETP.GE.AND P2, PT, R3, 0x1, PT ;  /* 0x000000010300780c */ /* 0x008fe20003f46270 */
[----:B------:R-:W-:-:S12]  /*21c80*/  IMAD.IADD R2, R21, 0x1, R2 ;  /* 0x0000000115027824 */ /* 0x000fd800078e0202 */
[----:B------:R-:W-:Y:S05]  /*21c90*/  @!P2 BRA `(.L_x_11684) ;  /* 0x000000000048a947 */ /* 0x000fea0003800000 */
[C---:B------:R-:W-:Y:S01]  /*21ca0*/  ISETP.GT.AND P0, PT, R21.reuse, RZ, PT ;  /* 0x000000ff1500720c */ /* 0x040fe20003f04270 */
[----:B------:R-:W-:Y:S01]  /*21cb0*/  BSSY B0, `(.L_x_11685) ;  /* 0x000000e000007945 */ /* 0x000fe20003800000 */
[----:B0-----:R-:W-:-:S11]  /*21cc0*/  VIADD R6, R21, 0xffffffff ;  /* 0xffffffff15067836 */ /* 0x001fd60000000000 */
        /* <DEDUP_REMOVED lines=8> */
.L_x_11686:
[----:B------:R-:W-:-:S13]  /*21d50*/  ISETP.NE.AND P0, PT, R3, 0x1, PT ;  /* 0x000000010300780c */ /* 0x000fda0003f05270 */
[----:B------:R-:W0:Y:S02]  /*21d60*/  @P0 LDC.64 R4, c[0x0][0x9e8] ;  /* 0x00027a00ff040b82 */ /* 0x000e240000000a00 */
[----:B0-----:R-:W-:-:S05]  /*21d70*/  @P0 IMAD.HI.U32 R4, R6, R4, RZ ;  /* 0x0000000406040227 */ /* 0x001fca00078e00ff */
[----:B------:R-:W-:-:S07]  /*21d80*/  @P0 SHF.R.U32.HI R6, RZ, R5, R4 ;  /* 0x00000005ff060219 */ /* 0x000fce0000011604 */
.L_x_11687:
[----:B------:R-:W-:Y:S05]  /*21d90*/  BSYNC B0 ;  /* 0x0000000000007941 */ /* 0x000fea0003800000 */
.L_x_11685:
[----:B------:R-:W-:-:S05]  /*21da0*/  IMAD R6, R6, R3, R3 ;  /* 0x0000000306067224 */ /* 0x000fca00078e0203 */
[----:B------:R-:W-:-:S07]  /*21db0*/  VIMNMX R2, R2, R6, PT ;  /* 0x0000000602027248 */ /* 0x000fce0003fe0100 */
.L_x_11684:
[----:B------:R-:W-:Y:S01]  /*21dc0*/  VIADD R2, R2, 0x7f ;  /* 0x0000007f02027836 */ /* 0x000fe20000000000 */
[----:B------:R-:W-:Y:S01]  /*21dd0*/  ULDC UR4, c[0x0][0x9dc] ;  /* 0x0002770000047ab9 */ /* 0x000fe20000000800 */
[----:B------:R-:W-:-:S03]  /*21de0*/  IMAD.MOV.U32 R5, RZ, RZ, R25 ;  /* 0x000000ffff057224 */ /* 0x000fc600078e0019 */
[----:B------:R-:W-:-:S04]  /*21df0*/  SHF.R.S32.HI R4, RZ, 0x1f, R2 ;  /* 0x0000001fff047819 */ /* 0x000fc80000011402 */
[----:B------:R-:W-:Y:S02]  /*21e00*/  LEA.HI R4, R4, R2, RZ, 0x7 ;  /* 0x0000000204047211 */ /* 0x000fe400078f38ff */
[----:B------:R-:W3:Y:S02]  /*21e10*/  @P1 LDC R2, c[0x0][0x450] ;  /* 0x00011400ff021b82 */ /* 0x000ee40000000800 */
[----:B------:R-:W-:-:S04]  /*21e20*/  SHF.R.S32.HI R4, RZ, 0x7, R4 ;  /* 0x00000007ff047819 */ /* 0x000fc80000011404 */
[----:B0-----:R-:W-:Y:S02]  /*21e30*/  VIMNMX R6, R22, R4, PT ;  /* 0x0000000416067248 */ /* 0x001fe40003fe0100 */
[----:B------:R-:W0:Y:S02]  /*21e40*/  @P1 LDC R4, c[0x0][0x44c] ;  /* 0x00011300ff041b82 */ /* 0x000e240000000800 */
[----:B0-----:R-:W-:-:S05]  /*21e50*/  @P1 IMAD.HI.U32 R4, R25, R4, RZ ;  /* 0x0000000419041227 */ /* 0x001fca00078e00ff */
[----:B---3--:R-:W-:-:S05]  /*21e60*/  @P1 SHF.R.U32.HI R5, RZ, R2, R4 ;  /* 0x00000002ff051219 */ /* 0x008fca0000011604 */
        /* <DEDUP_REMOVED lines=13> */
.L_x_11690:
[----:B------:R-:W-:-:S13]  /*21f40*/  ISETP.NE.AND P0, PT, R3, 0x1, PT ;  /* 0x000000010300780c */ /* 0x000fda0003f05270 */
[----:B------:R-:W0:Y:S02]  /*21f50*/  @P0 LDC.64 R4, c[0x0][0x9e8] ;  /* 0x00027a00ff040b82 */ /* 0x000e240000000a00 */
[----:B0-----:R-:W-:-:S05]  /*21f60*/  @P0 IMAD.HI.U32 R4, R7, R4, RZ ;  /* 0x0000000407040227 */ /* 0x001fca00078e00ff */
[----:B------:R-:W-:-:S07]  /*21f70*/  @P0 SHF.R.U32.HI R7, RZ, R5, R4 ;  /* 0x00000005ff070219 */ /* 0x000fce0000011604 */
.L_x_11691:
[----:B------:R-:W-:Y:S05]  /*21f80*/  BSYNC B0 ;  /* 0x0000000000007941 */ /* 0x000fea0003800000 */
.L_x_11689:
[----:B------:R-:W-:-:S05]  /*21f90*/  IMAD R3, R7, R3, RZ ;  /* 0x0000000307037224 */ /* 0x000fca00078e02ff */
[----:B------:R-:W-:-:S07]  /*21fa0*/  VIMNMX R2, R2, R3, !PT ;  /* 0x0000000302027248 */ /* 0x000fce0007fe0100 */
.L_x_11688:
[----:B------:R-:W-:Y:S01]  /*21fb0*/  ISETP.NE.AND P1, PT, R0, RZ, PT ;  /* 0x000000ff0000720c */ /* 0x000fe20003f25270 */
[----:B------:R-:W-:Y:S01]  /*21fc0*/  BSSY B0, `(.L_x_11692) ;  /* 0x0000024000007945 */ /* 0x000fe20003800000 */
[----:B------:R-:W-:-:S04]  /*21fd0*/  SHF.R.S32.HI R3, RZ, 0x1f, R2 ;  /* 0x0000001fff037819 */ /* 0x000fc80000011402 */
[----:B------:R-:W-:Y:S01]  /*21fe0*/  LEA.HI R3, R3, R2, RZ, 0x7 ;  /* 0x0000000203037211 */ /* 0x000fe200078f38ff */
[----:B------:R-:W-:-:S03]  /*21ff0*/  IMAD.MOV.U32 R2, RZ, RZ, RZ ;  /* 0x000000ffff027224 */ /* 0x000fc600078e00ff */
[----:B------:R-:W-:-:S03]  /*22000*/  SHF.R.S32.HI R3, RZ, 0x7, R3 ;  /* 0x00000007ff037819 */ /* 0x000fc60000011403 */
[----:B------:R-:W0:Y:S01]  /*22010*/  @!P1 LDC R0, c[0x0][0x9f0] ;  /* 0x00027c00ff009b82 */ /* 0x000e220000000800 */
[----:B------:R-:W-:-:S04]  /*22020*/  VIMNMX R4, RZ, R3, !PT ;  /* 0x00000003ff047248 */ /* 0x000fc80007fe0100 */
[----:B------:R-:W-:-:S13]  /*22030*/  ISETP.GT.AND P0, PT, R6, R4, PT ;  /* 0x000000040600720c */ /* 0x000fda0003f04270 */
[----:B------:R-:W-:Y:S05]  /*22040*/  @!P0 BRA `(.L_x_11693) ;  /* 0x00000000006c8947 */ /* 0x000fea0003800000 */
[-C--:B0-----:R-:W-:Y:S02]  /*22050*/  IABS R5, R0.reuse ;  /* 0x0000000000057213 */ /* 0x081fe40000000000 */
[----:B--2---:R-:W-:Y:S02]  /*22060*/  IABS R8, R0 ;  /* 0x0000000000087213 */ /* 0x004fe40000000000 */
[----:B------:R-:W0:Y:S03]  /*22070*/  I2F.RP R2, R5 ;  /* 0x0000000500027306 */ /* 0x000e260000209400 */
[----:B------:R-:W-:-:S05]  /*22080*/  IMAD.MOV R8, RZ, RZ, -R8 ;  /* 0x000000ffff087224 */ /* 0x000fca00078e0a08 */
[----:B0-----:R-:W0:Y:S02]  /*22090*/  MUFU.RCP R2, R2 ;  /* 0x0000000200027308 */ /* 0x001e240000001000 */
[----:B0-----:R-:W-:-:S06]  /*220a0*/  IADD3 R2, R2, 0xffffffe, RZ ;  /* 0x0ffffffe02027810 */ /* 0x001fcc0007ffe0ff */
[----:B------:R-:W0:Y:S02]  /*220b0*/  F2I.FTZ.U32.TRUNC.NTZ R3, R2 ;  /* 0x0000000200037305 */ /* 0x000e24000021f000 */
[----:B0-----:R-:W-:-:S04]  /*220c0*/  IMAD.MOV R2, RZ, RZ, -R3 ;  /* 0x000000ffff027224 */ /* 0x001fc800078e0a03 */
[----:B------:R-:W-:Y:S02]  /*220d0*/  IMAD R7, R2, R5, RZ ;  /* 0x0000000502077224 */ /* 0x000fe400078e02ff */
[----:B------:R-:W-:-:S04]  /*220e0*/  IMAD.MOV.U32 R2, RZ, RZ, RZ ;  /* 0x000000ffff027224 */ /* 0x000fc800078e00ff */
        /* <DEDUP_REMOVED lines=17> */
.L_x_11693:
[----:B------:R-:W-:Y:S05]  /*22200*/  BSYNC B0 ;  /* 0x0000000000007941 */ /* 0x000fea0003800000 */
.L_x_11692:
[-C--:B0-----:R-:W-:Y:S01]  /*22210*/  IMAD R0, R19, R2.reuse, R4 ;  /* 0x0000000213007224 */ /* 0x081fe200078e0204 */
        /* <DEDUP_REMOVED lines=12> */
[----:B------:R-:W3:Y:S01]  /*222e0*/  LDC.64 R2, c[0x0][0xc60] ;  /* 0x00031800ff027b82 */ /* 0x000ee20000000a00 */
[----:B------:R-:W0:Y:S02]  /*222f0*/  FLO.U32 R0, UR4 ;  /* 0x0000000400007d00 */ /* 0x000e2400080e0000 */
[----:B0-----:R-:W-:-:S06]  /*22300*/  ISETP.EQ.U32.AND P0, PT, R0, R5, PT ;  /* 0x000000050000720c */ /* 0x001fcc0003f02070 */
[----:B------:R-:W3:Y:S07]  /*22310*/  POPC R5, UR4 ;  /* 0x0000000400057d09 */ /* 0x000eee0008000000 */
[----:B---3--:R-:W3:Y:S01]  /*22320*/  @P0 ATOMG.E.ADD.STRONG.GPU PT, R3, desc[UR54][R2.64], R5 ;  /* 0x00000005020309a8 */ /* 0x008ee200081ee1f6 */
[----:B------:R-:W0:Y:S02]  /*22330*/  S2R R4, SR_LTMASK ;  /* 0x0000000000047919 */ /* 0x000e240000003900 */
[----:B0-----:R-:W-:-:S04]  /*22340*/  LOP3.LUT R4, R4, UR4, RZ, 0xc0, !PT ;  /* 0x0000000404047c12 */ /* 0x001fc8000f8ec0ff */
[----:B------:R-:W0:Y:S01]  /*22350*/  POPC R7, R4 ;  /* 0x0000000400077309 */ /* 0x000e220000000000 */
[----:B---3--:R-:W0:Y:S02]  /*22360*/  SHFL.IDX PT, R0, R3, R0, 0x1f ;  /* 0x00001f0003007589 */ /* 0x008e2400000e0000 */
[----:B0-----:R-:W-:Y:S01]  /*22370*/  IADD3 R24, R0, UR37, R7 ;  /* 0x0000002500187c10 */ /* 0x001fe2000fffe007 */
[----:B------:R-:W-:Y:S06]  /*22380*/  BRA `(.L_x_11696) ;  /* 0x0000003000b47947 */ /* 0x000fec0003800000 */
.L_x_11695:
        /* <DEDUP_REMOVED lines=9> */
[----:B-1----:R-:W-:Y:S01]  /*22420*/  MOV R12, 0x1 ;  /* 0x00000001000c7802 */ /* 0x002fe20000000f00 */
[----:B------:R-:W0:Y:S01]  /*22430*/  LDC.64 R2, c[0x4][R2] ;  /* 0x0100000002027b82 */ /* 0x000e220000000a00 */
[----:B------:R-:W-:Y:S02]  /*22440*/  IMAD.U32 R5, RZ, RZ, UR7 ;  /* 0x00000007ff057e24 */ /* 0x000fe4000f8e00ff */
[----:B------:R-:W-:Y:S02]  /*22450*/  IMAD.U32 R6, RZ, RZ, UR8 ;  /* 0x00000008ff067e24 */ /* 0x000fe4000f8e00ff */
[----:B------:R-:W-:-:S02]  /*22460*/  IMAD.U32 R7, RZ, RZ, UR9 ;  /* 0x00000009ff077e24 */ /* 0x000fc4000f8e00ff */
[----:B------:R-:W-:Y:S02]  /*22470*/  IMAD.U32 R10, RZ, RZ, UR4 ;  /* 0x00000004ff0a7e24 */ /* 0x000fe4000f8e00ff */
[----:B------:R-:W-:Y:S02]  /*22480*/  IMAD.U32 R11, RZ, RZ, UR5 ;  /* 0x00000005ff0b7e24 */ /* 0x000fe4000f8e00ff */
[----:B--2---:R-:W-:Y:S02]  /*22490*/  IMAD.MOV.U32 R8, RZ, RZ, 0x70 ;  /* 0x00000070ff087424 */ /* 0x004fe400078e00ff */
[----:B------:R-:W-:-:S07]  /*224a0*/  IMAD.MOV.U32 R13, RZ, RZ, RZ ;  /* 0x000000ffff0d7224 */ /* 0x000fce00078e00ff */
[----:B------:R-:W-:-:S07]  /*224b0*/  LEPC R20, `(.L_x_11698) ;  /* 0x000000001014794e */ /* 0x000fce0000000000 */
[----:B0-----:R-:W-:Y:S05]  /*224c0*/  CALL.ABS.NOINC R2 ;  /* 0x0000000002007343 */ /* 0x001fea0003c00000 */
.L_x_11698:
[----:B------:R-:W-:Y:S05]  /*224d0*/  BSYNC B6 ;  /* 0x0000000000067941 */ /* 0x000fea0003800000 */
.L_x_11697:
        /* <DEDUP_REMOVED lines=9> */
[----:B------:R-:W-:Y:S02]  /*22570*/  IMAD.U32 R4, RZ, RZ, UR6 ;  /* 0x00000006ff047e24 */ /* 0x000fe4000f8e00ff */
[----:B------:R-:W-:Y:S02]  /*22580*/  IMAD.U32 R5, RZ, RZ, UR7 ;  /* 0x00000007ff057e24 */ /* 0x000fe4000f8e00ff */
[----:B------:R-:W-:Y:S02]  /*22590*/  IMAD.U32 R6, RZ, RZ, UR8 ;  /* 0x00000008ff067e24 */ /* 0x000fe4000f8e00ff */
[----:B------:R-:W-:-:S02]  /*225a0*/  IMAD.U32 R7, RZ, RZ, UR9 ;  /* 0x00000009ff077e24 */ /* 0x000fc4000f8e00ff */
[----:B------:R-:W-:Y:S02]  /*225b0*/  IMAD.U32 R10, RZ, RZ, UR4 ;  /* 0x00000004ff0a7e24 */ /* 0x000fe4000f8e00ff */
[----:B------:R-:W-:Y:S02]  /*225c0*/  IMAD.U32 R11, RZ, RZ, UR5 ;  /* 0x00000005ff0b7e24 */ /* 0x000fe4000f8e00ff */
[----:B--2---:R-:W-:Y:S02]  /*225d0*/  IMAD.MOV.U32 R8, RZ, RZ, 0x70 ;  /* 0x00000070ff087424 */ /* 0x004fe400078e00ff */
[----:B-1----:R-:W-:Y:S02]  /*225e0*/  IMAD.MOV.U32 R12, RZ, RZ, 0x1 ;  /* 0x00000001ff0c7424 */ /* 0x002fe400078e00ff */
[----:B0-----:R-:W-:-:S07]  /*225f0*/  IMAD.MOV.U32 R13, RZ, RZ, RZ ;  /* 0x000000ffff0d7224 */ /* 0x001fce00078e00ff */
[----:B------:R-:W-:-:S07]  /*22600*/  LEPC R20, `(.L_x_11701) ;  /* 0x000000001014794e */ /* 0x000fce0000000000 */
[----:B---3--:R-:W-:Y:S05]  /*22610*/  CALL.ABS.NOINC R2 ;  /* 0x0000000002007343 */ /* 0x008fea0003c00000 */
.L_x_11701:
        /* <DEDUP_REMOVED lines=15> */
.L_x_11700:
[----:B------:R-:W-:Y:S05]  /*22710*/  BSYNC B6 ;  /* 0x0000000000067941 */ /* 0x000fea0003800000 */
.L_x_11699:
[----:B------:R-:W-:Y:S01]  /*22720*/  ULDC.64 UR4, c[0x0][0x9f8] ;  /* 0x00027e0000047ab9 */ /* 0x000fe20000000a00 */
[----:B------:R-:W3:Y:S01]  /*22730*/  LDL R20, [R1+0x18] ;  /* 0x0000180001147983 */ /* 0x000ee20000100800 */
[----:B------:R-:W-:-:S03]  /*22740*/  ISETP.NE.U32.AND P0, PT, RZ, UR4, PT ;  /* 0x00000004ff007c0c */ /* 0x000fc6000bf05070 */
[----:B------:R-:W4:Y:S01]  /*22750*/  LDL R19, [R1+0x28] ;  /* 0x0000280001137983 */ /* 0x000f220000100800 */
[----:B------:R-:W-:Y:S01]  /*22760*/  ISETP.NE.AND.EX P0, PT, RZ, UR5, PT, P0 ;  /* 0x00000005ff007c0c */ /* 0x000fe2000bf05300 */
[----:B------:R-:W-:Y:S01]  /*22770*/  IMAD.MOV.U32 R9, RZ, RZ, R27 ;  /* 0x000000ffff097224 */ /* 0x000fe200078e001b */
[----:B------:R-:W0:Y:S01]  /*22780*/  LDC R5, c[0x0][0x430] ;  /* 0x00010c00ff057b82 */ /* 0x000e220000000800 */
[----:B------:R-:W1:Y:S01]  /*22790*/  S2R R22, SR_TID.X ;  /* 0x0000000000167919 */ /* 0x000e620000002100 */
[----:B------:R-:W2:Y:S01]  /*227a0*/  S2R R21, SR_TID.X ;  /* 0x0000000000157919 */ /* 0x000ea20000002100 */
[----:B------:R-:W-:Y:S01]  /*227b0*/  VIADD R23, R23, 0xffffffff ;  /* 0xffffffff17177836 */ /* 0x000fe20000000000 */
[----:B------:R-:W-:-:S07]  /*227c0*/  ULDC UR4, c[0x0][0x2f4] ;  /* 0x0000bd0000047ab9 */ /* 0x000fce0000000800 */
[----:B------:R-:W1:Y:S02]  /*227d0*/  @P0 LDC.64 R2, c[0x0][0x9f8] ;  /* 0x00027e00ff020b82 */ /* 0x000e640000000a00 */
[----:B-1----:R-:W-:-:S05]  /*227e0*/  @P0 IMAD.WIDE R2, R27, 0x4, R2 ;  /* 0x000000041b020825 */ /* 0x002fca00078e0202 */
[----:B------:R1:W4:Y:S01]  /*227f0*/  @P0 LDG.E R9, desc[UR54][R2.64] ;  /* 0x0000003602090981 */ /* 0x000322000c1e1900 */
[----:B0-----:R-:W-:Y:S01]  /*22800*/  ISETP.NE.AND P1, PT, R5, 0x1, PT ;  /* 0x000000010500780c */ /* 0x001fe20003f25270 */
[----:B------:R-:W-:Y:S01]  /*22810*/  IMAD.SHL.U32 R22, R22, 0x20, RZ ;  /* 0x0000002016167824 */ /* 0x000fe200078e00ff */
[----:B--2---:R-:W-:Y:S01]  /*22820*/  LOP3.LUT R21, R21, 0x7f, RZ, 0xc0, !PT ;  /* 0x0000007f15157812 */ /* 0x004fe200078ec0ff */
[----:B------:R-:W-:-:S03]  /*22830*/  IMAD.SHL.U32 R8, R23, 0x80, RZ ;  /* 0x0000008017087824 */ /* 0x000fc600078e00ff */
[----:B------:R-:W-:Y:S02]  /*22840*/  SHF.R.U32.HI R21, RZ, 0x2, R21 ;  /* 0x00000002ff157819 */ /* 0x000fe40000011615 */
[----:B------:R-:W-:-:S04]  /*22850*/  LOP3.LUT R22, R22, 0x60, RZ, 0xc0, !PT ;  /* 0x0000006016167812 */ /* 0x000fc800078ec0ff */
[----:B------:R-:W-:Y:S01]  /*22860*/  LOP3.LUT R0, R8, R21, R22, 0xfe, !PT ;  /* 0x0000001508007212 */ /* 0x000fe200078efe16 */
[----:B-1----:R-:W0:Y:S08]  /*22870*/  @P1 LDC R3, c[0x0][0x434] ;  /* 0x00010d00ff031b82 */ /* 0x002e300000000800 */
[----:B------:R-:W1:Y:S01]  /*22880*/  @P1 LDC R2, c[0x0][0x438] ;  /* 0x00010e00ff021b82 */ /* 0x000e620000000800 */
[----:B------:R-:W-:Y:S01]  /*22890*/  LOP3.LUT R16, R16, 0xfffffff7, RZ, 0xc0, !PT ;  /* 0xfffffff710107812 */ /* 0x000fe200078ec0ff */
[----:B------:R-:W-:Y:S01]  /*228a0*/  UMOV UR5, 0xffffffff ;  /* 0xffffffff00057882 */ /* 0x000fe20000000000 */
[C---:B---3--:R-:W-:Y:S01]  /*228b0*/  ISETP.GE.AND P0, PT, R0.reuse, R20, PT ;  /* 0x000000140000720c */ /* 0x048fe20003f06270 */
[----:B----4-:R-:W-:-:S04]  /*228c0*/  IMAD.IADD R0, R0, 0x1, R19 ;  /* 0x0000000100007824 */ /* 0x010fc800078e0213 */
[----:B0-----:R-:W-:-:S04]  /*228d0*/  @P1 IMAD.HI.U32 R3, R0, R3, RZ ;  /* 0x0000000300031227 */ /* 0x001fc800078e00ff */
[----:B------:R-:W-:Y:S01]  /*228e0*/  IMAD.MOV.U32 R6, RZ, RZ, R0 ;  /* 0x000000ffff067224 */ /* 0x000fe200078e0000 */
[----:B-1----:R-:W-:-:S03]  /*228f0*/  @P1 SHF.R.U32.HI R6, RZ, R2, R3 ;  /* 0x00000002ff061219 */ /* 0x002fc60000011603 */
[----:B------:R-:W0:Y:S01]  /*22900*/  @!P0 LDC.64 R2, c[0x0][0x428] ;  /* 0x00010a00ff028b82 */ /* 0x000e220000000a00 */
[--C-:B------:R-:W-:Y:S01]  /*22910*/  @!P0 SHF.R.S32.HI R7, RZ, 0x1f, R6.reuse ;  /* 0x0000001fff078819 */ /* 0x100fe20000011406 */
[----:B------:R-:W-:-:S04]  /*22920*/  IMAD.MOV R4, RZ, RZ, -R6 ;  /* 0x000000ffff047224 */ /* 0x000fc800078e0a06 */
[----:B------:R-:W-:Y:S01]  /*22930*/  IMAD R4, R5, R4, R0 ;  /* 0x0000000405047224 */ /* 0x000fe200078e0200 */
[----:B------:R-:W-:Y:S01]  /*22940*/  SHF.R.S32.HI R10, RZ, 0x1f, R9 ;  /* 0x0000001fff0a7819 */ /* 0x000fe20000011409 */
[----:B------:R1:W-:Y:S01]  /*22950*/  STL [R1+0xc], R9 ;  /* 0x00000c0901007387 */ /* 0x0003e20000100800 */
[----:B0-----:R-:W-:-:S03]  /*22960*/  @!P0 IMAD.WIDE.U32 R6, R9, R2, R6 ;  /* 0x0000000209068225 */ /* 0x001fc600078e0006 */
[----:B------:R0:W-:Y:S01]  /*22970*/  STL [R1+0x2c], R10 ;  /* 0x00002c0a01007387 */ /* 0x0001e20000100800 */
[----:B------:R-:W-:-:S04]  /*22980*/  @!P0 IMAD R0, R10, R2, RZ ;  /* 0x000000020a008224 */ /* 0x000fc800078e02ff */
[----:B------:R-:W-:Y:S02]  /*22990*/  @!P0 IMAD R0, R9, R3, R0 ;  /* 0x0000000309008224 */ /* 0x000fe400078e0200 */
[----:B-1----:R-:W1:Y:S01]  /*229a0*/  S2R R9, SR_TID.X ;  /* 0x0000000000097919 */ /* 0x002e620000002100 */
[----:B------:R-:W2:Y:S01]  /*229b0*/  @!P0 LDC.64 R2, c[0x0][0x418] ;  /* 0x00010600ff028b82 */ /* 0x000ea20000000a00 */
[----:B------:R-:W-:Y:S02]  /*229c0*/  @!P0 IMAD.IADD R0, R7, 0x1, R0 ;  /* 0x0000000107008824 */ /* 0x000fe400078e0200 */
[----:B------:R-:W-:-:S05]  /*229d0*/  IMAD.U32 R5, RZ, RZ, UR38 ;  /* 0x00000026ff057e24 */ /* 0x000fca000f8e00ff */
[----:B------:R-:W-:Y:S02]  /*229e0*/  ISETP.NE.AND P2, PT, R5, 0x3, PT ;  /* 0x000000030500780c */ /* 0x000fe40003f45270 */
[----:B--2---:R-:W-:-:S04]  /*229f0*/  @!P0 LEA R2, P1, R6, R2, 0x2 ;  /* 0x0000000206028211 */ /* 0x004fc800078210ff */
[----:B------:R-:W-:Y:S01]  /*22a00*/  @!P0 LEA.HI.X R3, R6, R3, R0, 0x2, P1 ;  /* 0x0000000306038211 */ /* 0x000fe200008f1400 */
[----:B------:R-:W-:Y:S02]  /*22a10*/  IMAD.MOV.U32 R0, RZ, RZ, RZ ;  /* 0x000000ffff007224 */ /* 0x000fe400078e00ff */
[----:B-1----:R-:W-:-:S04]  /*22a20*/  IMAD.SHL.U32 R9, R9, 0x8, RZ ;  /* 0x0000000809097824 */ /* 0x002fc800078e00ff */
[----:B------:R1:W5:Y:S01]  /*22a30*/  @!P0 LDG.E R0, desc[UR54][R2.64] ;  /* 0x0000003602008981 */ /* 0x000362000c1e1900 */
[----:B------:R-:W-:Y:S02]  /*22a40*/  LOP3.LUT R9, R9, 0x18, RZ, 0xc0, !PT ;  /* 0x0000001809097812 */ /* 0x000fe400078ec0ff */
[----:B------:R-:W-:Y:S02]  /*22a50*/  @P2 LOP3.LUT R16, R16, 0x8, RZ, 0xfc, !PT ;  /* 0x0000000810102812 */ /* 0x000fe400078efcff */
[C---:B------:R-:W-:Y:S02]  /*22a60*/  ISETP.GE.AND P0, PT, R9.reuse, UR4, PT ;  /* 0x0000000409007c0c */ /* 0x040fe4000bf06270 */
[C---:B0-----:R-:W-:Y:S02]  /*22a70*/  LOP3.LUT R10, R9.reuse, 0x20, RZ, 0xfc, !PT ;  /* 0x00000020090a7812 */ /* 0x041fe400078efcff */
[----:B------:R-:W-:Y:S02]  /*22a80*/  LOP3.LUT R16, R16, 0xfffffffb, RZ, 0xc0, !PT ;  /* 0xfffffffb10107812 */ /* 0x000fe400078ec0ff */
[----:B------:R-:W-:-:S02]  /*22a90*/  LOP3.LUT R9, R9, 0x40, RZ, 0xfc, !PT ;  /* 0x0000004009097812 */ /* 0x000fc400078efcff */
[----:B------:R-:W-:-:S05]  /*22aa0*/  ISETP.GE.AND P1, PT, R10, UR4, PT ;  /* 0x000000040a007c0c */ /* 0x000fca000bf26270 */
[----:B------:R-:W-:Y:S02]  /*22ab0*/  @P0 LOP3.LUT R16, R16, 0x4, RZ, 0xfc, !PT ;  /* 0x0000000410100812 */ /* 0x000fe400078efcff */
[----:B------:R-:W-:Y:S02]  /*22ac0*/  ISETP.GE.AND P0, PT, R9, UR4, PT ;  /* 0x0000000409007c0c */ /* 0x000fe4000bf06270 */
[----:B------:R-:W-:-:S04]  /*22ad0*/  LOP3.LUT R16, R16, 0xfffffffe, RZ, 0xc0, !PT ;  /* 0xfffffffe10107812 */ /* 0x000fc800078ec0ff */
[----:B------:R-:W-:-:S04]  /*22ae0*/  LOP3.LUT R16, R16, 0xfffffffd, RZ, 0xc0, !PT ;  /* 0xfffffffd10107812 */ /* 0x000fc800078ec0ff */
[----:B------:R-:W-:-:S04]  /*22af0*/  @P1 LOP3.LUT R16, R16, 0x2, RZ, 0xfc, !PT ;  /* 0x0000000210101812 */ /* 0x000fc800078efcff */
[----:B------:R-:W-:Y:S01]  /*22b00*/  @P0 LOP3.LUT R16, R16, 0x1, RZ, 0xfc, !PT ;  /* 0x0000000110100812 */ /* 0x000fe200078efcff */
[----:B-1----:R-:W-:Y:S06]  /*22b10*/  BRA.DIV UR5, `(.L_x_11702) ;  /* 0x0000005605007947 */ /* 0x002fec000b800000 */
.L_x_11829:
[----:B------:R-:W-:Y:S05]  /*22b20*/  @!P2 BRA `(.L_x_11703) ;  /* 0x000000000004a947 */ /* 0x000fea0003800000 */
[----:B------:R-:W-:Y:S01]  /*22b30*/  BPT.TRAP 0x1 ;  /* 0x000000040000795c */ /* 0x000fe20000300000 */
.L_x_11703:
[----:B------:R-:W2:Y:S01]  /*22b40*/  LDL R9, [R1] ;  /* 0x0000000001097983 */ /* 0x000ea20000100800 */
        /* <DEDUP_REMOVED lines=17> */
[----:B------:R-:W-:-:S04]  /*22c60*/  LEA R19, P0, R2, UR6, 0x1 ;  /* 0x0000000602137c11 */ /* 0x000fc8000f8008ff */
[----:B------:R-:W-:Y:S01]  /*22c70*/  LEA.HI.X R22, R2, UR7, R22, 0x1, P0 ;  /* 0x0000000702167c11 */ /* 0x000fe200080f0c16 */
[----:B------:R-:W-:Y:S01]  /*22c80*/  IMAD R2, R28, 0x8, R18 ;  /* 0x000000081c027824 */ /* 0x000fe200078e0212 */
[----:B--2---:R-:W-:-:S06]  /*22c90*/  SHF.L.U32 R3, R9, 0x1f, RZ ;  /* 0x0000001f09037819 */ /* 0x004fcc00000006ff */
[----:B------:R-:W0:Y:S02]  /*22ca0*/  SYNCS.PHASECHK.TRANS64.TRYWAIT P0, [R2+URZ+0x2d840], R3 ;  /* 0x02d84003020075a7 */ /* 0x000e24000800017f */
[----:B0-----:R-:W-:Y:S05]  /*22cb0*/  @!P0 BRA `(.L_x_11705) ;  /* 0x0000005000cc8947 */ /* 0x001fea0003800000 */
.L_x_11830:
[----:B------:R-:W-:Y:S05]  /*22cc0*/  BSYNC B0 ;  /* 0x0000000000007941 */ /* 0x000fea0003800000 */
.L_x_11704:
[----:B------:R-:W2:Y:S01]  /*22cd0*/  LDL R12, [R1+0x18] ;  /* 0x00001800010c7983 */ /* 0x000ea20000100800 */
[----:B------:R-:W-:Y:S01]  /*22ce0*/  ULDC.64 UR4, c[0x0][0x300] ;  /* 0x0000c00000047ab9 */ /* 0x000fe20000000a00 */
[----:B------:R-:W-:Y:S02]  /*22cf0*/  ULDC.64 UR6, c[0x0][0x2e8] ;  /* 0x0000ba0000067ab9 */ /* 0x000fe40000000a00 */
[----:B------:R-:W3:Y:S01]  /*22d00*/  LDL R10, [R1+0x10] ;  /* 0x00001000010a7983 */ /* 0x000ee20000100800 */
[----:B------:R-:W-:Y:S01]  /*22d10*/  IMAD R5, R5, UR4, RZ ;  /* 0x0000000405057c24 */ /* 0x000fe2000f8e02ff */
[----:B------:R-:W-:Y:S01]  /*22d20*/  LOP3.LUT P4, RZ, R16, 0x4, RZ, 0xc0, !PT ;  /* 0x0000000410ff7812 */ /* 0x000fe2000788c0ff */
[----:B------:R-:W1:Y:S02]  /*22d30*/  S2R R7, SR_TID.X ;  /* 0x0000000000077919 */ /* 0x000e640000002100 */
[----:B0-----:R-:W-:Y:S01]  /*22d40*/  IMAD R3, R4, UR5, R5 ;  /* 0x0000000504037c24 */ /* 0x001fe2000f8e0205 */
        /* <DEDUP_REMOVED lines=8> */
[----:B------:R-:W-:-:S04]  /*22dd0*/  ULDC.64 UR4, c[0x0][0x308] ;  /* 0x0000c20000047ab9 */ /* 0x000fc80000000a00 */
[----:B------:R-:W-:-:S03]  /*22de0*/  IADD3 R5, R5, R0, RZ ;  /* 0x0000000005057210 */ /* 0x000fc60007ffe0ff */
[----:B------:R-:W-:Y:S01]  /*22df0*/  IMAD.WIDE.U32 R4, R17, UR4, R4 ;  /* 0x0000000411047c25 */ /* 0x000fe2000f8e0004 */
[----:B------:R-:W-:Y:S02]  /*22e00*/  UMOV UR4, 0xffffffff ;  /* 0xffffffff00047882 */ /* 0x000fe40000000000 */
[----:B------:R-:W-:Y:S02]  /*22e10*/  LEA R0, P0, R4, UR6, 0x1 ;  /* 0x0000000604007c11 */ /* 0x000fe4000f8008ff */
[----:B-1----:R-:W-:Y:S01]  /*22e20*/  LOP3.LUT R9, R7, 0x7f, RZ, 0xc0, !PT ;  /* 0x0000007f07097812 */ /* 0x002fe200078ec0ff */
[----:B------:R-:W-:-:S03]  /*22e30*/  IMAD R7, R17, UR5, R5 ;  /* 0x0000000511077c24 */ /* 0x000fc6000f8e0205 */
[----:B------:R-:W-:Y:S02]  /*22e40*/  SHF.R.U32.HI R11, RZ, 0x2, R9 ;  /* 0x00000002ff0b7819 */ /* 0x000fe40000011609 */
[----:B------:R-:W0:Y:S01]  /*22e50*/  S2R R9, SR_TID.X ;  /* 0x0000000000097919 */ /* 0x000e220000002100 */
[----:B------:R-:W-:Y:S01]  /*22e60*/  LEA.HI.X R7, R4, UR7, R7, 0x1, P0 ;  /* 0x0000000704077c11 */ /* 0x000fe200080f0c07 */
[----:B0-----:R-:W-:-:S05]  /*22e70*/  IMAD.SHL.U32 R9, R9, 0x8, RZ ;  /* 0x0000000809097824 */ /* 0x001fca00078e00ff */
[----:B------:R-:W-:Y:S02]  /*22e80*/  LOP3.LUT R9, R9, 0x18, RZ, 0xc0, !PT ;  /* 0x0000001809097812 */ /* 0x000fe400078ec0ff */
[----:B--2---:R-:W-:-:S04]  /*22e90*/  IADD3 R3, -R11, R12, -R8 ;  /* 0x0000000c0b037210 */ /* 0x004fc80007ffe908 */
[----:B------:R-:W-:Y:S01]  /*22ea0*/  ISETP.GE.AND P0, PT, R3, 0x1, PT ;  /* 0x000000010300780c */ /* 0x000fe20003f06270 */
[----:B---3--:R-:W-:Y:S01]  /*22eb0*/  IMAD R8, R28, 0x3000, R10 ;  /* 0x000030001c087824 */ /* 0x008fe200078e020a */
[----:B------:R-:W-:Y:S11]  /*22ec0*/  BRA.DIV UR4, `(.L_x_11706) ;  /* 0x00000052045c7947 */ /* 0x000ff6000b800000 */
        /* <DEDUP_REMOVED lines=38> */
.L_x_11840:
        /* <DEDUP_REMOVED lines=12> */
.L_x_11707:
        /* <DEDUP_REMOVED lines=11> */
.L_x_11708:
[----:B------:R1:W5:Y:S01]  /*232a0*/  LDL.LU R3, [R1+0x34] ;  /* 0x0000340001037983 */ /* 0x0003620000300800 */
[----:B------:R1:W-:Y:S02]  /*232b0*/  SYNCS.ARRIVE.TRANS64.A1T0 RZ, [R2+URZ+0x2d830], RZ ;  /* 0x02d830ff02ff79a7 */ /* 0x0003e4000810003f */
[----:B------:R-:W-:Y:S05]  /*232c0*/  WARPSYNC.ALL ;  /* 0x0000000000007948 */ /* 0x000fea0003800000 */
[----:B------:R-:W-:Y:S01]  /*232d0*/  ULDC.64 UR4, c[0x0][0x298] ;  /* 0x0000a60000047ab9 */ /* 0x000fe20000000a00 */
[----:B------:R-:W-:Y:S01]  /*232e0*/  VIADD R0, R18, 0xc400 ;  /* 0x0000c40012007836 */ /* 0x000fe20000000000 */
[----:B------:R-:W-:Y:S01]  /*232f0*/  ULDC.64 UR6, c[0x0][0xa00] ;  /* 0x0002800000067ab9 */ /* 0x000fe20000000a00 */
[----:B------:R-:W-:Y:S01]  /*23300*/  BSSY B6, `(.L_x_11709) ;  /* 0x0000021000067945 */ /* 0x000fe20003800000 */
[----:B------:R-:W-:Y:S01]  /*23310*/  BAR.SYNC.DEFER_BLOCKING 0x8, 0x200 ;  /* 0x0208000000007b1d */ /* 0x000fe20000010000 */
[----:B------:R-:W-:-:S02]  /*23320*/  ISETP.NE.U32.AND P0, PT, RZ, UR6, PT ;  /* 0x00000006ff007c0c */ /* 0x000fc4000bf05070 */
[----:B------:R-:W-:Y:S02]  /*23330*/  LOP3.LUT P1, RZ, R0, 0x1bf, RZ, 0xc0, !PT ;  /* 0x000001bf00ff7812 */ /* 0x000fe4000782c0ff */
[----:B------:R-:W-:-:S04]  /*23340*/  ISETP.NE.AND.EX P0, PT, RZ, UR7, PT, P0 ;  /* 0x00000007ff007c0c */ /* 0x000fc8000bf05300 */
[----:B------:R-:W-:Y:S02]  /*23350*/  SEL R26, R27, RZ, !P0 ;  /* 0x000000ff1b1a7207 */ /* 0x000fe40004000000 */
[----:B-1---5:R-:W-:Y:S01]  /*23360*/  SHF.R.S32.HI R2, RZ, 0x1f, R3 ;  /* 0x0000001fff027819 */ /* 0x022fe20000011403 */
[----:B0-----:R-:W-:-:S04]  /*23370*/  IMAD.WIDE.U32 R4, R3, UR4, RZ ;  /* 0x0000000403047c25 */ /* 0x001fc8000f8e00ff */
[----:B------:R-:W-:Y:S01]  /*23380*/  IMAD R2, R2, UR4, RZ ;  /* 0x0000000402027c24 */ /* 0x000fe2000f8e02ff */
[----:B------:R0:W-:Y:S03]  /*23390*/  STL.64 [R1+0x38], R4 ;  /* 0x0000380401007387 */ /* 0x0001e60000100a00 */
[----:B------:R-:W-:Y:S01]  /*233a0*/  IMAD R0, R3, UR5, R2 ;  /* 0x0000000503007c24 */ /* 0x000fe2000f8e0202 */
[----:B------:R-:W-:-:S03]  /*233b0*/  SHF.R.S32.HI R2, RZ, 0x1f, R27 ;  /* 0x0000001fff027819 */ /* 0x000fc6000001141b */
[----:B------:R-:W-:Y:S01]  /*233c0*/  IMAD.IADD R3, R5, 0x1, R0 ;  /* 0x0000000105037824 */ /* 0x000fe200078e0200 */
[----:B------:R-:W-:-:S04]  /*233d0*/  SEL R0, R2, RZ, !P0 ;  /* 0x000000ff02007207 */ /* 0x000fc80004000000 */
[----:B------:R0:W-:Y:S04]  /*233e0*/  STL [R1+0x34], R3 ;  /* 0x0000340301007387 */ /* 0x0001e80000100800 */
[----:B------:R0:W-:Y:S01]  /*233f0*/  STL [R1+0x44], R0 ;  /* 0x0000440001007387 */ /* 0x0001e20000100800 */
        /* <DEDUP_REMOVED lines=17> */
.L_x_11710:
[----:B------:R-:W-:Y:S05]  /*23510*/  BSYNC B6 ;  /* 0x0000000000067941 */ /* 0x000fea0003800000 */
.L_x_11709:
[----:B------:R-:W2:Y:S01]  /*23520*/  LDL.LU R2, [R1+0x34] ;  /* 0x0000340001027983 */ /* 0x000ea20000300800 */
[----:B------:R-:W1:Y:S01]  /*23530*/  LDC R9, c[0x0][0x448] ;  /* 0x00011200ff097b82 */ /* 0x000e620000000800 */
[----:B------:R-:W-:Y:S01]  /*23540*/  ULDC.64 UR4, c[0x0][0x2d8] ;  /* 0x0000b60000047ab9 */ /* 0x000fe20000000a00 */
[----:B------:R-:W-:Y:S01]  /*23550*/  ULDC.64 UR6, c[0x0][0x2e0] ;  /* 0x0000b80000067ab9 */ /* 0x000fe20000000a00 */
[----:B------:R-:W3:Y:S01]  /*23560*/  LDL.LU.64 R20, [R1+0x38] ;  /* 0x0000380001147983 */ /* 0x000ee20000300a00 */
[----:B------:R-:W-:-:S03]  /*23570*/  ULDC.64 UR8, c[0x0][0x280] ;  /* 0x0000a00000087ab9 */ /* 0x000fc60000000a00 */
[----:B0-----:R-:W4:Y:S01]  /*23580*/  LDL.LU R0, [R1+0x44] ;  /* 0x0000440001007983 */ /* 0x001f220000300800 */
[----:B-1----:R-:W-:-:S13]  /*23590*/  ISETP.NE.AND P1, PT, R9, 0x1, PT ;  /* 0x000000010900780c */ /* 0x002fda0003f25270 */
        /* <DEDUP_REMOVED lines=20> */
[----:B------:R2:W5:Y:S03]  /*236e0*/  LDL R21, [R1+0x8] ;  /* 0x0000080001157983 */ /* 0x0005660000100800 */
[----:B------:R-:W-:-:S04]  /*236f0*/  IMAD.IADD R0, R20, 0x1, R25 ;  /* 0x0000000114007824 */ /* 0x000fc800078e0219 */
        /* <DEDUP_REMOVED lines=16> */
[----:B------:R-:W-:Y:S01]  /*23800*/  IMAD.IADD R6, R5, 0x1, R6 ;  /* 0x0000000105067824 */ /* 0x000fe200078e0206 */
        /* <DEDUP_REMOVED lines=13> */
[----:B------:R-:W-:-:S04]  /*238e0*/  IMAD R6, R6, UR5, R7 ;  /* 0x0000000506067c24 */ /* 0x000fc8000f8e0207 */
[----:B------:R-:W-:Y:S01]  /*238f0*/  IMAD.IADD R3, R3, 0x1, R6 ;  /* 0x0000000103037824 */ /* 0x000fe200078e0206 */
[----:B------:R-:W-:-:S05]  /*23900*/  SHF.R.S32.HI R6, RZ, 0x1f, R0 ;  /* 0x0000001fff067819 */ /* 0x000fca0000011400 */
[----:B------:R-:W-:Y:S02]  /*23910*/  IMAD R6, R6, UR6, RZ ;  /* 0x0000000606067c24 */ /* 0x000fe4000f8e02ff */
[----:B------:R-:W-:-:S04]  /*23920*/  IMAD.WIDE.U32 R2, R0, UR6, R2 ;  /* 0x0000000600027c25 */ /* 0x000fc8000f8e0002 */
[C---:B0-----:R-:W-:Y:S02]  /*23930*/  IMAD.SHL.U32 R11, R13.reuse, 0x8, RZ ;  /* 0x000000080d0b7824 */ /* 0x041fe400078e00ff */
[----:B------:R-:W-:Y:S01]  /*23940*/  IMAD R6, R0, UR7, R6 ;  /* 0x0000000700067c24 */ /* 0x000fe2000f8e0206 */
[----:B------:R-:W-:Y:S02]  /*23950*/  SHF.L.U32 R10, R13, 0x3, RZ ;  /* 0x000000030d0a7819 */ /* 0x000fe400000006ff */
        /* <DEDUP_REMOVED lines=16> */
[----:B------:R-:W-:Y:S01]  /*23a60*/  IMAD.IADD R25, R20, 0x1, R25 ;  /* 0x0000000114197824 */ /* 0x000fe200078e0219 */
[----:B------:R-:W1:Y:S04]  /*23a70*/  SHFL.IDX PT, R2, R4, RZ, 0x1c1f ;  /* 0x001c1fff04027589 */ /* 0x000e6800000e0000 */
[----:B------:R-:W-:-:S13]  /*23a80*/  ISETP.GE.AND P3, PT, R25, R0, PT ;  /* 0x000000001900720c */ /* 0x000fda0003f66270 */
[----:B0-----:R-:W-:-:S05]  /*23a90*/  @!P3 LEA R3, P4, R10, R3, 0x1 ;  /* 0x000000030a03b211 */ /* 0x001fca00078808ff */
[----:B-1----:R-:W-:-:S05]  /*23aa0*/  @!P3 IMAD.X R2, RZ, RZ, R2, P4 ;  /* 0x000000ffff02b224 */ /* 0x002fca00020e0602 */
        /* <DEDUP_REMOVED lines=45> */
[----:B0-----:R-:W-:-:S05]  /*23d80*/  @!P3 LEA R3, P4, R10, R3, 0x1 ;  /* 0x000000030a03b211 */ /* 0x001fca00078808ff */
[----:B-1----:R-:W-:-:S05]  /*23d90*/  @!P3 IMAD.X R2, RZ, RZ, R2, P4 ;  /* 0x000000ffff02b224 */ /* 0x002fca00020e0602 */
[----:B------:R-:W-:-:S04]  /*23da0*/  @!P3 LOP3.LUT R3, R3, R2, RZ, 0x3c, !PT ;  /* 0x000000020303b212 */ /* 0x000fc800078e3cff */
[----:B------:R-:W-:-:S04]  /*23db0*/  @!P3 LOP3.LUT R2, R3, R2, RZ, 0x3c, !PT ;  /* 0x000000020302b212 */ /* 0x000fc800078e3cff */
[----:B------:R-:W-:-:S05]  /*23dc0*/  @!P3 LOP3.LUT R3, R3, R2, RZ, 0x3c, !PT ;  /* 0x000000020303b212 */ /* 0x000fca00078e3cff */
[----:B------:R-:W-:Y:S04]  /*23dd0*/  @!P3 LDGSTS.E.BYPASS.LTC128B.128 [R8+0xe400], desc[UR54][R2.64], !P0 ;  /* 0x0e4000000208bfae */ /* 0x000fe8000c101d76 */
[----:B------:R-:W-:Y:S04]  /*23de0*/  @!P3 LDGSTS.E.BYPASS.LTC128B.128 [R8+0x11400], desc[UR54][R2.64+0x40], !P1 ;  /* 0x114000400208bfae */ /* 0x000fe8000c901d76 */
[----:B------:R0:W-:Y:S04]  /*23df0*/  @!P3 LDGSTS.E.BYPASS.LTC128B.128 [R8+0x14400], desc[UR54][R2.64+0x80], !P2 ;  /* 0x144000800208bfae */ /* 0x0001e8000d101d76 */
[----:B0-2---:R0:W1:Y:S02]  /*23e00*/  SHFL.IDX PT, R2, R7, 0x1, 0x1c1f ;  /* 0x003c1f0007027f89 */ /* 0x00506400000e0000 */
.L_x_11853:
        /* <DEDUP_REMOVED lines=12> */
.L_x_11712:
        /* <DEDUP_REMOVED lines=18> */
.L_x_11854:
[----:B------:R-:W-:Y:S05]  /*23ff0*/  BSYNC B0 ;  /* 0x0000000000007941 */ /* 0x000fea0003800000 */
.L_x_11713:
        /* <DEDUP_REMOVED lines=8> */
[----:B------:R-:W-:Y:S01]  /*24080*/  MOV R10, R28 ;  /* 0x0000001c000a7202 */ /* 0x000fe20000000f00 */
[----:B------:R2:W5:Y:S04]  /*24090*/  LDL.LU R20, [R1] ;  /* 0x0000000001147983 */ /* 0x0005680000300800 */
[----:B------:R2:W-:Y:S01]  /*240a0*/  STL [R1+0x8], R23 ;  /* 0x0000081701007387 */ /* 0x0005e20000100800 */
[----:B-1----:R-:W-:-:S05]  /*240b0*/  IMAD.SHL.U32 R4, R2, 0x8, RZ ;  /* 0x0000000802047824 */ /* 0x002fca00078e00ff */
[----:B------:R-:W-:-:S04]  /*240c0*/  LOP3.LUT R4, R4, 0x18, RZ, 0xc0, !PT ;  /* 0x0000001804047812 */ /* 0x000fc800078ec0ff */
[C---:B------:R-:W-:Y:S02]  /*240d0*/  LOP3.LUT R3, R4.reuse, 0x20, RZ, 0xfc, !PT ;  /* 0x0000002004037812 */ /* 0x040fe400078efcff */
[C---:B------:R-:W-:Y:S02]  /*240e0*/  LOP3.LUT R2, R4.reuse, 0x40, RZ, 0xfc, !PT ;  /* 0x0000004004027812 */ /* 0x040fe400078efcff */
[----:B------:R-:W-:Y:S02]  /*240f0*/  ISETP.GE.AND P3, PT, R4, UR4, PT ;  /* 0x0000000404007c0c */ /* 0x000fe4000bf66270 */
[----:B------:R-:W-:Y:S02]  /*24100*/  ISETP.GE.AND P2, PT, R3, UR4, PT ;  /* 0x0000000403007c0c */ /* 0x000fe4000bf46270 */
[----:B--2---:R-:W-:-:S13]  /*24110*/  ISETP.GE.AND P1, PT, R2, UR4, PT ;  /* 0x0000000402007c0c */ /* 0x004fda000bf26270 */
.L_x_11729:
        /* <DEDUP_REMOVED lines=10> */
[----:B------:R-:W-:Y:S02]  /*241c0*/  IMAD.SHL.U32 R2, R2, 0x20, RZ ;  /* 0x0000002002027824 */ /* 0x000fe400078e00ff */
        /* <DEDUP_REMOVED lines=14> */
[----:B------:R-:W-:-:S03]  /*242b0*/  ULDC.64 UR4, c[0x0][0x418] ;  /* 0x0001060000047ab9 */ /* 0x000fc60000000a00 */
[----:B------:R-:W-:Y:S01]  /*242c0*/  IMAD.IADD R3, R4, 0x1, R3 ;  /* 0x0000000104037824 */ /* 0x000fe200078e0203 */
        /* <DEDUP_REMOVED lines=15> */
.L_x_11717:
[----:B------:R-:W-:Y:S01]  /*243c0*/  IMAD R5, R28, 0x8, R18 ;  /* 0x000000081c057824 */ /* 0x000fe200078e0212 */
[----:B------:R-:W-:Y:S01]  /*243d0*/  SHF.L.U32 R0, R2, 0x1f, RZ ;  /* 0x0000001f02007819 */ /* 0x000fe200000006ff */
[----:B------:R-:W-:Y:S03]  /*243e0*/  BSSY B1, `(.L_x_11718) ;  /* 0x0000003000017945 */ /* 0x000fe60003800000 */
[----:B------:R-:W0:Y:S02]  /*243f0*/  SYNCS.PHASECHK.TRANS64.TRYWAIT P0, [R5+URZ+0x2d840], R0 ;  /* 0x02d84000050075a7 */ /* 0x000e24000800017f */
[----:B0-----:R-:W-:Y:S05]  /*24400*/  @!P0 BRA `(.L_x_11719) ;  /* 0x0000004800988947 */ /* 0x001fea0003800000 */
.L_x_11855:
[----:B------:R-:W-:Y:S05]  /*24410*/  BSYNC B1 ;  /* 0x0000000000017941 */ /* 0x000fea0003800000 */
.L_x_11718:
        /* <DEDUP_REMOVED lines=52> */
.L_x_11865:
        /* <DEDUP_REMOVED lines=11> */
.L_x_11721:
        /* <DEDUP_REMOVED lines=11> */
.L_x_11722:
[----:B------:R1:W-:Y:S01]  /*248c0*/  SYNCS.ARRIVE.TRANS64.A1T0 RZ, [R5+URZ+0x2d830], RZ ;  /* 0x02d830ff05ff79a7 */ /* 0x0003e2000810003f */
[----:B------:R-:W-:Y:S05]  /*248d0*/  @!P5 BRA `(.L_x_11723) ;  /* 0x000000000004d947 */ /* 0x000fea0003800000 */
[----:B------:R-:W-:Y:S01]  /*248e0*/  BPT.TRAP 0x1 ;  /* 0x000000040000795c */ /* 0x000fe20000300000 */
.L_x_11723:
[----:B------:R-:W-:Y:S01]  /*248f0*/  SHF.L.U32 R2, R20, 0x1f, RZ ;  /* 0x0000001f14027819 */ /* 0x000fe200000006ff */
[----:B-1----:R-:W-:Y:S01]  /*24900*/  IMAD R5, R10, 0x8, R18 ;  /* 0x000000080a057824 */ /* 0x002fe200078e0212 */
[----:B------:R-:W-:Y:S03]  /*24910*/  BSSY B1, `(.L_x_11724) ;  /* 0x0000003000017945 */ /* 0x000fe60003800000 */
[----:B------:R-:W1:Y:S02]  /*24920*/  SYNCS.PHASECHK.TRANS64.TRYWAIT P0, [R5+URZ+0x2d860], R2 ;  /* 0x02d86002050075a7 */ /* 0x000e64000800017f */
[----:B-1----:R-:W-:Y:S05]  /*24930*/  @!P0 BRA `(.L_x_11725) ;  /* 0x0000004800b48947 */ /* 0x002fea0003800000 */
.L_x_11866:
[----:B------:R-:W-:Y:S05]  /*24940*/  BSYNC B1 ;  /* 0x0000000000017941 */ /* 0x000fea0003800000 */
.L_x_11724:
        /* <DEDUP_REMOVED lines=8> */
[----:B---3--:R-:W-:Y:S02]  /*249d0*/  IMAD R4, R10, 0x3000, R4 ;  /* 0x000030000a047824 */ /* 0x008fe400078e0204 */
        /* <DEDUP_REMOVED lines=36> */
.L_x_11876:
        /* <DEDUP_REMOVED lines=29> */
.L_x_11727:
        /* <DEDUP_REMOVED lines=12> */
.L_x_11728:
        /* <DEDUP_REMOVED lines=8> */
.L_x_11716:
[----:B------:R-:W-:Y:S05]  /*24f30*/  BSYNC B0 ;  /* 0x0000000000007941 */ /* 0x000fea0003800000 */
.L_x_11715:
        /* <DEDUP_REMOVED lines=17> */
.L_x_11731:
[----:B------:R-:W-:Y:S05]  /*25050*/  BSYNC B0 ;  /* 0x0000000000007941 */ /* 0x000fea0003800000 */
.L_x_11730:
[----:B------:R-:W-:-:S05]  /*25060*/  IMAD.U32 R0, RZ, RZ, UR38 ;  /* 0x00000026ff007e24 */ /* 0x000fca000f8e00ff */
[----:B------:R-:W-:-:S13]  /*25070*/  ISETP.NE.AND P0, PT, R0, 0x3, PT ;  /* 0x000000030000780c */ /* 0x000fda0003f05270 */
[----:B------:R-:W-:Y:S05]  /*25080*/  @!P0 BRA `(.L_x_11732) ;  /* 0x0000000000048947 */ /* 0x000fea0003800000 */
[----:B------:R-:W-:Y:S01]  /*25090*/  BPT.TRAP 0x1 ;  /* 0x000000040000795c */ /* 0x000fe20000300000 */
.L_x_11732:
        /* <DEDUP_REMOVED lines=8> */
.L_x_11877:
[----:B------:R-:W-:Y:S05]  /*25120*/  BSYNC B0 ;  /* 0x0000000000007941 */ /* 0x000fea0003800000 */
.L_x_11733:
        /* <DEDUP_REMOVED lines=51> */
.L_x_11887:
        /* <DEDUP_REMOVED lines=13> */
.L_x_11736:
        /* <DEDUP_REMOVED lines=11> */
.L_x_11737:
        /* <DEDUP_REMOVED lines=8> */
.L_x_11696:
[----:B------:R-:W-:Y:S05]  /*25660*/  BSYNC B7 ;  /* 0x0000000000077941 */ /* 0x000fea0003800000 */
.L_x_11694:
[----:B------:R-:W-:-:S13]  /*25670*/  LOP3.LUT P0, RZ, R16, 0x10, RZ, 0xc0, !PT ;  /* 0x0000001010ff7812 */ /* 0x000fda000780c0ff */
[----:B------:R-:W-:Y:S05]  /*25680*/  @!P0 BRA `(.L_x_11738) ;  /* 0x0000000000248947 */ /* 0x000fea0003800000 */
[----:B------:R-:W-:Y:S05]  /*25690*/  WARPSYNC.ALL ;  /* 0x0000000000007948 */ /* 0x000fea0003800000 */
[----:B------:R-:W3:Y:S08]  /*256a0*/  S2UR UR5, SR_CgaCtaId ;  /* 0x00000000000579c3 */ /* 0x000ef00000008800 */
[----:B------:R-:W-:Y:S06]  /*256b0*/  BAR.SYNC.DEFER_BLOCKING 0x5, 0x200 ;  /* 0x0148000000007b1d */ /* 0x000fec0000010000 */
[----:B------:R-:W-:-:S02]  /*256c0*/  UMOV UR4, 0x400 ;  /* 0x0000040000047882 */ /* 0x000fc40000000000 */
[----:B---3--:R-:W-:-:S06]  /*256d0*/  ULEA UR4, UR5, UR4, 0x18 ;  /* 0x0000000405047291 */ /* 0x008fcc000f8ec03f */
[----:B------:R-:W-:-:S05]  /*256e0*/  IMAD.U32 R18, RZ, RZ, UR4 ;  /* 0x00000004ff127e24 */ /* 0x000fca000f8e00ff */
[----:B------:R3:W4:Y:S01]  /*256f0*/  LDS.128 R24, [R18+0x2d8d0] ;  /* 0x02d8d00012187984 */ /* 0x0007220000000c00 */
[----:B------:R-:W-:Y:S06]  /*25700*/  BAR.ARV 0x4, 0x200 ;  /* 0x0108000000007b1d */ /* 0x000fec0000002000 */
[----:B------:R-:W-:Y:S05]  /*25710*/  BRA `(.L_x_11739) ;  /* 0x0000000c00d87947 */ /* 0x000fea0003800000 */
.L_x_11738:
        /* <DEDUP_REMOVED lines=23> */
[----:B---3--:R-:W-:Y:S02]  /*25890*/  @!P1 IMAD.MOV.U32 R25, RZ, RZ, R7 ;  /* 0x000000ffff199224 */ /* 0x008fe400078e0007 */
        /* <DEDUP_REMOVED lines=18> */
[----:B------:R0:W2:Y:S02]  /*259c0*/  SHFL.IDX PT, R14, R2, 0x1f, 0x1f ;  /* 0x03e01f00020e7f89 */ /* 0x0000a400000e0000 */
.L_x_11897:
[----:B------:R-:W-:Y:S02]  /*259d0*/  ULDC UR4, c[0x0][0xc38] ;  /* 0x00030e0000047ab9 */ /* 0x000fe40000000800 */
[----:B------:R-:W-:-:S04]  /*259e0*/  IMAD.U32 R4, RZ, RZ, UR4 ;  /* 0x00000004ff047e24 */ /* 0x000fc8000f8e00ff */
[----:B--2---:R-:W-:-:S04]  /*259f0*/  IMAD R3, R14, R4, RZ ;  /* 0x000000040e037224 */ /* 0x004fc800078e02ff */
[----:B------:R-:W-:-:S05]  /*25a00*/  IMAD.IADD R6, R6, 0x1, R3 ;  /* 0x0000000106067824 */ /* 0x000fca00078e0203 */
[----:B------:R-:W-:-:S13]  /*25a10*/  ISETP.GT.AND P6, PT, R6, R0, PT ;  /* 0x000000000600720c */ /* 0x000fda0003fc4270 */
[----:B------:R-:W-:Y:S05]  /*25a20*/  @P6 BRA `(.L_x_11741) ;  /* 0x0000000000a46947 */ /* 0x000fea0003800000 */
.L_x_11744:
        /* <DEDUP_REMOVED lines=34> */
[----:B------:R0:W2:Y:S02]  /*25c50*/  SHFL.IDX PT, R14, R2, 0x1f, 0x1f ;  /* 0x03e01f00020e7f89 */ /* 0x0000a400000e0000 */
.L_x_11905:
[----:B------:R-:W-:Y:S02]  /*25c60*/  ULDC UR4, c[0x0][0xc38] ;  /* 0x00030e0000047ab9 */ /* 0x000fe40000000800 */
[----:B------:R-:W-:-:S04]  /*25c70*/  IMAD.U32 R4, RZ, RZ, UR4 ;  /* 0x00000004ff047e24 */ /* 0x000fc8000f8e00ff */
[----:B--2---:R-:W-:-:S04]  /*25c80*/  IMAD R3, R14, R4, RZ ;  /* 0x000000040e037224 */ /* 0x004fc800078e02ff */
[----:B------:R-:W-:-:S05]  /*25c90*/  IMAD.IADD R6, R3, 0x1, R6 ;  /* 0x0000000103067824 */ /* 0x000fca00078e0206 */
[----:B------:R-:W-:-:S13]  /*25ca0*/  ISETP.GT.AND P6, PT, R6, R0, PT ;  /* 0x000000000600720c */ /* 0x000fda0003fc4270 */
[----:B------:R-:W-:Y:S05]  /*25cb0*/  @!P6 BRA `(.L_x_11744) ;  /* 0xfffffffc005ce947 */ /* 0x000fea000383ffff */
.L_x_11741:
        /* <DEDUP_REMOVED lines=8> */
[----:B------:R-:W-:-:S03]  /*25d40*/  IMAD.IADD R27, R7, 0x1, R27 ;  /* 0x00000001071b7824 */ /* 0x000fc600078e021b */
[----:B------:R2:W4:Y:S04]  /*25d50*/  SHFL.IDX PT, R5, R5, R7, 0x1f ;  /* 0x00001f0705057589 */ /* 0x00052800000e0000 */
.L_x_11910:
[----:B------:R-:W-:-:S13]  /*25d60*/  ISETP.NE.AND P0, PT, R3, RZ, PT ;  /* 0x000000ff0300720c */ /* 0x000fda0003f05270 */
[----:B------:R-:W-:Y:S05]  /*25d70*/  @!P0 BRA `(.L_x_11746) ;  /* 0x0000000000108947 */ /* 0x000fea0003800000 */
[----:B------:R-:W-:Y:S01]  /*25d80*/  UMOV UR4, 0xffffffff ;  /* 0xffffffff00047882 */ /* 0x000fe20000000000 */
[----:B-1----:R-:W-:Y:S02]  /*25d90*/  IADD3 R12, R7, -0x1, RZ ;  /* 0xffffffff070c7810 */ /* 0x002fe40007ffe0ff */
[----:B------:R-:W-:Y:S05]  /*25da0*/  BRA.DIV UR4, `(.L_x_11747) ;  /* 0x0000004a04e47947 */ /* 0x000fea000b800000 */
[----:B------:R1:W0:Y:S02]  /*25db0*/  SHFL.IDX PT, R24, R2, R12, 0x1f ;  /* 0x00001f0c02187589 */ /* 0x00022400000e0000 */
.L_x_11746:
[----:B----4-:R-:W-:Y:S01]  /*25dc0*/  ISETP.NE.AND P0, PT, R5, 0x1, PT ;  /* 0x000000010500780c */ /* 0x010fe20003f05270 */
[----:B0-----:R-:W-:-:S04]  /*25dd0*/  IMAD R24, R24, R4, R6 ;  /* 0x0000000418187224 */ /* 0x001fc800078e0206 */
[----:B------:R-:W-:-:S08]  /*25de0*/  IMAD.IADD R0, R0, 0x1, -R24 ;  /* 0x0000000100007824 */ /* 0x000fd000078e0a18 */
[----:B------:R-:W-:Y:S05]  /*25df0*/  @!P0 BRA `(.L_x_11748) ;  /* 0x0000000000dc8947 */ /* 0x000fea0003800000 */
[-C--:B---3--:R-:W-:Y:S01]  /*25e00*/  IABS R6, R25.reuse ;  /* 0x0000001900067213 */ /* 0x088fe20000000000 */
[----:B-1----:R-:W-:Y:S01]  /*25e10*/  IMAD.MOV.U32 R2, RZ, RZ, RZ ;  /* 0x000000ffff027224 */ /* 0x002fe200078e00ff */
[----:B------:R-:W-:Y:S02]  /*25e20*/  IABS R8, R25 ;  /* 0x0000001900087213 */ /* 0x000fe40000000000 */
[----:B------:R-:W0:Y:S03]  /*25e30*/  I2F.RP R4, R6 ;  /* 0x0000000600047306 */ /* 0x000e260000209400 */
[----:B------:R-:W-:-:S05]  /*25e40*/  IMAD.MOV R8, RZ, RZ, -R8 ;  /* 0x000000ffff087224 */ /* 0x000fca00078e0a08 */
[----:B0-----:R-:W2:Y:S02]  /*25e50*/  MUFU.RCP R4, R4 ;  /* 0x0000000400047308 */ /* 0x001ea40000001000 */
[----:B--2---:R-:W-:-:S06]  /*25e60*/  VIADD R7, R4, 0xffffffe ;  /* 0x0ffffffe04077836 */ /* 0x004fcc0000000000 */
[----:B------:R-:W0:Y:S02]  /*25e70*/  F2I.FTZ.U32.TRUNC.NTZ R3, R7 ;  /* 0x0000000700037305 */ /* 0x000e24000021f000 */
[----:B0-----:R-:W-:-:S04]  /*25e80*/  IMAD.MOV R9, RZ, RZ, -R3 ;  /* 0x000000ffff097224 */ /* 0x001fc800078e0a03 */
[----:B------:R-:W-:-:S04]  /*25e90*/  IMAD R9, R9, R6, RZ ;  /* 0x0000000609097224 */ /* 0x000fc800078e02ff */
[----:B------:R-:W-:Y:S01]  /*25ea0*/  IMAD.HI.U32 R2, R3, R9, R2 ;  /* 0x0000000903027227 */ /* 0x000fe200078e0002 */
[----:B------:R-:W-:-:S05]  /*25eb0*/  IABS R3, R0 ;  /* 0x0000000000037213 */ /* 0x000fca0000000000 */
[----:B------:R-:W-:-:S04]  /*25ec0*/  IMAD.HI.U32 R4, R2, R3, RZ ;  /* 0x0000000302047227 */ /* 0x000fc800078e00ff */
[----:B------:R-:W-:Y:S02]  /*25ed0*/  IMAD R3, R4, R8, R3 ;  /* 0x0000000804037224 */ /* 0x000fe400078e0203 */
[----:B------:R-:W-:-:S03]  /*25ee0*/  IMAD.MOV.U32 R2, RZ, RZ, RZ ;  /* 0x000000ffff027224 */ /* 0x000fc600078e00ff */
[----:B------:R-:W-:-:S13]  /*25ef0*/  ISETP.GT.U32.AND P1, PT, R6, R3, PT ;  /* 0x000000030600720c */ /* 0x000fda0003f24070 */
[----:B------:R-:W-:Y:S02]  /*25f00*/  @!P1 IMAD.IADD R3, R3, 0x1, -R6 ;  /* 0x0000000103039824 */ /* 0x000fe400078e0a06 */
[----:B------:R-:W-:Y:S01]  /*25f10*/  @!P1 VIADD R4, R4, 0x1 ;  /* 0x0000000104049836 */ /* 0x000fe20000000000 */
[----:B------:R-:W-:Y:S02]  /*25f20*/  ISETP.NE.AND P1, PT, R25, RZ, PT ;  /* 0x000000ff1900720c */ /* 0x000fe40003f25270 */
[----:B------:R-:W-:Y:S02]  /*25f30*/  ISETP.GE.U32.AND P0, PT, R3, R6, PT ;  /* 0x000000060300720c */ /* 0x000fe40003f06070 */
[----:B------:R-:W-:-:S04]  /*25f40*/  IABS R6, R5 ;  /* 0x0000000500067213 */ /* 0x000fc80000000000 */
[----:B------:R-:W0:Y:S07]  /*25f50*/  I2F.RP R7, R6 ;  /* 0x0000000600077306 */ /* 0x000e2e0000209400 */
        /* <DEDUP_REMOVED lines=27> */
[C---:B------:R-:W-:Y:S02]  /*26110*/  IMAD R26, R5.reuse, 0x1000000, R2 ;  /* 0x01000000051a7824 */ /* 0x040fe400078e0202 */
[--C-:B------:R-:W-:Y:S02]  /*26120*/  IMAD.MOV R2, RZ, RZ, -R4.reuse ;  /* 0x000000ffff027224 */ /* 0x100fe400078e0a04 */
[----:B------:R-:W-:Y:S02]  /*26130*/  IMAD R5, R5, R3, R4 ;  /* 0x0000000305057224 */ /* 0x000fe400078e0204 */
[----:B------:R-:W-:Y:S02]  /*26140*/  IMAD R2, R25, R2, R0 ;  /* 0x0000000219027224 */ /* 0x000fe400078e0200 */
[----:B------:R-:W-:Y:S01]  /*26150*/  IMAD R26, R5, 0x10000, R26 ;  /* 0x00010000051a7824 */ /* 0x000fe200078e021a */
[----:B------:R-:W-:Y:S06]  /*26160*/  BRA `(.L_x_11749) ;  /* 0x0000000000f47947 */ /* 0x000fec0003800000 */
.L_x_11748:
[----:B-1----:R-:W0:Y:S02]  /*26170*/  LDC.64 R2, c[0x0][0xc90] ;  /* 0x00032400ff027b82 */ /* 0x002e240000000a00 */
[----:B0-----:R-:W-:-:S05]  /*26180*/  IMAD.WIDE R2, R27, 0x4, R2 ;  /* 0x000000041b027825 */ /* 0x001fca00078e0202 */
[----:B------:R0:W3:Y:S02]  /*26190*/  LDG.E R6, desc[UR54][R2.64] ;  /* 0x0000003602067981 */ /* 0x0000e4000c1e1900 */
[----:B0-----:R-:W-:Y:S02]  /*261a0*/  IMAD.MOV.U32 R2, RZ, RZ, RZ ;  /* 0x000000ffff027224 */ /* 0x001fe400078e00ff */
[----:B---3--:R-:W-:-:S05]  /*261b0*/  IMAD R5, R25, R6, RZ ;  /* 0x0000000619057224 */ /* 0x008fca00078e02ff */
[----:B--2---:R-:W-:-:S04]  /*261c0*/  IABS R7, R5 ;  /* 0x0000000500077213 */ /* 0x004fc80000000000 */
        /* <DEDUP_REMOVED lines=19> */
[----:B------:R-:W-:-:S06]  /*26300*/  IMAD.MOV.U32 R2, RZ, RZ, RZ ;  /* 0x000000ffff027224 */ /* 0x000fcc00078e00ff */
[----:B------:R-:W-:-:S04]  /*26310*/  @P0 VIADD R9, R9, 0x1 ;  /* 0x0000000109090836 */ /* 0x000fc80000000000 */
[----:B------:R-:W-:-:S04]  /*26320*/  IMAD.MOV.U32 R7, RZ, RZ, R9 ;  /* 0x000000ffff077224 */ /* 0x000fc800078e0009 */
[----:B------:R-:W-:Y:S01]  /*26330*/  @!P2 IMAD.MOV R7, RZ, RZ, -R7 ;  /* 0x000000ffff07a224 */ /* 0x000fe200078e0a07 */
[----:B------:R-:W-:-:S05]  /*26340*/  @!P1 LOP3.LUT R7, RZ, R5, RZ, 0x33, !PT ;  /* 0x00000005ff079212 */ /* 0x000fca00078e33ff */
[----:B------:R-:W-:Y:S02]  /*26350*/  IMAD R8, R6, R7, RZ ;  /* 0x0000000706087224 */ /* 0x000fe400078e02ff */
[----:B------:R-:W-:Y:S02]  /*26360*/  IMAD.MOV R7, RZ, RZ, -R7 ;  /* 0x000000ffff077224 */ /* 0x000fe400078e0a07 */
[----:B------:R-:W-:Y:S02]  /*26370*/  IMAD.MOV R3, RZ, RZ, -R8 ;  /* 0x000000ffff037224 */ /* 0x000fe400078e0a08 */
[----:B------:R-:W-:-:S03]  /*26380*/  IMAD R5, R5, R7, R0 ;  /* 0x0000000705057224 */ /* 0x000fc600078e0200 */
[----:B------:R-:W-:-:S04]  /*26390*/  VIADDMNMX R4, R3, R4, R6, PT ;  /* 0x0000000403047246 */ /* 0x000fc80003800106 */
[-C--:B------:R-:W-:Y:S02]  /*263a0*/  IABS R6, R4.reuse ;  /* 0x0000000400067213 */ /* 0x080fe40000000000 */
[----:B------:R-:W-:Y:S02]  /*263b0*/  IABS R0, R4 ;  /* 0x0000000400007213 */ /* 0x000fe40000000000 */
[----:B------:R-:W0:Y:S02]  /*263c0*/  I2F.RP R9, R6 ;  /* 0x0000000600097306 */ /* 0x000e240000209400 */
[----:B------:R-:W-:-:S06]  /*263d0*/  IADD3 R0, RZ, -R0, RZ ;  /* 0x80000000ff007210 */ /* 0x000fcc0007ffe0ff */
        /* <DEDUP_REMOVED lines=9> */
[----:B------:R-:W-:Y:S02]  /*26470*/  LOP3.LUT R0, R5, R4, RZ, 0x3c, !PT ;  /* 0x0000000405007212 */ /* 0x000fe400078e3cff */
[----:B------:R-:W-:Y:S02]  /*26480*/  IADD3 R5, R8, 0x1000000, R5 ;  /* 0x0100000008057810 */ /* 0x000fe40007ffe005 */
        /* <DEDUP_REMOVED lines=8> */
[----:B------:R-:W-:Y:S01]  /*26510*/  @!P1 LOP3.LUT R2, RZ, R4, RZ, 0x33, !PT ;  /* 0x00000004ff029212 */ /* 0x000fe200078e33ff */
[----:B------:R-:W-:-:S04]  /*26520*/  IMAD.MOV R4, RZ, RZ, -R4 ;  /* 0x000000ffff047224 */ /* 0x000fc800078e0a04 */
[----:B------:R-:W-:-:S07]  /*26530*/  IMAD R26, R2, R4, R5 ;  /* 0x00000004021a7224 */ /* 0x000fce00078e0205 */
.L_x_11749:
[----:B------:R-:W-:-:S05]  /*26540*/  LOP3.LUT R2, RZ, R2, RZ, 0x33, !PT ;  /* 0x00000002ff027212 */ /* 0x000fca00078e33ff */
[----:B------:R-:W-:Y:S01]  /*26550*/  IMAD.IADD R25, R25, 0x1, R2 ;  /* 0x0000000119197824 */ /* 0x000fe200078e0202 */
[----:B------:R-:W-:Y:S06]  /*26560*/  BRA `(.L_x_11750) ;  /* 0x00000000001c7947 */ /* 0x000fec0003800000 */
.L_x_11742:
[----:B------:R-:W-:Y:S01]  /*26570*/  UMOV UR4, URZ ;  /* 0x0000003f00047c82 */ /* 0x000fe20008000000 */
[----:B------:R-:W-:Y:S01]  /*26580*/  UMOV UR5, URZ ;  /* 0x0000003f00057c82 */ /* 0x000fe20008000000 */
[----:B------:R-:W-:Y:S01]  /*26590*/  ULDC UR6, c[0x0][0xc3c] ;  /* 0x00030f0000067ab9 */ /* 0x000fe20000000800 */
[----:B------:R-:W-:Y:S02]  /*265a0*/  IMAD.MOV.U32 R24, RZ, RZ, R0 ;  /* 0x000000ffff187224 */ /* 0x000fe400078e0000 */
[----:B------:R-:W-:Y:S02]  /*265b0*/  IMAD.U32 R25, RZ, RZ, UR4 ;  /* 0x00000004ff197e24 */ /* 0x000fe4000f8e00ff */
[----:B------:R-:W-:Y:S02]  /*265c0*/  IMAD.U32 R26, RZ, RZ, UR5 ;  /* 0x00000005ff1a7e24 */ /* 0x000fe4000f8e00ff */
[----:B------:R-:W-:-:S07]  /*265d0*/  IMAD.U32 R27, RZ, RZ, UR6 ;  /* 0x00000006ff1b7e24 */ /* 0x000fce000f8e00ff */
.L_x_11750:
        /* <DEDUP_REMOVED lines=10> */
.L_x_11739:
[----:B------:R-:W-:Y:S02]  /*26680*/  ULDC UR4, c[0x0][0xc3c] ;  /* 0x00030f0000047ab9 */ /* 0x000fe40000000800 */
[----:B----4-:R-:W-:-:S13]  /*26690*/  ISETP.GE.AND P0, PT, R27, UR4, PT ;  /* 0x000000041b007c0c */ /* 0x010fda000bf06270 */
[----:B------:R-:W-:Y:S05]  /*266a0*/  @!P0 BRA `(.L_x_11751) ;  /* 0xffffff9000f88947 */ /* 0x000fea000383ffff */
[----:B------:R-:W-:Y:S05]  /*266b0*/  BSYNC B8 ;  /* 0x0000000000087941 */ /* 0x000fea0003800000 */
.L_x_11630:
[----:B0-----:R-:W4:Y:S01]  /*266c0*/  LDL.LU R0, [R1+0x48] ;  /* 0x0000480001007983 */ /* 0x001f220000300800 */
[----:B------:R-:W-:Y:S01]  /*266d0*/  BSSY B0, `(.L_x_11752) ;  /* 0x000000b000007945 */ /* 0x000fe20003800000 */
[----:B------:R-:W0:Y:S01]  /*266e0*/  S2R R5, SR_CgaCtaId ;  /* 0x0000000000057919 */ /* 0x000e220000008800 */
        /* <DEDUP_REMOVED lines=9> */
.L_x_11913:
[----:B------:R-:W-:Y:S05]  /*26780*/  BSYNC B0 ;  /* 0x0000000000007941 */ /* 0x000fea0003800000 */
.L_x_11752:
[----:B------:R-:W-:-:S03]  /*26790*/  UMOV UR4, 0xffffffff ;  /* 0xffffffff00047882 */ /* 0x000fc60000000000 */
[----:B------:R-:W-:Y:S05]  /*267a0*/  BRA.DIV UR4, `(.L_x_11754) ;  /* 0x0000004204a07947 */ /* 0x000fea000b800000 */
[----:B0-----:R-:W0:Y:S02]  /*267b0*/  S2R R0, SR_TID.X ;  /* 0x0000000000007919 */ /* 0x001e240000002100 */
[----:B0-----:R-:W-:-:S04]  /*267c0*/  SHF.R.U32.HI R0, RZ, 0x5, R0 ;  /* 0x00000005ff007819 */ /* 0x001fc80000011600 */
[----:B------:R-:W-:-:S05]  /*267d0*/  LOP3.LUT R0, R0, 0x3, RZ, 0xc0, !PT ;  /* 0x0000000300007812 */ /* 0x000fca00078ec0ff */
[----:B------:R0:W4:Y:S02]  /*267e0*/  SHFL.IDX PT, R14, R0, RZ, 0x1f ;  /* 0x00001fff000e7589 */ /* 0x00012400000e0000 */
.L_x_11916:
[----:B----4-:R-:W-:-:S13]  /*267f0*/  ISETP.NE.AND P0, PT, R14, RZ, PT ;  /* 0x000000ff0e00720c */ /* 0x010fda0003f05270 */
[----:B------:R-:W-:Y:S05]  /*26800*/  @P0 BRA `(.L_x_11393) ;  /* 0x0000000000900947 */ /* 0x000fea0003800000 */
[----:B------:R-:W-:-:S03]  /*26810*/  UMOV UR4, 0xffffffff ;  /* 0xffffffff00047882 */ /* 0x000fc60000000000 */
[----:B------:R-:W-:Y:S05]  /*26820*/  BRA.DIV UR4, `(.L_x_11755) ;  /* 0x0000004204b47947 */ /* 0x000fea000b800000 */
[----:B------:R-:W-:-:S13]  /*26830*/  ELECT P6, URZ, PT ;  /* 0x00000000003f782f */ /* 0x000fda00038c0000 */
.L_x_11919:
[----:B------:R-:W-:Y:S05]  /*26840*/  @!P6 BRA `(.L_x_11393) ;  /* 0x000000000080e947 */ /* 0x000fea0003800000 */
[----:B------:R-:W-:-:S06]  /*26850*/  ULOP3.LUT UR4, UR36, 0x2, URZ, 0xfc, !UPT ;  /* 0x0000000224047892 */ /* 0x000fcc000f8efc3f */
[----:B0-----:R-:W-:-:S05]  /*26860*/  IMAD.U32 R0, RZ, RZ, UR4 ;  /* 0x00000004ff007e24 */ /* 0x001fca000f8e00ff */
[----:B------:R-:W-:-:S13]  /*26870*/  ISETP.NE.AND P0, PT, R0, 0x3, PT ;  /* 0x000000030000780c */ /* 0x000fda0003f05270 */
[----:B------:R-:W-:Y:S05]  /*26880*/  @!P0 BRA `(.L_x_11756) ;  /* 0x0000000000048947 */ /* 0x000fea0003800000 */
[----:B------:R-:W-:Y:S01]  /*26890*/  BPT.TRAP 0x1 ;  /* 0x000000040000795c */ /* 0x000fe20000300000 */
.L_x_11756:
[----:B------:R-:W4:Y:S01]  /*268a0*/  LDL R0, [R1] ;  /* 0x0000000001007983 */ /* 0x000f220000100800 */
[C---:B------:R-:W-:Y:S02]  /*268b0*/  IMAD R3, R28.reuse, 0x8, R5 ;  /* 0x000000081c037824 */ /* 0x040fe400078e0205 */
[----:B------:R-:W-:-:S05]  /*268c0*/  VIADD R28, R28, 0x1 ;  /* 0x000000011c1c7836 */ /* 0x000fca0000000000 */
[----:B------:R-:W-:Y:S02]  /*268d0*/  ISETP.NE.AND P2, PT, R28, 0x2, PT ;  /* 0x000000021c00780c */ /* 0x000fe40003f45270 */
[----:B----4-:R-:W-:Y:S02]  /*268e0*/  SHF.L.U32 R2, R0, 0x1f, RZ ;  /* 0x0000001f00027819 */ /* 0x010fe400000006ff */
[----:B------:R-:W-:Y:S02]  /*268f0*/  SEL R0, RZ, 0x1, P2 ;  /* 0x00000001ff007807 */ /* 0x000fe40001000000 */
[----:B------:R-:W0:Y:S02]  /*26900*/  SYNCS.PHASECHK.TRANS64.TRYWAIT P1, [R3+URZ+0x2d840], R2 ;  /* 0x02d84002030075a7 */ /* 0x000e24000802017f */
[----:B0-----:R-:W-:Y:S05]  /*26910*/  @!P1 BRA `(.L_x_11757) ;  /* 0x0000004000989947 */ /* 0x001fea0003800000 */
.L_x_11920:
[----:B------:R-:W4:Y:S01]  /*26920*/  LDL.LU R4, [R1] ;  /* 0x0000000001047983 */ /* 0x000f220000300800 */
[----:B------:R-:W-:Y:S02]  /*26930*/  SEL R28, R28, RZ, P2 ;  /* 0x000000ff1c1c7207 */ /* 0x000fe40001000000 */
[----:B----4-:R-:W-:Y:S01]  /*26940*/  LOP3.LUT R0, R4, R0, RZ, 0x3c, !PT ;  /* 0x0000000004007212 */ /* 0x010fe200078e3cff */
[----:B------:R-:W-:Y:S06]  /*26950*/  @!P0 BRA `(.L_x_11758) ;  /* 0x0000000000048947 */ /* 0x000fec0003800000 */
[----:B------:R-:W-:Y:S01]  /*26960*/  BPT.TRAP 0x1 ;  /* 0x000000040000795c */ /* 0x000fe20000300000 */
.L_x_11758:
[----:B------:R-:W-:Y:S01]  /*26970*/  IMAD R5, R28, 0x8, R5 ;  /* 0x000000081c057824 */ /* 0x000fe200078e0205 */
[----:B------:R-:W-:-:S04]  /*26980*/  SHF.L.U32 R0, R0, 0x1f, RZ ;  /* 0x0000001f00007819 */ /* 0x000fc800000006ff */
[----:B------:R-:W4:Y:S02]  /*26990*/  SYNCS.PHASECHK.TRANS64.TRYWAIT P1, [R5+URZ+0x2d840], R0 ;  /* 0x02d84000050075a7 */ /* 0x000f24000802017f */
[----:B----4-:R-:W-:Y:S05]  /*269a0*/  @!P1 BRA `(.L_x_11759) ;  /* 0x0000004000889947 */ /* 0x010fea0003800000 */
.L_x_11921:
[----:B------:R-:W-:Y:S05]  /*269b0*/  @!P0 BRA `(.L_x_11760) ;  /* 0x0000000000048947 */ /* 0x000fea0003800000 */
[----:B------:R-:W-:Y:S01]  /*269c0*/  BPT.TRAP 0x1 ;  /* 0x000000040000795c */ /* 0x000fe20000300000 */
.L_x_11760:
[----:B------:R-:W0:Y:S02]  /*269d0*/  SYNCS.PHASECHK.TRANS64.TRYWAIT P1, [R3+URZ+0x2d860], R2 ;  /* 0x02d86002030075a7 */ /* 0x000e24000802017f */
[----:B0-----:R-:W-:Y:S05]  /*269e0*/  @!P1 BRA `(.L_x_11761) ;  /* 0x00000040008c9947 */ /* 0x001fea0003800000 */
.L_x_11922:
[----:B------:R-:W-:Y:S05]  /*269f0*/  @!P0 BRA `(.L_x_11762) ;  /* 0x0000000000048947 */ /* 0x000fea0003800000 */
[----:B------:R-:W-:Y:S01]  /*26a00*/  BPT.TRAP 0x1 ;  /* 0x000000040000795c */ /* 0x000fe20000300000 */
.L_x_11762:
[----:B------:R0:W0:Y:S02]  /*26a10*/  SYNCS.PHASECHK.TRANS64.TRYWAIT P0, [R5+URZ+0x2d860], R0 ;  /* 0x02d86000050075a7 */ /* 0x000024000800017f */
[----:B0-----:R-:W-:Y:S05]  /*26a20*/  @!P0 NANOSLEEP.SYNCS 0x989680 ;  /* 0x009896800000895d */ /* 0x001fea0003900000 */
[----:B------:R-:W0:Y:S02]  /*26a30*/  @!P0 SYNCS.PHASECHK.TRANS64 P0, [R5+URZ+0x2d860], R0 ;  /* 0x02d86000050085a7 */ /* 0x000e24000800007f */
[----:B0-----:R-:W-:Y:S05]  /*26a40*/  @!P0 BRA `(.L_x_11762) ;  /* 0xfffffffc00f08947 */ /* 0x001fea000383ffff */
.L_x_11393:
[----:B------:R-:W-:Y:S05]  /*26a50*/  BSYNC B9 ;  /* 0x0000000000097941 */ /* 0x000fea0003800000 */
.L_x_11390:
[----:B------:R-:W-:Y:S05]  /*26a60*/  EXIT ;  /* 0x000000000000794d */ /* 0x000fea0003800000 */
.L_x_11419:
[----:B0-----:R0:W1:Y:S02]  /*26a70*/  SYNCS.PHASECHK.TRANS64.TRYWAIT P4, [R34+URZ+0x2d890], R86 ;  /* 0x02d89056220075a7 */ /* 0x001064000808017f */
[----:B-1----:R-:W-:Y:S05]  /*26a80*/  @!P4 NANOSLEEP.SYNCS 0x989680 ;  /* 0x009896800000c95d */ /* 0x002fea0003900000 */
[----:B------:R-:W1:Y:S02]  /*26a90*/  @!P4 SYNCS.PHASECHK.TRANS64 P4, [R34+URZ+0x2d890], R86 ;  /* 0x02d890562200c5a7 */ /* 0x000e64000808007f */
[----:B-1----:R-:W-:Y:S05]  /*26aa0*/  @!P4 BRA `(.L_x_11419) ;  /* 0xfffffffc00f0c947 */ /* 0x002fea000383ffff */
[----:B------:R-:W-:Y:S05]  /*26ab0*/  BRA `(.L_x_11763) ;  /* 0xfffffdcc00a47947 */ /* 0x000fea000383ffff */
.L_x_11420:
        /* <DEDUP_REMOVED lines=8> */
.L_x_11765:
[----:B------:R-:W-:Y:S05]  /*26b40*/  BSYNC B1 ;  /* 0x0000000000017941 */ /* 0x000fea0003800000 */
.L_x_11764:
        /* <DEDUP_REMOVED lines=8> */
.L_x_11766:
[----:B------:R-:W-:Y:S01]  /*26bd0*/  IMAD.MOV.U32 R60, RZ, RZ, R14 ;  /* 0x000000ffff3c7224 */ /* 0x000fe200078e000e */
[----:B------:R-:W-:Y:S06]  /*26be0*/  BRA `(.L_x_11767) ;  /* 0xfffffdcc006c7947 */ /* 0x000fec000383ffff */
.L_x_11448:
[----:B0-----:R0:W1:Y:S02]  /*26bf0*/  SYNCS.PHASECHK.TRANS64.TRYWAIT P4, [R34+URZ+0x2d890], R86 ;  /* 0x02d89056220075a7 */ /* 0x001064000808017f */
[----:B-1----:R-:W-:Y:S05]  /*26c00*/  @!P4 NANOSLEEP.SYNCS 0x989680 ;  /* 0x009896800000c95d */ /* 0x002fea0003900000 */
[----:B------:R-:W1:Y:S02]  /*26c10*/  @!P4 SYNCS.PHASECHK.TRANS64 P4, [R34+URZ+0x2d890], R86 ;  /* 0x02d890562200c5a7 */ /* 0x000e64000808007f */
[----:B-1----:R-:W-:Y:S05]  /*26c20*/  @!P4 BRA `(.L_x_11448) ;  /* 0xfffffffc00f0c947 */ /* 0x002fea000383ffff */
[----:B------:R-:W-:Y:S05]  /*26c30*/  BRA `(.L_x_11768) ;  /* 0xfffffde8005c7947 */ /* 0x000fea000383ffff */
.L_x_11449:
        /* <DEDUP_REMOVED lines=8> */
.L_x_11770:
[----:B------:R-:W-:Y:S05]  /*26cc0*/  BSYNC B1 ;  /* 0x0000000000017941 */ /* 0x000fea0003800000 */
.L_x_11769:
        /* <DEDUP_REMOVED lines=8> */
.L_x_11771:
[----:B------:R-:W-:Y:S01]  /*26d50*/  MOV R90, R14 ;  /* 0x0000000e005a7202 */ /* 0x000fe20000000f00 */
[----:B------:R-:W-:Y:S06]  /*26d60*/  BRA `(.L_x_11772) ;  /* 0xfffffde800247947 */ /* 0x000fec000383ffff */
.L_x_11462:
[----:B0-----:R0:W1:Y:S02]  /*26d70*/  SYNCS.PHASECHK.TRANS64.TRYWAIT P3, [R34+URZ+0x2d890], R86 ;  /* 0x02d89056220075a7 */ /* 0x001064000806017f */
[----:B-1----:R-:W-:Y:S05]  /*26d80*/  @!P3 NANOSLEEP.SYNCS 0x989680 ;  /* 0x009896800000b95d */ /* 0x002fea0003900000 */
[----:B------:R-:W1:Y:S02]  /*26d90*/  @!P3 SYNCS.PHASECHK.TRANS64 P3, [R34+URZ+0x2d890], R86 ;  /* 0x02d890562200b5a7 */ /* 0x000e64000806007f */
[----:B-1----:R-:W-:Y:S05]  /*26da0*/  @!P3 BRA `(.L_x_11462) ;  /* 0xfffffffc00f0b947 */ /* 0x002fea000383ffff */
[----:B------:R-:W-:Y:S05]  /*26db0*/  BRA `(.L_x_11773) ;  /* 0xfffffe0000207947 */ /* 0x000fea000383ffff */
.L_x_11463:
[----:B------:R-:W-:Y:S01]  /*26dc0*/  BSSY B1, `(.L_x_11774) ;  /* 0x0000007000017945 */ /* 0x000fe20003800000 */
[----:B------:R-:W-:Y:S02]  /*26dd0*/  IMAD.MOV.U32 R12, RZ, RZ, RZ ;  /* 0x000000ffff0c7224 */ /* 0x000fe400078e00ff */
[----:B------:R-:W-:Y:S02]  /*26de0*/  IMAD.MOV.U32 R11, RZ, RZ, 0x1e1f ;  /* 0x00001e1fff0b7424 */ /* 0x000fe400078e00ff */
[----:B------:R-:W-:-:S07]  /*26df0*/  IMAD.MOV.U32 R15, RZ, RZ, -0x1 ;  /* 0xffffffffff0f7424 */ /* 0x000fce00078e00ff */
[----:B0-----:R-:W-:Y:S05]  /*26e00*/  WARPSYNC.COLLECTIVE R15, `(.L_x_11775) ;  /* 0x000000000f087348 */ /* 0x001fea0003c00000 */
[----:B------:R1:W2:Y:S02]  /*26e10*/  SHFL.IDX P6, R14, R13, R12, R11 ;  /* 0x0000000c0d0e7389 */ /* 0x0002a400000c000b */
[----:B012---:R-:W-:Y:S01]  /*26e20*/  ENDCOLLECTIVE ;  /* 0x000000000000791b */ /* 0x007fe20003800000 */
.L_x_11775:
[----:B------:R-:W-:Y:S05]  /*26e30*/  BSYNC B1 ;  /* 0x0000000000017941 */ /* 0x000fea0003800000 */
.L_x_11774:
        /* <DEDUP_REMOVED lines=8> */
.L_x_11776:
[----:B------:R-:W-:Y:S01]  /*26ec0*/  IMAD.MOV.U32 R43, RZ, RZ, R14 ;  /* 0x000000ffff2b7224 */ /* 0x000fe200078e000e */
[----:B------:R-:W-:Y:S06]  /*26ed0*/  BRA `(.L_x_11777) ;  /* 0xfffffe0000507947 */ /* 0x000fec000383ffff */
.L_x_11467:
[----:B------:R0:W0:Y:S02]  /*26ee0*/  SYNCS.PHASECHK.TRANS64.TRYWAIT P2, [R34+URZ+0x2d8b0], R86 ;  /* 0x02d8b056220075a7 */ /* 0x000024000804017f */
[----:B0-----:R-:W-:Y:S05]  /*26ef0*/  @!P2 NANOSLEEP.SYNCS 0x989680 ;  /* 0x009896800000a95d */ /* 0x001fea0003900000 */
[----:B------:R-:W0:Y:S02]  /*26f00*/  @!P2 SYNCS.PHASECHK.TRANS64 P2, [R34+URZ+0x2d8b0], R86 ;  /* 0x02d8b0562200a5a7 */ /* 0x000e24000804007f */
[----:B0-----:R-:W-:Y:S05]  /*26f10*/  @!P2 BRA `(.L_x_11467) ;  /* 0xfffffffc00f0a947 */ /* 0x001fea000383ffff */
[----:B------:R-:W-:Y:S05]  /*26f20*/  BRA `(.L_x_11778) ;  /* 0xfffffe0400347947 */ /* 0x000fea000383ffff */
.L_x_11483:
[----:B------:R-:W-:Y:S01]  /*26f30*/  BSSY B0, `(.L_x_11779) ;  /* 0x0000007000007945 */ /* 0x000fe20003800000 */
[----:B------:R-:W-:Y:S02]  /*26f40*/  IMAD.MOV.U32 R12, RZ, RZ, RZ ;  /* 0x000000ffff0c7224 */ /* 0x000fe400078e00ff */
[----:B------:R-:W-:Y:S02]  /*26f50*/  IMAD.MOV.U32 R11, RZ, RZ, 0x1f ;  /* 0x0000001fff0b7424 */ /* 0x000fe400078e00ff */
[----:B------:R-:W-:-:S07]  /*26f60*/  IMAD.MOV.U32 R15, RZ, RZ, -0x1 ;  /* 0xffffffffff0f7424 */ /* 0x000fce00078e00ff */
[----:B-----5:R-:W-:Y:S05]  /*26f70*/  WARPSYNC.COLLECTIVE R15, `(.L_x_11780) ;  /* 0x000000000f087348 */ /* 0x020fea0003c00000 */
[----:B------:R0:W1:Y:S02]  /*26f80*/  SHFL.IDX P6, R14, R13, R12, R11 ;  /* 0x0000000c0d0e7389 */ /* 0x00006400000c000b */
[----:B01---5:R-:W-:Y:S01]  /*26f90*/  ENDCOLLECTIVE ;  /* 0x000000000000791b */ /* 0x023fe20003800000 */
.L_x_11780:
[----:B------:R-:W-:Y:S05]  /*26fa0*/  BSYNC B0 ;  /* 0x0000000000007941 */ /* 0x000fea0003800000 */
.L_x_11779:
[----:B------:R0:W-:Y:S01]  /*26fb0*/  STL [R1+0x48], R14 ;  /* 0x0000480e01007387 */ /* 0x0001e20000100800 */
[----:B------:R-:W-:Y:S05]  /*26fc0*/  BRA `(.L_x_11781) ;  /* 0xfffffe1000c87947 */ /* 0x000fea000383ffff */
.L_x_11494:
[----:B------:R-:W-:Y:S01]  /*26fd0*/  BSSY B1, `(.L_x_11782) ;  /* 0x0000007000017945 */ /* 0x000fe20003800000 */
[----:B------:R-:W-:Y:S02]  /*26fe0*/  IMAD.MOV.U32 R12, RZ, RZ, RZ ;  /* 0x000000ffff0c7224 */ /* 0x000fe400078e00ff */
[----:B------:R-:W-:Y:S02]  /*26ff0*/  IMAD.MOV.U32 R11, RZ, RZ, 0x1e1f ;  /* 0x00001e1fff0b7424 */ /* 0x000fe400078e00ff */
[----:B------:R-:W-:-:S07]  /*27000*/  IMAD.MOV.U32 R15, RZ, RZ, -0x1 ;  /* 0xffffffffff0f7424 */ /* 0x000fce00078e00ff */
[----:B0-----:R-:W-:Y:S05]  /*27010*/  WARPSYNC.COLLECTIVE R15, `(.L_x_11783) ;  /* 0x000000000f087348 */ /* 0x001fea0003c00000 */
[----:B0-----:R0:W1:Y:S02]  /*27020*/  SHFL.IDX P6, R14, R13, R12, R11 ;  /* 0x0000000c0d0e7389 */ /* 0x00106400000c000b */
[----:B01----:R-:W-:Y:S01]  /*27030*/  ENDCOLLECTIVE ;  /* 0x000000000000791b */ /* 0x003fe20003800000 */
.L_x_11783:
[----:B------:R-:W-:Y:S05]  /*27040*/  BSYNC B1 ;  /* 0x0000000000017941 */ /* 0x000fea0003800000 */
.L_x_11782:
        /* <DEDUP_REMOVED lines=8> */
.L_x_11784:
[----:B------:R-:W-:Y:S02]  /*270d0*/  IMAD.MOV.U32 R13, RZ, RZ, R0 ;  /* 0x000000ffff0d7224 */ /* 0x000fe400078e0000 */
[----:B------:R-:W-:-:S07]  /*270e0*/  IMAD.MOV.U32 R38, RZ, RZ, R14 ;  /* 0x000000ffff267224 */ /* 0x000fce00078e000e */
[----:B------:R-:W-:Y:S05]  /*270f0*/  WARPSYNC.COLLECTIVE R15, `(.L_x_11785) ;  /* 0x000000000f087348 */ /* 0x000fea0003c00000 */
[----:B------:R0:W1:Y:S02]  /*27100*/  SHFL.IDX P6, R14, R13, R12, R11 ;  /* 0x0000000c0d0e7389 */ /* 0x00006400000c000b */
[----:B01----:R-:W-:Y:S01]  /*27110*/  ENDCOLLECTIVE ;  /* 0x000000000000791b */ /* 0x003fe20003800000 */
.L_x_11785:
[----:B------:R-:W-:Y:S02]  /*27120*/  IMAD.MOV.U32 R13, RZ, RZ, R39 ;  /* 0x000000ffff0d7224 */ /* 0x000fe400078e0027 */
[----:B------:R-:W-:-:S07]  /*27130*/  IMAD.MOV.U32 R0, RZ, RZ, R14 ;  /* 0x000000ffff007224 */ /* 0x000fce00078e000e */
[----:B------:R-:W-:Y:S05]  /*27140*/  WARPSYNC.COLLECTIVE R15, `(.L_x_11786) ;  /* 0x000000000f087348 */ /* 0x000fea0003c00000 */
[----:B------:R0:W1:Y:S02]  /*27150*/  SHFL.IDX P6, R14, R13, R12, R11 ;  /* 0x0000000c0d0e7389 */ /* 0x00006400000c000b */
[----:B01----:R-:W-:Y:S01]  /*27160*/  ENDCOLLECTIVE ;  /* 0x000000000000791b */ /* 0x003fe20003800000 */
.L_x_11786:
[----:B------:R-:W-:Y:S01]  /*27170*/  IMAD.MOV.U32 R39, RZ, RZ, R14 ;  /* 0x000000ffff277224 */ /* 0x000fe200078e000e */
[----:B------:R-:W-:Y:S06]  /*27180*/  BRA `(.L_x_11787) ;  /* 0xfffffe18004c7947 */ /* 0x000fec000383ffff */
.L_x_11498:
[----:B0-----:R0:W1:Y:S02]  /*27190*/  SYNCS.PHASECHK.TRANS64.TRYWAIT P0, [R2+URZ+0x2d800], R3 ;  /* 0x02d80003020075a7 */ /* 0x001064000800017f */
[----:B-1----:R-:W-:Y:S05]  /*271a0*/  @!P0 NANOSLEEP.SYNCS 0x989680 ;  /* 0x009896800000895d */ /* 0x002fea0003900000 */
[----:B------:R-:W1:Y:S02]  /*271b0*/  @!P0 SYNCS.PHASECHK.TRANS64 P0, [R2+URZ+0x2d800], R3 ;  /* 0x02d80003020085a7 */ /* 0x000e64000800007f */
[----:B-1----:R-:W-:Y:S05]  /*271c0*/  @!P0 BRA `(.L_x_11498) ;  /* 0xfffffffc00f08947 */ /* 0x002fea000383ffff */
[----:B------:R-:W-:Y:S05]  /*271d0*/  BRA `(.L_x_11788) ;  /* 0xfffffe2000807947 */ /* 0x000fea000383ffff */
.L_x_11510:
[----:B------:R-:W-:Y:S01]  /*271e0*/  BSSY B1, `(.L_x_11789) ;  /* 0x0000007000017945 */ /* 0x000fe20003800000 */
[----:B------:R-:W-:Y:S02]  /*271f0*/  IMAD.MOV.U32 R12, RZ, RZ, RZ ;  /* 0x000000ffff0c7224 */ /* 0x000fe400078e00ff */
[----:B------:R-:W-:Y:S02]  /*27200*/  IMAD.MOV.U32 R11, RZ, RZ, 0x1e1f ;  /* 0x00001e1fff0b7424 */ /* 0x000fe400078e00ff */
[----:B------:R-:W-:-:S07]  /*27210*/  IMAD.MOV.U32 R15, RZ, RZ, -0x1 ;  /* 0xffffffffff0f7424 */ /* 0x000fce00078e00ff */
[----:B0-----:R-:W-:Y:S05]  /*27220*/  WARPSYNC.COLLECTIVE R15, `(.L_x_11790) ;  /* 0x000000000f087348 */ /* 0x001fea0003c00000 */
[----:B0-----:R0:W1:Y:S02]  /*27230*/  SHFL.IDX P6, R14, R13, R12, R11 ;  /* 0x0000000c0d0e7389 */ /* 0x00106400000c000b */
[----:B01----:R-:W-:Y:S01]  /*27240*/  ENDCOLLECTIVE ;  /* 0x000000000000791b */ /* 0x003fe20003800000 */
.L_x_11790:
[----:B------:R-:W-:Y:S05]  /*27250*/  BSYNC B1 ;  /* 0x0000000000017941 */ /* 0x000fea0003800000 */
.L_x_11789:
        /* <DEDUP_REMOVED lines=8> */
.L_x_11791:
[----:B------:R-:W-:Y:S02]  /*272e0*/  IMAD.MOV.U32 R13, RZ, RZ, R26 ;  /* 0x000000ffff0d7224 */ /* 0x000fe400078e001a */
[----:B------:R-:W-:-:S07]  /*272f0*/  IMAD.MOV.U32 R3, RZ, RZ, R14 ;  /* 0x000000ffff037224 */ /* 0x000fce00078e000e */
[----:B------:R-:W-:Y:S05]  /*27300*/  WARPSYNC.COLLECTIVE R15, `(.L_x_11792) ;  /* 0x000000000f087348 */ /* 0x000fea0003c00000 */
[----:B------:R0:W1:Y:S02]  /*27310*/  SHFL.IDX P6, R14, R13, R12, R11 ;  /* 0x0000000c0d0e7389 */ /* 0x00006400000c000b */
[----:B01----:R-:W-:Y:S01]  /*27320*/  ENDCOLLECTIVE ;  /* 0x000000000000791b */ /* 0x003fe20003800000 */
.L_x_11792:
[----:B------:R-:W-:Y:S01]  /*27330*/  IMAD.MOV.U32 R13, RZ, RZ, R38 ;  /* 0x000000ffff0d7224 */ /* 0x000fe200078e0026 */
[----:B------:R-:W-:-:S07]  /*27340*/  MOV R37, R14 ;  /* 0x0000000e00257202 */ /* 0x000fce0000000f00 */
[----:B------:R-:W-:Y:S05]  /*27350*/  WARPSYNC.COLLECTIVE R15, `(.L_x_11793) ;  /* 0x000000000f087348 */ /* 0x000fea0003c00000 */
[----:B------:R0:W1:Y:S02]  /*27360*/  SHFL.IDX P6, R14, R13, R12, R11 ;  /* 0x0000000c0d0e7389 */ /* 0x00006400000c000b */
[----:B01----:R-:W-:Y:S01]  /*27370*/  ENDCOLLECTIVE ;  /* 0x000000000000791b */ /* 0x003fe20003800000 */
.L_x_11793:
[----:B------:R-:W-:Y:S01]  /*27380*/  IMAD.MOV.U32 R38, RZ, RZ, R14 ;  /* 0x000000ffff267224 */ /* 0x000fe200078e000e */
[----:B------:R-:W-:Y:S06]  /*27390*/  BRA `(.L_x_11794) ;  /* 0xfffffe3400307947 */ /* 0x000fec000383ffff */
.L_x_11514:
[----:B0-----:R0:W1:Y:S02]  /*273a0*/  SYNCS.PHASECHK.TRANS64.TRYWAIT P0, [R2+URZ+0x2d800], R3 ;  /* 0x02d80003020075a7 */ /* 0x001064000800017f */
[----:B-1----:R-:W-:Y:S05]  /*273b0*/  @!P0 NANOSLEEP.SYNCS 0x989680 ;  /* 0x009896800000895d */ /* 0x002fea0003900000 */
[----:B------:R-:W1:Y:S02]  /*273c0*/  @!P0 SYNCS.PHASECHK.TRANS64 P0, [R2+URZ+0x2d800], R3 ;  /* 0x02d80003020085a7 */ /* 0x000e64000800007f */
[----:B-1----:R-:W-:Y:S05]  /*273d0*/  @!P0 BRA `(.L_x_11514) ;  /* 0xfffffffc00f08947 */ /* 0x002fea000383ffff */
[----:B------:R-:W-:Y:S05]  /*273e0*/  BRA `(.L_x_11795) ;  /* 0xfffffe3800f47947 */ /* 0x000fea000383ffff */
.L_x_11522:
[----:B--2---:R2:W3:Y:S02]  /*273f0*/  SYNCS.PHASECHK.TRANS64.TRYWAIT P1, [R0+URZ+0x2d830], R5 ;  /* 0x02d83005000075a7 */ /* 0x0044e4000802017f */
[----:B---3--:R-:W-:Y:S05]  /*27400*/  @!P1 NANOSLEEP.SYNCS 0x989680 ;  /* 0x009896800000995d */ /* 0x008fea0003900000 */
[----:B------:R-:W3:Y:S02]  /*27410*/  @!P1 SYNCS.PHASECHK.TRANS64 P1, [R0+URZ+0x2d830], R5 ;  /* 0x02d83005000095a7 */ /* 0x000ee4000802007f */
[----:B---3--:R-:W-:Y:S05]  /*27420*/  @!P1 BRA `(.L_x_11522) ;  /* 0xfffffffc00f09947 */ /* 0x008fea000383ffff */
[----:B------:R-:W-:Y:S05]  /*27430*/  BRA `(.L_x_11521) ;  /* 0xfffffe5000807947 */ /* 0x000fea000383ffff */
.L_x_11541:
[----:B-1----:R1:W2:Y:S02]  /*27440*/  SYNCS.PHASECHK.TRANS64.TRYWAIT P2, [R9+URZ+0x2d830], R8 ;  /* 0x02d83008090075a7 */ /* 0x0022a4000804017f */
[----:B--2---:R-:W-:Y:S05]  /*27450*/  @!P2 NANOSLEEP.SYNCS 0x989680 ;  /* 0x009896800000a95d */ /* 0x004fea0003900000 */
[----:B------:R-:W2:Y:S02]  /*27460*/  @!P2 SYNCS.PHASECHK.TRANS64 P2, [R9+URZ+0x2d830], R8 ;  /* 0x02d830080900a5a7 */ /* 0x000ea4000804007f */
[----:B--2---:R-:W-:Y:S05]  /*27470*/  @!P2 BRA `(.L_x_11541) ;  /* 0xfffffffc00f0a947 */ /* 0x004fea000383ffff */
[----:B------:R-:W-:Y:S05]  /*27480*/  BRA `(.L_x_11540) ;  /* 0xfffffe90000c7947 */ /* 0x000fea000383ffff */
.L_x_11545:
[----:B-1----:R1:W2:Y:S02]  /*27490*/  SYNCS.PHASECHK.TRANS64.TRYWAIT P1, [R9+URZ+0x2d850], R8 ;  /* 0x02d85008090075a7 */ /* 0x0022a4000802017f */
[----:B--2---:R-:W-:Y:S05]  /*274a0*/  @!P1 NANOSLEEP.SYNCS 0x989680 ;  /* 0x009896800000995d */ /* 0x004fea0003900000 */
[----:B------:R-:W2:Y:S02]  /*274b0*/  @!P1 SYNCS.PHASECHK.TRANS64 P1, [R9+URZ+0x2d850], R8 ;  /* 0x02d85008090095a7 */ /* 0x000ea4000802007f */
[----:B--2---:R-:W-:Y:S05]  /*274c0*/  @!P1 BRA `(.L_x_11545) ;  /* 0xfffffffc00f09947 */ /* 0x004fea000383ffff */
[----:B------:R-:W-:Y:S05]  /*274d0*/  BRA `(.L_x_11542) ;  /* 0xfffffe9400287947 */ /* 0x000fea000383ffff */
.L_x_11566:
[----:B--2---:R2:W3:Y:S02]  /*274e0*/  SYNCS.PHASECHK.TRANS64.TRYWAIT P2, [R5+URZ+0x2d830], R6 ;  /* 0x02d83006050075a7 */ /* 0x0044e4000804017f */
[----:B---3--:R-:W-:Y:S05]  /*274f0*/  @!P2 NANOSLEEP.SYNCS 0x989680 ;  /* 0x009896800000a95d */ /* 0x008fea0003900000 */
[----:B------:R-:W3:Y:S02]  /*27500*/  @!P2 SYNCS.PHASECHK.TRANS64 P2, [R5+URZ+0x2d830], R6 ;  /* 0x02d830060500a5a7 */ /* 0x000ee4000804007f */
[----:B---3--:R-:W-:Y:S05]  /*27510*/  @!P2 BRA `(.L_x_11566) ;  /* 0xfffffffc00f0a947 */ /* 0x008fea000383ffff */
[----:B------:R-:W-:Y:S05]  /*27520*/  BRA `(.L_x_11565) ;  /* 0xfffffed000287947 */ /* 0x000fea000383ffff */
.L_x_11570:
[----:B-1----:R1:W2:Y:S02]  /*27530*/  SYNCS.PHASECHK.TRANS64.TRYWAIT P1, [R6+URZ+0x2d850], R5 ;  /* 0x02d85005060075a7 */ /* 0x0022a4000802017f */
[----:B--2---:R-:W-:Y:S05]  /*27540*/  @!P1 NANOSLEEP.SYNCS 0x989680 ;  /* 0x009896800000995d */ /* 0x004fea0003900000 */
[----:B------:R-:W2:Y:S02]  /*27550*/  @!P1 SYNCS.PHASECHK.TRANS64 P1, [R6+URZ+0x2d850], R5 ;  /* 0x02d85005060095a7 */ /* 0x000ea4000802007f */
[----:B--2---:R-:W-:Y:S05]  /*27560*/  @!P1 BRA `(.L_x_11570) ;  /* 0xfffffffc00f09947 */ /* 0x004fea000383ffff */
[----:B------:R-:W-:Y:S05]  /*27570*/  BRA `(.L_x_11567) ;  /* 0xfffffed400507947 */ /* 0x000fea000383ffff */
.L_x_11579:
[----:B--2---:R2:W3:Y:S02]  /*27580*/  SYNCS.PHASECHK.TRANS64.TRYWAIT P2, [R5+URZ+0x2d830], R6 ;  /* 0x02d83006050075a7 */ /* 0x0044e4000804017f */
[----:B---3--:R-:W-:Y:S05]  /*27590*/  @!P2 NANOSLEEP.SYNCS 0x989680 ;  /* 0x009896800000a95d */ /* 0x008fea0003900000 */
[----:B------:R-:W3:Y:S02]  /*275a0*/  @!P2 SYNCS.PHASECHK.TRANS64 P2, [R5+URZ+0x2d830], R6 ;  /* 0x02d830060500a5a7 */ /* 0x000ee4000804007f */
[----:B---3--:R-:W-:Y:S05]  /*275b0*/  @!P2 BRA `(.L_x_11579) ;  /* 0xfffffffc00f0a947 */ /* 0x008fea000383ffff */
[----:B------:R-:W-:Y:S05]  /*275c0*/  BRA `(.L_x_11578) ;  /* 0xfffffefc00507947 */ /* 0x000fea000383ffff */
.L_x_11583:
[----:B-1----:R1:W2:Y:S02]  /*275d0*/  SYNCS.PHASECHK.TRANS64.TRYWAIT P1, [R6+URZ+0x2d850], R5 ;  /* 0x02d85005060075a7 */ /* 0x0022a4000802017f */
[----:B--2---:R-:W-:Y:S05]  /*275e0*/  @!P1 NANOSLEEP.SYNCS 0x989680 ;  /* 0x009896800000995d */ /* 0x004fea0003900000 */
[----:B------:R-:W2:Y:S02]  /*275f0*/  @!P1 SYNCS.PHASECHK.TRANS64 P1, [R6+URZ+0x2d850], R5 ;  /* 0x02d85005060095a7 */ /* 0x000ea4000802007f */
[----:B--2---:R-:W-:Y:S05]  /*27600*/  @!P1 BRA `(.L_x_11583) ;  /* 0xfffffffc00f09947 */ /* 0x004fea000383ffff */
[----:B------:R-:W-:Y:S05]  /*27610*/  BRA `(.L_x_11580) ;  /* 0xffffff0000787947 */ /* 0x000fea000383ffff */
.L_x_11598:
[----:B--2---:R2:W3:Y:S02]  /*27620*/  SYNCS.PHASECHK.TRANS64.TRYWAIT P1, [R7+URZ+0x2d850], R0 ;  /* 0x02d85000070075a7 */ /* 0x0044e4000802017f */
[----:B---3--:R-:W-:Y:S05]  /*27630*/  @!P1 NANOSLEEP.SYNCS 0x989680 ;  /* 0x009896800000995d */ /* 0x008fea0003900000 */
[----:B------:R-:W3:Y:S02]  /*27640*/  @!P1 SYNCS.PHASECHK.TRANS64 P1, [R7+URZ+0x2d850], R0 ;  /* 0x02d85000070095a7 */ /* 0x000ee4000802007f */
[----:B---3--:R-:W-:Y:S05]  /*27650*/  @!P1 BRA `(.L_x_11598) ;  /* 0xfffffffc00f09947 */ /* 0x008fea000383ffff */
[----:B------:R-:W-:Y:S05]  /*27660*/  BRA `(.L_x_11597) ;  /* 0xffffff3800987947 */ /* 0x000fea000383ffff */
.L_x_11604:
[----:B------:R-:W-:Y:S02]  /*27670*/  IMAD.MOV.U32 R13, RZ, RZ, R3 ;  /* 0x000000ffff0d7224 */ /* 0x000fe400078e0003 */
[----:B------:R-:W-:Y:S02]  /*27680*/  IMAD.MOV.U32 R12, RZ, RZ, RZ ;  /* 0x000000ffff0c7224 */ /* 0x000fe400078e00ff */
[----:B------:R-:W-:Y:S02]  /*27690*/  IMAD.MOV.U32 R11, RZ, RZ, 0x1c1f ;  /* 0x00001c1fff0b7424 */ /* 0x000fe400078e00ff */
[----:B------:R-:W-:-:S07]  /*276a0*/  IMAD.MOV.U32 R15, RZ, RZ, -0x1 ;  /* 0xffffffffff0f7424 */ /* 0x000fce00078e00ff */
[----:B0----5:R-:W-:Y:S05]  /*276b0*/  WARPSYNC.COLLECTIVE R15, `(.L_x_11796) ;  /* 0x000000000f087348 */ /* 0x021fea0003c00000 */
[----:B------:R1:W2:Y:S02]  /*276c0*/  SHFL.IDX P6, R14, R13, R12, R11 ;  /* 0x0000000c0d0e7389 */ /* 0x0002a400000c000b */
[----:B012--5:R-:W-:Y:S01]  /*276d0*/  ENDCOLLECTIVE ;  /* 0x000000000000791b */ /* 0x027fe20003800000 */
.L_x_11796:
[----:B------:R-:W-:Y:S02]  /*276e0*/  IMAD.MOV.U32 R13, RZ, RZ, R9 ;  /* 0x000000ffff0d7224 */ /* 0x000fe400078e0009 */
[----:B------:R-:W-:-:S07]  /*276f0*/  IMAD.MOV.U32 R0, RZ, RZ, R14 ;  /* 0x000000ffff007224 */ /* 0x000fce00078e000e */
[----:B------:R-:W-:Y:S05]  /*27700*/  WARPSYNC.COLLECTIVE R15, `(.L_x_11797) ;  /* 0x000000000f087348 */ /* 0x000fea0003c00000 */
[----:B------:R0:W1:Y:S02]  /*27710*/  SHFL.IDX P6, R14, R13, R12, R11 ;  /* 0x0000000c0d0e7389 */ /* 0x00006400000c000b */
[----:B01----:R-:W-:Y:S01]  /*27720*/  ENDCOLLECTIVE ;  /* 0x000000000000791b */ /* 0x003fe20003800000 */
.L_x_11797:
[----:B------:R-:W-:Y:S05]  /*27730*/  BRA `(.L_x_11798) ;  /* 0xffffff5400607947 */ /* 0x000fea000383ffff */
.L_x_11607:
[----:B------:R-:W-:Y:S01]  /*27740*/  BSSY B1, `(.L_x_11799) ;  /* 0x0000008000017945 */ /* 0x000fe20003800000 */
[----:B---3--:R-:W-:Y:S02]  /*27750*/  IMAD.MOV.U32 R13, RZ, RZ, R3 ;  /* 0x000000ffff0d7224 */ /* 0x008fe400078e0003 */
[----:B------:R-:W-:Y:S02]  /*27760*/  IMAD.MOV.U32 R12, RZ, RZ, 0x1 ;  /* 0x00000001ff0c7424 */ /* 0x000fe400078e00ff */
[----:B------:R-:W-:Y:S02]  /*27770*/  IMAD.MOV.U32 R11, RZ, RZ, 0x1c1f ;  /* 0x00001c1fff0b7424 */ /* 0x000fe400078e00ff */
[----:B------:R-:W-:-:S07]  /*27780*/  IMAD.MOV.U32 R15, RZ, RZ, -0x1 ;  /* 0xffffffffff0f7424 */ /* 0x000fce00078e00ff */
[----:B012--5:R-:W-:Y:S05]  /*27790*/  WARPSYNC.COLLECTIVE R15, `(.L_x_11800) ;  /* 0x000000000f087348 */ /* 0x027fea0003c00000 */
[----:B--2---:R2:W3:Y:S02]  /*277a0*/  SHFL.IDX P6, R14, R13, R12, R11 ;  /* 0x0000000c0d0e7389 */ /* 0x0044e400000c000b */
[----:B0123-5:R-:W-:Y:S01]  /*277b0*/  ENDCOLLECTIVE ;  /* 0x000000000000791b */ /* 0x02ffe20003800000 */
.L_x_11800:
[----:B------:R-:W-:Y:S05]  /*277c0*/  BSYNC B1 ;  /* 0x0000000000017941 */ /* 0x000fea0003800000 */
.L_x_11799:
        /* <DEDUP_REMOVED lines=8> */
.L_x_11801:
[----:B------:R-:W-:Y:S05]  /*27850*/  BRA `(.L_x_11802) ;  /* 0xffffff5400707947 */ /* 0x000fea000383ffff */
.L_x_11609:
[----:B------:R-:W-:Y:S01]  /*27860*/  MOV R13, R24 ;  /* 0x00000018000d7202 */ /* 0x000fe20000000f00 */
[----:B------:R-:W-:Y:S02]  /*27870*/  IMAD.MOV.U32 R12, RZ, RZ, RZ ;  /* 0x000000ffff0c7224 */ /* 0x000fe400078e00ff */
[----:B------:R-:W-:Y:S02]  /*27880*/  IMAD.MOV.U32 R11, RZ, RZ, 0x1c1f ;  /* 0x00001c1fff0b7424 */ /* 0x000fe400078e00ff */
[----:B------:R-:W-:-:S07]  /*27890*/  IMAD.MOV.U32 R15, RZ, RZ, -0x1 ;  /* 0xffffffffff0f7424 */ /* 0x000fce00078e00ff */
[----:B------:R-:W-:Y:S05]  /*278a0*/  WARPSYNC.COLLECTIVE R15, `(.L_x_11803) ;  /* 0x000000000f087348 */ /* 0x000fea0003c00000 */
[----:B------:R0:W1:Y:S02]  /*278b0*/  SHFL.IDX P6, R14, R13, R12, R11 ;  /* 0x0000000c0d0e7389 */ /* 0x00006400000c000b */
[----:B01----:R-:W-:Y:S01]  /*278c0*/  ENDCOLLECTIVE ;  /* 0x000000000000791b */ /* 0x003fe20003800000 */
.L_x_11803:
[----:B------:R-:W-:Y:S02]  /*278d0*/  IMAD.MOV.U32 R13, RZ, RZ, R0 ;  /* 0x000000ffff0d7224 */ /* 0x000fe400078e0000 */
[----:B------:R-:W-:-:S07]  /*278e0*/  IMAD.MOV.U32 R3, RZ, RZ, R14 ;  /* 0x000000ffff037224 */ /* 0x000fce00078e000e */
[----:B------:R-:W-:Y:S05]  /*278f0*/  WARPSYNC.COLLECTIVE R15, `(.L_x_11804) ;  /* 0x000000000f087348 */ /* 0x000fea0003c00000 */
[----:B------:R0:W1:Y:S02]  /*27900*/  SHFL.IDX P6, R14, R13, R12, R11 ;  /* 0x0000000c0d0e7389 */ /* 0x00006400000c000b */
[----:B01----:R-:W-:Y:S01]  /*27910*/  ENDCOLLECTIVE ;  /* 0x000000000000791b */ /* 0x003fe20003800000 */
.L_x_11804:
[----:B------:R-:W-:Y:S05]  /*27920*/  BRA `(.L_x_11805) ;  /* 0xffffff58003c7947 */ /* 0x000fea000383ffff */
.L_x_11612:
[----:B------:R-:W-:Y:S01]  /*27930*/  BSSY B1, `(.L_x_11806) ;  /* 0x0000008000017945 */ /* 0x000fe20003800000 */
[----:B---3--:R-:W-:Y:S02]  /*27940*/  IMAD.MOV.U32 R13, RZ, RZ, R24 ;  /* 0x000000ffff0d7224 */ /* 0x008fe400078e0018 */
[----:B------:R-:W-:Y:S02]  /*27950*/  IMAD.MOV.U32 R12, RZ, RZ, 0x1 ;  /* 0x00000001ff0c7424 */ /* 0x000fe400078e00ff */
[----:B------:R-:W-:Y:S02]  /*27960*/  IMAD.MOV.U32 R11, RZ, RZ, 0x1c1f ;  /* 0x00001c1fff0b7424 */ /* 0x000fe400078e00ff */
[----:B------:R-:W-:-:S07]  /*27970*/  IMAD.MOV.U32 R15, RZ, RZ, -0x1 ;  /* 0xffffffffff0f7424 */ /* 0x000fce00078e00ff */
[----:B012---:R-:W-:Y:S05]  /*27980*/  WARPSYNC.COLLECTIVE R15, `(.L_x_11807) ;  /* 0x000000000f087348 */ /* 0x007fea0003c00000 */
[----:B--2---:R2:W3:Y:S02]  /*27990*/  SHFL.IDX P6, R14, R13, R12, R11 ;  /* 0x0000000c0d0e7389 */ /* 0x0044e400000c000b */
[----:B0123--:R-:W-:Y:S01]  /*279a0*/  ENDCOLLECTIVE ;  /* 0x000000000000791b */ /* 0x00ffe20003800000 */
.L_x_11807:
[----:B------:R-:W-:Y:S05]  /*279b0*/  BSYNC B1 ;  /* 0x0000000000017941 */ /* 0x000fea0003800000 */
.L_x_11806:
        /* <DEDUP_REMOVED lines=8> */
.L_x_11808:
[----:B------:R-:W-:Y:S05]  /*27a40*/  BRA `(.L_x_11809) ;  /* 0xffffff5c005c7947 */ /* 0x000fea000383ffff */
.L_x_11616:
[----:B------:R-:W-:Y:S01]  /*27a50*/  IMAD.MOV.U32 R13, RZ, RZ, R4 ;  /* 0x000000ffff0d7224 */ /* 0x000fe200078e0004 */
[----:B------:R-:W-:Y:S01]  /*27a60*/  MOV R15, 0xffffffff ;  /* 0xffffffff000f7802 */ /* 0x000fe20000000f00 */
[----:B------:R-:W-:Y:S02]  /*27a70*/  IMAD.MOV.U32 R12, RZ, RZ, RZ ;  /* 0x000000ffff0c7224 */ /* 0x000fe400078e00ff */
[----:B------:R-:W-:-:S07]  /*27a80*/  IMAD.MOV.U32 R11, RZ, RZ, 0x1c1f ;  /* 0x00001c1fff0b7424 */ /* 0x000fce00078e00ff */
[----:B-1----:R-:W-:Y:S05]  /*27a90*/  WARPSYNC.COLLECTIVE R15, `(.L_x_11810) ;  /* 0x000000000f087348 */ /* 0x002fea0003c00000 */
[----:B------:R0:W2:Y:S02]  /*27aa0*/  SHFL.IDX P6, R14, R13, R12, R11 ;  /* 0x0000000c0d0e7389 */ /* 0x0000a400000c000b */
[----:B012---:R-:W-:Y:S01]  /*27ab0*/  ENDCOLLECTIVE ;  /* 0x000000000000791b */ /* 0x007fe20003800000 */
.L_x_11810:
[----:B------:R-:W-:Y:S02]  /*27ac0*/  IMAD.MOV.U32 R13, RZ, RZ, R0 ;  /* 0x000000ffff0d7224 */ /* 0x000fe400078e0000 */
[----:B------:R-:W-:-:S07]  /*27ad0*/  IMAD.MOV.U32 R3, RZ, RZ, R14 ;  /* 0x000000ffff037224 */ /* 0x000fce00078e000e */
[----:B------:R-:W-:Y:S05]  /*27ae0*/  WARPSYNC.COLLECTIVE R15, `(.L_x_11811) ;  /* 0x000000000f087348 */ /* 0x000fea0003c00000 */
[----:B------:R0:W1:Y:S02]  /*27af0*/  SHFL.IDX P6, R14, R13, R12, R11 ;  /* 0x0000000c0d0e7389 */ /* 0x00006400000c000b */
[----:B01----:R-:W-:Y:S01]  /*27b00*/  ENDCOLLECTIVE ;  /* 0x000000000000791b */ /* 0x003fe20003800000 */
.L_x_11811:
[----:B------:R-:W-:Y:S05]  /*27b10*/  BRA `(.L_x_11812) ;  /* 0xffffff6800b47947 */ /* 0x000fea000383ffff */
.L_x_11619:
[----:B------:R-:W-:Y:S01]  /*27b20*/  BSSY B1, `(.L_x_11813) ;  /* 0x0000008000017945 */ /* 0x000fe20003800000 */
[----:B----4-:R-:W-:Y:S02]  /*27b30*/  IMAD.MOV.U32 R13, RZ, RZ, R4 ;  /* 0x000000ffff0d7224 */ /* 0x010fe400078e0004 */
[----:B------:R-:W-:Y:S02]  /*27b40*/  IMAD.MOV.U32 R12, RZ, RZ, 0x1 ;  /* 0x00000001ff0c7424 */ /* 0x000fe400078e00ff */
[----:B------:R-:W-:Y:S02]  /*27b50*/  IMAD.MOV.U32 R11, RZ, RZ, 0x1c1f ;  /* 0x00001c1fff0b7424 */ /* 0x000fe400078e00ff */
[----:B------:R-:W-:-:S07]  /*27b60*/  IMAD.MOV.U32 R15, RZ, RZ, -0x1 ;  /* 0xffffffffff0f7424 */ /* 0x000fce00078e00ff */
[----:B0123--:R-:W-:Y:S05]  /*27b70*/  WARPSYNC.COLLECTIVE R15, `(.L_x_11814) ;  /* 0x000000000f087348 */ /* 0x00ffea0003c00000 */
[----:B---3--:R3:W4:Y:S02]  /*27b80*/  SHFL.IDX P6, R14, R13, R12, R11 ;  /* 0x0000000c0d0e7389 */ /* 0x00872400000c000b */
[----:B01234-:R-:W-:Y:S01]  /*27b90*/  ENDCOLLECTIVE ;  /* 0x000000000000791b */ /* 0x01ffe20003800000 */
.L_x_11814:
[----:B------:R-:W-:Y:S05]  /*27ba0*/  BSYNC B1 ;  /* 0x0000000000017941 */ /* 0x000fea0003800000 */
.L_x_11813:
        /* <DEDUP_REMOVED lines=8> */
.L_x_11815:
[----:B------:R-:W-:Y:S05]  /*27c30*/  BRA `(.L_x_11816) ;  /* 0xffffff6800c87947 */ /* 0x000fea000383ffff */
.L_x_11646:
[----:B------:R-:W0:Y:S01]  /*27c40*/  S2R R7, SR_TID.X ;  /* 0x0000000000077919 */ /* 0x000e220000002100 */
[----:B------:R-:W-:Y:S01]  /*27c50*/  BSSY B1, `(.L_x_11817) ;  /* 0x000000a000017945 */ /* 0x000fe20003800000 */
[----:B-1----:R-:W-:Y:S02]  /*27c60*/  IMAD.MOV.U32 R12, RZ, RZ, RZ ;  /* 0x000000ffff0c7224 */ /* 0x002fe400078e00ff */
        /* <DEDUP_REMOVED lines=8> */
.L_x_11818:
[----:B------:R-:W-:Y:S05]  /*27cf0*/  BSYNC B1 ;  /* 0x0000000000017941 */ /* 0x000fea0003800000 */
.L_x_11817:
[----:B------:R-:W-:Y:S05]  /*27d00*/  BRA `(.L_x_11819) ;  /* 0xffffff8800ac7947 */ /* 0x000fea000383ffff */
.L_x_11648:
[----:B------:R-:W-:Y:S01]  /*27d10*/  BSSY B1, `(.L_x_11820) ;  /* 0x0000006000017945 */ /* 0x000fe20003800000 */
[----:B------:R-:W-:-:S07]  /*27d20*/  IMAD.MOV.U32 R15, RZ, RZ, -0x1 ;  /* 0xffffffffff0f7424 */ /* 0x000fce00078e00ff */
[----:B01----:R-:W-:Y:S05]  /*27d30*/  WARPSYNC.COLLECTIVE R15, `(.L_x_11821) ;  /* 0x000000000f0c7348 */ /* 0x003fea0003c00000 */
[----:B------:R-:W-:Y:S02]  /*27d40*/  ELECT P6, UR62, PT ;  /* 0x00000000003e782f */ /* 0x000fe400038c0000 */
[----:B------:R-:W-:Y:S01]  /*27d50*/  MOV R14, UR62 ;  /* 0x0000003e000e7c02 */ /* 0x000fe20008000f00 */
[----:B01----:R-:W-:Y:S10]  /*27d60*/  ENDCOLLECTIVE ;  /* 0x000000000000791b */ /* 0x003ff40003800000 */
.L_x_11821:
[----:B------:R-:W-:Y:S05]  /*27d70*/  BSYNC B1 ;  /* 0x0000000000017941 */ /* 0x000fea0003800000 */
.L_x_11820:
[----:B------:R-:W-:Y:S05]  /*27d80*/  BRA `(.L_x_11647) ;  /* 0xffffff8800a47947 */ /* 0x000fea000383ffff */
.L_x_11650:
[----:B0-----:R0:W2:Y:S02]  /*27d90*/  SYNCS.PHASECHK.TRANS64.TRYWAIT P0, [R18+URZ+0x2d820], R6 ;  /* 0x02d82006120075a7 */ /* 0x0010a4000800017f */
[----:B--2---:R-:W-:Y:S05]  /*27da0*/  @!P0 NANOSLEEP.SYNCS 0x989680 ;  /* 0x009896800000895d */ /* 0x004fea0003900000 */
[----:B------:R-:W2:Y:S02]  /*27db0*/  @!P0 SYNCS.PHASECHK.TRANS64 P0, [R18+URZ+0x2d820], R6 ;  /* 0x02d82006120085a7 */ /* 0x000ea4000800007f */
[----:B--2---:R-:W-:Y:S05]  /*27dc0*/  @!P0 BRA `(.L_x_11650) ;  /* 0xfffffffc00f08947 */ /* 0x004fea000383ffff */
[----:B------:R-:W-:Y:S05]  /*27dd0*/  BRA `(.L_x_11822) ;  /* 0xffffff8800b47947 */ /* 0x000fea000383ffff */
.L_x_11654:
[----:B--2---:R2:W3:Y:S02]  /*27de0*/  SYNCS.PHASECHK.TRANS64.TRYWAIT P0, [R10+URZ+0x2d8a0], R9 ;  /* 0x02d8a0090a0075a7 */ /* 0x0044e4000800017f */
[----:B---3--:R-:W-:Y:S05]  /*27df0*/  @!P0 NANOSLEEP.SYNCS 0x989680 ;  /* 0x009896800000895d */ /* 0x008fea0003900000 */
[----:B------:R-:W3:Y:S02]  /*27e00*/  @!P0 SYNCS.PHASECHK.TRANS64 P0, [R10+URZ+0x2d8a0], R9 ;  /* 0x02d8a0090a0085a7 */ /* 0x000ee4000800007f */
[----:B---3--:R-:W-:Y:S05]  /*27e10*/  @!P0 BRA `(.L_x_11654) ;  /* 0xfffffffc00f08947 */ /* 0x008fea000383ffff */
[----:B------:R-:W-:Y:S05]  /*27e20*/  BRA `(.L_x_11823) ;  /* 0xffffff8800d07947 */ /* 0x000fea000383ffff */
.L_x_11661:
[----:B0-----:R0:W3:Y:S02]  /*27e30*/  SYNCS.PHASECHK.TRANS64.TRYWAIT P0, [R10+URZ+0x2d8c0], R9 ;  /* 0x02d8c0090a0075a7 */ /* 0x0010e4000800017f */
[----:B---3--:R-:W-:Y:S05]  /*27e40*/  @!P0 NANOSLEEP.SYNCS 0x989680 ;  /* 0x009896800000895d */ /* 0x008fea0003900000 */
[----:B------:R-:W3:Y:S02]  /*27e50*/  @!P0 SYNCS.PHASECHK.TRANS64 P0, [R10+URZ+0x2d8c0], R9 ;  /* 0x02d8c0090a0085a7 */ /* 0x000ee4000800007f */
[----:B---3--:R-:W-:Y:S05]  /*27e60*/  @!P0 BRA `(.L_x_11661) ;  /* 0xfffffffc00f08947 */ /* 0x008fea000383ffff */
[----:B------:R-:W-:Y:S05]  /*27e70*/  BRA `(.L_x_11824) ;  /* 0xffffff8c00cc7947 */ /* 0x000fea000383ffff */
.L_x_11670:
[----:B0-----:R0:W2:Y:S02]  /*27e80*/  SYNCS.PHASECHK.TRANS64.TRYWAIT P1, [R9+URZ+0x2d8a0], R8 ;  /* 0x02d8a008090075a7 */ /* 0x0010a4000802017f */
[----:B--2---:R-:W-:Y:S05]  /*27e90*/  @!P1 NANOSLEEP.SYNCS 0x989680 ;  /* 0x009896800000995d */ /* 0x004fea0003900000 */
[----:B------:R-:W2:Y:S02]  /*27ea0*/  @!P1 SYNCS.PHASECHK.TRANS64 P1, [R9+URZ+0x2d8a0], R8 ;  /* 0x02d8a008090095a7 */ /* 0x000ea4000802007f */
[----:B--2---:R-:W-:Y:S05]  /*27eb0*/  @!P1 BRA `(.L_x_11670) ;  /* 0xfffffffc00f09947 */ /* 0x004fea000383ffff */
[----:B------:R-:W-:Y:S05]  /*27ec0*/  BRA `(.L_x_11825) ;  /* 0xffffff94000c7947 */ /* 0x000fea000383ffff */
.L_x_11677:
[----:B--2---:R2:W3:Y:S02]  /*27ed0*/  SYNCS.PHASECHK.TRANS64.TRYWAIT P1, [R9+URZ+0x2d8c0], R8 ;  /* 0x02d8c008090075a7 */ /* 0x0044e4000802017f */
[----:B---3--:R-:W-:Y:S05]  /*27ee0*/  @!P1 NANOSLEEP.SYNCS 0x989680 ;  /* 0x009896800000995d */ /* 0x008fea0003900000 */
[----:B------:R-:W3:Y:S02]  /*27ef0*/  @!P1 SYNCS.PHASECHK.TRANS64 P1, [R9+URZ+0x2d8c0], R8 ;  /* 0x02d8c008090095a7 */ /* 0x000ee4000802007f */
[----:B---3--:R-:W-:Y:S05]  /*27f00*/  @!P1 BRA `(.L_x_11677) ;  /* 0xfffffffc00f09947 */ /* 0x008fea000383ffff */
[----:B------:R-:W-:Y:S05]  /*27f10*/  BRA `(.L_x_11826) ;  /* 0xffffff9800047947 */ /* 0x000fea000383ffff */
.L_x_11702:
        /* <DEDUP_REMOVED lines=11> */
.L_x_11828:
[----:B------:R-:W-:Y:S05]  /*27fd0*/  BSYNC B0 ;  /* 0x0000000000007941 */ /* 0x000fea0003800000 */
.L_x_11827:
[----:B------:R-:W-:Y:S05]  /*27fe0*/  BRA `(.L_x_11829) ;  /* 0xffffffa800cc7947 */ /* 0x000fea000383ffff */
.L_x_11705:
[----:B0-----:R0:W1:Y:S02]  /*27ff0*/  SYNCS.PHASECHK.TRANS64.TRYWAIT P0, [R2+URZ+0x2d840], R3 ;  /* 0x02d84003020075a7 */ /* 0x001064000800017f */
[----:B-1----:R-:W-:Y:S05]  /*28000*/  @!P0 NANOSLEEP.SYNCS 0x989680 ;  /* 0x009896800000895d */ /* 0x002fea0003900000 */
[----:B------:R-:W1:Y:S02]  /*28010*/  @!P0 SYNCS.PHASECHK.TRANS64 P0, [R2+URZ+0x2d840], R3 ;  /* 0x02d84003020085a7 */ /* 0x000e64000800007f */
[----:B-1----:R-:W-:Y:S05]  /*28020*/  @!P0 BRA `(.L_x_11705) ;  /* 0xfffffffc00f08947 */ /* 0x002fea000383ffff */
[----:B------:R-:W-:Y:S05]  /*28030*/  BRA `(.L_x_11830) ;  /* 0xffffffac00207947 */ /* 0x000fea000383ffff */
.L_x_11706:
        /* <DEDUP_REMOVED lines=8> */
.L_x_11832:
[----:B------:R-:W-:Y:S05]  /*280c0*/  BSYNC B0 ;  /* 0x0000000000007941 */ /* 0x000fea0003800000 */
.L_x_11831:
        /* <DEDUP_REMOVED lines=9> */
.L_x_11833:
[----:B------:R-:W-:Y:S02]  /*28160*/  IMAD.MOV.U32 R13, RZ, RZ, R7 ;  /* 0x000000ffff0d7224 */ /* 0x000fe400078e0007 */
[----:B------:R-:W-:Y:S02]  /*28170*/  IMAD.MOV.U32 R12, RZ, RZ, 0x1 ;  /* 0x00000001ff0c7424 */ /* 0x000fe400078e00ff */
[----:B------:R-:W-:-:S07]  /*28180*/  IMAD.MOV.U32 R5, RZ, RZ, R14 ;  /* 0x000000ffff057224 */ /* 0x000fce00078e000e */
[----:B------:R-:W-:Y:S05]  /*28190*/  WARPSYNC.COLLECTIVE R15, `(.L_x_11834) ;  /* 0x000000000f087348 */ /* 0x000fea0003c00000 */
[----:B------:R0:W1:Y:S02]  /*281a0*/  SHFL.IDX P6, R14, R13, R12, R11 ;  /* 0x0000000c0d0e7389 */ /* 0x00006400000c000b */
[----:B01----:R-:W-:Y:S01]  /*281b0*/  ENDCOLLECTIVE ;  /* 0x000000000000791b */ /* 0x003fe20003800000 */
.L_x_11834:
[----:B------:R-:W-:-:S05]  /*281c0*/  @P0 LEA R5, P1, R9, R5, 0x1 ;  /* 0x0000000509050211 */ /* 0x000fca00078208ff */
[----:B------:R-:W-:Y:S01]  /*281d0*/  @P0 IMAD.X R4, RZ, RZ, R4, P1 ;  /* 0x000000ffff040224 */ /* 0x000fe200008e0604 */
[----:B------:R-:W-:-:S04]  /*281e0*/  ISETP.GE.AND P1, PT, R3, 0x21, PT ;  /* 0x000000210300780c */ /* 0x000fc80003f26270 */
        /* <DEDUP_REMOVED lines=14> */
.L_x_11835:
[----:B------:R-:W-:Y:S02]  /*282d0*/  @P1 IMAD R6, R8, 0x2, R18 ;  /* 0x0000000208061824 */ /* 0x000fe400078e0212 */
[----:B------:R-:W-:Y:S02]  /*282e0*/  IMAD.MOV.U32 R13, RZ, RZ, R7 ;  /* 0x000000ffff0d7224 */ /* 0x000fe400078e0007 */
[----:B------:R-:W-:Y:S02]  /*282f0*/  IMAD.MOV.U32 R12, RZ, RZ, 0x2 ;  /* 0x00000002ff0c7424 */ /* 0x000fe400078e00ff */
[----:B------:R-:W-:-:S07]  /*28300*/  IMAD.MOV.U32 R5, RZ, RZ, R14 ;  /* 0x000000ffff057224 */ /* 0x000fce00078e000e */
[----:B------:R-:W-:Y:S05]  /*28310*/  WARPSYNC.COLLECTIVE R15, `(.L_x_11836) ;  /* 0x000000000f087348 */ /* 0x000fea0003c00000 */
[----:B------:R0:W1:Y:S02]  /*28320*/  SHFL.IDX P6, R14, R13, R12, R11 ;  /* 0x0000000c0d0e7389 */ /* 0x00006400000c000b */
[----:B01----:R-:W-:Y:S01]  /*28330*/  ENDCOLLECTIVE ;  /* 0x000000000000791b */ /* 0x003fe20003800000 */
.L_x_11836:
        /* <DEDUP_REMOVED lines=17> */
.L_x_11837:
[----:B------:R-:W-:Y:S02]  /*28450*/  @P1 IMAD R6, R8, 0x2, R18 ;  /* 0x0000000208061824 */ /* 0x000fe400078e0212 */
[----:B------:R-:W-:Y:S02]  /*28460*/  IMAD.MOV.U32 R13, RZ, RZ, R7 ;  /* 0x000000ffff0d7224 */ /* 0x000fe400078e0007 */
[----:B------:R-:W-:Y:S02]  /*28470*/  IMAD.MOV.U32 R12, RZ, RZ, 0x3 ;  /* 0x00000003ff0c7424 */ /* 0x000fe400078e00ff */
[----:B------:R-:W-:-:S07]  /*28480*/  IMAD.MOV.U32 R5, RZ, RZ, R14 ;  /* 0x000000ffff057224 */ /* 0x000fce00078e000e */
[----:B------:R-:W-:Y:S05]  /*28490*/  WARPSYNC.COLLECTIVE R15, `(.L_x_11838) ;  /* 0x000000000f087348 */ /* 0x000fea0003c00000 */
[----:B------:R0:W1:Y:S02]  /*284a0*/  SHFL.IDX P6, R14, R13, R12, R11 ;  /* 0x0000000c0d0e7389 */ /* 0x00006400000c000b */
[----:B01----:R-:W-:Y:S01]  /*284b0*/  ENDCOLLECTIVE ;  /* 0x000000000000791b */ /* 0x003fe20003800000 */
.L_x_11838:
        /* <DEDUP_REMOVED lines=10> */
.L_x_11839:
        /* <DEDUP_REMOVED lines=8> */
.L_x_11711:
        /* <DEDUP_REMOVED lines=9> */
.L_x_11841:
[C---:B------:R-:W-:Y:S01]  /*28670*/  VIADD R9, R25.reuse, 0x20 ;  /* 0x0000002019097836 */ /* 0x040fe20000000000 */
[----:B------:R-:W-:Y:S01]  /*28680*/  ISETP.GE.AND P3, PT, R25, R0, PT ;  /* 0x000000001900720c */ /* 0x000fe20003f66270 */
[----:B------:R-:W-:Y:S02]  /*28690*/  IMAD.MOV.U32 R13, RZ, RZ, R5 ;  /* 0x000000ffff0d7224 */ /* 0x000fe400078e0005 */
[----:B------:R-:W-:-:S10]  /*286a0*/  IMAD.MOV.U32 R2, RZ, RZ, R14 ;  /* 0x000000ffff027224 */ /* 0x000fd400078e000e */
[----:B------:R-:W-:Y:S05]  /*286b0*/  WARPSYNC.COLLECTIVE R15, `(.L_x_11842) ;  /* 0x000000000f087348 */ /* 0x000fea0003c00000 */
[----:B------:R0:W1:Y:S02]  /*286c0*/  SHFL.IDX P6, R14, R13, R12, R11 ;  /* 0x0000000c0d0e7389 */ /* 0x00006400000c000b */
[----:B01----:R-:W-:Y:S01]  /*286d0*/  ENDCOLLECTIVE ;  /* 0x000000000000791b */ /* 0x003fe20003800000 */
.L_x_11842:
[----:B------:R-:W-:Y:S02]  /*286e0*/  IMAD.MOV.U32 R13, RZ, RZ, R4 ;  /* 0x000000ffff0d7224 */ /* 0x000fe400078e0004 */
[----:B------:R-:W-:Y:S02]  /*286f0*/  IMAD.MOV.U32 R12, RZ, RZ, 0x1 ;  /* 0x00000001ff0c7424 */ /* 0x000fe400078e00ff */
[----:B------:R-:W-:-:S07]  /*28700*/  IMAD.MOV.U32 R3, RZ, RZ, R14 ;  /* 0x000000ffff037224 */ /* 0x000fce00078e000e */
[----:B------:R-:W-:Y:S05]  /*28710*/  WARPSYNC.COLLECTIVE R15, `(.L_x_11843) ;  /* 0x000000000f087348 */ /* 0x000fea0003c00000 */
[----:B------:R0:W1:Y:S02]  /*28720*/  SHFL.IDX P6, R14, R13, R12, R11 ;  /* 0x0000000c0d0e7389 */ /* 0x00006400000c000b */
[----:B01----:R-:W-:Y:S01]  /*28730*/  ENDCOLLECTIVE ;  /* 0x000000000000791b */ /* 0x003fe20003800000 */
.L_x_11843:
        /* <DEDUP_REMOVED lines=17> */
.L_x_11844:
[----:B------:R-:W-:Y:S02]  /*28850*/  IMAD.MOV.U32 R13, RZ, RZ, R4 ;  /* 0x000000ffff0d7224 */ /* 0x000fe400078e0004 */
[----:B------:R-:W-:Y:S02]  /*28860*/  IMAD.MOV.U32 R12, RZ, RZ, 0x2 ;  /* 0x00000002ff0c7424 */ /* 0x000fe400078e00ff */
[----:B------:R-:W-:-:S07]  /*28870*/  IMAD.MOV.U32 R3, RZ, RZ, R14 ;  /* 0x000000ffff037224 */ /* 0x000fce00078e000e */
[----:B------:R-:W-:Y:S05]  /*28880*/  WARPSYNC.COLLECTIVE R15, `(.L_x_11845) ;  /* 0x000000000f087348 */ /* 0x000fea0003c00000 */
[----:B------:R0:W1:Y:S02]  /*28890*/  SHFL.IDX P6, R14, R13, R12, R11 ;  /* 0x0000000c0d0e7389 */ /* 0x00006400000c000b */
[----:B01----:R-:W-:Y:S01]  /*288a0*/  ENDCOLLECTIVE ;  /* 0x000000000000791b */ /* 0x003fe20003800000 */
.L_x_11845:
        /* <DEDUP_REMOVED lines=18> */
.L_x_11846:
[----:B------:R-:W-:Y:S02]  /*289d0*/  IMAD.MOV.U32 R13, RZ, RZ, R4 ;  /* 0x000000ffff0d7224 */ /* 0x000fe400078e0004 */
[----:B------:R-:W-:Y:S02]  /*289e0*/  IMAD.MOV.U32 R12, RZ, RZ, 0x3 ;  /* 0x00000003ff0c7424 */ /* 0x000fe400078e00ff */
[----:B------:R-:W-:-:S07]  /*289f0*/  IMAD.MOV.U32 R3, RZ, RZ, R14 ;  /* 0x000000ffff037224 */ /* 0x000fce00078e000e */
[----:B------:R-:W-:Y:S05]  /*28a00*/  WARPSYNC.COLLECTIVE R15, `(.L_x_11847) ;  /* 0x000000000f087348 */ /* 0x000fea0003c00000 */
[----:B------:R0:W1:Y:S02]  /*28a10*/  SHFL.IDX P6, R14, R13, R12, R11 ;  /* 0x0000000c0d0e7389 */ /* 0x00006400000c000b */
[----:B01----:R-:W-:Y:S01]  /*28a20*/  ENDCOLLECTIVE ;  /* 0x000000000000791b */ /* 0x003fe20003800000 */
.L_x_11847:
        /* <DEDUP_REMOVED lines=10> */
.L_x_11848:
[----:B------:R-:W-:Y:S01]  /*28ad0*/  @!PT LDS RZ, [RZ] ;  /* 0x00000000fffff984 */ /* 0x000fe20000000800 */
[----:B------:R-:W-:Y:S01]  /*28ae0*/  @!PT LDS RZ, [RZ] ;  /* 0x00000000fffff984 */ /* 0x000fe20000000800 */
[----:B------:R-:W-:Y:S01]  /*28af0*/  @!PT LDS RZ, [RZ] ;  /* 0x00000000fffff984 */ /* 0x000fe20000000800 */
[----:B------:R-:W-:Y:S04]  /*28b00*/  @!P3 LDGSTS.E.BYPASS.LTC128B.128 [R8+0xd400], desc[UR54][R2.64], !P0 ;  /* 0x0d4000000208bfae */ /* 0x000fe8000c101d76 */
[----:B------:R-:W-:Y:S04]  /*28b10*/  @!P3 LDGSTS.E.BYPASS.LTC128B.128 [R8+0x10400], desc[UR54][R2.64+0x40], !P1 ;  /* 0x104000400208bfae */ /* 0x000fe8000c901d76 */
[----:B------:R0:W-:Y:S01]  /*28b20*/  @!P3 LDGSTS.E.BYPASS.LTC128B.128 [R8+0x13400], desc[UR54][R2.64+0x80], !P2 ;  /* 0x134000800208bfae */ /* 0x0001e2000d101d76 */
[----:B------:R-:W-:Y:S02]  /*28b30*/  IMAD.MOV.U32 R13, RZ, RZ, R6 ;  /* 0x000000ffff0d7224 */ /* 0x000fe400078e0006 */
[----:B------:R-:W-:-:S02]  /*28b40*/  IMAD.MOV.U32 R12, RZ, RZ, RZ ;  /* 0x000000ffff0c7224 */ /* 0x000fc400078e00ff */
[----:B0-----:R-:W-:Y:S02]  /*28b50*/  VIADD R2, R25, 0x60 ;  /* 0x0000006019027836 */ /* 0x001fe40000000000 */
[----:B------:R-:W-:-:S07]  /*28b60*/  IMAD.MOV.U32 R5, RZ, RZ, R14 ;  /* 0x000000ffff057224 */ /* 0x000fce00078e000e */
[----:B------:R-:W-:Y:S05]  /*28b70*/  WARPSYNC.COLLECTIVE R15, `(.L_x_11849) ;  /* 0x000000000f087348 */ /* 0x000fea0003c00000 */
[----:B------:R0:W1:Y:S02]  /*28b80*/  SHFL.IDX P6, R14, R13, R12, R11 ;  /* 0x0000000c0d0e7389 */ /* 0x00006400000c000b */
[----:B01----:R-:W-:Y:S01]  /*28b90*/  ENDCOLLECTIVE ;  /* 0x000000000000791b */ /* 0x003fe20003800000 */
.L_x_11849:
[----:B------:R-:W-:-:S13]  /*28ba0*/  ISETP.GE.AND P3, PT, R2, R0, PT ;  /* 0x000000000200720c */ /* 0x000fda0003f66270 */
[----:B------:R-:W-:Y:S01]  /*28bb0*/  @!P3 LEA R2, P4, R10, R5, 0x1 ;  /* 0x000000050a02b211 */ /* 0x000fe200078808ff */
[----:B------:R-:W-:-:S04]  /*28bc0*/  IMAD.MOV.U32 R13, RZ, RZ, R7 ;  /* 0x000000ffff0d7224 */ /* 0x000fc800078e0007 */
[----:B------:R-:W-:-:S05]  /*28bd0*/  @!P3 IMAD.X R3, RZ, RZ, R4, P4 ;  /* 0x000000ffff03b224 */ /* 0x000fca00020e0604 */
        /* <DEDUP_REMOVED lines=12> */
.L_x_11850:
[----:B------:R-:W-:Y:S01]  /*28ca0*/  IMAD.MOV.U32 R13, RZ, RZ, R6 ;  /* 0x000000ffff0d7224 */ /* 0x000fe200078e0006 */
[----:B------:R-:W-:Y:S01]  /*28cb0*/  MOV R12, 0x1 ;  /* 0x00000001000c7802 */ /* 0x000fe20000000f00 */
[----:B------:R-:W-:-:S07]  /*28cc0*/  IMAD.MOV.U32 R3, RZ, RZ, R14 ;  /* 0x000000ffff037224 */ /* 0x000fce00078e000e */
[----:B------:R-:W-:Y:S05]  /*28cd0*/  WARPSYNC.COLLECTIVE R15, `(.L_x_11851) ;  /* 0x000000000f087348 */ /* 0x000fea0003c00000 */
[----:B------:R0:W1:Y:S02]  /*28ce0*/  SHFL.IDX P6, R14, R13, R12, R11 ;  /* 0x0000000c0d0e7389 */ /* 0x00006400000c000b */
[----:B01----:R-:W-:Y:S01]  /*28cf0*/  ENDCOLLECTIVE ;  /* 0x000000000000791b */ /* 0x003fe20003800000 */
.L_x_11851:
        /* <DEDUP_REMOVED lines=10> */
.L_x_11852:
[----:B------:R-:W-:Y:S01]  /*28da0*/  @!PT LDS RZ, [RZ] ;  /* 0x00000000fffff984 */ /* 0x000fe20000000800 */
[----:B------:R-:W-:Y:S01]  /*28db0*/  @!PT LDS RZ, [RZ] ;  /* 0x00000000fffff984 */ /* 0x000fe20000000800 */
[----:B------:R-:W-:Y:S01]  /*28dc0*/  @!PT LDS RZ, [RZ] ;  /* 0x00000000fffff984 */ /* 0x000fe20000000800 */
[----:B------:R-:W-:Y:S04]  /*28dd0*/  @!P3 LDGSTS.E.BYPASS.LTC128B.128 [R8+0xe400], desc[UR54][R2.64], !P0 ;  /* 0x0e4000000208bfae */ /* 0x000fe8000c101d76 */
[----:B------:R-:W-:Y:S04]  /*28de0*/  @!P3 LDGSTS.E.BYPASS.LTC128B.128 [R8+0x11400], desc[UR54][R2.64+0x40], !P1 ;  /* 0x114000400208bfae */ /* 0x000fe8000c901d76 */
[----:B------:R0:W-:Y:S02]  /*28df0*/  @!P3 LDGSTS.E.BYPASS.LTC128B.128 [R8+0x14400], desc[UR54][R2.64+0x80], !P2 ;  /* 0x144000800208bfae */ /* 0x0001e4000d101d76 */
[----:B0-----:R-:W-:Y:S01]  /*28e00*/  IMAD.MOV.U32 R2, RZ, RZ, R14 ;  /* 0x000000ffff027224 */ /* 0x001fe200078e000e */
[----:B------:R-:W-:Y:S06]  /*28e10*/  BRA `(.L_x_11853) ;  /* 0xffffffac00fc7947 */ /* 0x000fec000383ffff */
.L_x_11714:
[----:B-1----:R1:W2:Y:S02]  /*28e20*/  SYNCS.PHASECHK.TRANS64.TRYWAIT P0, [R18+URZ+0x2d820], R0 ;  /* 0x02d82000120075a7 */ /* 0x0022a4000800017f */
[----:B--2---:R-:W-:Y:S05]  /*28e30*/  @!P0 NANOSLEEP.SYNCS 0x989680 ;  /* 0x009896800000895d */ /* 0x004fea0003900000 */
[----:B------:R-:W2:Y:S02]  /*28e40*/  @!P0 SYNCS.PHASECHK.TRANS64 P0, [R18+URZ+0x2d820], R0 ;  /* 0x02d82000120085a7 */ /* 0x000ea4000800007f */
[----:B--2---:R-:W-:Y:S05]  /*28e50*/  @!P0 BRA `(.L_x_11714) ;  /* 0xfffffffc00f08947 */ /* 0x004fea000383ffff */
[----:B------:R-:W-:Y:S05]  /*28e60*/  BRA `(.L_x_11854) ;  /* 0xffffffb000607947 */ /* 0x000fea000383ffff */
.L_x_11719:
[----:B0-----:R0:W1:Y:S02]  /*28e70*/  SYNCS.PHASECHK.TRANS64.TRYWAIT P0, [R5+URZ+0x2d840], R0 ;  /* 0x02d84000050075a7 */ /* 0x001064000800017f */
[----:B-1----:R-:W-:Y:S05]  /*28e80*/  @!P0 NANOSLEEP.SYNCS 0x989680 ;  /* 0x009896800000895d */ /* 0x002fea0003900000 */
[----:B------:R-:W1:Y:S02]  /*28e90*/  @!P0 SYNCS.PHASECHK.TRANS64 P0, [R5+URZ+0x2d840], R0 ;  /* 0x02d84000050085a7 */ /* 0x000e64000800007f */
[----:B-1----:R-:W-:Y:S05]  /*28ea0*/  @!P0 BRA `(.L_x_11719) ;  /* 0xfffffffc00f08947 */ /* 0x002fea000383ffff */
[----:B------:R-:W-:Y:S05]  /*28eb0*/  BRA `(.L_x_11855) ;  /* 0xffffffb400547947 */ /* 0x000fea000383ffff */
.L_x_11720:
        /* <DEDUP_REMOVED lines=8> */
.L_x_11857:
[----:B------:R-:W-:Y:S05]  /*28f40*/  BSYNC B1 ;  /* 0x0000000000017941 */ /* 0x000fea0003800000 */
.L_x_11856:
        /* <DEDUP_REMOVED lines=13> */
.L_x_11858:
[----:B------:R-:W-:Y:S01]  /*29020*/  MOV R13, R7 ;  /* 0x00000007000d7202 */ /* 0x000fe20000000f00 */
[----:B------:R-:W-:Y:S02]  /*29030*/  IMAD.MOV.U32 R12, RZ, RZ, 0x1 ;  /* 0x00000001ff0c7424 */ /* 0x000fe400078e00ff */
[----:B------:R-:W-:Y:S02]  /*29040*/  IMAD.SHL.U32 R21, R21, 0x8, RZ ;  /* 0x0000000815157824 */ /* 0x000fe400078e00ff */
[----:B------:R-:W-:-:S03]  /*29050*/  IMAD.MOV.U32 R2, RZ, RZ, R14 ;  /* 0x000000ffff027224 */ /* 0x000fc600078e000e */
[----:B------:R-:W-:-:S07]  /*29060*/  LOP3.LUT R21, R21, 0x18, RZ, 0xc0, !PT ;  /* 0x0000001815157812 */ /* 0x000fce00078ec0ff */
[----:B------:R-:W-:Y:S05]  /*29070*/  WARPSYNC.COLLECTIVE R15, `(.L_x_11859) ;  /* 0x000000000f087348 */ /* 0x000fea0003c00000 */
[----:B------:R0:W1:Y:S02]  /*29080*/  SHFL.IDX P6, R14, R13, R12, R11 ;  /* 0x0000000c0d0e7389 */ /* 0x00006400000c000b */
[----:B01----:R-:W-:Y:S01]  /*29090*/  ENDCOLLECTIVE ;  /* 0x000000000000791b */ /* 0x003fe20003800000 */
.L_x_11859:
        /* <DEDUP_REMOVED lines=14> */
.L_x_11860:
[----:B------:R-:W-:Y:S02]  /*29180*/  IMAD.MOV.U32 R13, RZ, RZ, R7 ;  /* 0x000000ffff0d7224 */ /* 0x000fe400078e0007 */
[----:B------:R-:W-:Y:S02]  /*29190*/  IMAD.MOV.U32 R12, RZ, RZ, 0x2 ;  /* 0x00000002ff0c7424 */ /* 0x000fe400078e00ff */
[----:B------:R-:W-:-:S07]  /*291a0*/  IMAD.MOV.U32 R2, RZ, RZ, R14 ;  /* 0x000000ffff027224 */ /* 0x000fce00078e000e */
[----:B------:R-:W-:Y:S05]  /*291b0*/  WARPSYNC.COLLECTIVE R15, `(.L_x_11861) ;  /* 0x000000000f087348 */ /* 0x000fea0003c00000 */
[----:B------:R0:W1:Y:S02]  /*291c0*/  SHFL.IDX P6, R14, R13, R12, R11 ;  /* 0x0000000c0d0e7389 */ /* 0x00006400000c000b */
[----:B01----:R-:W-:Y:S01]  /*291d0*/  ENDCOLLECTIVE ;  /* 0x000000000000791b */ /* 0x003fe20003800000 */
.L_x_11861:
        /* <DEDUP_REMOVED lines=13> */
.L_x_11862:
[----:B------:R-:W-:Y:S02]  /*292b0*/  IMAD.MOV.U32 R13, RZ, RZ, R7 ;  /* 0x000000ffff0d7224 */ /* 0x000fe400078e0007 */
[----:B------:R-:W-:Y:S02]  /*292c0*/  IMAD.MOV.U32 R12, RZ, RZ, 0x3 ;  /* 0x00000003ff0c7424 */ /* 0x000fe400078e00ff */
[----:B------:R-:W-:-:S07]  /*292d0*/  IMAD.MOV.U32 R2, RZ, RZ, R14 ;  /* 0x000000ffff027224 */ /* 0x000fce00078e000e */
[----:B------:R-:W-:Y:S05]  /*292e0*/  WARPSYNC.COLLECTIVE R15, `(.L_x_11863) ;  /* 0x000000000f087348 */ /* 0x000fea0003c00000 */
[----:B------:R0:W1:Y:S02]  /*292f0*/  SHFL.IDX P6, R14, R13, R12, R11 ;  /* 0x0000000c0d0e7389 */ /* 0x00006400000c000b */
[----:B01----:R-:W-:Y:S01]  /*29300*/  ENDCOLLECTIVE ;  /* 0x000000000000791b */ /* 0x003fe20003800000 */
.L_x_11863:
        /* <DEDUP_REMOVED lines=14> */
.L_x_11864:
[----:B------:R-:W-:Y:S01]  /*293f0*/  IMAD.MOV.U32 R2, RZ, RZ, R14 ;  /* 0x000000ffff027224 */ /* 0x000fe200078e000e */
[----:B------:R-:W-:Y:S06]  /*29400*/  BRA `(.L_x_11865) ;  /* 0xffffffb000d47947 */ /* 0x000fec000383ffff */
.L_x_11725:
[----:B-1----:R1:W2:Y:S02]  /*29410*/  SYNCS.PHASECHK.TRANS64.TRYWAIT P0, [R5+URZ+0x2d860], R2 ;  /* 0x02d86002050075a7 */ /* 0x0022a4000800017f */
[----:B--2---:R-:W-:Y:S05]  /*29420*/  @!P0 NANOSLEEP.SYNCS 0x989680 ;  /* 0x009896800000895d */ /* 0x004fea0003900000 */
[----:B------:R-:W2:Y:S02]  /*29430*/  @!P0 SYNCS.PHASECHK.TRANS64 P0, [R5+URZ+0x2d860], R2 ;  /* 0x02d86002050085a7 */ /* 0x000ea4000800007f */
[----:B--2---:R-:W-:Y:S05]  /*29440*/  @!P0 BRA `(.L_x_11725) ;  /* 0xfffffffc00f08947 */ /* 0x004fea000383ffff */
[----:B------:R-:W-:Y:S05]  /*29450*/  BRA `(.L_x_11866) ;  /* 0xffffffb400387947 */ /* 0x000fea000383ffff */
.L_x_11726:
        /* <DEDUP_REMOVED lines=8> */
.L_x_11868:
[----:B------:R-:W-:Y:S05]  /*294e0*/  BSYNC B1 ;  /* 0x0000000000017941 */ /* 0x000fea0003800000 */
.L_x_11867:
        /* <DEDUP_REMOVED lines=9> */
.L_x_11869:
[----:B------:R-:W-:Y:S02]  /*29580*/  IMAD.MOV.U32 R13, RZ, RZ, R22 ;  /* 0x000000ffff0d7224 */ /* 0x000fe400078e0016 */
[----:B------:R-:W-:Y:S02]  /*29590*/  IMAD.MOV.U32 R12, RZ, RZ, 0x1 ;  /* 0x00000001ff0c7424 */ /* 0x000fe400078e00ff */
[----:B------:R-:W-:-:S07]  /*295a0*/  IMAD.MOV.U32 R2, RZ, RZ, R14 ;  /* 0x000000ffff027224 */ /* 0x000fce00078e000e */
[----:B------:R-:W-:Y:S05]  /*295b0*/  WARPSYNC.COLLECTIVE R15, `(.L_x_11870) ;  /* 0x000000000f087348 */ /* 0x000fea0003c00000 */
[----:B------:R0:W1:Y:S02]  /*295c0*/  SHFL.IDX P6, R14, R13, R12, R11 ;  /* 0x0000000c0d0e7389 */ /* 0x00006400000c000b */
[----:B01----:R-:W-:Y:S01]  /*295d0*/  ENDCOLLECTIVE ;  /* 0x000000000000791b */ /* 0x003fe20003800000 */
.L_x_11870:
        /* <DEDUP_REMOVED lines=16> */
.L_x_11871:
[----:B------:R-:W-:Y:S01]  /*296e0*/  IMAD.MOV.U32 R13, RZ, RZ, R22 ;  /* 0x000000ffff0d7224 */ /* 0x000fe200078e0016 */
[----:B------:R-:W-:Y:S01]  /*296f0*/  MOV R12, 0x2 ;  /* 0x00000002000c7802 */ /* 0x000fe20000000f00 */
[----:B------:R-:W-:-:S07]  /*29700*/  IMAD.MOV.U32 R2, RZ, RZ, R14 ;  /* 0x000000ffff027224 */ /* 0x000fce00078e000e */
[----:B------:R-:W-:Y:S05]  /*29710*/  WARPSYNC.COLLECTIVE R15, `(.L_x_11872) ;  /* 0x000000000f087348 */ /* 0x000fea0003c00000 */
[----:B------:R0:W1:Y:S02]  /*29720*/  SHFL.IDX P6, R14, R13, R12, R11 ;  /* 0x0000000c0d0e7389 */ /* 0x00006400000c000b */
[----:B01----:R-:W-:Y:S01]  /*29730*/  ENDCOLLECTIVE ;  /* 0x000000000000791b */ /* 0x003fe20003800000 */
.L_x_11872:
        /* <DEDUP_REMOVED lines=16> */
.L_x_11873:
[----:B------:R-:W-:Y:S02]  /*29840*/  IMAD.MOV.U32 R13, RZ, RZ, R22 ;  /* 0x000000ffff0d7224 */ /* 0x000fe400078e0016 */
[----:B------:R-:W-:Y:S02]  /*29850*/  IMAD.MOV.U32 R12, RZ, RZ, 0x3 ;  /* 0x00000003ff0c7424 */ /* 0x000fe400078e00ff */
[----:B------:R-:W-:-:S07]  /*29860*/  IMAD.MOV.U32 R2, RZ, RZ, R14 ;  /* 0x000000ffff027224 */ /* 0x000fce00078e000e */
[----:B------:R-:W-:Y:S05]  /*29870*/  WARPSYNC.COLLECTIVE R15, `(.L_x_11874) ;  /* 0x000000000f087348 */ /* 0x000fea0003c00000 */
[----:B------:R0:W1:Y:S02]  /*29880*/  SHFL.IDX P6, R14, R13, R12, R11 ;  /* 0x0000000c0d0e7389 */ /* 0x00006400000c000b */
[----:B01----:R-:W-:Y:S01]  /*29890*/  ENDCOLLECTIVE ;  /* 0x000000000000791b */ /* 0x003fe20003800000 */
.L_x_11874:
        /* <DEDUP_REMOVED lines=13> */
.L_x_11875:
        /* <DEDUP_REMOVED lines=8> */
.L_x_11734:
[----:B-1----:R1:W2:Y:S02]  /*299f0*/  SYNCS.PHASECHK.TRANS64.TRYWAIT P0, [R0+URZ+0x2d860], R3 ;  /* 0x02d86003000075a7 */ /* 0x0022a4000800017f */
[----:B--2---:R-:W-:Y:S05]  /*29a00*/  @!P0 NANOSLEEP.SYNCS 0x989680 ;  /* 0x009896800000895d */ /* 0x004fea0003900000 */
[----:B------:R-:W2:Y:S02]  /*29a10*/  @!P0 SYNCS.PHASECHK.TRANS64 P0, [R0+URZ+0x2d860], R3 ;  /* 0x02d86003000085a7 */ /* 0x000ea4000800007f */
[----:B--2---:R-:W-:Y:S05]  /*29a20*/  @!P0 BRA `(.L_x_11734) ;  /* 0xfffffffc00f08947 */ /* 0x004fea000383ffff */
[----:B------:R-:W-:Y:S05]  /*29a30*/  BRA `(.L_x_11877) ;  /* 0xffffffb400b87947 */ /* 0x000fea000383ffff */
.L_x_11735:
[----:B------:R-:W-:Y:S01]  /*29a40*/  BSSY B0, `(.L_x_11878) ;  /* 0x0000008000007945 */ /* 0x000fe20003800000 */
[----:B------:R-:W-:Y:S02]  /*29a50*/  IMAD.MOV.U32 R13, RZ, RZ, R22 ;  /* 0x000000ffff0d7224 */ /* 0x000fe400078e0016 */
[----:B------:R-:W-:Y:S02]  /*29a60*/  IMAD.MOV.U32 R12, RZ, RZ, RZ ;  /* 0x000000ffff0c7224 */ /* 0x000fe400078e00ff */
[----:B------:R-:W-:Y:S02]  /*29a70*/  IMAD.MOV.U32 R11, RZ, RZ, 0x1c1f ;  /* 0x00001c1fff0b7424 */ /* 0x000fe400078e00ff */
[----:B------:R-:W-:-:S07]  /*29a80*/  IMAD.MOV.U32 R15, RZ, RZ, -0x1 ;  /* 0xffffffffff0f7424 */ /* 0x000fce00078e00ff */
[----:B01---5:R-:W-:Y:S05]  /*29a90*/  WARPSYNC.COLLECTIVE R15, `(.L_x_11879) ;  /* 0x000000000f087348 */ /* 0x023fea0003c00000 */
[----:B------:R2:W3:Y:S02]  /*29aa0*/  SHFL.IDX P6, R14, R13, R12, R11 ;  /* 0x0000000c0d0e7389 */ /* 0x0004e400000c000b */
[----:B0123-5:R-:W-:Y:S01]  /*29ab0*/  ENDCOLLECTIVE ;  /* 0x000000000000791b */ /* 0x02ffe20003800000 */
.L_x_11879:
[----:B------:R-:W-:Y:S05]  /*29ac0*/  BSYNC B0 ;  /* 0x0000000000007941 */ /* 0x000fea0003800000 */
.L_x_11878:
        /* <DEDUP_REMOVED lines=10> */
.L_x_11880:
        /* <DEDUP_REMOVED lines=17> */
.L_x_11881:
        /* <DEDUP_REMOVED lines=14> */
.L_x_11882:
[----:B------:R-:W-:Y:S02]  /*29d60*/  IMAD.MOV.U32 R13, RZ, RZ, R22 ;  /* 0x000000ffff0d7224 */ /* 0x000fe400078e0016 */
[----:B------:R-:W-:Y:S01]  /*29d70*/  IMAD.MOV.U32 R12, RZ, RZ, 0x2 ;  /* 0x00000002ff0c7424 */ /* 0x000fe200078e00ff */
[----:B------:R-:W-:-:S13]  /*29d80*/  IADD3 R2, P4, R14, R5, RZ ;  /* 0x000000050e027210 */ /* 0x000fda0007f9e0ff */
[----:B------:R-:W-:Y:S05]  /*29d90*/  WARPSYNC.COLLECTIVE R15, `(.L_x_11883) ;  /* 0x000000000f087348 */ /* 0x000fea0003c00000 */
[----:B------:R0:W1:Y:S02]  /*29da0*/  SHFL.IDX P6, R14, R13, R12, R11 ;  /* 0x0000000c0d0e7389 */ /* 0x00006400000c000b */
[----:B01----:R-:W-:Y:S01]  /*29db0*/  ENDCOLLECTIVE ;  /* 0x000000000000791b */ /* 0x003fe20003800000 */
.L_x_11883:
        /* <DEDUP_REMOVED lines=15> */
.L_x_11884:
[----:B------:R-:W-:Y:S02]  /*29eb0*/  IMAD.MOV.U32 R13, RZ, RZ, R22 ;  /* 0x000000ffff0d7224 */ /* 0x000fe400078e0016 */
[----:B------:R-:W-:Y:S01]  /*29ec0*/  IMAD.MOV.U32 R12, RZ, RZ, 0x3 ;  /* 0x00000003ff0c7424 */ /* 0x000fe200078e00ff */
[----:B------:R-:W-:-:S13]  /*29ed0*/  IADD3 R2, P4, R14, R5, RZ ;  /* 0x000000050e027210 */ /* 0x000fda0007f9e0ff */
[----:B------:R-:W-:Y:S05]  /*29ee0*/  WARPSYNC.COLLECTIVE R15, `(.L_x_11885) ;  /* 0x000000000f087348 */ /* 0x000fea0003c00000 */
[----:B------:R0:W1:Y:S02]  /*29ef0*/  SHFL.IDX P6, R14, R13, R12, R11 ;  /* 0x0000000c0d0e7389 */ /* 0x00006400000c000b */
[----:B01----:R-:W-:Y:S01]  /*29f00*/  ENDCOLLECTIVE ;  /* 0x000000000000791b */ /* 0x003fe20003800000 */
.L_x_11885:
        /* <DEDUP_REMOVED lines=10> */
[----:B------:R-:W-:-:S07]  /*29fb0*/  IMAD.MOV.U32 R22, RZ, RZ, R14 ;  /* 0x000000ffff167224 */ /* 0x000fce00078e000e */
[----:B0-----:R-:W-:Y:S05]  /*29fc0*/  WARPSYNC.COLLECTIVE R15, `(.L_x_11886) ;  /* 0x000000000f087348 */ /* 0x001fea0003c00000 */
[----:B------:R1:W2:Y:S02]  /*29fd0*/  SHFL.IDX P6, R14, R13, R12, R11 ;  /* 0x0000000c0d0e7389 */ /* 0x0002a400000c000b */
[----:B012---:R-:W-:Y:S01]  /*29fe0*/  ENDCOLLECTIVE ;  /* 0x000000000000791b */ /* 0x007fe20003800000 */
.L_x_11886:
[----:B------:R-:W-:Y:S05]  /*29ff0*/  BRA `(.L_x_11887) ;  /* 0xffffffb400187947 */ /* 0x000fea000383ffff */
.L_x_11740:
[----:B------:R-:W-:Y:S01]  /*2a000*/  BSSY B0, `(.L_x_11888) ;  /* 0x0000008000007945 */ /* 0x000fe20003800000 */
[----:B------:R-:W-:Y:S02]  /*2a010*/  IMAD.MOV.U32 R13, RZ, RZ, R24 ;  /* 0x000000ffff0d7224 */ /* 0x000fe400078e0018 */
[----:B-1----:R-:W-:Y:S02]  /*2a020*/  IMAD.MOV.U32 R12, RZ, RZ, RZ ;  /* 0x000000ffff0c7224 */ /* 0x002fe400078e00ff */
[----:B------:R-:W-:Y:S02]  /*2a030*/  IMAD.MOV.U32 R11, RZ, RZ, 0x1f ;  /* 0x0000001fff0b7424 */ /* 0x000fe400078e00ff */
[----:B------:R-:W-:-:S07]  /*2a040*/  IMAD.MOV.U32 R15, RZ, RZ, -0x1 ;  /* 0xffffffffff0f7424 */ /* 0x000fce00078e00ff */
[----:B0----5:R-:W-:Y:S05]  /*2a050*/  WARPSYNC.COLLECTIVE R15, `(.L_x_11889) ;  /* 0x000000000f087348 */ /* 0x021fea0003c00000 */
[----:B------:R1:W2:Y:S02]  /*2a060*/  SHFL.IDX P6, R14, R13, R12, R11 ;  /* 0x0000000c0d0e7389 */ /* 0x0002a400000c000b */
[----:B012--5:R-:W-:Y:S01]  /*2a070*/  ENDCOLLECTIVE ;  /* 0x000000000000791b */ /* 0x027fe20003800000 */
.L_x_11889:
[----:B------:R-:W-:Y:S05]  /*2a080*/  BSYNC B0 ;  /* 0x0000000000007941 */ /* 0x000fea0003800000 */
.L_x_11888:
        /* <DEDUP_REMOVED lines=9> */
.L_x_11890:
        /* <DEDUP_REMOVED lines=23> */
.L_x_11891:
[----:B------:R-:W-:Y:S02]  /*2a290*/  MOV R12, 0x2 ;  /* 0x00000002000c7802 */ /* 0x000fe40000000f00 */
[----:B------:R-:W-:-:S05]  /*2a2a0*/  SEL R4, R14, RZ, P1 ;  /* 0x000000ff0e047207 */ /* 0x000fca0000800000 */
[----:B------:R-:W-:-:S04]  /*2a2b0*/  IMAD.IADD R4, R13, 0x1, R4 ;  /* 0x000000010d047824 */ /* 0x000fc800078e0204 */
[----:B------:R-:W-:-:S07]  /*2a2c0*/  IMAD.MOV.U32 R13, RZ, RZ, R4 ;  /* 0x000000ffff0d7224 */ /* 0x000fce00078e0004 */
[----:B------:R-:W-:Y:S05]  /*2a2d0*/  WARPSYNC.COLLECTIVE R15, `(.L_x_11892) ;  /* 0x000000000f087348 */ /* 0x000fea0003c00000 */
[----:B------:R0:W1:Y:S02]  /*2a2e0*/  SHFL.UP P6, R14, R13, R12, R11 ;  /* 0x0400000c0d0e7389 */ /* 0x00006400000c000b */
[----:B01----:R-:W-:Y:S01]  /*2a2f0*/  ENDCOLLECTIVE ;  /* 0x000000000000791b */ /* 0x003fe20003800000 */
.L_x_11892:
[----:B------:R-:W-:Y:S01]  /*2a300*/  IMAD.MOV.U32 R12, RZ, RZ, 0x4 ;  /* 0x00000004ff0c7424 */ /* 0x000fe200078e00ff */
[----:B------:R-:W-:-:S05]  /*2a310*/  SEL R3, R14, RZ, P2 ;  /* 0x000000ff0e037207 */ /* 0x000fca0001000000 */
[----:B------:R-:W-:-:S04]  /*2a320*/  IMAD.IADD R2, R4, 0x1, R3 ;  /* 0x0000000104027824 */ /* 0x000fc800078e0203 */
[----:B------:R-:W-:-:S07]  /*2a330*/  IMAD.MOV.U32 R13, RZ, RZ, R2 ;  /* 0x000000ffff0d7224 */ /* 0x000fce00078e0002 */
[----:B------:R-:W-:Y:S05]  /*2a340*/  WARPSYNC.COLLECTIVE R15, `(.L_x_11893) ;  /* 0x000000000f087348 */ /* 0x000fea0003c00000 */
[----:B------:R0:W1:Y:S02]  /*2a350*/  SHFL.UP P6, R14, R13, R12, R11 ;  /* 0x0400000c0d0e7389 */ /* 0x00006400000c000b */
[----:B01----:R-:W-:Y:S01]  /*2a360*/  ENDCOLLECTIVE ;  /* 0x000000000000791b */ /* 0x003fe20003800000 */
.L_x_11893:
[----:B------:R-:W-:Y:S01]  /*2a370*/  IMAD.MOV.U32 R12, RZ, RZ, 0x8 ;  /* 0x00000008ff0c7424 */ /* 0x000fe200078e00ff */
[----:B------:R-:W-:-:S05]  /*2a380*/  SEL R3, R14, RZ, P3 ;  /* 0x000000ff0e037207 */ /* 0x000fca0001800000 */
[----:B------:R-:W-:-:S04]  /*2a390*/  IMAD.IADD R3, R2, 0x1, R3 ;  /* 0x0000000102037824 */ /* 0x000fc800078e0203 */
[----:B------:R-:W-:-:S07]  /*2a3a0*/  IMAD.MOV.U32 R13, RZ, RZ, R3 ;  /* 0x000000ffff0d7224 */ /* 0x000fce00078e0003 */
[----:B------:R-:W-:Y:S05]  /*2a3b0*/  WARPSYNC.COLLECTIVE R15, `(.L_x_11894) ;  /* 0x000000000f087348 */ /* 0x000fea0003c00000 */
[----:B------:R0:W1:Y:S02]  /*2a3c0*/  SHFL.UP P6, R14, R13, R12, R11 ;  /* 0x0400000c0d0e7389 */ /* 0x00006400000c000b */
[----:B01----:R-:W-:Y:S01]  /*2a3d0*/  ENDCOLLECTIVE ;  /* 0x000000000000791b */ /* 0x003fe20003800000 */
.L_x_11894:
[----:B------:R-:W-:Y:S01]  /*2a3e0*/  IMAD.MOV.U32 R12, RZ, RZ, 0x10 ;  /* 0x00000010ff0c7424 */ /* 0x000fe200078e00ff */
[----:B------:R-:W-:-:S05]  /*2a3f0*/  SEL R4, R14, RZ, P4 ;  /* 0x000000ff0e047207 */ /* 0x000fca0002000000 */
[----:B------:R-:W-:-:S04]  /*2a400*/  IMAD.IADD R4, R3, 0x1, R4 ;  /* 0x0000000103047824 */ /* 0x000fc800078e0204 */
[----:B------:R-:W-:-:S07]  /*2a410*/  IMAD.MOV.U32 R13, RZ, RZ, R4 ;  /* 0x000000ffff0d7224 */ /* 0x000fce00078e0004 */
[----:B------:R-:W-:Y:S05]  /*2a420*/  WARPSYNC.COLLECTIVE R15, `(.L_x_11895) ;  /* 0x000000000f087348 */ /* 0x000fea0003c00000 */
[----:B------:R0:W1:Y:S02]  /*2a430*/  SHFL.UP P6, R14, R13, R12, R11 ;  /* 0x0400000c0d0e7389 */ /* 0x00006400000c000b */
[----:B01----:R-:W-:Y:S01]  /*2a440*/  ENDCOLLECTIVE ;  /* 0x000000000000791b */ /* 0x003fe20003800000 */
.L_x_11895:
        /* <DEDUP_REMOVED lines=8> */
.L_x_11896:
[----:B------:R-:W-:Y:S05]  /*2a4d0*/  BRA `(.L_x_11897) ;  /* 0xffffffb4003c7947 */ /* 0x000fea000383ffff */
.L_x_11743:
[----:B------:R-:W-:Y:S01]  /*2a4e0*/  BSSY B0, `(.L_x_11898) ;  /* 0x0000007000007945 */ /* 0x000fe20003800000 */
[----:B-1----:R-:W-:Y:S02]  /*2a4f0*/  IMAD.MOV.U32 R12, RZ, RZ, 0x1 ;  /* 0x00000001ff0c7424 */ /* 0x002fe400078e00ff */
[----:B------:R-:W-:Y:S02]  /*2a500*/  IMAD.MOV.U32 R11, RZ, RZ, RZ ;  /* 0x000000ffff0b7224 */ /* 0x000fe400078e00ff */
[----:B------:R-:W-:-:S07]  /*2a510*/  IMAD.MOV.U32 R15, RZ, RZ, -0x1 ;  /* 0xffffffffff0f7424 */ /* 0x000fce00078e00ff */
[----:B-----5:R-:W-:Y:S05]  /*2a520*/  WARPSYNC.COLLECTIVE R15, `(.L_x_11899) ;  /* 0x000000000f087348 */ /* 0x020fea0003c00000 */
[----:B------:R0:W1:Y:S02]  /*2a530*/  SHFL.UP P6, R14, R13, R12, R11 ;  /* 0x0400000c0d0e7389 */ /* 0x00006400000c000b */
[----:B01---5:R-:W-:Y:S01]  /*2a540*/  ENDCOLLECTIVE ;  /* 0x000000000000791b */ /* 0x023fe20003800000 */
.L_x_11899:
[----:B------:R-:W-:Y:S05]  /*2a550*/  BSYNC B0 ;  /* 0x0000000000007941 */ /* 0x000fea0003800000 */
.L_x_11898:
        /* <DEDUP_REMOVED lines=8> */
.L_x_11900:
[----:B------:R-:W-:Y:S01]  /*2a5e0*/  IMAD.MOV.U32 R12, RZ, RZ, 0x4 ;  /* 0x00000004ff0c7424 */ /* 0x000fe200078e00ff */
[----:B------:R-:W-:-:S05]  /*2a5f0*/  SEL R14, R14, RZ, P2 ;  /* 0x000000ff0e0e7207 */ /* 0x000fca0001000000 */
[----:B------:R-:W-:-:S04]  /*2a600*/  IMAD.IADD R3, R13, 0x1, R14 ;  /* 0x000000010d037824 */ /* 0x000fc800078e020e */
[----:B------:R-:W-:-:S07]  /*2a610*/  IMAD.MOV.U32 R13, RZ, RZ, R3 ;  /* 0x000000ffff0d7224 */ /* 0x000fce00078e0003 */
[----:B------:R-:W-:Y:S05]  /*2a620*/  WARPSYNC.COLLECTIVE R15, `(.L_x_11901) ;  /* 0x000000000f087348 */ /* 0x000fea0003c00000 */
[----:B------:R0:W1:Y:S02]  /*2a630*/  SHFL.UP P6, R14, R13, R12, R11 ;  /* 0x0400000c0d0e7389 */ /* 0x00006400000c000b */
[----:B01----:R-:W-:Y:S01]  /*2a640*/  ENDCOLLECTIVE ;  /* 0x000000000000791b */ /* 0x003fe20003800000 */
.L_x_11901:
[----:B------:R-:W-:Y:S01]  /*2a650*/  IMAD.MOV.U32 R12, RZ, RZ, 0x8 ;  /* 0x00000008ff0c7424 */ /* 0x000fe200078e00ff */
[----:B------:R-:W-:-:S05]  /*2a660*/  SEL R4, R14, RZ, P3 ;  /* 0x000000ff0e047207 */ /* 0x000fca0001800000 */
[----:B------:R-:W-:-:S04]  /*2a670*/  IMAD.IADD R4, R3, 0x1, R4 ;  /* 0x0000000103047824 */ /* 0x000fc800078e0204 */
[----:B------:R-:W-:-:S07]  /*2a680*/  IMAD.MOV.U32 R13, RZ, RZ, R4 ;  /* 0x000000ffff0d7224 */ /* 0x000fce00078e0004 */
[----:B------:R-:W-:Y:S05]  /*2a690*/  WARPSYNC.COLLECTIVE R15, `(.L_x_11902) ;  /* 0x000000000f087348 */ /* 0x000fea0003c00000 */
[----:B------:R0:W1:Y:S02]  /*2a6a0*/  SHFL.UP P6, R14, R13, R12, R11 ;  /* 0x0400000c0d0e7389 */ /* 0x00006400000c000b */
[----:B01----:R-:W-:Y:S01]  /*2a6b0*/  ENDCOLLECTIVE ;  /* 0x000000000000791b */ /* 0x003fe20003800000 */
.L_x_11902:
[----:B------:R-:W-:Y:S01]  /*2a6c0*/  IMAD.MOV.U32 R12, RZ, RZ, 0x10 ;  /* 0x00000010ff0c7424 */ /* 0x000fe200078e00ff */
[----:B------:R-:W-:-:S05]  /*2a6d0*/  SEL R7, R14, RZ, P4 ;  /* 0x000000ff0e077207 */ /* 0x000fca0002000000 */
[----:B------:R-:W-:-:S04]  /*2a6e0*/  IMAD.IADD R7, R4, 0x1, R7 ;  /* 0x0000000104077824 */ /* 0x000fc800078e0207 */
[----:B------:R-:W-:-:S07]  /*2a6f0*/  IMAD.MOV.U32 R13, RZ, RZ, R7 ;  /* 0x000000ffff0d7224 */ /* 0x000fce00078e0007 */
[----:B------:R-:W-:Y:S05]  /*2a700*/  WARPSYNC.COLLECTIVE R15, `(.L_x_11903) ;  /* 0x000000000f087348 */ /* 0x000fea0003c00000 */
[----:B------:R0:W1:Y:S02]  /*2a710*/  SHFL.UP P6, R14, R13, R12, R11 ;  /* 0x0400000c0d0e7389 */ /* 0x00006400000c000b */
[----:B01----:R-:W-:Y:S01]  /*2a720*/  ENDCOLLECTIVE ;  /* 0x000000000000791b */ /* 0x003fe20003800000 */
.L_x_11903:
        /* <DEDUP_REMOVED lines=8> */
.L_x_11904:
[----:B------:R-:W-:Y:S05]  /*2a7b0*/  BRA `(.L_x_11905) ;  /* 0xffffffb400287947 */ /* 0x000fea000383ffff */
.L_x_11745:
[----:B------:R-:W-:Y:S01]  /*2a7c0*/  BSSY B0, `(.L_x_11906) ;  /* 0x0000006000007945 */ /* 0x000fe20003800000 */
[----:B------:R-:W-:Y:S01]  /*2a7d0*/  PLOP3.LUT P6, PT, P6, PT, PT, 0x8, 0x0 ;  /* 0x000000000000781c */ /* 0x000fe200037ce170 */
[----:B------:R-:W-:-:S12]  /*2a7e0*/  IMAD.MOV.U32 R15, RZ, RZ, -0x1 ;  /* 0xffffffffff0f7424 */ /* 0x000fd800078e00ff */
[----:B01---5:R-:W-:Y:S05]  /*2a7f0*/  WARPSYNC.COLLECTIVE R15, `(.L_x_11907) ;  /* 0x000000000f087348 */ /* 0x023fea0003c00000 */
[----:B------:R-:W-:Y:S01]  /*2a800*/  VOTE.ANY R14, PT, P6 ;  /* 0x00000000000e7806 */ /* 0x000fe200030e0100 */
[----:B01---5:R-:W-:Y:S06]  /*2a810*/  ENDCOLLECTIVE ;  /* 0x000000000000791b */ /* 0x023fec0003800000 */
.L_x_11907:
[----:B------:R-:W-:Y:S05]  /*2a820*/  BSYNC B0 ;  /* 0x0000000000007941 */ /* 0x000fea0003800000 */
.L_x_11906:
[----:B------:R-:W-:Y:S01]  /*2a830*/  IMAD.MOV.U32 R3, RZ, RZ, R14 ;  /* 0x000000ffff037224 */ /* 0x000fe200078e000e */
[----:B------:R-:W-:Y:S01]  /*2a840*/  MOV R13, R25 ;  /* 0x00000019000d7202 */ /* 0x000fe20000000f00 */
[----:B------:R-:W-:Y:S02]  /*2a850*/  IMAD.MOV.U32 R11, RZ, RZ, 0x1f ;  /* 0x0000001fff0b7424 */ /* 0x000fe400078e00ff */
[----:B------:R-:W0:Y:S01]  /*2a860*/  POPC R7, R3 ;  /* 0x0000000300077309 */ /* 0x000e220000000000 */
[----:B------:R-:W-:Y:S02]  /*2a870*/  IMAD.MOV.U32 R15, RZ, RZ, -0x1 ;  /* 0xffffffffff0f7424 */ /* 0x000fe400078e00ff */
[----:B0-----:R-:W-:Y:S02]  /*2a880*/  IMAD.MOV.U32 R12, RZ, RZ, R7 ;  /* 0x000000ffff0c7224 */ /* 0x001fe400078e0007 */
[----:B------:R-:W-:-:S07]  /*2a890*/  IMAD.IADD R27, R7, 0x1, R27 ;  /* 0x00000001071b7824 */ /* 0x000fce00078e021b */
[----:B------:R-:W-:Y:S05]  /*2a8a0*/  WARPSYNC.COLLECTIVE R15, `(.L_x_11908) ;  /* 0x000000000f087348 */ /* 0x000fea0003c00000 */
[----:B------:R0:W1:Y:S02]  /*2a8b0*/  SHFL.IDX P6, R14, R13, R12, R11 ;  /* 0x0000000c0d0e7389 */ /* 0x00006400000c000b */
[----:B01----:R-:W-:Y:S01]  /*2a8c0*/  ENDCOLLECTIVE ;  /* 0x000000000000791b */ /* 0x003fe20003800000 */
.L_x_11908:
[----:B------:R-:W-:Y:S02]  /*2a8d0*/  IMAD.MOV.U32 R13, RZ, RZ, R5 ;  /* 0x000000ffff0d7224 */ /* 0x000fe400078e0005 */
[----:B------:R-:W-:-:S07]  /*2a8e0*/  IMAD.MOV.U32 R25, RZ, RZ, R14 ;  /* 0x000000ffff197224 */ /* 0x000fce00078e000e */
[----:B------:R-:W-:Y:S05]  /*2a8f0*/  WARPSYNC.COLLECTIVE R15, `(.L_x_11909) ;  /* 0x000000000f087348 */ /* 0x000fea0003c00000 */
[----:B------:R0:W1:Y:S02]  /*2a900*/  SHFL.IDX P6, R14, R13, R12, R11 ;  /* 0x0000000c0d0e7389 */ /* 0x00006400000c000b */
[----:B01----:R-:W-:Y:S01]  /*2a910*/  ENDCOLLECTIVE ;  /* 0x000000000000791b */ /* 0x003fe20003800000 */
.L_x_11909:
[----:B------:R-:W-:Y:S01]  /*2a920*/  IMAD.MOV.U32 R5, RZ, RZ, R14 ;  /* 0x000000ffff057224 */ /* 0x000fe200078e000e */
[----:B------:R-:W-:Y:S06]  /*2a930*/  BRA `(.L_x_11910) ;  /* 0xffffffb400087947 */ /* 0x000fec000383ffff */
.L_x_11747:
[----:B------:R-:W-:Y:S01]  /*2a940*/  BSSY B0, `(.L_x_11911) ;  /* 0x0000007000007945 */ /* 0x000fe20003800000 */
[----:B------:R-:W-:Y:S02]  /*2a950*/  IMAD.MOV.U32 R13, RZ, RZ, R2 ;  /* 0x000000ffff0d7224 */ /* 0x000fe400078e0002 */
[----:B------:R-:W-:Y:S02]  /*2a960*/  IMAD.MOV.U32 R11, RZ, RZ, 0x1f ;  /* 0x0000001fff0b7424 */ /* 0x000fe400078e00ff */
[----:B------:R-:W-:-:S07]  /*2a970*/  IMAD.MOV.U32 R15, RZ, RZ, -0x1 ;  /* 0xffffffffff0f7424 */ /* 0x000fce00078e00ff */
[----:B0-2345:R-:W-:Y:S05]  /*2a980*/  WARPSYNC.COLLECTIVE R15, `(.L_x_11912) ;  /* 0x000000000f087348 */ /* 0x03dfea0003c00000 */
[----:B------:R1:W0:Y:S02]  /*2a990*/  SHFL.IDX P6, R14, R13, R12, R11 ;  /* 0x0000000c0d0e7389 */ /* 0x00022400000c000b */
[----:B012345:R-:W-:Y:S01]  /*2a9a0*/  ENDCOLLECTIVE ;  /* 0x000000000000791b */ /* 0x03ffe20003800000 */
.L_x_11912:
[----:B------:R-:W-:Y:S05]  /*2a9b0*/  BSYNC B0 ;  /* 0x0000000000007941 */ /* 0x000fea0003800000 */
.L_x_11911:
[----:B------:R-:W-:Y:S01]  /*2a9c0*/  IMAD.MOV.U32 R24, RZ, RZ, R14 ;  /* 0x000000ffff187224 */ /* 0x000fe200078e000e */
[----:B------:R-:W-:Y:S06]  /*2a9d0*/  BRA `(.L_x_11746) ;  /* 0xffffffb000f87947 */ /* 0x000fec000383ffff */
.L_x_11753:
[----:B0-----:R0:W4:Y:S02]  /*2a9e0*/  SYNCS.PHASECHK.TRANS64.TRYWAIT P0, [R5+URZ+0x2d820], R0 ;  /* 0x02d82000050075a7 */ /* 0x001124000800017f */
[----:B----4-:R-:W-:Y:S05]  /*2a9f0*/  @!P0 NANOSLEEP.SYNCS 0x989680 ;  /* 0x009896800000895d */ /* 0x010fea0003900000 */
[----:B------:R-:W4:Y:S02]  /*2aa00*/  @!P0 SYNCS.PHASECHK.TRANS64 P0, [R5+URZ+0x2d820], R0 ;  /* 0x02d82000050085a7 */ /* 0x000f24000800007f */
[----:B----4-:R-:W-:Y:S05]  /*2aa10*/  @!P0 BRA `(.L_x_11753) ;  /* 0xfffffffc00f08947 */ /* 0x010fea000383ffff */
[----:B------:R-:W-:Y:S05]  /*2aa20*/  BRA `(.L_x_11913) ;  /* 0xffffffbc00547947 */ /* 0x000fea000383ffff */
.L_x_11754:
[----:B------:R-:W4:Y:S01]  /*2aa30*/  S2R R2, SR_TID.X ;  /* 0x0000000000027919 */ /* 0x000f220000002100 */
[----:B------:R-:W-:Y:S01]  /*2aa40*/  BSSY B0, `(.L_x_11914) ;  /* 0x000000a000007945 */ /* 0x000fe20003800000 */
[----:B-1----:R-:W-:Y:S02]  /*2aa50*/  IMAD.MOV.U32 R12, RZ, RZ, RZ ;  /* 0x000000ffff0c7224 */ /* 0x002fe400078e00ff */
[----:B------:R-:W-:Y:S02]  /*2aa60*/  IMAD.MOV.U32 R11, RZ, RZ, 0x1f ;  /* 0x0000001fff0b7424 */ /* 0x000fe400078e00ff */
[----:B------:R-:W-:Y:S01]  /*2aa70*/  IMAD.MOV.U32 R15, RZ, RZ, -0x1 ;  /* 0xffffffffff0f7424 */ /* 0x000fe200078e00ff */
[----:B----4-:R-:W-:-:S04]  /*2aa80*/  SHF.R.U32.HI R2, RZ, 0x5, R2 ;  /* 0x00000005ff027819 */ /* 0x010fc80000011602 */
[----:B------:R-:W-:-:S05]  /*2aa90*/  LOP3.LUT R2, R2, 0x3, RZ, 0xc0, !PT ;  /* 0x0000000302027812 */ /* 0x000fca00078ec0ff */
[----:B------:R-:W-:-:S07]  /*2aaa0*/  IMAD.MOV.U32 R13, RZ, RZ, R2 ;  /* 0x000000ffff0d7224 */ /* 0x000fce00078e0002 */
[----:B0-23-5:R-:W-:Y:S05]  /*2aab0*/  WARPSYNC.COLLECTIVE R15, `(.L_x_11915) ;  /* 0x000000000f087348 */ /* 0x02dfea0003c00000 */
[----:B------:R1:W4:Y:S02]  /*2aac0*/  SHFL.IDX P6, R14, R13, R12, R11 ;  /* 0x0000000c0d0e7389 */ /* 0x00032400000c000b */
[----:B012345:R-:W-:Y:S01]  /*2aad0*/  ENDCOLLECTIVE ;  /* 0x000000000000791b */ /* 0x03ffe20003800000 */
.L_x_11915:
[----:B------:R-:W-:Y:S05]  /*2aae0*/  BSYNC B0 ;  /* 0x0000000000007941 */ /* 0x000fea0003800000 */
.L_x_11914:
[----:B------:R-:W-:Y:S05]  /*2aaf0*/  BRA `(.L_x_11916) ;  /* 0xffffffbc003c7947 */ /* 0x000fea000383ffff */
.L_x_11755:
[----:B------:R-:W-:Y:S01]  /*2ab00*/  BSSY B0, `(.L_x_11917) ;  /* 0x0000006000007945 */ /* 0x000fe20003800000 */
[----:B------:R-:W-:-:S07]  /*2ab10*/  IMAD.MOV.U32 R15, RZ, RZ, -0x1 ;  /* 0xffffffffff0f7424 */ /* 0x000fce00078e00ff */
[----:B0123-5:R-:W-:Y:S05]  /*2ab20*/  WARPSYNC.COLLECTIVE R15, `(.L_x_11918) ;  /* 0x000000000f0c7348 */ /* 0x02ffea0003c00000 */
[----:B------:R-:W-:Y:S02]  /*2ab30*/  ELECT P6, UR62, PT ;  /* 0x00000000003e782f */ /* 0x000fe400038c0000 */
[----:B------:R-:W-:Y:S01]  /*2ab40*/  MOV R14, UR62 ;  /* 0x0000003e000e7c02 */ /* 0x000fe20008000f00 */
[----:B0123-5:R-:W-:Y:S10]  /*2ab50*/  ENDCOLLECTIVE ;  /* 0x000000000000791b */ /* 0x02fff40003800000 */
.L_x_11918:
[----:B------:R-:W-:Y:S05]  /*2ab60*/  BSYNC B0 ;  /* 0x0000000000007941 */ /* 0x000fea0003800000 */
.L_x_11917:
[----:B------:R-:W-:Y:S05]  /*2ab70*/  BRA `(.L_x_11919) ;  /* 0xffffffbc00307947 */ /* 0x000fea000383ffff */
.L_x_11757:
[----:B0-----:R0:W4:Y:S02]  /*2ab80*/  SYNCS.PHASECHK.TRANS64.TRYWAIT P1, [R3+URZ+0x2d840], R2 ;  /* 0x02d84002030075a7 */ /* 0x001124000802017f */
[----:B----4-:R-:W-:Y:S05]  /*2ab90*/  @!P1 NANOSLEEP.SYNCS 0x989680 ;  /* 0x009896800000995d */ /* 0x010fea0003900000 */
[----:B------:R-:W4:Y:S02]  /*2aba0*/  @!P1 SYNCS.PHASECHK.TRANS64 P1, [R3+URZ+0x2d840], R2 ;  /* 0x02d84002030095a7 */ /* 0x000f24000802007f */
[----:B----4-:R-:W-:Y:S05]  /*2abb0*/  @!P1 BRA `(.L_x_11757) ;  /* 0xfffffffc00f09947 */ /* 0x010fea000383ffff */
[----:B------:R-:W-:Y:S05]  /*2abc0*/  BRA `(.L_x_11920) ;  /* 0xffffffbc00547947 */ /* 0x000fea000383ffff */
.L_x_11759:
[----:B----4-:R4:W0:Y:S02]  /*2abd0*/  SYNCS.PHASECHK.TRANS64.TRYWAIT P1, [R5+URZ+0x2d840], R0 ;  /* 0x02d84000050075a7 */ /* 0x010824000802017f */
[----:B0-----:R-:W-:Y:S05]  /*2abe0*/  @!P1 NANOSLEEP.SYNCS 0x989680 ;  /* 0x009896800000995d */ /* 0x001fea0003900000 */
[----:B------:R-:W0:Y:S02]  /*2abf0*/  @!P1 SYNCS.PHASECHK.TRANS64 P1, [R5+URZ+0x2d840], R0 ;  /* 0x02d84000050095a7 */ /* 0x000e24000802007f */
[----:B0-----:R-:W-:Y:S05]  /*2ac00*/  @!P1 BRA `(.L_x_11759) ;  /* 0xfffffffc00f09947 */ /* 0x001fea000383ffff */
[----:B------:R-:W-:Y:S05]  /*2ac10*/  BRA `(.L_x_11921) ;  /* 0xffffffbc00647947 */ /* 0x000fea000383ffff */
.L_x_11761:
[----:B------:R0:W0:Y:S02]  /*2ac20*/  SYNCS.PHASECHK.TRANS64.TRYWAIT P1, [R3+URZ+0x2d860], R2 ;  /* 0x02d86002030075a7 */ /* 0x000024000802017f */
[----:B0-----:R-:W-:Y:S05]  /*2ac30*/  @!P1 NANOSLEEP.SYNCS 0x989680 ;  /* 0x009896800000995d */ /* 0x001fea0003900000 */
[----:B------:R-:W0:Y:S02]  /*2ac40*/  @!P1 SYNCS.PHASECHK.TRANS64 P1, [R3+URZ+0x2d860], R2 ;  /* 0x02d86002030095a7 */ /* 0x000e24000802007f */
[----:B0-----:R-:W-:Y:S05]  /*2ac50*/  @!P1 BRA `(.L_x_11761) ;  /* 0xfffffffc00f09947 */ /* 0x001fea000383ffff */
[----:B------:R-:W-:Y:S05]  /*2ac60*/  BRA `(.L_x_11922) ;  /* 0xffffffbc00607947 */ /* 0x000fea000383ffff */
.L_x_11923:
        /* <DEDUP_REMOVED lines=9> */
.L_x_16002:


//--------------------- .text._ZN7cutlass13device_kernelIN5flash11enable_sm90INS1_16FlashAttnFwdSm90INS1_25CollectiveMainloopFwdSm90ILi2EN4cute5tupleIJNS5_1CILi1EEES8_S8_EEENS6_IJNS7_ILi192EEENS7_ILi128EEENS7_ILi96EEEEEELi96ENS_6half_tEfNS_4arch4Sm90ELb1ELb0ELb1ELb0ELb1ELb0ELb0ELb0ELb1ELb1ELb1ELb0EEENS1_21CollectiveEpilogueFwdINS6_IJSA_SC_SB_EEES9_SE_SG_Li384ELb0ELb1ELb1ELb0EEENS1_19SingleTileSchedulerILb0ELb1ELb1ELi192EEEEEEEEEvNT_6ParamsE --------------------------
	.section	.text._ZN7cutlass13device_kernelIN5flash11enable_sm90INS1_16FlashAttnFwdSm90INS1_25CollectiveMainloopFwdSm90ILi2EN4cute5tupleIJNS5_1CILi1EEES8_S8_EEENS6_IJNS7_ILi192EEENS7_ILi128EEENS7_ILi96EEEEEELi96ENS_6half_tEfNS_4arch4Sm90ELb1ELb0ELb1ELb0ELb1ELb0ELb0ELb0ELb1ELb1ELb1ELb0EEENS1_21CollectiveEpilogueFwdINS6_IJSA_SC_SB_EEES9_SE_SG_Li384ELb0ELb1ELb1ELb0EEENS1_19SingleTileSchedulerILb0ELb1ELb1ELi192EEEEEEEEEvNT_6ParamsE,"ax",@progbits
	.align	128
.text._ZN7cutlass13device_kernelIN5flash11enable_sm90INS1_16FlashAttnFwdSm90INS1_25CollectiveMainloopFwdSm90ILi2EN4cute5tupleIJNS5_1CILi1EEES8_S8_EEENS6_IJNS7_ILi192EEENS7_ILi128EEENS7_ILi96EEEEEELi96ENS_6half_tEfNS_4arch4Sm90ELb1ELb0ELb1ELb0ELb1ELb0ELb0ELb0ELb1ELb1ELb1ELb0EEENS1_21CollectiveEpilogueFwdINS6_IJSA_SC_SB_EEES9_SE_SG_Li384ELb0ELb1ELb1ELb0EEENS1_19SingleTileSchedulerILb0ELb1ELb1ELi192EEEEEEEEEvNT_6ParamsE:
        .type           _ZN7cutlass13device_kernelIN5flash11enable_sm90INS1_16FlashAttnFwdSm90INS1_25CollectiveMainloopFwdSm90ILi2EN4cute5tupleIJNS5_1CILi1EEES8_S8_EEENS6_IJNS7_ILi192EEENS7_ILi128EEENS7_ILi96EEEEEELi96ENS_6half_tEfNS_4arch4Sm90ELb1ELb0ELb1ELb0ELb1ELb0ELb0ELb0ELb1ELb1ELb1ELb0EEENS1_21CollectiveEpilogueFwdINS6_IJSA_SC_SB_EEES9_SE_SG_Li384ELb0ELb1ELb1ELb0EEENS1_19SingleTileSchedulerILb0ELb1ELb1ELi192EEEEEEEEEvNT_6ParamsE,@function
        .size           _ZN7cutlass13device_kernelIN5flash11enable_sm90INS1_16FlashAttnFwdSm90INS1_25CollectiveMainloopFwdSm90ILi2EN4cute5tupleIJNS5_1CILi1EEES8_S8_EEENS6_IJNS7_ILi192EEENS7_ILi128EEENS7_ILi96EEEEEELi96ENS_6half_tEfNS_4arch4Sm90ELb1ELb0ELb1ELb0ELb1ELb0ELb0ELb0ELb1ELb1ELb1ELb0EEENS1_21CollectiveEpilogueFwdINS6_IJSA_SC_SB_EEES9_SE_SG_Li384ELb0ELb1ELb1ELb0EEENS1_19SingleTileSchedulerILb0ELb1ELb1ELi192EEEEEEEEEvNT_6ParamsE,(.L_x_16003 - _ZN7cutlass13device_kernelIN5flash11enable_sm90INS1_16FlashAttnFwdSm90INS1_25CollectiveMainloopFwdSm90ILi2EN4cute5tupleIJNS5_1CILi1EEES8_S8_EEENS6_IJNS7_ILi192EEENS7_ILi128EEENS7_ILi96EEEEEELi96ENS_6half_tEfNS_4arch4Sm90ELb1ELb0ELb1ELb0ELb1ELb0ELb0ELb0ELb1ELb1ELb1ELb0EEENS1_21CollectiveEpilogueFwdINS6_IJSA_SC_SB_EEES9_SE_SG_Li384ELb0ELb1ELb1ELb0EEENS1_19SingleTileSchedulerILb0ELb1ELb1ELi192EEEEEEEEEvNT_6ParamsE)
        .other          _ZN7cutlass13device_kernelIN5flash11enable_sm90INS1_16FlashAttnFwdSm90INS1_25CollectiveMainloopFwdSm90ILi2EN4cute5tupleIJNS5_1CILi1EEES8_S8_EEENS6_IJNS7_ILi192EEENS7_ILi128EEENS7_ILi96EEEEEELi96ENS_6half_tEfNS_4arch4Sm90ELb1ELb0ELb1ELb0ELb1ELb0ELb0ELb0ELb1ELb1ELb1ELb0EEENS1_21CollectiveEpilogueFwdINS6_IJSA_SC_SB_EEES9_SE_SG_Li384ELb0ELb1ELb1ELb0EEENS1_19SingleTileSchedulerILb0ELb1ELb1ELi192EEEEEEEEEvNT_6ParamsE,@"STO_CUDA_ENTRY STV_DEFAULT"
_ZN7cutlass13device_kernelIN5flash11enable_sm90INS1_16FlashAttnFwdSm90INS1_25CollectiveMainloopFwdSm90ILi2EN4cute5tupleIJNS5_1CILi1EEES8_S8_EEENS6_IJNS7_ILi192EEENS7_ILi128EEENS7_ILi96EEEEEELi96ENS_6half_tEfNS_4arch4Sm90ELb1ELb0ELb1ELb0ELb1ELb0ELb0ELb0ELb1ELb1ELb1ELb0EEENS1_21CollectiveEpilogueFwdINS6_IJSA_SC_SB_EEES9_SE_SG_Li384ELb0ELb1ELb1ELb0EEENS1_19SingleTileSchedulerILb0ELb1ELb1ELi192EEEEEEEEEvNT_6ParamsE:
        /* <DEDUP_REMOVED lines=45> */
.L_x_11924:
        /* <DEDUP_REMOVED lines=22> */
.L_x_11925:
        /* <DEDUP_REMOVED lines=18> */
.L_x_11926:
        /* <DEDUP_REMOVED lines=22> */
.L_x_11927:
        /* <DEDUP_REMOVED lines=23> */
.L_x_11928:
        /* <DEDUP_REMOVED lines=11> */
.L_x_11931:
        /* <DEDUP_REMOVED lines=24> */
[----:B------:R-:W1:Y:S01]  /*0a50*/  S2UR UR42, SR_CTAID.X ;  /* 0x00000000002a79c3 */ /* 0x000e620000002500 */
        /* <DEDUP_REMOVED lines=15> */
[----:B-1----:R-:W-:-:S04]  /*0b50*/  UIMAD UR42, UR42, 0xc0, URZ ;  /* 0x000000c02a2a78a4 */ /* 0x002fc8000f8e023f */
[----:B------:R-:W-:Y:S02]  /*0b60*/  @UP1 UIADD3 UR4, UR42, 0xbf, URZ ;  /* 0x000000bf2a041890 */ /* 0x000fe4000fffe03f */
[----:B------:R-:W-:Y:S02]  /*0b70*/  UIADD3 UR6, UR42, 0xbf, URZ ;  /* 0x000000bf2a067890 */ /* 0x000fe4000fffe03f */
[----:B------:R-:W-:Y:S02]  /*0b80*/  UIMAD.WIDE.U32 UR4, UR4, UR5, URZ ;  /* 0x00000005040472a5 */ /* 0x000fe4000f8e003f */
[----:B------:R-:W-:Y:S02]  /*0b90*/  UIMAD UR4, UR40, UR8, 0x7f ;  /* 0x0000007f280474a4 */ /* 0x000fe4000f8e0208 */
[----:B------:R-:W-:Y:S02]  /*0ba0*/  @UP1 USHF.R.U32.HI UR6, URZ, UR10, UR5 ;  /* 0x0000000a3f061299 */ /* 0x000fe40008011605 */
[----:B------:R-:W-:-:S02]  /*0bb0*/  USHF.R.S32.HI UR5, URZ, 0x1f, UR4 ;  /* 0x0000001f3f057899 */ /* 0x000fc40008011404 */
        /* <DEDUP_REMOVED lines=10> */
[----:B------:R-:W-:Y:S02]  /*0c60*/  UISETP.GE.AND UP1, UPT, UR10, 0x1, UPT ;  /* 0x000000010a00788c */ /* 0x000fe4000bf26270 */
[----:B------:R-:W-:-:S04]  /*0c70*/  ULOP3.LUT UR7, UR9, 0xffff, URZ, 0xc0, !UPT ;  /* 0x0000ffff09077892 */ /* 0x000fc8000f8ec03f */
[----:B------:R-:W-:-:S03]  /*0c80*/  PLOP3.LUT P0, PT, PT, PT, UP1, 0x80, 0x0 ;  /* 0x000000000000781c */ /* 0x000fc60003f0f018 */
[----:B------:R-:W-:-:S10]  /*0c90*/  @!UP0 ULDC UR11, c[0x0][0x9f0] ;  /* 0x00027c00000b8ab9 */ /* 0x000fd40000000800 */
[----:B------:R-:W-:Y:S05]  /*0ca0*/  @!P0 BRA `(.L_x_11933) ;  /* 0x0000000000848947 */ /* 0x000fea0003800000 */
[----:B------:R-:W-:Y:S01]  /*0cb0*/  IMAD.U32 R3, RZ, RZ, UR11 ;  /* 0x0000000bff037e24 */ /* 0x000fe2000f8e00ff */
[----:B------:R-:W-:Y:S01]  /*0cc0*/  UIADD3 UR6, UR11, -0x1, UR10 ;  /* 0xffffffff0b067890 */ /* 0x000fe2000fffe00a */
[----:B------:R-:W-:-:S03]  /*0cd0*/  UMOV UR4, URZ ;  /* 0x0000003f00047c82 */ /* 0x000fc60008000000 */
[-C--:B------:R-:W-:Y:S02]  /*0ce0*/  IABS R0, R3.reuse ;  /* 0x0000000300007213 */ /* 0x080fe40000000000 */
[----:B------:R-:W-:Y:S01]  /*0cf0*/  IMAD.U32 R4, RZ, RZ, UR6 ;  /* 0x00000006ff047e24 */ /* 0x000fe2000f8e00ff */
[----:B------:R-:W-:Y:S01]  /*0d00*/  IABS R5, R3 ;  /* 0x0000000300057213 */ /* 0x000fe20000000000 */
[----:B------:R-:W-:Y:S01]  /*0d10*/  ULOP3.LUT UR6, UR6, UR11, URZ, 0x3c, !UPT ;  /* 0x0000000b06067292 */ /* 0x000fe2000f8e3c3f */
[----:B------:R-:W-:Y:S02]  /*0d20*/  R2UR UR12, R0 ;  /* 0x00000000000c72ca */ /* 0x000fe400000e0000 */
[----:B------:R-:W-:-:S05]  /*0d30*/  IABS R4, R4 ;  /* 0x0000000400047213 */ /* 0x000fca0000000000 */
[----:B------:R-:W-:-:S05]  /*0d40*/  IMAD.MOV.U32 R3, RZ, RZ, R4 ;  /* 0x000000ffff037224 */ /* 0x000fca00078e0004 */
[----:B------:R-:W-:Y:S01]  /*0d50*/  R2UR UR9, R3 ;  /* 0x00000000030972ca */ /* 0x000fe200000e0000 */
[----:B------:R-:W1:Y:S08]  /*0d60*/  I2F.RP R0, UR12 ;  /* 0x0000000c00007d06 */ /* 0x000e700008209400 */
[----:B-1----:R-:W0:Y:S02]  /*0d70*/  MUFU.RCP R0, R0 ;  /* 0x0000000000007308 */ /* 0x002e240000001000 */
        /* <DEDUP_REMOVED lines=20> */
.L_x_11933:
[----:B------:R-:W-:Y:S01]  /*0ec0*/  UIMAD UR5, UR7, UR4, URZ ;  /* 0x00000004070572a4 */ /* 0x000fe2000f8e023f */
[----:B------:R-:W-:Y:S01]  /*0ed0*/  IMAD.U32 R0, RZ, RZ, UR10 ;  /* 0x0000000aff007e24 */ /* 0x000fe2000f8e00ff */
[----:B------:R-:W-:Y:S01]  /*0ee0*/  MOV R3, UR4 ;  /* 0x0000000400037c02 */ /* 0x000fe20008000f00 */
[----:B------:R-:W-:Y:S01]  /*0ef0*/  VIADD R17, R6, 0xffffff80 ;  /* 0xffffff8006117836 */ /* 0x000fe20000000000 */
[----:B------:R-:W-:Y:S01]  /*0f00*/  PLOP3.LUT P0, PT, PT, PT, PT, 0x80, 0x0 ;  /* 0x000000000000781c */ /* 0x000fe20003f0f070 */
[----:B0-----:R-:W-:Y:S01]  /*0f10*/  IMAD.MOV.U32 R2, RZ, RZ, RZ ;  /* 0x000000ffff027224 */ /* 0x001fe200078e00ff */
        /* <DEDUP_REMOVED lines=43> */
[----:B------:R-:W-:Y:S02]  /*11d0*/  MOV R16, UR7 ;  /* 0x0000000700107c02 */ /* 0x000fe40008000f00 */
        /* <DEDUP_REMOVED lines=27> */
.L_x_11935:
[----:B------:R-:W-:-:S04]  /*1390*/  SHF.L.U32 R0, RZ, 0x1f, RZ ;  /* 0x0000001fff007819 */ /* 0x000fc800000006ff */
[----:B------:R-:W0:Y:S02]  /*13a0*/  SYNCS.PHASECHK.TRANS64.TRYWAIT P0, [UR38+0x2d800], R0 ;  /* 0x02d80000ff0075a7 */ /* 0x000e240008000166 */
[----:B0-----:R-:W-:Y:S05]  /*13b0*/  @!P0 BRA `(.L_x_11936) ;  /* 0x000000e8001c8947 */ /* 0x001fea0003800000 */
.L_x_12021:
[----:B------:R-:W2:Y:S02]  /*13c0*/  LDL R2, [R1+0xc] ;  /* 0x00000c0001027983 */ /* 0x000ea40000100800 */
[----:B--2---:R-:W-:-:S13]  /*13d0*/  R2UR UR4, R2 ;  /* 0x00000000020472ca */ /* 0x004fda00000e0000 */
[----:B------:R-:W-:-:S06]  /*13e0*/  ULOP3.LUT UR4, UR4, 0x1, URZ, 0xfc, !UPT ;  /* 0x0000000104047892 */ /* 0x000fcc000f8efc3f */
[----:B------:R-:W-:-:S05]  /*13f0*/  IMAD.U32 R2, RZ, RZ, UR4 ;  /* 0x00000004ff027e24 */ /* 0x000fca000f8e00ff */
[----:B------:R-:W-:-:S13]  /*1400*/  ISETP.NE.AND P0, PT, R2, 0x3, PT ;  /* 0x000000030200780c */ /* 0x000fda0003f05270 */
[----:B------:R-:W-:Y:S05]  /*1410*/  @!P0 BRA `(.L_x_11937) ;  /* 0x0000000000048947 */ /* 0x000fea0003800000 */
[----:B------:R-:W-:Y:S01]  /*1420*/  BPT.TRAP 0x1 ;  /* 0x000000040000795c */ /* 0x000fe20000300000 */
.L_x_11937:
[----:B------:R1:W2:Y:S01]  /*1430*/  SYNCS.PHASECHK.TRANS64.TRYWAIT P1, [UR38+0x2d830], R0 ;  /* 0x02d83000ff0075a7 */ /* 0x0002a20008020166 */
[----:B------:R-:W-:Y:S05]  /*1440*/  @!P0 BRA `(.L_x_11938) ;  /* 0x0000000000048947 */ /* 0x000fea0003800000 */
[----:B------:R-:W-:Y:S01]  /*1450*/  BPT.TRAP 0x1 ;  /* 0x000000040000795c */ /* 0x000fe20000300000 */
.L_x_11938:
[----:B------:R-:W-:-:S05]  /*1460*/  IMAD.U32 R6, RZ, RZ, UR43 ;  /* 0x0000002bff067e24 */ /* 0x000fca000f8e00ff */
[----:B------:R-:W-:Y:S01]  /*1470*/  LOP3.LUT R6, R6, 0x10000, RZ, 0xfc, !PT ;  /* 0x0001000006067812 */ /* 0x000fe200078efcff */
[----:B--2---:R-:W-:Y:S06]  /*1480*/  @P1 BRA `(.L_x_11939) ;  /* 0x0000000000081947 */ /* 0x004fec0003800000 */
[----:B------:R-:W2:Y:S02]  /*1490*/  SYNCS.PHASECHK.TRANS64.TRYWAIT P1, [UR38+0x2d830], R0 ;  /* 0x02d83000ff0075a7 */ /* 0x000ea40008020166 */
[----:B--2---:R-:W-:Y:S05]  /*14a0*/  @!P1 BRA `(.L_x_11940) ;  /* 0x000000e400f89947 */ /* 0x004fea0003800000 */
.L_x_11939:
        /* <DEDUP_REMOVED lines=14> */
[----:B------:R-:W-:Y:S01]  /*1590*/  UMOV UR5, UR17 ;  /* 0x0000001100057c82 */ /* 0x000fe20008000000 */
        /* <DEDUP_REMOVED lines=10> */
[----:B------:R-:W-:Y:S01]  /*1640*/  UIADD3 UR6, UR60, 0x202, URZ ;  /* 0x000002023c067890 */ /* 0x000fe2000fffe03f */
[----:B------:R-:W-:Y:S01]  /*1650*/  UMOV UR4, UR16 ;  /* 0x0000001000047c82 */ /* 0x000fe20008000000 */
[----:B------:R-:W-:Y:S01]  /*1660*/  UIADD3 UR20, UR24, 0x600, URZ ;  /* 0x0000060018147890 */ /* 0x000fe2000fffe03f */
[----:B------:R-:W-:Y:S01]  /*1670*/  UMOV UR21, 0x80000020 ;  /* 0x8000002000157882 */ /* 0x000fe20000000000 */
[----:B------:R-:W-:Y:S01]  /*1680*/  UIADD3 UR24, UR24, 0x602, URZ ;  /* 0x0000060218187890 */ /* 0x000fe2000fffe03f */
        /* <DEDUP_REMOVED lines=27> */
.L_x_11941:
[----:B------:R-:W-:Y:S01]  /*1840*/  LOP3.LUT R90, R90, 0xffffff80, RZ, 0xc0, !PT ;  /* 0xffffff805a5a7812 */ /* 0x000fe200078ec0ff */
[----:B------:R-:W-:Y:S01]  /*1850*/  ULDC UR10, c[0x0][0x9d8] ;  /* 0x00027600000a7ab9 */ /* 0x000fe20000000800 */
[----:B------:R-:W-:-:S04]  /*1860*/  IMAD.HI R10, R22, 0x55555556, RZ ;  /* 0x55555556160a7827 */ /* 0x000fc800078e02ff */
[----:B------:R-:W-:Y:S01]  /*1870*/  FMUL.FTZ R88, R28, UR10 ;  /* 0x0000000a1c587c20 */ /* 0x000fe20008410000 */
[----:B------:R-:W-:Y:S01]  /*1880*/  LEA.HI R28, R18, R17, RZ, 0x2 ;  /* 0x00000011121c7211 */ /* 0x000fe200078f10ff */
[----:B01----:R-:W-:Y:S01]  /*1890*/  FMUL.FTZ R0, R27, UR10 ;  /* 0x0000000a1b007c20 */ /* 0x003fe20008410000 */
[----:B------:R-:W-:Y:S01]  /*18a0*/  IMAD.IADD R90, R17, 0x1, -R90 ;  /* 0x00000001115a7824 */ /* 0x000fe200078e0a5a */
[----:B------:R-:W-:Y:S01]  /*18b0*/  LEA.HI R27, R10, R10, RZ, 0x1 ;  /* 0x0000000a0a1b7211 */ /* 0x000fe200078f08ff */
[----:B------:R-:W-:Y:S01]  /*18c0*/  UISETP.NE.AND UP0, UPT, UR41, URZ, UPT ;  /* 0x0000003f2900728c */ /* 0x000fe2000bf05270 */
[----:B------:R-:W-:Y:S01]  /*18d0*/  LOP3.LUT R28, R28, 0xfffffffc, RZ, 0xc0, !PT ;  /* 0xfffffffc1c1c7812 */ /* 0x000fe200078ec0ff */
[----:B------:R-:W-:Y:S01]  /*18e0*/  FMUL.FTZ R89, R29, UR10 ;  /* 0x0000000a1d597c20 */ /* 0x000fe20008410000 */
[----:B------:R-:W-:Y:S01]  /*18f0*/  SHF.R.S32.HI R11, RZ, 0x1f, R90 ;  /* 0x0000001fff0b7819 */ /* 0x000fe2000001145a */
[----:B------:R-:W-:Y:S01]  /*1900*/  IMAD R22, R27, -0x3, R22 ;  /* 0xfffffffd1b167824 */ /* 0x000fe200078e0216 */
[----:B------:R-:W-:Y:S01]  /*1910*/  IADD3 R28, R17, -R28, RZ ;  /* 0x8000001c111c7210 */ /* 0x000fe20007ffe0ff */
[----:B------:R-:W-:Y:S01]  /*1920*/  FMUL.FTZ R13, R24, UR10 ;  /* 0x0000000a180d7c20 */ /* 0x000fe20008410000 */
[-C--:B------:R-:W-:Y:S01]  /*1930*/  LEA.HI R20, R11, R90.reuse, RZ, 0x2 ;  /* 0x0000005a0b147211 */ /* 0x080fe200078f10ff */
[----:B------:R-:W-:Y:S01]  /*1940*/  FMUL.FTZ R14, R25, UR10 ;  /* 0x0000000a190e7c20 */ /* 0x000fe20008410000 */
[----:B------:R-:W-:Y:S01]  /*1950*/  LEA.HI R11, R11, R90, RZ, 0x5 ;  /* 0x0000005a0b0b7211 */ /* 0x000fe200078f28ff */
[----:B------:R-:W-:Y:S01]  /*1960*/  FMUL.FTZ R9, R39, UR10 ;  /* 0x0000000a27097c20 */ /* 0x000fe20008410000 */
[--C-:B------:R-:W-:Y:S01]  /*1970*/  SHF.R.S32.HI R10, RZ, 0x2, R20.reuse ;  /* 0x00000002ff0a7819 */ /* 0x100fe20000011414 */
[----:B------:R-:W-:Y:S01]  /*1980*/  @UP0 ULDC UR4, c[0x0][0x44c] ;  /* 0x0001130000040ab9 */ /* 0x000fe20000000800 */
[----:B------:R-:W-:Y:S01]  /*1990*/  SHF.R.S32.HI R15, RZ, 0x1f, R20 ;  /* 0x0000001fff0f7819 */ /* 0x000fe20000011414 */
[----:B------:R-:W-:Y:S01]  /*19a0*/  @UP0 ULDC UR5, c[0x0][0x450] ;  /* 0x0001140000050ab9 */ /* 0x000fe20000000800 */
[----:B------:R-:W-:Y:S01]  /*19b0*/  SHF.R.S32.HI R11, RZ, 0x5, R11 ;  /* 0x00000005ff0b7819 */ /* 0x000fe2000001140b */
[----:B------:R-:W-:Y:S01]  /*19c0*/  FMUL.FTZ R12, R38, UR10 ;  /* 0x0000000a260c7c20 */ /* 0x000fe20008410000 */
[----:B------:R-:W-:Y:S01]  /*19d0*/  LEA.HI R15, R15, R10, RZ, 0x3 ;  /* 0x0000000a0f0f7211 */ /* 0x000fe200078f18ff */
[----:B------:R-:W-:Y:S01]  /*19e0*/  FMUL.FTZ R38, R45, UR10 ;  /* 0x0000000a2d267c20 */ /* 0x000fe20008410000 */
[----:B------:R-:W-:Y:S01]  /*19f0*/  LEA R29, R11, UR42, 0x4 ;  /* 0x0000002a0b1d7c11 */ /* 0x000fe2000f8e20ff */
[----:B------:R-:W-:Y:S01]  /*1a00*/  FMUL.FTZ R45, R52, UR10 ;  /* 0x0000000a342d7c20 */ /* 0x000fe20008410000 */
[----:B------:R-:W-:Y:S01]  /*1a10*/  LOP3.LUT R15, R15, 0xfffffff8, RZ, 0xc0, !PT ;  /* 0xfffffff80f0f7812 */ /* 0x000fe200078ec0ff */
[----:B------:R-:W0:Y:S01]  /*1a20*/  MUFU.TANH R13, R13 ;  /* 0x0000000d000d7308 */ /* 0x000e220000002400 */
[----:B------:R-:W-:Y:S01]  /*1a30*/  LEA.HI R11, R28, R28, RZ, 0x1 ;  /* 0x0000001c1c0b7211 */ /* 0x000fe200078f08ff */
[----:B------:R-:W-:Y:S01]  /*1a40*/  FMUL.FTZ R5, R34, UR10 ;  /* 0x0000000a22057c20 */ /* 0x000fe20008410000 */
[----:B------:R-:W-:Y:S01]  /*1a50*/  IADD3 R15, R29, R10, -R15 ;  /* 0x0000000a1d0f7210 */ /* 0x000fe20007ffe80f */
[----:B------:R-:W-:Y:S01]  /*1a60*/  ULDC UR7, c[0x0][0x288] ;  /* 0x0000a20000077ab9 */ /* 0x000fe20000000800 */
[----:B------:R-:W-:Y:S01]  /*1a70*/  LOP3.LUT R11, R11, 0x1ffffffe, RZ, 0xc0, !PT ;  /* 0x1ffffffe0b0b7812 */ /* 0x000fe200078ec0ff */
[----:B------:R-:W-:Y:S01]  /*1a80*/  FMUL.FTZ R34, R59, UR10 ;  /* 0x0000000a3b227c20 */ /* 0x000fe20008410000 */
[----:B------:R-:W-:Y:S01]  /*1a90*/  PLOP3.LUT P1, PT, PT, PT, UP0, 0x80, 0x0 ;  /* 0x000000000000781c */ /* 0x000fe20003f2f008 */
[----:B------:R-:W-:Y:S01]  /*1aa0*/  IMAD R15, R22, 0x40, R15 ;  /* 0x00000040160f7824 */ /* 0x000fe200078e020f */
[----:B------:R-:W-:Y:S01]  /*1ab0*/  PLOP3.LUT P2, PT, PT, PT, UP0, 0x80, 0x0 ;  /* 0x000000000000781c */ /* 0x000fe20003f4f008 */
[----:B------:R-:W-:Y:S01]  /*1ac0*/  IMAD.IADD R10, R28, 0x1, -R11 ;  /* 0x000000011c0a7824 */ /* 0x000fe200078e0a0b */
[----:B------:R-:W1:Y:S01]  /*1ad0*/  MUFU.TANH R14, R14 ;  /* 0x0000000e000e7308 */ /* 0x000e620000002400 */
[----:B------:R-:W-:Y:S01]  /*1ae0*/  FMUL.FTZ R4, R30, UR10 ;  /* 0x0000000a1e047c20 */ /* 0x000fe20008410000 */
[----:B------:R-:W-:Y:S01]  /*1af0*/  FMUL.FTZ R30, R32, UR10 ;  /* 0x0000000a201e7c20 */ /* 0x000fe20008410000 */
[----:B------:R-:W-:-:S02]  /*1b00*/  IMAD R10, R10, 0x8, R15 ;  /* 0x000000080a0a7824 */ /* 0x000fc400078e020f */
[----:B------:R-:W-:Y:S01]  /*1b10*/  FMUL.FTZ R3, R31, UR10 ;  /* 0x0000000a1f037c20 */ /* 0x000fe20008410000 */
[----:B------:R-:W-:Y:S01]  /*1b20*/  FMUL.FTZ R31, R33, UR10 ;  /* 0x0000000a211f7c20 */ /* 0x000fe20008410000 */
[----:B------:R-:W-:Y:S01]  /*1b30*/  FMUL.FTZ R57, R57, UR10 ;  /* 0x0000000a39397c20 */ /* 0x000fe20008410000 */
[----:B------:R-:W-:Y:S01]  /*1b40*/  IMAD.MOV.U32 R15, RZ, RZ, R10 ;  /* 0x000000ffff0f7224 */ /* 0x000fe200078e000a */
[----:B------:R-:W2:Y:S01]  /*1b50*/  MUFU.TANH R88, R88 ;  /* 0x0000005800587308 */ /* 0x000ea20000002400 */
[----:B------:R-:W-:Y:S01]  /*1b60*/  @P1 IMAD.HI.U32 R11, R10, UR4, RZ ;  /* 0x000000040a0b1c27 */ /* 0x000fe2000f8e00ff */
[----:B------:R-:W-:-:S03]  /*1b70*/  UMOV UR4, 0xffffff80 ;  /* 0xffffff8000047882 */ /* 0x000fc60000000000 */
[----:B------:R-:W-:Y:S01]  /*1b80*/  FMUL.FTZ R32, R36, UR10 ;  /* 0x0000000a24207c20 */ /* 0x000fe20008410000 */
[----:B------:R-:W-:Y:S01]  /*1b90*/  UIMAD UR4, UR39, UR4, 0x80 ;  /* 0x00000080270474a4 */ /* 0x000fe2000f8e0204 */
[----:B------:R-:W-:Y:S01]  /*1ba0*/  FMUL.FTZ R19, R42, UR10 ;  /* 0x0000000a2a137c20 */ /* 0x000fe20008410000 */
[----:B------:R-:W-:Y:S01]  /*1bb0*/  @P2 SHF.R.U32.HI R15, RZ, UR5, R11 ;  /* 0x00000005ff0f2c19 */ /* 0x000fe2000801160b */
[----:B------:R-:W-:Y:S01]  /*1bc0*/  ULDC UR5, c[0x0][0x2f0] ;  /* 0x0000bc0000057ab9 */ /* 0x000fe20000000800 */
[----:B------:R-:W-:Y:S01]  /*1bd0*/  UIADD3 UR6, UR4, 0x1, URZ ;  /* 0x0000000104067890 */ /* 0x000fe2000fffe03f */
[----:B------:R-:W-:Y:S01]  /*1be0*/  LOP3.LUT R11, R20, 0x7ffffffc, RZ, 0xc0, !PT ;  /* 0x7ffffffc140b7812 */ /* 0x000fe200078ec0ff */
[----:B------:R-:W-:Y:S01]  /*1bf0*/  UIMAD UR4, UR40, UR5, UR4 ;  /* 0x00000005280472a4 */ /* 0x000fe2000f8e0204 */
[----:B------:R-:W3:Y:S01]  /*1c00*/  SHFL.IDX PT, R22, R15, RZ, 0x1c1f ;  /* 0x001c1fff0f167589 */ /* 0x000ee200000e0000 */
[----:B------:R-:W-:Y:S01]  /*1c10*/  IMAD.U32 R39, RZ, RZ, UR5 ;  /* 0x00000005ff277e24 */ /* 0x000fe2000f8e00ff */
[----:B------:R-:W-:Y:S01]  /*1c20*/  IADD3 R11, R90, -R11, RZ ;  /* 0x8000000b5a0b7210 */ /* 0x000fe20007ffe0ff */
[----:B------:R-:W-:Y:S01]  /*1c30*/  IMAD.U32 R20, RZ, RZ, UR6 ;  /* 0x00000006ff147e24 */ /* 0x000fe2000f8e00ff */
[----:B------:R-:W4:Y:S01]  /*1c40*/  MUFU.TANH R89, R89 ;  /* 0x0000005900597308 */ /* 0x000f220000002400 */
[----:B------:R-:W-:-:S02]  /*1c50*/  IMAD.U32 R52, RZ, RZ, UR4 ;  /* 0x00000004ff347e24 */ /* 0x000fc4000f8e00ff */
[----:B------:R-:W-:Y:S01]  /*1c60*/  FMUL.FTZ R29, R58, UR10 ;  /* 0x0000000a3a1d7c20 */ /* 0x000fe20008410000 */
[----:B------:R-:W-:Y:S02]  /*1c70*/  IMAD R20, R11, -0x2, R20 ;  /* 0xfffffffe0b147824 */ /* 0x000fe400078e0214 */
[----:B------:R-:W-:Y:S01]  /*1c80*/  FMUL.FTZ R33, R37, UR10 ;  /* 0x0000000a25217c20 */ /* 0x000fe20008410000 */
[----:B------:R-:W-:Y:S02]  /*1c90*/  IMAD R52, R11, -0x2, R52 ;  /* 0xfffffffe0b347824 */ /* 0x000fe400078e0234 */
[----:B------:R-:W-:Y:S01]  /*1ca0*/  FMUL.FTZ R8, R35, UR10 ;  /* 0x0000000a23087c20 */ /* 0x000fe20008410000 */
[----:B------:R-:W-:Y:S01]  /*1cb0*/  IMAD R20, R39, UR40, R20 ;  /* 0x0000002827147c24 */ /* 0x000fe2000f8e0214 */
[----:B------:R-:W-:Y:S01]  /*1cc0*/  MUFU.TANH R30, R30 ;  /* 0x0000001e001e7308 */ /* 0x000fe20000002400 */
[----:B------:R-:W-:Y:S01]  /*1cd0*/  FMUL.FTZ R35, R40, UR10 ;  /* 0x0000000a28237c20 */ /* 0x000fe20008410000 */
[----:B------:R-:W-:Y:S01]  /*1ce0*/  FMUL.FTZ R56, R56, UR10 ;  /* 0x0000000a38387c20 */ /* 0x000fe20008410000 */
[----:B------:R-:W-:-:S02]  /*1cf0*/  VIADD R59, R20, -UR7 ;  /* 0x80000007143b7c36 */ /* 0x000fc40008000000 */
        /* <DEDUP_REMOVED lines=8> */
[----:B---3--:R-:W-:Y:S01]  /*1d80*/  VIADDMNMX R59, R22, R59, R52, PT ;  /* 0x0000003b163b7246 */ /* 0x008fe20003800134 */
[----:B------:R-:W-:Y:S01]  /*1d90*/  FMUL.FTZ R47, R48, UR10 ;  /* 0x0000000a302f7c20 */ /* 0x000fe20008410000 */
[----:B------:R-:W-:Y:S01]  /*1da0*/  FMUL.FTZ R23, R46, UR10 ;  /* 0x0000000a2e177c20 */ /* 0x000fe20008410000 */
[----:B------:R-:W-:Y:S01]  /*1db0*/  FMUL.FTZ R46, R49, UR10 ;  /* 0x0000000a312e7c20 */ /* 0x000fe20008410000 */
[C---:B------:R-:W-:Y:S01]  /*1dc0*/  ISETP.GT.AND P1, PT, R59.reuse, RZ, PT ;  /* 0x000000ff3b00720c */ /* 0x040fe20003f24270 */
[----:B------:R1:W-:Y:S01]  /*1dd0*/  MUFU.TANH R42, R57 ;  /* 0x00000039002a7308 */ /* 0x0003e20000002400 */
[C---:B------:R-:W-:Y:S01]  /*1de0*/  ISETP.GT.AND P2, PT, R59.reuse, 0x1, PT ;  /* 0x000000013b00780c */ /* 0x040fe20003f44270 */
[----:B------:R-:W-:Y:S01]  /*1df0*/  FMUL.FTZ R2, R26, UR10 ;  /* 0x0000000a1a027c20 */ /* 0x000fe20008410000 */
[----:B------:R-:W-:Y:S01]  /*1e00*/  ISETP.GT.AND P3, PT, R59, 0x8, PT ;  /* 0x000000083b00780c */ /* 0x000fe20003f64270 */
[----:B------:R-:W-:Y:S01]  /*1e10*/  FMUL.FTZ R26, R51, UR10 ;  /* 0x0000000a331a7c20 */ /* 0x000fe20008410000 */
[----:B0-----:R-:W-:Y:S01]  /*1e20*/  FSEL R58, R13, -INF , P1 ;  /* 0xff8000000d3a7808 */ /* 0x001fe20000800000 */
[----:B------:R-:W-:Y:S01]  /*1e30*/  FMUL.FTZ R25, R50, UR10 ;  /* 0x0000000a32197c20 */ /* 0x000fe20008410000 */
[----:B------:R-:W-:Y:S01]  /*1e40*/  ISETP.GT.AND P1, PT, R59, 0x9, PT ;  /* 0x000000093b00780c */ /* 0x000fe20003f24270 */
[----:B------:R-:W0:Y:S01]  /*1e50*/  MUFU.TANH R32, R32 ;  /* 0x0000002000207308 */ /* 0x000e220000002400 */
[----:B-1----:R-:W-:Y:S01]  /*1e60*/  FSEL R57, R14, -INF , P2 ;  /* 0xff8000000e397808 */ /* 0x002fe20001000000 */
[----:B------:R-:W-:Y:S01]  /*1e70*/  FMUL.FTZ R60, R60, UR10 ;  /* 0x0000000a3c3c7c20 */ /* 0x000fe20008410000 */
[----:B--2---:R-:W-:Y:S01]  /*1e80*/  FSEL R88, R88, -INF , P3 ;  /* 0xff80000058587808 */ /* 0x004fe20001800000 */
[----:B------:R-:W-:Y:S01]  /*1e90*/  FMUL.FTZ R61, R61, UR10 ;  /* 0x0000000a3d3d7c20 */ /* 0x000fe20008410000 */
[----:B------:R-:W-:Y:S01]  /*1ea0*/  FMNMX.FTZ R13, R58, R57, !PT ;  /* 0x000000393a0d7209 */ /* 0x000fe20007810000 */
[----:B------:R-:W-:Y:S01]  /*1eb0*/  FMUL.FTZ R64, R64, UR10 ;  /* 0x0000000a40407c20 */ /* 0x000fe20008410000 */
[----:B------:R-:W-:Y:S01]  /*1ec0*/  ISETP.GT.AND P2, PT, R59, 0x10, PT ;  /* 0x000000103b00780c */ /* 0x000fe20003f44270 */
[----:B------:R-:W-:Y:S01]  /*1ed0*/  MUFU.TANH R33, R33 ;  /* 0x0000002100217308 */ /* 0x000fe20000002400 */
[----:B----4-:R-:W-:Y:S01]  /*1ee0*/  FSEL R89, R89, -INF , P1 ;  /* 0xff80000059597808 */ /* 0x010fe20000800000 */
[----:B------:R-:W-:Y:S01]  /*1ef0*/  FMUL.FTZ R65, R65, UR10 ;  /* 0x0000000a41417c20 */ /* 0x000fe20008410000 */
[----:B------:R-:W-:Y:S01]  /*1f00*/  FMNMX.FTZ R14, R88, R13, !PT ;  /* 0x0000000d580e7209 */ /* 0x000fe20007810000 */
[----:B------:R-:W-:Y:S01]  /*1f10*/  FMUL.FTZ R68, R68, UR10 ;  /* 0x0000000a44447c20 */ /* 0x000fe20008410000 */
[----:B------:R-:W-:Y:S01]  /*1f20*/  ISETP.GT.AND P1, PT, R59, 0x11, PT ;  /* 0x000000113b00780c */ /* 0x000fe20003f24270 */
[----:B------:R-:W-:Y:S01]  /*1f30*/  FMUL.FTZ R69, R69, UR10 ;  /* 0x0000000a45457c20 */ /* 0x000fe20008410000 */
[----:B------:R-:W-:Y:S01]  /*1f40*/  FMNMX.FTZ R13, R89, R14, !PT ;  /* 0x0000000e590d7209 */ /* 0x000fe20007810000 */
[----:B------:R-:W1:Y:S01]  /*1f50*/  MUFU.TANH R35, R35 ;  /* 0x0000002300237308 */ /* 0x000e620000002400 */
[----:B-----5:R-:W-:Y:S01]  /*1f60*/  FSEL R55, R31, -INF , P1 ;  /* 0xff8000001f377808 */ /* 0x020fe20000800000 */
[----:B------:R-:W-:Y:S01]  /*1f70*/  FMUL.FTZ R72, R72, UR10 ;  /* 0x0000000a48487c20 */ /* 0x000fe20008410000 */
[----:B------:R-:W-:Y:S01]  /*1f80*/  ISETP.GT.AND P1, PT, R59, 0x19, PT ;  /* 0x000000193b00780c */ /* 0x000fe20003f24270 */
        /* <DEDUP_REMOVED lines=8> */
[----:B------:R-:W-:Y:S01]  /*2010*/  ULDC UR35, c[0x0][0x988] ;  /* 0x0002620000237ab9 */ /* 0x000fe20000000800 */
[----:B------:R-:W3:Y:S01]  /*2020*/  S2UR UR11, SR_CgaCtaId ;  /* 0x00000000000b79c3 */ /* 0x000ee20000008800 */
[----:B------:R-:W-:Y:S01]  /*2030*/  UIADD3 UR4, UR38, 0x2d840, URZ ;  /* 0x0002d84026047890 */ /* 0x000fe2000fffe03f */
[----:B------:R-:W-:Y:S01]  /*2040*/  R2UR UR15, R142 ;  /* 0x000000008e0f72ca */ /* 0x000fe200000e0000 */
[----:B------:R-:W-:Y:S01]  /*2050*/  MUFU.TANH R36, R36 ;  /* 0x0000002400247308 */ /* 0x000fe20000002400 */
[----:B--2---:R-:W-:Y:S01]  /*2060*/  FSEL R56, R30, -INF , P2 ;  /* 0xff8000001e387808 */ /* 0x004fe20001000000 */
[----:B------:R-:W-:Y:S01]  /*2070*/  @UP0 ULDC UR14, c[0x0][0x450] ;  /* 0x00011400000e0ab9 */ /* 0x000fe20000000800 */
[----:B------:R-:W-:Y:S01]  /*2080*/  ISETP.GT.AND P2, PT, R59, 0x18, PT ;  /* 0x000000183b00780c */ /* 0x000fe20003f44270 */
[----:B------:R-:W-:Y:S01]  /*2090*/  UIMAD UR5, UR40, UR5, -UR7 ;  /* 0x00000005280572a4 */ /* 0x000fe2000f8e0a07 */
[----:B------:R-:W-:Y:S01]  /*20a0*/  FMNMX.FTZ R14, R56, R13, !PT ;  /* 0x0000000d380e7209 */ /* 0x000fe20007810000 */
[----:B------:R-:W-:Y:S01]  /*20b0*/  UIADD3 UR39, UR39, -0x2, URZ ;  /* 0xfffffffe27277890 */ /* 0x000fe2000fffe03f */
[----:B0-----:R-:W-:Y:S01]  /*20c0*/  FSEL R54, R32, -INF , P2 ;  /* 0xff80000020367808 */ /* 0x001fe20001000000 */
[----:B------:R-:W0:Y:S01]  /*20d0*/  MUFU.TANH R37, R37 ;  /* 0x0000002500257308 */ /* 0x000e220000002400 */
[----:B------:R-:W-:Y:S01]  /*20e0*/  FMNMX.FTZ R13, R55, R14, !PT ;  /* 0x0000000e370d7209 */ /* 0x000fe20007810000 */
[----:B------:R-:W-:Y:S01]  /*20f0*/  UMOV UR6, URZ ;  /* 0x0000003f00067c82 */ /* 0x000fe20008000000 */
[----:B------:R-:W-:-:S02]  /*2100*/  ISETP.GT.AND P2, PT, R59, 0x20, PT ;  /* 0x000000203b00780c */ /* 0x000fc40003f44270 */
[----:B------:R-:W-:Y:S02]  /*2110*/  CS2R R134, SRZ ;  /* 0x0000000000867805 */ /* 0x000fe4000001ff00 */
[----:B------:R-:W-:Y:S02]  /*2120*/  FMNMX.FTZ R14, R54, R13, !PT ;  /* 0x0000000d360e7209 */ /* 0x000fe40007810000 */
[----:B------:R-:W-:Y:S02]  /*2130*/  CS2R R132, SRZ ;  /* 0x0000000000847805 */ /* 0x000fe4000001ff00 */
[----:B-1----:R-:W-:Y:S01]  /*2140*/  FSEL R51, R35, -INF , P2 ;  /* 0xff80000023337808 */ /* 0x002fe20001000000 */
[----:B------:R-:W1:Y:S01]  /*2150*/  MUFU.TANH R38, R38 ;  /* 0x0000002600267308 */ /* 0x000e620000002400 */
[----:B------:R-:W-:Y:S02]  /*2160*/  ISETP.GT.AND P2, PT, R59, 0x28, PT ;  /* 0x000000283b00780c */ /* 0x000fe40003f44270 */
[----:B------:R-:W-:-:S02]  /*2170*/  CS2R R130, SRZ ;  /* 0x0000000000827805 */ /* 0x000fc4000001ff00 */
[----:B------:R-:W-:Y:S02]  /*2180*/  CS2R R128, SRZ ;  /* 0x0000000000807805 */ /* 0x000fe4000001ff00 */
[----:B------:R-:W-:Y:S01]  /*2190*/  CS2R R126, SRZ ;  /* 0x00000000007e7805 */ /* 0x000fe2000001ff00 */
[----:B---3--:R-:W-:Y:S01]  /*21a0*/  UPRMT UR4, UR11, 0x654, UR4 ;  /* 0x000006540b047896 */ /* 0x008fe20008000004 */
[----:B------:R-:W-:Y:S02]  /*21b0*/  CS2R R124, SRZ ;  /* 0x00000000007c7805 */ /* 0x000fe4000001ff00 */
[----:B------:R-:W-:Y:S01]  /*21c0*/  CS2R R122, SRZ ;  /* 0x00000000007a7805 */ /* 0x000fe2000001ff00 */
[----:B------:R2:W-:Y:S01]  /*21d0*/  MUFU.TANH R44, R53 ;  /* 0x00000035002c7308 */ /* 0x0005e20000002400 */
[----:B0-----:R-:W-:Y:S02]  /*21e0*/  FSEL R49, R37, -INF , P2 ;  /* 0xff80000025317808 */ /* 0x001fe40001000000 */
[----:B------:R-:W-:-:S02]  /*21f0*/  CS2R R120, SRZ ;  /* 0x0000000000787805 */ /* 0x000fc4000001ff00 */
[----:B------:R-:W-:Y:S02]  /*2200*/  ISETP.GT.AND P2, PT, R59, 0x30, PT ;  /* 0x000000303b00780c */ /* 0x000fe40003f44270 */
[----:B------:R-:W-:Y:S02]  /*2210*/  CS2R R118, SRZ ;  /* 0x0000000000767805 */ /* 0x000fe4000001ff00 */
[----:B------:R-:W-:Y:S01]  /*2220*/  CS2R R116, SRZ ;  /* 0x0000000000747805 */ /* 0x000fe2000001ff00 */
[----:B------:R-:W-:Y:S01]  /*2230*/  SYNCS.ARRIVE.TRANS64.RED.A1T0 RZ, [UR4], RZ ;  /* 0x000000ffffff79a7 */ /* 0x000fe20008100404 */
[----:B------:R-:W-:Y:S01]  /*2240*/  UMOV UR4, URZ ;  /* 0x0000003f00047c82 */ /* 0x000fe20008000000 */
        /* <DEDUP_REMOVED lines=8> */
[----:B------:R-:W2:Y:S01]  /*22d0*/  MUFU.TANH R46, R46 ;  /* 0x0000002e002e7308 */ /* 0x000ea20000002400 */
[----:B------:R-:W-:-:S02]  /*22e0*/  FMNMX.FTZ R13, R51, R14, !PT ;  /* 0x0000000e330d7209 */ /* 0x000fc40007810000 */
[----:B------:R-:W-:Y:S02]  /*22f0*/  CS2R R108, SRZ ;  /* 0x00000000006c7805 */ /* 0x000fe4000001ff00 */
[----:B------:R-:W-:Y:S02]  /*2300*/  ISETP.GT.AND P1, PT, R59, 0x29, PT ;  /* 0x000000293b00780c */ /* 0x000fe40003f24270 */
[----:B------:R-:W-:Y:S02]  /*2310*/  CS2R R106, SRZ ;  /* 0x00000000006a7805 */ /* 0x000fe4000001ff00 */
[----:B------:R-:W-:Y:S02]  /*2320*/  FMNMX.FTZ R14, R50, R13, !PT ;  /* 0x0000000d320e7209 */ /* 0x000fe40007810000 */
[----:B------:R-:W-:Y:S02]  /*2330*/  CS2R R104, SRZ ;  /* 0x0000000000687805 */ /* 0x000fe4000001ff00 */
[----:B-1----:R-:W-:Y:S01]  /*2340*/  FSEL R48, R38, -INF , P1 ;  /* 0xff80000026307808 */ /* 0x002fe20000800000 */
[----:B------:R-:W1:Y:S01]  /*2350*/  MUFU.TANH R45, R45 ;  /* 0x0000002d002d7308 */ /* 0x000e620000002400 */
        /* <DEDUP_REMOVED lines=10> */
[----:B--2---:R-:W-:Y:S02]  /*2400*/  FSEL R46, R46, -INF , P1 ;  /* 0xff8000002e2e7808 */ /* 0x004fe40000800000 */
[----:B------:R-:W-:Y:S02]  /*2410*/  CS2R R94, SRZ ;  /* 0x00000000005e7805 */ /* 0x000fe4000001ff00 */
[----:B------:R-:W-:Y:S02]  /*2420*/  FMNMX.FTZ R13, R47, R14, !PT ;  /* 0x0000000e2f0d7209 */ /* 0x000fe40007810000 */
[----:B------:R-:W-:Y:S02]  /*2430*/  CS2R R92, SRZ ;  /* 0x00000000005c7805 */ /* 0x000fe4000001ff00 */
[----:B------:R-:W-:Y:S01]  /*2440*/  ISETP.GT.AND P1, PT, R59, 0x39, PT ;  /* 0x000000393b00780c */ /* 0x000fe20003f24270 */
[----:B------:R2:W3:Y:S01]  /*2450*/  MUFU.TANH R40, R61 ;  /* 0x0000003d00287308 */ /* 0x0004e20000002400 */
[----:B-1----:R-:W-:-:S02]  /*2460*/  FSEL R45, R45, -INF , P2 ;  /* 0xff8000002d2d7808 */ /* 0x002fc40001000000 */
[----:B------:R-:W-:Y:S02]  /*2470*/  CS2R R90, SRZ ;  /* 0x00000000005a7805 */ /* 0x000fe4000001ff00 */
[----:B------:R-:W-:Y:S02]  /*2480*/  FMNMX.FTZ R14, R46, R13, !PT ;  /* 0x0000000d2e0e7209 */ /* 0x000fe40007810000 */
[----:B------:R-:W-:Y:S02]  /*2490*/  ISETP.GT.AND P2, PT, R59, 0x40, PT ;  /* 0x000000403b00780c */ /* 0x000fe40003f44270 */
[----:B------:R-:W-:Y:S01]  /*24a0*/  FSEL R44, R44, -INF , P1 ;  /* 0xff8000002c2c7808 */ /* 0x000fe20000800000 */
[----:B------:R1:W4:Y:S01]  /*24b0*/  MUFU.TANH R39, R64 ;  /* 0x0000004000277308 */ /* 0x0003220000002400 */
[----:B------:R-:W-:Y:S01]  /*24c0*/  FMNMX.FTZ R13, R45, R14, !PT ;  /* 0x0000000e2d0d7209 */ /* 0x000fe20007810000 */
[----:B--2---:R-:W2:Y:S01]  /*24d0*/  SHFL.IDX PT, R61, R15, 0x1, 0x1c1f ;  /* 0x003c1f000f3d7f89 */ /* 0x004ea200000e0000 */
[----:B------:R-:W-:-:S02]  /*24e0*/  ISETP.GT.AND P1, PT, R59, 0x41, PT ;  /* 0x000000413b00780c */ /* 0x000fc40003f24270 */
[----:B------:R-:W-:Y:S02]  /*24f0*/  FSEL R43, R43, -INF , P2 ;  /* 0xff8000002b2b7808 */ /* 0x000fe40001000000 */
[----:B------:R-:W-:Y:S01]  /*2500*/  FMNMX.FTZ R14, R44, R13, !PT ;  /* 0x0000000d2c0e7209 */ /* 0x000fe20007810000 */
[----:B------:R-:W5:Y:S01]  /*2510*/  MUFU.TANH R65, R65 ;  /* 0x0000004100417308 */ /* 0x000f620000002400 */
[----:B------:R-:W-:Y:S01]  /*2520*/  ISETP.GT.AND P2, PT, R59, 0x48, PT ;  /* 0x000000483b00780c */ /* 0x000fe20003f44270 */
[----:B-1----:R-:W-:Y:S01]  /*2530*/  FMUL.FTZ R64, R71, UR10 ;  /* 0x0000000a47407c20 */ /* 0x002fe20008410000 */
[----:B------:R-:W-:Y:S02]  /*2540*/  FSEL R42, R42, -INF , P1 ;  /* 0xff8000002a2a7808 */ /* 0x000fe40000800000 */
[----:B------:R-:W-:Y:S02]  /*2550*/  FMNMX.FTZ R13, R43, R14, !PT ;  /* 0x0000000e2b0d7209 */ /* 0x000fe40007810000 */
[----:B------:R-:W-:Y:S01]  /*2560*/  ISETP.GT.AND P1, PT, R59, 0x49, PT ;  /* 0x000000493b00780c */ /* 0x000fe20003f24270 */
[----:B------:R-:W1:Y:S01]  /*2570*/  MUFU.TANH R68, R68 ;  /* 0x0000004400447308 */ /* 0x000e620000002400 */
[----:B0-----:R-:W-:-:S02]  /*2580*/  FSEL R41, R41, -INF , P2 ;  /* 0xff80000029297808 */ /* 0x001fc40001000000 */
[----:B------:R-:W-:Y:S02]  /*2590*/  FMNMX.FTZ R14, R42, R13, !PT ;  /* 0x0000000d2a0e7209 */ /* 0x000fe40007810000 */
[----:B------:R-:W-:Y:S02]  /*25a0*/  ISETP.GT.AND P2, PT, R59, 0x50, PT ;  /* 0x000000503b00780c */ /* 0x000fe40003f44270 */
[----:B---3--:R-:W-:Y:S01]  /*25b0*/  FSEL R40, R40, -INF , P1 ;  /* 0xff80000028287808 */ /* 0x008fe20000800000 */
[----:B------:R0:W3:Y:S01]  /*25c0*/  MUFU.TANH R36, R69 ;  /* 0x0000004500247308 */ /* 0x0000e20000002400 */
[----:B------:R-:W-:Y:S02]  /*25d0*/  FMNMX.FTZ R13, R41, R14, !PT ;  /* 0x0000000e290d7209 */ /* 0x000fe40007810000 */
[----:B------:R-:W-:Y:S02]  /*25e0*/  ISETP.GT.AND P1, PT, R59, 0x51, PT ;  /* 0x000000513b00780c */ /* 0x000fe40003f24270 */
[----:B----4-:R-:W-:-:S02]  /*25f0*/  FSEL R39, R39, -INF , P2 ;  /* 0xff80000027277808 */ /* 0x010fc40001000000 */
[----:B------:R-:W-:Y:S01]  /*2600*/  FMNMX.FTZ R14, R40, R13, !PT ;  /* 0x0000000d280e7209 */ /* 0x000fe20007810000 */
[----:B------:R4:W2:Y:S01]  /*2610*/  MUFU.TANH R35, R72 ;  /* 0x0000004800237308 */ /* 0x0008a20000002400 */
[----:B------:R-:W-:Y:S01]  /*2620*/  ISETP.GT.AND P2, PT, R59, 0x58, PT ;  /* 0x000000583b00780c */ /* 0x000fe20003f44270 */
[----:B0-----:R-:W-:Y:S01]  /*2630*/  FMUL.FTZ R69, R83, UR10 ;  /* 0x0000000a53457c20 */ /* 0x001fe20008410000 */
[----:B-----5:R-:W-:Y:S01]  /*2640*/  FSEL R37, R65, -INF , P1 ;  /* 0xff80000041257808 */ /* 0x020fe20000800000 */
[----:B------:R-:W-:Y:S01]  /*2650*/  FMUL.FTZ R65, R78, UR10 ;  /* 0x0000000a4e417c20 */ /* 0x000fe20008410000 */
[----:B------:R-:W-:Y:S02]  /*2660*/  FMNMX.FTZ R14, R39, R14, !PT ;  /* 0x0000000e270e7209 */ /* 0x000fe40007810000 */
[----:B------:R-:W-:Y:S01]  /*2670*/  ISETP.GT.AND P1, PT, R59, 0x59, PT ;  /* 0x000000593b00780c */ /* 0x000fe20003f24270 */
[----:B------:R0:W5:Y:S01]  /*2680*/  MUFU.TANH R32, R73 ;  /* 0x0000004900207308 */ /* 0x0001620000002400 */
[----:B-1----:R-:W-:Y:S01]  /*2690*/  FSEL R38, R68, -INF , P2 ;  /* 0xff80000044267808 */ /* 0x002fe20001000000 */
[----:B------:R-:W-:Y:S01]  /*26a0*/  FMUL.FTZ R68, R79, UR10 ;  /* 0x0000000a4f447c20 */ /* 0x000fe20008410000 */
[----:B------:R-:W-:Y:S01]  /*26b0*/  FMNMX.FTZ R13, R37, R14, !PT ;  /* 0x0000000e250d7209 */ /* 0x000fe20007810000 */
[----:B----4-:R-:W-:Y:S01]  /*26c0*/  FMUL.FTZ R72, R87, UR10 ;  /* 0x0000000a57487c20 */ /* 0x010fe20008410000 */
[----:B------:R-:W-:-:S02]  /*26d0*/  ISETP.GT.AND P2, PT, R59, 0x60, PT ;  /* 0x000000603b00780c */ /* 0x000fc40003f44270 */
[----:B---3--:R-:W-:Y:S01]  /*26e0*/  FSEL R36, R36, -INF , P1 ;  /* 0xff80000024247808 */ /* 0x008fe20000800000 */
[----:B------:R1:W3:Y:S01]  /*26f0*/  MUFU.TANH R33, R76 ;  /* 0x0000004c00217308 */ /* 0x0002e20000002400 */
[----:B------:R-:W-:Y:S01]  /*2700*/  FMNMX.FTZ R13, R38, R13, !PT ;  /* 0x0000000d260d7209 */ /* 0x000fe20007810000 */
[----:B0-----:R-:W-:Y:S01]  /*2710*/  FMUL.FTZ R73, R62, UR10 ;  /* 0x0000000a3e497c20 */ /* 0x001fe20008410000 */
[----:B------:R-:W-:Y:S01]  /*2720*/  ISETP.GT.AND P1, PT, R59, 0x61, PT ;  /* 0x000000613b00780c */ /* 0x000fe20003f24270 */
[----:B------:R-:W-:Y:S01]  /*2730*/  FMUL.FTZ R62, R70, UR10 ;  /* 0x0000000a463e7c20 */ /* 0x000fe20008410000 */
[----:B--2---:R-:W-:Y:S01]  /*2740*/  FSEL R35, R35, -INF , P2 ;  /* 0xff80000023237808 */ /* 0x004fe20001000000 */
[----:B------:R-:W-:Y:S01]  /*2750*/  FMUL.FTZ R70, R86, UR10 ;  /* 0x0000000a56467c20 */ /* 0x000fe20008410000 */
[----:B------:R-:W-:Y:S01]  /*2760*/  FMNMX.FTZ R14, R36, R13, !PT ;  /* 0x0000000d240e7209 */ /* 0x000fe20007810000 */
[----:B------:R0:W2:Y:S01]  /*2770*/  MUFU.TANH R30, R77 ;  /* 0x0000004d001e7308 */ /* 0x0000a20000002400 */
[----:B------:R-:W-:Y:S01]  /*2780*/  ISETP.GT.AND P2, PT, R59, 0x68, PT ;  /* 0x000000683b00780c */ /* 0x000fe20003f44270 */
[----:B-1----:R-:W-:Y:S01]  /*2790*/  FMUL.FTZ R76, R63, UR10 ;  /* 0x0000000a3f4c7c20 */ /* 0x002fe20008410000 */
[----:B-----5:R-:W-:Y:S01]  /*27a0*/  FSEL R32, R32, -INF , P1 ;  /* 0xff80000020207808 */ /* 0x020fe20000800000 */
[----:B------:R-:W-:Y:S01]  /*27b0*/  FMUL.FTZ R63, R74, UR10 ;  /* 0x0000000a4a3f7c20 */ /* 0x000fe20008410000 */
[----:B------:R-:W-:-:S02]  /*27c0*/  FMNMX.FTZ R13, R35, R14, !PT ;  /* 0x0000000e230d7209 */ /* 0x000fc40007810000 */
[----:B------:R-:W-:Y:S01]  /*27d0*/  ISETP.GT.AND P1, PT, R59, 0x69, PT ;  /* 0x000000693b00780c */ /* 0x000fe20003f24270 */
[----:B------:R1:W4:Y:S01]  /*27e0*/  MUFU.TANH R31, R80 ;  /* 0x00000050001f7308 */ /* 0x0003220000002400 */
[----:B---3--:R-:W-:Y:S01]  /*27f0*/  FSEL R33, R33, -INF , P2 ;  /* 0xff80000021217808 */ /* 0x008fe20001000000 */
[----:B0-----:R-:W-:Y:S01]  /*2800*/  FMUL.FTZ R77, R66, UR10 ;  /* 0x0000000a424d7c20 */ /* 0x001fe20008410000 */
[----:B------:R-:W-:Y:S01]  /*2810*/  FMNMX.FTZ R14, R32, R13, !PT ;  /* 0x0000000d200e7209 */ /* 0x000fe20007810000 */
[----:B------:R-:W-:Y:S01]  /*2820*/  FMUL.FTZ R66, R75, UR10 ;  /* 0x0000000a4b427c20 */ /* 0x000fe20008410000 */
[----:B------:R-:W-:Y:S02]  /*2830*/  ISETP.GT.AND P2, PT, R59, 0x70, PT ;  /* 0x000000703b00780c */ /* 0x000fe40003f44270 */
[----:B------:R-:W-:Y:S01]  /*2840*/  FMNMX.FTZ R13, R33, R14, !PT ;  /* 0x0000000e210d7209 */ /* 0x000fe20007810000 */
[----:B------:R-:W0:Y:S01]  /*2850*/  MUFU.TANH R22, R81 ;  /* 0x0000005100167308 */ /* 0x000e220000002400 */
[----:B--2---:R-:W-:Y:S01]  /*2860*/  FSEL R30, R30, -INF , P1 ;  /* 0xff8000001e1e7808 */ /* 0x004fe20000800000 */
[----:B-1----:R-:W-:Y:S01]  /*2870*/  FMUL.FTZ R80, R67, UR10 ;  /* 0x0000000a43507c20 */ /* 0x002fe20008410000 */
[----:B------:R-:W-:Y:S01]  /*2880*/  ISETP.GT.AND P1, PT, R59, 0x71, PT ;  /* 0x000000713b00780c */ /* 0x000fe20003f24270 */
[----:B------:R-:W-:Y:S01]  /*2890*/  FMUL.FTZ R67, R82, UR10 ;  /* 0x0000000a52437c20 */ /* 0x000fe20008410000 */
[----:B------:R-:W-:Y:S01]  /*28a0*/  FMNMX.FTZ R14, R30, R13, !PT ;  /* 0x0000000d1e0e7209 */ /* 0x000fe20007810000 */
[----:B------:R-:W-:Y:S01]  /*28b0*/  @UP0 ULDC UR10, c[0x0][0x44c] ;  /* 0x00011300000a0ab9 */ /* 0x000fe20000000800 */
[----:B------:R-:W-:Y:S01]  /*28c0*/  IADD3 R61, R61, -UR7, R20 ;  /* 0x800000073d3d7c10 */ /* 0x000fe2000fffe014 */
[----:B------:R-:W1:Y:S01]  /*28d0*/  MUFU.TANH R84, R84 ;  /* 0x0000005400547308 */ /* 0x000e620000002400 */
[----:B----4-:R-:W-:Y:S01]  /*28e0*/  FSEL R31, R31, -INF , P2 ;  /* 0xff8000001f1f7808 */ /* 0x010fe20001000000 */
[----:B------:R-:W-:Y:S01]  /*28f0*/  UIMAD.WIDE.U32 UR10, UR42, UR10, URZ ;  /* 0x0000000a2a0a72a5 */ /* 0x000fe2000f8e003f */
[----:B------:R-:W-:-:S02]  /*2900*/  ISETP.GT.AND P2, PT, R59, 0x78, PT ;  /* 0x000000783b00780c */ /* 0x000fc40003f44270 */
[----:B------:R-:W-:Y:S01]  /*2910*/  FMNMX.FTZ R13, R31, R14, !PT ;  /* 0x0000000e1f0d7209 */ /* 0x000fe20007810000 */
[----:B------:R-:W-:Y:S01]  /*2920*/  @UP0 USHF.R.U32.HI UR42, URZ, UR14, UR11 ;  /* 0x0000000e3f2a0299 */ /* 0x000fe2000801160b */
[----:B------:R-:W-:Y:S01]  /*2930*/  VIMNMX R75, R52, R61, PT ;  /* 0x0000003d344b7248 */ /* 0x000fe20003fe0100 */
[----:B------:R-:W2:Y:S01]  /*2940*/  MUFU.TANH R85, R85 ;  /* 0x0000005500557308 */ /* 0x000ea20000002400 */
[----:B0-----:R-:W-:Y:S01]  /*2950*/  FSEL R22, R22, -INF , P1 ;  /* 0xff80000016167808 */ /* 0x001fe20000800000 */
[----:B------:R-:W-:Y:S01]  /*2960*/  UIADD3 UR5, UR5, UR42, URZ ;  /* 0x0000002a05057290 */ /* 0x000fe2000fffe03f */
[----:B------:R-:W-:Y:S02]  /*2970*/  ISETP.GT.AND P1, PT, R59, 0x79, PT ;  /* 0x000000793b00780c */ /* 0x000fe40003f24270 */
[----:B------:R-:W-:Y:S01]  /*2980*/  FMNMX.FTZ R59, R22, R13, !PT ;  /* 0x0000000d163b7209 */ /* 0x000fe20007810000 */
[----:B------:R-:W-:Y:S01]  /*2990*/  USHF.R.S32.HI UR7, URZ, 0x1f, UR5 ;  /* 0x0000001f3f077899 */ /* 0x000fe20008011405 */
[C---:B------:R-:W-:Y:S01]  /*29a0*/  ISETP.GT.AND P3, PT, R75.reuse, 0x8, PT ;  /* 0x000000084b00780c */ /* 0x040fe20003f64270 */
[----:B------:R-:W-:Y:S01]  /*29b0*/  MUFU.TANH R2, R2 ;  /* 0x0000000200027308 */ /* 0x000fe20000002400 */
[----:B-1----:R-:W-:Y:S01]  /*29c0*/  FSEL R14, R84, -INF , P2 ;  /* 0xff800000540e7808 */ /* 0x002fe20001000000 */
[----:B------:R-:W-:Y:S01]  /*29d0*/  ULEA.HI UR7, UR7, UR5, URZ, 0x7 ;  /* 0x0000000507077291 */ /* 0x000fe2000f8f383f */
[----:B------:R-:W-:-:S02]  /*29e0*/  ISETP.GT.AND P2, PT, R75, 0x1, PT ;  /* 0x000000014b00780c */ /* 0x000fc40003f44270 */
[----:B------:R-:W-:Y:S01]  /*29f0*/  FMNMX.FTZ R60, R14, R59, !PT ;  /* 0x0000003b0e3c7209 */ /* 0x000fe20007810000 */
[----:B------:R-:W-:Y:S02]  /*2a00*/  USHF.R.S32.HI UR7, URZ, 0x7, UR7 ;  /* 0x000000073f077899 */ /* 0x000fe40008011407 */
[----:B------:R-:W0:Y:S01]  /*2a10*/  MUFU.TANH R0, R0 ;  /* 0x0000000000007308 */ /* 0x000e220000002400 */
[----:B--2---:R-:W-:Y:S01]  /*2a20*/  FSEL R13, R85, -INF , P1 ;  /* 0xff800000550d7808 */ /* 0x004fe20000800000 */
[----:B------:R-:W-:-:S03]  /*2a30*/  UISETP.LT.AND UP0, UPT, UR15, UR7, UPT ;  /* 0x000000070f00728c */ /* 0x000fc6000bf01270 */
[----:B------:R-:W-:Y:S01]  /*2a40*/  FMNMX.FTZ R60, R13, R60, !PT ;  /* 0x0000003c0d3c7209 */ /* 0x000fe20007810000 */
[----:B------:R-:W-:Y:S02]  /*2a50*/  USEL UR32, UR15, UR7, !UP0 ;  /* 0x000000070f207287 */ /* 0x000fe4000c000000 */
[----:B------:R-:W-:Y:S02]  /*2a60*/  MUFU.TANH R4, R4 ;  /* 0x0000000400047308 */ /* 0x000fe40000002400 */
[----:B------:R-:W1:Y:S01]  /*2a70*/  SHFL.BFLY PT, R59, R60, 0x2, 0x1f ;  /* 0x0c401f003c3b7f89 */ /* 0x000e6200000e0000 */
[----:B------:R-:W-:-:S05]  /*2a80*/  UISETP.GE.AND UP0, UPT, UR39, UR32, UPT ;  /* 0x000000202700728c */ /* 0x000fca000bf06270 */
[----:B------:R-:W-:Y:S01]  /*2a90*/  MUFU.TANH R3, R3 ;  /* 0x0000000300037308 */ /* 0x000fe20000002400 */
[----:B0-----:R-:W-:Y:S02]  /*2aa0*/  FSEL R61, R0, -INF , P2 ;  /* 0xff800000003d7808 */ /* 0x001fe40001000000 */
[----:B------:R-:W-:-:S05]  /*2ab0*/  ISETP.GT.AND P2, PT, R75, 0x10, PT ;  /* 0x000000104b00780c */ /* 0x000fca0003f44270 */
[----:B------:R-:W0:Y:S08]  /*2ac0*/  MUFU.TANH R5, R5 ;  /* 0x0000000500057308 */ /* 0x000e300000002400 */
[----:B------:R-:W-:Y:S01]  /*2ad0*/  MUFU.TANH R8, R8 ;  /* 0x0000000800087308 */ /* 0x000fe20000002400 */
[----:B-1----:R-:W-:-:S05]  /*2ae0*/  FMNMX.FTZ R59, R60, R59, !PT ;  /* 0x0000003b3c3b7209 */ /* 0x002fca0007810000 */
[----:B------:R-:W1:Y:S02]  /*2af0*/  SHFL.BFLY PT, R60, R59, 0x1, 0x1f ;  /* 0x0c201f003b3c7f89 */ /* 0x000e6400000e0000 */
[----:B------:R-:W2:Y:S08]  /*2b00*/  MUFU.TANH R12, R12 ;  /* 0x0000000c000c7308 */ /* 0x000eb00000002400 */
[----:B------:R-:W3:Y:S08]  /*2b10*/  MUFU.TANH R9, R9 ;  /* 0x0000000900097308 */ /* 0x000ef00000002400 */
[----:B------:R-:W4:Y:S01]  /*2b20*/  MUFU.TANH R19, R19 ;  /* 0x0000001300137308 */ /* 0x000f220000002400 */
[----:B-1----:R-:W-:-:S07]  /*2b30*/  FMNMX.FTZ R71, R59, R60, !PT ;  /* 0x0000003c3b477209 */ /* 0x002fce0007810000 */
[----:B------:R-:W1:Y:S01]  /*2b40*/  MUFU.TANH R21, R21 ;  /* 0x0000001500157308 */ /* 0x000e620000002400 */
[----:B0-----:R-:W-:Y:S02]  /*2b50*/  FSEL R60, R5, -INF , P2 ;  /* 0xff800000053c7808 */ /* 0x001fe40001000000 */
[C---:B------:R-:W-:Y:S01]  /*2b60*/  FSETP.NEU.FTZ.AND P1, PT, R71.reuse, -INF , PT ;  /* 0xff8000004700780b */ /* 0x040fe20003f3d000 */
[----:B------:R-:W-:Y:S01]  /*2b70*/  FMUL.FTZ R59, R71, UR35 ;  /* 0x00000023473b7c20 */ /* 0x000fe20008410000 */
[----:B------:R-:W-:-:S03]  /*2b80*/  ISETP.GT.AND P2, PT, R75, 0x18, PT ;  /* 0x000000184b00780c */ /* 0x000fc60003f44270 */
[----:B------:R-:W0:Y:S01]  /*2b90*/  MUFU.TANH R23, R23 ;  /* 0x0000001700177308 */ /* 0x000e220000002400 */
[----:B------:R-:W-:Y:S02]  /*2ba0*/  FSEL R59, R59, RZ, P1 ;  /* 0x000000ff3b3b7208 */ /* 0x000fe40000800000 */
[----:B------:R-:W-:Y:S02]  /*2bb0*/  ISETP.GT.AND P1, PT, R75, RZ, PT ;  /* 0x000000ff4b00720c */ /* 0x000fe40003f24270 */
[----:B--2---:R-:W-:Y:S01]  /*2bc0*/  FSEL R12, R12, -INF , P2 ;  /* 0xff8000000c0c7808 */ /* 0x004fe20001000000 */
[--C-:B------:R-:W-:Y:S01]  /*2bd0*/  FFMA.FTZ R58, R58, UR35, -R59.reuse ;  /* 0x000000233a3a7c23 */ /* 0x100fe2000801083b */
[----:B------:R-:W-:Y:S01]  /*2be0*/  FSEL R52, R2, -INF , P1 ;  /* 0xff80000002347808 */ /* 0x000fe20000800000 */
        /* <DEDUP_REMOVED lines=9> */
[----:B------:R-:W-:Y:S01]  /*2c80*/  FMNMX.FTZ R79, R57, R0, !PT ;  /* 0x00000000394f7209 */ /* 0x000fe20007810000 */
[----:B------:R-:W5:Y:S01]  /*2c90*/  MUFU.TANH R24, R24 ;  /* 0x0000001800187308 */ /* 0x000f620000002400 */
[----:B--2---:R-:W-:Y:S01]  /*2ca0*/  FSEL R58, R3, -INF , P1 ;  /* 0xff800000033a7808 */ /* 0x004fe20000800000 */
[--C-:B------:R-:W-:Y:S01]  /*2cb0*/  FFMA.FTZ R0, R56, UR35, -R59.reuse ;  /* 0x0000002338007c23 */ /* 0x100fe2000801083b */
[----:B------:R-:W-:Y:S01]  /*2cc0*/  ISETP.GT.AND P1, PT, R75, 0x11, PT ;  /* 0x000000114b00780c */ /* 0x000fe20003f24270 */
[--C-:B------:R-:W-:Y:S01]  /*2cd0*/  FFMA.FTZ R89, R89, UR35, -R59.reuse ;  /* 0x0000002359597c23 */ /* 0x100fe2000801083b */
[----:B------:R-:W-:Y:S01]  /*2ce0*/  FMNMX.FTZ R79, R58, R79, !PT ;  /* 0x0000004f3a4f7209 */ /* 0x000fe20007810000 */
[--C-:B------:R-:W-:Y:S01]  /*2cf0*/  FFMA.FTZ R43, R43, UR35, -R59.reuse ;  /* 0x000000232b2b7c23 */ /* 0x100fe2000801083b */
[----:B------:R-:W-:Y:S01]  /*2d00*/  FSEL R8, R8, -INF , P1 ;  /* 0xff80000008087808 */ /* 0x000fe20000800000 */
[----:B------:R-:W2:Y:S01]  /*2d10*/  MUFU.TANH R25, R25 ;  /* 0x0000001900197308 */ /* 0x000ea20000002400 */
[----:B------:R-:W-:Y:S01]  /*2d20*/  FMNMX.FTZ R79, R60, R79, !PT ;  /* 0x0000004f3c4f7209 */ /* 0x000fe20007810000 */
        /* <DEDUP_REMOVED lines=13> */
[----:B------:R-:W-:Y:S01]  /*2e00*/  FMNMX.FTZ R9, R55, R4, !PT ;  /* 0x0000000437097209 */ /* 0x000fe20007810000 */
[----:B------:R-:W4:Y:S01]  /*2e10*/  MUFU.TANH R27, R27 ;  /* 0x0000001b001b7308 */ /* 0x000f220000002400 */
[----:B------:R-:W-:Y:S01]  /*2e20*/  ISETP.GT.AND P2, PT, R75, 0x28, PT ;  /* 0x000000284b00780c */ /* 0x000fe20003f44270 */
[--C-:B------:R-:W-:Y:S01]  /*2e30*/  FFMA.FTZ R32, R32, UR35, -R59.reuse ;  /* 0x0000002320207c23 */ /* 0x100fe2000801083b */
[----:B-1----:R-:W-:Y:S01]  /*2e40*/  FSEL R54, R21, -INF , P1 ;  /* 0xff80000015367808 */ /* 0x002fe20000800000 */
[--C-:B------:R-:W-:Y:S01]  /*2e50*/  FFMA.FTZ R21, R53, UR35, -R59.reuse ;  /* 0x0000002335157c23 */ /* 0x100fe2000801083b */
[----:B------:R-:W-:Y:S01]  /*2e60*/  FMNMX.FTZ R9, R56, R9, !PT ;  /* 0x0000000938097209 */ /* 0x000fe20007810000 */
[----:B------:R-:W-:Y:S01]  /*2e70*/  FFMA.FTZ R33, R33, UR35, -R59 ;  /* 0x0000002321217c23 */ /* 0x000fe2000801083b */
[----:B------:R-:W-:Y:S01]  /*2e80*/  ISETP.GT.AND P1, PT, R75, 0x29, PT ;  /* 0x000000294b00780c */ /* 0x000fe20003f24270 */
[----:B------:R-:W1:Y:S01]  /*2e90*/  MUFU.TANH R28, R28 ;  /* 0x0000001c001c7308 */ /* 0x000e620000002400 */
[----:B0-----:R-:W-:-:S02]  /*2ea0*/  FSEL R74, R23, -INF , P2 ;  /* 0xff800000174a7808 */ /* 0x001fc40001000000 */
[----:B------:R-:W-:Y:S02]  /*2eb0*/  FMNMX.FTZ R19, R54, R9, !PT ;  /* 0x0000000936137209 */ /* 0x000fe40007810000 */
[----:B-----5:R-:W-:Y:S02]  /*2ec0*/  FSEL R53, R24, -INF , P1 ;  /* 0xff80000018357808 */ /* 0x020fe40000800000 */
[C---:B------:R-:W-:Y:S01]  /*2ed0*/  ISETP.GT.AND P2, PT, R75.reuse, 0x30, PT ;  /* 0x000000304b00780c */ /* 0x040fe20003f44270 */
[----:B------:R-:W0:Y:S01]  /*2ee0*/  MUFU.TANH R29, R29 ;  /* 0x0000001d001d7308 */ /* 0x000e220000002400 */
[----:B------:R-:W-:Y:S01]  /*2ef0*/  FMNMX.FTZ R24, R74, R19, !PT ;  /* 0x000000134a187209 */ /* 0x000fe20007810000 */
[----:B------:R-:W-:Y:S01]  /*2f00*/  FFMA.FTZ R19, R50, UR35, -R59 ;  /* 0x0000002332137c23 */ /* 0x000fe2000801083b */
[----:B------:R-:W-:Y:S02]  /*2f10*/  ISETP.GT.AND P1, PT, R75, 0x31, PT ;  /* 0x000000314b00780c */ /* 0x000fe40003f24270 */
[----:B--2---:R-:W-:-:S02]  /*2f20*/  FSEL R25, R25, -INF , P2 ;  /* 0xff80000019197808 */ /* 0x004fc40001000000 */
[----:B------:R-:W-:Y:S01]  /*2f30*/  ISETP.GT.AND P2, PT, R75, 0x38, PT ;  /* 0x000000384b00780c */ /* 0x000fe20003f44270 */
[----:B------:R2:W-:Y:S01]  /*2f40*/  MUFU.EX2 R4, R78 ;  /* 0x0000004e00047308 */ /* 0x0005e20000000800 */
[----:B---3--:R-:W-:Y:S01]  /*2f50*/  FSEL R51, R26, -INF , P1 ;  /* 0xff8000001a337808 */ /* 0x008fe20000800000 */
[----:B------:R-:W-:Y:S01]  /*2f60*/  FFMA.FTZ R26, R49, UR35, -R59 ;  /* 0x00000023311a7c23 */ /* 0x000fe2000801083b */
[----:B------:R-:W-:Y:S02]  /*2f70*/  ISETP.GT.AND P1, PT, R75, 0x39, PT ;  /* 0x000000394b00780c */ /* 0x000fe40003f24270 */
[----:B----4-:R-:W-:Y:S02]  /*2f80*/  FSEL R27, R27, -INF , P2 ;  /* 0xff8000001b1b7808 */ /* 0x010fe40001000000 */
[----:B------:R-:W-:Y:S01]  /*2f90*/  ISETP.GT.AND P2, PT, R75, 0x40, PT ;  /* 0x000000404b00780c */ /* 0x000fe20003f44270 */
[----:B------:R-:W3:Y:S01]  /*2fa0*/  MUFU.TANH R34, R34 ;  /* 0x0000002200227308 */ /* 0x000ee20000002400 */
[----:B--2---:R-:W-:-:S02]  /*2fb0*/  FMNMX.FTZ R78, R53, R24, !PT ;  /* 0x00000018354e7209 */ /* 0x004fc40007810000 */
[----:B-1----:R-:W-:Y:S02]  /*2fc0*/  FSEL R23, R28, -INF , P1 ;  /* 0xff8000001c177808 */ /* 0x002fe40000800000 */
[----:B------:R-:W-:Y:S02]  /*2fd0*/  FMNMX.FTZ R78, R25, R78, !PT ;  /* 0x0000004e194e7209 */ /* 0x000fe40007810000 */
[----:B------:R-:W-:Y:S01]  /*2fe0*/  ISETP.GT.AND P1, PT, R75, 0x41, PT ;  /* 0x000000414b00780c */ /* 0x000fe20003f24270 */
[----:B------:R-:W1:Y:S01]  /*2ff0*/  MUFU.TANH R73, R73 ;  /* 0x0000004900497308 */ /* 0x000e620000002400 */
[----:B------:R-:W-:Y:S02]  /*3000*/  FMNMX.FTZ R78, R51, R78, !PT ;  /* 0x0000004e334e7209 */ /* 0x000fe40007810000 */
[----:B0-----:R-:W-:Y:S02]  /*3010*/  FSEL R50, R29, -INF , P2 ;  /* 0xff8000001d327808 */ /* 0x001fe40001000000 */
[----:B------:R-:W-:-:S02]  /*3020*/  FMNMX.FTZ R78, R27, R78, !PT ;  /* 0x0000004e1b4e7209 */ /* 0x000fc40007810000 */
[C---:B------:R-:W-:Y:S01]  /*3030*/  ISETP.GT.AND P2, PT, R75.reuse, 0x48, PT ;  /* 0x000000484b00780c */ /* 0x040fe20003f44270 */
[----:B------:R-:W-:Y:S01]  /*3040*/  MUFU.TANH R76, R76 ;  /* 0x0000004c004c7308 */ /* 0x000fe20000002400 */
[----:B---3--:R-:W-:Y:S02]  /*3050*/  FSEL R49, R34, -INF , P1 ;  /* 0xff80000022317808 */ /* 0x008fe40000800000 */
[----:B------:R-:W-:-:S05]  /*3060*/  ISETP.GT.AND P1, PT, R75, 0x49, PT ;  /* 0x000000494b00780c */ /* 0x000fca0003f24270 */
[----:B------:R-:W0:Y:S01]  /*3070*/  MUFU.TANH R77, R77 ;  /* 0x0000004d004d7308 */ /* 0x000e220000002400 */
[----:B-1----:R-:W-:Y:S02]  /*3080*/  FSEL R73, R73, -INF , P2 ;  /* 0xff80000049497808 */ /* 0x002fe40001000000 */
[----:B------:R-:W-:-:S05]  /*3090*/  ISETP.GT.AND P2, PT, R75, 0x50, PT ;  /* 0x000000504b00780c */ /* 0x000fca0003f44270 */
[----:B------:R1:W-:Y:S08]  /*30a0*/  MUFU.EX2 R9, R21 ;  /* 0x0000001500097308 */ /* 0x0003f00000000800 */
[----:B------:R-:W2:Y:S01]  /*30b0*/  MUFU.TANH R80, R80 ;  /* 0x0000005000507308 */ /* 0x000ea20000002400 */
[----:B-1----:R-:W-:Y:S01]  /*30c0*/  FMNMX.FTZ R21, R23, R78, !PT ;  /* 0x0000004e17157209 */ /* 0x002fe20007810000 */
[----:B------:R-:W-:Y:S01]  /*30d0*/  FFMA.FTZ R78, R22, UR35, -R59 ;  /* 0x00000023164e7c23 */ /* 0x000fe2000801083b */
[----:B0-----:R-:W-:-:S02]  /*30e0*/  FSEL R77, R77, -INF , P2 ;  /* 0xff8000004d4d7808 */ /* 0x001fc40001000000 */
[----:B------:R-:W-:Y:S01]  /*30f0*/  FMNMX.FTZ R28, R50, R21, !PT ;  /* 0x00000015321c7209 */ /* 0x000fe20007810000 */
[--C-:B------:R-:W-:Y:S01]  /*3100*/  FFMA.FTZ R21, R48, UR35, -R59.reuse ;  /* 0x0000002330157c23 */ /* 0x100fe2000801083b */
[----:B------:R-:W-:Y:S01]  /*3110*/  FSEL R48, R76, -INF , P1 ;  /* 0xff8000004c307808 */ /* 0x000fe20000800000 */
[----:B------:R-:W0:Y:S01]  /*3120*/  MUFU.TANH R62, R62 ;  /* 0x0000003e003e7308 */ /* 0x000e220000002400 */
[----:B------:R-:W-:Y:S01]  /*3130*/  FMNMX.FTZ R28, R49, R28, !PT ;  /* 0x0000001c311c7209 */ /* 0x000fe20007810000 */
[--C-:B------:R-:W-:Y:S01]  /*3140*/  FFMA.FTZ R76, R46, UR35, -R59.reuse ;  /* 0x000000232e4c7c23 */ /* 0x100fe2000801083b */
[----:B------:R-:W-:Y:S02]  /*3150*/  ISETP.GT.AND P1, PT, R75, 0x51, PT ;  /* 0x000000514b00780c */ /* 0x000fe40003f24270 */
[----:B------:R-:W-:Y:S01]  /*3160*/  FMNMX.FTZ R29, R73, R28, !PT ;  /* 0x0000001c491d7209 */ /* 0x000fe20007810000 */
[----:B------:R-:W-:Y:S01]  /*3170*/  FFMA.FTZ R28, R47, UR35, -R59 ;  /* 0x000000232f1c7c23 */ /* 0x000fe2000801083b */
[----:B------:R-:W-:Y:S01]  /*3180*/  ISETP.GT.AND P2, PT, R75, 0x58, PT ;  /* 0x000000584b00780c */ /* 0x000fe20003f44270 */
[----:B------:R-:W1:Y:S01]  /*3190*/  MUFU.TANH R64, R64 ;  /* 0x0000004000407308 */ /* 0x000e620000002400 */
[----:B------:R-:W-:-:S02]  /*31a0*/  FMNMX.FTZ R34, R48, R29, !PT ;  /* 0x0000001d30227209 */ /* 0x000fc40007810000 */
[----:B--2---:R-:W-:Y:S02]  /*31b0*/  FSEL R80, R80, -INF , P1 ;  /* 0xff80000050507808 */ /* 0x004fe40000800000 */
[----:B------:R-:W-:Y:S01]  /*31c0*/  FMNMX.FTZ R29, R77, R34, !PT ;  /* 0x000000224d1d7209 */ /* 0x000fe20007810000 */
[----:B------:R-:W-:Y:S01]  /*31d0*/  FFMA.FTZ R34, R45, UR35, -R59 ;  /* 0x000000232d227c23 */ /* 0x000fe2000801083b */
[C---:B------:R-:W-:Y:S01]  /*31e0*/  ISETP.GT.AND P1, PT, R75.reuse, 0x59, PT ;  /* 0x000000594b00780c */ /* 0x040fe20003f24270 */
[----:B------:R-:W2:Y:S01]  /*31f0*/  MUFU.TANH R63, R63 ;  /* 0x0000003f003f7308 */ /* 0x000ea20000002400 */
[----:B0-----:R-:W-:Y:S02]  /*3200*/  FSEL R62, R62, -INF , P2 ;  /* 0xff8000003e3e7808 */ /* 0x001fe40001000000 */
[----:B------:R-:W-:Y:S02]  /*3210*/  FMNMX.FTZ R47, R80, R29, !PT ;  /* 0x0000001d502f7209 */ /* 0x000fe40007810000 */
[----:B------:R-:W-:-:S02]  /*3220*/  ISETP.GT.AND P2, PT, R75, 0x60, PT ;  /* 0x000000604b00780c */ /* 0x000fc40003f44270 */
[----:B------:R-:W-:Y:S01]  /*3230*/  FMNMX.FTZ R47, R62, R47, !PT ;  /* 0x0000002f3e2f7209 */ /* 0x000fe20007810000 */
[----:B------:R-:W0:Y:S01]  /*3240*/  MUFU.TANH R66, R66 ;  /* 0x0000004200427308 */ /* 0x000e220000002400 */
[----:B-1----:R-:W-:Y:S02]  /*3250*/  FSEL R64, R64, -INF , P1 ;  /* 0xff80000040407808 */ /* 0x002fe40000800000 */
[----:B------:R-:W-:Y:S02]  /*3260*/  ISETP.GT.AND P1, PT, R75, 0x61, PT ;  /* 0x000000614b00780c */ /* 0x000fe40003f24270 */
[----:B------:R-:W-:-:S03]  /*3270*/  FMNMX.FTZ R46, R64, R47, !PT ;  /* 0x0000002f402e7209 */ /* 0x000fc60007810000 */
[----:B------:R-:W1:Y:S01]  /*3280*/  MUFU.TANH R65, R65 ;  /* 0x0000004100417308 */ /* 0x000e620000002400 */
[----:B--2---:R-:W-:Y:S02]  /*3290*/  FSEL R63, R63, -INF , P2 ;  /* 0xff8000003f3f7808 */ /* 0x004fe40001000000 */
[----:B------:R-:W-:Y:S02]  /*32a0*/  ISETP.GT.AND P2, PT, R75, 0x68, PT ;  /* 0x000000684b00780c */ /* 0x000fe40003f44270 */
[----:B------:R-:W-:Y:S01]  /*32b0*/  FMNMX.FTZ R45, R63, R46, !PT ;  /* 0x0000002e3f2d7209 */ /* 0x000fe20007810000 */
[----:B------:R-:W-:Y:S02]  /*32c0*/  FFMA.FTZ R46, R44, UR35, -R59 ;  /* 0x000000232c2e7c23 */ /* 0x000fe4000801083b */
        /* <DEDUP_REMOVED lines=19> */
[----:B------:R-:W-:Y:S01]  /*3400*/  FMNMX.FTZ R47, R69, R44, !PT ;  /* 0x0000002c452f7209 */ /* 0x000fe20007810000 */
[--C-:B------:R-:W-:Y:S01]  /*3410*/  FFMA.FTZ R44, R40, UR35, -R59.reuse ;  /* 0x00000023282c7c23 */ /* 0x100fe2000801083b */
[--C-:B------:R-:W-:Y:S01]  /*3420*/  FFMA.FTZ R40, R37, UR35, -R59.reuse ;  /* 0x0000002325287c23 */ /* 0x100fe2000801083b */
[----:B------:R1:W-:Y:S01]  /*3430*/  MUFU.EX2 R45, R46 ;  /* 0x0000002e002d7308 */ /* 0x0003e20000000800 */
[----:B--2---:R-:W-:Y:S01]  /*3440*/  FSEL R70, R70, -INF , P2 ;  /* 0xff80000046467808 */ /* 0x004fe20001000000 */
[----:B------:R-:W-:-:S03]  /*3450*/  FFMA.FTZ R37, R38, UR35, -R59 ;  /* 0x0000002326257c23 */ /* 0x000fc6000801083b */
[----:B------:R-:W-:-:S03]  /*3460*/  FMNMX.FTZ R47, R70, R47, !PT ;  /* 0x0000002f462f7209 */ /* 0x000fc60007810000 */
[----:B------:R-:W-:Y:S01]  /*3470*/  MUFU.EX2 R29, R76 ;  /* 0x0000004c001d7308 */ /* 0x000fe20000000800 */
[----:B0-----:R-:W-:-:S04]  /*3480*/  FSEL R72, R72, -INF , P1 ;  /* 0xff80000048487808 */ /* 0x001fc80000800000 */
[----:B------:R-:W-:-:S03]  /*3490*/  FMNMX.FTZ R47, R72, R47, !PT ;  /* 0x0000002f482f7209 */ /* 0x000fc60007810000 */
[----:B------:R-:W-:Y:S02]  /*34a0*/  MUFU.EX2 R24, R79 ;  /* 0x0000004f00187308 */ /* 0x000fe40000000800 */
[----:B-1----:R-:W0:Y:S06]  /*34b0*/  SHFL.BFLY PT, R46, R47, 0x2, 0x1f ;  /* 0x0c401f002f2e7f89 */ /* 0x002e2c00000e0000 */
[----:B------:R-:W1:Y:S08]  /*34c0*/  MUFU.EX2 R20, R20 ;  /* 0x0000001400147308 */ /* 0x000e700000000800 */
[----:B------:R-:W2:Y:S08]  /*34d0*/  MUFU.EX2 R2, R88 ;  /* 0x0000005800027308 */ /* 0x000eb00000000800 */
[----:B------:R3:W4:Y:S01]  /*34e0*/  MUFU.EX2 R3, R89 ;  /* 0x0000005900037308 */ /* 0x0007220000000800 */
[----:B0-----:R-:W-:Y:S01]  /*34f0*/  FMNMX.FTZ R38, R47, R46, !PT ;  /* 0x0000002e2f267209 */ /* 0x001fe20007810000 */
[--C-:B------:R-:W-:Y:S01]  /*3500*/  FFMA.FTZ R46, R30, UR35, -R59.reuse ;  /* 0x000000231e2e7c23 */ /* 0x100fe2000801083b */
[----:B------:R-:W-:-:S03]  /*3510*/  FFMA.FTZ R47, R31, UR35, -R59 ;  /* 0x000000231f2f7c23 */ /* 0x000fc6000801083b */
[----:B------:R-:W0:Y:S02]  /*3520*/  SHFL.BFLY PT, R75, R38, 0x1, 0x1f ;  /* 0x0c201f00264b7f89 */ /* 0x000e2400000e0000 */
[----:B------:R-:W5:Y:S01]  /*3530*/  MUFU.EX2 R0, R0 ;  /* 0x0000000000007308 */ /* 0x000f620000000800 */
[----:B---3--:R-:W-:-:S07]  /*3540*/  CS2R R88, SRZ ;  /* 0x0000000000587805 */ /* 0x008fce000001ff00 */
[----:B------:R-:W3:Y:S08]  /*3550*/  MUFU.EX2 R5, R5 ;  /* 0x0000000500057308 */ /* 0x000ef00000000800 */
[----:B------:R-:W-:Y:S01]  /*3560*/  MUFU.EX2 R19, R19 ;  /* 0x0000001300137308 */ /* 0x000fe20000000800 */
[----:B0-----:R-:W-:Y:S01]  /*3570*/  FMNMX.FTZ R76, R38, R75, !PT ;  /* 0x0000004b264c7209 */ /* 0x001fe20007810000 */
[--C-:B------:R-:W-:Y:S01]  /*3580*/  FFMA.FTZ R38, R14, UR35, -R59.reuse ;  /* 0x000000230e267c23 */ /* 0x100fe2000801083b */
[----:B------:R-:W-:-:S05]  /*3590*/  FFMA.FTZ R59, R13, UR35, -R59 ;  /* 0x000000230d3b7c23 */ /* 0x000fca000801083b */
[----:B------:R-:W-:Y:S01]  /*35a0*/  MUFU.EX2 R26, R26 ;  /* 0x0000001a001a7308 */ /* 0x000fe20000000800 */
[C---:B------:R-:W-:Y:S01]  /*35b0*/  FSETP.NEU.FTZ.AND P1, PT, R76.reuse, -INF , PT ;  /* 0xff8000004c00780b */ /* 0x040fe20003f3d000 */
[----:B------:R-:W-:-:S05]  /*35c0*/  FMUL.FTZ R79, R76, UR35 ;  /* 0x000000234c4f7c20 */ /* 0x000fca0008410000 */
[----:B------:R-:W-:Y:S01]  /*35d0*/  FSEL R79, R79, RZ, P1 ;  /* 0x000000ff4f4f7208 */ /* 0x000fe20000800000 */
[----:B------:R-:W-:Y:S04]  /*35e0*/  MUFU.EX2 R21, R21 ;  /* 0x0000001500157308 */ /* 0x000fe80000000800 */
[--C-:B------:R-:W-:Y:S01]  /*35f0*/  FFMA.FTZ R13, R52, UR35, -R79.reuse ;  /* 0x00000023340d7c23 */ /* 0x100fe2000801084f */
[--C-:B------:R-:W-:Y:S01]  /*3600*/  FFMA.FTZ R52, R58, UR35, -R79.reuse ;  /* 0x000000233a347c23 */ /* 0x100fe2000801084f */
        /* <DEDUP_REMOVED lines=9> */
[----:B------:R-:W-:Y:S01]  /*36a0*/  IADD3 R14, R17, -R14, RZ ;  /* 0x8000000e110e7210 */ /* 0x000fe20007ffe0ff */
[--C-:B------:R-:W-:Y:S01]  /*36b0*/  FFMA.FTZ R30, R61, UR35, -R79.reuse ;  /* 0x000000233d1e7c23 */ /* 0x100fe2000801084f */
[----:B------:R-:W-:Y:S01]  /*36c0*/  SHF.R.S32.HI R22, RZ, 0x4, R12 ;  /* 0x00000004ff167819 */ /* 0x000fe2000001140c */
[----:B------:R-:W-:Y:S01]  /*36d0*/  MUFU.EX2 R13, R13 ;  /* 0x0000000d000d7308 */ /* 0x000fe20000000800 */
[----:B------:R-:W-:Y:S01]  /*36e0*/  SHF.R.S32.HI R25, RZ, 0x1f, R14 ;  /* 0x0000001fff197819 */ /* 0x000fe2000001140e */
[--C-:B------:R-:W-:Y:S01]  /*36f0*/  FFMA.FTZ R61, R55, UR35, -R79.reuse ;  /* 0x00000023373d7c23 */ /* 0x100fe2000801084f */
[----:B------:R-:W-:Y:S01]  /*3700*/  LEA.HI R17, R18, R17, RZ, 0x5 ;  /* 0x0000001112117211 */ /* 0x000fe200078f28ff */
[--C-:B------:R-:W-:Y:S01]  /*3710*/  FFMA.FTZ R55, R56, UR35, -R79.reuse ;  /* 0x0000002338377c23 */ /* 0x100fe2000801084f */
[----:B------:R-:W-:Y:S01]  /*3720*/  LEA.HI R25, R25, R14, RZ, 0x3 ;  /* 0x0000000e19197211 */ /* 0x000fe200078f18ff */
[--C-:B------:R-:W-:Y:S01]  /*3730*/  FFMA.FTZ R56, R74, UR35, -R79.reuse ;  /* 0x000000234a387c23 */ /* 0x100fe2000801084f */
[--C-:B------:R-:W-:Y:S01]  /*3740*/  FFMA.FTZ R23, R23, UR35, -R79.reuse ;  /* 0x0000002317177c23 */ /* 0x100fe2000801084f */
[----:B------:R-:W0:Y:S01]  /*3750*/  MUFU.EX2 R30, R30 ;  /* 0x0000001e001e7308 */ /* 0x000e220000000800 */
[C---:B------:R-:W-:Y:S01]  /*3760*/  LOP3.LUT R51, R25.reuse, 0xfffffff8, RZ, 0xc0, !PT ;  /* 0xfffffff819337812 */ /* 0x040fe200078ec0ff */
[--C-:B------:R-:W-:Y:S01]  /*3770*/  FFMA.FTZ R8, R8, UR35, -R79.reuse ;  /* 0x0000002308087c23 */ /* 0x100fe2000801084f */
[----:B------:R-:W-:Y:S01]  /*3780*/  SHF.L.U32 R74, R25, 0x6, RZ ;  /* 0x00000006194a7819 */ /* 0x000fe200000006ff */
[--C-:B------:R-:W-:Y:S01]  /*3790*/  FFMA.FTZ R80, R80, UR35, -R79.reuse ;  /* 0x0000002350507c23 */ /* 0x100fe2000801084f */
[----:B------:R-:W-:Y:S01]  /*37a0*/  FFMA.FTZ R64, R64, UR35, -R79 ;  /* 0x0000002340407c23 */ /* 0x000fe2000801084f */
[----:B------:R-:W-:-:S02]  /*37b0*/  IMAD.IADD R14, R14, 0x1, -R51 ;  /* 0x000000010e0e7824 */ /* 0x000fc400078e0a33 */
[--C-:B------:R-:W-:Y:S01]  /*37c0*/  FFMA.FTZ R51, R27, UR35, -R79.reuse ;  /* 0x000000231b337c23 */ /* 0x100fe2000801084f */
[----:B------:R-:W-:Y:S01]  /*37d0*/  IMAD.SHL.U32 R27, R22, 0x8, RZ ;  /* 0x00000008161b7824 */ /* 0x000fe200078e00ff */
[----:B------:R-:W0:Y:S01]  /*37e0*/  MUFU.EX2 R31, R31 ;  /* 0x0000001f001f7308 */ /* 0x000e220000000800 */
[----:B------:R-:W-:Y:S01]  /*37f0*/  IMAD.SHL.U32 R12, R14, 0x40, RZ ;  /* 0x000000400e0c7824 */ /* 0x000fe200078e00ff */
[----:B------:R-:W-:Y:S01]  /*3800*/  LOP3.LUT R74, R74, 0x7ffffe00, RZ, 0xc0, !PT ;  /* 0x7ffffe004a4a7812 */ /* 0x000fe200078ec0ff */
[----:B------:R-:W-:Y:S01]  /*3810*/  IMAD.SHL.U32 R22, R17, 0x20, RZ ;  /* 0x0000002011167824 */ /* 0x000fe200078e00ff */
[----:B------:R-:W-:Y:S01]  /*3820*/  LOP3.LUT P1, RZ, R14, 0x4, RZ, 0xc0, !PT ;  /* 0x000000040eff7812 */ /* 0x000fe2000782c0ff */
[--C-:B------:R-:W-:Y:S01]  /*3830*/  FFMA.FTZ R17, R50, UR35, -R79.reuse ;  /* 0x0000002332117c23 */ /* 0x100fe2000801084f */
[----:B------:R-:W-:Y:S01]  /*3840*/  LOP3.LUT R12, R12, 0x1c0, RZ, 0xc0, !PT ;  /* 0x000001c00c0c7812 */ /* 0x000fe200078ec0ff */
[--C-:B------:R-:W-:Y:S01]  /*3850*/  FFMA.FTZ R50, R77, UR35, -R79.reuse ;  /* 0x000000234d327c23 */ /* 0x100fe2000801084f */
[----:B------:R1:W-:Y:S01]  /*3860*/  MUFU.EX2 R18, R23 ;  /* 0x0000001700127308 */ /* 0x0003e20000000800 */
[----:B------:R-:W-:Y:S01]  /*3870*/  LOP3.LUT R25, R22, 0x7ffffc00, RZ, 0xc0, !PT ;  /* 0x7ffffc0016197812 */ /* 0x000fe200078ec0ff */
[----:B------:R-:W-:Y:S01]  /*3880*/  FFMA.FTZ R63, R63, UR35, -R79 ;  /* 0x000000233f3f7c23 */ /* 0x000fe2000801084f */
[----:B------:R-:W-:Y:S01]  /*3890*/  LOP3.LUT R27, R12, 0x8, R27, 0xf8, !PT ;  /* 0x000000080c1b7812 */ /* 0x000fe200078ef81b */
[--C-:B------:R-:W-:Y:S01]  /*38a0*/  FFMA.FTZ R66, R66, UR35, -R79.reuse ;  /* 0x0000002342427c23 */ /* 0x100fe2000801084f */
[----:B------:R-:W-:Y:S01]  /*38b0*/  SHF.R.U32.HI R12, RZ, 0x3, R12 ;  /* 0x00000003ff0c7819 */ /* 0x000fe2000001160c */
[--C-:B------:R-:W-:Y:S01]  /*38c0*/  FFMA.FTZ R65, R65, UR35, -R79.reuse ;  /* 0x0000002341417c23 */ /* 0x100fe2000801084f */
[----:B------:R-:W-:Y:S01]  /*38d0*/  LOP3.LUT P2, RZ, R14, 0x2, RZ, 0xc0, !PT ;  /* 0x000000020eff7812 */ /* 0x000fe2000784c0ff */
[----:B------:R-:W0:Y:S01]  /*38e0*/  MUFU.EX2 R52, R52 ;  /* 0x0000003400347308 */ /* 0x000e220000000800 */
[----:B------:R-:W-:Y:S01]  /*38f0*/  LOP3.LUT R12, R27, R12, RZ, 0x3c, !PT ;  /* 0x0000000c1b0c7212 */ /* 0x000fe200078e3cff */
[----:B-1----:R-:W-:Y:S01]  /*3900*/  FADD.FTZ R23, R15, R20 ;  /* 0x000000140f177221 */ /* 0x002fe20000010000 */
[--C-:B------:R-:W-:Y:S01]  /*3910*/  FFMA.FTZ R14, R48, UR35, -R79.reuse ;  /* 0x00000023300e7c23 */ /* 0x100fe2000801084f */
[----:B------:R-:W-:Y:S01]  /*3920*/  FFMA.FTZ R27, R62, UR35, -R79 ;  /* 0x000000233e1b7c23 */ /* 0x000fe2000801084f */
[----:B------:R-:W-:Y:S01]  /*3930*/  IADD3 R74, R12, R74, R25 ;  /* 0x0000004a0c4a7210 */ /* 0x000fe20007ffe019 */
[----:B------:R-:W-:Y:S01]  /*3940*/  FFMA.FTZ R12, R49, UR35, -R79 ;  /* 0x00000023310c7c23 */ /* 0x000fe2000801084f */
[----:B--2---:R-:W-:Y:S01]  /*3950*/  FADD.FTZ R22, R2, R23 ;  /* 0x0000001702167221 */ /* 0x004fe20000010000 */
[----:B------:R-:W1:Y:S01]  /*3960*/  MUFU.EX2 R57, R57 ;  /* 0x0000003900397308 */ /* 0x000e620000000800 */
[--C-:B------:R-:W-:Y:S01]  /*3970*/  FFMA.FTZ R49, R73, UR35, -R79.reuse ;  /* 0x0000002349317c23 */ /* 0x100fe2000801084f */
[--C-:B------:R-:W-:Y:S01]  /*3980*/  FFMA.FTZ R68, R68, UR35, -R79.reuse ;  /* 0x0000002344447c23 */ /* 0x100fe2000801084f */
[----:B----4-:R-:W-:Y:S01]  /*3990*/  FADD.FTZ R23, R3, R22 ;  /* 0x0000001603177221 */ /* 0x010fe20000010000 */
[--C-:B------:R-:W-:Y:S01]  /*39a0*/  FFMA.FTZ R67, R67, UR35, -R79.reuse ;  /* 0x0000002343437c23 */ /* 0x100fe2000801084f */
[--C-:B------:R-:W-:Y:S01]  /*39b0*/  FFMA.FTZ R70, R70, UR35, -R79.reuse ;  /* 0x0000002346467c23 */ /* 0x100fe2000801084f */
[----:B------:R-:W-:Y:S01]  /*39c0*/  FFMA.FTZ R69, R69, UR35, -R79 ;  /* 0x0000002345457c23 */ /* 0x000fe2000801084f */
[----:B-----5:R-:W-:Y:S01]  /*39d0*/  FADD.FTZ R22, R0, R23 ;  /* 0x0000001700167221 */ /* 0x020fe20000010000 */
[----:B------:R-:W2:Y:S01]  /*39e0*/  MUFU.EX2 R8, R8 ;  /* 0x0000000800087308 */ /* 0x000ea20000000800 */
[----:B------:R-:W-:-:S02]  /*39f0*/  FFMA.FTZ R72, R72, UR35, -R79 ;  /* 0x0000002348487c23 */ /* 0x000fc4000801084f */
[----:B---3--:R-:W-:-:S04]  /*3a00*/  FADD.FTZ R25, R5, R22 ;  /* 0x0000001605197221 */ /* 0x008fc80000010000 */
[----:B------:R-:W-:Y:S01]  /*3a10*/  FADD.FTZ R22, R4, R25 ;  /* 0x0000001904167221 */ /* 0x000fe20000010000 */
[----:B------:R0:W-:Y:S03]  /*3a20*/  MUFU.EX2 R48, R12 ;  /* 0x0000000c00307308 */ /* 0x0001e60000000800 */
[----:B------:R-:W-:-:S04]  /*3a30*/  FADD.FTZ R25, R9, R22 ;  /* 0x0000001609197221 */ /* 0x000fc80000010000 */
[----:B------:R-:W-:Y:S01]  /*3a40*/  FADD.FTZ R22, R24, R25 ;  /* 0x0000001918167221 */ /* 0x000fe20000010000 */
[----:B------:R-:W3:Y:S01]  /*3a50*/  MUFU.EX2 R58, R58 ;  /* 0x0000003a003a7308 */ /* 0x000ee20000000800 */
[----:B0-----:R-:W-:Y:S01]  /*3a60*/  FADD.FTZ R12, R13, R30 ;  /* 0x0000001e0d0c7221 */ /* 0x001fe20000010000 */
[----:B------:R-:W-:Y:S02]  /*3a70*/  F2FP.F16.F32.PACK_AB R24, R19, R24 ;  /* 0x000000181318723e */ /* 0x000fe400000000ff */
[----:B------:R-:W-:Y:S01]  /*3a80*/  F2FP.F16.F32.PACK_AB R13, R30, R13 ;  /* 0x0000000d1e0d723e */ /* 0x000fe200000000ff */
[----:B------:R-:W-:-:S03]  /*3a90*/  FADD.FTZ R23, R31, R12 ;  /* 0x0000000c1f177221 */ /* 0x000fc60000010000 */
[----:B------:R-:W0:Y:S01]  /*3aa0*/  MUFU.EX2 R61, R61 ;  /* 0x0000003d003d7308 */ /* 0x000e220000000800 */
[----:B------:R-:W-:-:S04]  /*3ab0*/  FADD.FTZ R12, R52, R23 ;  /* 0x00000017340c7221 */ /* 0x000fc80000010000 */
[----:B-1----:R-:W-:Y:S01]  /*3ac0*/  FADD.FTZ R23, R57, R12 ;  /* 0x0000000c39177221 */ /* 0x002fe20000010000 */
[----:B------:R-:W-:Y:S01]  /*3ad0*/  F2FP.F16.F32.PACK_AB R12, R20, R15 ;  /* 0x0000000f140c723e */ /* 0x000fe200000000ff */
[----:B------:R-:W-:Y:S01]  /*3ae0*/  FADD.FTZ R15, R19, R22 ;  /* 0x00000016130f7221 */ /* 0x000fe20000010000 */
[----:B------:R-:W1:Y:S01]  /*3af0*/  MUFU.EX2 R55, R55 ;  /* 0x0000003700377308 */ /* 0x000e620000000800 */
[----:B--2---:R-:W-:Y:S01]  /*3b00*/  FADD.FTZ R23, R8, R23 ;  /* 0x0000001708177221 */ /* 0x004fe20000010000 */
[----:B------:R-:W-:Y:S02]  /*3b10*/  F2FP.F16.F32.PACK_AB R20, R5, R0 ;  /* 0x000000000514723e */ /* 0x000fe400000000ff */
[----:B------:R-:W-:Y:S01]  /*3b20*/  F2FP.F16.F32.PACK_AB R22, R9, R4 ;  /* 0x000000040916723e */ /* 0x000fe200000000ff */
[----:B---3--:R-:W-:-:S03]  /*3b30*/  FADD.FTZ R0, R58, R23 ;  /* 0x000000173a007221 */ /* 0x008fc60000010000 */
[----:B------:R-:W2:Y:S01]  /*3b40*/  MUFU.EX2 R60, R60 ;  /* 0x0000003c003c7308 */ /* 0x000ea20000000800 */
[C---:B0-----:R-:W-:Y:S01]  /*3b50*/  FADD.FTZ R0, R61.reuse, R0 ;  /* 0x000000003d007221 */ /* 0x041fe20000010000 */
[----:B------:R-:W-:-:S06]  /*3b60*/  F2FP.F16.F32.PACK_AB R23, R61, R58 ;  /* 0x0000003a3d17723e */ /* 0x000fcc00000000ff */
[----:B------:R-:W0:Y:S01]  /*3b70*/  MUFU.EX2 R56, R56 ;  /* 0x0000003800387308 */ /* 0x000e220000000800 */
[----:B-1----:R-:W-:-:S07]  /*3b80*/  FADD.FTZ R5, R55, R0 ;  /* 0x0000000037057221 */ /* 0x002fce0000010000 */
[----:B------:R-:W-:Y:S01]  /*3b90*/  MUFU.EX2 R28, R28 ;  /* 0x0000001c001c7308 */ /* 0x000fe20000000800 */
[C---:B--2---:R-:W-:Y:S01]  /*3ba0*/  FADD.FTZ R5, R60.reuse, R5 ;  /* 0x000000053c057221 */ /* 0x044fe20000010000 */
[----:B------:R-:W-:Y:S01]  /*3bb0*/  F2FP.F16.F32.PACK_AB R25, R60, R55 ;  /* 0x000000373c19723e */ /* 0x000fe200000000ff */
[----:B------:R-:W-:-:S05]  /*3bc0*/  IMAD.MOV.U32 R55, RZ, RZ, 0x40 ;  /* 0x00000040ff377424 */ /* 0x000fca00078e00ff */
[----:B------:R-:W1:Y:S01]  /*3bd0*/  MUFU.EX2 R75, R75 ;  /* 0x0000004b004b7308 */ /* 0x000e620000000800 */
[----:B0-----:R-:W-:Y:S01]  /*3be0*/  FADD.FTZ R0, R56, R5 ;  /* 0x0000000538007221 */ /* 0x001fe20000010000 */
[----:B------:R-:W-:Y:S02]  /*3bf0*/  SEL R55, R55, 0xffffffc0, !P1 ;  /* 0xffffffc037377807 */ /* 0x000fe40004800000 */
[----:B------:R-:W-:-:S04]  /*3c00*/  PLOP3.LUT P1, PT, PT, PT, UP0, 0x80, 0x0 ;  /* 0x000000000000781c */ /* 0x000fc80003f2f008 */
[----:B------:R-:W0:Y:S08]  /*3c10*/  MUFU.EX2 R53, R53 ;  /* 0x0000003500357308 */ /* 0x000e300000000800 */
[----:B------:R2:W-:Y:S08]  /*3c20*/  MUFU.EX2 R62, R14 ;  /* 0x0000000e003e7308 */ /* 0x0005f00000000800 */
[----:B------:R-:W3:Y:S01]  /*3c30*/  MUFU.EX2 R34, R34 ;  /* 0x0000002200227308 */ /* 0x000ee20000000800 */
[----:B--2---:R-:W-:Y:S01]  /*3c40*/  F2FP.F16.F32.PACK_AB R14, R3, R2 ;  /* 0x00000002030e723e */ /* 0x004fe200000000ff */
[----:B------:R-:W-:Y:S01]  /*3c50*/  FADD.FTZ R2, R26, R15 ;  /* 0x0000000f1a027221 */ /* 0x000fe20000010000 */
[----:B------:R-:W-:-:S02]  /*3c60*/  F2FP.F16.F32.PACK_AB R26, R21, R26 ;  /* 0x0000001a151a723e */ /* 0x000fc400000000ff */
[----:B------:R-:W-:Y:S01]  /*3c70*/  F2FP.F16.F32.PACK_AB R15, R52, R31 ;  /* 0x0000001f340f723e */ /* 0x000fe200000000ff */
[----:B------:R-:W-:Y:S01]  /*3c80*/  FADD.FTZ R19, R21, R2 ;  /* 0x0000000215137221 */ /* 0x000fe20000010000 */
[----:B------:R-:W-:Y:S01]  /*3c90*/  F2FP.F16.F32.PACK_AB R21, R8, R57 ;  /* 0x000000390815723e */ /* 0x000fe200000000ff */
[----:B------:R-:W2:Y:S01]  /*3ca0*/  MUFU.EX2 R54, R54 ;  /* 0x0000003600367308 */ /* 0x000ea20000000800 */
[----:B-1----:R-:W-:Y:S01]  /*3cb0*/  FADD.FTZ R2, R75, R0 ;  /* 0x000000004b027221 */ /* 0x002fe20000010000 */
[----:B------:R-:W-:Y:S01]  /*3cc0*/  FADD.FTZ R8, R28, R19 ;  /* 0x000000131c087221 */ /* 0x000fe20000010000 */
[----:B------:R-:W-:Y:S02]  /*3cd0*/  LEA R0, R74, UR38, 0x1 ;  /* 0x000000264a007c11 */ /* 0x000fe4000f8e08ff */
[----:B0-----:R-:W-:Y:S01]  /*3ce0*/  FADD.FTZ R5, R53, R2 ;  /* 0x0000000235057221 */ /* 0x001fe20000010000 */
[C---:B------:R-:W-:Y:S01]  /*3cf0*/  FADD.FTZ R19, R29.reuse, R8 ;  /* 0x000000081d137221 */ /* 0x040fe20000010000 */
[----:B------:R-:W-:Y:S01]  /*3d00*/  F2FP.F16.F32.PACK_AB R28, R29, R28 ;  /* 0x0000001c1d1c723e */ /* 0x000fe200000000ff */
[----:B------:R-:W0:Y:S01]  /*3d10*/  MUFU.EX2 R51, R51 ;  /* 0x0000003300337308 */ /* 0x000e220000000800 */
[----:B------:R-:W-:-:S02]  /*3d20*/  VIADD R52, R0, 0x21800 ;  /* 0x0002180000347836 */ /* 0x000fc40000000000 */
[----:B---3--:R-:W-:Y:S01]  /*3d30*/  FADD.FTZ R30, R34, R19 ;  /* 0x00000013221e7221 */ /* 0x008fe20000010000 */
[----:B------:R-:W-:Y:S01]  /*3d40*/  VIADD R8, R0, 0x21820 ;  /* 0x0002182000087836 */ /* 0x000fe20000000000 */
[----:B------:R1:W-:Y:S01]  /*3d50*/  STSM.16.M88.4 [R0+0x21800], R12 ;  /* 0x0218000c00007844 */ /* 0x0003e20000000200 */
[----:B------:R-:W-:Y:S02]  /*3d60*/  @P2 VIADD R8, R52, 0xffffffe0 ;  /* 0xffffffe034082836 */ /* 0x000fe40000000000 */
[----:B------:R-:W-:Y:S01]  /*3d70*/  FADD.FTZ R30, R45, R30 ;  /* 0x0000001e2d1e7221 */ /* 0x000fe20000010000 */
[----:B------:R-:W3:Y:S01]  /*3d80*/  MUFU.EX2 R43, R43 ;  /* 0x0000002b002b7308 */ /* 0x000ee20000000800 */
[----:B--2---:R-:W-:Y:S01]  /*3d90*/  FADD.FTZ R2, R54, R5 ;  /* 0x0000000536027221 */ /* 0x004fe20000010000 */
[----:B------:R2:W-:Y:S01]  /*3da0*/  STSM.16.M88.4 [R8], R20 ;  /* 0x0000001408007844 */ /* 0x0005e20000000200 */
[----:B------:R-:W-:-:S05]  /*3db0*/  IADD3 R5, R52, R55, RZ ;  /* 0x0000003734057210 */ /* 0x000fca0007ffe0ff */
[----:B------:R-:W4:Y:S01]  /*3dc0*/  MUFU.EX2 R42, R42 ;  /* 0x0000002a002a7308 */ /* 0x000f220000000800 */
[----:B0-----:R-:W-:-:S04]  /*3dd0*/  FADD.FTZ R19, R51, R2 ;  /* 0x0000000233137221 */ /* 0x001fc80000010000 */
[----:B------:R-:W-:-:S03]  /*3de0*/  FADD.FTZ R2, R18, R19 ;  /* 0x0000001312027221 */ /* 0x000fc60000010000 */
[----:B------:R-:W0:Y:S01]  /*3df0*/  MUFU.EX2 R17, R17 ;  /* 0x0000001100117308 */ /* 0x000e220000000800 */
[----:B---3--:R-:W-:-:S07]  /*3e00*/  FADD.FTZ R31, R43, R30 ;  /* 0x0000001e2b1f7221 */ /* 0x008fce0000010000 */
[----:B------:R-:W3:Y:S01]  /*3e10*/  MUFU.EX2 R41, R41 ;  /* 0x0000002900297308 */ /* 0x000ee20000000800 */
[C---:B----4-:R-:W-:Y:S01]  /*3e20*/  FADD.FTZ R30, R42.reuse, R31 ;  /* 0x0000001f2a1e7221 */ /* 0x050fe20000010000 */
[----:B-1----:R-:W-:-:S06]  /*3e30*/  F2FP.F16.F32.PACK_AB R12, R42, R43 ;  /* 0x0000002b2a0c723e */ /* 0x002fcc00000000ff */
[----:B------:R-:W1:Y:S01]  /*3e40*/  MUFU.EX2 R44, R44 ;  /* 0x0000002c002c7308 */ /* 0x000e620000000800 */
[----:B0-----:R-:W-:-:S04]  /*3e50*/  FADD.FTZ R19, R17, R2 ;  /* 0x0000000211137221 */ /* 0x001fc80000010000 */
[----:B------:R-:W-:-:S03]  /*3e60*/  FADD.FTZ R2, R48, R19 ;  /* 0x0000001330027221 */ /* 0x000fc60000010000 */
[----:B------:R-:W0:Y:S01]  /*3e70*/  MUFU.EX2 R49, R49 ;  /* 0x0000003100317308 */ /* 0x000e220000000800 */
[----:B---3--:R-:W-:-:S07]  /*3e80*/  FADD.FTZ R31, R41, R30 ;  /* 0x0000001e291f7221 */ /* 0x008fce0000010000 */
[----:B------:R-:W3:Y:S01]  /*3e90*/  MUFU.EX2 R39, R39 ;  /* 0x0000002700277308 */ /* 0x000ee20000000800 */
[----:B-1----:R-:W-:Y:S01]  /*3ea0*/  FADD.FTZ R30, R44, R31 ;  /* 0x0000001f2c1e7221 */ /* 0x002fe20000010000 */
[----:B------:R-:W-:Y:S02]  /*3eb0*/  F2FP.F16.F32.PACK_AB R31, R18, R51 ;  /* 0x00000033121f723e */ /* 0x000fe400000000ff */
[----:B------:R-:W-:-:S04]  /*3ec0*/  F2FP.F16.F32.PACK_AB R14, R44, R41 ;  /* 0x000000292c0e723e */ /* 0x000fc800000000ff */
[----:B------:R-:W2:Y:S01]  /*3ed0*/  MUFU.EX2 R40, R40 ;  /* 0x0000002800287308 */ /* 0x000ea20000000800 */
[----:B0-----:R-:W-:-:S04]  /*3ee0*/  FADD.FTZ R19, R49, R2 ;  /* 0x0000000231137221 */ /* 0x001fc80000010000 */
[----:B------:R-:W-:-:S03]  /*3ef0*/  FADD.FTZ R19, R62, R19 ;  /* 0x000000133e137221 */ /* 0x000fc60000010000 */
[----:B------:R-:W0:Y:S01]  /*3f00*/  MUFU.EX2 R50, R50 ;  /* 0x0000003200327308 */ /* 0x000e220000000800 */
[----:B---3--:R-:W-:Y:S01]  /*3f10*/  FADD.FTZ R29, R39, R30 ;  /* 0x0000001e271d7221 */ /* 0x008fe20000010000 */
[----:B------:R-:W-:-:S06]  /*3f20*/  F2FP.F16.F32.PACK_AB R30, R45, R34 ;  /* 0x000000222d1e723e */ /* 0x000fcc00000000ff */
[----:B------:R-:W1:Y:S01]  /*3f30*/  MUFU.EX2 R37, R37 ;  /* 0x0000002500257308 */ /* 0x000e620000000800 */
[----:B--2---:R-:W-:Y:S01]  /*3f40*/  FADD.FTZ R20, R40, R29 ;  /* 0x0000001d28147221 */ /* 0x004fe20000010000 */
[----:B------:R-:W-:Y:S02]  /*3f50*/  F2FP.F16.F32.PACK_AB R29, R54, R53 ;  /* 0x00000035361d723e */ /* 0x000fe400000000ff */
[----:B------:R-:W-:-:S04]  /*3f60*/  F2FP.F16.F32.PACK_AB R40, R40, R39 ;  /* 0x000000272828723e */ /* 0x000fc800000000ff */
[----:B------:R-:W2:Y:S01]  /*3f70*/  MUFU.EX2 R3, R80 ;  /* 0x0000005000037308 */ /* 0x000ea20000000800 */
[----:B0-----:R-:W-:-:S07]  /*3f80*/  FADD.FTZ R2, R50, R19 ;  /* 0x0000001332027221 */ /* 0x001fce0000010000 */
[----:B------:R-:W0:Y:S01]  /*3f90*/  MUFU.EX2 R36, R36 ;  /* 0x0000002400247308 */ /* 0x000e220000000800 */
[----:B-1----:R-:W-:-:S07]  /*3fa0*/  FADD.FTZ R13, R37, R20 ;  /* 0x00000014250d7221 */ /* 0x002fce0000010000 */
[----:B------:R1:W3:Y:S01]  /*3fb0*/  MUFU.EX2 R4, R27 ;  /* 0x0000001b00047308 */ /* 0x0002e20000000800 */
[C---:B--2---:R-:W-:Y:S01]  /*3fc0*/  FADD.FTZ R15, R3.reuse, R2 ;  /* 0x00000002030f7221 */ /* 0x044fe20000010000 */
[----:B------:R-:W-:-:S06]  /*3fd0*/  F2FP.F16.F32.PACK_AB R41, R3, R50 ;  /* 0x000000320329723e */ /* 0x000fcc00000000ff */
[----:B------:R-:W2:Y:S01]  /*3fe0*/  MUFU.EX2 R35, R35 ;  /* 0x0000002300237308 */ /* 0x000ea20000000800 */
[----:B0-----:R-:W-:Y:S01]  /*3ff0*/  FADD.FTZ R2, R36, R13 ;  /* 0x0000000d24027221 */ /* 0x001fe20000010000 */
[----:B------:R-:W-:Y:S02]  /*4000*/  F2FP.F16.F32.PACK_AB R13, R48, R17 ;  /* 0x00000011300d723e */ /* 0x000fe400000000ff */
[----:B-1----:R-:W-:Y:S02]  /*4010*/  F2FP.F16.F32.PACK_AB R27, R75, R56 ;  /* 0x000000384b1b723e */ /* 0x002fe400000000ff */
[----:B------:R-:W-:Y:S02]  /*4020*/  F2FP.F16.F32.PACK_AB R42, R36, R37 ;  /* 0x00000025242a723e */ /* 0x000fe400000000ff */
[----:B------:R-:W0:Y:S01]  /*4030*/  MUFU.EX2 R9, R64 ;  /* 0x0000004000097308 */ /* 0x000e220000000800 */
[----:B---3--:R-:W-:Y:S01]  /*4040*/  FADD.FTZ R20, R4, R15 ;  /* 0x0000000f04147221 */ /* 0x008fe20000010000 */
[----:B------:R-:W-:Y:S01]  /*4050*/  F2FP.F16.F32.PACK_AB R15, R62, R49 ;  /* 0x000000313e0f723e */ /* 0x000fe200000000ff */
[----:B------:R-:W-:Y:S05]  /*4060*/  STSM.16.M88.4 [R5], R24 ;  /* 0x0000001805007844 */ /* 0x000fea0000000200 */
[----:B------:R-:W1:Y:S01]  /*4070*/  MUFU.EX2 R32, R32 ;  /* 0x0000002000207308 */ /* 0x000e620000000800 */
[----:B--2---:R-:W-:Y:S01]  /*4080*/  FADD.FTZ R17, R35, R2 ;  /* 0x0000000223117221 */ /* 0x004fe20000010000 */
[----:B------:R-:W-:-:S05]  /*4090*/  IMAD.IADD R2, R55, 0x1, R8 ;  /* 0x0000000137027824 */ /* 0x000fca00078e0208 */
[----:B------:R-:W-:Y:S01]  /*40a0*/  STSM.16.M88.4 [R2], R28 ;  /* 0x0000001c02007844 */ /* 0x000fe20000000200 */
[----:B------:R-:W2:Y:S01]  /*40b0*/  MUFU.EX2 R63, R63 ;  /* 0x0000003f003f7308 */ /* 0x000ea20000000800 */
[C---:B0-----:R-:W-:Y:S01]  /*40c0*/  FADD.FTZ R20, R9.reuse, R20 ;  /* 0x0000001409147221 */ /* 0x041fe20000010000 */
[----:B------:R-:W-:Y:S01]  /*40d0*/  F2FP.F16.F32.PACK_AB R43, R9, R4 ;  /* 0x00000004092b723e */ /* 0x000fe200000000ff */
[----:B------:R0:W-:Y:S01]  /*40e0*/  STSM.16.M88.4 [R0+0x27800], R12 ;  /* 0x0278000c00007844 */ /* 0x0001e20000000200 */
[----:B------:R-:W-:-:S03]  /*40f0*/  VIADD R9, R8, 0x6000 ;  /* 0x0000600008097836 */ /* 0x000fc60000000000 */
[----:B------:R3:W-:Y:S01]  /*4100*/  STSM.16.M88.4 [R8+0x6000], R40 ;  /* 0x0060002808007844 */ /* 0x0007e20000000200 */
[----:B------:R-:W4:Y:S01]  /*4110*/  MUFU.EX2 R66, R66 ;  /* 0x0000004200427308 */ /* 0x000f220000000800 */
[C---:B-1----:R-:W-:Y:S01]  /*4120*/  FADD.FTZ R22, R32.reuse, R17 ;  /* 0x0000001120167221 */ /* 0x042fe20000010000 */
[----:B------:R-:W-:-:S06]  /*4130*/  F2FP.F16.F32.PACK_AB R32, R32, R35 ;  /* 0x000000232020723e */ /* 0x000fcc00000000ff */
[----:B------:R-:W1:Y:S01]  /*4140*/  MUFU.EX2 R33, R33 ;  /* 0x0000002100217308 */ /* 0x000e620000000800 */
[----:B--2---:R-:W-:-:S07]  /*4150*/  FADD.FTZ R17, R63, R20 ;  /* 0x000000143f117221 */ /* 0x004fce0000010000 */
[----:B------:R-:W2:Y:S01]  /*4160*/  MUFU.EX2 R46, R46 ;  /* 0x0000002e002e7308 */ /* 0x000ea20000000800 */
[----:B----4-:R-:W-:-:S07]  /*4170*/  FADD.FTZ R20, R66, R17 ;  /* 0x0000001142147221 */ /* 0x010fce0000010000 */
[----:B------:R-:W4:Y:S01]  /*4180*/  MUFU.EX2 R65, R65 ;  /* 0x0000004100417308 */ /* 0x000f220000000800 */
[----:B-1----:R-:W-:-:S07]  /*4190*/  FADD.FTZ R19, R33, R22 ;  /* 0x0000001621137221 */ /* 0x002fce0000010000 */
[----:B------:R-:W1:Y:S01]  /*41a0*/  MUFU.EX2 R68, R68 ;  /* 0x0000004400447308 */ /* 0x000e620000000800 */
[C---:B--2---:R-:W-:Y:S01]  /*41b0*/  F2FP.F16.F32.PACK_AB R34, R46.reuse, R33 ;  /* 0x000000212e22723e */ /* 0x044fe200000000ff */
[----:B------:R-:W-:Y:S01]  /*41c0*/  FADD.FTZ R22, R46, R19 ;  /* 0x000000132e167221 */ /* 0x000fe20000010000 */
[----:B------:R-:W-:-:S05]  /*41d0*/  F2FP.F16.F32.PACK_AB R33, R66, R63 ;  /* 0x0000003f4221723e */ /* 0x000fca00000000ff */
[----:B------:R-:W2:Y:S01]  /*41e0*/  MUFU.EX2 R47, R47 ;  /* 0x0000002f002f7308 */ /* 0x000ea20000000800 */
[----:B----4-:R-:W-:-:S07]  /*41f0*/  FADD.FTZ R19, R65, R20 ;  /* 0x0000001441137221 */ /* 0x010fce0000010000 */
[----:B------:R-:W0:Y:S01]  /*4200*/  MUFU.EX2 R78, R78 ;  /* 0x0000004e004e7308 */ /* 0x000e220000000800 */
[C---:B-1----:R-:W-:Y:S01]  /*4210*/  F2FP.F16.F32.PACK_AB R35, R68.reuse, R65 ;  /* 0x000000414423723e */ /* 0x042fe200000000ff */
[----:B------:R-:W-:-:S04]  /*4220*/  FADD.FTZ R20, R68, R19 ;  /* 0x0000001344147221 */ /* 0x000fc80000010000 */
[----:B------:R3:W-:Y:S02]  /*4230*/  STSM.16.M88.4 [R5+0x6000], R32 ;  /* 0x0060002005007844 */ /* 0x0007e40000000200 */
[----:B------:R-:W1:Y:S01]  /*4240*/  MUFU.EX2 R38, R38 ;  /* 0x0000002600267308 */ /* 0x000e620000000800 */
[----:B--2---:R-:W-:-:S07]  /*4250*/  FADD.FTZ R21, R47, R22 ;  /* 0x000000162f157221 */ /* 0x004fce0000010000 */
[----:B------:R-:W2:Y:S01]  /*4260*/  MUFU.EX2 R59, R59 ;  /* 0x0000003b003b7308 */ /* 0x000ea20000000800 */
[C---:B0-----:R-:W-:Y:S01]  /*4270*/  F2FP.F16.F32.PACK_AB R12, R78.reuse, R47 ;  /* 0x0000002f4e0c723e */ /* 0x041fe200000000ff */
[----:B------:R-:W-:-:S06]  /*4280*/  FADD.FTZ R21, R78, R21 ;  /* 0x000000154e157221 */ /* 0x000fcc0000010000 */
[----:B------:R-:W0:Y:S01]  /*4290*/  MUFU.EX2 R67, R67 ;  /* 0x0000004300437308 */ /* 0x000e220000000800 */
[----:B-1----:R-:W-:-:S07]  /*42a0*/  FADD.FTZ R4, R38, R21 ;  /* 0x0000001526047221 */ /* 0x002fce0000010000 */
[----:B------:R-:W1:Y:S01]  /*42b0*/  MUFU.EX2 R18, R69 ;  /* 0x0000004500127308 */ /* 0x000e620000000800 */
[C---:B--2---:R-:W-:Y:S01]  /*42c0*/  F2FP.F16.F32.PACK_AB R14, R59.reuse, R38 ;  /* 0x000000263b0e723e */ /* 0x044fe200000000ff */
[----:B------:R-:W-:-:S06]  /*42d0*/  FADD.FTZ R4, R59, R4 ;  /* 0x000000043b047221 */ /* 0x000fcc0000010000 */
[----:B------:R-:W-:Y:S01]  /*42e0*/  MUFU.EX2 R70, R70 ;  /* 0x0000004600467308 */ /* 0x000fe20000000800 */
[----:B0-----:R-:W-:-:S07]  /*42f0*/  FADD.FTZ R3, R67, R20 ;  /* 0x0000001443037221 */ /* 0x001fce0000010000 */
[----:B------:R-:W0:Y:S01]  /*4300*/  MUFU.EX2 R17, R72 ;  /* 0x0000004800117308 */ /* 0x000e220000000800 */
[C---:B-1----:R-:W-:Y:S01]  /*4310*/  F2FP.F16.F32.PACK_AB R13, R18.reuse, R67 ;  /* 0x00000043120d723e */ /* 0x042fe200000000ff */
[----:B------:R-:W-:Y:S01]  /*4320*/  FADD.FTZ R3, R18, R3 ;  /* 0x0000000312037221 */ /* 0x000fe20000010000 */
[----:B0-----:R-:W-:-:S03]  /*4330*/  F2FP.F16.F32.PACK_AB R15, R17, R70 ;  /* 0x00000046110f723e */ /* 0x001fc600000000ff */
[----:B------:R-:W-:Y:S02]  /*4340*/  FADD.FTZ R70, R70, R3 ;  /* 0x0000000346467221 */ /* 0x000fe40000010000 */
[----:B------:R3:W-:Y:S02]  /*4350*/  STSM.16.M88.4 [R2+0x6000], R12 ;  /* 0x0060000c02007844 */ /* 0x0007e40000000200 */
[----:B------:R-:W-:Y:S01]  /*4360*/  FADD.FTZ R3, R17, R70 ;  /* 0x0000004611037221 */ /* 0x000fe20000010000 */
[----:B------:R0:W-:Y:S06]  /*4370*/  MEMBAR.ALL.CTA ;  /* 0x0000000000007992 */ /* 0x0001ec0000008000 */
[----:B0-----:R-:W0:Y:S02]  /*4380*/  FENCE.VIEW.ASYNC.S ;  /* 0x00000000000073c6 */ /* 0x001e240000000000 */
[----:B0-----:R-:W-:Y:S01]  /*4390*/  NOP ;  /* 0x0000000000007918 */ /* 0x001fe20000000000 */
[----:B------:R-:W-:Y:S05]  /*43a0*/  @!P1 BRA `(.L_x_11942) ;  /* 0x0000003000d09947 */ /* 0x000fea0003800000 */
[----:B---3--:R-:W-:Y:S01]  /*43b0*/  IMAD.MOV.U32 R13, RZ, RZ, R76 ;  /* 0x000000ffff0d7224 */ /* 0x008fe200078e004c */
[----:B------:R-:W-:Y:S01]  /*43c0*/  MOV R135, RZ ;  /* 0x000000ff00877202 */ /* 0x000fe20000000f00 */
[----:B------:R-:W-:Y:S01]  /*43d0*/  IMAD.MOV.U32 R12, RZ, RZ, R71 ;  /* 0x000000ffff0c7224 */ /* 0x000fe200078e0047 */
[----:B------:R-:W-:Y:S01]  /*43e0*/  UMOV UR42, URZ ;  /* 0x0000003f002a7c82 */ /* 0x000fe20008000000 */
[----:B------:R-:W-:Y:S01]  /*43f0*/  UMOV UR5, URZ ;  /* 0x0000003f00057c82 */ /* 0x000fe20008000000 */
[----:B------:R-:W-:Y:S01]  /*4400*/  ULDC UR34, c[0x0][0x288] ;  /* 0x0000a20000227ab9 */ /* 0x000fe20000000800 */
[----:B------:R-:W-:Y:S01]  /*4410*/  ULDC UR33, c[0x0][0x2f0] ;  /* 0x0000bc0000217ab9 */ /* 0x000fe20000000800 */
[----:B------:R-:W-:Y:S01]  /*4420*/  ULDC UR7, c[0x0][0x9d8] ;  /* 0x0002760000077ab9 */ /* 0x000fe20000000800 */
[----:B------:R-:W-:-:S05]  /*4430*/  ULDC UR35, c[0x0][0x988] ;  /* 0x0002620000237ab9 */ /* 0x000fca0000000800 */
.L_x_11953:
        /* <DEDUP_REMOVED lines=8> */
.L_x_11944:
        /* <DEDUP_REMOVED lines=9> */
.L_x_11945:
[----:B-1----:R-:W-:Y:S05]  /*4550*/  @P1 BRA `(.L_x_11943) ;  /* 0x0000000000081947 */ /* 0x002fea0003800000 */
[----:B------:R-:W1:Y:S02]  /*4560*/  SYNCS.PHASECHK.TRANS64.TRYWAIT P1, [UR4+0x2d830], R14 ;  /* 0x02d8300eff0075a7 */ /* 0x000e640008020144 */
[----:B-1----:R-:W-:Y:S05]  /*4570*/  @!P1 BRA `(.L_x_11946) ;  /* 0x000000b400dc9947 */ /* 0x002fea0003800000 */
.L_x_11943:
        /* <DEDUP_REMOVED lines=42> */
.L_x_11948:
[----:B------:R-:W-:Y:S01]  /*4820*/  ULEA UR10, UR5, UR38, 0x3 ;  /* 0x00000026050a7291 */ /* 0x000fe2000f8e183f */
[----:B------:R-:W-:-:S05]  /*4830*/  IMAD.U32 R14, RZ, RZ, UR42 ;  /* 0x0000002aff0e7e24 */ /* 0x000fca000f8e00ff */
[----:B------:R-:W-:-:S04]  /*4840*/  SHF.L.U32 R14, R14, 0x1f, RZ ;  /* 0x0000001f0e0e7819 */ /* 0x000fc800000006ff */
[----:B------:R0:W1:Y:S01]  /*4850*/  SYNCS.PHASECHK.TRANS64.TRYWAIT P1, [UR10+0x2d850], R14 ;  /* 0x02d8500eff0075a7 */ /* 0x000062000802014a */
[----:B------:R-:W-:Y:S05]  /*4860*/  @!P0 BRA `(.L_x_11949) ;  /* 0x0000000000048947 */ /* 0x000fea0003800000 */
[----:B------:R-:W-:Y:S01]  /*4870*/  BPT.TRAP 0x1 ;  /* 0x000000040000795c */ /* 0x000fe20000300000 */
.L_x_11949:
[----:B-1----:R-:W-:Y:S05]  /*4880*/  @P1 BRA `(.L_x_11947) ;  /* 0x0000000000081947 */ /* 0x002fea0003800000 */
[----:B------:R-:W1:Y:S02]  /*4890*/  SYNCS.PHASECHK.TRANS64.TRYWAIT P1, [UR10+0x2d850], R14 ;  /* 0x02d8500eff0075a7 */ /* 0x000e64000802014a */
[----:B-1----:R-:W-:Y:S05]  /*48a0*/  @!P1 BRA `(.L_x_11950) ;  /* 0x000000b400289947 */ /* 0x002fea0003800000 */
.L_x_11947:
        /* <DEDUP_REMOVED lines=71> */
.L_x_11951:
[----:B------:R-:W-:Y:S01]  /*4d20*/  UISETP.NE.AND UP0, UPT, UR41, URZ, UPT ;  /* 0x0000003f2900728c */ /* 0x000fe2000bf05270 */
[----:B------:R-:W-:Y:S01]  /*4d30*/  FMUL.FTZ R17, R30, UR7 ;  /* 0x000000071e117c20 */ /* 0x000fe20008410000 */
[----:B------:R-:W-:Y:S01]  /*4d40*/  MOV R137, R10 ;  /* 0x0000000a00897202 */ /* 0x000fe20000000f00 */
[----:B------:R-:W-:Y:S01]  /*4d50*/  FMUL.FTZ R144, R33, UR7 ;  /* 0x0000000721907c20 */ /* 0x000fe20008410000 */
[----:B------:R-:W-:Y:S01]  /*4d60*/  FMUL.FTZ R140, R24, UR7 ;  /* 0x00000007188c7c20 */ /* 0x000fe20008410000 */
[----:B------:R-:W-:Y:S01]  /*4d70*/  IMAD.MOV.U32 R136, RZ, RZ, -0x2 ;  /* 0xfffffffeff887424 */ /* 0x000fe200078e00ff */
[----:B------:R-:W-:Y:S01]  /*4d80*/  PLOP3.LUT P1, PT, PT, PT, UP0, 0x80, 0x0 ;  /* 0x000000000000781c */ /* 0x000fe20003f2f008 */
[----:B------:R-:W-:Y:S01]  /*4d90*/  FMUL.FTZ R139, R25, UR7 ;  /* 0x00000007198b7c20 */ /* 0x000fe20008410000 */
[----:B------:R-:W-:Y:S01]  /*4da0*/  PLOP3.LUT P2, PT, PT, PT, UP0, 0x80, 0x0 ;  /* 0x000000000000781c */ /* 0x000fe20003f4f008 */
[----:B------:R-:W-:Y:S01]  /*4db0*/  FMUL.FTZ R20, R35, UR7 ;  /* 0x0000000723147c20 */ /* 0x000fe20008410000 */
[----:B------:R-:W1:Y:S01]  /*4dc0*/  MUFU.TANH R140, R140 ;  /* 0x0000008c008c7308 */ /* 0x000e620000002400 */
[----:B------:R-:W-:Y:S01]  /*4dd0*/  @UP0 ULDC UR10, c[0x0][0x44c] ;  /* 0x00011300000a0ab9 */ /* 0x000fe20000000800 */
[----:B------:R-:W-:-:S02]  /*4de0*/  IMAD.U32 R35, RZ, RZ, UR33 ;  /* 0x00000021ff237e24 */ /* 0x000fc4000f8e00ff */
[----:B------:R-:W-:Y:S01]  /*4df0*/  FMUL.FTZ R138, R28, UR7 ;  /* 0x000000071c8a7c20 */ /* 0x000fe20008410000 */
[----:B------:R-:W-:Y:S01]  /*4e00*/  FMUL.FTZ R143, R29, UR7 ;  /* 0x000000071d8f7c20 */ /* 0x000fe20008410000 */
[----:B------:R-:W-:Y:S01]  /*4e10*/  FMUL.FTZ R145, R32, UR7 ;  /* 0x0000000720917c20 */ /* 0x000fe20008410000 */
[----:B------:R-:W-:Y:S01]  /*4e20*/  FMUL.FTZ R36, R36, UR7 ;  /* 0x0000000724247c20 */ /* 0x000fe20008410000 */
[----:B------:R-:W-:Y:S01]  /*4e30*/  FMUL.FTZ R19, R34, UR7 ;  /* 0x0000000722137c20 */ /* 0x000fe20008410000 */
[----:B------:R-:W2:Y:S01]  /*4e40*/  MUFU.TANH R139, R139 ;  /* 0x0000008b008b7308 */ /* 0x000ea20000002400 */
[----:B------:R-:W-:Y:S01]  /*4e50*/  @P1 IMAD.HI.U32 R30, R10, UR10, RZ ;  /* 0x0000000a0a1e1c27 */ /* 0x000fe2000f8e00ff */
[----:B------:R-:W-:-:S03]  /*4e60*/  @UP0 ULDC UR10, c[0x0][0x450] ;  /* 0x00011400000a0ab9 */ /* 0x000fc60000000800 */
[----:B------:R-:W-:Y:S01]  /*4e70*/  FMUL.FTZ R37, R37, UR7 ;  /* 0x0000000725257c20 */ /* 0x000fe20008410000 */
[----:B------:R-:W-:Y:S01]  /*4e80*/  FMUL.FTZ R21, R38, UR7 ;  /* 0x0000000726157c20 */ /* 0x000fe20008410000 */
[----:B------:R-:W-:Y:S01]  /*4e90*/  FMUL.FTZ R38, R40, UR7 ;  /* 0x0000000728267c20 */ /* 0x000fe20008410000 */
[----:B------:R-:W-:Y:S01]  /*4ea0*/  @P2 SHF.R.U32.HI R137, RZ, UR10, R30 ;  /* 0x0000000aff892c19 */ /* 0x000fe2000801161e */
[----:B------:R-:W-:Y:S01]  /*4eb0*/  UMOV UR10, 0xffffff80 ;  /* 0xffffff80000a7882 */ /* 0x000fe20000000000 */
[----:B------:R-:W3:Y:S01]  /*4ec0*/  MUFU.TANH R138, R138 ;  /* 0x0000008a008a7308 */ /* 0x000ee20000002400 */
[----:B------:R-:W-:Y:S01]  /*4ed0*/  UIMAD UR10, UR39, UR10, 0x1 ;  /* 0x00000001270a74a4 */ /* 0x000fe2000f8e020a */
[----:B------:R-:W-:Y:S01]  /*4ee0*/  FMUL.FTZ R40, R44, UR7 ;  /* 0x000000072c287c20 */ /* 0x000fe20008410000 */
[----:B------:R-:W4:Y:S01]  /*4ef0*/  SHFL.IDX PT, R33, R137, RZ, 0x1c1f ;  /* 0x001c1fff89217589 */ /* 0x000f2200000e0000 */
[----:B------:R-:W-:Y:S01]  /*4f00*/  FMUL.FTZ R44, R52, UR7 ;  /* 0x00000007342c7c20 */ /* 0x000fe20008410000 */
[----:B------:R-:W-:Y:S01]  /*4f10*/  FMUL.FTZ R22, R39, UR7 ;  /* 0x0000000727167c20 */ /* 0x000fe20008410000 */
[----:B------:R-:W-:Y:S01]  /*4f20*/  FMUL.FTZ R39, R41, UR7 ;  /* 0x0000000729277c20 */ /* 0x000fe20008410000 */
[----:B------:R-:W-:Y:S01]  /*4f30*/  IMAD R136, R11, R136, UR10 ;  /* 0x0000000a0b887e24 */ /* 0x000fe2000f8e0288 */
[----:B------:R-:W5:Y:S01]  /*4f40*/  MUFU.TANH R143, R143 ;  /* 0x0000008f008f7308 */ /* 0x000f620000002400 */
[----:B------:R-:W-:Y:S01]  /*4f50*/  FMUL.FTZ R28, R51, UR7 ;  /* 0x00000007331c7c20 */ /* 0x000fe20008410000 */
[----:B------:R-:W-:Y:S01]  /*4f60*/  FMUL.FTZ R41, R45, UR7 ;  /* 0x000000072d297c20 */ /* 0x000fe20008410000 */
[----:B------:R-:W-:-:S02]  /*4f70*/  IMAD R136, R35, UR40, R136 ;  /* 0x0000002823887c24 */ /* 0x000fc4000f8e0288 */
        /* <DEDUP_REMOVED lines=10> */
[----:B0-----:R-:W-:Y:S01]  /*5020*/  FMUL.FTZ R14, R26, UR7 ;  /* 0x000000071a0e7c20 */ /* 0x001fe20008410000 */
[----:B------:R-:W-:Y:S01]  /*5030*/  FMUL.FTZ R26, R47, UR7 ;  /* 0x000000072f1a7c20 */ /* 0x000fe20008410000 */
[----:B------:R-:W0:Y:S01]  /*5040*/  MUFU.TANH R144, R144 ;  /* 0x0000009000907308 */ /* 0x000e220000002400 */
[----:B------:R-:W-:Y:S01]  /*5050*/  FMUL.FTZ R47, R57, UR7 ;  /* 0x00000007392f7c20 */ /* 0x000fe20008410000 */
[----:B------:R-:W-:Y:S01]  /*5060*/  FMUL.FTZ R49, R60, UR7 ;  /* 0x000000073c317c20 */ /* 0x000fe20008410000 */
[----:B----4-:R-:W-:Y:S01]  /*5070*/  IADD3 R146, R33, -UR34, R136 ;  /* 0x8000002221927c10 */ /* 0x010fe2000fffe088 */
[----:B------:R-:W-:Y:S01]  /*5080*/  FMUL.FTZ R48, R61, UR7 ;  /* 0x000000073d307c20 */ /* 0x000fe20008410000 */
[----:B------:R-:W-:Y:S01]  /*5090*/  FMUL.FTZ R15, R27, UR7 ;  /* 0x000000071b0f7c20 */ /* 0x000fe20008410000 */
[----:B------:R-:W-:Y:S01]  /*50a0*/  FMUL.FTZ R27, R50, UR7 ;  /* 0x00000007321b7c20 */ /* 0x000fe20008410000 */
[C---:B------:R-:W-:Y:S01]  /*50b0*/  ISETP.GT.AND P1, PT, R146.reuse, RZ, PT ;  /* 0x000000ff9200720c */ /* 0x040fe20003f24270 */
[----:B------:R-:W4:Y:S01]  /*50c0*/  MUFU.TANH R36, R36 ;  /* 0x0000002400247308 */ /* 0x000f220000002400 */
[----:B------:R-:W-:Y:S01]  /*50d0*/  ISETP.GT.AND P2, PT, R146, 0x1, PT ;  /* 0x000000019200780c */ /* 0x000fe20003f44270 */
[----:B------:R-:W-:Y:S01]  /*50e0*/  FMUL.FTZ R50, R64, UR7 ;  /* 0x0000000740327c20 */ /* 0x000fe20008410000 */
[----:B-1----:R-:W-:Y:S01]  /*50f0*/  FSEL R140, R140, -INF , P1 ;  /* 0xff8000008c8c7808 */ /* 0x002fe20000800000 */
[----:B------:R-:W-:Y:S01]  /*5100*/  FMUL.FTZ R18, R31, UR7 ;  /* 0x000000071f127c20 */ /* 0x000fe20008410000 */
[----:B------:R-:W-:Y:S01]  /*5110*/  ISETP.GT.AND P1, PT, R146, 0x8, PT ;  /* 0x000000089200780c */ /* 0x000fe20003f24270 */
[----:B------:R-:W-:Y:S01]  /*5120*/  FMUL.FTZ R31, R58, UR7 ;  /* 0x000000073a1f7c20 */ /* 0x000fe20008410000 */
[----:B--2---:R-:W-:Y:S01]  /*5130*/  FSEL R139, R139, -INF , P2 ;  /* 0xff8000008b8b7808 */ /* 0x004fe20001000000 */
[----:B------:R-:W1:Y:S01]  /*5140*/  MUFU.TANH R37, R37 ;  /* 0x0000002500257308 */ /* 0x000e620000002400 */
[----:B------:R-:W-:Y:S01]  /*5150*/  FMNMX.FTZ R34, R140, R12, !PT ;  /* 0x0000000c8c227209 */ /* 0x000fe20007810000 */
[----:B------:R-:W-:Y:S01]  /*5160*/  FMUL.FTZ R32, R59, UR7 ;  /* 0x000000073b207c20 */ /* 0x000fe20008410000 */
[----:B------:R-:W-:Y:S01]  /*5170*/  ISETP.GT.AND P2, PT, R146, 0x9, PT ;  /* 0x000000099200780c */ /* 0x000fe20003f44270 */
[----:B------:R-:W-:Y:S01]  /*5180*/  FMUL.FTZ R80, R80, UR7 ;  /* 0x0000000750507c20 */ /* 0x000fe20008410000 */
[----:B---3--:R-:W-:Y:S01]  /*5190*/  FSEL R138, R138, -INF , P1 ;  /* 0xff8000008a8a7808 */ /* 0x008fe20000800000 */
[----:B------:R-:W-:Y:S01]  /*51a0*/  FMUL.FTZ R81, R81, UR7 ;  /* 0x0000000751517c20 */ /* 0x000fe20008410000 */
[----:B------:R-:W-:Y:S01]  /*51b0*/  FMNMX.FTZ R35, R139, R34, !PT ;  /* 0x000000228b237209 */ /* 0x000fe20007810000 */
[----:B------:R-:W2:Y:S01]  /*51c0*/  MUFU.TANH R38, R38 ;  /* 0x0000002600267308 */ /* 0x000ea20000002400 */
[----:B------:R-:W-:Y:S01]  /*51d0*/  ISETP.GT.AND P1, PT, R146, 0x10, PT ;  /* 0x000000109200780c */ /* 0x000fe20003f24270 */
[----:B------:R-:W-:Y:S01]  /*51e0*/  FMUL.FTZ R84, R84, UR7 ;  /* 0x0000000754547c20 */ /* 0x000fe20008410000 */
[----:B-----5:R-:W-:Y:S01]  /*51f0*/  FSEL R33, R143, -INF , P2 ;  /* 0xff8000008f217808 */ /* 0x020fe20001000000 */
[----:B------:R-:W-:Y:S01]  /*5200*/  FMUL.FTZ R85, R85, UR7 ;  /* 0x0000000755557c20 */ /* 0x000fe20008410000 */
[----:B------:R-:W-:Y:S01]  /*5210*/  FMNMX.FTZ R52, R138, R35, !PT ;  /* 0x000000238a347209 */ /* 0x000fe20007810000 */
[----:B------:R-:W-:Y:S01]  /*5220*/  FMUL.FTZ R63, R63, UR7 ;  /* 0x000000073f3f7c20 */ /* 0x000fe20008410000 */
[C---:B------:R-:W-:Y:S01]  /*5230*/  ISETP.GT.AND P2, PT, R146.reuse, 0x11, PT ;  /* 0x000000119200780c */ /* 0x040fe20003f44270 */
[----:B------:R-:W3:Y:S01]  /*5240*/  MUFU.TANH R39, R39 ;  /* 0x0000002700277308 */ /* 0x000ee20000002400 */
[----:B------:R-:W-:Y:S01]  /*5250*/  FSEL R34, R145, -INF , P1 ;  /* 0xff80000091227808 */ /* 0x000fe20000800000 */
[----:B------:R-:W5:Y:S01]  /*5260*/  S2UR UR11, SR_CgaCtaId ;  /* 0x00000000000b79c3 */ /* 0x000f620000008800 */
[----:B------:R-:W-:Y:S01]  /*5270*/  FMNMX.FTZ R51, R33, R52, !PT ;  /* 0x0000003421337209 */ /* 0x000fe20007810000 */
[----:B------:R-:W-:Y:S01]  /*5280*/  ULEA UR10, UR4, UR38, 0x3 ;  /* 0x00000026040a7291 */ /* 0x000fe2000f8e183f */
[----:B------:R-:W-:-:S02]  /*5290*/  ISETP.GT.AND P1, PT, R146, 0x18, PT ;  /* 0x000000189200780c */ /* 0x000fc40003f24270 */
[----:B0-----:R-:W-:Y:S01]  /*52a0*/  FSEL R35, R144, -INF , P2 ;  /* 0xff80000090237808 */ /* 0x001fe20001000000 */
[----:B------:R-:W0:Y:S01]  /*52b0*/  MUFU.TANH R40, R40 ;  /* 0x0000002800287308 */ /* 0x000e220000002400 */
[----:B------:R-:W-:Y:S01]  /*52c0*/  FMNMX.FTZ R52, R34, R51, !PT ;  /* 0x0000003322347209 */ /* 0x000fe20007810000 */
[----:B------:R-:W-:Y:S01]  /*52d0*/  FMUL.FTZ R51, R65, UR7 ;  /* 0x0000000741337c20 */ /* 0x000fe20008410000 */
[----:B------:R-:W-:Y:S01]  /*52e0*/  ISETP.GT.AND P2, PT, R146, 0x19, PT ;  /* 0x000000199200780c */ /* 0x000fe20003f44270 */
[----:B------:R-:W-:Y:S01]  /*52f0*/  UIADD3 UR10, UR10, 0x2d840, URZ ;  /* 0x0002d8400a0a7890 */ /* 0x000fe2000fffe03f */
[----:B----4-:R-:W-:Y:S02]  /*5300*/  FSEL R36, R36, -INF , P1 ;  /* 0xff80000024247808 */ /* 0x010fe40000800000 */
        /* <DEDUP_REMOVED lines=10> */
[----:B--2---:R-:W-:Y:S01]  /*53b0*/  FSEL R38, R38, -INF , P1 ;  /* 0xff80000026267808 */ /* 0x004fe20000800000 */
[----:B-----5:R-:W-:Y:S01]  /*53c0*/  UPRMT UR10, UR11, 0x654, UR10 ;  /* 0x000006540b0a7896 */ /* 0x020fe2000800000a */
[----:B------:R-:W-:-:S02]  /*53d0*/  FMNMX.FTZ R53, R37, R54, !PT ;  /* 0x0000003625357209 */ /* 0x000fc40007810000 */
[----:B------:R-:W-:Y:S02]  /*53e0*/  ISETP.GT.AND P1, PT, R146, 0x28, PT ;  /* 0x000000289200780c */ /* 0x000fe40003f24270 */
[----:B---3--:R-:W-:Y:S01]  /*53f0*/  FSEL R39, R39, -INF , P2 ;  /* 0xff80000027277808 */ /* 0x008fe20001000000 */
[----:B------:R-:W2:Y:S01]  /*5400*/  MUFU.TANH R43, R43 ;  /* 0x0000002b002b7308 */ /* 0x000ea20000002400 */
[----:B------:R-:W-:Y:S01]  /*5410*/  FMNMX.FTZ R54, R38, R53, !PT ;  /* 0x0000003526367209 */ /* 0x000fe20007810000 */
[----:B------:R-:W-:Y:S01]  /*5420*/  FMUL.FTZ R53, R69, UR7 ;  /* 0x0000000745357c20 */ /* 0x000fe20008410000 */
[----:B------:R-:W-:Y:S01]  /*5430*/  ISETP.GT.AND P2, PT, R146, 0x29, PT ;  /* 0x000000299200780c */ /* 0x000fe20003f44270 */
[----:B------:R-:W-:Y:S01]  /*5440*/  SYNCS.ARRIVE.TRANS64.RED.A1T0 RZ, [UR10], RZ ;  /* 0x000000ffffff79a7 */ /* 0x000fe2000810040a */
[----:B0-----:R-:W-:Y:S02]  /*5450*/  FSEL R40, R40, -INF , P1 ;  /* 0xff80000028287808 */ /* 0x001fe40000800000 */
[----:B------:R-:W-:Y:S01]  /*5460*/  FMNMX.FTZ R55, R39, R54, !PT ;  /* 0x0000003627377209 */ /* 0x000fe20007810000 */
[----:B------:R-:W0:Y:S01]  /*5470*/  MUFU.TANH R44, R44 ;  /* 0x0000002c002c7308 */ /* 0x000e220000002400 */
[----:B------:R-:W-:-:S02]  /*5480*/  ISETP.GT.AND P1, PT, R146, 0x30, PT ;  /* 0x000000309200780c */ /* 0x000fc40003f24270 */
[----:B----4-:R-:W-:Y:S02]  /*5490*/  FSEL R41, R41, -INF , P2 ;  /* 0xff80000029297808 */ /* 0x010fe40001000000 */
[----:B------:R-:W-:Y:S01]  /*54a0*/  FMNMX.FTZ R54, R40, R55, !PT ;  /* 0x0000003728367209 */ /* 0x000fe20007810000 */
[----:B------:R-:W-:Y:S01]  /*54b0*/  FMUL.FTZ R55, R72, UR7 ;  /* 0x0000000748377c20 */ /* 0x000fe20008410000 */
[----:B------:R-:W-:Y:S01]  /*54c0*/  ISETP.GT.AND P2, PT, R146, 0x31, PT ;  /* 0x000000319200780c */ /* 0x000fe20003f44270 */
[----:B------:R-:W3:Y:S01]  /*54d0*/  MUFU.TANH R45, R45 ;  /* 0x0000002d002d7308 */ /* 0x000ee20000002400 */
[----:B-1----:R-:W-:Y:S02]  /*54e0*/  FSEL R42, R42, -INF , P1 ;  /* 0xff8000002a2a7808 */ /* 0x002fe40000800000 */
[----:B------:R-:W-:Y:S01]  /*54f0*/  FMNMX.FTZ R57, R41, R54, !PT ;  /* 0x0000003629397209 */ /* 0x000fe20007810000 */
[----:B------:R-:W-:Y:S01]  /*5500*/  FMUL.FTZ R54, R73, UR7 ;  /* 0x0000000749367c20 */ /* 0x000fe20008410000 */
[----:B------:R-:W-:Y:S01]  /*5510*/  ISETP.GT.AND P1, PT, R146, 0x38, PT ;  /* 0x000000389200780c */ /* 0x000fe20003f24270 */
[----:B------:R-:W-:Y:S01]  /*5520*/  FMUL.FTZ R73, R82, UR7 ;  /* 0x0000000752497c20 */ /* 0x000fe20008410000 */
[----:B--2---:R-:W-:Y:S01]  /*5530*/  FSEL R43, R43, -INF , P2 ;  /* 0xff8000002b2b7808 */ /* 0x004fe20001000000 */
[----:B------:R-:W1:Y:S01]  /*5540*/  MUFU.TANH R46, R46 ;  /* 0x0000002e002e7308 */ /* 0x000e620000002400 */
[----:B------:R-:W-:-:S02]  /*5550*/  FMNMX.FTZ R56, R42, R57, !PT ;  /* 0x000000392a387209 */ /* 0x000fc40007810000 */
[----:B------:R-:W-:Y:S02]  /*5560*/  ISETP.GT.AND P2, PT, R146, 0x39, PT ;  /* 0x000000399200780c */ /* 0x000fe40003f44270 */
[----:B0-----:R-:W-:Y:S02]  /*5570*/  FSEL R44, R44, -INF , P1 ;  /* 0xff8000002c2c7808 */ /* 0x001fe40000800000 */
[----:B------:R-:W-:Y:S01]  /*5580*/  FMNMX.FTZ R57, R43, R56, !PT ;  /* 0x000000382b397209 */ /* 0x000fe20007810000 */
[----:B------:R-:W0:Y:S01]  /*5590*/  MUFU.TANH R47, R47 ;  /* 0x0000002f002f7308 */ /* 0x000e220000002400 */
[----:B------:R-:W-:Y:S01]  /*55a0*/  ISETP.GT.AND P1, PT, R146, 0x40, PT ;  /* 0x000000409200780c */ /* 0x000fe20003f24270 */
[----:B------:R-:W-:Y:S01]  /*55b0*/  FMUL.FTZ R56, R76, UR7 ;  /* 0x000000074c387c20 */ /* 0x000fe20008410000 */
[----:B---3--:R-:W-:Y:S02]  /*55c0*/  FSEL R45, R45, -INF , P2 ;  /* 0xff8000002d2d7808 */ /* 0x008fe40001000000 */
[----:B------:R-:W-:-:S02]  /*55d0*/  FMNMX.FTZ R58, R44, R57, !PT ;  /* 0x000000392c3a7209 */ /* 0x000fc40007810000 */
[----:B------:R-:W-:Y:S01]  /*55e0*/  ISETP.GT.AND P2, PT, R146, 0x41, PT ;  /* 0x000000419200780c */ /* 0x000fe20003f44270 */
[----:B------:R-:W2:Y:S01]  /*55f0*/  MUFU.TANH R49, R49 ;  /* 0x0000003100317308 */ /* 0x000ea20000002400 */
[----:B-1----:R-:W-:Y:S02]  /*5600*/  FSEL R46, R46, -INF , P1 ;  /* 0xff8000002e2e7808 */ /* 0x002fe40000800000 */
[----:B------:R-:W-:Y:S02]  /*5610*/  FMNMX.FTZ R57, R45, R58, !PT ;  /* 0x0000003a2d397209 */ /* 0x000fe40007810000 */
[----:B------:R-:W-:Y:S02]  /*5620*/  ISETP.GT.AND P1, PT, R146, 0x48, PT ;  /* 0x000000489200780c */ /* 0x000fe40003f24270 */
[----:B------:R-:W-:Y:S01]  /*5630*/  FMNMX.FTZ R58, R46, R57, !PT ;  /* 0x000000392e3a7209 */ /* 0x000fe20007810000 */
[----:B------:R-:W1:Y:S01]  /*5640*/  MUFU.TANH R48, R48 ;  /* 0x0000003000307308 */ /* 0x000e620000002400 */
[----:B0-----:R-:W-:Y:S01]  /*5650*/  FSEL R47, R47, -INF , P2 ;  /* 0xff8000002f2f7808 */ /* 0x001fe20001000000 */
[----:B------:R-:W-:Y:S01]  /*5660*/  FMUL.FTZ R57, R77, UR7 ;  /* 0x000000074d397c20 */ /* 0x000fe20008410000 */
        /* <DEDUP_REMOVED lines=37> */
[----:B------:R-:W-:Y:S01]  /*58c0*/  FMNMX.FTZ R60, R56, R59, !PT ;  /* 0x0000003b383c7209 */ /* 0x000fe20007810000 */
[----:B------:R-:W-:Y:S02]  /*58d0*/  FMUL.FTZ R59, R62, UR7 ;  /* 0x000000073e3b7c20 */ /* 0x000fe40008410000 */
[----:B------:R-:W0:Y:S01]  /*58e0*/  MUFU.TANH R81, R81 ;  /* 0x0000005100517308 */ /* 0x000e220000002400 */
[----:B--2---:R-:W-:Y:S02]  /*58f0*/  FSEL R57, R57, -INF , P2 ;  /* 0xff80000039397808 */ /* 0x004fe40001000000 */
[----:B------:R-:W-:-:S02]  /*5900*/  ISETP.GT.AND P2, PT, R146, 0x71, PT ;  /* 0x000000719200780c */ /* 0x000fc40003f44270 */
        /* <DEDUP_REMOVED lines=10> */
[----:B--2---:R-:W-:-:S04]  /*59b0*/  FSEL R61, R84, -INF , P1 ;  /* 0xff800000543d7808 */ /* 0x004fc80000800000 */
[----:B------:R-:W-:Y:S01]  /*59c0*/  FMNMX.FTZ R65, R61, R64, !PT ;  /* 0x000000403d417209 */ /* 0x000fe20007810000 */
[----:B------:R-:W-:Y:S01]  /*59d0*/  FMUL.FTZ R64, R66, UR7 ;  /* 0x0000000742407c20 */ /* 0x000fe20008410000 */
[----:B------:R-:W-:Y:S01]  /*59e0*/  FMUL.FTZ R66, R70, UR7 ;  /* 0x0000000746427c20 */ /* 0x000fe20008410000 */
[----:B------:R-:W2:Y:S01]  /*59f0*/  MUFU.TANH R15, R15 ;  /* 0x0000000f000f7308 */ /* 0x000ea20000002400 */
[----:B-1----:R-:W-:Y:S01]  /*5a00*/  FSEL R62, R85, -INF , P2 ;  /* 0xff800000553e7808 */ /* 0x002fe20001000000 */
[----:B------:R-:W-:-:S03]  /*5a10*/  FMUL.FTZ R70, R78, UR7 ;  /* 0x000000074e467c20 */ /* 0x000fc60008410000 */
[----:B------:R-:W-:Y:S01]  /*5a20*/  FMNMX.FTZ R72, R62, R65, !PT ;  /* 0x000000413e487209 */ /* 0x000fe20007810000 */
[----:B------:R-:W-:Y:S01]  /*5a30*/  FMUL.FTZ R65, R67, UR7 ;  /* 0x0000000743417c20 */ /* 0x000fe20008410000 */
[----:B------:R-:W-:Y:S01]  /*5a40*/  FMUL.FTZ R67, R71, UR7 ;  /* 0x0000000747437c20 */ /* 0x000fe20008410000 */
[----:B------:R-:W1:Y:S02]  /*5a50*/  MUFU.TANH R17, R17 ;  /* 0x0000001100117308 */ /* 0x000e640000002400 */
[----:B------:R-:W3:Y:S06]  /*5a60*/  SHFL.BFLY PT, R69, R72, 0x2, 0x1f ;  /* 0x0c401f0048457f89 */ /* 0x000eec00000e0000 */
[----:B------:R-:W4:Y:S08]  /*5a70*/  MUFU.TANH R18, R18 ;  /* 0x0000001200127308 */ /* 0x000f300000002400 */
[----:B------:R-:W5:Y:S08]  /*5a80*/  MUFU.TANH R19, R19 ;  /* 0x0000001300137308 */ /* 0x000f700000002400 */
[----:B------:R-:W5:Y:S01]  /*5a90*/  MUFU.TANH R20, R20 ;  /* 0x0000001400147308 */ /* 0x000f620000002400 */
[----:B---3--:R-:W-:Y:S01]  /*5aa0*/  FMNMX.FTZ R76, R72, R69, !PT ;  /* 0x00000045484c7209 */ /* 0x008fe20007810000 */
[----:B------:R-:W-:Y:S01]  /*5ab0*/  FMUL.FTZ R69, R75, UR7 ;  /* 0x000000074b457c20 */ /* 0x000fe20008410000 */
[----:B------:R-:W-:Y:S01]  /*5ac0*/  FMUL.FTZ R72, R79, UR7 ;  /* 0x000000074f487c20 */ /* 0x000fe20008410000 */
[----:B------:R-:W3:Y:S01]  /*5ad0*/  SHFL.IDX PT, R75, R137, 0x1, 0x1c1f ;  /* 0x003c1f00894b7f89 */ /* 0x000ee200000e0000 */
[----:B------:R-:W-:-:S03]  /*5ae0*/  FMUL.FTZ R79, R87, UR7 ;  /* 0x00000007574f7c20 */ /* 0x000fc60008410000 */
[----:B------:R-:W5:Y:S01]  /*5af0*/  MUFU.TANH R21, R21 ;  /* 0x0000001500157308 */ /* 0x000f620000002400 */
[----:B------:R-:W0:Y:S07]  /*5b00*/  SHFL.BFLY PT, R71, R76, 0x1, 0x1f ;  /* 0x0c201f004c477f89 */ /* 0x000e2e00000e0000 */
[----:B------:R-:W5:Y:S08]  /*5b10*/  MUFU.TANH R22, R22 ;  /* 0x0000001600167308 */ /* 0x000f700000002400 */
[----:B------:R-:W5:Y:S01]  /*5b20*/  MUFU.TANH R23, R23 ;  /* 0x0000001700177308 */ /* 0x000f620000002400 */
[----:B---3--:R-:W-:-:S07]  /*5b30*/  IADD3 R80, R75, -UR34, R136 ;  /* 0x800000224b507c10 */ /* 0x008fce000fffe088 */
[----:B------:R-:W3:Y:S01]  /*5b40*/  MUFU.TANH R24, R24 ;  /* 0x0000001800187308 */ /* 0x000ee20000002400 */
[----:B0-----:R-:W-:Y:S01]  /*5b50*/  FMNMX.FTZ R71, R76, R71, !PT ;  /* 0x000000474c477209 */ /* 0x001fe20007810000 */
[----:B------:R-:W-:Y:S01]  /*5b60*/  FMUL.FTZ R76, R86, UR7 ;  /* 0x00000007564c7c20 */ /* 0x000fe20008410000 */
[C---:B------:R-:W-:Y:S02]  /*5b70*/  ISETP.GT.AND P2, PT, R80.reuse, RZ, PT ;  /* 0x000000ff5000720c */ /* 0x040fe40003f44270 */
[----:B------:R-:W-:Y:S01]  /*5b80*/  ISETP.GT.AND P3, PT, R80, 0x1, PT ;  /* 0x000000015000780c */ /* 0x000fe20003f64270 */
[C---:B------:R-:W-:Y:S01]  /*5b90*/  FMUL.FTZ R78, R71.reuse, UR35 ;  /* 0x00000023474e7c20 */ /* 0x040fe20008410000 */
[----:B------:R-:W-:Y:S01]  /*5ba0*/  FSEL R14, R14, -INF , P2 ;  /* 0xff8000000e0e7808 */ /* 0x000fe20001000000 */
[----:B------:R-:W0:Y:S01]  /*5bb0*/  MUFU.TANH R25, R25 ;  /* 0x0000001900197308 */ /* 0x000e220000002400 */
[----:B------:R-:W-:Y:S02]  /*5bc0*/  FSETP.NEU.FTZ.AND P1, PT, R71, -INF , PT ;  /* 0xff8000004700780b */ /* 0x000fe40003f3d000 */
[----:B------:R-:W-:-:S02]  /*5bd0*/  ISETP.GT.AND P2, PT, R80, 0x8, PT ;  /* 0x000000085000780c */ /* 0x000fc40003f44270 */
[----:B--2---:R-:W-:Y:S02]  /*5be0*/  FSEL R81, R15, -INF , P3 ;  /* 0xff8000000f517808 */ /* 0x004fe40001800000 */
[----:B------:R-:W-:Y:S01]  /*5bf0*/  FMNMX.FTZ R82, R14, R13, !PT ;  /* 0x0000000d0e527209 */ /* 0x000fe20007810000 */
[----:B------:R-:W2:Y:S01]  /*5c00*/  MUFU.TANH R26, R26 ;  /* 0x0000001a001a7308 */ /* 0x000ea20000002400 */
[----:B------:R-:W-:Y:S02]  /*5c10*/  FSEL R78, R78, RZ, P1 ;  /* 0x000000ff4e4e7208 */ /* 0x000fe40000800000 */
[----:B------:R-:W-:Y:S02]  /*5c20*/  ISETP.GT.AND P3, PT, R80, 0x9, PT ;  /* 0x000000095000780c */ /* 0x000fe40003f64270 */
        /* <DEDUP_REMOVED lines=13> */
[----:B------:R4:W-:Y:S01]  /*5d00*/  MUFU.EX2 R18, R84 ;  /* 0x0000005400127308 */ /* 0x0009e20000000800 */
[----:B------:R-:W-:Y:S01]  /*5d10*/  FMNMX.FTZ R82, R33, R82, !PT ;  /* 0x0000005221527209 */ /* 0x000fe20007810000 */
[--C-:B------:R-:W-:Y:S01]  /*5d20*/  FFMA.FTZ R41, R41, UR35, -R78.reuse ;  /* 0x0000002329297c23 */ /* 0x100fe2000801084e */
[----:B------:R-:W-:Y:S01]  /*5d30*/  ISETP.GT.AND P2, PT, R80, 0x18, PT ;  /* 0x000000185000780c */ /* 0x000fe20003f44270 */
[--C-:B------:R-:W-:Y:S01]  /*5d40*/  FFMA.FTZ R42, R42, UR35, -R78.reuse ;  /* 0x000000232a2a7c23 */ /* 0x100fe2000801084e */
[----:B------:R-:W-:Y:S01]  /*5d50*/  FSEL R34, R20, -INF , P3 ;  /* 0xff80000014227808 */ /* 0x000fe20001800000 */
[--C-:B------:R-:W-:Y:S01]  /*5d60*/  FFMA.FTZ R43, R43, UR35, -R78.reuse ;  /* 0x000000232b2b7c23 */ /* 0x100fe2000801084e */
[----:B------:R-:W-:Y:S01]  /*5d70*/  FMNMX.FTZ R83, R19, R82, !PT ;  /* 0x0000005213537209 */ /* 0x000fe20007810000 */
[----:B------:R5:W-:Y:S01]  /*5d80*/  MUFU.EX2 R20, R85 ;  /* 0x0000005500147308 */ /* 0x000be20000000800 */
[----:B------:R-:W-:Y:S01]  /*5d90*/  ISETP.GT.AND P3, PT, R80, 0x19, PT ;  /* 0x000000195000780c */ /* 0x000fe20003f64270 */
[--C-:B----4-:R-:W-:Y:S01]  /*5da0*/  FFMA.FTZ R84, R35, UR35, -R78.reuse ;  /* 0x0000002323547c23 */ /* 0x110fe2000801084e */
[----:B------:R-:W-:Y:S01]  /*5db0*/  FSEL R21, R21, -INF , P2 ;  /* 0xff80000015157808 */ /* 0x000fe20001000000 */
[--C-:B------:R-:W-:Y:S01]  /*5dc0*/  FFMA.FTZ R44, R44, UR35, -R78.reuse ;  /* 0x000000232c2c7c23 */ /* 0x100fe2000801084e */
[----:B------:R-:W-:Y:S01]  /*5dd0*/  FMNMX.FTZ R82, R34, R83, !PT ;  /* 0x0000005322527209 */ /* 0x000fe20007810000 */
[--C-:B------:R-:W-:Y:S01]  /*5de0*/  FFMA.FTZ R45, R45, UR35, -R78.reuse ;  /* 0x000000232d2d7c23 */ /* 0x100fe2000801084e */
[----:B------:R-:W-:Y:S01]  /*5df0*/  ISETP.GT.AND P2, PT, R80, 0x20, PT ;  /* 0x000000205000780c */ /* 0x000fe20003f44270 */
[----:B------:R-:W-:Y:S01]  /*5e00*/  MUFU.TANH R28, R28 ;  /* 0x0000001c001c7308 */ /* 0x000fe20000002400 */
[----:B------:R-:W-:Y:S01]  /*5e10*/  FSEL R35, R22, -INF , P3 ;  /* 0xff80000016237808 */ /* 0x000fe20001800000 */
[--C-:B-----5:R-:W-:Y:S01]  /*5e20*/  FFMA.FTZ R85, R36, UR35, -R78.reuse ;  /* 0x0000002324557c23 */ /* 0x120fe2000801084e */
[----:B------:R-:W-:Y:S01]  /*5e30*/  FMNMX.FTZ R82, R21, R82, !PT ;  /* 0x0000005215527209 */ /* 0x000fe20007810000 */
[--C-:B------:R-:W-:Y:S01]  /*5e40*/  FFMA.FTZ R46, R46, UR35, -R78.reuse ;  /* 0x000000232e2e7c23 */ /* 0x100fe2000801084e */
[C---:B------:R-:W-:Y:S01]  /*5e50*/  ISETP.GT.AND P3, PT, R80.reuse, 0x21, PT ;  /* 0x000000215000780c */ /* 0x040fe20003f64270 */
[--C-:B------:R-:W-:Y:S01]  /*5e60*/  FFMA.FTZ R47, R47, UR35, -R78.reuse ;  /* 0x000000232f2f7c23 */ /* 0x100fe2000801084e */
[----:B------:R-:W-:Y:S01]  /*5e70*/  FSEL R23, R23, -INF , P2 ;  /* 0xff80000017177808 */ /* 0x000fe20001000000 */
[----:B------:R-:W4:Y:S01]  /*5e80*/  MUFU.TANH R29, R29 ;  /* 0x0000001d001d7308 */ /* 0x000f220000002400 */
[----:B------:R-:W-:Y:S01]  /*5e90*/  FMNMX.FTZ R82, R35, R82, !PT ;  /* 0x0000005223527209 */ /* 0x000fe20007810000 */
[--C-:B------:R-:W-:Y:S01]  /*5ea0*/  FFMA.FTZ R49, R49, UR35, -R78.reuse ;  /* 0x0000002331317c23 */ /* 0x100fe2000801084e */
[----:B------:R-:W-:Y:S01]  /*5eb0*/  ISETP.GT.AND P2, PT, R80, 0x28, PT ;  /* 0x000000285000780c */ /* 0x000fe20003f44270 */
[--C-:B------:R-:W-:Y:S01]  /*5ec0*/  FFMA.FTZ R48, R48, UR35, -R78.reuse ;  /* 0x0000002330307c23 */ /* 0x100fe2000801084e */
[----:B---3--:R-:W-:Y:S01]  /*5ed0*/  FSEL R36, R24, -INF , P3 ;  /* 0xff80000018247808 */ /* 0x008fe20001800000 */
[--C-:B------:R-:W-:Y:S01]  /*5ee0*/  FFMA.FTZ R50, R50, UR35, -R78.reuse ;  /* 0x0000002332327c23 */ /* 0x100fe2000801084e */
[----:B------:R-:W-:Y:S01]  /*5ef0*/  FMNMX.FTZ R83, R23, R82, !PT ;  /* 0x0000005217537209 */ /* 0x000fe20007810000 */
[----:B------:R3:W-:Y:S01]  /*5f00*/  MUFU.EX2 R22, R84 ;  /* 0x0000005400167308 */ /* 0x0007e20000000800 */
[----:B------:R-:W-:Y:S01]  /*5f10*/  ISETP.GT.AND P3, PT, R80, 0x29, PT ;  /* 0x000000295000780c */ /* 0x000fe20003f64270 */
[--C-:B------:R-:W-:Y:S01]  /*5f20*/  FFMA.FTZ R51, R51, UR35, -R78.reuse ;  /* 0x0000002333337c23 */ /* 0x100fe2000801084e */
[----:B0-----:R-:W-:Y:S01]  /*5f30*/  FSEL R25, R25, -INF , P2 ;  /* 0xff80000019197808 */ /* 0x001fe20001000000 */
[--C-:B------:R-:W-:Y:S01]  /*5f40*/  FFMA.FTZ R52, R52, UR35, -R78.reuse ;  /* 0x0000002334347c23 */ /* 0x100fe2000801084e */
[----:B------:R-:W-:Y:S01]  /*5f50*/  FMNMX.FTZ R82, R36, R83, !PT ;  /* 0x0000005324527209 */ /* 0x000fe20007810000 */
[--C-:B------:R-:W-:Y:S01]  /*5f60*/  FFMA.FTZ R53, R53, UR35, -R78.reuse ;  /* 0x0000002335357c23 */ /* 0x100fe2000801084e */
[----:B------:R-:W-:Y:S01]  /*5f70*/  ISETP.GT.AND P2, PT, R80, 0x30, PT ;  /* 0x000000305000780c */ /* 0x000fe20003f44270 */
[----:B------:R-:W-:Y:S01]  /*5f80*/  MUFU.TANH R30, R30 ;  /* 0x0000001e001e7308 */ /* 0x000fe20000002400 */
[--C-:B---3--:R-:W-:Y:S01]  /*5f90*/  FFMA.FTZ R84, R37, UR35, -R78.reuse ;  /* 0x0000002325547c23 */ /* 0x108fe2000801084e */
[----:B--2---:R-:W-:Y:S01]  /*5fa0*/  FSEL R37, R26, -INF , P3 ;  /* 0xff8000001a257808 */ /* 0x004fe20001800000 */
[--C-:B------:R-:W-:Y:S01]  /*5fb0*/  FFMA.FTZ R55, R55, UR35, -R78.reuse ;  /* 0x0000002337377c23 */ /* 0x100fe2000801084e */
[----:B------:R-:W-:Y:S01]  /*5fc0*/  FMNMX.FTZ R82, R25, R82, !PT ;  /* 0x0000005219527209 */ /* 0x000fe20007810000 */
[--C-:B------:R-:W-:Y:S01]  /*5fd0*/  FFMA.FTZ R54, R54, UR35, -R78.reuse ;  /* 0x0000002336367c23 */ /* 0x100fe2000801084e */
[----:B------:R-:W-:Y:S01]  /*5fe0*/  ISETP.GT.AND P3, PT, R80, 0x31, PT ;  /* 0x000000315000780c */ /* 0x000fe20003f64270 */
[--C-:B------:R-:W-:Y:S01]  /*5ff0*/  FFMA.FTZ R56, R56, UR35, -R78.reuse ;  /* 0x0000002338387c23 */ /* 0x100fe2000801084e */
[----:B------:R-:W0:Y:S01]  /*6000*/  MUFU.TANH R31, R31 ;  /* 0x0000001f001f7308 */ /* 0x000e220000002400 */
[----:B-1----:R-:W-:Y:S01]  /*6010*/  FSEL R27, R27, -INF , P2 ;  /* 0xff8000001b1b7808 */ /* 0x002fe20001000000 */
[--C-:B------:R-:W-:Y:S01]  /*6020*/  FFMA.FTZ R57, R57, UR35, -R78.reuse ;  /* 0x0000002339397c23 */ /* 0x100fe2000801084e */
[----:B------:R-:W-:Y:S01]  /*6030*/  FMNMX.FTZ R82, R37, R82, !PT ;  /* 0x0000005225527209 */ /* 0x000fe20007810000 */
[--C-:B------:R-:W-:Y:S01]  /*6040*/  FFMA.FTZ R58, R58, UR35, -R78.reuse ;  /* 0x000000233a3a7c23 */ /* 0x100fe2000801084e */
[----:B------:R-:W-:Y:S01]  /*6050*/  ISETP.GT.AND P2, PT, R80, 0x38, PT ;  /* 0x000000385000780c */ /* 0x000fe20003f44270 */
[--C-:B------:R-:W-:Y:S01]  /*6060*/  FFMA.FTZ R60, R60, UR35, -R78.reuse ;  /* 0x000000233c3c7c23 */ /* 0x100fe2000801084e */
[----:B------:R-:W-:Y:S01]  /*6070*/  FMNMX.FTZ R83, R27, R82, !PT ;  /* 0x000000521b537209 */ /* 0x000fe20007810000 */
[----:B------:R1:W-:Y:S01]  /*6080*/  MUFU.EX2 R24, R85 ;  /* 0x0000005500187308 */ /* 0x0003e20000000800 */
[----:B----4-:R-:W-:Y:S01]  /*6090*/  FSEL R29, R29, -INF , P2 ;  /* 0xff8000001d1d7808 */ /* 0x010fe20001000000 */
[--C-:B------:R-:W-:Y:S01]  /*60a0*/  FFMA.FTZ R61, R61, UR35, -R78.reuse ;  /* 0x000000233d3d7c23 */ /* 0x100fe2000801084e */
[----:B------:R-:W-:Y:S01]  /*60b0*/  ISETP.GT.AND P2, PT, R80, 0x40, PT ;  /* 0x000000405000780c */ /* 0x000fe20003f44270 */
[----:B------:R-:W-:-:S04]  /*60c0*/  FFMA.FTZ R62, R62, UR35, -R78 ;  /* 0x000000233e3e7c23 */ /* 0x000fc8000801084e */
[----:B------:R-:W-:Y:S01]  /*60d0*/  MUFU.TANH R32, R32 ;  /* 0x0000002000207308 */ /* 0x000fe20000002400 */
[----:B-1----:R-:W-:Y:S01]  /*60e0*/  FFMA.FTZ R85, R38, UR35, -R78 ;  /* 0x0000002326557c23 */ /* 0x002fe2000801084e */
[----:B------:R-:W-:Y:S02]  /*60f0*/  FSEL R38, R28, -INF , P3 ;  /* 0xff8000001c267808 */ /* 0x000fe40001800000 */
[----:B------:R-:W-:Y:S02]  /*6100*/  ISETP.GT.AND P3, PT, R80, 0x39, PT ;  /* 0x000000395000780c */ /* 0x000fe40003f64270 */
[----:B------:R-:W-:Y:S02]  /*6110*/  FMNMX.FTZ R82, R38, R83, !PT ;  /* 0x0000005326527209 */ /* 0x000fe40007810000 */
[----:B------:R-:W1:Y:S01]  /*6120*/  MUFU.TANH R59, R59 ;  /* 0x0000003b003b7308 */ /* 0x000e620000002400 */
[----:B0-----:R-:W-:Y:S02]  /*6130*/  FSEL R31, R31, -INF , P2 ;  /* 0xff8000001f1f7808 */ /* 0x001fe40001000000 */
[----:B------:R-:W-:-:S02]  /*6140*/  FMNMX.FTZ R82, R29, R82, !PT ;  /* 0x000000521d527209 */ /* 0x000fc40007810000 */
[----:B------:R-:W-:-:S03]  /*6150*/  ISETP.GT.AND P2, PT, R80, 0x48, PT ;  /* 0x000000485000780c */ /* 0x000fc60003f44270 */
[----:B------:R0:W-:Y:S08]  /*6160*/  MUFU.EX2 R26, R84 ;  /* 0x00000054001a7308 */ /* 0x0001f00000000800 */
[----:B------:R-:W2:Y:S01]  /*6170*/  MUFU.TANH R63, R63 ;  /* 0x0000003f003f7308 */ /* 0x000ea20000002400 */
[----:B0-----:R-:W-:Y:S01]  /*6180*/  FFMA.FTZ R84, R39, UR35, -R78 ;  /* 0x0000002327547c23 */ /* 0x001fe2000801084e */
[----:B------:R-:W-:-:S02]  /*6190*/  FSEL R39, R30, -INF , P3 ;  /* 0xff8000001e277808 */ /* 0x000fc40001800000 */
[C---:B------:R-:W-:Y:S02]  /*61a0*/  ISETP.GT.AND P3, PT, R80.reuse, 0x41, PT ;  /* 0x000000415000780c */ /* 0x040fe40003f64270 */
[----:B------:R-:W-:Y:S02]  /*61b0*/  FMNMX.FTZ R82, R39, R82, !PT ;  /* 0x0000005227527209 */ /* 0x000fe40007810000 */
[----:B------:R-:W0:Y:S01]  /*61c0*/  MUFU.TANH R64, R64 ;  /* 0x0000004000407308 */ /* 0x000e220000002400 */
[----:B-1----:R-:W-:Y:S02]  /*61d0*/  FSEL R59, R59, -INF , P2 ;  /* 0xff8000003b3b7808 */ /* 0x002fe40001000000 */
[----:B------:R-:W-:Y:S02]  /*61e0*/  FMNMX.FTZ R83, R31, R82, !PT ;  /* 0x000000521f537209 */ /* 0x000fe40007810000 */
[----:B------:R-:W-:-:S03]  /*61f0*/  ISETP.GT.AND P2, PT, R80, 0x50, PT ;  /* 0x000000505000780c */ /* 0x000fc60003f44270 */
[----:B------:R1:W-:Y:S08]  /*6200*/  MUFU.EX2 R28, R85 ;  /* 0x00000055001c7308 */ /* 0x0003f00000000800 */
[----:B------:R-:W3:Y:S01]  /*6210*/  MUFU.TANH R65, R65 ;  /* 0x0000004100417308 */ /* 0x000ee20000002400 */
[----:B-1----:R-:W-:Y:S01]  /*6220*/  FFMA.FTZ R85, R40, UR35, -R78 ;  /* 0x0000002328557c23 */ /* 0x002fe2000801084e */
[----:B------:R-:W-:-:S02]  /*6230*/  FSEL R40, R32, -INF , P3 ;  /* 0xff80000020287808 */ /* 0x000fc40001800000 */
[----:B------:R-:W-:Y:S02]  /*6240*/  ISETP.GT.AND P3, PT, R80, 0x49, PT ;  /* 0x000000495000780c */ /* 0x000fe40003f64270 */
[----:B------:R-:W-:Y:S02]  /*6250*/  FMNMX.FTZ R82, R40, R83, !PT ;  /* 0x0000005328527209 */ /* 0x000fe40007810000 */
[----:B------:R-:W1:Y:S01]  /*6260*/  MUFU.TANH R66, R66 ;  /* 0x0000004200427308 */ /* 0x000e620000002400 */
[----:B--2---:R-:W-:Y:S02]  /*6270*/  FSEL R63, R63, -INF , P3 ;  /* 0xff8000003f3f7808 */ /* 0x004fe40001800000 */
[----:B------:R-:W-:Y:S02]  /*6280*/  FMNMX.FTZ R82, R59, R82, !PT ;  /* 0x000000523b527209 */ /* 0x000fe40007810000 */
[----:B------:R-:W-:Y:S02]  /*6290*/  ISETP.GT.AND P3, PT, R80, 0x51, PT ;  /* 0x000000515000780c */ /* 0x000fe40003f64270 */
[----:B0-----:R-:W-:Y:S01]  /*62a0*/  FSEL R64, R64, -INF , P2 ;  /* 0xff80000040407808 */ /* 0x001fe20001000000 */
[----:B------:R-:W0:Y:S01]  /*62b0*/  MUFU.TANH R67, R67 ;  /* 0x0000004300437308 */ /* 0x000e220000002400 */
[----:B------:R-:W-:-:S02]  /*62c0*/  FMNMX.FTZ R83, R63, R82, !PT ;  /* 0x000000523f537209 */ /* 0x000fc40007810000 */
[----:B------:R-:W-:Y:S02]  /*62d0*/  ISETP.GT.AND P2, PT, R80, 0x58, PT ;  /* 0x000000585000780c */ /* 0x000fe40003f44270 */
[----:B---3--:R-:W-:Y:S02]  /*62e0*/  FSEL R65, R65, -INF , P3 ;  /* 0xff80000041417808 */ /* 0x008fe40001800000 */
[----:B------:R-:W-:Y:S01]  /*62f0*/  FMNMX.FTZ R82, R64, R83, !PT ;  /* 0x0000005340527209 */ /* 0x000fe20007810000 */
[----:B------:R-:W2:Y:S01]  /*6300*/  MUFU.TANH R68, R68 ;  /* 0x0000004400447308 */ /* 0x000ea20000002400 */
[----:B------:R-:W-:Y:S02]  /*6310*/  ISETP.GT.AND P3, PT, R80, 0x59, PT ;  /* 0x000000595000780c */ /* 0x000fe40003f64270 */
[----:B-1----:R-:W-:Y:S02]  /*6320*/  FSEL R66, R66, -INF , P2 ;  /* 0xff80000042427808 */ /* 0x002fe40001000000 */
[----:B------:R-:W-:-:S02]  /*6330*/  FMNMX.FTZ R83, R65, R82, !PT ;  /* 0x0000005241537209 */ /* 0x000fc40007810000 */
[----:B------:R-:W-:Y:S01]  /*6340*/  ISETP.GT.AND P2, PT, R80, 0x60, PT ;  /* 0x000000605000780c */ /* 0x000fe20003f44270 */
[----:B------:R-:W1:Y:S01]  /*6350*/  MUFU.TANH R69, R69 ;  /* 0x0000004500457308 */ /* 0x000e620000002400 */
[----:B0-----:R-:W-:Y:S02]  /*6360*/  FSEL R67, R67, -INF , P3 ;  /* 0xff80000043437808 */ /* 0x001fe40001800000 */
[----:B------:R-:W-:Y:S02]  /*6370*/  FMNMX.FTZ R82, R66, R83, !PT ;  /* 0x0000005342527209 */ /* 0x000fe40007810000 */
[----:B------:R-:W-:Y:S02]  /*6380*/  ISETP.GT.AND P3, PT, R80, 0x61, PT ;  /* 0x000000615000780c */ /* 0x000fe40003f64270 */
[----:B------:R-:W-:Y:S01]  /*6390*/  FMNMX.FTZ R83, R67, R82, !PT ;  /* 0x0000005243537209 */ /* 0x000fe20007810000 */
[----:B------:R-:W0:Y:S01]  /*63a0*/  MUFU.TANH R70, R70 ;  /* 0x0000004600467308 */ /* 0x000e220000002400 */
[----:B--2---:R-:W-:-:S02]  /*63b0*/  FSEL R68, R68, -INF , P2 ;  /* 0xff80000044447808 */ /* 0x004fc40001000000 */
        /* <DEDUP_REMOVED lines=22> */
[----:B------:R0:W-:Y:S01]  /*6520*/  MUFU.EX2 R30, R84 ;  /* 0x00000054001e7308 */ /* 0x0001e20000000800 */
[----:B--2---:R-:W-:-:S04]  /*6530*/  FSEL R80, R76, -INF , P2 ;  /* 0xff8000004c507808 */ /* 0x004fc80001000000 */
[----:B------:R-:W-:-:S03]  /*6540*/  FMNMX.FTZ R76, R80, R83, !PT ;  /* 0x00000053504c7209 */ /* 0x000fc60007810000 */
[----:B------:R-:W-:Y:S01]  /*6550*/  MUFU.EX2 R77, R77 ;  /* 0x0000004d004d7308 */ /* 0x000fe20000000800 */
[----:B-1----:R-:W-:-:S04]  /*6560*/  FSEL R79, R79, -INF , P3 ;  /* 0xff8000004f4f7808 */ /* 0x002fc80001800000 */
[----:B------:R-:W-:-:S03]  /*6570*/  FMNMX.FTZ R76, R79, R76, !PT ;  /* 0x0000004c4f4c7209 */ /* 0x000fc60007810000 */
[----:B------:R-:W-:Y:S02]  /*6580*/  MUFU.EX2 R75, R139 ;  /* 0x0000008b004b7308 */ /* 0x000fe40000000800 */
[----:B------:R-:W1:Y:S06]  /*6590*/  SHFL.BFLY PT, R83, R76, 0x2, 0x1f ;  /* 0x0c401f004c537f89 */ /* 0x000e6c00000e0000 */
[----:B------:R-:W-:Y:S08]  /*65a0*/  MUFU.EX2 R15, R138 ;  /* 0x0000008a000f7308 */ /* 0x000ff00000000800 */
[----:B------:R2:W-:Y:S08]  /*65b0*/  MUFU.EX2 R32, R85 ;  /* 0x0000005500207308 */ /* 0x0005f00000000800 */
        /* <DEDUP_REMOVED lines=9> */
[----:B0-----:R-:W-:-:S06]  /*6650*/  FMUL.FTZ R84, R76, UR35 ;  /* 0x000000234c547c20 */ /* 0x001fcc0008410000 */
        /* <DEDUP_REMOVED lines=15> */
[--C-:B--2---:R-:W-:Y:S01]  /*6750*/  FFMA.FTZ R85, R35, UR35, -R84.reuse ;  /* 0x0000002323557c23 */ /* 0x104fe20008010854 */
        /* <DEDUP_REMOVED lines=31> */
[----:B------:R-:W-:Y:S01]  /*6950*/  FFMA.FTZ R70, R79, UR35, -R84 ;  /* 0x000000234f467c23 */ /* 0x000fe20008010854 */
[----:B------:R-:W-:-:S03]  /*6960*/  FADD.FTZ R13, R18, R13 ;  /* 0x0000000d120d7221 */ /* 0x000fc60000010000 */
[----:B------:R-:W2:Y:S01]  /*6970*/  MUFU.EX2 R87, R87 ;  /* 0x0000005700577308 */ /* 0x000ea20000000800 */
[----:B-1----:R-:W-:Y:S01]  /*6980*/  FFMA.FTZ R3, R17, R3, R14 ;  /* 0x0000000311037223 */ /* 0x002fe2000001000e */
[----:B------:R-:W-:-:S03]  /*6990*/  FADD.FTZ R13, R20, R13 ;  /* 0x0000000d140d7221 */ /* 0x000fc60000010000 */
[----:B------:R-:W-:Y:S01]  /*69a0*/  FADD.FTZ R3, R136, R3 ;  /* 0x0000000388037221 */ /* 0x000fe20000010000 */
        /* <DEDUP_REMOVED lines=102> */
.L_x_11952:
[----:B------:R-:W0:Y:S01]  /*7010*/  S2UR UR10, SR_CgaCtaId ;  /* 0x00000000000a79c3 */ /* 0x000e220000008800 */
[----:B------:R-:W-:Y:S01]  /*7020*/  ULEA UR5, UR5, UR38, 0x3 ;  /* 0x0000002605057291 */ /* 0x000fe2000f8e183f */
[----:B------:R-:W-:Y:S01]  /*7030*/  F2FP.F16.F32.PACK_AB R13, R136, R14 ;  /* 0x0000000e880d723e */ /* 0x000fe200000000ff */
[----:B------:R-:W-:Y:S01]  /*7040*/  UISETP.GT.AND UP0, UPT, UR39, UR32, UPT ;  /* 0x000000202700728c */ /* 0x000fe2000bf04270 */
[----:B------:R-:W-:Y:S01]  /*7050*/  F2FP.F16.F32.PACK_AB R14, R18, R15 ;  /* 0x0000000f120e723e */ /* 0x000fe200000000ff */
[----:B------:R-:W-:Y:S01]  /*7060*/  UIADD3 UR5, UR5, 0x2d860, URZ ;  /* 0x0002d86005057890 */ /* 0x000fe2000fffe03f */
[----:B------:R-:W-:Y:S01]  /*7070*/  F2FP.F16.F32.PACK_AB R12, R75, R77 ;  /* 0x0000004d4b0c723e */ /* 0x000fe200000000ff */
[----:B------:R-:W-:Y:S01]  /*7080*/  UMOV UR42, UR6 ;  /* 0x00000006002a7c82 */ /* 0x000fe20008000000 */
        /* <DEDUP_REMOVED lines=16> */
[----:B0-----:R-:W-:Y:S01]  /*7190*/  UPRMT UR5, UR10, 0x654, UR5 ;  /* 0x000006540a057896 */ /* 0x001fe20008000005 */
[----:B------:R-:W-:Y:S01]  /*71a0*/  F2FP.F16.F32.PACK_AB R31, R36, R33 ;  /* 0x00000021241f723e */ /* 0x000fe200000000ff */
[----:B------:R-:W-:Y:S01]  /*71b0*/  UIADD3 UR10, UR39, -0x1, URZ ;  /* 0xffffffff270a7890 */ /* 0x000fe2000fffe03f */
        /* <DEDUP_REMOVED lines=14> */
[----:B------:R-:W-:Y:S01]  /*72a0*/  UMOV UR5, UR4 ;  /* 0x0000000400057c82 */ /* 0x000fe20008000000 */
[----:B------:R-:W-:Y:S01]  /*72b0*/  F2FP.F16.F32.PACK_AB R35, R138, R38 ;  /* 0x000000268a23723e */ /* 0x000fe200000000ff */
[----:B------:R2:W-:Y:S01]  /*72c0*/  STSM.16.M88.4 [R5], R28 ;  /* 0x0000001c05007844 */ /* 0x0005e20000000200 */
[----:B------:R-:W-:Y:S01]  /*72d0*/  PLOP3.LUT P1, PT, PT, PT, UP0, 0x80, 0x0 ;  /* 0x000000000000781c */ /* 0x000fe20003f2f008 */
[-C--:B------:R-:W-:Y:S01]  /*72e0*/  FMUL.FTZ R109, R109, R19.reuse ;  /* 0x000000136d6d7220 */ /* 0x080fe20000410000 */
[-C--:B------:R-:W-:Y:S01]  /*72f0*/  FMUL.FTZ R112, R112, R19.reuse ;  /* 0x0000001370707220 */ /* 0x080fe20000410000 */
[----:B------:R-:W-:Y:S01]  /*7300*/  STSM.16.M88.4 [R2], R24 ;  /* 0x0000001802007844 */ /* 0x000fe20000000200 */
[-C--:B------:R-:W-:Y:S01]  /*7310*/  FMUL.FTZ R113, R113, R19.reuse ;  /* 0x0000001371717220 */ /* 0x080fe20000410000 */
[-C--:B------:R-:W-:Y:S01]  /*7320*/  FMUL.FTZ R116, R116, R19.reuse ;  /* 0x0000001374747220 */ /* 0x080fe20000410000 */
[----:B------:R-:W-:Y:S01]  /*7330*/  FMUL.FTZ R117, R117, R19 ;  /* 0x0000001375757220 */ /* 0x000fe20000410000 */
[----:B0-----:R-:W-:Y:S01]  /*7340*/  F2FP.F16.F32.PACK_AB R12, R51, R50 ;  /* 0x00000032330c723e */ /* 0x001fe200000000ff */
[----:B------:R-:W-:Y:S01]  /*7350*/  STSM.16.M88.4 [R0+0x27800], R32 ;  /* 0x0278002000007844 */ /* 0x000fe20000000200 */
[----:B------:R-:W-:Y:S01]  /*7360*/  F2FP.F16.F32.PACK_AB R13, R137, R39 ;  /* 0x00000027890d723e */ /* 0x000fe200000000ff */
[-C--:B------:R-:W-:Y:S01]  /*7370*/  FMUL.FTZ R120, R120, R19.reuse ;  /* 0x0000001378787220 */ /* 0x080fe20000410000 */
[----:B------:R-:W-:Y:S01]  /*7380*/  F2FP.F16.F32.PACK_AB R14, R53, R52 ;  /* 0x00000034350e723e */ /* 0x000fe200000000ff */
[-C--:B------:R-:W-:Y:S01]  /*7390*/  FMUL.FTZ R121, R121, R19.reuse ;  /* 0x0000001379797220 */ /* 0x080fe20000410000 */
[----:B------:R-:W-:Y:S01]  /*73a0*/  F2FP.F16.F32.PACK_AB R15, R67, R40 ;  /* 0x00000028430f723e */ /* 0x000fe200000000ff */
[----:B------:R-:W-:Y:S01]  /*73b0*/  FMUL.FTZ R124, R124, R19 ;  /* 0x000000137c7c7220 */ /* 0x000fe20000410000 */
[----:B-1----:R-:W-:Y:S01]  /*73c0*/  F2FP.F16.F32.PACK_AB R20, R54, R55 ;  /* 0x000000373614723e */ /* 0x002fe200000000ff */
[----:B------:R-:W-:Y:S01]  /*73d0*/  FMUL.FTZ R125, R125, R19 ;  /* 0x000000137d7d7220 */ /* 0x000fe20000410000 */
[----:B------:R-:W-:Y:S01]  /*73e0*/  F2FP.F16.F32.PACK_AB R21, R66, R59 ;  /* 0x0000003b4215723e */ /* 0x000fe200000000ff */
[----:B------:R0:W-:Y:S01]  /*73f0*/  STSM.16.M88.4 [R9], R12 ;  /* 0x0000000c09007844 */ /* 0x0001e20000000200 */
[----:B------:R-:W-:Y:S01]  /*7400*/  F2FP.F16.F32.PACK_AB R22, R57, R56 ;  /* 0x000000383916723e */ /* 0x000fe200000000ff */
[----:B------:R-:W-:Y:S01]  /*7410*/  FMUL.FTZ R128, R128, R19 ;  /* 0x0000001380807220 */ /* 0x000fe20000410000 */
[----:B------:R-:W-:Y:S01]  /*7420*/  F2FP.F16.F32.PACK_AB R23, R65, R63 ;  /* 0x0000003f4117723e */ /* 0x000fe200000000ff */
[-C--:B------:R-:W-:Y:S01]  /*7430*/  FMUL.FTZ R129, R129, R19.reuse ;  /* 0x0000001381817220 */ /* 0x080fe20000410000 */
[----:B--2---:R-:W-:Y:S01]  /*7440*/  F2FP.F16.F32.PACK_AB R28, R60, R58 ;  /* 0x0000003a3c1c723e */ /* 0x004fe200000000ff */
[----:B------:R-:W-:Y:S01]  /*7450*/  FMUL.FTZ R132, R132, R19 ;  /* 0x0000001384847220 */ /* 0x000fe20000410000 */
[----:B------:R-:W-:Y:S01]  /*7460*/  F2FP.F16.F32.PACK_AB R29, R68, R64 ;  /* 0x00000040441d723e */ /* 0x000fe200000000ff */
[----:B------:R1:W-:Y:S01]  /*7470*/  STSM.16.M88.4 [R5+0x6000], R20 ;  /* 0x0060001405007844 */ /* 0x0003e20000000200 */
[----:B------:R-:W-:Y:S01]  /*7480*/  F2FP.F16.F32.PACK_AB R30, R62, R61 ;  /* 0x0000003d3e1e723e */ /* 0x000fe200000000ff */
[----:B------:R-:W-:Y:S01]  /*7490*/  FMUL.FTZ R133, R133, R19 ;  /* 0x0000001385857220 */ /* 0x000fe20000410000 */
[----:B------:R-:W-:Y:S01]  /*74a0*/  F2FP.F16.F32.PACK_AB R31, R70, R69 ;  /* 0x00000045461f723e */ /* 0x000fe200000000ff */
[-C--:B------:R-:W-:Y:S01]  /*74b0*/  FMUL.FTZ R90, R90, R17.reuse ;  /* 0x000000115a5a7220 */ /* 0x080fe20000410000 */
[-C--:B------:R-:W-:Y:S01]  /*74c0*/  FMUL.FTZ R91, R91, R17.reuse ;  /* 0x000000115b5b7220 */ /* 0x080fe20000410000 */
[-C--:B------:R-:W-:Y:S01]  /*74d0*/  FMUL.FTZ R94, R94, R17.reuse ;  /* 0x000000115e5e7220 */ /* 0x080fe20000410000 */
[-C--:B------:R-:W-:Y:S01]  /*74e0*/  FMUL.FTZ R95, R95, R17.reuse ;  /* 0x000000115f5f7220 */ /* 0x080fe20000410000 */
        /* <DEDUP_REMOVED lines=27> */
[----:B0-----:R-:W-:-:S02]  /*76a0*/  IMAD.MOV.U32 R13, RZ, RZ, R76 ;  /* 0x000000ffff0d7224 */ /* 0x001fc400078e004c */
[----:B------:R-:W-:Y:S01]  /*76b0*/  IMAD.MOV.U32 R12, RZ, RZ, R71 ;  /* 0x000000ffff0c7224 */ /* 0x000fe200078e0047 */
[----:B--2---:R-:W-:Y:S01]  /*76c0*/  NOP ;  /* 0x0000000000007918 */ /* 0x004fe20000000000 */
[----:B-1----:R-:W-:Y:S05]  /*76d0*/  @P1 BRA `(.L_x_11953) ;  /* 0xffffffcc00581947 */ /* 0x002fea000383ffff */
[----:B------:R-:W-:-:S05]  /*76e0*/  UMOV UR39, UR10 ;  /* 0x0000000a00277c82 */ /* 0x000fca0008000000 */
.L_x_11942:
[----:B------:R-:W-:-:S13]  /*76f0*/  R2UR UR5, R142 ;  /* 0x000000008e0572ca */ /* 0x000fda00000e0000 */
[----:B------:R-:W-:-:S06]  /*7700*/  UISETP.GE.AND UP0, UPT, UR39, UR5, UPT ;  /* 0x000000052700728c */ /* 0x000fcc000bf06270 */
[----:B------:R-:W-:-:S13]  /*7710*/  PLOP3.LUT P1, PT, PT, PT, UP0, 0x80, 0x0 ;  /* 0x000000000000781c */ /* 0x000fda0003f2f008 */
[----:B------:R-:W-:Y:S05]  /*7720*/  @!P1 BRA `(.L_x_11954) ;  /* 0x0000002800789947 */ /* 0x000fea0003800000 */
[----:B------:R-:W3:Y:S01]  /*7730*/  S2R R10, SR_TID.X ;  /* 0x00000000000a7919 */ /* 0x000ee20000002100 */
[----:B------:R-:W-:Y:S01]  /*7740*/  R2UR UR5, R141 ;  /* 0x000000008d0572ca */ /* 0x000fe200000e0000 */
[----:B------:R-:W-:Y:S01]  /*7750*/  UMOV UR7, UR4 ;  /* 0x0000000400077c82 */ /* 0x000fe20008000000 */
[----:B------:R-:W-:Y:S01]  /*7760*/  UMOV UR11, 0x40000040 ;  /* 0x40000040000b7882 */ /* 0x000fe20000000000 */
[----:B------:R-:W-:Y:S01]  /*7770*/  MOV R11, R76 ;  /* 0x0000004c000b7202 */ /* 0x000fe20000000f00 */
[----:B------:R-:W-:Y:S01]  /*7780*/  UMOV UR30, UR6 ;  /* 0x00000006001e7c82 */ /* 0x000fe20008000000 */
[----:B------:R-:W-:Y:S01]  /*7790*/  MOV R137, UR11 ;  /* 0x0000000b00897c02 */ /* 0x000fe20008000f00 */
[----:B------:R-:W-:Y:S01]  /*77a0*/  UMOV UR29, 0x40000040 ;  /* 0x40000040001d7882 */ /* 0x000fe20000000000 */
        /* <DEDUP_REMOVED lines=10> */
[----:B------:R-:W-:Y:S01]  /*7850*/  UIADD3 UR40, UR61, 0x600, URZ ;  /* 0x000006003d287890 */ /* 0x000fe2000fffe03f */
[----:B------:R-:W-:Y:S01]  /*7860*/  UMOV UR10, UR4 ;  /* 0x00000004000a7c82 */ /* 0x000fe20008000000 */
[----:B------:R-:W-:Y:S01]  /*7870*/  UIADD3 UR44, UR61, 0x602, URZ ;  /* 0x000006023d2c7890 */ /* 0x000fe2000fffe03f */
[----:B------:R-:W-:Y:S01]  /*7880*/  IMAD.U32 R136, RZ, RZ, UR10 ;  /* 0x0000000aff887e24 */ /* 0x000fe2000f8e00ff */
[----:B------:R-:W-:-:S02]  /*7890*/  UIADD3 UR48, UR61, 0x604, URZ ;  /* 0x000006043d307890 */ /* 0x000fc4000fffe03f */
[----:B------:R-:W-:Y:S01]  /*78a0*/  UIADD3 UR52, UR61, 0x606, URZ ;  /* 0x000006063d347890 */ /* 0x000fe2000fffe03f */
[----:B---3--:R-:W-:Y:S02]  /*78b0*/  SHF.R.U32.HI R12, RZ, 0x7, R10 ;  /* 0x00000007ff0c7819 */ /* 0x008fe4000001160a */
[----:B------:R-:W-:Y:S01]  /*78c0*/  ISETP.GE.U32.AND P1, PT, R10, 0x180, PT ;  /* 0x000001800a00780c */ /* 0x000fe20003f26070 */
[----:B------:R-:W-:Y:S02]  /*78d0*/  IMAD.MOV.U32 R10, RZ, RZ, R71 ;  /* 0x000000ffff0a7224 */ /* 0x000fe400078e0047 */
[C---:B------:R-:W-:Y:S02]  /*78e0*/  VIADD R138, R12.reuse, 0x9 ;  /* 0x000000090c8a7836 */ /* 0x040fe40000000000 */
[----:B------:R-:W-:-:S03]  /*78f0*/  VIADD R139, R12, 0x8 ;  /* 0x000000080c8b7836 */ /* 0x000fc60000000000 */
[----:B------:R-:W-:-:S07]  /*7900*/  SEL R138, R138, 0x9, !P1 ;  /* 0x000000098a8a7807 */ /* 0x000fce0004800000 */
.L_x_11965:
[----:B------:R-:W-:Y:S01]  /*7910*/  R2UR UR10, R16 ;  /* 0x00000000100a72ca */ /* 0x000fe200000e0000 */
[----:B------:R-:W-:-:S04]  /*7920*/  UIADD3 UR4, UR7, 0x1, URZ ;  /* 0x0000000107047890 */ /* 0x000fc8000fffe03f */
[----:B------:R-:W-:-:S04]  /*7930*/  UISETP.NE.AND UP0, UPT, UR4, 0x2, UPT ;  /* 0x000000020400788c */ /* 0x000fc8000bf05270 */
[----:B------:R-:W-:Y:S02]  /*7940*/  USEL UR6, URZ, 0x1, UP0 ;  /* 0x000000013f067887 */ /* 0x000fe40008000000 */
[----:B------:R-:W-:Y:S02]  /*7950*/  USEL UR4, UR4, URZ, UP0 ;  /* 0x0000003f04047287 */ /* 0x000fe40008000000 */
[----:B------:R-:W-:Y:S01]  /*7960*/  ISETP.NE.AND P2, PT, RZ, UR10, PT ;  /* 0x0000000aff007c0c */ /* 0x000fe2000bf45270 */
[----:B------:R-:W-:-:S12]  /*7970*/  ULOP3.LUT UR6, UR30, UR6, URZ, 0x3c, !UPT ;  /* 0x000000061e067292 */ /* 0x000fd8000f8e3c3f */
[----:B0-----:R-:W-:Y:S05]  /*7980*/  @P2 BRA `(.L_x_11955) ;  /* 0x00000000002c2947 */ /* 0x001fea0003800000 */
[----:B------:R-:W-:Y:S05]  /*7990*/  @!P0 BRA `(.L_x_11956) ;  /* 0x0000000000048947 */ /* 0x000fea0003800000 */
[----:B------:R-:W-:Y:S01]  /*79a0*/  BPT.TRAP 0x1 ;  /* 0x000000040000795c */ /* 0x000fe20000300000 */
.L_x_11956:
[----:B------:R-:W-:Y:S01]  /*79b0*/  ULEA UR10, UR4, UR38, 0x3 ;  /* 0x00000026040a7291 */ /* 0x000fe2000f8e183f */
[----:B------:R-:W-:-:S05]  /*79c0*/  IMAD.U32 R12, RZ, RZ, UR6 ;  /* 0x00000006ff0c7e24 */ /* 0x000fca000f8e00ff */
[----:B------:R-:W-:-:S04]  /*79d0*/  SHF.L.U32 R12, R12, 0x1f, RZ ;  /* 0x0000001f0c0c7819 */ /* 0x000fc800000006ff */
[----:B------:R0:W1:Y:S01]  /*79e0*/  SYNCS.PHASECHK.TRANS64.TRYWAIT P1, [UR10+0x2d830], R12 ;  /* 0x02d8300cff0075a7 */ /* 0x000062000802014a */
[----:B------:R-:W-:Y:S05]  /*79f0*/  @!P0 BRA `(.L_x_11957) ;  /* 0x0000000000048947 */ /* 0x000fea0003800000 */
[----:B------:R-:W-:Y:S01]  /*7a00*/  BPT.TRAP 0x1 ;  /* 0x000000040000795c */ /* 0x000fe20000300000 */
.L_x_11957:
[----:B-1----:R-:W-:Y:S05]  /*7a10*/  @P1 BRA `(.L_x_11955) ;  /* 0x0000000000081947 */ /* 0x002fea0003800000 */
[----:B------:R-:W1:Y:S02]  /*7a20*/  SYNCS.PHASECHK.TRANS64.TRYWAIT P1, [UR10+0x2d830], R12 ;  /* 0x02d8300cff0075a7 */ /* 0x000e64000802014a */
[----:B-1----:R-:W-:Y:S05]  /*7a30*/  @!P1 BRA `(.L_x_11958) ;  /* 0x0000008000dc9947 */ /* 0x002fea0003800000 */
.L_x_11955:
        /* <DEDUP_REMOVED lines=37> */
.L_x_11960:
[----:B------:R-:W-:Y:S01]  /*7c90*/  ULEA UR10, UR7, UR38, 0x3 ;  /* 0x00000026070a7291 */ /* 0x000fe2000f8e183f */
[----:B01----:R-:W-:-:S05]  /*7ca0*/  IMAD.U32 R12, RZ, RZ, UR30 ;  /* 0x0000001eff0c7e24 */ /* 0x003fca000f8e00ff */
[----:B------:R-:W-:-:S04]  /*7cb0*/  SHF.L.U32 R12, R12, 0x1f, RZ ;  /* 0x0000001f0c0c7819 */ /* 0x000fc800000006ff */
[----:B------:R0:W1:Y:S01]  /*7cc0*/  SYNCS.PHASECHK.TRANS64.TRYWAIT P1, [UR10+0x2d850], R12 ;  /* 0x02d8500cff0075a7 */ /* 0x000062000802014a */
[----:B------:R-:W-:Y:S05]  /*7cd0*/  @!P0 BRA `(.L_x_11961) ;  /* 0x0000000000048947 */ /* 0x000fea0003800000 */
[----:B------:R-:W-:Y:S01]  /*7ce0*/  BPT.TRAP 0x1 ;  /* 0x000000040000795c */ /* 0x000fe20000300000 */
.L_x_11961:
[----:B-1----:R-:W-:Y:S05]  /*7cf0*/  @P1 BRA `(.L_x_11959) ;  /* 0x0000000000081947 */ /* 0x002fea0003800000 */
[----:B------:R-:W1:Y:S02]  /*7d00*/  SYNCS.PHASECHK.TRANS64.TRYWAIT P1, [UR10+0x2d850], R12 ;  /* 0x02d8500cff0075a7 */ /* 0x000e64000802014a */
[----:B-1----:R-:W-:Y:S05]  /*7d10*/  @!P1 BRA `(.L_x_11962) ;  /* 0x00000080003c9947 */ /* 0x002fea0003800000 */
.L_x_11959:
[----:B------:R-:W-:Y:S01]  /*7d20*/  UIADD3 UR10, UR38, 0x400, URZ ;  /* 0x00000400260a7890 */ /* 0x000fe2000fffe03f */
[----:B------:R-:W-:Y:S01]  /*7d30*/  WARPGROUP.ARRIVE ;  /* 0x00000000000079c5 */ /* 0x000fe20000000000 */
[----:B------:R-:W-:Y:S01]  /*7d40*/  UMOV UR56, UR61 ;  /* 0x0000003d00387c82 */ /* 0x000fe20008000000 */
[----:B------:R-:W-:Y:S01]  /*7d50*/  UMOV UR57, 0x40000040 ;  /* 0x4000004000397882 */ /* 0x000fe20000000000 */
[----:B------:R-:W-:Y:S01]  /*7d60*/  USHF.R.U32.HI UR10, URZ, 0x4, UR10 ;  /* 0x000000043f0a7899 */ /* 0x000fe2000801160a */
[----:B01----:R-:W-:Y:S01]  /*7d70*/  MOV R12, UR13 ;  /* 0x0000000d000c7c02 */ /* 0x003fe20008000f00 */
[----:B------:R-:W-:Y:S01]  /*7d80*/  UMOV UR59, 0x80000020 ;  /* 0x80000020003b7882 */ /* 0x000fe20000000000 */
[----:B------:R-:W-:Y:S01]  /*7d90*/  MOV R13, UR12 ;  /* 0x0000000c000d7c02 */ /* 0x000fe20008000f00 */
[----:B------:R-:W-:Y:S01]  /*7da0*/  ULOP3.LUT UR10, UR10, 0x3fff, URZ, 0xc0, !UPT ;  /* 0x00003fff0a0a7892 */ /* 0x000fe2000f8ec03f */
[----:B------:R-:W-:Y:S01]  /*7db0*/  R2UR UR12, R136 ;  /* 0x00000000880c72ca */ /* 0x000fe200000e0000 */
[----:B------:R-:W-:Y:S01]  /*7dc0*/  UMOV UR15, 0x80000020 ;  /* 0x80000020000f7882 */ /* 0x000fe20000000000 */
[----:B------:R-:W-:Y:S01]  /*7dd0*/  R2UR UR13, R137 ;  /* 0x00000000890d72ca */ /* 0x000fe200000e0000 */
[----:B------:R-:W-:Y:S01]  /*7de0*/  ULOP3.LUT UR10, UR10, 0x2000000, URZ, 0xfc, !UPT ;  /* 0x020000000a0a7892 */ /* 0x000fe2000f8efc3f */
        /* <DEDUP_REMOVED lines=8> */
[----:B------:R-:W-:Y:S01]  /*7e70*/  HGMMA.64x96x16.F32 R88, gdesc[UR56].tnspB, R88, gsb0 ;  /* 0x41600000385879f0 */ /* 0x000fe20008000858 */
[----:B------:R-:W-:Y:S01]  /*7e80*/  UIADD3 UR42, UR58, 0x100, URZ ;  /* 0x000001003a2a7890 */ /* 0x000fe2000fffe03f */
[----:B------:R-:W-:Y:S01]  /*7e90*/  UMOV UR14, UR10 ;  /* 0x0000000a000e7c82 */ /* 0x000fe20008000000 */
[----:B------:R-:W-:-:S02]  /*7ea0*/  UIADD3 UR46, UR58, 0x140, URZ ;  /* 0x000001403a2e7890 */ /* 0x000fc4000fffe03f */
[----:B------:R-:W-:Y:S01]  /*7eb0*/  UIADD3 UR50, UR58, 0x180, URZ ;  /* 0x000001803a327890 */ /* 0x000fe2000fffe03f */
[----:B------:R-:W-:Y:S01]  /*7ec0*/  UMOV UR51, 0x80000020 ;  /* 0x8000002000337882 */ /* 0x000fe20000000000 */
[----:B------:R-:W-:Y:S01]  /*7ed0*/  UIADD3 UR54, UR58, 0x1c0, URZ ;  /* 0x000001c03a367890 */ /* 0x000fe2000fffe03f */
[----:B------:R-:W-:Y:S01]  /*7ee0*/  UMOV UR55, 0x80000020 ;  /* 0x8000002000377882 */ /* 0x000fe20000000000 */
[----:B------:R-:W-:Y:S02]  /*7ef0*/  WARPGROUP.DEPBAR.LE gsb0, 0x0 ;  /* 0x00008000000079c5 */ /* 0x000fe40000010000 */
[----:B------:R-:W-:-:S06]  /*7f00*/  WARPGROUP.ARRIVE ;  /* 0x00000000000079c5 */ /* 0x000fcc0000000000 */
[----:B------:R-:W-:Y:S01]  /*7f10*/  HGMMA.64x96x16.F32 R88, gdesc[UR12].tnspB, R88, gsb0 ;  /* 0x416000000c5879f0 */ /* 0x000fe20008000858 */
[----:B------:R-:W-:Y:S02]  /*7f20*/  R2UR UR13, R12 ;  /* 0x000000000c0d72ca */ /* 0x000fe400000e0000 */
[----:B------:R-:W-:Y:S01]  /*7f30*/  R2UR UR12, R13 ;  /* 0x000000000d0c72ca */ /* 0x000fe200000e0000 */
        /* <DEDUP_REMOVED lines=22> */
.L_x_11963:
        /* <DEDUP_REMOVED lines=66> */
[----:B------:R-:W-:Y:S01]  /*84c0*/  ULDC UR10, c[0x0][0x988] ;  /* 0x00026200000a7ab9 */ /* 0x000fe20000000800 */
[----:B------:R-:W3:Y:S01]  /*84d0*/  S2UR UR11, SR_CgaCtaId ;  /* 0x00000000000b79c3 */ /* 0x000ee20000008800 */
[----:B------:R-:W-:Y:S01]  /*84e0*/  UMOV UR35, UR10 ;  /* 0x0000000a00237c82 */ /* 0x000fe20008000000 */
[----:B------:R-:W-:Y:S01]  /*84f0*/  ULEA UR10, UR4, UR38, 0x3 ;  /* 0x00000026040a7291 */ /* 0x000fe2000f8e183f */
[----:B------:R-:W4:Y:S01]  /*8500*/  MUFU.TANH R21, R21 ;  /* 0x0000001500157308 */ /* 0x000f220000002400 */
[----:B-1----:R-:W-:Y:S01]  /*8510*/  FMNMX.FTZ R66, R18, R65, !PT ;  /* 0x0000004112427209 */ /* 0x002fe20007810000 */
[----:B------:R-:W-:Y:S01]  /*8520*/  FMUL.FTZ R65, R76, UR5 ;  /* 0x000000054c417c20 */ /* 0x000fe20008410000 */
[----:B------:R-:W-:-:S05]  /*8530*/  UIADD3 UR10, UR10, 0x2d840, URZ ;  /* 0x0002d8400a0a7890 */ /* 0x000fca000fffe03f */
        /* <DEDUP_REMOVED lines=13> */
[----:B-1----:R-:W-:Y:S01]  /*8610*/  FMNMX.FTZ R67, R25, R66, !PT ;  /* 0x0000004219437209 */ /* 0x002fe20007810000 */
[----:B------:R-:W-:-:S06]  /*8620*/  FMUL.FTZ R66, R77, UR5 ;  /* 0x000000054d427c20 */ /* 0x000fcc0008410000 */
[----:B------:R-:W1:Y:S01]  /*8630*/  MUFU.TANH R28, R28 ;  /* 0x0000001c001c7308 */ /* 0x000e620000002400 */
[----:B--2---:R-:W-:-:S07]  /*8640*/  FMNMX.FTZ R69, R27, R68, !PT ;  /* 0x000000441b457209 */ /* 0x004fce0007810000 */
[----:B------:R-:W2:Y:S01]  /*8650*/  MUFU.TANH R29, R29 ;  /* 0x0000001d001d7308 */ /* 0x000ea20000002400 */
[----:B---3--:R-:W-:Y:S01]  /*8660*/  FMNMX.FTZ R68, R26, R67, !PT ;  /* 0x000000431a447209 */ /* 0x008fe20007810000 */
[----:B------:R-:W-:-:S06]  /*8670*/  FMUL.FTZ R67, R78, UR5 ;  /* 0x000000054e437c20 */ /* 0x000fcc0008410000 */
        /* <DEDUP_REMOVED lines=16> */
[----:B--2---:R-:W-:Y:S01]  /*8780*/  FMNMX.FTZ R70, R34, R69, !PT ;  /* 0x0000004522467209 */ /* 0x004fe20007810000 */
[----:B------:R-:W-:-:S06]  /*8790*/  FMUL.FTZ R69, R80, UR5 ;  /* 0x0000000550457c20 */ /* 0x000fcc0008410000 */
        /* <DEDUP_REMOVED lines=84> */
[----:B--2---:R-:W-:Y:S02]  /*8ce0*/  FMNMX.FTZ R71, R77, R76, !PT ;  /* 0x0000004c4d477209 */ /* 0x004fe40007810000 */
[----:B---3--:R-:W-:Y:S02]  /*8cf0*/  FMNMX.FTZ R80, R75, R80, !PT ;  /* 0x000000504b507209 */ /* 0x008fe40007810000 */
[----:B-1----:R-:W-:-:S03]  /*8d00*/  FMNMX.FTZ R79, R78, R71, !PT ;  /* 0x000000474e4f7209 */ /* 0x002fc60007810000 */
[----:B------:R-:W1:Y:S04]  /*8d10*/  SHFL.BFLY PT, R71, R80, 0x2, 0x1f ;  /* 0x0c401f0050477f89 */ /* 0x000e6800000e0000 */
[----:B------:R-:W2:Y:S01]  /*8d20*/  SHFL.BFLY PT, R76, R79, 0x2, 0x1f ;  /* 0x0c401f004f4c7f89 */ /* 0x000ea200000e0000 */
[----:B-1----:R-:W-:Y:S02]  /*8d30*/  FMNMX.FTZ R81, R80, R71, !PT ;  /* 0x0000004750517209 */ /* 0x002fe40007810000 */
[----:B--2---:R-:W-:-:S03]  /*8d40*/  FMNMX.FTZ R82, R79, R76, !PT ;  /* 0x0000004c4f527209 */ /* 0x004fc60007810000 */
[----:B------:R-:W1:Y:S04]  /*8d50*/  SHFL.BFLY PT, R76, R81, 0x1, 0x1f ;  /* 0x0c201f00514c7f89 */ /* 0x000e6800000e0000 */
[----:B------:R-:W2:Y:S01]  /*8d60*/  SHFL.BFLY PT, R83, R82, 0x1, 0x1f ;  /* 0x0c201f0052537f89 */ /* 0x000ea200000e0000 */
[----:B-1----:R-:W-:Y:S02]  /*8d70*/  FMNMX.FTZ R71, R81, R76, !PT ;  /* 0x0000004c51477209 */ /* 0x002fe40007810000 */
[----:B--2---:R-:W-:-:S03]  /*8d80*/  FMNMX.FTZ R76, R82, R83, !PT ;  /* 0x00000053524c7209 */ /* 0x004fc60007810000 */
[C---:B------:R-:W-:Y:S01]  /*8d90*/  FADD.FTZ R10, -R71.reuse, R10 ;  /* 0x0000000a470a7221 */ /* 0x040fe20000010100 */
        /* <DEDUP_REMOVED lines=34> */
[C---:B------:R-:W-:Y:S01]  /*8fc0*/  FADD.FTZ R10, -R76.reuse, R11 ;  /* 0x0000000b4c0a7221 */ /* 0x040fe20000010100 */
[----:B------:R-:W-:Y:S01]  /*8fd0*/  FMUL.FTZ R79, R76, UR35 ;  /* 0x000000234c4f7c20 */ /* 0x000fe20008410000 */
[----:B------:R1:W-:Y:S02]  /*8fe0*/  MUFU.EX2 R11, R83 ;  /* 0x00000053000b7308 */ /* 0x0003e40000000800 */
[----:B------:R-:W-:Y:S01]  /*8ff0*/  FMUL.FTZ R10, R10, UR35 ;  /* 0x000000230a0a7c20 */ /* 0x000fe20008410000 */
[--C-:B------:R-:W-:Y:S01]  /*9000*/  FFMA.FTZ R14, R14, UR35, -R79.reuse ;  /* 0x000000230e0e7c23 */ /* 0x100fe2000801084f */
[--C-:B------:R-:W-:Y:S01]  /*9010*/  FFMA.FTZ R87, R15, UR35, -R79.reuse ;  /* 0x000000230f577c23 */ /* 0x100fe2000801084f */
[--C-:B------:R-:W-:Y:S01]  /*9020*/  FFMA.FTZ R15, R19, UR35, -R79.reuse ;  /* 0x00000023130f7c23 */ /* 0x100fe2000801084f */
[--C-:B------:R-:W-:Y:S01]  /*9030*/  FFMA.FTZ R20, R20, UR35, -R79.reuse ;  /* 0x0000002314147c23 */ /* 0x100fe2000801084f */
[--C-:B------:R-:W-:Y:S01]  /*9040*/  FFMA.FTZ R19, R23, UR35, -R79.reuse ;  /* 0x0000002317137c23 */ /* 0x100fe2000801084f */
[----:B------:R-:W2:Y:S01]  /*9050*/  MUFU.EX2 R12, R12 ;  /* 0x0000000c000c7308 */ /* 0x000ea20000000800 */
[--C-:B------:R-:W-:Y:S01]  /*9060*/  FFMA.FTZ R86, R24, UR35, -R79.reuse ;  /* 0x0000002318567c23 */ /* 0x100fe2000801084f */
[--C-:B-1----:R-:W-:Y:S01]  /*9070*/  FFMA.FTZ R83, R40, UR35, -R79.reuse ;  /* 0x0000002328537c23 */ /* 0x102fe2000801084f */
        /* <DEDUP_REMOVED lines=14> */
[----:B--2---:R-:W-:Y:S01]  /*9160*/  FFMA.FTZ R4, R11, R4, R12 ;  /* 0x000000040b047223 */ /* 0x004fe2000001000c */
[--C-:B------:R-:W-:Y:S01]  /*9170*/  FFMA.FTZ R80, R52, UR35, -R79.reuse ;  /* 0x0000002334507c23 */ /* 0x100fe2000801084f */
[--C-:B------:R-:W-:Y:S01]  /*9180*/  FFMA.FTZ R52, R60, UR35, -R79.reuse ;  /* 0x000000233c347c23 */ /* 0x100fe2000801084f */
[----:B------:R-:W-:-:S04]  /*9190*/  FFMA.FTZ R51, R64, UR35, -R79 ;  /* 0x0000002340337c23 */ /* 0x000fc8000801084f */
[----:B------:R-:W2:Y:S08]  /*91a0*/  MUFU.EX2 R13, R13 ;  /* 0x0000000d000d7308 */ /* 0x000eb00000000800 */
[----:B------:R-:W3:Y:S01]  /*91b0*/  MUFU.EX2 R87, R87 ;  /* 0x0000005700577308 */ /* 0x000ee20000000800 */
[----:B-1----:R-:W-:-:S07]  /*91c0*/  FFMA.FTZ R40, R10, R3, R14 ;  /* 0x000000030a287223 */ /* 0x002fce000001000e */
        /* <DEDUP_REMOVED lines=11> */
[----:B-1----:R-:W-:Y:S01]  /*9280*/  FADD.FTZ R40, R20, R39 ;  /* 0x0000002714287221 */ /* 0x002fe20000010000 */
[--C-:B------:R-:W-:Y:S01]  /*9290*/  FFMA.FTZ R39, R55, UR35, -R79.reuse ;  /* 0x0000002337277c23 */ /* 0x100fe2000801084f */
[----:B------:R-:W-:-:S05]  /*92a0*/  FFMA.FTZ R55, R56, UR35, -R79 ;  /* 0x0000002338377c23 */ /* 0x000fca000801084f */
        /* <DEDUP_REMOVED lines=12> */
[----:B------:R-:W-:-:S06]  /*9370*/  FFMA.FTZ R40, R59, UR35, -R79 ;  /* 0x000000233b287c23 */ /* 0x000fcc000801084f */
        /* <DEDUP_REMOVED lines=29> */
[----:B------:R-:W-:-:S06]  /*9550*/  FFMA.FTZ R44, R67, UR35, -R79 ;  /* 0x00000023432c7c23 */ /* 0x000fcc000801084f */
        /* <DEDUP_REMOVED lines=16> */
[----:B--2---:R-:W-:Y:S01]  /*9660*/  FADD.FTZ R3, R81, R48 ;  /* 0x0000003051037221 */ /* 0x004fe20000010000 */
[----:B------:R-:W-:-:S06]  /*9670*/  FFMA.FTZ R48, R72, UR35, -R79 ;  /* 0x0000002348307c23 */ /* 0x000fcc000801084f */
        /* <DEDUP_REMOVED lines=55> */
[----:B--2---:R-:W-:-:S03]  /*99f0*/  FADD.FTZ R4, R75, R64 ;  /* 0x000000404b047221 */ /* 0x004fc60000010000 */
[----:B---3--:R-:W-:Y:S01]  /*9a00*/  FADD.FTZ R3, R60, R3 ;  /* 0x000000033c037221 */ /* 0x008fe20000010000 */
[----:B------:R-:W-:Y:S06]  /*9a10*/  @!P0 BRA `(.L_x_11964) ;  /* 0x0000000000048947 */ /* 0x000fec0003800000 */
[----:B------:R-:W-:Y:S01]  /*9a20*/  BPT.TRAP 0x1 ;  /* 0x000000040000795c */ /* 0x000fe20000300000 */
.L_x_11964:
[----:B------:R-:W1:Y:S01]  /*9a30*/  S2UR UR10, SR_CgaCtaId ;  /* 0x00000000000a79c3 */ /* 0x000e620000008800 */
        /* <DEDUP_REMOVED lines=23> */
[----:B-1----:R-:W-:Y:S01]  /*9bb0*/  UPRMT UR7, UR10, 0x654, UR7 ;  /* 0x000006540a077896 */ /* 0x002fe20008000007 */
        /* <DEDUP_REMOVED lines=10> */
[----:B------:R1:W-:Y:S01]  /*9c60*/  STSM.16.M88.4 [R0+0x21800], R12 ;  /* 0x0218000c00007844 */ /* 0x0003e20000000200 */
[----:B------:R-:W-:Y:S01]  /*9c70*/  F2FP.F16.F32.PACK_AB R33, R81, R35 ;  /* 0x000000235121723e */ /* 0x000fe200000000ff */
[----:B------:R-:W-:Y:S01]  /*9c80*/  UIADD3 UR7, UR39, -0x1, URZ ;  /* 0xffffffff27077890 */ /* 0x000fe2000fffe03f */
[----:B------:R-:W-:Y:S01]  /*9c90*/  F2FP.F16.F32.PACK_AB R32, R46, R45 ;  /* 0x0000002d2e20723e */ /* 0x000fe200000000ff */
[----:B------:R2:W-:Y:S01]  /*9ca0*/  STSM.16.M88.4 [R8], R20 ;  /* 0x0000001408007844 */ /* 0x0005e20000000200 */
[----:B------:R-:W-:Y:S01]  /*9cb0*/  F2FP.F16.F32.PACK_AB R34, R50, R49 ;  /* 0x000000313222723e */ /* 0x000fe200000000ff */
[-C--:B------:R-:W-:Y:S01]  /*9cc0*/  FMUL.FTZ R113, R113, R11.reuse ;  /* 0x0000000b71717220 */ /* 0x080fe20000410000 */
[----:B------:R-:W-:Y:S01]  /*9cd0*/  F2FP.F16.F32.PACK_AB R35, R80, R36 ;  /* 0x000000245023723e */ /* 0x000fe200000000ff */
[----:B------:R4:W-:Y:S01]  /*9ce0*/  STSM.16.M88.4 [R5], R24 ;  /* 0x0000001805007844 */ /* 0x0009e20000000200 */
[----:B------:R-:W-:Y:S01]  /*9cf0*/  R2UR UR10, R142 ;  /* 0x000000008e0a72ca */ /* 0x000fe200000e0000 */
[----:B------:R-:W-:Y:S01]  /*9d00*/  FMUL.FTZ R116, R116, R11 ;  /* 0x0000000b74747220 */ /* 0x000fe20000410000 */
[----:B------:R-:W-:Y:S01]  /*9d10*/  F2FP.F16.F32.PACK_AB R74, R75, R74 ;  /* 0x0000004a4b4a723e */ /* 0x000fe200000000ff */
[----:B------:R4:W-:Y:S01]  /*9d20*/  STSM.16.M88.4 [R2], R28 ;  /* 0x0000001c02007844 */ /* 0x0009e20000000200 */
[----:B------:R-:W-:Y:S01]  /*9d30*/  F2FP.F16.F32.PACK_AB R72, R70, R69 ;  /* 0x000000454648723e */ /* 0x000fe200000000ff */
[----:B------:R-:W-:Y:S01]  /*9d40*/  FMUL.FTZ R117, R117, R11 ;  /* 0x0000000b75757220 */ /* 0x000fe20000410000 */
[----:B------:R-:W-:Y:S01]  /*9d50*/  F2FP.F16.F32.PACK_AB R73, R56, R48 ;  /* 0x000000303849723e */ /* 0x000fe200000000ff */
[----:B------:R4:W-:Y:S01]  /*9d60*/  STSM.16.M88.4 [R0+0x27800], R32 ;  /* 0x0278002000007844 */ /* 0x0009e20000000200 */
[----:B-1----:R-:W-:Y:S01]  /*9d70*/  F2FP.F16.F32.PACK_AB R12, R54, R53 ;  /* 0x00000035360c723e */ /* 0x002fe200000000ff */
[----:B------:R-:W-:Y:S01]  /*9d80*/  FMUL.FTZ R120, R120, R11 ;  /* 0x0000000b78787220 */ /* 0x000fe20000410000 */
[----:B------:R-:W-:Y:S01]  /*9d90*/  F2FP.F16.F32.PACK_AB R13, R55, R39 ;  /* 0x00000027370d723e */ /* 0x000fe200000000ff */
[----:B------:R-:W-:Y:S01]  /*9da0*/  FMUL.FTZ R121, R121, R11 ;  /* 0x0000000b79797220 */ /* 0x000fe20000410000 */
[----:B------:R-:W-:Y:S01]  /*9db0*/  F2FP.F16.F32.PACK_AB R14, R58, R57 ;  /* 0x000000393a0e723e */ /* 0x000fe200000000ff */
[----:B------:R-:W-:Y:S01]  /*9dc0*/  UISETP.GT.AND UP0, UPT, UR39, UR10, UPT ;  /* 0x0000000a2700728c */ /* 0x000fe2000bf04270 */
[----:B------:R-:W-:Y:S01]  /*9dd0*/  F2FP.F16.F32.PACK_AB R15, R52, R40 ;  /* 0x00000028340f723e */ /* 0x000fe200000000ff */
[----:B------:R-:W-:Y:S01]  /*9de0*/  FMUL.FTZ R124, R124, R11 ;  /* 0x0000000b7c7c7220 */ /* 0x000fe20000410000 */
[----:B--2---:R-:W-:Y:S01]  /*9df0*/  F2FP.F16.F32.PACK_AB R20, R62, R61 ;  /* 0x0000003d3e14723e */ /* 0x004fe200000000ff */
[----:B------:R-:W-:Y:S01]  /*9e00*/  UMOV UR39, UR7 ;  /* 0x0000000700277c82 */ /* 0x000fe20008000000 */
[----:B------:R-:W-:Y:S01]  /*9e10*/  F2FP.F16.F32.PACK_AB R21, R51, R43 ;  /* 0x0000002b3315723e */ /* 0x000fe200000000ff */
[----:B------:R4:W-:Y:S01]  /*9e20*/  STSM.16.M88.4 [R9], R12 ;  /* 0x0000000c09007844 */ /* 0x0009e20000000200 */
[----:B------:R-:W-:Y:S01]  /*9e30*/  F2FP.F16.F32.PACK_AB R22, R66, R65 ;  /* 0x000000414216723e */ /* 0x000fe200000000ff */
[----:B------:R-:W-:Y:S01]  /*9e40*/  UMOV UR7, UR4 ;  /* 0x0000000400077c82 */ /* 0x000fe20008000000 */
[----:B------:R-:W-:Y:S01]  /*9e50*/  F2FP.F16.F32.PACK_AB R23, R47, R44 ;  /* 0x0000002c2f17723e */ /* 0x000fe200000000ff */
[----:B------:R-:W-:Y:S01]  /*9e60*/  FMUL.FTZ R125, R125, R11 ;  /* 0x0000000b7d7d7220 */ /* 0x000fe20000410000 */
[----:B------:R-:W-:Y:S01]  /*9e70*/  F2FP.F16.F32.PACK_AB R75, R60, R59 ;  /* 0x0000003b3c4b723e */ /* 0x000fe200000000ff */
[-C--:B------:R-:W-:Y:S01]  /*9e80*/  FMUL.FTZ R128, R128, R11.reuse ;  /* 0x0000000b80807220 */ /* 0x080fe20000410000 */
[----:B------:R-:W-:Y:S01]  /*9e90*/  PLOP3.LUT P1, PT, PT, PT, UP0, 0x80, 0x0 ;  /* 0x000000000000781c */ /* 0x000fe20003f2f008 */
[----:B------:R4:W-:Y:S01]  /*9ea0*/  STSM.16.M88.4 [R5+0x6000], R20 ;  /* 0x0060001405007844 */ /* 0x0009e20000000200 */
[-C--:B------:R-:W-:Y:S01]  /*9eb0*/  FMUL.FTZ R129, R129, R11.reuse ;  /* 0x0000000b81817220 */ /* 0x080fe20000410000 */
[-C--:B------:R-:W-:Y:S01]  /*9ec0*/  FMUL.FTZ R132, R132, R11.reuse ;  /* 0x0000000b84847220 */ /* 0x080fe20000410000 */
[----:B------:R-:W-:Y:S01]  /*9ed0*/  FMUL.FTZ R133, R133, R11 ;  /* 0x0000000b85857220 */ /* 0x000fe20000410000 */
        /* <DEDUP_REMOVED lines=9> */
[----:B-1----:R-:W1:Y:S01]  /*9f70*/  FENCE.VIEW.ASYNC.S ;  /* 0x00000000000073c6 */ /* 0x002e620000000000 */
        /* <DEDUP_REMOVED lines=23> */
[----:B-1----:R-:W-:Y:S01]  /*a0f0*/  NOP ;  /* 0x0000000000007918 */ /* 0x002fe20000000000 */
[----:B----4-:R-:W-:Y:S05]  /*a100*/  @P1 BRA `(.L_x_11965) ;  /* 0xffffffd800001947 */ /* 0x010fea000383ffff */
.L_x_11954:
[----:B------:R-:W-:Y:S06]  /*a110*/  BAR.ARV 0x8, 0x200 ;  /* 0x0208000000007b1d */ /* 0x000fec0000002000 */
[----:B------:R-:W-:Y:S05]  /*a120*/  @!P0 BRA `(.L_x_11966) ;  /* 0x0000000000048947 */ /* 0x000fea0003800000 */
[----:B------:R-:W-:Y:S01]  /*a130*/  BPT.TRAP 0x1 ;  /* 0x000000040000795c */ /* 0x000fe20000300000 */
.L_x_11966:
[----:B------:R-:W-:Y:S01]  /*a140*/  ULEA UR5, UR4, UR38, 0x3 ;  /* 0x0000002604057291 */ /* 0x000fe2000f8e183f */
[----:B------:R-:W-:-:S04]  /*a150*/  MOV R0, UR6 ;  /* 0x0000000600007c02 */ /* 0x000fc80008000f00 */
[----:B------:R-:W-:-:S04]  /*a160*/  SHF.L.U32 R0, R0, 0x1f, RZ ;  /* 0x0000001f00007819 */ /* 0x000fc800000006ff */
[----:B------:R1:W2:Y:S01]  /*a170*/  SYNCS.PHASECHK.TRANS64.TRYWAIT P1, [UR5+0x2d850], R0 ;  /* 0x02d85000ff0075a7 */ /* 0x0002a20008020145 */
[----:B------:R-:W-:Y:S05]  /*a180*/  @!P0 BRA `(.L_x_11967) ;  /* 0x0000000000048947 */ /* 0x000fea0003800000 */
[----:B------:R-:W-:Y:S01]  /*a190*/  BPT.TRAP 0x1 ;  /* 0x000000040000795c */ /* 0x000fe20000300000 */
.L_x_11967:
[----:B--2---:R-:W-:Y:S05]  /*a1a0*/  @P1 BRA `(.L_x_11968) ;  /* 0x0000000000081947 */ /* 0x004fea0003800000 */
[----:B------:R-:W2:Y:S02]  /*a1b0*/  SYNCS.PHASECHK.TRANS64.TRYWAIT P1, [UR5+0x2d850], R0 ;  /* 0x02d85000ff0075a7 */ /* 0x000ea40008020145 */
[----:B--2---:R-:W-:Y:S05]  /*a1c0*/  @!P1 BRA `(.L_x_11969) ;  /* 0x0000005c00289947 */ /* 0x004fea0003800000 */
.L_x_11968:
[----:B------:R-:W-:Y:S01]  /*a1d0*/  UIADD3 UR38, UR38, 0x400, URZ ;  /* 0x0000040026267890 */ /* 0x000fe2000fffe03f */
[----:B------:R-:W-:Y:S01]  /*a1e0*/  R2UR UR6, R141 ;  /* 0x000000008d0672ca */ /* 0x000fe200000e0000 */
[----:B------:R-:W-:Y:S01]  /*a1f0*/  WARPGROUP.ARRIVE ;  /* 0x00000000000079c5 */ /* 0x000fe20000000000 */
[----:B------:R-:W-:Y:S01]  /*a200*/  UMOV UR9, 0x40000040 ;  /* 0x4000004000097882 */ /* 0x000fe20000000000 */
[----:B------:R-:W-:Y:S01]  /*a210*/  USHF.R.U32.HI UR38, URZ, 0x4, UR38 ;  /* 0x000000043f267899 */ /* 0x000fe20008011626 */
[----:B--23--:R-:W2:Y:S01]  /*a220*/  SHFL.BFLY PT, R5, R4, 0x2, 0x1f ;  /* 0x0c401f0004057f89 */ /* 0x00cea200000e0000 */
[----:B------:R-:W-:Y:S01]  /*a230*/  UMOV UR11, 0x80000020 ;  /* 0x80000020000b7882 */ /* 0x000fe20000000000 */
[----:B------:R-:W-:Y:S01]  /*a240*/  IMAD.U32 R12, RZ, RZ, UR35 ;  /* 0x00000023ff0c7e24 */ /* 0x000fe2000f8e00ff */
[----:B------:R-:W-:Y:S01]  /*a250*/  ULOP3.LUT UR38, UR38, 0x3fff, URZ, 0xc0, !UPT ;  /* 0x00003fff26267892 */ /* 0x000fe2000f8ec03f */
[----:B-1----:R-:W1:Y:S03]  /*a260*/  SHFL.BFLY PT, R0, R3, 0x2, 0x1f ;  /* 0x0c401f0003007f89 */ /* 0x002e6600000e0000 */
[----:B------:R-:W-:-:S02]  /*a270*/  ULOP3.LUT UR38, UR38, 0x2000000, URZ, 0xfc, !UPT ;  /* 0x0200000026267892 */ /* 0x000fc4000f8efc3f */
[----:B------:R-:W-:Y:S02]  /*a280*/  ULOP3.LUT UR6, UR6, 0x10000, URZ, 0xfc, !UPT ;  /* 0x0001000006067892 */ /* 0x000fe4000f8efc3f */
[----:B------:R-:W-:-:S05]  /*a290*/  UIMAD UR4, UR4, 0x600, UR38 ;  /* 0x00000600040478a4 */ /* 0x000fca000f8e0226 */
[----:B------:R-:W-:Y:S02]  /*a2a0*/  UMOV UR8, UR6 ;  /* 0x0000000600087c82 */ /* 0x000fe40008000000 */
[----:B------:R-:W-:Y:S02]  /*a2b0*/  UMOV UR10, UR4 ;  /* 0x00000004000a7c82 */ /* 0x000fe40008000000 */
[----:B------:R-:W-:Y:S01]  /*a2c0*/  HGMMA.64x96x16.F32 R88, gdesc[UR8].tnspB, R88, gsb0 ;  /* 0x41600000085879f0 */ /* 0x000fe20008000858 */
[----:B------:R-:W-:Y:S02]  /*a2d0*/  UIADD3 UR8, UR6, 0x2, URZ ;  /* 0x0000000206087890 */ /* 0x000fe4000fffe03f */
[----:B------:R-:W-:Y:S01]  /*a2e0*/  UIADD3 UR10, UR4, 0x40, URZ ;  /* 0x00000040040a7890 */ /* 0x000fe2000fffe03f */
[----:B--2---:R-:W-:Y:S01]  /*a2f0*/  FADD.FTZ R5, R5, R4 ;  /* 0x0000000405057221 */ /* 0x004fe20000010000 */
[----:B------:R-:W-:Y:S01]  /*a300*/  UMOV UR9, 0x40000040 ;  /* 0x4000004000097882 */ /* 0x000fe20000000000 */
[----:B------:R-:W-:Y:S01]  /*a310*/  UMOV UR11, 0x80000020 ;  /* 0x80000020000b7882 */ /* 0x000fe20000000000 */
[----:B------:R-:W-:-:S02]  /*a320*/  IMAD.U32 R4, RZ, RZ, UR35 ;  /* 0x00000023ff047e24 */ /* 0x000fc4000f8e00ff */
[----:B-1----:R-:W-:Y:S01]  /*a330*/  FADD.FTZ R2, R0, R3 ;  /* 0x0000000300027221 */ /* 0x002fe20000010000 */
[----:B------:R-:W-:Y:S01]  /*a340*/  IMAD.MOV.U32 R3, RZ, RZ, RZ ;  /* 0x000000ffff037224 */ /* 0x000fe200078e00ff */
[----:B------:R-:W1:Y:S04]  /*a350*/  SHFL.BFLY PT, R0, R5, 0x1, 0x1f ;  /* 0x0c201f0005007f89 */ /* 0x000e6800000e0000 */
[----:B------:R-:W2:Y:S01]  /*a360*/  SHFL.BFLY PT, R7, R2, 0x1, 0x1f ;  /* 0x0c201f0002077f89 */ /* 0x000ea200000e0000 */
[----:B-1----:R-:W-:Y:S01]  /*a370*/  FADD.FTZ R10, R5, R0 ;  /* 0x00000000050a7221 */ /* 0x002fe20000010000 */
[----:B------:R-:W-:Y:S02]  /*a380*/  IMAD.MOV.U32 R0, RZ, RZ, -0x800000 ;  /* 0xff800000ff007424 */ /* 0x000fe400078e00ff */
[----:B--2---:R-:W-:-:S02]  /*a390*/  FADD.FTZ R11, R2, R7 ;  /* 0x00000007020b7221 */ /* 0x004fc40000010000 */
[----:B------:R-:W-:Y:S01]  /*a3a0*/  FSETP.NE.FTZ.AND P1, PT, R10, RZ, PT ;  /* 0x000000ff0a00720b */ /* 0x000fe20003f35000 */
[----:B------:R-:W-:Y:S01]  /*a3b0*/  IMAD.MOV.U32 R7, RZ, RZ, RZ ;  /* 0x000000ffff077224 */ /* 0x000fe200078e00ff */
[----:B------:R-:W-:Y:S02]  /*a3c0*/  MOV R2, 0xff800000 ;  /* 0xff80000000027802 */ /* 0x000fe40000000f00 */
[----:B------:R-:W-:-:S09]  /*a3d0*/  FSETP.NE.FTZ.AND P2, PT, R11, RZ, PT ;  /* 0x000000ff0b00720b */ /* 0x000fd20003f55000 */
[----:B------:R-:W1:Y:S01]  /*a3e0*/  @P1 MUFU.LG2 R6, R10 ;  /* 0x0000000a00061308 */ /* 0x000e620000000c00 */
[----:B------:R-:W-:-:S03]  /*a3f0*/  @P1 FMUL.FTZ R4, R4, 0.69314718246459960938 ;  /* 0x3f31721804041820 */ /* 0x000fc60000410000 */
[----:B------:R-:W-:-:S04]  /*a400*/  @P2 FMUL.FTZ R12, R12, 0.69314718246459960938 ;  /* 0x3f3172180c0c2820 */ /* 0x000fc80000410000 */
[----:B------:R-:W2:Y:S08]  /*a410*/  @P2 MUFU.LG2 R8, R11 ;  /* 0x0000000b00082308 */ /* 0x000eb00000000c00 */
[----:B------:R3:W4:Y:S01]  /*a420*/  @P1 MUFU.RCP R3, R10 ;  /* 0x0000000a00031308 */ /* 0x0007220000001000 */
[----:B-1----:R-:W-:-:S04]  /*a430*/  @P1 FMUL.FTZ R5, R6, 0.69314718246459960938 ;  /* 0x3f31721806051820 */ /* 0x002fc80000410000 */
[----:B------:R-:W-:-:S03]  /*a440*/  @P1 FFMA.FTZ R2, R4, R71, R5 ;  /* 0x0000004704021223 */ /* 0x000fc60000010005 */
[----:B------:R3:W1:Y:S01]  /*a450*/  @P2 MUFU.RCP R7, R11 ;  /* 0x0000000b00072308 */ /* 0x0006620000001000 */
[----:B--2---:R-:W-:-:S04]  /*a460*/  @P2 FMUL.FTZ R9, R8, 0.69314718246459960938 ;  /* 0x3f31721808092820 */ /* 0x004fc80000410000 */
        /* <DEDUP_REMOVED lines=47> */
[----:B-1-34-:R-:W-:Y:S05]  /*a760*/  @!P0 BRA `(.L_x_11970) ;  /* 0x0000000000048947 */ /* 0x01afea0003800000 */
[----:B------:R-:W-:Y:S01]  /*a770*/  BPT.TRAP 0x1 ;  /* 0x000000040000795c */ /* 0x000fe20000300000 */
.L_x_11970:
[----:B------:R-:W1:Y:S01]  /*a780*/  S2UR UR4, SR_CgaCtaId ;  /* 0x00000000000479c3 */ /* 0x000e620000008800 */
        /* <DEDUP_REMOVED lines=23> */
[----:B-1----:R-:W-:Y:S01]  /*a900*/  UPRMT UR5, UR4, 0x654, UR5 ;  /* 0x0000065404057896 */ /* 0x002fe20008000005 */
        /* <DEDUP_REMOVED lines=28> */
.L_x_11934:
[----:B------:R-:W-:Y:S05]  /*aad0*/  @P0 BRA `(.L_x_11971) ;  /* 0x0000001000940947 */ /* 0x000fea0003800000 */
[----:B------:R-:W2:Y:S01]  /*aae0*/  LDL R4, [R1+0x4] ;  /* 0x0000040001047983 */ /* 0x000ea20000100800 */
[----:B------:R-:W1:Y:S01]  /*aaf0*/  LDC R7, c[0x0][0xbe8] ;  /* 0x0002fa00ff077b82 */ /* 0x000e620000000800 */
[----:B------:R-:W-:Y:S01]  /*ab00*/  ULDC.64 UR8, c[0x0][0xbd0] ;  /* 0x0002f40000087ab9 */ /* 0x000fe20000000a00 */
[----:B------:R-:W-:Y:S01]  /*ab10*/  BSSY B0, `(.L_x_11972) ;  /* 0x00000d5000007945 */ /* 0x000fe20003800000 */
[----:B------:R-:W3:Y:S01]  /*ab20*/  S2R R3, SR_TID.X ;  /* 0x0000000000037919 */ /* 0x000ee20000002100 */
[----:B------:R-:W4:Y:S04]  /*ab30*/  S2R R21, SR_CTAID.X ;  /* 0x0000000000157919 */ /* 0x000f280000002500 */
[----:B------:R-:W5:Y:S08]  /*ab40*/  S2UR UR12, SR_CTAID.Z ;  /* 0x00000000000c79c3 */ /* 0x000f700000002700 */
[----:B------:R-:W0:Y:S08]  /*ab50*/  LDC.64 R14, c[0x0][0xbd8] ;  /* 0x0002f600ff0e7b82 */ /* 0x000e300000000a00 */
[----:B------:R-:W-:Y:S01]  /*ab60*/  BAR.SYNC.DEFER_BLOCKING 0x1, 0x180 ;  /* 0x0046000000007b1d */ /* 0x000fe20000010000 */
[----:B-1----:R-:W-:-:S07]  /*ab70*/  ISETP.NE.AND P0, PT, R7, 0x1, PT ;  /* 0x000000010700780c */ /* 0x002fce0003f05270 */
[----:B------:R-:W1:Y:S01]  /*ab80*/  S2UR UR11, SR_CTAID.Y ;  /* 0x00000000000b79c3 */ /* 0x000e620000002600 */
[----:B-----5:R-:W-:-:S07]  /*ab90*/  USHF.R.S32.HI UR10, URZ, 0x1f, UR12 ;  /* 0x0000001f3f0a7899 */ /* 0x020fce000801140c */
[----:B------:R-:W1:Y:S08]  /*aba0*/  LDC R20, c[0x0][0xc50] ;  /* 0x00031400ff147b82 */ /* 0x000e700000000800 */
[----:B------:R-:W5:Y:S08]  /*abb0*/  LDC.64 R18, c[0x0][0xb40] ;  /* 0x0002d000ff127b82 */ /* 0x000f700000000a00 */
[----:B------:R-:W5:Y:S08]  /*abc0*/  @P0 LDC R16, c[0x0][0xbf0] ;  /* 0x0002fc00ff100b82 */ /* 0x000f700000000800 */
[----:B------:R-:W5:Y:S08]  /*abd0*/  @P0 LDC R25, c[0x0][0xbec] ;  /* 0x0002fb00ff190b82 */ /* 0x000f700000000800 */
[----:B------:R-:W5:Y:S01]  /*abe0*/  @P0 LDC R22, c[0x0][0xbf0] ;  /* 0x0002fc00ff160b82 */ /* 0x000f620000000800 */
[----:B--2---:R-:W-:Y:S01]  /*abf0*/  R2UR UR13, R4 ;  /* 0x00000000040d72ca */ /* 0x004fe200000e0000 */
[----:B---3--:R-:W-:-:S05]  /*ac00*/  VIADD R4, R3, 0xffffff80 ;  /* 0xffffff8003047836 */ /* 0x008fca0000000000 */
        /* <DEDUP_REMOVED lines=26> */
[----:B-1----:R-:W-:Y:S01]  /*adb0*/  IMAD R23, R20, R17, UR11 ;  /* 0x0000000b14177e24 */ /* 0x002fe2000f8e0211 */
[----:B------:R-:W-:Y:S02]  /*adc0*/  LOP3.LUT R8, R5, 0x1ffffffe, RZ, 0xc0, !PT ;  /* 0x1ffffffe05087812 */ /* 0x000fe400078ec0ff */
[----:B------:R-:W-:Y:S02]  /*add0*/  LOP3.LUT R12, R12, 0xfffffff8, RZ, 0xc0, !PT ;  /* 0xfffffff80c0c7812 */ /* 0x000fe400078ec0ff */
[----:B------:R-:W-:Y:S02]  /*ade0*/  SHF.R.S32.HI R5, RZ, 0x5, R10 ;  /* 0x00000005ff057819 */ /* 0x000fe4000001140a */
[----:B------:R-:W-:Y:S01]  /*adf0*/  IADD3 R4, R11, -R12, RZ ;  /* 0x8000000c0b047210 */ /* 0x000fe20007ffe0ff */
[----:B------:R-:W-:Y:S01]  /*ae00*/  IMAD.IADD R11, R13, 0x1, -R8 ;  /* 0x000000010d0b7824 */ /* 0x000fe200078e0a08 */
[----:B------:R-:W-:Y:S01]  /*ae10*/  LOP3.LUT R6, R6, 0x7ffffffc, RZ, 0xc0, !PT ;  /* 0x7ffffffc06067812 */ /* 0x000fe200078ec0ff */
[----:B------:R-:W1:Y:S01]  /*ae20*/  @P0 LDC R13, c[0x0][0xbec] ;  /* 0x0002fb00ff0d0b82 */ /* 0x000e620000000800 */
[----:B0-----:R-:W-:-:S02]  /*ae30*/  IMAD R12, R14, UR10, RZ ;  /* 0x0000000a0e0c7c24 */ /* 0x001fc4000f8e02ff */
[----:B------:R-:W-:Y:S02]  /*ae40*/  IMAD R8, R5, 0x10, R4 ;  /* 0x0000001005087824 */ /* 0x000fe400078e0204 */
[----:B------:R-:W-:Y:S01]  /*ae50*/  IMAD.U32 R5, RZ, RZ, UR5 ;  /* 0x00000005ff057e24 */ /* 0x000fe2000f8e00ff */
[----:B------:R-:W-:Y:S01]  /*ae60*/  MOV R5, UR6 ;  /* 0x0000000600057c02 */ /* 0x000fe20008000f00 */
[----:B------:R-:W-:Y:S01]  /*ae70*/  IMAD R10, R9, 0x40, R8 ;  /* 0x00000040090a7824 */ /* 0x000fe200078e0208 */
[----:B------:R-:W-:Y:S01]  /*ae80*/  UIMAD UR6, UR13, UR9, UR7 ;  /* 0x000000090d0672a4 */ /* 0x000fe2000f8e0207 */
[----:B------:R-:W-:Y:S01]  /*ae90*/  IMAD.U32 R4, RZ, RZ, UR4 ;  /* 0x00000004ff047e24 */ /* 0x000fe2000f8e00ff */
[----:B------:R-:W-:Y:S01]  /*aea0*/  UIMAD.WIDE.U32 UR4, UR13, UR8, URZ ;  /* 0x000000080d0472a5 */ /* 0x000fe2000f8e003f */
[----:B------:R-:W-:Y:S02]  /*aeb0*/  IMAD R8, R11, 0x8, R10 ;  /* 0x000000080b087824 */ /* 0x000fe400078e020a */
[----:B------:R-:W-:Y:S01]  /*aec0*/  IMAD R15, R15, UR12, R12 ;  /* 0x0000000c0f0f7c24 */ /* 0x000fe2000f8e020c */
[----:B------:R-:W-:Y:S01]  /*aed0*/  UIADD3 UR6, UR5, UR6, URZ ;  /* 0x0000000605067290 */ /* 0x000fe2000fffe03f */
[----:B----4-:R-:W-:Y:S01]  /*aee0*/  IMAD R12, R21, 0xc0, R8 ;  /* 0x000000c0150c7824 */ /* 0x010fe200078e0208 */
[----:B------:R-:W-:Y:S01]  /*aef0*/  ULDC.64 UR8, c[0x0][0xb28] ;  /* 0x0002ca0000087ab9 */ /* 0x000fe20000000a00 */
[----:B------:R-:W-:-:S02]  /*af00*/  IMAD.U32 R9, RZ, RZ, UR5 ;  /* 0x00000005ff097e24 */ /* 0x000fc4000f8e00ff */
[----:B------:R-:W-:Y:S01]  /*af10*/  IMAD.WIDE.U32 R4, R14, UR12, R4 ;  /* 0x0000000c0e047c25 */ /* 0x000fe2000f8e0004 */
[----:B------:R-:W-:Y:S01]  /*af20*/  MOV R9, UR6 ;  /* 0x0000000600097c02 */ /* 0x000fe20008000f00 */
[----:B------:R-:W-:Y:S02]  /*af30*/  ULDC.64 UR6, c[0x0][0xb48] ;  /* 0x0002d20000067ab9 */ /* 0x000fe40000000a00 */
[----:B------:R-:W-:Y:S01]  /*af40*/  IMAD.U32 R8, RZ, RZ, UR4 ;  /* 0x00000004ff087e24 */ /* 0x000fe2000f8e00ff */
[----:B------:R-:W-:Y:S01]  /*af50*/  ULDC.64 UR4, c[0x0][0xbe0] ;  /* 0x0002f80000047ab9 */ /* 0x000fe20000000a00 */
[----:B-1----:R-:W-:-:S04]  /*af60*/  @P0 IMAD.HI.U32 R13, R12, R13, RZ ;  /* 0x0000000d0c0d0227 */ /* 0x002fc800078e00ff */
[C---:B-----5:R-:W-:Y:S02]  /*af70*/  IMAD R14, R18.reuse, UR10, RZ ;  /* 0x0000000a120e7c24 */ /* 0x060fe4000f8e02ff */
[----:B------:R-:W-:Y:S01]  /*af80*/  IMAD.MOV.U32 R11, RZ, RZ, R12 ;  /* 0x000000ffff0b7224 */ /* 0x000fe200078e000c */
[----:B------:R-:W-:Y:S01]  /*af90*/  @P0 SHF.R.U32.HI R11, RZ, R16, R13 ;  /* 0x00000010ff0b0219 */ /* 0x000fe2000001160d */
[----:B------:R-:W-:Y:S01]  /*afa0*/  IMAD.IADD R5, R5, 0x1, R15 ;  /* 0x0000000105057824 */ /* 0x000fe200078e020f */
[----:B------:R-:W-:Y:S01]  /*afb0*/  SHF.R.S32.HI R16, RZ, 0x1f, R23 ;  /* 0x0000001fff107819 */ /* 0x000fe20000011417 */
[----:B------:R-:W-:Y:S02]  /*afc0*/  IMAD R15, R19, UR12, R14 ;  /* 0x0000000c130f7c24 */ /* 0x000fe4000f8e020e */
[----:B------:R-:W-:-:S04]  /*afd0*/  IMAD.WIDE.U32 R8, R18, UR12, R8 ;  /* 0x0000000c12087c25 */ /* 0x000fc8000f8e0008 */
[----:B------:R-:W-:Y:S01]  /*afe0*/  @P0 IMAD.HI.U32 R25, R12, R25, RZ ;  /* 0x000000190c190227 */ /* 0x000fe200078e00ff */
[----:B------:R-:W-:-:S03]  /*aff0*/  IADD3 R9, R9, R15, RZ ;  /* 0x0000000f09097210 */ /* 0x000fc60007ffe0ff */
        /* <DEDUP_REMOVED lines=42> */
[----:B------:R-:W-:Y:S01]  /*b2a0*/  SHFL.IDX PT, R10, R14, 0x1, 0x1c1f ;  /* 0x003c1f000e0a7f89 */ /* 0x000fe200000e0000 */
[----:B------:R-:W-:Y:S01]  /*b2b0*/  LEA.HI.X R22, R8, UR9, R5, 0x2, P1 ;  /* 0x0000000908167c11 */ /* 0x000fe200088f1405 */
[----:B0-----:R-:W-:Y:S01]  /*b2c0*/  ULEA UR4, UR5, UR4, 0x18 ;  /* 0x0000000405047291 */ /* 0x001fe2000f8ec03f */
[----:B------:R-:W-:Y:S01]  /*b2d0*/  IMAD R19, R7, UR6, RZ ;  /* 0x0000000607137c24 */ /* 0x000fe2000f8e02ff */
[----:B------:R-:W-:Y:S01]  /*b2e0*/  SHFL.IDX PT, R8, R14, RZ, 0x1c1f ;  /* 0x001c1fff0e087589 */ /* 0x000fe200000e0000 */
[C---:B------:R-:W-:Y:S01]  /*b2f0*/  LOP3.LUT P0, RZ, R3.reuse, 0x3, RZ, 0xc0, !PT ;  /* 0x0000000303ff7812 */ /* 0x040fe2000780c0ff */
[C---:B------:R-:W-:Y:S01]  /*b300*/  VIADD R18, R12.reuse, 0x8 ;  /* 0x000000080c127836 */ /* 0x040fe20000000000 */
[----:B------:R-:W-:Y:S01]  /*b310*/  UIADD3 UR4, UR4, 0x2d820, URZ ;  /* 0x0002d82004047890 */ /* 0x000fe2000fffe03f */
[----:B------:R-:W0:Y:S01]  /*b320*/  SHFL.IDX PT, R9, R13, RZ, 0x1c1f ;  /* 0x001c1fff0d097589 */ /* 0x000e2200000e0000 */
[-C--:B------:R-:W-:Y:S01]  /*b330*/  ISETP.GE.OR P1, PT, R12, R19.reuse, P0 ;  /* 0x000000130c00720c */ /* 0x080fe20000726670 */
[----:B------:R-:W-:Y:S01]  /*b340*/  IMAD.IADD R3, R3, 0x1, -R6 ;  /* 0x0000000103037824 */ /* 0x000fe200078e0a06 */
[-C--:B------:R-:W-:Y:S01]  /*b350*/  ISETP.GE.OR P0, PT, R18, R19.reuse, P0 ;  /* 0x000000131200720c */ /* 0x080fe20000706670 */
[----:B------:R-:W1:Y:S01]  /*b360*/  SHFL.IDX PT, R11, R13, 0x1, 0x1c1f ;  /* 0x003c1f000d0b7f89 */ /* 0x000e6200000e0000 */
[----:B------:R-:W-:Y:S01]  /*b370*/  UPRMT UR4, URZ, 0x654, UR4 ;  /* 0x000006543f047896 */ /* 0x000fe20008000004 */
[----:B------:R-:W-:Y:S01]  /*b380*/  ISETP.GE.AND P2, PT, R12, R19, PT ;  /* 0x000000130c00720c */ /* 0x000fe20003f46270 */
[----:B------:R-:W-:Y:S01]  /*b390*/  IMAD.SHL.U32 R3, R3, 0x2, RZ ;  /* 0x0000000203037824 */ /* 0x000fe200078e00ff */
[----:B------:R2:W3:Y:S04]  /*b3a0*/  SHFL.IDX PT, R4, R20, RZ, 0x1c1f ;  /* 0x001c1fff14047589 */ /* 0x0004e800000e0000 */
[----:B------:R2:W4:Y:S02]  /*b3b0*/  SHFL.IDX PT, R5, R22, RZ, 0x1c1f ;  /* 0x001c1fff16057589 */ /* 0x00052400000e0000 */
[----:B------:R-:W-:Y:S02]  /*b3c0*/  SYNCS.ARRIVE.TRANS64.RED.A1T0 RZ, [UR4], RZ ;  /* 0x000000ffffff79a7 */ /* 0x000fe40008100404 */
        /* <DEDUP_REMOVED lines=25> */
[----:B------:R0:W-:Y:S01]  /*b560*/  @!P0 ST.E.64 desc[UR36][R6.64], R88 ;  /* 0x0000005806008985 */ /* 0x0001e2000c101b24 */
[C---:B------:R-:W-:Y:S01]  /*b570*/  IADD3 R2, R3.reuse, 0x30, RZ ;  /* 0x0000003003027810 */ /* 0x040fe20007ffe0ff */
        /* <DEDUP_REMOVED lines=8> */
[----:B------:R-:W-:-:S02]  /*b600*/  @!P4 IMAD.WIDE R14, R15, 0x4, R4 ;  /* 0x000000040f0ec825 */ /* 0x000fc400078e0204 */
[----:B------:R3:W-:Y:S01]  /*b610*/  @!P3 ST.E.64 desc[UR36][R12.64], R100 ;  /* 0x000000640c00b985 */ /* 0x0007e2000c101b24 */
[----:B------:R-:W-:Y:S01]  /*b620*/  ISETP.GE.AND P3, PT, R17, UR4, PT ;  /* 0x0000000411007c0c */ /* 0x000fe2000bf66270 */
[C---:B0-----:R-:W-:Y:S02]  /*b630*/  VIADD R7, R3.reuse, 0x50 ;  /* 0x0000005003077836 */ /* 0x041fe40000000000 */
[C---:B------:R-:W-:Y:S01]  /*b640*/  VIADD R6, R3.reuse, 0x48 ;  /* 0x0000004803067836 */ /* 0x040fe20000000000 */
[----:B-1----:R-:W-:Y:S01]  /*b650*/  IADD3 R9, R3, 0x58, RZ ;  /* 0x0000005803097810 */ /* 0x002fe20007ffe0ff */
[----:B------:R0:W-:Y:S01]  /*b660*/  @!P4 ST.E.64 desc[UR36][R14.64], R104 ;  /* 0x000000680e00c985 */ /* 0x0001e2000c101b24 */
[----:B------:R-:W-:Y:S02]  /*b670*/  ISETP.GE.AND P5, PT, R7, UR4, PT ;  /* 0x0000000407007c0c */ /* 0x000fe4000bfa6270 */
[----:B------:R-:W-:Y:S02]  /*b680*/  ISETP.GE.AND P4, PT, R6, UR4, PT ;  /* 0x0000000406007c0c */ /* 0x000fe4000bf86270 */
[----:B------:R-:W-:-:S02]  /*b690*/  ISETP.GE.AND P6, PT, R9, UR4, PT ;  /* 0x0000000409007c0c */ /* 0x000fc4000bfc6270 */
[----:B------:R-:W-:Y:S02]  /*b6a0*/  @!P0 LEA.HI R0, R0, R0, RZ, 0x1 ;  /* 0x0000000000008211 */ /* 0x000fe400078f08ff */
[----:B------:R-:W-:Y:S02]  /*b6b0*/  @!P1 LEA.HI R2, R2, R2, RZ, 0x1 ;  /* 0x0000000202029211 */ /* 0x000fe400078f08ff */
[----:B------:R-:W-:Y:S02]  /*b6c0*/  @!P2 LEA.HI R16, R16, R16, RZ, 0x1 ;  /* 0x000000101010a211 */ /* 0x000fe400078f08ff */
[----:B------:R-:W-:Y:S02]  /*b6d0*/  @!P3 LEA.HI R17, R17, R17, RZ, 0x1 ;  /* 0x000000111111b211 */ /* 0x000fe400078f08ff */
[----:B------:R-:W-:Y:S02]  /*b6e0*/  @!P5 LEA.HI R8, R7, R7, RZ, 0x1 ;  /* 0x000000070708d211 */ /* 0x000fe400078f08ff */
[----:B------:R-:W-:-:S02]  /*b6f0*/  @!P4 LEA.HI R6, R6, R6, RZ, 0x1 ;  /* 0x000000060606c211 */ /* 0x000fc400078f08ff */
[----:B--2---:R-:W-:Y:S02]  /*b700*/  @!P6 LEA.HI R10, R9, R9, RZ, 0x1 ;  /* 0x00000009090ae211 */ /* 0x004fe400078f08ff */
[----:B------:R-:W-:Y:S02]  /*b710*/  @!P0 LOP3.LUT R7, R0, 0xfffffffe, RZ, 0xc0, !PT ;  /* 0xfffffffe00078812 */ /* 0x000fe400078ec0ff */
[----:B------:R-:W-:Y:S02]  /*b720*/  @!P1 LOP3.LUT R9, R2, 0xfffffffe, RZ, 0xc0, !PT ;  /* 0xfffffffe02099812 */ /* 0x000fe400078ec0ff */
[----:B------:R-:W-:Y:S02]  /*b730*/  @!P2 LOP3.LUT R11, R16, 0xfffffffe, RZ, 0xc0, !PT ;  /* 0xfffffffe100ba812 */ /* 0x000fe400078ec0ff */
[----:B---3--:R-:W-:Y:S02]  /*b740*/  @!P3 LOP3.LUT R13, R17, 0xfffffffe, RZ, 0xc0, !PT ;  /* 0xfffffffe110db812 */ /* 0x008fe400078ec0ff */
[----:B0-----:R-:W-:Y:S01]  /*b750*/  @!P4 LOP3.LUT R15, R6, 0xfffffffe, RZ, 0xc0, !PT ;  /* 0xfffffffe060fc812 */ /* 0x001fe200078ec0ff */
[----:B------:R-:W-:Y:S01]  /*b760*/  @!P0 IMAD.WIDE R6, R7, 0x4, R4 ;  /* 0x0000000407068825 */ /* 0x000fe200078e0204 */
[----:B------:R-:W-:-:S02]  /*b770*/  @!P5 LOP3.LUT R17, R8, 0xfffffffe, RZ, 0xc0, !PT ;  /* 0xfffffffe0811d812 */ /* 0x000fc400078ec0ff */
        /* <DEDUP_REMOVED lines=14> */
.L_x_11973:
[----:B------:R-:W-:Y:S05]  /*b860*/  BSYNC B0 ;  /* 0x0000000000007941 */ /* 0x000fea0003800000 */
.L_x_11972:
[----:B------:R-:W-:Y:S01]  /*b870*/  ISETP.GE.AND P0, PT, R18, R19, PT ;  /* 0x000000131200720c */ /* 0x000fe20003f06270 */
[----:B0-----:R0:W1:Y:S04]  /*b880*/  SHFL.IDX PT, R15, R22, 0x1, 0x1c1f ;  /* 0x003c1f00160f7f89 */ /* 0x00106800000e0000 */
[----:B------:R0:W0:Y:S08]  /*b890*/  SHFL.IDX PT, R14, R20, 0x1, 0x1c1f ;  /* 0x003c1f00140e7f89 */ /* 0x00003000000e0000 */
[----:B------:R-:W-:Y:S05]  /*b8a0*/  @P0 BRA `(.L_x_11932) ;  /* 0x0000004000d80947 */ /* 0x000fea0003800000 */
        /* <DEDUP_REMOVED lines=11> */
[----:B------:R-:W-:-:S02]  /*b960*/  IADD3 R13, R3, 0x28, RZ ;  /* 0x00000028030d7810 */ /* 0x000fc40007ffe0ff */
[----:B------:R-:W-:Y:S02]  /*b970*/  ISETP.GE.AND P0, PT, R12, UR4, PT ;  /* 0x000000040c007c0c */ /* 0x000fe4000bf06270 */
[----:B------:R-:W-:Y:S02]  /*b980*/  ISETP.GE.AND P1, PT, R13, UR4, PT ;  /* 0x000000040d007c0c */ /* 0x000fe4000bf26270 */
[----:B------:R-:W-:Y:S02]  /*b990*/  IADD3 R18, R3, 0x50, RZ ;  /* 0x0000005003127810 */ /* 0x000fe40007ffe0ff */
        /* <DEDUP_REMOVED lines=8> */
[--C-:B01--4-:R-:W-:Y:S01]  /*ba20*/  @!P2 IMAD.WIDE R4, R3, 0x4, R14.reuse ;  /* 0x000000040304a825 */ /* 0x113fe200078e020e */
[----:B------:R-:W-:Y:S02]  /*ba30*/  ISETP.GE.AND P6, PT, R18, UR4, PT ;  /* 0x0000000412007c0c */ /* 0x000fe4000bfc6270 */
[----:B------:R-:W-:Y:S01]  /*ba40*/  @!P0 LEA.HI R12, R12, R12, RZ, 0x1 ;  /* 0x0000000c0c0c8211 */ /* 0x000fe200078f08ff */
        /* <DEDUP_REMOVED lines=11> */
[----:B------:R-:W-:Y:S01]  /*bb00*/  ISETP.GE.AND P5, PT, R17, UR4, PT ;  /* 0x0000000411007c0c */ /* 0x000fe2000bfa6270 */
[----:B------:R-:W-:Y:S01]  /*bb10*/  VIADD R3, R3, 0x58 ;  /* 0x0000005803037836 */ /* 0x000fe20000000000 */
[----:B0-----:R-:W-:-:S02]  /*bb20*/  @!P0 LOP3.LUT R5, R12, 0xfffffffe, RZ, 0xc0, !PT ;  /* 0xfffffffe0c058812 */ /* 0x001fc400078ec0ff */
[----:B------:R-:W-:Y:S02]  /*bb30*/  @!P2 LEA.HI R0, R0, R0, RZ, 0x1 ;  /* 0x000000000000a211 */ /* 0x000fe400078f08ff */
[----:B-1----:R-:W-:Y:S01]  /*bb40*/  @!P1 LOP3.LUT R7, R13, 0xfffffffe, RZ, 0xc0, !PT ;  /* 0xfffffffe0d079812 */ /* 0x002fe200078ec0ff */
        /* <DEDUP_REMOVED lines=30> */
.L_x_11971:
[----:B------:R-:W1:Y:S02]  /*bd30*/  S2R R2, SR_TID.X ;  /* 0x0000000000027919 */ /* 0x000e640000002100 */
[----:B-1----:R-:W-:-:S05]  /*bd40*/  VIADD R0, R2, 0xffffff80 ;  /* 0xffffff8002007836 */ /* 0x002fca0000000000 */
[----:B------:R-:W-:-:S13]  /*bd50*/  ISETP.GT.AND P0, PT, R0, 0xbf, PT ;  /* 0x000000bf0000780c */ /* 0x000fda0003f04270 */
[----:B------:R-:W-:Y:S05]  /*bd60*/  @P0 BRA `(.L_x_11932) ;  /* 0x0000003c00a80947 */ /* 0x000fea0003800000 */
[----:B------:R-:W1:Y:S01]  /*bd70*/  S2R R0, SR_CTAID.X ;  /* 0x0000000000007919 */ /* 0x000e620000002500 */
[----:B------:R-:W2:Y:S01]  /*bd80*/  LDC R6, c[0x0][0xbe8] ;  /* 0x0002fa00ff067b82 */ /* 0x000ea20000000800 */
[----:B------:R-:W-:Y:S02]  /*bd90*/  ULDC UR4, c[0x0][0xa88] ;  /* 0x0002a20000047ab9 */ /* 0x000fe40000000800 */
[----:B--2---:R-:W-:Y:S02]  /*bda0*/  IMAD R3, R6, UR4, RZ ;  /* 0x0000000406037c24 */ /* 0x004fe4000f8e02ff */
[----:B-1----:R-:W-:-:S04]  /*bdb0*/  IMAD R0, R0, 0xc0, R2 ;  /* 0x000000c000007824 */ /* 0x002fc800078e0202 */
[----:B------:R-:W-:-:S05]  /*bdc0*/  VIADD R0, R0, 0xffffff80 ;  /* 0xffffff8000007836 */ /* 0x000fca0000000000 */
[----:B------:R-:W-:-:S13]  /*bdd0*/  ISETP.GE.AND P0, PT, R0, R3, PT ;  /* 0x000000030000720c */ /* 0x000fda0003f06270 */
[----:B------:R-:W-:Y:S05]  /*bde0*/  @P0 BRA `(.L_x_11932) ;  /* 0x0000003c00880947 */ /* 0x000fea0003800000 */
[----:B------:R-:W2:Y:S01]  /*bdf0*/  LDL R2, [R1+0x4] ;  /* 0x0000040001027983 */ /* 0x000ea20000100800 */
[----:B------:R-:W-:Y:S01]  /*be00*/  ISETP.NE.AND P0, PT, R6, 0x1, PT ;  /* 0x000000010600780c */ /* 0x000fe20003f05270 */
[----:B------:R-:W-:Y:S01]  /*be10*/  S2UR UR7, SR_CTAID.Z ;  /* 0x00000000000779c3 */ /* 0x000fe20000002700 */
[----:B------:R-:W-:Y:S01]  /*be20*/  ULDC.64 UR8, c[0x0][0xbd0] ;  /* 0x0002f40000087ab9 */ /* 0x000fe20000000a00 */
[----:B------:R-:W-:-:S06]  /*be30*/  IMAD.MOV.U32 R5, RZ, RZ, R0 ;  /* 0x000000ffff057224 */ /* 0x000fcc00078e0000 */
[----:B------:R-:W1:Y:S08]  /*be40*/  LDC.64 R10, c[0x0][0xbd8] ;  /* 0x0002f600ff0a7b82 */ /* 0x000e700000000a00 */
[----:B------:R-:W3:Y:S08]  /*be50*/  @P0 LDC R7, c[0x0][0xbec] ;  /* 0x0002fb00ff070b82 */ /* 0x000ef00000000800 */
[----:B------:R-:W4:Y:S08]  /*be60*/  @P0 LDC R9, c[0x0][0xbf0] ;  /* 0x0002fc00ff090b82 */ /* 0x000f300000000800 */
[----:B------:R-:W5:Y:S08]  /*be70*/  S2UR UR10, SR_CTAID.Y ;  /* 0x00000000000a79c3 */ /* 0x000f700000002600 */
[----:B------:R-:W5:Y:S01]  /*be80*/  LDC R8, c[0x0][0xc50] ;  /* 0x00031400ff087b82 */ /* 0x000f620000000800 */
[----:B---3--:R-:W-:-:S05]  /*be90*/  @P0 IMAD.HI.U32 R4, R0, R7, RZ ;  /* 0x0000000700040227 */ /* 0x008fca00078e00ff */
[----:B----4-:R-:W-:Y:S02]  /*bea0*/  @P0 SHF.R.U32.HI R5, RZ, R9, R4 ;  /* 0x00000009ff050219 */ /* 0x010fe40000011604 */
[----:B--2---:R-:W-:-:S13]  /*beb0*/  R2UR UR11, R2 ;  /* 0x00000000020b72ca */ /* 0x004fda00000e0000 */
        /* <DEDUP_REMOVED lines=8> */
[----:B------:R-:W-:Y:S01]  /*bf40*/  MOV R2, UR4 ;  /* 0x0000000400027c02 */ /* 0x000fe20008000f00 */
[----:B------:R-:W-:Y:S01]  /*bf50*/  IMAD.U32 R3, RZ, RZ, UR5 ;  /* 0x00000005ff037e24 */ /* 0x000fe2000f8e00ff */
[----:B------:R-:W-:Y:S01]  /*bf60*/  SHF.R.S32.HI R4, RZ, 0x1f, R9 ;  /* 0x0000001fff047819 */ /* 0x000fe20000011409 */
[----:B------:R-:W-:Y:S01]  /*bf70*/  UIADD3 UR6, UR5, UR6, URZ ;  /* 0x0000000605067290 */ /* 0x000fe2000fffe03f */
[----:B-1----:R-:W-:-:S02]  /*bf80*/  IMAD R12, R10, UR8, RZ ;  /* 0x000000080a0c7c24 */ /* 0x002fc4000f8e02ff */
[----:B------:R-:W-:Y:S01]  /*bf90*/  ULDC.64 UR4, c[0x0][0xbe0] ;  /* 0x0002f80000047ab9 */ /* 0x000fe20000000a00 */
[----:B------:R-:W-:Y:S02]  /*bfa0*/  IMAD R7, R6, R7, R0 ;  /* 0x0000000706077224 */ /* 0x000fe400078e0200 */
[----:B------:R-:W-:Y:S02]  /*bfb0*/  IMAD.U32 R3, RZ, RZ, UR6 ;  /* 0x00000006ff037e24 */ /* 0x000fe4000f8e00ff */
[----:B------:R-:W-:Y:S01]  /*bfc0*/  IMAD R11, R11, UR7, R12 ;  /* 0x000000070b0b7c24 */ /* 0x000fe2000f8e020c */
[----:B------:R-:W-:Y:S01]  /*bfd0*/  SHF.R.S32.HI R0, RZ, 0x1f, R7 ;  /* 0x0000001fff007819 */ /* 0x000fe20000011407 */
[----:B------:R-:W-:-:S04]  /*bfe0*/  IMAD.WIDE.U32 R2, R10, UR7, R2 ;  /* 0x000000070a027c25 */ /* 0x000fc8000f8e0002 */
[----:B------:R-:W-:Y:S01]  /*bff0*/  IMAD R4, R4, UR4, RZ ;  /* 0x0000000404047c24 */ /* 0x000fe2000f8e02ff */
[----:B------:R-:W-:-:S03]  /*c000*/  IADD3 R3, R11, R3, RZ ;  /* 0x000000030b037210 */ /* 0x000fc60007ffe0ff */
[C---:B------:R-:W-:Y:S02]  /*c010*/  IMAD R4, R9.reuse, UR5, R4 ;  /* 0x0000000509047c24 */ /* 0x040fe4000f8e0204 */
[----:B------:R-:W-:Y:S01]  /*c020*/  IMAD.WIDE.U32 R2, R9, UR4, R2 ;  /* 0x0000000409027c25 */ /* 0x000fe2000f8e0002 */
[----:B------:R-:W-:Y:S01]  /*c030*/  SHF.R.S32.HI R9, RZ, 0x1f, R5 ;  /* 0x0000001fff097819 */ /* 0x000fe20000011405 */
[----:B------:R-:W-:Y:S02]  /*c040*/  ULDC.64 UR4, c[0x0][0xbc8] ;  /* 0x0002f20000047ab9 */ /* 0x000fe40000000a00 */
[----:B------:R-:W-:Y:S01]  /*c050*/  IMAD R0, R0, UR4, RZ ;  /* 0x0000000400007c24 */ /* 0x000fe2000f8e02ff */
[----:B------:R-:W-:-:S03]  /*c060*/  IADD3 R2, P0, R5, R2, RZ ;  /* 0x0000000205027210 */ /* 0x000fc60007f1e0ff */
[----:B------:R-:W-:Y:S01]  /*c070*/  IMAD R5, R7, UR5, R0 ;  /* 0x0000000507057c24 */ /* 0x000fe2000f8e0200 */
[----:B------:R-:W-:-:S03]  /*c080*/  IADD3.X R3, R9, R3, R4, P0, !PT ;  /* 0x0000000309037210 */ /* 0x000fc600007fe404 */
        /* <DEDUP_REMOVED lines=8> */
.L_x_11930:
        /* <DEDUP_REMOVED lines=18> */
.L_x_11974:
[----:B------:R-:W-:Y:S01]  /*c230*/  ULDC UR44, c[0x0][0xc50] ;  /* 0x00031400002c7ab9 */ /* 0x000fe20000000800 */
[----:B------:R-:W-:Y:S01]  /*c240*/  UMOV UR41, UR6 ;  /* 0x0000000600297c82 */ /* 0x000fe20008000000 */
[----:B------:R-:W-:-:S11]  /*c250*/  UISETP.NE.AND UP0, UPT, UR44, 0x1, UPT ;  /* 0x000000012c00788c */ /* 0x000fd6000bf05270 */
[----:B------:R-:W-:Y:S01]  /*c260*/  @UP0 ULDC UR4, c[0x0][0xc54] ;  /* 0x0003150000040ab9 */ /* 0x000fe20000000800 */
[----:B------:R-:W-:Y:S01]  /*c270*/  @UP0 ULDC UR7, c[0x0][0xc58] ;  /* 0x0003160000070ab9 */ /* 0x000fe20000000800 */
[----:B------:R-:W-:-:S04]  /*c280*/  UIMAD.WIDE.U32 UR4, UR6, UR4, URZ ;  /* 0x00000004060472a5 */ /* 0x000fc8000f8e003f */
[----:B------:R-:W-:-:S12]  /*c290*/  @UP0 USHF.R.U32.HI UR41, URZ, UR7, UR5 ;  /* 0x000000073f290299 */ /* 0x000fd80008011605 */
.L_x_11975:
        /* <DEDUP_REMOVED lines=8> */
[----:B------:R-:W-:Y:S01]  /*c320*/  ULDC UR6, c[0x0][0x448] ;  /* 0x0001120000067ab9 */ /* 0x000fe20000000800 */
[----:B------:R-:W-:Y:S01]  /*c330*/  ULDC.64 UR4, c[0x0][0x418] ;  /* 0x0001060000047ab9 */ /* 0x000fe20000000a00 */
[----:B------:R-:W-:-:S05]  /*c340*/  IMAD.MOV.U32 R22, RZ, RZ, RZ ;  /* 0x000000ffff167224 */ /* 0x000fca00078e00ff */
[----:B------:R-:W1:Y:S01]  /*c350*/  S2UR UR48, SR_CTAID.X ;  /* 0x00000000003079c3 */ /* 0x000e620000002500 */
[----:B------:R-:W-:Y:S02]  /*c360*/  UISETP.NE.AND UP1, UPT, UR6, 0x1, UPT ;  /* 0x000000010600788c */ /* 0x000fe4000bf25270 */
[----:B------:R-:W-:Y:S01]  /*c370*/  UISETP.NE.U32.AND UP0, UPT, UR4, URZ, UPT ;  /* 0x0000003f0400728c */ /* 0x000fe2000bf05070 */
[----:B------:R-:W-:Y:S02]  /*c380*/  UMOV UR6, 0xc0 ;  /* 0x000000c000067882 */ /* 0x000fe40000000000 */
[----:B------:R-:W-:Y:S01]  /*c390*/  ULDC UR4, c[0x0][0x424] ;  /* 0x0001090000047ab9 */ /* 0x000fe20000000800 */
[----:B------:R-:W-:Y:S01]  /*c3a0*/  UISETP.NE.AND.EX UP0, UPT, UR5, URZ, UPT, UP0 ;  /* 0x0000003f0500728c */ /* 0x000fe2000bf05300 */
[----:B------:R-:W-:Y:S01]  /*c3b0*/  ULDC UR7, c[0x0][0x2f0] ;  /* 0x0000bc0000077ab9 */ /* 0x000fe20000000800 */
[----:B------:R-:W-:Y:S02]  /*c3c0*/  ULDC UR8, c[0x0][0x288] ;  /* 0x0000a20000087ab9 */ /* 0x000fe40000000800 */
[----:B------:R-:W-:Y:S01]  /*c3d0*/  USEL UR42, UR4, 0x1, UP0 ;  /* 0x00000001042a7887 */ /* 0x000fe20008000000 */
[----:B------:R-:W-:Y:S01]  /*c3e0*/  @UP1 ULDC UR5, c[0x0][0x44c] ;  /* 0x0001130000051ab9 */ /* 0x000fe20000000800 */
[----:B0-----:R-:W-:-:S04]  /*c3f0*/  ISETP.NE.U32.AND P0, PT, R2, RZ, PT ;  /* 0x000000ff0200720c */ /* 0x001fc80003f05070 */
[----:B------:R-:W-:Y:S01]  /*c400*/  ISETP.NE.AND.EX P0, PT, R3, RZ, PT, P0 ;  /* 0x000000ff0300720c */ /* 0x000fe20003f05300 */
[----:B-1----:R-:W-:Y:S02]  /*c410*/  UIMAD UR6, UR48, UR6, 0xbf ;  /* 0x000000bf300674a4 */ /* 0x002fe4000f8e0206 */
        /* <DEDUP_REMOVED lines=57> */
.L_x_11977:
        /* <DEDUP_REMOVED lines=31> */
.L_x_11978:
        /* <DEDUP_REMOVED lines=19> */
[----:B-1---5:R-:W-:Y:S05]  /*cad0*/  CALL.ABS.NOINC R2 ;  /* 0x0000000002007343 */ /* 0x022fea0003c00000 */
.L_x_11980:
        /* <DEDUP_REMOVED lines=15> */
.L_x_11979:
[----:B------:R-:W0:Y:S01]  /*cbd0*/  LDC.64 R2, c[0x0][0x9f8] ;  /* 0x00027e00ff027b82 */ /* 0x000e220000000a00 */
[----:B------:R-:W-:Y:S01]  /*cbe0*/  MOV R6, R24 ;  /* 0x0000001800067202 */ /* 0x000fe20000000f00 */
        /* <DEDUP_REMOVED lines=18> */
[----:B------:R-:W-:Y:S02]  /*cd10*/  @P1 LOP3.LUT R16, R16, 0x10, RZ, 0xfc, !PT ;  /* 0x0000001010101812 */ /* 0x000fe400078efcff */
[C---:B------:R-:W-:Y:S02]  /*cd20*/  ISETP.GE.AND P0, PT, R7.reuse, UR42, PT ;  /* 0x0000002a07007c0c */ /* 0x040fe4000bf06270 */
[----:B-----5:R-:W-:-:S03]  /*cd30*/  IADD3 R8, R7, R22, RZ ;  /* 0x0000001607087210 */ /* 0x020fc60007ffe0ff */
[----:B0-----:R-:W0:Y:S02]  /*cd40*/  @P1 LDC R3, c[0x0][0x438] ;  /* 0x00010e00ff031b82 */ /* 0x001e240000000800 */
[----:B------:R-:W-:-:S06]  /*cd50*/  IMAD.MOV.U32 R7, RZ, RZ, R8 ;  /* 0x000000ffff077224 */ /* 0x000fcc00078e0008 */
        /* <DEDUP_REMOVED lines=16> */
[----:B0-----:R-:W-:Y:S01]  /*ce60*/  IMAD.MOV.U32 R6, RZ, RZ, RZ ;  /* 0x000000ffff067224 */ /* 0x001fe200078e00ff */
[----:B--2---:R-:W-:Y:S02]  /*ce70*/  SHF.L.U32 R9, R21, 0x3, RZ ;  /* 0x0000000315097819 */ /* 0x004fe400000006ff */
        /* <DEDUP_REMOVED lines=14> */
.L_x_12023:
        /* <DEDUP_REMOVED lines=14> */
.L_x_11982:
        /* <DEDUP_REMOVED lines=26> */
.L_x_12024:
[----:B------:R-:W-:Y:S01]  /*d1e0*/  ULDC.64 UR4, c[0x0][0x300] ;  /* 0x0000c00000047ab9 */ /* 0x000fe20000000a00 */
[----:B------:R-:W1:Y:S01]  /*d1f0*/  S2R R11, SR_TID.X ;  /* 0x00000000000b7919 */ /* 0x000e620000002100 */
[----:B------:R-:W-:Y:S01]  /*d200*/  IMAD R2, R7, UR4, RZ ;  /* 0x0000000407027c24 */ /* 0x000fe2000f8e02ff */
[----:B------:R-:W-:Y:S01]  /*d210*/  R2UR UR6, R29 ;  /* 0x000000001d0672ca */ /* 0x000fe200000e0000 */
[----:B0-----:R-:W0:Y:S02]  /*d220*/  S2R R10, SR_TID.X ;  /* 0x00000000000a7919 */ /* 0x001e240000002100 */
[C---:B------:R-:W-:Y:S01]  /*d230*/  IMAD R7, R5.reuse, UR5, R2 ;  /* 0x0000000505077c24 */ /* 0x040fe2000f8e0202 */
[C---:B------:R-:W-:Y:S01]  /*d240*/  LOP3.LUT P4, RZ, R16.reuse, 0x4, RZ, 0xc0, !PT ;  /* 0x0000000410ff7812 */ /* 0x040fe2000788c0ff */
[----:B------:R-:W-:Y:S01]  /*d250*/  IMAD.WIDE.U32 R2, R5, UR4, RZ ;  /* 0x0000000405027c25 */ /* 0x000fe2000f8e00ff */
[----:B------:R-:W-:Y:S01]  /*d260*/  ULDC.64 UR4, c[0x0][0x310] ;  /* 0x0000c40000047ab9 */ /* 0x000fe20000000a00 */
[----:B------:R-:W-:-:S02]  /*d270*/  LOP3.LUT P3, RZ, R16, 0x2, RZ, 0xc0, !PT ;  /* 0x0000000210ff7812 */ /* 0x000fc4000786c0ff */
[----:B------:R-:W-:Y:S01]  /*d280*/  IMAD R5, R4, UR4, RZ ;  /* 0x0000000404057c24 */ /* 0x000fe2000f8e02ff */
[----:B------:R-:W-:Y:S01]  /*d290*/  IADD3 R3, R3, R7, RZ ;  /* 0x0000000703037210 */ /* 0x000fe20007ffe0ff */
[----:B------:R-:W-:Y:S01]  /*d2a0*/  IMAD.SHL.U32 R4, R20, 0x8, RZ ;  /* 0x0000000814047824 */ /* 0x000fe200078e00ff */
[----:B------:R-:W-:Y:S01]  /*d2b0*/  LOP3.LUT P2, RZ, R16, 0x1, RZ, 0xc0, !PT ;  /* 0x0000000110ff7812 */ /* 0x000fe2000784c0ff */
[C---:B------:R-:W-:Y:S02]  /*d2c0*/  IMAD R5, R6.reuse, UR5, R5 ;  /* 0x0000000506057c24 */ /* 0x040fe4000f8e0205 */
[----:B------:R-:W-:Y:S01]  /*d2d0*/  IMAD.WIDE.U32 R2, R6, UR4, R2 ;  /* 0x0000000406027c25 */ /* 0x000fe2000f8e0002 */
[----:B------:R-:W-:Y:S01]  /*d2e0*/  ULDC.64 UR4, c[0x0][0x308] ;  /* 0x0000c20000047ab9 */ /* 0x000fe20000000a00 */
[----:B------:R-:W-:Y:S02]  /*d2f0*/  LOP3.LUT R6, R9, 0xc0, RZ, 0xc0, !PT ;  /* 0x000000c009067812 */ /* 0x000fe400078ec0ff */
[----:B------:R-:W-:Y:S01]  /*d300*/  IMAD.IADD R3, R3, 0x1, R5 ;  /* 0x0000000103037824 */ /* 0x000fe200078e0205 */
[----:B------:R-:W-:Y:S01]  /*d310*/  LOP3.LUT R4, R4, 0x300, RZ, 0xc0, !PT ;  /* 0x0000030004047812 */ /* 0x000fe200078ec0ff */
[----:B------:R-:W-:Y:S01]  /*d320*/  IMAD.MOV.U32 R5, RZ, RZ, -0x80 ;  /* 0xffffff80ff057424 */ /* 0x000fe200078e00ff */
[----:B------:R-:W-:-:S02]  /*d330*/  LOP3.LUT R6, R6, 0x18, R9, 0xf8, !PT ;  /* 0x0000001806067812 */ /* 0x000fc400078ef809 */
[----:B------:R-:W-:Y:S01]  /*d340*/  LOP3.LUT R4, R4, 0x20, R9, 0xf8, !PT ;  /* 0x0000002004047812 */ /* 0x000fe200078ef809 */
[----:B------:R-:W-:Y:S02]  /*d350*/  IMAD R8, R0, R5, UR42 ;  /* 0x0000002a00087e24 */ /* 0x000fe4000f8e0205 */
[----:B------:R-:W-:Y:S01]  /*d360*/  IMAD.U32 R5, RZ, RZ, UR4 ;  /* 0x00000004ff057e24 */ /* 0x000fe2000f8e00ff */
[----:B------:R-:W-:Y:S01]  /*d370*/  UIMAD UR4, UR6, UR4, URZ ;  /* 0x00000004060472a4 */ /* 0x000fe2000f8e023f */
[----:B-1----:R-:W-:Y:S02]  /*d380*/  LOP3.LUT R11, R11, 0x7f, RZ, 0xc0, !PT ;  /* 0x0000007f0b0b7812 */ /* 0x002fe400078ec0ff */
[----:B------:R-:W-:Y:S01]  /*d390*/  IMAD.WIDE.U32 R2, R5, UR41, R2 ;  /* 0x0000002905027c25 */ /* 0x000fe2000f8e0002 */
[----:B------:R-:W-:Y:S01]  /*d3a0*/  UIMAD UR4, UR41, UR5, UR4 ;  /* 0x00000005290472a4 */ /* 0x000fe2000f8e0204 */
[----:B------:R-:W-:Y:S01]  /*d3b0*/  ULDC.64 UR6, c[0x0][0x2e8] ;  /* 0x0000ba0000067ab9 */ /* 0x000fe20000000a00 */
[----:B------:R-:W-:-:S02]  /*d3c0*/  SHF.R.U32.HI R11, RZ, 0x2, R11 ;  /* 0x00000002ff0b7819 */ /* 0x000fc4000001160b */
[----:B------:R-:W-:Y:S02]  /*d3d0*/  LEA R0, P1, R2, UR6, 0x1 ;  /* 0x0000000602007c11 */ /* 0x000fe4000f8208ff */
[----:B------:R-:W-:Y:S01]  /*d3e0*/  VIADD R9, R3, UR4 ;  /* 0x0000000403097c36 */ /* 0x000fe20008000000 */
[----:B------:R-:W-:Y:S01]  /*d3f0*/  UMOV UR4, 0xffffffff ;  /* 0xffffffff00047882 */ /* 0x000fe20000000000 */
[----:B0-----:R-:W-:Y:S02]  /*d400*/  LOP3.LUT R28, R6, 0x18, R10, 0x78, !PT ;  /* 0x00000018061c7812 */ /* 0x001fe400078e780a */
[----:B------:R-:W-:Y:S02]  /*d410*/  IADD3 R8, -R11, R8, RZ ;  /* 0x000000080b087210 */ /* 0x000fe40007ffe1ff */
[----:B------:R-:W-:Y:S02]  /*d420*/  LEA.HI.X R9, R2, UR7, R9, 0x1, P1 ;  /* 0x0000000702097c11 */ /* 0x000fe400088f0c09 */
[----:B------:R-:W-:-:S02]  /*d430*/  ISETP.GE.AND P0, PT, R8, 0x1, PT ;  /* 0x000000010800780c */ /* 0x000fc40003f06270 */
[----:B------:R-:W-:Y:S01]  /*d440*/  LOP3.LUT R28, R4, R28, RZ, 0xfc, !PT ;  /* 0x0000001c041c7212 */ /* 0x000fe200078efcff */
[----:B------:R-:W-:Y:S10]  /*d450*/  BRA.DIV UR4, `(.L_x_11984) ;  /* 0x0000002a04d47947 */ /* 0x000ff4000b800000 */
        /* <DEDUP_REMOVED lines=36> */
.L_x_12034:
[----:B------:R-:W-:Y:S01]  /*d6a0*/  ISETP.GE.AND P0, PT, R8, 0x61, PT ;  /* 0x000000610800780c */ /* 0x000fe20003f06270 */
[----:B--2---:R-:W-:Y:S01]  /*d6b0*/  IMAD.MOV.U32 R2, RZ, RZ, R14 ;  /* 0x000000ffff027224 */ /* 0x004fe200078e000e */
[----:B------:R-:W-:Y:S01]  /*d6c0*/  SHF.L.U32 R27, R10, 0x3, RZ ;  /* 0x000000030a1b7819 */ /* 0x000fe200000006ff */
[----:B------:R-:W-:-:S03]  /*d6d0*/  IMAD.MOV.U32 R3, RZ, RZ, R9 ;  /* 0x000000ffff037224 */ /* 0x000fc600078e0009 */
        /* <DEDUP_REMOVED lines=16> */
.L_x_11985:
        /* <DEDUP_REMOVED lines=30> */
.L_x_11986:
[----:B------:R-:W0:Y:S01]  /*d9c0*/  S2R R13, SR_TID.X ;  /* 0x00000000000d7919 */ /* 0x000e220000002100 */
[----:B------:R-:W-:Y:S01]  /*d9d0*/  UISETP.NE.AND UP0, UPT, UR49, URZ, UPT ;  /* 0x0000003f3100728c */ /* 0x000fe2000bf05270 */
[----:B------:R-:W-:Y:S01]  /*d9e0*/  IMAD.U32 R4, RZ, RZ, UR38 ;  /* 0x00000026ff047e24 */ /* 0x000fe2000f8e00ff */
[----:B------:R-:W-:Y:S01]  /*d9f0*/  ULDC.64 UR4, c[0x0][0x2e0] ;  /* 0x0000b80000047ab9 */ /* 0x000fe20000000a00 */
[----:B------:R-:W-:Y:S01]  /*da00*/  IMAD.U32 R7, RZ, RZ, UR48 ;  /* 0x00000030ff077e24 */ /* 0x000fe2000f8e00ff */
[----:B------:R-:W1:Y:S01]  /*da10*/  LDC R20, c[0x0][0x448] ;  /* 0x00011200ff147b82 */ /* 0x000e620000000800 */
[----:B------:R-:W-:Y:S01]  /*da20*/  IMAD.U32 R3, RZ, RZ, UR47 ;  /* 0x0000002fff037e24 */ /* 0x000fe2000f8e00ff */
[----:B------:R-:W-:Y:S01]  /*da30*/  PLOP3.LUT P1, PT, PT, PT, UP0, 0x80, 0x0 ;  /* 0x000000000000781c */ /* 0x000fe20003f2f008 */
[----:B------:R-:W-:Y:S01]  /*da40*/  IMAD R25, R25, UR4, RZ ;  /* 0x0000000419197c24 */ /* 0x000fe2000f8e02ff */
[----:B------:R-:W-:Y:S01]  /*da50*/  MOV R2, R4 ;  /* 0x0000000400027202 */ /* 0x000fe20000000f00 */
[----:B------:R-:W-:Y:S01]  /*da60*/  IMAD.U32 R5, RZ, RZ, UR39 ;  /* 0x00000027ff057e24 */ /* 0x000fe2000f8e00ff */
[----:B------:R-:W-:Y:S01]  /*da70*/  PLOP3.LUT P0, PT, PT, PT, UP0, 0x80, 0x0 ;  /* 0x000000000000781c */ /* 0x000fe20003f0f008 */
[----:B------:R-:W-:-:S02]  /*da80*/  IMAD R25, R24, UR5, R25 ;  /* 0x0000000518197c24 */ /* 0x000fc4000f8e0219 */
[----:B------:R-:W-:Y:S01]  /*da90*/  IMAD.WIDE.U32 R2, R24, UR4, R2 ;  /* 0x0000000418027c25 */ /* 0x000fe2000f8e0002 */
[----:B------:R-:W-:-:S03]  /*daa0*/  @UP0 ULDC UR4, c[0x0][0x44c] ;  /* 0x0001130000040ab9 */ /* 0x000fc60000000800 */
[----:B------:R-:W-:Y:S01]  /*dab0*/  IMAD.IADD R3, R3, 0x1, R25 ;  /* 0x0000000103037824 */ /* 0x000fe200078e0219 */
[C---:B0-----:R-:W-:Y:S01]  /*dac0*/  LOP3.LUT R21, R13.reuse, 0x7f, RZ, 0xc0, !PT ;  /* 0x0000007f0d157812 */ /* 0x041fe200078ec0ff */
[----:B------:R-:W-:-:S03]  /*dad0*/  IMAD.SHL.U32 R13, R13, 0x8, RZ ;  /* 0x000000080d0d7824 */ /* 0x000fc600078e00ff */
[----:B------:R-:W-:Y:S02]  /*dae0*/  SHF.R.U32.HI R21, RZ, 0x2, R21 ;  /* 0x00000002ff157819 */ /* 0x000fe40000011615 */
[----:B------:R-:W-:-:S03]  /*daf0*/  LOP3.LUT R13, R13, 0x18, RZ, 0xc0, !PT ;  /* 0x000000180d0d7812 */ /* 0x000fc600078ec0ff */
[----:B------:R-:W-:Y:S01]  /*db00*/  IMAD.IADD R0, R23, 0x1, R21 ;  /* 0x0000000117007824 */ /* 0x000fe200078e0215 */
[C---:B------:R-:W-:Y:S02]  /*db10*/  LOP3.LUT R14, R13.reuse, 0x20, RZ, 0xfc, !PT ;  /* 0x000000200d0e7812 */ /* 0x040fe400078efcff */
[----:B------:R-:W-:Y:S01]  /*db20*/  LOP3.LUT R13, R13, 0x40, RZ, 0xfc, !PT ;  /* 0x000000400d0d7812 */ /* 0x000fe200078efcff */
[----:B------:R-:W-:-:S04]  /*db30*/  IMAD R7, R7, 0xc0, R0 ;  /* 0x000000c007077824 */ /* 0x000fc800078e0200 */
[C---:B------:R-:W-:Y:S01]  /*db40*/  @P1 IMAD.HI.U32 R0, R7.reuse, UR4, RZ ;  /* 0x0000000407001c27 */ /* 0x040fe2000f8e00ff */
[----:B------:R-:W-:Y:S01]  /*db50*/  PLOP3.LUT P1, PT, PT, PT, UP0, 0x80, 0x0 ;  /* 0x000000000000781c */ /* 0x000fe20003f2f008 */
[----:B------:R-:W-:Y:S02]  /*db60*/  @UP0 ULDC UR4, c[0x0][0x450] ;  /* 0x0001140000040ab9 */ /* 0x000fe40000000800 */
[----:B------:R-:W-:Y:S01]  /*db70*/  IMAD.MOV.U32 R5, RZ, RZ, R7 ;  /* 0x000000ffff057224 */ /* 0x000fe200078e0007 */
[----:B------:R-:W-:Y:S01]  /*db80*/  @P0 SHF.R.U32.HI R5, RZ, UR4, R0 ;  /* 0x00000004ff050c19 */ /* 0x000fe20008011600 */
[----:B------:R-:W-:Y:S01]  /*db90*/  @UP0 ULDC UR4, c[0x0][0x44c] ;  /* 0x0001130000040ab9 */ /* 0x000fe20000000800 */
[----:B------:R-:W-:Y:S02]  /*dba0*/  PLOP3.LUT P0, PT, PT, PT, UP0, 0x80, 0x0 ;  /* 0x000000000000781c */ /* 0x000fe40003f0f008 */
[----:B------:R-:W-:Y:S01]  /*dbb0*/  IADD3 R0, R7, 0x80, RZ ;  /* 0x0000008007007810 */ /* 0x000fe20007ffe0ff */
[----:B------:R-:W-:-:S04]  /*dbc0*/  IMAD.MOV R9, RZ, RZ, -R5 ;  /* 0x000000ffff097224 */ /* 0x000fc800078e0a05 */
[----:B------:R-:W-:Y:S01]  /*dbd0*/  @P1 IMAD.HI.U32 R4, R0, UR4, RZ ;  /* 0x0000000400041c27 */ /* 0x000fe2000f8e00ff */
[----:B------:R-:W-:-:S03]  /*dbe0*/  @UP0 ULDC UR4, c[0x0][0x450] ;  /* 0x0001140000040ab9 */ /* 0x000fc60000000800 */
[----:B------:R-:W-:Y:S02]  /*dbf0*/  IMAD.MOV.U32 R10, RZ, RZ, R0 ;  /* 0x000000ffff0a7224 */ /* 0x000fe400078e0000 */
[----:B------:R-:W-:Y:S01]  /*dc00*/  @P0 SHF.R.U32.HI R10, RZ, UR4, R4 ;  /* 0x00000004ff0a0c19 */ /* 0x000fe20008011604 */
[----:B------:R-:W-:Y:S01]  /*dc10*/  ULDC.64 UR4, c[0x0][0x2d0] ;  /* 0x0000b40000047ab9 */ /* 0x000fe20000000a00 */
[----:B------:R-:W-:Y:S01]  /*dc20*/  SHF.R.S32.HI R4, RZ, 0x1f, R5 ;  /* 0x0000001fff047819 */ /* 0x000fe20000011405 */
[----:B-1----:R-:W-:Y:S01]  /*dc30*/  IMAD R9, R20, R9, R7 ;  /* 0x0000000914097224 */ /* 0x002fe200078e0207 */
[----:B------:R-:W-:Y:S01]  /*dc40*/  SHF.R.S32.HI R12, RZ, 0x1f, R10 ;  /* 0x0000001fff0c7819 */ /* 0x000fe2000001140a */
[----:B------:R-:W-:-:S04]  /*dc50*/  IMAD.WIDE.U32 R6, R10, UR4, R2 ;  /* 0x000000040a067c25 */ /* 0x000fc8000f8e0002 */
[----:B------:R-:W-:Y:S02]  /*dc60*/  IMAD R4, R4, UR4, RZ ;  /* 0x0000000404047c24 */ /* 0x000fe4000f8e02ff */
[----:B------:R-:W-:Y:S02]  /*dc70*/  IMAD R12, R12, UR4, RZ ;  /* 0x000000040c0c7c24 */ /* 0x000fe4000f8e02ff */
[C---:B------:R-:W-:Y:S02]  /*dc80*/  IMAD R8, R5.reuse, UR5, R4 ;  /* 0x0000000505087c24 */ /* 0x040fe4000f8e0204 */
[----:B------:R-:W-:Y:S01]  /*dc90*/  IMAD.WIDE.U32 R4, R5, UR4, R2 ;  /* 0x0000000405047c25 */ /* 0x000fe2000f8e0002 */
[----:B------:R-:W-:-:S03]  /*dca0*/  SHF.R.S32.HI R2, RZ, 0x1f, R9 ;  /* 0x0000001fff027819 */ /* 0x000fc60000011409 */
[----:B------:R-:W-:Y:S01]  /*dcb0*/  IMAD.MOV R11, RZ, RZ, -R10 ;  /* 0x000000ffff0b7224 */ /* 0x000fe200078e0a0a */
[----:B------:R-:W-:Y:S01]  /*dcc0*/  IADD3 R3, R5, R8, RZ ;  /* 0x0000000805037210 */ /* 0x000fe20007ffe0ff */
[----:B------:R-:W-:Y:S01]  /*dcd0*/  IMAD R10, R10, UR5, R12 ;  /* 0x000000050a0a7c24 */ /* 0x000fe2000f8e020c */
[----:B------:R-:W-:Y:S01]  /*dce0*/  ULDC.64 UR4, c[0x0][0x2c8] ;  /* 0x0000b20000047ab9 */ /* 0x000fe20000000a00 */
[----:B------:R-:W-:Y:S02]  /*dcf0*/  IMAD R0, R20, R11, R0 ;  /* 0x0000000b14007224 */ /* 0x000fe400078e0200 */
[----:B------:R-:W-:Y:S02]  /*dd00*/  IMAD R8, R2, UR4, RZ ;  /* 0x0000000402087c24 */ /* 0x000fe4000f8e02ff */
[----:B------:R-:W-:Y:S02]  /*dd10*/  IMAD.MOV.U32 R2, RZ, RZ, R4 ;  /* 0x000000ffff027224 */ /* 0x000fe400078e0004 */
[----:B------:R-:W-:-:S02]  /*dd20*/  IMAD R8, R9, UR5, R8 ;  /* 0x0000000509087c24 */ /* 0x000fc4000f8e0208 */
[----:B------:R-:W-:Y:S01]  /*dd30*/  IMAD.WIDE.U32 R4, R9, UR4, R2 ;  /* 0x0000000409047c25 */ /* 0x000fe2000f8e0002 */
[----:B------:R-:W-:-:S03]  /*dd40*/  SHF.R.S32.HI R2, RZ, 0x1f, R0 ;  /* 0x0000001fff027819 */ /* 0x000fc60000011400 */
[----:B------:R-:W-:Y:S01]  /*dd50*/  IMAD.IADD R3, R7, 0x1, R10 ;  /* 0x0000000107037824 */ /* 0x000fe200078e020a */
[----:B------:R-:W-:Y:S01]  /*dd60*/  IADD3 R9, R5, R8, RZ ;  /* 0x0000000805097210 */ /* 0x000fe20007ffe0ff */
[----:B------:R-:W-:Y:S02]  /*dd70*/  IMAD R7, R2, UR4, RZ ;  /* 0x0000000402077c24 */ /* 0x000fe4000f8e02ff */
[----:B------:R-:W-:Y:S02]  /*dd80*/  IMAD.MOV.U32 R2, RZ, RZ, R6 ;  /* 0x000000ffff027224 */ /* 0x000fe400078e0006 */
[C---:B------:R-:W-:Y:S02]  /*dd90*/  IMAD R6, R0.reuse, UR5, R7 ;  /* 0x0000000500067c24 */ /* 0x040fe4000f8e0207 */
[----:B------:R-:W-:Y:S01]  /*dda0*/  IMAD.WIDE.U32 R2, R0, UR4, R2 ;  /* 0x0000000400027c25 */ /* 0x000fe2000f8e0002 */
[----:B------:R-:W-:Y:S02]  /*ddb0*/  ULDC.64 UR4, c[0x0][0x280] ;  /* 0x0000a00000047ab9 */ /* 0x000fe40000000a00 */
[----:B------:R-:W-:Y:S01]  /*ddc0*/  LEA R7, P0, R4, UR4, 0x1 ;  /* 0x0000000404077c11 */ /* 0x000fe2000f8008ff */
        /* <DEDUP_REMOVED lines=11> */
[----:B------:R-:W-:Y:S01]  /*de80*/  IMAD.U32 R0, RZ, RZ, UR48 ;  /* 0x00000030ff007e24 */ /* 0x000fe2000f8e00ff */
        /* <DEDUP_REMOVED lines=9> */
[----:B------:R-:W-:Y:S01]  /*df20*/  IMAD R0, R0, 0xc0, R3 ;  /* 0x000000c000007824 */ /* 0x000fe200078e0203 */
[----:B------:R-:W-:Y:S01]  /*df30*/  MOV R3, R2 ;  /* 0x0000000200037202 */ /* 0x000fe20000000f00 */
[----:B------:R-:W-:Y:S02]  /*df40*/  IMAD.MOV.U32 R2, RZ, RZ, R14 ;  /* 0x000000ffff027224 */ /* 0x000fe400078e000e */
[----:B------:R-:W0:Y:S01]  /*df50*/  SHFL.IDX PT, R14, R7, 0x1, 0x1c1f ;  /* 0x003c1f00070e7f89 */ /* 0x000e2200000e0000 */
[C---:B------:R-:W-:Y:S01]  /*df60*/  ISETP.GE.AND P2, PT, R0.reuse, R6, PT ;  /* 0x000000060000720c */ /* 0x040fe20003f46270 */
[----:B------:R-:W-:-:S12]  /*df70*/  VIADD R11, R0, 0x20 ;  /* 0x00000020000b7836 */ /* 0x000fd80000000000 */
[----:B------:R-:W-:Y:S01]  /*df80*/  @!P2 IMAD.WIDE.U32 R2, R27, 0x2, R2 ;  /* 0x000000021b02a825 */ /* 0x000fe200078e0002 */
[----:B------:R-:W-:-:S05]  /*df90*/  @!P2 LEA R21, R28, UR46, 0x1 ;  /* 0x0000002e1c15ac11 */ /* 0x000fca000f8e08ff */
[----:B------:R-:W-:Y:S04]  /*dfa0*/  @!P2 LDGSTS.E.BYPASS.LTC128B.128 [R21+0xc400], desc[UR36][R2.64], !P3 ;  /* 0x0c4000000215afae */ /* 0x000fe8000d901d64 */
[----:B------:R-:W-:Y:S01]  /*dfb0*/  @!P2 LDGSTS.E.BYPASS.LTC128B.128 [R21+0xf400], desc[UR36][R2.64+0x40], !P0 ;  /* 0x0f4000400215afae */ /* 0x000fe2000c101d64 */
[----:B0-----:R-:W-:-:S03]  /*dfc0*/  MOV R4, R14 ;  /* 0x0000000e00047202 */ /* 0x001fc60000000f00 */
        /* <DEDUP_REMOVED lines=10> */
[----:B------:R-:W-:Y:S02]  /*e070*/  ISETP.GE.AND P2, PT, R11, R6, PT ;  /* 0x000000060b00720c */ /* 0x000fe40003f46270 */
[----:B------:R-:W-:Y:S01]  /*e080*/  IADD3 R11, R0, 0x60, RZ ;  /* 0x00000060000b7810 */ /* 0x000fe20007ffe0ff */
[----:B0-----:R-:W-:-:S02]  /*e090*/  IMAD.MOV.U32 R3, RZ, RZ, R2 ;  /* 0x000000ffff037224 */ /* 0x001fc400078e0002 */
        /* <DEDUP_REMOVED lines=25> */
.L_x_12047:
[----:B------:R-:W-:Y:S01]  /*e230*/  VIADD R5, R0, 0xa0 ;  /* 0x000000a000057836 */ /* 0x000fe20000000000 */
[----:B------:R-:W-:Y:S01]  /*e240*/  BSSY B0, `(.L_x_11988) ;  /* 0x000000d000007945 */ /* 0x000fe20003800000 */
[----:B-1----:R-:W-:Y:S01]  /*e250*/  MOV R2, R14 ;  /* 0x0000000e00027202 */ /* 0x002fe20000000f00 */
[----:B--2---:R-:W-:Y:S02]  /*e260*/  IMAD.MOV.U32 R3, RZ, RZ, R4 ;  /* 0x000000ffff037224 */ /* 0x004fe400078e0004 */
        /* <DEDUP_REMOVED lines=10> */
.L_x_11989:
[----:B------:R-:W-:Y:S05]  /*e310*/  BSYNC B0 ;  /* 0x0000000000007941 */ /* 0x000fea0003800000 */
.L_x_11988:
        /* <DEDUP_REMOVED lines=11> */
.L_x_12048:
[----:B------:R-:W-:Y:S01]  /*e3d0*/  MOV R21, RZ ;  /* 0x000000ff00157202 */ /* 0x000fe20000000f00 */
[----:B------:R-:W-:Y:S06]  /*e3e0*/  @!P0 BRA `(.L_x_11991) ;  /* 0x0000000c00c88947 */ /* 0x000fec0003800000 */
[----:B0-----:R-:W0:Y:S01]  /*e3f0*/  S2R R2, SR_TID.X ;  /* 0x0000000000027919 */ /* 0x001e220000002100 */
[----:B------:R-:W-:Y:S01]  /*e400*/  UIADD3 UR4, UR44, 0x1, URZ ;  /* 0x000000012c047890 */ /* 0x000fe2000fffe03f */
[----:B------:R-:W-:Y:S01]  /*e410*/  LOP3.LUT R0, RZ, UR43, RZ, 0x33, !PT ;  /* 0x0000002bff007c12 */ /* 0x000fe2000f8e33ff */
[----:B------:R-:W-:Y:S01]  /*e420*/  ULOP3.LUT UR5, URZ, UR45, URZ, 0x33, !UPT ;  /* 0x0000002d3f057292 */ /* 0x000fe2000f8e333f */
[----:B------:R-:W1:Y:S01]  /*e430*/  S2R R4, SR_TID.X ;  /* 0x0000000000047919 */ /* 0x000e620000002100 */
[----:B------:R-:W-:Y:S01]  /*e440*/  UIMAD UR4, UR4, UR40, URZ ;  /* 0x00000028040472a4 */ /* 0x000fe2000f8e023f */
[----:B------:R-:W-:Y:S01]  /*e450*/  BSSY B0, `(.L_x_11991) ;  /* 0x00000eb000007945 */ /* 0x000fe20003800000 */
[----:B------:R-:W-:-:S04]  /*e460*/  IMAD.MOV.U32 R20, RZ, RZ, RZ ;  /* 0x000000ffff147224 */ /* 0x000fc800078e00ff */
[----:B------:R-:W-:Y:S01]  /*e470*/  LOP3.LUT R3, RZ, UR4, RZ, 0x33, !PT ;  /* 0x00000004ff037c12 */ /* 0x000fe2000f8e33ff */
[----:B------:R-:W-:-:S03]  /*e480*/  ULDC UR4, c[0x0][0x2f4] ;  /* 0x0000bd0000047ab9 */ /* 0x000fc60000000800 */
[----:B------:R-:W-:-:S04]  /*e490*/  VIMNMX3 R0, R0, UR5, R3, !PT ;  /* 0x0000000500007c0f */ /* 0x000fc8000f800103 */
[----:B------:R-:W-:Y:S02]  /*e4a0*/  IADD3 R26, -R0, -0x2, RZ ;  /* 0xfffffffe001a7810 */ /* 0x000fe40007ffe1ff */
[----:B0-----:R-:W-:-:S04]  /*e4b0*/  LOP3.LUT R2, R2, 0x7f, RZ, 0xc0, !PT ;  /* 0x0000007f02027812 */ /* 0x001fc800078ec0ff */
[----:B------:R-:W-:-:S04]  /*e4c0*/  SHF.R.U32.HI R2, RZ, 0x2, R2 ;  /* 0x00000002ff027819 */ /* 0x000fc80000011602 */
[----:B------:R-:W-:Y:S01]  /*e4d0*/  IADD3 R23, R23, R22, R2 ;  /* 0x0000001617177210 */ /* 0x000fe20007ffe002 */
[----:B------:R-:W-:Y:S01]  /*e4e0*/  IMAD.MOV.U32 R22, RZ, RZ, 0x1 ;  /* 0x00000001ff167424 */ /* 0x000fe200078e00ff */
[----:B------:R-:W-:Y:S01]  /*e4f0*/  IADD3 R3, -R2, UR42, RZ ;  /* 0x0000002a02037c10 */ /* 0x000fe2000fffe1ff */
[C---:B-1----:R-:W-:Y:S01]  /*e500*/  IMAD.SHL.U32 R2, R4.reuse, 0x8, RZ ;  /* 0x0000000804027824 */ /* 0x042fe200078e00ff */
[----:B------:R-:W-:Y:S01]  /*e510*/  IADD3 R23, R23, -0x180, RZ ;  /* 0xfffffe8017177810 */ /* 0x000fe20007ffe0ff */
[----:B------:R-:W-:Y:S02]  /*e520*/  IMAD.SHL.U32 R4, R4, 0x8, RZ ;  /* 0x0000000804047824 */ /* 0x000fe400078e00ff */
[----:B------:R-:W-:Y:S01]  /*e530*/  IMAD R3, R0, 0x80, R3 ;  /* 0x0000008000037824 */ /* 0x000fe200078e0203 */
[----:B------:R-:W-:Y:S01]  /*e540*/  LOP3.LUT R2, R2, 0x18, RZ, 0xc0, !PT ;  /* 0x0000001802027812 */ /* 0x000fe200078ec0ff */
[----:B------:R-:W-:Y:S01]  /*e550*/  IMAD R10, R0, -0x80, R23 ;  /* 0xffffff80000a7824 */ /* 0x000fe200078e0217 */
[----:B------:R-:W-:Y:S01]  /*e560*/  LOP3.LUT R4, R4, 0x18, RZ, 0xc0, !PT ;  /* 0x0000001804047812 */ /* 0x000fe200078ec0ff */
[----:B------:R-:W-:Y:S01]  /*e570*/  VIADD R0, R3, 0x100 ;  /* 0x0000010003007836 */ /* 0x000fe20000000000 */
[----:B------:R-:W-:-:S02]  /*e580*/  ISETP.GE.AND P3, PT, R2, UR4, PT ;  /* 0x0000000402007c0c */ /* 0x000fc4000bf66270 */
[----:B------:R-:W-:Y:S02]  /*e590*/  LOP3.LUT R4, R4, 0x20, RZ, 0xfc, !PT ;  /* 0x0000002004047812 */ /* 0x000fe400078efcff */
[----:B------:R-:W-:Y:S02]  /*e5a0*/  LOP3.LUT R2, R2, 0x40, RZ, 0xfc, !PT ;  /* 0x0000004002027812 */ /* 0x000fe400078efcff */
[----:B------:R-:W-:Y:S02]  /*e5b0*/  ISETP.GE.AND P2, PT, R4, UR4, PT ;  /* 0x0000000404007c0c */ /* 0x000fe4000bf46270 */
[----:B------:R-:W-:-:S13]  /*e5c0*/  ISETP.GE.AND P1, PT, R2, UR4, PT ;  /* 0x0000000402007c0c */ /* 0x000fda000bf26270 */
.L_x_12004:
[----:B------:R-:W2:Y:S01]  /*e5d0*/  LDL R7, [R1+0x8] ;  /* 0x0000080001077983 */ /* 0x000ea20000100800 */
[----:B------:R-:W0:Y:S03]  /*e5e0*/  LDC R2, c[0x0][0x430] ;  /* 0x00010c00ff027b82 */ /* 0x000e260000000800 */
[----:B------:R-:W3:Y:S01]  /*e5f0*/  LDL R6, [R1] ;  /* 0x0000000001067983 */ /* 0x000ee20000100800 */
[----:B------:R-:W-:Y:S01]  /*e600*/  MOV R4, R10 ;  /* 0x0000000a00047202 */ /* 0x000fe20000000f00 */
        /* <DEDUP_REMOVED lines=25> */
.L_x_11992:
[----:B------:R-:W-:Y:S01]  /*e7a0*/  LEA R7, R21, UR46, 0x3 ;  /* 0x0000002e15077c11 */ /* 0x000fe2000f8e18ff */
[----:B------:R-:W-:Y:S01]  /*e7b0*/  BSSY B1, `(.L_x_11993) ;  /* 0x0000004000017945 */ /* 0x000fe20003800000 */
[----:B------:R-:W-:-:S04]  /*e7c0*/  SHF.L.U32 R2, R24, 0x1f, RZ ;  /* 0x0000001f18027819 */ /* 0x000fc800000006ff */
[----:B------:R-:W0:Y:S02]  /*e7d0*/  SYNCS.PHASECHK.TRANS64.TRYWAIT P0, [R7+URZ+0x2d840], R2 ;  /* 0x02d84002070075a7 */ /* 0x000e24000800017f */
[----:B0-----:R-:W-:Y:S05]  /*e7e0*/  @!P0 BRA `(.L_x_11994) ;  /* 0x0000002400648947 */ /* 0x001fea0003800000 */
.L_x_12049:
[----:B------:R-:W-:Y:S05]  /*e7f0*/  BSYNC B1 ;  /* 0x0000000000017941 */ /* 0x000fea0003800000 */
.L_x_11993:
        /* <DEDUP_REMOVED lines=34> */
[----:B0-----:R-:W-:-:S03]  /*ea20*/  SHF.L.U32 R11, R3, 0x3, RZ ;  /* 0x00000003030b7819 */ /* 0x001fc600000006ff */
[----:B------:R-:W0:Y:S01]  /*ea30*/  SHFL.IDX PT, R3, R19, RZ, 0x1c1f ;  /* 0x001c1fff13037589 */ /* 0x000e2200000e0000 */
        /* <DEDUP_REMOVED lines=22> */
.L_x_12059:
        /* <DEDUP_REMOVED lines=11> */
.L_x_11996:
        /* <DEDUP_REMOVED lines=10> */
.L_x_11997:
[----:B------:R2:W-:Y:S01]  /*ecf0*/  SYNCS.ARRIVE.TRANS64.A1T0 RZ, [R7+URZ+0x2d830], RZ ;  /* 0x02d830ff07ff79a7 */ /* 0x0005e2000810003f */
[----:B------:R-:W-:Y:S05]  /*ed00*/  @!P5 BRA `(.L_x_11998) ;  /* 0x000000000004d947 */ /* 0x000fea0003800000 */
[----:B------:R-:W-:Y:S01]  /*ed10*/  BPT.TRAP 0x1 ;  /* 0x000000040000795c */ /* 0x000fe20000300000 */
.L_x_11998:
[----:B-1----:R-:W-:Y:S01]  /*ed20*/  SHF.L.U32 R2, R22, 0x1f, RZ ;  /* 0x0000001f16027819 */ /* 0x002fe200000006ff */
[----:B------:R-:W-:Y:S01]  /*ed30*/  BSSY B1, `(.L_x_11999) ;  /* 0x0000004000017945 */ /* 0x000fe20003800000 */
[----:B--2---:R-:W-:-:S04]  /*ed40*/  LEA R7, R20, UR46, 0x3 ;  /* 0x0000002e14077c11 */ /* 0x004fc8000f8e18ff */
[----:B------:R-:W1:Y:S02]  /*ed50*/  SYNCS.PHASECHK.TRANS64.TRYWAIT P0, [R7+URZ+0x2d860], R2 ;  /* 0x02d86002070075a7 */ /* 0x000e64000800017f */
[----:B-1----:R-:W-:Y:S05]  /*ed60*/  @!P0 BRA `(.L_x_12000) ;  /* 0x00000024006c8947 */ /* 0x002fea0003800000 */
.L_x_12060:
[----:B------:R-:W-:Y:S05]  /*ed70*/  BSYNC B1 ;  /* 0x0000000000017941 */ /* 0x000fea0003800000 */
.L_x_11999:
        /* <DEDUP_REMOVED lines=29> */
[----:B0-----:R-:W-:Y:S02]  /*ef50*/  IADD3.X R3, RZ, R3, RZ, P0, !PT ;  /* 0x00000003ff037210 */ /* 0x001fe400007fe4ff */
[----:B------:R-:W-:-:S13]  /*ef60*/  ISETP.LT.OR P0, PT, R0, 0x41, P3 ;  /* 0x000000410000780c */ /* 0x000fda0001f01670 */
[----:B------:R2:W-:Y:S01]  /*ef70*/  LDGSTS.E.BYPASS.LTC128B.128 [R8+0x1400], desc[UR36][R2.64], !P0 ;  /* 0x0140000002087fae */ /* 0x0005e2000c101d64 */
[----:B------:R-:W-:-:S13]  /*ef80*/  ISETP.LT.OR P0, PT, R0, 0x41, P2 ;  /* 0x000000410000780c */ /* 0x000fda0001701670 */
[----:B------:R2:W-:Y:S01]  /*ef90*/  LDGSTS.E.BYPASS.LTC128B.128 [R8+0x3400], desc[UR36][R2.64+0x40], !P0 ;  /* 0x0340004002087fae */ /* 0x0005e2000c101d64 */
[----:B------:R-:W-:-:S13]  /*efa0*/  ISETP.LT.OR P0, PT, R0, 0x41, P1 ;  /* 0x000000410000780c */ /* 0x000fda0000f01670 */
[----:B-1-3--:R2:W-:Y:S02]  /*efb0*/  LDGSTS.E.BYPASS.LTC128B.128 [R8+0x5400], desc[UR36][R2.64+0x80], !P0 ;  /* 0x0540008002087fae */ /* 0x00a5e4000c101d64 */
.L_x_12070:
        /* <DEDUP_REMOVED lines=23> */
.L_x_12002:
        /* <DEDUP_REMOVED lines=10> */
.L_x_12003:
[----:B------:R-:W-:Y:S01]  /*f1d0*/  R2UR UR6, R29 ;  /* 0x000000001d0672ca */ /* 0x000fe200000e0000 */
[----:B------:R-:W-:Y:S01]  /*f1e0*/  ULDC.64 UR4, c[0x0][0x330] ;  /* 0x0000cc0000047ab9 */ /* 0x000fe20000000a00 */
[----:B------:R-:W-:Y:S01]  /*f1f0*/  MOV R18, R2 ;  /* 0x0000000200127202 */ /* 0x000fe20000000f00 */
[----:B------:R-:W-:Y:S01]  /*f200*/  IMAD.U32 R3, RZ, RZ, UR4 ;  /* 0x00000004ff037e24 */ /* 0x000fe2000f8e00ff */
[----:B------:R-:W-:Y:S01]  /*f210*/  IADD3 R26, R26, -0x1, RZ ;  /* 0xffffffff1a1a7810 */ /* 0x000fe20007ffe0ff */
[----:B------:R0:W-:Y:S01]  /*f220*/  SYNCS.ARRIVE.TRANS64.A1T0 RZ, [R7+URZ+0x2d850], RZ ;  /* 0x02d850ff07ff79a7 */ /* 0x0001e2000810003f */
[----:B------:R-:W-:Y:S02]  /*f230*/  VIADD R0, R0, 0x80 ;  /* 0x0000008000007836 */ /* 0x000fe40000000000 */
[----:B------:R-:W-:-:S04]  /*f240*/  IMAD.WIDE.U32 R18, R3, UR41, R18 ;  /* 0x0000002903127c25 */ /* 0x000fc8000f8e0012 */
[----:B------:R-:W-:Y:S01]  /*f250*/  VIADD R10, R10, 0xffffff80 ;  /* 0xffffff800a0a7836 */ /* 0x000fe20000000000 */
[----:B------:R-:W-:Y:S01]  /*f260*/  UIMAD UR4, UR6, UR4, URZ ;  /* 0x00000004060472a4 */ /* 0x000fe2000f8e023f */
[----:B------:R-:W-:Y:S02]  /*f270*/  IMAD.MOV.U32 R22, RZ, RZ, R24 ;  /* 0x000000ffff167224 */ /* 0x000fe400078e0018 */
[----:B------:R-:W-:Y:S01]  /*f280*/  ULDC.64 UR6, c[0x0][0x318] ;  /* 0x0000c60000067ab9 */ /* 0x000fe20000000a00 */
[----:B------:R-:W-:Y:S01]  /*f290*/  UIMAD UR4, UR41, UR5, UR4 ;  /* 0x00000005290472a4 */ /* 0x000fe2000f8e0204 */
[----:B------:R-:W-:Y:S01]  /*f2a0*/  LEA R17, P0, R18, UR6, 0x1 ;  /* 0x0000000612117c11 */ /* 0x000fe2000f8008ff */
[----:B------:R-:W-:-:S04]  /*f2b0*/  IMAD.MOV.U32 R20, RZ, RZ, R21 ;  /* 0x000000ffff147224 */ /* 0x000fc800078e0015 */
[----:B------:R-:W-:-:S05]  /*f2c0*/  VIADD R3, R19, UR4 ;  /* 0x0000000413037c36 */ /* 0x000fca0008000000 */
[----:B------:R-:W-:Y:S02]  /*f2d0*/  LEA.HI.X R18, R18, UR7, R3, 0x1, P0 ;  /* 0x0000000712127c11 */ /* 0x000fe400080f0c03 */
[----:B------:R-:W-:-:S13]  /*f2e0*/  ISETP.GT.AND P0, PT, R26, UR50, PT ;  /* 0x000000321a007c0c */ /* 0x000fda000bf04270 */
[----:B0-----:R-:W-:Y:S05]  /*f2f0*/  @P0 BRA `(.L_x_12004) ;  /* 0xfffffff000b40947 */ /* 0x001fea000383ffff */
[----:B------:R-:W-:Y:S05]  /*f300*/  BSYNC B0 ;  /* 0x0000000000007941 */ /* 0x000fea0003800000 */
.L_x_11991:
[----:B------:R-:W-:-:S13]  /*f310*/  LOP3.LUT P0, RZ, R16, 0x8, RZ, 0xc0, !PT ;  /* 0x0000000810ff7812 */ /* 0x000fda000780c0ff */
[----:B------:R-:W-:Y:S05]  /*f320*/  @!P0 BRA `(.L_x_12005) ;  /* 0x0000000000048947 */ /* 0x000fea0003800000 */
[----:B------:R-:W-:Y:S01]  /*f330*/  BPT.TRAP 0x1 ;  /* 0x000000040000795c */ /* 0x000fe20000300000 */
.L_x_12005:
[C---:B0-----:R-:W-:Y:S01]  /*f340*/  LEA R0, R21.reuse, UR46, 0x3 ;  /* 0x0000002e15007c11 */ /* 0x041fe2000f8e18ff */
        /* <DEDUP_REMOVED lines=11> */
.L_x_12071:
[----:B------:R-:W-:Y:S05]  /*f400*/  BSYNC B0 ;  /* 0x0000000000007941 */ /* 0x000fea0003800000 */
.L_x_12006:
        /* <DEDUP_REMOVED lines=12> */
[----:B------:R-:W1:Y:S01]  /*f4d0*/  SHFL.IDX PT, R14, R17, 0x1, 0x1c1f ;  /* 0x003c1f00110e7f89 */ /* 0x000e6200000e0000 */
[----:B------:R-:W-:-:S02]  /*f4e0*/  LOP3.LUT R8, R7, 0x20, RZ, 0xfc, !PT ;  /* 0x0000002007087812 */ /* 0x000fc400078efcff */
[----:B------:R-:W-:Y:S01]  /*f4f0*/  LOP3.LUT R7, R7, 0x40, RZ, 0xfc, !PT ;  /* 0x0000004007077812 */ /* 0x000fe200078efcff */
[----:B------:R-:W2:Y:S01]  /*f500*/  SHFL.IDX PT, R6, R18, 0x1, 0x1c1f ;  /* 0x003c1f0012067f89 */ /* 0x000ea200000e0000 */
[----:B------:R-:W-:Y:S02]  /*f510*/  ISETP.GE.AND P1, PT, R8, UR4, PT ;  /* 0x0000000408007c0c */ /* 0x000fe4000bf26270 */
[----:B------:R-:W-:Y:S01]  /*f520*/  ISETP.GE.AND P0, PT, R7, UR4, PT ;  /* 0x0000000407007c0c */ /* 0x000fe2000bf06270 */
[----:B------:R-:W3:Y:S01]  /*f530*/  SHFL.IDX PT, R8, R17, 0x2, 0x1c1f ;  /* 0x005c1f0011087f89 */ /* 0x000ee200000e0000 */
[C---:B------:R-:W-:Y:S02]  /*f540*/  ISETP.LT.OR P3, PT, R5.reuse, 0x1, P2 ;  /* 0x000000010500780c */ /* 0x040fe40001761670 */
[C---:B------:R-:W-:Y:S01]  /*f550*/  ISETP.LT.OR P4, PT, R5.reuse, 0x1, P1 ;  /* 0x000000010500780c */ /* 0x040fe20000f81670 */
[----:B------:R-:W4:Y:S01]  /*f560*/  SHFL.IDX PT, R7, R18, 0x2, 0x1c1f ;  /* 0x005c1f0012077f89 */ /* 0x000f2200000e0000 */
[----:B------:R-:W-:-:S03]  /*f570*/  ISETP.LT.OR P5, PT, R5, 0x1, P0 ;  /* 0x000000010500780c */ /* 0x000fc600007a1670 */
[----:B------:R-:W1:Y:S01]  /*f580*/  SHFL.IDX PT, R18, R18, 0x3, 0x1c1f ;  /* 0x007c1f0012127f89 */ /* 0x000e6200000e0000 */
        /* <DEDUP_REMOVED lines=9> */
[----:B------:R0:W1:Y:S01]  /*f620*/  SHFL.IDX PT, R14, R17, 0x3, 0x1c1f ;  /* 0x007c1f00110e7f89 */ /* 0x00006200000e0000 */
[----:B------:R-:W-:Y:S02]  /*f630*/  MOV R6, RZ ;  /* 0x000000ff00067202 */ /* 0x000fe40000000f00 */
[----:B------:R-:W-:-:S05]  /*f640*/  IMAD.WIDE.U32 R2, R9, 0x2, R2 ;  /* 0x0000000209027825 */ /* 0x000fca00078e0002 */
[----:B------:R-:W-:Y:S01]  /*f650*/  LDGSTS.E.BYPASS.LTC128B.128 [R4+0xc00], desc[UR36][R2.64], !P3 ;  /* 0x00c0000002047fae */ /* 0x000fe2000d901d64 */
[----:B------:R-:W-:-:S03]  /*f660*/  ISETP.LT.OR P3, PT, R5, 0x41, P2 ;  /* 0x000000410500780c */ /* 0x000fc60001761670 */
[----:B------:R-:W-:Y:S01]  /*f670*/  LDGSTS.E.BYPASS.LTC128B.128 [R4+0x2c00], desc[UR36][R2.64+0x40], !P4 ;  /* 0x02c0004002047fae */ /* 0x000fe2000e101d64 */
[----:B------:R-:W-:-:S03]  /*f680*/  ISETP.LT.OR P4, PT, R5, 0x41, P1 ;  /* 0x000000410500780c */ /* 0x000fc60000f81670 */
[----:B------:R3:W-:Y:S01]  /*f690*/  LDGSTS.E.BYPASS.LTC128B.128 [R4+0x4c00], desc[UR36][R2.64+0x80], !P5 ;  /* 0x04c0008002047fae */ /* 0x0007e2000e901d64 */
[----:B------:R-:W-:Y:S01]  /*f6a0*/  ISETP.LT.OR P5, PT, R5, 0x41, P0 ;  /* 0x000000410500780c */ /* 0x000fe200007a1670 */
[----:B---3--:R-:W-:Y:S02]  /*f6b0*/  IMAD.MOV.U32 R2, RZ, RZ, R8 ;  /* 0x000000ffff027224 */ /* 0x008fe400078e0008 */
[----:B----4-:R-:W-:Y:S02]  /*f6c0*/  IMAD.MOV.U32 R3, RZ, RZ, R7 ;  /* 0x000000ffff037224 */ /* 0x010fe400078e0007 */
[----:B------:R-:W-:-:S05]  /*f6d0*/  IMAD.WIDE.U32 R2, R9, 0x2, R2 ;  /* 0x0000000209027825 */ /* 0x000fca00078e0002 */
[----:B------:R0:W-:Y:S04]  /*f6e0*/  LDGSTS.E.BYPASS.LTC128B.128 [R4+0x1400], desc[UR36][R2.64], !P3 ;  /* 0x0140000002047fae */ /* 0x0001e8000d901d64 */
[----:B------:R0:W-:Y:S04]  /*f6f0*/  LDGSTS.E.BYPASS.LTC128B.128 [R4+0x3400], desc[UR36][R2.64+0x40], !P4 ;  /* 0x0340004002047fae */ /* 0x0001e8000e101d64 */
[----:B-1----:R0:W-:Y:S02]  /*f700*/  LDGSTS.E.BYPASS.LTC128B.128 [R4+0x5400], desc[UR36][R2.64+0x80], !P5 ;  /* 0x0540008002047fae */ /* 0x0021e4000e901d64 */
.L_x_12081:
        /* <DEDUP_REMOVED lines=14> */
.L_x_12009:
        /* <DEDUP_REMOVED lines=10> */
.L_x_12010:
[----:B0-----:R-:W-:Y:S01]  /*f890*/  VIADD R2, R21, 0x1 ;  /* 0x0000000115027836 */ /* 0x001fe20000000000 */
[----:B------:R0:W-:Y:S04]  /*f8a0*/  SYNCS.ARRIVE.TRANS64.A1T0 RZ, [R0+URZ+0x2d850], RZ ;  /* 0x02d850ff00ff79a7 */ /* 0x0001e8000810003f */
[----:B------:R-:W-:-:S04]  /*f8b0*/  ISETP.NE.AND P0, PT, R2, 0x2, PT ;  /* 0x000000020200780c */ /* 0x000fc80003f05270 */
[----:B------:R-:W-:Y:S02]  /*f8c0*/  SEL R3, RZ, 0x1, P0 ;  /* 0x00000001ff037807 */ /* 0x000fe40000000000 */
[----:B------:R-:W-:Y:S02]  /*f8d0*/  SEL R2, R2, RZ, P0 ;  /* 0x000000ff02027207 */ /* 0x000fe40000000000 */
[----:B0-----:R-:W-:-:S07]  /*f8e0*/  LOP3.LUT R0, R24, R3, RZ, 0x3c, !PT ;  /* 0x0000000318007212 */ /* 0x001fce00078e3cff */
.L_x_11976:
[----:B------:R-:W0:Y:S01]  /*f8f0*/  S2R R4, SR_CgaCtaId ;  /* 0x0000000000047919 */ /* 0x000e220000008800 */
[----:B------:R-:W-:Y:S02]  /*f900*/  MOV R3, 0x400 ;  /* 0x0000040000037802 */ /* 0x000fe40000000f00 */
[----:B------:R-:W-:Y:S02]  /*f910*/  SHF.L.U32 R6, R6, 0x1f, RZ ;  /* 0x0000001f06067819 */ /* 0x000fe400000006ff */
[----:B0-----:R-:W-:-:S04]  /*f920*/  LEA R7, R4, R3, 0x18 ;  /* 0x0000000304077211 */ /* 0x001fc800078ec0ff */
[----:B------:R-:W0:Y:S02]  /*f930*/  SYNCS.PHASECHK.TRANS64.TRYWAIT P0, [R7+URZ+0x2d820], R6 ;  /* 0x02d82006070075a7 */ /* 0x000e24000800017f */
[----:B0-----:R-:W-:Y:S05]  /*f940*/  @!P0 BRA `(.L_x_12011) ;  /* 0x00000024006c8947 */ /* 0x001fea0003800000 */
.L_x_12082:
[----:B------:R-:W-:-:S03]  /*f950*/  UMOV UR4, 0xffffffff ;  /* 0xffffffff00047882 */ /* 0x000fc60000000000 */
[----:B------:R-:W-:Y:S05]  /*f960*/  BRA.DIV UR4, `(.L_x_12012) ;  /* 0x0000002604787947 */ /* 0x000fea000b800000 */
[----:B------:R-:W1:Y:S02]  /*f970*/  S2R R3, SR_TID.X ;  /* 0x0000000000037919 */ /* 0x000e640000002100 */
[----:B-1----:R-:W-:-:S04]  /*f980*/  SHF.R.U32.HI R3, RZ, 0x5, R3 ;  /* 0x00000005ff037819 */ /* 0x002fc80000011603 */
[----:B------:R-:W-:-:S05]  /*f990*/  LOP3.LUT R3, R3, 0x3, RZ, 0xc0, !PT ;  /* 0x0000000303037812 */ /* 0x000fca00078ec0ff */
[----:B------:R1:W2:Y:S02]  /*f9a0*/  SHFL.IDX PT, R14, R3, RZ, 0x1f ;  /* 0x00001fff030e7589 */ /* 0x0002a400000e0000 */
.L_x_12085:
[----:B--2---:R-:W-:-:S13]  /*f9b0*/  ISETP.NE.AND P0, PT, R14, RZ, PT ;  /* 0x000000ff0e00720c */ /* 0x004fda0003f05270 */
[----:B------:R-:W-:Y:S05]  /*f9c0*/  @P0 BRA `(.L_x_11932) ;  /* 0x0000000000900947 */ /* 0x000fea0003800000 */
[----:B------:R-:W-:-:S03]  /*f9d0*/  UMOV UR4, 0xffffffff ;  /* 0xffffffff00047882 */ /* 0x000fc60000000000 */
[----:B------:R-:W-:Y:S05]  /*f9e0*/  BRA.DIV UR4, `(.L_x_12013) ;  /* 0x00000026048c7947 */ /* 0x000fea000b800000 */
[----:B------:R-:W-:-:S13]  /*f9f0*/  ELECT P6, URZ, PT ;  /* 0x00000000003f782f */ /* 0x000fda00038c0000 */
.L_x_12088:
        /* <DEDUP_REMOVED lines=8> */
.L_x_12014:
[----:B------:R-:W-:Y:S01]  /*fa80*/  IMAD R5, R2, 0x8, R7 ;  /* 0x0000000802057824 */ /* 0x000fe200078e0207 */
[----:B------:R-:W-:Y:S01]  /*fa90*/  SHF.L.U32 R4, R0, 0x1f, RZ ;  /* 0x0000001f00047819 */ /* 0x000fe200000006ff */
[----:B------:R-:W-:-:S03]  /*faa0*/  VIADD R2, R2, 0x1 ;  /* 0x0000000102027836 */ /* 0x000fc60000000000 */
[----:B------:R-:W1:Y:S02]  /*fab0*/  SYNCS.PHASECHK.TRANS64.TRYWAIT P1, [R5+URZ+0x2d840], R4 ;  /* 0x02d84004050075a7 */ /* 0x000e64000802017f */
[----:B------:R-:W-:-:S04]  /*fac0*/  ISETP.NE.AND P2, PT, R2, 0x2, PT ;  /* 0x000000020200780c */ /* 0x000fc80003f45270 */
[----:B------:R-:W-:Y:S01]  /*fad0*/  SEL R3, RZ, 0x1, P2 ;  /* 0x00000001ff037807 */ /* 0x000fe20001000000 */
[----:B-1----:R-:W-:Y:S08]  /*fae0*/  @!P1 BRA `(.L_x_12015) ;  /* 0x00000024006c9947 */ /* 0x002ff00003800000 */
.L_x_12089:
[----:B------:R-:W-:Y:S02]  /*faf0*/  SEL R2, R2, RZ, P2 ;  /* 0x000000ff02027207 */ /* 0x000fe40001000000 */
[----:B------:R-:W-:Y:S01]  /*fb00*/  LOP3.LUT R0, R0, R3, RZ, 0x3c, !PT ;  /* 0x0000000300007212 */ /* 0x000fe200078e3cff */
[----:B------:R-:W-:Y:S06]  /*fb10*/  @!P0 BRA `(.L_x_12016) ;  /* 0x0000000000048947 */ /* 0x000fec0003800000 */
[----:B------:R-:W-:Y:S01]  /*fb20*/  BPT.TRAP 0x1 ;  /* 0x000000040000795c */ /* 0x000fe20000300000 */
.L_x_12016:
[----:B------:R-:W-:Y:S01]  /*fb30*/  IMAD R3, R2, 0x8, R7 ;  /* 0x0000000802037824 */ /* 0x000fe200078e0207 */
[----:B------:R-:W-:-:S04]  /*fb40*/  SHF.L.U32 R0, R0, 0x1f, RZ ;  /* 0x0000001f00007819 */ /* 0x000fc800000006ff */
[----:B------:R-:W2:Y:S02]  /*fb50*/  SYNCS.PHASECHK.TRANS64.TRYWAIT P1, [R3+URZ+0x2d840], R0 ;  /* 0x02d84000030075a7 */ /* 0x000ea4000802017f */
[----:B--2---:R-:W-:Y:S05]  /*fb60*/  @!P1 BRA `(.L_x_12017) ;  /* 0x0000002400609947 */ /* 0x004fea0003800000 */
.L_x_12090:
[----:B------:R-:W-:Y:S05]  /*fb70*/  @!P0 BRA `(.L_x_12018) ;  /* 0x0000000000048947 */ /* 0x000fea0003800000 */
[----:B------:R-:W-:Y:S01]  /*fb80*/  BPT.TRAP 0x1 ;  /* 0x000000040000795c */ /* 0x000fe20000300000 */
.L_x_12018:
[----:B------:R-:W3:Y:S02]  /*fb90*/  SYNCS.PHASECHK.TRANS64.TRYWAIT P1, [R5+URZ+0x2d860], R4 ;  /* 0x02d86004050075a7 */ /* 0x000ee4000802017f */
[----:B---3--:R-:W-:Y:S05]  /*fba0*/  @!P1 BRA `(.L_x_12019) ;  /* 0x0000002400649947 */ /* 0x008fea0003800000 */
.L_x_12091:
[----:B------:R-:W-:Y:S05]  /*fbb0*/  @!P0 BRA `(.L_x_12020) ;  /* 0x0000000000048947 */ /* 0x000fea0003800000 */
[----:B------:R-:W-:Y:S01]  /*fbc0*/  BPT.TRAP 0x1 ;  /* 0x000000040000795c */ /* 0x000fe20000300000 */
.L_x_12020:
[----:B----4-:R4:W0:Y:S02]  /*fbd0*/  SYNCS.PHASECHK.TRANS64.TRYWAIT P0, [R3+URZ+0x2d860], R0 ;  /* 0x02d86000030075a7 */ /* 0x010824000800017f */
[----:B0-----:R-:W-:Y:S05]  /*fbe0*/  @!P0 NANOSLEEP.SYNCS 0x989680 ;  /* 0x009896800000895d */ /* 0x001fea0003900000 */
[----:B------:R-:W0:Y:S02]  /*fbf0*/  @!P0 SYNCS.PHASECHK.TRANS64 P0, [R3+URZ+0x2d860], R0 ;  /* 0x02d86000030085a7 */ /* 0x000e24000800007f */
[----:B0-----:R-:W-:Y:S05]  /*fc00*/  @!P0 BRA `(.L_x_12020) ;  /* 0xfffffffc00f08947 */ /* 0x001fea000383ffff */
.L_x_11932:
[----:B------:R-:W-:Y:S05]  /*fc10*/  BSYNC B6 ;  /* 0x0000000000067941 */ /* 0x000fea0003800000 */
.L_x_11929:
[----:B------:R-:W-:Y:S05]  /*fc20*/  EXIT ;  /* 0x000000000000794d */ /* 0x000fea0003800000 */
.L_x_11936:
[----:B0-----:R-:W-:-:S04]  /*fc30*/  MOV R3, UR38 ;  /* 0x0000002600037c02 */ /* 0x001fc80008000f00 */
[----:B------:R0:W1:Y:S03]  /*fc40*/  SYNCS.PHASECHK.TRANS64.TRYWAIT P0, [R3+URZ+0x2d800], R0 ;  /* 0x02d80000030075a7 */ /* 0x000066000800017f */
[----:B-1----:R-:W-:Y:S05]  /*fc50*/  @!P0 NANOSLEEP.SYNCS 0x989680 ;  /* 0x009896800000895d */ /* 0x002fea0003900000 */
[----:B------:R-:W1:Y:S02]  /*fc60*/  @!P0 SYNCS.PHASECHK.TRANS64 P0, [R3+URZ+0x2d800], R0 ;  /* 0x02d80000030085a7 */ /* 0x000e64000800007f */
[----:B-1----:R-:W-:Y:S05]  /*fc70*/  @!P0 BRA `(.L_x_11936) ;  /* 0xfffffffc00ec8947 */ /* 0x002fea000383ffff */
[----:B------:R-:W-:Y:S05]  /*fc80*/  BRA `(.L_x_12021) ;  /* 0xffffff1400cc7947 */ /* 0x000fea000383ffff */
.L_x_11940:
[----:B0-----:R-:W-:-:S04]  /*fc90*/  IMAD.U32 R3, RZ, RZ, UR38 ;  /* 0x00000026ff037e24 */ /* 0x001fc8000f8e00ff */
[----:B------:R0:W2:Y:S03]  /*fca0*/  SYNCS.PHASECHK.TRANS64.TRYWAIT P1, [R3+URZ+0x2d830], R0 ;  /* 0x02d83000030075a7 */ /* 0x0000a6000802017f */
[----:B--2---:R-:W-:Y:S05]  /*fcb0*/  @!P1 NANOSLEEP.SYNCS 0x989680 ;  /* 0x009896800000995d */ /* 0x004fea0003900000 */
[----:B------:R-:W2:Y:S02]  /*fcc0*/  @!P1 SYNCS.PHASECHK.TRANS64 P1, [R3+URZ+0x2d830], R0 ;  /* 0x02d83000030095a7 */ /* 0x000ea4000802007f */
[----:B--2---:R-:W-:Y:S05]  /*fcd0*/  @!P1 BRA `(.L_x_11940) ;  /* 0xfffffffc00ec9947 */ /* 0x004fea000383ffff */
[----:B------:R-:W-:Y:S05]  /*fce0*/  BRA `(.L_x_11939) ;  /* 0xffffff1400f07947 */ /* 0x000fea000383ffff */
.L_x_11946:
[----:B-1----:R-:W-:-:S04]  /*fcf0*/  IMAD.U32 R15, RZ, RZ, UR4 ;  /* 0x00000004ff0f7e24 */ /* 0x002fc8000f8e00ff */
[----:B------:R1:W2:Y:S03]  /*fd00*/  SYNCS.PHASECHK.TRANS64.TRYWAIT P1, [R15+URZ+0x2d830], R14 ;  /* 0x02d8300e0f0075a7 */ /* 0x0002a6000802017f */
[----:B--2---:R-:W-:Y:S05]  /*fd10*/  @!P1 NANOSLEEP.SYNCS 0x989680 ;  /* 0x009896800000995d */ /* 0x004fea0003900000 */
[----:B------:R-:W2:Y:S02]  /*fd20*/  @!P1 SYNCS.PHASECHK.TRANS64 P1, [R15+URZ+0x2d830], R14 ;  /* 0x02d8300e0f0095a7 */ /* 0x000ea4000802007f */
[----:B--2---:R-:W-:Y:S05]  /*fd30*/  @!P1 BRA `(.L_x_11946) ;  /* 0xfffffffc00ec9947 */ /* 0x004fea000383ffff */
[----:B------:R-:W-:Y:S05]  /*fd40*/  BRA `(.L_x_11943) ;  /* 0xffffff48000c7947 */ /* 0x000fea000383ffff */
.L_x_11950:
[----:B-1----:R-:W-:-:S04]  /*fd50*/  IMAD.U32 R15, RZ, RZ, UR10 ;  /* 0x0000000aff0f7e24 */ /* 0x002fc8000f8e00ff */
[----:B------:R1:W2:Y:S03]  /*fd60*/  SYNCS.PHASECHK.TRANS64.TRYWAIT P1, [R15+URZ+0x2d850], R14 ;  /* 0x02d8500e0f0075a7 */ /* 0x0002a6000802017f */
[----:B--2---:R-:W-:Y:S05]  /*fd70*/  @!P1 NANOSLEEP.SYNCS 0x989680 ;  /* 0x009896800000995d */ /* 0x004fea0003900000 */
[----:B------:R-:W2:Y:S02]  /*fd80*/  @!P1 SYNCS.PHASECHK.TRANS64 P1, [R15+URZ+0x2d850], R14 ;  /* 0x02d8500e0f0095a7 */ /* 0x000ea4000802007f */
[----:B--2---:R-:W-:Y:S05]  /*fd90*/  @!P1 BRA `(.L_x_11950) ;  /* 0xfffffffc00ec9947 */ /* 0x004fea000383ffff */
[----:B------:R-:W-:Y:S05]  /*fda0*/  BRA `(.L_x_11947) ;  /* 0xffffff4800c07947 */ /* 0x000fea000383ffff */
.L_x_11958:
[----:B-1----:R-:W-:-:S04]  /*fdb0*/  MOV R13, UR10 ;  /* 0x0000000a000d7c02 */ /* 0x002fc80008000f00 */
[----:B------:R1:W2:Y:S03]  /*fdc0*/  SYNCS.PHASECHK.TRANS64.TRYWAIT P1, [R13+URZ+0x2d830], R12 ;  /* 0x02d8300c0d0075a7 */ /* 0x0002a6000802017f */
[----:B--2---:R-:W-:Y:S05]  /*fdd0*/  @!P1 NANOSLEEP.SYNCS 0x989680 ;  /* 0x009896800000995d */ /* 0x004fea0003900000 */
[----:B------:R-:W2:Y:S02]  /*fde0*/  @!P1 SYNCS.PHASECHK.TRANS64 P1, [R13+URZ+0x2d830], R12 ;  /* 0x02d8300c0d0095a7 */ /* 0x000ea4000802007f */
[----:B--2---:R-:W-:Y:S05]  /*fdf0*/  @!P1 BRA `(.L_x_11958) ;  /* 0xfffffffc00ec9947 */ /* 0x004fea000383ffff */
[----:B------:R-:W-:Y:S05]  /*fe00*/  BRA `(.L_x_11955) ;  /* 0xffffff7c000c7947 */ /* 0x000fea000383ffff */
.L_x_11962:
[----:B-1----:R-:W-:-:S04]  /*fe10*/  IMAD.U32 R13, RZ, RZ, UR10 ;  /* 0x0000000aff0d7e24 */ /* 0x002fc8000f8e00ff */
[----:B------:R1:W2:Y:S03]  /*fe20*/  SYNCS.PHASECHK.TRANS64.TRYWAIT P1, [R13+URZ+0x2d850], R12 ;  /* 0x02d8500c0d0075a7 */ /* 0x0002a6000802017f */
[----:B--2---:R-:W-:Y:S05]  /*fe30*/  @!P1 NANOSLEEP.SYNCS 0x989680 ;  /* 0x009896800000995d */ /* 0x004fea0003900000 */
[----:B------:R-:W2:Y:S02]  /*fe40*/  @!P1 SYNCS.PHASECHK.TRANS64 P1, [R13+URZ+0x2d850], R12 ;  /* 0x02d8500c0d0095a7 */ /* 0x000ea4000802007f */
[----:B--2---:R-:W-:Y:S05]  /*fe50*/  @!P1 BRA `(.L_x_11962) ;  /* 0xfffffffc00ec9947 */ /* 0x004fea000383ffff */
[----:B------:R-:W-:Y:S05]  /*fe60*/  BRA `(.L_x_11959) ;  /* 0xffffff7c00ac7947 */ /* 0x000fea000383ffff */
.L_x_11969:
[----:B--23--:R-:W-:-:S04]  /*fe70*/  IMAD.U32 R5, RZ, RZ, UR5 ;  /* 0x00000005ff057e24 */ /* 0x00cfc8000f8e00ff */
[----:B------:R2:W3:Y:S03]  /*fe80*/  SYNCS.PHASECHK.TRANS64.TRYWAIT P1, [R5+URZ+0x2d850], R0 ;  /* 0x02d85000050075a7 */ /* 0x0004e6000802017f */
[----:B---3--:R-:W-:Y:S05]  /*fe90*/  @!P1 NANOSLEEP.SYNCS 0x989680 ;  /* 0x009896800000995d */ /* 0x008fea0003900000 */
[----:B------:R-:W3:Y:S02]  /*fea0*/  @!P1 SYNCS.PHASECHK.TRANS64 P1, [R5+URZ+0x2d850], R0 ;  /* 0x02d85000050095a7 */ /* 0x000ee4000802007f */
[----:B---3--:R-:W-:Y:S05]  /*feb0*/  @!P1 BRA `(.L_x_11969) ;  /* 0xfffffffc00ec9947 */ /* 0x008fea000383ffff */
[----:B------:R-:W-:Y:S05]  /*fec0*/  BRA `(.L_x_11968) ;  /* 0xffffffa000c07947 */ /* 0x000fea000383ffff */
.L_x_11981:
[----:B------:R-:W-:Y:S01]  /*fed0*/  IMAD.MOV.U32 R13, RZ, RZ, R18 ;  /* 0x000000ffff0d7224 */ /* 0x000fe200078e0012 */
[----:B------:R-:W-:Y:S01]  /*fee0*/  MOV R12, RZ ;  /* 0x000000ff000c7202 */ /* 0x000fe20000000f00 */
[----:B------:R-:W-:Y:S02]  /*fef0*/  IMAD.MOV.U32 R11, RZ, RZ, 0x1f ;  /* 0x0000001fff0b7424 */ /* 0x000fe400078e00ff */
[----:B------:R-:W-:-:S07]  /*ff00*/  IMAD.MOV.U32 R15, RZ, RZ, -0x1 ;  /* 0xffffffffff0f7424 */ /* 0x000fce00078e00ff */
[----:B-----5:R-:W-:Y:S05]  /*ff10*/  WARPSYNC.COLLECTIVE R15, `(.L_x_12022) ;  /* 0x000000000f087348 */ /* 0x020fea0003c00000 */
[----:B------:R0:W1:Y:S02]  /*ff20*/  SHFL.IDX P6, R14, R13, R12, R11 ;  /* 0x0000000c0d0e7389 */ /* 0x00006400000c000b */
[----:B01---5:R-:W-:Y:S01]  /*ff30*/  ENDCOLLECTIVE ;  /* 0x000000000000791b */ /* 0x023fe20003800000 */
.L_x_12022:
[----:B------:R-:W-:Y:S05]  /*ff40*/  BRA `(.L_x_12023) ;  /* 0xffffffd000047947 */ /* 0x000fea000383ffff */
.L_x_11983:
[----:B0-----:R-:W-:-:S04]  /*ff50*/  IMAD.U32 R3, RZ, RZ, UR46 ;  /* 0x0000002eff037e24 */ /* 0x001fc8000f8e00ff */
[----:B------:R0:W1:Y:S03]  /*ff60*/  SYNCS.PHASECHK.TRANS64.TRYWAIT P0, [R3+URZ+0x2d840], R10 ;  /* 0x02d8400a030075a7 */ /* 0x000066000800017f */
[----:B-1----:R-:W-:Y:S05]  /*ff70*/  @!P0 NANOSLEEP.SYNCS 0x989680 ;  /* 0x009896800000895d */ /* 0x002fea0003900000 */
[----:B------:R-:W1:Y:S02]  /*ff80*/  @!P0 SYNCS.PHASECHK.TRANS64 P0, [R3+URZ+0x2d840], R10 ;  /* 0x02d8400a030085a7 */ /* 0x000e64000800007f */
[----:B-1----:R-:W-:Y:S05]  /*ff90*/  @!P0 BRA `(.L_x_11983) ;  /* 0xfffffffc00ec8947 */ /* 0x002fea000383ffff */
[----:B------:R-:W-:Y:S05]  /*ffa0*/  BRA `(.L_x_12024) ;  /* 0xffffffd0008c7947 */ /* 0x000fea000383ffff */
.L_x_11984:
        /* <DEDUP_REMOVED lines=8> */
.L_x_12026:
[----:B------:R-:W-:Y:S05]  /*10030*/  BSYNC B0 ;  /* 0x0000000000007941 */ /* 0x000fea0003800000 */
.L_x_12025:
[----:B------:R-:W-:Y:S01]  /*10040*/  IMAD.MOV.U32 R13, RZ, RZ, R0 ;  /* 0x000000ffff0d7224 */ /* 0x000fe200078e0000 */
[----:B------:R-:W-:Y:S01]  /*10050*/  MOV R15, 0xffffffff ;  /* 0xffffffff000f7802 */ /* 0x000fe20000000f00 */
[----:B------:R-:W-:Y:S01]  /*10060*/  IMAD.MOV.U32 R12, RZ, RZ, RZ ;  /* 0x000000ffff0c7224 */ /* 0x000fe200078e00ff */
[----:B------:R-:W-:Y:S01]  /*10070*/  MOV R6, R14 ;  /* 0x0000000e00067202 */ /* 0x000fe20000000f00 */
[----:B------:R-:W-:Y:S01]  /*10080*/  IMAD.MOV.U32 R11, RZ, RZ, 0x1c1f ;  /* 0x00001c1fff0b7424 */ /* 0x000fe200078e00ff */
[----:B------:R-:W0:Y:S03]  /*10090*/  S2R R21, SR_TID.X ;  /* 0x0000000000157919 */ /* 0x000e260000002100 */
[----:B------:R-:W-:-:S07]  /*100a0*/  IMAD.MOV.U32 R7, RZ, RZ, R6 ;  /* 0x000000ffff077224 */ /* 0x000fce00078e0006 */
[----:B0-----:R-:W-:Y:S05]  /*100b0*/  WARPSYNC.COLLECTIVE R15, `(.L_x_12027) ;  /* 0x000000000f087348 */ /* 0x001fea0003c00000 */
[----:B------:R1:W2:Y:S02]  /*100c0*/  SHFL.IDX P6, R14, R13, R12, R11 ;  /* 0x0000000c0d0e7389 */ /* 0x0002a400000c000b */
[----:B012---:R-:W-:Y:S01]  /*100d0*/  ENDCOLLECTIVE ;  /* 0x000000000000791b */ /* 0x007fe20003800000 */
.L_x_12027:
[----:B------:R-:W-:Y:S01]  /*100e0*/  MOV R13, R9 ;  /* 0x00000009000d7202 */ /* 0x000fe20000000f00 */
[----:B------:R-:W-:Y:S02]  /*100f0*/  IMAD.MOV.U32 R12, RZ, RZ, 0x1 ;  /* 0x00000001ff0c7424 */ /* 0x000fe400078e00ff */
[----:B------:R-:W-:-:S07]  /*10100*/  IMAD.MOV.U32 R6, RZ, RZ, R14 ;  /* 0x000000ffff067224 */ /* 0x000fce00078e000e */
[----:B------:R-:W-:Y:S05]  /*10110*/  WARPSYNC.COLLECTIVE R15, `(.L_x_12028) ;  /* 0x000000000f087348 */ /* 0x000fea0003c00000 */
[----:B------:R0:W1:Y:S02]  /*10120*/  SHFL.IDX P6, R14, R13, R12, R11 ;  /* 0x0000000c0d0e7389 */ /* 0x00006400000c000b */
[----:B01----:R-:W-:Y:S01]  /*10130*/  ENDCOLLECTIVE ;  /* 0x000000000000791b */ /* 0x003fe20003800000 */
.L_x_12028:
[----:B------:R-:W-:Y:S01]  /*10140*/  IMAD.SHL.U32 R27, R21, 0x8, RZ ;  /* 0x00000008151b7824 */ /* 0x000fe200078e00ff */
[----:B------:R-:W-:-:S04]  /*10150*/  @P0 LEA R21, R28, UR46, 0x1 ;  /* 0x0000002e1c150c11 */ /* 0x000fc8000f8e08ff */
[----:B------:R-:W-:-:S05]  /*10160*/  LOP3.LUT R27, R27, 0x18, RZ, 0xc0, !PT ;  /* 0x000000181b1b7812 */ /* 0x000fca00078ec0ff */
[----:B------:R-:W-:-:S04]  /*10170*/  @P0 IMAD.WIDE.U32 R6, R27, 0x2, R6 ;  /* 0x000000021b060825 */ /* 0x000fc800078e0006 */
[----:B------:R-:W-:Y:S01]  /*10180*/  IMAD.MOV.U32 R13, RZ, RZ, R0 ;  /* 0x000000ffff0d7224 */ /* 0x000fe200078e0000 */
[----:B------:R-:W-:Y:S01]  /*10190*/  @!PT LDS RZ, [RZ] ;  /* 0x00000000fffff984 */ /* 0x000fe20000000800 */
[----:B------:R-:W-:Y:S01]  /*101a0*/  @!PT LDS RZ, [RZ] ;  /* 0x00000000fffff984 */ /* 0x000fe20000000800 */
[----:B------:R-:W-:Y:S01]  /*101b0*/  @!PT LDS RZ, [RZ] ;  /* 0x00000000fffff984 */ /* 0x000fe20000000800 */
        /* <DEDUP_REMOVED lines=8> */
.L_x_12029:
[----:B------:R-:W-:Y:S01]  /*10240*/  @P0 LEA R25, R28, UR46, 0x1 ;  /* 0x0000002e1c190c11 */ /* 0x000fe2000f8e08ff */
[----:B------:R-:W-:Y:S02]  /*10250*/  IMAD.MOV.U32 R13, RZ, RZ, R9 ;  /* 0x000000ffff0d7224 */ /* 0x000fe400078e0009 */
[----:B------:R-:W-:Y:S01]  /*10260*/  IMAD.MOV.U32 R12, RZ, RZ, 0x2 ;  /* 0x00000002ff0c7424 */ /* 0x000fe200078e00ff */
[----:B------:R-:W-:-:S07]  /*10270*/  MOV R5, R14 ;  /* 0x0000000e00057202 */ /* 0x000fce0000000f00 */
[----:B------:R-:W-:Y:S05]  /*10280*/  WARPSYNC.COLLECTIVE R15, `(.L_x_12030) ;  /* 0x000000000f087348 */ /* 0x000fea0003c00000 */
[----:B------:R0:W1:Y:S02]  /*10290*/  SHFL.IDX P6, R14, R13, R12, R11 ;  /* 0x0000000c0d0e7389 */ /* 0x00006400000c000b */
[----:B01----:R-:W-:Y:S01]  /*102a0*/  ENDCOLLECTIVE ;  /* 0x000000000000791b */ /* 0x003fe20003800000 */
.L_x_12030:
[----:B------:R-:W-:-:S04]  /*102b0*/  LOP3.LUT R5, R5, R4, RZ, 0x3c, !PT ;  /* 0x0000000405057212 */ /* 0x000fc800078e3cff */
[----:B------:R-:W-:-:S04]  /*102c0*/  LOP3.LUT R4, R5, R4, RZ, 0x3c, !PT ;  /* 0x0000000405047212 */ /* 0x000fc800078e3cff */
[----:B------:R-:W-:Y:S02]  /*102d0*/  LOP3.LUT R5, R5, R4, RZ, 0x3c, !PT ;  /* 0x0000000405057212 */ /* 0x000fe400078e3cff */
[----:B------:R-:W-:Y:S01]  /*102e0*/  MOV R13, R0 ;  /* 0x00000000000d7202 */ /* 0x000fe20000000f00 */
        /* <DEDUP_REMOVED lines=10> */
.L_x_12031:
        /* <DEDUP_REMOVED lines=11> */
.L_x_12032:
        /* <DEDUP_REMOVED lines=16> */
.L_x_12033:
[----:B------:R-:W-:Y:S05]  /*10540*/  BRA `(.L_x_12034) ;  /* 0xffffffd000547947 */ /* 0x000fea000383ffff */
.L_x_11987:
[----:B------:R-:W-:Y:S01]  /*10550*/  IMAD.MOV.U32 R13, RZ, RZ, R9 ;  /* 0x000000ffff0d7224 */ /* 0x000fe200078e0009 */
[----:B------:R-:W-:Y:S01]  /*10560*/  MOV R11, 0x1c1f ;  /* 0x00001c1f000b7802 */ /* 0x000fe20000000f00 */
[----:B------:R-:W-:Y:S01]  /*10570*/  IMAD.MOV.U32 R12, RZ, RZ, RZ ;  /* 0x000000ffff0c7224 */ /* 0x000fe200078e00ff */
[----:B------:R-:W-:Y:S01]  /*10580*/  MOV R0, UR48 ;  /* 0x0000003000007c02 */ /* 0x000fe20008000f00 */
[----:B------:R-:W-:Y:S02]  /*10590*/  IMAD.MOV.U32 R15, RZ, RZ, -0x1 ;  /* 0xffffffffff0f7424 */ /* 0x000fe400078e00ff */
[----:B------:R-:W-:Y:S02]  /*105a0*/  IMAD.MOV.U32 R24, RZ, RZ, 0x1 ;  /* 0x00000001ff187424 */ /* 0x000fe400078e00ff */
[----:B------:R-:W-:-:S07]  /*105b0*/  IMAD R0, R0, 0xc0, R21 ;  /* 0x000000c000007824 */ /* 0x000fce00078e0215 */
[----:B------:R-:W-:Y:S05]  /*105c0*/  WARPSYNC.COLLECTIVE R15, `(.L_x_12035) ;  /* 0x000000000f087348 */ /* 0x000fea0003c00000 */
[----:B------:R0:W1:Y:S02]  /*105d0*/  SHFL.IDX P6, R14, R13, R12, R11 ;  /* 0x0000000c0d0e7389 */ /* 0x00006400000c000b */
[----:B01----:R-:W-:Y:S01]  /*105e0*/  ENDCOLLECTIVE ;  /* 0x000000000000791b */ /* 0x003fe20003800000 */
.L_x_12035:
[----:B------:R-:W-:Y:S02]  /*105f0*/  VIADD R5, R0, 0x20 ;  /* 0x0000002000057836 */ /* 0x000fe40000000000 */
[----:B------:R-:W-:Y:S02]  /*10600*/  IMAD.MOV.U32 R13, RZ, RZ, R7 ;  /* 0x000000ffff0d7224 */ /* 0x000fe400078e0007 */
[----:B------:R-:W-:-:S07]  /*10610*/  IMAD.MOV.U32 R2, RZ, RZ, R14 ;  /* 0x000000ffff027224 */ /* 0x000fce00078e000e */
[----:B------:R-:W-:Y:S05]  /*10620*/  WARPSYNC.COLLECTIVE R15, `(.L_x_12036) ;  /* 0x000000000f087348 */ /* 0x000fea0003c00000 */
[----:B------:R0:W1:Y:S02]  /*10630*/  SHFL.IDX P6, R14, R13, R12, R11 ;  /* 0x0000000c0d0e7389 */ /* 0x00006400000c000b */
[----:B01----:R-:W-:Y:S01]  /*10640*/  ENDCOLLECTIVE ;  /* 0x000000000000791b */ /* 0x003fe20003800000 */
.L_x_12036:
[----:B------:R-:W-:Y:S01]  /*10650*/  ULDC UR4, c[0x0][0x288] ;  /* 0x0000a20000047ab9 */ /* 0x000fe20000000800 */
[----:B------:R-:W-:Y:S02]  /*10660*/  IMAD.MOV.U32 R3, RZ, RZ, R2 ;  /* 0x000000ffff037224 */ /* 0x000fe400078e0002 */
        /* <DEDUP_REMOVED lines=9> */
.L_x_12037:
        /* <DEDUP_REMOVED lines=13> */
.L_x_12038:
[----:B------:R-:W-:Y:S01]  /*107d0*/  VIADD R3, R0, 0x40 ;  /* 0x0000004000037836 */ /* 0x000fe20000000000 */
[----:B------:R-:W-:Y:S02]  /*107e0*/  MOV R5, R4 ;  /* 0x0000000400057202 */ /* 0x000fe40000000f00 */
[----:B------:R-:W-:Y:S01]  /*107f0*/  @!P2 LEA R25, R28, UR46, 0x1 ;  /* 0x0000002e1c19ac11 */ /* 0x000fe2000f8e08ff */
[----:B------:R-:W-:Y:S01]  /*10800*/  IMAD.MOV.U32 R13, RZ, RZ, R9 ;  /* 0x000000ffff0d7224 */ /* 0x000fe200078e0009 */
[----:B------:R-:W-:Y:S01]  /*10810*/  MOV R12, 0x2 ;  /* 0x00000002000c7802 */ /* 0x000fe20000000f00 */
[----:B------:R-:W-:-:S07]  /*10820*/  IMAD.MOV.U32 R4, RZ, RZ, R14 ;  /* 0x000000ffff047224 */ /* 0x000fce00078e000e */
[----:B------:R-:W-:Y:S05]  /*10830*/  WARPSYNC.COLLECTIVE R15, `(.L_x_12039) ;  /* 0x000000000f087348 */ /* 0x000fea0003c00000 */
[----:B------:R0:W1:Y:S02]  /*10840*/  SHFL.IDX P6, R14, R13, R12, R11 ;  /* 0x0000000c0d0e7389 */ /* 0x00006400000c000b */
[----:B01----:R-:W-:Y:S01]  /*10850*/  ENDCOLLECTIVE ;  /* 0x000000000000791b */ /* 0x003fe20003800000 */
.L_x_12039:
        /* <DEDUP_REMOVED lines=13> */
.L_x_12040:
[----:B------:R-:W-:Y:S01]  /*10930*/  IMAD.MOV.U32 R3, RZ, RZ, R2 ;  /* 0x000000ffff037224 */ /* 0x000fe200078e0002 */
[----:B------:R-:W-:Y:S01]  /*10940*/  @!P2 LEA R21, R28, UR46, 0x1 ;  /* 0x0000002e1c15ac11 */ /* 0x000fe2000f8e08ff */
[----:B------:R-:W-:Y:S02]  /*10950*/  IMAD.MOV.U32 R13, RZ, RZ, R9 ;  /* 0x000000ffff0d7224 */ /* 0x000fe400078e0009 */
[----:B------:R-:W-:Y:S01]  /*10960*/  IMAD.MOV.U32 R12, RZ, RZ, 0x3 ;  /* 0x00000003ff0c7424 */ /* 0x000fe200078e00ff */
[----:B------:R-:W-:-:S07]  /*10970*/  MOV R2, R14 ;  /* 0x0000000e00027202 */ /* 0x000fce0000000f00 */
[----:B------:R-:W-:Y:S05]  /*10980*/  WARPSYNC.COLLECTIVE R15, `(.L_x_12041) ;  /* 0x000000000f087348 */ /* 0x000fea0003c00000 */
[----:B------:R0:W1:Y:S02]  /*10990*/  SHFL.IDX P6, R14, R13, R12, R11 ;  /* 0x0000000c0d0e7389 */ /* 0x00006400000c000b */
[----:B01----:R-:W-:Y:S01]  /*109a0*/  ENDCOLLECTIVE ;  /* 0x000000000000791b */ /* 0x003fe20003800000 */
.L_x_12041:
        /* <DEDUP_REMOVED lines=12> */
.L_x_12042:
[----:B------:R-:W-:-:S05]  /*10a70*/  VIADD R3, R0, 0x60 ;  /* 0x0000006000037836 */ /* 0x000fca0000000000 */
[----:B------:R-:W-:Y:S01]  /*10a80*/  ISETP.GE.AND P2, PT, R3, R6, PT ;  /* 0x000000060300720c */ /* 0x000fe20003f46270 */
[----:B------:R-:W-:Y:S01]  /*10a90*/  VIADD R3, R0, 0x80 ;  /* 0x0000008000037836 */ /* 0x000fe20000000000 */
[----:B------:R-:W-:Y:S01]  /*10aa0*/  MOV R13, R8 ;  /* 0x00000008000d7202 */ /* 0x000fe20000000f00 */
[----:B------:R-:W-:-:S10]  /*10ab0*/  IMAD.MOV.U32 R12, RZ, RZ, RZ ;  /* 0x000000ffff0c7224 */ /* 0x000fd400078e00ff */
[----:B------:R-:W-:Y:S01]  /*10ac0*/  @!P2 LEA R25, R28, UR46, 0x1 ;  /* 0x0000002e1c19ac11 */ /* 0x000fe2000f8e08ff */
[----:B------:R-:W-:-:S07]  /*10ad0*/  IMAD.MOV.U32 R4, RZ, RZ, R14 ;  /* 0x000000ffff047224 */ /* 0x000fce00078e000e */
[----:B------:R-:W-:Y:S05]  /*10ae0*/  WARPSYNC.COLLECTIVE R15, `(.L_x_12043) ;  /* 0x000000000f087348 */ /* 0x000fea0003c00000 */
[----:B------:R0:W1:Y:S02]  /*10af0*/  SHFL.IDX P6, R14, R13, R12, R11 ;  /* 0x0000000c0d0e7389 */ /* 0x00006400000c000b */
[----:B01----:R-:W-:Y:S01]  /*10b00*/  ENDCOLLECTIVE ;  /* 0x000000000000791b */ /* 0x003fe20003800000 */
.L_x_12043:
        /* <DEDUP_REMOVED lines=13> */
.L_x_12044:
[----:B------:R-:W-:Y:S01]  /*10be0*/  @!P2 LEA R7, R28, UR46, 0x1 ;  /* 0x0000002e1c07ac11 */ /* 0x000fe2000f8e08ff */
[----:B------:R-:W-:Y:S02]  /*10bf0*/  IMAD.MOV.U32 R13, RZ, RZ, R8 ;  /* 0x000000ffff0d7224 */ /* 0x000fe400078e0008 */
[----:B------:R-:W-:Y:S01]  /*10c00*/  IMAD.MOV.U32 R12, RZ, RZ, 0x1 ;  /* 0x00000001ff0c7424 */ /* 0x000fe200078e00ff */
[----:B------:R-:W-:-:S07]  /*10c10*/  MOV R2, R14 ;  /* 0x0000000e00027202 */ /* 0x000fce0000000f00 */
[----:B------:R-:W-:Y:S05]  /*10c20*/  WARPSYNC.COLLECTIVE R15, `(.L_x_12045) ;  /* 0x000000000f087348 */ /* 0x000fea0003c00000 */
[----:B------:R0:W1:Y:S02]  /*10c30*/  SHFL.IDX P6, R14, R13, R12, R11 ;  /* 0x0000000c0d0e7389 */ /* 0x00006400000c000b */
[----:B01----:R-:W-:Y:S01]  /*10c40*/  ENDCOLLECTIVE ;  /* 0x000000000000791b */ /* 0x003fe20003800000 */
.L_x_12045:
        /* <DEDUP_REMOVED lines=12> */
.L_x_12046:
[----:B------:R-:W-:Y:S05]  /*10d10*/  BRA `(.L_x_12047) ;  /* 0xffffffd400447947 */ /* 0x000fea000383ffff */
.L_x_11990:
[----:B0-----:R-:W-:-:S04]  /*10d20*/  IMAD.U32 R3, RZ, RZ, UR46 ;  /* 0x0000002eff037e24 */ /* 0x001fc8000f8e00ff */
[----:B------:R0:W1:Y:S03]  /*10d30*/  SYNCS.PHASECHK.TRANS64.TRYWAIT P1, [R3+URZ+0x2d820], R0 ;  /* 0x02d82000030075a7 */ /* 0x000066000802017f */
[----:B-1----:R-:W-:Y:S05]  /*10d40*/  @!P1 NANOSLEEP.SYNCS 0x989680 ;  /* 0x009896800000995d */ /* 0x002fea0003900000 */
[----:B------:R-:W1:Y:S02]  /*10d50*/  @!P1 SYNCS.PHASECHK.TRANS64 P1, [R3+URZ+0x2d820], R0 ;  /* 0x02d82000030095a7 */ /* 0x000e64000802007f */
[----:B-1----:R-:W-:Y:S05]  /*10d60*/  @!P1 BRA `(.L_x_11990) ;  /* 0xfffffffc00ec9947 */ /* 0x002fea000383ffff */
[----:B------:R-:W-:Y:S05]  /*10d70*/  BRA `(.L_x_12048) ;  /* 0xffffffd400947947 */ /* 0x000fea000383ffff */
.L_x_11994:
[----:B0-----:R0:W1:Y:S02]  /*10d80*/  SYNCS.PHASECHK.TRANS64.TRYWAIT P0, [R7+URZ+0x2d840], R2 ;  /* 0x02d84002070075a7 */ /* 0x001064000800017f */
[----:B-1----:R-:W-:Y:S05]  /*10d90*/  @!P0 NANOSLEEP.SYNCS 0x989680 ;  /* 0x009896800000895d */ /* 0x002fea0003900000 */
[----:B------:R-:W1:Y:S02]  /*10da0*/  @!P0 SYNCS.PHASECHK.TRANS64 P0, [R7+URZ+0x2d840], R2 ;  /* 0x02d84002070085a7 */ /* 0x000e64000800007f */
[----:B-1----:R-:W-:Y:S05]  /*10db0*/  @!P0 BRA `(.L_x_11994) ;  /* 0xfffffffc00f08947 */ /* 0x002fea000383ffff */
[----:B------:R-:W-:Y:S05]  /*10dc0*/  BRA `(.L_x_12049) ;  /* 0xffffffd800887947 */ /* 0x000fea000383ffff */
.L_x_11995:
        /* <DEDUP_REMOVED lines=8> */
.L_x_12051:
[----:B------:R-:W-:Y:S05]  /*10e50*/  BSYNC B1 ;  /* 0x0000000000017941 */ /* 0x000fea0003800000 */
.L_x_12050:
[----:B------:R-:W0:Y:S01]  /*10e60*/  S2R R27, SR_TID.X ;  /* 0x00000000001b7919 */ /* 0x000e220000002100 */
[----:B------:R-:W-:Y:S01]  /*10e70*/  MOV R13, R8 ;  /* 0x00000008000d7202 */ /* 0x000fe20000000f00 */
[----:B------:R-:W-:Y:S01]  /*10e80*/  IMAD.MOV.U32 R12, RZ, RZ, RZ ;  /* 0x000000ffff0c7224 */ /* 0x000fe200078e00ff */
[----:B------:R-:W-:Y:S01]  /*10e90*/  MOV R15, 0xffffffff ;  /* 0xffffffff000f7802 */ /* 0x000fe20000000f00 */
[----:B------:R-:W-:Y:S01]  /*10ea0*/  IMAD.MOV.U32 R11, RZ, RZ, 0x1c1f ;  /* 0x00001c1fff0b7424 */ /* 0x000fe200078e00ff */
[----:B------:R-:W-:Y:S01]  /*10eb0*/  LOP3.LUT R16, R16, 0xffffffdf, RZ, 0xc0, !PT ;  /* 0xffffffdf10107812 */ /* 0x000fe200078ec0ff */
[----:B------:R-:W-:Y:S01]  /*10ec0*/  IMAD.MOV.U32 R3, RZ, RZ, R14 ;  /* 0x000000ffff037224 */ /* 0x000fe200078e000e */
[----:B------:R-:W-:-:S07]  /*10ed0*/  LEA R9, R9, UR46, 0x1 ;  /* 0x0000002e09097c11 */ /* 0x000fce000f8e08ff */
[----:B0-----:R-:W-:Y:S05]  /*10ee0*/  WARPSYNC.COLLECTIVE R15, `(.L_x_12052) ;  /* 0x000000000f087348 */ /* 0x001fea0003c00000 */
[----:B------:R1:W2:Y:S02]  /*10ef0*/  SHFL.IDX P6, R14, R13, R12, R11 ;  /* 0x0000000c0d0e7389 */ /* 0x0002a400000c000b */
[----:B012---:R-:W-:Y:S01]  /*10f00*/  ENDCOLLECTIVE ;  /* 0x000000000000791b */ /* 0x007fe20003800000 */
.L_x_12052:
[----:B------:R-:W-:-:S04]  /*10f10*/  @P1 LOP3.LUT R16, R16, 0x20, RZ, 0xfc, !PT ;  /* 0x0000002010101812 */ /* 0x000fc800078efcff */
[----:B------:R-:W-:Y:S02]  /*10f20*/  LOP3.LUT P1, RZ, R16, 0x4, RZ, 0xc0, !PT ;  /* 0x0000000410ff7812 */ /* 0x000fe4000782c0ff */
[----:B------:R-:W-:Y:S01]  /*10f30*/  MOV R13, R19 ;  /* 0x00000013000d7202 */ /* 0x000fe20000000f00 */
[----:B------:R-:W-:Y:S02]  /*10f40*/  IMAD.MOV.U32 R12, RZ, RZ, 0x1 ;  /* 0x00000001ff0c7424 */ /* 0x000fe400078e00ff */
[----:B------:R-:W-:Y:S02]  /*10f50*/  IMAD.SHL.U32 R27, R27, 0x8, RZ ;  /* 0x000000081b1b7824 */ /* 0x000fe400078e00ff */
[----:B------:R-:W-:-:S07]  /*10f60*/  IMAD.MOV.U32 R2, RZ, RZ, R14 ;  /* 0x000000ffff027224 */ /* 0x000fce00078e000e */
[----:B------:R-:W-:Y:S05]  /*10f70*/  WARPSYNC.COLLECTIVE R15, `(.L_x_12053) ;  /* 0x000000000f087348 */ /* 0x000fea0003c00000 */
[----:B------:R0:W1:Y:S02]  /*10f80*/  SHFL.IDX P6, R14, R13, R12, R11 ;  /* 0x0000000c0d0e7389 */ /* 0x00006400000c000b */
[----:B01----:R-:W-:Y:S01]  /*10f90*/  ENDCOLLECTIVE ;  /* 0x000000000000791b */ /* 0x003fe20003800000 */
.L_x_12053:
[----:B------:R-:W-:-:S05]  /*10fa0*/  LOP3.LUT R27, R27, 0x18, RZ, 0xc0, !PT ;  /* 0x000000181b1b7812 */ /* 0x000fca00078ec0ff */
[----:B------:R-:W-:-:S05]  /*10fb0*/  IMAD.SHL.U32 R4, R27, 0x2, RZ ;  /* 0x000000021b047824 */ /* 0x000fca00078e00ff */
[----:B------:R-:W-:Y:S01]  /*10fc0*/  IADD3 R2, P0, R2, R4, RZ ;  /* 0x0000000402027210 */ /* 0x000fe20007f1e0ff */
[----:B------:R-:W-:-:S04]  /*10fd0*/  IMAD.MOV.U32 R13, RZ, RZ, R8 ;  /* 0x000000ffff0d7224 */ /* 0x000fc800078e0008 */
[----:B------:R-:W-:-:S05]  /*10fe0*/  IMAD.X R3, RZ, RZ, R3, P0 ;  /* 0x000000ffff037224 */ /* 0x000fca00000e0603 */
        /* <DEDUP_REMOVED lines=10> */
.L_x_12054:
[----:B------:R-:W-:Y:S02]  /*11090*/  IMAD.MOV.U32 R13, RZ, RZ, R19 ;  /* 0x000000ffff0d7224 */ /* 0x000fe400078e0013 */
[----:B------:R-:W-:Y:S01]  /*110a0*/  IMAD.MOV.U32 R12, RZ, RZ, 0x2 ;  /* 0x00000002ff0c7424 */ /* 0x000fe200078e00ff */
[----:B------:R-:W-:-:S07]  /*110b0*/  MOV R2, R14 ;  /* 0x0000000e00027202 */ /* 0x000fce0000000f00 */
[----:B------:R-:W-:Y:S05]  /*110c0*/  WARPSYNC.COLLECTIVE R15, `(.L_x_12055) ;  /* 0x000000000f087348 */ /* 0x000fea0003c00000 */
[----:B------:R0:W1:Y:S02]  /*110d0*/  SHFL.IDX P6, R14, R13, R12, R11 ;  /* 0x0000000c0d0e7389 */ /* 0x00006400000c000b */
[----:B01----:R-:W-:Y:S01]  /*110e0*/  ENDCOLLECTIVE ;  /* 0x000000000000791b */ /* 0x003fe20003800000 */
.L_x_12055:
        /* <DEDUP_REMOVED lines=13> */
.L_x_12056:
[----:B------:R-:W-:Y:S01]  /*111c0*/  MOV R13, R19 ;  /* 0x00000013000d7202 */ /* 0x000fe20000000f00 */
[----:B------:R-:W-:Y:S02]  /*111d0*/  IMAD.MOV.U32 R12, RZ, RZ, 0x3 ;  /* 0x00000003ff0c7424 */ /* 0x000fe400078e00ff */
[----:B------:R-:W-:-:S07]  /*111e0*/  IMAD.MOV.U32 R2, RZ, RZ, R14 ;  /* 0x000000ffff027224 */ /* 0x000fce00078e000e */
[----:B------:R-:W-:Y:S05]  /*111f0*/  WARPSYNC.COLLECTIVE R15, `(.L_x_12057) ;  /* 0x000000000f087348 */ /* 0x000fea0003c00000 */
[----:B------:R0:W1:Y:S02]  /*11200*/  SHFL.IDX P6, R14, R13, R12, R11 ;  /* 0x0000000c0d0e7389 */ /* 0x00006400000c000b */
[----:B01----:R-:W-:Y:S01]  /*11210*/  ENDCOLLECTIVE ;  /* 0x000000000000791b */ /* 0x003fe20003800000 */
.L_x_12057:
        /* <DEDUP_REMOVED lines=14> */
.L_x_12058:
[----:B------:R-:W-:Y:S01]  /*11300*/  MOV R2, R14 ;  /* 0x0000000e00027202 */ /* 0x000fe20000000f00 */
[----:B------:R-:W-:Y:S06]  /*11310*/  BRA `(.L_x_12059) ;  /* 0xffffffd800207947 */ /* 0x000fec000383ffff */
.L_x_12000:
[----:B-1----:R1:W2:Y:S02]  /*11320*/  SYNCS.PHASECHK.TRANS64.TRYWAIT P0, [R7+URZ+0x2d860], R2 ;  /* 0x02d86002070075a7 */ /* 0x0022a4000800017f */
[----:B--2---:R-:W-:Y:S05]  /*11330*/  @!P0 NANOSLEEP.SYNCS 0x989680 ;  /* 0x009896800000895d */ /* 0x004fea0003900000 */
[----:B------:R-:W2:Y:S02]  /*11340*/  @!P0 SYNCS.PHASECHK.TRANS64 P0, [R7+URZ+0x2d860], R2 ;  /* 0x02d86002070085a7 */ /* 0x000ea4000800007f */
[----:B--2---:R-:W-:Y:S05]  /*11350*/  @!P0 BRA `(.L_x_12000) ;  /* 0xfffffffc00f08947 */ /* 0x004fea000383ffff */
[----:B------:R-:W-:Y:S05]  /*11360*/  BRA `(.L_x_12060) ;  /* 0xffffffd800807947 */ /* 0x000fea000383ffff */
.L_x_12001:
        /* <DEDUP_REMOVED lines=8> */
.L_x_12062:
[----:B------:R-:W-:Y:S05]  /*113f0*/  BSYNC B1 ;  /* 0x0000000000017941 */ /* 0x000fea0003800000 */
.L_x_12061:
        /* <DEDUP_REMOVED lines=9> */
.L_x_12063:
[----:B------:R-:W-:Y:S01]  /*11490*/  IMAD.MOV.U32 R13, RZ, RZ, R18 ;  /* 0x000000ffff0d7224 */ /* 0x000fe200078e0012 */
[----:B------:R-:W-:Y:S02]  /*114a0*/  MOV R12, 0x1 ;  /* 0x00000001000c7802 */ /* 0x000fe40000000f00 */
[----:B------:R-:W-:-:S13]  /*114b0*/  IADD3 R2, P0, R14, R4, RZ ;  /* 0x000000040e027210 */ /* 0x000fda0007f1e0ff */
[----:B------:R-:W-:Y:S05]  /*114c0*/  WARPSYNC.COLLECTIVE R15, `(.L_x_12064) ;  /* 0x000000000f087348 */ /* 0x000fea0003c00000 */
[----:B------:R0:W1:Y:S02]  /*114d0*/  SHFL.IDX P6, R14, R13, R12, R11 ;  /* 0x0000000c0d0e7389 */ /* 0x00006400000c000b */
[----:B01----:R-:W-:Y:S01]  /*114e0*/  ENDCOLLECTIVE ;  /* 0x000000000000791b */ /* 0x003fe20003800000 */
.L_x_12064:
        /* <DEDUP_REMOVED lines=15> */
.L_x_12065:
[----:B------:R-:W-:Y:S01]  /*115e0*/  MOV R13, R18 ;  /* 0x00000012000d7202 */ /* 0x000fe20000000f00 */
[----:B------:R-:W-:Y:S01]  /*115f0*/  IMAD.MOV.U32 R12, RZ, RZ, 0x2 ;  /* 0x00000002ff0c7424 */ /* 0x000fe200078e00ff */
[----:B------:R-:W-:-:S13]  /*11600*/  IADD3 R2, P0, R14, R4, RZ ;  /* 0x000000040e027210 */ /* 0x000fda0007f1e0ff */
[----:B------:R-:W-:Y:S05]  /*11610*/  WARPSYNC.COLLECTIVE R15, `(.L_x_12066) ;  /* 0x000000000f087348 */ /* 0x000fea0003c00000 */
[----:B------:R0:W1:Y:S02]  /*11620*/  SHFL.IDX P6, R14, R13, R12, R11 ;  /* 0x0000000c0d0e7389 */ /* 0x00006400000c000b */
[----:B01----:R-:W-:Y:S01]  /*11630*/  ENDCOLLECTIVE ;  /* 0x000000000000791b */ /* 0x003fe20003800000 */
.L_x_12066:
        /* <DEDUP_REMOVED lines=15> */
.L_x_12067:
[----:B------:R-:W-:Y:S02]  /*11730*/  IMAD.MOV.U32 R13, RZ, RZ, R18 ;  /* 0x000000ffff0d7224 */ /* 0x000fe400078e0012 */
[----:B------:R-:W-:Y:S01]  /*11740*/  IMAD.MOV.U32 R12, RZ, RZ, 0x3 ;  /* 0x00000003ff0c7424 */ /* 0x000fe200078e00ff */
[----:B------:R-:W-:-:S13]  /*11750*/  IADD3 R2, P0, R14, R4, RZ ;  /* 0x000000040e027210 */ /* 0x000fda0007f1e0ff */
[----:B------:R-:W-:Y:S05]  /*11760*/  WARPSYNC.COLLECTIVE R15, `(.L_x_12068) ;  /* 0x000000000f087348 */ /* 0x000fea0003c00000 */
[----:B------:R0:W1:Y:S02]  /*11770*/  SHFL.IDX P6, R14, R13, R12, R11 ;  /* 0x0000000c0d0e7389 */ /* 0x00006400000c000b */
[----:B01----:R-:W-:Y:S01]  /*11780*/  ENDCOLLECTIVE ;  /* 0x000000000000791b */ /* 0x003fe20003800000 */
.L_x_12068:
        /* <DEDUP_REMOVED lines=12> */
.L_x_12069:
[----:B------:R-:W-:Y:S01]  /*11850*/  @!PT LDS RZ, [RZ] ;  /* 0x00000000fffff984 */ /* 0x000fe20000000800 */
[----:B------:R-:W-:Y:S01]  /*11860*/  @!PT LDS RZ, [RZ] ;  /* 0x00000000fffff984 */ /* 0x000fe20000000800 */
[----:B------:R-:W-:Y:S01]  /*11870*/  @!PT LDS RZ, [RZ] ;  /* 0x00000000fffff984 */ /* 0x000fe20000000800 */
[----:B------:R0:W-:Y:S01]  /*11880*/  LDGSTS.E.BYPASS.LTC128B.128 [R8+0x3400], desc[UR36][R2.64+0x40], !P0 ;  /* 0x0340004002087fae */ /* 0x0001e2000c101d64 */
[----:B------:R-:W-:-:S13]  /*11890*/  ISETP.LT.OR P0, PT, R0, 0x41, P1 ;  /* 0x000000410000780c */ /* 0x000fda0000f01670 */
[----:B------:R0:W-:Y:S01]  /*118a0*/  LDGSTS.E.BYPASS.LTC128B.128 [R8+0x5400], desc[UR36][R2.64+0x80], !P0 ;  /* 0x0540008002087fae */ /* 0x0001e2000c101d64 */
[----:B------:R-:W-:Y:S05]  /*118b0*/  BRA `(.L_x_12070) ;  /* 0xffffffd400c07947 */ /* 0x000fea000383ffff */
.L_x_12007:
[----:B0-----:R0:W1:Y:S02]  /*118c0*/  SYNCS.PHASECHK.TRANS64.TRYWAIT P0, [R0+URZ+0x2d860], R3 ;  /* 0x02d86003000075a7 */ /* 0x001064000800017f */
[----:B-1----:R-:W-:Y:S05]  /*118d0*/  @!P0 NANOSLEEP.SYNCS 0x989680 ;  /* 0x009896800000895d */ /* 0x002fea0003900000 */
[----:B------:R-:W1:Y:S02]  /*118e0*/  @!P0 SYNCS.PHASECHK.TRANS64 P0, [R0+URZ+0x2d860], R3 ;  /* 0x02d86003000085a7 */ /* 0x000e64000800007f */
[----:B-1----:R-:W-:Y:S05]  /*118f0*/  @!P0 BRA `(.L_x_12007) ;  /* 0xfffffffc00f08947 */ /* 0x002fea000383ffff */
[----:B------:R-:W-:Y:S05]  /*11900*/  BRA `(.L_x_12071) ;  /* 0xffffffd800bc7947 */ /* 0x000fea000383ffff */
.L_x_12008:
        /* <DEDUP_REMOVED lines=8> */
.L_x_12073:
[----:B------:R-:W-:Y:S05]  /*11990*/  BSYNC B0 ;  /* 0x0000000000007941 */ /* 0x000fea0003800000 */
.L_x_12072:
        /* <DEDUP_REMOVED lines=10> */
.L_x_12074:
[----:B------:R-:W-:Y:S02]  /*11a40*/  ULDC UR4, c[0x0][0x2f4] ;  /* 0x0000bd0000047ab9 */ /* 0x000fe40000000800 */
[----:B------:R-:W-:-:S04]  /*11a50*/  ISETP.GE.AND P2, PT, R9, UR4, PT ;  /* 0x0000000409007c0c */ /* 0x000fc8000bf46270 */
[----:B------:R-:W-:Y:S02]  /*11a60*/  ISETP.LT.OR P3, PT, R5, 0x1, P2 ;  /* 0x000000010500780c */ /* 0x000fe40001761670 */
[----:B------:R-:W-:Y:S01]  /*11a70*/  MOV R13, R18 ;  /* 0x00000012000d7202 */ /* 0x000fe20000000f00 */
[----:B------:R-:W-:Y:S01]  /*11a80*/  IMAD.MOV.U32 R12, RZ, RZ, 0x1 ;  /* 0x00000001ff0c7424 */ /* 0x000fe200078e00ff */
[----:B------:R-:W-:-:S04]  /*11a90*/  SHF.L.U32 R2, R2, 0x3, RZ ;  /* 0x0000000302027819 */ /* 0x000fc800000006ff */
        /* <DEDUP_REMOVED lines=9> */
.L_x_12075:
        /* <DEDUP_REMOVED lines=17> */
.L_x_12076:
        /* <DEDUP_REMOVED lines=8> */
.L_x_12077:
        /* <DEDUP_REMOVED lines=15> */
.L_x_12078:
[----:B------:R-:W-:Y:S01]  /*11db0*/  MOV R3, R7 ;  /* 0x0000000700037202 */ /* 0x000fe20000000f00 */
[----:B------:R-:W-:Y:S02]  /*11dc0*/  IMAD.MOV.U32 R13, RZ, RZ, R18 ;  /* 0x000000ffff0d7224 */ /* 0x000fe400078e0012 */
[----:B------:R-:W-:Y:S02]  /*11dd0*/  IMAD.MOV.U32 R12, RZ, RZ, 0x3 ;  /* 0x00000003ff0c7424 */ /* 0x000fe400078e00ff */
[----:B------:R-:W-:-:S07]  /*11de0*/  IMAD.MOV.U32 R8, RZ, RZ, R14 ;  /* 0x000000ffff087224 */ /* 0x000fce00078e000e */
[----:B------:R-:W-:Y:S05]  /*11df0*/  WARPSYNC.COLLECTIVE R15, `(.L_x_12079) ;  /* 0x000000000f087348 */ /* 0x000fea0003c00000 */
[----:B------:R0:W1:Y:S02]  /*11e00*/  SHFL.IDX P6, R14, R13, R12, R11 ;  /* 0x0000000c0d0e7389 */ /* 0x00006400000c000b */
[----:B01----:R-:W-:Y:S01]  /*11e10*/  ENDCOLLECTIVE ;  /* 0x000000000000791b */ /* 0x003fe20003800000 */
.L_x_12079:
        /* <DEDUP_REMOVED lines=13> */
.L_x_12080:
[----:B------:R-:W-:Y:S05]  /*11ef0*/  BRA `(.L_x_12081) ;  /* 0xffffffd800047947 */ /* 0x000fea000383ffff */
.L_x_12011:
[----:B0-----:R0:W1:Y:S02]  /*11f00*/  SYNCS.PHASECHK.TRANS64.TRYWAIT P0, [R7+URZ+0x2d820], R6 ;  /* 0x02d82006070075a7 */ /* 0x001064000800017f */
[----:B-1----:R-:W-:Y:S05]  /*11f10*/  @!P0 NANOSLEEP.SYNCS 0x989680 ;  /* 0x009896800000895d */ /* 0x002fea0003900000 */
[----:B------:R-:W1:Y:S02]  /*11f20*/  @!P0 SYNCS.PHASECHK.TRANS64 P0, [R7+URZ+0x2d820], R6 ;  /* 0x02d82006070085a7 */ /* 0x000e64000800007f */
[----:B-1----:R-:W-:Y:S05]  /*11f30*/  @!P0 BRA `(.L_x_12011) ;  /* 0xfffffffc00f08947 */ /* 0x002fea000383ffff */
[----:B------:R-:W-:Y:S05]  /*11f40*/  BRA `(.L_x_12082) ;  /* 0xffffffd800807947 */ /* 0x000fea000383ffff */
.L_x_12012:
        /* <DEDUP_REMOVED lines=8> */
[----:B0----5:R-:W-:Y:S05]  /*11fd0*/  WARPSYNC.COLLECTIVE R15, `(.L_x_12084) ;  /* 0x000000000f087348 */ /* 0x021fea0003c00000 */
[----:B------:R1:W2:Y:S02]  /*11fe0*/  SHFL.IDX P6, R14, R13, R12, R11 ;  /* 0x0000000c0d0e7389 */ /* 0x0002a400000c000b */
[----:B012--5:R-:W-:Y:S01]  /*11ff0*/  ENDCOLLECTIVE ;  /* 0x000000000000791b */ /* 0x027fe20003800000 */
.L_x_12084:
[----:B------:R-:W-:Y:S05]  /*12000*/  BSYNC B0 ;  /* 0x0000000000007941 */ /* 0x000fea0003800000 */
.L_x_12083:
[----:B------:R-:W-:Y:S05]  /*12010*/  BRA `(.L_x_12085) ;  /* 0xffffffd800647947 */ /* 0x000fea000383ffff */
.L_x_12013:
[----:B------:R-:W-:Y:S01]  /*12020*/  BSSY B0, `(.L_x_12086) ;  /* 0x0000006000007945 */ /* 0x000fe20003800000 */
[----:B------:R-:W-:-:S07]  /*12030*/  IMAD.MOV.U32 R15, RZ, RZ, -0x1 ;  /* 0xffffffffff0f7424 */ /* 0x000fce00078e00ff */
[----:B01---5:R-:W-:Y:S05]  /*12040*/  WARPSYNC.COLLECTIVE R15, `(.L_x_12087) ;  /* 0x000000000f0c7348 */ /* 0x023fea0003c00000 */
[----:B------:R-:W-:Y:S02]  /*12050*/  ELECT P6, UR62, PT ;  /* 0x00000000003e782f */ /* 0x000fe400038c0000 */
[----:B------:R-:W-:Y:S01]  /*12060*/  MOV R14, UR62 ;  /* 0x0000003e000e7c02 */ /* 0x000fe20008000f00 */
[----:B01---5:R-:W-:Y:S10]  /*12070*/  ENDCOLLECTIVE ;  /* 0x000000000000791b */ /* 0x023ff40003800000 */
.L_x_12087:
[----:B------:R-:W-:Y:S05]  /*12080*/  BSYNC B0 ;  /* 0x0000000000007941 */ /* 0x000fea0003800000 */
.L_x_12086:
[----:B------:R-:W-:Y:S05]  /*12090*/  BRA `(.L_x_12088) ;  /* 0xffffffd800587947 */ /* 0x000fea000383ffff */
.L_x_12015:
[----:B-1----:R1:W2:Y:S02]  /*120a0*/  SYNCS.PHASECHK.TRANS64.TRYWAIT P1, [R5+URZ+0x2d840], R4 ;  /* 0x02d84004050075a7 */ /* 0x0022a4000802017f */
[----:B--2---:R-:W-:Y:S05]  /*120b0*/  @!P1 NANOSLEEP.SYNCS 0x989680 ;  /* 0x009896800000995d */ /* 0x004fea0003900000 */
[----:B------:R-:W2:Y:S02]  /*120c0*/  @!P1 SYNCS.PHASECHK.TRANS64 P1, [R5+URZ+0x2d840], R4 ;  /* 0x02d84004050095a7 */ /* 0x000ea4000802007f */
[----:B--2---:R-:W-:Y:S05]  /*120d0*/  @!P1 BRA `(.L_x_12015) ;  /* 0xfffffffc00f09947 */ /* 0x004fea000383ffff */
[----:B------:R-:W-:Y:S05]  /*120e0*/  BRA `(.L_x_12089) ;  /* 0xffffffd800807947 */ /* 0x000fea000383ffff */
.L_x_12017:
[----:B--2---:R2:W3:Y:S02]  /*120f0*/  SYNCS.PHASECHK.TRANS64.TRYWAIT P1, [R3+URZ+0x2d840], R0 ;  /* 0x02d84000030075a7 */ /* 0x0044e4000802017f */
[----:B---3--:R-:W-:Y:S05]  /*12100*/  @!P1 NANOSLEEP.SYNCS 0x989680 ;  /* 0x009896800000995d */ /* 0x008fea0003900000 */
[----:B------:R-:W3:Y:S02]  /*12110*/  @!P1 SYNCS.PHASECHK.TRANS64 P1, [R3+URZ+0x2d840], R0 ;  /* 0x02d84000030095a7 */ /* 0x000ee4000802007f */
[----:B---3--:R-:W-:Y:S05]  /*12120*/  @!P1 BRA `(.L_x_12017) ;  /* 0xfffffffc00f09947 */ /* 0x008fea000383ffff */
[----:B------:R-:W-:Y:S05]  /*12130*/  BRA `(.L_x_12090) ;  /* 0xffffffd8008c7947 */ /* 0x000fea000383ffff */
.L_x_12019:
[----:B---3--:R3:W4:Y:S02]  /*12140*/  SYNCS.PHASECHK.TRANS64.TRYWAIT P1, [R5+URZ+0x2d860], R4 ;  /* 0x02d86004050075a7 */ /* 0x008724000802017f */
[----:B----4-:R-:W-:Y:S05]  /*12150*/  @!P1 NANOSLEEP.SYNCS 0x989680 ;  /* 0x009896800000995d */ /* 0x010fea0003900000 */
[----:B------:R-:W4:Y:S02]  /*12160*/  @!P1 SYNCS.PHASECHK.TRANS64 P1, [R5+URZ+0x2d860], R4 ;  /* 0x02d86004050095a7 */ /* 0x000f24000802007f */
[----:B----4-:R-:W-:Y:S05]  /*12170*/  @!P1 BRA `(.L_x_12019) ;  /* 0xfffffffc00f09947 */ /* 0x010fea000383ffff */
[----:B------:R-:W-:Y:S05]  /*12180*/  BRA `(.L_x_12091) ;  /* 0xffffffd800887947 */ /* 0x000fea000383ffff */
.L_x_12092:
        /* <DEDUP_REMOVED lines=15> */
.L_x_16003:


//--------------------- .text._ZN7cutlass13device_kernelIN5flash11enable_sm90INS1_16FlashAttnFwdSm90INS1_25CollectiveMainloopFwdSm90ILi2EN4cute5tupleIJNS5_1CILi1EEES8_S8_EEENS6_IJNS7_ILi192EEENS7_ILi128EEENS7_ILi96EEEEEELi96ENS_6half_tEfNS_4arch4Sm90ELb1ELb0ELb1ELb1ELb1ELb0ELb0ELb0ELb1ELb1ELb1ELb0EEENS1_21CollectiveEpilogueFwdINS6_IJSA_SC_SB_EEES9_SE_SG_Li384ELb1ELb1ELb1ELb0EEENS1_36VarlenDynamicPersistentTileSchedulerILi192ELi128ELi384ELi128ELb1ELb1ELb1ELb1ELb1ELb1EEEEEEEEEvNT_6ParamsE --------------------------
	.section	.text._ZN7cutlass13device_kernelIN5flash11enable_sm90INS1_16FlashAttnFwdSm90INS1_25CollectiveMainloopFwdSm90ILi2EN4cute5tupleIJNS5_1CILi1EEES8_S8_EEENS6_IJNS7_ILi192EEENS7_ILi128EEENS7_ILi96EEEEEELi96ENS_6half_tEfNS_4arch4Sm90ELb1ELb0ELb1ELb1ELb1ELb0ELb0ELb0ELb1ELb1ELb1ELb0EEENS1_21CollectiveEpilogueFwdINS6_IJSA_SC_SB_EEES9_SE_SG_Li384ELb1ELb1ELb1ELb0EEENS1_36VarlenDynamicPersistentTileSchedulerILi192ELi128ELi384ELi128ELb1ELb1ELb1ELb1ELb1ELb1EEEEEEEEEvNT_6ParamsE,"ax",@progbits
	.align	128
.text._ZN7cutlass13device_kernelIN5flash11enable_sm90INS1_16FlashAttnFwdSm90INS1_25CollectiveMainloopFwdSm90ILi2EN4cute5tupleIJNS5_1CILi1EEES8_S8_EEENS6_IJNS7_ILi192EEENS7_ILi128EEENS7_ILi96EEEEEELi96ENS_6half_tEfNS_4arch4Sm90ELb1ELb0ELb1ELb1ELb1ELb0ELb0ELb0ELb1ELb1ELb1ELb0EEENS1_21CollectiveEpilogueFwdINS6_IJSA_SC_SB_EEES9_SE_SG_Li384ELb1ELb1ELb1ELb0EEENS1_36VarlenDynamicPersistentTileSchedulerILi192ELi128ELi384ELi128ELb1ELb1ELb1ELb1ELb1ELb1EEEEEEEEEvNT_6ParamsE:
        .type           _ZN7cutlass13device_kernelIN5flash11enable_sm90INS1_16FlashAttnFwdSm90INS1_25CollectiveMainloopFwdSm90ILi2EN4cute5tupleIJNS5_1CILi1EEES8_S8_EEENS6_IJNS7_ILi192EEENS7_ILi128EEENS7_ILi96EEEEEELi96ENS_6half_tEfNS_4arch4Sm90ELb1ELb0ELb1ELb1ELb1ELb0ELb0ELb0ELb1ELb1ELb1ELb0EEENS1_21CollectiveEpilogueFwdINS6_IJSA_SC_SB_EEES9_SE_SG_Li384ELb1ELb1ELb1ELb0EEENS1_36VarlenDynamicPersistentTileSchedulerILi192ELi128ELi384ELi128ELb1ELb1ELb1ELb1ELb1ELb1EEEEEEEEEvNT_6ParamsE,@function
        .size           _ZN7cutlass13device_kernelIN5flash11enable_sm90INS1_16FlashAttnFwdSm90INS1_25CollectiveMainloopFwdSm90ILi2EN4cute5tupleIJNS5_1CILi1EEES8_S8_EEENS6_IJNS7_ILi192EEENS7_ILi128EEENS7_ILi96EEEEEELi96ENS_6half_tEfNS_4arch4Sm90ELb1ELb0ELb1ELb1ELb1ELb0ELb0ELb0ELb1ELb1ELb1ELb0EEENS1_21CollectiveEpilogueFwdINS6_IJSA_SC_SB_EEES9_SE_SG_Li384ELb1ELb1ELb1ELb0EEENS1_36VarlenDynamicPersistentTileSchedulerILi192ELi128ELi384ELi128ELb1ELb1ELb1ELb1ELb1ELb1EEEEEEEEEvNT_6ParamsE,(.L_x_16004 - _ZN7cutlass13device_kernelIN5flash11enable_sm90INS1_16FlashAttnFwdSm90INS1_25CollectiveMainloopFwdSm90ILi2EN4cute5tupleIJNS5_1CILi1EEES8_S8_EEENS6_IJNS7_ILi192EEENS7_ILi128EEENS7_ILi96EEEEEELi96ENS_6half_tEfNS_4arch4Sm90ELb1ELb0ELb1ELb1ELb1ELb0ELb0ELb0ELb1ELb1ELb1ELb0EEENS1_21CollectiveEpilogueFwdINS6_IJSA_SC_SB_EEES9_SE_SG_Li384ELb1ELb1ELb1ELb0EEENS1_36VarlenDynamicPersistentTileSchedulerILi192ELi128ELi384ELi128ELb1ELb1ELb1ELb1ELb1ELb1EEEEEEEEEvNT_6ParamsE)
        .other          _ZN7cutlass13device_kernelIN5flash11enable_sm90INS1_16FlashAttnFwdSm90INS1_25CollectiveMainloopFwdSm90ILi2EN4cute5tupleIJNS5_1CILi1EEES8_S8_EEENS6_IJNS7_ILi192EEENS7_ILi128EEENS7_ILi96EEEEEELi96ENS_6half_tEfNS_4arch4Sm90ELb1ELb0ELb1ELb1ELb1ELb0ELb0ELb0ELb1ELb1ELb1ELb0EEENS1_21CollectiveEpilogueFwdINS6_IJSA_SC_SB_EEES9_SE_SG_Li384ELb1ELb1ELb1ELb0EEENS1_36VarlenDynamicPersistentTileSchedulerILi192ELi128ELi384ELi128ELb1ELb1ELb1ELb1ELb1ELb1EEEEEEEEEvNT_6ParamsE,@"STO_CUDA_ENTRY STV_DEFAULT"
_ZN7cutlass13device_kernelIN5flash11enable_sm90INS1_16FlashAttnFwdSm90INS1_25CollectiveMainloopFwdSm90ILi2EN4cute5tupleIJNS5_1CILi1EEES8_S8_EEENS6_IJNS7_ILi192EEENS7_ILi128EEENS7_ILi96EEEEEELi96ENS_6half_tEfNS_4arch4Sm90ELb1ELb0ELb1ELb1ELb1ELb0ELb0ELb0ELb1ELb1ELb1ELb0EEENS1_21CollectiveEpilogueFwdINS6_IJSA_SC_SB_EEES9_SE_SG_Li384ELb1ELb1ELb1ELb0EEENS1_36VarlenDynamicPersistentTileSchedulerILi192ELi128ELi384ELi128ELb1ELb1ELb1ELb1ELb1ELb1EEEEEEEEEvNT_6ParamsE:
        /* <DEDUP_REMOVED lines=45> */
.L_x_12093:
        /* <DEDUP_REMOVED lines=22> */
.L_x_12094:
        /* <DEDUP_REMOVED lines=18> */
.L_x_12095:
        /* <DEDUP_REMOVED lines=22> */
.L_x_12096:
        /* <DEDUP_REMOVED lines=22> */
.L_x_12097:
        /* <DEDUP_REMOVED lines=8> */
.L_x_12099:
        /* <DEDUP_REMOVED lines=35> */
[----:B------:R-:W-:Y:S02]  /*0ac0*/  LOP3.LUT R3, R5, 0xfffffff8, RZ, 0xc0, !PT ;  /* 0xfffffff805037812 */ /* 0x000fe400078ec0ff */
[----:B------:R-:W-:Y:S01]  /*0ad0*/  SHF.R.S32.HI R12, RZ, 0x1f, R18 ;  /* 0x0000001fff0c7819 */ /* 0x000fe20000011412 */
[----:B------:R-:W-:-:S03]  /*0ae0*/  IMAD.HI R2, R16, 0x55555556, RZ ;  /* 0x5555555610027827 */ /* 0x000fc600078e02ff */
[----:B------:R-:W-:Y:S01]  /*0af0*/  LEA.HI R13, R12, R18, RZ, 0x2 ;  /* 0x000000120c0d7211 */ /* 0x000fe200078f10ff */
[----:B------:R-:W-:Y:S02]  /*0b00*/  IMAD.IADD R3, R4, 0x1, -R3 ;  /* 0x0000000104037824 */ /* 0x000fe400078e0a03 */
[----:B------:R-:W-:Y:S02]  /*0b10*/  IMAD.IADD R7, R6, 0x1, -R7 ;  /* 0x0000000106077824 */ /* 0x000fe400078e0a07 */
[----:B------:R-:W-:Y:S01]  /*0b20*/  IMAD R6, R8, 0x10, R4 ;  /* 0x0000001008067824 */ /* 0x000fe200078e0204 */
[----:B------:R-:W-:Y:S01]  /*0b30*/  LEA.HI R4, R2, R2, RZ, 0x1 ;  /* 0x0000000202047211 */ /* 0x000fe200078f08ff */
[----:B------:R-:W-:Y:S01]  /*0b40*/  IMAD.SHL.U32 R2, R3, 0x40, RZ ;  /* 0x0000004003027824 */ /* 0x000fe200078e00ff */
[--C-:B------:R-:W-:Y:S02]  /*0b50*/  SHF.R.S32.HI R14, RZ, 0x2, R13.reuse ;  /* 0x00000002ff0e7819 */ /* 0x100fe4000001140d */
[----:B------:R-:W-:Y:S01]  /*0b60*/  SHF.R.S32.HI R15, RZ, 0x1f, R13 ;  /* 0x0000001fff0f7819 */ /* 0x000fe2000001140d */
[----:B------:R-:W-:Y:S01]  /*0b70*/  IMAD.SHL.U32 R7, R7, 0x8, RZ ;  /* 0x0000000807077824 */ /* 0x000fe200078e00ff */
[----:B------:R-:W-:-:S02]  /*0b80*/  LOP3.LUT R2, R2, 0x1c0, RZ, 0xc0, !PT ;  /* 0x000001c002027812 */ /* 0x000fc400078ec0ff */
[----:B------:R-:W-:Y:S02]  /*0b90*/  LEA.HI R15, R15, R14, RZ, 0x3 ;  /* 0x0000000e0f0f7211 */ /* 0x000fe400078f18ff */
[----:B------:R-:W-:Y:S01]  /*0ba0*/  SHF.L.U32 R5, R5, 0x6, RZ ;  /* 0x0000000605057819 */ /* 0x000fe200000006ff */
[--C-:B------:R-:W-:Y:S01]  /*0bb0*/  IMAD.U32 R6, R6, 0x20, R7.reuse ;  /* 0x0000002006067824 */ /* 0x100fe200078e0007 */
[----:B------:R-:W-:Y:S02]  /*0bc0*/  LOP3.LUT R15, R15, 0xfffffff8, RZ, 0xc0, !PT ;  /* 0xfffffff80f0f7812 */ /* 0x000fe400078ec0ff */
[----:B------:R-:W-:Y:S02]  /*0bd0*/  LEA.HI R12, R12, R18, RZ, 0x5 ;  /* 0x000000120c0c7211 */ /* 0x000fe400078f28ff */
[----:B------:R-:W-:Y:S02]  /*0be0*/  LOP3.LUT R7, R2, 0x8, R7, 0xf8, !PT ;  /* 0x0000000802077812 */ /* 0x000fe400078ef807 */
[----:B------:R-:W-:-:S02]  /*0bf0*/  LOP3.LUT R5, R5, 0x7ffffe00, RZ, 0xc0, !PT ;  /* 0x7ffffe0005057812 */ /* 0x000fc400078ec0ff */
[----:B------:R-:W-:Y:S01]  /*0c00*/  SHF.R.U32.HI R2, RZ, 0x3, R2 ;  /* 0x00000003ff027819 */ /* 0x000fe20000011602 */
[----:B------:R-:W-:Y:S01]  /*0c10*/  IMAD.IADD R15, R14, 0x1, -R15 ;  /* 0x000000010e0f7824 */ /* 0x000fe200078e0a0f */
[----:B------:R-:W-:Y:S01]  /*0c20*/  SHF.R.S32.HI R12, RZ, 0x5, R12 ;  /* 0x00000005ff0c7819 */ /* 0x000fe2000001140c */
[----:B------:R-:W-:Y:S01]  /*0c30*/  IMAD R5, R8, 0x400, R5 ;  /* 0x0000040008057824 */ /* 0x000fe200078e0205 */
[----:B------:R-:W-:Y:S01]  /*0c40*/  LOP3.LUT R2, R7, R2, RZ, 0x3c, !PT ;  /* 0x0000000207027212 */ /* 0x000fe200078e3cff */
[----:B------:R-:W-:Y:S01]  /*0c50*/  IMAD R4, R4, -0x3, R16 ;  /* 0xfffffffd04047824 */ /* 0x000fe200078e0210 */
[----:B------:R-:W-:Y:S01]  /*0c60*/  LEA.HI R0, R0, R17, RZ, 0x2 ;  /* 0x0000001100007211 */ /* 0x000fe200078f10ff */
[----:B------:R-:W-:Y:S02]  /*0c70*/  IMAD R15, R12, 0x10, R15 ;  /* 0x000000100c0f7824 */ /* 0x000fe400078e020f */
[----:B------:R-:W-:Y:S01]  /*0c80*/  IMAD.IADD R16, R5, 0x1, R2 ;  /* 0x0000000105107824 */ /* 0x000fe200078e0202 */
[----:B------:R-:W-:Y:S01]  /*0c90*/  LOP3.LUT R2, R0, 0xfffffffc, RZ, 0xc0, !PT ;  /* 0xfffffffc00027812 */ /* 0x000fe200078ec0ff */
[----:B------:R-:W-:Y:S01]  /*0ca0*/  IMAD R8, R4, 0x40, R15 ;  /* 0x0000004004087824 */ /* 0x000fe200078e020f */
[----:B------:R0:W-:Y:S01]  /*0cb0*/  STL [R1+0x40], R6 ;  /* 0x0000400601007387 */ /* 0x0001e20000100800 */
[----:B------:R-:W-:-:S02]  /*0cc0*/  LOP3.LUT R13, R13, 0x7ffffffc, RZ, 0xc0, !PT ;  /* 0x7ffffffc0d0d7812 */ /* 0x000fc400078ec0ff */
[----:B------:R-:W-:Y:S01]  /*0cd0*/  IMAD.IADD R4, R17, 0x1, -R2 ;  /* 0x0000000111047824 */ /* 0x000fe200078e0a02 */
[----:B------:R1:W-:Y:S01]  /*0ce0*/  STL [R1+0x3c], R8 ;  /* 0x00003c0801007387 */ /* 0x0003e20000100800 */
[----:B------:R-:W-:-:S03]  /*0cf0*/  R2P PR, R3, 0x6 ;  /* 0x0000000603007804 */ /* 0x000fc60000000000 */
[----:B------:R1:W-:Y:S01]  /*0d00*/  STL [R1+0x20], RZ ;  /* 0x000020ff01007387 */ /* 0x0003e20000100800 */
[C---:B------:R-:W-:Y:S01]  /*0d10*/  LEA.HI R3, R4.reuse, R4, RZ, 0x1 ;  /* 0x0000000404037211 */ /* 0x040fe200078f08ff */
[----:B------:R-:W-:Y:S02]  /*0d20*/  IMAD.SHL.U32 R149, R4, 0x8, RZ ;  /* 0x0000000804957824 */ /* 0x000fe400078e00ff */
[----:B------:R-:W-:Y:S01]  /*0d30*/  IMAD.IADD R13, R18, 0x1, -R13 ;  /* 0x00000001120d7824 */ /* 0x000fe200078e0a0d */
[----:B------:R-:W-:Y:S01]  /*0d40*/  LOP3.LUT R3, R3, 0x1ffffffe, RZ, 0xc0, !PT ;  /* 0x1ffffffe03037812 */ /* 0x000fe200078ec0ff */
[C---:B------:R-:W-:Y:S01]  /*0d50*/  VIADD R154, R149.reuse, 0x40 ;  /* 0x00000040959a7836 */ /* 0x040fe20000000000 */
[----:B------:R-:W-:Y:S01]  /*0d60*/  LEA R16, R16, UR41, 0x1 ;  /* 0x0000002910107c11 */ /* 0x000fe2000f8e08ff */
[----:B------:R-:W-:Y:S02]  /*0d70*/  VIADD R153, R149, 0x20 ;  /* 0x0000002095997836 */ /* 0x000fe40000000000 */
[----:B------:R-:W-:Y:S01]  /*0d80*/  IMAD.SHL.U32 R145, R13, 0x2, RZ ;  /* 0x000000020d917824 */ /* 0x000fe200078e00ff */
[----:B------:R-:W-:Y:S01]  /*0d90*/  MOV R17, 0x40 ;  /* 0x0000004000117802 */ /* 0x000fe20000000f00 */
[----:B------:R-:W-:Y:S01]  /*0da0*/  IMAD.MOV.U32 R5, RZ, RZ, R9 ;  /* 0x000000ffff057224 */ /* 0x000fe200078e0009 */
[----:B------:R-:W-:Y:S01]  /*0db0*/  SHF.R.S32.HI R0, RZ, 0x2, R0 ;  /* 0x00000002ff007819 */ /* 0x000fe20000011400 */
[----:B------:R-:W-:Y:S01]  /*0dc0*/  IMAD.IADD R3, R4, 0x1, -R3 ;  /* 0x0000000104037824 */ /* 0x000fe200078e0a03 */
[----:B------:R-:W-:Y:S01]  /*0dd0*/  SHF.R.S32.HI R0, RZ, 0x1f, R154 ;  /* 0x0000001fff007819 */ /* 0x000fe2000001149a */
[----:B------:R-:W-:Y:S01]  /*0de0*/  VIADD R9, R145, 0x30 ;  /* 0x0000003091097836 */ /* 0x000fe20000000000 */
[----:B------:R-:W-:Y:S01]  /*0df0*/  SHF.R.S32.HI R4, RZ, 0x1f, R153 ;  /* 0x0000001fff047819 */ /* 0x000fe20000011499 */
[----:B------:R-:W-:Y:S01]  /*0e00*/  VIADD R18, R16, 0x21800 ;  /* 0x0002180010127836 */ /* 0x000fe20000000000 */
[----:B------:R-:W-:Y:S01]  /*0e10*/  SEL R17, R17, 0xffffffc0, !P2 ;  /* 0xffffffc011117807 */ /* 0x000fe20005000000 */
[----:B------:R-:W-:-:S02]  /*0e20*/  VIADD R0, R145, 0x40 ;  /* 0x0000004091007836 */ /* 0x000fc40000000000 */
[----:B0-----:R-:W-:Y:S02]  /*0e30*/  IMAD.MOV.U32 R6, RZ, RZ, R10 ;  /* 0x000000ffff067224 */ /* 0x001fe400078e000a */
[C---:B------:R-:W-:Y:S02]  /*0e40*/  VIADD R4, R145.reuse, 0x38 ;  /* 0x0000003891047836 */ /* 0x040fe40000000000 */
[C---:B------:R-:W-:Y:S02]  /*0e50*/  VIADD R157, R145.reuse, 0x48 ;  /* 0x00000048919d7836 */ /* 0x040fe40000000000 */
[----:B------:R-:W-:Y:S01]  /*0e60*/  IMAD.MOV.U32 R7, RZ, RZ, R11 ;  /* 0x000000ffff077224 */ /* 0x000fe200078e000b */
[C---:B------:R-:W-:Y:S01]  /*0e70*/  IADD3 R11, R145.reuse, 0x20, RZ ;  /* 0x00000020910b7810 */ /* 0x040fe20007ffe0ff */
[C---:B------:R-:W-:Y:S02]  /*0e80*/  VIADD R14, R145.reuse, 0x8 ;  /* 0x00000008910e7836 */ /* 0x040fe40000000000 */
[----:B------:R-:W-:-:S02]  /*0e90*/  VIADD R13, R145, 0x10 ;  /* 0x00000010910d7836 */ /* 0x000fc40000000000 */
[C---:B------:R-:W-:Y:S02]  /*0ea0*/  VIADD R12, R145.reuse, 0x18 ;  /* 0x00000018910c7836 */ /* 0x040fe40000000000 */
[C---:B------:R-:W-:Y:S02]  /*0eb0*/  VIADD R10, R145.reuse, 0x28 ;  /* 0x00000028910a7836 */ /* 0x040fe40000000000 */
[C---:B------:R-:W-:Y:S02]  /*0ec0*/  VIADD R156, R145.reuse, 0x50 ;  /* 0x00000050919c7836 */ /* 0x040fe40000000000 */
[----:B------:R-:W-:Y:S02]  /*0ed0*/  VIADD R155, R145, 0x58 ;  /* 0x00000058919b7836 */ /* 0x000fe40000000000 */
[----:B------:R-:W-:Y:S01]  /*0ee0*/  VIADD R22, R16, 0x21820 ;  /* 0x0002182010167836 */ /* 0x000fe20000000000 */
[----:B------:R-:W-:Y:S01]  /*0ef0*/  SHF.R.S32.HI R9, RZ, 0x1f, R9 ;  /* 0x0000001fff097819 */ /* 0x000fe20000011409 */
[C---:B------:R-:W-:Y:S01]  /*0f00*/  @P1 VIADD R22, R18.reuse, 0xffffffe0 ;  /* 0xffffffe012161836 */ /* 0x040fe20000000000 */
[----:B------:R-:W-:Y:S01]  /*0f10*/  SHF.R.S32.HI R9, RZ, 0x1f, R0 ;  /* 0x0000001fff097819 */ /* 0x000fe20000011400 */
[----:B------:R-:W-:Y:S01]  /*0f20*/  IMAD.IADD R18, R18, 0x1, R17 ;  /* 0x0000000112127824 */ /* 0x000fe200078e0211 */
[----:B------:R-:W-:Y:S01]  /*0f30*/  SHF.R.S32.HI R4, RZ, 0x1f, R4 ;  /* 0x0000001fff047819 */ /* 0x000fe20000011404 */
[----:B------:R-:W-:Y:S01]  /*0f40*/  IMAD.MOV.U32 R2, RZ, RZ, RZ ;  /* 0x000000ffff027224 */ /* 0x000fe200078e00ff */
[----:B------:R-:W-:Y:S01]  /*0f50*/  SHF.R.S32.HI R0, RZ, 0x1f, R157 ;  /* 0x0000001fff007819 */ /* 0x000fe2000001149d */
[----:B------:R-:W-:Y:S01]  /*0f60*/  IMAD.IADD R17, R17, 0x1, R22 ;  /* 0x0000000111117824 */ /* 0x000fe200078e0216 */
[----:B------:R-:W-:Y:S01]  /*0f70*/  SHF.R.S32.HI R14, RZ, 0x1f, R14 ;  /* 0x0000001fff0e7819 */ /* 0x000fe2000001140e */
[----:B------:R-:W-:Y:S01]  /*0f80*/  VIADD R23, R22, 0x6000 ;  /* 0x0000600016177836 */ /* 0x000fe20000000000 */
[----:B------:R-:W-:-:S02]  /*0f90*/  SHF.R.S32.HI R13, RZ, 0x1f, R13 ;  /* 0x0000001fff0d7819 */ /* 0x000fc4000001140d */
[----:B------:R-:W-:Y:S02]  /*0fa0*/  SHF.R.S32.HI R12, RZ, 0x1f, R12 ;  /* 0x0000001fff0c7819 */ /* 0x000fe4000001140c */
[----:B------:R-:W-:Y:S02]  /*0fb0*/  SHF.R.S32.HI R11, RZ, 0x1f, R11 ;  /* 0x0000001fff0b7819 */ /* 0x000fe4000001140b */
[----:B------:R-:W-:Y:S02]  /*0fc0*/  SHF.R.S32.HI R10, RZ, 0x1f, R10 ;  /* 0x0000001fff0a7819 */ /* 0x000fe4000001140a */
[----:B------:R-:W-:Y:S02]  /*0fd0*/  SHF.R.S32.HI R4, RZ, 0x1f, R156 ;  /* 0x0000001fff047819 */ /* 0x000fe4000001149c */
[----:B------:R-:W-:Y:S02]  /*0fe0*/  SHF.R.S32.HI R0, RZ, 0x1f, R155 ;  /* 0x0000001fff007819 */ /* 0x000fe4000001149b */
[----:B------:R-:W-:Y:S01]  /*0ff0*/  LEA R147, R3, R8, 0x3 ;  /* 0x0000000803937211 */ /* 0x000fe200078e18ff */
[----:B------:R-:W-:Y:S01]  /*1000*/  UMOV UR38, URZ ;  /* 0x0000003f00267c82 */ /* 0x000fe20008000000 */
[----:B-12---:R-:W-:-:S07]  /*1010*/  LOP3.LUT R19, R19, 0x1, RZ, 0xfc, !PT ;  /* 0x0000000113137812 */ /* 0x006fce00078efcff */
.L_x_12155:
[----:B01----:R-:W0:Y:S01]  /*1020*/  LDC.64 R8, c[0x0][0xc88] ;  /* 0x00032200ff087b82 */ /* 0x003e220000000a00 */
[----:B------:R-:W-:Y:S01]  /*1030*/  ULDC.64 UR4, c[0x0][0xa28] ;  /* 0x00028a0000047ab9 */ /* 0x000fe20000000a00 */
[----:B------:R-:W-:-:S06]  /*1040*/  ULDC.64 UR6, c[0x0][0xa18] ;  /* 0x0002860000067ab9 */ /* 0x000fcc0000000a00 */
[----:B---34-:R-:W1:Y:S08]  /*1050*/  LDC.64 R12, c[0x0][0x418] ;  /* 0x00010600ff0c7b82 */ /* 0x018e700000000a00 */
[----:B------:R-:W2:Y:S01]  /*1060*/  LDC R0, c[0x0][0x424] ;  /* 0x00010900ff007b82 */ /* 0x000ea20000000800 */
[----:B0-----:R-:W-:Y:S01]  /*1070*/  IMAD.WIDE R8, R7, 0x4, R8 ;  /* 0x0000000407087825 */ /* 0x001fe200078e0208 */
[----:B------:R-:W-:-:S06]  /*1080*/  ISETP.NE.U32.AND P1, PT, RZ, UR4, PT ;  /* 0x00000004ff007c0c */ /* 0x000fcc000bf25070 */
[----:B------:R-:W0:Y:S01]  /*1090*/  LDC R7, c[0x0][0x2f0] ;  /* 0x0000bc00ff077b82 */ /* 0x000e220000000800 */
[----:B------:R-:W3:Y:S01]  /*10a0*/  LDG.E R148, desc[UR36][R8.64] ;  /* 0x0000002408947981 */ /* 0x000ee2000c1e1900 */
[----:B------:R-:W-:Y:S01]  /*10b0*/  ISETP.NE.AND.EX P1, PT, RZ, UR5, PT, P1 ;  /* 0x00000005ff007c0c */ /* 0x000fe2000bf25310 */
[----:B------:R-:W-:Y:S01]  /*10c0*/  IMAD.MOV.U32 R3, RZ, RZ, RZ ;  /* 0x000000ffff037224 */ /* 0x000fe200078e00ff */
[----:B------:R-:W-:-:S04]  /*10d0*/  ISETP.NE.U32.AND P0, PT, RZ, UR6, PT ;  /* 0x00000006ff007c0c */ /* 0x000fc8000bf05070 */
[----:B------:R-:W-:Y:S02]  /*10e0*/  ISETP.NE.AND.EX P0, PT, RZ, UR7, PT, P0 ;  /* 0x00000007ff007c0c */ /* 0x000fe4000bf05300 */
[----:B---3--:R-:W-:-:S05]  /*10f0*/  SHF.R.S32.HI R152, RZ, 0x1f, R148 ;  /* 0x0000001fff987819 */ /* 0x008fca0000011494 */
[----:B------:R-:W-:-:S04]  /*1100*/  @P1 LEA R10, P2, R148, UR4, 0x2 ;  /* 0x00000004940a1c11 */ /* 0x000fc8000f8410ff */
[C---:B------:R-:W-:Y:S02]  /*1110*/  @P1 LEA.HI.X R11, R148.reuse, UR5, R152, 0x2, P2 ;  /* 0x00000005940b1c11 */ /* 0x040fe400090f1498 */
[----:B------:R-:W-:-:S03]  /*1120*/  @P0 LEA R8, P2, R148, UR6, 0x2 ;  /* 0x0000000694080c11 */ /* 0x000fc6000f8410ff */
[----:B------:R3:W5:Y:S01]  /*1130*/  @P1 LDG.E R3, desc[UR36][R10.64] ;  /* 0x000000240a031981 */ /* 0x000762000c1e1900 */
[----:B------:R-:W-:Y:S01]  /*1140*/  @P0 LEA.HI.X R9, R148, UR7, R152, 0x2, P2 ;  /* 0x0000000794090c11 */ /* 0x000fe200090f1498 */
[----:B------:R-:W-:-:S04]  /*1150*/  ULDC.64 UR6, c[0x0][0xa20] ;  /* 0x0002880000067ab9 */ /* 0x000fc80000000a00 */
[----:B------:R3:W5:Y:S01]  /*1160*/  @P0 LDG.E R143, desc[UR36][R8.64] ;  /* 0x00000024088f0981 */ /* 0x000762000c1e1900 */
[----:B-1----:R-:W-:Y:S02]  /*1170*/  ISETP.NE.U32.AND P1, PT, R12, RZ, PT ;  /* 0x000000ff0c00720c */ /* 0x002fe40003f25070 */
[----:B------:R-:W-:Y:S02]  /*1180*/  ISETP.NE.U32.AND P2, PT, RZ, UR6, PT ;  /* 0x00000006ff007c0c */ /* 0x000fe4000bf45070 */
[----:B------:R-:W-:Y:S02]  /*1190*/  ISETP.NE.AND.EX P1, PT, R13, RZ, PT, P1 ;  /* 0x000000ff0d00720c */ /* 0x000fe40003f25310 */
[----:B------:R-:W-:Y:S02]  /*11a0*/  ISETP.NE.AND.EX P2, PT, RZ, UR7, PT, P2 ;  /* 0x00000007ff007c0c */ /* 0x000fe4000bf45320 */
[----:B--2---:R-:W-:Y:S01]  /*11b0*/  SEL R0, R0, 0x1, P1 ;  /* 0x0000000100007807 */ /* 0x004fe20000800000 */
[----:B0--3--:R-:W-:Y:S10]  /*11c0*/  @P0 BRA `(.L_x_12100) ;  /* 0x0000000000280947 */ /* 0x009ff40003800000 */
[----:B------:R-:W-:Y:S01]  /*11d0*/  ULDC.64 UR4, c[0x0][0xa00] ;  /* 0x0002800000047ab9 */ /* 0x000fe20000000a00 */
[----:B-----5:R-:W0:Y:S01]  /*11e0*/  LDC R143, c[0x0][0x288] ;  /* 0x0000a200ff8f7b82 */ /* 0x020e220000000800 */
[----:B------:R-:W-:-:S04]  /*11f0*/  ISETP.NE.U32.AND P0, PT, RZ, UR4, PT ;  /* 0x00000004ff007c0c */ /* 0x000fc8000bf05070 */
[----:B------:R-:W-:-:S13]  /*1200*/  ISETP.NE.AND.EX P0, PT, RZ, UR5, PT, P0 ;  /* 0x00000005ff007c0c */ /* 0x000fda000bf05300 */
[----:B------:R-:W-:Y:S05]  /*1210*/  @!P0 BRA `(.L_x_12100) ;  /* 0x0000000000148947 */ /* 0x000fea0003800000 */
[----:B------:R-:W1:Y:S02]  /*1220*/  LDC.64 R8, c[0x0][0xa00] ;  /* 0x00028000ff087b82 */ /* 0x000e640000000a00 */
[----:B-1----:R-:W-:-:S05]  /*1230*/  IMAD.WIDE R8, R148, 0x4, R8 ;  /* 0x0000000494087825 */ /* 0x002fca00078e0208 */
[----:B0-----:R-:W2:Y:S04]  /*1240*/  LDG.E R143, desc[UR36][R8.64] ;  /* 0x00000024088f7981 */ /* 0x001ea8000c1e1900 */
[----:B------:R-:W2:Y:S02]  /*1250*/  LDG.E R4, desc[UR36][R8.64+0x4] ;  /* 0x0000042408047981 */ /* 0x000ea4000c1e1900 */
[----:B--2---:R-:W-:-:S07]  /*1260*/  IMAD.IADD R143, R4, 0x1, -R143 ;  /* 0x00000001048f7824 */ /* 0x004fce00078e0a8f */
.L_x_12100:
[----:B------:R-:W-:Y:S01]  /*1270*/  IMAD R142, R0, R7, RZ ;  /* 0x00000007008e7224 */ /* 0x000fe200078e02ff */
[----:B------:R-:W-:Y:S01]  /*1280*/  LOP3.LUT R150, R6, 0xffff, RZ, 0xc0, !PT ;  /* 0x0000ffff06967812 */ /* 0x000fe200078ec0ff */
[----:B------:R-:W-:Y:S06]  /*1290*/  @!P2 BRA `(.L_x_12101) ;  /* 0x000000000010a947 */ /* 0x000fec0003800000 */
[----:B------:R-:W-:-:S04]  /*12a0*/  LEA R8, P0, R148, UR6, 0x2 ;  /* 0x0000000694087c11 */ /* 0x000fc8000f8010ff */
[----:B------:R-:W-:-:S05]  /*12b0*/  LEA.HI.X R9, R148, UR7, R152, 0x2, P0 ;  /* 0x0000000794097c11 */ /* 0x000fca00080f1498 */
[----:B------:R1:W5:Y:S01]  /*12c0*/  LDG.E R142, desc[UR36][R8.64] ;  /* 0x00000024088e7981 */ /* 0x000362000c1e1900 */
[----:B------:R-:W-:Y:S05]  /*12d0*/  BRA `(.L_x_12102) ;  /* 0x0000000000247947 */ /* 0x000fea0003800000 */
.L_x_12101:
        /* <DEDUP_REMOVED lines=9> */
.L_x_12102:
[----:B------:R-:W2:Y:S01]  /*1370*/  LDL.LU R0, [R1] ;  /* 0x0000000001007983 */ /* 0x000ea20000300800 */
[----:B------:R-:W3:Y:S01]  /*1380*/  LDC R4, c[0x0][0x448] ;  /* 0x00011200ff047b82 */ /* 0x000ee20000000800 */
[----:B------:R-:W-:Y:S02]  /*1390*/  IMAD R136, R5, 0xc0, RZ ;  /* 0x000000c005887824 */ /* 0x000fe400078e02ff */
[----:B-----5:R-:W-:-:S05]  /*13a0*/  IMAD.IADD R142, R142, 0x1, -R3 ;  /* 0x000000018e8e7824 */ /* 0x020fca00078e0a03 */
[----:B0-----:R-:W-:Y:S02]  /*13b0*/  IADD3 R5, R142, 0x80, -R143 ;  /* 0x000000808e057810 */ /* 0x001fe40007ffe88f */
[----:B---3--:R-:W-:-:S13]  /*13c0*/  ISETP.NE.AND P0, PT, R4, 0x1, PT ;  /* 0x000000010400780c */ /* 0x008fda0003f05270 */
[----:B------:R-:W0:Y:S08]  /*13d0*/  @P0 LDC R7, c[0x0][0x44c] ;  /* 0x00011300ff070b82 */ /* 0x000e300000000800 */
[----:B------:R-:W3:Y:S01]  /*13e0*/  @P0 LDC R4, c[0x0][0x450] ;  /* 0x00011400ff040b82 */ /* 0x000ee20000000800 */
[----:B--2---:R-:W-:-:S04]  /*13f0*/  LOP3.LUT R0, R0, 0xfffffffd, RZ, 0xc0, !PT ;  /* 0xfffffffd00007812 */ /* 0x004fc800078ec0ff */
[----:B------:R-:W-:-:S05]  /*1400*/  @P0 LOP3.LUT R0, R0, 0x2, RZ, 0xfc, !PT ;  /* 0x0000000200000812 */ /* 0x000fca00078efcff */
[----:B------:R2:W-:Y:S02]  /*1410*/  STL [R1], R0 ;  /* 0x0000000001007387 */ /* 0x0005e40000100800 */
[----:B--2---:R-:W-:-:S04]  /*1420*/  VIADD R0, R136, 0xbf ;  /* 0x000000bf88007836 */ /* 0x004fc80000000000 */
[----:B0-----:R-:W-:-:S05]  /*1430*/  @P0 IMAD.HI.U32 R3, R0, R7, RZ ;  /* 0x0000000700030227 */ /* 0x001fca00078e00ff */
[----:B---3--:R-:W-:Y:S01]  /*1440*/  @P0 SHF.R.U32.HI R0, RZ, R4, R3 ;  /* 0x00000004ff000219 */ /* 0x008fe20000011603 */
[----:B------:R-:W-:-:S04]  /*1450*/  VIADD R3, R142, 0x7f ;  /* 0x0000007f8e037836 */ /* 0x000fc80000000000 */
[----:B------:R-:W-:Y:S01]  /*1460*/  IMAD.IADD R5, R5, 0x1, R0 ;  /* 0x0000000105057824 */ /* 0x000fe200078e0200 */
[----:B------:R-:W-:-:S04]  /*1470*/  SHF.R.S32.HI R0, RZ, 0x1f, R3 ;  /* 0x0000001fff007819 */ /* 0x000fc80000011403 */
[----:B------:R-:W-:Y:S02]  /*1480*/  SHF.R.S32.HI R4, RZ, 0x1f, R5 ;  /* 0x0000001fff047819 */ /* 0x000fe40000011405 */
[----:B------:R-:W-:Y:S02]  /*1490*/  LEA.HI R0, R0, R3, RZ, 0x7 ;  /* 0x0000000300007211 */ /* 0x000fe400078f38ff */
[----:B------:R-:W-:Y:S02]  /*14a0*/  LEA.HI R4, R4, R5, RZ, 0x7 ;  /* 0x0000000504047211 */ /* 0x000fe400078f38ff */
[----:B------:R-:W-:Y:S02]  /*14b0*/  SHF.R.S32.HI R3, RZ, 0x7, R0 ;  /* 0x00000007ff037819 */ /* 0x000fe40000011400 */
[----:B------:R-:W-:Y:S02]  /*14c0*/  SHF.R.S32.HI R4, RZ, 0x7, R4 ;  /* 0x00000007ff047819 */ /* 0x000fe40000011404 */
[----:B------:R-:W-:-:S02]  /*14d0*/  LOP3.LUT R0, R6, 0xff000000, RZ, 0xc0, !PT ;  /* 0xff00000006007812 */ /* 0x000fc400078ec0ff */
[----:B------:R-:W-:Y:S02]  /*14e0*/  VIMNMX R88, R3, R4, PT ;  /* 0x0000000403587248 */ /* 0x000fe40003fe0100 */
[----:B------:R-:W-:Y:S02]  /*14f0*/  LOP3.LUT R6, R6, 0xff0000, RZ, 0xc0, !PT ;  /* 0x00ff000006067812 */ /* 0x000fe400078ec0ff */
[----:B------:R-:W-:Y:S02]  /*1500*/  SHF.R.U32.HI R3, RZ, 0x8, R0 ;  /* 0x00000008ff037819 */ /* 0x000fe40000011600 */
[----:B------:R-:W-:Y:S02]  /*1510*/  ISETP.GE.AND P0, PT, R88, 0x1, PT ;  /* 0x000000015800780c */ /* 0x000fe40003f06270 */
[----:B------:R-:W-:Y:S02]  /*1520*/  LEA.HI R3, R6, R3, RZ, 0x10 ;  /* 0x0000000306037211 */ /* 0x000fe400078f80ff */
[----:B------:R-:W-:-:S02]  /*1530*/  MOV R5, RZ ;  /* 0x000000ff00057202 */ /* 0x000fc40000000f00 */
[----:B------:R-:W-:Y:S02]  /*1540*/  LOP3.LUT R11, R3, 0xff, RZ, 0xc0, !PT ;  /* 0x000000ff030b7812 */ /* 0x000fe400078ec0ff */
[----:B------:R-:W-:-:S03]  /*1550*/  SHF.R.U32.HI R151, RZ, 0x10, R3 ;  /* 0x00000010ff977819 */ /* 0x000fc60000011603 */
[----:B------:R0:W-:Y:S02]  /*1560*/  STL [R1+0x14], R11 ;  /* 0x0000140b01007387 */ /* 0x0001e40000100800 */
[----:B------:R-:W-:Y:S05]  /*1570*/  @!P0 BRA `(.L_x_12103) ;  /* 0x0000000000708947 */ /* 0x000fea0003800000 */
[----:B------:R-:W1:Y:S01]  /*1580*/  LDC R0, c[0x0][0x9f0] ;  /* 0x00027c00ff007b82 */ /* 0x000e620000000800 */
[----:B------:R-:W-:-:S04]  /*1590*/  ISETP.NE.AND P0, PT, R151, RZ, PT ;  /* 0x000000ff9700720c */ /* 0x000fc80003f05270 */
[----:B-1----:R-:W-:-:S04]  /*15a0*/  SEL R9, R151, R0, P0 ;  /* 0x0000000097097207 */ /* 0x002fc80000000000 */
        /* <DEDUP_REMOVED lines=8> */
[----:B-1----:R-:W-:Y:S02]  /*1630*/  VIADD R4, R3, 0xffffffe ;  /* 0x0ffffffe03047836 */ /* 0x002fe40000000000 */
[----:B------:R-:W-:-:S04]  /*1640*/  IMAD.MOV R3, RZ, RZ, -R10 ;  /* 0x000000ffff037224 */ /* 0x000fc800078e0a0a */
        /* <DEDUP_REMOVED lines=15> */
.L_x_12103:
        /* <DEDUP_REMOVED lines=31> */
[----:B------:R-:W2:Y:S01]  /*1930*/  S2R R4, SR_TID.X ;  /* 0x0000000000047919 */ /* 0x000ea20000002100 */
[----:B------:R-:W-:-:S04]  /*1940*/  UIADD3 UR6, UR41, 0x21800, URZ ;  /* 0x0002180029067890 */ /* 0x000fc8000fffe03f */
[----:B------:R-:W-:-:S06]  /*1950*/  ULOP3.LUT UP0, URZ, UR6, 0x3ff, URZ, 0xc0, !UPT ;  /* 0x000003ff063f7892 */ /* 0x000fcc000f80c03f */
[----:B------:R-:W-:Y:S02]  /*1960*/  PLOP3.LUT P0, PT, PT, PT, UP0, 0x80, 0x0 ;  /* 0x000000000000781c */ /* 0x000fe40003f0f008 */
[----:B--2---:R-:W-:-:S04]  /*1970*/  IADD3 R6, R4, -0x80, RZ ;  /* 0xffffff8004067810 */ /* 0x004fc80007ffe0ff */
[----:B------:R-:W-:-:S04]  /*1980*/  SHF.R.S32.HI R4, RZ, 0x1f, R6 ;  /* 0x0000001fff047819 */ /* 0x000fc80000011406 */
[----:B------:R-:W-:-:S04]  /*1990*/  LEA.HI R4, R4, R6, RZ, 0x7 ;  /* 0x0000000604047211 */ /* 0x000fc800078f38ff */
[----:B------:R-:W-:-:S05]  /*19a0*/  SHF.R.S32.HI R4, RZ, 0x7, R4 ;  /* 0x00000007ff047819 */ /* 0x000fca0000011404 */
[----:B------:R-:W2:Y:S02]  /*19b0*/  SHFL.IDX PT, R0, R4, RZ, 0x1f ;  /* 0x00001fff04007589 */ /* 0x000ea400000e0000 */
[----:B--2---:R-:W-:-:S13]  /*19c0*/  R2UR UR40, R0 ;  /* 0x00000000002872ca */ /* 0x004fda00000e0000 */
[----:B------:R-:W-:-:S04]  /*19d0*/  UIMAD.WIDE UR4, UR40, 0x55555556, URZ ;  /* 0x55555556280478a5 */ /* 0x000fc8000f8e023f */
        /* <DEDUP_REMOVED lines=8> */
[----:B------:R-:W-:Y:S01]  /*1a60*/  ULOP3.LUT UR43, UR4, 0x3fff, URZ, 0xc0, !UPT ;  /* 0x00003fff042b7892 */ /* 0x000fe2000f8ec03f */
[----:B------:R-:W-:Y:S11]  /*1a70*/  @!P0 BRA `(.L_x_12105) ;  /* 0x0000000000408947 */ /* 0x000ff60003800000 */
[----:B------:R-:W-:Y:S01]  /*1a80*/  MOV R0, 0x0 ;  /* 0x0000000000007802 */ /* 0x000fe20000000f00 */
[----:B------:R-:W-:Y:S01]  /*1a90*/  ULDC.64 UR4, c[0x4][0x138] ;  /* 0x01004e0000047ab9 */ /* 0x000fe20000000a00 */
[----:B------:R-:W-:Y:S01]  /*1aa0*/  ULDC.64 UR6, c[0x4][0x28] ;  /* 0x01000a0000067ab9 */ /* 0x000fe20000000a00 */
[----:B------:R-:W-:Y:S01]  /*1ab0*/  IMAD.U32 R4, RZ, RZ, UR4 ;  /* 0x00000004ff047e24 */ /* 0x000fe2000f8e00ff */
[----:B------:R2:W3:Y:S01]  /*1ac0*/  LDC.64 R14, c[0x4][R0] ;  /* 0x01000000000e7b82 */ /* 0x0004e20000000a00 */
[----:B------:R-:W-:Y:S01]  /*1ad0*/  IMAD.U32 R5, RZ, RZ, UR5 ;  /* 0x00000005ff057e24 */ /* 0x000fe2000f8e00ff */
[----:B------:R-:W-:Y:S01]  /*1ae0*/  ULDC.64 UR4, c[0x4][0x140] ;  /* 0x0100500000047ab9 */ /* 0x000fe20000000a00 */
[----:B------:R-:W-:Y:S02]  /*1af0*/  IMAD.U32 R10, RZ, RZ, UR6 ;  /* 0x00000006ff0a7e24 */ /* 0x000fe4000f8e00ff */
[----:B------:R-:W-:Y:S02]  /*1b00*/  IMAD.U32 R6, RZ, RZ, UR4 ;  /* 0x00000004ff067e24 */ /* 0x000fe4000f8e00ff */
[----:B------:R-:W-:-:S02]  /*1b10*/  IMAD.U32 R7, RZ, RZ, UR5 ;  /* 0x00000005ff077e24 */ /* 0x000fc4000f8e00ff */
[----:B0-----:R-:W-:Y:S02]  /*1b20*/  IMAD.U32 R11, RZ, RZ, UR7 ;  /* 0x00000007ff0b7e24 */ /* 0x001fe4000f8e00ff */
[----:B-1----:R-:W-:Y:S02]  /*1b30*/  IMAD.MOV.U32 R8, RZ, RZ, 0x70 ;  /* 0x00000070ff087424 */ /* 0x002fe400078e00ff */
[----:B------:R-:W-:Y:S02]  /*1b40*/  IMAD.MOV.U32 R12, RZ, RZ, 0x1 ;  /* 0x00000001ff0c7424 */ /* 0x000fe400078e00ff */
[----:B--2---:R-:W-:-:S07]  /*1b50*/  IMAD.MOV.U32 R13, RZ, RZ, RZ ;  /* 0x000000ffff0d7224 */ /* 0x004fce00078e00ff */
[----:B------:R-:W-:-:S07]  /*1b60*/  LEPC R20, `(.L_x_12105) ;  /* 0x000000001014794e */ /* 0x000fce0000000000 */
[----:B---3--:R-:W-:Y:S05]  /*1b70*/  CALL.ABS.NOINC R14 ;  /* 0x000000000e007343 */ /* 0x008fea0003c00000 */
.L_x_12105:
[----:B------:R-:W2:Y:S01]  /*1b80*/  LDL R20, [R1+0x20] ;  /* 0x0000200001147983 */ /* 0x000ea20000100800 */
[----:B------:R-:W-:Y:S02]  /*1b90*/  ISETP.NE.AND P0, PT, R19, 0x3, PT ;  /* 0x000000031300780c */ /* 0x000fe40003f05270 */
[----:B--2---:R-:W-:-:S04]  /*1ba0*/  LEA.HI R0, R20, R20, RZ, 0x1 ;  /* 0x0000001414007211 */ /* 0x004fc800078f08ff */
[----:B------:R-:W-:-:S05]  /*1bb0*/  LOP3.LUT R0, R0, 0xfffffffe, RZ, 0xc0, !PT ;  /* 0xfffffffe00007812 */ /* 0x000fca00078ec0ff */
[----:B------:R-:W-:-:S05]  /*1bc0*/  IMAD.IADD R0, R20, 0x1, -R0 ;  /* 0x0000000114007824 */ /* 0x000fca00078e0a00 */
[----:B------:R-:W-:-:S04]  /*1bd0*/  SHF.L.U32 R0, R0, 0x1f, RZ ;  /* 0x0000001f00007819 */ /* 0x000fc800000006ff */
[----:B------:R-:W2:Y:S02]  /*1be0*/  SYNCS.PHASECHK.TRANS64.TRYWAIT P1, [UR41+0x2d800], R0 ;  /* 0x02d80000ff0075a7 */ /* 0x000ea40008020169 */
[----:B--2---:R-:W-:Y:S05]  /*1bf0*/  @!P1 BRA `(.L_x_12106) ;  /* 0x0000011c00109947 */ /* 0x004fea0003800000 */
.L_x_12242:
[----:B------:R-:W-:Y:S05]  /*1c00*/  @!P0 BRA `(.L_x_12107) ;  /* 0x0000000000048947 */ /* 0x000fea0003800000 */
[----:B------:R-:W-:Y:S01]  /*1c10*/  BPT.TRAP 0x1 ;  /* 0x000000040000795c */ /* 0x000fe20000300000 */
.L_x_12107:
[----:B--2---:R-:W-:Y:S02]  /*1c20*/  MOV R0, UR38 ;  /* 0x0000002600007c02 */ /* 0x004fe40008000f00 */
[----:B------:R-:W-:Y:S02]  /*1c30*/  SHF.L.U32 R3, R2, 0x1f, RZ ;  /* 0x0000001f02037819 */ /* 0x000fe400000006ff */
[----:B------:R-:W-:-:S04]  /*1c40*/  LEA R0, R0, UR41, 0x3 ;  /* 0x0000002900007c11 */ /* 0x000fc8000f8e18ff */
[----:B------:R2:W3:Y:S01]  /*1c50*/  SYNCS.PHASECHK.TRANS64.TRYWAIT P1, [R0+URZ+0x2d830], R3 ;  /* 0x02d83003000075a7 */ /* 0x0004e2000802017f */
[----:B------:R-:W-:Y:S05]  /*1c60*/  @!P0 BRA `(.L_x_12108) ;  /* 0x0000000000048947 */ /* 0x000fea0003800000 */
[----:B------:R-:W-:Y:S01]  /*1c70*/  BPT.TRAP 0x1 ;  /* 0x000000040000795c */ /* 0x000fe20000300000 */
.L_x_12108:
[----:B---3--:R-:W-:Y:S05]  /*1c80*/  @P1 BRA `(.L_x_12109) ;  /* 0x0000000000081947 */ /* 0x008fea0003800000 */
[----:B------:R-:W3:Y:S02]  /*1c90*/  SYNCS.PHASECHK.TRANS64.TRYWAIT P1, [R0+URZ+0x2d830], R3 ;  /* 0x02d83003000075a7 */ /* 0x000ee4000802017f */
[----:B---3--:R-:W-:Y:S05]  /*1ca0*/  @!P1 BRA `(.L_x_12110) ;  /* 0x0000011800fc9947 */ /* 0x008fea0003800000 */
.L_x_12109:
        /* <DEDUP_REMOVED lines=12> */
[----:B------:R-:W-:Y:S02]  /*1d70*/  UIMAD UR10, UR38, 0x600, UR4 ;  /* 0x00000600260a78a4 */ /* 0x000fe4000f8e0204 */
        /* <DEDUP_REMOVED lines=36> */
.L_x_12111:
[----:B------:R-:W4:Y:S01]  /*1fc0*/  LDC R7, c[0x0][0x448] ;  /* 0x00011200ff077b82 */ /* 0x000f220000000800 */
[----:B------:R-:W-:Y:S01]  /*1fd0*/  ULDC UR5, c[0x0][0x9d8] ;  /* 0x0002760000057ab9 */ /* 0x000fe20000000800 */
[----:B------:R-:W-:Y:S01]  /*1fe0*/  ULDC UR6, c[0x0][0x988] ;  /* 0x0002620000067ab9 */ /* 0x000fe20000000800 */
[----:B------:R-:W-:Y:S01]  /*1ff0*/  FMUL.FTZ R5, R28, UR5 ;  /* 0x000000051c057c20 */ /* 0x000fe20008410000 */
[----:B------:R-:W-:Y:S01]  /*2000*/  FMUL.FTZ R108, R26, UR5 ;  /* 0x000000051a6c7c20 */ /* 0x000fe20008410000 */
[----:B------:R-:W-:Y:S01]  /*2010*/  FMUL.FTZ R26, R53, UR5 ;  /* 0x00000005351a7c20 */ /* 0x000fe20008410000 */
[----:B------:R-:W-:Y:S02]  /*2020*/  IMAD.IADD R53, R147, 0x1, R136 ;  /* 0x0000000193357824 */ /* 0x000fe400078e0288 */
[----:B------:R-:W-:Y:S01]  /*2030*/  FMUL.FTZ R6, R29, UR5 ;  /* 0x000000051d067c20 */ /* 0x000fe20008410000 */
[----:B------:R-:W-:Y:S02]  /*2040*/  IMAD.MOV.U32 R29, RZ, RZ, -0x80 ;  /* 0xffffff80ff1d7424 */ /* 0x000fe400078e00ff */
[----:B------:R-:W-:Y:S01]  /*2050*/  FMUL.FTZ R104, R27, UR5 ;  /* 0x000000051b687c20 */ /* 0x000fe20008410000 */
[----:B------:R-:W-:Y:S01]  /*2060*/  FMUL.FTZ R90, R30, UR5 ;  /* 0x000000051e5a7c20 */ /* 0x000fe20008410000 */
[----:B------:R-:W5:Y:S01]  /*2070*/  MUFU.TANH R108, R108 ;  /* 0x0000006c006c7308 */ /* 0x000f620000002400 */
[----:B------:R-:W-:Y:S01]  /*2080*/  FMUL.FTZ R30, R31, UR5 ;  /* 0x000000051f1e7c20 */ /* 0x000fe20008410000 */
[----:B------:R-:W-:Y:S01]  /*2090*/  FMUL.FTZ R27, R56, UR5 ;  /* 0x00000005381b7c20 */ /* 0x000fe20008410000 */
[----:B------:R-:W-:Y:S01]  /*20a0*/  FMUL.FTZ R56, R59, UR5 ;  /* 0x000000053b387c20 */ /* 0x000fe20008410000 */
[----:B------:R-:W-:Y:S01]  /*20b0*/  FMUL.FTZ R34, R34, UR5 ;  /* 0x0000000522227c20 */ /* 0x000fe20008410000 */
[----:B-1----:R-:W-:Y:S01]  /*20c0*/  FMUL.FTZ R9, R32, UR5 ;  /* 0x0000000520097c20 */ /* 0x002fe20008410000 */
[----:B------:R-:W-:Y:S01]  /*20d0*/  FMUL.FTZ R32, R35, UR5 ;  /* 0x0000000523207c20 */ /* 0x000fe20008410000 */
[----:B------:R-:W-:Y:S01]  /*20e0*/  FMUL.FTZ R38, R38, UR5 ;  /* 0x0000000526267c20 */ /* 0x000fe20008410000 */
[----:B------:R-:W1:Y:S01]  /*20f0*/  MUFU.TANH R104, R104 ;  /* 0x0000006800687308 */ /* 0x000e620000002400 */
[----:B0-----:R-:W-:Y:S01]  /*2100*/  FMUL.FTZ R11, R36, UR5 ;  /* 0x00000005240b7c20 */ /* 0x001fe20008410000 */
[----:B------:R-:W-:Y:S01]  /*2110*/  FMUL.FTZ R36, R39, UR5 ;  /* 0x0000000527247c20 */ /* 0x000fe20008410000 */
[----:B------:R-:W-:Y:S01]  /*2120*/  FMUL.FTZ R42, R42, UR5 ;  /* 0x000000052a2a7c20 */ /* 0x000fe20008410000 */
[----:B------:R-:W-:Y:S01]  /*2130*/  FMUL.FTZ R13, R40, UR5 ;  /* 0x00000005280d7c20 */ /* 0x000fe20008410000 */
[----:B----4-:R-:W-:Y:S01]  /*2140*/  ISETP.NE.AND P4, PT, R7, 0x1, PT ;  /* 0x000000010700780c */ /* 0x010fe20003f85270 */
        /* <DEDUP_REMOVED lines=12> */
[----:B------:R-:W5:Y:S01]  /*2210*/  @P4 LDC R8, c[0x0][0x44c] ;  /* 0x00011300ff084b82 */ /* 0x000f620000000800 */
[----:B------:R-:W-:Y:S01]  /*2220*/  FMUL.FTZ R12, R37, UR5 ;  /* 0x00000005250c7c20 */ /* 0x000fe20008410000 */
[----:B------:R-:W-:Y:S01]  /*2230*/  FMUL.FTZ R25, R52, UR5 ;  /* 0x0000000534197c20 */ /* 0x000fe20008410000 */
[----:B------:R-:W-:Y:S01]  /*2240*/  FMUL.FTZ R52, R55, UR5 ;  /* 0x0000000537347c20 */ /* 0x000fe20008410000 */
[----:B------:R-:W-:Y:S01]  /*2250*/  FMUL.FTZ R58, R58, UR5 ;  /* 0x000000053a3a7c20 */ /* 0x000fe20008410000 */
[----:B------:R-:W-:Y:S01]  /*2260*/  FMUL.FTZ R92, R75, UR5 ;  /* 0x000000054b5c7c20 */ /* 0x000fe20008410000 */
[----:B------:R-:W4:Y:S01]  /*2270*/  MUFU.TANH R34, R34 ;  /* 0x0000002200227308 */ /* 0x000f220000002400 */
[----:B------:R-:W-:Y:S01]  /*2280*/  FMUL.FTZ R78, R78, UR5 ;  /* 0x000000054e4e7c20 */ /* 0x000fe20008410000 */
[----:B------:R-:W1:Y:S01]  /*2290*/  @P4 LDC R28, c[0x0][0x450] ;  /* 0x00011400ff1c4b82 */ /* 0x000e620000000800 */
[----:B------:R-:W-:Y:S01]  /*22a0*/  FMUL.FTZ R79, R79, UR5 ;  /* 0x000000054f4f7c20 */ /* 0x000fe20008410000 */
[----:B------:R-:W-:Y:S01]  /*22b0*/  FMUL.FTZ R14, R41, UR5 ;  /* 0x00000005290e7c20 */ /* 0x000fe20008410000 */
[----:B------:R-:W-:Y:S01]  /*22c0*/  FMUL.FTZ R83, R83, UR5 ;  /* 0x0000000553537c20 */ /* 0x000fe20008410000 */
[----:B------:R-:W-:Y:S01]  /*22d0*/  FMUL.FTZ R87, R87, UR5 ;  /* 0x0000000557577c20 */ /* 0x000fe20008410000 */
[----:B--23--:R-:W-:Y:S01]  /*22e0*/  FMUL.FTZ R3, R24, UR5 ;  /* 0x0000000518037c20 */ /* 0x00cfe20008410000 */
        /* <DEDUP_REMOVED lines=9> */
[----:B------:R-:W-:Y:S01]  /*2380*/  CS2R R134, SRZ ;  /* 0x0000000000867805 */ /* 0x000fe2000001ff00 */
[----:B-----5:R-:W-:-:S04]  /*2390*/  @P4 IMAD.HI.U32 R7, R53, R8, RZ ;  /* 0x0000000835074227 */ /* 0x020fc800078e00ff */
[----:B------:R-:W-:Y:S02]  /*23a0*/  IMAD R8, R88, R29, 0x80 ;  /* 0x0000008058087424 */ /* 0x000fe400078e021d */
[----:B------:R-:W5:Y:S01]  /*23b0*/  MUFU.TANH R36, R36 ;  /* 0x0000002400247308 */ /* 0x000f620000002400 */
[----:B-1----:R-:W-:Y:S01]  /*23c0*/  @P4 SHF.R.U32.HI R53, RZ, R28, R7 ;  /* 0x0000001cff354219 */ /* 0x002fe20000011607 */
[----:B------:R-:W-:Y:S01]  /*23d0*/  FMUL.FTZ R28, R57, UR5 ;  /* 0x00000005391c7c20 */ /* 0x000fe20008410000 */
[C-C-:B------:R-:W-:Y:S02]  /*23e0*/  IADD3 R106, -R145.reuse, 0x1, R8.reuse ;  /* 0x00000001916a7810 */ /* 0x140fe40007ffe108 */
[----:B------:R-:W-:Y:S01]  /*23f0*/  IADD3 R59, -R145, R142, R8 ;  /* 0x0000008e913b7210 */ /* 0x000fe20007ffe108 */
[----:B------:R-:W1:Y:S01]  /*2400*/  SHFL.IDX PT, R7, R53, 0x1, 0x1c1f ;  /* 0x003c1f0035077f89 */ /* 0x000e6200000e0000 */
[----:B------:R-:W-:Y:S01]  /*2410*/  IADD3 R106, -R143, R106, R142 ;  /* 0x0000006a8f6a7210 */ /* 0x000fe20007ffe18e */
[----:B------:R-:W5:Y:S01]  /*2420*/  MUFU.TANH R42, R42 ;  /* 0x0000002a002a7308 */ /* 0x000f620000002400 */
[----:B------:R-:W-:Y:S01]  /*2430*/  FMUL.FTZ R8, R62, UR5 ;  /* 0x000000053e087c20 */ /* 0x000fe20008410000 */
[----:B------:R-:W-:Y:S01]  /*2440*/  FMUL.FTZ R62, R63, UR5 ;  /* 0x000000053f3e7c20 */ /* 0x000fe20008410000 */
[----:B------:R-:W5:Y:S05]  /*2450*/  SHFL.IDX PT, R55, R53, RZ, 0x1c1f ;  /* 0x001c1fff35377589 */ /* 0x000f6a00000e0000 */
[----:B------:R-:W5:Y:S08]  /*2460*/  MUFU.TANH R40, R40 ;  /* 0x0000002800287308 */ /* 0x000f700000002400 */
[----:B------:R-:W5:Y:S01]  /*2470*/  MUFU.TANH R46, R46 ;  /* 0x0000002e002e7308 */ /* 0x000f620000002400 */
[----:B-1----:R-:W-:-:S07]  /*2480*/  VIADDMNMX R7, R7, R106, R59, PT ;  /* 0x0000006a07077246 */ /* 0x002fce000380013b */
[----:B------:R-:W1:Y:S01]  /*2490*/  MUFU.TANH R44, R44 ;  /* 0x0000002c002c7308 */ /* 0x000e620000002400 */
[C---:B------:R-:W-:Y:S02]  /*24a0*/  ISETP.GT.AND P1, PT, R7.reuse, RZ, PT ;  /* 0x000000ff0700720c */ /* 0x040fe40003f24270 */
[C---:B------:R-:W-:Y:S02]  /*24b0*/  ISETP.GT.AND P2, PT, R7.reuse, 0x1, PT ;  /* 0x000000010700780c */ /* 0x040fe40003f44270 */
[C---:B------:R-:W-:Y:S02]  /*24c0*/  ISETP.GT.AND P3, PT, R7.reuse, 0x8, PT ;  /* 0x000000080700780c */ /* 0x040fe40003f64270 */
[----:B------:R-:W-:Y:S01]  /*24d0*/  FSEL R108, R108, -INF , P1 ;  /* 0xff8000006c6c7808 */ /* 0x000fe20000800000 */
[----:B------:R-:W1:Y:S01]  /*24e0*/  MUFU.TANH R50, R50 ;  /* 0x0000003200327308 */ /* 0x000e620000002400 */
[----:B------:R-:W-:Y:S02]  /*24f0*/  FSEL R104, R104, -INF , P2 ;  /* 0xff80000068687808 */ /* 0x000fe40001000000 */
[----:B------:R-:W-:-:S02]  /*2500*/  ISETP.GT.AND P1, PT, R7, 0x9, PT ;  /* 0x000000090700780c */ /* 0x000fc40003f24270 */
[----:B0-----:R-:W-:Y:S02]  /*2510*/  FSEL R90, R90, -INF , P3 ;  /* 0xff8000005a5a7808 */ /* 0x001fe40001800000 */
[----:B------:R-:W-:Y:S01]  /*2520*/  FMNMX.FTZ R29, R108, R104, !PT ;  /* 0x000000686c1d7209 */ /* 0x000fe20007810000 */
[----:B------:R-:W0:Y:S01]  /*2530*/  MUFU.TANH R48, R48 ;  /* 0x0000003000307308 */ /* 0x000e220000002400 */
[C---:B------:R-:W-:Y:S02]  /*2540*/  ISETP.GT.AND P2, PT, R7.reuse, 0x10, PT ;  /* 0x000000100700780c */ /* 0x040fe40003f44270 */
[----:B----4-:R-:W-:Y:S02]  /*2550*/  FSEL R30, R30, -INF , P1 ;  /* 0xff8000001e1e7808 */ /* 0x010fe40000800000 */
[----:B------:R-:W-:Y:S01]  /*2560*/  FMNMX.FTZ R31, R90, R29, !PT ;  /* 0x0000001d5a1f7209 */ /* 0x000fe20007810000 */
[----:B------:R-:W-:Y:S01]  /*2570*/  FMUL.FTZ R29, R66, UR5 ;  /* 0x00000005421d7c20 */ /* 0x000fe20008410000 */
[----:B------:R-:W-:Y:S01]  /*2580*/  ISETP.GT.AND P1, PT, R7, 0x11, PT ;  /* 0x000000110700780c */ /* 0x000fe20003f24270 */
[----:B------:R-:W4:Y:S01]  /*2590*/  MUFU.TANH R54, R54 ;  /* 0x0000003600367308 */ /* 0x000f220000002400 */
[----:B------:R-:W-:-:S02]  /*25a0*/  FSEL R34, R34, -INF , P2 ;  /* 0xff80000022227808 */ /* 0x000fc40001000000 */
[----:B------:R-:W-:Y:S02]  /*25b0*/  FMNMX.FTZ R31, R30, R31, !PT ;  /* 0x0000001f1e1f7209 */ /* 0x000fe40007810000 */
[----:B------:R-:W-:Y:S02]  /*25c0*/  ISETP.GT.AND P2, PT, R7, 0x18, PT ;  /* 0x000000180700780c */ /* 0x000fe40003f44270 */
[----:B--2---:R-:W-:Y:S01]  /*25d0*/  FSEL R32, R32, -INF , P1 ;  /* 0xff80000020207808 */ /* 0x004fe20000800000 */
[----:B------:R-:W2:Y:S01]  /*25e0*/  MUFU.TANH R52, R52 ;  /* 0x0000003400347308 */ /* 0x000ea20000002400 */
[----:B------:R-:W-:Y:S01]  /*25f0*/  FMNMX.FTZ R33, R34, R31, !PT ;  /* 0x0000001f22217209 */ /* 0x000fe20007810000 */
[----:B------:R-:W-:Y:S01]  /*2600*/  FMUL.FTZ R31, R67, UR5 ;  /* 0x00000005431f7c20 */ /* 0x000fe20008410000 */
[----:B------:R-:W-:Y:S02]  /*2610*/  ISETP.GT.AND P1, PT, R7, 0x19, PT ;  /* 0x000000190700780c */ /* 0x000fe40003f24270 */
[----:B---3--:R-:W-:-:S02]  /*2620*/  FSEL R38, R38, -INF , P2 ;  /* 0xff80000026267808 */ /* 0x008fc40001000000 */
[----:B------:R-:W-:Y:S01]  /*2630*/  FMNMX.FTZ R33, R32, R33, !PT ;  /* 0x0000002120217209 */ /* 0x000fe20007810000 */
[----:B------:R-:W3:Y:S01]  /*2640*/  MUFU.TANH R58, R58 ;  /* 0x0000003a003a7308 */ /* 0x000ee20000002400 */
[C---:B------:R-:W-:Y:S02]  /*2650*/  ISETP.GT.AND P2, PT, R7.reuse, 0x20, PT ;  /* 0x000000200700780c */ /* 0x040fe40003f44270 */
[----:B-----5:R-:W-:Y:S02]  /*2660*/  FSEL R36, R36, -INF , P1 ;  /* 0xff80000024247808 */ /* 0x020fe40000800000 */
[----:B------:R-:W-:Y:S01]  /*2670*/  FMNMX.FTZ R35, R38, R33, !PT ;  /* 0x0000002126237209 */ /* 0x000fe20007810000 */
[----:B------:R-:W-:Y:S01]  /*2680*/  FMUL.FTZ R33, R70, UR5 ;  /* 0x0000000546217c20 */ /* 0x000fe20008410000 */
[----:B------:R-:W-:Y:S01]  /*2690*/  ISETP.GT.AND P1, PT, R7, 0x21, PT ;  /* 0x000000210700780c */ /* 0x000fe20003f24270 */
[----:B------:R-:W5:Y:S01]  /*26a0*/  MUFU.TANH R56, R56 ;  /* 0x0000003800387308 */ /* 0x000f620000002400 */
[----:B------:R-:W-:-:S02]  /*26b0*/  FSEL R42, R42, -INF , P2 ;  /* 0xff8000002a2a7808 */ /* 0x000fc40001000000 */
[----:B------:R-:W-:Y:S02]  /*26c0*/  FMNMX.FTZ R35, R36, R35, !PT ;  /* 0x0000002324237209 */ /* 0x000fe40007810000 */
[----:B------:R-:W-:Y:S02]  /*26d0*/  ISETP.GT.AND P2, PT, R7, 0x28, PT ;  /* 0x000000280700780c */ /* 0x000fe40003f44270 */
[----:B------:R-:W-:Y:S01]  /*26e0*/  FSEL R40, R40, -INF , P1 ;  /* 0xff80000028287808 */ /* 0x000fe20000800000 */
[----:B------:R-:W5:Y:S01]  /*26f0*/  MUFU.TANH R8, R8 ;  /* 0x0000000800087308 */ /* 0x000f620000002400 */
[----:B------:R-:W-:Y:S01]  /*2700*/  FMNMX.FTZ R37, R42, R35, !PT ;  /* 0x000000232a257209 */ /* 0x000fe20007810000 */
[----:B------:R-:W-:Y:S01]  /*2710*/  FMUL.FTZ R35, R71, UR5 ;  /* 0x0000000547237c20 */ /* 0x000fe20008410000 */
[----:B------:R-:W-:Y:S02]  /*2720*/  ISETP.GT.AND P1, PT, R7, 0x29, PT ;  /* 0x000000290700780c */ /* 0x000fe40003f24270 */
[----:B------:R-:W-:-:S02]  /*2730*/  FSEL R46, R46, -INF , P2 ;  /* 0xff8000002e2e7808 */ /* 0x000fc40001000000 */
[----:B------:R-:W-:Y:S01]  /*2740*/  FMNMX.FTZ R37, R40, R37, !PT ;  /* 0x0000002528257209 */ /* 0x000fe20007810000 */
[----:B------:R-:W5:Y:S01]  /*2750*/  MUFU.TANH R62, R62 ;  /* 0x0000003e003e7308 */ /* 0x000f620000002400 */
[C---:B------:R-:W-:Y:S02]  /*2760*/  ISETP.GT.AND P2, PT, R7.reuse, 0x30, PT ;  /* 0x000000300700780c */ /* 0x040fe40003f44270 */
[----:B-1----:R-:W-:Y:S02]  /*2770*/  FSEL R44, R44, -INF , P1 ;  /* 0xff8000002c2c7808 */ /* 0x002fe40000800000 */
[----:B------:R-:W-:Y:S01]  /*2780*/  FMNMX.FTZ R39, R46, R37, !PT ;  /* 0x000000252e277209 */ /* 0x000fe20007810000 */
[----:B------:R-:W-:Y:S01]  /*2790*/  FMUL.FTZ R37, R74, UR5 ;  /* 0x000000054a257c20 */ /* 0x000fe20008410000 */
[----:B------:R-:W-:Y:S01]  /*27a0*/  ISETP.GT.AND P1, PT, R7, 0x31, PT ;  /* 0x000000310700780c */ /* 0x000fe20003f24270 */
[----:B------:R-:W1:Y:S01]  /*27b0*/  MUFU.TANH R29, R29 ;  /* 0x0000001d001d7308 */ /* 0x000e620000002400 */
[----:B------:R-:W-:-:S02]  /*27c0*/  FSEL R50, R50, -INF , P2 ;  /* 0xff80000032327808 */ /* 0x000fc40001000000 */
[----:B------:R-:W-:Y:S02]  /*27d0*/  FMNMX.FTZ R39, R44, R39, !PT ;  /* 0x000000272c277209 */ /* 0x000fe40007810000 */
[C---:B------:R-:W-:Y:S02]  /*27e0*/  ISETP.GT.AND P2, PT, R7.reuse, 0x38, PT ;  /* 0x000000380700780c */ /* 0x040fe40003f44270 */
[----:B0-----:R-:W-:Y:S01]  /*27f0*/  FSEL R48, R48, -INF , P1 ;  /* 0xff80000030307808 */ /* 0x001fe20000800000 */
[----:B------:R-:W0:Y:S01]  /*2800*/  MUFU.TANH R31, R31 ;  /* 0x0000001f001f7308 */ /* 0x000e220000002400 */
[----:B------:R-:W-:Y:S02]  /*2810*/  FMNMX.FTZ R39, R50, R39, !PT ;  /* 0x0000002732277209 */ /* 0x000fe40007810000 */
[----:B------:R-:W-:Y:S02]  /*2820*/  ISETP.GT.AND P1, PT, R7, 0x39, PT ;  /* 0x000000390700780c */ /* 0x000fe40003f24270 */
[----:B----4-:R-:W-:-:S02]  /*2830*/  FSEL R54, R54, -INF , P2 ;  /* 0xff80000036367808 */ /* 0x010fc40001000000 */
[----:B------:R-:W-:Y:S01]  /*2840*/  FMNMX.FTZ R39, R48, R39, !PT ;  /* 0x0000002730277209 */ /* 0x000fe20007810000 */
[----:B------:R-:W4:Y:S01]  /*2850*/  MUFU.TANH R33, R33 ;  /* 0x0000002100217308 */ /* 0x000f220000002400 */
[C---:B------:R-:W-:Y:S02]  /*2860*/  ISETP.GT.AND P2, PT, R7.reuse, 0x40, PT ;  /* 0x000000400700780c */ /* 0x040fe40003f44270 */
[----:B--2---:R-:W-:Y:S02]  /*2870*/  FSEL R52, R52, -INF , P1 ;  /* 0xff80000034347808 */ /* 0x004fe40000800000 */
[----:B------:R-:W-:Y:S02]  /*2880*/  FMNMX.FTZ R39, R54, R39, !PT ;  /* 0x0000002736277209 */ /* 0x000fe40007810000 */
[----:B------:R-:W-:Y:S01]  /*2890*/  ISETP.GT.AND P1, PT, R7, 0x41, PT ;  /* 0x000000410700780c */ /* 0x000fe20003f24270 */
[----:B------:R-:W2:Y:S01]  /*28a0*/  MUFU.TANH R35, R35 ;  /* 0x0000002300237308 */ /* 0x000ea20000002400 */
[----:B---3--:R-:W-:-:S02]  /*28b0*/  FSEL R58, R58, -INF , P2 ;  /* 0xff8000003a3a7808 */ /* 0x008fc40001000000 */
[----:B------:R-:W-:Y:S02]  /*28c0*/  FMNMX.FTZ R39, R52, R39, !PT ;  /* 0x0000002734277209 */ /* 0x000fe40007810000 */
[C---:B------:R-:W-:Y:S02]  /*28d0*/  ISETP.GT.AND P2, PT, R7.reuse, 0x48, PT ;  /* 0x000000480700780c */ /* 0x040fe40003f44270 */
[----:B-----5:R-:W-:Y:S01]  /*28e0*/  FSEL R56, R56, -INF , P1 ;  /* 0xff80000038387808 */ /* 0x020fe20000800000 */
[----:B------:R-:W3:Y:S01]  /*28f0*/  MUFU.TANH R37, R37 ;  /* 0x0000002500257308 */ /* 0x000ee20000002400 */
[----:B------:R-:W-:Y:S02]  /*2900*/  FMNMX.FTZ R39, R58, R39, !PT ;  /* 0x000000273a277209 */ /* 0x000fe40007810000 */
[C---:B------:R-:W-:Y:S02]  /*2910*/  ISETP.GT.AND P1, PT, R7.reuse, 0x49, PT ;  /* 0x000000490700780c */ /* 0x040fe40003f24270 */
[----:B------:R-:W-:Y:S01]  /*2920*/  FSEL R66, R8, -INF , P2 ;  /* 0xff80000008427808 */ /* 0x000fe20001000000 */
[----:B------:R-:W-:Y:S01]  /*2930*/  FMUL.FTZ R8, R82, UR5 ;  /* 0x0000000552087c20 */ /* 0x000fe20008410000 */
[----:B------:R-:W-:Y:S01]  /*2940*/  FMNMX.FTZ R39, R56, R39, !PT ;  /* 0x0000002738277209 */ /* 0x000fe20007810000 */
[----:B------:R-:W5:Y:S01]  /*2950*/  MUFU.TANH R92, R92 ;  /* 0x0000005c005c7308 */ /* 0x000f620000002400 */
[----:B------:R-:W-:-:S02]  /*2960*/  ISETP.GT.AND P2, PT, R7, 0x50, PT ;  /* 0x000000500700780c */ /* 0x000fc40003f44270 */
[----:B------:R-:W-:Y:S02]  /*2970*/  FSEL R62, R62, -INF , P1 ;  /* 0xff8000003e3e7808 */ /* 0x000fe40000800000 */
[----:B------:R-:W-:Y:S02]  /*2980*/  FMNMX.FTZ R39, R66, R39, !PT ;  /* 0x0000002742277209 */ /* 0x000fe40007810000 */
[----:B------:R-:W-:Y:S01]  /*2990*/  ISETP.GT.AND P1, PT, R7, 0x51, PT ;  /* 0x000000510700780c */ /* 0x000fe20003f24270 */
[----:B------:R4:W5:Y:S01]  /*29a0*/  MUFU.TANH R94, R78 ;  /* 0x0000004e005e7308 */ /* 0x0009620000002400 */
[----:B-1----:R-:W-:Y:S01]  /*29b0*/  FSEL R70, R29, -INF , P2 ;  /* 0xff8000001d467808 */ /* 0x002fe20001000000 */
[----:B------:R-:W-:Y:S01]  /*29c0*/  FMUL.FTZ R29, R60, UR5 ;  /* 0x000000053c1d7c20 */ /* 0x000fe20008410000 */
[----:B------:R-:W-:Y:S02]  /*29d0*/  FMNMX.FTZ R39, R62, R39, !PT ;  /* 0x000000273e277209 */ /* 0x000fe40007810000 */
[----:B------:R-:W-:-:S02]  /*29e0*/  ISETP.GT.AND P2, PT, R7, 0x58, PT ;  /* 0x000000580700780c */ /* 0x000fc40003f44270 */
[----:B0-----:R-:W-:Y:S01]  /*29f0*/  FSEL R74, R31, -INF , P1 ;  /* 0xff8000001f4a7808 */ /* 0x001fe20000800000 */
[----:B------:R-:W0:Y:S01]  /*2a00*/  MUFU.TANH R79, R79 ;  /* 0x0000004f004f7308 */ /* 0x000e220000002400 */
[----:B------:R-:W-:Y:S01]  /*2a10*/  FMNMX.FTZ R39, R70, R39, !PT ;  /* 0x0000002746277209 */ /* 0x000fe20007810000 */
[----:B------:R-:W-:Y:S01]  /*2a20*/  FMUL.FTZ R31, R61, UR5 ;  /* 0x000000053d1f7c20 */ /* 0x000fe20008410000 */
[----:B------:R-:W-:Y:S01]  /*2a30*/  ISETP.GT.AND P1, PT, R7, 0x59, PT ;  /* 0x000000590700780c */ /* 0x000fe20003f24270 */
[----:B------:R-:W-:Y:S01]  /*2a40*/  FMUL.FTZ R61, R85, UR5 ;  /* 0x00000005553d7c20 */ /* 0x000fe20008410000 */
[----:B----4-:R-:W-:Y:S01]  /*2a50*/  FSEL R78, R33, -INF , P2 ;  /* 0xff800000214e7808 */ /* 0x010fe20001000000 */
[----:B------:R-:W-:Y:S01]  /*2a60*/  FMUL.FTZ R33, R64, UR5 ;  /* 0x0000000540217c20 */ /* 0x000fe20008410000 */
[----:B------:R-:W-:Y:S01]  /*2a70*/  FMNMX.FTZ R39, R74, R39, !PT ;  /* 0x000000274a277209 */ /* 0x000fe20007810000 */
[----:B------:R1:W4:Y:S01]  /*2a80*/  MUFU.TANH R41, R8 ;  /* 0x0000000800297308 */ /* 0x0003220000002400 */
[----:B------:R-:W-:-:S02]  /*2a90*/  ISETP.GT.AND P2, PT, R7, 0x60, PT ;  /* 0x000000600700780c */ /* 0x000fc40003f44270 */
[----:B--2---:R-:W-:Y:S01]  /*2aa0*/  FSEL R82, R35, -INF , P1 ;  /* 0xff80000023527808 */ /* 0x004fe20000800000 */
[----:B------:R-:W-:Y:S01]  /*2ab0*/  FMUL.FTZ R35, R65, UR5 ;  /* 0x0000000541237c20 */ /* 0x000fe20008410000 */
[----:B------:R-:W-:Y:S02]  /*2ac0*/  FMNMX.FTZ R39, R78, R39, !PT ;  /* 0x000000274e277209 */ /* 0x000fe40007810000 */
[----:B------:R-:W-:Y:S01]  /*2ad0*/  ISETP.GT.AND P1, PT, R7, 0x61, PT ;  /* 0x000000610700780c */ /* 0x000fe20003f24270 */
[----:B------:R-:W2:Y:S01]  /*2ae0*/  MUFU.TANH R83, R83 ;  /* 0x0000005300537308 */ /* 0x000ea20000002400 */
[----:B-1----:R-:W-:Y:S01]  /*2af0*/  FMUL.FTZ R8, R86, UR5 ;  /* 0x0000000556087c20 */ /* 0x002fe20008410000 */
[----:B---3--:R-:W-:Y:S01]  /*2b00*/  FSEL R86, R37, -INF , P2 ;  /* 0xff80000025567808 */ /* 0x008fe20001000000 */
[----:B------:R-:W-:Y:S01]  /*2b10*/  FMUL.FTZ R37, R68, UR5 ;  /* 0x0000000544257c20 */ /* 0x000fe20008410000 */
[----:B------:R-:W-:Y:S02]  /*2b20*/  FMNMX.FTZ R39, R82, R39, !PT ;  /* 0x0000002752277209 */ /* 0x000fe40007810000 */
[----:B------:R-:W-:-:S02]  /*2b30*/  ISETP.GT.AND P2, PT, R7, 0x68, PT ;  /* 0x000000680700780c */ /* 0x000fc40003f44270 */
[----:B-----5:R-:W-:Y:S01]  /*2b40*/  FSEL R92, R92, -INF , P1 ;  /* 0xff8000005c5c7808 */ /* 0x020fe20000800000 */
[----:B------:R-:W1:Y:S01]  /*2b50*/  MUFU.TANH R8, R8 ;  /* 0x0000000800087308 */ /* 0x000e620000002400 */
[----:B------:R-:W-:Y:S02]  /*2b60*/  FMNMX.FTZ R39, R86, R39, !PT ;  /* 0x0000002756277209 */ /* 0x000fe40007810000 */
[C---:B------:R-:W-:Y:S02]  /*2b70*/  ISETP.GT.AND P1, PT, R7.reuse, 0x69, PT ;  /* 0x000000690700780c */ /* 0x040fe40003f24270 */
[----:B------:R-:W-:Y:S02]  /*2b80*/  FSEL R94, R94, -INF , P2 ;  /* 0xff8000005e5e7808 */ /* 0x000fe40001000000 */
[----:B------:R-:W-:Y:S01]  /*2b90*/  FMNMX.FTZ R39, R92, R39, !PT ;  /* 0x000000275c277209 */ /* 0x000fe20007810000 */
[----:B------:R-:W3:Y:S01]  /*2ba0*/  MUFU.TANH R87, R87 ;  /* 0x0000005700577308 */ /* 0x000ee20000002400 */
[----:B------:R-:W-:-:S02]  /*2bb0*/  ISETP.GT.AND P2, PT, R7, 0x70, PT ;  /* 0x000000700700780c */ /* 0x000fc40003f44270 */
[----:B0-----:R-:W-:Y:S02]  /*2bc0*/  FSEL R98, R79, -INF , P1 ;  /* 0xff8000004f627808 */ /* 0x001fe40000800000 */
[----:B------:R-:W-:Y:S02]  /*2bd0*/  FMNMX.FTZ R39, R94, R39, !PT ;  /* 0x000000275e277209 */ /* 0x000fe40007810000 */
[----:B------:R-:W-:Y:S01]  /*2be0*/  ISETP.GT.AND P1, PT, R7, 0x71, PT ;  /* 0x000000710700780c */ /* 0x000fe20003f24270 */
[----:B------:R-:W-:Y:S01]  /*2bf0*/  MUFU.TANH R3, R3 ;  /* 0x0000000300037308 */ /* 0x000fe20000002400 */
[----:B----4-:R-:W-:Y:S01]  /*2c00*/  FSEL R60, R41, -INF , P2 ;  /* 0xff800000293c7808 */ /* 0x010fe20001000000 */
[----:B------:R-:W-:Y:S01]  /*2c10*/  FMUL.FTZ R41, R72, UR5 ;  /* 0x0000000548297c20 */ /* 0x000fe20008410000 */
[----:B------:R-:W-:Y:S02]  /*2c20*/  FMNMX.FTZ R39, R98, R39, !PT ;  /* 0x0000002762277209 */ /* 0x000fe40007810000 */
[----:B------:R-:W-:-:S02]  /*2c30*/  ISETP.GT.AND P2, PT, R7, 0x78, PT ;  /* 0x000000780700780c */ /* 0x000fc40003f44270 */
[----:B--2---:R-:W-:Y:S01]  /*2c40*/  FSEL R96, R83, -INF , P1 ;  /* 0xff80000053607808 */ /* 0x004fe20000800000 */
[----:B------:R-:W0:Y:S01]  /*2c50*/  MUFU.TANH R4, R4 ;  /* 0x0000000400047308 */ /* 0x000e220000002400 */
[----:B------:R-:W-:Y:S02]  /*2c60*/  FMNMX.FTZ R39, R60, R39, !PT ;  /* 0x000000273c277209 */ /* 0x000fe40007810000 */
[----:B------:R-:W-:Y:S02]  /*2c70*/  ISETP.GT.AND P1, PT, R7, 0x79, PT ;  /* 0x000000790700780c */ /* 0x000fe40003f24270 */
[----:B-1----:R-:W-:Y:S02]  /*2c80*/  FSEL R100, R8, -INF , P2 ;  /* 0xff80000008647808 */ /* 0x002fe40001000000 */
[----:B------:R-:W-:Y:S01]  /*2c90*/  FMNMX.FTZ R39, R96, R39, !PT ;  /* 0x0000002760277209 */ /* 0x000fe20007810000 */
[----:B------:R-:W1:Y:S01]  /*2ca0*/  MUFU.TANH R5, R5 ;  /* 0x0000000500057308 */ /* 0x000e620000002400 */
[----:B---3--:R-:W-:-:S02]  /*2cb0*/  FSEL R102, R87, -INF , P1 ;  /* 0xff80000057667808 */ /* 0x008fc40000800000 */
[----:B------:R-:W-:Y:S02]  /*2cc0*/  FMNMX.FTZ R39, R100, R39, !PT ;  /* 0x0000002764277209 */ /* 0x000fe40007810000 */
[----:B------:R-:W-:Y:S02]  /*2cd0*/  VIADDMNMX R59, R55, R106, R59, PT ;  /* 0x0000006a373b7246 */ /* 0x000fe4000380013b */
[----:B------:R-:W-:Y:S01]  /*2ce0*/  FMNMX.FTZ R7, R102, R39, !PT ;  /* 0x0000002766077209 */ /* 0x000fe20007810000 */
[----:B------:R-:W-:Y:S01]  /*2cf0*/  MUFU.TANH R6, R6 ;  /* 0x0000000600067308 */ /* 0x000fe20000002400 */
[----:B------:R-:W-:Y:S01]  /*2d00*/  ISETP.GT.AND P2, PT, R59, 0x1, PT ;  /* 0x000000013b00780c */ /* 0x000fe20003f44270 */
[----:B------:R-:W-:Y:S01]  /*2d10*/  FMUL.FTZ R39, R69, UR5 ;  /* 0x0000000545277c20 */ /* 0x000fe20008410000 */
[----:B------:R-:W-:Y:S01]  /*2d20*/  ISETP.GT.AND P3, PT, R59, 0x8, PT ;  /* 0x000000083b00780c */ /* 0x000fe20003f64270 */
[----:B------:R-:W2:Y:S01]  /*2d30*/  SHFL.BFLY PT, R8, R7, 0x2, 0x1f ;  /* 0x0c401f0007087f89 */ /* 0x000ea200000e0000 */
[----:B0-----:R-:W-:-:S02]  /*2d40*/  FSEL R4, R4, -INF , P2 ;  /* 0xff80000004047808 */ /* 0x001fc40001000000 */
[----:B------:R-:W-:Y:S01]  /*2d50*/  ISETP.GT.AND P2, PT, R59, 0x10, PT ;  /* 0x000000103b00780c */ /* 0x000fe20003f44270 */
[----:B------:R-:W0:Y:S01]  /*2d60*/  MUFU.TANH R9, R9 ;  /* 0x0000000900097308 */ /* 0x000e220000002400 */
[----:B-1----:R-:W-:-:S07]  /*2d70*/  FSEL R68, R5, -INF , P3 ;  /* 0xff80000005447808 */ /* 0x002fce0001800000 */
[----:B------:R-:W-:Y:S08]  /*2d80*/  MUFU.TANH R10, R10 ;  /* 0x0000000a000a7308 */ /* 0x000ff00000002400 */
[----:B------:R-:W1:Y:S01]  /*2d90*/  MUFU.TANH R11, R11 ;  /* 0x0000000b000b7308 */ /* 0x000e620000002400 */
[----:B0-----:R-:W-:Y:S02]  /*2da0*/  FSEL R80, R9, -INF , P2 ;  /* 0xff80000009507808 */ /* 0x001fe40001000000 */
[----:B------:R-:W-:-:S02]  /*2db0*/  ISETP.GT.AND P2, PT, R59, 0x18, PT ;  /* 0x000000183b00780c */ /* 0x000fc40003f44270 */
[----:B--2---:R-:W-:Y:S01]  /*2dc0*/  FMNMX.FTZ R57, R7, R8, !PT ;  /* 0x0000000807397209 */ /* 0x004fe20007810000 */
[----:B------:R-:W-:Y:S02]  /*2dd0*/  IMAD.U32 R7, RZ, RZ, UR6 ;  /* 0x00000006ff077e24 */ /* 0x000fe4000f8e00ff */
[----:B------:R-:W0:Y:S02]  /*2de0*/  MUFU.TANH R12, R12 ;  /* 0x0000000c000c7308 */ /* 0x000e240000002400 */
[----:B------:R-:W2:Y:S06]  /*2df0*/  SHFL.BFLY PT, R8, R57, 0x1, 0x1f ;  /* 0x0c201f0039087f89 */ /* 0x000eac00000e0000 */
[----:B------:R-:W3:Y:S08]  /*2e00*/  MUFU.TANH R13, R13 ;  /* 0x0000000d000d7308 */ /* 0x000ef00000002400 */
[----:B------:R-:W4:Y:S08]  /*2e10*/  MUFU.TANH R14, R14 ;  /* 0x0000000e000e7308 */ /* 0x000f300000002400 */
[----:B------:R-:W5:Y:S01]  /*2e20*/  MUFU.TANH R15, R15 ;  /* 0x0000000f000f7308 */ /* 0x000f620000002400 */
[----:B--2---:R-:W-:Y:S01]  /*2e30*/  FMNMX.FTZ R8, R57, R8, !PT ;  /* 0x0000000839087209 */ /* 0x004fe20007810000 */
[----:B------:R-:W-:Y:S01]  /*2e40*/  FMUL.FTZ R57, R84, UR5 ;  /* 0x0000000554397c20 */ /* 0x000fe20008410000 */
[----:B-1----:R-:W-:-:S02]  /*2e50*/  FSEL R84, R11, -INF , P2 ;  /* 0xff8000000b547808 */ /* 0x002fc40001000000 */
[C---:B------:R-:W-:Y:S01]  /*2e60*/  FSETP.NEU.FTZ.AND P1, PT, R8.reuse, -INF , PT ;  /* 0xff8000000800780b */ /* 0x040fe20003f3d000 */
[-C--:B------:R-:W-:Y:S02]  /*2e70*/  FMUL.FTZ R63, R8, R7.reuse ;  /* 0x00000007083f7220 */ /* 0x080fe40000410000 */
[----:B------:R-:W1:Y:S01]  /*2e80*/  MUFU.TANH R20, R20 ;  /* 0x0000001400147308 */ /* 0x000e620000002400 */
[----:B------:R-:W-:Y:S02]  /*2e90*/  ISETP.GT.AND P2, PT, R59, 0x20, PT ;  /* 0x000000203b00780c */ /* 0x000fe40003f44270 */
[----:B------:R-:W-:Y:S02]  /*2ea0*/  R2UR UR5, R0 ;  /* 0x00000000000572ca */ /* 0x000fe400000e0000 */
[----:B------:R-:W-:Y:S02]  /*2eb0*/  FSEL R53, R63, RZ, P1 ;  /* 0x000000ff3f357208 */ /* 0x000fe40000800000 */
[----:B------:R-:W-:Y:S01]  /*2ec0*/  ISETP.GT.AND P1, PT, R59, RZ, PT ;  /* 0x000000ff3b00720c */ /* 0x000fe20003f24270 */
[----:B------:R-:W2:Y:S02]  /*2ed0*/  MUFU.TANH R21, R21 ;  /* 0x0000001500157308 */ /* 0x000ea40000002400 */
[-CC-:B------:R-:W-:Y:S01]  /*2ee0*/  FFMA.FTZ R90, R90, R7.reuse, -R53.reuse ;  /* 0x000000075a5a7223 */ /* 0x180fe20000010835 */
[----:B------:R-:W-:Y:S01]  /*2ef0*/  FSEL R64, R3, -INF , P1 ;  /* 0xff80000003407808 */ /* 0x000fe20000800000 */
[-CC-:B------:R-:W-:Y:S01]  /*2f00*/  FFMA.FTZ R72, R104, R7.reuse, -R53.reuse ;  /* 0x0000000768487223 */ /* 0x180fe20000010835 */
[C---:B------:R-:W-:Y:S01]  /*2f10*/  ISETP.GT.AND P1, PT, R59.reuse, 0x9, PT ;  /* 0x000000093b00780c */ /* 0x040fe20003f24270 */
[-CC-:B------:R-:W-:Y:S01]  /*2f20*/  FFMA.FTZ R55, R108, R7.reuse, -R53.reuse ;  /* 0x000000076c377223 */ /* 0x180fe20000010835 */
[----:B------:R-:W-:Y:S01]  /*2f30*/  FMNMX.FTZ R3, R64, R4, !PT ;  /* 0x0000000440037209 */ /* 0x000fe20007810000 */
[----:B------:R-:W2:Y:S01]  /*2f40*/  MUFU.TANH R24, R24 ;  /* 0x0000001800187308 */ /* 0x000ea20000002400 */
[----:B------:R-:W-:Y:S01]  /*2f50*/  FSEL R76, R6, -INF , P1 ;  /* 0xff800000064c7808 */ /* 0x000fe20000800000 */
[--C-:B------:R-:W-:Y:S01]  /*2f60*/  FFMA.FTZ R6, R34, R7, -R53.reuse ;  /* 0x0000000722067223 */ /* 0x100fe20000010835 */
[----:B------:R-:W-:Y:S01]  /*2f70*/  FMNMX.FTZ R5, R68, R3, !PT ;  /* 0x0000000344057209 */ /* 0x000fe20007810000 */
[-CC-:B------:R-:W-:Y:S01]  /*2f80*/  FFMA.FTZ R30, R30, R7.reuse, -R53.reuse ;  /* 0x000000071e1e7223 */ /* 0x180fe20000010835 */
[C---:B------:R-:W-:Y:S01]  /*2f90*/  ISETP.GT.AND P1, PT, R59.reuse, 0x11, PT ;  /* 0x000000113b00780c */ /* 0x040fe20003f24270 */
[--C-:B------:R-:W-:Y:S01]  /*2fa0*/  FFMA.FTZ R56, R56, R7, -R53.reuse ;  /* 0x0000000738387223 */ /* 0x100fe20000010835 */
[----:B------:R-:W-:Y:S01]  /*2fb0*/  FMNMX.FTZ R5, R76, R5, !PT ;  /* 0x000000054c057209 */ /* 0x000fe20007810000 */
[----:B------:R4:W-:Y:S01]  /*2fc0*/  MUFU.EX2 R3, R90 ;  /* 0x0000005a00037308 */ /* 0x0009e20000000800 */
[----:B------:R-:W-:Y:S01]  /*2fd0*/  FSEL R10, R10, -INF , P1 ;  /* 0xff8000000a0a7808 */ /* 0x000fe20000800000 */
[----:B------:R-:W-:Y:S01]  /*2fe0*/  UIADD3 UR5, UR5, 0x2d840, URZ ;  /* 0x0002d84005057890 */ /* 0x000fe2000fffe03f */
[----:B------:R-:W-:Y:S01]  /*2ff0*/  FMNMX.FTZ R5, R80, R5, !PT ;  /* 0x0000000550057209 */ /* 0x000fe20007810000 */
[----:B------:R-:W-:Y:S01]  /*3000*/  FFMA.FTZ R62, R62, R7, -R53 ;  /* 0x000000073e3e7223 */ /* 0x000fe20000010835 */
[----:B------:R-:W-:Y:S01]  /*3010*/  ISETP.GT.AND P1, PT, R59, 0x19, PT ;  /* 0x000000193b00780c */ /* 0x000fe20003f24270 */
[----:B------:R-:W-:Y:S01]  /*3020*/  UPRMT UR5, UR42, 0x654, UR5 ;  /* 0x000006542a057896 */ /* 0x000fe20008000005 */
[----:B------:R-:W-:Y:S01]  /*3030*/  FMNMX.FTZ R5, R10, R5, !PT ;  /* 0x000000050a057209 */ /* 0x000fe20007810000 */
[----:B------:R-:W2:Y:S01]  /*3040*/  MUFU.TANH R25, R25 ;  /* 0x0000001900197308 */ /* 0x000ea20000002400 */
[----:B0-----:R-:W-:-:S02]  /*3050*/  FSEL R12, R12, -INF , P1 ;  /* 0xff8000000c0c7808 */ /* 0x001fc40000800000 */
[----:B------:R-:W-:Y:S02]  /*3060*/  FMNMX.FTZ R9, R84, R5, !PT ;  /* 0x0000000554097209 */ /* 0x000fe40007810000 */
[----:B------:R-:W-:Y:S02]  /*3070*/  ISETP.GT.AND P1, PT, R59, 0x21, PT ;  /* 0x000000213b00780c */ /* 0x000fe40003f24270 */
[----:B---3--:R-:W-:Y:S01]  /*3080*/  FSEL R34, R13, -INF , P2 ;  /* 0xff8000000d227808 */ /* 0x008fe20001000000 */
[----:B------:R-:W0:Y:S01]  /*3090*/  MUFU.TANH R26, R26 ;  /* 0x0000001a001a7308 */ /* 0x000e220000002400 */
[----:B------:R-:W-:Y:S01]  /*30a0*/  FMNMX.FTZ R9, R12, R9, !PT ;  /* 0x000000090c097209 */ /* 0x000fe20007810000 */
[----:B------:R-:W-:Y:S01]  /*30b0*/  SYNCS.ARRIVE.TRANS64.RED.A1T0 RZ, [UR5], RZ ;  /* 0x000000ffffff79a7 */ /* 0x000fe20008100405 */
[C---:B------:R-:W-:Y:S02]  /*30c0*/  ISETP.GT.AND P2, PT, R59.reuse, 0x28, PT ;  /* 0x000000283b00780c */ /* 0x040fe40003f44270 */
[----:B----4-:R-:W-:Y:S01]  /*30d0*/  FSEL R90, R14, -INF , P1 ;  /* 0xff8000000e5a7808 */ /* 0x010fe20000800000 */
[----:B------:R-:W-:Y:S01]  /*30e0*/  FFMA.FTZ R14, R32, R7, -R53 ;  /* 0x00000007200e7223 */ /* 0x000fe20000010835 */
[----:B------:R-:W-:Y:S01]  /*30f0*/  FMNMX.FTZ R9, R34, R9, !PT ;  /* 0x0000000922097209 */ /* 0x000fe20007810000 */
[----:B------:R3:W-:Y:S01]  /*3100*/  MUFU.EX2 R5, R6 ;  /* 0x0000000600057308 */ /* 0x0007e20000000800 */
[----:B------:R-:W-:-:S02]  /*3110*/  ISETP.GT.AND P1, PT, R59, 0x29, PT ;  /* 0x000000293b00780c */ /* 0x000fc40003f24270 */
[----:B-----5:R-:W-:Y:S02]  /*3120*/  FSEL R32, R15, -INF , P2 ;  /* 0xff8000000f207808 */ /* 0x020fe40001000000 */
[----:B------:R-:W-:Y:S02]  /*3130*/  FMNMX.FTZ R9, R90, R9, !PT ;  /* 0x000000095a097209 */ /* 0x000fe40007810000 */
[C---:B------:R-:W-:Y:S01]  /*3140*/  ISETP.GT.AND P2, PT, R59.reuse, 0x30, PT ;  /* 0x000000303b00780c */ /* 0x040fe20003f44270 */
[----:B------:R-:W-:Y:S01]  /*3150*/  MUFU.TANH R27, R27 ;  /* 0x0000001b001b7308 */ /* 0x000fe20000002400 */
[----:B-1----:R-:W-:Y:S01]  /*3160*/  FSEL R20, R20, -INF , P1 ;  /* 0xff80000014147808 */ /* 0x002fe20000800000 */
[----:B---3--:R-:W-:Y:S01]  /*3170*/  FFMA.FTZ R6, R38, R7, -R53 ;  /* 0x0000000726067223 */ /* 0x008fe20000010835 */
[----:B------:R-:W-:Y:S02]  /*3180*/  FMNMX.FTZ R11, R32, R9, !PT ;  /* 0x00000009200b7209 */ /* 0x000fe40007810000 */
[----:B------:R-:W-:-:S02]  /*3190*/  ISETP.GT.AND P1, PT, R59, 0x31, PT ;  /* 0x000000313b00780c */ /* 0x000fc40003f24270 */
[----:B--2---:R-:W-:Y:S01]  /*31a0*/  FSEL R38, R21, -INF , P2 ;  /* 0xff80000015267808 */ /* 0x004fe20001000000 */
[----:B------:R-:W1:Y:S01]  /*31b0*/  MUFU.TANH R28, R28 ;  /* 0x0000001c001c7308 */ /* 0x000e620000002400 */
[----:B------:R-:W-:Y:S01]  /*31c0*/  FMNMX.FTZ R11, R20, R11, !PT ;  /* 0x0000000b140b7209 */ /* 0x000fe20007810000 */
[-CC-:B------:R-:W-:Y:S01]  /*31d0*/  FFMA.FTZ R21, R50, R7.reuse, -R53.reuse ;  /* 0x0000000732157223 */ /* 0x180fe20000010835 */
[C---:B------:R-:W-:Y:S01]  /*31e0*/  ISETP.GT.AND P2, PT, R59.reuse, 0x38, PT ;  /* 0x000000383b00780c */ /* 0x040fe20003f44270 */
[-CC-:B------:R-:W-:Y:S01]  /*31f0*/  FFMA.FTZ R50, R92, R7.reuse, -R53.reuse ;  /* 0x000000075c327223 */ /* 0x180fe20000010835 */
[----:B------:R-:W-:Y:S01]  /*3200*/  FSEL R104, R24, -INF , P1 ;  /* 0xff80000018687808 */ /* 0x000fe20000800000 */
[----:B------:R-:W-:Y:S01]  /*3210*/  FFMA.FTZ R24, R36, R7, -R53 ;  /* 0x0000000724187223 */ /* 0x000fe20000010835 */
[----:B------:R-:W-:Y:S01]  /*3220*/  FMNMX.FTZ R11, R38, R11, !PT ;  /* 0x0000000b260b7209 */ /* 0x000fe20007810000 */
[----:B------:R-:W2:Y:S01]  /*3230*/  MUFU.TANH R29, R29 ;  /* 0x0000001d001d7308 */ /* 0x000ea20000002400 */
[----:B------:R-:W-:-:S02]  /*3240*/  ISETP.GT.AND P1, PT, R59, 0x39, PT ;  /* 0x000000393b00780c */ /* 0x000fc40003f24270 */
[----:B------:R-:W-:Y:S02]  /*3250*/  CS2R R92, SRZ ;  /* 0x00000000005c7805 */ /* 0x000fe4000001ff00 */
[----:B------:R-:W-:Y:S02]  /*3260*/  FSEL R36, R25, -INF , P2 ;  /* 0xff80000019247808 */ /* 0x000fe40001000000 */
[----:B------:R-:W-:Y:S02]  /*3270*/  FMNMX.FTZ R11, R104, R11, !PT ;  /* 0x0000000b680b7209 */ /* 0x000fe40007810000 */
[----:B------:R-:W-:Y:S01]  /*3280*/  ISETP.GT.AND P2, PT, R59, 0x40, PT ;  /* 0x000000403b00780c */ /* 0x000fe20003f44270 */
[----:B------:R-:W3:Y:S01]  /*3290*/  MUFU.TANH R31, R31 ;  /* 0x0000001f001f7308 */ /* 0x000ee20000002400 */
[----:B0-----:R-:W-:Y:S02]  /*32a0*/  FSEL R26, R26, -INF , P1 ;  /* 0xff8000001a1a7808 */ /* 0x001fe40000800000 */
[----:B------:R-:W-:-:S02]  /*32b0*/  FMNMX.FTZ R13, R36, R11, !PT ;  /* 0x0000000b240d7209 */ /* 0x000fc40007810000 */
[C---:B------:R-:W-:Y:S02]  /*32c0*/  ISETP.GT.AND P1, PT, R59.reuse, 0x41, PT ;  /* 0x000000413b00780c */ /* 0x040fe40003f24270 */
[----:B------:R-:W-:Y:S01]  /*32d0*/  FMNMX.FTZ R13, R26, R13, !PT ;  /* 0x0000000d1a0d7209 */ /* 0x000fe20007810000 */
[----:B------:R0:W-:Y:S01]  /*32e0*/  MUFU.EX2 R9, R6 ;  /* 0x0000000600097308 */ /* 0x0001e20000000800 */
[----:B-1----:R-:W-:Y:S01]  /*32f0*/  FSEL R106, R28, -INF , P1 ;  /* 0xff8000001c6a7808 */ /* 0x002fe20000800000 */
[-CC-:B------:R-:W-:Y:S01]  /*3300*/  FFMA.FTZ R28, R40, R7.reuse, -R53.reuse ;  /* 0x00000007281c7223 */ /* 0x180fe20000010835 */
[----:B------:R-:W-:Y:S01]  /*3310*/  ISETP.GT.AND P1, PT, R59, 0x49, PT ;  /* 0x000000493b00780c */ /* 0x000fe20003f24270 */
[-CC-:B------:R-:W-:Y:S01]  /*3320*/  FFMA.FTZ R40, R44, R7.reuse, -R53.reuse ;  /* 0x000000072c287223 */ /* 0x180fe20000010835 */
[-CC-:B------:R-:W-:Y:S01]  /*3330*/  FFMA.FTZ R44, R48, R7.reuse, -R53.reuse ;  /* 0x00000007302c7223 */ /* 0x180fe20000010835 */
[-CC-:B------:R-:W-:Y:S01]  /*3340*/  FFMA.FTZ R48, R52, R7.reuse, -R53.reuse ;  /* 0x0000000734307223 */ /* 0x180fe20000010835 */
[-CC-:B------:R-:W-:Y:S01]  /*3350*/  FFMA.FTZ R52, R82, R7.reuse, -R53.reuse ;  /* 0x0000000752347223 */ /* 0x180fe20000010835 */
[----:B------:R-:W1:Y:S01]  /*3360*/  MUFU.TANH R33, R33 ;  /* 0x0000002100217308 */ /* 0x000e620000002400 */
[----:B0-----:R-:W-:Y:S01]  /*3370*/  FFMA.FTZ R6, R42, R7, -R53 ;  /* 0x000000072a067223 */ /* 0x001fe20000010835 */
[----:B------:R-:W-:-:S02]  /*3380*/  FSEL R42, R27, -INF , P2 ;  /* 0xff8000001b2a7808 */ /* 0x000fc40001000000 */
[----:B------:R-:W-:Y:S02]  /*3390*/  ISETP.GT.AND P2, PT, R59, 0x48, PT ;  /* 0x000000483b00780c */ /* 0x000fe40003f44270 */
[----:B------:R-:W-:Y:S02]  /*33a0*/  FMNMX.FTZ R13, R42, R13, !PT ;  /* 0x0000000d2a0d7209 */ /* 0x000fe40007810000 */
[----:B------:R-:W0:Y:S01]  /*33b0*/  MUFU.TANH R35, R35 ;  /* 0x0000002300237308 */ /* 0x000e220000002400 */
[----:B--2---:R-:W-:Y:S02]  /*33c0*/  FSEL R108, R29, -INF , P2 ;  /* 0xff8000001d6c7808 */ /* 0x004fe40001000000 */
[----:B------:R-:W-:Y:S02]  /*33d0*/  FMNMX.FTZ R13, R106, R13, !PT ;  /* 0x0000000d6a0d7209 */ /* 0x000fe40007810000 */
[----:B------:R-:W-:Y:S02]  /*33e0*/  ISETP.GT.AND P2, PT, R59, 0x50, PT ;  /* 0x000000503b00780c */ /* 0x000fe40003f44270 */
[----:B---3--:R-:W-:Y:S01]  /*33f0*/  FSEL R110, R31, -INF , P1 ;  /* 0xff8000001f6e7808 */ /* 0x008fe20000800000 */
[----:B------:R-:W2:Y:S01]  /*3400*/  MUFU.TANH R37, R37 ;  /* 0x0000002500257308 */ /* 0x000ea20000002400 */
[----:B------:R-:W-:Y:S01]  /*3410*/  FMNMX.FTZ R13, R108, R13, !PT ;  /* 0x0000000d6c0d7209 */ /* 0x000fe20007810000 */
[----:B------:R-:W-:Y:S01]  /*3420*/  FFMA.FTZ R31, R46, R7, -R53 ;  /* 0x000000072e1f7223 */ /* 0x000fe20000010835 */
[----:B------:R-:W-:-:S02]  /*3430*/  ISETP.GT.AND P1, PT, R59, 0x51, PT ;  /* 0x000000513b00780c */ /* 0x000fc40003f24270 */
[----:B-1----:R-:W-:Y:S01]  /*3440*/  FSEL R46, R33, -INF , P2 ;  /* 0xff800000212e7808 */ /* 0x002fe20001000000 */
[--C-:B------:R-:W-:Y:S01]  /*3450*/  FFMA.FTZ R33, R54, R7, -R53.reuse ;  /* 0x0000000736217223 */ /* 0x100fe20000010835 */
[----:B------:R-:W-:Y:S01]  /*3460*/  FMNMX.FTZ R13, R110, R13, !PT ;  /* 0x0000000d6e0d7209 */ /* 0x000fe20007810000 */
[----:B------:R-:W1:Y:S01]  /*3470*/  MUFU.TANH R39, R39 ;  /* 0x0000002700277308 */ /* 0x000e620000002400 */
[----:B------:R-:W-:Y:S01]  /*3480*/  ISETP.GT.AND P2, PT, R59, 0x58, PT ;  /* 0x000000583b00780c */ /* 0x000fe20003f44270 */
[-CC-:B------:R-:W-:Y:S01]  /*3490*/  FFMA.FTZ R54, R98, R7.reuse, -R53.reuse ;  /* 0x0000000762367223 */ /* 0x180fe20000010835 */
[----:B0-----:R-:W-:Y:S01]  /*34a0*/  FSEL R112, R35, -INF , P1 ;  /* 0xff80000023707808 */ /* 0x001fe20000800000 */
[----:B------:R-:W-:Y:S01]  /*34b0*/  FFMA.FTZ R35, R100, R7, -R53 ;  /* 0x0000000764237223 */ /* 0x000fe20000010835 */
[----:B------:R-:W-:Y:S02]  /*34c0*/  FMNMX.FTZ R13, R46, R13, !PT ;  /* 0x0000000d2e0d7209 */ /* 0x000fe40007810000 */
[----:B------:R-:W-:-:S02]  /*34d0*/  CS2R R100, SRZ ;  /* 0x0000000000647805 */ /* 0x000fc4000001ff00 */
[----:B------:R-:W-:Y:S01]  /*34e0*/  ISETP.GT.AND P1, PT, R59, 0x59, PT ;  /* 0x000000593b00780c */ /* 0x000fe20003f24270 */
[----:B------:R-:W0:Y:S01]  /*34f0*/  MUFU.TANH R41, R41 ;  /* 0x0000002900297308 */ /* 0x000e220000002400 */
[----:B--2---:R-:W-:Y:S01]  /*3500*/  FSEL R114, R37, -INF , P2 ;  /* 0xff80000025727808 */ /* 0x004fe20001000000 */
[--C-:B------:R-:W-:Y:S01]  /*3510*/  FFMA.FTZ R37, R58, R7, -R53.reuse ;  /* 0x000000073a257223 */ /* 0x100fe20000010835 */
[----:B------:R-:W-:Y:S01]  /*3520*/  FMNMX.FTZ R13, R112, R13, !PT ;  /* 0x0000000d700d7209 */ /* 0x000fe20007810000 */
[--C-:B------:R-:W-:Y:S01]  /*3530*/  FFMA.FTZ R58, R96, R7, -R53.reuse ;  /* 0x00000007603a7223 */ /* 0x100fe20000010835 */
[----:B------:R-:W-:Y:S02]  /*3540*/  ISETP.GT.AND P2, PT, R59, 0x60, PT ;  /* 0x000000603b00780c */ /* 0x000fe40003f44270 */
[----:B------:R-:W-:Y:S02]  /*3550*/  CS2R R98, SRZ ;  /* 0x0000000000627805 */ /* 0x000fe4000001ff00 */
[----:B------:R-:W-:Y:S01]  /*3560*/  FMNMX.FTZ R13, R114, R13, !PT ;  /* 0x0000000d720d7209 */ /* 0x000fe20007810000 */
[----:B------:R-:W2:Y:S01]  /*3570*/  MUFU.TANH R43, R43 ;  /* 0x0000002b002b7308 */ /* 0x000ea20000002400 */
[----:B-1----:R-:W-:Y:S01]  /*3580*/  FSEL R116, R39, -INF , P1 ;  /* 0xff80000027747808 */ /* 0x002fe20000800000 */
[-CC-:B------:R-:W-:Y:S01]  /*3590*/  FFMA.FTZ R39, R66, R7.reuse, -R53.reuse ;  /* 0x0000000742277223 */ /* 0x180fe20000010835 */
[----:B------:R-:W-:Y:S01]  /*35a0*/  ISETP.GT.AND P1, PT, R59, 0x61, PT ;  /* 0x000000613b00780c */ /* 0x000fe20003f24270 */
[----:B------:R-:W-:Y:S01]  /*35b0*/  FFMA.FTZ R66, R74, R7, -R53 ;  /* 0x000000074a427223 */ /* 0x000fe20000010835 */
[----:B------:R-:W-:-:S02]  /*35c0*/  FMNMX.FTZ R13, R116, R13, !PT ;  /* 0x0000000d740d7209 */ /* 0x000fc40007810000 */
[----:B------:R-:W-:Y:S01]  /*35d0*/  CS2R R96, SRZ ;  /* 0x0000000000607805 */ /* 0x000fe2000001ff00 */
[----:B------:R-:W1:Y:S01]  /*35e0*/  MUFU.TANH R45, R45 ;  /* 0x0000002d002d7308 */ /* 0x000e620000002400 */
[----:B0-----:R-:W-:Y:S01]  /*35f0*/  FSEL R118, R41, -INF , P2 ;  /* 0xff80000029767808 */ /* 0x001fe20001000000 */
[----:B------:R-:W-:Y:S01]  /*3600*/  FFMA.FTZ R41, R70, R7, -R53 ;  /* 0x0000000746297223 */ /* 0x000fe20000010835 */
[----:B------:R-:W-:Y:S02]  /*3610*/  ISETP.GT.AND P2, PT, R59, 0x68, PT ;  /* 0x000000683b00780c */ /* 0x000fe40003f44270 */
[----:B------:R-:W-:-:S03]  /*3620*/  FMNMX.FTZ R13, R118, R13, !PT ;  /* 0x0000000d760d7209 */ /* 0x000fc60007810000 */
[----:B------:R-:W0:Y:S01]  /*3630*/  MUFU.TANH R47, R47 ;  /* 0x0000002f002f7308 */ /* 0x000e220000002400 */
[----:B--2---:R-:W-:Y:S01]  /*3640*/  FSEL R120, R43, -INF , P1 ;  /* 0xff8000002b787808 */ /* 0x004fe20000800000 */
[----:B------:R-:W-:Y:S01]  /*3650*/  FFMA.FTZ R43, R78, R7, -R53 ;  /* 0x000000074e2b7223 */ /* 0x000fe20000010835 */
[----:B------:R-:W-:Y:S02]  /*3660*/  ISETP.GT.AND P1, PT, R59, 0x69, PT ;  /* 0x000000693b00780c */ /* 0x000fe40003f24270 */
[----:B------:R-:W-:-:S03]  /*3670*/  FMNMX.FTZ R13, R120, R13, !PT ;  /* 0x0000000d780d7209 */ /* 0x000fc60007810000 */
[----:B------:R-:W2:Y:S01]  /*3680*/  MUFU.TANH R49, R49 ;  /* 0x0000003100317308 */ /* 0x000ea20000002400 */
[----:B-1----:R-:W-:Y:S01]  /*3690*/  FSEL R122, R45, -INF , P2 ;  /* 0xff8000002d7a7808 */ /* 0x002fe20001000000 */
[----:B------:R-:W-:Y:S01]  /*36a0*/  FFMA.FTZ R45, R86, R7, -R53 ;  /* 0x00000007562d7223 */ /* 0x000fe20000010835 */
[----:B------:R-:W-:Y:S02]  /*36b0*/  ISETP.GT.AND P2, PT, R59, 0x70, PT ;  /* 0x000000703b00780c */ /* 0x000fe40003f44270 */
[----:B------:R-:W-:-:S03]  /*36c0*/  FMNMX.FTZ R13, R122, R13, !PT ;  /* 0x0000000d7a0d7209 */ /* 0x000fc60007810000 */
[----:B------:R-:W1:Y:S01]  /*36d0*/  MUFU.TANH R51, R51 ;  /* 0x0000003300337308 */ /* 0x000e620000002400 */
[----:B0-----:R-:W-:Y:S01]  /*36e0*/  FSEL R124, R47, -INF , P1 ;  /* 0xff8000002f7c7808 */ /* 0x001fe20000800000 */
[--C-:B------:R-:W-:Y:S01]  /*36f0*/  FFMA.FTZ R47, R94, R7, -R53.reuse ;  /* 0x000000075e2f7223 */ /* 0x100fe20000010835 */
[----:B------:R-:W-:Y:S02]  /*3700*/  ISETP.GT.AND P1, PT, R59, 0x71, PT ;  /* 0x000000713b00780c */ /* 0x000fe40003f24270 */
[----:B------:R-:W-:Y:S02]  /*3710*/  CS2R R94, SRZ ;  /* 0x00000000005e7805 */ /* 0x000fe4000001ff00 */
[----:B------:R-:W-:Y:S01]  /*3720*/  FMNMX.FTZ R13, R124, R13, !PT ;  /* 0x0000000d7c0d7209 */ /* 0x000fe20007810000 */
[----:B------:R-:W0:Y:S01]  /*3730*/  MUFU.TANH R57, R57 ;  /* 0x0000003900397308 */ /* 0x000e220000002400 */
[----:B--2---:R-:W-:Y:S01]  /*3740*/  FSEL R126, R49, -INF , P2 ;  /* 0xff800000317e7808 */ /* 0x004fe20001000000 */
[-CC-:B------:R-:W-:Y:S01]  /*3750*/  FFMA.FTZ R49, R60, R7.reuse, -R53.reuse ;  /* 0x000000073c317223 */ /* 0x180fe20000010835 */
[----:B------:R-:W-:Y:S01]  /*3760*/  ISETP.GT.AND P2, PT, R59, 0x78, PT ;  /* 0x000000783b00780c */ /* 0x000fe20003f44270 */
[----:B------:R-:W-:Y:S01]  /*3770*/  FFMA.FTZ R53, R102, R7, -R53 ;  /* 0x0000000766357223 */ /* 0x000fe20000010835 */
[----:B------:R-:W-:-:S02]  /*3780*/  FMNMX.FTZ R13, R126, R13, !PT ;  /* 0x0000000d7e0d7209 */ /* 0x000fc40007810000 */
[----:B------:R-:W-:Y:S01]  /*3790*/  CS2R R102, SRZ ;  /* 0x0000000000667805 */ /* 0x000fe2000001ff00 */
[----:B------:R-:W2:Y:S01]  /*37a0*/  MUFU.TANH R61, R61 ;  /* 0x0000003d003d7308 */ /* 0x000ea20000002400 */
[----:B-1----:R-:W-:Y:S02]  /*37b0*/  FSEL R128, R51, -INF , P1 ;  /* 0xff80000033807808 */ /* 0x002fe40000800000 */
[----:B------:R-:W-:Y:S02]  /*37c0*/  ISETP.GT.AND P1, PT, R59, 0x79, PT ;  /* 0x000000793b00780c */ /* 0x000fe40003f24270 */
[----:B------:R-:W-:-:S03]  /*37d0*/  FMNMX.FTZ R13, R128, R13, !PT ;  /* 0x0000000d800d7209 */ /* 0x000fc60007810000 */
[----:B------:R1:W-:Y:S01]  /*37e0*/  MUFU.EX2 R11, R6 ;  /* 0x00000006000b7308 */ /* 0x0003e20000000800 */
[----:B0-----:R-:W-:-:S04]  /*37f0*/  FSEL R130, R57, -INF , P2 ;  /* 0xff80000039827808 */ /* 0x001fc80001000000 */
[----:B------:R-:W-:-:S03]  /*3800*/  FMNMX.FTZ R13, R130, R13, !PT ;  /* 0x0000000d820d7209 */ /* 0x000fc60007810000 */
[----:B------:R-:W-:Y:S01]  /*3810*/  MUFU.EX2 R55, R55 ;  /* 0x0000003700377308 */ /* 0x000fe20000000800 */
[----:B--2---:R-:W-:-:S04]  /*3820*/  FSEL R132, R61, -INF , P1 ;  /* 0xff8000003d847808 */ /* 0x004fc80000800000 */
[----:B------:R-:W-:-:S03]  /*3830*/  FMNMX.FTZ R13, R132, R13, !PT ;  /* 0x0000000d840d7209 */ /* 0x000fc60007810000 */
[----:B------:R-:W0:Y:S02]  /*3840*/  MUFU.EX2 R72, R72 ;  /* 0x0000004800487308 */ /* 0x000e240000000800 */
[----:B-1----:R-:W1:Y:S06]  /*3850*/  SHFL.BFLY PT, R6, R13, 0x2, 0x1f ;  /* 0x0c401f000d067f89 */ /* 0x002e6c00000e0000 */
[----:B------:R-:W2:Y:S08]  /*3860*/  MUFU.EX2 R30, R30 ;  /* 0x0000001e001e7308 */ /* 0x000eb00000000800 */
[----:B------:R-:W3:Y:S08]  /*3870*/  MUFU.EX2 R14, R14 ;  /* 0x0000000e000e7308 */ /* 0x000ef00000000800 */
        /* <DEDUP_REMOVED lines=22> */
[----:B0-----:R-:W-:Y:S01]  /*39e0*/  FADD.FTZ R26, R55, R72 ;  /* 0x00000048371a7221 */ /* 0x001fe20000010000 */
[-CC-:B------:R-:W-:Y:S01]  /*39f0*/  FFMA.FTZ R10, R34, R7.reuse, -R13.reuse ;  /* 0x00000007220a7223 */ /* 0x180fe2000001080d */
[-CC-:B------:R-:W-:Y:S01]  /*3a00*/  FFMA.FTZ R57, R90, R7.reuse, -R13.reuse ;  /* 0x000000075a397223 */ /* 0x180fe2000001080d */
[-CC-:B------:R-:W-:Y:S01]  /*3a10*/  FFMA.FTZ R32, R32, R7.reuse, -R13.reuse ;  /* 0x0000000720207223 */ /* 0x180fe2000001080d */
[----:B------:R-:W0:Y:S01]  /*3a20*/  MUFU.EX2 R4, R4 ;  /* 0x0000000400047308 */ /* 0x000e220000000800 */
[----:B------:R-:W-:Y:S01]  /*3a30*/  FADD.FTZ R25, R3, R26 ;  /* 0x0000001a03197221 */ /* 0x000fe20000010000 */
[-CC-:B------:R-:W-:Y:S01]  /*3a40*/  FFMA.FTZ R61, R20, R7.reuse, -R13.reuse ;  /* 0x00000007143d7223 */ /* 0x180fe2000001080d */
[-CC-:B------:R-:W-:Y:S01]  /*3a50*/  FFMA.FTZ R20, R38, R7.reuse, -R13.reuse ;  /* 0x0000000726147223 */ /* 0x180fe2000001080d */
[----:B------:R-:W-:Y:S01]  /*3a60*/  FFMA.FTZ R65, R104, R7, -R13 ;  /* 0x0000000768417223 */ /* 0x000fe2000001080d */
[----:B--2---:R-:W-:Y:S01]  /*3a70*/  FADD.FTZ R26, R30, R25 ;  /* 0x000000191e1a7221 */ /* 0x004fe20000010000 */
[----:B---3--:R-:W-:Y:S01]  /*3a80*/  F2FP.F16.F32.PACK_AB R25, R14, R5 ;  /* 0x000000050e19723e */ /* 0x008fe200000000ff */
        /* <DEDUP_REMOVED lines=20> */
[-CC-:B------:R-:W-:Y:S01]  /*3bd0*/  FFMA.FTZ R130, R130, R7.reuse, -R13.reuse ;  /* 0x0000000782827223 */ /* 0x180fe2000001080d */
[----:B------:R-:W-:Y:S01]  /*3be0*/  FFMA.FTZ R132, R132, R7, -R13 ;  /* 0x0000000784847223 */ /* 0x000fe2000001080d */
[----:B------:R-:W-:-:S02]  /*3bf0*/  F2FP.F16.F32.PACK_AB R13, R72, R55 ;  /* 0x00000037480d723e */ /* 0x000fc400000000ff */
[----:B------:R-:W-:Y:S02]  /*3c00*/  CS2R R110, SRZ ;  /* 0x00000000006e7805 */ /* 0x000fe4000001ff00 */
[----:B------:R-:W-:Y:S01]  /*3c10*/  CS2R R106, SRZ ;  /* 0x00000000006a7805 */ /* 0x000fe2000001ff00 */
[----:B------:R-:W1:Y:S01]  /*3c20*/  MUFU.EX2 R64, R64 ;  /* 0x0000004000407308 */ /* 0x000e620000000800 */
[----:B--2---:R-:W-:Y:S01]  /*3c30*/  FADD.FTZ R12, R60, R15 ;  /* 0x0000000f3c0c7221 */ /* 0x004fe20000010000 */
[----:B------:R-:W-:Y:S01]  /*3c40*/  FADD.FTZ R15, R5, R26 ;  /* 0x0000001a050f7221 */ /* 0x000fe20000010000 */
[----:B------:R-:W-:Y:S02]  /*3c50*/  CS2R R104, SRZ ;  /* 0x0000000000687805 */ /* 0x000fe4000001ff00 */
[----:B------:R-:W-:Y:S01]  /*3c60*/  CS2R R90, SRZ ;  /* 0x00000000005a7805 */ /* 0x000fe2000001ff00 */
[----:B------:R-:W-:Y:S01]  /*3c70*/  FADD.FTZ R26, R14, R15 ;  /* 0x0000000f0e1a7221 */ /* 0x000fe20000010000 */
[----:B------:R-:W-:Y:S01]  /*3c80*/  F2FP.F16.F32.PACK_AB R15, R30, R3 ;  /* 0x000000031e0f723e */ /* 0x000fe200000000ff */
[----:B------:R-:W2:Y:S01]  /*3c90*/  MUFU.EX2 R63, R63 ;  /* 0x0000003f003f7308 */ /* 0x000ea20000000800 */
[----:B0-----:R-:W-:Y:S01]  /*3ca0*/  FADD.FTZ R27, R59, R12 ;  /* 0x0000000c3b1b7221 */ /* 0x001fe20000010000 */
[----:B------:R-:W-:-:S06]  /*3cb0*/  F2FP.F16.F32.PACK_AB R14, R60, R51 ;  /* 0x000000333c0e723e */ /* 0x000fcc00000000ff */
[----:B------:R-:W0:Y:S01]  /*3cc0*/  MUFU.EX2 R68, R68 ;  /* 0x0000004400447308 */ /* 0x000e220000000800 */
[----:B-1----:R-:W-:Y:S01]  /*3cd0*/  FADD.FTZ R12, R64, R27 ;  /* 0x0000001b400c7221 */ /* 0x002fe20000010000 */
[----:B------:R-:W-:-:S04]  /*3ce0*/  FADD.FTZ R27, R9, R26 ;  /* 0x0000001a091b7221 */ /* 0x000fc80000010000 */
[C---:B------:R-:W-:Y:S01]  /*3cf0*/  FADD.FTZ R26, R24.reuse, R27 ;  /* 0x0000001b181a7221 */ /* 0x040fe20000010000 */
[----:B------:R-:W-:Y:S01]  /*3d00*/  F2FP.F16.F32.PACK_AB R27, R24, R9 ;  /* 0x00000009181b723e */ /* 0x000fe200000000ff */
[----:B------:R-:W1:Y:S01]  /*3d10*/  MUFU.EX2 R10, R10 ;  /* 0x0000000a000a7308 */ /* 0x000e620000000800 */
[----:B--2---:R-:W-:Y:S01]  /*3d20*/  FADD.FTZ R5, R63, R12 ;  /* 0x0000000c3f057221 */ /* 0x004fe20000010000 */
[----:B------:R-:W-:Y:S01]  /*3d30*/  F2FP.F16.F32.PACK_AB R12, R4, R29 ;  /* 0x0000001d040c723e */ /* 0x000fe200000000ff */
[----:B------:R-:W-:Y:S01]  /*3d40*/  FADD.FTZ R9, R11, R26 ;  /* 0x0000001a0b097221 */ /* 0x000fe20000010000 */
[----:B------:R-:W-:Y:S02]  /*3d50*/  F2FP.F16.F32.PACK_AB R29, R28, R11 ;  /* 0x0000000b1c1d723e */ /* 0x000fe400000000ff */
[----:B------:R-:W-:Y:S01]  /*3d60*/  F2FP.F16.F32.PACK_AB R24, R64, R59 ;  /* 0x0000003b4018723e */ /* 0x000fe200000000ff */
[----:B------:R-:W-:Y:S01]  /*3d70*/  FADD.FTZ R30, R28, R9 ;  /* 0x000000091c1e7221 */ /* 0x000fe20000010000 */
[----:B------:R-:W2:Y:S01]  /*3d80*/  MUFU.EX2 R57, R57 ;  /* 0x0000003900397308 */ /* 0x000ea20000000800 */
[----:B0-----:R-:W-:Y:S01]  /*3d90*/  FADD.FTZ R5, R68, R5 ;  /* 0x0000000544057221 */ /* 0x001fe20000010000 */
[----:B------:R0:W-:Y:S01]  /*3da0*/  STSM.16.M88.4 [R16+0x21800], R12 ;  /* 0x0218000c10007844 */ /* 0x0001e20000000200 */
[----:B------:R-:W-:Y:S01]  /*3db0*/  FADD.FTZ R9, R31, R30 ;  /* 0x0000001e1f097221 */ /* 0x000fe20000010000 */
[----:B------:R-:W-:-:S02]  /*3dc0*/  F2FP.F16.F32.PACK_AB R31, R40, R31 ;  /* 0x0000001f281f723e */ /* 0x000fc400000000ff */
[----:B------:R-:W-:Y:S01]  /*3dd0*/  F2FP.F16.F32.PACK_AB R26, R68, R63 ;  /* 0x0000003f441a723e */ /* 0x000fe200000000ff */
[----:B------:R-:W-:Y:S01]  /*3de0*/  FADD.FTZ R30, R40, R9 ;  /* 0x00000009281e7221 */ /* 0x000fe20000010000 */
[----:B------:R-:W3:Y:S01]  /*3df0*/  MUFU.EX2 R32, R32 ;  /* 0x0000002000207308 */ /* 0x000ee20000000800 */
[----:B-1----:R-:W-:Y:S02]  /*3e00*/  FADD.FTZ R4, R10, R5 ;  /* 0x000000050a047221 */ /* 0x002fe40000010000 */
[----:B------:R-:W-:Y:S01]  /*3e10*/  FADD.FTZ R9, R21, R30 ;  /* 0x0000001e15097221 */ /* 0x000fe20000010000 */
[----:B------:R-:W-:Y:S03]  /*3e20*/  STSM.16.M88.4 [R22], R24 ;  /* 0x0000001816007844 */ /* 0x000fe60000000200 */
[----:B------:R-:W-:Y:S01]  /*3e30*/  FADD.FTZ R40, R44, R9 ;  /* 0x000000092c287221 */ /* 0x000fe20000010000 */
[----:B------:R-:W1:Y:S01]  /*3e40*/  MUFU.EX2 R61, R61 ;  /* 0x0000003d003d7308 */ /* 0x000e620000000800 */
[C---:B--2---:R-:W-:Y:S01]  /*3e50*/  FADD.FTZ R5, R57.reuse, R4 ;  /* 0x0000000439057221 */ /* 0x044fe20000010000 */
[----:B------:R-:W-:-:S02]  /*3e60*/  F2FP.F16.F32.PACK_AB R28, R57, R10 ;  /* 0x0000000a391c723e */ /* 0x000fc400000000ff */
[----:B0-----:R-:W-:-:S04]  /*3e70*/  F2FP.F16.F32.PACK_AB R13, R44, R21 ;  /* 0x000000152c0d723e */ /* 0x001fc800000000ff */
[----:B------:R-:W0:Y:S01]  /*3e80*/  MUFU.EX2 R20, R20 ;  /* 0x0000001400147308 */ /* 0x000e220000000800 */
[----:B---3--:R-:W-:-:S07]  /*3e90*/  FADD.FTZ R4, R32, R5 ;  /* 0x0000000520047221 */ /* 0x008fce0000010000 */
[----:B------:R-:W2:Y:S01]  /*3ea0*/  MUFU.EX2 R65, R65 ;  /* 0x0000004100417308 */ /* 0x000ea20000000800 */
[C---:B-1----:R-:W-:Y:S01]  /*3eb0*/  FADD.FTZ R5, R61.reuse, R4 ;  /* 0x000000043d057221 */ /* 0x042fe20000010000 */
[----:B------:R-:W-:-:S05]  /*3ec0*/  F2FP.F16.F32.PACK_AB R30, R61, R32 ;  /* 0x000000203d1e723e */ /* 0x000fca00000000ff */
[----:B------:R1:W-:Y:S01]  /*3ed0*/  STSM.16.M88.4 [R18], R28 ;  /* 0x0000001c12007844 */ /* 0x0003e20000000200 */
[----:B------:R-:W3:Y:S01]  /*3ee0*/  MUFU.EX2 R36, R36 ;  /* 0x0000002400247308 */ /* 0x000ee20000000800 */
[----:B0-----:R-:W-:-:S07]  /*3ef0*/  FADD.FTZ R4, R20, R5 ;  /* 0x0000000514047221 */ /* 0x001fce0000010000 */
[----:B------:R-:W0:Y:S01]  /*3f00*/  MUFU.EX2 R33, R33 ;  /* 0x0000002100217308 */ /* 0x000e220000000800 */
[C---:B--2---:R-:W-:Y:S01]  /*3f10*/  FADD.FTZ R9, R65.reuse, R4 ;  /* 0x0000000441097221 */ /* 0x044fe20000010000 */
[----:B------:R-:W-:Y:S01]  /*3f20*/  F2FP.F16.F32.PACK_AB R12, R65, R20 ;  /* 0x00000014410c723e */ /* 0x000fe200000000ff */
[----:B------:R-:W-:Y:S01]  /*3f30*/  IMAD.MOV.U32 R20, RZ, RZ, R136 ;  /* 0x000000ffff147224 */ /* 0x000fe200078e0088 */
[----:B-1----:R-:W1:Y:S04]  /*3f40*/  @P4 LDC R31, c[0x0][0x450] ;  /* 0x00011400ff1f4b82 */ /* 0x002e680000000800 */
[----:B------:R-:W2:Y:S01]  /*3f50*/  MUFU.EX2 R69, R69 ;  /* 0x0000004500457308 */ /* 0x000ea20000000800 */
[----:B---3--:R-:W-:-:S07]  /*3f60*/  FADD.FTZ R4, R36, R9 ;  /* 0x0000000924047221 */ /* 0x008fce0000010000 */
[----:B------:R-:W3:Y:S01]  /*3f70*/  MUFU.EX2 R48, R48 ;  /* 0x0000003000307308 */ /* 0x000ee20000000800 */
[----:B0-----:R-:W-:-:S07]  /*3f80*/  FADD.FTZ R9, R33, R40 ;  /* 0x0000002821097221 */ /* 0x001fce0000010000 */
[----:B------:R-:W0:Y:S01]  /*3f90*/  MUFU.EX2 R34, R34 ;  /* 0x0000002200227308 */ /* 0x000e220000000800 */
[C---:B--2---:R-:W-:Y:S01]  /*3fa0*/  FADD.FTZ R11, R69.reuse, R4 ;  /* 0x00000004450b7221 */ /* 0x044fe20000010000 */
[----:B------:R-:W-:-:S06]  /*3fb0*/  F2FP.F16.F32.PACK_AB R14, R69, R36 ;  /* 0x00000024450e723e */ /* 0x000fcc00000000ff */
[----:B------:R-:W2:Y:S01]  /*3fc0*/  MUFU.EX2 R37, R37 ;  /* 0x0000002500257308 */ /* 0x000ea20000000800 */
[C---:B---3--:R-:W-:Y:S01]  /*3fd0*/  FADD.FTZ R4, R48.reuse, R9 ;  /* 0x0000000930047221 */ /* 0x048fe20000010000 */
[----:B------:R-:W-:Y:S02]  /*3fe0*/  F2FP.F16.F32.PACK_AB R15, R48, R33 ;  /* 0x00000021300f723e */ /* 0x000fe400000000ff */
[----:B------:R-:W3:Y:S03]  /*3ff0*/  @P4 LDC R33, c[0x0][0x44c] ;  /* 0x00011300ff214b82 */ /* 0x000ee60000000800 */
[----:B------:R4:W-:Y:S01]  /*4000*/  STSM.16.M88.4 [R17], R12 ;  /* 0x0000000c11007844 */ /* 0x0009e20000000200 */
[----:B------:R-:W5:Y:S01]  /*4010*/  MUFU.EX2 R67, R67 ;  /* 0x0000004300437308 */ /* 0x000f620000000800 */
[----:B0-----:R-:W-:-:S07]  /*4020*/  FADD.FTZ R10, R34, R11 ;  /* 0x0000000b220a7221 */ /* 0x001fce0000010000 */
[----:B------:R-:W0:Y:S01]  /*4030*/  MUFU.EX2 R56, R56 ;  /* 0x0000003800387308 */ /* 0x000e220000000800 */
[----:B--2---:R-:W-:-:S07]  /*4040*/  FADD.FTZ R11, R37, R4 ;  /* 0x00000004250b7221 */ /* 0x004fce0000010000 */
[----:B------:R2:W1:Y:S01]  /*4050*/  MUFU.EX2 R0, R108 ;  /* 0x0000006c00007308 */ /* 0x0004620000000800 */
[C---:B-----5:R-:W-:Y:S01]  /*4060*/  FADD.FTZ R21, R67.reuse, R10 ;  /* 0x0000000a43157221 */ /* 0x060fe20000010000 */
[----:B----4-:R-:W-:Y:S01]  /*4070*/  F2FP.F16.F32.PACK_AB R12, R67, R34 ;  /* 0x00000022430c723e */ /* 0x010fe200000000ff */
[----:B---3--:R-:W-:-:S05]  /*4080*/  @P4 IMAD.HI.U32 R28, R136, R33, RZ ;  /* 0x00000021881c4227 */ /* 0x008fca00078e00ff */
[----:B------:R-:W3:Y:S01]  /*4090*/  MUFU.EX2 R39, R39 ;  /* 0x0000002700277308 */ /* 0x000ee20000000800 */
[C---:B0-----:R-:W-:Y:S01]  /*40a0*/  FADD.FTZ R4, R56.reuse, R11 ;  /* 0x0000000b38047221 */ /* 0x041fe20000010000 */
[----:B------:R-:W-:Y:S02]  /*40b0*/  F2FP.F16.F32.PACK_AB R13, R56, R37 ;  /* 0x00000025380d723e */ /* 0x000fe400000000ff */
[----:B--2---:R-:W-:Y:S02]  /*40c0*/  CS2R R108, SRZ ;  /* 0x00000000006c7805 */ /* 0x004fe4000001ff00 */
[----:B-1----:R-:W-:Y:S02]  /*40d0*/  @P4 SHF.R.U32.HI R20, RZ, R31, R28 ;  /* 0x0000001fff144219 */ /* 0x002fe4000001161c */
[----:B------:R-:W0:Y:S01]  /*40e0*/  MUFU.EX2 R71, R71 ;  /* 0x0000004700477308 */ /* 0x000e220000000800 */
[----:B------:R-:W-:-:S07]  /*40f0*/  FADD.FTZ R10, R0, R21 ;  /* 0x00000015000a7221 */ /* 0x000fce0000010000 */
[----:B------:R-:W1:Y:S01]  /*4100*/  MUFU.EX2 R62, R62 ;  /* 0x0000003e003e7308 */ /* 0x000e620000000800 */
[----:B---3--:R-:W-:-:S07]  /*4110*/  FADD.FTZ R11, R39, R4 ;  /* 0x00000004270b7221 */ /* 0x008fce0000010000 */
[----:B------:R-:W2:Y:S01]  /*4120*/  MUFU.EX2 R38, R38 ;  /* 0x0000002600267308 */ /* 0x000ea20000000800 */
[C---:B0-----:R-:W-:Y:S01]  /*4130*/  FADD.FTZ R21, R71.reuse, R10 ;  /* 0x0000000a47157221 */ /* 0x041fe20000010000 */
[----:B------:R-:W-:-:S06]  /*4140*/  F2FP.F16.F32.PACK_AB R14, R71, R0 ;  /* 0x00000000470e723e */ /* 0x000fcc00000000ff */
[----:B------:R-:W0:Y:S01]  /*4150*/  MUFU.EX2 R41, R41 ;  /* 0x0000002900297308 */ /* 0x000e220000000800 */
[C---:B-1----:R-:W-:Y:S01]  /*4160*/  FADD.FTZ R4, R62.reuse, R11 ;  /* 0x0000000b3e047221 */ /* 0x042fe20000010000 */
[----:B------:R-:W-:-:S05]  /*4170*/  F2FP.F16.F32.PACK_AB R15, R62, R39 ;  /* 0x000000273e0f723e */ /* 0x000fca00000000ff */
[----:B------:R1:W-:Y:S01]  /*4180*/  STSM.16.M88.4 [R16+0x27800], R12 ;  /* 0x0278000c10007844 */ /* 0x0003e20000000200 */
[----:B------:R3:W4:Y:S01]  /*4190*/  MUFU.EX2 R55, R112 ;  /* 0x0000007000377308 */ /* 0x0007220000000800 */
[----:B--2---:R-:W-:-:S07]  /*41a0*/  FADD.FTZ R0, R38, R21 ;  /* 0x0000001526007221 */ /* 0x004fce0000010000 */
[----:B------:R-:W2:Y:S01]  /*41b0*/  MUFU.EX2 R66, R66 ;  /* 0x0000004200427308 */ /* 0x000ea20000000800 */
[----:B0-----:R-:W-:Y:S01]  /*41c0*/  FADD.FTZ R21, R41, R4 ;  /* 0x0000000429157221 */ /* 0x001fe20000010000 */
[----:B---3--:R-:W-:-:S06]  /*41d0*/  CS2R R112, SRZ ;  /* 0x0000000000707805 */ /* 0x008fcc000001ff00 */
[----:B------:R0:W3:Y:S01]  /*41e0*/  MUFU.EX2 R3, R114 ;  /* 0x0000007200037308 */ /* 0x0000e20000000800 */
[C---:B----4-:R-:W-:Y:S01]  /*41f0*/  FADD.FTZ R0, R55.reuse, R0 ;  /* 0x0000000037007221 */ /* 0x050fe20000010000 */
[----:B------:R-:W-:-:S06]  /*4200*/  F2FP.F16.F32.PACK_AB R24, R55, R38 ;  /* 0x000000263718723e */ /* 0x000fcc00000000ff */
[----:B------:R-:W4:Y:S01]  /*4210*/  MUFU.EX2 R43, R43 ;  /* 0x0000002b002b7308 */ /* 0x000f220000000800 */
[C---:B--2---:R-:W-:Y:S01]  /*4220*/  FADD.FTZ R4, R66.reuse, R21 ;  /* 0x0000001542047221 */ /* 0x044fe20000010000 */
[----:B------:R-:W-:Y:S02]  /*4230*/  F2FP.F16.F32.PACK_AB R25, R66, R41 ;  /* 0x000000294219723e */ /* 0x000fe400000000ff */
[----:B0-----:R-:W-:-:S04]  /*4240*/  CS2R R114, SRZ ;  /* 0x0000000000727805 */ /* 0x001fc8000001ff00 */
[----:B------:R-:W0:Y:S01]  /*4250*/  MUFU.EX2 R116, R116 ;  /* 0x0000007400747308 */ /* 0x000e220000000800 */
[----:B---3--:R-:W-:-:S07]  /*4260*/  FADD.FTZ R21, R3, R0 ;  /* 0x0000000003157221 */ /* 0x008fce0000010000 */
[----:B------:R-:W2:Y:S01]  /*4270*/  MUFU.EX2 R52, R52 ;  /* 0x0000003400347308 */ /* 0x000ea20000000800 */
[----:B----4-:R-:W-:-:S07]  /*4280*/  FADD.FTZ R27, R43, R4 ;  /* 0x000000042b1b7221 */ /* 0x010fce0000010000 */
[----:B------:R-:W3:Y:S01]  /*4290*/  MUFU.EX2 R118, R118 ;  /* 0x0000007600767308 */ /* 0x000ee20000000800 */
[C---:B0-----:R-:W-:Y:S01]  /*42a0*/  FADD.FTZ R21, R116.reuse, R21 ;  /* 0x0000001574157221 */ /* 0x041fe20000010000 */
[----:B------:R-:W-:Y:S02]  /*42b0*/  F2FP.F16.F32.PACK_AB R26, R116, R3 ;  /* 0x00000003741a723e */ /* 0x000fe400000000ff */
[----:B------:R-:W-:-:S04]  /*42c0*/  CS2R R116, SRZ ;  /* 0x0000000000747805 */ /* 0x000fc8000001ff00 */
[----:B------:R-:W0:Y:S01]  /*42d0*/  MUFU.EX2 R45, R45 ;  /* 0x0000002d002d7308 */ /* 0x000e220000000800 */
[C---:B--2---:R-:W-:Y:S01]  /*42e0*/  FADD.FTZ R0, R52.reuse, R27 ;  /* 0x0000001b34007221 */ /* 0x044fe20000010000 */
[----:B------:R-:W-:-:S05]  /*42f0*/  F2FP.F16.F32.PACK_AB R27, R52, R43 ;  /* 0x0000002b341b723e */ /* 0x000fca00000000ff */
[----:B------:R2:W-:Y:S01]  /*4300*/  STSM.16.M88.4 [R23], R24 ;  /* 0x0000001817007844 */ /* 0x0005e20000000200 */
[----:B------:R4:W5:Y:S01]  /*4310*/  MUFU.EX2 R5, R120 ;  /* 0x0000007800057308 */ /* 0x0009620000000800 */
[----:B---3--:R-:W-:-:S07]  /*4320*/  FADD.FTZ R4, R118, R21 ;  /* 0x0000001576047221 */ /* 0x008fce0000010000 */
[----:B------:R-:W3:Y:S01]  /*4330*/  MUFU.EX2 R50, R50 ;  /* 0x0000003200327308 */ /* 0x000ee20000000800 */
[----:B0-----:R-:W-:Y:S01]  /*4340*/  FADD.FTZ R21, R45, R0 ;  /* 0x000000002d157221 */ /* 0x001fe20000010000 */
[----:B----4-:R-:W-:-:S06]  /*4350*/  CS2R R120, SRZ ;  /* 0x0000000000787805 */ /* 0x010fcc000001ff00 */
[----:B------:R-:W0:Y:S01]  /*4360*/  MUFU.EX2 R47, R47 ;  /* 0x0000002f002f7308 */ /* 0x000e220000000800 */
[C---:B-----5:R-:W-:Y:S01]  /*4370*/  FADD.FTZ R29, R5.reuse, R4 ;  /* 0x00000004051d7221 */ /* 0x060fe20000010000 */
[----:B-1----:R-:W-:Y:S02]  /*4380*/  F2FP.F16.F32.PACK_AB R12, R5, R118 ;  /* 0x00000076050c723e */ /* 0x002fe400000000ff */
[----:B------:R-:W-:-:S04]  /*4390*/  CS2R R118, SRZ ;  /* 0x0000000000767805 */ /* 0x000fc8000001ff00 */
[----:B------:R-:W1:Y:S01]  /*43a0*/  MUFU.EX2 R54, R54 ;  /* 0x0000003600367308 */ /* 0x000e620000000800 */
[----:B---3--:R-:W-:-:S07]  /*43b0*/  FADD.FTZ R4, R50, R21 ;  /* 0x0000001532047221 */ /* 0x008fce0000010000 */
[----:B------:R-:W3:Y:S01]  /*43c0*/  MUFU.EX2 R122, R122 ;  /* 0x0000007a007a7308 */ /* 0x000ee20000000800 */
[----:B0-----:R-:W-:-:S07]  /*43d0*/  FADD.FTZ R13, R47, R4 ;  /* 0x000000042f0d7221 */ /* 0x001fce0000010000 */
[----:B------:R-:W0:Y:S01]  /*43e0*/  MUFU.EX2 R49, R49 ;  /* 0x0000003100317308 */ /* 0x000e220000000800 */
[----:B-1----:R-:W-:Y:S01]  /*43f0*/  FADD.FTZ R4, R54, R13 ;  /* 0x0000000d36047221 */ /* 0x002fe20000010000 */
[----:B------:R-:W-:-:S06]  /*4400*/  F2FP.F16.F32.PACK_AB R13, R50, R45 ;  /* 0x0000002d320d723e */ /* 0x000fcc00000000ff */
[----:B------:R1:W4:Y:S01]  /*4410*/  MUFU.EX2 R9, R124 ;  /* 0x0000007c00097308 */ /* 0x0003220000000800 */
[----:B---3--:R-:W-:-:S07]  /*4420*/  FADD.FTZ R10, R122, R29 ;  /* 0x0000001d7a0a7221 */ /* 0x008fce0000010000 */
[----:B------:R-:W3:Y:S01]  /*4430*/  MUFU.EX2 R58, R58 ;  /* 0x0000003a003a7308 */ /* 0x000ee20000000800 */
[----:B0-----:R-:W-:Y:S01]  /*4440*/  FADD.FTZ R5, R49, R4 ;  /* 0x0000000431057221 */ /* 0x001fe20000010000 */
[----:B-1----:R-:W-:-:S06]  /*4450*/  CS2R R124, SRZ ;  /* 0x00000000007c7805 */ /* 0x002fcc000001ff00 */
[----:B------:R-:W0:Y:S01]  /*4460*/  MUFU.EX2 R126, R126 ;  /* 0x0000007e007e7308 */ /* 0x000e220000000800 */
[C---:B----4-:R-:W-:Y:S01]  /*4470*/  FADD.FTZ R15, R9.reuse, R10 ;  /* 0x0000000a090f7221 */ /* 0x050fe20000010000 */
[----:B------:R-:W-:Y:S02]  /*4480*/  F2FP.F16.F32.PACK_AB R14, R9, R122 ;  /* 0x0000007a090e723e */ /* 0x000fe400000000ff */
[----:B------:R-:W-:-:S04]  /*4490*/  CS2R R122, SRZ ;  /* 0x00000000007a7805 */ /* 0x000fc8000001ff00 */
[----:B------:R-:W-:Y:S01]  /*44a0*/  MUFU.EX2 R35, R35 ;  /* 0x0000002300237308 */ /* 0x000fe20000000800 */
[----:B---3--:R-:W-:Y:S01]  /*44b0*/  FADD.FTZ R4, R58, R5 ;  /* 0x000000053a047221 */ /* 0x008fe20000010000 */
[----:B------:R-:W-:Y:S02]  /*44c0*/  IADD3 R5, R20, R142, -R143 ;  /* 0x0000008e14057210 */ /* 0x000fe40007ffe88f */
[----:B--2---:R-:W-:-:S04]  /*44d0*/  F2FP.F16.F32.PACK_AB R25, R58, R49 ;  /* 0x000000313a19723e */ /* 0x004fc800000000ff */
[----:B------:R1:W2:Y:S01]  /*44e0*/  MUFU.EX2 R11, R128 ;  /* 0x00000080000b7308 */ /* 0x0002a20000000800 */
[----:B0-----:R-:W-:Y:S01]  /*44f0*/  FADD.FTZ R10, R126, R15 ;  /* 0x0000000f7e0a7221 */ /* 0x001fe20000010000 */
[----:B------:R-:W-:-:S05]  /*4500*/  F2FP.F16.F32.PACK_AB R15, R54, R47 ;  /* 0x0000002f360f723e */ /* 0x000fca00000000ff */
[----:B------:R0:W-:Y:S01]  /*4510*/  STSM.16.M88.4 [R18+0x6000], R12 ;  /* 0x0060000c12007844 */ /* 0x0001e20000000200 */
[----:B------:R-:W-:Y:S01]  /*4520*/  MUFU.EX2 R130, R130 ;  /* 0x0000008200827308 */ /* 0x000fe20000000800 */
[----:B-1----:R-:W-:-:S07]  /*4530*/  CS2R R128, SRZ ;  /* 0x0000000000807805 */ /* 0x002fce000001ff00 */
[----:B------:R1:W3:Y:S01]  /*4540*/  MUFU.EX2 R3, R132 ;  /* 0x0000008400037308 */ /* 0x0002e20000000800 */
[C---:B--2---:R-:W-:Y:S01]  /*4550*/  F2FP.F16.F32.PACK_AB R24, R11.reuse, R126 ;  /* 0x0000007e0b18723e */ /* 0x044fe200000000ff */
[----:B------:R-:W-:Y:S01]  /*4560*/  FADD.FTZ R9, R11, R10 ;  /* 0x0000000a0b097221 */ /* 0x000fe20000010000 */
[----:B------:R-:W-:-:S05]  /*4570*/  CS2R R126, SRZ ;  /* 0x00000000007e7805 */ /* 0x000fca000001ff00 */
[----:B------:R-:W2:Y:S01]  /*4580*/  MUFU.EX2 R0, R53 ;  /* 0x0000003500007308 */ /* 0x000ea20000000800 */
[----:B-1----:R-:W-:Y:S02]  /*4590*/  CS2R R132, SRZ ;  /* 0x0000000000847805 */ /* 0x002fe4000001ff00 */
[----:B---3--:R-:W-:Y:S01]  /*45a0*/  F2FP.F16.F32.PACK_AB R26, R3, R130 ;  /* 0x00000082031a723e */ /* 0x008fe200000000ff */
[----:B------:R-:W-:-:S04]  /*45b0*/  FADD.FTZ R130, R130, R9 ;  /* 0x0000000982827221 */ /* 0x000fc80000010000 */
[----:B------:R-:W-:Y:S01]  /*45c0*/  FADD.FTZ R3, R3, R130 ;  /* 0x0000008203037221 */ /* 0x000fe20000010000 */
[----:B------:R-:W-:Y:S02]  /*45d0*/  CS2R R130, SRZ ;  /* 0x0000000000827805 */ /* 0x000fe4000001ff00 */
[----:B--2---:R-:W-:Y:S01]  /*45e0*/  F2FP.F16.F32.PACK_AB R27, R0, R35 ;  /* 0x00000023001b723e */ /* 0x004fe200000000ff */
[----:B------:R-:W-:Y:S01]  /*45f0*/  FADD.FTZ R35, R35, R4 ;  /* 0x0000000423237221 */ /* 0x000fe20000010000 */
[----:B------:R-:W-:-:S03]  /*4600*/  SHF.R.S32.HI R4, RZ, 0x1f, R5 ;  /* 0x0000001fff047819 */ /* 0x000fc60000011405 */
[----:B------:R0:W-:Y:S01]  /*4610*/  STSM.16.M88.4 [R17+0x6000], R24 ;  /* 0x0060001811007844 */ /* 0x0001e20000000200 */
[----:B------:R-:W-:Y:S01]  /*4620*/  LEA.HI R5, R4, R5, RZ, 0x7 ;  /* 0x0000000504057211 */ /* 0x000fe200078f38ff */
[----:B------:R-:W-:Y:S02]  /*4630*/  VIADD R4, R88, 0xfffffffe ;  /* 0xfffffffe58047836 */ /* 0x000fe40000000000 */
[----:B------:R-:W-:Y:S01]  /*4640*/  FADD.FTZ R0, R0, R35 ;  /* 0x0000002300007221 */ /* 0x000fe20000010000 */
[----:B------:R1:W-:Y:S06]  /*4650*/  MEMBAR.ALL.CTA ;  /* 0x0000000000007992 */ /* 0x0003ec0000008000 */
[----:B-1----:R-:W1:Y:S01]  /*4660*/  FENCE.VIEW.ASYNC.S ;  /* 0x00000000000073c6 */ /* 0x002e620000000000 */
[----:B------:R-:W-:-:S02]  /*4670*/  SHF.R.S32.HI R5, RZ, 0x7, R5 ;  /* 0x00000007ff057819 */ /* 0x000fc40000011405 */
[----:B------:R-:W-:Y:S02]  /*4680*/  CS2R R88, SRZ ;  /* 0x0000000000587805 */ /* 0x000fe4000001ff00 */
[----:B------:R-:W-:-:S04]  /*4690*/  VIMNMX R144, R146, R5, !PT ;  /* 0x0000000592907248 */ /* 0x000fc80007fe0100 */
[----:B------:R-:W-:Y:S01]  /*46a0*/  ISETP.GE.AND P1, PT, R4, R144, PT ;  /* 0x000000900400720c */ /* 0x000fe20003f26270 */
[----:B-1----:R-:W-:-:S12]  /*46b0*/  NOP ;  /* 0x0000000000007918 */ /* 0x002fd80000000000 */
[----:B0-----:R-:W-:Y:S05]  /*46c0*/  @!P1 BRA `(.L_x_12112) ;  /* 0x0000003000909947 */ /* 0x001fea0003800000 */
[----:B------:R-:W-:Y:S01]  /*46d0*/  IMAD.MOV.U32 R5, RZ, RZ, R8 ;  /* 0x000000ffff057224 */ /* 0x000fe200078e0008 */
[----:B------:R-:W-:Y:S01]  /*46e0*/  UMOV UR6, UR38 ;  /* 0x0000002600067c82 */ /* 0x000fe20008000000 */
[----:B------:R-:W-:Y:S01]  /*46f0*/  IMAD.MOV.U32 R9, RZ, RZ, R6 ;  /* 0x000000ffff097224 */ /* 0x000fe200078e0006 */
[----:B------:R-:W-:Y:S01]  /*4700*/  ULDC UR5, c[0x0][0x9d8] ;  /* 0x0002760000057ab9 */ /* 0x000fe20000000800 */
[----:B------:R-:W-:Y:S02]  /*4710*/  IMAD.MOV.U32 R10, RZ, RZ, R2 ;  /* 0x000000ffff0a7224 */ /* 0x000fe400078e0002 */
[----:B------:R-:W-:-:S07]  /*4720*/  IMAD.MOV.U32 R135, RZ, RZ, RZ ;  /* 0x000000ffff877224 */ /* 0x000fce00078e00ff */
.L_x_12123:
[----:B------:R-:W-:Y:S01]  /*4730*/  ISETP.NE.AND P2, PT, RZ, UR40, PT ;  /* 0x00000028ff007c0c */ /* 0x000fe2000bf45270 */
[----:B------:R-:W-:-:S04]  /*4740*/  UISETP.NE.AND UP0, UPT, UR6, 0x1, UPT ;  /* 0x000000010600788c */ /* 0x000fc8000bf05270 */
[----:B------:R-:W-:-:S06]  /*4750*/  USEL UR7, URZ, 0x1, UP0 ;  /* 0x000000013f077887 */ /* 0x000fcc0008000000 */
[----:B------:R-:W-:Y:S02]  /*4760*/  LOP3.LUT R2, R10, UR7, RZ, 0x3c, !PT ;  /* 0x000000070a027c12 */ /* 0x000fe4000f8e3cff */
[----:B------:R-:W-:Y:S05]  /*4770*/  @P2 BRA `(.L_x_12113) ;  /* 0x0000000000342947 */ /* 0x000fea0003800000 */
[----:B------:R-:W-:Y:S05]  /*4780*/  @!P0 BRA `(.L_x_12114) ;  /* 0x0000000000048947 */ /* 0x000fea0003800000 */
[----:B------:R-:W-:Y:S01]  /*4790*/  BPT.TRAP 0x1 ;  /* 0x000000040000795c */ /* 0x000fe20000300000 */
.L_x_12114:
[----:B------:R-:W-:Y:S01]  /*47a0*/  UIADD3 UR7, UR6, 0x1, URZ ;  /* 0x0000000106077890 */ /* 0x000fe2000fffe03f */
[----:B------:R-:W-:-:S03]  /*47b0*/  SHF.L.U32 R6, R2, 0x1f, RZ ;  /* 0x0000001f02067819 */ /* 0x000fc600000006ff */
[----:B------:R-:W-:-:S04]  /*47c0*/  UISETP.NE.AND UP0, UPT, UR7, 0x2, UPT ;  /* 0x000000020700788c */ /* 0x000fc8000bf05270 */
[----:B------:R-:W-:-:S04]  /*47d0*/  USEL UR7, UR7, URZ, UP0 ;  /* 0x0000003f07077287 */ /* 0x000fc80008000000 */
[----:B------:R-:W-:-:S09]  /*47e0*/  ULEA UR7, UR7, UR41, 0x3 ;  /* 0x0000002907077291 */ /* 0x000fd2000f8e183f */
[----:B------:R0:W1:Y:S01]  /*47f0*/  SYNCS.PHASECHK.TRANS64.TRYWAIT P1, [UR7+0x2d830], R6 ;  /* 0x02d83006ff0075a7 */ /* 0x0000620008020147 */
[----:B------:R-:W-:Y:S05]  /*4800*/  @!P0 BRA `(.L_x_12115) ;  /* 0x0000000000048947 */ /* 0x000fea0003800000 */
[----:B------:R-:W-:Y:S01]  /*4810*/  BPT.TRAP 0x1 ;  /* 0x000000040000795c */ /* 0x000fe20000300000 */
.L_x_12115:
[----:B-1----:R-:W-:Y:S05]  /*4820*/  @P1 BRA `(.L_x_12113) ;  /* 0x0000000000081947 */ /* 0x002fea0003800000 */
[----:B------:R-:W1:Y:S02]  /*4830*/  SYNCS.PHASECHK.TRANS64.TRYWAIT P1, [UR7+0x2d830], R6 ;  /* 0x02d83006ff0075a7 */ /* 0x000e640008020147 */
[----:B-1----:R-:W-:Y:S05]  /*4840*/  @!P1 BRA `(.L_x_12116) ;  /* 0x000000f000289947 */ /* 0x002fea0003800000 */
.L_x_12113:
        /* <DEDUP_REMOVED lines=40> */
.L_x_12118:
[----:B------:R-:W-:Y:S01]  /*4ad0*/  ULEA UR7, UR6, UR41, 0x3 ;  /* 0x0000002906077291 */ /* 0x000fe2000f8e183f */
[----:B------:R-:W-:-:S08]  /*4ae0*/  SHF.L.U32 R6, R10, 0x1f, RZ ;  /* 0x0000001f0a067819 */ /* 0x000fd000000006ff */
[----:B------:R0:W1:Y:S01]  /*4af0*/  SYNCS.PHASECHK.TRANS64.TRYWAIT P1, [UR7+0x2d850], R6 ;  /* 0x02d85006ff0075a7 */ /* 0x0000620008020147 */
[----:B------:R-:W-:Y:S05]  /*4b00*/  @!P0 BRA `(.L_x_12119) ;  /* 0x0000000000048947 */ /* 0x000fea0003800000 */
[----:B------:R-:W-:Y:S01]  /*4b10*/  BPT.TRAP 0x1 ;  /* 0x000000040000795c */ /* 0x000fe20000300000 */
.L_x_12119:
[----:B-1----:R-:W-:Y:S05]  /*4b20*/  @P1 BRA `(.L_x_12117) ;  /* 0x0000000000081947 */ /* 0x002fea0003800000 */
[----:B------:R-:W1:Y:S02]  /*4b30*/  SYNCS.PHASECHK.TRANS64.TRYWAIT P1, [UR7+0x2d850], R6 ;  /* 0x02d85006ff0075a7 */ /* 0x000e640008020147 */
[----:B-1----:R-:W-:Y:S05]  /*4b40*/  @!P1 BRA `(.L_x_12120) ;  /* 0x000000ec00809947 */ /* 0x002fea0003800000 */
.L_x_12117:
        /* <DEDUP_REMOVED lines=18> */
[----:B------:R-:W-:-:S02]  /*4c70*/  ISETP.GE.U32.AND P1, PT, R8, 0x180, PT ;  /* 0x000001800800780c */ /* 0x000fc40003f26070 */
[----:B0-----:R-:W-:-:S04]  /*4c80*/  IADD3 R6, R7, 0x9, RZ ;  /* 0x0000000907067810 */ /* 0x001fc80007ffe0ff */
        /* <DEDUP_REMOVED lines=50> */
.L_x_12121:
[----:B0-----:R-:W0:Y:S01]  /*4fb0*/  LDC R6, c[0x0][0x448] ;  /* 0x00011200ff067b82 */ /* 0x001e220000000800 */
[----:B------:R-:W-:Y:S02]  /*4fc0*/  IMAD.IADD R10, R147, 0x1, R136 ;  /* 0x00000001930a7824 */ /* 0x000fe400078e0288 */
        /* <DEDUP_REMOVED lines=22> */
[----:B0-----:R-:W-:Y:S01]  /*5130*/  ISETP.NE.AND P1, PT, R6, 0x1, PT ;  /* 0x000000010600780c */ /* 0x001fe20003f25270 */
        /* <DEDUP_REMOVED lines=15> */
[----:B------:R-:W-:Y:S01]  /*5230*/  FMUL.FTZ R41, R59, UR5 ;  /* 0x000000053b297c20 */ /* 0x000fe20008410000 */
[----:B------:R-:W-:Y:S01]  /*5240*/  FMUL.FTZ R40, R52, UR5 ;  /* 0x0000000534287c20 */ /* 0x000fe20008410000 */
[----:B------:R-:W-:Y:S01]  /*5250*/  FMUL.FTZ R52, R67, UR5 ;  /* 0x0000000543347c20 */ /* 0x000fe20008410000 */
[----:B------:R-:W-:Y:S01]  /*5260*/  FMUL.FTZ R67, R85, UR5 ;  /* 0x0000000555437c20 */ /* 0x000fe20008410000 */
[----:B------:R-:W5:Y:S01]  /*5270*/  MUFU.TANH R35, R35 ;  /* 0x0000002300237308 */ /* 0x000f620000002400 */
[----:B------:R-:W1:Y:S01]  /*5280*/  @P1 LDC R6, c[0x0][0x450] ;  /* 0x00011400ff061b82 */ /* 0x000e620000000800 */
        /* <DEDUP_REMOVED lines=15> */
[----:B----4-:R-:W-:-:S04]  /*5380*/  @P1 IMAD.HI.U32 R7, R10, R7, RZ ;  /* 0x000000070a071227 */ /* 0x010fc800078e00ff */
[----:B------:R-:W-:Y:S01]  /*5390*/  FMUL.FTZ R78, R78, UR5 ;  /* 0x000000054e4e7c20 */ /* 0x000fe20008410000 */
[----:B------:R-:W-:-:S04]  /*53a0*/  ULEA UR7, UR38, UR41, 0x3 ;  /* 0x0000002926077291 */ /* 0x000fc8000f8e183f */
[----:B------:R-:W-:Y:S01]  /*53b0*/  UIADD3 UR7, UR7, 0x2d840, URZ ;  /* 0x0002d84007077890 */ /* 0x000fe2000fffe03f */
[----:B------:R-:W-:Y:S01]  /*53c0*/  MUFU.TANH R139, R139 ;  /* 0x0000008b008b7308 */ /* 0x000fe20000002400 */
[----:B-1----:R-:W-:Y:S01]  /*53d0*/  @P1 SHF.R.U32.HI R10, RZ, R6, R7 ;  /* 0x00000006ff0a1219 */ /* 0x002fe20000011607 */
[----:B------:R-:W-:Y:S01]  /*53e0*/  FMUL.FTZ R6, R27, UR5 ;  /* 0x000000051b067c20 */ /* 0x000fe20008410000 */
[----:B------:R-:W-:Y:S01]  /*53f0*/  FMUL.FTZ R27, R46, UR5 ;  /* 0x000000052e1b7c20 */ /* 0x000fe20008410000 */
[----:B------:R-:W-:Y:S01]  /*5400*/  FMUL.FTZ R46, R57, UR5 ;  /* 0x00000005392e7c20 */ /* 0x000fe20008410000 */
[----:B------:R-:W-:Y:S01]  /*5410*/  FMUL.FTZ R57, R58, UR5 ;  /* 0x000000053a397c20 */ /* 0x000fe20008410000 */
[----:B------:R-:W1:Y:S01]  /*5420*/  SHFL.IDX PT, R69, R10, RZ, 0x1c1f ;  /* 0x001c1fff0a457589 */ /* 0x000e6200000e0000 */
[----:B------:R-:W-:Y:S02]  /*5430*/  IMAD.MOV.U32 R58, RZ, RZ, -0x80 ;  /* 0xffffff80ff3a7424 */ /* 0x000fe400078e00ff */
[----:B------:R-:W-:Y:S01]  /*5440*/  FMUL.FTZ R7, R26, UR5 ;  /* 0x000000051a077c20 */ /* 0x000fe20008410000 */
[----:B------:R-:W-:Y:S01]  /*5450*/  FMUL.FTZ R26, R43, UR5 ;  /* 0x000000052b1a7c20 */ /* 0x000fe20008410000 */
[----:B------:R-:W-:Y:S01]  /*5460*/  FMUL.FTZ R43, R56, UR5 ;  /* 0x00000005382b7c20 */ /* 0x000fe20008410000 */
[----:B------:R-:W-:-:S02]  /*5470*/  IMAD R58, R4, R58, 0x1 ;  /* 0x00000001043a7424 */ /* 0x000fc400078e023a */
[----:B------:R-:W-:Y:S01]  /*5480*/  FMUL.FTZ R56, R63, UR5 ;  /* 0x000000053f387c20 */ /* 0x000fe20008410000 */
[----:B------:R-:W-:Y:S01]  /*5490*/  FMUL.FTZ R63, R76, UR5 ;  /* 0x000000054c3f7c20 */ /* 0x000fe20008410000 */
[----:B------:R-:W4:Y:S01]  /*54a0*/  MUFU.TANH R46, R46 ;  /* 0x0000002e002e7308 */ /* 0x000f220000002400 */
[----:B------:R-:W2:Y:S01]  /*54b0*/  SHFL.IDX PT, R76, R10, 0x1, 0x1c1f ;  /* 0x003c1f000a4c7f89 */ /* 0x000ea200000e0000 */
[----:B------:R-:W-:Y:S01]  /*54c0*/  IADD3 R58, R142, R58, -R145 ;  /* 0x0000003a8e3a7210 */ /* 0x000fe20007ffe891 */
[----:B------:R-:W-:-:S04]  /*54d0*/  UPRMT UR7, UR42, 0x654, UR7 ;  /* 0x000006542a077896 */ /* 0x000fc80008000007 */
[----:B------:R-:W-:Y:S01]  /*54e0*/  IMAD.IADD R58, R58, 0x1, -R143 ;  /* 0x000000013a3a7824 */ /* 0x000fe200078e0a8f */
[----:B------:R-:W4:Y:S04]  /*54f0*/  MUFU.TANH R47, R47 ;  /* 0x0000002f002f7308 */ /* 0x000f280000002400 */
[----:B------:R-:W-:Y:S01]  /*5500*/  SYNCS.ARRIVE.TRANS64.RED.A1T0 RZ, [UR7], RZ ;  /* 0x000000ffffff79a7 */ /* 0x000fe20008100407 */
[----:B-1----:R-:W-:-:S03]  /*5510*/  IMAD.IADD R69, R58, 0x1, R69 ;  /* 0x000000013a457824 */ /* 0x002fc600078e0245 */
[----:B------:R-:W1:Y:S02]  /*5520*/  MUFU.TANH R60, R60 ;  /* 0x0000003c003c7308 */ /* 0x000e640000002400 */
[C---:B------:R-:W-:Y:S02]  /*5530*/  ISETP.GT.AND P4, PT, R69.reuse, 0x8, PT ;  /* 0x000000084500780c */ /* 0x040fe40003f84270 */
[C---:B------:R-:W-:Y:S02]  /*5540*/  ISETP.GT.AND P5, PT, R69.reuse, 0x9, PT ;  /* 0x000000094500780c */ /* 0x040fe40003fa4270 */
[----:B------:R-:W-:Y:S02]  /*5550*/  FSEL R138, R138, -INF , P4 ;  /* 0xff8000008a8a7808 */ /* 0x000fe40002000000 */
[----:B------:R-:W1:Y:S01]  /*5560*/  MUFU.TANH R13, R13 ;  /* 0x0000000d000d7308 */ /* 0x000e620000002400 */
[----:B------:R-:W-:Y:S01]  /*5570*/  ISETP.GT.AND P4, PT, R69, 0x19, PT ;  /* 0x000000194500780c */ /* 0x000fe20003f84270 */
[----:B--2---:R-:W-:Y:S01]  /*5580*/  IMAD.IADD R76, R58, 0x1, R76 ;  /* 0x000000013a4c7824 */ /* 0x004fe200078e024c */
[----:B------:R-:W-:-:S02]  /*5590*/  FSEL R74, R11, -INF , P5 ;  /* 0xff8000000b4a7808 */ /* 0x000fc40002800000 */
[----:B------:R-:W-:Y:S02]  /*55a0*/  ISETP.GT.AND P5, PT, R69, 0x20, PT ;  /* 0x000000204500780c */ /* 0x000fe40003fa4270 */
[----:B0-----:R-:W-:Y:S01]  /*55b0*/  FSEL R70, R21, -INF , P4 ;  /* 0xff80000015467808 */ /* 0x001fe20002000000 */
[----:B------:R-:W0:Y:S01]  /*55c0*/  MUFU.TANH R10, R80 ;  /* 0x00000050000a7308 */ /* 0x000e220000002400 */
[----:B------:R-:W-:Y:S02]  /*55d0*/  ISETP.GT.AND P4, PT, R69, 0x30, PT ;  /* 0x000000304500780c */ /* 0x000fe40003f84270 */
[----:B---3--:R-:W-:Y:S02]  /*55e0*/  FSEL R84, R29, -INF , P5 ;  /* 0xff8000001d547808 */ /* 0x008fe40002800000 */
[----:B------:R-:W-:Y:S02]  /*55f0*/  ISETP.GT.AND P5, PT, R69, 0x31, PT ;  /* 0x000000314500780c */ /* 0x000fe40003fa4270 */
[----:B-----5:R-:W-:Y:S01]  /*5600*/  FSEL R77, R35, -INF , P4 ;  /* 0xff800000234d7808 */ /* 0x020fe20002000000 */
[----:B------:R-:W2:Y:S01]  /*5610*/  MUFU.TANH R140, R140 ;  /* 0x0000008c008c7308 */ /* 0x000ea20000002400 */
[----:B------:R-:W-:-:S02]  /*5620*/  ISETP.GT.AND P4, PT, R69, 0x41, PT ;  /* 0x000000414500780c */ /* 0x000fc40003f84270 */
[----:B------:R-:W-:Y:S02]  /*5630*/  FSEL R29, R37, -INF , P5 ;  /* 0xff800000251d7808 */ /* 0x000fe40002800000 */
[C---:B------:R-:W-:Y:S02]  /*5640*/  ISETP.GT.AND P5, PT, R69.reuse, 0x48, PT ;  /* 0x000000484500780c */ /* 0x040fe40003fa4270 */
[----:B----4-:R-:W-:Y:S01]  /*5650*/  FSEL R59, R46, -INF , P4 ;  /* 0xff8000002e3b7808 */ /* 0x010fe20002000000 */
[----:B------:R-:W3:Y:S01]  /*5660*/  MUFU.TANH R33, R33 ;  /* 0x0000002100217308 */ /* 0x000ee20000002400 */
[C---:B------:R-:W-:Y:S02]  /*5670*/  ISETP.GT.AND P3, PT, R69.reuse, 0x1, PT ;  /* 0x000000014500780c */ /* 0x040fe40003f64270 */
[----:B------:R-:W-:Y:S02]  /*5680*/  ISETP.GT.AND P4, PT, R69, 0x58, PT ;  /* 0x000000584500780c */ /* 0x000fe40003f84270 */
[----:B------:R-:W-:-:S02]  /*5690*/  FSEL R54, R54, -INF , P5 ;  /* 0xff80000036367808 */ /* 0x000fc40002800000 */
[----:B------:R-:W-:Y:S01]  /*56a0*/  ISETP.GT.AND P5, PT, R69, 0x59, PT ;  /* 0x000000594500780c */ /* 0x000fe20003fa4270 */
[----:B------:R-:W4:Y:S01]  /*56b0*/  MUFU.TANH R6, R6 ;  /* 0x0000000600067308 */ /* 0x000f220000002400 */
[----:B------:R-:W-:Y:S02]  /*56c0*/  FSEL R139, R139, -INF , P3 ;  /* 0xff8000008b8b7808 */ /* 0x000fe40001800000 */
[----:B------:R-:W-:Y:S02]  /*56d0*/  FSEL R46, R47, -INF , P4 ;  /* 0xff8000002f2e7808 */ /* 0x000fe40002000000 */
[C---:B------:R-:W-:Y:S02]  /*56e0*/  ISETP.GT.AND P3, PT, R69.reuse, 0x18, PT ;  /* 0x000000184500780c */ /* 0x040fe40003f64270 */
[----:B-1----:R-:W-:Y:S01]  /*56f0*/  FSEL R47, R60, -INF , P5 ;  /* 0xff8000003c2f7808 */ /* 0x002fe20002800000 */
[----:B------:R-:W1:Y:S01]  /*5700*/  MUFU.TANH R137, R137 ;  /* 0x0000008900897308 */ /* 0x000e620000002400 */
[----:B------:R-:W-:-:S02]  /*5710*/  ISETP.GT.AND P5, PT, R69, 0x70, PT ;  /* 0x000000704500780c */ /* 0x000fc40003fa4270 */
[----:B------:R-:W-:Y:S02]  /*5720*/  ISETP.GT.AND P2, PT, R69, RZ, PT ;  /* 0x000000ff4500720c */ /* 0x000fe40003f44270 */
[----:B------:R-:W-:Y:S02]  /*5730*/  FSEL R85, R13, -INF , P3 ;  /* 0xff8000000d557808 */ /* 0x000fe40001800000 */
[----:B------:R-:W-:Y:S01]  /*5740*/  ISETP.GT.AND P3, PT, R69, 0x29, PT ;  /* 0x000000294500780c */ /* 0x000fe20003f64270 */
[----:B------:R-:W5:Y:S01]  /*5750*/  MUFU.TANH R12, R12 ;  /* 0x0000000c000c7308 */ /* 0x000f620000002400 */
[----:B0-----:R-:W-:Y:S02]  /*5760*/  FSEL R10, R10, -INF , P5 ;  /* 0xff8000000a0a7808 */ /* 0x001fe40002800000 */
[----:B------:R-:W-:Y:S02]  /*5770*/  ISETP.GT.AND P5, PT, R76, 0x1, PT ;  /* 0x000000014c00780c */ /* 0x000fe40003fa4270 */
[----:B--2---:R-:W-:-:S02]  /*5780*/  FSEL R140, R140, -INF , P2 ;  /* 0xff8000008c8c7808 */ /* 0x004fc40001000000 */
[----:B---3--:R-:W-:Y:S01]  /*5790*/  FSEL R80, R33, -INF , P3 ;  /* 0xff80000021507808 */ /* 0x008fe20001800000 */
[----:B------:R-:W0:Y:S01]  /*57a0*/  MUFU.TANH R30, R30 ;  /* 0x0000001e001e7308 */ /* 0x000e220000002400 */
[----:B----4-:R-:W-:Y:S02]  /*57b0*/  FSEL R33, R6, -INF , P5 ;  /* 0xff80000006217808 */ /* 0x010fe40002800000 */
[----:B------:R-:W-:Y:S02]  /*57c0*/  FMNMX.FTZ R6, R140, R9, !PT ;  /* 0x000000098c067209 */ /* 0x000fe40007810000 */
[----:B------:R-:W-:Y:S02]  /*57d0*/  ISETP.GT.AND P1, PT, R69, 0x10, PT ;  /* 0x000000104500780c */ /* 0x000fe40003f24270 */
[----:B------:R-:W-:Y:S01]  /*57e0*/  FMNMX.FTZ R6, R139, R6, !PT ;  /* 0x000000068b067209 */ /* 0x000fe20007810000 */
[----:B------:R-:W2:Y:S01]  /*57f0*/  MUFU.TANH R31, R31 ;  /* 0x0000001f001f7308 */ /* 0x000ea20000002400 */
[----:B------:R-:W-:-:S02]  /*5800*/  ISETP.GT.AND P2, PT, R69, 0x11, PT ;  /* 0x000000114500780c */ /* 0x000fc40003f44270 */
[----:B------:R-:W-:Y:S02]  /*5810*/  FMNMX.FTZ R6, R138, R6, !PT ;  /* 0x000000068a067209 */ /* 0x000fe40007810000 */
[----:B-1----:R-:W-:Y:S02]  /*5820*/  FSEL R137, R137, -INF , P1 ;  /* 0xff80000089897808 */ /* 0x002fe40000800000 */
[----:B------:R-:W-:Y:S01]  /*5830*/  FMNMX.FTZ R6, R74, R6, !PT ;  /* 0x000000064a067209 */ /* 0x000fe20007810000 */
[----:B------:R-:W1:Y:S01]  /*5840*/  MUFU.TANH R40, R40 ;  /* 0x0000002800287308 */ /* 0x000e620000002400 */
[----:B-----5:R-:W-:Y:S02]  /*5850*/  FSEL R72, R12, -INF , P2 ;  /* 0xff8000000c487808 */ /* 0x020fe40001000000 */
        /* <DEDUP_REMOVED lines=9> */
[----:B--2---:R-:W-:-:S02]  /*58f0*/  FSEL R81, R31, -INF , P2 ;  /* 0xff8000001f517808 */ /* 0x004fc40001000000 */
[----:B------:R-:W-:Y:S02]  /*5900*/  FMNMX.FTZ R6, R84, R6, !PT ;  /* 0x0000000654067209 */ /* 0x000fe40007810000 */
[C---:B------:R-:W-:Y:S02]  /*5910*/  ISETP.GT.AND P1, PT, R69.reuse, 0x38, PT ;  /* 0x000000384500780c */ /* 0x040fe40003f24270 */
[----:B------:R-:W-:Y:S01]  /*5920*/  FMNMX.FTZ R6, R68, R6, !PT ;  /* 0x0000000644067209 */ /* 0x000fe20007810000 */
[----:B------:R-:W2:Y:S01]  /*5930*/  MUFU.TANH R55, R55 ;  /* 0x0000003700377308 */ /* 0x000ea20000002400 */
[----:B------:R-:W-:Y:S02]  /*5940*/  ISETP.GT.AND P2, PT, R69, 0x39, PT ;  /* 0x000000394500780c */ /* 0x000fe40003f44270 */
[----:B------:R-:W-:Y:S02]  /*5950*/  FMNMX.FTZ R6, R81, R6, !PT ;  /* 0x0000000651067209 */ /* 0x000fe40007810000 */
[----:B-1----:R-:W-:-:S02]  /*5960*/  FSEL R31, R40, -INF , P1 ;  /* 0xff800000281f7808 */ /* 0x002fc40000800000 */
[----:B------:R-:W-:Y:S01]  /*5970*/  FMNMX.FTZ R6, R80, R6, !PT ;  /* 0x0000000650067209 */ /* 0x000fe20007810000 */
[----:B------:R-:W1:Y:S01]  /*5980*/  MUFU.TANH R50, R50 ;  /* 0x0000003200327308 */ /* 0x000e620000002400 */
[----:B------:R-:W-:Y:S02]  /*5990*/  ISETP.GT.AND P3, PT, R69, 0x40, PT ;  /* 0x000000404500780c */ /* 0x000fe40003f64270 */
[----:B------:R-:W-:Y:S02]  /*59a0*/  FMNMX.FTZ R6, R77, R6, !PT ;  /* 0x000000064d067209 */ /* 0x000fe40007810000 */
[----:B---3--:R-:W-:Y:S02]  /*59b0*/  FSEL R30, R42, -INF , P2 ;  /* 0xff8000002a1e7808 */ /* 0x008fe40001000000 */
[----:B------:R-:W-:Y:S01]  /*59c0*/  FMNMX.FTZ R6, R29, R6, !PT ;  /* 0x000000061d067209 */ /* 0x000fe20007810000 */
[----:B------:R-:W3:Y:S01]  /*59d0*/  MUFU.TANH R51, R51 ;  /* 0x0000003300337308 */ /* 0x000ee20000002400 */
[----:B0-----:R-:W-:-:S02]  /*59e0*/  FSEL R58, R43, -INF , P3 ;  /* 0xff8000002b3a7808 */ /* 0x001fc40001800000 */
[----:B------:R-:W-:Y:S02]  /*59f0*/  FMNMX.FTZ R6, R31, R6, !PT ;  /* 0x000000061f067209 */ /* 0x000fe40007810000 */
[C---:B------:R-:W-:Y:S02]  /*5a00*/  ISETP.GT.AND P1, PT, R69.reuse, 0x49, PT ;  /* 0x000000494500780c */ /* 0x040fe40003f24270 */
[----:B------:R-:W-:Y:S01]  /*5a10*/  FMNMX.FTZ R6, R30, R6, !PT ;  /* 0x000000061e067209 */ /* 0x000fe20007810000 */
[----:B------:R-:W0:Y:S01]  /*5a20*/  MUFU.TANH R61, R61 ;  /* 0x0000003d003d7308 */ /* 0x000e220000002400 */
[----:B------:R-:W-:Y:S02]  /*5a30*/  ISETP.GT.AND P2, PT, R69, 0x50, PT ;  /* 0x000000504500780c */ /* 0x000fe40003f44270 */
[----:B------:R-:W-:Y:S02]  /*5a40*/  FMNMX.FTZ R6, R58, R6, !PT ;  /* 0x000000063a067209 */ /* 0x000fe40007810000 */
[----:B--2---:R-:W-:-:S02]  /*5a50*/  FSEL R55, R55, -INF , P1 ;  /* 0xff80000037377808 */ /* 0x004fc40000800000 */
[----:B------:R-:W-:Y:S01]  /*5a60*/  FMNMX.FTZ R6, R59, R6, !PT ;  /* 0x000000063b067209 */ /* 0x000fe20007810000 */
[----:B------:R-:W2:Y:S01]  /*5a70*/  MUFU.TANH R62, R62 ;  /* 0x0000003e003e7308 */ /* 0x000ea20000002400 */
[----:B------:R-:W-:Y:S02]  /*5a80*/  ISETP.GT.AND P3, PT, R69, 0x51, PT ;  /* 0x000000514500780c */ /* 0x000fe40003f64270 */
[----:B------:R-:W-:Y:S02]  /*5a90*/  FMNMX.FTZ R6, R54, R6, !PT ;  /* 0x0000000636067209 */ /* 0x000fe40007810000 */
[----:B-1----:R-:W-:Y:S02]  /*5aa0*/  FSEL R50, R50, -INF , P2 ;  /* 0xff80000032327808 */ /* 0x002fe40001000000 */
[----:B------:R-:W-:Y:S01]  /*5ab0*/  FMNMX.FTZ R6, R55, R6, !PT ;  /* 0x0000000637067209 */ /* 0x000fe20007810000 */
[----:B------:R-:W1:Y:S01]  /*5ac0*/  MUFU.TANH R63, R63 ;  /* 0x0000003f003f7308 */ /* 0x000e620000002400 */
[----:B---3--:R-:W-:-:S02]  /*5ad0*/  FSEL R51, R51, -INF , P3 ;  /* 0xff80000033337808 */ /* 0x008fc40001800000 */
[----:B------:R-:W-:Y:S02]  /*5ae0*/  FMNMX.FTZ R6, R50, R6, !PT ;  /* 0x0000000632067209 */ /* 0x000fe40007810000 */
[----:B------:R-:W-:Y:S02]  /*5af0*/  ISETP.GT.AND P1, PT, R69, 0x60, PT ;  /* 0x000000604500780c */ /* 0x000fe40003f24270 */
[----:B------:R-:W-:Y:S01]  /*5b00*/  FMNMX.FTZ R6, R51, R6, !PT ;  /* 0x0000000633067209 */ /* 0x000fe20007810000 */
[----:B------:R-:W3:Y:S01]  /*5b10*/  MUFU.TANH R64, R64 ;  /* 0x0000004000407308 */ /* 0x000ee20000002400 */
[----:B------:R-:W-:Y:S02]  /*5b20*/  ISETP.GT.AND P2, PT, R69, 0x61, PT ;  /* 0x000000614500780c */ /* 0x000fe40003f44270 */
[----:B------:R-:W-:Y:S02]  /*5b30*/  FMNMX.FTZ R6, R46, R6, !PT ;  /* 0x000000062e067209 */ /* 0x000fe40007810000 */
[----:B0-----:R-:W-:-:S02]  /*5b40*/  FSEL R40, R61, -INF , P1 ;  /* 0xff8000003d287808 */ /* 0x001fc40000800000 */
[----:B------:R-:W-:Y:S01]  /*5b50*/  FMNMX.FTZ R6, R47, R6, !PT ;  /* 0x000000062f067209 */ /* 0x000fe20007810000 */
[----:B------:R-:W0:Y:S01]  /*5b60*/  MUFU.TANH R66, R66 ;  /* 0x0000004200427308 */ /* 0x000e220000002400 */
[C---:B------:R-:W-:Y:S02]  /*5b70*/  ISETP.GT.AND P3, PT, R69.reuse, 0x68, PT ;  /* 0x000000684500780c */ /* 0x040fe40003f64270 */
[----:B--2---:R-:W-:Y:S02]  /*5b80*/  FSEL R43, R62, -INF , P2 ;  /* 0xff8000003e2b7808 */ /* 0x004fe40001000000 */
[----:B------:R-:W-:Y:S02]  /*5b90*/  FMNMX.FTZ R6, R40, R6, !PT ;  /* 0x0000000628067209 */ /* 0x000fe40007810000 */
[----:B------:R-:W-:Y:S01]  /*5ba0*/  ISETP.GT.AND P4, PT, R69, 0x69, PT ;  /* 0x000000694500780c */ /* 0x000fe20003f84270 */
[----:B------:R-:W2:Y:S01]  /*5bb0*/  MUFU.TANH R65, R65 ;  /* 0x0000004100417308 */ /* 0x000ea20000002400 */
[----:B-1----:R-:W-:-:S02]  /*5bc0*/  FSEL R42, R63, -INF , P3 ;  /* 0xff8000003f2a7808 */ /* 0x002fc40001800000 */
[----:B------:R-:W-:Y:S02]  /*5bd0*/  FMNMX.FTZ R6, R43, R6, !PT ;  /* 0x000000062b067209 */ /* 0x000fe40007810000 */
[----:B---3--:R-:W-:Y:S02]  /*5be0*/  FSEL R21, R64, -INF , P4 ;  /* 0xff80000040157808 */ /* 0x008fe40002000000 */
[----:B------:R-:W-:Y:S01]  /*5bf0*/  FMNMX.FTZ R6, R42, R6, !PT ;  /* 0x000000062a067209 */ /* 0x000fe20007810000 */
[----:B------:R-:W1:Y:S01]  /*5c00*/  MUFU.TANH R67, R67 ;  /* 0x0000004300437308 */ /* 0x000e620000002400 */
[----:B------:R-:W-:Y:S02]  /*5c10*/  ISETP.GT.AND P1, PT, R69, 0x71, PT ;  /* 0x000000714500780c */ /* 0x000fe40003f24270 */
[----:B------:R-:W-:Y:S02]  /*5c20*/  FMNMX.FTZ R6, R21, R6, !PT ;  /* 0x0000000615067209 */ /* 0x000fe40007810000 */
[----:B------:R-:W-:-:S02]  /*5c30*/  ISETP.GT.AND P2, PT, R69, 0x78, PT ;  /* 0x000000784500780c */ /* 0x000fc40003f44270 */
[----:B0-----:R-:W-:Y:S01]  /*5c40*/  FSEL R11, R66, -INF , P1 ;  /* 0xff800000420b7808 */ /* 0x001fe20000800000 */
[----:B------:R-:W0:Y:S01]  /*5c50*/  MUFU.TANH R7, R7 ;  /* 0x0000000700077308 */ /* 0x000e220000002400 */
[----:B------:R-:W-:Y:S02]  /*5c60*/  FMNMX.FTZ R6, R10, R6, !PT ;  /* 0x000000060a067209 */ /* 0x000fe40007810000 */
[----:B------:R-:W-:Y:S02]  /*5c70*/  ISETP.GT.AND P3, PT, R69, 0x79, PT ;  /* 0x000000794500780c */ /* 0x000fe40003f64270 */
[----:B--2---:R-:W-:Y:S02]  /*5c80*/  FSEL R12, R65, -INF , P2 ;  /* 0xff800000410c7808 */ /* 0x004fe40001000000 */
[----:B------:R-:W-:Y:S01]  /*5c90*/  FMNMX.FTZ R6, R11, R6, !PT ;  /* 0x000000060b067209 */ /* 0x000fe20007810000 */
[----:B------:R-:W2:Y:S01]  /*5ca0*/  MUFU.TANH R14, R14 ;  /* 0x0000000e000e7308 */ /* 0x000ea20000002400 */
[----:B-1----:R-:W-:-:S02]  /*5cb0*/  FSEL R13, R67, -INF , P3 ;  /* 0xff800000430d7808 */ /* 0x002fc40001800000 */
[----:B------:R-:W-:Y:S02]  /*5cc0*/  FMNMX.FTZ R6, R12, R6, !PT ;  /* 0x000000060c067209 */ /* 0x000fe40007810000 */
[C---:B------:R-:W-:Y:S02]  /*5cd0*/  ISETP.GT.AND P4, PT, R76.reuse, RZ, PT ;  /* 0x000000ff4c00720c */ /* 0x040fe40003f84270 */
[----:B------:R-:W-:Y:S01]  /*5ce0*/  FMNMX.FTZ R6, R13, R6, !PT ;  /* 0x000000060d067209 */ /* 0x000fe20007810000 */
[----:B------:R-:W1:Y:S01]  /*5cf0*/  MUFU.TANH R20, R20 ;  /* 0x0000001400147308 */ /* 0x000e620000002400 */
[----:B0-----:R-:W-:Y:S02]  /*5d00*/  FSEL R75, R7, -INF , P4 ;  /* 0xff800000074b7808 */ /* 0x001fe40002000000 */
[C---:B------:R-:W-:Y:S01]  /*5d10*/  ISETP.GT.AND P2, PT, R76.reuse, 0x9, PT ;  /* 0x000000094c00780c */ /* 0x040fe20003f44270 */
[----:B------:R-:W0:Y:S01]  /*5d20*/  SHFL.BFLY PT, R7, R6, 0x2, 0x1f ;  /* 0x0c401f0006077f89 */ /* 0x000e2200000e0000 */
[----:B------:R-:W-:-:S02]  /*5d30*/  ISETP.GT.AND P3, PT, R76, 0x10, PT ;  /* 0x000000104c00780c */ /* 0x000fc40003f64270 */
[C---:B------:R-:W-:Y:S01]  /*5d40*/  ISETP.GT.AND P1, PT, R76.reuse, 0x8, PT ;  /* 0x000000084c00780c */ /* 0x040fe20003f24270 */
[----:B------:R-:W3:Y:S01]  /*5d50*/  MUFU.TANH R8, R8 ;  /* 0x0000000800087308 */ /* 0x000ee20000002400 */
[----:B------:R-:W-:Y:S02]  /*5d60*/  ISETP.GT.AND P4, PT, R76, 0x11, PT ;  /* 0x000000114c00780c */ /* 0x000fe40003f84270 */
[----:B--2---:R-:W-:Y:S02]  /*5d70*/  FSEL R35, R14, -INF , P2 ;  /* 0xff8000000e237808 */ /* 0x004fe40001000000 */
[C---:B------:R-:W-:Y:S02]  /*5d80*/  ISETP.GT.AND P2, PT, R76.reuse, 0x20, PT ;  /* 0x000000204c00780c */ /* 0x040fe40003f44270 */
[----:B------:R-:W-:Y:S01]  /*5d90*/  ISETP.GT.AND P5, PT, R76, 0x18, PT ;  /* 0x000000184c00780c */ /* 0x000fe20003fa4270 */
[----:B------:R-:W2:Y:S01]  /*5da0*/  MUFU.TANH R15, R15 ;  /* 0x0000000f000f7308 */ /* 0x000ea20000002400 */
[----:B-1----:R-:W-:Y:S01]  /*5db0*/  FSEL R71, R20, -INF , P3 ;  /* 0xff80000014477808 */ /* 0x002fe20001800000 */
[----:B------:R-:W-:Y:S01]  /*5dc0*/  FMUL.FTZ R20, R79, UR5 ;  /* 0x000000054f147c20 */ /* 0x000fe20008410000 */
[----:B------:R-:W-:Y:S01]  /*5dd0*/  ISETP.GT.AND P3, PT, R76, 0x21, PT ;  /* 0x000000214c00780c */ /* 0x000fe20003f64270 */
[----:B------:R-:W-:-:S04]  /*5de0*/  FMUL.FTZ R79, R87, UR5 ;  /* 0x00000005574f7c20 */ /* 0x000fc80008410000 */
[----:B------:R-:W1:Y:S01]  /*5df0*/  MUFU.TANH R25, R25 ;  /* 0x0000001900197308 */ /* 0x000e620000002400 */
[----:B---3--:R-:W-:Y:S02]  /*5e00*/  FSEL R73, R8, -INF , P1 ;  /* 0xff80000008497808 */ /* 0x008fe40000800000 */
[----:B------:R-:W-:Y:S02]  /*5e10*/  ISETP.GT.AND P1, PT, R76, 0x19, PT ;  /* 0x000000194c00780c */ /* 0x000fe40003f24270 */
[----:B0-----:R-:W-:-:S03]  /*5e20*/  FMNMX.FTZ R6, R6, R7, !PT ;  /* 0x0000000706067209 */ /* 0x001fc60007810000 */
[----:B------:R-:W0:Y:S01]  /*5e30*/  MUFU.TANH R26, R26 ;  /* 0x0000001a001a7308 */ /* 0x000e220000002400 */
[----:B--2---:R-:W-:Y:S01]  /*5e40*/  FSEL R37, R15, -INF , P4 ;  /* 0xff8000000f257808 */ /* 0x004fe20002000000 */
[----:B------:R-:W2:Y:S01]  /*5e50*/  SHFL.BFLY PT, R7, R6, 0x1, 0x1f ;  /* 0x0c201f0006077f89 */ /* 0x000ea200000e0000 */
[----:B------:R-:W-:Y:S01]  /*5e60*/  ISETP.GT.AND P4, PT, R76, 0x28, PT ;  /* 0x000000284c00780c */ /* 0x000fe20003f84270 */
[----:B------:R-:W-:-:S04]  /*5e70*/  FMUL.FTZ R15, R82, UR5 ;  /* 0x00000005520f7c20 */ /* 0x000fc80008410000 */
[----:B------:R-:W3:Y:S01]  /*5e80*/  MUFU.TANH R24, R24 ;  /* 0x0000001800187308 */ /* 0x000ee20000002400 */
[----:B-1----:R-:W-:Y:S02]  /*5e90*/  FSEL R67, R25, -INF , P2 ;  /* 0xff80000019437808 */ /* 0x002fe40001000000 */
[----:B------:R-:W-:-:S05]  /*5ea0*/  ISETP.GT.AND P2, PT, R76, 0x31, PT ;  /* 0x000000314c00780c */ /* 0x000fca0003f44270 */
[----:B------:R-:W1:Y:S01]  /*5eb0*/  MUFU.TANH R39, R39 ;  /* 0x0000002700277308 */ /* 0x000e620000002400 */
[----:B0-----:R-:W-:Y:S02]  /*5ec0*/  FSEL R25, R26, -INF , P3 ;  /* 0xff8000001a197808 */ /* 0x001fe40001800000 */
[----:B------:R-:W-:-:S05]  /*5ed0*/  ISETP.GT.AND P3, PT, R76, 0x38, PT ;  /* 0x000000384c00780c */ /* 0x000fca0003f64270 */
[----:B------:R-:W0:Y:S01]  /*5ee0*/  MUFU.TANH R27, R27 ;  /* 0x0000001b001b7308 */ /* 0x000e220000002400 */
[----:B---3--:R-:W-:Y:S02]  /*5ef0*/  FSEL R69, R24, -INF , P5 ;  /* 0xff80000018457808 */ /* 0x008fe40002800000 */
[----:B--2---:R-:W-:Y:S02]  /*5f00*/  FMNMX.FTZ R6, R6, R7, !PT ;  /* 0x0000000706067209 */ /* 0x004fe40007810000 */
[----:B------:R-:W-:Y:S02]  /*5f10*/  ISETP.GT.AND P5, PT, R76, 0x29, PT ;  /* 0x000000294c00780c */ /* 0x000fe40003fa4270 */
[C---:B------:R-:W-:Y:S01]  /*5f20*/  FSETP.NEU.FTZ.AND P6, PT, R6.reuse, -INF , PT ;  /* 0xff8000000600780b */ /* 0x040fe20003fdd000 */
[----:B------:R-:W2:Y:S01]  /*5f30*/  MUFU.TANH R36, R36 ;  /* 0x0000002400247308 */ /* 0x000ea20000002400 */
[----:B-1----:R-:W-:Y:S02]  /*5f40*/  FSEL R39, R39, -INF , P1 ;  /* 0xff80000027277808 */ /* 0x002fe40000800000 */
[----:B------:R-:W-:-:S02]  /*5f50*/  FSEL R7, R6, RZ, P6 ;  /* 0x000000ff06077208 */ /* 0x000fc40003000000 */
[----:B------:R-:W-:-:S03]  /*5f60*/  ISETP.GT.AND P1, PT, R76, 0x30, PT ;  /* 0x000000304c00780c */ /* 0x000fc60003f24270 */
[----:B------:R-:W-:Y:S01]  /*5f70*/  FADD.FTZ R9, -R7, R9 ;  /* 0x0000000907097221 */ /* 0x000fe20000010100 */
[----:B------:R-:W1:Y:S01]  /*5f80*/  MUFU.TANH R28, R28 ;  /* 0x0000001c001c7308 */ /* 0x000e620000002400 */
[----:B------:R-:W3:Y:S01]  /*5f90*/  LDC R7, c[0x0][0x988] ;  /* 0x00026200ff077b82 */ /* 0x000ee20000000800 */
[----:B0-----:R-:W-:Y:S02]  /*5fa0*/  FSEL R65, R27, -INF , P4 ;  /* 0xff8000001b417808 */ /* 0x001fe40002000000 */
[----:B------:R-:W-:-:S04]  /*5fb0*/  ISETP.GT.AND P4, PT, R76, 0x39, PT ;  /* 0x000000394c00780c */ /* 0x000fc80003f84270 */
[----:B------:R-:W0:Y:S01]  /*5fc0*/  MUFU.TANH R32, R32 ;  /* 0x0000002000207308 */ /* 0x000e220000002400 */
[----:B--2---:R-:W-:Y:S02]  /*5fd0*/  FSEL R61, R36, -INF , P3 ;  /* 0xff800000243d7808 */ /* 0x004fe40001800000 */
[----:B------:R-:W-:-:S05]  /*5fe0*/  ISETP.GT.AND P3, PT, R76, 0x49, PT ;  /* 0x000000494c00780c */ /* 0x000fca0003f64270 */
[----:B------:R-:W2:Y:S01]  /*5ff0*/  MUFU.TANH R34, R34 ;  /* 0x0000002200227308 */ /* 0x000ea20000002400 */
[----:B-1----:R-:W-:Y:S02]  /*6000*/  FSEL R66, R28, -INF , P5 ;  /* 0xff8000001c427808 */ /* 0x002fe40002800000 */
[----:B------:R-:W-:-:S05]  /*6010*/  ISETP.GT.AND P5, PT, R76, 0x40, PT ;  /* 0x000000404c00780c */ /* 0x000fca0003fa4270 */
[----:B------:R-:W1:Y:S01]  /*6020*/  MUFU.TANH R38, R38 ;  /* 0x0000002600267308 */ /* 0x000e620000002400 */
[----:B0-----:R-:W-:Y:S01]  /*6030*/  FSEL R63, R32, -INF , P1 ;  /* 0xff800000203f7808 */ /* 0x001fe20000800000 */
[-C--:B---3--:R-:W-:Y:S01]  /*6040*/  FMUL.FTZ R8, R6, R7.reuse ;  /* 0x0000000706087220 */ /* 0x088fe20000410000 */
[----:B------:R-:W-:Y:S01]  /*6050*/  ISETP.GT.AND P1, PT, R76, 0x41, PT ;  /* 0x000000414c00780c */ /* 0x000fe20003f24270 */
[----:B------:R-:W-:-:S03]  /*6060*/  FMUL.FTZ R9, R9, R7 ;  /* 0x0000000709097220 */ /* 0x000fc60000410000 */
[----:B------:R-:W-:Y:S01]  /*6070*/  FSEL R8, R8, RZ, P6 ;  /* 0x000000ff08087208 */ /* 0x000fe20003000000 */
[----:B------:R-:W0:Y:S01]  /*6080*/  MUFU.TANH R56, R56 ;  /* 0x0000003800387308 */ /* 0x000e220000002400 */
[----:B--2---:R-:W-:Y:S02]  /*6090*/  FSEL R64, R34, -INF , P2 ;  /* 0xff80000022407808 */ /* 0x004fe40001000000 */
[----:B------:R-:W-:Y:S01]  /*60a0*/  ISETP.GT.AND P2, PT, R76, 0x48, PT ;  /* 0x000000484c00780c */ /* 0x000fe20003f44270 */
[-CC-:B------:R-:W-:Y:S01]  /*60b0*/  FFMA.FTZ R32, R140, R7.reuse, -R8.reuse ;  /* 0x000000078c207223 */ /* 0x180fe20000010808 */
[----:B------:R-:W-:Y:S01]  /*60c0*/  ISETP.GT.AND P6, PT, R76, 0x68, PT ;  /* 0x000000684c00780c */ /* 0x000fe20003fc4270 */
[-CC-:B------:R-:W-:Y:S01]  /*60d0*/  FFMA.FTZ R34, R138, R7.reuse, -R8.reuse ;  /* 0x000000078a227223 */ /* 0x180fe20000010808 */
[-CC-:B------:R-:W-:Y:S01]  /*60e0*/  FFMA.FTZ R74, R74, R7.reuse, -R8.reuse ;  /* 0x000000074a4a7223 */ /* 0x180fe20000010808 */
[----:B------:R-:W2:Y:S01]  /*60f0*/  MUFU.TANH R57, R57 ;  /* 0x0000003900397308 */ /* 0x000ea20000002400 */
        /* <DEDUP_REMOVED lines=8> */
[----:B0-----:R-:W-:Y:S01]  /*6180*/  FSEL R56, R56, -INF , P3 ;  /* 0xff80000038387808 */ /* 0x001fe20001800000 */
[-CC-:B------:R-:W-:Y:S01]  /*6190*/  FFMA.FTZ R68, R68, R7.reuse, -R8.reuse ;  /* 0x0000000744447223 */ /* 0x180fe20000010808 */
[----:B------:R-:W-:Y:S01]  /*61a0*/  ISETP.GT.AND P3, PT, R76, 0x60, PT ;  /* 0x000000604c00780c */ /* 0x000fe20003f64270 */
[-CC-:B------:R-:W-:Y:S01]  /*61b0*/  FFMA.FTZ R26, R81, R7.reuse, -R8.reuse ;  /* 0x00000007511a7223 */ /* 0x180fe20000010808 */
[-CC-:B------:R-:W-:Y:S01]  /*61c0*/  FFMA.FTZ R27, R80, R7.reuse, -R8.reuse ;  /* 0x00000007501b7223 */ /* 0x180fe20000010808 */
[-CC-:B------:R-:W-:Y:S01]  /*61d0*/  FFMA.FTZ R28, R77, R7.reuse, -R8.reuse ;  /* 0x000000074d1c7223 */ /* 0x180fe20000010808 */
[-CC-:B------:R-:W-:Y:S01]  /*61e0*/  FFMA.FTZ R29, R29, R7.reuse, -R8.reuse ;  /* 0x000000071d1d7223 */ /* 0x180fe20000010808 */
[----:B------:R-:W0:Y:S01]  /*61f0*/  MUFU.TANH R53, R53 ;  /* 0x0000003500357308 */ /* 0x000e220000002400 */
[----:B--2---:R-:W-:Y:S01]  /*6200*/  FSEL R57, R57, -INF , P5 ;  /* 0xff80000039397808 */ /* 0x004fe20002800000 */
[-CC-:B------:R-:W-:Y:S01]  /*6210*/  FFMA.FTZ R31, R31, R7.reuse, -R8.reuse ;  /* 0x000000071f1f7223 */ /* 0x180fe20000010808 */
[----:B------:R-:W-:Y:S01]  /*6220*/  ISETP.GT.AND P5, PT, R76, 0x51, PT ;  /* 0x000000514c00780c */ /* 0x000fe20003fa4270 */
[-CC-:B------:R-:W-:Y:S01]  /*6230*/  FFMA.FTZ R30, R30, R7.reuse, -R8.reuse ;  /* 0x000000071e1e7223 */ /* 0x180fe20000010808 */
[-CC-:B------:R-:W-:Y:S01]  /*6240*/  FFMA.FTZ R58, R58, R7.reuse, -R8.reuse ;  /* 0x000000073a3a7223 */ /* 0x180fe20000010808 */
        /* <DEDUP_REMOVED lines=23> */
[----:B------:R-:W-:Y:S01]  /*63c0*/  FFMA.FTZ R13, R13, R7, -R8 ;  /* 0x000000070d0d7223 */ /* 0x000fe20000010808 */
[----:B------:R-:W-:-:S02]  /*63d0*/  FMUL.FTZ R77, R83, UR5 ;  /* 0x00000005534d7c20 */ /* 0x000fc40008410000 */
[----:B------:R-:W2:Y:S01]  /*63e0*/  MUFU.TANH R45, R45 ;  /* 0x0000002d002d7308 */ /* 0x000ea20000002400 */
[----:B-1----:R-:W-:Y:S02]  /*63f0*/  FSEL R41, R44, -INF , P3 ;  /* 0xff8000002c297808 */ /* 0x002fe40001800000 */
[----:B------:R-:W-:-:S05]  /*6400*/  ISETP.GT.AND P3, PT, R76, 0x71, PT ;  /* 0x000000714c00780c */ /* 0x000fca0003f64270 */
[----:B------:R-:W1:Y:S01]  /*6410*/  MUFU.TANH R48, R48 ;  /* 0x0000003000307308 */ /* 0x000e620000002400 */
[----:B0-----:R-:W-:Y:S02]  /*6420*/  FSEL R52, R52, -INF , P5 ;  /* 0xff80000034347808 */ /* 0x001fe40002800000 */
[----:B------:R-:W-:-:S05]  /*6430*/  ISETP.GT.AND P5, PT, R76, 0x79, PT ;  /* 0x000000794c00780c */ /* 0x000fca0003fa4270 */
[----:B------:R-:W0:Y:S01]  /*6440*/  MUFU.TANH R141, R141 ;  /* 0x0000008d008d7308 */ /* 0x000e220000002400 */
[----:B--2---:R-:W-:Y:S02]  /*6450*/  FSEL R45, R45, -INF , P1 ;  /* 0xff8000002d2d7808 */ /* 0x004fe40000800000 */
[----:B------:R-:W-:-:S05]  /*6460*/  ISETP.GT.AND P1, PT, R76, 0x69, PT ;  /* 0x000000694c00780c */ /* 0x000fca0003f24270 */
[----:B------:R2:W3:Y:S01]  /*6470*/  MUFU.TANH R14, R78 ;  /* 0x0000004e000e7308 */ /* 0x0004e20000002400 */
[----:B-1----:R-:W-:Y:S02]  /*6480*/  FSEL R48, R48, -INF , P2 ;  /* 0xff80000030307808 */ /* 0x002fe40001000000 */
[----:B------:R-:W-:-:S05]  /*6490*/  ISETP.GT.AND P2, PT, R76, 0x70, PT ;  /* 0x000000704c00780c */ /* 0x000fca0003f44270 */
[----:B------:R-:W1:Y:S01]  /*64a0*/  MUFU.TANH R20, R20 ;  /* 0x0000001400147308 */ /* 0x000e620000002400 */
[----:B0-----:R-:W-:Y:S01]  /*64b0*/  FSEL R44, R141, -INF , P4 ;  /* 0xff8000008d2c7808 */ /* 0x001fe20002000000 */
[----:B--2---:R-:W-:Y:S01]  /*64c0*/  FMUL.FTZ R78, R86, UR5 ;  /* 0x00000005564e7c20 */ /* 0x004fe20008410000 */
[----:B------:R-:W-:Y:S01]  /*64d0*/  ISETP.GT.AND P4, PT, R76, 0x78, PT ;  /* 0x000000784c00780c */ /* 0x000fe20003f84270 */
[----:B------:R-:W-:Y:S01]  /*64e0*/  FFMA.FTZ R76, R139, R7, -R8 ;  /* 0x000000078b4c7223 */ /* 0x000fe20000010808 */
[----:B------:R-:W-:-:S03]  /*64f0*/  FMNMX.FTZ R8, R75, R5, !PT ;  /* 0x000000054b087209 */ /* 0x000fc60007810000 */
[----:B------:R-:W0:Y:S01]  /*6500*/  MUFU.TANH R15, R15 ;  /* 0x0000000f000f7308 */ /* 0x000e220000002400 */
[----:B------:R-:W-:Y:S02]  /*6510*/  FMNMX.FTZ R8, R33, R8, !PT ;  /* 0x0000000821087209 */ /* 0x000fe40007810000 */
[----:B---3--:R-:W-:Y:S02]  /*6520*/  FSEL R14, R14, -INF , P6 ;  /* 0xff8000000e0e7808 */ /* 0x008fe40003000000 */
[----:B------:R-:W-:-:S03]  /*6530*/  FMNMX.FTZ R8, R73, R8, !PT ;  /* 0x0000000849087209 */ /* 0x000fc60007810000 */
[----:B------:R-:W2:Y:S01]  /*6540*/  MUFU.TANH R77, R77 ;  /* 0x0000004d004d7308 */ /* 0x000ea20000002400 */
[----:B------:R-:W-:Y:S02]  /*6550*/  FMNMX.FTZ R8, R35, R8, !PT ;  /* 0x0000000823087209 */ /* 0x000fe40007810000 */
[----:B-1----:R-:W-:Y:S02]  /*6560*/  FSEL R20, R20, -INF , P1 ;  /* 0xff80000014147808 */ /* 0x002fe40000800000 */
[----:B------:R-:W-:-:S03]  /*6570*/  FMNMX.FTZ R8, R71, R8, !PT ;  /* 0x0000000847087209 */ /* 0x000fc60007810000 */
[----:B------:R-:W1:Y:S01]  /*6580*/  MUFU.TANH R78, R78 ;  /* 0x0000004e004e7308 */ /* 0x000e620000002400 */
[----:B------:R-:W-:Y:S02]  /*6590*/  FMNMX.FTZ R8, R37, R8, !PT ;  /* 0x0000000825087209 */ /* 0x000fe40007810000 */
[----:B0-----:R-:W-:Y:S02]  /*65a0*/  FSEL R15, R15, -INF , P2 ;  /* 0xff8000000f0f7808 */ /* 0x001fe40001000000 */
[----:B------:R-:W-:-:S03]  /*65b0*/  FMNMX.FTZ R8, R69, R8, !PT ;  /* 0x0000000845087209 */ /* 0x000fc60007810000 */
[----:B------:R-:W0:Y:S01]  /*65c0*/  MUFU.TANH R79, R79 ;  /* 0x0000004f004f7308 */ /* 0x000e220000002400 */
[----:B------:R-:W-:Y:S02]  /*65d0*/  FMNMX.FTZ R8, R39, R8, !PT ;  /* 0x0000000827087209 */ /* 0x000fe40007810000 */
[----:B--2---:R-:W-:Y:S02]  /*65e0*/  FSEL R77, R77, -INF , P3 ;  /* 0xff8000004d4d7808 */ /* 0x004fe40001800000 */
[----:B------:R-:W-:-:S03]  /*65f0*/  FMNMX.FTZ R8, R67, R8, !PT ;  /* 0x0000000843087209 */ /* 0x000fc60007810000 */
[----:B------:R-:W-:Y:S01]  /*6600*/  MUFU.EX2 R32, R32 ;  /* 0x0000002000207308 */ /* 0x000fe20000000800 */
[----:B------:R-:W-:Y:S02]  /*6610*/  FMNMX.FTZ R8, R25, R8, !PT ;  /* 0x0000000819087209 */ /* 0x000fe40007810000 */
[----:B-1----:R-:W-:Y:S02]  /*6620*/  FSEL R78, R78, -INF , P4 ;  /* 0xff8000004e4e7808 */ /* 0x002fe40002000000 */
[----:B------:R-:W-:-:S03]  /*6630*/  FMNMX.FTZ R8, R65, R8, !PT ;  /* 0x0000000841087209 */ /* 0x000fc60007810000 */
[----:B------:R-:W1:Y:S01]  /*6640*/  MUFU.EX2 R9, R9 ;  /* 0x0000000900097308 */ /* 0x000e620000000800 */
[----:B------:R-:W-:Y:S02]  /*6650*/  FMNMX.FTZ R8, R66, R8, !PT ;  /* 0x0000000842087209 */ /* 0x000fe40007810000 */
[----:B0-----:R-:W-:Y:S02]  /*6660*/  FSEL R79, R79, -INF , P5 ;  /* 0xff8000004f4f7808 */ /* 0x001fe40002800000 */
[----:B------:R-:W-:-:S03]  /*6670*/  FMNMX.FTZ R8, R63, R8, !PT ;  /* 0x000000083f087209 */ /* 0x000fc60007810000 */
[----:B------:R-:W0:Y:S01]  /*6680*/  MUFU.EX2 R76, R76 ;  /* 0x0000004c004c7308 */ /* 0x000e220000000800 */
[----:B------:R-:W-:-:S04]  /*6690*/  FMNMX.FTZ R8, R64, R8, !PT ;  /* 0x0000000840087209 */ /* 0x000fc80007810000 */
[----:B------:R-:W-:-:S03]  /*66a0*/  FMNMX.FTZ R8, R61, R8, !PT ;  /* 0x000000083d087209 */ /* 0x000fc60007810000 */
[----:B------:R-:W-:Y:S01]  /*66b0*/  MUFU.EX2 R34, R34 ;  /* 0x0000002200227308 */ /* 0x000fe20000000800 */
[----:B------:R-:W-:Y:S01]  /*66c0*/  FMNMX.FTZ R8, R62, R8, !PT ;  /* 0x000000083e087209 */ /* 0x000fe20007810000 */
[----:B-1----:R-:W-:-:S03]  /*66d0*/  FFMA.FTZ R3, R9, R3, R32 ;  /* 0x0000000309037223 */ /* 0x002fc60000010020 */
[----:B------:R-:W-:-:S03]  /*66e0*/  FMNMX.FTZ R8, R57, R8, !PT ;  /* 0x0000000839087209 */ /* 0x000fc60007810000 */
[----:B------:R-:W-:Y:S01]  /*66f0*/  MUFU.EX2 R74, R74 ;  /* 0x0000004a004a7308 */ /* 0x000fe20000000800 */
[----:B------:R-:W-:Y:S01]  /*6700*/  FMNMX.FTZ R8, R60, R8, !PT ;  /* 0x000000083c087209 */ /* 0x000fe20007810000 */
[----:B0-----:R-:W-:-:S03]  /*6710*/  FADD.FTZ R3, R76, R3 ;  /* 0x000000034c037221 */ /* 0x001fc60000010000 */
        /* <DEDUP_REMOVED lines=77> */
[----:B------:R-:W-:Y:S01]  /*6bf0*/  FFMA.FTZ R79, R79, R7, -R80 ;  /* 0x000000074f4f7223 */ /* 0x000fe20000010850 */
[----:B-1----:R-:W-:Y:S01]  /*6c00*/  FADD.FTZ R80, R33, R0 ;  /* 0x0000000021507221 */ /* 0x002fe20000010000 */
[----:B------:R-:W-:Y:S01]  /*6c10*/  FADD.FTZ R0, R34, R3 ;  /* 0x0000000322007221 */ /* 0x000fe20000010000 */
[----:B------:R-:W1:Y:S02]  /*6c20*/  MUFU.EX2 R71, R71 ;  /* 0x0000004700477308 */ /* 0x000e640000000800 */
[----:B--2---:R-:W-:Y:S01]  /*6c30*/  FADD.FTZ R3, R73, R80 ;  /* 0x0000005049037221 */ /* 0x004fe20000010000 */
[----:B------:R-:W-:-:S04]  /*6c40*/  FADD.FTZ R0, R74, R0 ;  /* 0x000000004a007221 */ /* 0x000fc80000010000 */
[----:B------:R-:W-:Y:S01]  /*6c50*/  FADD.FTZ R0, R36, R0 ;  /* 0x0000000024007221 */ /* 0x000fe20000010000 */
[----:B------:R-:W2:Y:S01]  /*6c60*/  MUFU.EX2 R37, R37 ;  /* 0x0000002500257308 */ /* 0x000ea20000000800 */
[----:B0-----:R-:W-:Y:S02]  /*6c70*/  FADD.FTZ R3, R35, R3 ;  /* 0x0000000323037221 */ /* 0x001fe40000010000 */
[----:B------:R-:W-:-:S04]  /*6c80*/  FADD.FTZ R0, R72, R0 ;  /* 0x0000000048007221 */ /* 0x000fc80000010000 */
[----:B------:R-:W-:Y:S01]  /*6c90*/  FADD.FTZ R0, R38, R0 ;  /* 0x0000000026007221 */ /* 0x000fe20000010000 */
[----:B------:R-:W0:Y:S01]  /*6ca0*/  MUFU.EX2 R69, R69 ;  /* 0x0000004500457308 */ /* 0x000e220000000800 */
[----:B-1----:R-:W-:Y:S02]  /*6cb0*/  FADD.FTZ R3, R71, R3 ;  /* 0x0000000347037221 */ /* 0x002fe40000010000 */
[----:B------:R-:W-:-:S04]  /*6cc0*/  FADD.FTZ R0, R70, R0 ;  /* 0x0000000046007221 */ /* 0x000fc80000010000 */
[----:B------:R-:W-:Y:S01]  /*6cd0*/  FADD.FTZ R0, R24, R0 ;  /* 0x0000000018007221 */ /* 0x000fe20000010000 */
[----:B------:R-:W1:Y:S01]  /*6ce0*/  MUFU.EX2 R39, R39 ;  /* 0x0000002700277308 */ /* 0x000e620000000800 */
[----:B--2---:R-:W-:Y:S02]  /*6cf0*/  FADD.FTZ R3, R37, R3 ;  /* 0x0000000325037221 */ /* 0x004fe40000010000 */
        /* <DEDUP_REMOVED lines=20> */
[----:B------:R-:W-:-:S05]  /*6e40*/  FADD.FTZ R0, R55, R0 ;  /* 0x0000000037007221 */ /* 0x000fca0000010000 */
        /* <DEDUP_REMOVED lines=66> */
.L_x_12122:
[----:B------:R-:W-:Y:S01]  /*7270*/  ULEA UR6, UR6, UR41, 0x3 ;  /* 0x0000002906067291 */ /* 0x000fe2000f8e183f */
[----:B------:R-:W-:Y:S01]  /*7280*/  F2FP.F16.F32.PACK_AB R32, R76, R32 ;  /* 0x000000204c20723e */ /* 0x000fe200000000ff */
[----:B------:R-:W-:Y:S01]  /*7290*/  FMUL.FTZ R88, R88, R9 ;  /* 0x0000000958587220 */ /* 0x000fe20000410000 */
[----:B------:R-:W-:Y:S01]  /*72a0*/  F2FP.F16.F32.PACK_AB R33, R33, R75 ;  /* 0x0000004b2121723e */ /* 0x000fe200000000ff */
        /* <DEDUP_REMOVED lines=54> */
[----:B------:R-:W-:Y:S01]  /*7610*/  FMUL.FTZ R124, R124, R9 ;  /* 0x000000097c7c7220 */ /* 0x000fe20000410000 */
[----:B------:R-:W-:Y:S01]  /*7620*/  F2FP.F16.F32.PACK_AB R25, R77, R15 ;  /* 0x0000000f4d19723e */ /* 0x000fe200000000ff */
[----:B------:R3:W-:Y:S01]  /*7630*/  STSM.16.M88.4 [R18+0x6000], R40 ;  /* 0x0060002812007844 */ /* 0x0007e20000000200 */
[----:B------:R-:W-:Y:S01]  /*7640*/  F2FP.F16.F32.PACK_AB R26, R13, R12 ;  /* 0x0000000c0d1a723e */ /* 0x000fe200000000ff */
[-C--:B------:R-:W-:Y:S01]  /*7650*/  FMUL.FTZ R125, R125, R9.reuse ;  /* 0x000000097d7d7220 */ /* 0x080fe20000410000 */
[----:B------:R-:W-:Y:S01]  /*7660*/  F2FP.F16.F32.PACK_AB R27, R79, R78 ;  /* 0x0000004e4f1b723e */ /* 0x000fe200000000ff */
[-C--:B------:R-:W-:Y:S01]  /*7670*/  FMUL.FTZ R128, R128, R9.reuse ;  /* 0x0000000980807220 */ /* 0x080fe20000410000 */
        /* <DEDUP_REMOVED lines=41> */
.L_x_12112:
[----:B------:R-:W-:-:S13]  /*7910*/  ISETP.GE.AND P1, PT, R4, R146, PT ;  /* 0x000000920400720c */ /* 0x000fda0003f26270 */
[----:B------:R-:W-:Y:S05]  /*7920*/  @!P1 BRA `(.L_x_12124) ;  /* 0x0000002800389947 */ /* 0x000fea0003800000 */
[----:B------:R-:W-:Y:S01]  /*7930*/  IMAD.MOV.U32 R9, RZ, RZ, R8 ;  /* 0x000000ffff097224 */ /* 0x000fe200078e0008 */
[----:B------:R-:W-:Y:S01]  /*7940*/  MOV R5, R6 ;  /* 0x0000000600057202 */ /* 0x000fe20000000f00 */
[----:B------:R-:W-:Y:S01]  /*7950*/  IMAD.MOV.U32 R10, RZ, RZ, R2 ;  /* 0x000000ffff0a7224 */ /* 0x000fe200078e0002 */
[----:B------:R-:W-:Y:S01]  /*7960*/  UMOV UR6, UR38 ;  /* 0x0000002600067c82 */ /* 0x000fe20008000000 */
[----:B------:R-:W-:-:S05]  /*7970*/  ULDC UR5, c[0x0][0x9d8] ;  /* 0x0002760000057ab9 */ /* 0x000fca0000000800 */
.L_x_12135:
[----:B------:R-:W-:Y:S01]  /*7980*/  ISETP.NE.AND P2, PT, RZ, UR40, PT ;  /* 0x00000028ff007c0c */ /* 0x000fe2000bf45270 */
[----:B------:R-:W-:-:S04]  /*7990*/  UISETP.NE.AND UP0, UPT, UR6, 0x1, UPT ;  /* 0x000000010600788c */ /* 0x000fc8000bf05270 */
[----:B------:R-:W-:-:S06]  /*79a0*/  USEL UR7, URZ, 0x1, UP0 ;  /* 0x000000013f077887 */ /* 0x000fcc0008000000 */
[----:B------:R-:W-:Y:S02]  /*79b0*/  LOP3.LUT R2, R10, UR7, RZ, 0x3c, !PT ;  /* 0x000000070a027c12 */ /* 0x000fe4000f8e3cff */
[----:B------:R-:W-:Y:S05]  /*79c0*/  @P2 BRA `(.L_x_12125) ;  /* 0x0000000000342947 */ /* 0x000fea0003800000 */
[----:B------:R-:W-:Y:S05]  /*79d0*/  @!P0 BRA `(.L_x_12126) ;  /* 0x0000000000048947 */ /* 0x000fea0003800000 */
[----:B------:R-:W-:Y:S01]  /*79e0*/  BPT.TRAP 0x1 ;  /* 0x000000040000795c */ /* 0x000fe20000300000 */
.L_x_12126:
        /* <DEDUP_REMOVED lines=8> */
.L_x_12127:
[----:B-1----:R-:W-:Y:S05]  /*7a70*/  @P1 BRA `(.L_x_12125) ;  /* 0x0000000000081947 */ /* 0x002fea0003800000 */
[----:B------:R-:W1:Y:S02]  /*7a80*/  SYNCS.PHASECHK.TRANS64.TRYWAIT P1, [UR7+0x2d830], R6 ;  /* 0x02d83006ff0075a7 */ /* 0x000e640008020147 */
[----:B-1----:R-:W-:Y:S05]  /*7a90*/  @!P1 BRA `(.L_x_12128) ;  /* 0x000000bc00c49947 */ /* 0x002fea0003800000 */
.L_x_12125:
        /* <DEDUP_REMOVED lines=40> */
.L_x_12130:
[----:B------:R-:W-:Y:S01]  /*7d20*/  ULEA UR7, UR6, UR41, 0x3 ;  /* 0x0000002906077291 */ /* 0x000fe2000f8e183f */
[----:B------:R-:W-:-:S08]  /*7d30*/  SHF.L.U32 R6, R10, 0x1f, RZ ;  /* 0x0000001f0a067819 */ /* 0x000fd000000006ff */
[----:B------:R0:W1:Y:S01]  /*7d40*/  SYNCS.PHASECHK.TRANS64.TRYWAIT P1, [UR7+0x2d850], R6 ;  /* 0x02d85006ff0075a7 */ /* 0x0000620008020147 */
[----:B------:R-:W-:Y:S05]  /*7d50*/  @!P0 BRA `(.L_x_12131) ;  /* 0x0000000000048947 */ /* 0x000fea0003800000 */
[----:B------:R-:W-:Y:S01]  /*7d60*/  BPT.TRAP 0x1 ;  /* 0x000000040000795c */ /* 0x000fe20000300000 */
.L_x_12131:
[----:B-1----:R-:W-:Y:S05]  /*7d70*/  @P1 BRA `(.L_x_12129) ;  /* 0x0000000000081947 */ /* 0x002fea0003800000 */
[----:B------:R-:W1:Y:S02]  /*7d80*/  SYNCS.PHASECHK.TRANS64.TRYWAIT P1, [UR7+0x2d850], R6 ;  /* 0x02d85006ff0075a7 */ /* 0x000e640008020147 */
[----:B-1----:R-:W-:Y:S05]  /*7d90*/  @!P1 BRA `(.L_x_12132) ;  /* 0x000000bc001c9947 */ /* 0x002fea0003800000 */
.L_x_12129:
        /* <DEDUP_REMOVED lines=70> */
.L_x_12133:
        /* <DEDUP_REMOVED lines=276> */
[----:B------:R-:W-:-:S07]  /*9340*/  FFMA.FTZ R80, R79, R7, -R80 ;  /* 0x000000074f507223 */ /* 0x000fce0000010850 */
[----:B------:R-:W-:Y:S08]  /*9350*/  MUFU.EX2 R9, R9 ;  /* 0x0000000900097308 */ /* 0x000ff00000000800 */
[----:B------:R-:W1:Y:S01]  /*9360*/  MUFU.EX2 R79, R12 ;  /* 0x0000000c004f7308 */ /* 0x000e620000000800 */
[----:B0-----:R-:W-:-:S07]  /*9370*/  FFMA.FTZ R3, R5, R3, R10 ;  /* 0x0000000305037223 */ /* 0x001fce000001000a */
        /* <DEDUP_REMOVED lines=127> */
.L_x_12134:
[----:B------:R-:W-:Y:S01]  /*9b70*/  ULEA UR6, UR6, UR41, 0x3 ;  /* 0x0000002906067291 */ /* 0x000fe2000f8e183f */
[----:B------:R-:W-:Y:S01]  /*9b80*/  F2FP.F16.F32.PACK_AB R24, R25, R24 ;  /* 0x000000181918723e */ /* 0x000fe200000000ff */
[-C--:B------:R-:W-:Y:S01]  /*9b90*/  FMUL.FTZ R88, R88, R5.reuse ;  /* 0x0000000558587220 */ /* 0x080fe20000410000 */
[----:B------:R-:W-:Y:S01]  /*9ba0*/  F2FP.F16.F32.PACK_AB R25, R82, R26 ;  /* 0x0000001a5219723e */ /* 0x000fe200000000ff */
[----:B------:R-:W-:Y:S01]  /*9bb0*/  UIADD3 UR6, UR6, 0x2d860, URZ ;  /* 0x0002d86006067890 */ /* 0x000fe2000fffe03f */
[----:B------:R-:W-:Y:S01]  /*9bc0*/  F2FP.F16.F32.PACK_AB R14, R15, R14 ;  /* 0x0000000e0f0e723e */ /* 0x000fe200000000ff */
[-C--:B------:R-:W-:Y:S01]  /*9bd0*/  FMUL.FTZ R89, R89, R5.reuse ;  /* 0x0000000559597220 */ /* 0x080fe20000410000 */
        /* <DEDUP_REMOVED lines=99> */
.L_x_12124:
[----:B------:R-:W-:Y:S06]  /*a210*/  BAR.ARV 0x8, 0x200 ;  /* 0x0208000000007b1d */ /* 0x000fec0000002000 */
[----:B------:R-:W-:Y:S05]  /*a220*/  @!P0 BRA `(.L_x_12136) ;  /* 0x0000000000048947 */ /* 0x000fea0003800000 */
[----:B------:R-:W-:Y:S01]  /*a230*/  BPT.TRAP 0x1 ;  /* 0x000000040000795c */ /* 0x000fe20000300000 */
.L_x_12136:
[----:B------:R-:W-:Y:S01]  /*a240*/  ULEA UR4, UR38, UR41, 0x3 ;  /* 0x0000002926047291 */ /* 0x000fe2000f8e183f */
[----:B------:R-:W-:-:S08]  /*a250*/  SHF.L.U32 R4, R2, 0x1f, RZ ;  /* 0x0000001f02047819 */ /* 0x000fd000000006ff */
[----:B------:R0:W1:Y:S01]  /*a260*/  SYNCS.PHASECHK.TRANS64.TRYWAIT P1, [UR4+0x2d850], R4 ;  /* 0x02d85004ff0075a7 */ /* 0x0000620008020144 */
[----:B------:R-:W-:Y:S05]  /*a270*/  @!P0 BRA `(.L_x_12137) ;  /* 0x0000000000048947 */ /* 0x000fea0003800000 */
[----:B------:R-:W-:Y:S01]  /*a280*/  BPT.TRAP 0x1 ;  /* 0x000000040000795c */ /* 0x000fe20000300000 */
.L_x_12137:
[----:B-1----:R-:W-:Y:S05]  /*a290*/  @P1 BRA `(.L_x_12138) ;  /* 0x0000000000081947 */ /* 0x002fea0003800000 */
[----:B------:R-:W1:Y:S02]  /*a2a0*/  SYNCS.PHASECHK.TRANS64.TRYWAIT P1, [UR4+0x2d850], R4 ;  /* 0x02d85004ff0075a7 */ /* 0x000e640008020144 */
[----:B-1----:R-:W-:Y:S05]  /*a2b0*/  @!P1 BRA `(.L_x_12139) ;  /* 0x0000009400ec9947 */ /* 0x002fea0003800000 */
.L_x_12138:
[----:B------:R-:W-:Y:S01]  /*a2c0*/  UIADD3 UR41, UR41, 0x400, URZ ;  /* 0x0000040029297890 */ /* 0x000fe2000fffe03f */
[----:B------:R-:W-:Y:S01]  /*a2d0*/  WARPGROUP.ARRIVE ;  /* 0x00000000000079c5 */ /* 0x000fe20000000000 */
[----:B------:R-:W-:Y:S01]  /*a2e0*/  ULOP3.LUT UR39, UR39, 0x10000, URZ, 0xfc, !UPT ;  /* 0x0001000027277892 */ /* 0x000fe2000f8efc3f */
[----:B01----:R-:W0:Y:S01]  /*a2f0*/  SHFL.BFLY PT, R4, R3, 0x2, 0x1f ;  /* 0x0c401f0003047f89 */ /* 0x003e2200000e0000 */
[----:B------:R-:W-:Y:S01]  /*a300*/  USHF.R.U32.HI UR41, URZ, 0x4, UR41 ;  /* 0x000000043f297899 */ /* 0x000fe20008011629 */
[----:B------:R-:W-:Y:S01]  /*a310*/  UMOV UR9, 0x40000040 ;  /* 0x4000004000097882 */ /* 0x000fe20000000000 */
[----:B------:R-:W-:Y:S02]  /*a320*/  UMOV UR11, 0x80000020 ;  /* 0x80000020000b7882 */ /* 0x000fe40000000000 */
        /* <DEDUP_REMOVED lines=10> */
[----:B------:R-:W-:Y:S01]  /*a3d0*/  MOV R3, 0xff800000 ;  /* 0xff80000000037802 */ /* 0x000fe20000000f00 */
[----:B------:R-:W-:Y:S01]  /*a3e0*/  UMOV UR9, 0x40000040 ;  /* 0x4000004000097882 */ /* 0x000fe20000000000 */
[----:B------:R-:W-:Y:S01]  /*a3f0*/  UMOV UR11, 0x80000020 ;  /* 0x80000020000b7882 */ /* 0x000fe20000000000 */
[----:B------:R-:W0:Y:S01]  /*a400*/  SHFL.BFLY PT, R4, R5, 0x1, 0x1f ;  /* 0x0c201f0005047f89 */ /* 0x000e2200000e0000 */
[----:B-1----:R-:W-:Y:S01]  /*a410*/  FADD.FTZ R9, R9, R0 ;  /* 0x0000000009097221 */ /* 0x002fe20000010000 */
[----:B------:R-:W-:-:S04]  /*a420*/  IMAD.MOV.U32 R0, RZ, RZ, -0x800000 ;  /* 0xff800000ff007424 */ /* 0x000fc800078e00ff */
[----:B------:R-:W1:Y:S01]  /*a430*/  SHFL.BFLY PT, R10, R9, 0x1, 0x1f ;  /* 0x0c201f00090a7f89 */ /* 0x000e6200000e0000 */
[----:B0-----:R-:W-:Y:S01]  /*a440*/  FADD.FTZ R14, R5, R4 ;  /* 0x00000004050e7221 */ /* 0x001fe20000010000 */
[----:B------:R-:W-:-:S04]  /*a450*/  IMAD.MOV.U32 R4, RZ, RZ, RZ ;  /* 0x000000ffff047224 */ /* 0x000fc800078e00ff */
[----:B------:R-:W-:Y:S01]  /*a460*/  FSETP.NE.FTZ.AND P1, PT, R14, RZ, PT ;  /* 0x000000ff0e00720b */ /* 0x000fe20003f35000 */
[----:B-1----:R-:W-:Y:S01]  /*a470*/  FADD.FTZ R15, R9, R10 ;  /* 0x0000000a090f7221 */ /* 0x002fe20000010000 */
[----:B------:R-:W-:-:S04]  /*a480*/  IMAD.MOV.U32 R10, RZ, RZ, RZ ;  /* 0x000000ffff0a7224 */ /* 0x000fc800078e00ff */
        /* <DEDUP_REMOVED lines=59> */
.L_x_12140:
        /* <DEDUP_REMOVED lines=60> */
.L_x_12104:
[----:B------:R-:W3:Y:S08]  /*ac00*/  S2UR UR42, SR_CgaCtaId ;  /* 0x00000000002a79c3 */ /* 0x000ef00000008800 */
[----:B------:R-:W-:Y:S06]  /*ac10*/  BAR.SYNC.DEFER_BLOCKING 0x5, 0x200 ;  /* 0x0148000000007b1d */ /* 0x000fec0000010000 */
[----:B------:R-:W-:Y:S01]  /*ac20*/  UMOV UR41, 0x400 ;  /* 0x0000040000297882 */ /* 0x000fe20000000000 */
[----:B------:R-:W-:Y:S01]  /*ac30*/  BSSY B0, `(.L_x_12141) ;  /* 0x0000287000007945 */ /* 0x000fe20003800000 */
[----:B---3--:R-:W-:-:S09]  /*ac40*/  ULEA UR41, UR42, UR41, 0x18 ;  /* 0x000000292a297291 */ /* 0x008fd2000f8ec03f */
[----:B--2---:R-:W2:Y:S01]  /*ac50*/  LDS.128 R4, [UR41+0x2d8d0] ;  /* 0x02d8d029ff047984 */ /* 0x004ea20008000c00 */
[----:B------:R-:W-:Y:S06]  /*ac60*/  BAR.ARV 0x4, 0x200 ;  /* 0x0108000000007b1d */ /* 0x000fec0000002000 */
[----:B------:R-:W-:Y:S05]  /*ac70*/  @P0 BRA `(.L_x_12142) ;  /* 0x0000001c006c0947 */ /* 0x000fea0003800000 */
[----:B-1----:R-:W3:Y:S01]  /*ac80*/  LDL R8, [R1+0x40] ;  /* 0x0000400001087983 */ /* 0x002ee20000100800 */
[----:B------:R-:W1:Y:S03]  /*ac90*/  S2UR UR6, SR_SWINHI ;  /* 0x00000000000679c3 */ /* 0x000e660000002f00 */
[----:B------:R-:W4:Y:S01]  /*aca0*/  LDL R48, [R1+0x14] ;  /* 0x0000140001307983 */ /* 0x000f220000100800 */
[----:B------:R-:W-:Y:S01]  /*acb0*/  UMOV UR4, UR41 ;  /* 0x0000002900047c82 */ /* 0x000fe20008000000 */
[----:B-1----:R-:W-:Y:S01]  /*acc0*/  UMOV UR5, UR6 ;  /* 0x0000000600057c82 */ /* 0x002fe20008000000 */
[----:B------:R-:W-:Y:S02]  /*acd0*/  IMAD.U32 R32, RZ, RZ, UR4 ;  /* 0x00000004ff207e24 */ /* 0x000fe4000f8e00ff */
[----:B------:R-:W-:Y:S01]  /*ace0*/  IMAD.U32 R33, RZ, RZ, UR5 ;  /* 0x00000005ff217e24 */ /* 0x000fe2000f8e00ff */
[----:B------:R-:W-:Y:S01]  /*acf0*/  ULDC.64 UR4, c[0x0][0xc08] ;  /* 0x0003020000047ab9 */ /* 0x000fe20000000a00 */
[----:B------:R-:W-:Y:S01]  /*ad00*/  BAR.SYNC.DEFER_BLOCKING 0x1, 0x180 ;  /* 0x0046000000007b1d */ /* 0x000fe20000010000 */
[----:B---3--:R-:W-:-:S03]  /*ad10*/  IMAD.WIDE R8, R8, 0x2, R32 ;  /* 0x0000000208087825 */ /* 0x008fc600078e0220 */
[----:B------:R-:W-:-:S04]  /*ad20*/  IADD3 R39, P1, R8, 0x6000, RZ ;  /* 0x0000600008277810 */ /* 0x000fc80007f3e0ff */
[----:B--2---:R-:W-:Y:S02]  /*ad30*/  LOP3.LUT R4, R39, 0x180, RZ, 0xc0, !PT ;  /* 0x0000018027047812 */ /* 0x004fe400078ec0ff */
[C---:B------:R-:W-:Y:S02]  /*ad40*/  IADD3 R35, P3, R8.reuse, 0x3000, RZ ;  /* 0x0000300008237810 */ /* 0x040fe40007f7e0ff */
[----:B------:R-:W-:Y:S02]  /*ad50*/  IADD3 R41, P0, R8, 0x6020, RZ ;  /* 0x0000602008297810 */ /* 0x000fe40007f1e0ff */
[----:B------:R-:W-:Y:S02]  /*ad60*/  SHF.R.U64 R4, R4, 0x3, RZ ;  /* 0x0000000304047819 */ /* 0x000fe400000012ff */
[C---:B0-----:R-:W-:Y:S02]  /*ad70*/  LOP3.LUT R11, R8.reuse, 0x180, RZ, 0xc0, !PT ;  /* 0x00000180080b7812 */ /* 0x041fe400078ec0ff */
[----:B------:R-:W-:-:S02]  /*ad80*/  IADD3 R31, P4, R8, 0x20, RZ ;  /* 0x00000020081f7810 */ /* 0x000fc40007f9e0ff */
[----:B------:R-:W-:Y:S02]  /*ad90*/  LOP3.LUT R26, R35, 0x180, RZ, 0xc0, !PT ;  /* 0x00000180231a7812 */ /* 0x000fe400078ec0ff */
[----:B------:R-:W-:Y:S02]  /*ada0*/  LOP3.LUT R10, R41, 0x180, RZ, 0xc0, !PT ;  /* 0x00000180290a7812 */ /* 0x000fe400078ec0ff */
[----:B------:R-:W-:Y:S02]  /*adb0*/  LOP3.LUT R12, R4, R39, RZ, 0x3c, !PT ;  /* 0x00000027040c7212 */ /* 0x000fe400078e3cff */
[----:B------:R-:W-:Y:S02]  /*adc0*/  IADD3 R37, P2, R8, 0x3020, RZ ;  /* 0x0000302008257810 */ /* 0x000fe40007f5e0ff */
[----:B------:R-:W-:Y:S02]  /*add0*/  SHF.R.U64 R11, R11, 0x3, RZ ;  /* 0x000000030b0b7819 */ /* 0x000fe400000012ff */
[----:B------:R-:W-:-:S02]  /*ade0*/  LOP3.LUT R4, R31, 0x180, RZ, 0xc0, !PT ;  /* 0x000001801f047812 */ /* 0x000fc400078ec0ff */
[----:B------:R-:W-:Y:S02]  /*adf0*/  SHF.R.U64 R26, R26, 0x3, RZ ;  /* 0x000000031a1a7819 */ /* 0x000fe400000012ff */
[----:B------:R-:W-:Y:S02]  /*ae00*/  SHF.R.U64 R10, R10, 0x3, RZ ;  /* 0x000000030a0a7819 */ /* 0x000fe400000012ff */
[----:B------:R-:W-:Y:S02]  /*ae10*/  LOP3.LUT R8, R11, R8, RZ, 0x3c, !PT ;  /* 0x000000080b087212 */ /* 0x000fe400078e3cff */
[----:B------:R-:W-:Y:S02]  /*ae20*/  LOP3.LUT R14, R37, 0x180, RZ, 0xc0, !PT ;  /* 0x00000180250e7812 */ /* 0x000fe400078ec0ff */
[----:B------:R-:W-:Y:S01]  /*ae30*/  SHF.R.U64 R4, R4, 0x3, RZ ;  /* 0x0000000304047819 */ /* 0x000fe200000012ff */
[--C-:B------:R-:W-:Y:S01]  /*ae40*/  IMAD.X R25, RZ, RZ, R9.reuse, P0 ;  /* 0x000000ffff197224 */ /* 0x100fe200000e0609 */
[----:B------:R-:W-:Y:S01]  /*ae50*/  LOP3.LUT R26, R26, R35, RZ, 0x3c, !PT ;  /* 0x000000231a1a7212 */ /* 0x000fe200078e3cff */
[--C-:B------:R-:W-:Y:S01]  /*ae60*/  IMAD.X R27, RZ, RZ, R9.reuse, P3 ;  /* 0x000000ffff1b7224 */ /* 0x100fe200018e0609 */
[----:B------:R-:W-:Y:S01]  /*ae70*/  LOP3.LUT R24, R10, R41, RZ, 0x3c, !PT ;  /* 0x000000290a187212 */ /* 0x000fe200078e3cff */
[--C-:B------:R-:W-:Y:S01]  /*ae80*/  IMAD.X R29, RZ, RZ, R9.reuse, P4 ;  /* 0x000000ffff1d7224 */ /* 0x100fe200020e0609 */
[----:B------:R-:W0:Y:S01]  /*ae90*/  LDC.64 R34, c[0x0][0xc00] ;  /* 0x00030000ff227b82 */ /* 0x000e220000000a00 */
[--C-:B------:R-:W-:Y:S01]  /*aea0*/  IMAD.X R13, RZ, RZ, R9.reuse, P1 ;  /* 0x000000ffff0d7224 */ /* 0x100fe200008e0609 */
[----:B------:R-:W-:Y:S01]  /*aeb0*/  MOV R30, R8 ;  /* 0x00000008001e7202 */ /* 0x000fe20000000f00 */
[----:B------:R-:W-:Y:S01]  /*aec0*/  IMAD.X R15, RZ, RZ, R9, P2 ;  /* 0x000000ffff0f7224 */ /* 0x000fe200010e0609 */
[----:B------:R-:W-:-:S02]  /*aed0*/  SHF.R.U64 R14, R14, 0x3, RZ ;  /* 0x000000030e0e7819 */ /* 0x000fc400000012ff */
[----:B------:R-:W-:Y:S02]  /*aee0*/  LOP3.LUT R28, R4, R31, RZ, 0x3c, !PT ;  /* 0x0000001f041c7212 */ /* 0x000fe400078e3cff */
[----:B------:R-:W-:Y:S02]  /*aef0*/  F2FP.F16.F32.PACK_AB R8, R21, R20 ;  /* 0x000000141508723e */ /* 0x000fe400000000ff */
[----:B------:R-:W-:Y:S02]  /*af00*/  F2FP.F16.F32.PACK_AB R9, R91, R90 ;  /* 0x0000005a5b09723e */ /* 0x000fe400000000ff */
[----:B------:R-:W-:Y:S02]  /*af10*/  F2FP.F16.F32.PACK_AB R10, R93, R92 ;  /* 0x0000005c5d0a723e */ /* 0x000fe400000000ff */
[----:B------:R-:W-:Y:S02]  /*af20*/  F2FP.F16.F32.PACK_AB R11, R95, R94 ;  /* 0x0000005e5f0b723e */ /* 0x000fe400000000ff */
[----:B------:R-:W-:-:S02]  /*af30*/  MOV R38, R24 ;  /* 0x0000001800267202 */ /* 0x000fc40000000f00 */
[----:B------:R-:W-:Y:S02]  /*af40*/  MOV R4, R26 ;  /* 0x0000001a00047202 */ /* 0x000fe40000000f00 */
[----:B------:R-:W-:Y:S02]  /*af50*/  LOP3.LUT R14, R14, R37, RZ, 0x3c, !PT ;  /* 0x000000250e0e7212 */ /* 0x000fe400078e3cff */
[----:B------:R-:W-:Y:S01]  /*af60*/  MOV R41, R28 ;  /* 0x0000001c00297202 */ /* 0x000fe20000000f00 */
[----:B------:R1:W-:Y:S01]  /*af70*/  STSM.16.M88.4 [R30], R8 ;  /* 0x000000081e007844 */ /* 0x0003e20000000200 */
[----:B------:R-:W-:Y:S01]  /*af80*/  F2FP.F16.F32.PACK_AB R24, R97, R96 ;  /* 0x000000606118723e */ /* 0x000fe200000000ff */
[----:B------:R-:W2:Y:S01]  /*af90*/  LDC.64 R36, c[0x0][0xc00] ;  /* 0x00030000ff247b82 */ /* 0x000ea20000000a00 */
[----:B------:R-:W-:Y:S02]  /*afa0*/  F2FP.F16.F32.PACK_AB R25, R99, R98 ;  /* 0x000000626319723e */ /* 0x000fe400000000ff */
[----:B------:R-:W-:-:S02]  /*afb0*/  F2FP.F16.F32.PACK_AB R26, R101, R100 ;  /* 0x00000064651a723e */ /* 0x000fc400000000ff */
[----:B------:R-:W-:Y:S02]  /*afc0*/  F2FP.F16.F32.PACK_AB R27, R103, R102 ;  /* 0x00000066671b723e */ /* 0x000fe400000000ff */
[----:B------:R-:W-:Y:S02]  /*afd0*/  F2FP.F16.F32.PACK_AB R28, R105, R104 ;  /* 0x00000068691c723e */ /* 0x000fe400000000ff */
[----:B------:R-:W-:Y:S02]  /*afe0*/  F2FP.F16.F32.PACK_AB R29, R107, R106 ;  /* 0x0000006a6b1d723e */ /* 0x000fe400000000ff */
[----:B------:R-:W-:Y:S01]  /*aff0*/  F2FP.F16.F32.PACK_AB R31, R111, R110 ;  /* 0x0000006e6f1f723e */ /* 0x000fe200000000ff */
[----:B------:R3:W-:Y:S01]  /*b000*/  STSM.16.M88.4 [R41], R24 ;  /* 0x0000001829007844 */ /* 0x0007e20000000200 */
[----:B------:R-:W-:Y:S02]  /*b010*/  MOV R39, R12 ;  /* 0x0000000c00277202 */ /* 0x000fe40000000f00 */
[----:B-1----:R-:W-:-:S02]  /*b020*/  F2FP.F16.F32.PACK_AB R30, R109, R108 ;  /* 0x0000006c6d1e723e */ /* 0x002fc400000000ff */
        /* <DEDUP_REMOVED lines=9> */
[----:B---3--:R-:W-:Y:S02]  /*b0c0*/  F2FP.F16.F32.PACK_AB R24, R129, R128 ;  /* 0x000000808118723e */ /* 0x008fe400000000ff */
[----:B------:R-:W-:Y:S02]  /*b0d0*/  F2FP.F16.F32.PACK_AB R25, R131, R130 ;  /* 0x000000828319723e */ /* 0x000fe400000000ff */
[----:B------:R-:W-:-:S02]  /*b0e0*/  F2FP.F16.F32.PACK_AB R26, R133, R132 ;  /* 0x00000084851a723e */ /* 0x000fc400000000ff */
[----:B------:R-:W-:Y:S01]  /*b0f0*/  F2FP.F16.F32.PACK_AB R27, R135, R134 ;  /* 0x00000086871b723e */ /* 0x000fe200000000ff */
[----:B------:R1:W-:Y:S04]  /*b100*/  STSM.16.M88.4 [R4], R28 ;  /* 0x0000001c04007844 */ /* 0x0003e80000000200 */
[----:B------:R3:W-:Y:S04]  /*b110*/  STSM.16.M88.4 [R40], R8 ;  /* 0x0000000828007844 */ /* 0x0007e80000000200 */
[----:B------:R4:W-:Y:S04]  /*b120*/  STSM.16.M88.4 [R39], R12 ;  /* 0x0000000c27007844 */ /* 0x0009e80000000200 */
[----:B------:R4:W-:Y:S01]  /*b130*/  STSM.16.M88.4 [R38], R24 ;  /* 0x0000001826007844 */ /* 0x0009e20000000200 */
[----:B0-----:R-:W-:-:S04]  /*b140*/  ISETP.NE.U32.AND P0, PT, R34, RZ, PT ;  /* 0x000000ff2200720c */ /* 0x001fc80003f05070 */
[----:B------:R-:W-:Y:S01]  /*b150*/  ISETP.NE.AND.EX P0, PT, R35, RZ, PT, P0 ;  /* 0x000000ff2300720c */ /* 0x000fe20003f05300 */
[----:B-1----:R-:W-:Y:S02]  /*b160*/  IMAD.MOV.U32 R4, RZ, RZ, RZ ;  /* 0x000000ffff047224 */ /* 0x002fe400078e00ff */
[----:B--2---:R-:W-:Y:S01]  /*b170*/  IMAD.WIDE R28, R148, 0x4, R36 ;  /* 0x00000004941c7825 */ /* 0x004fe200078e0224 */
[----:B------:R-:W-:Y:S01]  /*b180*/  BAR.SYNC.DEFER_BLOCKING 0x1, 0x180 ;  /* 0x0046000000007b1d */ /* 0x000fe20000010000 */
[----:B------:R-:W-:-:S07]  /*b190*/  ISETP.NE.U32.AND P1, PT, RZ, UR4, PT ;  /* 0x00000004ff007c0c */ /* 0x000fce000bf25070 */
[----:B---3--:R-:W0:Y:S08]  /*b1a0*/  LDC R10, c[0x0][0xad4] ;  /* 0x0002b500ff0a7b82 */ /* 0x008e300000000800 */
[----:B------:R-:W1:Y:S08]  /*b1b0*/  LDC R40, c[0x0][0xbe8] ;  /* 0x0002fa00ff287b82 */ /* 0x000e700000000800 */
[----:B----4-:R-:W2:Y:S01]  /*b1c0*/  LDC.64 R14, c[0x0][0xba8] ;  /* 0x0002ea00ff0e7b82 */ /* 0x010ea20000000a00 */
[----:B------:R-:W3:Y:S01]  /*b1d0*/  @P0 LDG.E R4, desc[UR36][R28.64] ;  /* 0x000000241c040981 */ /* 0x000ee2000c1e1900 */
[----:B------:R-:W-:-:S13]  /*b1e0*/  ISETP.NE.AND.EX P1, PT, RZ, UR5, PT, P1 ;  /* 0x00000005ff007c0c */ /* 0x000fda000bf25310 */
[----:B------:R-:W-:-:S04]  /*b1f0*/  @P1 LEA R8, P2, R148, UR4, 0x2 ;  /* 0x0000000494081c11 */ /* 0x000fc8000f8410ff */
[----:B------:R-:W-:Y:S02]  /*b200*/  @P1 LEA.HI.X R9, R148, UR5, R152, 0x2, P2 ;  /* 0x0000000594091c11 */ /* 0x000fe400090f1498 */
        /* <DEDUP_REMOVED lines=17> */
[----:B------:R2:W4:Y:S01]  /*b320*/  LDC.64 R12, c[0x0][R24+0x228] ;  /* 0x00008a00180c7b82 */ /* 0x0005220000000a00 */
[----:B0-----:R-:W-:Y:S02]  /*b330*/  IMAD R9, R9, R148, RZ ;  /* 0x0000009409097224 */ /* 0x001fe400078e02ff */
[-C--:B-1----:R-:W-:Y:S02]  /*b340*/  IMAD R37, R11, R150.reuse, RZ ;  /* 0x000000960b257224 */ /* 0x082fe400078e02ff */
[----:B------:R-:W-:Y:S02]  /*b350*/  IMAD R39, R8, R25, R9 ;  /* 0x0000001908277224 */ /* 0x000fe400078e0209 */
[----:B------:R-:W-:Y:S01]  /*b360*/  IMAD.WIDE.U32 R10, R10, R150, RZ ;  /* 0x000000960a0a7225 */ /* 0x000fe200078e00ff */
[----:B--2---:R-:W0:Y:S03]  /*b370*/  LDC.64 R24, c[0x0][R24+0x210] ;  /* 0x0000840018187b82 */ /* 0x004e260000000a00 */
[----:B------:R-:W-:-:S04]  /*b380*/  IMAD.WIDE.U32 R8, R8, R148, RZ ;  /* 0x0000009408087225 */ /* 0x000fc800078e00ff */
[----:B------:R-:W-:Y:S01]  /*b390*/  IMAD.IADD R27, R147, 0x1, R136 ;  /* 0x00000001931b7824 */ /* 0x000fe200078e0288 */
[----:B------:R-:W-:Y:S01]  /*b3a0*/  SEL R35, R48, RZ, P3 ;  /* 0x000000ff30237207 */ /* 0x000fe20001800000 */
[----:B------:R-:W-:Y:S01]  /*b3b0*/  IMAD.IADD R30, R11, 0x1, R37 ;  /* 0x000000010b1e7824 */ /* 0x000fe200078e0225 */
[----:B------:R-:W1:Y:S01]  /*b3c0*/  @!P3 LDC R14, c[0x0][0xb50] ;  /* 0x0002d400ff0ebb82 */ /* 0x000e620000000800 */
[----:B------:R-:W-:Y:S02]  /*b3d0*/  IMAD.IADD R11, R9, 0x1, R39 ;  /* 0x00000001090b7824 */ /* 0x000fe400078e0227 */
[----:B------:R-:W-:Y:S02]  /*b3e0*/  IMAD.MOV.U32 R9, RZ, RZ, R27 ;  /* 0x000000ffff097224 */ /* 0x000fe400078e001b */
[-C--:B----4-:R-:W-:Y:S02]  /*b3f0*/  IMAD R37, R13, R35.reuse, RZ ;  /* 0x000000230d257224 */ /* 0x090fe400078e02ff */
[----:B------:R-:W-:Y:S01]  /*b400*/  IMAD.WIDE.U32 R12, R12, R35, RZ ;  /* 0x000000230c0c7225 */ /* 0x000fe200078e00ff */
[----:B------:R-:W2:Y:S03]  /*b410*/  @!P3 LDC R15, c[0x0][0xb54] ;  /* 0x0002d500ff0fbb82 */ /* 0x000ea60000000800 */
[----:B------:R-:W-:Y:S01]  /*b420*/  IMAD.IADD R37, R13, 0x1, R37 ;  /* 0x000000010d257824 */ /* 0x000fe200078e0225 */
[--C-:B---3--:R-:W-:Y:S01]  /*b430*/  IADD3 R10, P2, P5, R8, R10, R4.reuse ;  /* 0x0000000a080a7210 */ /* 0x108fe20007d5e004 */
        /* <DEDUP_REMOVED lines=21> */
.L_x_12143:
[----:B------:R-:W2:Y:S01]  /*b590*/  LDL R13, [R1+0x3c] ;  /* 0x00003c00010d7983 */ /* 0x000ea20000100800 */
[----:B------:R-:W0:Y:S03]  /*b5a0*/  S2R R8, SR_TID.X ;  /* 0x0000000000087919 */ /* 0x000e260000002100 */
[----:B------:R-:W-:Y:S04]  /*b5b0*/  SHFL.IDX PT, R9, R15, RZ, 0x1c1f ;  /* 0x001c1fff0f097589 */ /* 0x000fe800000e0000 */
[----:B------:R-:W-:Y:S04]  /*b5c0*/  SHFL.IDX PT, R10, R14, 0x1, 0x1c1f ;  /* 0x003c1f000e0a7f89 */ /* 0x000fe800000e0000 */
[----:B------:R-:W-:Y:S01]  /*b5d0*/  SHFL.IDX PT, R11, R15, 0x1, 0x1c1f ;  /* 0x003c1f000f0b7f89 */ /* 0x000fe200000e0000 */
[----:B0-----:R-:W-:-:S05]  /*b5e0*/  VIADD R24, R8, 0xffffff80 ;  /* 0xffffff8008187836 */ /* 0x001fca0000000000 */
[----:B------:R-:W-:-:S04]  /*b5f0*/  SHF.R.S32.HI R12, RZ, 0x1f, R24 ;  /* 0x0000001fff0c7819 */ /* 0x000fc80000011418 */
[----:B------:R-:W-:Y:S01]  /*b600*/  LEA.HI R12, R12, R24, RZ, 0x7 ;  /* 0x000000180c0c7211 */ /* 0x000fe200078f38ff */
[----:B------:R-:W0:Y:S03]  /*b610*/  SHFL.IDX PT, R8, R14, RZ, 0x1c1f ;  /* 0x001c1fff0e087589 */ /* 0x000e2600000e0000 */
[----:B------:R-:W-:Y:S01]  /*b620*/  LOP3.LUT R12, R12, 0xffffff80, RZ, 0xc0, !PT ;  /* 0xffffff800c0c7812 */ /* 0x000fe200078ec0ff */
[----:B-----5:R-:W-:-:S04]  /*b630*/  IMAD R42, R31, R40, RZ ;  /* 0x000000281f2a7224 */ /* 0x020fc800078e02ff */
[----:B------:R-:W-:-:S05]  /*b640*/  IMAD.IADD R12, R24, 0x1, -R12 ;  /* 0x00000001180c7824 */ /* 0x000fca00078e0a0c */
[----:B------:R-:W-:Y:S02]  /*b650*/  LOP3.LUT P0, RZ, R12, 0x3, RZ, 0xc0, !PT ;  /* 0x000000030cff7812 */ /* 0x000fe4000780c0ff */
[----:B--2---:R-:W-:-:S05]  /*b660*/  IADD3 R25, R13, R136, RZ ;  /* 0x000000880d197210 */ /* 0x004fca0007ffe0ff */
        /* <DEDUP_REMOVED lines=17> */
[----:B0-----:R-:W-:Y:S01]  /*b780*/  IMAD R3, R44, 0x20, R149 ;  /* 0x000000202c037824 */ /* 0x001fe200078e0295 */
[----:B------:R-:W-:-:S03]  /*b790*/  SHF.R.S32.HI R46, RZ, 0x1f, R47 ;  /* 0x0000001fff2e7819 */ /* 0x000fc6000001142f */
[----:B------:R-:W-:Y:S01]  /*b7a0*/  IMAD.WIDE R32, R3, 0x2, R32 ;  /* 0x0000000203207825 */ /* 0x000fe200078e0220 */
[----:B------:R-:W-:Y:S02]  /*b7b0*/  LEA.HI R46, R46, R47, RZ, 0x2 ;  /* 0x0000002f2e2e7211 */ /* 0x000fe400078f10ff */
[----:B------:R-:W-:Y:S01]  /*b7c0*/  IADD3 R3, P5, R32, 0x7800, RZ ;  /* 0x0000780020037810 */ /* 0x000fe20007fbe0ff */
[----:B------:R-:W-:Y:S01]  /*b7d0*/  IMAD R41, R41, UR4, RZ ;  /* 0x0000000429297c24 */ /* 0x000fe2000f8e02ff */
[----:B------:R-:W-:Y:S02]  /*b7e0*/  LOP3.LUT R46, R46, 0xfffffffc, RZ, 0xc0, !PT ;  /* 0xfffffffc2e2e7812 */ /* 0x000fe400078ec0ff */
[----:B------:R-:W-:Y:S01]  /*b7f0*/  LOP3.LUT R0, R3, 0x180, RZ, 0xc0, !PT ;  /* 0x0000018003007812 */ /* 0x000fe200078ec0ff */
[----:B------:R-:W-:Y:S01]  /*b800*/  IMAD R41, R4, UR5, R41 ;  /* 0x0000000504297c24 */ /* 0x000fe2000f8e0229 */
[----:B------:R-:W-:Y:S01]  /*b810*/  IADD3 R13, P0, R32, 0x1800, RZ ;  /* 0x00001800200d7810 */ /* 0x000fe20007f1e0ff */
[----:B------:R-:W-:Y:S01]  /*b820*/  IMAD.IADD R46, R47, 0x1, -R46 ;  /* 0x000000012f2e7824 */ /* 0x000fe200078e0a2e */
[----:B------:R-:W-:Y:S01]  /*b830*/  SHF.R.U64 R0, R0, 0x3, RZ ;  /* 0x0000000300007819 */ /* 0x000fe200000012ff */
[----:B------:R-:W-:Y:S01]  /*b840*/  IMAD.WIDE.U32 R20, R4, UR4, RZ ;  /* 0x0000000404147c25 */ /* 0x000fe2000f8e00ff */
[----:B------:R-:W-:Y:S01]  /*b850*/  ULDC.64 UR4, c[0x0][0xae8] ;  /* 0x0002ba0000047ab9 */ /* 0x000fe20000000a00 */
[----:B------:R-:W-:-:S02]  /*b860*/  IADD3 R25, P1, R32, 0x3000, RZ ;  /* 0x0000300020197810 */ /* 0x000fc40007f3e0ff */
[----:B------:R-:W-:Y:S01]  /*b870*/  LOP3.LUT R36, R0, R3, RZ, 0x3c, !PT ;  /* 0x0000000300247212 */ /* 0x000fe200078e3cff */
[----:B------:R-:W-:Y:S01]  /*b880*/  IMAD R3, R46, 0x60, R44 ;  /* 0x000000602e037824 */ /* 0x000fe200078e022c */
[----:B------:R-:W-:Y:S01]  /*b890*/  IADD3 R21, R21, R41, RZ ;  /* 0x0000002915157210 */ /* 0x000fe20007ffe0ff */
[----:B------:R-:W-:Y:S01]  /*b8a0*/  IMAD.X R37, RZ, RZ, R33, P5 ;  /* 0x000000ffff257224 */ /* 0x000fe200028e0621 */
[----:B------:R-:W-:Y:S01]  /*b8b0*/  IADD3 R29, P2, R32, 0x4800, RZ ;  /* 0x00004800201d7810 */ /* 0x000fe20007f5e0ff */
[----:B------:R-:W-:Y:S01]  /*b8c0*/  IMAD.IADD R4, R136, 0x1, R3 ;  /* 0x0000000188047824 */ /* 0x000fe200078e0203 */
[----:B------:R-:W-:Y:S01]  /*b8d0*/  IADD3 R35, P3, R32, 0x6000, RZ ;  /* 0x0000600020237810 */ /* 0x000fe20007f7e0ff */
[----:B------:R-:W-:Y:S01]  /*b8e0*/  IMAD.WIDE.U32 R20, R150, UR4, R20 ;  /* 0x0000000496147c25 */ /* 0x000fe2000f8e0014 */
[----:B------:R-:W-:Y:S01]  /*b8f0*/  SHF.R.S32.HI R41, RZ, 0x1f, R148 ;  /* 0x0000001fff297819 */ /* 0x000fe20000011494 */
[----:B------:R-:W5:Y:S01]  /*b900*/  LD.E.128 R36, desc[UR36][R36.64] ;  /* 0x0000002424247980 */ /* 0x000f62000c101d00 */
[----:B------:R-:W-:Y:S01]  /*b910*/  LOP3.LUT R12, R13, 0x180, RZ, 0xc0, !PT ;  /* 0x000001800d0c7812 */ /* 0x000fe200078ec0ff */
[----:B--2---:R-:W-:Y:S01]  /*b920*/  @P4 IMAD.HI.U32 R0, R4, R43, RZ ;  /* 0x0000002b04004227 */ /* 0x004fe200078e00ff */
[----:B------:R-:W-:-:S02]  /*b930*/  LOP3.LUT R24, R25, 0x180, RZ, 0xc0, !PT ;  /* 0x0000018019187812 */ /* 0x000fc400078ec0ff */
[----:B------:R-:W-:Y:S01]  /*b940*/  LOP3.LUT R28, R29, 0x180, RZ, 0xc0, !PT ;  /* 0x000001801d1c7812 */ /* 0x000fe200078ec0ff */
[----:B------:R-:W-:Y:S01]  /*b950*/  IMAD R21, R150, UR5, R21 ;  /* 0x0000000596157c24 */ /* 0x000fe2000f8e0215 */
[----:B------:R-:W-:Y:S01]  /*b960*/  LOP3.LUT R34, R35, 0x180, RZ, 0xc0, !PT ;  /* 0x0000018023227812 */ /* 0x000fe200078ec0ff */
[----:B------:R-:W-:Y:S01]  /*b970*/  ULDC.64 UR4, c[0x0][0xaf0] ;  /* 0x0002bc0000047ab9 */ /* 0x000fe20000000a00 */
[----:B------:R-:W-:Y:S01]  /*b980*/  LOP3.LUT R9, R32, 0x180, RZ, 0xc0, !PT ;  /* 0x0000018020097812 */ /* 0x000fe200078ec0ff */
[----:B------:R-:W-:Y:S01]  /*b990*/  IMAD.MOV.U32 R3, RZ, RZ, R4 ;  /* 0x000000ffff037224 */ /* 0x000fe200078e0004 */
[----:B---3--:R-:W-:Y:S01]  /*b9a0*/  @P4 SHF.R.U32.HI R3, RZ, R45, R0 ;  /* 0x0000002dff034219 */ /* 0x008fe20000011600 */
[----:B------:R-:W-:Y:S01]  /*b9b0*/  IMAD R41, R41, UR4, RZ ;  /* 0x0000000429297c24 */ /* 0x000fe2000f8e02ff */
[----:B------:R-:W-:Y:S02]  /*b9c0*/  SHF.R.U64 R12, R12, 0x3, RZ ;  /* 0x000000030c0c7819 */ /* 0x000fe400000012ff */
[----:B------:R-:W-:-:S02]  /*b9d0*/  SHF.R.U64 R24, R24, 0x3, RZ ;  /* 0x0000000318187819 */ /* 0x000fc400000012ff */
[----:B------:R-:W-:Y:S02]  /*b9e0*/  SHF.R.U64 R28, R28, 0x3, RZ ;  /* 0x000000031c1c7819 */ /* 0x000fe400000012ff */
[----:B------:R-:W-:Y:S02]  /*b9f0*/  SHF.R.U64 R34, R34, 0x3, RZ ;  /* 0x0000000322227819 */ /* 0x000fe400000012ff */
[----:B------:R-:W-:Y:S01]  /*ba00*/  SHF.R.U64 R9, R9, 0x3, RZ ;  /* 0x0000000309097819 */ /* 0x000fe200000012ff */
[C---:B------:R-:W-:Y:S01]  /*ba10*/  IMAD R41, R148.reuse, UR5, R41 ;  /* 0x0000000594297c24 */ /* 0x040fe2000f8e0229 */
[----:B------:R-:W-:Y:S01]  /*ba20*/  SHF.R.S32.HI R0, RZ, 0x1f, R3 ;  /* 0x0000001fff007819 */ /* 0x000fe20000011403 */
[----:B------:R-:W-:Y:S01]  /*ba30*/  IMAD.WIDE.U32 R20, R148, UR4, R20 ;  /* 0x0000000494147c25 */ /* 0x000fe2000f8e0014 */
[----:B------:R-:W-:Y:S01]  /*ba40*/  LOP3.LUT R12, R12, R13, RZ, 0x3c, !PT ;  /* 0x0000000d0c0c7212 */ /* 0x000fe200078e3cff */
        /* <DEDUP_REMOVED lines=12> */
[----:B------:R-:W-:Y:S01]  /*bb10*/  IMAD.IADD R21, R21, 0x1, R41 ;  /* 0x0000000115157824 */ /* 0x000fe200078e0229 */
[----:B------:R-:W5:Y:S01]  /*bb20*/  LD.E.128 R24, desc[UR36][R24.64] ;  /* 0x0000002418187980 */ /* 0x000f62000c101d00 */
[----:B------:R-:W-:Y:S02]  /*bb30*/  IMAD R0, R0, UR4, RZ ;  /* 0x0000000400007c24 */ /* 0x000fe4000f8e02ff */
[----:B------:R-:W-:Y:S01]  /*bb40*/  IMAD R41, R40, R43, R4 ;  /* 0x0000002b28297224 */ /* 0x000fe200078e0204 */
[----:B------:R-:W5:Y:S01]  /*bb50*/  LD.E.128 R8, desc[UR36][R8.64] ;  /* 0x0000002408087980 */ /* 0x000f62000c101d00 */
[----:B------:R-:W-:-:S03]  /*bb60*/  IMAD R43, R3, UR5, R0 ;  /* 0x00000005032b7c24 */ /* 0x000fc6000f8e0200 */
[----:B------:R-:W5:Y:S01]  /*bb70*/  LD.E.128 R28, desc[UR36][R28.64] ;  /* 0x000000241c1c7980 */ /* 0x000f62000c101d00 */
[----:B------:R-:W-:-:S03]  /*bb80*/  SHF.R.S32.HI R0, RZ, 0x1f, R41 ;  /* 0x0000001fff007819 */ /* 0x000fc60000011429 */
        /* <DEDUP_REMOVED lines=14> */
[----:B------:R-:W-:Y:S01]  /*bc70*/  UIADD3 UR4, UR41, 0x2d820, URZ ;  /* 0x0002d82029047890 */ /* 0x000fe2000fffe03f */
[----:B------:R-:W-:Y:S02]  /*bc80*/  ISETP.GE.AND P0, PT, R43, R42, PT ;  /* 0x0000002a2b00720c */ /* 0x000fe40003f06270 */
[----:B------:R-:W-:Y:S01]  /*bc90*/  IMAD.IADD R3, R21, 0x1, R3 ;  /* 0x0000000115037824 */ /* 0x000fe200078e0203 */
[----:B------:R-:W-:Y:S01]  /*bca0*/  UPRMT UR4, URZ, 0x654, UR4 ;  /* 0x000006543f047896 */ /* 0x000fe20008000004 */
[----:B------:R-:W-:-:S04]  /*bcb0*/  LEA R0, P1, R20, UR6, 0x1 ;  /* 0x0000000614007c11 */ /* 0x000fc8000f8208ff */
[----:B------:R-:W-:Y:S01]  /*bcc0*/  LEA.HI.X R4, R20, UR7, R3, 0x1, P1 ;  /* 0x0000000714047c11 */ /* 0x000fe200088f0c03 */
[----:B0-----:R0:W1:Y:S01]  /*bcd0*/  SHFL.IDX PT, R40, R0, RZ, 0x1c1f ;  /* 0x001c1fff00287589 */ /* 0x00106200000e0000 */
[----:B------:R-:W-:Y:S02]  /*bce0*/  BSSY B1, `(.L_x_12145) ;  /* 0x0000012000017945 */ /* 0x000fe40003800000 */
[----:B------:R-:W-:Y:S01]  /*bcf0*/  SYNCS.ARRIVE.TRANS64.RED.A1T0 RZ, [UR4], RZ ;  /* 0x000000ffffff79a7 */ /* 0x000fe20008100404 */
        /* <DEDUP_REMOVED lines=9> */
[C---:B------:R-:W-:Y:S02]  /*bd90*/  @!P2 LEA R46, P4, R154.reuse, R40, 0x1 ;  /* 0x000000289a2ea211 */ /* 0x040fe400078808ff */
[----:B--2---:R-:W-:Y:S01]  /*bda0*/  @!P0 IMAD.WIDE R20, R149, 0x2, R40 ;  /* 0x0000000295148825 */ /* 0x004fe200078e0228 */
[-C--:B------:R-:W-:Y:S02]  /*bdb0*/  @!P1 LEA.HI.X R45, R153, R41.reuse, R49, 0x1, P3 ;  /* 0x00000029992d9211 */ /* 0x080fe400018f0c31 */
[----:B------:R-:W-:Y:S02]  /*bdc0*/  @!P2 LEA.HI.X R47, R154, R41, R48, 0x1, P4 ;  /* 0x000000299a2fa211 */ /* 0x000fe400020f0c30 */
[----:B-----5:R3:W-:Y:S04]  /*bdd0*/  @!P0 ST.E.128 desc[UR36][R20.64], R8 ;  /* 0x0000000814008985 */ /* 0x0207e8000c101d24 */
[----:B------:R3:W-:Y:S04]  /*bde0*/  @!P1 ST.E.128 desc[UR36][R44.64], R24 ;  /* 0x000000182c009985 */ /* 0x0007e8000c101d24 */
[----:B------:R3:W-:Y:S02]  /*bdf0*/  @!P2 ST.E.128 desc[UR36][R46.64], R32 ;  /* 0x000000202e00a985 */ /* 0x0007e4000c101d24 */
.L_x_12146:
[----:B------:R-:W-:Y:S05]  /*be00*/  BSYNC B1 ;  /* 0x0000000000017941 */ /* 0x000fea0003800000 */
.L_x_12145:
        /* <DEDUP_REMOVED lines=19> */
.L_x_12144:
[----:B0-----:R-:W0:Y:S01]  /*bf40*/  @P4 LDC R0, c[0x0][0xbec] ;  /* 0x0002fb00ff004b82 */ /* 0x001e220000000800 */
[----:B------:R-:W-:Y:S01]  /*bf50*/  ULDC.64 UR4, c[0x0][0xb08] ;  /* 0x0002c20000047ab9 */ /* 0x000fe20000000a00 */
[----:B------:R-:W-:Y:S01]  /*bf60*/  SHF.R.S32.HI R3, RZ, 0x1f, R148 ;  /* 0x0000001fff037819 */ /* 0x000fe20000011494 */
[----:B------:R-:W-:Y:S01]  /*bf70*/  IMAD R41, R41, UR4, RZ ;  /* 0x0000000429297c24 */ /* 0x000fe2000f8e02ff */
[----:B------:R-:W-:Y:S01]  /*bf80*/  ULDC.64 UR6, c[0x0][0xb30] ;  /* 0x0002cc0000067ab9 */ /* 0x000fe20000000a00 */
[C---:B------:R-:W-:Y:S01]  /*bf90*/  IMAD.WIDE.U32 R8, R4.reuse, UR4, RZ ;  /* 0x0000000404087c25 */ /* 0x040fe2000f8e00ff */
[C---:B------:R-:W-:Y:S01]  /*bfa0*/  IADD3 R37, R145.reuse, 0x28, RZ ;  /* 0x0000002891257810 */ /* 0x040fe20007ffe0ff */
[----:B------:R-:W-:Y:S01]  /*bfb0*/  BSSY B1, `(.L_x_12148) ;  /* 0x0000072000017945 */ /* 0x000fe20003800000 */
[----:B------:R-:W1:Y:S01]  /*bfc0*/  @P4 LDC R13, c[0x0][0xbf0] ;  /* 0x0002fc00ff0d4b82 */ /* 0x000e620000000800 */
[----:B------:R-:W-:Y:S01]  /*bfd0*/  IMAD R41, R4, UR5, R41 ;  /* 0x0000000504297c24 */ /* 0x000fe2000f8e0229 */
[----:B------:R-:W-:Y:S01]  /*bfe0*/  ULDC.64 UR4, c[0x0][0xb38] ;  /* 0x0002ce0000047ab9 */ /* 0x000fe20000000a00 */
[----:B------:R-:W-:Y:S01]  /*bff0*/  VIADD R31, R145, 0x40 ;  /* 0x00000040911f7836 */ /* 0x000fe20000000000 */
[----:B------:R-:W-:Y:S01]  /*c000*/  SHF.R.S32.HI R4, RZ, 0x1f, R155 ;  /* 0x0000001fff047819 */ /* 0x000fe2000001149b */
[----:B------:R-:W-:Y:S01]  /*c010*/  IMAD.IADD R9, R9, 0x1, R41 ;  /* 0x0000000109097824 */ /* 0x000fe200078e0229 */
        /* <DEDUP_REMOVED lines=8> */
[----:B------:R-:W-:Y:S01]  /*c0a0*/  VIADD R35, R145, 0x30 ;  /* 0x0000003091237836 */ /* 0x000fe20000000000 */
[----:B------:R-:W-:Y:S01]  /*c0b0*/  SHF.R.S32.HI R37, RZ, 0x1f, R37 ;  /* 0x0000001fff257819 */ /* 0x000fe20000011425 */
[----:B------:R-:W-:Y:S02]  /*c0c0*/  IMAD R3, R3, UR4, RZ ;  /* 0x0000000403037c24 */ /* 0x000fe4000f8e02ff */
[----:B0-----:R-:W-:Y:S01]  /*c0d0*/  @P4 IMAD.HI.U32 R0, R27, R0, RZ ;  /* 0x000000001b004227 */ /* 0x001fe200078e00ff */
[----:B------:R-:W-:-:S03]  /*c0e0*/  SHF.R.S32.HI R35, RZ, 0x1f, R35 ;  /* 0x0000001fff237819 */ /* 0x000fc60000011423 */
[C---:B------:R-:W-:Y:S02]  /*c0f0*/  IMAD R11, R148.reuse, UR5, R3 ;  /* 0x00000005940b7c24 */ /* 0x040fe4000f8e0203 */
[----:B------:R-:W-:Y:S01]  /*c100*/  IMAD.WIDE.U32 R8, R148, UR4, R8 ;  /* 0x0000000494087c25 */ /* 0x000fe2000f8e0008 */
[----:B------:R-:W-:-:S03]  /*c110*/  ULDC.64 UR4, c[0x0][0xb48] ;  /* 0x0002d20000047ab9 */ /* 0x000fc60000000a00 */
[----:B------:R-:W-:Y:S01]  /*c120*/  IMAD.MOV.U32 R3, RZ, RZ, R27 ;  /* 0x000000ffff037224 */ /* 0x000fe200078e001b */
[----:B-1----:R-:W-:Y:S01]  /*c130*/  @P4 SHF.R.U32.HI R3, RZ, R13, R0 ;  /* 0x0000000dff034219 */ /* 0x002fe20000011600 */
[----:B------:R-:W-:Y:S01]  /*c140*/  VIADD R39, R145, 0x20 ;  /* 0x0000002091277836 */ /* 0x000fe20000000000 */
[----:B------:R-:W-:Y:S01]  /*c150*/  IADD3 R9, R9, R11, RZ ;  /* 0x0000000b09097210 */ /* 0x000fe20007ffe0ff */
[----:B------:R-:W-:Y:S01]  /*c160*/  VIADD R41, R145, 0x18 ;  /* 0x0000001891297836 */ /* 0x000fe20000000000 */
[--C-:B------:R-:W-:Y:S01]  /*c170*/  SHF.R.S32.HI R0, RZ, 0x1f, R3.reuse ;  /* 0x0000001fff007819 */ /* 0x100fe20000011403 */
[----:B------:R-:W-:Y:S01]  /*c180*/  IMAD.MOV R11, RZ, RZ, -R3 ;  /* 0x000000ffff0b7224 */ /* 0x000fe200078e0a03 */
[----:B------:R-:W-:Y:S01]  /*c190*/  SHF.R.S32.HI R39, RZ, 0x1f, R39 ;  /* 0x0000001fff277819 */ /* 0x000fe20000011427 */
[----:B------:R-:W-:Y:S01]  /*c1a0*/  IMAD.WIDE.U32 R8, R48, UR4, R8 ;  /* 0x0000000430087c25 */ /* 0x000fe2000f8e0008 */
[----:B------:R-:W-:Y:S01]  /*c1b0*/  UIADD3 UR4, UR41, 0x2d820, URZ ;  /* 0x0002d82029047890 */ /* 0x000fe2000fffe03f */
[----:B------:R-:W-:-:S02]  /*c1c0*/  SHF.R.S32.HI R41, RZ, 0x1f, R41 ;  /* 0x0000001fff297819 */ /* 0x000fc40000011429 */
        /* <DEDUP_REMOVED lines=15> */
[C---:B------:R-:W-:Y:S01]  /*c2c0*/  LEA R0, P1, R8.reuse, UR6, 0x2 ;  /* 0x0000000608007c11 */ /* 0x040fe2000f8210ff */
[C---:B------:R-:W-:Y:S02]  /*c2d0*/  VIADD R43, R145.reuse, 0x10 ;  /* 0x00000010912b7836 */ /* 0x040fe40000000000 */
        /* <DEDUP_REMOVED lines=10> */
[----:B------:R-:W-:-:S02]  /*c380*/  VIADD R38, R145, 0x20 ;  /* 0x0000002091267836 */ /* 0x000fc40000000000 */
[C---:B------:R-:W-:Y:S02]  /*c390*/  VIADD R40, R145.reuse, 0x18 ;  /* 0x0000001891287836 */ /* 0x040fe40000000000 */
[C---:B------:R-:W-:Y:S02]  /*c3a0*/  VIADD R42, R145.reuse, 0x10 ;  /* 0x00000010912a7836 */ /* 0x040fe40000000000 */
[----:B------:R-:W-:Y:S01]  /*c3b0*/  VIADD R44, R145, 0x8 ;  /* 0x00000008912c7836 */ /* 0x000fe20000000000 */
[----:B0-----:R-:W-:Y:S06]  /*c3c0*/  @P2 BRA `(.L_x_12149) ;  /* 0x0000000000c02947 */ /* 0x001fec0003800000 */
[----:B------:R-:W-:Y:S02]  /*c3d0*/  ULDC UR4, c[0x0][0xac8] ;  /* 0x0002b20000047ab9 */ /* 0x000fe40000000800 */
[----:B------:R-:W-:Y:S02]  /*c3e0*/  ISETP.GE.AND P3, PT, R44, UR4, PT ;  /* 0x000000042c007c0c */ /* 0x000fe4000bf66270 */
[----:B------:R-:W-:Y:S02]  /*c3f0*/  ISETP.GE.AND P1, PT, R145, UR4, PT ;  /* 0x0000000491007c0c */ /* 0x000fe4000bf26270 */
[----:B------:R-:W-:Y:S02]  /*c400*/  ISETP.GE.AND P4, PT, R42, UR4, PT ;  /* 0x000000042a007c0c */ /* 0x000fe4000bf86270 */
[----:B------:R-:W-:-:S07]  /*c410*/  ISETP.GE.AND P2, PT, R40, UR4, PT ;  /* 0x0000000428007c0c */ /* 0x000fce000bf46270 */
[CC--:B-1----:R-:W-:Y:S02]  /*c420*/  @!P3 LEA R10, P5, R44.reuse, R8.reuse, 0x2 ;  /* 0x000000082c0ab211 */ /* 0x0c2fe400078a10ff */
        /* <DEDUP_REMOVED lines=16> */
[-C--:B0-----:R-:W-:Y:S02]  /*c530*/  @!P3 LEA R12, P6, R36, R8.reuse, 0x2 ;  /* 0x00000008240cb211 */ /* 0x081fe400078c10ff */
[----:B-1----:R-:W-:Y:S01]  /*c540*/  @!P1 LEA R10, P4, R34, R8, 0x2 ;  /* 0x00000008220a9211 */ /* 0x002fe200078810ff */
[----:B------:R-:W-:Y:S01]  /*c550*/  @!P5 ST.E.64 desc[UR36][R26.64], R104 ;  /* 0x000000681a00d985 */ /* 0x000fe2000c101b24 */
        /* <DEDUP_REMOVED lines=12> */
[CC--:B---3--:R-:W-:Y:S02]  /*c620*/  @!P4 LEA R24, P2, R157.reuse, R8.reuse, 0x2 ;  /* 0x000000089d18c211 */ /* 0x0c8fe400078410ff */
[-C--:B------:R-:W-:Y:S02]  /*c630*/  @!P5 LEA.HI.X R21, R30, R9.reuse, R31, 0x2, P6 ;  /* 0x000000091e15d211 */ /* 0x080fe400030f141f */
[CC--:B0-----:R-:W-:Y:S02]  /*c640*/  @!P3 LEA R12, P6, R156.reuse, R8.reuse, 0x2 ;  /* 0x000000089c0cb211 */ /* 0x0c1fe400078c10ff */
        /* <DEDUP_REMOVED lines=8> */
.L_x_12149:
[----:B------:R-:W-:Y:S05]  /*c6d0*/  BSYNC B1 ;  /* 0x0000000000017941 */ /* 0x000fea0003800000 */
.L_x_12148:
[----:B----4-:R0:W3:Y:S04]  /*c6e0*/  SHFL.IDX PT, R11, R3, 0x1, 0x1c1f ;  /* 0x003c1f00030b7f89 */ /* 0x0100e800000e0000 */
[----:B------:R0:W4:Y:S01]  /*c6f0*/  SHFL.IDX PT, R10, R0, 0x1, 0x1c1f ;  /* 0x003c1f00000a7f89 */ /* 0x00012200000e0000 */
[----:B------:R-:W-:Y:S05]  /*c700*/  @P0 BRA `(.L_x_12147) ;  /* 0x0000000c00640947 */ /* 0x000fea0003800000 */
[----:B------:R-:W-:Y:S02]  /*c710*/  ULDC UR4, c[0x0][0xac8] ;  /* 0x0002b20000047ab9 */ /* 0x000fe40000000800 */
[----:B------:R-:W-:Y:S02]  /*c720*/  ISETP.GE.AND P5, PT, R44, UR4, PT ;  /* 0x000000042c007c0c */ /* 0x000fe4000bfa6270 */
[----:B------:R-:W-:Y:S02]  /*c730*/  ISETP.GE.AND P1, PT, R145, UR4, PT ;  /* 0x0000000491007c0c */ /* 0x000fe4000bf26270 */
[----:B------:R-:W-:Y:S02]  /*c740*/  ISETP.GE.AND P3, PT, R42, UR4, PT ;  /* 0x000000042a007c0c */ /* 0x000fe4000bf66270 */
[----:B------:R-:W-:Y:S02]  /*c750*/  ISETP.GE.AND P2, PT, R40, UR4, PT ;  /* 0x0000000428007c0c */ /* 0x000fe4000bf46270 */
[----:B------:R-:W-:-:S05]  /*c760*/  ISETP.GE.AND P4, PT, R38, UR4, PT ;  /* 0x0000000426007c0c */ /* 0x000fca000bf86270 */
[CC--:B----4-:R-:W-:Y:S02]  /*c770*/  @!P5 LEA R12, P0, R44.reuse, R10.reuse, 0x2 ;  /* 0x0000000a2c0cd211 */ /* 0x0d0fe400078010ff */
[----:B-123--:R-:W-:Y:S02]  /*c780*/  @!P1 IMAD.WIDE R8, R145, 0x4, R10 ;  /* 0x0000000491089825 */ /* 0x00efe400078e020a */
        /* <DEDUP_REMOVED lines=12> */
[----:B-1----:R-:W-:Y:S01]  /*c850*/  @!P1 LEA R8, P5, R36, R10, 0x2 ;  /* 0x0000000a24089211 */ /* 0x002fe200078a10ff */
[----:B------:R1:W-:Y:S01]  /*c860*/  @!P2 ST.E.64 desc[UR36][R20.64], R102 ;  /* 0x000000661400a985 */ /* 0x0003e2000c101b24 */
[----:B------:R-:W-:-:S02]  /*c870*/  ISETP.GE.AND P3, PT, R30, UR4, PT ;  /* 0x000000041e007c0c */ /* 0x000fc4000bf66270 */
[----:B------:R-:W-:Y:S01]  /*c880*/  ISETP.GE.AND P2, PT, R157, UR4, PT ;  /* 0x000000049d007c0c */ /* 0x000fe2000bf46270 */
[----:B------:R3:W-:Y:S01]  /*c890*/  @!P4 ST.E.64 desc[UR36][R24.64], R106 ;  /* 0x0000006a1800c985 */ /* 0x0007e2000c101b24 */
[----:B------:R-:W-:Y:S02]  /*c8a0*/  ISETP.GE.AND P4, PT, R32, UR4, PT ;  /* 0x0000000420007c0c */ /* 0x000fe4000bf86270 */
[-C--:B------:R-:W-:Y:S02]  /*c8b0*/  @!P1 LEA.HI.X R9, R36, R11.reuse, R37, 0x2, P5 ;  /* 0x0000000b24099211 */ /* 0x080fe400028f1425 */
[----:B------:R-:W-:Y:S02]  /*c8c0*/  ISETP.GE.AND P5, PT, R156, UR4, PT ;  /* 0x000000049c007c0c */ /* 0x000fe4000bfa6270 */
[C---:B--2---:R-:W-:Y:S01]  /*c8d0*/  @!P0 LEA R12, P6, R34.reuse, R10, 0x2 ;  /* 0x0000000a220c8211 */ /* 0x044fe200078c10ff */
[----:B------:R2:W-:Y:S03]  /*c8e0*/  @!P1 ST.E.64 desc[UR36][R8.64], R110 ;  /* 0x0000006e08009985 */ /* 0x0005e6000c101b24 */
[----:B------:R-:W-:-:S02]  /*c8f0*/  @!P0 LEA.HI.X R13, R34, R11, R35, 0x2, P6 ;  /* 0x0000000b220d8211 */ /* 0x000fc400030f1423 */
[-C--:B-1----:R-:W-:Y:S02]  /*c900*/  @!P3 LEA R20, P6, R30, R10.reuse, 0x2 ;  /* 0x0000000a1e14b211 */ /* 0x082fe400078c10ff */
[CC--:B------:R-:W-:Y:S01]  /*c910*/  @!P4 LEA R14, P1, R32.reuse, R10.reuse, 0x2 ;  /* 0x0000000a200ec211 */ /* 0x0c0fe200078210ff */
[----:B------:R2:W-:Y:S01]  /*c920*/  @!P0 ST.E.64 desc[UR36][R12.64], R114 ;  /* 0x000000720c008985 */ /* 0x0005e2000c101b24 */
[CC--:B---3--:R-:W-:Y:S02]  /*c930*/  @!P2 LEA R24, P0, R157.reuse, R10.reuse, 0x2 ;  /* 0x0000000a9d18a211 */ /* 0x0c8fe400078010ff */
        /* <DEDUP_REMOVED lines=11> */
[----:B--2---:R-:W-:-:S04]  /*c9f0*/  LEA R8, P0, R155, R10, 0x2 ;  /* 0x0000000a9b087211 */ /* 0x004fc800078010ff */
[----:B------:R-:W-:-:S05]  /*ca00*/  LEA.HI.X R9, R155, R11, R4, 0x2, P0 ;  /* 0x0000000b9b097211 */ /* 0x000fca00000f1404 */
[----:B------:R1:W-:Y:S01]  /*ca10*/  ST.E.64 desc[UR36][R8.64], R134 ;  /* 0x0000008608007985 */ /* 0x0003e2000c101b24 */
[----:B------:R-:W-:Y:S05]  /*ca20*/  BRA `(.L_x_12147) ;  /* 0x00000008009c7947 */ /* 0x000fea0003800000 */
.L_x_12142:
[----:B0-----:R-:W0:Y:S01]  /*ca30*/  LDC.64 R10, c[0x0][0xc00] ;  /* 0x00030000ff0a7b82 */ /* 0x001e220000000a00 */
[----:B------:R-:W-:Y:S01]  /*ca40*/  ULDC.64 UR4, c[0x0][0xc08] ;  /* 0x0003020000047ab9 */ /* 0x000fe20000000a00 */
[----:B------:R-:W-:Y:S01]  /*ca50*/  IMAD.MOV.U32 R3, RZ, RZ, RZ ;  /* 0x000000ffff037224 */ /* 0x000fe200078e00ff */
[----:B------:R-:W-:-:S04]  /*ca60*/  ISETP.NE.U32.AND P1, PT, RZ, UR4, PT ;  /* 0x00000004ff007c0c */ /* 0x000fc8000bf25070 */
[----:B------:R-:W-:Y:S01]  /*ca70*/  ISETP.NE.AND.EX P1, PT, RZ, UR5, PT, P1 ;  /* 0x00000005ff007c0c */ /* 0x000fe2000bf25310 */
[----:B-1----:R-:W1:Y:S01]  /*ca80*/  LDC.64 R8, c[0x0][0xc00] ;  /* 0x00030000ff087b82 */ /* 0x002e620000000a00 */
[----:B0-----:R-:W-:-:S04]  /*ca90*/  ISETP.NE.U32.AND P0, PT, R10, RZ, PT ;  /* 0x000000ff0a00720c */ /* 0x001fc80003f05070 */
[----:B------:R-:W-:-:S07]  /*caa0*/  ISETP.NE.AND.EX P0, PT, R11, RZ, PT, P0 ;  /* 0x000000ff0b00720c */ /* 0x000fce0003f05300 */
[C---:B------:R-:W-:Y:S01]  /*cab0*/  @P1 LEA R10, P2, R148.reuse, UR4, 0x2 ;  /* 0x00000004940a1c11 */ /* 0x040fe2000f8410ff */
[----:B------:R-:W-:Y:S01]  /*cac0*/  ULDC UR4, c[0x0][0xa88] ;  /* 0x0002a20000047ab9 */ /* 0x000fe20000000800 */
[C---:B-1----:R-:W-:Y:S02]  /*cad0*/  IMAD.WIDE R8, R148.reuse, 0x4, R8 ;  /* 0x0000000494087825 */ /* 0x042fe400078e0208 */
[----:B------:R-:W-:Y:S02]  /*cae0*/  @P1 LEA.HI.X R11, R148, UR5, R152, 0x2, P2 ;  /* 0x00000005940b1c11 */ /* 0x000fe400090f1498 */
[----:B------:R-:W-:Y:S01]  /*caf0*/  IMAD.U32 R0, RZ, RZ, UR4 ;  /* 0x00000004ff007e24 */ /* 0x000fe2000f8e00ff */
[----:B------:R0:W5:Y:S05]  /*cb00*/  @P0 LDG.E R3, desc[UR36][R8.64] ;  /* 0x0000002408030981 */ /* 0x00016a000c1e1900 */
[----:B------:R0:W5:Y:S01]  /*cb10*/  @P1 LDG.E R0, desc[UR36][R10.64] ;  /* 0x000000240a001981 */ /* 0x000162000c1e1900 */
[----:B------:R-:W-:Y:S01]  /*cb20*/  ISETP.NE.AND P2, PT, R151, RZ, PT ;  /* 0x000000ff9700720c */ /* 0x000fe20003f45270 */
[----:B------:R-:W1:-:S12]  /*cb30*/  S2R R12, SR_TID.X ;  /* 0x00000000000c7919 */ /* 0x000e580000002100 */
[----:B------:R-:W3:Y:S01]  /*cb40*/  @!P2 LDC R151, c[0x0][0xad4] ;  /* 0x0002b500ff97ab82 */ /* 0x000ee20000000800 */
[----:B-1----:R-:W-:Y:S02]  /*cb50*/  IADD3 R32, R12, -0x80, RZ ;  /* 0xffffff800c207810 */ /* 0x002fe40007ffe0ff */
[----:B---3--:R-:W-:Y:S02]  /*cb60*/  ISETP.GT.AND P2, PT, R151, 0x1, PT ;  /* 0x000000019700780c */ /* 0x008fe40003f44270 */
[----:B------:R-:W-:Y:S01]  /*cb70*/  ISETP.GT.AND P3, PT, R32, 0xbf, PT ;  /* 0x000000bf2000780c */ /* 0x000fe20003f64270 */
[----:B0-----:R-:W-:-:S12]  /*cb80*/  @P1 BRA `(.L_x_12150) ;  /* 0x0000000000101947 */ /* 0x001fd80003800000 */
[----:B------:R-:W-:Y:S05]  /*cb90*/  @!P0 BRA `(.L_x_12150) ;  /* 0x00000000000c8947 */ /* 0x000fea0003800000 */
[----:B------:R-:W3:Y:S04]  /*cba0*/  LDG.E R11, desc[UR36][R8.64] ;  /* 0x00000024080b7981 */ /* 0x000ee8000c1e1900 */
[----:B-----5:R-:W3:Y:S02]  /*cbb0*/  LDG.E R0, desc[UR36][R8.64+0x4] ;  /* 0x0000042408007981 */ /* 0x020ee4000c1e1900 */
[----:B---3--:R-:W-:-:S07]  /*cbc0*/  IMAD.IADD R0, R0, 0x1, -R11 ;  /* 0x0000000100007824 */ /* 0x008fce00078e0a0b */
.L_x_12150:
[----:B------:R-:W-:Y:S01]  /*cbd0*/  BSSY B1, `(.L_x_12151) ;  /* 0x0000036000017945 */ /* 0x000fe20003800000 */
[----:B------:R-:W-:Y:S02]  /*cbe0*/  SEL R33, R148, RZ, !P0 ;  /* 0x000000ff94217207 */ /* 0x000fe40004000000 */
[----:B------:R-:W-:Y:S02]  /*cbf0*/  SEL R152, R152, RZ, !P0 ;  /* 0x000000ff98987207 */ /* 0x000fe40004000000 */
[----:B-----5:R-:W-:Y:S01]  /*cc00*/  SHF.R.S32.HI R28, RZ, 0x1f, R3 ;  /* 0x0000001fff1c7819 */ /* 0x020fe20000011403 */
[----:B------:R-:W-:Y:S06]  /*cc10*/  @P3 BRA `(.L_x_12152) ;  /* 0x0000000000c43947 */ /* 0x000fec0003800000 */
[----:B------:R-:W2:Y:S01]  /*cc20*/  LDC R35, c[0x0][0xbe8] ;  /* 0x0002fa00ff237b82 */ /* 0x000ea20000000800 */
[----:B------:R-:W-:Y:S01]  /*cc30*/  IADD3 R30, R136, -0x80, R12 ;  /* 0xffffff80881e7810 */ /* 0x000fe20007ffe00c */
[----:B--2---:R-:W-:-:S05]  /*cc40*/  IMAD R4, R0, R35, RZ ;  /* 0x0000002300047224 */ /* 0x004fca00078e02ff */
[----:B------:R-:W-:-:S13]  /*cc50*/  ISETP.GE.AND P0, PT, R30, R4, PT ;  /* 0x000000041e00720c */ /* 0x000fda0003f06270 */
[----:B------:R-:W-:Y:S05]  /*cc60*/  @P0 BRA `(.L_x_12152) ;  /* 0x0000000000b00947 */ /* 0x000fea0003800000 */
[----:B------:R-:W2:Y:S01]  /*cc70*/  LDL.LU R34, [R1+0x14] ;  /* 0x0000140001227983 */ /* 0x000ea20000300800 */
[----:B------:R-:W-:Y:S01]  /*cc80*/  ISETP.NE.AND P1, PT, R35, 0x1, PT ;  /* 0x000000012300780c */ /* 0x000fe20003f25270 */
[----:B------:R-:W-:Y:S01]  /*cc90*/  IMAD.MOV.U32 R26, RZ, RZ, 0x9b8 ;  /* 0x000009b8ff1a7424 */ /* 0x000fe200078e00ff */
[----:B------:R-:W-:Y:S01]  /*cca0*/  ISETP.GT.AND P0, PT, R151, 0x1, PT ;  /* 0x000000019700780c */ /* 0x000fe20003f04270 */
[----:B------:R-:W0:Y:S01]  /*ccb0*/  LDC.64 R8, c[0x0][0xba8] ;  /* 0x0002ea00ff087b82 */ /* 0x000e220000000a00 */
[----:B------:R-:W-:Y:S02]  /*ccc0*/  IMAD.MOV.U32 R27, RZ, RZ, R30 ;  /* 0x000000ffff1b7224 */ /* 0x000fe400078e001e */
[----:B------:R-:W-:-:S05]  /*ccd0*/  SEL R26, R26, 0x978, P0 ;  /* 0x000009781a1a7807 */ /* 0x000fca0000000000 */
[----:B------:R-:W1:Y:S08]  /*cce0*/  LDC.64 R20, c[0x0][R26+0x220] ;  /* 0x000088001a147b82 */ /* 0x000e700000000a00 */
[----:B------:R-:W3:Y:S08]  /*ccf0*/  @P1 LDC R25, c[0x0][0xbec] ;  /* 0x0002fb00ff191b82 */ /* 0x000ef00000000800 */
[----:B------:R-:W4:Y:S08]  /*cd00*/  @P1 LDC R31, c[0x0][0xbf0] ;  /* 0x0002fc00ff1f1b82 */ /* 0x000f300000000800 */
[----:B------:R-:W5:Y:S01]  /*cd10*/  LDC.64 R14, c[0x0][R26+0x218] ;  /* 0x000086001a0e7b82 */ /* 0x000f620000000a00 */
[----:B-1----:R-:W-:-:S07]  /*cd20*/  IMAD R21, R21, R33, RZ ;  /* 0x0000002115157224 */ /* 0x002fce00078e02ff */
[----:B------:R-:W1:Y:S01]  /*cd30*/  LDC.64 R12, c[0x0][R26+0x228] ;  /* 0x00008a001a0c7b82 */ /* 0x000e620000000a00 */
[----:B---3--:R-:W-:-:S04]  /*cd40*/  @P1 IMAD.HI.U32 R4, R30, R25, RZ ;  /* 0x000000191e041227 */ /* 0x008fc800078e00ff */
[----:B------:R-:W-:-:S03]  /*cd50*/  IMAD.WIDE.U32 R24, R20, R33, RZ ;  /* 0x0000002114187225 */ /* 0x000fc600078e00ff */
[----:B------:R-:W3:Y:S01]  /*cd60*/  LDC.64 R10, c[0x0][R26+0x210] ;  /* 0x000084001a0a7b82 */ /* 0x000ee20000000a00 */
[----:B----4-:R-:W-:Y:S01]  /*cd70*/  @P1 SHF.R.U32.HI R27, RZ, R31, R4 ;  /* 0x0000001fff1b1219 */ /* 0x010fe20000011604 */
[----:B------:R-:W-:-:S04]  /*cd80*/  IMAD R31, R20, R152, R21 ;  /* 0x00000098141f7224 */ /* 0x000fc800078e0215 */
[----:B------:R-:W-:Y:S02]  /*cd90*/  IMAD.IADD R4, R25, 0x1, R31 ;  /* 0x0000000119047824 */ /* 0x000fe400078e021f */
[-C--:B-----5:R-:W-:Y:S01]  /*cda0*/  IMAD R29, R15, R150.reuse, RZ ;  /* 0x000000960f1d7224 */ /* 0x0a0fe200078e02ff */
[----:B0-----:R-:W0:Y:S01]  /*cdb0*/  @!P0 LDC R8, c[0x0][0xb50] ;  /* 0x0002d400ff088b82 */ /* 0x001e220000000800 */
[----:B------:R-:W-:-:S04]  /*cdc0*/  IMAD.WIDE.U32 R14, R14, R150, RZ ;  /* 0x000000960e0e7225 */ /* 0x000fc800078e00ff */
[----:B------:R-:W-:Y:S01]  /*cdd0*/  IMAD.IADD R29, R15, 0x1, R29 ;  /* 0x000000010f1d7824 */ /* 0x000fe200078e021d */
[----:B------:R-:W-:Y:S01]  /*cde0*/  IADD3 R14, P1, P3, R24, R14, R3 ;  /* 0x0000000e180e7210 */ /* 0x000fe20007b3e003 */
[----:B------:R-:W-:Y:S01]  /*cdf0*/  IMAD.MOV R15, RZ, RZ, -R27 ;  /* 0x000000ffff0f7224 */ /* 0x000fe200078e0a1b */
[----:B------:R-:W4:Y:S02]  /*ce00*/  @!P0 LDC R9, c[0x0][0xb54] ;  /* 0x0002d500ff098b82 */ /* 0x000f240000000800 */
[----:B------:R-:W-:Y:S01]  /*ce10*/  IADD3.X R4, R4, R29, R28, P1, P3 ;  /* 0x0000001d04047210 */ /* 0x000fe20000fe641c */
[----:B------:R-:W-:Y:S01]  /*ce20*/  IMAD R15, R35, R15, R30 ;  /* 0x0000000f230f7224 */ /* 0x000fe200078e021e */
[----:B--2---:R-:W-:-:S05]  /*ce30*/  SEL R21, R34, RZ, P0 ;  /* 0x000000ff22157207 */ /* 0x004fca0000000000 */
[-C--:B-1----:R-:W-:Y:S02]  /*ce40*/  IMAD R25, R13, R21.reuse, RZ ;  /* 0x000000150d197224 */ /* 0x082fe400078e02ff */
[----:B------:R-:W-:Y:S01]  /*ce50*/  IMAD.WIDE.U32 R12, R12, R21, RZ ;  /* 0x000000150c0c7225 */ /* 0x000fe200078e00ff */
[----:B------:R-:W-:-:S03]  /*ce60*/  SHF.R.S32.HI R21, RZ, 0x1f, R15 ;  /* 0x0000001fff157819 */ /* 0x000fc6000001140f */
[----:B------:R-:W-:Y:S01]  /*ce70*/  IMAD.IADD R25, R13, 0x1, R25 ;  /* 0x000000010d197824 */ /* 0x000fe200078e0219 */
[----:B------:R-:W-:Y:S02]  /*ce80*/  IADD3 R12, P0, P1, R27, R14, R12 ;  /* 0x0000000e1b0c7210 */ /* 0x000fe4000791e00c */
[----:B------:R-:W-:-:S04]  /*ce90*/  SHF.R.S32.HI R27, RZ, 0x1f, R27 ;  /* 0x0000001fff1b7819 */ /* 0x000fc8000001141b */
[----:B------:R-:W-:Y:S01]  /*cea0*/  IADD3.X R13, R27, R4, R25, P0, P1 ;  /* 0x000000041b0d7210 */ /* 0x000fe200007e2419 */
[----:B---3--:R-:W-:-:S04]  /*ceb0*/  IMAD R4, R11, R15, RZ ;  /* 0x0000000f0b047224 */ /* 0x008fc800078e02ff */
[C---:B------:R-:W-:Y:S02]  /*cec0*/  IMAD R21, R10.reuse, R21, R4 ;  /* 0x000000150a157224 */ /* 0x040fe400078e0204 */
[----:B------:R-:W-:-:S04]  /*ced0*/  IMAD.WIDE.U32 R10, R10, R15, R12 ;  /* 0x0000000f0a0a7225 */ /* 0x000fc800078e000c */
[----:B------:R-:W-:Y:S01]  /*cee0*/  IMAD.IADD R4, R11, 0x1, R21 ;  /* 0x000000010b047824 */ /* 0x000fe200078e0215 */
[----:B0-----:R-:W-:Y:S01]  /*cef0*/  LEA R8, P0, R10, R8, 0x2 ;  /* 0x000000080a087211 */ /* 0x001fe200078010ff */
[----:B------:R-:W-:-:S03]  /*cf00*/  IMAD.MOV.U32 R11, RZ, RZ, -0x800000 ;  /* 0xff800000ff0b7424 */ /* 0x000fc600078e00ff */
[----:B----4-:R-:W-:-:S05]  /*cf10*/  LEA.HI.X R9, R10, R9, R4, 0x2, P0 ;  /* 0x000000090a097211 */ /* 0x010fca00000f1404 */
[----:B------:R0:W-:Y:S04]  /*cf20*/  STG.E desc[UR36][R8.64], R11 ;  /* 0x0000000b08007986 */ /* 0x0001e8000c101924 */
.L_x_12152:
[----:B------:R-:W-:Y:S05]  /*cf30*/  BSYNC B1 ;  /* 0x0000000000017941 */ /* 0x000fea0003800000 */
.L_x_12151:
[----:B------:R-:W-:Y:S05]  /*cf40*/  @P2 BRA `(.L_x_12147) ;  /* 0x0000000400542947 */ /* 0x000fea0003800000 */
[----:B------:R-:W1:Y:S01]  /*cf50*/  LDC R15, c[0x0][0xbe8] ;  /* 0x0002fa00ff0f7b82 */ /* 0x000e620000000800 */
[--C-:B------:R-:W-:Y:S01]  /*cf60*/  SHF.R.S32.HI R10, RZ, 0x1f, R32.reuse ;  /* 0x0000001fff0a7819 */ /* 0x100fe20000011420 */
[----:B------:R-:W-:Y:S01]  /*cf70*/  ULDC.64 UR4, c[0x0][0xaa0] ;  /* 0x0002a80000047ab9 */ /* 0x000fe20000000a00 */
[----:B------:R-:W-:Y:S01]  /*cf80*/  SHF.R.S32.HI R14, RZ, 0x1f, R32 ;  /* 0x0000001fff0e7819 */ /* 0x000fe20000011420 */
[----:B--2---:R-:W-:Y:S01]  /*cf90*/  IMAD R4, R28, UR4, RZ ;  /* 0x000000041c047c24 */ /* 0x004fe2000f8e02ff */
        /* <DEDUP_REMOVED lines=10> */
[----:B------:R-:W-:-:S02]  /*d040*/  IADD3 R9, R9, R11, RZ ;  /* 0x0000000b09097210 */ /* 0x000fc40007ffe0ff */
[----:B------:R-:W-:Y:S01]  /*d050*/  SHF.R.S32.HI R24, RZ, 0x1f, R154 ;  /* 0x0000001fff187819 */ /* 0x000fe2000001149a */
[----:B------:R-:W-:Y:S01]  /*d060*/  IMAD R3, R10, 0x60, R14 ;  /* 0x000000600a037824 */ /* 0x000fe200078e020e */
[----:B------:R-:W-:Y:S01]  /*d070*/  SHF.R.S32.HI R25, RZ, 0x1f, R153 ;  /* 0x0000001fff197819 */ /* 0x000fe20000011499 */
[----:B------:R-:W-:Y:S01]  /*d080*/  IMAD.WIDE.U32 R8, R150, UR4, R8 ;  /* 0x0000000496087c25 */ /* 0x000fe2000f8e0008 */
[----:B-1----:R-:W-:-:S03]  /*d090*/  ISETP.NE.AND P0, PT, R15, 0x1, PT ;  /* 0x000000010f00780c */ /* 0x002fc60003f05270 */
[----:B------:R-:W-:Y:S02]  /*d0a0*/  IMAD.IADD R12, R136, 0x1, R3 ;  /* 0x00000001880c7824 */ /* 0x000fe400078e0203 */
        /* <DEDUP_REMOVED lines=11> */
[--C-:B------:R-:W-:Y:S01]  /*d160*/  SHF.R.S32.HI R4, RZ, 0x1f, R3.reuse ;  /* 0x0000001fff047819 */ /* 0x100fe20000011403 */
[----:B------:R-:W-:Y:S02]  /*d170*/  IMAD.MOV R11, RZ, RZ, -R3 ;  /* 0x000000ffff0b7224 */ /* 0x000fe400078e0a03 */
[----:B------:R-:W-:-:S04]  /*d180*/  IMAD.WIDE.U32 R8, R3, UR4, R8 ;  /* 0x0000000403087c25 */ /* 0x000fc8000f8e0008 */
[----:B------:R-:W-:Y:S02]  /*d190*/  IMAD R11, R15, R11, R12 ;  /* 0x0000000b0f0b7224 */ /* 0x000fe400078e020c */
[----:B------:R-:W-:Y:S02]  /*d1a0*/  IMAD R4, R4, UR4, RZ ;  /* 0x0000000404047c24 */ /* 0x000fe4000f8e02ff */
[----:B------:R-:W-:Y:S02]  /*d1b0*/  IMAD R15, R0, R15, RZ ;  /* 0x0000000f000f7224 */ /* 0x000fe400078e02ff */
[----:B------:R-:W-:Y:S01]  /*d1c0*/  IMAD R13, R3, UR5, R4 ;  /* 0x00000005030d7c24 */ /* 0x000fe2000f8e0204 */
[----:B------:R-:W-:Y:S01]  /*d1d0*/  SHF.R.S32.HI R4, RZ, 0x1f, R11 ;  /* 0x0000001fff047819 */ /* 0x000fe2000001140b */
[----:B------:R-:W-:Y:S01]  /*d1e0*/  ULDC.64 UR4, c[0x0][0xad8] ;  /* 0x0002b60000047ab9 */ /* 0x000fe20000000a00 */
[----:B------:R-:W-:Y:S02]  /*d1f0*/  IMAD.IADD R0, R14, 0x1, R136 ;  /* 0x000000010e007824 */ /* 0x000fe400078e0288 */
        /* <DEDUP_REMOVED lines=21> */
[----:B------:R3:W-:Y:S04]  /*d350*/  @!P2 ST.E.128 desc[UR36][R10.64], RZ ;  /* 0x000000ff0a00a985 */ /* 0x0007e8000c101d24 */
[----:B------:R3:W-:Y:S04]  /*d360*/  @!P3 ST.E.128 desc[UR36][R12.64], RZ ;  /* 0x000000ff0c00b985 */ /* 0x0007e8000c101d24 */
[----:B------:R3:W-:Y:S02]  /*d370*/  @!P4 ST.E.128 desc[UR36][R20.64], RZ ;  /* 0x000000ff1400c985 */ /* 0x0007e4000c101d24 */
.L_x_12154:
[----:B------:R-:W-:Y:S05]  /*d380*/  BSYNC B1 ;  /* 0x0000000000017941 */ /* 0x000fea0003800000 */
.L_x_12153:
[----:B------:R-:W-:Y:S01]  /*d390*/  VIADD R0, R0, 0x60 ;  /* 0x0000006000007836 */ /* 0x000fe20000000000 */
[----:B--2---:R4:W2:Y:S04]  /*d3a0*/  SHFL.IDX PT, R9, R3, 0x1, 0x1c1f ;  /* 0x003c1f0003097f89 */ /* 0x0048a800000e0000 */
[----:B------:R-:W-:Y:S01]  /*d3b0*/  ISETP.GE.AND P0, PT, R0, R15, PT ;  /* 0x0000000f0000720c */ /* 0x000fe20003f06270 */
[----:B-1----:R4:W1:-:S12]  /*d3c0*/  SHFL.IDX PT, R8, R4, 0x1, 0x1c1f ;  /* 0x003c1f0004087f89 */ /* 0x00285800000e0000 */
[----:B----4-:R-:W-:Y:S05]  /*d3d0*/  @P0 BRA `(.L_x_12147) ;  /* 0x0000000000300947 */ /* 0x010fea0003800000 */
[----:B------:R-:W-:Y:S02]  /*d3e0*/  ULDC UR4, c[0x0][0xac8] ;  /* 0x0002b20000047ab9 */ /* 0x000fe40000000800 */
[----:B------:R-:W-:Y:S02]  /*d3f0*/  ISETP.GE.AND P3, PT, R153, UR4, PT ;  /* 0x0000000499007c0c */ /* 0x000fe4000bf66270 */
[----:B------:R-:W-:Y:S02]  /*d400*/  ISETP.GE.AND P4, PT, R154, UR4, PT ;  /* 0x000000049a007c0c */ /* 0x000fe4000bf86270 */
[----:B------:R-:W-:-:S09]  /*d410*/  ISETP.GE.AND P2, PT, R149, UR4, PT ;  /* 0x0000000495007c0c */ /* 0x000fd2000bf46270 */
[-C--:B-1-3--:R-:W-:Y:S02]  /*d420*/  @!P3 LEA R12, P0, R153, R8.reuse, 0x1 ;  /* 0x00000008990cb211 */ /* 0x08afe400078008ff */
[C---:B------:R-:W-:Y:S02]  /*d430*/  @!P4 LEA R14, P1, R154.reuse, R8, 0x1 ;  /* 0x000000089a0ec211 */ /* 0x040fe400078208ff */
[----:B--2---:R-:W-:Y:S01]  /*d440*/  @!P2 IMAD.WIDE R10, R149, 0x2, R8 ;  /* 0x00000002950aa825 */ /* 0x004fe200078e0208 */
[-C--:B------:R-:W-:Y:S02]  /*d450*/  @!P3 LEA.HI.X R13, R153, R9.reuse, R25, 0x1, P0 ;  /* 0x00000009990db211 */ /* 0x080fe400000f0c19 */
[----:B------:R-:W-:Y:S02]  /*d460*/  @!P4 LEA.HI.X R15, R154, R9, R24, 0x1, P1 ;  /* 0x000000099a0fc211 */ /* 0x000fe400008f0c18 */
[----:B------:R4:W-:Y:S04]  /*d470*/  @!P2 ST.E.128 desc[UR36][R10.64], RZ ;  /* 0x000000ff0a00a985 */ /* 0x0009e8000c101d24 */
[----:B------:R4:W-:Y:S04]  /*d480*/  @!P3 ST.E.128 desc[UR36][R12.64], RZ ;  /* 0x000000ff0c00b985 */ /* 0x0009e8000c101d24 */
[----:B------:R4:W-:Y:S02]  /*d490*/  @!P4 ST.E.128 desc[UR36][R14.64], RZ ;  /* 0x000000ff0e00c985 */ /* 0x0009e4000c101d24 */
.L_x_12147:
[----:B------:R-:W-:Y:S05]  /*d4a0*/  BSYNC B0 ;  /* 0x0000000000007941 */ /* 0x000fea0003800000 */
.L_x_12141:
[----:B------:R-:W-:Y:S02]  /*d4b0*/  ULDC UR4, c[0x0][0xc3c] ;  /* 0x00030f0000047ab9 */ /* 0x000fe40000000800 */
[----:B--2---:R-:W-:-:S13]  /*d4c0*/  ISETP.GE.AND P0, PT, R7, UR4, PT ;  /* 0x0000000407007c0c */ /* 0x004fda000bf06270 */
[----:B------:R-:W-:Y:S05]  /*d4d0*/  @!P0 BRA `(.L_x_12155) ;  /* 0xffffff3800d08947 */ /* 0x000fea000383ffff */
[----:B------:R-:W-:Y:S05]  /*d4e0*/  EXIT ;  /* 0x000000000000794d */ /* 0x000fea0003800000 */
.L_x_12098:
        /* <DEDUP_REMOVED lines=18> */
.L_x_12156:
[----:B------:R-:W1:Y:S01]  /*d610*/  S2R R0, SR_TID.X ;  /* 0x0000000000007919 */ /* 0x000e620000002100 */
[----:B------:R-:W-:Y:S01]  /*d620*/  ULDC UR4, c[0x0][0xc3c] ;  /* 0x00030f0000047ab9 */ /* 0x000fe20000000800 */
[----:B------:R-:W-:Y:S01]  /*d630*/  IMAD.MOV.U32 R6, RZ, RZ, RZ ;  /* 0x000000ffff067224 */ /* 0x000fe200078e00ff */
[----:B------:R-:W2:Y:S01]  /*d640*/  S2UR UR6, SR_CTAID.X ;  /* 0x00000000000679c3 */ /* 0x000ea20000002500 */
[----:B------:R-:W-:Y:S01]  /*d650*/  ULDC UR5, c[0x0][0xc38] ;  /* 0x00030e0000057ab9 */ /* 0x000fe20000000800 */
[----:B-1----:R-:W-:-:S04]  /*d660*/  LOP3.LUT R0, R0, 0x1f, RZ, 0xc0, !PT ;  /* 0x0000001f00007812 */ /* 0x002fc800078ec0ff */
[----:B------:R-:W-:-:S04]  /*d670*/  ISETP.NE.AND P0, PT, R0, 0x1f, PT ;  /* 0x0000001f0000780c */ /* 0x000fc80003f05270 */
[----:B------:R-:W-:-:S13]  /*d680*/  ISETP.GE.OR P1, PT, R0, UR4, !P0 ;  /* 0x0000000400007c0c */ /* 0x000fda000c726670 */
[----:B------:R-:W1:Y:S08]  /*d690*/  @!P1 LDC.64 R4, c[0x0][0xc80] ;  /* 0x00032000ff049b82 */ /* 0x000e700000000a00 */
[----:B0-----:R-:W0:Y:S01]  /*d6a0*/  @!P1 LDC.64 R2, c[0x0][0xc78] ;  /* 0x00031e00ff029b82 */ /* 0x001e220000000a00 */
[----:B-1----:R-:W-:-:S05]  /*d6b0*/  @!P1 IMAD.WIDE.U32 R4, R0, 0x4, R4 ;  /* 0x0000000400049825 */ /* 0x002fca00078e0004 */
[----:B------:R-:W3:Y:S01]  /*d6c0*/  @!P1 LDG.E R17, desc[UR36][R4.64] ;  /* 0x0000002404119981 */ /* 0x000ee2000c1e1900 */
[----:B0-----:R-:W-:-:S05]  /*d6d0*/  @!P1 IMAD.WIDE.U32 R2, R0, 0x4, R2 ;  /* 0x0000000400029825 */ /* 0x001fca00078e0002 */
        /* <DEDUP_REMOVED lines=25> */
[----:B--2---:R-:W-:Y:S01]  /*d870*/  ISETP.GT.AND P6, PT, R7, UR6, PT ;  /* 0x0000000607007c0c */ /* 0x004fe2000bfc4270 */
[----:B------:R-:W-:-:S12]  /*d880*/  IMAD.MOV.U32 R4, RZ, RZ, R7 ;  /* 0x000000ffff047224 */ /* 0x000fd800078e0007 */
[----:B------:R-:W-:Y:S05]  /*d890*/  @P6 BRA `(.L_x_12158) ;  /* 0x0000000000986947 */ /* 0x000fea0003800000 */
[----:B------:R-:W-:Y:S01]  /*d8a0*/  IMAD.MOV.U32 R7, RZ, RZ, R4 ;  /* 0x000000ffff077224 */ /* 0x000fe200078e0004 */
[----:B------:R-:W-:Y:S01]  /*d8b0*/  UMOV UR4, URZ ;  /* 0x0000003f00047c82 */ /* 0x000fe20008000000 */
[----:B------:R-:W-:-:S05]  /*d8c0*/  ULDC UR5, c[0x0][0xc38] ;  /* 0x00030e0000057ab9 */ /* 0x000fca0000000800 */
.L_x_12160:
[----:B------:R-:W0:Y:S01]  /*d8d0*/  LDC R2, c[0x0][0xc3c] ;  /* 0x00030f00ff027b82 */ /* 0x000e220000000800 */
[----:B------:R-:W-:-:S06]  /*d8e0*/  UIADD3 UR4, UR4, 0x1f, URZ ;  /* 0x0000001f04047890 */ /* 0x000fcc000fffe03f */
        /* <DEDUP_REMOVED lines=33> */
.L_x_12158:
        /* <DEDUP_REMOVED lines=13> */
.L_x_12161:
        /* <DEDUP_REMOVED lines=40> */
[----:B------:R-:W-:Y:S01]  /*de50*/  IMAD.HI.U32 R2, R3, R7, R2 ;  /* 0x0000000703027227 */ /* 0x000fe200078e0002 */
[----:B------:R-:W-:-:S03]  /*de60*/  MOV R3, R8 ;  /* 0x0000000800037202 */ /* 0x000fc60000000f00 */
        /* <DEDUP_REMOVED lines=20> */
.L_x_12162:
        /* <DEDUP_REMOVED lines=43> */
[----:B0-----:R-:W-:-:S05]  /*e260*/  IADD3 R11, RZ, -R3, RZ ;  /* 0x80000003ff0b7210 */ /* 0x001fca0007ffe0ff */
[----:B------:R-:W-:Y:S01]  /*e270*/  IMAD R5, R11, R8, RZ ;  /* 0x000000080b057224 */ /* 0x000fe200078e02ff */
[----:B------:R-:W-:-:S03]  /*e280*/  IABS R11, R6 ;  /* 0x00000006000b7213 */ /* 0x000fc60000000000 */
        /* <DEDUP_REMOVED lines=16> */
.L_x_12163:
[----:B------:R-:W-:-:S05]  /*e390*/  LOP3.LUT R2, RZ, R2, RZ, 0x33, !PT ;  /* 0x00000002ff027212 */ /* 0x000fca00078e33ff */
[----:B------:R-:W-:Y:S01]  /*e3a0*/  IMAD.IADD R17, R17, 0x1, R2 ;  /* 0x0000000111117824 */ /* 0x000fe200078e0202 */
[----:B------:R-:W-:Y:S06]  /*e3b0*/  BRA `(.L_x_12164) ;  /* 0x0000000000147947 */ /* 0x000fec0003800000 */
.L_x_12159:
[----:B------:R-:W-:Y:S01]  /*e3c0*/  ULDC UR4, c[0x0][0xc3c] ;  /* 0x00030f0000047ab9 */ /* 0x000fe20000000800 */
[----:B------:R-:W-:Y:S01]  /*e3d0*/  IMAD.MOV.U32 R17, RZ, RZ, RZ ;  /* 0x000000ffff117224 */ /* 0x000fe200078e00ff */
[----:B------:R-:W-:Y:S01]  /*e3e0*/  MOV R16, UR6 ;  /* 0x0000000600107c02 */ /* 0x000fe20008000f00 */
[----:B------:R-:W-:Y:S02]  /*e3f0*/  IMAD.MOV.U32 R18, RZ, RZ, RZ ;  /* 0x000000ffff127224 */ /* 0x000fe400078e00ff */
[----:B------:R-:W-:-:S07]  /*e400*/  IMAD.U32 R19, RZ, RZ, UR4 ;  /* 0x00000004ff137e24 */ /* 0x000fce000f8e00ff */
.L_x_12164:
[----:B------:R-:W-:-:S13]  /*e410*/  ISETP.NE.AND P0, PT, R0, RZ, PT ;  /* 0x000000ff0000720c */ /* 0x000fda0003f05270 */
[----:B------:R-:W0:Y:S01]  /*e420*/  @!P0 S2R R3, SR_CgaCtaId ;  /* 0x0000000000038919 */ /* 0x000e220000008800 */
[----:B------:R-:W-:-:S04]  /*e430*/  @!P0 MOV R0, 0x400 ;  /* 0x0000040000008802 */ /* 0x000fc80000000f00 */
[----:B0-----:R-:W-:-:S05]  /*e440*/  @!P0 LEA R0, R3, R0, 0x18 ;  /* 0x0000000003008211 */ /* 0x001fca00078ec0ff */
[----:B------:R2:W-:Y:S01]  /*e450*/  @!P0 STS.128 [R0+0x2d8d0], R16 ;  /* 0x02d8d01000008388 */ /* 0x0005e20000000c00 */
[----:B------:R-:W-:Y:S06]  /*e460*/  BAR.ARV 0x5, 0x200 ;  /* 0x0148000000007b1d */ /* 0x000fec0000002000 */
.L_x_12157:
[----:B------:R3:W-:Y:S01]  /*e470*/  STL [R1+0x34], RZ ;  /* 0x000034ff01007387 */ /* 0x0007e20000100800 */
[----:B------:R-:W-:Y:S01]  /*e480*/  ULDC UR4, c[0x0][0xc3c] ;  /* 0x00030f0000047ab9 */ /* 0x000fe20000000800 */
[----:B------:R-:W-:Y:S01]  /*e490*/  IMAD.MOV.U32 R28, RZ, RZ, 0x1 ;  /* 0x00000001ff1c7424 */ /* 0x000fe200078e00ff */
[----:B-1----:R-:W-:Y:S01]  /*e4a0*/  ISETP.GE.AND P0, PT, R19, UR4, PT ;  /* 0x0000000413007c0c */ /* 0x002fe2000bf06270 */
[----:B------:R-:W-:-:S12]  /*e4b0*/  IMAD.MOV.U32 R24, RZ, RZ, RZ ;  /* 0x000000ffff187224 */ /* 0x000fd800078e00ff */
[----:B---3--:R-:W-:Y:S05]  /*e4c0*/  @P0 BRA `(.L_x_12165) ;  /* 0x0000004c00f40947 */ /* 0x008fea0003800000 */
[----:B------:R-:W3:Y:S01]  /*e4d0*/  LDL R6, [R1+0x1c] ;  /* 0x00001c0001067983 */ /* 0x000ee20000100800 */
[----:B------:R-:W2:Y:S01]  /*e4e0*/  S2R R3, SR_TID.X ;  /* 0x0000000000037919 */ /* 0x000ea20000002100 */
[----:B------:R-:W1:Y:S01]  /*e4f0*/  S2UR UR5, SR_CgaCtaId ;  /* 0x00000000000579c3 */ /* 0x000e620000008800 */
[----:B------:R-:W-:Y:S01]  /*e500*/  UMOV UR4, 0x400 ;  /* 0x0000040000047882 */ /* 0x000fe20000000000 */
[C---:B--2---:R-:W-:Y:S01]  /*e510*/  IMAD.SHL.U32 R0, R3.reuse, 0x8, RZ ;  /* 0x0000000803007824 */ /* 0x044fe200078e00ff */
[C---:B------:R-:W-:Y:S01]  /*e520*/  LOP3.LUT R5, R3.reuse, 0x7f, RZ, 0xc0, !PT ;  /* 0x0000007f03057812 */ /* 0x040fe200078ec0ff */
[----:B------:R-:W-:-:S03]  /*e530*/  IMAD.SHL.U32 R4, R3, 0x20, RZ ;  /* 0x0000002003047824 */ /* 0x000fc600078e00ff */
[----:B0-----:R-:W-:Y:S01]  /*e540*/  LOP3.LUT R2, R0, 0xd8, RZ, 0xc0, !PT ;  /* 0x000000d800027812 */ /* 0x001fe200078ec0ff */
        /* <DEDUP_REMOVED lines=8> */
[----:B---3--:R-:W-:Y:S02]  /*e5d0*/  LOP3.LUT R2, R6, 0x2, RZ, 0xfc, !PT ;  /* 0x0000000206027812 */ /* 0x008fe400078efcff */
        /* <DEDUP_REMOVED lines=10> */
.L_x_12228:
[----:B------:R-:W1:Y:S01]  /*e680*/  LDC.64 R2, c[0x0][0xc88] ;  /* 0x00032200ff027b82 */ /* 0x000e620000000a00 */
[----:B--2---:R-:W2:Y:S01]  /*e690*/  LDL.LU R6, [R1] ;  /* 0x0000000001067983 */ /* 0x004ea20000300800 */
[----:B-1----:R-:W-:-:S05]  /*e6a0*/  IMAD.WIDE R2, R19, 0x4, R2 ;  /* 0x0000000413027825 */ /* 0x002fca00078e0202 */
[----:B0-----:R-:W0:Y:S01]  /*e6b0*/  LDG.E R27, desc[UR36][R2.64] ;  /* 0x00000024021b7981 */ /* 0x001e22000c1e1900 */
[----:B------:R-:W-:Y:S05]  /*e6c0*/  YIELD ;  /* 0x0000000000007946 */ /* 0x000fea0003800000 */
[----:B------:R-:W-:Y:S01]  /*e6d0*/  ULDC.64 UR4, c[0x0][0xa28] ;  /* 0x00028a0000047ab9 */ /* 0x000fe20000000a00 */
[----:B------:R-:W-:Y:S01]  /*e6e0*/  MOV R7, RZ ;  /* 0x000000ff00077202 */ /* 0x000fe20000000f00 */
[----:B------:R-:W-:Y:S01]  /*e6f0*/  ULDC.64 UR6, c[0x0][0xa18] ;  /* 0x0002860000067ab9 */ /* 0x000fe20000000a00 */
[----:B------:R-:W-:-:S04]  /*e700*/  ISETP.NE.U32.AND P0, PT, RZ, UR4, PT ;  /* 0x00000004ff007c0c */ /* 0x000fc8000bf05070 */
[----:B------:R-:W-:Y:S01]  /*e710*/  ISETP.NE.AND.EX P0, PT, RZ, UR5, PT, P0 ;  /* 0x00000005ff007c0c */ /* 0x000fe2000bf05300 */
[----:B------:R-:W-:Y:S01]  /*e720*/  IMAD.MOV.U32 R29, RZ, RZ, RZ ;  /* 0x000000ffff1d7224 */ /* 0x000fe200078e00ff */
[----:B0-----:R-:W-:-:S11]  /*e730*/  SHF.R.S32.HI R0, RZ, 0x1f, R27 ;  /* 0x0000001fff007819 */ /* 0x001fd6000001141b */
[C---:B------:R-:W-:Y:S01]  /*e740*/  @P0 LEA R2, P1, R27.reuse, UR4, 0x2 ;  /* 0x000000041b020c11 */ /* 0x040fe2000f8210ff */
[C---:B------:R-:W-:Y:S01]  /*e750*/  IMAD.SHL.U32 R23, R27.reuse, 0x4, RZ ;  /* 0x000000041b177824 */ /* 0x040fe200078e00ff */
[C-C-:B------:R-:W-:Y:S01]  /*e760*/  SHF.L.U64.HI R25, R27.reuse, 0x2, R0.reuse ;  /* 0x000000021b197819 */ /* 0x140fe20000010200 */
[----:B------:R0:W-:Y:S01]  /*e770*/  STL [R1+0x24], R0 ;  /* 0x0000240001007387 */ /* 0x0001e20000100800 */
[----:B------:R-:W-:Y:S01]  /*e780*/  @P0 LEA.HI.X R3, R27, UR5, R0, 0x2, P1 ;  /* 0x000000051b030c11 */ /* 0x000fe200088f1400 */
[----:B------:R-:W-:-:S04]  /*e790*/  ULDC.64 UR4, c[0x0][0xa00] ;  /* 0x0002800000047ab9 */ /* 0x000fc80000000a00 */
[----:B------:R1:W3:Y:S01]  /*e7a0*/  @P0 LDG.E R7, desc[UR36][R2.64] ;  /* 0x0000002402070981 */ /* 0x0002e2000c1e1900 */
[----:B------:R-:W-:Y:S02]  /*e7b0*/  ISETP.NE.U32.AND P0, PT, RZ, UR4, PT ;  /* 0x00000004ff007c0c */ /* 0x000fe4000bf05070 */
[----:B--2---:R-:W-:Y:S02]  /*e7c0*/  LOP3.LUT R6, R6, 0xffffffbf, RZ, 0xc0, !PT ;  /* 0xffffffbf06067812 */ /* 0x004fe400078ec0ff */
        /* <DEDUP_REMOVED lines=8> */
[----:B------:R-:W-:Y:S01]  /*e850*/  @P0 IADD3 R4, P1, R23, UR6, RZ ;  /* 0x0000000617040c10 */ /* 0x000fe2000ff3e0ff */
[----:B------:R1:W-:Y:S03]  /*e860*/  STL [R1], R6 ;  /* 0x0000000601007387 */ /* 0x0003e60000100800 */
[----:B------:R-:W-:-:S05]  /*e870*/  @P0 IADD3.X R5, R25, UR7, RZ, P1, !PT ;  /* 0x0000000719050c10 */ /* 0x000fca0008ffe4ff */
[----:B------:R-:W2:Y:S01]  /*e880*/  @P0 LDG.E R4, desc[UR36][R4.64] ;  /* 0x0000002404040981 */ /* 0x000ea2000c1e1900 */
[----:B------:R-:W-:-:S03]  /*e890*/  UISETP.NE.U32.AND UP0, UPT, UR4, URZ, UPT ;  /* 0x0000003f0400728c */ /* 0x000fc6000bf05070 */
[----:B------:R-:W-:Y:S01]  /*e8a0*/  ULDC UR4, c[0x0][0x424] ;  /* 0x0001090000047ab9 */ /* 0x000fe20000000800 */
[----:B------:R-:W-:-:S03]  /*e8b0*/  UISETP.NE.AND.EX UP0, UPT, UR5, URZ, UPT, UP0 ;  /* 0x0000003f0500728c */ /* 0x000fc6000bf05300 */
[----:B------:R-:W-:Y:S01]  /*e8c0*/  ULDC UR5, c[0x0][0x2f0] ;  /* 0x0000bc0000057ab9 */ /* 0x000fe20000000800 */
[----:B------:R-:W-:-:S04]  /*e8d0*/  USEL UR4, UR4, 0x1, UP0 ;  /* 0x0000000104047887 */ /* 0x000fc80008000000 */
[----:B------:R-:W-:-:S06]  /*e8e0*/  UIMAD UR4, UR4, UR5, URZ ;  /* 0x00000005040472a4 */ /* 0x000fcc000f8e023f */
[----:B0-----:R-:W-:Y:S01]  /*e8f0*/  IMAD.U32 R0, RZ, RZ, UR4 ;  /* 0x00000004ff007e24 */ /* 0x001fe2000f8e00ff */
[----:B---3--:R1:W-:Y:S04]  /*e900*/  STL [R1+0x10], R7 ;  /* 0x0000100701007387 */ /* 0x0083e80000100800 */
[----:B--2---:R1:W-:Y:S01]  /*e910*/  @P0 STL [R1+0x20], R4 ;  /* 0x0000200401000387 */ /* 0x0043e20000100800 */
        /* <DEDUP_REMOVED lines=9> */
.L_x_12166:
        /* <DEDUP_REMOVED lines=10> */
.L_x_12167:
        /* <DEDUP_REMOVED lines=9> */
.L_x_12168:
[----:B0-2---:R-:W-:Y:S01]  /*eae0*/  IMAD.MOV.U32 R2, RZ, RZ, R6 ;  /* 0x000000ffff027224 */ /* 0x005fe200078e0006 */
[----:B------:R-:W0:Y:S01]  /*eaf0*/  LDC R3, c[0x0][0x448] ;  /* 0x00011200ff037b82 */ /* 0x000e220000000800 */
[----:B------:R-:W2:Y:S01]  /*eb00*/  LDL R6, [R1+0x20] ;  /* 0x0000200001067983 */ /* 0x000ea20000100800 */
[----:B-----5:R-:W-:Y:S01]  /*eb10*/  IMAD.IADD R5, R0, 0x1, -R7 ;  /* 0x0000000100057824 */ /* 0x020fe200078e0a07 */
[----:B------:R-:W-:Y:S01]  /*eb20*/  BSSY B0, `(.L_x_12169) ;  /* 0x0000039000007945 */ /* 0x000fe20003800000 */
[----:B------:R-:W-:Y:S02]  /*eb30*/  LOP3.LUT R2, R2, 0xffffffdf, RZ, 0xc0, !PT ;  /* 0xffffffdf02027812 */ /* 0x000fe400078ec0ff */
[----:B0-----:R-:W-:-:S13]  /*eb40*/  ISETP.NE.AND P0, PT, R3, 0x1, PT ;  /* 0x000000010300780c */ /* 0x001fda0003f05270 */
[----:B------:R-:W0:Y:S01]  /*eb50*/  @P0 LDC R4, c[0x0][0x44c] ;  /* 0x00011300ff040b82 */ /* 0x000e220000000800 */
[----:B------:R-:W-:-:S05]  /*eb60*/  @P0 LOP3.LUT R2, R2, 0x20, RZ, 0xfc, !PT ;  /* 0x0000002002020812 */ /* 0x000fca00078efcff */
[----:B------:R1:W-:Y:S02]  /*eb70*/  STL [R1], R2 ;  /* 0x0000000201007387 */ /* 0x0003e40000100800 */
[----:B------:R-:W3:Y:S02]  /*eb80*/  @P0 LDC R3, c[0x0][0x450] ;  /* 0x00011400ff030b82 */ /* 0x000ee40000000800 */
[----:B------:R4:W-:Y:S01]  /*eb90*/  STL [R1+0x8], R5 ;  /* 0x0000080501007387 */ /* 0x0009e20000100800 */
[----:B-1----:R-:W-:-:S04]  /*eba0*/  IMAD R2, R17, 0xc0, RZ ;  /* 0x000000c011027824 */ /* 0x002fc800078e02ff */
[----:B------:R-:W-:-:S04]  /*ebb0*/  VIADD R2, R2, 0xbf ;  /* 0x000000bf02027836 */ /* 0x000fc80000000000 */
[----:B0-----:R-:W-:-:S05]  /*ebc0*/  @P0 IMAD.HI.U32 R4, R2, R4, RZ ;  /* 0x0000000402040227 */ /* 0x001fca00078e00ff */
[----:B---3--:R-:W-:Y:S02]  /*ebd0*/  @P0 SHF.R.U32.HI R2, RZ, R3, R4 ;  /* 0x00000003ff020219 */ /* 0x008fe40000011604 */
[----:B------:R-:W-:-:S04]  /*ebe0*/  LOP3.LUT R4, R18, 0xff000000, RZ, 0xc0, !PT ;  /* 0xff00000012047812 */ /* 0x000fc800078ec0ff */
[----:B------:R-:W-:Y:S02]  /*ebf0*/  SHF.R.U32.HI R4, RZ, 0x8, R4 ;  /* 0x00000008ff047819 */ /* 0x000fe40000011604 */
[----:B--2---:R-:W-:-:S04]  /*ec00*/  IADD3 R0, R5, 0x80, -R6 ;  /* 0x0000008005007810 */ /* 0x004fc80007ffe806 */
[----:B------:R-:W-:-:S04]  /*ec10*/  IADD3 R0, R0, R2, RZ ;  /* 0x0000000200007210 */ /* 0x000fc80007ffe0ff */
[----:B------:R-:W-:-:S04]  /*ec20*/  SHF.R.S32.HI R2, RZ, 0x1f, R0 ;  /* 0x0000001fff027819 */ /* 0x000fc80000011400 */
[----:B------:R-:W-:Y:S01]  /*ec30*/  LEA.HI R0, R2, R0, RZ, 0x7 ;  /* 0x0000000002007211 */ /* 0x000fe200078f38ff */
[----:B------:R-:W-:-:S03]  /*ec40*/  VIADD R2, R5, 0x7f ;  /* 0x0000007f05027836 */ /* 0x000fc60000000000 */
[----:B------:R-:W-:Y:S02]  /*ec50*/  SHF.R.S32.HI R0, RZ, 0x7, R0 ;  /* 0x00000007ff007819 */ /* 0x000fe40000011400 */
[----:B------:R-:W-:-:S04]  /*ec60*/  SHF.R.S32.HI R3, RZ, 0x1f, R2 ;  /* 0x0000001fff037819 */ /* 0x000fc80000011402 */
[----:B------:R-:W-:-:S04]  /*ec70*/  LEA.HI R2, R3, R2, RZ, 0x7 ;  /* 0x0000000203027211 */ /* 0x000fc800078f38ff */
[----:B------:R-:W-:-:S04]  /*ec80*/  SHF.R.S32.HI R2, RZ, 0x7, R2 ;  /* 0x00000007ff027819 */ /* 0x000fc80000011402 */
[----:B------:R-:W-:Y:S02]  /*ec90*/  VIMNMX R0, R2, R0, PT ;  /* 0x0000000002007248 */ /* 0x000fe40003fe0100 */
[----:B------:R-:W-:Y:S02]  /*eca0*/  LOP3.LUT R2, R18, 0xff0000, RZ, 0xc0, !PT ;  /* 0x00ff000012027812 */ /* 0x000fe400078ec0ff */
[----:B------:R-:W-:Y:S02]  /*ecb0*/  ISETP.GE.AND P0, PT, R0, 0x1, PT ;  /* 0x000000010000780c */ /* 0x000fe40003f06270 */
[----:B------:R-:W-:Y:S01]  /*ecc0*/  LEA.HI R4, R2, R4, RZ, 0x10 ;  /* 0x0000000402047211 */ /* 0x000fe200078f80ff */
[----:B------:R-:W-:-:S10]  /*ecd0*/  IMAD.MOV.U32 R2, RZ, RZ, RZ ;  /* 0x000000ffff027224 */ /* 0x000fd400078e00ff */
[----:B----4-:R-:W-:Y:S05]  /*ece0*/  @!P0 BRA `(.L_x_12170) ;  /* 0x0000000000708947 */ /* 0x010fea0003800000 */
        /* <DEDUP_REMOVED lines=28> */
.L_x_12170:
[----:B------:R-:W-:Y:S05]  /*eeb0*/  BSYNC B0 ;  /* 0x0000000000007941 */ /* 0x000fea0003800000 */
.L_x_12169:
        /* <DEDUP_REMOVED lines=25> */
.L_x_12172:
        /* <DEDUP_REMOVED lines=20> */
.L_x_12175:
[----:B------:R-:W-:Y:S05]  /*f190*/  BSYNC B6 ;  /* 0x0000000000067941 */ /* 0x000fea0003800000 */
.L_x_12174:
        /* <DEDUP_REMOVED lines=20> */
.L_x_12178:
        /* <DEDUP_REMOVED lines=15> */
.L_x_12177:
[----:B------:R-:W-:Y:S05]  /*f3d0*/  BSYNC B6 ;  /* 0x0000000000067941 */ /* 0x000fea0003800000 */
.L_x_12176:
[----:B------:R-:W2:Y:S01]  /*f3e0*/  LDL.LU R2, [R1] ;  /* 0x0000000001027983 */ /* 0x000ea20000300800 */
[----:B------:R-:W-:Y:S01]  /*f3f0*/  ULDC.64 UR4, c[0x0][0x9f8] ;  /* 0x00027e0000047ab9 */ /* 0x000fe20000000a00 */
[----:B------:R-:W0:Y:S02]  /*f400*/  LDC R5, c[0x0][0x430] ;  /* 0x00010c00ff057b82 */ /* 0x000e240000000800 */
[----:B------:R-:W3:Y:S01]  /*f410*/  LDL R21, [R1+0x4] ;  /* 0x0000040001157983 */ /* 0x000ee20000100800 */
[----:B------:R-:W-:-:S03]  /*f420*/  ISETP.NE.U32.AND P0, PT, RZ, UR4, PT ;  /* 0x00000004ff007c0c */ /* 0x000fc6000bf05070 */
[----:B------:R-:W4:Y:S01]  /*f430*/  LDL R26, [R1+0x30] ;  /* 0x00003000011a7983 */ /* 0x000f220000100800 */
[----:B------:R-:W-:-:S03]  /*f440*/  ISETP.NE.AND.EX P0, PT, RZ, UR5, PT, P0 ;  /* 0x00000005ff007c0c */ /* 0x000fc6000bf05300 */
[----:B------:R-:W4:Y:S04]  /*f450*/  LDL R6, [R1+0x8] ;  /* 0x0000080001067983 */ /* 0x000f280000100800 */
[----:B------:R-:W4:Y:S01]  /*f460*/  LDL R4, [R1+0x10] ;  /* 0x0000100001047983 */ /* 0x000f220000100800 */
[----:B------:R-:W1:Y:S01]  /*f470*/  S2R R7, SR_TID.X ;  /* 0x0000000000077919 */ /* 0x000e620000002100 */
[----:B------:R-:W4:Y:S01]  /*f480*/  S2R R0, SR_TID.X ;  /* 0x0000000000007919 */ /* 0x000f220000002100 */
[----:B--2---:R-:W-:-:S03]  /*f490*/  IMAD.MOV.U32 R20, RZ, RZ, R2 ;  /* 0x000000ffff147224 */ /* 0x004fc600078e0002 */
[----:B------:R-:W-:Y:S02]  /*f4a0*/  @P0 IADD3 R2, P1, R23, UR4, RZ ;  /* 0x0000000417020c10 */ /* 0x000fe4000ff3e0ff */
[----:B0-----:R-:W-:Y:S01]  /*f4b0*/  ISETP.NE.AND P2, PT, R5, 0x1, PT ;  /* 0x000000010500780c */ /* 0x001fe20003f45270 */
[----:B-1----:R-:W-:Y:S01]  /*f4c0*/  IMAD.SHL.U32 R7, R7, 0x20, RZ ;  /* 0x0000002007077824 */ /* 0x002fe200078e00ff */
[----:B------:R-:W-:Y:S01]  /*f4d0*/  @P0 IADD3.X R3, R25, UR5, RZ, P1, !PT ;  /* 0x0000000519030c10 */ /* 0x000fe20008ffe4ff */
[----:B------:R-:W-:-:S04]  /*f4e0*/  ULDC UR4, c[0x0][0x2f4] ;  /* 0x0000bd0000047ab9 */ /* 0x000fc80000000800 */
[----:B---3--:R0:W2:Y:S01]  /*f4f0*/  @P0 LDG.E R21, desc[UR36][R2.64] ;  /* 0x0000002402150981 */ /* 0x0080a2000c1e1900 */
[----:B----4-:R-:W-:Y:S01]  /*f500*/  VIADD R26, R26, 0xffffffff ;  /* 0xffffffff1a1a7836 */ /* 0x010fe20000000000 */
[----:B------:R-:W-:-:S04]  /*f510*/  LOP3.LUT R0, R0, 0x7f, RZ, 0xc0, !PT ;  /* 0x0000007f00007812 */ /* 0x000fc800078ec0ff */
[----:B0-----:R-:W0:Y:S01]  /*f520*/  @P2 LDC R3, c[0x0][0x434] ;  /* 0x00010d00ff032b82 */ /* 0x001e220000000800 */
[----:B------:R-:W-:Y:S01]  /*f530*/  IMAD.SHL.U32 R8, R26, 0x80, RZ ;  /* 0x000000801a087824 */ /* 0x000fe200078e00ff */
[----:B------:R-:W-:Y:S02]  /*f540*/  SHF.R.U32.HI R0, RZ, 0x2, R0 ;  /* 0x00000002ff007819 */ /* 0x000fe40000011600 */
[----:B------:R-:W-:-:S04]  /*f550*/  LOP3.LUT R7, R7, 0x60, RZ, 0xc0, !PT ;  /* 0x0000006007077812 */ /* 0x000fc800078ec0ff */
[----:B------:R-:W1:Y:S01]  /*f560*/  @P2 LDC R2, c[0x0][0x438] ;  /* 0x00010e00ff022b82 */ /* 0x000e620000000800 */
[----:B------:R-:W-:Y:S02]  /*f570*/  LOP3.LUT R0, R8, R0, R7, 0xfe, !PT ;  /* 0x0000000008007212 */ /* 0x000fe400078efe07 */
[----:B------:R-:W-:-:S04]  /*f580*/  LOP3.LUT R20, R20, 0xffffffef, RZ, 0xc0, !PT ;  /* 0xffffffef14147812 */ /* 0x000fc800078ec0ff */
[----:B------:R-:W-:-:S04]  /*f590*/  @P2 LOP3.LUT R20, R20, 0x10, RZ, 0xfc, !PT ;  /* 0x0000001014142812 */ /* 0x000fc800078efcff */
[----:B------:R-:W-:Y:S01]  /*f5a0*/  LOP3.LUT R20, R20, 0xfffffffb, RZ, 0xc0, !PT ;  /* 0xfffffffb14147812 */ /* 0x000fe200078ec0ff */
[----:B------:R-:W-:Y:S01]  /*f5b0*/  UMOV UR5, 0xffffffff ;  /* 0xffffffff00057882 */ /* 0x000fe20000000000 */
[----:B------:R-:W-:Y:S01]  /*f5c0*/  LOP3.LUT R25, R18, 0xffff, RZ, 0xc0, !PT ;  /* 0x0000ffff12197812 */ /* 0x000fe200078ec0ff */
[----:B--2---:R-:W-:Y:S01]  /*f5d0*/  @P0 STL [R1+0x4], R21 ;  /* 0x0000041501000387 */ /* 0x004fe20000100800 */
[C---:B------:R-:W-:Y:S02]  /*f5e0*/  ISETP.GE.AND P0, PT, R0.reuse, R6, PT ;  /* 0x000000060000720c */ /* 0x040fe40003f06270 */
[----:B------:R-:W-:-:S05]  /*f5f0*/  IADD3 R0, R0, R4, RZ ;  /* 0x0000000400007210 */ /* 0x000fca0007ffe0ff */
[----:B0-----:R-:W-:-:S04]  /*f600*/  @P2 IMAD.HI.U32 R3, R0, R3, RZ ;  /* 0x0000000300032227 */ /* 0x001fc800078e00ff */
[----:B------:R-:W-:Y:S01]  /*f610*/  IMAD.MOV.U32 R6, RZ, RZ, R0 ;  /* 0x000000ffff067224 */ /* 0x000fe200078e0000 */
[----:B-1----:R-:W-:Y:S02]  /*f620*/  @P2 SHF.R.U32.HI R6, RZ, R2, R3 ;  /* 0x00000002ff062219 */ /* 0x002fe40000011603 */
[----:B------:R-:W0:Y:S03]  /*f630*/  @!P0 LDC.64 R2, c[0x0][0x428] ;  /* 0x00010a00ff028b82 */ /* 0x000e260000000a00 */
[--C-:B------:R-:W-:Y:S01]  /*f640*/  IMAD.MOV R4, RZ, RZ, -R6.reuse ;  /* 0x000000ffff047224 */ /* 0x100fe200078e0a06 */
[----:B------:R-:W-:-:S03]  /*f650*/  @!P0 SHF.R.S32.HI R7, RZ, 0x1f, R6 ;  /* 0x0000001fff078819 */ /* 0x000fc60000011406 */
[----:B------:R-:W-:Y:S01]  /*f660*/  IMAD R4, R5, R4, R0 ;  /* 0x0000000405047224 */ /* 0x000fe200078e0200 */
[----:B------:R-:W-:-:S05]  /*f670*/  SHF.R.S32.HI R5, RZ, 0x1f, R21 ;  /* 0x0000001fff057819 */ /* 0x000fca0000011415 */
[----:B------:R1:W-:Y:S01]  /*f680*/  STL [R1+0x14], R5 ;  /* 0x0000140501007387 */ /* 0x0003e20000100800 */
[----:B0-----:R-:W-:-:S04]  /*f690*/  @!P0 IMAD.WIDE.U32 R6, R21, R2, R6 ;  /* 0x0000000215068225 */ /* 0x001fc800078e0006 */
[----:B------:R-:W-:Y:S02]  /*f6a0*/  @!P0 IMAD R2, R5, R2, RZ ;  /* 0x0000000205028224 */ /* 0x000fe400078e02ff */
[----:B-1----:R-:W0:Y:S02]  /*f6b0*/  S2R R5, SR_TID.X ;  /* 0x0000000000057919 */ /* 0x002e240000002100 */
[----:B------:R-:W-:Y:S02]  /*f6c0*/  @!P0 IMAD R0, R21, R3, R2 ;  /* 0x0000000315008224 */ /* 0x000fe400078e0202 */
[----:B------:R-:W1:Y:S02]  /*f6d0*/  @!P0 LDC.64 R2, c[0x0][0x418] ;  /* 0x00010600ff028b82 */ /* 0x000e640000000a00 */
[----:B------:R-:W-:Y:S02]  /*f6e0*/  @!P0 IMAD.IADD R0, R7, 0x1, R0 ;  /* 0x0000000107008824 */ /* 0x000fe400078e0200 */
[----:B0-----:R-:W-:-:S05]  /*f6f0*/  IMAD.SHL.U32 R21, R5, 0x8, RZ ;  /* 0x0000000805157824 */ /* 0x001fca00078e00ff */
[----:B------:R-:W-:-:S04]  /*f700*/  LOP3.LUT R21, R21, 0x18, RZ, 0xc0, !PT ;  /* 0x0000001815157812 */ /* 0x000fc800078ec0ff */
[C---:B------:R-:W-:Y:S02]  /*f710*/  ISETP.GE.AND P2, PT, R21.reuse, UR4, PT ;  /* 0x0000000415007c0c */ /* 0x040fe4000bf46270 */
[C---:B-1----:R-:W-:Y:S02]  /*f720*/  @!P0 LEA R2, P1, R6.reuse, R2, 0x2 ;  /* 0x0000000206028211 */ /* 0x042fe400078210ff */
[C---:B------:R-:W-:Y:S02]  /*f730*/  LOP3.LUT R9, R21.reuse, 0x20, RZ, 0xfc, !PT ;  /* 0x0000002015097812 */ /* 0x040fe400078efcff */
[----:B------:R-:W-:Y:S01]  /*f740*/  @!P0 LEA.HI.X R3, R6, R3, R0, 0x2, P1 ;  /* 0x0000000306038211 */ /* 0x000fe200008f1400 */
[----:B------:R-:W-:Y:S01]  /*f750*/  IMAD.MOV.U32 R0, RZ, RZ, RZ ;  /* 0x000000ffff007224 */ /* 0x000fe200078e00ff */
[----:B------:R-:W-:Y:S02]  /*f760*/  LOP3.LUT R5, R21, 0x40, RZ, 0xfc, !PT ;  /* 0x0000004015057812 */ /* 0x000fe400078efcff */
[----:B------:R-:W-:-:S03]  /*f770*/  ISETP.GE.AND P1, PT, R9, UR4, PT ;  /* 0x0000000409007c0c */ /* 0x000fc6000bf26270 */
[----:B------:R-:W-:Y:S01]  /*f780*/  @P2 LOP3.LUT R20, R20, 0x4, RZ, 0xfc, !PT ;  /* 0x0000000414142812 */ /* 0x000fe200078efcff */
[----:B------:R0:W5:Y:S01]  /*f790*/  @!P0 LDG.E R0, desc[UR36][R2.64] ;  /* 0x0000002402008981 */ /* 0x000162000c1e1900 */
[----:B------:R-:W-:Y:S02]  /*f7a0*/  ISETP.GE.AND P0, PT, R5, UR4, PT ;  /* 0x0000000405007c0c */ /* 0x000fe4000bf06270 */
[----:B------:R-:W-:-:S04]  /*f7b0*/  LOP3.LUT R20, R20, 0xfffffffe, RZ, 0xc0, !PT ;  /* 0xfffffffe14147812 */ /* 0x000fc800078ec0ff */
[----:B------:R-:W-:-:S04]  /*f7c0*/  LOP3.LUT R20, R20, 0xfffffffd, RZ, 0xc0, !PT ;  /* 0xfffffffd14147812 */ /* 0x000fc800078ec0ff */
[----:B------:R-:W-:-:S04]  /*f7d0*/  @P1 LOP3.LUT R20, R20, 0x2, RZ, 0xfc, !PT ;  /* 0x0000000214141812 */ /* 0x000fc800078efcff */
[----:B------:R-:W-:-:S05]  /*f7e0*/  @P0 LOP3.LUT R20, R20, 0x1, RZ, 0xfc, !PT ;  /* 0x0000000114140812 */ /* 0x000fca00078efcff */
[----:B------:R0:W-:Y:S01]  /*f7f0*/  STL [R1], R20 ;  /* 0x0000001401007387 */ /* 0x0001e20000100800 */
[----:B------:R-:W-:Y:S05]  /*f800*/  BRA.DIV UR5, `(.L_x_12179) ;  /* 0x0000004205b07947 */ /* 0x000fea000b800000 */
.L_x_12245:
[----:B0-----:R-:W2:Y:S01]  /*f810*/  LDL R3, [R1+0x38] ;  /* 0x0000380001037983 */ /* 0x001ea20000100800 */
[----:B------:R-:W-:-:S05]  /*f820*/  IMAD.MOV.U32 R2, RZ, RZ, R20 ;  /* 0x000000ffff027224 */ /* 0x000fca00078e0014 */
[----:B------:R-:W-:Y:S02]  /*f830*/  LOP3.LUT R2, R2, 0xfffffff7, RZ, 0xc0, !PT ;  /* 0xfffffff702027812 */ /* 0x000fe400078ec0ff */
[----:B--2---:R-:W-:-:S13]  /*f840*/  ISETP.NE.AND P0, PT, R3, 0x3, PT ;  /* 0x000000030300780c */ /* 0x004fda0003f05270 */
[----:B------:R-:W-:-:S05]  /*f850*/  @P0 LOP3.LUT R2, R2, 0x8, RZ, 0xfc, !PT ;  /* 0x0000000802020812 */ /* 0x000fca00078efcff */
[----:B------:R0:W-:Y:S01]  /*f860*/  STL [R1], R2 ;  /* 0x0000000201007387 */ /* 0x0001e20000100800 */
[----:B------:R-:W-:Y:S05]  /*f870*/  @!P0 BRA `(.L_x_12180) ;  /* 0x0000000000048947 */ /* 0x000fea0003800000 */
[----:B------:R-:W-:Y:S01]  /*f880*/  BPT.TRAP 0x1 ;  /* 0x000000040000795c */ /* 0x000fe20000300000 */
.L_x_12180:
[----:B------:R-:W-:Y:S01]  /*f890*/  SHF.R.S32.HI R5, RZ, 0x1f, R4 ;  /* 0x0000001fff057819 */ /* 0x000fe20000011404 */
[----:B------:R-:W-:Y:S01]  /*f8a0*/  ULDC.64 UR4, c[0x0][0x328] ;  /* 0x0000ca0000047ab9 */ /* 0x000fe20000000a00 */
[----:B------:R-:W-:Y:S01]  /*f8b0*/  ULDC.64 UR6, c[0x0][0x318] ;  /* 0x0000c60000067ab9 */ /* 0x000fe20000000a00 */
[----:B0-----:R-:W-:Y:S01]  /*f8c0*/  IMAD.WIDE.U32 R2, R4, UR4, RZ ;  /* 0x0000000404027c25 */ /* 0x001fe2000f8e00ff */
        /* <DEDUP_REMOVED lines=13> */
[----:B------:R-:W-:Y:S02]  /*f9a0*/  LEA R18, P0, R2, UR6, 0x1 ;  /* 0x0000000602127c11 */ /* 0x000fe4000f8008ff */
[----:B------:R-:W-:Y:S02]  /*f9b0*/  SHF.L.U32 R3, R28, 0x1f, RZ ;  /* 0x0000001f1c037819 */ /* 0x000fe400000006ff */
[----:B------:R-:W-:Y:S01]  /*f9c0*/  LEA.HI.X R23, R2, UR7, R23, 0x1, P0 ;  /* 0x0000000702177c11 */ /* 0x000fe200080f0c17 */
[----:B------:R-:W-:-:S07]  /*f9d0*/  IMAD R2, R24, 0x8, R22 ;  /* 0x0000000818027824 */ /* 0x000fce00078e0216 */
[----:B------:R-:W0:Y:S02]  /*f9e0*/  SYNCS.PHASECHK.TRANS64.TRYWAIT P0, [R2+URZ+0x2d840], R3 ;  /* 0x02d84003020075a7 */ /* 0x000e24000800017f */
[----:B0-----:R-:W-:Y:S05]  /*f9f0*/  @!P0 BRA `(.L_x_12182) ;  /* 0x0000004000688947 */ /* 0x001fea0003800000 */
.L_x_12246:
[----:B------:R-:W-:Y:S05]  /*fa00*/  BSYNC B0 ;  /* 0x0000000000007941 */ /* 0x000fea0003800000 */
.L_x_12181:
[----:B------:R-:W2:Y:S01]  /*fa10*/  LDL R7, [R1] ;  /* 0x0000000001077983 */ /* 0x000ea20000100800 */
[----:B------:R-:W-:Y:S01]  /*fa20*/  ULDC.64 UR4, c[0x0][0x300] ;  /* 0x0000c00000047ab9 */ /* 0x000fe20000000a00 */
[----:B------:R-:W-:Y:S02]  /*fa30*/  ULDC.64 UR6, c[0x0][0x2e8] ;  /* 0x0000ba0000067ab9 */ /* 0x000fe40000000a00 */
[----:B------:R-:W3:Y:S01]  /*fa40*/  LDL R12, [R1+0x8] ;  /* 0x00000800010c7983 */ /* 0x000ee20000100800 */
[----:B------:R-:W-:Y:S01]  /*fa50*/  IMAD R5, R5, UR4, RZ ;  /* 0x0000000405057c24 */ /* 0x000fe2000f8e02ff */
[----:B------:R-:W1:Y:S03]  /*fa60*/  S2R R9, SR_TID.X ;  /* 0x0000000000097919 */ /* 0x000e660000002100 */
        /* <DEDUP_REMOVED lines=12> */
[----:B------:R-:W-:Y:S01]  /*fb30*/  LEA R0, P0, R4, UR6, 0x1 ;  /* 0x0000000604007c11 */ /* 0x000fe2000f8008ff */
[----:B-1----:R-:W-:-:S03]  /*fb40*/  IMAD.SHL.U32 R10, R9, 0x8, RZ ;  /* 0x00000008090a7824 */ /* 0x002fc600078e00ff */
[----:B------:R-:W-:Y:S02]  /*fb50*/  LEA.HI.X R6, R4, UR7, R6, 0x1, P0 ;  /* 0x0000000704067c11 */ /* 0x000fe400080f0c06 */
[C---:B--2---:R-:W-:Y:S02]  /*fb60*/  LOP3.LUT P4, RZ, R7.reuse, 0x4, RZ, 0xc0, !PT ;  /* 0x0000000407ff7812 */ /* 0x044fe4000788c0ff */
[C---:B------:R-:W-:Y:S02]  /*fb70*/  LOP3.LUT P3, RZ, R7.reuse, 0x2, RZ, 0xc0, !PT ;  /* 0x0000000207ff7812 */ /* 0x040fe4000786c0ff */
[----:B------:R-:W-:Y:S02]  /*fb80*/  LOP3.LUT P2, RZ, R7, 0x1, RZ, 0xc0, !PT ;  /* 0x0000000107ff7812 */ /* 0x000fe4000784c0ff */
[----:B------:R-:W0:Y:S02]  /*fb90*/  S2R R7, SR_TID.X ;  /* 0x0000000000077919 */ /* 0x000e240000002100 */
[----:B0-----:R-:W-:Y:S01]  /*fba0*/  LOP3.LUT R11, R7, 0x7f, RZ, 0xc0, !PT ;  /* 0x0000007f070b7812 */ /* 0x001fe200078ec0ff */
[----:B------:R-:W-:-:S03]  /*fbb0*/  IMAD.SHL.U32 R7, R9, 0x8, RZ ;  /* 0x0000000809077824 */ /* 0x000fc600078e00ff */
[----:B------:R-:W-:Y:S02]  /*fbc0*/  SHF.R.U32.HI R11, RZ, 0x2, R11 ;  /* 0x00000002ff0b7819 */ /* 0x000fe4000001160b */
[----:B------:R-:W-:Y:S02]  /*fbd0*/  LOP3.LUT R7, R7, 0xd8, RZ, 0xc0, !PT ;  /* 0x000000d807077812 */ /* 0x000fe400078ec0ff */
[----:B---3--:R-:W-:Y:S02]  /*fbe0*/  IADD3 R3, -R11, R12, -R8 ;  /* 0x0000000c0b037210 */ /* 0x008fe40007ffe908 */
[----:B------:R-:W-:Y:S01]  /*fbf0*/  LOP3.LUT R7, R7, 0x18, R9, 0x78, !PT ;  /* 0x0000001807077812 */ /* 0x000fe200078e7809 */
[----:B------:R-:W-:Y:S01]  /*fc00*/  IMAD.SHL.U32 R9, R9, 0x8, RZ ;  /* 0x0000000809097824 */ /* 0x000fe200078e00ff */
[----:B------:R-:W-:Y:S02]  /*fc10*/  ISETP.GE.AND P0, PT, R3, 0x1, PT ;  /* 0x000000010300780c */ /* 0x000fe40003f06270 */
[----:B------:R-:W-:-:S02]  /*fc20*/  LOP3.LUT R7, R7, 0x320, R10, 0xf8, !PT ;  /* 0x0000032007077812 */ /* 0x000fc400078ef80a */
[----:B------:R-:W-:-:S03]  /*fc30*/  LOP3.LUT R9, R9, 0x18, RZ, 0xc0, !PT ;  /* 0x0000001809097812 */ /* 0x000fc600078ec0ff */
[----:B------:R-:W-:Y:S01]  /*fc40*/  IMAD R7, R24, 0x3000, R7 ;  /* 0x0000300018077824 */ /* 0x000fe200078e0207 */
[----:B------:R-:W-:Y:S06]  /*fc50*/  BRA.DIV UR4, `(.L_x_12183) ;  /* 0x0000003e04e47947 */ /* 0x000fec000b800000 */
        /* <DEDUP_REMOVED lines=38> */
.L_x_12256:
        /* <DEDUP_REMOVED lines=12> */
.L_x_12184:
        /* <DEDUP_REMOVED lines=11> */
.L_x_12185:
[----:B------:R1:W5:Y:S01]  /*10030*/  LDL R3, [R1] ;  /* 0x0000000001037983 */ /* 0x0003620000100800 */
[----:B------:R1:W-:Y:S03]  /*10040*/  SYNCS.ARRIVE.TRANS64.A1T0 RZ, [R2+URZ+0x2d830], RZ ;  /* 0x02d830ff02ff79a7 */ /* 0x0003e6000810003f */
[----:B------:R1:W5:Y:S02]  /*10050*/  LDL.LU R0, [R1+0x24] ;  /* 0x0000240001007983 */ /* 0x0003640000300800 */
[----:B------:R-:W-:Y:S05]  /*10060*/  WARPSYNC.ALL ;  /* 0x0000000000007948 */ /* 0x000fea0003800000 */
[----:B------:R-:W-:Y:S01]  /*10070*/  ULDC.64 UR4, c[0x0][0x298] ;  /* 0x0000a60000047ab9 */ /* 0x000fe20000000a00 */
[----:B-1----:R-:W-:Y:S01]  /*10080*/  VIADD R2, R22, 0xc400 ;  /* 0x0000c40016027836 */ /* 0x002fe20000000000 */
[----:B------:R-:W-:Y:S01]  /*10090*/  BSSY B6, `(.L_x_12186) ;  /* 0x000001e000067945 */ /* 0x000fe20003800000 */
[----:B0-----:R-:W-:Y:S01]  /*100a0*/  IMAD.WIDE.U32 R4, R29, UR4, RZ ;  /* 0x000000041d047c25 */ /* 0x001fe2000f8e00ff */
[----:B------:R-:W-:Y:S01]  /*100b0*/  BAR.SYNC.DEFER_BLOCKING 0x8, 0x200 ;  /* 0x0208000000007b1d */ /* 0x000fe20000010000 */
[----:B-----5:R-:W-:-:S04]  /*100c0*/  LOP3.LUT P0, RZ, R3, 0x40, RZ, 0xc0, !PT ;  /* 0x0000004003ff7812 */ /* 0x020fc8000780c0ff */
[----:B------:R-:W-:Y:S02]  /*100d0*/  SEL R0, R0, RZ, !P0 ;  /* 0x000000ff00007207 */ /* 0x000fe40004000000 */
[----:B------:R-:W-:Y:S02]  /*100e0*/  SEL R27, R27, RZ, !P0 ;  /* 0x000000ff1b1b7207 */ /* 0x000fe40004000000 */
[----:B------:R-:W-:Y:S01]  /*100f0*/  LOP3.LUT P0, RZ, R2, 0x1bf, RZ, 0xc0, !PT ;  /* 0x000001bf02ff7812 */ /* 0x000fe2000780c0ff */
        /* <DEDUP_REMOVED lines=12> */
[----:B------:R-:W-:Y:S01]  /*101c0*/  MOV R13, RZ ;  /* 0x000000ff000d7202 */ /* 0x000fe20000000f00 */
[----:B------:R-:W0:Y:S01]  /*101d0*/  LDC.64 R2, c[0x4][R2] ;  /* 0x0100000002027b82 */ /* 0x000e220000000a00 */
[----:B------:R-:W-:Y:S02]  /*101e0*/  IMAD.U32 R5, RZ, RZ, UR7 ;  /* 0x00000007ff057e24 */ /* 0x000fe4000f8e00ff */
[----:B------:R-:W-:Y:S02]  /*101f0*/  IMAD.U32 R6, RZ, RZ, UR8 ;  /* 0x00000008ff067e24 */ /* 0x000fe4000f8e00ff */
[----:B------:R-:W-:-:S02]  /*10200*/  IMAD.U32 R7, RZ, RZ, UR9 ;  /* 0x00000009ff077e24 */ /* 0x000fc4000f8e00ff */
[----:B------:R-:W-:Y:S02]  /*10210*/  IMAD.U32 R10, RZ, RZ, UR4 ;  /* 0x00000004ff0a7e24 */ /* 0x000fe4000f8e00ff */
[----:B------:R-:W-:Y:S02]  /*10220*/  IMAD.U32 R11, RZ, RZ, UR5 ;  /* 0x00000005ff0b7e24 */ /* 0x000fe4000f8e00ff */
[----:B------:R-:W-:Y:S02]  /*10230*/  IMAD.MOV.U32 R8, RZ, RZ, 0x70 ;  /* 0x00000070ff087424 */ /* 0x000fe400078e00ff */
[----:B------:R-:W-:-:S07]  /*10240*/  IMAD.MOV.U32 R12, RZ, RZ, 0x1 ;  /* 0x00000001ff0c7424 */ /* 0x000fce00078e00ff */
[----:B------:R-:W-:-:S07]  /*10250*/  LEPC R20, `(.L_x_12187) ;  /* 0x000000001014794e */ /* 0x000fce0000000000 */
[----:B0-----:R-:W-:Y:S05]  /*10260*/  CALL.ABS.NOINC R2 ;  /* 0x0000000002007343 */ /* 0x001fea0003c00000 */
.L_x_12187:
[----:B------:R-:W-:Y:S05]  /*10270*/  BSYNC B6 ;  /* 0x0000000000067941 */ /* 0x000fea0003800000 */
.L_x_12186:
[----:B------:R-:W2:Y:S01]  /*10280*/  LDL.LU R20, [R1+0x24] ;  /* 0x0000240001147983 */ /* 0x000ea20000300800 */
[----:B------:R-:W-:Y:S01]  /*10290*/  ULDC.64 UR4, c[0x0][0x2d8] ;  /* 0x0000b60000047ab9 */ /* 0x000fe20000000a00 */
[----:B------:R-:W-:Y:S01]  /*102a0*/  ULDC.64 UR6, c[0x0][0x2e0] ;  /* 0x0000b80000067ab9 */ /* 0x000fe20000000a00 */
[----:B------:R-:W0:Y:S01]  /*102b0*/  LDC R0, c[0x0][0x448] ;  /* 0x00011200ff007b82 */ /* 0x000e220000000800 */
[----:B------:R-:W3:Y:S01]  /*102c0*/  LDL.LU.64 R2, [R1+0x28] ;  /* 0x0000280001027983 */ /* 0x000ee20000300a00 */
[----:B------:R-:W-:-:S06]  /*102d0*/  ULDC.64 UR8, c[0x0][0x280] ;  /* 0x0000a00000087ab9 */ /* 0x000fcc0000000a00 */
[----:B------:R-:W1:Y:S01]  /*102e0*/  LDC R10, c[0x0][0x448] ;  /* 0x00011200ff0a7b82 */ /* 0x000e620000000800 */
[----:B0-----:R-:W-:-:S13]  /*102f0*/  ISETP.NE.AND P6, PT, R0, 0x1, PT ;  /* 0x000000010000780c */ /* 0x001fda0003fc5270 */
[----:B------:R-:W0:Y:S08]  /*10300*/  @P6 LDC R4, c[0x0][0x44c] ;  /* 0x00011300ff046b82 */ /* 0x000e300000000800 */
[----:B------:R-:W4:Y:S01]  /*10310*/  @P6 LDC R0, c[0x0][0x450] ;  /* 0x00011400ff006b82 */ /* 0x000f220000000800 */
[----:B--2---:R-:W-:Y:S02]  /*10320*/  IMAD.MOV.U32 R21, RZ, RZ, R20 ;  /* 0x000000ffff157224 */ /* 0x004fe400078e0014 */
[----:B------:R-:W2:Y:S01]  /*10330*/  S2R R20, SR_TID.X ;  /* 0x0000000000147919 */ /* 0x000ea20000002100 */
[----:B---3--:R-:W-:-:S02]  /*10340*/  IMAD.MOV.U32 R3, RZ, RZ, R29 ;  /* 0x000000ffff037224 */ /* 0x008fc400078e001d */
[----:B------:R-:W-:Y:S02]  /*10350*/  IMAD R5, R21, UR6, RZ ;  /* 0x0000000615057c24 */ /* 0x000fe4000f8e02ff */
[C---:B------:R-:W-:Y:S01]  /*10360*/  IMAD.WIDE.U32 R2, R25.reuse, UR4, R2 ;  /* 0x0000000419027c25 */ /* 0x040fe2000f8e0002 */
[----:B------:R-:W3:Y:S03]  /*10370*/  S2R R21, SR_TID.X ;  /* 0x0000000000157919 */ /* 0x000ee60000002100 */
[----:B------:R-:W-:Y:S01]  /*10380*/  IMAD R3, R25, UR5, R3 ;  /* 0x0000000519037c24 */ /* 0x000fe2000f8e0203 */
[----:B------:R-:W-:Y:S01]  /*10390*/  ULDC.64 UR4, c[0x0][0x2d0] ;  /* 0x0000b40000047ab9 */ /* 0x000fe20000000a00 */
[C---:B------:R-:W-:Y:S02]  /*103a0*/  IMAD R5, R27.reuse, UR7, R5 ;  /* 0x000000071b057c24 */ /* 0x040fe4000f8e0205 */
[----:B------:R-:W-:Y:S01]  /*103b0*/  IMAD.WIDE.U32 R2, R27, UR6, R2 ;  /* 0x000000061b027c25 */ /* 0x000fe2000f8e0002 */
[----:B------:R-:W-:Y:S01]  /*103c0*/  ULDC.64 UR6, c[0x0][0x2c8] ;  /* 0x0000b20000067ab9 */ /* 0x000fe20000000a00 */
[----:B------:R0:W5:Y:S02]  /*103d0*/  LDL R27, [R1+0x20] ;  /* 0x00002000011b7983 */ /* 0x0001640000100800 */
[----:B------:R-:W-:Y:S01]  /*103e0*/  IMAD.IADD R3, R3, 0x1, R5 ;  /* 0x0000000103037824 */ /* 0x000fe200078e0205 */
[----:B--2---:R-:W-:-:S04]  /*103f0*/  LOP3.LUT R20, R20, 0x7f, RZ, 0xc0, !PT ;  /* 0x0000007f14147812 */ /* 0x004fc800078ec0ff */
[----:B------:R-:W-:Y:S01]  /*10400*/  SHF.R.U32.HI R20, RZ, 0x2, R20 ;  /* 0x00000002ff147819 */ /* 0x000fe20000011614 */
[----:B---3--:R-:W-:-:S05]  /*10410*/  IMAD.SHL.U32 R21, R21, 0x20, RZ ;  /* 0x0000002015157824 */ /* 0x008fca00078e00ff */
[----:B------:R-:W-:-:S04]  /*10420*/  LOP3.LUT R21, R21, 0x60, RZ, 0xc0, !PT ;  /* 0x0000006015157812 */ /* 0x000fc800078ec0ff */
[----:B------:R-:W-:-:S05]  /*10430*/  LOP3.LUT R20, R20, R21, RZ, 0xfc, !PT ;  /* 0x0000001514147212 */ /* 0x000fca00078efcff */
[----:B------:R-:W-:-:S04]  /*10440*/  IMAD R6, R17, 0xc0, R20 ;  /* 0x000000c011067824 */ /* 0x000fc800078e0214 */
[----:B0-----:R-:W-:-:S04]  /*10450*/  @P6 IMAD.HI.U32 R5, R6, R4, RZ ;  /* 0x0000000406056227 */ /* 0x001fc800078e00ff */
[----:B------:R-:W-:Y:S01]  /*10460*/  IMAD.MOV.U32 R4, RZ, RZ, R6 ;  /* 0x000000ffff047224 */ /* 0x000fe200078e0006 */
[----:B----4-:R-:W-:-:S04]  /*10470*/  @P6 SHF.R.U32.HI R4, RZ, R0, R5 ;  /* 0x00000000ff046219 */ /* 0x010fc80000011605 */
[--C-:B------:R-:W-:Y:S01]  /*10480*/  SHF.R.S32.HI R0, RZ, 0x1f, R4.reuse ;  /* 0x0000001fff007819 */ /* 0x100fe20000011404 */
[----:B------:R-:W-:-:S04]  /*10490*/  IMAD.MOV R7, RZ, RZ, -R4 ;  /* 0x000000ffff077224 */ /* 0x000fc800078e0a04 */
[----:B------:R-:W-:-:S04]  /*104a0*/  IMAD R0, R0, UR4, RZ ;  /* 0x0000000400007c24 */ /* 0x000fc8000f8e02ff */
[C---:B------:R-:W-:Y:S02]  /*104b0*/  IMAD R0, R4.reuse, UR5, R0 ;  /* 0x0000000504007c24 */ /* 0x040fe4000f8e0200 */
[----:B------:R-:W-:-:S04]  /*104c0*/  IMAD.WIDE.U32 R4, R4, UR4, R2 ;  /* 0x0000000404047c25 */ /* 0x000fc8000f8e0002 */
[----:B------:R-:W-:Y:S02]  /*104d0*/  IMAD.IADD R5, R5, 0x1, R0 ;  /* 0x0000000105057824 */ /* 0x000fe400078e0200 */
[----:B-1----:R-:W-:-:S05]  /*104e0*/  IMAD R0, R10, R7, R6 ;  /* 0x000000070a007224 */ /* 0x002fca00078e0206 */
[----:B------:R-:W-:Y:S01]  /*104f0*/  SHF.R.S32.HI R7, RZ, 0x1f, R0 ;  /* 0x0000001fff077819 */ /* 0x000fe20000011400 */
[----:B------:R-:W-:-:S04]  /*10500*/  IMAD.WIDE.U32 R8, R0, UR6, R4 ;  /* 0x0000000600087c25 */ /* 0x000fc8000f8e0004 */
[----:B------:R-:W-:-:S04]  /*10510*/  IMAD R7, R7, UR6, RZ ;  /* 0x0000000607077c24 */ /* 0x000fc8000f8e02ff */
[----:B------:R-:W-:Y:S01]  /*10520*/  IMAD R0, R0, UR7, R7 ;  /* 0x0000000700007c24 */ /* 0x000fe2000f8e0207 */
[----:B------:R-:W-:Y:S01]  /*10530*/  LEA R4, P0, R8, UR8, 0x1 ;  /* 0x0000000808047c11 */ /* 0x000fe2000f8008ff */
[----:B------:R-:W0:Y:S02]  /*10540*/  @P6 LDC R7, c[0x0][0x44c] ;  /* 0x00011300ff076b82 */ /* 0x000e240000000800 */
[----:B------:R-:W-:-:S05]  /*10550*/  IMAD.IADD R0, R9, 0x1, R0 ;  /* 0x0000000109007824 */ /* 0x000fca00078e0200 */
[----:B------:R-:W-:Y:S02]  /*10560*/  LEA.HI.X R0, R8, UR9, R0, 0x1, P0 ;  /* 0x0000000908007c11 */ /* 0x000fe400080f0c00 */
[----:B------:R-:W1:Y:S01]  /*10570*/  @P6 LDC R8, c[0x0][0x450] ;  /* 0x00011400ff086b82 */ /* 0x000e620000000800 */
[----:B------:R-:W-:Y:S01]  /*10580*/  VIADD R5, R6, 0x80 ;  /* 0x0000008006057836 */ /* 0x000fe20000000000 */
[----:B------:R-:W2:Y:S03]  /*10590*/  S2R R13, SR_TID.X ;  /* 0x00000000000d7919 */ /* 0x000ea60000002100 */
[----:B------:R-:W-:Y:S02]  /*105a0*/  IMAD.MOV.U32 R6, RZ, RZ, R5 ;  /* 0x000000ffff067224 */ /* 0x000fe400078e0005 */
[----:B0-----:R-:W-:-:S05]  /*105b0*/  @P6 IMAD.HI.U32 R7, R5, R7, RZ ;  /* 0x0000000705076227 */ /* 0x001fca00078e00ff */
[----:B-1----:R-:W-:-:S04]  /*105c0*/  @P6 SHF.R.U32.HI R6, RZ, R8, R7 ;  /* 0x00000008ff066219 */ /* 0x002fc80000011607 */
[----:B------:R-:W-:-:S05]  /*105d0*/  IADD3 R7, -R6, RZ, RZ ;  /* 0x000000ff06077210 */ /* 0x000fca0007ffe1ff */
[----:B------:R-:W-:Y:S01]  /*105e0*/  IMAD R5, R10, R7, R5 ;  /* 0x000000070a057224 */ /* 0x000fe200078e0205 */
[----:B------:R-:W-:Y:S01]  /*105f0*/  SHF.R.S32.HI R7, RZ, 0x1f, R6 ;  /* 0x0000001fff077819 */ /* 0x000fe20000011406 */
[----:B------:R-:W-:-:S04]  /*10600*/  IMAD.WIDE.U32 R2, R6, UR4, R2 ;  /* 0x0000000406027c25 */ /* 0x000fc8000f8e0002 */
[----:B------:R-:W-:Y:S01]  /*10610*/  IMAD R7, R7, UR4, RZ ;  /* 0x0000000407077c24 */ /* 0x000fe2000f8e02ff */
[----:B------:R-:W-:-:S03]  /*10620*/  ULDC UR4, c[0x0][0x2b8] ;  /* 0x0000ae0000047ab9 */ /* 0x000fc60000000800 */
[----:B------:R-:W-:Y:S01]  /*10630*/  IMAD R7, R6, UR5, R7 ;  /* 0x0000000506077c24 */ /* 0x000fe2000f8e0207 */
[----:B------:R-:W-:Y:S01]  /*10640*/  SHF.R.S32.HI R6, RZ, 0x1f, R5 ;  /* 0x0000001fff067819 */ /* 0x000fe20000011405 */
[----:B--2---:R-:W-:Y:S02]  /*10650*/  IMAD.SHL.U32 R11, R13, 0x8, RZ ;  /* 0x000000080d0b7824 */ /* 0x004fe400078e00ff */
[----:B------:R-:W-:Y:S02]  /*10660*/  IMAD.IADD R3, R3, 0x1, R7 ;  /* 0x0000000103037824 */ /* 0x000fe400078e0207 */
[----:B------:R-:W-:Y:S01]  /*10670*/  IMAD R6, R6, UR6, RZ ;  /* 0x0000000606067c24 */ /* 0x000fe2000f8e02ff */
[----:B------:R-:W-:Y:S01]  /*10680*/  LOP3.LUT R11, R11, 0x18, RZ, 0xc0, !PT ;  /* 0x000000180b0b7812 */ /* 0x000fe200078ec0ff */
[----:B------:R-:W-:-:S04]  /*10690*/  IMAD.WIDE.U32 R2, R5, UR6, R2 ;  /* 0x0000000605027c25 */ /* 0x000fc8000f8e0002 */
[----:B------:R-:W-:Y:S02]  /*106a0*/  IMAD R6, R5, UR7, R6 ;  /* 0x0000000705067c24 */ /* 0x000fe4000f8e0206 */
[----:B------:R-:W-:Y:S01]  /*106b0*/  IMAD.SHL.U32 R20, R13, 0x8, RZ ;  /* 0x000000080d147824 */ /* 0x000fe200078e00ff */
[----:B------:R-:W-:Y:S01]  /*106c0*/  LEA R8, P0, R2, UR8, 0x1 ;  /* 0x0000000802087c11 */ /* 0x000fe2000f8008ff */
[----:B------:R-:W-:Y:S01]  /*106d0*/  IMAD.IADD R3, R3, 0x1, R6 ;  /* 0x0000000103037824 */ /* 0x000fe200078e0206 */
[C---:B------:R-:W-:Y:S02]  /*106e0*/  LOP3.LUT R12, R11.reuse, 0x20, RZ, 0xfc, !PT ;  /* 0x000000200b0c7812 */ /* 0x040fe400078efcff */
[----:B------:R-:W-:Y:S02]  /*106f0*/  LOP3.LUT R20, R20, 0x18, RZ, 0xc0, !PT ;  /* 0x0000001814147812 */ /* 0x000fe400078ec0ff */
[----:B------:R-:W-:Y:S01]  /*10700*/  LOP3.LUT R11, R11, 0x40, RZ, 0xfc, !PT ;  /* 0x000000400b0b7812 */ /* 0x000fe200078efcff */
[----:B------:R-:W-:Y:S01]  /*10710*/  UMOV UR5, 0xffffffff ;  /* 0xffffffff00057882 */ /* 0x000fe20000000000 */
[----:B------:R-:W-:-:S02]  /*10720*/  LEA.HI.X R3, R2, UR9, R3, 0x1, P0 ;  /* 0x0000000902037c11 */ /* 0x000fc400080f0c03 */
[----:B------:R-:W-:Y:S02]  /*10730*/  LOP3.LUT R21, R13, 0x7f, RZ, 0xc0, !PT ;  /* 0x0000007f0d157812 */ /* 0x000fe400078ec0ff */
[----:B------:R-:W-:Y:S02]  /*10740*/  ISETP.GE.AND P3, PT, R20, UR4, PT ;  /* 0x0000000414007c0c */ /* 0x000fe4000bf66270 */
[----:B------:R-:W-:Y:S02]  /*10750*/  ISETP.GE.AND P0, PT, R12, UR4, PT ;  /* 0x000000040c007c0c */ /* 0x000fe4000bf06270 */
[----:B------:R-:W-:Y:S02]  /*10760*/  ISETP.GE.AND P1, PT, R11, UR4, PT ;  /* 0x000000040b007c0c */ /* 0x000fe4000bf26270 */
[----:B------:R-:W-:Y:S01]  /*10770*/  SHF.R.U32.HI R21, RZ, 0x2, R21 ;  /* 0x00000002ff157819 */ /* 0x000fe20000011615 */
[----:B------:R-:W-:Y:S10]  /*10780*/  BRA.DIV UR5, `(.L_x_12188) ;  /* 0x0000003a05807947 */ /* 0x000ff4000b800000 */
[----:B------:R-:W2:Y:S01]  /*10790*/  LDL R9, [R1+0x18] ;  /* 0x0000180001097983 */ /* 0x000ea20000100800 */
[----:B-----5:R-:W-:Y:S02]  /*107a0*/  IMAD R2, R27, R10, RZ ;  /* 0x0000000a1b027224 */ /* 0x020fe400078e02ff */
[----:B------:R-:W-:Y:S01]  /*107b0*/  IMAD R17, R17, 0xc0, R21 ;  /* 0x000000c011117824 */ /* 0x000fe200078e0215 */
        /* <DEDUP_REMOVED lines=23> */
[----:B------:R-:W-:-:S03]  /*10930*/  IADD3 R6, R17, 0x40, RZ ;  /* 0x0000004011067810 */ /* 0x000fc60007ffe0ff */
[----:B------:R-:W2:Y:S01]  /*10940*/  SHFL.IDX PT, R0, R0, 0x3, 0x1c1f ;  /* 0x007c1f0000007f89 */ /* 0x000ea200000e0000 */
[----:B------:R-:W-:-:S13]  /*10950*/  ISETP.GE.AND P2, PT, R6, R2, PT ;  /* 0x000000020600720c */ /* 0x000fda0003f46270 */
[----:B0-----:R-:W-:-:S05]  /*10960*/  @!P2 LEA R5, P4, R20, R5, 0x1 ;  /* 0x000000051405a211 */ /* 0x001fca00078808ff */
[----:B------:R-:W-:Y:S02]  /*10970*/  @!P2 IMAD.MOV.U32 R6, RZ, RZ, R5 ;  /* 0x000000ffff06a224 */ /* 0x000fe400078e0005 */
[----:B-1----:R-:W-:Y:S02]  /*10980*/  @!P2 IMAD.X R7, RZ, RZ, R7, P4 ;  /* 0x000000ffff07a224 */ /* 0x002fe400020e0607 */
        /* <DEDUP_REMOVED lines=23> */
.L_x_12269:
        /* <DEDUP_REMOVED lines=13> */
.L_x_12189:
[----:B------:R-:W-:Y:S02]  /*10bd0*/  PLOP3.LUT P1, PT, P1, P0, PT, 0xa2, 0x0 ;  /* 0x000000000000781c */ /* 0x000fe40000f21472 */
[----:B------:R-:W-:-:S08]  /*10be0*/  @P0 R2UR P1, UR4, R22 ;  /* 0x00000000160402ca */ /* 0x000fd00000020000 */
[----:B------:R-:W-:-:S05]  /*10bf0*/  @P0 PLOP3.LUT P0, PT, P1, PT, PT, 0x80, 0x0 ;  /* 0x000000000000081c */ /* 0x000fca0000f0f070 */
[----:B------:R-:W-:Y:S01]  /*10c00*/  @!P1 SYNCS.ARRIVE.TRANS64.RED.A0T1 RZ, [UR4+0x2d800], RZ ;  /* 0x02d800ffffff99a7 */ /* 0x000fe20008200404 */
[----:B------:R-:W-:Y:S07]  /*10c10*/  @!P1 ARRIVES.LDGSTSBAR.64.TRANSCNT [UR4+0x2d800] ;  /* 0x02d80000ff0099b0 */ /* 0x000fee0008000a84 */
[----:B------:R-:W-:Y:S05]  /*10c20*/  @P0 BRA.U.ANY `(.L_x_12189) ;  /* 0xfffffffd00e80947 */ /* 0x000fea000393ffff */
[----:B-1----:R-:W2:Y:S02]  /*10c30*/  LDL.LU R2, [R1+0x34] ;  /* 0x0000340001027983 */ /* 0x002ea40000300800 */
[----:B--2---:R-:W-:-:S04]  /*10c40*/  IADD3 R2, R2, 0x1, RZ ;  /* 0x0000000102027810 */ /* 0x004fc80007ffe0ff */
[----:B------:R-:W-:Y:S01]  /*10c50*/  LEA.HI R0, R2, R2, RZ, 0x1 ;  /* 0x0000000202007211 */ /* 0x000fe200078f08ff */
[----:B------:R1:W-:Y:S03]  /*10c60*/  STL [R1+0x34], R2 ;  /* 0x0000340201007387 */ /* 0x0003e60000100800 */
        /* <DEDUP_REMOVED lines=8> */
.L_x_12270:
[----:B------:R-:W-:Y:S05]  /*10cf0*/  BSYNC B0 ;  /* 0x0000000000007941 */ /* 0x000fea0003800000 */
.L_x_12190:
        /* <DEDUP_REMOVED lines=8> */
[----:B------:R-:W-:Y:S02]  /*10d80*/  IMAD.MOV.U32 R17, RZ, RZ, R28 ;  /* 0x000000ffff117224 */ /* 0x000fe400078e001c */
[----:B------:R-:W-:Y:S02]  /*10d90*/  IMAD.MOV.U32 R10, RZ, RZ, R24 ;  /* 0x000000ffff0a7224 */ /* 0x000fe400078e0018 */
[----:B------:R-:W-:Y:S02]  /*10da0*/  IMAD.MOV.U32 R29, RZ, RZ, R26 ;  /* 0x000000ffff1d7224 */ /* 0x000fe400078e001a */
[----:B0-----:R-:W-:-:S05]  /*10db0*/  IMAD.SHL.U32 R4, R2, 0x8, RZ ;  /* 0x0000000802047824 */ /* 0x001fca00078e00ff */
[----:B------:R-:W-:-:S04]  /*10dc0*/  LOP3.LUT R4, R4, 0x18, RZ, 0xc0, !PT ;  /* 0x0000001804047812 */ /* 0x000fc800078ec0ff */
[C---:B------:R-:W-:Y:S02]  /*10dd0*/  LOP3.LUT R3, R4.reuse, 0x20, RZ, 0xfc, !PT ;  /* 0x0000002004037812 */ /* 0x040fe400078efcff */
[C---:B------:R-:W-:Y:S02]  /*10de0*/  LOP3.LUT R2, R4.reuse, 0x40, RZ, 0xfc, !PT ;  /* 0x0000004004027812 */ /* 0x040fe400078efcff */
[----:B------:R-:W-:Y:S02]  /*10df0*/  ISETP.GE.AND P3, PT, R4, UR4, PT ;  /* 0x0000000404007c0c */ /* 0x000fe4000bf66270 */
[----:B------:R-:W-:Y:S02]  /*10e00*/  ISETP.GE.AND P2, PT, R3, UR4, PT ;  /* 0x0000000403007c0c */ /* 0x000fe4000bf46270 */
[----:B------:R-:W-:-:S13]  /*10e10*/  ISETP.GE.AND P1, PT, R2, UR4, PT ;  /* 0x0000000402007c0c */ /* 0x000fda000bf26270 */
.L_x_12206:
        /* <DEDUP_REMOVED lines=27> */
[----:B------:R-:W-:-:S04]  /*10fd0*/  ULDC.64 UR4, c[0x0][0x418] ;  /* 0x0001060000047ab9 */ /* 0x000fc80000000a00 */
[----:B------:R-:W-:Y:S02]  /*10fe0*/  IADD3 R3, R4, R3, RZ ;  /* 0x0000000304037210 */ /* 0x000fe40007ffe0ff */
[----:B------:R-:W-:-:S04]  /*10ff0*/  LEA R4, P0, R2, UR4, 0x2 ;  /* 0x0000000402047c11 */ /* 0x000fc8000f8010ff */
[----:B------:R-:W-:-:S05]  /*11000*/  LEA.HI.X R5, R2, UR5, R3, 0x2, P0 ;  /* 0x0000000502057c11 */ /* 0x000fca00080f1403 */
[----:B------:R-:W2:Y:S01]  /*11010*/  LDG.E R4, desc[UR36][R4.64] ;  /* 0x0000002404047981 */ /* 0x000ea2000c1e1900 */
[----:B-----5:R-:W-:Y:S01]  /*11020*/  ISETP.NE.AND P4, PT, R6, 0x3, PT ;  /* 0x000000030600780c */ /* 0x020fe20003f85270 */
[----:B------:R-:W-:-:S05]  /*11030*/  VIADD R24, R10, 0x1 ;  /* 0x000000010a187836 */ /* 0x000fca0000000000 */
        /* <DEDUP_REMOVED lines=8> */
.L_x_12194:
[----:B------:R-:W-:Y:S01]  /*110c0*/  IMAD R5, R24, 0x8, R22 ;  /* 0x0000000818057824 */ /* 0x000fe200078e0216 */
[----:B------:R-:W-:Y:S01]  /*110d0*/  SHF.L.U32 R0, R28, 0x1f, RZ ;  /* 0x0000001f1c007819 */ /* 0x000fe200000006ff */
[----:B------:R-:W-:Y:S03]  /*110e0*/  BSSY B1, `(.L_x_12195) ;  /* 0x0000003000017945 */ /* 0x000fe60003800000 */
[----:B------:R-:W0:Y:S02]  /*110f0*/  SYNCS.PHASECHK.TRANS64.TRYWAIT P0, [R5+URZ+0x2d840], R0 ;  /* 0x02d84000050075a7 */ /* 0x000e24000800017f */
[----:B0-----:R-:W-:Y:S05]  /*11100*/  @!P0 BRA `(.L_x_12196) ;  /* 0x0000003800308947 */ /* 0x001fea0003800000 */
.L_x_12271:
[----:B------:R-:W-:Y:S05]  /*11110*/  BSYNC B1 ;  /* 0x0000000000017941 */ /* 0x000fea0003800000 */
.L_x_12195:
[----:B------:R-:W2:Y:S01]  /*11120*/  LDL R2, [R1] ;  /* 0x0000000001027983 */ /* 0x000ea20000100800 */
[----:B------:R-:W-:Y:S01]  /*11130*/  SHF.R.S32.HI R20, RZ, 0x1f, R8 ;  /* 0x0000001fff147819 */ /* 0x000fe20000011408 */
[----:B------:R-:W-:Y:S01]  /*11140*/  ULDC.64 UR4, c[0x0][0x300] ;  /* 0x0000c00000047ab9 */ /* 0x000fe20000000a00 */
[----:B------:R-:W-:Y:S01]  /*11150*/  ULDC.64 UR6, c[0x0][0x2e8] ;  /* 0x0000ba0000067ab9 */ /* 0x000fe20000000a00 */
[----:B------:R-:W1:Y:S02]  /*11160*/  S2R R7, SR_TID.X ;  /* 0x0000000000077919 */ /* 0x000e640000002100 */
[----:B0-----:R-:W-:-:S04]  /*11170*/  IMAD R0, R20, UR4, RZ ;  /* 0x0000000414007c24 */ /* 0x001fc8000f8e02ff */
[----:B------:R-:W-:Y:S02]  /*11180*/  IMAD R0, R8, UR5, R0 ;  /* 0x0000000508007c24 */ /* 0x000fe4000f8e0200 */
[C---:B-1----:R-:W-:Y:S02]  /*11190*/  IMAD.SHL.U32 R6, R7.reuse, 0x8, RZ ;  /* 0x0000000807067824 */ /* 0x042fe400078e00ff */
[----:B------:R-:W-:-:S03]  /*111a0*/  IMAD.SHL.U32 R11, R7, 0x8, RZ ;  /* 0x00000008070b7824 */ /* 0x000fc600078e00ff */
[----:B------:R-:W-:-:S04]  /*111b0*/  LOP3.LUT R6, R6, 0xd8, RZ, 0xc0, !PT ;  /* 0x000000d806067812 */ /* 0x000fc800078ec0ff */
[----:B------:R-:W-:-:S04]  /*111c0*/  LOP3.LUT R6, R6, 0x18, R7, 0x78, !PT ;  /* 0x0000001806067812 */ /* 0x000fc800078e7807 */
[----:B------:R-:W-:-:S05]  /*111d0*/  LOP3.LUT R6, R6, 0x320, R11, 0xf8, !PT ;  /* 0x0000032006067812 */ /* 0x000fca00078ef80b */
[----:B------:R-:W-:Y:S01]  /*111e0*/  IMAD R6, R24, 0x3000, R6 ;  /* 0x0000300018067824 */ /* 0x000fe200078e0206 */
[C---:B--2---:R-:W-:Y:S02]  /*111f0*/  LOP3.LUT P5, RZ, R2.reuse, 0x2, RZ, 0xc0, !PT ;  /* 0x0000000202ff7812 */ /* 0x044fe400078ac0ff */
[----:B------:R-:W-:Y:S01]  /*11200*/  LOP3.LUT P4, RZ, R2, 0x1, RZ, 0xc0, !PT ;  /* 0x0000000102ff7812 */ /* 0x000fe2000788c0ff */
        /* <DEDUP_REMOVED lines=15> */
[----:B------:R-:W-:Y:S01]  /*11300*/  LEA R6, R6, R22, 0x1 ;  /* 0x0000001606067211 */ /* 0x000fe200078e08ff */
[----:B------:R-:W0:Y:S02]  /*11310*/  S2R R11, SR_TID.X ;  /* 0x00000000000b7919 */ /* 0x000e240000002100 */
[----:B------:R-:W1:Y:S04]  /*11320*/  SHFL.IDX PT, R2, R7, RZ, 0x1c1f ;  /* 0x001c1fff07027589 */ /* 0x000e6800000e0000 */
[----:B------:R-:W-:Y:S01]  /*11330*/  SHFL.IDX PT, R21, R9, 0x2, 0x1c1f ;  /* 0x005c1f0009157f89 */ /* 0x000fe200000e0000 */
[----:B0-----:R-:W-:-:S05]  /*11340*/  IMAD.SHL.U32 R11, R11, 0x8, RZ ;  /* 0x000000080b0b7824 */ /* 0x001fca00078e00ff */
[----:B------:R-:W-:-:S05]  /*11350*/  LOP3.LUT R11, R11, 0x18, RZ, 0xc0, !PT ;  /* 0x000000180b0b7812 */ /* 0x000fca00078ec0ff */
[----:B------:R-:W-:-:S05]  /*11360*/  IMAD.SHL.U32 R0, R11, 0x2, RZ ;  /* 0x000000020b007824 */ /* 0x000fca00078e00ff */
[----:B-1----:R-:W-:Y:S02]  /*11370*/  IADD3 R2, P0, R2, R0, RZ ;  /* 0x0000000002027210 */ /* 0x002fe40007f1e0ff */
[----:B--2---:R-:W-:Y:S02]  /*11380*/  LOP3.LUT P6, RZ, R3, 0x4, RZ, 0xc0, !PT ;  /* 0x0000000403ff7812 */ /* 0x004fe400078cc0ff */
        /* <DEDUP_REMOVED lines=20> */
.L_x_12281:
        /* <DEDUP_REMOVED lines=12> */
.L_x_12198:
        /* <DEDUP_REMOVED lines=11> */
.L_x_12199:
[----:B------:R1:W-:Y:S01]  /*11640*/  SYNCS.ARRIVE.TRANS64.A1T0 RZ, [R5+URZ+0x2d830], RZ ;  /* 0x02d830ff05ff79a7 */ /* 0x0003e2000810003f */
[----:B------:R-:W-:Y:S05]  /*11650*/  @!P5 BRA `(.L_x_12200) ;  /* 0x000000000004d947 */ /* 0x000fea0003800000 */
[----:B------:R-:W-:Y:S01]  /*11660*/  BPT.TRAP 0x1 ;  /* 0x000000040000795c */ /* 0x000fe20000300000 */
.L_x_12200:
[----:B------:R-:W-:Y:S01]  /*11670*/  SHF.L.U32 R2, R17, 0x1f, RZ ;  /* 0x0000001f11027819 */ /* 0x000fe200000006ff */
[----:B------:R-:W-:Y:S01]  /*11680*/  IMAD R6, R10, 0x8, R22 ;  /* 0x000000080a067824 */ /* 0x000fe200078e0216 */
[----:B------:R-:W-:Y:S03]  /*11690*/  BSSY B1, `(.L_x_12201) ;  /* 0x0000003000017945 */ /* 0x000fe60003800000 */
[----:B------:R-:W2:Y:S02]  /*116a0*/  SYNCS.PHASECHK.TRANS64.TRYWAIT P0, [R6+URZ+0x2d860], R2 ;  /* 0x02d86002060075a7 */ /* 0x000ea4000800017f */
[----:B--2---:R-:W-:Y:S05]  /*116b0*/  @!P0 BRA `(.L_x_12202) ;  /* 0x0000003800488947 */ /* 0x004fea0003800000 */
.L_x_12282:
[----:B------:R-:W-:Y:S05]  /*116c0*/  BSYNC B1 ;  /* 0x0000000000017941 */ /* 0x000fea0003800000 */
.L_x_12201:
[----:B0-----:R-:W3:Y:S01]  /*116d0*/  LDL R7, [R1+0x8] ;  /* 0x0000080001077983 */ /* 0x001ee20000100800 */
[----:B------:R-:W1:Y:S01]  /*116e0*/  S2R R11, SR_TID.X ;  /* 0x00000000000b7919 */ /* 0x000e620000002100 */
[----:B------:R-:W-:Y:S01]  /*116f0*/  UMOV UR4, 0xffffffff ;  /* 0xffffffff00047882 */ /* 0x000fe20000000000 */
[C---:B-1----:R-:W-:Y:S01]  /*11700*/  IMAD.SHL.U32 R5, R11.reuse, 0x8, RZ ;  /* 0x000000080b057824 */ /* 0x042fe200078e00ff */
[C---:B------:R-:W-:Y:S01]  /*11710*/  LOP3.LUT R3, R11.reuse, 0x7f, RZ, 0xc0, !PT ;  /* 0x0000007f0b037812 */ /* 0x040fe200078ec0ff */
[----:B------:R-:W-:-:S03]  /*11720*/  IMAD.SHL.U32 R9, R11, 0x8, RZ ;  /* 0x000000080b097824 */ /* 0x000fc600078e00ff */
[----:B------:R-:W-:-:S04]  /*11730*/  LOP3.LUT R5, R5, 0xd8, RZ, 0xc0, !PT ;  /* 0x000000d805057812 */ /* 0x000fc800078ec0ff */
[----:B------:R-:W-:Y:S02]  /*11740*/  LOP3.LUT R5, R5, 0x18, R11, 0x78, !PT ;  /* 0x0000001805057812 */ /* 0x000fe400078e780b */
[----:B------:R-:W-:Y:S02]  /*11750*/  SHF.R.U32.HI R3, RZ, 0x2, R3 ;  /* 0x00000002ff037819 */ /* 0x000fe40000011603 */
[----:B------:R-:W-:-:S05]  /*11760*/  LOP3.LUT R5, R5, 0x320, R9, 0xf8, !PT ;  /* 0x0000032005057812 */ /* 0x000fca00078ef809 */
[----:B------:R-:W-:Y:S02]  /*11770*/  IMAD R5, R10, 0x3000, R5 ;  /* 0x000030000a057824 */ /* 0x000fe400078e0205 */
[----:B---3--:R-:W-:-:S04]  /*11780*/  IMAD R7, R29, -0x80, R7 ;  /* 0xffffff801d077824 */ /* 0x008fc800078e0207 */
[----:B------:R-:W-:Y:S01]  /*11790*/  IMAD.IADD R7, R7, 0x1, -R3 ;  /* 0x0000000107077824 */ /* 0x000fe200078e0a03 */
[----:B------:R-:W-:Y:S06]  /*117a0*/  BRA.DIV UR4, `(.L_x_12203) ;  /* 0x0000003a04207947 */ /* 0x000fec000b800000 */
[----:B--2---:R-:W0:Y:S01]  /*117b0*/  SHFL.IDX PT, R2, R18, RZ, 0x1c1f ;  /* 0x001c1fff12027589 */ /* 0x004e2200000e0000 */
        /* <DEDUP_REMOVED lines=33> */
.L_x_12292:
        /* <DEDUP_REMOVED lines=29> */
.L_x_12204:
        /* <DEDUP_REMOVED lines=8> */
[----:B------:R-:W-:Y:S01]  /*11c20*/  IMAD.MOV.U32 R23, RZ, RZ, R0 ;  /* 0x000000ffff177224 */ /* 0x000fe200078e0000 */
[----:B--2---:R-:W-:-:S13]  /*11c30*/  ISETP.NE.AND P5, PT, R2, 0x3, PT ;  /* 0x000000030200780c */ /* 0x004fda0003fa5270 */
[----:B------:R-:W-:Y:S05]  /*11c40*/  @!P5 BRA `(.L_x_12205) ;  /* 0x000000000004d947 */ /* 0x000fea0003800000 */
[----:B------:R-:W-:Y:S01]  /*11c50*/  BPT.TRAP 0x1 ;  /* 0x000000040000795c */ /* 0x000fe20000300000 */
.L_x_12205:
[----:B------:R-:W2:Y:S01]  /*11c60*/  LDL R2, [R1+0xc] ;  /* 0x00000c0001027983 */ /* 0x000ea20000100800 */
[----:B------:R1:W-:Y:S01]  /*11c70*/  SYNCS.ARRIVE.TRANS64.A1T0 RZ, [R6+URZ+0x2d850], RZ ;  /* 0x02d850ff06ff79a7 */ /* 0x0003e2000810003f */
[C---:B------:R-:W-:Y:S02]  /*11c80*/  VIADD R0, R26.reuse, 0xffffffff ;  /* 0xffffffff1a007836 */ /* 0x040fe40000000000 */
[----:B------:R-:W-:Y:S02]  /*11c90*/  IMAD.MOV.U32 R17, RZ, RZ, R28 ;  /* 0x000000ffff117224 */ /* 0x000fe400078e001c */
[----:B------:R-:W-:Y:S02]  /*11ca0*/  IMAD.MOV.U32 R10, RZ, RZ, R24 ;  /* 0x000000ffff0a7224 */ /* 0x000fe400078e0018 */
[----:B------:R-:W-:Y:S01]  /*11cb0*/  IMAD.MOV.U32 R29, RZ, RZ, R26 ;  /* 0x000000ffff1d7224 */ /* 0x000fe200078e001a */
[----:B--2---:R-:W-:-:S13]  /*11cc0*/  ISETP.GT.AND P0, PT, R26, R2, PT ;  /* 0x000000021a00720c */ /* 0x004fda0003f04270 */
[----:B-1----:R-:W-:Y:S05]  /*11cd0*/  @P0 BRA `(.L_x_12206) ;  /* 0xfffffff000500947 */ /* 0x002fea000383ffff */
.L_x_12193:
[----:B------:R-:W-:Y:S05]  /*11ce0*/  BSYNC B0 ;  /* 0x0000000000007941 */ /* 0x000fea0003800000 */
.L_x_12192:
        /* <DEDUP_REMOVED lines=17> */
.L_x_12208:
[----:B------:R-:W-:Y:S05]  /*11e00*/  BSYNC B0 ;  /* 0x0000000000007941 */ /* 0x000fea0003800000 */
.L_x_12207:
[----:B------:R-:W2:Y:S02]  /*11e10*/  LDL R0, [R1+0x38] ;  /* 0x0000380001007983 */ /* 0x000ea40000100800 */
[----:B--2---:R-:W-:-:S13]  /*11e20*/  ISETP.NE.AND P0, PT, R0, 0x3, PT ;  /* 0x000000030000780c */ /* 0x004fda0003f05270 */
[----:B------:R-:W-:Y:S05]  /*11e30*/  @!P0 BRA `(.L_x_12209) ;  /* 0x0000000000048947 */ /* 0x000fea0003800000 */
[----:B------:R-:W-:Y:S01]  /*11e40*/  BPT.TRAP 0x1 ;  /* 0x000000040000795c */ /* 0x000fe20000300000 */
.L_x_12209:
[----:B------:R-:W2:Y:S01]  /*11e50*/  LDL.LU R2, [R1+0x8] ;  /* 0x0000080001027983 */ /* 0x000ea20000300800 */
[----:B------:R-:W-:Y:S01]  /*11e60*/  IMAD R0, R24, 0x8, R22 ;  /* 0x0000000818007824 */ /* 0x000fe200078e0216 */
[----:B------:R-:W-:Y:S01]  /*11e70*/  SHF.L.U32 R3, R28, 0x1f, RZ ;  /* 0x0000001f1c037819 */ /* 0x000fe200000006ff */
[----:B------:R-:W-:Y:S03]  /*11e80*/  BSSY B0, `(.L_x_12210) ;  /* 0x0000004000007945 */ /* 0x000fe60003800000 */
[----:B------:R-:W1:Y:S01]  /*11e90*/  SYNCS.PHASECHK.TRANS64.TRYWAIT P0, [R0+URZ+0x2d860], R3 ;  /* 0x02d86003000075a7 */ /* 0x000e62000800017f */
[----:B--2---:R-:W-:Y:S01]  /*11ea0*/  IMAD R6, R26, -0x80, R2 ;  /* 0xffffff801a067824 */ /* 0x004fe200078e0202 */
[----:B-1----:R-:W-:Y:S06]  /*11eb0*/  @!P0 BRA `(.L_x_12211) ;  /* 0x0000003400c08947 */ /* 0x002fec0003800000 */
.L_x_12293:
[----:B------:R-:W-:Y:S05]  /*11ec0*/  BSYNC B0 ;  /* 0x0000000000007941 */ /* 0x000fea0003800000 */
.L_x_12210:
[----:B------:R-:W0:Y:S01]  /*11ed0*/  S2R R2, SR_TID.X ;  /* 0x0000000000027919 */ /* 0x000e220000002100 */
[----:B------:R-:W-:Y:S01]  /*11ee0*/  UMOV UR4, 0xffffffff ;  /* 0xffffffff00047882 */ /* 0x000fe20000000000 */
[----:B------:R-:W2:Y:S01]  /*11ef0*/  S2R R7, SR_TID.X ;  /* 0x0000000000077919 */ /* 0x000ea20000002100 */
[----:B0-----:R-:W-:Y:S02]  /*11f00*/  LOP3.LUT R5, R2, 0x7f, RZ, 0xc0, !PT ;  /* 0x0000007f02057812 */ /* 0x001fe400078ec0ff */
[C---:B--2---:R-:W-:Y:S01]  /*11f10*/  SHF.L.U32 R2, R7.reuse, 0x3, RZ ;  /* 0x0000000307027819 */ /* 0x044fe200000006ff */
[----:B------:R-:W-:Y:S01]  /*11f20*/  IMAD.SHL.U32 R4, R7, 0x8, RZ ;  /* 0x0000000807047824 */ /* 0x000fe200078e00ff */
[----:B------:R-:W-:Y:S02]  /*11f30*/  SHF.R.U32.HI R5, RZ, 0x2, R5 ;  /* 0x00000002ff057819 */ /* 0x000fe40000011605 */
        /* <DEDUP_REMOVED lines=49> */
.L_x_12303:
        /* <DEDUP_REMOVED lines=13> */
.L_x_12213:
        /* <DEDUP_REMOVED lines=11> */
.L_x_12214:
[----:B------:R0:W-:Y:S01]  /*123d0*/  SYNCS.ARRIVE.TRANS64.A1T0 RZ, [R0+URZ+0x2d850], RZ ;  /* 0x02d850ff00ff79a7 */ /* 0x0001e2000810003f */
[----:B------:R-:W-:-:S05]  /*123e0*/  VIADD R24, R24, 0x1 ;  /* 0x0000000118187836 */ /* 0x000fca0000000000 */
[----:B------:R-:W-:-:S04]  /*123f0*/  ISETP.NE.AND P0, PT, R24, 0x2, PT ;  /* 0x000000021800780c */ /* 0x000fc80003f05270 */
[----:B------:R-:W-:Y:S02]  /*12400*/  SEL R3, RZ, 0x1, P0 ;  /* 0x00000001ff037807 */ /* 0x000fe40000000000 */
[----:B------:R-:W-:Y:S02]  /*12410*/  SEL R24, R24, RZ, P0 ;  /* 0x000000ff18187207 */ /* 0x000fe40000000000 */
[----:B0-----:R-:W-:-:S07]  /*12420*/  LOP3.LUT R28, R28, R3, RZ, 0x3c, !PT ;  /* 0x000000031c1c7212 */ /* 0x001fce00078e3cff */
.L_x_12173:
[----:B------:R-:W-:Y:S05]  /*12430*/  BSYNC B7 ;  /* 0x0000000000077941 */ /* 0x000fea0003800000 */
.L_x_12171:
[----:B------:R-:W2:Y:S02]  /*12440*/  LDL R0, [R1] ;  /* 0x0000000001007983 */ /* 0x000ea40000100800 */
[----:B--2---:R-:W-:-:S13]  /*12450*/  LOP3.LUT P0, RZ, R0, 0x80, RZ, 0xc0, !PT ;  /* 0x0000008000ff7812 */ /* 0x004fda000780c0ff */
        /* <DEDUP_REMOVED lines=10> */
.L_x_12215:
        /* <DEDUP_REMOVED lines=43> */
.L_x_12313:
[----:B------:R-:W-:Y:S02]  /*127b0*/  ULDC UR4, c[0x0][0xc38] ;  /* 0x00030e0000047ab9 */ /* 0x000fe40000000800 */
[----:B------:R-:W-:-:S05]  /*127c0*/  MOV R4, UR4 ;  /* 0x0000000400047c02 */ /* 0x000fca0008000f00 */
[----:B-1----:R-:W-:-:S04]  /*127d0*/  IMAD R3, R14, R4, RZ ;  /* 0x000000040e037224 */ /* 0x002fc800078e02ff */
[----:B------:R-:W-:-:S05]  /*127e0*/  IMAD.IADD R6, R6, 0x1, R3 ;  /* 0x0000000106067824 */ /* 0x000fca00078e0203 */
[----:B------:R-:W-:-:S13]  /*127f0*/  ISETP.GT.AND P6, PT, R6, R0, PT ;  /* 0x000000000600720c */ /* 0x000fda0003fc4270 */
[----:B------:R-:W-:Y:S05]  /*12800*/  @P6 BRA `(.L_x_12218) ;  /* 0x0000000000a46947 */ /* 0x000fea0003800000 */
.L_x_12221:
        /* <DEDUP_REMOVED lines=35> */
.L_x_12321:
[----:B------:R-:W-:Y:S02]  /*12a40*/  ULDC UR4, c[0x0][0xc38] ;  /* 0x00030e0000047ab9 */ /* 0x000fe40000000800 */
[----:B------:R-:W-:-:S05]  /*12a50*/  MOV R4, UR4 ;  /* 0x0000000400047c02 */ /* 0x000fca0008000f00 */
[----:B-1----:R-:W-:-:S04]  /*12a60*/  IMAD R3, R14, R4, RZ ;  /* 0x000000040e037224 */ /* 0x002fc800078e02ff */
[----:B------:R-:W-:-:S05]  /*12a70*/  IMAD.IADD R6, R3, 0x1, R6 ;  /* 0x0000000103067824 */ /* 0x000fca00078e0206 */
[----:B------:R-:W-:-:S13]  /*12a80*/  ISETP.GT.AND P6, PT, R6, R0, PT ;  /* 0x000000000600720c */ /* 0x000fda0003fc4270 */
[----:B------:R-:W-:Y:S05]  /*12a90*/  @!P6 BRA `(.L_x_12221) ;  /* 0xfffffffc005ce947 */ /* 0x000fea000383ffff */
.L_x_12218:
        /* <DEDUP_REMOVED lines=10> */
.L_x_12326:
[----:B------:R-:W-:-:S13]  /*12b40*/  ISETP.NE.AND P0, PT, R3, RZ, PT ;  /* 0x000000ff0300720c */ /* 0x000fda0003f05270 */
[----:B------:R-:W-:Y:S05]  /*12b50*/  @!P0 BRA `(.L_x_12223) ;  /* 0x0000000000108947 */ /* 0x000fea0003800000 */
[----:B------:R-:W-:Y:S01]  /*12b60*/  UMOV UR4, 0xffffffff ;  /* 0xffffffff00047882 */ /* 0x000fe20000000000 */
[----:B------:R-:W-:Y:S02]  /*12b70*/  VIADD R12, R7, 0xffffffff ;  /* 0xffffffff070c7836 */ /* 0x000fe40000000000 */
[----:B------:R-:W-:Y:S05]  /*12b80*/  BRA.DIV UR4, `(.L_x_12224) ;  /* 0x0000003a04607947 */ /* 0x000fea000b800000 */
[----:B------:R4:W0:Y:S02]  /*12b90*/  SHFL.IDX PT, R16, R2, R12, 0x1f ;  /* 0x00001f0c02107589 */ /* 0x00082400000e0000 */
.L_x_12223:
[----:B---3--:R-:W-:Y:S01]  /*12ba0*/  ISETP.NE.AND P0, PT, R5, 0x1, PT ;  /* 0x000000010500780c */ /* 0x008fe20003f05270 */
[----:B0-----:R-:W-:-:S04]  /*12bb0*/  IMAD R16, R16, R4, R6 ;  /* 0x0000000410107224 */ /* 0x001fc800078e0206 */
[----:B------:R-:W-:-:S08]  /*12bc0*/  IMAD.IADD R0, R0, 0x1, -R16 ;  /* 0x0000000100007824 */ /* 0x000fd000078e0a10 */
[----:B------:R-:W-:Y:S05]  /*12bd0*/  @!P0 BRA `(.L_x_12225) ;  /* 0x0000000000dc8947 */ /* 0x000fea0003800000 */
[-C--:B--2---:R-:W-:Y:S01]  /*12be0*/  IABS R6, R17.reuse ;  /* 0x0000001100067213 */ /* 0x084fe20000000000 */
[----:B----4-:R-:W-:Y:S01]  /*12bf0*/  IMAD.MOV.U32 R2, RZ, RZ, RZ ;  /* 0x000000ffff027224 */ /* 0x010fe200078e00ff */
[----:B------:R-:W-:Y:S02]  /*12c00*/  IABS R8, R17 ;  /* 0x0000001100087213 */ /* 0x000fe40000000000 */
[----:B------:R-:W0:Y:S03]  /*12c10*/  I2F.RP R4, R6 ;  /* 0x0000000600047306 */ /* 0x000e260000209400 */
[----:B------:R-:W-:-:S05]  /*12c20*/  IMAD.MOV R8, RZ, RZ, -R8 ;  /* 0x000000ffff087224 */ /* 0x000fca00078e0a08 */
[----:B0-----:R-:W1:Y:S02]  /*12c30*/  MUFU.RCP R4, R4 ;  /* 0x0000000400047308 */ /* 0x001e640000001000 */
[----:B-1----:R-:W-:-:S06]  /*12c40*/  VIADD R7, R4, 0xffffffe ;  /* 0x0ffffffe04077836 */ /* 0x002fcc0000000000 */
        /* <DEDUP_REMOVED lines=17> */
[----:B0-----:R-:W-:-:S02]  /*12d60*/  IADD3 R8, R7, 0xffffffe, RZ ;  /* 0x0ffffffe07087810 */ /* 0x001fc40007ffe0ff */
[----:B------:R-:W-:-:S04]  /*12d70*/  IABS R7, R5 ;  /* 0x0000000500077213 */ /* 0x000fc80000000000 */
        /* <DEDUP_REMOVED lines=29> */
.L_x_12225:
[----:B----4-:R-:W0:Y:S02]  /*12f50*/  LDC.64 R2, c[0x0][0xc90] ;  /* 0x00032400ff027b82 */ /* 0x010e240000000a00 */
[----:B0-----:R-:W-:-:S05]  /*12f60*/  IMAD.WIDE R2, R19, 0x4, R2 ;  /* 0x0000000413027825 */ /* 0x001fca00078e0202 */
[----:B------:R0:W2:Y:S02]  /*12f70*/  LDG.E R6, desc[UR36][R2.64] ;  /* 0x0000002402067981 */ /* 0x0000a4000c1e1900 */
[----:B0-----:R-:W-:Y:S02]  /*12f80*/  IMAD.MOV.U32 R2, RZ, RZ, RZ ;  /* 0x000000ffff027224 */ /* 0x001fe400078e00ff */
[----:B--2---:R-:W-:-:S05]  /*12f90*/  IMAD R5, R17, R6, RZ ;  /* 0x0000000611057224 */ /* 0x004fca00078e02ff */
[----:B-1----:R-:W-:-:S04]  /*12fa0*/  IABS R7, R5 ;  /* 0x0000000500077213 */ /* 0x002fc80000000000 */
        /* <DEDUP_REMOVED lines=20> */
[----:B------:R-:W-:-:S05]  /*130f0*/  @P0 IADD3 R9, R9, 0x1, RZ ;  /* 0x0000000109090810 */ /* 0x000fca0007ffe0ff */
        /* <DEDUP_REMOVED lines=10> */
[----:B------:R-:W0:Y:S03]  /*131a0*/  I2F.RP R9, R6 ;  /* 0x0000000600097306 */ /* 0x000e260000209400 */
[----:B------:R-:W-:-:S05]  /*131b0*/  IMAD.MOV R0, RZ, RZ, -R0 ;  /* 0x000000ffff007224 */ /* 0x000fca00078e0a00 */
        /* <DEDUP_REMOVED lines=13> */
[----:B------:R-:W-:Y:S01]  /*13290*/  @!P1 IMAD.IADD R3, R3, 0x1, -R6 ;  /* 0x0000000103039824 */ /* 0x000fe200078e0a06 */
[----:B------:R-:W-:Y:S02]  /*132a0*/  @!P1 IADD3 R2, R2, 0x1, RZ ;  /* 0x0000000102029810 */ /* 0x000fe40007ffe0ff */
[----:B------:R-:W-:Y:S02]  /*132b0*/  ISETP.NE.AND P1, PT, R4, RZ, PT ;  /* 0x000000ff0400720c */ /* 0x000fe40003f25270 */
[----:B------:R-:W-:-:S13]  /*132c0*/  ISETP.GE.U32.AND P0, PT, R3, R6, PT ;  /* 0x000000060300720c */ /* 0x000fda0003f06070 */
[----:B------:R-:W-:-:S04]  /*132d0*/  @P0 VIADD R2, R2, 0x1 ;  /* 0x0000000102020836 */ /* 0x000fc80000000000 */
[----:B------:R-:W-:Y:S01]  /*132e0*/  @!P2 IMAD.MOV R2, RZ, RZ, -R2 ;  /* 0x000000ffff02a224 */ /* 0x000fe200078e0a02 */
[----:B------:R-:W-:Y:S01]  /*132f0*/  @!P1 LOP3.LUT R2, RZ, R4, RZ, 0x33, !PT ;  /* 0x00000004ff029212 */ /* 0x000fe200078e33ff */
[----:B------:R-:W-:-:S04]  /*13300*/  IMAD.MOV R4, RZ, RZ, -R4 ;  /* 0x000000ffff047224 */ /* 0x000fc800078e0a04 */
[----:B------:R-:W-:-:S07]  /*13310*/  IMAD R18, R2, R4, R5 ;  /* 0x0000000402127224 */ /* 0x000fce00078e0205 */
.L_x_12226:
[----:B------:R-:W-:-:S05]  /*13320*/  LOP3.LUT R2, RZ, R2, RZ, 0x33, !PT ;  /* 0x00000002ff027212 */ /* 0x000fca00078e33ff */
[----:B------:R-:W-:Y:S01]  /*13330*/  IMAD.IADD R17, R17, 0x1, R2 ;  /* 0x0000000111117824 */ /* 0x000fe200078e0202 */
[----:B------:R-:W-:Y:S06]  /*13340*/  BRA `(.L_x_12227) ;  /* 0x00000000001c7947 */ /* 0x000fec0003800000 */
.L_x_12219:
[----:B------:R-:W-:Y:S01]  /*13350*/  UMOV UR4, URZ ;  /* 0x0000003f00047c82 */ /* 0x000fe20008000000 */
[----:B------:R-:W-:Y:S01]  /*13360*/  UMOV UR5, URZ ;  /* 0x0000003f00057c82 */ /* 0x000fe20008000000 */
[----:B------:R-:W-:Y:S01]  /*13370*/  ULDC UR6, c[0x0][0xc3c] ;  /* 0x00030f0000067ab9 */ /* 0x000fe20000000800 */
[----:B------:R-:W-:Y:S02]  /*13380*/  IMAD.MOV.U32 R16, RZ, RZ, R0 ;  /* 0x000000ffff107224 */ /* 0x000fe400078e0000 */
[----:B------:R-:W-:Y:S02]  /*13390*/  IMAD.U32 R17, RZ, RZ, UR4 ;  /* 0x00000004ff117e24 */ /* 0x000fe4000f8e00ff */
[----:B------:R-:W-:Y:S02]  /*133a0*/  IMAD.U32 R18, RZ, RZ, UR5 ;  /* 0x00000005ff127e24 */ /* 0x000fe4000f8e00ff */
[----:B------:R-:W-:-:S07]  /*133b0*/  IMAD.U32 R19, RZ, RZ, UR6 ;  /* 0x00000006ff137e24 */ /* 0x000fce000f8e00ff */
.L_x_12227:
        /* <DEDUP_REMOVED lines=10> */
.L_x_12216:
[----:B------:R-:W-:Y:S02]  /*13460*/  ULDC UR4, c[0x0][0xc3c] ;  /* 0x00030f0000047ab9 */ /* 0x000fe40000000800 */
[----:B-1----:R-:W-:-:S13]  /*13470*/  ISETP.GE.AND P0, PT, R19, UR4, PT ;  /* 0x0000000413007c0c */ /* 0x002fda000bf06270 */
[----:B------:R-:W-:Y:S05]  /*13480*/  @!P0 BRA `(.L_x_12228) ;  /* 0xffffffb0007c8947 */ /* 0x000fea000383ffff */
[----:B------:R-:W-:Y:S05]  /*13490*/  BSYNC B8 ;  /* 0x0000000000087941 */ /* 0x000fea0003800000 */
.L_x_12165:
[----:B--2---:R-:W2:Y:S01]  /*134a0*/  LDL.LU R0, [R1+0x34] ;  /* 0x0000340001007983 */ /* 0x004ea20000300800 */
[----:B------:R-:W-:Y:S01]  /*134b0*/  BSSY B0, `(.L_x_12229) ;  /* 0x000000b000007945 */ /* 0x000fe20003800000 */
[----:B------:R-:W1:Y:S01]  /*134c0*/  S2R R5, SR_CgaCtaId ;  /* 0x0000000000057919 */ /* 0x000e620000008800 */
[----:B--2---:R-:W-:-:S05]  /*134d0*/  VIADD R0, R0, 0x1 ;  /* 0x0000000100007836 */ /* 0x004fca0000000000 */
[----:B0-----:R-:W-:-:S04]  /*134e0*/  LEA.HI R2, R0, R0, RZ, 0x1 ;  /* 0x0000000000027211 */ /* 0x001fc800078f08ff */
[----:B------:R-:W-:Y:S02]  /*134f0*/  LOP3.LUT R3, R2, 0xfffffffe, RZ, 0xc0, !PT ;  /* 0xfffffffe02037812 */ /* 0x000fe400078ec0ff */
[----:B------:R-:W-:Y:S02]  /*13500*/  MOV R2, 0x400 ;  /* 0x0000040000027802 */ /* 0x000fe40000000f00 */
[----:B------:R-:W-:Y:S02]  /*13510*/  IADD3 R0, R0, -R3, RZ ;  /* 0x8000000300007210 */ /* 0x000fe40007ffe0ff */
[----:B-1----:R-:W-:Y:S02]  /*13520*/  LEA R7, R5, R2, 0x18 ;  /* 0x0000000205077211 */ /* 0x002fe400078ec0ff */
[----:B------:R-:W-:-:S04]  /*13530*/  SHF.L.U32 R0, R0, 0x1f, RZ ;  /* 0x0000001f00007819 */ /* 0x000fc800000006ff */
[----:B------:R-:W0:Y:S02]  /*13540*/  SYNCS.PHASECHK.TRANS64.TRYWAIT P0, [R7+URZ+0x2d820], R0 ;  /* 0x02d82000070075a7 */ /* 0x000e24000800017f */
[----:B0-----:R-:W-:Y:S05]  /*13550*/  @!P0 BRA `(.L_x_12230) ;  /* 0x0000003000148947 */ /* 0x001fea0003800000 */
.L_x_12329:
[----:B------:R-:W-:Y:S05]  /*13560*/  BSYNC B0 ;  /* 0x0000000000007941 */ /* 0x000fea0003800000 */
.L_x_12229:
[----:B------:R-:W-:-:S03]  /*13570*/  UMOV UR4, 0xffffffff ;  /* 0xffffffff00047882 */ /* 0x000fc60000000000 */
[----:B------:R-:W-:Y:S05]  /*13580*/  BRA.DIV UR4, `(.L_x_12231) ;  /* 0x00000032041c7947 */ /* 0x000fea000b800000 */
[----:B0-----:R-:W0:Y:S02]  /*13590*/  S2R R0, SR_TID.X ;  /* 0x0000000000007919 */ /* 0x001e240000002100 */
[----:B0-----:R-:W-:-:S04]  /*135a0*/  SHF.R.U32.HI R0, RZ, 0x5, R0 ;  /* 0x00000005ff007819 */ /* 0x001fc80000011600 */
[----:B------:R-:W-:-:S05]  /*135b0*/  LOP3.LUT R0, R0, 0x3, RZ, 0xc0, !PT ;  /* 0x0000000300007812 */ /* 0x000fca00078ec0ff */
[----:B------:R0:W1:Y:S02]  /*135c0*/  SHFL.IDX PT, R14, R0, RZ, 0x1f ;  /* 0x00001fff000e7589 */ /* 0x00006400000e0000 */
.L_x_12332:
[----:B-1----:R-:W-:Y:S01]  /*135d0*/  ISETP.NE.AND P0, PT, R14, RZ, PT ;  /* 0x000000ff0e00720c */ /* 0x002fe20003f05270 */
[----:B------:R-:W-:-:S12]  /*135e0*/  BSSY B0, `(.L_x_12232) ;  /* 0x0000024000007945 */ /* 0x000fd80003800000 */
[----:B------:R-:W-:Y:S05]  /*135f0*/  @P0 BRA `(.L_x_12233) ;  /* 0x0000000000880947 */ /* 0x000fea0003800000 */
[----:B------:R-:W-:-:S03]  /*13600*/  UMOV UR4, 0xffffffff ;  /* 0xffffffff00047882 */ /* 0x000fc60000000000 */
[----:B------:R-:W-:Y:S05]  /*13610*/  BRA.DIV UR4, `(.L_x_12234) ;  /* 0x00000032042c7947 */ /* 0x000fea000b800000 */
[----:B------:R-:W-:-:S13]  /*13620*/  ELECT P6, URZ, PT ;  /* 0x00000000003f782f */ /* 0x000fda00038c0000 */
.L_x_12335:
[----:B------:R-:W-:Y:S05]  /*13630*/  @!P6 BRA `(.L_x_12233) ;  /* 0x000000000078e947 */ /* 0x000fea0003800000 */
[----:B0-----:R-:W2:Y:S02]  /*13640*/  LDL.LU R0, [R1+0x1c] ;  /* 0x00001c0001007983 */ /* 0x001ea40000300800 */
[----:B--2---:R-:W-:-:S04]  /*13650*/  LOP3.LUT R0, R0, 0x2, RZ, 0xfc, !PT ;  /* 0x0000000200007812 */ /* 0x004fc800078efcff */
[----:B------:R-:W-:-:S13]  /*13660*/  ISETP.NE.AND P0, PT, R0, 0x3, PT ;  /* 0x000000030000780c */ /* 0x000fda0003f05270 */
[----:B------:R-:W-:Y:S05]  /*13670*/  @!P0 BRA `(.L_x_12235) ;  /* 0x0000000000048947 */ /* 0x000fea0003800000 */
[----:B------:R-:W-:Y:S01]  /*13680*/  BPT.TRAP 0x1 ;  /* 0x000000040000795c */ /* 0x000fe20000300000 */
.L_x_12235:
[----:B------:R-:W-:Y:S01]  /*13690*/  IMAD R5, R24, 0x8, R7 ;  /* 0x0000000818057824 */ /* 0x000fe200078e0207 */
[----:B------:R-:W-:Y:S01]  /*136a0*/  SHF.L.U32 R0, R28, 0x1f, RZ ;  /* 0x0000001f1c007819 */ /* 0x000fe200000006ff */
[----:B------:R-:W-:-:S03]  /*136b0*/  VIADD R24, R24, 0x1 ;  /* 0x0000000118187836 */ /* 0x000fc60000000000 */
[----:B------:R-:W0:Y:S02]  /*136c0*/  SYNCS.PHASECHK.TRANS64.TRYWAIT P1, [R5+URZ+0x2d840], R0 ;  /* 0x02d84000050075a7 */ /* 0x000e24000802017f */
[----:B------:R-:W-:-:S04]  /*136d0*/  ISETP.NE.AND P2, PT, R24, 0x2, PT ;  /* 0x000000021800780c */ /* 0x000fc80003f45270 */
[----:B------:R-:W-:Y:S01]  /*136e0*/  SEL R3, RZ, 0x1, P2 ;  /* 0x00000001ff037807 */ /* 0x000fe20001000000 */
[----:B0-----:R-:W-:Y:S08]  /*136f0*/  @!P1 BRA `(.L_x_12236) ;  /* 0x0000003000149947 */ /* 0x001ff00003800000 */
.L_x_12336:
[----:B------:R-:W-:Y:S02]  /*13700*/  SEL R24, R24, RZ, P2 ;  /* 0x000000ff18187207 */ /* 0x000fe40001000000 */
[----:B------:R-:W-:Y:S01]  /*13710*/  LOP3.LUT R2, R28, R3, RZ, 0x3c, !PT ;  /* 0x000000031c027212 */ /* 0x000fe200078e3cff */
[----:B------:R-:W-:Y:S06]  /*13720*/  @!P0 BRA `(.L_x_12237) ;  /* 0x0000000000048947 */ /* 0x000fec0003800000 */
[----:B------:R-:W-:Y:S01]  /*13730*/  BPT.TRAP 0x1 ;  /* 0x000000040000795c */ /* 0x000fe20000300000 */
.L_x_12237:
[----:B------:R-:W-:Y:S01]  /*13740*/  IMAD R3, R24, 0x8, R7 ;  /* 0x0000000818037824 */ /* 0x000fe200078e0207 */
[----:B------:R-:W-:-:S04]  /*13750*/  SHF.L.U32 R2, R2, 0x1f, RZ ;  /* 0x0000001f02027819 */ /* 0x000fc800000006ff */
[----:B------:R-:W1:Y:S02]  /*13760*/  SYNCS.PHASECHK.TRANS64.TRYWAIT P1, [R3+URZ+0x2d840], R2 ;  /* 0x02d84002030075a7 */ /* 0x000e64000802017f */
[----:B-1----:R-:W-:Y:S05]  /*13770*/  @!P1 BRA `(.L_x_12238) ;  /* 0x0000003000089947 */ /* 0x002fea0003800000 */
.L_x_12337:
[----:B------:R-:W-:Y:S05]  /*13780*/  @!P0 BRA `(.L_x_12239) ;  /* 0x0000000000048947 */ /* 0x000fea0003800000 */
[----:B------:R-:W-:Y:S01]  /*13790*/  BPT.TRAP 0x1 ;  /* 0x000000040000795c */ /* 0x000fe20000300000 */
.L_x_12239:
[----:B------:R-:W2:Y:S02]  /*137a0*/  SYNCS.PHASECHK.TRANS64.TRYWAIT P1, [R5+URZ+0x2d860], R0 ;  /* 0x02d86000050075a7 */ /* 0x000ea4000802017f */
[----:B--2---:R-:W-:Y:S05]  /*137b0*/  @!P1 BRA `(.L_x_12240) ;  /* 0x00000030000c9947 */ /* 0x004fea0003800000 */
.L_x_12338:
[----:B------:R-:W-:Y:S05]  /*137c0*/  @!P0 BRA `(.L_x_12241) ;  /* 0x0000000000048947 */ /* 0x000fea0003800000 */
[----:B------:R-:W-:Y:S01]  /*137d0*/  BPT.TRAP 0x1 ;  /* 0x000000040000795c */ /* 0x000fe20000300000 */
.L_x_12241:
[----:B---3--:R3:W4:Y:S02]  /*137e0*/  SYNCS.PHASECHK.TRANS64.TRYWAIT P0, [R3+URZ+0x2d860], R2 ;  /* 0x02d86002030075a7 */ /* 0x008724000800017f */
[----:B----4-:R-:W-:Y:S05]  /*137f0*/  @!P0 NANOSLEEP.SYNCS 0x989680 ;  /* 0x009896800000895d */ /* 0x010fea0003900000 */
[----:B------:R-:W4:Y:S02]  /*13800*/  @!P0 SYNCS.PHASECHK.TRANS64 P0, [R3+URZ+0x2d860], R2 ;  /* 0x02d86002030085a7 */ /* 0x000f24000800007f */
[----:B----4-:R-:W-:Y:S05]  /*13810*/  @!P0 BRA `(.L_x_12241) ;  /* 0xfffffffc00f08947 */ /* 0x010fea000383ffff */
.L_x_12233:
[----:B------:R-:W-:Y:S05]  /*13820*/  BSYNC B0 ;  /* 0x0000000000007941 */ /* 0x000fea0003800000 */
.L_x_12232:
[----:B------:R-:W-:Y:S05]  /*13830*/  EXIT ;  /* 0x000000000000794d */ /* 0x000fea0003800000 */
.L_x_12106:
[----:B--2---:R-:W-:-:S04]  /*13840*/  IMAD.U32 R3, RZ, RZ, UR41 ;  /* 0x00000029ff037e24 */ /* 0x004fc8000f8e00ff */
[----:B------:R2:W3:Y:S03]  /*13850*/  SYNCS.PHASECHK.TRANS64.TRYWAIT P1, [R3+URZ+0x2d800], R0 ;  /* 0x02d80000030075a7 */ /* 0x0004e6000802017f */
[----:B---3--:R-:W-:Y:S05]  /*13860*/  @!P1 NANOSLEEP.SYNCS 0x989680 ;  /* 0x009896800000995d */ /* 0x008fea0003900000 */
[----:B------:R-:W3:Y:S02]  /*13870*/  @!P1 SYNCS.PHASECHK.TRANS64 P1, [R3+URZ+0x2d800], R0 ;  /* 0x02d80000030095a7 */ /* 0x000ee4000802007f */
[----:B---3--:R-:W-:Y:S05]  /*13880*/  @!P1 BRA `(.L_x_12106) ;  /* 0xfffffffc00ec9947 */ /* 0x008fea000383ffff */
[----:B------:R-:W-:Y:S05]  /*13890*/  BRA `(.L_x_12242) ;  /* 0xfffffee000d87947 */ /* 0x000fea000383ffff */
.L_x_12110:
[----:B---3--:R3:W4:Y:S02]  /*138a0*/  SYNCS.PHASECHK.TRANS64.TRYWAIT P1, [R0+URZ+0x2d830], R3 ;  /* 0x02d83003000075a7 */ /* 0x008724000802017f */
[----:B----4-:R-:W-:Y:S05]  /*138b0*/  @!P1 NANOSLEEP.SYNCS 0x989680 ;  /* 0x009896800000995d */ /* 0x010fea0003900000 */
[----:B------:R-:W4:Y:S02]  /*138c0*/  @!P1 SYNCS.PHASECHK.TRANS64 P1, [R0+URZ+0x2d830], R3 ;  /* 0x02d83003000095a7 */ /* 0x000f24000802007f */
[----:B----4-:R-:W-:Y:S05]  /*138d0*/  @!P1 BRA `(.L_x_12110) ;  /* 0xfffffffc00f09947 */ /* 0x010fea000383ffff */
[----:B------:R-:W-:Y:S05]  /*138e0*/  BRA `(.L_x_12109) ;  /* 0xfffffee000f07947 */ /* 0x000fea000383ffff */
.L_x_12116:
[----:B-1----:R-:W-:-:S04]  /*138f0*/  IMAD.U32 R7, RZ, RZ, UR7 ;  /* 0x00000007ff077e24 */ /* 0x002fc8000f8e00ff */
[----:B------:R1:W2:Y:S03]  /*13900*/  SYNCS.PHASECHK.TRANS64.TRYWAIT P1, [R7+URZ+0x2d830], R6 ;  /* 0x02d83006070075a7 */ /* 0x0002a6000802017f */
[----:B--2---:R-:W-:Y:S05]  /*13910*/  @!P1 NANOSLEEP.SYNCS 0x989680 ;  /* 0x009896800000995d */ /* 0x004fea0003900000 */
[----:B------:R-:W2:Y:S02]  /*13920*/  @!P1 SYNCS.PHASECHK.TRANS64 P1, [R7+URZ+0x2d830], R6 ;  /* 0x02d83006070095a7 */ /* 0x000ea4000802007f */
[----:B--2---:R-:W-:Y:S05]  /*13930*/  @!P1 BRA `(.L_x_12116) ;  /* 0xfffffffc00ec9947 */ /* 0x004fea000383ffff */
[----:B------:R-:W-:Y:S05]  /*13940*/  BRA `(.L_x_12113) ;  /* 0xffffff0c00c07947 */ /* 0x000fea000383ffff */
.L_x_12120:
[----:B-1----:R-:W-:-:S04]  /*13950*/  IMAD.U32 R7, RZ, RZ, UR7 ;  /* 0x00000007ff077e24 */ /* 0x002fc8000f8e00ff */
[----:B------:R1:W2:Y:S03]  /*13960*/  SYNCS.PHASECHK.TRANS64.TRYWAIT P1, [R7+URZ+0x2d850], R6 ;  /* 0x02d85006070075a7 */ /* 0x0002a6000802017f */
[----:B--2---:R-:W-:Y:S05]  /*13970*/  @!P1 NANOSLEEP.SYNCS 0x989680 ;  /* 0x009896800000995d */ /* 0x004fea0003900000 */
[----:B------:R-:W2:Y:S02]  /*13980*/  @!P1 SYNCS.PHASECHK.TRANS64 P1, [R7+URZ+0x2d850], R6 ;  /* 0x02d85006070095a7 */ /* 0x000ea4000802007f */
[----:B--2---:R-:W-:Y:S05]  /*13990*/  @!P1 BRA `(.L_x_12120) ;  /* 0xfffffffc00ec9947 */ /* 0x004fea000383ffff */
[----:B------:R-:W-:Y:S05]  /*139a0*/  BRA `(.L_x_12117) ;  /* 0xffffff1000687947 */ /* 0x000fea000383ffff */
.L_x_12128:
[----:B-1----:R-:W-:-:S04]  /*139b0*/  IMAD.U32 R7, RZ, RZ, UR7 ;  /* 0x00000007ff077e24 */ /* 0x002fc8000f8e00ff */
[----:B------:R1:W2:Y:S03]  /*139c0*/  SYNCS.PHASECHK.TRANS64.TRYWAIT P1, [R7+URZ+0x2d830], R6 ;  /* 0x02d83006070075a7 */ /* 0x0002a6000802017f */
[----:B--2---:R-:W-:Y:S05]  /*139d0*/  @!P1 NANOSLEEP.SYNCS 0x989680 ;  /* 0x009896800000995d */ /* 0x004fea0003900000 */
[----:B------:R-:W2:Y:S02]  /*139e0*/  @!P1 SYNCS.PHASECHK.TRANS64 P1, [R7+URZ+0x2d830], R6 ;  /* 0x02d83006070095a7 */ /* 0x000ea4000802007f */
[----:B--2---:R-:W-:Y:S05]  /*139f0*/  @!P1 BRA `(.L_x_12128) ;  /* 0xfffffffc00ec9947 */ /* 0x004fea000383ffff */
[----:B------:R-:W-:Y:S05]  /*13a00*/  BRA `(.L_x_12125) ;  /* 0xffffff4000247947 */ /* 0x000fea000383ffff */
.L_x_12132:
[----:B-1----:R-:W-:-:S04]  /*13a10*/  IMAD.U32 R7, RZ, RZ, UR7 ;  /* 0x00000007ff077e24 */ /* 0x002fc8000f8e00ff */
[----:B------:R1:W2:Y:S03]  /*13a20*/  SYNCS.PHASECHK.TRANS64.TRYWAIT P1, [R7+URZ+0x2d850], R6 ;  /* 0x02d85006070075a7 */ /* 0x0002a6000802017f */
[----:B--2---:R-:W-:Y:S05]  /*13a30*/  @!P1 NANOSLEEP.SYNCS 0x989680 ;  /* 0x009896800000995d */ /* 0x004fea0003900000 */
[----:B------:R-:W2:Y:S02]  /*13a40*/  @!P1 SYNCS.PHASECHK.TRANS64 P1, [R7+URZ+0x2d850], R6 ;  /* 0x02d85006070095a7 */ /* 0x000ea4000802007f */
[----:B--2---:R-:W-:Y:S05]  /*13a50*/  @!P1 BRA `(.L_x_12132) ;  /* 0xfffffffc00ec9947 */ /* 0x004fea000383ffff */
[----:B------:R-:W-:Y:S05]  /*13a60*/  BRA `(.L_x_12129) ;  /* 0xffffff4000cc7947 */ /* 0x000fea000383ffff */
.L_x_12139:
[----:B-1----:R-:W-:-:S04]  /*13a70*/  IMAD.U32 R5, RZ, RZ, UR4 ;  /* 0x00000004ff057e24 */ /* 0x002fc8000f8e00ff */
[----:B------:R1:W2:Y:S03]  /*13a80*/  SYNCS.PHASECHK.TRANS64.TRYWAIT P1, [R5+URZ+0x2d850], R4 ;  /* 0x02d85004050075a7 */ /* 0x0002a6000802017f */
[----:B--2---:R-:W-:Y:S05]  /*13a90*/  @!P1 NANOSLEEP.SYNCS 0x989680 ;  /* 0x009896800000995d */ /* 0x004fea0003900000 */
[----:B------:R-:W2:Y:S02]  /*13aa0*/  @!P1 SYNCS.PHASECHK.TRANS64 P1, [R5+URZ+0x2d850], R4 ;  /* 0x02d85004050095a7 */ /* 0x000ea4000802007f */
[----:B--2---:R-:W-:Y:S05]  /*13ab0*/  @!P1 BRA `(.L_x_12139) ;  /* 0xfffffffc00ec9947 */ /* 0x004fea000383ffff */
[----:B------:R-:W-:Y:S05]  /*13ac0*/  BRA `(.L_x_12138) ;  /* 0xffffff6400fc7947 */ /* 0x000fea000383ffff */
.L_x_12179:
        /* <DEDUP_REMOVED lines=8> */
[----:B0----5:R-:W-:Y:S05]  /*13b50*/  WARPSYNC.COLLECTIVE R15, `(.L_x_12244) ;  /* 0x000000000f087348 */ /* 0x021fea0003c00000 */
[----:B------:R1:W2:Y:S02]  /*13b60*/  SHFL.IDX P6, R14, R13, R12, R11 ;  /* 0x0000000c0d0e7389 */ /* 0x0002a400000c000b */
[----:B012--5:R-:W-:Y:S01]  /*13b70*/  ENDCOLLECTIVE ;  /* 0x000000000000791b */ /* 0x027fe20003800000 */
.L_x_12244:
[----:B------:R-:W-:Y:S05]  /*13b80*/  BSYNC B0 ;  /* 0x0000000000007941 */ /* 0x000fea0003800000 */
.L_x_12243:
[----:B------:R-:W-:Y:S05]  /*13b90*/  BRA `(.L_x_12245) ;  /* 0xffffffbc001c7947 */ /* 0x000fea000383ffff */
.L_x_12182:
[----:B0-----:R0:W1:Y:S02]  /*13ba0*/  SYNCS.PHASECHK.TRANS64.TRYWAIT P0, [R2+URZ+0x2d840], R3 ;  /* 0x02d84003020075a7 */ /* 0x001064000800017f */
[----:B-1----:R-:W-:Y:S05]  /*13bb0*/  @!P0 NANOSLEEP.SYNCS 0x989680 ;  /* 0x009896800000895d */ /* 0x002fea0003900000 */
[----:B------:R-:W1:Y:S02]  /*13bc0*/  @!P0 SYNCS.PHASECHK.TRANS64 P0, [R2+URZ+0x2d840], R3 ;  /* 0x02d84003020085a7 */ /* 0x000e64000800007f */
[----:B-1----:R-:W-:Y:S05]  /*13bd0*/  @!P0 BRA `(.L_x_12182) ;  /* 0xfffffffc00f08947 */ /* 0x002fea000383ffff */
[----:B------:R-:W-:Y:S05]  /*13be0*/  BRA `(.L_x_12246) ;  /* 0xffffffbc00847947 */ /* 0x000fea000383ffff */
.L_x_12183:
        /* <DEDUP_REMOVED lines=8> */
.L_x_12248:
[----:B------:R-:W-:Y:S05]  /*13c70*/  BSYNC B0 ;  /* 0x0000000000007941 */ /* 0x000fea0003800000 */
.L_x_12247:
        /* <DEDUP_REMOVED lines=9> */
.L_x_12249:
[----:B------:R-:W-:Y:S02]  /*13d10*/  IMAD.MOV.U32 R13, RZ, RZ, R6 ;  /* 0x000000ffff0d7224 */ /* 0x000fe400078e0006 */
[----:B------:R-:W-:Y:S02]  /*13d20*/  IMAD.MOV.U32 R12, RZ, RZ, 0x1 ;  /* 0x00000001ff0c7424 */ /* 0x000fe400078e00ff */
[----:B------:R-:W-:-:S07]  /*13d30*/  IMAD.MOV.U32 R5, RZ, RZ, R14 ;  /* 0x000000ffff057224 */ /* 0x000fce00078e000e */
[----:B------:R-:W-:Y:S05]  /*13d40*/  WARPSYNC.COLLECTIVE R15, `(.L_x_12250) ;  /* 0x000000000f087348 */ /* 0x000fea0003c00000 */
[----:B------:R0:W1:Y:S02]  /*13d50*/  SHFL.IDX P6, R14, R13, R12, R11 ;  /* 0x0000000c0d0e7389 */ /* 0x00006400000c000b */
[----:B01----:R-:W-:Y:S01]  /*13d60*/  ENDCOLLECTIVE ;  /* 0x000000000000791b */ /* 0x003fe20003800000 */
.L_x_12250:
        /* <DEDUP_REMOVED lines=17> */
.L_x_12251:
[----:B------:R-:W-:Y:S02]  /*13e80*/  @P1 IMAD R8, R7, 0x2, R22 ;  /* 0x0000000207081824 */ /* 0x000fe400078e0216 */
[----:B------:R-:W-:Y:S02]  /*13e90*/  IMAD.MOV.U32 R13, RZ, RZ, R6 ;  /* 0x000000ffff0d7224 */ /* 0x000fe400078e0006 */
[----:B------:R-:W-:Y:S01]  /*13ea0*/  IMAD.MOV.U32 R12, RZ, RZ, 0x2 ;  /* 0x00000002ff0c7424 */ /* 0x000fe200078e00ff */
[----:B------:R-:W-:-:S07]  /*13eb0*/  MOV R5, R14 ;  /* 0x0000000e00057202 */ /* 0x000fce0000000f00 */
[----:B------:R-:W-:Y:S05]  /*13ec0*/  WARPSYNC.COLLECTIVE R15, `(.L_x_12252) ;  /* 0x000000000f087348 */ /* 0x000fea0003c00000 */
[----:B------:R0:W1:Y:S02]  /*13ed0*/  SHFL.IDX P6, R14, R13, R12, R11 ;  /* 0x0000000c0d0e7389 */ /* 0x00006400000c000b */
[----:B01----:R-:W-:Y:S01]  /*13ee0*/  ENDCOLLECTIVE ;  /* 0x000000000000791b */ /* 0x003fe20003800000 */
.L_x_12252:
        /* <DEDUP_REMOVED lines=17> */
.L_x_12253:
[----:B------:R-:W-:Y:S01]  /*14000*/  @P1 IMAD R8, R7, 0x2, R22 ;  /* 0x0000000207081824 */ /* 0x000fe200078e0216 */
[----:B------:R-:W-:Y:S01]  /*14010*/  MOV R13, R6 ;  /* 0x00000006000d7202 */ /* 0x000fe20000000f00 */
[----:B------:R-:W-:Y:S02]  /*14020*/  IMAD.MOV.U32 R12, RZ, RZ, 0x3 ;  /* 0x00000003ff0c7424 */ /* 0x000fe400078e00ff */
[----:B------:R-:W-:-:S07]  /*14030*/  IMAD.MOV.U32 R5, RZ, RZ, R14 ;  /* 0x000000ffff057224 */ /* 0x000fce00078e000e */
[----:B------:R-:W-:Y:S05]  /*14040*/  WARPSYNC.COLLECTIVE R15, `(.L_x_12254) ;  /* 0x000000000f087348 */ /* 0x000fea0003c00000 */
[----:B------:R0:W1:Y:S02]  /*14050*/  SHFL.IDX P6, R14, R13, R12, R11 ;  /* 0x0000000c0d0e7389 */ /* 0x00006400000c000b */
[----:B01----:R-:W-:Y:S01]  /*14060*/  ENDCOLLECTIVE ;  /* 0x000000000000791b */ /* 0x003fe20003800000 */
.L_x_12254:
        /* <DEDUP_REMOVED lines=10> */
.L_x_12255:
        /* <DEDUP_REMOVED lines=8> */
.L_x_12188:
[----:B------:R0:W5:Y:S01]  /*14190*/  LDL R9, [R1+0x18] ;  /* 0x0000180001097983 */ /* 0x0001620000100800 */
[----:B------:R-:W-:Y:S02]  /*141a0*/  IMAD.MOV.U32 R13, RZ, RZ, R0 ;  /* 0x000000ffff0d7224 */ /* 0x000fe400078e0000 */
[----:B------:R-:W-:Y:S02]  /*141b0*/  IMAD.MOV.U32 R12, RZ, RZ, RZ ;  /* 0x000000ffff0c7224 */ /* 0x000fe400078e00ff */
[----:B------:R-:W-:Y:S02]  /*141c0*/  IMAD.MOV.U32 R11, RZ, RZ, 0x1c1f ;  /* 0x00001c1fff0b7424 */ /* 0x000fe400078e00ff */
[----:B------:R-:W-:Y:S02]  /*141d0*/  IMAD.MOV.U32 R15, RZ, RZ, -0x1 ;  /* 0xffffffffff0f7424 */ /* 0x000fe400078e00ff */
[----:B-----5:R-:W-:Y:S02]  /*141e0*/  IMAD R2, R27, R10, RZ ;  /* 0x0000000a1b027224 */ /* 0x020fe400078e02ff */
[----:B0-----:R-:W-:-:S07]  /*141f0*/  IMAD R17, R17, 0xc0, R21 ;  /* 0x000000c011117824 */ /* 0x001fce00078e0215 */
[----:B------:R-:W-:Y:S05]  /*14200*/  WARPSYNC.COLLECTIVE R15, `(.L_x_12257) ;  /* 0x000000000f087348 */ /* 0x000fea0003c00000 */
[----:B------:R0:W1:Y:S02]  /*14210*/  SHFL.IDX P6, R14, R13, R12, R11 ;  /* 0x0000000c0d0e7389 */ /* 0x00006400000c000b */
[----:B01----:R-:W-:Y:S01]  /*14220*/  ENDCOLLECTIVE ;  /* 0x000000000000791b */ /* 0x003fe20003800000 */
.L_x_12257:
[----:B------:R-:W-:Y:S02]  /*14230*/  ISETP.GE.AND P2, PT, R17, R2, PT ;  /* 0x000000021100720c */ /* 0x000fe40003f46270 */
[----:B------:R-:W-:Y:S01]  /*14240*/  MOV R13, R4 ;  /* 0x00000004000d7202 */ /* 0x000fe20000000f00 */
[----:B------:R-:W-:-:S10]  /*14250*/  IMAD.MOV.U32 R6, RZ, RZ, R14 ;  /* 0x000000ffff067224 */ /* 0x000fd400078e000e */
[----:B------:R-:W-:Y:S05]  /*14260*/  WARPSYNC.COLLECTIVE R15, `(.L_x_12258) ;  /* 0x000000000f087348 */ /* 0x000fea0003c00000 */
[----:B------:R0:W1:Y:S02]  /*14270*/  SHFL.IDX P6, R14, R13, R12, R11 ;  /* 0x0000000c0d0e7389 */ /* 0x00006400000c000b */
[----:B01----:R-:W-:Y:S01]  /*14280*/  ENDCOLLECTIVE ;  /* 0x000000000000791b */ /* 0x003fe20003800000 */
.L_x_12258:
[----:B------:R-:W-:Y:S02]  /*14290*/  IMAD.MOV.U32 R13, RZ, RZ, R0 ;  /* 0x000000ffff0d7224 */ /* 0x000fe400078e0000 */
[----:B------:R-:W-:Y:S02]  /*142a0*/  IMAD.MOV.U32 R12, RZ, RZ, 0x1 ;  /* 0x00000001ff0c7424 */ /* 0x000fe400078e00ff */
[----:B------:R-:W-:-:S07]  /*142b0*/  IMAD.MOV.U32 R5, RZ, RZ, R14 ;  /* 0x000000ffff057224 */ /* 0x000fce00078e000e */
[----:B------:R-:W-:Y:S05]  /*142c0*/  WARPSYNC.COLLECTIVE R15, `(.L_x_12259) ;  /* 0x000000000f087348 */ /* 0x000fea0003c00000 */
[----:B------:R0:W1:Y:S02]  /*142d0*/  SHFL.IDX P6, R14, R13, R12, R11 ;  /* 0x0000000c0d0e7389 */ /* 0x00006400000c000b */
[----:B01----:R-:W-:Y:S01]  /*142e0*/  ENDCOLLECTIVE ;  /* 0x000000000000791b */ /* 0x003fe20003800000 */
.L_x_12259:
        /* <DEDUP_REMOVED lines=17> */
.L_x_12260:
[----:B------:R-:W-:Y:S02]  /*14400*/  IMAD.MOV.U32 R13, RZ, RZ, R0 ;  /* 0x000000ffff0d7224 */ /* 0x000fe400078e0000 */
[----:B------:R-:W-:Y:S01]  /*14410*/  IMAD.MOV.U32 R12, RZ, RZ, 0x2 ;  /* 0x00000002ff0c7424 */ /* 0x000fe200078e00ff */
[----:B------:R-:W-:-:S07]  /*14420*/  MOV R5, R14 ;  /* 0x0000000e00057202 */ /* 0x000fce0000000f00 */
[----:B------:R-:W-:Y:S05]  /*14430*/  WARPSYNC.COLLECTIVE R15, `(.L_x_12261) ;  /* 0x000000000f087348 */ /* 0x000fea0003c00000 */
[----:B------:R0:W1:Y:S02]  /*14440*/  SHFL.IDX P6, R14, R13, R12, R11 ;  /* 0x0000000c0d0e7389 */ /* 0x00006400000c000b */
[----:B01----:R-:W-:Y:S01]  /*14450*/  ENDCOLLECTIVE ;  /* 0x000000000000791b */ /* 0x003fe20003800000 */
.L_x_12261:
        /* <DEDUP_REMOVED lines=16> */
.L_x_12262:
[----:B------:R-:W-:Y:S02]  /*14560*/  IMAD.MOV.U32 R13, RZ, RZ, R0 ;  /* 0x000000ffff0d7224 */ /* 0x000fe400078e0000 */
[----:B------:R-:W-:Y:S02]  /*14570*/  IMAD.MOV.U32 R12, RZ, RZ, 0x3 ;  /* 0x00000003ff0c7424 */ /* 0x000fe400078e00ff */
[----:B------:R-:W-:-:S07]  /*14580*/  IMAD.MOV.U32 R5, RZ, RZ, R14 ;  /* 0x000000ffff057224 */ /* 0x000fce00078e000e */
[----:B------:R-:W-:Y:S05]  /*14590*/  WARPSYNC.COLLECTIVE R15, `(.L_x_12263) ;  /* 0x000000000f087348 */ /* 0x000fea0003c00000 */
[----:B------:R0:W1:Y:S02]  /*145a0*/  SHFL.IDX P6, R14, R13, R12, R11 ;  /* 0x0000000c0d0e7389 */ /* 0x00006400000c000b */
[----:B01----:R-:W-:Y:S01]  /*145b0*/  ENDCOLLECTIVE ;  /* 0x000000000000791b */ /* 0x003fe20003800000 */
.L_x_12263:
[----:B------:R-:W-:-:S04]  /*145c0*/  @!P2 LEA R5, P4, R20, R5, 0x1 ;  /* 0x000000051405a211 */ /* 0x000fc800078808ff */
[----:B------:R-:W-:Y:S01]  /*145d0*/  @!P2 MOV R6, R5 ;  /* 0x000000050006a202 */ /* 0x000fe20000000f00 */
[----:B------:R-:W-:Y:S02]  /*145e0*/  @!P2 IMAD.X R7, RZ, RZ, R7, P4 ;  /* 0x000000ffff07a224 */ /* 0x000fe400020e0607 */
[----:B------:R-:W-:-:S03]  /*145f0*/  VIADD R5, R17, 0x60 ;  /* 0x0000006011057836 */ /* 0x000fc60000000000 */
[----:B------:R-:W-:Y:S01]  /*14600*/  @!PT LDS RZ, [RZ] ;  /* 0x00000000fffff984 */ /* 0x000fe20000000800 */
[----:B------:R-:W-:Y:S01]  /*14610*/  @!PT LDS RZ, [RZ] ;  /* 0x00000000fffff984 */ /* 0x000fe20000000800 */
[----:B------:R-:W-:Y:S01]  /*14620*/  @!PT LDS RZ, [RZ] ;  /* 0x00000000fffff984 */ /* 0x000fe20000000800 */
        /* <DEDUP_REMOVED lines=9> */
.L_x_12264:
[----:B------:R-:W-:Y:S01]  /*146c0*/  MOV R13, R3 ;  /* 0x00000003000d7202 */ /* 0x000fe20000000f00 */
[----:B------:R-:W-:Y:S02]  /*146d0*/  IMAD.MOV.U32 R12, RZ, RZ, RZ ;  /* 0x000000ffff0c7224 */ /* 0x000fe400078e00ff */
[----:B------:R-:W-:-:S07]  /*146e0*/  IMAD.MOV.U32 R4, RZ, RZ, R14 ;  /* 0x000000ffff047224 */ /* 0x000fce00078e000e */
[----:B------:R-:W-:Y:S05]  /*146f0*/  WARPSYNC.COLLECTIVE R15, `(.L_x_12265) ;  /* 0x000000000f087348 */ /* 0x000fea0003c00000 */
[----:B------:R0:W1:Y:S02]  /*14700*/  SHFL.IDX P6, R14, R13, R12, R11 ;  /* 0x0000000c0d0e7389 */ /* 0x00006400000c000b */
[----:B01----:R-:W-:Y:S01]  /*14710*/  ENDCOLLECTIVE ;  /* 0x000000000000791b */ /* 0x003fe20003800000 */
.L_x_12265:
        /* <DEDUP_REMOVED lines=16> */
.L_x_12266:
[----:B------:R-:W-:Y:S02]  /*14820*/  IMAD.MOV.U32 R13, RZ, RZ, R3 ;  /* 0x000000ffff0d7224 */ /* 0x000fe400078e0003 */
[----:B------:R-:W-:Y:S02]  /*14830*/  IMAD.MOV.U32 R12, RZ, RZ, 0x1 ;  /* 0x00000001ff0c7424 */ /* 0x000fe400078e00ff */
[----:B------:R-:W-:-:S07]  /*14840*/  IMAD.MOV.U32 R4, RZ, RZ, R14 ;  /* 0x000000ffff047224 */ /* 0x000fce00078e000e */
[----:B------:R-:W-:Y:S05]  /*14850*/  WARPSYNC.COLLECTIVE R15, `(.L_x_12267) ;  /* 0x000000000f087348 */ /* 0x000fea0003c00000 */
[----:B------:R0:W1:Y:S02]  /*14860*/  SHFL.IDX P6, R14, R13, R12, R11 ;  /* 0x0000000c0d0e7389 */ /* 0x00006400000c000b */
[----:B01----:R-:W-:Y:S01]  /*14870*/  ENDCOLLECTIVE ;  /* 0x000000000000791b */ /* 0x003fe20003800000 */
.L_x_12267:
[----:B------:R-:W-:-:S05]  /*14880*/  @!P2 LEA R4, P4, R20, R4, 0x1 ;  /* 0x000000041404a211 */ /* 0x000fca00078808ff */
[----:B------:R-:W-:-:S04]  /*14890*/  @!P2 IMAD.X R0, RZ, RZ, R0, P4 ;  /* 0x000000ffff00a224 */ /* 0x000fc800020e0600 */
[----:B------:R-:W-:Y:S01]  /*148a0*/  @!P2 IMAD.MOV.U32 R5, RZ, RZ, R0 ;  /* 0x000000ffff05a224 */ /* 0x000fe200078e0000 */
[----:B------:R-:W-:-:S04]  /*148b0*/  MOV R13, R8 ;  /* 0x00000008000d7202 */ /* 0x000fc80000000f00 */
        /* <DEDUP_REMOVED lines=10> */
.L_x_12268:
[----:B------:R-:W-:Y:S01]  /*14960*/  IMAD.MOV.U32 R8, RZ, RZ, R14 ;  /* 0x000000ffff087224 */ /* 0x000fe200078e000e */
[----:B------:R-:W-:Y:S06]  /*14970*/  BRA `(.L_x_12269) ;  /* 0xffffffc000607947 */ /* 0x000fec000383ffff */
.L_x_12191:
[----:B-1----:R1:W2:Y:S02]  /*14980*/  SYNCS.PHASECHK.TRANS64.TRYWAIT P0, [R22+URZ+0x2d820], R0 ;  /* 0x02d82000160075a7 */ /* 0x0022a4000800017f */
[----:B--2---:R-:W-:Y:S05]  /*14990*/  @!P0 NANOSLEEP.SYNCS 0x989680 ;  /* 0x009896800000895d */ /* 0x004fea0003900000 */
[----:B------:R-:W2:Y:S02]  /*149a0*/  @!P0 SYNCS.PHASECHK.TRANS64 P0, [R22+URZ+0x2d820], R0 ;  /* 0x02d82000160085a7 */ /* 0x000ea4000800007f */
[----:B--2---:R-:W-:Y:S05]  /*149b0*/  @!P0 BRA `(.L_x_12191) ;  /* 0xfffffffc00f08947 */ /* 0x004fea000383ffff */
[----:B------:R-:W-:Y:S05]  /*149c0*/  BRA `(.L_x_12270) ;  /* 0xffffffc000c87947 */ /* 0x000fea000383ffff */
.L_x_12196:
[----:B0-----:R0:W1:Y:S02]  /*149d0*/  SYNCS.PHASECHK.TRANS64.TRYWAIT P0, [R5+URZ+0x2d840], R0 ;  /* 0x02d84000050075a7 */ /* 0x001064000800017f */
[----:B-1----:R-:W-:Y:S05]  /*149e0*/  @!P0 NANOSLEEP.SYNCS 0x989680 ;  /* 0x009896800000895d */ /* 0x002fea0003900000 */
[----:B------:R-:W1:Y:S02]  /*149f0*/  @!P0 SYNCS.PHASECHK.TRANS64 P0, [R5+URZ+0x2d840], R0 ;  /* 0x02d84000050085a7 */ /* 0x000e64000800007f */
[----:B-1----:R-:W-:Y:S05]  /*14a00*/  @!P0 BRA `(.L_x_12196) ;  /* 0xfffffffc00f08947 */ /* 0x002fea000383ffff */
[----:B------:R-:W-:Y:S05]  /*14a10*/  BRA `(.L_x_12271) ;  /* 0xffffffc400bc7947 */ /* 0x000fea000383ffff */
.L_x_12197:
        /* <DEDUP_REMOVED lines=8> */
.L_x_12273:
[----:B------:R-:W-:Y:S05]  /*14aa0*/  BSYNC B1 ;  /* 0x0000000000017941 */ /* 0x000fea0003800000 */
.L_x_12272:
[----:B------:R0:W-:Y:S04]  /*14ab0*/  STL [R1+0x44], R4 ;  /* 0x0000440401007387 */ /* 0x0001e80000100800 */
[----:B0-----:R0:W5:Y:S01]  /*14ac0*/  LDL.LU R4, [R1] ;  /* 0x0000000001047983 */ /* 0x0011620000300800 */
[----:B------:R-:W-:Y:S02]  /*14ad0*/  IMAD.MOV.U32 R13, RZ, RZ, R7 ;  /* 0x000000ffff0d7224 */ /* 0x000fe400078e0007 */
[----:B------:R-:W-:Y:S01]  /*14ae0*/  IMAD.MOV.U32 R12, RZ, RZ, RZ ;  /* 0x000000ffff0c7224 */ /* 0x000fe200078e00ff */
[----:B------:R-:W1:Y:S01]  /*14af0*/  S2R R21, SR_TID.X ;  /* 0x0000000000157919 */ /* 0x000e620000002100 */
[----:B------:R-:W-:Y:S02]  /*14b00*/  IMAD.MOV.U32 R11, RZ, RZ, 0x1c1f ;  /* 0x00001c1fff0b7424 */ /* 0x000fe400078e00ff */
[----:B------:R-:W-:-:S02]  /*14b10*/  IMAD.MOV.U32 R15, RZ, RZ, -0x1 ;  /* 0xffffffffff0f7424 */ /* 0x000fc400078e00ff */
[----:B------:R-:W-:Y:S02]  /*14b20*/  IMAD.MOV.U32 R3, RZ, RZ, R14 ;  /* 0x000000ffff037224 */ /* 0x000fe400078e000e */
[----:B0-----:R-:W-:-:S07]  /*14b30*/  IMAD R6, R6, 0x2, R22 ;  /* 0x0000000206067824 */ /* 0x001fce00078e0216 */
[----:B-1---5:R-:W-:Y:S05]  /*14b40*/  WARPSYNC.COLLECTIVE R15, `(.L_x_12274) ;  /* 0x000000000f087348 */ /* 0x022fea0003c00000 */
[----:B------:R0:W2:Y:S02]  /*14b50*/  SHFL.IDX P6, R14, R13, R12, R11 ;  /* 0x0000000c0d0e7389 */ /* 0x0000a400000c000b */
[----:B012--5:R-:W-:Y:S01]  /*14b60*/  ENDCOLLECTIVE ;  /* 0x000000000000791b */ /* 0x027fe20003800000 */
.L_x_12274:
[----:B------:R-:W-:Y:S02]  /*14b70*/  IMAD.MOV.U32 R13, RZ, RZ, R9 ;  /* 0x000000ffff0d7224 */ /* 0x000fe400078e0009 */
[----:B------:R-:W-:Y:S01]  /*14b80*/  IMAD.MOV.U32 R12, RZ, RZ, 0x1 ;  /* 0x00000001ff0c7424 */ /* 0x000fe200078e00ff */
[----:B------:R-:W-:Y:S01]  /*14b90*/  SHF.L.U32 R21, R21, 0x3, RZ ;  /* 0x0000000315157819 */ /* 0x000fe200000006ff */
[----:B------:R-:W-:-:S07]  /*14ba0*/  IMAD.MOV.U32 R2, RZ, RZ, R14 ;  /* 0x000000ffff027224 */ /* 0x000fce00078e000e */
[----:B------:R-:W-:Y:S05]  /*14bb0*/  WARPSYNC.COLLECTIVE R15, `(.L_x_12275) ;  /* 0x000000000f087348 */ /* 0x000fea0003c00000 */
[----:B------:R0:W1:Y:S02]  /*14bc0*/  SHFL.IDX P6, R14, R13, R12, R11 ;  /* 0x0000000c0d0e7389 */ /* 0x00006400000c000b */
[----:B01----:R-:W-:Y:S01]  /*14bd0*/  ENDCOLLECTIVE ;  /* 0x000000000000791b */ /* 0x003fe20003800000 */
.L_x_12275:
[----:B------:R-:W-:-:S05]  /*14be0*/  LOP3.LUT R21, R21, 0x18, RZ, 0xc0, !PT ;  /* 0x0000001815157812 */ /* 0x000fca00078ec0ff */
[----:B------:R-:W-:-:S05]  /*14bf0*/  IMAD.SHL.U32 R0, R21, 0x2, RZ ;  /* 0x0000000215007824 */ /* 0x000fca00078e00ff */
[----:B------:R-:W-:Y:S01]  /*14c00*/  IADD3 R2, P0, R2, R0, RZ ;  /* 0x0000000002027210 */ /* 0x000fe20007f1e0ff */
[----:B------:R-:W-:-:S04]  /*14c10*/  IMAD.MOV.U32 R13, RZ, RZ, R7 ;  /* 0x000000ffff0d7224 */ /* 0x000fc800078e0007 */
[----:B------:R-:W-:Y:S01]  /*14c20*/  IMAD.X R3, RZ, RZ, R3, P0 ;  /* 0x000000ffff037224 */ /* 0x000fe200000e0603 */
        /* <DEDUP_REMOVED lines=14> */
.L_x_12276:
[----:B------:R-:W-:Y:S02]  /*14d10*/  IMAD.MOV.U32 R13, RZ, RZ, R9 ;  /* 0x000000ffff0d7224 */ /* 0x000fe400078e0009 */
[----:B------:R-:W-:Y:S01]  /*14d20*/  IMAD.MOV.U32 R12, RZ, RZ, 0x2 ;  /* 0x00000002ff0c7424 */ /* 0x000fe200078e00ff */
[----:B------:R-:W-:-:S07]  /*14d30*/  MOV R2, R14 ;  /* 0x0000000e00027202 */ /* 0x000fce0000000f00 */
[----:B------:R-:W-:Y:S05]  /*14d40*/  WARPSYNC.COLLECTIVE R15, `(.L_x_12277) ;  /* 0x000000000f087348 */ /* 0x000fea0003c00000 */
[----:B------:R0:W1:Y:S02]  /*14d50*/  SHFL.IDX P6, R14, R13, R12, R11 ;  /* 0x0000000c0d0e7389 */ /* 0x00006400000c000b */
[----:B01----:R-:W-:Y:S01]  /*14d60*/  ENDCOLLECTIVE ;  /* 0x000000000000791b */ /* 0x003fe20003800000 */
.L_x_12277:
        /* <DEDUP_REMOVED lines=13> */
.L_x_12278:
        /* <DEDUP_REMOVED lines=9> */
[----:B------:R-:W-:Y:S02]  /*14ed0*/  IMAD.MOV.U32 R13, RZ, RZ, R9 ;  /* 0x000000ffff0d7224 */ /* 0x000fe400078e0009 */
[----:B------:R-:W-:Y:S01]  /*14ee0*/  IMAD.MOV.U32 R12, RZ, RZ, 0x3 ;  /* 0x00000003ff0c7424 */ /* 0x000fe200078e00ff */
[----:B------:R0:W-:Y:S06]  /*14ef0*/  LDGSTS.E.BYPASS.LTC128B.128 [R6+0x18400], desc[UR36][R2.64+0x40], !P5 ;  /* 0x1840004002067fae */ /* 0x0001ec000e901d64 */
[----:B0----5:R-:W-:Y:S05]  /*14f00*/  WARPSYNC.COLLECTIVE R15, `(.L_x_12279) ;  /* 0x000000000f087348 */ /* 0x021fea0003c00000 */
[----:B------:R1:W2:Y:S02]  /*14f10*/  SHFL.IDX P6, R14, R13, R12, R11 ;  /* 0x0000000c0d0e7389 */ /* 0x0002a400000c000b */
[----:B012--5:R-:W-:Y:S01]  /*14f20*/  ENDCOLLECTIVE ;  /* 0x000000000000791b */ /* 0x027fe20003800000 */
.L_x_12279:
[----:B------:R-:W-:Y:S01]  /*14f30*/  @!PT LDS RZ, [RZ] ;  /* 0x00000000fffff984 */ /* 0x000fe20000000800 */
[----:B------:R-:W-:Y:S01]  /*14f40*/  @!PT LDS RZ, [RZ] ;  /* 0x00000000fffff984 */ /* 0x000fe20000000800 */
[----:B------:R-:W-:Y:S01]  /*14f50*/  @!PT LDS RZ, [RZ] ;  /* 0x00000000fffff984 */ /* 0x000fe20000000800 */
[----:B------:R0:W-:Y:S01]  /*14f60*/  LDGSTS.E.BYPASS.LTC128B.128 [R6+0x1a400], desc[UR36][R2.64+0x80], !P4 ;  /* 0x1a40008002067fae */ /* 0x0001e2000e101d64 */
[----:B------:R-:W-:Y:S01]  /*14f70*/  IMAD.MOV.U32 R13, RZ, RZ, R7 ;  /* 0x000000ffff0d7224 */ /* 0x000fe200078e0007 */
[----:B------:R-:W-:-:S07]  /*14f80*/  MOV R21, R14 ;  /* 0x0000000e00157202 */ /* 0x000fce0000000f00 */
[----:B0-----:R-:W-:Y:S05]  /*14f90*/  WARPSYNC.COLLECTIVE R15, `(.L_x_12280) ;  /* 0x000000000f087348 */ /* 0x001fea0003c00000 */
[----:B------:R1:W2:Y:S02]  /*14fa0*/  SHFL.IDX P6, R14, R13, R12, R11 ;  /* 0x0000000c0d0e7389 */ /* 0x0002a400000c000b */
[----:B012---:R-:W-:Y:S01]  /*14fb0*/  ENDCOLLECTIVE ;  /* 0x000000000000791b */ /* 0x007fe20003800000 */
.L_x_12280:
[----:B------:R-:W-:Y:S01]  /*14fc0*/  IMAD.MOV.U32 R2, RZ, RZ, R14 ;  /* 0x000000ffff027224 */ /* 0x000fe200078e000e */
[----:B------:R-:W-:Y:S06]  /*14fd0*/  BRA `(.L_x_12281) ;  /* 0xffffffc4003c7947 */ /* 0x000fec000383ffff */
.L_x_12202:
[----:B--2---:R2:W3:Y:S02]  /*14fe0*/  SYNCS.PHASECHK.TRANS64.TRYWAIT P0, [R6+URZ+0x2d860], R2 ;  /* 0x02d86002060075a7 */ /* 0x0044e4000800017f */
[----:B---3--:R-:W-:Y:S05]  /*14ff0*/  @!P0 NANOSLEEP.SYNCS 0x989680 ;  /* 0x009896800000895d */ /* 0x008fea0003900000 */
[----:B------:R-:W3:Y:S02]  /*15000*/  @!P0 SYNCS.PHASECHK.TRANS64 P0, [R6+URZ+0x2d860], R2 ;  /* 0x02d86002060085a7 */ /* 0x000ee4000800007f */
[----:B---3--:R-:W-:Y:S05]  /*15010*/  @!P0 BRA `(.L_x_12202) ;  /* 0xfffffffc00f08947 */ /* 0x008fea000383ffff */
[----:B------:R-:W-:Y:S05]  /*15020*/  BRA `(.L_x_12282) ;  /* 0xffffffc400a47947 */ /* 0x000fea000383ffff */
.L_x_12203:
[----:B------:R-:W-:Y:S01]  /*15030*/  BSSY B1, `(.L_x_12283) ;  /* 0x0000008000017945 */ /* 0x000fe20003800000 */
[----:B------:R-:W-:Y:S02]  /*15040*/  IMAD.MOV.U32 R13, RZ, RZ, R23 ;  /* 0x000000ffff0d7224 */ /* 0x000fe400078e0017 */
[----:B------:R-:W-:Y:S02]  /*15050*/  IMAD.MOV.U32 R12, RZ, RZ, RZ ;  /* 0x000000ffff0c7224 */ /* 0x000fe400078e00ff */
[----:B------:R-:W-:Y:S02]  /*15060*/  IMAD.MOV.U32 R11, RZ, RZ, 0x1c1f ;  /* 0x00001c1fff0b7424 */ /* 0x000fe400078e00ff */
[----:B------:R-:W-:-:S07]  /*15070*/  IMAD.MOV.U32 R15, RZ, RZ, -0x1 ;  /* 0xffffffffff0f7424 */ /* 0x000fce00078e00ff */
[----:B--2---:R-:W-:Y:S05]  /*15080*/  WARPSYNC.COLLECTIVE R15, `(.L_x_12284) ;  /* 0x000000000f087348 */ /* 0x004fea0003c00000 */
[----:B------:R0:W1:Y:S02]  /*15090*/  SHFL.IDX P6, R14, R13, R12, R11 ;  /* 0x0000000c0d0e7389 */ /* 0x00006400000c000b */
[----:B012---:R-:W-:Y:S01]  /*150a0*/  ENDCOLLECTIVE ;  /* 0x000000000000791b */ /* 0x007fe20003800000 */
.L_x_12284:
[----:B------:R-:W-:Y:S05]  /*150b0*/  BSYNC B1 ;  /* 0x0000000000017941 */ /* 0x000fea0003800000 */
.L_x_12283:
[----:B------:R-:W-:Y:S01]  /*150c0*/  IMAD.MOV.U32 R13, RZ, RZ, R18 ;  /* 0x000000ffff0d7224 */ /* 0x000fe200078e0012 */
[----:B------:R-:W-:Y:S01]  /*150d0*/  MOV R11, 0x1c1f ;  /* 0x00001c1f000b7802 */ /* 0x000fe20000000f00 */
[----:B------:R-:W-:Y:S02]  /*150e0*/  IMAD.MOV.U32 R12, RZ, RZ, RZ ;  /* 0x000000ffff0c7224 */ /* 0x000fe400078e00ff */
[----:B------:R-:W-:Y:S02]  /*150f0*/  IMAD.MOV.U32 R15, RZ, RZ, -0x1 ;  /* 0xffffffffff0f7424 */ /* 0x000fe400078e00ff */
[----:B------:R-:W-:Y:S02]  /*15100*/  IMAD.MOV.U32 R3, RZ, RZ, R14 ;  /* 0x000000ffff037224 */ /* 0x000fe400078e000e */
[----:B------:R-:W-:-:S07]  /*15110*/  IMAD R5, R5, 0x2, R22 ;  /* 0x0000000205057824 */ /* 0x000fce00078e0216 */
[----:B------:R-:W-:Y:S05]  /*15120*/  WARPSYNC.COLLECTIVE R15, `(.L_x_12285) ;  /* 0x000000000f087348 */ /* 0x000fea0003c00000 */
[----:B------:R0:W1:Y:S02]  /*15130*/  SHFL.IDX P6, R14, R13, R12, R11 ;  /* 0x0000000c0d0e7389 */ /* 0x00006400000c000b */
[----:B01----:R-:W-:Y:S01]  /*15140*/  ENDCOLLECTIVE ;  /* 0x000000000000791b */ /* 0x003fe20003800000 */
.L_x_12285:
[----:B------:R-:W-:Y:S02]  /*15150*/  IMAD.MOV.U32 R13, RZ, RZ, R23 ;  /* 0x000000ffff0d7224 */ /* 0x000fe400078e0017 */
[----:B------:R-:W-:Y:S02]  /*15160*/  IMAD.MOV.U32 R12, RZ, RZ, 0x1 ;  /* 0x00000001ff0c7424 */ /* 0x000fe400078e00ff */
[----:B------:R-:W-:-:S07]  /*15170*/  IMAD.MOV.U32 R2, RZ, RZ, R14 ;  /* 0x000000ffff027224 */ /* 0x000fce00078e000e */
[----:B------:R-:W-:Y:S05]  /*15180*/  WARPSYNC.COLLECTIVE R15, `(.L_x_12286) ;  /* 0x000000000f087348 */ /* 0x000fea0003c00000 */
[----:B------:R0:W1:Y:S02]  /*15190*/  SHFL.IDX P6, R14, R13, R12, R11 ;  /* 0x0000000c0d0e7389 */ /* 0x00006400000c000b */
[----:B01----:R-:W-:Y:S01]  /*151a0*/  ENDCOLLECTIVE ;  /* 0x000000000000791b */ /* 0x003fe20003800000 */
.L_x_12286:
        /* <DEDUP_REMOVED lines=16> */
.L_x_12287:
[----:B------:R-:W-:Y:S02]  /*152b0*/  IMAD.MOV.U32 R13, RZ, RZ, R23 ;  /* 0x000000ffff0d7224 */ /* 0x000fe400078e0017 */
[----:B------:R-:W-:Y:S02]  /*152c0*/  IMAD.MOV.U32 R12, RZ, RZ, 0x2 ;  /* 0x00000002ff0c7424 */ /* 0x000fe400078e00ff */
[----:B------:R-:W-:-:S07]  /*152d0*/  IMAD.MOV.U32 R2, RZ, RZ, R14 ;  /* 0x000000ffff027224 */ /* 0x000fce00078e000e */
[----:B------:R-:W-:Y:S05]  /*152e0*/  WARPSYNC.COLLECTIVE R15, `(.L_x_12288) ;  /* 0x000000000f087348 */ /* 0x000fea0003c00000 */
[----:B------:R0:W1:Y:S02]  /*152f0*/  SHFL.IDX P6, R14, R13, R12, R11 ;  /* 0x0000000c0d0e7389 */ /* 0x00006400000c000b */
[----:B01----:R-:W-:Y:S01]  /*15300*/  ENDCOLLECTIVE ;  /* 0x000000000000791b */ /* 0x003fe20003800000 */
.L_x_12288:
        /* <DEDUP_REMOVED lines=16> */
.L_x_12289:
[----:B------:R-:W-:Y:S02]  /*15410*/  IMAD.MOV.U32 R13, RZ, RZ, R23 ;  /* 0x000000ffff0d7224 */ /* 0x000fe400078e0017 */
[----:B------:R-:W-:Y:S02]  /*15420*/  IMAD.MOV.U32 R12, RZ, RZ, 0x3 ;  /* 0x00000003ff0c7424 */ /* 0x000fe400078e00ff */
[----:B------:R-:W-:-:S07]  /*15430*/  IMAD.MOV.U32 R2, RZ, RZ, R14 ;  /* 0x000000ffff027224 */ /* 0x000fce00078e000e */
[----:B------:R-:W-:Y:S05]  /*15440*/  WARPSYNC.COLLECTIVE R15, `(.L_x_12290) ;  /* 0x000000000f087348 */ /* 0x000fea0003c00000 */
[----:B------:R0:W1:Y:S02]  /*15450*/  SHFL.IDX P6, R14, R13, R12, R11 ;  /* 0x0000000c0d0e7389 */ /* 0x00006400000c000b */
[----:B01----:R-:W-:Y:S01]  /*15460*/  ENDCOLLECTIVE ;  /* 0x000000000000791b */ /* 0x003fe20003800000 */
.L_x_12290:
[----:B------:R-:W-:-:S05]  /*15470*/  IADD3 R2, P0, R2, R0, RZ ;  /* 0x0000000002027210 */ /* 0x000fca0007f1e0ff */
        /* <DEDUP_REMOVED lines=12> */
.L_x_12291:
        /* <DEDUP_REMOVED lines=8> */
.L_x_12211:
[----:B-1----:R1:W2:Y:S02]  /*155c0*/  SYNCS.PHASECHK.TRANS64.TRYWAIT P0, [R0+URZ+0x2d860], R3 ;  /* 0x02d86003000075a7 */ /* 0x0022a4000800017f */
[----:B--2---:R-:W-:Y:S05]  /*155d0*/  @!P0 NANOSLEEP.SYNCS 0x989680 ;  /* 0x009896800000895d */ /* 0x004fea0003900000 */
[----:B------:R-:W2:Y:S02]  /*155e0*/  @!P0 SYNCS.PHASECHK.TRANS64 P0, [R0+URZ+0x2d860], R3 ;  /* 0x02d86003000085a7 */ /* 0x000ea4000800007f */
[----:B--2---:R-:W-:Y:S05]  /*155f0*/  @!P0 BRA `(.L_x_12211) ;  /* 0xfffffffc00f08947 */ /* 0x004fea000383ffff */
[----:B------:R-:W-:Y:S05]  /*15600*/  BRA `(.L_x_12293) ;  /* 0xffffffc8002c7947 */ /* 0x000fea000383ffff */
.L_x_12212:
        /* <DEDUP_REMOVED lines=8> */
.L_x_12295:
[----:B------:R-:W-:Y:S05]  /*15690*/  BSYNC B0 ;  /* 0x0000000000007941 */ /* 0x000fea0003800000 */
.L_x_12294:
        /* <DEDUP_REMOVED lines=10> */
.L_x_12296:
        /* <DEDUP_REMOVED lines=17> */
.L_x_12297:
        /* <DEDUP_REMOVED lines=14> */
.L_x_12298:
[----:B------:R-:W-:Y:S01]  /*15930*/  MOV R13, R23 ;  /* 0x00000017000d7202 */ /* 0x000fe20000000f00 */
[----:B------:R-:W-:Y:S01]  /*15940*/  IMAD.MOV.U32 R12, RZ, RZ, 0x2 ;  /* 0x00000002ff0c7424 */ /* 0x000fe200078e00ff */
[----:B------:R-:W-:-:S13]  /*15950*/  IADD3 R2, P4, R14, R5, RZ ;  /* 0x000000050e027210 */ /* 0x000fda0007f9e0ff */
[----:B------:R-:W-:Y:S05]  /*15960*/  WARPSYNC.COLLECTIVE R15, `(.L_x_12299) ;  /* 0x000000000f087348 */ /* 0x000fea0003c00000 */
[----:B------:R0:W1:Y:S02]  /*15970*/  SHFL.IDX P6, R14, R13, R12, R11 ;  /* 0x0000000c0d0e7389 */ /* 0x00006400000c000b */
[----:B01----:R-:W-:Y:S01]  /*15980*/  ENDCOLLECTIVE ;  /* 0x000000000000791b */ /* 0x003fe20003800000 */
.L_x_12299:
        /* <DEDUP_REMOVED lines=15> */
.L_x_12300:
[----:B------:R-:W-:Y:S02]  /*15a80*/  IMAD.MOV.U32 R13, RZ, RZ, R23 ;  /* 0x000000ffff0d7224 */ /* 0x000fe400078e0017 */
[----:B------:R-:W-:Y:S01]  /*15a90*/  IMAD.MOV.U32 R12, RZ, RZ, 0x3 ;  /* 0x00000003ff0c7424 */ /* 0x000fe200078e00ff */
[----:B------:R-:W-:-:S13]  /*15aa0*/  IADD3 R2, P4, R14, R5, RZ ;  /* 0x000000050e027210 */ /* 0x000fda0007f9e0ff */
[----:B------:R-:W-:Y:S05]  /*15ab0*/  WARPSYNC.COLLECTIVE R15, `(.L_x_12301) ;  /* 0x000000000f087348 */ /* 0x000fea0003c00000 */
[----:B------:R0:W1:Y:S02]  /*15ac0*/  SHFL.IDX P6, R14, R13, R12, R11 ;  /* 0x0000000c0d0e7389 */ /* 0x00006400000c000b */
[----:B01----:R-:W-:Y:S01]  /*15ad0*/  ENDCOLLECTIVE ;  /* 0x000000000000791b */ /* 0x003fe20003800000 */
.L_x_12301:
        /* <DEDUP_REMOVED lines=14> */
.L_x_12302:
[----:B------:R-:W-:Y:S05]  /*15bc0*/  BRA `(.L_x_12303) ;  /* 0xffffffc400a07947 */ /* 0x000fea000383ffff */
.L_x_12217:
        /* <DEDUP_REMOVED lines=8> */
.L_x_12305:
[----:B------:R-:W-:Y:S05]  /*15c50*/  BSYNC B0 ;  /* 0x0000000000007941 */ /* 0x000fea0003800000 */
.L_x_12304:
        /* <DEDUP_REMOVED lines=9> */
.L_x_12306:
        /* <DEDUP_REMOVED lines=23> */
.L_x_12307:
[----:B------:R-:W-:Y:S01]  /*15e60*/  IMAD.MOV.U32 R12, RZ, RZ, 0x2 ;  /* 0x00000002ff0c7424 */ /* 0x000fe200078e00ff */
[----:B------:R-:W-:-:S05]  /*15e70*/  SEL R4, R14, RZ, P1 ;  /* 0x000000ff0e047207 */ /* 0x000fca0000800000 */
[----:B------:R-:W-:-:S04]  /*15e80*/  IMAD.IADD R4, R13, 0x1, R4 ;  /* 0x000000010d047824 */ /* 0x000fc800078e0204 */
[----:B------:R-:W-:-:S07]  /*15e90*/  IMAD.MOV.U32 R13, RZ, RZ, R4 ;  /* 0x000000ffff0d7224 */ /* 0x000fce00078e0004 */
[----:B------:R-:W-:Y:S05]  /*15ea0*/  WARPSYNC.COLLECTIVE R15, `(.L_x_12308) ;  /* 0x000000000f087348 */ /* 0x000fea0003c00000 */
[----:B------:R0:W1:Y:S02]  /*15eb0*/  SHFL.UP P6, R14, R13, R12, R11 ;  /* 0x0400000c0d0e7389 */ /* 0x00006400000c000b */
[----:B01----:R-:W-:Y:S01]  /*15ec0*/  ENDCOLLECTIVE ;  /* 0x000000000000791b */ /* 0x003fe20003800000 */
.L_x_12308:
[----:B------:R-:W-:Y:S01]  /*15ed0*/  IMAD.MOV.U32 R12, RZ, RZ, 0x4 ;  /* 0x00000004ff0c7424 */ /* 0x000fe200078e00ff */
[----:B------:R-:W-:-:S05]  /*15ee0*/  SEL R3, R14, RZ, P2 ;  /* 0x000000ff0e037207 */ /* 0x000fca0001000000 */
[----:B------:R-:W-:-:S04]  /*15ef0*/  IMAD.IADD R2, R4, 0x1, R3 ;  /* 0x0000000104027824 */ /* 0x000fc800078e0203 */
[----:B------:R-:W-:-:S07]  /*15f00*/  IMAD.MOV.U32 R13, RZ, RZ, R2 ;  /* 0x000000ffff0d7224 */ /* 0x000fce00078e0002 */
[----:B------:R-:W-:Y:S05]  /*15f10*/  WARPSYNC.COLLECTIVE R15, `(.L_x_12309) ;  /* 0x000000000f087348 */ /* 0x000fea0003c00000 */
[----:B------:R0:W1:Y:S02]  /*15f20*/  SHFL.UP P6, R14, R13, R12, R11 ;  /* 0x0400000c0d0e7389 */ /* 0x00006400000c000b */
[----:B01----:R-:W-:Y:S01]  /*15f30*/  ENDCOLLECTIVE ;  /* 0x000000000000791b */ /* 0x003fe20003800000 */
.L_x_12309:
[----:B------:R-:W-:Y:S01]  /*15f40*/  IMAD.MOV.U32 R12, RZ, RZ, 0x8 ;  /* 0x00000008ff0c7424 */ /* 0x000fe200078e00ff */
[----:B------:R-:W-:-:S04]  /*15f50*/  SEL R3, R14, RZ, P3 ;  /* 0x000000ff0e037207 */ /* 0x000fc80001800000 */
[----:B------:R-:W-:-:S05]  /*15f60*/  IADD3 R3, R2, R3, RZ ;  /* 0x0000000302037210 */ /* 0x000fca0007ffe0ff */
[----:B------:R-:W-:-:S07]  /*15f70*/  IMAD.MOV.U32 R13, RZ, RZ, R3 ;  /* 0x000000ffff0d7224 */ /* 0x000fce00078e0003 */
[----:B------:R-:W-:Y:S05]  /*15f80*/  WARPSYNC.COLLECTIVE R15, `(.L_x_12310) ;  /* 0x000000000f087348 */ /* 0x000fea0003c00000 */
[----:B------:R0:W1:Y:S02]  /*15f90*/  SHFL.UP P6, R14, R13, R12, R11 ;  /* 0x0400000c0d0e7389 */ /* 0x00006400000c000b */
[----:B01----:R-:W-:Y:S01]  /*15fa0*/  ENDCOLLECTIVE ;  /* 0x000000000000791b */ /* 0x003fe20003800000 */
.L_x_12310:
[----:B------:R-:W-:Y:S01]  /*15fb0*/  IMAD.MOV.U32 R12, RZ, RZ, 0x10 ;  /* 0x00000010ff0c7424 */ /* 0x000fe200078e00ff */
[----:B------:R-:W-:-:S05]  /*15fc0*/  SEL R4, R14, RZ, P4 ;  /* 0x000000ff0e047207 */ /* 0x000fca0002000000 */
[----:B------:R-:W-:-:S04]  /*15fd0*/  IMAD.IADD R4, R3, 0x1, R4 ;  /* 0x0000000103047824 */ /* 0x000fc800078e0204 */
[----:B------:R-:W-:-:S07]  /*15fe0*/  IMAD.MOV.U32 R13, RZ, RZ, R4 ;  /* 0x000000ffff0d7224 */ /* 0x000fce00078e0004 */
[----:B------:R-:W-:Y:S05]  /*15ff0*/  WARPSYNC.COLLECTIVE R15, `(.L_x_12311) ;  /* 0x000000000f087348 */ /* 0x000fea0003c00000 */
[----:B------:R0:W1:Y:S02]  /*16000*/  SHFL.UP P6, R14, R13, R12, R11 ;  /* 0x0400000c0d0e7389 */ /* 0x00006400000c000b */
[----:B01----:R-:W-:Y:S01]  /*16010*/  ENDCOLLECTIVE ;  /* 0x000000000000791b */ /* 0x003fe20003800000 */
.L_x_12311:
        /* <DEDUP_REMOVED lines=8> */
.L_x_12312:
[----:B------:R-:W-:Y:S05]  /*160a0*/  BRA `(.L_x_12313) ;  /* 0xffffffc400c07947 */ /* 0x000fea000383ffff */
.L_x_12220:
[----:B------:R-:W-:Y:S01]  /*160b0*/  BSSY B0, `(.L_x_12314) ;  /* 0x0000007000007945 */ /* 0x000fe20003800000 */
[----:B------:R-:W-:Y:S01]  /*160c0*/  MOV R12, 0x1 ;  /* 0x00000001000c7802 */ /* 0x000fe20000000f00 */
[----:B------:R-:W-:Y:S02]  /*160d0*/  IMAD.MOV.U32 R11, RZ, RZ, RZ ;  /* 0x000000ffff0b7224 */ /* 0x000fe400078e00ff */
[----:B------:R-:W-:-:S07]  /*160e0*/  IMAD.MOV.U32 R15, RZ, RZ, -0x1 ;  /* 0xffffffffff0f7424 */ /* 0x000fce00078e00ff */
[----:B------:R-:W-:Y:S05]  /*160f0*/  WARPSYNC.COLLECTIVE R15, `(.L_x_12315) ;  /* 0x000000000f087348 */ /* 0x000fea0003c00000 */
[----:B------:R0:W1:Y:S02]  /*16100*/  SHFL.UP P6, R14, R13, R12, R11 ;  /* 0x0400000c0d0e7389 */ /* 0x00006400000c000b */
[----:B01----:R-:W-:Y:S01]  /*16110*/  ENDCOLLECTIVE ;  /* 0x000000000000791b */ /* 0x003fe20003800000 */
.L_x_12315:
[----:B------:R-:W-:Y:S05]  /*16120*/  BSYNC B0 ;  /* 0x0000000000007941 */ /* 0x000fea0003800000 */
.L_x_12314:
        /* <DEDUP_REMOVED lines=8> */
.L_x_12316:
[----:B------:R-:W-:Y:S01]  /*161b0*/  IMAD.MOV.U32 R12, RZ, RZ, 0x4 ;  /* 0x00000004ff0c7424 */ /* 0x000fe200078e00ff */
[----:B------:R-:W-:-:S05]  /*161c0*/  SEL R14, R14, RZ, P2 ;  /* 0x000000ff0e0e7207 */ /* 0x000fca0001000000 */
[----:B------:R-:W-:-:S04]  /*161d0*/  IMAD.IADD R3, R13, 0x1, R14 ;  /* 0x000000010d037824 */ /* 0x000fc800078e020e */
[----:B------:R-:W-:-:S07]  /*161e0*/  IMAD.MOV.U32 R13, RZ, RZ, R3 ;  /* 0x000000ffff0d7224 */ /* 0x000fce00078e0003 */
[----:B------:R-:W-:Y:S05]  /*161f0*/  WARPSYNC.COLLECTIVE R15, `(.L_x_12317) ;  /* 0x000000000f087348 */ /* 0x000fea0003c00000 */
[----:B------:R0:W1:Y:S02]  /*16200*/  SHFL.UP P6, R14, R13, R12, R11 ;  /* 0x0400000c0d0e7389 */ /* 0x00006400000c000b */
[----:B01----:R-:W-:Y:S01]  /*16210*/  ENDCOLLECTIVE ;  /* 0x000000000000791b */ /* 0x003fe20003800000 */
.L_x_12317:
[----:B------:R-:W-:Y:S01]  /*16220*/  IMAD.MOV.U32 R12, RZ, RZ, 0x8 ;  /* 0x00000008ff0c7424 */ /* 0x000fe200078e00ff */
[----:B------:R-:W-:-:S04]  /*16230*/  SEL R4, R14, RZ, P3 ;  /* 0x000000ff0e047207 */ /* 0x000fc80001800000 */
[----:B------:R-:W-:-:S05]  /*16240*/  IADD3 R4, R3, R4, RZ ;  /* 0x0000000403047210 */ /* 0x000fca0007ffe0ff */
[----:B------:R-:W-:-:S07]  /*16250*/  IMAD.MOV.U32 R13, RZ, RZ, R4 ;  /* 0x000000ffff0d7224 */ /* 0x000fce00078e0004 */
[----:B------:R-:W-:Y:S05]  /*16260*/  WARPSYNC.COLLECTIVE R15, `(.L_x_12318) ;  /* 0x000000000f087348 */ /* 0x000fea0003c00000 */
[----:B------:R0:W1:Y:S02]  /*16270*/  SHFL.UP P6, R14, R13, R12, R11 ;  /* 0x0400000c0d0e7389 */ /* 0x00006400000c000b */
[----:B01----:R-:W-:Y:S01]  /*16280*/  ENDCOLLECTIVE ;  /* 0x000000000000791b */ /* 0x003fe20003800000 */
.L_x_12318:
[----:B------:R-:W-:Y:S01]  /*16290*/  IMAD.MOV.U32 R12, RZ, RZ, 0x10 ;  /* 0x00000010ff0c7424 */ /* 0x000fe200078e00ff */
[----:B------:R-:W-:-:S05]  /*162a0*/  SEL R7, R14, RZ, P4 ;  /* 0x000000ff0e077207 */ /* 0x000fca0002000000 */
[----:B------:R-:W-:-:S04]  /*162b0*/  IMAD.IADD R7, R4, 0x1, R7 ;  /* 0x0000000104077824 */ /* 0x000fc800078e0207 */
[----:B------:R-:W-:-:S07]  /*162c0*/  IMAD.MOV.U32 R13, RZ, RZ, R7 ;  /* 0x000000ffff0d7224 */ /* 0x000fce00078e0007 */
[----:B------:R-:W-:Y:S05]  /*162d0*/  WARPSYNC.COLLECTIVE R15, `(.L_x_12319) ;  /* 0x000000000f087348 */ /* 0x000fea0003c00000 */
[----:B------:R0:W1:Y:S02]  /*162e0*/  SHFL.UP P6, R14, R13, R12, R11 ;  /* 0x0400000c0d0e7389 */ /* 0x00006400000c000b */
[----:B01----:R-:W-:Y:S01]  /*162f0*/  ENDCOLLECTIVE ;  /* 0x000000000000791b */ /* 0x003fe20003800000 */
.L_x_12319:
        /* <DEDUP_REMOVED lines=8> */
.L_x_12320:
[----:B------:R-:W-:Y:S05]  /*16380*/  BRA `(.L_x_12321) ;  /* 0xffffffc400ac7947 */ /* 0x000fea000383ffff */
.L_x_12222:
[----:B------:R-:W-:Y:S01]  /*16390*/  BSSY B0, `(.L_x_12322) ;  /* 0x0000006000007945 */ /* 0x000fe20003800000 */
[----:B------:R-:W-:Y:S02]  /*163a0*/  PLOP3.LUT P6, PT, P6, PT, PT, 0x8, 0x0 ;  /* 0x000000000000781c */ /* 0x000fe400037ce170 */
[----:B------:R-:W-:-:S11]  /*163b0*/  MOV R15, 0xffffffff ;  /* 0xffffffff000f7802 */ /* 0x000fd60000000f00 */
[----:B0-----:R-:W-:Y:S05]  /*163c0*/  WARPSYNC.COLLECTIVE R15, `(.L_x_12323) ;  /* 0x000000000f087348 */ /* 0x001fea0003c00000 */
[----:B------:R-:W-:Y:S01]  /*163d0*/  VOTE.ANY R14, PT, P6 ;  /* 0x00000000000e7806 */ /* 0x000fe200030e0100 */
[----:B0-----:R-:W-:Y:S06]  /*163e0*/  ENDCOLLECTIVE ;  /* 0x000000000000791b */ /* 0x001fec0003800000 */
.L_x_12323:
[----:B------:R-:W-:Y:S05]  /*163f0*/  BSYNC B0 ;  /* 0x0000000000007941 */ /* 0x000fea0003800000 */
.L_x_12322:
        /* <DEDUP_REMOVED lines=10> */
.L_x_12324:
[----:B------:R-:W-:Y:S02]  /*164a0*/  IMAD.MOV.U32 R13, RZ, RZ, R5 ;  /* 0x000000ffff0d7224 */ /* 0x000fe400078e0005 */
[----:B------:R-:W-:-:S07]  /*164b0*/  IMAD.MOV.U32 R17, RZ, RZ, R14 ;  /* 0x000000ffff117224 */ /* 0x000fce00078e000e */
[----:B------:R-:W-:Y:S05]  /*164c0*/  WARPSYNC.COLLECTIVE R15, `(.L_x_12325) ;  /* 0x000000000f087348 */ /* 0x000fea0003c00000 */
[----:B------:R0:W1:Y:S02]  /*164d0*/  SHFL.IDX P6, R14, R13, R12, R11 ;  /* 0x0000000c0d0e7389 */ /* 0x00006400000c000b */
[----:B01----:R-:W-:Y:S01]  /*164e0*/  ENDCOLLECTIVE ;  /* 0x000000000000791b */ /* 0x003fe20003800000 */
.L_x_12325:
[----:B------:R-:W-:Y:S01]  /*164f0*/  IMAD.MOV.U32 R5, RZ, RZ, R14 ;  /* 0x000000ffff057224 */ /* 0x000fe200078e000e */
[----:B------:R-:W-:Y:S06]  /*16500*/  BRA `(.L_x_12326) ;  /* 0xffffffc4008c7947 */ /* 0x000fec000383ffff */
.L_x_12224:
[----:B------:R-:W-:Y:S01]  /*16510*/  BSSY B0, `(.L_x_12327) ;  /* 0x0000007000007945 */ /* 0x000fe20003800000 */
[----:B------:R-:W-:Y:S01]  /*16520*/  MOV R13, R2 ;  /* 0x00000002000d7202 */ /* 0x000fe20000000f00 */
[----:B------:R-:W-:Y:S02]  /*16530*/  IMAD.MOV.U32 R11, RZ, RZ, 0x1f ;  /* 0x0000001fff0b7424 */ /* 0x000fe400078e00ff */
[----:B------:R-:W-:-:S07]  /*16540*/  IMAD.MOV.U32 R15, RZ, RZ, -0x1 ;  /* 0xffffffffff0f7424 */ /* 0x000fce00078e00ff */
[----:B0123--:R-:W-:Y:S05]  /*16550*/  WARPSYNC.COLLECTIVE R15, `(.L_x_12328) ;  /* 0x000000000f087348 */ /* 0x00ffea0003c00000 */
[----:B------:R4:W0:Y:S02]  /*16560*/  SHFL.IDX P6, R14, R13, R12, R11 ;  /* 0x0000000c0d0e7389 */ /* 0x00082400000c000b */
[----:B01234-:R-:W-:Y:S01]  /*16570*/  ENDCOLLECTIVE ;  /* 0x000000000000791b */ /* 0x01ffe20003800000 */
.L_x_12328:
[----:B------:R-:W-:Y:S05]  /*16580*/  BSYNC B0 ;  /* 0x0000000000007941 */ /* 0x000fea0003800000 */
.L_x_12327:
[----:B------:R-:W-:Y:S01]  /*16590*/  IMAD.MOV.U32 R16, RZ, RZ, R14 ;  /* 0x000000ffff107224 */ /* 0x000fe200078e000e */
[----:B------:R-:W-:Y:S06]  /*165a0*/  BRA `(.L_x_12223) ;  /* 0xffffffc4007c7947 */ /* 0x000fec000383ffff */
.L_x_12230:
[----:B0-----:R0:W1:Y:S02]  /*165b0*/  SYNCS.PHASECHK.TRANS64.TRYWAIT P0, [R7+URZ+0x2d820], R0 ;  /* 0x02d82000070075a7 */ /* 0x001064000800017f */
[----:B-1----:R-:W-:Y:S05]  /*165c0*/  @!P0 NANOSLEEP.SYNCS 0x989680 ;  /* 0x009896800000895d */ /* 0x002fea0003900000 */
[----:B------:R-:W1:Y:S02]  /*165d0*/  @!P0 SYNCS.PHASECHK.TRANS64 P0, [R7+URZ+0x2d820], R0 ;  /* 0x02d82000070085a7 */ /* 0x000e64000800007f */
[----:B-1----:R-:W-:Y:S05]  /*165e0*/  @!P0 BRA `(.L_x_12230) ;  /* 0xfffffffc00f08947 */ /* 0x002fea000383ffff */
[----:B------:R-:W-:Y:S05]  /*165f0*/  BRA `(.L_x_12329) ;  /* 0xffffffcc00d87947 */ /* 0x000fea000383ffff */
.L_x_12231:
        /* <DEDUP_REMOVED lines=8> */
[----:B0-----:R-:W-:Y:S05]  /*16680*/  WARPSYNC.COLLECTIVE R15, `(.L_x_12331) ;  /* 0x000000000f087348 */ /* 0x001fea0003c00000 */
[----:B------:R1:W2:Y:S02]  /*16690*/  SHFL.IDX P6, R14, R13, R12, R11 ;  /* 0x0000000c0d0e7389 */ /* 0x0002a400000c000b */
[----:B012---:R-:W-:Y:S01]  /*166a0*/  ENDCOLLECTIVE ;  /* 0x000000000000791b */ /* 0x007fe20003800000 */
.L_x_12331:
[----:B------:R-:W-:Y:S05]  /*166b0*/  BSYNC B0 ;  /* 0x0000000000007941 */ /* 0x000fea0003800000 */
.L_x_12330:
[----:B------:R-:W-:Y:S05]  /*166c0*/  BRA `(.L_x_12332) ;  /* 0xffffffcc00c07947 */ /* 0x000fea000383ffff */
.L_x_12234:
[----:B------:R-:W-:Y:S01]  /*166d0*/  BSSY B1, `(.L_x_12333) ;  /* 0x0000006000017945 */ /* 0x000fe20003800000 */
[----:B------:R-:W-:-:S07]  /*166e0*/  IMAD.MOV.U32 R15, RZ, RZ, -0x1 ;  /* 0xffffffffff0f7424 */ /* 0x000fce00078e00ff */
[----:B0-----:R-:W-:Y:S05]  /*166f0*/  WARPSYNC.COLLECTIVE R15, `(.L_x_12334) ;  /* 0x000000000f0c7348 */ /* 0x001fea0003c00000 */
[----:B------:R-:W-:Y:S02]  /*16700*/  ELECT P6, UR62, PT ;  /* 0x00000000003e782f */ /* 0x000fe400038c0000 */
[----:B------:R-:W-:Y:S01]  /*16710*/  MOV R14, UR62 ;  /* 0x0000003e000e7c02 */ /* 0x000fe20008000f00 */
[----:B0-----:R-:W-:Y:S10]  /*16720*/  ENDCOLLECTIVE ;  /* 0x000000000000791b */ /* 0x001ff40003800000 */
.L_x_12334:
[----:B------:R-:W-:Y:S05]  /*16730*/  BSYNC B1 ;  /* 0x0000000000017941 */ /* 0x000fea0003800000 */
.L_x_12333:
[----:B------:R-:W-:Y:S05]  /*16740*/  BRA `(.L_x_12335) ;  /* 0xffffffcc00b87947 */ /* 0x000fea000383ffff */
.L_x_12236:
[----:B0-----:R0:W1:Y:S02]  /*16750*/  SYNCS.PHASECHK.TRANS64.TRYWAIT P1, [R5+URZ+0x2d840], R0 ;  /* 0x02d84000050075a7 */ /* 0x001064000802017f */
[----:B-1----:R-:W-:Y:S05]  /*16760*/  @!P1 NANOSLEEP.SYNCS 0x989680 ;  /* 0x009896800000995d */ /* 0x002fea0003900000 */
[----:B------:R-:W1:Y:S02]  /*16770*/  @!P1 SYNCS.PHASECHK.TRANS64 P1, [R5+URZ+0x2d840], R0 ;  /* 0x02d84000050095a7 */ /* 0x000e64000802007f */
[----:B-1----:R-:W-:Y:S05]  /*16780*/  @!P1 BRA `(.L_x_12236) ;  /* 0xfffffffc00f09947 */ /* 0x002fea000383ffff */
[----:B------:R-:W-:Y:S05]  /*16790*/  BRA `(.L_x_12336) ;  /* 0xffffffcc00d87947 */ /* 0x000fea000383ffff */
.L_x_12238:
[----:B-1----:R1:W2:Y:S02]  /*167a0*/  SYNCS.PHASECHK.TRANS64.TRYWAIT P1, [R3+URZ+0x2d840], R2 ;  /* 0x02d84002030075a7 */ /* 0x0022a4000802017f */
[----:B--2---:R-:W-:Y:S05]  /*167b0*/  @!P1 NANOSLEEP.SYNCS 0x989680 ;  /* 0x009896800000995d */ /* 0x004fea0003900000 */
[----:B------:R-:W2:Y:S02]  /*167c0*/  @!P1 SYNCS.PHASECHK.TRANS64 P1, [R3+URZ+0x2d840], R2 ;  /* 0x02d84002030095a7 */ /* 0x000ea4000802007f */
[----:B--2---:R-:W-:Y:S05]  /*167d0*/  @!P1 BRA `(.L_x_12238) ;  /* 0xfffffffc00f09947 */ /* 0x004fea000383ffff */
[----:B------:R-:W-:Y:S05]  /*167e0*/  BRA `(.L_x_12337) ;  /* 0xffffffcc00e47947 */ /* 0x000fea000383ffff */
.L_x_12240:
[----:B--2---:R2:W3:Y:S02]  /*167f0*/  SYNCS.PHASECHK.TRANS64.TRYWAIT P1, [R5+URZ+0x2d860], R0 ;  /* 0x02d86000050075a7 */ /* 0x0044e4000802017f */
[----:B---3--:R-:W-:Y:S05]  /*16800*/  @!P1 NANOSLEEP.SYNCS 0x989680 ;  /* 0x009896800000995d */ /* 0x008fea0003900000 */
[----:B------:R-:W3:Y:S02]  /*16810*/  @!P1 SYNCS.PHASECHK.TRANS64 P1, [R5+URZ+0x2d860], R0 ;  /* 0x02d86000050095a7 */ /* 0x000ee4000802007f */
[----:B---3--:R-:W-:Y:S05]  /*16820*/  @!P1 BRA `(.L_x_12240) ;  /* 0xfffffffc00f09947 */ /* 0x008fea000383ffff */
[----:B------:R-:W-:Y:S05]  /*16830*/  BRA `(.L_x_12338) ;  /* 0xffffffcc00e07947 */ /* 0x000fea000383ffff */
.L_x_12339:
        /* <DEDUP_REMOVED lines=12> */
.L_x_16004:


//--------------------- .text._ZN7cutlass13device_kernelIN5flash11enable_sm90INS1_16FlashAttnFwdSm90INS1_25CollectiveMainloopFwdSm90ILi2EN4cute5tupleIJNS5_1CILi1EEES8_S8_EEENS6_IJNS7_ILi192EEENS7_ILi128EEENS7_ILi96EEEEEELi96ENS_6half_tEfNS_4arch4Sm90ELb1ELb0ELb1ELb1ELb1ELb1ELb0ELb0ELb1ELb1ELb1ELb0EEENS1_21CollectiveEpilogueFwdINS6_IJSA_SC_SB_EEES9_SE_SG_Li384ELb1ELb1ELb1ELb0EEENS1_36VarlenDynamicPersistentTileSchedulerILi192ELi128ELi384ELi128ELb1ELb1ELb1ELb1ELb1ELb1EEEEEEEEEvNT_6ParamsE --------------------------
	.section	.text._ZN7cutlass13device_kernelIN5flash11enable_sm90INS1_16FlashAttnFwdSm90INS1_25CollectiveMainloopFwdSm90ILi2EN4cute5tupleIJNS5_1CILi1EEES8_S8_EEENS6_IJNS7_ILi192EEENS7_ILi128EEENS7_ILi96EEEEEELi96ENS_6half_tEfNS_4arch4Sm90ELb1ELb0ELb1ELb1ELb1ELb1ELb0ELb0ELb1ELb1ELb1ELb0EEENS1_21CollectiveEpilogueFwdINS6_IJSA_SC_SB_EEES9_SE_SG_Li384ELb1ELb1ELb1ELb0EEENS1_36VarlenDynamicPersistentTileSchedulerILi192ELi128ELi384ELi128ELb1ELb1ELb1ELb1ELb1ELb1EEEEEEEEEvNT_6ParamsE,"ax",@progbits
	.align	128
.text._ZN7cutlass13device_kernelIN5flash11enable_sm90INS1_16FlashAttnFwdSm90INS1_25CollectiveMainloopFwdSm90ILi2EN4cute5tupleIJNS5_1CILi1EEES8_S8_EEENS6_IJNS7_ILi192EEENS7_ILi128EEENS7_ILi96EEEEEELi96ENS_6half_tEfNS_4arch4Sm90ELb1ELb0ELb1ELb1ELb1ELb1ELb0ELb0ELb1ELb1ELb1ELb0EEENS1_21CollectiveEpilogueFwdINS6_IJSA_SC_SB_EEES9_SE_SG_Li384ELb1ELb1ELb1ELb0EEENS1_36VarlenDynamicPersistentTileSchedulerILi192ELi128ELi384ELi128ELb1ELb1ELb1ELb1ELb1ELb1EEEEEEEEEvNT_6ParamsE:
        .type           _ZN7cutlass13device_kernelIN5flash11enable_sm90INS1_16FlashAttnFwdSm90INS1_25CollectiveMainloopFwdSm90ILi2EN4cute5tupleIJNS5_1CILi1EEES8_S8_EEENS6_IJNS7_ILi192EEENS7_ILi128EEENS7_ILi96EEEEEELi96ENS_6half_tEfNS_4arch4Sm90ELb1ELb0ELb1ELb1ELb1ELb1ELb0ELb0ELb1ELb1ELb1ELb0EEENS1_21CollectiveEpilogueFwdINS6_IJSA_SC_SB_EEES9_SE_SG_Li384ELb1ELb1ELb1ELb0EEENS1_36VarlenDynamicPersistentTileSchedulerILi192ELi128ELi384ELi128ELb1ELb1ELb1ELb1ELb1ELb1EEEEEEEEEvNT_6ParamsE,@function
        .size           _ZN7cutlass13device_kernelIN5flash11enable_sm90INS1_16FlashAttnFwdSm90INS1_25CollectiveMainloopFwdSm90ILi2EN4cute5tupleIJNS5_1CILi1EEES8_S8_EEENS6_IJNS7_ILi192EEENS7_ILi128EEENS7_ILi96EEEEEELi96ENS_6half_tEfNS_4arch4Sm90ELb1ELb0ELb1ELb1ELb1ELb1ELb0ELb0ELb1ELb1ELb1ELb0EEENS1_21CollectiveEpilogueFwdINS6_IJSA_SC_SB_EEES9_SE_SG_Li384ELb1ELb1ELb1ELb0EEENS1_36VarlenDynamicPersistentTileSchedulerILi192ELi128ELi384ELi128ELb1ELb1ELb1ELb1ELb1ELb1EEEEEEEEEvNT_6ParamsE,(.L_x_16005 - _ZN7cutlass13device_kernelIN5flash11enable_sm90INS1_16FlashAttnFwdSm90INS1_25CollectiveMainloopFwdSm90ILi2EN4cute5tupleIJNS5_1CILi1EEES8_S8_EEENS6_IJNS7_ILi192EEENS7_ILi128EEENS7_ILi96EEEEEELi96ENS_6half_tEfNS_4arch4Sm90ELb1ELb0ELb1ELb1ELb1ELb1ELb0ELb0ELb1ELb1ELb1ELb0EEENS1_21CollectiveEpilogueFwdINS6_IJSA_SC_SB_EEES9_SE_SG_Li384ELb1ELb1ELb1ELb0EEENS1_36VarlenDynamicPersistentTileSchedulerILi192ELi128ELi384ELi128ELb1ELb1ELb1ELb1ELb1ELb1EEEEEEEEEvNT_6ParamsE)
        .other          _ZN7cutlass13device_kernelIN5flash11enable_sm90INS1_16FlashAttnFwdSm90INS1_25CollectiveMainloopFwdSm90ILi2EN4cute5tupleIJNS5_1CILi1EEES8_S8_EEENS6_IJNS7_ILi192EEENS7_ILi128EEENS7_ILi96EEEEEELi96ENS_6half_tEfNS_4arch4Sm90ELb1ELb0ELb1ELb1ELb1ELb1ELb0ELb0ELb1ELb1ELb1ELb0EEENS1_21CollectiveEpilogueFwdINS6_IJSA_SC_SB_EEES9_SE_SG_Li384ELb1ELb1ELb1ELb0EEENS1_36VarlenDynamicPersistentTileSchedulerILi192ELi128ELi384ELi128ELb1ELb1ELb1ELb1ELb1ELb1EEEEEEEEEvNT_6ParamsE,@"STO_CUDA_ENTRY STV_DEFAULT"
_ZN7cutlass13device_kernelIN5flash11enable_sm90INS1_16FlashAttnFwdSm90INS1_25CollectiveMainloopFwdSm90ILi2EN4cute5tupleIJNS5_1CILi1EEES8_S8_EEENS6_IJNS7_ILi192EEENS7_ILi128EEENS7_ILi96EEEEEELi96ENS_6half_tEfNS_4arch4Sm90ELb1ELb0ELb1ELb1ELb1ELb1ELb0ELb0ELb1ELb1ELb1ELb0EEENS1_21CollectiveEpilogueFwdINS6_IJSA_SC_SB_EEES9_SE_SG_Li384ELb1ELb1ELb1ELb0EEENS1_36VarlenDynamicPersistentTileSchedulerILi192ELi128ELi384ELi128ELb1ELb1ELb1ELb1ELb1ELb1EEEEEEEEEvNT_6ParamsE:
        /* <DEDUP_REMOVED lines=18> */
.L_x_12341:
[----:B------:R-:W-:Y:S05]  /*0120*/  BSYNC B0 ;  /* 0x0000000000007941 */ /* 0x000fea0003800000 */
.L_x_12340:
        /* <DEDUP_REMOVED lines=41> */
.L_x_12342:
        /* <DEDUP_REMOVED lines=22> */
.L_x_12343:
        /* <DEDUP_REMOVED lines=18> */
.L_x_12344:
        /* <DEDUP_REMOVED lines=22> */
.L_x_12345:
        /* <DEDUP_REMOVED lines=22> */
.L_x_12346:
        /* <DEDUP_REMOVED lines=8> */
.L_x_12349:
        /* <DEDUP_REMOVED lines=35> */
[--C-:B------:R-:W-:Y:S02]  /*0bb0*/  SHF.R.S32.HI R8, RZ, 0x2, R4.reuse ;  /* 0x00000002ff087819 */ /* 0x100fe40000011404 */
[----:B------:R-:W-:Y:S02]  /*0bc0*/  SHF.R.S32.HI R13, RZ, 0x1f, R4 ;  /* 0x0000001fff0d7819 */ /* 0x000fe40000011404 */
[----:B------:R-:W-:Y:S02]  /*0bd0*/  LOP3.LUT R15, R4, 0xfffffffc, RZ, 0xc0, !PT ;  /* 0xfffffffc040f7812 */ /* 0x000fe400078ec0ff */
[----:B------:R-:W-:Y:S02]  /*0be0*/  SHF.R.S32.HI R4, RZ, 0x7, R3 ;  /* 0x00000007ff047819 */ /* 0x000fe40000011403 */
[----:B------:R-:W-:Y:S02]  /*0bf0*/  LOP3.LUT R11, R9, 0xfffffffe, RZ, 0xc0, !PT ;  /* 0xfffffffe090b7812 */ /* 0x000fe400078ec0ff */
[----:B------:R-:W-:Y:S01]  /*0c00*/  SHF.R.S32.HI R156, RZ, 0x1, R9 ;  /* 0x00000001ff9c7819 */ /* 0x000fe20000011409 */
[----:B------:R-:W-:Y:S01]  /*0c10*/  IMAD.HI R10, R4, 0x55555556, RZ ;  /* 0x55555556040a7827 */ /* 0x000fe200078e02ff */
[----:B------:R-:W-:-:S02]  /*0c20*/  LOP3.LUT R17, R3, 0xffffff80, RZ, 0xc0, !PT ;  /* 0xffffff8003117812 */ /* 0x000fc400078ec0ff */
[----:B------:R-:W-:Y:S01]  /*0c30*/  LEA.HI R13, R13, R8, RZ, 0x2 ;  /* 0x000000080d0d7211 */ /* 0x000fe200078f10ff */
[C---:B------:R-:W-:Y:S01]  /*0c40*/  IMAD.IADD R16, R0.reuse, 0x1, -R11 ;  /* 0x0000000100107824 */ /* 0x040fe200078e0a0b */
[----:B------:R-:W-:Y:S01]  /*0c50*/  LEA.HI R9, R9, R156, RZ, 0x1 ;  /* 0x0000009c09097211 */ /* 0x000fe200078f08ff */
[----:B------:R-:W-:Y:S01]  /*0c60*/  IMAD.IADD R21, R0, 0x1, -R17 ;  /* 0x0000000100157824 */ /* 0x000fe200078e0a11 */
[----:B------:R-:W-:Y:S01]  /*0c70*/  LOP3.LUT R3, R5, 0xfffffff0, RZ, 0xc0, !PT ;  /* 0xfffffff005037812 */ /* 0x000fe200078ec0ff */
[----:B------:R-:W-:Y:S01]  /*0c80*/  IMAD.SHL.U32 R24, R16, 0x4, RZ ;  /* 0x0000000410187824 */ /* 0x000fe200078e00ff */
[----:B------:R-:W-:Y:S01]  /*0c90*/  SHF.R.S32.HI R6, RZ, 0x4, R5 ;  /* 0x00000004ff067819 */ /* 0x000fe20000011405 */
[----:B------:R0:W-:Y:S01]  /*0ca0*/  STL [R1+0xdc], R16 ;  /* 0x0000dc1001007387 */ /* 0x0001e20000100800 */
[----:B------:R-:W-:Y:S01]  /*0cb0*/  LOP3.LUT R13, R13, 0xfffffffc, RZ, 0xc0, !PT ;  /* 0xfffffffc0d0d7812 */ /* 0x000fe200078ec0ff */
[----:B------:R-:W-:Y:S01]  /*0cc0*/  IMAD.IADD R3, R0, 0x1, -R3 ;  /* 0x0000000100037824 */ /* 0x000fe200078e0a03 */
[----:B------:R-:W-:Y:S01]  /*0cd0*/  LEA.HI R11, R10, R10, RZ, 0x1 ;  /* 0x0000000a0a0b7211 */ /* 0x000fe200078f08ff */
[----:B------:R-:W-:Y:S01]  /*0ce0*/  VIADD R12, R24, 0x10 ;  /* 0x00000010180c7836 */ /* 0x000fe20000000000 */
[----:B------:R-:W-:Y:S01]  /*0cf0*/  IADD3 R15, R0, -R15, RZ ;  /* 0x8000000f000f7210 */ /* 0x000fe20007ffe0ff */
[----:B------:R-:W-:Y:S01]  /*0d00*/  IMAD.IADD R13, R8, 0x1, -R13 ;  /* 0x00000001080d7824 */ /* 0x000fe200078e0a0d */
[----:B------:R-:W-:Y:S01]  /*0d10*/  LOP3.LUT R9, R9, 0x7fffffe, RZ, 0xc0, !PT ;  /* 0x07fffffe09097812 */ /* 0x000fe200078ec0ff */
[----:B------:R-:W-:Y:S01]  /*0d20*/  IMAD R11, R11, -0x3, R4 ;  /* 0xfffffffd0b0b7824 */ /* 0x000fe200078e0204 */
[----:B------:R-:W-:Y:S01]  /*0d30*/  LEA.HI R5, R5, R6, RZ, 0x1 ;  /* 0x0000000605057211 */ /* 0x000fe200078f08ff */
[----:B------:R-:W-:Y:S01]  /*0d40*/  STL [R1+0xe0], R21 ;  /* 0x0000e01501007387 */ /* 0x000fe20000100800 */
[----:B------:R-:W-:Y:S01]  /*0d50*/  SHF.R.S32.HI R8, RZ, 0x1f, R21 ;  /* 0x0000001fff087819 */ /* 0x000fe20000011415 */
[----:B------:R-:W-:Y:S01]  /*0d60*/  IMAD.IADD R9, R156, 0x1, -R9 ;  /* 0x000000019c097824 */ /* 0x000fe200078e0a09 */
[----:B------:R-:W-:Y:S01]  /*0d70*/  LEA.HI R4, R15, R15, RZ, 0x1 ;  /* 0x0000000f0f047211 */ /* 0x000fe200078f08ff */
[----:B------:R-:W-:Y:S01]  /*0d80*/  STL [R1+0x38], R24 ;  /* 0x0000381801007387 */ /* 0x000fe20000100800 */
[----:B------:R-:W-:Y:S01]  /*0d90*/  LOP3.LUT R5, R5, 0x1ffffffe, RZ, 0xc0, !PT ;  /* 0x1ffffffe05057812 */ /* 0x000fe200078ec0ff */
[----:B------:R-:W-:Y:S01]  /*0da0*/  VIADD R18, R24, 0x20 ;  /* 0x0000002018127836 */ /* 0x000fe20000000000 */
[----:B------:R-:W-:Y:S01]  /*0db0*/  SHF.R.S32.HI R0, RZ, 0x1f, R3 ;  /* 0x0000001fff007819 */ /* 0x000fe20000011403 */
[----:B------:R1:W-:Y:S01]  /*0dc0*/  STL [R1+0x6c], R12 ;  /* 0x00006c0c01007387 */ /* 0x0003e20000100800 */
[----:B------:R-:W-:Y:S01]  /*0dd0*/  LEA.HI R10, R8, R21, RZ, 0x2 ;  /* 0x00000015080a7211 */ /* 0x000fe200078f10ff */
[----:B------:R-:W-:Y:S01]  /*0de0*/  IMAD.IADD R5, R6, 0x1, -R5 ;  /* 0x0000000106057824 */ /* 0x000fe200078e0a05 */
[----:B------:R-:W-:Y:S01]  /*0df0*/  LOP3.LUT R4, R4, 0x1ffffffe, RZ, 0xc0, !PT ;  /* 0x1ffffffe04047812 */ /* 0x000fe200078ec0ff */
[----:B------:R2:W-:Y:S01]  /*0e00*/  STL [R1+0x68], R18 ;  /* 0x0000681201007387 */ /* 0x0005e20000100800 */
[----:B------:R-:W-:Y:S01]  /*0e10*/  LEA R20, R6, R9, 0x3 ;  /* 0x0000000906147211 */ /* 0x000fe200078e18ff */
[----:B0-----:R-:W-:Y:S01]  /*0e20*/  IMAD.SHL.U32 R16, R16, 0x8, RZ ;  /* 0x0000000810107824 */ /* 0x001fe200078e00ff */
[----:B------:R-:W-:Y:S01]  /*0e30*/  LEA.HI R0, R0, R3, RZ, 0x3 ;  /* 0x0000000300007211 */ /* 0x000fe200078f18ff */
[----:B------:R-:W-:Y:S01]  /*0e40*/  IMAD.IADD R15, R15, 0x1, -R4 ;  /* 0x000000010f0f7824 */ /* 0x000fe200078e0a04 */
[----:B------:R-:W-:Y:S01]  /*0e50*/  SHF.R.S32.HI R6, RZ, 0x2, R10 ;  /* 0x00000002ff067819 */ /* 0x000fe2000001140a */
[----:B-1----:R-:W-:Y:S01]  /*0e60*/  IMAD.IADD R12, R24, 0x1, R12 ;  /* 0x00000001180c7824 */ /* 0x002fe200078e020c */
[----:B------:R-:W-:Y:S01]  /*0e70*/  SHF.R.S32.HI R9, RZ, 0x1f, R10 ;  /* 0x0000001fff097819 */ /* 0x000fe2000001140a */
[----:B------:R-:W-:Y:S01]  /*0e80*/  VIADD R136, R16, 0x30 ;  /* 0x0000003010887836 */ /* 0x000fe20000000000 */
[----:B------:R-:W-:Y:S01]  /*0e90*/  LOP3.LUT R4, R0, 0xfffffff8, RZ, 0xc0, !PT ;  /* 0xfffffff800047812 */ /* 0x000fe200078ec0ff */
[C---:B------:R-:W-:Y:S01]  /*0ea0*/  VIADD R23, R16.reuse, 0x40 ;  /* 0x0000004010177836 */ /* 0x040fe20000000000 */
[----:B------:R-:W-:Y:S01]  /*0eb0*/  LEA.HI R9, R9, R6, RZ, 0x3 ;  /* 0x0000000609097211 */ /* 0x000fe200078f18ff */
[----:B------:R-:W-:Y:S01]  /*0ec0*/  VIADD R137, R16, 0x50 ;  /* 0x0000005010897836 */ /* 0x000fe20000000000 */
[----:B------:R-:W-:Y:S01]  /*0ed0*/  SHF.R.S32.HI R17, RZ, 0x1f, R12 ;  /* 0x0000001fff117819 */ /* 0x000fe2000001140c */
[----:B------:R-:W-:Y:S01]  /*0ee0*/  IMAD.SHL.U32 R13, R13, 0x40, RZ ;  /* 0x000000400d0d7824 */ /* 0x000fe200078e00ff */
[----:B------:R-:W-:-:S02]  /*0ef0*/  SHF.R.S32.HI R7, RZ, 0x5, R7 ;  /* 0x00000005ff077819 */ /* 0x000fc40000011407 */
[----:B------:R-:W-:Y:S02]  /*0f00*/  IADD3 R4, R3, -R4, RZ ;  /* 0x8000000403047210 */ /* 0x000fe40007ffe0ff */
[----:B------:R-:W-:Y:S02]  /*0f10*/  LOP3.LUT R9, R9, 0xfffffff8, RZ, 0xc0, !PT ;  /* 0xfffffff809097812 */ /* 0x000fe400078ec0ff */
[----:B------:R-:W-:Y:S01]  /*0f20*/  LEA.HI R14, R17, R12, RZ, 0x3 ;  /* 0x0000000c110e7211 */ /* 0x000fe200078f18ff */
[----:B------:R-:W-:Y:S01]  /*0f30*/  IMAD R17, R7, 0x10, R3 ;  /* 0x0000001007117824 */ /* 0x000fe200078e0203 */
[----:B------:R-:W-:Y:S01]  /*0f40*/  LEA.HI R8, R8, R21, RZ, 0x5 ;  /* 0x0000001508087211 */ /* 0x000fe200078f28ff */
[C---:B------:R-:W-:Y:S01]  /*0f50*/  IMAD.SHL.U32 R3, R4.reuse, 0x40, RZ ;  /* 0x0000004004037824 */ /* 0x040fe200078e00ff */
[----:B------:R-:W-:Y:S01]  /*0f60*/  R2P PR, R4, 0x6 ;  /* 0x0000000604007804 */ /* 0x000fe20000000000 */
[----:B------:R-:W-:Y:S01]  /*0f70*/  IMAD.IADD R9, R6, 0x1, -R9 ;  /* 0x0000000106097824 */ /* 0x000fe200078e0a09 */
[----:B------:R-:W-:Y:S01]  /*0f80*/  SHF.R.S32.HI R8, RZ, 0x5, R8 ;  /* 0x00000005ff087819 */ /* 0x000fe20000011408 */
[----:B------:R-:W-:Y:S01]  /*0f90*/  IMAD.SHL.U32 R6, R0, 0x40, RZ ;  /* 0x0000004000067824 */ /* 0x000fe200078e00ff */
[----:B------:R-:W-:Y:S01]  /*0fa0*/  LOP3.LUT R3, R3, 0x1c0, RZ, 0xc0, !PT ;  /* 0x000001c003037812 */ /* 0x000fe200078ec0ff */
[----:B------:R-:W-:Y:S01]  /*0fb0*/  IMAD.SHL.U32 R0, R5, 0x8, RZ ;  /* 0x0000000805007824 */ /* 0x000fe200078e00ff */
[----:B------:R-:W-:Y:S01]  /*0fc0*/  LOP3.LUT R10, R10, 0x7ffffffc, RZ, 0xc0, !PT ;  /* 0x7ffffffc0a0a7812 */ /* 0x000fe200078ec0ff */
[----:B------:R-:W-:Y:S01]  /*0fd0*/  IMAD.IADD R12, R24, 0x1, R18 ;  /* 0x00000001180c7824 */ /* 0x000fe200078e0212 */
[----:B------:R-:W-:Y:S01]  /*0fe0*/  LOP3.LUT R6, R6, 0x7ffffe00, RZ, 0xc0, !PT ;  /* 0x7ffffe0006067812 */ /* 0x000fe200078ec0ff */
[----:B------:R-:W-:Y:S01]  /*0ff0*/  IMAD R8, R8, 0x10, R9 ;  /* 0x0000001008087824 */ /* 0x000fe200078e0209 */
[----:B--2---:R-:W-:Y:S01]  /*1000*/  LEA R18, R17, R0, 0x5 ;  /* 0x0000000011127211 */ /* 0x004fe200078e28ff */
[C---:B------:R-:W-:Y:S01]  /*1010*/  VIADD R4, R24.reuse, 0x18 ;  /* 0x0000001818047836 */ /* 0x040fe20000000000 */
[----:B------:R-:W-:Y:S01]  /*1020*/  LOP3.LUT R0, R3, 0x8, R0, 0xf8, !PT ;  /* 0x0000000803007812 */ /* 0x000fe200078ef800 */
[----:B------:R-:W-:Y:S01]  /*1030*/  IMAD R6, R7, 0x400, R6 ;  /* 0x0000040007067824 */ /* 0x000fe200078e0206 */
[----:B------:R-:W-:Y:S01]  /*1040*/  SHF.R.U32.HI R3, RZ, 0x3, R3 ;  /* 0x00000003ff037819 */ /* 0x000fe20000011603 */
[----:B------:R-:W-:Y:S01]  /*1050*/  IMAD R11, R11, 0x40, R8 ;  /* 0x000000400b0b7824 */ /* 0x000fe200078e0208 */
[----:B------:R-:W-:Y:S01]  /*1060*/  IADD3 R7, R24, 0x8, RZ ;  /* 0x0000000818077810 */ /* 0x000fe20007ffe0ff */
[----:B------:R0:W-:Y:S01]  /*1070*/  STL [R1+0x110], R18 ;  /* 0x0001101201007387 */ /* 0x0001e20000100800 */
[----:B------:R-:W-:Y:S01]  /*1080*/  LOP3.LUT R3, R0, R3, RZ, 0x3c, !PT ;  /* 0x0000000300037212 */ /* 0x000fe200078e3cff */
[----:B------:R-:W-:Y:S01]  /*1090*/  VIADD R0, R24, 0x28 ;  /* 0x0000002818007836 */ /* 0x000fe20000000000 */
[----:B------:R-:W-:Y:S01]  /*10a0*/  SHF.R.S32.HI R5, RZ, 0x1f, R12 ;  /* 0x0000001fff057819 */ /* 0x000fe2000001140c */
[----:B------:R-:W-:Y:S01]  /*10b0*/  STL [R1+0x10c], R11 ;  /* 0x00010c0b01007387 */ /* 0x000fe20000100800 */
[----:B------:R-:W-:Y:S01]  /*10c0*/  IMAD.IADD R10, R21, 0x1, -R10 ;  /* 0x00000001150a7824 */ /* 0x000fe200078e0a0a */
[----:B------:R-:W-:Y:S01]  /*10d0*/  SHF.R.S32.HI R8, RZ, 0x3, R14 ;  /* 0x00000003ff087819 */ /* 0x000fe2000001140e */
[----:B------:R-:W-:Y:S01]  /*10e0*/  IMAD.SHL.U32 R21, R20, 0x20, RZ ;  /* 0x0000002014157824 */ /* 0x000fe200078e00ff */
[----:B------:R-:W-:Y:S01]  /*10f0*/  STL [R1+0x78], R7 ;  /* 0x0000780701007387 */ /* 0x000fe20000100800 */
[----:B------:R-:W-:Y:S01]  /*1100*/  LEA.HI R5, R5, R12, RZ, 0x3 ;  /* 0x0000000c05057211 */ /* 0x000fe200078f18ff */
[----:B------:R-:W-:Y:S01]  /*1110*/  IMAD.IADD R3, R6, 0x1, R3 ;  /* 0x0000000106037824 */ /* 0x000fe200078e0203 */
[----:B------:R-:W-:Y:S01]  /*1120*/  SHF.L.U32 R24, R10, 0x1, RZ ;  /* 0x000000010a187819 */ /* 0x000fe200000006ff */
[----:B------:R1:W-:Y:S01]  /*1130*/  STL [R1+0x74], R4 ;  /* 0x0000740401007387 */ /* 0x0003e20000100800 */
[----:B------:R-:W-:Y:S01]  /*1140*/  IMAD.MOV.U32 R6, RZ, RZ, 0x40 ;  /* 0x00000040ff067424 */ /* 0x000fe200078e00ff */
[----:B0-----:R-:W-:-:S02]  /*1150*/  CS2R R18, SRZ ;  /* 0x0000000000127805 */ /* 0x001fc4000001ff00 */
[C---:B------:R-:W-:Y:S01]  /*1160*/  IADD3 R9, R24.reuse, 0x30, RZ ;  /* 0x0000003018097810 */ /* 0x040fe20007ffe0ff */
[----:B------:R0:W-:Y:S01]  /*1170*/  STL [R1+0x7c], R0 ;  /* 0x00007c0001007387 */ /* 0x0001e20000100800 */
[C---:B------:R-:W-:Y:S01]  /*1180*/  VIADD R20, R24.reuse, 0x8 ;  /* 0x0000000818147836 */ /* 0x040fe20000000000 */
[----:B------:R-:W-:Y:S01]  /*1190*/  SHF.R.S32.HI R17, RZ, 0x1f, R16 ;  /* 0x0000001fff117819 */ /* 0x000fe20000011410 */
[C---:B------:R-:W-:Y:S02]  /*11a0*/  VIADD R14, R24.reuse, 0x10 ;  /* 0x00000010180e7836 */ /* 0x040fe40000000000 */
[C---:B------:R-:W-:Y:S01]  /*11b0*/  VIADD R12, R24.reuse, 0x20 ;  /* 0x00000020180c7836 */ /* 0x040fe20000000000 */
[----:B-1----:R-:W-:Y:S01]  /*11c0*/  SHF.R.S32.HI R4, RZ, 0x1f, R136 ;  /* 0x0000001fff047819 */ /* 0x002fe20000011488 */
[----:B------:R-:W-:Y:S02]  /*11d0*/  VIADD R10, R24, 0x28 ;  /* 0x00000028180a7836 */ /* 0x000fe40000000000 */
[----:B------:R-:W-:Y:S01]  /*11e0*/  IMAD R157, R3, 0x2, R2 ;  /* 0x00000002039d7824 */ /* 0x000fe200078e0202 */
[----:B0-----:R-:W-:Y:S01]  /*11f0*/  SHF.R.S32.HI R0, RZ, 0x1f, R23 ;  /* 0x0000001fff007819 */ /* 0x001fe20000011417 */
[----:B------:R0:W-:Y:S01]  /*1200*/  STL [R1+0x5c], R4 ;  /* 0x00005c0401007387 */ /* 0x0001e20000100800 */
[----:B------:R-:W-:-:S03]  /*1210*/  SHF.R.S32.HI R3, RZ, 0x1f, R10 ;  /* 0x0000001fff037819 */ /* 0x000fc6000001140a */
[----:B------:R1:W-:Y:S01]  /*1220*/  STL [R1+0x58], R0 ;  /* 0x0000580001007387 */ /* 0x0003e20000100800 */
[----:B0-----:R-:W-:Y:S01]  /*1230*/  LOP3.LUT R4, R13, 0xc0, RZ, 0xc0, !PT ;  /* 0x000000c00d047812 */ /* 0x001fe200078ec0ff */
[----:B------:R-:W-:Y:S01]  /*1240*/  VIADD R13, R24, 0x18 ;  /* 0x00000018180d7836 */ /* 0x000fe20000000000 */
[----:B-1----:R-:W-:Y:S02]  /*1250*/  SHF.R.S32.HI R0, RZ, 0x1f, R137 ;  /* 0x0000001fff007819 */ /* 0x002fe40000011489 */
[----:B------:R-:W-:-:S03]  /*1260*/  SHF.R.U32.HI R7, RZ, 0x3, R4 ;  /* 0x00000003ff077819 */ /* 0x000fc60000011604 */
[----:B------:R0:W-:Y:S04]  /*1270*/  STL [R1+0x54], R0 ;  /* 0x0000540001007387 */ /* 0x0001e80000100800 */
[----:B------:R1:W-:Y:S04]  /*1280*/  STL [R1+0x40], R4 ;  /* 0x0000400401007387 */ /* 0x0003e80000100800 */
[----:B------:R-:W-:Y:S01]  /*1290*/  STL [R1+0x48], R21 ;  /* 0x0000481501007387 */ /* 0x000fe20000100800 */
[----:B0-----:R-:W-:-:S03]  /*12a0*/  LOP3.LUT R0, R4, 0x8, R16, 0xf8, !PT ;  /* 0x0000000804007812 */ /* 0x001fc600078ef810 */
[----:B------:R-:W-:Y:S01]  /*12b0*/  STL [R1+0x90], R24 ;  /* 0x0000901801007387 */ /* 0x000fe20000100800 */
[----:B-1----:R-:W-:-:S03]  /*12c0*/  LOP3.LUT R4, R4, 0x18, R16, 0xf8, !PT ;  /* 0x0000001804047812 */ /* 0x002fc600078ef810 */
[----:B------:R0:W-:Y:S01]  /*12d0*/  STL [R1+0x44], R7 ;  /* 0x0000440701007387 */ /* 0x0001e20000100800 */
[-C--:B------:R-:W-:Y:S02]  /*12e0*/  LOP3.LUT R0, R0, R7.reuse, RZ, 0x3c, !PT ;  /* 0x0000000700007212 */ /* 0x080fe400078e3cff */
[----:B------:R-:W-:Y:S01]  /*12f0*/  LOP3.LUT R4, R4, R7, RZ, 0x3c, !PT ;  /* 0x0000000704047212 */ /* 0x000fe200078e3cff */
[----:B------:R1:W-:Y:S02]  /*1300*/  STL [R1+0x4c], R8 ;  /* 0x00004c0801007387 */ /* 0x0003e40000100800 */
[C---:B------:R-:W-:Y:S01]  /*1310*/  IMAD.IADD R0, R21.reuse, 0x1, R0 ;  /* 0x0000000115007824 */ /* 0x040fe200078e0200 */
[----:B------:R-:W-:Y:S01]  /*1320*/  IADD3 R4, R21, R4, RZ ;  /* 0x0000000415047210 */ /* 0x000fe20007ffe0ff */
[----:B0-----:R-:W-:Y:S01]  /*1330*/  VIADD R7, R24, 0x40 ;  /* 0x0000004018077836 */ /* 0x001fe20000000000 */
[----:B-1----:R-:W-:Y:S02]  /*1340*/  SHF.R.S32.HI R8, RZ, 0x3, R5 ;  /* 0x00000003ff087819 */ /* 0x002fe40000011405 */
[----:B------:R-:W-:Y:S01]  /*1350*/  SEL R5, R6, 0xffffffc0, !P2 ;  /* 0xffffffc006057807 */ /* 0x000fe20005000000 */
[----:B------:R-:W-:-:S02]  /*1360*/  VIADD R6, R24, 0x48 ;  /* 0x0000004818067836 */ /* 0x000fc40000000000 */
[----:B------:R0:W-:Y:S04]  /*1370*/  STL [R1+0x50], R8 ;  /* 0x0000500801007387 */ /* 0x0001e80000100800 */
[----:B------:R1:W-:Y:S04]  /*1380*/  STL [R1+0xd4], R20 ;  /* 0x0000d41401007387 */ /* 0x0003e80000100800 */
[----:B------:R-:W-:Y:S01]  /*1390*/  STL [R1+0xd0], R14 ;  /* 0x0000d00e01007387 */ /* 0x000fe20000100800 */
[----:B0-----:R-:W-:-:S03]  /*13a0*/  VIADD R8, R24, 0x38 ;  /* 0x0000003818087836 */ /* 0x001fc60000000000 */
[----:B------:R0:W-:Y:S01]  /*13b0*/  STL [R1+0xcc], R13 ;  /* 0x0000cc0d01007387 */ /* 0x0001e20000100800 */
[----:B------:R-:W-:Y:S01]  /*13c0*/  VIADD R24, R24, 0x50 ;  /* 0x0000005018187836 */ /* 0x000fe20000000000 */
[----:B-1----:R-:W-:Y:S02]  /*13d0*/  SHF.R.S32.HI R20, RZ, 0x1f, R20 ;  /* 0x0000001fff147819 */ /* 0x002fe40000011414 */
[----:B------:R-:W-:Y:S04]  /*13e0*/  STL [R1+0xc8], R12 ;  /* 0x0000c80c01007387 */ /* 0x000fe80000100800 */
[----:B------:R-:W-:Y:S01]  /*13f0*/  STL [R1+0xc4], R10 ;  /* 0x0000c40a01007387 */ /* 0x000fe20000100800 */
[----:B0-----:R-:W-:-:S03]  /*1400*/  SHF.R.S32.HI R13, RZ, 0x1f, R13 ;  /* 0x0000001fff0d7819 */ /* 0x001fc6000001140d */
[----:B------:R0:W-:Y:S04]  /*1410*/  STL [R1+0xc0], R9 ;  /* 0x0000c00901007387 */ /* 0x0001e80000100800 */
[----:B------:R-:W-:Y:S04]  /*1420*/  STL [R1+0xbc], R8 ;  /* 0x0000bc0801007387 */ /* 0x000fe80000100800 */
[----:B------:R-:W-:Y:S01]  /*1430*/  STL [R1+0xac], R24 ;  /* 0x0000ac1801007387 */ /* 0x000fe20000100800 */
[----:B0-----:R-:W-:-:S03]  /*1440*/  SHF.R.S32.HI R9, RZ, 0x1f, R9 ;  /* 0x0000001fff097819 */ /* 0x001fc60000011409 */
[----:B------:R-:W-:Y:S04]  /*1450*/  STL [R1+0xb8], R7 ;  /* 0x0000b80701007387 */ /* 0x000fe80000100800 */
[----:B------:R0:W-:Y:S04]  /*1460*/  STL [R1+0x94], R0 ;  /* 0x0000940001007387 */ /* 0x0001e80000100800 */
[----:B------:R-:W-:Y:S04]  /*1470*/  STL [R1+0xb4], R6 ;  /* 0x0000b40601007387 */ /* 0x000fe80000100800 */
[----:B------:R-:W-:Y:S01]  /*1480*/  STL [R1+0x104], R20 ;  /* 0x0001041401007387 */ /* 0x000fe20000100800 */
[----:B0-----:R-:W-:-:S05]  /*1490*/  SHF.R.S32.HI R0, RZ, 0x1f, R14 ;  /* 0x0000001fff007819 */ /* 0x001fca000001140e */
[----:B------:R0:W-:Y:S04]  /*14a0*/  STL [R1+0x100], R0 ;  /* 0x0001000001007387 */ /* 0x0001e80000100800 */
[----:B------:R-:W-:Y:S01]  /*14b0*/  STL [R1+0xfc], R13 ;  /* 0x0000fc0d01007387 */ /* 0x000fe20000100800 */
[----:B0-----:R-:W-:-:S05]  /*14c0*/  SHF.R.S32.HI R0, RZ, 0x1f, R12 ;  /* 0x0000001fff007819 */ /* 0x001fca000001140c */
[----:B------:R0:W-:Y:S04]  /*14d0*/  STL [R1+0xf8], R0 ;  /* 0x0000f80001007387 */ /* 0x0001e80000100800 */
[----:B------:R1:W-:Y:S04]  /*14e0*/  STL [R1+0xf4], R3 ;  /* 0x0000f40301007387 */ /* 0x0003e80000100800 */
[----:B------:R2:W-:Y:S01]  /*14f0*/  STL [R1+0xf0], R9 ;  /* 0x0000f00901007387 */ /* 0x0005e20000100800 */
[C---:B0-----:R-:W-:Y:S02]  /*1500*/  VIADD R0, R157.reuse, 0x21800 ;  /* 0x000218009d007836 */ /* 0x041fe40000000000 */
[----:B-1----:R-:W-:-:S02]  /*1510*/  VIADD R3, R157, 0x21820 ;  /* 0x000218209d037836 */ /* 0x002fc40000000000 */
[C---:B------:R-:W-:Y:S01]  /*1520*/  @P1 VIADD R3, R0.reuse, 0xffffffe0 ;  /* 0xffffffe000031836 */ /* 0x040fe20000000000 */
[----:B------:R-:W-:Y:S02]  /*1530*/  IADD3 R0, R0, R5, RZ ;  /* 0x0000000500007210 */ /* 0x000fe40007ffe0ff */
[----:B--2---:R-:W-:Y:S02]  /*1540*/  SHF.R.S32.HI R9, RZ, 0x1f, R8 ;  /* 0x0000001fff097819 */ /* 0x004fe40000011408 */
[----:B------:R-:W-:Y:S02]  /*1550*/  SHF.R.S32.HI R8, RZ, 0x1f, R7 ;  /* 0x0000001fff087819 */ /* 0x000fe40000011407 */
[----:B------:R-:W-:Y:S01]  /*1560*/  SHF.R.S32.HI R7, RZ, 0x1f, R6 ;  /* 0x0000001fff077819 */ /* 0x000fe20000011406 */
[----:B------:R-:W-:Y:S01]  /*1570*/  STL [R1+0xec], R9 ;  /* 0x0000ec0901007387 */ /* 0x000fe20000100800 */
[----:B------:R-:W-:Y:S01]  /*1580*/  LEA R6, R4, UR42, 0x1 ;  /* 0x0000002a04067c11 */ /* 0x000fe2000f8e08ff */
[----:B------:R-:W-:-:S02]  /*1590*/  IMAD R4, R15, 0x8, R11 ;  /* 0x000000080f047824 */ /* 0x000fc400078e020b */
[----:B------:R-:W-:Y:S04]  /*15a0*/  STL [R1+0xe8], R8 ;  /* 0x0000e80801007387 */ /* 0x000fe80000100800 */
        /* <DEDUP_REMOVED lines=9> */
.L_x_12516:
[----:B0-2---:R-:W0:Y:S02]  /*1640*/  LDC.64 R4, c[0x0][0xc88] ;  /* 0x00032200ff047b82 */ /* 0x005e240000000a00 */
        /* <DEDUP_REMOVED lines=13> */
[----:B----4-:R-:W-:-:S08]  /*1720*/  IMAD.SHL.U32 R27, R30, 0x4, RZ ;  /* 0x000000041e1b7824 */ /* 0x010fd000078e00ff */
[C---:B------:R-:W-:Y:S01]  /*1730*/  @P1 LEA R6, P2, R30.reuse, UR4, 0x2 ;  /* 0x000000041e061c11 */ /* 0x040fe2000f8410ff */
[----:B------:R0:W-:Y:S01]  /*1740*/  STL [R1+0xa0], R30 ;  /* 0x0000a01e01007387 */ /* 0x0001e20000100800 */
[C-C-:B------:R-:W-:Y:S02]  /*1750*/  SHF.L.U64.HI R31, R30.reuse, 0x2, R0.reuse ;  /* 0x000000021e1f7819 */ /* 0x140fe40000010200 */
[----:B------:R-:W-:Y:S01]  /*1760*/  @P1 LEA.HI.X R7, R30, UR5, R0, 0x2, P2 ;  /* 0x000000051e071c11 */ /* 0x000fe200090f1400 */
[----:B------:R-:W-:Y:S01]  /*1770*/  ULDC UR4, c[0x0][0x288] ;  /* 0x0000a20000047ab9 */ /* 0x000fe20000000800 */
[----:B------:R-:W-:Y:S01]  /*1780*/  ISETP.NE.U32.AND P2, PT, RZ, UR8, PT ;  /* 0x00000008ff007c0c */ /* 0x000fe2000bf45070 */
[----:B------:R0:W-:Y:S01]  /*1790*/  STL [R1+0xd8], R0 ;  /* 0x0000d80001007387 */ /* 0x0001e20000100800 */
[----:B------:R-:W-:Y:S02]  /*17a0*/  IADD3 R4, P3, R27, UR6, RZ ;  /* 0x000000061b047c10 */ /* 0x000fe4000ff7e0ff */
[----:B------:R-:W-:Y:S01]  /*17b0*/  ISETP.NE.AND.EX P2, PT, RZ, UR9, PT, P2 ;  /* 0x00000009ff007c0c */ /* 0x000fe2000bf45320 */
[----:B------:R0:W5:Y:S01]  /*17c0*/  @P1 LDG.E R11, desc[UR38][R6.64] ;  /* 0x00000026060b1981 */ /* 0x000162000c1e1900 */
[----:B------:R-:W-:Y:S01]  /*17d0*/  MOV R147, UR4 ;  /* 0x0000000400937c02 */ /* 0x000fe20008000f00 */
[----:B------:R-:W-:Y:S01]  /*17e0*/  ULDC.64 UR4, c[0x0][0x418] ;  /* 0x0001060000047ab9 */ /* 0x000fe20000000a00 */
[----:B------:R-:W-:Y:S01]  /*17f0*/  IADD3.X R5, R31, UR7, RZ, P3, !PT ;  /* 0x000000071f057c10 */ /* 0x000fe20009ffe4ff */
        /* <DEDUP_REMOVED lines=25> */
.L_x_12351:
        /* <DEDUP_REMOVED lines=13> */
.L_x_12352:
[----:B------:R-:W-:Y:S05]  /*1a60*/  @!P0 BRA `(.L_x_12353) ;  /* 0x00000000000c8947 */ /* 0x000fea0003800000 */
[----:B------:R-:W2:Y:S04]  /*1a70*/  LDG.E R3, desc[UR38][R4.64] ;  /* 0x0000002604037981 */ /* 0x000ea8000c1e1900 */
[----:B------:R-:W2:Y:S02]  /*1a80*/  LDG.E R28, desc[UR38][R4.64+0x4] ;  /* 0x00000426041c7981 */ /* 0x000ea4000c1e1900 */
[----:B--2---:R-:W-:-:S07]  /*1a90*/  IMAD.IADD R28, R28, 0x1, -R3 ;  /* 0x000000011c1c7824 */ /* 0x004fce00078e0a03 */
.L_x_12353:
[----:B------:R-:W-:Y:S01]  /*1aa0*/  ULDC.64 UR4, c[0x0][0xa10] ;  /* 0x0002840000047ab9 */ /* 0x000fe20000000a00 */
[----:B------:R-:W1:Y:S01]  /*1ab0*/  LDC R8, c[0x0][0x448] ;  /* 0x00011200ff087b82 */ /* 0x000e620000000800 */
[----:B------:R-:W-:-:S04]  /*1ac0*/  ISETP.NE.U32.AND P0, PT, RZ, UR4, PT ;  /* 0x00000004ff007c0c */ /* 0x000fc8000bf05070 */
[----:B------:R-:W-:Y:S01]  /*1ad0*/  ISETP.NE.AND.EX P0, PT, RZ, UR5, PT, P0 ;  /* 0x00000005ff007c0c */ /* 0x000fe2000bf05300 */
[----:B------:R-:W-:-:S12]  /*1ae0*/  ULDC.64 UR4, c[0x0][0xa30] ;  /* 0x00028c0000047ab9 */ /* 0x000fd80000000a00 */
[----:B------:R-:W2:Y:S02]  /*1af0*/  @P0 LDC.64 R4, c[0x0][0xa10] ;  /* 0x00028400ff040b82 */ /* 0x000ea40000000a00 */
[----:B--2---:R-:W-:-:S05]  /*1b00*/  @P0 IMAD.WIDE R4, R30, 0x4, R4 ;  /* 0x000000041e040825 */ /* 0x004fca00078e0204 */
        /* <DEDUP_REMOVED lines=9> */
[----:B------:R-:W-:Y:S01]  /*1ba0*/  IMAD R12, R97, 0xc0, RZ ;  /* 0x000000c0610c7824 */ /* 0x000fe200078e02ff */
[----:B------:R-:W-:Y:S01]  /*1bb0*/  LOP3.LUT R13, R10, 0xff, RZ, 0xc0, !PT ;  /* 0x000000ff0a0d7812 */ /* 0x000fe200078ec0ff */
[----:B------:R-:W-:Y:S01]  /*1bc0*/  IMAD.IADD R11, R28, 0x1, -R11 ;  /* 0x000000011c0b7824 */ /* 0x000fe200078e0a0b */
[----:B------:R-:W-:Y:S02]  /*1bd0*/  BSSY B0, `(.L_x_12354) ;  /* 0x0000036000007945 */ /* 0x000fe40003800000 */
[----:B---3--:R-:W-:Y:S01]  /*1be0*/  IADD3 R4, R12, 0xbf, RZ ;  /* 0x000000bf0c047810 */ /* 0x008fe20007ffe0ff */
[----:B------:R1:W-:Y:S01]  /*1bf0*/  STL [R1+0x88], R12 ;  /* 0x0000880c01007387 */ /* 0x0003e20000100800 */
[----:B----4-:R-:W-:-:S03]  /*1c00*/  SHF.R.U32.HI R6, RZ, 0x10, R10 ;  /* 0x00000010ff067819 */ /* 0x010fc6000001160a */
[----:B------:R1:W-:Y:S02]  /*1c10*/  STL [R1+0xb0], R13 ;  /* 0x0000b00d01007387 */ /* 0x0003e40000100800 */
[----:B------:R-:W3:Y:S02]  /*1c20*/  @P1 LDC R9, c[0x0][0x44c] ;  /* 0x00011300ff091b82 */ /* 0x000ee40000000800 */
[----:B------:R1:W-:Y:S06]  /*1c30*/  STL [R1+0x9c], R6 ;  /* 0x00009c0601007387 */ /* 0x0003ec0000100800 */
[----:B------:R-:W4:Y:S01]  /*1c40*/  @P1 LDC R5, c[0x0][0x450] ;  /* 0x00011400ff051b82 */ /* 0x000f220000000800 */
[----:B--2---:R-:W-:-:S02]  /*1c50*/  @P0 IMAD.IADD R24, R3, 0x1, -R0 ;  /* 0x0000000103180824 */ /* 0x004fc400078e0a00 */
[----:B---3--:R-:W-:-:S04]  /*1c60*/  @P1 IMAD.HI.U32 R0, R4, R9, RZ ;  /* 0x0000000904001227 */ /* 0x008fc800078e00ff */
[----:B------:R-:W-:Y:S01]  /*1c70*/  IMAD.IADD R148, R11, 0x1, R24 ;  /* 0x000000010b947824 */ /* 0x000fe200078e0218 */
[----:B----4-:R-:W-:-:S03]  /*1c80*/  @P1 SHF.R.U32.HI R4, RZ, R5, R0 ;  /* 0x00000005ff041219 */ /* 0x010fc60000011600 */
[C---:B------:R-:W-:Y:S01]  /*1c90*/  VIADD R0, R148.reuse, 0x7f ;  /* 0x0000007f94007836 */ /* 0x040fe20000000000 */
[----:B------:R-:W-:-:S04]  /*1ca0*/  IADD3 R100, R148, 0x80, -R147 ;  /* 0x0000008094647810 */ /* 0x000fc80007ffe893 */
[----:B------:R-:W-:Y:S01]  /*1cb0*/  SHF.R.S32.HI R3, RZ, 0x1f, R0 ;  /* 0x0000001fff037819 */ /* 0x000fe20000011400 */
[----:B------:R-:W-:-:S03]  /*1cc0*/  IMAD.IADD R4, R100, 0x1, R4 ;  /* 0x0000000164047824 */ /* 0x000fc600078e0204 */
[----:B------:R-:W-:Y:S02]  /*1cd0*/  LEA.HI R3, R3, R0, RZ, 0x7 ;  /* 0x0000000003037211 */ /* 0x000fe400078f38ff */
[----:B------:R-:W-:Y:S02]  /*1ce0*/  SHF.R.S32.HI R5, RZ, 0x1f, R4 ;  /* 0x0000001fff057819 */ /* 0x000fe40000011404 */
[----:B------:R-:W-:Y:S02]  /*1cf0*/  SHF.R.S32.HI R101, RZ, 0x7, R3 ;  /* 0x00000007ff657819 */ /* 0x000fe40000011403 */
[----:B------:R-:W-:-:S04]  /*1d00*/  LEA.HI R5, R5, R4, RZ, 0x7 ;  /* 0x0000000405057211 */ /* 0x000fc800078f38ff */
[----:B------:R-:W-:-:S04]  /*1d10*/  SHF.R.S32.HI R0, RZ, 0x7, R5 ;  /* 0x00000007ff007819 */ /* 0x000fc80000011405 */
[----:B------:R-:W-:Y:S02]  /*1d20*/  VIMNMX R9, R101, R0, PT ;  /* 0x0000000065097248 */ /* 0x000fe40003fe0100 */
[----:B------:R-:W-:Y:S02]  /*1d30*/  MOV R0, RZ ;  /* 0x000000ff00007202 */ /* 0x000fe40000000f00 */
[----:B------:R-:W-:-:S13]  /*1d40*/  ISETP.GE.AND P0, PT, R9, 0x1, PT ;  /* 0x000000010900780c */ /* 0x000fda0003f06270 */
[----:B-1----:R-:W-:Y:S05]  /*1d50*/  @!P0 BRA `(.L_x_12355) ;  /* 0x0000000000748947 */ /* 0x002fea0003800000 */
[----:B------:R-:W-:Y:S01]  /*1d60*/  ISETP.NE.AND P0, PT, R6, RZ, PT ;  /* 0x000000ff0600720c */ /* 0x000fe20003f05270 */
[----:B------:R-:W-:-:S03]  /*1d70*/  ULDC UR4, c[0x0][0x9f0] ;  /* 0x00027c0000047ab9 */ /* 0x000fc60000000800 */
[----:B------:R-:W-:-:S04]  /*1d80*/  SEL R10, R6, UR4, P0 ;  /* 0x00000004060a7c07 */ /* 0x000fc80008000000 */
[-C--:B------:R-:W-:Y:S02]  /*1d90*/  IABS R6, R10.reuse ;  /* 0x0000000a00067213 */ /* 0x080fe40000000000 */
[----:B------:R-:W-:Y:S02]  /*1da0*/  IADD3 R0, R10, -0x1, R9 ;  /* 0xffffffff0a007810 */ /* 0x000fe40007ffe009 */
[----:B------:R-:W1:Y:S01]  /*1db0*/  I2F.RP R3, R6 ;  /* 0x0000000600037306 */ /* 0x000e620000209400 */
[----:B------:R-:W-:Y:S02]  /*1dc0*/  IABS R12, R10 ;  /* 0x0000000a000c7213 */ /* 0x000fe40000000000 */
        /* <DEDUP_REMOVED lines=22> */
.L_x_12355:
[----:B------:R-:W-:Y:S05]  /*1f30*/  BSYNC B0 ;  /* 0x0000000000007941 */ /* 0x000fea0003800000 */
.L_x_12354:
        /* <DEDUP_REMOVED lines=35> */
[----:B01---5:R-:W-:Y:S05]  /*2170*/  CALL.ABS.NOINC R14 ;  /* 0x000000000e007343 */ /* 0x023fea0003c00000 */
.L_x_12358:
[----:B------:R-:W-:Y:S05]  /*2180*/  BSYNC B6 ;  /* 0x0000000000067941 */ /* 0x000fea0003800000 */
.L_x_12357:
        /* <DEDUP_REMOVED lines=10> */
[----:B------:R-:W1:Y:S01]  /*2230*/  LDC.64 R14, c[0x4][R14] ;  /* 0x010000000e0e7b82 */ /* 0x000e620000000a00 */
        /* <DEDUP_REMOVED lines=8> */
[----:B01---5:R-:W-:Y:S05]  /*22c0*/  CALL.ABS.NOINC R14 ;  /* 0x000000000e007343 */ /* 0x023fea0003c00000 */
.L_x_12360:
[----:B------:R-:W-:Y:S05]  /*22d0*/  BSYNC B6 ;  /* 0x0000000000067941 */ /* 0x000fea0003800000 */
.L_x_12359:
[----:B------:R-:W2:Y:S01]  /*22e0*/  LDL.64 R20, [R1+0x38] ;  /* 0x0000380001147983 */ /* 0x000ea20000100a00 */
[----:B------:R-:W-:Y:S01]  /*22f0*/  ULDC.64 UR4, c[0x0][0x9f8] ;  /* 0x00027e0000047ab9 */ /* 0x000fe20000000a00 */
[----:B------:R-:W1:Y:S02]  /*2300*/  LDC.64 R8, c[0x0][0x408] ;  /* 0x00010200ff087b82 */ /* 0x000e640000000a00 */
[----:B------:R-:W2:Y:S01]  /*2310*/  LDL.64 R32, [R1+0x38] ;  /* 0x0000380001207983 */ /* 0x000ea20000100a00 */
[----:B------:R-:W-:Y:S01]  /*2320*/  ISETP.NE.U32.AND P0, PT, RZ, UR4, PT ;  /* 0x00000004ff007c0c */ /* 0x000fe2000bf05070 */
[----:B------:R-:W-:-:S03]  /*2330*/  IMAD.MOV.U32 R0, RZ, RZ, R30 ;  /* 0x000000ffff007224 */ /* 0x000fc600078e001e */
[----:B------:R-:W-:Y:S01]  /*2340*/  ISETP.NE.AND.EX P0, PT, RZ, UR5, PT, P0 ;  /* 0x00000005ff007c0c */ /* 0x000fe2000bf05300 */
[----:B------:R-:W3:Y:S01]  /*2350*/  LDC.64 R10, c[0x0][0x3f8] ;  /* 0x0000fe00ff0a7b82 */ /* 0x000ee20000000a00 */
[----:B------:R-:W-:-:S07]  /*2360*/  SHF.R.S32.HI R15, RZ, 0x1f, R156 ;  /* 0x0000001fff0f7819 */ /* 0x000fce000001149c */
[----:B------:R-:W4:Y:S04]  /*2370*/  LDC R13, c[0x0][0x3f4] ;  /* 0x0000fd00ff0d7b82 */ /* 0x000f280000000800 */
[----:B------:R-:W-:Y:S02]  /*2380*/  @P0 IADD3 R4, P1, R27, UR4, RZ ;  /* 0x000000041b040c10 */ /* 0x000fe4000ff3e0ff */
[----:B------:R-:W0:Y:S02]  /*2390*/  S2R R27, SR_TID.X ;  /* 0x00000000001b7919 */ /* 0x000e240000002100 */
[----:B------:R-:W-:-:S05]  /*23a0*/  @P0 IADD3.X R5, R31, UR5, RZ, P1, !PT ;  /* 0x000000051f050c10 */ /* 0x000fca0008ffe4ff */
[----:B------:R4:W2:Y:S01]  /*23b0*/  @P0 LDG.E R0, desc[UR38][R4.64] ;  /* 0x0000002604000981 */ /* 0x0008a2000c1e1900 */
[----:B------:R-:W-:Y:S01]  /*23c0*/  LOP3.LUT R22, R22, 0xfffffffb, RZ, 0xc0, !PT ;  /* 0xfffffffb16167812 */ /* 0x000fe200078ec0ff */
[----:B-1----:R-:W-:Y:S01]  /*23d0*/  IMAD.WIDE.U32 R64, R156, R8, R16 ;  /* 0x000000089c407225 */ /* 0x002fe200078e0010 */
[----:B------:R-:W-:-:S03]  /*23e0*/  IADD3 R77, R77, R28, RZ ;  /* 0x0000001c4d4d7210 */ /* 0x000fc60007ffe0ff */
[----:B---3--:R-:W-:-:S04]  /*23f0*/  IMAD.WIDE.U32 R68, R156, R10, R16 ;  /* 0x0000000a9c447225 */ /* 0x008fc800078e0010 */
[----:B0-----:R-:W-:Y:S01]  /*2400*/  VIADD R3, R27, 0xffffff80 ;  /* 0xffffff801b037836 */ /* 0x001fe20000000000 */
[----:B------:R-:W-:-:S04]  /*2410*/  SHF.R.U32.HI R30, RZ, 0x7, R27 ;  /* 0x00000007ff1e7819 */ /* 0x000fc8000001161b */
[----:B------:R-:W-:Y:S02]  /*2420*/  ISETP.NE.AND P6, PT, R30, 0x1, PT ;  /* 0x000000011e00780c */ /* 0x000fe40003fc5270 */
[----:B------:R-:W-:-:S04]  /*2430*/  SHF.R.S32.HI R6, RZ, 0x1f, R3 ;  /* 0x0000001fff067819 */ /* 0x000fc80000011403 */
[----:B------:R-:W-:Y:S02]  /*2440*/  LEA.HI R6, R6, R3, RZ, 0x2 ;  /* 0x0000000306067211 */ /* 0x000fe400078f10ff */
[C---:B------:R-:W-:Y:S02]  /*2450*/  IADD3 R3, R16.reuse, 0x10, RZ ;  /* 0x0000001010037810 */ /* 0x040fe40007ffe0ff */
[--C-:B------:R-:W-:Y:S02]  /*2460*/  SHF.R.S32.HI R56, RZ, 0x2, R6.reuse ;  /* 0x00000002ff387819 */ /* 0x100fe40000011406 */
[----:B------:R-:W-:Y:S01]  /*2470*/  SHF.R.S32.HI R7, RZ, 0x1f, R6 ;  /* 0x0000001fff077819 */ /* 0x000fe20000011406 */
[----:B------:R-:W-:Y:S05]  /*2480*/  @!P6 WARPSYNC.ALL ;  /* 0x000000000000e948 */ /* 0x000fea0003800000 */
[----:B------:R-:W-:Y:S01]  /*2490*/  ULDC UR4, c[0x0][0x2f4] ;  /* 0x0000bd0000047ab9 */ /* 0x000fe20000000800 */
[----:B------:R-:W-:Y:S01]  /*24a0*/  LEA.HI R7, R7, R56, RZ, 0x2 ;  /* 0x0000003807077211 */ /* 0x000fe200078f10ff */
[----:B------:R-:W-:Y:S01]  /*24b0*/  IMAD R6, R15, R8, RZ ;  /* 0x000000080f067224 */ /* 0x000fe200078e02ff */
[----:B------:R-:W-:Y:S01]  /*24c0*/  ISETP.GE.AND P1, PT, R3, UR4, PT ;  /* 0x0000000403007c0c */ /* 0x000fe2000bf26270 */
[----:B------:R-:W-:Y:S01]  /*24d0*/  IMAD R15, R15, R10, RZ ;  /* 0x0000000a0f0f7224 */ /* 0x000fe200078e02ff */
[----:B------:R-:W-:-:S02]  /*24e0*/  ISETP.GE.AND P0, PT, R16, UR4, PT ;  /* 0x0000000410007c0c */ /* 0x000fc4000bf06270 */
[----:B----4-:R-:W-:Y:S01]  /*24f0*/  SEL R5, RZ, 0xffffffff, P1 ;  /* 0xffffffffff057807 */ /* 0x010fe20000800000 */
[----:B------:R-:W-:Y:S01]  /*2500*/  IMAD R15, R156, R11, R15 ;  /* 0x0000000b9c0f7224 */ /* 0x000fe200078e020f */
[----:B------:R-:W-:Y:S02]  /*2510*/  SEL R4, RZ, 0x1, P0 ;  /* 0x00000001ff047807 */ /* 0x000fe40000000000 */
[----:B------:R-:W-:Y:S01]  /*2520*/  LOP3.LUT R7, R7, 0xfffffffc, RZ, 0xc0, !PT ;  /* 0xfffffffc07077812 */ /* 0x000fe200078ec0ff */
[----:B------:R-:W-:Y:S01]  /*2530*/  IMAD.SHL.U32 R5, R5, 0x2, RZ ;  /* 0x0000000205057824 */ /* 0x000fe200078e00ff */
[----:B------:R-:W-:Y:S02]  /*2540*/  ISETP.GE.AND P1, PT, R136, UR4, PT ;  /* 0x0000000488007c0c */ /* 0x000fe4000bf26270 */
[----:B------:R-:W-:Y:S01]  /*2550*/  ISETP.GE.AND P2, PT, R3, R13, PT ;  /* 0x0000000d0300720c */ /* 0x000fe20003f46270 */
[----:B------:R-:W-:Y:S01]  /*2560*/  IMAD.IADD R56, R56, 0x1, -R7 ;  /* 0x0000000138387824 */ /* 0x000fe200078e0a07 */
[----:B------:R-:W-:Y:S01]  /*2570*/  LOP3.LUT R5, R5, 0x2, R4, 0xe2, !PT ;  /* 0x0000000205057812 */ /* 0x000fe200078ee204 */
[----:B------:R-:W-:Y:S01]  /*2580*/  VIADD R4, R16, 0x20 ;  /* 0x0000002010047836 */ /* 0x000fe20000000000 */
[----:B------:R-:W-:-:S04]  /*2590*/  SEL R7, RZ, 0x8, P1 ;  /* 0x00000008ff077807 */ /* 0x000fc80000800000 */
[C---:B------:R-:W-:Y:S02]  /*25a0*/  ISETP.GE.AND P0, PT, R4.reuse, UR4, PT ;  /* 0x0000000404007c0c */ /* 0x040fe4000bf06270 */
[----:B------:R-:W-:Y:S01]  /*25b0*/  ISETP.GE.AND P1, PT, R4, R13, PT ;  /* 0x0000000d0400720c */ /* 0x000fe20003f26270 */
[----:B--2---:R-:W-:Y:S02]  /*25c0*/  IMAD.MOV.U32 R32, RZ, RZ, R20 ;  /* 0x000000ffff207224 */ /* 0x004fe400078e0014 */
[----:B------:R-:W-:Y:S01]  /*25d0*/  IMAD R21, R156, R9, R6 ;  /* 0x000000099c157224 */ /* 0x000fe200078e0206 */
[----:B------:R-:W-:Y:S02]  /*25e0*/  SEL R6, RZ, 0x4, P0 ;  /* 0x00000004ff067807 */ /* 0x000fe40000000000 */
[----:B------:R-:W-:Y:S01]  /*25f0*/  SHF.R.S32.HI R33, RZ, 0x1f, R32 ;  /* 0x0000001fff217819 */ /* 0x000fe20000011420 */
[----:B------:R-:W-:Y:S01]  /*2600*/  IMAD.IADD R65, R65, 0x1, R21 ;  /* 0x0000000141417824 */ /* 0x000fe200078e0215 */
[----:B------:R-:W-:-:S02]  /*2610*/  ISETP.GE.AND P0, PT, R23, UR4, PT ;  /* 0x0000000417007c0c */ /* 0x000fc4000bf06270 */
[----:B------:R-:W-:Y:S01]  /*2620*/  LOP3.LUT R5, R7, R5, R6, 0xfe, !PT ;  /* 0x0000000507057212 */ /* 0x000fe200078efe06 */
[----:B------:R0:W-:Y:S01]  /*2630*/  STL [R1+0x3c], R33 ;  /* 0x00003c2101007387 */ /* 0x0001e20000100800 */
[C-C-:B------:R-:W-:Y:S01]  /*2640*/  IMAD.WIDE.U32 R66, R156.reuse, R8, R32.reuse ;  /* 0x000000089c427225 */ /* 0x140fe200078e0020 */
[----:B------:R-:W-:Y:S02]  /*2650*/  SEL R6, RZ, 0x10, P0 ;  /* 0x00000010ff067807 */ /* 0x000fe40000000000 */
[----:B------:R-:W2:Y:S01]  /*2660*/  LDL R27, [R1+0x40] ;  /* 0x00004000011b7983 */ /* 0x000ea20000100800 */
[----:B------:R-:W-:Y:S01]  /*2670*/  IMAD.WIDE.U32 R70, R156, R10, R32 ;  /* 0x0000000a9c467225 */ /* 0x000fe200078e0020 */
[----:B------:R-:W-:Y:S02]  /*2680*/  LOP3.LUT P0, RZ, R56, 0x2, RZ, 0xc0, !PT ;  /* 0x0000000238ff7812 */ /* 0x000fe4000780c0ff */
[----:B------:R-:W3:Y:S01]  /*2690*/  LDL R34, [R1+0x44] ;  /* 0x0000440001227983 */ /* 0x000ee20000100800 */
[----:B------:R-:W-:Y:S01]  /*26a0*/  LOP3.LUT R29, R5, R6, RZ, 0xfc, !PT ;  /* 0x00000006051d7212 */ /* 0x000fe200078efcff */
[----:B------:R-:W-:-:S02]  /*26b0*/  IMAD.IADD R67, R21, 0x1, R67 ;  /* 0x0000000115437824 */ /* 0x000fc400078e0243 */
[----:B0-----:R-:W4:Y:S04]  /*26c0*/  LDL R33, [R1+0x48] ;  /* 0x0000480001217983 */ /* 0x001f280000100800 */
[----:B------:R-:W4:Y:S03]  /*26d0*/  LDL R32, [R1+0xdc] ;  /* 0x0000dc0001207983 */ /* 0x000f260000100800 */
[----:B------:R-:W-:Y:S02]  /*26e0*/  @P0 LOP3.LUT R22, R22, 0x4, RZ, 0xfc, !PT ;  /* 0x0000000416160812 */ /* 0x000fe400078efcff */
[----:B------:R-:W-:-:S04]  /*26f0*/  ISETP.GE.AND P0, PT, R16, R13, PT ;  /* 0x0000000d1000720c */ /* 0x000fc80003f06270 */
[C---:B------:R-:W-:Y:S02]  /*2700*/  SEL R5, R13.reuse, RZ, P0 ;  /* 0x000000ff0d057207 */ /* 0x040fe40000000000 */
[C---:B------:R-:W-:Y:S02]  /*2710*/  SEL R7, R13.reuse, RZ, P1 ;  /* 0x000000ff0d077207 */ /* 0x040fe40000800000 */
[----:B------:R-:W-:Y:S01]  /*2720*/  SEL R12, R13, RZ, P2 ;  /* 0x000000ff0d0c7207 */ /* 0x000fe20001000000 */
[----:B------:R-:W-:Y:S01]  /*2730*/  IMAD.IADD R6, R16, 0x1, R5 ;  /* 0x0000000110067824 */ /* 0x000fe200078e0205 */
[----:B------:R-:W-:-:S03]  /*2740*/  IADD3 R20, R4, R7, RZ ;  /* 0x0000000704147210 */ /* 0x000fc60007ffe0ff */
[----:B------:R-:W-:Y:S01]  /*2750*/  IMAD.IADD R14, R3, 0x1, R12 ;  /* 0x00000001030e7824 */ /* 0x000fe200078e020c */
[----:B------:R-:W-:Y:S02]  /*2760*/  SHF.R.S32.HI R7, RZ, 0x1f, R6 ;  /* 0x0000001fff077819 */ /* 0x000fe40000011406 */
[----:B------:R-:W-:Y:S01]  /*2770*/  SHF.R.S32.HI R21, RZ, 0x1f, R20 ;  /* 0x0000001fff157819 */ /* 0x000fe20000011414 */
[----:B------:R-:W-:Y:S01]  /*2780*/  IMAD.IADD R69, R69, 0x1, R15 ;  /* 0x0000000145457824 */ /* 0x000fe200078e020f */
[-C--:B------:R-:W-:Y:S01]  /*2790*/  LEA.HI R5, R7, R6.reuse, RZ, 0x3 ;  /* 0x0000000607057211 */ /* 0x080fe200078f18ff */
[----:B------:R-:W-:Y:S01]  /*27a0*/  IMAD.IADD R71, R15, 0x1, R71 ;  /* 0x000000010f477824 */ /* 0x000fe200078e0247 */
[----:B------:R-:W-:Y:S02]  /*27b0*/  SHF.R.S32.HI R15, RZ, 0x1f, R14 ;  /* 0x0000001fff0f7819 */ /* 0x000fe4000001140e */
[----:B------:R-:W-:Y:S02]  /*27c0*/  LEA.HI R12, R7, R6, RZ, 0x5 ;  /* 0x00000006070c7211 */ /* 0x000fe400078f28ff */
[----:B------:R-:W-:-:S02]  /*27d0*/  LOP3.LUT R22, R22, 0xfffffffe, RZ, 0xc0, !PT ;  /* 0xfffffffe16167812 */ /* 0x000fc400078ec0ff */
[CC--:B------:R-:W-:Y:S02]  /*27e0*/  LEA.HI R7, R21.reuse, R20.reuse, RZ, 0x3 ;  /* 0x0000001415077211 */ /* 0x0c0fe400078f18ff */
[----:B------:R-:W-:Y:S02]  /*27f0*/  LEA.HI R20, R21, R20, RZ, 0x5 ;  /* 0x0000001415147211 */ /* 0x000fe400078f28ff */
[CC--:B------:R-:W-:Y:S02]  /*2800*/  LEA.HI R6, R15.reuse, R14.reuse, RZ, 0x3 ;  /* 0x0000000e0f067211 */ /* 0x0c0fe400078f18ff */
[----:B------:R-:W-:Y:S02]  /*2810*/  @P2 LOP3.LUT R22, R22, 0x1, RZ, 0xfc, !PT ;  /* 0x0000000116162812 */ /* 0x000fe400078efcff */
[----:B------:R-:W-:Y:S01]  /*2820*/  LEA.HI R15, R15, R14, RZ, 0x5 ;  /* 0x0000000e0f0f7211 */ /* 0x000fe200078f28ff */
[----:B------:R-:W-:Y:S01]  /*2830*/  IMAD.SHL.U32 R14, R12, 0x80, RZ ;  /* 0x000000800c0e7824 */ /* 0x000fe200078e00ff */
[----:B-----5:R-:W-:Y:S01]  /*2840*/  SHF.R.S32.HI R31, RZ, 0x1f, R95 ;  /* 0x0000001fff1f7819 */ /* 0x020fe2000001145f */
[----:B------:R-:W-:Y:S01]  /*2850*/  IMAD.SHL.U32 R28, R20, 0x80, RZ ;  /* 0x00000080141c7824 */ /* 0x000fe200078e00ff */
[----:B------:R-:W-:Y:S01]  /*2860*/  LOP3.LUT R22, R22, 0xfffffffd, RZ, 0xc0, !PT ;  /* 0xfffffffd16167812 */ /* 0x000fe200078ec0ff */
[----:B------:R-:W-:Y:S01]  /*2870*/  IMAD.SHL.U32 R21, R15, 0x80, RZ ;  /* 0x000000800f157824 */ /* 0x000fe200078e00ff */
[----:B------:R-:W-:-:S02]  /*2880*/  LOP3.LUT R14, R14, 0xfffff000, RZ, 0xc0, !PT ;  /* 0xfffff0000e0e7812 */ /* 0x000fc400078ec0ff */
[----:B------:R-:W-:Y:S02]  /*2890*/  @P1 LOP3.LUT R22, R22, 0x2, RZ, 0xfc, !PT ;  /* 0x0000000216161812 */ /* 0x000fe400078efcff */
[----:B------:R-:W-:Y:S02]  /*28a0*/  LOP3.LUT R28, R28, 0xfffff000, RZ, 0xc0, !PT ;  /* 0xfffff0001c1c7812 */ /* 0x000fe400078ec0ff */
[----:B------:R-:W-:Y:S02]  /*28b0*/  ISETP.GE.AND P1, PT, R137, UR4, PT ;  /* 0x0000000489007c0c */ /* 0x000fe4000bf26270 */
[----:B------:R-:W-:Y:S01]  /*28c0*/  LOP3.LUT R21, R21, 0xfffff000, RZ, 0xc0, !PT ;  /* 0xfffff00015157812 */ /* 0x000fe200078ec0ff */
[----:B------:R-:W-:Y:S01]  /*28d0*/  IMAD.WIDE.U32 R68, R95, R10, R68 ;  /* 0x0000000a5f447225 */ /* 0x000fe200078e0044 */
[----:B------:R-:W-:-:S03]  /*28e0*/  SHF.L.U64.HI R79, R8, 0x7, R9 ;  /* 0x00000007084f7819 */ /* 0x000fc60000010209 */
[----:B------:R-:W-:Y:S01]  /*28f0*/  IMAD.WIDE.U32 R64, R95, R8, R64 ;  /* 0x000000085f407225 */ /* 0x000fe200078e0040 */
[----:B------:R-:W-:-:S03]  /*2900*/  SHF.L.U64.HI R86, R10, 0x7, R11 ;  /* 0x000000070a567819 */ /* 0x000fc6000001020b */
[----:B------:R-:W-:Y:S01]  /*2910*/  IMAD.WIDE.U32 R66, R95, R8, R66 ;  /* 0x000000085f427225 */ /* 0x000fe200078e0042 */
[----:B------:R-:W-:-:S03]  /*2920*/  IADD3 R99, R30, 0x8, RZ ;  /* 0x000000081e637810 */ /* 0x000fc60007ffe0ff */
[----:B------:R-:W-:Y:S01]  /*2930*/  IMAD.WIDE.U32 R70, R95, R10, R70 ;  /* 0x0000000a5f467225 */ /* 0x000fe200078e0046 */
[----:B------:R-:W-:-:S03]  /*2940*/  SHF.R.S32.HI R78, RZ, 0x1f, R0 ;  /* 0x0000001fff4e7819 */ /* 0x000fc60000011400 */
[----:B------:R-:W-:Y:S01]  /*2950*/  IMAD.SHL.U32 R98, R13, 0x2, RZ ;  /* 0x000000020d627824 */ /* 0x000fe200078e00ff */
[----:B------:R-:W-:Y:S01]  /*2960*/  @!P6 BAR.SYNC.DEFER_BLOCKING 0x9, 0x100 ;  /* 0x024400000000eb1d */ /* 0x000fe20000010000 */
[C---:B--2---:R-:W-:Y:S02]  /*2970*/  LOP3.LUT R12, R27.reuse, 0x18, R5, 0xf8, !PT ;  /* 0x000000181b0c7812 */ /* 0x044fe400078ef805 */
[C---:B------:R-:W-:Y:S02]  /*2980*/  LOP3.LUT R20, R27.reuse, 0x18, R6, 0xf8, !PT ;  /* 0x000000181b147812 */ /* 0x040fe400078ef806 */
[----:B------:R-:W-:Y:S02]  /*2990*/  LOP3.LUT R27, R27, 0x18, R7, 0xf8, !PT ;  /* 0x000000181b1b7812 */ /* 0x000fe400078ef807 */
[----:B---3--:R-:W-:Y:S01]  /*29a0*/  LOP3.LUT R15, R12, R34, RZ, 0x3c, !PT ;  /* 0x000000220c0f7212 */ /* 0x008fe200078e3cff */
[----:B------:R-:W-:Y:S01]  /*29b0*/  IMAD R12, R31, R8, RZ ;  /* 0x000000081f0c7224 */ /* 0x000fe200078e02ff */
[----:B------:R-:W-:-:S02]  /*29c0*/  LOP3.LUT R27, R27, R34, RZ, 0x3c, !PT ;  /* 0x000000221b1b7212 */ /* 0x000fc400078e3cff */
[--C-:B----4-:R-:W-:Y:S01]  /*29d0*/  IADD3 R94, R15, R14, R33.reuse ;  /* 0x0000000e0f5e7210 */ /* 0x110fe20007ffe021 */
[----:B------:R-:W-:Y:S01]  /*29e0*/  IMAD R15, R95, R9, R12 ;  /* 0x000000095f0f7224 */ /* 0x000fe200078e020c */
[----:B------:R-:W-:Y:S01]  /*29f0*/  LOP3.LUT R20, R20, R34, RZ, 0x3c, !PT ;  /* 0x0000002214147212 */ /* 0x000fe200078e3cff */
[----:B------:R-:W-:Y:S01]  /*2a00*/  IMAD R12, R31, R10, RZ ;  /* 0x0000000a1f0c7224 */ /* 0x000fe200078e02ff */
[--C-:B------:R-:W-:Y:S02]  /*2a10*/  IADD3 R92, R27, R28, R33.reuse ;  /* 0x0000001c1b5c7210 */ /* 0x100fe40007ffe021 */
[----:B------:R-:W-:Y:S01]  /*2a20*/  SEL R28, RZ, 0x20, P1 ;  /* 0x00000020ff1c7807 */ /* 0x000fe20000800000 */
[----:B------:R-:W-:Y:S01]  /*2a30*/  IMAD R73, R95, R11, R12 ;  /* 0x0000000b5f497224 */ /* 0x000fe200078e020c */
[----:B------:R-:W-:Y:S02]  /*2a40*/  IADD3 R93, R20, R21, R33 ;  /* 0x00000015145d7210 */ /* 0x000fe40007ffe021 */
[----:B------:R-:W-:-:S02]  /*2a50*/  LOP3.LUT R20, R5, 0xfffffff8, RZ, 0xc0, !PT ;  /* 0xfffffff805147812 */ /* 0x000fc400078ec0ff */
[----:B------:R-:W-:Y:S02]  /*2a60*/  LOP3.LUT R21, R6, 0xfffffff8, RZ, 0xc0, !PT ;  /* 0xfffffff806157812 */ /* 0x000fe400078ec0ff */
[----:B------:R-:W-:Y:S02]  /*2a70*/  LOP3.LUT R27, R7, 0xfffffff8, RZ, 0xc0, !PT ;  /* 0xfffffff8071b7812 */ /* 0x000fe400078ec0ff */
[----:B------:R-:W-:Y:S01]  /*2a80*/  LOP3.LUT R28, R29, R28, RZ, 0xfc, !PT ;  /* 0x0000001c1d1c7212 */ /* 0x000fe200078efcff */
[----:B------:R-:W-:Y:S01]  /*2a90*/  IMAD.SHL.U32 R9, R10, 0x80, RZ ;  /* 0x000000800a097824 */ /* 0x000fe200078e00ff */
[----:B------:R-:W-:Y:S01]  /*2aa0*/  SHF.R.S32.HI R91, RZ, 0x1f, R20 ;  /* 0x0000001fff5b7819 */ /* 0x000fe20000011414 */
[----:B------:R-:W-:Y:S01]  /*2ab0*/  IMAD.IADD R75, R69, 0x1, R73 ;  /* 0x00000001454b7824 */ /* 0x000fe200078e0249 */
[----:B------:R-:W-:Y:S01]  /*2ac0*/  SHF.R.S32.HI R90, RZ, 0x1f, R21 ;  /* 0x0000001fff5a7819 */ /* 0x000fe20000011415 */
[----:B------:R-:W-:Y:S01]  /*2ad0*/  IMAD.SHL.U32 R8, R8, 0x80, RZ ;  /* 0x0000008008087824 */ /* 0x000fe200078e00ff */
[----:B------:R-:W-:Y:S01]  /*2ae0*/  SHF.R.S32.HI R87, RZ, 0x1f, R27 ;  /* 0x0000001fff577819 */ /* 0x000fe2000001141b */
[----:B------:R-:W-:Y:S01]  /*2af0*/  IMAD R10, R32, 0xc0, R156 ;  /* 0x000000c0200a7824 */ /* 0x000fe200078e029c */
[----:B------:R-:W-:Y:S01]  /*2b00*/  LOP3.LUT R29, R29, 0x1, RZ, 0xc0, !PT ;  /* 0x000000011d1d7812 */ /* 0x000fe200078ec0ff */
[----:B------:R-:W-:Y:S01]  /*2b10*/  IMAD.IADD R76, R65, 0x1, R15 ;  /* 0x00000001414c7824 */ /* 0x000fe200078e020f */
[C---:B------:R-:W-:Y:S01]  /*2b20*/  LOP3.LUT R30, R28.reuse, 0x2, RZ, 0xc0, !PT ;  /* 0x000000021c1e7812 */ /* 0x040fe200078ec0ff */
[----:B------:R-:W-:Y:S01]  /*2b30*/  IMAD.IADD R74, R15, 0x1, R67 ;  /* 0x000000010f4a7824 */ /* 0x000fe200078e0243 */
[----:B------:R-:W-:Y:S01]  /*2b40*/  LOP3.LUT R31, R28, 0x4, RZ, 0xc0, !PT ;  /* 0x000000041c1f7812 */ /* 0x000fe200078ec0ff */
[----:B------:R-:W-:-:S07]  /*2b50*/  IMAD.IADD R73, R73, 0x1, R71 ;  /* 0x0000000149497824 */ /* 0x000fce00078e0247 */
.L_x_12419:
[----:B--2---:R-:W2:Y:S01]  /*2b60*/  LDL R35, [R1+0x94] ;  /* 0x0000940001237983 */ /* 0x004ea20000100800 */
[----:B------:R-:W0:Y:S01]  /*2b70*/  LDC R81, c[0x0][0x430] ;  /* 0x00010c00ff517b82 */ /* 0x000e220000000800 */
        /* <DEDUP_REMOVED lines=10> */
[----:B---3--:R-:W3:Y:S08]  /*2c20*/  @!P1 LDC.64 R12, c[0x0][0x418] ;  /* 0x00010600ff0c9b82 */ /* 0x008ef00000000a00 */
        /* <DEDUP_REMOVED lines=13> */
[----:B------:R-:W-:Y:S05]  /*2d00*/  YIELD ;  /* 0x0000000000007946 */ /* 0x000fea0003800000 */
[----:B------:R-:W-:Y:S01]  /*2d10*/  IADD3 R14, -R32, RZ, RZ ;  /* 0x000000ff200e7210 */ /* 0x000fe20007ffe1ff */
[----:B------:R-:W-:Y:S01]  /*2d20*/  BSSY B0, `(.L_x_12361) ;  /* 0x0000424000007945 */ /* 0x000fe20003800000 */
[----:B------:R0:W5:Y:S01]  /*2d30*/  @!P1 LDG.E R80, desc[UR38][R12.64] ;  /* 0x000000260c509981 */ /* 0x000162000c1e1900 */
[----:B------:R-:W-:Y:S01]  /*2d40*/  ISETP.GT.AND P1, PT, R11, R72, PT ;  /* 0x000000480b00720c */ /* 0x000fe20003f24270 */
[----:B------:R-:W-:-:S02]  /*2d50*/  IMAD.MOV.U32 R25, RZ, RZ, R11 ;  /* 0x000000ffff197224 */ /* 0x000fc400078e000b */
[----:B------:R-:W-:Y:S02]  /*2d60*/  IMAD R81, R81, R14, R36 ;  /* 0x0000000e51517224 */ /* 0x000fe400078e0224 */
        /* <DEDUP_REMOVED lines=14> */
[----:B------:R-:W-:Y:S01]  /*2e50*/  SHF.R.S32.HI R14, RZ, 0x1f, R25 ;  /* 0x0000001fff0e7819 */ /* 0x000fe20000011419 */
[----:B------:R-:W-:Y:S01]  /*2e60*/  IMAD R33, R83, UR4, RZ ;  /* 0x0000000453217c24 */ /* 0x000fe2000f8e02ff */
[----:B------:R-:W-:Y:S02]  /*2e70*/  VIMNMX R84, R84, 0x80, PT ;  /* 0x0000008054547848 */ /* 0x000fe40003fe0100 */
[----:B------:R-:W-:Y:S01]  /*2e80*/  IADD3 R13, R13, R15, RZ ;  /* 0x0000000f0d0d7210 */ /* 0x000fe20007ffe0ff */
[----:B------:R-:W-:-:S02]  /*2e90*/  IMAD R33, R80, UR5, R33 ;  /* 0x0000000550217c24 */ /* 0x000fc4000f8e0221 */
[----:B------:R-:W-:Y:S02]  /*2ea0*/  IMAD R15, R86, R25, RZ ;  /* 0x00000019560f7224 */ /* 0x000fe400078e02ff */
[----:B------:R-:W-:Y:S01]  /*2eb0*/  IMAD.WIDE.U32 R12, R80, UR4, R12 ;  /* 0x00000004500c7c25 */ /* 0x000fe2000f8e000c */
[----:B------:R-:W-:-:S03]  /*2ec0*/  ULDC.64 UR4, c[0x0][0x308] ;  /* 0x0000c20000047ab9 */ /* 0x000fc60000000a00 */
[----:B------:R-:W-:Y:S02]  /*2ed0*/  IMAD.IADD R13, R13, 0x1, R33 ;  /* 0x000000010d0d7824 */ /* 0x000fe400078e0221 */
[----:B------:R-:W-:Y:S02]  /*2ee0*/  IMAD R33, R14, R9, R15 ;  /* 0x000000090e217224 */ /* 0x000fe400078e020f */
[----:B------:R-:W-:-:S04]  /*2ef0*/  IMAD.WIDE.U32 R12, R138, UR4, R12 ;  /* 0x000000048a0c7c25 */ /* 0x000fc8000f8e000c */
[----:B------:R-:W-:Y:S01]  /*2f00*/  IMAD R61, R138, UR5, R13 ;  /* 0x000000058a3d7c24 */ /* 0x000fe2000f8e020d */
[----:B------:R-:W-:Y:S01]  /*2f10*/  ULDC.64 UR4, c[0x0][0x2e8] ;  /* 0x0000ba0000047ab9 */ /* 0x000fe20000000a00 */
[-C--:B------:R-:W-:Y:S01]  /*2f20*/  IMAD R13, R79, R25.reuse, RZ ;  /* 0x000000194f0d7224 */ /* 0x080fe200078e02ff */
[----:B------:R-:W-:Y:S01]  /*2f30*/  LEA R60, P2, R12, UR4, 0x1 ;  /* 0x000000040c3c7c11 */ /* 0x000fe2000f8408ff */
[----:B------:R-:W-:Y:S02]  /*2f40*/  ULDC.U8 UR4, c[0x0][0x410] ;  /* 0x0001040000047ab9 */ /* 0x000fe40000000000 */
[----:B------:R-:W-:Y:S01]  /*2f50*/  IMAD R57, R14, R8, R13 ;  /* 0x000000080e397224 */ /* 0x000fe200078e020d */
[----:B------:R-:W-:Y:S01]  /*2f60*/  LEA.HI.X R61, R12, UR5, R61, 0x1, P2 ;  /* 0x000000050c3d7c11 */ /* 0x000fe200090f0c3d */
[----:B------:R-:W-:Y:S01]  /*2f70*/  IMAD.WIDE.U32 R14, R9, R25, RZ ;  /* 0x00000019090e7225 */ /* 0x000fe200078e00ff */
[----:B------:R-:W-:-:S03]  /*2f80*/  ISETP.NE.AND P2, PT, RZ, UR4, PT ;  /* 0x00000004ff007c0c */ /* 0x000fc6000bf45270 */
[----:B------:R-:W-:-:S04]  /*2f90*/  IMAD.WIDE.U32 R12, R8, R25, RZ ;  /* 0x00000019080c7225 */ /* 0x000fc800078e00ff */
[----:B------:R-:W-:Y:S02]  /*2fa0*/  IMAD.IADD R11, R15, 0x1, R33 ;  /* 0x000000010f0b7824 */ /* 0x000fe400078e0221 */
[----:B------:R-:W-:-:S04]  /*2fb0*/  IMAD.IADD R57, R13, 0x1, R57 ;  /* 0x000000010d397824 */ /* 0x000fc800078e0239 */
        /* <DEDUP_REMOVED lines=62> */
.L_x_12365:
[----:B------:R-:W-:Y:S05]  /*33a0*/  BSYNC B1 ;  /* 0x0000000000017941 */ /* 0x000fea0003800000 */
.L_x_12364:
        /* <DEDUP_REMOVED lines=43> */
.L_x_12366:
[----:B------:R-:W-:Y:S01]  /*3660*/  LEA R57, R18, R2, 0x3 ;  /* 0x0000000212397211 */ /* 0x000fe200078e18ff */
[----:B------:R-:W-:Y:S01]  /*3670*/  BSSY B1, `(.L_x_12367) ;  /* 0x0000004000017945 */ /* 0x000fe20003800000 */
[----:B------:R-:W-:-:S04]  /*3680*/  SHF.L.U32 R85, R149, 0x1f, RZ ;  /* 0x0000001f95557819 */ /* 0x000fc800000006ff */
[----:B------:R-:W0:Y:S02]  /*3690*/  SYNCS.PHASECHK.TRANS64.TRYWAIT P4, [R57+URZ+0x2d890], R85 ;  /* 0x02d89055390075a7 */ /* 0x000e24000808017f */
[----:B0-----:R-:W-:Y:S05]  /*36a0*/  @!P4 BRA `(.L_x_12368) ;  /* 0x000001c800ecc947 */ /* 0x001fea0003800000 */
.L_x_12643:
[----:B------:R-:W-:Y:S05]  /*36b0*/  BSYNC B1 ;  /* 0x0000000000017941 */ /* 0x000fea0003800000 */
.L_x_12367:
[----:B------:R-:W-:-:S03]  /*36c0*/  UMOV UR4, 0xffffffff ;  /* 0xffffffff00047882 */ /* 0x000fc60000000000 */
[----:B------:R-:W-:Y:S05]  /*36d0*/  BRA.DIV UR4, `(.L_x_12369) ;  /* 0x000001ca04f47947 */ /* 0x000fea000b800000 */
[----:B------:R-:W1:Y:S04]  /*36e0*/  SHFL.IDX PT, R61, R61, RZ, 0x1e1f ;  /* 0x001e1fff3d3d7589 */ /* 0x000e6800000e0000 */
[----:B------:R-:W2:Y:S02]  /*36f0*/  SHFL.IDX PT, R60, R60, RZ, 0x1e1f ;  /* 0x001e1fff3c3c7589 */ /* 0x000ea400000e0000 */
.L_x_12647:
        /* <DEDUP_REMOVED lines=31> */
[----:B------:R-:W-:-:S04]  /*38f0*/  FMUL.FTZ R52, R15, R54 ;  /* 0x000000360f347220 */ /* 0x000fc80000410000 */
        /* <DEDUP_REMOVED lines=20> */
.L_x_12374:
[----:B------:R-:W-:Y:S05]  /*3a40*/  BSYNC B2 ;  /* 0x0000000000027941 */ /* 0x000fea0003800000 */
.L_x_12373:
[----:B--2---:R-:W-:-:S04]  /*3a50*/  LEA R52, P3, R16, R60, 0x1 ;  /* 0x0000003c10347211 */ /* 0x004fc800078608ff */
[----:B-1----:R-:W-:-:S05]  /*3a60*/  LEA.HI.X R53, R16, R61, R17, 0x1, P3 ;  /* 0x0000003d10357211 */ /* 0x002fca00018f0c11 */
[----:B------:R3:W-:Y:S04]  /*3a70*/  ST.E.128 desc[UR38][R52.64], R12 ;  /* 0x0000000c34007985 */ /* 0x0007e8000c101d26 */
.L_x_12372:
[----:B------:R-:W-:Y:S05]  /*3a80*/  BSYNC B1 ;  /* 0x0000000000017941 */ /* 0x000fea0003800000 */
.L_x_12371:
        /* <DEDUP_REMOVED lines=50> */
.L_x_12378:
[----:B------:R-:W-:Y:S05]  /*3db0*/  BSYNC B2 ;  /* 0x0000000000027941 */ /* 0x000fea0003800000 */
.L_x_12377:
[----:B------:R-:W3:Y:S01]  /*3dc0*/  LDL R11, [R1+0x4c] ;  /* 0x00004c00010b7983 */ /* 0x000ee20000100800 */
[----:B--2---:R-:W-:Y:S02]  /*3dd0*/  IMAD.MOV.U32 R48, RZ, RZ, R60 ;  /* 0x000000ffff307224 */ /* 0x004fe400078e003c */
[----:B-1----:R-:W-:Y:S01]  /*3de0*/  IMAD.MOV.U32 R49, RZ, RZ, R61 ;  /* 0x000000ffff317224 */ /* 0x002fe200078e003d */
[----:B---3--:R-:W-:-:S05]  /*3df0*/  SHF.L.U32 R11, R11, 0x3, RZ ;  /* 0x000000030b0b7819 */ /* 0x008fca00000006ff */
[----:B------:R-:W-:-:S05]  /*3e00*/  IMAD.WIDE R48, R11, 0x2, R48 ;  /* 0x000000020b307825 */ /* 0x000fca00078e0230 */
[----:B------:R4:W-:Y:S02]  /*3e10*/  ST.E.128 desc[UR38][R48.64], R12 ;  /* 0x0000000c30007985 */ /* 0x0009e4000c101d26 */
.L_x_12376:
[----:B------:R-:W-:Y:S05]  /*3e20*/  BSYNC B1 ;  /* 0x0000000000017941 */ /* 0x000fea0003800000 */
.L_x_12375:
        /* <DEDUP_REMOVED lines=50> */
[----:B------:R-:W-:-:S03]  /*4150*/  IMAD.MOV.U32 R12, RZ, RZ, R46 ;  /* 0x000000ffff0c7224 */ /* 0x000fc600078e002e */
[----:B------:R-:W-:-:S07]  /*4160*/  MOV R14, R47 ;  /* 0x0000002f000e7202 */ /* 0x000fce0000000f00 */
.L_x_12382:
[----:B------:R-:W-:Y:S05]  /*4170*/  BSYNC B2 ;  /* 0x0000000000027941 */ /* 0x000fea0003800000 */
.L_x_12381:
[----:B------:R-:W3:Y:S01]  /*4180*/  LDL R11, [R1+0x50] ;  /* 0x00005000010b7983 */ /* 0x000ee20000100800 */
[----:B--2---:R-:W-:Y:S02]  /*4190*/  IMAD.MOV.U32 R44, RZ, RZ, R60 ;  /* 0x000000ffff2c7224 */ /* 0x004fe400078e003c */
[----:B-1----:R-:W-:Y:S02]  /*41a0*/  IMAD.MOV.U32 R45, RZ, RZ, R61 ;  /* 0x000000ffff2d7224 */ /* 0x002fe400078e003d */
[----:B---3--:R-:W-:-:S04]  /*41b0*/  IMAD.SHL.U32 R11, R11, 0x8, RZ ;  /* 0x000000080b0b7824 */ /* 0x008fc800078e00ff */
[----:B------:R-:W-:-:S05]  /*41c0*/  IMAD.WIDE R44, R11, 0x2, R44 ;  /* 0x000000020b2c7825 */ /* 0x000fca00078e022c */
[----:B------:R1:W-:Y:S02]  /*41d0*/  ST.E.128 desc[UR38][R44.64], R12 ;  /* 0x0000000c2c007985 */ /* 0x0003e4000c101d26 */
.L_x_12380:
[----:B------:R-:W-:Y:S05]  /*41e0*/  BSYNC B1 ;  /* 0x0000000000017941 */ /* 0x000fea0003800000 */
.L_x_12379:
        /* <DEDUP_REMOVED lines=8> */
[----:B------:R-:W-:Y:S01]  /*4270*/  SHF.R.U64 R11, R40, 0x10, R41 ;  /* 0x00000010280b7819 */ /* 0x000fe20000001229 */
[----:B------:R-:W-:Y:S01]  /*4280*/  IMAD.MOV.U32 R44, RZ, RZ, R13 ;  /* 0x000000ffff2c7224 */ /* 0x000fe200078e000d */
[----:B------:R-:W-:Y:S02]  /*4290*/  SHF.R.U32.HI R40, RZ, 0x10, R41 ;  /* 0x00000010ff287819 */ /* 0x000fe40000011629 */
[--C-:B------:R-:W-:Y:S01]  /*42a0*/  SHF.R.U64 R41, R42, 0x10, R43.reuse ;  /* 0x000000102a297819 */ /* 0x100fe2000000122b */
[----:B------:R-:W-:Y:S01]  /*42b0*/  HADD2.F32 R11, -RZ, R11.H0_H0 ;  /* 0x2000000bff0b7230 */ /* 0x000fe20000004100 */
[----:B------:R-:W-:Y:S01]  /*42c0*/  SHF.R.U32.HI R42, RZ, 0x10, R43 ;  /* 0x00000010ff2a7819 */ /* 0x000fe2000001162b */
[--C-:B------:R-:W-:Y:S02]  /*42d0*/  HADD2.F32 R13, -RZ, R44.reuse.H1_H1 ;  /* 0x3000002cff0d7230 */ /* 0x100fe40000004100 */
[----:B------:R-:W-:Y:S02]  /*42e0*/  HADD2.F32 R43, -RZ, R41.H0_H0 ;  /* 0x20000029ff2b7230 */ /* 0x000fe40000004100 */
[----:B------:R-:W-:-:S02]  /*42f0*/  HADD2.F32 R41, -RZ, R44.H0_H0 ;  /* 0x2000002cff297230 */ /* 0x000fc40000004100 */
[----:B------:R-:W-:Y:S02]  /*4300*/  HADD2.F32 R42, -RZ, R42.H0_H0 ;  /* 0x2000002aff2a7230 */ /* 0x000fe40000004100 */
[-C--:B------:R-:W-:Y:S01]  /*4310*/  FMUL.FTZ R44, R13, R43.reuse ;  /* 0x0000002b0d2c7220 */ /* 0x080fe20000410000 */
[----:B------:R-:W-:Y:S02]  /*4320*/  HADD2.F32 R40, -RZ, R40.H0_H0 ;  /* 0x20000028ff287230 */ /* 0x000fe40000004100 */
[C---:B------:R-:W-:Y:S01]  /*4330*/  FMUL.FTZ R43, R41.reuse, R43 ;  /* 0x0000002b292b7220 */ /* 0x040fe20000410000 */
[----:B------:R-:W-:-:S03]  /*4340*/  FFMA.FTZ R44, R41, R11, -R44 ;  /* 0x0000000b292c7223 */ /* 0x000fc6000001082c */
        /* <DEDUP_REMOVED lines=30> */
.L_x_12386:
[----:B------:R-:W-:Y:S05]  /*4530*/  BSYNC B2 ;  /* 0x0000000000027941 */ /* 0x000fea0003800000 */
.L_x_12385:
[----:B------:R-:W3:Y:S01]  /*4540*/  LDL R11, [R1+0x5c] ;  /* 0x00005c00010b7983 */ /* 0x000ee20000100800 */
[----:B--2---:R-:W-:-:S04]  /*4550*/  LEA R40, P3, R136, R60, 0x1 ;  /* 0x0000003c88287211 */ /* 0x004fc800078608ff */
[----:B---3--:R-:W-:-:S05]  /*4560*/  LEA.HI.X R41, R136, R61, R11, 0x1, P3 ;  /* 0x0000003d88297211 */ /* 0x008fca00018f0c0b */
[----:B------:R1:W-:Y:S04]  /*4570*/  ST.E.128 desc[UR38][R40.64], R12 ;  /* 0x0000000c28007985 */ /* 0x0003e8000c101d26 */
.L_x_12384:
[----:B------:R-:W-:Y:S05]  /*4580*/  BSYNC B1 ;  /* 0x0000000000017941 */ /* 0x000fea0003800000 */
.L_x_12383:
        /* <DEDUP_REMOVED lines=45> */
[----:B------:R-:W-:-:S05]  /*4860*/  HADD2.F32 R14, -RZ, R14.H1_H1 ;  /* 0x3000000eff0e7230 */ /* 0x000fca0000004100 */
[-C--:B------:R-:W-:Y:S01]  /*4870*/  FMUL.FTZ R42, R14, R103.reuse ;  /* 0x000000670e2a7220 */ /* 0x080fe20000410000 */
[----:B------:R-:W-:-:S03]  /*4880*/  FMUL.FTZ R103, R37, R103 ;  /* 0x0000006725677220 */ /* 0x000fc60000410000 */
[-C--:B------:R-:W-:Y:S01]  /*4890*/  FFMA.FTZ R42, R37, R102.reuse, -R42 ;  /* 0x00000066252a7223 */ /* 0x080fe2000001082a */
[----:B------:R-:W-:Y:S01]  /*48a0*/  FFMA.FTZ R103, R14, R102, R103 ;  /* 0x000000660e677223 */ /* 0x000fe20000010067 */
[----:B------:R-:W-:Y:S01]  /*48b0*/  F2FP.F16.F32.PACK_AB R37, R13, R12 ;  /* 0x0000000c0d25723e */ /* 0x000fe200000000ff */
[----:B------:R-:W-:Y:S01]  /*48c0*/  IMAD.MOV.U32 R13, RZ, RZ, R11 ;  /* 0x000000ffff0d7224 */ /* 0x000fe200078e000b */
[----:B------:R-:W-:Y:S02]  /*48d0*/  F2FP.F16.F32.PACK_AB R12, R36, R15 ;  /* 0x0000000f240c723e */ /* 0x000fe400000000ff */
[----:B------:R-:W-:Y:S01]  /*48e0*/  F2FP.F16.F32.PACK_AB R14, R103, R42 ;  /* 0x0000002a670e723e */ /* 0x000fe200000000ff */
[----:B------:R-:W-:-:S07]  /*48f0*/  IMAD.MOV.U32 R15, RZ, RZ, R37 ;  /* 0x000000ffff0f7224 */ /* 0x000fce00078e0025 */
.L_x_12390:
[----:B------:R-:W-:Y:S05]  /*4900*/  BSYNC B2 ;  /* 0x0000000000027941 */ /* 0x000fea0003800000 */
.L_x_12389:
[----:B--2---:R1:W-:Y:S02]  /*4910*/  ST.E.128 desc[UR38][R40.64], R12 ;  /* 0x0000000c28007985 */ /* 0x0043e4000c101d26 */
.L_x_12388:
[----:B------:R-:W-:Y:S05]  /*4920*/  BSYNC B1 ;  /* 0x0000000000017941 */ /* 0x000fea0003800000 */
.L_x_12387:
        /* <DEDUP_REMOVED lines=51> */
.L_x_12392:
[----:B------:R-:W-:Y:S05]  /*4c60*/  BSYNC B1 ;  /* 0x0000000000017941 */ /* 0x000fea0003800000 */
.L_x_12391:
[----:B--2---:R1:W-:Y:S01]  /*4c70*/  ST.E.128 desc[UR38][R36.64], R12 ;  /* 0x0000000c24007985 */ /* 0x0043e2000c101d26 */
[----:B------:R-:W-:Y:S05]  /*4c80*/  BRA `(.L_x_12370) ;  /* 0x0000002000b47947 */ /* 0x000fea0003800000 */
.L_x_12363:
        /* <DEDUP_REMOVED lines=46> */
.L_x_12394:
[----:B------:R-:W-:Y:S05]  /*4f70*/  BSYNC B1 ;  /* 0x0000000000017941 */ /* 0x000fea0003800000 */
.L_x_12393:
[----:B-----5:R-:W-:Y:S01]  /*4f80*/  IMAD.MOV.U32 R11, RZ, RZ, R34 ;  /* 0x000000ffff0b7224 */ /* 0x020fe200078e0022 */
[----:B------:R-:W-:Y:S01]  /*4f90*/  UISETP.NE.AND UP0, UPT, UR41, 0x3, UPT ;  /* 0x000000032900788c */ /* 0x000fe2000bf05270 */
[----:B0-----:R-:W-:-:S05]  /*4fa0*/  IMAD.MOV.U32 R12, RZ, RZ, R35 ;  /* 0x000000ffff0c7224 */ /* 0x001fca00078e0023 */
[----:B------:R-:W-:Y:S01]  /*4fb0*/  PRMT R109, R11, 0x5410, R12 ;  /* 0x000054100b6d7816 */ /* 0x000fe2000000000c */
[----:B------:R-:W-:Y:S01]  /*4fc0*/  IMAD.MOV.U32 R12, RZ, RZ, R32 ;  /* 0x000000ffff0c7224 */ /* 0x000fe200078e0020 */
[----:B------:R-:W-:Y:S02]  /*4fd0*/  MOV R11, R33 ;  /* 0x00000021000b7202 */ /* 0x000fe40000000f00 */
[----:B------:R-:W-:Y:S02]  /*4fe0*/  PLOP3.LUT P2, PT, PT, PT, UP0, 0x80, 0x0 ;  /* 0x000000000000781c */ /* 0x000fe40003f4f008 */
[----:B------:R-:W-:Y:S01]  /*4ff0*/  PRMT R110, R12, 0x5410, R11 ;  /* 0x000054100c6e7816 */ /* 0x000fe2000000000b */
[----:B------:R-:W-:Y:S02]  /*5000*/  IMAD.MOV.U32 R11, RZ, RZ, R39 ;  /* 0x000000ffff0b7224 */ /* 0x000fe400078e0027 */
[----:B------:R-:W-:-:S03]  /*5010*/  IMAD.MOV.U32 R12, RZ, RZ, R38 ;  /* 0x000000ffff0c7224 */ /* 0x000fc600078e0026 */
[----:B------:R-:W-:Y:S01]  /*5020*/  PRMT R115, R11, 0x7610, R115 ;  /* 0x000076100b737816 */ /* 0x000fe20000000073 */
[----:B------:R-:W-:Y:S01]  /*5030*/  IMAD.MOV.U32 R11, RZ, RZ, R37 ;  /* 0x000000ffff0b7224 */ /* 0x000fe200078e0025 */
[----:B------:R-:W-:Y:S01]  /*5040*/  PRMT R113, R113, 0x5410, R12 ;  /* 0x0000541071717816 */ /* 0x000fe2000000000c */
[----:B------:R-:W-:-:S03]  /*5050*/  IMAD.MOV.U32 R12, RZ, RZ, R36 ;  /* 0x000000ffff0c7224 */ /* 0x000fc600078e0024 */
[----:B------:R-:W-:Y:S01]  /*5060*/  PRMT R116, R11, 0x7610, R116 ;  /* 0x000076100b747816 */ /* 0x000fe20000000074 */
[----:B------:R-:W-:Y:S01]  /*5070*/  IMAD.MOV.U32 R11, RZ, RZ, R42 ;  /* 0x000000ffff0b7224 */ /* 0x000fe200078e002a */
[----:B------:R-:W-:Y:S02]  /*5080*/  PRMT R114, R12, 0x7610, R114 ;  /* 0x000076100c727816 */ /* 0x000fe40000000072 */
[----:B------:R-:W-:-:S04]  /*5090*/  MOV R12, R43 ;  /* 0x0000002b000c7202 */ /* 0x000fc80000000f00 */
        /* <DEDUP_REMOVED lines=29> */
.L_x_12395:
[----:B------:R-:W-:Y:S01]  /*5270*/  IMAD R57, R18, 0x8, R2 ;  /* 0x0000000812397824 */ /* 0x000fe200078e0202 */
[----:B------:R-:W-:Y:S01]  /*5280*/  SHF.L.U32 R85, R149, 0x1f, RZ ;  /* 0x0000001f95557819 */ /* 0x000fe200000006ff */
[----:B------:R-:W-:Y:S03]  /*5290*/  BSSY B1, `(.L_x_12396) ;  /* 0x0000003000017945 */ /* 0x000fe60003800000 */
[----:B------:R-:W0:Y:S02]  /*52a0*/  SYNCS.PHASECHK.TRANS64.TRYWAIT P4, [R57+URZ+0x2d890], R85 ;  /* 0x02d89055390075a7 */ /* 0x000e24000808017f */
[----:B0-----:R-:W-:Y:S05]  /*52b0*/  @!P4 BRA `(.L_x_12397) ;  /* 0x000001b00048c947 */ /* 0x001fea0003800000 */
.L_x_12648:
[----:B------:R-:W-:Y:S05]  /*52c0*/  BSYNC B1 ;  /* 0x0000000000017941 */ /* 0x000fea0003800000 */
.L_x_12396:
[----:B------:R-:W-:-:S03]  /*52d0*/  UMOV UR4, 0xffffffff ;  /* 0xffffffff00047882 */ /* 0x000fc60000000000 */
[----:B------:R-:W-:Y:S05]  /*52e0*/  BRA.DIV UR4, `(.L_x_12398) ;  /* 0x000001b204507947 */ /* 0x000fea000b800000 */
[----:B------:R1:W2:Y:S04]  /*52f0*/  SHFL.IDX PT, R89, R61, RZ, 0x1e1f ;  /* 0x001e1fff3d597589 */ /* 0x0002a800000e0000 */
[----:B------:R1:W3:Y:S02]  /*5300*/  SHFL.IDX PT, R88, R60, RZ, 0x1e1f ;  /* 0x001e1fff3c587589 */ /* 0x0002e400000e0000 */
.L_x_12652:
[----:B------:R-:W-:Y:S05]  /*5310*/  @P3 BRA `(.L_x_12370) ;  /* 0x0000001c00103947 */ /* 0x000fea0003800000 */
[----:B------:R-:W4:Y:S01]  /*5320*/  LDC R11, c[0x0][0x2f4] ;  /* 0x0000bd00ff0b7b82 */ /* 0x000f220000000800 */
[----:B------:R-:W-:Y:S01]  /*5330*/  ISETP.NE.AND P3, PT, R29, RZ, PT ;  /* 0x000000ff1d00720c */ /* 0x000fe20003f65270 */
[----:B------:R-:W-:Y:S01]  /*5340*/  BSSY B1, `(.L_x_12399) ;  /* 0x000007c000017945 */ /* 0x000fe20003800000 */
[----:B----4-:R-:W-:-:S11]  /*5350*/  IMAD.IADD R102, R11, 0x1, -R98 ;  /* 0x000000010b667824 */ /* 0x010fd600078e0a62 */
        /* <DEDUP_REMOVED lines=13> */
[----:B------:R-:W-:-:S03]  /*5430*/  IMAD.SHL.U32 R103, R103, 0x8, RZ ;  /* 0x0000000867677824 */ /* 0x000fc600078e00ff */
[----:B------:R-:W-:-:S04]  /*5440*/  SHF.L.U32 R12, R12, 0xa, RZ ;  /* 0x0000000a0c0c7819 */ /* 0x000fc800000006ff */
        /* <DEDUP_REMOVED lines=42> */
[----:B------:R-:W-:Y:S01]  /*56f0*/  HADD2.F32 R42, -RZ, R42.H0_H0 ;  /* 0x2000002aff2a7230 */ /* 0x000fe20000004100 */
        /* <DEDUP_REMOVED lines=36> */
[--C-:B------:R-:W-:Y:S02]  /*5940*/  HADD2.F32 R53, -RZ, R62.reuse.H0_H0 ;  /* 0x2000003eff357230 */ /* 0x100fe40000004100 */
        /* <DEDUP_REMOVED lines=15> */
[----:B------:R-:W-:Y:S02]  /*5a40*/  F2FP.F16.F32.PACK_AB R53, R53, R60 ;  /* 0x0000003c3535723e */ /* 0x000fe400000000ff */
[----:B------:R-:W-:Y:S02]  /*5a50*/  F2FP.F16.F32.PACK_AB R43, R43, R106 ;  /* 0x0000006a2b2b723e */ /* 0x000fe400000000ff */
[----:B------:R-:W-:Y:S01]  /*5a60*/  MOV R60, R40 ;  /* 0x00000028003c7202 */ /* 0x000fe20000000f00 */
[----:B------:R-:W-:Y:S02]  /*5a70*/  IMAD.MOV.U32 R14, RZ, RZ, R53 ;  /* 0x000000ffff0e7224 */ /* 0x000fe400078e0035 */
[----:B------:R-:W-:-:S07]  /*5a80*/  IMAD.MOV.U32 R62, RZ, RZ, R43 ;  /* 0x000000ffff3e7224 */ /* 0x000fce00078e002b */
.L_x_12402:
[----:B------:R-:W-:Y:S05]  /*5a90*/  BSYNC B2 ;  /* 0x0000000000027941 */ /* 0x000fea0003800000 */
.L_x_12401:
[----:B---3--:R-:W-:-:S04]  /*5aa0*/  LEA R40, P3, R20, R88, 0x1 ;  /* 0x0000005814287211 */ /* 0x008fc800078608ff */
[----:B------:R-:W-:Y:S02]  /*5ab0*/  LEA.HI.X R41, R20, R89, R91, 0x1, P3 ;  /* 0x0000005914297211 */ /* 0x000fe400018f0c5b */
[----:B------:R-:W-:-:S03]  /*5ac0*/  ISETP.GE.AND P3, PT, R103, R11, PT ;  /* 0x0000000b6700720c */ /* 0x000fc60003f66270 */
[----:B--2---:R2:W-:Y:S10]  /*5ad0*/  ST.E.128 desc[UR38][R40.64], R12 ;  /* 0x0000000c28007985 */ /* 0x0045f4000c101d26 */
[----:B--2---:R-:W-:-:S05]  /*5ae0*/  @!P3 IMAD.WIDE R12, R103, 0x2, R88 ;  /* 0x00000002670cb825 */ /* 0x004fca00078e0258 */
[----:B-1----:R4:W-:Y:S02]  /*5af0*/  @!P3 ST.E.128 desc[UR38][R12.64], R60 ;  /* 0x0000003c0c00b985 */ /* 0x0029e4000c101d26 */
.L_x_12400:
[----:B------:R-:W-:Y:S05]  /*5b00*/  BSYNC B1 ;  /* 0x0000000000017941 */ /* 0x000fea0003800000 */
.L_x_12399:
        /* <DEDUP_REMOVED lines=81> */
[----:B------:R-:W-:Y:S01]  /*6020*/  HADD2.F32 R53, -RZ, R114.H1_H1 ;  /* 0x30000072ff357230 */ /* 0x000fe20000004100 */
        /* <DEDUP_REMOVED lines=14> */
[--C-:B------:R-:W-:Y:S02]  /*6110*/  HADD2.F32 R40, -RZ, R113.reuse.H0_H0 ;  /* 0x20000071ff287230 */ /* 0x100fe40000004100 */
        /* <DEDUP_REMOVED lines=19> */
[----:B------:R-:W-:Y:S01]  /*6250*/  IMAD.MOV.U32 R14, RZ, RZ, R50 ;  /* 0x000000ffff0e7224 */ /* 0x000fe200078e0032 */
[----:B------:R-:W-:Y:S01]  /*6260*/  MOV R42, R39 ;  /* 0x00000027002a7202 */ /* 0x000fe20000000f00 */
[----:B------:R-:W-:-:S07]  /*6270*/  IMAD.MOV.U32 R43, RZ, RZ, R55 ;  /* 0x000000ffff2b7224 */ /* 0x000fce00078e0037 */
.L_x_12406:
[----:B------:R-:W-:Y:S05]  /*6280*/  BSYNC B2 ;  /* 0x0000000000027941 */ /* 0x000fea0003800000 */
.L_x_12405:
[----:B------:R-:W-:-:S04]  /*6290*/  LEA R36, P3, R21, R88, 0x1 ;  /* 0x0000005815247211 */ /* 0x000fc800078608ff */
[----:B------:R-:W-:Y:S02]  /*62a0*/  LEA.HI.X R37, R21, R89, R90, 0x1, P3 ;  /* 0x0000005915257211 */ /* 0x000fe400018f0c5a */
[----:B------:R-:W-:-:S03]  /*62b0*/  ISETP.GE.AND P3, PT, R52, R11, PT ;  /* 0x0000000b3400720c */ /* 0x000fc60003f66270 */
[----:B---3--:R3:W-:Y:S10]  /*62c0*/  ST.E.128 desc[UR38][R36.64], R12 ;  /* 0x0000000c24007985 */ /* 0x0087f4000c101d26 */
[----:B---3--:R-:W-:-:S05]  /*62d0*/  @!P3 IMAD.WIDE R12, R52, 0x2, R88 ;  /* 0x00000002340cb825 */ /* 0x008fca00078e0258 */
[----:B--2---:R2:W-:Y:S02]  /*62e0*/  @!P3 ST.E.128 desc[UR38][R12.64], R40 ;  /* 0x000000280c00b985 */ /* 0x0045e4000c101d26 */
.L_x_12404:
[----:B------:R-:W-:Y:S05]  /*62f0*/  BSYNC B1 ;  /* 0x0000000000017941 */ /* 0x000fea0003800000 */
.L_x_12403:
        /* <DEDUP_REMOVED lines=63> */
[-C--:B------:R-:W-:Y:S01]  /*66f0*/  FMUL.FTZ R50, R45, R39.reuse ;  /* 0x000000272d327220 */ /* 0x080fe20000410000 */
[----:B------:R-:W-:Y:S01]  /*6700*/  FMUL.FTZ R39, R49, R39 ;  /* 0x0000002731277220 */ /* 0x000fe20000410000 */
[----:B------:R-:W-:Y:S02]  /*6710*/  HADD2.F32 R32, -RZ, R32.H0_H0 ;  /* 0x20000020ff207230 */ /* 0x000fe40000004100 */
[----:B------:R-:W-:Y:S02]  /*6720*/  HADD2.F32 R111, -RZ, R111.H0_H0 ;  /* 0x2000006fff6f7230 */ /* 0x000fe40000004100 */
[-C--:B------:R-:W-:Y:S01]  /*6730*/  FFMA.FTZ R39, R45, R48.reuse, R39 ;  /* 0x000000302d277223 */ /* 0x080fe20000010027 */
[----:B------:R-:W-:Y:S01]  /*6740*/  SHF.R.U32.HI R45, RZ, 0x10, R35 ;  /* 0x00000010ff2d7819 */ /* 0x000fe20000011623 */
[----:B------:R-:W-:Y:S01]  /*6750*/  FFMA.FTZ R50, R49, R48, -R50 ;  /* 0x0000003031327223 */ /* 0x000fe20000010832 */
[--C-:B------:R-:W-:Y:S01]  /*6760*/  SHF.R.U64 R35, R46, 0x10, R47.reuse ;  /* 0x000000102e237819 */ /* 0x100fe2000000122f */
[----:B------:R-:W-:Y:S01]  /*6770*/  HADD2.F32 R109, -RZ, R109.H0_H0 ;  /* 0x2000006dff6d7230 */ /* 0x000fe20000004100 */
[----:B------:R-:W-:Y:S01]  /*6780*/  SHF.R.U32.HI R46, RZ, 0x10, R47 ;  /* 0x00000010ff2e7819 */ /* 0x000fe2000001162f */
[----:B------:R-:W-:-:S02]  /*6790*/  HADD2.F32 R45, -RZ, R45.H0_H0 ;  /* 0x2000002dff2d7230 */ /* 0x000fc40000004100 */
[----:B------:R-:W-:Y:S02]  /*67a0*/  HADD2.F32 R35, -RZ, R35.H0_H0 ;  /* 0x20000023ff237230 */ /* 0x000fe40000004100 */
[----:B------:R-:W-:Y:S02]  /*67b0*/  HADD2.F32 R46, -RZ, R46.H0_H0 ;  /* 0x2000002eff2e7230 */ /* 0x000fe40000004100 */
[----:B------:R-:W-:-:S03]  /*67c0*/  IMAD.MOV.U32 R13, RZ, RZ, R33 ;  /* 0x000000ffff0d7224 */ /* 0x000fc600078e0021 */
        /* <DEDUP_REMOVED lines=14> */
[----:B------:R-:W-:-:S05]  /*68b0*/  HADD2.F32 R37, -RZ, R36.H1_H1 ;  /* 0x30000024ff257230 */ /* 0x000fca0000004100 */
        /* <DEDUP_REMOVED lines=10> */
[C---:B------:R-:W-:Y:S01]  /*6960*/  FMUL.FTZ R111, R12.reuse, R111 ;  /* 0x0000006f0c6f7220 */ /* 0x040fe20000410000 */
[----:B------:R-:W-:Y:S01]  /*6970*/  F2FP.F16.F32.PACK_AB R36, R37, R112 ;  /* 0x000000702524723e */ /* 0x000fe200000000ff */
[----:B------:R-:W-:Y:S01]  /*6980*/  FFMA.FTZ R12, R12, R109, -R49 ;  /* 0x0000006d0c0c7223 */ /* 0x000fe20000010831 */
[----:B------:R-:W-:-:S02]  /*6990*/  HADD2.F32 R49, -RZ, R34.H0_H0 ;  /* 0x20000022ff317230 */ /* 0x000fc40000004100 */
[-C--:B------:R-:W-:Y:S01]  /*69a0*/  FMUL.FTZ R53, R38, R35.reuse ;  /* 0x0000002326357220 */ /* 0x080fe20000410000 */
[----:B------:R-:W-:Y:S01]  /*69b0*/  FMUL.FTZ R55, R14, R35 ;  /* 0x000000230e377220 */ /* 0x000fe20000410000 */
[----:B------:R-:W-:Y:S01]  /*69c0*/  FFMA.FTZ R32, R32, R109, R111 ;  /* 0x0000006d20207223 */ /* 0x000fe2000001006f */
[----:B------:R-:W-:Y:S02]  /*69d0*/  IMAD.MOV.U32 R37, RZ, RZ, R43 ;  /* 0x000000ffff257224 */ /* 0x000fe400078e002b */
[-C--:B------:R-:W-:Y:S01]  /*69e0*/  FFMA.FTZ R35, R14, R49.reuse, -R53 ;  /* 0x000000310e237223 */ /* 0x080fe20000010835 */
[----:B------:R-:W-:-:S04]  /*69f0*/  FFMA.FTZ R49, R38, R49, R55 ;  /* 0x0000003126317223 */ /* 0x000fc80000010037 */
[----:B------:R-:W-:Y:S01]  /*6a00*/  F2FP.F16.F32.PACK_AB R14, R35, R12 ;  /* 0x0000000c230e723e */ /* 0x000fe200000000ff */
[----:B------:R-:W-:Y:S01]  /*6a10*/  IMAD.MOV.U32 R12, RZ, RZ, R46 ;  /* 0x000000ffff0c7224 */ /* 0x000fe200078e002e */
[----:B------:R-:W-:-:S07]  /*6a20*/  F2FP.F16.F32.PACK_AB R38, R49, R32 ;  /* 0x000000203126723e */ /* 0x000fce00000000ff */
.L_x_12408:
[----:B------:R-:W-:Y:S05]  /*6a30*/  BSYNC B1 ;  /* 0x0000000000017941 */ /* 0x000fea0003800000 */
.L_x_12407:
[----:B---3--:R3:W-:Y:S01]  /*6a40*/  ST.E.128 desc[UR38][R40.64], R12 ;  /* 0x0000000c28007985 */ /* 0x0087e2000c101d26 */
[----:B------:R-:W-:-:S13]  /*6a50*/  ISETP.GE.AND P3, PT, R42, R11, PT ;  /* 0x0000000b2a00720c */ /* 0x000fda0003f66270 */
[----:B------:R-:W-:Y:S05]  /*6a60*/  @P3 BRA `(.L_x_12370) ;  /* 0x00000004003c3947 */ /* 0x000fea0003800000 */
[----:B------:R-:W-:-:S05]  /*6a70*/  IMAD.WIDE R88, R42, 0x2, R88 ;  /* 0x000000022a587825 */ /* 0x000fca00078e0258 */
[----:B--2---:R2:W-:Y:S01]  /*6a80*/  ST.E.128 desc[UR38][R88.64], R36 ;  /* 0x0000002458007985 */ /* 0x0045e2000c101d26 */
[----:B------:R-:W-:Y:S05]  /*6a90*/  BRA `(.L_x_12370) ;  /* 0x0000000400307947 */ /* 0x000fea0003800000 */
.L_x_12362:
[----:B------:R-:W-:-:S06]  /*6aa0*/  UISETP.NE.AND UP0, UPT, UR41, 0x3, UPT ;  /* 0x000000032900788c */ /* 0x000fcc000bf05270 */
[----:B------:R-:W-:-:S13]  /*6ab0*/  PLOP3.LUT P2, PT, PT, PT, UP0, 0x80, 0x0 ;  /* 0x000000000000781c */ /* 0x000fda0003f4f008 */
[----:B------:R-:W-:Y:S05]  /*6ac0*/  @!P2 BRA `(.L_x_12409) ;  /* 0x000000000004a947 */ /* 0x000fea0003800000 */
[----:B------:R-:W-:Y:S01]  /*6ad0*/  BPT.TRAP 0x1 ;  /* 0x000000040000795c */ /* 0x000fe20000300000 */
.L_x_12409:
[----:B------:R-:W-:Y:S01]  /*6ae0*/  IMAD R57, R18, 0x8, R2 ;  /* 0x0000000812397824 */ /* 0x000fe200078e0202 */
[----:B------:R-:W-:Y:S01]  /*6af0*/  SHF.L.U32 R85, R149, 0x1f, RZ ;  /* 0x0000001f95557819 */ /* 0x000fe200000006ff */
[----:B------:R-:W-:Y:S01]  /*6b00*/  BSSY B1, `(.L_x_12410) ;  /* 0x0000004000017945 */ /* 0x000fe20003800000 */
[----:B------:R-:W-:Y:S02]  /*6b10*/  SHF.R.S32.HI R82, RZ, 0x1f, R81 ;  /* 0x0000001fff527819 */ /* 0x000fe40000011451 */
[----:B------:R-:W0:Y:S02]  /*6b20*/  SYNCS.PHASECHK.TRANS64.TRYWAIT P3, [R57+URZ+0x2d890], R85 ;  /* 0x02d89055390075a7 */ /* 0x000e24000806017f */
[----:B0-----:R-:W-:Y:S05]  /*6b30*/  @!P3 BRA `(.L_x_12411) ;  /* 0x000001980088b947 */ /* 0x001fea0003800000 */
.L_x_12653:
[----:B------:R-:W-:Y:S05]  /*6b40*/  BSYNC B1 ;  /* 0x0000000000017941 */ /* 0x000fea0003800000 */
.L_x_12410:
        /* <DEDUP_REMOVED lines=24> */
.L_x_12657:
[----:B------:R-:W-:Y:S05]  /*6cd0*/  @!P3 BRA `(.L_x_12370) ;  /* 0x0000000000a0b947 */ /* 0x000fea0003800000 */
[----:B-1----:R-:W4:Y:S01]  /*6ce0*/  LDL R13, [R1+0x5c] ;  /* 0x00005c00010d7983 */ /* 0x002f220000100800 */
[----:B------:R-:W-:-:S03]  /*6cf0*/  ULDC UR4, c[0x0][0x2f4] ;  /* 0x0000bd0000047ab9 */ /* 0x000fc60000000800 */
[----:B------:R-:W5:Y:S04]  /*6d00*/  LDL R12, [R1+0x58] ;  /* 0x00005800010c7983 */ /* 0x000f680000100800 */
[----:B------:R-:W5:Y:S04]  /*6d10*/  LDL R11, [R1+0x4c] ;  /* 0x00004c00010b7983 */ /* 0x000f680000100800 */
[----:B------:R-:W5:Y:S01]  /*6d20*/  LDL R41, [R1+0x50] ;  /* 0x0000500001297983 */ /* 0x000f620000100800 */
[----:B------:R-:W-:Y:S02]  /*6d30*/  ISETP.GE.AND P5, PT, R16, UR4, PT ;  /* 0x0000000410007c0c */ /* 0x000fe4000bfa6270 */
        /* <DEDUP_REMOVED lines=20> */
[----:B------:R-:W-:Y:S01]  /*6e80*/  @!P5 IMAD.SHL.U32 R11, R41, 0x8, RZ ;  /* 0x00000008290bd824 */ /* 0x000fe200078e00ff */
[----:B-1----:R-:W-:Y:S01]  /*6e90*/  @!P5 MOV R36, R39 ;  /* 0x000000270024d202 */ /* 0x002fe20000000f00 */
[----:B------:R-:W-:-:S04]  /*6ea0*/  @!P5 IMAD.MOV.U32 R37, RZ, RZ, R38 ;  /* 0x000000ffff25d224 */ /* 0x000fc800078e0026 */
        /* <DEDUP_REMOVED lines=11> */
.L_x_12370:
[----:B------:R-:W-:Y:S05]  /*6f60*/  BSYNC B0 ;  /* 0x0000000000007941 */ /* 0x000fea0003800000 */
.L_x_12361:
        /* <DEDUP_REMOVED lines=16> */
.L_x_12414:
[----:B------:R-:W-:Y:S05]  /*7070*/  BSYNC B0 ;  /* 0x0000000000007941 */ /* 0x000fea0003800000 */
.L_x_12413:
[----:B------:R-:W5:Y:S01]  /*7080*/  SYNCS.PHASECHK.TRANS64.TRYWAIT P2, [R57+URZ+0x2d8b0], R85 ;  /* 0x02d8b055390075a7 */ /* 0x000f62000804017f */
[----:B------:R-:W-:Y:S04]  /*7090*/  BSSY B0, `(.L_x_12415) ;  /* 0x0000002000007945 */ /* 0x000fe80003800000 */
[----:B-----5:R-:W-:Y:S05]  /*70a0*/  @!P2 BRA `(.L_x_12416) ;  /* 0x000001940088a947 */ /* 0x020fea0003800000 */
.L_x_12658:
[----:B------:R-:W-:Y:S05]  /*70b0*/  BSYNC B0 ;  /* 0x0000000000007941 */ /* 0x000fea0003800000 */
.L_x_12415:
        /* <DEDUP_REMOVED lines=13> */
[----:B------:R-:W-:-:S04]  /*7190*/  IMAD.WIDE.U32 R12, R138, UR4, R12 ;  /* 0x000000048a0c7c25 */ /* 0x000fc8000f8e000c */
[----:B------:R-:W-:Y:S01]  /*71a0*/  IMAD R13, R138, UR5, R13 ;  /* 0x000000058a0d7c24 */ /* 0x000fe2000f8e020d */
[----:B0-----:R-:W-:-:S04]  /*71b0*/  LEA R11, P2, R12, UR6, 0x1 ;  /* 0x000000060c0b7c11 */ /* 0x001fc8000f8408ff */
[----:B------:R-:W-:Y:S01]  /*71c0*/  LEA.HI.X R12, R12, UR7, R13, 0x1, P2 ;  /* 0x000000070c0c7c11 */ /* 0x000fe200090f0c0d */
[----:B------:R0:W1:Y:S01]  /*71d0*/  SHFL.IDX PT, R36, R11, RZ, 0x1e1f ;  /* 0x001e1fff0b247589 */ /* 0x00006200000e0000 */
[----:B------:R-:W-:-:S03]  /*71e0*/  ISETP.GT.AND P2, PT, R84, R156, PT ;  /* 0x0000009c5400720c */ /* 0x000fc60003f44270 */
[----:B------:R0:W2:Y:S10]  /*71f0*/  SHFL.IDX PT, R37, R12, RZ, 0x1e1f ;  /* 0x001e1fff0c257589 */ /* 0x0000b400000e0000 */
[----:B0-----:R-:W-:Y:S05]  /*7200*/  @!P2 BRA `(.L_x_12418) ;  /* 0x000000000098a947 */ /* 0x001fea0003800000 */
[----:B------:R-:W3:Y:S01]  /*7210*/  LDL R15, [R1+0x5c] ;  /* 0x00005c00010f7983 */ /* 0x000ee20000100800 */
[----:B------:R-:W-:-:S03]  /*7220*/  ULDC UR4, c[0x0][0x2f4] ;  /* 0x0000bd0000047ab9 */ /* 0x000fc60000000800 */
[----:B------:R-:W4:Y:S04]  /*7230*/  LDL R14, [R1+0x58] ;  /* 0x00005800010e7983 */ /* 0x000f280000100800 */
[----:B------:R-:W5:Y:S04]  /*7240*/  LDL R42, [R1+0x4c] ;  /* 0x00004c00012a7983 */ /* 0x000f680000100800 */
[----:B------:R-:W5:Y:S01]  /*7250*/  LDL R41, [R1+0x50] ;  /* 0x0000500001297983 */ /* 0x000f620000100800 */
[----:B------:R-:W-:Y:S02]  /*7260*/  ISETP.GE.AND P5, PT, R16, UR4, PT ;  /* 0x0000000410007c0c */ /* 0x000fe4000bfa6270 */
        /* <DEDUP_REMOVED lines=18> */
[----:B------:R-:W-:Y:S01]  /*7390*/  @!P5 SHF.L.U32 R11, R41, 0x3, RZ ;  /* 0x00000003290bd819 */ /* 0x000fe200000006ff */
        /* <DEDUP_REMOVED lines=13> */
.L_x_12418:
[----:B------:R-:W-:Y:S05]  /*7470*/  BSYNC B0 ;  /* 0x0000000000007941 */ /* 0x000fea0003800000 */
.L_x_12417:
[----:B------:R-:W-:Y:S01]  /*7480*/  @!PT LDS RZ, [RZ] ;  /* 0x00000000fffff984 */ /* 0x000fe20000000800 */
[----:B------:R-:W-:Y:S01]  /*7490*/  @!PT LDS RZ, [RZ] ;  /* 0x00000000fffff984 */ /* 0x000fe20000000800 */
[----:B------:R-:W-:Y:S01]  /*74a0*/  @!PT LDS RZ, [RZ] ;  /* 0x00000000fffff984 */ /* 0x000fe20000000800 */
[----:B------:R-:W-:Y:S01]  /*74b0*/  @!PT LDS RZ, [RZ] ;  /* 0x00000000fffff984 */ /* 0x000fe20000000800 */
[----:B------:R3:W-:Y:S06]  /*74c0*/  MEMBAR.ALL.CTA ;  /* 0x0000000000007992 */ /* 0x0007ec0000008000 */
[----:B---3--:R-:W3:Y:S01]  /*74d0*/  FENCE.VIEW.ASYNC.S ;  /* 0x00000000000073c6 */ /* 0x008ee20000000000 */
[----:B------:R-:W-:Y:S02]  /*74e0*/  VIADD R18, R18, 0x1 ;  /* 0x0000000112127836 */ /* 0x000fe40000000000 */
[----:B------:R-:W-:Y:S01]  /*74f0*/  @!P3 VIADD R57, R57, 0x2d8c0 ;  /* 0x0002d8c03939b836 */ /* 0x000fe20000000000 */
[----:B---3--:R3:W-:Y:S02]  /*7500*/  BAR.SYNC.DEFER_BLOCKING R99, 0x80 ;  /* 0x000200630000751d */ /* 0x0087e40000010000 */
[----:B------:R-:W-:-:S02]  /*7510*/  ISETP.NE.AND P2, PT, R18, 0x2, PT ;  /* 0x000000021200780c */ /* 0x000fc40003f45270 */
[----:B------:R-:W-:Y:S02]  /*7520*/  @!P3 PRMT R57, RZ, 0x654, R57 ;  /* 0x00000654ff39b816 */ /* 0x000fe40000000039 */
[----:B0-----:R-:W-:Y:S02]  /*7530*/  SEL R12, RZ, 0x1, P2 ;  /* 0x00000001ff0c7807 */ /* 0x001fe40001000000 */
[----:B------:R-:W-:Y:S02]  /*7540*/  SEL R18, R18, RZ, P2 ;  /* 0x000000ff12127207 */ /* 0x000fe40001000000 */
[----:B------:R-:W-:Y:S01]  /*7550*/  LOP3.LUT R149, R149, R12, RZ, 0x3c, !PT ;  /* 0x0000000c95957212 */ /* 0x000fe200078e3cff */
[----:B------:R3:W-:Y:S01]  /*7560*/  @!P3 SYNCS.ARRIVE.TRANS64.RED.A1T0 RZ, [R57+URZ], RZ ;  /* 0x000000ff39ffb9a7 */ /* 0x0007e2000810043f */
[----:B------:R-:W-:Y:S05]  /*7570*/  @P1 BRA `(.L_x_12419) ;  /* 0xffffffb400781947 */ /* 0x000fea000383ffff */
[----:B------:R-:W0:Y:S01]  /*7580*/  S2R R11, SR_TID.X ;  /* 0x00000000000b7919 */ /* 0x000e220000002100 */
[----:B------:R-:W-:Y:S02]  /*7590*/  PLOP3.LUT P0, PT, PT, PT, PT, 0x8, 0x0 ;  /* 0x000000000000781c */ /* 0x000fe40003f0e170 */
[----:B0-----:R-:W-:-:S04]  /*75a0*/  SHF.R.U32.HI R11, RZ, 0x7, R11 ;  /* 0x00000007ff0b7819 */ /* 0x001fc8000001160b */
[----:B------:R-:W-:-:S13]  /*75b0*/  ISETP.NE.AND P4, PT, R11, 0x1, PT ;  /* 0x000000010b00780c */ /* 0x000fda0003f85270 */
[----:B------:R-:W-:Y:S06]  /*75c0*/  @!P4 BAR.ARV 0x9, 0x100 ;  /* 0x024400000000cb1d */ /* 0x000fec0000002000 */
.L_x_12356:
[----:B------:R-:W4:Y:S01]  /*75d0*/  LDL R3, [R1+0x88] ;  /* 0x0000880001037983 */ /* 0x000f220000100800 */
[----:B------:R-:W0:Y:S01]  /*75e0*/  LDC R0, c[0x0][0x448] ;  /* 0x00011200ff007b82 */ /* 0x000e220000000800 */
[----:B------:R-:W-:Y:S01]  /*75f0*/  IMAD.MOV.U32 R94, RZ, RZ, RZ ;  /* 0x000000ffff5e7224 */ /* 0x000fe200078e00ff */
[----:B0-----:R-:W-:-:S13]  /*7600*/  ISETP.NE.AND P1, PT, R0, 0x1, PT ;  /* 0x000000010000780c */ /* 0x001fda0003f25270 */
[----:B------:R-:W0:Y:S08]  /*7610*/  @P1 LDC R0, c[0x0][0x44c] ;  /* 0x00011300ff001b82 */ /* 0x000e300000000800 */
[----:B------:R-:W1:Y:S01]  /*7620*/  @P1 LDC R5, c[0x0][0x450] ;  /* 0x00011400ff051b82 */ /* 0x000e620000000800 */
[----:B----4-:R-:W-:-:S04]  /*7630*/  VIADD R3, R3, 0xbf ;  /* 0x000000bf03037836 */ /* 0x010fc80000000000 */
[----:B0-----:R-:W-:-:S05]  /*7640*/  @P1 IMAD.HI.U32 R0, R3, R0, RZ ;  /* 0x0000000003001227 */ /* 0x001fca00078e00ff */
[----:B-1----:R-:W-:-:S04]  /*7650*/  @P1 SHF.R.U32.HI R3, RZ, R5, R0 ;  /* 0x00000005ff031219 */ /* 0x002fc80000011600 */
        /* <DEDUP_REMOVED lines=10> */
.L_x_12420:
[----:B------:R-:W-:Y:S04]  /*7700*/  BSSY B0, `(.L_x_12421) ;  /* 0x0000020000007945 */ /* 0x000fe80003800000 */
[----:B------:R-:W-:Y:S05]  /*7710*/  @!P1 BRA `(.L_x_12422) ;  /* 0x0000000000789947 */ /* 0x000fea0003800000 */
[----:B------:R-:W4:Y:S01]  /*7720*/  LDL R0, [R1+0x9c] ;  /* 0x00009c0001007983 */ /* 0x000f220000100800 */
[----:B------:R-:W-:Y:S01]  /*7730*/  ULDC UR4, c[0x0][0x9f0] ;  /* 0x00027c0000047ab9 */ /* 0x000fe20000000800 */
[----:B----4-:R-:W-:-:S04]  /*7740*/  ISETP.NE.AND P0, PT, R0, RZ, PT ;  /* 0x000000ff0000720c */ /* 0x010fc80003f05270 */
        /* <DEDUP_REMOVED lines=27> */
.L_x_12422:
[----:B------:R-:W-:Y:S05]  /*7900*/  BSYNC B0 ;  /* 0x0000000000007941 */ /* 0x000fea0003800000 */
.L_x_12421:
        /* <DEDUP_REMOVED lines=26> */
[----:B----4-:R-:W-:Y:S01]  /*7ab0*/  IMAD R4, R0, R94, RZ ;  /* 0x0000005e00047224 */ /* 0x010fe200078e02ff */
[----:B------:R-:W-:-:S04]  /*7ac0*/  MOV R0, RZ ;  /* 0x000000ff00007202 */ /* 0x000fc80000000f00 */
        /* <DEDUP_REMOVED lines=14> */
.L_x_12661:
[----:B------:R-:W1:Y:S01]  /*7bb0*/  LDL R3, [R1+0x60] ;  /* 0x0000600001037983 */ /* 0x000e620000100800 */
[----:B------:R-:W-:Y:S01]  /*7bc0*/  BSSY B6, `(.L_x_12425) ;  /* 0x000001b000067945 */ /* 0x000fe20003800000 */
[----:B-1----:R-:W-:-:S05]  /*7bd0*/  IMAD.HI R0, R3, 0x55555556, RZ ;  /* 0x5555555603007827 */ /* 0x002fca00078e02ff */
[----:B------:R-:W-:-:S05]  /*7be0*/  LEA.HI R44, R0, R0, RZ, 0x1 ;  /* 0x00000000002c7211 */ /* 0x000fca00078f08ff */
[----:B------:R-:W-:Y:S02]  /*7bf0*/  IMAD R44, R44, -0x3, R3 ;  /* 0xfffffffd2c2c7824 */ /* 0x000fe400078e0203 */
[----:B------:R-:W-:-:S04]  /*7c00*/  VIADD R3, R2, 0x21800 ;  /* 0x0002180002037836 */ /* 0x000fc80000000000 */
[----:B------:R-:W-:Y:S01]  /*7c10*/  IMAD R0, R44, 0x2000, R3 ;  /* 0x000020002c007824 */ /* 0x000fe200078e0203 */
[----:B------:R-:W-:-:S04]  /*7c20*/  LOP3.LUT P0, RZ, R3, 0x3ff, RZ, 0xc0, !PT ;  /* 0x000003ff03ff7812 */ /* 0x000fc8000780c0ff */
        /* <DEDUP_REMOVED lines=19> */
[----:B0123-5:R-:W-:Y:S05]  /*7d60*/  CALL.ABS.NOINC R14 ;  /* 0x000000000e007343 */ /* 0x02ffea0003c00000 */
.L_x_12426:
[----:B------:R-:W-:Y:S05]  /*7d70*/  BSYNC B6 ;  /* 0x0000000000067941 */ /* 0x000fea0003800000 */
.L_x_12425:
        /* <DEDUP_REMOVED lines=8> */
[----:B------:R4:W0:Y:S03]  /*7e00*/  SYNCS.PHASECHK.TRANS64.TRYWAIT P0, [R2+URZ+0x2d800], R3 ;  /* 0x02d80003020075a7 */ /* 0x000826000800017f */
[----:B0-----:R-:W-:Y:S05]  /*7e10*/  @!P0 NANOSLEEP.SYNCS 0x989680 ;  /* 0x009896800000895d */ /* 0x001fea0003900000 */
[----:B------:R-:W0:Y:S01]  /*7e20*/  @!P0 SYNCS.PHASECHK.TRANS64 P0, [R2+URZ+0x2d800], R3 ;  /* 0x02d80003020085a7 */ /* 0x000e22000800007f */
[----:B------:R-:W-:Y:S04]  /*7e30*/  BSSY B0, `(.L_x_12428) ;  /* 0x0000006000007945 */ /* 0x000fe80003800000 */
[----:B0-----:R-:W-:Y:S05]  /*7e40*/  @P0 BRA `(.L_x_12429) ;  /* 0x0000000000100947 */ /* 0x001fea0003800000 */
.L_x_12430:
[----:B------:R0:W0:Y:S02]  /*7e50*/  SYNCS.PHASECHK.TRANS64.TRYWAIT P0, [R2+URZ+0x2d800], R3 ;  /* 0x02d80003020075a7 */ /* 0x000024000800017f */
[----:B0-----:R-:W-:Y:S05]  /*7e60*/  @!P0 NANOSLEEP.SYNCS 0x989680 ;  /* 0x009896800000895d */ /* 0x001fea0003900000 */
[----:B------:R-:W0:Y:S02]  /*7e70*/  @!P0 SYNCS.PHASECHK.TRANS64 P0, [R2+URZ+0x2d800], R3 ;  /* 0x02d80003020085a7 */ /* 0x000e24000800007f */
[----:B0-----:R-:W-:Y:S05]  /*7e80*/  @!P0 BRA `(.L_x_12430) ;  /* 0xfffffffc00f08947 */ /* 0x001fea000383ffff */
.L_x_12429:
[----:B------:R-:W-:Y:S05]  /*7e90*/  BSYNC B0 ;  /* 0x0000000000007941 */ /* 0x000fea0003800000 */
.L_x_12428:
[----:B------:R-:W-:Y:S05]  /*7ea0*/  BRA `(.L_x_12431) ;  /* 0x0000003c00907947 */ /* 0x000fea0003800000 */
.L_x_12427:
[----:B------:R-:W-:Y:S01]  /*7eb0*/  ULOP3.LUT UP0, URZ, UR42, 0x1bf, URZ, 0xc0, !UPT ;  /* 0x000001bf2a3f7892 */ /* 0x000fe2000f80c03f */
[----:B-1---5:R-:W-:Y:S01]  /*7ec0*/  SHF.R.S32.HI R0, RZ, 0x1f, R95 ;  /* 0x0000001fff007819 */ /* 0x022fe2000001145f */
[----:B------:R-:W-:Y:S01]  /*7ed0*/  ULDC.64 UR4, c[0x0][0x3f8] ;  /* 0x0000fe0000047ab9 */ /* 0x000fe20000000a00 */
[----:B------:R-:W-:Y:S01]  /*7ee0*/  ULDC.64 UR6, c[0x0][0x408] ;  /* 0x0001020000067ab9 */ /* 0x000fe20000000a00 */
[----:B------:R-:W-:Y:S02]  /*7ef0*/  IMAD.WIDE.U32 R24, R95, UR4, RZ ;  /* 0x000000045f187c25 */ /* 0x000fe4000f8e00ff */
[----:B------:R-:W-:Y:S02]  /*7f00*/  PLOP3.LUT P0, PT, PT, PT, UP0, 0x80, 0x0 ;  /* 0x000000000000781c */ /* 0x000fe40003f0f008 */
        /* <DEDUP_REMOVED lines=23> */
[----:B0-23--:R-:W-:Y:S05]  /*8080*/  CALL.ABS.NOINC R14 ;  /* 0x000000000e007343 */ /* 0x00dfea0003c00000 */
.L_x_12432:
[----:B------:R-:W4:Y:S01]  /*8090*/  LDL R20, [R1+0x88] ;  /* 0x0000880001147983 */ /* 0x000f220000100800 */
[----:B------:R-:W-:Y:S01]  /*80a0*/  ULDC.U8 UR4, c[0x0][0x410] ;  /* 0x0001040000047ab9 */ /* 0x000fe20000000000 */
[----:B------:R-:W-:Y:S01]  /*80b0*/  BSSY B0, `(.L_x_12433) ;  /* 0x00003bb000007945 */ /* 0x000fe20003800000 */
[----:B------:R-:W-:Y:S01]  /*80c0*/  ISETP.NE.AND P0, PT, RZ, UR4, PT ;  /* 0x00000004ff007c0c */ /* 0x000fe2000bf05270 */
[----:B----4-:R-:W-:-:S12]  /*80d0*/  IMAD.IADD R9, R156, 0x1, R20 ;  /* 0x000000019c097824 */ /* 0x010fd800078e0214 */
[----:B------:R-:W-:Y:S05]  /*80e0*/  @!P0 BRA `(.L_x_12434) ;  /* 0x0000001c00688947 */ /* 0x000fea0003800000 */
[----:B------:R-:W1:Y:S01]  /*80f0*/  LDC R6, c[0x0][0x448] ;  /* 0x00011200ff067b82 */ /* 0x000e620000000800 */
[----:B------:R-:W-:Y:S01]  /*8100*/  IMAD.MOV.U32 R3, RZ, RZ, R9 ;  /* 0x000000ffff037224 */ /* 0x000fe200078e0009 */
[----:B------:R-:W-:Y:S01]  /*8110*/  ULDC.64 UR4, c[0x0][0x3f8] ;  /* 0x0000fe0000047ab9 */ /* 0x000fe20000000a00 */
[----:B------:R-:W-:Y:S01]  /*8120*/  ULDC.64 UR6, c[0x0][0x408] ;  /* 0x0001020000067ab9 */ /* 0x000fe20000000a00 */
[----:B------:R-:W-:Y:S02]  /*8130*/  IMAD.MOV.U32 R25, RZ, RZ, R29 ;  /* 0x000000ffff197224 */ /* 0x000fe400078e001d */
[----:B------:R-:W-:Y:S01]  /*8140*/  IMAD.MOV.U32 R27, RZ, RZ, R31 ;  /* 0x000000ffff1b7224 */ /* 0x000fe200078e001f */
[----:B-1----:R-:W-:-:S13]  /*8150*/  ISETP.NE.AND P0, PT, R6, 0x1, PT ;  /* 0x000000010600780c */ /* 0x002fda0003f05270 */
[----:B------:R-:W1:Y:S08]  /*8160*/  @P0 LDC R0, c[0x0][0x44c] ;  /* 0x00011300ff000b82 */ /* 0x000e700000000800 */
[----:B------:R-:W4:Y:S01]  /*8170*/  @P0 LDC R5, c[0x0][0x450] ;  /* 0x00011400ff050b82 */ /* 0x000f220000000800 */
[----:B-1----:R-:W-:-:S05]  /*8180*/  @P0 IMAD.HI.U32 R0, R9, R0, RZ ;  /* 0x0000000009000227 */ /* 0x002fca00078e00ff */
[----:B----4-:R-:W-:-:S04]  /*8190*/  @P0 SHF.R.U32.HI R3, RZ, R5, R0 ;  /* 0x00000005ff030219 */ /* 0x010fc80000011600 */
        /* <DEDUP_REMOVED lines=17> */
[----:B------:R1:W4:Y:S04]  /*82b0*/  SHFL.IDX PT, R3, R13, RZ, 0x1e1f ;  /* 0x001e1fff0d037589 */ /* 0x00032800000e0000 */
[----:B------:R-:W0:Y:S04]  /*82c0*/  SHFL.IDX PT, R38, R38, RZ, 0x1e1f ;  /* 0x001e1fff26267589 */ /* 0x000e2800000e0000 */
[----:B------:R-:W0:Y:S04]  /*82d0*/  SHFL.IDX PT, R0, R0, RZ, 0x1e1f ;  /* 0x001e1fff00007589 */ /* 0x000e2800000e0000 */
[----:B-1----:R-:W0:Y:S02]  /*82e0*/  SHFL.IDX PT, R39, R39, RZ, 0x1e1f ;  /* 0x001e1fff27277589 */ /* 0x002e2400000e0000 */
.L_x_12667:
        /* <DEDUP_REMOVED lines=8> */
[----:B------:R-:W-:Y:S02]  /*8370*/  CS2R R12, SRZ ;  /* 0x00000000000c7805 */ /* 0x000fe4000001ff00 */
[----:B------:R-:W-:Y:S02]  /*8380*/  CS2R R8, SRZ ;  /* 0x0000000000087805 */ /* 0x000fe4000001ff00 */
[----:B--2---:R-:W-:Y:S02]  /*8390*/  CS2R R36, SRZ ;  /* 0x0000000000247805 */ /* 0x004fe4000001ff00 */
        /* <DEDUP_REMOVED lines=27> */
[-C--:B------:R-:W-:Y:S02]  /*8550*/  @!P3 IADD3 R26, P4, R38, R24.reuse, RZ ;  /* 0x00000018261ab210 */ /* 0x080fe40007f9e0ff */
[----:B------:R-:W-:Y:S02]  /*8560*/  @!P3 IADD3 R24, P5, R39, R24, RZ ;  /* 0x000000182718b210 */ /* 0x000fe40007fbe0ff */
[----:B------:R-:W-:Y:S01]  /*8570*/  SHF.L.U64.HI R5, R48, 0x1, R5 ;  /* 0x0000000130057819 */ /* 0x000fe20000010205 */
[----:B------:R-:W-:Y:S01]  /*8580*/  @!P3 IMAD.X R27, R3, 0x1, R4, P4 ;  /* 0x00000001031bb824 */ /* 0x000fe200020e0604 */
[----:B------:R-:W-:Y:S01]  /*8590*/  @!P2 IADD3 R20, P4, R38, R14, RZ ;  /* 0x0000000e2614a210 */ /* 0x000fe20007f9e0ff */
[----:B------:R-:W-:Y:S01]  /*85a0*/  IMAD.SHL.U32 R31, R42, 0x2, RZ ;  /* 0x000000022a1f7824 */ /* 0x000fe200078e00ff */
[----:B------:R-:W-:-:S02]  /*85b0*/  @!P3 IADD3.X R25, R0, R4, RZ, P5, !PT ;  /* 0x000000040019b210 */ /* 0x000fc40002ffe4ff */
[----:B------:R-:W-:Y:S01]  /*85c0*/  @!P2 IADD3 R14, P5, R39, R14, RZ ;  /* 0x0000000e270ea210 */ /* 0x000fe20007fbe0ff */
[----:B------:R-:W-:Y:S01]  /*85d0*/  @!P2 IMAD.X R21, R3, 0x1, R5, P4 ;  /* 0x000000010315a824 */ /* 0x000fe200020e0605 */
[----:B------:R-:W-:Y:S01]  /*85e0*/  SHF.R.S32.HI R7, RZ, 0x1f, R45 ;  /* 0x0000001fff077819 */ /* 0x000fe2000001142d */
[----:B------:R-:W5:Y:S01]  /*85f0*/  @!P3 LD.E.64 R32, desc[UR38][R26.64] ;  /* 0x000000261a20b980 */ /* 0x000f62000c101b00 */
[-C--:B------:R-:W-:Y:S01]  /*8600*/  @!P1 IADD3 R12, P4, R38, R10.reuse, RZ ;  /* 0x0000000a260c9210 */ /* 0x080fe20007f9e0ff */
[----:B------:R-:W-:Y:S01]  /*8610*/  @!P2 IMAD.X R15, R0, 0x1, R5, P5 ;  /* 0x00000001000fa824 */ /* 0x000fe200028e0605 */
[----:B------:R-:W-:Y:S02]  /*8620*/  SHF.L.U64.HI R7, R45, 0x1, R7 ;  /* 0x000000012d077819 */ /* 0x000fe40000010207 */
[----:B------:R-:W-:Y:S02]  /*8630*/  @!P1 IADD3 R10, P5, R39, R10, RZ ;  /* 0x0000000a270a9210 */ /* 0x000fe40007fbe0ff */
[----:B------:R-:W-:Y:S01]  /*8640*/  SHF.R.S32.HI R6, RZ, 0x1f, R43 ;  /* 0x0000001fff067819 */ /* 0x000fe2000001142b */
[--C-:B------:R-:W-:Y:S01]  /*8650*/  @!P1 IMAD.X R13, R3, 0x1, R7.reuse, P4 ;  /* 0x00000001030d9824 */ /* 0x100fe200020e0607 */
[----:B------:R-:W-:Y:S01]  /*8660*/  ISETP.GE.AND P4, PT, R46, UR4, PT ;  /* 0x000000042e007c0c */ /* 0x000fe2000bf86270 */
[----:B------:R-:W-:Y:S01]  /*8670*/  @!P1 IMAD.X R11, R0, 0x1, R7, P5 ;  /* 0x00000001000b9824 */ /* 0x000fe200028e0607 */
[----:B------:R-:W-:-:S02]  /*8680*/  SHF.L.U64.HI R6, R43, 0x1, R6 ;  /* 0x000000012b067819 */ /* 0x000fc40000010206 */
[----:B------:R-:W-:Y:S02]  /*8690*/  @!P0 IADD3 R8, P5, R38, R28, RZ ;  /* 0x0000001c26088210 */ /* 0x000fe40007fbe0ff */
[----:B------:R-:W-:-:S03]  /*86a0*/  SHF.R.S32.HI R30, RZ, 0x1f, R42 ;  /* 0x0000001fff1e7819 */ /* 0x000fc6000001142a */
[----:B------:R-:W-:Y:S01]  /*86b0*/  @!P0 IMAD.X R9, R3, 0x1, R6, P5 ;  /* 0x0000000103098824 */ /* 0x000fe200028e0606 */
[----:B------:R-:W-:-:S03]  /*86c0*/  @!P0 IADD3 R4, P5, R39, R28, RZ ;  /* 0x0000001c27048210 */ /* 0x000fc60007fbe0ff */
[----:B------:R-:W-:Y:S01]  /*86d0*/  @!P4 IMAD.MOV.U32 R28, RZ, RZ, R38 ;  /* 0x000000ffff1cc224 */ /* 0x000fe200078e0026 */
[----:B------:R-:W-:Y:S01]  /*86e0*/  @!P0 IADD3.X R5, R0, R6, RZ, P5, !PT ;  /* 0x0000000600058210 */ /* 0x000fe20002ffe4ff */
[----:B------:R-:W-:Y:S01]  /*86f0*/  @!P4 IMAD.MOV.U32 R29, RZ, RZ, R3 ;  /* 0x000000ffff1dc224 */ /* 0x000fe200078e0003 */
        /* <DEDUP_REMOVED lines=30> */
.L_x_12437:
[----:B------:R-:W-:Y:S05]  /*88e0*/  BSYNC B1 ;  /* 0x0000000000017941 */ /* 0x000fea0003800000 */
.L_x_12436:
[----:B------:R-:W-:Y:S01]  /*88f0*/  ULEA.HI UR4, UR37, UR37, URZ, 0x1 ;  /* 0x0000002525047291 */ /* 0x000fe2000f8f083f */
[----:B----45:R-:W-:Y:S01]  /*8900*/  IMAD.MOV.U32 R3, RZ, RZ, R35 ;  /* 0x000000ffff037224 */ /* 0x030fe200078e0023 */
[----:B0-----:R-:W-:Y:S01]  /*8910*/  MOV R6, R13 ;  /* 0x0000000d00067202 */ /* 0x001fe20000000f00 */
[----:B------:R-:W-:Y:S01]  /*8920*/  IMAD.MOV.U32 R4, RZ, RZ, R30 ;  /* 0x000000ffff047224 */ /* 0x000fe200078e001e */
[----:B------:R-:W-:Y:S01]  /*8930*/  ULOP3.LUT UR4, UR4, 0xfffffffe, URZ, 0xc0, !UPT ;  /* 0xfffffffe04047892 */ /* 0x000fe2000f8ec03f */
[----:B------:R-:W-:Y:S01]  /*8940*/  IMAD.MOV.U32 R0, RZ, RZ, R34 ;  /* 0x000000ffff007224 */ /* 0x000fe200078e0022 */
[----:B------:R-:W-:Y:S01]  /*8950*/  VIMNMX R97, R97, 0xc0, PT ;  /* 0x000000c061617848 */ /* 0x000fe20003fe0100 */
[----:B------:R-:W-:Y:S01]  /*8960*/  IMAD.MOV.U32 R5, RZ, RZ, R27 ;  /* 0x000000ffff057224 */ /* 0x000fe200078e001b */
[----:B------:R-:W-:Y:S01]  /*8970*/  UIADD3 UR4, UR37, -UR4, URZ ;  /* 0x8000000425047290 */ /* 0x000fe2000fffe03f */
[----:B------:R-:W-:Y:S01]  /*8980*/  PRMT R58, R3, 0x5410, R4 ;  /* 0x00005410033a7816 */ /* 0x000fe20000000004 */
[----:B------:R-:W-:Y:S01]  /*8990*/  IMAD.MOV.U32 R4, RZ, RZ, R26 ;  /* 0x000000ffff047224 */ /* 0x000fe200078e001a */
[----:B------:R-:W-:Y:S01]  /*89a0*/  PRMT R50, R0, 0x7610, R50 ;  /* 0x0000761000327816 */ /* 0x000fe20000000032 */
[----:B------:R-:W-:Y:S01]  /*89b0*/  BSSY B1, `(.L_x_12438) ;  /* 0x0000026000017945 */ /* 0x000fe20003800000 */
[----:B------:R-:W-:Y:S01]  /*89c0*/  MOV R0, R31 ;  /* 0x0000001f00007202 */ /* 0x000fe20000000f00 */
[----:B------:R-:W-:Y:S01]  /*89d0*/  IMAD.U32 R3, RZ, RZ, UR4 ;  /* 0x00000004ff037e24 */ /* 0x000fe2000f8e00ff */
[----:B------:R-:W-:Y:S01]  /*89e0*/  PRMT R48, R4, 0x7610, R48 ;  /* 0x0000761004307816 */ /* 0x000fe20000000030 */
[----:B------:R-:W-:Y:S01]  /*89f0*/  IMAD.MOV.U32 R4, RZ, RZ, R21 ;  /* 0x000000ffff047224 */ /* 0x000fe200078e0015 */
[----:B------:R-:W-:Y:S01]  /*8a00*/  PRMT R49, R0, 0x7610, R49 ;  /* 0x0000761000317816 */ /* 0x000fe20000000031 */
[----:B------:R-:W-:Y:S01]  /*8a10*/  IMAD.MOV.U32 R0, RZ, RZ, R20 ;  /* 0x000000ffff007224 */ /* 0x000fe200078e0014 */
[----:B------:R-:W-:-:S02]  /*8a20*/  SHF.L.U32 R3, R3, 0x1f, RZ ;  /* 0x0000001f03037819 */ /* 0x000fc400000006ff */
[----:B------:R-:W-:Y:S01]  /*8a30*/  PRMT R47, R47, 0x5410, R5 ;  /* 0x000054102f2f7816 */ /* 0x000fe20000000005 */
[----:B------:R-:W-:Y:S01]  /*8a40*/  IMAD.MOV.U32 R5, RZ, RZ, R12 ;  /* 0x000000ffff057224 */ /* 0x000fe200078e000c */
[----:B------:R-:W0:Y:S01]  /*8a50*/  SYNCS.PHASECHK.TRANS64.TRYWAIT P0, [R2+URZ+0x2d800], R3 ;  /* 0x02d80003020075a7 */ /* 0x000e22000800017f */
[----:B------:R-:W-:Y:S01]  /*8a60*/  PRMT R45, R0, 0x5410, R4 ;  /* 0x00005410002d7816 */ /* 0x000fe20000000004 */
[----:B------:R-:W-:Y:S01]  /*8a70*/  IMAD.MOV.U32 R0, RZ, RZ, R8 ;  /* 0x000000ffff007224 */ /* 0x000fe200078e0008 */
[----:B------:R-:W-:Y:S01]  /*8a80*/  ISETP.GE.AND P1, PT, R156, R97, PT ;  /* 0x000000619c00720c */ /* 0x000fe20003f26270 */
        /* <DEDUP_REMOVED lines=23> */
[----:B0-----:R-:W-:Y:S06]  /*8c00*/  @!P0 BRA `(.L_x_12439) ;  /* 0x0000017c005c8947 */ /* 0x001fec0003800000 */
.L_x_12668:
[----:B------:R-:W-:Y:S05]  /*8c10*/  BSYNC B1 ;  /* 0x0000000000017941 */ /* 0x000fea0003800000 */
.L_x_12438:
[----:B------:R-:W-:Y:S01]  /*8c20*/  PRMT R39, R0, 0x5410, R4 ;  /* 0x0000541000277816 */ /* 0x000fe20000000004 */
[----:B------:R-:W-:Y:S06]  /*8c30*/  @P1 BRA `(.L_x_12440) ;  /* 0x0000003000081947 */ /* 0x000fec0003800000 */
[----:B------:R-:W2:Y:S01]  /*8c40*/  LDL.64 R54, [R1+0x38] ;  /* 0x0000380001367983 */ /* 0x000ea20000100a00 */
[----:B------:R-:W2:Y:S03]  /*8c50*/  LDC R4, c[0x0][0x3f4] ;  /* 0x0000fd00ff047b82 */ /* 0x000ea60000000800 */
[----:B------:R-:W4:Y:S04]  /*8c60*/  LDL R56, [R1+0x94] ;  /* 0x0000940001387983 */ /* 0x000f280000100800 */
[----:B------:R-:W5:Y:S04]  /*8c70*/  LDL R53, [R1+0x78] ;  /* 0x0000780001357983 */ /* 0x000f680000100800 */
[----:B------:R-:W3:Y:S04]  /*8c80*/  LDL R52, [R1+0x6c] ;  /* 0x00006c0001347983 */ /* 0x000ee80000100800 */
[----:B------:R-:W3:Y:S04]  /*8c90*/  LDL R51, [R1+0x74] ;  /* 0x0000740001337983 */ /* 0x000ee80000100800 */
[----:B------:R-:W3:Y:S04]  /*8ca0*/  LDL R7, [R1+0x68] ;  /* 0x0000680001077983 */ /* 0x000ee80000100800 */
[----:B------:R-:W3:Y:S01]  /*8cb0*/  LDL R6, [R1+0x7c] ;  /* 0x00007c0001067983 */ /* 0x000ee20000100800 */
        /* <DEDUP_REMOVED lines=9> */
[----:B----4-:R-:W-:-:S04]  /*8d50*/  IMAD R3, R56, 0x2, R2 ;  /* 0x0000000238037824 */ /* 0x010fc800078e0202 */
[----:B------:R-:W-:Y:S01]  /*8d60*/  VIADD R0, R3, 0x20 ;  /* 0x0000002003007836 */ /* 0x000fe20000000000 */
[-C--:B-----5:R-:W-:Y:S02]  /*8d70*/  ISETP.GE.AND P1, PT, R53, R4.reuse, PT ;  /* 0x000000043500720c */ /* 0x0a0fe40003f26270 */
[-C--:B---3--:R-:W-:Y:S02]  /*8d80*/  ISETP.GE.AND P2, PT, R52, R4.reuse, PT ;  /* 0x000000043400720c */ /* 0x088fe40003f46270 */
[-C--:B------:R-:W-:Y:S02]  /*8d90*/  ISETP.GE.AND P3, PT, R51, R4.reuse, PT ;  /* 0x000000043300720c */ /* 0x080fe40003f66270 */
[-C--:B------:R-:W-:Y:S02]  /*8da0*/  ISETP.GE.AND P4, PT, R7, R4.reuse, PT ;  /* 0x000000040700720c */ /* 0x080fe40003f86270 */
[----:B------:R-:W-:Y:S01]  /*8db0*/  ISETP.GE.AND P5, PT, R6, R4, PT ;  /* 0x000000040600720c */ /* 0x000fe20003fa6270 */
[----:B------:R-:W-:-:S12]  /*8dc0*/  @P6 BRA `(.L_x_12442) ;  /* 0x0000000000a86947 */ /* 0x000fd80003800000 */
        /* <DEDUP_REMOVED lines=13> */
[C---:B------:R-:W-:Y:S01]  /*8ea0*/  FMUL.FTZ R54, R37.reuse, R41 ;  /* 0x0000002925367220 */ /* 0x040fe20000410000 */
[-C--:B------:R-:W-:Y:S01]  /*8eb0*/  FMUL.FTZ R53, R37, R51.reuse ;  /* 0x0000003325357220 */ /* 0x080fe20000410000 */
        /* <DEDUP_REMOVED lines=8> */
[----:B------:R-:W-:Y:S02]  /*8f40*/  HADD2.F32 R40, -RZ, R58.H0_H0 ;  /* 0x2000003aff287230 */ /* 0x000fe40000004100 */
        /* <DEDUP_REMOVED lines=18> */
.L_x_12442:
[----:B------:R-:W-:Y:S05]  /*9070*/  BSYNC B1 ;  /* 0x0000000000017941 */ /* 0x000fea0003800000 */
.L_x_12441:
[----:B------:R-:W-:Y:S01]  /*9080*/  BSSY B1, `(.L_x_12443) ;  /* 0x000002d000017945 */ /* 0x000fe20003800000 */
[----:B------:R-:W-:-:S03]  /*9090*/  @P0 IADD3 R0, R3, -0x20, RZ ;  /* 0xffffffe003000810 */ /* 0x000fc60007ffe0ff */
[----:B------:R-:W-:Y:S05]  /*90a0*/  @P1 BRA `(.L_x_12444) ;  /* 0x0000000000a81947 */ /* 0x000fea0003800000 */
[----:B0-----:R-:W0:Y:S01]  /*90b0*/  LDS.128 R4, [R0+0xc400] ;  /* 0x00c4000000047984 */ /* 0x001e220000000c00 */
[----:B------:R-:W-:Y:S01]  /*90c0*/  SHF.R.U32.HI R35, RZ, 0x10, R33 ;  /* 0x00000010ff237819 */ /* 0x000fe20000011621 */
[----:B------:R-:W-:Y:S01]  /*90d0*/  HADD2.F32 R34, -RZ, R59.H1_H1 ;  /* 0x3000003bff227230 */ /* 0x000fe20000004100 */
[----:B------:R-:W-:Y:S01]  /*90e0*/  SHF.R.U32.HI R37, RZ, 0x10, R31 ;  /* 0x00000010ff257819 */ /* 0x000fe2000001161f */
[----:B------:R-:W-:Y:S01]  /*90f0*/  HADD2.F32 R36, -RZ, R58.H1_H1 ;  /* 0x3000003aff247230 */ /* 0x000fe20000004100 */
        /* <DEDUP_REMOVED lines=37> */
.L_x_12444:
[----:B------:R-:W-:Y:S05]  /*9350*/  BSYNC B1 ;  /* 0x0000000000017941 */ /* 0x000fea0003800000 */
.L_x_12443:
        /* <DEDUP_REMOVED lines=44> */
.L_x_12446:
[----:B------:R-:W-:Y:S05]  /*9620*/  BSYNC B1 ;  /* 0x0000000000017941 */ /* 0x000fea0003800000 */
.L_x_12445:
        /* <DEDUP_REMOVED lines=44> */
.L_x_12448:
[----:B------:R-:W-:Y:S05]  /*98f0*/  BSYNC B1 ;  /* 0x0000000000017941 */ /* 0x000fea0003800000 */
.L_x_12447:
        /* <DEDUP_REMOVED lines=44> */
.L_x_12450:
[----:B------:R-:W-:Y:S05]  /*9bc0*/  BSYNC B1 ;  /* 0x0000000000017941 */ /* 0x000fea0003800000 */
.L_x_12449:
        /* <DEDUP_REMOVED lines=44> */
.L_x_12434:
[----:B------:R-:W1:Y:S01]  /*9e90*/  LDC R10, c[0x0][0x448] ;  /* 0x00011200ff0a7b82 */ /* 0x000e620000000800 */
[----:B------:R-:W-:Y:S01]  /*9ea0*/  IMAD.MOV.U32 R3, RZ, RZ, R9 ;  /* 0x000000ffff037224 */ /* 0x000fe200078e0009 */
[----:B------:R-:W-:Y:S01]  /*9eb0*/  ULDC.64 UR4, c[0x0][0x3f8] ;  /* 0x0000fe0000047ab9 */ /* 0x000fe20000000a00 */
[----:B------:R-:W-:Y:S01]  /*9ec0*/  ULDC.64 UR6, c[0x0][0x408] ;  /* 0x0001020000067ab9 */ /* 0x000fe20000000a00 */
[----:B------:R-:W-:Y:S02]  /*9ed0*/  IMAD.MOV.U32 R4, RZ, RZ, R24 ;  /* 0x000000ffff047224 */ /* 0x000fe400078e0018 */
[----:B------:R-:W-:Y:S02]  /*9ee0*/  IMAD.MOV.U32 R6, RZ, RZ, R26 ;  /* 0x000000ffff067224 */ /* 0x000fe400078e001a */
[----:B------:R-:W-:Y:S01]  /*9ef0*/  IMAD.MOV.U32 R7, RZ, RZ, R31 ;  /* 0x000000ffff077224 */ /* 0x000fe200078e001f */
[----:B-1----:R-:W-:-:S13]  /*9f00*/  ISETP.NE.AND P0, PT, R10, 0x1, PT ;  /* 0x000000010a00780c */ /* 0x002fda0003f05270 */
[----:B------:R-:W1:Y:S08]  /*9f10*/  @P0 LDC R0, c[0x0][0x44c] ;  /* 0x00011300ff000b82 */ /* 0x000e700000000800 */
[----:B------:R-:W4:Y:S01]  /*9f20*/  @P0 LDC R5, c[0x0][0x450] ;  /* 0x00011400ff050b82 */ /* 0x000f220000000800 */
[----:B-1----:R-:W-:-:S05]  /*9f30*/  @P0 IMAD.HI.U32 R0, R9, R0, RZ ;  /* 0x0000000009000227 */ /* 0x002fca00078e00ff */
[----:B----4-:R-:W-:Y:S01]  /*9f40*/  @P0 SHF.R.U32.HI R3, RZ, R5, R0 ;  /* 0x00000005ff030219 */ /* 0x010fe20000011600 */
[----:B------:R-:W-:-:S03]  /*9f50*/  IMAD.MOV.U32 R5, RZ, RZ, R29 ;  /* 0x000000ffff057224 */ /* 0x000fc600078e001d */
[----:B------:R-:W-:Y:S01]  /*9f60*/  SHF.R.S32.HI R0, RZ, 0x1f, R3 ;  /* 0x0000001fff007819 */ /* 0x000fe20000011403 */
[----:B------:R-:W-:-:S04]  /*9f70*/  IMAD.WIDE.U32 R4, R3, UR4, R4 ;  /* 0x0000000403047c25 */ /* 0x000fc8000f8e0004 */
[C---:B------:R-:W-:Y:S02]  /*9f80*/  IMAD R8, R0.reuse, UR4, RZ ;  /* 0x0000000400087c24 */ /* 0x040fe4000f8e02ff */
[----:B------:R-:W-:Y:S02]  /*9f90*/  IMAD R0, R0, UR6, RZ ;  /* 0x0000000600007c24 */ /* 0x000fe4000f8e02ff */
[C---:B------:R-:W-:Y:S01]  /*9fa0*/  IMAD R13, R3.reuse, UR5, R8 ;  /* 0x00000005030d7c24 */ /* 0x040fe2000f8e0208 */
[----:B------:R-:W-:Y:S01]  /*9fb0*/  ULDC.64 UR4, c[0x0][0x3e8] ;  /* 0x0000fa0000047ab9 */ /* 0x000fe20000000a00 */
[----:B------:R-:W-:-:S03]  /*9fc0*/  IMAD.WIDE.U32 R6, R3, UR6, R6 ;  /* 0x0000000603067c25 */ /* 0x000fc6000f8e0006 */
[----:B------:R-:W-:Y:S01]  /*9fd0*/  IADD3 R13, R5, R13, RZ ;  /* 0x0000000d050d7210 */ /* 0x000fe20007ffe0ff */
[----:B--2---:R-:W-:Y:S01]  /*9fe0*/  IMAD R37, R3, UR7, R0 ;  /* 0x0000000703257c24 */ /* 0x004fe2000f8e0200 */
[----:B------:R-:W-:Y:S01]  /*9ff0*/  ULDC.64 UR6, c[0x0][0x400] ;  /* 0x0001000000067ab9 */ /* 0x000fe20000000a00 */
[----:B------:R-:W-:Y:S01]  /*a000*/  LEA R3, P0, R4, UR4, 0x1 ;  /* 0x0000000404037c11 */ /* 0x000fe2000f8008ff */
[----:B------:R-:W-:Y:S01]  /*a010*/  UMOV UR4, 0xffffffff ;  /* 0xffffffff00047882 */ /* 0x000fe20000000000 */
[----:B------:R-:W-:Y:S01]  /*a020*/  IMAD.IADD R37, R7, 0x1, R37 ;  /* 0x0000000107257824 */ /* 0x000fe200078e0225 */
[----:B------:R-:W-:Y:S02]  /*a030*/  LEA R38, P1, R6, UR6, 0x1 ;  /* 0x0000000606267c11 */ /* 0x000fe4000f8208ff */
[----:B------:R-:W-:Y:S02]  /*a040*/  LEA.HI.X R13, R4, UR5, R13, 0x1, P0 ;  /* 0x00000005040d7c11 */ /* 0x000fe400080f0c0d */
[----:B------:R-:W-:Y:S01]  /*a050*/  LEA.HI.X R37, R6, UR7, R37, 0x1, P1 ;  /* 0x0000000706257c11 */ /* 0x000fe200088f0c25 */
[----:B------:R-:W-:Y:S08]  /*a060*/  BRA.DIV UR4, `(.L_x_12451) ;  /* 0x0000016a04587947 */ /* 0x000ff0000b800000 */
[----:B------:R1:W2:Y:S04]  /*a070*/  SHFL.IDX PT, R0, R13, RZ, 0x1e1f ;  /* 0x001e1fff0d007589 */ /* 0x0002a800000e0000 */
[----:B------:R-:W4:Y:S04]  /*a080*/  SHFL.IDX PT, R3, R3, RZ, 0x1e1f ;  /* 0x001e1fff03037589 */ /* 0x000f2800000e0000 */
[----:B------:R-:W0:Y:S04]  /*a090*/  SHFL.IDX PT, R37, R37, RZ, 0x1e1f ;  /* 0x001e1fff25257589 */ /* 0x000e2800000e0000 */
[----:B-1----:R-:W0:Y:S02]  /*a0a0*/  SHFL.IDX PT, R38, R38, RZ, 0x1e1f ;  /* 0x001e1fff26267589 */ /* 0x002e2400000e0000 */
.L_x_12674:
        /* <DEDUP_REMOVED lines=17> */
[----:B------:R-:W3:Y:S04]  /*a1c0*/  LDL R21, [R1+0x4c] ;  /* 0x00004c0001157983 */ /* 0x000ee80000100800 */
[----:B------:R-:W3:Y:S01]  /*a1d0*/  LDL R20, [R1+0x50] ;  /* 0x0000500001147983 */ /* 0x000ee20000100800 */
[C---:B------:R-:W-:Y:S01]  /*a1e0*/  VIADD R4, R16.reuse, 0x10 ;  /* 0x0000001010047836 */ /* 0x040fe20000000000 */
[----:B------:R-:W-:Y:S01]  /*a1f0*/  ULDC UR4, c[0x0][0x3f4] ;  /* 0x0000fd0000047ab9 */ /* 0x000fe20000000800 */
[C---:B------:R-:W-:Y:S01]  /*a200*/  VIADD R5, R16.reuse, 0x20 ;  /* 0x0000002010057836 */ /* 0x040fe20000000000 */
[----:B------:R-:W-:Y:S01]  /*a210*/  ISETP.GE.AND P2, PT, R16, UR4, PT ;  /* 0x0000000410007c0c */ /* 0x000fe2000bf46270 */
[----:B----4-:R-:W-:Y:S01]  /*a220*/  IMAD.MOV.U32 R6, RZ, RZ, R3 ;  /* 0x000000ffff067224 */ /* 0x010fe200078e0003 */
[----:B------:R-:W-:Y:S01]  /*a230*/  ISETP.GE.AND P3, PT, R4, UR4, PT ;  /* 0x0000000404007c0c */ /* 0x000fe2000bf66270 */
[----:B------:R-:W-:Y:S01]  /*a240*/  IMAD.MOV.U32 R8, RZ, RZ, R38 ;  /* 0x000000ffff087224 */ /* 0x000fe200078e0026 */
[----:B------:R-:W-:Y:S01]  /*a250*/  ISETP.GE.AND P4, PT, R5, UR4, PT ;  /* 0x0000000405007c0c */ /* 0x000fe2000bf86270 */
[----:B------:R-:W-:Y:S01]  /*a260*/  IMAD.MOV.U32 R9, RZ, RZ, R37 ;  /* 0x000000ffff097224 */ /* 0x000fe200078e0025 */
[----:B--2---:R-:W-:-:S02]  /*a270*/  MOV R7, R0 ;  /* 0x0000000000077202 */ /* 0x004fc40000000f00 */
[----:B------:R-:W-:Y:S02]  /*a280*/  CS2R R28, SRZ ;  /* 0x00000000001c7805 */ /* 0x000fe4000001ff00 */
[----:B------:R-:W-:Y:S02]  /*a290*/  CS2R R30, SRZ ;  /* 0x00000000001e7805 */ /* 0x000fe4000001ff00 */
[----:B------:R-:W-:Y:S02]  /*a2a0*/  CS2R R10, SRZ ;  /* 0x00000000000a7805 */ /* 0x000fe4000001ff00 */
[----:B------:R-:W-:Y:S02]  /*a2b0*/  CS2R R32, SRZ ;  /* 0x0000000000207805 */ /* 0x000fe4000001ff00 */
[----:B------:R-:W-:Y:S01]  /*a2c0*/  CS2R R34, SRZ ;  /* 0x0000000000227805 */ /* 0x000fe2000001ff00 */
[----:B------:R-:W-:Y:S01]  /*a2d0*/  @!P2 IMAD.SHL.U32 R36, R16, 0x2, RZ ;  /* 0x000000021024a824 */ /* 0x000fe200078e00ff */
[----:B------:R-:W-:-:S02]  /*a2e0*/  CS2R R14, SRZ ;  /* 0x00000000000e7805 */ /* 0x000fc4000001ff00 */
[----:B------:R-:W-:Y:S02]  /*a2f0*/  CS2R R24, SRZ ;  /* 0x0000000000187805 */ /* 0x000fe4000001ff00 */
[----:B------:R-:W-:Y:S01]  /*a300*/  CS2R R26, SRZ ;  /* 0x00000000001a7805 */ /* 0x000fe2000001ff00 */
[----:B---3--:R-:W-:Y:S02]  /*a310*/  @!P3 IMAD.SHL.U32 R13, R21, 0x8, RZ ;  /* 0x00000008150db824 */ /* 0x008fe400078e00ff */
[----:B------:R-:W-:Y:S01]  /*a320*/  @!P4 IMAD.SHL.U32 R39, R20, 0x8, RZ ;  /* 0x000000081427c824 */ /* 0x000fe200078e00ff */
[-C--:B------:R-:W-:Y:S01]  /*a330*/  @!P2 IADD3 R20, P0, R3, R36.reuse, RZ ;  /* 0x000000240314a210 */ /* 0x080fe20007f1e0ff */
[----:B------:R-:W-:Y:S01]  /*a340*/  @!P3 IMAD.WIDE R4, R13, 0x2, R6 ;  /* 0x000000020d04b825 */ /* 0x000fe200078e0206 */
[----:B------:R-:W-:Y:S02]  /*a350*/  @!P2 IADD3 R36, P1, R38, R36, RZ ;  /* 0x000000242624a210 */ /* 0x000fe40007f3e0ff */
[----:B------:R-:W-:Y:S01]  /*a360*/  @!P2 SHF.L.U64.HI R3, R16, 0x1, R17 ;  /* 0x000000011003a819 */ /* 0x000fe20000010211 */
[----:B------:R-:W-:Y:S01]  /*a370*/  @!P4 IMAD.WIDE R6, R39, 0x2, R6 ;  /* 0x000000022706c825 */ /* 0x000fe200078e0206 */
[----:B------:R0:W5:Y:S02]  /*a380*/  @!P3 LD.E.128 R28, desc[UR38][R4.64] ;  /* 0x00000026041cb980 */ /* 0x000164000c101d00 */
[----:B------:R-:W-:Y:S01]  /*a390*/  @!P2 IADD3.X R37, R37, R3, RZ, P1, !PT ;  /* 0x000000032525a210 */ /* 0x000fe20000ffe4ff */
[--C-:B------:R-:W-:Y:S01]  /*a3a0*/  @!P3 IMAD.WIDE R12, R13, 0x2, R8.reuse ;  /* 0x000000020d0cb825 */ /* 0x100fe200078e0208 */
[----:B------:R1:W5:Y:S03]  /*a3b0*/  @!P4 LD.E.128 R32, desc[UR38][R6.64] ;  /* 0x000000260620c980 */ /* 0x000366000c101d00 */
[----:B------:R-:W-:Y:S01]  /*a3c0*/  @!P4 IMAD.WIDE R38, R39, 0x2, R8 ;  /* 0x000000022726c825 */ /* 0x000fe200078e0208 */
[----:B------:R-:W-:-:S02]  /*a3d0*/  CS2R R8, SRZ ;  /* 0x0000000000087805 */ /* 0x000fc4000001ff00 */
[----:B0-----:R-:W-:Y:S01]  /*a3e0*/  CS2R R4, SRZ ;  /* 0x0000000000047805 */ /* 0x001fe2000001ff00 */
[----:B------:R-:W-:-:S03]  /*a3f0*/  @!P2 IMAD.X R21, R0, 0x1, R3, P0 ;  /* 0x000000010015a824 */ /* 0x000fc600000e0603 */
[----:B------:R0:W5:Y:S01]  /*a400*/  @!P3 LD.E.128 R8, desc[UR38][R12.64] ;  /* 0x000000260c08b980 */ /* 0x000162000c101d00 */
[----:B-1----:R-:W-:-:S03]  /*a410*/  CS2R R6, SRZ ;  /* 0x0000000000067805 */ /* 0x002fc6000001ff00 */
[----:B------:R1:W5:Y:S04]  /*a420*/  @!P2 LD.E.128 R24, desc[UR38][R20.64] ;  /* 0x000000261418a980 */ /* 0x000368000c101d00 */
[----:B------:R1:W5:Y:S01]  /*a430*/  @!P2 LD.E.128 R4, desc[UR38][R36.64] ;  /* 0x000000262404a980 */ /* 0x000362000c101d00 */
[----:B0-----:R-:W-:-:S06]  /*a440*/  CS2R R12, SRZ ;  /* 0x00000000000c7805 */ /* 0x001fcc000001ff00 */
[----:B------:R1:W5:Y:S02]  /*a450*/  @!P4 LD.E.128 R12, desc[UR38][R38.64] ;  /* 0x00000026260cc980 */ /* 0x000364000c101d00 */
.L_x_12453:
[----:B------:R-:W-:Y:S05]  /*a460*/  BSYNC B1 ;  /* 0x0000000000017941 */ /* 0x000fea0003800000 */
.L_x_12452:
[----:B------:R-:W-:Y:S01]  /*a470*/  ULEA.HI UR4, UR37, UR37, URZ, 0x1 ;  /* 0x0000002525047291 */ /* 0x000fe2000f8f083f */
[----:B----45:R-:W-:Y:S01]  /*a480*/  IMAD.MOV.U32 R3, RZ, RZ, R5 ;  /* 0x000000ffff037224 */ /* 0x030fe200078e0005 */
[----:B------:R-:W-:Y:S01]  /*a490*/  VIMNMX R97, R97, 0xc0, PT ;  /* 0x000000c061617848 */ /* 0x000fe20003fe0100 */
[----:B-1----:R-:W-:Y:S01]  /*a4a0*/  IMAD.MOV.U32 R20, RZ, RZ, R6 ;  /* 0x000000ffff147224 */ /* 0x002fe200078e0006 */
[----:B------:R-:W-:Y:S01]  /*a4b0*/  ULOP3.LUT UR4, UR4, 0xfffffffe, URZ, 0xc0, !UPT ;  /* 0xfffffffe04047892 */ /* 0x000fe2000f8ec03f */
[----:B--2---:R-:W-:Y:S01]  /*a4c0*/  IMAD.MOV.U32 R0, RZ, RZ, R4 ;  /* 0x000000ffff007224 */ /* 0x004fe200078e0004 */
[----:B------:R-:W-:Y:S01]  /*a4d0*/  PRMT R62, R3, 0x7610, R62 ;  /* 0x00007610033e7816 */ /* 0x000fe2000000003e */
[----:B------:R-:W-:Y:S01]  /*a4e0*/  IMAD.MOV.U32 R21, RZ, RZ, R9 ;  /* 0x000000ffff157224 */ /* 0x000fe200078e0009 */
[----:B------:R-:W-:Y:S01]  /*a4f0*/  UIADD3 UR4, UR37, -UR4, URZ ;  /* 0x8000000425047290 */ /* 0x000fe2000fffe03f */
[----:B------:R-:W-:Y:S01]  /*a500*/  PRMT R67, R20, 0x7610, R67 ;  /* 0x0000761014437816 */ /* 0x000fe20000000043 */
[----:B------:R-:W-:Y:S01]  /*a510*/  IMAD.MOV.U32 R36, RZ, RZ, R13 ;  /* 0x000000ffff247224 */ /* 0x000fe200078e000d */
[----:B------:R-:W-:Y:S01]  /*a520*/  PRMT R63, R0, 0x7610, R63 ;  /* 0x00007610003f7816 */ /* 0x000fe2000000003f */
[----:B------:R-:W-:Y:S01]  /*a530*/  IMAD.MOV.U32 R0, RZ, RZ, R7 ;  /* 0x000000ffff007224 */ /* 0x000fe200078e0007 */
[----:B------:R-:W-:Y:S01]  /*a540*/  MOV R20, R8 ;  /* 0x0000000800147202 */ /* 0x000fe20000000f00 */
[----:B------:R-:W-:Y:S01]  /*a550*/  IMAD.U32 R3, RZ, RZ, UR4 ;  /* 0x00000004ff037e24 */ /* 0x000fe2000f8e00ff */
[----:B------:R-:W-:Y:S01]  /*a560*/  PRMT R50, R21, 0x7610, R50 ;  /* 0x0000761015327816 */ /* 0x000fe20000000032 */
[----:B------:R-:W-:Y:S01]  /*a570*/  IMAD.MOV.U32 R21, RZ, RZ, R12 ;  /* 0x000000ffff157224 */ /* 0x000fe200078e000c */
[----:B------:R-:W-:Y:S01]  /*a580*/  PRMT R49, R49, 0x5410, R20 ;  /* 0x0000541031317816 */ /* 0x000fe20000000014 */
[----:B------:R-:W-:Y:S01]  /*a590*/  IMAD.MOV.U32 R20, RZ, RZ, R11 ;  /* 0x000000ffff147224 */ /* 0x000fe200078e000b */
[----:B------:R-:W-:Y:S01]  /*a5a0*/  SHF.L.U32 R3, R3, 0x1f, RZ ;  /* 0x0000001f03037819 */ /* 0x000fe200000006ff */
[----:B------:R-:W-:Y:S01]  /*a5b0*/  IMAD.MOV.U32 R38, RZ, RZ, R25 ;  /* 0x000000ffff267224 */ /* 0x000fe200078e0019 */
[----:B------:R-:W-:Y:S01]  /*a5c0*/  PRMT R67, R67, 0x5410, R0 ;  /* 0x0000541043437816 */ /* 0x000fe20000000000 */
[----:B------:R-:W-:Y:S01]  /*a5d0*/  IMAD.MOV.U32 R0, RZ, RZ, R10 ;  /* 0x000000ffff007224 */ /* 0x000fe200078e000a */
[----:B------:R-:W0:Y:S01]  /*a5e0*/  SYNCS.PHASECHK.TRANS64.TRYWAIT P0, [R2+URZ+0x2d800], R3 ;  /* 0x02d80003020075a7 */ /* 0x000e22000800017f */
[----:B------:R-:W-:Y:S01]  /*a5f0*/  PRMT R47, R20, 0x7610, R47 ;  /* 0x00007610142f7816 */ /* 0x000fe2000000002f */
[----:B------:R-:W-:Y:S01]  /*a600*/  IMAD.MOV.U32 R37, RZ, RZ, R24 ;  /* 0x000000ffff257224 */ /* 0x000fe200078e0018 */
[----:B------:R-:W-:Y:S01]  /*a610*/  PRMT R20, R21, 0x5410, R36 ;  /* 0x0000541015147816 */ /* 0x000fe20000000024 */
[----:B------:R-:W-:Y:S01]  /*a620*/  IMAD.MOV.U32 R36, RZ, RZ, R15 ;  /* 0x000000ffff247224 */ /* 0x000fe200078e000f */
[----:B------:R-:W-:Y:S01]  /*a630*/  PRMT R48, R48, 0x5410, R0 ;  /* 0x0000541030307816 */ /* 0x000fe20000000000 */
[----:B------:R-:W-:Y:S01]  /*a640*/  BSSY B1, `(.L_x_12454) ;  /* 0x0000017000017945 */ /* 0x000fe20003800000 */
        /* <DEDUP_REMOVED lines=14> */
[----:B------:R-:W-:Y:S01]  /*a730*/  ISETP.GE.AND P1, PT, R156, R97, PT ;  /* 0x000000619c00720c */ /* 0x000fe20003f26270 */
[----:B------:R-:W-:Y:S01]  /*a740*/  IMAD.MOV.U32 R37, RZ, RZ, R32 ;  /* 0x000000ffff257224 */ /* 0x000fe200078e0020 */
[----:B------:R-:W-:-:S02]  /*a750*/  PRMT R47, R47, 0x5410, R0 ;  /* 0x000054102f2f7816 */ /* 0x000fc40000000000 */
[----:B------:R-:W-:Y:S01]  /*a760*/  PRMT R48, R36, 0x7610, R48 ;  /* 0x0000761024307816 */ /* 0x000fe20000000030 */
[----:B------:R-:W-:Y:S01]  /*a770*/  IMAD.MOV.U32 R36, RZ, RZ, R35 ;  /* 0x000000ffff247224 */ /* 0x000fe200078e0023 */
[----:B------:R-:W-:Y:S02]  /*a780*/  PRMT R45, R37, 0x5410, R38 ;  /* 0x00005410252d7816 */ /* 0x000fe40000000026 */
[----:B------:R-:W-:Y:S01]  /*a790*/  MOV R0, R34 ;  /* 0x0000002200007202 */ /* 0x000fe20000000f00 */
[----:B0-----:R-:W-:Y:S06]  /*a7a0*/  @!P0 BRA `(.L_x_12455) ;  /* 0x0000016000f88947 */ /* 0x001fec0003800000 */
.L_x_12675:
[----:B------:R-:W-:Y:S05]  /*a7b0*/  BSYNC B1 ;  /* 0x0000000000017941 */ /* 0x000fea0003800000 */
.L_x_12454:
        /* <DEDUP_REMOVED lines=14> */
[----:B------:R-:W4:Y:S01]  /*a8a0*/  LDL R73, [R1+0x108] ;  /* 0x0001080001497983 */ /* 0x000f220000100800 */
[----:B------:R-:W-:Y:S01]  /*a8b0*/  HADD2.F32 R62, -RZ, R62.H0_H0 ;  /* 0x2000003eff3e7230 */ /* 0x000fe20000004100 */
[----:B------:R-:W-:Y:S01]  /*a8c0*/  SHF.R.U32.HI R61, RZ, 0x10, R5 ;  /* 0x00000010ff3d7819 */ /* 0x000fe20000011605 */
[----:B------:R-:W-:Y:S01]  /*a8d0*/  HADD2.F32 R60, -RZ, R60.H0_H0 ;  /* 0x2000003cff3c7230 */ /* 0x000fe20000004100 */
[----:B------:R-:W-:Y:S02]  /*a8e0*/  SHF.R.U32.HI R54, RZ, 0x10, R25 ;  /* 0x00000010ff367819 */ /* 0x000fe40000011619 */
        /* <DEDUP_REMOVED lines=17> */
[----:B----4-:R-:W0:Y:S04]  /*aa00*/  LDS.128 R36, [R73] ;  /* 0x0000000049247984 */ /* 0x010e280000000c00 */
[----:B------:R-:W-:-:S05]  /*aa10*/  IMAD.IADD R41, R40, 0x1, R41 ;  /* 0x0000000128297824 */ /* 0x000fca00078e0229 */
        /* <DEDUP_REMOVED lines=11> */
[----:B---3--:R-:W-:Y:S02]  /*aad0*/  HADD2.F32 R57, -RZ, R40.H0_H0 ;  /* 0x20000028ff397230 */ /* 0x008fe40000004100 */
[C---:B------:R-:W-:Y:S01]  /*aae0*/  FMUL.FTZ R64, R37.reuse, R62 ;  /* 0x0000003e25407220 */ /* 0x040fe20000410000 */
[----:B------:R-:W-:Y:S01]  /*aaf0*/  FMUL.FTZ R66, R37, R60 ;  /* 0x0000003c25427220 */ /* 0x000fe20000410000 */
[----:B------:R-:W-:-:S02]  /*ab00*/  HADD2.F32 R53, -RZ, R42.H0_H0 ;  /* 0x2000002aff357230 */ /* 0x000fc40000004100 */
[C---:B------:R-:W-:Y:S01]  /*ab10*/  FFMA.FTZ R37, R55.reuse, R60, -R64 ;  /* 0x0000003c37257223 */ /* 0x040fe20000010840 */
[----:B------:R-:W-:Y:S02]  /*ab20*/  HADD2.F32 R60, -RZ, R63.H0_H0 ;  /* 0x2000003fff3c7230 */ /* 0x000fe40000004100 */
[C---:B------:R-:W-:Y:S01]  /*ab30*/  FMUL.FTZ R63, R58.reuse, R61 ;  /* 0x0000003d3a3f7220 */ /* 0x040fe20000410000 */
[----:B------:R-:W-:Y:S01]  /*ab40*/  FFMA.FTZ R41, R55, R62, R66 ;  /* 0x0000003e37297223 */ /* 0x000fe20000010042 */
[----:B------:R-:W-:Y:S02]  /*ab50*/  HADD2.F32 R55, -RZ, R65.H0_H0 ;  /* 0x20000041ff377230 */ /* 0x000fe40000004100 */
[-C--:B------:R-:W-:Y:S01]  /*ab60*/  FMUL.FTZ R65, R58, R59.reuse ;  /* 0x0000003b3a417220 */ /* 0x080fe20000410000 */
[----:B------:R-:W-:Y:S01]  /*ab70*/  FFMA.FTZ R54, R56, R59, -R63 ;  /* 0x0000003b38367223 */ /* 0x000fe2000001083f */
[----:B------:R-:W-:Y:S01]  /*ab80*/  FMUL.FTZ R59, R57, R60 ;  /* 0x0000003c393b7220 */ /* 0x000fe20000410000 */
[----:B------:R-:W-:-:S02]  /*ab90*/  HADD2.F32 R62, -RZ, R67.H0_H0 ;  /* 0x20000043ff3e7230 */ /* 0x000fc40000004100 */
[-C--:B------:R-:W-:Y:S01]  /*aba0*/  FMUL.FTZ R57, R57, R55.reuse ;  /* 0x0000003739397220 */ /* 0x080fe20000410000 */
[--C-:B------:R-:W-:Y:S02]  /*abb0*/  HADD2.F32 R58, -RZ, R68.reuse.H0_H0 ;  /* 0x20000044ff3a7230 */ /* 0x100fe40000004100 */
[C---:B------:R-:W-:Y:S01]  /*abc0*/  FFMA.FTZ R55, R52.reuse, R55, -R59 ;  /* 0x0000003734377223 */ /* 0x040fe2000001083b */
[----:B------:R-:W-:Y:S02]  /*abd0*/  HADD2.F32 R51, -RZ, R43.H0_H0 ;  /* 0x2000002bff337230 */ /* 0x000fe40000004100 */
[----:B------:R-:W-:Y:S01]  /*abe0*/  FFMA.FTZ R52, R52, R60, R57 ;  /* 0x0000003c34347223 */ /* 0x000fe20000010039 */
[----:B------:R-:W-:Y:S02]  /*abf0*/  HADD2.F32 R64, -RZ, R67.H1_H1 ;  /* 0x30000043ff407230 */ /* 0x000fe40000004100 */
[----:B------:R-:W-:Y:S01]  /*ac00*/  FMUL.FTZ R66, R53, R62 ;  /* 0x0000003e35427220 */ /* 0x000fe20000410000 */
[----:B------:R-:W-:-:S02]  /*ac10*/  HADD2.F32 R60, -RZ, R68.H1_H1 ;  /* 0x30000044ff3c7230 */ /* 0x000fc40000004100 */
[-C--:B------:R-:W-:Y:S01]  /*ac20*/  FMUL.FTZ R68, R53, R58.reuse ;  /* 0x0000003a35447220 */ /* 0x080fe20000410000 */
[----:B------:R-:W-:Y:S02]  /*ac30*/  HADD2.F32 R43, -RZ, R43.H1_H1 ;  /* 0x3000002bff2b7230 */ /* 0x000fe40000004100 */
[----:B------:R-:W-:Y:S01]  /*ac40*/  FFMA.FTZ R53, R27, R58, -R66 ;  /* 0x0000003a1b357223 */ /* 0x000fe20000010842 */
[C---:B------:R-:W-:Y:S01]  /*ac50*/  FMUL.FTZ R70, R51.reuse, R64 ;  /* 0x0000004033467220 */ /* 0x040fe20000410000 */
[----:B------:R-:W-:Y:S02]  /*ac60*/  HADD2.F32 R66, -RZ, R7.H0_H0 ;  /* 0x20000007ff427230 */ /* 0x000fe40000004100 */
[----:B------:R-:W-:Y:S01]  /*ac70*/  FMUL.FTZ R51, R51, R60 ;  /* 0x0000003c33337220 */ /* 0x000fe20000410000 */
        /* <DEDUP_REMOVED lines=15> */
[C---:B------:R-:W-:Y:S01]  /*ad70*/  FMUL.FTZ R43, R42.reuse, R27 ;  /* 0x0000001b2a2b7220 */ /* 0x040fe20000410000 */
[----:B------:R-:W-:Y:S01]  /*ad80*/  FMUL.FTZ R42, R42, R5 ;  /* 0x000000052a2a7220 */ /* 0x000fe20000410000 */
[-C--:B------:R-:W-:Y:S01]  /*ad90*/  FMUL.FTZ R40, R40, R7.reuse ;  /* 0x0000000728287220 */ /* 0x080fe20000410000 */
        /* <DEDUP_REMOVED lines=15> */
.L_x_12457:
[----:B------:R-:W-:Y:S05]  /*ae90*/  BSYNC B1 ;  /* 0x0000000000017941 */ /* 0x000fea0003800000 */
.L_x_12456:
[----:B------:R-:W-:Y:S04]  /*aea0*/  BSSY B1, `(.L_x_12458) ;  /* 0x000006d000017945 */ /* 0x000fe80003800000 */
[----:B------:R-:W-:Y:S05]  /*aeb0*/  @P1 BRA `(.L_x_12459) ;  /* 0x0000000400ac1947 */ /* 0x000fea0003800000 */
[----:B0-----:R-:W2:Y:S04]  /*aec0*/  LDL R6, [R1+0x6c] ;  /* 0x00006c0001067983 */ /* 0x001ea80000100800 */
[----:B------:R-:W2:Y:S04]  /*aed0*/  LDL.64 R4, [R1+0x38] ;  /* 0x0000380001047983 */ /* 0x000ea80000100a00 */
[----:B------:R-:W4:Y:S01]  /*aee0*/  LDL R0, [R1+0x4c] ;  /* 0x00004c0001007983 */ /* 0x000f220000100800 */
[--C-:B------:R-:W-:Y:S01]  /*aef0*/  SHF.R.U64 R28, R28, 0x10, R29.reuse ;  /* 0x000000101c1c7819 */ /* 0x100fe2000000121d */
[--C-:B------:R-:W-:Y:S01]  /*af00*/  HADD2.F32 R51, -RZ, R50.reuse.H1_H1 ;  /* 0x30000032ff337230 */ /* 0x100fe20000004100 */
[----:B------:R-:W-:Y:S01]  /*af10*/  SHF.R.U32.HI R54, RZ, 0x10, R29 ;  /* 0x00000010ff367819 */ /* 0x000fe2000001161d */
[----:B------:R-:W-:Y:S01]  /*af20*/  HADD2.F32 R52, -RZ, R50.H0_H0 ;  /* 0x20000032ff347230 */ /* 0x000fe20000004100 */
[----:B------:R-:W-:Y:S01]  /*af30*/  SHF.R.U64 R29, R8, 0x10, R9 ;  /* 0x00000010081d7819 */ /* 0x000fe20000001209 */
[--C-:B------:R-:W-:Y:S01]  /*af40*/  HADD2.F32 R56, -RZ, R48.reuse.H1_H1 ;  /* 0x30000030ff387230 */ /* 0x100fe20000004100 */
[----:B------:R-:W-:Y:S01]  /*af50*/  SHF.R.U64 R8, R30, 0x10, R31 ;  /* 0x000000101e087819 */ /* 0x000fe2000000121f */
[----:B------:R-:W-:Y:S01]  /*af60*/  HADD2.F32 R48, -RZ, R48.H0_H0 ;  /* 0x20000030ff307230 */ /* 0x000fe20000004100 */
[----:B------:R-:W-:Y:S01]  /*af70*/  SHF.R.U32.HI R53, RZ, 0x10, R9 ;  /* 0x00000010ff357819 */ /* 0x000fe20000011609 */
[----:B------:R-:W-:Y:S01]  /*af80*/  HADD2.F32 R29, -RZ, R29.H0_H0 ;  /* 0x2000001dff1d7230 */ /* 0x000fe20000004100 */
[----:B------:R-:W-:-:S02]  /*af90*/  SHF.R.U32.HI R30, RZ, 0x10, R31 ;  /* 0x00000010ff1e7819 */ /* 0x000fc4000001161f */
[--C-:B------:R-:W-:Y:S01]  /*afa0*/  SHF.R.U64 R9, R10, 0x10, R11.reuse ;  /* 0x000000100a097819 */ /* 0x100fe2000000120b */
[----:B------:R-:W-:Y:S01]  /*afb0*/  HADD2.F32 R53, -RZ, R53.H0_H0 ;  /* 0x20000035ff357230 */ /* 0x000fe20000004100 */
[----:B------:R-:W-:Y:S01]  /*afc0*/  SHF.R.U32.HI R10, RZ, 0x10, R11 ;  /* 0x00000010ff0a7819 */ /* 0x000fe2000001160b */
[----:B------:R-:W-:-:S04]  /*afd0*/  HADD2.F32 R30, -RZ, R30.H0_H0 ;  /* 0x2000001eff1e7230 */ /* 0x000fc80000004100 */
[----:B------:R-:W-:Y:S02]  /*afe0*/  HADD2.F32 R10, -RZ, R10.H0_H0 ;  /* 0x2000000aff0a7230 */ /* 0x000fe40000004100 */
[----:B--2---:R-:W-:Y:S01]  /*aff0*/  IMAD.IADD R4, R4, 0x1, R6 ;  /* 0x0000000104047824 */ /* 0x004fe200078e0206 */
[----:B----4-:R-:W-:-:S04]  /*b000*/  LEA.HI R0, R3, R0, RZ, 0x1d ;  /* 0x0000000003007211 */ /* 0x010fc800078fe8ff */
        /* <DEDUP_REMOVED lines=20> */
[----:B0-----:R-:W-:Y:S02]  /*b150*/  HADD2.F32 R41, -RZ, R25.H0_H0 ;  /* 0x20000019ff297230 */ /* 0x001fe40000004100 */
[----:B------:R-:W-:Y:S02]  /*b160*/  HADD2.F32 R50, -RZ, R27.H0_H0 ;  /* 0x2000001bff327230 */ /* 0x000fe40000004100 */
[----:B-1----:R-:W-:-:S02]  /*b170*/  HADD2.F32 R38, -RZ, R5.H0_H0 ;  /* 0x20000005ff267230 */ /* 0x002fc40000004100 */
[----:B------:R-:W-:Y:S02]  /*b180*/  HADD2.F32 R31, -RZ, R27.H1_H1 ;  /* 0x3000001bff1f7230 */ /* 0x000fe40000004100 */
[CC--:B------:R-:W-:Y:S01]  /*b190*/  FMUL.FTZ R27, R41.reuse, R51.reuse ;  /* 0x00000033291b7220 */ /* 0x0c0fe20000410000 */
[----:B------:R-:W-:Y:S02]  /*b1a0*/  HADD2.F32 R42, -RZ, R25.H1_H1 ;  /* 0x30000019ff2a7230 */ /* 0x000fe40000004100 */
[-C--:B------:R-:W-:Y:S01]  /*b1b0*/  FMUL.FTZ R25, R41, R52.reuse ;  /* 0x0000003429197220 */ /* 0x080fe20000410000 */
[----:B------:R-:W-:Y:S02]  /*b1c0*/  HADD2.F32 R41, -RZ, R54.H0_H0 ;  /* 0x20000036ff297230 */ /* 0x000fe40000004100 */
[C---:B------:R-:W-:Y:S01]  /*b1d0*/  FFMA.FTZ R27, R38.reuse, R52, R27 ;  /* 0x00000034261b7223 */ /* 0x040fe2000001001b */
[----:B------:R-:W-:Y:S02]  /*b1e0*/  HADD2.F32 R39, -RZ, R24.H0_H0 ;  /* 0x20000018ff277230 */ /* 0x000fe40000004100 */
[----:B------:R-:W-:Y:S01]  /*b1f0*/  FFMA.FTZ R25, R38, R51, -R25 ;  /* 0x0000003326197223 */ /* 0x000fe20000010819 */
[----:B------:R-:W-:-:S02]  /*b200*/  HADD2.F32 R54, -RZ, R49.H1_H1 ;  /* 0x30000031ff367230 */ /* 0x000fc40000004100 */
[C---:B------:R-:W-:Y:S01]  /*b210*/  FMUL.FTZ R51, R42.reuse, R53 ;  /* 0x000000352a337220 */ /* 0x040fe20000410000 */
[----:B------:R-:W-:Y:S02]  /*b220*/  HADD2.F32 R52, -RZ, R49.H0_H0 ;  /* 0x20000031ff347230 */ /* 0x000fe40000004100 */
[----:B------:R-:W-:Y:S01]  /*b230*/  FMUL.FTZ R49, R42, R41 ;  /* 0x000000292a317220 */ /* 0x000fe20000410000 */
[----:B------:R-:W-:Y:S02]  /*b240*/  HADD2.F32 R37, -RZ, R4.H0_H0 ;  /* 0x20000004ff257230 */ /* 0x000fe40000004100 */
[C---:B------:R-:W-:Y:S01]  /*b250*/  FMUL.FTZ R42, R39.reuse, R54 ;  /* 0x00000036272a7220 */ /* 0x040fe20000410000 */
[----:B------:R-:W-:Y:S02]  /*b260*/  HADD2.F32 R43, -RZ, R26.H0_H0 ;  /* 0x2000001aff2b7230 */ /* 0x000fe40000004100 */
[----:B------:R-:W-:Y:S01]  /*b270*/  FMUL.FTZ R39, R39, R52 ;  /* 0x0000003427277220 */ /* 0x000fe20000410000 */
[----:B------:R-:W-:-:S02]  /*b280*/  HADD2.F32 R40, -RZ, R5.H1_H1 ;  /* 0x30000005ff287230 */ /* 0x000fc40000004100 */
[C---:B------:R-:W-:Y:S01]  /*b290*/  FFMA.FTZ R52, R37.reuse, R52, -R42 ;  /* 0x0000003425347223 */ /* 0x040fe2000001082a */
[----:B------:R-:W-:Y:S02]  /*b2a0*/  HADD2.F32 R5, -RZ, R6.H0_H0 ;  /* 0x20000006ff057230 */ /* 0x000fe40000004100 */
[----:B------:R-:W-:Y:S01]  /*b2b0*/  FFMA.FTZ R39, R37, R54, R39 ;  /* 0x0000003625277223 */ /* 0x000fe20000010027 */
[--C-:B------:R-:W-:Y:S02]  /*b2c0*/  HADD2.F32 R42, -RZ, R47.reuse.H1_H1 ;  /* 0x3000002fff2a7230 */ /* 0x100fe40000004100 */
[----:B------:R-:W-:Y:S01]  /*b2d0*/  FMUL.FTZ R54, R43, R56 ;  /* 0x000000382b367220 */ /* 0x000fe20000410000 */
[----:B------:R-:W-:Y:S02]  /*b2e0*/  HADD2.F32 R47, -RZ, R47.H0_H0 ;  /* 0x2000002fff2f7230 */ /* 0x000fe40000004100 */
[----:B------:R-:W-:Y:S01]  /*b2f0*/  FFMA.FTZ R38, R40, R41, -R51 ;  /* 0x0000002928267223 */ /* 0x000fe20000010833 */
[----:B------:R-:W-:-:S02]  /*b300*/  HADD2.F32 R11, -RZ, R7.H0_H0 ;  /* 0x20000007ff0b7230 */ /* 0x000fc40000004100 */
[-C--:B------:R-:W-:Y:S01]  /*b310*/  FMUL.FTZ R58, R43, R42.reuse ;  /* 0x0000002a2b3a7220 */ /* 0x080fe20000410000 */
[C---:B------:R-:W-:Y:S01]  /*b320*/  FFMA.FTZ R54, R5.reuse, R42, -R54 ;  /* 0x0000002a05367223 */ /* 0x040fe20000010836 */
[CC--:B------:R-:W-:Y:S01]  /*b330*/  FMUL.FTZ R42, R50.reuse, R47.reuse ;  /* 0x0000002f322a7220 */ /* 0x0c0fe20000410000 */
[----:B------:R-:W-:Y:S01]  /*b340*/  FMUL.FTZ R50, R50, R48 ;  /* 0x0000003032327220 */ /* 0x000fe20000410000 */
[----:B------:R-:W-:Y:S02]  /*b350*/  HADD2.F32 R7, -RZ, R7.H1_H1 ;  /* 0x30000007ff077230 */ /* 0x000fe40000004100 */
        /* <DEDUP_REMOVED lines=8> */
[----:B------:R-:W-:Y:S02]  /*b3e0*/  HADD2.F32 R5, -RZ, R28.H0_H0 ;  /* 0x2000001cff057230 */ /* 0x000fe40000004100 */
[----:B------:R-:W-:Y:S01]  /*b3f0*/  FFMA.FTZ R43, R7, R10, R48 ;  /* 0x0000000a072b7223 */ /* 0x000fe20000010030 */
[----:B------:R-:W-:Y:S02]  /*b400*/  HADD2.F32 R11, -RZ, R9.H0_H0 ;  /* 0x20000009ff0b7230 */ /* 0x000fe40000004100 */
[C---:B------:R-:W-:Y:S01]  /*b410*/  FMUL.FTZ R7, R24.reuse, R29 ;  /* 0x0000001d18077220 */ /* 0x040fe20000410000 */
[----:B------:R-:W-:Y:S02]  /*b420*/  HADD2.F32 R9, -RZ, R8.H0_H0 ;  /* 0x20000008ff097230 */ /* 0x000fe40000004100 */
[----:B------:R-:W-:Y:S01]  /*b430*/  FMUL.FTZ R24, R24, R5 ;  /* 0x0000000518187220 */ /* 0x000fe20000410000 */
[----:B------:R-:W-:-:S02]  /*b440*/  HADD2.F32 R4, -RZ, R4.H1_H1 ;  /* 0x30000004ff047230 */ /* 0x000fc40000004100 */
[C---:B------:R-:W-:Y:S01]  /*b450*/  FMUL.FTZ R37, R26.reuse, R11 ;  /* 0x0000000b1a257220 */ /* 0x040fe20000410000 */
[----:B------:R-:W-:Y:S02]  /*b460*/  HADD2.F32 R6, -RZ, R6.H1_H1 ;  /* 0x30000006ff067230 */ /* 0x000fe40000004100 */
[----:B------:R-:W-:Y:S01]  /*b470*/  FMUL.FTZ R26, R26, R9 ;  /* 0x000000091a1a7220 */ /* 0x000fe20000410000 */
[----:B------:R-:W-:Y:S01]  /*b480*/  FFMA.FTZ R40, R40, R53, R49 ;  /* 0x0000003528287223 */ /* 0x000fe20000010031 */
        /* <DEDUP_REMOVED lines=14> */
.L_x_12459:
[----:B------:R-:W-:Y:S05]  /*b570*/  BSYNC B1 ;  /* 0x0000000000017941 */ /* 0x000fea0003800000 */
.L_x_12458:
[----:B------:R-:W-:Y:S05]  /*b580*/  @P2 BRA `(.L_x_12440) ;  /* 0x0000000400b42947 */ /* 0x000fea0003800000 */
[----:B01----:R-:W2:Y:S04]  /*b590*/  LDL.64 R4, [R1+0x38] ;  /* 0x0000380001047983 */ /* 0x003ea80000100a00 */
[----:B------:R-:W4:Y:S01]  /*b5a0*/  LDL R0, [R1+0x68] ;  /* 0x0000680001007983 */ /* 0x000f220000100800 */
[----:B--2---:R-:W-:Y:S01]  /*b5b0*/  MOV R6, R4 ;  /* 0x0000000400067202 */ /* 0x004fe20000000f00 */
[----:B------:R-:W-:Y:S02]  /*b5c0*/  IMAD.MOV.U32 R7, RZ, RZ, R5 ;  /* 0x000000ffff077224 */ /* 0x000fe400078e0005 */
[----:B------:R-:W2:Y:S01]  /*b5d0*/  LDL R4, [R1+0x50] ;  /* 0x0000500001047983 */ /* 0x000ea20000100800 */
[----:B------:R-:W-:Y:S01]  /*b5e0*/  SHF.R.U64 R25, R12, 0x10, R13 ;  /* 0x000000100c197819 */ /* 0x000fe2000000120d */
[----:B----4-:R-:W-:Y:S01]  /*b5f0*/  IMAD.IADD R0, R6, 0x1, R0 ;  /* 0x0000000106007824 */ /* 0x010fe200078e0200 */
[----:B------:R-:W-:Y:S01]  /*b600*/  SHF.R.U64 R12, R34, 0x10, R35 ;  /* 0x00000010220c7819 */ /* 0x000fe20000001223 */
[----:B------:R-:W-:Y:S01]  /*b610*/  HADD2.F32 R34, -RZ, R20.H1_H1 ;  /* 0x30000014ff227230 */ /* 0x000fe20000004100 */
[----:B------:R-:W-:Y:S01]  /*b620*/  SHF.R.U64 R24, R32, 0x10, R33 ;  /* 0x0000001020187819 */ /* 0x000fe20000001221 */
[----:B------:R-:W-:Y:S01]  /*b630*/  HADD2.F32 R32, -RZ, R45.H1_H1 ;  /* 0x3000002dff207230 */ /* 0x000fe20000004100 */
[----:B------:R-:W-:Y:S01]  /*b640*/  SHF.R.S32.HI R5, RZ, 0x1f, R0 ;  /* 0x0000001fff057819 */ /* 0x000fe20000011400 */
[----:B------:R-:W-:Y:S01]  /*b650*/  HADD2.F32 R25, -RZ, R25.H0_H0 ;  /* 0x20000019ff197230 */ /* 0x000fe20000004100 */
[----:B------:R-:W-:-:S02]  /*b660*/  SHF.R.U32.HI R31, RZ, 0x10, R13 ;  /* 0x00000010ff1f7819 */ /* 0x000fc4000001160d */
[----:B------:R-:W-:Y:S02]  /*b670*/  SHF.R.U32.HI R33, RZ, 0x10, R33 ;  /* 0x00000010ff217819 */ /* 0x000fe40000011621 */
[----:B------:R-:W-:Y:S01]  /*b680*/  SHF.R.U64 R37, R14, 0x10, R15 ;  /* 0x000000100e257819 */ /* 0x000fe2000000120f */
[----:B------:R-:W-:Y:S01]  /*b690*/  HADD2.F32 R31, -RZ, R31.H0_H0 ;  /* 0x2000001fff1f7230 */ /* 0x000fe20000004100 */
[----:B------:R-:W-:Y:S02]  /*b6a0*/  SHF.R.U32.HI R39, RZ, 0x10, R35 ;  /* 0x00000010ff277819 */ /* 0x000fe40000011623 */
[----:B------:R-:W-:Y:S02]  /*b6b0*/  SHF.R.U32.HI R35, RZ, 0x10, R15 ;  /* 0x00000010ff237819 */ /* 0x000fe4000001160f */
[----:B--2---:R-:W-:Y:S02]  /*b6c0*/  LEA.HI R3, R3, R4, RZ, 0x1d ;  /* 0x0000000403037211 */ /* 0x004fe400078fe8ff */
[----:B------:R-:W-:-:S02]  /*b6d0*/  LEA.HI R4, R5, R0, RZ, 0x5 ;  /* 0x0000000005047211 */ /* 0x000fc400078f28ff */
[----:B------:R-:W-:Y:S02]  /*b6e0*/  LEA.HI R5, R5, R0, RZ, 0x3 ;  /* 0x0000000005057211 */ /* 0x000fe400078f18ff */
[----:B------:R-:W-:Y:S02]  /*b6f0*/  SHF.R.S32.HI R0, RZ, 0x1f, R3 ;  /* 0x0000001fff007819 */ /* 0x000fe40000011403 */
[----:B------:R-:W-:Y:S02]  /*b700*/  SHF.R.S32.HI R4, RZ, 0x5, R4 ;  /* 0x00000005ff047819 */ /* 0x000fe40000011404 */
[----:B------:R-:W-:Y:S01]  /*b710*/  LEA.HI R0, R0, R3, RZ, 0x2 ;  /* 0x0000000300007211 */ /* 0x000fe200078f10ff */
[----:B------:R-:W-:Y:S01]  /*b720*/  IMAD.SHL.U32 R3, R3, 0x8, RZ ;  /* 0x0000000803037824 */ /* 0x000fe200078e00ff */
[----:B-----5:R-:W-:Y:S01]  /*b730*/  LOP3.LUT R5, R72, 0x18, R5, 0xf8, !PT ;  /* 0x0000001848057812 */ /* 0x020fe200078ef805 */
[----:B------:R-:W-:Y:S01]  /*b740*/  IMAD R6, R4, 0x1800, R71 ;  /* 0x0000180004067824 */ /* 0x000fe200078e0247 */
[----:B------:R-:W-:-:S02]  /*b750*/  SHF.R.S32.HI R4, RZ, 0x2, R0 ;  /* 0x00000002ff047819 */ /* 0x000fc40000011400 */
[----:B------:R-:W-:Y:S02]  /*b760*/  LOP3.LUT R3, R72, 0x18, R3, 0xf8, !PT ;  /* 0x0000001848037812 */ /* 0x000fe400078ef803 */
[-C--:B------:R-:W-:Y:S01]  /*b770*/  LOP3.LUT R5, R5, R69.reuse, RZ, 0x3c, !PT ;  /* 0x0000004505057212 */ /* 0x080fe200078e3cff */
[----:B------:R-:W-:Y:S01]  /*b780*/  IMAD R8, R4, 0x1800, R71 ;  /* 0x0000180004087824 */ /* 0x000fe200078e0247 */
[----:B------:R-:W-:-:S03]  /*b790*/  LOP3.LUT R3, R3, R69, RZ, 0x3c, !PT ;  /* 0x0000004503037212 */ /* 0x000fc600078e3cff */
[----:B------:R-:W-:Y:S02]  /*b7a0*/  IMAD.IADD R0, R6, 0x1, R5 ;  /* 0x0000000106007824 */ /* 0x000fe400078e0205 */
[----:B------:R-:W-:-:S03]  /*b7b0*/  IMAD.IADD R3, R8, 0x1, R3 ;  /* 0x0000000108037824 */ /* 0x000fc600078e0203 */
[----:B------:R-:W-:Y:S02]  /*b7c0*/  LEA R0, R0, UR42, 0x1 ;  /* 0x0000002a00007c11 */ /* 0x000fe4000f8e08ff */
[----:B------:R-:W-:-:S03]  /*b7d0*/  LEA R3, R3, R2, 0x1 ;  /* 0x0000000203037211 */ /* 0x000fc600078e08ff */
        /* <DEDUP_REMOVED lines=72> */
.L_x_12440:
[----:B------:R-:W-:Y:S05]  /*bc60*/  BSYNC B0 ;  /* 0x0000000000007941 */ /* 0x000fea0003800000 */
.L_x_12433:
        /* <DEDUP_REMOVED lines=8> */
.L_x_12431:
[----:B01-3--:R-:W-:-:S05]  /*bcf0*/  IMAD.U32 R0, RZ, RZ, UR41 ;  /* 0x00000029ff007e24 */ /* 0x00bfca000f8e00ff */
[----:B------:R-:W-:-:S13]  /*bd00*/  ISETP.NE.AND P0, PT, R0, 0x3, PT ;  /* 0x000000030000780c */ /* 0x000fda0003f05270 */
[----:B------:R-:W-:Y:S05]  /*bd10*/  @!P0 BRA `(.L_x_12460) ;  /* 0x0000000000048947 */ /* 0x000fea0003800000 */
[----:B------:R-:W-:Y:S01]  /*bd20*/  BPT.TRAP 0x1 ;  /* 0x000000040000795c */ /* 0x000fe20000300000 */
.L_x_12460:
[----:B------:R-:W-:Y:S01]  /*bd30*/  IMAD R0, R19, 0x8, R2 ;  /* 0x0000000813007824 */ /* 0x000fe200078e0202 */
[----:B--2-4-:R-:W-:-:S04]  /*bd40*/  SHF.L.U32 R5, R139, 0x1f, RZ ;  /* 0x0000001f8b057819 */ /* 0x014fc800000006ff */
[----:B------:R0:W1:Y:S01]  /*bd50*/  SYNCS.PHASECHK.TRANS64.TRYWAIT P1, [R0+URZ+0x2d830], R5 ;  /* 0x02d83005000075a7 */ /* 0x000062000802017f */
[----:B------:R-:W-:Y:S05]  /*bd60*/  @!P0 BRA `(.L_x_12461) ;  /* 0x0000000000048947 */ /* 0x000fea0003800000 */
[----:B------:R-:W-:Y:S01]  /*bd70*/  BPT.TRAP 0x1 ;  /* 0x000000040000795c */ /* 0x000fe20000300000 */
.L_x_12461:
[----:B------:R-:W-:Y:S02]  /*bd80*/  VIADD R3, R2, 0x15400 ;  /* 0x0001540002037836 */ /* 0x000fe40000000000 */
        /* <DEDUP_REMOVED lines=11> */
.L_x_12462:
[----:B--2---:R-:W2:Y:S01]  /*be40*/  LDL R3, [R1+0x64] ;  /* 0x0000640001037983 */ /* 0x004ea20000100800 */
[----:B------:R-:W-:Y:S01]  /*be50*/  IMAD.MOV.U32 R9, RZ, RZ, -0x7fffffe0 ;  /* 0x80000020ff097424 */ /* 0x000fe200078e00ff */
[----:B------:R-:W-:Y:S01]  /*be60*/  LOP3.LUT R8, R44, 0x10000, RZ, 0xfc, !PT ;  /* 0x000100002c087812 */ /* 0x000fe200078efcff */
[----:B------:R-:W-:Y:S05]  /*be70*/  WARPSYNC.ALL ;  /* 0x0000000000007948 */ /* 0x000fea0003800000 */
[----:B01----:R-:W-:Y:S01]  /*be80*/  MOV R5, 0x80000020 ;  /* 0x8000002000057802 */ /* 0x003fe20000000f00 */
[----:B-----5:R-:W-:Y:S01]  /*be90*/  WARPGROUP.ARRIVE ;  /* 0x00000000000079c5 */ /* 0x020fe20000000000 */
[C---:B------:R-:W-:Y:S01]  /*bea0*/  R2UR UR4, R8.reuse ;  /* 0x00000000080472ca */ /* 0x040fe200000e0000 */
[C---:B------:R-:W-:Y:S01]  /*beb0*/  VIADD R20, R8.reuse, 0x2 ;  /* 0x0000000208147836 */ /* 0x040fe20000000000 */
[----:B------:R-:W-:Y:S01]  /*bec0*/  R2UR UR7, R5 ;  /* 0x00000000050772ca */ /* 0x000fe200000e0000 */
[----:B------:R-:W-:Y:S01]  /*bed0*/  IMAD.MOV.U32 R7, RZ, RZ, -0x7fffffe0 ;  /* 0x80000020ff077424 */ /* 0x000fe200078e00ff */
[----:B------:R-:W-:Y:S01]  /*bee0*/  R2UR UR5, R9 ;  /* 0x00000000090572ca */ /* 0x000fe200000e0000 */
[----:B------:R-:W-:Y:S01]  /*bef0*/  IMAD.MOV.U32 R21, RZ, RZ, -0x7fffffe0 ;  /* 0x80000020ff157424 */ /* 0x000fe200078e00ff */
[C---:B------:R-:W-:Y:S01]  /*bf00*/  IADD3 R12, R8.reuse, 0x302, RZ ;  /* 0x00000302080c7810 */ /* 0x040fe20007ffe0ff */
[----:B------:R-:W-:Y:S01]  /*bf10*/  VIADD R14, R8, 0x300 ;  /* 0x00000300080e7836 */ /* 0x000fe20000000000 */
[----:B------:R0:W-:Y:S01]  /*bf20*/  STL.64 [R1], R8 ;  /* 0x0000000801007387 */ /* 0x0001e20000100a00 */
[----:B------:R-:W-:-:S02]  /*bf30*/  IMAD.MOV.U32 R15, RZ, RZ, -0x7fffffe0 ;  /* 0x80000020ff0f7424 */ /* 0x000fc400078e00ff */
[----:B------:R-:W-:Y:S01]  /*bf40*/  IMAD.MOV.U32 R13, RZ, RZ, -0x7fffffe0 ;  /* 0x80000020ff0d7424 */ /* 0x000fe200078e00ff */
[----:B------:R0:W-:Y:S01]  /*bf50*/  STL.64 [R1+0x30], R20 ;  /* 0x0000301401007387 */ /* 0x0001e20000100a00 */
[----:B------:R-:W-:Y:S02]  /*bf60*/  VIADD R10, R8, 0x600 ;  /* 0x00000600080a7836 */ /* 0x000fe40000000000 */
[----:B------:R-:W-:Y:S01]  /*bf70*/  IMAD.MOV.U32 R11, RZ, RZ, -0x7fffffe0 ;  /* 0x80000020ff0b7424 */ /* 0x000fe200078e00ff */
[----:B------:R0:W-:Y:S01]  /*bf80*/  STL.64 [R1+0x28], R14 ;  /* 0x0000280e01007387 */ /* 0x0001e20000100a00 */
[----:B------:R-:W-:-:S03]  /*bf90*/  IMAD.MOV.U32 R5, RZ, RZ, -0x7fffffe0 ;  /* 0x80000020ff057424 */ /* 0x000fc600078e00ff */
[----:B------:R0:W-:Y:S04]  /*bfa0*/  STL.64 [R1+0x20], R12 ;  /* 0x0000200c01007387 */ /* 0x0001e80000100a00 */
[----:B------:R0:W-:Y:S01]  /*bfb0*/  STL.64 [R1+0x18], R10 ;  /* 0x0000180a01007387 */ /* 0x0001e20000100a00 */
[----:B--2---:R-:W-:-:S04]  /*bfc0*/  IMAD R4, R19, 0x600, R3 ;  /* 0x0000060013047824 */ /* 0x004fc800078e0203 */
[C---:B------:R-:W-:Y:S01]  /*bfd0*/  VIADD R6, R4.reuse, 0x2 ;  /* 0x0000000204067836 */ /* 0x040fe20000000000 */
[----:B------:R-:W-:-:S13]  /*bfe0*/  R2UR UR6, R4 ;  /* 0x00000000040672ca */ /* 0x000fda00000e0000 */
[----:B------:R-:W-:Y:S01]  /*bff0*/  HGMMA.64x128x16.F32 R24, gdesc[UR4], RZ, !UPT, gsb0 ;  /* 0x01e00000041879f0 */ /* 0x000fe2000c0008ff */
        /* <DEDUP_REMOVED lines=48> */
.L_x_12464:
[----:B------:R-:W2:Y:S01]  /*c300*/  LDL R5, [R1+0x98] ;  /* 0x0000980001057983 */ /* 0x000ea20000100800 */
[----:B------:R-:W0:Y:S01]  /*c310*/  LDC R150, c[0x0][0x448] ;  /* 0x00011200ff967b82 */ /* 0x000e220000000800 */
[----:B------:R-:W-:Y:S01]  /*c320*/  ULDC UR4, c[0x0][0x9d8] ;  /* 0x0002760000047ab9 */ /* 0x000fe20000000800 */
[----:B------:R-:W-:Y:S01]  /*c330*/  ULDC UR47, c[0x0][0x988] ;  /* 0x00026200002f7ab9 */ /* 0x000fe20000000800 */
[----:B------:R-:W2:Y:S04]  /*c340*/  LDL R90, [R1+0x88] ;  /* 0x00008800015a7983 */ /* 0x000ea80000100800 */
[----:B------:R-:W3:Y:S01]  /*c350*/  LDL R8, [R1+0x90] ;  /* 0x0000900001087983 */ /* 0x000ee20000100800 */
[----:B------:R-:W-:Y:S01]  /*c360*/  LOP3.LUT R22, R22, 0xfffffffe, RZ, 0xc0, !PT ;  /* 0xfffffffe16167812 */ /* 0x000fe200078ec0ff */
[----:B------:R-:W-:Y:S01]  /*c370*/  ULDC UR45, c[0x0][0x9d8] ;  /* 0x00027600002d7ab9 */ /* 0x000fe20000000800 */
[----:B------:R-:W-:Y:S01]  /*c380*/  ULDC UR46, c[0x0][0x9d8] ;  /* 0x00027600002e7ab9 */ /* 0x000fe20000000800 */
[----:B------:R-:W4:Y:S01]  /*c390*/  LDL R91, [R1+0x80] ;  /* 0x00008000015b7983 */ /* 0x000f220000100800 */
[----:B------:R-:W-:Y:S01]  /*c3a0*/  ULDC UR43, c[0x0][0x988] ;  /* 0x00026200002b7ab9 */ /* 0x000fe20000000800 */
[----:B------:R-:W-:-:S02]  /*c3b0*/  ULDC UR44, c[0x0][0x988] ;  /* 0x00026200002c7ab9 */ /* 0x000fc40000000800 */
[----:B------:R-:W5:Y:S04]  /*c3c0*/  LDL R89, [R1+0xc] ;  /* 0x00000c0001597983 */ /* 0x000f680000100800 */
[----:B------:R-:W5:Y:S01]  /*c3d0*/  LDL R88, [R1+0x8] ;  /* 0x0000080001587983 */ /* 0x000f620000100800 */
[----:B0-----:R-:W-:-:S13]  /*c3e0*/  ISETP.NE.AND P5, PT, R150, 0x1, PT ;  /* 0x000000019600780c */ /* 0x001fda0003fa5270 */
[----:B------:R-:W0:Y:S08]  /*c3f0*/  @P5 LDC R4, c[0x0][0x44c] ;  /* 0x00011300ff045b82 */ /* 0x000e300000000800 */
[----:B------:R-:W1:Y:S01]  /*c400*/  @P5 LDC R3, c[0x0][0x450] ;  /* 0x00011400ff035b82 */ /* 0x000e620000000800 */
        /* <DEDUP_REMOVED lines=8> */
[----:B------:R-:W-:Y:S01]  /*c490*/  FMUL.FTZ R31, R44, UR4 ;  /* 0x000000042c1f7c20 */ /* 0x000fe20008410000 */
[----:B------:R-:W-:-:S04]  /*c4a0*/  FMUL.FTZ R32, R45, UR4 ;  /* 0x000000042d207c20 */ /* 0x000fc80008410000 */
[----:B------:R-:W-:Y:S01]  /*c4b0*/  MUFU.TANH R10, R10 ;  /* 0x0000000a000a7308 */ /* 0x000fe20000002400 */
[----:B------:R-:W-:Y:S01]  /*c4c0*/  FMUL.FTZ R20, R35, UR4 ;  /* 0x0000000423147c20 */ /* 0x000fe20008410000 */
[----:B------:R-:W-:Y:S01]  /*c4d0*/  FMUL.FTZ R35, R48, UR4 ;  /* 0x0000000430237c20 */ /* 0x000fe20008410000 */
[----:B------:R-:W-:-:S05]  /*c4e0*/  FMUL.FTZ R36, R49, UR4 ;  /* 0x0000000431247c20 */ /* 0x000fca0008410000 */
[----:B------:R-:W-:Y:S01]  /*c4f0*/  MUFU.TANH R13, R13 ;  /* 0x0000000d000d7308 */ /* 0x000fe20000002400 */
[----:B------:R-:W-:-:S07]  /*c500*/  FMUL.FTZ R11, R30, UR4 ;  /* 0x000000041e0b7c20 */ /* 0x000fce0008410000 */
[----:B------:R-:W-:Y:S01]  /*c510*/  MUFU.TANH R14, R14 ;  /* 0x0000000e000e7308 */ /* 0x000fe20000002400 */
[----:B------:R-:W-:-:S07]  /*c520*/  FMUL.FTZ R15, R34, UR4 ;  /* 0x00000004220f7c20 */ /* 0x000fce0008410000 */
        /* <DEDUP_REMOVED lines=10> */
[----:B------:R-:W-:Y:S01]  /*c5d0*/  FMUL.FTZ R57, R70, UR4 ;  /* 0x0000000446397c20 */ /* 0x000fe20008410000 */
[----:B------:R-:W-:-:S06]  /*c5e0*/  FMUL.FTZ R58, R71, UR4 ;  /* 0x00000004473a7c20 */ /* 0x000fcc0008410000 */
[----:B------:R-:W-:Y:S01]  /*c5f0*/  MUFU.TANH R32, R32 ;  /* 0x0000002000207308 */ /* 0x000fe20000002400 */
[----:B------:R-:W-:Y:S01]  /*c600*/  FMUL.FTZ R29, R42, UR4 ;  /* 0x000000042a1d7c20 */ /* 0x000fe20008410000 */
[----:B------:R-:W-:Y:S01]  /*c610*/  FMUL.FTZ R42, R55, UR4 ;  /* 0x00000004372a7c20 */ /* 0x000fe20008410000 */
[----:B------:R-:W-:Y:S01]  /*c620*/  FMUL.FTZ R55, R68, UR4 ;  /* 0x0000000444377c20 */ /* 0x000fe20008410000 */
[----:B------:R-:W-:-:S04]  /*c630*/  FMUL.FTZ R56, R69, UR4 ;  /* 0x0000000445387c20 */ /* 0x000fc80008410000 */
[----:B------:R-:W-:Y:S01]  /*c640*/  MUFU.TANH R35, R35 ;  /* 0x0000002300237308 */ /* 0x000fe20000002400 */
[----:B------:R-:W-:-:S07]  /*c650*/  FMUL.FTZ R33, R46, UR4 ;  /* 0x000000042e217c20 */ /* 0x000fce0008410000 */
[----:B------:R-:W-:Y:S01]  /*c660*/  MUFU.TANH R36, R36 ;  /* 0x0000002400247308 */ /* 0x000fe20000002400 */
[----:B------:R-:W-:Y:S01]  /*c670*/  FMUL.FTZ R46, R59, UR4 ;  /* 0x000000043b2e7c20 */ /* 0x000fe20008410000 */
[----:B------:R-:W-:Y:S01]  /*c680*/  FMUL.FTZ R59, R72, UR4 ;  /* 0x00000004483b7c20 */ /* 0x000fe20008410000 */
[----:B------:R-:W-:-:S05]  /*c690*/  FMUL.FTZ R60, R73, UR4 ;  /* 0x00000004493c7c20 */ /* 0x000fca0008410000 */
        /* <DEDUP_REMOVED lines=17> */
[----:B------:R-:W-:-:S04]  /*c7b0*/  IMAD.MOV.U32 R5, RZ, RZ, -0x80 ;  /* 0xffffff80ff057424 */ /* 0x000fc800078e00ff */
[----:B------:R-:W-:-:S05]  /*c7c0*/  IMAD R5, R94, R5, 0x80 ;  /* 0x000000805e057424 */ /* 0x000fca00078e0205 */
[C-C-:B---3--:R-:W-:Y:S02]  /*c7d0*/  IADD3 R6, -R8.reuse, 0x1, R5.reuse ;  /* 0x0000000108067810 */ /* 0x148fe40007ffe105 */
[----:B------:R-:W-:Y:S02]  /*c7e0*/  IADD3 R5, -R8, R148, R5 ;  /* 0x0000009408057210 */ /* 0x000fe40007ffe105 */
[----:B------:R-:W-:-:S04]  /*c7f0*/  IADD3 R6, -R147, R6, R148 ;  /* 0x0000000693067210 */ /* 0x000fc80007ffe194 */
[-CC-:B0-----:R-:W-:Y:S02]  /*c800*/  VIADDMNMX R3, R3, R6.reuse, R5.reuse, PT ;  /* 0x0000000603037246 */ /* 0x181fe40003800105 */
[----:B-1----:R-:W-:Y:S01]  /*c810*/  VIADDMNMX R4, R4, R6, R5, PT ;  /* 0x0000000604047246 */ /* 0x002fe20003800105 */
[----:B------:R-:W-:Y:S01]  /*c820*/  FMUL.FTZ R5, R24, UR4 ;  /* 0x0000000418057c20 */ /* 0x000fe20008410000 */
[----:B------:R-:W-:Y:S01]  /*c830*/  FMUL.FTZ R6, R25, UR4 ;  /* 0x0000000419067c20 */ /* 0x000fe20008410000 */
[----:B------:R-:W-:Y:S01]  /*c840*/  FMUL.FTZ R24, R37, UR4 ;  /* 0x0000000425187c20 */ /* 0x000fe20008410000 */
[----:B------:R-:W-:-:S03]  /*c850*/  FMUL.FTZ R8, R27, UR4 ;  /* 0x000000041b087c20 */ /* 0x000fc60008410000 */
[----:B------:R-:W0:Y:S01]  /*c860*/  MUFU.TANH R5, R5 ;  /* 0x0000000500057308 */ /* 0x000e220000002400 */
[----:B------:R-:W-:-:S07]  /*c870*/  FMUL.FTZ R27, R40, UR4 ;  /* 0x00000004281b7c20 */ /* 0x000fce0008410000 */
[----:B------:R-:W1:Y:S01]  /*c880*/  MUFU.TANH R6, R6 ;  /* 0x0000000600067308 */ /* 0x000e620000002400 */
[----:B------:R-:W-:Y:S01]  /*c890*/  FMUL.FTZ R7, R26, UR4 ;  /* 0x000000041a077c20 */ /* 0x000fe20008410000 */
[----:B------:R-:W-:Y:S01]  /*c8a0*/  FMUL.FTZ R26, R39, UR4 ;  /* 0x00000004271a7c20 */ /* 0x000fe20008410000 */
[----:B------:R-:W-:Y:S01]  /*c8b0*/  FMUL.FTZ R39, R52, UR4 ;  /* 0x0000000434277c20 */ /* 0x000fe20008410000 */
[----:B------:R-:W-:-:S04]  /*c8c0*/  FMUL.FTZ R40, R53, UR4 ;  /* 0x0000000435287c20 */ /* 0x000fc80008410000 */
[----:B------:R-:W2:Y:S01]  /*c8d0*/  MUFU.TANH R24, R24 ;  /* 0x0000001800187308 */ /* 0x000ea20000002400 */
[C---:B------:R-:W-:Y:S02]  /*c8e0*/  ISETP.GT.AND P3, PT, R3.reuse, RZ, PT ;  /* 0x000000ff0300720c */ /* 0x040fe40003f64270 */
[C---:B------:R-:W-:Y:S02]  /*c8f0*/  ISETP.GT.AND P4, PT, R3.reuse, 0x1, PT ;  /* 0x000000010300780c */ /* 0x040fe40003f84270 */
[----:B------:R-:W-:-:S03]  /*c900*/  ISETP.GT.AND P1, PT, R3, 0x8, PT ;  /* 0x000000080300780c */ /* 0x000fc60003f24270 */
[----:B------:R-:W3:Y:S01]  /*c910*/  MUFU.TANH R27, R27 ;  /* 0x0000001b001b7308 */ /* 0x000ee20000002400 */
[----:B------:R-:W-:Y:S01]  /*c920*/  ISETP.GT.AND P2, PT, R3, 0x9, PT ;  /* 0x000000090300780c */ /* 0x000fe20003f44270 */
[----:B------:R-:W-:Y:S01]  /*c930*/  FMUL.FTZ R25, R38, UR4 ;  /* 0x0000000426197c20 */ /* 0x000fe20008410000 */
[----:B0-----:R-:W-:Y:S01]  /*c940*/  FSEL R70, R5, -INF , P3 ;  /* 0xff80000005467808 */ /* 0x001fe20001800000 */
[----:B------:R-:W-:Y:S01]  /*c950*/  FMUL.FTZ R38, R51, UR4 ;  /* 0x0000000433267c20 */ /* 0x000fe20008410000 */
[----:B-1----:R-:W-:-:S03]  /*c960*/  FSEL R71, R6, -INF , P4 ;  /* 0xff80000006477808 */ /* 0x002fc60002000000 */
[----:B------:R-:W0:Y:S01]  /*c970*/  MUFU.TANH R39, R39 ;  /* 0x0000002700277308 */ /* 0x000e220000002400 */
[----:B------:R-:W-:Y:S02]  /*c980*/  FSEL R9, R9, -INF , P1 ;  /* 0xff80000009097808 */ /* 0x000fe40000800000 */
[----:B------:R-:W-:Y:S01]  /*c990*/  FSEL R10, R10, -INF , P2 ;  /* 0xff8000000a0a7808 */ /* 0x000fe20001000000 */
[----:B------:R-:W-:Y:S01]  /*c9a0*/  FMUL.FTZ R51, R64, UR4 ;  /* 0x0000000440337c20 */ /* 0x000fe20008410000 */
[----:B------:R-:W-:-:S03]  /*c9b0*/  ISETP.GT.AND P3, PT, R3, 0x10, PT ;  /* 0x000000100300780c */ /* 0x000fc60003f64270 */
[----:B------:R-:W1:Y:S01]  /*c9c0*/  MUFU.TANH R40, R40 ;  /* 0x0000002800287308 */ /* 0x000e620000002400 */
[----:B------:R-:W-:Y:S01]  /*c9d0*/  ISETP.GT.AND P4, PT, R3, 0x11, PT ;  /* 0x000000110300780c */ /* 0x000fe20003f84270 */
[----:B------:R-:W-:Y:S01]  /*c9e0*/  FMUL.FTZ R52, R65, UR4 ;  /* 0x0000000441347c20 */ /* 0x000fe20008410000 */
[C---:B------:R-:W-:Y:S02]  /*c9f0*/  ISETP.GT.AND P1, PT, R3.reuse, 0x18, PT ;  /* 0x000000180300780c */ /* 0x040fe40003f24270 */
[----:B------:R-:W-:Y:S01]  /*ca00*/  ISETP.GT.AND P2, PT, R3, 0x19, PT ;  /* 0x000000190300780c */ /* 0x000fe20003f44270 */
[----:B------:R-:W-:Y:S01]  /*ca10*/  FMUL.FTZ R37, R50, UR4 ;  /* 0x0000000432257c20 */ /* 0x000fe20008410000 */
[----:B------:R-:W-:Y:S01]  /*ca20*/  FSEL R5, R13, -INF , P3 ;  /* 0xff8000000d057808 */ /* 0x000fe20001800000 */
[----:B------:R-:W-:Y:S01]  /*ca30*/  FMUL.FTZ R50, R63, UR4 ;  /* 0x000000043f327c20 */ /* 0x000fe20008410000 */
[----:B------:R-:W-:Y:S02]  /*ca40*/  FSEL R6, R14, -INF , P4 ;  /* 0xff8000000e067808 */ /* 0x000fe40002000000 */
[----:B------:R-:W-:-:S02]  /*ca50*/  FSEL R21, R21, -INF , P1 ;  /* 0xff80000015157808 */ /* 0x000fc40000800000 */
[----:B--2---:R-:W-:Y:S01]  /*ca60*/  FSEL R24, R24, -INF , P2 ;  /* 0xff80000018187808 */ /* 0x004fe20001000000 */
[----:B------:R-:W-:Y:S01]  /*ca70*/  FMUL.FTZ R63, R76, UR4 ;  /* 0x000000044c3f7c20 */ /* 0x000fe20008410000 */
[----:B------:R-:W-:Y:S01]  /*ca80*/  ISETP.GT.AND P3, PT, R3, 0x20, PT ;  /* 0x000000200300780c */ /* 0x000fe20003f64270 */
[----:B------:R-:W-:Y:S01]  /*ca90*/  FMUL.FTZ R64, R77, UR4 ;  /* 0x000000044d407c20 */ /* 0x000fe20008410000 */
[C---:B------:R-:W-:Y:S02]  /*caa0*/  ISETP.GT.AND P4, PT, R3.reuse, 0x21, PT ;  /* 0x000000210300780c */ /* 0x040fe40003f84270 */
[C---:B------:R-:W-:Y:S02]  /*cab0*/  ISETP.GT.AND P1, PT, R3.reuse, 0x28, PT ;  /* 0x000000280300780c */ /* 0x040fe40003f24270 */
[----:B------:R-:W-:Y:S01]  /*cac0*/  ISETP.GT.AND P2, PT, R3, 0x29, PT ;  /* 0x000000290300780c */ /* 0x000fe20003f44270 */
[----:B------:R-:W2:Y:S01]  /*cad0*/  MUFU.TANH R51, R51 ;  /* 0x0000003300337308 */ /* 0x000ea20000002400 */
[----:B---3--:R-:W-:-:S02]  /*cae0*/  FSEL R27, R27, -INF , P3 ;  /* 0xff8000001b1b7808 */ /* 0x008fc40001800000 */
[----:B------:R-:W-:Y:S02]  /*caf0*/  FSEL R28, R28, -INF , P4 ;  /* 0xff8000001c1c7808 */ /* 0x000fe40002000000 */
[----:B------:R-:W-:-:S03]  /*cb00*/  FSEL R31, R31, -INF , P1 ;  /* 0xff8000001f1f7808 */ /* 0x000fc60000800000 */
[----:B------:R-:W3:Y:S01]  /*cb10*/  MUFU.TANH R52, R52 ;  /* 0x0000003400347308 */ /* 0x000ee20000002400 */
[----:B------:R-:W-:Y:S02]  /*cb20*/  FSEL R32, R32, -INF , P2 ;  /* 0xff80000020207808 */ /* 0x000fe40001000000 */
[C---:B------:R-:W-:Y:S02]  /*cb30*/  ISETP.GT.AND P3, PT, R3.reuse, 0x30, PT ;  /* 0x000000300300780c */ /* 0x040fe40003f64270 */
[C---:B------:R-:W-:Y:S02]  /*cb40*/  ISETP.GT.AND P4, PT, R3.reuse, 0x31, PT ;  /* 0x000000310300780c */ /* 0x040fe40003f84270 */
[C---:B------:R-:W-:Y:S02]  /*cb50*/  ISETP.GT.AND P1, PT, R3.reuse, 0x38, PT ;  /* 0x000000380300780c */ /* 0x040fe40003f24270 */
[----:B------:R-:W-:Y:S01]  /*cb60*/  ISETP.GT.AND P2, PT, R3, 0x39, PT ;  /* 0x000000390300780c */ /* 0x000fe20003f44270 */
[----:B------:R-:W4:Y:S01]  /*cb70*/  MUFU.TANH R63, R63 ;  /* 0x0000003f003f7308 */ /* 0x000f220000002400 */
[----:B------:R-:W-:-:S02]  /*cb80*/  FSEL R35, R35, -INF , P3 ;  /* 0xff80000023237808 */ /* 0x000fc40001800000 */
[----:B------:R-:W-:Y:S02]  /*cb90*/  FSEL R36, R36, -INF , P4 ;  /* 0xff80000024247808 */ /* 0x000fe40002000000 */
[----:B0-----:R-:W-:-:S03]  /*cba0*/  FSEL R39, R39, -INF , P1 ;  /* 0xff80000027277808 */ /* 0x001fc60000800000 */
[----:B------:R-:W0:Y:S01]  /*cbb0*/  MUFU.TANH R64, R64 ;  /* 0x0000004000407308 */ /* 0x000e220000002400 */
[----:B-1----:R-:W-:Y:S02]  /*cbc0*/  FSEL R40, R40, -INF , P2 ;  /* 0xff80000028287808 */ /* 0x002fe40001000000 */
[C---:B------:R-:W-:Y:S02]  /*cbd0*/  ISETP.GT.AND P3, PT, R3.reuse, 0x40, PT ;  /* 0x000000400300780c */ /* 0x040fe40003f64270 */
[C---:B------:R-:W-:Y:S02]  /*cbe0*/  ISETP.GT.AND P4, PT, R3.reuse, 0x41, PT ;  /* 0x000000410300780c */ /* 0x040fe40003f84270 */
[C---:B------:R-:W-:Y:S02]  /*cbf0*/  ISETP.GT.AND P1, PT, R3.reuse, 0x48, PT ;  /* 0x000000480300780c */ /* 0x040fe40003f24270 */
[----:B------:R-:W-:Y:S01]  /*cc00*/  ISETP.GT.AND P2, PT, R3, 0x49, PT ;  /* 0x000000490300780c */ /* 0x000fe20003f44270 */
[----:B------:R-:W1:Y:S01]  /*cc10*/  MUFU.TANH R7, R7 ;  /* 0x0000000700077308 */ /* 0x000e620000002400 */
[----:B------:R-:W-:-:S02]  /*cc20*/  FSEL R43, R43, -INF , P3 ;  /* 0xff8000002b2b7808 */ /* 0x000fc40001800000 */
[----:B------:R-:W-:Y:S02]  /*cc30*/  FSEL R44, R44, -INF , P4 ;  /* 0xff8000002c2c7808 */ /* 0x000fe40002000000 */
[----:B------:R-:W-:-:S03]  /*cc40*/  FSEL R47, R47, -INF , P1 ;  /* 0xff8000002f2f7808 */ /* 0x000fc60000800000 */
[----:B------:R-:W5:Y:S01]  /*cc50*/  MUFU.TANH R8, R8 ;  /* 0x0000000800087308 */ /* 0x000f620000002400 */
[----:B------:R-:W-:Y:S02]  /*cc60*/  FSEL R48, R48, -INF , P2 ;  /* 0xff80000030307808 */ /* 0x000fe40001000000 */
[C---:B------:R-:W-:Y:S02]  /*cc70*/  ISETP.GT.AND P3, PT, R3.reuse, 0x50, PT ;  /* 0x000000500300780c */ /* 0x040fe40003f64270 */
[C---:B------:R-:W-:Y:S02]  /*cc80*/  ISETP.GT.AND P4, PT, R3.reuse, 0x51, PT ;  /* 0x000000510300780c */ /* 0x040fe40003f84270 */
[C---:B------:R-:W-:Y:S02]  /*cc90*/  ISETP.GT.AND P1, PT, R3.reuse, 0x58, PT ;  /* 0x000000580300780c */ /* 0x040fe40003f24270 */
[----:B------:R-:W-:Y:S01]  /*cca0*/  ISETP.GT.AND P2, PT, R3, 0x59, PT ;  /* 0x000000590300780c */ /* 0x000fe20003f44270 */
[----:B------:R-:W5:Y:S01]  /*ccb0*/  MUFU.TANH R20, R20 ;  /* 0x0000001400147308 */ /* 0x000f620000002400 */
[----:B--2---:R-:W-:-:S02]  /*ccc0*/  FSEL R51, R51, -INF , P3 ;  /* 0xff80000033337808 */ /* 0x004fc40001800000 */
[----:B---3--:R-:W-:Y:S02]  /*ccd0*/  FSEL R52, R52, -INF , P4 ;  /* 0xff80000034347808 */ /* 0x008fe40002000000 */
[----:B------:R-:W-:-:S03]  /*cce0*/  FSEL R55, R55, -INF , P1 ;  /* 0xff80000037377808 */ /* 0x000fc60000800000 */
[----:B------:R-:W2:Y:S01]  /*ccf0*/  MUFU.TANH R25, R25 ;  /* 0x0000001900197308 */ /* 0x000ea20000002400 */
[----:B------:R-:W-:Y:S02]  /*cd00*/  FSEL R56, R56, -INF , P2 ;  /* 0xff80000038387808 */ /* 0x000fe40001000000 */
[C---:B------:R-:W-:Y:S02]  /*cd10*/  ISETP.GT.AND P3, PT, R3.reuse, 0x60, PT ;  /* 0x000000600300780c */ /* 0x040fe40003f64270 */
[----:B------:R-:W-:-:S03]  /*cd20*/  ISETP.GT.AND P4, PT, R3, 0x61, PT ;  /* 0x000000610300780c */ /* 0x000fc60003f84270 */
[----:B------:R-:W3:Y:S01]  /*cd30*/  MUFU.TANH R26, R26 ;  /* 0x0000001a001a7308 */ /* 0x000ee20000002400 */
[C---:B------:R-:W-:Y:S02]  /*cd40*/  ISETP.GT.AND P1, PT, R3.reuse, 0x68, PT ;  /* 0x000000680300780c */ /* 0x040fe40003f24270 */
[----:B------:R-:W-:Y:S02]  /*cd50*/  ISETP.GT.AND P2, PT, R3, 0x69, PT ;  /* 0x000000690300780c */ /* 0x000fe40003f44270 */
[----:B------:R-:W-:-:S03]  /*cd60*/  FSEL R59, R59, -INF , P3 ;  /* 0xff8000003b3b7808 */ /* 0x000fc60001800000 */
[----:B------:R-:W3:Y:S01]  /*cd70*/  MUFU.TANH R29, R29 ;  /* 0x0000001d001d7308 */ /* 0x000ee20000002400 */
[----:B------:R-:W-:Y:S02]  /*cd80*/  FSEL R60, R60, -INF , P4 ;  /* 0xff8000003c3c7808 */ /* 0x000fe40002000000 */
[----:B----4-:R-:W-:Y:S02]  /*cd90*/  FSEL R63, R63, -INF , P1 ;  /* 0xff8000003f3f7808 */ /* 0x010fe40000800000 */
[----:B0-----:R-:W-:-:S03]  /*cda0*/  FSEL R64, R64, -INF , P2 ;  /* 0xff80000040407808 */ /* 0x001fc60001000000 */
[----:B------:R-:W0:Y:S01]  /*cdb0*/  MUFU.TANH R30, R30 ;  /* 0x0000001e001e7308 */ /* 0x000e220000002400 */
[----:B------:R-:W-:Y:S01]  /*cdc0*/  ISETP.GT.AND P3, PT, R4, RZ, PT ;  /* 0x000000ff0400720c */ /* 0x000fe20003f64270 */
[----:B------:R-:W-:Y:S01]  /*cdd0*/  FMUL.FTZ R49, R62, UR4 ;  /* 0x000000043e317c20 */ /* 0x000fe20008410000 */
[C---:B------:R-:W-:Y:S02]  /*cde0*/  ISETP.GT.AND P4, PT, R4.reuse, 0x1, PT ;  /* 0x000000010400780c */ /* 0x040fe40003f84270 */
[----:B------:R-:W-:-:S03]  /*cdf0*/  ISETP.GT.AND P1, PT, R4, 0x8, PT ;  /* 0x000000080400780c */ /* 0x000fc60003f24270 */
[----:B------:R-:W4:Y:S01]  /*ce00*/  MUFU.TANH R33, R33 ;  /* 0x0000002100217308 */ /* 0x000f220000002400 */
[----:B------:R-:W-:-:S07]  /*ce10*/  ISETP.GT.AND P2, PT, R4, 0x9, PT ;  /* 0x000000090400780c */ /* 0x000fce0003f44270 */
[----:B------:R-:W4:Y:S01]  /*ce20*/  MUFU.TANH R34, R34 ;  /* 0x0000002200227308 */ /* 0x000f220000002400 */
[----:B-1----:R-:W-:Y:S02]  /*ce30*/  FSEL R7, R7, -INF , P3 ;  /* 0xff80000007077808 */ /* 0x002fe40001800000 */
[----:B-----5:R-:W-:Y:S02]  /*ce40*/  FSEL R13, R8, -INF , P4 ;  /* 0xff800000080d7808 */ /* 0x020fe40002000000 */
[----:B------:R-:W-:-:S03]  /*ce50*/  FSEL R11, R11, -INF , P1 ;  /* 0xff8000000b0b7808 */ /* 0x000fc60000800000 */
[----:B------:R-:W1:Y:S01]  /*ce60*/  MUFU.TANH R37, R37 ;  /* 0x0000002500257308 */ /* 0x000e620000002400 */
[----:B------:R-:W-:Y:S01]  /*ce70*/  FSEL R12, R12, -INF , P2 ;  /* 0xff8000000c0c7808 */ /* 0x000fe20001000000 */
[----:B------:R-:W-:Y:S01]  /*ce80*/  FMUL.FTZ R53, R66, UR4 ;  /* 0x0000000442357c20 */ /* 0x000fe20008410000 */
[C---:B------:R-:W-:Y:S01]  /*ce90*/  ISETP.GT.AND P3, PT, R4.reuse, 0x10, PT ;  /* 0x000000100400780c */ /* 0x040fe20003f64270 */
[----:B------:R-:W-:Y:S01]  /*cea0*/  FMUL.FTZ R54, R67, UR4 ;  /* 0x0000000443367c20 */ /* 0x000fe20008410000 */
[----:B------:R-:W-:-:S03]  /*ceb0*/  ISETP.GT.AND P4, PT, R4, 0x11, PT ;  /* 0x000000110400780c */ /* 0x000fc60003f84270 */
[----:B------:R-:W5:Y:S01]  /*cec0*/  MUFU.TANH R38, R38 ;  /* 0x0000002600267308 */ /* 0x000f620000002400 */
[C---:B------:R-:W-:Y:S02]  /*ced0*/  ISETP.GT.AND P1, PT, R4.reuse, 0x18, PT ;  /* 0x000000180400780c */ /* 0x040fe40003f24270 */
[----:B------:R-:W-:-:S05]  /*cee0*/  ISETP.GT.AND P2, PT, R4, 0x19, PT ;  /* 0x000000190400780c */ /* 0x000fca0003f44270 */
[----:B------:R-:W5:Y:S01]  /*cef0*/  MUFU.TANH R41, R41 ;  /* 0x0000002900297308 */ /* 0x000f620000002400 */
[----:B------:R-:W-:-:S07]  /*cf00*/  FSEL R15, R15, -INF , P3 ;  /* 0xff8000000f0f7808 */ /* 0x000fce0001800000 */
[----:B------:R-:W5:Y:S01]  /*cf10*/  MUFU.TANH R42, R42 ;  /* 0x0000002a002a7308 */ /* 0x000f620000002400 */
[----:B------:R-:W-:Y:S02]  /*cf20*/  FSEL R20, R20, -INF , P4 ;  /* 0xff80000014147808 */ /* 0x000fe40002000000 */
[----:B--2---:R-:W-:Y:S02]  /*cf30*/  FSEL R25, R25, -INF , P1 ;  /* 0xff80000019197808 */ /* 0x004fe40000800000 */
[----:B---3--:R-:W-:-:S03]  /*cf40*/  FSEL R26, R26, -INF , P2 ;  /* 0xff8000001a1a7808 */ /* 0x008fc60001000000 */
[----:B------:R-:W2:Y:S01]  /*cf50*/  MUFU.TANH R45, R45 ;  /* 0x0000002d002d7308 */ /* 0x000ea20000002400 */
[----:B------:R-:W-:Y:S01]  /*cf60*/  ISETP.GT.AND P3, PT, R4, 0x20, PT ;  /* 0x000000200400780c */ /* 0x000fe20003f64270 */
[----:B------:R-:W-:Y:S01]  /*cf70*/  FMUL.FTZ R61, R74, UR4 ;  /* 0x000000044a3d7c20 */ /* 0x000fe20008410000 */
[C---:B------:R-:W-:Y:S01]  /*cf80*/  ISETP.GT.AND P4, PT, R4.reuse, 0x21, PT ;  /* 0x000000210400780c */ /* 0x040fe20003f84270 */
[----:B------:R-:W-:Y:S01]  /*cf90*/  FMUL.FTZ R62, R75, UR4 ;  /* 0x000000044b3e7c20 */ /* 0x000fe20008410000 */
[----:B------:R-:W-:-:S03]  /*cfa0*/  ISETP.GT.AND P1, PT, R4, 0x28, PT ;  /* 0x000000280400780c */ /* 0x000fc60003f24270 */
[----:B------:R-:W3:Y:S01]  /*cfb0*/  MUFU.TANH R46, R46 ;  /* 0x0000002e002e7308 */ /* 0x000ee20000002400 */
[----:B------:R-:W-:Y:S01]  /*cfc0*/  ISETP.GT.AND P2, PT, R4, 0x29, PT ;  /* 0x000000290400780c */ /* 0x000fe20003f44270 */
[----:B------:R-:W-:Y:S01]  /*cfd0*/  FMUL.FTZ R65, R78, UR4 ;  /* 0x000000044e417c20 */ /* 0x000fe20008410000 */
[----:B------:R-:W-:-:S05]  /*cfe0*/  FMUL.FTZ R66, R79, UR4 ;  /* 0x000000044f427c20 */ /* 0x000fca0008410000 */
[----:B------:R-:W3:Y:S01]  /*cff0*/  MUFU.TANH R49, R49 ;  /* 0x0000003100317308 */ /* 0x000ee20000002400 */
[----:B------:R-:W-:-:S07]  /*d000*/  FSEL R29, R29, -INF , P3 ;  /* 0xff8000001d1d7808 */ /* 0x000fce0001800000 */
[----:B------:R-:W3:Y:S01]  /*d010*/  MUFU.TANH R50, R50 ;  /* 0x0000003200327308 */ /* 0x000ee20000002400 */
[----:B0-----:R-:W-:Y:S02]  /*d020*/  FSEL R30, R30, -INF , P4 ;  /* 0xff8000001e1e7808 */ /* 0x001fe40002000000 */
[----:B----4-:R-:W-:Y:S02]  /*d030*/  FSEL R33, R33, -INF , P1 ;  /* 0xff80000021217808 */ /* 0x010fe40000800000 */
[----:B------:R-:W-:-:S03]  /*d040*/  FSEL R34, R34, -INF , P2 ;  /* 0xff80000022227808 */ /* 0x000fc60001000000 */
[----:B------:R-:W0:Y:S01]  /*d050*/  MUFU.TANH R53, R53 ;  /* 0x0000003500357308 */ /* 0x000e220000002400 */
[----:B------:R-:W-:Y:S01]  /*d060*/  ISETP.GT.AND P3, PT, R4, 0x30, PT ;  /* 0x000000300400780c */ /* 0x000fe20003f64270 */
[----:B------:R-:W-:Y:S01]  /*d070*/  FMUL.FTZ R69, R86, UR4 ;  /* 0x0000000456457c20 */ /* 0x000fe20008410000 */
[C---:B------:R-:W-:Y:S02]  /*d080*/  ISETP.GT.AND P4, PT, R4.reuse, 0x31, PT ;  /* 0x000000310400780c */ /* 0x040fe40003f84270 */
[----:B------:R-:W-:-:S03]  /*d090*/  ISETP.GT.AND P1, PT, R4, 0x38, PT ;  /* 0x000000380400780c */ /* 0x000fc60003f24270 */
[----:B------:R-:W4:Y:S01]  /*d0a0*/  MUFU.TANH R54, R54 ;  /* 0x0000003600367308 */ /* 0x000f220000002400 */
[----:B------:R-:W-:-:S07]  /*d0b0*/  ISETP.GT.AND P2, PT, R4, 0x39, PT ;  /* 0x000000390400780c */ /* 0x000fce0003f44270 */
[----:B------:R-:W4:Y:S01]  /*d0c0*/  MUFU.TANH R57, R57 ;  /* 0x0000003900397308 */ /* 0x000f220000002400 */
[----:B-1----:R-:W-:-:S07]  /*d0d0*/  FSEL R37, R37, -INF , P3 ;  /* 0xff80000025257808 */ /* 0x002fce0001800000 */
[----:B------:R-:W1:Y:S01]  /*d0e0*/  MUFU.TANH R58, R58 ;  /* 0x0000003a003a7308 */ /* 0x000e620000002400 */
[----:B-----5:R-:W-:Y:S02]  /*d0f0*/  FSEL R38, R38, -INF , P4 ;  /* 0xff80000026267808 */ /* 0x020fe40002000000 */
[----:B------:R-:W-:Y:S02]  /*d100*/  FSEL R41, R41, -INF , P1 ;  /* 0xff80000029297808 */ /* 0x000fe40000800000 */
[----:B------:R-:W-:-:S03]  /*d110*/  FSEL R42, R42, -INF , P2 ;  /* 0xff8000002a2a7808 */ /* 0x000fc60001000000 */
[----:B------:R-:W5:Y:S01]  /*d120*/  MUFU.TANH R61, R61 ;  /* 0x0000003d003d7308 */ /* 0x000f620000002400 */
[C---:B------:R-:W-:Y:S02]  /*d130*/  ISETP.GT.AND P3, PT, R4.reuse, 0x40, PT ;  /* 0x000000400400780c */ /* 0x040fe40003f64270 */
[C---:B------:R-:W-:Y:S02]  /*d140*/  ISETP.GT.AND P4, PT, R4.reuse, 0x41, PT ;  /* 0x000000410400780c */ /* 0x040fe40003f84270 */
[----:B------:R-:W-:-:S03]  /*d150*/  ISETP.GT.AND P1, PT, R4, 0x48, PT ;  /* 0x000000480400780c */ /* 0x000fc60003f24270 */
[----:B------:R-:W5:Y:S01]  /*d160*/  MUFU.TANH R62, R62 ;  /* 0x0000003e003e7308 */ /* 0x000f620000002400 */
[----:B------:R-:W-:Y:S02]  /*d170*/  ISETP.GT.AND P2, PT, R4, 0x49, PT ;  /* 0x000000490400780c */ /* 0x000fe40003f44270 */
[----:B------:R-:W-:-:S05]  /*d180*/  FMNMX.FTZ R8, R7, R13, !PT ;  /* 0x0000000d07087209 */ /* 0x000fca0007810000 */
[----:B------:R-:W5:Y:S01]  /*d190*/  MUFU.TANH R65, R65 ;  /* 0x0000004100417308 */ /* 0x000f620000002400 */
[----:B------:R-:W-:Y:S01]  /*d1a0*/  FMUL.FTZ R67, R82, UR4 ;  /* 0x0000000452437c20 */ /* 0x000fe20008410000 */
[----:B------:R-:W-:Y:S01]  /*d1b0*/  FMUL.FTZ R68, R83, UR4 ;  /* 0x0000000453447c20 */ /* 0x000fe20008410000 */
[----:B------:R-:W-:-:S05]  /*d1c0*/  FMUL.FTZ R72, R87, UR4 ;  /* 0x0000000457487c20 */ /* 0x000fca0008410000 */
[----:B------:R-:W5:Y:S01]  /*d1d0*/  MUFU.TANH R66, R66 ;  /* 0x0000004200427308 */ /* 0x000f620000002400 */
[----:B--2---:R-:W-:Y:S02]  /*d1e0*/  FSEL R45, R45, -INF , P3 ;  /* 0xff8000002d2d7808 */ /* 0x004fe40001800000 */
[----:B---3--:R-:W-:Y:S02]  /*d1f0*/  FSEL R46, R46, -INF , P4 ;  /* 0xff8000002e2e7808 */ /* 0x008fe40002000000 */
[----:B------:R-:W-:-:S03]  /*d200*/  FSEL R49, R49, -INF , P1 ;  /* 0xff80000031317808 */ /* 0x000fc60000800000 */
[----:B------:R-:W2:Y:S01]  /*d210*/  MUFU.TANH R69, R69 ;  /* 0x0000004500457308 */ /* 0x000ea20000002400 */
[----:B------:R-:W-:Y:S02]  /*d220*/  FSEL R50, R50, -INF , P2 ;  /* 0xff80000032327808 */ /* 0x000fe40001000000 */
[----:B------:R-:W-:Y:S02]  /*d230*/  FMNMX.FTZ R8, R11, R8, !PT ;  /* 0x000000080b087209 */ /* 0x000fe40007810000 */
[C---:B------:R-:W-:Y:S02]  /*d240*/  ISETP.GT.AND P3, PT, R4.reuse, 0x50, PT ;  /* 0x000000500400780c */ /* 0x040fe40003f64270 */
[C---:B------:R-:W-:Y:S02]  /*d250*/  ISETP.GT.AND P4, PT, R4.reuse, 0x51, PT ;  /* 0x000000510400780c */ /* 0x040fe40003f84270 */
[C---:B------:R-:W-:Y:S02]  /*d260*/  ISETP.GT.AND P1, PT, R4.reuse, 0x58, PT ;  /* 0x000000580400780c */ /* 0x040fe40003f24270 */
[----:B------:R-:W-:Y:S01]  /*d270*/  ISETP.GT.AND P2, PT, R4, 0x59, PT ;  /* 0x000000590400780c */ /* 0x000fe20003f44270 */
[----:B------:R-:W3:Y:S01]  /*d280*/  MUFU.TANH R67, R67 ;  /* 0x0000004300437308 */ /* 0x000ee20000002400 */
[----:B------:R-:W-:-:S02]  /*d290*/  FMNMX.FTZ R8, R12, R8, !PT ;  /* 0x000000080c087209 */ /* 0x000fc40007810000 */
[----:B0-----:R-:W-:Y:S02]  /*d2a0*/  FSEL R53, R53, -INF , P3 ;  /* 0xff80000035357808 */ /* 0x001fe40001800000 */
[----:B----4-:R-:W-:Y:S02]  /*d2b0*/  FSEL R54, R54, -INF , P4 ;  /* 0xff80000036367808 */ /* 0x010fe40002000000 */
[----:B------:R-:W-:Y:S01]  /*d2c0*/  FSEL R57, R57, -INF , P1 ;  /* 0xff80000039397808 */ /* 0x000fe20000800000 */
[----:B------:R-:W0:Y:S01]  /*d2d0*/  MUFU.TANH R68, R68 ;  /* 0x0000004400447308 */ /* 0x000e220000002400 */
[----:B-1----:R-:W-:Y:S02]  /*d2e0*/  FSEL R58, R58, -INF , P2 ;  /* 0xff8000003a3a7808 */ /* 0x002fe40001000000 */
[C---:B------:R-:W-:Y:S02]  /*d2f0*/  ISETP.GT.AND P3, PT, R4.reuse, 0x60, PT ;  /* 0x000000600400780c */ /* 0x040fe40003f64270 */
[----:B------:R-:W-:-:S03]  /*d300*/  ISETP.GT.AND P4, PT, R4, 0x61, PT ;  /* 0x000000610400780c */ /* 0x000fc60003f84270 */
[----:B------:R-:W1:Y:S01]  /*d310*/  MUFU.TANH R72, R72 ;  /* 0x0000004800487308 */ /* 0x000e620000002400 */
[C---:B------:R-:W-:Y:S02]  /*d320*/  ISETP.GT.AND P1, PT, R4.reuse, 0x68, PT ;  /* 0x000000680400780c */ /* 0x040fe40003f24270 */
[----:B------:R-:W-:Y:S02]  /*d330*/  ISETP.GT.AND P2, PT, R4, 0x69, PT ;  /* 0x000000690400780c */ /* 0x000fe40003f44270 */
[----:B------:R-:W-:Y:S02]  /*d340*/  FMNMX.FTZ R73, R15, R8, !PT ;  /* 0x000000080f497209 */ /* 0x000fe40007810000 */
[----:B-----5:R-:W-:Y:S02]  /*d350*/  FSEL R61, R61, -INF , P3 ;  /* 0xff8000003d3d7808 */ /* 0x020fe40001800000 */
[----:B------:R-:W-:Y:S02]  /*d360*/  FSEL R62, R62, -INF , P4 ;  /* 0xff8000003e3e7808 */ /* 0x000fe40002000000 */
[----:B------:R-:W-:-:S02]  /*d370*/  FSEL R65, R65, -INF , P1 ;  /* 0xff80000041417808 */ /* 0x000fc40000800000 */
[----:B------:R-:W-:Y:S02]  /*d380*/  FSEL R66, R66, -INF , P2 ;  /* 0xff80000042427808 */ /* 0x000fe40001000000 */
[C---:B------:R-:W-:Y:S02]  /*d390*/  ISETP.GT.AND P3, PT, R4.reuse, 0x70, PT ;  /* 0x000000700400780c */ /* 0x040fe40003f64270 */
[C---:B------:R-:W-:Y:S02]  /*d3a0*/  ISETP.GT.AND P4, PT, R4.reuse, 0x71, PT ;  /* 0x000000710400780c */ /* 0x040fe40003f84270 */
[C---:B------:R-:W-:Y:S02]  /*d3b0*/  ISETP.GT.AND P1, PT, R4.reuse, 0x78, PT ;  /* 0x000000780400780c */ /* 0x040fe40003f24270 */
[----:B------:R-:W-:Y:S02]  /*d3c0*/  ISETP.GT.AND P2, PT, R4, 0x79, PT ;  /* 0x000000790400780c */ /* 0x000fe40003f44270 */
[----:B------:R-:W-:-:S02]  /*d3d0*/  FMNMX.FTZ R4, R20, R73, !PT ;  /* 0x0000004914047209 */ /* 0x000fc40007810000 */
[----:B--2---:R-:W-:Y:S02]  /*d3e0*/  FSEL R73, R69, -INF , P1 ;  /* 0xff80000045497808 */ /* 0x004fe40000800000 */
[----:B------:R-:W-:Y:S02]  /*d3f0*/  FMNMX.FTZ R69, R25, R4, !PT ;  /* 0x0000000419457209 */ /* 0x000fe40007810000 */
[----:B------:R-:W-:Y:S02]  /*d400*/  FMNMX.FTZ R4, R70, R71, !PT ;  /* 0x0000004746047209 */ /* 0x000fe40007810000 */
[----:B------:R-:W-:Y:S02]  /*d410*/  FMNMX.FTZ R8, R26, R69, !PT ;  /* 0x000000451a087209 */ /* 0x000fe40007810000 */
[----:B---3--:R-:W-:Y:S02]  /*d420*/  FSEL R67, R67, -INF , P3 ;  /* 0xff80000043437808 */ /* 0x008fe40001800000 */
[----:B0-----:R-:W-:-:S02]  /*d430*/  FSEL R14, R68, -INF , P4 ;  /* 0xff800000440e7808 */ /* 0x001fc40002000000 */
[----:B-1----:R-:W-:Y:S02]  /*d440*/  FSEL R72, R72, -INF , P2 ;  /* 0xff80000048487808 */ /* 0x002fe40001000000 */
[C---:B------:R-:W-:Y:S02]  /*d450*/  ISETP.GT.AND P3, PT, R3.reuse, 0x70, PT ;  /* 0x000000700300780c */ /* 0x040fe40003f64270 */
[C---:B------:R-:W-:Y:S02]  /*d460*/  ISETP.GT.AND P4, PT, R3.reuse, 0x71, PT ;  /* 0x000000710300780c */ /* 0x040fe40003f84270 */
[C---:B------:R-:W-:Y:S02]  /*d470*/  ISETP.GT.AND P1, PT, R3.reuse, 0x78, PT ;  /* 0x000000780300780c */ /* 0x040fe40003f24270 */
[----:B------:R-:W-:Y:S02]  /*d480*/  ISETP.GT.AND P2, PT, R3, 0x79, PT ;  /* 0x000000790300780c */ /* 0x000fe40003f44270 */
        /* <DEDUP_REMOVED lines=37> */
[----:B------:R-:W-:Y:S01]  /*d6e0*/  FMNMX.FTZ R3, R65, R8, !PT ;  /* 0x0000000841037209 */ /* 0x000fe20007810000 */
[----:B------:R-:W-:Y:S01]  /*d6f0*/  FMUL.FTZ R68, R80, UR4 ;  /* 0x0000000450447c20 */ /* 0x000fe20008410000 */
[----:B------:R-:W-:Y:S02]  /*d700*/  FMNMX.FTZ R8, R52, R69, !PT ;  /* 0x0000004534087209 */ /* 0x000fe40007810000 */
[----:B------:R-:W-:Y:S01]  /*d710*/  FMNMX.FTZ R74, R66, R3, !PT ;  /* 0x00000003424a7209 */ /* 0x000fe20007810000 */
[----:B------:R-:W-:Y:S01]  /*d720*/  FMUL.FTZ R4, R81, UR4 ;  /* 0x0000000451047c20 */ /* 0x000fe20008410000 */
[----:B------:R-:W-:Y:S02]  /*d730*/  FMNMX.FTZ R69, R55, R8, !PT ;  /* 0x0000000837457209 */ /* 0x000fe40007810000 */
[----:B------:R-:W-:Y:S01]  /*d740*/  FMNMX.FTZ R3, R67, R74, !PT ;  /* 0x0000004a43037209 */ /* 0x000fe20007810000 */
[----:B------:R-:W0:Y:S01]  /*d750*/  MUFU.TANH R68, R68 ;  /* 0x0000004400447308 */ /* 0x000e220000002400 */
[----:B------:R-:W-:-:S02]  /*d760*/  FMNMX.FTZ R8, R56, R69, !PT ;  /* 0x0000004538087209 */ /* 0x000fc40007810000 */
[----:B------:R-:W-:Y:S01]  /*d770*/  FMNMX.FTZ R74, R14, R3, !PT ;  /* 0x000000030e4a7209 */ /* 0x000fe20007810000 */
[----:B------:R-:W-:Y:S01]  /*d780*/  FMUL.FTZ R84, R84, UR4 ;  /* 0x0000000454547c20 */ /* 0x000fe20008410000 */
[----:B------:R-:W-:-:S03]  /*d790*/  FMNMX.FTZ R75, R59, R8, !PT ;  /* 0x000000083b4b7209 */ /* 0x000fc60007810000 */
[----:B------:R-:W1:Y:S01]  /*d7a0*/  MUFU.TANH R4, R4 ;  /* 0x0000000400047308 */ /* 0x000e620000002400 */
[----:B------:R-:W-:Y:S01]  /*d7b0*/  FMNMX.FTZ R69, R73, R74, !PT ;  /* 0x0000004a49457209 */ /* 0x000fe20007810000 */
[----:B------:R-:W-:Y:S01]  /*d7c0*/  FMUL.FTZ R85, R85, UR4 ;  /* 0x0000000455557c20 */ /* 0x000fe20008410000 */
[----:B------:R-:W-:Y:S02]  /*d7d0*/  FMNMX.FTZ R74, R60, R75, !PT ;  /* 0x0000004b3c4a7209 */ /* 0x000fe40007810000 */
[----:B------:R-:W-:-:S03]  /*d7e0*/  FMNMX.FTZ R8, R72, R69, !PT ;  /* 0x0000004548087209 */ /* 0x000fc60007810000 */
[----:B------:R-:W2:Y:S01]  /*d7f0*/  MUFU.TANH R3, R84 ;  /* 0x0000005400037308 */ /* 0x000ea20000002400 */
[----:B------:R-:W-:Y:S02]  /*d800*/  FMNMX.FTZ R75, R63, R74, !PT ;  /* 0x0000004a3f4b7209 */ /* 0x000fe40007810000 */
[----:B0-----:R-:W-:-:S05]  /*d810*/  FSEL R68, R68, -INF , P3 ;  /* 0xff80000044447808 */ /* 0x001fca0001800000 */
[----:B------:R-:W0:Y:S01]  /*d820*/  MUFU.TANH R69, R85 ;  /* 0x0000005500457308 */ /* 0x000e220000002400 */
[----:B------:R-:W-:Y:S01]  /*d830*/  FMNMX.FTZ R75, R64, R75, !PT ;  /* 0x0000004b404b7209 */ /* 0x000fe20007810000 */
[----:B------:R-:W3:Y:S01]  /*d840*/  SHFL.BFLY PT, R74, R8, 0x2, 0x1f ;  /* 0x0c401f00084a7f89 */ /* 0x000ee200000e0000 */
[----:B-1----:R-:W-:Y:S02]  /*d850*/  FSEL R4, R4, -INF , P4 ;  /* 0xff80000004047808 */ /* 0x002fe40002000000 */
[----:B------:R-:W-:Y:S02]  /*d860*/  FMNMX.FTZ R75, R68, R75, !PT ;  /* 0x0000004b444b7209 */ /* 0x000fe40007810000 */
[----:B--2---:R-:W-:Y:S02]  /*d870*/  FSEL R3, R3, -INF , P1 ;  /* 0xff80000003037808 */ /* 0x004fe40000800000 */
[----:B------:R-:W-:-:S04]  /*d880*/  FMNMX.FTZ R75, R4, R75, !PT ;  /* 0x0000004b044b7209 */ /* 0x000fc80007810000 */
[----:B------:R-:W-:Y:S02]  /*d890*/  FMNMX.FTZ R76, R3, R75, !PT ;  /* 0x0000004b034c7209 */ /* 0x000fe40007810000 */
[----:B0-----:R-:W-:-:S04]  /*d8a0*/  FSEL R69, R69, -INF , P2 ;  /* 0xff80000045457808 */ /* 0x001fc80001000000 */
[----:B------:R-:W-:-:S05]  /*d8b0*/  FMNMX.FTZ R77, R69, R76, !PT ;  /* 0x0000004c454d7209 */ /* 0x000fca0007810000 */
[----:B------:R-:W0:Y:S01]  /*d8c0*/  SHFL.BFLY PT, R75, R77, 0x2, 0x1f ;  /* 0x0c401f004d4b7f89 */ /* 0x000e2200000e0000 */
[----:B---3--:R-:W-:-:S05]  /*d8d0*/  FMNMX.FTZ R8, R8, R74, !PT ;  /* 0x0000004a08087209 */ /* 0x008fca0007810000 */
[----:B------:R-:W1:Y:S01]  /*d8e0*/  SHFL.BFLY PT, R74, R8, 0x1, 0x1f ;  /* 0x0c201f00084a7f89 */ /* 0x000e6200000e0000 */
[----:B0-----:R-:W-:-:S05]  /*d8f0*/  FMNMX.FTZ R77, R77, R75, !PT ;  /* 0x0000004b4d4d7209 */ /* 0x001fca0007810000 */
[----:B------:R-:W0:Y:S01]  /*d900*/  SHFL.BFLY PT, R78, R77, 0x1, 0x1f ;  /* 0x0c201f004d4e7f89 */ /* 0x000e2200000e0000 */
[----:B-1----:R-:W-:-:S04]  /*d910*/  FMNMX.FTZ R8, R8, R74, !PT ;  /* 0x0000004a08087209 */ /* 0x002fc80007810000 */
[C---:B------:R-:W-:Y:S01]  /*d920*/  FSETP.NEU.FTZ.AND P1, PT, R8.reuse, -INF , PT ;  /* 0xff8000000800780b */ /* 0x040fe20003f3d000 */
[----:B------:R-:W-:-:S05]  /*d930*/  FMUL.FTZ R76, R8, UR47 ;  /* 0x0000002f084c7c20 */ /* 0x000fca0008410000 */
[----:B------:R-:W-:-:S05]  /*d940*/  FSEL R76, R76, RZ, P1 ;  /* 0x000000ff4c4c7208 */ /* 0x000fca0000800000 */
[--C-:B------:R-:W-:Y:S01]  /*d950*/  FFMA.FTZ R74, R7, UR47, -R76.reuse ;  /* 0x0000002f074a7c23 */ /* 0x100fe2000801084c */
[--C-:B------:R-:W-:Y:S01]  /*d960*/  FFMA.FTZ R75, R13, UR47, -R76.reuse ;  /* 0x0000002f0d4b7c23 */ /* 0x100fe2000801084c */
[----:B0-----:R-:W-:Y:S01]  /*d970*/  FMNMX.FTZ R7, R77, R78, !PT ;  /* 0x0000004e4d077209 */ /* 0x001fe20007810000 */
[----:B------:R-:W-:-:S03]  /*d980*/  FFMA.FTZ R77, R12, UR47, -R76 ;  /* 0x0000002f0c4d7c23 */ /* 0x000fc6000801084c */
[C---:B------:R-:W-:Y:S01]  /*d990*/  FSETP.NEU.FTZ.AND P1, PT, R7.reuse, -INF , PT ;  /* 0xff8000000700780b */ /* 0x040fe20003f3d000 */
[----:B------:R-:W-:Y:S01]  /*d9a0*/  FMUL.FTZ R13, R7, UR47 ;  /* 0x0000002f070d7c20 */ /* 0x000fe20008410000 */
[----:B------:R-:W-:-:S04]  /*d9b0*/  IADD3 R12, R0, 0x2d840, RZ ;  /* 0x0002d840000c7810 */ /* 0x000fc80007ffe0ff */
[----:B------:R-:W-:Y:S01]  /*d9c0*/  FSEL R0, R13, RZ, P1 ;  /* 0x000000ff0d007208 */ /* 0x000fe20000800000 */
[----:B------:R-:W-:-:S04]  /*d9d0*/  FFMA.FTZ R11, R11, UR47, -R76 ;  /* 0x0000002f0b0b7c23 */ /* 0x000fc8000801084c */
[--C-:B------:R-:W-:Y:S01]  /*d9e0*/  FFMA.FTZ R70, R70, UR47, -R0.reuse ;  /* 0x0000002f46467c23 */ /* 0x100fe20008010800 */
[--C-:B------:R-:W-:Y:S01]  /*d9f0*/  FFMA.FTZ R78, R71, UR47, -R0.reuse ;  /* 0x0000002f474e7c23 */ /* 0x100fe20008010800 */
[--C-:B------:R-:W-:Y:S01]  /*da00*/  FFMA.FTZ R9, R9, UR47, -R0.reuse ;  /* 0x0000002f09097c23 */ /* 0x100fe20008010800 */
[----:B------:R-:W-:Y:S01]  /*da10*/  FFMA.FTZ R10, R10, UR47, -R0 ;  /* 0x0000002f0a0a7c23 */ /* 0x000fe20008010800 */
[----:B------:R-:W-:Y:S01]  /*da20*/  MUFU.EX2 R74, R74 ;  /* 0x0000004a004a7308 */ /* 0x000fe20000000800 */
[----:B------:R-:W-:-:S07]  /*da30*/  IMAD.U32 R13, RZ, RZ, UR40 ;  /* 0x00000028ff0d7e24 */ /* 0x000fce000f8e00ff */
[----:B------:R-:W0:Y:S08]  /*da40*/  MUFU.EX2 R75, R75 ;  /* 0x0000004b004b7308 */ /* 0x000e300000000800 */
[----:B------:R-:W-:Y:S08]  /*da50*/  MUFU.EX2 R11, R11 ;  /* 0x0000000b000b7308 */ /* 0x000ff00000000800 */
[----:B------:R-:W1:Y:S08]  /*da60*/  MUFU.EX2 R77, R77 ;  /* 0x0000004d004d7308 */ /* 0x000e700000000800 */
[----:B------:R-:W-:Y:S08]  /*da70*/  MUFU.EX2 R70, R70 ;  /* 0x0000004600467308 */ /* 0x000ff00000000800 */
[----:B------:R-:W2:Y:S08]  /*da80*/  MUFU.EX2 R78, R78 ;  /* 0x0000004e004e7308 */ /* 0x000eb00000000800 */
[----:B------:R-:W-:Y:S08]  /*da90*/  MUFU.EX2 R9, R9 ;  /* 0x0000000900097308 */ /* 0x000ff00000000800 */
[----:B------:R-:W3:Y:S01]  /*daa0*/  MUFU.EX2 R10, R10 ;  /* 0x0000000a000a7308 */ /* 0x000ee20000000800 */
[----:B------:R-:W-:Y:S01]  /*dab0*/  FFMA.FTZ R71, R15, UR47, -R76 ;  /* 0x0000002f0f477c23 */ /* 0x000fe2000801084c */
[----:B------:R-:W-:Y:S01]  /*dac0*/  PRMT R12, R13, 0x654, R12 ;  /* 0x000006540d0c7816 */ /* 0x000fe2000000000c */
[--C-:B------:R-:W-:Y:S01]  /*dad0*/  FFMA.FTZ R20, R20, UR47, -R76.reuse ;  /* 0x0000002f14147c23 */ /* 0x100fe2000801084c */
[--C-:B------:R-:W-:Y:S01]  /*dae0*/  FFMA.FTZ R79, R14, UR47, -R76.reuse ;  /* 0x0000002f0e4f7c23 */ /* 0x100fe2000801084c */
[----:B0-----:R-:W-:Y:S01]  /*daf0*/  F2FP.F16.F32.PACK_AB R13, R75, R74 ;  /* 0x0000004a4b0d723e */ /* 0x001fe200000000ff */
[----:B------:R2:W-:Y:S01]  /*db00*/  SYNCS.ARRIVE.TRANS64.RED.A1T0 RZ, [R12+URZ], RZ ;  /* 0x000000ff0cff79a7 */ /* 0x0005e2000810043f */
[----:B-1----:R-:W-:Y:S01]  /*db10*/  F2FP.F16.F32.PACK_AB R15, R77, R11 ;  /* 0x0000000b4d0f723e */ /* 0x002fe200000000ff */
[----:B------:R-:W0:Y:S01]  /*db20*/  MUFU.EX2 R71, R71 ;  /* 0x0000004700477308 */ /* 0x000e220000000800 */
[--C-:B------:R-:W-:Y:S01]  /*db30*/  FFMA.FTZ R25, R25, UR47, -R76.reuse ;  /* 0x0000002f19197c23 */ /* 0x100fe2000801084c */
[----:B------:R-:W-:Y:S01]  /*db40*/  FFMA.FTZ R30, R30, UR47, -R76 ;  /* 0x0000002f1e1e7c23 */ /* 0x000fe2000801084c */
[----:B--2---:R-:W-:-:S02]  /*db50*/  F2FP.F16.F32.PACK_AB R12, R78, R70 ;  /* 0x000000464e0c723e */ /* 0x004fc400000000ff */
[----:B---3--:R-:W-:-:S03]  /*db60*/  F2FP.F16.F32.PACK_AB R14, R10, R9 ;  /* 0x000000090a0e723e */ /* 0x008fc600000000ff */
[----:B------:R-:W1:Y:S01]  /*db70*/  MUFU.EX2 R20, R20 ;  /* 0x0000001400147308 */ /* 0x000e620000000800 */
[----:B------:R-:W-:Y:S01]  /*db80*/  FADD.FTZ R74, R74, R75 ;  /* 0x0000004b4a4a7221 */ /* 0x000fe20000010000 */
[--C-:B------:R-:W-:Y:S01]  /*db90*/  FFMA.FTZ R26, R26, UR47, -R76.reuse ;  /* 0x0000002f1a1a7c23 */ /* 0x100fe2000801084c */
[----:B------:R-:W-:Y:S01]  /*dba0*/  FFMA.FTZ R33, R33, UR47, -R76 ;  /* 0x0000002f21217c23 */ /* 0x000fe2000801084c */
[----:B------:R2:W-:Y:S01]  /*dbb0*/  STSM.16.M88.4 [R157+0x21800], R12 ;  /* 0x0218000c9d007844 */ /* 0x0005e20000000200 */
[----:B------:R-:W-:-:S03]  /*dbc0*/  FADD.FTZ R74, R11, R74 ;  /* 0x0000004a0b4a7221 */ /* 0x000fc60000010000 */
[----:B------:R-:W3:Y:S01]  /*dbd0*/  MUFU.EX2 R25, R25 ;  /* 0x0000001900197308 */ /* 0x000ee20000000800 */
[----:B------:R-:W-:Y:S01]  /*dbe0*/  FFMA.FTZ R29, R29, UR47, -R76 ;  /* 0x0000002f1d1d7c23 */ /* 0x000fe2000801084c */
[----:B------:R-:W-:Y:S01]  /*dbf0*/  FADD.FTZ R74, R77, R74 ;  /* 0x0000004a4d4a7221 */ /* 0x000fe20000010000 */
[--C-:B------:R-:W-:Y:S01]  /*dc00*/  FFMA.FTZ R34, R34, UR47, -R76.reuse ;  /* 0x0000002f22227c23 */ /* 0x100fe2000801084c */
[----:B------:R-:W-:-:S04]  /*dc10*/  FFMA.FTZ R37, R37, UR47, -R76 ;  /* 0x0000002f25257c23 */ /* 0x000fc8000801084c */
[----:B--2---:R2:W-:Y:S01]  /*dc20*/  MUFU.EX2 R12, R30 ;  /* 0x0000001e000c7308 */ /* 0x0045e20000000800 */
[--C-:B------:R-:W-:Y:S01]  /*dc30*/  FFMA.FTZ R38, R38, UR47, -R76.reuse ;  /* 0x0000002f26267c23 */ /* 0x100fe2000801084c */
[----:B------:R-:W-:Y:S01]  /*dc40*/  FFMA.FTZ R41, R41, UR47, -R76 ;  /* 0x0000002f29297c23 */ /* 0x000fe2000801084c */
[----:B--2---:R-:W-:-:S05]  /*dc50*/  FFMA.FTZ R30, R5, UR47, -R0 ;  /* 0x0000002f051e7c23 */ /* 0x004fca0008010800 */
[----:B------:R2:W-:Y:S01]  /*dc60*/  MUFU.EX2 R15, R33 ;  /* 0x00000021000f7308 */ /* 0x0005e20000000800 */
[--C-:B------:R-:W-:Y:S01]  /*dc70*/  FFMA.FTZ R42, R42, UR47, -R76.reuse ;  /* 0x0000002f2a2a7c23 */ /* 0x100fe2000801084c */
[--C-:B------:R-:W-:Y:S01]  /*dc80*/  FFMA.FTZ R45, R45, UR47, -R76.reuse ;  /* 0x0000002f2d2d7c23 */ /* 0x100fe2000801084c */
[--C-:B------:R-:W-:Y:S01]  /*dc90*/  FFMA.FTZ R46, R46, UR47, -R76.reuse ;  /* 0x0000002f2e2e7c23 */ /* 0x100fe2000801084c */
[--C-:B------:R-:W-:Y:S01]  /*dca0*/  FFMA.FTZ R49, R49, UR47, -R76.reuse ;  /* 0x0000002f31317c23 */ /* 0x100fe2000801084c */
[----:B------:R-:W-:-:S03]  /*dcb0*/  FFMA.FTZ R50, R50, UR47, -R76 ;  /* 0x0000002f32327c23 */ /* 0x000fc6000801084c */
[----:B------:R-:W4:Y:S01]  /*dcc0*/  MUFU.EX2 R26, R26 ;  /* 0x0000001a001a7308 */ /* 0x000f220000000800 */
[----:B--2---:R-:W-:Y:S01]  /*dcd0*/  FFMA.FTZ R33, R6, UR47, -R0 ;  /* 0x0000002f06217c23 */ /* 0x004fe20008010800 */
        /* <DEDUP_REMOVED lines=9> */
[--C-:B------:R-:W-:Y:S01]  /*dd70*/  FFMA.FTZ R67, R67, UR47, -R76.reuse ;  /* 0x0000002f43437c23 */ /* 0x100fe2000801084c */
[--C-:B------:R-:W-:Y:S01]  /*dd80*/  FFMA.FTZ R73, R73, UR47, -R76.reuse ;  /* 0x0000002f49497c23 */ /* 0x100fe2000801084c */
[----:B------:R-:W-:Y:S01]  /*dd90*/  FFMA.FTZ R72, R72, UR47, -R76 ;  /* 0x0000002f48487c23 */ /* 0x000fe2000801084c */
[----:B------:R-:W-:-:S02]  /*dda0*/  FFMA.FTZ R76, R21, UR47, -R0 ;  /* 0x0000002f154c7c23 */ /* 0x000fc40008010800 */
[----:B------:R0:W-:Y:S01]  /*ddb0*/  MUFU.EX2 R13, R29 ;  /* 0x0000001d000d7308 */ /* 0x0001e20000000800 */
[----:B------:R-:W-:Y:S01]  /*ddc0*/  FADD.FTZ R70, R70, R78 ;  /* 0x0000004e46467221 */ /* 0x000fe20000010000 */
[--C-:B------:R-:W-:Y:S01]  /*ddd0*/  FFMA.FTZ R80, R24, UR47, -R0.reuse ;  /* 0x0000002f18507c23 */ /* 0x100fe20008010800 */
[--C-:B------:R-:W-:Y:S01]  /*dde0*/  FFMA.FTZ R6, R28, UR47, -R0.reuse ;  /* 0x0000002f1c067c23 */ /* 0x100fe20008010800 */
[----:B------:R-:W-:-:S04]  /*ddf0*/  FFMA.FTZ R21, R32, UR47, -R0 ;  /* 0x0000002f20157c23 */ /* 0x000fc80008010800 */
[----:B------:R-:W5:Y:S01]  /*de00*/  MUFU.EX2 R33, R33 ;  /* 0x0000002100217308 */ /* 0x000f620000000800 */
[----:B0-----:R-:W-:Y:S01]  /*de10*/  FADD.FTZ R29, R71, R74 ;  /* 0x0000004a471d7221 */ /* 0x001fe20000010000 */
[----:B------:R-:W-:Y:S01]  /*de20*/  FFMA.FTZ R32, R39, UR47, -R0 ;  /* 0x0000002f27207c23 */ /* 0x000fe20008010800 */
[----:B------:R-:W-:Y:S02]  /*de30*/  FADD.FTZ R39, R9, R70 ;  /* 0x0000004609277221 */ /* 0x000fe40000010000 */
[----:B-1----:R-:W-:Y:S01]  /*de40*/  FADD.FTZ R28, R20, R29 ;  /* 0x0000001d141c7221 */ /* 0x002fe20000010000 */
[--C-:B------:R-:W-:Y:S02]  /*de50*/  FFMA.FTZ R5, R27, UR47, -R0.reuse ;  /* 0x0000002f1b057c23 */ /* 0x100fe40008010800 */
[----:B------:R-:W0:Y:S01]  /*de60*/  MUFU.EX2 R76, R76 ;  /* 0x0000004c004c7308 */ /* 0x000e220000000800 */
[----:B------:R-:W-:Y:S01]  /*de70*/  FFMA.FTZ R14, R31, UR47, -R0 ;  /* 0x0000002f1f0e7c23 */ /* 0x000fe20008010800 */
[----:B---3--:R-:W-:Y:S01]  /*de80*/  FADD.FTZ R31, R25, R28 ;  /* 0x0000001c191f7221 */ /* 0x008fe20000010000 */
[--C-:B------:R-:W-:Y:S01]  /*de90*/  FFMA.FTZ R24, R35, UR47, -R0.reuse ;  /* 0x0000002f23187c23 */ /* 0x100fe20008010800 */
[----:B------:R-:W-:Y:S01]  /*dea0*/  FADD.FTZ R39, R10, R39 ;  /* 0x000000270a277221 */ /* 0x000fe20000010000 */
[----:B------:R-:W-:-:S03]  /*deb0*/  FFMA.FTZ R35, R40, UR47, -R0 ;  /* 0x0000002f28237c23 */ /* 0x000fc60008010800 */
[----:B------:R-:W1:Y:S01]  /*dec0*/  MUFU.EX2 R80, R80 ;  /* 0x0000005000507308 */ /* 0x000e620000000800 */
[C---:B----4-:R-:W-:Y:S01]  /*ded0*/  FADD.FTZ R40, R26.reuse, R31 ;  /* 0x0000001f1a287221 */ /* 0x050fe20000010000 */
[----:B------:R-:W-:Y:S01]  /*dee0*/  F2FP.F16.F32.PACK_AB R31, R26, R25 ;  /* 0x000000191a1f723e */ /* 0x000fe200000000ff */
[----:B--2---:R-:W-:-:S05]  /*def0*/  FADD.FTZ R26, R30, R39 ;  /* 0x000000271e1a7221 */ /* 0x004fca0000010000 */
[----:B------:R-:W2:Y:S01]  /*df00*/  MUFU.EX2 R5, R5 ;  /* 0x0000000500057308 */ /* 0x000ea20000000800 */
[----:B-----5:R-:W-:-:S07]  /*df10*/  FADD.FTZ R25, R33, R26 ;  /* 0x0000001a21197221 */ /* 0x020fce0000010000 */
[----:B------:R-:W3:Y:S01]  /*df20*/  MUFU.EX2 R6, R6 ;  /* 0x0000000600067308 */ /* 0x000ee20000000800 */
[----:B0-----:R-:W-:Y:S01]  /*df30*/  FADD.FTZ R25, R76, R25 ;  /* 0x000000194c197221 */ /* 0x001fe20000010000 */
[----:B------:R-:W-:-:S06]  /*df40*/  FFMA.FTZ R27, R36, UR47, -R0 ;  /* 0x0000002f241b7c23 */ /* 0x000fcc0008010800 */
[----:B------:R-:W0:Y:S01]  /*df50*/  MUFU.EX2 R14, R14 ;  /* 0x0000000e000e7308 */ /* 0x000e220000000800 */
[----:B-1----:R-:W-:Y:S01]  /*df60*/  FADD.FTZ R26, R80, R25 ;  /* 0x00000019501a7221 */ /* 0x002fe20000010000 */
[----:B------:R-:W-:Y:S01]  /*df70*/  FFMA.FTZ R36, R43, UR47, -R0 ;  /* 0x0000002f2b247c23 */ /* 0x000fe20008010800 */
[----:B------:R-:W-:-:S05]  /*df80*/  FADD.FTZ R43, R13, R40 ;  /* 0x000000280d2b7221 */ /* 0x000fca0000010000 */
[----:B------:R-:W1:Y:S01]  /*df90*/  MUFU.EX2 R34, R34 ;  /* 0x0000002200227308 */ /* 0x000e620000000800 */
[----:B--2---:R-:W-:-:S07]  /*dfa0*/  FADD.FTZ R25, R5, R26 ;  /* 0x0000001a05197221 */ /* 0x004fce0000010000 */
[----:B------:R-:W2:Y:S01]  /*dfb0*/  MUFU.EX2 R21, R21 ;  /* 0x0000001500157308 */ /* 0x000ea20000000800 */
[----:B------:R-:W-:Y:S01]  /*dfc0*/  FFMA.FTZ R47, R47, UR47, -R0 ;  /* 0x0000002f2f2f7c23 */ /* 0x000fe20008010800 */
[----:B------:R-:W-:-:S06]  /*dfd0*/  FADD.FTZ R26, R12, R43 ;  /* 0x0000002b0c1a7221 */ /* 0x000fcc0000010000 */
[----:B------:R-:W4:Y:S01]  /*dfe0*/  MUFU.EX2 R37, R37 ;  /* 0x0000002500257308 */ /* 0x000f220000000800 */
[----:B---3--:R-:W-:-:S07]  /*dff0*/  FADD.FTZ R25, R6, R25 ;  /* 0x0000001906197221 */ /* 0x008fce0000010000 */
[----:B------:R-:W3:Y:S08]  /*e000*/  MUFU.EX2 R24, R24 ;  /* 0x0000001800187308 */ /* 0x000ef00000000800 */
[----:B------:R-:W5:Y:S01]  /*e010*/  MUFU.EX2 R38, R38 ;  /* 0x0000002600267308 */ /* 0x000f620000000800 */
[----:B------:R-:W-:-:S07]  /*e020*/  FFMA.FTZ R11, R48, UR47, -R0 ;  /* 0x0000002f300b7c23 */ /* 0x000fce0008010800 */
[----:B------:R-:W5:Y:S08]  /*e030*/  MUFU.EX2 R27, R27 ;  /* 0x0000001b001b7308 */ /* 0x000f700000000800 */
[----:B------:R0:W-:Y:S08]  /*e040*/  MUFU.EX2 R10, R47 ;  /* 0x0000002f000a7308 */ /* 0x0001f00000000800 */
[----:B------:R-:W5:Y:S01]  /*e050*/  MUFU.EX2 R32, R32 ;  /* 0x0000002000207308 */ /* 0x000f620000000800 */
[----:B0-----:R-:W-:Y:S01]  /*e060*/  FADD.FTZ R47, R15, R26 ;  /* 0x0000001a0f2f7221 */ /* 0x001fe20000010000 */
[----:B------:R-:W-:-:S03]  /*e070*/  FADD.FTZ R26, R14, R25 ;  /* 0x000000190e1a7221 */ /* 0x000fc60000010000 */
[----:B-1----:R-:W-:-:S03]  /*e080*/  FADD.FTZ R48, R34, R47 ;  /* 0x0000002f22307221 */ /* 0x002fc60000010000 */
[----:B------:R-:W0:Y:S01]  /*e090*/  MUFU.EX2 R41, R41 ;  /* 0x0000002900297308 */ /* 0x000e220000000800 */
[----:B--2---:R-:W-:Y:S01]  /*e0a0*/  FADD.FTZ R25, R21, R26 ;  /* 0x0000001a15197221 */ /* 0x004fe20000010000 */
[----:B------:R-:W-:Y:S01]  /*e0b0*/  F2FP.F16.F32.PACK_AB R13, R12, R13 ;  /* 0x0000000d0c0d723e */ /* 0x000fe200000000ff */
[----:B----4-:R-:W-:-:S05]  /*e0c0*/  FADD.FTZ R47, R37, R48 ;  /* 0x00000030252f7221 */ /* 0x010fca0000010000 */
[----:B------:R-:W1:Y:S01]  /*e0d0*/  MUFU.EX2 R35, R35 ;  /* 0x0000002300237308 */ /* 0x000e620000000800 */
[----:B---3--:R-:W-:-:S07]  /*e0e0*/  FADD.FTZ R12, R24, R25 ;  /* 0x00000019180c7221 */ /* 0x008fce0000010000 */
[----:B------:R-:W2:Y:S01]  /*e0f0*/  MUFU.EX2 R42, R42 ;  /* 0x0000002a002a7308 */ /* 0x000ea20000000800 */
[----:B------:R-:W-:Y:S01]  /*e100*/  FFMA.FTZ R44, R44, UR47, -R0 ;  /* 0x0000002f2c2c7c23 */ /* 0x000fe20008010800 */
[----:B-----5:R-:W-:Y:S01]  /*e110*/  FADD.FTZ R26, R38, R47 ;  /* 0x0000002f261a7221 */ /* 0x020fe20000010000 */
[----:B------:R-:W-:-:S05]  /*e120*/  FADD.FTZ R47, R27, R12 ;  /* 0x0000000c1b2f7221 */ /* 0x000fca0000010000 */
[----:B------:R-:W3:Y:S01]  /*e130*/  MUFU.EX2 R45, R45 ;  /* 0x0000002d002d7308 */ /* 0x000ee20000000800 */
[----:B------:R-:W-:Y:S01]  /*e140*/  F2FP.F16.F32.PACK_AB R12, R6, R5 ;  /* 0x00000005060c723e */ /* 0x000fe200000000ff */
[----:B------:R-:W-:-:S06]  /*e150*/  FADD.FTZ R6, R32, R47 ;  /* 0x0000002f20067221 */ /* 0x000fcc0000010000 */
[----:B------:R-:W-:Y:S01]  /*e160*/  MUFU.EX2 R36, R36 ;  /* 0x0000002400247308 */ /* 0x000fe20000000800 */
[----:B0-----:R-:W-:-:S07]  /*e170*/  FADD.FTZ R5, R41, R26 ;  /* 0x0000001a29057221 */ /* 0x001fce0000010000 */
[----:B------:R-:W0:Y:S01]  /*e180*/  MUFU.EX2 R46, R46 ;  /* 0x0000002e002e7308 */ /* 0x000e220000000800 */
[----:B------:R-:W-:Y:S01]  /*e190*/  F2FP.F16.F32.PACK_AB R14, R21, R14 ;  /* 0x0000000e150e723e */ /* 0x000fe200000000ff */
[----:B-1----:R-:W-:Y:S01]  /*e1a0*/  FADD.FTZ R21, R35, R6 ;  /* 0x0000000623157221 */ /* 0x002fe20000010000 */
[----:B------:R-:W-:-:S05]  /*e1b0*/  F2FP.F16.F32.PACK_AB R29, R20, R71 ;  /* 0x00000047141d723e */ /* 0x000fca00000000ff */
[----:B------:R-:W1:Y:S01]  /*e1c0*/  MUFU.EX2 R9, R44 ;  /* 0x0000002c00097308 */ /* 0x000e620000000800 */
[----:B------:R-:W-:Y:S01]  /*e1d0*/  FFMA.FTZ R20, R51, UR47, -R0 ;  /* 0x0000002f33147c23 */ /* 0x000fe20008010800 */
[----:B------:R-:W-:Y:S01]  /*e1e0*/  F2FP.F16.F32.PACK_AB R28, R33, R30 ;  /* 0x0000001e211c723e */ /* 0x000fe200000000ff */
[----:B--2---:R-:W-:-:S05]  /*e1f0*/  FADD.FTZ R6, R42, R5 ;  /* 0x000000052a067221 */ /* 0x004fca0000010000 */
[----:B------:R-:W2:Y:S01]  /*e200*/  MUFU.EX2 R49, R49 ;  /* 0x0000003100317308 */ /* 0x000ea20000000800 */
[----:B------:R-:W-:Y:S01]  /*e210*/  F2FP.F16.F32.PACK_AB R30, R80, R76 ;  /* 0x0000004c501e723e */ /* 0x000fe200000000ff */
[----:B---3--:R-:W-:-:S06]  /*e220*/  FADD.FTZ R5, R45, R6 ;  /* 0x000000062d057221 */ /* 0x008fcc0000010000 */
[----:B------:R-:W3:Y:S01]  /*e230*/  MUFU.EX2 R50, R50 ;  /* 0x0000003200327308 */ /* 0x000ee20000000800 */
[--C-:B------:R-:W-:Y:S01]  /*e240*/  FFMA.FTZ R52, R52, UR47, -R0.reuse ;  /* 0x0000002f34347c23 */ /* 0x100fe20008010800 */
[----:B------:R4:W-:Y:S06]  /*e250*/  STSM.16.M88.4 [R91], R28 ;  /* 0x0000001c5b007844 */ /* 0x0009ec0000000200 */
[----:B------:R-:W-:Y:S01]  /*e260*/  MUFU.EX2 R11, R11 ;  /* 0x0000000b000b7308 */ /* 0x000fe20000000800 */
[----:B------:R-:W-:Y:S01]  /*e270*/  FFMA.FTZ R39, R55, UR47, -R0 ;  /* 0x0000002f37277c23 */ /* 0x000fe20008010800 */
[----:B0-----:R-:W-:-:S06]  /*e280*/  FADD.FTZ R6, R46, R5 ;  /* 0x000000052e067221 */ /* 0x001fcc0000010000 */
[----:B------:R-:W0:Y:S01]  /*e290*/  MUFU.EX2 R53, R53 ;  /* 0x0000003500357308 */ /* 0x000e220000000800 */
[----:B------:R-:W-:Y:S01]  /*e2a0*/  F2FP.F16.F32.PACK_AB R15, R34, R15 ;  /* 0x0000000f220f723e */ /* 0x000fe200000000ff */
[----:B----4-:R-:W-:Y:S01]  /*e2b0*/  FADD.FTZ R28, R36, R21 ;  /* 0x00000015241c7221 */ /* 0x010fe20000010000 */
[----:B------:R-:W4:Y:S05]  /*e2c0*/  LDL R51, [R1+0x84] ;  /* 0x0000840001337983 */ /* 0x000f2a0000100800 */
[----:B------:R-:W5:Y:S01]  /*e2d0*/  MUFU.EX2 R20, R20 ;  /* 0x0000001400147308 */ /* 0x000f620000000800 */
[----:B-1----:R-:W-:Y:S01]  /*e2e0*/  FADD.FTZ R21, R9, R28 ;  /* 0x0000001c09157221 */ /* 0x002fe20000010000 */
[----:B--2---:R-:W-:-:S06]  /*e2f0*/  FADD.FTZ R5, R49, R6 ;  /* 0x0000000631057221 */ /* 0x004fcc0000010000 */
[----:B------:R-:W1:Y:S01]  /*e300*/  MUFU.EX2 R54, R54 ;  /* 0x0000003600367308 */ /* 0x000e620000000800 */
[----:B------:R-:W-:Y:S01]  /*e310*/  FADD.FTZ R28, R10, R21 ;  /* 0x000000150a1c7221 */ /* 0x000fe20000010000 */
[----:B---3--:R-:W-:-:S06]  /*e320*/  FADD.FTZ R6, R50, R5 ;  /* 0x0000000532067221 */ /* 0x008fcc0000010000 */
[----:B------:R-:W2:Y:S01]  /*e330*/  MUFU.EX2 R33, R52 ;  /* 0x0000003400217308 */ /* 0x000ea20000000800 */
[----:B------:R3:W-:Y:S07]  /*e340*/  STSM.16.M88.4 [R89], R12 ;  /* 0x0000000c59007844 */ /* 0x0007ee0000000200 */
[----:B------:R-:W2:Y:S01]  /*e350*/  MUFU.EX2 R57, R57 ;  /* 0x0000003900397308 */ /* 0x000ea20000000800 */
[----:B0-----:R-:W-:-:S07]  /*e360*/  FADD.FTZ R5, R53, R6 ;  /* 0x0000000635057221 */ /* 0x001fce0000010000 */
[----:B------:R-:W-:Y:S01]  /*e370*/  MUFU.EX2 R58, R58 ;  /* 0x0000003a003a7308 */ /* 0x000fe20000000800 */
[----:B---3--:R-:W-:Y:S01]  /*e380*/  F2FP.F16.F32.PACK_AB R12, R9, R36 ;  /* 0x00000024090c723e */ /* 0x008fe200000000ff */
[----:B------:R-:W-:-:S06]  /*e390*/  FADD.FTZ R9, R11, R28 ;  /* 0x0000001c0b097221 */ /* 0x000fcc0000010000 */
[----:B------:R-:W0:Y:S01]  /*e3a0*/  MUFU.EX2 R39, R39 ;  /* 0x0000002700277308 */ /* 0x000e220000000800 */
[----:B------:R-:W-:Y:S01]  /*e3b0*/  F2FP.F16.F32.PACK_AB R14, R11, R10 ;  /* 0x0000000a0b0e723e */ /* 0x000fe200000000ff */
[----:B-----5:R-:W-:Y:S01]  /*e3c0*/  FADD.FTZ R10, R20, R9 ;  /* 0x00000009140a7221 */ /* 0x020fe20000010000 */
[----:B-1----:R-:W-:-:S05]  /*e3d0*/  FADD.FTZ R6, R54, R5 ;  /* 0x0000000536067221 */ /* 0x002fca0000010000 */
[----:B------:R-:W1:Y:S01]  /*e3e0*/  MUFU.EX2 R61, R61 ;  /* 0x0000003d003d7308 */ /* 0x000e620000000800 */
[----:B--2---:R-:W-:Y:S01]  /*e3f0*/  FADD.FTZ R10, R33, R10 ;  /* 0x0000000a210a7221 */ /* 0x004fe20000010000 */
[----:B------:R-:W-:-:S06]  /*e400*/  FADD.FTZ R9, R57, R6 ;  /* 0x0000000639097221 */ /* 0x000fcc0000010000 */
[----:B------:R-:W2:Y:S01]  /*e410*/  MUFU.EX2 R62, R62 ;  /* 0x0000003e003e7308 */ /* 0x000ea20000000800 */
[----:B0-----:R-:W-:Y:S01]  /*e420*/  FADD.FTZ R5, R39, R10 ;  /* 0x0000000a27057221 */ /* 0x001fe20000010000 */
[----:B------:R-:W-:-:S06]  /*e430*/  FADD.FTZ R10, R58, R9 ;  /* 0x000000093a0a7221 */ /* 0x000fcc0000010000 */
[----:B------:R-:W0:Y:S01]  /*e440*/  MUFU.EX2 R65, R65 ;  /* 0x0000004100417308 */ /* 0x000e220000000800 */
[----:B-1----:R-:W-:Y:S01]  /*e450*/  FADD.FTZ R11, R61, R10 ;  /* 0x0000000a3d0b7221 */ /* 0x002fe20000010000 */
[--C-:B------:R-:W-:Y:S01]  /*e460*/  FFMA.FTZ R56, R56, UR47, -R0.reuse ;  /* 0x0000002f38387c23 */ /* 0x100fe20008010800 */
[--C-:B------:R-:W-:Y:S01]  /*e470*/  FFMA.FTZ R59, R59, UR47, -R0.reuse ;  /* 0x0000002f3b3b7c23 */ /* 0x100fe20008010800 */
[--C-:B------:R-:W-:Y:S01]  /*e480*/  FFMA.FTZ R44, R60, UR47, -R0.reuse ;  /* 0x0000002f3c2c7c23 */ /* 0x100fe20008010800 */
[--C-:B------:R-:W-:Y:S01]  /*e490*/  FFMA.FTZ R43, R4, UR47, -R0.reuse ;  /* 0x0000002f042b7c23 */ /* 0x100fe20008010800 */
[--C-:B------:R-:W-:Y:S01]  /*e4a0*/  FFMA.FTZ R63, R63, UR47, -R0.reuse ;  /* 0x0000002f3f3f7c23 */ /* 0x100fe20008010800 */
[----:B------:R-:W1:Y:S01]  /*e4b0*/  @P5 LDC R21, c[0x0][0x44c] ;  /* 0x00011300ff155b82 */ /* 0x000e620000000800 */
[----:B--2---:R-:W-:Y:S01]  /*e4c0*/  FADD.FTZ R10, R62, R11 ;  /* 0x0000000b3e0a7221 */ /* 0x004fe20000010000 */
[--C-:B------:R-:W-:Y:S01]  /*e4d0*/  FFMA.FTZ R64, R64, UR47, -R0.reuse ;  /* 0x0000002f40407c23 */ /* 0x100fe20008010800 */
[----:B------:R-:W-:-:S05]  /*e4e0*/  FFMA.FTZ R68, R68, UR47, -R0 ;  /* 0x0000002f44447c23 */ /* 0x000fca0008010800 */
[----:B------:R-:W2:Y:S01]  /*e4f0*/  @P5 LDC R28, c[0x0][0x450] ;  /* 0x00011400ff1c5b82 */ /* 0x000ea20000000800 */
[----:B0-----:R-:W-:Y:S02]  /*e500*/  FADD.FTZ R11, R65, R10 ;  /* 0x0000000a410b7221 */ /* 0x001fe40000010000 */
[----:B------:R-:W3:Y:S01]  /*e510*/  LDL R10, [R1+0x8c] ;  /* 0x00008c00010a7983 */ /* 0x000ee20000100800 */
[----:B------:R-:W0:Y:S01]  /*e520*/  MUFU.EX2 R40, R56 ;  /* 0x0000003800287308 */ /* 0x000e220000000800 */
[----:B------:R-:W-:-:S07]  /*e530*/  FFMA.FTZ R4, R3, UR47, -R0 ;  /* 0x0000002f03047c23 */ /* 0x000fce0008010800 */
[----:B------:R-:W5:Y:S08]  /*e540*/  MUFU.EX2 R3, R59 ;  /* 0x0000003b00037308 */ /* 0x000f700000000800 */
[----:B------:R-:W1:Y:S01]  /*e550*/  MUFU.EX2 R44, R44 ;  /* 0x0000002c002c7308 */ /* 0x000e620000000800 */
[----:B0-----:R-:W-:-:S07]  /*e560*/  FADD.FTZ R6, R40, R5 ;  /* 0x0000000528067221 */ /* 0x001fce0000010000 */
[----:B------:R-:W0:Y:S01]  /*e570*/  MUFU.EX2 R63, R63 ;  /* 0x0000003f003f7308 */ /* 0x000e220000000800 */
[----:B-----5:R-:W-:-:S07]  /*e580*/  FADD.FTZ R9, R3, R6 ;  /* 0x0000000603097221 */ /* 0x020fce0000010000 */
[----:B------:R-:W5:Y:S01]  /*e590*/  MUFU.EX2 R64, R64 ;  /* 0x0000004000407308 */ /* 0x000f620000000800 */
[----:B------:R-:W-:Y:S01]  /*e5a0*/  FFMA.FTZ R0, R69, UR47, -R0 ;  /* 0x0000002f45007c23 */ /* 0x000fe20008010800 */
[----:B-1----:R-:W-:-:S06]  /*e5b0*/  FADD.FTZ R6, R44, R9 ;  /* 0x000000092c067221 */ /* 0x002fcc0000010000 */
[----:B------:R-:W1:Y:S01]  /*e5c0*/  MUFU.EX2 R68, R68 ;  /* 0x0000004400447308 */ /* 0x000e620000000800 */
[----:B------:R-:W-:Y:S01]  /*e5d0*/  F2FP.F16.F32.PACK_AB R24, R27, R24 ;  /* 0x000000181b18723e */ /* 0x000fe200000000ff */
[----:B0-----:R-:W-:-:S06]  /*e5e0*/  FADD.FTZ R9, R63, R6 ;  /* 0x000000063f097221 */ /* 0x001fcc0000010000 */
[----:B------:R-:W0:Y:S01]  /*e5f0*/  MUFU.EX2 R43, R43 ;  /* 0x0000002b002b7308 */ /* 0x000e220000000800 */
[----:B------:R-:W-:Y:S02]  /*e600*/  F2FP.F16.F32.PACK_AB R25, R38, R37 ;  /* 0x000000252619723e */ /* 0x000fe400000000ff */
[----:B------:R-:W-:-:S05]  /*e610*/  F2FP.F16.F32.PACK_AB R26, R35, R32 ;  /* 0x00000020231a723e */ /* 0x000fca00000000ff */
[----:B------:R-:W0:Y:S01]  /*e620*/  MUFU.EX2 R66, R66 ;  /* 0x0000004200427308 */ /* 0x000e220000000800 */
[----:B------:R-:W-:Y:S01]  /*e630*/  F2FP.F16.F32.PACK_AB R27, R42, R41 ;  /* 0x000000292a1b723e */ /* 0x000fe200000000ff */
[----:B------:R-:W-:-:S06]  /*e640*/  @P5 IMAD.HI.U32 R21, R90, R21, RZ ;  /* 0x000000155a155227 */ /* 0x000fcc00078e00ff */
[----:B------:R-:W0:Y:S01]  /*e650*/  MUFU.EX2 R67, R67 ;  /* 0x0000004300437308 */ /* 0x000e220000000800 */
[----:B-----5:R-:W-:-:S07]  /*e660*/  FADD.FTZ R9, R64, R9 ;  /* 0x0000000940097221 */ /* 0x020fce0000010000 */
[----:B------:R-:W5:Y:S01]  /*e670*/  MUFU.EX2 R79, R79 ;  /* 0x0000004f004f7308 */ /* 0x000f620000000800 */
[----:B------:R-:W-:-:S07]  /*e680*/  F2FP.F16.F32.PACK_AB R13, R46, R45 ;  /* 0x0000002d2e0d723e */ /* 0x000fce00000000ff */
[----:B------:R-:W-:Y:S01]  /*e690*/  MUFU.EX2 R73, R73 ;  /* 0x0000004900497308 */ /* 0x000fe20000000800 */
[----:B------:R-:W-:-:S07]  /*e6a0*/  F2FP.F16.F32.PACK_AB R15, R50, R49 ;  /* 0x00000031320f723e */ /* 0x000fce00000000ff */
[----:B------:R-:W-:Y:S08]  /*e6b0*/  MUFU.EX2 R4, R4 ;  /* 0x0000000400047308 */ /* 0x000ff00000000800 */
[----:B------:R5:W4:Y:S08]  /*e6c0*/  MUFU.EX2 R5, R0 ;  /* 0x0000000000057308 */ /* 0x000b300000000800 */
[----:B------:R-:W4:Y:S01]  /*e6d0*/  MUFU.EX2 R72, R72 ;  /* 0x0000004800487308 */ /* 0x000f220000000800 */
[----:B------:R2:W-:Y:S01]  /*e6e0*/  STSM.16.M88.4 [R88], R24 ;  /* 0x0000001858007844 */ /* 0x0005e20000000200 */
[----:B-1----:R-:W-:-:S03]  /*e6f0*/  FADD.FTZ R6, R68, R9 ;  /* 0x0000000944067221 */ /* 0x002fc60000010000 */
[----:B------:R1:W-:Y:S01]  /*e700*/  STSM.16.M88.4 [R157+0x27800], R12 ;  /* 0x0278000c9d007844 */ /* 0x0003e20000000200 */
[----:B--2---:R-:W-:Y:S01]  /*e710*/  F2FP.F16.F32.PACK_AB R24, R33, R20 ;  /* 0x000000142118723e */ /* 0x004fe200000000ff */
[----:B------:R-:W-:Y:S01]  /*e720*/  IMAD.MOV.U32 R20, RZ, RZ, R90 ;  /* 0x000000ffff147224 */ /* 0x000fe200078e005a */
[----:B------:R-:W-:Y:S02]  /*e730*/  F2FP.F16.F32.PACK_AB R25, R54, R53 ;  /* 0x000000353619723e */ /* 0x000fe400000000ff */
[----:B------:R-:W-:Y:S02]  /*e740*/  F2FP.F16.F32.PACK_AB R26, R40, R39 ;  /* 0x00000027281a723e */ /* 0x000fe400000000ff */
[----:B------:R-:W-:Y:S02]  /*e750*/  F2FP.F16.F32.PACK_AB R27, R58, R57 ;  /* 0x000000393a1b723e */ /* 0x000fe400000000ff */
[----:B------:R-:W-:Y:S02]  /*e760*/  @P5 SHF.R.U32.HI R20, RZ, R28, R21 ;  /* 0x0000001cff145219 */ /* 0x000fe40000011615 */
[----:B-1----:R-:W-:Y:S01]  /*e770*/  F2FP.F16.F32.PACK_AB R12, R44, R3 ;  /* 0x000000032c0c723e */ /* 0x002fe200000000ff */
[----:B0-----:R-:W-:Y:S01]  /*e780*/  FADD.FTZ R3, R43, R6 ;  /* 0x000000062b037221 */ /* 0x001fe20000010000 */
[----:B------:R-:W-:-:S02]  /*e790*/  IADD3 R6, R20, R148, -R147 ;  /* 0x0000009414067210 */ /* 0x000fc40007ffe893 */
[----:B------:R-:W-:Y:S02]  /*e7a0*/  F2FP.F16.F32.PACK_AB R13, R62, R61 ;  /* 0x0000003d3e0d723e */ /* 0x000fe400000000ff */
[----:B------:R-:W-:Y:S02]  /*e7b0*/  F2FP.F16.F32.PACK_AB R14, R64, R63 ;  /* 0x0000003f400e723e */ /* 0x000fe400000000ff */
[----:B------:R-:W-:Y:S02]  /*e7c0*/  F2FP.F16.F32.PACK_AB R15, R66, R65 ;  /* 0x00000041420f723e */ /* 0x000fe400000000ff */
[----:B------:R-:W-:-:S04]  /*e7d0*/  SHF.R.S32.HI R9, RZ, 0x1f, R6 ;  /* 0x0000001fff097819 */ /* 0x000fc80000011406 */
[----:B------:R-:W-:-:S04]  /*e7e0*/  LEA.HI R9, R9, R6, RZ, 0x7 ;  /* 0x0000000609097211 */ /* 0x000fc800078f38ff */
[----:B------:R-:W-:Y:S01]  /*e7f0*/  SHF.R.S32.HI R9, RZ, 0x7, R9 ;  /* 0x00000007ff097819 */ /* 0x000fe20000011409 */
[----:B-----5:R-:W-:-:S04]  /*e800*/  FADD.FTZ R0, R66, R11 ;  /* 0x0000000b42007221 */ /* 0x020fc80000010000 */
[----:B------:R-:W-:-:S04]  /*e810*/  FADD.FTZ R0, R67, R0 ;  /* 0x0000000043007221 */ /* 0x000fc80000010000 */
[----:B------:R-:W-:Y:S01]  /*e820*/  FADD.FTZ R0, R79, R0 ;  /* 0x000000004f007221 */ /* 0x000fe20000010000 */
[----:B------:R-:W-:Y:S02]  /*e830*/  @P5 LOP3.LUT R22, R22, 0x1, RZ, 0xfc, !PT ;  /* 0x0000000116165812 */ /* 0x000fe400078efcff */
        /* <DEDUP_REMOVED lines=18> */
[----:B----4-:R0:W-:Y:S04]  /*e960*/  STSM.16.M88.4 [R51], R24 ;  /* 0x0000001833007844 */ /* 0x0101e80000000200 */
[----:B------:R-:W-:Y:S01]  /*e970*/  STSM.16.M88.4 [R89+0x6000], R12 ;  /* 0x0060000c59007844 */ /* 0x000fe20000000200 */
[----:B0-----:R-:W-:Y:S02]  /*e980*/  F2FP.F16.F32.PACK_AB R24, R43, R68 ;  /* 0x000000442b18723e */ /* 0x001fe400000000ff */
[----:B------:R-:W-:Y:S02]  /*e990*/  F2FP.F16.F32.PACK_AB R25, R79, R67 ;  /* 0x000000434f19723e */ /* 0x000fe400000000ff */
[----:B------:R-:W-:-:S02]  /*e9a0*/  F2FP.F16.F32.PACK_AB R26, R5, R4 ;  /* 0x00000004051a723e */ /* 0x000fc400000000ff */
[----:B------:R-:W-:Y:S01]  /*e9b0*/  F2FP.F16.F32.PACK_AB R27, R72, R73 ;  /* 0x00000049481b723e */ /* 0x000fe200000000ff */
[----:B------:R-:W-:-:S04]  /*e9c0*/  FADD.FTZ R4, R4, R3 ;  /* 0x0000000304047221 */ /* 0x000fc80000010000 */
[----:B------:R0:W-:Y:S01]  /*e9d0*/  STSM.16.M88.4 [R88+0x6000], R24 ;  /* 0x0060001858007844 */ /* 0x0001e20000000200 */
[----:B------:R1:W-:Y:S06]  /*e9e0*/  MEMBAR.ALL.CTA ;  /* 0x0000000000007992 */ /* 0x0003ec0000008000 */
[----:B-1----:R-:W1:Y:S01]  /*e9f0*/  FENCE.VIEW.ASYNC.S ;  /* 0x00000000000073c6 */ /* 0x002e620000000000 */
[----:B------:R-:W-:Y:S01]  /*ea00*/  FADD.FTZ R3, R5, R4 ;  /* 0x0000000405037221 */ /* 0x000fe20000010000 */
[----:B------:R-:W-:Y:S02]  /*ea10*/  VIADD R4, R94, 0xfffffffe ;  /* 0xfffffffe5e047836 */ /* 0x000fe40000000000 */
[----:B------:R-:W-:Y:S01]  /*ea20*/  FADD.FTZ R73, R73, R0 ;  /* 0x0000000049497221 */ /* 0x000fe20000010000 */
[----:B------:R-:W-:-:S02]  /*ea30*/  CS2R R98, SRZ ;  /* 0x0000000000627805 */ /* 0x000fc4000001ff00 */
[----:B------:R-:W-:Y:S02]  /*ea40*/  CS2R R96, SRZ ;  /* 0x0000000000607805 */ /* 0x000fe4000001ff00 */
[----:B------:R-:W-:Y:S01]  /*ea50*/  CS2R R94, SRZ ;  /* 0x00000000005e7805 */ /* 0x000fe2000001ff00 */
[----:B------:R-:W-:Y:S01]  /*ea60*/  FADD.FTZ R0, R72, R73 ;  /* 0x0000004948007221 */ /* 0x000fe20000010000 */
[----:B------:R-:W-:Y:S02]  /*ea70*/  CS2R R92, SRZ ;  /* 0x00000000005c7805 */ /* 0x000fe4000001ff00 */
[----:B------:R-:W-:Y:S02]  /*ea80*/  CS2R R90, SRZ ;  /* 0x00000000005a7805 */ /* 0x000fe4000001ff00 */
[----:B0-----:R-:W-:Y:S02]  /*ea90*/  CS2R R88, SRZ ;  /* 0x0000000000587805 */ /* 0x001fe4000001ff00 */
[----:B---3--:R-:W-:-:S04]  /*eaa0*/  VIMNMX R146, R10, R9, !PT ;  /* 0x000000090a927248 */ /* 0x008fc80007fe0100 */
[----:B------:R-:W-:Y:S01]  /*eab0*/  ISETP.GE.AND P1, PT, R4, R146, PT ;  /* 0x000000920400720c */ /* 0x000fe20003f26270 */
[----:B-1----:R-:W-:-:S12]  /*eac0*/  NOP ;  /* 0x0000000000007918 */ /* 0x002fd80000000000 */
[----:B------:R-:W-:Y:S05]  /*ead0*/  @!P1 BRA `(.L_x_12465) ;  /* 0x00000034009c9947 */ /* 0x000fea0003800000 */
[----:B------:R-:W-:Y:S01]  /*eae0*/  IMAD.MOV.U32 R6, RZ, RZ, R8 ;  /* 0x000000ffff067224 */ /* 0x000fe200078e0008 */
[----:B------:R-:W-:Y:S01]  /*eaf0*/  MOV R10, R139 ;  /* 0x0000008b000a7202 */ /* 0x000fe20000000f00 */
[----:B------:R-:W-:Y:S02]  /*eb00*/  IMAD.MOV.U32 R9, RZ, RZ, R7 ;  /* 0x000000ffff097224 */ /* 0x000fe400078e0007 */
[----:B------:R-:W-:Y:S02]  /*eb10*/  IMAD.MOV.U32 R5, RZ, RZ, R19 ;  /* 0x000000ffff057224 */ /* 0x000fe400078e0013 */
[----:B------:R-:W-:-:S07]  /*eb20*/  IMAD.MOV.U32 R135, RZ, RZ, RZ ;  /* 0x000000ffff877224 */ /* 0x000fce00078e00ff */
.L_x_12477:
[----:B--2---:R-:W2:Y:S01]  /*eb30*/  LDL R7, [R1+0x60] ;  /* 0x0000600001077983 */ /* 0x004ea20000100800 */
        /* <DEDUP_REMOVED lines=8> */
.L_x_12467:
        /* <DEDUP_REMOVED lines=8> */
.L_x_12468:
[----:B------:R-:W-:Y:S04]  /*ec40*/  BSSY B0, `(.L_x_12466) ;  /* 0x0000004000007945 */ /* 0x000fe80003800000 */
[----:B-1----:R-:W-:Y:S05]  /*ec50*/  @P2 BRA `(.L_x_12469) ;  /* 0x0000000000082947 */ /* 0x002fea0003800000 */
[----:B------:R-:W1:Y:S02]  /*ec60*/  SYNCS.PHASECHK.TRANS64.TRYWAIT P2, [R7+URZ+0x2d830], R8 ;  /* 0x02d83008070075a7 */ /* 0x000e64000804017f */
[----:B-1----:R-:W-:Y:S05]  /*ec70*/  @!P2 BRA `(.L_x_12470) ;  /* 0x0000011c00eca947 */ /* 0x002fea0003800000 */
.L_x_12469:
[----:B------:R-:W-:Y:S05]  /*ec80*/  BSYNC B0 ;  /* 0x0000000000007941 */ /* 0x000fea0003800000 */
.L_x_12466:
[----:B01----:R-:W2:Y:S04]  /*ec90*/  LDL R8, [R1+0x64] ;  /* 0x0000640001087983 */ /* 0x003ea80000100800 */
[----:B------:R-:W3:Y:S04]  /*eca0*/  LDL.64 R26, [R1] ;  /* 0x00000000011a7983 */ /* 0x000ee80000100a00 */
[----:B------:R-:W4:Y:S04]  /*ecb0*/  LDL.64 R154, [R1+0x30] ;  /* 0x00003000019a7983 */ /* 0x000f280000100a00 */
[----:B------:R-:W5:Y:S01]  /*ecc0*/  LDL.64 R152, [R1+0x28] ;  /* 0x0000280001987983 */ /* 0x000f620000100a00 */
[----:B------:R-:W0:Y:S01]  /*ecd0*/  S2R R7, SR_TID.X ;  /* 0x0000000000077919 */ /* 0x000e220000002100 */
[----:B------:R-:W-:Y:S01]  /*ece0*/  VIADD R19, R5, 0x1 ;  /* 0x0000000105137836 */ /* 0x000fe20000000000 */
[----:B------:R-:W-:Y:S05]  /*ecf0*/  WARPSYNC.ALL ;  /* 0x0000000000007948 */ /* 0x000fea0003800000 */
[C---:B------:R-:W-:Y:S01]  /*ed00*/  ISETP.NE.AND P2, PT, R19.reuse, 0x2, PT ;  /* 0x000000021300780c */ /* 0x040fe20003f45270 */
[----:B------:R-:W-:Y:S01]  /*ed10*/  IMAD.MOV.U32 R13, RZ, RZ, -0x7fffffe0 ;  /* 0x80000020ff0d7424 */ /* 0x000fe200078e00ff */
[----:B------:R-:W5:Y:S02]  /*ed20*/  LDL.64 R144, [R1+0x20] ;  /* 0x0000200001907983 */ /* 0x000f640000100a00 */
[----:B------:R-:W-:-:S02]  /*ed30*/  SEL R19, R19, RZ, P2 ;  /* 0x000000ff13137207 */ /* 0x000fc40001000000 */
[----:B------:R-:W5:Y:S04]  /*ed40*/  LDL.64 R142, [R1+0x18] ;  /* 0x00001800018e7983 */ /* 0x000f680000100a00 */
[----:B------:R-:W5:Y:S01]  /*ed50*/  LDL.64 R140, [R1+0x10] ;  /* 0x00001000018c7983 */ /* 0x000f620000100a00 */
[----:B0-----:R-:W-:-:S04]  /*ed60*/  SHF.R.U32.HI R7, RZ, 0x7, R7 ;  /* 0x00000007ff077819 */ /* 0x001fc80000011607 */
[----:B------:R-:W-:Y:S01]  /*ed70*/  IADD3 R7, R7, 0x8, RZ ;  /* 0x0000000807077810 */ /* 0x000fe20007ffe0ff */
[----:B------:R-:W-:Y:S01]  /*ed80*/  IMAD.MOV.U32 R25, RZ, RZ, -0x7fffffe0 ;  /* 0x80000020ff197424 */ /* 0x000fe200078e00ff */
[----:B------:R-:W-:-:S04]  /*ed90*/  R2UR UR7, R13 ;  /* 0x000000000d0772ca */ /* 0x000fc800000e0000 */
[----:B------:R-:W-:Y:S01]  /*eda0*/  R2UR UR23, R25 ;  /* 0x00000000191772ca */ /* 0x000fe200000e0000 */
[----:B------:R-:W-:-:S05]  /*edb0*/  IMAD.MOV.U32 R21, RZ, RZ, -0x7fffffe0 ;  /* 0x80000020ff157424 */ /* 0x000fca00078e00ff */
[----:B------:R-:W-:Y:S01]  /*edc0*/  R2UR UR11, R21 ;  /* 0x00000000150b72ca */ /* 0x000fe200000e0000 */
[----:B------:R0:W-:Y:S01]  /*edd0*/  BAR.SYNC.DEFER_BLOCKING R7, 0x100 ;  /* 0x000400070000751d */ /* 0x0001e20000010000 */
[----:B------:R-:W-:Y:S02]  /*ede0*/  IMAD.MOV.U32 R15, RZ, RZ, -0x7fffffe0 ;  /* 0x80000020ff0f7424 */ /* 0x000fe400078e00ff */
[----:B--2---:R-:W-:Y:S01]  /*edf0*/  IMAD R12, R19, 0x600, R8 ;  /* 0x00000600130c7824 */ /* 0x004fe200078e0208 */
[----:B---3--:R-:W-:-:S04]  /*ee00*/  R2UR UR4, R26 ;  /* 0x000000001a0472ca */ /* 0x008fc800000e0000 */
[C---:B------:R-:W-:Y:S02]  /*ee10*/  R2UR UR6, R12.reuse ;  /* 0x000000000c0672ca */ /* 0x040fe400000e0000 */
[----:B------:R-:W-:Y:S02]  /*ee20*/  R2UR UR5, R27 ;  /* 0x000000001b0572ca */ /* 0x000fe400000e0000 */
[----:B------:R-:W-:-:S04]  /*ee30*/  IADD3 R24, R12, 0x400, RZ ;  /* 0x000004000c187810 */ /* 0x000fc80007ffe0ff */
[----:B------:R-:W-:Y:S02]  /*ee40*/  R2UR UR22, R24 ;  /* 0x00000000181672ca */ /* 0x000fe400000e0000 */
[----:B------:R-:W-:-:S06]  /*ee50*/  WARPGROUP.ARRIVE ;  /* 0x00000000000079c5 */ /* 0x000fcc0000000000 */
        /* <DEDUP_REMOVED lines=41> */
.L_x_12472:
[----:B------:R-:W-:Y:S01]  /*f0f0*/  SHF.L.U32 R7, R10, 0x1f, RZ ;  /* 0x0000001f0a077819 */ /* 0x000fe200000006ff */
[----:B------:R-:W-:-:S04]  /*f100*/  IMAD R8, R5, 0x8, R2 ;  /* 0x0000000805087824 */ /* 0x000fc800078e0202 */
[----:B------:R0:W1:Y:S01]  /*f110*/  SYNCS.PHASECHK.TRANS64.TRYWAIT P1, [R8+URZ+0x2d850], R7 ;  /* 0x02d85007080075a7 */ /* 0x000062000802017f */
[----:B------:R-:W-:Y:S05]  /*f120*/  @!P0 BRA `(.L_x_12473) ;  /* 0x0000000000048947 */ /* 0x000fea0003800000 */
[----:B------:R-:W-:Y:S01]  /*f130*/  BPT.TRAP 0x1 ;  /* 0x000000040000795c */ /* 0x000fe20000300000 */
.L_x_12473:
[----:B-1----:R-:W-:Y:S05]  /*f140*/  @P1 BRA `(.L_x_12471) ;  /* 0x0000000000081947 */ /* 0x002fea0003800000 */
[----:B------:R-:W1:Y:S02]  /*f150*/  SYNCS.PHASECHK.TRANS64.TRYWAIT P1, [R8+URZ+0x2d850], R7 ;  /* 0x02d85007080075a7 */ /* 0x000e64000802017f */
[----:B-1----:R-:W-:Y:S05]  /*f160*/  @!P1 BRA `(.L_x_12474) ;  /* 0x0000011800c49947 */ /* 0x002fea0003800000 */
.L_x_12471:
        /* <DEDUP_REMOVED lines=33> */
[----:B------:R-:W-:Y:S02]  /*f380*/  R2UR UR22, R12 ;  /* 0x000000000c1672ca */ /* 0x000fe400000e0000 */
[----:B------:R-:W-:Y:S02]  /*f390*/  IADD3 R12, R10, 0x140, RZ ;  /* 0x000001400a0c7810 */ /* 0x000fe40007ffe0ff */
[----:B------:R-:W-:Y:S01]  /*f3a0*/  R2UR UR13, R13 ;  /* 0x000000000d0d72ca */ /* 0x000fe200000e0000 */
[----:B------:R-:W-:Y:S01]  /*f3b0*/  IMAD.MOV.U32 R13, RZ, RZ, 0x40000040 ;  /* 0x40000040ff0d7424 */ /* 0x000fe200078e00ff */
[----:B------:R-:W-:Y:S01]  /*f3c0*/  R2UR UR26, R12 ;  /* 0x000000000c1a72ca */ /* 0x000fe200000e0000 */
[C---:B------:R-:W-:Y:S02]  /*f3d0*/  VIADD R12, R10.reuse, 0x180 ;  /* 0x000001800a0c7836 */ /* 0x040fe40000000000 */
[----:B------:R-:W-:Y:S01]  /*f3e0*/  VIADD R10, R10, 0x1c0 ;  /* 0x000001c00a0a7836 */ /* 0x000fe20000000000 */
[----:B------:R-:W-:Y:S01]  /*f3f0*/  R2UR UR17, R13 ;  /* 0x000000000d1172ca */ /* 0x000fe200000e0000 */
[----:B------:R-:W-:Y:S01]  /*f400*/  IMAD.MOV.U32 R13, RZ, RZ, 0x40000040 ;  /* 0x40000040ff0d7424 */ /* 0x000fe200078e00ff */
[----:B------:R-:W-:-:S02]  /*f410*/  R2UR UR30, R12 ;  /* 0x000000000c1e72ca */ /* 0x000fc400000e0000 */
        /* <DEDUP_REMOVED lines=23> */
[----:B------:R-:W-:Y:S01]  /*f590*/  VIADD R10, R10, 0x606 ;  /* 0x000006060a0a7836 */ /* 0x000fe20000000000 */
[----:B------:R-:W-:-:S02]  /*f5a0*/  IADD3 R7, R7, 0x9, RZ ;  /* 0x0000000907077810 */ /* 0x000fc40007ffe0ff */
[----:B------:R-:W-:Y:S02]  /*f5b0*/  R2UR UR28, R12 ;  /* 0x000000000c1c72ca */ /* 0x000fe400000e0000 */
        /* <DEDUP_REMOVED lines=27> */
.L_x_12475:
[----:B------:R-:W2:Y:S04]  /*f770*/  LDL R11, [R1+0x88] ;  /* 0x00008800010b7983 */ /* 0x000ea80000100800 */
[----:B------:R-:W2:Y:S01]  /*f780*/  LDL R10, [R1+0x98] ;  /* 0x00009800010a7983 */ /* 0x000ea20000100800 */
[----:B------:R-:W-:-:S03]  /*f790*/  ISETP.NE.AND P1, PT, R150, 0x1, PT ;  /* 0x000000019600780c */ /* 0x000fc60003f25270 */
[----:B------:R-:W3:Y:S10]  /*f7a0*/  LDL R141, [R1+0x90] ;  /* 0x00009000018d7983 */ /* 0x000ef40000100800 */
[----:B------:R-:W1:Y:S08]  /*f7b0*/  @P1 LDC R8, c[0x0][0x44c] ;  /* 0x00011300ff081b82 */ /* 0x000e700000000800 */
[----:B0-----:R-:W0:Y:S01]  /*f7c0*/  @P1 LDC R7, c[0x0][0x450] ;  /* 0x00011400ff071b82 */ /* 0x001e220000000800 */
[----:B------:R-:W-:Y:S01]  /*f7d0*/  FMUL.FTZ R142, R30, UR46 ;  /* 0x0000002e1e8e7c20 */ /* 0x000fe20008410000 */
[----:B------:R-:W-:Y:S01]  /*f7e0*/  FMUL.FTZ R30, R33, UR46 ;  /* 0x0000002e211e7c20 */ /* 0x000fe20008410000 */
[----:B------:R-:W-:Y:S01]  /*f7f0*/  FMUL.FTZ R33, R36, UR46 ;  /* 0x0000002e24217c20 */ /* 0x000fe20008410000 */
[----:B------:R-:W-:Y:S01]  /*f800*/  FMUL.FTZ R14, R38, UR46 ;  /* 0x0000002e260e7c20 */ /* 0x000fe20008410000 */
[----:B------:R-:W-:-:S02]  /*f810*/  IMAD.MOV.U32 R38, RZ, RZ, -0x80 ;  /* 0xffffff80ff267424 */ /* 0x000fc400078e00ff */
[----:B------:R-:W-:Y:S02]  /*f820*/  FMUL.FTZ R13, R29, UR46 ;  /* 0x0000002e1d0d7c20 */ /* 0x000fe40008410000 */
[----:B------:R-:W-:-:S04]  /*f830*/  IMAD R38, R4, R38, 0x1 ;  /* 0x0000000104267424 */ /* 0x000fc800078e0226 */
        /* <DEDUP_REMOVED lines=16> */
[----:B------:R-:W-:-:S03]  /*f940*/  FMUL.FTZ R144, R27, UR46 ;  /* 0x0000002e1b907c20 */ /* 0x000fc60008410000 */
        /* <DEDUP_REMOVED lines=13> */
[----:B------:R-:W-:Y:S01]  /*fa20*/  MUFU.TANH R78, R85 ;  /* 0x00000055004e7308 */ /* 0x000fe20000002400 */
[----:B------:R-:W-:Y:S01]  /*fa30*/  FMUL.FTZ R32, R58, UR46 ;  /* 0x0000002e3a207c20 */ /* 0x000fe20008410000 */
[----:B------:R-:W-:-:S06]  /*fa40*/  FMUL.FTZ R58, R60, UR46 ;  /* 0x0000002e3c3a7c20 */ /* 0x000fcc0008410000 */
[----:B------:R-:W-:Y:S01]  /*fa50*/  MUFU.TANH R74, R74 ;  /* 0x0000004a004a7308 */ /* 0x000fe20000002400 */
[----:B------:R-:W-:Y:S01]  /*fa60*/  FMUL.FTZ R60, R64, UR46 ;  /* 0x0000002e403c7c20 */ /* 0x000fe20008410000 */
[----:B------:R-:W-:Y:S01]  /*fa70*/  FMUL.FTZ R64, R68, UR46 ;  /* 0x0000002e44407c20 */ /* 0x000fe20008410000 */
[----:B------:R-:W-:Y:S01]  /*fa80*/  FMUL.FTZ R68, R72, UR46 ;  /* 0x0000002e48447c20 */ /* 0x000fe20008410000 */
[----:B------:R-:W-:Y:S01]  /*fa90*/  FMUL.FTZ R72, R76, UR46 ;  /* 0x0000002e4c487c20 */ /* 0x000fe20008410000 */
[----:B------:R-:W-:-:S03]  /*faa0*/  FMUL.FTZ R76, R80, UR46 ;  /* 0x0000002e504c7c20 */ /* 0x000fc60008410000 */
[----:B------:R-:W-:Y:S08]  /*fab0*/  MUFU.TANH R26, R26 ;  /* 0x0000001a001a7308 */ /* 0x000ff00000002400 */
[----:B------:R-:W-:Y:S08]  /*fac0*/  MUFU.TANH R33, R33 ;  /* 0x0000002100217308 */ /* 0x000ff00000002400 */
        /* <DEDUP_REMOVED lines=9> */
[----:B------:R-:W-:-:S07]  /*fb60*/  FMUL.FTZ R61, R65, UR46 ;  /* 0x0000002e413d7c20 */ /* 0x000fce0008410000 */
[----:B------:R-:W-:Y:S01]  /*fb70*/  MUFU.TANH R58, R58 ;  /* 0x0000003a003a7308 */ /* 0x000fe20000002400 */
[----:B--2---:R-:W-:-:S04]  /*fb80*/  IMAD.IADD R10, R10, 0x1, R11 ;  /* 0x000000010a0a7824 */ /* 0x004fc800078e020b */
[----:B-1----:R-:W-:-:S05]  /*fb90*/  @P1 IMAD.HI.U32 R8, R10, R8, RZ ;  /* 0x000000080a081227 */ /* 0x002fca00078e00ff */
[----:B0-----:R-:W-:-:S05]  /*fba0*/  @P1 SHF.R.U32.HI R10, RZ, R7, R8 ;  /* 0x00000007ff0a1219 */ /* 0x001fca0000011608 */
[----:B------:R-:W0:Y:S01]  /*fbb0*/  SHFL.IDX PT, R36, R10, RZ, 0x1c1f ;  /* 0x001c1fff0a247589 */ /* 0x000e2200000e0000 */
[----:B------:R-:W-:Y:S01]  /*fbc0*/  FMUL.FTZ R8, R35, UR46 ;  /* 0x0000002e23087c20 */ /* 0x000fe20008410000 */
[----:B------:R-:W-:Y:S01]  /*fbd0*/  FMUL.FTZ R35, R37, UR46 ;  /* 0x0000002e25237c20 */ /* 0x000fe20008410000 */
[----:B---3--:R-:W-:Y:S01]  /*fbe0*/  IADD3 R38, R148, R38, -R141 ;  /* 0x0000002694267210 */ /* 0x008fe20007ffe88d */
[----:B------:R-:W-:Y:S01]  /*fbf0*/  FMUL.FTZ R11, R25, UR46 ;  /* 0x0000002e190b7c20 */ /* 0x000fe20008410000 */
[----:B------:R-:W-:Y:S01]  /*fc00*/  FMUL.FTZ R25, R43, UR46 ;  /* 0x0000002e2b197c20 */ /* 0x000fe20008410000 */
[----:B------:R-:W-:Y:S02]  /*fc10*/  FMUL.FTZ R43, R45, UR46 ;  /* 0x0000002e2d2b7c20 */ /* 0x000fe40008410000 */
[----:B------:R-:W-:Y:S01]  /*fc20*/  IMAD.IADD R38, R38, 0x1, -R147 ;  /* 0x0000000126267824 */ /* 0x000fe200078e0a93 */
[----:B------:R-:W1:Y:S01]  /*fc30*/  MUFU.TANH R35, R35 ;  /* 0x0000002300237308 */ /* 0x000e620000002400 */
[----:B------:R2:W3:Y:S02]  /*fc40*/  SHFL.IDX PT, R44, R10, 0x1, 0x1c1f ;  /* 0x003c1f000a2c7f89 */ /* 0x0004e400000e0000 */
[----:B--2---:R-:W-:-:S05]  /*fc50*/  FMUL.FTZ R10, R81, UR46 ;  /* 0x0000002e510a7c20 */ /* 0x004fca0008410000 */
[----:B------:R-:W2:Y:S01]  /*fc60*/  MUFU.TANH R11, R11 ;  /* 0x0000000b000b7308 */ /* 0x000ea20000002400 */
[----:B0-----:R-:W-:-:S07]  /*fc70*/  IMAD.IADD R81, R38, 0x1, R36 ;  /* 0x0000000126517824 */ /* 0x001fce00078e0224 */
[----:B------:R-:W0:Y:S01]  /*fc80*/  MUFU.TANH R43, R43 ;  /* 0x0000002b002b7308 */ /* 0x000e220000002400 */
[----:B------:R-:W-:Y:S01]  /*fc90*/  ISETP.GT.AND P1, PT, R81, 0x9, PT ;  /* 0x000000095100780c */ /* 0x000fe20003f24270 */
[----:B------:R-:W-:-:S03]  /*fca0*/  FMUL.FTZ R37, R40, UR46 ;  /* 0x0000002e28257c20 */ /* 0x000fc60008410000 */
[----:B----4-:R-:W-:Y:S02]  /*fcb0*/  FSEL R77, R13, -INF , P1 ;  /* 0xff8000000d4d7808 */ /* 0x010fe40000800000 */
[C---:B------:R-:W-:Y:S01]  /*fcc0*/  ISETP.GT.AND P1, PT, R81.reuse, 0x19, PT ;  /* 0x000000195100780c */ /* 0x040fe20003f24270 */
[----:B------:R-:W-:Y:S01]  /*fcd0*/  FMUL.FTZ R45, R48, UR46 ;  /* 0x0000002e302d7c20 */ /* 0x000fe20008410000 */
[----:B------:R-:W-:Y:S02]  /*fce0*/  ISETP.GT.AND P3, PT, R81, 0x1, PT ;  /* 0x000000015100780c */ /* 0x000fe40003f64270 */
[----:B-1----:R-:W-:Y:S01]  /*fcf0*/  FSEL R73, R35, -INF , P1 ;  /* 0xff80000023497808 */ /* 0x002fe20000800000 */
[----:B------:R-:W1:Y:S01]  /*fd00*/  MUFU.TANH R37, R37 ;  /* 0x0000002500257308 */ /* 0x000e620000002400 */
[----:B------:R-:W-:Y:S02]  /*fd10*/  ISETP.GT.AND P1, PT, R81, 0x29, PT ;  /* 0x000000295100780c */ /* 0x000fe40003f24270 */
[----:B--2---:R-:W-:-:S02]  /*fd20*/  FSEL R85, R11, -INF , P3 ;  /* 0xff8000000b557808 */ /* 0x004fc40001800000 */
[C---:B------:R-:W-:Y:S02]  /*fd30*/  ISETP.GT.AND P2, PT, R81.reuse, RZ, PT ;  /* 0x000000ff5100720c */ /* 0x040fe40003f44270 */
[----:B------:R-:W-:Y:S02]  /*fd40*/  ISETP.GT.AND P3, PT, R81, 0x11, PT ;  /* 0x000000115100780c */ /* 0x000fe40003f64270 */
[----:B0-----:R-:W-:Y:S01]  /*fd50*/  FSEL R69, R43, -INF , P1 ;  /* 0xff8000002b457808 */ /* 0x001fe20000800000 */
[----:B------:R-:W-:Y:S01]  /*fd60*/  FMUL.FTZ R40, R41, UR46 ;  /* 0x0000002e29287c20 */ /* 0x000fe20008410000 */
[----:B------:R-:W-:Y:S01]  /*fd70*/  ISETP.GT.AND P1, PT, R81, 0x39, PT ;  /* 0x000000395100780c */ /* 0x000fe20003f24270 */
[----:B------:R-:W0:Y:S01]  /*fd80*/  MUFU.TANH R45, R45 ;  /* 0x0000002d002d7308 */ /* 0x000e220000002400 */
[----:B------:R-:W-:Y:S01]  /*fd90*/  FMUL.FTZ R41, R75, UR46 ;  /* 0x0000002e4b297c20 */ /* 0x000fe20008410000 */
[----:B------:R-:W-:Y:S02]  /*fda0*/  FSEL R140, R140, -INF , P2 ;  /* 0xff8000008c8c7808 */ /* 0x000fe40001000000 */
[----:B------:R-:W-:-:S02]  /*fdb0*/  FSEL R75, R30, -INF , P3 ;  /* 0xff8000001e4b7808 */ /* 0x000fc40001800000 */
[----:B------:R-:W-:Y:S02]  /*fdc0*/  ISETP.GT.AND P2, PT, R81, 0x10, PT ;  /* 0x000000105100780c */ /* 0x000fe40003f44270 */
[----:B------:R-:W-:Y:S01]  /*fdd0*/  FSEL R30, R51, -INF , P1 ;  /* 0xff800000331e7808 */ /* 0x000fe20000800000 */
[----:B------:R-:W-:Y:S01]  /*fde0*/  FMUL.FTZ R7, R31, UR46 ;  /* 0x0000002e1f077c20 */ /* 0x000fe20008410000 */
[C---:B------:R-:W-:Y:S02]  /*fdf0*/  ISETP.GT.AND P1, PT, R81.reuse, 0x49, PT ;  /* 0x000000495100780c */ /* 0x040fe40003f24270 */
[----:B------:R-:W-:Y:S02]  /*fe00*/  FSEL R36, R28, -INF , P2 ;  /* 0xff8000001c247808 */ /* 0x000fe40001000000 */
[----:B------:R-:W-:Y:S02]  /*fe10*/  ISETP.GT.AND P2, PT, R81, 0x20, PT ;  /* 0x000000205100780c */ /* 0x000fe40003f44270 */
[----:B------:R-:W-:-:S02]  /*fe20*/  FSEL R59, R59, -INF , P1 ;  /* 0xff8000003b3b7808 */ /* 0x000fc40000800000 */
[----:B------:R-:W-:Y:S01]  /*fe30*/  ISETP.GT.AND P1, PT, R81, 0x59, PT ;  /* 0x000000595100780c */ /* 0x000fe20003f24270 */
[----:B------:R-:W2:Y:S01]  /*fe40*/  MUFU.TANH R7, R7 ;  /* 0x0000000700077308 */ /* 0x000ea20000002400 */
[----:B-1----:R-:W-:Y:S02]  /*fe50*/  FSEL R80, R37, -INF , P2 ;  /* 0xff80000025507808 */ /* 0x002fe40001000000 */
[C---:B------:R-:W-:Y:S02]  /*fe60*/  ISETP.GT.AND P2, PT, R81.reuse, 0x30, PT ;  /* 0x000000305100780c */ /* 0x040fe40003f44270 */
[----:B------:R-:W-:Y:S02]  /*fe70*/  FSEL R51, R66, -INF , P1 ;  /* 0xff80000042337808 */ /* 0x000fe40000800000 */
[----:B------:R-:W-:Y:S02]  /*fe80*/  ISETP.GT.AND P1, PT, R81, 0x69, PT ;  /* 0x000000695100780c */ /* 0x000fe40003f24270 */
[----:B0-----:R-:W-:Y:S01]  /*fe90*/  FSEL R28, R45, -INF , P2 ;  /* 0xff8000002d1c7808 */ /* 0x001fe20001000000 */
[----:B---3--:R-:W-:Y:S01]  /*fea0*/  IMAD.IADD R44, R38, 0x1, R44 ;  /* 0x00000001262c7824 */ /* 0x008fe200078e022c */
[----:B------:R-:W-:-:S02]  /*feb0*/  FSEL R45, R74, -INF , P1 ;  /* 0xff8000004a2d7808 */ /* 0x000fc40000800000 */
[----:B------:R-:W-:-:S04]  /*fec0*/  ISETP.GT.AND P1, PT, R81, 0x79, PT ;  /* 0x000000795100780c */ /* 0x000fc80003f24270 */
[----:B------:R-:W-:Y:S02]  /*fed0*/  FSEL R11, R78, -INF , P1 ;  /* 0xff8000004e0b7808 */ /* 0x000fe40000800000 */
[----:B------:R-:W-:Y:S02]  /*fee0*/  ISETP.GT.AND P1, PT, R44, 0x9, PT ;  /* 0x000000092c00780c */ /* 0x000fe40003f24270 */
[----:B------:R-:W-:Y:S02]  /*fef0*/  ISETP.GT.AND P4, PT, R81, 0x8, PT ;  /* 0x000000085100780c */ /* 0x000fe40003f84270 */
[----:B--2---:R-:W-:Y:S02]  /*ff00*/  FSEL R35, R7, -INF , P1 ;  /* 0xff80000007237808 */ /* 0x004fe40000800000 */
[----:B------:R-:W-:Y:S01]  /*ff10*/  FMNMX.FTZ R7, R140, R9, !PT ;  /* 0x000000098c077209 */ /* 0x000fe20007810000 */
[----:B------:R-:W-:Y:S01]  /*ff20*/  FMUL.FTZ R141, R84, UR46 ;  /* 0x0000002e548d7c20 */ /* 0x000fe20008410000 */
[----:B------:R-:W-:-:S02]  /*ff30*/  FSEL R84, R26, -INF , P4 ;  /* 0xff8000001a547808 */ /* 0x000fc40002000000 */
[----:B------:R-:W-:-:S04]  /*ff40*/  FMNMX.FTZ R7, R85, R7, !PT ;  /* 0x0000000755077209 */ /* 0x000fc80007810000 */
[----:B------:R-:W-:Y:S01]  /*ff50*/  FMNMX.FTZ R7, R84, R7, !PT ;  /* 0x0000000754077209 */ /* 0x000fe20007810000 */
[----:B------:R-:W0:Y:S03]  /*ff60*/  MUFU.TANH R40, R40 ;  /* 0x0000002800287308 */ /* 0x000e260000002400 */
[----:B------:R-:W-:Y:S02]  /*ff70*/  FMNMX.FTZ R7, R77, R7, !PT ;  /* 0x000000074d077209 */ /* 0x000fe40007810000 */
[----:B------:R-:W-:Y:S02]  /*ff80*/  ISETP.GT.AND P4, PT, R81, 0x18, PT ;  /* 0x000000185100780c */ /* 0x000fe40003f84270 */
[----:B------:R-:W-:Y:S02]  /*ff90*/  FMNMX.FTZ R7, R36, R7, !PT ;  /* 0x0000000724077209 */ /* 0x000fe40007810000 */
[----:B------:R-:W-:-:S02]  /*ffa0*/  FSEL R38, R33, -INF , P4 ;  /* 0xff80000021267808 */ /* 0x000fc40002000000 */
[----:B------:R-:W-:-:S04]  /*ffb0*/  FMNMX.FTZ R7, R75, R7, !PT ;  /* 0x000000074b077209 */ /* 0x000fc80007810000 */
[----:B------:R-:W-:Y:S02]  /*ffc0*/  FMNMX.FTZ R7, R38, R7, !PT ;  /* 0x0000000726077209 */ /* 0x000fe40007810000 */
[----:B------:R-:W-:Y:S02]  /*ffd0*/  ISETP.GT.AND P3, PT, R81, 0x21, PT ;  /* 0x000000215100780c */ /* 0x000fe40003f64270 */
[----:B------:R-:W-:Y:S01]  /*ffe0*/  FMNMX.FTZ R7, R73, R7, !PT ;  /* 0x0000000749077209 */ /* 0x000fe20007810000 */
[----:B------:R-:W-:Y:S01]  /*fff0*/  FMUL.FTZ R48, R71, UR46 ;  /* 0x0000002e47307c20 */ /* 0x000fe20008410000 */
[----:B------:R-:W-:Y:S02]  /*10000*/  ISETP.GT.AND P4, PT, R81, 0x28, PT ;  /* 0x000000285100780c */ /* 0x000fe40003f84270 */
[----:B0-----:R-:W-:Y:S02]  /*10010*/  FSEL R71, R40, -INF , P3 ;  /* 0xff80000028477808 */ /* 0x001fe40001800000 */
[----:B------:R-:W-:-:S02]  /*10020*/  FMNMX.FTZ R7, R80, R7, !PT ;  /* 0x0000000750077209 */ /* 0x000fc40007810000 */
[----:B------:R-:W-:Y:S02]  /*10030*/  FSEL R26, R42, -INF , P4 ;  /* 0xff8000002a1a7808 */ /* 0x000fe40002000000 */
[----:B------:R-:W-:Y:S01]  /*10040*/  FMNMX.FTZ R7, R71, R7, !PT ;  /* 0x0000000747077209 */ /* 0x000fe20007810000 */
[----:B------:R-:W-:Y:S01]  /*10050*/  FMUL.FTZ R31, R55, UR46 ;  /* 0x0000002e371f7c20 */ /* 0x000fe20008410000 */
[----:B------:R-:W-:Y:S02]  /*10060*/  FMUL.FTZ R55, R57, UR46 ;  /* 0x0000002e39377c20 */ /* 0x000fe40008410000 */
[----:B------:R-:W-:Y:S02]  /*10070*/  FMNMX.FTZ R7, R26, R7, !PT ;  /* 0x000000071a077209 */ /* 0x000fe40007810000 */
[----:B------:R-:W-:Y:S02]  /*10080*/  ISETP.GT.AND P3, PT, R81, 0x31, PT ;  /* 0x000000315100780c */ /* 0x000fe40003f64270 */
[----:B------:R-:W-:Y:S01]  /*10090*/  FMNMX.FTZ R7, R69, R7, !PT ;  /* 0x0000000745077209 */ /* 0x000fe20007810000 */
[----:B------:R-:W0:Y:S01]  /*100a0*/  MUFU.TANH R55, R55 ;  /* 0x0000003700377308 */ /* 0x000e220000002400 */
[----:B------:R-:W-:-:S02]  /*100b0*/  ISETP.GT.AND P4, PT, R81, 0x38, PT ;  /* 0x000000385100780c */ /* 0x000fc40003f84270 */
[----:B------:R-:W-:Y:S02]  /*100c0*/  FSEL R67, R47, -INF , P3 ;  /* 0xff8000002f437808 */ /* 0x000fe40001800000 */
[----:B------:R-:W-:Y:S02]  /*100d0*/  FMNMX.FTZ R7, R28, R7, !PT ;  /* 0x000000071c077209 */ /* 0x000fe40007810000 */
[----:B------:R-:W-:Y:S02]  /*100e0*/  FSEL R65, R50, -INF , P4 ;  /* 0xff80000032417808 */ /* 0x000fe40002000000 */
[----:B------:R-:W-:Y:S02]  /*100f0*/  FMNMX.FTZ R7, R67, R7, !PT ;  /* 0x0000000743077209 */ /* 0x000fe40007810000 */
[----:B------:R-:W-:Y:S02]  /*10100*/  ISETP.GT.AND P2, PT, R81, 0x40, PT ;  /* 0x000000405100780c */ /* 0x000fe40003f44270 */
[----:B------:R-:W-:Y:S01]  /*10110*/  FMNMX.FTZ R7, R65, R7, !PT ;  /* 0x0000000741077209 */ /* 0x000fe20007810000 */
[----:B------:R-:W-:Y:S01]  /*10120*/  FMUL.FTZ R57, R62, UR46 ;  /* 0x0000002e3e397c20 */ /* 0x000fe20008410000 */
[----:B------:R-:W1:Y:S01]  /*10130*/  MUFU.TANH R60, R60 ;  /* 0x0000003c003c7308 */ /* 0x000e620000002400 */
[----:B------:R-:W-:-:S02]  /*10140*/  ISETP.GT.AND P3, PT, R81, 0x41, PT ;  /* 0x000000415100780c */ /* 0x000fc40003f64270 */
[----:B------:R-:W-:Y:S02]  /*10150*/  FSEL R62, R54, -INF , P2 ;  /* 0xff800000363e7808 */ /* 0x000fe40001000000 */
[----:B------:R-:W-:Y:S01]  /*10160*/  FMNMX.FTZ R7, R30, R7, !PT ;  /* 0x000000071e077209 */ /* 0x000fe20007810000 */
[----:B------:R-:W-:Y:S01]  /*10170*/  FMUL.FTZ R56, R63, UR46 ;  /* 0x0000002e3f387c20 */ /* 0x000fe20008410000 */
[----:B------:R-:W-:Y:S01]  /*10180*/  ISETP.GT.AND P4, PT, R81, 0x48, PT ;  /* 0x000000485100780c */ /* 0x000fe20003f84270 */
[----:B------:R-:W2:Y:S01]  /*10190*/  MUFU.TANH R61, R61 ;  /* 0x0000003d003d7308 */ /* 0x000ea20000002400 */
[----:B0-----:R-:W-:Y:S02]  /*101a0*/  FSEL R63, R55, -INF , P3 ;  /* 0xff800000373f7808 */ /* 0x001fe40001800000 */
[----:B------:R-:W-:Y:S02]  /*101b0*/  FMNMX.FTZ R7, R62, R7, !PT ;  /* 0x000000073e077209 */ /* 0x000fe40007810000 */
[----:B------:R-:W-:-:S02]  /*101c0*/  FSEL R58, R58, -INF , P4 ;  /* 0xff8000003a3a7808 */ /* 0x000fc40002000000 */
[----:B------:R-:W-:Y:S01]  /*101d0*/  FMNMX.FTZ R7, R63, R7, !PT ;  /* 0x000000073f077209 */ /* 0x000fe20007810000 */
[----:B------:R-:W0:Y:S01]  /*101e0*/  MUFU.TANH R64, R64 ;  /* 0x0000004000407308 */ /* 0x000e220000002400 */
[C---:B------:R-:W-:Y:S02]  /*101f0*/  ISETP.GT.AND P2, PT, R81.reuse, 0x50, PT ;  /* 0x000000505100780c */ /* 0x040fe40003f44270 */
[----:B------:R-:W-:Y:S02]  /*10200*/  FMNMX.FTZ R7, R58, R7, !PT ;  /* 0x000000073a077209 */ /* 0x000fe40007810000 */
[----:B------:R-:W-:Y:S02]  /*10210*/  ISETP.GT.AND P3, PT, R81, 0x51, PT ;  /* 0x000000515100780c */ /* 0x000fe40003f64270 */
[----:B-1----:R-:W-:Y:S01]  /*10220*/  FSEL R54, R60, -INF , P2 ;  /* 0xff8000003c367808 */ /* 0x002fe20001000000 */
[----:B------:R-:W1:Y:S01]  /*10230*/  MUFU.TANH R68, R68 ;  /* 0x0000004400447308 */ /* 0x000e620000002400 */
[----:B------:R-:W-:-:S02]  /*10240*/  FMNMX.FTZ R7, R59, R7, !PT ;  /* 0x000000073b077209 */ /* 0x000fc40007810000 */
[----:B------:R-:W-:Y:S02]  /*10250*/  ISETP.GT.AND P4, PT, R81, 0x58, PT ;  /* 0x000000585100780c */ /* 0x000fe40003f84270 */
[----:B--2---:R-:W-:Y:S02]  /*10260*/  FSEL R55, R61, -INF , P3 ;  /* 0xff8000003d377808 */ /* 0x004fe40001800000 */
[----:B------:R-:W-:Y:S01]  /*10270*/  FMNMX.FTZ R7, R54, R7, !PT ;  /* 0x0000000736077209 */ /* 0x000fe20007810000 */
[----:B------:R-:W2:Y:S01]  /*10280*/  MUFU.TANH R70, R70 ;  /* 0x0000004600467308 */ /* 0x000ea20000002400 */
[----:B0-----:R-:W-:Y:S02]  /*10290*/  FSEL R50, R64, -INF , P4 ;  /* 0xff80000040327808 */ /* 0x001fe40002000000 */
[----:B------:R-:W-:-:S05]  /*102a0*/  FMNMX.FTZ R7, R55, R7, !PT ;  /* 0x0000000737077209 */ /* 0x000fca0007810000 */
[----:B------:R-:W0:Y:S01]  /*102b0*/  MUFU.TANH R72, R72 ;  /* 0x0000004800487308 */ /* 0x000e220000002400 */
[C---:B------:R-:W-:Y:S02]  /*102c0*/  ISETP.GT.AND P2, PT, R81.reuse, 0x60, PT ;  /* 0x000000605100780c */ /* 0x040fe40003f44270 */
[----:B------:R-:W-:Y:S02]  /*102d0*/  FMNMX.FTZ R7, R50, R7, !PT ;  /* 0x0000000732077209 */ /* 0x000fe40007810000 */
[----:B------:R-:W-:Y:S02]  /*102e0*/  ISETP.GT.AND P3, PT, R81, 0x61, PT ;  /* 0x000000615100780c */ /* 0x000fe40003f64270 */
[----:B-1----:R-:W-:Y:S01]  /*102f0*/  FSEL R40, R68, -INF , P2 ;  /* 0xff80000044287808 */ /* 0x002fe20001000000 */
[----:B------:R-:W1:Y:S01]  /*10300*/  MUFU.TANH R76, R76 ;  /* 0x0000004c004c7308 */ /* 0x000e620000002400 */
[----:B------:R-:W-:Y:S02]  /*10310*/  FMNMX.FTZ R7, R51, R7, !PT ;  /* 0x0000000733077209 */ /* 0x000fe40007810000 */
[----:B------:R-:W-:-:S02]  /*10320*/  ISETP.GT.AND P4, PT, R81, 0x68, PT ;  /* 0x000000685100780c */ /* 0x000fc40003f84270 */
        /* <DEDUP_REMOVED lines=8> */
[C---:B------:R-:W-:Y:S02]  /*103b0*/  ISETP.GT.AND P3, PT, R81.reuse, 0x71, PT ;  /* 0x000000715100780c */ /* 0x040fe40003f64270 */
[----:B------:R-:W-:Y:S01]  /*103c0*/  ISETP.GT.AND P4, PT, R81, 0x78, PT ;  /* 0x000000785100780c */ /* 0x000fe20003f84270 */
[----:B------:R-:W3:Y:S01]  /*103d0*/  MUFU.TANH R144, R144 ;  /* 0x0000009000907308 */ /* 0x000ee20000002400 */
[----:B-1----:R-:W-:Y:S02]  /*103e0*/  FSEL R81, R76, -INF , P2 ;  /* 0xff8000004c517808 */ /* 0x002fe40001000000 */
[----:B------:R-:W-:-:S02]  /*103f0*/  FMNMX.FTZ R7, R45, R7, !PT ;  /* 0x000000072d077209 */ /* 0x000fc40007810000 */
[----:B--2---:R-:W-:Y:S02]  /*10400*/  FSEL R13, R10, -INF , P3 ;  /* 0xff8000000a0d7808 */ /* 0x004fe40001800000 */
[----:B------:R-:W-:Y:S01]  /*10410*/  FMNMX.FTZ R7, R81, R7, !PT ;  /* 0x0000000751077209 */ /* 0x000fe20007810000 */
[----:B------:R-:W1:Y:S01]  /*10420*/  MUFU.TANH R8, R8 ;  /* 0x0000000800087308 */ /* 0x000e620000002400 */
[----:B0-----:R-:W-:Y:S02]  /*10430*/  FSEL R10, R141, -INF , P4 ;  /* 0xff8000008d0a7808 */ /* 0x001fe40002000000 */
[----:B------:R-:W-:Y:S02]  /*10440*/  FMNMX.FTZ R7, R13, R7, !PT ;  /* 0x000000070d077209 */ /* 0x000fe40007810000 */
[----:B------:R-:W-:Y:S02]  /*10450*/  ISETP.GT.AND P3, PT, R44, 0x1, PT ;  /* 0x000000012c00780c */ /* 0x000fe40003f64270 */
[----:B------:R-:W-:-:S02]  /*10460*/  FMNMX.FTZ R7, R10, R7, !PT ;  /* 0x000000070a077209 */ /* 0x000fc40007810000 */
[----:B---3--:R-:W-:Y:S02]  /*10470*/  FSEL R33, R144, -INF , P3 ;  /* 0xff80000090217808 */ /* 0x008fe40001800000 */
[----:B------:R-:W-:Y:S02]  /*10480*/  ISETP.GT.AND P3, PT, R44, 0x11, PT ;  /* 0x000000112c00780c */ /* 0x000fe40003f64270 */
[----:B------:R-:W-:Y:S02]  /*10490*/  FMNMX.FTZ R7, R11, R7, !PT ;  /* 0x000000070b077209 */ /* 0x000fe40007810000 */
[----:B-1----:R-:W-:-:S03]  /*104a0*/  FSEL R37, R8, -INF , P3 ;  /* 0xff80000008257808 */ /* 0x002fc60001800000 */
[----:B------:R-:W0:Y:S01]  /*104b0*/  SHFL.BFLY PT, R8, R7, 0x2, 0x1f ;  /* 0x0c401f0007087f89 */ /* 0x000e2200000e0000 */
[----:B------:R-:W1:Y:S01]  /*104c0*/  MUFU.TANH R145, R145 ;  /* 0x0000009100917308 */ /* 0x000e620000002400 */
[----:B------:R-:W-:-:S07]  /*104d0*/  FMUL.FTZ R39, R39, UR46 ;  /* 0x0000002e27277c20 */ /* 0x000fce0008410000 */
[----:B------:R-:W2:Y:S08]  /*104e0*/  MUFU.TANH R142, R142 ;  /* 0x0000008e008e7308 */ /* 0x000eb00000002400 */
[----:B------:R-:W3:Y:S01]  /*104f0*/  MUFU.TANH R12, R12 ;  /* 0x0000000c000c7308 */ /* 0x000ee20000002400 */
[----:B0-----:R-:W-:-:S07]  /*10500*/  FMNMX.FTZ R7, R7, R8, !PT ;  /* 0x0000000807077209 */ /* 0x001fce0007810000 */
[----:B------:R-:W0:Y:S01]  /*10510*/  MUFU.TANH R14, R14 ;  /* 0x0000000e000e7308 */ /* 0x000e220000002400 */
[C---:B------:R-:W-:Y:S01]  /*10520*/  ISETP.GT.AND P2, PT, R44.reuse, RZ, PT ;  /* 0x000000ff2c00720c */ /* 0x040fe20003f44270 */
[----:B------:R-:W4:Y:S01]  /*10530*/  SHFL.BFLY PT, R8, R7, 0x1, 0x1f ;  /* 0x0c201f0007087f89 */ /* 0x000f2200000e0000 */
[----:B------:R-:W-:-:S05]  /*10540*/  ISETP.GT.AND P4, PT, R44, 0x8, PT ;  /* 0x000000082c00780c */ /* 0x000fca0003f84270 */
[----:B------:R-:W5:Y:S01]  /*10550*/  MUFU.TANH R39, R39 ;  /* 0x0000002700277308 */ /* 0x000f620000002400 */
[----:B-1----:R-:W-:-:S07]  /*10560*/  FSEL R78, R145, -INF , P2 ;  /* 0xff800000914e7808 */ /* 0x002fce0001000000 */
[----:B------:R-:W1:Y:S01]  /*10570*/  MUFU.TANH R15, R15 ;  /* 0x0000000f000f7308 */ /* 0x000e620000002400 */
[----:B--2---:R-:W-:-:S07]  /*10580*/  FSEL R76, R142, -INF , P4 ;  /* 0xff8000008e4c7808 */ /* 0x004fce0002000000 */
[----:B------:R-:W2:Y:S08]  /*10590*/  MUFU.TANH R25, R25 ;  /* 0x0000001900197308 */ /* 0x000eb00000002400 */
[----:B------:R-:W4:Y:S01]  /*105a0*/  MUFU.TANH R20, R20 ;  /* 0x0000001400147308 */ /* 0x000f220000002400 */
[C---:B------:R-:W-:Y:S02]  /*105b0*/  ISETP.GT.AND P2, PT, R44.reuse, 0x10, PT ;  /* 0x000000102c00780c */ /* 0x040fe40003f44270 */
[----:B------:R-:W-:-:S05]  /*105c0*/  ISETP.GT.AND P4, PT, R44, 0x18, PT ;  /* 0x000000182c00780c */ /* 0x000fca0003f84270 */
[----:B------:R-:W4:Y:S01]  /*105d0*/  MUFU.TANH R27, R27 ;  /* 0x0000001b001b7308 */ /* 0x000f220000002400 */
[----:B---3--:R-:W-:-:S07]  /*105e0*/  FSEL R74, R12, -INF , P2 ;  /* 0xff8000000c4a7808 */ /* 0x008fce0001000000 */
[----:B------:R-:W3:Y:S01]  /*105f0*/  MUFU.TANH R21, R21 ;  /* 0x0000001500157308 */ /* 0x000ee20000002400 */
[----:B0-----:R-:W-:-:S07]  /*10600*/  FSEL R72, R14, -INF , P4 ;  /* 0xff8000000e487808 */ /* 0x001fce0002000000 */
[----:B------:R-:W0:Y:S08]  /*10610*/  MUFU.TANH R29, R29 ;  /* 0x0000001d001d7308 */ /* 0x000e300000002400 */
[----:B------:R-:W0:Y:S01]  /*10620*/  MUFU.TANH R24, R24 ;  /* 0x0000001800187308 */ /* 0x000e220000002400 */
[C---:B------:R-:W-:Y:S02]  /*10630*/  ISETP.GT.AND P1, PT, R44.reuse, 0x19, PT ;  /* 0x000000192c00780c */ /* 0x040fe40003f24270 */
[----:B------:R-:W-:-:S02]  /*10640*/  ISETP.GT.AND P2, PT, R44, 0x20, PT ;  /* 0x000000202c00780c */ /* 0x000fc40003f44270 */
[----:B------:R-:W-:-:S03]  /*10650*/  ISETP.GT.AND P3, PT, R44, 0x21, PT ;  /* 0x000000212c00780c */ /* 0x000fc60003f64270 */
[----:B------:R-:W0:Y:S01]  /*10660*/  MUFU.TANH R31, R31 ;  /* 0x0000001f001f7308 */ /* 0x000e220000002400 */
[----:B------:R-:W-:-:S07]  /*10670*/  ISETP.GT.AND P4, PT, R44, 0x28, PT ;  /* 0x000000282c00780c */ /* 0x000fce0003f84270 */
[----:B------:R-:W0:Y:S01]  /*10680*/  MUFU.TANH R32, R32 ;  /* 0x0000002000207308 */ /* 0x000e220000002400 */
[----:B-----5:R-:W-:-:S07]  /*10690*/  FSEL R39, R39, -INF , P1 ;  /* 0xff80000027277808 */ /* 0x020fce0000800000 */
[----:B------:R-:W5:Y:S01]  /*106a0*/  MUFU.TANH R34, R34 ;  /* 0x0000002200227308 */ /* 0x000f620000002400 */
[----:B-1----:R-:W-:-:S07]  /*106b0*/  FSEL R70, R15, -INF , P2 ;  /* 0xff8000000f467808 */ /* 0x002fce0001000000 */
[----:B------:R-:W1:Y:S01]  /*106c0*/  MUFU.TANH R57, R57 ;  /* 0x0000003900397308 */ /* 0x000e620000002400 */
[----:B--2---:R-:W-:Y:S02]  /*106d0*/  FSEL R25, R25, -INF , P3 ;  /* 0xff80000019197808 */ /* 0x004fe40001800000 */
[----:B----4-:R-:W-:Y:S02]  /*106e0*/  FSEL R68, R20, -INF , P4 ;  /* 0xff80000014447808 */ /* 0x010fe40002000000 */
[----:B------:R-:W-:-:S03]  /*106f0*/  ISETP.GT.AND P1, PT, R44, 0x29, PT ;  /* 0x000000292c00780c */ /* 0x000fc60003f24270 */
[----:B------:R-:W2:Y:S01]  /*10700*/  MUFU.TANH R56, R56 ;  /* 0x0000003800387308 */ /* 0x000ea20000002400 */
[C---:B------:R-:W-:Y:S02]  /*10710*/  ISETP.GT.AND P2, PT, R44.reuse, 0x30, PT ;  /* 0x000000302c00780c */ /* 0x040fe40003f44270 */
[C---:B------:R-:W-:Y:S02]  /*10720*/  ISETP.GT.AND P3, PT, R44.reuse, 0x31, PT ;  /* 0x000000312c00780c */ /* 0x040fe40003f64270 */
[----:B------:R-:W-:-:S03]  /*10730*/  ISETP.GT.AND P4, PT, R44, 0x38, PT ;  /* 0x000000382c00780c */ /* 0x000fc60003f84270 */
[----:B------:R-:W4:Y:S01]  /*10740*/  MUFU.TANH R53, R53 ;  /* 0x0000003500357308 */ /* 0x000f220000002400 */
[----:B------:R-:W-:-:S07]  /*10750*/  FSEL R27, R27, -INF , P1 ;  /* 0xff8000001b1b7808 */ /* 0x000fce0000800000 */
[----:B------:R-:W4:Y:S01]  /*10760*/  MUFU.TANH R52, R52 ;  /* 0x0000003400347308 */ /* 0x000f220000002400 */
[----:B---3--:R-:W-:-:S07]  /*10770*/  FSEL R66, R21, -INF , P2 ;  /* 0xff80000015427808 */ /* 0x008fce0001000000 */
[----:B------:R-:W3:Y:S01]  /*10780*/  MUFU.TANH R49, R49 ;  /* 0x0000003100317308 */ /* 0x000ee20000002400 */
[----:B0-----:R-:W-:Y:S02]  /*10790*/  FSEL R29, R29, -INF , P3 ;  /* 0xff8000001d1d7808 */ /* 0x001fe40001800000 */
[----:B------:R-:W-:Y:S02]  /*107a0*/  FSEL R64, R24, -INF , P4 ;  /* 0xff80000018407808 */ /* 0x000fe40002000000 */
[----:B------:R-:W-:-:S03]  /*107b0*/  ISETP.GT.AND P1, PT, R44, 0x39, PT ;  /* 0x000000392c00780c */ /* 0x000fc60003f24270 */
[----:B------:R-:W0:Y:S01]  /*107c0*/  MUFU.TANH R48, R48 ;  /* 0x0000003000307308 */ /* 0x000e220000002400 */
[C---:B------:R-:W-:Y:S02]  /*107d0*/  ISETP.GT.AND P2, PT, R44.reuse, 0x40, PT ;  /* 0x000000402c00780c */ /* 0x040fe40003f44270 */
[C---:B------:R-:W-:Y:S02]  /*107e0*/  ISETP.GT.AND P3, PT, R44.reuse, 0x41, PT ;  /* 0x000000412c00780c */ /* 0x040fe40003f64270 */
[----:B------:R-:W-:-:S03]  /*107f0*/  ISETP.GT.AND P4, PT, R44, 0x48, PT ;  /* 0x000000482c00780c */ /* 0x000fc60003f84270 */
[----:B------:R-:W0:Y:S01]  /*10800*/  MUFU.TANH R46, R46 ;  /* 0x0000002e002e7308 */ /* 0x000e220000002400 */
[----:B------:R-:W-:-:S07]  /*10810*/  FMNMX.FTZ R7, R7, R8, !PT ;  /* 0x0000000807077209 */ /* 0x000fce0007810000 */
[----:B------:R-:W0:Y:S01]  /*10820*/  MUFU.TANH R41, R41 ;  /* 0x0000002900297308 */ /* 0x000e220000002400 */
[----:B------:R-:W-:-:S07]  /*10830*/  FSEL R31, R31, -INF , P1 ;  /* 0xff8000001f1f7808 */ /* 0x000fce0000800000 */
[----:B------:R-:W0:Y:S01]  /*10840*/  MUFU.TANH R43, R143 ;  /* 0x0000008f002b7308 */ /* 0x000e220000002400 */
[----:B------:R-:W-:Y:S01]  /*10850*/  FSEL R61, R32, -INF , P2 ;  /* 0xff800000203d7808 */ /* 0x000fe20001000000 */
[----:B------:R-:W-:Y:S01]  /*10860*/  UMOV UR47, UR44 ;  /* 0x0000002c002f7c82 */ /* 0x000fe20008000000 */
[----:B-----5:R-:W-:Y:S02]  /*10870*/  FSEL R60, R34, -INF , P3 ;  /* 0xff800000223c7808 */ /* 0x020fe40001800000 */
[----:B-1----:R-:W-:Y:S02]  /*10880*/  FSEL R57, R57, -INF , P4 ;  /* 0xff80000039397808 */ /* 0x002fe40002000000 */
[C---:B------:R-:W-:Y:S02]  /*10890*/  ISETP.GT.AND P1, PT, R44.reuse, 0x49, PT ;  /* 0x000000492c00780c */ /* 0x040fe40003f24270 */
[C---:B------:R-:W-:Y:S02]  /*108a0*/  ISETP.GT.AND P2, PT, R44.reuse, 0x50, PT ;  /* 0x000000502c00780c */ /* 0x040fe40003f44270 */
[----:B------:R-:W-:-:S02]  /*108b0*/  ISETP.GT.AND P3, PT, R44, 0x51, PT ;  /* 0x000000512c00780c */ /* 0x000fc40003f64270 */
[----:B------:R-:W-:Y:S01]  /*108c0*/  ISETP.GT.AND P4, PT, R44, 0x58, PT ;  /* 0x000000582c00780c */ /* 0x000fe20003f84270 */
[C---:B------:R-:W-:Y:S01]  /*108d0*/  FMUL.FTZ R8, R7.reuse, UR47 ;  /* 0x0000002f07087c20 */ /* 0x040fe20008410000 */
[----:B------:R-:W-:Y:S02]  /*108e0*/  FSETP.NEU.FTZ.AND P6, PT, R7, -INF , PT ;  /* 0xff8000000700780b */ /* 0x000fe40003fdd000 */
[----:B--2---:R-:W-:Y:S02]  /*108f0*/  FSEL R56, R56, -INF , P1 ;  /* 0xff80000038387808 */ /* 0x004fe40000800000 */
[----:B----4-:R-:W-:Y:S02]  /*10900*/  FSEL R53, R53, -INF , P2 ;  /* 0xff80000035357808 */ /* 0x010fe40001000000 */
[----:B------:R-:W-:Y:S02]  /*10910*/  FSEL R52, R52, -INF , P3 ;  /* 0xff80000034347808 */ /* 0x000fe40001800000 */
[----:B---3--:R-:W-:-:S02]  /*10920*/  FSEL R49, R49, -INF , P4 ;  /* 0xff80000031317808 */ /* 0x008fc40002000000 */
[C---:B------:R-:W-:Y:S02]  /*10930*/  ISETP.GT.AND P1, PT, R44.reuse, 0x59, PT ;  /* 0x000000592c00780c */ /* 0x040fe40003f24270 */
[C---:B------:R-:W-:Y:S02]  /*10940*/  ISETP.GT.AND P2, PT, R44.reuse, 0x60, PT ;  /* 0x000000602c00780c */ /* 0x040fe40003f44270 */
[C---:B------:R-:W-:Y:S02]  /*10950*/  ISETP.GT.AND P3, PT, R44.reuse, 0x61, PT ;  /* 0x000000612c00780c */ /* 0x040fe40003f64270 */
[----:B------:R-:W-:Y:S01]  /*10960*/  ISETP.GT.AND P4, PT, R44, 0x68, PT ;  /* 0x000000682c00780c */ /* 0x000fe20003f84270 */
[----:B------:R-:W-:Y:S01]  /*10970*/  FMUL.FTZ R79, R79, UR46 ;  /* 0x0000002e4f4f7c20 */ /* 0x000fe20008410000 */
[----:B------:R-:W-:Y:S02]  /*10980*/  FSEL R12, R7, RZ, P6 ;  /* 0x000000ff070c7208 */ /* 0x000fe40003000000 */
[----:B------:R-:W-:-:S02]  /*10990*/  FSEL R8, R8, RZ, P6 ;  /* 0x000000ff08087208 */ /* 0x000fc40003000000 */
[----:B0-----:R-:W-:Y:S02]  /*109a0*/  FSEL R48, R48, -INF , P1 ;  /* 0xff80000030307808 */ /* 0x001fe40000800000 */
[----:B------:R-:W-:Y:S02]  /*109b0*/  FSEL R46, R46, -INF , P2 ;  /* 0xff8000002e2e7808 */ /* 0x000fe40001000000 */
[----:B------:R-:W-:Y:S02]  /*109c0*/  FSEL R41, R41, -INF , P3 ;  /* 0xff80000029297808 */ /* 0x000fe40001800000 */
[----:B------:R-:W-:Y:S01]  /*109d0*/  FSEL R43, R43, -INF , P4 ;  /* 0xff8000002b2b7808 */ /* 0x000fe20002000000 */
[----:B------:R-:W-:Y:S01]  /*109e0*/  FADD.FTZ R12, -R12, R9 ;  /* 0x000000090c0c7221 */ /* 0x000fe20000010100 */
[C---:B------:R-:W-:Y:S02]  /*109f0*/  ISETP.GT.AND P1, PT, R44.reuse, 0x69, PT ;  /* 0x000000692c00780c */ /* 0x040fe40003f24270 */
[----:B------:R-:W-:-:S02]  /*10a00*/  ISETP.GT.AND P2, PT, R44, 0x70, PT ;  /* 0x000000702c00780c */ /* 0x000fc40003f44270 */
[C---:B------:R-:W-:Y:S02]  /*10a10*/  ISETP.GT.AND P3, PT, R44.reuse, 0x71, PT ;  /* 0x000000712c00780c */ /* 0x040fe40003f64270 */
[C---:B------:R-:W-:Y:S02]  /*10a20*/  ISETP.GT.AND P4, PT, R44.reuse, 0x78, PT ;  /* 0x000000782c00780c */ /* 0x040fe40003f84270 */
[----:B------:R-:W-:Y:S01]  /*10a30*/  ISETP.GT.AND P5, PT, R44, 0x79, PT ;  /* 0x000000792c00780c */ /* 0x000fe20003fa4270 */
[--C-:B------:R-:W-:Y:S01]  /*10a40*/  FFMA.FTZ R32, R140, UR47, -R8.reuse ;  /* 0x0000002f8c207c23 */ /* 0x100fe20008010808 */
[----:B------:R0:W1:Y:S01]  /*10a50*/  MUFU.TANH R44, R79 ;  /* 0x0000004f002c7308 */ /* 0x0000620000002400 */
        /* <DEDUP_REMOVED lines=8> */
[--C-:B0-----:R-:W-:Y:S01]  /*10ae0*/  FFMA.FTZ R79, R85, UR47, -R8.reuse ;  /* 0x0000002f554f7c23 */ /* 0x101fe20008010808 */
        /* <DEDUP_REMOVED lines=48> */
[----:B------:R-:W-:Y:S02]  /*10df0*/  FMUL.FTZ R20, R86, UR46 ;  /* 0x0000002e56147c20 */ /* 0x000fe40008410000 */
[----:B------:R-:W-:Y:S01]  /*10e00*/  FMNMX.FTZ R8, R48, R8, !PT ;  /* 0x0000000830087209 */ /* 0x000fe20007810000 */
[----:B------:R-:W-:-:S03]  /*10e10*/  FMUL.FTZ R21, R87, UR46 ;  /* 0x0000002e57157c20 */ /* 0x000fc60008410000 */
[----:B------:R-:W-:Y:S01]  /*10e20*/  FMNMX.FTZ R8, R46, R8, !PT ;  /* 0x000000082e087209 */ /* 0x000fe20007810000 */
[----:B------:R-:W2:Y:S03]  /*10e30*/  MUFU.TANH R15, R15 ;  /* 0x0000000f000f7308 */ /* 0x000ea60000002400 */
[----:B------:R-:W-:-:S05]  /*10e40*/  FMNMX.FTZ R8, R41, R8, !PT ;  /* 0x0000000829087209 */ /* 0x000fca0007810000 */
[----:B------:R-:W3:Y:S01]  /*10e50*/  MUFU.TANH R20, R20 ;  /* 0x0000001400147308 */ /* 0x000ee20000002400 */
[----:B-1----:R-:W-:Y:S02]  /*10e60*/  FSEL R44, R44, -INF , P1 ;  /* 0xff8000002c2c7808 */ /* 0x002fe40000800000 */
[----:B------:R-:W-:-:S05]  /*10e70*/  FMNMX.FTZ R8, R43, R8, !PT ;  /* 0x000000082b087209 */ /* 0x000fca0007810000 */
[----:B------:R-:W1:Y:S01]  /*10e80*/  MUFU.TANH R21, R21 ;  /* 0x0000001500157308 */ /* 0x000e620000002400 */
[----:B0-----:R-:W-:Y:S02]  /*10e90*/  FSEL R14, R14, -INF , P2 ;  /* 0xff8000000e0e7808 */ /* 0x001fe40001000000 */
[----:B------:R-:W-:Y:S02]  /*10ea0*/  FMNMX.FTZ R8, R44, R8, !PT ;  /* 0x000000082c087209 */ /* 0x000fe40007810000 */
[----:B--2---:R-:W-:Y:S02]  /*10eb0*/  FSEL R15, R15, -INF , P3 ;  /* 0xff8000000f0f7808 */ /* 0x004fe40001800000 */
[----:B------:R-:W-:Y:S02]  /*10ec0*/  FMNMX.FTZ R8, R14, R8, !PT ;  /* 0x000000080e087209 */ /* 0x000fe40007810000 */
[----:B---3--:R-:W-:Y:S02]  /*10ed0*/  FSEL R20, R20, -INF , P4 ;  /* 0xff80000014147808 */ /* 0x008fe40002000000 */
[----:B------:R-:W-:-:S04]  /*10ee0*/  FMNMX.FTZ R8, R15, R8, !PT ;  /* 0x000000080f087209 */ /* 0x000fc80007810000 */
[----:B------:R-:W-:Y:S02]  /*10ef0*/  FMNMX.FTZ R8, R20, R8, !PT ;  /* 0x0000000814087209 */ /* 0x000fe40007810000 */
[----:B-1----:R-:W-:-:S04]  /*10f00*/  FSEL R21, R21, -INF , P5 ;  /* 0xff80000015157808 */ /* 0x002fc80002800000 */
[----:B------:R-:W-:-:S05]  /*10f10*/  FMNMX.FTZ R8, R21, R8, !PT ;  /* 0x0000000815087209 */ /* 0x000fca0007810000 */
[----:B------:R-:W0:Y:S02]  /*10f20*/  SHFL.BFLY PT, R13, R8, 0x2, 0x1f ;  /* 0x0c401f00080d7f89 */ /* 0x000e2400000e0000 */
[----:B0-----:R-:W-:-:S05]  /*10f30*/  FMNMX.FTZ R8, R8, R13, !PT ;  /* 0x0000000d08087209 */ /* 0x001fca0007810000 */
[----:B------:R-:W0:Y:S01]  /*10f40*/  SHFL.BFLY PT, R13, R8, 0x1, 0x1f ;  /* 0x0c201f00080d7f89 */ /* 0x000e2200000e0000 */
[----:B------:R-:W-:Y:S01]  /*10f50*/  FMUL.FTZ R12, R12, UR47 ;  /* 0x0000002f0c0c7c20 */ /* 0x000fe20008410000 */
[----:B------:R-:W-:Y:S01]  /*10f60*/  MUFU.EX2 R32, R32 ;  /* 0x0000002000207308 */ /* 0x000fe20000000800 */
[----:B0-----:R-:W-:-:S04]  /*10f70*/  FMNMX.FTZ R8, R8, R13, !PT ;  /* 0x0000000d08087209 */ /* 0x001fc80007810000 */
[C---:B------:R-:W-:Y:S01]  /*10f80*/  FSETP.NEU.FTZ.AND P1, PT, R8.reuse, -INF , PT ;  /* 0xff8000000800780b */ /* 0x040fe20003f3d000 */
[----:B------:R-:W-:-:S03]  /*10f90*/  FMUL.FTZ R80, R8, UR47 ;  /* 0x0000002f08507c20 */ /* 0x000fc60008410000 */
[----:B------:R-:W-:Y:S02]  /*10fa0*/  FSEL R13, R8, RZ, P1 ;  /* 0x000000ff080d7208 */ /* 0x000fe40000800000 */
[----:B------:R-:W-:-:S03]  /*10fb0*/  FSEL R80, R80, RZ, P1 ;  /* 0x000000ff50507208 */ /* 0x000fc60000800000 */
[----:B------:R-:W-:Y:S02]  /*10fc0*/  FADD.FTZ R13, -R13, R6 ;  /* 0x000000060d0d7221 */ /* 0x000fe40000010100 */
[--C-:B------:R-:W-:Y:S02]  /*10fd0*/  FFMA.FTZ R78, R78, UR47, -R80.reuse ;  /* 0x0000002f4e4e7c23 */ /* 0x100fe40008010850 */
[----:B------:R-:W-:Y:S01]  /*10fe0*/  FMUL.FTZ R13, R13, UR47 ;  /* 0x0000002f0d0d7c20 */ /* 0x000fe20008410000 */
[--C-:B------:R-:W-:Y:S01]  /*10ff0*/  FFMA.FTZ R33, R33, UR47, -R80.reuse ;  /* 0x0000002f21217c23 */ /* 0x100fe20008010850 */
[----:B------:R-:W0:Y:S01]  /*11000*/  MUFU.EX2 R12, R12 ;  /* 0x0000000c000c7308 */ /* 0x000e220000000800 */
[--C-:B------:R-:W-:Y:S01]  /*11010*/  FFMA.FTZ R76, R76, UR47, -R80.reuse ;  /* 0x0000002f4c4c7c23 */ /* 0x100fe20008010850 */
[--C-:B------:R-:W-:Y:S01]  /*11020*/  FFMA.FTZ R35, R35, UR47, -R80.reuse ;  /* 0x0000002f23237c23 */ /* 0x100fe20008010850 */
[----:B------:R-:W-:-:S05]  /*11030*/  FFMA.FTZ R74, R74, UR47, -R80 ;  /* 0x0000002f4a4a7c23 */ /* 0x000fca0008010850 */
[----:B------:R-:W-:Y:S01]  /*11040*/  MUFU.EX2 R78, R78 ;  /* 0x0000004e004e7308 */ /* 0x000fe20000000800 */
[--C-:B------:R-:W-:Y:S01]  /*11050*/  FFMA.FTZ R37, R37, UR47, -R80.reuse ;  /* 0x0000002f25257c23 */ /* 0x100fe20008010850 */
[--C-:B------:R-:W-:Y:S01]  /*11060*/  FFMA.FTZ R72, R72, UR47, -R80.reuse ;  /* 0x0000002f48487c23 */ /* 0x100fe20008010850 */
[----:B------:R-:W-:-:S05]  /*11070*/  FFMA.FTZ R39, R39, UR47, -R80 ;  /* 0x0000002f27277c23 */ /* 0x000fca0008010850 */
[----:B------:R-:W1:Y:S01]  /*11080*/  MUFU.EX2 R13, R13 ;  /* 0x0000000d000d7308 */ /* 0x000e620000000800 */
[--C-:B------:R-:W-:Y:S01]  /*11090*/  FFMA.FTZ R70, R70, UR47, -R80.reuse ;  /* 0x0000002f46467c23 */ /* 0x100fe20008010850 */
[--C-:B------:R-:W-:Y:S01]  /*110a0*/  FFMA.FTZ R25, R25, UR47, -R80.reuse ;  /* 0x0000002f19197c23 */ /* 0x100fe20008010850 */
[--C-:B------:R-:W-:Y:S01]  /*110b0*/  FFMA.FTZ R68, R68, UR47, -R80.reuse ;  /* 0x0000002f44447c23 */ /* 0x100fe20008010850 */
[--C-:B------:R-:W-:Y:S01]  /*110c0*/  FFMA.FTZ R27, R27, UR47, -R80.reuse ;  /* 0x0000002f1b1b7c23 */ /* 0x100fe20008010850 */
[--C-:B------:R-:W-:Y:S01]  /*110d0*/  FFMA.FTZ R66, R66, UR47, -R80.reuse ;  /* 0x0000002f42427c23 */ /* 0x100fe20008010850 */
[--C-:B------:R-:W-:Y:S02]  /*110e0*/  FFMA.FTZ R29, R29, UR47, -R80.reuse ;  /* 0x0000002f1d1d7c23 */ /* 0x100fe40008010850 */
[----:B------:R-:W2:Y:S01]  /*110f0*/  MUFU.EX2 R79, R79 ;  /* 0x0000004f004f7308 */ /* 0x000ea20000000800 */
[--C-:B------:R-:W-:Y:S01]  /*11100*/  FFMA.FTZ R64, R64, UR47, -R80.reuse ;  /* 0x0000002f40407c23 */ /* 0x100fe20008010850 */
[--C-:B------:R-:W-:Y:S01]  /*11110*/  FFMA.FTZ R31, R31, UR47, -R80.reuse ;  /* 0x0000002f1f1f7c23 */ /* 0x100fe20008010850 */
[--C-:B------:R-:W-:Y:S01]  /*11120*/  FFMA.FTZ R61, R61, UR47, -R80.reuse ;  /* 0x0000002f3d3d7c23 */ /* 0x100fe20008010850 */
[--C-:B------:R-:W-:Y:S01]  /*11130*/  FFMA.FTZ R60, R60, UR47, -R80.reuse ;  /* 0x0000002f3c3c7c23 */ /* 0x100fe20008010850 */
[--C-:B------:R-:W-:Y:S01]  /*11140*/  FFMA.FTZ R57, R57, UR47, -R80.reuse ;  /* 0x0000002f39397c23 */ /* 0x100fe20008010850 */
[--C-:B------:R-:W-:Y:S01]  /*11150*/  FFMA.FTZ R56, R56, UR47, -R80.reuse ;  /* 0x0000002f38387c23 */ /* 0x100fe20008010850 */
[--C-:B------:R-:W-:Y:S01]  /*11160*/  FFMA.FTZ R53, R53, UR47, -R80.reuse ;  /* 0x0000002f35357c23 */ /* 0x100fe20008010850 */
[----:B------:R-:W3:Y:S01]  /*11170*/  MUFU.EX2 R33, R33 ;  /* 0x0000002100217308 */ /* 0x000ee20000000800 */
        /* <DEDUP_REMOVED lines=11> */
[----:B------:R-:W-:Y:S01]  /*11230*/  LEA R80, R19, R2, 0x3 ;  /* 0x0000000213507211 */ /* 0x000fe200078e18ff */
[----:B------:R-:W4:Y:S04]  /*11240*/  MUFU.EX2 R34, R34 ;  /* 0x0000002200227308 */ /* 0x000f280000000800 */
[----:B------:R-:W-:-:S04]  /*11250*/  VIADD R80, R80, 0x2d840 ;  /* 0x0002d84050507836 */ /* 0x000fc80000000000 */
[----:B------:R-:W5:Y:S01]  /*11260*/  MUFU.EX2 R76, R76 ;  /* 0x0000004c004c7308 */ /* 0x000f620000000800 */
[----:B0-----:R-:W-:-:S07]  /*11270*/  FFMA.FTZ R3, R12, R3, R32 ;  /* 0x000000030c037223 */ /* 0x001fce0000010020 */
[----:B------:R0:W-:Y:S01]  /*11280*/  MUFU.EX2 R6, R81 ;  /* 0x0000005100067308 */ /* 0x0001e20000000800 */
[----:B-1----:R-:W-:-:S07]  /*11290*/  FFMA.FTZ R0, R13, R0, R78 ;  /* 0x000000000d007223 */ /* 0x002fce000001004e */
[----:B------:R-:W1:Y:S01]  /*112a0*/  MUFU.EX2 R77, R77 ;  /* 0x0000004d004d7308 */ /* 0x000e620000000800 */
[----:B0-----:R-:W-:-:S07]  /*112b0*/  IMAD.U32 R81, RZ, RZ, UR40 ;  /* 0x00000028ff517e24 */ /* 0x001fce000f8e00ff */
[----:B------:R-:W0:Y:S01]  /*112c0*/  MUFU.EX2 R35, R35 ;  /* 0x0000002300237308 */ /* 0x000e220000000800 */
[----:B------:R-:W-:Y:S01]  /*112d0*/  PRMT R80, R81, 0x654, R80 ;  /* 0x0000065451507816 */ /* 0x000fe20000000050 */
[----:B--2---:R-:W-:-:S03]  /*112e0*/  FADD.FTZ R3, R79, R3 ;  /* 0x000000034f037221 */ /* 0x004fc60000010000 */
[----:B------:R3:W-:Y:S03]  /*112f0*/  SYNCS.ARRIVE.TRANS64.RED.A1T0 RZ, [R80+URZ], RZ ;  /* 0x000000ff50ff79a7 */ /* 0x0007e6000810043f */
[----:B------:R-:W2:Y:S08]  /*11300*/  MUFU.EX2 R36, R36 ;  /* 0x0000002400247308 */ /* 0x000eb00000000800 */
[----:B------:R-:W2:Y:S01]  /*11310*/  MUFU.EX2 R74, R74 ;  /* 0x0000004a004a7308 */ /* 0x000ea20000000800 */
[----:B---3--:R-:W-:Y:S01]  /*11320*/  FADD.FTZ R80, R33, R0 ;  /* 0x0000000021507221 */ /* 0x008fe20000010000 */
[----:B----4-:R-:W-:-:S06]  /*11330*/  FADD.FTZ R0, R34, R3 ;  /* 0x0000000322007221 */ /* 0x010fcc0000010000 */
[----:B------:R-:W3:Y:S01]  /*11340*/  MUFU.EX2 R75, R75 ;  /* 0x0000004b004b7308 */ /* 0x000ee20000000800 */
[----:B-----5:R-:W-:-:S07]  /*11350*/  FADD.FTZ R3, R76, R80 ;  /* 0x000000504c037221 */ /* 0x020fce0000010000 */
[----:B------:R-:W4:Y:S01]  /*11360*/  MUFU.EX2 R37, R37 ;  /* 0x0000002500257308 */ /* 0x000f220000000800 */
[----:B-1----:R-:W-:Y:S01]  /*11370*/  FADD.FTZ R0, R77, R0 ;  /* 0x000000004d007221 */ /* 0x002fe20000010000 */
[----:B0-----:R-:W-:-:S06]  /*11380*/  FADD.FTZ R3, R35, R3 ;  /* 0x0000000323037221 */ /* 0x001fcc0000010000 */
[----:B------:R-:W0:Y:S08]  /*11390*/  MUFU.EX2 R38, R38 ;  /* 0x0000002600267308 */ /* 0x000e300000000800 */
[----:B------:R-:W1:Y:S01]  /*113a0*/  MUFU.EX2 R72, R72 ;  /* 0x0000004800487308 */ /* 0x000e620000000800 */
[----:B--2---:R-:W-:Y:S01]  /*113b0*/  FADD.FTZ R0, R36, R0 ;  /* 0x0000000024007221 */ /* 0x004fe20000010000 */
[----:B------:R-:W-:-:S06]  /*113c0*/  FADD.FTZ R3, R74, R3 ;  /* 0x000000034a037221 */ /* 0x000fcc0000010000 */
[----:B------:R-:W2:Y:S08]  /*113d0*/  MUFU.EX2 R73, R73 ;  /* 0x0000004900497308 */ /* 0x000eb00000000800 */
[----:B------:R-:W5:Y:S01]  /*113e0*/  MUFU.EX2 R39, R39 ;  /* 0x0000002700277308 */ /* 0x000f620000000800 */
[----:B---3--:R-:W-:Y:S01]  /*113f0*/  FADD.FTZ R0, R75, R0 ;  /* 0x000000004b007221 */ /* 0x008fe20000010000 */
[----:B----4-:R-:W-:-:S06]  /*11400*/  FADD.FTZ R3, R37, R3 ;  /* 0x0000000325037221 */ /* 0x010fcc0000010000 */
[----:B------:R-:W3:Y:S08]  /*11410*/  MUFU.EX2 R24, R24 ;  /* 0x0000001800187308 */ /* 0x000ef00000000800 */
[----:B------:R-:W4:Y:S01]  /*11420*/  MUFU.EX2 R70, R70 ;  /* 0x0000004600467308 */ /* 0x000f220000000800 */
[----:B0-----:R-:W-:Y:S01]  /*11430*/  FADD.FTZ R0, R38, R0 ;  /* 0x0000000026007221 */ /* 0x001fe20000010000 */
[----:B-1----:R-:W-:-:S06]  /*11440*/  FADD.FTZ R3, R72, R3 ;  /* 0x0000000348037221 */ /* 0x002fcc0000010000 */
[----:B------:R-:W0:Y:S08]  /*11450*/  MUFU.EX2 R71, R71 ;  /* 0x0000004700477308 */ /* 0x000e300000000800 */
[----:B------:R-:W1:Y:S01]  /*11460*/  MUFU.EX2 R25, R25 ;  /* 0x0000001900197308 */ /* 0x000e620000000800 */
[----:B--2---:R-:W-:Y:S01]  /*11470*/  FADD.FTZ R0, R73, R0 ;  /* 0x0000000049007221 */ /* 0x004fe20000010000 */
[----:B-----5:R-:W-:-:S06]  /*11480*/  FADD.FTZ R3, R39, R3 ;  /* 0x0000000327037221 */ /* 0x020fcc0000010000 */
        /* <DEDUP_REMOVED lines=72> */
[----:B------:R-:W2:Y:S01]  /*11910*/  MUFU.EX2 R14, R14 ;  /* 0x0000000e000e7308 */ /* 0x000ea20000000800 */
        /* <DEDUP_REMOVED lines=8> */
[----:B------:R-:W-:Y:S01]  /*119a0*/  FADD.FTZ R0, R6, R0 ;  /* 0x0000000006007221 */ /* 0x000fe20000010000 */
[----:B--2---:R-:W-:-:S06]  /*119b0*/  FADD.FTZ R3, R14, R3 ;  /* 0x000000030e037221 */ /* 0x004fcc0000010000 */
[----:B------:R-:W2:Y:S08]  /*119c0*/  MUFU.EX2 R11, R11 ;  /* 0x0000000b000b7308 */ /* 0x000eb00000000800 */
[----:B------:R-:W5:Y:S01]  /*119d0*/  MUFU.EX2 R21, R21 ;  /* 0x0000001500157308 */ /* 0x000f620000000800 */
[----:B---3--:R-:W-:Y:S01]  /*119e0*/  FADD.FTZ R0, R9, R0 ;  /* 0x0000000009007221 */ /* 0x008fe20000010000 */
[----:B----4-:R-:W-:-:S03]  /*119f0*/  FADD.FTZ R3, R15, R3 ;  /* 0x000000030f037221 */ /* 0x010fc60000010000 */
[----:B0-----:R-:W-:Y:S01]  /*11a00*/  FADD.FTZ R0, R10, R0 ;  /* 0x000000000a007221 */ /* 0x001fe20000010000 */
[----:B-1----:R-:W-:-:S03]  /*11a10*/  FADD.FTZ R80, R20, R3 ;  /* 0x0000000314507221 */ /* 0x002fc60000010000 */
[----:B--2---:R-:W-:Y:S01]  /*11a20*/  FADD.FTZ R3, R11, R0 ;  /* 0x000000000b037221 */ /* 0x004fe20000010000 */
[----:B-----5:R-:W-:Y:S01]  /*11a30*/  FADD.FTZ R0, R21, R80 ;  /* 0x0000005015007221 */ /* 0x020fe20000010000 */
[----:B------:R-:W-:Y:S06]  /*11a40*/  @!P0 BRA `(.L_x_12476) ;  /* 0x0000000000048947 */ /* 0x000fec0003800000 */
[----:B------:R-:W-:Y:S01]  /*11a50*/  BPT.TRAP 0x1 ;  /* 0x000000040000795c */ /* 0x000fe20000300000 */
.L_x_12476:
[----:B------:R-:W2:Y:S04]  /*11a60*/  LDL R84, [R1+0x80] ;  /* 0x0000800001547983 */ /* 0x000ea80000100800 */
[----:B------:R-:W3:Y:S04]  /*11a70*/  LDL R82, [R1+0xc] ;  /* 0x00000c0001527983 */ /* 0x000ee80000100800 */
[----:B------:R-:W4:Y:S04]  /*11a80*/  LDL R81, [R1+0x8] ;  /* 0x0000080001517983 */ /* 0x000f280000100800 */
[----:B------:R-:W5:Y:S01]  /*11a90*/  LDL R83, [R1+0x84] ;  /* 0x0000840001537983 */ /* 0x000f620000100800 */
[----:B------:R-:W-:-:S02]  /*11aa0*/  IMAD R5, R5, 0x8, R2 ;  /* 0x0000000805057824 */ /* 0x000fc400078e0202 */
[----:B------:R-:W-:Y:S02]  /*11ab0*/  IMAD.U32 R80, RZ, RZ, UR40 ;  /* 0x00000028ff507e24 */ /* 0x000fe4000f8e00ff */
        /* <DEDUP_REMOVED lines=15> */
[----:B------:R1:W-:Y:S01]  /*11bb0*/  STSM.16.M88.4 [R157+0x21800], R32 ;  /* 0x021800209d007844 */ /* 0x0003e20000000200 */
[----:B------:R-:W-:Y:S02]  /*11bc0*/  F2FP.F16.F32.PACK_AB R28, R67, R28 ;  /* 0x0000001c431c723e */ /* 0x000fe400000000ff */
[----:B------:R-:W-:Y:S02]  /*11bd0*/  F2FP.F16.F32.PACK_AB R29, R29, R66 ;  /* 0x000000421d1d723e */ /* 0x000fe400000000ff */
[----:B------:R-:W-:Y:S02]  /*11be0*/  F2FP.F16.F32.PACK_AB R30, R30, R65 ;  /* 0x000000411e1e723e */ /* 0x000fe400000000ff */
[----:B------:R-:W-:Y:S02]  /*11bf0*/  F2FP.F16.F32.PACK_AB R31, R31, R64 ;  /* 0x000000401f1f723e */ /* 0x000fe400000000ff */
[----:B------:R-:W-:-:S02]  /*11c00*/  F2FP.F16.F32.PACK_AB R40, R47, R40 ;  /* 0x000000282f28723e */ /* 0x000fc400000000ff */
[----:B------:R-:W-:Y:S02]  /*11c10*/  F2FP.F16.F32.PACK_AB R41, R41, R46 ;  /* 0x0000002e2929723e */ /* 0x000fe400000000ff */
[----:B------:R-:W-:Y:S02]  /*11c20*/  F2FP.F16.F32.PACK_AB R42, R45, R42 ;  /* 0x0000002a2d2a723e */ /* 0x000fe400000000ff */
[----:B-1----:R-:W-:Y:S02]  /*11c30*/  F2FP.F16.F32.PACK_AB R32, R63, R62 ;  /* 0x0000003e3f20723e */ /* 0x002fe400000000ff */
[----:B------:R-:W-:Y:S02]  /*11c40*/  F2FP.F16.F32.PACK_AB R33, R60, R61 ;  /* 0x0000003d3c21723e */ /* 0x000fe400000000ff */
[----:B------:R-:W-:Y:S02]  /*11c50*/  F2FP.F16.F32.PACK_AB R34, R59, R58 ;  /* 0x0000003a3b22723e */ /* 0x000fe400000000ff */
[----:B------:R-:W-:-:S02]  /*11c60*/  F2FP.F16.F32.PACK_AB R35, R56, R57 ;  /* 0x000000393823723e */ /* 0x000fc400000000ff */
        /* <DEDUP_REMOVED lines=50> */
[----:B------:R-:W-:Y:S01]  /*11f90*/  IADD3 R4, R4, -0x1, RZ ;  /* 0xffffffff04047810 */ /* 0x000fe20007ffe0ff */
[----:B0-----:R-:W-:Y:S01]  /*11fa0*/  IMAD.MOV.U32 R5, RZ, RZ, R19 ;  /* 0x000000ffff057224 */ /* 0x001fe200078e0013 */
[----:B--2---:R0:W-:Y:S04]  /*11fb0*/  STSM.16.M88.4 [R84], R36 ;  /* 0x0000002454007844 */ /* 0x0041e80000000200 */
[----:B---3--:R1:W-:Y:S04]  /*11fc0*/  STSM.16.M88.4 [R82], R24 ;  /* 0x0000001852007844 */ /* 0x0083e80000000200 */
[----:B----4-:R2:W-:Y:S04]  /*11fd0*/  STSM.16.M88.4 [R81], R28 ;  /* 0x0000001c51007844 */ /* 0x0105e80000000200 */
[----:B------:R2:W-:Y:S01]  /*11fe0*/  STSM.16.M88.4 [R157+0x27800], R32 ;  /* 0x027800209d007844 */ /* 0x0005e20000000200 */
[----:B0-----:R-:W-:-:S02]  /*11ff0*/  F2FP.F16.F32.PACK_AB R36, R55, R54 ;  /* 0x000000363724723e */ /* 0x001fc400000000ff */
[----:B------:R-:W-:Y:S02]  /*12000*/  F2FP.F16.F32.PACK_AB R37, R52, R53 ;  /* 0x000000353425723e */ /* 0x000fe400000000ff */
[----:B------:R-:W-:Y:S02]  /*12010*/  F2FP.F16.F32.PACK_AB R38, R51, R50 ;  /* 0x000000323326723e */ /* 0x000fe400000000ff */
[----:B------:R-:W-:Y:S02]  /*12020*/  F2FP.F16.F32.PACK_AB R39, R48, R49 ;  /* 0x000000313027723e */ /* 0x000fe400000000ff */
[----:B-1----:R-:W-:Y:S02]  /*12030*/  F2FP.F16.F32.PACK_AB R24, R9, R6 ;  /* 0x000000060918723e */ /* 0x002fe400000000ff */
[----:B------:R-:W-:Y:S02]  /*12040*/  F2FP.F16.F32.PACK_AB R25, R15, R14 ;  /* 0x0000000e0f19723e */ /* 0x000fe400000000ff */
[----:B------:R-:W-:-:S02]  /*12050*/  F2FP.F16.F32.PACK_AB R26, R11, R10 ;  /* 0x0000000a0b1a723e */ /* 0x000fc400000000ff */
[----:B------:R-:W-:Y:S01]  /*12060*/  F2FP.F16.F32.PACK_AB R27, R21, R20 ;  /* 0x00000014151b723e */ /* 0x000fe200000000ff */
[----:B-----5:R2:W-:Y:S04]  /*12070*/  STSM.16.M88.4 [R83], R36 ;  /* 0x0000002453007844 */ /* 0x0205e80000000200 */
        /* <DEDUP_REMOVED lines=8> */
[----:B------:R-:W-:-:S02]  /*12100*/  IMAD.MOV.U32 R6, RZ, RZ, R8 ;  /* 0x000000ffff067224 */ /* 0x000fc400078e0008 */
[----:B------:R-:W-:Y:S02]  /*12110*/  IMAD.MOV.U32 R9, RZ, RZ, R7 ;  /* 0x000000ffff097224 */ /* 0x000fe400078e0007 */
[----:B------:R-:W-:Y:S01]  /*12120*/  IMAD.MOV.U32 R10, RZ, RZ, R139 ;  /* 0x000000ffff0a7224 */ /* 0x000fe200078e008b */
[----:B0-----:R-:W-:Y:S01]  /*12130*/  NOP ;  /* 0x0000000000007918 */ /* 0x001fe20000000000 */
[----:B------:R-:W-:Y:S05]  /*12140*/  @P1 BRA `(.L_x_12477) ;  /* 0xffffffc800781947 */ /* 0x000fea000383ffff */
.L_x_12465:
[----:B------:R-:W3:Y:S02]  /*12150*/  LDL R5, [R1+0x8c] ;  /* 0x00008c0001057983 */ /* 0x000ee40000100800 */
[----:B---3--:R-:W-:-:S13]  /*12160*/  ISETP.GE.AND P1, PT, R4, R5, PT ;  /* 0x000000050400720c */ /* 0x008fda0003f26270 */
[----:B------:R-:W-:Y:S05]  /*12170*/  @!P1 BRA `(.L_x_12478) ;  /* 0x0000002c00409947 */ /* 0x000fea0003800000 */
[----:B------:R-:W-:Y:S01]  /*12180*/  IMAD.MOV.U32 R9, RZ, RZ, R8 ;  /* 0x000000ffff097224 */ /* 0x000fe200078e0008 */
[----:B------:R-:W-:Y:S01]  /*12190*/  MOV R6, R7 ;  /* 0x0000000700067202 */ /* 0x000fe20000000f00 */
[----:B------:R-:W-:Y:S02]  /*121a0*/  IMAD.MOV.U32 R10, RZ, RZ, R139 ;  /* 0x000000ffff0a7224 */ /* 0x000fe400078e008b */
[----:B------:R-:W-:-:S07]  /*121b0*/  IMAD.MOV.U32 R5, RZ, RZ, R19 ;  /* 0x000000ffff057224 */ /* 0x000fce00078e0013 */
.L_x_12490:
[----:B------:R-:W3:Y:S01]  /*121c0*/  LDL R7, [R1+0x60] ;  /* 0x0000600001077983 */ /* 0x000ee20000100800 */
[----:B------:R-:W-:Y:S01]  /*121d0*/  ISETP.NE.AND P1, PT, R5, 0x1, PT ;  /* 0x000000010500780c */ /* 0x000fe20003f25270 */
[----:B------:R-:W-:Y:S05]  /*121e0*/  YIELD ;  /* 0x0000000000007946 */ /* 0x000fea0003800000 */
[----:B------:R-:W-:-:S04]  /*121f0*/  SEL R139, RZ, 0x1, P1 ;  /* 0x00000001ff8b7807 */ /* 0x000fc80000800000 */
[----:B------:R-:W-:Y:S02]  /*12200*/  LOP3.LUT R139, R10, R139, RZ, 0x3c, !PT ;  /* 0x0000008b0a8b7212 */ /* 0x000fe400078e3cff */
[----:B---3--:R-:W-:-:S13]  /*12210*/  ISETP.NE.AND P1, PT, R7, RZ, PT ;  /* 0x000000ff0700720c */ /* 0x008fda0003f25270 */
[----:B------:R-:W-:Y:S05]  /*12220*/  @P1 BRA `(.L_x_12479) ;  /* 0x00000000003c1947 */ /* 0x000fea0003800000 */
[----:B------:R-:W-:Y:S05]  /*12230*/  @!P0 BRA `(.L_x_12480) ;  /* 0x0000000000048947 */ /* 0x000fea0003800000 */
[----:B------:R-:W-:Y:S01]  /*12240*/  BPT.TRAP 0x1 ;  /* 0x000000040000795c */ /* 0x000fe20000300000 */
.L_x_12480:
        /* <DEDUP_REMOVED lines=8> */
.L_x_12481:
[----:B------:R-:W-:Y:S04]  /*122d0*/  BSSY B0, `(.L_x_12479) ;  /* 0x0000004000007945 */ /* 0x000fe80003800000 */
[----:B-1----:R-:W-:Y:S05]  /*122e0*/  @P2 BRA `(.L_x_12482) ;  /* 0x0000000000082947 */ /* 0x002fea0003800000 */
[----:B------:R-:W1:Y:S02]  /*122f0*/  SYNCS.PHASECHK.TRANS64.TRYWAIT P2, [R7+URZ+0x2d830], R8 ;  /* 0x02d83008070075a7 */ /* 0x000e64000804017f */
[----:B-1----:R-:W-:Y:S05]  /*12300*/  @!P2 BRA `(.L_x_12483) ;  /* 0x000000e80070a947 */ /* 0x002fea0003800000 */
.L_x_12482:
[----:B------:R-:W-:Y:S05]  /*12310*/  BSYNC B0 ;  /* 0x0000000000007941 */ /* 0x000fea0003800000 */
.L_x_12479:
[----:B01----:R-:W3:Y:S04]  /*12320*/  LDL R8, [R1+0x64] ;  /* 0x0000640001087983 */ /* 0x003ee80000100800 */
[----:B--2---:R-:W2:Y:S04]  /*12330*/  LDL.64 R26, [R1] ;  /* 0x00000000011a7983 */ /* 0x004ea80000100a00 */
[----:B------:R-:W4:Y:S04]  /*12340*/  LDL.64 R150, [R1+0x30] ;  /* 0x0000300001967983 */ /* 0x000f280000100a00 */
[----:B------:R-:W5:Y:S01]  /*12350*/  LDL.64 R146, [R1+0x28] ;  /* 0x0000280001927983 */ /* 0x000f620000100a00 */
[----:B------:R-:W0:Y:S01]  /*12360*/  S2R R7, SR_TID.X ;  /* 0x0000000000077919 */ /* 0x000e220000002100 */
[----:B------:R-:W-:Y:S01]  /*12370*/  VIADD R19, R5, 0x1 ;  /* 0x0000000105137836 */ /* 0x000fe20000000000 */
[----:B------:R-:W-:Y:S05]  /*12380*/  WARPSYNC.ALL ;  /* 0x0000000000007948 */ /* 0x000fea0003800000 */
[C---:B------:R-:W-:Y:S01]  /*12390*/  ISETP.NE.AND P2, PT, R19.reuse, 0x2, PT ;  /* 0x000000021300780c */ /* 0x040fe20003f45270 */
[----:B------:R-:W5:Y:S03]  /*123a0*/  LDL.64 R144, [R1+0x20] ;  /* 0x0000200001907983 */ /* 0x000f660000100a00 */
[----:B------:R-:W-:Y:S01]  /*123b0*/  SEL R19, R19, RZ, P2 ;  /* 0x000000ff13137207 */ /* 0x000fe20001000000 */
[----:B------:R-:W5:Y:S04]  /*123c0*/  LDL.64 R142, [R1+0x18] ;  /* 0x00001800018e7983 */ /* 0x000f680000100a00 */
[----:B------:R-:W5:Y:S01]  /*123d0*/  LDL.64 R140, [R1+0x10] ;  /* 0x00001000018c7983 */ /* 0x000f620000100a00 */
[----:B0-----:R-:W-:-:S04]  /*123e0*/  SHF.R.U32.HI R7, RZ, 0x7, R7 ;  /* 0x00000007ff077819 */ /* 0x001fc80000011607 */
[----:B------:R-:W-:Y:S01]  /*123f0*/  IADD3 R7, R7, 0x8, RZ ;  /* 0x0000000807077810 */ /* 0x000fe20007ffe0ff */
        /* <DEDUP_REMOVED lines=8> */
[----:B---3--:R-:W-:Y:S01]  /*12480*/  IMAD R12, R19, 0x600, R8 ;  /* 0x00000600130c7824 */ /* 0x008fe200078e0208 */
[----:B--2---:R-:W-:-:S04]  /*12490*/  R2UR UR4, R26 ;  /* 0x000000001a0472ca */ /* 0x004fc800000e0000 */
        /* <DEDUP_REMOVED lines=46> */
.L_x_12485:
[----:B------:R-:W-:Y:S01]  /*12780*/  SHF.L.U32 R7, R10, 0x1f, RZ ;  /* 0x0000001f0a077819 */ /* 0x000fe200000006ff */
[----:B------:R-:W-:-:S04]  /*12790*/  IMAD R8, R5, 0x8, R2 ;  /* 0x0000000805087824 */ /* 0x000fc800078e0202 */
[----:B------:R0:W1:Y:S01]  /*127a0*/  SYNCS.PHASECHK.TRANS64.TRYWAIT P1, [R8+URZ+0x2d850], R7 ;  /* 0x02d85007080075a7 */ /* 0x000062000802017f */
[----:B------:R-:W-:Y:S05]  /*127b0*/  @!P0 BRA `(.L_x_12486) ;  /* 0x0000000000048947 */ /* 0x000fea0003800000 */
[----:B------:R-:W-:Y:S01]  /*127c0*/  BPT.TRAP 0x1 ;  /* 0x000000040000795c */ /* 0x000fe20000300000 */
.L_x_12486:
[----:B-1----:R-:W-:Y:S05]  /*127d0*/  @P1 BRA `(.L_x_12484) ;  /* 0x0000000000081947 */ /* 0x002fea0003800000 */
[----:B------:R-:W1:Y:S02]  /*127e0*/  SYNCS.PHASECHK.TRANS64.TRYWAIT P1, [R8+URZ+0x2d850], R7 ;  /* 0x02d85007080075a7 */ /* 0x000e64000802017f */
[----:B-1----:R-:W-:Y:S05]  /*127f0*/  @!P1 BRA `(.L_x_12487) ;  /* 0x000000e400489947 */ /* 0x002fea0003800000 */
.L_x_12484:
        /* <DEDUP_REMOVED lines=96> */
.L_x_12488:
[----:B------:R-:W-:Y:S01]  /*12e00*/  FMUL.FTZ R10, R24, UR45 ;  /* 0x0000002d180a7c20 */ /* 0x000fe20008410000 */
[----:B------:R-:W-:Y:S01]  /*12e10*/  FMUL.FTZ R13, R25, UR45 ;  /* 0x0000002d190d7c20 */ /* 0x000fe20008410000 */
[----:B------:R-:W-:Y:S01]  /*12e20*/  FMUL.FTZ R24, R28, UR45 ;  /* 0x0000002d1c187c20 */ /* 0x000fe20008410000 */
[----:B0-----:R-:W-:Y:S02]  /*12e30*/  IMAD R7, R19, 0x8, R2 ;  /* 0x0000000813077824 */ /* 0x001fe400078e0202 */
[----:B------:R-:W-:Y:S01]  /*12e40*/  FMUL.FTZ R155, R26, UR45 ;  /* 0x0000002d1a9b7c20 */ /* 0x000fe20008410000 */
[----:B------:R-:W-:Y:S01]  /*12e50*/  FMUL.FTZ R26, R29, UR45 ;  /* 0x0000002d1d1a7c20 */ /* 0x000fe20008410000 */
[----:B------:R-:W0:Y:S01]  /*12e60*/  MUFU.TANH R10, R10 ;  /* 0x0000000a000a7308 */ /* 0x000e220000002400 */
[----:B------:R-:W-:Y:S02]  /*12e70*/  VIADD R7, R7, 0x2d840 ;  /* 0x0002d84007077836 */ /* 0x000fe40000000000 */
[----:B------:R-:W-:Y:S01]  /*12e80*/  FMUL.FTZ R28, R32, UR45 ;  /* 0x0000002d201c7c20 */ /* 0x000fe20008410000 */
[----:B------:R-:W-:-:S02]  /*12e90*/  IMAD.U32 R8, RZ, RZ, UR40 ;  /* 0x00000028ff087e24 */ /* 0x000fc4000f8e00ff */
        /* <DEDUP_REMOVED lines=140> */
[C---:B------:R-:W-:Y:S01]  /*13760*/  FADD.FTZ R6, -R7.reuse, R6 ;  /* 0x0000000607067221 */ /* 0x040fe20000010100 */
[----:B------:R-:W-:Y:S02]  /*13770*/  FMUL.FTZ R47, R7, UR47 ;  /* 0x0000002f072f7c20 */ /* 0x000fe40008410000 */
[----:B---3--:R-:W-:Y:S02]  /*13780*/  FMNMX.FTZ R8, R153, R8, !PT ;  /* 0x0000000899087209 */ /* 0x008fe40007810000 */
[--C-:B------:R-:W-:Y:S01]  /*13790*/  FFMA.FTZ R33, R33, UR47, -R47.reuse ;  /* 0x0000002f21217c23 */ /* 0x100fe2000801082f */
[----:B------:R-:W0:Y:S01]  /*137a0*/  MUFU.TANH R68, R68 ;  /* 0x0000004400447308 */ /* 0x000e220000002400 */
[----:B----4-:R-:W-:Y:S01]  /*137b0*/  FMNMX.FTZ R8, R152, R8, !PT ;  /* 0x0000000898087209 */ /* 0x010fe20007810000 */
[--C-:B------:R-:W-:Y:S01]  /*137c0*/  FFMA.FTZ R24, R24, UR47, -R47.reuse ;  /* 0x0000002f18187c23 */ /* 0x100fe2000801082f */
[--C-:B------:R-:W-:Y:S01]  /*137d0*/  FFMA.FTZ R42, R34, UR47, -R47.reuse ;  /* 0x0000002f222a7c23 */ /* 0x100fe2000801082f */
[--C-:B------:R-:W-:Y:S01]  /*137e0*/  FFMA.FTZ R67, R45, UR47, -R47.reuse ;  /* 0x0000002f2d437c23 */ /* 0x100fe2000801082f */
[----:B-----5:R-:W-:Y:S01]  /*137f0*/  FMNMX.FTZ R8, R151, R8, !PT ;  /* 0x0000000897087209 */ /* 0x020fe20007810000 */
[--C-:B------:R-:W-:Y:S01]  /*13800*/  FFMA.FTZ R45, R73, UR47, -R47.reuse ;  /* 0x0000002f492d7c23 */ /* 0x100fe2000801082f */
[--C-:B------:R-:W-:Y:S01]  /*13810*/  FFMA.FTZ R79, R13, UR47, -R47.reuse ;  /* 0x0000002f0d4f7c23 */ /* 0x100fe2000801082f */
[----:B------:R-:W3:Y:S01]  /*13820*/  MUFU.TANH R27, R27 ;  /* 0x0000001b001b7308 */ /* 0x000ee20000002400 */
[----:B-1----:R-:W-:Y:S01]  /*13830*/  FMNMX.FTZ R8, R150, R8, !PT ;  /* 0x0000000896087209 */ /* 0x002fe20007810000 */
[--C-:B------:R-:W-:Y:S01]  /*13840*/  FFMA.FTZ R75, R30, UR47, -R47.reuse ;  /* 0x0000002f1e4b7c23 */ /* 0x100fe2000801082f */
[--C-:B------:R-:W-:Y:S01]  /*13850*/  FFMA.FTZ R76, R76, UR47, -R47.reuse ;  /* 0x0000002f4c4c7c23 */ /* 0x100fe2000801082f */
[--C-:B------:R-:W-:Y:S01]  /*13860*/  FFMA.FTZ R30, R32, UR47, -R47.reuse ;  /* 0x0000002f201e7c23 */ /* 0x100fe2000801082f */
[----:B------:R-:W-:Y:S01]  /*13870*/  FMNMX.FTZ R8, R72, R8, !PT ;  /* 0x0000000848087209 */ /* 0x000fe20007810000 */
[--C-:B------:R-:W-:Y:S01]  /*13880*/  FFMA.FTZ R26, R26, UR47, -R47.reuse ;  /* 0x0000002f1a1a7c23 */ /* 0x100fe2000801082f */
[--C-:B------:R-:W-:Y:S01]  /*13890*/  FFMA.FTZ R71, R35, UR47, -R47.reuse ;  /* 0x0000002f23477c23 */ /* 0x100fe2000801082f */
[----:B------:R-:W1:Y:S01]  /*138a0*/  MUFU.TANH R12, R12 ;  /* 0x0000000c000c7308 */ /* 0x000e620000002400 */
[----:B------:R-:W-:Y:S01]  /*138b0*/  FMNMX.FTZ R8, R39, R8, !PT ;  /* 0x0000000827087209 */ /* 0x000fe20007810000 */
[--C-:B------:R-:W-:Y:S01]  /*138c0*/  FFMA.FTZ R35, R36, UR47, -R47.reuse ;  /* 0x0000002f24237c23 */ /* 0x100fe2000801082f */
[--C-:B------:R-:W-:Y:S01]  /*138d0*/  FFMA.FTZ R66, R77, UR47, -R47.reuse ;  /* 0x0000002f4d427c23 */ /* 0x100fe2000801082f */
[--C-:B------:R-:W-:Y:S01]  /*138e0*/  FFMA.FTZ R37, R37, UR47, -R47.reuse ;  /* 0x0000002f25257c23 */ /* 0x100fe2000801082f */
[----:B------:R-:W-:Y:S01]  /*138f0*/  FMNMX.FTZ R8, R11, R8, !PT ;  /* 0x000000080b087209 */ /* 0x000fe20007810000 */
[--C-:B------:R-:W-:Y:S01]  /*13900*/  FFMA.FTZ R28, R28, UR47, -R47.reuse ;  /* 0x0000002f1c1c7c23 */ /* 0x100fe2000801082f */
[--C-:B------:R-:W-:Y:S01]  /*13910*/  FFMA.FTZ R51, R69, UR47, -R47.reuse ;  /* 0x0000002f45337c23 */ /* 0x100fe2000801082f */
[----:B------:R-:W4:Y:S01]  /*13920*/  MUFU.TANH R29, R29 ;  /* 0x0000001d001d7308 */ /* 0x000f220000002400 */
[----:B--2---:R-:W-:Y:S01]  /*13930*/  FMNMX.FTZ R8, R25, R8, !PT ;  /* 0x0000000819087209 */ /* 0x004fe20007810000 */
[--C-:B------:R-:W-:Y:S01]  /*13940*/  FFMA.FTZ R40, R40, UR47, -R47.reuse ;  /* 0x0000002f28287c23 */ /* 0x100fe2000801082f */
[--C-:B------:R-:W-:Y:S01]  /*13950*/  FFMA.FTZ R140, R140, UR47, -R47.reuse ;  /* 0x0000002f8c8c7c23 */ /* 0x100fe2000801082f */
[--C-:B------:R-:W-:Y:S01]  /*13960*/  FFMA.FTZ R141, R141, UR47, -R47.reuse ;  /* 0x0000002f8d8d7c23 */ /* 0x100fe2000801082f */
[----:B0-----:R-:W-:Y:S01]  /*13970*/  FMNMX.FTZ R8, R68, R8, !PT ;  /* 0x0000000844087209 */ /* 0x001fe20007810000 */
[--C-:B------:R-:W-:Y:S01]  /*13980*/  FFMA.FTZ R62, R142, UR47, -R47.reuse ;  /* 0x0000002f8e3e7c23 */ /* 0x100fe2000801082f */
[--C-:B------:R-:W-:Y:S01]  /*13990*/  FFMA.FTZ R63, R144, UR47, -R47.reuse ;  /* 0x0000002f903f7c23 */ /* 0x100fe2000801082f */
[----:B------:R-:W0:Y:S01]  /*139a0*/  MUFU.TANH R64, R64 ;  /* 0x0000004000407308 */ /* 0x000e220000002400 */
[----:B---3--:R-:W-:Y:S01]  /*139b0*/  FMNMX.FTZ R8, R27, R8, !PT ;  /* 0x000000081b087209 */ /* 0x008fe20007810000 */
[--C-:B------:R-:W-:Y:S01]  /*139c0*/  FFMA.FTZ R58, R143, UR47, -R47.reuse ;  /* 0x0000002f8f3a7c23 */ /* 0x100fe2000801082f */
[--C-:B------:R-:W-:Y:S01]  /*139d0*/  FFMA.FTZ R59, R145, UR47, -R47.reuse ;  /* 0x0000002f913b7c23 */ /* 0x100fe2000801082f */
[--C-:B------:R-:W-:Y:S01]  /*139e0*/  FFMA.FTZ R54, R146, UR47, -R47.reuse ;  /* 0x0000002f92367c23 */ /* 0x100fe2000801082f */
[----:B-1----:R-:W-:Y:S01]  /*139f0*/  FMNMX.FTZ R8, R12, R8, !PT ;  /* 0x000000080c087209 */ /* 0x002fe20007810000 */
[--C-:B------:R-:W-:Y:S01]  /*13a00*/  FFMA.FTZ R55, R65, UR47, -R47.reuse ;  /* 0x0000002f41377c23 */ /* 0x100fe2000801082f */
[--C-:B------:R-:W-:Y:S01]  /*13a10*/  FFMA.FTZ R50, R147, UR47, -R47.reuse ;  /* 0x0000002f93327c23 */ /* 0x100fe2000801082f */
[----:B------:R-:W1:Y:S01]  /*13a20*/  MUFU.TANH R31, R31 ;  /* 0x0000001f001f7308 */ /* 0x000e620000002400 */
[----:B----4-:R-:W-:Y:S01]  /*13a30*/  FMNMX.FTZ R8, R29, R8, !PT ;  /* 0x000000081d087209 */ /* 0x010fe20007810000 */
[--C-:B------:R-:W-:Y:S01]  /*13a40*/  FFMA.FTZ R148, R148, UR47, -R47.reuse ;  /* 0x0000002f94947c23 */ /* 0x100fe2000801082f */
[--C-:B------:R-:W-:Y:S01]  /*13a50*/  FFMA.FTZ R81, R81, UR47, -R47.reuse ;  /* 0x0000002f51517c23 */ /* 0x100fe2000801082f */
[--C-:B------:R-:W-:Y:S01]  /*13a60*/  FFMA.FTZ R84, R84, UR47, -R47.reuse ;  /* 0x0000002f54547c23 */ /* 0x100fe2000801082f */
[----:B------:R-:W-:-:S03]  /*13a70*/  FFMA.FTZ R13, R85, UR47, -R47 ;  /* 0x0000002f550d7c23 */ /* 0x000fc6000801082f */
        /* <DEDUP_REMOVED lines=32> */
[----:B------:R0:W-:Y:S01]  /*13c80*/  MUFU.EX2 R73, R33 ;  /* 0x0000002100497308 */ /* 0x0001e20000000800 */
[----:B-1----:R-:W-:-:S07]  /*13c90*/  FMNMX.FTZ R8, R20, R8, !PT ;  /* 0x0000000814087209 */ /* 0x002fce0007810000 */
[----:B------:R-:W-:Y:S01]  /*13ca0*/  MUFU.EX2 R34, R24 ;  /* 0x0000001800227308 */ /* 0x000fe20000000800 */
[----:B--2---:R-:W-:-:S05]  /*13cb0*/  FMNMX.FTZ R8, R21, R8, !PT ;  /* 0x0000000815087209 */ /* 0x004fca0007810000 */
[----:B------:R-:W1:Y:S02]  /*13cc0*/  SHFL.BFLY PT, R38, R8, 0x2, 0x1f ;  /* 0x0c401f0008267f89 */ /* 0x000e6400000e0000 */
[----:B------:R-:W-:Y:S08]  /*13cd0*/  MUFU.EX2 R24, R42 ;  /* 0x0000002a00187308 */ /* 0x000ff00000000800 */
[----:B------:R2:W-:Y:S08]  /*13ce0*/  MUFU.EX2 R42, R76 ;  /* 0x0000004c002a7308 */ /* 0x0005f00000000800 */
[----:B------:R-:W-:Y:S01]  /*13cf0*/  MUFU.EX2 R79, R79 ;  /* 0x0000004f004f7308 */ /* 0x000fe20000000800 */
[----:B-1----:R-:W-:-:S07]  /*13d00*/  FMNMX.FTZ R8, R8, R38, !PT ;  /* 0x0000002608087209 */ /* 0x002fce0007810000 */
[----:B------:R-:W-:Y:S01]  /*13d10*/  MUFU.EX2 R77, R26 ;  /* 0x0000001a004d7308 */ /* 0x000fe20000000800 */
[----:B------:R-:W1:Y:S07]  /*13d20*/  SHFL.BFLY PT, R38, R8, 0x1, 0x1f ;  /* 0x0c201f0008267f89 */ /* 0x000e6e00000e0000 */
[----:B------:R3:W-:Y:S08]  /*13d30*/  MUFU.EX2 R26, R35 ;  /* 0x00000023001a7308 */ /* 0x0007f00000000800 */
[----:B------:R4:W-:Y:S08]  /*13d40*/  MUFU.EX2 R69, R37 ;  /* 0x0000002500457308 */ /* 0x0009f00000000800 */
[----:B------:R-:W-:Y:S01]  /*13d50*/  MUFU.EX2 R36, R28 ;  /* 0x0000001c00247308 */ /* 0x000fe20000000800 */
[----:B-1----:R-:W-:-:S05]  /*13d60*/  FMNMX.FTZ R8, R8, R38, !PT ;  /* 0x0000002608087209 */ /* 0x002fca0007810000 */
[----:B------:R-:W-:Y:S01]  /*13d70*/  FADD.FTZ R38, -R8, R9 ;  /* 0x0000000908267221 */ /* 0x000fe20000010100 */
[----:B------:R-:W-:Y:S01]  /*13d80*/  FMUL.FTZ R9, R6, UR47 ;  /* 0x0000002f06097c20 */ /* 0x000fe20008410000 */
[----:B------:R-:W-:Y:S02]  /*13d90*/  MUFU.EX2 R75, R75 ;  /* 0x0000004b004b7308 */ /* 0x000fe40000000800 */
[----:B------:R-:W-:Y:S01]  /*13da0*/  FMUL.FTZ R6, R38, UR47 ;  /* 0x0000002f26067c20 */ /* 0x000fe20008410000 */
[--C-:B------:R-:W-:Y:S01]  /*13db0*/  FFMA.FTZ R38, R10, UR47, -R47.reuse ;  /* 0x0000002f0a267c23 */ /* 0x100fe2000801082f */
[----:B------:R-:W-:Y:S01]  /*13dc0*/  FFMA.FTZ R10, R80, UR47, -R47 ;  /* 0x0000002f500a7c23 */ /* 0x000fe2000801082f */
[----:B------:R-:W-:-:S03]  /*13dd0*/  FMUL.FTZ R80, R8, UR47 ;  /* 0x0000002f08507c20 */ /* 0x000fc60008410000 */
[----:B------:R-:W-:Y:S01]  /*13de0*/  MUFU.EX2 R9, R9 ;  /* 0x0000000900097308 */ /* 0x000fe20000000800 */
[--C-:B------:R-:W-:Y:S01]  /*13df0*/  FFMA.FTZ R78, R155, UR47, -R80.reuse ;  /* 0x0000002f9b4e7c23 */ /* 0x100fe20008010850 */
[--C-:B0-----:R-:W-:Y:S01]  /*13e00*/  FFMA.FTZ R33, R154, UR47, -R80.reuse ;  /* 0x0000002f9a217c23 */ /* 0x101fe20008010850 */
[--C-:B--2---:R-:W-:Y:S01]  /*13e10*/  FFMA.FTZ R76, R153, UR47, -R80.reuse ;  /* 0x0000002f994c7c23 */ /* 0x104fe20008010850 */
[--C-:B---3--:R-:W-:Y:S01]  /*13e20*/  FFMA.FTZ R35, R152, UR47, -R80.reuse ;  /* 0x0000002f98237c23 */ /* 0x108fe20008010850 */
[--C-:B------:R-:W-:Y:S01]  /*13e30*/  FFMA.FTZ R74, R151, UR47, -R80.reuse ;  /* 0x0000002f974a7c23 */ /* 0x100fe20008010850 */
[--C-:B----4-:R-:W-:Y:S01]  /*13e40*/  FFMA.FTZ R37, R150, UR47, -R80.reuse ;  /* 0x0000002f96257c23 */ /* 0x110fe20008010850 */
        /* <DEDUP_REMOVED lines=29> */
[----:B------:R-:W-:Y:S01]  /*14020*/  FFMA.FTZ R21, R21, UR47, -R80 ;  /* 0x0000002f15157c23 */ /* 0x000fe20008010850 */
[----:B------:R-:W-:-:S03]  /*14030*/  FADD.FTZ R3, R79, R3 ;  /* 0x000000034f037221 */ /* 0x000fc60000010000 */
[----:B------:R-:W2:Y:S01]  /*14040*/  MUFU.EX2 R76, R76 ;  /* 0x0000004c004c7308 */ /* 0x000ea20000000800 */
[----:B-1----:R-:W-:-:S07]  /*14050*/  FFMA.FTZ R0, R6, R0, R78 ;  /* 0x0000000006007223 */ /* 0x002fce000001004e */
[----:B------:R-:W1:Y:S08]  /*14060*/  MUFU.EX2 R35, R35 ;  /* 0x0000002300237308 */ /* 0x000e700000000800 */
[----:B------:R-:W3:Y:S08]  /*14070*/  MUFU.EX2 R74, R74 ;  /* 0x0000004a004a7308 */ /* 0x000ef00000000800 */
[----:B------:R-:W-:Y:S08]  /*14080*/  MUFU.EX2 R47, R45 ;  /* 0x0000002d002f7308 */ /* 0x000ff00000000800 */
[----:B------:R4:W-:Y:S08]  /*14090*/  MUFU.EX2 R45, R66 ;  /* 0x00000042002d7308 */ /* 0x0009f00000000800 */
[----:B------:R-:W5:Y:S01]  /*140a0*/  MUFU.EX2 R37, R37 ;  /* 0x0000002500257308 */ /* 0x000f620000000800 */
[----:B----4-:R-:W-:Y:S01]  /*140b0*/  FFMA.FTZ R66, R12, UR47, -R80 ;  /* 0x0000002f0c427c23 */ /* 0x010fe20008010850 */
[----:B0-----:R-:W-:Y:S01]  /*140c0*/  FADD.FTZ R80, R33, R0 ;  /* 0x0000000021507221 */ /* 0x001fe20000010000 */
[----:B------:R-:W-:-:S03]  /*140d0*/  FADD.FTZ R0, R34, R3 ;  /* 0x0000000322007221 */ /* 0x000fc60000010000 */
[----:B--2---:R-:W-:Y:S01]  /*140e0*/  FADD.FTZ R3, R76, R80 ;  /* 0x000000504c037221 */ /* 0x004fe20000010000 */
[----:B------:R-:W-:Y:S01]  /*140f0*/  FADD.FTZ R0, R77, R0 ;  /* 0x000000004d007221 */ /* 0x000fe20000010000 */
[----:B------:R-:W0:Y:S02]  /*14100*/  MUFU.EX2 R38, R30 ;  /* 0x0000001e00267308 */ /* 0x000e240000000800 */
[----:B-1----:R-:W-:Y:S01]  /*14110*/  FADD.FTZ R3, R35, R3 ;  /* 0x0000000323037221 */ /* 0x002fe20000010000 */
[----:B------:R-:W-:-:S03]  /*14120*/  FADD.FTZ R0, R36, R0 ;  /* 0x0000000024007221 */ /* 0x000fc60000010000 */
[----:B---3--:R-:W-:Y:S01]  /*14130*/  FADD.FTZ R3, R74, R3 ;  /* 0x000000034a037221 */ /* 0x008fe20000010000 */
[----:B------:R-:W-:Y:S01]  /*14140*/  FADD.FTZ R0, R75, R0 ;  /* 0x000000004b007221 */ /* 0x000fe20000010000 */
[----:B------:R-:W1:Y:S02]  /*14150*/  MUFU.EX2 R72, R72 ;  /* 0x0000004800487308 */ /* 0x000e640000000800 */
[----:B-----5:R-:W-:-:S06]  /*14160*/  FADD.FTZ R3, R37, R3 ;  /* 0x0000000325037221 */ /* 0x020fcc0000010000 */
        /* <DEDUP_REMOVED lines=97> */
.L_x_12489:
[----:B------:R-:W2:Y:S04]  /*14780*/  LDL R84, [R1+0x80] ;  /* 0x0000800001547983 */ /* 0x000ea80000100800 */
[----:B------:R-:W3:Y:S01]  /*14790*/  LDL R82, [R1+0xc] ;  /* 0x00000c0001527983 */ /* 0x000ee20000100800 */
[----:B------:R-:W-:-:S03]  /*147a0*/  IMAD R5, R5, 0x8, R2 ;  /* 0x0000000805057824 */ /* 0x000fc600078e0202 */
[----:B------:R-:W4:Y:S04]  /*147b0*/  LDL R81, [R1+0x8] ;  /* 0x0000080001517983 */ /* 0x000f280000100800 */
[----:B------:R-:W5:Y:S01]  /*147c0*/  LDL R83, [R1+0x84] ;  /* 0x0000840001537983 */ /* 0x000f620000100800 */
[----:B------:R-:W-:Y:S01]  /*147d0*/  VIADD R5, R5, 0x2d860 ;  /* 0x0002d86005057836 */ /* 0x000fe20000000000 */
[----:B------:R-:W-:-:S04]  /*147e0*/  MOV R80, UR40 ;  /* 0x0000002800507c02 */ /* 0x000fc80008000f00 */
        /* <DEDUP_REMOVED lines=23> */
[----:B0-----:R-:W-:Y:S02]  /*14960*/  F2FP.F16.F32.PACK_AB R32, R63, R62 ;  /* 0x0000003e3f20723e */ /* 0x001fe400000000ff */
[----:B------:R-:W-:Y:S02]  /*14970*/  F2FP.F16.F32.PACK_AB R33, R60, R61 ;  /* 0x0000003d3c21723e */ /* 0x000fe400000000ff */
[----:B------:R-:W-:Y:S02]  /*14980*/  F2FP.F16.F32.PACK_AB R34, R59, R58 ;  /* 0x0000003a3b22723e */ /* 0x000fe400000000ff */
[----:B------:R-:W-:-:S02]  /*14990*/  F2FP.F16.F32.PACK_AB R35, R56, R57 ;  /* 0x000000393823723e */ /* 0x000fc400000000ff */
        /* <DEDUP_REMOVED lines=78> */
.L_x_12478:
[----:B------:R-:W-:Y:S05]  /*14e80*/  WARPSYNC.ALL ;  /* 0x0000000000007948 */ /* 0x000fea0003800000 */
[----:B------:R-:W-:Y:S06]  /*14e90*/  BAR.ARV 0x8, 0x200 ;  /* 0x0208000000007b1d */ /* 0x000fec0000002000 */
[----:B------:R-:W-:Y:S05]  /*14ea0*/  @!P0 BRA `(.L_x_12491) ;  /* 0x0000000000048947 */ /* 0x000fea0003800000 */
[----:B------:R-:W-:Y:S01]  /*14eb0*/  BPT.TRAP 0x1 ;  /* 0x000000040000795c */ /* 0x000fe20000300000 */
.L_x_12491:
[----:B------:R-:W-:Y:S02]  /*14ec0*/  LEA R6, R19, R2, 0x3 ;  /* 0x0000000213067211 */ /* 0x000fe400078e18ff */
[----:B------:R-:W-:-:S04]  /*14ed0*/  SHF.L.U32 R9, R139, 0x1f, RZ ;  /* 0x0000001f8b097819 */ /* 0x000fc800000006ff */
[----:B------:R0:W1:Y:S01]  /*14ee0*/  SYNCS.PHASECHK.TRANS64.TRYWAIT P1, [R6+URZ+0x2d850], R9 ;  /* 0x02d85009060075a7 */ /* 0x000062000802017f */
[----:B------:R-:W-:Y:S05]  /*14ef0*/  @!P0 BRA `(.L_x_12492) ;  /* 0x0000000000048947 */ /* 0x000fea0003800000 */
[----:B------:R-:W-:Y:S01]  /*14f00*/  BPT.TRAP 0x1 ;  /* 0x000000040000795c */ /* 0x000fe20000300000 */
.L_x_12492:
[----:B------:R-:W3:Y:S01]  /*14f10*/  LDL.LU R4, [R1+0x70] ;  /* 0x0000700001047983 */ /* 0x000ee20000300800 */
[----:B------:R-:W-:Y:S02]  /*14f20*/  VIADD R2, R2, 0x400 ;  /* 0x0000040002027836 */ /* 0x000fe40000000000 */
[----:B------:R-:W-:-:S03]  /*14f30*/  IMAD.MOV.U32 R5, RZ, RZ, 0x40000040 ;  /* 0x40000040ff057424 */ /* 0x000fc600078e00ff */
[----:B------:R-:W-:-:S04]  /*14f40*/  SHF.R.U32.HI R2, RZ, 0x4, R2 ;  /* 0x00000004ff027819 */ /* 0x000fc80000011602 */
[----:B------:R-:W-:-:S04]  /*14f50*/  LOP3.LUT R2, R2, 0x3fff, RZ, 0xc0, !PT ;  /* 0x00003fff02027812 */ /* 0x000fc800078ec0ff */
[----:B------:R-:W-:Y:S02]  /*14f60*/  LOP3.LUT R2, R2, 0x2000000, RZ, 0xfc, !PT ;  /* 0x0200000002027812 */ /* 0x000fe400078efcff */
[----:B---3--:R-:W-:Y:S01]  /*14f70*/  LOP3.LUT R4, R4, 0x10000, RZ, 0xfc, !PT ;  /* 0x0001000004047812 */ /* 0x008fe200078efcff */
[----:B-1----:R-:W-:Y:S06]  /*14f80*/  @P1 BRA `(.L_x_12493) ;  /* 0x0000000000081947 */ /* 0x002fec0003800000 */
[----:B------:R-:W1:Y:S02]  /*14f90*/  SYNCS.PHASECHK.TRANS64.TRYWAIT P1, [R6+URZ+0x2d850], R9 ;  /* 0x02d85009060075a7 */ /* 0x000e64000802017f */
[----:B-1----:R-:W-:Y:S05]  /*14fa0*/  @!P1 BRA `(.L_x_12494) ;  /* 0x000000bc00709947 */ /* 0x002fea0003800000 */
.L_x_12493:
        /* <DEDUP_REMOVED lines=8> */
[----:B------:R-:W-:Y:S01]  /*15030*/  VIADD R14, R10, 0x40 ;  /* 0x000000400a0e7836 */ /* 0x000fe20000000000 */
[----:B------:R-:W-:Y:S01]  /*15040*/  R2UR UR7, R11 ;  /* 0x000000000b0772ca */ /* 0x000fe200000e0000 */
[----:B------:R-:W-:Y:S01]  /*15050*/  IMAD.MOV.U32 R15, RZ, RZ, -0x7fffffe0 ;  /* 0x80000020ff0f7424 */ /* 0x000fe200078e00ff */
[----:B------:R-:W-:Y:S01]  /*15060*/  MOV R13, 0x40000040 ;  /* 0x40000040000d7802 */ /* 0x000fe20000000f00 */
[----:B------:R-:W-:Y:S01]  /*15070*/  IMAD.MOV.U32 R11, RZ, RZ, -0x7fffffe0 ;  /* 0x80000020ff0b7424 */ /* 0x000fe200078e00ff */
[----:B------:R-:W-:Y:S01]  /*15080*/  MOV R5, 0x40000040 ;  /* 0x4000004000057802 */ /* 0x000fe20000000f00 */
[----:B------:R-:W-:Y:S01]  /*15090*/  SHFL.BFLY PT, R2, R3, 0x2, 0x1f ;  /* 0x0c401f0003027f89 */ /* 0x000fe200000e0000 */
[----:B------:R-:W-:-:S03]  /*150a0*/  IMAD.U32 R20, RZ, RZ, UR47 ;  /* 0x0000002fff147e24 */ /* 0x000fc6000f8e00ff */
[----:B01----:R-:W0:Y:S04]  /*150b0*/  SHFL.BFLY PT, R9, R0, 0x2, 0x1f ;  /* 0x0c401f0000097f89 */ /* 0x003e2800000e0000 */
        /* <DEDUP_REMOVED lines=8> */
[----:B------:R-:W-:-:S02]  /*15140*/  IMAD.MOV.U32 R15, RZ, RZ, -0x7fffffe0 ;  /* 0x80000020ff0f7424 */ /* 0x000fc400078e00ff */
[----:B0-----:R-:W-:Y:S01]  /*15150*/  FADD.FTZ R9, R9, R0 ;  /* 0x0000000009097221 */ /* 0x001fe20000010000 */
[----:B------:R-:W-:Y:S01]  /*15160*/  MOV R0, 0xff800000 ;  /* 0xff80000000007802 */ /* 0x000fe20000000f00 */
[----:B------:R-:W-:Y:S02]  /*15170*/  WARPGROUP.DEPBAR.LE gsb0, 0x0 ;  /* 0x00008000000079c5 */ /* 0x000fe40000010000 */
[----:B------:R-:W-:-:S06]  /*15180*/  WARPGROUP.ARRIVE ;  /* 0x00000000000079c5 */ /* 0x000fcc0000000000 */
        /* <DEDUP_REMOVED lines=41> */
[C---:B------:R-:W-:Y:S01]  /*15420*/  IADD3 R12, R4.reuse, 0x604, RZ ;  /* 0x00000604040c7810 */ /* 0x040fe20007ffe0ff */
[----:B------:R-:W-:-:S02]  /*15430*/  VIADD R4, R4, 0x606 ;  /* 0x0000060604047836 */ /* 0x000fc40000000000 */
[----:B------:R-:W-:Y:S01]  /*15440*/  VIADD R10, R10, 0x1c0 ;  /* 0x000001c00a0a7836 */ /* 0x000fe20000000000 */
[----:B------:R-:W-:Y:S02]  /*15450*/  WARPGROUP.DEPBAR.LE gsb0, 0x0 ;  /* 0x00008000000079c5 */ /* 0x000fe40000010000 */
[----:B------:R-:W-:-:S06]  /*15460*/  WARPGROUP.ARRIVE ;  /* 0x00000000000079c5 */ /* 0x000fcc0000000000 */
        /* <DEDUP_REMOVED lines=9> */
[----:B------:R-:W-:Y:S01]  /*15500*/  R2UR UR5, R5 ;  /* 0x00000000050572ca */ /* 0x000fe200000e0000 */
[----:B------:R-:W-:Y:S01]  /*15510*/  FADD.FTZ R5, R2, R3 ;  /* 0x0000000302057221 */ /* 0x000fe20000010000 */
[----:B------:R-:W-:Y:S01]  /*15520*/  R2UR UR6, R10 ;  /* 0x000000000a0672ca */ /* 0x000fe200000e0000 */
[----:B------:R-:W0:Y:S01]  /*15530*/  SHFL.BFLY PT, R4, R9, 0x1, 0x1f ;  /* 0x0c201f0009047f89 */ /* 0x000e2200000e0000 */
[----:B------:R-:W-:Y:S01]  /*15540*/  R2UR UR7, R11 ;  /* 0x000000000b0772ca */ /* 0x000fe200000e0000 */
[----:B------:R-:W-:Y:S02]  /*15550*/  IMAD.U32 R10, RZ, RZ, UR47 ;  /* 0x0000002fff0a7e24 */ /* 0x000fe4000f8e00ff */
[----:B------:R-:W1:Y:S01]  /*15560*/  SHFL.BFLY PT, R2, R5, 0x1, 0x1f ;  /* 0x0c201f0005027f89 */ /* 0x000e6200000e0000 */
[----:B------:R-:W-:-:S02]  /*15570*/  IMAD.MOV.U32 R3, RZ, RZ, -0x800000 ;  /* 0xff800000ff037424 */ /* 0x000fc400078e00ff */
[----:B0-----:R-:W-:Y:S01]  /*15580*/  FADD.FTZ R14, R9, R4 ;  /* 0x00000004090e7221 */ /* 0x001fe20000010000 */
[----:B------:R-:W-:Y:S02]  /*15590*/  IMAD.MOV.U32 R4, RZ, RZ, RZ ;  /* 0x000000ffff047224 */ /* 0x000fe400078e00ff */
[----:B-1----:R-:W-:Y:S02]  /*155a0*/  FADD.FTZ R13, R5, R2 ;  /* 0x00000002050d7221 */ /* 0x002fe40000010000 */
[----:B------:R-:W-:Y:S01]  /*155b0*/  FSETP.NE.FTZ.AND P2, PT, R14, RZ, PT ;  /* 0x000000ff0e00720b */ /* 0x000fe20003f55000 */
[----:B------:R-:W-:Y:S02]  /*155c0*/  IMAD.MOV.U32 R2, RZ, RZ, RZ ;  /* 0x000000ffff027224 */ /* 0x000fe400078e00ff */
[----:B------:R-:W-:-:S10]  /*155d0*/  FSETP.NE.FTZ.AND P1, PT, R13, RZ, PT ;  /* 0x000000ff0d00720b */ /* 0x000fd40003f35000 */
[----:B------:R-:W0:Y:S01]  /*155e0*/  @P2 MUFU.LG2 R12, R14 ;  /* 0x0000000e000c2308 */ /* 0x000e220000000c00 */
[----:B------:R-:W-:Y:S02]  /*155f0*/  @P2 FMUL.FTZ R20, R20, 0.69314718246459960938 ;  /* 0x3f31721814142820 */ /* 0x000fe40000410000 */
[----:B------:R-:W-:-:S05]  /*15600*/  @P1 FMUL.FTZ R10, R10, 0.69314718246459960938 ;  /* 0x3f3172180a0a1820 */ /* 0x000fca0000410000 */
        /* <DEDUP_REMOVED lines=9> */
[----:B------:R-:W-:Y:S03]  /*156a0*/  HGMMA.64x96x16.F32 R88, gdesc[UR4].tnspB, R88, gsb0 ;  /* 0x41600000045879f0 */ /* 0x000fe60008000858 */
[----:B------:R-:W-:Y:S02]  /*156b0*/  WARPGROUP.DEPBAR.LE gsb0, 0x0 ;  /* 0x00008000000079c5 */ /* 0x000fe40000010000 */
[----:B---34-:R-:W-:Y:S05]  /*156c0*/  @!P0 BRA `(.L_x_12495) ;  /* 0x0000000000048947 */ /* 0x018fea0003800000 */
[----:B------:R-:W-:Y:S01]  /*156d0*/  BPT.TRAP 0x1 ;  /* 0x000000040000795c */ /* 0x000fe20000300000 */
.L_x_12495:
        /* <DEDUP_REMOVED lines=31> */
[-C--:B0-----:R-:W-:Y:S01]  /*158d0*/  FMUL.FTZ R90, R90, R2.reuse ;  /* 0x000000025a5a7220 */ /* 0x081fe20000410000 */
[----:B------:R-:W-:Y:S01]  /*158e0*/  PLOP3.LUT P0, PT, PT, PT, PT, 0x8, 0x0 ;  /* 0x000000000000781c */ /* 0x000fe20003f0e170 */
[-C--:B------:R-:W-:Y:S01]  /*158f0*/  FMUL.FTZ R91, R91, R2.reuse ;  /* 0x000000025b5b7220 */ /* 0x080fe20000410000 */
[-C--:B--2---:R-:W-:Y:S01]  /*15900*/  FMUL.FTZ R28, R94, R2.reuse ;  /* 0x000000025e1c7220 */ /* 0x084fe20000410000 */
        /* <DEDUP_REMOVED lines=24> */
.L_x_12423:
[----:B------:R-:W-:Y:S05]  /*15a90*/  WARPSYNC.ALL ;  /* 0x0000000000007948 */ /* 0x000fea0003800000 */
[----:B------:R-:W0:Y:S08]  /*15aa0*/  S2UR UR40, SR_CgaCtaId ;  /* 0x00000000002879c3 */ /* 0x000e300000008800 */
[----:B------:R-:W-:Y:S06]  /*15ab0*/  BAR.SYNC.DEFER_BLOCKING 0x5, 0x200 ;  /* 0x0148000000007b1d */ /* 0x000fec0000010000 */
[----:B------:R-:W-:Y:S01]  /*15ac0*/  UMOV UR4, 0x400 ;  /* 0x0000040000047882 */ /* 0x000fe20000000000 */
[----:B------:R-:W-:Y:S01]  /*15ad0*/  BSSY B0, `(.L_x_12496) ;  /* 0x00002b8000007945 */ /* 0x000fe20003800000 */
[----:B0-----:R-:W-:-:S06]  /*15ae0*/  ULEA UR4, UR40, UR4, 0x18 ;  /* 0x0000000428047291 */ /* 0x001fcc000f8ec03f */
[----:B------:R-:W-:-:S05]  /*15af0*/  IMAD.U32 R2, RZ, RZ, UR4 ;  /* 0x00000004ff027e24 */ /* 0x000fca000f8e00ff */
[----:B---3--:R0:W1:Y:S01]  /*15b00*/  LDS.128 R96, [R2+0x2d8d0] ;  /* 0x02d8d00002607984 */ /* 0x0080620000000c00 */
[----:B------:R-:W-:Y:S06]  /*15b10*/  BAR.ARV 0x4, 0x200 ;  /* 0x0108000000007b1d */ /* 0x000fec0000002000 */
[----:B------:R-:W-:Y:S05]  /*15b20*/  @P0 BRA `(.L_x_12497) ;  /* 0x0000001c00f00947 */ /* 0x000fea0003800000 */
[----:B------:R-:W3:Y:S01]  /*15b30*/  LDL R4, [R1+0x110] ;  /* 0x0001100001047983 */ /* 0x000ee20000100800 */
[----:B------:R-:W-:-:S03]  /*15b40*/  ULDC UR4, c[0x0][0xad4] ;  /* 0x0002b50000047ab9 */ /* 0x000fc60000000800 */
[----:B------:R-:W4:Y:S04]  /*15b50*/  LDL.LU R34, [R1+0x9c] ;  /* 0x00009c0001227983 */ /* 0x000f280000300800 */
[----:B------:R-:W2:Y:S04]  /*15b60*/  LDL.LU R41, [R1+0xa4] ;  /* 0x0000a40001297983 */ /* 0x000ea80000300800 */
[----:B------:R-:W2:Y:S01]  /*15b70*/  LDL.LU R40, [R1+0xa8] ;  /* 0x0000a80001287983 */ /* 0x000ea20000300800 */
[----:B------:R-:W0:Y:S01]  /*15b80*/  S2R R5, SR_SWINHI ;  /* 0x0000000000057919 */ /* 0x000e220000002f00 */
[----:B------:R-:W-:-:S02]  /*15b90*/  MOV R32, R2 ;  /* 0x0000000200207202 */ /* 0x000fc40000000f00 */
[----:B0-----:R-:W-:Y:S01]  /*15ba0*/  MOV R33, R5 ;  /* 0x0000000500217202 */ /* 0x001fe20000000f00 */
[----:B------:R-:W-:Y:S02]  /*15bb0*/  IMAD.MOV.U32 R44, RZ, RZ, RZ ;  /* 0x000000ffff2c7224 */ /* 0x000fe400078e00ff */
[----:B---3--:R-:W-:-:S03]  /*15bc0*/  IMAD.WIDE R4, R4, 0x2, R32 ;  /* 0x0000000204047825 */ /* 0x008fc600078e0220 */
[C---:B------:R-:W-:Y:S02]  /*15bd0*/  IADD3 R39, P0, R4.reuse, 0x6020, RZ ;  /* 0x0000602004277810 */ /* 0x040fe40007f1e0ff */
[----:B------:R-:W-:-:S03]  /*15be0*/  IADD3 R27, P4, R4, 0x20, RZ ;  /* 0x00000020041b7810 */ /* 0x000fc60007f9e0ff */
[----:B------:R-:W-:Y:S01]  /*15bf0*/  IMAD.X R11, RZ, RZ, R5, P0 ;  /* 0x000000ffff0b7224 */ /* 0x000fe200000e0605 */
[C---:B----4-:R-:W-:Y:S02]  /*15c00*/  ISETP.NE.AND P0, PT, R34.reuse, RZ, PT ;  /* 0x000000ff2200720c */ /* 0x050fe40003f05270 */
[----:B------:R-:W-:Y:S02]  /*15c10*/  LOP3.LUT R6, R27, 0x180, RZ, 0xc0, !PT ;  /* 0x000001801b067812 */ /* 0x000fe400078ec0ff */
[----:B------:R-:W-:Y:S01]  /*15c20*/  SEL R34, R34, UR4, P0 ;  /* 0x0000000422227c07 */ /* 0x000fe20008000000 */
[----:B------:R-:W-:Y:S05]  /*15c30*/  WARPSYNC.ALL ;  /* 0x0000000000007948 */ /* 0x000fea0003800000 */
[----:B------:R-:W-:Y:S01]  /*15c40*/  LOP3.LUT R7, R4, 0x180, RZ, 0xc0, !PT ;  /* 0x0000018004077812 */ /* 0x000fe200078ec0ff */
[----:B------:R-:W-:Y:S01]  /*15c50*/  ULDC.64 UR4, c[0x0][0xc00] ;  /* 0x0003000000047ab9 */ /* 0x000fe20000000a00 */
[----:B------:R-:W-:Y:S01]  /*15c60*/  SHF.R.U64 R6, R6, 0x3, RZ ;  /* 0x0000000306067819 */ /* 0x000fe200000012ff */
[----:B------:R-:W-:Y:S01]  /*15c70*/  ULDC.64 UR6, c[0x0][0xc08] ;  /* 0x0003020000067ab9 */ /* 0x000fe20000000a00 */
[----:B------:R-:W-:-:S02]  /*15c80*/  IADD3 R35, P3, R4, 0x3000, RZ ;  /* 0x0000300004237810 */ /* 0x000fc40007f7e0ff */
[----:B------:R-:W-:Y:S01]  /*15c90*/  SHF.R.U64 R7, R7, 0x3, RZ ;  /* 0x0000000307077819 */ /* 0x000fe200000012ff */
[----:B------:R-:W-:Y:S01]  /*15ca0*/  BAR.SYNC.DEFER_BLOCKING 0x1, 0x180 ;  /* 0x0046000000007b1d */ /* 0x000fe20000010000 */
[C---:B------:R-:W-:Y:S02]  /*15cb0*/  IADD3 R8, P2, R4.reuse, 0x3020, RZ ;  /* 0x0000302004087810 */ /* 0x040fe40007f5e0ff */
[----:B--2---:R-:W-:Y:S02]  /*15cc0*/  IADD3 R37, P1, R4, 0x6000, RZ ;  /* 0x0000600004257810 */ /* 0x004fe40007f3e0ff */
[----:B------:R-:W-:Y:S02]  /*15cd0*/  LOP3.LUT R12, R6, R27, RZ, 0x3c, !PT ;  /* 0x0000001b060c7212 */ /* 0x000fe400078e3cff */
[----:B------:R-:W-:Y:S02]  /*15ce0*/  LOP3.LUT R4, R7, R4, RZ, 0x3c, !PT ;  /* 0x0000000407047212 */ /* 0x000fe400078e3cff */
[----:B------:R-:W-:-:S02]  /*15cf0*/  LOP3.LUT R6, R35, 0x180, RZ, 0xc0, !PT ;  /* 0x0000018023067812 */ /* 0x000fc400078ec0ff */
[----:B------:R-:W-:Y:S02]  /*15d00*/  LOP3.LUT R7, R8, 0x180, RZ, 0xc0, !PT ;  /* 0x0000018008077812 */ /* 0x000fe400078ec0ff */
[----:B------:R-:W-:Y:S02]  /*15d10*/  LOP3.LUT R10, R37, 0x180, RZ, 0xc0, !PT ;  /* 0x00000180250a7812 */ /* 0x000fe400078ec0ff */
[----:B------:R-:W-:Y:S02]  /*15d20*/  LOP3.LUT R26, R39, 0x180, RZ, 0xc0, !PT ;  /* 0x00000180271a7812 */ /* 0x000fe400078ec0ff */
[----:B------:R-:W-:Y:S02]  /*15d30*/  SHF.R.U64 R6, R6, 0x3, RZ ;  /* 0x0000000306067819 */ /* 0x000fe400000012ff */
[----:B------:R-:W-:Y:S01]  /*15d40*/  SHF.R.U64 R7, R7, 0x3, RZ ;  /* 0x0000000307077819 */ /* 0x000fe200000012ff */
[----:B------:R-:W-:Y:S01]  /*15d50*/  IMAD.X R15, RZ, RZ, R5, P3 ;  /* 0x000000ffff0f7224 */ /* 0x000fe200018e0605 */
[----:B------:R-:W-:-:S02]  /*15d60*/  SHF.R.U64 R10, R10, 0x3, RZ ;  /* 0x000000030a0a7819 */ /* 0x000fc400000012ff */
[----:B------:R-:W-:Y:S01]  /*15d70*/  SHF.R.U64 R26, R26, 0x3, RZ ;  /* 0x000000031a1a7819 */ /* 0x000fe200000012ff */
[--C-:B------:R-:W-:Y:S01]  /*15d80*/  IMAD.X R25, RZ, RZ, R5.reuse, P2 ;  /* 0x000000ffff197224 */ /* 0x100fe200010e0605 */
[----:B------:R-:W-:Y:S01]  /*15d90*/  IADD3.X R13, RZ, R5, RZ, P4, !PT ;  /* 0x00000005ff0d7210 */ /* 0x000fe200027fe4ff */
[----:B------:R-:W-:Y:S01]  /*15da0*/  IMAD.X R9, RZ, RZ, R5, P1 ;  /* 0x000000ffff097224 */ /* 0x000fe200008e0605 */
[----:B------:R-:W-:Y:S02]  /*15db0*/  LOP3.LUT R14, R6, R35, RZ, 0x3c, !PT ;  /* 0x00000023060e7212 */ /* 0x000fe400078e3cff */
[----:B------:R-:W-:Y:S02]  /*15dc0*/  LOP3.LUT R24, R7, R8, RZ, 0x3c, !PT ;  /* 0x0000000807187212 */ /* 0x000fe400078e3cff */
[----:B------:R-:W-:Y:S02]  /*15dd0*/  MOV R27, R4 ;  /* 0x00000004001b7202 */ /* 0x000fe40000000f00 */
[----:B------:R-:W-:-:S02]  /*15de0*/  LOP3.LUT R8, R10, R37, RZ, 0x3c, !PT ;  /* 0x000000250a087212 */ /* 0x000fc400078e3cff */
[----:B------:R-:W-:Y:S02]  /*15df0*/  F2FP.F16.F32.PACK_AB R4, R89, R88 ;  /* 0x000000585904723e */ /* 0x000fe400000000ff */
[----:B------:R-:W-:Y:S02]  /*15e00*/  F2FP.F16.F32.PACK_AB R5, R91, R90 ;  /* 0x0000005a5b05723e */ /* 0x000fe400000000ff */
[----:B------:R-:W-:Y:S02]  /*15e10*/  F2FP.F16.F32.PACK_AB R6, R93, R92 ;  /* 0x0000005c5d06723e */ /* 0x000fe400000000ff */
[----:B------:R-:W-:Y:S02]  /*15e20*/  F2FP.F16.F32.PACK_AB R7, R29, R28 ;  /* 0x0000001c1d07723e */ /* 0x000fe400000000ff */
[----:B------:R-:W-:Y:S02]  /*15e30*/  LOP3.LUT R10, R26, R39, RZ, 0x3c, !PT ;  /* 0x000000271a0a7212 */ /* 0x000fe400078e3cff */
[----:B------:R-:W-:-:S02]  /*15e40*/  MOV R39, R12 ;  /* 0x0000000c00277202 */ /* 0x000fc40000000f00 */
[----:B------:R-:W-:Y:S02]  /*15e50*/  MOV R38, R14 ;  /* 0x0000000e00267202 */ /* 0x000fe40000000f00 */
        /* <DEDUP_REMOVED lines=13> */
[----:B0-----:R-:W-:Y:S02]  /*15f30*/  F2FP.F16.F32.PACK_AB R27, R111, R110 ;  /* 0x0000006e6f1b723e */ /* 0x001fe400000000ff */
        /* <DEDUP_REMOVED lines=18> */
[----:B0-----:R-:W-:-:S04]  /*16060*/  IADD3 R24, P1, R41, UR4, RZ ;  /* 0x0000000429187c10 */ /* 0x001fc8000ff3e0ff */
[----:B------:R-:W-:Y:S02]  /*16070*/  IADD3.X R25, R40, UR5, RZ, P1, !PT ;  /* 0x0000000528197c10 */ /* 0x000fe40008ffe4ff */
[----:B------:R-:W-:Y:S01]  /*16080*/  ISETP.NE.U32.AND P3, PT, RZ, UR6, PT ;  /* 0x00000006ff007c0c */ /* 0x000fe2000bf65070 */
[----:B--2---:R-:W-:Y:S01]  /*16090*/  IMAD.MOV.U32 R10, RZ, RZ, 0x9b8 ;  /* 0x000009b8ff0a7424 */ /* 0x004fe200078e00ff */
[----:B------:R-:W-:Y:S01]  /*160a0*/  ISETP.GT.AND P2, PT, R34, 0x1, PT ;  /* 0x000000012200780c */ /* 0x000fe20003f44270 */
[----:B---3--:R-:W0:Y:S02]  /*160b0*/  LDC R14, c[0x0][0xbe8] ;  /* 0x0002fa00ff0e7b82 */ /* 0x008e240000000800 */
[----:B------:R-:W5:Y:S01]  /*160c0*/  @P0 LDG.E R44, desc[UR38][R24.64] ;  /* 0x00000026182c0981 */ /* 0x000f62000c1e1900 */
[----:B------:R-:W-:Y:S02]  /*160d0*/  ISETP.NE.AND.EX P3, PT, RZ, UR7, PT, P3 ;  /* 0x00000007ff007c0c */ /* 0x000fe4000bf65330 */
[----:B------:R-:W-:-:S11]  /*160e0*/  SEL R10, R10, 0x978, P2 ;  /* 0x000009780a0a7807 */ /* 0x000fd60001000000 */
[----:B------:R-:W-:Y:S01]  /*160f0*/  @P3 IADD3 R4, P1, R41, UR6, RZ ;  /* 0x0000000629043c10 */ /* 0x000fe2000ff3e0ff */
[----:B------:R-:W-:Y:S02]  /*16100*/  ULDC UR6, c[0x0][0xa88] ;  /* 0x0002a20000067ab9 */ /* 0x000fe40000000800 */
[----:B------:R-:W-:Y:S02]  /*16110*/  MOV R27, UR6 ;  /* 0x00000006001b7c02 */ /* 0x000fe40008000f00 */
[----:B------:R-:W-:Y:S01]  /*16120*/  @P3 IADD3.X R5, R40, UR7, RZ, P1, !PT ;  /* 0x0000000728053c10 */ /* 0x000fe20008ffe4ff */
[----:B------:R2:W3:Y:S04]  /*16130*/  LDC.64 R6, c[0x0][R10+0x218] ;  /* 0x000086000a067b82 */ /* 0x0004e80000000a00 */
[----:B------:R4:W5:Y:S04]  /*16140*/  @P3 LDG.E R27, desc[UR38][R4.64] ;  /* 0x00000026041b3981 */ /* 0x000968000c1e1900 */
[----:B------:R2:W1:Y:S08]  /*16150*/  LDC.64 R8, c[0x0][R10+0x228] ;  /* 0x00008a000a087b82 */ /* 0x0004700000000a00 */
[----:B----4-:R2:W4:Y:S01]  /*16160*/  LDC.64 R4, c[0x0][R10+0x220] ;  /* 0x000088000a047b82 */ /* 0x0105220000000a00 */
[----:B0-----:R-:W-:Y:S01]  /*16170*/  ISETP.NE.AND P1, PT, R14, 0x1, PT ;  /* 0x000000010e00780c */ /* 0x001fe20003f25270 */
[----:B--2---:R-:W-:-:S12]  /*16180*/  @P3 BRA `(.L_x_12498) ;  /* 0x0000000000103947 */ /* 0x004fd80003800000 */
[----:B------:R-:W-:Y:S05]  /*16190*/  @!P0 BRA `(.L_x_12498) ;  /* 0x00000000000c8947 */ /* 0x000fea0003800000 */
[----:B------:R-:W2:Y:S04]  /*161a0*/  LDG.E R12, desc[UR38][R24.64] ;  /* 0x00000026180c7981 */ /* 0x000ea8000c1e1900 */
[----:B-----5:R-:W2:Y:S02]  /*161b0*/  LDG.E R27, desc[UR38][R24.64+0x4] ;  /* 0x00000426181b7981 */ /* 0x020ea4000c1e1900 */
[----:B--2---:R-:W-:-:S07]  /*161c0*/  IMAD.IADD R27, R27, 0x1, -R12 ;  /* 0x000000011b1b7824 */ /* 0x004fce00078e0a0c */
.L_x_12498:
[----:B------:R-:W2:Y:S01]  /*161d0*/  LDL.LU R12, [R1+0xa0] ;  /* 0x0000a000010c7983 */ /* 0x000ea20000300800 */
[----:B------:R-:W0:Y:S03]  /*161e0*/  LDC.64 R10, c[0x0][R10+0x210] ;  /* 0x000084000a0a7b82 */ /* 0x000e260000000a00 */
[----:B------:R-:W4:Y:S04]  /*161f0*/  LDL.LU R25, [R1+0xd8] ;  /* 0x0000d80001197983 */ /* 0x000f280000300800 */
[----:B------:R-:W4:Y:S01]  /*16200*/  LDL R24, [R1+0x98] ;  /* 0x0000980001187983 */ /* 0x000f220000100800 */
[----:B------:R-:W-:Y:S01]  /*16210*/  ISETP.NE.U32.AND P0, PT, RZ, UR4, PT ;  /* 0x00000004ff007c0c */ /* 0x000fe2000bf05070 */
[----:B------:R-:W1:Y:S02]  /*16220*/  @P1 LDC R39, c[0x0][0xbec] ;  /* 0x0002fb00ff271b82 */ /* 0x000e640000000800 */
[----:B------:R-:W4:Y:S04]  /*16230*/  LDL R50, [R1+0x88] ;  /* 0x0000880001327983 */ /* 0x000f280000100800 */
[----:B------:R-:W4:Y:S01]  /*16240*/  LDL R49, [R1+0xb0] ;  /* 0x0000b00001317983 */ /* 0x000f220000100800 */
[----:B------:R-:W-:Y:S01]  /*16250*/  ISETP.NE.AND.EX P0, PT, RZ, UR5, PT, P0 ;  /* 0x00000005ff007c0c */ /* 0x000fe2000bf05300 */
[----:B------:R-:W0:Y:S01]  /*16260*/  @P1 LDC R41, c[0x0][0xbf0] ;  /* 0x0002fc00ff291b82 */ /* 0x000e220000000800 */
[-C--:B---3--:R-:W-:Y:S01]  /*16270*/  IMAD R35, R7, R138.reuse, RZ ;  /* 0x0000008a07237224 */ /* 0x088fe200078e02ff */
[----:B------:R-:W3:Y:S01]  /*16280*/  LDL R36, [R1+0x10c] ;  /* 0x00010c0001247983 */ /* 0x000ee20000100800 */
[----:B------:R-:W-:-:S03]  /*16290*/  IMAD.WIDE.U32 R6, R6, R138, RZ ;  /* 0x0000008a06067225 */ /* 0x000fc600078e00ff */
[----:B------:R-:W3:Y:S01]  /*162a0*/  LDL R34, [R1+0xe0] ;  /* 0x0000e00001227983 */ /* 0x000ee20000100800 */
[----:B------:R-:W-:Y:S01]  /*162b0*/  IMAD.IADD R26, R7, 0x1, R35 ;  /* 0x00000001071a7824 */ /* 0x000fe200078e0223 */
[----:B-----5:R-:W-:Y:S02]  /*162c0*/  SHF.R.S32.HI R45, RZ, 0x1f, R44 ;  /* 0x0000001fff2d7819 */ /* 0x020fe4000001142c */
[----:B--2---:R-:W-:Y:S02]  /*162d0*/  SEL R15, R12, RZ, !P0 ;  /* 0x000000ff0c0f7207 */ /* 0x004fe40004000000 */
[----:B------:R-:W2:Y:S01]  /*162e0*/  LDC.64 R12, c[0x0][0xba8] ;  /* 0x0002ea00ff0c7b82 */ /* 0x000ea20000000a00 */
[----:B----4-:R-:W-:Y:S02]  /*162f0*/  SEL R25, R25, RZ, !P0 ;  /* 0x000000ff19197207 */ /* 0x010fe40004000000 */
[----:B------:R-:W-:-:S04]  /*16300*/  IMAD R5, R5, R15, RZ ;  /* 0x0000000f05057224 */ /* 0x000fc800078e02ff */
[C---:B------:R-:W-:Y:S02]  /*16310*/  IMAD R37, R4.reuse, R25, R5 ;  /* 0x0000001904257224 */ /* 0x040fe400078e0205 */
[----:B------:R-:W-:-:S04]  /*16320*/  IMAD.WIDE.U32 R4, R4, R15, RZ ;  /* 0x0000000f04047225 */ /* 0x000fc800078e00ff */
[----:B------:R-:W-:Y:S01]  /*16330*/  IMAD.IADD R24, R24, 0x1, R50 ;  /* 0x0000000118187824 */ /* 0x000fe200078e0232 */
[----:B------:R-:W-:-:S03]  /*16340*/  IADD3 R6, P0, P3, R4, R6, R44 ;  /* 0x0000000604067210 */ /* 0x000fc60007b1e02c */
[----:B-1----:R-:W-:Y:S01]  /*16350*/  @P1 IMAD.HI.U32 R4, R24, R39, RZ ;  /* 0x0000002718041227 */ /* 0x002fe200078e00ff */
[----:B------:R-:W-:-:S03]  /*16360*/  SEL R25, R49, RZ, P2 ;  /* 0x000000ff31197207 */ /* 0x000fc60001000000 */
[----:B------:R-:W-:Y:S01]  /*16370*/  IMAD.IADD R7, R5, 0x1, R37 ;  /* 0x0000000105077824 */ /* 0x000fe200078e0225 */
[----:B------:R-:W-:Y:S02]  /*16380*/  MOV R5, R24 ;  /* 0x0000001800057202 */ /* 0x000fe40000000f00 */
[----:B0-----:R-:W-:Y:S01]  /*16390*/  @P1 SHF.R.U32.HI R5, RZ, R41, R4 ;  /* 0x00000029ff051219 */ /* 0x001fe20000011604 */
[----:B--2---:R-:W0:Y:S01]  /*163a0*/  @!P2 LDC R12, c[0x0][0xb50] ;  /* 0x0002d400ff0cab82 */ /* 0x004e220000000800 */
[-C--:B------:R-:W-:Y:S02]  /*163b0*/  IMAD R35, R9, R25.reuse, RZ ;  /* 0x0000001909237224 */ /* 0x080fe400078e02ff */
[----:B------:R-:W-:Y:S01]  /*163c0*/  IMAD.WIDE.U32 R8, R8, R25, RZ ;  /* 0x0000001908087225 */ /* 0x000fe200078e00ff */
[----:B------:R-:W-:-:S03]  /*163d0*/  IADD3.X R7, R7, R26, R45, P0, P3 ;  /* 0x0000001a07077210 */ /* 0x000fc600007e642d */
[----:B------:R-:W-:Y:S01]  /*163e0*/  IMAD.MOV R25, RZ, RZ, -R5 ;  /* 0x000000ffff197224 */ /* 0x000fe200078e0a05 */
[----:B------:R-:W1:Y:S01]  /*163f0*/  @!P2 LDC R13, c[0x0][0xb54] ;  /* 0x0002d500ff0dab82 */ /* 0x000e620000000800 */
[----:B------:R-:W-:Y:S01]  /*16400*/  IMAD.IADD R35, R9, 0x1, R35 ;  /* 0x0000000109237824 */ /* 0x000fe200078e0223 */
        /* <DEDUP_REMOVED lines=12> */
[----:B---3--:R-:W-:-:S03]  /*164d0*/  IMAD.IADD R10, R36, 0x1, R50 ;  /* 0x00000001240a7824 */ /* 0x008fc600078e0232 */
        /* <DEDUP_REMOVED lines=24> */
[C---:B------:R-:W-:Y:S01]  /*16660*/  IADD3 R3, P5, R4.reuse, 0x7800, RZ ;  /* 0x0000780004037810 */ /* 0x040fe20007fbe0ff */
[----:B------:R-:W-:Y:S01]  /*16670*/  IMAD R45, R45, UR4, RZ ;  /* 0x000000042d2d7c24 */ /* 0x000fe2000f8e02ff */
[C---:B------:R-:W-:Y:S02]  /*16680*/  IADD3 R25, P0, R4.reuse, 0x1800, RZ ;  /* 0x0000180004197810 */ /* 0x040fe40007f1e0ff */
[----:B------:R-:W-:Y:S01]  /*16690*/  LOP3.LUT R0, R3, 0x180, RZ, 0xc0, !PT ;  /* 0x0000018003007812 */ /* 0x000fe200078ec0ff */
[----:B------:R-:W-:Y:S01]  /*166a0*/  IMAD.X R41, RZ, RZ, R5, P5 ;  /* 0x000000ffff297224 */ /* 0x000fe200028e0605 */
[----:B------:R-:W-:Y:S02]  /*166b0*/  IADD3 R29, P2, R4, 0x3000, RZ ;  /* 0x00003000041d7810 */ /* 0x000fe40007f5e0ff */
[----:B------:R-:W-:Y:S02]  /*166c0*/  SHF.R.U64 R0, R0, 0x3, RZ ;  /* 0x0000000300007819 */ /* 0x000fe400000012ff */
[----:B------:R-:W-:-:S02]  /*166d0*/  IADD3 R33, P3, R4, 0x4800, RZ ;  /* 0x0000480004217810 */ /* 0x000fc40007f7e0ff */
[----:B------:R-:W-:Y:S02]  /*166e0*/  IADD3 R37, P4, R4, 0x6000, RZ ;  /* 0x0000600004257810 */ /* 0x000fe40007f9e0ff */
[----:B------:R-:W-:Y:S01]  /*166f0*/  LOP3.LUT R40, R0, R3, RZ, 0x3c, !PT ;  /* 0x0000000300287212 */ /* 0x000fe200078e3cff */
[C---:B------:R-:W-:Y:S01]  /*16700*/  IMAD R3, R44.reuse, UR5, R45 ;  /* 0x000000052c037c24 */ /* 0x040fe2000f8e022d */
[----:B------:R-:W-:Y:S01]  /*16710*/  LOP3.LUT R24, R25, 0x180, RZ, 0xc0, !PT ;  /* 0x0000018019187812 */ /* 0x000fe200078ec0ff */
[----:B------:R-:W-:Y:S01]  /*16720*/  IMAD.WIDE.U32 R44, R44, UR4, RZ ;  /* 0x000000042c2c7c25 */ /* 0x000fe2000f8e00ff */
[----:B------:R-:W-:Y:S01]  /*16730*/  LOP3.LUT R28, R29, 0x180, RZ, 0xc0, !PT ;  /* 0x000001801d1c7812 */ /* 0x000fe200078ec0ff */
[----:B------:R-:W-:Y:S01]  /*16740*/  ULDC.64 UR4, c[0x0][0xae8] ;  /* 0x0002ba0000047ab9 */ /* 0x000fe20000000a00 */
[----:B------:R-:W-:Y:S01]  /*16750*/  LOP3.LUT R32, R33, 0x180, RZ, 0xc0, !PT ;  /* 0x0000018021207812 */ /* 0x000fe200078ec0ff */
[----:B------:R-:W-:Y:S01]  /*16760*/  IMAD R0, R13, 0x60, R20 ;  /* 0x000000600d007824 */ /* 0x000fe200078e0214 */
[----:B------:R-:W-:Y:S01]  /*16770*/  LOP3.LUT R36, R37, 0x180, RZ, 0xc0, !PT ;  /* 0x0000018025247812 */ /* 0x000fe200078ec0ff */
[----:B------:R-:W-:Y:S01]  /*16780*/  IMAD.IADD R45, R45, 0x1, R3 ;  /* 0x000000012d2d7824 */ /* 0x000fe200078e0203 */
[----:B------:R-:W-:Y:S01]  /*16790*/  LOP3.LUT R7, R4, 0x180, RZ, 0xc0, !PT ;  /* 0x0000018004077812 */ /* 0x000fe200078ec0ff */
[----:B------:R-:W-:Y:S01]  /*167a0*/  IMAD.IADD R12, R50, 0x1, R0 ;  /* 0x00000001320c7824 */ /* 0x000fe200078e0200 */
[----:B------:R-:W-:Y:S01]  /*167b0*/  SHF.R.U64 R24, R24, 0x3, RZ ;  /* 0x0000000318187819 */ /* 0x000fe200000012ff */
[----:B------:R-:W5:Y:S01]  /*167c0*/  LD.E.128 R40, desc[UR38][R40.64] ;  /* 0x0000002628287980 */ /* 0x000f62000c101d00 */
[----:B------:R-:W-:-:S02]  /*167d0*/  SHF.R.U64 R28, R28, 0x3, RZ ;  /* 0x000000031c1c7819 */ /* 0x000fc400000012ff */
[----:B------:R-:W-:Y:S02]  /*167e0*/  SHF.R.U64 R32, R32, 0x3, RZ ;  /* 0x0000000320207819 */ /* 0x000fe400000012ff */
[----:B------:R-:W-:Y:S01]  /*167f0*/  SHF.R.U64 R36, R36, 0x3, RZ ;  /* 0x0000000324247819 */ /* 0x000fe200000012ff */
[----:B------:R-:W-:Y:S01]  /*16800*/  IMAD.WIDE.U32 R44, R138, UR4, R44 ;  /* 0x000000048a2c7c25 */ /* 0x000fe2000f8e002c */
[----:B------:R-:W-:Y:S02]  /*16810*/  SHF.R.U64 R7, R7, 0x3, RZ ;  /* 0x0000000307077819 */ /* 0x000fe400000012ff */
[----:B------:R-:W-:Y:S01]  /*16820*/  LOP3.LUT R24, R24, R25, RZ, 0x3c, !PT ;  /* 0x0000001918187212 */ /* 0x000fe200078e3cff */
[----:B-1----:R-:W-:Y:S01]  /*16830*/  @P1 IMAD.HI.U32 R0, R12, R9, RZ ;  /* 0x000000090c001227 */ /* 0x002fe200078e00ff */
[----:B------:R-:W-:Y:S02]  /*16840*/  LOP3.LUT R28, R28, R29, RZ, 0x3c, !PT ;  /* 0x0000001d1c1c7212 */ /* 0x000fe400078e3cff */
[----:B------:R-:W-:Y:S01]  /*16850*/  LOP3.LUT R32, R32, R33, RZ, 0x3c, !PT ;  /* 0x0000002120207212 */ /* 0x000fe200078e3cff */
[--C-:B------:R-:W-:Y:S01]  /*16860*/  IMAD.X R25, RZ, RZ, R5.reuse, P0 ;  /* 0x000000ffff197224 */ /* 0x100fe200000e0605 */
[----:B------:R-:W-:Y:S01]  /*16870*/  LOP3.LUT R36, R36, R37, RZ, 0x3c, !PT ;  /* 0x0000002524247212 */ /* 0x000fe200078e3cff */
[----:B------:R-:W-:Y:S01]  /*16880*/  IMAD.X R29, RZ, RZ, R5, P2 ;  /* 0x000000ffff1d7224 */ /* 0x000fe200010e0605 */
[----:B------:R-:W-:Y:S01]  /*16890*/  SHF.R.S32.HI R10, RZ, 0x1f, R15 ;  /* 0x0000001fff0a7819 */ /* 0x000fe2000001140f */
[----:B------:R-:W-:Y:S01]  /*168a0*/  IMAD.X R37, RZ, RZ, R5, P4 ;  /* 0x000000ffff257224 */ /* 0x000fe200020e0605 */
[----:B------:R-:W-:Y:S01]  /*168b0*/  LOP3.LUT R4, R7, R4, RZ, 0x3c, !PT ;  /* 0x0000000407047212 */ /* 0x000fe200078e3cff */
[----:B------:R-:W-:Y:S01]  /*168c0*/  IMAD R45, R138, UR5, R45 ;  /* 0x000000058a2d7c24 */ /* 0x000fe2000f8e022d */
[----:B------:R-:W-:Y:S01]  /*168d0*/  IADD3.X R33, RZ, R5, RZ, P3, !PT ;  /* 0x00000005ff217210 */ /* 0x000fe20001ffe4ff */
[----:B------:R-:W-:Y:S01]  /*168e0*/  ULDC.64 UR4, c[0x0][0xaf0] ;  /* 0x0002bc0000047ab9 */ /* 0x000fe20000000a00 */
[----:B------:R-:W-:Y:S01]  /*168f0*/  IMAD.MOV.U32 R3, RZ, RZ, R12 ;  /* 0x000000ffff037224 */ /* 0x000fe200078e000c */
[----:B--2---:R-:W-:Y:S01]  /*16900*/  @P1 SHF.R.U32.HI R3, RZ, R11, R0 ;  /* 0x0000000bff031219 */ /* 0x004fe20000011600 */
[----:B------:R-:W-:Y:S01]  /*16910*/  IMAD R10, R10, UR4, RZ ;  /* 0x000000040a0a7c24 */ /* 0x000fe2000f8e02ff */
[----:B------:R-:W5:Y:S01]  /*16920*/  LD.E.128 R4, desc[UR38][R4.64] ;  /* 0x0000002604047980 */ /* 0x000f62000c101d00 */
[----:B------:R-:W-:Y:S01]  /*16930*/  IMAD.WIDE.U32 R44, R15, UR4, R44 ;  /* 0x000000040f2c7c25 */ /* 0x000fe2000f8e002c */
[----:B------:R-:W-:-:S02]  /*16940*/  SHF.R.S32.HI R0, RZ, 0x1f, R3 ;  /* 0x0000001fff007819 */ /* 0x000fc40000011403 */
[----:B------:R-:W5:Y:S01]  /*16950*/  LD.E.128 R24, desc[UR38][R24.64] ;  /* 0x0000002618187980 */ /* 0x000f62000c101d00 */
[----:B------:R-:W-:Y:S01]  /*16960*/  IADD3 R11, -R3, RZ, RZ ;  /* 0x000000ff030b7210 */ /* 0x000fe20007ffe1ff */
[----:B------:R-:W-:Y:S01]  /*16970*/  IMAD R9, R15, UR5, R10 ;  /* 0x000000050f097c24 */ /* 0x000fe2000f8e020a */
[----:B------:R-:W-:Y:S01]  /*16980*/  ULDC.64 UR4, c[0x0][0xae0] ;  /* 0x0002b80000047ab9 */ /* 0x000fe20000000a00 */
        /* <DEDUP_REMOVED lines=19> */
[----:B------:R-:W-:-:S03]  /*16ac0*/  PRMT R0, RZ, 0x654, R0 ;  /* 0x00000654ff007816 */ /* 0x000fc60000000000 */
[C---:B------:R-:W-:Y:S02]  /*16ad0*/  IMAD R9, R11.reuse, UR5, R10 ;  /* 0x000000050b097c24 */ /* 0x040fe4000f8e020a */
[----:B------:R-:W-:Y:S01]  /*16ae0*/  IMAD.WIDE.U32 R10, R11, UR4, R44 ;  /* 0x000000040b0a7c25 */ /* 0x000fe2000f8e002c */
[----:B------:R-:W-:Y:S01]  /*16af0*/  ULDC.64 UR4, c[0x0][0xa80] ;  /* 0x0002a00000047ab9 */ /* 0x000fe20000000a00 */
[----:B0-----:R0:W-:Y:S02]  /*16b00*/  SYNCS.ARRIVE.TRANS64.RED.A1T0 RZ, [R0+URZ], RZ ;  /* 0x000000ff00ff79a7 */ /* 0x0011e4000810043f */
[----:B------:R-:W-:Y:S01]  /*16b10*/  IMAD.IADD R9, R11, 0x1, R9 ;  /* 0x000000010b097824 */ /* 0x000fe200078e0209 */
[C---:B------:R-:W-:Y:S01]  /*16b20*/  IADD3 R47, R21.reuse, 0x40, RZ ;  /* 0x00000040152f7810 */ /* 0x040fe20007ffe0ff */
[----:B------:R-:W-:Y:S01]  /*16b30*/  VIADD R44, R21, 0x20 ;  /* 0x00000020152c7836 */ /* 0x000fe20000000000 */
[----:B0-----:R-:W-:Y:S01]  /*16b40*/  LEA R0, P0, R10, UR4, 0x1 ;  /* 0x000000040a007c11 */ /* 0x001fe2000f8008ff */
[----:B------:R-:W-:-:S03]  /*16b50*/  UMOV UR4, 0xffffffff ;  /* 0xffffffff00047882 */ /* 0x000fc60000000000 */
[----:B------:R-:W-:Y:S02]  /*16b60*/  LEA.HI.X R9, R10, UR5, R9, 0x1, P0 ;  /* 0x000000050a097c11 */ /* 0x000fe400080f0c09 */
[----:B------:R-:W-:Y:S02]  /*16b70*/  SHF.R.S32.HI R46, RZ, 0x1f, R44 ;  /* 0x0000001fff2e7819 */ /* 0x000fe4000001142c */
[----:B------:R-:W-:Y:S01]  /*16b80*/  SHF.R.S32.HI R48, RZ, 0x1f, R47 ;  /* 0x0000001fff307819 */ /* 0x000fe2000001142f */
[----:B------:R-:W-:Y:S06]  /*16b90*/  BRA.DIV UR4, `(.L_x_12500) ;  /* 0x000000a204887947 */ /* 0x000fec000b800000 */
[----:B------:R0:W1:Y:S04]  /*16ba0*/  SHFL.IDX PT, R3, R9, RZ, 0x1c1f ;  /* 0x001c1fff09037589 */ /* 0x00006800000e0000 */
[----:B------:R0:W2:Y:S02]  /*16bb0*/  SHFL.IDX PT, R14, R0, RZ, 0x1c1f ;  /* 0x001c1fff000e7589 */ /* 0x0000a400000e0000 */
.L_x_12678:
        /* <DEDUP_REMOVED lines=17> */
.L_x_12502:
[----:B------:R-:W-:Y:S05]  /*16cd0*/  BSYNC B1 ;  /* 0x0000000000017941 */ /* 0x000fea0003800000 */
.L_x_12501:
[----:B------:R-:W-:-:S03]  /*16ce0*/  UMOV UR4, 0xffffffff ;  /* 0xffffffff00047882 */ /* 0x000fc60000000000 */
[----:B------:R-:W-:Y:S05]  /*16cf0*/  BRA.DIV UR4, `(.L_x_12503) ;  /* 0x000000a204647947 */ /* 0x000fea000b800000 */
[----:B-1----:R1:W4:Y:S04]  /*16d00*/  SHFL.IDX PT, R3, R9, 0x1, 0x1c1f ;  /* 0x003c1f0009037f89 */ /* 0x00232800000e0000 */
[----:B--23--:R1:W2:Y:S02]  /*16d10*/  SHFL.IDX PT, R14, R0, 0x1, 0x1c1f ;  /* 0x003c1f00000e7f89 */ /* 0x00c2a400000e0000 */
.L_x_12682:
        /* <DEDUP_REMOVED lines=18> */
.L_x_12499:
[----:B------:R-:W-:Y:S01]  /*16e40*/  ULDC.64 UR4, c[0x0][0xb08] ;  /* 0x0002c20000047ab9 */ /* 0x000fe20000000a00 */
[----:B------:R-:W1:Y:S01]  /*16e50*/  @P1 LDC R11, c[0x0][0xbec] ;  /* 0x0002fb00ff0b1b82 */ /* 0x000e620000000800 */
[----:B------:R-:W-:Y:S01]  /*16e60*/  IMAD R45, R45, UR4, RZ ;  /* 0x000000042d2d7c24 */ /* 0x000fe2000f8e02ff */
[----:B0-----:R-:W-:Y:S01]  /*16e70*/  SHF.R.S32.HI R0, RZ, 0x1f, R15 ;  /* 0x0000001fff007819 */ /* 0x001fe2000001140f */
[----:B------:R-:W-:Y:S01]  /*16e80*/  IMAD.WIDE.U32 R4, R44, UR4, RZ ;  /* 0x000000042c047c25 */ /* 0x000fe2000f8e00ff */
[----:B------:R-:W-:-:S03]  /*16e90*/  MOV R3, R24 ;  /* 0x0000001800037202 */ /* 0x000fc60000000f00 */
        /* <DEDUP_REMOVED lines=40> */
.L_x_12685:
        /* <DEDUP_REMOVED lines=27> */
[----:B--2---:R-:W-:Y:S01]  /*172d0*/  @!P2 MOV R4, R14 ;  /* 0x0000000e0004a202 */ /* 0x004fe20000000f00 */
[----:B-1----:R-:W-:Y:S01]  /*172e0*/  @!P2 IMAD.MOV.U32 R5, RZ, RZ, R3 ;  /* 0x000000ffff05a224 */ /* 0x002fe200078e0003 */
[----:B------:R-:W-:-:S03]  /*172f0*/  ISETP.GE.AND P1, PT, R39, UR4, PT ;  /* 0x0000000427007c0c */ /* 0x000fc6000bf26270 */
        /* <DEDUP_REMOVED lines=46> */
.L_x_12507:
[----:B------:R-:W-:Y:S05]  /*175e0*/  BSYNC B1 ;  /* 0x0000000000017941 */ /* 0x000fea0003800000 */
.L_x_12506:
[----:B------:R-:W-:-:S03]  /*175f0*/  UMOV UR4, 0xffffffff ;  /* 0xffffffff00047882 */ /* 0x000fc60000000000 */
[----:B------:R-:W-:Y:S05]  /*17600*/  BRA.DIV UR4, `(.L_x_12508) ;  /* 0x0000009a049c7947 */ /* 0x000fea000b800000 */
[----:B-1----:R1:W4:Y:S04]  /*17610*/  SHFL.IDX PT, R3, R24, 0x1, 0x1c1f ;  /* 0x003c1f0018037f89 */ /* 0x00232800000e0000 */
[----:B--23--:R1:W2:Y:S02]  /*17620*/  SHFL.IDX PT, R14, R0, 0x1, 0x1c1f ;  /* 0x003c1f00000e7f89 */ /* 0x00c2a400000e0000 */
.L_x_12689:
        /* <DEDUP_REMOVED lines=64> */
[----:B------:R-:W-:Y:S01]  /*17a30*/  VIADD R0, R24, 0x58 ;  /* 0x0000005818007836 */ /* 0x000fe20000000000 */
[----:B------:R4:W-:Y:S04]  /*17a40*/  @!P2 ST.E.64 desc[UR38][R8.64], R118 ;  /* 0x000000760800a985 */ /* 0x0009e8000c101b26 */
        /* <DEDUP_REMOVED lines=10> */
.L_x_12497:
[----:B------:R-:W3:Y:S01]  /*17af0*/  LDL.LU R0, [R1+0xa8] ;  /* 0x0000a80001007983 */ /* 0x000ee20000300800 */
        /* <DEDUP_REMOVED lines=10> */
[----:B----4-:R-:W-:Y:S01]  /*17ba0*/  IADD3 R4, P2, R6, UR4, RZ ;  /* 0x0000000406047c10 */ /* 0x010fe2000ff5e0ff */
[----:B------:R-:W-:-:S03]  /*17bb0*/  ULDC UR4, c[0x0][0xa88] ;  /* 0x0002a20000047ab9 */ /* 0x000fc60000000800 */
[----:B---3--:R-:W-:-:S05]  /*17bc0*/  IADD3.X R5, R0, UR5, RZ, P2, !PT ;  /* 0x0000000500057c10 */ /* 0x008fca00097fe4ff */
[----:B------:R-:W-:Y:S02]  /*17bd0*/  @P1 IADD3 R6, P2, R6, UR6, RZ ;  /* 0x0000000606061c10 */ /* 0x000fe4000ff5e0ff */
[----:B------:R-:W-:Y:S01]  /*17be0*/  MOV R20, UR4 ;  /* 0x0000000400147c02 */ /* 0x000fe20008000f00 */
[----:B------:R3:W5:Y:S01]  /*17bf0*/  @P0 LDG.E R3, desc[UR38][R4.64] ;  /* 0x0000002604030981 */ /* 0x000762000c1e1900 */
        /* <DEDUP_REMOVED lines=13> */
.L_x_12509:
        /* <DEDUP_REMOVED lines=38> */
[----:B------:R-:W-:-:S04]  /*17f30*/  IMAD.IADD R27, R11, 0x1, R27 ;  /* 0x000000010b1b7824 */ /* 0x000fc800078e021b */
        /* <DEDUP_REMOVED lines=18> */
.L_x_12511:
[----:B------:R-:W-:Y:S05]  /*18060*/  BSYNC B1 ;  /* 0x0000000000017941 */ /* 0x000fea0003800000 */
.L_x_12510:
        /* <DEDUP_REMOVED lines=26> */
[----:B--2---:R-:W-:-:S04]  /*18210*/  IMAD.IADD R9, R27, 0x1, R0 ;  /* 0x000000011b097824 */ /* 0x004fc800078e0200 */
        /* <DEDUP_REMOVED lines=28> */
.L_x_12692:
        /* <DEDUP_REMOVED lines=10> */
[CC--:B---3--:R-:W-:Y:S02]  /*18480*/  @!P3 LEA R26, P0, R10.reuse, R14.reuse, 0x1 ;  /* 0x0000000e0a1ab211 */ /* 0x0c8fe400078008ff */
[----:B------:R-:W-:Y:S01]  /*18490*/  @!P4 LEA R28, P1, R7, R14, 0x1 ;  /* 0x0000000e071cc211 */ /* 0x000fe200078208ff */
[----:B------:R-:W-:Y:S01]  /*184a0*/  @!P2 IMAD.WIDE R12, R9, 0x2, R14 ;  /* 0x00000002090ca825 */ /* 0x000fe200078e020e */
[-C--:B------:R-:W-:Y:S02]  /*184b0*/  @!P3 LEA.HI.X R27, R10, R3.reuse, R24, 0x1, P0 ;  /* 0x000000030a1bb211 */ /* 0x080fe400000f0c18 */
[----:B------:R-:W-:Y:S02]  /*184c0*/  @!P4 LEA.HI.X R29, R7, R3, R8, 0x1, P1 ;  /* 0x00000003071dc211 */ /* 0x000fe400008f0c08 */
[----:B------:R4:W-:Y:S04]  /*184d0*/  @!P2 ST.E.128 desc[UR38][R12.64], RZ ;  /* 0x000000ff0c00a985 */ /* 0x0009e8000c101d26 */
[----:B------:R4:W-:Y:S04]  /*184e0*/  @!P3 ST.E.128 desc[UR38][R26.64], RZ ;  /* 0x000000ff1a00b985 */ /* 0x0009e8000c101d26 */
[----:B------:R4:W-:Y:S02]  /*184f0*/  @!P4 ST.E.128 desc[UR38][R28.64], RZ ;  /* 0x000000ff1c00c985 */ /* 0x0009e4000c101d26 */
.L_x_12514:
[----:B------:R-:W-:Y:S05]  /*18500*/  BSYNC B1 ;  /* 0x0000000000017941 */ /* 0x000fea0003800000 */
.L_x_12513:
[----:B------:R-:W-:-:S03]  /*18510*/  UMOV UR4, 0xffffffff ;  /* 0xffffffff00047882 */ /* 0x000fc60000000000 */
[----:B------:R-:W-:Y:S05]  /*18520*/  BRA.DIV UR4, `(.L_x_12515) ;  /* 0x0000008e04507947 */ /* 0x000fea000b800000 */
[----:B--2---:R2:W0:Y:S04]  /*18530*/  SHFL.IDX PT, R3, R4, 0x1, 0x1c1f ;  /* 0x003c1f0004037f89 */ /* 0x00442800000e0000 */
[----:B---3--:R2:W3:Y:S02]  /*18540*/  SHFL.IDX PT, R14, R0, 0x1, 0x1c1f ;  /* 0x003c1f00000e7f89 */ /* 0x0084e400000e0000 */
.L_x_12696:
        /* <DEDUP_REMOVED lines=8> */
[CC--:B---34-:R-:W-:Y:S02]  /*185d0*/  @!P3 LEA R12, P0, R10.reuse, R14.reuse, 0x1 ;  /* 0x0000000e0a0cb211 */ /* 0x0d8fe400078008ff */
[----:B------:R-:W-:Y:S01]  /*185e0*/  @!P4 LEA R6, P1, R7, R14, 0x1 ;  /* 0x0000000e0706c211 */ /* 0x000fe200078208ff */
[----:B------:R-:W-:Y:S01]  /*185f0*/  @!P2 IMAD.WIDE R4, R9, 0x2, R14 ;  /* 0x000000020904a825 */ /* 0x000fe200078e020e */
[-C--:B------:R-:W-:Y:S02]  /*18600*/  @!P3 LEA.HI.X R13, R10, R3.reuse, R24, 0x1, P0 ;  /* 0x000000030a0db211 */ /* 0x080fe400000f0c18 */
[----:B------:R-:W-:Y:S02]  /*18610*/  @!P4 LEA.HI.X R7, R7, R3, R8, 0x1, P1 ;  /* 0x000000030707c211 */ /* 0x000fe400008f0c08 */
[----:B------:R2:W-:Y:S04]  /*18620*/  @!P2 ST.E.128 desc[UR38][R4.64], RZ ;  /* 0x000000ff0400a985 */ /* 0x0005e8000c101d26 */
[----:B------:R2:W-:Y:S04]  /*18630*/  @!P3 ST.E.128 desc[UR38][R12.64], RZ ;  /* 0x000000ff0c00b985 */ /* 0x0005e8000c101d26 */
[----:B------:R2:W-:Y:S02]  /*18640*/  @!P4 ST.E.128 desc[UR38][R6.64], RZ ;  /* 0x000000ff0600c985 */ /* 0x0005e4000c101d26 */
.L_x_12504:
[----:B------:R-:W-:Y:S05]  /*18650*/  BSYNC B0 ;  /* 0x0000000000007941 */ /* 0x000fea0003800000 */
.L_x_12496:
[----:B------:R-:W-:Y:S02]  /*18660*/  ULDC UR4, c[0x0][0xc3c] ;  /* 0x00030f0000047ab9 */ /* 0x000fe40000000800 */
[----:B-1----:R-:W-:-:S13]  /*18670*/  ISETP.GE.AND P0, PT, R99, UR4, PT ;  /* 0x0000000463007c0c */ /* 0x002fda000bf06270 */
[----:B------:R-:W-:Y:S05]  /*18680*/  @!P0 BRA `(.L_x_12516) ;  /* 0xfffffe8c00ec8947 */ /* 0x000fea000383ffff */
[----:B------:R-:W-:Y:S05]  /*18690*/  BRA `(.L_x_12350) ;  /* 0x0000007800e87947 */ /* 0x000fea0003800000 */
.L_x_12348:
        /* <DEDUP_REMOVED lines=16> */
.L_x_12517:
        /* <DEDUP_REMOVED lines=44> */
.L_x_12521:
[----:B------:R-:W0:Y:S01]  /*18a60*/  LDC R2, c[0x0][0xc3c] ;  /* 0x00030f00ff027b82 */ /* 0x000e220000000800 */
[----:B------:R-:W-:Y:S01]  /*18a70*/  UIADD3 UR4, UR4, 0x1f, URZ ;  /* 0x0000001f04047890 */ /* 0x000fe2000fffe03f */
[----:B------:R-:W-:Y:S02]  /*18a80*/  ULDC UR7, c[0x0][0xc3c] ;  /* 0x00030f0000077ab9 */ /* 0x000fe40000000800 */
[----:B------:R-:W-:-:S03]  /*18a90*/  IMAD.U32 R27, RZ, RZ, UR7 ;  /* 0x00000007ff1b7e24 */ /* 0x000fc6000f8e00ff */
[----:B0-----:R-:W-:-:S13]  /*18aa0*/  ISETP.LE.AND P6, PT, R2, UR4, PT ;  /* 0x0000000402007c0c */ /* 0x001fda000bfc3270 */
[----:B------:R-:W-:Y:S05]  /*18ab0*/  @P6 BRA `(.L_x_12520) ;  /* 0x0000000800ac6947 */ /* 0x000fea0003800000 */
[----:B------:R-:W-:Y:S01]  /*18ac0*/  IADD3 R9, R0, UR4, RZ ;  /* 0x0000000400097c10 */ /* 0x000fe2000fffe0ff */
        /* <DEDUP_REMOVED lines=30> */
.L_x_12519:
        /* <DEDUP_REMOVED lines=13> */
.L_x_12522:
[----:B-1----:R-:W-:Y:S01]  /*18d80*/  IMAD R24, R24, UR5, R5 ;  /* 0x0000000518187c24 */ /* 0x002fe2000f8e0205 */
[----:B------:R-:W-:-:S04]  /*18d90*/  IADD3 R27, R27, UR4, RZ ;  /* 0x000000041b1b7c10 */ /* 0x000fc8000fffe0ff */
        /* <DEDUP_REMOVED lines=9> */
[----:B0-----:R-:W-:Y:S02]  /*18e30*/  IMAD.MOV.U32 R2, RZ, RZ, RZ ;  /* 0x000000ffff027224 */ /* 0x001fe400078e00ff */
        /* <DEDUP_REMOVED lines=15> */
[----:B------:R-:W-:Y:S02]  /*18f30*/  ISETP.GE.U32.AND P0, PT, R8, R7, PT ;  /* 0x000000070800720c */ /* 0x000fe40003f06070 */
[----:B0-----:R-:W-:Y:S02]  /*18f40*/  IADD3 R3, R9, 0xffffffe, RZ ;  /* 0x0ffffffe09037810 */ /* 0x001fe40007ffe0ff */
[----:B------:R-:W-:-:S04]  /*18f50*/  LOP3.LUT R7, R4, R25, RZ, 0x3c, !PT ;  /* 0x0000001904077212 */ /* 0x000fc800078e3cff */
[----:B------:R-:W0:Y:S01]  /*18f60*/  F2I.FTZ.U32.TRUNC.NTZ R3, R3 ;  /* 0x0000000300037305 */ /* 0x000e22000021f000 */
[----:B------:R-:W-:-:S04]  /*18f70*/  ISETP.GE.AND P2, PT, R7, RZ, PT ;  /* 0x000000ff0700720c */ /* 0x000fc80003f46270 */
[----:B------:R-:W-:-:S04]  /*18f80*/  @P0 VIADD R2, R2, 0x1 ;  /* 0x0000000102020836 */ /* 0x000fc80000000000 */
[----:B------:R-:W-:-:S05]  /*18f90*/  IMAD.MOV.U32 R9, RZ, RZ, R2 ;  /* 0x000000ffff097224 */ /* 0x000fca00078e0002 */
[----:B------:R-:W-:Y:S01]  /*18fa0*/  @!P2 IMAD.MOV R9, RZ, RZ, -R9 ;  /* 0x000000ffff09a224 */ /* 0x000fe200078e0a09 */
[----:B------:R-:W-:Y:S01]  /*18fb0*/  @!P1 LOP3.LUT R9, RZ, R25, RZ, 0x33, !PT ;  /* 0x00000019ff099212 */ /* 0x000fe200078e33ff */
[----:B0-----:R-:W-:-:S03]  /*18fc0*/  IMAD.MOV R2, RZ, RZ, -R3 ;  /* 0x000000ffff027224 */ /* 0x001fc600078e0a03 */
[----:B------:R-:W-:Y:S01]  /*18fd0*/  IABS R8, R9 ;  /* 0x0000000900087213 */ /* 0x000fe20000000000 */
[----:B------:R-:W-:Y:S01]  /*18fe0*/  IMAD R7, R2, R5, RZ ;  /* 0x0000000502077224 */ /* 0x000fe200078e02ff */
[----:B------:R-:W-:-:S05]  /*18ff0*/  MOV R2, RZ ;  /* 0x000000ff00027202 */ /* 0x000fca0000000f00 */
        /* <DEDUP_REMOVED lines=13> */
[----:B------:R-:W-:-:S05]  /*190d0*/  @P0 IADD3 R2, R2, 0x1, RZ ;  /* 0x0000000102020810 */ /* 0x000fca0007ffe0ff */
        /* <DEDUP_REMOVED lines=8> */
.L_x_12523:
        /* <DEDUP_REMOVED lines=10> */
[----:B0-----:R-:W-:-:S06]  /*19200*/  IADD3 R8, R7, 0xffffffe, RZ ;  /* 0x0ffffffe07087810 */ /* 0x001fcc0007ffe0ff */
        /* <DEDUP_REMOVED lines=18> */
[----:B------:R-:W-:Y:S01]  /*19330*/  IMAD R7, R6, R2, RZ ;  /* 0x0000000206077224 */ /* 0x000fe200078e02ff */
[----:B------:R-:W-:-:S03]  /*19340*/  IADD3 R2, -R2, RZ, RZ ;  /* 0x000000ff02027210 */ /* 0x000fc60007ffe1ff */
[----:B------:R-:W-:Y:S02]  /*19350*/  IMAD.MOV R3, RZ, RZ, -R7 ;  /* 0x000000ffff037224 */ /* 0x000fe400078e0a07 */
[----:B------:R-:W-:Y:S02]  /*19360*/  IMAD R4, R5, R2, R4 ;  /* 0x0000000205047224 */ /* 0x000fe400078e0204 */
[----:B------:R-:W-:Y:S01]  /*19370*/  IMAD.MOV.U32 R2, RZ, RZ, RZ ;  /* 0x000000ffff027224 */ /* 0x000fe200078e00ff */
[----:B------:R-:W-:Y:S02]  /*19380*/  VIADDMNMX R6, R3, UR5, R6, PT ;  /* 0x0000000503067c46 */ /* 0x000fe4000b800106 */
[----:B------:R-:W-:Y:S02]  /*19390*/  IABS R10, R4 ;  /* 0x00000004000a7213 */ /* 0x000fe40000000000 */
[----:B------:R-:W-:Y:S01]  /*193a0*/  IABS R8, R6 ;  /* 0x0000000600087213 */ /* 0x000fe20000000000 */
[----:B------:R-:W-:Y:S01]  /*193b0*/  IMAD.MOV R26, RZ, RZ, -R6 ;  /* 0x000000ffff1a7224 */ /* 0x000fe200078e0a06 */
[----:B------:R-:W-:-:S02]  /*193c0*/  IADD3 R7, R7, 0x1000000, R4 ;  /* 0x0100000007077810 */ /* 0x000fc40007ffe004 */
[----:B------:R-:W0:Y:S08]  /*193d0*/  I2F.RP R9, R8 ;  /* 0x0000000800097306 */ /* 0x000e300000209400 */
[----:B0-----:R-:W0:Y:S02]  /*193e0*/  MUFU.RCP R9, R9 ;  /* 0x0000000900097308 */ /* 0x001e240000001000 */
[----:B0-----:R-:W-:-:S06]  /*193f0*/  VIADD R3, R9, 0xffffffe ;  /* 0x0ffffffe09037836 */ /* 0x001fcc0000000000 */
[----:B------:R-:W0:Y:S02]  /*19400*/  F2I.FTZ.U32.TRUNC.NTZ R3, R3 ;  /* 0x0000000300037305 */ /* 0x000e24000021f000 */
[----:B0-----:R-:W-:-:S04]  /*19410*/  IMAD.MOV R11, RZ, RZ, -R3 ;  /* 0x000000ffff0b7224 */ /* 0x001fc800078e0a03 */
        /* <DEDUP_REMOVED lines=18> */
.L_x_12524:
[----:B------:R-:W-:-:S04]  /*19540*/  LOP3.LUT R2, RZ, R2, RZ, 0x33, !PT ;  /* 0x00000002ff027212 */ /* 0x000fc800078e33ff */
[----:B------:R-:W-:Y:S01]  /*19550*/  IADD3 R25, R25, R2, RZ ;  /* 0x0000000219197210 */ /* 0x000fe20007ffe0ff */
[----:B------:R-:W-:Y:S06]  /*19560*/  BRA `(.L_x_12525) ;  /* 0x00000000000c7947 */ /* 0x000fec0003800000 */
.L_x_12520:
[----:B------:R-:W-:Y:S02]  /*19570*/  IMAD.MOV.U32 R25, RZ, RZ, RZ ;  /* 0x000000ffff197224 */ /* 0x000fe400078e00ff */
[----:B------:R-:W-:Y:S02]  /*19580*/  IMAD.U32 R24, RZ, RZ, UR6 ;  /* 0x00000006ff187e24 */ /* 0x000fe4000f8e00ff */
[----:B------:R-:W-:-:S07]  /*19590*/  IMAD.MOV.U32 R26, RZ, RZ, RZ ;  /* 0x000000ffff1a7224 */ /* 0x000fce00078e00ff */
.L_x_12525:
[----:B------:R-:W-:-:S13]  /*195a0*/  ISETP.NE.AND P0, PT, R0, RZ, PT ;  /* 0x000000ff0000720c */ /* 0x000fda0003f05270 */
[----:B------:R-:W0:Y:S01]  /*195b0*/  @!P0 S2R R3, SR_CgaCtaId ;  /* 0x0000000000038919 */ /* 0x000e220000008800 */
[----:B------:R-:W-:-:S04]  /*195c0*/  @!P0 MOV R0, 0x400 ;  /* 0x0000040000008802 */ /* 0x000fc80000000f00 */
[----:B0-----:R-:W-:-:S05]  /*195d0*/  @!P0 LEA R0, R3, R0, 0x18 ;  /* 0x0000000003008211 */ /* 0x001fca00078ec0ff */
[----:B------:R1:W-:Y:S01]  /*195e0*/  @!P0 STS.128 [R0+0x2d8d0], R24 ;  /* 0x02d8d01800008388 */ /* 0x0003e20000000c00 */
[----:B------:R-:W-:Y:S06]  /*195f0*/  BAR.ARV 0x5, 0x200 ;  /* 0x0148000000007b1d */ /* 0x000fec0000002000 */
.L_x_12518:
[----:B-1----:R-:W-:Y:S01]  /*19600*/  IMAD.MOV.U32 R0, RZ, RZ, 0x1 ;  /* 0x00000001ff007424 */ /* 0x002fe200078e00ff */
[----:B------:R-:W-:Y:S01]  /*19610*/  ULDC UR4, c[0x0][0xc3c] ;  /* 0x00030f0000047ab9 */ /* 0x000fe20000000800 */
[----:B------:R-:W-:Y:S02]  /*19620*/  MOV R28, RZ ;  /* 0x000000ff001c7202 */ /* 0x000fe40000000f00 */
[----:B0-----:R-:W-:Y:S01]  /*19630*/  ISETP.GE.AND P0, PT, R27, UR4, PT ;  /* 0x000000041b007c0c */ /* 0x001fe2000bf06270 */
[----:B------:R0:W-:Y:S04]  /*19640*/  STL [R1], R0 ;  /* 0x0000000001007387 */ /* 0x0001e80000100800 */
[----:B------:R0:W-:Y:S08]  /*19650*/  STL [R1+0x4c], RZ ;  /* 0x00004cff01007387 */ /* 0x0001f00000100800 */
        /* <DEDUP_REMOVED lines=22> */
[----:B------:R-:W-:-:S02]  /*197c0*/  SHF.R.U32.HI R3, RZ, 0x2, R6 ;  /* 0x00000002ff037819 */ /* 0x000fc40000011606 */
[----:B------:R-:W-:Y:S01]  /*197d0*/  MOV R6, 0x1 ;  /* 0x0000000100067802 */ /* 0x000fe20000000f00 */
[----:B------:R-:W-:Y:S01]  /*197e0*/  STL [R1+0x10], R5 ;  /* 0x0000100501007387 */ /* 0x000fe20000100800 */
[----:B------:R-:W-:-:S03]  /*197f0*/  LOP3.LUT R2, R2, 0x60, RZ, 0xc0, !PT ;  /* 0x0000006002027812 */ /* 0x000fc600078ec0ff */
[----:B------:R-:W-:Y:S04]  /*19800*/  STL [R1+0x4c], RZ ;  /* 0x00004cff01007387 */ /* 0x000fe80000100800 */
[----:B------:R0:W-:Y:S04]  /*19810*/  STL [R1+0x4], R4 ;  /* 0x0000040401007387 */ /* 0x0001e80000100800 */
[----:B------:R1:W-:Y:S01]  /*19820*/  STL [R1], R6 ;  /* 0x0000000601007387 */ /* 0x0003e20000100800 */
[----:B0-----:R-:W-:Y:S02]  /*19830*/  LOP3.LUT R4, R3, R2, RZ, 0xfc, !PT ;  /* 0x0000000203047212 */ /* 0x001fe400078efcff */
[----:B------:R-:W-:-:S02]  /*19840*/  LOP3.LUT R3, R0, 0x20, RZ, 0xfc, !PT ;  /* 0x0000002000037812 */ /* 0x000fc400078efcff */
[----:B------:R-:W-:Y:S01]  /*19850*/  LOP3.LUT R2, R0, 0x40, RZ, 0xfc, !PT ;  /* 0x0000004000027812 */ /* 0x000fe200078efcff */
[----:B------:R-:W-:-:S05]  /*19860*/  IMAD R0, R5, 0x2, R16 ;  /* 0x0000000205007824 */ /* 0x000fca00078e0210 */
[----:B------:R1:W-:Y:S02]  /*19870*/  STL [R1+0x30], R0 ;  /* 0x0000300001007387 */ /* 0x0003e40000100800 */
.L_x_12631:
[----:B------:R-:W0:Y:S02]  /*19880*/  LDC.64 R2, c[0x0][0xc88] ;  /* 0x00032200ff027b82 */ /* 0x000e240000000a00 */
[----:B0-----:R-:W-:-:S05]  /*19890*/  IMAD.WIDE R2, R27, 0x4, R2 ;  /* 0x000000041b027825 */ /* 0x001fca00078e0202 */
[----:B--2---:R-:W2:Y:S01]  /*198a0*/  LDG.E R11, desc[UR38][R2.64] ;  /* 0x00000026020b7981 */ /* 0x004ea2000c1e1900 */
[----:B------:R-:W-:Y:S05]  /*198b0*/  YIELD ;  /* 0x0000000000007946 */ /* 0x000fea0003800000 */
[----:B------:R-:W-:Y:S01]  /*198c0*/  ULDC.64 UR4, c[0x0][0xa28] ;  /* 0x00028a0000047ab9 */ /* 0x000fe20000000a00 */
[----:B------:R-:W-:Y:S01]  /*198d0*/  IMAD.MOV.U32 R10, RZ, RZ, RZ ;  /* 0x000000ffff0a7224 */ /* 0x000fe200078e00ff */
[----:B------:R-:W-:Y:S01]  /*198e0*/  ISETP.NE.U32.AND P0, PT, RZ, UR4, PT ;  /* 0x00000004ff007c0c */ /* 0x000fe2000bf05070 */
[----:B------:R-:W-:Y:S01]  /*198f0*/  ULDC.64 UR8, c[0x0][0xa18] ;  /* 0x0002860000087ab9 */ /* 0x000fe20000000a00 */
[----:B-1----:R-:W-:Y:S01]  /*19900*/  MOV R6, RZ ;  /* 0x000000ff00067202 */ /* 0x002fe20000000f00 */
[----:B------:R-:W-:Y:S01]  /*19910*/  ULDC.64 UR6, c[0x0][0xa10] ;  /* 0x0002840000067ab9 */ /* 0x000fe20000000a00 */
[----:B------:R-:W-:-:S02]  /*19920*/  ISETP.NE.AND.EX P0, PT, RZ, UR5, PT, P0 ;  /* 0x00000005ff007c0c */ /* 0x000fc4000bf05300 */
[----:B--2---:R-:W-:Y:S01]  /*19930*/  SHF.R.S32.HI R0, RZ, 0x1f, R11 ;  /* 0x0000001fff007819 */ /* 0x004fe2000001140b */
[----:B------:R-:W-:-:S10]  /*19940*/  IMAD.SHL.U32 R18, R11, 0x4, RZ ;  /* 0x000000040b127824 */ /* 0x000fd400078e00ff */
[C---:B------:R-:W-:Y:S01]  /*19950*/  @P0 LEA R2, P1, R11.reuse, UR4, 0x2 ;  /* 0x000000040b020c11 */ /* 0x040fe2000f8210ff */
[----:B------:R-:W-:Y:S03]  /*19960*/  STL [R1+0x8], R11 ;  /* 0x0000080b01007387 */ /* 0x000fe60000100800 */
[C-C-:B------:R-:W-:Y:S01]  /*19970*/  @P0 LEA.HI.X R3, R11.reuse, UR5, R0.reuse, 0x2, P1 ;  /* 0x000000050b030c11 */ /* 0x140fe200088f1400 */
[----:B------:R-:W-:Y:S01]  /*19980*/  ULDC.64 UR4, c[0x0][0xa00] ;  /* 0x0002800000047ab9 */ /* 0x000fe20000000a00 */
[----:B------:R-:W-:Y:S01]  /*19990*/  SHF.L.U64.HI R19, R11, 0x2, R0 ;  /* 0x000000020b137819 */ /* 0x000fe20000010200 */
[----:B------:R0:W-:Y:S04]  /*199a0*/  STL [R1+0x48], R0 ;  /* 0x0000480001007387 */ /* 0x0001e80000100800 */
[----:B------:R1:W2:Y:S01]  /*199b0*/  @P0 LDG.E R10, desc[UR38][R2.64] ;  /* 0x00000026020a0981 */ /* 0x0002a2000c1e1900 */
        /* <DEDUP_REMOVED lines=28> */
[----:B0-----:R-:W-:Y:S01]  /*19b80*/  IMAD.U32 R6, RZ, RZ, UR4 ;  /* 0x00000004ff067e24 */ /* 0x001fe2000f8e00ff */
[----:B---3--:R0:W-:Y:S04]  /*19b90*/  STL [R1+0x40], R8 ;  /* 0x0000400801007387 */ /* 0x0081e80000100800 */
[----:B--2---:R0:W-:Y:S01]  /*19ba0*/  STL [R1+0x28], R10 ;  /* 0x0000280a01007387 */ /* 0x0041e20000100800 */
[----:B----4-:R-:W-:Y:S05]  /*19bb0*/  @P2 BRA `(.L_x_12527) ;  /* 0x0000000000142947 */ /* 0x010fea0003800000 */
[----:B------:R-:W-:Y:S05]  /*19bc0*/  @!P0 BRA `(.L_x_12527) ;  /* 0x0000000000108947 */ /* 0x000fea0003800000 */
[----:B------:R-:W0:Y:S04]  /*19bd0*/  LDG.E R7, desc[UR38][R2.64] ;  /* 0x0000002602077981 */ /* 0x000e28000c1e1900 */
[----:B------:R-:W0:Y:S02]  /*19be0*/  LDG.E R2, desc[UR38][R2.64+0x4] ;  /* 0x0000042602027981 */ /* 0x000e24000c1e1900 */
[----:B0-----:R-:W-:-:S05]  /*19bf0*/  IADD3 R8, -R7, R2, RZ ;  /* 0x0000000207087210 */ /* 0x001fca0007ffe1ff */
[----:B------:R1:W-:Y:S02]  /*19c00*/  STL [R1+0x40], R8 ;  /* 0x0000400801007387 */ /* 0x0003e40000100800 */
.L_x_12527:
[----:B------:R-:W-:Y:S01]  /*19c10*/  IMAD.MOV.U32 R12, RZ, RZ, R11 ;  /* 0x000000ffff0c7224 */ /* 0x000fe200078e000b */
[----:B------:R-:W-:Y:S01]  /*19c20*/  ULDC.64 UR4, c[0x0][0xa20] ;  /* 0x0002880000047ab9 */ /* 0x000fe20000000a00 */
[C---:B------:R-:W-:Y:S02]  /*19c30*/  LOP3.LUT R7, R26.reuse, 0xff000000, RZ, 0xc0, !PT ;  /* 0xff0000001a077812 */ /* 0x040fe400078ec0ff */
[----:B------:R-:W-:Y:S01]  /*19c40*/  ISETP.NE.U32.AND P0, PT, RZ, UR4, PT ;  /* 0x00000004ff007c0c */ /* 0x000fe2000bf05070 */
[----:B------:R2:W-:Y:S01]  /*19c50*/  STL [R1+0xc], R12 ;  /* 0x00000c0c01007387 */ /* 0x0005e20000100800 */
[----:B------:R-:W-:Y:S02]  /*19c60*/  SHF.R.U32.HI R7, RZ, 0x8, R7 ;  /* 0x00000008ff077819 */ /* 0x000fe40000011607 */
[----:B------:R-:W-:Y:S02]  /*19c70*/  ISETP.NE.AND.EX P0, PT, RZ, UR5, PT, P0 ;  /* 0x00000005ff007c0c */ /* 0x000fe4000bf05300 */
[----:B------:R-:W-:-:S02]  /*19c80*/  LOP3.LUT R2, R26, 0xff0000, RZ, 0xc0, !PT ;  /* 0x00ff00001a027812 */ /* 0x000fc400078ec0ff */
[----:B------:R-:W-:Y:S02]  /*19c90*/  LOP3.LUT R17, R26, 0xffff, RZ, 0xc0, !PT ;  /* 0x0000ffff1a117812 */ /* 0x000fe400078ec0ff */
[----:B------:R-:W-:-:S07]  /*19ca0*/  LEA.HI R7, R2, R7, RZ, 0x10 ;  /* 0x0000000702077211 */ /* 0x000fce00078f80ff */
[----:B--2---:R-:W-:Y:S05]  /*19cb0*/  @!P0 BRA `(.L_x_12528) ;  /* 0x0000000000108947 */ /* 0x004fea0003800000 */
[----:B------:R-:W-:-:S04]  /*19cc0*/  IADD3 R2, P0, R18, UR4, RZ ;  /* 0x0000000412027c10 */ /* 0x000fc8000ff1e0ff */
[----:B------:R-:W-:-:S05]  /*19cd0*/  IADD3.X R3, R19, UR5, RZ, P0, !PT ;  /* 0x0000000513037c10 */ /* 0x000fca00087fe4ff */
[----:B------:R2:W5:Y:S01]  /*19ce0*/  LDG.E R6, desc[UR38][R2.64] ;  /* 0x0000002602067981 */ /* 0x000562000c1e1900 */
[----:B------:R-:W-:Y:S05]  /*19cf0*/  BRA `(.L_x_12529) ;  /* 0x0000000000247947 */ /* 0x000fea0003800000 */
.L_x_12528:
        /* <DEDUP_REMOVED lines=9> */
.L_x_12529:
[----:B--2---:R-:W2:Y:S01]  /*19d90*/  @P1 LDG.E R2, desc[UR38][R4.64] ;  /* 0x0000002604021981 */ /* 0x004ea2000c1e1900 */
[----:B------:R-:W3:Y:S03]  /*19da0*/  LDC R3, c[0x0][0x448] ;  /* 0x00011200ff037b82 */ /* 0x000ee60000000800 */
[----:B------:R4:W2:Y:S01]  /*19db0*/  @P1 LDG.E R4, desc[UR38][R4.64+0x4] ;  /* 0x0000042604041981 */ /* 0x0008a2000c1e1900 */
[----:B-----5:R-:W-:Y:S01]  /*19dc0*/  IADD3 R6, -R10, R6, RZ ;  /* 0x000000060a067210 */ /* 0x020fe20007ffe1ff */
[----:B------:R-:W-:Y:S01]  /*19dd0*/  BSSY B0, `(.L_x_12530) ;  /* 0x0000037000007945 */ /* 0x000fe20003800000 */
[----:B------:R-:W-:Y:S02]  /*19de0*/  LOP3.LUT R23, R7, 0xff, RZ, 0xc0, !PT ;  /* 0x000000ff07177812 */ /* 0x000fe400078ec0ff */
[----:B---3--:R-:W-:-:S13]  /*19df0*/  ISETP.NE.AND P0, PT, R3, 0x1, PT ;  /* 0x000000010300780c */ /* 0x008fda0003f05270 */
[----:B------:R-:W3:Y:S08]  /*19e00*/  @P0 LDC R3, c[0x0][0x44c] ;  /* 0x00011300ff030b82 */ /* 0x000ef00000000800 */
[----:B----4-:R-:W4:Y:S01]  /*19e10*/  @P0 LDC R5, c[0x0][0x450] ;  /* 0x00011400ff050b82 */ /* 0x010f220000000800 */
[----:B--2---:R-:W-:Y:S02]  /*19e20*/  @P1 IMAD.IADD R9, R4, 0x1, -R2 ;  /* 0x0000000104091824 */ /* 0x004fe400078e0a02 */
[----:B------:R-:W-:-:S04]  /*19e30*/  IMAD R2, R25, 0xc0, RZ ;  /* 0x000000c019027824 */ /* 0x000fc800078e02ff */
[----:B------:R-:W-:-:S04]  /*19e40*/  VIADD R2, R2, 0xbf ;  /* 0x000000bf02027836 */ /* 0x000fc80000000000 */
[----:B---3--:R-:W-:-:S05]  /*19e50*/  @P0 IMAD.HI.U32 R3, R2, R3, RZ ;  /* 0x0000000302030227 */ /* 0x008fca00078e00ff */
[----:B----4-:R-:W-:Y:S01]  /*19e60*/  @P0 SHF.R.U32.HI R2, RZ, R5, R3 ;  /* 0x00000005ff020219 */ /* 0x010fe20000011603 */
[----:B------:R-:W-:-:S05]  /*19e70*/  IMAD.IADD R3, R6, 0x1, R9 ;  /* 0x0000000106037824 */ /* 0x000fca00078e0209 */
[----:B------:R2:W-:Y:S01]  /*19e80*/  STL [R1+0x20], R3 ;  /* 0x0000200301007387 */ /* 0x0005e20000100800 */
[----:B------:R-:W-:-:S05]  /*19e90*/  IADD3 R20, R3, 0x80, -R8 ;  /* 0x0000008003147810 */ /* 0x000fca0007ffe808 */
[----:B------:R-:W-:Y:S02]  /*19ea0*/  IMAD.IADD R2, R20, 0x1, R2 ;  /* 0x0000000114027824 */ /* 0x000fe400078e0202 */
[----:B--2---:R-:W-:-:S05]  /*19eb0*/  VIADD R3, R3, 0x7f ;  /* 0x0000007f03037836 */ /* 0x004fca0000000000 */
[----:B------:R-:W-:-:S04]  /*19ec0*/  SHF.R.S32.HI R4, RZ, 0x1f, R3 ;  /* 0x0000001fff047819 */ /* 0x000fc80000011403 */
[----:B------:R-:W-:Y:S02]  /*19ed0*/  LEA.HI R4, R4, R3, RZ, 0x7 ;  /* 0x0000000304047211 */ /* 0x000fe400078f38ff */
[----:B------:R-:W-:Y:S02]  /*19ee0*/  SHF.R.S32.HI R3, RZ, 0x1f, R2 ;  /* 0x0000001fff037819 */ /* 0x000fe40000011402 */
[----:B------:R-:W-:Y:S02]  /*19ef0*/  SHF.R.S32.HI R21, RZ, 0x7, R4 ;  /* 0x00000007ff157819 */ /* 0x000fe40000011404 */
[----:B------:R-:W-:Y:S01]  /*19f00*/  LEA.HI R3, R3, R2, RZ, 0x7 ;  /* 0x0000000203037211 */ /* 0x000fe200078f38ff */
[----:B------:R-:W-:Y:S01]  /*19f10*/  IMAD.MOV.U32 R2, RZ, RZ, RZ ;  /* 0x000000ffff027224 */ /* 0x000fe200078e00ff */
        /* <DEDUP_REMOVED lines=8> */
[----:B01----:R-:W-:Y:S02]  /*19fa0*/  IABS R8, R7 ;  /* 0x0000000700087213 */ /* 0x003fe40000000000 */
        /* <DEDUP_REMOVED lines=25> */
.L_x_12531:
[----:B------:R-:W-:Y:S05]  /*1a140*/  BSYNC B0 ;  /* 0x0000000000007941 */ /* 0x000fea0003800000 */
.L_x_12530:
[-C--:B------:R-:W-:Y:S01]  /*1a150*/  IMAD R3, R23, R2.reuse, RZ ;  /* 0x0000000217037224 */ /* 0x080fe200078e02ff */
[----:B------:R-:W-:Y:S04]  /*1a160*/  BSSY B0, `(.L_x_12532) ;  /* 0x0000156000007945 */ /* 0x000fe80003800000 */
[C---:B------:R-:W-:Y:S02]  /*1a170*/  VIADDMNMX R2, R3.reuse, R2, R5, PT ;  /* 0x0000000203027246 */ /* 0x040fe40003800105 */
[----:B------:R-:W-:-:S03]  /*1a180*/  LEA R3, R3, -R6, 0x7 ;  /* 0x8000000603037211 */ /* 0x000fc600078e38ff */
        /* <DEDUP_REMOVED lines=16> */
[----:B------:R-:W2:Y:S02]  /*1a290*/  S2R R6, SR_TID.X ;  /* 0x0000000000067919 */ /* 0x000ea40000002100 */
[----:B--2---:R-:W-:-:S04]  /*1a2a0*/  SHF.R.U32.HI R6, RZ, 0x5, R6 ;  /* 0x00000005ff067819 */ /* 0x004fc80000011606 */
[----:B------:R-:W-:-:S05]  /*1a2b0*/  LOP3.LUT R6, R6, 0x3, RZ, 0xc0, !PT ;  /* 0x0000000306067812 */ /* 0x000fca00078ec0ff */
[----:B------:R2:W3:Y:S02]  /*1a2c0*/  SHFL.IDX PT, R14, R6, RZ, 0x1f ;  /* 0x00001fff060e7589 */ /* 0x0004e400000e0000 */
.L_x_12699:
[----:B---3--:R-:W-:Y:S02]  /*1a2d0*/  ISETP.NE.AND P0, PT, R14, RZ, PT ;  /* 0x000000ff0e00720c */ /* 0x008fe40003f05270 */
[----:B------:R-:W-:-:S11]  /*1a2e0*/  PLOP3.LUT P6, PT, PT, PT, PT, 0x8, 0x0 ;  /* 0x000000000000781c */ /* 0x000fd60003fce170 */
[----:B------:R-:W-:Y:S05]  /*1a2f0*/  @P0 BRA `(.L_x_12535) ;  /* 0x00000000000c0947 */ /* 0x000fea0003800000 */
[----:B------:R-:W-:-:S03]  /*1a300*/  UMOV UR4, 0xffffffff ;  /* 0xffffffff00047882 */ /* 0x000fc60000000000 */
[----:B------:R-:W-:Y:S05]  /*1a310*/  BRA.DIV UR4, `(.L_x_12536) ;  /* 0x0000007204507947 */ /* 0x000fea000b800000 */
[----:B------:R-:W-:-:S13]  /*1a320*/  ELECT P6, URZ, PT ;  /* 0x00000000003f782f */ /* 0x000fda00038c0000 */
.L_x_12535:
[----:B--2---:R-:W2:Y:S01]  /*1a330*/  LDL R6, [R1+0x4c] ;  /* 0x00004c0001067983 */ /* 0x004ea20000100800 */
[----:B------:R-:W-:Y:S01]  /*1a340*/  BSSY B1, `(.L_x_12537) ;  /* 0x0000008000017945 */ /* 0x000fe20003800000 */
[----:B--2---:R-:W-:-:S05]  /*1a350*/  VIADD R6, R6, 0x1 ;  /* 0x0000000106067836 */ /* 0x004fca0000000000 */
[----:B------:R-:W-:-:S04]  /*1a360*/  LEA.HI R7, R6, R6, RZ, 0x1 ;  /* 0x0000000606077211 */ /* 0x000fc800078f08ff */
[----:B------:R-:W-:-:S05]  /*1a370*/  LOP3.LUT R7, R7, 0xfffffffe, RZ, 0xc0, !PT ;  /* 0xfffffffe07077812 */ /* 0x000fca00078ec0ff */
[----:B------:R-:W-:-:S05]  /*1a380*/  IMAD.IADD R6, R6, 0x1, -R7 ;  /* 0x0000000106067824 */ /* 0x000fca00078e0a07 */
[----:B------:R-:W-:-:S04]  /*1a390*/  SHF.L.U32 R6, R6, 0x1f, RZ ;  /* 0x0000001f06067819 */ /* 0x000fc800000006ff */
[----:B------:R-:W2:Y:S02]  /*1a3a0*/  SYNCS.PHASECHK.TRANS64.TRYWAIT P0, [R16+URZ+0x2d820], R6 ;  /* 0x02d82006100075a7 */ /* 0x000ea4000800017f */
[----:B--2---:R-:W-:Y:S05]  /*1a3b0*/  @!P0 BRA `(.L_x_12538) ;  /* 0x0000007000488947 */ /* 0x004fea0003800000 */
.L_x_12702:
[----:B------:R-:W-:Y:S05]  /*1a3c0*/  BSYNC B1 ;  /* 0x0000000000017941 */ /* 0x000fea0003800000 */
.L_x_12537:
[----:B------:R-:W-:Y:S04]  /*1a3d0*/  BSSY B1, `(.L_x_12539) ;  /* 0x000008c000017945 */ /* 0x000fe80003800000 */
[----:B------:R-:W-:Y:S05]  /*1a3e0*/  @!P6 BRA `(.L_x_12540) ;  /* 0x000000080028e947 */ /* 0x000fea0003800000 */
[----:B01----:R-:W3:Y:S01]  /*1a3f0*/  LDL R8, [R1+0x4] ;  /* 0x0000040001087983 */ /* 0x003ee20000100800 */
[----:B------:R-:W-:Y:S01]  /*1a400*/  LEA R9, R29, R16, 0x3 ;  /* 0x000000101d097211 */ /* 0x000fe200078e18ff */
[----:B------:R-:W0:Y:S01]  /*1a410*/  S2R R7, SR_TID.X ;  /* 0x0000000000077919 */ /* 0x000e220000002100 */
[----:B------:R-:W-:Y:S01]  /*1a420*/  BSSY B2, `(.L_x_12541) ;  /* 0x0000006000027945 */ /* 0x000fe20003800000 */
[----:B0-----:R-:W-:-:S04]  /*1a430*/  LOP3.LUT R7, R7, 0x7f, RZ, 0xc0, !PT ;  /* 0x0000007f07077812 */ /* 0x001fc800078ec0ff */
[----:B------:R-:W-:Y:S02]  /*1a440*/  ISETP.NE.AND P1, PT, R7, RZ, PT ;  /* 0x000000ff0700720c */ /* 0x000fe40003f25270 */
[----:B---3--:R-:W-:-:S04]  /*1a450*/  SHF.L.U32 R11, R8, 0x1f, RZ ;  /* 0x0000001f080b7819 */ /* 0x008fc800000006ff */
[----:B------:R-:W0:Y:S02]  /*1a460*/  SYNCS.PHASECHK.TRANS64.TRYWAIT P0, [R9+URZ+0x2d8a0], R11 ;  /* 0x02d8a00b090075a7 */ /* 0x000e24000800017f */
[----:B0-----:R-:W-:Y:S05]  /*1a470*/  @!P0 BRA `(.L_x_12542) ;  /* 0x00000070002c8947 */ /* 0x001fea0003800000 */
.L_x_12703:
[----:B------:R-:W-:Y:S05]  /*1a480*/  BSYNC B2 ;  /* 0x0000000000027941 */ /* 0x000fea0003800000 */
.L_x_12541:
[----:B------:R-:W-:Y:S04]  /*1a490*/  BSSY B2, `(.L_x_12543) ;  /* 0x0000009000027945 */ /* 0x000fe80003800000 */
[----:B------:R-:W-:Y:S05]  /*1a4a0*/  @P1 BRA `(.L_x_12544) ;  /* 0x00000000001c1947 */ /* 0x000fea0003800000 */
[----:B--2---:R-:W1:Y:S02]  /*1a4b0*/  S2R R6, SR_TID.X ;  /* 0x0000000000067919 */ /* 0x004e640000002100 */
[----:B-1----:R-:W-:Y:S01]  /*1a4c0*/  LOP3.LUT R7, R6, 0x1f, RZ, 0xc0, !PT ;  /* 0x0000001f06077812 */ /* 0x002fe200078ec0ff */
[----:B------:R-:W-:-:S03]  /*1a4d0*/  IMAD.MOV.U32 R6, RZ, RZ, 0x6000 ;  /* 0x00006000ff067424 */ /* 0x000fc600078e00ff */
[----:B------:R-:W-:Y:S01]  /*1a4e0*/  ISETP.NE.AND P0, PT, R7, RZ, PT ;  /* 0x000000ff0700720c */ /* 0x000fe20003f05270 */
[----:B------:R1:W-:-:S12]  /*1a4f0*/  SYNCS.ARRIVE.TRANS64 RZ, [R9+URZ+0x2d890], R6 ;  /* 0x02d8900609ff79a7 */ /* 0x0003d8000800003f */
[----:B-1----:R-:W-:Y:S05]  /*1a500*/  @!P0 BRA `(.L_x_12544) ;  /* 0x0000000000048947 */ /* 0x002fea0003800000 */
[----:B------:R-:W-:Y:S01]  /*1a510*/  BPT.TRAP 0x1 ;  /* 0x000000040000795c */ /* 0x000fe20000300000 */
.L_x_12544:
[----:B------:R-:W-:Y:S05]  /*1a520*/  BSYNC B2 ;  /* 0x0000000000027941 */ /* 0x000fea0003800000 */
.L_x_12543:
[----:B------:R-:W-:Y:S01]  /*1a530*/  IMAD.MOV.U32 R14, RZ, RZ, RZ ;  /* 0x000000ffff0e7224 */ /* 0x000fe200078e00ff */
[----:B------:R-:W-:Y:S01]  /*1a540*/  UIADD3 UR4, UP0, UR42, 0x570, URZ ;  /* 0x000005702a047890 */ /* 0x000fe2000ff1e03f */
[----:B------:R-:W-:Y:S01]  /*1a550*/  IMAD R7, R5, 0x80, R0 ;  /* 0x0000008005077824 */ /* 0x000fe200078e0200 */
[----:B------:R-:W-:Y:S01]  /*1a560*/  PLOP3.LUT P0, PT, PT, PT, PT, 0x80, 0x0 ;  /* 0x000000000000781c */ /* 0x000fe20003f0f070 */
[----:B------:R-:W-:Y:S01]  /*1a570*/  IMAD R8, R29, 0x6000, R16 ;  /* 0x000060001d087824 */ /* 0x000fe200078e0210 */
[----:B------:R-:W-:Y:S01]  /*1a580*/  R2UR UR10, R14 ;  /* 0x000000000e0a72ca */ /* 0x000fe200000e0000 */
[----:B------:R-:W-:Y:S01]  /*1a590*/  VIADD R7, R7, 0xffffff80 ;  /* 0xffffff8007077836 */ /* 0x000fe20000000000 */
[----:B--2---:R-:W-:Y:S01]  /*1a5a0*/  IADD3 R6, R9, 0x2d890, RZ ;  /* 0x0002d89009067810 */ /* 0x004fe20007ffe0ff */
[----:B------:R-:W-:Y:S01]  /*1a5b0*/  VIADD R10, R8, 0x15400 ;  /* 0x00015400080a7836 */ /* 0x000fe20000000000 */
[----:B------:R-:W-:Y:S01]  /*1a5c0*/  UIADD3.X UR5, URZ, UR43, URZ, UP0, !UPT ;  /* 0x0000002b3f057290 */ /* 0x000fe200087fe43f */
[----:B------:R-:W-:Y:S01]  /*1a5d0*/  UMOV UR6, 0x0 ;  /* 0x0000000000067882 */ /* 0x000fe20000000000 */
[----:B------:R-:W-:-:S10]  /*1a5e0*/  UMOV UR7, 0x12f00000 ;  /* 0x12f0000000077882 */ /* 0x000fd40000000000 */
.L_x_12545:
        /* <DEDUP_REMOVED lines=16> */
.L_x_12546:
        /* <DEDUP_REMOVED lines=16> */
.L_x_12547:
        /* <DEDUP_REMOVED lines=13> */
.L_x_12704:
[----:B------:R-:W-:Y:S05]  /*1a8c0*/  BSYNC B2 ;  /* 0x0000000000027941 */ /* 0x000fea0003800000 */
.L_x_12548:
        /* <DEDUP_REMOVED lines=11> */
.L_x_12551:
[----:B------:R-:W-:Y:S05]  /*1a980*/  BSYNC B2 ;  /* 0x0000000000027941 */ /* 0x000fea0003800000 */
.L_x_12550:
        /* <DEDUP_REMOVED lines=8> */
.L_x_12552:
        /* <DEDUP_REMOVED lines=15> */
.L_x_12553:
        /* <DEDUP_REMOVED lines=15> */
.L_x_12554:
        /* <DEDUP_REMOVED lines=9> */
[----:B---3--:R-:W-:Y:S05]  /*1ac80*/  @P0 BRA.U.ANY `(.L_x_12554) ;  /* 0xfffffffd00d80947 */ /* 0x008fea000393ffff */
.L_x_12540:
[----:B------:R-:W-:Y:S05]  /*1ac90*/  BSYNC B1 ;  /* 0x0000000000017941 */ /* 0x000fea0003800000 */
.L_x_12539:
[----:B--2---:R-:W2:Y:S01]  /*1aca0*/  LDL.LU R6, [R1+0x4] ;  /* 0x0000040001067983 */ /* 0x004ea20000300800 */
[----:B------:R-:W-:Y:S01]  /*1acb0*/  VIADD R29, R29, 0x1 ;  /* 0x000000011d1d7836 */ /* 0x000fe20000000000 */
[----:B------:R-:W-:Y:S01]  /*1acc0*/  PLOP3.LUT P0, PT, PT, PT, PT, 0x8, 0x0 ;  /* 0x000000000000781c */ /* 0x000fe20003f0e170 */
[----:B0-----:R-:W-:-:S03]  /*1acd0*/  VIADD R10, R5, 0xfffffffe ;  /* 0xfffffffe050a7836 */ /* 0x001fc60000000000 */
[C---:B------:R-:W-:Y:S02]  /*1ace0*/  ISETP.NE.AND P1, PT, R29.reuse, 0x2, PT ;  /* 0x000000021d00780c */ /* 0x040fe40003f25270 */
[----:B------:R-:W-:Y:S02]  /*1acf0*/  ISETP.GE.AND P2, PT, R10, R3, PT ;  /* 0x000000030a00720c */ /* 0x000fe40003f46270 */
[----:B------:R-:W-:Y:S02]  /*1ad00*/  SEL R5, RZ, 0x1, P1 ;  /* 0x00000001ff057807 */ /* 0x000fe40000800000 */
[----:B------:R-:W-:Y:S02]  /*1ad10*/  SEL R29, R29, RZ, P1 ;  /* 0x000000ff1d1d7207 */ /* 0x000fe40000800000 */
[----:B--2---:R-:W-:-:S05]  /*1ad20*/  LOP3.LUT R6, R6, R5, RZ, 0x3c, !PT ;  /* 0x0000000506067212 */ /* 0x004fca00078e3cff */
[----:B------:R2:W-:Y:S02]  /*1ad30*/  STL [R1+0x4], R6 ;  /* 0x0000040601007387 */ /* 0x0005e40000100800 */
[----:B------:R-:W-:Y:S05]  /*1ad40*/  @!P2 BRA `(.L_x_12533) ;  /* 0x00000008005ca947 */ /* 0x000fea0003800000 */
.L_x_12571:
[----:B------:R-:W-:Y:S05]  /*1ad50*/  YIELD ;  /* 0x0000000000007946 */ /* 0x000fea0003800000 */
[----:B------:R-:W-:Y:S04]  /*1ad60*/  BSSY B1, `(.L_x_12555) ;  /* 0x000008b000017945 */ /* 0x000fe80003800000 */
[----:B---3--:R-:W-:Y:S05]  /*1ad70*/  @!P6 BRA `(.L_x_12556) ;  /* 0x000000080024e947 */ /* 0x008fea0003800000 */
[----:B--2---:R-:W1:Y:S01]  /*1ad80*/  LDL R6, [R1+0x4] ;  /* 0x0000040001067983 */ /* 0x004e620000100800 */
[----:B------:R-:W-:Y:S01]  /*1ad90*/  LEA R9, R29, R16, 0x3 ;  /* 0x000000101d097211 */ /* 0x000fe200078e18ff */
[----:B------:R-:W0:Y:S01]  /*1ada0*/  S2R R5, SR_TID.X ;  /* 0x0000000000057919 */ /* 0x000e220000002100 */
[----:B------:R-:W-:Y:S01]  /*1adb0*/  BSSY B2, `(.L_x_12557) ;  /* 0x0000006000027945 */ /* 0x000fe20003800000 */
[----:B0-----:R-:W-:-:S04]  /*1adc0*/  LOP3.LUT R5, R5, 0x7f, RZ, 0xc0, !PT ;  /* 0x0000007f05057812 */ /* 0x001fc800078ec0ff */
[----:B------:R-:W-:Y:S02]  /*1add0*/  ISETP.NE.AND P2, PT, R5, RZ, PT ;  /* 0x000000ff0500720c */ /* 0x000fe40003f45270 */
[----:B-1----:R-:W-:-:S04]  /*1ade0*/  SHF.L.U32 R8, R6, 0x1f, RZ ;  /* 0x0000001f06087819 */ /* 0x002fc800000006ff */
[----:B------:R-:W0:Y:S02]  /*1adf0*/  SYNCS.PHASECHK.TRANS64.TRYWAIT P1, [R9+URZ+0x2d8a0], R8 ;  /* 0x02d8a008090075a7 */ /* 0x000e24000802017f */
[----:B0-----:R-:W-:Y:S05]  /*1ae00*/  @!P1 BRA `(.L_x_12558) ;  /* 0x0000006400f09947 */ /* 0x001fea0003800000 */
.L_x_12705:
[----:B------:R-:W-:Y:S05]  /*1ae10*/  BSYNC B2 ;  /* 0x0000000000027941 */ /* 0x000fea0003800000 */
.L_x_12557:
        /* <DEDUP_REMOVED lines=9> */
.L_x_12560:
[----:B------:R-:W-:Y:S05]  /*1aeb0*/  BSYNC B2 ;  /* 0x0000000000027941 */ /* 0x000fea0003800000 */
.L_x_12559:
[----:B------:R-:W-:Y:S01]  /*1aec0*/  IMAD.MOV.U32 R14, RZ, RZ, RZ ;  /* 0x000000ffff0e7224 */ /* 0x000fe200078e00ff */
[----:B------:R-:W-:Y:S01]  /*1aed0*/  UIADD3 UR4, UP0, UR42, 0x570, URZ ;  /* 0x000005702a047890 */ /* 0x000fe2000ff1e03f */
[----:B------:R-:W-:Y:S01]  /*1aee0*/  IMAD R7, R29, 0x6000, R16 ;  /* 0x000060001d077824 */ /* 0x000fe200078e0210 */
[----:B------:R-:W-:Y:S01]  /*1aef0*/  PLOP3.LUT P1, PT, PT, PT, PT, 0x80, 0x0 ;  /* 0x000000000000781c */ /* 0x000fe20003f2f070 */
[----:B------:R-:W-:Y:S01]  /*1af00*/  IMAD R6, R10, 0x80, R0 ;  /* 0x000000800a067824 */ /* 0x000fe200078e0200 */
[----:B------:R-:W-:Y:S01]  /*1af10*/  R2UR UR10, R14 ;  /* 0x000000000e0a72ca */ /* 0x000fe200000e0000 */
[----:B------:R-:W-:Y:S01]  /*1af20*/  VIADD R5, R9, 0x2d890 ;  /* 0x0002d89009057836 */ /* 0x000fe20000000000 */
[----:B------:R-:W-:Y:S01]  /*1af30*/  IADD3 R11, R7, 0x15400, RZ ;  /* 0x00015400070b7810 */ /* 0x000fe20007ffe0ff */
[----:B------:R-:W-:Y:S01]  /*1af40*/  UIADD3.X UR5, URZ, UR43, URZ, UP0, !UPT ;  /* 0x0000002b3f057290 */ /* 0x000fe200087fe43f */
[----:B------:R-:W-:Y:S01]  /*1af50*/  UMOV UR6, 0x0 ;  /* 0x0000000000067882 */ /* 0x000fe20000000000 */
[----:B------:R-:W-:-:S10]  /*1af60*/  UMOV UR7, 0x12f00000 ;  /* 0x12f0000000077882 */ /* 0x000fd40000000000 */
.L_x_12561:
        /* <DEDUP_REMOVED lines=16> */
.L_x_12562:
        /* <DEDUP_REMOVED lines=16> */
.L_x_12563:
        /* <DEDUP_REMOVED lines=13> */
.L_x_12706:
[----:B------:R-:W-:Y:S05]  /*1b240*/  BSYNC B2 ;  /* 0x0000000000027941 */ /* 0x000fea0003800000 */
.L_x_12564:
[----:B------:R-:W-:Y:S01]  /*1b250*/  BSSY B2, `(.L_x_12566) ;  /* 0x000000b000027945 */ /* 0x000fe20003800000 */
[----:B------:R-:W-:Y:S01]  /*1b260*/  MOV R12, 0x0 ;  /* 0x00000000000c7802 */ /* 0x000fe20000000f00 */
[----:B------:R-:W-:Y:S02]  /*1b270*/  IMAD.MOV.U32 R13, RZ, RZ, 0x12f00000 ;  /* 0x12f00000ff0d7424 */ /* 0x000fe400078e00ff */
        /* <DEDUP_REMOVED lines=8> */
.L_x_12567:
[----:B------:R-:W-:Y:S05]  /*1b300*/  BSYNC B2 ;  /* 0x0000000000027941 */ /* 0x000fea0003800000 */
.L_x_12566:
        /* <DEDUP_REMOVED lines=8> */
.L_x_12568:
        /* <DEDUP_REMOVED lines=15> */
.L_x_12569:
        /* <DEDUP_REMOVED lines=15> */
.L_x_12570:
        /* <DEDUP_REMOVED lines=10> */
.L_x_12556:
[----:B------:R-:W-:Y:S05]  /*1b610*/  BSYNC B1 ;  /* 0x0000000000017941 */ /* 0x000fea0003800000 */
.L_x_12555:
[----:B-1----:R-:W3:Y:S01]  /*1b620*/  LDL.LU R8, [R1+0x4] ;  /* 0x0000040001087983 */ /* 0x002ee20000300800 */
[----:B------:R-:W-:Y:S01]  /*1b630*/  VIADD R29, R29, 0x1 ;  /* 0x000000011d1d7836 */ /* 0x000fe20000000000 */
[C---:B------:R-:W-:Y:S01]  /*1b640*/  ISETP.GT.AND P2, PT, R10.reuse, R3, PT ;  /* 0x000000030a00720c */ /* 0x040fe20003f44270 */
[----:B------:R-:W-:-:S03]  /*1b650*/  VIADD R10, R10, 0xffffffff ;  /* 0xffffffff0a0a7836 */ /* 0x000fc60000000000 */
[----:B------:R-:W-:-:S04]  /*1b660*/  ISETP.NE.AND P1, PT, R29, 0x2, PT ;  /* 0x000000021d00780c */ /* 0x000fc80003f25270 */
[----:B------:R-:W-:Y:S02]  /*1b670*/  SEL R5, RZ, 0x1, P1 ;  /* 0x00000001ff057807 */ /* 0x000fe40000800000 */
[----:B------:R-:W-:Y:S02]  /*1b680*/  SEL R29, R29, RZ, P1 ;  /* 0x000000ff1d1d7207 */ /* 0x000fe40000800000 */
[----:B---3--:R-:W-:-:S05]  /*1b690*/  LOP3.LUT R8, R8, R5, RZ, 0x3c, !PT ;  /* 0x0000000508087212 */ /* 0x008fca00078e3cff */
[----:B------:R3:W-:Y:S01]  /*1b6a0*/  STL [R1+0x4], R8 ;  /* 0x0000040801007387 */ /* 0x0007e20000100800 */
[----:B------:R-:W-:Y:S05]  /*1b6b0*/  @P2 BRA `(.L_x_12571) ;  /* 0xfffffff400a42947 */ /* 0x000fea000383ffff */
.L_x_12533:
[----:B------:R-:W-:Y:S05]  /*1b6c0*/  BSYNC B0 ;  /* 0x0000000000007941 */ /* 0x000fea0003800000 */
.L_x_12532:
[----:B------:R-:W4:Y:S01]  /*1b6d0*/  LDC R0, c[0x0][0x448] ;  /* 0x00011200ff007b82 */ /* 0x000f220000000800 */
[----:B------:R-:W-:Y:S01]  /*1b6e0*/  IMAD.MOV.U32 R2, RZ, RZ, 0xc0 ;  /* 0x000000c0ff027424 */ /* 0x000fe200078e00ff */
[----:B------:R-:W-:Y:S01]  /*1b6f0*/  ISETP.NE.AND P2, PT, R4, RZ, PT ;  /* 0x000000ff0400720c */ /* 0x000fe20003f45270 */
[----:B------:R-:W-:Y:S05]  /*1b700*/  @!P0 WARPSYNC.ALL ;  /* 0x0000000000008948 */ /* 0x000fea0003800000 */
[----:B------:R-:W-:Y:S01]  /*1b710*/  IMAD R2, R25, R2, 0xbf ;  /* 0x000000bf19027424 */ /* 0x000fe200078e0202 */
[----:B------:R-:W-:Y:S06]  /*1b720*/  BSSY B0, `(.L_x_12572) ;  /* 0x000002a000007945 */ /* 0x000fec0003800000 */
[----:B------:R-:W0:Y:S08]  /*1b730*/  @!P2 LDC R4, c[0x0][0x9f0] ;  /* 0x00027c00ff04ab82 */ /* 0x000e300000000800 */
[----:B------:R-:W-:Y:S01]  /*1b740*/  @!P0 BAR.SYNC.DEFER_BLOCKING 0xc, 0x200 ;  /* 0x0308000000008b1d */ /* 0x000fe20000010000 */
[----:B----4-:R-:W-:-:S13]  /*1b750*/  ISETP.NE.AND P1, PT, R0, 0x1, PT ;  /* 0x000000010000780c */ /* 0x010fda0003f25270 */
[----:B------:R-:W4:Y:S08]  /*1b760*/  @P1 LDC R0, c[0x0][0x44c] ;  /* 0x00011300ff001b82 */ /* 0x000f300000000800 */
[----:B------:R-:W5:Y:S01]  /*1b770*/  @P1 LDC R3, c[0x0][0x450] ;  /* 0x00011400ff031b82 */ /* 0x000f620000000800 */
[----:B----4-:R-:W-:-:S05]  /*1b780*/  @P1 IMAD.HI.U32 R0, R2, R0, RZ ;  /* 0x0000000002001227 */ /* 0x010fca00078e00ff */
[----:B-----5:R-:W-:-:S04]  /*1b790*/  @P1 SHF.R.U32.HI R2, RZ, R3, R0 ;  /* 0x00000003ff021219 */ /* 0x020fc80000011600 */
[----:B------:R-:W-:-:S04]  /*1b7a0*/  IADD3 R2, R20, R2, RZ ;  /* 0x0000000214027210 */ /* 0x000fc80007ffe0ff */
[----:B------:R-:W-:-:S04]  /*1b7b0*/  SHF.R.S32.HI R0, RZ, 0x1f, R2 ;  /* 0x0000001fff007819 */ /* 0x000fc80000011402 */
[----:B------:R-:W-:-:S04]  /*1b7c0*/  LEA.HI R0, R0, R2, RZ, 0x7 ;  /* 0x0000000200007211 */ /* 0x000fc800078f38ff */
[----:B------:R-:W-:-:S04]  /*1b7d0*/  SHF.R.S32.HI R0, RZ, 0x7, R0 ;  /* 0x00000007ff007819 */ /* 0x000fc80000011400 */
[----:B------:R-:W-:Y:S01]  /*1b7e0*/  VIMNMX R21, R21, R0, PT ;  /* 0x0000000015157248 */ /* 0x000fe20003fe0100 */
[----:B------:R-:W-:-:S03]  /*1b7f0*/  IMAD.MOV.U32 R0, RZ, RZ, RZ ;  /* 0x000000ffff007224 */ /* 0x000fc600078e00ff */
[----:B------:R-:W-:-:S13]  /*1b800*/  ISETP.GE.AND P1, PT, R21, 0x1, PT ;  /* 0x000000011500780c */ /* 0x000fda0003f26270 */
[----:B0-----:R-:W-:Y:S05]  /*1b810*/  @!P1 BRA `(.L_x_12573) ;  /* 0x0000000000689947 */ /* 0x001fea0003800000 */
[-C--:B------:R-:W-:Y:S02]  /*1b820*/  IABS R0, R4.reuse ;  /* 0x0000000400007213 */ /* 0x080fe40000000000 */
[----:B--2---:R-:W-:Y:S02]  /*1b830*/  IABS R6, R4 ;  /* 0x0000000400067213 */ /* 0x004fe40000000000 */
        /* <DEDUP_REMOVED lines=24> */
.L_x_12573:
[----:B------:R-:W-:Y:S05]  /*1b9c0*/  BSYNC B0 ;  /* 0x0000000000007941 */ /* 0x000fea0003800000 */
.L_x_12572:
        /* <DEDUP_REMOVED lines=13> */
[----:B------:R-:W4:Y:S01]  /*1baa0*/  LDC.64 R2, c[0x0][0xc60] ;  /* 0x00031800ff027b82 */ /* 0x000f220000000a00 */
[----:B------:R-:W0:Y:S02]  /*1bab0*/  FLO.U32 R0, UR4 ;  /* 0x0000000400007d00 */ /* 0x000e2400080e0000 */
[----:B0-----:R-:W-:-:S06]  /*1bac0*/  ISETP.EQ.U32.AND P0, PT, R0, R5, PT ;  /* 0x000000050000720c */ /* 0x001fcc0003f02070 */
[----:B------:R-:W4:Y:S07]  /*1bad0*/  POPC R5, UR4 ;  /* 0x0000000400057d09 */ /* 0x000f2e0008000000 */
[----:B----4-:R-:W4:Y:S01]  /*1bae0*/  @P0 ATOMG.E.ADD.STRONG.GPU PT, R3, desc[UR38][R2.64], R5 ;  /* 0x00000005020309a8 */ /* 0x010f2200081ee1e6 */
[----:B------:R-:W0:Y:S02]  /*1baf0*/  S2R R4, SR_LTMASK ;  /* 0x0000000000047919 */ /* 0x000e240000003900 */
[----:B0-----:R-:W-:-:S04]  /*1bb00*/  LOP3.LUT R4, R4, UR4, RZ, 0xc0, !PT ;  /* 0x0000000404047c12 */ /* 0x001fc8000f8ec0ff */
[----:B------:R-:W0:Y:S01]  /*1bb10*/  POPC R7, R4 ;  /* 0x0000000400077309 */ /* 0x000e220000000000 */
[----:B----4-:R-:W0:Y:S02]  /*1bb20*/  SHFL.IDX PT, R0, R3, R0, 0x1f ;  /* 0x00001f0003007589 */ /* 0x010e2400000e0000 */
[----:B0-----:R-:W-:Y:S01]  /*1bb30*/  IADD3 R24, R0, UR37, R7 ;  /* 0x0000002500187c10 */ /* 0x001fe2000fffe007 */
[----:B------:R-:W-:Y:S06]  /*1bb40*/  BRA `(.L_x_12576) ;  /* 0x0000003000c07947 */ /* 0x000fec0003800000 */
.L_x_12575:
        /* <DEDUP_REMOVED lines=13> */
[----:B--2---:R-:W-:Y:S02]  /*1bc20*/  IMAD.U32 R6, RZ, RZ, UR8 ;  /* 0x00000008ff067e24 */ /* 0x004fe4000f8e00ff */
[----:B------:R-:W-:-:S02]  /*1bc30*/  IMAD.U32 R10, RZ, RZ, UR4 ;  /* 0x00000004ff0a7e24 */ /* 0x000fc4000f8e00ff */
[----:B------:R-:W-:Y:S02]  /*1bc40*/  IMAD.U32 R11, RZ, RZ, UR5 ;  /* 0x00000005ff0b7e24 */ /* 0x000fe4000f8e00ff */
[----:B-1-3--:R-:W-:Y:S02]  /*1bc50*/  IMAD.MOV.U32 R8, RZ, RZ, 0x70 ;  /* 0x00000070ff087424 */ /* 0x00afe400078e00ff */
[----:B------:R-:W-:-:S07]  /*1bc60*/  IMAD.MOV.U32 R12, RZ, RZ, 0x1 ;  /* 0x00000001ff0c7424 */ /* 0x000fce00078e00ff */
[----:B------:R-:W-:-:S07]  /*1bc70*/  LEPC R20, `(.L_x_12578) ;  /* 0x000000001014794e */ /* 0x000fce0000000000 */
[----:B0-----:R-:W-:Y:S05]  /*1bc80*/  CALL.ABS.NOINC R2 ;  /* 0x0000000002007343 */ /* 0x001fea0003c00000 */
.L_x_12578:
[----:B------:R-:W-:Y:S05]  /*1bc90*/  BSYNC B6 ;  /* 0x0000000000067941 */ /* 0x000fea0003800000 */
.L_x_12577:
        /* <DEDUP_REMOVED lines=12> */
[----:B------:R-:W-:Y:S01]  /*1bd60*/  MOV R13, RZ ;  /* 0x000000ff000d7202 */ /* 0x000fe20000000f00 */
[----:B--2---:R-:W-:Y:S02]  /*1bd70*/  IMAD.U32 R6, RZ, RZ, UR8 ;  /* 0x00000008ff067e24 */ /* 0x004fe4000f8e00ff */
[----:B------:R-:W-:-:S02]  /*1bd80*/  IMAD.U32 R10, RZ, RZ, UR4 ;  /* 0x00000004ff0a7e24 */ /* 0x000fc4000f8e00ff */
[----:B------:R-:W-:Y:S02]  /*1bd90*/  IMAD.U32 R11, RZ, RZ, UR5 ;  /* 0x00000005ff0b7e24 */ /* 0x000fe4000f8e00ff */
[----:B-1-3--:R-:W-:Y:S02]  /*1bda0*/  IMAD.MOV.U32 R8, RZ, RZ, 0x70 ;  /* 0x00000070ff087424 */ /* 0x00afe400078e00ff */
[----:B0-----:R-:W-:-:S07]  /*1bdb0*/  IMAD.MOV.U32 R12, RZ, RZ, 0x1 ;  /* 0x00000001ff0c7424 */ /* 0x001fce00078e00ff */
[----:B------:R-:W-:-:S07]  /*1bdc0*/  LEPC R20, `(.L_x_12581) ;  /* 0x000000001014794e */ /* 0x000fce0000000000 */
[----:B----4-:R-:W-:Y:S05]  /*1bdd0*/  CALL.ABS.NOINC R2 ;  /* 0x0000000002007343 */ /* 0x010fea0003c00000 */
.L_x_12581:
        /* <DEDUP_REMOVED lines=15> */
.L_x_12580:
[----:B------:R-:W-:Y:S05]  /*1bed0*/  BSYNC B6 ;  /* 0x0000000000067941 */ /* 0x000fea0003800000 */
.L_x_12579:
[----:B------:R0:W4:Y:S01]  /*1bee0*/  LDL R20, [R1+0xc] ;  /* 0x00000c0001147983 */ /* 0x0001220000100800 */
[----:B------:R-:W-:Y:S01]  /*1bef0*/  ULDC.64 UR4, c[0x0][0x9f8] ;  /* 0x00027e0000047ab9 */ /* 0x000fe20000000a00 */
[----:B------:R-:W-:Y:S01]  /*1bf00*/  MOV R23, R26 ;  /* 0x0000001a00177202 */ /* 0x000fe20000000f00 */
[----:B------:R-:W1:Y:S01]  /*1bf10*/  LDC R5, c[0x0][0x430] ;  /* 0x00010c00ff057b82 */ /* 0x000e620000000800 */
[----:B------:R-:W-:Y:S01]  /*1bf20*/  ISETP.NE.U32.AND P0, PT, RZ, UR4, PT ;  /* 0x00000004ff007c0c */ /* 0x000fe2000bf05070 */
[----:B------:R-:W2:Y:S03]  /*1bf30*/  LDL R26, [R1+0x20] ;  /* 0x00002000011a7983 */ /* 0x000ea60000100800 */
[----:B------:R-:W-:Y:S01]  /*1bf40*/  ISETP.NE.AND.EX P0, PT, RZ, UR5, PT, P0 ;  /* 0x00000005ff007c0c */ /* 0x000fe2000bf05300 */
[----:B------:R-:W3:-:S12]  /*1bf50*/  LDL R21, [R1+0x28] ;  /* 0x0000280001157983 */ /* 0x000ed80000100800 */
[----:B------:R-:W-:Y:S01]  /*1bf60*/  @P0 IADD3 R18, P1, R18, UR4, RZ ;  /* 0x0000000412120c10 */ /* 0x000fe2000ff3e0ff */
[----:B------:R-:W0:Y:S01]  /*1bf70*/  S2R R2, SR_TID.X ;  /* 0x0000000000027919 */ /* 0x000e220000002100 */
[----:B------:R-:W0:Y:S02]  /*1bf80*/  S2R R3, SR_TID.X ;  /* 0x0000000000037919 */ /* 0x000e240000002100 */
[----:B------:R-:W-:Y:S01]  /*1bf90*/  @P0 IADD3.X R19, R19, UR5, RZ, P1, !PT ;  /* 0x0000000513130c10 */ /* 0x000fe20008ffe4ff */
[----:B------:R-:W-:Y:S01]  /*1bfa0*/  VIADD R23, R23, 0xffffffff ;  /* 0xffffffff17177836 */ /* 0x000fe20000000000 */
[----:B-1----:R-:W-:Y:S01]  /*1bfb0*/  ISETP.NE.AND P1, PT, R5, 0x1, PT ;  /* 0x000000010500780c */ /* 0x002fe20003f25270 */
[----:B------:R-:W1:Y:S01]  /*1bfc0*/  S2R R11, SR_TID.X ;  /* 0x00000000000b7919 */ /* 0x000e620000002100 */
[----:B------:R-:W-:Y:S01]  /*1bfd0*/  ULDC UR4, c[0x0][0x2f4] ;  /* 0x0000bd0000047ab9 */ /* 0x000fe20000000800 */
[----:B----4-:R-:W4:Y:S01]  /*1bfe0*/  @P0 LDG.E R20, desc[UR38][R18.64] ;  /* 0x0000002612140981 */ /* 0x010f22000c1e1900 */
[----:B0-----:R-:W-:-:S09]  /*1bff0*/  LOP3.LUT R0, R2, 0x7f, RZ, 0xc0, !PT ;  /* 0x0000007f02007812 */ /* 0x001fd200078ec0ff */
[----:B------:R-:W0:Y:S01]  /*1c000*/  @P1 LDC R2, c[0x0][0x434] ;  /* 0x00010d00ff021b82 */ /* 0x000e220000000800 */
[----:B------:R-:W-:Y:S01]  /*1c010*/  IMAD.SHL.U32 R4, R3, 0x20, RZ ;  /* 0x0000002003047824 */ /* 0x000fe200078e00ff */
[----:B------:R-:W-:Y:S01]  /*1c020*/  SHF.R.U32.HI R0, RZ, 0x2, R0 ;  /* 0x00000002ff007819 */ /* 0x000fe20000011600 */
[----:B------:R-:W-:-:S05]  /*1c030*/  IMAD.SHL.U32 R10, R23, 0x80, RZ ;  /* 0x00000080170a7824 */ /* 0x000fca00078e00ff */
[----:B------:R-:W0:Y:S01]  /*1c040*/  @P1 LDC R3, c[0x0][0x438] ;  /* 0x00010e00ff031b82 */ /* 0x000e220000000800 */
[----:B------:R-:W-:-:S04]  /*1c050*/  LOP3.LUT R4, R4, 0x60, RZ, 0xc0, !PT ;  /* 0x0000006004047812 */ /* 0x000fc800078ec0ff */
[----:B------:R-:W-:Y:S02]  /*1c060*/  LOP3.LUT R0, R10, R0, R4, 0xfe, !PT ;  /* 0x000000000a007212 */ /* 0x000fe400078efe04 */
[----:B-1----:R-:W-:-:S04]  /*1c070*/  SHF.L.U32 R11, R11, 0x3, RZ ;  /* 0x000000030b0b7819 */ /* 0x002fc800000006ff */
[----:B------:R-:W-:Y:S02]  /*1c080*/  LOP3.LUT R11, R11, 0x18, RZ, 0xc0, !PT ;  /* 0x000000180b0b7812 */ /* 0x000fe400078ec0ff */
[----:B------:R-:W-:Y:S02]  /*1c090*/  LOP3.LUT R22, R22, 0xfffffff7, RZ, 0xc0, !PT ;  /* 0xfffffff716167812 */ /* 0x000fe400078ec0ff */
[----:B------:R-:W-:Y:S01]  /*1c0a0*/  LOP3.LUT R12, R11, 0x20, RZ, 0xfc, !PT ;  /* 0x000000200b0c7812 */ /* 0x000fe200078efcff */
[----:B------:R-:W-:Y:S01]  /*1c0b0*/  UMOV UR5, 0xffffffff ;  /* 0xffffffff00057882 */ /* 0x000fe20000000000 */
[----:B----4-:R-:W-:Y:S01]  /*1c0c0*/  @P0 STL [R1+0xc], R20 ;  /* 0x00000c1401000387 */ /* 0x010fe20000100800 */
[C---:B--2---:R-:W-:Y:S01]  /*1c0d0*/  ISETP.GE.AND P0, PT, R0.reuse, R26, PT ;  /* 0x0000001a0000720c */ /* 0x044fe20003f06270 */
[----:B---3--:R-:W-:-:S04]  /*1c0e0*/  IMAD.IADD R0, R0, 0x1, R21 ;  /* 0x0000000100007824 */ /* 0x008fc800078e0215 */
[----:B0-----:R-:W-:Y:S01]  /*1c0f0*/  @P1 IMAD.HI.U32 R2, R0, R2, RZ ;  /* 0x0000000200021227 */ /* 0x001fe200078e00ff */
[----:B------:R-:W-:-:S04]  /*1c100*/  MOV R6, R0 ;  /* 0x0000000000067202 */ /* 0x000fc80000000f00 */
[----:B------:R-:W-:-:S03]  /*1c110*/  @P1 SHF.R.U32.HI R6, RZ, R3, R2 ;  /* 0x00000003ff061219 */ /* 0x000fc60000011602 */
        /* <DEDUP_REMOVED lines=9> */
[----:B------:R-:W-:Y:S01]  /*1c1b0*/  IMAD.U32 R5, RZ, RZ, UR40 ;  /* 0x00000028ff057e24 */ /* 0x000fe2000f8e00ff */
[----:B------:R0:W-:Y:S01]  /*1c1c0*/  STL [R1+0x2c], R8 ;  /* 0x00002c0801007387 */ /* 0x0001e20000100800 */
[----:B------:R-:W-:-:S03]  /*1c1d0*/  @!P0 IMAD.IADD R0, R7, 0x1, R0 ;  /* 0x0000000107008824 */ /* 0x000fc600078e0200 */
        /* <DEDUP_REMOVED lines=17> */
.L_x_12709:
[----:B------:R-:W-:Y:S05]  /*1c2f0*/  @!P2 BRA `(.L_x_12583) ;  /* 0x000000000004a947 */ /* 0x000fea0003800000 */
[----:B------:R-:W-:Y:S01]  /*1c300*/  BPT.TRAP 0x1 ;  /* 0x000000040000795c */ /* 0x000fe20000300000 */
.L_x_12583:
        /* <DEDUP_REMOVED lines=21> */
[----:B--2---:R-:W-:-:S06]  /*1c460*/  SHF.L.U32 R5, R5, 0x1f, RZ ;  /* 0x0000001f05057819 */ /* 0x004fcc00000006ff */
[----:B------:R-:W0:Y:S02]  /*1c470*/  SYNCS.PHASECHK.TRANS64.TRYWAIT P0, [R0+URZ+0x2d840], R5 ;  /* 0x02d84005000075a7 */ /* 0x000e24000800017f */
[----:B0-----:R-:W-:Y:S05]  /*1c480*/  @!P0 BRA `(.L_x_12585) ;  /* 0x0000005000ac8947 */ /* 0x001fea0003800000 */
.L_x_12710:
[----:B------:R-:W-:Y:S05]  /*1c490*/  BSYNC B0 ;  /* 0x0000000000007941 */ /* 0x000fea0003800000 */
.L_x_12584:
        /* <DEDUP_REMOVED lines=16> */
[----:B------:R-:W-:-:S04]  /*1c5a0*/  ULDC.64 UR4, c[0x0][0x308] ;  /* 0x0000c20000047ab9 */ /* 0x000fc80000000a00 */
[----:B------:R-:W-:Y:S01]  /*1c5b0*/  IADD3 R3, R5, R2, RZ ;  /* 0x0000000205037210 */ /* 0x000fe20007ffe0ff */
        /* <DEDUP_REMOVED lines=9> */
[----:B--2---:R-:W-:Y:S02]  /*1c650*/  IMAD R8, R28, 0x3000, R9 ;  /* 0x000030001c087824 */ /* 0x004fe400078e0209 */
[----:B0-----:R-:W-:Y:S01]  /*1c660*/  IMAD.SHL.U32 R9, R6, 0x8, RZ ;  /* 0x0000000806097824 */ /* 0x001fe200078e00ff */
[----:B---3--:R-:W-:-:S04]  /*1c670*/  IADD3 R3, -R11, R12, -R10 ;  /* 0x0000000c0b037210 */ /* 0x008fc80007ffe90a */
        /* <DEDUP_REMOVED lines=18> */
[----:B0-----:R-:W-:-:S04]  /*1c7a0*/  @P1 LEA R5, P0, R9, R4, 0x1 ;  /* 0x0000000409051211 */ /* 0x001fc800078008ff */
[----:B-1----:R-:W-:Y:S01]  /*1c7b0*/  @P1 IADD3.X R4, RZ, R6, RZ, P0, !PT ;  /* 0x00000006ff041210 */ /* 0x002fe200007fe4ff */
[----:B------:R-:W-:-:S03]  /*1c7c0*/  @P1 IMAD R6, R8, 0x2, R16 ;  /* 0x0000000208061824 */ /* 0x000fc600078e0210 */
        /* <DEDUP_REMOVED lines=20> */
.L_x_12720:
        /* <DEDUP_REMOVED lines=12> */
.L_x_12587:
        /* <DEDUP_REMOVED lines=11> */
.L_x_12588:
        /* <DEDUP_REMOVED lines=40> */
.L_x_12590:
[----:B------:R-:W-:Y:S05]  /*1cd00*/  BSYNC B6 ;  /* 0x0000000000067941 */ /* 0x000fea0003800000 */
.L_x_12589:
        /* <DEDUP_REMOVED lines=22> */
[----:B------:R-:W-:Y:S01]  /*1ce70*/  IMAD.IADD R3, R3, 0x1, R0 ;  /* 0x0000000103037824 */ /* 0x000fe200078e0200 */
[----:B--2---:R-:W-:Y:S02]  /*1ce80*/  SHF.L.U32 R21, R21, 0x5, RZ ;  /* 0x0000000515157819 */ /* 0x004fe400000006ff */
[----:B---3--:R-:W-:Y:S02]  /*1ce90*/  LOP3.LUT R20, R20, 0x7f, RZ, 0xc0, !PT ;  /* 0x0000007f14147812 */ /* 0x008fe400078ec0ff */
        /* <DEDUP_REMOVED lines=36> */
[----:B------:R-:W-:-:S03]  /*1d0e0*/  SHF.R.S32.HI R6, RZ, 0x1f, R0 ;  /* 0x0000001fff067819 */ /* 0x000fc60000011400 */
[----:B------:R-:W-:Y:S02]  /*1d0f0*/  IMAD.IADD R3, R3, 0x1, R7 ;  /* 0x0000000103037824 */ /* 0x000fe400078e0207 */
[----:B------:R-:W-:Y:S02]  /*1d100*/  IMAD R6, R6, UR6, RZ ;  /* 0x0000000606067c24 */ /* 0x000fe4000f8e02ff */
[----:B------:R-:W-:-:S04]  /*1d110*/  IMAD.WIDE.U32 R2, R0, UR6, R2 ;  /* 0x0000000600027c25 */ /* 0x000fc8000f8e0002 */
[----:B------:R-:W-:Y:S02]  /*1d120*/  IMAD R6, R0, UR7, R6 ;  /* 0x0000000700067c24 */ /* 0x000fe4000f8e0206 */
[C---:B0-----:R-:W-:Y:S02]  /*1d130*/  IMAD.SHL.U32 R11, R13.reuse, 0x8, RZ ;  /* 0x000000080d0b7824 */ /* 0x041fe400078e00ff */
[----:B------:R-:W-:-:S03]  /*1d140*/  IMAD.SHL.U32 R10, R13, 0x8, RZ ;  /* 0x000000080d0a7824 */ /* 0x000fc600078e00ff */
[----:B------:R-:W-:Y:S02]  /*1d150*/  LOP3.LUT R11, R11, 0x18, RZ, 0xc0, !PT ;  /* 0x000000180b0b7812 */ /* 0x000fe400078ec0ff */
[----:B------:R-:W-:Y:S02]  /*1d160*/  IADD3 R6, R3, R6, RZ ;  /* 0x0000000603067210 */ /* 0x000fe40007ffe0ff */
[----:B------:R-:W-:Y:S02]  /*1d170*/  LEA R7, P0, R2, UR8, 0x1 ;  /* 0x0000000802077c11 */ /* 0x000fe4000f8008ff */
        /* <DEDUP_REMOVED lines=10> */
[----:B--2---:R-:W-:Y:S10]  /*1d220*/  BRA.DIV UR5, `(.L_x_12591) ;  /* 0x0000004a05c07947 */ /* 0x004ff4000b800000 */
[----:B------:R-:W0:Y:S01]  /*1d230*/  SHFL.IDX PT, R3, R5, RZ, 0x1c1f ;  /* 0x001c1fff05037589 */ /* 0x000e2200000e0000 */
[----:B-----5:R-:W-:Y:S02]  /*1d240*/  IMAD R0, R21, R9, RZ ;  /* 0x0000000915007224 */ /* 0x020fe400078e02ff */
[----:B------:R-:W-:Y:S01]  /*1d250*/  IMAD R25, R25, 0xc0, R20 ;  /* 0x000000c019197824 */ /* 0x000fe200078e0214 */
        /* <DEDUP_REMOVED lines=40> */
[----:B--2---:R-:W-:Y:S01]  /*1d4e0*/  @!P3 IMAD.X R3, RZ, RZ, R4, P4 ;  /* 0x000000ffff03b224 */ /* 0x004fe200020e0604 */
[----:B------:R-:W-:-:S04]  /*1d4f0*/  IADD3 R4, R25, 0x80, RZ ;  /* 0x0000008019047810 */ /* 0x000fc80007ffe0ff */
        /* <DEDUP_REMOVED lines=16> */
.L_x_12733:
        /* <DEDUP_REMOVED lines=12> */
.L_x_12592:
        /* <DEDUP_REMOVED lines=18> */
.L_x_12734:
[----:B------:R-:W-:Y:S05]  /*1d7e0*/  BSYNC B0 ;  /* 0x0000000000007941 */ /* 0x000fea0003800000 */
.L_x_12593:
        /* <DEDUP_REMOVED lines=8> */
[----:B------:R-:W-:Y:S01]  /*1d870*/  IMAD.MOV.U32 R10, RZ, RZ, R28 ;  /* 0x000000ffff0a7224 */ /* 0x000fe200078e001c */
        /* <DEDUP_REMOVED lines=9> */
.L_x_12609:
        /* <DEDUP_REMOVED lines=10> */
[----:B------:R-:W-:Y:S01]  /*1d9b0*/  IMAD.SHL.U32 R2, R2, 0x20, RZ ;  /* 0x0000002002027824 */ /* 0x000fe200078e00ff */
[----:B------:R-:W-:-:S04]  /*1d9c0*/  LEA R4, R0, R4, 0x7 ;  /* 0x0000000400047211 */ /* 0x000fc800078e38ff */
        /* <DEDUP_REMOVED lines=21> */
[----:B-----5:R-:W-:Y:S02]  /*1db20*/  LOP3.LUT R2, R20, R2, RZ, 0x3c, !PT ;  /* 0x0000000214027212 */ /* 0x020fe400078e3cff */
[----:B------:R-:W-:-:S03]  /*1db30*/  MOV R6, UR40 ;  /* 0x0000002800067c02 */ /* 0x000fc60008000f00 */
[----:B------:R0:W-:Y:S01]  /*1db40*/  STL [R1], R2 ;  /* 0x0000000201007387 */ /* 0x0001e20000100800 */
[----:B------:R-:W-:Y:S01]  /*1db50*/  ISETP.NE.AND P4, PT, R6, 0x3, PT ;  /* 0x000000030600780c */ /* 0x000fe20003f85270 */
[----:B------:R-:W-:Y:S01]  /*1db60*/  IMAD.MOV.U32 R23, RZ, RZ, R0 ;  /* 0x000000ffff177224 */ /* 0x000fe200078e0000 */
[----:B------:R-:W-:Y:S02]  /*1db70*/  SEL R28, R28, RZ, P0 ;  /* 0x000000ff1c1c7207 */ /* 0x000fe40000000000 */
[----:B--2---:R-:W-:-:S09]  /*1db80*/  SHF.R.S32.HI R26, RZ, 0x1f, R7 ;  /* 0x0000001fff1a7819 */ /* 0x004fd20000011407 */
[----:B0-----:R-:W-:Y:S05]  /*1db90*/  @!P4 BRA `(.L_x_12597) ;  /* 0x000000000004c947 */ /* 0x001fea0003800000 */
[----:B------:R-:W-:Y:S01]  /*1dba0*/  BPT.TRAP 0x1 ;  /* 0x000000040000795c */ /* 0x000fe20000300000 */
.L_x_12597:
[----:B------:R-:W-:Y:S01]  /*1dbb0*/  IMAD R5, R28, 0x8, R16 ;  /* 0x000000081c057824 */ /* 0x000fe200078e0210 */
[----:B------:R-:W-:Y:S01]  /*1dbc0*/  SHF.L.U32 R0, R2, 0x1f, RZ ;  /* 0x0000001f02007819 */ /* 0x000fe200000006ff */
[----:B------:R-:W-:Y:S03]  /*1dbd0*/  BSSY B1, `(.L_x_12598) ;  /* 0x0000003000017945 */ /* 0x000fe60003800000 */
[----:B------:R-:W0:Y:S02]  /*1dbe0*/  SYNCS.PHASECHK.TRANS64.TRYWAIT P0, [R5+URZ+0x2d840], R0 ;  /* 0x02d84000050075a7 */ /* 0x000e24000800017f */
[----:B0-----:R-:W-:Y:S05]  /*1dbf0*/  @!P0 BRA `(.L_x_12599) ;  /* 0x00000048007c8947 */ /* 0x001fea0003800000 */
.L_x_12735:
[----:B------:R-:W-:Y:S05]  /*1dc00*/  BSYNC B1 ;  /* 0x0000000000017941 */ /* 0x000fea0003800000 */
.L_x_12598:
        /* <DEDUP_REMOVED lines=52> */
.L_x_12745:
        /* <DEDUP_REMOVED lines=11> */
.L_x_12601:
        /* <DEDUP_REMOVED lines=11> */
.L_x_12602:
[----:B------:R1:W-:Y:S01]  /*1e0b0*/  SYNCS.ARRIVE.TRANS64.A1T0 RZ, [R5+URZ+0x2d830], RZ ;  /* 0x02d830ff05ff79a7 */ /* 0x0003e2000810003f */
[----:B------:R-:W-:Y:S05]  /*1e0c0*/  @!P5 BRA `(.L_x_12603) ;  /* 0x000000000004d947 */ /* 0x000fea0003800000 */
[----:B------:R-:W-:Y:S01]  /*1e0d0*/  BPT.TRAP 0x1 ;  /* 0x000000040000795c */ /* 0x000fe20000300000 */
.L_x_12603:
[----:B------:R-:W-:Y:S01]  /*1e0e0*/  SHF.L.U32 R2, R20, 0x1f, RZ ;  /* 0x0000001f14027819 */ /* 0x000fe200000006ff */
[----:B-1----:R-:W-:Y:S01]  /*1e0f0*/  IMAD R5, R10, 0x8, R16 ;  /* 0x000000080a057824 */ /* 0x002fe200078e0210 */
[----:B------:R-:W-:Y:S03]  /*1e100*/  BSSY B1, `(.L_x_12604) ;  /* 0x0000003000017945 */ /* 0x000fe60003800000 */
[----:B------:R-:W1:Y:S02]  /*1e110*/  SYNCS.PHASECHK.TRANS64.TRYWAIT P0, [R5+URZ+0x2d860], R2 ;  /* 0x02d86002050075a7 */ /* 0x000e64000800017f */
[----:B-1----:R-:W-:Y:S05]  /*1e120*/  @!P0 BRA `(.L_x_12605) ;  /* 0x0000004800988947 */ /* 0x002fea0003800000 */
.L_x_12746:
[----:B------:R-:W-:Y:S05]  /*1e130*/  BSYNC B1 ;  /* 0x0000000000017941 */ /* 0x000fea0003800000 */
.L_x_12604:
        /* <DEDUP_REMOVED lines=45> */
.L_x_12756:
        /* <DEDUP_REMOVED lines=17> */
[----:B------:R-:W-:Y:S01]  /*1e520*/  IMAD R26, R26, UR4, RZ ;  /* 0x000000041a1a7c24 */ /* 0x000fe2000f8e02ff */
[----:B------:R-:W-:-:S03]  /*1e530*/  IADD3 R3, R3, R0, RZ ;  /* 0x0000000003037210 */ /* 0x000fc60007ffe0ff */
        /* <DEDUP_REMOVED lines=10> */
.L_x_12607:
        /* <DEDUP_REMOVED lines=12> */
.L_x_12608:
[----:B------:R-:W2:Y:S01]  /*1e6a0*/  LDL R2, [R1+0x24] ;  /* 0x0000240001027983 */ /* 0x000ea20000100800 */
[----:B------:R1:W-:Y:S01]  /*1e6b0*/  SYNCS.ARRIVE.TRANS64.A1T0 RZ, [R5+URZ+0x2d850], RZ ;  /* 0x02d850ff05ff79a7 */ /* 0x0003e2000810003f */
[C---:B------:R-:W-:Y:S01]  /*1e6c0*/  VIADD R0, R23.reuse, 0xffffffff ;  /* 0xffffffff17007836 */ /* 0x040fe20000000000 */
[----:B------:R-:W-:Y:S01]  /*1e6d0*/  MOV R10, R28 ;  /* 0x0000001c000a7202 */ /* 0x000fe20000000f00 */
[----:B------:R1:W5:Y:S04]  /*1e6e0*/  LDL R20, [R1] ;  /* 0x0000000001147983 */ /* 0x0003680000100800 */
[----:B------:R1:W-:Y:S01]  /*1e6f0*/  STL [R1+0x8], R23 ;  /* 0x0000081701007387 */ /* 0x0003e20000100800 */
[----:B--2---:R-:W-:-:S13]  /*1e700*/  ISETP.GT.AND P0, PT, R23, R2, PT ;  /* 0x000000021700720c */ /* 0x004fda0003f04270 */
[----:B-1----:R-:W-:Y:S05]  /*1e710*/  @P0 BRA `(.L_x_12609) ;  /* 0xfffffff0007c0947 */ /* 0x002fea000383ffff */
.L_x_12596:
[----:B------:R-:W-:Y:S05]  /*1e720*/  BSYNC B0 ;  /* 0x0000000000007941 */ /* 0x000fea0003800000 */
.L_x_12595:
        /* <DEDUP_REMOVED lines=17> */
.L_x_12611:
[----:B------:R-:W-:Y:S05]  /*1e840*/  BSYNC B0 ;  /* 0x0000000000007941 */ /* 0x000fea0003800000 */
.L_x_12610:
[----:B------:R-:W-:-:S05]  /*1e850*/  IMAD.U32 R0, RZ, RZ, UR40 ;  /* 0x00000028ff007e24 */ /* 0x000fca000f8e00ff */
[----:B------:R-:W-:-:S13]  /*1e860*/  ISETP.NE.AND P0, PT, R0, 0x3, PT ;  /* 0x000000030000780c */ /* 0x000fda0003f05270 */
[----:B------:R-:W-:Y:S05]  /*1e870*/  @!P0 BRA `(.L_x_12612) ;  /* 0x0000000000048947 */ /* 0x000fea0003800000 */
[----:B------:R-:W-:Y:S01]  /*1e880*/  BPT.TRAP 0x1 ;  /* 0x000000040000795c */ /* 0x000fe20000300000 */
.L_x_12612:
        /* <DEDUP_REMOVED lines=8> */
.L_x_12757:
[----:B------:R-:W-:Y:S05]  /*1e910*/  BSYNC B0 ;  /* 0x0000000000007941 */ /* 0x000fea0003800000 */
.L_x_12613:
        /* <DEDUP_REMOVED lines=51> */
.L_x_12767:
[C---:B------:R-:W-:Y:S02]  /*1ec50*/  ISETP.LT.OR P2, PT, R6.reuse, 0x61, P2 ;  /* 0x000000610600780c */ /* 0x040fe40001741670 */
[C---:B------:R-:W-:Y:S02]  /*1ec60*/  ISETP.LT.OR P1, PT, R6.reuse, 0x61, P1 ;  /* 0x000000610600780c */ /* 0x040fe40000f21670 */
[----:B------:R-:W-:Y:S02]  /*1ec70*/  ISETP.LT.OR P0, PT, R6, 0x61, P0 ;  /* 0x000000610600780c */ /* 0x000fe40000701670 */
[----:B--2---:R-:W-:-:S04]  /*1ec80*/  IADD3 R2, P3, R14, R5, RZ ;  /* 0x000000050e027210 */ /* 0x004fc80007f7e0ff */
        /* <DEDUP_REMOVED lines=9> */
.L_x_12616:
        /* <DEDUP_REMOVED lines=11> */
.L_x_12617:
        /* <DEDUP_REMOVED lines=8> */
.L_x_12576:
[----:B------:R-:W-:Y:S05]  /*1ee50*/  BSYNC B7 ;  /* 0x0000000000077941 */ /* 0x000fea0003800000 */
.L_x_12574:
[----:B------:R-:W-:-:S13]  /*1ee60*/  LOP3.LUT P0, RZ, R22, 0x10, RZ, 0xc0, !PT ;  /* 0x0000001016ff7812 */ /* 0x000fda000780c0ff */
[----:B------:R-:W-:Y:S05]  /*1ee70*/  @!P0 BRA `(.L_x_12618) ;  /* 0x0000000000248947 */ /* 0x000fea0003800000 */
[----:B------:R-:W-:Y:S05]  /*1ee80*/  WARPSYNC.ALL ;  /* 0x0000000000007948 */ /* 0x000fea0003800000 */
[----:B------:R-:W4:Y:S08]  /*1ee90*/  S2UR UR5, SR_CgaCtaId ;  /* 0x00000000000579c3 */ /* 0x000f300000008800 */
[----:B------:R-:W-:Y:S06]  /*1eea0*/  BAR.SYNC.DEFER_BLOCKING 0x5, 0x200 ;  /* 0x0148000000007b1d */ /* 0x000fec0000010000 */
[----:B------:R-:W-:-:S02]  /*1eeb0*/  UMOV UR4, 0x400 ;  /* 0x0000040000047882 */ /* 0x000fc40000000000 */
[----:B----4-:R-:W-:-:S06]  /*1eec0*/  ULEA UR4, UR5, UR4, 0x18 ;  /* 0x0000000405047291 */ /* 0x010fcc000f8ec03f */
[----:B------:R-:W-:-:S05]  /*1eed0*/  IMAD.U32 R16, RZ, RZ, UR4 ;  /* 0x00000004ff107e24 */ /* 0x000fca000f8e00ff */
[----:B------:R4:W0:Y:S01]  /*1eee0*/  LDS.128 R24, [R16+0x2d8d0] ;  /* 0x02d8d00010187984 */ /* 0x0008220000000c00 */
[----:B------:R-:W-:Y:S06]  /*1eef0*/  BAR.ARV 0x4, 0x200 ;  /* 0x0108000000007b1d */ /* 0x000fec0000002000 */
[----:B------:R-:W-:Y:S05]  /*1ef00*/  BRA `(.L_x_12619) ;  /* 0x0000000c00d87947 */ /* 0x000fea0003800000 */
.L_x_12618:
[----:B------:R-:W1:Y:S01]  /*1ef10*/  S2R R0, SR_TID.X ;  /* 0x0000000000007919 */ /* 0x000e620000002100 */
[----:B------:R-:W-:Y:S01]  /*1ef20*/  UMOV UR4, 0xffffffff ;  /* 0xffffffff00047882 */ /* 0x000fe20000000000 */
[----:B-1-3--:R-:W-:-:S04]  /*1ef30*/  LOP3.LUT R8, R0, 0x1f, RZ, 0xc0, !PT ;  /* 0x0000001f00087812 */ /* 0x00afc800078ec0ff */
[----:B------:R-:W-:Y:S01]  /*1ef40*/  ISETP.NE.AND P0, PT, R8, 0x1f, PT ;  /* 0x0000001f0800780c */ /* 0x000fe20003f05270 */
[----:B------:R-:W-:-:S12]  /*1ef50*/  BRA.DIV UR4, `(.L_x_12620) ;  /* 0x0000004a04087947 */ /* 0x000fd8000b800000 */
[----:B------:R-:W-:Y:S01]  /*1ef60*/  IMAD.IADD R9, R27, 0x1, R8 ;  /* 0x000000011b097824 */ /* 0x000fe200078e0208 */
[----:B------:R-:W-:-:S04]  /*1ef70*/  ULDC UR4, c[0x0][0xc3c] ;  /* 0x00030f0000047ab9 */ /* 0x000fc80000000800 */
[----:B------:R-:W-:-:S13]  /*1ef80*/  ISETP.GE.OR P1, PT, R9, UR4, !P0 ;  /* 0x0000000409007c0c */ /* 0x000fda000c726670 */
[----:B0-----:R-:W0:Y:S08]  /*1ef90*/  @!P1 LDC.64 R2, c[0x0][0xc80] ;  /* 0x00032000ff029b82 */ /* 0x001e300000000a00 */
[----:B------:R-:W1:Y:S01]  /*1efa0*/  @!P1 LDC.64 R4, c[0x0][0xc78] ;  /* 0x00031e00ff049b82 */ /* 0x000e620000000a00 */
[----:B0-----:R-:W-:-:S05]  /*1efb0*/  @!P1 IMAD.WIDE R2, R9, 0x4, R2 ;  /* 0x0000000409029825 */ /* 0x001fca00078e0202 */
[----:B------:R1:W3:Y:S02]  /*1efc0*/  @!P1 LDG.E R7, desc[UR38][R2.64] ;  /* 0x0000002602079981 */ /* 0x0002e4000c1e1900 */
[----:B-1----:R-:W-:-:S05]  /*1efd0*/  @!P1 IMAD.WIDE R2, R9, 0x4, R4 ;  /* 0x0000000409029825 */ /* 0x002fca00078e0204 */
[----:B------:R-:W4:Y:S01]  /*1efe0*/  @!P1 LDG.E R4, desc[UR38][R2.64] ;  /* 0x0000002602049981 */ /* 0x000f22000c1e1900 */
[----:B------:R-:W-:Y:S01]  /*1eff0*/  MOV R25, RZ ;  /* 0x000000ff00197202 */ /* 0x000fe20000000f00 */
[----:B------:R-:W-:Y:S01]  /*1f000*/  IMAD.MOV.U32 R5, RZ, RZ, RZ ;  /* 0x000000ffff057224 */ /* 0x000fe200078e00ff */
[C---:B------:R-:W-:Y:S01]  /*1f010*/  ISETP.GE.U32.AND P2, PT, R8.reuse, 0x2, PT ;  /* 0x000000020800780c */ /* 0x040fe20003f46070 */
[----:B------:R-:W-:Y:S01]  /*1f020*/  SHFL.IDX PT, R0, R24, RZ, 0x1f ;  /* 0x00001fff18007589 */ /* 0x000fe200000e0000 */
[C---:B------:R-:W-:Y:S02]  /*1f030*/  ISETP.GE.U32.AND P3, PT, R8.reuse, 0x4, PT ;  /* 0x000000040800780c */ /* 0x040fe40003f66070 */
[C---:B------:R-:W-:Y:S01]  /*1f040*/  ISETP.GE.U32.AND P4, PT, R8.reuse, 0x8, PT ;  /* 0x000000080800780c */ /* 0x040fe20003f86070 */
[----:B--2---:R0:W-:Y:S01]  /*1f050*/  SHFL.IDX PT, R6, R24, 0x1, 0x1f ;  /* 0x00201f0018067f89 */ /* 0x0041e200000e0000 */
[----:B------:R-:W-:Y:S01]  /*1f060*/  ISETP.GE.U32.AND P5, PT, R8, 0x10, PT ;  /* 0x000000100800780c */ /* 0x000fe20003fa6070 */
[----:B0-----:R-:W-:-:S02]  /*1f070*/  IMAD.MOV.U32 R24, RZ, RZ, RZ ;  /* 0x000000ffff187224 */ /* 0x001fc400078e00ff */
[----:B---3--:R-:W-:Y:S02]  /*1f080*/  @!P1 IMAD.MOV.U32 R25, RZ, RZ, R7 ;  /* 0x000000ffff199224 */ /* 0x008fe400078e0007 */
[----:B----4-:R-:W-:Y:S01]  /*1f090*/  @!P1 IMAD.MOV.U32 R5, RZ, RZ, R4 ;  /* 0x000000ffff059224 */ /* 0x010fe200078e0004 */
        /* <DEDUP_REMOVED lines=18> */
.L_x_12777:
[----:B------:R-:W-:Y:S02]  /*1f1c0*/  ULDC UR4, c[0x0][0xc38] ;  /* 0x00030e0000047ab9 */ /* 0x000fe40000000800 */
[----:B------:R-:W-:-:S05]  /*1f1d0*/  MOV R4, UR4 ;  /* 0x0000000400047c02 */ /* 0x000fca0008000f00 */
[----:B-1----:R-:W-:-:S04]  /*1f1e0*/  IMAD R3, R14, R4, RZ ;  /* 0x000000040e037224 */ /* 0x002fc800078e02ff */
[----:B------:R-:W-:-:S05]  /*1f1f0*/  IMAD.IADD R6, R6, 0x1, R3 ;  /* 0x0000000106067824 */ /* 0x000fca00078e0203 */
[----:B------:R-:W-:-:S13]  /*1f200*/  ISETP.GT.AND P6, PT, R6, R0, PT ;  /* 0x000000000600720c */ /* 0x000fda0003fc4270 */
[----:B------:R-:W-:Y:S05]  /*1f210*/  @P6 BRA `(.L_x_12621) ;  /* 0x0000000000a46947 */ /* 0x000fea0003800000 */
.L_x_12624:
        /* <DEDUP_REMOVED lines=12> */
[----:B------:R-:W-:Y:S01]  /*1f2e0*/  MOV R5, RZ ;  /* 0x000000ff00057202 */ /* 0x000fe20000000f00 */
        /* <DEDUP_REMOVED lines=22> */
.L_x_12785:
[----:B------:R-:W-:Y:S02]  /*1f450*/  ULDC UR4, c[0x0][0xc38] ;  /* 0x00030e0000047ab9 */ /* 0x000fe40000000800 */
[----:B------:R-:W-:-:S04]  /*1f460*/  IMAD.U32 R4, RZ, RZ, UR4 ;  /* 0x00000004ff047e24 */ /* 0x000fc8000f8e00ff */
[----:B-1----:R-:W-:-:S04]  /*1f470*/  IMAD R3, R14, R4, RZ ;  /* 0x000000040e037224 */ /* 0x002fc800078e02ff */
[----:B------:R-:W-:-:S05]  /*1f480*/  IMAD.IADD R6, R3, 0x1, R6 ;  /* 0x0000000103067824 */ /* 0x000fca00078e0206 */
[----:B------:R-:W-:-:S13]  /*1f490*/  ISETP.GT.AND P6, PT, R6, R0, PT ;  /* 0x000000000600720c */ /* 0x000fda0003fc4270 */
[----:B------:R-:W-:Y:S05]  /*1f4a0*/  @!P6 BRA `(.L_x_12624) ;  /* 0xfffffffc005ce947 */ /* 0x000fea000383ffff */
.L_x_12621:
        /* <DEDUP_REMOVED lines=10> */
.L_x_12790:
[----:B------:R-:W-:-:S13]  /*1f550*/  ISETP.NE.AND P0, PT, R3, RZ, PT ;  /* 0x000000ff0300720c */ /* 0x000fda0003f05270 */
[----:B------:R-:W-:Y:S05]  /*1f560*/  @!P0 BRA `(.L_x_12626) ;  /* 0x0000000000108947 */ /* 0x000fea0003800000 */
[----:B------:R-:W-:Y:S01]  /*1f570*/  UMOV UR4, 0xffffffff ;  /* 0xffffffff00047882 */ /* 0x000fe20000000000 */
[----:B------:R-:W-:Y:S02]  /*1f580*/  IADD3 R12, R7, -0x1, RZ ;  /* 0xffffffff070c7810 */ /* 0x000fe40007ffe0ff */
[----:B------:R-:W-:Y:S05]  /*1f590*/  BRA.DIV UR4, `(.L_x_12627) ;  /* 0x0000004a04c87947 */ /* 0x000fea000b800000 */
[----:B------:R4:W0:Y:S02]  /*1f5a0*/  SHFL.IDX PT, R24, R2, R12, 0x1f ;  /* 0x00001f0c02187589 */ /* 0x00082400000e0000 */
.L_x_12626:
[----:B---3--:R-:W-:Y:S01]  /*1f5b0*/  ISETP.NE.AND P0, PT, R5, 0x1, PT ;  /* 0x000000010500780c */ /* 0x008fe20003f05270 */
[----:B0-----:R-:W-:-:S04]  /*1f5c0*/  IMAD R24, R24, R4, R6 ;  /* 0x0000000418187224 */ /* 0x001fc800078e0206 */
[----:B------:R-:W-:-:S08]  /*1f5d0*/  IMAD.IADD R0, R0, 0x1, -R24 ;  /* 0x0000000100007824 */ /* 0x000fd000078e0a18 */
[----:B------:R-:W-:Y:S05]  /*1f5e0*/  @!P0 BRA `(.L_x_12628) ;  /* 0x0000000000dc8947 */ /* 0x000fea0003800000 */
[-C--:B--2---:R-:W-:Y:S01]  /*1f5f0*/  IABS R6, R25.reuse ;  /* 0x0000001900067213 */ /* 0x084fe20000000000 */
[----:B----4-:R-:W-:Y:S01]  /*1f600*/  IMAD.MOV.U32 R2, RZ, RZ, RZ ;  /* 0x000000ffff027224 */ /* 0x010fe200078e00ff */
[----:B------:R-:W-:Y:S02]  /*1f610*/  IABS R8, R25 ;  /* 0x0000001900087213 */ /* 0x000fe40000000000 */
[----:B------:R-:W0:Y:S02]  /*1f620*/  I2F.RP R4, R6 ;  /* 0x0000000600047306 */ /* 0x000e240000209400 */
[----:B------:R-:W-:-:S06]  /*1f630*/  IADD3 R8, RZ, -R8, RZ ;  /* 0x80000008ff087210 */ /* 0x000fcc0007ffe0ff */
        /* <DEDUP_REMOVED lines=11> */
[----:B------:R-:W-:Y:S01]  /*1f6f0*/  @!P1 IMAD.IADD R3, R3, 0x1, -R6 ;  /* 0x0000000103039824 */ /* 0x000fe200078e0a06 */
[----:B------:R-:W-:Y:S02]  /*1f700*/  @!P1 IADD3 R4, R4, 0x1, RZ ;  /* 0x0000000104049810 */ /* 0x000fe40007ffe0ff */
        /* <DEDUP_REMOVED lines=31> */
[C---:B------:R-:W-:Y:S01]  /*1f900*/  IMAD R26, R5.reuse, 0x1000000, R2 ;  /* 0x01000000051a7824 */ /* 0x040fe200078e0202 */
[----:B------:R-:W-:Y:S01]  /*1f910*/  IADD3 R2, -R4, RZ, RZ ;  /* 0x000000ff04027210 */ /* 0x000fe20007ffe1ff */
[----:B------:R-:W-:-:S04]  /*1f920*/  IMAD R5, R5, R3, R4 ;  /* 0x0000000305057224 */ /* 0x000fc800078e0204 */
[----:B------:R-:W-:Y:S02]  /*1f930*/  IMAD R2, R25, R2, R0 ;  /* 0x0000000219027224 */ /* 0x000fe400078e0200 */
[----:B------:R-:W-:Y:S01]  /*1f940*/  IMAD R26, R5, 0x10000, R26 ;  /* 0x00010000051a7824 */ /* 0x000fe200078e021a */
[----:B------:R-:W-:Y:S06]  /*1f950*/  BRA `(.L_x_12629) ;  /* 0x0000000000f47947 */ /* 0x000fec0003800000 */
.L_x_12628:
        /* <DEDUP_REMOVED lines=25> */
[----:B------:R-:W-:-:S05]  /*1faf0*/  MOV R2, RZ ;  /* 0x000000ff00027202 */ /* 0x000fca0000000f00 */
[----:B------:R-:W-:-:S04]  /*1fb00*/  @P0 VIADD R9, R9, 0x1 ;  /* 0x0000000109090836 */ /* 0x000fc80000000000 */
[----:B------:R-:W-:-:S05]  /*1fb10*/  IMAD.MOV.U32 R7, RZ, RZ, R9 ;  /* 0x000000ffff077224 */ /* 0x000fca00078e0009 */
[----:B------:R-:W-:Y:S02]  /*1fb20*/  @!P2 IADD3 R7, -R7, RZ, RZ ;  /* 0x000000ff0707a210 */ /* 0x000fe40007ffe1ff */
        /* <DEDUP_REMOVED lines=29> */
[----:B------:R-:W-:Y:S01]  /*1fd00*/  @!P1 LOP3.LUT R2, RZ, R4, RZ, 0x33, !PT ;  /* 0x00000004ff029212 */ /* 0x000fe200078e33ff */
[----:B------:R-:W-:-:S04]  /*1fd10*/  IMAD.MOV R4, RZ, RZ, -R4 ;  /* 0x000000ffff047224 */ /* 0x000fc800078e0a04 */
[----:B------:R-:W-:-:S07]  /*1fd20*/  IMAD R26, R2, R4, R5 ;  /* 0x00000004021a7224 */ /* 0x000fce00078e0205 */
.L_x_12629:
[----:B------:R-:W-:-:S05]  /*1fd30*/  LOP3.LUT R2, RZ, R2, RZ, 0x33, !PT ;  /* 0x00000002ff027212 */ /* 0x000fca00078e33ff */
[----:B------:R-:W-:Y:S01]  /*1fd40*/  IMAD.IADD R25, R25, 0x1, R2 ;  /* 0x0000000119197824 */ /* 0x000fe200078e0202 */
[----:B------:R-:W-:Y:S06]  /*1fd50*/  BRA `(.L_x_12630) ;  /* 0x00000000001c7947 */ /* 0x000fec0003800000 */
.L_x_12622:
[----:B------:R-:W-:Y:S01]  /*1fd60*/  UMOV UR4, URZ ;  /* 0x0000003f00047c82 */ /* 0x000fe20008000000 */
[----:B------:R-:W-:Y:S01]  /*1fd70*/  UMOV UR5, URZ ;  /* 0x0000003f00057c82 */ /* 0x000fe20008000000 */
[----:B------:R-:W-:Y:S01]  /*1fd80*/  ULDC UR6, c[0x0][0xc3c] ;  /* 0x00030f0000067ab9 */ /* 0x000fe20000000800 */
[----:B------:R-:W-:Y:S01]  /*1fd90*/  IMAD.MOV.U32 R24, RZ, RZ, R0 ;  /* 0x000000ffff187224 */ /* 0x000fe200078e0000 */
[----:B------:R-:W-:Y:S01]  /*1fda0*/  MOV R26, UR5 ;  /* 0x00000005001a7c02 */ /* 0x000fe20008000f00 */
[----:B------:R-:W-:Y:S02]  /*1fdb0*/  IMAD.U32 R25, RZ, RZ, UR4 ;  /* 0x00000004ff197e24 */ /* 0x000fe4000f8e00ff */
[----:B------:R-:W-:-:S07]  /*1fdc0*/  IMAD.U32 R27, RZ, RZ, UR6 ;  /* 0x00000006ff1b7e24 */ /* 0x000fce000f8e00ff */
.L_x_12630:
        /* <DEDUP_REMOVED lines=10> */
.L_x_12619:
[----:B------:R-:W-:Y:S02]  /*1fe70*/  ULDC UR4, c[0x0][0xc3c] ;  /* 0x00030f0000047ab9 */ /* 0x000fe40000000800 */
[----:B0-----:R-:W-:-:S13]  /*1fe80*/  ISETP.GE.AND P0, PT, R27, UR4, PT ;  /* 0x000000041b007c0c */ /* 0x001fda000bf06270 */
[----:B------:R-:W-:Y:S05]  /*1fe90*/  @!P0 BRA `(.L_x_12631) ;  /* 0xffffff9800788947 */ /* 0x000fea000383ffff */
[----:B------:R-:W-:Y:S05]  /*1fea0*/  BSYNC B8 ;  /* 0x0000000000087941 */ /* 0x000fea0003800000 */
.L_x_12526:
[----:B0-----:R-:W2:Y:S01]  /*1feb0*/  LDL.LU R0, [R1+0x4c] ;  /* 0x00004c0001007983 */ /* 0x001ea20000300800 */
[----:B------:R-:W-:Y:S01]  /*1fec0*/  BSSY B0, `(.L_x_12632) ;  /* 0x000000b000007945 */ /* 0x000fe20003800000 */
[----:B------:R-:W0:Y:S01]  /*1fed0*/  S2R R5, SR_CgaCtaId ;  /* 0x0000000000057919 */ /* 0x000e220000008800 */
[----:B--2---:R-:W-:-:S05]  /*1fee0*/  VIADD R0, R0, 0x1 ;  /* 0x0000000100007836 */ /* 0x004fca0000000000 */
        /* <DEDUP_REMOVED lines=8> */
.L_x_12793:
[----:B------:R-:W-:Y:S05]  /*1ff70*/  BSYNC B0 ;  /* 0x0000000000007941 */ /* 0x000fea0003800000 */
.L_x_12632:
[----:B------:R-:W-:-:S03]  /*1ff80*/  UMOV UR4, 0xffffffff ;  /* 0xffffffff00047882 */ /* 0x000fc60000000000 */
[----:B------:R-:W-:Y:S05]  /*1ff90*/  BRA.DIV UR4, `(.L_x_12634) ;  /* 0x0000004204847947 */ /* 0x000fea000b800000 */
[----:B0-----:R-:W0:Y:S02]  /*1ffa0*/  S2R R0, SR_TID.X ;  /* 0x0000000000007919 */ /* 0x001e240000002100 */
[----:B0-----:R-:W-:-:S04]  /*1ffb0*/  SHF.R.U32.HI R0, RZ, 0x5, R0 ;  /* 0x00000005ff007819 */ /* 0x001fc80000011600 */
[----:B------:R-:W-:-:S05]  /*1ffc0*/  LOP3.LUT R0, R0, 0x3, RZ, 0xc0, !PT ;  /* 0x0000000300007812 */ /* 0x000fca00078ec0ff */
[----:B------:R0:W2:Y:S02]  /*1ffd0*/  SHFL.IDX PT, R14, R0, RZ, 0x1f ;  /* 0x00001fff000e7589 */ /* 0x0000a400000e0000 */
.L_x_12796:
[----:B--2---:R-:W-:-:S13]  /*1ffe0*/  ISETP.NE.AND P0, PT, R14, RZ, PT ;  /* 0x000000ff0e00720c */ /* 0x004fda0003f05270 */
[----:B------:R-:W-:Y:S05]  /*1fff0*/  @P0 BRA `(.L_x_12350) ;  /* 0x0000000000900947 */ /* 0x000fea0003800000 */
[----:B------:R-:W-:-:S03]  /*20000*/  UMOV UR4, 0xffffffff ;  /* 0xffffffff00047882 */ /* 0x000fc60000000000 */
[----:B------:R-:W-:Y:S05]  /*20010*/  BRA.DIV UR4, `(.L_x_12635) ;  /* 0x0000004204987947 */ /* 0x000fea000b800000 */
[----:B------:R-:W-:-:S13]  /*20020*/  ELECT P6, URZ, PT ;  /* 0x00000000003f782f */ /* 0x000fda00038c0000 */
.L_x_12799:
[----:B------:R-:W-:Y:S05]  /*20030*/  @!P6 BRA `(.L_x_12350) ;  /* 0x000000000080e947 */ /* 0x000fea0003800000 */
[----:B------:R-:W-:-:S06]  /*20040*/  ULOP3.LUT UR4, UR36, 0x2, URZ, 0xfc, !UPT ;  /* 0x0000000224047892 */ /* 0x000fcc000f8efc3f */
[----:B0-----:R-:W-:-:S05]  /*20050*/  IMAD.U32 R0, RZ, RZ, UR4 ;  /* 0x00000004ff007e24 */ /* 0x001fca000f8e00ff */
[----:B------:R-:W-:-:S13]  /*20060*/  ISETP.NE.AND P0, PT, R0, 0x3, PT ;  /* 0x000000030000780c */ /* 0x000fda0003f05270 */
[----:B------:R-:W-:Y:S05]  /*20070*/  @!P0 BRA `(.L_x_12636) ;  /* 0x0000000000048947 */ /* 0x000fea0003800000 */
[----:B------:R-:W-:Y:S01]  /*20080*/  BPT.TRAP 0x1 ;  /* 0x000000040000795c */ /* 0x000fe20000300000 */
.L_x_12636:
[----:B------:R-:W2:Y:S01]  /*20090*/  LDL R0, [R1] ;  /* 0x0000000001007983 */ /* 0x000ea20000100800 */
[C---:B------:R-:W-:Y:S01]  /*200a0*/  LEA R3, R28.reuse, R5, 0x3 ;  /* 0x000000051c037211 */ /* 0x040fe200078e18ff */
[----:B------:R-:W-:-:S05]  /*200b0*/  VIADD R28, R28, 0x1 ;  /* 0x000000011c1c7836 */ /* 0x000fca0000000000 */
[----:B------:R-:W-:Y:S02]  /*200c0*/  ISETP.NE.AND P2, PT, R28, 0x2, PT ;  /* 0x000000021c00780c */ /* 0x000fe40003f45270 */
[----:B--2---:R-:W-:Y:S02]  /*200d0*/  SHF.L.U32 R2, R0, 0x1f, RZ ;  /* 0x0000001f00027819 */ /* 0x004fe400000006ff */
[----:B------:R-:W-:Y:S02]  /*200e0*/  SEL R0, RZ, 0x1, P2 ;  /* 0x00000001ff007807 */ /* 0x000fe40001000000 */
[----:B------:R-:W0:Y:S02]  /*200f0*/  SYNCS.PHASECHK.TRANS64.TRYWAIT P1, [R3+URZ+0x2d840], R2 ;  /* 0x02d84002030075a7 */ /* 0x000e24000802017f */
[----:B0-----:R-:W-:Y:S05]  /*20100*/  @!P1 BRA `(.L_x_12637) ;  /* 0x00000040007c9947 */ /* 0x001fea0003800000 */
.L_x_12800:
[----:B------:R-:W2:Y:S01]  /*20110*/  LDL.LU R4, [R1] ;  /* 0x0000000001047983 */ /* 0x000ea20000300800 */
[----:B------:R-:W-:Y:S02]  /*20120*/  SEL R28, R28, RZ, P2 ;  /* 0x000000ff1c1c7207 */ /* 0x000fe40001000000 */
[----:B--2---:R-:W-:Y:S01]  /*20130*/  LOP3.LUT R0, R4, R0, RZ, 0x3c, !PT ;  /* 0x0000000004007212 */ /* 0x004fe200078e3cff */
[----:B------:R-:W-:Y:S06]  /*20140*/  @!P0 BRA `(.L_x_12638) ;  /* 0x0000000000048947 */ /* 0x000fec0003800000 */
[----:B------:R-:W-:Y:S01]  /*20150*/  BPT.TRAP 0x1 ;  /* 0x000000040000795c */ /* 0x000fe20000300000 */
.L_x_12638:
[----:B------:R-:W-:Y:S01]  /*20160*/  IMAD R5, R28, 0x8, R5 ;  /* 0x000000081c057824 */ /* 0x000fe200078e0205 */
[----:B------:R-:W-:-:S04]  /*20170*/  SHF.L.U32 R0, R0, 0x1f, RZ ;  /* 0x0000001f00007819 */ /* 0x000fc800000006ff */
[----:B------:R-:W2:Y:S02]  /*20180*/  SYNCS.PHASECHK.TRANS64.TRYWAIT P1, [R5+URZ+0x2d840], R0 ;  /* 0x02d84000050075a7 */ /* 0x000ea4000802017f */
[----:B--2---:R-:W-:Y:S05]  /*20190*/  @!P1 BRA `(.L_x_12639) ;  /* 0x00000040006c9947 */ /* 0x004fea0003800000 */
.L_x_12801:
[----:B------:R-:W-:Y:S05]  /*201a0*/  @!P0 BRA `(.L_x_12640) ;  /* 0x0000000000048947 */ /* 0x000fea0003800000 */
[----:B------:R-:W-:Y:S01]  /*201b0*/  BPT.TRAP 0x1 ;  /* 0x000000040000795c */ /* 0x000fe20000300000 */
.L_x_12640:
[----:B------:R-:W0:Y:S02]  /*201c0*/  SYNCS.PHASECHK.TRANS64.TRYWAIT P1, [R3+URZ+0x2d860], R2 ;  /* 0x02d86002030075a7 */ /* 0x000e24000802017f */
[----:B0-----:R-:W-:Y:S05]  /*201d0*/  @!P1 BRA `(.L_x_12641) ;  /* 0x0000004000709947 */ /* 0x001fea0003800000 */
.L_x_12802:
[----:B------:R-:W-:Y:S05]  /*201e0*/  @!P0 BRA `(.L_x_12642) ;  /* 0x0000000000048947 */ /* 0x000fea0003800000 */
[----:B------:R-:W-:Y:S01]  /*201f0*/  BPT.TRAP 0x1 ;  /* 0x000000040000795c */ /* 0x000fe20000300000 */
.L_x_12642:
[----:B------:R0:W0:Y:S02]  /*20200*/  SYNCS.PHASECHK.TRANS64.TRYWAIT P0, [R5+URZ+0x2d860], R0 ;  /* 0x02d86000050075a7 */ /* 0x000024000800017f */
[----:B0-----:R-:W-:Y:S05]  /*20210*/  @!P0 NANOSLEEP.SYNCS 0x989680 ;  /* 0x009896800000895d */ /* 0x001fea0003900000 */
[----:B------:R-:W0:Y:S02]  /*20220*/  @!P0 SYNCS.PHASECHK.TRANS64 P0, [R5+URZ+0x2d860], R0 ;  /* 0x02d86000050085a7 */ /* 0x000e24000800007f */
[----:B0-----:R-:W-:Y:S05]  /*20230*/  @!P0 BRA `(.L_x_12642) ;  /* 0xfffffffc00f08947 */ /* 0x001fea000383ffff */
.L_x_12350:
[----:B------:R-:W-:Y:S05]  /*20240*/  BSYNC B9 ;  /* 0x0000000000097941 */ /* 0x000fea0003800000 */
.L_x_12347:
[----:B------:R-:W-:Y:S05]  /*20250*/  EXIT ;  /* 0x000000000000794d */ /* 0x000fea0003800000 */
.L_x_12368:
[----:B0-----:R0:W1:Y:S02]  /*20260*/  SYNCS.PHASECHK.TRANS64.TRYWAIT P4, [R57+URZ+0x2d890], R85 ;  /* 0x02d89055390075a7 */ /* 0x001064000808017f */
[----:B-1----:R-:W-:Y:S05]  /*20270*/  @!P4 NANOSLEEP.SYNCS 0x989680 ;  /* 0x009896800000c95d */ /* 0x002fea0003900000 */
[----:B------:R-:W1:Y:S02]  /*20280*/  @!P4 SYNCS.PHASECHK.TRANS64 P4, [R57+URZ+0x2d890], R85 ;  /* 0x02d890553900c5a7 */ /* 0x000e64000808007f */
[----:B-1----:R-:W-:Y:S05]  /*20290*/  @!P4 BRA `(.L_x_12368) ;  /* 0xfffffffc00f0c947 */ /* 0x002fea000383ffff */
[----:B------:R-:W-:Y:S05]  /*202a0*/  BRA `(.L_x_12643) ;  /* 0xfffffe3400007947 */ /* 0x000fea000383ffff */
.L_x_12369:
        /* <DEDUP_REMOVED lines=8> */
.L_x_12645:
[----:B------:R-:W-:Y:S05]  /*20330*/  BSYNC B1 ;  /* 0x0000000000017941 */ /* 0x000fea0003800000 */
.L_x_12644:
        /* <DEDUP_REMOVED lines=8> */
.L_x_12646:
[----:B------:R-:W-:Y:S01]  /*203c0*/  IMAD.MOV.U32 R60, RZ, RZ, R14 ;  /* 0x000000ffff3c7224 */ /* 0x000fe200078e000e */
[----:B------:R-:W-:Y:S06]  /*203d0*/  BRA `(.L_x_12647) ;  /* 0xfffffe3000c87947 */ /* 0x000fec000383ffff */
.L_x_12397:
[----:B0-----:R0:W1:Y:S02]  /*203e0*/  SYNCS.PHASECHK.TRANS64.TRYWAIT P4, [R57+URZ+0x2d890], R85 ;  /* 0x02d89055390075a7 */ /* 0x001064000808017f */
[----:B-1----:R-:W-:Y:S05]  /*203f0*/  @!P4 NANOSLEEP.SYNCS 0x989680 ;  /* 0x009896800000c95d */ /* 0x002fea0003900000 */
[----:B------:R-:W1:Y:S02]  /*20400*/  @!P4 SYNCS.PHASECHK.TRANS64 P4, [R57+URZ+0x2d890], R85 ;  /* 0x02d890553900c5a7 */ /* 0x000e64000808007f */
[----:B-1----:R-:W-:Y:S05]  /*20410*/  @!P4 BRA `(.L_x_12397) ;  /* 0xfffffffc00f0c947 */ /* 0x002fea000383ffff */
[----:B------:R-:W-:Y:S05]  /*20420*/  BRA `(.L_x_12648) ;  /* 0xfffffe4c00a47947 */ /* 0x000fea000383ffff */
.L_x_12398:
        /* <DEDUP_REMOVED lines=8> */
.L_x_12650:
[----:B------:R-:W-:Y:S05]  /*204b0*/  BSYNC B1 ;  /* 0x0000000000017941 */ /* 0x000fea0003800000 */
.L_x_12649:
        /* <DEDUP_REMOVED lines=8> */
.L_x_12651:
[----:B------:R-:W-:Y:S01]  /*20540*/  IMAD.MOV.U32 R88, RZ, RZ, R14 ;  /* 0x000000ffff587224 */ /* 0x000fe200078e000e */
[----:B------:R-:W-:Y:S06]  /*20550*/  BRA `(.L_x_12652) ;  /* 0xfffffe4c006c7947 */ /* 0x000fec000383ffff */
.L_x_12411:
[----:B0-----:R0:W1:Y:S02]  /*20560*/  SYNCS.PHASECHK.TRANS64.TRYWAIT P3, [R57+URZ+0x2d890], R85 ;  /* 0x02d89055390075a7 */ /* 0x001064000806017f */
[----:B-1----:R-:W-:Y:S05]  /*20570*/  @!P3 NANOSLEEP.SYNCS 0x989680 ;  /* 0x009896800000b95d */ /* 0x002fea0003900000 */
[----:B------:R-:W1:Y:S02]  /*20580*/  @!P3 SYNCS.PHASECHK.TRANS64 P3, [R57+URZ+0x2d890], R85 ;  /* 0x02d890553900b5a7 */ /* 0x000e64000806007f */
[----:B-1----:R-:W-:Y:S05]  /*20590*/  @!P3 BRA `(.L_x_12411) ;  /* 0xfffffffc00f0b947 */ /* 0x002fea000383ffff */
[----:B------:R-:W-:Y:S05]  /*205a0*/  BRA `(.L_x_12653) ;  /* 0xfffffe6400647947 */ /* 0x000fea000383ffff */
.L_x_12412:
[----:B------:R-:W-:Y:S01]  /*205b0*/  BSSY B1, `(.L_x_12654) ;  /* 0x0000007000017945 */ /* 0x000fe20003800000 */
[----:B------:R-:W-:Y:S01]  /*205c0*/  IMAD.MOV.U32 R12, RZ, RZ, RZ ;  /* 0x000000ffff0c7224 */ /* 0x000fe200078e00ff */
[----:B------:R-:W-:Y:S01]  /*205d0*/  MOV R15, 0xffffffff ;  /* 0xffffffff000f7802 */ /* 0x000fe20000000f00 */
[----:B------:R-:W-:-:S07]  /*205e0*/  IMAD.MOV.U32 R11, RZ, RZ, 0x1e1f ;  /* 0x00001e1fff0b7424 */ /* 0x000fce00078e00ff */
[----:B0-----:R-:W-:Y:S05]  /*205f0*/  WARPSYNC.COLLECTIVE R15, `(.L_x_12655) ;  /* 0x000000000f087348 */ /* 0x001fea0003c00000 */
[----:B------:R1:W2:Y:S02]  /*20600*/  SHFL.IDX P6, R14, R13, R12, R11 ;  /* 0x0000000c0d0e7389 */ /* 0x0002a400000c000b */
[----:B012---:R-:W-:Y:S01]  /*20610*/  ENDCOLLECTIVE ;  /* 0x000000000000791b */ /* 0x007fe20003800000 */
.L_x_12655:
[----:B------:R-:W-:Y:S05]  /*20620*/  BSYNC B1 ;  /* 0x0000000000017941 */ /* 0x000fea0003800000 */
.L_x_12654:
[----:B------:R-:W-:Y:S01]  /*20630*/  IMAD.MOV.U32 R13, RZ, RZ, R39 ;  /* 0x000000ffff0d7224 */ /* 0x000fe200078e0027 */
[----:B------:R-:W-:Y:S01]  /*20640*/  MOV R15, 0xffffffff ;  /* 0xffffffff000f7802 */ /* 0x000fe20000000f00 */
[----:B------:R-:W-:Y:S02]  /*20650*/  IMAD.MOV.U32 R12, RZ, RZ, RZ ;  /* 0x000000ffff0c7224 */ /* 0x000fe400078e00ff */
[----:B------:R-:W-:Y:S02]  /*20660*/  IMAD.MOV.U32 R11, RZ, RZ, 0x1e1f ;  /* 0x00001e1fff0b7424 */ /* 0x000fe400078e00ff */
[----:B------:R-:W-:-:S07]  /*20670*/  IMAD.MOV.U32 R38, RZ, RZ, R14 ;  /* 0x000000ffff267224 */ /* 0x000fce00078e000e */
[----:B------:R-:W-:Y:S05]  /*20680*/  WARPSYNC.COLLECTIVE R15, `(.L_x_12656) ;  /* 0x000000000f087348 */ /* 0x000fea0003c00000 */
[----:B------:R0:W1:Y:S02]  /*20690*/  SHFL.IDX P6, R14, R13, R12, R11 ;  /* 0x0000000c0d0e7389 */ /* 0x00006400000c000b */
[----:B01----:R-:W-:Y:S01]  /*206a0*/  ENDCOLLECTIVE ;  /* 0x000000000000791b */ /* 0x003fe20003800000 */
.L_x_12656:
[----:B------:R-:W-:Y:S01]  /*206b0*/  IMAD.MOV.U32 R39, RZ, RZ, R14 ;  /* 0x000000ffff277224 */ /* 0x000fe200078e000e */
[----:B------:R-:W-:Y:S06]  /*206c0*/  BRA `(.L_x_12657) ;  /* 0xfffffe6400807947 */ /* 0x000fec000383ffff */
.L_x_12416:
[----:B------:R0:W0:Y:S02]  /*206d0*/  SYNCS.PHASECHK.TRANS64.TRYWAIT P2, [R57+URZ+0x2d8b0], R85 ;  /* 0x02d8b055390075a7 */ /* 0x000024000804017f */
[----:B0-----:R-:W-:Y:S05]  /*206e0*/  @!P2 NANOSLEEP.SYNCS 0x989680 ;  /* 0x009896800000a95d */ /* 0x001fea0003900000 */
[----:B------:R-:W0:Y:S02]  /*206f0*/  @!P2 SYNCS.PHASECHK.TRANS64 P2, [R57+URZ+0x2d8b0], R85 ;  /* 0x02d8b0553900a5a7 */ /* 0x000e24000804007f */
[----:B0-----:R-:W-:Y:S05]  /*20700*/  @!P2 BRA `(.L_x_12416) ;  /* 0xfffffffc00f0a947 */ /* 0x001fea000383ffff */
[----:B------:R-:W-:Y:S05]  /*20710*/  BRA `(.L_x_12658) ;  /* 0xfffffe6800647947 */ /* 0x000fea000383ffff */
.L_x_12424:
[----:B------:R-:W-:Y:S01]  /*20720*/  BSSY B0, `(.L_x_12659) ;  /* 0x0000007000007945 */ /* 0x000fe20003800000 */
[----:B------:R-:W-:Y:S02]  /*20730*/  IMAD.MOV.U32 R12, RZ, RZ, RZ ;  /* 0x000000ffff0c7224 */ /* 0x000fe400078e00ff */
[----:B------:R-:W-:Y:S02]  /*20740*/  IMAD.MOV.U32 R11, RZ, RZ, 0x1f ;  /* 0x0000001fff0b7424 */ /* 0x000fe400078e00ff */
[----:B------:R-:W-:-:S07]  /*20750*/  IMAD.MOV.U32 R15, RZ, RZ, -0x1 ;  /* 0xffffffffff0f7424 */ /* 0x000fce00078e00ff */
[----:B--23-5:R-:W-:Y:S05]  /*20760*/  WARPSYNC.COLLECTIVE R15, `(.L_x_12660) ;  /* 0x000000000f087348 */ /* 0x02cfea0003c00000 */
[----:B------:R0:W1:Y:S02]  /*20770*/  SHFL.IDX P6, R14, R13, R12, R11 ;  /* 0x0000000c0d0e7389 */ /* 0x00006400000c000b */
[----:B0123-5:R-:W-:Y:S01]  /*20780*/  ENDCOLLECTIVE ;  /* 0x000000000000791b */ /* 0x02ffe20003800000 */
.L_x_12660:
[----:B------:R-:W-:Y:S05]  /*20790*/  BSYNC B0 ;  /* 0x0000000000007941 */ /* 0x000fea0003800000 */
.L_x_12659:
[----:B------:R0:W-:Y:S01]  /*207a0*/  STL [R1+0x60], R14 ;  /* 0x0000600e01007387 */ /* 0x0001e20000100800 */
[----:B------:R-:W-:Y:S05]  /*207b0*/  BRA `(.L_x_12661) ;  /* 0xfffffe7000fc7947 */ /* 0x000fea000383ffff */
.L_x_12435:
[----:B------:R-:W-:Y:S01]  /*207c0*/  BSSY B1, `(.L_x_12662) ;  /* 0x0000007000017945 */ /* 0x000fe20003800000 */
[----:B------:R-:W-:Y:S01]  /*207d0*/  MOV R12, RZ ;  /* 0x000000ff000c7202 */ /* 0x000fe20000000f00 */
[----:B------:R-:W-:Y:S02]  /*207e0*/  IMAD.MOV.U32 R11, RZ, RZ, 0x1e1f ;  /* 0x00001e1fff0b7424 */ /* 0x000fe400078e00ff */
[----:B------:R-:W-:-:S07]  /*207f0*/  IMAD.MOV.U32 R15, RZ, RZ, -0x1 ;  /* 0xffffffffff0f7424 */ /* 0x000fce00078e00ff */
[----:B0-23--:R-:W-:Y:S05]  /*20800*/  WARPSYNC.COLLECTIVE R15, `(.L_x_12663) ;  /* 0x000000000f087348 */ /* 0x00dfea0003c00000 */
[----:B0-----:R0:W1:Y:S02]  /*20810*/  SHFL.IDX P6, R14, R13, R12, R11 ;  /* 0x0000000c0d0e7389 */ /* 0x00106400000c000b */
[----:B0123--:R-:W-:Y:S01]  /*20820*/  ENDCOLLECTIVE ;  /* 0x000000000000791b */ /* 0x00ffe20003800000 */
.L_x_12663:
[----:B------:R-:W-:Y:S05]  /*20830*/  BSYNC B1 ;  /* 0x0000000000017941 */ /* 0x000fea0003800000 */
.L_x_12662:
        /* <DEDUP_REMOVED lines=8> */
.L_x_12664:
[----:B------:R-:W-:Y:S02]  /*208c0*/  IMAD.MOV.U32 R13, RZ, RZ, R0 ;  /* 0x000000ffff0d7224 */ /* 0x000fe400078e0000 */
[----:B------:R-:W-:-:S07]  /*208d0*/  IMAD.MOV.U32 R38, RZ, RZ, R14 ;  /* 0x000000ffff267224 */ /* 0x000fce00078e000e */
[----:B------:R-:W-:Y:S05]  /*208e0*/  WARPSYNC.COLLECTIVE R15, `(.L_x_12665) ;  /* 0x000000000f087348 */ /* 0x000fea0003c00000 */
[----:B------:R0:W1:Y:S02]  /*208f0*/  SHFL.IDX P6, R14, R13, R12, R11 ;  /* 0x0000000c0d0e7389 */ /* 0x00006400000c000b */
[----:B01----:R-:W-:Y:S01]  /*20900*/  ENDCOLLECTIVE ;  /* 0x000000000000791b */ /* 0x003fe20003800000 */
.L_x_12665:
[----:B------:R-:W-:Y:S01]  /*20910*/  IMAD.MOV.U32 R13, RZ, RZ, R39 ;  /* 0x000000ffff0d7224 */ /* 0x000fe200078e0027 */
[----:B------:R-:W-:-:S07]  /*20920*/  MOV R0, R14 ;  /* 0x0000000e00007202 */ /* 0x000fce0000000f00 */
[----:B------:R-:W-:Y:S05]  /*20930*/  WARPSYNC.COLLECTIVE R15, `(.L_x_12666) ;  /* 0x000000000f087348 */ /* 0x000fea0003c00000 */
[----:B------:R0:W1:Y:S02]  /*20940*/  SHFL.IDX P6, R14, R13, R12, R11 ;  /* 0x0000000c0d0e7389 */ /* 0x00006400000c000b */
[----:B01----:R-:W-:Y:S01]  /*20950*/  ENDCOLLECTIVE ;  /* 0x000000000000791b */ /* 0x003fe20003800000 */
.L_x_12666:
[----:B------:R-:W-:Y:S01]  /*20960*/  IMAD.MOV.U32 R39, RZ, RZ, R14 ;  /* 0x000000ffff277224 */ /* 0x000fe200078e000e */
[----:B------:R-:W-:Y:S06]  /*20970*/  BRA `(.L_x_12667) ;  /* 0xfffffe78005c7947 */ /* 0x000fec000383ffff */
.L_x_12439:
[----:B0-----:R0:W1:Y:S02]  /*20980*/  SYNCS.PHASECHK.TRANS64.TRYWAIT P0, [R2+URZ+0x2d800], R3 ;  /* 0x02d80003020075a7 */ /* 0x001064000800017f */
[----:B-1----:R-:W-:Y:S05]  /*20990*/  @!P0 NANOSLEEP.SYNCS 0x989680 ;  /* 0x009896800000895d */ /* 0x002fea0003900000 */
[----:B------:R-:W1:Y:S02]  /*209a0*/  @!P0 SYNCS.PHASECHK.TRANS64 P0, [R2+URZ+0x2d800], R3 ;  /* 0x02d80003020085a7 */ /* 0x000e64000800007f */
[----:B-1----:R-:W-:Y:S05]  /*209b0*/  @!P0 BRA `(.L_x_12439) ;  /* 0xfffffffc00f08947 */ /* 0x002fea000383ffff */
[----:B------:R-:W-:Y:S05]  /*209c0*/  BRA `(.L_x_12668) ;  /* 0xfffffe8000907947 */ /* 0x000fea000383ffff */
.L_x_12451:
[----:B------:R-:W-:Y:S01]  /*209d0*/  BSSY B1, `(.L_x_12669) ;  /* 0x0000007000017945 */ /* 0x000fe20003800000 */
[----:B------:R-:W-:Y:S01]  /*209e0*/  IMAD.MOV.U32 R12, RZ, RZ, RZ ;  /* 0x000000ffff0c7224 */ /* 0x000fe200078e00ff */
[----:B------:R-:W-:Y:S01]  /*209f0*/  MOV R15, 0xffffffff ;  /* 0xffffffff000f7802 */ /* 0x000fe20000000f00 */
[----:B------:R-:W-:-:S07]  /*20a00*/  IMAD.MOV.U32 R11, RZ, RZ, 0x1e1f ;  /* 0x00001e1fff0b7424 */ /* 0x000fce00078e00ff */
[----:B0--3--:R-:W-:Y:S05]  /*20a10*/  WARPSYNC.COLLECTIVE R15, `(.L_x_12670) ;  /* 0x000000000f087348 */ /* 0x009fea0003c00000 */
[----:B0-----:R0:W1:Y:S02]  /*20a20*/  SHFL.IDX P6, R14, R13, R12, R11 ;  /* 0x0000000c0d0e7389 */ /* 0x00106400000c000b */
[----:B01-3--:R-:W-:Y:S01]  /*20a30*/  ENDCOLLECTIVE ;  /* 0x000000000000791b */ /* 0x00bfe20003800000 */
.L_x_12670:
[----:B------:R-:W-:Y:S05]  /*20a40*/  BSYNC B1 ;  /* 0x0000000000017941 */ /* 0x000fea0003800000 */
.L_x_12669:
        /* <DEDUP_REMOVED lines=8> */
.L_x_12671:
[----:B------:R-:W-:Y:S02]  /*20ad0*/  IMAD.MOV.U32 R13, RZ, RZ, R37 ;  /* 0x000000ffff0d7224 */ /* 0x000fe400078e0025 */
[----:B------:R-:W-:-:S07]  /*20ae0*/  IMAD.MOV.U32 R3, RZ, RZ, R14 ;  /* 0x000000ffff037224 */ /* 0x000fce00078e000e */
[----:B------:R-:W-:Y:S05]  /*20af0*/  WARPSYNC.COLLECTIVE R15, `(.L_x_12672) ;  /* 0x000000000f087348 */ /* 0x000fea0003c00000 */
[----:B------:R0:W1:Y:S02]  /*20b00*/  SHFL.IDX P6, R14, R13, R12, R11 ;  /* 0x0000000c0d0e7389 */ /* 0x00006400000c000b */
[----:B01----:R-:W-:Y:S01]  /*20b10*/  ENDCOLLECTIVE ;  /* 0x000000000000791b */ /* 0x003fe20003800000 */
.L_x_12672:
[----:B------:R-:W-:Y:S02]  /*20b20*/  IMAD.MOV.U32 R13, RZ, RZ, R38 ;  /* 0x000000ffff0d7224 */ /* 0x000fe400078e0026 */
[----:B------:R-:W-:-:S07]  /*20b30*/  IMAD.MOV.U32 R37, RZ, RZ, R14 ;  /* 0x000000ffff257224 */ /* 0x000fce00078e000e */
[----:B------:R-:W-:Y:S05]  /*20b40*/  WARPSYNC.COLLECTIVE R15, `(.L_x_12673) ;  /* 0x000000000f087348 */ /* 0x000fea0003c00000 */
[----:B------:R0:W1:Y:S02]  /*20b50*/  SHFL.IDX P6, R14, R13, R12, R11 ;  /* 0x0000000c0d0e7389 */ /* 0x00006400000c000b */
[----:B01----:R-:W-:Y:S01]  /*20b60*/  ENDCOLLECTIVE ;  /* 0x000000000000791b */ /* 0x003fe20003800000 */
.L_x_12673:
[----:B------:R-:W-:Y:S01]  /*20b70*/  MOV R38, R14 ;  /* 0x0000000e00267202 */ /* 0x000fe20000000f00 */
[----:B------:R-:W-:Y:S06]  /*20b80*/  BRA `(.L_x_12674) ;  /* 0xfffffe9400487947 */ /* 0x000fec000383ffff */
.L_x_12455:
[----:B0-----:R0:W1:Y:S02]  /*20b90*/  SYNCS.PHASECHK.TRANS64.TRYWAIT P0, [R2+URZ+0x2d800], R3 ;  /* 0x02d80003020075a7 */ /* 0x001064000800017f */
[----:B-1----:R-:W-:Y:S05]  /*20ba0*/  @!P0 NANOSLEEP.SYNCS 0x989680 ;  /* 0x009896800000895d */ /* 0x002fea0003900000 */
[----:B------:R-:W1:Y:S02]  /*20bb0*/  @!P0 SYNCS.PHASECHK.TRANS64 P0, [R2+URZ+0x2d800], R3 ;  /* 0x02d80003020085a7 */ /* 0x000e64000800007f */
[----:B-1----:R-:W-:Y:S05]  /*20bc0*/  @!P0 BRA `(.L_x_12455) ;  /* 0xfffffffc00f08947 */ /* 0x002fea000383ffff */
[----:B------:R-:W-:Y:S05]  /*20bd0*/  BRA `(.L_x_12675) ;  /* 0xfffffe9800f47947 */ /* 0x000fea000383ffff */
.L_x_12463:
[----:B-1----:R1:W3:Y:S02]  /*20be0*/  SYNCS.PHASECHK.TRANS64.TRYWAIT P1, [R0+URZ+0x2d830], R5 ;  /* 0x02d83005000075a7 */ /* 0x0022e4000802017f */
[----:B---3--:R-:W-:Y:S05]  /*20bf0*/  @!P1 NANOSLEEP.SYNCS 0x989680 ;  /* 0x009896800000995d */ /* 0x008fea0003900000 */
[----:B------:R-:W3:Y:S02]  /*20c00*/  @!P1 SYNCS.PHASECHK.TRANS64 P1, [R0+URZ+0x2d830], R5 ;  /* 0x02d83005000095a7 */ /* 0x000ee4000802007f */
[----:B---3--:R-:W-:Y:S05]  /*20c10*/  @!P1 BRA `(.L_x_12463) ;  /* 0xfffffffc00f09947 */ /* 0x008fea000383ffff */
[----:B------:R-:W-:Y:S05]  /*20c20*/  BRA `(.L_x_12462) ;  /* 0xfffffeb000847947 */ /* 0x000fea000383ffff */
.L_x_12470:
[----:B-1----:R1:W2:Y:S02]  /*20c30*/  SYNCS.PHASECHK.TRANS64.TRYWAIT P2, [R7+URZ+0x2d830], R8 ;  /* 0x02d83008070075a7 */ /* 0x0022a4000804017f */
[----:B--2---:R-:W-:Y:S05]  /*20c40*/  @!P2 NANOSLEEP.SYNCS 0x989680 ;  /* 0x009896800000a95d */ /* 0x004fea0003900000 */
[----:B------:R-:W2:Y:S02]  /*20c50*/  @!P2 SYNCS.PHASECHK.TRANS64 P2, [R7+URZ+0x2d830], R8 ;  /* 0x02d830080700a5a7 */ /* 0x000ea4000804007f */
[----:B--2---:R-:W-:Y:S05]  /*20c60*/  @!P2 BRA `(.L_x_12470) ;  /* 0xfffffffc00f0a947 */ /* 0x004fea000383ffff */
[----:B------:R-:W-:Y:S05]  /*20c70*/  BRA `(.L_x_12469) ;  /* 0xfffffee000007947 */ /* 0x000fea000383ffff */
.L_x_12474:
[----:B-1----:R1:W2:Y:S02]  /*20c80*/  SYNCS.PHASECHK.TRANS64.TRYWAIT P1, [R8+URZ+0x2d850], R7 ;  /* 0x02d85007080075a7 */ /* 0x0022a4000802017f */
[----:B--2---:R-:W-:Y:S05]  /*20c90*/  @!P1 NANOSLEEP.SYNCS 0x989680 ;  /* 0x009896800000995d */ /* 0x004fea0003900000 */
[----:B------:R-:W2:Y:S02]  /*20ca0*/  @!P1 SYNCS.PHASECHK.TRANS64 P1, [R8+URZ+0x2d850], R7 ;  /* 0x02d85007080095a7 */ /* 0x000ea4000802007f */
[----:B--2---:R-:W-:Y:S05]  /*20cb0*/  @!P1 BRA `(.L_x_12474) ;  /* 0xfffffffc00f09947 */ /* 0x004fea000383ffff */
[----:B------:R-:W-:Y:S05]  /*20cc0*/  BRA `(.L_x_12471) ;  /* 0xfffffee400287947 */ /* 0x000fea000383ffff */
.L_x_12483:
[----:B-1----:R1:W3:Y:S02]  /*20cd0*/  SYNCS.PHASECHK.TRANS64.TRYWAIT P2, [R7+URZ+0x2d830], R8 ;  /* 0x02d83008070075a7 */ /* 0x0022e4000804017f */
[----:B---3--:R-:W-:Y:S05]  /*20ce0*/  @!P2 NANOSLEEP.SYNCS 0x989680 ;  /* 0x009896800000a95d */ /* 0x008fea0003900000 */
[----:B------:R-:W3:Y:S02]  /*20cf0*/  @!P2 SYNCS.PHASECHK.TRANS64 P2, [R7+URZ+0x2d830], R8 ;  /* 0x02d830080700a5a7 */ /* 0x000ee4000804007f */
[----:B---3--:R-:W-:Y:S05]  /*20d00*/  @!P2 BRA `(.L_x_12483) ;  /* 0xfffffffc00f0a947 */ /* 0x008fea000383ffff */
[----:B------:R-:W-:Y:S05]  /*20d10*/  BRA `(.L_x_12482) ;  /* 0xffffff14007c7947 */ /* 0x000fea000383ffff */
.L_x_12487:
[----:B-1----:R1:W2:Y:S02]  /*20d20*/  SYNCS.PHASECHK.TRANS64.TRYWAIT P1, [R8+URZ+0x2d850], R7 ;  /* 0x02d85007080075a7 */ /* 0x0022a4000802017f */
[----:B--2---:R-:W-:Y:S05]  /*20d30*/  @!P1 NANOSLEEP.SYNCS 0x989680 ;  /* 0x009896800000995d */ /* 0x004fea0003900000 */
[----:B------:R-:W2:Y:S02]  /*20d40*/  @!P1 SYNCS.PHASECHK.TRANS64 P1, [R8+URZ+0x2d850], R7 ;  /* 0x02d85007080095a7 */ /* 0x000ea4000802007f */
[----:B--2---:R-:W-:Y:S05]  /*20d50*/  @!P1 BRA `(.L_x_12487) ;  /* 0xfffffffc00f09947 */ /* 0x004fea000383ffff */
[----:B------:R-:W-:Y:S05]  /*20d60*/  BRA `(.L_x_12484) ;  /* 0xffffff1800a47947 */ /* 0x000fea000383ffff */
.L_x_12494:
[----:B-1----:R1:W3:Y:S02]  /*20d70*/  SYNCS.PHASECHK.TRANS64.TRYWAIT P1, [R6+URZ+0x2d850], R9 ;  /* 0x02d85009060075a7 */ /* 0x0022e4000802017f */
[----:B---3--:R-:W-:Y:S05]  /*20d80*/  @!P1 NANOSLEEP.SYNCS 0x989680 ;  /* 0x009896800000995d */ /* 0x008fea0003900000 */
[----:B------:R-:W3:Y:S02]  /*20d90*/  @!P1 SYNCS.PHASECHK.TRANS64 P1, [R6+URZ+0x2d850], R9 ;  /* 0x02d85009060095a7 */ /* 0x000ee4000802007f */
[----:B---3--:R-:W-:Y:S05]  /*20da0*/  @!P1 BRA `(.L_x_12494) ;  /* 0xfffffffc00f09947 */ /* 0x008fea000383ffff */
[----:B------:R-:W-:Y:S05]  /*20db0*/  BRA `(.L_x_12493) ;  /* 0xffffff40007c7947 */ /* 0x000fea000383ffff */
.L_x_12500:
[----:B------:R-:W-:Y:S02]  /*20dc0*/  IMAD.MOV.U32 R13, RZ, RZ, R9 ;  /* 0x000000ffff0d7224 */ /* 0x000fe400078e0009 */
[----:B------:R-:W-:Y:S02]  /*20dd0*/  IMAD.MOV.U32 R12, RZ, RZ, RZ ;  /* 0x000000ffff0c7224 */ /* 0x000fe400078e00ff */
[----:B------:R-:W-:Y:S02]  /*20de0*/  IMAD.MOV.U32 R11, RZ, RZ, 0x1c1f ;  /* 0x00001c1fff0b7424 */ /* 0x000fe400078e00ff */
[----:B------:R-:W-:-:S07]  /*20df0*/  IMAD.MOV.U32 R15, RZ, RZ, -0x1 ;  /* 0xffffffffff0f7424 */ /* 0x000fce00078e00ff */
[----:B-----5:R-:W-:Y:S05]  /*20e00*/  WARPSYNC.COLLECTIVE R15, `(.L_x_12676) ;  /* 0x000000000f087348 */ /* 0x020fea0003c00000 */
[----:B------:R0:W1:Y:S02]  /*20e10*/  SHFL.IDX P6, R14, R13, R12, R11 ;  /* 0x0000000c0d0e7389 */ /* 0x00006400000c000b */
[----:B01---5:R-:W-:Y:S01]  /*20e20*/  ENDCOLLECTIVE ;  /* 0x000000000000791b */ /* 0x023fe20003800000 */
.L_x_12676:
[----:B------:R-:W-:Y:S01]  /*20e30*/  IMAD.MOV.U32 R13, RZ, RZ, R0 ;  /* 0x000000ffff0d7224 */ /* 0x000fe200078e0000 */
[----:B------:R-:W-:-:S07]  /*20e40*/  MOV R3, R14 ;  /* 0x0000000e00037202 */ /* 0x000fce0000000f00 */
[----:B------:R-:W-:Y:S05]  /*20e50*/  WARPSYNC.COLLECTIVE R15, `(.L_x_12677) ;  /* 0x000000000f087348 */ /* 0x000fea0003c00000 */
[----:B------:R0:W1:Y:S02]  /*20e60*/  SHFL.IDX P6, R14, R13, R12, R11 ;  /* 0x0000000c0d0e7389 */ /* 0x00006400000c000b */
[----:B01----:R-:W-:Y:S01]  /*20e70*/  ENDCOLLECTIVE ;  /* 0x000000000000791b */ /* 0x003fe20003800000 */
.L_x_12677:
[----:B------:R-:W-:Y:S05]  /*20e80*/  BRA `(.L_x_12678) ;  /* 0xffffff5c004c7947 */ /* 0x000fea000383ffff */
.L_x_12503:
        /* <DEDUP_REMOVED lines=8> */
.L_x_12680:
[----:B------:R-:W-:Y:S05]  /*20f10*/  BSYNC B1 ;  /* 0x0000000000017941 */ /* 0x000fea0003800000 */
.L_x_12679:
        /* <DEDUP_REMOVED lines=8> */
.L_x_12681:
[----:B------:R-:W-:Y:S05]  /*20fa0*/  BRA `(.L_x_12682) ;  /* 0xffffff5c005c7947 */ /* 0x000fea000383ffff */
.L_x_12505:
[----:B------:R-:W-:Y:S02]  /*20fb0*/  IMAD.MOV.U32 R13, RZ, RZ, R24 ;  /* 0x000000ffff0d7224 */ /* 0x000fe400078e0018 */
[----:B------:R-:W-:Y:S02]  /*20fc0*/  IMAD.MOV.U32 R12, RZ, RZ, RZ ;  /* 0x000000ffff0c7224 */ /* 0x000fe400078e00ff */
[----:B------:R-:W-:Y:S02]  /*20fd0*/  IMAD.MOV.U32 R11, RZ, RZ, 0x1c1f ;  /* 0x00001c1fff0b7424 */ /* 0x000fe400078e00ff */
[----:B------:R-:W-:-:S07]  /*20fe0*/  IMAD.MOV.U32 R15, RZ, RZ, -0x1 ;  /* 0xffffffffff0f7424 */ /* 0x000fce00078e00ff */
[----:B------:R-:W-:Y:S05]  /*20ff0*/  WARPSYNC.COLLECTIVE R15, `(.L_x_12683) ;  /* 0x000000000f087348 */ /* 0x000fea0003c00000 */
[----:B------:R0:W1:Y:S02]  /*21000*/  SHFL.IDX P6, R14, R13, R12, R11 ;  /* 0x0000000c0d0e7389 */ /* 0x00006400000c000b */
[----:B01----:R-:W-:Y:S01]  /*21010*/  ENDCOLLECTIVE ;  /* 0x000000000000791b */ /* 0x003fe20003800000 */
.L_x_12683:
[----:B------:R-:W-:Y:S01]  /*21020*/  IMAD.MOV.U32 R13, RZ, RZ, R0 ;  /* 0x000000ffff0d7224 */ /* 0x000fe200078e0000 */
[----:B------:R-:W-:-:S07]  /*21030*/  MOV R3, R14 ;  /* 0x0000000e00037202 */ /* 0x000fce0000000f00 */
[----:B------:R-:W-:Y:S05]  /*21040*/  WARPSYNC.COLLECTIVE R15, `(.L_x_12684) ;  /* 0x000000000f087348 */ /* 0x000fea0003c00000 */
[----:B------:R0:W1:Y:S02]  /*21050*/  SHFL.IDX P6, R14, R13, R12, R11 ;  /* 0x0000000c0d0e7389 */ /* 0x00006400000c000b */
[----:B01----:R-:W-:Y:S01]  /*21060*/  ENDCOLLECTIVE ;  /* 0x000000000000791b */ /* 0x003fe20003800000 */
.L_x_12684:
[----:B------:R-:W-:Y:S05]  /*21070*/  BRA `(.L_x_12685) ;  /* 0xffffff6000287947 */ /* 0x000fea000383ffff */
.L_x_12508:
[----:B------:R-:W-:Y:S01]  /*21080*/  BSSY B1, `(.L_x_12686) ;  /* 0x0000008000017945 */ /* 0x000fe20003800000 */
[----:B---3--:R-:W-:Y:S01]  /*21090*/  IMAD.MOV.U32 R13, RZ, RZ, R24 ;  /* 0x000000ffff0d7224 */ /* 0x008fe200078e0018 */
[----:B------:R-:W-:Y:S01]  /*210a0*/  MOV R15, 0xffffffff ;  /* 0xffffffff000f7802 */ /* 0x000fe20000000f00 */
[----:B------:R-:W-:Y:S02]  /*210b0*/  IMAD.MOV.U32 R12, RZ, RZ, 0x1 ;  /* 0x00000001ff0c7424 */ /* 0x000fe400078e00ff */
[----:B------:R-:W-:-:S07]  /*210c0*/  IMAD.MOV.U32 R11, RZ, RZ, 0x1c1f ;  /* 0x00001c1fff0b7424 */ /* 0x000fce00078e00ff */
[----:B012---:R-:W-:Y:S05]  /*210d0*/  WARPSYNC.COLLECTIVE R15, `(.L_x_12687) ;  /* 0x000000000f087348 */ /* 0x007fea0003c00000 */
[----:B--2---:R2:W3:Y:S02]  /*210e0*/  SHFL.IDX P6, R14, R13, R12, R11 ;  /* 0x0000000c0d0e7389 */ /* 0x0044e400000c000b */
[----:B0123--:R-:W-:Y:S01]  /*210f0*/  ENDCOLLECTIVE ;  /* 0x000000000000791b */ /* 0x00ffe20003800000 */
.L_x_12687:
[----:B------:R-:W-:Y:S05]  /*21100*/  BSYNC B1 ;  /* 0x0000000000017941 */ /* 0x000fea0003800000 */
.L_x_12686:
        /* <DEDUP_REMOVED lines=8> */
.L_x_12688:
[----:B------:R-:W-:Y:S05]  /*21190*/  BRA `(.L_x_12689) ;  /* 0xffffff6400247947 */ /* 0x000fea000383ffff */
.L_x_12512:
[----:B------:R-:W-:Y:S02]  /*211a0*/  IMAD.MOV.U32 R13, RZ, RZ, R4 ;  /* 0x000000ffff0d7224 */ /* 0x000fe400078e0004 */
[----:B------:R-:W-:Y:S02]  /*211b0*/  IMAD.MOV.U32 R12, RZ, RZ, RZ ;  /* 0x000000ffff0c7224 */ /* 0x000fe400078e00ff */
[----:B------:R-:W-:Y:S02]  /*211c0*/  IMAD.MOV.U32 R11, RZ, RZ, 0x1c1f ;  /* 0x00001c1fff0b7424 */ /* 0x000fe400078e00ff */
[----:B------:R-:W-:-:S07]  /*211d0*/  IMAD.MOV.U32 R15, RZ, RZ, -0x1 ;  /* 0xffffffffff0f7424 */ /* 0x000fce00078e00ff */
[----:B-1----:R-:W-:Y:S05]  /*211e0*/  WARPSYNC.COLLECTIVE R15, `(.L_x_12690) ;  /* 0x000000000f087348 */ /* 0x002fea0003c00000 */
[----:B------:R0:W2:Y:S02]  /*211f0*/  SHFL.IDX P6, R14, R13, R12, R11 ;  /* 0x0000000c0d0e7389 */ /* 0x0000a400000c000b */
[----:B012---:R-:W-:Y:S01]  /*21200*/  ENDCOLLECTIVE ;  /* 0x000000000000791b */ /* 0x007fe20003800000 */
.L_x_12690:
[----:B------:R-:W-:Y:S01]  /*21210*/  IMAD.MOV.U32 R13, RZ, RZ, R0 ;  /* 0x000000ffff0d7224 */ /* 0x000fe200078e0000 */
[----:B------:R-:W-:-:S07]  /*21220*/  MOV R3, R14 ;  /* 0x0000000e00037202 */ /* 0x000fce0000000f00 */
[----:B------:R-:W-:Y:S05]  /*21230*/  WARPSYNC.COLLECTIVE R15, `(.L_x_12691) ;  /* 0x000000000f087348 */ /* 0x000fea0003c00000 */
[----:B------:R0:W1:Y:S02]  /*21240*/  SHFL.IDX P6, R14, R13, R12, R11 ;  /* 0x0000000c0d0e7389 */ /* 0x00006400000c000b */
[----:B01----:R-:W-:Y:S01]  /*21250*/  ENDCOLLECTIVE ;  /* 0x000000000000791b */ /* 0x003fe20003800000 */
.L_x_12691:
[----:B------:R-:W-:Y:S05]  /*21260*/  BRA `(.L_x_12692) ;  /* 0xffffff70005c7947 */ /* 0x000fea000383ffff */
.L_x_12515:
[----:B------:R-:W-:Y:S01]  /*21270*/  BSSY B1, `(.L_x_12693) ;  /* 0x0000008000017945 */ /* 0x000fe20003800000 */
[----:B----4-:R-:W-:Y:S01]  /*21280*/  IMAD.MOV.U32 R13, RZ, RZ, R4 ;  /* 0x000000ffff0d7224 */ /* 0x010fe200078e0004 */
[----:B------:R-:W-:Y:S01]  /*21290*/  MOV R15, 0xffffffff ;  /* 0xffffffff000f7802 */ /* 0x000fe20000000f00 */
[----:B------:R-:W-:Y:S02]  /*212a0*/  IMAD.MOV.U32 R12, RZ, RZ, 0x1 ;  /* 0x00000001ff0c7424 */ /* 0x000fe400078e00ff */
[----:B------:R-:W-:-:S07]  /*212b0*/  IMAD.MOV.U32 R11, RZ, RZ, 0x1c1f ;  /* 0x00001c1fff0b7424 */ /* 0x000fce00078e00ff */
[----:B0123--:R-:W-:Y:S05]  /*212c0*/  WARPSYNC.COLLECTIVE R15, `(.L_x_12694) ;  /* 0x000000000f087348 */ /* 0x00ffea0003c00000 */
[----:B---3--:R3:W4:Y:S02]  /*212d0*/  SHFL.IDX P6, R14, R13, R12, R11 ;  /* 0x0000000c0d0e7389 */ /* 0x00872400000c000b */
[----:B01234-:R-:W-:Y:S01]  /*212e0*/  ENDCOLLECTIVE ;  /* 0x000000000000791b */ /* 0x01ffe20003800000 */
.L_x_12694:
[----:B------:R-:W-:Y:S05]  /*212f0*/  BSYNC B1 ;  /* 0x0000000000017941 */ /* 0x000fea0003800000 */
.L_x_12693:
        /* <DEDUP_REMOVED lines=8> */
.L_x_12695:
[----:B------:R-:W-:Y:S05]  /*21380*/  BRA `(.L_x_12696) ;  /* 0xffffff7000707947 */ /* 0x000fea000383ffff */
.L_x_12534:
        /* <DEDUP_REMOVED lines=11> */
.L_x_12698:
[----:B------:R-:W-:Y:S05]  /*21440*/  BSYNC B1 ;  /* 0x0000000000017941 */ /* 0x000fea0003800000 */
.L_x_12697:
[----:B------:R-:W-:Y:S05]  /*21450*/  BRA `(.L_x_12699) ;  /* 0xffffff8c009c7947 */ /* 0x000fea000383ffff */
.L_x_12536:
[----:B------:R-:W-:Y:S01]  /*21460*/  BSSY B1, `(.L_x_12700) ;  /* 0x0000006000017945 */ /* 0x000fe20003800000 */
[----:B------:R-:W-:-:S07]  /*21470*/  MOV R15, 0xffffffff ;  /* 0xffffffff000f7802 */ /* 0x000fce0000000f00 */
[----:B012---:R-:W-:Y:S05]  /*21480*/  WARPSYNC.COLLECTIVE R15, `(.L_x_12701) ;  /* 0x000000000f0c7348 */ /* 0x007fea0003c00000 */
[----:B------:R-:W-:Y:S02]  /*21490*/  ELECT P6, UR62, PT ;  /* 0x00000000003e782f */ /* 0x000fe400038c0000 */
[----:B------:R-:W-:Y:S01]  /*214a0*/  MOV R14, UR62 ;  /* 0x0000003e000e7c02 */ /* 0x000fe20008000f00 */
[----:B012---:R-:W-:Y:S10]  /*214b0*/  ENDCOLLECTIVE ;  /* 0x000000000000791b */ /* 0x007ff40003800000 */
.L_x_12701:
[----:B------:R-:W-:Y:S05]  /*214c0*/  BSYNC B1 ;  /* 0x0000000000017941 */ /* 0x000fea0003800000 */
.L_x_12700:
[----:B------:R-:W-:Y:S05]  /*214d0*/  BRA `(.L_x_12535) ;  /* 0xffffff8c00947947 */ /* 0x000fea000383ffff */
.L_x_12538:
[----:B--2---:R2:W3:Y:S02]  /*214e0*/  SYNCS.PHASECHK.TRANS64.TRYWAIT P0, [R16+URZ+0x2d820], R6 ;  /* 0x02d82006100075a7 */ /* 0x0044e4000800017f */
[----:B---3--:R-:W-:Y:S05]  /*214f0*/  @!P0 NANOSLEEP.SYNCS 0x989680 ;  /* 0x009896800000895d */ /* 0x008fea0003900000 */
[----:B------:R-:W3:Y:S02]  /*21500*/  @!P0 SYNCS.PHASECHK.TRANS64 P0, [R16+URZ+0x2d820], R6 ;  /* 0x02d82006100085a7 */ /* 0x000ee4000800007f */
[----:B---3--:R-:W-:Y:S05]  /*21510*/  @!P0 BRA `(.L_x_12538) ;  /* 0xfffffffc00f08947 */ /* 0x008fea000383ffff */
[----:B------:R-:W-:Y:S05]  /*21520*/  BRA `(.L_x_12702) ;  /* 0xffffff8c00a47947 */ /* 0x000fea000383ffff */
.L_x_12542:
[----:B0-----:R0:W1:Y:S02]  /*21530*/  SYNCS.PHASECHK.TRANS64.TRYWAIT P0, [R9+URZ+0x2d8a0], R11 ;  /* 0x02d8a00b090075a7 */ /* 0x001064000800017f */
[----:B-1----:R-:W-:Y:S05]  /*21540*/  @!P0 NANOSLEEP.SYNCS 0x989680 ;  /* 0x009896800000895d */ /* 0x002fea0003900000 */
[----:B------:R-:W1:Y:S02]  /*21550*/  @!P0 SYNCS.PHASECHK.TRANS64 P0, [R9+URZ+0x2d8a0], R11 ;  /* 0x02d8a00b090085a7 */ /* 0x000e64000800007f */
[----:B-1----:R-:W-:Y:S05]  /*21560*/  @!P0 BRA `(.L_x_12542) ;  /* 0xfffffffc00f08947 */ /* 0x002fea000383ffff */
[----:B------:R-:W-:Y:S05]  /*21570*/  BRA `(.L_x_12703) ;  /* 0xffffff8c00c07947 */ /* 0x000fea000383ffff */
.L_x_12549:
[----:B-1----:R1:W2:Y:S02]  /*21580*/  SYNCS.PHASECHK.TRANS64.TRYWAIT P0, [R9+URZ+0x2d8c0], R11 ;  /* 0x02d8c00b090075a7 */ /* 0x0022a4000800017f */
[----:B--2---:R-:W-:Y:S05]  /*21590*/  @!P0 NANOSLEEP.SYNCS 0x989680 ;  /* 0x009896800000895d */ /* 0x004fea0003900000 */
[----:B------:R-:W2:Y:S02]  /*215a0*/  @!P0 SYNCS.PHASECHK.TRANS64 P0, [R9+URZ+0x2d8c0], R11 ;  /* 0x02d8c00b090085a7 */ /* 0x000ea4000800007f */
[----:B--2---:R-:W-:Y:S05]  /*215b0*/  @!P0 BRA `(.L_x_12549) ;  /* 0xfffffffc00f08947 */ /* 0x004fea000383ffff */
[----:B------:R-:W-:Y:S05]  /*215c0*/  BRA `(.L_x_12704) ;  /* 0xffffff9000bc7947 */ /* 0x000fea000383ffff */
.L_x_12558:
[----:B0-----:R0:W1:Y:S02]  /*215d0*/  SYNCS.PHASECHK.TRANS64.TRYWAIT P1, [R9+URZ+0x2d8a0], R8 ;  /* 0x02d8a008090075a7 */ /* 0x001064000802017f */
[----:B-1----:R-:W-:Y:S05]  /*215e0*/  @!P1 NANOSLEEP.SYNCS 0x989680 ;  /* 0x009896800000995d */ /* 0x002fea0003900000 */
[----:B------:R-:W1:Y:S02]  /*215f0*/  @!P1 SYNCS.PHASECHK.TRANS64 P1, [R9+URZ+0x2d8a0], R8 ;  /* 0x02d8a008090095a7 */ /* 0x000e64000802007f */
[----:B-1----:R-:W-:Y:S05]  /*21600*/  @!P1 BRA `(.L_x_12558) ;  /* 0xfffffffc00f09947 */ /* 0x002fea000383ffff */
[----:B------:R-:W-:Y:S05]  /*21610*/  BRA `(.L_x_12705) ;  /* 0xffffff9400fc7947 */ /* 0x000fea000383ffff */
.L_x_12565:
[----:B-1----:R1:W2:Y:S02]  /*21620*/  SYNCS.PHASECHK.TRANS64.TRYWAIT P1, [R9+URZ+0x2d8c0], R8 ;  /* 0x02d8c008090075a7 */ /* 0x0022a4000802017f */
[----:B--2---:R-:W-:Y:S05]  /*21630*/  @!P1 NANOSLEEP.SYNCS 0x989680 ;  /* 0x009896800000995d */ /* 0x004fea0003900000 */
[----:B------:R-:W2:Y:S02]  /*21640*/  @!P1 SYNCS.PHASECHK.TRANS64 P1, [R9+URZ+0x2d8c0], R8 ;  /* 0x02d8c008090095a7 */ /* 0x000ea4000802007f */
[----:B--2---:R-:W-:Y:S05]  /*21650*/  @!P1 BRA `(.L_x_12565) ;  /* 0xfffffffc00f09947 */ /* 0x004fea000383ffff */
[----:B------:R-:W-:Y:S05]  /*21660*/  BRA `(.L_x_12706) ;  /* 0xffffff9800f47947 */ /* 0x000fea000383ffff */
.L_x_12582:
[----:B------:R-:W0:Y:S01]  /*21670*/  S2R R20, SR_TID.X ;  /* 0x0000000000147919 */ /* 0x000e220000002100 */
[----:B------:R-:W-:Y:S01]  /*21680*/  BSSY B0, `(.L_x_12707) ;  /* 0x000000a000007945 */ /* 0x000fe20003800000 */
[----:B------:R-:W-:Y:S02]  /*21690*/  IMAD.MOV.U32 R12, RZ, RZ, RZ ;  /* 0x000000ffff0c7224 */ /* 0x000fe400078e00ff */
[----:B------:R-:W-:Y:S01]  /*216a0*/  IMAD.MOV.U32 R15, RZ, RZ, -0x1 ;  /* 0xffffffffff0f7424 */ /* 0x000fe200078e00ff */
[----:B0-----:R-:W-:-:S04]  /*216b0*/  SHF.R.U32.HI R11, RZ, 0x5, R20 ;  /* 0x00000005ff0b7819 */ /* 0x001fc80000011614 */
[----:B------:R-:W-:-:S05]  /*216c0*/  LOP3.LUT R11, R11, 0x3, RZ, 0xc0, !PT ;  /* 0x000000030b0b7812 */ /* 0x000fca00078ec0ff */
[----:B------:R-:W-:Y:S02]  /*216d0*/  IMAD.MOV.U32 R13, RZ, RZ, R11 ;  /* 0x000000ffff0d7224 */ /* 0x000fe400078e000b */
[----:B------:R-:W-:-:S07]  /*216e0*/  IMAD.MOV.U32 R11, RZ, RZ, 0x1f ;  /* 0x0000001fff0b7424 */ /* 0x000fce00078e00ff */
[----:B-----5:R-:W-:Y:S05]  /*216f0*/  WARPSYNC.COLLECTIVE R15, `(.L_x_12708) ;  /* 0x000000000f087348 */ /* 0x020fea0003c00000 */
[----:B------:R0:W1:Y:S02]  /*21700*/  SHFL.IDX P6, R14, R13, R12, R11 ;  /* 0x0000000c0d0e7389 */ /* 0x00006400000c000b */
[----:B01---5:R-:W-:Y:S01]  /*21710*/  ENDCOLLECTIVE ;  /* 0x000000000000791b */ /* 0x023fe20003800000 */
.L_x_12708:
[----:B------:R-:W-:Y:S05]  /*21720*/  BSYNC B0 ;  /* 0x0000000000007941 */ /* 0x000fea0003800000 */
.L_x_12707:
[----:B------:R-:W-:Y:S05]  /*21730*/  BRA `(.L_x_12709) ;  /* 0xffffffa800ec7947 */ /* 0x000fea000383ffff */
.L_x_12585:
[----:B0-----:R0:W1:Y:S02]  /*21740*/  SYNCS.PHASECHK.TRANS64.TRYWAIT P0, [R0+URZ+0x2d840], R5 ;  /* 0x02d84005000075a7 */ /* 0x001064000800017f */
[----:B-1----:R-:W-:Y:S05]  /*21750*/  @!P0 NANOSLEEP.SYNCS 0x989680 ;  /* 0x009896800000895d */ /* 0x002fea0003900000 */
[----:B------:R-:W1:Y:S02]  /*21760*/  @!P0 SYNCS.PHASECHK.TRANS64 P0, [R0+URZ+0x2d840], R5 ;  /* 0x02d84005000085a7 */ /* 0x000e64000800007f */
[----:B-1----:R-:W-:Y:S05]  /*21770*/  @!P0 BRA `(.L_x_12585) ;  /* 0xfffffffc00f08947 */ /* 0x002fea000383ffff */
[----:B------:R-:W-:Y:S05]  /*21780*/  BRA `(.L_x_12710) ;  /* 0xffffffac00407947 */ /* 0x000fea000383ffff */
.L_x_12586:
        /* <DEDUP_REMOVED lines=8> */
.L_x_12712:
[----:B------:R-:W-:Y:S05]  /*21810*/  BSYNC B0 ;  /* 0x0000000000007941 */ /* 0x000fea0003800000 */
.L_x_12711:
        /* <DEDUP_REMOVED lines=8> */
.L_x_12713:
[----:B------:R-:W-:Y:S02]  /*218a0*/  IMAD.MOV.U32 R13, RZ, RZ, R7 ;  /* 0x000000ffff0d7224 */ /* 0x000fe400078e0007 */
[----:B------:R-:W-:Y:S02]  /*218b0*/  IMAD.MOV.U32 R12, RZ, RZ, 0x1 ;  /* 0x00000001ff0c7424 */ /* 0x000fe400078e00ff */
[----:B------:R-:W-:-:S07]  /*218c0*/  IMAD.MOV.U32 R4, RZ, RZ, R14 ;  /* 0x000000ffff047224 */ /* 0x000fce00078e000e */
[----:B------:R-:W-:Y:S05]  /*218d0*/  WARPSYNC.COLLECTIVE R15, `(.L_x_12714) ;  /* 0x000000000f087348 */ /* 0x000fea0003c00000 */
[----:B------:R0:W1:Y:S02]  /*218e0*/  SHFL.IDX P6, R14, R13, R12, R11 ;  /* 0x0000000c0d0e7389 */ /* 0x00006400000c000b */
[----:B01----:R-:W-:Y:S01]  /*218f0*/  ENDCOLLECTIVE ;  /* 0x000000000000791b */ /* 0x003fe20003800000 */
.L_x_12714:
[----:B------:R-:W-:-:S04]  /*21900*/  @P0 LEA R5, P1, R9, R4, 0x1 ;  /* 0x0000000409050211 */ /* 0x000fc800078208ff */
[----:B------:R-:W-:Y:S01]  /*21910*/  @P0 IADD3.X R4, RZ, R6, RZ, P1, !PT ;  /* 0x00000006ff040210 */ /* 0x000fe20000ffe4ff */
[----:B------:R-:W-:Y:S01]  /*21920*/  @P0 IMAD R6, R8, 0x2, R16 ;  /* 0x0000000208060824 */ /* 0x000fe200078e0210 */
        /* <DEDUP_REMOVED lines=15> */
.L_x_12715:
[----:B------:R-:W-:Y:S01]  /*21a20*/  IMAD.MOV.U32 R13, RZ, RZ, R7 ;  /* 0x000000ffff0d7224 */ /* 0x000fe200078e0007 */
[----:B------:R-:W-:Y:S01]  /*21a30*/  MOV R12, 0x2 ;  /* 0x00000002000c7802 */ /* 0x000fe20000000f00 */
[----:B------:R-:W-:-:S07]  /*21a40*/  IMAD.MOV.U32 R4, RZ, RZ, R14 ;  /* 0x000000ffff047224 */ /* 0x000fce00078e000e */
[----:B------:R-:W-:Y:S05]  /*21a50*/  WARPSYNC.COLLECTIVE R15, `(.L_x_12716) ;  /* 0x000000000f087348 */ /* 0x000fea0003c00000 */
[----:B------:R0:W1:Y:S02]  /*21a60*/  SHFL.IDX P6, R14, R13, R12, R11 ;  /* 0x0000000c0d0e7389 */ /* 0x00006400000c000b */
[----:B01----:R-:W-:Y:S01]  /*21a70*/  ENDCOLLECTIVE ;  /* 0x000000000000791b */ /* 0x003fe20003800000 */
.L_x_12716:
        /* <DEDUP_REMOVED lines=18> */
.L_x_12717:
[----:B------:R-:W-:Y:S02]  /*21ba0*/  IMAD.MOV.U32 R13, RZ, RZ, R7 ;  /* 0x000000ffff0d7224 */ /* 0x000fe400078e0007 */
[----:B------:R-:W-:Y:S02]  /*21bb0*/  IMAD.MOV.U32 R12, RZ, RZ, 0x3 ;  /* 0x00000003ff0c7424 */ /* 0x000fe400078e00ff */
[----:B------:R-:W-:-:S07]  /*21bc0*/  IMAD.MOV.U32 R4, RZ, RZ, R14 ;  /* 0x000000ffff047224 */ /* 0x000fce00078e000e */
[----:B------:R-:W-:Y:S05]  /*21bd0*/  WARPSYNC.COLLECTIVE R15, `(.L_x_12718) ;  /* 0x000000000f087348 */ /* 0x000fea0003c00000 */
[----:B------:R0:W1:Y:S02]  /*21be0*/  SHFL.IDX P6, R14, R13, R12, R11 ;  /* 0x0000000c0d0e7389 */ /* 0x00006400000c000b */
[----:B01----:R-:W-:Y:S01]  /*21bf0*/  ENDCOLLECTIVE ;  /* 0x000000000000791b */ /* 0x003fe20003800000 */
.L_x_12718:
[----:B------:R-:W-:-:S05]  /*21c00*/  @P1 LEA R5, P0, R9, R4, 0x1 ;  /* 0x0000000409051211 */ /* 0x000fca00078008ff */
[----:B------:R-:W-:Y:S01]  /*21c10*/  @P1 IMAD.X R4, RZ, RZ, R6, P0 ;  /* 0x000000ffff041224 */ /* 0x000fe200000e0606 */
[----:B------:R-:W-:-:S04]  /*21c20*/  @P1 LEA R6, R8, R16, 0x1 ;  /* 0x0000001008061211 */ /* 0x000fc800078e08ff */
        /* <DEDUP_REMOVED lines=8> */
.L_x_12719:
        /* <DEDUP_REMOVED lines=8> */
.L_x_12591:
        /* <DEDUP_REMOVED lines=9> */
.L_x_12721:
[C---:B------:R-:W-:Y:S01]  /*21dc0*/  VIADD R9, R25.reuse, 0x20 ;  /* 0x0000002019097836 */ /* 0x040fe20000000000 */
[----:B------:R-:W-:Y:S01]  /*21dd0*/  ISETP.GE.AND P3, PT, R25, R0, PT ;  /* 0x000000001900720c */ /* 0x000fe20003f66270 */
[----:B------:R-:W-:Y:S01]  /*21de0*/  IMAD.MOV.U32 R13, RZ, RZ, R5 ;  /* 0x000000ffff0d7224 */ /* 0x000fe200078e0005 */
[----:B------:R-:W-:-:S11]  /*21df0*/  MOV R2, R14 ;  /* 0x0000000e00027202 */ /* 0x000fd60000000f00 */
[----:B------:R-:W-:Y:S05]  /*21e00*/  WARPSYNC.COLLECTIVE R15, `(.L_x_12722) ;  /* 0x000000000f087348 */ /* 0x000fea0003c00000 */
[----:B------:R0:W1:Y:S02]  /*21e10*/  SHFL.IDX P6, R14, R13, R12, R11 ;  /* 0x0000000c0d0e7389 */ /* 0x00006400000c000b */
[----:B01----:R-:W-:Y:S01]  /*21e20*/  ENDCOLLECTIVE ;  /* 0x000000000000791b */ /* 0x003fe20003800000 */
.L_x_12722:
[----:B------:R-:W-:Y:S01]  /*21e30*/  MOV R13, R4 ;  /* 0x00000004000d7202 */ /* 0x000fe20000000f00 */
[----:B------:R-:W-:Y:S02]  /*21e40*/  IMAD.MOV.U32 R12, RZ, RZ, 0x1 ;  /* 0x00000001ff0c7424 */ /* 0x000fe400078e00ff */
[----:B------:R-:W-:-:S07]  /*21e50*/  IMAD.MOV.U32 R3, RZ, RZ, R14 ;  /* 0x000000ffff037224 */ /* 0x000fce00078e000e */
[----:B------:R-:W-:Y:S05]  /*21e60*/  WARPSYNC.COLLECTIVE R15, `(.L_x_12723) ;  /* 0x000000000f087348 */ /* 0x000fea0003c00000 */
[----:B------:R0:W1:Y:S02]  /*21e70*/  SHFL.IDX P6, R14, R13, R12, R11 ;  /* 0x0000000c0d0e7389 */ /* 0x00006400000c000b */
[----:B01----:R-:W-:Y:S01]  /*21e80*/  ENDCOLLECTIVE ;  /* 0x000000000000791b */ /* 0x003fe20003800000 */
.L_x_12723:
        /* <DEDUP_REMOVED lines=17> */
.L_x_12724:
[----:B------:R-:W-:Y:S02]  /*21fa0*/  IMAD.MOV.U32 R13, RZ, RZ, R4 ;  /* 0x000000ffff0d7224 */ /* 0x000fe400078e0004 */
[----:B------:R-:W-:Y:S02]  /*21fb0*/  IMAD.MOV.U32 R12, RZ, RZ, 0x2 ;  /* 0x00000002ff0c7424 */ /* 0x000fe400078e00ff */
[----:B------:R-:W-:-:S07]  /*21fc0*/  IMAD.MOV.U32 R3, RZ, RZ, R14 ;  /* 0x000000ffff037224 */ /* 0x000fce00078e000e */
[----:B------:R-:W-:Y:S05]  /*21fd0*/  WARPSYNC.COLLECTIVE R15, `(.L_x_12725) ;  /* 0x000000000f087348 */ /* 0x000fea0003c00000 */
[----:B------:R0:W1:Y:S02]  /*21fe0*/  SHFL.IDX P6, R14, R13, R12, R11 ;  /* 0x0000000c0d0e7389 */ /* 0x00006400000c000b */
[----:B01----:R-:W-:Y:S01]  /*21ff0*/  ENDCOLLECTIVE ;  /* 0x000000000000791b */ /* 0x003fe20003800000 */
.L_x_12725:
[----:B------:R-:W-:-:S04]  /*22000*/  @!P3 LEA R3, P4, R10, R3, 0x1 ;  /* 0x000000030a03b211 */ /* 0x000fc800078808ff */
[----:B------:R-:W-:-:S04]  /*22010*/  @!P3 IADD3.X R2, RZ, R2, RZ, P4, !PT ;  /* 0x00000002ff02b210 */ /* 0x000fc800027fe4ff */
        /* <DEDUP_REMOVED lines=16> */
.L_x_12726:
[----:B------:R-:W-:Y:S02]  /*22120*/  IMAD.MOV.U32 R13, RZ, RZ, R4 ;  /* 0x000000ffff0d7224 */ /* 0x000fe400078e0004 */
[----:B------:R-:W-:Y:S02]  /*22130*/  IMAD.MOV.U32 R12, RZ, RZ, 0x3 ;  /* 0x00000003ff0c7424 */ /* 0x000fe400078e00ff */
[----:B------:R-:W-:-:S07]  /*22140*/  IMAD.MOV.U32 R3, RZ, RZ, R14 ;  /* 0x000000ffff037224 */ /* 0x000fce00078e000e */
[----:B------:R-:W-:Y:S05]  /*22150*/  WARPSYNC.COLLECTIVE R15, `(.L_x_12727) ;  /* 0x000000000f087348 */ /* 0x000fea0003c00000 */
[----:B------:R0:W1:Y:S02]  /*22160*/  SHFL.IDX P6, R14, R13, R12, R11 ;  /* 0x0000000c0d0e7389 */ /* 0x00006400000c000b */
[----:B01----:R-:W-:Y:S01]  /*22170*/  ENDCOLLECTIVE ;  /* 0x000000000000791b */ /* 0x003fe20003800000 */
.L_x_12727:
[----:B------:R-:W-:-:S05]  /*22180*/  @!P3 LEA R3, P4, R10, R3, 0x1 ;  /* 0x000000030a03b211 */ /* 0x000fca00078808ff */
[----:B------:R-:W-:-:S05]  /*22190*/  @!P3 IMAD.X R2, RZ, RZ, R2, P4 ;  /* 0x000000ffff02b224 */ /* 0x000fca00020e0602 */
[----:B------:R-:W-:Y:S01]  /*221a0*/  @!P3 LOP3.LUT R3, R3, R2, RZ, 0x3c, !PT ;  /* 0x000000020303b212 */ /* 0x000fe200078e3cff */
[----:B------:R-:W-:-:S03]  /*221b0*/  IMAD.MOV.U32 R13, RZ, RZ, R5 ;  /* 0x000000ffff0d7224 */ /* 0x000fc600078e0005 */
[----:B------:R-:W-:-:S04]  /*221c0*/  @!P3 LOP3.LUT R2, R3, R2, RZ, 0x3c, !PT ;  /* 0x000000020302b212 */ /* 0x000fc800078e3cff */
[----:B------:R-:W-:Y:S02]  /*221d0*/  @!P3 LOP3.LUT R3, R3, R2, RZ, 0x3c, !PT ;  /* 0x000000020303b212 */ /* 0x000fe400078e3cff */
[----:B------:R-:W-:-:S07]  /*221e0*/  MOV R4, R14 ;  /* 0x0000000e00047202 */ /* 0x000fce0000000f00 */
[----:B------:R-:W-:Y:S05]  /*221f0*/  WARPSYNC.COLLECTIVE R15, `(.L_x_12728) ;  /* 0x000000000f087348 */ /* 0x000fea0003c00000 */
[----:B------:R0:W1:Y:S02]  /*22200*/  SHFL.IDX P6, R14, R13, R12, R11 ;  /* 0x0000000c0d0e7389 */ /* 0x00006400000c000b */
[----:B01----:R-:W-:Y:S01]  /*22210*/  ENDCOLLECTIVE ;  /* 0x000000000000791b */ /* 0x003fe20003800000 */
.L_x_12728:
        /* <DEDUP_REMOVED lines=13> */
.L_x_12729:
        /* <DEDUP_REMOVED lines=10> */
[----:B0-----:R-:W-:-:S04]  /*22390*/  IADD3 R2, R25, 0x80, RZ ;  /* 0x0000008019027810 */ /* 0x001fc80007ffe0ff */
[----:B------:R-:W-:Y:S01]  /*223a0*/  ISETP.GE.AND P3, PT, R2, R0, PT ;  /* 0x000000000200720c */ /* 0x000fe20003f66270 */
[----:B------:R-:W-:-:S12]  /*223b0*/  IMAD.MOV.U32 R2, RZ, RZ, R14 ;  /* 0x000000ffff027224 */ /* 0x000fd800078e000e */
[----:B------:R-:W-:Y:S05]  /*223c0*/  WARPSYNC.COLLECTIVE R15, `(.L_x_12730) ;  /* 0x000000000f087348 */ /* 0x000fea0003c00000 */
[----:B------:R0:W1:Y:S02]  /*223d0*/  SHFL.IDX P6, R14, R13, R12, R11 ;  /* 0x0000000c0d0e7389 */ /* 0x00006400000c000b */
[----:B01----:R-:W-:Y:S01]  /*223e0*/  ENDCOLLECTIVE ;  /* 0x000000000000791b */ /* 0x003fe20003800000 */
.L_x_12730:
[----:B------:R-:W-:Y:S02]  /*223f0*/  IMAD.MOV.U32 R13, RZ, RZ, R6 ;  /* 0x000000ffff0d7224 */ /* 0x000fe400078e0006 */
[----:B------:R-:W-:Y:S01]  /*22400*/  IMAD.MOV.U32 R12, RZ, RZ, 0x1 ;  /* 0x00000001ff0c7424 */ /* 0x000fe200078e00ff */
[----:B------:R-:W-:-:S07]  /*22410*/  MOV R3, R14 ;  /* 0x0000000e00037202 */ /* 0x000fce0000000f00 */
[----:B------:R-:W-:Y:S05]  /*22420*/  WARPSYNC.COLLECTIVE R15, `(.L_x_12731) ;  /* 0x000000000f087348 */ /* 0x000fea0003c00000 */
[----:B------:R0:W1:Y:S02]  /*22430*/  SHFL.IDX P6, R14, R13, R12, R11 ;  /* 0x0000000c0d0e7389 */ /* 0x00006400000c000b */
[----:B01----:R-:W-:Y:S01]  /*22440*/  ENDCOLLECTIVE ;  /* 0x000000000000791b */ /* 0x003fe20003800000 */
.L_x_12731:
[----:B------:R-:W-:-:S05]  /*22450*/  @!P3 LEA R3, P4, R10, R3, 0x1 ;  /* 0x000000030a03b211 */ /* 0x000fca00078808ff */
[----:B------:R-:W-:-:S05]  /*22460*/  @!P3 IMAD.X R2, RZ, RZ, R2, P4 ;  /* 0x000000ffff02b224 */ /* 0x000fca00020e0602 */
[-C--:B------:R-:W-:Y:S02]  /*22470*/  @!P3 LOP3.LUT R3, R3, R2.reuse, RZ, 0x3c, !PT ;  /* 0x000000020303b212 */ /* 0x080fe400078e3cff */
[----:B------:R-:W-:Y:S02]  /*22480*/  MOV R13, R7 ;  /* 0x00000007000d7202 */ /* 0x000fe40000000f00 */
[----:B------:R-:W-:-:S04]  /*22490*/  @!P3 LOP3.LUT R2, R3, R2, RZ, 0x3c, !PT ;  /* 0x000000020302b212 */ /* 0x000fc800078e3cff */
[----:B------:R-:W-:Y:S01]  /*224a0*/  @!P3 LOP3.LUT R3, R3, R2, RZ, 0x3c, !PT ;  /* 0x000000020303b212 */ /* 0x000fe200078e3cff */
[----:B------:R-:W-:-:S04]  /*224b0*/  IMAD.MOV.U32 R6, RZ, RZ, R14 ;  /* 0x000000ffff067224 */ /* 0x000fc800078e000e */
[----:B------:R-:W-:Y:S01]  /*224c0*/  @!PT LDS RZ, [RZ] ;  /* 0x00000000fffff984 */ /* 0x000fe20000000800 */
[----:B------:R-:W-:Y:S01]  /*224d0*/  @!PT LDS RZ, [RZ] ;  /* 0x00000000fffff984 */ /* 0x000fe20000000800 */
[----:B------:R-:W-:Y:S01]  /*224e0*/  @!PT LDS RZ, [RZ] ;  /* 0x00000000fffff984 */ /* 0x000fe20000000800 */
[----:B------:R0:W-:Y:S03]  /*224f0*/  @!P3 LDGSTS.E.BYPASS.LTC128B.128 [R8+0xe400], desc[UR38][R2.64], !P0 ;  /* 0x0e4000000208bfae */ /* 0x0001e6000c101d66 */
[----:B0-----:R-:W-:Y:S05]  /*22500*/  WARPSYNC.COLLECTIVE R15, `(.L_x_12732) ;  /* 0x000000000f087348 */ /* 0x001fea0003c00000 */
[----:B------:R1:W2:Y:S02]  /*22510*/  SHFL.IDX P6, R14, R13, R12, R11 ;  /* 0x0000000c0d0e7389 */ /* 0x0002a400000c000b */
[----:B012---:R-:W-:Y:S01]  /*22520*/  ENDCOLLECTIVE ;  /* 0x000000000000791b */ /* 0x007fe20003800000 */
.L_x_12732:
[----:B------:R-:W-:Y:S01]  /*22530*/  @!PT LDS RZ, [RZ] ;  /* 0x00000000fffff984 */ /* 0x000fe20000000800 */
[----:B------:R-:W-:Y:S01]  /*22540*/  @!PT LDS RZ, [RZ] ;  /* 0x00000000fffff984 */ /* 0x000fe20000000800 */
[----:B------:R-:W-:Y:S01]  /*22550*/  @!PT LDS RZ, [RZ] ;  /* 0x00000000fffff984 */ /* 0x000fe20000000800 */
[----:B------:R-:W-:Y:S04]  /*22560*/  @!P3 LDGSTS.E.BYPASS.LTC128B.128 [R8+0x11400], desc[UR38][R2.64+0x40], !P1 ;  /* 0x114000400208bfae */ /* 0x000fe8000c901d66 */
[----:B------:R0:W-:Y:S02]  /*22570*/  @!P3 LDGSTS.E.BYPASS.LTC128B.128 [R8+0x14400], desc[UR38][R2.64+0x80], !P2 ;  /* 0x144000800208bfae */ /* 0x0001e4000d101d66 */
[----:B0-----:R-:W-:Y:S01]  /*22580*/  IMAD.MOV.U32 R2, RZ, RZ, R14 ;  /* 0x000000ffff027224 */ /* 0x001fe200078e000e */
[----:B------:R-:W-:Y:S06]  /*22590*/  BRA `(.L_x_12733) ;  /* 0xffffffb000187947 */ /* 0x000fec000383ffff */
.L_x_12594:
[----:B-1----:R1:W2:Y:S02]  /*225a0*/  SYNCS.PHASECHK.TRANS64.TRYWAIT P0, [R16+URZ+0x2d820], R0 ;  /* 0x02d82000100075a7 */ /* 0x0022a4000800017f */
[----:B--2---:R-:W-:Y:S05]  /*225b0*/  @!P0 NANOSLEEP.SYNCS 0x989680 ;  /* 0x009896800000895d */ /* 0x004fea0003900000 */
[----:B------:R-:W2:Y:S02]  /*225c0*/  @!P0 SYNCS.PHASECHK.TRANS64 P0, [R16+URZ+0x2d820], R0 ;  /* 0x02d82000100085a7 */ /* 0x000ea4000800007f */
[----:B--2---:R-:W-:Y:S05]  /*225d0*/  @!P0 BRA `(.L_x_12594) ;  /* 0xfffffffc00f08947 */ /* 0x004fea000383ffff */
[----:B------:R-:W-:Y:S05]  /*225e0*/  BRA `(.L_x_12734) ;  /* 0xffffffb0007c7947 */ /* 0x000fea000383ffff */
.L_x_12599:
[----:B0-----:R0:W1:Y:S02]  /*225f0*/  SYNCS.PHASECHK.TRANS64.TRYWAIT P0, [R5+URZ+0x2d840], R0 ;  /* 0x02d84000050075a7 */ /* 0x001064000800017f */
[----:B-1----:R-:W-:Y:S05]  /*22600*/  @!P0 NANOSLEEP.SYNCS 0x989680 ;  /* 0x009896800000895d */ /* 0x002fea0003900000 */
[----:B------:R-:W1:Y:S02]  /*22610*/  @!P0 SYNCS.PHASECHK.TRANS64 P0, [R5+URZ+0x2d840], R0 ;  /* 0x02d84000050085a7 */ /* 0x000e64000800007f */
[----:B-1----:R-:W-:Y:S05]  /*22620*/  @!P0 BRA `(.L_x_12599) ;  /* 0xfffffffc00f08947 */ /* 0x002fea000383ffff */
[----:B------:R-:W-:Y:S05]  /*22630*/  BRA `(.L_x_12735) ;  /* 0xffffffb400707947 */ /* 0x000fea000383ffff */
.L_x_12600:
        /* <DEDUP_REMOVED lines=8> */
.L_x_12737:
[----:B------:R-:W-:Y:S05]  /*226c0*/  BSYNC B1 ;  /* 0x0000000000017941 */ /* 0x000fea0003800000 */
.L_x_12736:
[----:B------:R-:W0:Y:S01]  /*226d0*/  S2R R21, SR_TID.X ;  /* 0x0000000000157919 */ /* 0x000e220000002100 */
[----:B------:R-:W-:Y:S01]  /*226e0*/  IMAD.MOV.U32 R13, RZ, RZ, R6 ;  /* 0x000000ffff0d7224 */ /* 0x000fe200078e0006 */
[----:B------:R-:W-:Y:S01]  /*226f0*/  LOP3.LUT R22, R22, 0xffffffdf, RZ, 0xc0, !PT ;  /* 0xffffffdf16167812 */ /* 0x000fe200078ec0ff */
[----:B------:R-:W-:Y:S01]  /*22700*/  IMAD.MOV.U32 R12, RZ, RZ, RZ ;  /* 0x000000ffff0c7224 */ /* 0x000fe200078e00ff */
[----:B------:R-:W-:Y:S01]  /*22710*/  LEA R4, R4, R16, 0x1 ;  /* 0x0000001004047211 */ /* 0x000fe200078e08ff */
        /* <DEDUP_REMOVED lines=8> */
.L_x_12738:
        /* <DEDUP_REMOVED lines=8> */
.L_x_12739:
        /* <DEDUP_REMOVED lines=14> */
.L_x_12740:
[----:B------:R-:W-:Y:S02]  /*22900*/  IMAD.MOV.U32 R13, RZ, RZ, R8 ;  /* 0x000000ffff0d7224 */ /* 0x000fe400078e0008 */
[----:B------:R-:W-:Y:S01]  /*22910*/  IMAD.MOV.U32 R12, RZ, RZ, 0x2 ;  /* 0x00000002ff0c7424 */ /* 0x000fe200078e00ff */
[----:B------:R-:W-:-:S07]  /*22920*/  MOV R2, R14 ;  /* 0x0000000e00027202 */ /* 0x000fce0000000f00 */
[----:B------:R-:W-:Y:S05]  /*22930*/  WARPSYNC.COLLECTIVE R15, `(.L_x_12741) ;  /* 0x000000000f087348 */ /* 0x000fea0003c00000 */
[----:B------:R0:W1:Y:S02]  /*22940*/  SHFL.IDX P6, R14, R13, R12, R11 ;  /* 0x0000000c0d0e7389 */ /* 0x00006400000c000b */
[----:B01----:R-:W-:Y:S01]  /*22950*/  ENDCOLLECTIVE ;  /* 0x000000000000791b */ /* 0x003fe20003800000 */
.L_x_12741:
        /* <DEDUP_REMOVED lines=13> */
.L_x_12742:
[----:B------:R-:W-:Y:S02]  /*22a30*/  IMAD.MOV.U32 R13, RZ, RZ, R8 ;  /* 0x000000ffff0d7224 */ /* 0x000fe400078e0008 */
[----:B------:R-:W-:Y:S02]  /*22a40*/  IMAD.MOV.U32 R12, RZ, RZ, 0x3 ;  /* 0x00000003ff0c7424 */ /* 0x000fe400078e00ff */
[----:B------:R-:W-:-:S07]  /*22a50*/  IMAD.MOV.U32 R2, RZ, RZ, R14 ;  /* 0x000000ffff027224 */ /* 0x000fce00078e000e */
[----:B------:R-:W-:Y:S05]  /*22a60*/  WARPSYNC.COLLECTIVE R15, `(.L_x_12743) ;  /* 0x000000000f087348 */ /* 0x000fea0003c00000 */
[----:B------:R0:W1:Y:S02]  /*22a70*/  SHFL.IDX P6, R14, R13, R12, R11 ;  /* 0x0000000c0d0e7389 */ /* 0x00006400000c000b */
[----:B01----:R-:W-:Y:S01]  /*22a80*/  ENDCOLLECTIVE ;  /* 0x000000000000791b */ /* 0x003fe20003800000 */
.L_x_12743:
        /* <DEDUP_REMOVED lines=10> */
[----:B------:R-:W-:-:S07]  /*22b30*/  MOV R21, R14 ;  /* 0x0000000e00157202 */ /* 0x000fce0000000f00 */
[----:B0-----:R-:W-:Y:S05]  /*22b40*/  WARPSYNC.COLLECTIVE R15, `(.L_x_12744) ;  /* 0x000000000f087348 */ /* 0x001fea0003c00000 */
[----:B------:R1:W2:Y:S02]  /*22b50*/  SHFL.IDX P6, R14, R13, R12, R11 ;  /* 0x0000000c0d0e7389 */ /* 0x0002a400000c000b */
[----:B012---:R-:W-:Y:S01]  /*22b60*/  ENDCOLLECTIVE ;  /* 0x000000000000791b */ /* 0x007fe20003800000 */
.L_x_12744:
[----:B------:R-:W-:Y:S01]  /*22b70*/  IMAD.MOV.U32 R2, RZ, RZ, R14 ;  /* 0x000000ffff027224 */ /* 0x000fe200078e000e */
[----:B------:R-:W-:Y:S06]  /*22b80*/  BRA `(.L_x_12745) ;  /* 0xffffffb000f07947 */ /* 0x000fec000383ffff */
.L_x_12605:
[----:B-1----:R1:W2:Y:S02]  /*22b90*/  SYNCS.PHASECHK.TRANS64.TRYWAIT P0, [R5+URZ+0x2d860], R2 ;  /* 0x02d86002050075a7 */ /* 0x0022a4000800017f */
[----:B--2---:R-:W-:Y:S05]  /*22ba0*/  @!P0 NANOSLEEP.SYNCS 0x989680 ;  /* 0x009896800000895d */ /* 0x004fea0003900000 */
[----:B------:R-:W2:Y:S02]  /*22bb0*/  @!P0 SYNCS.PHASECHK.TRANS64 P0, [R5+URZ+0x2d860], R2 ;  /* 0x02d86002050085a7 */ /* 0x000ea4000800007f */
[----:B--2---:R-:W-:Y:S05]  /*22bc0*/  @!P0 BRA `(.L_x_12605) ;  /* 0xfffffffc00f08947 */ /* 0x004fea000383ffff */
[----:B------:R-:W-:Y:S05]  /*22bd0*/  BRA `(.L_x_12746) ;  /* 0xffffffb400547947 */ /* 0x000fea000383ffff */
.L_x_12606:
        /* <DEDUP_REMOVED lines=8> */
.L_x_12748:
[----:B------:R-:W-:Y:S05]  /*22c60*/  BSYNC B1 ;  /* 0x0000000000017941 */ /* 0x000fea0003800000 */
.L_x_12747:
        /* <DEDUP_REMOVED lines=9> */
.L_x_12749:
[----:B------:R-:W-:Y:S01]  /*22d00*/  MOV R13, R19 ;  /* 0x00000013000d7202 */ /* 0x000fe20000000f00 */
[----:B------:R-:W-:Y:S02]  /*22d10*/  IMAD.MOV.U32 R12, RZ, RZ, 0x1 ;  /* 0x00000001ff0c7424 */ /* 0x000fe400078e00ff */
[----:B------:R-:W-:-:S07]  /*22d20*/  IMAD.MOV.U32 R2, RZ, RZ, R14 ;  /* 0x000000ffff027224 */ /* 0x000fce00078e000e */
[----:B------:R-:W-:Y:S05]  /*22d30*/  WARPSYNC.COLLECTIVE R15, `(.L_x_12750) ;  /* 0x000000000f087348 */ /* 0x000fea0003c00000 */
[----:B------:R0:W1:Y:S02]  /*22d40*/  SHFL.IDX P6, R14, R13, R12, R11 ;  /* 0x0000000c0d0e7389 */ /* 0x00006400000c000b */
[----:B01----:R-:W-:Y:S01]  /*22d50*/  ENDCOLLECTIVE ;  /* 0x000000000000791b */ /* 0x003fe20003800000 */
.L_x_12750:
        /* <DEDUP_REMOVED lines=16> */
.L_x_12751:
[----:B------:R-:W-:Y:S02]  /*22e60*/  IMAD.MOV.U32 R13, RZ, RZ, R19 ;  /* 0x000000ffff0d7224 */ /* 0x000fe400078e0013 */
[----:B------:R-:W-:Y:S02]  /*22e70*/  IMAD.MOV.U32 R12, RZ, RZ, 0x2 ;  /* 0x00000002ff0c7424 */ /* 0x000fe400078e00ff */
[----:B------:R-:W-:-:S07]  /*22e80*/  IMAD.MOV.U32 R2, RZ, RZ, R14 ;  /* 0x000000ffff027224 */ /* 0x000fce00078e000e */
[----:B------:R-:W-:Y:S05]  /*22e90*/  WARPSYNC.COLLECTIVE R15, `(.L_x_12752) ;  /* 0x000000000f087348 */ /* 0x000fea0003c00000 */
[----:B------:R0:W1:Y:S02]  /*22ea0*/  SHFL.IDX P6, R14, R13, R12, R11 ;  /* 0x0000000c0d0e7389 */ /* 0x00006400000c000b */
[----:B01----:R-:W-:Y:S01]  /*22eb0*/  ENDCOLLECTIVE ;  /* 0x000000000000791b */ /* 0x003fe20003800000 */
.L_x_12752:
        /* <DEDUP_REMOVED lines=16> */
.L_x_12753:
[----:B------:R-:W-:Y:S02]  /*22fc0*/  IMAD.MOV.U32 R13, RZ, RZ, R19 ;  /* 0x000000ffff0d7224 */ /* 0x000fe400078e0013 */
[----:B------:R-:W-:Y:S01]  /*22fd0*/  IMAD.MOV.U32 R12, RZ, RZ, 0x3 ;  /* 0x00000003ff0c7424 */ /* 0x000fe200078e00ff */
[----:B------:R-:W-:-:S07]  /*22fe0*/  MOV R2, R14 ;  /* 0x0000000e00027202 */ /* 0x000fce0000000f00 */
[----:B------:R-:W-:Y:S05]  /*22ff0*/  WARPSYNC.COLLECTIVE R15, `(.L_x_12754) ;  /* 0x000000000f087348 */ /* 0x000fea0003c00000 */
[----:B------:R0:W1:Y:S02]  /*23000*/  SHFL.IDX P6, R14, R13, R12, R11 ;  /* 0x0000000c0d0e7389 */ /* 0x00006400000c000b */
[----:B01----:R-:W-:Y:S01]  /*23010*/  ENDCOLLECTIVE ;  /* 0x000000000000791b */ /* 0x003fe20003800000 */
.L_x_12754:
        /* <DEDUP_REMOVED lines=13> */
.L_x_12755:
        /* <DEDUP_REMOVED lines=8> */
.L_x_12614:
[----:B-1----:R1:W2:Y:S02]  /*23170*/  SYNCS.PHASECHK.TRANS64.TRYWAIT P0, [R0+URZ+0x2d860], R3 ;  /* 0x02d86003000075a7 */ /* 0x0022a4000800017f */
[----:B--2---:R-:W-:Y:S05]  /*23180*/  @!P0 NANOSLEEP.SYNCS 0x989680 ;  /* 0x009896800000895d */ /* 0x004fea0003900000 */
[----:B------:R-:W2:Y:S02]  /*23190*/  @!P0 SYNCS.PHASECHK.TRANS64 P0, [R0+URZ+0x2d860], R3 ;  /* 0x02d86003000085a7 */ /* 0x000ea4000800007f */
[----:B--2---:R-:W-:Y:S05]  /*231a0*/  @!P0 BRA `(.L_x_12614) ;  /* 0xfffffffc00f08947 */ /* 0x004fea000383ffff */
[----:B------:R-:W-:Y:S05]  /*231b0*/  BRA `(.L_x_12757) ;  /* 0xffffffb400d47947 */ /* 0x000fea000383ffff */
.L_x_12615:
        /* <DEDUP_REMOVED lines=8> */
.L_x_12759:
[----:B------:R-:W-:Y:S05]  /*23240*/  BSYNC B0 ;  /* 0x0000000000007941 */ /* 0x000fea0003800000 */
.L_x_12758:
        /* <DEDUP_REMOVED lines=10> */
.L_x_12760:
[----:B------:R-:W-:Y:S01]  /*232f0*/  ULDC UR4, c[0x0][0x2f4] ;  /* 0x0000bd0000047ab9 */ /* 0x000fe20000000800 */
[----:B------:R-:W-:Y:S01]  /*23300*/  MOV R13, R19 ;  /* 0x00000013000d7202 */ /* 0x000fe20000000f00 */
        /* <DEDUP_REMOVED lines=15> */
.L_x_12761:
        /* <DEDUP_REMOVED lines=14> */
.L_x_12762:
[----:B------:R-:W-:Y:S01]  /*234e0*/  MOV R13, R19 ;  /* 0x00000013000d7202 */ /* 0x000fe20000000f00 */
[----:B------:R-:W-:Y:S01]  /*234f0*/  IMAD.MOV.U32 R12, RZ, RZ, 0x2 ;  /* 0x00000002ff0c7424 */ /* 0x000fe200078e00ff */
[----:B------:R-:W-:-:S13]  /*23500*/  IADD3 R2, P4, R14, R5, RZ ;  /* 0x000000050e027210 */ /* 0x000fda0007f9e0ff */
[----:B------:R-:W-:Y:S05]  /*23510*/  WARPSYNC.COLLECTIVE R15, `(.L_x_12763) ;  /* 0x000000000f087348 */ /* 0x000fea0003c00000 */
[----:B------:R0:W1:Y:S02]  /*23520*/  SHFL.IDX P6, R14, R13, R12, R11 ;  /* 0x0000000c0d0e7389 */ /* 0x00006400000c000b */
[----:B01----:R-:W-:Y:S01]  /*23530*/  ENDCOLLECTIVE ;  /* 0x000000000000791b */ /* 0x003fe20003800000 */
.L_x_12763:
        /* <DEDUP_REMOVED lines=15> */
.L_x_12764:
[----:B------:R-:W-:Y:S01]  /*23630*/  MOV R13, R19 ;  /* 0x00000013000d7202 */ /* 0x000fe20000000f00 */
[----:B------:R-:W-:Y:S01]  /*23640*/  IMAD.MOV.U32 R12, RZ, RZ, 0x3 ;  /* 0x00000003ff0c7424 */ /* 0x000fe200078e00ff */
[----:B------:R-:W-:-:S13]  /*23650*/  IADD3 R2, P4, R14, R5, RZ ;  /* 0x000000050e027210 */ /* 0x000fda0007f9e0ff */
[----:B------:R-:W-:Y:S05]  /*23660*/  WARPSYNC.COLLECTIVE R15, `(.L_x_12765) ;  /* 0x000000000f087348 */ /* 0x000fea0003c00000 */
[----:B------:R0:W1:Y:S02]  /*23670*/  SHFL.IDX P6, R14, R13, R12, R11 ;  /* 0x0000000c0d0e7389 */ /* 0x00006400000c000b */
[----:B01----:R-:W-:Y:S01]  /*23680*/  ENDCOLLECTIVE ;  /* 0x000000000000791b */ /* 0x003fe20003800000 */
.L_x_12765:
        /* <DEDUP_REMOVED lines=14> */
.L_x_12766:
[----:B------:R-:W-:Y:S05]  /*23770*/  BRA `(.L_x_12767) ;  /* 0xffffffb400347947 */ /* 0x000fea000383ffff */
.L_x_12620:
[----:B------:R-:W-:Y:S01]  /*23780*/  BSSY B0, `(.L_x_12768) ;  /* 0x0000008000007945 */ /* 0x000fe20003800000 */
[----:B------:R-:W-:Y:S01]  /*23790*/  IMAD.MOV.U32 R13, RZ, RZ, R24 ;  /* 0x000000ffff0d7224 */ /* 0x000fe200078e0018 */
[----:B------:R-:W-:Y:S01]  /*237a0*/  MOV R12, RZ ;  /* 0x000000ff000c7202 */ /* 0x000fe20000000f00 */
[----:B------:R-:W-:Y:S02]  /*237b0*/  IMAD.MOV.U32 R11, RZ, RZ, 0x1f ;  /* 0x0000001fff0b7424 */ /* 0x000fe400078e00ff */
[----:B------:R-:W-:-:S07]  /*237c0*/  IMAD.MOV.U32 R15, RZ, RZ, -0x1 ;  /* 0xffffffffff0f7424 */ /* 0x000fce00078e00ff */
[----:B0-2--5:R-:W-:Y:S05]  /*237d0*/  WARPSYNC.COLLECTIVE R15, `(.L_x_12769) ;  /* 0x000000000f087348 */ /* 0x025fea0003c00000 */
[----:B------:R1:W3:Y:S02]  /*237e0*/  SHFL.IDX P6, R14, R13, R12, R11 ;  /* 0x0000000c0d0e7389 */ /* 0x0002e400000c000b */
[----:B0123-5:R-:W-:Y:S01]  /*237f0*/  ENDCOLLECTIVE ;  /* 0x000000000000791b */ /* 0x02ffe20003800000 */
.L_x_12769:
[----:B------:R-:W-:Y:S05]  /*23800*/  BSYNC B0 ;  /* 0x0000000000007941 */ /* 0x000fea0003800000 */
.L_x_12768:
        /* <DEDUP_REMOVED lines=9> */
.L_x_12770:
        /* <DEDUP_REMOVED lines=23> */
.L_x_12771:
[----:B------:R-:W-:Y:S01]  /*23a10*/  IMAD.MOV.U32 R12, RZ, RZ, 0x2 ;  /* 0x00000002ff0c7424 */ /* 0x000fe200078e00ff */
[----:B------:R-:W-:-:S05]  /*23a20*/  SEL R4, R14, RZ, P1 ;  /* 0x000000ff0e047207 */ /* 0x000fca0000800000 */
[----:B------:R-:W-:-:S05]  /*23a30*/  IMAD.IADD R4, R13, 0x1, R4 ;  /* 0x000000010d047824 */ /* 0x000fca00078e0204 */
[----:B------:R-:W-:-:S07]  /*23a40*/  MOV R13, R4 ;  /* 0x00000004000d7202 */ /* 0x000fce0000000f00 */
[----:B------:R-:W-:Y:S05]  /*23a50*/  WARPSYNC.COLLECTIVE R15, `(.L_x_12772) ;  /* 0x000000000f087348 */ /* 0x000fea0003c00000 */
[----:B------:R0:W1:Y:S02]  /*23a60*/  SHFL.UP P6, R14, R13, R12, R11 ;  /* 0x0400000c0d0e7389 */ /* 0x00006400000c000b */
[----:B01----:R-:W-:Y:S01]  /*23a70*/  ENDCOLLECTIVE ;  /* 0x000000000000791b */ /* 0x003fe20003800000 */
.L_x_12772:
[----:B------:R-:W-:Y:S01]  /*23a80*/  IMAD.MOV.U32 R12, RZ, RZ, 0x4 ;  /* 0x00000004ff0c7424 */ /* 0x000fe200078e00ff */
[----:B------:R-:W-:-:S05]  /*23a90*/  SEL R3, R14, RZ, P2 ;  /* 0x000000ff0e037207 */ /* 0x000fca0001000000 */
[----:B------:R-:W-:-:S04]  /*23aa0*/  IMAD.IADD R2, R4, 0x1, R3 ;  /* 0x0000000104027824 */ /* 0x000fc800078e0203 */
[----:B------:R-:W-:-:S07]  /*23ab0*/  IMAD.MOV.U32 R13, RZ, RZ, R2 ;  /* 0x000000ffff0d7224 */ /* 0x000fce00078e0002 */
[----:B------:R-:W-:Y:S05]  /*23ac0*/  WARPSYNC.COLLECTIVE R15, `(.L_x_12773) ;  /* 0x000000000f087348 */ /* 0x000fea0003c00000 */
[----:B------:R0:W1:Y:S02]  /*23ad0*/  SHFL.UP P6, R14, R13, R12, R11 ;  /* 0x0400000c0d0e7389 */ /* 0x00006400000c000b */
[----:B01----:R-:W-:Y:S01]  /*23ae0*/  ENDCOLLECTIVE ;  /* 0x000000000000791b */ /* 0x003fe20003800000 */
.L_x_12773:
[----:B------:R-:W-:Y:S01]  /*23af0*/  IMAD.MOV.U32 R12, RZ, RZ, 0x8 ;  /* 0x00000008ff0c7424 */ /* 0x000fe200078e00ff */
[----:B------:R-:W-:-:S04]  /*23b00*/  SEL R3, R14, RZ, P3 ;  /* 0x000000ff0e037207 */ /* 0x000fc80001800000 */
[----:B------:R-:W-:-:S05]  /*23b10*/  IADD3 R3, R2, R3, RZ ;  /* 0x0000000302037210 */ /* 0x000fca0007ffe0ff */
[----:B------:R-:W-:-:S07]  /*23b20*/  IMAD.MOV.U32 R13, RZ, RZ, R3 ;  /* 0x000000ffff0d7224 */ /* 0x000fce00078e0003 */
[----:B------:R-:W-:Y:S05]  /*23b30*/  WARPSYNC.COLLECTIVE R15, `(.L_x_12774) ;  /* 0x000000000f087348 */ /* 0x000fea0003c00000 */
[----:B------:R0:W1:Y:S02]  /*23b40*/  SHFL.UP P6, R14, R13, R12, R11 ;  /* 0x0400000c0d0e7389 */ /* 0x00006400000c000b */
[----:B01----:R-:W-:Y:S01]  /*23b50*/  ENDCOLLECTIVE ;  /* 0x000000000000791b */ /* 0x003fe20003800000 */
.L_x_12774:
[----:B------:R-:W-:Y:S02]  /*23b60*/  MOV R12, 0x10 ;  /* 0x00000010000c7802 */ /* 0x000fe40000000f00 */
[----:B------:R-:W-:-:S05]  /*23b70*/  SEL R4, R14, RZ, P4 ;  /* 0x000000ff0e047207 */ /* 0x000fca0002000000 */
[----:B------:R-:W-:-:S04]  /*23b80*/  IMAD.IADD R4, R3, 0x1, R4 ;  /* 0x0000000103047824 */ /* 0x000fc800078e0204 */
[----:B------:R-:W-:-:S07]  /*23b90*/  IMAD.MOV.U32 R13, RZ, RZ, R4 ;  /* 0x000000ffff0d7224 */ /* 0x000fce00078e0004 */
[----:B------:R-:W-:Y:S05]  /*23ba0*/  WARPSYNC.COLLECTIVE R15, `(.L_x_12775) ;  /* 0x000000000f087348 */ /* 0x000fea0003c00000 */
[----:B------:R0:W1:Y:S02]  /*23bb0*/  SHFL.UP P6, R14, R13, R12, R11 ;  /* 0x0400000c0d0e7389 */ /* 0x00006400000c000b */
[----:B01----:R-:W-:Y:S01]  /*23bc0*/  ENDCOLLECTIVE ;  /* 0x000000000000791b */ /* 0x003fe20003800000 */
.L_x_12775:
        /* <DEDUP_REMOVED lines=8> */
.L_x_12776:
[----:B------:R-:W-:Y:S05]  /*23c50*/  BRA `(.L_x_12777) ;  /* 0xffffffb400587947 */ /* 0x000fea000383ffff */
.L_x_12623:
[----:B------:R-:W-:Y:S01]  /*23c60*/  BSSY B0, `(.L_x_12778) ;  /* 0x0000007000007945 */ /* 0x000fe20003800000 */
[----:B------:R-:W-:Y:S01]  /*23c70*/  MOV R12, 0x1 ;  /* 0x00000001000c7802 */ /* 0x000fe20000000f00 */
[----:B------:R-:W-:Y:S02]  /*23c80*/  IMAD.MOV.U32 R11, RZ, RZ, RZ ;  /* 0x000000ffff0b7224 */ /* 0x000fe400078e00ff */
[----:B------:R-:W-:-:S07]  /*23c90*/  IMAD.MOV.U32 R15, RZ, RZ, -0x1 ;  /* 0xffffffffff0f7424 */ /* 0x000fce00078e00ff */
[----:B-----5:R-:W-:Y:S05]  /*23ca0*/  WARPSYNC.COLLECTIVE R15, `(.L_x_12779) ;  /* 0x000000000f087348 */ /* 0x020fea0003c00000 */
[----:B------:R0:W1:Y:S02]  /*23cb0*/  SHFL.UP P6, R14, R13, R12, R11 ;  /* 0x0400000c0d0e7389 */ /* 0x00006400000c000b */
[----:B01---5:R-:W-:Y:S01]  /*23cc0*/  ENDCOLLECTIVE ;  /* 0x000000000000791b */ /* 0x023fe20003800000 */
.L_x_12779:
[----:B------:R-:W-:Y:S05]  /*23cd0*/  BSYNC B0 ;  /* 0x0000000000007941 */ /* 0x000fea0003800000 */
.L_x_12778:
[----:B------:R-:W-:Y:S01]  /*23ce0*/  SEL R14, R14, RZ, P1 ;  /* 0x000000ff0e0e7207 */ /* 0x000fe20000800000 */
[----:B------:R-:W-:Y:S01]  /*23cf0*/  IMAD.MOV.U32 R12, RZ, RZ, 0x2 ;  /* 0x00000002ff0c7424 */ /* 0x000fe200078e00ff */
[----:B------:R-:W-:Y:S01]  /*23d00*/  MOV R11, RZ ;  /* 0x000000ff000b7202 */ /* 0x000fe20000000f00 */
[----:B------:R-:W-:Y:S02]  /*23d10*/  IMAD.MOV.U32 R15, RZ, RZ, -0x1 ;  /* 0xffffffffff0f7424 */ /* 0x000fe400078e00ff */
[----:B------:R-:W-:-:S07]  /*23d20*/  IMAD.IADD R13, R13, 0x1, R14 ;  /* 0x000000010d0d7824 */ /* 0x000fce00078e020e */
[----:B------:R-:W-:Y:S05]  /*23d30*/  WARPSYNC.COLLECTIVE R15, `(.L_x_12780) ;  /* 0x000000000f087348 */ /* 0x000fea0003c00000 */
[----:B------:R0:W1:Y:S02]  /*23d40*/  SHFL.UP P6, R14, R13, R12, R11 ;  /* 0x0400000c0d0e7389 */ /* 0x00006400000c000b */
[----:B01----:R-:W-:Y:S01]  /*23d50*/  ENDCOLLECTIVE ;  /* 0x000000000000791b */ /* 0x003fe20003800000 */
.L_x_12780:
[----:B------:R-:W-:Y:S01]  /*23d60*/  IMAD.MOV.U32 R12, RZ, RZ, 0x4 ;  /* 0x00000004ff0c7424 */ /* 0x000fe200078e00ff */
[----:B------:R-:W-:-:S05]  /*23d70*/  SEL R14, R14, RZ, P2 ;  /* 0x000000ff0e0e7207 */ /* 0x000fca0001000000 */
[----:B------:R-:W-:-:S04]  /*23d80*/  IMAD.IADD R3, R13, 0x1, R14 ;  /* 0x000000010d037824 */ /* 0x000fc800078e020e */
[----:B------:R-:W-:-:S07]  /*23d90*/  IMAD.MOV.U32 R13, RZ, RZ, R3 ;  /* 0x000000ffff0d7224 */ /* 0x000fce00078e0003 */
[----:B------:R-:W-:Y:S05]  /*23da0*/  WARPSYNC.COLLECTIVE R15, `(.L_x_12781) ;  /* 0x000000000f087348 */ /* 0x000fea0003c00000 */
[----:B------:R0:W1:Y:S02]  /*23db0*/  SHFL.UP P6, R14, R13, R12, R11 ;  /* 0x0400000c0d0e7389 */ /* 0x00006400000c000b */
[----:B01----:R-:W-:Y:S01]  /*23dc0*/  ENDCOLLECTIVE ;  /* 0x000000000000791b */ /* 0x003fe20003800000 */
.L_x_12781:
[----:B------:R-:W-:Y:S01]  /*23dd0*/  IMAD.MOV.U32 R12, RZ, RZ, 0x8 ;  /* 0x00000008ff0c7424 */ /* 0x000fe200078e00ff */
[----:B------:R-:W-:-:S04]  /*23de0*/  SEL R4, R14, RZ, P3 ;  /* 0x000000ff0e047207 */ /* 0x000fc80001800000 */
[----:B------:R-:W-:-:S05]  /*23df0*/  IADD3 R4, R3, R4, RZ ;  /* 0x0000000403047210 */ /* 0x000fca0007ffe0ff */
[----:B------:R-:W-:-:S07]  /*23e00*/  IMAD.MOV.U32 R13, RZ, RZ, R4 ;  /* 0x000000ffff0d7224 */ /* 0x000fce00078e0004 */
[----:B------:R-:W-:Y:S05]  /*23e10*/  WARPSYNC.COLLECTIVE R15, `(.L_x_12782) ;  /* 0x000000000f087348 */ /* 0x000fea0003c00000 */
[----:B------:R0:W1:Y:S02]  /*23e20*/  SHFL.UP P6, R14, R13, R12, R11 ;  /* 0x0400000c0d0e7389 */ /* 0x00006400000c000b */
[----:B01----:R-:W-:Y:S01]  /*23e30*/  ENDCOLLECTIVE ;  /* 0x000000000000791b */ /* 0x003fe20003800000 */
.L_x_12782:
[----:B------:R-:W-:Y:S02]  /*23e40*/  MOV R12, 0x10 ;  /* 0x00000010000c7802 */ /* 0x000fe40000000f00 */
[----:B------:R-:W-:-:S05]  /*23e50*/  SEL R7, R14, RZ, P4 ;  /* 0x000000ff0e077207 */ /* 0x000fca0002000000 */
[----:B------:R-:W-:-:S04]  /*23e60*/  IMAD.IADD R7, R4, 0x1, R7 ;  /* 0x0000000104077824 */ /* 0x000fc800078e0207 */
[----:B------:R-:W-:-:S07]  /*23e70*/  IMAD.MOV.U32 R13, RZ, RZ, R7 ;  /* 0x000000ffff0d7224 */ /* 0x000fce00078e0007 */
[----:B------:R-:W-:Y:S05]  /*23e80*/  WARPSYNC.COLLECTIVE R15, `(.L_x_12783) ;  /* 0x000000000f087348 */ /* 0x000fea0003c00000 */
[----:B------:R0:W1:Y:S02]  /*23e90*/  SHFL.UP P6, R14, R13, R12, R11 ;  /* 0x0400000c0d0e7389 */ /* 0x00006400000c000b */
[----:B01----:R-:W-:Y:S01]  /*23ea0*/  ENDCOLLECTIVE ;  /* 0x000000000000791b */ /* 0x003fe20003800000 */
.L_x_12783:
        /* <DEDUP_REMOVED lines=8> */
.L_x_12784:
[----:B------:R-:W-:Y:S05]  /*23f30*/  BRA `(.L_x_12785) ;  /* 0xffffffb400447947 */ /* 0x000fea000383ffff */
.L_x_12625:
[----:B------:R-:W-:Y:S01]  /*23f40*/  BSSY B0, `(.L_x_12786) ;  /* 0x0000006000007945 */ /* 0x000fe20003800000 */
[----:B------:R-:W-:Y:S02]  /*23f50*/  PLOP3.LUT P6, PT, P6, PT, PT, 0x8, 0x0 ;  /* 0x000000000000781c */ /* 0x000fe400037ce170 */
[----:B------:R-:W-:-:S11]  /*23f60*/  MOV R15, 0xffffffff ;  /* 0xffffffff000f7802 */ /* 0x000fd60000000f00 */
[----:B0----5:R-:W-:Y:S05]  /*23f70*/  WARPSYNC.COLLECTIVE R15, `(.L_x_12787) ;  /* 0x000000000f087348 */ /* 0x021fea0003c00000 */
[----:B------:R-:W-:Y:S01]  /*23f80*/  VOTE.ANY R14, PT, P6 ;  /* 0x00000000000e7806 */ /* 0x000fe200030e0100 */
[----:B0----5:R-:W-:Y:S06]  /*23f90*/  ENDCOLLECTIVE ;  /* 0x000000000000791b */ /* 0x021fec0003800000 */
.L_x_12787:
[----:B------:R-:W-:Y:S05]  /*23fa0*/  BSYNC B0 ;  /* 0x0000000000007941 */ /* 0x000fea0003800000 */
.L_x_12786:
[----:B------:R-:W-:Y:S01]  /*23fb0*/  IMAD.MOV.U32 R3, RZ, RZ, R14 ;  /* 0x000000ffff037224 */ /* 0x000fe200078e000e */
[----:B------:R-:W-:Y:S01]  /*23fc0*/  MOV R15, 0xffffffff ;  /* 0xffffffff000f7802 */ /* 0x000fe20000000f00 */
[----:B------:R-:W-:Y:S02]  /*23fd0*/  IMAD.MOV.U32 R13, RZ, RZ, R25 ;  /* 0x000000ffff0d7224 */ /* 0x000fe400078e0019 */
[----:B------:R-:W0:Y:S01]  /*23fe0*/  POPC R7, R3 ;  /* 0x0000000300077309 */ /* 0x000e220000000000 */
[----:B------:R-:W-:Y:S02]  /*23ff0*/  IMAD.MOV.U32 R11, RZ, RZ, 0x1f ;  /* 0x0000001fff0b7424 */ /* 0x000fe400078e00ff */
[----:B0-----:R-:W-:Y:S02]  /*24000*/  IMAD.MOV.U32 R12, RZ, RZ, R7 ;  /* 0x000000ffff0c7224 */ /* 0x001fe400078e0007 */
[----:B------:R-:W-:-:S07]  /*24010*/  IMAD.IADD R27, R7, 0x1, R27 ;  /* 0x00000001071b7824 */ /* 0x000fce00078e021b */
[----:B------:R-:W-:Y:S05]  /*24020*/  WARPSYNC.COLLECTIVE R15, `(.L_x_12788) ;  /* 0x000000000f087348 */ /* 0x000fea0003c00000 */
[----:B------:R0:W1:Y:S02]  /*24030*/  SHFL.IDX P6, R14, R13, R12, R11 ;  /* 0x0000000c0d0e7389 */ /* 0x00006400000c000b */
[----:B01----:R-:W-:Y:S01]  /*24040*/  ENDCOLLECTIVE ;  /* 0x000000000000791b */ /* 0x003fe20003800000 */
.L_x_12788:
[----:B------:R-:W-:Y:S02]  /*24050*/  IMAD.MOV.U32 R13, RZ, RZ, R5 ;  /* 0x000000ffff0d7224 */ /* 0x000fe400078e0005 */
[----:B------:R-:W-:-:S07]  /*24060*/  IMAD.MOV.U32 R25, RZ, RZ, R14 ;  /* 0x000000ffff197224 */ /* 0x000fce00078e000e */
[----:B------:R-:W-:Y:S05]  /*24070*/  WARPSYNC.COLLECTIVE R15, `(.L_x_12789) ;  /* 0x000000000f087348 */ /* 0x000fea0003c00000 */
[----:B------:R0:W1:Y:S02]  /*24080*/  SHFL.IDX P6, R14, R13, R12, R11 ;  /* 0x0000000c0d0e7389 */ /* 0x00006400000c000b */
[----:B01----:R-:W-:Y:S01]  /*24090*/  ENDCOLLECTIVE ;  /* 0x000000000000791b */ /* 0x003fe20003800000 */
.L_x_12789:
[----:B------:R-:W-:Y:S01]  /*240a0*/  IMAD.MOV.U32 R5, RZ, RZ, R14 ;  /* 0x000000ffff057224 */ /* 0x000fe200078e000e */
[----:B------:R-:W-:Y:S06]  /*240b0*/  BRA `(.L_x_12790) ;  /* 0xffffffb400247947 */ /* 0x000fec000383ffff */
.L_x_12627:
[----:B------:R-:W-:Y:S01]  /*240c0*/  BSSY B0, `(.L_x_12791) ;  /* 0x0000007000007945 */ /* 0x000fe20003800000 */
[----:B------:R-:W-:Y:S01]  /*240d0*/  MOV R13, R2 ;  /* 0x00000002000d7202 */ /* 0x000fe20000000f00 */
[----:B------:R-:W-:Y:S02]  /*240e0*/  IMAD.MOV.U32 R11, RZ, RZ, 0x1f ;  /* 0x0000001fff0b7424 */ /* 0x000fe400078e00ff */
[----:B------:R-:W-:-:S07]  /*240f0*/  IMAD.MOV.U32 R15, RZ, RZ, -0x1 ;  /* 0xffffffffff0f7424 */ /* 0x000fce00078e00ff */
[----:B0123-5:R-:W-:Y:S05]  /*24100*/  WARPSYNC.COLLECTIVE R15, `(.L_x_12792) ;  /* 0x000000000f087348 */ /* 0x02ffea0003c00000 */
[----:B------:R4:W0:Y:S02]  /*24110*/  SHFL.IDX P6, R14, R13, R12, R11 ;  /* 0x0000000c0d0e7389 */ /* 0x00082400000c000b */
[----:B012345:R-:W-:Y:S01]  /*24120*/  ENDCOLLECTIVE ;  /* 0x000000000000791b */ /* 0x03ffe20003800000 */
.L_x_12792:
[----:B------:R-:W-:Y:S05]  /*24130*/  BSYNC B0 ;  /* 0x0000000000007941 */ /* 0x000fea0003800000 */
.L_x_12791:
[----:B------:R-:W-:Y:S01]  /*24140*/  IMAD.MOV.U32 R24, RZ, RZ, R14 ;  /* 0x000000ffff187224 */ /* 0x000fe200078e000e */
[----:B------:R-:W-:Y:S06]  /*24150*/  BRA `(.L_x_12626) ;  /* 0xffffffb400147947 */ /* 0x000fec000383ffff */
.L_x_12633:
[----:B0-----:R0:W2:Y:S02]  /*24160*/  SYNCS.PHASECHK.TRANS64.TRYWAIT P0, [R5+URZ+0x2d820], R0 ;  /* 0x02d82000050075a7 */ /* 0x0010a4000800017f */
[----:B--2---:R-:W-:Y:S05]  /*24170*/  @!P0 NANOSLEEP.SYNCS 0x989680 ;  /* 0x009896800000895d */ /* 0x004fea0003900000 */
[----:B------:R-:W2:Y:S02]  /*24180*/  @!P0 SYNCS.PHASECHK.TRANS64 P0, [R5+URZ+0x2d820], R0 ;  /* 0x02d82000050085a7 */ /* 0x000ea4000800007f */
[----:B--2---:R-:W-:Y:S05]  /*24190*/  @!P0 BRA `(.L_x_12633) ;  /* 0xfffffffc00f08947 */ /* 0x004fea000383ffff */
[----:B------:R-:W-:Y:S05]  /*241a0*/  BRA `(.L_x_12793) ;  /* 0xffffffbc00707947 */ /* 0x000fea000383ffff */
.L_x_12634:
        /* <DEDUP_REMOVED lines=8> */
[----:B01-345:R-:W-:Y:S05]  /*24230*/  WARPSYNC.COLLECTIVE R15, `(.L_x_12795) ;  /* 0x000000000f087348 */ /* 0x03bfea0003c00000 */
[----:B------:R2:W0:Y:S02]  /*24240*/  SHFL.IDX P6, R14, R13, R12, R11 ;  /* 0x0000000c0d0e7389 */ /* 0x00042400000c000b */
[----:B012345:R-:W-:Y:S01]  /*24250*/  ENDCOLLECTIVE ;  /* 0x000000000000791b */ /* 0x03ffe20003800000 */
.L_x_12795:
[----:B------:R-:W-:Y:S05]  /*24260*/  BSYNC B0 ;  /* 0x0000000000007941 */ /* 0x000fea0003800000 */
.L_x_12794:
[----:B------:R-:W-:Y:S05]  /*24270*/  BRA `(.L_x_12796) ;  /* 0xffffffbc00587947 */ /* 0x000fea000383ffff */
.L_x_12635:
[----:B------:R-:W-:Y:S01]  /*24280*/  BSSY B0, `(.L_x_12797) ;  /* 0x0000006000007945 */ /* 0x000fe20003800000 */
[----:B------:R-:W-:-:S07]  /*24290*/  IMAD.MOV.U32 R15, RZ, RZ, -0x1 ;  /* 0xffffffffff0f7424 */ /* 0x000fce00078e00ff */
[----:B01-345:R-:W-:Y:S05]  /*242a0*/  WARPSYNC.COLLECTIVE R15, `(.L_x_12798) ;  /* 0x000000000f0c7348 */ /* 0x03bfea0003c00000 */
[----:B------:R-:W-:Y:S02]  /*242b0*/  ELECT P6, UR62, PT ;  /* 0x00000000003e782f */ /* 0x000fe400038c0000 */
[----:B------:R-:W-:Y:S01]  /*242c0*/  MOV R14, UR62 ;  /* 0x0000003e000e7c02 */ /* 0x000fe20008000f00 */
[----:B01-345:R-:W-:Y:S10]  /*242d0*/  ENDCOLLECTIVE ;  /* 0x000000000000791b */ /* 0x03bff40003800000 */
.L_x_12798:
[----:B------:R-:W-:Y:S05]  /*242e0*/  BSYNC B0 ;  /* 0x0000000000007941 */ /* 0x000fea0003800000 */
.L_x_12797:
[----:B------:R-:W-:Y:S05]  /*242f0*/  BRA `(.L_x_12799) ;  /* 0xffffffbc004c7947 */ /* 0x000fea000383ffff */
.L_x_12637:
[----:B0-----:R0:W2:Y:S02]  /*24300*/  SYNCS.PHASECHK.TRANS64.TRYWAIT P1, [R3+URZ+0x2d840], R2 ;  /* 0x02d84002030075a7 */ /* 0x0010a4000802017f */
[----:B--2---:R-:W-:Y:S05]  /*24310*/  @!P1 NANOSLEEP.SYNCS 0x989680 ;  /* 0x009896800000995d */ /* 0x004fea0003900000 */
[----:B------:R-:W2:Y:S02]  /*24320*/  @!P1 SYNCS.PHASECHK.TRANS64 P1, [R3+URZ+0x2d840], R2 ;  /* 0x02d84002030095a7 */ /* 0x000ea4000802007f */
[----:B--2---:R-:W-:Y:S05]  /*24330*/  @!P1 BRA `(.L_x_12637) ;  /* 0xfffffffc00f09947 */ /* 0x004fea000383ffff */
[----:B------:R-:W-:Y:S05]  /*24340*/  BRA `(.L_x_12800) ;  /* 0xffffffbc00707947 */ /* 0x000fea000383ffff */
.L_x_12639:
[----:B--2---:R2:W0:Y:S02]  /*24350*/  SYNCS.PHASECHK.TRANS64.TRYWAIT P1, [R5+URZ+0x2d840], R0 ;  /* 0x02d84000050075a7 */ /* 0x004424000802017f */
[----:B0-----:R-:W-:Y:S05]  /*24360*/  @!P1 NANOSLEEP.SYNCS 0x989680 ;  /* 0x009896800000995d */ /* 0x001fea0003900000 */
[----:B------:R-:W0:Y:S02]  /*24370*/  @!P1 SYNCS.PHASECHK.TRANS64 P1, [R5+URZ+0x2d840], R0 ;  /* 0x02d84000050095a7 */ /* 0x000e24000802007f */
[----:B0-----:R-:W-:Y:S05]  /*24380*/  @!P1 BRA `(.L_x_12639) ;  /* 0xfffffffc00f09947 */ /* 0x001fea000383ffff */
[----:B------:R-:W-:Y:S05]  /*24390*/  BRA `(.L_x_12801) ;  /* 0xffffffbc00807947 */ /* 0x000fea000383ffff */
.L_x_12641:
[----:B------:R0:W0:Y:S02]  /*243a0*/  SYNCS.PHASECHK.TRANS64.TRYWAIT P1, [R3+URZ+0x2d860], R2 ;  /* 0x02d86002030075a7 */ /* 0x000024000802017f */
[----:B0-----:R-:W-:Y:S05]  /*243b0*/  @!P1 NANOSLEEP.SYNCS 0x989680 ;  /* 0x009896800000995d */ /* 0x001fea0003900000 */
[----:B------:R-:W0:Y:S02]  /*243c0*/  @!P1 SYNCS.PHASECHK.TRANS64 P1, [R3+URZ+0x2d860], R2 ;  /* 0x02d86002030095a7 */ /* 0x000e24000802007f */
[----:B0-----:R-:W-:Y:S05]  /*243d0*/  @!P1 BRA `(.L_x_12641) ;  /* 0xfffffffc00f09947 */ /* 0x001fea000383ffff */
[----:B------:R-:W-:Y:S05]  /*243e0*/  BRA `(.L_x_12802) ;  /* 0xffffffbc007c7947 */ /* 0x000fea000383ffff */
.L_x_12803:
        /* <DEDUP_REMOVED lines=9> */
.L_x_16005:


//--------------------- .text._ZN7cutlass13device_kernelIN5flash11enable_sm90INS1_16FlashAttnFwdSm90INS1_25CollectiveMainloopFwdSm90ILi2EN4cute5tupleIJNS5_1CILi1EEES8_S8_EEENS6_IJNS7_ILi192EEENS7_ILi128EEENS7_ILi64EEEEEELi64ENS_6half_tEfNS_4arch4Sm90ELb0ELb0ELb1ELb0ELb1ELb0ELb0ELb1ELb1ELb1ELb1ELb0EEENS1_21CollectiveEpilogueFwdINS6_IJSA_SC_SB_EEES9_SE_SG_Li384ELb0ELb1ELb1ELb0EEENS1_19SingleTileSchedulerILb0ELb1ELb1ELi192EEEEEEEEEvNT_6ParamsE --------------------------
	.section	.text._ZN7cutlass13device_kernelIN5flash11enable_sm90INS1_16FlashAttnFwdSm90INS1_25CollectiveMainloopFwdSm90ILi2EN4cute5tupleIJNS5_1CILi1EEES8_S8_EEENS6_IJNS7_ILi192EEENS7_ILi128EEENS7_ILi64EEEEEELi64ENS_6half_tEfNS_4arch4Sm90ELb0ELb0ELb1ELb0ELb1ELb0ELb0ELb1ELb1ELb1ELb1ELb0EEENS1_21CollectiveEpilogueFwdINS6_IJSA_SC_SB_EEES9_SE_SG_Li384ELb0ELb1ELb1ELb0EEENS1_19SingleTileSchedulerILb0ELb1ELb1ELi192EEEEEEEEEvNT_6ParamsE,"ax",@progbits
	.align	128
.text._ZN7cutlass13device_kernelIN5flash11enable_sm90INS1_16FlashAttnFwdSm90INS1_25CollectiveMainloopFwdSm90ILi2EN4cute5tupleIJNS5_1CILi1EEES8_S8_EEENS6_IJNS7_ILi192EEENS7_ILi128EEENS7_ILi64EEEEEELi64ENS_6half_tEfNS_4arch4Sm90ELb0ELb0ELb1ELb0ELb1ELb0ELb0ELb1ELb1ELb1ELb1ELb0EEENS1_21CollectiveEpilogueFwdINS6_IJSA_SC_SB_EEES9_SE_SG_Li384ELb0ELb1ELb1ELb0EEENS1_19SingleTileSchedulerILb0ELb1ELb1ELi192EEEEEEEEEvNT_6ParamsE:
        .type           _ZN7cutlass13device_kernelIN5flash11enable_sm90INS1_16FlashAttnFwdSm90INS1_25CollectiveMainloopFwdSm90ILi2EN4cute5tupleIJNS5_1CILi1EEES8_S8_EEENS6_IJNS7_ILi192EEENS7_ILi128EEENS7_ILi64EEEEEELi64ENS_6half_tEfNS_4arch4Sm90ELb0ELb0ELb1ELb0ELb1ELb0ELb0ELb1ELb1ELb1ELb1ELb0EEENS1_21CollectiveEpilogueFwdINS6_IJSA_SC_SB_EEES9_SE_SG_Li384ELb0ELb1ELb1ELb0EEENS1_19SingleTileSchedulerILb0ELb1ELb1ELi192EEEEEEEEEvNT_6ParamsE,@function
        .size           _ZN7cutlass13device_kernelIN5flash11enable_sm90INS1_16FlashAttnFwdSm90INS1_25CollectiveMainloopFwdSm90ILi2EN4cute5tupleIJNS5_1CILi1EEES8_S8_EEENS6_IJNS7_ILi192EEENS7_ILi128EEENS7_ILi64EEEEEELi64ENS_6half_tEfNS_4arch4Sm90ELb0ELb0ELb1ELb0ELb1ELb0ELb0ELb1ELb1ELb1ELb1ELb0EEENS1_21CollectiveEpilogueFwdINS6_IJSA_SC_SB_EEES9_SE_SG_Li384ELb0ELb1ELb1ELb0EEENS1_19SingleTileSchedulerILb0ELb1ELb1ELi192EEEEEEEEEvNT_6ParamsE,(.L_x_16006 - _ZN7cutlass13device_kernelIN5flash11enable_sm90INS1_16FlashAttnFwdSm90INS1_25CollectiveMainloopFwdSm90ILi2EN4cute5tupleIJNS5_1CILi1EEES8_S8_EEENS6_IJNS7_ILi192EEENS7_ILi128EEENS7_ILi64EEEEEELi64ENS_6half_tEfNS_4arch4Sm90ELb0ELb0ELb1ELb0ELb1ELb0ELb0ELb1ELb1ELb1ELb1ELb0EEENS1_21CollectiveEpilogueFwdINS6_IJSA_SC_SB_EEES9_SE_SG_Li384ELb0ELb1ELb1ELb0EEENS1_19SingleTileSchedulerILb0ELb1ELb1ELi192EEEEEEEEEvNT_6ParamsE)
        .other          _ZN7cutlass13device_kernelIN5flash11enable_sm90INS1_16FlashAttnFwdSm90INS1_25CollectiveMainloopFwdSm90ILi2EN4cute5tupleIJNS5_1CILi1EEES8_S8_EEENS6_IJNS7_ILi192EEENS7_ILi128EEENS7_ILi64EEEEEELi64ENS_6half_tEfNS_4arch4Sm90ELb0ELb0ELb1ELb0ELb1ELb0ELb0ELb1ELb1ELb1ELb1ELb0EEENS1_21CollectiveEpilogueFwdINS6_IJSA_SC_SB_EEES9_SE_SG_Li384ELb0ELb1ELb1ELb0EEENS1_19SingleTileSchedulerILb0ELb1ELb1ELi192EEEEEEEEEvNT_6ParamsE,@"STO_CUDA_ENTRY STV_DEFAULT"
_ZN7cutlass13device_kernelIN5flash11enable_sm90INS1_16FlashAttnFwdSm90INS1_25CollectiveMainloopFwdSm90ILi2EN4cute5tupleIJNS5_1CILi1EEES8_S8_EEENS6_IJNS7_ILi192EEENS7_ILi128EEENS7_ILi64EEEEEELi64ENS_6half_tEfNS_4arch4Sm90ELb0ELb0ELb1ELb0ELb1ELb0ELb0ELb1ELb1ELb1ELb1ELb0EEENS1_21CollectiveEpilogueFwdINS6_IJSA_SC_SB_EEES9_SE_SG_Li384ELb0ELb1ELb1ELb0EEENS1_19SingleTileSchedulerILb0ELb1ELb1ELi192EEEEEEEEEvNT_6ParamsE:
        /* <DEDUP_REMOVED lines=45> */
.L_x_12804:
        /* <DEDUP_REMOVED lines=22> */
.L_x_12805:
        /* <DEDUP_REMOVED lines=18> */
.L_x_12806:
        /* <DEDUP_REMOVED lines=22> */
.L_x_12807:
        /* <DEDUP_REMOVED lines=23> */
.L_x_12808:
        /* <DEDUP_REMOVED lines=9> */
.L_x_12811:
        /* <DEDUP_REMOVED lines=73> */
.L_x_12813:
        /* <DEDUP_REMOVED lines=25> */
[----:B------:R-:W-:-:S03]  /*0ed0*/  CS2R R34, SRZ ;  /* 0x0000000000227805 */ /* 0x000fc6000001ff00 */
[----:B------:R-:W-:-:S13]  /*0ee0*/  PLOP3.LUT P1, PT, PT, PT, UP0, 0x80, 0x0 ;  /* 0x000000000000781c */ /* 0x000fda0003f2f008 */
[----:B------:R-:W-:Y:S05]  /*0ef0*/  @!P1 BRA `(.L_x_12814) ;  /* 0x0000005800089947 */ /* 0x000fea0003800000 */
[----:B------:R-:W-:Y:S01]  /*0f00*/  SHF.R.S32.HI R18, RZ, 0x1f, R17 ;  /* 0x0000001fff127819 */ /* 0x000fe20000011411 */
[----:B------:R-:W0:Y:S01]  /*0f10*/  S2UR UR6, SR_CgaCtaId ;  /* 0x00000000000679c3 */ /* 0x000e220000008800 */
[----:B------:R-:W-:Y:S02]  /*0f20*/  UMOV UR40, 0x400 ;  /* 0x0000040000287882 */ /* 0x000fe40000000000 */
[----:B------:R-:W-:-:S04]  /*0f30*/  LEA.HI R18, R18, R17, RZ, 0x7 ;  /* 0x0000001112127211 */ /* 0x000fc800078f38ff */
[----:B------:R-:W-:-:S06]  /*0f40*/  SHF.R.S32.HI R0, RZ, 0x7, R18 ;  /* 0x00000007ff007819 */ /* 0x000fcc0000011412 */
[----:B------:R-:W1:Y:S01]  /*0f50*/  SHFL.IDX PT, R0, R0, RZ, 0x1f ;  /* 0x00001fff00007589 */ /* 0x000e6200000e0000 */
[----:B0-----:R-:W-:Y:S01]  /*0f60*/  ULEA UR40, UR6, UR40, 0x18 ;  /* 0x0000002806287291 */ /* 0x001fe2000f8ec03f */
[----:B-1----:R-:W-:-:S13]  /*0f70*/  R2UR UR44, R0 ;  /* 0x00000000002c72ca */ /* 0x002fda00000e0000 */
[----:B------:R-:W-:Y:S02]  /*0f80*/  UIMAD.WIDE UR4, UR44, 0x55555556, URZ ;  /* 0x555555562c0478a5 */ /* 0x000fe4000f8e023f */
[----:B------:R-:W-:Y:S02]  /*0f90*/  UIADD3 UR4, UR40, 0x8400, URZ ;  /* 0x0000840028047890 */ /* 0x000fe4000fffe03f */
[----:B------:R-:W-:Y:S02]  /*0fa0*/  ULEA.HI UR5, UR5, UR5, URZ, 0x1 ;  /* 0x0000000505057291 */ /* 0x000fe4000f8f083f */
[----:B------:R-:W-:Y:S02]  /*0fb0*/  ULOP3.LUT UP0, URZ, UR4, 0x3ff, URZ, 0xc0, !UPT ;  /* 0x000003ff043f7892 */ /* 0x000fe4000f80c03f */
[----:B------:R-:W-:-:S04]  /*0fc0*/  UIMAD UR5, UR5, -0x3, UR44 ;  /* 0xfffffffd050578a4 */ /* 0x000fc8000f8e022c */
[----:B------:R-:W-:Y:S01]  /*0fd0*/  PLOP3.LUT P0, PT, PT, PT, UP0, 0x80, 0x0 ;  /* 0x000000000000781c */ /* 0x000fe20003f0f008 */
[----:B------:R-:W-:-:S04]  /*0fe0*/  ULEA UR5, UR5, UR4, 0xd ;  /* 0x0000000405057291 */ /* 0x000fc8000f8e683f */
[----:B------:R-:W-:-:S04]  /*0ff0*/  USHF.R.U32.HI UR5, URZ, 0x4, UR5 ;  /* 0x000000043f057899 */ /* 0x000fc80008011605 */
[----:B------:R-:W-:-:S04]  /*1000*/  ULOP3.LUT UR45, UR5, 0x3fff, URZ, 0xc0, !UPT ;  /* 0x00003fff052d7892 */ /* 0x000fc8000f8ec03f */
        /* <DEDUP_REMOVED lines=17> */
.L_x_12815:
[----:B------:R-:W-:-:S04]  /*1120*/  SHF.L.U32 R2, RZ, 0x1f, RZ ;  /* 0x0000001fff027819 */ /* 0x000fc800000006ff */
[----:B------:R-:W0:Y:S02]  /*1130*/  SYNCS.PHASECHK.TRANS64.TRYWAIT P0, [UR40+0x16800], R2 ;  /* 0x01680002ff0075a7 */ /* 0x000e240008000168 */
[----:B0-----:R-:W-:Y:S05]  /*1140*/  @!P0 BRA `(.L_x_12816) ;  /* 0x000000a4001c8947 */ /* 0x001fea0003800000 */
.L_x_12887:
[----:B------:R-:W-:-:S06]  /*1150*/  ULOP3.LUT UR4, UR41, 0x1, URZ, 0xfc, !UPT ;  /* 0x0000000129047892 */ /* 0x000fcc000f8efc3f */
[----:B------:R-:W-:-:S05]  /*1160*/  IMAD.U32 R0, RZ, RZ, UR4 ;  /* 0x00000004ff007e24 */ /* 0x000fca000f8e00ff */
[----:B------:R-:W-:-:S13]  /*1170*/  ISETP.NE.AND P0, PT, R0, 0x3, PT ;  /* 0x000000030000780c */ /* 0x000fda0003f05270 */
[----:B------:R-:W-:Y:S05]  /*1180*/  @!P0 BRA `(.L_x_12817) ;  /* 0x0000000000048947 */ /* 0x000fea0003800000 */
[----:B------:R-:W-:Y:S01]  /*1190*/  BPT.TRAP 0x1 ;  /* 0x000000040000795c */ /* 0x000fe20000300000 */
.L_x_12817:
[----:B------:R1:W2:Y:S01]  /*11a0*/  SYNCS.PHASECHK.TRANS64.TRYWAIT P1, [UR40+0x16830], R2 ;  /* 0x01683002ff0075a7 */ /* 0x0002a20008020168 */
[----:B------:R-:W-:Y:S05]  /*11b0*/  @!P0 BRA `(.L_x_12818) ;  /* 0x0000000000048947 */ /* 0x000fea0003800000 */
[----:B------:R-:W-:Y:S01]  /*11c0*/  BPT.TRAP 0x1 ;  /* 0x000000040000795c */ /* 0x000fe20000300000 */
.L_x_12818:
[----:B------:R-:W-:Y:S02]  /*11d0*/  IMAD.U32 R4, RZ, RZ, UR45 ;  /* 0x0000002dff047e24 */ /* 0x000fe4000f8e00ff */
[----:B------:R-:W-:Y:S01]  /*11e0*/  IMAD.MOV.U32 R0, RZ, RZ, RZ ;  /* 0x000000ffff007224 */ /* 0x000fe200078e00ff */
[----:B--2---:R-:W-:Y:S06]  /*11f0*/  @P1 BRA `(.L_x_12819) ;  /* 0x0000000000081947 */ /* 0x004fec0003800000 */
[----:B------:R-:W2:Y:S02]  /*1200*/  SYNCS.PHASECHK.TRANS64.TRYWAIT P1, [UR40+0x16830], R2 ;  /* 0x01683002ff0075a7 */ /* 0x000ea40008020168 */
[----:B--2---:R-:W-:Y:S05]  /*1210*/  @!P1 BRA `(.L_x_12820) ;  /* 0x000000a400009947 */ /* 0x004fea0003800000 */
.L_x_12819:
[----:B------:R-:W-:Y:S05]  /*1220*/  WARPSYNC.ALL ;  /* 0x0000000000007948 */ /* 0x000fea0003800000 */
[----:B------:R-:W-:Y:S01]  /*1230*/  MOV R119, RZ ;  /* 0x000000ff00777202 */ /* 0x000fe20000000f00 */
[----:B0-----:R-:W-:Y:S01]  /*1240*/  IMAD.MOV.U32 R3, RZ, RZ, 0x40000040 ;  /* 0x40000040ff037424 */ /* 0x001fe200078e00ff */
[----:B-1----:R-:W-:Y:S01]  /*1250*/  LOP3.LUT R2, R4, 0x10000, RZ, 0xfc, !PT ;  /* 0x0001000004027812 */ /* 0x002fe200078efcff */
        /* <DEDUP_REMOVED lines=13> */
[----:B------:R-:W-:-:S03]  /*1330*/  UMOV UR19, 0x40000040 ;  /* 0x4000004000137882 */ /* 0x000fc60000000000 */
        /* <DEDUP_REMOVED lines=9> */
[----:B------:R-:W-:Y:S01]  /*13d0*/  UIADD3 UR16, UR16, 0x6, URZ ;  /* 0x0000000610107890 */ /* 0x000fe2000fffe03f */
        /* <DEDUP_REMOVED lines=12> */
.L_x_12821:
[----:B------:R-:W-:Y:S01]  /*14a0*/  LOP3.LUT R18, R18, 0xffffff80, RZ, 0xc0, !PT ;  /* 0xffffff8012127812 */ /* 0x000fe200078ec0ff */
[----:B------:R-:W-:Y:S01]  /*14b0*/  ULDC UR4, c[0x0][0x9d8] ;  /* 0x0002760000047ab9 */ /* 0x000fe20000000800 */
[----:B------:R-:W-:Y:S01]  /*14c0*/  ULDC UR5, c[0x0][0x988] ;  /* 0x0002620000057ab9 */ /* 0x000fe20000000800 */
[----:B------:R-:W-:Y:S01]  /*14d0*/  FMUL.FTZ R19, R40, UR4 ;  /* 0x0000000428137c20 */ /* 0x000fe20008410000 */
[----:B------:R-:W-:Y:S01]  /*14e0*/  FMUL.FTZ R40, R59, UR4 ;  /* 0x000000043b287c20 */ /* 0x000fe20008410000 */
[----:B------:R-:W-:Y:S02]  /*14f0*/  IMAD.IADD R18, R17, 0x1, -R18 ;  /* 0x0000000111127824 */ /* 0x000fe400078e0a12 */
[----:B------:R-:W-:Y:S01]  /*1500*/  FMUL.FTZ R7, R26, UR4 ;  /* 0x000000041a077c20 */ /* 0x000fe20008410000 */
[----:B------:R-:W-:Y:S01]  /*1510*/  FMUL.FTZ R9, R27, UR4 ;  /* 0x000000041b097c20 */ /* 0x000fe20008410000 */
[----:B------:R-:W-:Y:S01]  /*1520*/  FMUL.FTZ R13, R30, UR4 ;  /* 0x000000041e0d7c20 */ /* 0x000fe20008410000 */
[----:B------:R-:W-:Y:S01]  /*1530*/  FMUL.FTZ R15, R31, UR4 ;  /* 0x000000041f0f7c20 */ /* 0x000fe20008410000 */
[----:B------:R-:W-:Y:S01]  /*1540*/  SHF.R.S32.HI R59, RZ, 0x1f, R18 ;  /* 0x0000001fff3b7819 */ /* 0x000fe20000011412 */
[----:B------:R-:W-:Y:S01]  /*1550*/  FMUL.FTZ R4, R24, UR4 ;  /* 0x0000000418047c20 */ /* 0x000fe20008410000 */
[----:B------:R-:W0:Y:S01]  /*1560*/  MUFU.TANH R7, R7 ;  /* 0x0000000700077308 */ /* 0x000e220000002400 */
[----:B------:R-:W-:Y:S01]  /*1570*/  FMUL.FTZ R24, R34, UR4 ;  /* 0x0000000422187c20 */ /* 0x000fe20008410000 */
[----:B------:R-:W-:Y:S01]  /*1580*/  LEA.HI R59, R59, R18, RZ, 0x2 ;  /* 0x000000123b3b7211 */ /* 0x000fe200078f10ff */
[----:B------:R-:W-:Y:S01]  /*1590*/  FMUL.FTZ R5, R25, UR4 ;  /* 0x0000000419057c20 */ /* 0x000fe20008410000 */
[----:B------:R-:W-:Y:S01]  /*15a0*/  FMUL.FTZ R25, R35, UR4 ;  /* 0x0000000423197c20 */ /* 0x000fe20008410000 */
[----:B------:R-:W-:Y:S01]  /*15b0*/  FMUL.FTZ R8, R29, UR4 ;  /* 0x000000041d087c20 */ /* 0x000fe20008410000 */
[----:B------:R-:W-:Y:S01]  /*15c0*/  LOP3.LUT R59, R59, 0x7ffffffc, RZ, 0xc0, !PT ;  /* 0x7ffffffc3b3b7812 */ /* 0x000fe200078ec0ff */
[----:B------:R-:W-:Y:S01]  /*15d0*/  FMUL.FTZ R29, R38, UR4 ;  /* 0x00000004261d7c20 */ /* 0x000fe20008410000 */
[----:B------:R-:W1:Y:S01]  /*15e0*/  MUFU.TANH R9, R9 ;  /* 0x0000000900097308 */ /* 0x000e620000002400 */
[----:B------:R-:W-:Y:S01]  /*15f0*/  FMUL.FTZ R27, R49, UR4 ;  /* 0x00000004311b7c20 */ /* 0x000fe20008410000 */
[----:B------:R-:W-:Y:S01]  /*1600*/  FMUL.FTZ R49, R62, UR4 ;  /* 0x000000043e317c20 */ /* 0x000fe20008410000 */
[----:B------:R-:W-:Y:S01]  /*1610*/  IMAD.IADD R59, R18, 0x1, -R59 ;  /* 0x00000001123b7824 */ /* 0x000fe200078e0a3b */
[----:B------:R-:W-:Y:S01]  /*1620*/  MOV R18, 0xfffffffe ;  /* 0xfffffffe00127802 */ /* 0x000fe20000000f00 */
[----:B------:R-:W-:Y:S01]  /*1630*/  FMUL.FTZ R6, R28, UR4 ;  /* 0x000000041c067c20 */ /* 0x000fe20008410000 */
[----:B------:R-:W-:Y:S01]  /*1640*/  FMUL.FTZ R11, R37, UR4 ;  /* 0x00000004250b7c20 */ /* 0x000fe20008410000 */
[----:B------:R-:W-:Y:S01]  /*1650*/  FMUL.FTZ R28, R39, UR4 ;  /* 0x00000004271c7c20 */ /* 0x000fe20008410000 */
[----:B------:R-:W2:Y:S01]  /*1660*/  MUFU.TANH R13, R13 ;  /* 0x0000000d000d7308 */ /* 0x000ea20000002400 */
[----:B------:R-:W-:-:S02]  /*1670*/  IMAD R59, R59, R18, 0x80 ;  /* 0x000000803b3b7424 */ /* 0x000fc400078e0212 */
[----:B------:R-:W-:Y:S01]  /*1680*/  FMUL.FTZ R37, R50, UR4 ;  /* 0x0000000432257c20 */ /* 0x000fe20008410000 */
[----:B------:R-:W-:Y:S02]  /*1690*/  IMAD.U32 R18, RZ, RZ, UR43 ;  /* 0x0000002bff127e24 */ /* 0x000fe4000f8e00ff */
[----:B------:R-:W-:Y:S01]  /*16a0*/  FMUL.FTZ R50, R64, UR4 ;  /* 0x0000000440327c20 */ /* 0x000fe20008410000 */
[----:B------:R-:W-:Y:S02]  /*16b0*/  VIADD R59, R59, UR42 ;  /* 0x0000002a3b3b7c36 */ /* 0x000fe40008000000 */
[----:B------:R-:W-:Y:S01]  /*16c0*/  FMUL.FTZ R12, R33, UR4 ;  /* 0x00000004210c7c20 */ /* 0x000fe20008410000 */
[----:B------:R-:W-:Y:S01]  /*16d0*/  FMUL.FTZ R33, R42, UR4 ;  /* 0x000000042a217c20 */ /* 0x000fe20008410000 */
[----:B------:R-:W3:Y:S01]  /*16e0*/  MUFU.TANH R15, R15 ;  /* 0x0000000f000f7308 */ /* 0x000ee20000002400 */
[----:B------:R-:W-:Y:S02]  /*16f0*/  IMAD R59, R18, -0x80, R59 ;  /* 0xffffff80123b7824 */ /* 0x000fe400078e023b */
[----:B------:R-:W-:Y:S01]  /*1700*/  FMUL.FTZ R39, R54, UR4 ;  /* 0x0000000436277c20 */ /* 0x000fe20008410000 */
[----:B------:R-:W-:Y:S01]  /*1710*/  FMUL.FTZ R54, R68, UR4 ;  /* 0x0000000444367c20 */ /* 0x000fe20008410000 */
[----:B------:R-:W-:Y:S01]  /*1720*/  FMUL.FTZ R10, R32, UR4 ;  /* 0x00000004200a7c20 */ /* 0x000fe20008410000 */
[----:B------:R-:W-:Y:S01]  /*1730*/  FMUL.FTZ R30, R43, UR4 ;  /* 0x000000042b1e7c20 */ /* 0x000fe20008410000 */
[----:B------:R-:W-:Y:S01]  /*1740*/  ISETP.GT.AND P2, PT, R59, RZ, PT ;  /* 0x000000ff3b00720c */ /* 0x000fe20003f44270 */
[----:B------:R-:W-:Y:S01]  /*1750*/  FMUL.FTZ R31, R53, UR4 ;  /* 0x00000004351f7c20 */ /* 0x000fe20008410000 */
        /* <DEDUP_REMOVED lines=65> */
[----:B------:R-:W-:Y:S01]  /*1b70*/  P2R R88, PR, RZ, 0x1 ;  /* 0x00000001ff587803 */ /* 0x000fe20000000000 */
        /* <DEDUP_REMOVED lines=8> */
[----:B------:R-:W-:Y:S01]  /*1c00*/  UIADD3 UR21, UR43, -0x2, URZ ;  /* 0xfffffffe2b157890 */ /* 0x000fe2000fffe03f */
[----:B------:R-:W-:Y:S01]  /*1c10*/  ISETP.GT.AND P5, PT, R59, 0x21, PT ;  /* 0x000000213b00780c */ /* 0x000fe20003fa4270 */
[----:B------:R-:W-:Y:S01]  /*1c20*/  UIADD3 UR4, UR40, 0x16840, URZ ;  /* 0x0001684028047890 */ /* 0x000fe2000fffe03f */
[--C-:B------:R-:W-:Y:S01]  /*1c30*/  IMAD.MOV.U32 R117, RZ, RZ, R119.reuse ;  /* 0x000000ffff757224 */ /* 0x100fe200078e0077 */
[----:B------:R-:W-:Y:S01]  /*1c40*/  UISETP.GE.AND UP0, UPT, UR21, UR37, UPT ;  /* 0x000000251500728c */ /* 0x000fe2000bf06270 */
[--C-:B------:R-:W-:Y:S01]  /*1c50*/  IMAD.MOV.U32 R115, RZ, RZ, R119.reuse ;  /* 0x000000ffff737224 */ /* 0x100fe200078e0077 */
[----:B------:R-:W0:Y:S01]  /*1c60*/  MUFU.TANH R30, R30 ;  /* 0x0000001e001e7308 */ /* 0x000e220000002400 */
[----:B-1----:R-:W-:Y:S01]  /*1c70*/  FSEL R78, R33, -INF , P6 ;  /* 0xff800000214e7808 */ /* 0x002fe20003000000 */
[----:B------:R-:W-:Y:S01]  /*1c80*/  UPRMT UR4, UR7, 0x654, UR4 ;  /* 0x0000065407047896 */ /* 0x000fe20008000004 */
[----:B------:R-:W-:-:S02]  /*1c90*/  IMAD.MOV.U32 R113, RZ, RZ, R119 ;  /* 0x000000ffff717224 */ /* 0x000fc400078e0077 */
[--C-:B------:R-:W-:Y:S02]  /*1ca0*/  IMAD.MOV.U32 R111, RZ, RZ, R119.reuse ;  /* 0x000000ffff6f7224 */ /* 0x100fe400078e0077 */
[--C-:B------:R-:W-:Y:S01]  /*1cb0*/  IMAD.MOV.U32 R109, RZ, RZ, R119.reuse ;  /* 0x000000ffff6d7224 */ /* 0x100fe200078e0077 */
[----:B------:R-:W1:Y:S01]  /*1cc0*/  MUFU.TANH R12, R12 ;  /* 0x0000000c000c7308 */ /* 0x000e620000002400 */
[----:B--2---:R-:W-:Y:S01]  /*1cd0*/  FSEL R10, R10, -INF , P4 ;  /* 0xff8000000a0a7808 */ /* 0x004fe20002000000 */
[--C-:B------:R-:W-:Y:S01]  /*1ce0*/  IMAD.MOV.U32 R107, RZ, RZ, R119.reuse ;  /* 0x000000ffff6b7224 */ /* 0x100fe200078e0077 */
[----:B------:R-:W-:Y:S01]  /*1cf0*/  ISETP.GT.AND P4, PT, R59, 0x28, PT ;  /* 0x000000283b00780c */ /* 0x000fe20003f84270 */
[----:B------:R-:W-:Y:S01]  /*1d00*/  SYNCS.ARRIVE.TRANS64.RED.A1T0 RZ, [UR4], RZ ;  /* 0x000000ffffff79a7 */ /* 0x000fe20008100404 */
[----:B------:R-:W-:Y:S01]  /*1d10*/  UMOV UR4, URZ ;  /* 0x0000003f00047c82 */ /* 0x000fe20008000000 */
[--C-:B------:R-:W-:Y:S02]  /*1d20*/  IMAD.MOV.U32 R105, RZ, RZ, R119.reuse ;  /* 0x000000ffff697224 */ /* 0x100fe400078e0077 */
[----:B------:R-:W-:Y:S01]  /*1d30*/  MUFU.TANH R35, R35 ;  /* 0x0000002300237308 */ /* 0x000fe20000002400 */
[----:B0-----:R-:W-:Y:S01]  /*1d40*/  FSEL R70, R30, -INF , P5 ;  /* 0xff8000001e467808 */ /* 0x001fe20002800000 */
[----:B------:R-:W-:-:S02]  /*1d50*/  IMAD.MOV.U32 R103, RZ, RZ, R119 ;  /* 0x000000ffff677224 */ /* 0x000fc400078e0077 */
[--C-:B------:R-:W-:Y:S02]  /*1d60*/  IMAD.MOV.U32 R101, RZ, RZ, R119.reuse ;  /* 0x000000ffff657224 */ /* 0x100fe400078e0077 */
[--C-:B------:R-:W-:Y:S02]  /*1d70*/  IMAD.MOV.U32 R99, RZ, RZ, R119.reuse ;  /* 0x000000ffff637224 */ /* 0x100fe400078e0077 */
[----:B------:R-:W0:Y:S01]  /*1d80*/  MUFU.TANH R14, R14 ;  /* 0x0000000e000e7308 */ /* 0x000e220000002400 */
[----:B-1----:R-:W-:Y:S01]  /*1d90*/  FSEL R12, R12, -INF , P3 ;  /* 0xff8000000c0c7808 */ /* 0x002fe20001800000 */
[--C-:B------:R-:W-:Y:S01]  /*1da0*/  IMAD.MOV.U32 R97, RZ, RZ, R119.reuse ;  /* 0x000000ffff617224 */ /* 0x100fe200078e0077 */
[----:B------:R-:W-:Y:S01]  /*1db0*/  ISETP.GT.AND P3, PT, R59, 0x29, PT ;  /* 0x000000293b00780c */ /* 0x000fe20003f64270 */
[--C-:B------:R-:W-:Y:S02]  /*1dc0*/  IMAD.MOV.U32 R95, RZ, RZ, R119.reuse ;  /* 0x000000ffff5f7224 */ /* 0x100fe400078e0077 */
[----:B------:R-:W-:-:S02]  /*1dd0*/  IMAD.MOV.U32 R93, RZ, RZ, R119 ;  /* 0x000000ffff5d7224 */ /* 0x000fc400078e0077 */
[----:B------:R-:W1:Y:S01]  /*1de0*/  MUFU.TANH R34, R34 ;  /* 0x0000002200227308 */ /* 0x000e620000002400 */
[--C-:B------:R-:W-:Y:S02]  /*1df0*/  IMAD.MOV.U32 R91, RZ, RZ, R119.reuse ;  /* 0x000000ffff5b7224 */ /* 0x100fe400078e0077 */
[----:B------:R-:W-:-:S05]  /*1e00*/  IMAD.MOV.U32 R89, RZ, RZ, R119 ;  /* 0x000000ffff597224 */ /* 0x000fca00078e0077 */
[----:B------:R2:W-:Y:S01]  /*1e10*/  MUFU.TANH R17, R74 ;  /* 0x0000004a00117308 */ /* 0x0005e20000002400 */
[----:B0-----:R-:W-:Y:S02]  /*1e20*/  FSEL R14, R14, -INF , P2 ;  /* 0xff8000000e0e7808 */ /* 0x001fe40001000000 */
[----:B------:R-:W-:-:S05]  /*1e30*/  ISETP.GT.AND P2, PT, R59, 0x30, PT ;  /* 0x000000303b00780c */ /* 0x000fca0003f44270 */
[----:B------:R-:W0:Y:S01]  /*1e40*/  MUFU.TANH R11, R11 ;  /* 0x0000000b000b7308 */ /* 0x000e220000002400 */
[----:B--2---:R-:W-:Y:S02]  /*1e50*/  FSEL R74, R28, -INF , P1 ;  /* 0xff8000001c4a7808 */ /* 0x004fe40000800000 */
[----:B-1----:R-:W-:Y:S02]  /*1e60*/  FSEL R90, R34, -INF , P3 ;  /* 0xff800000225a7808 */ /* 0x002fe40001800000 */
[----:B------:R-:W-:-:S03]  /*1e70*/  FMNMX.FTZ R7, R74, R7, !PT ;  /* 0x000000074a077209 */ /* 0x000fc60007810000 */
[----:B------:R-:W1:Y:S01]  /*1e80*/  MUFU.TANH R37, R37 ;  /* 0x0000002500257308 */ /* 0x000e620000002400 */
[----:B------:R-:W-:-:S04]  /*1e90*/  FMNMX.FTZ R7, R78, R7, !PT ;  /* 0x000000074e077209 */ /* 0x000fc80007810000 */
        /* <DEDUP_REMOVED lines=8> */
[----:B------:R-:W-:-:S05]  /*1f20*/  ISETP.GT.AND P6, PT, R59, 0x38, PT ;  /* 0x000000383b00780c */ /* 0x000fca0003fc4270 */
[----:B------:R-:W2:Y:S01]  /*1f30*/  MUFU.TANH R39, R39 ;  /* 0x0000002700277308 */ /* 0x000ea20000002400 */
[----:B0-----:R-:W-:-:S07]  /*1f40*/  FSEL R94, R36, -INF , P1 ;  /* 0xff800000245e7808 */ /* 0x001fce0000800000 */
[----:B------:R0:W-:Y:S01]  /*1f50*/  MUFU.TANH R126, R86 ;  /* 0x00000056007e7308 */ /* 0x0001e20000002400 */
[----:B-1----:R-:W-:Y:S02]  /*1f60*/  FSEL R20, R20, -INF , P5 ;  /* 0xff80000014147808 */ /* 0x002fe40002800000 */
[----:B------:R-:W-:-:S05]  /*1f70*/  ISETP.GT.AND P5, PT, R59, 0x39, PT ;  /* 0x000000393b00780c */ /* 0x000fca0003fa4270 */
[----:B------:R-:W1:Y:S01]  /*1f80*/  MUFU.TANH R23, R23 ;  /* 0x0000001700177308 */ /* 0x000e620000002400 */
[----:B0-----:R-:W-:Y:S02]  /*1f90*/  FSEL R86, R35, -INF , P4 ;  /* 0xff80000023567808 */ /* 0x001fe40002000000 */
[----:B--2---:R-:W-:Y:S02]  /*1fa0*/  FSEL R96, R39, -INF , P6 ;  /* 0xff80000027607808 */ /* 0x004fe40003000000 */
[----:B------:R-:W-:-:S03]  /*1fb0*/  FMNMX.FTZ R7, R86, R7, !PT ;  /* 0x0000000756077209 */ /* 0x000fc60007810000 */
[----:B------:R-:W0:Y:S01]  /*1fc0*/  MUFU.TANH R38, R38 ;  /* 0x0000002600267308 */ /* 0x000e220000002400 */
[----:B------:R-:W-:-:S04]  /*1fd0*/  FMNMX.FTZ R7, R90, R7, !PT ;  /* 0x000000075a077209 */ /* 0x000fc80007810000 */
[----:B------:R-:W-:-:S03]  /*1fe0*/  FMNMX.FTZ R7, R92, R7, !PT ;  /* 0x000000075c077209 */ /* 0x000fc60007810000 */
[----:B------:R-:W2:Y:S01]  /*1ff0*/  MUFU.TANH R21, R21 ;  /* 0x0000001500157308 */ /* 0x000ea20000002400 */
[----:B------:R-:W-:Y:S02]  /*2000*/  FMNMX.FTZ R7, R94, R7, !PT ;  /* 0x000000075e077209 */ /* 0x000fe40007810000 */
[----:B-1----:R-:W-:Y:S02]  /*2010*/  FSEL R30, R23, -INF , P4 ;  /* 0xff800000171e7808 */ /* 0x002fe40002000000 */
[----:B------:R-:W-:Y:S02]  /*2020*/  ISETP.GT.AND P4, PT, R59, 0x40, PT ;  /* 0x000000403b00780c */ /* 0x000fe40003f84270 */
[----:B------:R-:W-:Y:S01]  /*2030*/  FMNMX.FTZ R7, R96, R7, !PT ;  /* 0x0000000760077209 */ /* 0x000fe20007810000 */
[----:B------:R-:W1:Y:S01]  /*2040*/  MUFU.TANH R43, R43 ;  /* 0x0000002b002b7308 */ /* 0x000e620000002400 */
[----:B0-----:R-:W-:-:S04]  /*2050*/  FSEL R102, R38, -INF , P5 ;  /* 0xff80000026667808 */ /* 0x001fc80002800000 */
[----:B------:R-:W-:-:S03]  /*2060*/  FMNMX.FTZ R7, R102, R7, !PT ;  /* 0x0000000766077209 */ /* 0x000fc60007810000 */
[----:B------:R-:W0:Y:S01]  /*2070*/  MUFU.TANH R26, R26 ;  /* 0x0000001a001a7308 */ /* 0x000e220000002400 */
[----:B--2---:R-:W-:Y:S01]  /*2080*/  FSEL R34, R21, -INF , P3 ;  /* 0xff80000015227808 */ /* 0x004fe20001800000 */
[----:B------:R-:W-:Y:S01]  /*2090*/  IMAD.U32 R21, RZ, RZ, UR5 ;  /* 0x00000005ff157e24 */ /* 0x000fe2000f8e00ff */
        /* <DEDUP_REMOVED lines=42> */
[----:B------:R-:W-:-:S04]  /*2340*/  ISETP.GT.AND P2, PT, R59, 0x60, PT ;  /* 0x000000603b00780c */ /* 0x000fc80003f44270 */
[----:B------:R-:W-:Y:S01]  /*2350*/  FSEL R114, R17, -INF , P2 ;  /* 0xff80000011727808 */ /* 0x000fe20001000000 */
[----:B------:R-:W0:Y:S01]  /*2360*/  MUFU.TANH R50, R50 ;  /* 0x0000003200327308 */ /* 0x000e220000002400 */
[----:B--2---:R-:W-:-:S04]  /*2370*/  FSEL R112, R55, -INF , P3 ;  /* 0xff80000037707808 */ /* 0x004fc80001800000 */
[----:B------:R-:W-:-:S03]  /*2380*/  FMNMX.FTZ R7, R112, R7, !PT ;  /* 0x0000000770077209 */ /* 0x000fc60007810000 */
[----:B------:R-:W2:Y:S01]  /*2390*/  MUFU.TANH R57, R57 ;  /* 0x0000003900397308 */ /* 0x000ea20000002400 */
[----:B-1----:R-:W-:Y:S02]  /*23a0*/  FSEL R48, R48, -INF , P1 ;  /* 0xff80000030307808 */ /* 0x002fe40000800000 */
[----:B------:R-:W-:Y:S02]  /*23b0*/  ISETP.GT.AND P1, PT, R59, 0x61, PT ;  /* 0x000000613b00780c */ /* 0x000fe40003f24270 */
        /* <DEDUP_REMOVED lines=27> */
[----:B------:R-:W-:-:S04]  /*2570*/  ISETP.GT.AND P2, PT, R59, 0x78, PT ;  /* 0x000000783b00780c */ /* 0x000fc80003f44270 */
[----:B------:R-:W-:Y:S01]  /*2580*/  FSEL R126, R126, -INF , P2 ;  /* 0xff8000007e7e7808 */ /* 0x000fe20001000000 */
[----:B------:R-:W1:Y:S01]  /*2590*/  MUFU.TANH R87, R87 ;  /* 0x0000005700577308 */ /* 0x000e620000002400 */
[----:B0-----:R-:W-:-:S04]  /*25a0*/  FSEL R124, R83, -INF , P3 ;  /* 0xff800000537c7808 */ /* 0x001fc80001800000 */
[----:B------:R-:W-:-:S03]  /*25b0*/  FMNMX.FTZ R7, R124, R7, !PT ;  /* 0x000000077c077209 */ /* 0x000fc60007810000 */
[----:B------:R-:W0:Y:S01]  /*25c0*/  MUFU.TANH R76, R76 ;  /* 0x0000004c004c7308 */ /* 0x000e220000002400 */
[----:B--2---:R-:W-:Y:S02]  /*25d0*/  FSEL R60, R45, -INF , P1 ;  /* 0xff8000002d3c7808 */ /* 0x004fe40000800000 */
[----:B------:R-:W-:Y:S02]  /*25e0*/  ISETP.GT.AND P1, PT, R59, 0x79, PT ;  /* 0x000000793b00780c */ /* 0x000fe40003f24270 */
[----:B------:R-:W-:-:S03]  /*25f0*/  FMNMX.FTZ R7, R126, R7, !PT ;  /* 0x000000077e077209 */ /* 0x000fc60007810000 */
[----:B------:R-:W2:Y:S01]  /*2600*/  MUFU.TANH R77, R77 ;  /* 0x0000004d004d7308 */ /* 0x000ea20000002400 */
[----:B-1----:R-:W-:-:S04]  /*2610*/  FSEL R128, R87, -INF , P1 ;  /* 0xff80000057807808 */ /* 0x002fc80000800000 */
[----:B------:R-:W-:-:S03]  /*2620*/  FMNMX.FTZ R11, R128, R7, !PT ;  /* 0x00000007800b7209 */ /* 0x000fc60007810000 */
[----:B------:R-:W1:Y:S02]  /*2630*/  MUFU.TANH R80, R80 ;  /* 0x0000005000507308 */ /* 0x000e640000002400 */
[----:B------:R-:W3:Y:S06]  /*2640*/  SHFL.BFLY PT, R24, R11, 0x2, 0x1f ;  /* 0x0c401f000b187f89 */ /* 0x000eec00000e0000 */
[----:B------:R-:W4:Y:S08]  /*2650*/  MUFU.TANH R81, R81 ;  /* 0x0000005100517308 */ /* 0x000f300000002400 */
[----:B------:R-:W5:Y:S08]  /*2660*/  MUFU.TANH R84, R84 ;  /* 0x0000005400547308 */ /* 0x000f700000002400 */
[----:B------:R-:W5:Y:S01]  /*2670*/  MUFU.TANH R85, R85 ;  /* 0x0000005500557308 */ /* 0x000f620000002400 */
[----:B---3--:R-:W-:-:S05]  /*2680*/  FMNMX.FTZ R13, R11, R24, !PT ;  /* 0x000000180b0d7209 */ /* 0x008fca0007810000 */
[----:B------:R-:W3:Y:S02]  /*2690*/  SHFL.BFLY PT, R24, R13, 0x1, 0x1f ;  /* 0x0c201f000d187f89 */ /* 0x000ee400000e0000 */
[----:B---3--:R-:W-:-:S04]  /*26a0*/  FMNMX.FTZ R24, R13, R24, !PT ;  /* 0x000000180d187209 */ /* 0x008fc80007810000 */
[C---:B------:R-:W-:Y:S01]  /*26b0*/  FSETP.NEU.FTZ.AND P0, PT, R24.reuse, -INF , PT ;  /* 0xff8000001800780b */ /* 0x040fe20003f1d000 */
[----:B------:R-:W-:-:S05]  /*26c0*/  FMUL.FTZ R7, R24, R21 ;  /* 0x0000001518077220 */ /* 0x000fca0000410000 */
[----:B------:R-:W-:Y:S02]  /*26d0*/  FSEL R7, R7, RZ, P0 ;  /* 0x000000ff07077208 */ /* 0x000fe40000000000 */
[----:B------:R-:W-:-:S03]  /*26e0*/  ISETP.NE.AND P0, PT, R88, RZ, PT ;  /* 0x000000ff5800720c */ /* 0x000fc60003f05270 */
[-CC-:B------:R-:W-:Y:S01]  /*26f0*/  FFMA.FTZ R121, R62, R21.reuse, -R7.reuse ;  /* 0x000000153e797223 */ /* 0x180fe20000010807 */
[--C-:B------:R-:W-:Y:S01]  /*2700*/  FFMA.FTZ R62, R9, R21, -R7.reuse ;  /* 0x00000015093e7223 */ /* 0x100fe20000010807 */
[----:B------:R-:W-:Y:S01]  /*2710*/  FMNMX.FTZ R9, R4, R5, !PT ;  /* 0x0000000504097209 */ /* 0x000fe20007810000 */
[-CC-:B------:R-:W-:Y:S01]  /*2720*/  FFMA.FTZ R129, R78, R21.reuse, -R7.reuse ;  /* 0x000000154e817223 */ /* 0x180fe20000010807 */
[----:B0-----:R-:W-:Y:S01]  /*2730*/  FSEL R78, R76, -INF , P6 ;  /* 0xff8000004c4e7808 */ /* 0x001fe20003000000 */
[--C-:B------:R-:W-:Y:S01]  /*2740*/  FFMA.FTZ R125, R66, R21, -R7.reuse ;  /* 0x00000015427d7223 */ /* 0x100fe20000010807 */
[----:B------:R-:W-:Y:S01]  /*2750*/  FMNMX.FTZ R9, R6, R9, !PT ;  /* 0x0000000906097209 */ /* 0x000fe20007810000 */
[-CC-:B------:R-:W-:Y:S01]  /*2760*/  FFMA.FTZ R66, R72, R21.reuse, -R7.reuse ;  /* 0x0000001548427223 */ /* 0x180fe20000010807 */
[-CC-:B------:R-:W-:Y:S01]  /*2770*/  FFMA.FTZ R72, R90, R21.reuse, -R7.reuse ;  /* 0x000000155a487223 */ /* 0x180fe20000010807 */
[----:B--2---:R-:W-:Y:S01]  /*2780*/  FSEL R90, R77, -INF , P5 ;  /* 0xff8000004d5a7808 */ /* 0x004fe20002800000 */
[--C-:B------:R-:W-:Y:S01]  /*2790*/  FFMA.FTZ R133, R92, R21, -R7.reuse ;  /* 0x000000155c857223 */ /* 0x100fe20000010807 */
[----:B------:R-:W-:Y:S01]  /*27a0*/  FMNMX.FTZ R9, R8, R9, !PT ;  /* 0x0000000908097209 */ /* 0x000fe20007810000 */
[-CC-:B------:R-:W-:Y:S01]  /*27b0*/  FFMA.FTZ R123, R64, R21.reuse, -R7.reuse ;  /* 0x00000015407b7223 */ /* 0x180fe20000010807 */
[----:B-1----:R-:W-:Y:S01]  /*27c0*/  FSEL R92, R80, -INF , P4 ;  /* 0xff800000505c7808 */ /* 0x002fe20002000000 */
[--C-:B------:R-:W-:Y:S01]  /*27d0*/  FFMA.FTZ R64, R68, R21, -R7.reuse ;  /* 0x0000001544407223 */ /* 0x100fe20000010807 */
[----:B------:R-:W-:Y:S01]  /*27e0*/  FMNMX.FTZ R9, R10, R9, !PT ;  /* 0x000000090a097209 */ /* 0x000fe20007810000 */
[-CC-:B------:R-:W-:Y:S01]  /*27f0*/  FFMA.FTZ R68, R74, R21.reuse, -R7.reuse ;  /* 0x000000154a447223 */ /* 0x180fe20000010807 */
[-CC-:B------:R-:W-:Y:S01]  /*2800*/  FFMA.FTZ R74, R94, R21.reuse, -R7.reuse ;  /* 0x000000155e4a7223 */ /* 0x180fe20000010807 */
[----:B----4-:R-:W-:Y:S01]  /*2810*/  FSEL R94, R81, -INF , P3 ;  /* 0xff800000515e7808 */ /* 0x010fe20001800000 */
[--C-:B------:R-:W-:Y:S01]  /*2820*/  FFMA.FTZ R135, R96, R21, -R7.reuse ;  /* 0x0000001560877223 */ /* 0x100fe20000010807 */
[----:B------:R-:W-:Y:S01]  /*2830*/  FMNMX.FTZ R9, R12, R9, !PT ;  /* 0x000000090c097209 */ /* 0x000fe20007810000 */
[-CC-:B------:R-:W-:Y:S01]  /*2840*/  FFMA.FTZ R80, R98, R21.reuse, -R7.reuse ;  /* 0x0000001562507223 */ /* 0x180fe20000010807 */
[----:B-----5:R-:W-:Y:S01]  /*2850*/  FSEL R96, R84, -INF , P2 ;  /* 0xff80000054607808 */ /* 0x020fe20001000000 */
[--C-:B------:R-:W-:Y:S01]  /*2860*/  FFMA.FTZ R127, R82, R21, -R7.reuse ;  /* 0x00000015527f7223 */ /* 0x100fe20000010807 */
[----:B------:R-:W-:Y:S01]  /*2870*/  FMNMX.FTZ R9, R14, R9, !PT ;  /* 0x000000090e097209 */ /* 0x000fe20007810000 */
[--C-:B------:R-:W-:Y:S01]  /*2880*/  FFMA.FTZ R82, R32, R21, -R7.reuse ;  /* 0x0000001520527223 */ /* 0x100fe20000010807 */
[----:B------:R-:W-:Y:S01]  /*2890*/  FSEL R98, R85, -INF , P1 ;  /* 0xff80000055627808 */ /* 0x000fe20000800000 */
        /* <DEDUP_REMOVED lines=27> */
[----:B------:R-:W2:Y:S01]  /*2a50*/  MUFU.EX2 R64, R64 ;  /* 0x0000004000407308 */ /* 0x000ea20000000800 */
[----:B------:R-:W-:Y:S01]  /*2a60*/  MOV R118, R119 ;  /* 0x0000007700767202 */ /* 0x000fe20000000f00 */
[--C-:B------:R-:W-:Y:S01]  /*2a70*/  IMAD.MOV.U32 R116, RZ, RZ, R119.reuse ;  /* 0x000000ffff747224 */ /* 0x100fe200078e0077 */
[----:B------:R-:W-:Y:S01]  /*2a80*/  FMNMX.FTZ R9, R38, R9, !PT ;  /* 0x0000000926097209 */ /* 0x000fe20007810000 */
[--C-:B------:R-:W-:Y:S01]  /*2a90*/  IMAD.MOV.U32 R112, RZ, RZ, R119.reuse ;  /* 0x000000ffff707224 */ /* 0x100fe200078e0077 */
[----:B------:R-:W-:Y:S01]  /*2aa0*/  MOV R114, R119 ;  /* 0x0000007700727202 */ /* 0x000fe20000000f00 */
[----:B------:R-:W-:Y:S01]  /*2ab0*/  IMAD.MOV.U32 R108, RZ, RZ, R119 ;  /* 0x000000ffff6c7224 */ /* 0x000fe200078e0077 */
[----:B------:R-:W-:Y:S01]  /*2ac0*/  FMNMX.FTZ R9, R40, R9, !PT ;  /* 0x0000000928097209 */ /* 0x000fe20007810000 */
[----:B------:R-:W3:Y:S01]  /*2ad0*/  MUFU.EX2 R125, R125 ;  /* 0x0000007d007d7308 */ /* 0x000ee20000000800 */
[----:B------:R-:W-:-:S02]  /*2ae0*/  MOV R110, R119 ;  /* 0x00000077006e7202 */ /* 0x000fc40000000f00 */
[----:B------:R-:W-:Y:S02]  /*2af0*/  FMNMX.FTZ R9, R42, R9, !PT ;  /* 0x000000092a097209 */ /* 0x000fe40007810000 */
[----:B------:R-:W-:Y:S02]  /*2b00*/  MOV R106, R119 ;  /* 0x00000077006a7202 */ /* 0x000fe40000000f00 */
[----:B------:R-:W-:Y:S01]  /*2b10*/  FMNMX.FTZ R9, R44, R9, !PT ;  /* 0x000000092c097209 */ /* 0x000fe20007810000 */
[----:B------:R-:W4:Y:S03]  /*2b20*/  MUFU.EX2 R66, R66 ;  /* 0x0000004200427308 */ /* 0x000f260000000800 */
        /* <DEDUP_REMOVED lines=20> */
[----:B------:R-:W-:Y:S04]  /*2c70*/  MUFU.EX2 R133, R133 ;  /* 0x0000008500857308 */ /* 0x000fe80000000800 */
[----:B------:R-:W0:Y:S04]  /*2c80*/  SHFL.BFLY PT, R32, R9, 0x2, 0x1f ;  /* 0x0c401f0009207f89 */ /* 0x000e2800000e0000 */
        /* <DEDUP_REMOVED lines=13> */
[----:B------:R-:W-:Y:S02]  /*2d60*/  FSEL R7, R9, RZ, P1 ;  /* 0x000000ff09077208 */ /* 0x000fe40000800000 */
[----:B------:R-:W-:-:S03]  /*2d70*/  PLOP3.LUT P1, PT, PT, PT, UP0, 0x80, 0x0 ;  /* 0x000000000000781c */ /* 0x000fc60003f2f008 */
[-CC-:B------:R-:W-:Y:S01]  /*2d80*/  FFMA.FTZ R120, R4, R21.reuse, -R7.reuse ;  /* 0x0000001504787223 */ /* 0x180fe20000010807 */
[-CC-:B------:R-:W-:Y:S01]  /*2d90*/  FFMA.FTZ R5, R5, R21.reuse, -R7.reuse ;  /* 0x0000001505057223 */ /* 0x180fe20000010807 */
[-CC-:B------:R-:W-:Y:S01]  /*2da0*/  FFMA.FTZ R122, R6, R21.reuse, -R7.reuse ;  /* 0x00000015067a7223 */ /* 0x180fe20000010807 */
[----:B------:R-:W-:Y:S01]  /*2db0*/  FADD.FTZ R4, R121, R62 ;  /* 0x0000003e79047221 */ /* 0x000fe20000010000 */
[-CC-:B------:R-:W-:Y:S01]  /*2dc0*/  FFMA.FTZ R9, R8, R21.reuse, -R7.reuse ;  /* 0x0000001508097223 */ /* 0x180fe20000010807 */
[-CC-:B------:R-:W-:Y:S01]  /*2dd0*/  FFMA.FTZ R124, R10, R21.reuse, -R7.reuse ;  /* 0x000000150a7c7223 */ /* 0x180fe20000010807 */
[----:B------:R-:W-:Y:S01]  /*2de0*/  MUFU.EX2 R120, R120 ;  /* 0x0000007800787308 */ /* 0x000fe20000000800 */
[----:B-1----:R-:W-:Y:S01]  /*2df0*/  FADD.FTZ R25, R123, R4 ;  /* 0x000000047b197221 */ /* 0x002fe20000010000 */
[-CC-:B------:R-:W-:Y:S01]  /*2e00*/  FFMA.FTZ R11, R12, R21.reuse, -R7.reuse ;  /* 0x000000150c0b7223 */ /* 0x180fe20000010807 */
[-CC-:B------:R-:W-:Y:S01]  /*2e10*/  FFMA.FTZ R126, R14, R21.reuse, -R7.reuse ;  /* 0x000000150e7e7223 */ /* 0x180fe20000010807 */
[-C--:B------:R-:W-:Y:S01]  /*2e20*/  FFMA.FTZ R13, R18, R21.reuse, -R7 ;  /* 0x00000015120d7223 */ /* 0x080fe20000010807 */
[----:B--2---:R-:W-:Y:S01]  /*2e30*/  FADD.FTZ R4, R64, R25 ;  /* 0x0000001940047221 */ /* 0x004fe20000010000 */
[-CC-:B------:R-:W-:Y:S01]  /*2e40*/  FFMA.FTZ R128, R28, R21.reuse, -R7.reuse ;  /* 0x000000151c807223 */ /* 0x180fe20000010807 */
[-CC-:B------:R-:W-:Y:S01]  /*2e50*/  FFMA.FTZ R15, R20, R21.reuse, -R7.reuse ;  /* 0x00000015140f7223 */ /* 0x180fe20000010807 */
[----:B------:R-:W0:Y:S01]  /*2e60*/  MUFU.EX2 R5, R5 ;  /* 0x0000000500057308 */ /* 0x000e220000000800 */
[----:B---3--:R-:W-:Y:S01]  /*2e70*/  FADD.FTZ R27, R125, R4 ;  /* 0x000000047d1b7221 */ /* 0x008fe20000010000 */
[-CC-:B------:R-:W-:Y:S01]  /*2e80*/  FFMA.FTZ R130, R30, R21.reuse, -R7.reuse ;  /* 0x000000151e827223 */ /* 0x180fe20000010807 */
[-CC-:B------:R-:W-:Y:S01]  /*2e90*/  FFMA.FTZ R17, R34, R21.reuse, -R7.reuse ;  /* 0x0000001522117223 */ /* 0x180fe20000010807 */
[-C--:B------:R-:W-:Y:S01]  /*2ea0*/  FFMA.FTZ R132, R26, R21.reuse, -R7 ;  /* 0x000000151a847223 */ /* 0x080fe20000010807 */
[----:B----4-:R-:W-:Y:S01]  /*2eb0*/  FADD.FTZ R4, R66, R27 ;  /* 0x0000001b42047221 */ /* 0x010fe20000010000 */
[-CC-:B------:R-:W-:Y:S01]  /*2ec0*/  FFMA.FTZ R19, R36, R21.reuse, -R7.reuse ;  /* 0x0000001524137223 */ /* 0x180fe20000010807 */
[-CC-:B------:R-:W-:Y:S01]  /*2ed0*/  FFMA.FTZ R134, R38, R21.reuse, -R7.reuse ;  /* 0x0000001526867223 */ /* 0x180fe20000010807 */
[----:B------:R-:W1:Y:S01]  /*2ee0*/  MUFU.EX2 R122, R122 ;  /* 0x0000007a007a7308 */ /* 0x000e620000000800 */
        /* <DEDUP_REMOVED lines=8> */
[----:B0-----:R-:W-:Y:S01]  /*2f70*/  FADD.FTZ R29, R120, R5 ;  /* 0x00000005781d7221 */ /* 0x001fe20000010000 */
        /* <DEDUP_REMOVED lines=8> */
[-CC-:B------:R-:W-:Y:S01]  /*3000*/  FFMA.FTZ R60, R60, R21.reuse, -R7.reuse ;  /* 0x000000153c3c7223 */ /* 0x180fe20000010807 */
[-CC-:B------:R-:W-:Y:S01]  /*3010*/  FFMA.FTZ R78, R78, R21.reuse, -R7.reuse ;  /* 0x000000154e4e7223 */ /* 0x180fe20000010807 */
[-CC-:B------:R-:W-:Y:S01]  /*3020*/  FFMA.FTZ R90, R90, R21.reuse, -R7.reuse ;  /* 0x000000155a5a7223 */ /* 0x180fe20000010807 */
[-CC-:B------:R-:W-:Y:S01]  /*3030*/  FFMA.FTZ R92, R92, R21.reuse, -R7.reuse ;  /* 0x000000155c5c7223 */ /* 0x180fe20000010807 */
[-CC-:B------:R-:W-:Y:S01]  /*3040*/  FFMA.FTZ R94, R94, R21.reuse, -R7.reuse ;  /* 0x000000155e5e7223 */ /* 0x180fe20000010807 */
[-CC-:B------:R-:W-:Y:S01]  /*3050*/  FFMA.FTZ R96, R96, R21.reuse, -R7.reuse ;  /* 0x0000001560607223 */ /* 0x180fe20000010807 */
[----:B------:R-:W1:Y:S01]  /*3060*/  MUFU.EX2 R11, R11 ;  /* 0x0000000b000b7308 */ /* 0x000e620000000800 */
[C---:B--2---:R-:W-:Y:S01]  /*3070*/  FADD.FTZ R29, R9.reuse, R4 ;  /* 0x00000004091d7221 */ /* 0x044fe20000010000 */
[----:B------:R-:W-:Y:S01]  /*3080*/  FFMA.FTZ R98, R98, R21, -R7 ;  /* 0x0000001562627223 */ /* 0x000fe20000010807 */
[----:B------:R-:W-:-:S02]  /*3090*/  F2FP.F16.F32.PACK_AB R122, R9, R122 ;  /* 0x0000007a097a723e */ /* 0x000fc400000000ff */
[----:B------:R-:W-:Y:S02]  /*30a0*/  F2FP.F16.F32.PACK_AB R120, R5, R120 ;  /* 0x000000780578723e */ /* 0x000fe400000000ff */
[----:B------:R-:W-:Y:S01]  /*30b0*/  F2FP.F16.F32.PACK_AB R121, R62, R121 ;  /* 0x000000793e79723e */ /* 0x000fe200000000ff */
[----:B------:R-:W2:Y:S01]  /*30c0*/  MUFU.EX2 R126, R126 ;  /* 0x0000007e007e7308 */ /* 0x000ea20000000800 */
[----:B0-----:R-:W-:Y:S01]  /*30d0*/  FADD.FTZ R4, R124, R29 ;  /* 0x0000001d7c047221 */ /* 0x001fe20000010000 */
[----:B------:R-:W-:Y:S01]  /*30e0*/  FADD.FTZ R29, R131, R6 ;  /* 0x00000006831d7221 */ /* 0x000fe20000010000 */
[----:B------:R-:W-:Y:S02]  /*30f0*/  F2FP.F16.F32.PACK_AB R123, R64, R123 ;  /* 0x0000007b407b723e */ /* 0x000fe400000000ff */
[----:B------:R-:W-:Y:S01]  /*3100*/  F2FP.F16.F32.PACK_AB R125, R66, R125 ;  /* 0x0000007d427d723e */ /* 0x000fe200000000ff */
[----:B------:R-:W-:Y:S01]  /*3110*/  FADD.FTZ R6, R72, R29 ;  /* 0x0000001d48067221 */ /* 0x000fe20000010000 */
[----:B------:R-:W-:Y:S01]  /*3120*/  FFMA.FTZ R29, R52, R21, -R7 ;  /* 0x00000015341d7223 */ /* 0x000fe20000010807 */
        /* <DEDUP_REMOVED lines=11> */
[C---:B------:R-:W-:Y:S01]  /*31e0*/  F2FP.F16.F32.PACK_AB R135, R76.reuse, R135 ;  /* 0x000000874c87723e */ /* 0x040fe200000000ff */
[----:B------:R-:W-:Y:S01]  /*31f0*/  FADD.FTZ R6, R76, R33 ;  /* 0x000000214c067221 */ /* 0x000fe20000010000 */
[----:B------:R-:W-:Y:S01]  /*3200*/  F2FP.F16.F32.PACK_AB R124, R11, R124 ;  /* 0x0000007c0b7c723e */ /* 0x000fe200000000ff */
[----:B------:R-:W2:Y:S01]  /*3210*/  MUFU.EX2 R15, R15 ;  /* 0x0000000f000f7308 */ /* 0x000ea20000000800 */
[----:B0-----:R-:W-:Y:S01]  /*3220*/  FADD.FTZ R31, R13, R4 ;  /* 0x000000040d1f7221 */ /* 0x001fe20000010000 */
[----:B------:R-:W-:Y:S01]  /*3230*/  FADD.FTZ R35, R137, R6 ;  /* 0x0000000689237221 */ /* 0x000fe20000010000 */
[----:B------:R-:W-:-:S02]  /*3240*/  F2FP.F16.F32.PACK_AB R137, R80, R137 ;  /* 0x000000895089723e */ /* 0x000fc400000000ff */
[----:B------:R-:W-:Y:S01]  /*3250*/  F2FP.F16.F32.PACK_AB R126, R13, R126 ;  /* 0x0000007e0d7e723e */ /* 0x000fe200000000ff */
[----:B------:R-:W-:Y:S02]  /*3260*/  FADD.FTZ R6, R80, R35 ;  /* 0x0000002350067221 */ /* 0x000fe40000010000 */
[----:B------:R-:W0:Y:S01]  /*3270*/  MUFU.EX2 R130, R130 ;  /* 0x0000008200827308 */ /* 0x000e220000000800 */
[----:B-1----:R-:W-:Y:S01]  /*3280*/  FADD.FTZ R4, R128, R31 ;  /* 0x0000001f80047221 */ /* 0x002fe20000010000 */
[----:B------:R-:W-:Y:S01]  /*3290*/  FADD.FTZ R35, R139, R6 ;  /* 0x000000068b237221 */ /* 0x000fe20000010000 */
[----:B------:R-:W-:-:S03]  /*32a0*/  F2FP.F16.F32.PACK_AB R139, R82, R139 ;  /* 0x0000008b528b723e */ /* 0x000fc600000000ff */
[----:B------:R-:W-:Y:S02]  /*32b0*/  FADD.FTZ R6, R82, R35 ;  /* 0x0000002352067221 */ /* 0x000fe40000010000 */
[----:B------:R-:W1:Y:S01]  /*32c0*/  MUFU.EX2 R17, R17 ;  /* 0x0000001100117308 */ /* 0x000e620000000800 */
[----:B--2---:R-:W-:Y:S01]  /*32d0*/  FADD.FTZ R31, R15, R4 ;  /* 0x000000040f1f7221 */ /* 0x004fe20000010000 */
        /* <DEDUP_REMOVED lines=65> */
[----:B------:R2:W3:Y:S01]  /*36f0*/  MUFU.EX2 R35, R90 ;  /* 0x0000005a00237308 */ /* 0x0004e20000000800 */
[C---:B0-----:R-:W-:Y:S01]  /*3700*/  FADD.FTZ R39, R33.reuse, R4 ;  /* 0x0000000421277221 */ /* 0x041fe20000010000 */
[----:B------:R-:W-:-:S06]  /*3710*/  F2FP.F16.F32.PACK_AB R144, R33, R58 ;  /* 0x0000003a2190723e */ /* 0x000fcc00000000ff */
[----:B------:R-:W0:Y:S01]  /*3720*/  MUFU.EX2 R92, R92 ;  /* 0x0000005c005c7308 */ /* 0x000e220000000800 */
[----:B-1----:R-:W-:Y:S01]  /*3730*/  FADD.FTZ R4, R78, R39 ;  /* 0x000000274e047221 */ /* 0x002fe20000010000 */
[----:B--2---:R-:W-:-:S06]  /*3740*/  MOV R90, R119 ;  /* 0x00000077005a7202 */ /* 0x004fcc0000000f00 */
[----:B------:R1:W2:Y:S01]  /*3750*/  MUFU.EX2 R37, R94 ;  /* 0x0000005e00257308 */ /* 0x0002a20000000800 */
[C---:B---3--:R-:W-:Y:S01]  /*3760*/  FADD.FTZ R5, R35.reuse, R4 ;  /* 0x0000000423057221 */ /* 0x048fe20000010000 */
[----:B------:R-:W-:-:S06]  /*3770*/  F2FP.F16.F32.PACK_AB R146, R35, R78 ;  /* 0x0000004e2392723e */ /* 0x000fcc00000000ff */
[----:B------:R-:W3:Y:S01]  /*3780*/  MUFU.EX2 R151, R151 ;  /* 0x0000009700977308 */ /* 0x000ee20000000800 */
[----:B0-----:R-:W-:Y:S01]  /*3790*/  FADD.FTZ R4, R92, R5 ;  /* 0x000000055c047221 */ /* 0x001fe20000010000 */
[----:B-1----:R-:W-:-:S06]  /*37a0*/  MOV R94, R119 ;  /* 0x00000077005e7202 */ /* 0x002fcc0000000f00 */
[----:B------:R-:W0:Y:S01]  /*37b0*/  MUFU.EX2 R96, R96 ;  /* 0x0000006000607308 */ /* 0x000e220000000800 */
[C---:B--2---:R-:W-:Y:S01]  /*37c0*/  FADD.FTZ R5, R37.reuse, R4 ;  /* 0x0000000425057221 */ /* 0x044fe20000010000 */
[----:B------:R-:W-:Y:S01]  /*37d0*/  F2FP.F16.F32.PACK_AB R148, R37, R92 ;  /* 0x0000005c2594723e */ /* 0x000fe200000000ff */
[----:B------:R-:W-:-:S05]  /*37e0*/  IMAD.MOV.U32 R92, RZ, RZ, R119 ;  /* 0x000000ffff5c7224 */ /* 0x000fca00078e0077 */
[----:B------:R-:W1:Y:S01]  /*37f0*/  MUFU.EX2 R104, R104 ;  /* 0x0000006800687308 */ /* 0x000e620000000800 */
[----:B---3--:R-:W-:-:S07]  /*3800*/  FADD.FTZ R7, R151, R6 ;  /* 0x0000000697077221 */ /* 0x008fce0000010000 */
[----:B------:R2:W3:Y:S01]  /*3810*/  MUFU.EX2 R9, R98 ;  /* 0x0000006200097308 */ /* 0x0004e20000000800 */
[----:B0-----:R-:W-:Y:S01]  /*3820*/  FADD.FTZ R4, R96, R5 ;  /* 0x0000000560047221 */ /* 0x001fe20000010000 */
[C---:B-1----:R-:W-:Y:S01]  /*3830*/  FADD.FTZ R7, R104.reuse, R7 ;  /* 0x0000000768077221 */ /* 0x042fe20000010000 */
[----:B------:R-:W-:Y:S01]  /*3840*/  F2FP.F16.F32.PACK_AB R151, R104, R151 ;  /* 0x000000976897723e */ /* 0x000fe200000000ff */
[--C-:B------:R-:W-:Y:S01]  /*3850*/  IMAD.MOV.U32 R104, RZ, RZ, R119.reuse ;  /* 0x000000ffff687224 */ /* 0x100fe200078e0077 */
[----:B--2---:R-:W-:Y:S02]  /*3860*/  MOV R98, R119 ;  /* 0x0000007700627202 */ /* 0x004fe40000000f00 */
[C---:B---3--:R-:W-:Y:S01]  /*3870*/  F2FP.F16.F32.PACK_AB R150, R9.reuse, R96 ;  /* 0x000000600996723e */ /* 0x048fe200000000ff */
[----:B------:R-:W-:Y:S01]  /*3880*/  FADD.FTZ R5, R9, R4 ;  /* 0x0000000409057221 */ /* 0x000fe20000010000 */
[----:B------:R-:W-:Y:S01]  /*3890*/  IMAD.MOV.U32 R96, RZ, RZ, R119 ;  /* 0x000000ffff607224 */ /* 0x000fe200078e0077 */
[----:B------:R-:W-:Y:S06]  /*38a0*/  @!P1 BRA `(.L_x_12822) ;  /* 0x0000002400a09947 */ /* 0x000fec0003800000 */
[----:B------:R-:W-:Y:S01]  /*38b0*/  IMAD.MOV.U32 R6, RZ, RZ, R24 ;  /* 0x000000ffff067224 */ /* 0x000fe200078e0018 */
[----:B------:R-:W-:Y:S02]  /*38c0*/  MOV R4, R32 ;  /* 0x0000002000047202 */ /* 0x000fe40000000f00 */
        /* <DEDUP_REMOVED lines=16> */
[----:B------:R-:W-:Y:S01]  /*39d0*/  UMOV UR6, URZ ;  /* 0x0000003f00067c82 */ /* 0x000fe20008000000 */
[----:B------:R-:W-:Y:S01]  /*39e0*/  UMOV UR5, URZ ;  /* 0x0000003f00057c82 */ /* 0x000fe20008000000 */
[----:B------:R-:W-:-:S05]  /*39f0*/  ULDC UR23, c[0x0][0x9d8] ;  /* 0x0002760000177ab9 */ /* 0x000fca0000000800 */
.L_x_12833:
[----:B------:R-:W-:Y:S01]  /*3a00*/  ISETP.NE.AND P2, PT, RZ, UR44, PT ;  /* 0x0000002cff007c0c */ /* 0x000fe2000bf45270 */
[----:B------:R-:W-:-:S04]  /*3a10*/  UISETP.NE.AND UP0, UPT, UR5, 0x1, UPT ;  /* 0x000000010500788c */ /* 0x000fc8000bf05270 */
[----:B------:R-:W-:-:S04]  /*3a20*/  USEL UR4, URZ, 0x1, UP0 ;  /* 0x000000013f047887 */ /* 0x000fc80008000000 */
[----:B------:R-:W-:-:S04]  /*3a30*/  ULOP3.LUT UR4, UR6, UR4, URZ, 0x3c, !UPT ;  /* 0x0000000406047292 */ /* 0x000fc8000f8e3c3f */
[----:B------:R-:W-:Y:S08]  /*3a40*/  @P2 BRA `(.L_x_12823) ;  /* 0x0000000000382947 */ /* 0x000ff00003800000 */
[----:B------:R-:W-:Y:S05]  /*3a50*/  @!P0 BRA `(.L_x_12824) ;  /* 0x0000000000048947 */ /* 0x000fea0003800000 */
[----:B------:R-:W-:Y:S01]  /*3a60*/  BPT.TRAP 0x1 ;  /* 0x000000040000795c */ /* 0x000fe20000300000 */
.L_x_12824:
        /* <DEDUP_REMOVED lines=9> */
.L_x_12825:
[----:B-1----:R-:W-:Y:S05]  /*3b00*/  @P1 BRA `(.L_x_12823) ;  /* 0x0000000000081947 */ /* 0x002fea0003800000 */
[----:B------:R-:W1:Y:S02]  /*3b10*/  SYNCS.PHASECHK.TRANS64.TRYWAIT P1, [UR10+0x16830], R0 ;  /* 0x01683000ff0075a7 */ /* 0x000e64000802014a */
[----:B-1----:R-:W-:Y:S05]  /*3b20*/  @!P1 BRA `(.L_x_12826) ;  /* 0x0000007800d49947 */ /* 0x002fea0003800000 */
.L_x_12823:
        /* <DEDUP_REMOVED lines=12> */
[----:B0-----:R-:W-:Y:S02]  /*3bf0*/  IMAD.U32 R0, RZ, RZ, UR22 ;  /* 0x00000016ff007e24 */ /* 0x001fe4000f8e00ff */
[----:B------:R-:W-:Y:S02]  /*3c00*/  UIADD3 UR10, UR26, 0x2, URZ ;  /* 0x000000021a0a7890 */ /* 0x000fe4000fffe03f */
[----:B------:R-:W-:-:S02]  /*3c10*/  UIADD3 UR14, UR26, 0x4, URZ ;  /* 0x000000041a0e7890 */ /* 0x000fc4000fffe03f */
[----:B------:R-:W-:Y:S01]  /*3c20*/  UIADD3 UR18, UR26, 0x6, URZ ;  /* 0x000000061a127890 */ /* 0x000fe2000fffe03f */
        /* <DEDUP_REMOVED lines=15> */
.L_x_12828:
[----:B------:R-:W-:Y:S01]  /*3d20*/  ULEA UR10, UR5, UR40, 0x3 ;  /* 0x00000028050a7291 */ /* 0x000fe2000f8e183f */
[----:B------:R-:W-:-:S04]  /*3d30*/  MOV R8, UR6 ;  /* 0x0000000600087c02 */ /* 0x000fc80008000f00 */
[----:B------:R-:W-:-:S04]  /*3d40*/  SHF.L.U32 R8, R8, 0x1f, RZ ;  /* 0x0000001f08087819 */ /* 0x000fc800000006ff */
[----:B------:R0:W1:Y:S01]  /*3d50*/  SYNCS.PHASECHK.TRANS64.TRYWAIT P1, [UR10+0x16850], R8 ;  /* 0x01685008ff0075a7 */ /* 0x000062000802014a */
[----:B------:R-:W-:Y:S05]  /*3d60*/  @!P0 BRA `(.L_x_12829) ;  /* 0x0000000000048947 */ /* 0x000fea0003800000 */
[----:B------:R-:W-:Y:S01]  /*3d70*/  BPT.TRAP 0x1 ;  /* 0x000000040000795c */ /* 0x000fe20000300000 */
.L_x_12829:
[----:B-1----:R-:W-:Y:S05]  /*3d80*/  @P1 BRA `(.L_x_12827) ;  /* 0x0000000000081947 */ /* 0x002fea0003800000 */
[----:B------:R-:W1:Y:S02]  /*3d90*/  SYNCS.PHASECHK.TRANS64.TRYWAIT P1, [UR10+0x16850], R8 ;  /* 0x01685008ff0075a7 */ /* 0x000e64000802014a */
[----:B-1----:R-:W-:Y:S05]  /*3da0*/  @!P1 BRA `(.L_x_12830) ;  /* 0x00000078004c9947 */ /* 0x002fea0003800000 */
.L_x_12827:
[----:B------:R-:W-:Y:S01]  /*3db0*/  UIADD3 UR6, UR40, 0x400, URZ ;  /* 0x0000040028067890 */ /* 0x000fe2000fffe03f */
[----:B------:R-:W-:Y:S01]  /*3dc0*/  WARPGROUP.ARRIVE ;  /* 0x00000000000079c5 */ /* 0x000fe20000000000 */
[----:B------:R-:W-:Y:S01]  /*3dd0*/  UMOV UR11, 0x40000040 ;  /* 0x40000040000b7882 */ /* 0x000fe20000000000 */
[----:B01----:R-:W-:Y:S01]  /*3de0*/  VIADD R8, R16, 0x9 ;  /* 0x0000000910087836 */ /* 0x003fe20000000000 */
[----:B------:R-:W-:Y:S01]  /*3df0*/  USHF.R.U32.HI UR6, URZ, 0x4, UR6 ;  /* 0x000000043f067899 */ /* 0x000fe20008011606 */
[----:B------:R-:W-:-:S03]  /*3e00*/  ISETP.GE.U32.AND P1, PT, R22, 0x180, PT ;  /* 0x000001801600780c */ /* 0x000fc60003f26070 */
[----:B------:R-:W-:Y:S01]  /*3e10*/  ULOP3.LUT UR6, UR6, 0x3fff, URZ, 0xc0, !UPT ;  /* 0x00003fff06067892 */ /* 0x000fe2000f8ec03f */
[----:B------:R-:W-:-:S03]  /*3e20*/  SEL R8, R8, 0x9, !P1 ;  /* 0x0000000908087807 */ /* 0x000fc60004800000 */
[----:B------:R-:W-:-:S07]  /*3e30*/  ULEA UR6, UR5, UR6, 0xa ;  /* 0x0000000605067291 */ /* 0x000fce000f8e503f */
[----:B------:R-:W-:Y:S02]  /*3e40*/  UMOV UR10, UR6 ;  /* 0x00000006000a7c82 */ /* 0x000fe40008000000 */
[----:B------:R-:W-:Y:S01]  /*3e50*/  HGMMA.64x64x16.F32 R88, R120, gdesc[UR8].tnspB, R88, gsb0 ;  /* 0x40e0000878587df0 */ /* 0x000fe20008000858 */
[----:B------:R-:W-:Y:S01]  /*3e60*/  UIADD3 UR10, UR6, 0x80, URZ ;  /* 0x00000080060a7890 */ /* 0x000fe2000fffe03f */
[----:B------:R-:W-:Y:S01]  /*3e70*/  UMOV UR11, 0x40000040 ;  /* 0x40000040000b7882 */ /* 0x000fe20000000000 */
[----:B------:R-:W-:Y:S02]  /*3e80*/  WARPGROUP.DEPBAR.LE gsb0, 0x0 ;  /* 0x00008000000079c5 */ /* 0x000fe40000010000 */
[----:B------:R-:W-:-:S06]  /*3e90*/  WARPGROUP.ARRIVE ;  /* 0x00000000000079c5 */ /* 0x000fcc0000000000 */
        /* <DEDUP_REMOVED lines=23> */
[----:B------:R-:W-:Y:S01]  /*4010*/  UIADD3 UR6, UR6, 0x380, URZ ;  /* 0x0000038006067890 */ /* 0x000fe2000fffe03f */
[----:B------:R-:W-:Y:S02]  /*4020*/  WARPGROUP.DEPBAR.LE gsb0, 0x0 ;  /* 0x00008000000079c5 */ /* 0x000fe40000010000 */
[----:B------:R-:W-:-:S06]  /*4030*/  WARPGROUP.ARRIVE ;  /* 0x00000000000079c5 */ /* 0x000fcc0000000000 */
[----:B------:R-:W-:Y:S01]  /*4040*/  HGMMA.64x64x16.F32 R88, R144, gdesc[UR8].tnspB, R88, gsb0 ;  /* 0x40e0000890587df0 */ /* 0x000fe20008000858 */
[----:B------:R-:W-:Y:S01]  /*4050*/  UMOV UR10, UR6 ;  /* 0x00000006000a7c82 */ /* 0x000fe20008000000 */
[----:B------:R-:W-:Y:S01]  /*4060*/  UMOV UR11, 0x40000040 ;  /* 0x40000040000b7882 */ /* 0x000fe20000000000 */
[----:B------:R-:W-:Y:S02]  /*4070*/  WARPGROUP.DEPBAR.LE gsb0, 0x0 ;  /* 0x00008000000079c5 */ /* 0x000fe40000010000 */
[----:B------:R-:W-:-:S06]  /*4080*/  WARPGROUP.ARRIVE ;  /* 0x00000000000079c5 */ /* 0x000fcc0000000000 */
[----:B------:R-:W-:Y:S03]  /*4090*/  HGMMA.64x64x16.F32 R88, R148, gdesc[UR8].tnspB, R88, gsb0 ;  /* 0x40e0000894587df0 */ /* 0x000fe60008000858 */
[----:B------:R-:W-:Y:S02]  /*40a0*/  WARPGROUP.DEPBAR.LE gsb0, 0x0 ;  /* 0x00008000000079c5 */ /* 0x000fe40000010000 */
[----:B------:R0:W-:Y:S06]  /*40b0*/  BAR.ARV R8, 0x100 ;  /* 0x000400080000751d */ /* 0x0001ec0000002000 */
[----:B------:R-:W-:Y:S05]  /*40c0*/  @!P0 BRA `(.L_x_12831) ;  /* 0x0000000000048947 */ /* 0x000fea0003800000 */
[----:B------:R-:W-:Y:S01]  /*40d0*/  BPT.TRAP 0x1 ;  /* 0x000000040000795c */ /* 0x000fe20000300000 */
.L_x_12831:
[----:B------:R-:W-:Y:S01]  /*40e0*/  FMUL.FTZ R9, R24, UR23 ;  /* 0x0000001718097c20 */ /* 0x000fe20008410000 */
[----:B0-----:R-:W-:Y:S01]  /*40f0*/  FMUL.FTZ R8, R25, UR23 ;  /* 0x0000001719087c20 */ /* 0x001fe20008410000 */
        /* <DEDUP_REMOVED lines=204> */
[C---:B-1----:R-:W-:Y:S01]  /*4dc0*/  FMUL.FTZ R55, R32.reuse, R21 ;  /* 0x0000001520377220 */ /* 0x042fe20000410000 */
[----:B------:R-:W-:-:S03]  /*4dd0*/  FADD.FTZ R4, -R32, R4 ;  /* 0x0000000420047221 */ /* 0x000fc60000010100 */
[-CC-:B------:R-:W-:Y:S01]  /*4de0*/  FFMA.FTZ R29, R25, R21.reuse, -R55.reuse ;  /* 0x00000015191d7223 */ /* 0x180fe20000010837 */
[-C--:B------:R-:W-:Y:S01]  /*4df0*/  FMUL.FTZ R37, R4, R21.reuse ;  /* 0x0000001504257220 */ /* 0x080fe20000410000 */
[-CC-:B------:R-:W-:Y:S01]  /*4e00*/  FFMA.FTZ R25, R53, R21.reuse, -R55.reuse ;  /* 0x0000001535197223 */ /* 0x180fe20000010837 */
        /* <DEDUP_REMOVED lines=18> */
[-CC-:B------:R-:W-:Y:S01]  /*4f30*/  FFMA.FTZ R127, R17, R21.reuse, -R53.reuse ;  /* 0x00000015117f7223 */ /* 0x180fe20000010835 */
[-CC-:B------:R-:W-:Y:S01]  /*4f40*/  FFMA.FTZ R133, R30, R21.reuse, -R53.reuse ;  /* 0x000000151e857223 */ /* 0x180fe20000010835 */
[-C--:B------:R-:W-:Y:S01]  /*4f50*/  FFMA.FTZ R30, R38, R21.reuse, -R53 ;  /* 0x00000015261e7223 */ /* 0x080fe20000010835 */
[-C--:B------:R-:W-:Y:S01]  /*4f60*/  FFMA.FTZ R45, R130, R21.reuse, -R55 ;  /* 0x00000015822d7223 */ /* 0x080fe20000010837 */
[-CC-:B------:R-:W-:Y:S01]  /*4f70*/  FFMA.FTZ R18, R18, R21.reuse, -R53.reuse ;  /* 0x0000001512127223 */ /* 0x180fe20000010835 */
[----:B------:R-:W-:Y:S01]  /*4f80*/  MUFU.EX2 R4, R4 ;  /* 0x0000000400047308 */ /* 0x000fe20000000800 */
[-C--:B------:R-:W-:Y:S01]  /*4f90*/  FFMA.FTZ R137, R40, R21.reuse, -R53 ;  /* 0x0000001528897223 */ /* 0x080fe20000010835 */
[-C--:B------:R-:W-:Y:S01]  /*4fa0*/  FFMA.FTZ R128, R132, R21.reuse, -R55 ;  /* 0x0000001584807223 */ /* 0x080fe20000010837 */
[-C--:B------:R-:W-:Y:S01]  /*4fb0*/  FFMA.FTZ R129, R19, R21.reuse, -R53 ;  /* 0x0000001513817223 */ /* 0x080fe20000010835 */
[-C--:B------:R-:W-:Y:S01]  /*4fc0*/  FFMA.FTZ R43, R134, R21.reuse, -R55 ;  /* 0x00000015862b7223 */ /* 0x080fe20000010837 */
[-C--:B------:R-:W-:Y:S01]  /*4fd0*/  FFMA.FTZ R20, R20, R21.reuse, -R53 ;  /* 0x0000001514147223 */ /* 0x080fe20000010835 */
[-C--:B------:R-:W-:Y:S01]  /*4fe0*/  FFMA.FTZ R130, R136, R21.reuse, -R55 ;  /* 0x0000001588827223 */ /* 0x080fe20000010837 */
[----:B------:R-:W-:Y:S01]  /*4ff0*/  FFMA.FTZ R131, R26, R21, -R53 ;  /* 0x000000151a837223 */ /* 0x000fe20000010835 */
[----:B------:R-:W1:Y:S01]  /*5000*/  MUFU.EX2 R121, R121 ;  /* 0x0000007900797308 */ /* 0x000e620000000800 */
[----:B0-----:R-:W-:Y:S01]  /*5010*/  FFMA.FTZ R5, R6, R5, R9 ;  /* 0x0000000506057223 */ /* 0x001fe20000010009 */
[-C--:B------:R-:W-:Y:S01]  /*5020*/  FFMA.FTZ R41, R138, R21.reuse, -R55 ;  /* 0x000000158a297223 */ /* 0x080fe20000010837 */
[-CC-:B------:R-:W-:Y:S01]  /*5030*/  FFMA.FTZ R26, R28, R21.reuse, -R53.reuse ;  /* 0x000000151c1a7223 */ /* 0x180fe20000010835 */
[-CC-:B------:R-:W-:Y:S01]  /*5040*/  FFMA.FTZ R28, R34, R21.reuse, -R53.reuse ;  /* 0x00000015221c7223 */ /* 0x180fe20000010835 */
[-C--:B------:R-:W-:Y:S01]  /*5050*/  FFMA.FTZ R34, R42, R21.reuse, -R53 ;  /* 0x000000152a227223 */ /* 0x080fe20000010835 */
[-CC-:B------:R-:W-:Y:S01]  /*5060*/  FFMA.FTZ R132, R140, R21.reuse, -R55.reuse ;  /* 0x000000158c847223 */ /* 0x180fe20000010837 */
[-CC-:B------:R-:W-:Y:S01]  /*5070*/  FFMA.FTZ R39, R142, R21.reuse, -R55.reuse ;  /* 0x000000158e277223 */ /* 0x180fe20000010837 */
[----:B------:R-:W0:Y:S01]  /*5080*/  MUFU.EX2 R74, R74 ;  /* 0x0000004a004a7308 */ /* 0x000e220000000800 */
[-C--:B------:R-:W-:Y:S01]  /*5090*/  FFMA.FTZ R134, R52, R21.reuse, -R55 ;  /* 0x0000001534867223 */ /* 0x080fe20000010837 */
[-C--:B------:R-:W-:Y:S01]  /*50a0*/  FFMA.FTZ R135, R36, R21.reuse, -R53 ;  /* 0x0000001524877223 */ /* 0x080fe20000010835 */
[-C--:B------:R-:W-:Y:S01]  /*50b0*/  FFMA.FTZ R37, R144, R21.reuse, -R55 ;  /* 0x0000001590257223 */ /* 0x080fe20000010837 */
[-C--:B------:R-:W-:Y:S01]  /*50c0*/  FFMA.FTZ R139, R44, R21.reuse, -R53 ;  /* 0x000000152c8b7223 */ /* 0x080fe20000010835 */
[-CC-:B------:R-:W-:Y:S01]  /*50d0*/  FFMA.FTZ R136, R146, R21.reuse, -R55.reuse ;  /* 0x0000001592887223 */ /* 0x180fe20000010837 */
[-CC-:B------:R-:W-:Y:S01]  /*50e0*/  FFMA.FTZ R35, R148, R21.reuse, -R55.reuse ;  /* 0x0000001594237223 */ /* 0x180fe20000010837 */
[----:B------:R-:W-:Y:S01]  /*50f0*/  FFMA.FTZ R138, R150, R21, -R55 ;  /* 0x00000015968a7223 */ /* 0x000fe20000010837 */
[----:B------:R-:W2:Y:S01]  /*5100*/  MUFU.EX2 R10, R10 ;  /* 0x0000000a000a7308 */ /* 0x000ea20000000800 */
        /* <DEDUP_REMOVED lines=8> */
[----:B0-----:R-:W-:Y:S01]  /*5190*/  FADD.FTZ R5, R74, R5 ;  /* 0x000000054a057221 */ /* 0x001fe20000010000 */
[-C--:B------:R-:W-:Y:S01]  /*51a0*/  FFMA.FTZ R143, R54, R21.reuse, -R53 ;  /* 0x00000015368f7223 */ /* 0x080fe20000010835 */
[-C--:B------:R-:W-:Y:S01]  /*51b0*/  FFMA.FTZ R144, R27, R21.reuse, -R55 ;  /* 0x000000151b907223 */ /* 0x080fe20000010837 */
[-C--:B------:R-:W-:Y:S01]  /*51c0*/  FFMA.FTZ R145, R58, R21.reuse, -R53 ;  /* 0x000000153a917223 */ /* 0x080fe20000010835 */
[-CC-:B------:R-:W-:Y:S01]  /*51d0*/  FFMA.FTZ R27, R51, R21.reuse, -R55.reuse ;  /* 0x00000015331b7223 */ /* 0x180fe20000010837 */
[-C--:B------:R-:W-:Y:S01]  /*51e0*/  FFMA.FTZ R146, R76, R21.reuse, -R55 ;  /* 0x000000154c927223 */ /* 0x080fe20000010837 */
[-C--:B------:R-:W-:Y:S01]  /*51f0*/  FFMA.FTZ R147, R62, R21.reuse, -R53 ;  /* 0x000000153e937223 */ /* 0x080fe20000010835 */
[----:B------:R-:W0:Y:S01]  /*5200*/  MUFU.EX2 R123, R123 ;  /* 0x0000007b007b7308 */ /* 0x000e220000000800 */
[----:B--2---:R-:W-:Y:S01]  /*5210*/  FADD.FTZ R38, R10, R7 ;  /* 0x000000070a267221 */ /* 0x004fe20000010000 */
[-C--:B------:R-:W-:Y:S01]  /*5220*/  FFMA.FTZ R148, R78, R21.reuse, -R55 ;  /* 0x000000154e947223 */ /* 0x080fe20000010837 */
[-C--:B------:R-:W-:Y:S01]  /*5230*/  FFMA.FTZ R149, R66, R21.reuse, -R53 ;  /* 0x0000001542957223 */ /* 0x080fe20000010835 */
[-CC-:B------:R-:W-:Y:S01]  /*5240*/  FFMA.FTZ R23, R80, R21.reuse, -R55.reuse ;  /* 0x0000001550177223 */ /* 0x180fe20000010837 */
[-C--:B------:R-:W-:Y:S01]  /*5250*/  FFMA.FTZ R150, R82, R21.reuse, -R55 ;  /* 0x0000001552967223 */ /* 0x080fe20000010837 */
[-C--:B------:R-:W-:Y:S01]  /*5260*/  FFMA.FTZ R70, R70, R21.reuse, -R53 ;  /* 0x0000001546467223 */ /* 0x080fe20000010835 */
[----:B------:R-:W-:Y:S01]  /*5270*/  FFMA.FTZ R51, R84, R21, -R55 ;  /* 0x0000001554337223 */ /* 0x000fe20000010837 */
        /* <DEDUP_REMOVED lines=12> */
[----:B------:R-:W-:-:S06]  /*5340*/  FFMA.FTZ R38, R50, R21, -R53 ;  /* 0x0000001532267223 */ /* 0x000fcc0000010835 */
        /* <DEDUP_REMOVED lines=16> */
[----:B------:R-:W-:-:S06]  /*5450*/  FFMA.FTZ R40, R56, R21, -R53 ;  /* 0x0000001538287223 */ /* 0x000fcc0000010835 */
        /* <DEDUP_REMOVED lines=16> */
[----:B------:R-:W-:-:S06]  /*5560*/  FFMA.FTZ R42, R60, R21, -R53 ;  /* 0x000000153c2a7223 */ /* 0x000fcc0000010835 */
        /* <DEDUP_REMOVED lines=33> */
[-CC-:B------:R-:W-:Y:S01]  /*5780*/  FFMA.FTZ R46, R68, R21.reuse, -R53.reuse ;  /* 0x00000015442e7223 */ /* 0x180fe20000010835 */
        /* <DEDUP_REMOVED lines=45> */
.L_x_12832:
[----:B------:R-:W-:Y:S01]  /*5a60*/  ULEA UR5, UR5, UR40, 0x3 ;  /* 0x0000002805057291 */ /* 0x000fe2000f8e183f */
[-C--:B------:R-:W-:Y:S01]  /*5a70*/  FMUL.FTZ R88, R88, R6.reuse ;  /* 0x0000000658587220 */ /* 0x080fe20000410000 */
[----:B------:R-:W-:Y:S01]  /*5a80*/  UISETP.GT.AND UP0, UPT, UR21, UR37, UPT ;  /* 0x000000251500728c */ /* 0x000fe2000bf04270 */
[-C--:B------:R-:W-:Y:S01]  /*5a90*/  FMUL.FTZ R89, R89, R6.reuse ;  /* 0x0000000659597220 */ /* 0x080fe20000410000 */
[----:B------:R-:W-:Y:S01]  /*5aa0*/  UIADD3 UR5, UR5, 0x16860, URZ ;  /* 0x0001686005057890 */ /* 0x000fe2000fffe03f */
[-C--:B------:R-:W-:Y:S01]  /*5ab0*/  FMUL.FTZ R92, R92, R6.reuse ;  /* 0x000000065c5c7220 */ /* 0x080fe20000410000 */
[----:B------:R-:W-:Y:S01]  /*5ac0*/  UIADD3 UR10, UR21, -0x1, URZ ;  /* 0xffffffff150a7890 */ /* 0x000fe2000fffe03f */
[-C--:B------:R-:W-:Y:S01]  /*5ad0*/  FMUL.FTZ R93, R93, R6.reuse ;  /* 0x000000065d5d7220 */ /* 0x080fe20000410000 */
[----:B------:R-:W-:Y:S01]  /*5ae0*/  PLOP3.LUT P1, PT, PT, PT, UP0, 0x80, 0x0 ;  /* 0x000000000000781c */ /* 0x000fe20003f2f008 */
[----:B------:R-:W-:Y:S01]  /*5af0*/  UPRMT UR5, UR7, 0x654, UR5 ;  /* 0x0000065407057896 */ /* 0x000fe20008000005 */
[-C--:B------:R-:W-:Y:S01]  /*5b00*/  FMUL.FTZ R96, R96, R6.reuse ;  /* 0x0000000660607220 */ /* 0x080fe20000410000 */
[----:B------:R-:W-:Y:S01]  /*5b10*/  UMOV UR6, UR4 ;  /* 0x0000000400067c82 */ /* 0x000fe20008000000 */
[-C--:B------:R-:W-:Y:S01]  /*5b20*/  FMUL.FTZ R97, R97, R6.reuse ;  /* 0x0000000661617220 */ /* 0x080fe20000410000 */
[----:B------:R-:W-:Y:S01]  /*5b30*/  UMOV UR21, UR10 ;  /* 0x0000000a00157c82 */ /* 0x000fe20008000000 */
        /* <DEDUP_REMOVED lines=63> */
.L_x_12822:
[----:B------:R-:W-:Y:S06]  /*5f30*/  BAR.ARV 0x8, 0x200 ;  /* 0x0208000000007b1d */ /* 0x000fec0000002000 */
[----:B------:R-:W-:Y:S05]  /*5f40*/  @!P0 BRA `(.L_x_12834) ;  /* 0x0000000000048947 */ /* 0x000fea0003800000 */
[----:B------:R-:W-:Y:S01]  /*5f50*/  BPT.TRAP 0x1 ;  /* 0x000000040000795c */ /* 0x000fe20000300000 */
.L_x_12834:
[----:B------:R-:W-:Y:S02]  /*5f60*/  R2UR UR5, R0 ;  /* 0x00000000000572ca */ /* 0x000fe400000e0000 */
[----:B------:R-:W-:-:S04]  /*5f70*/  MOV R2, UR4 ;  /* 0x0000000400027c02 */ /* 0x000fc80008000f00 */
[----:B------:R-:W-:-:S07]  /*5f80*/  SHF.L.U32 R2, R2, 0x1f, RZ ;  /* 0x0000001f02027819 */ /* 0x000fce00000006ff */
[----:B------:R-:W-:-:S09]  /*5f90*/  ULEA UR5, UR5, UR40, 0x3 ;  /* 0x0000002805057291 */ /* 0x000fd2000f8e183f */
[----:B------:R0:W1:Y:S01]  /*5fa0*/  SYNCS.PHASECHK.TRANS64.TRYWAIT P1, [UR5+0x16850], R2 ;  /* 0x01685002ff0075a7 */ /* 0x0000620008020145 */
[----:B------:R-:W-:Y:S05]  /*5fb0*/  @!P0 BRA `(.L_x_12835) ;  /* 0x0000000000048947 */ /* 0x000fea0003800000 */
[----:B------:R-:W-:Y:S01]  /*5fc0*/  BPT.TRAP 0x1 ;  /* 0x000000040000795c */ /* 0x000fe20000300000 */
.L_x_12835:
[----:B-1----:R-:W-:Y:S05]  /*5fd0*/  @P1 BRA `(.L_x_12836) ;  /* 0x0000000000081947 */ /* 0x002fea0003800000 */
[----:B------:R-:W1:Y:S02]  /*5fe0*/  SYNCS.PHASECHK.TRANS64.TRYWAIT P1, [UR5+0x16850], R2 ;  /* 0x01685002ff0075a7 */ /* 0x000e640008020145 */
[----:B-1----:R-:W-:Y:S05]  /*5ff0*/  @!P1 BRA `(.L_x_12837) ;  /* 0x0000005400d09947 */ /* 0x002fea0003800000 */
.L_x_12836:
[----:B------:R-:W-:Y:S01]  /*6000*/  R2UR UR6, R0 ;  /* 0x00000000000672ca */ /* 0x000fe200000e0000 */
[----:B------:R-:W-:Y:S01]  /*6010*/  UIADD3 UR40, UR40, 0x400, URZ ;  /* 0x0000040028287890 */ /* 0x000fe2000fffe03f */
[----:B------:R-:W-:Y:S01]  /*6020*/  WARPGROUP.ARRIVE ;  /* 0x00000000000079c5 */ /* 0x000fe20000000000 */
[----:B------:R-:W-:Y:S01]  /*6030*/  UMOV UR11, 0x40000040 ;  /* 0x40000040000b7882 */ /* 0x000fe20000000000 */
[----:B------:R-:W2:Y:S01]  /*6040*/  SHFL.BFLY PT, R0, R5, 0x2, 0x1f ;  /* 0x0c401f0005007f89 */ /* 0x000ea200000e0000 */
[----:B------:R-:W-:Y:S01]  /*6050*/  USHF.R.U32.HI UR40, URZ, 0x4, UR40 ;  /* 0x000000043f287899 */ /* 0x000fe20008011628 */
[----:B------:R-:W-:Y:S02]  /*6060*/  IMAD.MOV.U32 R29, RZ, RZ, RZ ;  /* 0x000000ffff1d7224 */ /* 0x000fe400078e00ff */
[----:B01----:R-:W0:Y:S01]  /*6070*/  SHFL.BFLY PT, R2, R7, 0x2, 0x1f ;  /* 0x0c401f0007027f89 */ /* 0x003e2200000e0000 */
[----:B------:R-:W-:Y:S01]  /*6080*/  ULOP3.LUT UR4, UR40, 0x3fff, URZ, 0xc0, !UPT ;  /* 0x00003fff28047892 */ /* 0x000fe2000f8ec03f */
[----:B------:R-:W-:-:S02]  /*6090*/  IMAD.MOV.U32 R16, RZ, RZ, RZ ;  /* 0x000000ffff107224 */ /* 0x000fc400078e00ff */
[----:B------:R-:W-:Y:S01]  /*60a0*/  IMAD.MOV.U32 R23, RZ, RZ, -0x800000 ;  /* 0xff800000ff177424 */ /* 0x000fe200078e00ff */
[----:B------:R-:W-:-:S04]  /*60b0*/  ULEA UR4, UR6, UR4, 0xa ;  /* 0x0000000406047291 */ /* 0x000fc8000f8e503f */
[----:B------:R-:W-:-:S03]  /*60c0*/  UIADD3 UR6, UR4, 0x80, URZ ;  /* 0x0000008004067890 */ /* 0x000fc6000fffe03f */
[----:B------:R-:W-:Y:S02]  /*60d0*/  UMOV UR10, UR4 ;  /* 0x00000004000a7c82 */ /* 0x000fe40008000000 */
[----:B------:R-:W-:Y:S01]  /*60e0*/  HGMMA.64x64x16.F32 R88, R120, gdesc[UR8].tnspB, R88, gsb0 ;  /* 0x40e0000878587df0 */ /* 0x000fe20008000858 */
[----:B------:R-:W-:Y:S01]  /*60f0*/  UMOV UR11, 0x40000040 ;  /* 0x40000040000b7882 */ /* 0x000fe20000000000 */
[----:B------:R-:W-:Y:S01]  /*6100*/  UMOV UR10, UR6 ;  /* 0x00000006000a7c82 */ /* 0x000fe20008000000 */
[----:B------:R-:W-:Y:S01]  /*6110*/  UIADD3 UR6, UR4, 0x100, URZ ;  /* 0x0000010004067890 */ /* 0x000fe2000fffe03f */
[----:B--2---:R-:W-:Y:S01]  /*6120*/  FADD.FTZ R0, R0, R5 ;  /* 0x0000000500007221 */ /* 0x004fe20000010000 */
[----:B0-----:R-:W-:-:S04]  /*6130*/  FADD.FTZ R2, R2, R7 ;  /* 0x0000000702027221 */ /* 0x001fc80000010000 */
        /* <DEDUP_REMOVED lines=15> */
[----:B------:R-:W-:Y:S02]  /*6230*/  WARPGROUP.DEPBAR.LE gsb0, 0x0 ;  /* 0x00008000000079c5 */ /* 0x000fe40000010000 */
[----:B------:R-:W-:Y:S01]  /*6240*/  WARPGROUP.ARRIVE ;  /* 0x00000000000079c5 */ /* 0x000fe20000000000 */
[----:B-1----:R-:W-:-:S04]  /*6250*/  @P2 FMUL.FTZ R5, R5, 0.69314718246459960938 ;  /* 0x3f31721805052820 */ /* 0x002fc80000410000 */
[----:B------:R-:W-:Y:S01]  /*6260*/  @P2 FFMA.FTZ R0, R2, R24, R5 ;  /* 0x0000001802002223 */ /* 0x000fe20000010005 */
[----:B------:R-:W-:Y:S01]  /*6270*/  HGMMA.64x64x16.F32 R88, R124, gdesc[UR8].tnspB, R88, gsb0 ;  /* 0x40e000087c587df0 */ /* 0x000fe20008000858 */
[----:B------:R-:W-:Y:S01]  /*6280*/  UMOV UR10, UR6 ;  /* 0x00000006000a7c82 */ /* 0x000fe20008000000 */
[----:B------:R-:W-:Y:S01]  /*6290*/  UMOV UR11, 0x40000040 ;  /* 0x40000040000b7882 */ /* 0x000fe20000000000 */
[----:B------:R-:W-:Y:S01]  /*62a0*/  UIADD3 UR6, UR4, 0x180, URZ ;  /* 0x0000018004067890 */ /* 0x000fe2000fffe03f */
[----:B------:R-:W-:Y:S02]  /*62b0*/  WARPGROUP.DEPBAR.LE gsb0, 0x0 ;  /* 0x00008000000079c5 */ /* 0x000fe40000010000 */
[----:B------:R-:W-:-:S06]  /*62c0*/  WARPGROUP.ARRIVE ;  /* 0x00000000000079c5 */ /* 0x000fcc0000000000 */
        /* <DEDUP_REMOVED lines=15> */
[----:B------:R-:W-:Y:S02]  /*63c0*/  UIADD3 UR6, UR4, 0x300, URZ ;  /* 0x0000030004067890 */ /* 0x000fe4000fffe03f */
        /* <DEDUP_REMOVED lines=15> */
[----:B0-23--:R-:W-:Y:S05]  /*64c0*/  @!P0 BRA `(.L_x_12838) ;  /* 0x0000000000048947 */ /* 0x00dfea0003800000 */
[----:B------:R-:W-:Y:S01]  /*64d0*/  BPT.TRAP 0x1 ;  /* 0x000000040000795c */ /* 0x000fe20000300000 */
.L_x_12838:
        /* <DEDUP_REMOVED lines=36> */
.L_x_12814:
[----:B------:R-:W-:Y:S05]  /*6720*/  @P0 BRA `(.L_x_12839) ;  /* 0x0000000c00c80947 */ /* 0x000fea0003800000 */
[----:B------:R-:W-:Y:S01]  /*6730*/  VIADD R38, R22, 0xffffff80 ;  /* 0xffffff8016267836 */ /* 0x000fe20000000000 */
[----:B------:R-:W0:Y:S01]  /*6740*/  LDC R46, c[0x0][0xbe8] ;  /* 0x0002fa00ff2e7b82 */ /* 0x000e220000000800 */
[----:B------:R-:W1:Y:S01]  /*6750*/  S2R R40, SR_CTAID.X ;  /* 0x0000000000287919 */ /* 0x000e620000002500 */
[----:B------:R-:W-:Y:S02]  /*6760*/  USHF.R.S32.HI UR7, URZ, 0x1f, UR36 ;  /* 0x0000001f3f077899 */ /* 0x000fe40008011424 */
[----:B------:R-:W-:Y:S01]  /*6770*/  IMAD R44, RZ, RZ, -UR36 ;  /* 0x80000024ff2c7e24 */ /* 0x000fe2000f8e02ff */
[----:B------:R-:W-:Y:S01]  /*6780*/  SHF.R.S32.HI R17, RZ, 0x1f, R38 ;  /* 0x0000001fff117819 */ /* 0x000fe20000011426 */
[----:B------:R-:W-:Y:S01]  /*6790*/  ULDC.64 UR8, c[0x0][0xbd0] ;  /* 0x0002f40000087ab9 */ /* 0x000fe20000000a00 */
[----:B------:R-:W-:Y:S01]  /*67a0*/  BSSY B0, `(.L_x_12840) ;  /* 0x00000b6000007945 */ /* 0x000fe20003800000 */
        /* <DEDUP_REMOVED lines=8> */
[----:B------:R-:W-:Y:S01]  /*6830*/  ULDC.64 UR8, c[0x0][0xb38] ;  /* 0x0002ce0000087ab9 */ /* 0x000fe20000000a00 */
[----:B------:R-:W-:Y:S01]  /*6840*/  IMAD.IADD R52, R38, 0x1, -R37 ;  /* 0x0000000126347824 */ /* 0x000fe200078e0a25 */
[----:B------:R-:W-:Y:S01]  /*6850*/  LOP3.LUT R37, R36, 0xfffffffc, RZ, 0xc0, !PT ;  /* 0xfffffffc24257812 */ /* 0x000fe200078ec0ff */
[----:B------:R-:W-:Y:S01]  /*6860*/  IMAD.HI R16, R39, 0x55555556, RZ ;  /* 0x5555555627107827 */ /* 0x000fe200078e02ff */
[----:B------:R-:W3:Y:S01]  /*6870*/  LDC.64 R42, c[0x0][0xbd8] ;  /* 0x0002f600ff2a7b82 */ /* 0x000ee20000000a00 */
[----:B------:R-:W-:Y:S01]  /*6880*/  UIADD3 UR6, UR5, UR6, URZ ;  /* 0x0000000605067290 */ /* 0x000fe2000fffe03f */
[----:B------:R-:W-:Y:S01]  /*6890*/  SHF.R.S32.HI R41, RZ, 0x1f, R52 ;  /* 0x0000001fff297819 */ /* 0x000fe20000011434 */
[----:B------:R-:W-:Y:S01]  /*68a0*/  IMAD.IADD R37, R38, 0x1, -R37 ;  /* 0x0000000126257824 */ /* 0x000fe200078e0a25 */
[----:B0-----:R-:W-:Y:S01]  /*68b0*/  ISETP.NE.AND P0, PT, R46, 0x1, PT ;  /* 0x000000012e00780c */ /* 0x001fe20003f05270 */
[----:B------:R-:W-:Y:S01]  /*68c0*/  UIMAD UR7, UR7, UR8, URZ ;  /* 0x00000008070772a4 */ /* 0x000fe2000f8e023f */
[----:B------:R-:W-:-:S02]  /*68d0*/  LEA.HI R53, R41, R52, RZ, 0x2 ;  /* 0x0000003429357211 */ /* 0x000fc400078f10ff */
[----:B------:R-:W-:Y:S01]  /*68e0*/  LEA.HI R16, R16, R16, RZ, 0x1 ;  /* 0x0000001010107211 */ /* 0x000fe200078f08ff */
[----:B------:R-:W0:Y:S01]  /*68f0*/  S2UR UR11, SR_CTAID.Y ;  /* 0x00000000000b79c3 */ /* 0x000e220000002600 */
[--C-:B------:R-:W-:Y:S02]  /*6900*/  SHF.R.S32.HI R17, RZ, 0x2, R53.reuse ;  /* 0x00000002ff117819 */ /* 0x100fe40000011435 */
[----:B------:R-:W-:Y:S01]  /*6910*/  SHF.R.S32.HI R22, RZ, 0x1f, R53 ;  /* 0x0000001fff167819 */ /* 0x000fe20000011435 */
[----:B--2---:R-:W-:Y:S01]  /*6920*/  USHF.R.S32.HI UR10, URZ, 0x1f, UR12 ;  /* 0x0000001f3f0a7899 */ /* 0x004fe2000801140c */
[----:B------:R-:W-:Y:S02]  /*6930*/  LOP3.LUT R53, R53, 0x7ffffffc, RZ, 0xc0, !PT ;  /* 0x7ffffffc35357812 */ /* 0x000fe400078ec0ff */
[----:B------:R-:W-:Y:S01]  /*6940*/  LEA.HI R22, R22, R17, RZ, 0x3 ;  /* 0x0000001116167211 */ /* 0x000fe200078f18ff */
[----:B------:R-:W0:Y:S03]  /*6950*/  LDC R47, c[0x0][0xc50] ;  /* 0x00031400ff2f7b82 */ /* 0x000e260000000800 */
[----:B------:R-:W-:Y:S01]  /*6960*/  LOP3.LUT R36, R22, 0xfffffff8, RZ, 0xc0, !PT ;  /* 0xfffffff816247812 */ /* 0x000fe200078ec0ff */
[----:B------:R-:W-:Y:S01]  /*6970*/  IMAD R22, R16, -0x3, R39 ;  /* 0xfffffffd10167824 */ /* 0x000fe200078e0227 */
[----:B------:R-:W-:-:S02]  /*6980*/  LEA.HI R16, R41, R52, RZ, 0x5 ;  /* 0x0000003429107211 */ /* 0x000fc400078f28ff */
[----:B------:R-:W-:Y:S01]  /*6990*/  IADD3 R17, R17, -R36, RZ ;  /* 0x8000002411117210 */ /* 0x000fe20007ffe0ff */
[----:B------:R-:W2:Y:S01]  /*69a0*/  @P0 LDC R38, c[0x0][0xbec] ;  /* 0x0002fb00ff260b82 */ /* 0x000ea20000000800 */
[----:B------:R-:W-:Y:S02]  /*69b0*/  LEA.HI R36, R37, R37, RZ, 0x1 ;  /* 0x0000002525247211 */ /* 0x000fe400078f08ff */
[----:B------:R-:W-:Y:S02]  /*69c0*/  SHF.R.S32.HI R16, RZ, 0x5, R16 ;  /* 0x00000005ff107819 */ /* 0x000fe40000011410 */
[----:B------:R-:W-:-:S03]  /*69d0*/  LOP3.LUT R36, R36, 0x1ffffffe, RZ, 0xc0, !PT ;  /* 0x1ffffffe24247812 */ /* 0x000fc600078ec0ff */
[----:B------:R-:W4:Y:S02]  /*69e0*/  LDC.64 R48, c[0x0][0xb40] ;  /* 0x0002d000ff307b82 */ /* 0x000f240000000a00 */
[----:B------:R-:W-:Y:S02]  /*69f0*/  IMAD.IADD R39, R37, 0x1, -R36 ;  /* 0x0000000125277824 */ /* 0x000fe400078e0a24 */
[----:B------:R-:W-:Y:S01]  /*6a00*/  IMAD R37, R16, 0x10, R17 ;  /* 0x0000001010257824 */ /* 0x000fe200078e0211 */
[----:B------:R-:W-:Y:S01]  /*6a10*/  MOV R17, UR5 ;  /* 0x0000000500117c02 */ /* 0x000fe20008000f00 */
[----:B------:R-:W-:Y:S01]  /*6a20*/  IMAD.U32 R16, RZ, RZ, UR4 ;  /* 0x00000004ff107e24 */ /* 0x000fe2000f8e00ff */
[----:B------:R-:W-:Y:S01]  /*6a30*/  UIMAD.WIDE.U32 UR4, UR36, UR8, URZ ;  /* 0x00000008240472a5 */ /* 0x000fe2000f8e003f */
[----:B------:R-:W5:Y:S01]  /*6a40*/  @P0 LDC R50, c[0x0][0xbec] ;  /* 0x0002fb00ff320b82 */ /* 0x000f620000000800 */
[----:B------:R-:W-:Y:S02]  /*6a50*/  IMAD R22, R22, 0x40, R37 ;  /* 0x0000004016167824 */ /* 0x000fe400078e0225 */
[----:B------:R-:W-:Y:S01]  /*6a60*/  IMAD.U32 R17, RZ, RZ, UR6 ;  /* 0x00000006ff117e24 */ /* 0x000fe2000f8e00ff */
[----:B------:R-:W-:Y:S01]  /*6a70*/  UIMAD UR6, UR36, UR9, UR7 ;  /* 0x00000009240672a4 */ /* 0x000fe2000f8e0207 */
[----:B------:R-:W-:-:S02]  /*6a80*/  IMAD R39, R39, 0x8, R22 ;  /* 0x0000000827277824 */ /* 0x000fc400078e0216 */
[----:B---3--:R-:W-:Y:S01]  /*6a90*/  IMAD R36, R42, UR10, RZ ;  /* 0x0000000a2a247c24 */ /* 0x008fe2000f8e02ff */
[----:B------:R-:W3:Y:S01]  /*6aa0*/  @P0 LDC R45, c[0x0][0xbf0] ;  /* 0x0002fc00ff2d0b82 */ /* 0x000ee20000000800 */
[----:B------:R-:W-:Y:S01]  /*6ab0*/  UIADD3 UR6, UR5, UR6, URZ ;  /* 0x0000000605067290 */ /* 0x000fe2000fffe03f */
[----:B-1----:R-:W-:Y:S01]  /*6ac0*/  IMAD R39, R40, 0xc0, R39 ;  /* 0x000000c028277824 */ /* 0x002fe200078e0227 */
[----:B------:R-:W-:Y:S01]  /*6ad0*/  ULDC.64 UR8, c[0x0][0xb28] ;  /* 0x0002ca0000087ab9 */ /* 0x000fe20000000a00 */
[----:B0-----:R-:W-:Y:S02]  /*6ae0*/  IMAD R51, R47, R44, UR11 ;  /* 0x0000000b2f337e24 */ /* 0x001fe4000f8e022c */
[----:B------:R-:W-:Y:S01]  /*6af0*/  IMAD R43, R43, UR12, R36 ;  /* 0x0000000c2b2b7c24 */ /* 0x000fe2000f8e0224 */
[----:B------:R-:W-:Y:S01]  /*6b00*/  MOV R36, UR4 ;  /* 0x0000000400247c02 */ /* 0x000fe20008000f00 */
[----:B------:R-:W0:Y:S01]  /*6b10*/  @P0 LDC R55, c[0x0][0xbf0] ;  /* 0x0002fc00ff370b82 */ /* 0x000e220000000800 */
[----:B------:R-:W-:Y:S01]  /*6b20*/  IMAD.WIDE.U32 R16, R42, UR12, R16 ;  /* 0x0000000c2a107c25 */ /* 0x000fe2000f8e0010 */
[----:B------:R-:W-:-:S02]  /*6b30*/  SHF.R.S32.HI R44, RZ, 0x1f, R51 ;  /* 0x0000001fff2c7819 */ /* 0x000fc40000011433 */
[----:B------:R-:W-:Y:S01]  /*6b40*/  MOV R41, R39 ;  /* 0x0000002700297202 */ /* 0x000fe20000000f00 */
[----:B--2---:R-:W-:-:S04]  /*6b50*/  @P0 IMAD.HI.U32 R38, R39, R38, RZ ;  /* 0x0000002627260227 */ /* 0x004fc800078e00ff */
[----:B------:R-:W-:Y:S01]  /*6b60*/  IMAD.U32 R37, RZ, RZ, UR5 ;  /* 0x00000005ff257e24 */ /* 0x000fe2000f8e00ff */
[----:B------:R-:W-:Y:S01]  /*6b70*/  ULDC.64 UR4, c[0x0][0xbe0] ;  /* 0x0002f80000047ab9 */ /* 0x000fe20000000a00 */
[----:B------:R-:W-:Y:S01]  /*6b80*/  IMAD.U32 R37, RZ, RZ, UR6 ;  /* 0x00000006ff257e24 */ /* 0x000fe2000f8e00ff */
[----:B------:R-:W-:Y:S01]  /*6b90*/  ULDC.64 UR6, c[0x0][0xb48] ;  /* 0x0002d20000067ab9 */ /* 0x000fe20000000a00 */
[----:B------:R-:W-:Y:S02]  /*6ba0*/  IMAD.IADD R17, R17, 0x1, R43 ;  /* 0x0000000111117824 */ /* 0x000fe400078e022b */
[----:B----4-:R-:W-:Y:S01]  /*6bb0*/  IMAD R42, R48, UR10, RZ ;  /* 0x0000000a302a7c24 */ /* 0x010fe2000f8e02ff */
[----:B---3--:R-:W-:Y:S01]  /*6bc0*/  @P0 SHF.R.U32.HI R41, RZ, R45, R38 ;  /* 0x0000002dff290219 */ /* 0x008fe20000011626 */
[----:B-----5:R-:W-:-:S04]  /*6bd0*/  @P0 IMAD.HI.U32 R50, R39, R50, RZ ;  /* 0x0000003227320227 */ /* 0x020fc800078e00ff */
[----:B------:R-:W-:Y:S02]  /*6be0*/  IMAD R45, R49, UR12, R42 ;  /* 0x0000000c312d7c24 */ /* 0x000fe4000f8e022a */
[----:B------:R-:W-:-:S04]  /*6bf0*/  IMAD.WIDE.U32 R36, R48, UR12, R36 ;  /* 0x0000000c30247c25 */ /* 0x000fc8000f8e0024 */
[----:B------:R-:W-:-:S04]  /*6c00*/  IMAD.WIDE.U32 R16, R51, UR4, R16 ;  /* 0x0000000433107c25 */ /* 0x000fc8000f8e0010 */
[----:B------:R-:W-:Y:S01]  /*6c10*/  IMAD.MOV.U32 R43, RZ, RZ, R39 ;  /* 0x000000ffff2b7224 */ /* 0x000fe200078e0027 */
[----:B0-----:R-:W-:Y:S01]  /*6c20*/  @P0 SHF.R.U32.HI R43, RZ, R55, R50 ;  /* 0x00000037ff2b0219 */ /* 0x001fe20000011632 */
[C---:B------:R-:W-:Y:S01]  /*6c30*/  IMAD R38, R44.reuse, UR4, RZ ;  /* 0x000000042c267c24 */ /* 0x040fe2000f8e02ff */
[----:B------:R-:W-:Y:S01]  /*6c40*/  BAR.SYNC.DEFER_BLOCKING 0x1, 0x180 ;  /* 0x0046000000007b1d */ /* 0x000fe20000010000 */
[----:B------:R-:W-:Y:S01]  /*6c50*/  IMAD.IADD R37, R37, 0x1, R45 ;  /* 0x0000000125257824 */ /* 0x000fe200078e022d */
[----:B------:R-:W-:Y:S01]  /*6c60*/  SHF.R.S32.HI R45, RZ, 0x1f, R41 ;  /* 0x0000001fff2d7819 */ /* 0x000fe20000011429 */
[----:B------:R-:W-:Y:S01]  /*6c70*/  IMAD R42, R51, UR5, R38 ;  /* 0x00000005332a7c24 */ /* 0x000fe2000f8e0226 */
[C---:B------:R-:W-:Y:S01]  /*6c80*/  IADD3 R16, P0, R41.reuse, R16, RZ ;  /* 0x0000001029107210 */ /* 0x040fe20007f1e0ff */
[----:B------:R-:W-:Y:S01]  /*6c90*/  IMAD R44, R44, UR6, RZ ;  /* 0x000000062c2c7c24 */ /* 0x000fe2000f8e02ff */
[--C-:B------:R-:W-:Y:S01]  /*6ca0*/  SHF.R.S32.HI R38, RZ, 0x1f, R43.reuse ;  /* 0x0000001fff267819 */ /* 0x100fe2000001142b */
[----:B------:R-:W-:Y:S01]  /*6cb0*/  ULDC.64 UR4, c[0x0][0xb30] ;  /* 0x0002cc0000047ab9 */ /* 0x000fe20000000a00 */
[----:B------:R-:W-:Y:S01]  /*6cc0*/  IADD3 R41, -R41, RZ, RZ ;  /* 0x000000ff29297210 */ /* 0x000fe20007ffe1ff */
[----:B------:R-:W-:Y:S01]  /*6cd0*/  IMAD R47, R51, UR7, R44 ;  /* 0x00000007332f7c24 */ /* 0x000fe2000f8e022c */
[----:B------:R-:W-:Y:S01]  /*6ce0*/  IADD3.X R17, R45, R17, R42, P0, !PT ;  /* 0x000000112d117210 */ /* 0x000fe200007fe42a */
[----:B------:R-:W-:-:S02]  /*6cf0*/  IMAD.MOV R44, RZ, RZ, -R43 ;  /* 0x000000ffff2c7224 */ /* 0x000fc400078e0a2b */
[----:B------:R-:W-:Y:S02]  /*6d00*/  IMAD R38, R38, UR4, RZ ;  /* 0x0000000426267c24 */ /* 0x000fe4000f8e02ff */
        /* <DEDUP_REMOVED lines=32> */
[C---:B------:R-:W-:Y:S01]  /*6f10*/  VIADD R44, R22.reuse, 0x8 ;  /* 0x00000008162c7836 */ /* 0x040fe20000000000 */
[----:B------:R-:W0:Y:S01]  /*6f20*/  SHFL.IDX PT, R17, R39, RZ, 0x1c1f ;  /* 0x001c1fff27117589 */ /* 0x000e2200000e0000 */
[----:B------:R-:W-:Y:S01]  /*6f30*/  UIADD3 UR4, UR4, 0x16820, URZ ;  /* 0x0001682004047890 */ /* 0x000fe2000fffe03f */
[-C--:B------:R-:W-:Y:S01]  /*6f40*/  ISETP.GE.OR P1, PT, R22, R45.reuse, P0 ;  /* 0x0000002d1600720c */ /* 0x080fe20000726670 */
[----:B------:R-:W-:Y:S01]  /*6f50*/  IMAD.IADD R47, R52, 0x1, -R53 ;  /* 0x00000001342f7824 */ /* 0x000fe200078e0a35 */
[----:B------:R-:W-:Y:S01]  /*6f60*/  SHFL.IDX PT, R36, R38, 0x1, 0x1c1f ;  /* 0x003c1f0026247f89 */ /* 0x000fe200000e0000 */
[-C--:B------:R-:W-:Y:S01]  /*6f70*/  ISETP.GE.OR P0, PT, R44, R45.reuse, P0 ;  /* 0x0000002d2c00720c */ /* 0x080fe20000706670 */
[----:B------:R-:W-:Y:S01]  /*6f80*/  UPRMT UR4, URZ, 0x654, UR4 ;  /* 0x000006543f047896 */ /* 0x000fe20008000004 */
[----:B------:R-:W-:Y:S01]  /*6f90*/  ISETP.GE.AND P2, PT, R22, R45, PT ;  /* 0x0000002d1600720c */ /* 0x000fe20003f46270 */
[----:B------:R-:W1:Y:S01]  /*6fa0*/  SHFL.IDX PT, R37, R39, 0x1, 0x1c1f ;  /* 0x003c1f0027257f89 */ /* 0x000e6200000e0000 */
[----:B------:R-:W-:-:S03]  /*6fb0*/  SHF.L.U32 R47, R47, 0x1, RZ ;  /* 0x000000012f2f7819 */ /* 0x000fc600000006ff */
[----:B------:R2:W3:Y:S03]  /*6fc0*/  SHFL.IDX PT, R42, R48, RZ, 0x1c1f ;  /* 0x001c1fff302a7589 */ /* 0x0004e600000e0000 */
[----:B------:R-:W-:Y:S01]  /*6fd0*/  SYNCS.ARRIVE.TRANS64.RED.A1T0 RZ, [UR4], RZ ;  /* 0x000000ffffff79a7 */ /* 0x000fe20008100404 */
[----:B------:R2:W4:Y:S04]  /*6fe0*/  SHFL.IDX PT, R43, R50, RZ, 0x1c1f ;  /* 0x001c1fff322b7589 */ /* 0x00052800000e0000 */
[----:B0-----:R2:W-:Y:S04]  /*6ff0*/  @!P1 ST.E desc[UR38][R16.64], R23 ;  /* 0x0000001710009985 */ /* 0x0015e8000c101926 */
[----:B-1----:R2:W-:Y:S01]  /*7000*/  @!P0 ST.E desc[UR38][R36.64], R0 ;  /* 0x0000000024008985 */ /* 0x0025e2000c101926 */
[----:B------:R-:W-:Y:S05]  /*7010*/  @P2 BRA `(.L_x_12841) ;  /* 0x0000000000b82947 */ /* 0x000fea0003800000 */
[----:B------:R-:W-:Y:S01]  /*7020*/  ULDC UR4, c[0x0][0xac8] ;  /* 0x0002b20000047ab9 */ /* 0x000fe20000000800 */
[C---:B--2---:R-:W-:Y:S01]  /*7030*/  VIADD R0, R47.reuse, 0x8 ;  /* 0x000000082f007836 */ /* 0x044fe20000000000 */
[C---:B------:R-:W-:Y:S01]  /*7040*/  ISETP.GE.AND P0, PT, R47.reuse, UR4, PT ;  /* 0x000000042f007c0c */ /* 0x040fe2000bf06270 */
[C---:B------:R-:W-:Y:S01]  /*7050*/  VIADD R22, R47.reuse, 0x10 ;  /* 0x000000102f167836 */ /* 0x040fe20000000000 */
[C---:B------:R-:W-:Y:S01]  /*7060*/  IADD3 R36, R47.reuse, 0x20, RZ ;  /* 0x000000202f247810 */ /* 0x040fe20007ffe0ff */
[C---:B------:R-:W-:Y:S02]  /*7070*/  VIADD R23, R47.reuse, 0x18 ;  /* 0x000000182f177836 */ /* 0x040fe40000000000 */
[C---:B------:R-:W-:Y:S01]  /*7080*/  VIADD R37, R47.reuse, 0x28 ;  /* 0x000000282f257836 */ /* 0x040fe20000000000 */
[----:B------:R-:W-:Y:S01]  /*7090*/  ISETP.GE.AND P1, PT, R22, UR4, PT ;  /* 0x0000000416007c0c */ /* 0x000fe2000bf26270 */
[----:B------:R-:W-:Y:S01]  /*70a0*/  VIADD R38, R47, 0x30 ;  /* 0x000000302f267836 */ /* 0x000fe20000000000 */
[----:B------:R-:W-:Y:S01]  /*70b0*/  ISETP.GE.AND P2, PT, R23, UR4, PT ;  /* 0x0000000417007c0c */ /* 0x000fe2000bf46270 */
[----:B------:R-:W-:Y:S01]  /*70c0*/  VIADD R39, R47, 0x38 ;  /* 0x000000382f277836 */ /* 0x000fe20000000000 */
[----:B------:R-:W-:-:S02]  /*70d0*/  ISETP.GE.AND P3, PT, R36, UR4, PT ;  /* 0x0000000424007c0c */ /* 0x000fc4000bf66270 */
[----:B------:R-:W-:Y:S01]  /*70e0*/  ISETP.GE.AND P4, PT, R37, UR4, PT ;  /* 0x0000000425007c0c */ /* 0x000fe2000bf86270 */
[----:B---34-:R-:W-:Y:S01]  /*70f0*/  @!P0 IMAD.WIDE R16, R47, 0x4, R42 ;  /* 0x000000042f108825 */ /* 0x018fe200078e022a */
[----:B------:R-:W-:Y:S02]  /*7100*/  ISETP.GE.AND P5, PT, R38, UR4, PT ;  /* 0x0000000426007c0c */ /* 0x000fe4000bfa6270 */
[----:B------:R-:W-:Y:S02]  /*7110*/  ISETP.GE.AND P6, PT, R39, UR4, PT ;  /* 0x0000000427007c0c */ /* 0x000fe4000bfc6270 */
[----:B------:R0:W-:Y:S01]  /*7120*/  @!P0 ST.E.64 desc[UR38][R16.64], R34 ;  /* 0x0000002210008985 */ /* 0x0001e2000c101b26 */
[----:B------:R-:W-:Y:S02]  /*7130*/  ISETP.GE.AND P0, PT, R0, UR4, PT ;  /* 0x0000000400007c0c */ /* 0x000fe4000bf06270 */
[----:B------:R-:W-:Y:S02]  /*7140*/  @!P1 LEA.HI R22, R22, R22, RZ, 0x1 ;  /* 0x0000001616169211 */ /* 0x000fe400078f08ff */
[----:B------:R-:W-:-:S04]  /*7150*/  @!P3 LEA.HI R36, R36, R36, RZ, 0x1 ;  /* 0x000000242424b211 */ /* 0x000fc800078f08ff */
[----:B------:R-:W-:Y:S02]  /*7160*/  @!P5 LEA.HI R38, R38, R38, RZ, 0x1 ;  /* 0x000000262626d211 */ /* 0x000fe400078f08ff */
[----:B------:R-:W-:Y:S02]  /*7170*/  @!P6 LEA.HI R40, R39, R39, RZ, 0x1 ;  /* 0x000000272728e211 */ /* 0x000fe400078f08ff */
[----:B------:R-:W-:Y:S02]  /*7180*/  @!P5 LOP3.LUT R41, R38, 0xfffffffe, RZ, 0xc0, !PT ;  /* 0xfffffffe2629d812 */ /* 0x000fe400078ec0ff */
[----:B------:R-:W-:Y:S02]  /*7190*/  @!P0 LEA.HI R0, R0, R0, RZ, 0x1 ;  /* 0x0000000000008211 */ /* 0x000fe400078f08ff */
[----:B0-----:R-:W-:Y:S02]  /*71a0*/  @!P2 LEA.HI R16, R23, R23, RZ, 0x1 ;  /* 0x000000171710a211 */ /* 0x001fe400078f08ff */
[----:B------:R-:W-:-:S02]  /*71b0*/  @!P4 LEA.HI R34, R37, R37, RZ, 0x1 ;  /* 0x000000252522c211 */ /* 0x000fc400078f08ff */
[----:B------:R-:W-:Y:S02]  /*71c0*/  @!P0 LOP3.LUT R17, R0, 0xfffffffe, RZ, 0xc0, !PT ;  /* 0xfffffffe00118812 */ /* 0x000fe400078ec0ff */
[----:B------:R-:W-:Y:S02]  /*71d0*/  @!P1 LOP3.LUT R23, R22, 0xfffffffe, RZ, 0xc0, !PT ;  /* 0xfffffffe16179812 */ /* 0x000fe400078ec0ff */
[----:B------:R-:W-:Y:S01]  /*71e0*/  @!P2 LOP3.LUT R35, R16, 0xfffffffe, RZ, 0xc0, !PT ;  /* 0xfffffffe1023a812 */ /* 0x000fe200078ec0ff */
[--C-:B------:R-:W-:Y:S01]  /*71f0*/  @!P0 IMAD.WIDE R16, R17, 0x4, R42.reuse ;  /* 0x0000000411108825 */ /* 0x100fe200078e022a */
[----:B------:R-:W-:Y:S02]  /*7200*/  @!P3 LOP3.LUT R37, R36, 0xfffffffe, RZ, 0xc0, !PT ;  /* 0xfffffffe2425b812 */ /* 0x000fe400078ec0ff */
[----:B------:R-:W-:Y:S01]  /*7210*/  @!P4 LOP3.LUT R39, R34, 0xfffffffe, RZ, 0xc0, !PT ;  /* 0xfffffffe2227c812 */ /* 0x000fe200078ec0ff */
[--C-:B------:R-:W-:Y:S01]  /*7220*/  @!P1 IMAD.WIDE R22, R23, 0x4, R42.reuse ;  /* 0x0000000417169825 */ /* 0x100fe200078e022a */
[----:B------:R-:W-:Y:S01]  /*7230*/  @!P6 LOP3.LUT R49, R40, 0xfffffffe, RZ, 0xc0, !PT ;  /* 0xfffffffe2831e812 */ /* 0x000fe200078ec0ff */
[----:B------:R0:W-:Y:S02]  /*7240*/  @!P0 ST.E.64 desc[UR38][R16.64], R2 ;  /* 0x0000000210008985 */ /* 0x0001e4000c101b26 */
[----:B------:R-:W-:-:S02]  /*7250*/  @!P2 IMAD.WIDE R34, R35, 0x4, R42 ;  /* 0x000000042322a825 */ /* 0x000fc400078e022a */
[----:B------:R0:W-:Y:S02]  /*7260*/  @!P1 ST.E.64 desc[UR38][R22.64], R4 ;  /* 0x0000000416009985 */ /* 0x0001e4000c101b26 */
[--C-:B------:R-:W-:Y:S02]  /*7270*/  @!P3 IMAD.WIDE R36, R37, 0x4, R42.reuse ;  /* 0x000000042524b825 */ /* 0x100fe400078e022a */
[----:B------:R0:W-:Y:S02]  /*7280*/  @!P2 ST.E.64 desc[UR38][R34.64], R6 ;  /* 0x000000062200a985 */ /* 0x0001e4000c101b26 */
[--C-:B------:R-:W-:Y:S02]  /*7290*/  @!P4 IMAD.WIDE R38, R39, 0x4, R42.reuse ;  /* 0x000000042726c825 */ /* 0x100fe400078e022a */
[----:B------:R0:W-:Y:S02]  /*72a0*/  @!P3 ST.E.64 desc[UR38][R36.64], R10 ;  /* 0x0000000a2400b985 */ /* 0x0001e4000c101b26 */
[----:B------:R-:W-:-:S02]  /*72b0*/  @!P5 IMAD.WIDE R40, R41, 0x4, R42 ;  /* 0x000000042928d825 */ /* 0x000fc400078e022a */
[----:B------:R0:W-:Y:S02]  /*72c0*/  @!P4 ST.E.64 desc[UR38][R38.64], R14 ;  /* 0x0000000e2600c985 */ /* 0x0001e4000c101b26 */
[----:B------:R-:W-:Y:S02]  /*72d0*/  @!P6 IMAD.WIDE R42, R49, 0x4, R42 ;  /* 0x00000004312ae825 */ /* 0x000fe400078e022a */
[----:B------:R0:W-:Y:S04]  /*72e0*/  @!P5 ST.E.64 desc[UR38][R40.64], R20 ;  /* 0x000000142800d985 */ /* 0x0001e8000c101b26 */
[----:B------:R0:W-:Y:S02]  /*72f0*/  @!P6 ST.E.64 desc[UR38][R42.64], R28 ;  /* 0x0000001c2a00e985 */ /* 0x0001e4000c101b26 */
.L_x_12841:
[----:B------:R-:W-:Y:S05]  /*7300*/  BSYNC B0 ;  /* 0x0000000000007941 */ /* 0x000fea0003800000 */
.L_x_12840:
[----:B------:R-:W-:Y:S01]  /*7310*/  ISETP.GE.AND P0, PT, R44, R45, PT ;  /* 0x0000002d2c00720c */ /* 0x000fe20003f06270 */
[----:B0-2---:R1:W2:Y:S04]  /*7320*/  SHFL.IDX PT, R17, R50, 0x1, 0x1c1f ;  /* 0x003c1f0032117f89 */ /* 0x0052a800000e0000 */
[----:B------:R1:W0:Y:S08]  /*7330*/  SHFL.IDX PT, R16, R48, 0x1, 0x1c1f ;  /* 0x003c1f0030107f89 */ /* 0x00023000000e0000 */
[----:B-1----:R-:W-:Y:S05]  /*7340*/  @P0 BRA `(.L_x_12812) ;  /* 0x0000004000940947 */ /* 0x002fea0003800000 */
[C---:B------:R-:W-:Y:S01]  /*7350*/  IADD3 R0, R47.reuse, 0x8, RZ ;  /* 0x000000082f007810 */ /* 0x040fe20007ffe0ff */
        /* <DEDUP_REMOVED lines=8> */
[----:B------:R-:W-:Y:S02]  /*73e0*/  ISETP.GE.AND P3, PT, R7, UR4, PT ;  /* 0x0000000407007c0c */ /* 0x000fe4000bf66270 */
[----:B------:R-:W-:-:S02]  /*73f0*/  ISETP.GE.AND P4, PT, R10, UR4, PT ;  /* 0x000000040a007c0c */ /* 0x000fc4000bf86270 */
[----:B------:R-:W-:Y:S02]  /*7400*/  ISETP.GE.AND P0, PT, R47, UR4, PT ;  /* 0x000000042f007c0c */ /* 0x000fe4000bf06270 */
[----:B------:R-:W-:Y:S02]  /*7410*/  ISETP.GE.AND P5, PT, R11, UR4, PT ;  /* 0x000000040b007c0c */ /* 0x000fe4000bfa6270 */
[----:B------:R-:W-:Y:S02]  /*7420*/  ISETP.GE.AND P6, PT, R15, UR4, PT ;  /* 0x000000040f007c0c */ /* 0x000fe4000bfc6270 */
[----:B------:R-:W-:Y:S02]  /*7430*/  @!P1 LEA.HI R0, R0, R0, RZ, 0x1 ;  /* 0x0000000000009211 */ /* 0x000fe400078f08ff */
[----:B------:R-:W-:Y:S02]  /*7440*/  @!P2 LEA.HI R6, R6, R6, RZ, 0x1 ;  /* 0x000000060606a211 */ /* 0x000fe400078f08ff */
[----:B------:R-:W-:-:S02]  /*7450*/  @!P1 LOP3.LUT R5, R0, 0xfffffffe, RZ, 0xc0, !PT ;  /* 0xfffffffe00059812 */ /* 0x000fc400078ec0ff */
[----:B------:R-:W-:Y:S01]  /*7460*/  @!P3 LEA.HI R0, R7, R7, RZ, 0x1 ;  /* 0x000000070700b211 */ /* 0x000fe200078f08ff */
[--C-:B0-2---:R-:W-:Y:S01]  /*7470*/  @!P0 IMAD.WIDE R2, R47, 0x4, R16.reuse ;  /* 0x000000042f028825 */ /* 0x105fe200078e0210 */
[----:B------:R-:W-:Y:S02]  /*7480*/  @!P4 LEA.HI R10, R10, R10, RZ, 0x1 ;  /* 0x0000000a0a0ac211 */ /* 0x000fe400078f08ff */
[----:B------:R-:W-:Y:S01]  /*7490*/  @!P5 LEA.HI R14, R11, R11, RZ, 0x1 ;  /* 0x0000000b0b0ed211 */ /* 0x000fe200078f08ff */
[----:B------:R-:W-:Y:S01]  /*74a0*/  @!P1 IMAD.WIDE R4, R5, 0x4, R16 ;  /* 0x0000000405049825 */ /* 0x000fe200078e0210 */
[----:B------:R-:W-:Y:S01]  /*74b0*/  @!P6 LEA.HI R20, R15, R15, RZ, 0x1 ;  /* 0x0000000f0f14e211 */ /* 0x000fe200078f08ff */
[----:B------:R0:W-:Y:S01]  /*74c0*/  @!P0 ST.E.64 desc[UR38][R2.64], R26 ;  /* 0x0000001a02008985 */ /* 0x0001e2000c101b26 */
[----:B------:R-:W-:Y:S01]  /*74d0*/  @!P2 LOP3.LUT R7, R6, 0xfffffffe, RZ, 0xc0, !PT ;  /* 0xfffffffe0607a812 */ /* 0x000fe200078ec0ff */
[----:B------:R-:W-:Y:S01]  /*74e0*/  VIADD R47, R47, 0x38 ;  /* 0x000000382f2f7836 */ /* 0x000fe20000000000 */
[----:B------:R-:W-:Y:S01]  /*74f0*/  @!P3 LOP3.LUT R11, R0, 0xfffffffe, RZ, 0xc0, !PT ;  /* 0xfffffffe000bb812 */ /* 0x000fe200078ec0ff */
[----:B------:R1:W-:Y:S01]  /*7500*/  @!P1 ST.E.64 desc[UR38][R4.64], R32 ;  /* 0x0000002004009985 */ /* 0x0003e2000c101b26 */
        /* <DEDUP_REMOVED lines=20> */
.L_x_12839:
[----:B------:R-:W-:-:S05]  /*7650*/  VIADD R0, R22, 0xffffff80 ;  /* 0xffffff8016007836 */ /* 0x000fca0000000000 */
        /* <DEDUP_REMOVED lines=39> */
[----:B------:R-:W-:Y:S01]  /*78d0*/  IADD3 R2, P0, R5, R2, RZ ;  /* 0x0000000205027210 */ /* 0x000fe20007f1e0ff */
[----:B------:R-:W-:Y:S02]  /*78e0*/  IMAD.MOV R7, RZ, RZ, -R5 ;  /* 0x000000ffff077224 */ /* 0x000fe400078e0a05 */
        /* <DEDUP_REMOVED lines=11> */
[----:B------:R-:W-:Y:S02]  /*79a0*/  LEA R4, P0, R2, UR4, 0x2 ;  /* 0x0000000402047c11 */ /* 0x000fe4000f8010ff */
[----:B------:R-:W-:-:S04]  /*79b0*/  IADD3 R3, R3, R5, RZ ;  /* 0x0000000503037210 */ /* 0x000fc80007ffe0ff */
[----:B------:R-:W-:Y:S01]  /*79c0*/  LEA.HI.X R5, R2, UR5, R3, 0x2, P0 ;  /* 0x0000000502057c11 */ /* 0x000fe200080f1403 */
[----:B------:R-:W-:-:S05]  /*79d0*/  IMAD.MOV.U32 R3, RZ, RZ, -0x800000 ;  /* 0xff800000ff037424 */ /* 0x000fca00078e00ff */
[----:B------:R0:W-:Y:S01]  /*79e0*/  STG.E desc[UR38][R4.64], R3 ;  /* 0x0000000304007986 */ /* 0x0001e2000c101926 */
[----:B------:R-:W-:Y:S05]  /*79f0*/  BRA `(.L_x_12812) ;  /* 0x0000003800e87947 */ /* 0x000fea0003800000 */
.L_x_12810:
        /* <DEDUP_REMOVED lines=18> */
.L_x_12842:
[----:B------:R-:W-:Y:S01]  /*7b20*/  ULDC UR7, c[0x0][0xc50] ;  /* 0x0003140000077ab9 */ /* 0x000fe20000000800 */
[----:B------:R-:W-:Y:S01]  /*7b30*/  UMOV UR42, UR6 ;  /* 0x00000006002a7c82 */ /* 0x000fe20008000000 */
[----:B------:R-:W-:-:S11]  /*7b40*/  UISETP.NE.AND UP0, UPT, UR7, 0x1, UPT ;  /* 0x000000010700788c */ /* 0x000fd6000bf05270 */
[----:B------:R-:W-:Y:S01]  /*7b50*/  @UP0 ULDC UR4, c[0x0][0xc54] ;  /* 0x0003150000040ab9 */ /* 0x000fe20000000800 */
[----:B------:R-:W-:Y:S01]  /*7b60*/  @UP0 ULDC UR8, c[0x0][0xc58] ;  /* 0x0003160000080ab9 */ /* 0x000fe20000000800 */
[----:B------:R-:W-:-:S04]  /*7b70*/  UIMAD.WIDE.U32 UR4, UR6, UR4, URZ ;  /* 0x00000004060472a5 */ /* 0x000fc8000f8e003f */
[----:B------:R-:W-:-:S12]  /*7b80*/  @UP0 USHF.R.U32.HI UR42, URZ, UR8, UR5 ;  /* 0x000000083f2a0299 */ /* 0x000fd80008011605 */
.L_x_12843:
        /* <DEDUP_REMOVED lines=18> */
[----:B------:R-:W-:-:S04]  /*7cb0*/  UIMAD UR43, UR5, UR43, URZ ;  /* 0x0000002b052b72a4 */ /* 0x000fc8000f8e023f */
        /* <DEDUP_REMOVED lines=10> */
[----:B0-----:R-:W-:Y:S08]  /*7d60*/  @!P0 BRA `(.L_x_12845) ;  /* 0x0000000000848947 */ /* 0x001ff00003800000 */
        /* <DEDUP_REMOVED lines=33> */
.L_x_12845:
[----:B------:R-:W-:Y:S02]  /*7f80*/  UIMAD UR48, UR47, UR40, URZ ;  /* 0x000000282f3072a4 */ /* 0x000fe4000f8e023f */
[----:B------:R-:W-:Y:S01]  /*7f90*/  MOV R3, UR40 ;  /* 0x0000002800037c02 */ /* 0x000fe20008000f00 */
[----:B------:R-:W-:-:S03]  /*7fa0*/  IMAD.MOV.U32 R10, RZ, RZ, 0x1 ;  /* 0x00000001ff0a7424 */ /* 0x000fc600078e00ff */
        /* <DEDUP_REMOVED lines=30> */
.L_x_12846:
        /* <DEDUP_REMOVED lines=20> */
.L_x_12848:
        /* <DEDUP_REMOVED lines=15> */
.L_x_12847:
[----:B------:R-:W0:Y:S01]  /*83c0*/  LDC.64 R2, c[0x0][0x9f8] ;  /* 0x00027e00ff027b82 */ /* 0x000e220000000a00 */
[----:B------:R-:W-:-:S07]  /*83d0*/  IMAD.MOV.U32 R28, RZ, RZ, R24 ;  /* 0x000000ffff1c7224 */ /* 0x000fce00078e0018 */
[----:B------:R-:W1:Y:S01]  /*83e0*/  LDC R16, c[0x0][0x430] ;  /* 0x00010c00ff107b82 */ /* 0x000e620000000800 */
[----:B0-----:R-:W-:-:S04]  /*83f0*/  ISETP.NE.U32.AND P0, PT, R2, RZ, PT ;  /* 0x000000ff0200720c */ /* 0x001fc80003f05070 */
[----:B------:R-:W-:-:S13]  /*8400*/  ISETP.NE.AND.EX P0, PT, R3, RZ, PT, P0 ;  /* 0x000000ff0300720c */ /* 0x000fda0003f05300 */
[----:B------:R-:W0:Y:S02]  /*8410*/  @P0 LDC.64 R2, c[0x0][0x9f8] ;  /* 0x00027e00ff020b82 */ /* 0x000e240000000a00 */
[----:B0-----:R-:W-:-:S05]  /*8420*/  @P0 IMAD.WIDE R2, R24, 0x4, R2 ;  /* 0x0000000418020825 */ /* 0x001fca00078e0202 */
[----:B------:R0:W2:Y:S01]  /*8430*/  @P0 LDG.E R28, desc[UR38][R2.64] ;  /* 0x00000026021c0981 */ /* 0x0000a2000c1e1900 */
[----:B------:R-:W-:Y:S01]  /*8440*/  MOV R0, UR49 ;  /* 0x0000003100007c02 */ /* 0x000fe20008000f00 */
[C---:B------:R-:W-:Y:S01]  /*8450*/  IMAD.SHL.U32 R23, R22.reuse, 0x10, RZ ;  /* 0x0000001016177824 */ /* 0x040fe200078e00ff */
[----:B------:R-:W-:Y:S02]  /*8460*/  LOP3.LUT R20, R22, 0x7f, RZ, 0xc0, !PT ;  /* 0x0000007f16147812 */ /* 0x000fe400078ec0ff */
[----:B-1----:R-:W-:Y:S01]  /*8470*/  ISETP.NE.AND P1, PT, R16, 0x1, PT ;  /* 0x000000011000780c */ /* 0x002fe20003f25270 */
[----:B------:R-:W-:Y:S01]  /*8480*/  VIADD R0, R0, 0xffffffff ;  /* 0xffffffff00007836 */ /* 0x000fe20000000000 */
[----:B------:R-:W-:Y:S02]  /*8490*/  SHF.R.U32.HI R4, RZ, 0x3, R20 ;  /* 0x00000003ff047819 */ /* 0x000fe40000011614 */
[----:B------:R-:W-:Y:S02]  /*84a0*/  LOP3.LUT R23, R23, 0x70, RZ, 0xc0, !PT ;  /* 0x0000007017177812 */ /* 0x000fe400078ec0ff */
[----:B------:R-:W-:Y:S01]  /*84b0*/  LOP3.LUT R29, R29, 0xfffffffb, RZ, 0xc0, !PT ;  /* 0xfffffffb1d1d7812 */ /* 0x000fe200078ec0ff */
[----:B------:R-:W-:-:S05]  /*84c0*/  IMAD R4, R0, 0x80, R4 ;  /* 0x0000008000047824 */ /* 0x000fca00078e0204 */
[----:B------:R-:W-:Y:S01]  /*84d0*/  IADD3 R4, R23, R4, RZ ;  /* 0x0000000417047210 */ /* 0x000fe20007ffe0ff */
[----:B0-----:R-:W0:Y:S01]  /*84e0*/  @P1 LDC R2, c[0x0][0x434] ;  /* 0x00010d00ff021b82 */ /* 0x001e220000000800 */
[----:B------:R-:W-:Y:S02]  /*84f0*/  @P1 LOP3.LUT R29, R29, 0x4, RZ, 0xfc, !PT ;  /* 0x000000041d1d1812 */ /* 0x000fe400078efcff */
[C---:B------:R-:W-:Y:S01]  /*8500*/  ISETP.GE.AND P0, PT, R4.reuse, UR43, PT ;  /* 0x0000002b04007c0c */ /* 0x040fe2000bf06270 */
[----:B-----5:R-:W-:-:S04]  /*8510*/  IMAD.IADD R7, R4, 0x1, R19 ;  /* 0x0000000104077824 */ /* 0x020fc800078e0213 */
[----:B------:R-:W1:Y:S01]  /*8520*/  @P1 LDC R3, c[0x0][0x438] ;  /* 0x00010e00ff031b82 */ /* 0x000e620000000800 */
[----:B------:R-:W-:-:S07]  /*8530*/  IMAD.MOV.U32 R10, RZ, RZ, R7 ;  /* 0x000000ffff0a7224 */ /* 0x000fce00078e0007 */
[----:B------:R-:W3:Y:S08]  /*8540*/  @!P0 LDC.64 R8, c[0x0][0x428] ;  /* 0x00010a00ff088b82 */ /* 0x000ef00000000a00 */
[----:B------:R-:W4:Y:S01]  /*8550*/  @!P0 LDC.64 R4, c[0x0][0x418] ;  /* 0x00010600ff048b82 */ /* 0x000f220000000a00 */
[----:B0-----:R-:W-:-:S05]  /*8560*/  @P1 IMAD.HI.U32 R2, R7, R2, RZ ;  /* 0x0000000207021227 */ /* 0x001fca00078e00ff */
[----:B-1----:R-:W-:-:S04]  /*8570*/  @P1 SHF.R.U32.HI R10, RZ, R3, R2 ;  /* 0x00000003ff0a1219 */ /* 0x002fc80000011602 */
[----:B------:R-:W-:Y:S02]  /*8580*/  @!P0 SHF.R.S32.HI R3, RZ, 0x1f, R10 ;  /* 0x0000001fff038819 */ /* 0x000fe4000001140a */
[----:B--2---:R-:W-:-:S05]  /*8590*/  SHF.R.S32.HI R6, RZ, 0x1f, R28 ;  /* 0x0000001fff067819 */ /* 0x004fca000001141c */
[----:B---3--:R-:W-:Y:S01]  /*85a0*/  @!P0 IMAD R2, R6, R8, RZ ;  /* 0x0000000806028224 */ /* 0x008fe200078e02ff */
[----:B------:R0:W-:Y:S03]  /*85b0*/  STL [R1], R6 ;  /* 0x0000000601007387 */ /* 0x0001e60000100800 */
[----:B------:R-:W-:Y:S02]  /*85c0*/  @!P0 IMAD R9, R28, R9, R2 ;  /* 0x000000091c098224 */ /* 0x000fe400078e0202 */
[----:B------:R-:W-:-:S04]  /*85d0*/  @!P0 IMAD.MOV.U32 R2, RZ, RZ, R10 ;  /* 0x000000ffff028224 */ /* 0x000fc800078e000a */
[----:B------:R-:W-:-:S04]  /*85e0*/  @!P0 IMAD.WIDE.U32 R2, R28, R8, R2 ;  /* 0x000000081c028225 */ /* 0x000fc800078e0002 */
[----:B0-----:R-:W-:Y:S01]  /*85f0*/  IMAD.MOV.U32 R6, RZ, RZ, RZ ;  /* 0x000000ffff067224 */ /* 0x001fe200078e00ff */
[----:B------:R-:W-:Y:S02]  /*8600*/  @!P0 IADD3 R3, R3, R9, RZ ;  /* 0x0000000903038210 */ /* 0x000fe40007ffe0ff */
[----:B----4-:R-:W-:-:S04]  /*8610*/  @!P0 LEA R4, P1, R2, R4, 0x2 ;  /* 0x0000000402048211 */ /* 0x010fc800078210ff */
[----:B------:R-:W-:-:S05]  /*8620*/  @!P0 LEA.HI.X R5, R2, R5, R3, 0x2, P1 ;  /* 0x0000000502058211 */ /* 0x000fca00008f1403 */
[----:B------:R0:W5:Y:S01]  /*8630*/  @!P0 LDG.E R6, desc[UR38][R4.64] ;  /* 0x0000002604068981 */ /* 0x000162000c1e1900 */
[----:B------:R-:W-:-:S03]  /*8640*/  UMOV UR4, 0xffffffff ;  /* 0xffffffff00047882 */ /* 0x000fc60000000000 */
[----:B------:R-:W-:Y:S05]  /*8650*/  BRA.DIV UR4, `(.L_x_12849) ;  /* 0x0000003204507947 */ /* 0x000fea000b800000 */
.L_x_12889:
[----:B------:R-:W-:Y:S01]  /*8660*/  ULOP3.LUT UR4, UR41, 0x2, URZ, 0xfc, !UPT ;  /* 0x0000000229047892 */ /* 0x000fe2000f8efc3f */
[----:B------:R-:W-:Y:S01]  /*8670*/  IMAD.MOV R2, RZ, RZ, -R10 ;  /* 0x000000ffff027224 */ /* 0x000fe200078e0a0a */
[----:B------:R-:W-:Y:S01]  /*8680*/  MOV R27, UR42 ;  /* 0x0000002a001b7c02 */ /* 0x000fe20008000f00 */
[----:B------:R-:W-:Y:S01]  /*8690*/  IMAD.SHL.U32 R8, R22, 0x8, RZ ;  /* 0x0000000816087824 */ /* 0x000fe200078e00ff */
[----:B------:R-:W-:Y:S01]  /*86a0*/  LOP3.LUT R29, R29, 0xfffffffd, RZ, 0xc0, !PT ;  /* 0xfffffffd1d1d7812 */ /* 0x000fe200078ec0ff */
[----:B0-----:R-:W-:Y:S01]  /*86b0*/  IMAD R5, R16, R2, R7 ;  /* 0x0000000210057224 */ /* 0x001fe200078e0207 */
[----:B------:R-:W-:Y:S01]  /*86c0*/  SHF.R.S32.HI R27, RZ, 0x1f, R27 ;  /* 0x0000001fff1b7819 */ /* 0x000fe2000001141b */
[----:B------:R-:W-:Y:S01]  /*86d0*/  IMAD.U32 R3, RZ, RZ, UR4 ;  /* 0x00000004ff037e24 */ /* 0x000fe2000f8e00ff */
[----:B------:R-:W-:Y:S01]  /*86e0*/  LOP3.LUT R16, R8, 0x38, RZ, 0xc0, !PT ;  /* 0x0000003808107812 */ /* 0x000fe200078ec0ff */
[----:B------:R-:W-:-:S03]  /*86f0*/  IMAD.MOV.U32 R26, RZ, RZ, R0 ;  /* 0x000000ffff1a7224 */ /* 0x000fc600078e0000 */
[----:B------:R-:W-:-:S13]  /*8700*/  ISETP.NE.AND P0, PT, R3, 0x3, PT ;  /* 0x000000030300780c */ /* 0x000fda0003f05270 */
[----:B------:R-:W-:Y:S01]  /*8710*/  @P0 LOP3.LUT R29, R29, 0x2, RZ, 0xfc, !PT ;  /* 0x000000021d1d0812 */ /* 0x000fe200078efcff */
[----:B------:R-:W-:Y:S06]  /*8720*/  @!P0 BRA `(.L_x_12850) ;  /* 0x0000000000048947 */ /* 0x000fec0003800000 */
[----:B------:R-:W-:Y:S01]  /*8730*/  BPT.TRAP 0x1 ;  /* 0x000000040000795c */ /* 0x000fe20000300000 */
.L_x_12850:
        /* <DEDUP_REMOVED lines=8> */
[----:B------:R-:W-:Y:S01]  /*87c0*/  IMAD.IADD R3, R3, 0x1, R9 ;  /* 0x0000000103037824 */ /* 0x000fe200078e0209 */
[----:B------:R-:W-:Y:S01]  /*87d0*/  MOV R9, 0x1 ;  /* 0x0000000100097802 */ /* 0x000fe20000000f00 */
[----:B------:R-:W-:Y:S02]  /*87e0*/  IMAD R11, R4, UR4, RZ ;  /* 0x00000004040b7c24 */ /* 0x000fe4000f8e02ff */
[----:B------:R-:W-:Y:S01]  /*87f0*/  IMAD.WIDE.U32 R2, R6, UR4, R2 ;  /* 0x0000000406027c25 */ /* 0x000fe2000f8e0002 */
[----:B------:R-:W-:-:S03]  /*8800*/  SHF.L.U32 R9, R9, 0x1f, RZ ;  /* 0x0000001f09097819 */ /* 0x000fc600000006ff */
[----:B------:R-:W-:Y:S01]  /*8810*/  IMAD R11, R6, UR5, R11 ;  /* 0x00000005060b7c24 */ /* 0x000fe2000f8e020b */
[----:B------:R-:W0:Y:S01]  /*8820*/  SYNCS.PHASECHK.TRANS64.TRYWAIT P0, [UR45+0x16840], R9 ;  /* 0x01684009ff0075a7 */ /* 0x000e22000800016d */
[----:B------:R-:W-:Y:S02]  /*8830*/  ULDC.64 UR4, c[0x0][0x330] ;  /* 0x0000cc0000047ab9 */ /* 0x000fe40000000a00 */
        /* <DEDUP_REMOVED lines=9> */
[----:B0-----:R-:W-:Y:S06]  /*88d0*/  @!P0 BRA `(.L_x_12851) ;  /* 0x0000002c00d08947 */ /* 0x001fec0003800000 */
.L_x_12890:
[----:B------:R-:W-:Y:S01]  /*88e0*/  ULDC.64 UR4, c[0x0][0x300] ;  /* 0x0000c00000047ab9 */ /* 0x000fe20000000a00 */
[----:B------:R-:W-:Y:S01]  /*88f0*/  R2UR UR6, R27 ;  /* 0x000000001b0672ca */ /* 0x000fe200000e0000 */
[----:B0-----:R-:W-:Y:S01]  /*8900*/  IMAD R2, R7, UR4, RZ ;  /* 0x0000000407027c24 */ /* 0x001fe2000f8e02ff */
[----:B------:R-:W-:Y:S02]  /*8910*/  SHF.R.U32.HI R10, RZ, 0x3, R20 ;  /* 0x00000003ff0a7819 */ /* 0x000fe40000011614 */
[----:B------:R-:W-:Y:S01]  /*8920*/  LOP3.LUT R29, R29, 0xfffffffe, RZ, 0xc0, !PT ;  /* 0xfffffffe1d1d7812 */ /* 0x000fe200078ec0ff */
[C---:B------:R-:W-:Y:S02]  /*8930*/  IMAD R7, R5.reuse, UR5, R2 ;  /* 0x0000000505077c24 */ /* 0x040fe4000f8e0202 */
[----:B------:R-:W-:Y:S01]  /*8940*/  IMAD.WIDE.U32 R2, R5, UR4, RZ ;  /* 0x0000000405027c25 */ /* 0x000fe2000f8e00ff */
[----:B------:R-:W-:-:S03]  /*8950*/  ULDC.64 UR4, c[0x0][0x310] ;  /* 0x0000c40000047ab9 */ /* 0x000fc60000000a00 */
[----:B------:R-:W-:Y:S01]  /*8960*/  IMAD R5, R4, UR4, RZ ;  /* 0x0000000404057c24 */ /* 0x000fe2000f8e02ff */
[----:B------:R-:W-:Y:S01]  /*8970*/  IADD3 R3, R3, R7, RZ ;  /* 0x0000000703037210 */ /* 0x000fe20007ffe0ff */
[----:B------:R-:W-:Y:S02]  /*8980*/  IMAD.MOV.U32 R7, RZ, RZ, -0x80 ;  /* 0xffffff80ff077424 */ /* 0x000fe400078e00ff */
[C---:B------:R-:W-:Y:S02]  /*8990*/  IMAD R5, R6.reuse, UR5, R5 ;  /* 0x0000000506057c24 */ /* 0x040fe4000f8e0205 */
[----:B------:R-:W-:Y:S01]  /*89a0*/  IMAD.WIDE.U32 R2, R6, UR4, R2 ;  /* 0x0000000406027c25 */ /* 0x000fe2000f8e0002 */
[----:B------:R-:W-:-:S03]  /*89b0*/  ULDC.64 UR4, c[0x0][0x308] ;  /* 0x0000c20000047ab9 */ /* 0x000fc60000000a00 */
[----:B------:R-:W-:Y:S02]  /*89c0*/  IMAD.IADD R3, R3, 0x1, R5 ;  /* 0x0000000103037824 */ /* 0x000fe400078e0205 */
[----:B------:R-:W-:Y:S01]  /*89d0*/  IMAD.U32 R5, RZ, RZ, UR4 ;  /* 0x00000004ff057e24 */ /* 0x000fe2000f8e00ff */
[----:B------:R-:W-:Y:S01]  /*89e0*/  UIMAD UR4, UR6, UR4, URZ ;  /* 0x00000004060472a4 */ /* 0x000fe2000f8e023f */
[----:B------:R-:W-:Y:S02]  /*89f0*/  IMAD R6, R0, R7, UR43 ;  /* 0x0000002b00067e24 */ /* 0x000fe4000f8e0207 */
[----:B------:R-:W-:Y:S01]  /*8a00*/  IMAD.WIDE.U32 R2, R5, UR42, R2 ;  /* 0x0000002a05027c25 */ /* 0x000fe2000f8e0002 */
[----:B------:R-:W-:Y:S01]  /*8a10*/  UIMAD UR4, UR42, UR5, UR4 ;  /* 0x000000052a0472a4 */ /* 0x000fe2000f8e0204 */
[----:B------:R-:W-:Y:S01]  /*8a20*/  LOP3.LUT R5, R8, 0x1c0, RZ, 0xc0, !PT ;  /* 0x000001c008057812 */ /* 0x000fe200078ec0ff */
[----:B------:R-:W-:Y:S02]  /*8a30*/  ULDC.64 UR6, c[0x0][0x2e8] ;  /* 0x0000ba0000067ab9 */ /* 0x000fe40000000a00 */
[----:B------:R-:W-:-:S02]  /*8a40*/  LEA R0, P0, R2, UR6, 0x1 ;  /* 0x0000000602007c11 */ /* 0x000fc4000f8008ff */
[----:B------:R-:W-:Y:S01]  /*8a50*/  IADD3 R3, R3, UR4, RZ ;  /* 0x0000000403037c10 */ /* 0x000fe2000fffe0ff */
[----:B------:R-:W-:Y:S01]  /*8a60*/  ULDC UR4, c[0x0][0x2f4] ;  /* 0x0000bd0000047ab9 */ /* 0x000fe20000000800 */
[----:B------:R-:W-:Y:S02]  /*8a70*/  LOP3.LUT R5, R5, 0x38, R8, 0xf8, !PT ;  /* 0x0000003805057812 */ /* 0x000fe400078ef808 */
[----:B------:R-:W-:Y:S01]  /*8a80*/  ISETP.GE.AND P3, PT, R16, UR4, PT ;  /* 0x0000000410007c0c */ /* 0x000fe2000bf66270 */
[----:B------:R-:W-:Y:S01]  /*8a90*/  UMOV UR4, 0xffffffff ;  /* 0xffffffff00047882 */ /* 0x000fe20000000000 */
[----:B------:R-:W-:Y:S02]  /*8aa0*/  LEA.HI.X R4, R2, UR7, R3, 0x1, P0 ;  /* 0x0000000702047c11 */ /* 0x000fe400080f0c03 */
[----:B------:R-:W-:Y:S01]  /*8ab0*/  LOP3.LUT R3, R5, 0x38, R22, 0x78, !PT ;  /* 0x0000003805037812 */ /* 0x000fe200078e7816 */
[----:B------:R-:W-:Y:S02]  /*8ac0*/  IMAD.IADD R5, R6, 0x1, -R10 ;  /* 0x0000000106057824 */ /* 0x000fe400078e0a0a */
[----:B------:R-:W-:-:S03]  /*8ad0*/  IMAD.SHL.U32 R22, R20, 0x8, RZ ;  /* 0x0000000814167824 */ /* 0x000fc600078e00ff */
[----:B------:R-:W-:Y:S02]  /*8ae0*/  ISETP.GE.AND P0, PT, R5, 0x1, PT ;  /* 0x000000010500780c */ /* 0x000fe40003f06270 */
[----:B------:R-:W-:Y:S02]  /*8af0*/  LOP3.LUT R22, R3, 0x200, R22, 0xf8, !PT ;  /* 0x0000020003167812 */ /* 0x000fe400078ef816 */
[----:B------:R-:W-:Y:S01]  /*8b00*/  @P3 LOP3.LUT R29, R29, 0x1, RZ, 0xfc, !PT ;  /* 0x000000011d1d3812 */ /* 0x000fe200078efcff */
[----:B------:R-:W-:Y:S08]  /*8b10*/  BRA.DIV UR4, `(.L_x_12852) ;  /* 0x0000002e04587947 */ /* 0x000ff0000b800000 */
[----:B------:R-:W0:Y:S01]  /*8b20*/  SHFL.IDX PT, R14, R0, RZ, 0x181f ;  /* 0x00181fff000e7589 */ /* 0x000e2200000e0000 */
[----:B------:R-:W-:-:S03]  /*8b30*/  @P0 LEA R9, R22, UR45, 0x1 ;  /* 0x0000002d16090c11 */ /* 0x000fc6000f8e08ff */
[----:B------:R-:W1:Y:S04]  /*8b40*/  SHFL.IDX PT, R2, R4, RZ, 0x181f ;  /* 0x00181fff04027589 */ /* 0x000e6800000e0000 */
[----:B------:R-:W-:Y:S04]  /*8b50*/  SHFL.IDX PT, R7, R4, 0x1, 0x181f ;  /* 0x00381f0004077f89 */ /* 0x000fe800000e0000 */
[----:B------:R-:W-:Y:S04]  /*8b60*/  SHFL.IDX PT, R21, R0, 0x2, 0x181f ;  /* 0x00581f0000157f89 */ /* 0x000fe800000e0000 */
[----:B------:R-:W-:Y:S01]  /*8b70*/  SHFL.IDX PT, R6, R4, 0x2, 0x181f ;  /* 0x00581f0004067f89 */ /* 0x000fe200000e0000 */
[----:B0-----:R-:W-:-:S05]  /*8b80*/  @P0 LEA R14, P1, R16, R14, 0x1 ;  /* 0x0000000e100e0211 */ /* 0x001fca00078208ff */
[----:B-1----:R-:W-:Y:S01]  /*8b90*/  @P0 IMAD.X R3, RZ, RZ, R2, P1 ;  /* 0x000000ffff030224 */ /* 0x002fe200008e0602 */
[----:B------:R-:W-:Y:S02]  /*8ba0*/  @P0 MOV R2, R14 ;  /* 0x0000000e00020202 */ /* 0x000fe40000000f00 */
[----:B------:R-:W0:Y:S01]  /*8bb0*/  SHFL.IDX PT, R14, R0, 0x1, 0x181f ;  /* 0x00381f00000e7f89 */ /* 0x000e2200000e0000 */
[----:B------:R-:W-:-:S03]  /*8bc0*/  ISETP.GE.AND P1, PT, R5, 0x21, PT ;  /* 0x000000210500780c */ /* 0x000fc60003f26270 */
[----:B------:R1:W-:Y:S01]  /*8bd0*/  @P0 LDGSTS.E.BYPASS.LTC128B.128 [R9+0xe400], desc[UR38][R2.64], !P3 ;  /* 0x0e40000002090fae */ /* 0x0003e2000d901d66 */
[----:B------:R-:W-:-:S03]  /*8be0*/  ISETP.GE.AND P0, PT, R5, 0x11, PT ;  /* 0x000000110500780c */ /* 0x000fc60003f06270 */
[----:B-1----:R-:W-:Y:S10]  /*8bf0*/  SHFL.IDX PT, R9, R0, 0x4, 0x181f ;  /* 0x00981f0000097f89 */ /* 0x002ff400000e0000 */
[----:B------:R-:W-:-:S02]  /*8c00*/  @P0 LEA R25, R22, UR45, 0x1 ;  /* 0x0000002d16190c11 */ /* 0x000fc4000f8e08ff */
[C---:B0-----:R-:W-:Y:S02]  /*8c10*/  @P0 LEA R2, P2, R16.reuse, R14, 0x1 ;  /* 0x0000000e10020211 */ /* 0x041fe400078408ff */
[----:B------:R-:W0:Y:S03]  /*8c20*/  SHFL.IDX PT, R14, R0, 0x3, 0x181f ;  /* 0x00781f00000e7f89 */ /* 0x000e2600000e0000 */
[----:B------:R-:W-:Y:S02]  /*8c30*/  @P0 IMAD.X R3, RZ, RZ, R7, P2 ;  /* 0x000000ffff030224 */ /* 0x000fe400010e0607 */
[----:B------:R-:W1:Y:S04]  /*8c40*/  SHFL.IDX PT, R7, R4, 0x3, 0x181f ;  /* 0x00781f0004077f89 */ /* 0x000e6800000e0000 */
[----:B------:R2:W-:Y:S02]  /*8c50*/  @P0 LDGSTS.E.BYPASS.LTC128B.128 [R25+0xec00], desc[UR38][R2.64], !P3 ;  /* 0x0ec0000002190fae */ /* 0x0005e4000d901d66 */
[----:B--2---:R-:W-:-:S02]  /*8c60*/  @P1 LEA R2, P0, R16, R21, 0x1 ;  /* 0x0000001510021211 */ /* 0x004fc400078008ff */
[----:B------:R-:W-:-:S03]  /*8c70*/  @P1 LEA R21, R22, UR45, 0x1 ;  /* 0x0000002d16151c11 */ /* 0x000fc6000f8e08ff */
[----:B------:R-:W-:Y:S01]  /*8c80*/  @P1 IMAD.X R3, RZ, RZ, R6, P0 ;  /* 0x000000ffff031224 */ /* 0x000fe200000e0606 */
[C---:B------:R-:W-:Y:S01]  /*8c90*/  ISETP.GE.AND P0, PT, R5.reuse, 0x31, PT ;  /* 0x000000310500780c */ /* 0x040fe20003f06270 */
[----:B------:R-:W2:Y:S04]  /*8ca0*/  SHFL.IDX PT, R6, R4, 0x4, 0x181f ;  /* 0x00981f0004067f89 */ /* 0x000ea800000e0000 */
[----:B------:R0:W-:Y:S01]  /*8cb0*/  @P1 LDGSTS.E.BYPASS.LTC128B.128 [R21+0xf400], desc[UR38][R2.64], !P3 ;  /* 0x0f40000002151fae */ /* 0x0001e2000d901d66 */
[----:B------:R-:W-:-:S07]  /*8cc0*/  ISETP.GE.AND P1, PT, R5, 0x41, PT ;  /* 0x000000410500780c */ /* 0x000fce0003f26270 */
[----:B------:R-:W-:Y:S02]  /*8cd0*/  @P0 LEA R25, R22, UR45, 0x1 ;  /* 0x0000002d16190c11 */ /* 0x000fe4000f8e08ff */
[----:B0-----:R-:W-:Y:S02]  /*8ce0*/  @P0 LEA R2, P2, R16, R14, 0x1 ;  /* 0x0000000e10020211 */ /* 0x001fe400078408ff */
[----:B------:R-:W0:Y:S02]  /*8cf0*/  SHFL.IDX PT, R14, R0, 0x5, 0x181f ;  /* 0x00b81f00000e7f89 */ /* 0x000e2400000e0000 */
[----:B------:R-:W-:Y:S01]  /*8d00*/  @P1 LEA R21, R22, UR45, 0x1 ;  /* 0x0000002d16151c11 */ /* 0x000fe2000f8e08ff */
[----:B-1----:R-:W-:Y:S02]  /*8d10*/  @P0 IMAD.X R3, RZ, RZ, R7, P2 ;  /* 0x000000ffff030224 */ /* 0x002fe400010e0607 */
[----:B------:R-:W1:Y:S04]  /*8d20*/  SHFL.IDX PT, R7, R4, 0x5, 0x181f ;  /* 0x00b81f0004077f89 */ /* 0x000e6800000e0000 */
[----:B------:R3:W-:Y:S02]  /*8d30*/  @P0 LDGSTS.E.BYPASS.LTC128B.128 [R25+0xfc00], desc[UR38][R2.64], !P3 ;  /* 0x0fc0000002190fae */ /* 0x0007e4000d901d66 */
[----:B---3--:R-:W-:-:S02]  /*8d40*/  @P1 LEA R2, P0, R16, R9, 0x1 ;  /* 0x0000000910021211 */ /* 0x008fc400078008ff */
[----:B------:R-:W3:Y:S02]  /*8d50*/  SHFL.IDX PT, R9, R0, 0x6, 0x181f ;  /* 0x00d81f0000097f89 */ /* 0x000ee400000e0000 */
[----:B--2---:R-:W-:Y:S02]  /*8d60*/  @P1 IADD3.X R3, RZ, R6, RZ, P0, !PT ;  /* 0x00000006ff031210 */ /* 0x004fe400007fe4ff */
[C---:B------:R-:W-:Y:S01]  /*8d70*/  ISETP.GE.AND P0, PT, R5.reuse, 0x51, PT ;  /* 0x000000510500780c */ /* 0x040fe20003f06270 */
[----:B------:R-:W2:Y:S04]  /*8d80*/  SHFL.IDX PT, R6, R4, 0x6, 0x181f ;  /* 0x00d81f0004067f89 */ /* 0x000ea800000e0000 */
[----:B------:R0:W-:Y:S01]  /*8d90*/  @P1 LDGSTS.E.BYPASS.LTC128B.128 [R21+0x10400], desc[UR38][R2.64], !P3 ;  /* 0x1040000002151fae */ /* 0x0001e2000d901d66 */
[----:B------:R-:W-:-:S03]  /*8da0*/  ISETP.GE.AND P1, PT, R5, 0x61, PT ;  /* 0x000000610500780c */ /* 0x000fc60003f26270 */
[----:B------:R-:W4:Y:S04]  /*8db0*/  SHFL.IDX PT, R4, R4, 0x7, 0x181f ;  /* 0x00f81f0004047f89 */ /* 0x000f2800000e0000 */
[----:B0-----:R-:W-:Y:S02]  /*8dc0*/  @P0 LEA R2, P2, R16, R14, 0x1 ;  /* 0x0000000e10020211 */ /* 0x001fe400078408ff */
[----:B------:R0:W0:Y:S03]  /*8dd0*/  SHFL.IDX PT, R14, R0, 0x7, 0x181f ;  /* 0x00f81f00000e7f89 */ /* 0x00002600000e0000 */
[----:B-1----:R-:W-:Y:S01]  /*8de0*/  @P0 IMAD.X R3, RZ, RZ, R7, P2 ;  /* 0x000000ffff030224 */ /* 0x002fe200010e0607 */
[----:B------:R-:W-:-:S05]  /*8df0*/  @P0 LEA R7, R22, UR45, 0x1 ;  /* 0x0000002d16070c11 */ /* 0x000fca000f8e08ff */
[----:B------:R3:W-:Y:S02]  /*8e00*/  @P0 LDGSTS.E.BYPASS.LTC128B.128 [R7+0x10c00], desc[UR38][R2.64], !P3 ;  /* 0x10c0000002070fae */ /* 0x0007e4000d901d66 */
[----:B---3--:R-:W-:Y:S02]  /*8e10*/  @P1 LEA R2, P0, R16, R9, 0x1 ;  /* 0x0000000910021211 */ /* 0x008fe400078008ff */
[----:B------:R-:W-:-:S03]  /*8e20*/  @P1 LEA R9, R22, UR45, 0x1 ;  /* 0x0000002d16091c11 */ /* 0x000fc6000f8e08ff */
[----:B--2---:R-:W-:-:S05]  /*8e30*/  @P1 IMAD.X R3, RZ, RZ, R6, P0 ;  /* 0x000000ffff031224 */ /* 0x004fca00000e0606 */
[----:B0---4-:R1:W-:Y:S03]  /*8e40*/  @P1 LDGSTS.E.BYPASS.LTC128B.128 [R9+0x11400], desc[UR38][R2.64], !P3 ;  /* 0x1140000002091fae */ /* 0x0113e6000d901d66 */
.L_x_12908:
[----:B------:R-:W-:-:S13]  /*8e50*/  ISETP.GE.AND P0, PT, R5, 0x71, PT ;  /* 0x000000710500780c */ /* 0x000fda0003f06270 */
[----:B-1----:R-:W-:Y:S02]  /*8e60*/  @P0 LEA R2, P1, R16, R14, 0x1 ;  /* 0x0000000e10020211 */ /* 0x002fe400078208ff */
[----:B------:R-:W-:Y:S02]  /*8e70*/  @P0 LEA R5, R22, UR45, 0x1 ;  /* 0x0000002d16050c11 */ /* 0x000fe4000f8e08ff */
[----:B------:R-:W-:-:S05]  /*8e80*/  @P0 IADD3.X R3, RZ, R4, RZ, P1, !PT ;  /* 0x00000004ff030210 */ /* 0x000fca0000ffe4ff */
[----:B------:R-:W-:Y:S01]  /*8e90*/  @!PT LDS RZ, [RZ] ;  /* 0x00000000fffff984 */ /* 0x000fe20000000800 */
[----:B------:R-:W-:Y:S01]  /*8ea0*/  @!PT LDS RZ, [RZ] ;  /* 0x00000000fffff984 */ /* 0x000fe20000000800 */
[----:B------:R-:W-:Y:S01]  /*8eb0*/  @!PT LDS RZ, [RZ] ;  /* 0x00000000fffff984 */ /* 0x000fe20000000800 */
[----:B------:R0:W-:Y:S01]  /*8ec0*/  @P0 LDGSTS.E.BYPASS.LTC128B.128 [R5+0x11c00], desc[UR38][R2.64], !P3 ;  /* 0x11c0000002050fae */ /* 0x0001e2000d901d66 */
[----:B------:R-:W-:Y:S01]  /*8ed0*/  NOP ;  /* 0x0000000000007918 */ /* 0x000fe20000000000 */
[----:B------:R-:W-:Y:S02]  /*8ee0*/  SYNCS.ARRIVE.TRANS64.RED.A0T1 RZ, [UR45+0x16830], RZ ;  /* 0x016830ffffff79a7 */ /* 0x000fe4000820042d */
[----:B------:R-:W-:Y:S01]  /*8ef0*/  ARRIVES.LDGSTSBAR.64.TRANSCNT [UR45+0x16830] ;  /* 0x01683000ff0079b0 */ /* 0x000fe20008000aad */
[----:B------:R-:W-:Y:S01]  /*8f00*/  NOP ;  /* 0x0000000000007918 */ /* 0x000fe20000000000 */
[----:B------:R-:W-:-:S06]  /*8f10*/  ULOP3.LUT UR4, UR41, 0x2, URZ, 0xfc, !UPT ;  /* 0x0000000229047892 */ /* 0x000fcc000f8efc3f */
[----:B------:R-:W-:-:S05]  /*8f20*/  IMAD.U32 R6, RZ, RZ, UR4 ;  /* 0x00000004ff067e24 */ /* 0x000fca000f8e00ff */
[----:B------:R-:W-:-:S13]  /*8f30*/  ISETP.NE.AND P2, PT, R6, 0x3, PT ;  /* 0x000000030600780c */ /* 0x000fda0003f45270 */
[----:B0-----:R-:W-:Y:S05]  /*8f40*/  @!P2 BRA `(.L_x_12853) ;  /* 0x000000000004a947 */ /* 0x001fea0003800000 */
[----:B------:R-:W-:Y:S01]  /*8f50*/  BPT.TRAP 0x1 ;  /* 0x000000040000795c */ /* 0x000fe20000300000 */
.L_x_12853:
        /* <DEDUP_REMOVED lines=30> */
.L_x_12854:
[----:B------:R-:W0:Y:S01]  /*9140*/  LDC R9, c[0x0][0x448] ;  /* 0x00011200ff097b82 */ /* 0x000e220000000800 */
[----:B------:R-:W1:Y:S01]  /*9150*/  S2R R20, SR_TID.X ;  /* 0x0000000000147919 */ /* 0x000e620000002100 */
[----:B------:R-:W-:Y:S01]  /*9160*/  IMAD.U32 R4, RZ, RZ, UR36 ;  /* 0x00000024ff047e24 */ /* 0x000fe2000f8e00ff */
[----:B------:R-:W-:Y:S01]  /*9170*/  ULDC.64 UR4, c[0x0][0x2e0] ;  /* 0x0000b80000047ab9 */ /* 0x000fe20000000a00 */
[----:B------:R-:W-:Y:S01]  /*9180*/  ULDC.64 UR6, c[0x0][0x2c8] ;  /* 0x0000b20000067ab9 */ /* 0x000fe20000000a00 */
[----:B------:R-:W2:Y:S01]  /*9190*/  S2R R2, SR_CTAID.X ;  /* 0x0000000000027919 */ /* 0x000ea20000002500 */
[----:B------:R-:W-:Y:S01]  /*91a0*/  IMAD R25, R25, UR4, RZ ;  /* 0x0000000419197c24 */ /* 0x000fe2000f8e02ff */
[----:B------:R-:W-:-:S03]  /*91b0*/  ULDC.64 UR8, c[0x0][0x280] ;  /* 0x0000a00000087ab9 */ /* 0x000fc60000000a00 */
[----:B------:R-:W-:Y:S01]  /*91c0*/  IMAD R25, R24, UR5, R25 ;  /* 0x0000000518197c24 */ /* 0x000fe2000f8e0219 */
[----:B0-----:R-:W-:Y:S02]  /*91d0*/  ISETP.NE.AND P0, PT, R9, 0x1, PT ;  /* 0x000000010900780c */ /* 0x001fe40003f05270 */
[----:B-1----:R-:W-:-:S11]  /*91e0*/  LOP3.LUT R20, R20, 0x7f, RZ, 0xc0, !PT ;  /* 0x0000007f14147812 */ /* 0x002fd600078ec0ff */
[----:B------:R-:W0:Y:S01]  /*91f0*/  @P0 LDC R3, c[0x0][0x44c] ;  /* 0x00011300ff030b82 */ /* 0x000e220000000800 */
[----:B------:R-:W-:-:S05]  /*9200*/  SHF.R.U32.HI R20, RZ, 0x3, R20 ;  /* 0x00000003ff147819 */ /* 0x000fca0000011614 */
[----:B------:R-:W-:Y:S02]  /*9210*/  IMAD.IADD R0, R23, 0x1, R20 ;  /* 0x0000000117007824 */ /* 0x000fe400078e0214 */
[----:B------:R-:W1:Y:S02]  /*9220*/  @P0 LDC R5, c[0x0][0x450] ;  /* 0x00011400ff050b82 */ /* 0x000e640000000800 */
[----:B--2---:R-:W-:-:S05]  /*9230*/  IMAD R0, R2, 0xc0, R0 ;  /* 0x000000c002007824 */ /* 0x004fca00078e0200 */
[----:B------:R-:W-:Y:S01]  /*9240*/  MOV R7, R0 ;  /* 0x0000000000077202 */ /* 0x000fe20000000f00 */
[----:B------:R-:W2:Y:S01]  /*9250*/  @P0 LDC R6, c[0x0][0x44c] ;  /* 0x00011300ff060b82 */ /* 0x000ea20000000800 */
[----:B0-----:R-:W-:-:S04]  /*9260*/  @P0 IMAD.HI.U32 R2, R0, R3, RZ ;  /* 0x0000000300020227 */ /* 0x001fc800078e00ff */
[----:B------:R-:W-:Y:S01]  /*9270*/  IMAD.U32 R3, RZ, RZ, UR46 ;  /* 0x0000002eff037e24 */ /* 0x000fe2000f8e00ff */
[----:B-1----:R-:W-:Y:S01]  /*9280*/  @P0 SHF.R.U32.HI R7, RZ, R5, R2 ;  /* 0x00000005ff070219 */ /* 0x002fe20000011602 */
[----:B------:R-:W-:Y:S01]  /*9290*/  IMAD.MOV.U32 R2, RZ, RZ, R4 ;  /* 0x000000ffff027224 */ /* 0x000fe200078e0004 */
[----:B------:R-:W-:Y:S02]  /*92a0*/  MOV R5, UR37 ;  /* 0x0000002500057c02 */ /* 0x000fe40008000f00 */
[----:B------:R-:W-:Y:S01]  /*92b0*/  SHF.R.S32.HI R4, RZ, 0x1f, R7 ;  /* 0x0000001fff047819 */ /* 0x000fe20000011407 */
[----:B------:R-:W-:Y:S01]  /*92c0*/  IMAD.WIDE.U32 R2, R24, UR4, R2 ;  /* 0x0000000418027c25 */ /* 0x000fe2000f8e0002 */
[----:B------:R-:W-:Y:S01]  /*92d0*/  ULDC.64 UR4, c[0x0][0x2d0] ;  /* 0x0000b40000047ab9 */ /* 0x000fe20000000a00 */
[----:B------:R-:W-:Y:S01]  /*92e0*/  IADD3 R8, -R7, RZ, RZ ;  /* 0x000000ff07087210 */ /* 0x000fe20007ffe1ff */
[----:B------:R-:W0:Y:S01]  /*92f0*/  S2R R24, SR_CTAID.X ;  /* 0x0000000000187919 */ /* 0x000e220000002500 */
[----:B------:R-:W-:-:S02]  /*9300*/  IMAD R4, R4, UR4, RZ ;  /* 0x0000000404047c24 */ /* 0x000fc4000f8e02ff */
[----:B------:R-:W-:Y:S02]  /*9310*/  IMAD.IADD R3, R3, 0x1, R25 ;  /* 0x0000000103037824 */ /* 0x000fe400078e0219 */
[C---:B------:R-:W-:Y:S02]  /*9320*/  IMAD R11, R7.reuse, UR5, R4 ;  /* 0x00000005070b7c24 */ /* 0x040fe4000f8e0204 */
[----:B------:R-:W-:Y:S02]  /*9330*/  IMAD.WIDE.U32 R4, R7, UR4, R2 ;  /* 0x0000000407047c25 */ /* 0x000fe4000f8e0002 */
[----:B------:R-:W1:Y:S02]  /*9340*/  @P0 LDC R7, c[0x0][0x450] ;  /* 0x00011400ff070b82 */ /* 0x000e640000000800 */
[----:B------:R-:W-:Y:S02]  /*9350*/  IMAD.IADD R5, R5, 0x1, R11 ;  /* 0x0000000105057824 */ /* 0x000fe400078e020b */
[----:B------:R-:W-:-:S02]  /*9360*/  IMAD R11, R9, R8, R0 ;  /* 0x00000008090b7224 */ /* 0x000fc400078e0200 */
[----:B------:R-:W-:Y:S02]  /*9370*/  VIADD R0, R0, 0x80 ;  /* 0x0000008000007836 */ /* 0x000fe40000000000 */
[----:B------:R-:W-:Y:S01]  /*9380*/  IMAD.WIDE.U32 R4, R11, UR6, R4 ;  /* 0x000000060b047c25 */ /* 0x000fe2000f8e0004 */
[----:B------:R-:W-:-:S03]  /*9390*/  SHF.R.S32.HI R8, RZ, 0x1f, R11 ;  /* 0x0000001fff087819 */ /* 0x000fc6000001140b */
[----:B--2---:R-:W-:-:S04]  /*93a0*/  @P0 IMAD.HI.U32 R6, R0, R6, RZ ;  /* 0x0000000600060227 */ /* 0x004fc800078e00ff */
[----:B------:R-:W-:-:S04]  /*93b0*/  IMAD R8, R8, UR6, RZ ;  /* 0x0000000608087c24 */ /* 0x000fc8000f8e02ff */
[----:B------:R-:W-:Y:S01]  /*93c0*/  IMAD R13, R11, UR7, R8 ;  /* 0x000000070b0d7c24 */ /* 0x000fe2000f8e0208 */
[----:B------:R-:W-:Y:S02]  /*93d0*/  MOV R11, R0 ;  /* 0x00000000000b7202 */ /* 0x000fe40000000f00 */
[----:B-1----:R-:W-:Y:S01]  /*93e0*/  @P0 SHF.R.U32.HI R11, RZ, R7, R6 ;  /* 0x00000007ff0b0219 */ /* 0x002fe20000011606 */
[----:B------:R-:W-:Y:S01]  /*93f0*/  IMAD.IADD R13, R5, 0x1, R13 ;  /* 0x00000001050d7824 */ /* 0x000fe200078e020d */
[----:B------:R-:W-:-:S03]  /*9400*/  LEA R5, P0, R4, UR8, 0x1 ;  /* 0x0000000804057c11 */ /* 0x000fc6000f8008ff */
[----:B------:R-:W-:Y:S01]  /*9410*/  IMAD.MOV R7, RZ, RZ, -R11 ;  /* 0x000000ffff077224 */ /* 0x000fe200078e0a0b */
[----:B------:R-:W-:Y:S01]  /*9420*/  LEA.HI.X R8, R4, UR9, R13, 0x1, P0 ;  /* 0x0000000904087c11 */ /* 0x000fe200080f0c0d */
[----:B------:R-:W-:Y:S01]  /*9430*/  IMAD.WIDE.U32 R2, R11, UR4, R2 ;  /* 0x000000040b027c25 */ /* 0x000fe2000f8e0002 */
[----:B------:R-:W-:-:S03]  /*9440*/  SHF.R.S32.HI R4, RZ, 0x1f, R11 ;  /* 0x0000001fff047819 */ /* 0x000fc6000001140b */
[----:B------:R-:W-:Y:S02]  /*9450*/  IMAD R7, R9, R7, R0 ;  /* 0x0000000709077224 */ /* 0x000fe400078e0200 */
[----:B------:R-:W-:Y:S01]  /*9460*/  IMAD R4, R4, UR4, RZ ;  /* 0x0000000404047c24 */ /* 0x000fe2000f8e02ff */
[----:B------:R-:W-:Y:S02]  /*9470*/  ULDC UR4, c[0x0][0x2b8] ;  /* 0x0000ae0000047ab9 */ /* 0x000fe40000000800 */
[----:B------:R-:W-:Y:S01]  /*9480*/  SHF.R.S32.HI R0, RZ, 0x1f, R7 ;  /* 0x0000001fff007819 */ /* 0x000fe20000011407 */
[----:B------:R-:W-:Y:S01]  /*9490*/  IMAD R11, R11, UR5, R4 ;  /* 0x000000050b0b7c24 */ /* 0x000fe2000f8e0204 */
[----:B------:R-:W-:Y:S01]  /*94a0*/  ISETP.GE.AND P0, PT, R16, UR4, PT ;  /* 0x0000000410007c0c */ /* 0x000fe2000bf06270 */
[----:B------:R-:W-:Y:S02]  /*94b0*/  UMOV UR4, 0xffffffff ;  /* 0xffffffff00047882 */ /* 0x000fe40000000000 */
[----:B------:R-:W-:Y:S01]  /*94c0*/  IMAD R0, R0, UR6, RZ ;  /* 0x0000000600007c24 */ /* 0x000fe2000f8e02ff */
[----:B------:R-:W-:-:S03]  /*94d0*/  IADD3 R3, R3, R11, RZ ;  /* 0x0000000b03037210 */ /* 0x000fc60007ffe0ff */
[C---:B------:R-:W-:Y:S02]  /*94e0*/  IMAD R11, R7.reuse, UR7, R0 ;  /* 0x00000007070b7c24 */ /* 0x040fe4000f8e0200 */
[----:B------:R-:W-:-:S04]  /*94f0*/  IMAD.WIDE.U32 R2, R7, UR6, R2 ;  /* 0x0000000607027c25 */ /* 0x000fc8000f8e0002 */
[----:B------:R-:W-:Y:S01]  /*9500*/  IMAD.IADD R7, R3, 0x1, R11 ;  /* 0x0000000103077824 */ /* 0x000fe200078e020b */
[----:B------:R-:W-:-:S04]  /*9510*/  LEA R0, P1, R2, UR8, 0x1 ;  /* 0x0000000802007c11 */ /* 0x000fc8000f8208ff */
[----:B------:R-:W-:Y:S01]  /*9520*/  LEA.HI.X R7, R2, UR9, R7, 0x1, P1 ;  /* 0x0000000902077c11 */ /* 0x000fe200088f0c07 */
[----:B0-----:R-:W-:Y:S08]  /*9530*/  BRA.DIV UR4, `(.L_x_12855) ;  /* 0x0000002e041c7947 */ /* 0x001ff0000b800000 */
[----:B------:R-:W0:Y:S01]  /*9540*/  S2R R2, SR_TID.X ;  /* 0x0000000000027919 */ /* 0x000e220000002100 */
[----:B------:R-:W-:Y:S02]  /*9550*/  ULDC UR4, c[0x0][0x288] ;  /* 0x0000a20000047ab9 */ /* 0x000fe40000000800 */
[----:B------:R-:W-:Y:S01]  /*9560*/  IMAD R4, R9, UR4, RZ ;  /* 0x0000000409047c24 */ /* 0x000fe2000f8e02ff */
[----:B------:R-:W1:Y:S04]  /*9570*/  SHFL.IDX PT, R14, R5, RZ, 0x181f ;  /* 0x00181fff050e7589 */ /* 0x000e6800000e0000 */
[----:B------:R-:W-:Y:S04]  /*9580*/  SHFL.IDX PT, R21, R5, 0x1, 0x181f ;  /* 0x00381f0005157f89 */ /* 0x000fe800000e0000 */
[----:B------:R-:W-:Y:S01]  /*9590*/  SHFL.IDX PT, R10, R8, 0x1, 0x181f ;  /* 0x00381f00080a7f89 */ /* 0x000fe200000e0000 */
[----:B0-----:R-:W-:-:S04]  /*95a0*/  LOP3.LUT R2, R2, 0x7f, RZ, 0xc0, !PT ;  /* 0x0000007f02027812 */ /* 0x001fc800078ec0ff */
[----:B------:R-:W-:-:S05]  /*95b0*/  SHF.R.U32.HI R2, RZ, 0x3, R2 ;  /* 0x00000003ff027819 */ /* 0x000fca0000011602 */
[----:B------:R-:W-:Y:S02]  /*95c0*/  IMAD R6, R24, 0xc0, R2 ;  /* 0x000000c018067824 */ /* 0x000fe400078e0202 */
[----:B------:R-:W0:Y:S02]  /*95d0*/  SHFL.IDX PT, R2, R8, RZ, 0x181f ;  /* 0x00181fff08027589 */ /* 0x000e2400000e0000 */
[C---:B------:R-:W-:Y:S01]  /*95e0*/  VIADD R9, R6.reuse, 0x10 ;  /* 0x0000001006097836 */ /* 0x040fe20000000000 */
[C---:B------:R-:W-:Y:S01]  /*95f0*/  ISETP.GE.AND P1, PT, R6.reuse, R4, PT ;  /* 0x000000040600720c */ /* 0x040fe20003f26270 */
[----:B------:R-:W-:-:S03]  /*9600*/  VIADD R11, R6, 0x20 ;  /* 0x00000020060b7836 */ /* 0x000fc60000000000 */
[----:B------:R-:W-:Y:S02]  /*9610*/  ISETP.GE.AND P3, PT, R9, R4, PT ;  /* 0x000000040900720c */ /* 0x000fe40003f66270 */
[----:B------:R-:W-:Y:S07]  /*9620*/  SHFL.IDX PT, R9, R8, 0x2, 0x181f ;  /* 0x00581f0008097f89 */ /* 0x000fee00000e0000 */
[----:B-1----:R-:W-:Y:S02]  /*9630*/  @!P1 LEA R14, P2, R16, R14, 0x1 ;  /* 0x0000000e100e9211 */ /* 0x002fe400078408ff */
[----:B------:R-:W-:-:S03]  /*9640*/  @!P1 LEA R25, R22, UR45, 0x1 ;  /* 0x0000002d16199c11 */ /* 0x000fc6000f8e08ff */
[----:B0-----:R-:W-:Y:S01]  /*9650*/  @!P1 IMAD.X R3, RZ, RZ, R2, P2 ;  /* 0x000000ffff039224 */ /* 0x001fe200010e0602 */
[----:B------:R-:W-:Y:S02]  /*9660*/  @!P1 MOV R2, R14 ;  /* 0x0000000e00029202 */ /* 0x000fe40000000f00 */
[----:B------:R-:W0:Y:S04]  /*9670*/  SHFL.IDX PT, R14, R5, 0x2, 0x181f ;  /* 0x00581f00050e7f89 */ /* 0x000e2800000e0000 */
[----:B------:R1:W-:Y:S01]  /*9680*/  @!P1 LDGSTS.E.BYPASS.LTC128B.128 [R25+0x8400], desc[UR38][R2.64], !P0 ;  /* 0x0840000002199fae */ /* 0x0003e2000c101d66 */
[----:B------:R-:W-:Y:S02]  /*9690*/  ISETP.GE.AND P1, PT, R11, R4, PT ;  /* 0x000000040b00720c */ /* 0x000fe40003f26270 */
[----:B------:R-:W-:-:S02]  /*96a0*/  IADD3 R11, R6, 0x40, RZ ;  /* 0x00000040060b7810 */ /* 0x000fc40007ffe0ff */
[----:B-1----:R-:W-:Y:S02]  /*96b0*/  @!P3 LEA R2, P2, R16, R21, 0x1 ;  /* 0x000000151002b211 */ /* 0x002fe400078408ff */
[----:B------:R-:W-:Y:S01]  /*96c0*/  @!P3 LEA R25, R22, UR45, 0x1 ;  /* 0x0000002d1619bc11 */ /* 0x000fe2000f8e08ff */
[----:B------:R-:W1:Y:S01]  /*96d0*/  SHFL.IDX PT, R21, R5, 0x3, 0x181f ;  /* 0x00781f0005157f89 */ /* 0x000e6200000e0000 */
[----:B------:R-:W-:-:S05]  /*96e0*/  @!P3 IADD3.X R3, RZ, R10, RZ, P2, !PT ;  /* 0x0000000aff03b210 */ /* 0x000fca00017fe4ff */
[----:B------:R-:W-:Y:S01]  /*96f0*/  @!P1 LEA R20, R22, UR45, 0x1 ;  /* 0x0000002d16149c11 */ /* 0x000fe2000f8e08ff */
[----:B------:R-:W2:Y:S04]  /*9700*/  SHFL.IDX PT, R10, R8, 0x3, 0x181f ;  /* 0x00781f00080a7f89 */ /* 0x000ea800000e0000 */
[----:B------:R0:W-:Y:S02]  /*9710*/  @!P3 LDGSTS.E.BYPASS.LTC128B.128 [R25+0x8c00], desc[UR38][R2.64], !P0 ;  /* 0x08c000000219bfae */ /* 0x0001e4000c101d66 */
[----:B0-----:R-:W-:Y:S02]  /*9720*/  @!P1 LEA R2, P2, R16, R14, 0x1 ;  /* 0x0000000e10029211 */ /* 0x001fe400078408ff */
[----:B------:R-:W0:Y:S03]  /*9730*/  SHFL.IDX PT, R14, R5, 0x4, 0x181f ;  /* 0x00981f00050e7f89 */ /* 0x000e2600000e0000 */
[----:B------:R-:W-:-:S02]  /*9740*/  @!P1 IMAD.X R3, RZ, RZ, R9, P2 ;  /* 0x000000ffff039224 */ /* 0x000fc400010e0609 */
[----:B------:R-:W-:-:S03]  /*9750*/  VIADD R9, R6, 0x30 ;  /* 0x0000003006097836 */ /* 0x000fc60000000000 */
[----:B------:R3:W-:Y:S01]  /*9760*/  @!P1 LDGSTS.E.BYPASS.LTC128B.128 [R20+0x9400], desc[UR38][R2.64], !P0 ;  /* 0x0940000002149fae */ /* 0x0007e2000c101d66 */
[-C--:B------:R-:W-:Y:S01]  /*9770*/  ISETP.GE.AND P1, PT, R11, R4.reuse, PT ;  /* 0x000000040b00720c */ /* 0x080fe20003f26270 */
[----:B------:R-:W-:Y:S01]  /*9780*/  VIADD R11, R6, 0x60 ;  /* 0x00000060060b7836 */ /* 0x000fe20000000000 */
[----:B------:R-:W-:Y:S02]  /*9790*/  ISETP.GE.AND P3, PT, R9, R4, PT ;  /* 0x000000040900720c */ /* 0x000fe40003f66270 */
[----:B------:R-:W4:Y:S09]  /*97a0*/  SHFL.IDX PT, R9, R8, 0x4, 0x181f ;  /* 0x00981f0008097f89 */ /* 0x000f3200000e0000 */
[----:B---3--:R-:W-:-:S02]  /*97b0*/  @!P1 LEA R20, R22, UR45, 0x1 ;  /* 0x0000002d16149c11 */ /* 0x008fc4000f8e08ff */
[----:B-1----:R-:W-:Y:S02]  /*97c0*/  @!P3 LEA R2, P2, R16, R21, 0x1 ;  /* 0x000000151002b211 */ /* 0x002fe400078408ff */
[----:B------:R-:W-:Y:S01]  /*97d0*/  @!P3 LEA R25, R22, UR45, 0x1 ;  /* 0x0000002d1619bc11 */ /* 0x000fe2000f8e08ff */
[----:B------:R-:W1:Y:S02]  /*97e0*/  SHFL.IDX PT, R21, R5, 0x5, 0x181f ;  /* 0x00b81f0005157f89 */ /* 0x000e6400000e0000 */
[----:B--2---:R-:W-:Y:S02]  /*97f0*/  @!P3 IMAD.X R3, RZ, RZ, R10, P2 ;  /* 0x000000ffff03b224 */ /* 0x004fe400010e060a */
[----:B------:R-:W2:Y:S04]  /*9800*/  SHFL.IDX PT, R10, R8, 0x5, 0x181f ;  /* 0x00b81f00080a7f89 */ /* 0x000ea800000e0000 */
[----:B------:R0:W-:Y:S02]  /*9810*/  @!P3 LDGSTS.E.BYPASS.LTC128B.128 [R25+0x9c00], desc[UR38][R2.64], !P0 ;  /* 0x09c000000219bfae */ /* 0x0001e4000c101d66 */
[----:B0-----:R-:W-:-:S02]  /*9820*/  @!P1 LEA R2, P2, R16, R14, 0x1 ;  /* 0x0000000e10029211 */ /* 0x001fc400078408ff */
[----:B------:R-:W0:Y:S03]  /*9830*/  SHFL.IDX PT, R14, R5, 0x6, 0x181f ;  /* 0x00d81f00050e7f89 */ /* 0x000e2600000e0000 */
[----:B----4-:R-:W-:Y:S01]  /*9840*/  @!P1 IMAD.X R3, RZ, RZ, R9, P2 ;  /* 0x000000ffff039224 */ /* 0x010fe200010e0609 */
[----:B------:R-:W-:-:S04]  /*9850*/  IADD3 R9, R6, 0x50, RZ ;  /* 0x0000005006097810 */ /* 0x000fc80007ffe0ff */
[-C--:B------:R-:W-:Y:S01]  /*9860*/  ISETP.GE.AND P3, PT, R9, R4.reuse, PT ;  /* 0x000000040900720c */ /* 0x080fe20003f66270 */
[----:B------:R1:W-:Y:S01]  /*9870*/  @!P1 LDGSTS.E.BYPASS.LTC128B.128 [R20+0xa400], desc[UR38][R2.64], !P0 ;  /* 0x0a40000002149fae */ /* 0x0003e2000c101d66 */
[----:B------:R-:W-:Y:S01]  /*9880*/  ISETP.GE.AND P1, PT, R11, R4, PT ;  /* 0x000000040b00720c */ /* 0x000fe20003f26270 */
[----:B------:R-:W-:Y:S02]  /*9890*/  VIADD R11, R6, 0x80 ;  /* 0x00000080060b7836 */ /* 0x000fe40000000000 */
[----:B------:R-:W3:Y:S04]  /*98a0*/  SHFL.IDX PT, R9, R8, 0x6, 0x181f ;  /* 0x00d81f0008097f89 */ /* 0x000ee800000e0000 */
[----:B------:R-:W-:Y:S04]  /*98b0*/  SHFL.IDX PT, R8, R8, 0x7, 0x181f ;  /* 0x00f81f0008087f89 */ /* 0x000fe800000e0000 */
[----:B-1----:R-:W-:-:S02]  /*98c0*/  @!P3 LEA R2, P2, R16, R21, 0x1 ;  /* 0x000000151002b211 */ /* 0x002fc400078408ff */
[C---:B------:R-:W-:Y:S01]  /*98d0*/  @!P3 LEA R25, R22.reuse, UR45, 0x1 ;  /* 0x0000002d1619bc11 */ /* 0x040fe2000f8e08ff */
[----:B------:R-:W-:Y:S02]  /*98e0*/  SHFL.IDX PT, R21, R0, RZ, 0x181f ;  /* 0x00181fff00157589 */ /* 0x000fe400000e0000 */
[----:B--2---:R-:W-:Y:S01]  /*98f0*/  @!P3 IMAD.X R3, RZ, RZ, R10, P2 ;  /* 0x000000ffff03b224 */ /* 0x004fe200010e060a */
[----:B------:R-:W-:-:S04]  /*9900*/  @!P1 LEA R10, R22, UR45, 0x1 ;  /* 0x0000002d160a9c11 */ /* 0x000fc8000f8e08ff */
[----:B------:R0:W-:Y:S02]  /*9910*/  @!P3 LDGSTS.E.BYPASS.LTC128B.128 [R25+0xac00], desc[UR38][R2.64], !P0 ;  /* 0x0ac000000219bfae */ /* 0x0001e4000c101d66 */
[----:B0-----:R-:W-:Y:S02]  /*9920*/  @!P1 LEA R2, P2, R16, R14, 0x1 ;  /* 0x0000000e10029211 */ /* 0x001fe400078408ff */
[----:B------:R0:W1:Y:S02]  /*9930*/  SHFL.IDX PT, R14, R5, 0x7, 0x181f ;  /* 0x00f81f00050e7f89 */ /* 0x00006400000e0000 */
[----:B---3--:R-:W-:Y:S01]  /*9940*/  @!P1 IADD3.X R3, RZ, R9, RZ, P2, !PT ;  /* 0x00000009ff039210 */ /* 0x008fe200017fe4ff */
[----:B------:R-:W-:-:S04]  /*9950*/  VIADD R9, R6, 0x70 ;  /* 0x0000007006097836 */ /* 0x000fc80000000000 */
[----:B------:R1:W-:Y:S01]  /*9960*/  @!P1 LDGSTS.E.BYPASS.LTC128B.128 [R10+0xb400], desc[UR38][R2.64], !P0 ;  /* 0x0b400000020a9fae */ /* 0x0003e2000c101d66 */
[-C--:B------:R-:W-:Y:S01]  /*9970*/  ISETP.GE.AND P3, PT, R9, R4.reuse, PT ;  /* 0x000000040900720c */ /* 0x080fe20003f66270 */
[C---:B0-----:R-:W-:Y:S01]  /*9980*/  VIADD R5, R6.reuse, 0x90 ;  /* 0x0000009006057836 */ /* 0x041fe20000000000 */
[----:B------:R-:W-:Y:S01]  /*9990*/  ISETP.GE.AND P1, PT, R11, R4, PT ;  /* 0x000000040b00720c */ /* 0x000fe20003f26270 */
[----:B------:R-:W0:Y:S01]  /*99a0*/  SHFL.IDX PT, R9, R7, RZ, 0x181f ;  /* 0x00181fff07097589 */ /* 0x000e2200000e0000 */
[----:B------:R-:W-:-:S09]  /*99b0*/  IADD3 R11, R6, 0xa0, RZ ;  /* 0x000000a0060b7810 */ /* 0x000fd20007ffe0ff */
[----:B------:R-:W-:Y:S02]  /*99c0*/  @!P3 LEA R25, R22, UR45, 0x1 ;  /* 0x0000002d1619bc11 */ /* 0x000fe4000f8e08ff */
[----:B-1----:R-:W-:Y:S02]  /*99d0*/  @!P3 LEA R2, P2, R16, R14, 0x1 ;  /* 0x0000000e1002b211 */ /* 0x002fe400078408ff */
[----:B------:R-:W-:Y:S02]  /*99e0*/  SHFL.IDX PT, R14, R0, 0x2, 0x181f ;  /* 0x00581f00000e7f89 */ /* 0x000fe400000e0000 */
[----:B------:R-:W-:Y:S02]  /*99f0*/  @!P3 IADD3.X R3, RZ, R8, RZ, P2, !PT ;  /* 0x00000008ff03b210 */ /* 0x000fe400017fe4ff */
[----:B------:R-:W-:Y:S04]  /*9a00*/  SHFL.IDX PT, R8, R7, 0x1, 0x181f ;  /* 0x00381f0007087f89 */ /* 0x000fe800000e0000 */
[----:B------:R1:W-:Y:S01]  /*9a10*/  @!P3 LDGSTS.E.BYPASS.LTC128B.128 [R25+0xbc00], desc[UR38][R2.64], !P0 ;  /* 0x0bc000000219bfae */ /* 0x0003e2000c101d66 */
[----:B------:R-:W-:-:S03]  /*9a20*/  ISETP.GE.AND P3, PT, R5, R4, PT ;  /* 0x000000040500720c */ /* 0x000fc60003f66270 */
[----:B------:R-:W-:Y:S04]  /*9a30*/  SHFL.IDX PT, R5, R7, 0x2, 0x181f ;  /* 0x00581f0007057f89 */ /* 0x000fe800000e0000 */
[----:B------:R-:W-:Y:S01]  /*9a40*/  SHFL.IDX PT, R7, R7, 0x3, 0x181f ;  /* 0x00781f0007077f89 */ /* 0x000fe200000e0000 */
[----:B-1----:R-:W-:Y:S02]  /*9a50*/  @!P1 LEA R2, P2, R16, R21, 0x1 ;  /* 0x0000001510029211 */ /* 0x002fe400078408ff */
[----:B------:R-:W-:-:S03]  /*9a60*/  @!P1 LEA R21, R22, UR45, 0x1 ;  /* 0x0000002d16159c11 */ /* 0x000fc6000f8e08ff */
[----:B0-----:R-:W-:Y:S02]  /*9a70*/  @!P1 IMAD.X R3, RZ, RZ, R9, P2 ;  /* 0x000000ffff039224 */ /* 0x001fe400010e0609 */
[----:B------:R-:W0:Y:S04]  /*9a80*/  SHFL.IDX PT, R9, R0, 0x1, 0x181f ;  /* 0x00381f0000097f89 */ /* 0x000e2800000e0000 */
[----:B------:R0:W-:Y:S01]  /*9a90*/  @!P1 LDGSTS.E.BYPASS.LTC128B.128 [R21+0xc400], desc[UR38][R2.64], !P0 ;  /* 0x0c40000002159fae */ /* 0x0001e2000c101d66 */
[----:B------:R-:W-:Y:S02]  /*9aa0*/  ISETP.GE.AND P1, PT, R11, R4, PT ;  /* 0x000000040b00720c */ /* 0x000fe40003f26270 */
[----:B0-----:R-:W-:Y:S02]  /*9ab0*/  @!P3 LEA R2, P2, R16, R9, 0x1 ;  /* 0x000000091002b211 */ /* 0x001fe400078408ff */
[----:B------:R-:W-:-:S03]  /*9ac0*/  @!P3 LEA R9, R22, UR45, 0x1 ;  /* 0x0000002d1609bc11 */ /* 0x000fc6000f8e08ff */
[----:B------:R-:W-:-:S05]  /*9ad0*/  @!P3 IMAD.X R3, RZ, RZ, R8, P2 ;  /* 0x000000ffff03b224 */ /* 0x000fca00010e0608 */
[----:B------:R0:W-:Y:S02]  /*9ae0*/  @!P3 LDGSTS.E.BYPASS.LTC128B.128 [R9+0xcc00], desc[UR38][R2.64], !P0 ;  /* 0x0cc000000209bfae */ /* 0x0001e4000c101d66 */
[----:B0-----:R-:W-:Y:S02]  /*9af0*/  @!P1 LEA R2, P2, R16, R14, 0x1 ;  /* 0x0000000e10029211 */ /* 0x001fe400078408ff */
[----:B------:R0:W1:Y:S03]  /*9b00*/  SHFL.IDX PT, R14, R0, 0x3, 0x181f ;  /* 0x00781f00000e7f89 */ /* 0x00006600000e0000 */
[----:B------:R-:W-:Y:S01]  /*9b10*/  @!P1 IMAD.X R3, RZ, RZ, R5, P2 ;  /* 0x000000ffff039224 */ /* 0x000fe200010e0605 */
[----:B------:R-:W-:-:S05]  /*9b20*/  @!P1 LEA R5, R22, UR45, 0x1 ;  /* 0x0000002d16059c11 */ /* 0x000fca000f8e08ff */
[----:B------:R0:W-:Y:S02]  /*9b30*/  @!P1 LDGSTS.E.BYPASS.LTC128B.128 [R5+0xd400], desc[UR38][R2.64], !P0 ;  /* 0x0d40000002059fae */ /* 0x0001e4000c101d66 */
.L_x_12933:
[----:B0-----:R-:W-:Y:S01]  /*9b40*/  IADD3 R3, R6, 0xb0, RZ ;  /* 0x000000b006037810 */ /* 0x001fe20007ffe0ff */
[----:B------:R-:W-:-:S03]  /*9b50*/  IMAD.MOV.U32 R0, RZ, RZ, 0x1 ;  /* 0x00000001ff007424 */ /* 0x000fc600078e00ff */
[----:B------:R-:W-:Y:S02]  /*9b60*/  ISETP.GE.AND P1, PT, R3, R4, PT ;  /* 0x000000040300720c */ /* 0x000fe40003f26270 */
[----:B------:R-:W-:-:S11]  /*9b70*/  SHF.L.U32 R0, R0, 0x1f, RZ ;  /* 0x0000001f00007819 */ /* 0x000fd600000006ff */
[----:B-1----:R-:W-:Y:S02]  /*9b80*/  @!P1 LEA R2, P2, R16, R14, 0x1 ;  /* 0x0000000e10029211 */ /* 0x002fe400078408ff */
[----:B------:R-:W-:-:S03]  /*9b90*/  @!P1 LEA R5, R22, UR45, 0x1 ;  /* 0x0000002d16059c11 */ /* 0x000fc6000f8e08ff */
[----:B------:R-:W-:-:S05]  /*9ba0*/  @!P1 IMAD.X R3, RZ, RZ, R7, P2 ;  /* 0x000000ffff039224 */ /* 0x000fca00010e0607 */
[----:B------:R-:W-:Y:S01]  /*9bb0*/  @!PT LDS RZ, [RZ] ;  /* 0x00000000fffff984 */ /* 0x000fe20000000800 */
[----:B------:R-:W-:Y:S01]  /*9bc0*/  @!PT LDS RZ, [RZ] ;  /* 0x00000000fffff984 */ /* 0x000fe20000000800 */
[----:B------:R-:W-:Y:S01]  /*9bd0*/  @!PT LDS RZ, [RZ] ;  /* 0x00000000fffff984 */ /* 0x000fe20000000800 */
[----:B------:R0:W-:Y:S01]  /*9be0*/  @!P1 LDGSTS.E.BYPASS.LTC128B.128 [R5+0xdc00], desc[UR38][R2.64], !P0 ;  /* 0x0dc0000002059fae */ /* 0x0001e2000c101d66 */
[----:B------:R-:W-:Y:S01]  /*9bf0*/  NOP ;  /* 0x0000000000007918 */ /* 0x000fe20000000000 */
[----:B------:R-:W-:Y:S02]  /*9c00*/  SYNCS.ARRIVE.TRANS64.RED.A0T1 RZ, [UR45+0x16800], RZ ;  /* 0x016800ffffff79a7 */ /* 0x000fe4000820042d */
[----:B------:R-:W-:Y:S01]  /*9c10*/  ARRIVES.LDGSTSBAR.64.TRANSCNT [UR45+0x16800] ;  /* 0x01680000ff0079b0 */ /* 0x000fe20008000aad */
[----:B------:R-:W-:Y:S01]  /*9c20*/  NOP ;  /* 0x0000000000007918 */ /* 0x000fe20000000000 */
[----:B------:R-:W-:Y:S01]  /*9c30*/  SYNCS.ARRIVE.TRANS64.A1T0 RZ, [UR45+0x16800], RZ ;  /* 0x016800ffffff79a7 */ /* 0x000fe2000810002d */
[----:B------:R-:W1:Y:S02]  /*9c40*/  SYNCS.PHASECHK.TRANS64.TRYWAIT P0, [UR45+0x16820], R0 ;  /* 0x01682000ff0075a7 */ /* 0x000e64000800016d */
[----:B01----:R-:W-:Y:S05]  /*9c50*/  @!P0 BRA `(.L_x_12856) ;  /* 0x0000003000ec8947 */ /* 0x003fea0003800000 */
.L_x_12934:
[----:B------:R-:W-:Y:S01]  /*9c60*/  UIADD3 UR4, UR49, -0x2, URZ ;  /* 0xfffffffe31047890 */ /* 0x000fe2000fffe03f */
[----:B------:R-:W-:Y:S01]  /*9c70*/  MOV R24, 0x1 ;  /* 0x0000000100187802 */ /* 0x000fe20000000f00 */
[----:B------:R-:W-:Y:S02]  /*9c80*/  IMAD.MOV.U32 R20, RZ, RZ, RZ ;  /* 0x000000ffff147224 */ /* 0x000fe400078e00ff */
[----:B------:R-:W-:-:S06]  /*9c90*/  UISETP.GE.AND UP0, UPT, UR4, UR48, UPT ;  /* 0x000000300400728c */ /* 0x000fcc000bf06270 */
[----:B------:R-:W-:-:S13]  /*9ca0*/  PLOP3.LUT P0, PT, PT, PT, UP0, 0x80, 0x0 ;  /* 0x000000000000781c */ /* 0x000fda0003f0f008 */
[----:B------:R-:W-:Y:S05]  /*9cb0*/  @!P0 BRA `(.L_x_12857) ;  /* 0x0000000c00f88947 */ /* 0x000fea0003800000 */
[----:B------:R-:W1:Y:S01]  /*9cc0*/  S2R R2, SR_TID.X ;  /* 0x0000000000027919 */ /* 0x000e620000002100 */
[----:B------:R-:W-:Y:S01]  /*9cd0*/  UIADD3 UR4, UR47, 0x1, URZ ;  /* 0x000000012f047890 */ /* 0x000fe2000fffe03f */
[----:B0-----:R-:W-:Y:S01]  /*9ce0*/  LOP3.LUT R3, RZ, UR44, RZ, 0x33, !PT ;  /* 0x0000002cff037c12 */ /* 0x001fe2000f8e33ff */
[----:B------:R-:W-:Y:S01]  /*9cf0*/  IMAD.SHL.U32 R4, R16, 0x2, RZ ;  /* 0x0000000210047824 */ /* 0x000fe200078e00ff */
[----:B------:R-:W-:Y:S01]  /*9d00*/  BSSY B0, `(.L_x_12857) ;  /* 0x00000f9000007945 */ /* 0x000fe20003800000 */
[----:B------:R-:W-:Y:S01]  /*9d10*/  UIMAD UR4, UR4, UR40, URZ ;  /* 0x00000028040472a4 */ /* 0x000fe2000f8e023f */
[----:B------:R-:W-:Y:S01]  /*9d20*/  IMAD.MOV.U32 R21, RZ, RZ, 0x1 ;  /* 0x00000001ff157424 */ /* 0x000fe200078e00ff */
[----:B------:R-:W-:-:S04]  /*9d30*/  MOV R8, RZ ;  /* 0x000000ff00087202 */ /* 0x000fc80000000f00 */
[----:B------:R-:W-:Y:S01]  /*9d40*/  LOP3.LUT R0, RZ, UR4, RZ, 0x33, !PT ;  /* 0x00000004ff007c12 */ /* 0x000fe2000f8e33ff */
[----:B------:R-:W-:Y:S02]  /*9d50*/  ULDC UR4, c[0x0][0x2f4] ;  /* 0x0000bd0000047ab9 */ /* 0x000fe40000000800 */
[----:B------:R-:W-:Y:S02]  /*9d60*/  ISETP.GE.AND P1, PT, R16, UR4, PT ;  /* 0x0000000410007c0c */ /* 0x000fe4000bf26270 */
[----:B------:R-:W-:-:S04]  /*9d70*/  VIMNMX R3, R0, R3, !PT ;  /* 0x0000000300037248 */ /* 0x000fc80007fe0100 */
[----:B------:R-:W-:Y:S02]  /*9d80*/  IADD3 R26, -R3, -0x2, RZ ;  /* 0xfffffffe031a7810 */ /* 0x000fe40007ffe1ff */
[----:B-1----:R-:W-:-:S04]  /*9d90*/  LOP3.LUT R2, R2, 0x7f, RZ, 0xc0, !PT ;  /* 0x0000007f02027812 */ /* 0x002fc800078ec0ff */
[----:B------:R-:W-:-:S04]  /*9da0*/  SHF.R.U32.HI R2, RZ, 0x3, R2 ;  /* 0x00000003ff027819 */ /* 0x000fc80000011602 */
[----:B------:R-:W-:Y:S02]  /*9db0*/  IADD3 R19, R23, R19, R2 ;  /* 0x0000001317137210 */ /* 0x000fe40007ffe002 */
[----:B------:R-:W-:Y:S02]  /*9dc0*/  IADD3 R0, -R2, UR43, RZ ;  /* 0x0000002b02007c10 */ /* 0x000fe4000fffe1ff */
[----:B------:R-:W-:-:S03]  /*9dd0*/  IADD3 R2, R19, -0x180, RZ ;  /* 0xfffffe8013027810 */ /* 0x000fc60007ffe0ff */
[C---:B------:R-:W-:Y:S02]  /*9de0*/  IMAD R4, R3.reuse, 0x80, R0 ;  /* 0x0000008003047824 */ /* 0x040fe400078e0200 */
[----:B------:R-:W-:Y:S02]  /*9df0*/  IMAD R0, R3, -0x80, R2 ;  /* 0xffffff8003007824 */ /* 0x000fe400078e0202 */
[----:B------:R-:W-:-:S07]  /*9e00*/  VIADD R4, R4, 0x100 ;  /* 0x0000010004047836 */ /* 0x000fce0000000000 */
.L_x_12870:
[----:B------:R-:W2:Y:S01]  /*9e10*/  LDL R6, [R1] ;  /* 0x0000000001067983 */ /* 0x000ea20000100800 */
[----:B------:R-:W0:Y:S01]  /*9e20*/  LDC R2, c[0x0][0x430] ;  /* 0x00010c00ff027b82 */ /* 0x000e220000000800 */
[----:B------:R-:W-:Y:S01]  /*9e30*/  IMAD.MOV.U32 R9, RZ, RZ, R0 ;  /* 0x000000ffff097224 */ /* 0x000fe200078e0000 */
[----:B------:R-:W-:Y:S01]  /*9e40*/  ULDC.64 UR4, c[0x0][0x428] ;  /* 0x00010a0000047ab9 */ /* 0x000fe20000000a00 */
[----:B0-----:R-:W-:-:S13]  /*9e50*/  ISETP.NE.AND P0, PT, R2, 0x1, PT ;  /* 0x000000010200780c */ /* 0x001fda0003f05270 */
[----:B------:R-:W0:Y:S08]  /*9e60*/  @P0 LDC R3, c[0x0][0x434] ;  /* 0x00010d00ff030b82 */ /* 0x000e300000000800 */
[----:B------:R-:W1:Y:S01]  /*9e70*/  @P0 LDC R5, c[0x0][0x438] ;  /* 0x00010e00ff050b82 */ /* 0x000e620000000800 */
[----:B0-----:R-:W-:-:S05]  /*9e80*/  @P0 IMAD.HI.U32 R2, R0, R3, RZ ;  /* 0x0000000300020227 */ /* 0x001fca00078e00ff */
[----:B-1----:R-:W-:-:S04]  /*9e90*/  @P0 SHF.R.U32.HI R9, RZ, R5, R2 ;  /* 0x00000005ff090219 */ /* 0x002fc80000011602 */
[----:B------:R-:W-:Y:S02]  /*9ea0*/  SHF.R.S32.HI R3, RZ, 0x1f, R9 ;  /* 0x0000001fff037819 */ /* 0x000fe40000011409 */
[----:B------:R-:W-:-:S05]  /*9eb0*/  MOV R2, R9 ;  /* 0x0000000900027202 */ /* 0x000fca0000000f00 */
[----:B------:R-:W-:-:S04]  /*9ec0*/  IMAD.WIDE.U32 R2, R28, UR4, R2 ;  /* 0x000000041c027c25 */ /* 0x000fc8000f8e0002 */
[----:B--2---:R-:W-:-:S04]  /*9ed0*/  IMAD R5, R6, UR4, RZ ;  /* 0x0000000406057c24 */ /* 0x004fc8000f8e02ff */
[----:B------:R-:W-:Y:S01]  /*9ee0*/  IMAD R5, R28, UR5, R5 ;  /* 0x000000051c057c24 */ /* 0x000fe2000f8e0205 */
[----:B------:R-:W-:Y:S02]  /*9ef0*/  ULDC.64 UR4, c[0x0][0x418] ;  /* 0x0001060000047ab9 */ /* 0x000fe40000000a00 */
[----:B------:R-:W-:Y:S01]  /*9f00*/  LEA R6, P0, R2, UR4, 0x2 ;  /* 0x0000000402067c11 */ /* 0x000fe2000f8010ff */
[----:B------:R-:W-:-:S05]  /*9f10*/  IMAD.IADD R3, R5, 0x1, R3 ;  /* 0x0000000105037824 */ /* 0x000fca00078e0203 */
[----:B------:R-:W-:-:S05]  /*9f20*/  LEA.HI.X R7, R2, UR5, R3, 0x2, P0 ;  /* 0x0000000502077c11 */ /* 0x000fca00080f1403 */
[----:B------:R-:W2:Y:S01]  /*9f30*/  LDG.E R5, desc[UR38][R6.64] ;  /* 0x0000002606057981 */ /* 0x000ea2000c1e1900 */
[----:B------:R-:W-:-:S06]  /*9f40*/  ULOP3.LUT UR6, UR41, 0x2, URZ, 0xfc, !UPT ;  /* 0x0000000229067892 */ /* 0x000fcc000f8efc3f */
[----:B------:R-:W-:Y:S01]  /*9f50*/  IMAD.U32 R10, RZ, RZ, UR6 ;  /* 0x00000006ff0a7e24 */ /* 0x000fe2000f8e00ff */
[----:B------:R-:W-:-:S04]  /*9f60*/  IADD3 R20, R8, 0x1, RZ ;  /* 0x0000000108147810 */ /* 0x000fc80007ffe0ff */
        /* <DEDUP_REMOVED lines=8> */
.L_x_12858:
[----:B------:R-:W-:Y:S01]  /*9ff0*/  LEA R7, R20, UR45, 0x3 ;  /* 0x0000002d14077c11 */ /* 0x000fe2000f8e18ff */
[----:B------:R-:W-:Y:S01]  /*a000*/  BSSY B1, `(.L_x_12859) ;  /* 0x0000004000017945 */ /* 0x000fe20003800000 */
[----:B------:R-:W-:-:S04]  /*a010*/  SHF.L.U32 R2, R24, 0x1f, RZ ;  /* 0x0000001f18027819 */ /* 0x000fc800000006ff */
[----:B------:R-:W0:Y:S02]  /*a020*/  SYNCS.PHASECHK.TRANS64.TRYWAIT P0, [R7+URZ+0x16840], R2 ;  /* 0x01684002070075a7 */ /* 0x000e24000800017f */
[----:B0-----:R-:W-:Y:S05]  /*a030*/  @!P0 BRA `(.L_x_12860) ;  /* 0x00000030000c8947 */ /* 0x001fea0003800000 */
.L_x_12935:
[----:B------:R-:W-:Y:S05]  /*a040*/  BSYNC B1 ;  /* 0x0000000000017941 */ /* 0x000fea0003800000 */
.L_x_12859:
[----:B------:R-:W-:Y:S01]  /*a050*/  ULDC UR4, c[0x0][0x430] ;  /* 0x00010c0000047ab9 */ /* 0x000fe20000000800 */
[----:B------:R-:W-:Y:S01]  /*a060*/  R2UR UR6, R27 ;  /* 0x000000001b0672ca */ /* 0x000fe200000e0000 */
[----:B------:R-:W-:Y:S01]  /*a070*/  UIADD3 UR4, -UR4, URZ, URZ ;  /* 0x0000003f04047290 */ /* 0x000fe2000fffe13f */
[----:B------:R-:W-:-:S05]  /*a080*/  LOP3.LUT P2, RZ, R29, 0x1, RZ, 0xc0, !PT ;  /* 0x000000011dff7812 */ /* 0x000fca000784c0ff */
[----:B------:R-:W-:Y:S01]  /*a090*/  IMAD R6, R9, UR4, R0 ;  /* 0x0000000409067c24 */ /* 0x000fe2000f8e0200 */
[----:B------:R-:W-:-:S04]  /*a0a0*/  ULDC.64 UR4, c[0x0][0x300] ;  /* 0x0000c00000047ab9 */ /* 0x000fc80000000a00 */
[----:B------:R-:W-:-:S05]  /*a0b0*/  SHF.R.S32.HI R23, RZ, 0x1f, R6 ;  /* 0x0000001fff177819 */ /* 0x000fca0000011406 */
[----:B------:R-:W-:-:S04]  /*a0c0*/  IMAD R3, R23, UR4, RZ ;  /* 0x0000000417037c24 */ /* 0x000fc8000f8e02ff */
[C---:B------:R-:W-:Y:S02]  /*a0d0*/  IMAD R9, R6.reuse, UR5, R3 ;  /* 0x0000000506097c24 */ /* 0x040fe4000f8e0203 */
[----:B0-----:R-:W-:Y:S01]  /*a0e0*/  IMAD.WIDE.U32 R2, R6, UR4, RZ ;  /* 0x0000000406027c25 */ /* 0x001fe2000f8e00ff */
        /* <DEDUP_REMOVED lines=18> */
[----:B------:R-:W0:Y:S01]  /*a210*/  SHFL.IDX PT, R2, R10, RZ, 0x181f ;  /* 0x00181fff0a027589 */ /* 0x000e2200000e0000 */
[----:B------:R-:W-:Y:S02]  /*a220*/  SHF.L.U32 R11, R16, 0x1, RZ ;  /* 0x00000001100b7819 */ /* 0x000fe400000006ff */
[----:B------:R-:W-:Y:S01]  /*a230*/  LEA R9, R9, UR45, 0x1 ;  /* 0x0000002d09097c11 */ /* 0x000fe2000f8e08ff */
[----:B------:R-:W1:Y:S04]  /*a240*/  SHFL.IDX PT, R3, R19, RZ, 0x181f ;  /* 0x00181fff13037589 */ /* 0x000e6800000e0000 */
[----:B------:R-:W-:Y:S01]  /*a250*/  SHFL.IDX PT, R14, R10, 0x7, 0x181f ;  /* 0x00f81f000a0e7f89 */ /* 0x000fe200000e0000 */
[----:B0-----:R-:W-:-:S05]  /*a260*/  IADD3 R2, P0, R2, R11, RZ ;  /* 0x0000000b02027210 */ /* 0x001fca0007f1e0ff */
[----:B-1----:R-:W-:-:S05]  /*a270*/  IMAD.X R3, RZ, RZ, R3, P0 ;  /* 0x000000ffff037224 */ /* 0x002fca00000e0603 */
[----:B------:R0:W-:Y:S04]  /*a280*/  LDGSTS.E.BYPASS.LTC128B.128 [R9+0xe400], desc[UR38][R2.64], !P2 ;  /* 0x0e40000002097fae */ /* 0x0001e8000d101d66 */
[----:B0-----:R-:W0:Y:S04]  /*a290*/  SHFL.IDX PT, R2, R10, 0x1, 0x181f ;  /* 0x00381f000a027f89 */ /* 0x001e2800000e0000 */
[----:B------:R-:W1:Y:S01]  /*a2a0*/  SHFL.IDX PT, R3, R19, 0x1, 0x181f ;  /* 0x00381f0013037f89 */ /* 0x000e6200000e0000 */
[----:B0-----:R-:W-:-:S05]  /*a2b0*/  IADD3 R2, P0, R2, R11, RZ ;  /* 0x0000000b02027210 */ /* 0x001fca0007f1e0ff */
[----:B-1----:R-:W-:-:S05]  /*a2c0*/  IMAD.X R3, RZ, RZ, R3, P0 ;  /* 0x000000ffff037224 */ /* 0x002fca00000e0603 */
[----:B------:R0:W-:Y:S04]  /*a2d0*/  LDGSTS.E.BYPASS.LTC128B.128 [R9+0xec00], desc[UR38][R2.64], !P2 ;  /* 0x0ec0000002097fae */ /* 0x0001e8000d101d66 */
[----:B0-----:R-:W0:Y:S04]  /*a2e0*/  SHFL.IDX PT, R2, R10, 0x2, 0x181f ;  /* 0x00581f000a027f89 */ /* 0x001e2800000e0000 */
[----:B------:R-:W1:Y:S01]  /*a2f0*/  SHFL.IDX PT, R3, R19, 0x2, 0x181f ;  /* 0x00581f0013037f89 */ /* 0x000e6200000e0000 */
[----:B0-----:R-:W-:-:S04]  /*a300*/  IADD3 R2, P0, R2, R11, RZ ;  /* 0x0000000b02027210 */ /* 0x001fc80007f1e0ff */
[----:B-1----:R-:W-:-:S05]  /*a310*/  IADD3.X R3, RZ, R3, RZ, P0, !PT ;  /* 0x00000003ff037210 */ /* 0x002fca00007fe4ff */
        /* <DEDUP_REMOVED lines=17> */
[----:B------:R-:W1:Y:S04]  /*a430*/  SHFL.IDX PT, R3, R19, 0x6, 0x181f ;  /* 0x00d81f0013037f89 */ /* 0x000e6800000e0000 */
[----:B------:R-:W2:Y:S01]  /*a440*/  SHFL.IDX PT, R19, R19, 0x7, 0x181f ;  /* 0x00f81f0013137f89 */ /* 0x000ea200000e0000 */
[----:B0-----:R-:W-:-:S05]  /*a450*/  IADD3 R2, P0, R2, R11, RZ ;  /* 0x0000000b02027210 */ /* 0x001fca0007f1e0ff */
[----:B-1----:R-:W-:-:S05]  /*a460*/  IMAD.X R3, RZ, RZ, R3, P0 ;  /* 0x000000ffff037224 */ /* 0x002fca00000e0603 */
[----:B--2---:R0:W-:Y:S03]  /*a470*/  LDGSTS.E.BYPASS.LTC128B.128 [R9+0x11400], desc[UR38][R2.64], !P2 ;  /* 0x1140000002097fae */ /* 0x0041e6000d101d66 */
.L_x_12953:
[----:B0-----:R-:W-:-:S05]  /*a480*/  IMAD.SHL.U32 R2, R16, 0x2, RZ ;  /* 0x0000000210027824 */ /* 0x001fca00078e00ff */
[----:B------:R-:W-:-:S04]  /*a490*/  IADD3 R2, P0, R14, R2, RZ ;  /* 0x000000020e027210 */ /* 0x000fc80007f1e0ff */
[----:B------:R-:W-:Y:S02]  /*a4a0*/  IADD3.X R3, RZ, R19, RZ, P0, !PT ;  /* 0x00000013ff037210 */ /* 0x000fe400007fe4ff */
[----:B------:R-:W-:-:S03]  /*a4b0*/  PLOP3.LUT P0, PT, PT, PT, PT, 0x80, 0x0 ;  /* 0x000000000000781c */ /* 0x000fc60003f0f070 */
[----:B------:R-:W-:Y:S01]  /*a4c0*/  @!PT LDS RZ, [RZ] ;  /* 0x00000000fffff984 */ /* 0x000fe20000000800 */
[----:B------:R-:W-:Y:S01]  /*a4d0*/  @!PT LDS RZ, [RZ] ;  /* 0x00000000fffff984 */ /* 0x000fe20000000800 */
[----:B------:R-:W-:Y:S01]  /*a4e0*/  @!PT LDS RZ, [RZ] ;  /* 0x00000000fffff984 */ /* 0x000fe20000000800 */
[----:B------:R0:W-:Y:S01]  /*a4f0*/  LDGSTS.E.BYPASS.LTC128B.128 [R9+0x11c00], desc[UR38][R2.64], !P2 ;  /* 0x11c0000002097fae */ /* 0x0001e2000d101d66 */
[----:B------:R-:W-:-:S09]  /*a500*/  NOP ;  /* 0x0000000000007918 */ /* 0x000fd20000000000 */
.L_x_12862:
        /* <DEDUP_REMOVED lines=12> */
.L_x_12863:
[----:B------:R0:W-:Y:S01]  /*a5d0*/  SYNCS.ARRIVE.TRANS64.A1T0 RZ, [R7+URZ+0x16830], RZ ;  /* 0x016830ff07ff79a7 */ /* 0x0001e2000810003f */
[----:B------:R-:W-:Y:S05]  /*a5e0*/  @!P3 BRA `(.L_x_12864) ;  /* 0x000000000004b947 */ /* 0x000fea0003800000 */
[----:B------:R-:W-:Y:S01]  /*a5f0*/  BPT.TRAP 0x1 ;  /* 0x000000040000795c */ /* 0x000fe20000300000 */
.L_x_12864:
[----:B------:R-:W-:Y:S01]  /*a600*/  SHF.L.U32 R2, R21, 0x1f, RZ ;  /* 0x0000001f15027819 */ /* 0x000fe200000006ff */
[----:B------:R-:W-:Y:S01]  /*a610*/  BSSY B1, `(.L_x_12865) ;  /* 0x0000004000017945 */ /* 0x000fe20003800000 */
[----:B0-----:R-:W-:-:S04]  /*a620*/  LEA R7, R8, UR45, 0x3 ;  /* 0x0000002d08077c11 */ /* 0x001fc8000f8e18ff */
[----:B------:R-:W0:Y:S02]  /*a630*/  SYNCS.PHASECHK.TRANS64.TRYWAIT P0, [R7+URZ+0x16860], R2 ;  /* 0x01686002070075a7 */ /* 0x000e24000800017f */
[----:B0-----:R-:W-:Y:S05]  /*a640*/  @!P0 BRA `(.L_x_12866) ;  /* 0x0000003000fc8947 */ /* 0x001fea0003800000 */
.L_x_12954:
[----:B------:R-:W-:Y:S05]  /*a650*/  BSYNC B1 ;  /* 0x0000000000017941 */ /* 0x000fea0003800000 */
.L_x_12865:
[----:B------:R-:W-:Y:S01]  /*a660*/  UMOV UR4, 0xffffffff ;  /* 0xffffffff00047882 */ /* 0x000fe20000000000 */
[----:B------:R-:W-:Y:S01]  /*a670*/  IMAD R8, R8, 0x2000, R22 ;  /* 0x0000200008087824 */ /* 0x000fe200078e0216 */
[----:B------:R-:W-:Y:S01]  /*a680*/  SHF.L.U32 R19, R16, 0x1, RZ ;  /* 0x0000000110137819 */ /* 0x000fe200000006ff */
[----:B------:R-:W-:Y:S06]  /*a690*/  BRA.DIV UR4, `(.L_x_12867) ;  /* 0x0000003204fc7947 */ /* 0x000fec000b800000 */
[----:B------:R-:W0:Y:S01]  /*a6a0*/  SHFL.IDX PT, R14, R17, RZ, 0x181f ;  /* 0x00181fff110e7589 */ /* 0x000e2200000e0000 */
[----:B------:R-:W-:Y:S02]  /*a6b0*/  ISETP.LT.OR P0, PT, R4, 0x1, P1 ;  /* 0x000000010400780c */ /* 0x000fe40000f01670 */
[----:B------:R-:W-:Y:S01]  /*a6c0*/  LEA R8, R8, UR45, 0x1 ;  /* 0x0000002d08087c11 */ /* 0x000fe2000f8e08ff */
[----:B------:R-:W1:Y:S04]  /*a6d0*/  SHFL.IDX PT, R3, R18, RZ, 0x181f ;  /* 0x00181fff12037589 */ /* 0x000e6800000e0000 */
[----:B------:R-:W2:Y:S04]  /*a6e0*/  SHFL.IDX PT, R11, R17, 0x1, 0x181f ;  /* 0x00381f00110b7f89 */ /* 0x000ea800000e0000 */
[----:B------:R-:W3:Y:S04]  /*a6f0*/  SHFL.IDX PT, R9, R18, 0x1, 0x181f ;  /* 0x00381f0012097f89 */ /* 0x000ee800000e0000 */
[----:B------:R-:W4:Y:S04]  /*a700*/  SHFL.IDX PT, R12, R17, 0x2, 0x181f ;  /* 0x00581f00110c7f89 */ /* 0x000f2800000e0000 */
[----:B------:R-:W5:Y:S01]  /*a710*/  SHFL.IDX PT, R10, R18, 0x2, 0x181f ;  /* 0x00581f00120a7f89 */ /* 0x000f6200000e0000 */
[----:B0-----:R-:W-:-:S03]  /*a720*/  IADD3 R2, P2, R14, R19, RZ ;  /* 0x000000130e027210 */ /* 0x001fc60007f5e0ff */
[----:B------:R-:W-:Y:S02]  /*a730*/  SHFL.IDX PT, R14, R17, 0x7, 0x181f ;  /* 0x00f81f00110e7f89 */ /* 0x000fe400000e0000 */
[----:B-1----:R-:W-:-:S05]  /*a740*/  IMAD.X R3, RZ, RZ, R3, P2 ;  /* 0x000000ffff037224 */ /* 0x002fca00010e0603 */
[----:B------:R2:W-:Y:S01]  /*a750*/  LDGSTS.E.BYPASS.LTC128B.128 [R8+0x400], desc[UR38][R2.64], !P0 ;  /* 0x0040000002087fae */ /* 0x0005e2000c101d66 */
[C---:B------:R-:W-:Y:S02]  /*a760*/  ISETP.LT.OR P0, PT, R4.reuse, 0x11, P1 ;  /* 0x000000110400780c */ /* 0x040fe40000f01670 */
[----:B--2---:R-:W-:Y:S02]  /*a770*/  IADD3 R2, P2, R11, R19, RZ ;  /* 0x000000130b027210 */ /* 0x004fe40007f5e0ff */
[----:B------:R-:W0:Y:S03]  /*a780*/  SHFL.IDX PT, R11, R17, 0x3, 0x181f ;  /* 0x00781f00110b7f89 */ /* 0x000e2600000e0000 */
[----:B---3--:R-:W-:Y:S02]  /*a790*/  IMAD.X R3, RZ, RZ, R9, P2 ;  /* 0x000000ffff037224 */ /* 0x008fe400010e0609 */
[----:B------:R-:W1:Y:S04]  /*a7a0*/  SHFL.IDX PT, R9, R18, 0x3, 0x181f ;  /* 0x00781f0012097f89 */ /* 0x000e6800000e0000 */
[----:B------:R4:W-:Y:S01]  /*a7b0*/  LDGSTS.E.BYPASS.LTC128B.128 [R8+0xc00], desc[UR38][R2.64], !P0 ;  /* 0x00c0000002087fae */ /* 0x0009e2000c101d66 */
[----:B------:R-:W-:-:S02]  /*a7c0*/  ISETP.LT.OR P0, PT, R4, 0x21, P1 ;  /* 0x000000210400780c */ /* 0x000fc40000f01670 */
[----:B----4-:R-:W-:Y:S02]  /*a7d0*/  IADD3 R2, P2, R12, R19, RZ ;  /* 0x000000130c027210 */ /* 0x010fe40007f5e0ff */
[----:B------:R-:W2:Y:S02]  /*a7e0*/  SHFL.IDX PT, R12, R17, 0x4, 0x181f ;  /* 0x00981f00110c7f89 */ /* 0x000ea400000e0000 */
[----:B-----5:R-:W-:Y:S02]  /*a7f0*/  IADD3.X R3, RZ, R10, RZ, P2, !PT ;  /* 0x0000000aff037210 */ /* 0x020fe400017fe4ff */
[----:B------:R-:W3:Y:S05]  /*a800*/  SHFL.IDX PT, R10, R18, 0x4, 0x181f ;  /* 0x00981f00120a7f89 */ /* 0x000eea00000e0000 */
[----:B------:R0:W-:Y:S01]  /*a810*/  LDGSTS.E.BYPASS.LTC128B.128 [R8+0x1400], desc[UR38][R2.64], !P0 ;  /* 0x0140000002087fae */ /* 0x0001e2000c101d66 */
[----:B------:R-:W-:-:S02]  /*a820*/  ISETP.LT.OR P0, PT, R4, 0x31, P1 ;  /* 0x000000310400780c */ /* 0x000fc40000f01670 */
[----:B0-----:R-:W-:Y:S02]  /*a830*/  IADD3 R2, P2, R11, R19, RZ ;  /* 0x000000130b027210 */ /* 0x001fe40007f5e0ff */
[----:B------:R-:W0:Y:S03]  /*a840*/  SHFL.IDX PT, R11, R17, 0x5, 0x181f ;  /* 0x00b81f00110b7f89 */ /* 0x000e2600000e0000 */
[----:B-1----:R-:W-:Y:S02]  /*a850*/  IMAD.X R3, RZ, RZ, R9, P2 ;  /* 0x000000ffff037224 */ /* 0x002fe400010e0609 */
[----:B------:R-:W1:Y:S04]  /*a860*/  SHFL.IDX PT, R9, R18, 0x5, 0x181f ;  /* 0x00b81f0012097f89 */ /* 0x000e6800000e0000 */
[----:B------:R2:W-:Y:S01]  /*a870*/  LDGSTS.E.BYPASS.LTC128B.128 [R8+0x1c00], desc[UR38][R2.64], !P0 ;  /* 0x01c0000002087fae */ /* 0x0005e2000c101d66 */
[----:B------:R-:W-:-:S02]  /*a880*/  ISETP.LT.OR P0, PT, R4, 0x41, P1 ;  /* 0x000000410400780c */ /* 0x000fc40000f01670 */
[----:B--2---:R-:W-:Y:S02]  /*a890*/  IADD3 R2, P2, R12, R19, RZ ;  /* 0x000000130c027210 */ /* 0x004fe40007f5e0ff */
[----:B------:R-:W2:Y:S03]  /*a8a0*/  SHFL.IDX PT, R12, R17, 0x6, 0x181f ;  /* 0x00d81f00110c7f89 */ /* 0x000ea600000e0000 */
[----:B---3--:R-:W-:Y:S02]  /*a8b0*/  IMAD.X R3, RZ, RZ, R10, P2 ;  /* 0x000000ffff037224 */ /* 0x008fe400010e060a */
[----:B------:R-:W3:Y:S04]  /*a8c0*/  SHFL.IDX PT, R10, R18, 0x6, 0x181f ;  /* 0x00d81f00120a7f89 */ /* 0x000ee800000e0000 */
[----:B------:R0:W-:Y:S01]  /*a8d0*/  LDGSTS.E.BYPASS.LTC128B.128 [R8+0x2400], desc[UR38][R2.64], !P0 ;  /* 0x0240000002087fae */ /* 0x0001e2000c101d66 */
[----:B------:R-:W-:-:S03]  /*a8e0*/  ISETP.LT.OR P0, PT, R4, 0x51, P1 ;  /* 0x000000510400780c */ /* 0x000fc60000f01670 */
[----:B------:R-:W4:Y:S01]  /*a8f0*/  SHFL.IDX PT, R18, R18, 0x7, 0x181f ;  /* 0x00f81f0012127f89 */ /* 0x000f2200000e0000 */
[----:B0-----:R-:W-:-:S04]  /*a900*/  IADD3 R2, P2, R11, R19, RZ ;  /* 0x000000130b027210 */ /* 0x001fc80007f5e0ff */
[----:B-1----:R-:W-:-:S05]  /*a910*/  IADD3.X R3, RZ, R9, RZ, P2, !PT ;  /* 0x00000009ff037210 */ /* 0x002fca00017fe4ff */
[----:B------:R2:W-:Y:S01]  /*a920*/  LDGSTS.E.BYPASS.LTC128B.128 [R8+0x2c00], desc[UR38][R2.64], !P0 ;  /* 0x02c0000002087fae */ /* 0x0005e2000c101d66 */
[----:B------:R-:W-:Y:S02]  /*a930*/  ISETP.LT.OR P0, PT, R4, 0x61, P1 ;  /* 0x000000610400780c */ /* 0x000fe40000f01670 */
[----:B--2---:R-:W-:-:S05]  /*a940*/  IADD3 R2, P2, R12, R19, RZ ;  /* 0x000000130c027210 */ /* 0x004fca0007f5e0ff */
[----:B---3--:R-:W-:-:S06]  /*a950*/  IMAD.X R3, RZ, RZ, R10, P2 ;  /* 0x000000ffff037224 */ /* 0x008fcc00010e060a */
[----:B----4-:R0:W-:Y:S02]  /*a960*/  LDGSTS.E.BYPASS.LTC128B.128 [R8+0x3400], desc[UR38][R2.64], !P0 ;  /* 0x0340000002087fae */ /* 0x0101e4000c101d66 */
.L_x_12972:
[----:B------:R-:W-:Y:S01]  /*a970*/  ISETP.LT.OR P0, PT, R4, 0x71, P1 ;  /* 0x000000710400780c */ /* 0x000fe20000f01670 */
[----:B------:R-:W-:Y:S01]  /*a980*/  ULDC.64 UR4, c[0x0][0x328] ;  /* 0x0000ca0000047ab9 */ /* 0x000fe20000000a00 */
[----:B0-----:R-:W-:Y:S01]  /*a990*/  IADD3 R2, P2, R14, R19, RZ ;  /* 0x000000130e027210 */ /* 0x001fe20007f5e0ff */
[----:B------:R-:W-:-:S04]  /*a9a0*/  IMAD R23, R23, UR4, RZ ;  /* 0x0000000417177c24 */ /* 0x000fc8000f8e02ff */
[----:B------:R-:W-:Y:S02]  /*a9b0*/  IMAD.X R3, RZ, RZ, R18, P2 ;  /* 0x000000ffff037224 */ /* 0x000fe400010e0612 */
[----:B------:R-:W-:-:S04]  /*a9c0*/  IMAD R23, R6, UR5, R23 ;  /* 0x0000000506177c24 */ /* 0x000fc8000f8e0217 */
[----:B------:R-:W-:Y:S01]  /*a9d0*/  @!PT LDS RZ, [RZ] ;  /* 0x00000000fffff984 */ /* 0x000fe20000000800 */
[----:B------:R-:W-:Y:S01]  /*a9e0*/  @!PT LDS RZ, [RZ] ;  /* 0x00000000fffff984 */ /* 0x000fe20000000800 */
[----:B------:R-:W-:Y:S01]  /*a9f0*/  @!PT LDS RZ, [RZ] ;  /* 0x00000000fffff984 */ /* 0x000fe20000000800 */
        /* <DEDUP_REMOVED lines=10> */
.L_x_12868:
        /* <DEDUP_REMOVED lines=12> */
.L_x_12869:
[----:B------:R-:W-:Y:S01]  /*ab60*/  R2UR UR4, R27 ;  /* 0x000000001b0472ca */ /* 0x000fe200000e0000 */
[----:B------:R-:W-:Y:S01]  /*ab70*/  VIADD R26, R26, 0xffffffff ;  /* 0xffffffff1a1a7836 */ /* 0x000fe20000000000 */
[----:B------:R-:W-:Y:S01]  /*ab80*/  ULDC.64 UR6, c[0x0][0x330] ;  /* 0x0000cc0000067ab9 */ /* 0x000fe20000000a00 */
[----:B------:R-:W-:Y:S01]  /*ab90*/  IMAD.MOV.U32 R18, RZ, RZ, R2 ;  /* 0x000000ffff127224 */ /* 0x000fe200078e0002 */
[----:B------:R-:W-:Y:S01]  /*aba0*/  MOV R3, UR6 ;  /* 0x0000000600037c02 */ /* 0x000fe20008000f00 */
[----:B------:R0:W-:Y:S01]  /*abb0*/  SYNCS.ARRIVE.TRANS64.A1T0 RZ, [R7+URZ+0x16850], RZ ;  /* 0x016850ff07ff79a7 */ /* 0x0001e2000810003f */
[----:B------:R-:W-:Y:S01]  /*abc0*/  ISETP.GT.AND P0, PT, R26, UR48, PT ;  /* 0x000000301a007c0c */ /* 0x000fe2000bf04270 */
[----:B------:R-:W-:Y:S01]  /*abd0*/  VIADD R4, R4, 0x80 ;  /* 0x0000008004047836 */ /* 0x000fe20000000000 */
[----:B------:R-:W-:Y:S01]  /*abe0*/  MOV R21, R24 ;  /* 0x0000001800157202 */ /* 0x000fe20000000f00 */
[----:B------:R-:W-:-:S04]  /*abf0*/  IMAD.WIDE.U32 R18, R3, UR42, R18 ;  /* 0x0000002a03127c25 */ /* 0x000fc8000f8e0012 */
[----:B------:R-:W-:Y:S01]  /*ac00*/  UIMAD UR4, UR4, UR6, URZ ;  /* 0x00000006040472a4 */ /* 0x000fe2000f8e023f */
[----:B------:R-:W-:Y:S02]  /*ac10*/  VIADD R0, R0, 0xffffff80 ;  /* 0xffffff8000007836 */ /* 0x000fe40000000000 */
[----:B------:R-:W-:Y:S01]  /*ac20*/  IMAD.MOV.U32 R8, RZ, RZ, R20 ;  /* 0x000000ffff087224 */ /* 0x000fe200078e0014 */
[----:B------:R-:W-:-:S03]  /*ac30*/  UIMAD UR4, UR42, UR7, UR4 ;  /* 0x000000072a0472a4 */ /* 0x000fc6000f8e0204 */
[----:B------:R-:W-:Y:S02]  /*ac40*/  ULDC.64 UR6, c[0x0][0x318] ;  /* 0x0000c60000067ab9 */ /* 0x000fe40000000a00 */
[----:B------:R-:W-:Y:S02]  /*ac50*/  LEA R17, P2, R18, UR6, 0x1 ;  /* 0x0000000612117c11 */ /* 0x000fe4000f8408ff */
[----:B------:R-:W-:-:S04]  /*ac60*/  IADD3 R3, R19, UR4, RZ ;  /* 0x0000000413037c10 */ /* 0x000fc8000fffe0ff */
[----:B------:R-:W-:Y:S01]  /*ac70*/  LEA.HI.X R18, R18, UR7, R3, 0x1, P2 ;  /* 0x0000000712127c11 */ /* 0x000fe200090f0c03 */
[----:B0-----:R-:W-:Y:S06]  /*ac80*/  @P0 BRA `(.L_x_12870) ;  /* 0xfffffff000600947 */ /* 0x001fec000383ffff */
[----:B------:R-:W-:Y:S05]  /*ac90*/  BSYNC B0 ;  /* 0x0000000000007941 */ /* 0x000fea0003800000 */
.L_x_12857:
[----:B------:R-:W-:-:S06]  /*aca0*/  ULOP3.LUT UR4, UR41, 0x2, URZ, 0xfc, !UPT ;  /* 0x0000000229047892 */ /* 0x000fcc000f8efc3f */
[----:B0-----:R-:W-:-:S05]  /*acb0*/  IMAD.U32 R0, RZ, RZ, UR4 ;  /* 0x00000004ff007e24 */ /* 0x001fca000f8e00ff */
[----:B------:R-:W-:-:S13]  /*acc0*/  ISETP.NE.AND P0, PT, R0, 0x3, PT ;  /* 0x000000030000780c */ /* 0x000fda0003f05270 */
[----:B------:R-:W-:Y:S05]  /*acd0*/  @!P0 BRA `(.L_x_12871) ;  /* 0x0000000000048947 */ /* 0x000fea0003800000 */
[----:B------:R-:W-:Y:S01]  /*ace0*/  BPT.TRAP 0x1 ;  /* 0x000000040000795c */ /* 0x000fe20000300000 */
.L_x_12871:
[----:B------:R-:W-:Y:S01]  /*acf0*/  LEA R0, R20, UR45, 0x3 ;  /* 0x0000002d14007c11 */ /* 0x000fe2000f8e18ff */
        /* <DEDUP_REMOVED lines=11> */
.L_x_12973:
[----:B------:R-:W-:Y:S05]  /*adb0*/  BSYNC B0 ;  /* 0x0000000000007941 */ /* 0x000fea0003800000 */
.L_x_12872:
[----:B------:R-:W-:-:S03]  /*adc0*/  UMOV UR4, 0xffffffff ;  /* 0xffffffff00047882 */ /* 0x000fc60000000000 */
[----:B------:R-:W-:Y:S05]  /*add0*/  BRA.DIV UR4, `(.L_x_12874) ;  /* 0x00000036048c7947 */ /* 0x000fea000b800000 */
[----:B------:R-:W1:Y:S01]  /*ade0*/  SHFL.IDX PT, R14, R17, RZ, 0x181f ;  /* 0x00181fff110e7589 */ /* 0x000e6200000e0000 */
[----:B------:R-:W-:Y:S01]  /*adf0*/  ULDC UR4, c[0x0][0x2f4] ;  /* 0x0000bd0000047ab9 */ /* 0x000fe20000000800 */
[----:B------:R-:W-:Y:S02]  /*ae00*/  LEA R4, R4, UR45, 0x1 ;  /* 0x0000002d04047c11 */ /* 0x000fe4000f8e08ff */
[----:B------:R-:W2:Y:S01]  /*ae10*/  SHFL.IDX PT, R21, R17, 0x2, 0x181f ;  /* 0x00581f0011157f89 */ /* 0x000ea200000e0000 */
[C---:B------:R-:W-:Y:S02]  /*ae20*/  ISETP.GE.AND P0, PT, R16.reuse, UR4, PT ;  /* 0x0000000410007c0c */ /* 0x040fe4000bf06270 */
[----:B------:R-:W-:Y:S01]  /*ae30*/  SHF.L.U32 R16, R16, 0x1, RZ ;  /* 0x0000000110107819 */ /* 0x000fe200000006ff */
[----:B------:R-:W3:Y:S01]  /*ae40*/  SHFL.IDX PT, R9, R17, 0x1, 0x181f ;  /* 0x00381f0011097f89 */ /* 0x000ee200000e0000 */
[C---:B------:R-:W-:Y:S02]  /*ae50*/  ISETP.LT.OR P2, PT, R5.reuse, 0x1, P0 ;  /* 0x000000010500780c */ /* 0x040fe40000741670 */
[----:B------:R-:W-:Y:S01]  /*ae60*/  ISETP.LT.OR P1, PT, R5, 0x11, P0 ;  /* 0x000000110500780c */ /* 0x000fe20000721670 */
[----:B0-----:R-:W0:Y:S04]  /*ae70*/  SHFL.IDX PT, R3, R18, RZ, 0x181f ;  /* 0x00181fff12037589 */ /* 0x001e2800000e0000 */
[----:B------:R-:W4:Y:S04]  /*ae80*/  SHFL.IDX PT, R19, R18, 0x2, 0x181f ;  /* 0x00581f0012137f89 */ /* 0x000f2800000e0000 */
[----:B------:R-:W5:Y:S01]  /*ae90*/  SHFL.IDX PT, R7, R18, 0x1, 0x181f ;  /* 0x00381f0012077f89 */ /* 0x000f6200000e0000 */
[----:B-1----:R-:W-:-:S03]  /*aea0*/  IADD3 R8, P4, R14, R16, RZ ;  /* 0x000000100e087210 */ /* 0x002fc60007f9e0ff */
[----:B------:R-:W-:Y:S01]  /*aeb0*/  SHFL.IDX PT, R10, R18, 0x3, 0x181f ;  /* 0x00781f00120a7f89 */ /* 0x000fe200000e0000 */
[----:B--2---:R-:W-:-:S03]  /*aec0*/  IADD3 R2, P5, R21, R16, RZ ;  /* 0x0000001015027210 */ /* 0x004fc60007fbe0ff */
[----:B------:R-:W-:Y:S01]  /*aed0*/  SHFL.IDX PT, R14, R17, 0x3, 0x181f ;  /* 0x00781f00110e7f89 */ /* 0x000fe200000e0000 */
[----:B---3--:R-:W-:-:S03]  /*aee0*/  IADD3 R6, P3, R9, R16, RZ ;  /* 0x0000001009067210 */ /* 0x008fc60007f7e0ff */
[----:B------:R-:W1:Y:S01]  /*aef0*/  SHFL.IDX PT, R23, R17, 0x4, 0x181f ;  /* 0x00981f0011177f89 */ /* 0x000e6200000e0000 */
[----:B0-----:R-:W-:Y:S01]  /*af00*/  IMAD.X R9, RZ, RZ, R3, P4 ;  /* 0x000000ffff097224 */ /* 0x001fe200020e0603 */
[----:B------:R-:W-:Y:S02]  /*af10*/  ISETP.LT.OR P4, PT, R5, 0x21, P0 ;  /* 0x000000210500780c */ /* 0x000fe40000781670 */
[----:B------:R-:W0:Y:S01]  /*af20*/  SHFL.IDX PT, R25, R17, 0x5, 0x181f ;  /* 0x00b81f0011197f89 */ /* 0x000e2200000e0000 */
[----:B----4-:R-:W-:-:S03]  /*af30*/  IADD3.X R3, RZ, R19, RZ, P5, !PT ;  /* 0x00000013ff037210 */ /* 0x010fc60002ffe4ff */
[----:B------:R-:W2:Y:S01]  /*af40*/  SHFL.IDX PT, R19, R18, 0x4, 0x181f ;  /* 0x00981f0012137f89 */ /* 0x000ea200000e0000 */
[----:B-----5:R-:W-:-:S03]  /*af50*/  IMAD.X R7, RZ, RZ, R7, P3 ;  /* 0x000000ffff077224 */ /* 0x020fc600018e0607 */
[----:B------:R-:W-:Y:S04]  /*af60*/  SHFL.IDX PT, R27, R17, 0x6, 0x181f ;  /* 0x00d81f00111b7f89 */ /* 0x000fe800000e0000 */
[----:B------:R1:W-:Y:S04]  /*af70*/  LDGSTS.E.BYPASS.LTC128B.128 [R4+0x400], desc[UR38][R8.64], !P2 ;  /* 0x0040000008047fae */ /* 0x0003e8000d101d66 */
[----:B------:R-:W3:Y:S04]  /*af80*/  SHFL.IDX PT, R21, R18, 0x5, 0x181f ;  /* 0x00b81f0012157f89 */ /* 0x000ee800000e0000 */
[----:B------:R0:W-:Y:S01]  /*af90*/  LDGSTS.E.BYPASS.LTC128B.128 [R4+0xc00], desc[UR38][R6.64], !P1 ;  /* 0x00c0000006047fae */ /* 0x0001e2000c901d66 */
[----:B------:R-:W-:-:S03]  /*afa0*/  ISETP.LT.OR P1, PT, R5, 0x31, P0 ;  /* 0x000000310500780c */ /* 0x000fc60000721670 */
[----:B------:R-:W4:Y:S04]  /*afb0*/  SHFL.IDX PT, R22, R18, 0x6, 0x181f ;  /* 0x00d81f0012167f89 */ /* 0x000f2800000e0000 */
[----:B------:R5:W-:Y:S01]  /*afc0*/  LDGSTS.E.BYPASS.LTC128B.128 [R4+0x1400], desc[UR38][R2.64], !P4 ;  /* 0x0140000002047fae */ /* 0x000be2000e101d66 */
[-C--:B-1----:R-:W-:Y:S02]  /*afd0*/  IADD3 R8, P4, R23, R16.reuse, RZ ;  /* 0x0000001017087210 */ /* 0x082fe40007f9e0ff */
[----:B0-----:R-:W-:Y:S01]  /*afe0*/  IADD3 R6, P3, R25, R16, RZ ;  /* 0x0000001019067210 */ /* 0x001fe20007f7e0ff */
[----:B------:R-:W0:Y:S02]  /*aff0*/  SHFL.IDX PT, R18, R18, 0x7, 0x181f ;  /* 0x00f81f0012127f89 */ /* 0x000e2400000e0000 */
[----:B--2---:R-:W-:Y:S01]  /*b000*/  IMAD.X R9, RZ, RZ, R19, P4 ;  /* 0x000000ffff097224 */ /* 0x004fe200020e0613 */
[----:B------:R-:W-:-:S02]  /*b010*/  ISETP.LT.OR P4, PT, R5, 0x61, P0 ;  /* 0x000000610500780c */ /* 0x000fc40000781670 */
[----:B-----5:R-:W-:Y:S02]  /*b020*/  IADD3 R2, P2, R14, R16, RZ ;  /* 0x000000100e027210 */ /* 0x020fe40007f5e0ff */
[----:B---3--:R-:W-:Y:S01]  /*b030*/  IADD3.X R7, RZ, R21, RZ, P3, !PT ;  /* 0x00000015ff077210 */ /* 0x008fe20001ffe4ff */
[----:B------:R1:W2:Y:S02]  /*b040*/  SHFL.IDX PT, R14, R17, 0x7, 0x181f ;  /* 0x00f81f00110e7f89 */ /* 0x0002a400000e0000 */
[----:B------:R-:W-:Y:S01]  /*b050*/  IMAD.X R3, RZ, RZ, R10, P2 ;  /* 0x000000ffff037224 */ /* 0x000fe200010e060a */
[----:B------:R-:W-:Y:S01]  /*b060*/  ISETP.LT.OR P2, PT, R5, 0x41, P0 ;  /* 0x000000410500780c */ /* 0x000fe20000741670 */
[----:B------:R-:W-:-:S03]  /*b070*/  IMAD.MOV.U32 R10, RZ, RZ, RZ ;  /* 0x000000ffff0a7224 */ /* 0x000fc600078e00ff */
[----:B------:R3:W-:Y:S01]  /*b080*/  LDGSTS.E.BYPASS.LTC128B.128 [R4+0x1c00], desc[UR38][R2.64], !P1 ;  /* 0x01c0000002047fae */ /* 0x0007e2000c901d66 */
[----:B------:R-:W-:-:S08]  /*b090*/  ISETP.LT.OR P1, PT, R5, 0x51, P0 ;  /* 0x000000510500780c */ /* 0x000fd00000721670 */
[----:B------:R1:W-:Y:S01]  /*b0a0*/  LDGSTS.E.BYPASS.LTC128B.128 [R4+0x2400], desc[UR38][R8.64], !P2 ;  /* 0x0240000008047fae */ /* 0x0003e2000d101d66 */
[----:B---3--:R-:W-:-:S04]  /*b0b0*/  IADD3 R2, P5, R27, R16, RZ ;  /* 0x000000101b027210 */ /* 0x008fc80007fbe0ff */
[----:B------:R1:W-:Y:S01]  /*b0c0*/  LDGSTS.E.BYPASS.LTC128B.128 [R4+0x2c00], desc[UR38][R6.64], !P1 ;  /* 0x02c0000006047fae */ /* 0x0003e2000c901d66 */
[----:B----4-:R-:W-:-:S05]  /*b0d0*/  IMAD.X R3, RZ, RZ, R22, P5 ;  /* 0x000000ffff037224 */ /* 0x010fca00028e0616 */
[----:B0-2---:R1:W-:Y:S03]  /*b0e0*/  LDGSTS.E.BYPASS.LTC128B.128 [R4+0x3400], desc[UR38][R2.64], !P4 ;  /* 0x0340000002047fae */ /* 0x0053e6000e101d66 */
.L_x_12991:
[----:B------:R-:W-:Y:S02]  /*b0f0*/  ISETP.LT.OR P0, PT, R5, 0x71, P0 ;  /* 0x000000710500780c */ /* 0x000fe40000701670 */
[----:B-1----:R-:W-:-:S04]  /*b100*/  IADD3 R2, P1, R14, R16, RZ ;  /* 0x000000100e027210 */ /* 0x002fc80007f3e0ff */
[----:B------:R-:W-:-:S07]  /*b110*/  IADD3.X R3, RZ, R18, RZ, P1, !PT ;  /* 0x00000012ff037210 */ /* 0x000fce0000ffe4ff */
[----:B------:R-:W-:Y:S01]  /*b120*/  @!PT LDS RZ, [RZ] ;  /* 0x00000000fffff984 */ /* 0x000fe20000000800 */
[----:B------:R-:W-:Y:S01]  /*b130*/  @!PT LDS RZ, [RZ] ;  /* 0x00000000fffff984 */ /* 0x000fe20000000800 */
[----:B------:R-:W-:Y:S01]  /*b140*/  @!PT LDS RZ, [RZ] ;  /* 0x00000000fffff984 */ /* 0x000fe20000000800 */
[----:B------:R0:W-:Y:S01]  /*b150*/  LDGSTS.E.BYPASS.LTC128B.128 [R4+0x3c00], desc[UR38][R2.64], !P0 ;  /* 0x03c0000002047fae */ /* 0x0001e2000c101d66 */
[----:B------:R-:W-:Y:S01]  /*b160*/  PLOP3.LUT P0, PT, PT, PT, PT, 0x80, 0x0 ;  /* 0x000000000000781c */ /* 0x000fe20003f0f070 */
[----:B------:R-:W-:-:S12]  /*b170*/  NOP ;  /* 0x0000000000007918 */ /* 0x000fd80000000000 */
.L_x_12875:
        /* <DEDUP_REMOVED lines=12> */
.L_x_12876:
[----:B------:R-:W-:Y:S01]  /*b240*/  VIADD R2, R20, 0x1 ;  /* 0x0000000114027836 */ /* 0x000fe20000000000 */
[----:B------:R0:W-:Y:S04]  /*b250*/  SYNCS.ARRIVE.TRANS64.A1T0 RZ, [R0+URZ+0x16850], RZ ;  /* 0x016850ff00ff79a7 */ /* 0x0001e8000810003f */
[----:B------:R-:W-:-:S04]  /*b260*/  ISETP.NE.AND P0, PT, R2, 0x2, PT ;  /* 0x000000020200780c */ /* 0x000fc80003f05270 */
[----:B------:R-:W-:Y:S02]  /*b270*/  SEL R3, RZ, 0x1, P0 ;  /* 0x00000001ff037807 */ /* 0x000fe40000000000 */
[----:B------:R-:W-:Y:S02]  /*b280*/  SEL R2, R2, RZ, P0 ;  /* 0x000000ff02027207 */ /* 0x000fe40000000000 */
[----:B0-----:R-:W-:-:S07]  /*b290*/  LOP3.LUT R0, R24, R3, RZ, 0x3c, !PT ;  /* 0x0000000318007212 */ /* 0x001fce00078e3cff */
.L_x_12844:
[----:B------:R-:W0:Y:S01]  /*b2a0*/  S2R R4, SR_CgaCtaId ;  /* 0x0000000000047919 */ /* 0x000e220000008800 */
[----:B------:R-:W-:Y:S02]  /*b2b0*/  MOV R3, 0x400 ;  /* 0x0000040000037802 */ /* 0x000fe40000000f00 */
[----:B------:R-:W-:Y:S02]  /*b2c0*/  SHF.L.U32 R10, R10, 0x1f, RZ ;  /* 0x0000001f0a0a7819 */ /* 0x000fe400000006ff */
[----:B0-----:R-:W-:-:S04]  /*b2d0*/  LEA R7, R4, R3, 0x18 ;  /* 0x0000000304077211 */ /* 0x001fc800078ec0ff */
[----:B------:R-:W0:Y:S02]  /*b2e0*/  SYNCS.PHASECHK.TRANS64.TRYWAIT P0, [R7+URZ+0x16820], R10 ;  /* 0x0168200a070075a7 */ /* 0x000e24000800017f */
[----:B0-----:R-:W-:Y:S05]  /*b2f0*/  @!P0 BRA `(.L_x_12877) ;  /* 0x0000003800908947 */ /* 0x001fea0003800000 */
.L_x_12992:
[----:B------:R-:W-:-:S03]  /*b300*/  UMOV UR4, 0xffffffff ;  /* 0xffffffff00047882 */ /* 0x000fc60000000000 */
[----:B------:R-:W-:Y:S05]  /*b310*/  BRA.DIV UR4, `(.L_x_12878) ;  /* 0x0000003a049c7947 */ /* 0x000fea000b800000 */
[----:B------:R-:W1:Y:S02]  /*b320*/  S2R R3, SR_TID.X ;  /* 0x0000000000037919 */ /* 0x000e640000002100 */
[----:B-1----:R-:W-:-:S04]  /*b330*/  SHF.R.U32.HI R3, RZ, 0x5, R3 ;  /* 0x00000005ff037819 */ /* 0x002fc80000011603 */
[----:B------:R-:W-:-:S05]  /*b340*/  LOP3.LUT R3, R3, 0x3, RZ, 0xc0, !PT ;  /* 0x0000000303037812 */ /* 0x000fca00078ec0ff */
[----:B------:R1:W2:Y:S02]  /*b350*/  SHFL.IDX PT, R14, R3, RZ, 0x1f ;  /* 0x00001fff030e7589 */ /* 0x0002a400000e0000 */
.L_x_12995:
[----:B--2---:R-:W-:-:S13]  /*b360*/  ISETP.NE.AND P0, PT, R14, RZ, PT ;  /* 0x000000ff0e00720c */ /* 0x004fda0003f05270 */
[----:B------:R-:W-:Y:S05]  /*b370*/  @P0 BRA `(.L_x_12812) ;  /* 0x0000000000880947 */ /* 0x000fea0003800000 */
[----:B------:R-:W-:-:S03]  /*b380*/  UMOV UR4, 0xffffffff ;  /* 0xffffffff00047882 */ /* 0x000fc60000000000 */
[----:B------:R-:W-:Y:S05]  /*b390*/  BRA.DIV UR4, `(.L_x_12879) ;  /* 0x0000003a04b07947 */ /* 0x000fea000b800000 */
[----:B------:R-:W-:-:S13]  /*b3a0*/  ELECT P6, URZ, PT ;  /* 0x00000000003f782f */ /* 0x000fda00038c0000 */
.L_x_12998:
[----:B------:R-:W-:Y:S05]  /*b3b0*/  @!P6 BRA `(.L_x_12812) ;  /* 0x000000000078e947 */ /* 0x000fea0003800000 */
[----:B------:R-:W-:-:S06]  /*b3c0*/  ULOP3.LUT UR4, UR41, 0x2, URZ, 0xfc, !UPT ;  /* 0x0000000229047892 */ /* 0x000fcc000f8efc3f */
[----:B-1----:R-:W-:-:S04]  /*b3d0*/  MOV R3, UR4 ;  /* 0x0000000400037c02 */ /* 0x002fc80008000f00 */
[----:B------:R-:W-:-:S13]  /*b3e0*/  ISETP.NE.AND P0, PT, R3, 0x3, PT ;  /* 0x000000030300780c */ /* 0x000fda0003f05270 */
[----:B------:R-:W-:Y:S05]  /*b3f0*/  @!P0 BRA `(.L_x_12880) ;  /* 0x0000000000048947 */ /* 0x000fea0003800000 */
[----:B------:R-:W-:Y:S01]  /*b400*/  BPT.TRAP 0x1 ;  /* 0x000000040000795c */ /* 0x000fe20000300000 */
.L_x_12880:
[----:B------:R-:W-:Y:S01]  /*b410*/  IMAD R5, R2, 0x8, R7 ;  /* 0x0000000802057824 */ /* 0x000fe200078e0207 */
[----:B------:R-:W-:Y:S01]  /*b420*/  SHF.L.U32 R4, R0, 0x1f, RZ ;  /* 0x0000001f00047819 */ /* 0x000fe200000006ff */
[----:B------:R-:W-:-:S03]  /*b430*/  VIADD R2, R2, 0x1 ;  /* 0x0000000102027836 */ /* 0x000fc60000000000 */
[----:B------:R-:W1:Y:S02]  /*b440*/  SYNCS.PHASECHK.TRANS64.TRYWAIT P1, [R5+URZ+0x16840], R4 ;  /* 0x01684004050075a7 */ /* 0x000e64000802017f */
[----:B------:R-:W-:-:S04]  /*b450*/  ISETP.NE.AND P2, PT, R2, 0x2, PT ;  /* 0x000000020200780c */ /* 0x000fc80003f45270 */
[----:B------:R-:W-:Y:S01]  /*b460*/  SEL R3, RZ, 0x1, P2 ;  /* 0x00000001ff037807 */ /* 0x000fe20001000000 */
[----:B-1----:R-:W-:Y:S08]  /*b470*/  @!P1 BRA `(.L_x_12881) ;  /* 0x0000003800989947 */ /* 0x002ff00003800000 */
.L_x_12999:
[----:B------:R-:W-:Y:S02]  /*b480*/  SEL R2, R2, RZ, P2 ;  /* 0x000000ff02027207 */ /* 0x000fe40001000000 */
[----:B------:R-:W-:Y:S01]  /*b490*/  LOP3.LUT R0, R0, R3, RZ, 0x3c, !PT ;  /* 0x0000000300007212 */ /* 0x000fe200078e3cff */
[----:B------:R-:W-:Y:S06]  /*b4a0*/  @!P0 BRA `(.L_x_12882) ;  /* 0x0000000000048947 */ /* 0x000fec0003800000 */
[----:B------:R-:W-:Y:S01]  /*b4b0*/  BPT.TRAP 0x1 ;  /* 0x000000040000795c */ /* 0x000fe20000300000 */
.L_x_12882:
[----:B------:R-:W-:Y:S02]  /*b4c0*/  LEA R3, R2, R7, 0x3 ;  /* 0x0000000702037211 */ /* 0x000fe400078e18ff */
[----:B------:R-:W-:-:S04]  /*b4d0*/  SHF.L.U32 R0, R0, 0x1f, RZ ;  /* 0x0000001f00007819 */ /* 0x000fc800000006ff */
[----:B------:R-:W2:Y:S02]  /*b4e0*/  SYNCS.PHASECHK.TRANS64.TRYWAIT P1, [R3+URZ+0x16840], R0 ;  /* 0x01684000030075a7 */ /* 0x000ea4000802017f */
[----:B--2---:R-:W-:Y:S05]  /*b4f0*/  @!P1 BRA `(.L_x_12883) ;  /* 0x00000038008c9947 */ /* 0x004fea0003800000 */
.L_x_13000:
[----:B------:R-:W-:Y:S05]  /*b500*/  @!P0 BRA `(.L_x_12884) ;  /* 0x0000000000048947 */ /* 0x000fea0003800000 */
[----:B------:R-:W-:Y:S01]  /*b510*/  BPT.TRAP 0x1 ;  /* 0x000000040000795c */ /* 0x000fe20000300000 */
.L_x_12884:
[----:B------:R-:W3:Y:S02]  /*b520*/  SYNCS.PHASECHK.TRANS64.TRYWAIT P1, [R5+URZ+0x16860], R4 ;  /* 0x01686004050075a7 */ /* 0x000ee4000802017f */
[----:B---3--:R-:W-:Y:S05]  /*b530*/  @!P1 BRA `(.L_x_12885) ;  /* 0x0000003800909947 */ /* 0x008fea0003800000 */
.L_x_13001:
[----:B------:R-:W-:Y:S05]  /*b540*/  @!P0 BRA `(.L_x_12886) ;  /* 0x0000000000048947 */ /* 0x000fea0003800000 */
[----:B------:R-:W-:Y:S01]  /*b550*/  BPT.TRAP 0x1 ;  /* 0x000000040000795c */ /* 0x000fe20000300000 */
.L_x_12886:
[----:B----4-:R4:W0:Y:S02]  /*b560*/  SYNCS.PHASECHK.TRANS64.TRYWAIT P0, [R3+URZ+0x16860], R0 ;  /* 0x01686000030075a7 */ /* 0x010824000800017f */
[----:B0-----:R-:W-:Y:S05]  /*b570*/  @!P0 NANOSLEEP.SYNCS 0x989680 ;  /* 0x009896800000895d */ /* 0x001fea0003900000 */
[----:B------:R-:W0:Y:S02]  /*b580*/  @!P0 SYNCS.PHASECHK.TRANS64 P0, [R3+URZ+0x16860], R0 ;  /* 0x01686000030085a7 */ /* 0x000e24000800007f */
[----:B0-----:R-:W-:Y:S05]  /*b590*/  @!P0 BRA `(.L_x_12886) ;  /* 0xfffffffc00f08947 */ /* 0x001fea000383ffff */
.L_x_12812:
[----:B------:R-:W-:Y:S05]  /*b5a0*/  BSYNC B6 ;  /* 0x0000000000067941 */ /* 0x000fea0003800000 */
.L_x_12809:
[----:B------:R-:W-:Y:S05]  /*b5b0*/  EXIT ;  /* 0x000000000000794d */ /* 0x000fea0003800000 */
.L_x_12816:
[----:B0-----:R-:W-:-:S04]  /*b5c0*/  IMAD.U32 R3, RZ, RZ, UR40 ;  /* 0x00000028ff037e24 */ /* 0x001fc8000f8e00ff */
[----:B------:R0:W1:Y:S03]  /*b5d0*/  SYNCS.PHASECHK.TRANS64.TRYWAIT P0, [R3+URZ+0x16800], R2 ;  /* 0x01680002030075a7 */ /* 0x000066000800017f */
[----:B-1----:R-:W-:Y:S05]  /*b5e0*/  @!P0 NANOSLEEP.SYNCS 0x989680 ;  /* 0x009896800000895d */ /* 0x002fea0003900000 */
[----:B------:R-:W1:Y:S02]  /*b5f0*/  @!P0 SYNCS.PHASECHK.TRANS64 P0, [R3+URZ+0x16800], R2 ;  /* 0x01680002030085a7 */ /* 0x000e64000800007f */
[----:B-1----:R-:W-:Y:S05]  /*b600*/  @!P0 BRA `(.L_x_12816) ;  /* 0xfffffffc00ec8947 */ /* 0x002fea000383ffff */
[----:B------:R-:W-:Y:S05]  /*b610*/  BRA `(.L_x_12887) ;  /* 0xffffff5800cc7947 */ /* 0x000fea000383ffff */
.L_x_12820:
[----:B0-----:R-:W-:-:S04]  /*b620*/  IMAD.U32 R3, RZ, RZ, UR40 ;  /* 0x00000028ff037e24 */ /* 0x001fc8000f8e00ff */
[----:B------:R0:W2:Y:S03]  /*b630*/  SYNCS.PHASECHK.TRANS64.TRYWAIT P1, [R3+URZ+0x16830], R2 ;  /* 0x01683002030075a7 */ /* 0x0000a6000802017f */
[----:B--2---:R-:W-:Y:S05]  /*b640*/  @!P1 NANOSLEEP.SYNCS 0x989680 ;  /* 0x009896800000995d */ /* 0x004fea0003900000 */
[----:B------:R-:W2:Y:S02]  /*b650*/  @!P1 SYNCS.PHASECHK.TRANS64 P1, [R3+URZ+0x16830], R2 ;  /* 0x01683002030095a7 */ /* 0x000ea4000802007f */
[----:B--2---:R-:W-:Y:S05]  /*b660*/  @!P1 BRA `(.L_x_12820) ;  /* 0xfffffffc00ec9947 */ /* 0x004fea000383ffff */
[----:B------:R-:W-:Y:S05]  /*b670*/  BRA `(.L_x_12819) ;  /* 0xffffff5800e87947 */ /* 0x000fea000383ffff */
.L_x_12826:
[----:B-1----:R-:W-:-:S04]  /*b680*/  MOV R9, UR10 ;  /* 0x0000000a00097c02 */ /* 0x002fc80008000f00 */
[----:B------:R1:W2:Y:S03]  /*b690*/  SYNCS.PHASECHK.TRANS64.TRYWAIT P1, [R9+URZ+0x16830], R0 ;  /* 0x01683000090075a7 */ /* 0x0002a6000802017f */
[----:B--2---:R-:W-:Y:S05]  /*b6a0*/  @!P1 NANOSLEEP.SYNCS 0x989680 ;  /* 0x009896800000995d */ /* 0x004fea0003900000 */
[----:B------:R-:W2:Y:S02]  /*b6b0*/  @!P1 SYNCS.PHASECHK.TRANS64 P1, [R9+URZ+0x16830], R0 ;  /* 0x01683000090095a7 */ /* 0x000ea4000802007f */
[----:B--2---:R-:W-:Y:S05]  /*b6c0*/  @!P1 BRA `(.L_x_12826) ;  /* 0xfffffffc00ec9947 */ /* 0x004fea000383ffff */
[----:B------:R-:W-:Y:S05]  /*b6d0*/  BRA `(.L_x_12823) ;  /* 0xffffff8400147947 */ /* 0x000fea000383ffff */
.L_x_12830:
[----:B-1----:R-:W-:-:S04]  /*b6e0*/  IMAD.U32 R9, RZ, RZ, UR10 ;  /* 0x0000000aff097e24 */ /* 0x002fc8000f8e00ff */
[----:B------:R1:W2:Y:S03]  /*b6f0*/  SYNCS.PHASECHK.TRANS64.TRYWAIT P1, [R9+URZ+0x16850], R8 ;  /* 0x01685008090075a7 */ /* 0x0002a6000802017f */
[----:B--2---:R-:W-:Y:S05]  /*b700*/  @!P1 NANOSLEEP.SYNCS 0x989680 ;  /* 0x009896800000995d */ /* 0x004fea0003900000 */
[----:B------:R-:W2:Y:S02]  /*b710*/  @!P1 SYNCS.PHASECHK.TRANS64 P1, [R9+URZ+0x16850], R8 ;  /* 0x01685008090095a7 */ /* 0x000ea4000802007f */
[----:B--2---:R-:W-:Y:S05]  /*b720*/  @!P1 BRA `(.L_x_12830) ;  /* 0xfffffffc00ec9947 */ /* 0x004fea000383ffff */
[----:B------:R-:W-:Y:S05]  /*b730*/  BRA `(.L_x_12827) ;  /* 0xffffff84009c7947 */ /* 0x000fea000383ffff */
.L_x_12837:
[----:B-1----:R-:W-:-:S04]  /*b740*/  IMAD.U32 R3, RZ, RZ, UR5 ;  /* 0x00000005ff037e24 */ /* 0x002fc8000f8e00ff */
[----:B------:R1:W2:Y:S03]  /*b750*/  SYNCS.PHASECHK.TRANS64.TRYWAIT P1, [R3+URZ+0x16850], R2 ;  /* 0x01685002030075a7 */ /* 0x0002a6000802017f */
[----:B--2---:R-:W-:Y:S05]  /*b760*/  @!P1 NANOSLEEP.SYNCS 0x989680 ;  /* 0x009896800000995d */ /* 0x004fea0003900000 */
[----:B------:R-:W2:Y:S02]  /*b770*/  @!P1 SYNCS.PHASECHK.TRANS64 P1, [R3+URZ+0x16850], R2 ;  /* 0x01685002030095a7 */ /* 0x000ea4000802007f */
[----:B--2---:R-:W-:Y:S05]  /*b780*/  @!P1 BRA `(.L_x_12837) ;  /* 0xfffffffc00ec9947 */ /* 0x004fea000383ffff */
[----:B------:R-:W-:Y:S05]  /*b790*/  BRA `(.L_x_12836) ;  /* 0xffffffa800187947 */ /* 0x000fea000383ffff */
.L_x_12849:
[----:B------:R-:W-:Y:S01]  /*b7a0*/  MOV R13, R17 ;  /* 0x00000011000d7202 */ /* 0x000fe20000000f00 */
[----:B------:R-:W-:Y:S01]  /*b7b0*/  IMAD.MOV.U32 R12, RZ, RZ, RZ ;  /* 0x000000ffff0c7224 */ /* 0x000fe200078e00ff */
[----:B------:R-:W-:Y:S01]  /*b7c0*/  MOV R15, 0xffffffff ;  /* 0xffffffff000f7802 */ /* 0x000fe20000000f00 */
[----:B------:R-:W-:-:S07]  /*b7d0*/  IMAD.MOV.U32 R11, RZ, RZ, 0x1f ;  /* 0x0000001fff0b7424 */ /* 0x000fce00078e00ff */
[----:B0----5:R-:W-:Y:S05]  /*b7e0*/  WARPSYNC.COLLECTIVE R15, `(.L_x_12888) ;  /* 0x000000000f087348 */ /* 0x021fea0003c00000 */
[----:B------:R1:W2:Y:S02]  /*b7f0*/  SHFL.IDX P6, R14, R13, R12, R11 ;  /* 0x0000000c0d0e7389 */ /* 0x0002a400000c000b */
[----:B012--5:R-:W-:Y:S01]  /*b800*/  ENDCOLLECTIVE ;  /* 0x000000000000791b */ /* 0x027fe20003800000 */
.L_x_12888:
[----:B------:R-:W-:Y:S05]  /*b810*/  BRA `(.L_x_12889) ;  /* 0xffffffcc00907947 */ /* 0x000fea000383ffff */
.L_x_12851:
[----:B0-----:R-:W-:-:S04]  /*b820*/  IMAD.U32 R2, RZ, RZ, UR45 ;  /* 0x0000002dff027e24 */ /* 0x001fc8000f8e00ff */
[----:B------:R0:W1:Y:S03]  /*b830*/  SYNCS.PHASECHK.TRANS64.TRYWAIT P0, [R2+URZ+0x16840], R9 ;  /* 0x01684009020075a7 */ /* 0x000066000800017f */
[----:B-1----:R-:W-:Y:S05]  /*b840*/  @!P0 NANOSLEEP.SYNCS 0x989680 ;  /* 0x009896800000895d */ /* 0x002fea0003900000 */
[----:B------:R-:W1:Y:S02]  /*b850*/  @!P0 SYNCS.PHASECHK.TRANS64 P0, [R2+URZ+0x16840], R9 ;  /* 0x01684009020085a7 */ /* 0x000e64000800007f */
[----:B-1----:R-:W-:Y:S05]  /*b860*/  @!P0 BRA `(.L_x_12851) ;  /* 0xfffffffc00ec8947 */ /* 0x002fea000383ffff */
[----:B------:R-:W-:Y:S05]  /*b870*/  BRA `(.L_x_12890) ;  /* 0xffffffd000187947 */ /* 0x000fea000383ffff */
.L_x_12852:
        /* <DEDUP_REMOVED lines=8> */
.L_x_12892:
[----:B------:R-:W-:Y:S05]  /*b900*/  BSYNC B0 ;  /* 0x0000000000007941 */ /* 0x000fea0003800000 */
.L_x_12891:
        /* <DEDUP_REMOVED lines=9> */
.L_x_12893:
[----:B------:R-:W-:Y:S02]  /*b9a0*/  IMAD.MOV.U32 R13, RZ, RZ, R4 ;  /* 0x000000ffff0d7224 */ /* 0x000fe400078e0004 */
[----:B------:R-:W-:Y:S01]  /*b9b0*/  IMAD.MOV.U32 R12, RZ, RZ, 0x1 ;  /* 0x00000001ff0c7424 */ /* 0x000fe200078e00ff */
[----:B------:R-:W-:-:S05]  /*b9c0*/  @P0 LEA R14, P1, R16, R14, 0x1 ;  /* 0x0000000e100e0211 */ /* 0x000fca00078208ff */
[----:B------:R-:W-:Y:S01]  /*b9d0*/  @P0 IMAD.X R3, RZ, RZ, R2, P1 ;  /* 0x000000ffff030224 */ /* 0x000fe200008e0602 */
[----:B------:R-:W-:-:S07]  /*b9e0*/  @P0 MOV R2, R14 ;  /* 0x0000000e00020202 */ /* 0x000fce0000000f00 */
[----:B------:R-:W-:Y:S05]  /*b9f0*/  WARPSYNC.COLLECTIVE R15, `(.L_x_12894) ;  /* 0x000000000f087348 */ /* 0x000fea0003c00000 */
[----:B------:R0:W1:Y:S02]  /*ba00*/  SHFL.IDX P6, R14, R13, R12, R11 ;  /* 0x0000000c0d0e7389 */ /* 0x00006400000c000b */
[----:B01----:R-:W-:Y:S01]  /*ba10*/  ENDCOLLECTIVE ;  /* 0x000000000000791b */ /* 0x003fe20003800000 */
.L_x_12894:
[C---:B------:R-:W-:Y:S01]  /*ba20*/  ISETP.GE.AND P1, PT, R5.reuse, 0x21, PT ;  /* 0x000000210500780c */ /* 0x040fe20003f26270 */
[----:B------:R-:W-:Y:S01]  /*ba30*/  @!PT LDS RZ, [RZ] ;  /* 0x00000000fffff984 */ /* 0x000fe20000000800 */
[----:B------:R-:W-:Y:S01]  /*ba40*/  @!PT LDS RZ, [RZ] ;  /* 0x00000000fffff984 */ /* 0x000fe20000000800 */
[----:B------:R-:W-:Y:S01]  /*ba50*/  @!PT LDS RZ, [RZ] ;  /* 0x00000000fffff984 */ /* 0x000fe20000000800 */
[----:B------:R0:W-:Y:S01]  /*ba60*/  @P0 LDGSTS.E.BYPASS.LTC128B.128 [R9+0xe400], desc[UR38][R2.64], !P3 ;  /* 0x0e40000002090fae */ /* 0x0001e2000d901d66 */
[----:B------:R-:W-:Y:S01]  /*ba70*/  ISETP.GE.AND P0, PT, R5, 0x11, PT ;  /* 0x000000110500780c */ /* 0x000fe20003f06270 */
[----:B------:R-:W-:-:S12]  /*ba80*/  IMAD.MOV.U32 R13, RZ, RZ, R0 ;  /* 0x000000ffff0d7224 */ /* 0x000fd800078e0000 */
[----:B------:R-:W-:Y:S02]  /*ba90*/  @P0 LEA R25, R22, UR45, 0x1 ;  /* 0x0000002d16190c11 */ /* 0x000fe4000f8e08ff */
[----:B0-----:R-:W-:-:S07]  /*baa0*/  MOV R7, R14 ;  /* 0x0000000e00077202 */ /* 0x001fce0000000f00 */
[----:B------:R-:W-:Y:S05]  /*bab0*/  WARPSYNC.COLLECTIVE R15, `(.L_x_12895) ;  /* 0x000000000f087348 */ /* 0x000fea0003c00000 */
[----:B------:R0:W1:Y:S02]  /*bac0*/  SHFL.IDX P6, R14, R13, R12, R11 ;  /* 0x0000000c0d0e7389 */ /* 0x00006400000c000b */
[----:B01----:R-:W-:Y:S01]  /*bad0*/  ENDCOLLECTIVE ;  /* 0x000000000000791b */ /* 0x003fe20003800000 */
.L_x_12895:
[----:B------:R-:W-:Y:S01]  /*bae0*/  MOV R13, R4 ;  /* 0x00000004000d7202 */ /* 0x000fe20000000f00 */
[----:B------:R-:W-:Y:S01]  /*baf0*/  IMAD.MOV.U32 R12, RZ, RZ, 0x2 ;  /* 0x00000002ff0c7424 */ /* 0x000fe200078e00ff */
[----:B------:R-:W-:-:S13]  /*bb00*/  @P0 LEA R2, P2, R16, R14, 0x1 ;  /* 0x0000000e10020211 */ /* 0x000fda00078408ff */
[----:B------:R-:W-:Y:S05]  /*bb10*/  WARPSYNC.COLLECTIVE R15, `(.L_x_12896) ;  /* 0x000000000f087348 */ /* 0x000fea0003c00000 */
[----:B------:R0:W1:Y:S02]  /*bb20*/  SHFL.IDX P6, R14, R13, R12, R11 ;  /* 0x0000000c0d0e7389 */ /* 0x00006400000c000b */
[----:B01----:R-:W-:Y:S01]  /*bb30*/  ENDCOLLECTIVE ;  /* 0x000000000000791b */ /* 0x003fe20003800000 */
.L_x_12896:
[----:B------:R-:W-:-:S05]  /*bb40*/  @P0 IMAD.X R3, RZ, RZ, R7, P2 ;  /* 0x000000ffff030224 */ /* 0x000fca00010e0607 */
[----:B------:R-:W-:Y:S01]  /*bb50*/  @!PT LDS RZ, [RZ] ;  /* 0x00000000fffff984 */ /* 0x000fe20000000800 */
[----:B------:R-:W-:Y:S01]  /*bb60*/  @!PT LDS RZ, [RZ] ;  /* 0x00000000fffff984 */ /* 0x000fe20000000800 */
[----:B------:R-:W-:Y:S01]  /*bb70*/  @!PT LDS RZ, [RZ] ;  /* 0x00000000fffff984 */ /* 0x000fe20000000800 */
[----:B------:R0:W-:Y:S01]  /*bb80*/  @P0 LDGSTS.E.BYPASS.LTC128B.128 [R25+0xec00], desc[UR38][R2.64], !P3 ;  /* 0x0ec0000002190fae */ /* 0x0001e2000d901d66 */
[----:B------:R-:W-:Y:S01]  /*bb90*/  MOV R13, R0 ;  /* 0x00000000000d7202 */ /* 0x000fe20000000f00 */
[----:B------:R-:W-:-:S07]  /*bba0*/  IMAD.MOV.U32 R6, RZ, RZ, R14 ;  /* 0x000000ffff067224 */ /* 0x000fce00078e000e */
[----:B0-----:R-:W-:Y:S05]  /*bbb0*/  WARPSYNC.COLLECTIVE R15, `(.L_x_12897) ;  /* 0x000000000f087348 */ /* 0x001fea0003c00000 */
[----:B------:R1:W2:Y:S02]  /*bbc0*/  SHFL.IDX P6, R14, R13, R12, R11 ;  /* 0x0000000c0d0e7389 */ /* 0x0002a400000c000b */
[----:B012---:R-:W-:Y:S01]  /*bbd0*/  ENDCOLLECTIVE ;  /* 0x000000000000791b */ /* 0x007fe20003800000 */
.L_x_12897:
[----:B------:R-:W-:Y:S01]  /*bbe0*/  MOV R13, R4 ;  /* 0x00000004000d7202 */ /* 0x000fe20000000f00 */
[----:B------:R-:W-:Y:S02]  /*bbf0*/  IMAD.MOV.U32 R12, RZ, RZ, 0x3 ;  /* 0x00000003ff0c7424 */ /* 0x000fe400078e00ff */
[----:B------:R-:W-:-:S07]  /*bc00*/  IMAD.MOV.U32 R21, RZ, RZ, R14 ;  /* 0x000000ffff157224 */ /* 0x000fce00078e000e */
[----:B------:R-:W-:Y:S05]  /*bc10*/  WARPSYNC.COLLECTIVE R15, `(.L_x_12898) ;  /* 0x000000000f087348 */ /* 0x000fea0003c00000 */
[----:B------:R0:W1:Y:S02]  /*bc20*/  SHFL.IDX P6, R14, R13, R12, R11 ;  /* 0x0000000c0d0e7389 */ /* 0x00006400000c000b */
[----:B01----:R-:W-:Y:S01]  /*bc30*/  ENDCOLLECTIVE ;  /* 0x000000000000791b */ /* 0x003fe20003800000 */
.L_x_12898:
[----:B------:R-:W-:Y:S02]  /*bc40*/  @P1 LEA R2, P0, R16, R21, 0x1 ;  /* 0x0000001510021211 */ /* 0x000fe400078008ff */
[----:B------:R-:W-:-:S03]  /*bc50*/  @P1 LEA R21, R22, UR45, 0x1 ;  /* 0x0000002d16151c11 */ /* 0x000fc6000f8e08ff */
[----:B------:R-:W-:Y:S01]  /*bc60*/  @P1 IMAD.X R3, RZ, RZ, R6, P0 ;  /* 0x000000ffff031224 */ /* 0x000fe200000e0606 */
[----:B------:R-:W-:-:S04]  /*bc70*/  ISETP.GE.AND P0, PT, R5, 0x31, PT ;  /* 0x000000310500780c */ /* 0x000fc80003f06270 */
[----:B------:R-:W-:Y:S01]  /*bc80*/  @!PT LDS RZ, [RZ] ;  /* 0x00000000fffff984 */ /* 0x000fe20000000800 */
[----:B------:R-:W-:Y:S01]  /*bc90*/  @!PT LDS RZ, [RZ] ;  /* 0x00000000fffff984 */ /* 0x000fe20000000800 */
[----:B------:R-:W-:Y:S01]  /*bca0*/  @!PT LDS RZ, [RZ] ;  /* 0x00000000fffff984 */ /* 0x000fe20000000800 */
[----:B------:R0:W-:Y:S01]  /*bcb0*/  @P1 LDGSTS.E.BYPASS.LTC128B.128 [R21+0xf400], desc[UR38][R2.64], !P3 ;  /* 0x0f40000002151fae */ /* 0x0001e2000d901d66 */
[----:B------:R-:W-:Y:S02]  /*bcc0*/  MOV R13, R0 ;  /* 0x00000000000d7202 */ /* 0x000fe40000000f00 */
[----:B------:R-:W-:-:S06]  /*bcd0*/  ISETP.GE.AND P1, PT, R5, 0x41, PT ;  /* 0x000000410500780c */ /* 0x000fcc0003f26270 */
[----:B------:R-:W-:Y:S01]  /*bce0*/  @P0 LEA R25, R22, UR45, 0x1 ;  /* 0x0000002d16190c11 */ /* 0x000fe2000f8e08ff */
[----:B------:R-:W-:-:S07]  /*bcf0*/  IMAD.MOV.U32 R7, RZ, RZ, R14 ;  /* 0x000000ffff077224 */ /* 0x000fce00078e000e */
[----:B0-----:R-:W-:Y:S05]  /*bd00*/  WARPSYNC.COLLECTIVE R15, `(.L_x_12899) ;  /* 0x000000000f087348 */ /* 0x001fea0003c00000 */
[----:B------:R1:W2:Y:S02]  /*bd10*/  SHFL.IDX P6, R14, R13, R12, R11 ;  /* 0x0000000c0d0e7389 */ /* 0x0002a400000c000b */
[----:B012---:R-:W-:Y:S01]  /*bd20*/  ENDCOLLECTIVE ;  /* 0x000000000000791b */ /* 0x007fe20003800000 */
.L_x_12899:
[----:B------:R-:W-:Y:S01]  /*bd30*/  @P1 LEA R21, R22, UR45, 0x1 ;  /* 0x0000002d16151c11 */ /* 0x000fe2000f8e08ff */
[----:B------:R-:W-:Y:S01]  /*bd40*/  IMAD.MOV.U32 R13, RZ, RZ, R4 ;  /* 0x000000ffff0d7224 */ /* 0x000fe200078e0004 */
[----:B------:R-:W-:Y:S02]  /*bd50*/  MOV R12, 0x4 ;  /* 0x00000004000c7802 */ /* 0x000fe40000000f00 */
[----:B------:R-:W-:-:S13]  /*bd60*/  @P0 LEA R2, P2, R16, R14, 0x1 ;  /* 0x0000000e10020211 */ /* 0x000fda00078408ff */
[----:B------:R-:W-:Y:S05]  /*bd70*/  WARPSYNC.COLLECTIVE R15, `(.L_x_12900) ;  /* 0x000000000f087348 */ /* 0x000fea0003c00000 */
[----:B------:R0:W1:Y:S02]  /*bd80*/  SHFL.IDX P6, R14, R13, R12, R11 ;  /* 0x0000000c0d0e7389 */ /* 0x00006400000c000b */
[----:B01----:R-:W-:Y:S01]  /*bd90*/  ENDCOLLECTIVE ;  /* 0x000000000000791b */ /* 0x003fe20003800000 */
.L_x_12900:
[----:B------:R-:W-:-:S05]  /*bda0*/  @P0 IMAD.X R3, RZ, RZ, R7, P2 ;  /* 0x000000ffff030224 */ /* 0x000fca00010e0607 */
[----:B------:R-:W-:Y:S01]  /*bdb0*/  @!PT LDS RZ, [RZ] ;  /* 0x00000000fffff984 */ /* 0x000fe20000000800 */
[----:B------:R-:W-:Y:S01]  /*bdc0*/  @!PT LDS RZ, [RZ] ;  /* 0x00000000fffff984 */ /* 0x000fe20000000800 */
[----:B------:R-:W-:Y:S01]  /*bdd0*/  @!PT LDS RZ, [RZ] ;  /* 0x00000000fffff984 */ /* 0x000fe20000000800 */
[----:B------:R0:W-:Y:S01]  /*bde0*/  @P0 LDGSTS.E.BYPASS.LTC128B.128 [R25+0xfc00], desc[UR38][R2.64], !P3 ;  /* 0x0fc0000002190fae */ /* 0x0001e2000d901d66 */
[----:B------:R-:W-:Y:S02]  /*bdf0*/  IMAD.MOV.U32 R13, RZ, RZ, R0 ;  /* 0x000000ffff0d7224 */ /* 0x000fe400078e0000 */
[----:B------:R-:W-:-:S07]  /*be00*/  IMAD.MOV.U32 R6, RZ, RZ, R14 ;  /* 0x000000ffff067224 */ /* 0x000fce00078e000e */
[----:B0-----:R-:W-:Y:S05]  /*be10*/  WARPSYNC.COLLECTIVE R15, `(.L_x_12901) ;  /* 0x000000000f087348 */ /* 0x001fea0003c00000 */
[----:B------:R1:W2:Y:S02]  /*be20*/  SHFL.IDX P6, R14, R13, R12, R11 ;  /* 0x0000000c0d0e7389 */ /* 0x0002a400000c000b */
[----:B012---:R-:W-:Y:S01]  /*be30*/  ENDCOLLECTIVE ;  /* 0x000000000000791b */ /* 0x007fe20003800000 */
.L_x_12901:
[----:B------:R-:W-:Y:S01]  /*be40*/  IMAD.MOV.U32 R13, RZ, RZ, R4 ;  /* 0x000000ffff0d7224 */ /* 0x000fe200078e0004 */
[----:B------:R-:W-:Y:S02]  /*be50*/  MOV R12, 0x5 ;  /* 0x00000005000c7802 */ /* 0x000fe40000000f00 */
[----:B------:R-:W-:-:S07]  /*be60*/  MOV R9, R14 ;  /* 0x0000000e00097202 */ /* 0x000fce0000000f00 */
[----:B------:R-:W-:Y:S05]  /*be70*/  WARPSYNC.COLLECTIVE R15, `(.L_x_12902) ;  /* 0x000000000f087348 */ /* 0x000fea0003c00000 */
[----:B------:R0:W1:Y:S02]  /*be80*/  SHFL.IDX P6, R14, R13, R12, R11 ;  /* 0x0000000c0d0e7389 */ /* 0x00006400000c000b */
[----:B01----:R-:W-:Y:S01]  /*be90*/  ENDCOLLECTIVE ;  /* 0x000000000000791b */ /* 0x003fe20003800000 */
.L_x_12902:
[----:B------:R-:W-:-:S05]  /*bea0*/  @P1 LEA R2, P0, R16, R9, 0x1 ;  /* 0x0000000910021211 */ /* 0x000fca00078008ff */
[----:B------:R-:W-:Y:S01]  /*beb0*/  @P1 IMAD.X R3, RZ, RZ, R6, P0 ;  /* 0x000000ffff031224 */ /* 0x000fe200000e0606 */
[----:B------:R-:W-:-:S04]  /*bec0*/  ISETP.GE.AND P0, PT, R5, 0x51, PT ;  /* 0x000000510500780c */ /* 0x000fc80003f06270 */
[----:B------:R-:W-:Y:S01]  /*bed0*/  @!PT LDS RZ, [RZ] ;  /* 0x00000000fffff984 */ /* 0x000fe20000000800 */
[----:B------:R-:W-:Y:S01]  /*bee0*/  @!PT LDS RZ, [RZ] ;  /* 0x00000000fffff984 */ /* 0x000fe20000000800 */
[----:B------:R-:W-:Y:S01]  /*bef0*/  @!PT LDS RZ, [RZ] ;  /* 0x00000000fffff984 */ /* 0x000fe20000000800 */
[----:B------:R0:W-:Y:S01]  /*bf00*/  @P1 LDGSTS.E.BYPASS.LTC128B.128 [R21+0x10400], desc[UR38][R2.64], !P3 ;  /* 0x1040000002151fae */ /* 0x0001e2000d901d66 */
[----:B------:R-:W-:Y:S01]  /*bf10*/  ISETP.GE.AND P1, PT, R5, 0x61, PT ;  /* 0x000000610500780c */ /* 0x000fe20003f26270 */
[----:B------:R-:W-:Y:S02]  /*bf20*/  IMAD.MOV.U32 R13, RZ, RZ, R0 ;  /* 0x000000ffff0d7224 */ /* 0x000fe400078e0000 */
[----:B------:R-:W-:-:S10]  /*bf30*/  IMAD.MOV.U32 R7, RZ, RZ, R14 ;  /* 0x000000ffff077224 */ /* 0x000fd400078e000e */
[----:B0-----:R-:W-:Y:S05]  /*bf40*/  WARPSYNC.COLLECTIVE R15, `(.L_x_12903) ;  /* 0x000000000f087348 */ /* 0x001fea0003c00000 */
[----:B------:R1:W2:Y:S02]  /*bf50*/  SHFL.IDX P6, R14, R13, R12, R11 ;  /* 0x0000000c0d0e7389 */ /* 0x0002a400000c000b */
[----:B012---:R-:W-:Y:S01]  /*bf60*/  ENDCOLLECTIVE ;  /* 0x000000000000791b */ /* 0x007fe20003800000 */
.L_x_12903:
[----:B------:R-:W-:Y:S02]  /*bf70*/  IMAD.MOV.U32 R13, RZ, RZ, R4 ;  /* 0x000000ffff0d7224 */ /* 0x000fe400078e0004 */
[----:B------:R-:W-:Y:S01]  /*bf80*/  IMAD.MOV.U32 R12, RZ, RZ, 0x6 ;  /* 0x00000006ff0c7424 */ /* 0x000fe200078e00ff */
[----:B------:R-:W-:-:S13]  /*bf90*/  @P0 LEA R2, P2, R16, R14, 0x1 ;  /* 0x0000000e10020211 */ /* 0x000fda00078408ff */
[----:B------:R-:W-:Y:S05]  /*bfa0*/  WARPSYNC.COLLECTIVE R15, `(.L_x_12904) ;  /* 0x000000000f087348 */ /* 0x000fea0003c00000 */
[----:B------:R0:W1:Y:S02]  /*bfb0*/  SHFL.IDX P6, R14, R13, R12, R11 ;  /* 0x0000000c0d0e7389 */ /* 0x00006400000c000b */
[----:B01----:R-:W-:Y:S01]  /*bfc0*/  ENDCOLLECTIVE ;  /* 0x000000000000791b */ /* 0x003fe20003800000 */
.L_x_12904:
[----:B------:R-:W-:Y:S02]  /*bfd0*/  @P0 IADD3.X R3, RZ, R7, RZ, P2, !PT ;  /* 0x00000007ff030210 */ /* 0x000fe400017fe4ff */
[----:B------:R-:W-:-:S05]  /*bfe0*/  @P0 LEA R7, R22, UR45, 0x1 ;  /* 0x0000002d16070c11 */ /* 0x000fca000f8e08ff */
[----:B------:R-:W-:Y:S01]  /*bff0*/  @!PT LDS RZ, [RZ] ;  /* 0x00000000fffff984 */ /* 0x000fe20000000800 */
[----:B------:R-:W-:Y:S01]  /*c000*/  @!PT LDS RZ, [RZ] ;  /* 0x00000000fffff984 */ /* 0x000fe20000000800 */
[----:B------:R-:W-:Y:S01]  /*c010*/  @!PT LDS RZ, [RZ] ;  /* 0x00000000fffff984 */ /* 0x000fe20000000800 */
[----:B------:R0:W-:Y:S01]  /*c020*/  @P0 LDGSTS.E.BYPASS.LTC128B.128 [R7+0x10c00], desc[UR38][R2.64], !P3 ;  /* 0x10c0000002070fae */ /* 0x0001e2000d901d66 */
[----:B------:R-:W-:Y:S01]  /*c030*/  IMAD.MOV.U32 R13, RZ, RZ, R0 ;  /* 0x000000ffff0d7224 */ /* 0x000fe200078e0000 */
[----:B------:R-:W-:-:S07]  /*c040*/  MOV R6, R14 ;  /* 0x0000000e00067202 */ /* 0x000fce0000000f00 */
[----:B0-----:R-:W-:Y:S05]  /*c050*/  WARPSYNC.COLLECTIVE R15, `(.L_x_12905) ;  /* 0x000000000f087348 */ /* 0x001fea0003c00000 */
[----:B------:R1:W2:Y:S02]  /*c060*/  SHFL.IDX P6, R14, R13, R12, R11 ;  /* 0x0000000c0d0e7389 */ /* 0x0002a400000c000b */
[----:B012---:R-:W-:Y:S01]  /*c070*/  ENDCOLLECTIVE ;  /* 0x000000000000791b */ /* 0x007fe20003800000 */
.L_x_12905:
[----:B------:R-:W-:Y:S02]  /*c080*/  IMAD.MOV.U32 R13, RZ, RZ, R4 ;  /* 0x000000ffff0d7224 */ /* 0x000fe400078e0004 */
[----:B------:R-:W-:Y:S02]  /*c090*/  IMAD.MOV.U32 R12, RZ, RZ, 0x7 ;  /* 0x00000007ff0c7424 */ /* 0x000fe400078e00ff */
[----:B------:R-:W-:-:S07]  /*c0a0*/  IMAD.MOV.U32 R9, RZ, RZ, R14 ;  /* 0x000000ffff097224 */ /* 0x000fce00078e000e */
[----:B------:R-:W-:Y:S05]  /*c0b0*/  WARPSYNC.COLLECTIVE R15, `(.L_x_12906) ;  /* 0x000000000f087348 */ /* 0x000fea0003c00000 */
[----:B------:R0:W1:Y:S02]  /*c0c0*/  SHFL.IDX P6, R14, R13, R12, R11 ;  /* 0x0000000c0d0e7389 */ /* 0x00006400000c000b */
[----:B01----:R-:W-:Y:S01]  /*c0d0*/  ENDCOLLECTIVE ;  /* 0x000000000000791b */ /* 0x003fe20003800000 */
.L_x_12906:
[----:B------:R-:W-:Y:S02]  /*c0e0*/  @P1 LEA R2, P0, R16, R9, 0x1 ;  /* 0x0000000910021211 */ /* 0x000fe400078008ff */
[----:B------:R-:W-:Y:S02]  /*c0f0*/  @P1 LEA R9, R22, UR45, 0x1 ;  /* 0x0000002d16091c11 */ /* 0x000fe4000f8e08ff */
[----:B------:R-:W-:-:S05]  /*c100*/  @P1 IADD3.X R3, RZ, R6, RZ, P0, !PT ;  /* 0x00000006ff031210 */ /* 0x000fca00007fe4ff */
        /* <DEDUP_REMOVED lines=9> */
.L_x_12907:
[----:B------:R-:W-:Y:S05]  /*c1a0*/  BRA `(.L_x_12908) ;  /* 0xffffffcc00287947 */ /* 0x000fea000383ffff */
.L_x_12855:
[----:B------:R-:W-:Y:S01]  /*c1b0*/  IMAD.MOV.U32 R13, RZ, RZ, R8 ;  /* 0x000000ffff0d7224 */ /* 0x000fe200078e0008 */
[----:B------:R-:W-:Y:S01]  /*c1c0*/  MOV R12, RZ ;  /* 0x000000ff000c7202 */ /* 0x000fe20000000f00 */
[----:B------:R-:W-:Y:S02]  /*c1d0*/  IMAD.MOV.U32 R11, RZ, RZ, 0x181f ;  /* 0x0000181fff0b7424 */ /* 0x000fe400078e00ff */
[----:B------:R-:W-:Y:S02]  /*c1e0*/  IMAD.MOV.U32 R15, RZ, RZ, -0x1 ;  /* 0xffffffffff0f7424 */ /* 0x000fe400078e00ff */
[----:B------:R-:W-:-:S07]  /*c1f0*/  IMAD R6, R24, 0xc0, R20 ;  /* 0x000000c018067824 */ /* 0x000fce00078e0214 */
[----:B------:R-:W-:Y:S05]  /*c200*/  WARPSYNC.COLLECTIVE R15, `(.L_x_12909) ;  /* 0x000000000f087348 */ /* 0x000fea0003c00000 */
[----:B------:R0:W1:Y:S02]  /*c210*/  SHFL.IDX P6, R14, R13, R12, R11 ;  /* 0x0000000c0d0e7389 */ /* 0x00006400000c000b */
[----:B01----:R-:W-:Y:S01]  /*c220*/  ENDCOLLECTIVE ;  /* 0x000000000000791b */ /* 0x003fe20003800000 */
.L_x_12909:
[----:B------:R-:W-:Y:S01]  /*c230*/  IMAD.MOV.U32 R13, RZ, RZ, R5 ;  /* 0x000000ffff0d7224 */ /* 0x000fe200078e0005 */
[----:B------:R-:W-:-:S07]  /*c240*/  MOV R2, R14 ;  /* 0x0000000e00027202 */ /* 0x000fce0000000f00 */
[----:B------:R-:W-:Y:S05]  /*c250*/  WARPSYNC.COLLECTIVE R15, `(.L_x_12910) ;  /* 0x000000000f087348 */ /* 0x000fea0003c00000 */
[----:B------:R0:W1:Y:S02]  /*c260*/  SHFL.IDX P6, R14, R13, R12, R11 ;  /* 0x0000000c0d0e7389 */ /* 0x00006400000c000b */
[----:B01----:R-:W-:Y:S01]  /*c270*/  ENDCOLLECTIVE ;  /* 0x000000000000791b */ /* 0x003fe20003800000 */
.L_x_12910:
[----:B------:R-:W-:Y:S02]  /*c280*/  ULDC UR4, c[0x0][0x288] ;  /* 0x0000a20000047ab9 */ /* 0x000fe40000000800 */
[----:B------:R-:W-:Y:S02]  /*c290*/  IMAD R4, R9, UR4, RZ ;  /* 0x0000000409047c24 */ /* 0x000fe4000f8e02ff */
[----:B------:R-:W-:-:S03]  /*c2a0*/  VIADD R9, R6, 0x10 ;  /* 0x0000001006097836 */ /* 0x000fc60000000000 */
[----:B------:R-:W-:Y:S01]  /*c2b0*/  ISETP.GE.AND P1, PT, R6, R4, PT ;  /* 0x000000040600720c */ /* 0x000fe20003f26270 */
[----:B------:R-:W-:Y:S01]  /*c2c0*/  IMAD.MOV.U32 R13, RZ, RZ, R8 ;  /* 0x000000ffff0d7224 */ /* 0x000fe200078e0008 */
[----:B------:R-:W-:-:S11]  /*c2d0*/  MOV R12, 0x1 ;  /* 0x00000001000c7802 */ /* 0x000fd60000000f00 */
[----:B------:R-:W-:Y:S02]  /*c2e0*/  @!P1 LEA R25, R22, UR45, 0x1 ;  /* 0x0000002d16199c11 */ /* 0x000fe4000f8e08ff */
[----:B------:R-:W-:-:S05]  /*c2f0*/  @!P1 LEA R14, P2, R16, R14, 0x1 ;  /* 0x0000000e100e9211 */ /* 0x000fca00078408ff */
[----:B------:R-:W-:Y:S01]  /*c300*/  @!P1 IMAD.X R3, RZ, RZ, R2, P2 ;  /* 0x000000ffff039224 */ /* 0x000fe200010e0602 */
[----:B------:R-:W-:-:S07]  /*c310*/  @!P1 MOV R2, R14 ;  /* 0x0000000e00029202 */ /* 0x000fce0000000f00 */
[----:B------:R-:W-:Y:S05]  /*c320*/  WARPSYNC.COLLECTIVE R15, `(.L_x_12911) ;  /* 0x000000000f087348 */ /* 0x000fea0003c00000 */
[----:B------:R0:W1:Y:S02]  /*c330*/  SHFL.IDX P6, R14, R13, R12, R11 ;  /* 0x0000000c0d0e7389 */ /* 0x00006400000c000b */
[----:B01----:R-:W-:Y:S01]  /*c340*/  ENDCOLLECTIVE ;  /* 0x000000000000791b */ /* 0x003fe20003800000 */
.L_x_12911:
[----:B------:R-:W-:Y:S01]  /*c350*/  @!PT LDS RZ, [RZ] ;  /* 0x00000000fffff984 */ /* 0x000fe20000000800 */
[----:B------:R-:W-:Y:S01]  /*c360*/  @!PT LDS RZ, [RZ] ;  /* 0x00000000fffff984 */ /* 0x000fe20000000800 */
[----:B------:R-:W-:Y:S01]  /*c370*/  @!PT LDS RZ, [RZ] ;  /* 0x00000000fffff984 */ /* 0x000fe20000000800 */
[----:B------:R0:W-:Y:S01]  /*c380*/  @!P1 LDGSTS.E.BYPASS.LTC128B.128 [R25+0x8400], desc[UR38][R2.64], !P0 ;  /* 0x0840000002199fae */ /* 0x0001e2000c101d66 */
[----:B------:R-:W-:Y:S01]  /*c390*/  ISETP.GE.AND P1, PT, R9, R4, PT ;  /* 0x000000040900720c */ /* 0x000fe20003f26270 */
[----:B------:R-:W-:Y:S02]  /*c3a0*/  VIADD R9, R6, 0x20 ;  /* 0x0000002006097836 */ /* 0x000fe40000000000 */
[----:B------:R-:W-:-:S10]  /*c3b0*/  IMAD.MOV.U32 R13, RZ, RZ, R5 ;  /* 0x000000ffff0d7224 */ /* 0x000fd400078e0005 */
[----:B0-----:R-:W-:Y:S01]  /*c3c0*/  @!P1 LEA R25, R22, UR45, 0x1 ;  /* 0x0000002d16199c11 */ /* 0x001fe2000f8e08ff */
[----:B------:R-:W-:-:S07]  /*c3d0*/  IMAD.MOV.U32 R10, RZ, RZ, R14 ;  /* 0x000000ffff0a7224 */ /* 0x000fce00078e000e */
[----:B------:R-:W-:Y:S05]  /*c3e0*/  WARPSYNC.COLLECTIVE R15, `(.L_x_12912) ;  /* 0x000000000f087348 */ /* 0x000fea0003c00000 */
[----:B------:R0:W1:Y:S02]  /*c3f0*/  SHFL.IDX P6, R14, R13, R12, R11 ;  /* 0x0000000c0d0e7389 */ /* 0x00006400000c000b */
[----:B01----:R-:W-:Y:S01]  /*c400*/  ENDCOLLECTIVE ;  /* 0x000000000000791b */ /* 0x003fe20003800000 */
.L_x_12912:
[----:B------:R-:W-:Y:S01]  /*c410*/  MOV R13, R8 ;  /* 0x00000008000d7202 */ /* 0x000fe20000000f00 */
[----:B------:R-:W-:Y:S01]  /*c420*/  IMAD.MOV.U32 R12, RZ, RZ, 0x2 ;  /* 0x00000002ff0c7424 */ /* 0x000fe200078e00ff */
[----:B------:R-:W-:-:S07]  /*c430*/  MOV R21, R14 ;  /* 0x0000000e00157202 */ /* 0x000fce0000000f00 */
[----:B------:R-:W-:Y:S05]  /*c440*/  WARPSYNC.COLLECTIVE R15, `(.L_x_12913) ;  /* 0x000000000f087348 */ /* 0x000fea0003c00000 */
[----:B------:R0:W1:Y:S02]  /*c450*/  SHFL.IDX P6, R14, R13, R12, R11 ;  /* 0x0000000c0d0e7389 */ /* 0x00006400000c000b */
[----:B01----:R-:W-:Y:S01]  /*c460*/  ENDCOLLECTIVE ;  /* 0x000000000000791b */ /* 0x003fe20003800000 */
.L_x_12913:
[----:B------:R-:W-:-:S05]  /*c470*/  @!P1 LEA R2, P2, R16, R21, 0x1 ;  /* 0x0000001510029211 */ /* 0x000fca00078408ff */
[----:B------:R-:W-:-:S05]  /*c480*/  @!P1 IMAD.X R3, RZ, RZ, R10, P2 ;  /* 0x000000ffff039224 */ /* 0x000fca00010e060a */
[----:B------:R-:W-:Y:S01]  /*c490*/  @!PT LDS RZ, [RZ] ;  /* 0x00000000fffff984 */ /* 0x000fe20000000800 */
[----:B------:R-:W-:Y:S01]  /*c4a0*/  @!PT LDS RZ, [RZ] ;  /* 0x00000000fffff984 */ /* 0x000fe20000000800 */
[----:B------:R-:W-:Y:S01]  /*c4b0*/  @!PT LDS RZ, [RZ] ;  /* 0x00000000fffff984 */ /* 0x000fe20000000800 */
[----:B------:R0:W-:Y:S01]  /*c4c0*/  @!P1 LDGSTS.E.BYPASS.LTC128B.128 [R25+0x8c00], desc[UR38][R2.64], !P0 ;  /* 0x08c0000002199fae */ /* 0x0001e2000c101d66 */
[----:B------:R-:W-:Y:S02]  /*c4d0*/  ISETP.GE.AND P1, PT, R9, R4, PT ;  /* 0x000000040900720c */ /* 0x000fe40003f26270 */
[----:B------:R-:W-:Y:S01]  /*c4e0*/  MOV R13, R5 ;  /* 0x00000005000d7202 */ /* 0x000fe20000000f00 */
[----:B------:R-:W-:-:S10]  /*c4f0*/  IMAD.MOV.U32 R9, RZ, RZ, R14 ;  /* 0x000000ffff097224 */ /* 0x000fd400078e000e */
[----:B0-----:R-:W-:Y:S05]  /*c500*/  WARPSYNC.COLLECTIVE R15, `(.L_x_12914) ;  /* 0x000000000f087348 */ /* 0x001fea0003c00000 */
[----:B------:R1:W2:Y:S02]  /*c510*/  SHFL.IDX P6, R14, R13, R12, R11 ;  /* 0x0000000c0d0e7389 */ /* 0x0002a400000c000b */
[----:B012---:R-:W-:Y:S01]  /*c520*/  ENDCOLLECTIVE ;  /* 0x000000000000791b */ /* 0x007fe20003800000 */
.L_x_12914:
[----:B------:R-:W-:Y:S02]  /*c530*/  @!P1 LEA R20, R22, UR45, 0x1 ;  /* 0x0000002d16149c11 */ /* 0x000fe4000f8e08ff */
[----:B------:R-:W-:Y:S01]  /*c540*/  MOV R13, R8 ;  /* 0x00000008000d7202 */ /* 0x000fe20000000f00 */
[----:B------:R-:W-:Y:S01]  /*c550*/  IMAD.MOV.U32 R12, RZ, RZ, 0x3 ;  /* 0x00000003ff0c7424 */ /* 0x000fe200078e00ff */
[----:B------:R-:W-:-:S13]  /*c560*/  @!P1 LEA R2, P2, R16, R14, 0x1 ;  /* 0x0000000e10029211 */ /* 0x000fda00078408ff */
[----:B------:R-:W-:Y:S05]  /*c570*/  WARPSYNC.COLLECTIVE R15, `(.L_x_12915) ;  /* 0x000000000f087348 */ /* 0x000fea0003c00000 */
[----:B------:R0:W1:Y:S02]  /*c580*/  SHFL.IDX P6, R14, R13, R12, R11 ;  /* 0x0000000c0d0e7389 */ /* 0x00006400000c000b */
[----:B01----:R-:W-:Y:S01]  /*c590*/  ENDCOLLECTIVE ;  /* 0x000000000000791b */ /* 0x003fe20003800000 */
.L_x_12915:
[----:B------:R-:W-:Y:S02]  /*c5a0*/  @!P1 IMAD.X R3, RZ, RZ, R9, P2 ;  /* 0x000000ffff039224 */ /* 0x000fe400010e0609 */
[----:B------:R-:W-:-:S03]  /*c5b0*/  VIADD R9, R6, 0x30 ;  /* 0x0000003006097836 */ /* 0x000fc60000000000 */
[----:B------:R-:W-:Y:S01]  /*c5c0*/  @!PT LDS RZ, [RZ] ;  /* 0x00000000fffff984 */ /* 0x000fe20000000800 */
[----:B------:R-:W-:Y:S01]  /*c5d0*/  @!PT LDS RZ, [RZ] ;  /* 0x00000000fffff984 */ /* 0x000fe20000000800 */
[----:B------:R-:W-:Y:S01]  /*c5e0*/  @!PT LDS RZ, [RZ] ;  /* 0x00000000fffff984 */ /* 0x000fe20000000800 */
[----:B------:R0:W-:Y:S02]  /*c5f0*/  @!P1 LDGSTS.E.BYPASS.LTC128B.128 [R20+0x9400], desc[UR38][R2.64], !P0 ;  /* 0x0940000002149fae */ /* 0x0001e4000c101d66 */
[----:B------:R-:W-:Y:S02]  /*c600*/  ISETP.GE.AND P1, PT, R9, R4, PT ;  /* 0x000000040900720c */ /* 0x000fe40003f26270 */
[----:B------:R-:W-:Y:S02]  /*c610*/  IADD3 R9, R6, 0x40, RZ ;  /* 0x0000004006097810 */ /* 0x000fe40007ffe0ff */
[----:B------:R-:W-:-:S09]  /*c620*/  MOV R13, R5 ;  /* 0x00000005000d7202 */ /* 0x000fd20000000f00 */
[----:B------:R-:W-:Y:S01]  /*c630*/  @!P1 LEA R25, R22, UR45, 0x1 ;  /* 0x0000002d16199c11 */ /* 0x000fe2000f8e08ff */
[----:B0-----:R-:W-:-:S07]  /*c640*/  IMAD.MOV.U32 R10, RZ, RZ, R14 ;  /* 0x000000ffff0a7224 */ /* 0x001fce00078e000e */
[----:B------:R-:W-:Y:S05]  /*c650*/  WARPSYNC.COLLECTIVE R15, `(.L_x_12916) ;  /* 0x000000000f087348 */ /* 0x000fea0003c00000 */
[----:B------:R0:W1:Y:S02]  /*c660*/  SHFL.IDX P6, R14, R13, R12, R11 ;  /* 0x0000000c0d0e7389 */ /* 0x00006400000c000b */
[----:B01----:R-:W-:Y:S01]  /*c670*/  ENDCOLLECTIVE ;  /* 0x000000000000791b */ /* 0x003fe20003800000 */
.L_x_12916:
[----:B------:R-:W-:Y:S02]  /*c680*/  IMAD.MOV.U32 R13, RZ, RZ, R8 ;  /* 0x000000ffff0d7224 */ /* 0x000fe400078e0008 */
[----:B------:R-:W-:Y:S02]  /*c690*/  IMAD.MOV.U32 R12, RZ, RZ, 0x4 ;  /* 0x00000004ff0c7424 */ /* 0x000fe400078e00ff */
[----:B------:R-:W-:-:S07]  /*c6a0*/  IMAD.MOV.U32 R21, RZ, RZ, R14 ;  /* 0x000000ffff157224 */ /* 0x000fce00078e000e */
[----:B------:R-:W-:Y:S05]  /*c6b0*/  WARPSYNC.COLLECTIVE R15, `(.L_x_12917) ;  /* 0x000000000f087348 */ /* 0x000fea0003c00000 */
[----:B------:R0:W1:Y:S02]  /*c6c0*/  SHFL.IDX P6, R14, R13, R12, R11 ;  /* 0x0000000c0d0e7389 */ /* 0x00006400000c000b */
[----:B01----:R-:W-:Y:S01]  /*c6d0*/  ENDCOLLECTIVE ;  /* 0x000000000000791b */ /* 0x003fe20003800000 */
.L_x_12917:
[----:B------:R-:W-:-:S05]  /*c6e0*/  @!P1 LEA R2, P2, R16, R21, 0x1 ;  /* 0x0000001510029211 */ /* 0x000fca00078408ff */
[----:B------:R-:W-:-:S05]  /*c6f0*/  @!P1 IMAD.X R3, RZ, RZ, R10, P2 ;  /* 0x000000ffff039224 */ /* 0x000fca00010e060a */
[----:B------:R-:W-:Y:S01]  /*c700*/  @!PT LDS RZ, [RZ] ;  /* 0x00000000fffff984 */ /* 0x000fe20000000800 */
[----:B------:R-:W-:Y:S01]  /*c710*/  @!PT LDS RZ, [RZ] ;  /* 0x00000000fffff984 */ /* 0x000fe20000000800 */
[----:B------:R-:W-:Y:S01]  /*c720*/  @!PT LDS RZ, [RZ] ;  /* 0x00000000fffff984 */ /* 0x000fe20000000800 */
[----:B------:R0:W-:Y:S01]  /*c730*/  @!P1 LDGSTS.E.BYPASS.LTC128B.128 [R25+0x9c00], desc[UR38][R2.64], !P0 ;  /* 0x09c0000002199fae */ /* 0x0001e2000c101d66 */
[----:B------:R-:W-:Y:S01]  /*c740*/  IMAD.MOV.U32 R13, RZ, RZ, R5 ;  /* 0x000000ffff0d7224 */ /* 0x000fe200078e0005 */
[----:B------:R-:W-:Y:S02]  /*c750*/  ISETP.GE.AND P1, PT, R9, R4, PT ;  /* 0x000000040900720c */ /* 0x000fe40003f26270 */
[----:B------:R-:W-:-:S11]  /*c760*/  MOV R9, R14 ;  /* 0x0000000e00097202 */ /* 0x000fd60000000f00 */
[----:B0-----:R-:W-:Y:S05]  /*c770*/  WARPSYNC.COLLECTIVE R15, `(.L_x_12918) ;  /* 0x000000000f087348 */ /* 0x001fea0003c00000 */
[----:B------:R1:W2:Y:S02]  /*c780*/  SHFL.IDX P6, R14, R13, R12, R11 ;  /* 0x0000000c0d0e7389 */ /* 0x0002a400000c000b */
[----:B012---:R-:W-:Y:S01]  /*c790*/  ENDCOLLECTIVE ;  /* 0x000000000000791b */ /* 0x007fe20003800000 */
.L_x_12918:
[----:B------:R-:W-:Y:S01]  /*c7a0*/  @!P1 LEA R20, R22, UR45, 0x1 ;  /* 0x0000002d16149c11 */ /* 0x000fe2000f8e08ff */
[----:B------:R-:W-:Y:S02]  /*c7b0*/  IMAD.MOV.U32 R13, RZ, RZ, R8 ;  /* 0x000000ffff0d7224 */ /* 0x000fe400078e0008 */
[----:B------:R-:W-:Y:S01]  /*c7c0*/  IMAD.MOV.U32 R12, RZ, RZ, 0x5 ;  /* 0x00000005ff0c7424 */ /* 0x000fe200078e00ff */
[----:B------:R-:W-:-:S13]  /*c7d0*/  @!P1 LEA R2, P2, R16, R14, 0x1 ;  /* 0x0000000e10029211 */ /* 0x000fda00078408ff */
[----:B------:R-:W-:Y:S05]  /*c7e0*/  WARPSYNC.COLLECTIVE R15, `(.L_x_12919) ;  /* 0x000000000f087348 */ /* 0x000fea0003c00000 */
[----:B------:R0:W1:Y:S02]  /*c7f0*/  SHFL.IDX P6, R14, R13, R12, R11 ;  /* 0x0000000c0d0e7389 */ /* 0x00006400000c000b */
[----:B01----:R-:W-:Y:S01]  /*c800*/  ENDCOLLECTIVE ;  /* 0x000000000000791b */ /* 0x003fe20003800000 */
.L_x_12919:
[----:B------:R-:W-:Y:S01]  /*c810*/  @!P1 IMAD.X R3, RZ, RZ, R9, P2 ;  /* 0x000000ffff039224 */ /* 0x000fe200010e0609 */
[----:B------:R-:W-:-:S04]  /*c820*/  IADD3 R9, R6, 0x50, RZ ;  /* 0x0000005006097810 */ /* 0x000fc80007ffe0ff */
[----:B------:R-:W-:Y:S01]  /*c830*/  @!PT LDS RZ, [RZ] ;  /* 0x00000000fffff984 */ /* 0x000fe20000000800 */
[----:B------:R-:W-:Y:S01]  /*c840*/  @!PT LDS RZ, [RZ] ;  /* 0x00000000fffff984 */ /* 0x000fe20000000800 */
[----:B------:R-:W-:Y:S01]  /*c850*/  @!PT LDS RZ, [RZ] ;  /* 0x00000000fffff984 */ /* 0x000fe20000000800 */
[----:B------:R0:W-:Y:S01]  /*c860*/  @!P1 LDGSTS.E.BYPASS.LTC128B.128 [R20+0xa400], desc[UR38][R2.64], !P0 ;  /* 0x0a40000002149fae */ /* 0x0001e2000c101d66 */
[----:B------:R-:W-:Y:S01]  /*c870*/  ISETP.GE.AND P1, PT, R9, R4, PT ;  /* 0x000000040900720c */ /* 0x000fe20003f26270 */
[----:B------:R-:W-:Y:S02]  /*c880*/  VIADD R9, R6, 0x60 ;  /* 0x0000006006097836 */ /* 0x000fe40000000000 */
[----:B------:R-:W-:-:S10]  /*c890*/  IMAD.MOV.U32 R13, RZ, RZ, R5 ;  /* 0x000000ffff0d7224 */ /* 0x000fd400078e0005 */
[----:B------:R-:W-:Y:S02]  /*c8a0*/  @!P1 LEA R25, R22, UR45, 0x1 ;  /* 0x0000002d16199c11 */ /* 0x000fe4000f8e08ff */
[----:B0-----:R-:W-:-:S07]  /*c8b0*/  MOV R10, R14 ;  /* 0x0000000e000a7202 */ /* 0x001fce0000000f00 */
[----:B------:R-:W-:Y:S05]  /*c8c0*/  WARPSYNC.COLLECTIVE R15, `(.L_x_12920) ;  /* 0x000000000f087348 */ /* 0x000fea0003c00000 */
[----:B------:R0:W1:Y:S02]  /*c8d0*/  SHFL.IDX P6, R14, R13, R12, R11 ;  /* 0x0000000c0d0e7389 */ /* 0x00006400000c000b */
[----:B01----:R-:W-:Y:S01]  /*c8e0*/  ENDCOLLECTIVE ;  /* 0x000000000000791b */ /* 0x003fe20003800000 */
.L_x_12920:
[----:B------:R-:W-:Y:S01]  /*c8f0*/  IMAD.MOV.U32 R13, RZ, RZ, R8 ;  /* 0x000000ffff0d7224 */ /* 0x000fe200078e0008 */
[----:B------:R-:W-:Y:S01]  /*c900*/  MOV R12, 0x6 ;  /* 0x00000006000c7802 */ /* 0x000fe20000000f00 */
[----:B------:R-:W-:-:S07]  /*c910*/  IMAD.MOV.U32 R21, RZ, RZ, R14 ;  /* 0x000000ffff157224 */ /* 0x000fce00078e000e */
[----:B------:R-:W-:Y:S05]  /*c920*/  WARPSYNC.COLLECTIVE R15, `(.L_x_12921) ;  /* 0x000000000f087348 */ /* 0x000fea0003c00000 */
[----:B------:R0:W1:Y:S02]  /*c930*/  SHFL.IDX P6, R14, R13, R12, R11 ;  /* 0x0000000c0d0e7389 */ /* 0x00006400000c000b */
[----:B01----:R-:W-:Y:S01]  /*c940*/  ENDCOLLECTIVE ;  /* 0x000000000000791b */ /* 0x003fe20003800000 */
.L_x_12921:
[----:B------:R-:W-:-:S04]  /*c950*/  @!P1 LEA R2, P2, R16, R21, 0x1 ;  /* 0x0000001510029211 */ /* 0x000fc800078408ff */
[----:B------:R-:W-:-:S05]  /*c960*/  @!P1 IADD3.X R3, RZ, R10, RZ, P2, !PT ;  /* 0x0000000aff039210 */ /* 0x000fca00017fe4ff */
[----:B------:R-:W-:Y:S01]  /*c970*/  @!PT LDS RZ, [RZ] ;  /* 0x00000000fffff984 */ /* 0x000fe20000000800 */
[----:B------:R-:W-:Y:S01]  /*c980*/  @!PT LDS RZ, [RZ] ;  /* 0x00000000fffff984 */ /* 0x000fe20000000800 */
[----:B------:R-:W-:Y:S01]  /*c990*/  @!PT LDS RZ, [RZ] ;  /* 0x00000000fffff984 */ /* 0x000fe20000000800 */
[----:B------:R0:W-:Y:S01]  /*c9a0*/  @!P1 LDGSTS.E.BYPASS.LTC128B.128 [R25+0xac00], desc[UR38][R2.64], !P0 ;  /* 0x0ac0000002199fae */ /* 0x0001e2000c101d66 */
[----:B------:R-:W-:Y:S01]  /*c9b0*/  ISETP.GE.AND P1, PT, R9, R4, PT ;  /* 0x000000040900720c */ /* 0x000fe20003f26270 */
[----:B------:R-:W-:Y:S02]  /*c9c0*/  IMAD.MOV.U32 R13, RZ, RZ, R5 ;  /* 0x000000ffff0d7224 */ /* 0x000fe400078e0005 */
[----:B------:R-:W-:-:S10]  /*c9d0*/  IMAD.MOV.U32 R9, RZ, RZ, R14 ;  /* 0x000000ffff097224 */ /* 0x000fd400078e000e */
[----:B0-----:R-:W-:Y:S05]  /*c9e0*/  WARPSYNC.COLLECTIVE R15, `(.L_x_12922) ;  /* 0x000000000f087348 */ /* 0x001fea0003c00000 */
[----:B------:R1:W2:Y:S02]  /*c9f0*/  SHFL.IDX P6, R14, R13, R12, R11 ;  /* 0x0000000c0d0e7389 */ /* 0x0002a400000c000b */
[----:B012---:R-:W-:Y:S01]  /*ca00*/  ENDCOLLECTIVE ;  /* 0x000000000000791b */ /* 0x007fe20003800000 */
.L_x_12922:
[----:B------:R-:W-:Y:S01]  /*ca10*/  @!P1 LEA R10, R22, UR45, 0x1 ;  /* 0x0000002d160a9c11 */ /* 0x000fe2000f8e08ff */
[----:B------:R-:W-:Y:S02]  /*ca20*/  IMAD.MOV.U32 R13, RZ, RZ, R8 ;  /* 0x000000ffff0d7224 */ /* 0x000fe400078e0008 */
[----:B------:R-:W-:Y:S01]  /*ca30*/  IMAD.MOV.U32 R12, RZ, RZ, 0x7 ;  /* 0x00000007ff0c7424 */ /* 0x000fe200078e00ff */
[----:B------:R-:W-:-:S13]  /*ca40*/  @!P1 LEA R2, P2, R16, R14, 0x1 ;  /* 0x0000000e10029211 */ /* 0x000fda00078408ff */
[----:B------:R-:W-:Y:S05]  /*ca50*/  WARPSYNC.COLLECTIVE R15, `(.L_x_12923) ;  /* 0x000000000f087348 */ /* 0x000fea0003c00000 */
[----:B------:R0:W1:Y:S02]  /*ca60*/  SHFL.IDX P6, R14, R13, R12, R11 ;  /* 0x0000000c0d0e7389 */ /* 0x00006400000c000b */
[----:B01----:R-:W-:Y:S01]  /*ca70*/  ENDCOLLECTIVE ;  /* 0x000000000000791b */ /* 0x003fe20003800000 */
.L_x_12923:
[----:B------:R-:W-:-:S05]  /*ca80*/  @!P1 IADD3.X R3, RZ, R9, RZ, P2, !PT ;  /* 0x00000009ff039210 */ /* 0x000fca00017fe4ff */
[----:B------:R-:W-:Y:S01]  /*ca90*/  @!PT LDS RZ, [RZ] ;  /* 0x00000000fffff984 */ /* 0x000fe20000000800 */
[----:B------:R-:W-:Y:S01]  /*caa0*/  @!PT LDS RZ, [RZ] ;  /* 0x00000000fffff984 */ /* 0x000fe20000000800 */
[----:B------:R-:W-:Y:S01]  /*cab0*/  @!PT LDS RZ, [RZ] ;  /* 0x00000000fffff984 */ /* 0x000fe20000000800 */
[----:B------:R0:W-:Y:S01]  /*cac0*/  @!P1 LDGSTS.E.BYPASS.LTC128B.128 [R10+0xb400], desc[UR38][R2.64], !P0 ;  /* 0x0b400000020a9fae */ /* 0x0001e2000c101d66 */
[----:B------:R-:W-:Y:S02]  /*cad0*/  IMAD.MOV.U32 R13, RZ, RZ, R5 ;  /* 0x000000ffff0d7224 */ /* 0x000fe400078e0005 */
[C---:B------:R-:W-:Y:S02]  /*cae0*/  VIADD R5, R6.reuse, 0x80 ;  /* 0x0000008006057836 */ /* 0x040fe40000000000 */
[----:B0-----:R-:W-:Y:S01]  /*caf0*/  VIADD R3, R6, 0x70 ;  /* 0x0000007006037836 */ /* 0x001fe20000000000 */
[----:B------:R-:W-:-:S07]  /*cb00*/  MOV R8, R14 ;  /* 0x0000000e00087202 */ /* 0x000fce0000000f00 */
[----:B------:R-:W-:Y:S05]  /*cb10*/  WARPSYNC.COLLECTIVE R15, `(.L_x_12924) ;  /* 0x000000000f087348 */ /* 0x000fea0003c00000 */
[----:B------:R0:W1:Y:S02]  /*cb20*/  SHFL.IDX P6, R14, R13, R12, R11 ;  /* 0x0000000c0d0e7389 */ /* 0x00006400000c000b */
[----:B01----:R-:W-:Y:S01]  /*cb30*/  ENDCOLLECTIVE ;  /* 0x000000000000791b */ /* 0x003fe20003800000 */
.L_x_12924:
[----:B------:R-:W-:Y:S01]  /*cb40*/  ISETP.GE.AND P1, PT, R3, R4, PT ;  /* 0x000000040300720c */ /* 0x000fe20003f26270 */
[----:B------:R-:W-:Y:S01]  /*cb50*/  IMAD.MOV.U32 R13, RZ, RZ, R7 ;  /* 0x000000ffff0d7224 */ /* 0x000fe200078e0007 */
[----:B------:R-:W-:-:S11]  /*cb60*/  MOV R12, RZ ;  /* 0x000000ff000c7202 */ /* 0x000fd60000000f00 */
[----:B------:R-:W-:Y:S02]  /*cb70*/  @!P1 LEA R25, R22, UR45, 0x1 ;  /* 0x0000002d16199c11 */ /* 0x000fe4000f8e08ff */
[----:B------:R-:W-:-:S13]  /*cb80*/  @!P1 LEA R2, P2, R16, R14, 0x1 ;  /* 0x0000000e10029211 */ /* 0x000fda00078408ff */
[----:B------:R-:W-:Y:S05]  /*cb90*/  WARPSYNC.COLLECTIVE R15, `(.L_x_12925) ;  /* 0x000000000f087348 */ /* 0x000fea0003c00000 */
[----:B------:R0:W1:Y:S02]  /*cba0*/  SHFL.IDX P6, R14, R13, R12, R11 ;  /* 0x0000000c0d0e7389 */ /* 0x00006400000c000b */
[----:B01----:R-:W-:Y:S01]  /*cbb0*/  ENDCOLLECTIVE ;  /* 0x000000000000791b */ /* 0x003fe20003800000 */
.L_x_12925:
[----:B------:R-:W-:-:S05]  /*cbc0*/  @!P1 IADD3.X R3, RZ, R8, RZ, P2, !PT ;  /* 0x00000008ff039210 */ /* 0x000fca00017fe4ff */
[----:B------:R-:W-:Y:S01]  /*cbd0*/  @!PT LDS RZ, [RZ] ;  /* 0x00000000fffff984 */ /* 0x000fe20000000800 */
[----:B------:R-:W-:Y:S01]  /*cbe0*/  @!PT LDS RZ, [RZ] ;  /* 0x00000000fffff984 */ /* 0x000fe20000000800 */
[----:B------:R-:W-:Y:S01]  /*cbf0*/  @!PT LDS RZ, [RZ] ;  /* 0x00000000fffff984 */ /* 0x000fe20000000800 */
[----:B------:R0:W-:Y:S01]  /*cc00*/  @!P1 LDGSTS.E.BYPASS.LTC128B.128 [R25+0xbc00], desc[UR38][R2.64], !P0 ;  /* 0x0bc0000002199fae */ /* 0x0001e2000c101d66 */
[----:B------:R-:W-:Y:S01]  /*cc10*/  ISETP.GE.AND P1, PT, R5, R4, PT ;  /* 0x000000040500720c */ /* 0x000fe20003f26270 */
[----:B------:R-:W-:Y:S02]  /*cc20*/  VIADD R5, R6, 0x90 ;  /* 0x0000009006057836 */ /* 0x000fe40000000000 */
[----:B------:R-:W-:Y:S02]  /*cc30*/  IMAD.MOV.U32 R13, RZ, RZ, R0 ;  /* 0x000000ffff0d7224 */ /* 0x000fe400078e0000 */
[----:B------:R-:W-:-:S08]  /*cc40*/  IMAD.MOV.U32 R9, RZ, RZ, R14 ;  /* 0x000000ffff097224 */ /* 0x000fd000078e000e */
[----:B0-----:R-:W-:Y:S05]  /*cc50*/  WARPSYNC.COLLECTIVE R15, `(.L_x_12926) ;  /* 0x000000000f087348 */ /* 0x001fea0003c00000 */
[----:B------:R1:W2:Y:S02]  /*cc60*/  SHFL.IDX P6, R14, R13, R12, R11 ;  /* 0x0000000c0d0e7389 */ /* 0x0002a400000c000b */
[----:B012---:R-:W-:Y:S01]  /*cc70*/  ENDCOLLECTIVE ;  /* 0x000000000000791b */ /* 0x007fe20003800000 */
.L_x_12926:
[----:B------:R-:W-:Y:S01]  /*cc80*/  MOV R13, R7 ;  /* 0x00000007000d7202 */ /* 0x000fe20000000f00 */
[----:B------:R-:W-:Y:S01]  /*cc90*/  IMAD.MOV.U32 R12, RZ, RZ, 0x1 ;  /* 0x00000001ff0c7424 */ /* 0x000fe200078e00ff */
[----:B------:R-:W-:-:S07]  /*cca0*/  MOV R21, R14 ;  /* 0x0000000e00157202 */ /* 0x000fce0000000f00 */
[----:B------:R-:W-:Y:S05]  /*ccb0*/  WARPSYNC.COLLECTIVE R15, `(.L_x_12927) ;  /* 0x000000000f087348 */ /* 0x000fea0003c00000 */
[----:B------:R0:W1:Y:S02]  /*ccc0*/  SHFL.IDX P6, R14, R13, R12, R11 ;  /* 0x0000000c0d0e7389 */ /* 0x00006400000c000b */
[----:B01----:R-:W-:Y:S01]  /*ccd0*/  ENDCOLLECTIVE ;  /* 0x000000000000791b */ /* 0x003fe20003800000 */
.L_x_12927:
[----:B------:R-:W-:Y:S02]  /*cce0*/  @!P1 LEA R2, P2, R16, R21, 0x1 ;  /* 0x0000001510029211 */ /* 0x000fe400078408ff */
[----:B------:R-:W-:-:S03]  /*ccf0*/  @!P1 LEA R21, R22, UR45, 0x1 ;  /* 0x0000002d16159c11 */ /* 0x000fc6000f8e08ff */
        /* <DEDUP_REMOVED lines=11> */
.L_x_12928:
[----:B------:R-:W-:Y:S01]  /*cdb0*/  MOV R13, R7 ;  /* 0x00000007000d7202 */ /* 0x000fe20000000f00 */
[----:B------:R-:W-:Y:S02]  /*cdc0*/  IMAD.MOV.U32 R12, RZ, RZ, 0x2 ;  /* 0x00000002ff0c7424 */ /* 0x000fe400078e00ff */
[----:B------:R-:W-:-:S07]  /*cdd0*/  IMAD.MOV.U32 R9, RZ, RZ, R14 ;  /* 0x000000ffff097224 */ /* 0x000fce00078e000e */
[----:B------:R-:W-:Y:S05]  /*cde0*/  WARPSYNC.COLLECTIVE R15, `(.L_x_12929) ;  /* 0x000000000f087348 */ /* 0x000fea0003c00000 */
[----:B------:R0:W1:Y:S02]  /*cdf0*/  SHFL.IDX P6, R14, R13, R12, R11 ;  /* 0x0000000c0d0e7389 */ /* 0x00006400000c000b */
[----:B01----:R-:W-:Y:S01]  /*ce00*/  ENDCOLLECTIVE ;  /* 0x000000000000791b */ /* 0x003fe20003800000 */
.L_x_12929:
[----:B------:R-:W-:Y:S02]  /*ce10*/  @!P1 LEA R2, P2, R16, R9, 0x1 ;  /* 0x0000000910029211 */ /* 0x000fe400078408ff */
[----:B------:R-:W-:-:S03]  /*ce20*/  @!P1 LEA R9, R22, UR45, 0x1 ;  /* 0x0000002d16099c11 */ /* 0x000fc6000f8e08ff */
[----:B------:R-:W-:-:S05]  /*ce30*/  @!P1 IMAD.X R3, RZ, RZ, R8, P2 ;  /* 0x000000ffff039224 */ /* 0x000fca00010e0608 */
[----:B------:R-:W-:Y:S01]  /*ce40*/  @!PT LDS RZ, [RZ] ;  /* 0x00000000fffff984 */ /* 0x000fe20000000800 */
[----:B------:R-:W-:Y:S01]  /*ce50*/  @!PT LDS RZ, [RZ] ;  /* 0x00000000fffff984 */ /* 0x000fe20000000800 */
[----:B------:R-:W-:Y:S01]  /*ce60*/  @!PT LDS RZ, [RZ] ;  /* 0x00000000fffff984 */ /* 0x000fe20000000800 */
[----:B------:R0:W-:Y:S01]  /*ce70*/  @!P1 LDGSTS.E.BYPASS.LTC128B.128 [R9+0xcc00], desc[UR38][R2.64], !P0 ;  /* 0x0cc0000002099fae */ /* 0x0001e2000c101d66 */
[----:B------:R-:W-:Y:S01]  /*ce80*/  MOV R13, R0 ;  /* 0x00000000000d7202 */ /* 0x000fe20000000f00 */
[----:B------:R-:W-:-:S07]  /*ce90*/  IMAD.MOV.U32 R5, RZ, RZ, R14 ;  /* 0x000000ffff057224 */ /* 0x000fce00078e000e */
[----:B0-----:R-:W-:Y:S05]  /*cea0*/  WARPSYNC.COLLECTIVE R15, `(.L_x_12930) ;  /* 0x000000000f087348 */ /* 0x001fea0003c00000 */
[----:B------:R1:W2:Y:S02]  /*ceb0*/  SHFL.IDX P6, R14, R13, R12, R11 ;  /* 0x0000000c0d0e7389 */ /* 0x0002a400000c000b */
[----:B012---:R-:W-:Y:S01]  /*cec0*/  ENDCOLLECTIVE ;  /* 0x000000000000791b */ /* 0x007fe20003800000 */
.L_x_12930:
[----:B------:R-:W-:-:S05]  /*ced0*/  VIADD R3, R6, 0xa0 ;  /* 0x000000a006037836 */ /* 0x000fca0000000000 */
[----:B------:R-:W-:Y:S02]  /*cee0*/  ISETP.GE.AND P1, PT, R3, R4, PT ;  /* 0x000000040300720c */ /* 0x000fe40003f26270 */
[----:B------:R-:W-:Y:S01]  /*cef0*/  MOV R13, R7 ;  /* 0x00000007000d7202 */ /* 0x000fe20000000f00 */
[----:B------:R-:W-:-:S10]  /*cf00*/  IMAD.MOV.U32 R12, RZ, RZ, 0x3 ;  /* 0x00000003ff0c7424 */ /* 0x000fd400078e00ff */
[----:B------:R-:W-:-:S13]  /*cf10*/  @!P1 LEA R2, P2, R16, R14, 0x1 ;  /* 0x0000000e10029211 */ /* 0x000fda00078408ff */
[----:B------:R-:W-:Y:S05]  /*cf20*/  WARPSYNC.COLLECTIVE R15, `(.L_x_12931) ;  /* 0x000000000f087348 */ /* 0x000fea0003c00000 */
[----:B------:R0:W1:Y:S02]  /*cf30*/  SHFL.IDX P6, R14, R13, R12, R11 ;  /* 0x0000000c0d0e7389 */ /* 0x00006400000c000b */
[----:B01----:R-:W-:Y:S01]  /*cf40*/  ENDCOLLECTIVE ;  /* 0x000000000000791b */ /* 0x003fe20003800000 */
.L_x_12931:
[----:B------:R-:W-:Y:S01]  /*cf50*/  @!P1 IMAD.X R3, RZ, RZ, R5, P2 ;  /* 0x000000ffff039224 */ /* 0x000fe200010e0605 */
[----:B------:R-:W-:-:S05]  /*cf60*/  @!P1 LEA R5, R22, UR45, 0x1 ;  /* 0x0000002d16059c11 */ /* 0x000fca000f8e08ff */
        /* <DEDUP_REMOVED lines=9> */
.L_x_12932:
[----:B------:R-:W-:Y:S05]  /*d000*/  BRA `(.L_x_12933) ;  /* 0xffffffc800cc7947 */ /* 0x000fea000383ffff */
.L_x_12856:
[----:B0-----:R-:W-:-:S04]  /*d010*/  IMAD.U32 R3, RZ, RZ, UR45 ;  /* 0x0000002dff037e24 */ /* 0x001fc8000f8e00ff */
[----:B------:R0:W1:Y:S03]  /*d020*/  SYNCS.PHASECHK.TRANS64.TRYWAIT P0, [R3+URZ+0x16820], R0 ;  /* 0x01682000030075a7 */ /* 0x000066000800017f */
[----:B-1----:R-:W-:Y:S05]  /*d030*/  @!P0 NANOSLEEP.SYNCS 0x989680 ;  /* 0x009896800000895d */ /* 0x002fea0003900000 */
[----:B------:R-:W1:Y:S02]  /*d040*/  @!P0 SYNCS.PHASECHK.TRANS64 P0, [R3+URZ+0x16820], R0 ;  /* 0x01682000030085a7 */ /* 0x000e64000800007f */
[----:B-1----:R-:W-:Y:S05]  /*d050*/  @!P0 BRA `(.L_x_12856) ;  /* 0xfffffffc00ec8947 */ /* 0x002fea000383ffff */
[----:B------:R-:W-:Y:S05]  /*d060*/  BRA `(.L_x_12934) ;  /* 0xffffffc800fc7947 */ /* 0x000fea000383ffff */
.L_x_12860:
[----:B0-----:R0:W1:Y:S02]  /*d070*/  SYNCS.PHASECHK.TRANS64.TRYWAIT P0, [R7+URZ+0x16840], R2 ;  /* 0x01684002070075a7 */ /* 0x001064000800017f */
[----:B-1----:R-:W-:Y:S05]  /*d080*/  @!P0 NANOSLEEP.SYNCS 0x989680 ;  /* 0x009896800000895d */ /* 0x002fea0003900000 */
[----:B------:R-:W1:Y:S02]  /*d090*/  @!P0 SYNCS.PHASECHK.TRANS64 P0, [R7+URZ+0x16840], R2 ;  /* 0x01684002070085a7 */ /* 0x000e64000800007f */
[----:B-1----:R-:W-:Y:S05]  /*d0a0*/  @!P0 BRA `(.L_x_12860) ;  /* 0xfffffffc00f08947 */ /* 0x002fea000383ffff */
[----:B------:R-:W-:Y:S05]  /*d0b0*/  BRA `(.L_x_12935) ;  /* 0xffffffcc00e07947 */ /* 0x000fea000383ffff */
.L_x_12861:
        /* <DEDUP_REMOVED lines=8> */
.L_x_12937:
[----:B------:R-:W-:Y:S05]  /*d140*/  BSYNC B1 ;  /* 0x0000000000017941 */ /* 0x000fea0003800000 */
.L_x_12936:
[----:B------:R-:W-:Y:S01]  /*d150*/  IMAD.MOV.U32 R13, RZ, RZ, R10 ;  /* 0x000000ffff0d7224 */ /* 0x000fe200078e000a */
[----:B------:R-:W-:Y:S01]  /*d160*/  MOV R11, 0x181f ;  /* 0x0000181f000b7802 */ /* 0x000fe20000000f00 */
[----:B------:R-:W-:Y:S01]  /*d170*/  IMAD.MOV.U32 R12, RZ, RZ, RZ ;  /* 0x000000ffff0c7224 */ /* 0x000fe200078e00ff */
[----:B------:R-:W-:Y:S01]  /*d180*/  MOV R3, R14 ;  /* 0x0000000e00037202 */ /* 0x000fe20000000f00 */
[----:B------:R-:W-:Y:S01]  /*d190*/  IMAD.MOV.U32 R15, RZ, RZ, -0x1 ;  /* 0xffffffffff0f7424 */ /* 0x000fe200078e00ff */
[----:B------:R-:W-:-:S07]  /*d1a0*/  LEA R9, R9, UR45, 0x1 ;  /* 0x0000002d09097c11 */ /* 0x000fce000f8e08ff */
[----:B------:R-:W-:Y:S05]  /*d1b0*/  WARPSYNC.COLLECTIVE R15, `(.L_x_12938) ;  /* 0x000000000f087348 */ /* 0x000fea0003c00000 */
[----:B------:R0:W1:Y:S02]  /*d1c0*/  SHFL.IDX P6, R14, R13, R12, R11 ;  /* 0x0000000c0d0e7389 */ /* 0x00006400000c000b */
[----:B01----:R-:W-:Y:S01]  /*d1d0*/  ENDCOLLECTIVE ;  /* 0x000000000000791b */ /* 0x003fe20003800000 */
.L_x_12938:
[----:B------:R-:W-:Y:S01]  /*d1e0*/  IMAD.SHL.U32 R15, R16, 0x2, RZ ;  /* 0x00000002100f7824 */ /* 0x000fe200078e00ff */
[----:B------:R-:W-:Y:S01]  /*d1f0*/  MOV R12, 0x1 ;  /* 0x00000001000c7802 */ /* 0x000fe20000000f00 */
[----:B------:R-:W-:Y:S01]  /*d200*/  IMAD.MOV.U32 R13, RZ, RZ, R19 ;  /* 0x000000ffff0d7224 */ /* 0x000fe200078e0013 */
[----:B------:R-:W-:-:S04]  /*d210*/  MOV R2, R14 ;  /* 0x0000000e00027202 */ /* 0x000fc80000000f00 */
[----:B------:R-:W-:Y:S01]  /*d220*/  IADD3 R2, P0, R2, R15, RZ ;  /* 0x0000000f02027210 */ /* 0x000fe20007f1e0ff */
[----:B------:R-:W-:-:S04]  /*d230*/  IMAD.MOV.U32 R15, RZ, RZ, -0x1 ;  /* 0xffffffffff0f7424 */ /* 0x000fc800078e00ff */
[----:B------:R-:W-:-:S08]  /*d240*/  IMAD.X R3, RZ, RZ, R3, P0 ;  /* 0x000000ffff037224 */ /* 0x000fd000000e0603 */
[----:B------:R-:W-:Y:S05]  /*d250*/  WARPSYNC.COLLECTIVE R15, `(.L_x_12939) ;  /* 0x000000000f087348 */ /* 0x000fea0003c00000 */
[----:B------:R0:W1:Y:S02]  /*d260*/  SHFL.IDX P6, R14, R13, R12, R11 ;  /* 0x0000000c0d0e7389 */ /* 0x00006400000c000b */
[----:B01----:R-:W-:Y:S01]  /*d270*/  ENDCOLLECTIVE ;  /* 0x000000000000791b */ /* 0x003fe20003800000 */
.L_x_12939:
[----:B------:R-:W-:Y:S01]  /*d280*/  @!PT LDS RZ, [RZ] ;  /* 0x00000000fffff984 */ /* 0x000fe20000000800 */
[----:B------:R-:W-:Y:S01]  /*d290*/  @!PT LDS RZ, [RZ] ;  /* 0x00000000fffff984 */ /* 0x000fe20000000800 */
[----:B------:R-:W-:Y:S01]  /*d2a0*/  @!PT LDS RZ, [RZ] ;  /* 0x00000000fffff984 */ /* 0x000fe20000000800 */
[----:B------:R0:W-:Y:S01]  /*d2b0*/  LDGSTS.E.BYPASS.LTC128B.128 [R9+0xe400], desc[UR38][R2.64], !P2 ;  /* 0x0e40000002097fae */ /* 0x0001e2000d101d66 */
[----:B------:R-:W-:Y:S01]  /*d2c0*/  MOV R13, R10 ;  /* 0x0000000a000d7202 */ /* 0x000fe20000000f00 */
[----:B0-----:R-:W-:-:S07]  /*d2d0*/  IMAD.MOV.U32 R3, RZ, RZ, R14 ;  /* 0x000000ffff037224 */ /* 0x001fce00078e000e */
[----:B------:R-:W-:Y:S05]  /*d2e0*/  WARPSYNC.COLLECTIVE R15, `(.L_x_12940) ;  /* 0x000000000f087348 */ /* 0x000fea0003c00000 */
[----:B------:R0:W1:Y:S02]  /*d2f0*/  SHFL.IDX P6, R14, R13, R12, R11 ;  /* 0x0000000c0d0e7389 */ /* 0x00006400000c000b */
[----:B01----:R-:W-:Y:S01]  /*d300*/  ENDCOLLECTIVE ;  /* 0x000000000000791b */ /* 0x003fe20003800000 */
.L_x_12940:
[----:B------:R-:W-:Y:S02]  /*d310*/  IMAD.SHL.U32 R15, R16, 0x2, RZ ;  /* 0x00000002100f7824 */ /* 0x000fe400078e00ff */
[----:B------:R-:W-:Y:S02]  /*d320*/  IMAD.MOV.U32 R13, RZ, RZ, R19 ;  /* 0x000000ffff0d7224 */ /* 0x000fe400078e0013 */
[----:B------:R-:W-:Y:S02]  /*d330*/  IMAD.MOV.U32 R12, RZ, RZ, 0x2 ;  /* 0x00000002ff0c7424 */ /* 0x000fe400078e00ff */
[----:B------:R-:W-:-:S05]  /*d340*/  IMAD.MOV.U32 R2, RZ, RZ, R14 ;  /* 0x000000ffff027224 */ /* 0x000fca00078e000e */
[----:B------:R-:W-:Y:S02]  /*d350*/  IADD3 R2, P0, R2, R15, RZ ;  /* 0x0000000f02027210 */ /* 0x000fe40007f1e0ff */
[----:B------:R-:W-:Y:S02]  /*d360*/  MOV R15, 0xffffffff ;  /* 0xffffffff000f7802 */ /* 0x000fe40000000f00 */
[----:B------:R-:W-:-:S09]  /*d370*/  IADD3.X R3, RZ, R3, RZ, P0, !PT ;  /* 0x00000003ff037210 */ /* 0x000fd200007fe4ff */
[----:B------:R-:W-:Y:S05]  /*d380*/  WARPSYNC.COLLECTIVE R15, `(.L_x_12941) ;  /* 0x000000000f087348 */ /* 0x000fea0003c00000 */
[----:B------:R0:W1:Y:S02]  /*d390*/  SHFL.IDX P6, R14, R13, R12, R11 ;  /* 0x0000000c0d0e7389 */ /* 0x00006400000c000b */
[----:B01----:R-:W-:Y:S01]  /*d3a0*/  ENDCOLLECTIVE ;  /* 0x000000000000791b */ /* 0x003fe20003800000 */
.L_x_12941:
[----:B------:R-:W-:Y:S01]  /*d3b0*/  @!PT LDS RZ, [RZ] ;  /* 0x00000000fffff984 */ /* 0x000fe20000000800 */
[----:B------:R-:W-:Y:S01]  /*d3c0*/  @!PT LDS RZ, [RZ] ;  /* 0x00000000fffff984 */ /* 0x000fe20000000800 */
[----:B------:R-:W-:Y:S01]  /*d3d0*/  @!PT LDS RZ, [RZ] ;  /* 0x00000000fffff984 */ /* 0x000fe20000000800 */
[----:B------:R0:W-:Y:S01]  /*d3e0*/  LDGSTS.E.BYPASS.LTC128B.128 [R9+0xec00], desc[UR38][R2.64], !P2 ;  /* 0x0ec0000002097fae */ /* 0x0001e2000d101d66 */
[----:B------:R-:W-:Y:S02]  /*d3f0*/  IMAD.MOV.U32 R13, RZ, RZ, R10 ;  /* 0x000000ffff0d7224 */ /* 0x000fe400078e000a */
[----:B0-----:R-:W-:-:S07]  /*d400*/  IMAD.MOV.U32 R3, RZ, RZ, R14 ;  /* 0x000000ffff037224 */ /* 0x001fce00078e000e */
[----:B------:R-:W-:Y:S05]  /*d410*/  WARPSYNC.COLLECTIVE R15, `(.L_x_12942) ;  /* 0x000000000f087348 */ /* 0x000fea0003c00000 */
[----:B------:R0:W1:Y:S02]  /*d420*/  SHFL.IDX P6, R14, R13, R12, R11 ;  /* 0x0000000c0d0e7389 */ /* 0x00006400000c000b */
[----:B01----:R-:W-:Y:S01]  /*d430*/  ENDCOLLECTIVE ;  /* 0x000000000000791b */ /* 0x003fe20003800000 */
.L_x_12942:
[----:B------:R-:W-:Y:S01]  /*d440*/  SHF.L.U32 R15, R16, 0x1, RZ ;  /* 0x00000001100f7819 */ /* 0x000fe200000006ff */
[----:B------:R-:W-:Y:S01]  /*d450*/  IMAD.MOV.U32 R12, RZ, RZ, 0x3 ;  /* 0x00000003ff0c7424 */ /* 0x000fe200078e00ff */
[----:B------:R-:W-:Y:S01]  /*d460*/  MOV R13, R19 ;  /* 0x00000013000d7202 */ /* 0x000fe20000000f00 */
[----:B------:R-:W-:-:S05]  /*d470*/  IMAD.MOV.U32 R2, RZ, RZ, R14 ;  /* 0x000000ffff027224 */ /* 0x000fca00078e000e */
[----:B------:R-:W-:Y:S01]  /*d480*/  IADD3 R2, P0, R2, R15, RZ ;  /* 0x0000000f02027210 */ /* 0x000fe20007f1e0ff */
[----:B------:R-:W-:-:S04]  /*d490*/  IMAD.MOV.U32 R15, RZ, RZ, -0x1 ;  /* 0xffffffffff0f7424 */ /* 0x000fc800078e00ff */
[----:B------:R-:W-:-:S08]  /*d4a0*/  IMAD.X R3, RZ, RZ, R3, P0 ;  /* 0x000000ffff037224 */ /* 0x000fd000000e0603 */
[----:B------:R-:W-:Y:S05]  /*d4b0*/  WARPSYNC.COLLECTIVE R15, `(.L_x_12943) ;  /* 0x000000000f087348 */ /* 0x000fea0003c00000 */
[----:B------:R0:W1:Y:S02]  /*d4c0*/  SHFL.IDX P6, R14, R13, R12, R11 ;  /* 0x0000000c0d0e7389 */ /* 0x00006400000c000b */
[----:B01----:R-:W-:Y:S01]  /*d4d0*/  ENDCOLLECTIVE ;  /* 0x000000000000791b */ /* 0x003fe20003800000 */
.L_x_12943:
[----:B------:R-:W-:Y:S01]  /*d4e0*/  @!PT LDS RZ, [RZ] ;  /* 0x00000000fffff984 */ /* 0x000fe20000000800 */
[----:B------:R-:W-:Y:S01]  /*d4f0*/  @!PT LDS RZ, [RZ] ;  /* 0x00000000fffff984 */ /* 0x000fe20000000800 */
[----:B------:R-:W-:Y:S01]  /*d500*/  @!PT LDS RZ, [RZ] ;  /* 0x00000000fffff984 */ /* 0x000fe20000000800 */
[----:B------:R0:W-:Y:S01]  /*d510*/  LDGSTS.E.BYPASS.LTC128B.128 [R9+0xf400], desc[UR38][R2.64], !P2 ;  /* 0x0f40000002097fae */ /* 0x0001e2000d101d66 */
[----:B------:R-:W-:Y:S01]  /*d520*/  IMAD.MOV.U32 R13, RZ, RZ, R10 ;  /* 0x000000ffff0d7224 */ /* 0x000fe200078e000a */
[----:B0-----:R-:W-:-:S07]  /*d530*/  MOV R3, R14 ;  /* 0x0000000e00037202 */ /* 0x001fce0000000f00 */
[----:B------:R-:W-:Y:S05]  /*d540*/  WARPSYNC.COLLECTIVE R15, `(.L_x_12944) ;  /* 0x000000000f087348 */ /* 0x000fea0003c00000 */
[----:B------:R0:W1:Y:S02]  /*d550*/  SHFL.IDX P6, R14, R13, R12, R11 ;  /* 0x0000000c0d0e7389 */ /* 0x00006400000c000b */
[----:B01----:R-:W-:Y:S01]  /*d560*/  ENDCOLLECTIVE ;  /* 0x000000000000791b */ /* 0x003fe20003800000 */
.L_x_12944:
        /* <DEDUP_REMOVED lines=10> */
.L_x_12945:
        /* <DEDUP_REMOVED lines=9> */
.L_x_12946:
        /* <DEDUP_REMOVED lines=10> */
.L_x_12947:
        /* <DEDUP_REMOVED lines=9> */
.L_x_12948:
        /* <DEDUP_REMOVED lines=10> */
.L_x_12949:
        /* <DEDUP_REMOVED lines=9> */
.L_x_12950:
        /* <DEDUP_REMOVED lines=10> */
.L_x_12951:
        /* <DEDUP_REMOVED lines=9> */
.L_x_12952:
[----:B------:R-:W-:Y:S05]  /*da30*/  BRA `(.L_x_12953) ;  /* 0xffffffc800907947 */ /* 0x000fea000383ffff */
.L_x_12866:
[----:B0-----:R0:W1:Y:S02]  /*da40*/  SYNCS.PHASECHK.TRANS64.TRYWAIT P0, [R7+URZ+0x16860], R2 ;  /* 0x01686002070075a7 */ /* 0x001064000800017f */
[----:B-1----:R-:W-:Y:S05]  /*da50*/  @!P0 NANOSLEEP.SYNCS 0x989680 ;  /* 0x009896800000895d */ /* 0x002fea0003900000 */
[----:B------:R-:W1:Y:S02]  /*da60*/  @!P0 SYNCS.PHASECHK.TRANS64 P0, [R7+URZ+0x16860], R2 ;  /* 0x01686002070085a7 */ /* 0x000e64000800007f */
[----:B-1----:R-:W-:Y:S05]  /*da70*/  @!P0 BRA `(.L_x_12866) ;  /* 0xfffffffc00f08947 */ /* 0x002fea000383ffff */
[----:B------:R-:W-:Y:S05]  /*da80*/  BRA `(.L_x_12954) ;  /* 0xffffffc800f07947 */ /* 0x000fea000383ffff */
.L_x_12867:
        /* <DEDUP_REMOVED lines=8> */
.L_x_12956:
[----:B------:R-:W-:Y:S05]  /*db10*/  BSYNC B1 ;  /* 0x0000000000017941 */ /* 0x000fea0003800000 */
.L_x_12955:
[----:B------:R-:W-:Y:S01]  /*db20*/  MOV R13, R17 ;  /* 0x00000011000d7202 */ /* 0x000fe20000000f00 */
[----:B------:R-:W-:Y:S01]  /*db30*/  IMAD.MOV.U32 R12, RZ, RZ, RZ ;  /* 0x000000ffff0c7224 */ /* 0x000fe200078e00ff */
[----:B------:R-:W-:Y:S01]  /*db40*/  MOV R15, 0xffffffff ;  /* 0xffffffff000f7802 */ /* 0x000fe20000000f00 */
[----:B------:R-:W-:Y:S01]  /*db50*/  IMAD.MOV.U32 R11, RZ, RZ, 0x181f ;  /* 0x0000181fff0b7424 */ /* 0x000fe200078e00ff */
[----:B------:R-:W-:Y:S01]  /*db60*/  ISETP.LT.OR P2, PT, R4, 0x1, P1 ;  /* 0x000000010400780c */ /* 0x000fe20000f41670 */
[----:B------:R-:W-:Y:S01]  /*db70*/  IMAD.MOV.U32 R3, RZ, RZ, R14 ;  /* 0x000000ffff037224 */ /* 0x000fe200078e000e */
[----:B------:R-:W-:-:S11]  /*db80*/  LEA R8, R8, UR45, 0x1 ;  /* 0x0000002d08087c11 */ /* 0x000fd6000f8e08ff */
[----:B------:R-:W-:Y:S05]  /*db90*/  WARPSYNC.COLLECTIVE R15, `(.L_x_12957) ;  /* 0x000000000f087348 */ /* 0x000fea0003c00000 */
[----:B------:R0:W1:Y:S02]  /*dba0*/  SHFL.IDX P6, R14, R13, R12, R11 ;  /* 0x0000000c0d0e7389 */ /* 0x00006400000c000b */
[----:B01----:R-:W-:Y:S01]  /*dbb0*/  ENDCOLLECTIVE ;  /* 0x000000000000791b */ /* 0x003fe20003800000 */
.L_x_12957:
[----:B------:R-:W-:Y:S01]  /*dbc0*/  IMAD.MOV.U32 R13, RZ, RZ, R18 ;  /* 0x000000ffff0d7224 */ /* 0x000fe200078e0012 */
[----:B------:R-:W-:Y:S02]  /*dbd0*/  MOV R12, 0x1 ;  /* 0x00000001000c7802 */ /* 0x000fe40000000f00 */
[----:B------:R-:W-:-:S13]  /*dbe0*/  IADD3 R2, P0, R14, R19, RZ ;  /* 0x000000130e027210 */ /* 0x000fda0007f1e0ff */
[----:B------:R-:W-:Y:S05]  /*dbf0*/  WARPSYNC.COLLECTIVE R15, `(.L_x_12958) ;  /* 0x000000000f087348 */ /* 0x000fea0003c00000 */
[----:B------:R0:W1:Y:S02]  /*dc00*/  SHFL.IDX P6, R14, R13, R12, R11 ;  /* 0x0000000c0d0e7389 */ /* 0x00006400000c000b */
[----:B01----:R-:W-:Y:S01]  /*dc10*/  ENDCOLLECTIVE ;  /* 0x000000000000791b */ /* 0x003fe20003800000 */
.L_x_12958:
[----:B------:R-:W-:-:S05]  /*dc20*/  IMAD.X R3, RZ, RZ, R3, P0 ;  /* 0x000000ffff037224 */ /* 0x000fca00000e0603 */
[----:B------:R-:W-:Y:S01]  /*dc30*/  @!PT LDS RZ, [RZ] ;  /* 0x00000000fffff984 */ /* 0x000fe20000000800 */
[----:B------:R-:W-:Y:S01]  /*dc40*/  @!PT LDS RZ, [RZ] ;  /* 0x00000000fffff984 */ /* 0x000fe20000000800 */
[----:B------:R-:W-:Y:S01]  /*dc50*/  @!PT LDS RZ, [RZ] ;  /* 0x00000000fffff984 */ /* 0x000fe20000000800 */
[----:B------:R0:W-:Y:S01]  /*dc60*/  LDGSTS.E.BYPASS.LTC128B.128 [R8+0x400], desc[UR38][R2.64], !P2 ;  /* 0x0040000002087fae */ /* 0x0001e2000d101d66 */
[----:B------:R-:W-:Y:S01]  /*dc70*/  ISETP.LT.OR P2, PT, R4, 0x11, P1 ;  /* 0x000000110400780c */ /* 0x000fe20000f41670 */
[----:B------:R-:W-:Y:S02]  /*dc80*/  IMAD.MOV.U32 R13, RZ, RZ, R17 ;  /* 0x000000ffff0d7224 */ /* 0x000fe400078e0011 */
[----:B------:R-:W-:-:S10]  /*dc90*/  IMAD.MOV.U32 R9, RZ, RZ, R14 ;  /* 0x000000ffff097224 */ /* 0x000fd400078e000e */
[----:B0-----:R-:W-:Y:S05]  /*dca0*/  WARPSYNC.COLLECTIVE R15, `(.L_x_12959) ;  /* 0x000000000f087348 */ /* 0x001fea0003c00000 */
[----:B------:R1:W2:Y:S02]  /*dcb0*/  SHFL.IDX P6, R14, R13, R12, R11 ;  /* 0x0000000c0d0e7389 */ /* 0x0002a400000c000b */
[----:B012---:R-:W-:Y:S01]  /*dcc0*/  ENDCOLLECTIVE ;  /* 0x000000000000791b */ /* 0x007fe20003800000 */
.L_x_12959:
[----:B------:R-:W-:Y:S01]  /*dcd0*/  IMAD.MOV.U32 R13, RZ, RZ, R18 ;  /* 0x000000ffff0d7224 */ /* 0x000fe200078e0012 */
[----:B------:R-:W-:Y:S02]  /*dce0*/  MOV R12, 0x2 ;  /* 0x00000002000c7802 */ /* 0x000fe40000000f00 */
[----:B------:R-:W-:-:S04]  /*dcf0*/  MOV R11, R14 ;  /* 0x0000000e000b7202 */ /* 0x000fc80000000f00 */
[----:B------:R-:W-:Y:S01]  /*dd00*/  IADD3 R2, P0, R11, R19, RZ ;  /* 0x000000130b027210 */ /* 0x000fe20007f1e0ff */
[----:B------:R-:W-:-:S04]  /*dd10*/  IMAD.MOV.U32 R11, RZ, RZ, 0x181f ;  /* 0x0000181fff0b7424 */ /* 0x000fc800078e00ff */
[----:B------:R-:W-:-:S08]  /*dd20*/  IMAD.X R3, RZ, RZ, R9, P0 ;  /* 0x000000ffff037224 */ /* 0x000fd000000e0609 */
[----:B------:R-:W-:Y:S05]  /*dd30*/  WARPSYNC.COLLECTIVE R15, `(.L_x_12960) ;  /* 0x000000000f087348 */ /* 0x000fea0003c00000 */
[----:B------:R0:W1:Y:S02]  /*dd40*/  SHFL.IDX P6, R14, R13, R12, R11 ;  /* 0x0000000c0d0e7389 */ /* 0x00006400000c000b */
[----:B01----:R-:W-:Y:S01]  /*dd50*/  ENDCOLLECTIVE ;  /* 0x000000000000791b */ /* 0x003fe20003800000 */
.L_x_12960:
[----:B------:R-:W-:Y:S01]  /*dd60*/  @!PT LDS RZ, [RZ] ;  /* 0x00000000fffff984 */ /* 0x000fe20000000800 */
[----:B------:R-:W-:Y:S01]  /*dd70*/  @!PT LDS RZ, [RZ] ;  /* 0x00000000fffff984 */ /* 0x000fe20000000800 */
[----:B------:R-:W-:Y:S01]  /*dd80*/  @!PT LDS RZ, [RZ] ;  /* 0x00000000fffff984 */ /* 0x000fe20000000800 */
[----:B------:R0:W-:Y:S01]  /*dd90*/  LDGSTS.E.BYPASS.LTC128B.128 [R8+0xc00], desc[UR38][R2.64], !P2 ;  /* 0x00c0000002087fae */ /* 0x0001e2000d101d66 */
[----:B------:R-:W-:Y:S02]  /*dda0*/  ISETP.LT.OR P2, PT, R4, 0x21, P1 ;  /* 0x000000210400780c */ /* 0x000fe40000f41670 */
[----:B------:R-:W-:Y:S01]  /*ddb0*/  MOV R13, R17 ;  /* 0x00000011000d7202 */ /* 0x000fe20000000f00 */
[----:B------:R-:W-:-:S10]  /*ddc0*/  IMAD.MOV.U32 R10, RZ, RZ, R14 ;  /* 0x000000ffff0a7224 */ /* 0x000fd400078e000e */
[----:B0-----:R-:W-:Y:S05]  /*ddd0*/  WARPSYNC.COLLECTIVE R15, `(.L_x_12961) ;  /* 0x000000000f087348 */ /* 0x001fea0003c00000 */
[----:B------:R1:W2:Y:S02]  /*dde0*/  SHFL.IDX P6, R14, R13, R12, R11 ;  /* 0x0000000c0d0e7389 */ /* 0x0002a400000c000b */
[----:B012---:R-:W-:Y:S01]  /*ddf0*/  ENDCOLLECTIVE ;  /* 0x000000000000791b */ /* 0x007fe20003800000 */
.L_x_12961:
[----:B------:R-:W-:Y:S01]  /*de00*/  MOV R13, R18 ;  /* 0x00000012000d7202 */ /* 0x000fe20000000f00 */
[----:B------:R-:W-:-:S05]  /*de10*/  IMAD.MOV.U32 R12, RZ, RZ, R14 ;  /* 0x000000ffff0c7224 */ /* 0x000fca00078e000e */
[----:B------:R-:W-:Y:S01]  /*de20*/  IADD3 R2, P0, R12, R19, RZ ;  /* 0x000000130c027210 */ /* 0x000fe20007f1e0ff */
[----:B------:R-:W-:-:S04]  /*de30*/  IMAD.MOV.U32 R12, RZ, RZ, 0x3 ;  /* 0x00000003ff0c7424 */ /* 0x000fc800078e00ff */
[----:B------:R-:W-:-:S08]  /*de40*/  IMAD.X R3, RZ, RZ, R10, P0 ;  /* 0x000000ffff037224 */ /* 0x000fd000000e060a */
[----:B------:R-:W-:Y:S05]  /*de50*/  WARPSYNC.COLLECTIVE R15, `(.L_x_12962) ;  /* 0x000000000f087348 */ /* 0x000fea0003c00000 */
[----:B------:R0:W1:Y:S02]  /*de60*/  SHFL.IDX P6, R14, R13, R12, R11 ;  /* 0x0000000c0d0e7389 */ /* 0x00006400000c000b */
[----:B01----:R-:W-:Y:S01]  /*de70*/  ENDCOLLECTIVE ;  /* 0x000000000000791b */ /* 0x003fe20003800000 */
.L_x_12962:
        /* <DEDUP_REMOVED lines=10> */
.L_x_12963:
[----:B------:R-:W-:Y:S01]  /*df20*/  MOV R13, R18 ;  /* 0x00000012000d7202 */ /* 0x000fe20000000f00 */
[----:B------:R-:W-:Y:S02]  /*df30*/  IMAD.MOV.U32 R12, RZ, RZ, 0x4 ;  /* 0x00000004ff0c7424 */ /* 0x000fe400078e00ff */
[----:B------:R-:W-:-:S05]  /*df40*/  IMAD.MOV.U32 R11, RZ, RZ, R14 ;  /* 0x000000ffff0b7224 */ /* 0x000fca00078e000e */
[----:B------:R-:W-:Y:S01]  /*df50*/  IADD3 R2, P0, R11, R19, RZ ;  /* 0x000000130b027210 */ /* 0x000fe20007f1e0ff */
[----:B------:R-:W-:-:S04]  /*df60*/  IMAD.MOV.U32 R11, RZ, RZ, 0x181f ;  /* 0x0000181fff0b7424 */ /* 0x000fc800078e00ff */
[----:B------:R-:W-:-:S08]  /*df70*/  IMAD.X R3, RZ, RZ, R9, P0 ;  /* 0x000000ffff037224 */ /* 0x000fd000000e0609 */
[----:B------:R-:W-:Y:S05]  /*df80*/  WARPSYNC.COLLECTIVE R15, `(.L_x_12964) ;  /* 0x000000000f087348 */ /* 0x000fea0003c00000 */
[----:B------:R0:W1:Y:S02]  /*df90*/  SHFL.IDX P6, R14, R13, R12, R11 ;  /* 0x0000000c0d0e7389 */ /* 0x00006400000c000b */
[----:B01----:R-:W-:Y:S01]  /*dfa0*/  ENDCOLLECTIVE ;  /* 0x000000000000791b */ /* 0x003fe20003800000 */
.L_x_12964:
[----:B------:R-:W-:Y:S01]  /*dfb0*/  @!PT LDS RZ, [RZ] ;  /* 0x00000000fffff984 */ /* 0x000fe20000000800 */
[----:B------:R-:W-:Y:S01]  /*dfc0*/  @!PT LDS RZ, [RZ] ;  /* 0x00000000fffff984 */ /* 0x000fe20000000800 */
[----:B------:R-:W-:Y:S01]  /*dfd0*/  @!PT LDS RZ, [RZ] ;  /* 0x00000000fffff984 */ /* 0x000fe20000000800 */
[----:B------:R0:W-:Y:S01]  /*dfe0*/  LDGSTS.E.BYPASS.LTC128B.128 [R8+0x1c00], desc[UR38][R2.64], !P2 ;  /* 0x01c0000002087fae */ /* 0x0001e2000d101d66 */
[----:B------:R-:W-:Y:S01]  /*dff0*/  ISETP.LT.OR P2, PT, R4, 0x41, P1 ;  /* 0x000000410400780c */ /* 0x000fe20000f41670 */
[----:B------:R-:W-:Y:S01]  /*e000*/  IMAD.MOV.U32 R13, RZ, RZ, R17 ;  /* 0x000000ffff0d7224 */ /* 0x000fe200078e0011 */
[----:B------:R-:W-:-:S11]  /*e010*/  MOV R10, R14 ;  /* 0x0000000e000a7202 */ /* 0x000fd60000000f00 */
[----:B0-----:R-:W-:Y:S05]  /*e020*/  WARPSYNC.COLLECTIVE R15, `(.L_x_12965) ;  /* 0x000000000f087348 */ /* 0x001fea0003c00000 */
[----:B------:R1:W2:Y:S02]  /*e030*/  SHFL.IDX P6, R14, R13, R12, R11 ;  /* 0x0000000c0d0e7389 */ /* 0x0002a400000c000b */
[----:B012---:R-:W-:Y:S01]  /*e040*/  ENDCOLLECTIVE ;  /* 0x000000000000791b */ /* 0x007fe20003800000 */
.L_x_12965:
[----:B------:R-:W-:Y:S02]  /*e050*/  IMAD.MOV.U32 R13, RZ, RZ, R18 ;  /* 0x000000ffff0d7224 */ /* 0x000fe400078e0012 */
[----:B------:R-:W-:-:S05]  /*e060*/  IMAD.MOV.U32 R12, RZ, RZ, R14 ;  /* 0x000000ffff0c7224 */ /* 0x000fca00078e000e */
[----:B------:R-:W-:Y:S01]  /*e070*/  IADD3 R2, P0, R12, R19, RZ ;  /* 0x000000130c027210 */ /* 0x000fe20007f1e0ff */
[----:B------:R-:W-:-:S03]  /*e080*/  IMAD.MOV.U32 R12, RZ, RZ, 0x5 ;  /* 0x00000005ff0c7424 */ /* 0x000fc600078e00ff */
[----:B------:R-:W-:-:S09]  /*e090*/  IADD3.X R3, RZ, R10, RZ, P0, !PT ;  /* 0x0000000aff037210 */ /* 0x000fd200007fe4ff */
[----:B------:R-:W-:Y:S05]  /*e0a0*/  WARPSYNC.COLLECTIVE R15, `(.L_x_12966) ;  /* 0x000000000f087348 */ /* 0x000fea0003c00000 */
[----:B------:R0:W1:Y:S02]  /*e0b0*/  SHFL.IDX P6, R14, R13, R12, R11 ;  /* 0x0000000c0d0e7389 */ /* 0x00006400000c000b */
[----:B01----:R-:W-:Y:S01]  /*e0c0*/  ENDCOLLECTIVE ;  /* 0x000000000000791b */ /* 0x003fe20003800000 */
.L_x_12966:
        /* <DEDUP_REMOVED lines=10> */
.L_x_12967:
        /* <DEDUP_REMOVED lines=9> */
.L_x_12968:
        /* <DEDUP_REMOVED lines=10> */
.L_x_12969:
[----:B------:R-:W-:Y:S01]  /*e2a0*/  IMAD.MOV.U32 R13, RZ, RZ, R18 ;  /* 0x000000ffff0d7224 */ /* 0x000fe200078e0012 */
[----:B------:R-:W-:-:S04]  /*e2b0*/  MOV R12, R14 ;  /* 0x0000000e000c7202 */ /* 0x000fc80000000f00 */
[----:B------:R-:W-:Y:S02]  /*e2c0*/  IADD3 R2, P0, R12, R19, RZ ;  /* 0x000000130c027210 */ /* 0x000fe40007f1e0ff */
[----:B------:R-:W-:-:S03]  /*e2d0*/  MOV R12, 0x7 ;  /* 0x00000007000c7802 */ /* 0x000fc60000000f00 */
[----:B------:R-:W-:-:S08]  /*e2e0*/  IMAD.X R3, RZ, RZ, R10, P0 ;  /* 0x000000ffff037224 */ /* 0x000fd000000e060a */
[----:B------:R-:W-:Y:S05]  /*e2f0*/  WARPSYNC.COLLECTIVE R15, `(.L_x_12970) ;  /* 0x000000000f087348 */ /* 0x000fea0003c00000 */
[----:B------:R0:W1:Y:S02]  /*e300*/  SHFL.IDX P6, R14, R13, R12, R11 ;  /* 0x0000000c0d0e7389 */ /* 0x00006400000c000b */
[----:B01----:R-:W-:Y:S01]  /*e310*/  ENDCOLLECTIVE ;  /* 0x000000000000791b */ /* 0x003fe20003800000 */
.L_x_12970:
[----:B------:R-:W-:Y:S01]  /*e320*/  @!PT LDS RZ, [RZ] ;  /* 0x00000000fffff984 */ /* 0x000fe20000000800 */
[----:B------:R-:W-:Y:S01]  /*e330*/  @!PT LDS RZ, [RZ] ;  /* 0x00000000fffff984 */ /* 0x000fe20000000800 */
[----:B------:R-:W-:Y:S01]  /*e340*/  @!PT LDS RZ, [RZ] ;  /* 0x00000000fffff984 */ /* 0x000fe20000000800 */
[----:B------:R0:W-:Y:S01]  /*e350*/  LDGSTS.E.BYPASS.LTC128B.128 [R8+0x3400], desc[UR38][R2.64], !P2 ;  /* 0x0340000002087fae */ /* 0x0001e2000d101d66 */
[----:B------:R-:W-:Y:S02]  /*e360*/  IMAD.MOV.U32 R13, RZ, RZ, R17 ;  /* 0x000000ffff0d7224 */ /* 0x000fe400078e0011 */
[----:B------:R-:W-:-:S07]  /*e370*/  IMAD.MOV.U32 R18, RZ, RZ, R14 ;  /* 0x000000ffff127224 */ /* 0x000fce00078e000e */
[----:B0-----:R-:W-:Y:S05]  /*e380*/  WARPSYNC.COLLECTIVE R15, `(.L_x_12971) ;  /* 0x000000000f087348 */ /* 0x001fea0003c00000 */
[----:B------:R1:W2:Y:S02]  /*e390*/  SHFL.IDX P6, R14, R13, R12, R11 ;  /* 0x0000000c0d0e7389 */ /* 0x0002a400000c000b */
[----:B012---:R-:W-:Y:S01]  /*e3a0*/  ENDCOLLECTIVE ;  /* 0x000000000000791b */ /* 0x007fe20003800000 */
.L_x_12971:
[----:B------:R-:W-:Y:S05]  /*e3b0*/  BRA `(.L_x_12972) ;  /* 0xffffffc4006c7947 */ /* 0x000fea000383ffff */
.L_x_12873:
[----:B0-----:R0:W1:Y:S02]  /*e3c0*/  SYNCS.PHASECHK.TRANS64.TRYWAIT P0, [R0+URZ+0x16860], R3 ;  /* 0x01686003000075a7 */ /* 0x001064000800017f */
[----:B-1----:R-:W-:Y:S05]  /*e3d0*/  @!P0 NANOSLEEP.SYNCS 0x989680 ;  /* 0x009896800000895d */ /* 0x002fea0003900000 */
[----:B------:R-:W1:Y:S02]  /*e3e0*/  @!P0 SYNCS.PHASECHK.TRANS64 P0, [R0+URZ+0x16860], R3 ;  /* 0x01686003000085a7 */ /* 0x000e64000800007f */
[----:B-1----:R-:W-:Y:S05]  /*e3f0*/  @!P0 BRA `(.L_x_12873) ;  /* 0xfffffffc00f08947 */ /* 0x002fea000383ffff */
[----:B------:R-:W-:Y:S05]  /*e400*/  BRA `(.L_x_12973) ;  /* 0xffffffc800687947 */ /* 0x000fea000383ffff */
.L_x_12874:
        /* <DEDUP_REMOVED lines=8> */
.L_x_12975:
[----:B------:R-:W-:Y:S05]  /*e490*/  BSYNC B0 ;  /* 0x0000000000007941 */ /* 0x000fea0003800000 */
.L_x_12974:
        /* <DEDUP_REMOVED lines=9> */
.L_x_12976:
[----:B------:R-:W-:Y:S02]  /*e530*/  ULDC UR4, c[0x0][0x2f4] ;  /* 0x0000bd0000047ab9 */ /* 0x000fe40000000800 */
[C---:B------:R-:W-:Y:S02]  /*e540*/  ISETP.GE.AND P0, PT, R16.reuse, UR4, PT ;  /* 0x0000000410007c0c */ /* 0x040fe4000bf06270 */
[----:B------:R-:W-:Y:S02]  /*e550*/  SHF.L.U32 R16, R16, 0x1, RZ ;  /* 0x0000000110107819 */ /* 0x000fe400000006ff */
[----:B------:R-:W-:Y:S01]  /*e560*/  ISETP.LT.OR P2, PT, R5, 0x1, P0 ;  /* 0x000000010500780c */ /* 0x000fe20000741670 */
[----:B------:R-:W-:Y:S01]  /*e570*/  IMAD.MOV.U32 R13, RZ, RZ, R18 ;  /* 0x000000ffff0d7224 */ /* 0x000fe200078e0012 */
[----:B------:R-:W-:Y:S02]  /*e580*/  MOV R12, 0x1 ;  /* 0x00000001000c7802 */ /* 0x000fe40000000f00 */
[----:B------:R-:W-:-:S13]  /*e590*/  IADD3 R2, P1, R14, R16, RZ ;  /* 0x000000100e027210 */ /* 0x000fda0007f3e0ff */
[----:B------:R-:W-:Y:S05]  /*e5a0*/  WARPSYNC.COLLECTIVE R15, `(.L_x_12977) ;  /* 0x000000000f087348 */ /* 0x000fea0003c00000 */
[----:B------:R0:W1:Y:S02]  /*e5b0*/  SHFL.IDX P6, R14, R13, R12, R11 ;  /* 0x0000000c0d0e7389 */ /* 0x00006400000c000b */
[----:B01----:R-:W-:Y:S01]  /*e5c0*/  ENDCOLLECTIVE ;  /* 0x000000000000791b */ /* 0x003fe20003800000 */
.L_x_12977:
        /* <DEDUP_REMOVED lines=11> */
.L_x_12978:
[----:B------:R-:W-:Y:S01]  /*e680*/  IMAD.MOV.U32 R13, RZ, RZ, R18 ;  /* 0x000000ffff0d7224 */ /* 0x000fe200078e0012 */
[----:B------:R-:W-:Y:S02]  /*e690*/  MOV R12, 0x2 ;  /* 0x00000002000c7802 */ /* 0x000fe40000000f00 */
[----:B------:R-:W-:-:S07]  /*e6a0*/  MOV R9, R14 ;  /* 0x0000000e00097202 */ /* 0x000fce0000000f00 */
[----:B------:R-:W-:Y:S05]  /*e6b0*/  WARPSYNC.COLLECTIVE R15, `(.L_x_12979) ;  /* 0x000000000f087348 */ /* 0x000fea0003c00000 */
[----:B------:R0:W1:Y:S02]  /*e6c0*/  SHFL.IDX P6, R14, R13, R12, R11 ;  /* 0x0000000c0d0e7389 */ /* 0x00006400000c000b */
[----:B01----:R-:W-:Y:S01]  /*e6d0*/  ENDCOLLECTIVE ;  /* 0x000000000000791b */ /* 0x003fe20003800000 */
.L_x_12979:
[----:B------:R-:W-:-:S05]  /*e6e0*/  IADD3 R2, P1, R9, R16, RZ ;  /* 0x0000001009027210 */ /* 0x000fca0007f3e0ff */
        /* <DEDUP_REMOVED lines=11> */
.L_x_12980:
[----:B------:R-:W-:Y:S01]  /*e7a0*/  IMAD.MOV.U32 R13, RZ, RZ, R18 ;  /* 0x000000ffff0d7224 */ /* 0x000fe200078e0012 */
[----:B------:R-:W-:Y:S02]  /*e7b0*/  MOV R12, 0x3 ;  /* 0x00000003000c7802 */ /* 0x000fe40000000f00 */
[----:B------:R-:W-:-:S07]  /*e7c0*/  MOV R21, R14 ;  /* 0x0000000e00157202 */ /* 0x000fce0000000f00 */
[----:B------:R-:W-:Y:S05]  /*e7d0*/  WARPSYNC.COLLECTIVE R15, `(.L_x_12981) ;  /* 0x000000000f087348 */ /* 0x000fea0003c00000 */
[----:B------:R0:W1:Y:S02]  /*e7e0*/  SHFL.IDX P6, R14, R13, R12, R11 ;  /* 0x0000000c0d0e7389 */ /* 0x00006400000c000b */
[----:B01----:R-:W-:Y:S01]  /*e7f0*/  ENDCOLLECTIVE ;  /* 0x000000000000791b */ /* 0x003fe20003800000 */
.L_x_12981:
        /* <DEDUP_REMOVED lines=12> */
.L_x_12982:
[----:B------:R-:W-:Y:S02]  /*e8c0*/  IMAD.MOV.U32 R13, RZ, RZ, R18 ;  /* 0x000000ffff0d7224 */ /* 0x000fe400078e0012 */
[----:B------:R-:W-:Y:S01]  /*e8d0*/  IMAD.MOV.U32 R12, RZ, RZ, 0x4 ;  /* 0x00000004ff0c7424 */ /* 0x000fe200078e00ff */
[----:B------:R-:W-:-:S13]  /*e8e0*/  IADD3 R2, P1, R14, R16, RZ ;  /* 0x000000100e027210 */ /* 0x000fda0007f3e0ff */
[----:B------:R-:W-:Y:S05]  /*e8f0*/  WARPSYNC.COLLECTIVE R15, `(.L_x_12983) ;  /* 0x000000000f087348 */ /* 0x000fea0003c00000 */
[----:B------:R0:W1:Y:S02]  /*e900*/  SHFL.IDX P6, R14, R13, R12, R11 ;  /* 0x0000000c0d0e7389 */ /* 0x00006400000c000b */
[----:B01----:R-:W-:Y:S01]  /*e910*/  ENDCOLLECTIVE ;  /* 0x000000000000791b */ /* 0x003fe20003800000 */
.L_x_12983:
[----:B------:R-:W-:Y:S01]  /*e920*/  IADD3.X R3, RZ, R10, RZ, P1, !PT ;  /* 0x0000000aff037210 */ /* 0x000fe20000ffe4ff */
[----:B------:R-:W-:-:S04]  /*e930*/  IMAD.MOV.U32 R10, RZ, RZ, RZ ;  /* 0x000000ffff0a7224 */ /* 0x000fc800078e00ff */
        /* <DEDUP_REMOVED lines=10> */
.L_x_12984:
[----:B------:R-:W-:Y:S02]  /*e9e0*/  IMAD.MOV.U32 R13, RZ, RZ, R18 ;  /* 0x000000ffff0d7224 */ /* 0x000fe400078e0012 */
[----:B------:R-:W-:Y:S02]  /*e9f0*/  IMAD.MOV.U32 R12, RZ, RZ, 0x5 ;  /* 0x00000005ff0c7424 */ /* 0x000fe400078e00ff */
[----:B------:R-:W-:-:S07]  /*ea00*/  IMAD.MOV.U32 R23, RZ, RZ, R14 ;  /* 0x000000ffff177224 */ /* 0x000fce00078e000e */
[----:B------:R-:W-:Y:S05]  /*ea10*/  WARPSYNC.COLLECTIVE R15, `(.L_x_12985) ;  /* 0x000000000f087348 */ /* 0x000fea0003c00000 */
[----:B------:R0:W1:Y:S02]  /*ea20*/  SHFL.IDX P6, R14, R13, R12, R11 ;  /* 0x0000000c0d0e7389 */ /* 0x00006400000c000b */
[----:B01----:R-:W-:Y:S01]  /*ea30*/  ENDCOLLECTIVE ;  /* 0x000000000000791b */ /* 0x003fe20003800000 */
.L_x_12985:
[----:B------:R-:W-:-:S04]  /*ea40*/  IADD3 R2, P1, R23, R16, RZ ;  /* 0x0000001017027210 */ /* 0x000fc80007f3e0ff */
[----:B------:R-:W-:-:S05]  /*ea50*/  IADD3.X R3, RZ, R19, RZ, P1, !PT ;  /* 0x00000013ff037210 */ /* 0x000fca0000ffe4ff */
        /* <DEDUP_REMOVED lines=10> */
.L_x_12986:
[----:B------:R-:W-:Y:S02]  /*eb00*/  IMAD.MOV.U32 R13, RZ, RZ, R18 ;  /* 0x000000ffff0d7224 */ /* 0x000fe400078e0012 */
[----:B------:R-:W-:Y:S02]  /*eb10*/  IMAD.MOV.U32 R12, RZ, RZ, 0x6 ;  /* 0x00000006ff0c7424 */ /* 0x000fe400078e00ff */
[----:B------:R-:W-:-:S07]  /*eb20*/  IMAD.MOV.U32 R25, RZ, RZ, R14 ;  /* 0x000000ffff197224 */ /* 0x000fce00078e000e */
[----:B------:R-:W-:Y:S05]  /*eb30*/  WARPSYNC.COLLECTIVE R15, `(.L_x_12987) ;  /* 0x000000000f087348 */ /* 0x000fea0003c00000 */
[----:B------:R0:W1:Y:S02]  /*eb40*/  SHFL.IDX P6, R14, R13, R12, R11 ;  /* 0x0000000c0d0e7389 */ /* 0x00006400000c000b */
[----:B01----:R-:W-:Y:S01]  /*eb50*/  ENDCOLLECTIVE ;  /* 0x000000000000791b */ /* 0x003fe20003800000 */
.L_x_12987:
        /* <DEDUP_REMOVED lines=12> */
.L_x_12988:
[----:B------:R-:W-:Y:S02]  /*ec20*/  IMAD.MOV.U32 R13, RZ, RZ, R18 ;  /* 0x000000ffff0d7224 */ /* 0x000fe400078e0012 */
[----:B------:R-:W-:Y:S02]  /*ec30*/  IMAD.MOV.U32 R12, RZ, RZ, 0x7 ;  /* 0x00000007ff0c7424 */ /* 0x000fe400078e00ff */
[----:B------:R-:W-:-:S07]  /*ec40*/  IMAD.MOV.U32 R27, RZ, RZ, R14 ;  /* 0x000000ffff1b7224 */ /* 0x000fce00078e000e */
[----:B------:R-:W-:Y:S05]  /*ec50*/  WARPSYNC.COLLECTIVE R15, `(.L_x_12989) ;  /* 0x000000000f087348 */ /* 0x000fea0003c00000 */
[----:B------:R0:W1:Y:S02]  /*ec60*/  SHFL.IDX P6, R14, R13, R12, R11 ;  /* 0x0000000c0d0e7389 */ /* 0x00006400000c000b */
[----:B01----:R-:W-:Y:S01]  /*ec70*/  ENDCOLLECTIVE ;  /* 0x000000000000791b */ /* 0x003fe20003800000 */
.L_x_12989:
[----:B------:R-:W-:-:S04]  /*ec80*/  IADD3 R2, P1, R27, R16, RZ ;  /* 0x000000101b027210 */ /* 0x000fc80007f3e0ff */
[----:B------:R-:W-:-:S05]  /*ec90*/  IADD3.X R3, RZ, R22, RZ, P1, !PT ;  /* 0x00000016ff037210 */ /* 0x000fca0000ffe4ff */
        /* <DEDUP_REMOVED lines=9> */
.L_x_12990:
[----:B------:R-:W-:Y:S05]  /*ed30*/  BRA `(.L_x_12991) ;  /* 0xffffffc000ec7947 */ /* 0x000fea000383ffff */
.L_x_12877:
[----:B0-----:R0:W1:Y:S02]  /*ed40*/  SYNCS.PHASECHK.TRANS64.TRYWAIT P0, [R7+URZ+0x16820], R10 ;  /* 0x0168200a070075a7 */ /* 0x001064000800017f */
[----:B-1----:R-:W-:Y:S05]  /*ed50*/  @!P0 NANOSLEEP.SYNCS 0x989680 ;  /* 0x009896800000895d */ /* 0x002fea0003900000 */
[----:B------:R-:W1:Y:S02]  /*ed60*/  @!P0 SYNCS.PHASECHK.TRANS64 P0, [R7+URZ+0x16820], R10 ;  /* 0x0168200a070085a7 */ /* 0x000e64000800007f */
[----:B-1----:R-:W-:Y:S05]  /*ed70*/  @!P0 BRA `(.L_x_12877) ;  /* 0xfffffffc00f08947 */ /* 0x002fea000383ffff */
[----:B------:R-:W-:Y:S05]  /*ed80*/  BRA `(.L_x_12992) ;  /* 0xffffffc4005c7947 */ /* 0x000fea000383ffff */
.L_x_12878:
        /* <DEDUP_REMOVED lines=11> */
.L_x_12994:
[----:B------:R-:W-:Y:S05]  /*ee40*/  BSYNC B0 ;  /* 0x0000000000007941 */ /* 0x000fea0003800000 */
.L_x_12993:
[----:B------:R-:W-:Y:S05]  /*ee50*/  BRA `(.L_x_12995) ;  /* 0xffffffc400407947 */ /* 0x000fea000383ffff */
.L_x_12879:
[----:B------:R-:W-:Y:S01]  /*ee60*/  BSSY B0, `(.L_x_12996) ;  /* 0x0000006000007945 */ /* 0x000fe20003800000 */
[----:B------:R-:W-:-:S07]  /*ee70*/  IMAD.MOV.U32 R15, RZ, RZ, -0x1 ;  /* 0xffffffffff0f7424 */ /* 0x000fce00078e00ff */
[----:B01---5:R-:W-:Y:S05]  /*ee80*/  WARPSYNC.COLLECTIVE R15, `(.L_x_12997) ;  /* 0x000000000f0c7348 */ /* 0x023fea0003c00000 */
[----:B------:R-:W-:Y:S02]  /*ee90*/  ELECT P6, UR62, PT ;  /* 0x00000000003e782f */ /* 0x000fe400038c0000 */
[----:B------:R-:W-:Y:S01]  /*eea0*/  MOV R14, UR62 ;  /* 0x0000003e000e7c02 */ /* 0x000fe20008000f00 */
[----:B01---5:R-:W-:Y:S10]  /*eeb0*/  ENDCOLLECTIVE ;  /* 0x000000000000791b */ /* 0x023ff40003800000 */
.L_x_12997:
[----:B------:R-:W-:Y:S05]  /*eec0*/  BSYNC B0 ;  /* 0x0000000000007941 */ /* 0x000fea0003800000 */
.L_x_12996:
[----:B------:R-:W-:Y:S05]  /*eed0*/  BRA `(.L_x_12998) ;  /* 0xffffffc400347947 */ /* 0x000fea000383ffff */
.L_x_12881:
[----:B-1----:R1:W2:Y:S02]  /*eee0*/  SYNCS.PHASECHK.TRANS64.TRYWAIT P1, [R5+URZ+0x16840], R4 ;  /* 0x01684004050075a7 */ /* 0x0022a4000802017f */
[----:B--2---:R-:W-:Y:S05]  /*eef0*/  @!P1 NANOSLEEP.SYNCS 0x989680 ;  /* 0x009896800000995d */ /* 0x004fea0003900000 */
[----:B------:R-:W2:Y:S02]  /*ef00*/  @!P1 SYNCS.PHASECHK.TRANS64 P1, [R5+URZ+0x16840], R4 ;  /* 0x01684004050095a7 */ /* 0x000ea4000802007f */
[----:B--2---:R-:W-:Y:S05]  /*ef10*/  @!P1 BRA `(.L_x_12881) ;  /* 0xfffffffc00f09947 */ /* 0x004fea000383ffff */
[----:B------:R-:W-:Y:S05]  /*ef20*/  BRA `(.L_x_12999) ;  /* 0xffffffc400547947 */ /* 0x000fea000383ffff */
.L_x_12883:
[----:B--2---:R2:W3:Y:S02]  /*ef30*/  SYNCS.PHASECHK.TRANS64.TRYWAIT P1, [R3+URZ+0x16840], R0 ;  /* 0x01684000030075a7 */ /* 0x0044e4000802017f */
[----:B---3--:R-:W-:Y:S05]  /*ef40*/  @!P1 NANOSLEEP.SYNCS 0x989680 ;  /* 0x009896800000995d */ /* 0x008fea0003900000 */
[----:B------:R-:W3:Y:S02]  /*ef50*/  @!P1 SYNCS.PHASECHK.TRANS64 P1, [R3+URZ+0x16840], R0 ;  /* 0x01684000030095a7 */ /* 0x000ee4000802007f */
[----:B---3--:R-:W-:Y:S05]  /*ef60*/  @!P1 BRA `(.L_x_12883) ;  /* 0xfffffffc00f09947 */ /* 0x008fea000383ffff */
[----:B------:R-:W-:Y:S05]  /*ef70*/  BRA `(.L_x_13000) ;  /* 0xffffffc400607947 */ /* 0x000fea000383ffff */
.L_x_12885:
[----:B---3--:R3:W4:Y:S02]  /*ef80*/  SYNCS.PHASECHK.TRANS64.TRYWAIT P1, [R5+URZ+0x16860], R4 ;  /* 0x01686004050075a7 */ /* 0x008724000802017f */
[----:B----4-:R-:W-:Y:S05]  /*ef90*/  @!P1 NANOSLEEP.SYNCS 0x989680 ;  /* 0x009896800000995d */ /* 0x010fea0003900000 */
[----:B------:R-:W4:Y:S02]  /*efa0*/  @!P1 SYNCS.PHASECHK.TRANS64 P1, [R5+URZ+0x16860], R4 ;  /* 0x01686004050095a7 */ /* 0x000f24000802007f */
[----:B----4-:R-:W-:Y:S05]  /*efb0*/  @!P1 BRA `(.L_x_12885) ;  /* 0xfffffffc00f09947 */ /* 0x010fea000383ffff */
[----:B------:R-:W-:Y:S05]  /*efc0*/  BRA `(.L_x_13001) ;  /* 0xffffffc4005c7947 */ /* 0x000fea000383ffff */
.L_x_13002:
        /* <DEDUP_REMOVED lines=11> */
.L_x_16006:


//--------------------- .text._ZN7cutlass13device_kernelIN5flash11enable_sm90INS1_16FlashAttnFwdSm90INS1_25CollectiveMainloopFwdSm90ILi2EN4cute5tupleIJNS5_1CILi1EEES8_S8_EEENS6_IJNS7_ILi192EEENS7_ILi128EEENS7_ILi64EEEEEELi64ENS_6half_tEfNS_4arch4Sm90ELb0ELb0ELb1ELb1ELb1ELb0ELb0ELb1ELb1ELb1ELb1ELb0EEENS1_21CollectiveEpilogueFwdINS6_IJSA_SC_SB_EEES9_SE_SG_Li384ELb1ELb1ELb1ELb0EEENS1_36VarlenDynamicPersistentTileSchedulerILi192ELi128ELi384ELi128ELb1ELb1ELb1ELb0ELb1ELb1EEEEEEEEEvNT_6ParamsE --------------------------
	.section	.text._ZN7cutlass13device_kernelIN5flash11enable_sm90INS1_16FlashAttnFwdSm90INS1_25CollectiveMainloopFwdSm90ILi2EN4cute5tupleIJNS5_1CILi1EEES8_S8_EEENS6_IJNS7_ILi192EEENS7_ILi128EEENS7_ILi64EEEEEELi64ENS_6half_tEfNS_4arch4Sm90ELb0ELb0ELb1ELb1ELb1ELb0ELb0ELb1ELb1ELb1ELb1ELb0EEENS1_21CollectiveEpilogueFwdINS6_IJSA_SC_SB_EEES9_SE_SG_Li384ELb1ELb1ELb1ELb0EEENS1_36VarlenDynamicPersistentTileSchedulerILi192ELi128ELi384ELi128ELb1ELb1ELb1ELb0ELb1ELb1EEEEEEEEEvNT_6ParamsE,"ax",@progbits
	.align	128
.text._ZN7cutlass13device_kernelIN5flash11enable_sm90INS1_16FlashAttnFwdSm90INS1_25CollectiveMainloopFwdSm90ILi2EN4cute5tupleIJNS5_1CILi1EEES8_S8_EEENS6_IJNS7_ILi192EEENS7_ILi128EEENS7_ILi64EEEEEELi64ENS_6half_tEfNS_4arch4Sm90ELb0ELb0ELb1ELb1ELb1ELb0ELb0ELb1ELb1ELb1ELb1ELb0EEENS1_21CollectiveEpilogueFwdINS6_IJSA_SC_SB_EEES9_SE_SG_Li384ELb1ELb1ELb1ELb0EEENS1_36VarlenDynamicPersistentTileSchedulerILi192ELi128ELi384ELi128ELb1ELb1ELb1ELb0ELb1ELb1EEEEEEEEEvNT_6ParamsE:
        .type           _ZN7cutlass13device_kernelIN5flash11enable_sm90INS1_16FlashAttnFwdSm90INS1_25CollectiveMainloopFwdSm90ILi2EN4cute5tupleIJNS5_1CILi1EEES8_S8_EEENS6_IJNS7_ILi192EEENS7_ILi128EEENS7_ILi64EEEEEELi64ENS_6half_tEfNS_4arch4Sm90ELb0ELb0ELb1ELb1ELb1ELb0ELb0ELb1ELb1ELb1ELb1ELb0EEENS1_21CollectiveEpilogueFwdINS6_IJSA_SC_SB_EEES9_SE_SG_Li384ELb1ELb1ELb1ELb0EEENS1_36VarlenDynamicPersistentTileSchedulerILi192ELi128ELi384ELi128ELb1ELb1ELb1ELb0ELb1ELb1EEEEEEEEEvNT_6ParamsE,@function
        .size           _ZN7cutlass13device_kernelIN5flash11enable_sm90INS1_16FlashAttnFwdSm90INS1_25CollectiveMainloopFwdSm90ILi2EN4cute5tupleIJNS5_1CILi1EEES8_S8_EEENS6_IJNS7_ILi192EEENS7_ILi128EEENS7_ILi64EEEEEELi64ENS_6half_tEfNS_4arch4Sm90ELb0ELb0ELb1ELb1ELb1ELb0ELb0ELb1ELb1ELb1ELb1ELb0EEENS1_21CollectiveEpilogueFwdINS6_IJSA_SC_SB_EEES9_SE_SG_Li384ELb1ELb1ELb1ELb0EEENS1_36VarlenDynamicPersistentTileSchedulerILi192ELi128ELi384ELi128ELb1ELb1ELb1ELb0ELb1ELb1EEEEEEEEEvNT_6ParamsE,(.L_x_16007 - _ZN7cutlass13device_kernelIN5flash11enable_sm90INS1_16FlashAttnFwdSm90INS1_25CollectiveMainloopFwdSm90ILi2EN4cute5tupleIJNS5_1CILi1EEES8_S8_EEENS6_IJNS7_ILi192EEENS7_ILi128EEENS7_ILi64EEEEEELi64ENS_6half_tEfNS_4arch4Sm90ELb0ELb0ELb1ELb1ELb1ELb0ELb0ELb1ELb1ELb1ELb1ELb0EEENS1_21CollectiveEpilogueFwdINS6_IJSA_SC_SB_EEES9_SE_SG_Li384ELb1ELb1ELb1ELb0EEENS1_36VarlenDynamicPersistentTileSchedulerILi192ELi128ELi384ELi128ELb1ELb1ELb1ELb0ELb1ELb1EEEEEEEEEvNT_6ParamsE)
        .other          _ZN7cutlass13device_kernelIN5flash11enable_sm90INS1_16FlashAttnFwdSm90INS1_25CollectiveMainloopFwdSm90ILi2EN4cute5tupleIJNS5_1CILi1EEES8_S8_EEENS6_IJNS7_ILi192EEENS7_ILi128EEENS7_ILi64EEEEEELi64ENS_6half_tEfNS_4arch4Sm90ELb0ELb0ELb1ELb1ELb1ELb0ELb0ELb1ELb1ELb1ELb1ELb0EEENS1_21CollectiveEpilogueFwdINS6_IJSA_SC_SB_EEES9_SE_SG_Li384ELb1ELb1ELb1ELb0EEENS1_36VarlenDynamicPersistentTileSchedulerILi192ELi128ELi384ELi128ELb1ELb1ELb1ELb0ELb1ELb1EEEEEEEEEvNT_6ParamsE,@"STO_CUDA_ENTRY STV_DEFAULT"
_ZN7cutlass13device_kernelIN5flash11enable_sm90INS1_16FlashAttnFwdSm90INS1_25CollectiveMainloopFwdSm90ILi2EN4cute5tupleIJNS5_1CILi1EEES8_S8_EEENS6_IJNS7_ILi192EEENS7_ILi128EEENS7_ILi64EEEEEELi64ENS_6half_tEfNS_4arch4Sm90ELb0ELb0ELb1ELb1ELb1ELb0ELb0ELb1ELb1ELb1ELb1ELb0EEENS1_21CollectiveEpilogueFwdINS6_IJSA_SC_SB_EEES9_SE_SG_Li384ELb1ELb1ELb1ELb0EEENS1_36VarlenDynamicPersistentTileSchedulerILi192ELi128ELi384ELi128ELb1ELb1ELb1ELb0ELb1ELb1EEEEEEEEEvNT_6ParamsE:
        /* <DEDUP_REMOVED lines=45> */
.L_x_13003:
        /* <DEDUP_REMOVED lines=22> */
.L_x_13004:
        /* <DEDUP_REMOVED lines=18> */
.L_x_13005:
        /* <DEDUP_REMOVED lines=22> */
.L_x_13006:
        /* <DEDUP_REMOVED lines=22> */
.L_x_13007:
        /* <DEDUP_REMOVED lines=8> */
.L_x_13009:
        /* <DEDUP_REMOVED lines=19> */
[----:B------:R-:W-:-:S05]  /*09c0*/  VIADD R17, R2, 0xffffff80 ;  /* 0xffffff8002117836 */ /* 0x000fca0000000000 */
[----:B------:R-:W-:-:S04]  /*09d0*/  SHF.R.S32.HI R0, RZ, 0x1f, R17 ;  /* 0x0000001fff007819 */ /* 0x000fc80000011411 */
[----:B------:R-:W-:-:S04]  /*09e0*/  LEA.HI R2, R0, R17, RZ, 0x7 ;  /* 0x0000001100027211 */ /* 0x000fc800078f38ff */
[----:B------:R-:W-:-:S05]  /*09f0*/  LOP3.LUT R3, R2, 0xffffff80, RZ, 0xc0, !PT ;  /* 0xffffff8002037812 */ /* 0x000fca00078ec0ff */
[----:B------:R-:W-:Y:S01]  /*0a00*/  IMAD.IADD R16, R17, 0x1, -R3 ;  /* 0x0000000111107824 */ /* 0x000fe200078e0a03 */
[CC--:B------:R-:W-:Y:S02]  /*0a10*/  LEA.HI R4, R0.reuse, R17.reuse, RZ, 0x5 ;  /* 0x0000001100047211 */ /* 0x0c0fe400078f28ff */
[----:B------:R-:W-:Y:S02]  /*0a20*/  LEA.HI R3, R0, R17, RZ, 0x4 ;  /* 0x0000001100037211 */ /* 0x000fe400078f20ff */
[----:B------:R-:W-:Y:S01]  /*0a30*/  SHF.R.S32.HI R6, RZ, 0x1f, R16 ;  /* 0x0000001fff067819 */ /* 0x000fe20000011410 */
[----:B------:R-:W-:Y:S01]  /*0a40*/  IMAD.SHL.U32 R5, R4, 0x20, RZ ;  /* 0x0000002004057824 */ /* 0x000fe200078e00ff */
[----:B------:R-:W-:Y:S02]  /*0a50*/  SHF.R.S32.HI R11, RZ, 0x7, R2 ;  /* 0x00000007ff0b7819 */ /* 0x000fe40000011402 */
[----:B------:R-:W-:Y:S02]  /*0a60*/  LEA.HI R7, R6, R16, RZ, 0x2 ;  /* 0x0000001006077211 */ /* 0x000fe400078f10ff */
[----:B------:R-:W-:-:S02]  /*0a70*/  SHF.R.S32.HI R2, RZ, 0x4, R3 ;  /* 0x00000004ff027819 */ /* 0x000fc40000011403 */
[C---:B------:R-:W-:Y:S02]  /*0a80*/  LOP3.LUT R4, R3.reuse, 0x3fffff0, RZ, 0xc0, !PT ;  /* 0x03fffff003047812 */ /* 0x040fe400078ec0ff */
[--C-:B------:R-:W-:Y:S02]  /*0a90*/  SHF.R.S32.HI R8, RZ, 0x2, R7.reuse ;  /* 0x00000002ff087819 */ /* 0x100fe40000011407 */
[----:B------:R-:W-:Y:S02]  /*0aa0*/  SHF.R.S32.HI R9, RZ, 0x1f, R7 ;  /* 0x0000001fff097819 */ /* 0x000fe40000011407 */
[----:B------:R-:W-:Y:S02]  /*0ab0*/  LEA.HI R3, R3, R2, RZ, 0x1 ;  /* 0x0000000203037211 */ /* 0x000fe400078f08ff */
[----:B------:R-:W-:Y:S02]  /*0ac0*/  LOP3.LUT R5, R5, 0xfffffc00, RZ, 0xc0, !PT ;  /* 0xfffffc0005057812 */ /* 0x000fe400078ec0ff */
[----:B------:R-:W-:-:S02]  /*0ad0*/  IADD3 R4, R17, -R4, RZ ;  /* 0x8000000411047210 */ /* 0x000fc40007ffe0ff */
[-C--:B------:R-:W-:Y:S02]  /*0ae0*/  LEA.HI R10, R0, R17.reuse, RZ, 0x2 ;  /* 0x00000011000a7211 */ /* 0x080fe400078f10ff */
[----:B------:R-:W-:Y:S02]  /*0af0*/  LEA.HI R9, R9, R8, RZ, 0x3 ;  /* 0x0000000809097211 */ /* 0x000fe400078f18ff */
[----:B------:R-:W-:Y:S01]  /*0b00*/  LOP3.LUT R3, R3, 0x1ffffffe, RZ, 0xc0, !PT ;  /* 0x1ffffffe03037812 */ /* 0x000fe200078ec0ff */
[----:B------:R-:W-:Y:S01]  /*0b10*/  IMAD R4, R4, 0x40, R5 ;  /* 0x0000004004047824 */ /* 0x000fe200078e0205 */
[----:B------:R-:W-:Y:S01]  /*0b20*/  LOP3.LUT R10, R10, 0xfffffffc, RZ, 0xc0, !PT ;  /* 0xfffffffc0a0a7812 */ /* 0x000fe200078ec0ff */
[----:B------:R-:W-:Y:S01]  /*0b30*/  IMAD.HI R5, R11, 0x55555556, RZ ;  /* 0x555555560b057827 */ /* 0x000fe200078e02ff */
[----:B------:R-:W-:Y:S02]  /*0b40*/  LEA.HI R0, R0, R17, RZ, 0x3 ;  /* 0x0000001100007211 */ /* 0x000fe400078f18ff */
[----:B------:R-:W-:Y:S01]  /*0b50*/  LOP3.LUT R9, R9, 0xfffffff8, RZ, 0xc0, !PT ;  /* 0xfffffff809097812 */ /* 0x000fe200078ec0ff */
[----:B------:R-:W-:Y:S01]  /*0b60*/  IMAD.IADD R3, R2, 0x1, -R3 ;  /* 0x0000000102037824 */ /* 0x000fe200078e0a03 */
[----:B------:R-:W-:Y:S01]  /*0b70*/  LEA.HI R6, R6, R16, RZ, 0x5 ;  /* 0x0000001006067211 */ /* 0x000fe200078f28ff */
[----:B------:R-:W-:Y:S01]  /*0b80*/  IMAD.IADD R10, R17, 0x1, -R10 ;  /* 0x00000001110a7824 */ /* 0x000fe200078e0a0a */
[----:B------:R-:W-:-:S02]  /*0b90*/  LOP3.LUT R22, R0, 0xfffffff8, RZ, 0xc0, !PT ;  /* 0xfffffff800167812 */ /* 0x000fc400078ec0ff */
[----:B------:R-:W-:Y:S01]  /*0ba0*/  LOP3.LUT R7, R7, 0x7ffffffc, RZ, 0xc0, !PT ;  /* 0x7ffffffc07077812 */ /* 0x000fe200078ec0ff */
[----:B------:R-:W-:Y:S01]  /*0bb0*/  IMAD.IADD R9, R8, 0x1, -R9 ;  /* 0x0000000108097824 */ /* 0x000fe200078e0a09 */
[----:B------:R-:W-:Y:S02]  /*0bc0*/  LEA.HI R5, R5, R5, RZ, 0x1 ;  /* 0x0000000505057211 */ /* 0x000fe400078f08ff */
[----:B------:R-:W-:Y:S02]  /*0bd0*/  SHF.R.S32.HI R6, RZ, 0x5, R6 ;  /* 0x00000005ff067819 */ /* 0x000fe40000011406 */
[----:B------:R-:W-:Y:S01]  /*0be0*/  LEA R2, R3, R4, 0x3 ;  /* 0x0000000403027211 */ /* 0x000fe200078e18ff */
[----:B------:R-:W-:Y:S01]  /*0bf0*/  IMAD.IADD R22, R17, 0x1, -R22 ;  /* 0x0000000111167824 */ /* 0x000fe200078e0a16 */
[----:B------:R-:W-:Y:S01]  /*0c00*/  IADD3 R3, R16, -R7, RZ ;  /* 0x8000000710037210 */ /* 0x000fe20007ffe0ff */
[----:B------:R-:W-:Y:S01]  /*0c10*/  IMAD R5, R5, -0x3, R11 ;  /* 0xfffffffd05057824 */ /* 0x000fe200078e020b */
[----:B------:R-:W-:Y:S01]  /*0c20*/  LEA.HI R8, R10, R10, RZ, 0x1 ;  /* 0x0000000a0a087211 */ /* 0x000fe200078f08ff */
[----:B------:R-:W-:-:S02]  /*0c30*/  IMAD R6, R6, 0x10, R9 ;  /* 0x0000001006067824 */ /* 0x000fc400078e0209 */
[----:B------:R-:W-:Y:S01]  /*0c40*/  IMAD.SHL.U32 R152, R22, 0x8, RZ ;  /* 0x0000000816987824 */ /* 0x000fe200078e00ff */
[----:B------:R-:W-:Y:S01]  /*0c50*/  LOP3.LUT R11, R8, 0x1ffffffe, RZ, 0xc0, !PT ;  /* 0x1ffffffe080b7812 */ /* 0x000fe200078ec0ff */
[----:B------:R-:W-:Y:S02]  /*0c60*/  IMAD.SHL.U32 R9, R3, 0x2, RZ ;  /* 0x0000000203097824 */ /* 0x000fe400078e00ff */
[----:B------:R-:W-:Y:S01]  /*0c70*/  IMAD R8, R5, 0x40, R6 ;  /* 0x0000004005087824 */ /* 0x000fe200078e0206 */
[----:B------:R-:W-:Y:S01]  /*0c80*/  SHF.R.S32.HI R3, RZ, 0x3, R0 ;  /* 0x00000003ff037819 */ /* 0x000fe20000011400 */
[C---:B------:R-:W-:Y:S01]  /*0c90*/  VIADD R4, R9.reuse, 0x8 ;  /* 0x0000000809047836 */ /* 0x040fe20000000000 */
[----:B------:R-:W-:Y:S01]  /*0ca0*/  STL [R1+0x48], R2 ;  /* 0x0000480201007387 */ /* 0x000fe20000100800 */
[----:B------:R-:W-:Y:S01]  /*0cb0*/  SHF.R.S32.HI R0, RZ, 0x1f, R152 ;  /* 0x0000001fff007819 */ /* 0x000fe20000011498 */
[C---:B------:R-:W-:Y:S01]  /*0cc0*/  VIADD R3, R9.reuse, 0x10 ;  /* 0x0000001009037836 */ /* 0x040fe20000000000 */
[C---:B------:R-:W-:Y:S01]  /*0cd0*/  IADD3 R0, R9.reuse, 0x18, RZ ;  /* 0x0000001809007810 */ /* 0x040fe20007ffe0ff */
[----:B------:R-:W-:Y:S01]  /*0ce0*/  STL [R1+0x40], R8 ;  /* 0x0000400801007387 */ /* 0x000fe20000100800 */
[----:B------:R-:W-:-:S03]  /*0cf0*/  VIADD R156, R9, 0x28 ;  /* 0x00000028099c7836 */ /* 0x000fc60000000000 */
[----:B------:R-:W-:Y:S01]  /*0d00*/  STL [R1+0x18], RZ ;  /* 0x000018ff01007387 */ /* 0x000fe20000100800 */
[----:B------:R-:W-:Y:S01]  /*0d10*/  IMAD.IADD R11, R10, 0x1, -R11 ;  /* 0x000000010a0b7824 */ /* 0x000fe200078e0a0b */
[----:B------:R-:W-:Y:S02]  /*0d20*/  SHF.R.S32.HI R10, RZ, 0x1f, R4 ;  /* 0x0000001fff0a7819 */ /* 0x000fe40000011404 */
[----:B------:R0:W-:Y:S01]  /*0d30*/  STL [R1+0x10], R9 ;  /* 0x0000100901007387 */ /* 0x0001e20000100800 */
[C---:B------:R-:W-:Y:S02]  /*0d40*/  VIADD R157, R9.reuse, 0x20 ;  /* 0x00000020099d7836 */ /* 0x040fe40000000000 */
[C---:B------:R-:W-:Y:S01]  /*0d50*/  VIADD R155, R9.reuse, 0x30 ;  /* 0x00000030099b7836 */ /* 0x040fe20000000000 */
[----:B------:R1:W-:Y:S01]  /*0d60*/  STL [R1+0x8], R4 ;  /* 0x0000080401007387 */ /* 0x0003e20000100800 */
[----:B------:R-:W-:-:S03]  /*0d70*/  VIADD R154, R9, 0x38 ;  /* 0x00000038099a7836 */ /* 0x000fc60000000000 */
[----:B------:R-:W-:Y:S01]  /*0d80*/  STL [R1+0x4], R3 ;  /* 0x0000040301007387 */ /* 0x000fe20000100800 */
[----:B0-----:R-:W-:-:S03]  /*0d90*/  SHF.R.S32.HI R9, RZ, 0x1f, R3 ;  /* 0x0000001fff097819 */ /* 0x001fc60000011403 */
[----:B------:R0:W-:Y:S01]  /*0da0*/  STL [R1], R0 ;  /* 0x0000000001007387 */ /* 0x0001e20000100800 */
[----:B-1----:R-:W-:-:S03]  /*0db0*/  SHF.R.S32.HI R4, RZ, 0x1f, R0 ;  /* 0x0000001fff047819 */ /* 0x002fc60000011400 */
[----:B------:R-:W-:Y:S01]  /*0dc0*/  STL [R1+0x38], R10 ;  /* 0x0000380a01007387 */ /* 0x000fe20000100800 */
[----:B0-----:R-:W-:Y:S01]  /*0dd0*/  SHF.R.S32.HI R0, RZ, 0x1f, R156 ;  /* 0x0000001fff007819 */ /* 0x001fe2000001149c */
[----:B------:R-:W-:Y:S02]  /*0de0*/  IMAD R0, R11, 0x8, R8 ;  /* 0x000000080b007824 */ /* 0x000fe400078e0208 */
[----:B------:R-:W-:Y:S04]  /*0df0*/  STL [R1+0x34], R9 ;  /* 0x0000340901007387 */ /* 0x000fe80000100800 */
[----:B------:R0:W-:Y:S04]  /*0e00*/  STL [R1+0x30], R4 ;  /* 0x0000300401007387 */ /* 0x0001e80000100800 */
[----:B------:R1:W-:Y:S01]  /*0e10*/  STL [R1+0x44], R0 ;  /* 0x0000440001007387 */ /* 0x0003e20000100800 */
[----:B------:R-:W-:Y:S01]  /*0e20*/  SHF.R.S32.HI R3, RZ, 0x1f, R157 ;  /* 0x0000001fff037819 */ /* 0x000fe2000001149d */
[----:B------:R-:W-:Y:S01]  /*0e30*/  IMAD.MOV.U32 R5, RZ, RZ, R13 ;  /* 0x000000ffff057224 */ /* 0x000fe200078e000d */
[----:B------:R-:W-:Y:S01]  /*0e40*/  SHF.R.S32.HI R3, RZ, 0x1f, R154 ;  /* 0x0000001fff037819 */ /* 0x000fe2000001149a */
[----:B------:R-:W-:-:S02]  /*0e50*/  IMAD.MOV.U32 R6, RZ, RZ, R14 ;  /* 0x000000ffff067224 */ /* 0x000fc400078e000e */
[----:B------:R-:W-:Y:S01]  /*0e60*/  IMAD.MOV.U32 R7, RZ, RZ, R15 ;  /* 0x000000ffff077224 */ /* 0x000fe200078e000f */
[----:B0-----:R-:W-:Y:S01]  /*0e70*/  SHF.R.S32.HI R4, RZ, 0x1f, R155 ;  /* 0x0000001fff047819 */ /* 0x001fe2000001149b */
[----:B------:R-:W-:Y:S01]  /*0e80*/  UMOV UR38, URZ ;  /* 0x0000003f00267c82 */ /* 0x000fe20008000000 */
[----:B------:R-:W-:Y:S01]  /*0e90*/  UMOV UR39, URZ ;  /* 0x0000003f00277c82 */ /* 0x000fe20008000000 */
[----:B-12---:R-:W-:-:S07]  /*0ea0*/  LOP3.LUT R2, R12, 0x1, RZ, 0xfc, !PT ;  /* 0x000000010c027812 */ /* 0x006fce00078efcff */
.L_x_13047:
[----:B012345:R-:W0:Y:S01]  /*0eb0*/  LDC.64 R8, c[0x0][0xc88] ;  /* 0x00032200ff087b82 */ /* 0x03fe220000000a00 */
[----:B------:R-:W-:-:S07]  /*0ec0*/  ULDC.64 UR4, c[0x0][0xa28] ;  /* 0x00028a0000047ab9 */ /* 0x000fce0000000a00 */
[----:B------:R-:W1:Y:S08]  /*0ed0*/  LDC.64 R12, c[0x0][0x418] ;  /* 0x00010600ff0c7b82 */ /* 0x000e700000000a00 */
[----:B------:R-:W2:Y:S01]  /*0ee0*/  LDC R0, c[0x0][0x424] ;  /* 0x00010900ff007b82 */ /* 0x000ea20000000800 */
[----:B0-----:R-:W-:Y:S01]  /*0ef0*/  IMAD.WIDE R8, R7, 0x4, R8 ;  /* 0x0000000407087825 */ /* 0x001fe200078e0208 */
[----:B------:R-:W-:-:S06]  /*0f00*/  ISETP.NE.U32.AND P0, PT, RZ, UR4, PT ;  /* 0x00000004ff007c0c */ /* 0x000fcc000bf05070 */
[----:B------:R-:W0:Y:S01]  /*0f10*/  LDC R7, c[0x0][0x2f0] ;  /* 0x0000bc00ff077b82 */ /* 0x000e220000000800 */
[----:B------:R-:W3:Y:S01]  /*0f20*/  LDG.E R17, desc[UR36][R8.64] ;  /* 0x0000002408117981 */ /* 0x000ee2000c1e1900 */
[----:B------:R-:W-:Y:S02]  /*0f30*/  ISETP.NE.AND.EX P0, PT, RZ, UR5, PT, P0 ;  /* 0x00000005ff007c0c */ /* 0x000fe4000bf05300 */
[----:B------:R-:W-:Y:S02]  /*0f40*/  MOV R3, RZ ;  /* 0x000000ff00037202 */ /* 0x000fe40000000f00 */
[----:B---3--:R-:W-:-:S09]  /*0f50*/  SHF.R.S32.HI R153, RZ, 0x1f, R17 ;  /* 0x0000001fff997819 */ /* 0x008fd20000011411 */
        /* <DEDUP_REMOVED lines=23> */
.L_x_13010:
[----:B-----5:R-:W-:Y:S01]  /*10d0*/  IMAD.IADD R88, R88, 0x1, -R3 ;  /* 0x0000000158587824 */ /* 0x020fe200078e0a03 */
[C---:B------:R-:W-:Y:S01]  /*10e0*/  LOP3.LUT R3, R6.reuse, 0xff000000, RZ, 0xc0, !PT ;  /* 0xff00000006037812 */ /* 0x040fe200078ec0ff */
[----:B------:R-:W-:Y:S01]  /*10f0*/  IMAD.MOV.U32 R89, RZ, RZ, RZ ;  /* 0x000000ffff597224 */ /* 0x000fe200078e00ff */
[----:B------:R-:W-:Y:S01]  /*1100*/  LOP3.LUT R0, R6, 0xff0000, RZ, 0xc0, !PT ;  /* 0x00ff000006007812 */ /* 0x000fe200078ec0ff */
[C---:B------:R-:W-:Y:S01]  /*1110*/  VIADD R4, R88.reuse, 0x7f ;  /* 0x0000007f58047836 */ /* 0x040fe20000000000 */
[----:B------:R-:W-:Y:S02]  /*1120*/  SHF.R.U32.HI R3, RZ, 0x8, R3 ;  /* 0x00000008ff037819 */ /* 0x000fe40000011603 */
[----:B------:R-:W-:Y:S02]  /*1130*/  ISETP.GE.AND P0, PT, R88, 0x1, PT ;  /* 0x000000015800780c */ /* 0x000fe40003f06270 */
[----:B------:R-:W-:Y:S02]  /*1140*/  LEA.HI R0, R0, R3, RZ, 0x10 ;  /* 0x0000000300007211 */ /* 0x000fe400078f80ff */
[----:B------:R-:W-:-:S02]  /*1150*/  SHF.R.S32.HI R7, RZ, 0x1f, R4 ;  /* 0x0000001fff077819 */ /* 0x000fc40000011404 */
[----:B------:R-:W-:Y:S02]  /*1160*/  LOP3.LUT R14, R0, 0xff, RZ, 0xc0, !PT ;  /* 0x000000ff000e7812 */ /* 0x000fe400078ec0ff */
[----:B------:R-:W-:Y:S02]  /*1170*/  LEA.HI R7, R7, R4, RZ, 0x7 ;  /* 0x0000000407077211 */ /* 0x000fe400078f38ff */
[----:B------:R-:W-:Y:S01]  /*1180*/  SHF.R.U32.HI R19, RZ, 0x10, R0 ;  /* 0x00000010ff137819 */ /* 0x000fe20000011600 */
[----:B------:R0:W-:Y:S01]  /*1190*/  STL [R1+0xc], R14 ;  /* 0x00000c0e01007387 */ /* 0x0001e20000100800 */
[----:B---3--:R-:W-:Y:S01]  /*11a0*/  SHF.R.S32.HI R11, RZ, 0x7, R7 ;  /* 0x00000007ff0b7819 */ /* 0x008fe20000011407 */
[----:B------:R-:W-:Y:S06]  /*11b0*/  @!P0 BRA `(.L_x_13011) ;  /* 0x0000000000748947 */ /* 0x000fec0003800000 */
[----:B------:R-:W1:Y:S01]  /*11c0*/  LDC R0, c[0x0][0x9f0] ;  /* 0x00027c00ff007b82 */ /* 0x000e620000000800 */
[----:B------:R-:W-:-:S04]  /*11d0*/  ISETP.NE.AND P0, PT, R19, RZ, PT ;  /* 0x000000ff1300720c */ /* 0x000fc80003f05270 */
[----:B-1----:R-:W-:-:S04]  /*11e0*/  SEL R12, R19, R0, P0 ;  /* 0x00000000130c7207 */ /* 0x002fc80000000000 */
        /* <DEDUP_REMOVED lines=11> */
[----:B-1----:R-:W-:Y:S01]  /*12a0*/  IMAD.MOV.U32 R8, RZ, RZ, RZ ;  /* 0x000000ffff087224 */ /* 0x002fe200078e00ff */
[----:B--2---:R-:W-:-:S05]  /*12b0*/  IADD3 R7, RZ, -R9, RZ ;  /* 0x80000009ff077210 */ /* 0x004fca0007ffe0ff */
        /* <DEDUP_REMOVED lines=13> */
.L_x_13011:
[-C--:B------:R-:W-:Y:S01]  /*1390*/  IMAD R16, R14, R89.reuse, RZ ;  /* 0x000000590e107224 */ /* 0x080fe200078e02ff */
[----:B------:R-:W-:Y:S01]  /*13a0*/  LOP3.LUT R18, R6, 0xffff, RZ, 0xc0, !PT ;  /* 0x0000ffff06127812 */ /* 0x000fe200078ec0ff */
[----:B------:R-:W-:Y:S01]  /*13b0*/  IMAD.MOV.U32 R23, RZ, RZ, R5 ;  /* 0x000000ffff177224 */ /* 0x000fe200078e0005 */
[----:B------:R-:W-:Y:S01]  /*13c0*/  PLOP3.LUT P0, PT, PT, PT, PT, 0x80, 0x0 ;  /* 0x000000000000781c */ /* 0x000fe20003f0f070 */
[----:B------:R-:W-:Y:S01]  /*13d0*/  IMAD.MOV.U32 R0, RZ, RZ, RZ ;  /* 0x000000ffff007224 */ /* 0x000fe200078e00ff */
[----:B------:R-:W-:Y:S01]  /*13e0*/  VIADDMNMX R89, R16, R89, R11, PT ;  /* 0x0000005910597246 */ /* 0x000fe2000380010b */
[----:B------:R-:W-:Y:S01]  /*13f0*/  IMAD.MOV.U32 R3, RZ, RZ, RZ ;  /* 0x000000ffff037224 */ /* 0x000fe200078e00ff */
[----:B------:R-:W-:Y:S02]  /*1400*/  CS2R R118, SRZ ;  /* 0x0000000000767805 */ /* 0x000fe4000001ff00 */
[----:B------:R-:W-:Y:S02]  /*1410*/  CS2R R40, SRZ ;  /* 0x0000000000287805 */ /* 0x000fe4000001ff00 */
[----:B------:R-:W-:-:S02]  /*1420*/  ISETP.GT.AND P1, PT, R89, R16, PT ;  /* 0x000000105900720c */ /* 0x000fc40003f24270 */
        /* <DEDUP_REMOVED lines=15> */
[----:B------:R-:W1:Y:S01]  /*1520*/  S2R R4, SR_TID.X ;  /* 0x0000000000047919 */ /* 0x000e620000002100 */
[----:B------:R-:W2:Y:S01]  /*1530*/  S2UR UR40, SR_CgaCtaId ;  /* 0x00000000002879c3 */ /* 0x000ea20000008800 */
[----:B------:R-:W-:Y:S02]  /*1540*/  UMOV UR6, 0x400 ;  /* 0x0000040000067882 */ /* 0x000fe40000000000 */
[----:B--2---:R-:W-:Y:S01]  /*1550*/  ULEA UR43, UR40, UR6, 0x18 ;  /* 0x00000006282b7291 */ /* 0x004fe2000f8ec03f */
[----:B-1----:R-:W-:-:S05]  /*1560*/  VIADD R7, R4, 0xffffff80 ;  /* 0xffffff8004077836 */ /* 0x002fca0000000000 */
[----:B------:R-:W-:-:S04]  /*1570*/  SHF.R.S32.HI R4, RZ, 0x1f, R7 ;  /* 0x0000001fff047819 */ /* 0x000fc80000011407 */
[----:B------:R-:W-:-:S04]  /*1580*/  LEA.HI R4, R4, R7, RZ, 0x7 ;  /* 0x0000000704047211 */ /* 0x000fc800078f38ff */
[----:B------:R-:W-:-:S05]  /*1590*/  SHF.R.S32.HI R4, RZ, 0x7, R4 ;  /* 0x00000007ff047819 */ /* 0x000fca0000011404 */
[----:B------:R-:W1:Y:S02]  /*15a0*/  SHFL.IDX PT, R0, R4, RZ, 0x1f ;  /* 0x00001fff04007589 */ /* 0x000e6400000e0000 */
        /* <DEDUP_REMOVED lines=15> */
[----:B0-----:R0:W1:Y:S01]  /*16a0*/  LDC.64 R14, c[0x4][R0] ;  /* 0x01000000000e7b82 */ /* 0x0010620000000a00 */
        /* <DEDUP_REMOVED lines=11> */
.L_x_13013:
[----:B------:R-:W2:Y:S01]  /*1760*/  LDL R20, [R1+0x18] ;  /* 0x0000180001147983 */ /* 0x000ea20000100800 */
[----:B------:R-:W-:Y:S02]  /*1770*/  ISETP.NE.AND P0, PT, R2, 0x3, PT ;  /* 0x000000030200780c */ /* 0x000fe40003f05270 */
[----:B--2---:R-:W-:-:S04]  /*1780*/  LEA.HI R0, R20, R20, RZ, 0x1 ;  /* 0x0000001414007211 */ /* 0x004fc800078f08ff */
[----:B------:R-:W-:-:S05]  /*1790*/  LOP3.LUT R0, R0, 0xfffffffe, RZ, 0xc0, !PT ;  /* 0xfffffffe00007812 */ /* 0x000fca00078ec0ff */
[----:B------:R-:W-:-:S05]  /*17a0*/  IMAD.IADD R0, R20, 0x1, -R0 ;  /* 0x0000000114007824 */ /* 0x000fca00078e0a00 */
[----:B------:R-:W-:-:S04]  /*17b0*/  SHF.L.U32 R0, R0, 0x1f, RZ ;  /* 0x0000001f00007819 */ /* 0x000fc800000006ff */
[----:B------:R-:W1:Y:S02]  /*17c0*/  SYNCS.PHASECHK.TRANS64.TRYWAIT P1, [UR43+0x16800], R0 ;  /* 0x01680000ff0075a7 */ /* 0x000e64000802016b */
[----:B-1----:R-:W-:Y:S05]  /*17d0*/  @!P1 BRA `(.L_x_13014) ;  /* 0x000000d400b89947 */ /* 0x002fea0003800000 */
.L_x_13130:
[----:B------:R-:W-:Y:S05]  /*17e0*/  @!P0 BRA `(.L_x_13015) ;  /* 0x0000000000048947 */ /* 0x000fea0003800000 */
[----:B------:R-:W-:Y:S01]  /*17f0*/  BPT.TRAP 0x1 ;  /* 0x000000040000795c */ /* 0x000fe20000300000 */
.L_x_13015:
[----:B-1----:R-:W-:Y:S02]  /*1800*/  IMAD.U32 R0, RZ, RZ, UR39 ;  /* 0x00000027ff007e24 */ /* 0x002fe4000f8e00ff */
[----:B------:R-:W-:-:S03]  /*1810*/  IMAD.U32 R3, RZ, RZ, UR38 ;  /* 0x00000026ff037e24 */ /* 0x000fc6000f8e00ff */
[----:B------:R-:W-:Y:S02]  /*1820*/  LEA R0, R0, UR43, 0x3 ;  /* 0x0000002b00007c11 */ /* 0x000fe4000f8e18ff */
[----:B------:R-:W-:-:S04]  /*1830*/  SHF.L.U32 R3, R3, 0x1f, RZ ;  /* 0x0000001f03037819 */ /* 0x000fc800000006ff */
[----:B------:R1:W2:Y:S01]  /*1840*/  SYNCS.PHASECHK.TRANS64.TRYWAIT P1, [R0+URZ+0x16830], R3 ;  /* 0x01683003000075a7 */ /* 0x0002a2000802017f */
[----:B------:R-:W-:Y:S05]  /*1850*/  @!P0 BRA `(.L_x_13016) ;  /* 0x0000000000048947 */ /* 0x000fea0003800000 */
[----:B------:R-:W-:Y:S01]  /*1860*/  BPT.TRAP 0x1 ;  /* 0x000000040000795c */ /* 0x000fe20000300000 */
.L_x_13016:
[----:B------:R-:W-:Y:S01]  /*1870*/  MOV R119, RZ ;  /* 0x000000ff00777202 */ /* 0x000fe20000000f00 */
[----:B--2---:R-:W-:Y:S06]  /*1880*/  @P1 BRA `(.L_x_13017) ;  /* 0x0000000000081947 */ /* 0x004fec0003800000 */
[----:B------:R-:W2:Y:S02]  /*1890*/  SYNCS.PHASECHK.TRANS64.TRYWAIT P1, [R0+URZ+0x16830], R3 ;  /* 0x01683003000075a7 */ /* 0x000ea4000802017f */
[----:B--2---:R-:W-:Y:S05]  /*18a0*/  @!P1 BRA `(.L_x_13018) ;  /* 0x000000d4009c9947 */ /* 0x004fea0003800000 */
.L_x_13017:
        /* <DEDUP_REMOVED lines=13> */
[----:B------:R-:W-:Y:S02]  /*1980*/  ULEA UR6, UR39, UR20, 0xa ;  /* 0x0000001427067291 */ /* 0x000fe4000f8e503f */
        /* <DEDUP_REMOVED lines=21> */
.L_x_13019:
[----:B------:R-:W3:Y:S01]  /*1ae0*/  LDL R91, [R1+0x10] ;  /* 0x00001000015b7983 */ /* 0x000ee20000100800 */
[----:B------:R-:W-:Y:S01]  /*1af0*/  ULDC UR6, c[0x0][0x9d8] ;  /* 0x0002760000067ab9 */ /* 0x000fe20000000800 */
[----:B------:R-:W-:Y:S01]  /*1b00*/  ULDC UR7, c[0x0][0x988] ;  /* 0x0002620000077ab9 */ /* 0x000fe20000000800 */
[----:B-12---:R-:W-:Y:S01]  /*1b10*/  FMUL.FTZ R3, R24, UR6 ;  /* 0x0000000618037c20 */ /* 0x006fe20008410000 */
        /* <DEDUP_REMOVED lines=9> */
[----:B0-----:R-:W-:Y:S01]  /*1bb0*/  FMUL.FTZ R14, R33, UR6 ;  /* 0x00000006210e7c20 */ /* 0x001fe20008410000 */
        /* <DEDUP_REMOVED lines=56> */
[--C-:B------:R-:W-:Y:S01]  /*1f40*/  IMAD.MOV.U32 R117, RZ, RZ, R119.reuse ;  /* 0x000000ffff757224 */ /* 0x100fe200078e0077 */
[-C--:B------:R-:W-:Y:S01]  /*1f50*/  MOV R115, R119.reuse ;  /* 0x0000007700737202 */ /* 0x080fe20000000f00 */
[--C-:B------:R-:W-:Y:S01]  /*1f60*/  IMAD.MOV.U32 R113, RZ, RZ, R119.reuse ;  /* 0x000000ffff717224 */ /* 0x100fe200078e0077 */
[----:B------:R-:W5:Y:S01]  /*1f70*/  MUFU.TANH R25, R25 ;  /* 0x0000001900197308 */ /* 0x000f620000002400 */
[--C-:B------:R-:W-:Y:S01]  /*1f80*/  IMAD.MOV.U32 R111, RZ, RZ, R119.reuse ;  /* 0x000000ffff6f7224 */ /* 0x100fe200078e0077 */
[-C--:B------:R-:W-:Y:S01]  /*1f90*/  MOV R109, R119.reuse ;  /* 0x00000077006d7202 */ /* 0x080fe20000000f00 */
[--C-:B------:R-:W-:Y:S01]  /*1fa0*/  IMAD.MOV.U32 R107, RZ, RZ, R119.reuse ;  /* 0x000000ffff6b7224 */ /* 0x100fe200078e0077 */
[-C--:B------:R-:W-:Y:S01]  /*1fb0*/  MOV R103, R119.reuse ;  /* 0x0000007700677202 */ /* 0x080fe20000000f00 */
[--C-:B------:R-:W-:Y:S01]  /*1fc0*/  IMAD.MOV.U32 R105, RZ, RZ, R119.reuse ;  /* 0x000000ffff697224 */ /* 0x100fe200078e0077 */
[----:B------:R-:W-:Y:S01]  /*1fd0*/  MOV R97, R119 ;  /* 0x0000007700617202 */ /* 0x000fe20000000f00 */
[--C-:B------:R-:W-:Y:S01]  /*1fe0*/  IMAD.MOV.U32 R101, RZ, RZ, R119.reuse ;  /* 0x000000ffff657224 */ /* 0x100fe200078e0077 */
[----:B------:R-:W5:Y:S01]  /*1ff0*/  MUFU.TANH R7, R7 ;  /* 0x0000000700077308 */ /* 0x000f620000002400 */
[----:B------:R-:W-:-:S02]  /*2000*/  IMAD.MOV.U32 R99, RZ, RZ, R119 ;  /* 0x000000ffff637224 */ /* 0x000fc400078e0077 */
[--C-:B------:R-:W-:Y:S02]  /*2010*/  IMAD.MOV.U32 R95, RZ, RZ, R119.reuse ;  /* 0x000000ffff5f7224 */ /* 0x100fe400078e0077 */
[----:B------:R-:W-:-:S03]  /*2020*/  IMAD.MOV.U32 R93, RZ, RZ, R119 ;  /* 0x000000ffff5d7224 */ /* 0x000fc600078e0077 */
        /* <DEDUP_REMOVED lines=27> */
[----:B---3--:R-:W-:-:S02]  /*21e0*/  IADD3 R88, R88, 0x80, -R91 ;  /* 0x0000008058587810 */ /* 0x008fc40007ffe85b */
[----:B------:R-:W-:-:S03]  /*21f0*/  MOV R91, R119 ;  /* 0x00000077005b7202 */ /* 0x000fc60000000f00 */
[----:B------:R-:W-:Y:S02]  /*2200*/  IMAD R61, R89, -0x80, R88 ;  /* 0xffffff80593d7824 */ /* 0x000fe400078e0258 */
[----:B------:R-:W3:Y:S03]  /*2210*/  MUFU.TANH R42, R42 ;  /* 0x0000002a002a7308 */ /* 0x000ee60000002400 */
[C---:B------:R-:W-:Y:S02]  /*2220*/  ISETP.GT.AND P2, PT, R61.reuse, RZ, PT ;  /* 0x000000ff3d00720c */ /* 0x040fe40003f44270 */
[C---:B------:R-:W-:Y:S02]  /*2230*/  ISETP.GT.AND P1, PT, R61.reuse, 0x1, PT ;  /* 0x000000013d00780c */ /* 0x040fe40003f24270 */
[----:B------:R-:W-:Y:S01]  /*2240*/  ISETP.GT.AND P6, PT, R61, 0x8, PT ;  /* 0x000000083d00780c */ /* 0x000fe20003fc4270 */
[----:B------:R-:W3:Y:S01]  /*2250*/  MUFU.TANH R50, R50 ;  /* 0x0000003200327308 */ /* 0x000ee20000002400 */
[----:B-1----:R-:W-:-:S02]  /*2260*/  FSEL R3, R3, -INF , P2 ;  /* 0xff80000003037808 */ /* 0x002fc40001000000 */
[----:B0-----:R-:W-:Y:S02]  /*2270*/  FSEL R62, R5, -INF , P1 ;  /* 0xff800000053e7808 */ /* 0x001fe40000800000 */
[----:B------:R-:W-:Y:S02]  /*2280*/  ISETP.GT.AND P5, PT, R61, 0x9, PT ;  /* 0x000000093d00780c */ /* 0x000fe40003fa4270 */
[----:B--2---:R-:W-:Y:S01]  /*2290*/  FSEL R64, R10, -INF , P6 ;  /* 0xff8000000a407808 */ /* 0x004fe20003000000 */
[----:B------:R0:W-:Y:S01]  /*22a0*/  MUFU.TANH R5, R84 ;  /* 0x0000005400057308 */ /* 0x0001e20000002400 */
[----:B------:R-:W-:Y:S02]  /*22b0*/  FMNMX.FTZ R71, R3, R62, !PT ;  /* 0x0000003e03477209 */ /* 0x000fe40007810000 */
[----:B------:R-:W-:Y:S02]  /*22c0*/  ISETP.GT.AND P4, PT, R61, 0x10, PT ;  /* 0x000000103d00780c */ /* 0x000fe40003f84270 */
[----:B----4-:R-:W-:-:S02]  /*22d0*/  FSEL R66, R12, -INF , P5 ;  /* 0xff8000000c427808 */ /* 0x010fc40002800000 */
[----:B------:R-:W-:Y:S01]  /*22e0*/  FMNMX.FTZ R71, R64, R71, !PT ;  /* 0x0000004740477209 */ /* 0x000fe20007810000 */
[----:B------:R-:W1:Y:S01]  /*22f0*/  MUFU.TANH R39, R39 ;  /* 0x0000002700277308 */ /* 0x000e620000002400 */
[C---:B------:R-:W-:Y:S02]  /*2300*/  ISETP.GT.AND P3, PT, R61.reuse, 0x11, PT ;  /* 0x000000113d00780c */ /* 0x040fe40003f64270 */
[----:B-----5:R-:W-:Y:S02]  /*2310*/  FSEL R24, R24, -INF , P4 ;  /* 0xff80000018187808 */ /* 0x020fe40002000000 */
[----:B------:R-:W-:Y:S02]  /*2320*/  FMNMX.FTZ R71, R66, R71, !PT ;  /* 0x0000004742477209 */ /* 0x000fe40007810000 */
[----:B------:R-:W-:Y:S01]  /*2330*/  FSEL R4, R4, -INF , P2 ;  /* 0xff80000004047808 */ /* 0x000fe20001000000 */
[----:B------:R-:W2:Y:S01]  /*2340*/  MUFU.TANH R53, R53 ;  /* 0x0000003500357308 */ /* 0x000ea20000002400 */
        /* <DEDUP_REMOVED lines=9> */
[----:B------:R-:W5:Y:S01]  /*23e0*/  MUFU.TANH R54, R54 ;  /* 0x0000003600367308 */ /* 0x000f620000002400 */
[C---:B------:R-:W-:Y:S02]  /*23f0*/  ISETP.GT.AND P6, PT, R61.reuse, 0x20, PT ;  /* 0x000000203d00780c */ /* 0x040fe40003fc4270 */
[----:B------:R-:W-:Y:S02]  /*2400*/  FSEL R74, R20, -INF , P1 ;  /* 0xff800000144a7808 */ /* 0x000fe40000800000 */
[----:B------:R-:W-:Y:S02]  /*2410*/  FMNMX.FTZ R71, R72, R71, !PT ;  /* 0x0000004748477209 */ /* 0x000fe40007810000 */
[----:B------:R-:W-:Y:S01]  /*2420*/  FSEL R8, R8, -INF , P5 ;  /* 0xff80000008087808 */ /* 0x000fe20002800000 */
[----:B------:R-:W5:Y:S01]  /*2430*/  MUFU.TANH R46, R46 ;  /* 0x0000002e002e7308 */ /* 0x000f620000002400 */
[----:B------:R-:W-:-:S02]  /*2440*/  ISETP.GT.AND P5, PT, R61, 0x21, PT ;  /* 0x000000213d00780c */ /* 0x000fc40003fa4270 */
[----:B------:R-:W-:Y:S02]  /*2450*/  FSEL R76, R28, -INF , P6 ;  /* 0xff8000001c4c7808 */ /* 0x000fe40003000000 */
[----:B------:R-:W-:Y:S02]  /*2460*/  FMNMX.FTZ R71, R74, R71, !PT ;  /* 0x000000474a477209 */ /* 0x000fe40007810000 */
[----:B------:R-:W-:Y:S01]  /*2470*/  FSEL R12, R9, -INF , P4 ;  /* 0xff800000090c7808 */ /* 0x000fe20002000000 */
[----:B------:R-:W5:Y:S01]  /*2480*/  MUFU.TANH R57, R57 ;  /* 0x0000003900397308 */ /* 0x000f620000002400 */
[----:B------:R-:W-:Y:S02]  /*2490*/  ISETP.GT.AND P4, PT, R61, 0x28, PT ;  /* 0x000000283d00780c */ /* 0x000fe40003f84270 */
[----:B------:R-:W-:Y:S01]  /*24a0*/  FSEL R80, R27, -INF , P5 ;  /* 0xff8000001b507808 */ /* 0x000fe20002800000 */
[----:B------:R-:W-:Y:S01]  /*24b0*/  FMUL.FTZ R27, R87, UR6 ;  /* 0x00000006571b7c20 */ /* 0x000fe20008410000 */
[----:B------:R-:W-:-:S02]  /*24c0*/  FMNMX.FTZ R71, R76, R71, !PT ;  /* 0x000000474c477209 */ /* 0x000fc40007810000 */
[----:B------:R-:W-:Y:S01]  /*24d0*/  FSEL R14, R11, -INF , P3 ;  /* 0xff8000000b0e7808 */ /* 0x000fe20001800000 */
[----:B------:R-:W5:Y:S01]  /*24e0*/  MUFU.TANH R49, R49 ;  /* 0x0000003100317308 */ /* 0x000f620000002400 */
[----:B------:R-:W-:Y:S02]  /*24f0*/  ISETP.GT.AND P3, PT, R61, 0x29, PT ;  /* 0x000000293d00780c */ /* 0x000fe40003f64270 */
[----:B0-----:R-:W-:Y:S02]  /*2500*/  FSEL R84, R32, -INF , P4 ;  /* 0xff80000020547808 */ /* 0x001fe40002000000 */
[----:B------:R-:W-:Y:S02]  /*2510*/  FMNMX.FTZ R71, R80, R71, !PT ;  /* 0x0000004750477209 */ /* 0x000fe40007810000 */
[----:B------:R-:W-:Y:S01]  /*2520*/  FSEL R20, R13, -INF , P2 ;  /* 0xff8000000d147808 */ /* 0x000fe20001000000 */
[----:B------:R-:W0:Y:S01]  /*2530*/  MUFU.TANH R58, R58 ;  /* 0x0000003a003a7308 */ /* 0x000e220000002400 */
[----:B------:R-:W-:-:S02]  /*2540*/  ISETP.GT.AND P2, PT, R61, 0x30, PT ;  /* 0x000000303d00780c */ /* 0x000fc40003f44270 */
[----:B------:R-:W-:Y:S01]  /*2550*/  FSEL R88, R31, -INF , P3 ;  /* 0xff8000001f587808 */ /* 0x000fe20001800000 */
[----:B------:R-:W-:Y:S01]  /*2560*/  FMUL.FTZ R31, R82, UR6 ;  /* 0x00000006521f7c20 */ /* 0x000fe20008410000 */
[----:B------:R-:W-:Y:S02]  /*2570*/  FMNMX.FTZ R71, R84, R71, !PT ;  /* 0x0000004754477209 */ /* 0x000fe40007810000 */
[----:B------:R-:W-:Y:S01]  /*2580*/  FSEL R28, R15, -INF , P1 ;  /* 0xff8000000f1c7808 */ /* 0x000fe20000800000 */
[----:B------:R-:W0:Y:S01]  /*2590*/  MUFU.TANH R52, R52 ;  /* 0x0000003400347308 */ /* 0x000e220000002400 */
[----:B------:R-:W-:Y:S02]  /*25a0*/  ISETP.GT.AND P1, PT, R61, 0x31, PT ;  /* 0x000000313d00780c */ /* 0x000fe40003f24270 */
[----:B------:R-:W-:Y:S01]  /*25b0*/  FSEL R94, R35, -INF , P2 ;  /* 0xff800000235e7808 */ /* 0x000fe20001000000 */
[----:B------:R-:W-:Y:S01]  /*25c0*/  FMUL.FTZ R35, R79, UR6 ;  /* 0x000000064f237c20 */ /* 0x000fe20008410000 */
[----:B------:R-:W-:-:S02]  /*25d0*/  FMNMX.FTZ R71, R88, R71, !PT ;  /* 0x0000004758477209 */ /* 0x000fc40007810000 */
[----:B------:R-:W-:Y:S01]  /*25e0*/  FSEL R32, R21, -INF , P6 ;  /* 0xff80000015207808 */ /* 0x000fe20003000000 */
[----:B------:R-:W0:Y:S01]  /*25f0*/  MUFU.TANH R63, R63 ;  /* 0x0000003f003f7308 */ /* 0x000e220000002400 */
[C---:B------:R-:W-:Y:S01]  /*2600*/  ISETP.GT.AND P6, PT, R61.reuse, 0x38, PT ;  /* 0x000000383d00780c */ /* 0x040fe20003fc4270 */
[----:B------:R-:W-:Y:S01]  /*2610*/  FMUL.FTZ R21, R78, UR6 ;  /* 0x000000064e157c20 */ /* 0x000fe20008410000 */
[----:B------:R-:W-:Y:S02]  /*2620*/  FSEL R100, R34, -INF , P1 ;  /* 0xff80000022647808 */ /* 0x000fe40000800000 */
[----:B------:R-:W-:Y:S02]  /*2630*/  FMNMX.FTZ R71, R94, R71, !PT ;  /* 0x000000475e477209 */ /* 0x000fe40007810000 */
[----:B------:R-:W-:Y:S01]  /*2640*/  FSEL R26, R26, -INF , P5 ;  /* 0xff8000001a1a7808 */ /* 0x000fe20002800000 */
[----:B------:R-:W0:Y:S01]  /*2650*/  MUFU.TANH R55, R55 ;  /* 0x0000003700377308 */ /* 0x000e220000002400 */
[----:B------:R-:W-:-:S02]  /*2660*/  ISETP.GT.AND P5, PT, R61, 0x39, PT ;  /* 0x000000393d00780c */ /* 0x000fc40003fa4270 */
[----:B------:R-:W-:Y:S02]  /*2670*/  FSEL R106, R41, -INF , P6 ;  /* 0xff800000296a7808 */ /* 0x000fe40003000000 */
[----:B------:R-:W-:Y:S02]  /*2680*/  FMNMX.FTZ R71, R100, R71, !PT ;  /* 0x0000004764477209 */ /* 0x000fe40007810000 */
[----:B------:R-:W-:Y:S01]  /*2690*/  FSEL R34, R29, -INF , P4 ;  /* 0xff8000001d227808 */ /* 0x000fe20002000000 */
[----:B------:R-:W0:Y:S01]  /*26a0*/  MUFU.TANH R65, R65 ;  /* 0x0000004100417308 */ /* 0x000e220000002400 */
[----:B------:R-:W-:Y:S01]  /*26b0*/  ISETP.GT.AND P4, PT, R61, 0x40, PT ;  /* 0x000000403d00780c */ /* 0x000fe20003f84270 */
[----:B------:R-:W-:Y:S01]  /*26c0*/  FMUL.FTZ R29, R86, UR6 ;  /* 0x00000006561d7c20 */ /* 0x000fe20008410000 */
[----:B------:R-:W-:Y:S02]  /*26d0*/  FSEL R104, R40, -INF , P5 ;  /* 0xff80000028687808 */ /* 0x000fe40002800000 */
[----:B------:R-:W-:-:S02]  /*26e0*/  FMNMX.FTZ R71, R106, R71, !PT ;  /* 0x000000476a477209 */ /* 0x000fc40007810000 */
[----:B------:R-:W-:Y:S01]  /*26f0*/  FSEL R30, R30, -INF , P3 ;  /* 0xff8000001e1e7808 */ /* 0x000fe20001800000 */
[----:B------:R-:W0:Y:S01]  /*2700*/  MUFU.TANH R56, R56 ;  /* 0x0000003800387308 */ /* 0x000e220000002400 */
[----:B------:R-:W-:Y:S02]  /*2710*/  ISETP.GT.AND P3, PT, R61, 0x41, PT ;  /* 0x000000413d00780c */ /* 0x000fe40003f64270 */
[----:B------:R-:W-:Y:S02]  /*2720*/  FSEL R98, R48, -INF , P4 ;  /* 0xff80000030627808 */ /* 0x000fe40002000000 */
[----:B------:R-:W-:Y:S02]  /*2730*/  FMNMX.FTZ R71, R104, R71, !PT ;  /* 0x0000004768477209 */ /* 0x000fe40007810000 */
[----:B------:R-:W-:Y:S01]  /*2740*/  FSEL R40, R33, -INF , P2 ;  /* 0xff80000021287808 */ /* 0x000fe20001000000 */
[----:B------:R-:W0:Y:S01]  /*2750*/  MUFU.TANH R68, R68 ;  /* 0x0000004400447308 */ /* 0x000e220000002400 */
[----:B------:R-:W-:Y:S01]  /*2760*/  ISETP.GT.AND P2, PT, R61, 0x48, PT ;  /* 0x000000483d00780c */ /* 0x000fe20003f44270 */
[----:B------:R-:W-:Y:S01]  /*2770*/  FMUL.FTZ R33, R83, UR6 ;  /* 0x0000000653217c20 */ /* 0x000fe20008410000 */
[----:B------:R-:W-:-:S02]  /*2780*/  FSEL R96, R43, -INF , P3 ;  /* 0xff8000002b607808 */ /* 0x000fc40001800000 */
[----:B------:R-:W-:Y:S02]  /*2790*/  FMNMX.FTZ R71, R98, R71, !PT ;  /* 0x0000004762477209 */ /* 0x000fe40007810000 */
[----:B------:R-:W-:Y:S01]  /*27a0*/  FSEL R36, R36, -INF , P1 ;  /* 0xff80000024247808 */ /* 0x000fe20000800000 */
[----:B------:R-:W0:Y:S01]  /*27b0*/  MUFU.TANH R59, R59 ;  /* 0x0000003b003b7308 */ /* 0x000e220000002400 */
[----:B------:R-:W-:Y:S02]  /*27c0*/  ISETP.GT.AND P1, PT, R61, 0x49, PT ;  /* 0x000000493d00780c */ /* 0x000fe40003f24270 */
        /* <DEDUP_REMOVED lines=9> */
[----:B------:R-:W-:Y:S02]  /*2860*/  ISETP.GT.AND P5, PT, R61, 0x51, PT ;  /* 0x000000513d00780c */ /* 0x000fe40003fa4270 */
[----:B------:R-:W-:Y:S02]  /*2870*/  FSEL R110, R51, -INF , P6 ;  /* 0xff800000336e7808 */ /* 0x000fe40003000000 */
[----:B------:R-:W-:-:S02]  /*2880*/  FMNMX.FTZ R71, R108, R71, !PT ;  /* 0x000000476c477209 */ /* 0x000fc40007810000 */
[----:B---3--:R-:W-:Y:S01]  /*2890*/  FSEL R42, R42, -INF , P4 ;  /* 0xff8000002a2a7808 */ /* 0x008fe20002000000 */
[----:B------:R-:W3:Y:S01]  /*28a0*/  MUFU.TANH R69, R69 ;  /* 0x0000004500457308 */ /* 0x000ee20000002400 */
[----:B------:R-:W-:Y:S02]  /*28b0*/  ISETP.GT.AND P4, PT, R61, 0x58, PT ;  /* 0x000000583d00780c */ /* 0x000fe40003f84270 */
[----:B------:R-:W-:Y:S02]  /*28c0*/  FSEL R112, R50, -INF , P5 ;  /* 0xff80000032707808 */ /* 0x000fe40002800000 */
[----:B------:R-:W-:Y:S02]  /*28d0*/  FMNMX.FTZ R71, R110, R71, !PT ;  /* 0x000000476e477209 */ /* 0x000fe40007810000 */
[----:B-1----:R-:W-:Y:S01]  /*28e0*/  FSEL R50, R39, -INF , P3 ;  /* 0xff80000027327808 */ /* 0x002fe20001800000 */
[----:B------:R-:W-:Y:S01]  /*28f0*/  MUFU.TANH R21, R21 ;  /* 0x0000001500157308 */ /* 0x000fe20000002400 */
[----:B------:R-:W-:Y:S01]  /*2900*/  ISETP.GT.AND P3, PT, R61, 0x59, PT ;  /* 0x000000593d00780c */ /* 0x000fe20003f64270 */
[----:B------:R-:W-:Y:S01]  /*2910*/  IMAD.U32 R39, RZ, RZ, UR7 ;  /* 0x00000007ff277e24 */ /* 0x000fe2000f8e00ff */
[----:B--2---:R-:W-:-:S02]  /*2920*/  FSEL R114, R53, -INF , P4 ;  /* 0xff80000035727808 */ /* 0x004fc40002000000 */
[----:B------:R-:W-:Y:S02]  /*2930*/  FMNMX.FTZ R71, R112, R71, !PT ;  /* 0x0000004770477209 */ /* 0x000fe40007810000 */
[----:B----4-:R-:W-:Y:S01]  /*2940*/  FSEL R44, R44, -INF , P2 ;  /* 0xff8000002c2c7808 */ /* 0x010fe20001000000 */
[----:B------:R-:W-:Y:S01]  /*2950*/  MUFU.TANH R35, R35 ;  /* 0x0000002300237308 */ /* 0x000fe20000002400 */
[C---:B------:R-:W-:Y:S02]  /*2960*/  ISETP.GT.AND P2, PT, R61.reuse, 0x60, PT ;  /* 0x000000603d00780c */ /* 0x040fe40003f44270 */
[----:B-----5:R-:W-:Y:S02]  /*2970*/  FSEL R116, R54, -INF , P3 ;  /* 0xff80000036747808 */ /* 0x020fe40001800000 */
[----:B------:R-:W-:Y:S02]  /*2980*/  FMNMX.FTZ R71, R114, R71, !PT ;  /* 0x0000004772477209 */ /* 0x000fe40007810000 */
[----:B------:R-:W-:Y:S01]  /*2990*/  FSEL R54, R46, -INF , P1 ;  /* 0xff8000002e367808 */ /* 0x000fe20000800000 */
[----:B------:R-:W-:Y:S01]  /*29a0*/  MUFU.TANH R31, R31 ;  /* 0x0000001f001f7308 */ /* 0x000fe20000002400 */
[----:B------:R-:W-:-:S02]  /*29b0*/  ISETP.GT.AND P1, PT, R61, 0x61, PT ;  /* 0x000000613d00780c */ /* 0x000fc40003f24270 */
[----:B------:R-:W-:Y:S02]  /*29c0*/  FSEL R46, R57, -INF , P2 ;  /* 0xff800000392e7808 */ /* 0x000fe40001000000 */
[----:B------:R-:W-:Y:S02]  /*29d0*/  FMNMX.FTZ R71, R116, R71, !PT ;  /* 0x0000004774477209 */ /* 0x000fe40007810000 */
[----:B------:R-:W-:Y:S01]  /*29e0*/  FSEL R118, R49, -INF , P6 ;  /* 0xff80000031767808 */ /* 0x000fe20003000000 */
[----:B------:R-:W-:Y:S01]  /*29f0*/  MUFU.TANH R33, R33 ;  /* 0x0000002100217308 */ /* 0x000fe20000002400 */
[----:B------:R-:W-:Y:S02]  /*2a00*/  ISETP.GT.AND P6, PT, R61, 0x68, PT ;  /* 0x000000683d00780c */ /* 0x000fe40003fc4270 */
[----:B0-----:R-:W-:Y:S02]  /*2a10*/  FSEL R138, R58, -INF , P1 ;  /* 0xff8000003a8a7808 */ /* 0x001fe40000800000 */
[----:B------:R-:W-:-:S02]  /*2a20*/  FMNMX.FTZ R71, R46, R71, !PT ;  /* 0x000000472e477209 */ /* 0x000fc40007810000 */
[----:B------:R-:W-:Y:S01]  /*2a30*/  FSEL R52, R52, -INF , P5 ;  /* 0xff80000034347808 */ /* 0x000fe20002800000 */
[----:B------:R-:W-:Y:S01]  /*2a40*/  MUFU.TANH R29, R29 ;  /* 0x0000001d001d7308 */ /* 0x000fe20000002400 */
[----:B------:R-:W-:Y:S02]  /*2a50*/  ISETP.GT.AND P5, PT, R61, 0x69, PT ;  /* 0x000000693d00780c */ /* 0x000fe40003fa4270 */
[----:B------:R-:W-:Y:S02]  /*2a60*/  FSEL R140, R63, -INF , P6 ;  /* 0xff8000003f8c7808 */ /* 0x000fe40003000000 */
[----:B------:R-:W-:Y:S02]  /*2a70*/  FMNMX.FTZ R71, R138, R71, !PT ;  /* 0x000000478a477209 */ /* 0x000fe40007810000 */
[----:B------:R-:W-:Y:S01]  /*2a80*/  FMNMX.FTZ R7, R4, R6, !PT ;  /* 0x0000000604077209 */ /* 0x000fe20007810000 */
[----:B------:R-:W0:Y:S01]  /*2a90*/  MUFU.TANH R27, R27 ;  /* 0x0000001b001b7308 */ /* 0x000e220000002400 */
[----:B------:R-:W-:-:S02]  /*2aa0*/  FSEL R58, R55, -INF , P4 ;  /* 0xff800000373a7808 */ /* 0x000fc40002000000 */
[----:B------:R-:W-:Y:S02]  /*2ab0*/  ISETP.GT.AND P4, PT, R61, 0x70, PT ;  /* 0x000000703d00780c */ /* 0x000fe40003f84270 */
[----:B------:R-:W-:Y:S02]  /*2ac0*/  FSEL R142, R65, -INF , P5 ;  /* 0xff800000418e7808 */ /* 0x000fe40002800000 */
[----:B------:R-:W-:Y:S02]  /*2ad0*/  FMNMX.FTZ R71, R140, R71, !PT ;  /* 0x000000478c477209 */ /* 0x000fe40007810000 */
[----:B------:R-:W-:Y:S02]  /*2ae0*/  FMNMX.FTZ R7, R10, R7, !PT ;  /* 0x000000070a077209 */ /* 0x000fe40007810000 */
[----:B------:R-:W-:Y:S02]  /*2af0*/  FSEL R56, R56, -INF , P3 ;  /* 0xff80000038387808 */ /* 0x000fe40001800000 */
[----:B------:R-:W-:-:S02]  /*2b00*/  ISETP.GT.AND P3, PT, R61, 0x71, PT ;  /* 0x000000713d00780c */ /* 0x000fc40003f64270 */
[----:B------:R-:W-:Y:S02]  /*2b10*/  FSEL R144, R68, -INF , P4 ;  /* 0xff80000044907808 */ /* 0x000fe40002000000 */
[----:B------:R-:W-:Y:S02]  /*2b20*/  FMNMX.FTZ R71, R142, R71, !PT ;  /* 0x000000478e477209 */ /* 0x000fe40007810000 */
[----:B------:R-:W-:Y:S02]  /*2b30*/  FMNMX.FTZ R7, R8, R7, !PT ;  /* 0x0000000708077209 */ /* 0x000fe40007810000 */
[----:B------:R-:W-:Y:S02]  /*2b40*/  FSEL R68, R59, -INF , P2 ;  /* 0xff8000003b447808 */ /* 0x000fe40001000000 */
[----:B------:R-:W-:Y:S02]  /*2b50*/  ISETP.GT.AND P2, PT, R61, 0x78, PT ;  /* 0x000000783d00780c */ /* 0x000fe40003f44270 */
[----:B------:R-:W-:-:S02]  /*2b60*/  FSEL R146, R67, -INF , P3 ;  /* 0xff80000043927808 */ /* 0x000fc40001800000 */
[----:B------:R-:W-:Y:S02]  /*2b70*/  FMNMX.FTZ R71, R144, R71, !PT ;  /* 0x0000004790477209 */ /* 0x000fe40007810000 */
[----:B------:R-:W-:Y:S02]  /*2b80*/  FMNMX.FTZ R7, R12, R7, !PT ;  /* 0x000000070c077209 */ /* 0x000fe40007810000 */
[----:B------:R-:W-:Y:S02]  /*2b90*/  FSEL R60, R60, -INF , P1 ;  /* 0xff8000003c3c7808 */ /* 0x000fe40000800000 */
[----:B------:R-:W-:Y:S02]  /*2ba0*/  ISETP.GT.AND P1, PT, R61, 0x79, PT ;  /* 0x000000793d00780c */ /* 0x000fe40003f24270 */
[----:B------:R-:W-:Y:S02]  /*2bb0*/  FSEL R150, R5, -INF , P2 ;  /* 0xff80000005967808 */ /* 0x000fe40001000000 */
[----:B------:R-:W-:-:S02]  /*2bc0*/  FMNMX.FTZ R71, R146, R71, !PT ;  /* 0x0000004792477209 */ /* 0x000fc40007810000 */
[----:B------:R-:W-:Y:S02]  /*2bd0*/  FMNMX.FTZ R9, R14, R7, !PT ;  /* 0x000000070e097209 */ /* 0x000fe40007810000 */
[----:B---3--:R-:W-:Y:S02]  /*2be0*/  FSEL R148, R69, -INF , P1 ;  /* 0xff80000045947808 */ /* 0x008fe40000800000 */
[----:B------:R-:W-:Y:S02]  /*2bf0*/  FMNMX.FTZ R71, R150, R71, !PT ;  /* 0x0000004796477209 */ /* 0x000fe40007810000 */
[----:B------:R-:W-:Y:S02]  /*2c00*/  FMNMX.FTZ R9, R20, R9, !PT ;  /* 0x0000000914097209 */ /* 0x000fe40007810000 */
[----:B------:R-:W-:Y:S02]  /*2c10*/  FMNMX.FTZ R71, R148, R71, !PT ;  /* 0x0000004794477209 */ /* 0x000fe40007810000 */
[----:B------:R-:W-:-:S02]  /*2c20*/  FMNMX.FTZ R9, R28, R9, !PT ;  /* 0x000000091c097209 */ /* 0x000fc40007810000 */
[----:B0-----:R-:W-:Y:S01]  /*2c30*/  FSEL R78, R27, -INF , P1 ;  /* 0xff8000001b4e7808 */ /* 0x001fe20000800000 */
[----:B------:R-:W0:Y:S01]  /*2c40*/  SHFL.BFLY PT, R38, R71, 0x2, 0x1f ;  /* 0x0c401f0047267f89 */ /* 0x000e2200000e0000 */
[----:B------:R-:W-:Y:S02]  /*2c50*/  FMNMX.FTZ R9, R32, R9, !PT ;  /* 0x0000000920097209 */ /* 0x000fe40007810000 */
[----:B------:R-:W-:Y:S02]  /*2c60*/  R2UR UR6, R0 ;  /* 0x00000000000672ca */ /* 0x000fe400000e0000 */
[----:B------:R-:W-:-:S04]  /*2c70*/  FMNMX.FTZ R11, R26, R9, !PT ;  /* 0x000000091a0b7209 */ /* 0x000fc80007810000 */
[----:B------:R-:W-:-:S04]  /*2c80*/  FMNMX.FTZ R11, R34, R11, !PT ;  /* 0x0000000b220b7209 */ /* 0x000fc80007810000 */
[----:B------:R-:W-:-:S03]  /*2c90*/  FMNMX.FTZ R11, R30, R11, !PT ;  /* 0x0000000b1e0b7209 */ /* 0x000fc60007810000 */
[----:B------:R-:W-:Y:S01]  /*2ca0*/  UIADD3 UR6, UR6, 0x16840, URZ ;  /* 0x0001684006067890 */ /* 0x000fe2000fffe03f */
[----:B------:R-:W-:-:S03]  /*2cb0*/  FMNMX.FTZ R11, R40, R11, !PT ;  /* 0x0000000b280b7209 */ /* 0x000fc60007810000 */
[----:B------:R-:W-:Y:S01]  /*2cc0*/  UPRMT UR6, UR40, 0x654, UR6 ;  /* 0x0000065428067896 */ /* 0x000fe20008000006 */
[----:B------:R-:W-:Y:S02]  /*2cd0*/  FMNMX.FTZ R13, R36, R11, !PT ;  /* 0x0000000b240d7209 */ /* 0x000fe40007810000 */
[----:B0-----:R-:W-:Y:S02]  /*2ce0*/  FMNMX.FTZ R5, R71, R38, !PT ;  /* 0x0000002647057209 */ /* 0x001fe40007810000 */
[----:B------:R-:W-:-:S03]  /*2cf0*/  FMNMX.FTZ R13, R48, R13, !PT ;  /* 0x0000000d300d7209 */ /* 0x000fc60007810000 */
[----:B------:R-:W0:Y:S01]  /*2d00*/  SHFL.BFLY PT, R38, R5, 0x1, 0x1f ;  /* 0x0c201f0005267f89 */ /* 0x000e2200000e0000 */
[----:B------:R-:W-:Y:S01]  /*2d10*/  FMNMX.FTZ R13, R92, R13, !PT ;  /* 0x0000000d5c0d7209 */ /* 0x000fe20007810000 */
[----:B------:R-:W-:Y:S03]  /*2d20*/  SYNCS.ARRIVE.TRANS64.RED.A1T0 RZ, [UR6], RZ ;  /* 0x000000ffffff79a7 */ /* 0x000fe60008100406 */
        /* <DEDUP_REMOVED lines=26> */
[----:B------:R0:W-:Y:S01]  /*2ed0*/  MUFU.EX2 R9, R74 ;  /* 0x0000004a00097308 */ /* 0x0001e20000000800 */
[----:B------:R-:W-:Y:S01]  /*2ee0*/  FSEL R76, R29, -INF , P2 ;  /* 0xff8000001d4c7808 */ /* 0x000fe20001000000 */
[--C-:B------:R-:W-:Y:S01]  /*2ef0*/  FFMA.FTZ R80, R80, R39, -R25.reuse ;  /* 0x0000002750507223 */ /* 0x100fe20000010819 */
[----:B------:R-:W-:Y:S01]  /*2f00*/  FMNMX.FTZ R37, R64, R37, !PT ;  /* 0x0000002540257209 */ /* 0x000fe20007810000 */
[-CC-:B------:R-:W-:Y:S01]  /*2f10*/  FFMA.FTZ R35, R46, R39.reuse, -R25.reuse ;  /* 0x000000272e237223 */ /* 0x180fe20000010819 */
[-CC-:B------:R-:W-:Y:S01]  /*2f20*/  FFMA.FTZ R5, R66, R39.reuse, -R25.reuse ;  /* 0x0000002742057223 */ /* 0x180fe20000010819 */
[-CC-:B------:R-:W-:Y:S01]  /*2f30*/  FFMA.FTZ R70, R70, R39.reuse, -R25.reuse ;  /* 0x0000002746467223 */ /* 0x180fe20000010819 */
[-CC-:B------:R-:W-:Y:S01]  /*2f40*/  FFMA.FTZ R126, R72, R39.reuse, -R25.reuse ;  /* 0x00000027487e7223 */ /* 0x180fe20000010819 */
[----:B------:R1:W-:Y:S01]  /*2f50*/  MUFU.EX2 R11, R80 ;  /* 0x00000050000b7308 */ /* 0x0003e20000000800 */
[----:B0-----:R-:W-:Y:S01]  /*2f60*/  FSEL R74, R33, -INF , P3 ;  /* 0xff800000214a7808 */ /* 0x001fe20001800000 */
        /* <DEDUP_REMOVED lines=14> */
[----:B------:R-:W0:Y:S01]  /*3050*/  MUFU.EX2 R3, R3 ;  /* 0x0000000300037308 */ /* 0x000e220000000800 */
[-CC-:B------:R-:W-:Y:S01]  /*3060*/  FFMA.FTZ R31, R110, R39.reuse, -R25.reuse ;  /* 0x000000276e1f7223 */ /* 0x180fe20000010819 */
[----:B-1----:R-:W1:Y:S01]  /*3070*/  SHFL.BFLY PT, R80, R37, 0x2, 0x1f ;  /* 0x0c401f0025507f89 */ /* 0x002e6200000e0000 */
[-CC-:B------:R-:W-:Y:S01]  /*3080*/  FFMA.FTZ R33, R114, R39.reuse, -R25.reuse ;  /* 0x0000002772217223 */ /* 0x180fe20000010819 */
[-CC-:B------:R-:W-:Y:S01]  /*3090*/  FFMA.FTZ R72, R116, R39.reuse, -R25.reuse ;  /* 0x0000002774487223 */ /* 0x180fe20000010819 */
[-CC-:B------:R-:W-:Y:S01]  /*30a0*/  FFMA.FTZ R82, R142, R39.reuse, -R25.reuse ;  /* 0x000000278e527223 */ /* 0x180fe20000010819 */
[-CC-:B------:R-:W-:Y:S01]  /*30b0*/  FFMA.FTZ R41, R144, R39.reuse, -R25.reuse ;  /* 0x0000002790297223 */ /* 0x180fe20000010819 */
[-CC-:B------:R-:W-:Y:S01]  /*30c0*/  FFMA.FTZ R84, R146, R39.reuse, -R25.reuse ;  /* 0x0000002792547223 */ /* 0x180fe20000010819 */
[----:B------:R-:W2:Y:S01]  /*30d0*/  MUFU.EX2 R122, R122 ;  /* 0x0000007a007a7308 */ /* 0x000ea20000000800 */
[----:B------:R-:W-:Y:S01]  /*30e0*/  FFMA.FTZ R150, R150, R39, -R25 ;  /* 0x0000002796967223 */ /* 0x000fe20000010819 */
[----:B------:R-:W-:-:S02]  /*30f0*/  IMAD.MOV.U32 R116, RZ, RZ, R119 ;  /* 0x000000ffff747224 */ /* 0x000fc400078e0077 */
[--C-:B------:R-:W-:Y:S02]  /*3100*/  IMAD.MOV.U32 R114, RZ, RZ, R119.reuse ;  /* 0x000000ffff727224 */ /* 0x100fe400078e0077 */
[----:B------:R-:W-:Y:S02]  /*3110*/  IMAD.MOV.U32 R110, RZ, RZ, R119 ;  /* 0x000000ffff6e7224 */ /* 0x000fe400078e0077 */
[----:B------:R-:W3:Y:S01]  /*3120*/  MUFU.EX2 R5, R5 ;  /* 0x0000000500057308 */ /* 0x000ee20000000800 */
[----:B0-----:R-:W-:Y:S01]  /*3130*/  FADD.FTZ R45, R120, R3 ;  /* 0x00000003782d7221 */ /* 0x001fe20000010000 */
[----:B------:R-:W-:Y:S01]  /*3140*/  F2FP.F16.F32.PACK_AB R120, R3, R120 ;  /* 0x000000780378723e */ /* 0x000fe200000000ff */
[--C-:B------:R-:W-:Y:S02]  /*3150*/  IMAD.MOV.U32 R108, RZ, RZ, R119.reuse ;  /* 0x000000ffff6c7224 */ /* 0x100fe400078e0077 */
[--C-:B------:R-:W-:Y:S02]  /*3160*/  IMAD.MOV.U32 R106, RZ, RZ, R119.reuse ;  /* 0x000000ffff6a7224 */ /* 0x100fe400078e0077 */
[--C-:B------:R-:W-:Y:S01]  /*3170*/  IMAD.MOV.U32 R104, RZ, RZ, R119.reuse ;  /* 0x000000ffff687224 */ /* 0x100fe200078e0077 */
[----:B------:R-:W0:Y:S01]  /*3180*/  MUFU.EX2 R124, R124 ;  /* 0x0000007c007c7308 */ /* 0x000e220000000800 */
[----:B------:R-:W-:Y:S01]  /*3190*/  IMAD.MOV.U32 R102, RZ, RZ, R119 ;  /* 0x000000ffff667224 */ /* 0x000fe200078e0077 */
[----:B-1----:R-:W-:Y:S01]  /*31a0*/  FMNMX.FTZ R43, R37, R80, !PT ;  /* 0x00000050252b7209 */ /* 0x002fe20007810000 */
[-CC-:B------:R-:W-:Y:S01]  /*31b0*/  FFMA.FTZ R80, R138, R39.reuse, -R25.reuse ;  /* 0x000000278a507223 */ /* 0x180fe20000010819 */
[----:B------:R-:W-:Y:S01]  /*31c0*/  FFMA.FTZ R37, R140, R39, -R25 ;  /* 0x000000278c257223 */ /* 0x000fe20000010819 */
[----:B------:R-:W-:-:S02]  /*31d0*/  IMAD.MOV.U32 R98, RZ, RZ, R119 ;  /* 0x000000ffff627224 */ /* 0x000fc400078e0077 */
[----:B------:R-:W1:Y:S01]  /*31e0*/  SHFL.BFLY PT, R46, R43, 0x1, 0x1f ;  /* 0x0c201f002b2e7f89 */ /* 0x000e6200000e0000 */
[----:B------:R4:W5:Y:S01]  /*31f0*/  MUFU.EX2 R7, R70 ;  /* 0x0000004600077308 */ /* 0x0009620000000800 */
[--C-:B------:R-:W-:Y:S02]  /*3200*/  IMAD.MOV.U32 R94, RZ, RZ, R119.reuse ;  /* 0x000000ffff5e7224 */ /* 0x100fe400078e0077 */
[----:B------:R-:W-:-:S05]  /*3210*/  IMAD.MOV.U32 R90, RZ, RZ, R119 ;  /* 0x000000ffff5a7224 */ /* 0x000fca00078e0077 */
[----:B------:R-:W5:Y:S01]  /*3220*/  MUFU.EX2 R126, R126 ;  /* 0x0000007e007e7308 */ /* 0x000f620000000800 */
[-CC-:B----4-:R-:W-:Y:S01]  /*3230*/  FFMA.FTZ R70, R112, R39.reuse, -R25.reuse ;  /* 0x0000002770467223 */ /* 0x190fe20000010819 */
[----:B------:R-:W-:Y:S01]  /*3240*/  FFMA.FTZ R25, R148, R39, -R25 ;  /* 0x0000002794197223 */ /* 0x000fe20000010819 */
[----:B------:R-:W-:-:S05]  /*3250*/  IMAD.MOV.U32 R112, RZ, RZ, R119 ;  /* 0x000000ffff707224 */ /* 0x000fca00078e0077 */
[----:B------:R-:W4:Y:S01]  /*3260*/  MUFU.EX2 R128, R128 ;  /* 0x0000008000807308 */ /* 0x000f220000000800 */
        /* <DEDUP_REMOVED lines=9> */
[-C--:B------:R-:W-:Y:S01]  /*3300*/  FFMA.FTZ R10, R28, R39.reuse, -R43 ;  /* 0x000000271c0a7223 */ /* 0x080fe2000001082b */
[----:B--2---:R-:W-:Y:S01]  /*3310*/  FADD.FTZ R28, R122, R45 ;  /* 0x0000002d7a1c7221 */ /* 0x004fe20000010000 */
[-CC-:B------:R-:W-:Y:S01]  /*3320*/  FFMA.FTZ R6, R8, R39.reuse, -R43.reuse ;  /* 0x0000002708067223 */ /* 0x180fe2000001082b */
[----:B------:R-:W-:Y:S01]  /*3330*/  MUFU.EX2 R121, R121 ;  /* 0x0000007900797308 */ /* 0x000fe20000000800 */
[-CC-:B------:R-:W-:Y:S01]  /*3340*/  FFMA.FTZ R125, R12, R39.reuse, -R43.reuse ;  /* 0x000000270c7d7223 */ /* 0x180fe2000001082b */
[----:B---3--:R-:W-:Y:S01]  /*3350*/  FADD.FTZ R45, R5, R28 ;  /* 0x0000001c052d7221 */ /* 0x008fe20000010000 */
[-CC-:B------:R-:W-:Y:S01]  /*3360*/  FFMA.FTZ R8, R14, R39.reuse, -R43.reuse ;  /* 0x000000270e087223 */ /* 0x180fe2000001082b */
[-CC-:B------:R-:W-:Y:S01]  /*3370*/  FFMA.FTZ R14, R30, R39.reuse, -R43.reuse ;  /* 0x000000271e0e7223 */ /* 0x180fe2000001082b */
[-C--:B------:R-:W-:Y:S01]  /*3380*/  FFMA.FTZ R127, R20, R39.reuse, -R43 ;  /* 0x00000027147f7223 */ /* 0x080fe2000001082b */
[----:B0-----:R-:W-:Y:S01]  /*3390*/  FADD.FTZ R30, R124, R45 ;  /* 0x0000002d7c1e7221 */ /* 0x001fe20000010000 */
[-CC-:B------:R-:W-:Y:S01]  /*33a0*/  FFMA.FTZ R129, R32, R39.reuse, -R43.reuse ;  /* 0x0000002720817223 */ /* 0x180fe2000001082b */
[----:B------:R-:W0:Y:S01]  /*33b0*/  MUFU.EX2 R4, R4 ;  /* 0x0000000400047308 */ /* 0x000e220000000800 */
[-CC-:B------:R-:W-:Y:S01]  /*33c0*/  FFMA.FTZ R131, R34, R39.reuse, -R43.reuse ;  /* 0x0000002722837223 */ /* 0x180fe2000001082b */
[----:B-----5:R-:W-:Y:S01]  /*33d0*/  FADD.FTZ R45, R7, R30 ;  /* 0x0000001e072d7221 */ /* 0x020fe20000010000 */
[-CC-:B------:R-:W-:Y:S01]  /*33e0*/  FFMA.FTZ R12, R26, R39.reuse, -R43.reuse ;  /* 0x000000271a0c7223 */ /* 0x180fe2000001082b */
[-CC-:B------:R-:W-:Y:S01]  /*33f0*/  FFMA.FTZ R133, R40, R39.reuse, -R43.reuse ;  /* 0x0000002728857223 */ /* 0x180fe2000001082b */
[-C--:B------:R-:W-:Y:S01]  /*3400*/  FFMA.FTZ R20, R36, R39.reuse, -R43 ;  /* 0x0000002724147223 */ /* 0x080fe2000001082b */
[----:B------:R-:W-:Y:S01]  /*3410*/  FADD.FTZ R30, R126, R45 ;  /* 0x0000002d7e1e7221 */ /* 0x000fe20000010000 */
[-CC-:B------:R-:W-:Y:S01]  /*3420*/  FFMA.FTZ R135, R48, R39.reuse, -R43.reuse ;  /* 0x0000002730877223 */ /* 0x180fe2000001082b */
[----:B------:R-:W1:Y:S01]  /*3430*/  MUFU.EX2 R123, R123 ;  /* 0x0000007b007b7308 */ /* 0x000e620000000800 */
[-CC-:B------:R-:W-:Y:S01]  /*3440*/  FFMA.FTZ R26, R92, R39.reuse, -R43.reuse ;  /* 0x000000275c1a7223 */ /* 0x180fe2000001082b */
[----:B------:R-:W-:Y:S01]  /*3450*/  FADD.FTZ R47, R9, R30 ;  /* 0x0000001e092f7221 */ /* 0x000fe20000010000 */
[-CC-:B------:R-:W-:Y:S01]  /*3460*/  FFMA.FTZ R137, R42, R39.reuse, -R43.reuse ;  /* 0x000000272a897223 */ /* 0x180fe2000001082b */
[-CC-:B------:R-:W-:Y:S01]  /*3470*/  FFMA.FTZ R28, R50, R39.reuse, -R43.reuse ;  /* 0x00000027321c7223 */ /* 0x180fe2000001082b */
[-C--:B------:R-:W-:Y:S01]  /*3480*/  FFMA.FTZ R139, R44, R39.reuse, -R43 ;  /* 0x000000272c8b7223 */ /* 0x080fe2000001082b */
[----:B----4-:R-:W-:Y:S01]  /*3490*/  FADD.FTZ R34, R128, R47 ;  /* 0x0000002f80227221 */ /* 0x010fe20000010000 */
[-CC-:B------:R-:W-:Y:S01]  /*34a0*/  FFMA.FTZ R147, R24, R39.reuse, -R43.reuse ;  /* 0x0000002718937223 */ /* 0x180fe2000001082b */
[----:B------:R-:W2:Y:S01]  /*34b0*/  MUFU.EX2 R6, R6 ;  /* 0x0000000600067308 */ /* 0x000ea20000000800 */
[----:B0-----:R-:W-:Y:S01]  /*34c0*/  FADD.FTZ R32, R121, R4 ;  /* 0x0000000479207221 */ /* 0x001fe20000010000 */
[----:B------:R-:W-:Y:S01]  /*34d0*/  FADD.FTZ R47, R11, R34 ;  /* 0x000000220b2f7221 */ /* 0x000fe20000010000 */
[-CC-:B------:R-:W-:Y:S01]  /*34e0*/  FFMA.FTZ R30, R54, R39.reuse, -R43.reuse ;  /* 0x00000027361e7223 */ /* 0x180fe2000001082b */
[-CC-:B------:R-:W-:Y:S01]  /*34f0*/  FFMA.FTZ R141, R118, R39.reuse, -R43.reuse ;  /* 0x00000027768d7223 */ /* 0x180fe2000001082b */
[-CC-:B------:R-:W-:Y:S01]  /*3500*/  FFMA.FTZ R143, R58, R39.reuse, -R43.reuse ;  /* 0x000000273a8f7223 */ /* 0x180fe2000001082b */
[-CC-:B------:R-:W-:Y:S01]  /*3510*/  FFMA.FTZ R0, R56, R39.reuse, -R43.reuse ;  /* 0x0000002738007223 */ /* 0x180fe2000001082b */
[----:B------:R-:W-:Y:S01]  /*3520*/  F2FP.F16.F32.PACK_AB R122, R5, R122 ;  /* 0x0000007a057a723e */ /* 0x000fe200000000ff */
[----:B------:R-:W0:Y:S01]  /*3530*/  MUFU.EX2 R125, R125 ;  /* 0x0000007d007d7308 */ /* 0x000e220000000800 */
[----:B-1----:R-:W-:Y:S01]  /*3540*/  FADD.FTZ R45, R123, R32 ;  /* 0x000000207b2d7221 */ /* 0x002fe20000010000 */
[-CC-:B------:R-:W-:Y:S01]  /*3550*/  FFMA.FTZ R145, R68, R39.reuse, -R43.reuse ;  /* 0x0000002744917223 */ /* 0x180fe2000001082b */
[-CC-:B------:R-:W-:Y:S01]  /*3560*/  FFMA.FTZ R60, R60, R39.reuse, -R43.reuse ;  /* 0x000000273c3c7223 */ /* 0x180fe2000001082b */
[-CC-:B------:R-:W-:Y:S01]  /*3570*/  FFMA.FTZ R62, R62, R39.reuse, -R43.reuse ;  /* 0x000000273e3e7223 */ /* 0x180fe2000001082b */
[-CC-:B------:R-:W-:Y:S01]  /*3580*/  FFMA.FTZ R64, R64, R39.reuse, -R43.reuse ;  /* 0x0000002740407223 */ /* 0x180fe2000001082b */
[-CC-:B------:R-:W-:Y:S01]  /*3590*/  FFMA.FTZ R74, R74, R39.reuse, -R43.reuse ;  /* 0x000000274a4a7223 */ /* 0x180fe2000001082b */
[----:B------:R-:W-:Y:S01]  /*35a0*/  FFMA.FTZ R76, R76, R39, -R43 ;  /* 0x000000274c4c7223 */ /* 0x000fe2000001082b */
[----:B------:R-:W1:Y:S01]  /*35b0*/  MUFU.EX2 R8, R8 ;  /* 0x0000000800087308 */ /* 0x000e620000000800 */
[----:B--2---:R-:W-:Y:S01]  /*35c0*/  FADD.FTZ R32, R6, R45 ;  /* 0x0000002d06207221 */ /* 0x004fe20000010000 */
[----:B------:R-:W-:Y:S01]  /*35d0*/  F2FP.F16.F32.PACK_AB R121, R4, R121 ;  /* 0x000000790479723e */ /* 0x000fe200000000ff */
[--C-:B------:R-:W-:Y:S01]  /*35e0*/  IMAD.MOV.U32 R118, RZ, RZ, R119.reuse ;  /* 0x000000ffff767224 */ /* 0x100fe200078e0077 */
[----:B------:R-:W-:Y:S01]  /*35f0*/  F2FP.F16.F32.PACK_AB R123, R6, R123 ;  /* 0x0000007b067b723e */ /* 0x000fe200000000ff */
[--C-:B------:R-:W-:Y:S01]  /*3600*/  IMAD.MOV.U32 R92, RZ, RZ, R119.reuse ;  /* 0x000000ffff5c7224 */ /* 0x100fe200078e0077 */
[----:B------:R-:W-:Y:S01]  /*3610*/  F2FP.F16.F32.PACK_AB R124, R7, R124 ;  /* 0x0000007c077c723e */ /* 0x000fe200000000ff */
[----:B------:R-:W-:Y:S01]  /*3620*/  IMAD.MOV.U32 R88, RZ, RZ, R119 ;  /* 0x000000ffff587224 */ /* 0x000fe200078e0077 */
[----:B------:R-:W2:Y:S01]  /*3630*/  MUFU.EX2 R127, R127 ;  /* 0x0000007f007f7308 */ /* 0x000ea20000000800 */
[----:B0-----:R-:W-:Y:S01]  /*3640*/  FADD.FTZ R45, R125, R32 ;  /* 0x000000207d2d7221 */ /* 0x001fe20000010000 */
[----:B------:R-:W-:Y:S01]  /*3650*/  FADD.FTZ R32, R130, R47 ;  /* 0x0000002f82207221 */ /* 0x000fe20000010000 */
[----:B------:R-:W-:-:S02]  /*3660*/  F2FP.F16.F32.PACK_AB R126, R9, R126 ;  /* 0x0000007e097e723e */ /* 0x000fc400000000ff */
[----:B------:R-:W-:Y:S01]  /*3670*/  F2FP.F16.F32.PACK_AB R128, R11, R128 ;  /* 0x000000800b80723e */ /* 0x000fe200000000ff */
[C---:B------:R-:W-:Y:S01]  /*3680*/  FADD.FTZ R47, R13.reuse, R32 ;  /* 0x000000200d2f7221 */ /* 0x040fe20000010000 */
[-C--:B------:R-:W-:Y:S01]  /*3690*/  FFMA.FTZ R32, R52, R39.reuse, -R43 ;  /* 0x0000002734207223 */ /* 0x080fe2000001082b */
[----:B------:R-:W0:Y:S01]  /*36a0*/  MUFU.EX2 R132, R132 ;  /* 0x0000008400847308 */ /* 0x000e220000000800 */
[----:B-1----:R-:W-:Y:S01]  /*36b0*/  FADD.FTZ R34, R8, R45 ;  /* 0x0000002d08227221 */ /* 0x002fe20000010000 */
[----:B------:R-:W-:Y:S01]  /*36c0*/  FFMA.FTZ R43, R78, R39, -R43 ;  /* 0x000000274e2b7223 */ /* 0x000fe2000001082b */
[----:B------:R-:W-:Y:S02]  /*36d0*/  F2FP.F16.F32.PACK_AB R130, R13, R130 ;  /* 0x000000820d82723e */ /* 0x000fe400000000ff */
[----:B------:R-:W-:-:S03]  /*36e0*/  F2FP.F16.F32.PACK_AB R125, R8, R125 ;  /* 0x0000007d087d723e */ /* 0x000fc600000000ff */
        /* <DEDUP_REMOVED lines=23> */
[----:B------:R1:W3:Y:S01]  /*3860*/  MUFU.EX2 R27, R96 ;  /* 0x00000060001b7308 */ /* 0x0002e20000000800 */
[----:B--2---:R-:W-:-:S07]  /*3870*/  FADD.FTZ R36, R136, R47 ;  /* 0x0000002f88247221 */ /* 0x004fce0000010000 */
[----:B------:R-:W2:Y:S01]  /*3880*/  MUFU.EX2 R133, R133 ;  /* 0x0000008500857308 */ /* 0x000ea20000000800 */
[C---:B0-----:R-:W-:Y:S01]  /*3890*/  FADD.FTZ R34, R14.reuse, R45 ;  /* 0x0000002d0e227221 */ /* 0x041fe20000010000 */
[----:B------:R-:W-:Y:S01]  /*38a0*/  F2FP.F16.F32.PACK_AB R131, R14, R131 ;  /* 0x000000830e83723e */ /* 0x000fe200000000ff */
[----:B-1----:R-:W-:-:S05]  /*38b0*/  IMAD.MOV.U32 R96, RZ, RZ, R119 ;  /* 0x000000ffff607224 */ /* 0x002fca00078e0077 */
[----:B------:R-:W0:Y:S01]  /*38c0*/  MUFU.EX2 R29, R29 ;  /* 0x0000001d001d7308 */ /* 0x000e220000000800 */
[C---:B---3--:R-:W-:Y:S01]  /*38d0*/  FADD.FTZ R36, R27.reuse, R36 ;  /* 0x000000241b247221 */ /* 0x048fe20000010000 */
        /* <DEDUP_REMOVED lines=77> */
[----:B------:R-:W-:Y:S01]  /*3db0*/  VIADD R4, R89, 0xfffffffe ;  /* 0xfffffffe59047836 */ /* 0x000fe20000000000 */
[----:B------:R-:W-:Y:S01]  /*3dc0*/  F2FP.F16.F32.PACK_AB R149, R149, R64 ;  /* 0x000000409595723e */ /* 0x000fe200000000ff */
[----:B------:R-:W-:-:S03]  /*3dd0*/  IMAD.MOV.U32 R89, RZ, RZ, R119 ;  /* 0x000000ffff597224 */ /* 0x000fc600078e0077 */
[----:B------:R-:W-:Y:S01]  /*3de0*/  ISETP.GE.AND P1, PT, R4, R16, PT ;  /* 0x000000100400720c */ /* 0x000fe20003f26270 */
[----:B------:R-:W2:Y:S01]  /*3df0*/  MUFU.EX2 R43, R43 ;  /* 0x0000002b002b7308 */ /* 0x000ea20000000800 */
[----:B0-----:R-:W-:Y:S01]  /*3e00*/  FADD.FTZ R6, R76, R5 ;  /* 0x000000054c067221 */ /* 0x001fe20000010000 */
[C---:B-1----:R-:W-:Y:S01]  /*3e10*/  FADD.FTZ R3, R25.reuse, R36 ;  /* 0x0000002419037221 */ /* 0x042fe20000010000 */
[----:B------:R-:W-:Y:S02]  /*3e20*/  F2FP.F16.F32.PACK_AB R150, R25, R150 ;  /* 0x000000961996723e */ /* 0x000fe400000000ff */
[C---:B--2---:R-:W-:Y:S01]  /*3e30*/  FADD.FTZ R6, R43.reuse, R6 ;  /* 0x000000062b067221 */ /* 0x044fe20000010000 */
[----:B------:R-:W-:-:S06]  /*3e40*/  F2FP.F16.F32.PACK_AB R151, R43, R76 ;  /* 0x0000004c2b97723e */ /* 0x000fcc00000000ff */
[----:B------:R-:W-:Y:S05]  /*3e50*/  @!P1 BRA `(.L_x_13020) ;  /* 0x0000002400dc9947 */ /* 0x000fea0003800000 */
        /* <DEDUP_REMOVED lines=18> */
[----:B------:R-:W-:Y:S01]  /*3f80*/  UMOV UR7, UR38 ;  /* 0x0000002600077c82 */ /* 0x000fe20008000000 */
[----:B------:R-:W-:Y:S01]  /*3f90*/  UMOV UR6, UR39 ;  /* 0x0000002700067c82 */ /* 0x000fe20008000000 */
[----:B------:R-:W-:-:S05]  /*3fa0*/  ULDC UR21, c[0x0][0x9d8] ;  /* 0x0002760000157ab9 */ /* 0x000fca0000000800 */
.L_x_13031:
[----:B------:R-:W-:Y:S01]  /*3fb0*/  ISETP.NE.AND P2, PT, RZ, UR41, PT ;  /* 0x00000029ff007c0c */ /* 0x000fe2000bf45270 */
[----:B------:R-:W-:-:S04]  /*3fc0*/  UISETP.NE.AND UP0, UPT, UR6, 0x1, UPT ;  /* 0x000000010600788c */ /* 0x000fc8000bf05270 */
[----:B------:R-:W-:-:S04]  /*3fd0*/  USEL UR38, URZ, 0x1, UP0 ;  /* 0x000000013f267887 */ /* 0x000fc80008000000 */
[----:B------:R-:W-:-:S04]  /*3fe0*/  ULOP3.LUT UR38, UR7, UR38, URZ, 0x3c, !UPT ;  /* 0x0000002607267292 */ /* 0x000fc8000f8e3c3f */
[----:B------:R-:W-:Y:S08]  /*3ff0*/  @P2 BRA `(.L_x_13021) ;  /* 0x0000000000442947 */ /* 0x000ff00003800000 */
[----:B------:R-:W-:Y:S05]  /*4000*/  @!P0 BRA `(.L_x_13022) ;  /* 0x0000000000048947 */ /* 0x000fea0003800000 */
[----:B------:R-:W-:Y:S01]  /*4010*/  BPT.TRAP 0x1 ;  /* 0x000000040000795c */ /* 0x000fe20000300000 */
.L_x_13022:
[----:B------:R-:W0:Y:S01]  /*4020*/  S2UR UR14, SR_CgaCtaId ;  /* 0x00000000000e79c3 */ /* 0x000e220000008800 */
[----:B------:R-:W-:Y:S01]  /*4030*/  UIADD3 UR10, UR6, 0x1, URZ ;  /* 0x00000001060a7890 */ /* 0x000fe2000fffe03f */
[----:B------:R-:W-:Y:S01]  /*4040*/  MOV R7, UR38 ;  /* 0x0000002600077c02 */ /* 0x000fe20008000f00 */
[----:B------:R-:W-:Y:S02]  /*4050*/  UMOV UR11, 0x400 ;  /* 0x00000400000b7882 */ /* 0x000fe40000000000 */
[----:B------:R-:W-:Y:S01]  /*4060*/  UISETP.NE.AND UP0, UPT, UR10, 0x2, UPT ;  /* 0x000000020a00788c */ /* 0x000fe2000bf05270 */
[----:B------:R-:W-:-:S03]  /*4070*/  SHF.L.U32 R7, R7, 0x1f, RZ ;  /* 0x0000001f07077819 */ /* 0x000fc600000006ff */
[----:B------:R-:W-:Y:S02]  /*4080*/  USEL UR10, UR10, URZ, UP0 ;  /* 0x0000003f0a0a7287 */ /* 0x000fe40008000000 */
[----:B0-----:R-:W-:-:S04]  /*4090*/  ULEA UR11, UR14, UR11, 0x18 ;  /* 0x0000000b0e0b7291 */ /* 0x001fc8000f8ec03f */
[----:B------:R-:W-:-:S09]  /*40a0*/  ULEA UR10, UR10, UR11, 0x3 ;  /* 0x0000000b0a0a7291 */ /* 0x000fd2000f8e183f */
[----:B------:R0:W1:Y:S01]  /*40b0*/  SYNCS.PHASECHK.TRANS64.TRYWAIT P1, [UR10+0x16830], R7 ;  /* 0x01683007ff0075a7 */ /* 0x000062000802014a */
[----:B------:R-:W-:Y:S05]  /*40c0*/  @!P0 BRA `(.L_x_13023) ;  /* 0x0000000000048947 */ /* 0x000fea0003800000 */
[----:B------:R-:W-:Y:S01]  /*40d0*/  BPT.TRAP 0x1 ;  /* 0x000000040000795c */ /* 0x000fe20000300000 */
.L_x_13023:
[----:B-1----:R-:W-:Y:S05]  /*40e0*/  @P1 BRA `(.L_x_13021) ;  /* 0x0000000000081947 */ /* 0x002fea0003800000 */
[----:B------:R-:W1:Y:S02]  /*40f0*/  SYNCS.PHASECHK.TRANS64.TRYWAIT P1, [UR10+0x16830], R7 ;  /* 0x01683007ff0075a7 */ /* 0x000e64000802014a */
[----:B-1----:R-:W-:Y:S05]  /*4100*/  @!P1 BRA `(.L_x_13024) ;  /* 0x000000ac00989947 */ /* 0x002fea0003800000 */
.L_x_13021:
[----:B-1----:R-:W1:Y:S01]  /*4110*/  S2R R8, SR_TID.X ;  /* 0x0000000000087919 */ /* 0x002e620000002100 */
[----:B------:R-:W-:Y:S01]  /*4120*/  UIADD3 UR39, UR6, 0x1, URZ ;  /* 0x0000000106277890 */ /* 0x000fe2000fffe03f */
[----:B------:R-:W-:Y:S01]  /*4130*/  UMOV UR24, UR4 ;  /* 0x0000000400187c82 */ /* 0x000fe20008000000 */
[----:B------:R-:W-:Y:S02]  /*4140*/  UMOV UR25, UR5 ;  /* 0x0000000500197c82 */ /* 0x000fe40008000000 */
[----:B------:R-:W-:Y:S01]  /*4150*/  UISETP.NE.AND UP0, UPT, UR39, 0x2, UPT ;  /* 0x000000022700788c */ /* 0x000fe2000bf05270 */
[----:B------:R-:W-:Y:S01]  /*4160*/  UMOV UR27, 0x40000040 ;  /* 0x40000040001b7882 */ /* 0x000fe20000000000 */
[----:B------:R-:W-:Y:S02]  /*4170*/  UMOV UR11, 0x40000040 ;  /* 0x40000040000b7882 */ /* 0x000fe40000000000 */
[----:B------:R-:W-:Y:S01]  /*4180*/  USEL UR39, UR39, URZ, UP0 ;  /* 0x0000003f27277287 */ /* 0x000fe20008000000 */
[----:B------:R-:W-:Y:S01]  /*4190*/  UMOV UR15, 0x40000040 ;  /* 0x40000040000f7882 */ /* 0x000fe20000000000 */
[----:B------:R-:W-:-:S02]  /*41a0*/  UMOV UR19, 0x40000040 ;  /* 0x4000004000137882 */ /* 0x000fc40000000000 */
[----:B------:R-:W-:-:S04]  /*41b0*/  ULEA UR26, UR39, UR20, 0xa ;  /* 0x00000014271a7291 */ /* 0x000fc8000f8e503f */
        /* <DEDUP_REMOVED lines=21> */
.L_x_13026:
        /* <DEDUP_REMOVED lines=9> */
.L_x_13027:
[----:B-1----:R-:W-:Y:S05]  /*43a0*/  @P1 BRA `(.L_x_13025) ;  /* 0x0000000000081947 */ /* 0x002fea0003800000 */
[----:B------:R-:W1:Y:S02]  /*43b0*/  SYNCS.PHASECHK.TRANS64.TRYWAIT P1, [UR10+0x16850], R7 ;  /* 0x01685007ff0075a7 */ /* 0x000e64000802014a */
[----:B-1----:R-:W-:Y:S05]  /*43c0*/  @!P1 BRA `(.L_x_13028) ;  /* 0x000000ac00009947 */ /* 0x002fea0003800000 */
.L_x_13025:
[----:B------:R-:W2:Y:S01]  /*43d0*/  S2UR UR11, SR_CgaCtaId ;  /* 0x00000000000b79c3 */ /* 0x000ea20000008800 */
[----:B------:R-:W-:Y:S01]  /*43e0*/  UMOV UR7, 0x400 ;  /* 0x0000040000077882 */ /* 0x000fe20000000000 */
[----:B------:R-:W-:Y:S01]  /*43f0*/  WARPGROUP.ARRIVE ;  /* 0x00000000000079c5 */ /* 0x000fe20000000000 */
[----:B------:R-:W-:-:S05]  /*4400*/  UMOV UR19, 0x40000040 ;  /* 0x4000004000137882 */ /* 0x000fca0000000000 */
[----:B------:R-:W1:Y:S01]  /*4410*/  S2R R9, SR_TID.X ;  /* 0x0000000000097919 */ /* 0x000e620000002100 */
[----:B--2---:R-:W-:-:S04]  /*4420*/  ULEA UR15, UR11, UR7, 0x18 ;  /* 0x000000070b0f7291 */ /* 0x004fc8000f8ec03f */
[----:B------:R-:W-:-:S04]  /*4430*/  UIADD3 UR7, UR15, 0x400, URZ ;  /* 0x000004000f077890 */ /* 0x000fc8000fffe03f */
[----:B------:R-:W-:-:S04]  /*4440*/  USHF.R.U32.HI UR7, URZ, 0x4, UR7 ;  /* 0x000000043f077899 */ /* 0x000fc80008011607 */
[----:B------:R-:W-:Y:S01]  /*4450*/  ULOP3.LUT UR7, UR7, 0x3fff, URZ, 0xc0, !UPT ;  /* 0x00003fff07077892 */ /* 0x000fe2000f8ec03f */
[----:B-1----:R-:W-:Y:S02]  /*4460*/  SHF.R.U32.HI R8, RZ, 0x7, R9 ;  /* 0x00000007ff087819 */ /* 0x002fe40000011609 */
[----:B------:R-:W-:Y:S01]  /*4470*/  ISETP.GE.U32.AND P1, PT, R9, 0x180, PT ;  /* 0x000001800900780c */ /* 0x000fe20003f26070 */
[----:B------:R-:W-:Y:S02]  /*4480*/  ULEA UR10, UR6, UR7, 0xa ;  /* 0x00000007060a7291 */ /* 0x000fe4000f8e503f */
[----:B0-----:R-:W-:Y:S02]  /*4490*/  VIADD R7, R8, 0x9 ;  /* 0x0000000908077836 */ /* 0x001fe40000000000 */
[----:B------:R-:W-:-:S03]  /*44a0*/  UIADD3 UR14, UR10, 0x80, URZ ;  /* 0x000000800a0e7890 */ /* 0x000fc6000fffe03f */
[----:B------:R-:W-:Y:S01]  /*44b0*/  UMOV UR18, UR10 ;  /* 0x0000000a00127c82 */ /* 0x000fe20008000000 */
[----:B------:R-:W-:Y:S01]  /*44c0*/  SEL R7, R7, 0x9, !P1 ;  /* 0x0000000907077807 */ /* 0x000fe20004800000 */
[----:B------:R-:W-:Y:S01]  /*44d0*/  HGMMA.64x64x16.F32 R88, R120, gdesc[UR16].tnspB, R88, gsb0 ;  /* 0x40e0001078587df0 */ /* 0x000fe20008000858 */
[----:B------:R-:W-:Y:S01]  /*44e0*/  UMOV UR19, 0x40000040 ;  /* 0x4000004000137882 */ /* 0x000fe20000000000 */
[----:B------:R-:W-:Y:S01]  /*44f0*/  UMOV UR18, UR14 ;  /* 0x0000000e00127c82 */ /* 0x000fe20008000000 */
        /* <DEDUP_REMOVED lines=43> */
.L_x_13029:
        /* <DEDUP_REMOVED lines=198> */
[----:B-1----:R-:W-:Y:S02]  /*5410*/  FMNMX.FTZ R82, R80, R39, !PT ;  /* 0x0000002750527209 */ /* 0x002fe40007810000 */
[----:B------:R-:W1:Y:S03]  /*5420*/  LDC R39, c[0x0][0x988] ;  /* 0x00026200ff277b82 */ /* 0x000e660000000800 */
[----:B------:R-:W2:Y:S01]  /*5430*/  SHFL.BFLY PT, R83, R82, 0x1, 0x1f ;  /* 0x0c201f0052537f89 */ /* 0x000ea200000e0000 */
[----:B0-----:R-:W-:-:S05]  /*5440*/  FMNMX.FTZ R84, R81, R38, !PT ;  /* 0x0000002651547209 */ /* 0x001fca0007810000 */
[----:B------:R-:W0:Y:S01]  /*5450*/  SHFL.BFLY PT, R85, R84, 0x1, 0x1f ;  /* 0x0c201f0054557f89 */ /* 0x000e2200000e0000 */
[----:B--2---:R-:W-:-:S05]  /*5460*/  FMNMX.FTZ R38, R82, R83, !PT ;  /* 0x0000005352267209 */ /* 0x004fca0007810000 */
[C---:B-1----:R-:W-:Y:S01]  /*5470*/  FMUL.FTZ R80, R38.reuse, R39 ;  /* 0x0000002726507220 */ /* 0x042fe20000410000 */
[----:B------:R-:W-:-:S03]  /*5480*/  FADD.FTZ R0, -R38, R0 ;  /* 0x0000000026007221 */ /* 0x000fc60000010100 */
[-CC-:B------:R-:W-:Y:S01]  /*5490*/  FFMA.FTZ R81, R30, R39.reuse, -R80.reuse ;  /* 0x000000271e517223 */ /* 0x180fe20000010850 */
[-C--:B------:R-:W-:Y:S01]  /*54a0*/  FMUL.FTZ R83, R0, R39.reuse ;  /* 0x0000002700537220 */ /* 0x080fe20000410000 */
[-CC-:B------:R-:W-:Y:S01]  /*54b0*/  FFMA.FTZ R30, R34, R39.reuse, -R80.reuse ;  /* 0x00000027221e7223 */ /* 0x180fe20000010850 */
[-CC-:B------:R-:W-:Y:S01]  /*54c0*/  FFMA.FTZ R120, R7, R39.reuse, -R80.reuse ;  /* 0x0000002707787223 */ /* 0x180fe20000010850 */
[-CC-:B------:R-:W-:Y:S01]  /*54d0*/  FFMA.FTZ R136, R48, R39.reuse, -R80.reuse ;  /* 0x0000002730887223 */ /* 0x180fe20000010850 */
[-CC-:B------:R-:W-:Y:S01]  /*54e0*/  FFMA.FTZ R122, R11, R39.reuse, -R80.reuse ;  /* 0x000000270b7a7223 */ /* 0x180fe20000010850 */
[--C-:B------:R-:W-:Y:S01]  /*54f0*/  FFMA.FTZ R82, R26, R39, -R80.reuse ;  /* 0x000000271a527223 */ /* 0x100fe20000010850 */
        /* <DEDUP_REMOVED lines=18> */
[-C--:B------:R-:W-:Y:S01]  /*5620*/  FFMA.FTZ R127, R27, R39.reuse, -R34 ;  /* 0x000000271b7f7223 */ /* 0x080fe20000010822 */
[-CC-:B------:R-:W-:Y:S01]  /*5630*/  FFMA.FTZ R128, R29, R39.reuse, -R80.reuse ;  /* 0x000000271d807223 */ /* 0x180fe20000010850 */
[----:B------:R-:W-:Y:S01]  /*5640*/  MUFU.EX2 R0, R0 ;  /* 0x0000000000007308 */ /* 0x000fe20000000800 */
[-CC-:B0-----:R-:W-:Y:S01]  /*5650*/  FFMA.FTZ R83, R20, R39.reuse, -R80.reuse ;  /* 0x0000002714537223 */ /* 0x181fe20000010850 */
[-C--:B------:R-:W-:Y:S01]  /*5660*/  FFMA.FTZ R29, R40, R39.reuse, -R80 ;  /* 0x00000027281d7223 */ /* 0x080fe20000010850 */
[-CC-:B------:R-:W-:Y:S01]  /*5670*/  FFMA.FTZ R40, R28, R39.reuse, -R34.reuse ;  /* 0x000000271c287223 */ /* 0x180fe20000010822 */
[-C--:B------:R-:W-:Y:S01]  /*5680*/  FFMA.FTZ R129, R31, R39.reuse, -R34 ;  /* 0x000000271f817223 */ /* 0x080fe20000010822 */
[-C--:B------:R-:W-:Y:S01]  /*5690*/  FFMA.FTZ R132, R37, R39.reuse, -R80 ;  /* 0x0000002725847223 */ /* 0x080fe20000010850 */
[-C--:B------:R-:W-:Y:S01]  /*56a0*/  FFMA.FTZ R37, R32, R39.reuse, -R34 ;  /* 0x0000002720257223 */ /* 0x080fe20000010822 */
[----:B------:R-:W-:Y:S01]  /*56b0*/  FFMA.FTZ R130, R33, R39, -R80 ;  /* 0x0000002721827223 */ /* 0x000fe20000010850 */
        /* <DEDUP_REMOVED lines=33> */
[----:B--2---:R-:W-:Y:S01]  /*58d0*/  FADD.FTZ R6, R48, R3 ;  /* 0x0000000330067221 */ /* 0x004fe20000010000 */
[-C--:B------:R-:W-:Y:S01]  /*58e0*/  FFMA.FTZ R146, R68, R39.reuse, -R80 ;  /* 0x0000002744927223 */ /* 0x080fe20000010850 */
[-C--:B------:R-:W-:Y:S01]  /*58f0*/  FFMA.FTZ R147, R70, R39.reuse, -R34 ;  /* 0x0000002746937223 */ /* 0x080fe20000010822 */
[-CC-:B------:R-:W-:Y:S01]  /*5900*/  FFMA.FTZ R8, R69, R39.reuse, -R80.reuse ;  /* 0x0000002745087223 */ /* 0x180fe20000010850 */
[-C--:B------:R-:W-:Y:S01]  /*5910*/  FFMA.FTZ R148, R72, R39.reuse, -R80 ;  /* 0x0000002748947223 */ /* 0x080fe20000010850 */
[-C--:B------:R-:W-:Y:S01]  /*5920*/  FFMA.FTZ R149, R74, R39.reuse, -R34 ;  /* 0x000000274a957223 */ /* 0x080fe20000010822 */
[-CC-:B------:R-:W-:Y:S01]  /*5930*/  FFMA.FTZ R7, R73, R39.reuse, -R80.reuse ;  /* 0x0000002749077223 */ /* 0x180fe20000010850 */
[----:B------:R-:W2:Y:S01]  /*5940*/  MUFU.EX2 R84, R84 ;  /* 0x0000005400547308 */ /* 0x000ea20000000800 */
[----:B0-----:R-:W-:Y:S01]  /*5950*/  FADD.FTZ R9, R122, R9 ;  /* 0x000000097a097221 */ /* 0x001fe20000010000 */
[-C--:B------:R-:W-:Y:S01]  /*5960*/  FFMA.FTZ R150, R76, R39.reuse, -R80 ;  /* 0x000000274c967223 */ /* 0x080fe20000010850 */
[-C--:B------:R-:W-:Y:S01]  /*5970*/  FFMA.FTZ R151, R78, R39.reuse, -R34 ;  /* 0x000000274e977223 */ /* 0x080fe20000010822 */
[----:B------:R-:W-:-:S04]  /*5980*/  FFMA.FTZ R33, R77, R39, -R80 ;  /* 0x000000274d217223 */ /* 0x000fc80000010850 */
        /* <DEDUP_REMOVED lines=71> */
[-CC-:B------:R-:W-:Y:S01]  /*5e00*/  FFMA.FTZ R9, R75, R39.reuse, -R34.reuse ;  /* 0x000000274b097223 */ /* 0x180fe20000010822 */
[----:B------:R-:W-:-:S05]  /*5e10*/  FFMA.FTZ R34, R79, R39, -R34 ;  /* 0x000000274f227223 */ /* 0x000fca0000010822 */
        /* <DEDUP_REMOVED lines=48> */
.L_x_13030:
[----:B------:R-:W-:Y:S01]  /*6120*/  ULEA UR6, UR6, UR15, 0x3 ;  /* 0x0000000f06067291 */ /* 0x000fe2000f8e183f */
[----:B------:R-:W-:Y:S01]  /*6130*/  ISETP.GT.AND P1, PT, R4, R16, PT ;  /* 0x000000100400720c */ /* 0x000fe20003f24270 */
[----:B------:R-:W-:Y:S01]  /*6140*/  UMOV UR7, UR38 ;  /* 0x0000002600077c82 */ /* 0x000fe20008000000 */
[-C--:B------:R-:W-:Y:S01]  /*6150*/  FMUL.FTZ R88, R88, R5.reuse ;  /* 0x0000000558587220 */ /* 0x080fe20000410000 */
        /* <DEDUP_REMOVED lines=69> */
[----:B------:R-:W-:Y:S01]  /*65b0*/  MOV R0, R38 ;  /* 0x0000002600007202 */ /* 0x000fe20000000f00 */
[----:B------:R-:W-:Y:S06]  /*65c0*/  @P1 BRA `(.L_x_13031) ;  /* 0xffffffd800781947 */ /* 0x000fec000383ffff */
.L_x_13020:
[----:B------:R-:W-:Y:S06]  /*65d0*/  BAR.ARV 0x8, 0x200 ;  /* 0x0208000000007b1d */ /* 0x000fec0000002000 */
[----:B------:R-:W-:Y:S05]  /*65e0*/  @!P0 BRA `(.L_x_13032) ;  /* 0x0000000000048947 */ /* 0x000fea0003800000 */
[----:B------:R-:W-:Y:S01]  /*65f0*/  BPT.TRAP 0x1 ;  /* 0x000000040000795c */ /* 0x000fe20000300000 */
.L_x_13032:
        /* <DEDUP_REMOVED lines=9> */
.L_x_13033:
[----:B-1----:R-:W-:Y:S05]  /*6690*/  @P1 BRA `(.L_x_13034) ;  /* 0x0000000000081947 */ /* 0x002fea0003800000 */
[----:B------:R-:W1:Y:S02]  /*66a0*/  SYNCS.PHASECHK.TRANS64.TRYWAIT P1, [UR5+0x16850], R0 ;  /* 0x01685000ff0075a7 */ /* 0x000e640008020145 */
[----:B-1----:R-:W-:Y:S05]  /*66b0*/  @!P1 BRA `(.L_x_13035) ;  /* 0x00000088005c9947 */ /* 0x002fea0003800000 */
.L_x_13034:
[----:B------:R-:W-:Y:S01]  /*66c0*/  UIADD3 UR4, UR4, 0x400, URZ ;  /* 0x0000040004047890 */ /* 0x000fe2000fffe03f */
[----:B------:R-:W-:Y:S01]  /*66d0*/  WARPGROUP.ARRIVE ;  /* 0x00000000000079c5 */ /* 0x000fe20000000000 */
[----:B------:R-:W-:Y:S01]  /*66e0*/  UMOV UR11, 0x40000040 ;  /* 0x40000040000b7882 */ /* 0x000fe20000000000 */
[----:B01----:R-:W0:Y:S01]  /*66f0*/  SHFL.BFLY PT, R0, R3, 0x2, 0x1f ;  /* 0x0c401f0003007f89 */ /* 0x003e2200000e0000 */
[----:B------:R-:W-:Y:S01]  /*6700*/  USHF.R.U32.HI UR4, URZ, 0x4, UR4 ;  /* 0x000000043f047899 */ /* 0x000fe20008011604 */
[----:B------:R-:W-:Y:S02]  /*6710*/  IMAD.MOV.U32 R41, RZ, RZ, RZ ;  /* 0x000000ffff297224 */ /* 0x000fe400078e00ff */
[----:B------:R-:W1:Y:S01]  /*6720*/  SHFL.BFLY PT, R5, R6, 0x2, 0x1f ;  /* 0x0c401f0006057f89 */ /* 0x000e6200000e0000 */
[----:B------:R-:W-:-:S04]  /*6730*/  ULOP3.LUT UR4, UR4, 0x3fff, URZ, 0xc0, !UPT ;  /* 0x00003fff04047892 */ /* 0x000fc8000f8ec03f */
[----:B------:R-:W-:-:S04]  /*6740*/  ULEA UR4, UR39, UR4, 0xa ;  /* 0x0000000427047291 */ /* 0x000fc8000f8e503f */
[----:B------:R-:W-:-:S03]  /*6750*/  UIADD3 UR6, UR4, 0x80, URZ ;  /* 0x0000008004067890 */ /* 0x000fc6000fffe03f */
[----:B------:R-:W-:Y:S02]  /*6760*/  UMOV UR10, UR4 ;  /* 0x00000004000a7c82 */ /* 0x000fe40008000000 */
[----:B------:R-:W-:Y:S01]  /*6770*/  HGMMA.64x64x16.F32 R88, R120, gdesc[UR8].tnspB, R88, gsb0 ;  /* 0x40e0000878587df0 */ /* 0x000fe20008000858 */
[----:B------:R-:W-:Y:S01]  /*6780*/  UMOV UR11, 0x40000040 ;  /* 0x40000040000b7882 */ /* 0x000fe20000000000 */
[----:B------:R-:W-:Y:S01]  /*6790*/  UMOV UR10, UR6 ;  /* 0x00000006000a7c82 */ /* 0x000fe20008000000 */
[----:B------:R-:W-:Y:S01]  /*67a0*/  UIADD3 UR6, UR4, 0x100, URZ ;  /* 0x0000010004067890 */ /* 0x000fe2000fffe03f */
[----:B0-----:R-:W-:Y:S01]  /*67b0*/  FADD.FTZ R0, R0, R3 ;  /* 0x0000000300007221 */ /* 0x001fe20000010000 */
[----:B------:R-:W-:Y:S02]  /*67c0*/  IMAD.MOV.U32 R3, RZ, RZ, -0x800000 ;  /* 0xff800000ff037424 */ /* 0x000fe400078e00ff */
[----:B-1----:R-:W-:Y:S02]  /*67d0*/  FADD.FTZ R4, R5, R6 ;  /* 0x0000000605047221 */ /* 0x002fe40000010000 */
[----:B------:R-:W0:Y:S04]  /*67e0*/  SHFL.BFLY PT, R5, R0, 0x1, 0x1f ;  /* 0x0c201f0000057f89 */ /* 0x000e2800000e0000 */
[----:B------:R-:W1:Y:S01]  /*67f0*/  SHFL.BFLY PT, R7, R4, 0x1, 0x1f ;  /* 0x0c201f0004077f89 */ /* 0x000e6200000e0000 */
[----:B0-----:R-:W-:Y:S01]  /*6800*/  FADD.FTZ R8, R0, R5 ;  /* 0x0000000500087221 */ /* 0x001fe20000010000 */
[----:B------:R-:W-:-:S02]  /*6810*/  IMAD.MOV.U32 R0, RZ, RZ, -0x800000 ;  /* 0xff800000ff007424 */ /* 0x000fc400078e00ff */
        /* <DEDUP_REMOVED lines=10> */
[----:B------:R-:W-:Y:S01]  /*68c0*/  @P1 FFMA.FTZ R3, R5, R38, R6 ;  /* 0x0000002605031223 */ /* 0x000fe20000010006 */
[----:B------:R-:W-:Y:S02]  /*68d0*/  WARPGROUP.DEPBAR.LE gsb0, 0x0 ;  /* 0x00008000000079c5 */ /* 0x000fe40000010000 */
[----:B------:R-:W-:Y:S01]  /*68e0*/  WARPGROUP.ARRIVE ;  /* 0x00000000000079c5 */ /* 0x000fe20000000000 */
[----:B------:R2:W0:Y:S01]  /*68f0*/  @P2 MUFU.RCP R4, R9 ;  /* 0x0000000900042308 */ /* 0x0004220000001000 */
[----:B-1----:R-:W-:-:S04]  /*6900*/  @P2 FMUL.FTZ R7, R7, 0.69314718246459960938 ;  /* 0x3f31721807072820 */ /* 0x002fc80000410000 */
[----:B------:R-:W-:Y:S01]  /*6910*/  HGMMA.64x64x16.F32 R88, R124, gdesc[UR8].tnspB, R88, gsb0 ;  /* 0x40e000087c587df0 */ /* 0x000fe20008000858 */
[----:B------:R-:W-:Y:S01]  /*6920*/  UMOV UR10, UR6 ;  /* 0x00000006000a7c82 */ /* 0x000fe20008000000 */
[----:B------:R-:W-:Y:S01]  /*6930*/  UMOV UR11, 0x40000040 ;  /* 0x40000040000b7882 */ /* 0x000fe20000000000 */
[----:B------:R-:W-:Y:S01]  /*6940*/  UIADD3 UR6, UR4, 0x180, URZ ;  /* 0x0000018004067890 */ /* 0x000fe2000fffe03f */
[----:B------:R-:W-:Y:S01]  /*6950*/  @P2 FFMA.FTZ R0, R10, R46, R7 ;  /* 0x0000002e0a002223 */ /* 0x000fe20000010007 */
        /* <DEDUP_REMOVED lines=35> */
.L_x_13036:
        /* <DEDUP_REMOVED lines=42> */
[----:B--2---:R-:W-:-:S05]  /*6e30*/  IADD3 R5, R5, 0x1, RZ ;  /* 0x0000000105057810 */ /* 0x004fca0007ffe0ff */
[----:B------:R1:W-:Y:S06]  /*6e40*/  STL [R1+0x18], R5 ;  /* 0x0000180501007387 */ /* 0x0003ec0000100800 */
.L_x_13012:
[----:B-1----:R-:W1:Y:S01]  /*6e50*/  S2R R5, SR_CgaCtaId ;  /* 0x0000000000057919 */ /* 0x002e620000008800 */
[----:B------:R-:W-:Y:S01]  /*6e60*/  MOV R16, 0x400 ;  /* 0x0000040000107802 */ /* 0x000fe20000000f00 */
[----:B------:R-:W-:Y:S01]  /*6e70*/  BSSY B0, `(.L_x_13037) ;  /* 0x0000222000007945 */ /* 0x000fe20003800000 */
[----:B------:R-:W-:Y:S02]  /*6e80*/  BAR.SYNC.DEFER_BLOCKING 0x5, 0x200 ;  /* 0x0148000000007b1d */ /* 0x000fe40000010000 */
[----:B-1----:R-:W-:-:S05]  /*6e90*/  LEA R16, R5, R16, 0x18 ;  /* 0x0000001005107211 */ /* 0x002fca00078ec0ff */
[----:B------:R1:W2:Y:S01]  /*6ea0*/  LDS.128 R4, [R16+0x168d0] ;  /* 0x0168d00010047984 */ /* 0x0002a20000000c00 */
[----:B------:R-:W-:Y:S06]  /*6eb0*/  BAR.ARV 0x4, 0x200 ;  /* 0x0108000000007b1d */ /* 0x000fec0000002000 */
[----:B------:R-:W-:Y:S05]  /*6ec0*/  @P0 BRA `(.L_x_13038) ;  /* 0x0000001400fc0947 */ /* 0x000fea0003800000 */
[----:B------:R-:W3:Y:S01]  /*6ed0*/  LDL R8, [R1+0x48] ;  /* 0x0000480001087983 */ /* 0x000ee20000100800 */
[----:B------:R-:W4:Y:S01]  /*6ee0*/  LDC.64 R60, c[0x0][0xc00] ;  /* 0x00030000ff3c7b82 */ /* 0x000f220000000a00 */
[----:B------:R-:W0:Y:S01]  /*6ef0*/  S2R R9, SR_SWINHI ;  /* 0x0000000000097919 */ /* 0x000e220000002f00 */
[----:B------:R-:W-:Y:S02]  /*6f00*/  F2FP.F16.F32.PACK_AB R24, R21, R20 ;  /* 0x000000141518723e */ /* 0x000fe400000000ff */
[----:B------:R-:W-:Y:S01]  /*6f10*/  F2FP.F16.F32.PACK_AB R25, R43, R42 ;  /* 0x0000002a2b19723e */ /* 0x000fe200000000ff */
[----:B------:R-:W4:Y:S01]  /*6f20*/  LDL R69, [R1+0x44] ;  /* 0x0000440001457983 */ /* 0x000f220000100800 */
[----:B------:R-:W-:Y:S02]  /*6f30*/  F2FP.F16.F32.PACK_AB R26, R29, R28 ;  /* 0x0000001c1d1a723e */ /* 0x000fe400000000ff */
[----:B------:R-:W-:Y:S01]  /*6f40*/  F2FP.F16.F32.PACK_AB R27, R45, R44 ;  /* 0x0000002c2d1b723e */ /* 0x000fe200000000ff */
[C---:B------:R-:W-:Y:S01]  /*6f50*/  IMAD.SHL.U32 R65, R17.reuse, 0x4, RZ ;  /* 0x0000000411417824 */ /* 0x040fe200078e00ff */
[----:B------:R-:W-:Y:S01]  /*6f60*/  SHF.L.U64.HI R68, R17, 0x2, R153 ;  /* 0x0000000211447819 */ /* 0x000fe20000010299 */
[----:B------:R-:W4:Y:S01]  /*6f70*/  LDL R67, [R1+0xc] ;  /* 0x00000c0001437983 */ /* 0x000f220000100800 */
[----:B------:R-:W-:Y:S01]  /*6f80*/  MOV R62, RZ ;  /* 0x000000ff003e7202 */ /* 0x000fe20000000f00 */
[----:B------:R-:W-:Y:S01]  /*6f90*/  ULDC.64 UR4, c[0x0][0xc08] ;  /* 0x0003020000047ab9 */ /* 0x000fe20000000a00 */
[----:B------:R-:W-:-:S02]  /*6fa0*/  MOV R56, R16 ;  /* 0x0000001000387202 */ /* 0x000fc40000000f00 */
[----:B0-----:R-:W-:Y:S01]  /*6fb0*/  MOV R57, R9 ;  /* 0x0000000900397202 */ /* 0x001fe20000000f00 */
[----:B------:R-:W-:Y:S02]  /*6fc0*/  BAR.SYNC.DEFER_BLOCKING 0x1, 0x180 ;  /* 0x0046000000007b1d */ /* 0x000fe40000010000 */
[----:B---3--:R-:W-:-:S03]  /*6fd0*/  IMAD.WIDE R8, R8, 0x2, R56 ;  /* 0x0000000208087825 */ /* 0x008fc600078e0238 */
[----:B------:R-:W-:-:S04]  /*6fe0*/  LOP3.LUT R11, R8, 0x380, RZ, 0xc0, !PT ;  /* 0x00000380080b7812 */ /* 0x000fc800078ec0ff */
[----:B------:R-:W-:Y:S02]  /*6ff0*/  SHF.R.U64 R11, R11, 0x3, RZ ;  /* 0x000000030b0b7819 */ /* 0x000fe400000012ff */
[C---:B------:R-:W-:Y:S02]  /*7000*/  IADD3 R10, P0, R8.reuse, 0x60, RZ ;  /* 0x00000060080a7810 */ /* 0x040fe40007f1e0ff */
[C---:B------:R-:W-:Y:S02]  /*7010*/  IADD3 R63, P1, R8.reuse, 0x40, RZ ;  /* 0x00000040083f7810 */ /* 0x040fe40007f3e0ff */
[----:B------:R-:W-:Y:S02]  /*7020*/  IADD3 R59, P2, R8, 0x20, RZ ;  /* 0x00000020083b7810 */ /* 0x000fe40007f5e0ff */
[----:B------:R-:W-:Y:S01]  /*7030*/  LOP3.LUT R8, R11, R8, RZ, 0x3c, !PT ;  /* 0x000000080b087212 */ /* 0x000fe200078e3cff */
[--C-:B------:R-:W-:Y:S02]  /*7040*/  IMAD.X R11, RZ, RZ, R9.reuse, P0 ;  /* 0x000000ffff0b7224 */ /* 0x100fe400000e0609 */
[--C-:B------:R-:W-:Y:S01]  /*7050*/  IMAD.X R13, RZ, RZ, R9.reuse, P1 ;  /* 0x000000ffff0d7224 */ /* 0x100fe200008e0609 */
[----:B------:R-:W-:Y:S01]  /*7060*/  MOV R58, R8 ;  /* 0x00000008003a7202 */ /* 0x000fe20000000f00 */
[----:B------:R-:W-:Y:S01]  /*7070*/  IMAD.X R15, RZ, RZ, R9, P2 ;  /* 0x000000ffff0f7224 */ /* 0x000fe200010e0609 */
[----:B------:R-:W-:-:S02]  /*7080*/  LOP3.LUT R9, R10, 0x380, RZ, 0xc0, !PT ;  /* 0x000003800a097812 */ /* 0x000fc400078ec0ff */
[----:B------:R-:W-:Y:S02]  /*7090*/  LOP3.LUT R8, R63, 0x380, RZ, 0xc0, !PT ;  /* 0x000003803f087812 */ /* 0x000fe400078ec0ff */
[----:B--2---:R-:W-:Y:S02]  /*70a0*/  LOP3.LUT R4, R59, 0x380, RZ, 0xc0, !PT ;  /* 0x000003803b047812 */ /* 0x004fe400078ec0ff */
[----:B------:R-:W-:Y:S02]  /*70b0*/  SHF.R.U64 R9, R9, 0x3, RZ ;  /* 0x0000000309097819 */ /* 0x000fe400000012ff */
[----:B------:R-:W-:Y:S02]  /*70c0*/  SHF.R.U64 R8, R8, 0x3, RZ ;  /* 0x0000000308087819 */ /* 0x000fe400000012ff */
[----:B------:R-:W-:Y:S02]  /*70d0*/  SHF.R.U64 R4, R4, 0x3, RZ ;  /* 0x0000000304047819 */ /* 0x000fe400000012ff */
[----:B------:R-:W-:-:S02]  /*70e0*/  LOP3.LUT R10, R9, R10, RZ, 0x3c, !PT ;  /* 0x0000000a090a7212 */ /* 0x000fc400078e3cff */
[----:B------:R-:W-:Y:S02]  /*70f0*/  LOP3.LUT R12, R8, R63, RZ, 0x3c, !PT ;  /* 0x0000003f080c7212 */ /* 0x000fe400078e3cff */
[----:B------:R-:W-:Y:S02]  /*7100*/  LOP3.LUT R14, R4, R59, RZ, 0x3c, !PT ;  /* 0x0000003b040e7212 */ /* 0x000fe400078e3cff */
[----:B------:R-:W-:Y:S01]  /*7110*/  MOV R4, R10 ;  /* 0x0000000a00047202 */ /* 0x000fe20000000f00 */
[----:B------:R0:W-:Y:S01]  /*7120*/  STSM.16.M88.4 [R58], R24 ;  /* 0x000000183a007844 */ /* 0x0001e20000000200 */
[----:B------:R-:W-:Y:S02]  /*7130*/  MOV R66, R12 ;  /* 0x0000000c00427202 */ /* 0x000fe40000000f00 */
[----:B------:R-:W-:Y:S02]  /*7140*/  MOV R63, R14 ;  /* 0x0000000e003f7202 */ /* 0x000fe40000000f00 */
        /* <DEDUP_REMOVED lines=8> */
[----:B0-----:R-:W-:Y:S02]  /*71d0*/  F2FP.F16.F32.PACK_AB R24, R39, R38 ;  /* 0x000000262718723e */ /* 0x001fe400000000ff */
[----:B------:R-:W-:Y:S02]  /*71e0*/  F2FP.F16.F32.PACK_AB R25, R55, R54 ;  /* 0x000000363719723e */ /* 0x000fe400000000ff */
[----:B------:R-:W-:Y:S02]  /*71f0*/  F2FP.F16.F32.PACK_AB R26, R41, R40 ;  /* 0x00000028291a723e */ /* 0x000fe400000000ff */
[----:B------:R-:W-:Y:S01]  /*7200*/  F2FP.F16.F32.PACK_AB R27, R119, R118 ;  /* 0x00000076771b723e */ /* 0x000fe200000000ff */
[----:B------:R0:W-:Y:S04]  /*7210*/  STSM.16.M88.4 [R63], R8 ;  /* 0x000000083f007844 */ /* 0x0001e80000000200 */
[----:B------:R-:W-:Y:S04]  /*7220*/  STSM.16.M88.4 [R66], R12 ;  /* 0x0000000c42007844 */ /* 0x000fe80000000200 */
[----:B------:R2:W-:Y:S01]  /*7230*/  STSM.16.M88.4 [R4], R24 ;  /* 0x0000001804007844 */ /* 0x0005e20000000200 */
[----:B------:R-:W-:Y:S01]  /*7240*/  BAR.SYNC.DEFER_BLOCKING 0x1, 0x180 ;  /* 0x0046000000007b1d */ /* 0x000fe20000010000 */
[----:B----4-:R-:W-:-:S04]  /*7250*/  ISETP.NE.U32.AND P0, PT, R60, RZ, PT ;  /* 0x000000ff3c00720c */ /* 0x010fc80003f05070 */
[----:B------:R-:W-:-:S03]  /*7260*/  ISETP.NE.AND.EX P0, PT, R61, RZ, PT, P0 ;  /* 0x000000ff3d00720c */ /* 0x000fc60003f05300 */
[----:B0-----:R-:W0:Y:S01]  /*7270*/  LDC R8, c[0x0][0xad4] ;  /* 0x0002b500ff087b82 */ /* 0x001e220000000800 */
[----:B------:R-:W-:-:S05]  /*7280*/  IADD3 R58, P1, R65, R60, RZ ;  /* 0x0000003c413a7210 */ /* 0x000fca0007f3e0ff */
[----:B------:R-:W-:Y:S02]  /*7290*/  IMAD.X R59, R68, 0x1, R61, P1 ;  /* 0x00000001443b7824 */ /* 0x000fe400008e063d */
[----:B--2---:R-:W2:Y:S03]  /*72a0*/  LDC R4, c[0x0][0xbe8] ;  /* 0x0002fa00ff047b82 */ /* 0x004ea60000000800 */
[----:B------:R-:W3:Y:S01]  /*72b0*/  @P0 LDG.E R62, desc[UR36][R58.64] ;  /* 0x000000243a3e0981 */ /* 0x000ee2000c1e1900 */
[----:B------:R-:W-:-:S04]  /*72c0*/  ISETP.NE.U32.AND P1, PT, RZ, UR4, PT ;  /* 0x00000004ff007c0c */ /* 0x000fc8000bf25070 */
[----:B------:R-:W-:Y:S01]  /*72d0*/  ISETP.NE.AND.EX P1, PT, RZ, UR5, PT, P1 ;  /* 0x00000005ff007c0c */ /* 0x000fe2000bf25310 */
[----:B------:R-:W-:-:S12]  /*72e0*/  IMAD.MOV.U32 R26, RZ, RZ, 0x9b8 ;  /* 0x000009b8ff1a7424 */ /* 0x000fd800078e00ff */
[----:B------:R-:W-:-:S04]  /*72f0*/  @P1 IADD3 R64, P2, R65, UR4, RZ ;  /* 0x0000000441401c10 */ /* 0x000fc8000ff5e0ff */
[----:B------:R-:W-:Y:S02]  /*7300*/  @P1 IADD3.X R65, R68, UR5, RZ, P2, !PT ;  /* 0x0000000544411c10 */ /* 0x000fe400097fe4ff */
[----:B------:R-:W-:-:S04]  /*7310*/  ISETP.NE.AND P2, PT, R19, RZ, PT ;  /* 0x000000ff1300720c */ /* 0x000fc80003f45270 */
[----:B0-----:R-:W-:-:S04]  /*7320*/  SEL R8, R19, R8, P2 ;  /* 0x0000000813087207 */ /* 0x001fc80001000000 */
[----:B------:R-:W-:Y:S02]  /*7330*/  ISETP.GT.AND P3, PT, R8, 0x1, PT ;  /* 0x000000010800780c */ /* 0x000fe40003f64270 */
[----:B--2---:R-:W-:Y:S01]  /*7340*/  ISETP.NE.AND P4, PT, R4, 0x1, PT ;  /* 0x000000010400780c */ /* 0x004fe20003f85270 */
[----:B------:R-:W0:Y:S01]  /*7350*/  LDC.64 R8, c[0x0][0xba8] ;  /* 0x0002ea00ff087b82 */ /* 0x000e220000000a00 */
[----:B------:R-:W-:-:S07]  /*7360*/  SEL R26, R26, 0x978, P3 ;  /* 0x000009781a1a7807 */ /* 0x000fce0001800000 */
[----:B------:R-:W2:Y:S01]  /*7370*/  LDC.64 R14, c[0x0][R26+0x220] ;  /* 0x000088001a0e7b82 */ /* 0x000ea20000000a00 */
[----:B------:R-:W-:-:S07]  /*7380*/  ISETP.NE.U32.AND P2, PT, R60, RZ, PT ;  /* 0x000000ff3c00720c */ /* 0x000fce0003f45070 */
[----:B------:R-:W4:Y:S01]  /*7390*/  LDC.64 R12, c[0x0][R26+0x218] ;  /* 0x000086001a0c7b82 */ /* 0x000f220000000a00 */
[----:B------:R-:W-:-:S07]  /*73a0*/  ISETP.NE.AND.EX P2, PT, R61, RZ, PT, P2 ;  /* 0x000000ff3d00720c */ /* 0x000fce0003f45320 */
[----:B------:R-:W1:Y:S01]  /*73b0*/  @P4 LDC R60, c[0x0][0xbec] ;  /* 0x0002fb00ff3c4b82 */ /* 0x000e620000000800 */
[----:B------:R-:W-:Y:S01]  /*73c0*/  SEL R17, R17, RZ, !P2 ;  /* 0x000000ff11117207 */ /* 0x000fe20005000000 */
[----:B------:R-:W-:-:S06]  /*73d0*/  ULDC UR4, c[0x0][0xa88] ;  /* 0x0002a20000047ab9 */ /* 0x000fcc0000000800 */
[----:B------:R-:W1:Y:S01]  /*73e0*/  @P4 LDC R61, c[0x0][0xbf0] ;  /* 0x0002fc00ff3d4b82 */ /* 0x000e620000000800 */
[----:B------:R-:W-:Y:S01]  /*73f0*/  SEL R153, R153, RZ, !P2 ;  /* 0x000000ff99997207 */ /* 0x000fe20005000000 */
[----:B------:R-:W-:-:S06]  /*7400*/  IMAD.U32 R63, RZ, RZ, UR4 ;  /* 0x00000004ff3f7e24 */ /* 0x000fcc000f8e00ff */
[----:B------:R-:W1:Y:S01]  /*7410*/  LDC.64 R10, c[0x0][R26+0x228] ;  /* 0x00008a001a0a7b82 */ /* 0x000e620000000a00 */
[----:B--2---:R-:W-:Y:S01]  /*7420*/  IMAD R15, R15, R17, RZ ;  /* 0x000000110f0f7224 */ /* 0x004fe200078e02ff */
[----:B------:R2:W5:Y:S01]  /*7430*/  @P1 LDG.E R63, desc[UR36][R64.64] ;  /* 0x00000024403f1981 */ /* 0x000562000c1e1900 */
[----:B----4-:R-:W-:-:S04]  /*7440*/  IMAD.WIDE.U32 R24, R12, R18, RZ ;  /* 0x000000120c187225 */ /* 0x010fc800078e00ff */
[C---:B------:R-:W-:Y:S01]  /*7450*/  IMAD R153, R14.reuse, R153, R15 ;  /* 0x000000990e997224 */ /* 0x040fe200078e020f */
[----:B------:R-:W-:Y:S01]  /*7460*/  SEL R19, R67, RZ, P3 ;  /* 0x000000ff43137207 */ /* 0x000fe20001800000 */
[----:B------:R-:W-:Y:S01]  /*7470*/  IMAD.WIDE.U32 R14, R14, R17, RZ ;  /* 0x000000110e0e7225 */ /* 0x000fe200078e00ff */
[----:B0-----:R-:W0:Y:S03]  /*7480*/  @!P3 LDC R8, c[0x0][0xb50] ;  /* 0x0002d400ff08bb82 */ /* 0x001e260000000800 */
[----:B------:R-:W-:Y:S02]  /*7490*/  IMAD R27, R13, R18, RZ ;  /* 0x000000120d1b7224 */ /* 0x000fe400078e02ff */
[----:B--2---:R-:W-:-:S03]  /*74a0*/  IMAD R65, R23, 0xc0, R69 ;  /* 0x000000c017417824 */ /* 0x004fc600078e0245 */
[----:B------:R-:W2:Y:S01]  /*74b0*/  LDC.64 R12, c[0x0][R26+0x210] ;  /* 0x000084001a0c7b82 */ /* 0x000ea20000000a00 */
[----:B------:R-:W-:Y:S02]  /*74c0*/  IMAD.IADD R153, R15, 0x1, R153 ;  /* 0x000000010f997824 */ /* 0x000fe400078e0299 */
[----:B------:R-:W-:Y:S02]  /*74d0*/  IMAD.MOV.U32 R15, RZ, RZ, R65 ;  /* 0x000000ffff0f7224 */ /* 0x000fe400078e0041 */
[----:B------:R-:W-:Y:S02]  /*74e0*/  IMAD.IADD R27, R25, 0x1, R27 ;  /* 0x00000001191b7824 */ /* 0x000fe400078e021b */
[-C--:B-1----:R-:W-:Y:S01]  /*74f0*/  IMAD R25, R11, R19.reuse, RZ ;  /* 0x000000130b197224 */ /* 0x082fe200078e02ff */
[----:B------:R-:W1:Y:S01]  /*7500*/  @!P3 LDC R9, c[0x0][0xb54] ;  /* 0x0002d500ff09bb82 */ /* 0x000e620000000800 */
[----:B------:R-:W-:-:S04]  /*7510*/  IMAD.WIDE.U32 R10, R10, R19, RZ ;  /* 0x000000130a0a7225 */ /* 0x000fc800078e00ff */
[----:B------:R-:W-:Y:S01]  /*7520*/  IMAD.IADD R25, R11, 0x1, R25 ;  /* 0x000000010b197824 */ /* 0x000fe200078e0219 */
[--C-:B---3--:R-:W-:Y:S01]  /*7530*/  IADD3 R24, P2, P5, R14, R24, R62.reuse ;  /* 0x000000180e187210 */ /* 0x108fe20007d5e03e */
[----:B------:R-:W-:Y:S01]  /*7540*/  @P4 IMAD.HI.U32 R14, R65, R60, RZ ;  /* 0x0000003c410e4227 */ /* 0x000fe200078e00ff */
[----:B------:R-:W-:-:S04]  /*7550*/  SHF.R.S32.HI R60, RZ, 0x1f, R62 ;  /* 0x0000001fff3c7819 */ /* 0x000fc8000001143e */
[----:B------:R-:W-:-:S04]  /*7560*/  @P4 SHF.R.U32.HI R15, RZ, R61, R14 ;  /* 0x0000003dff0f4219 */ /* 0x000fc8000001160e */
[----:B------:R-:W-:Y:S02]  /*7570*/  IADD3 R19, -R15, RZ, RZ ;  /* 0x000000ff0f137210 */ /* 0x000fe40007ffe1ff */
[----:B------:R-:W-:Y:S02]  /*7580*/  IADD3.X R14, R153, R27, R60, P2, P5 ;  /* 0x0000001b990e7210 */ /* 0x000fe400017ea43c */
[----:B------:R-:W-:Y:S02]  /*7590*/  IADD3 R10, P2, P5, R15, R24, R10 ;  /* 0x000000180f0a7210 */ /* 0x000fe40007d5e00a */
[----:B------:R-:W-:Y:S01]  /*75a0*/  SHF.R.S32.HI R11, RZ, 0x1f, R15 ;  /* 0x0000001fff0b7819 */ /* 0x000fe2000001140f */
[----:B------:R-:W-:-:S03]  /*75b0*/  IMAD R15, R4, R19, R65 ;  /* 0x00000013040f7224 */ /* 0x000fc600078e0241 */
[----:B------:R-:W-:Y:S01]  /*75c0*/  IADD3.X R11, R11, R14, R25, P2, P5 ;  /* 0x0000000e0b0b7210 */ /* 0x000fe200017ea419 */
[----:B--2---:R-:W-:Y:S01]  /*75d0*/  IMAD R13, R13, R15, RZ ;  /* 0x0000000f0d0d7224 */ /* 0x004fe200078e02ff */
[----:B------:R-:W-:-:S05]  /*75e0*/  SHF.R.S32.HI R19, RZ, 0x1f, R15 ;  /* 0x0000001fff137819 */ /* 0x000fca000001140f */
[C---:B------:R-:W-:Y:S02]  /*75f0*/  IMAD R19, R12.reuse, R19, R13 ;  /* 0x000000130c137224 */ /* 0x040fe400078e020d */
[----:B------:R-:W-:-:S04]  /*7600*/  IMAD.WIDE.U32 R12, R12, R15, R10 ;  /* 0x0000000f0c0c7225 */ /* 0x000fc800078e000a */
[----:B------:R-:W-:Y:S01]  /*7610*/  IMAD.IADD R10, R13, 0x1, R19 ;  /* 0x000000010d0a7824 */ /* 0x000fe200078e0213 */
[----:B0-----:R-:W-:-:S04]  /*7620*/  LEA R13, P2, R12, R8, 0x2 ;  /* 0x000000080c0d7211 */ /* 0x001fc800078410ff */
[----:B-1----:R-:W-:Y:S01]  /*7630*/  LEA.HI.X R14, R12, R9, R10, 0x2, P2 ;  /* 0x000000090c0e7211 */ /* 0x002fe200010f140a */
[----:B------:R-:W-:Y:S08]  /*7640*/  @P1 BRA `(.L_x_13039) ;  /* 0x0000000000101947 */ /* 0x000ff00003800000 */
[----:B------:R-:W-:Y:S05]  /*7650*/  @!P0 BRA `(.L_x_13039) ;  /* 0x00000000000c8947 */ /* 0x000fea0003800000 */
[----:B------:R-:W2:Y:S04]  /*7660*/  LDG.E R8, desc[UR36][R58.64] ;  /* 0x000000243a087981 */ /* 0x000ea8000c1e1900 */
[----:B-----5:R-:W2:Y:S02]  /*7670*/  LDG.E R63, desc[UR36][R58.64+0x4] ;  /* 0x000004243a3f7981 */ /* 0x020ea4000c1e1900 */
[----:B--2---:R-:W-:-:S07]  /*7680*/  IMAD.IADD R63, R63, 0x1, -R8 ;  /* 0x000000013f3f7824 */ /* 0x004fce00078e0a08 */
.L_x_13039:
        /* <DEDUP_REMOVED lines=9> */
[----:B------:R-:W-:-:S05]  /*7720*/  LOP3.LUT R12, R12, 0xffffff80, RZ, 0xc0, !PT ;  /* 0xffffff800c0c7812 */ /* 0x000fca00078ec0ff */
[----:B------:R-:W-:Y:S02]  /*7730*/  IMAD.IADD R12, R19, 0x1, -R12 ;  /* 0x00000001130c7824 */ /* 0x000fe400078e0a0c */
[----:B-----5:R-:W-:-:S03]  /*7740*/  IMAD R19, R63, R4, RZ ;  /* 0x000000043f137224 */ /* 0x020fc600078e02ff */
[----:B------:R-:W-:Y:S01]  /*7750*/  LOP3.LUT P0, RZ, R12, 0x3, RZ, 0xc0, !PT ;  /* 0x000000030cff7812 */ /* 0x000fe2000780c0ff */
[----:B--2---:R-:W-:-:S05]  /*7760*/  IMAD R24, R23, 0xc0, R15 ;  /* 0x000000c017187824 */ /* 0x004fca00078e020f */
[C---:B------:R-:W-:Y:S02]  /*7770*/  IADD3 R12, R24.reuse, 0x8, RZ ;  /* 0x00000008180c7810 */ /* 0x040fe40007ffe0ff */
[-C--:B------:R-:W-:Y:S02]  /*7780*/  ISETP.GE.OR P1, PT, R24, R19.reuse, P0 ;  /* 0x000000131800720c */ /* 0x080fe40000726670 */
[-C--:B------:R-:W-:Y:S02]  /*7790*/  ISETP.GE.OR P0, PT, R12, R19.reuse, P0 ;  /* 0x000000130c00720c */ /* 0x080fe40000706670 */
[----:B------:R-:W-:-:S09]  /*77a0*/  ISETP.GE.AND P2, PT, R24, R19, PT ;  /* 0x000000131800720c */ /* 0x000fd20003f46270 */
[----:B0-----:R0:W-:Y:S04]  /*77b0*/  @!P1 ST.E desc[UR36][R8.64], R3 ;  /* 0x0000000308009985 */ /* 0x0011e8000c101924 */
[----:B------:R0:W-:Y:S01]  /*77c0*/  @!P0 ST.E desc[UR36][R10.64], R0 ;  /* 0x000000000a008985 */ /* 0x0001e2000c101924 */
[----:B------:R-:W-:Y:S01]  /*77d0*/  ISETP.GE.AND P0, PT, R12, R19, PT ;  /* 0x000000130c00720c */ /* 0x000fe20003f06270 */
[----:B------:R-:W-:-:S12]  /*77e0*/  @P3 BRA `(.L_x_13040) ;  /* 0x0000000400b83947 */ /* 0x000fd80003800000 */
[----:B------:R-:W1:Y:S01]  /*77f0*/  S2R R15, SR_TID.X ;  /* 0x00000000000f7919 */ /* 0x000e620000002100 */
[----:B------:R-:W2:Y:S01]  /*7800*/  @P4 LDC R33, c[0x0][0xbec] ;  /* 0x0002fb00ff214b82 */ /* 0x000ea20000000800 */
[----:B------:R-:W-:-:S07]  /*7810*/  ULDC.64 UR4, c[0x0][0xaa0] ;  /* 0x0002a80000047ab9 */ /* 0x000fce0000000a00 */
[----:B------:R-:W3:Y:S01]  /*7820*/  @P4 LDC R35, c[0x0][0xbf0] ;  /* 0x0002fc00ff234b82 */ /* 0x000ee20000000800 */
[----:B-1----:R-:W-:-:S05]  /*7830*/  VIADD R15, R15, 0xffffff80 ;  /* 0xffffff800f0f7836 */ /* 0x002fca0000000000 */
[----:B------:R-:W-:-:S04]  /*7840*/  SHF.R.S32.HI R58, RZ, 0x1f, R15 ;  /* 0x0000001fff3a7819 */ /* 0x000fc8000001140f */
[----:B------:R-:W-:-:S04]  /*7850*/  LEA.HI R58, R58, R15, RZ, 0x3 ;  /* 0x0000000f3a3a7211 */ /* 0x000fc800078f18ff */
[----:B------:R-:W-:-:S05]  /*7860*/  SHF.R.S32.HI R58, RZ, 0x3, R58 ;  /* 0x00000003ff3a7819 */ /* 0x000fca000001143a */
[----:B0-----:R-:W-:-:S04]  /*7870*/  IMAD R3, R58, 0x40, R152 ;  /* 0x000000403a037824 */ /* 0x001fc800078e0298 */
[----:B------:R-:W-:-:S03]  /*7880*/  IMAD.WIDE R56, R3, 0x2, R56 ;  /* 0x0000000203387825 */ /* 0x000fc600078e0238 */
[C---:B------:R-:W-:Y:S02]  /*7890*/  IADD3 R25, P0, R56.reuse, 0x1800, RZ ;  /* 0x0000180038197810 */ /* 0x040fe40007f1e0ff */
[C---:B------:R-:W-:Y:S02]  /*78a0*/  IADD3 R29, P1, R56.reuse, 0x3000, RZ ;  /* 0x00003000381d7810 */ /* 0x040fe40007f3e0ff */
[----:B------:R-:W-:Y:S02]  /*78b0*/  LOP3.LUT R13, R56, 0x380, RZ, 0xc0, !PT ;  /* 0x00000380380d7812 */ /* 0x000fe400078ec0ff */
[----:B------:R-:W-:Y:S02]  /*78c0*/  LOP3.LUT R24, R25, 0x380, RZ, 0xc0, !PT ;  /* 0x0000038019187812 */ /* 0x000fe400078ec0ff */
[----:B------:R-:W-:Y:S02]  /*78d0*/  LOP3.LUT R28, R29, 0x380, RZ, 0xc0, !PT ;  /* 0x000003801d1c7812 */ /* 0x000fe400078ec0ff */
[----:B------:R-:W-:-:S02]  /*78e0*/  SHF.R.U64 R13, R13, 0x3, RZ ;  /* 0x000000030d0d7819 */ /* 0x000fc400000012ff */
[----:B------:R-:W-:Y:S02]  /*78f0*/  SHF.R.U64 R24, R24, 0x3, RZ ;  /* 0x0000000318187819 */ /* 0x000fe400000012ff */
[----:B------:R-:W-:Y:S02]  /*7900*/  SHF.R.U64 R28, R28, 0x3, RZ ;  /* 0x000000031c1c7819 */ /* 0x000fe400000012ff */
[----:B------:R-:W-:Y:S01]  /*7910*/  LOP3.LUT R12, R13, R56, RZ, 0x3c, !PT ;  /* 0x000000380d0c7212 */ /* 0x000fe200078e3cff */
[--C-:B------:R-:W-:Y:S01]  /*7920*/  IMAD.MOV.U32 R13, RZ, RZ, R57.reuse ;  /* 0x000000ffff0d7224 */ /* 0x100fe200078e0039 */
[----:B------:R-:W-:Y:S01]  /*7930*/  LOP3.LUT R24, R24, R25, RZ, 0x3c, !PT ;  /* 0x0000001918187212 */ /* 0x000fe200078e3cff */
[--C-:B------:R-:W-:Y:S01]  /*7940*/  IMAD.X R25, RZ, RZ, R57.reuse, P0 ;  /* 0x000000ffff197224 */ /* 0x100fe200000e0639 */
[----:B------:R-:W-:Y:S01]  /*7950*/  LOP3.LUT R28, R28, R29, RZ, 0x3c, !PT ;  /* 0x0000001d1c1c7212 */ /* 0x000fe200078e3cff */
[----:B------:R-:W-:Y:S02]  /*7960*/  IMAD.X R29, RZ, RZ, R57, P1 ;  /* 0x000000ffff1d7224 */ /* 0x000fe400008e0639 */
[----:B------:R-:W4:Y:S04]  /*7970*/  LD.E.128 R12, desc[UR36][R12.64] ;  /* 0x000000240c0c7980 */ /* 0x000f28000c101d00 */
[----:B------:R-:W4:Y:S04]  /*7980*/  LD.E.128 R24, desc[UR36][R24.64] ;  /* 0x0000002418187980 */ /* 0x000f28000c101d00 */
[----:B------:R-:W4:Y:S01]  /*7990*/  LD.E.128 R28, desc[UR36][R28.64] ;  /* 0x000000241c1c7980 */ /* 0x000f22000c101d00 */
[----:B------:R-:W-:-:S04]  /*79a0*/  IADD3 R3, P0, R56, 0x4800, RZ ;  /* 0x0000480038037810 */ /* 0x000fc80007f1e0ff */
[----:B------:R-:W-:Y:S01]  /*79b0*/  LOP3.LUT R0, R3, 0x380, RZ, 0xc0, !PT ;  /* 0x0000038003007812 */ /* 0x000fe200078ec0ff */
[----:B------:R-:W-:Y:S01]  /*79c0*/  IMAD.WIDE.U32 R20, R62, UR4, RZ ;  /* 0x000000043e147c25 */ /* 0x000fe2000f8e00ff */
[----:B------:R-:W-:Y:S02]  /*79d0*/  SHF.R.S32.HI R32, RZ, 0x1f, R17 ;  /* 0x0000001fff207819 */ /* 0x000fe40000011411 */
[----:B------:R-:W-:Y:S02]  /*79e0*/  SHF.R.U64 R0, R0, 0x3, RZ ;  /* 0x0000000300007819 */ /* 0x000fe400000012ff */
[----:B------:R-:W-:Y:S02]  /*79f0*/  IADD3.X R9, RZ, R57, RZ, P0, !PT ;  /* 0x00000039ff097210 */ /* 0x000fe400007fe4ff */
[----:B------:R-:W-:Y:S01]  /*7a00*/  LOP3.LUT R8, R0, R3, RZ, 0x3c, !PT ;  /* 0x0000000300087212 */ /* 0x000fe200078e3cff */
[----:B------:R-:W-:Y:S02]  /*7a10*/  IMAD R3, R60, UR4, RZ ;  /* 0x000000043c037c24 */ /* 0x000fe4000f8e02ff */
[----:B------:R-:W-:-:S02]  /*7a20*/  IMAD R0, R22, 0x30, R58 ;  /* 0x0000003016007824 */ /* 0x000fc400078e023a */
[----:B------:R-:W-:Y:S01]  /*7a30*/  IMAD R3, R62, UR5, R3 ;  /* 0x000000053e037c24 */ /* 0x000fe2000f8e0203 */
[----:B------:R-:W-:Y:S01]  /*7a40*/  ULDC.64 UR4, c[0x0][0xae8] ;  /* 0x0002ba0000047ab9 */ /* 0x000fe20000000a00 */
[----:B------:R-:W-:Y:S01]  /*7a50*/  IMAD R34, R23, 0xc0, R0 ;  /* 0x000000c017227824 */ /* 0x000fe200078e0200 */
[----:B------:R-:W5:Y:S01]  /*7a60*/  LD.E.128 R8, desc[UR36][R8.64] ;  /* 0x0000002408087980 */ /* 0x000f62000c101d00 */
[----:B------:R-:W-:Y:S02]  /*7a70*/  IMAD.IADD R21, R21, 0x1, R3 ;  /* 0x0000000115157824 */ /* 0x000fe400078e0203 */
[----:B--2---:R-:W-:Y:S01]  /*7a80*/  @P4 IMAD.HI.U32 R0, R34, R33, RZ ;  /* 0x0000002122004227 */ /* 0x004fe200078e00ff */
        /* <DEDUP_REMOVED lines=17> */
[----:B------:R-:W-:Y:S02]  /*7ba0*/  IMAD R0, R0, UR4, RZ ;  /* 0x0000000400007c24 */ /* 0x000fe4000f8e02ff */
[----:B------:R-:W-:Y:S02]  /*7bb0*/  IMAD R17, R4, R17, R34 ;  /* 0x0000001104117224 */ /* 0x000fe400078e0222 */
[----:B------:R-:W-:Y:S02]  /*7bc0*/  IMAD.IADD R21, R21, 0x1, R33 ;  /* 0x0000000115157824 */ /* 0x000fe400078e0221 */
[C---:B------:R-:W-:Y:S01]  /*7bd0*/  IMAD R33, R3.reuse, UR5, R0 ;  /* 0x0000000503217c24 */ /* 0x040fe2000f8e0200 */
[----:B------:R-:W-:Y:S01]  /*7be0*/  SHF.R.S32.HI R0, RZ, 0x1f, R17 ;  /* 0x0000001fff007819 */ /* 0x000fe20000011411 */
[----:B------:R-:W-:Y:S01]  /*7bf0*/  IMAD.WIDE.U32 R20, R3, UR4, R20 ;  /* 0x0000000403147c25 */ /* 0x000fe2000f8e0014 */
[----:B------:R-:W-:-:S03]  /*7c00*/  ULDC.64 UR4, c[0x0][0xad8] ;  /* 0x0002b60000047ab9 */ /* 0x000fc60000000a00 */
[----:B------:R-:W-:Y:S02]  /*7c10*/  IMAD.IADD R21, R21, 0x1, R33 ;  /* 0x0000000115157824 */ /* 0x000fe400078e0221 */
[----:B------:R-:W-:Y:S02]  /*7c20*/  IMAD R0, R0, UR4, RZ ;  /* 0x0000000400007c24 */ /* 0x000fe4000f8e02ff */
[----:B------:R-:W-:-:S04]  /*7c30*/  IMAD.WIDE.U32 R20, R17, UR4, R20 ;  /* 0x0000000411147c25 */ /* 0x000fc8000f8e0014 */
[----:B------:R-:W-:Y:S01]  /*7c40*/  IMAD R3, R17, UR5, R0 ;  /* 0x0000000511037c24 */ /* 0x000fe2000f8e0200 */
[----:B------:R-:W-:Y:S01]  /*7c50*/  ULDC.64 UR4, c[0x0][0xa80] ;  /* 0x0002a00000047ab9 */ /* 0x000fe20000000a00 */
[----:B------:R-:W-:Y:S01]  /*7c60*/  IMAD R34, R23, 0xc0, R58 ;  /* 0x000000c017227824 */ /* 0x000fe200078e023a */
[----:B------:R-:W-:Y:S01]  /*7c70*/  LEA R18, P0, R20, UR4, 0x1 ;  /* 0x0000000414127c11 */ /* 0x000fe2000f8008ff */
[----:B------:R-:W-:Y:S01]  /*7c80*/  ULDC UR4, c[0x0][0xac8] ;  /* 0x0002b20000047ab9 */ /* 0x000fe20000000800 */
[----:B------:R-:W-:Y:S01]  /*7c90*/  IADD3 R3, R21, R3, RZ ;  /* 0x0000000315037210 */ /* 0x000fe20007ffe0ff */
[----:B------:R-:W-:Y:S01]  /*7ca0*/  VIADD R0, R34, 0x30 ;  /* 0x0000003022007836 */ /* 0x000fe20000000000 */
[----:B------:R-:W-:Y:S01]  /*7cb0*/  SHF.R.S32.HI R58, RZ, 0x1f, R152 ;  /* 0x0000001fff3a7819 */ /* 0x000fe20000011498 */
[----:B0-----:R-:W0:Y:S01]  /*7cc0*/  SHFL.IDX PT, R21, R18, RZ, 0x181f ;  /* 0x00181fff12157589 */ /* 0x001e2200000e0000 */
[----:B------:R-:W-:Y:S01]  /*7cd0*/  LEA.HI.X R3, R20, UR5, R3, 0x1, P0 ;  /* 0x0000000514037c11 */ /* 0x000fe200080f0c03 */
[----:B------:R-:W-:Y:S01]  /*7ce0*/  VIADD R4, R34, 0x60 ;  /* 0x0000006022047836 */ /* 0x000fe20000000000 */
[----:B------:R-:W-:Y:S01]  /*7cf0*/  ISETP.GE.AND P0, PT, R152, UR4, PT ;  /* 0x0000000498007c0c */ /* 0x000fe2000bf06270 */
[----:B------:R-:W1:Y:S03]  /*7d00*/  SHFL.IDX PT, R33, R18, 0x1, 0x181f ;  /* 0x00381f0012217f89 */ /* 0x000e6600000e0000 */
[-C--:B------:R-:W-:Y:S01]  /*7d10*/  ISETP.GE.OR P1, PT, R34, R19.reuse, P0 ;  /* 0x000000132200720c */ /* 0x080fe20000726670 */
[----:B------:R-:W2:Y:S01]  /*7d20*/  SHFL.IDX PT, R37, R18, 0x2, 0x181f ;  /* 0x00581f0012257f89 */ /* 0x000ea200000e0000 */
[-C--:B------:R-:W-:Y:S01]  /*7d30*/  ISETP.GE.OR P2, PT, R0, R19.reuse, P0 ;  /* 0x000000130000720c */ /* 0x080fe20000746670 */
[----:B------:R-:W-:Y:S01]  /*7d40*/  VIADD R0, R16, 0x16820 ;  /* 0x0001682010007836 */ /* 0x000fe20000000000 */
[----:B------:R-:W-:Y:S01]  /*7d50*/  ISETP.GE.OR P3, PT, R4, R19, P0 ;  /* 0x000000130400720c */ /* 0x000fe20000766670 */
[----:B------:R-:W3:Y:S03]  /*7d60*/  SHFL.IDX PT, R17, R3, RZ, 0x181f ;  /* 0x00181fff03117589 */ /* 0x000ee600000e0000 */
[----:B------:R-:W-:Y:S01]  /*7d70*/  PRMT R0, RZ, 0x654, R0 ;  /* 0x00000654ff007816 */ /* 0x000fe20000000000 */
[----:B------:R-:W3:Y:S03]  /*7d80*/  SHFL.IDX PT, R23, R3, 0x1, 0x181f ;  /* 0x00381f0003177f89 */ /* 0x000ee600000e0000 */
[----:B------:R1:W-:Y:S01]  /*7d90*/  SYNCS.ARRIVE.TRANS64.RED.A1T0 RZ, [R0+URZ], RZ ;  /* 0x000000ff00ff79a7 */ /* 0x0003e2000810043f */
[----:B------:R-:W3:Y:S01]  /*7da0*/  SHFL.IDX PT, R35, R3, 0x2, 0x181f ;  /* 0x00581f0003237f89 */ /* 0x000ee200000e0000 */
[----:B0-----:R-:W-:-:S03]  /*7db0*/  @!P1 LEA R16, P4, R152, R21, 0x1 ;  /* 0x0000001598109211 */ /* 0x001fc600078808ff */
[----:B------:R-:W0:Y:S01]  /*7dc0*/  SHFL.IDX PT, R3, R3, 0x3, 0x181f ;  /* 0x00781f0003037f89 */ /* 0x000e2200000e0000 */
[----:B-1----:R-:W-:Y:S01]  /*7dd0*/  VIADD R0, R34, 0x90 ;  /* 0x0000009022007836 */ /* 0x002fe20000000000 */
[C---:B------:R-:W-:Y:S02]  /*7de0*/  @!P2 LEA R20, P5, R152.reuse, R33, 0x1 ;  /* 0x000000219814a211 */ /* 0x040fe400078a08ff */
[----:B--2---:R-:W-:Y:S02]  /*7df0*/  @!P3 LEA R32, P6, R152, R37, 0x1 ;  /* 0x000000259820b211 */ /* 0x004fe400078c08ff */
[----:B------:R-:W-:Y:S02]  /*7e00*/  ISETP.GE.OR P0, PT, R0, R19, P0 ;  /* 0x000000130000720c */ /* 0x000fe40000706670 */
[C-C-:B---3--:R-:W-:Y:S02]  /*7e10*/  @!P1 LEA.HI.X R17, R152.reuse, R17, R58.reuse, 0x1, P4 ;  /* 0x0000001198119211 */ /* 0x148fe400020f0c3a */
[----:B------:R-:W-:-:S02]  /*7e20*/  @!P2 LEA.HI.X R21, R152, R23, R58, 0x1, P5 ;  /* 0x000000179815a211 */ /* 0x000fc400028f0c3a */
[----:B------:R1:W2:Y:S01]  /*7e30*/  SHFL.IDX PT, R23, R18, 0x3, 0x181f ;  /* 0x00781f0012177f89 */ /* 0x0002a200000e0000 */
[----:B------:R-:W-:-:S03]  /*7e40*/  @!P3 LEA.HI.X R33, R152, R35, R58, 0x1, P6 ;  /* 0x000000239821b211 */ /* 0x000fc600030f0c3a */
[----:B----4-:R1:W-:Y:S04]  /*7e50*/  @!P1 ST.E.128 desc[UR36][R16.64], R12 ;  /* 0x0000000c10009985 */ /* 0x0103e8000c101d24 */
[----:B------:R1:W-:Y:S04]  /*7e60*/  @!P2 ST.E.128 desc[UR36][R20.64], R24 ;  /* 0x000000181400a985 */ /* 0x0003e8000c101d24 */
[----:B------:R1:W-:Y:S01]  /*7e70*/  @!P3 ST.E.128 desc[UR36][R32.64], R28 ;  /* 0x0000001c2000b985 */ /* 0x0003e2000c101d24 */
[----:B0-2---:R-:W-:Y:S05]  /*7e80*/  @P0 BRA `(.L_x_13041) ;  /* 0x0000001000800947 */ /* 0x005fea0003800000 */
[----:B-1----:R-:W-:-:S04]  /*7e90*/  LEA R12, P0, R152, R23, 0x1 ;  /* 0x00000017980c7211 */ /* 0x002fc800078008ff */
[----:B------:R-:W-:-:S05]  /*7ea0*/  LEA.HI.X R13, R152, R3, R58, 0x1, P0 ;  /* 0x00000003980d7211 */ /* 0x000fca00000f0c3a */
[----:B-----5:R0:W-:Y:S01]  /*7eb0*/  ST.E.128 desc[UR36][R12.64], R8 ;  /* 0x000000080c007985 */ /* 0x0201e2000c101d24 */
[----:B------:R-:W-:Y:S05]  /*7ec0*/  BRA `(.L_x_13041) ;  /* 0x0000001000707947 */ /* 0x000fea0003800000 */
.L_x_13040:
[----:B------:R-:W-:Y:S01]  /*7ed0*/  ULDC.64 UR4, c[0x0][0xb08] ;  /* 0x0002c20000047ab9 */ /* 0x000fe20000000a00 */
[----:B------:R1:W5:Y:S01]  /*7ee0*/  LDL R59, [R1+0x38] ;  /* 0x00003800013b7983 */ /* 0x0003620000100800 */
[----:B0-----:R-:W-:Y:S01]  /*7ef0*/  IMAD R3, R60, UR4, RZ ;  /* 0x000000043c037c24 */ /* 0x001fe2000f8e02ff */
[----:B------:R-:W0:Y:S01]  /*7f00*/  @P4 LDC R10, c[0x0][0xbec] ;  /* 0x0002fb00ff0a4b82 */ /* 0x000e220000000800 */
[C---:B------:R-:W-:Y:S01]  /*7f10*/  IMAD.WIDE.U32 R8, R62.reuse, UR4, RZ ;  /* 0x000000043e087c25 */ /* 0x040fe2000f8e00ff */
[----:B------:R1:W5:Y:S01]  /*7f20*/  LDL R60, [R1+0x10] ;  /* 0x00001000013c7983 */ /* 0x0003620000100800 */
[----:B------:R-:W-:Y:S01]  /*7f30*/  SHF.R.S32.HI R0, RZ, 0x1f, R17 ;  /* 0x0000001fff007819 */ /* 0x000fe20000011411 */
[----:B------:R-:W-:Y:S01]  /*7f40*/  ULDC.64 UR6, c[0x0][0xb30] ;  /* 0x0002cc0000067ab9 */ /* 0x000fe20000000a00 */
[----:B------:R-:W-:Y:S01]  /*7f50*/  IMAD R3, R62, UR5, R3 ;  /* 0x000000053e037c24 */ /* 0x000fe2000f8e0203 */
[----:B------:R1:W5:Y:S01]  /*7f60*/  LDL R58, [R1+0x8] ;  /* 0x00000800013a7983 */ /* 0x0003620000100800 */
[----:B------:R-:W-:Y:S01]  /*7f70*/  ULDC.64 UR4, c[0x0][0xb38] ;  /* 0x0002ce0000047ab9 */ /* 0x000fe20000000a00 */
[----:B------:R-:W2:Y:S01]  /*7f80*/  @P4 LDC R13, c[0x0][0xbf0] ;  /* 0x0002fc00ff0d4b82 */ /* 0x000ea20000000800 */
[----:B------:R-:W-:Y:S01]  /*7f90*/  IMAD.IADD R9, R9, 0x1, R3 ;  /* 0x0000000109097824 */ /* 0x000fe200078e0203 */
[----:B------:R1:W5:Y:S01]  /*7fa0*/  LDL R57, [R1+0x34] ;  /* 0x0000340001397983 */ /* 0x0003620000100800 */
[----:B------:R-:W-:Y:S01]  /*7fb0*/  MOV R3, R65 ;  /* 0x0000004100037202 */ /* 0x000fe20000000f00 */
[----:B------:R-:W-:-:S02]  /*7fc0*/  IMAD.WIDE.U32 R8, R18, UR4, R8 ;  /* 0x0000000412087c25 */ /* 0x000fc4000f8e0008 */
[----:B------:R1:W5:Y:S02]  /*7fd0*/  LDL R56, [R1+0x4] ;  /* 0x0000040001387983 */ /* 0x0003640000100800 */
[----:B------:R-:W-:Y:S02]  /*7fe0*/  IMAD R9, R18, UR5, R9 ;  /* 0x0000000512097c24 */ /* 0x000fe4000f8e0209 */
[----:B------:R1:W5:Y:S01]  /*7ff0*/  LDL R27, [R1+0x30] ;  /* 0x00003000011b7983 */ /* 0x0003620000100800 */
[----:B------:R-:W-:Y:S02]  /*8000*/  ULDC.64 UR4, c[0x0][0xb40] ;  /* 0x0002d00000047ab9 */ /* 0x000fe40000000a00 */
[----:B------:R-:W-:Y:S01]  /*8010*/  IMAD R0, R0, UR4, RZ ;  /* 0x0000000400007c24 */ /* 0x000fe2000f8e02ff */
[----:B------:R1:W5:Y:S01]  /*8020*/  LDL R26, [R1] ;  /* 0x00000000011a7983 */ /* 0x0003620000100800 */
[----:B------:R-:W-:-:S04]  /*8030*/  IMAD.WIDE.U32 R8, R17, UR4, R8 ;  /* 0x0000000411087c25 */ /* 0x000fc8000f8e0008 */
[----:B0-----:R-:W-:-:S04]  /*8040*/  @P4 IMAD.HI.U32 R10, R65, R10, RZ ;  /* 0x0000000a410a4227 */ /* 0x001fc800078e00ff */
[----:B------:R-:W-:Y:S01]  /*8050*/  IMAD R11, R17, UR5, R0 ;  /* 0x00000005110b7c24 */ /* 0x000fe2000f8e0200 */
[----:B--2---:R-:W-:Y:S01]  /*8060*/  @P4 SHF.R.U32.HI R3, RZ, R13, R10 ;  /* 0x0000000dff034219 */ /* 0x004fe2000001160a */
[----:B------:R-:W-:Y:S02]  /*8070*/  ULDC.64 UR4, c[0x0][0xb48] ;  /* 0x0002d20000047ab9 */ /* 0x000fe40000000a00 */
[----:B------:R-:W-:Y:S01]  /*8080*/  IMAD.IADD R9, R9, 0x1, R11 ;  /* 0x0000000109097824 */ /* 0x000fe200078e020b */
        /* <DEDUP_REMOVED lines=16> */
[----:B------:R-:W-:Y:S01]  /*8190*/  LEA R0, P1, R8, UR4, 0x2 ;  /* 0x0000000408007c11 */ /* 0x000fe2000f8210ff */
[----:B------:R-:W-:-:S03]  /*81a0*/  VIADD R16, R16, 0x16820 ;  /* 0x0001682010107836 */ /* 0x000fc60000000000 */
[----:B------:R-:W-:Y:S02]  /*81b0*/  LEA.HI.X R3, R8, UR5, R3, 0x2, P1 ;  /* 0x0000000508037c11 */ /* 0x000fe400088f1403 */
[----:B------:R-:W-:Y:S01]  /*81c0*/  PRMT R16, RZ, 0x654, R16 ;  /* 0x00000654ff107816 */ /* 0x000fe20000000010 */
[----:B------:R1:W0:Y:S01]  /*81d0*/  SHFL.IDX PT, R10, R0, RZ, 0x1c1f ;  /* 0x001c1fff000a7589 */ /* 0x00022200000e0000 */
[----:B------:R-:W-:Y:S02]  /*81e0*/  BSSY B1, `(.L_x_13042) ;  /* 0x0000028000017945 */ /* 0x000fe40003800000 */
[----:B------:R1:W-:Y:S01]  /*81f0*/  SYNCS.ARRIVE.TRANS64.RED.A1T0 RZ, [R16+URZ], RZ ;  /* 0x000000ff10ff79a7 */ /* 0x0003e2000810043f */
[----:B------:R1:W2:Y:S01]  /*8200*/  SHFL.IDX PT, R11, R3, RZ, 0x1c1f ;  /* 0x001c1fff030b7589 */ /* 0x0002a200000e0000 */
[----:B------:R-:W-:Y:S02]  /*8210*/  SHF.R.S32.HI R4, RZ, 0x1f, R154 ;  /* 0x0000001fff047819 */ /* 0x000fe4000001149a */
[----:B------:R-:W-:-:S02]  /*8220*/  SHF.R.S32.HI R23, RZ, 0x1f, R155 ;  /* 0x0000001fff177819 */ /* 0x000fc4000001149b */
[----:B------:R-:W-:Y:S02]  /*8230*/  SHF.R.S32.HI R24, RZ, 0x1f, R156 ;  /* 0x0000001fff187819 */ /* 0x000fe4000001149c */
[----:B------:R-:W-:Y:S01]  /*8240*/  SHF.R.S32.HI R25, RZ, 0x1f, R157 ;  /* 0x0000001fff197819 */ /* 0x000fe2000001149d */
[----:B-1----:R-:W-:Y:S06]  /*8250*/  @P2 BRA `(.L_x_13043) ;  /* 0x0000000000802947 */ /* 0x002fec0003800000 */
[----:B------:R-:W-:Y:S02]  /*8260*/  ULDC UR4, c[0x0][0xac8] ;  /* 0x0002b20000047ab9 */ /* 0x000fe40000000800 */
[----:B-----5:R-:W-:Y:S02]  /*8270*/  ISETP.GE.AND P4, PT, R60, UR4, PT ;  /* 0x000000043c007c0c */ /* 0x020fe4000bf86270 */
[----:B------:R-:W-:Y:S02]  /*8280*/  ISETP.GE.AND P2, PT, R58, UR4, PT ;  /* 0x000000043a007c0c */ /* 0x000fe4000bf46270 */
[----:B------:R-:W-:Y:S02]  /*8290*/  ISETP.GE.AND P1, PT, R56, UR4, PT ;  /* 0x0000000438007c0c */ /* 0x000fe4000bf26270 */
[----:B------:R-:W-:-:S07]  /*82a0*/  ISETP.GE.AND P5, PT, R26, UR4, PT ;  /* 0x000000041a007c0c */ /* 0x000fce000bfa6270 */
[----:B0-2---:R-:W-:Y:S02]  /*82b0*/  @!P4 IMAD.WIDE R8, R60, 0x4, R10 ;  /* 0x000000043c08c825 */ /* 0x005fe400078e020a */
[-C--:B------:R-:W-:Y:S02]  /*82c0*/  @!P2 LEA R12, P6, R58, R10.reuse, 0x2 ;  /* 0x0000000a3a0ca211 */ /* 0x080fe400078c10ff */
[----:B------:R-:W-:Y:S01]  /*82d0*/  @!P1 LEA R14, P3, R56, R10, 0x2 ;  /* 0x0000000a380e9211 */ /* 0x000fe200078610ff */
[----:B------:R0:W-:Y:S01]  /*82e0*/  @!P4 ST.E.64 desc[UR36][R8.64], R20 ;  /* 0x000000140800c985 */ /* 0x0001e2000c101b24 */
[-C--:B------:R-:W-:Y:S02]  /*82f0*/  @!P2 LEA.HI.X R13, R58, R11.reuse, R59, 0x2, P6 ;  /* 0x0000000b3a0da211 */ /* 0x080fe400030f143b */
[----:B------:R-:W-:Y:S02]  /*8300*/  ISETP.GE.AND P4, PT, R157, UR4, PT ;  /* 0x000000049d007c0c */ /* 0x000fe4000bf86270 */
[----:B------:R-:W-:Y:S01]  /*8310*/  @!P1 LEA.HI.X R15, R56, R11, R57, 0x2, P3 ;  /* 0x0000000b380f9211 */ /* 0x000fe200018f1439 */
[----:B------:R1:W-:Y:S01]  /*8320*/  @!P2 ST.E.64 desc[UR36][R12.64], R28 ;  /* 0x0000001c0c00a985 */ /* 0x0003e2000c101b24 */
[----:B------:R-:W-:-:S02]  /*8330*/  ISETP.GE.AND P3, PT, R156, UR4, PT ;  /* 0x000000049c007c0c */ /* 0x000fc4000bf66270 */
[-C--:B------:R-:W-:Y:S01]  /*8340*/  @!P5 LEA R16, P6, R26, R10.reuse, 0x2 ;  /* 0x0000000a1a10d211 */ /* 0x080fe200078c10ff */
[----:B------:R3:W-:Y:S01]  /*8350*/  @!P1 ST.E.64 desc[UR36][R14.64], R30 ;  /* 0x0000001e0e009985 */ /* 0x0007e2000c101b24 */
[----:B------:R-:W-:Y:S02]  /*8360*/  ISETP.GE.AND P2, PT, R155, UR4, PT ;  /* 0x000000049b007c0c */ /* 0x000fe4000bf46270 */
[----:B------:R-:W-:Y:S02]  /*8370*/  ISETP.GE.AND P1, PT, R154, UR4, PT ;  /* 0x000000049a007c0c */ /* 0x000fe4000bf26270 */
[----:B------:R-:W-:Y:S02]  /*8380*/  @!P5 LEA.HI.X R17, R26, R11, R27, 0x2, P6 ;  /* 0x0000000b1a11d211 */ /* 0x000fe400030f141b */
[----:B------:R-:W-:-:S03]  /*8390*/  @!P4 LEA R18, P6, R157, R10, 0x2 ;  /* 0x0000000a9d12c211 */ /* 0x000fc600078c10ff */
        /* <DEDUP_REMOVED lines=12> */
.L_x_13043:
[----:B------:R-:W-:Y:S05]  /*8460*/  BSYNC B1 ;  /* 0x0000000000017941 */ /* 0x000fea0003800000 */
.L_x_13042:
[----:B--23--:R1:W2:Y:S04]  /*8470*/  SHFL.IDX PT, R11, R3, 0x1, 0x1c1f ;  /* 0x003c1f00030b7f89 */ /* 0x00c2a800000e0000 */
[----:B0-----:R1:W0:Y:S01]  /*8480*/  SHFL.IDX PT, R10, R0, 0x1, 0x1c1f ;  /* 0x003c1f00000a7f89 */ /* 0x00122200000e0000 */
[----:B------:R-:W-:Y:S05]  /*8490*/  @P0 BRA `(.L_x_13041) ;  /* 0x0000000800fc0947 */ /* 0x000fea0003800000 */
[----:B------:R-:W-:Y:S02]  /*84a0*/  ULDC UR4, c[0x0][0xac8] ;  /* 0x0002b20000047ab9 */ /* 0x000fe40000000800 */
[----:B-----5:R-:W-:Y:S02]  /*84b0*/  ISETP.GE.AND P0, PT, R60, UR4, PT ;  /* 0x000000043c007c0c */ /* 0x020fe4000bf06270 */
[----:B------:R-:W-:Y:S02]  /*84c0*/  ISETP.GE.AND P5, PT, R58, UR4, PT ;  /* 0x000000043a007c0c */ /* 0x000fe4000bfa6270 */
[----:B------:R-:W-:Y:S02]  /*84d0*/  ISETP.GE.AND P3, PT, R56, UR4, PT ;  /* 0x0000000438007c0c */ /* 0x000fe4000bf66270 */
[----:B------:R-:W-:Y:S02]  /*84e0*/  ISETP.GE.AND P2, PT, R26, UR4, PT ;  /* 0x000000041a007c0c */ /* 0x000fe4000bf46270 */
[----:B------:R-:W-:-:S05]  /*84f0*/  ISETP.GE.AND P1, PT, R157, UR4, PT ;  /* 0x000000049d007c0c */ /* 0x000fca000bf26270 */
[----:B0-2---:R-:W-:Y:S02]  /*8500*/  @!P0 IMAD.WIDE R8, R60, 0x4, R10 ;  /* 0x000000043c088825 */ /* 0x005fe400078e020a */
[-C--:B------:R-:W-:Y:S02]  /*8510*/  @!P5 LEA R12, P4, R58, R10.reuse, 0x2 ;  /* 0x0000000a3a0cd211 */ /* 0x080fe400078810ff */
[----:B------:R-:W-:Y:S01]  /*8520*/  @!P3 LEA R14, P6, R56, R10, 0x2 ;  /* 0x0000000a380eb211 */ /* 0x000fe200078c10ff */
[----:B------:R0:W-:Y:S01]  /*8530*/  @!P0 ST.E.64 desc[UR36][R8.64], R42 ;  /* 0x0000002a08008985 */ /* 0x0001e2000c101b24 */
[----:B------:R-:W-:Y:S02]  /*8540*/  ISETP.GE.AND P0, PT, R156, UR4, PT ;  /* 0x000000049c007c0c */ /* 0x000fe4000bf06270 */
[----:B------:R-:W-:Y:S02]  /*8550*/  @!P5 LEA.HI.X R13, R58, R11, R59, 0x2, P4 ;  /* 0x0000000b3a0dd211 */ /* 0x000fe400020f143b */
[----:B------:R-:W-:-:S02]  /*8560*/  ISETP.GE.AND P4, PT, R155, UR4, PT ;  /* 0x000000049b007c0c */ /* 0x000fc4000bf86270 */
[----:B------:R-:W-:Y:S01]  /*8570*/  @!P3 LEA.HI.X R15, R56, R11, R57, 0x2, P6 ;  /* 0x0000000b380fb211 */ /* 0x000fe200030f1439 */
[----:B------:R3:W-:Y:S01]  /*8580*/  @!P5 ST.E.64 desc[UR36][R12.64], R44 ;  /* 0x0000002c0c00d985 */ /* 0x0007e2000c101b24 */
[----:B------:R-:W-:-:S03]  /*8590*/  @!P2 LEA R16, P5, R26, R10, 0x2 ;  /* 0x0000000a1a10a211 */ /* 0x000fc600078a10ff */
[----:B------:R3:W-:Y:S01]  /*85a0*/  @!P3 ST.E.64 desc[UR36][R14.64], R46 ;  /* 0x0000002e0e00b985 */ /* 0x0007e2000c101b24 */
[-C--:B------:R-:W-:Y:S02]  /*85b0*/  @!P2 LEA.HI.X R17, R26, R11.reuse, R27, 0x2, P5 ;  /* 0x0000000b1a11a211 */ /* 0x080fe400028f141b */
[-C--:B0-----:R-:W-:Y:S02]  /*85c0*/  @!P1 LEA R8, P6, R157, R10.reuse, 0x2 ;  /* 0x0000000a9d089211 */ /* 0x081fe400078c10ff */
[CC--:B------:R-:W-:Y:S01]  /*85d0*/  @!P0 LEA R18, P3, R156.reuse, R10.reuse, 0x2 ;  /* 0x0000000a9c128211 */ /* 0x0c0fe200078610ff */
[----:B------:R3:W-:Y:S01]  /*85e0*/  @!P2 ST.E.64 desc[UR36][R16.64], R48 ;  /* 0x000000301000a985 */ /* 0x0007e2000c101b24 */
[----:B------:R-:W-:Y:S02]  /*85f0*/  @!P4 LEA R20, P5, R155, R10, 0x2 ;  /* 0x0000000a9b14c211 */ /* 0x000fe400078a10ff */
[-C--:B------:R-:W-:Y:S02]  /*8600*/  @!P1 LEA.HI.X R9, R157, R11.reuse, R25, 0x2, P6 ;  /* 0x0000000b9d099211 */ /* 0x080fe400030f1419 */
[----:B------:R-:W-:-:S02]  /*8610*/  @!P0 LEA.HI.X R19, R156, R11, R24, 0x2, P3 ;  /* 0x0000000b9c138211 */ /* 0x000fc400018f1418 */
[----:B------:R-:W-:Y:S01]  /*8620*/  @!P4 LEA.HI.X R21, R155, R11, R23, 0x2, P5 ;  /* 0x0000000b9b15c211 */ /* 0x000fe200028f1417 */
[----:B------:R3:W-:Y:S04]  /*8630*/  @!P1 ST.E.64 desc[UR36][R8.64], R50 ;  /* 0x0000003208009985 */ /* 0x0007e8000c101b24 */
[----:B------:R3:W-:Y:S01]  /*8640*/  @!P0 ST.E.64 desc[UR36][R18.64], R52 ;  /* 0x0000003412008985 */ /* 0x0007e2000c101b24 */
[----:B------:R-:W-:-:S03]  /*8650*/  ISETP.GE.AND P0, PT, R154, UR4, PT ;  /* 0x000000049a007c0c */ /* 0x000fc6000bf06270 */
[----:B------:R3:W-:Y:S10]  /*8660*/  @!P4 ST.E.64 desc[UR36][R20.64], R54 ;  /* 0x000000361400c985 */ /* 0x0007f4000c101b24 */
[----:B------:R-:W-:Y:S05]  /*8670*/  @P0 BRA `(.L_x_13041) ;  /* 0x0000000800840947 */ /* 0x000fea0003800000 */
[----:B---3--:R-:W-:-:S04]  /*8680*/  LEA R8, P0, R154, R10, 0x2 ;  /* 0x0000000a9a087211 */ /* 0x008fc800078010ff */
[----:B------:R-:W-:-:S05]  /*8690*/  LEA.HI.X R9, R154, R11, R4, 0x2, P0 ;  /* 0x0000000b9a097211 */ /* 0x000fca00000f1404 */
[----:B------:R4:W-:Y:S01]  /*86a0*/  ST.E.64 desc[UR36][R8.64], R118 ;  /* 0x0000007608007985 */ /* 0x0009e2000c101b24 */
[----:B------:R-:W-:Y:S05]  /*86b0*/  BRA `(.L_x_13041) ;  /* 0x0000000800747947 */ /* 0x000fea0003800000 */
.L_x_13038:
[----:B------:R-:W3:Y:S01]  /*86c0*/  LDC.64 R10, c[0x0][0xc00] ;  /* 0x00030000ff0a7b82 */ /* 0x000ee20000000a00 */
[----:B------:R-:W-:Y:S01]  /*86d0*/  ULDC.64 UR4, c[0x0][0xc08] ;  /* 0x0003020000047ab9 */ /* 0x000fe20000000a00 */
[----:B------:R-:W-:Y:S02]  /*86e0*/  MOV R3, RZ ;  /* 0x000000ff00037202 */ /* 0x000fe40000000f00 */
[----:B------:R-:W-:-:S04]  /*86f0*/  ISETP.NE.U32.AND P1, PT, RZ, UR4, PT ;  /* 0x00000004ff007c0c */ /* 0x000fc8000bf25070 */
[----:B------:R-:W4:Y:S01]  /*8700*/  LDC.64 R8, c[0x0][0xc00] ;  /* 0x00030000ff087b82 */ /* 0x000f220000000a00 */
[----:B------:R-:W-:Y:S02]  /*8710*/  ISETP.NE.AND.EX P1, PT, RZ, UR5, PT, P1 ;  /* 0x00000005ff007c0c */ /* 0x000fe4000bf25310 */
[----:B---3--:R-:W-:-:S04]  /*8720*/  ISETP.NE.U32.AND P0, PT, R10, RZ, PT ;  /* 0x000000ff0a00720c */ /* 0x008fc80003f05070 */
[----:B------:R-:W-:Y:S01]  /*8730*/  ISETP.NE.AND.EX P0, PT, R11, RZ, PT, P0 ;  /* 0x000000ff0b00720c */ /* 0x000fe20003f05300 */
[----:B----4-:R-:W-:-:S06]  /*8740*/  IMAD.WIDE R10, R17, 0x4, R8 ;  /* 0x00000004110a7825 */ /* 0x010fcc00078e0208 */
[C---:B------:R-:W-:Y:S01]  /*8750*/  @P1 LEA R8, P2, R17.reuse, UR4, 0x2 ;  /* 0x0000000411081c11 */ /* 0x040fe2000f8410ff */
[----:B------:R-:W-:Y:S02]  /*8760*/  ULDC UR4, c[0x0][0xa88] ;  /* 0x0002a20000047ab9 */ /* 0x000fe40000000800 */
[----:B------:R-:W-:Y:S01]  /*8770*/  IMAD.U32 R0, RZ, RZ, UR4 ;  /* 0x00000004ff007e24 */ /* 0x000fe2000f8e00ff */
[----:B------:R-:W-:Y:S02]  /*8780*/  @P1 LEA.HI.X R9, R17, UR5, R153, 0x2, P2 ;  /* 0x0000000511091c11 */ /* 0x000fe400090f1499 */
[----:B------:R3:W5:Y:S04]  /*8790*/  @P0 LDG.E R3, desc[UR36][R10.64] ;  /* 0x000000240a030981 */ /* 0x000768000c1e1900 */
[----:B------:R3:W5:Y:S01]  /*87a0*/  @P1 LDG.E R0, desc[UR36][R8.64] ;  /* 0x0000002408001981 */ /* 0x000762000c1e1900 */
[----:B------:R-:W-:Y:S01]  /*87b0*/  ISETP.NE.AND P2, PT, R19, RZ, PT ;  /* 0x000000ff1300720c */ /* 0x000fe20003f45270 */
[----:B--2---:R-:W2:-:S12]  /*87c0*/  S2R R4, SR_TID.X ;  /* 0x0000000000047919 */ /* 0x004e980000002100 */
[----:B------:R-:W4:Y:S01]  /*87d0*/  @!P2 LDC R19, c[0x0][0xad4] ;  /* 0x0002b500ff13ab82 */ /* 0x000f220000000800 */
[----:B--2---:R-:W-:Y:S01]  /*87e0*/  VIADD R26, R4, 0xffffff80 ;  /* 0xffffff80041a7836 */ /* 0x004fe20000000000 */
[----:B----4-:R-:W-:-:S04]  /*87f0*/  ISETP.GT.AND P2, PT, R19, 0x1, PT ;  /* 0x000000011300780c */ /* 0x010fc80003f44270 */
[----:B------:R-:W-:Y:S01]  /*8800*/  ISETP.GT.AND P3, PT, R26, 0xbf, PT ;  /* 0x000000bf1a00780c */ /* 0x000fe20003f64270 */
[----:B---3--:R-:W-:-:S12]  /*8810*/  @P1 BRA `(.L_x_13044) ;  /* 0x0000000000101947 */ /* 0x008fd80003800000 */
[----:B------:R-:W-:Y:S05]  /*8820*/  @!P0 BRA `(.L_x_13044) ;  /* 0x00000000000c8947 */ /* 0x000fea0003800000 */
[----:B------:R-:W2:Y:S04]  /*8830*/  LDG.E R9, desc[UR36][R10.64] ;  /* 0x000000240a097981 */ /* 0x000ea8000c1e1900 */
[----:B-----5:R-:W2:Y:S02]  /*8840*/  LDG.E R0, desc[UR36][R10.64+0x4] ;  /* 0x000004240a007981 */ /* 0x020ea4000c1e1900 */
[----:B--2---:R-:W-:-:S07]  /*8850*/  IMAD.IADD R0, R0, 0x1, -R9 ;  /* 0x0000000100007824 */ /* 0x004fce00078e0a09 */
.L_x_13044:
[----:B------:R-:W-:Y:S01]  /*8860*/  BSSY B1, `(.L_x_13045) ;  /* 0x0000037000017945 */ /* 0x000fe20003800000 */
[----:B------:R-:W-:Y:S02]  /*8870*/  SEL R27, R17, RZ, !P0 ;  /* 0x000000ff111b7207 */ /* 0x000fe40004000000 */
[----:B------:R-:W-:Y:S02]  /*8880*/  SEL R153, R153, RZ, !P0 ;  /* 0x000000ff99997207 */ /* 0x000fe40004000000 */
[----:B-----5:R-:W-:Y:S01]  /*8890*/  SHF.R.S32.HI R24, RZ, 0x1f, R3 ;  /* 0x0000001fff187819 */ /* 0x020fe20000011403 */
[----:B------:R-:W-:Y:S06]  /*88a0*/  @P3 BRA `(.L_x_13046) ;  /* 0x0000000000c83947 */ /* 0x000fec0003800000 */
[----:B------:R-:W2:Y:S01]  /*88b0*/  LDC R33, c[0x0][0xbe8] ;  /* 0x0002fa00ff217b82 */ /* 0x000ea20000000800 */
[----:B------:R-:W-:-:S04]  /*88c0*/  IMAD R4, R23, 0xc0, R4 ;  /* 0x000000c017047824 */ /* 0x000fc800078e0204 */
[----:B------:R-:W-:Y:S02]  /*88d0*/  VIADD R29, R4, 0xffffff80 ;  /* 0xffffff80041d7836 */ /* 0x000fe40000000000 */
[----:B--2---:R-:W-:-:S05]  /*88e0*/  IMAD R8, R0, R33, RZ ;  /* 0x0000002100087224 */ /* 0x004fca00078e02ff */
[----:B------:R-:W-:-:S13]  /*88f0*/  ISETP.GE.AND P0, PT, R29, R8, PT ;  /* 0x000000081d00720c */ /* 0x000fda0003f06270 */
[----:B------:R-:W-:Y:S05]  /*8900*/  @P0 BRA `(.L_x_13046) ;  /* 0x0000000000b00947 */ /* 0x000fea0003800000 */
[----:B------:R-:W2:Y:S01]  /*8910*/  LDL.LU R28, [R1+0xc] ;  /* 0x00000c00011c7983 */ /* 0x000ea20000300800 */
[----:B------:R-:W-:Y:S01]  /*8920*/  ISETP.NE.AND P1, PT, R33, 0x1, PT ;  /* 0x000000012100780c */ /* 0x000fe20003f25270 */
[----:B------:R-:W-:Y:S01]  /*8930*/  IMAD.MOV.U32 R20, RZ, RZ, 0x9b8 ;  /* 0x000009b8ff147424 */ /* 0x000fe200078e00ff */
[----:B------:R-:W-:Y:S01]  /*8940*/  ISETP.GT.AND P0, PT, R19, 0x1, PT ;  /* 0x000000011300780c */ /* 0x000fe20003f04270 */
[----:B------:R-:W3:Y:S01]  /*8950*/  LDC.64 R30, c[0x0][0xba8] ;  /* 0x0002ea00ff1e7b82 */ /* 0x000ee20000000a00 */
[----:B------:R-:W-:Y:S02]  /*8960*/  MOV R19, R29 ;  /* 0x0000001d00137202 */ /* 0x000fe40000000f00 */
[----:B------:R-:W-:-:S05]  /*8970*/  SEL R20, R20, 0x978, P0 ;  /* 0x0000097814147807 */ /* 0x000fca0000000000 */
[----:B------:R-:W4:Y:S08]  /*8980*/  LDC.64 R10, c[0x0][R20+0x220] ;  /* 0x00008800140a7b82 */ /* 0x000f300000000a00 */
[----:B------:R-:W5:Y:S08]  /*8990*/  @P1 LDC R4, c[0x0][0xbec] ;  /* 0x0002fb00ff041b82 */ /* 0x000f700000000800 */
[----:B------:R-:W3:Y:S08]  /*89a0*/  LDC.64 R8, c[0x0][R20+0x218] ;  /* 0x0000860014087b82 */ /* 0x000ef00000000a00 */
[----:B------:R-:W3:Y:S01]  /*89b0*/  @P1 LDC R25, c[0x0][0xbf0] ;  /* 0x0002fc00ff191b82 */ /* 0x000ee20000000800 */
[----:B----4-:R-:W-:-:S02]  /*89c0*/  IMAD R11, R11, R27, RZ ;  /* 0x0000001b0b0b7224 */ /* 0x010fc400078e02ff */
[----:B-1----:R-:W-:-:S05]  /*89d0*/  IMAD.WIDE.U32 R16, R10, R27, RZ ;  /* 0x0000001b0a107225 */ /* 0x002fca00078e00ff */
[----:B------:R-:W1:Y:S01]  /*89e0*/  LDC.64 R12, c[0x0][R20+0x228] ;  /* 0x00008a00140c7b82 */ /* 0x000e620000000a00 */
[----:B-----5:R-:W-:-:S07]  /*89f0*/  @P1 IMAD.HI.U32 R4, R29, R4, RZ ;  /* 0x000000041d041227 */ /* 0x020fce00078e00ff */
[----:B0-----:R-:W0:Y:S01]  /*8a00*/  LDC.64 R14, c[0x0][R20+0x210] ;  /* 0x00008400140e7b82 */ /* 0x001e220000000a00 */
[-C--:B---3--:R-:W-:Y:S02]  /*8a10*/  IMAD R21, R9, R18.reuse, RZ ;  /* 0x0000001209157224 */ /* 0x088fe400078e02ff */
[----:B------:R-:W-:-:S04]  /*8a20*/  IMAD.WIDE.U32 R8, R8, R18, RZ ;  /* 0x0000001208087225 */ /* 0x000fc800078e00ff */
[----:B------:R-:W-:Y:S01]  /*8a30*/  IMAD.IADD R21, R9, 0x1, R21 ;  /* 0x0000000109157824 */ /* 0x000fe200078e0215 */
[----:B------:R-:W-:Y:S01]  /*8a40*/  @P1 SHF.R.U32.HI R19, RZ, R25, R4 ;  /* 0x00000019ff131219 */ /* 0x000fe20000011604 */
[----:B------:R-:W-:Y:S01]  /*8a50*/  IMAD R25, R10, R153, R11 ;  /* 0x000000990a197224 */ /* 0x000fe200078e020b */
[----:B------:R-:W3:Y:S01]  /*8a60*/  @!P0 LDC R30, c[0x0][0xb50] ;  /* 0x0002d400ff1e8b82 */ /* 0x000ee20000000800 */
[----:B------:R-:W-:Y:S02]  /*8a70*/  IADD3 R4, P1, P3, R16, R8, R3 ;  /* 0x0000000810047210 */ /* 0x000fe40007b3e003 */
[----:B------:R-:W-:Y:S02]  /*8a80*/  IMAD.MOV R10, RZ, RZ, -R19 ;  /* 0x000000ffff0a7224 */ /* 0x000fe400078e0a13 */
[----:B------:R-:W-:-:S03]  /*8a90*/  IMAD.IADD R25, R17, 0x1, R25 ;  /* 0x0000000111197824 */ /* 0x000fc600078e0219 */
[----:B------:R-:W4:Y:S01]  /*8aa0*/  @!P0 LDC R31, c[0x0][0xb54] ;  /* 0x0002d500ff1f8b82 */ /* 0x000f220000000800 */
[----:B--2---:R-:W-:-:S05]  /*8ab0*/  SEL R11, R28, RZ, P0 ;  /* 0x000000ff1c0b7207 */ /* 0x004fca0000000000 */
[----:B-1----:R-:W-:-:S04]  /*8ac0*/  IMAD.WIDE.U32 R8, R12, R11, RZ ;  /* 0x0000000b0c087225 */ /* 0x002fc800078e00ff */
        /* <DEDUP_REMOVED lines=11> */
[----:B---3--:R-:W-:-:S03]  /*8b80*/  LEA R10, P0, R8, R30, 0x2 ;  /* 0x0000001e080a7211 */ /* 0x008fc600078010ff */
[----:B------:R-:W-:Y:S01]  /*8b90*/  IMAD.IADD R4, R9, 0x1, R13 ;  /* 0x0000000109047824 */ /* 0x000fe200078e020d */
[----:B------:R-:W-:-:S04]  /*8ba0*/  MOV R9, 0xff800000 ;  /* 0xff80000000097802 */ /* 0x000fc80000000f00 */
[----:B----4-:R-:W-:-:S05]  /*8bb0*/  LEA.HI.X R11, R8, R31, R4, 0x2, P0 ;  /* 0x0000001f080b7211 */ /* 0x010fca00000f1404 */
[----:B------:R2:W-:Y:S02]  /*8bc0*/  STG.E desc[UR36][R10.64], R9 ;  /* 0x000000090a007986 */ /* 0x0005e4000c101924 */
.L_x_13046:
[----:B------:R-:W-:Y:S05]  /*8bd0*/  BSYNC B1 ;  /* 0x0000000000017941 */ /* 0x000fea0003800000 */
.L_x_13045:
[----:B------:R-:W-:Y:S05]  /*8be0*/  @P2 BRA `(.L_x_13041) ;  /* 0x0000000400282947 */ /* 0x000fea0003800000 */
[----:B------:R-:W3:Y:S01]  /*8bf0*/  LDC R15, c[0x0][0xbe8] ;  /* 0x0002fa00ff0f7b82 */ /* 0x000ee20000000800 */
[----:B-1----:R-:W-:Y:S01]  /*8c00*/  SHF.R.S32.HI R16, RZ, 0x1f, R26 ;  /* 0x0000001fff107819 */ /* 0x002fe2000001141a */
[----:B------:R-:W-:Y:S01]  /*8c10*/  ULDC.64 UR4, c[0x0][0xaa0] ;  /* 0x0002a80000047ab9 */ /* 0x000fe20000000a00 */
[----:B------:R-:W-:Y:S01]  /*8c20*/  ULDC.64 UR6, c[0x0][0xaf0] ;  /* 0x0002bc0000067ab9 */ /* 0x000fe20000000a00 */
[----:B------:R-:W-:Y:S01]  /*8c30*/  IMAD R4, R24, UR4, RZ ;  /* 0x0000000418047c24 */ /* 0x000fe2000f8e02ff */
[----:B------:R-:W-:Y:S01]  /*8c40*/  LEA.HI R16, R16, R26, RZ, 0x3 ;  /* 0x0000001a10107211 */ /* 0x000fe200078f18ff */
[----:B--2---:R-:W-:-:S03]  /*8c50*/  IMAD.WIDE.U32 R8, R3, UR4, RZ ;  /* 0x0000000403087c25 */ /* 0x004fc6000f8e00ff */
[----:B------:R-:W-:Y:S01]  /*8c60*/  SHF.R.S32.HI R16, RZ, 0x3, R16 ;  /* 0x00000003ff107819 */ /* 0x000fe20000011410 */
[----:B------:R-:W-:Y:S01]  /*8c70*/  IMAD R11, R3, UR5, R4 ;  /* 0x00000005030b7c24 */ /* 0x000fe2000f8e0204 */
[----:B------:R-:W-:Y:S01]  /*8c80*/  ULDC.64 UR4, c[0x0][0xae8] ;  /* 0x0002ba0000047ab9 */ /* 0x000fe20000000a00 */
[----:B------:R-:W-:Y:S02]  /*8c90*/  IMAD R10, R153, UR6, RZ ;  /* 0x00000006990a7c24 */ /* 0x000fe4000f8e02ff */
[----:B------:R-:W-:Y:S02]  /*8ca0*/  IMAD R4, R22, 0x30, R16 ;  /* 0x0000003016047824 */ /* 0x000fe400078e0210 */
[----:B------:R-:W-:Y:S02]  /*8cb0*/  IMAD.IADD R9, R9, 0x1, R11 ;  /* 0x0000000109097824 */ /* 0x000fe400078e020b */
[----:B------:R-:W-:Y:S02]  /*8cc0*/  IMAD R12, R23, 0xc0, R4 ;  /* 0x000000c0170c7824 */ /* 0x000fe400078e0204 */
[----:B------:R-:W-:Y:S01]  /*8cd0*/  IMAD.WIDE.U32 R8, R18, UR4, R8 ;  /* 0x0000000412087c25 */ /* 0x000fe2000f8e0008 */
[----:B---3--:R-:W-:-:S03]  /*8ce0*/  ISETP.NE.AND P0, PT, R15, 0x1, PT ;  /* 0x000000010f00780c */ /* 0x008fc60003f05270 */
[----:B------:R-:W-:Y:S02]  /*8cf0*/  IMAD.MOV.U32 R3, RZ, RZ, R12 ;  /* 0x000000ffff037224 */ /* 0x000fe400078e000c */
[----:B------:R-:W-:Y:S01]  /*8d00*/  IMAD R9, R18, UR5, R9 ;  /* 0x0000000512097c24 */ /* 0x000fe2000f8e0209 */
[----:B------:R-:W-:Y:S01]  /*8d10*/  ULDC.64 UR4, c[0x0][0xae0] ;  /* 0x0002b80000047ab9 */ /* 0x000fe20000000a00 */
[----:B------:R-:W-:-:S06]  /*8d20*/  IMAD.WIDE.U32 R8, R27, UR6, R8 ;  /* 0x000000061b087c25 */ /* 0x000fcc000f8e0008 */
[----:B------:R-:W1:Y:S08]  /*8d30*/  @P0 LDC R13, c[0x0][0xbec] ;  /* 0x0002fb00ff0d0b82 */ /* 0x000e700000000800 */
[----:B------:R-:W2:Y:S01]  /*8d40*/  @P0 LDC R17, c[0x0][0xbf0] ;  /* 0x0002fc00ff110b82 */ /* 0x000ea20000000800 */
[----:B-1----:R-:W-:-:S04]  /*8d50*/  @P0 IMAD.HI.U32 R4, R12, R13, RZ ;  /* 0x0000000d0c040227 */ /* 0x002fc800078e00ff */
[----:B------:R-:W-:Y:S02]  /*8d60*/  IMAD R13, R27, UR7, R10 ;  /* 0x000000071b0d7c24 */ /* 0x000fe4000f8e020a */
[----:B------:R-:W-:Y:S01]  /*8d70*/  IMAD R27, R0, R15, RZ ;  /* 0x0000000f001b7224 */ /* 0x000fe200078e02ff */
[----:B--2---:R-:W-:Y:S01]  /*8d80*/  @P0 SHF.R.U32.HI R3, RZ, R17, R4 ;  /* 0x00000011ff030219 */ /* 0x004fe20000011604 */
[----:B------:R-:W-:-:S03]  /*8d90*/  IMAD.IADD R9, R9, 0x1, R13 ;  /* 0x0000000109097824 */ /* 0x000fc600078e020d */
[--C-:B------:R-:W-:Y:S01]  /*8da0*/  SHF.R.S32.HI R4, RZ, 0x1f, R3.reuse ;  /* 0x0000001fff047819 */ /* 0x100fe20000011403 */
[----:B------:R-:W-:Y:S02]  /*8db0*/  IMAD.MOV R11, RZ, RZ, -R3 ;  /* 0x000000ffff0b7224 */ /* 0x000fe400078e0a03 */
[----:B------:R-:W-:-:S04]  /*8dc0*/  IMAD.WIDE.U32 R8, R3, UR4, R8 ;  /* 0x0000000403087c25 */ /* 0x000fc8000f8e0008 */
[----:B------:R-:W-:Y:S02]  /*8dd0*/  IMAD R11, R15, R11, R12 ;  /* 0x0000000b0f0b7224 */ /* 0x000fe400078e020c */
        /* <DEDUP_REMOVED lines=8> */
[----:B------:R-:W-:Y:S01]  /*8e60*/  ULDC.64 UR4, c[0x0][0xa80] ;  /* 0x0002a00000047ab9 */ /* 0x000fe20000000a00 */
[----:B------:R-:W-:Y:S01]  /*8e70*/  IMAD R4, R23, 0xc0, R16 ;  /* 0x000000c017047824 */ /* 0x000fe200078e0210 */
[----:B------:R-:W-:Y:S02]  /*8e80*/  SHF.R.S32.HI R16, RZ, 0x1f, R152 ;  /* 0x0000001fff107819 */ /* 0x000fe40000011498 */
[----:B------:R-:W-:Y:S01]  /*8e90*/  IADD3 R3, R9, R3, RZ ;  /* 0x0000000309037210 */ /* 0x000fe20007ffe0ff */
[----:B------:R-:W-:Y:S01]  /*8ea0*/  VIADD R0, R4, 0x30 ;  /* 0x0000003004007836 */ /* 0x000fe20000000000 */
[----:B------:R-:W-:Y:S01]  /*8eb0*/  LEA R9, P0, R8, UR4, 0x1 ;  /* 0x0000000408097c11 */ /* 0x000fe2000f8008ff */
[----:B------:R-:W-:-:S03]  /*8ec0*/  ULDC UR4, c[0x0][0xac8] ;  /* 0x0002b20000047ab9 */ /* 0x000fc60000000800 */
[----:B0-----:R-:W-:Y:S01]  /*8ed0*/  LEA.HI.X R14, R8, UR5, R3, 0x1, P0 ;  /* 0x00000005080e7c11 */ /* 0x001fe200080f0c03 */
[----:B------:R-:W0:Y:S01]  /*8ee0*/  SHFL.IDX PT, R13, R9, RZ, 0x181f ;  /* 0x00181fff090d7589 */ /* 0x000e2200000e0000 */
[----:B------:R-:W-:Y:S01]  /*8ef0*/  ISETP.GE.AND P0, PT, R152, UR4, PT ;  /* 0x0000000498007c0c */ /* 0x000fe2000bf06270 */
[C---:B------:R-:W-:Y:S02]  /*8f00*/  VIADD R3, R4.reuse, 0x60 ;  /* 0x0000006004037836 */ /* 0x040fe40000000000 */
[----:B------:R-:W1:Y:S01]  /*8f10*/  SHFL.IDX PT, R17, R9, 0x1, 0x181f ;  /* 0x00381f0009117f89 */ /* 0x000e6200000e0000 */
[CC--:B------:R-:W-:Y:S01]  /*8f20*/  ISETP.GE.OR P3, PT, R4.reuse, R27.reuse, P0 ;  /* 0x0000001b0400720c */ /* 0x0c0fe20000766670 */
[----:B------:R-:W-:Y:S01]  /*8f30*/  VIADD R4, R4, 0x90 ;  /* 0x0000009004047836 */ /* 0x000fe20000000000 */
[-C--:B------:R-:W-:Y:S01]  /*8f40*/  ISETP.GE.OR P2, PT, R0, R27.reuse, P0 ;  /* 0x0000001b0000720c */ /* 0x080fe20000746670 */
[----:B------:R-:W2:Y:S01]  /*8f50*/  SHFL.IDX PT, R21, R9, 0x2, 0x181f ;  /* 0x00581f0009157f89 */ /* 0x000ea200000e0000 */
[----:B------:R-:W-:-:S02]  /*8f60*/  ISETP.GE.OR P1, PT, R3, R27, P0 ;  /* 0x0000001b0300720c */ /* 0x000fc40000726670 */
[----:B------:R-:W-:Y:S01]  /*8f70*/  ISETP.GE.OR P0, PT, R4, R27, P0 ;  /* 0x0000001b0400720c */ /* 0x000fe20000706670 */
[----:B------:R-:W3:Y:S04]  /*8f80*/  SHFL.IDX PT, R11, R14, RZ, 0x181f ;  /* 0x00181fff0e0b7589 */ /* 0x000ee800000e0000 */
[----:B------:R3:W4:Y:S04]  /*8f90*/  SHFL.IDX PT, R25, R9, 0x3, 0x181f ;  /* 0x00781f0009197f89 */ /* 0x00072800000e0000 */
[----:B------:R-:W5:Y:S04]  /*8fa0*/  SHFL.IDX PT, R15, R14, 0x1, 0x181f ;  /* 0x00381f000e0f7f89 */ /* 0x000f6800000e0000 */
[----:B------:R-:W5:Y:S01]  /*8fb0*/  SHFL.IDX PT, R19, R14, 0x2, 0x181f ;  /* 0x00581f000e137f89 */ /* 0x000f6200000e0000 */
[----:B0-----:R-:W-:-:S03]  /*8fc0*/  @!P3 LEA R8, P6, R152, R13, 0x1 ;  /* 0x0000000d9808b211 */ /* 0x001fc600078c08ff */
[----:B------:R4:W0:Y:S01]  /*8fd0*/  SHFL.IDX PT, R23, R14, 0x3, 0x181f ;  /* 0x00781f000e177f89 */ /* 0x00082200000e0000 */
[C---:B-1----:R-:W-:Y:S02]  /*8fe0*/  @!P2 LEA R10, P5, R152.reuse, R17, 0x1 ;  /* 0x00000011980aa211 */ /* 0x042fe400078a08ff */
[C---:B--2---:R-:W-:Y:S02]  /*8ff0*/  @!P1 LEA R12, P4, R152.reuse, R21, 0x1 ;  /* 0x00000015980c9211 */ /* 0x044fe400078808ff */
[C---:B---3--:R-:W-:Y:S02]  /*9000*/  @!P3 LEA.HI.X R9, R152.reuse, R11, R16, 0x1, P6 ;  /* 0x0000000b9809b211 */ /* 0x048fe400030f0c10 */
[----:B----4-:R-:W-:-:S03]  /*9010*/  @!P0 LEA R14, P6, R152, R25, 0x1 ;  /* 0x00000019980e8211 */ /* 0x010fc600078c08ff */
[----:B------:R1:W-:Y:S01]  /*9020*/  @!P3 ST.E.128 desc[UR36][R8.64], RZ ;  /* 0x000000ff0800b985 */ /* 0x0003e2000c101d24 */
[C-C-:B-----5:R-:W-:Y:S02]  /*9030*/  @!P2 LEA.HI.X R11, R152.reuse, R15, R16.reuse, 0x1, P5 ;  /* 0x0000000f980ba211 */ /* 0x160fe400028f0c10 */
[----:B------:R-:W-:-:S03]  /*9040*/  @!P1 LEA.HI.X R13, R152, R19, R16, 0x1, P4 ;  /* 0x00000013980d9211 */ /* 0x000fc600020f0c10 */
[----:B------:R1:W-:Y:S01]  /*9050*/  @!P2 ST.E.128 desc[UR36][R10.64], RZ ;  /* 0x000000ff0a00a985 */ /* 0x0003e2000c101d24 */
[----:B0-----:R-:W-:-:S03]  /*9060*/  @!P0 LEA.HI.X R15, R152, R23, R16, 0x1, P6 ;  /* 0x00000017980f8211 */ /* 0x001fc600030f0c10 */
[----:B------:R1:W-:Y:S04]  /*9070*/  @!P1 ST.E.128 desc[UR36][R12.64], RZ ;  /* 0x000000ff0c009985 */ /* 0x0003e8000c101d24 */
[----:B------:R1:W-:Y:S02]  /*9080*/  @!P0 ST.E.128 desc[UR36][R14.64], RZ ;  /* 0x000000ff0e008985 */ /* 0x0003e4000c101d24 */
.L_x_13041:
[----:B------:R-:W-:Y:S05]  /*9090*/  BSYNC B0 ;  /* 0x0000000000007941 */ /* 0x000fea0003800000 */
.L_x_13037:
[----:B------:R-:W-:Y:S02]  /*90a0*/  ULDC UR4, c[0x0][0xc3c] ;  /* 0x00030f0000047ab9 */ /* 0x000fe40000000800 */
[----:B------:R-:W-:-:S13]  /*90b0*/  ISETP.GE.AND P0, PT, R7, UR4, PT ;  /* 0x0000000407007c0c */ /* 0x000fda000bf06270 */
[----:B------:R-:W-:Y:S05]  /*90c0*/  @!P0 BRA `(.L_x_13047) ;  /* 0xffffff7c00788947 */ /* 0x000fea000383ffff */
[----:B------:R-:W-:Y:S05]  /*90d0*/  EXIT ;  /* 0x000000000000794d */ /* 0x000fea0003800000 */
.L_x_13008:
[----:B------:R-:W-:-:S08]  /*90e0*/  NOP ;  /* 0x0000000000007918 */ /* 0x000fd00000000000 */
[----:B------:R-:W0:-:S00]  /*90f0*/  USETMAXREG.DEALLOC.CTAPOOL 0x20 ;  /* 0x00000020000079c8 */ /* 0x000e0000080e0500 */
[----:B0-----:R-:W2:Y:S01]  /*9100*/  LDL.LU R2, [R1+0x4] ;  /* 0x0000040001027983 */ /* 0x001ea20000300800 */
[----:B------:R-:W-:-:S06]  /*9110*/  LOP3.LUT R0, R0, 0x3, RZ, 0xc0, !PT ;  /* 0x0000000300007812 */ /* 0x000fcc00078ec0ff */
[----:B------:R-:W0:Y:S02]  /*9120*/  SHFL.IDX PT, R0, R0, RZ, 0x1f ;  /* 0x00001fff00007589 */ /* 0x000e2400000e0000 */
[----:B0-----:R-:W-:Y:S01]  /*9130*/  ISETP.NE.AND P0, PT, R0, RZ, PT ;  /* 0x000000ff0000720c */ /* 0x001fe20003f05270 */
[----:B------:R-:W-:Y:S01]  /*9140*/  IMAD.MOV.U32 R0, RZ, RZ, RZ ;  /* 0x000000ffff007224 */ /* 0x000fe200078e00ff */
[----:B--2---:R-:W-:-:S11]  /*9150*/  LOP3.LUT R2, R2, 0xffffffef, RZ, 0xc0, !PT ;  /* 0xffffffef02027812 */ /* 0x004fd600078ec0ff */
[----:B------:R-:W-:-:S05]  /*9160*/  @P0 LOP3.LUT R2, R2, 0x10, RZ, 0xfc, !PT ;  /* 0x0000001002020812 */ /* 0x000fca00078efcff */
[----:B------:R0:W-:Y:S01]  /*9170*/  STL [R1+0x4], R2 ;  /* 0x0000040201007387 */ /* 0x0001e20000100800 */
        /* <DEDUP_REMOVED lines=8> */
.L_x_13048:
[----:B0-----:R-:W0:Y:S01]  /*9200*/  S2R R2, SR_TID.X ;  /* 0x0000000000027919 */ /* 0x001e220000002100 */
        /* <DEDUP_REMOVED lines=43> */
.L_x_13052:
        /* <DEDUP_REMOVED lines=35> */
.L_x_13050:
        /* <DEDUP_REMOVED lines=15> */
[----:B0-----:R-:W-:Y:S01]  /*97e0*/  IADD3 R13, RZ, -R3, RZ ;  /* 0x80000003ff0d7210 */ /* 0x001fe20007ffe0ff */
[----:B------:R-:W-:Y:S06]  /*97f0*/  @!P0 BRA `(.L_x_13053) ;  /* 0x0000000000088947 */ /* 0x000fec0003800000 */
[----:B------:R-:W-:-:S05]  /*9800*/  VIADD R5, R19, 0xffffffff ;  /* 0xffffffff13057836 */ /* 0x000fca0000000000 */
[----:B------:R0:W1:Y:S02]  /*9810*/  SHFL.IDX PT, R16, R2, R5, 0x1f ;  /* 0x00001f0502107589 */ /* 0x00006400000e0000 */
.L_x_13053:
[----:B-1----:R-:W-:Y:S01]  /*9820*/  IMAD R16, R16, UR5, R11 ;  /* 0x0000000510107c24 */ /* 0x002fe2000f8e020b */
[----:B------:R-:W-:Y:S01]  /*9830*/  IADD3 R19, R19, UR4, RZ ;  /* 0x0000000413137c10 */ /* 0x000fe2000fffe0ff */
        /* <DEDUP_REMOVED lines=10> */
[----:B------:R-:W-:-:S05]  /*98e0*/  IMAD R3, R2, R8, R3 ;  /* 0x0000000802037224 */ /* 0x000fca00078e0203 */
[----:B------:R-:W-:Y:S01]  /*98f0*/  ISETP.GT.U32.AND P1, PT, R4, R3, PT ;  /* 0x000000030400720c */ /* 0x000fe20003f24070 */
[----:B0-----:R-:W0:-:S12]  /*9900*/  MUFU.RCP R6, R6 ;  /* 0x0000000600067308 */ /* 0x001e180000001000 */
[-C--:B------:R-:W-:Y:S01]  /*9910*/  @!P1 IADD3 R3, R3, -R4.reuse, RZ ;  /* 0x8000000403039210 */ /* 0x080fe20007ffe0ff */
[----:B------:R-:W-:Y:S01]  /*9920*/  @!P1 VIADD R2, R2, 0x1 ;  /* 0x0000000102029836 */ /* 0x000fe20000000000 */
[----:B------:R-:W-:Y:S02]  /*9930*/  ISETP.NE.AND P1, PT, R0, RZ, PT ;  /* 0x000000ff0000720c */ /* 0x000fe40003f25270 */
[----:B------:R-:W-:Y:S01]  /*9940*/  ISETP.GE.U32.AND P0, PT, R3, R4, PT ;  /* 0x000000040300720c */ /* 0x000fe20003f06070 */
[----:B0-----:R-:W-:Y:S01]  /*9950*/  VIADD R8, R6, 0xffffffe ;  /* 0x0ffffffe06087836 */ /* 0x001fe20000000000 */
[----:B------:R-:W-:-:S03]  /*9960*/  LOP3.LUT R4, R17, R0, RZ, 0x3c, !PT ;  /* 0x0000000011047212 */ /* 0x000fc600078e3cff */
[----:B------:R0:W1:Y:S01]  /*9970*/  F2I.FTZ.U32.TRUNC.NTZ R3, R8 ;  /* 0x0000000800037305 */ /* 0x000062000021f000 */
[----:B------:R-:W-:-:S07]  /*9980*/  ISETP.GE.AND P2, PT, R4, RZ, PT ;  /* 0x000000ff0400720c */ /* 0x000fce0003f46270 */
        /* <DEDUP_REMOVED lines=32> */
.L_x_13051:
[----:B------:R-:W-:Y:S01]  /*9b90*/  ULDC UR4, c[0x0][0xc3c] ;  /* 0x00030f0000047ab9 */ /* 0x000fe20000000800 */
[----:B------:R-:W-:Y:S02]  /*9ba0*/  IMAD.MOV.U32 R17, RZ, RZ, RZ ;  /* 0x000000ffff117224 */ /* 0x000fe400078e00ff */
[----:B------:R-:W-:Y:S02]  /*9bb0*/  IMAD.U32 R16, RZ, RZ, UR6 ;  /* 0x00000006ff107e24 */ /* 0x000fe4000f8e00ff */
[----:B------:R-:W-:Y:S02]  /*9bc0*/  IMAD.MOV.U32 R18, RZ, RZ, RZ ;  /* 0x000000ffff127224 */ /* 0x000fe400078e00ff */
[----:B------:R-:W-:-:S07]  /*9bd0*/  IMAD.U32 R19, RZ, RZ, UR4 ;  /* 0x00000004ff137e24 */ /* 0x000fce000f8e00ff */
.L_x_13054:
[----:B------:R-:W-:-:S13]  /*9be0*/  ISETP.NE.AND P0, PT, R7, RZ, PT ;  /* 0x000000ff0700720c */ /* 0x000fda0003f05270 */
[----:B------:R-:W0:Y:S01]  /*9bf0*/  @!P0 S2R R3, SR_CgaCtaId ;  /* 0x0000000000038919 */ /* 0x000e220000008800 */
[----:B------:R-:W-:-:S04]  /*9c00*/  @!P0 MOV R0, 0x400 ;  /* 0x0000040000008802 */ /* 0x000fc80000000f00 */
[----:B0-----:R-:W-:-:S05]  /*9c10*/  @!P0 LEA R0, R3, R0, 0x18 ;  /* 0x0000000003008211 */ /* 0x001fca00078ec0ff */
[----:B------:R0:W-:Y:S01]  /*9c20*/  @!P0 STS.128 [R0+0x168d0], R16 ;  /* 0x0168d01000008388 */ /* 0x0001e20000000c00 */
[----:B------:R-:W-:Y:S06]  /*9c30*/  BAR.ARV 0x5, 0x200 ;  /* 0x0148000000007b1d */ /* 0x000fec0000002000 */
.L_x_13049:
[----:B------:R2:W-:Y:S01]  /*9c40*/  STL [R1+0x3c], RZ ;  /* 0x00003cff01007387 */ /* 0x0005e20000100800 */
[----:B------:R-:W-:Y:S01]  /*9c50*/  ULDC UR4, c[0x0][0xc3c] ;  /* 0x00030f0000047ab9 */ /* 0x000fe20000000800 */
[----:B------:R-:W-:Y:S01]  /*9c60*/  MOV R27, 0x1 ;  /* 0x00000001001b7802 */ /* 0x000fe20000000f00 */
[----:B------:R-:W-:Y:S01]  /*9c70*/  IMAD.MOV.U32 R25, RZ, RZ, RZ ;  /* 0x000000ffff197224 */ /* 0x000fe200078e00ff */
[----:B-1----:R-:W-:-:S13]  /*9c80*/  ISETP.GE.AND P0, PT, R19, UR4, PT ;  /* 0x0000000413007c0c */ /* 0x002fda000bf06270 */
[----:B--2---:R-:W-:Y:S05]  /*9c90*/  @P0 BRA `(.L_x_13055) ;  /* 0x0000004c00a00947 */ /* 0x004fea0003800000 */
[----:B------:R-:W2:Y:S01]  /*9ca0*/  LDL R5, [R1+0x28] ;  /* 0x0000280001057983 */ /* 0x000ea20000100800 */
[----:B------:R-:W1:Y:S01]  /*9cb0*/  S2R R3, SR_TID.X ;  /* 0x0000000000037919 */ /* 0x000e620000002100 */
[----:B------:R-:W3:Y:S01]  /*9cc0*/  S2UR UR5, SR_CgaCtaId ;  /* 0x00000000000579c3 */ /* 0x000ee20000008800 */
[----:B------:R-:W-:Y:S01]  /*9cd0*/  UMOV UR4, 0x400 ;  /* 0x0000040000047882 */ /* 0x000fe20000000000 */
[C---:B-1----:R-:W-:Y:S01]  /*9ce0*/  IMAD.SHL.U32 R28, R3.reuse, 0x8, RZ ;  /* 0x00000008031c7824 */ /* 0x042fe200078e00ff */
[C---:B------:R-:W-:Y:S01]  /*9cf0*/  LOP3.LUT R4, R3.reuse, 0x7f, RZ, 0xc0, !PT ;  /* 0x0000007f03047812 */ /* 0x040fe200078ec0ff */
[----:B0-----:R-:W-:-:S03]  /*9d00*/  IMAD.SHL.U32 R2, R3, 0x10, RZ ;  /* 0x0000001003027824 */ /* 0x001fc600078e00ff */
[----:B------:R-:W-:Y:S01]  /*9d10*/  LOP3.LUT R0, R28, 0x1f8, RZ, 0xc0, !PT ;  /* 0x000001f81c007812 */ /* 0x000fe200078ec0ff */
[----:B---3--:R-:W-:-:S03]  /*9d20*/  ULEA UR4, UR5, UR4, 0x18 ;  /* 0x0000000405047291 */ /* 0x008fc6000f8ec03f */
[----:B------:R-:W-:-:S03]  /*9d30*/  LOP3.LUT R3, R0, 0x38, R3, 0x78, !PT ;  /* 0x0000003800037812 */ /* 0x000fc600078e7803 */
[----:B------:R-:W-:Y:S01]  /*9d40*/  IMAD.U32 R22, RZ, RZ, UR4 ;  /* 0x00000004ff167e24 */ /* 0x000fe2000f8e00ff */
[----:B------:R-:W-:Y:S02]  /*9d50*/  LOP3.LUT R2, R2, 0x70, RZ, 0xc0, !PT ;  /* 0x0000007002027812 */ /* 0x000fe400078ec0ff */
[----:B------:R-:W-:Y:S01]  /*9d60*/  SHF.R.U32.HI R4, RZ, 0x3, R4 ;  /* 0x00000003ff047819 */ /* 0x000fe20000011604 */
[----:B------:R-:W-:Y:S01]  /*9d70*/  BSSY B8, `(.L_x_13055) ;  /* 0x00004da000087945 */ /* 0x000fe20003800000 */
[----:B------:R-:W-:Y:S01]  /*9d80*/  IMAD.MOV.U32 R27, RZ, RZ, 0x1 ;  /* 0x00000001ff1b7424 */ /* 0x000fe200078e00ff */
[----:B------:R-:W-:Y:S02]  /*9d90*/  MOV R25, RZ ;  /* 0x000000ff00197202 */ /* 0x000fe40000000f00 */
[----:B------:R-:W-:Y:S01]  /*9da0*/  LOP3.LUT R2, R4, R2, RZ, 0xfc, !PT ;  /* 0x0000000204027212 */ /* 0x000fe200078efcff */
[----:B------:R-:W-:Y:S01]  /*9db0*/  ULDC UR38, c[0x0][0xc] ;  /* 0x0000030000267ab9 */ /* 0x000fe20000000800 */
[----:B--2---:R-:W-:-:S05]  /*9dc0*/  LOP3.LUT R0, R5, 0x2, RZ, 0xfc, !PT ;  /* 0x0000000205007812 */ /* 0x004fca00078efcff */
[----:B------:R0:W-:Y:S02]  /*9dd0*/  STL [R1+0x48], R0 ;  /* 0x0000480001007387 */ /* 0x0001e40000100800 */
[----:B0-----:R-:W-:Y:S02]  /*9de0*/  LOP3.LUT R0, R3, 0x200, R28, 0xf8, !PT ;  /* 0x0000020003007812 */ /* 0x001fe400078ef81c */
[----:B------:R0:W-:Y:S03]  /*9df0*/  STL [R1+0x3c], RZ ;  /* 0x00003cff01007387 */ /* 0x0001e60000100800 */
[----:B------:R-:W-:-:S05]  /*9e00*/  IMAD R0, R0, 0x2, R22 ;  /* 0x0000000200007824 */ /* 0x000fca00078e0216 */
[----:B------:R0:W-:Y:S01]  /*9e10*/  STL [R1+0x1c], R0 ;  /* 0x00001c0001007387 */ /* 0x0001e20000100800 */
[----:B------:R-:W-:-:S07]  /*9e20*/  LOP3.LUT R28, R28, 0x38, RZ, 0xc0, !PT ;  /* 0x000000381c1c7812 */ /* 0x000fce00078ec0ff */
.L_x_13116:
[----:B------:R-:W1:Y:S01]  /*9e30*/  LDC.64 R2, c[0x0][0xc88] ;  /* 0x00032200ff027b82 */ /* 0x000e620000000a00 */
[----:B0-2---:R-:W2:Y:S01]  /*9e40*/  LDL.LU R0, [R1+0x4] ;  /* 0x0000040001007983 */ /* 0x005ea20000300800 */
[----:B-1----:R-:W-:-:S05]  /*9e50*/  IMAD.WIDE R2, R19, 0x4, R2 ;  /* 0x0000000413027825 */ /* 0x002fca00078e0202 */
[----:B------:R-:W3:Y:S01]  /*9e60*/  LDG.E R29, desc[UR36][R2.64] ;  /* 0x00000024021d7981 */ /* 0x000ee2000c1e1900 */
[----:B------:R-:W-:Y:S05]  /*9e70*/  YIELD ;  /* 0x0000000000007946 */ /* 0x000fea0003800000 */
[----:B------:R-:W-:Y:S01]  /*9e80*/  ULDC.64 UR4, c[0x0][0xa28] ;  /* 0x00028a0000047ab9 */ /* 0x000fe20000000a00 */
[----:B------:R-:W-:Y:S01]  /*9e90*/  IMAD.MOV.U32 R6, RZ, RZ, RZ ;  /* 0x000000ffff067224 */ /* 0x000fe200078e00ff */
[----:B------:R-:W-:Y:S01]  /*9ea0*/  ISETP.NE.U32.AND P0, PT, RZ, UR4, PT ;  /* 0x00000004ff007c0c */ /* 0x000fe2000bf05070 */
[----:B------:R-:W-:-:S03]  /*9eb0*/  ULDC.64 UR6, c[0x0][0xa18] ;  /* 0x0002860000067ab9 */ /* 0x000fc60000000a00 */
[----:B------:R-:W-:Y:S02]  /*9ec0*/  ISETP.NE.AND.EX P0, PT, RZ, UR5, PT, P0 ;  /* 0x00000005ff007c0c */ /* 0x000fe4000bf05300 */
[----:B--2---:R-:W-:Y:S02]  /*9ed0*/  LOP3.LUT R0, R0, 0xfffffff7, RZ, 0xc0, !PT ;  /* 0xfffffff700007812 */ /* 0x004fe400078ec0ff */
[----:B---3--:R-:W-:-:S09]  /*9ee0*/  SHF.R.S32.HI R4, RZ, 0x1f, R29 ;  /* 0x0000001fff047819 */ /* 0x008fd2000001141d */
[C---:B------:R-:W-:Y:S01]  /*9ef0*/  @P0 LEA R2, P1, R29.reuse, UR4, 0x2 ;  /* 0x000000041d020c11 */ /* 0x040fe2000f8210ff */
[C---:B------:R-:W-:Y:S01]  /*9f00*/  IMAD.SHL.U32 R23, R29.reuse, 0x4, RZ ;  /* 0x000000041d177824 */ /* 0x040fe200078e00ff */
[C-C-:B------:R-:W-:Y:S01]  /*9f10*/  SHF.L.U64.HI R24, R29.reuse, 0x2, R4.reuse ;  /* 0x000000021d187819 */ /* 0x140fe20000010204 */
[----:B------:R0:W-:Y:S01]  /*9f20*/  STL [R1+0x2c], R4 ;  /* 0x00002c0401007387 */ /* 0x0001e20000100800 */
[----:B------:R-:W-:Y:S01]  /*9f30*/  @P0 LEA.HI.X R3, R29, UR5, R4, 0x2, P1 ;  /* 0x000000051d030c11 */ /* 0x000fe200088f1404 */
[----:B------:R-:W-:-:S04]  /*9f40*/  ULDC.64 UR4, c[0x0][0xa00] ;  /* 0x0002800000047ab9 */ /* 0x000fc80000000a00 */
[----:B------:R1:W2:Y:S01]  /*9f50*/  @P0 LDG.E R6, desc[UR36][R2.64] ;  /* 0x0000002402060981 */ /* 0x0002a2000c1e1900 */
[----:B------:R-:W-:-:S04]  /*9f60*/  ISETP.NE.U32.AND P0, PT, RZ, UR4, PT ;  /* 0x00000004ff007c0c */ /* 0x000fc8000bf05070 */
[----:B------:R-:W-:Y:S02]  /*9f70*/  ISETP.NE.AND.EX P2, PT, RZ, UR5, PT, P0 ;  /* 0x00000005ff007c0c */ /* 0x000fe4000bf45300 */
[----:B------:R-:W-:Y:S02]  /*9f80*/  ISETP.NE.U32.AND P0, PT, RZ, UR6, PT ;  /* 0x00000006ff007c0c */ /* 0x000fe4000bf05070 */
[----:B-1----:R-:W-:Y:S02]  /*9f90*/  IADD3 R2, P1, R23, UR4, RZ ;  /* 0x0000000417027c10 */ /* 0x002fe4000ff3e0ff */
[----:B------:R-:W-:Y:S02]  /*9fa0*/  ISETP.NE.AND.EX P0, PT, RZ, UR7, PT, P0 ;  /* 0x00000007ff007c0c */ /* 0x000fe4000bf05300 */
[----:B------:R-:W-:Y:S01]  /*9fb0*/  IADD3.X R3, R24, UR5, RZ, P1, !PT ;  /* 0x0000000518037c10 */ /* 0x000fe20008ffe4ff */
[----:B------:R-:W-:-:S04]  /*9fc0*/  ULDC.64 UR4, c[0x0][0x418] ;  /* 0x0001060000047ab9 */ /* 0x000fc80000000a00 */
[----:B------:R-:W-:-:S05]  /*9fd0*/  @P2 LOP3.LUT R0, R0, 0x8, RZ, 0xfc, !PT ;  /* 0x0000000800002812 */ /* 0x000fca00078efcff */
[----:B------:R1:W-:Y:S01]  /*9fe0*/  STL [R1+0x4], R0 ;  /* 0x0000040001007387 */ /* 0x0003e20000100800 */
[----:B0-----:R-:W-:-:S04]  /*9ff0*/  @P0 IADD3 R4, P1, R23, UR6, RZ ;  /* 0x0000000617040c10 */ /* 0x001fc8000ff3e0ff */
[----:B------:R-:W-:Y:S01]  /*a000*/  @P0 IADD3.X R5, R24, UR7, RZ, P1, !PT ;  /* 0x0000000718050c10 */ /* 0x000fe20008ffe4ff */
[----:B-1----:R-:W-:-:S04]  /*a010*/  IMAD.MOV.U32 R0, RZ, RZ, RZ ;  /* 0x000000ffff007224 */ /* 0x002fc800078e00ff */
[----:B------:R-:W3:Y:S04]  /*a020*/  @P0 LDG.E R4, desc[UR36][R4.64] ;  /* 0x0000002404040981 */ /* 0x000ee8000c1e1900 */
[----:B------:R-:W4:Y:S01]  /*a030*/  @P2 LDG.E R0, desc[UR36][R2.64] ;  /* 0x0000002402002981 */ /* 0x000f22000c1e1900 */
[----:B------:R-:W-:-:S03]  /*a040*/  UISETP.NE.U32.AND UP0, UPT, UR4, URZ, UPT ;  /* 0x0000003f0400728c */ /* 0x000fc6000bf05070 */
[----:B------:R-:W-:Y:S01]  /*a050*/  ULDC UR4, c[0x0][0x424] ;  /* 0x0001090000047ab9 */ /* 0x000fe20000000800 */
[----:B------:R-:W-:-:S03]  /*a060*/  UISETP.NE.AND.EX UP0, UPT, UR5, URZ, UPT, UP0 ;  /* 0x0000003f0500728c */ /* 0x000fc6000bf05300 */
[----:B------:R-:W-:Y:S01]  /*a070*/  ULDC UR5, c[0x0][0x2f0] ;  /* 0x0000bc0000057ab9 */ /* 0x000fe20000000800 */
[----:B------:R-:W-:-:S04]  /*a080*/  USEL UR4, UR4, 0x1, UP0 ;  /* 0x0000000104047887 */ /* 0x000fc80008000000 */
[----:B------:R-:W-:Y:S01]  /*a090*/  UIMAD UR4, UR4, UR5, URZ ;  /* 0x00000005040472a4 */ /* 0x000fe2000f8e023f */
[----:B----4-:R0:W-:Y:S04]  /*a0a0*/  STL [R1+0x20], R0 ;  /* 0x0000200001007387 */ /* 0x0101e80000100800 */
[----:B--2---:R1:W-:Y:S04]  /*a0b0*/  STL [R1+0x14], R6 ;  /* 0x0000140601007387 */ /* 0x0043e80000100800 */
[----:B---3--:R1:W-:Y:S01]  /*a0c0*/  @P0 STL [R1+0x30], R4 ;  /* 0x0000300401000387 */ /* 0x0083e20000100800 */
[----:B0-----:R-:W-:Y:S01]  /*a0d0*/  IMAD.U32 R0, RZ, RZ, UR4 ;  /* 0x00000004ff007e24 */ /* 0x001fe2000f8e00ff */
[----:B------:R-:W-:Y:S06]  /*a0e0*/  @P0 BRA `(.L_x_13056) ;  /* 0x0000000000200947 */ /* 0x000fec0003800000 */
[----:B------:R-:W-:Y:S02]  /*a0f0*/  ULDC UR4, c[0x0][0x288] ;  /* 0x0000a20000047ab9 */ /* 0x000fe40000000800 */
[----:B-1----:R-:W-:-:S05]  /*a100*/  MOV R4, UR4 ;  /* 0x0000000400047c02 */ /* 0x002fca0008000f00 */
[----:B------:R0:W-:Y:S01]  /*a110*/  STL [R1+0x30], R4 ;  /* 0x0000300401007387 */ /* 0x0001e20000100800 */
[----:B------:R-:W-:Y:S05]  /*a120*/  @!P2 BRA `(.L_x_13056) ;  /* 0x000000000010a947 */ /* 0x000fea0003800000 */
[----:B0-----:R-:W2:Y:S04]  /*a130*/  LDG.E R4, desc[UR36][R2.64] ;  /* 0x0000002402047981 */ /* 0x001ea8000c1e1900 */
[----:B------:R-:W2:Y:S02]  /*a140*/  LDG.E R5, desc[UR36][R2.64+0x4] ;  /* 0x0000042402057981 */ /* 0x000ea4000c1e1900 */
[----:B--2---:R-:W-:-:S05]  /*a150*/  IMAD.IADD R2, R5, 0x1, -R4 ;  /* 0x0000000105027824 */ /* 0x004fca00078e0a04 */
[----:B------:R2:W-:Y:S02]  /*a160*/  STL [R1+0x30], R2 ;  /* 0x0000300201007387 */ /* 0x0005e40000100800 */
.L_x_13056:
[----:B01----:R-:W-:Y:S01]  /*a170*/  IMAD.MOV.U32 R4, RZ, RZ, R29 ;  /* 0x000000ffff047224 */ /* 0x003fe200078e001d */
[----:B------:R-:W-:Y:S02]  /*a180*/  ULDC.64 UR4, c[0x0][0xa20] ;  /* 0x0002880000047ab9 */ /* 0x000fe40000000a00 */
[----:B------:R-:W-:Y:S02]  /*a190*/  ISETP.NE.U32.AND P0, PT, RZ, UR4, PT ;  /* 0x00000004ff007c0c */ /* 0x000fe4000bf05070 */
[----:B------:R0:W-:Y:S02]  /*a1a0*/  STL [R1], R4 ;  /* 0x0000000401007387 */ /* 0x0001e40000100800 */
[----:B------:R-:W-:-:S13]  /*a1b0*/  ISETP.NE.AND.EX P0, PT, RZ, UR5, PT, P0 ;  /* 0x00000005ff007c0c */ /* 0x000fda000bf05300 */
[----:B0-----:R-:W-:Y:S05]  /*a1c0*/  @!P0 BRA `(.L_x_13057) ;  /* 0x0000000000108947 */ /* 0x001fea0003800000 */
[----:B--2---:R-:W-:-:S04]  /*a1d0*/  IADD3 R2, P0, R23, UR4, RZ ;  /* 0x0000000417027c10 */ /* 0x004fc8000ff1e0ff */
[----:B------:R-:W-:-:S05]  /*a1e0*/  IADD3.X R3, R24, UR5, RZ, P0, !PT ;  /* 0x0000000518037c10 */ /* 0x000fca00087fe4ff */
[----:B------:R0:W5:Y:S01]  /*a1f0*/  LDG.E R0, desc[UR36][R2.64] ;  /* 0x0000002402007981 */ /* 0x000162000c1e1900 */
[----:B------:R-:W-:Y:S05]  /*a200*/  BRA `(.L_x_13058) ;  /* 0x0000000000247947 */ /* 0x000fea0003800000 */
.L_x_13057:
        /* <DEDUP_REMOVED lines=9> */
.L_x_13058:
[----:B0----5:R-:W-:Y:S01]  /*a2a0*/  IMAD.IADD R3, R0, 0x1, -R6 ;  /* 0x0000000100037824 */ /* 0x021fe200078e0a06 */
[C---:B--2---:R-:W-:Y:S01]  /*a2b0*/  LOP3.LUT R2, R18.reuse, 0xff000000, RZ, 0xc0, !PT ;  /* 0xff00000012027812 */ /* 0x044fe200078ec0ff */
[----:B------:R-:W-:Y:S01]  /*a2c0*/  BSSY B0, `(.L_x_13059) ;  /* 0x0000029000007945 */ /* 0x000fe20003800000 */
[----:B------:R-:W-:Y:S01]  /*a2d0*/  LOP3.LUT R4, R18, 0xff0000, RZ, 0xc0, !PT ;  /* 0x00ff000012047812 */ /* 0x000fe200078ec0ff */
[C---:B------:R-:W-:Y:S01]  /*a2e0*/  VIADD R0, R3.reuse, 0x7f ;  /* 0x0000007f03007836 */ /* 0x040fe20000000000 */
[----:B------:R0:W-:Y:S01]  /*a2f0*/  STL [R1+0xc], R3 ;  /* 0x00000c0301007387 */ /* 0x0001e20000100800 */
[----:B------:R-:W-:Y:S02]  /*a300*/  ISETP.GE.AND P0, PT, R3, 0x1, PT ;  /* 0x000000010300780c */ /* 0x000fe40003f06270 */
[----:B------:R-:W-:-:S04]  /*a310*/  SHF.R.U32.HI R2, RZ, 0x8, R2 ;  /* 0x00000008ff027819 */ /* 0x000fc80000011602 */
[----:B------:R-:W-:Y:S02]  /*a320*/  LEA.HI R4, R4, R2, RZ, 0x10 ;  /* 0x0000000204047211 */ /* 0x000fe400078f80ff */
[----:B------:R-:W-:-:S04]  /*a330*/  SHF.R.S32.HI R2, RZ, 0x1f, R0 ;  /* 0x0000001fff027819 */ /* 0x000fc80000011400 */
[----:B------:R-:W-:Y:S02]  /*a340*/  LEA.HI R0, R2, R0, RZ, 0x7 ;  /* 0x0000000002007211 */ /* 0x000fe400078f38ff */
[----:B------:R-:W-:Y:S02]  /*a350*/  MOV R2, RZ ;  /* 0x000000ff00027202 */ /* 0x000fe40000000f00 */
        /* <DEDUP_REMOVED lines=31> */
.L_x_13060:
[----:B------:R-:W-:Y:S05]  /*a550*/  BSYNC B0 ;  /* 0x0000000000007941 */ /* 0x000fea0003800000 */
.L_x_13059:
        /* <DEDUP_REMOVED lines=25> */
.L_x_13062:
        /* <DEDUP_REMOVED lines=20> */
.L_x_13065:
[----:B------:R-:W-:Y:S05]  /*a830*/  BSYNC B6 ;  /* 0x0000000000067941 */ /* 0x000fea0003800000 */
.L_x_13064:
        /* <DEDUP_REMOVED lines=20> */
.L_x_13068:
        /* <DEDUP_REMOVED lines=15> */
.L_x_13067:
[----:B------:R-:W-:Y:S05]  /*aa70*/  BSYNC B6 ;  /* 0x0000000000067941 */ /* 0x000fea0003800000 */
.L_x_13066:
[----:B------:R-:W2:Y:S01]  /*aa80*/  LDL R21, [R1] ;  /* 0x0000000001157983 */ /* 0x000ea20000100800 */
[----:B------:R-:W-:Y:S01]  /*aa90*/  ULDC.64 UR4, c[0x0][0x9f8] ;  /* 0x00027e0000047ab9 */ /* 0x000fe20000000a00 */
[----:B------:R-:W0:Y:S01]  /*aaa0*/  LDC R6, c[0x0][0x430] ;  /* 0x00010c00ff067b82 */ /* 0x000e220000000800 */
[----:B------:R-:W-:Y:S01]  /*aab0*/  ISETP.NE.U32.AND P0, PT, RZ, UR4, PT ;  /* 0x00000004ff007c0c */ /* 0x000fe2000bf05070 */
[----:B------:R-:W3:Y:S03]  /*aac0*/  LDL R26, [R1+0x34] ;  /* 0x00003400011a7983 */ /* 0x000ee60000100800 */
[----:B------:R-:W-:Y:S01]  /*aad0*/  ISETP.NE.AND.EX P0, PT, RZ, UR5, PT, P0 ;  /* 0x00000005ff007c0c */ /* 0x000fe2000bf05300 */
[----:B------:R-:W4:Y:S04]  /*aae0*/  LDL R5, [R1+0xc] ;  /* 0x00000c0001057983 */ /* 0x000f280000100800 */
[----:B------:R-:W4:Y:S01]  /*aaf0*/  LDL R4, [R1+0x14] ;  /* 0x0000140001047983 */ /* 0x000f220000100800 */
[----:B------:R-:W1:Y:S07]  /*ab00*/  S2R R7, SR_TID.X ;  /* 0x0000000000077919 */ /* 0x000e6e0000002100 */
[----:B------:R-:W-:Y:S01]  /*ab10*/  @P0 IADD3 R2, P1, R23, UR4, RZ ;  /* 0x0000000417020c10 */ /* 0x000fe2000ff3e0ff */
[----:B------:R-:W1:Y:S03]  /*ab20*/  S2R R0, SR_TID.X ;  /* 0x0000000000007919 */ /* 0x000e660000002100 */
[----:B------:R-:W-:Y:S01]  /*ab30*/  @P0 IADD3.X R3, R24, UR5, RZ, P1, !PT ;  /* 0x0000000518030c10 */ /* 0x000fe20008ffe4ff */
[----:B------:R-:W4:Y:S01]  /*ab40*/  LDL.LU R20, [R1+0x4] ;  /* 0x0000040001147983 */ /* 0x000f220000300800 */
[----:B0-----:R-:W-:-:S03]  /*ab50*/  ISETP.NE.AND P2, PT, R6, 0x1, PT ;  /* 0x000000010600780c */ /* 0x001fc60003f45270 */
[----:B------:R-:W4:Y:S04]  /*ab60*/  LDL R9, [R1+0x48] ;  /* 0x0000480001097983 */ /* 0x000f280000100800 */
[----:B--2---:R0:W2:Y:S01]  /*ab70*/  @P0 LDG.E R21, desc[UR36][R2.64] ;  /* 0x0000002402150981 */ /* 0x0040a2000c1e1900 */
[----:B-1----:R-:W-:Y:S01]  /*ab80*/  IMAD.SHL.U32 R7, R7, 0x10, RZ ;  /* 0x0000001007077824 */ /* 0x002fe200078e00ff */
[----:B------:R-:W-:Y:S01]  /*ab90*/  LOP3.LUT R0, R0, 0x7f, RZ, 0xc0, !PT ;  /* 0x0000007f00007812 */ /* 0x000fe200078ec0ff */
[----:B---3--:R-:W-:-:S03]  /*aba0*/  VIADD R26, R26, 0xffffffff ;  /* 0xffffffff1a1a7836 */ /* 0x008fc60000000000 */
[----:B0-----:R-:W0:Y:S01]  /*abb0*/  @P2 LDC R3, c[0x0][0x434] ;  /* 0x00010d00ff032b82 */ /* 0x001e220000000800 */
[----:B------:R-:W-:Y:S01]  /*abc0*/  IMAD.SHL.U32 R8, R26, 0x80, RZ ;  /* 0x000000801a087824 */ /* 0x000fe200078e00ff */
[----:B------:R-:W-:Y:S02]  /*abd0*/  SHF.R.U32.HI R0, RZ, 0x3, R0 ;  /* 0x00000003ff007819 */ /* 0x000fe40000011600 */
[----:B------:R-:W-:-:S04]  /*abe0*/  LOP3.LUT R7, R7, 0x70, RZ, 0xc0, !PT ;  /* 0x0000007007077812 */ /* 0x000fc800078ec0ff */
[----:B------:R-:W1:Y:S01]  /*abf0*/  @P2 LDC R2, c[0x0][0x438] ;  /* 0x00010e00ff022b82 */ /* 0x000e620000000800 */
[----:B------:R-:W-:Y:S01]  /*ac00*/  LOP3.LUT R0, R8, R0, R7, 0xfe, !PT ;  /* 0x0000000008007212 */ /* 0x000fe200078efe07 */
[----:B--2---:R-:W-:Y:S03]  /*ac10*/  @P0 STL [R1], R21 ;  /* 0x0000001501000387 */ /* 0x004fe60000100800 */
[C---:B----4-:R-:W-:Y:S02]  /*ac20*/  ISETP.GE.AND P0, PT, R0.reuse, R5, PT ;  /* 0x000000050000720c */ /* 0x050fe40003f06270 */
[----:B------:R-:W-:-:S05]  /*ac30*/  IADD3 R0, R0, R4, RZ ;  /* 0x0000000400007210 */ /* 0x000fca0007ffe0ff */
[----:B0-----:R-:W-:-:S04]  /*ac40*/  @P2 IMAD.HI.U32 R3, R0, R3, RZ ;  /* 0x0000000300032227 */ /* 0x001fc800078e00ff */
[----:B------:R-:W-:Y:S01]  /*ac50*/  IMAD.MOV.U32 R4, RZ, RZ, R0 ;  /* 0x000000ffff047224 */ /* 0x000fe200078e0000 */
[----:B-1----:R-:W-:Y:S02]  /*ac60*/  @P2 SHF.R.U32.HI R4, RZ, R2, R3 ;  /* 0x00000002ff042219 */ /* 0x002fe40000011603 */
[----:B------:R-:W0:Y:S03]  /*ac70*/  @!P0 LDC.64 R2, c[0x0][0x428] ;  /* 0x00010a00ff028b82 */ /* 0x000e260000000a00 */
[----:B------:R-:W-:-:S04]  /*ac80*/  IMAD.MOV R5, RZ, RZ, -R4 ;  /* 0x000000ffff057224 */ /* 0x000fc800078e0a04 */
[----:B------:R-:W-:Y:S01]  /*ac90*/  IMAD R0, R6, R5, R0 ;  /* 0x0000000506007224 */ /* 0x000fe200078e0200 */
[----:B------:R-:W-:Y:S02]  /*aca0*/  SHF.R.S32.HI R6, RZ, 0x1f, R21 ;  /* 0x0000001fff067819 */ /* 0x000fe40000011415 */
[----:B------:R-:W-:-:S03]  /*acb0*/  @!P0 SHF.R.S32.HI R5, RZ, 0x1f, R4 ;  /* 0x0000001fff058819 */ /* 0x000fc60000011404 */
[-C--:B0-----:R-:W-:Y:S02]  /*acc0*/  @!P0 IMAD R7, R6, R2.reuse, RZ ;  /* 0x0000000206078224 */ /* 0x081fe400078e02ff */
[----:B------:R-:W-:-:S04]  /*acd0*/  @!P0 IMAD.WIDE.U32 R4, R21, R2, R4 ;  /* 0x0000000215048225 */ /* 0x000fc800078e0004 */
[----:B------:R-:W-:Y:S02]  /*ace0*/  @!P0 IMAD R7, R21, R3, R7 ;  /* 0x0000000315078224 */ /* 0x000fe400078e0207 */
[----:B------:R-:W0:Y:S01]  /*acf0*/  @!P0 LDC.64 R2, c[0x0][0x418] ;  /* 0x00010600ff028b82 */ /* 0x000e220000000a00 */
[----:B------:R0:W-:Y:S01]  /*ad00*/  STL [R1+0x18], R6 ;  /* 0x0000180601007387 */ /* 0x0001e20000100800 */
[----:B------:R-:W-:Y:S01]  /*ad10*/  @!P0 IMAD.IADD R7, R5, 0x1, R7 ;  /* 0x0000000105078824 */ /* 0x000fe200078e0207 */
[----:B0-----:R-:W-:Y:S01]  /*ad20*/  @!P0 LEA R6, P1, R4, R2, 0x2 ;  /* 0x0000000204068211 */ /* 0x001fe200078210ff */
[----:B------:R-:W-:-:S03]  /*ad30*/  IMAD.MOV.U32 R2, RZ, RZ, RZ ;  /* 0x000000ffff027224 */ /* 0x000fc600078e00ff */
[----:B------:R-:W-:-:S05]  /*ad40*/  @!P0 LEA.HI.X R7, R4, R3, R7, 0x2, P1 ;  /* 0x0000000304078211 */ /* 0x000fca00008f1407 */
[----:B------:R0:W5:Y:S01]  /*ad50*/  @!P0 LDG.E R2, desc[UR36][R6.64] ;  /* 0x0000002406028981 */ /* 0x000162000c1e1900 */
[----:B------:R-:W-:-:S04]  /*ad60*/  LOP3.LUT R20, R20, 0xfffffffb, RZ, 0xc0, !PT ;  /* 0xfffffffb14147812 */ /* 0x000fc800078ec0ff */
[----:B------:R-:W-:Y:S02]  /*ad70*/  @P2 LOP3.LUT R20, R20, 0x4, RZ, 0xfc, !PT ;  /* 0x0000000414142812 */ /* 0x000fe400078efcff */
[----:B------:R-:W-:Y:S02]  /*ad80*/  ISETP.NE.AND P2, PT, R9, 0x3, PT ;  /* 0x000000030900780c */ /* 0x000fe40003f45270 */
[----:B------:R-:W-:-:S11]  /*ad90*/  LOP3.LUT R20, R20, 0xfffffffd, RZ, 0xc0, !PT ;  /* 0xfffffffd14147812 */ /* 0x000fd600078ec0ff */
[----:B------:R-:W-:-:S05]  /*ada0*/  @P2 LOP3.LUT R20, R20, 0x2, RZ, 0xfc, !PT ;  /* 0x0000000214142812 */ /* 0x000fca00078efcff */
[----:B------:R0:W-:Y:S01]  /*adb0*/  STL [R1+0x4], R20 ;  /* 0x0000041401007387 */ /* 0x0001e20000100800 */
[----:B------:R-:W-:-:S03]  /*adc0*/  UMOV UR4, 0xffffffff ;  /* 0xffffffff00047882 */ /* 0x000fc60000000000 */
[----:B------:R-:W-:Y:S05]  /*add0*/  BRA.DIV UR4, `(.L_x_13069) ;  /* 0x0000004204ac7947 */ /* 0x000fea000b800000 */
.L_x_13133:
[----:B------:R-:W-:Y:S01]  /*ade0*/  LOP3.LUT R24, R18, 0xffff, RZ, 0xc0, !PT ;  /* 0x0000ffff12187812 */ /* 0x000fe200078ec0ff */
[----:B------:R-:W-:Y:S06]  /*adf0*/  @!P2 BRA `(.L_x_13070) ;  /* 0x000000000004a947 */ /* 0x000fec0003800000 */
[----:B------:R-:W-:Y:S01]  /*ae00*/  BPT.TRAP 0x1 ;  /* 0x000000040000795c */ /* 0x000fe20000300000 */
.L_x_13070:
[----:B0-----:R-:W-:Y:S01]  /*ae10*/  SHF.R.S32.HI R6, RZ, 0x1f, R0 ;  /* 0x0000001fff067819 */ /* 0x001fe20000011400 */
        /* <DEDUP_REMOVED lines=12> */
[----:B------:R-:W-:-:S04]  /*aee0*/  ULDC.64 UR4, c[0x0][0x330] ;  /* 0x0000cc0000047ab9 */ /* 0x000fc80000000a00 */
[----:B------:R-:W-:Y:S01]  /*aef0*/  IADD3 R5, R5, R3, RZ ;  /* 0x0000000305057210 */ /* 0x000fe20007ffe0ff */
        /* <DEDUP_REMOVED lines=8> */
.L_x_13134:
[----:B------:R-:W-:Y:S05]  /*af80*/  BSYNC B0 ;  /* 0x0000000000007941 */ /* 0x000fea0003800000 */
.L_x_13071:
[----:B------:R-:W2:Y:S01]  /*af90*/  LDL R11, [R1+0xc] ;  /* 0x00000c00010b7983 */ /* 0x000ea20000100800 */
[----:B------:R-:W-:Y:S01]  /*afa0*/  ULDC.64 UR4, c[0x0][0x300] ;  /* 0x0000c00000047ab9 */ /* 0x000fe20000000a00 */
[----:B------:R-:W-:Y:S02]  /*afb0*/  ULDC.64 UR6, c[0x0][0x2e8] ;  /* 0x0000ba0000067ab9 */ /* 0x000fe40000000a00 */
[----:B------:R-:W3:Y:S01]  /*afc0*/  LDL.LU R9, [R1+0x4] ;  /* 0x0000040001097983 */ /* 0x000ee20000300800 */
[----:B------:R-:W-:Y:S02]  /*afd0*/  IMAD R6, R6, UR4, RZ ;  /* 0x0000000406067c24 */ /* 0x000fe4000f8e02ff */
[C---:B0-----:R-:W-:Y:S01]  /*afe0*/  IMAD.WIDE.U32 R4, R0.reuse, UR4, RZ ;  /* 0x0000000400047c25 */ /* 0x041fe2000f8e00ff */
[----:B------:R-:W0:Y:S03]  /*aff0*/  S2R R10, SR_TID.X ;  /* 0x00000000000a7919 */ /* 0x000e260000002100 */
[----:B------:R-:W-:Y:S01]  /*b000*/  IMAD R6, R0, UR5, R6 ;  /* 0x0000000500067c24 */ /* 0x000fe2000f8e0206 */
[----:B------:R-:W-:Y:S01]  /*b010*/  ULDC.64 UR4, c[0x0][0x310] ;  /* 0x0000c40000047ab9 */ /* 0x000fe20000000a00 */
[----:B------:R-:W1:Y:S01]  /*b020*/  S2R R12, SR_TID.X ;  /* 0x00000000000c7919 */ /* 0x000e620000002100 */
[----:B------:R-:W-:-:S02]  /*b030*/  IMAD R7, R7, UR4, RZ ;  /* 0x0000000407077c24 */ /* 0x000fc4000f8e02ff */
[----:B------:R-:W-:Y:S02]  /*b040*/  IMAD.IADD R5, R5, 0x1, R6 ;  /* 0x0000000105057824 */ /* 0x000fe400078e0206 */
[C---:B------:R-:W-:Y:S02]  /*b050*/  IMAD R7, R2.reuse, UR5, R7 ;  /* 0x0000000502077c24 */ /* 0x040fe4000f8e0207 */
[----:B------:R-:W-:Y:S01]  /*b060*/  IMAD.WIDE.U32 R4, R2, UR4, R4 ;  /* 0x0000000402047c25 */ /* 0x000fe2000f8e0004 */
[----:B------:R-:W-:-:S03]  /*b070*/  ULDC.64 UR4, c[0x0][0x308] ;  /* 0x0000c20000047ab9 */ /* 0x000fc60000000a00 */
[----:B------:R-:W-:Y:S02]  /*b080*/  IMAD.IADD R5, R5, 0x1, R7 ;  /* 0x0000000105057824 */ /* 0x000fe400078e0207 */
[----:B------:R-:W-:Y:S01]  /*b090*/  IMAD.WIDE.U32 R4, R24, UR4, R4 ;  /* 0x0000000418047c25 */ /* 0x000fe2000f8e0004 */
[----:B------:R-:W-:Y:S02]  /*b0a0*/  ULDC UR4, c[0x0][0x2f4] ;  /* 0x0000bd0000047ab9 */ /* 0x000fe40000000800 */
[----:B------:R-:W-:Y:S01]  /*b0b0*/  ISETP.GE.AND P2, PT, R28, UR4, PT ;  /* 0x000000041c007c0c */ /* 0x000fe2000bf46270 */
[----:B------:R-:W-:Y:S01]  /*b0c0*/  IMAD R2, R24, UR5, R5 ;  /* 0x0000000518027c24 */ /* 0x000fe2000f8e0205 */
[----:B------:R-:W-:Y:S01]  /*b0d0*/  LEA R0, P0, R4, UR6, 0x1 ;  /* 0x0000000604007c11 */ /* 0x000fe2000f8008ff */
[----:B------:R-:W-:-:S03]  /*b0e0*/  UMOV UR4, 0xffffffff ;  /* 0xffffffff00047882 */ /* 0x000fc60000000000 */
[----:B------:R-:W-:Y:S02]  /*b0f0*/  LEA.HI.X R2, R4, UR7, R2, 0x1, P0 ;  /* 0x0000000704027c11 */ /* 0x000fe400080f0c02 */
[----:B0-----:R-:W-:-:S04]  /*b100*/  LOP3.LUT R10, R10, 0x7f, RZ, 0xc0, !PT ;  /* 0x0000007f0a0a7812 */ /* 0x001fc800078ec0ff */
[----:B------:R-:W-:-:S04]  /*b110*/  SHF.R.U32.HI R10, RZ, 0x3, R10 ;  /* 0x00000003ff0a7819 */ /* 0x000fc8000001160a */
[----:B--2---:R-:W-:Y:S01]  /*b120*/  IADD3 R4, -R10, R11, -R8 ;  /* 0x0000000b0a047210 */ /* 0x004fe20007ffe908 */
[C---:B-1----:R-:W-:Y:S02]  /*b130*/  IMAD.SHL.U32 R10, R12.reuse, 0x8, RZ ;  /* 0x000000080c0a7824 */ /* 0x042fe400078e00ff */
[----:B------:R-:W-:Y:S01]  /*b140*/  IMAD.SHL.U32 R11, R12, 0x8, RZ ;  /* 0x000000080c0b7824 */ /* 0x000fe200078e00ff */
[----:B---3--:R-:W-:Y:S02]  /*b150*/  LOP3.LUT R9, R9, 0xfffffffe, RZ, 0xc0, !PT ;  /* 0xfffffffe09097812 */ /* 0x008fe400078ec0ff */
[----:B------:R-:W-:Y:S02]  /*b160*/  LOP3.LUT R10, R10, 0x1f8, RZ, 0xc0, !PT ;  /* 0x000001f80a0a7812 */ /* 0x000fe400078ec0ff */
[----:B------:R-:W-:Y:S02]  /*b170*/  @P2 LOP3.LUT R9, R9, 0x1, RZ, 0xfc, !PT ;  /* 0x0000000109092812 */ /* 0x000fe400078efcff */
[----:B------:R-:W-:-:S02]  /*b180*/  LOP3.LUT R10, R10, 0x38, R12, 0x78, !PT ;  /* 0x000000380a0a7812 */ /* 0x000fc400078e780c */
[----:B------:R-:W-:Y:S01]  /*b190*/  ISETP.GE.AND P0, PT, R4, 0x1, PT ;  /* 0x000000010400780c */ /* 0x000fe20003f06270 */
[----:B------:R0:W-:Y:S01]  /*b1a0*/  STL [R1+0x4], R9 ;  /* 0x0000040901007387 */ /* 0x0001e20000100800 */
[----:B------:R-:W-:-:S04]  /*b1b0*/  LOP3.LUT R10, R10, 0x200, R11, 0xf8, !PT ;  /* 0x000002000a0a7812 */ /* 0x000fc800078ef80b */
[----:B------:R-:W-:Y:S01]  /*b1c0*/  LEA R5, R25, R10, 0xd ;  /* 0x0000000a19057211 */ /* 0x000fe200078e68ff */
[----:B------:R-:W-:Y:S06]  /*b1d0*/  BRA.DIV UR4, `(.L_x_13073) ;  /* 0x0000003e04f47947 */ /* 0x000fec000b800000 */
[----:B------:R-:W1:Y:S01]  /*b1e0*/  SHFL.IDX PT, R7, R0, RZ, 0x181f ;  /* 0x00181fff00077589 */ /* 0x000e6200000e0000 */
[----:B------:R-:W-:-:S03]  /*b1f0*/  @P0 IMAD R8, R5, 0x2, R22 ;  /* 0x0000000205080824 */ /* 0x000fc600078e0216 */
[----:B------:R-:W2:Y:S01]  /*b200*/  SHFL.IDX PT, R6, R2, RZ, 0x181f ;  /* 0x00181fff02067589 */ /* 0x000ea200000e0000 */
[----:B-1----:R-:W-:-:S05]  /*b210*/  @P0 LEA R7, P1, R28, R7, 0x1 ;  /* 0x000000071c070211 */ /* 0x002fca00078208ff */
[----:B--2---:R-:W-:Y:S01]  /*b220*/  @P0 IMAD.X R6, RZ, RZ, R6, P1 ;  /* 0x000000ffff060224 */ /* 0x004fe200008e0606 */
[----:B------:R-:W-:-:S04]  /*b230*/  ISETP.GE.AND P1, PT, R4, 0x11, PT ;  /* 0x000000110400780c */ /* 0x000fc80003f26270 */
[----:B------:R-:W-:-:S04]  /*b240*/  @P0 LOP3.LUT R7, R7, R6, RZ, 0x3c, !PT ;  /* 0x0000000607070212 */ /* 0x000fc800078e3cff */
[----:B------:R-:W-:-:S04]  /*b250*/  @P0 LOP3.LUT R6, R7, R6, RZ, 0x3c, !PT ;  /* 0x0000000607060212 */ /* 0x000fc800078e3cff */
[----:B------:R-:W-:-:S05]  /*b260*/  @P0 LOP3.LUT R7, R7, R6, RZ, 0x3c, !PT ;  /* 0x0000000607070212 */ /* 0x000fca00078e3cff */
[----:B------:R-:W-:Y:S01]  /*b270*/  @!PT LDS RZ, [RZ] ;  /* 0x00000000fffff984 */ /* 0x000fe20000000800 */
[----:B------:R1:W-:Y:S04]  /*b280*/  @P0 LDGSTS.E.BYPASS.LTC128B.128 [R8+0xe400], desc[UR36][R6.64], !P2 ;  /* 0x0e40000006080fae */ /* 0x0003e8000d101d64 */
[----:B-1----:R-:W1:Y:S01]  /*b290*/  SHFL.IDX PT, R7, R0, 0x1, 0x181f ;  /* 0x00381f0000077f89 */ /* 0x002e6200000e0000 */
[----:B------:R-:W-:-:S03]  /*b2a0*/  @P1 IMAD R8, R5, 0x2, R22 ;  /* 0x0000000205081824 */ /* 0x000fc600078e0216 */
[----:B------:R-:W2:Y:S01]  /*b2b0*/  SHFL.IDX PT, R6, R2, 0x1, 0x181f ;  /* 0x00381f0002067f89 */ /* 0x000ea200000e0000 */
[----:B-1----:R-:W-:-:S05]  /*b2c0*/  @P1 LEA R7, P0, R28, R7, 0x1 ;  /* 0x000000071c071211 */ /* 0x002fca00078008ff */
[----:B--2---:R-:W-:-:S05]  /*b2d0*/  @P1 IMAD.X R6, RZ, RZ, R6, P0 ;  /* 0x000000ffff061224 */ /* 0x004fca00000e0606 */
[----:B------:R-:W-:-:S04]  /*b2e0*/  @P1 LOP3.LUT R7, R7, R6, RZ, 0x3c, !PT ;  /* 0x0000000607071212 */ /* 0x000fc800078e3cff */
[----:B------:R-:W-:-:S04]  /*b2f0*/  @P1 LOP3.LUT R6, R7, R6, RZ, 0x3c, !PT ;  /* 0x0000000607061212 */ /* 0x000fc800078e3cff */
[----:B------:R-:W-:-:S05]  /*b300*/  @P1 LOP3.LUT R7, R7, R6, RZ, 0x3c, !PT ;  /* 0x0000000607071212 */ /* 0x000fca00078e3cff */
[----:B------:R1:W-:Y:S01]  /*b310*/  @P1 LDGSTS.E.BYPASS.LTC128B.128 [R8+0xec00], desc[UR36][R6.64], !P2 ;  /* 0x0ec0000006081fae */ /* 0x0003e2000d101d64 */
[----:B------:R-:W-:-:S03]  /*b320*/  ISETP.GE.AND P1, PT, R4, 0x21, PT ;  /* 0x000000210400780c */ /* 0x000fc60003f26270 */
[----:B-1----:R-:W1:Y:S10]  /*b330*/  SHFL.IDX PT, R7, R0, 0x2, 0x181f ;  /* 0x00581f0000077f89 */ /* 0x002e7400000e0000 */
[----:B------:R-:W-:Y:S01]  /*b340*/  @P1 LEA R8, R5, R22, 0x1 ;  /* 0x0000001605081211 */ /* 0x000fe200078e08ff */
        /* <DEDUP_REMOVED lines=9> */
[----:B------:R-:W-:Y:S01]  /*b3e0*/  @P1 IMAD R8, R5, 0x2, R22 ;  /* 0x0000000205081824 */ /* 0x000fe200078e0216 */
        /* <DEDUP_REMOVED lines=30> */
[----:B------:R-:W2:Y:S04]  /*b5d0*/  SHFL.IDX PT, R6, R2, 0x6, 0x181f ;  /* 0x00d81f0002067f89 */ /* 0x000ea800000e0000 */
[----:B------:R-:W3:Y:S04]  /*b5e0*/  SHFL.IDX PT, R2, R2, 0x7, 0x181f ;  /* 0x00f81f0002027f89 */ /* 0x000ee800000e0000 */
[----:B------:R-:W4:Y:S01]  /*b5f0*/  SHFL.IDX PT, R0, R0, 0x7, 0x181f ;  /* 0x00f81f0000007f89 */ /* 0x000f2200000e0000 */
[----:B-1----:R-:W-:-:S05]  /*b600*/  @P1 LEA R7, P0, R28, R7, 0x1 ;  /* 0x000000071c071211 */ /* 0x002fca00078008ff */
[----:B--2---:R-:W-:-:S05]  /*b610*/  @P1 IMAD.X R6, RZ, RZ, R6, P0 ;  /* 0x000000ffff061224 */ /* 0x004fca00000e0606 */
[----:B------:R-:W-:-:S04]  /*b620*/  @P1 LOP3.LUT R7, R7, R6, RZ, 0x3c, !PT ;  /* 0x0000000607071212 */ /* 0x000fc800078e3cff */
[----:B------:R-:W-:-:S04]  /*b630*/  @P1 LOP3.LUT R6, R7, R6, RZ, 0x3c, !PT ;  /* 0x0000000607061212 */ /* 0x000fc800078e3cff */
[----:B------:R-:W-:-:S05]  /*b640*/  @P1 LOP3.LUT R7, R7, R6, RZ, 0x3c, !PT ;  /* 0x0000000607071212 */ /* 0x000fca00078e3cff */
[----:B---34-:R1:W-:Y:S02]  /*b650*/  @P1 LDGSTS.E.BYPASS.LTC128B.128 [R8+0x11400], desc[UR36][R6.64], !P2 ;  /* 0x1140000006081fae */ /* 0x0183e4000d101d64 */
.L_x_13152:
[----:B------:R-:W-:-:S13]  /*b660*/  ISETP.GE.AND P0, PT, R4, 0x71, PT ;  /* 0x000000710400780c */ /* 0x000fda0003f06270 */
[----:B-1----:R-:W-:Y:S01]  /*b670*/  @P0 LEA R6, P1, R28, R0, 0x1 ;  /* 0x000000001c060211 */ /* 0x002fe200078208ff */
[----:B------:R-:W-:-:S04]  /*b680*/  @P0 IMAD R5, R5, 0x2, R22 ;  /* 0x0000000205050824 */ /* 0x000fc800078e0216 */
[----:B------:R-:W-:-:S05]  /*b690*/  @P0 IMAD.X R7, RZ, RZ, R2, P1 ;  /* 0x000000ffff070224 */ /* 0x000fca00008e0602 */
[----:B------:R-:W-:Y:S01]  /*b6a0*/  @!PT LDS RZ, [RZ] ;  /* 0x00000000fffff984 */ /* 0x000fe20000000800 */
[----:B------:R-:W-:Y:S01]  /*b6b0*/  @!PT LDS RZ, [RZ] ;  /* 0x00000000fffff984 */ /* 0x000fe20000000800 */
[----:B------:R-:W-:Y:S01]  /*b6c0*/  @!PT LDS RZ, [RZ] ;  /* 0x00000000fffff984 */ /* 0x000fe20000000800 */
[----:B------:R1:W-:Y:S01]  /*b6d0*/  @P0 LDGSTS.E.BYPASS.LTC128B.128 [R5+0x11c00], desc[UR36][R6.64], !P2 ;  /* 0x11c0000006050fae */ /* 0x0003e2000d101d64 */
[----:B------:R-:W-:Y:S01]  /*b6e0*/  PLOP3.LUT P0, PT, PT, PT, PT, 0x80, 0x0 ;  /* 0x000000000000781c */ /* 0x000fe20003f0f070 */
[----:B------:R-:W-:-:S12]  /*b6f0*/  NOP ;  /* 0x0000000000007918 */ /* 0x000fd80000000000 */
.L_x_13074:
        /* <DEDUP_REMOVED lines=11> */
.L_x_13075:
[----:B------:R2:W5:Y:S01]  /*b7b0*/  LDL R0, [R1+0x4] ;  /* 0x0000040001007983 */ /* 0x0005620000100800 */
[----:B------:R2:W-:Y:S03]  /*b7c0*/  SYNCS.ARRIVE.TRANS64.A1T0 RZ, [R3+URZ+0x16830], RZ ;  /* 0x016830ff03ff79a7 */ /* 0x0005e6000810003f */
[----:B-1----:R2:W5:Y:S04]  /*b7d0*/  LDL.LU R5, [R1+0x20] ;  /* 0x0000200001057983 */ /* 0x0025680000300800 */
[----:B------:R2:W5:Y:S02]  /*b7e0*/  LDL.LU R4, [R1+0x2c] ;  /* 0x00002c0001047983 */ /* 0x0005640000300800 */
[----:B------:R-:W-:Y:S05]  /*b7f0*/  WARPSYNC.ALL ;  /* 0x0000000000007948 */ /* 0x000fea0003800000 */
[----:B------:R-:W-:Y:S01]  /*b800*/  ULDC.64 UR4, c[0x0][0x298] ;  /* 0x0000a60000047ab9 */ /* 0x000fe20000000a00 */
[----:B------:R-:W-:Y:S01]  /*b810*/  VIADD R2, R22, 0x8400 ;  /* 0x0000840016027836 */ /* 0x000fe20000000000 */
[----:B------:R-:W-:Y:S01]  /*b820*/  BSSY B6, `(.L_x_13076) ;  /* 0x000001f000067945 */ /* 0x000fe20003800000 */
[----:B------:R-:W-:Y:S03]  /*b830*/  BAR.SYNC.DEFER_BLOCKING 0x8, 0x200 ;  /* 0x0208000000007b1d */ /* 0x000fe60000010000 */
[----:B------:R-:W-:-:S02]  /*b840*/  LOP3.LUT P0, RZ, R2, 0x3ff, RZ, 0xc0, !PT ;  /* 0x000003ff02ff7812 */ /* 0x000fc4000780c0ff */
[----:B-----5:R-:W-:Y:S02]  /*b850*/  LOP3.LUT P1, RZ, R0, 0x8, RZ, 0xc0, !PT ;  /* 0x0000000800ff7812 */ /* 0x020fe4000782c0ff */
[----:B------:R-:W-:Y:S01]  /*b860*/  SHF.R.S32.HI R0, RZ, 0x1f, R5 ;  /* 0x0000001fff007819 */ /* 0x000fe20000011405 */
[----:B--2---:R-:W-:Y:S01]  /*b870*/  IMAD.WIDE.U32 R2, R5, UR4, RZ ;  /* 0x0000000405027c25 */ /* 0x004fe2000f8e00ff */
[----:B------:R-:W-:Y:S02]  /*b880*/  SEL R29, R29, RZ, !P1 ;  /* 0x000000ff1d1d7207 */ /* 0x000fe40004800000 */
[----:B------:R-:W-:Y:S01]  /*b890*/  SEL R4, R4, RZ, !P1 ;  /* 0x000000ff04047207 */ /* 0x000fe20004800000 */
[----:B------:R-:W-:Y:S01]  /*b8a0*/  IMAD R0, R0, UR4, RZ ;  /* 0x0000000400007c24 */ /* 0x000fe2000f8e02ff */
[----:B------:R1:W-:Y:S03]  /*b8b0*/  STL.64 [R1+0x20], R2 ;  /* 0x0000200201007387 */ /* 0x0003e60000100a00 */
[----:B------:R-:W-:Y:S01]  /*b8c0*/  IMAD R0, R5, UR5, R0 ;  /* 0x0000000505007c24 */ /* 0x000fe2000f8e0200 */
[----:B------:R1:W-:Y:S04]  /*b8d0*/  STL [R1+0x38], R4 ;  /* 0x0000380401007387 */ /* 0x0003e80000100800 */
[----:B------:R-:W-:-:S05]  /*b8e0*/  IADD3 R0, R3, R0, RZ ;  /* 0x0000000003007210 */ /* 0x000fca0007ffe0ff */
[----:B------:R1:W-:Y:S01]  /*b8f0*/  STL [R1+0x2c], R0 ;  /* 0x00002c0001007387 */ /* 0x0003e20000100800 */
[----:B------:R-:W-:Y:S05]  /*b900*/  @!P0 BRA `(.L_x_13077) ;  /* 0x0000000000408947 */ /* 0x000fea0003800000 */
[----:B-1----:R-:W-:Y:S01]  /*b910*/  MOV R2, 0x0 ;  /* 0x0000000000027802 */ /* 0x002fe20000000f00 */
[----:B------:R-:W-:Y:S01]  /*b920*/  ULDC.64 UR6, c[0x4][0x138] ;  /* 0x01004e0000067ab9 */ /* 0x000fe20000000a00 */
[----:B------:R-:W-:Y:S01]  /*b930*/  ULDC.64 UR8, c[0x4][0x140] ;  /* 0x0100500000087ab9 */ /* 0x000fe20000000a00 */
[----:B------:R-:W-:Y:S01]  /*b940*/  ULDC.64 UR4, c[0x4][0x20] ;  /* 0x0100080000047ab9 */ /* 0x000fe20000000a00 */
[----:B------:R-:W-:Y:S01]  /*b950*/  IMAD.U32 R4, RZ, RZ, UR6 ;  /* 0x00000006ff047e24 */ /* 0x000fe2000f8e00ff */
[----:B------:R-:W-:Y:S01]  /*b960*/  MOV R11, UR5 ;  /* 0x00000005000b7c02 */ /* 0x000fe20008000f00 */
[----:B------:R-:W1:Y:S01]  /*b970*/  LDC.64 R2, c[0x4][R2] ;  /* 0x0100000002027b82 */ /* 0x000e620000000a00 */
        /* <DEDUP_REMOVED lines=8> */
[----:B01----:R-:W-:Y:S05]  /*ba00*/  CALL.ABS.NOINC R2 ;  /* 0x0000000002007343 */ /* 0x003fea0003c00000 */
.L_x_13077:
[----:B------:R-:W-:Y:S05]  /*ba10*/  BSYNC B6 ;  /* 0x0000000000067941 */ /* 0x000fea0003800000 */
.L_x_13076:
[----:B-1----:R-:W2:Y:S01]  /*ba20*/  LDL.LU R2, [R1+0x2c] ;  /* 0x00002c0001027983 */ /* 0x002ea20000300800 */
[----:B0-----:R-:W0:Y:S01]  /*ba30*/  LDC R9, c[0x0][0x448] ;  /* 0x00011200ff097b82 */ /* 0x001e220000000800 */
[----:B------:R-:W-:Y:S01]  /*ba40*/  ULDC.64 UR4, c[0x0][0x2d8] ;  /* 0x0000b60000047ab9 */ /* 0x000fe20000000a00 */
[----:B------:R-:W-:Y:S01]  /*ba50*/  ULDC.64 UR6, c[0x0][0x2e0] ;  /* 0x0000b80000067ab9 */ /* 0x000fe20000000a00 */
[----:B------:R-:W3:Y:S01]  /*ba60*/  LDL.LU.64 R20, [R1+0x20] ;  /* 0x0000200001147983 */ /* 0x000ee20000300a00 */
[----:B------:R-:W-:-:S03]  /*ba70*/  ULDC.64 UR8, c[0x0][0x280] ;  /* 0x0000a00000087ab9 */ /* 0x000fc60000000a00 */
[----:B------:R-:W4:Y:S04]  /*ba80*/  LDL.LU R0, [R1+0x38] ;  /* 0x0000380001007983 */ /* 0x000f280000300800 */
[----:B------:R1:W5:Y:S01]  /*ba90*/  LDL R10, [R1+0x1c] ;  /* 0x00001c00010a7983 */ /* 0x0003620000100800 */
        /* <DEDUP_REMOVED lines=33> */
[----:B------:R-:W-:-:S05]  /*bcb0*/  SHF.R.S32.HI R7, RZ, 0x1f, R0 ;  /* 0x0000001fff077819 */ /* 0x000fca0000011400 */
[----:B------:R-:W-:Y:S02]  /*bcc0*/  IMAD R7, R7, UR6, RZ ;  /* 0x0000000607077c24 */ /* 0x000fe4000f8e02ff */
[----:B------:R-:W-:-:S04]  /*bcd0*/  IMAD.WIDE.U32 R4, R0, UR6, R4 ;  /* 0x0000000600047c25 */ /* 0x000fc8000f8e0004 */
[----:B------:R-:W-:-:S04]  /*bce0*/  IMAD R7, R0, UR7, R7 ;  /* 0x0000000700077c24 */ /* 0x000fc8000f8e0207 */
[----:B------:R-:W-:Y:S02]  /*bcf0*/  IMAD.IADD R5, R5, 0x1, R7 ;  /* 0x0000000105057824 */ /* 0x000fe400078e0207 */
[----:B------:R-:W0:Y:S01]  /*bd00*/  @P0 LDC R7, c[0x0][0x44c] ;  /* 0x00011300ff070b82 */ /* 0x000e220000000800 */
[----:B------:R-:W-:-:S04]  /*bd10*/  LEA R0, P1, R4, UR8, 0x1 ;  /* 0x0000000804007c11 */ /* 0x000fc8000f8208ff */
[----:B------:R-:W-:Y:S02]  /*bd20*/  LEA.HI.X R4, R4, UR9, R5, 0x1, P1 ;  /* 0x0000000904047c11 */ /* 0x000fe400088f0c05 */
[----:B------:R-:W-:-:S05]  /*bd30*/  IADD3 R5, R6, 0x80, RZ ;  /* 0x0000008006057810 */ /* 0x000fca0007ffe0ff */
[----:B------:R-:W-:Y:S01]  /*bd40*/  IMAD.MOV.U32 R6, RZ, RZ, R5 ;  /* 0x000000ffff067224 */ /* 0x000fe200078e0005 */
[----:B------:R-:W1:Y:S01]  /*bd50*/  S2R R20, SR_TID.X ;  /* 0x0000000000147919 */ /* 0x000e620000002100 */
[----:B0-----:R-:W-:-:S05]  /*bd60*/  @P0 IMAD.HI.U32 R7, R5, R7, RZ ;  /* 0x0000000705070227 */ /* 0x001fca00078e00ff */
[----:B------:R-:W-:-:S05]  /*bd70*/  @P0 SHF.R.U32.HI R6, RZ, R8, R7 ;  /* 0x00000008ff060219 */ /* 0x000fca0000011607 */
        /* <DEDUP_REMOVED lines=11> */
[----:B------:R-:W-:Y:S01]  /*be30*/  IMAD R6, R5, UR7, R6 ;  /* 0x0000000705067c24 */ /* 0x000fe2000f8e0206 */
[----:B------:R-:W-:-:S03]  /*be40*/  LEA R5, P1, R2, UR8, 0x1 ;  /* 0x0000000802057c11 */ /* 0x000fc6000f8208ff */
[----:B------:R-:W-:Y:S01]  /*be50*/  IMAD.IADD R6, R3, 0x1, R6 ;  /* 0x0000000103067824 */ /* 0x000fe200078e0206 */
[----:B------:R-:W-:Y:S01]  /*be60*/  ISETP.GE.AND P0, PT, R28, UR4, PT ;  /* 0x000000041c007c0c */ /* 0x000fe2000bf06270 */
[----:B------:R-:W-:Y:S01]  /*be70*/  UMOV UR4, 0xffffffff ;  /* 0xffffffff00047882 */ /* 0x000fe20000000000 */
[----:B-1----:R-:W-:Y:S02]  /*be80*/  LOP3.LUT R20, R20, 0x7f, RZ, 0xc0, !PT ;  /* 0x0000007f14147812 */ /* 0x002fe400078ec0ff */
[----:B------:R-:W-:Y:S02]  /*be90*/  LEA.HI.X R2, R2, UR9, R6, 0x1, P1 ;  /* 0x0000000902027c11 */ /* 0x000fe400088f0c06 */
[----:B------:R-:W-:Y:S01]  /*bea0*/  SHF.R.U32.HI R20, RZ, 0x3, R20 ;  /* 0x00000003ff147819 */ /* 0x000fe20000011614 */
[----:B--2---:R-:W-:Y:S06]  /*beb0*/  BRA.DIV UR4, `(.L_x_13078) ;  /* 0x0000003e046c7947 */ /* 0x004fec000b800000 */
        /* <DEDUP_REMOVED lines=11> */
[----:B------:R0:W-:Y:S02]  /*bf70*/  @!P2 LDGSTS.E.BYPASS.LTC128B.128 [R10+0x8400], desc[UR36][R6.64], !P0 ;  /* 0x08400000060aafae */ /* 0x0001e4000c101d64 */
[----:B0-----:R-:W-:Y:S02]  /*bf80*/  IADD3 R6, R17, 0x10, RZ ;  /* 0x0000001011067810 */ /* 0x001fe40007ffe0ff */
[----:B------:R-:W0:Y:S02]  /*bf90*/  SHFL.IDX PT, R7, R0, 0x1, 0x181f ;  /* 0x00381f0000077f89 */ /* 0x000e2400000e0000 */
[----:B------:R-:W-:Y:S02]  /*bfa0*/  ISETP.GE.AND P1, PT, R6, R3, PT ;  /* 0x000000030600720c */ /* 0x000fe40003f26270 */
[----:B------:R-:W1:Y:S11]  /*bfb0*/  SHFL.IDX PT, R6, R4, 0x1, 0x181f ;  /* 0x00381f0004067f89 */ /* 0x000e7600000e0000 */
[----:B0-----:R-:W-:-:S05]  /*bfc0*/  @!P1 LEA R7, P2, R28, R7, 0x1 ;  /* 0x000000071c079211 */ /* 0x001fca00078408ff */
[----:B-1----:R-:W-:-:S05]  /*bfd0*/  @!P1 IMAD.X R6, RZ, RZ, R6, P2 ;  /* 0x000000ffff069224 */ /* 0x002fca00010e0606 */
[----:B------:R-:W-:-:S04]  /*bfe0*/  @!P1 LOP3.LUT R7, R7, R6, RZ, 0x3c, !PT ;  /* 0x0000000607079212 */ /* 0x000fc800078e3cff */
[----:B------:R-:W-:-:S04]  /*bff0*/  @!P1 LOP3.LUT R6, R7, R6, RZ, 0x3c, !PT ;  /* 0x0000000607069212 */ /* 0x000fc800078e3cff */
[----:B------:R-:W-:-:S05]  /*c000*/  @!P1 LOP3.LUT R7, R7, R6, RZ, 0x3c, !PT ;  /* 0x0000000607079212 */ /* 0x000fca00078e3cff */
[----:B------:R0:W-:Y:S02]  /*c010*/  @!P1 LDGSTS.E.BYPASS.LTC128B.128 [R10+0x8c00], desc[UR36][R6.64], !P0 ;  /* 0x08c00000060a9fae */ /* 0x0001e4000c101d64 */
[----:B0-----:R-:W-:Y:S02]  /*c020*/  VIADD R6, R17, 0x20 ;  /* 0x0000002011067836 */ /* 0x001fe40000000000 */
        /* <DEDUP_REMOVED lines=42> */
[----:B------:R-:W1:Y:S04]  /*c2d0*/  SHFL.IDX PT, R6, R4, 0x6, 0x181f ;  /* 0x00d81f0004067f89 */ /* 0x000e6800000e0000 */
[----:B------:R-:W-:Y:S07]  /*c2e0*/  SHFL.IDX PT, R4, R4, 0x7, 0x181f ;  /* 0x00f81f0004047f89 */ /* 0x000fee00000e0000 */
[----:B0-----:R-:W-:-:S05]  /*c2f0*/  @!P1 LEA R7, P2, R28, R7, 0x1 ;  /* 0x000000071c079211 */ /* 0x001fca00078408ff */
[----:B-1----:R-:W-:-:S05]  /*c300*/  @!P1 IMAD.X R6, RZ, RZ, R6, P2 ;  /* 0x000000ffff069224 */ /* 0x002fca00010e0606 */
[----:B------:R-:W-:-:S04]  /*c310*/  @!P1 LOP3.LUT R7, R7, R6, RZ, 0x3c, !PT ;  /* 0x0000000607079212 */ /* 0x000fc800078e3cff */
[----:B------:R-:W-:-:S04]  /*c320*/  @!P1 LOP3.LUT R6, R7, R6, RZ, 0x3c, !PT ;  /* 0x0000000607069212 */ /* 0x000fc800078e3cff */
[----:B------:R-:W-:-:S05]  /*c330*/  @!P1 LOP3.LUT R7, R7, R6, RZ, 0x3c, !PT ;  /* 0x0000000607079212 */ /* 0x000fca00078e3cff */
[----:B------:R0:W-:Y:S04]  /*c340*/  @!P1 LDGSTS.E.BYPASS.LTC128B.128 [R10+0xb400], desc[UR36][R6.64], !P0 ;  /* 0x0b400000060a9fae */ /* 0x0001e8000c101d64 */
[----:B0-----:R0:W1:Y:S02]  /*c350*/  SHFL.IDX PT, R6, R0, 0x7, 0x181f ;  /* 0x00f81f0000067f89 */ /* 0x00106400000e0000 */
[----:B0-----:R-:W-:-:S04]  /*c360*/  IADD3 R0, R17, 0x80, RZ ;  /* 0x0000008011007810 */ /* 0x001fc80007ffe0ff */
[----:B------:R-:W-:Y:S01]  /*c370*/  ISETP.GE.AND P1, PT, R0, R3, PT ;  /* 0x000000030000720c */ /* 0x000fe20003f26270 */
[----:B------:R-:W-:-:S05]  /*c380*/  VIADD R0, R17, 0x70 ;  /* 0x0000007011007836 */ /* 0x000fca0000000000 */
[----:B------:R-:W-:Y:S02]  /*c390*/  ISETP.GE.AND P2, PT, R0, R3, PT ;  /* 0x000000030000720c */ /* 0x000fe40003f46270 */
[----:B------:R-:W-:Y:S11]  /*c3a0*/  SHFL.IDX PT, R0, R2, RZ, 0x181f ;  /* 0x00181fff02007589 */ /* 0x000ff600000e0000 */
[----:B-1----:R-:W-:-:S05]  /*c3b0*/  @!P2 LEA R6, P3, R28, R6, 0x1 ;  /* 0x000000061c06a211 */ /* 0x002fca00078608ff */
[----:B------:R-:W-:Y:S02]  /*c3c0*/  @!P2 IMAD.X R7, RZ, RZ, R4, P3 ;  /* 0x000000ffff07a224 */ /* 0x000fe400018e0604 */
[----:B------:R-:W0:Y:S04]  /*c3d0*/  SHFL.IDX PT, R4, R5, RZ, 0x181f ;  /* 0x00181fff05047589 */ /* 0x000e2800000e0000 */
[----:B------:R1:W-:Y:S01]  /*c3e0*/  @!P2 LDGSTS.E.BYPASS.LTC128B.128 [R10+0xbc00], desc[UR36][R6.64], !P0 ;  /* 0x0bc00000060aafae */ /* 0x0003e2000c101d64 */
[----:B0-----:R-:W-:-:S05]  /*c3f0*/  @!P1 LEA R4, P3, R28, R4, 0x1 ;  /* 0x000000041c049211 */ /* 0x001fca00078608ff */
[----:B------:R-:W-:Y:S02]  /*c400*/  @!P1 IMAD.X R0, RZ, RZ, R0, P3 ;  /* 0x000000ffff009224 */ /* 0x000fe400018e0600 */
[----:B-1----:R-:W-:Y:S02]  /*c410*/  @!P1 IMAD.MOV.U32 R6, RZ, RZ, R4 ;  /* 0x000000ffff069224 */ /* 0x002fe400078e0004 */
[----:B------:R-:W-:Y:S01]  /*c420*/  @!P1 IMAD.MOV.U32 R7, RZ, RZ, R0 ;  /* 0x000000ffff079224 */ /* 0x000fe200078e0000 */
[----:B------:R-:W-:-:S04]  /*c430*/  IADD3 R0, R17, 0x90, RZ ;  /* 0x0000009011007810 */ /* 0x000fc80007ffe0ff */
[----:B------:R0:W-:Y:S01]  /*c440*/  @!P1 LDGSTS.E.BYPASS.LTC128B.128 [R10+0xc400], desc[UR36][R6.64], !P0 ;  /* 0x0c400000060a9fae */ /* 0x0001e2000c101d64 */
[----:B------:R-:W-:-:S03]  /*c450*/  ISETP.GE.AND P1, PT, R0, R3, PT ;  /* 0x000000030000720c */ /* 0x000fc60003f26270 */
[----:B------:R-:W-:Y:S04]  /*c460*/  SHFL.IDX PT, R0, R2, 0x1, 0x181f ;  /* 0x00381f0002007f89 */ /* 0x000fe800000e0000 */
[----:B0-----:R-:W0:Y:S06]  /*c470*/  SHFL.IDX PT, R6, R5, 0x1, 0x181f ;  /* 0x00381f0005067f89 */ /* 0x001e2c00000e0000 */
[----:B0-----:R-:W-:-:S05]  /*c480*/  @!P1 LEA R6, P2, R28, R6, 0x1 ;  /* 0x000000061c069211 */ /* 0x001fca00078408ff */
[----:B------:R-:W-:-:S04]  /*c490*/  @!P1 IMAD.X R0, RZ, RZ, R0, P2 ;  /* 0x000000ffff009224 */ /* 0x000fc800010e0600 */
[----:B------:R-:W-:Y:S02]  /*c4a0*/  @!P1 IMAD.MOV.U32 R7, RZ, RZ, R0 ;  /* 0x000000ffff079224 */ /* 0x000fe400078e0000 */
[----:B------:R-:W-:-:S03]  /*c4b0*/  VIADD R0, R17, 0xa0 ;  /* 0x000000a011007836 */ /* 0x000fc60000000000 */
[----:B------:R0:W-:Y:S02]  /*c4c0*/  @!P1 LDGSTS.E.BYPASS.LTC128B.128 [R10+0xcc00], desc[UR36][R6.64], !P0 ;  /* 0x0cc00000060a9fae */ /* 0x0001e4000c101d64 */
[----:B------:R-:W-:Y:S02]  /*c4d0*/  ISETP.GE.AND P2, PT, R0, R3, PT ;  /* 0x000000030000720c */ /* 0x000fe40003f46270 */
[----:B------:R-:W-:Y:S04]  /*c4e0*/  SHFL.IDX PT, R0, R2, 0x2, 0x181f ;  /* 0x00581f0002007f89 */ /* 0x000fe800000e0000 */
[----:B0-----:R-:W0:Y:S07]  /*c4f0*/  SHFL.IDX PT, R6, R5, 0x2, 0x181f ;  /* 0x00581f0005067f89 */ /* 0x001e2e00000e0000 */
[----:B0-----:R-:W-:-:S05]  /*c500*/  @!P2 LEA R6, P1, R28, R6, 0x1 ;  /* 0x000000061c06a211 */ /* 0x001fca00078208ff */
[----:B------:R-:W-:-:S04]  /*c510*/  @!P2 IMAD.X R0, RZ, RZ, R0, P1 ;  /* 0x000000ffff00a224 */ /* 0x000fc800008e0600 */
[----:B------:R-:W-:Y:S02]  /*c520*/  @!P2 IMAD.MOV.U32 R7, RZ, RZ, R0 ;  /* 0x000000ffff07a224 */ /* 0x000fe400078e0000 */
[----:B------:R0:W1:Y:S04]  /*c530*/  SHFL.IDX PT, R0, R2, 0x3, 0x181f ;  /* 0x00781f0002007f89 */ /* 0x00006800000e0000 */
[----:B------:R0:W-:Y:S04]  /*c540*/  @!P2 LDGSTS.E.BYPASS.LTC128B.128 [R10+0xd400], desc[UR36][R6.64], !P0 ;  /* 0x0d400000060aafae */ /* 0x0001e8000c101d64 */
[----:B------:R0:W2:Y:S02]  /*c550*/  SHFL.IDX PT, R2, R5, 0x3, 0x181f ;  /* 0x00781f0005027f89 */ /* 0x0000a400000e0000 */
.L_x_13177:
[----:B------:R-:W-:-:S04]  /*c560*/  IADD3 R17, R17, 0xb0, RZ ;  /* 0x000000b011117810 */ /* 0x000fc80007ffe0ff */
[----:B------:R-:W-:-:S13]  /*c570*/  ISETP.GE.AND P1, PT, R17, R3, PT ;  /* 0x000000031100720c */ /* 0x000fda0003f26270 */
[----:B0-2---:R-:W-:-:S05]  /*c580*/  @!P1 LEA R2, P2, R28, R2, 0x1 ;  /* 0x000000021c029211 */ /* 0x005fca00078408ff */
[----:B-1----:R-:W-:-:S05]  /*c590*/  @!P1 IMAD.X R3, RZ, RZ, R0, P2 ;  /* 0x000000ffff039224 */ /* 0x002fca00010e0600 */
[----:B------:R-:W-:Y:S01]  /*c5a0*/  @!PT LDS RZ, [RZ] ;  /* 0x00000000fffff984 */ /* 0x000fe20000000800 */
[----:B------:R-:W-:Y:S01]  /*c5b0*/  @!PT LDS RZ, [RZ] ;  /* 0x00000000fffff984 */ /* 0x000fe20000000800 */
[----:B------:R-:W-:Y:S01]  /*c5c0*/  @!PT LDS RZ, [RZ] ;  /* 0x00000000fffff984 */ /* 0x000fe20000000800 */
[----:B------:R0:W-:Y:S01]  /*c5d0*/  @!P1 LDGSTS.E.BYPASS.LTC128B.128 [R10+0xdc00], desc[UR36][R2.64], !P0 ;  /* 0x0dc00000020a9fae */ /* 0x0001e2000c101d64 */
[----:B------:R-:W-:Y:S01]  /*c5e0*/  PLOP3.LUT P0, PT, PT, PT, PT, 0x80, 0x0 ;  /* 0x000000000000781c */ /* 0x000fe20003f0f070 */
[----:B------:R-:W-:-:S12]  /*c5f0*/  NOP ;  /* 0x0000000000007918 */ /* 0x000fd80000000000 */
.L_x_13079:
[----:B------:R-:W-:Y:S02]  /*c600*/  PLOP3.LUT P1, PT, P1, P0, PT, 0xa2, 0x0 ;  /* 0x000000000000781c */ /* 0x000fe40000f21472 */
[----:B------:R-:W-:-:S08]  /*c610*/  @P0 R2UR P1, UR4, R22 ;  /* 0x00000000160402ca */ /* 0x000fd00000020000 */
[----:B------:R-:W-:-:S05]  /*c620*/  @P0 PLOP3.LUT P0, PT, P1, PT, PT, 0x80, 0x0 ;  /* 0x000000000000081c */ /* 0x000fca0000f0f070 */
[----:B------:R-:W-:Y:S01]  /*c630*/  @!P1 SYNCS.ARRIVE.TRANS64.RED.A0T1 RZ, [UR4+0x16800], RZ ;  /* 0x016800ffffff99a7 */ /* 0x000fe20008200404 */
[----:B------:R-:W-:Y:S07]  /*c640*/  @!P1 ARRIVES.LDGSTSBAR.64.TRANSCNT [UR4+0x16800] ;  /* 0x01680000ff0099b0 */ /* 0x000fee0008000a84 */
[----:B------:R-:W-:Y:S05]  /*c650*/  @P0 BRA.U.ANY `(.L_x_13079) ;  /* 0xfffffffd00e80947 */ /* 0x000fea000393ffff */
[----:B0-----:R-:W2:Y:S02]  /*c660*/  LDL.LU R2, [R1+0x3c] ;  /* 0x00003c0001027983 */ /* 0x001ea40000300800 */
        /* <DEDUP_REMOVED lines=11> */
.L_x_13178:
[----:B------:R-:W-:Y:S05]  /*c720*/  BSYNC B0 ;  /* 0x0000000000007941 */ /* 0x000fea0003800000 */
.L_x_13080:
[----:B------:R-:W2:Y:S04]  /*c730*/  LDL.LU R3, [R1+0x34] ;  /* 0x0000340001037983 */ /* 0x000ea80000300800 */
[----:B------:R-:W3:Y:S01]  /*c740*/  LDL R2, [R1+0x10] ;  /* 0x0000100001027983 */ /* 0x000ee20000100800 */
[----:B------:R-:W-:Y:S01]  /*c750*/  BSSY B0, `(.L_x_13082) ;  /* 0x0000102000007945 */ /* 0x000fe20003800000 */
[----:B--2---:R-:W-:-:S05]  /*c760*/  VIADD R7, R3, 0xfffffffe ;  /* 0xfffffffe03077836 */ /* 0x004fca0000000000 */
[----:B---3--:R-:W-:-:S13]  /*c770*/  ISETP.GE.AND P0, PT, R7, R2, PT ;  /* 0x000000020700720c */ /* 0x008fda0003f06270 */
[----:B------:R-:W-:Y:S05]  /*c780*/  @!P0 BRA `(.L_x_13083) ;  /* 0x0000000c00f88947 */ /* 0x000fea0003800000 */
[----:B------:R-:W-:Y:S01]  /*c790*/  ULDC UR4, c[0x0][0x2f4] ;  /* 0x0000bd0000047ab9 */ /* 0x000fe20000000800 */
[----:B------:R-:W-:Y:S01]  /*c7a0*/  IMAD.MOV.U32 R6, RZ, RZ, R25 ;  /* 0x000000ffff067224 */ /* 0x000fe200078e0019 */
[----:B------:R-:W-:Y:S01]  /*c7b0*/  ISETP.GE.AND P1, PT, R28, UR4, PT ;  /* 0x000000041c007c0c */ /* 0x000fe2000bf26270 */
[----:B------:R-:W-:Y:S01]  /*c7c0*/  IMAD.MOV.U32 R29, RZ, RZ, R26 ;  /* 0x000000ffff1d7224 */ /* 0x000fe200078e001a */
[----:B------:R-:W-:-:S11]  /*c7d0*/  MOV R17, R27 ;  /* 0x0000001b00117202 */ /* 0x000fd60000000f00 */
.L_x_13096:
[----:B------:R-:W2:Y:S01]  /*c7e0*/  LDL R10, [R1+0x14] ;  /* 0x00001400010a7983 */ /* 0x000ea20000100800 */
[----:B------:R-:W1:Y:S03]  /*c7f0*/  LDC R3, c[0x0][0x430] ;  /* 0x00010c00ff037b82 */ /* 0x000e660000000800 */
[----:B------:R-:W3:Y:S04]  /*c800*/  LDL R9, [R1+0x18] ;  /* 0x0000180001097983 */ /* 0x000ee80000100800 */
[----:B------:R-:W4:Y:S01]  /*c810*/  LDL R5, [R1] ;  /* 0x0000000001057983 */ /* 0x000f220000100800 */
[----:B------:R-:W0:Y:S03]  /*c820*/  S2R R2, SR_TID.X ;  /* 0x0000000000027919 */ /* 0x000e260000002100 */
[----:B------:R-:W5:Y:S01]  /*c830*/  LDL R8, [R1+0x48] ;  /* 0x0000480001087983 */ /* 0x000f620000100800 */
        /* <DEDUP_REMOVED lines=9> */
[----:B------:R-:W-:Y:S01]  /*c8d0*/  ULDC UR4, c[0x0][0x430] ;  /* 0x00010c0000047ab9 */ /* 0x000fe20000000800 */
[----:B--2---:R-:W-:-:S05]  /*c8e0*/  IADD3 R3, R2, R3, R10 ;  /* 0x0000000302037210 */ /* 0x004fca0007ffe00a */
[----:B-1----:R-:W-:-:S04]  /*c8f0*/  @P0 IMAD.HI.U32 R4, R3, R4, RZ ;  /* 0x0000000403040227 */ /* 0x002fc800078e00ff */
[----:B------:R-:W-:Y:S01]  /*c900*/  IMAD.MOV.U32 R2, RZ, RZ, R3 ;  /* 0x000000ffff027224 */ /* 0x000fe200078e0003 */
[----:B0-----:R-:W-:-:S05]  /*c910*/  @P0 SHF.R.U32.HI R2, RZ, R0, R4 ;  /* 0x00000000ff020219 */ /* 0x001fca0000011604 */
[----:B------:R-:W-:-:S04]  /*c920*/  IMAD.MOV R0, RZ, RZ, -R2 ;  /* 0x000000ffff007224 */ /* 0x000fc800078e0a02 */
[----:B------:R-:W-:Y:S01]  /*c930*/  IMAD R0, R0, UR4, R3 ;  /* 0x0000000400007c24 */ /* 0x000fe2000f8e0203 */
[----:B------:R-:W-:Y:S01]  /*c940*/  ULDC.64 UR4, c[0x0][0x428] ;  /* 0x00010a0000047ab9 */ /* 0x000fe20000000a00 */
        /* <DEDUP_REMOVED lines=19> */
.L_x_13084:
[----:B------:R-:W-:Y:S01]  /*ca80*/  IMAD R5, R25, 0x8, R22 ;  /* 0x0000000819057824 */ /* 0x000fe200078e0216 */
[----:B------:R-:W-:Y:S01]  /*ca90*/  SHF.L.U32 R2, R27, 0x1f, RZ ;  /* 0x0000001f1b027819 */ /* 0x000fe200000006ff */
[----:B------:R-:W-:Y:S03]  /*caa0*/  BSSY B1, `(.L_x_13085) ;  /* 0x0000003000017945 */ /* 0x000fe60003800000 */
[----:B------:R-:W0:Y:S02]  /*cab0*/  SYNCS.PHASECHK.TRANS64.TRYWAIT P0, [R5+URZ+0x16840], R2 ;  /* 0x01684002050075a7 */ /* 0x000e24000800017f */
[----:B0-----:R-:W-:Y:S05]  /*cac0*/  @!P0 BRA `(.L_x_13086) ;  /* 0x0000004000608947 */ /* 0x001fea0003800000 */
.L_x_13179:
[----:B------:R-:W-:Y:S05]  /*cad0*/  BSYNC B1 ;  /* 0x0000000000017941 */ /* 0x000fea0003800000 */
.L_x_13085:
[----:B------:R-:W2:Y:S01]  /*cae0*/  LDL R3, [R1+0x4] ;  /* 0x0000040001037983 */ /* 0x000ea20000100800 */
[----:B------:R-:W-:Y:S01]  /*caf0*/  SHF.R.S32.HI R20, RZ, 0x1f, R0 ;  /* 0x0000001fff147819 */ /* 0x000fe20000011400 */
[----:B------:R-:W-:Y:S01]  /*cb00*/  ULDC.64 UR4, c[0x0][0x300] ;  /* 0x0000c00000047ab9 */ /* 0x000fe20000000a00 */
[----:B------:R-:W-:Y:S01]  /*cb10*/  ULDC.64 UR6, c[0x0][0x2e8] ;  /* 0x0000ba0000067ab9 */ /* 0x000fe20000000a00 */
[----:B------:R-:W1:Y:S02]  /*cb20*/  S2R R8, SR_TID.X ;  /* 0x0000000000087919 */ /* 0x000e640000002100 */
[----:B------:R-:W-:-:S04]  /*cb30*/  IMAD R7, R20, UR4, RZ ;  /* 0x0000000414077c24 */ /* 0x000fc8000f8e02ff */
[----:B------:R-:W-:Y:S02]  /*cb40*/  IMAD R7, R0, UR5, R7 ;  /* 0x0000000500077c24 */ /* 0x000fe4000f8e0207 */
[C---:B-1----:R-:W-:Y:S01]  /*cb50*/  IMAD.SHL.U32 R9, R8.reuse, 0x8, RZ ;  /* 0x0000000808097824 */ /* 0x042fe200078e00ff */
[----:B------:R-:W-:-:S04]  /*cb60*/  SHF.L.U32 R11, R8, 0x3, RZ ;  /* 0x00000003080b7819 */ /* 0x000fc800000006ff */
[----:B------:R-:W-:-:S04]  /*cb70*/  LOP3.LUT R9, R9, 0x1f8, RZ, 0xc0, !PT ;  /* 0x000001f809097812 */ /* 0x000fc800078ec0ff */
[----:B------:R-:W-:-:S04]  /*cb80*/  LOP3.LUT R9, R9, 0x38, R8, 0x78, !PT ;  /* 0x0000003809097812 */ /* 0x000fc800078e7808 */
[----:B------:R-:W-:-:S05]  /*cb90*/  LOP3.LUT R9, R9, 0x200, R11, 0xf8, !PT ;  /* 0x0000020009097812 */ /* 0x000fca00078ef80b */
[----:B------:R-:W-:Y:S01]  /*cba0*/  IMAD R9, R25, 0x2000, R9 ;  /* 0x0000200019097824 */ /* 0x000fe200078e0209 */
[----:B--2---:R-:W-:Y:S01]  /*cbb0*/  LOP3.LUT P2, RZ, R3, 0x1, RZ, 0xc0, !PT ;  /* 0x0000000103ff7812 */ /* 0x004fe2000784c0ff */
        /* <DEDUP_REMOVED lines=48> */
[----:B------:R-:W1:Y:S04]  /*cec0*/  SHFL.IDX PT, R3, R10, 0x6, 0x181f ;  /* 0x00d81f000a037f89 */ /* 0x000e6800000e0000 */
[----:B------:R-:W2:Y:S01]  /*ced0*/  SHFL.IDX PT, R10, R10, 0x7, 0x181f ;  /* 0x00f81f000a0a7f89 */ /* 0x000ea200000e0000 */
[----:B0-----:R-:W-:-:S05]  /*cee0*/  IADD3 R2, P0, R2, R7, RZ ;  /* 0x0000000702027210 */ /* 0x001fca0007f1e0ff */
[----:B-1----:R-:W-:-:S05]  /*cef0*/  IMAD.X R3, RZ, RZ, R3, P0 ;  /* 0x000000ffff037224 */ /* 0x002fca00000e0603 */
[----:B------:R0:W-:Y:S04]  /*cf00*/  LDGSTS.E.BYPASS.LTC128B.128 [R9+0x11400], desc[UR36][R2.64], !P2 ;  /* 0x1140000002097fae */ /* 0x0001e8000d101d64 */
[----:B0-2---:R0:W1:Y:S02]  /*cf10*/  SHFL.IDX PT, R2, R8, 0x7, 0x181f ;  /* 0x00f81f0008027f89 */ /* 0x00506400000e0000 */
.L_x_13197:
[----:B-1----:R-:W-:-:S04]  /*cf20*/  IADD3 R2, P0, R2, R7, RZ ;  /* 0x0000000702027210 */ /* 0x002fc80007f1e0ff */
[----:B------:R-:W-:Y:S02]  /*cf30*/  IADD3.X R3, RZ, R10, RZ, P0, !PT ;  /* 0x0000000aff037210 */ /* 0x000fe400007fe4ff */
[----:B------:R-:W-:-:S03]  /*cf40*/  PLOP3.LUT P0, PT, PT, PT, PT, 0x80, 0x0 ;  /* 0x000000000000781c */ /* 0x000fc60003f0f070 */
[----:B------:R-:W-:Y:S01]  /*cf50*/  @!PT LDS RZ, [RZ] ;  /* 0x00000000fffff984 */ /* 0x000fe20000000800 */
[----:B------:R-:W-:Y:S01]  /*cf60*/  @!PT LDS RZ, [RZ] ;  /* 0x00000000fffff984 */ /* 0x000fe20000000800 */
[----:B------:R-:W-:Y:S01]  /*cf70*/  @!PT LDS RZ, [RZ] ;  /* 0x00000000fffff984 */ /* 0x000fe20000000800 */
[----:B------:R1:W-:Y:S01]  /*cf80*/  LDGSTS.E.BYPASS.LTC128B.128 [R9+0x11c00], desc[UR36][R2.64], !P2 ;  /* 0x11c0000002097fae */ /* 0x0003e2000d101d64 */
[----:B------:R-:W-:-:S09]  /*cf90*/  NOP ;  /* 0x0000000000007918 */ /* 0x000fd20000000000 */
.L_x_13088:
        /* <DEDUP_REMOVED lines=11> */
.L_x_13089:
[----:B------:R1:W-:Y:S01]  /*d050*/  SYNCS.ARRIVE.TRANS64.A1T0 RZ, [R5+URZ+0x16830], RZ ;  /* 0x016830ff05ff79a7 */ /* 0x0003e2000810003f */
[----:B------:R-:W-:Y:S05]  /*d060*/  @!P3 BRA `(.L_x_13090) ;  /* 0x000000000004b947 */ /* 0x000fea0003800000 */
[----:B------:R-:W-:Y:S01]  /*d070*/  BPT.TRAP 0x1 ;  /* 0x000000040000795c */ /* 0x000fe20000300000 */
.L_x_13090:
[----:B------:R-:W-:Y:S01]  /*d080*/  SHF.L.U32 R2, R17, 0x1f, RZ ;  /* 0x0000001f11027819 */ /* 0x000fe200000006ff */
[----:B-1----:R-:W-:Y:S01]  /*d090*/  IMAD R5, R6, 0x8, R22 ;  /* 0x0000000806057824 */ /* 0x002fe200078e0216 */
[----:B------:R-:W-:Y:S03]  /*d0a0*/  BSSY B1, `(.L_x_13091) ;  /* 0x0000003000017945 */ /* 0x000fe60003800000 */
[----:B------:R-:W1:Y:S02]  /*d0b0*/  SYNCS.PHASECHK.TRANS64.TRYWAIT P0, [R5+URZ+0x16860], R2 ;  /* 0x01686002050075a7 */ /* 0x000e64000800017f */
[----:B-1----:R-:W-:Y:S05]  /*d0c0*/  @!P0 BRA `(.L_x_13092) ;  /* 0x0000004400248947 */ /* 0x002fea0003800000 */
.L_x_13198:
[----:B------:R-:W-:Y:S05]  /*d0d0*/  BSYNC B1 ;  /* 0x0000000000017941 */ /* 0x000fea0003800000 */
.L_x_13091:
[----:B0-----:R-:W2:Y:S01]  /*d0e0*/  LDL R8, [R1+0xc] ;  /* 0x00000c0001087983 */ /* 0x001ea20000100800 */
        /* <DEDUP_REMOVED lines=14> */
[----:B------:R-:W-:Y:S01]  /*d1d0*/  ISETP.LT.OR P0, PT, R8, 0x1, P1 ;  /* 0x000000010800780c */ /* 0x000fe20000f01670 */
[----:B------:R-:W-:Y:S02]  /*d1e0*/  IMAD R6, R6, 0x2, R22 ;  /* 0x0000000206067824 */ /* 0x000fe400078e0216 */
[----:B------:R-:W1:Y:S01]  /*d1f0*/  SHFL.IDX PT, R3, R23, RZ, 0x181f ;  /* 0x00181fff17037589 */ /* 0x000e6200000e0000 */
[----:B0-----:R-:W-:-:S04]  /*d200*/  IADD3 R2, P2, R2, R7, RZ ;  /* 0x0000000702027210 */ /* 0x001fc80007f5e0ff */
[----:B-1----:R-:W-:-:S05]  /*d210*/  IADD3.X R3, RZ, R3, RZ, P2, !PT ;  /* 0x00000003ff037210 */ /* 0x002fca00017fe4ff */
[----:B------:R-:W-:Y:S01]  /*d220*/  @!PT LDS RZ, [RZ] ;  /* 0x00000000fffff984 */ /* 0x000fe20000000800 */
[----:B------:R0:W-:Y:S01]  /*d230*/  LDGSTS.E.BYPASS.LTC128B.128 [R6+0x400], desc[UR36][R2.64], !P0 ;  /* 0x0040000002067fae */ /* 0x0001e2000c101d64 */
[----:B------:R-:W-:-:S03]  /*d240*/  ISETP.LT.OR P0, PT, R8, 0x11, P1 ;  /* 0x000000110800780c */ /* 0x000fc60000f01670 */
[----:B0-----:R-:W0:Y:S04]  /*d250*/  SHFL.IDX PT, R2, R18, 0x1, 0x181f ;  /* 0x00381f0012027f89 */ /* 0x001e2800000e0000 */
[----:B------:R-:W1:Y:S01]  /*d260*/  SHFL.IDX PT, R3, R23, 0x1, 0x181f ;  /* 0x00381f0017037f89 */ /* 0x000e6200000e0000 */
[----:B0-----:R-:W-:-:S05]  /*d270*/  IADD3 R2, P2, R2, R7, RZ ;  /* 0x0000000702027210 */ /* 0x001fca0007f5e0ff */
[----:B-1----:R-:W-:-:S05]  /*d280*/  IMAD.X R3, RZ, RZ, R3, P2 ;  /* 0x000000ffff037224 */ /* 0x002fca00010e0603 */
        /* <DEDUP_REMOVED lines=22> */
[----:B0-----:R-:W-:-:S04]  /*d3f0*/  IADD3 R2, P2, R2, R7, RZ ;  /* 0x0000000702027210 */ /* 0x001fc80007f5e0ff */
[----:B-1----:R-:W-:-:S05]  /*d400*/  IADD3.X R3, RZ, R3, RZ, P2, !PT ;  /* 0x00000003ff037210 */ /* 0x002fca00017fe4ff */
[----:B------:R0:W-:Y:S01]  /*d410*/  LDGSTS.E.BYPASS.LTC128B.128 [R6+0x2c00], desc[UR36][R2.64], !P0 ;  /* 0x02c0000002067fae */ /* 0x0001e2000c101d64 */
[----:B------:R-:W-:-:S03]  /*d420*/  ISETP.LT.OR P0, PT, R8, 0x61, P1 ;  /* 0x000000610800780c */ /* 0x000fc60000f01670 */
[----:B0-----:R-:W0:Y:S04]  /*d430*/  SHFL.IDX PT, R2, R18, 0x6, 0x181f ;  /* 0x00d81f0012027f89 */ /* 0x001e2800000e0000 */
[----:B------:R-:W1:Y:S04]  /*d440*/  SHFL.IDX PT, R3, R23, 0x6, 0x181f ;  /* 0x00d81f0017037f89 */ /* 0x000e6800000e0000 */
[----:B------:R-:W2:Y:S01]  /*d450*/  SHFL.IDX PT, R23, R23, 0x7, 0x181f ;  /* 0x00f81f0017177f89 */ /* 0x000ea200000e0000 */
[----:B0-----:R-:W-:-:S05]  /*d460*/  IADD3 R2, P2, R2, R7, RZ ;  /* 0x0000000702027210 */ /* 0x001fca0007f5e0ff */
[----:B-1----:R-:W-:-:S05]  /*d470*/  IMAD.X R3, RZ, RZ, R3, P2 ;  /* 0x000000ffff037224 */ /* 0x002fca00010e0603 */
[----:B------:R0:W-:Y:S04]  /*d480*/  LDGSTS.E.BYPASS.LTC128B.128 [R6+0x3400], desc[UR36][R2.64], !P0 ;  /* 0x0340000002067fae */ /* 0x0001e8000c101d64 */
[----:B0-2---:R0:W1:Y:S02]  /*d490*/  SHFL.IDX PT, R2, R18, 0x7, 0x181f ;  /* 0x00f81f0012027f89 */ /* 0x00506400000e0000 */
.L_x_13216:
[----:B------:R-:W-:Y:S01]  /*d4a0*/  ISETP.LT.OR P0, PT, R8, 0x71, P1 ;  /* 0x000000710800780c */ /* 0x000fe20000f01670 */
[----:B------:R-:W-:Y:S01]  /*d4b0*/  ULDC.64 UR4, c[0x0][0x328] ;  /* 0x0000ca0000047ab9 */ /* 0x000fe20000000a00 */
[----:B-1----:R-:W-:Y:S01]  /*d4c0*/  IADD3 R2, P2, R2, R7, RZ ;  /* 0x0000000702027210 */ /* 0x002fe20007f5e0ff */
[----:B------:R-:W-:-:S04]  /*d4d0*/  ULDC.64 UR6, c[0x0][0x318] ;  /* 0x0000c60000067ab9 */ /* 0x000fc80000000a00 */
[----:B------:R-:W-:-:S06]  /*d4e0*/  IMAD.X R3, RZ, RZ, R23, P2 ;  /* 0x000000ffff037224 */ /* 0x000fcc00010e0617 */
[----:B------:R-:W-:Y:S01]  /*d4f0*/  @!PT LDS RZ, [RZ] ;  /* 0x00000000fffff984 */ /* 0x000fe20000000800 */
[----:B------:R-:W-:Y:S01]  /*d500*/  @!PT LDS RZ, [RZ] ;  /* 0x00000000fffff984 */ /* 0x000fe20000000800 */
[----:B------:R-:W-:Y:S01]  /*d510*/  @!PT LDS RZ, [RZ] ;  /* 0x00000000fffff984 */ /* 0x000fe20000000800 */
[----:B------:R1:W-:Y:S01]  /*d520*/  LDGSTS.E.BYPASS.LTC128B.128 [R6+0x3c00], desc[UR36][R2.64], !P0 ;  /* 0x03c0000002067fae */ /* 0x0003e2000c101d64 */
[----:B------:R-:W-:Y:S01]  /*d530*/  PLOP3.LUT P0, PT, PT, PT, PT, 0x80, 0x0 ;  /* 0x000000000000781c */ /* 0x000fe20003f0f070 */
[----:B-1----:R-:W-:Y:S02]  /*d540*/  IMAD R6, R20, UR4, RZ ;  /* 0x0000000414067c24 */ /* 0x002fe4000f8e02ff */
[----:B------:R-:W-:-:S04]  /*d550*/  IMAD.WIDE.U32 R2, R0, UR4, RZ ;  /* 0x0000000400027c25 */ /* 0x000fc8000f8e00ff */
[----:B------:R-:W-:Y:S01]  /*d560*/  IMAD R6, R0, UR5, R6 ;  /* 0x0000000500067c24 */ /* 0x000fe2000f8e0206 */
[----:B------:R-:W-:Y:S01]  /*d570*/  ULDC.64 UR4, c[0x0][0x338] ;  /* 0x0000ce0000047ab9 */ /* 0x000fe20000000a00 */
[----:B------:R-:W-:Y:S02]  /*d580*/  NOP ;  /* 0x0000000000007918 */ /* 0x000fe40000000000 */
[----:B------:R-:W-:Y:S02]  /*d590*/  IMAD.IADD R3, R3, 0x1, R6 ;  /* 0x0000000103037824 */ /* 0x000fe400078e0206 */
[----:B------:R-:W-:-:S04]  /*d5a0*/  IMAD.WIDE.U32 R2, R4, UR4, R2 ;  /* 0x0000000404027c25 */ /* 0x000fc8000f8e0002 */
[----:B------:R-:W-:-:S04]  /*d5b0*/  IMAD R0, R21, UR4, RZ ;  /* 0x0000000415007c24 */ /* 0x000fc8000f8e02ff */
[----:B------:R-:W-:Y:S01]  /*d5c0*/  IMAD R0, R4, UR5, R0 ;  /* 0x0000000504007c24 */ /* 0x000fe2000f8e0200 */
[----:B------:R-:W-:-:S03]  /*d5d0*/  ULDC.64 UR4, c[0x0][0x330] ;  /* 0x0000cc0000047ab9 */ /* 0x000fc60000000a00 */
[----:B------:R-:W-:Y:S02]  /*d5e0*/  IMAD.IADD R3, R3, 0x1, R0 ;  /* 0x0000000103037824 */ /* 0x000fe400078e0200 */
[----:B------:R-:W-:-:S04]  /*d5f0*/  IMAD.WIDE.U32 R2, R24, UR4, R2 ;  /* 0x0000000418027c25 */ /* 0x000fc8000f8e0002 */
[----:B------:R-:W-:Y:S01]  /*d600*/  IMAD R0, R24, UR5, R3 ;  /* 0x0000000518007c24 */ /* 0x000fe2000f8e0203 */
[----:B0-----:R-:W-:-:S04]  /*d610*/  LEA R18, P2, R2, UR6, 0x1 ;  /* 0x0000000602127c11 */ /* 0x001fc8000f8408ff */
[----:B------:R-:W-:-:S09]  /*d620*/  LEA.HI.X R0, R2, UR7, R0, 0x1, P2 ;  /* 0x0000000702007c11 */ /* 0x000fd200090f0c00 */
.L_x_13094:
        /* <DEDUP_REMOVED lines=12> */
.L_x_13095:
[----:B------:R-:W2:Y:S01]  /*d6f0*/  LDL R0, [R1+0x10] ;  /* 0x0000100001007983 */ /* 0x000ea20000100800 */
[----:B------:R1:W-:Y:S01]  /*d700*/  SYNCS.ARRIVE.TRANS64.A1T0 RZ, [R5+URZ+0x16850], RZ ;  /* 0x016850ff05ff79a7 */ /* 0x0003e2000810003f */
[C---:B------:R-:W-:Y:S01]  /*d710*/  IADD3 R7, R26.reuse, -0x1, RZ ;  /* 0xffffffff1a077810 */ /* 0x040fe20007ffe0ff */
[----:B------:R-:W-:Y:S02]  /*d720*/  IMAD.MOV.U32 R6, RZ, RZ, R25 ;  /* 0x000000ffff067224 */ /* 0x000fe400078e0019 */
[----:B------:R-:W-:Y:S02]  /*d730*/  IMAD.MOV.U32 R17, RZ, RZ, R27 ;  /* 0x000000ffff117224 */ /* 0x000fe400078e001b */
[----:B------:R-:W-:Y:S01]  /*d740*/  IMAD.MOV.U32 R29, RZ, RZ, R26 ;  /* 0x000000ffff1d7224 */ /* 0x000fe200078e001a */
[----:B--2---:R-:W-:-:S13]  /*d750*/  ISETP.GT.AND P0, PT, R26, R0, PT ;  /* 0x000000001a00720c */ /* 0x004fda0003f04270 */
[----:B-1----:R-:W-:Y:S05]  /*d760*/  @P0 BRA `(.L_x_13096) ;  /* 0xfffffff0001c0947 */ /* 0x002fea000383ffff */
.L_x_13083:
[----:B------:R-:W-:Y:S05]  /*d770*/  BSYNC B0 ;  /* 0x0000000000007941 */ /* 0x000fea0003800000 */
.L_x_13082:
        /* <DEDUP_REMOVED lines=17> */
.L_x_13098:
[----:B------:R-:W-:Y:S05]  /*d890*/  BSYNC B0 ;  /* 0x0000000000007941 */ /* 0x000fea0003800000 */
.L_x_13097:
[----:B------:R-:W2:Y:S02]  /*d8a0*/  LDL R0, [R1+0x48] ;  /* 0x0000480001007983 */ /* 0x000ea40000100800 */
[----:B--2---:R-:W-:-:S13]  /*d8b0*/  ISETP.NE.AND P0, PT, R0, 0x3, PT ;  /* 0x000000030000780c */ /* 0x004fda0003f05270 */
[----:B------:R-:W-:Y:S05]  /*d8c0*/  @!P0 BRA `(.L_x_13099) ;  /* 0x0000000000048947 */ /* 0x000fea0003800000 */
[----:B------:R-:W-:Y:S01]  /*d8d0*/  BPT.TRAP 0x1 ;  /* 0x000000040000795c */ /* 0x000fe20000300000 */
.L_x_13099:
[----:B------:R-:W2:Y:S01]  /*d8e0*/  LDL.LU R2, [R1+0xc] ;  /* 0x00000c0001027983 */ /* 0x000ea20000300800 */
[----:B------:R-:W-:Y:S01]  /*d8f0*/  IMAD R0, R25, 0x8, R22 ;  /* 0x0000000819007824 */ /* 0x000fe200078e0216 */
[----:B------:R-:W-:Y:S01]  /*d900*/  SHF.L.U32 R3, R27, 0x1f, RZ ;  /* 0x0000001f1b037819 */ /* 0x000fe200000006ff */
[----:B------:R-:W-:Y:S03]  /*d910*/  BSSY B0, `(.L_x_13100) ;  /* 0x0000004000007945 */ /* 0x000fe60003800000 */
[----:B------:R-:W0:Y:S01]  /*d920*/  SYNCS.PHASECHK.TRANS64.TRYWAIT P0, [R0+URZ+0x16860], R3 ;  /* 0x01686003000075a7 */ /* 0x000e22000800017f */
[----:B--2---:R-:W-:Y:S01]  /*d930*/  IMAD R6, R26, -0x80, R2 ;  /* 0xffffff801a067824 */ /* 0x004fe200078e0202 */
[----:B0-----:R-:W-:Y:S06]  /*d940*/  @!P0 BRA `(.L_x_13101) ;  /* 0x0000004400608947 */ /* 0x001fec0003800000 */
.L_x_13217:
[----:B------:R-:W-:Y:S05]  /*d950*/  BSYNC B0 ;  /* 0x0000000000007941 */ /* 0x000fea0003800000 */
.L_x_13100:
[----:B------:R-:W1:Y:S01]  /*d960*/  S2R R2, SR_TID.X ;  /* 0x0000000000027919 */ /* 0x000e620000002100 */
[----:B------:R-:W-:Y:S01]  /*d970*/  UMOV UR4, 0xffffffff ;  /* 0xffffffff00047882 */ /* 0x000fe20000000000 */
[----:B------:R-:W2:Y:S01]  /*d980*/  S2R R7, SR_TID.X ;  /* 0x0000000000077919 */ /* 0x000ea20000002100 */
[----:B-1----:R-:W-:Y:S02]  /*d990*/  LOP3.LUT R5, R2, 0x7f, RZ, 0xc0, !PT ;  /* 0x0000007f02057812 */ /* 0x002fe400078ec0ff */
        /* <DEDUP_REMOVED lines=9> */
[----:B------:R-:W1:Y:S01]  /*da30*/  SHFL.IDX PT, R14, R18, RZ, 0x181f ;  /* 0x00181fff120e7589 */ /* 0x000e6200000e0000 */
[----:B------:R-:W-:Y:S01]  /*da40*/  ULDC UR4, c[0x0][0x2f4] ;  /* 0x0000bd0000047ab9 */ /* 0x000fe20000000800 */
[C---:B------:R-:W-:Y:S01]  /*da50*/  IMAD.SHL.U32 R5, R28.reuse, 0x2, RZ ;  /* 0x000000021c057824 */ /* 0x040fe200078e00ff */
[----:B------:R-:W-:Y:S01]  /*da60*/  ISETP.GE.AND P0, PT, R28, UR4, PT ;  /* 0x000000041c007c0c */ /* 0x000fe2000bf06270 */
[----:B0-----:R-:W0:Y:S01]  /*da70*/  SHFL.IDX PT, R3, R23, RZ, 0x181f ;  /* 0x00181fff17037589 */ /* 0x001e2200000e0000 */
[----:B------:R-:W-:Y:S02]  /*da80*/  IMAD R4, R4, 0x2, R22 ;  /* 0x0000000204047824 */ /* 0x000fe400078e0216 */
[----:B------:R-:W-:Y:S02]  /*da90*/  ISETP.LT.OR P1, PT, R6, 0x1, P0 ;  /* 0x000000010600780c */ /* 0x000fe40000721670 */
[----:B-1----:R-:W-:Y:S02]  /*daa0*/  IADD3 R2, P2, R14, R5, RZ ;  /* 0x000000050e027210 */ /* 0x002fe40007f5e0ff */
[----:B------:R-:W1:Y:S03]  /*dab0*/  SHFL.IDX PT, R14, R18, 0x1, 0x181f ;  /* 0x00381f00120e7f89 */ /* 0x000e6600000e0000 */
[----:B0-----:R-:W-:-:S06]  /*dac0*/  IMAD.X R3, RZ, RZ, R3, P2 ;  /* 0x000000ffff037224 */ /* 0x001fcc00010e0603 */
[----:B------:R0:W-:Y:S01]  /*dad0*/  LDGSTS.E.BYPASS.LTC128B.128 [R4+0x400], desc[UR36][R2.64], !P1 ;  /* 0x0040000002047fae */ /* 0x0001e2000c901d64 */
[----:B------:R-:W-:-:S03]  /*dae0*/  ISETP.LT.OR P1, PT, R6, 0x11, P0 ;  /* 0x000000110600780c */ /* 0x000fc60000721670 */
[----:B0-----:R-:W0:Y:S01]  /*daf0*/  SHFL.IDX PT, R3, R23, 0x1, 0x181f ;  /* 0x00381f0017037f89 */ /* 0x001e2200000e0000 */
[----:B-1----:R-:W-:-:S03]  /*db00*/  IADD3 R2, P2, R14, R5, RZ ;  /* 0x000000050e027210 */ /* 0x002fc60007f5e0ff */
[----:B------:R-:W1:Y:S01]  /*db10*/  SHFL.IDX PT, R14, R18, 0x2, 0x181f ;  /* 0x00581f00120e7f89 */ /* 0x000e6200000e0000 */
[----:B0-----:R-:W-:-:S05]  /*db20*/  IADD3.X R3, RZ, R3, RZ, P2, !PT ;  /* 0x00000003ff037210 */ /* 0x001fca00017fe4ff */
[----:B------:R0:W-:Y:S01]  /*db30*/  LDGSTS.E.BYPASS.LTC128B.128 [R4+0xc00], desc[UR36][R2.64], !P1 ;  /* 0x00c0000002047fae */ /* 0x0001e2000c901d64 */
[----:B------:R-:W-:-:S03]  /*db40*/  ISETP.LT.OR P1, PT, R6, 0x21, P0 ;  /* 0x000000210600780c */ /* 0x000fc60000721670 */
[----:B0-----:R-:W0:Y:S01]  /*db50*/  SHFL.IDX PT, R3, R23, 0x2, 0x181f ;  /* 0x00581f0017037f89 */ /* 0x001e2200000e0000 */
[----:B-1----:R-:W-:-:S03]  /*db60*/  IADD3 R2, P2, R14, R5, RZ ;  /* 0x000000050e027210 */ /* 0x002fc60007f5e0ff */
[----:B------:R-:W1:Y:S02]  /*db70*/  SHFL.IDX PT, R14, R18, 0x3, 0x181f ;  /* 0x00781f00120e7f89 */ /* 0x000e6400000e0000 */
[----:B0-----:R-:W-:-:S05]  /*db80*/  IMAD.X R3, RZ, RZ, R3, P2 ;  /* 0x000000ffff037224 */ /* 0x001fca00010e0603 */
        /* <DEDUP_REMOVED lines=22> */
[----:B------:R-:W1:Y:S04]  /*dcf0*/  SHFL.IDX PT, R23, R23, 0x7, 0x181f ;  /* 0x00f81f0017177f89 */ /* 0x000e6800000e0000 */
[----:B------:R2:W3:Y:S01]  /*dd00*/  SHFL.IDX PT, R14, R18, 0x7, 0x181f ;  /* 0x00f81f00120e7f89 */ /* 0x0004e200000e0000 */
[----:B0-----:R-:W-:-:S05]  /*dd10*/  IMAD.X R3, RZ, RZ, R3, P2 ;  /* 0x000000ffff037224 */ /* 0x001fca00010e0603 */
[----:B-1----:R2:W-:Y:S02]  /*dd20*/  LDGSTS.E.BYPASS.LTC128B.128 [R4+0x3400], desc[UR36][R2.64], !P1 ;  /* 0x0340000002047fae */ /* 0x0025e4000c901d64 */
.L_x_13235:
[----:B------:R-:W-:Y:S02]  /*dd30*/  ISETP.LT.OR P0, PT, R6, 0x71, P0 ;  /* 0x000000710600780c */ /* 0x000fe40000701670 */
[----:B--23--:R-:W-:-:S04]  /*dd40*/  IADD3 R2, P1, R14, R5, RZ ;  /* 0x000000050e027210 */ /* 0x00cfc80007f3e0ff */
[----:B------:R-:W-:-:S07]  /*dd50*/  IADD3.X R3, RZ, R23, RZ, P1, !PT ;  /* 0x00000017ff037210 */ /* 0x000fce0000ffe4ff */
[----:B------:R-:W-:Y:S01]  /*dd60*/  @!PT LDS RZ, [RZ] ;  /* 0x00000000fffff984 */ /* 0x000fe20000000800 */
[----:B------:R-:W-:Y:S01]  /*dd70*/  @!PT LDS RZ, [RZ] ;  /* 0x00000000fffff984 */ /* 0x000fe20000000800 */
[----:B------:R-:W-:Y:S01]  /*dd80*/  @!PT LDS RZ, [RZ] ;  /* 0x00000000fffff984 */ /* 0x000fe20000000800 */
[----:B------:R0:W-:Y:S01]  /*dd90*/  LDGSTS.E.BYPASS.LTC128B.128 [R4+0x3c00], desc[UR36][R2.64], !P0 ;  /* 0x03c0000002047fae */ /* 0x0001e2000c101d64 */
[----:B------:R-:W-:Y:S01]  /*dda0*/  PLOP3.LUT P0, PT, PT, PT, PT, 0x80, 0x0 ;  /* 0x000000000000781c */ /* 0x000fe20003f0f070 */
[----:B------:R-:W-:-:S12]  /*ddb0*/  NOP ;  /* 0x0000000000007918 */ /* 0x000fd80000000000 */
.L_x_13103:
        /* <DEDUP_REMOVED lines=11> */
.L_x_13104:
[----:B------:R-:W-:Y:S01]  /*de70*/  VIADD R25, R25, 0x1 ;  /* 0x0000000119197836 */ /* 0x000fe20000000000 */
[----:B------:R0:W-:Y:S04]  /*de80*/  SYNCS.ARRIVE.TRANS64.A1T0 RZ, [R0+URZ+0x16850], RZ ;  /* 0x016850ff00ff79a7 */ /* 0x0001e8000810003f */
[----:B------:R-:W-:-:S04]  /*de90*/  ISETP.NE.AND P0, PT, R25, 0x2, PT ;  /* 0x000000021900780c */ /* 0x000fc80003f05270 */
[----:B0-----:R-:W-:Y:S02]  /*dea0*/  SEL R0, RZ, 0x1, P0 ;  /* 0x00000001ff007807 */ /* 0x001fe40000000000 */
[----:B------:R-:W-:Y:S02]  /*deb0*/  SEL R25, R25, RZ, P0 ;  /* 0x000000ff19197207 */ /* 0x000fe40000000000 */
[----:B------:R-:W-:-:S07]  /*dec0*/  LOP3.LUT R27, R27, R0, RZ, 0x3c, !PT ;  /* 0x000000001b1b7212 */ /* 0x000fce00078e3cff */
.L_x_13063:
[----:B------:R-:W-:Y:S05]  /*ded0*/  BSYNC B7 ;  /* 0x0000000000077941 */ /* 0x000fea0003800000 */
.L_x_13061:
[----:B------:R-:W2:Y:S02]  /*dee0*/  LDL R0, [R1+0x4] ;  /* 0x0000040001007983 */ /* 0x000ea40000100800 */
        /* <DEDUP_REMOVED lines=11> */
.L_x_13105:
        /* <DEDUP_REMOVED lines=43> */
.L_x_13245:
[----:B------:R-:W-:Y:S02]  /*e250*/  ULDC UR4, c[0x0][0xc38] ;  /* 0x00030e0000047ab9 */ /* 0x000fe40000000800 */
[----:B------:R-:W-:-:S04]  /*e260*/  IMAD.U32 R2, RZ, RZ, UR4 ;  /* 0x00000004ff027e24 */ /* 0x000fc8000f8e00ff */
[----:B-1----:R-:W-:-:S04]  /*e270*/  IMAD R5, R14, R2, RZ ;  /* 0x000000020e057224 */ /* 0x002fc800078e02ff */
[----:B------:R-:W-:-:S05]  /*e280*/  IMAD.IADD R6, R6, 0x1, R5 ;  /* 0x0000000106067824 */ /* 0x000fca00078e0205 */
[----:B------:R-:W-:-:S13]  /*e290*/  ISETP.GT.AND P6, PT, R6, R0, PT ;  /* 0x000000000600720c */ /* 0x000fda0003fc4270 */
[----:B------:R-:W-:Y:S05]  /*e2a0*/  @P6 BRA `(.L_x_13108) ;  /* 0x0000000000a46947 */ /* 0x000fea0003800000 */
.L_x_13111:
        /* <DEDUP_REMOVED lines=35> */
.L_x_13253:
[----:B------:R-:W-:Y:S02]  /*e4e0*/  ULDC UR4, c[0x0][0xc38] ;  /* 0x00030e0000047ab9 */ /* 0x000fe40000000800 */
[----:B------:R-:W-:-:S04]  /*e4f0*/  IMAD.U32 R2, RZ, RZ, UR4 ;  /* 0x00000004ff027e24 */ /* 0x000fc8000f8e00ff */
[----:B-1----:R-:W-:-:S04]  /*e500*/  IMAD R5, R14, R2, RZ ;  /* 0x000000020e057224 */ /* 0x002fc800078e02ff */
[----:B------:R-:W-:-:S05]  /*e510*/  IMAD.IADD R6, R5, 0x1, R6 ;  /* 0x0000000105067824 */ /* 0x000fca00078e0206 */
[----:B------:R-:W-:-:S13]  /*e520*/  ISETP.GT.AND P6, PT, R6, R0, PT ;  /* 0x000000000600720c */ /* 0x000fda0003fc4270 */
[----:B------:R-:W-:Y:S05]  /*e530*/  @!P6 BRA `(.L_x_13111) ;  /* 0xfffffffc005ce947 */ /* 0x000fea000383ffff */
.L_x_13108:
        /* <DEDUP_REMOVED lines=9> */
.L_x_13258:
[----:B------:R-:W-:-:S13]  /*e5d0*/  ISETP.NE.AND P0, PT, R8, RZ, PT ;  /* 0x000000ff0800720c */ /* 0x000fda0003f05270 */
[----:B------:R-:W-:Y:S05]  /*e5e0*/  @!P0 BRA `(.L_x_13113) ;  /* 0x0000000000108947 */ /* 0x000fea0003800000 */
[----:B------:R-:W-:Y:S01]  /*e5f0*/  UMOV UR4, 0xffffffff ;  /* 0xffffffff00047882 */ /* 0x000fe20000000000 */
[----:B------:R-:W-:Y:S02]  /*e600*/  VIADD R12, R5, 0xffffffff ;  /* 0xffffffff050c7836 */ /* 0x000fe40000000000 */
[----:B------:R-:W-:Y:S05]  /*e610*/  BRA.DIV UR4, `(.L_x_13114) ;  /* 0x0000004a04c47947 */ /* 0x000fea000b800000 */
[----:B------:R4:W0:Y:S02]  /*e620*/  SHFL.IDX PT, R16, R3, R12, 0x1f ;  /* 0x00001f0c03107589 */ /* 0x00082400000e0000 */
.L_x_13113:
[-C--:B--2---:R-:W-:Y:S01]  /*e630*/  IABS R8, R7.reuse ;  /* 0x0000000700087213 */ /* 0x084fe20000000000 */
[----:B0-----:R-:W-:Y:S01]  /*e640*/  IMAD R16, R16, R2, R6 ;  /* 0x0000000210107224 */ /* 0x001fe200078e0206 */
[----:B------:R-:W-:Y:S01]  /*e650*/  IABS R6, R7 ;  /* 0x0000000700067213 */ /* 0x000fe20000000000 */
[----:B------:R-:W-:Y:S01]  /*e660*/  IMAD.MOV.U32 R2, RZ, RZ, RZ ;  /* 0x000000ffff027224 */ /* 0x000fe200078e00ff */
[----:B------:R-:W0:Y:S01]  /*e670*/  I2F.RP R9, R8 ;  /* 0x0000000800097306 */ /* 0x000e220000209400 */
[----:B------:R-:W-:Y:S01]  /*e680*/  IMAD.IADD R0, R0, 0x1, -R16 ;  /* 0x0000000100007824 */ /* 0x000fe200078e0a10 */
[----:B------:R-:W-:Y:S01]  /*e690*/  IADD3 R19, R5, R19, RZ ;  /* 0x0000001305137210 */ /* 0x000fe20007ffe0ff */
[----:B------:R-:W-:Y:S01]  /*e6a0*/  IMAD.MOV R10, RZ, RZ, -R6 ;  /* 0x000000ffff0a7224 */ /* 0x000fe200078e0a06 */
[----:B---3--:R-:W-:-:S04]  /*e6b0*/  IABS R6, R4 ;  /* 0x0000000400067213 */ /* 0x008fc80000000000 */
[----:B0-----:R-:W4:Y:S02]  /*e6c0*/  MUFU.RCP R9, R9 ;  /* 0x0000000900097308 */ /* 0x001f240000001000 */
[----:B----4-:R-:W-:-:S06]  /*e6d0*/  VIADD R3, R9, 0xffffffe ;  /* 0x0ffffffe09037836 */ /* 0x010fcc0000000000 */
[----:B------:R-:W0:Y:S02]  /*e6e0*/  F2I.FTZ.U32.TRUNC.NTZ R3, R3 ;  /* 0x0000000300037305 */ /* 0x000e24000021f000 */
[----:B0-----:R-:W-:-:S05]  /*e6f0*/  IADD3 R11, RZ, -R3, RZ ;  /* 0x80000003ff0b7210 */ /* 0x001fca0007ffe0ff */
[----:B------:R-:W-:-:S04]  /*e700*/  IMAD R11, R11, R8, RZ ;  /* 0x000000080b0b7224 */ /* 0x000fc800078e02ff */
[----:B------:R-:W-:Y:S01]  /*e710*/  IMAD.HI.U32 R2, R3, R11, R2 ;  /* 0x0000000b03027227 */ /* 0x000fe200078e0002 */
[----:B------:R-:W-:-:S05]  /*e720*/  IABS R11, R0 ;  /* 0x00000000000b7213 */ /* 0x000fca0000000000 */
[----:B------:R-:W-:-:S04]  /*e730*/  IMAD.HI.U32 R9, R2, R11, RZ ;  /* 0x0000000b02097227 */ /* 0x000fc800078e00ff */
[----:B------:R-:W-:Y:S02]  /*e740*/  IMAD R11, R9, R10, R11 ;  /* 0x0000000a090b7224 */ /* 0x000fe400078e020b */
[----:B------:R-:W0:Y:S01]  /*e750*/  I2F.RP R10, R6 ;  /* 0x00000006000a7306 */ /* 0x000e220000209400 */
[----:B------:R-:W-:Y:S02]  /*e760*/  IMAD.MOV.U32 R2, RZ, RZ, RZ ;  /* 0x000000ffff027224 */ /* 0x000fe400078e00ff */
[----:B------:R-:W-:-:S05]  /*e770*/  ISETP.GT.U32.AND P1, PT, R8, R11, PT ;  /* 0x0000000b0800720c */ /* 0x000fca0003f24070 */
[----:B0-----:R-:W0:Y:S08]  /*e780*/  MUFU.RCP R10, R10 ;  /* 0x0000000a000a7308 */ /* 0x001e300000001000 */
[----:B------:R-:W-:Y:S02]  /*e790*/  @!P1 IMAD.IADD R11, R11, 0x1, -R8 ;  /* 0x000000010b0b9824 */ /* 0x000fe400078e0a08 */
[----:B------:R-:W-:Y:S01]  /*e7a0*/  @!P1 VIADD R9, R9, 0x1 ;  /* 0x0000000109099836 */ /* 0x000fe20000000000 */
[----:B------:R-:W-:-:S02]  /*e7b0*/  ISETP.NE.AND P1, PT, R7, RZ, PT ;  /* 0x000000ff0700720c */ /* 0x000fc40003f25270 */
[----:B------:R-:W-:Y:S02]  /*e7c0*/  ISETP.GE.U32.AND P0, PT, R11, R8, PT ;  /* 0x000000080b00720c */ /* 0x000fe40003f06070 */
[----:B------:R-:W-:-:S05]  /*e7d0*/  IABS R8, R4 ;  /* 0x0000000400087213 */ /* 0x000fca0000000000 */
[----:B------:R-:W-:Y:S02]  /*e7e0*/  IMAD.MOV R8, RZ, RZ, -R8 ;  /* 0x000000ffff087224 */ /* 0x000fe400078e0a08 */
[----:B0-----:R-:W-:-:S04]  /*e7f0*/  VIADD R12, R10, 0xffffffe ;  /* 0x0ffffffe0a0c7836 */ /* 0x001fc80000000000 */
[----:B------:R-:W-:Y:S01]  /*e800*/  @P0 VIADD R9, R9, 0x1 ;  /* 0x0000000109090836 */ /* 0x000fe20000000000 */
[----:B------:R-:W0:Y:S02]  /*e810*/  F2I.FTZ.U32.TRUNC.NTZ R3, R12 ;  /* 0x0000000c00037305 */ /* 0x000e24000021f000 */
[----:B0-----:R-:W-:-:S05]  /*e820*/  IADD3 R11, RZ, -R3, RZ ;  /* 0x80000003ff0b7210 */ /* 0x001fca0007ffe0ff */
        /* <DEDUP_REMOVED lines=26> */
.L_x_13109:
[----:B------:R-:W-:Y:S01]  /*e9d0*/  UMOV UR4, URZ ;  /* 0x0000003f00047c82 */ /* 0x000fe20008000000 */
[----:B------:R-:W-:Y:S01]  /*e9e0*/  UMOV UR5, URZ ;  /* 0x0000003f00057c82 */ /* 0x000fe20008000000 */
[----:B------:R-:W-:Y:S01]  /*e9f0*/  ULDC UR6, c[0x0][0xc3c] ;  /* 0x00030f0000067ab9 */ /* 0x000fe20000000800 */
[----:B------:R-:W-:Y:S01]  /*ea00*/  IMAD.MOV.U32 R16, RZ, RZ, R0 ;  /* 0x000000ffff107224 */ /* 0x000fe200078e0000 */
[----:B------:R-:W-:Y:S01]  /*ea10*/  MOV R19, UR6 ;  /* 0x0000000600137c02 */ /* 0x000fe20008000f00 */
[----:B------:R-:W-:Y:S02]  /*ea20*/  IMAD.U32 R17, RZ, RZ, UR4 ;  /* 0x00000004ff117e24 */ /* 0x000fe4000f8e00ff */
[----:B------:R-:W-:-:S07]  /*ea30*/  IMAD.U32 R18, RZ, RZ, UR5 ;  /* 0x00000005ff127e24 */ /* 0x000fce000f8e00ff */
.L_x_13115:
        /* <DEDUP_REMOVED lines=10> */
.L_x_13106:
[----:B------:R-:W-:Y:S02]  /*eae0*/  ULDC UR4, c[0x0][0xc3c] ;  /* 0x00030f0000047ab9 */ /* 0x000fe40000000800 */
[----:B-1----:R-:W-:-:S13]  /*eaf0*/  ISETP.GE.AND P0, PT, R19, UR4, PT ;  /* 0x0000000413007c0c */ /* 0x002fda000bf06270 */
[----:B------:R-:W-:Y:S05]  /*eb00*/  @!P0 BRA `(.L_x_13116) ;  /* 0xffffffb000c88947 */ /* 0x000fea000383ffff */
[----:B------:R-:W-:Y:S05]  /*eb10*/  BSYNC B8 ;  /* 0x0000000000087941 */ /* 0x000fea0003800000 */
.L_x_13055:
        /* <DEDUP_REMOVED lines=12> */
.L_x_13261:
[----:B------:R-:W-:Y:S05]  /*ebe0*/  BSYNC B0 ;  /* 0x0000000000007941 */ /* 0x000fea0003800000 */
.L_x_13117:
[----:B------:R-:W-:-:S03]  /*ebf0*/  UMOV UR4, 0xffffffff ;  /* 0xffffffff00047882 */ /* 0x000fc60000000000 */
[----:B------:R-:W-:Y:S05]  /*ec00*/  BRA.DIV UR4, `(.L_x_13119) ;  /* 0x0000004604847947 */ /* 0x000fea000b800000 */
[----:B0-----:R-:W0:Y:S02]  /*ec10*/  S2R R0, SR_TID.X ;  /* 0x0000000000007919 */ /* 0x001e240000002100 */
[----:B0-----:R-:W-:-:S04]  /*ec20*/  SHF.R.U32.HI R0, RZ, 0x5, R0 ;  /* 0x00000005ff007819 */ /* 0x001fc80000011600 */
[----:B------:R-:W-:-:S05]  /*ec30*/  LOP3.LUT R0, R0, 0x3, RZ, 0xc0, !PT ;  /* 0x0000000300007812 */ /* 0x000fca00078ec0ff */
[----:B------:R0:W1:Y:S02]  /*ec40*/  SHFL.IDX PT, R14, R0, RZ, 0x1f ;  /* 0x00001fff000e7589 */ /* 0x00006400000e0000 */
.L_x_13264:
[----:B-1----:R-:W-:Y:S01]  /*ec50*/  ISETP.NE.AND P0, PT, R14, RZ, PT ;  /* 0x000000ff0e00720c */ /* 0x002fe20003f05270 */
[----:B------:R-:W-:-:S12]  /*ec60*/  BSSY B0, `(.L_x_13120) ;  /* 0x0000024000007945 */ /* 0x000fd80003800000 */
[----:B------:R-:W-:Y:S05]  /*ec70*/  @P0 BRA `(.L_x_13121) ;  /* 0x0000000000880947 */ /* 0x000fea0003800000 */
[----:B------:R-:W-:-:S03]  /*ec80*/  UMOV UR4, 0xffffffff ;  /* 0xffffffff00047882 */ /* 0x000fc60000000000 */
[----:B------:R-:W-:Y:S05]  /*ec90*/  BRA.DIV UR4, `(.L_x_13122) ;  /* 0x0000004604947947 */ /* 0x000fea000b800000 */
[----:B------:R-:W-:-:S13]  /*eca0*/  ELECT P6, URZ, PT ;  /* 0x00000000003f782f */ /* 0x000fda00038c0000 */
.L_x_13267:
[----:B------:R-:W-:Y:S05]  /*ecb0*/  @!P6 BRA `(.L_x_13121) ;  /* 0x000000000078e947 */ /* 0x000fea0003800000 */
[----:B0-----:R-:W3:Y:S02]  /*ecc0*/  LDL.LU R0, [R1+0x28] ;  /* 0x0000280001007983 */ /* 0x001ee40000300800 */
[----:B---3--:R-:W-:-:S04]  /*ecd0*/  LOP3.LUT R0, R0, 0x2, RZ, 0xfc, !PT ;  /* 0x0000000200007812 */ /* 0x008fc800078efcff */
[----:B------:R-:W-:-:S13]  /*ece0*/  ISETP.NE.AND P0, PT, R0, 0x3, PT ;  /* 0x000000030000780c */ /* 0x000fda0003f05270 */
[----:B------:R-:W-:Y:S05]  /*ecf0*/  @!P0 BRA `(.L_x_13123) ;  /* 0x0000000000048947 */ /* 0x000fea0003800000 */
[----:B------:R-:W-:Y:S01]  /*ed00*/  BPT.TRAP 0x1 ;  /* 0x000000040000795c */ /* 0x000fe20000300000 */
.L_x_13123:
[----:B------:R-:W-:Y:S01]  /*ed10*/  IMAD R3, R25, 0x8, R5 ;  /* 0x0000000819037824 */ /* 0x000fe200078e0205 */
[----:B------:R-:W-:Y:S01]  /*ed20*/  SHF.L.U32 R2, R27, 0x1f, RZ ;  /* 0x0000001f1b027819 */ /* 0x000fe200000006ff */
[----:B------:R-:W-:-:S03]  /*ed30*/  VIADD R25, R25, 0x1 ;  /* 0x0000000119197836 */ /* 0x000fc60000000000 */
[----:B------:R-:W0:Y:S02]  /*ed40*/  SYNCS.PHASECHK.TRANS64.TRYWAIT P1, [R3+URZ+0x16840], R2 ;  /* 0x01684002030075a7 */ /* 0x000e24000802017f */
[----:B------:R-:W-:-:S04]  /*ed50*/  ISETP.NE.AND P2, PT, R25, 0x2, PT ;  /* 0x000000021900780c */ /* 0x000fc80003f45270 */
[----:B------:R-:W-:Y:S01]  /*ed60*/  SEL R0, RZ, 0x1, P2 ;  /* 0x00000001ff007807 */ /* 0x000fe20001000000 */
[----:B0-----:R-:W-:Y:S08]  /*ed70*/  @!P1 BRA `(.L_x_13124) ;  /* 0x00000044007c9947 */ /* 0x001ff00003800000 */
.L_x_13268:
[----:B------:R-:W-:Y:S02]  /*ed80*/  SEL R25, R25, RZ, P2 ;  /* 0x000000ff19197207 */ /* 0x000fe40001000000 */
[----:B------:R-:W-:Y:S01]  /*ed90*/  LOP3.LUT R0, R27, R0, RZ, 0x3c, !PT ;  /* 0x000000001b007212 */ /* 0x000fe200078e3cff */
[----:B------:R-:W-:Y:S06]  /*eda0*/  @!P0 BRA `(.L_x_13125) ;  /* 0x0000000000048947 */ /* 0x000fec0003800000 */
[----:B------:R-:W-:Y:S01]  /*edb0*/  BPT.TRAP 0x1 ;  /* 0x000000040000795c */ /* 0x000fe20000300000 */
.L_x_13125:
[----:B------:R-:W-:Y:S01]  /*edc0*/  IMAD R25, R25, 0x8, R5 ;  /* 0x0000000819197824 */ /* 0x000fe200078e0205 */
[----:B------:R-:W-:-:S04]  /*edd0*/  SHF.L.U32 R0, R0, 0x1f, RZ ;  /* 0x0000001f00007819 */ /* 0x000fc800000006ff */
[----:B------:R-:W1:Y:S02]  /*ede0*/  SYNCS.PHASECHK.TRANS64.TRYWAIT P1, [R25+URZ+0x16840], R0 ;  /* 0x01684000190075a7 */ /* 0x000e64000802017f */
[----:B-1----:R-:W-:Y:S05]  /*edf0*/  @!P1 BRA `(.L_x_13126) ;  /* 0x0000004400709947 */ /* 0x002fea0003800000 */
.L_x_13269:
[----:B------:R-:W-:Y:S05]  /*ee00*/  @!P0 BRA `(.L_x_13127) ;  /* 0x0000000000048947 */ /* 0x000fea0003800000 */
[----:B------:R-:W-:Y:S01]  /*ee10*/  BPT.TRAP 0x1 ;  /* 0x000000040000795c */ /* 0x000fe20000300000 */
.L_x_13127:
[----:B------:R-:W3:Y:S02]  /*ee20*/  SYNCS.PHASECHK.TRANS64.TRYWAIT P1, [R3+URZ+0x16860], R2 ;  /* 0x01686002030075a7 */ /* 0x000ee4000802017f */
[----:B---3--:R-:W-:Y:S05]  /*ee30*/  @!P1 BRA `(.L_x_13128) ;  /* 0x0000004400749947 */ /* 0x008fea0003800000 */
.L_x_13270:
[----:B------:R-:W-:Y:S05]  /*ee40*/  @!P0 BRA `(.L_x_13129) ;  /* 0x0000000000048947 */ /* 0x000fea0003800000 */
[----:B------:R-:W-:Y:S01]  /*ee50*/  BPT.TRAP 0x1 ;  /* 0x000000040000795c */ /* 0x000fe20000300000 */
.L_x_13129:
[----:B----4-:R4:W0:Y:S02]  /*ee60*/  SYNCS.PHASECHK.TRANS64.TRYWAIT P0, [R25+URZ+0x16860], R0 ;  /* 0x01686000190075a7 */ /* 0x010824000800017f */
[----:B0-----:R-:W-:Y:S05]  /*ee70*/  @!P0 NANOSLEEP.SYNCS 0x989680 ;  /* 0x009896800000895d */ /* 0x001fea0003900000 */
[----:B------:R-:W0:Y:S02]  /*ee80*/  @!P0 SYNCS.PHASECHK.TRANS64 P0, [R25+URZ+0x16860], R0 ;  /* 0x01686000190085a7 */ /* 0x000e24000800007f */
[----:B0-----:R-:W-:Y:S05]  /*ee90*/  @!P0 BRA `(.L_x_13129) ;  /* 0xfffffffc00f08947 */ /* 0x001fea000383ffff */
.L_x_13121:
[----:B------:R-:W-:Y:S05]  /*eea0*/  BSYNC B0 ;  /* 0x0000000000007941 */ /* 0x000fea0003800000 */
.L_x_13120:
[----:B------:R-:W-:Y:S05]  /*eeb0*/  EXIT ;  /* 0x000000000000794d */ /* 0x000fea0003800000 */
.L_x_13014:
[----:B-1----:R-:W-:-:S04]  /*eec0*/  MOV R3, UR43 ;  /* 0x0000002b00037c02 */ /* 0x002fc80008000f00 */
[----:B------:R1:W2:Y:S03]  /*eed0*/  SYNCS.PHASECHK.TRANS64.TRYWAIT P1, [R3+URZ+0x16800], R0 ;  /* 0x01680000030075a7 */ /* 0x0002a6000802017f */
[----:B--2---:R-:W-:Y:S05]  /*eee0*/  @!P1 NANOSLEEP.SYNCS 0x989680 ;  /* 0x009896800000995d */ /* 0x004fea0003900000 */
[----:B------:R-:W2:Y:S02]  /*eef0*/  @!P1 SYNCS.PHASECHK.TRANS64 P1, [R3+URZ+0x16800], R0 ;  /* 0x01680000030095a7 */ /* 0x000ea4000802007f */
[----:B--2---:R-:W-:Y:S05]  /*ef00*/  @!P1 BRA `(.L_x_13014) ;  /* 0xfffffffc00ec9947 */ /* 0x004fea000383ffff */
[----:B------:R-:W-:Y:S05]  /*ef10*/  BRA `(.L_x_13130) ;  /* 0xffffff2800307947 */ /* 0x000fea000383ffff */
.L_x_13018:
[----:B--2---:R2:W3:Y:S02]  /*ef20*/  SYNCS.PHASECHK.TRANS64.TRYWAIT P1, [R0+URZ+0x16830], R3 ;  /* 0x01683003000075a7 */ /* 0x0044e4000802017f */
[----:B---3--:R-:W-:Y:S05]  /*ef30*/  @!P1 NANOSLEEP.SYNCS 0x989680 ;  /* 0x009896800000995d */ /* 0x008fea0003900000 */
[----:B------:R-:W3:Y:S02]  /*ef40*/  @!P1 SYNCS.PHASECHK.TRANS64 P1, [R0+URZ+0x16830], R3 ;  /* 0x01683003000095a7 */ /* 0x000ee4000802007f */
[----:B---3--:R-:W-:Y:S05]  /*ef50*/  @!P1 BRA `(.L_x_13018) ;  /* 0xfffffffc00f09947 */ /* 0x008fea000383ffff */
[----:B------:R-:W-:Y:S05]  /*ef60*/  BRA `(.L_x_13017) ;  /* 0xffffff2800507947 */ /* 0x000fea000383ffff */
.L_x_13024:
[----:B-1----:R-:W-:-:S04]  /*ef70*/  IMAD.U32 R8, RZ, RZ, UR10 ;  /* 0x0000000aff087e24 */ /* 0x002fc8000f8e00ff */
[----:B------:R1:W2:Y:S03]  /*ef80*/  SYNCS.PHASECHK.TRANS64.TRYWAIT P1, [R8+URZ+0x16830], R7 ;  /* 0x01683007080075a7 */ /* 0x0002a6000802017f */
[----:B--2---:R-:W-:Y:S05]  /*ef90*/  @!P1 NANOSLEEP.SYNCS 0x989680 ;  /* 0x009896800000995d */ /* 0x004fea0003900000 */
[----:B------:R-:W2:Y:S02]  /*efa0*/  @!P1 SYNCS.PHASECHK.TRANS64 P1, [R8+URZ+0x16830], R7 ;  /* 0x01683007080095a7 */ /* 0x000ea4000802007f */
[----:B--2---:R-:W-:Y:S05]  /*efb0*/  @!P1 BRA `(.L_x_13024) ;  /* 0xfffffffc00ec9947 */ /* 0x004fea000383ffff */
[----:B------:R-:W-:Y:S05]  /*efc0*/  BRA `(.L_x_13021) ;  /* 0xffffff5000507947 */ /* 0x000fea000383ffff */
.L_x_13028:
[----:B-1----:R-:W-:-:S04]  /*efd0*/  IMAD.U32 R8, RZ, RZ, UR10 ;  /* 0x0000000aff087e24 */ /* 0x002fc8000f8e00ff */
[----:B------:R1:W2:Y:S03]  /*efe0*/  SYNCS.PHASECHK.TRANS64.TRYWAIT P1, [R8+URZ+0x16850], R7 ;  /* 0x01685007080075a7 */ /* 0x0002a6000802017f */
[----:B--2---:R-:W-:Y:S05]  /*eff0*/  @!P1 NANOSLEEP.SYNCS 0x989680 ;  /* 0x009896800000995d */ /* 0x004fea0003900000 */
[----:B------:R-:W2:Y:S02]  /*f000*/  @!P1 SYNCS.PHASECHK.TRANS64 P1, [R8+URZ+0x16850], R7 ;  /* 0x01685007080095a7 */ /* 0x000ea4000802007f */
[----:B--2---:R-:W-:Y:S05]  /*f010*/  @!P1 BRA `(.L_x_13028) ;  /* 0xfffffffc00ec9947 */ /* 0x004fea000383ffff */
[----:B------:R-:W-:Y:S05]  /*f020*/  BRA `(.L_x_13025) ;  /* 0xffffff5000e87947 */ /* 0x000fea000383ffff */
.L_x_13035:
[----:B-1----:R-:W-:-:S04]  /*f030*/  IMAD.U32 R5, RZ, RZ, UR5 ;  /* 0x00000005ff057e24 */ /* 0x002fc8000f8e00ff */
[----:B------:R1:W2:Y:S03]  /*f040*/  SYNCS.PHASECHK.TRANS64.TRYWAIT P1, [R5+URZ+0x16850], R0 ;  /* 0x01685000050075a7 */ /* 0x0002a6000802017f */
[----:B--2---:R-:W-:Y:S05]  /*f050*/  @!P1 NANOSLEEP.SYNCS 0x989680 ;  /* 0x009896800000995d */ /* 0x004fea0003900000 */
[----:B------:R-:W2:Y:S02]  /*f060*/  @!P1 SYNCS.PHASECHK.TRANS64 P1, [R5+URZ+0x16850], R0 ;  /* 0x01685000050095a7 */ /* 0x000ea4000802007f */
[----:B--2---:R-:W-:Y:S05]  /*f070*/  @!P1 BRA `(.L_x_13035) ;  /* 0xfffffffc00ec9947 */ /* 0x004fea000383ffff */
[----:B------:R-:W-:Y:S05]  /*f080*/  BRA `(.L_x_13034) ;  /* 0xffffff74008c7947 */ /* 0x000fea000383ffff */
.L_x_13069:
        /* <DEDUP_REMOVED lines=11> */
.L_x_13132:
[----:B------:R-:W-:Y:S05]  /*f140*/  BSYNC B0 ;  /* 0x0000000000007941 */ /* 0x000fea0003800000 */
.L_x_13131:
[----:B------:R-:W-:Y:S05]  /*f150*/  BRA `(.L_x_13133) ;  /* 0xffffffbc00207947 */ /* 0x000fea000383ffff */
.L_x_13072:
[----:B0-----:R0:W1:Y:S02]  /*f160*/  SYNCS.PHASECHK.TRANS64.TRYWAIT P0, [R3+URZ+0x16840], R4 ;  /* 0x01684004030075a7 */ /* 0x001064000800017f */
[----:B-1----:R-:W-:Y:S05]  /*f170*/  @!P0 NANOSLEEP.SYNCS 0x989680 ;  /* 0x009896800000895d */ /* 0x002fea0003900000 */
[----:B------:R-:W1:Y:S02]  /*f180*/  @!P0 SYNCS.PHASECHK.TRANS64 P0, [R3+URZ+0x16840], R4 ;  /* 0x01684004030085a7 */ /* 0x000e64000800007f */
[----:B-1----:R-:W-:Y:S05]  /*f190*/  @!P0 BRA `(.L_x_13072) ;  /* 0xfffffffc00f08947 */ /* 0x002fea000383ffff */
[----:B------:R-:W-:Y:S05]  /*f1a0*/  BRA `(.L_x_13134) ;  /* 0xffffffbc00747947 */ /* 0x000fea000383ffff */
.L_x_13073:
        /* <DEDUP_REMOVED lines=8> */
.L_x_13136:
[----:B------:R-:W-:Y:S05]  /*f230*/  BSYNC B0 ;  /* 0x0000000000007941 */ /* 0x000fea0003800000 */
.L_x_13135:
        /* <DEDUP_REMOVED lines=9> */
.L_x_13137:
[----:B------:R-:W-:Y:S02]  /*f2d0*/  IMAD.MOV.U32 R13, RZ, RZ, R2 ;  /* 0x000000ffff0d7224 */ /* 0x000fe400078e0002 */
[----:B------:R-:W-:Y:S02]  /*f2e0*/  IMAD.MOV.U32 R12, RZ, RZ, 0x1 ;  /* 0x00000001ff0c7424 */ /* 0x000fe400078e00ff */
[----:B------:R-:W-:-:S07]  /*f2f0*/  IMAD.MOV.U32 R7, RZ, RZ, R14 ;  /* 0x000000ffff077224 */ /* 0x000fce00078e000e */
[----:B------:R-:W-:Y:S05]  /*f300*/  WARPSYNC.COLLECTIVE R15, `(.L_x_13138) ;  /* 0x000000000f087348 */ /* 0x000fea0003c00000 */
[----:B------:R0:W1:Y:S02]  /*f310*/  SHFL.IDX P6, R14, R13, R12, R11 ;  /* 0x0000000c0d0e7389 */ /* 0x00006400000c000b */
[----:B01----:R-:W-:Y:S01]  /*f320*/  ENDCOLLECTIVE ;  /* 0x000000000000791b */ /* 0x003fe20003800000 */
.L_x_13138:
        /* <DEDUP_REMOVED lines=10> */
[----:B------:R0:W-:Y:S02]  /*f3d0*/  @P0 LDGSTS.E.BYPASS.LTC128B.128 [R8+0xe400], desc[UR36][R6.64], !P2 ;  /* 0x0e40000006080fae */ /* 0x0001e4000d101d64 */
[----:B0-----:R-:W-:-:S07]  /*f3e0*/  IMAD.MOV.U32 R6, RZ, RZ, R14 ;  /* 0x000000ffff067224 */ /* 0x001fce00078e000e */
[----:B------:R-:W-:Y:S05]  /*f3f0*/  WARPSYNC.COLLECTIVE R15, `(.L_x_13139) ;  /* 0x000000000f087348 */ /* 0x000fea0003c00000 */
[----:B------:R0:W1:Y:S02]  /*f400*/  SHFL.IDX P6, R14, R13, R12, R11 ;  /* 0x0000000c0d0e7389 */ /* 0x00006400000c000b */
[----:B01----:R-:W-:Y:S01]  /*f410*/  ENDCOLLECTIVE ;  /* 0x000000000000791b */ /* 0x003fe20003800000 */
.L_x_13139:
[----:B------:R-:W-:Y:S02]  /*f420*/  @P1 IMAD R8, R5, 0x2, R22 ;  /* 0x0000000205081824 */ /* 0x000fe400078e0216 */
[----:B------:R-:W-:Y:S02]  /*f430*/  IMAD.MOV.U32 R13, RZ, RZ, R2 ;  /* 0x000000ffff0d7224 */ /* 0x000fe400078e0002 */
[----:B------:R-:W-:Y:S01]  /*f440*/  IMAD.MOV.U32 R12, RZ, RZ, 0x2 ;  /* 0x00000002ff0c7424 */ /* 0x000fe200078e00ff */
[----:B------:R-:W-:-:S07]  /*f450*/  MOV R7, R14 ;  /* 0x0000000e00077202 */ /* 0x000fce0000000f00 */
[----:B------:R-:W-:Y:S05]  /*f460*/  WARPSYNC.COLLECTIVE R15, `(.L_x_13140) ;  /* 0x000000000f087348 */ /* 0x000fea0003c00000 */
[----:B------:R0:W1:Y:S02]  /*f470*/  SHFL.IDX P6, R14, R13, R12, R11 ;  /* 0x0000000c0d0e7389 */ /* 0x00006400000c000b */
[----:B01----:R-:W-:Y:S01]  /*f480*/  ENDCOLLECTIVE ;  /* 0x000000000000791b */ /* 0x003fe20003800000 */
.L_x_13140:
        /* <DEDUP_REMOVED lines=9> */
[----:B------:R0:W-:Y:S01]  /*f520*/  @P1 LDGSTS.E.BYPASS.LTC128B.128 [R8+0xec00], desc[UR36][R6.64], !P2 ;  /* 0x0ec0000006081fae */ /* 0x0001e2000d101d64 */
[----:B------:R-:W-:Y:S01]  /*f530*/  ISETP.GE.AND P1, PT, R4, 0x21, PT ;  /* 0x000000210400780c */ /* 0x000fe20003f26270 */
[----:B0-----:R-:W-:-:S12]  /*f540*/  IMAD.MOV.U32 R6, RZ, RZ, R14 ;  /* 0x000000ffff067224 */ /* 0x001fd800078e000e */
[----:B------:R-:W-:Y:S05]  /*f550*/  WARPSYNC.COLLECTIVE R15, `(.L_x_13141) ;  /* 0x000000000f087348 */ /* 0x000fea0003c00000 */
[----:B------:R0:W1:Y:S02]  /*f560*/  SHFL.IDX P6, R14, R13, R12, R11 ;  /* 0x0000000c0d0e7389 */ /* 0x00006400000c000b */
[----:B01----:R-:W-:Y:S01]  /*f570*/  ENDCOLLECTIVE ;  /* 0x000000000000791b */ /* 0x003fe20003800000 */
.L_x_13141:
[----:B------:R-:W-:Y:S02]  /*f580*/  @P1 IMAD R8, R5, 0x2, R22 ;  /* 0x0000000205081824 */ /* 0x000fe400078e0216 */
[----:B------:R-:W-:Y:S02]  /*f590*/  IMAD.MOV.U32 R13, RZ, RZ, R2 ;  /* 0x000000ffff0d7224 */ /* 0x000fe400078e0002 */
[----:B------:R-:W-:Y:S02]  /*f5a0*/  IMAD.MOV.U32 R12, RZ, RZ, 0x3 ;  /* 0x00000003ff0c7424 */ /* 0x000fe400078e00ff */
[----:B------:R-:W-:-:S07]  /*f5b0*/  IMAD.MOV.U32 R7, RZ, RZ, R14 ;  /* 0x000000ffff077224 */ /* 0x000fce00078e000e */
[----:B------:R-:W-:Y:S05]  /*f5c0*/  WARPSYNC.COLLECTIVE R15, `(.L_x_13142) ;  /* 0x000000000f087348 */ /* 0x000fea0003c00000 */
[----:B------:R0:W1:Y:S02]  /*f5d0*/  SHFL.IDX P6, R14, R13, R12, R11 ;  /* 0x0000000c0d0e7389 */ /* 0x00006400000c000b */
[----:B01----:R-:W-:Y:S01]  /*f5e0*/  ENDCOLLECTIVE ;  /* 0x000000000000791b */ /* 0x003fe20003800000 */
.L_x_13142:
        /* <DEDUP_REMOVED lines=9> */
[----:B------:R0:W-:Y:S01]  /*f680*/  @P1 LDGSTS.E.BYPASS.LTC128B.128 [R8+0xf400], desc[UR36][R6.64], !P2 ;  /* 0x0f40000006081fae */ /* 0x0001e2000d101d64 */
[----:B------:R-:W-:Y:S02]  /*f690*/  ISETP.GE.AND P1, PT, R4, 0x31, PT ;  /* 0x000000310400780c */ /* 0x000fe40003f26270 */
[----:B0-----:R-:W-:-:S11]  /*f6a0*/  MOV R6, R14 ;  /* 0x0000000e00067202 */ /* 0x001fd60000000f00 */
[----:B------:R-:W-:Y:S05]  /*f6b0*/  WARPSYNC.COLLECTIVE R15, `(.L_x_13143) ;  /* 0x000000000f087348 */ /* 0x000fea0003c00000 */
[----:B------:R0:W1:Y:S02]  /*f6c0*/  SHFL.IDX P6, R14, R13, R12, R11 ;  /* 0x0000000c0d0e7389 */ /* 0x00006400000c000b */
[----:B01----:R-:W-:Y:S01]  /*f6d0*/  ENDCOLLECTIVE ;  /* 0x000000000000791b */ /* 0x003fe20003800000 */
.L_x_13143:
[----:B------:R-:W-:Y:S02]  /*f6e0*/  @P1 IMAD R8, R5, 0x2, R22 ;  /* 0x0000000205081824 */ /* 0x000fe400078e0216 */
[----:B------:R-:W-:Y:S01]  /*f6f0*/  IMAD.MOV.U32 R13, RZ, RZ, R2 ;  /* 0x000000ffff0d7224 */ /* 0x000fe200078e0002 */
[----:B------:R-:W-:Y:S01]  /*f700*/  MOV R12, 0x4 ;  /* 0x00000004000c7802 */ /* 0x000fe20000000f00 */
[----:B------:R-:W-:-:S07]  /*f710*/  IMAD.MOV.U32 R7, RZ, RZ, R14 ;  /* 0x000000ffff077224 */ /* 0x000fce00078e000e */
[----:B------:R-:W-:Y:S05]  /*f720*/  WARPSYNC.COLLECTIVE R15, `(.L_x_13144) ;  /* 0x000000000f087348 */ /* 0x000fea0003c00000 */
[----:B------:R0:W1:Y:S02]  /*f730*/  SHFL.IDX P6, R14, R13, R12, R11 ;  /* 0x0000000c0d0e7389 */ /* 0x00006400000c000b */
[----:B01----:R-:W-:Y:S01]  /*f740*/  ENDCOLLECTIVE ;  /* 0x000000000000791b */ /* 0x003fe20003800000 */
.L_x_13144:
        /* <DEDUP_REMOVED lines=15> */
.L_x_13145:
[----:B------:R-:W-:Y:S01]  /*f840*/  @P1 IMAD R8, R5, 0x2, R22 ;  /* 0x0000000205081824 */ /* 0x000fe200078e0216 */
[----:B------:R-:W-:Y:S01]  /*f850*/  MOV R13, R2 ;  /* 0x00000002000d7202 */ /* 0x000fe20000000f00 */
[----:B------:R-:W-:Y:S02]  /*f860*/  IMAD.MOV.U32 R12, RZ, RZ, 0x5 ;  /* 0x00000005ff0c7424 */ /* 0x000fe400078e00ff */
[----:B------:R-:W-:-:S07]  /*f870*/  IMAD.MOV.U32 R7, RZ, RZ, R14 ;  /* 0x000000ffff077224 */ /* 0x000fce00078e000e */
[----:B------:R-:W-:Y:S05]  /*f880*/  WARPSYNC.COLLECTIVE R15, `(.L_x_13146) ;  /* 0x000000000f087348 */ /* 0x000fea0003c00000 */
[----:B------:R0:W1:Y:S02]  /*f890*/  SHFL.IDX P6, R14, R13, R12, R11 ;  /* 0x0000000c0d0e7389 */ /* 0x00006400000c000b */
[----:B01----:R-:W-:Y:S01]  /*f8a0*/  ENDCOLLECTIVE ;  /* 0x000000000000791b */ /* 0x003fe20003800000 */
.L_x_13146:
        /* <DEDUP_REMOVED lines=15> */
.L_x_13147:
[----:B------:R-:W-:Y:S01]  /*f9a0*/  @P1 LEA R8, R5, R22, 0x1 ;  /* 0x0000001605081211 */ /* 0x000fe200078e08ff */
[----:B------:R-:W-:Y:S02]  /*f9b0*/  IMAD.MOV.U32 R13, RZ, RZ, R2 ;  /* 0x000000ffff0d7224 */ /* 0x000fe400078e0002 */
[----:B------:R-:W-:Y:S02]  /*f9c0*/  IMAD.MOV.U32 R12, RZ, RZ, 0x6 ;  /* 0x00000006ff0c7424 */ /* 0x000fe400078e00ff */
[----:B------:R-:W-:-:S07]  /*f9d0*/  IMAD.MOV.U32 R7, RZ, RZ, R14 ;  /* 0x000000ffff077224 */ /* 0x000fce00078e000e */
[----:B------:R-:W-:Y:S05]  /*f9e0*/  WARPSYNC.COLLECTIVE R15, `(.L_x_13148) ;  /* 0x000000000f087348 */ /* 0x000fea0003c00000 */
[----:B------:R0:W1:Y:S02]  /*f9f0*/  SHFL.IDX P6, R14, R13, R12, R11 ;  /* 0x0000000c0d0e7389 */ /* 0x00006400000c000b */
[----:B01----:R-:W-:Y:S01]  /*fa00*/  ENDCOLLECTIVE ;  /* 0x000000000000791b */ /* 0x003fe20003800000 */
.L_x_13148:
        /* <DEDUP_REMOVED lines=15> */
.L_x_13149:
[----:B------:R-:W-:Y:S02]  /*fb00*/  @P1 IMAD R8, R5, 0x2, R22 ;  /* 0x0000000205081824 */ /* 0x000fe400078e0216 */
[----:B------:R-:W-:Y:S02]  /*fb10*/  IMAD.MOV.U32 R13, RZ, RZ, R2 ;  /* 0x000000ffff0d7224 */ /* 0x000fe400078e0002 */
[----:B------:R-:W-:Y:S02]  /*fb20*/  IMAD.MOV.U32 R12, RZ, RZ, 0x7 ;  /* 0x00000007ff0c7424 */ /* 0x000fe400078e00ff */
[----:B------:R-:W-:-:S07]  /*fb30*/  IMAD.MOV.U32 R7, RZ, RZ, R14 ;  /* 0x000000ffff077224 */ /* 0x000fce00078e000e */
[----:B------:R-:W-:Y:S05]  /*fb40*/  WARPSYNC.COLLECTIVE R15, `(.L_x_13150) ;  /* 0x000000000f087348 */ /* 0x000fea0003c00000 */
[----:B------:R0:W1:Y:S02]  /*fb50*/  SHFL.IDX P6, R14, R13, R12, R11 ;  /* 0x0000000c0d0e7389 */ /* 0x00006400000c000b */
[----:B01----:R-:W-:Y:S01]  /*fb60*/  ENDCOLLECTIVE ;  /* 0x000000000000791b */ /* 0x003fe20003800000 */
.L_x_13150:
        /* <DEDUP_REMOVED lines=14> */
.L_x_13151:
[----:B------:R-:W-:Y:S01]  /*fc50*/  MOV R0, R14 ;  /* 0x0000000e00007202 */ /* 0x000fe20000000f00 */
[----:B------:R-:W-:Y:S06]  /*fc60*/  BRA `(.L_x_13152) ;  /* 0xffffffb8007c7947 */ /* 0x000fec000383ffff */
.L_x_13078:
        /* <DEDUP_REMOVED lines=9> */
.L_x_13153:
[C---:B------:R-:W-:Y:S01]  /*fd00*/  VIADD R8, R17.reuse, 0x10 ;  /* 0x0000001011087836 */ /* 0x040fe20000000000 */
[----:B------:R-:W-:Y:S02]  /*fd10*/  ISETP.GE.AND P2, PT, R17, R3, PT ;  /* 0x000000031100720c */ /* 0x000fe40003f46270 */
[----:B------:R-:W-:Y:S01]  /*fd20*/  MOV R13, R0 ;  /* 0x00000000000d7202 */ /* 0x000fe20000000f00 */
[----:B------:R-:W-:-:S10]  /*fd30*/  IMAD.MOV.U32 R6, RZ, RZ, R14 ;  /* 0x000000ffff067224 */ /* 0x000fd400078e000e */
[----:B------:R-:W-:Y:S05]  /*fd40*/  WARPSYNC.COLLECTIVE R15, `(.L_x_13154) ;  /* 0x000000000f087348 */ /* 0x000fea0003c00000 */
[----:B------:R0:W1:Y:S02]  /*fd50*/  SHFL.IDX P6, R14, R13, R12, R11 ;  /* 0x0000000c0d0e7389 */ /* 0x00006400000c000b */
[----:B01----:R-:W-:Y:S01]  /*fd60*/  ENDCOLLECTIVE ;  /* 0x000000000000791b */ /* 0x003fe20003800000 */
.L_x_13154:
[----:B------:R-:W-:Y:S02]  /*fd70*/  IMAD.MOV.U32 R13, RZ, RZ, R4 ;  /* 0x000000ffff0d7224 */ /* 0x000fe400078e0004 */
[----:B------:R-:W-:Y:S02]  /*fd80*/  IMAD.MOV.U32 R12, RZ, RZ, 0x1 ;  /* 0x00000001ff0c7424 */ /* 0x000fe400078e00ff */
[----:B------:R-:W-:-:S07]  /*fd90*/  IMAD.MOV.U32 R7, RZ, RZ, R14 ;  /* 0x000000ffff077224 */ /* 0x000fce00078e000e */
[----:B------:R-:W-:Y:S05]  /*fda0*/  WARPSYNC.COLLECTIVE R15, `(.L_x_13155) ;  /* 0x000000000f087348 */ /* 0x000fea0003c00000 */
[----:B------:R0:W1:Y:S02]  /*fdb0*/  SHFL.IDX P6, R14, R13, R12, R11 ;  /* 0x0000000c0d0e7389 */ /* 0x00006400000c000b */
[----:B01----:R-:W-:Y:S01]  /*fdc0*/  ENDCOLLECTIVE ;  /* 0x000000000000791b */ /* 0x003fe20003800000 */
.L_x_13155:
[----:B------:R-:W-:-:S05]  /*fdd0*/  @!P2 LEA R7, P1, R28, R7, 0x1 ;  /* 0x000000071c07a211 */ /* 0x000fca00078208ff */
[----:B------:R-:W-:Y:S01]  /*fde0*/  @!P2 IMAD.X R6, RZ, RZ, R6, P1 ;  /* 0x000000ffff06a224 */ /* 0x000fe200008e0606 */
[----:B------:R-:W-:-:S04]  /*fdf0*/  ISETP.GE.AND P1, PT, R8, R3, PT ;  /* 0x000000030800720c */ /* 0x000fc80003f26270 */
[----:B------:R-:W-:Y:S01]  /*fe00*/  @!P2 LOP3.LUT R7, R7, R6, RZ, 0x3c, !PT ;  /* 0x000000060707a212 */ /* 0x000fe200078e3cff */
[----:B------:R-:W-:-:S03]  /*fe10*/  IMAD.MOV.U32 R13, RZ, RZ, R0 ;  /* 0x000000ffff0d7224 */ /* 0x000fc600078e0000 */
[----:B------:R-:W-:-:S04]  /*fe20*/  @!P2 LOP3.LUT R6, R7, R6, RZ, 0x3c, !PT ;  /* 0x000000060706a212 */ /* 0x000fc800078e3cff */
[----:B------:R-:W-:-:S05]  /*fe30*/  @!P2 LOP3.LUT R7, R7, R6, RZ, 0x3c, !PT ;  /* 0x000000060707a212 */ /* 0x000fca00078e3cff */
[----:B------:R-:W-:Y:S01]  /*fe40*/  @!PT LDS RZ, [RZ] ;  /* 0x00000000fffff984 */ /* 0x000fe20000000800 */
[----:B------:R-:W-:Y:S01]  /*fe50*/  @!PT LDS RZ, [RZ] ;  /* 0x00000000fffff984 */ /* 0x000fe20000000800 */
[----:B------:R-:W-:Y:S01]  /*fe60*/  @!PT LDS RZ, [RZ] ;  /* 0x00000000fffff984 */ /* 0x000fe20000000800 */
[----:B------:R0:W-:Y:S02]  /*fe70*/  @!P2 LDGSTS.E.BYPASS.LTC128B.128 [R10+0x8400], desc[UR36][R6.64], !P0 ;  /* 0x08400000060aafae */ /* 0x0001e4000c101d64 */
[----:B0-----:R-:W-:-:S07]  /*fe80*/  MOV R6, R14 ;  /* 0x0000000e00067202 */ /* 0x001fce0000000f00 */
[----:B------:R-:W-:Y:S05]  /*fe90*/  WARPSYNC.COLLECTIVE R15, `(.L_x_13156) ;  /* 0x000000000f087348 */ /* 0x000fea0003c00000 */
[----:B------:R0:W1:Y:S02]  /*fea0*/  SHFL.IDX P6, R14, R13, R12, R11 ;  /* 0x0000000c0d0e7389 */ /* 0x00006400000c000b */
[----:B01----:R-:W-:Y:S01]  /*feb0*/  ENDCOLLECTIVE ;  /* 0x000000000000791b */ /* 0x003fe20003800000 */
.L_x_13156:
[----:B------:R-:W-:Y:S01]  /*fec0*/  IMAD.MOV.U32 R13, RZ, RZ, R4 ;  /* 0x000000ffff0d7224 */ /* 0x000fe200078e0004 */
[----:B------:R-:W-:Y:S01]  /*fed0*/  MOV R12, 0x2 ;  /* 0x00000002000c7802 */ /* 0x000fe20000000f00 */
[----:B------:R-:W-:-:S07]  /*fee0*/  IMAD.MOV.U32 R7, RZ, RZ, R14 ;  /* 0x000000ffff077224 */ /* 0x000fce00078e000e */
[----:B------:R-:W-:Y:S05]  /*fef0*/  WARPSYNC.COLLECTIVE R15, `(.L_x_13157) ;  /* 0x000000000f087348 */ /* 0x000fea0003c00000 */
[----:B------:R0:W1:Y:S02]  /*ff00*/  SHFL.IDX P6, R14, R13, R12, R11 ;  /* 0x0000000c0d0e7389 */ /* 0x00006400000c000b */
[----:B01----:R-:W-:Y:S01]  /*ff10*/  ENDCOLLECTIVE ;  /* 0x000000000000791b */ /* 0x003fe20003800000 */
.L_x_13157:
        /* <DEDUP_REMOVED lines=10> */
[----:B0-----:R-:W-:-:S05]  /*ffc0*/  VIADD R6, R17, 0x20 ;  /* 0x0000002011067836 */ /* 0x001fca0000000000 */
[----:B------:R-:W-:Y:S01]  /*ffd0*/  ISETP.GE.AND P1, PT, R6, R3, PT ;  /* 0x000000030600720c */ /* 0x000fe20003f26270 */
[----:B------:R-:W-:-:S12]  /*ffe0*/  IMAD.MOV.U32 R6, RZ, RZ, R14 ;  /* 0x000000ffff067224 */ /* 0x000fd800078e000e */
[----:B------:R-:W-:Y:S05]  /*fff0*/  WARPSYNC.COLLECTIVE R15, `(.L_x_13158) ;  /* 0x000000000f087348 */ /* 0x000fea0003c00000 */
[----:B------:R0:W1:Y:S02]  /*10000*/  SHFL.IDX P6, R14, R13, R12, R11 ;  /* 0x0000000c0d0e7389 */ /* 0x00006400000c000b */
[----:B01----:R-:W-:Y:S01]  /*10010*/  ENDCOLLECTIVE ;  /* 0x000000000000791b */ /* 0x003fe20003800000 */
.L_x_13158:
[----:B------:R-:W-:Y:S01]  /*10020*/  MOV R13, R4 ;  /* 0x00000004000d7202 */ /* 0x000fe20000000f00 */
[----:B------:R-:W-:Y:S02]  /*10030*/  IMAD.MOV.U32 R12, RZ, RZ, 0x3 ;  /* 0x00000003ff0c7424 */ /* 0x000fe400078e00ff */
[----:B------:R-:W-:-:S07]  /*10040*/  IMAD.MOV.U32 R7, RZ, RZ, R14 ;  /* 0x000000ffff077224 */ /* 0x000fce00078e000e */
[----:B------:R-:W-:Y:S05]  /*10050*/  WARPSYNC.COLLECTIVE R15, `(.L_x_13159) ;  /* 0x000000000f087348 */ /* 0x000fea0003c00000 */
[----:B------:R0:W1:Y:S02]  /*10060*/  SHFL.IDX P6, R14, R13, R12, R11 ;  /* 0x0000000c0d0e7389 */ /* 0x00006400000c000b */
[----:B01----:R-:W-:Y:S01]  /*10070*/  ENDCOLLECTIVE ;  /* 0x000000000000791b */ /* 0x003fe20003800000 */
.L_x_13159:
        /* <DEDUP_REMOVED lines=16> */
.L_x_13160:
[----:B------:R-:W-:Y:S02]  /*10180*/  IMAD.MOV.U32 R13, RZ, RZ, R4 ;  /* 0x000000ffff0d7224 */ /* 0x000fe400078e0004 */
[----:B------:R-:W-:Y:S02]  /*10190*/  IMAD.MOV.U32 R12, RZ, RZ, 0x4 ;  /* 0x00000004ff0c7424 */ /* 0x000fe400078e00ff */
[----:B------:R-:W-:-:S07]  /*101a0*/  IMAD.MOV.U32 R7, RZ, RZ, R14 ;  /* 0x000000ffff077224 */ /* 0x000fce00078e000e */
[----:B------:R-:W-:Y:S05]  /*101b0*/  WARPSYNC.COLLECTIVE R15, `(.L_x_13161) ;  /* 0x000000000f087348 */ /* 0x000fea0003c00000 */
[----:B------:R0:W1:Y:S02]  /*101c0*/  SHFL.IDX P6, R14, R13, R12, R11 ;  /* 0x0000000c0d0e7389 */ /* 0x00006400000c000b */
[----:B01----:R-:W-:Y:S01]  /*101d0*/  ENDCOLLECTIVE ;  /* 0x000000000000791b */ /* 0x003fe20003800000 */
.L_x_13161:
        /* <DEDUP_REMOVED lines=10> */
[----:B0-----:R-:W-:-:S04]  /*10280*/  IADD3 R6, R17, 0x40, RZ ;  /* 0x0000004011067810 */ /* 0x001fc80007ffe0ff */
[----:B------:R-:W-:Y:S01]  /*10290*/  ISETP.GE.AND P1, PT, R6, R3, PT ;  /* 0x000000030600720c */ /* 0x000fe20003f26270 */
[----:B------:R-:W-:-:S12]  /*102a0*/  IMAD.MOV.U32 R6, RZ, RZ, R14 ;  /* 0x000000ffff067224 */ /* 0x000fd800078e000e */
[----:B------:R-:W-:Y:S05]  /*102b0*/  WARPSYNC.COLLECTIVE R15, `(.L_x_13162) ;  /* 0x000000000f087348 */ /* 0x000fea0003c00000 */
[----:B------:R0:W1:Y:S02]  /*102c0*/  SHFL.IDX P6, R14, R13, R12, R11 ;  /* 0x0000000c0d0e7389 */ /* 0x00006400000c000b */
[----:B01----:R-:W-:Y:S01]  /*102d0*/  ENDCOLLECTIVE ;  /* 0x000000000000791b */ /* 0x003fe20003800000 */
.L_x_13162:
[----:B------:R-:W-:Y:S02]  /*102e0*/  IMAD.MOV.U32 R13, RZ, RZ, R4 ;  /* 0x000000ffff0d7224 */ /* 0x000fe400078e0004 */
[----:B------:R-:W-:Y:S02]  /*102f0*/  IMAD.MOV.U32 R12, RZ, RZ, 0x5 ;  /* 0x00000005ff0c7424 */ /* 0x000fe400078e00ff */
[----:B------:R-:W-:-:S07]  /*10300*/  IMAD.MOV.U32 R7, RZ, RZ, R14 ;  /* 0x000000ffff077224 */ /* 0x000fce00078e000e */
[----:B------:R-:W-:Y:S05]  /*10310*/  WARPSYNC.COLLECTIVE R15, `(.L_x_13163) ;  /* 0x000000000f087348 */ /* 0x000fea0003c00000 */
[----:B------:R0:W1:Y:S02]  /*10320*/  SHFL.IDX P6, R14, R13, R12, R11 ;  /* 0x0000000c0d0e7389 */ /* 0x00006400000c000b */
[----:B01----:R-:W-:Y:S01]  /*10330*/  ENDCOLLECTIVE ;  /* 0x000000000000791b */ /* 0x003fe20003800000 */
.L_x_13163:
[----:B------:R-:W-:-:S04]  /*10340*/  @!P1 LEA R7, P2, R28, R7, 0x1 ;  /* 0x000000071c079211 */ /* 0x000fc800078408ff */
[----:B------:R-:W-:-:S04]  /*10350*/  @!P1 IADD3.X R6, RZ, R6, RZ, P2, !PT ;  /* 0x00000006ff069210 */ /* 0x000fc800017fe4ff */
        /* <DEDUP_REMOVED lines=14> */
.L_x_13164:
[----:B------:R-:W-:Y:S02]  /*10440*/  IMAD.MOV.U32 R13, RZ, RZ, R4 ;  /* 0x000000ffff0d7224 */ /* 0x000fe400078e0004 */
[----:B------:R-:W-:Y:S01]  /*10450*/  IMAD.MOV.U32 R12, RZ, RZ, 0x6 ;  /* 0x00000006ff0c7424 */ /* 0x000fe200078e00ff */
[----:B------:R-:W-:-:S07]  /*10460*/  MOV R7, R14 ;  /* 0x0000000e00077202 */ /* 0x000fce0000000f00 */
[----:B------:R-:W-:Y:S05]  /*10470*/  WARPSYNC.COLLECTIVE R15, `(.L_x_13165) ;  /* 0x000000000f087348 */ /* 0x000fea0003c00000 */
[----:B------:R0:W1:Y:S02]  /*10480*/  SHFL.IDX P6, R14, R13, R12, R11 ;  /* 0x0000000c0d0e7389 */ /* 0x00006400000c000b */
[----:B01----:R-:W-:Y:S01]  /*10490*/  ENDCOLLECTIVE ;  /* 0x000000000000791b */ /* 0x003fe20003800000 */
.L_x_13165:
[----:B------:R-:W-:-:S05]  /*104a0*/  @!P1 LEA R7, P2, R28, R7, 0x1 ;  /* 0x000000071c079211 */ /* 0x000fca00078408ff */
[----:B------:R-:W-:-:S05]  /*104b0*/  @!P1 IMAD.X R6, RZ, RZ, R6, P2 ;  /* 0x000000ffff069224 */ /* 0x000fca00010e0606 */
[----:B------:R-:W-:Y:S02]  /*104c0*/  @!P1 LOP3.LUT R7, R7, R6, RZ, 0x3c, !PT ;  /* 0x0000000607079212 */ /* 0x000fe400078e3cff */
[----:B------:R-:W-:Y:S02]  /*104d0*/  MOV R13, R0 ;  /* 0x00000000000d7202 */ /* 0x000fe40000000f00 */
        /* <DEDUP_REMOVED lines=12> */
.L_x_13166:
[----:B------:R-:W-:Y:S02]  /*105a0*/  IMAD.MOV.U32 R13, RZ, RZ, R4 ;  /* 0x000000ffff0d7224 */ /* 0x000fe400078e0004 */
[----:B------:R-:W-:Y:S02]  /*105b0*/  IMAD.MOV.U32 R12, RZ, RZ, 0x7 ;  /* 0x00000007ff0c7424 */ /* 0x000fe400078e00ff */
[----:B------:R-:W-:-:S07]  /*105c0*/  IMAD.MOV.U32 R7, RZ, RZ, R14 ;  /* 0x000000ffff077224 */ /* 0x000fce00078e000e */
[----:B------:R-:W-:Y:S05]  /*105d0*/  WARPSYNC.COLLECTIVE R15, `(.L_x_13167) ;  /* 0x000000000f087348 */ /* 0x000fea0003c00000 */
[----:B------:R0:W1:Y:S02]  /*105e0*/  SHFL.IDX P6, R14, R13, R12, R11 ;  /* 0x0000000c0d0e7389 */ /* 0x00006400000c000b */
[----:B01----:R-:W-:Y:S01]  /*105f0*/  ENDCOLLECTIVE ;  /* 0x000000000000791b */ /* 0x003fe20003800000 */
.L_x_13167:
[----:B------:R-:W-:-:S05]  /*10600*/  @!P1 LEA R7, P2, R28, R7, 0x1 ;  /* 0x000000071c079211 */ /* 0x000fca00078408ff */
[----:B------:R-:W-:-:S05]  /*10610*/  @!P1 IMAD.X R6, RZ, RZ, R6, P2 ;  /* 0x000000ffff069224 */ /* 0x000fca00010e0606 */
[----:B------:R-:W-:Y:S02]  /*10620*/  @!P1 LOP3.LUT R7, R7, R6, RZ, 0x3c, !PT ;  /* 0x0000000607079212 */ /* 0x000fe400078e3cff */
[----:B------:R-:W-:Y:S01]  /*10630*/  MOV R13, R0 ;  /* 0x00000000000d7202 */ /* 0x000fe20000000f00 */
[----:B------:R-:W-:Y:S01]  /*10640*/  VIADD R0, R17, 0x70 ;  /* 0x0000007011007836 */ /* 0x000fe20000000000 */
[----:B------:R-:W-:-:S04]  /*10650*/  @!P1 LOP3.LUT R6, R7, R6, RZ, 0x3c, !PT ;  /* 0x0000000607069212 */ /* 0x000fc800078e3cff */
[----:B------:R-:W-:Y:S01]  /*10660*/  @!P1 LOP3.LUT R7, R7, R6, RZ, 0x3c, !PT ;  /* 0x0000000607079212 */ /* 0x000fe200078e3cff */
[----:B------:R-:W-:-:S07]  /*10670*/  IMAD.MOV.U32 R4, RZ, RZ, R14 ;  /* 0x000000ffff047224 */ /* 0x000fce00078e000e */
[----:B------:R-:W-:Y:S05]  /*10680*/  WARPSYNC.COLLECTIVE R15, `(.L_x_13168) ;  /* 0x000000000f087348 */ /* 0x000fea0003c00000 */
[----:B------:R0:W1:Y:S02]  /*10690*/  SHFL.IDX P6, R14, R13, R12, R11 ;  /* 0x0000000c0d0e7389 */ /* 0x00006400000c000b */
[----:B01----:R-:W-:Y:S01]  /*106a0*/  ENDCOLLECTIVE ;  /* 0x000000000000791b */ /* 0x003fe20003800000 */
.L_x_13168:
[----:B------:R-:W-:Y:S01]  /*106b0*/  @!PT LDS RZ, [RZ] ;  /* 0x00000000fffff984 */ /* 0x000fe20000000800 */
[----:B------:R-:W-:Y:S01]  /*106c0*/  @!PT LDS RZ, [RZ] ;  /* 0x00000000fffff984 */ /* 0x000fe20000000800 */
[----:B------:R-:W-:Y:S01]  /*106d0*/  @!PT LDS RZ, [RZ] ;  /* 0x00000000fffff984 */ /* 0x000fe20000000800 */
[----:B------:R0:W-:Y:S01]  /*106e0*/  @!P1 LDGSTS.E.BYPASS.LTC128B.128 [R10+0xb400], desc[UR36][R6.64], !P0 ;  /* 0x0b400000060a9fae */ /* 0x0001e2000c101d64 */
[----:B------:R-:W-:Y:S01]  /*106f0*/  ISETP.GE.AND P1, PT, R0, R3, PT ;  /* 0x000000030000720c */ /* 0x000fe20003f26270 */
[----:B------:R-:W-:Y:S02]  /*10700*/  VIADD R0, R17, 0x80 ;  /* 0x0000008011007836 */ /* 0x000fe40000000000 */
[----:B------:R-:W-:Y:S01]  /*10710*/  IMAD.MOV.U32 R13, RZ, RZ, R2 ;  /* 0x000000ffff0d7224 */ /* 0x000fe200078e0002 */
[----:B------:R-:W-:Y:S01]  /*10720*/  MOV R12, RZ ;  /* 0x000000ff000c7202 */ /* 0x000fe20000000f00 */
[----:B0-----:R-:W-:-:S08]  /*10730*/  IMAD.MOV.U32 R6, RZ, RZ, R14 ;  /* 0x000000ffff067224 */ /* 0x001fd000078e000e */
[----:B------:R-:W-:Y:S05]  /*10740*/  WARPSYNC.COLLECTIVE R15, `(.L_x_13169) ;  /* 0x000000000f087348 */ /* 0x000fea0003c00000 */
[----:B------:R0:W1:Y:S02]  /*10750*/  SHFL.IDX P6, R14, R13, R12, R11 ;  /* 0x0000000c0d0e7389 */ /* 0x00006400000c000b */
[----:B01----:R-:W-:Y:S01]  /*10760*/  ENDCOLLECTIVE ;  /* 0x000000000000791b */ /* 0x003fe20003800000 */
.L_x_13169:
[----:B------:R-:W-:-:S05]  /*10770*/  @!P1 LEA R6, P3, R28, R6, 0x1 ;  /* 0x000000061c069211 */ /* 0x000fca00078608ff */
[----:B------:R-:W-:-:S05]  /*10780*/  @!P1 IMAD.X R7, RZ, RZ, R4, P3 ;  /* 0x000000ffff079224 */ /* 0x000fca00018e0604 */
[----:B------:R-:W-:Y:S01]  /*10790*/  @!PT LDS RZ, [RZ] ;  /* 0x00000000fffff984 */ /* 0x000fe20000000800 */
[----:B------:R-:W-:Y:S01]  /*107a0*/  @!PT LDS RZ, [RZ] ;  /* 0x00000000fffff984 */ /* 0x000fe20000000800 */
[----:B------:R-:W-:Y:S01]  /*107b0*/  @!PT LDS RZ, [RZ] ;  /* 0x00000000fffff984 */ /* 0x000fe20000000800 */
[----:B------:R0:W-:Y:S01]  /*107c0*/  @!P1 LDGSTS.E.BYPASS.LTC128B.128 [R10+0xbc00], desc[UR36][R6.64], !P0 ;  /* 0x0bc00000060a9fae */ /* 0x0001e2000c101d64 */
[----:B------:R-:W-:Y:S01]  /*107d0*/  IMAD.MOV.U32 R13, RZ, RZ, R5 ;  /* 0x000000ffff0d7224 */ /* 0x000fe200078e0005 */
[----:B------:R-:W-:Y:S01]  /*107e0*/  ISETP.GE.AND P1, PT, R0, R3, PT ;  /* 0x000000030000720c */ /* 0x000fe20003f26270 */
[----:B------:R-:W-:-:S12]  /*107f0*/  IMAD.MOV.U32 R0, RZ, RZ, R14 ;  /* 0x000000ffff007224 */ /* 0x000fd800078e000e */
[----:B0-----:R-:W-:Y:S05]  /*10800*/  WARPSYNC.COLLECTIVE R15, `(.L_x_13170) ;  /* 0x000000000f087348 */ /* 0x001fea0003c00000 */
[----:B------:R1:W2:Y:S02]  /*10810*/  SHFL.IDX P6, R14, R13, R12, R11 ;  /* 0x0000000c0d0e7389 */ /* 0x0002a400000c000b */
[----:B012---:R-:W-:Y:S01]  /*10820*/  ENDCOLLECTIVE ;  /* 0x000000000000791b */ /* 0x007fe20003800000 */
.L_x_13170:
[----:B------:R-:W-:Y:S02]  /*10830*/  IMAD.MOV.U32 R13, RZ, RZ, R2 ;  /* 0x000000ffff0d7224 */ /* 0x000fe400078e0002 */
[----:B------:R-:W-:Y:S02]  /*10840*/  IMAD.MOV.U32 R12, RZ, RZ, 0x1 ;  /* 0x00000001ff0c7424 */ /* 0x000fe400078e00ff */
[----:B------:R-:W-:-:S07]  /*10850*/  IMAD.MOV.U32 R4, RZ, RZ, R14 ;  /* 0x000000ffff047224 */ /* 0x000fce00078e000e */
[----:B------:R-:W-:Y:S05]  /*10860*/  WARPSYNC.COLLECTIVE R15, `(.L_x_13171) ;  /* 0x000000000f087348 */ /* 0x000fea0003c00000 */
[----:B------:R0:W1:Y:S02]  /*10870*/  SHFL.IDX P6, R14, R13, R12, R11 ;  /* 0x0000000c0d0e7389 */ /* 0x00006400000c000b */
[----:B01----:R-:W-:Y:S01]  /*10880*/  ENDCOLLECTIVE ;  /* 0x000000000000791b */ /* 0x003fe20003800000 */
.L_x_13171:
[----:B------:R-:W-:-:S05]  /*10890*/  @!P1 LEA R4, P3, R28, R4, 0x1 ;  /* 0x000000041c049211 */ /* 0x000fca00078608ff */
[----:B------:R-:W-:Y:S02]  /*108a0*/  @!P1 IMAD.X R0, RZ, RZ, R0, P3 ;  /* 0x000000ffff009224 */ /* 0x000fe400018e0600 */
[----:B------:R-:W-:Y:S02]  /*108b0*/  @!P1 IMAD.MOV.U32 R6, RZ, RZ, R4 ;  /* 0x000000ffff069224 */ /* 0x000fe400078e0004 */
[C---:B------:R-:W-:Y:S01]  /*108c0*/  VIADD R4, R17.reuse, 0xa0 ;  /* 0x000000a011047836 */ /* 0x040fe20000000000 */
[----:B------:R-:W-:Y:S01]  /*108d0*/  @!P1 MOV R7, R0 ;  /* 0x0000000000079202 */ /* 0x000fe20000000f00 */
[----:B------:R-:W-:Y:S02]  /*108e0*/  VIADD R0, R17, 0x90 ;  /* 0x0000009011007836 */ /* 0x000fe40000000000 */
[----:B------:R-:W-:Y:S02]  /*108f0*/  IMAD.MOV.U32 R13, RZ, RZ, R5 ;  /* 0x000000ffff0d7224 */ /* 0x000fe400078e0005 */
[----:B------:R-:W-:Y:S01]  /*10900*/  @!PT LDS RZ, [RZ] ;  /* 0x00000000fffff984 */ /* 0x000fe20000000800 */
[----:B------:R-:W-:Y:S01]  /*10910*/  @!PT LDS RZ, [RZ] ;  /* 0x00000000fffff984 */ /* 0x000fe20000000800 */
[----:B------:R-:W-:Y:S01]  /*10920*/  @!PT LDS RZ, [RZ] ;  /* 0x00000000fffff984 */ /* 0x000fe20000000800 */
[----:B------:R0:W-:Y:S01]  /*10930*/  @!P1 LDGSTS.E.BYPASS.LTC128B.128 [R10+0xc400], desc[UR36][R6.64], !P0 ;  /* 0x0c400000060a9fae */ /* 0x0001e2000c101d64 */
[----:B------:R-:W-:Y:S01]  /*10940*/  ISETP.GE.AND P1, PT, R0, R3, PT ;  /* 0x000000030000720c */ /* 0x000fe20003f26270 */
[----:B------:R-:W-:-:S12]  /*10950*/  IMAD.MOV.U32 R0, RZ, RZ, R14 ;  /* 0x000000ffff007224 */ /* 0x000fd800078e000e */
[----:B0-----:R-:W-:Y:S05]  /*10960*/  WARPSYNC.COLLECTIVE R15, `(.L_x_13172) ;  /* 0x000000000f087348 */ /* 0x001fea0003c00000 */
[----:B------:R1:W2:Y:S02]  /*10970*/  SHFL.IDX P6, R14, R13, R12, R11 ;  /* 0x0000000c0d0e7389 */ /* 0x0002a400000c000b */
[----:B012---:R-:W-:Y:S01]  /*10980*/  ENDCOLLECTIVE ;  /* 0x000000000000791b */ /* 0x007fe20003800000 */
.L_x_13172:
[----:B------:R-:W-:Y:S02]  /*10990*/  IMAD.MOV.U32 R13, RZ, RZ, R2 ;  /* 0x000000ffff0d7224 */ /* 0x000fe400078e0002 */
[----:B------:R-:W-:Y:S01]  /*109a0*/  IMAD.MOV.U32 R12, RZ, RZ, 0x2 ;  /* 0x00000002ff0c7424 */ /* 0x000fe200078e00ff */
[----:B------:R-:W-:-:S07]  /*109b0*/  MOV R6, R14 ;  /* 0x0000000e00067202 */ /* 0x000fce0000000f00 */
[----:B------:R-:W-:Y:S05]  /*109c0*/  WARPSYNC.COLLECTIVE R15, `(.L_x_13173) ;  /* 0x000000000f087348 */ /* 0x000fea0003c00000 */
[----:B------:R0:W1:Y:S02]  /*109d0*/  SHFL.IDX P6, R14, R13, R12, R11 ;  /* 0x0000000c0d0e7389 */ /* 0x00006400000c000b */
[----:B01----:R-:W-:Y:S01]  /*109e0*/  ENDCOLLECTIVE ;  /* 0x000000000000791b */ /* 0x003fe20003800000 */
.L_x_13173:
[----:B------:R-:W-:-:S05]  /*109f0*/  @!P1 LEA R6, P2, R28, R6, 0x1 ;  /* 0x000000061c069211 */ /* 0x000fca00078408ff */
[----:B------:R-:W-:Y:S01]  /*10a00*/  @!P1 IMAD.X R0, RZ, RZ, R0, P2 ;  /* 0x000000ffff009224 */ /* 0x000fe200010e0600 */
[----:B------:R-:W-:-:S03]  /*10a10*/  ISETP.GE.AND P2, PT, R4, R3, PT ;  /* 0x000000030400720c */ /* 0x000fc60003f46270 */
[----:B------:R-:W-:Y:S01]  /*10a20*/  @!P1 IMAD.MOV.U32 R7, RZ, RZ, R0 ;  /* 0x000000ffff079224 */ /* 0x000fe200078e0000 */
[----:B------:R-:W-:-:S04]  /*10a30*/  MOV R13, R5 ;  /* 0x00000005000d7202 */ /* 0x000fc80000000f00 */
[----:B------:R-:W-:Y:S01]  /*10a40*/  @!PT LDS RZ, [RZ] ;  /* 0x00000000fffff984 */ /* 0x000fe20000000800 */
[----:B------:R-:W-:Y:S01]  /*10a50*/  @!PT LDS RZ, [RZ] ;  /* 0x00000000fffff984 */ /* 0x000fe20000000800 */
[----:B------:R-:W-:Y:S01]  /*10a60*/  @!PT LDS RZ, [RZ] ;  /* 0x00000000fffff984 */ /* 0x000fe20000000800 */
[----:B------:R0:W-:Y:S01]  /*10a70*/  @!P1 LDGSTS.E.BYPASS.LTC128B.128 [R10+0xcc00], desc[UR36][R6.64], !P0 ;  /* 0x0cc00000060a9fae */ /* 0x0001e2000c101d64 */
[----:B------:R-:W-:-:S07]  /*10a80*/  IMAD.MOV.U32 R0, RZ, RZ, R14 ;  /* 0x000000ffff007224 */ /* 0x000fce00078e000e */
[----:B0-----:R-:W-:Y:S05]  /*10a90*/  WARPSYNC.COLLECTIVE R15, `(.L_x_13174) ;  /* 0x000000000f087348 */ /* 0x001fea0003c00000 */
[----:B------:R1:W2:Y:S02]  /*10aa0*/  SHFL.IDX P6, R14, R13, R12, R11 ;  /* 0x0000000c0d0e7389 */ /* 0x0002a400000c000b */
[----:B012---:R-:W-:Y:S01]  /*10ab0*/  ENDCOLLECTIVE ;  /* 0x000000000000791b */ /* 0x007fe20003800000 */
.L_x_13174:
[----:B------:R-:W-:Y:S01]  /*10ac0*/  MOV R13, R2 ;  /* 0x00000002000d7202 */ /* 0x000fe20000000f00 */
[----:B------:R-:W-:Y:S02]  /*10ad0*/  IMAD.MOV.U32 R12, RZ, RZ, 0x3 ;  /* 0x00000003ff0c7424 */ /* 0x000fe400078e00ff */
[----:B------:R-:W-:-:S07]  /*10ae0*/  IMAD.MOV.U32 R6, RZ, RZ, R14 ;  /* 0x000000ffff067224 */ /* 0x000fce00078e000e */
[----:B------:R-:W-:Y:S05]  /*10af0*/  WARPSYNC.COLLECTIVE R15, `(.L_x_13175) ;  /* 0x000000000f087348 */ /* 0x000fea0003c00000 */
[----:B------:R0:W1:Y:S02]  /*10b00*/  SHFL.IDX P6, R14, R13, R12, R11 ;  /* 0x0000000c0d0e7389 */ /* 0x00006400000c000b */
[----:B01----:R-:W-:Y:S01]  /*10b10*/  ENDCOLLECTIVE ;  /* 0x000000000000791b */ /* 0x003fe20003800000 */
.L_x_13175:
[----:B------:R-:W-:-:S05]  /*10b20*/  @!P2 LEA R6, P1, R28, R6, 0x1 ;  /* 0x000000061c06a211 */ /* 0x000fca00078208ff */
[----:B------:R-:W-:-:S04]  /*10b30*/  @!P2 IMAD.X R0, RZ, RZ, R0, P1 ;  /* 0x000000ffff00a224 */ /* 0x000fc800008e0600 */
[----:B------:R-:W-:Y:S02]  /*10b40*/  @!P2 IMAD.MOV.U32 R7, RZ, RZ, R0 ;  /* 0x000000ffff07a224 */ /* 0x000fe400078e0000 */
[----:B------:R-:W-:-:S03]  /*10b50*/  IMAD.MOV.U32 R13, RZ, RZ, R5 ;  /* 0x000000ffff0d7224 */ /* 0x000fc600078e0005 */
        /* <DEDUP_REMOVED lines=8> */
.L_x_13176:
[----:B------:R-:W-:Y:S01]  /*10be0*/  IMAD.MOV.U32 R2, RZ, RZ, R14 ;  /* 0x000000ffff027224 */ /* 0x000fe200078e000e */
[----:B------:R-:W-:Y:S06]  /*10bf0*/  BRA `(.L_x_13177) ;  /* 0xffffffb800587947 */ /* 0x000fec000383ffff */
.L_x_13081:
[----:B0-----:R0:W1:Y:S02]  /*10c00*/  SYNCS.PHASECHK.TRANS64.TRYWAIT P0, [R22+URZ+0x16820], R0 ;  /* 0x01682000160075a7 */ /* 0x001064000800017f */
[----:B-1----:R-:W-:Y:S05]  /*10c10*/  @!P0 NANOSLEEP.SYNCS 0x989680 ;  /* 0x009896800000895d */ /* 0x002fea0003900000 */
[----:B------:R-:W1:Y:S02]  /*10c20*/  @!P0 SYNCS.PHASECHK.TRANS64 P0, [R22+URZ+0x16820], R0 ;  /* 0x01682000160085a7 */ /* 0x000e64000800007f */
[----:B-1----:R-:W-:Y:S05]  /*10c30*/  @!P0 BRA `(.L_x_13081) ;  /* 0xfffffffc00f08947 */ /* 0x002fea000383ffff */
[----:B------:R-:W-:Y:S05]  /*10c40*/  BRA `(.L_x_13178) ;  /* 0xffffffb800b47947 */ /* 0x000fea000383ffff */
.L_x_13086:
[----:B0-----:R0:W1:Y:S02]  /*10c50*/  SYNCS.PHASECHK.TRANS64.TRYWAIT P0, [R5+URZ+0x16840], R2 ;  /* 0x01684002050075a7 */ /* 0x001064000800017f */
[----:B-1----:R-:W-:Y:S05]  /*10c60*/  @!P0 NANOSLEEP.SYNCS 0x989680 ;  /* 0x009896800000895d */ /* 0x002fea0003900000 */
[----:B------:R-:W1:Y:S02]  /*10c70*/  @!P0 SYNCS.PHASECHK.TRANS64 P0, [R5+URZ+0x16840], R2 ;  /* 0x01684002050085a7 */ /* 0x000e64000800007f */
[----:B-1----:R-:W-:Y:S05]  /*10c80*/  @!P0 BRA `(.L_x_13086) ;  /* 0xfffffffc00f08947 */ /* 0x002fea000383ffff */
[----:B------:R-:W-:Y:S05]  /*10c90*/  BRA `(.L_x_13179) ;  /* 0xffffffbc008c7947 */ /* 0x000fea000383ffff */
.L_x_13087:
        /* <DEDUP_REMOVED lines=8> */
.L_x_13181:
[----:B------:R-:W-:Y:S05]  /*10d20*/  BSYNC B1 ;  /* 0x0000000000017941 */ /* 0x000fea0003800000 */
.L_x_13180:
[----:B------:R-:W-:Y:S01]  /*10d30*/  MOV R13, R8 ;  /* 0x00000008000d7202 */ /* 0x000fe20000000f00 */
[----:B------:R-:W-:Y:S01]  /*10d40*/  IMAD.MOV.U32 R12, RZ, RZ, RZ ;  /* 0x000000ffff0c7224 */ /* 0x000fe200078e00ff */
[----:B------:R-:W-:Y:S01]  /*10d50*/  SHF.L.U32 R7, R28, 0x1, RZ ;  /* 0x000000011c077819 */ /* 0x000fe200000006ff */
[----:B------:R-:W-:Y:S02]  /*10d60*/  IMAD.MOV.U32 R11, RZ, RZ, 0x181f ;  /* 0x0000181fff0b7424 */ /* 0x000fe400078e00ff */
[----:B------:R-:W-:Y:S02]  /*10d70*/  IMAD.MOV.U32 R15, RZ, RZ, -0x1 ;  /* 0xffffffffff0f7424 */ /* 0x000fe400078e00ff */
[----:B------:R-:W-:Y:S02]  /*10d80*/  IMAD.MOV.U32 R3, RZ, RZ, R14 ;  /* 0x000000ffff037224 */ /* 0x000fe400078e000e */
[----:B------:R-:W-:-:S07]  /*10d90*/  IMAD R9, R9, 0x2, R22 ;  /* 0x0000000209097824 */ /* 0x000fce00078e0216 */
[----:B------:R-:W-:Y:S05]  /*10da0*/  WARPSYNC.COLLECTIVE R15, `(.L_x_13182) ;  /* 0x000000000f087348 */ /* 0x000fea0003c00000 */
[----:B------:R0:W1:Y:S02]  /*10db0*/  SHFL.IDX P6, R14, R13, R12, R11 ;  /* 0x0000000c0d0e7389 */ /* 0x00006400000c000b */
[----:B01----:R-:W-:Y:S01]  /*10dc0*/  ENDCOLLECTIVE ;  /* 0x000000000000791b */ /* 0x003fe20003800000 */
.L_x_13182:
[----:B------:R-:W-:Y:S02]  /*10dd0*/  IMAD.MOV.U32 R13, RZ, RZ, R10 ;  /* 0x000000ffff0d7224 */ /* 0x000fe400078e000a */
[----:B------:R-:W-:Y:S02]  /*10de0*/  IMAD.MOV.U32 R12, RZ, RZ, 0x1 ;  /* 0x00000001ff0c7424 */ /* 0x000fe400078e00ff */
[----:B------:R-:W-:-:S07]  /*10df0*/  IMAD.MOV.U32 R2, RZ, RZ, R14 ;  /* 0x000000ffff027224 */ /* 0x000fce00078e000e */
[----:B------:R-:W-:Y:S05]  /*10e00*/  WARPSYNC.COLLECTIVE R15, `(.L_x_13183) ;  /* 0x000000000f087348 */ /* 0x000fea0003c00000 */
[----:B------:R0:W1:Y:S02]  /*10e10*/  SHFL.IDX P6, R14, R13, R12, R11 ;  /* 0x0000000c0d0e7389 */ /* 0x00006400000c000b */
[----:B01----:R-:W-:Y:S01]  /*10e20*/  ENDCOLLECTIVE ;  /* 0x000000000000791b */ /* 0x003fe20003800000 */
.L_x_13183:
[----:B------:R-:W-:-:S05]  /*10e30*/  IADD3 R2, P0, R2, R7, RZ ;  /* 0x0000000702027210 */ /* 0x000fca0007f1e0ff */
[----:B------:R-:W-:-:S05]  /*10e40*/  IMAD.X R3, RZ, RZ, R3, P0 ;  /* 0x000000ffff037224 */ /* 0x000fca00000e0603 */
        /* <DEDUP_REMOVED lines=9> */
.L_x_13184:
[----:B------:R-:W-:Y:S01]  /*10ee0*/  IMAD.MOV.U32 R13, RZ, RZ, R10 ;  /* 0x000000ffff0d7224 */ /* 0x000fe200078e000a */
[----:B------:R-:W-:Y:S01]  /*10ef0*/  MOV R12, 0x2 ;  /* 0x00000002000c7802 */ /* 0x000fe20000000f00 */
[----:B------:R-:W-:-:S07]  /*10f00*/  IMAD.MOV.U32 R2, RZ, RZ, R14 ;  /* 0x000000ffff027224 */ /* 0x000fce00078e000e */
[----:B------:R-:W-:Y:S05]  /*10f10*/  WARPSYNC.COLLECTIVE R15, `(.L_x_13185) ;  /* 0x000000000f087348 */ /* 0x000fea0003c00000 */
[----:B------:R0:W1:Y:S02]  /*10f20*/  SHFL.IDX P6, R14, R13, R12, R11 ;  /* 0x0000000c0d0e7389 */ /* 0x00006400000c000b */
[----:B01----:R-:W-:Y:S01]  /*10f30*/  ENDCOLLECTIVE ;  /* 0x000000000000791b */ /* 0x003fe20003800000 */
.L_x_13185:
[----:B------:R-:W-:-:S05]  /*10f40*/  IADD3 R2, P0, R2, R7, RZ ;  /* 0x0000000702027210 */ /* 0x000fca0007f1e0ff */
[----:B------:R-:W-:-:S05]  /*10f50*/  IMAD.X R3, RZ, RZ, R3, P0 ;  /* 0x000000ffff037224 */ /* 0x000fca00000e0603 */
        /* <DEDUP_REMOVED lines=9> */
.L_x_13186:
[----:B------:R-:W-:Y:S01]  /*10ff0*/  MOV R13, R10 ;  /* 0x0000000a000d7202 */ /* 0x000fe20000000f00 */
[----:B------:R-:W-:Y:S02]  /*11000*/  IMAD.MOV.U32 R12, RZ, RZ, 0x3 ;  /* 0x00000003ff0c7424 */ /* 0x000fe400078e00ff */
[----:B------:R-:W-:-:S07]  /*11010*/  IMAD.MOV.U32 R2, RZ, RZ, R14 ;  /* 0x000000ffff027224 */ /* 0x000fce00078e000e */
[----:B------:R-:W-:Y:S05]  /*11020*/  WARPSYNC.COLLECTIVE R15, `(.L_x_13187) ;  /* 0x000000000f087348 */ /* 0x000fea0003c00000 */
[----:B------:R0:W1:Y:S02]  /*11030*/  SHFL.IDX P6, R14, R13, R12, R11 ;  /* 0x0000000c0d0e7389 */ /* 0x00006400000c000b */
[----:B01----:R-:W-:Y:S01]  /*11040*/  ENDCOLLECTIVE ;  /* 0x000000000000791b */ /* 0x003fe20003800000 */
.L_x_13187:
        /* <DEDUP_REMOVED lines=11> */
.L_x_13188:
[----:B------:R-:W-:Y:S02]  /*11100*/  IMAD.MOV.U32 R13, RZ, RZ, R10 ;  /* 0x000000ffff0d7224 */ /* 0x000fe400078e000a */
[----:B------:R-:W-:Y:S02]  /*11110*/  IMAD.MOV.U32 R12, RZ, RZ, 0x4 ;  /* 0x00000004ff0c7424 */ /* 0x000fe400078e00ff */
[----:B------:R-:W-:-:S07]  /*11120*/  IMAD.MOV.U32 R2, RZ, RZ, R14 ;  /* 0x000000ffff027224 */ /* 0x000fce00078e000e */
[----:B------:R-:W-:Y:S05]  /*11130*/  WARPSYNC.COLLECTIVE R15, `(.L_x_13189) ;  /* 0x000000000f087348 */ /* 0x000fea0003c00000 */
[----:B------:R0:W1:Y:S02]  /*11140*/  SHFL.IDX P6, R14, R13, R12, R11 ;  /* 0x0000000c0d0e7389 */ /* 0x00006400000c000b */
[----:B01----:R-:W-:Y:S01]  /*11150*/  ENDCOLLECTIVE ;  /* 0x000000000000791b */ /* 0x003fe20003800000 */
.L_x_13189:
[----:B------:R-:W-:-:S04]  /*11160*/  IADD3 R2, P0, R2, R7, RZ ;  /* 0x0000000702027210 */ /* 0x000fc80007f1e0ff */
[----:B------:R-:W-:-:S05]  /*11170*/  IADD3.X R3, RZ, R3, RZ, P0, !PT ;  /* 0x00000003ff037210 */ /* 0x000fca00007fe4ff */
        /* <DEDUP_REMOVED lines=9> */
.L_x_13190:
[----:B------:R-:W-:Y:S02]  /*11210*/  IMAD.MOV.U32 R13, RZ, RZ, R10 ;  /* 0x000000ffff0d7224 */ /* 0x000fe400078e000a */
[----:B------:R-:W-:Y:S01]  /*11220*/  IMAD.MOV.U32 R12, RZ, RZ, 0x5 ;  /* 0x00000005ff0c7424 */ /* 0x000fe200078e00ff */
[----:B------:R-:W-:-:S07]  /*11230*/  MOV R2, R14 ;  /* 0x0000000e00027202 */ /* 0x000fce0000000f00 */
[----:B------:R-:W-:Y:S05]  /*11240*/  WARPSYNC.COLLECTIVE R15, `(.L_x_13191) ;  /* 0x000000000f087348 */ /* 0x000fea0003c00000 */
[----:B------:R0:W1:Y:S02]  /*11250*/  SHFL.IDX P6, R14, R13, R12, R11 ;  /* 0x0000000c0d0e7389 */ /* 0x00006400000c000b */
[----:B01----:R-:W-:Y:S01]  /*11260*/  ENDCOLLECTIVE ;  /* 0x000000000000791b */ /* 0x003fe20003800000 */
.L_x_13191:
[----:B------:R-:W-:-:S05]  /*11270*/  IADD3 R2, P0, R2, R7, RZ ;  /* 0x0000000702027210 */ /* 0x000fca0007f1e0ff */
[----:B------:R-:W-:-:S05]  /*11280*/  IMAD.X R3, RZ, RZ, R3, P0 ;  /* 0x000000ffff037224 */ /* 0x000fca00000e0603 */
        /* <DEDUP_REMOVED lines=9> */
.L_x_13192:
[----:B------:R-:W-:Y:S02]  /*11320*/  IMAD.MOV.U32 R13, RZ, RZ, R10 ;  /* 0x000000ffff0d7224 */ /* 0x000fe400078e000a */
[----:B------:R-:W-:Y:S02]  /*11330*/  IMAD.MOV.U32 R12, RZ, RZ, 0x6 ;  /* 0x00000006ff0c7424 */ /* 0x000fe400078e00ff */
[----:B------:R-:W-:-:S07]  /*11340*/  IMAD.MOV.U32 R2, RZ, RZ, R14 ;  /* 0x000000ffff027224 */ /* 0x000fce00078e000e */
[----:B------:R-:W-:Y:S05]  /*11350*/  WARPSYNC.COLLECTIVE R15, `(.L_x_13193) ;  /* 0x000000000f087348 */ /* 0x000fea0003c00000 */
[----:B------:R0:W1:Y:S02]  /*11360*/  SHFL.IDX P6, R14, R13, R12, R11 ;  /* 0x0000000c0d0e7389 */ /* 0x00006400000c000b */
[----:B01----:R-:W-:Y:S01]  /*11370*/  ENDCOLLECTIVE ;  /* 0x000000000000791b */ /* 0x003fe20003800000 */
.L_x_13193:
        /* <DEDUP_REMOVED lines=11> */
.L_x_13194:
[----:B------:R-:W-:Y:S01]  /*11430*/  IMAD.MOV.U32 R13, RZ, RZ, R10 ;  /* 0x000000ffff0d7224 */ /* 0x000fe200078e000a */
[----:B------:R-:W-:Y:S01]  /*11440*/  MOV R12, 0x7 ;  /* 0x00000007000c7802 */ /* 0x000fe20000000f00 */
[----:B------:R-:W-:-:S07]  /*11450*/  IMAD.MOV.U32 R2, RZ, RZ, R14 ;  /* 0x000000ffff027224 */ /* 0x000fce00078e000e */
[----:B------:R-:W-:Y:S05]  /*11460*/  WARPSYNC.COLLECTIVE R15, `(.L_x_13195) ;  /* 0x000000000f087348 */ /* 0x000fea0003c00000 */
[----:B------:R0:W1:Y:S02]  /*11470*/  SHFL.IDX P6, R14, R13, R12, R11 ;  /* 0x0000000c0d0e7389 */ /* 0x00006400000c000b */
[----:B01----:R-:W-:Y:S01]  /*11480*/  ENDCOLLECTIVE ;  /* 0x000000000000791b */ /* 0x003fe20003800000 */
.L_x_13195:
[----:B------:R-:W-:-:S05]  /*11490*/  IADD3 R2, P0, R2, R7, RZ ;  /* 0x0000000702027210 */ /* 0x000fca0007f1e0ff */
[----:B------:R-:W-:-:S05]  /*114a0*/  IMAD.X R3, RZ, RZ, R3, P0 ;  /* 0x000000ffff037224 */ /* 0x000fca00000e0603 */
        /* <DEDUP_REMOVED lines=9> */
.L_x_13196:
[----:B------:R-:W-:Y:S01]  /*11540*/  IMAD.MOV.U32 R2, RZ, RZ, R14 ;  /* 0x000000ffff027224 */ /* 0x000fe200078e000e */
[----:B------:R-:W-:Y:S06]  /*11550*/  BRA `(.L_x_13197) ;  /* 0xffffffb800707947 */ /* 0x000fec000383ffff */
.L_x_13092:
[----:B-1----:R1:W2:Y:S02]  /*11560*/  SYNCS.PHASECHK.TRANS64.TRYWAIT P0, [R5+URZ+0x16860], R2 ;  /* 0x01686002050075a7 */ /* 0x0022a4000800017f */
[----:B--2---:R-:W-:Y:S05]  /*11570*/  @!P0 NANOSLEEP.SYNCS 0x989680 ;  /* 0x009896800000895d */ /* 0x004fea0003900000 */
[----:B------:R-:W2:Y:S02]  /*11580*/  @!P0 SYNCS.PHASECHK.TRANS64 P0, [R5+URZ+0x16860], R2 ;  /* 0x01686002050085a7 */ /* 0x000ea4000800007f */
[----:B--2---:R-:W-:Y:S05]  /*11590*/  @!P0 BRA `(.L_x_13092) ;  /* 0xfffffffc00f08947 */ /* 0x004fea000383ffff */
[----:B------:R-:W-:Y:S05]  /*115a0*/  BRA `(.L_x_13198) ;  /* 0xffffffb800c87947 */ /* 0x000fea000383ffff */
.L_x_13093:
        /* <DEDUP_REMOVED lines=8> */
.L_x_13200:
[----:B------:R-:W-:Y:S05]  /*11630*/  BSYNC B1 ;  /* 0x0000000000017941 */ /* 0x000fea0003800000 */
.L_x_13199:
[----:B------:R-:W-:Y:S01]  /*11640*/  IMAD.MOV.U32 R13, RZ, RZ, R18 ;  /* 0x000000ffff0d7224 */ /* 0x000fe200078e0012 */
[----:B------:R-:W-:Y:S01]  /*11650*/  MOV R12, RZ ;  /* 0x000000ff000c7202 */ /* 0x000fe20000000f00 */
[----:B------:R-:W-:Y:S01]  /*11660*/  IMAD.MOV.U32 R11, RZ, RZ, 0x181f ;  /* 0x0000181fff0b7424 */ /* 0x000fe200078e00ff */
[----:B------:R-:W-:Y:S01]  /*11670*/  ISETP.LT.OR P2, PT, R8, 0x1, P1 ;  /* 0x000000010800780c */ /* 0x000fe20000f41670 */
[----:B------:R-:W-:Y:S01]  /*11680*/  IMAD.MOV.U32 R15, RZ, RZ, -0x1 ;  /* 0xffffffffff0f7424 */ /* 0x000fe200078e00ff */
[----:B------:R-:W-:Y:S01]  /*11690*/  LEA R6, R6, R22, 0x1 ;  /* 0x0000001606067211 */ /* 0x000fe200078e08ff */
[----:B------:R-:W-:-:S10]  /*116a0*/  IMAD.MOV.U32 R3, RZ, RZ, R14 ;  /* 0x000000ffff037224 */ /* 0x000fd400078e000e */
[----:B------:R-:W-:Y:S05]  /*116b0*/  WARPSYNC.COLLECTIVE R15, `(.L_x_13201) ;  /* 0x000000000f087348 */ /* 0x000fea0003c00000 */
[----:B------:R0:W1:Y:S02]  /*116c0*/  SHFL.IDX P6, R14, R13, R12, R11 ;  /* 0x0000000c0d0e7389 */ /* 0x00006400000c000b */
[----:B01----:R-:W-:Y:S01]  /*116d0*/  ENDCOLLECTIVE ;  /* 0x000000000000791b */ /* 0x003fe20003800000 */
.L_x_13201:
[----:B------:R-:W-:Y:S02]  /*116e0*/  IMAD.MOV.U32 R13, RZ, RZ, R23 ;  /* 0x000000ffff0d7224 */ /* 0x000fe400078e0017 */
[----:B------:R-:W-:Y:S02]  /*116f0*/  IMAD.MOV.U32 R12, RZ, RZ, 0x1 ;  /* 0x00000001ff0c7424 */ /* 0x000fe400078e00ff */
[----:B------:R-:W-:-:S07]  /*11700*/  IMAD.MOV.U32 R2, RZ, RZ, R14 ;  /* 0x000000ffff027224 */ /* 0x000fce00078e000e */
[----:B------:R-:W-:Y:S05]  /*11710*/  WARPSYNC.COLLECTIVE R15, `(.L_x_13202) ;  /* 0x000000000f087348 */ /* 0x000fea0003c00000 */
[----:B------:R0:W1:Y:S02]  /*11720*/  SHFL.IDX P6, R14, R13, R12, R11 ;  /* 0x0000000c0d0e7389 */ /* 0x00006400000c000b */
[----:B01----:R-:W-:Y:S01]  /*11730*/  ENDCOLLECTIVE ;  /* 0x000000000000791b */ /* 0x003fe20003800000 */
.L_x_13202:
[----:B------:R-:W-:-:S05]  /*11740*/  IADD3 R2, P0, R2, R7, RZ ;  /* 0x0000000702027210 */ /* 0x000fca0007f1e0ff */
[----:B------:R-:W-:-:S05]  /*11750*/  IMAD.X R3, RZ, RZ, R3, P0 ;  /* 0x000000ffff037224 */ /* 0x000fca00000e0603 */
[----:B------:R-:W-:Y:S01]  /*11760*/  @!PT LDS RZ, [RZ] ;  /* 0x00000000fffff984 */ /* 0x000fe20000000800 */
[----:B------:R-:W-:Y:S01]  /*11770*/  @!PT LDS RZ, [RZ] ;  /* 0x00000000fffff984 */ /* 0x000fe20000000800 */
[----:B------:R-:W-:Y:S01]  /*11780*/  @!PT LDS RZ, [RZ] ;  /* 0x00000000fffff984 */ /* 0x000fe20000000800 */
[----:B------:R0:W-:Y:S01]  /*11790*/  LDGSTS.E.BYPASS.LTC128B.128 [R6+0x400], desc[UR36][R2.64], !P2 ;  /* 0x0040000002067fae */ /* 0x0001e2000d101d64 */
[----:B------:R-:W-:Y:S01]  /*117a0*/  IMAD.MOV.U32 R13, RZ, RZ, R18 ;  /* 0x000000ffff0d7224 */ /* 0x000fe200078e0012 */
[----:B------:R-:W-:Y:S01]  /*117b0*/  ISETP.LT.OR P2, PT, R8, 0x11, P1 ;  /* 0x000000110800780c */ /* 0x000fe20000f41670 */
[----:B0-----:R-:W-:-:S12]  /*117c0*/  IMAD.MOV.U32 R3, RZ, RZ, R14 ;  /* 0x000000ffff037224 */ /* 0x001fd800078e000e */
[----:B------:R-:W-:Y:S05]  /*117d0*/  WARPSYNC.COLLECTIVE R15, `(.L_x_13203) ;  /* 0x000000000f087348 */ /* 0x000fea0003c00000 */
[----:B------:R0:W1:Y:S02]  /*117e0*/  SHFL.IDX P6, R14, R13, R12, R11 ;  /* 0x0000000c0d0e7389 */ /* 0x00006400000c000b */
[----:B01----:R-:W-:Y:S01]  /*117f0*/  ENDCOLLECTIVE ;  /* 0x000000000000791b */ /* 0x003fe20003800000 */
.L_x_13203:
[----:B------:R-:W-:Y:S02]  /*11800*/  IMAD.MOV.U32 R13, RZ, RZ, R23 ;  /* 0x000000ffff0d7224 */ /* 0x000fe400078e0017 */
[----:B------:R-:W-:Y:S01]  /*11810*/  IMAD.MOV.U32 R12, RZ, RZ, 0x2 ;  /* 0x00000002ff0c7424 */ /* 0x000fe200078e00ff */
[----:B------:R-:W-:-:S07]  /*11820*/  MOV R2, R14 ;  /* 0x0000000e00027202 */ /* 0x000fce0000000f00 */
[----:B------:R-:W-:Y:S05]  /*11830*/  WARPSYNC.COLLECTIVE R15, `(.L_x_13204) ;  /* 0x000000000f087348 */ /* 0x000fea0003c00000 */
[----:B------:R0:W1:Y:S02]  /*11840*/  SHFL.IDX P6, R14, R13, R12, R11 ;  /* 0x0000000c0d0e7389 */ /* 0x00006400000c000b */
[----:B01----:R-:W-:Y:S01]  /*11850*/  ENDCOLLECTIVE ;  /* 0x000000000000791b */ /* 0x003fe20003800000 */
.L_x_13204:
[----:B------:R-:W-:-:S05]  /*11860*/  IADD3 R2, P0, R2, R7, RZ ;  /* 0x0000000702027210 */ /* 0x000fca0007f1e0ff */
[----:B------:R-:W-:-:S05]  /*11870*/  IMAD.X R3, RZ, RZ, R3, P0 ;  /* 0x000000ffff037224 */ /* 0x000fca00000e0603 */
[----:B------:R-:W-:Y:S01]  /*11880*/  @!PT LDS RZ, [RZ] ;  /* 0x00000000fffff984 */ /* 0x000fe20000000800 */
[----:B------:R-:W-:Y:S01]  /*11890*/  @!PT LDS RZ, [RZ] ;  /* 0x00000000fffff984 */ /* 0x000fe20000000800 */
[----:B------:R-:W-:Y:S01]  /*118a0*/  @!PT LDS RZ, [RZ] ;  /* 0x00000000fffff984 */ /* 0x000fe20000000800 */
[----:B------:R0:W-:Y:S01]  /*118b0*/  LDGSTS.E.BYPASS.LTC128B.128 [R6+0xc00], desc[UR36][R2.64], !P2 ;  /* 0x00c0000002067fae */ /* 0x0001e2000d101d64 */
[----:B------:R-:W-:Y:S02]  /*118c0*/  ISETP.LT.OR P2, PT, R8, 0x21, P1 ;  /* 0x000000210800780c */ /* 0x000fe40000f41670 */
[----:B------:R-:W-:Y:S01]  /*118d0*/  MOV R13, R18 ;  /* 0x00000012000d7202 */ /* 0x000fe20000000f00 */
[----:B0-----:R-:W-:-:S10]  /*118e0*/  IMAD.MOV.U32 R3, RZ, RZ, R14 ;  /* 0x000000ffff037224 */ /* 0x001fd400078e000e */
[----:B------:R-:W-:Y:S05]  /*118f0*/  WARPSYNC.COLLECTIVE R15, `(.L_x_13205) ;  /* 0x000000000f087348 */ /* 0x000fea0003c00000 */
[----:B------:R0:W1:Y:S02]  /*11900*/  SHFL.IDX P6, R14, R13, R12, R11 ;  /* 0x0000000c0d0e7389 */ /* 0x00006400000c000b */
[----:B01----:R-:W-:Y:S01]  /*11910*/  ENDCOLLECTIVE ;  /* 0x000000000000791b */ /* 0x003fe20003800000 */
.L_x_13205:
[----:B------:R-:W-:Y:S02]  /*11920*/  IMAD.MOV.U32 R13, RZ, RZ, R23 ;  /* 0x000000ffff0d7224 */ /* 0x000fe400078e0017 */
[----:B------:R-:W-:Y:S02]  /*11930*/  IMAD.MOV.U32 R12, RZ, RZ, 0x3 ;  /* 0x00000003ff0c7424 */ /* 0x000fe400078e00ff */
[----:B------:R-:W-:-:S07]  /*11940*/  IMAD.MOV.U32 R2, RZ, RZ, R14 ;  /* 0x000000ffff027224 */ /* 0x000fce00078e000e */
[----:B------:R-:W-:Y:S05]  /*11950*/  WARPSYNC.COLLECTIVE R15, `(.L_x_13206) ;  /* 0x000000000f087348 */ /* 0x000fea0003c00000 */
[----:B------:R0:W1:Y:S02]  /*11960*/  SHFL.IDX P6, R14, R13, R12, R11 ;  /* 0x0000000c0d0e7389 */ /* 0x00006400000c000b */
[----:B01----:R-:W-:Y:S01]  /*11970*/  ENDCOLLECTIVE ;  /* 0x000000000000791b */ /* 0x003fe20003800000 */
.L_x_13206:
[----:B------:R-:W-:-:S05]  /*11980*/  IADD3 R2, P0, R2, R7, RZ ;  /* 0x0000000702027210 */ /* 0x000fca0007f1e0ff */
[----:B------:R-:W-:-:S05]  /*11990*/  IMAD.X R3, RZ, RZ, R3, P0 ;  /* 0x000000ffff037224 */ /* 0x000fca00000e0603 */
[----:B------:R-:W-:Y:S01]  /*119a0*/  @!PT LDS RZ, [RZ] ;  /* 0x00000000fffff984 */ /* 0x000fe20000000800 */
[----:B------:R-:W-:Y:S01]  /*119b0*/  @!PT LDS RZ, [RZ] ;  /* 0x00000000fffff984 */ /* 0x000fe20000000800 */
[----:B------:R-:W-:Y:S01]  /*119c0*/  @!PT LDS RZ, [RZ] ;  /* 0x00000000fffff984 */ /* 0x000fe20000000800 */
[----:B------:R0:W-:Y:S01]  /*119d0*/  LDGSTS.E.BYPASS.LTC128B.128 [R6+0x1400], desc[UR36][R2.64], !P2 ;  /* 0x0140000002067fae */ /* 0x0001e2000d101d64 */
[----:B------:R-:W-:Y:S01]  /*119e0*/  IMAD.MOV.U32 R13, RZ, RZ, R18 ;  /* 0x000000ffff0d7224 */ /* 0x000fe200078e0012 */
[----:B------:R-:W-:Y:S02]  /*119f0*/  ISETP.LT.OR P2, PT, R8, 0x31, P1 ;  /* 0x000000310800780c */ /* 0x000fe40000f41670 */
[----:B0-----:R-:W-:-:S11]  /*11a00*/  MOV R3, R14 ;  /* 0x0000000e00037202 */ /* 0x001fd60000000f00 */
[----:B------:R-:W-:Y:S05]  /*11a10*/  WARPSYNC.COLLECTIVE R15, `(.L_x_13207) ;  /* 0x000000000f087348 */ /* 0x000fea0003c00000 */
[----:B------:R0:W1:Y:S02]  /*11a20*/  SHFL.IDX P6, R14, R13, R12, R11 ;  /* 0x0000000c0d0e7389 */ /* 0x00006400000c000b */
[----:B01----:R-:W-:Y:S01]  /*11a30*/  ENDCOLLECTIVE ;  /* 0x000000000000791b */ /* 0x003fe20003800000 */
.L_x_13207:
[----:B------:R-:W-:Y:S01]  /*11a40*/  IMAD.MOV.U32 R13, RZ, RZ, R23 ;  /* 0x000000ffff0d7224 */ /* 0x000fe200078e0017 */
[----:B------:R-:W-:Y:S01]  /*11a50*/  MOV R12, 0x4 ;  /* 0x00000004000c7802 */ /* 0x000fe20000000f00 */
[----:B------:R-:W-:-:S07]  /*11a60*/  IMAD.MOV.U32 R2, RZ, RZ, R14 ;  /* 0x000000ffff027224 */ /* 0x000fce00078e000e */
[----:B------:R-:W-:Y:S05]  /*11a70*/  WARPSYNC.COLLECTIVE R15, `(.L_x_13208) ;  /* 0x000000000f087348 */ /* 0x000fea0003c00000 */
[----:B------:R0:W1:Y:S02]  /*11a80*/  SHFL.IDX P6, R14, R13, R12, R11 ;  /* 0x0000000c0d0e7389 */ /* 0x00006400000c000b */
[----:B01----:R-:W-:Y:S01]  /*11a90*/  ENDCOLLECTIVE ;  /* 0x000000000000791b */ /* 0x003fe20003800000 */
.L_x_13208:
        /* <DEDUP_REMOVED lines=12> */
.L_x_13209:
[----:B------:R-:W-:Y:S01]  /*11b60*/  MOV R13, R23 ;  /* 0x00000017000d7202 */ /* 0x000fe20000000f00 */
[----:B------:R-:W-:Y:S02]  /*11b70*/  IMAD.MOV.U32 R12, RZ, RZ, 0x5 ;  /* 0x00000005ff0c7424 */ /* 0x000fe400078e00ff */
[----:B------:R-:W-:-:S07]  /*11b80*/  IMAD.MOV.U32 R2, RZ, RZ, R14 ;  /* 0x000000ffff027224 */ /* 0x000fce00078e000e */
[----:B------:R-:W-:Y:S05]  /*11b90*/  WARPSYNC.COLLECTIVE R15, `(.L_x_13210) ;  /* 0x000000000f087348 */ /* 0x000fea0003c00000 */
[----:B------:R0:W1:Y:S02]  /*11ba0*/  SHFL.IDX P6, R14, R13, R12, R11 ;  /* 0x0000000c0d0e7389 */ /* 0x00006400000c000b */
[----:B01----:R-:W-:Y:S01]  /*11bb0*/  ENDCOLLECTIVE ;  /* 0x000000000000791b */ /* 0x003fe20003800000 */
.L_x_13210:
        /* <DEDUP_REMOVED lines=12> */
.L_x_13211:
[----:B------:R-:W-:Y:S02]  /*11c80*/  IMAD.MOV.U32 R13, RZ, RZ, R23 ;  /* 0x000000ffff0d7224 */ /* 0x000fe400078e0017 */
[----:B------:R-:W-:Y:S02]  /*11c90*/  IMAD.MOV.U32 R12, RZ, RZ, 0x6 ;  /* 0x00000006ff0c7424 */ /* 0x000fe400078e00ff */
[----:B------:R-:W-:-:S07]  /*11ca0*/  IMAD.MOV.U32 R2, RZ, RZ, R14 ;  /* 0x000000ffff027224 */ /* 0x000fce00078e000e */
[----:B------:R-:W-:Y:S05]  /*11cb0*/  WARPSYNC.COLLECTIVE R15, `(.L_x_13212) ;  /* 0x000000000f087348 */ /* 0x000fea0003c00000 */
[----:B------:R0:W1:Y:S02]  /*11cc0*/  SHFL.IDX P6, R14, R13, R12, R11 ;  /* 0x0000000c0d0e7389 */ /* 0x00006400000c000b */
[----:B01----:R-:W-:Y:S01]  /*11cd0*/  ENDCOLLECTIVE ;  /* 0x000000000000791b */ /* 0x003fe20003800000 */
.L_x_13212:
[----:B------:R-:W-:-:S04]  /*11ce0*/  IADD3 R2, P0, R2, R7, RZ ;  /* 0x0000000702027210 */ /* 0x000fc80007f1e0ff */
[----:B------:R-:W-:-:S05]  /*11cf0*/  IADD3.X R3, RZ, R3, RZ, P0, !PT ;  /* 0x00000003ff037210 */ /* 0x000fca00007fe4ff */
[----:B------:R-:W-:Y:S01]  /*11d00*/  @!PT LDS RZ, [RZ] ;  /* 0x00000000fffff984 */ /* 0x000fe20000000800 */
[----:B------:R-:W-:Y:S01]  /*11d10*/  @!PT LDS RZ, [RZ] ;  /* 0x00000000fffff984 */ /* 0x000fe20000000800 */
[----:B------:R-:W-:Y:S01]  /*11d20*/  @!PT LDS RZ, [RZ] ;  /* 0x00000000fffff984 */ /* 0x000fe20000000800 */
[----:B------:R0:W-:Y:S01]  /*11d30*/  LDGSTS.E.BYPASS.LTC128B.128 [R6+0x2c00], desc[UR36][R2.64], !P2 ;  /* 0x02c0000002067fae */ /* 0x0001e2000d101d64 */
[----:B------:R-:W-:Y:S01]  /*11d40*/  ISETP.LT.OR P2, PT, R8, 0x61, P1 ;  /* 0x000000610800780c */ /* 0x000fe20000f41670 */
[----:B------:R-:W-:Y:S02]  /*11d50*/  IMAD.MOV.U32 R13, RZ, RZ, R18 ;  /* 0x000000ffff0d7224 */ /* 0x000fe400078e0012 */
[----:B0-----:R-:W-:-:S10]  /*11d60*/  IMAD.MOV.U32 R3, RZ, RZ, R14 ;  /* 0x000000ffff037224 */ /* 0x001fd400078e000e */
[----:B------:R-:W-:Y:S05]  /*11d70*/  WARPSYNC.COLLECTIVE R15, `(.L_x_13213) ;  /* 0x000000000f087348 */ /* 0x000fea0003c00000 */
[----:B------:R0:W1:Y:S02]  /*11d80*/  SHFL.IDX P6, R14, R13, R12, R11 ;  /* 0x0000000c0d0e7389 */ /* 0x00006400000c000b */
[----:B01----:R-:W-:Y:S01]  /*11d90*/  ENDCOLLECTIVE ;  /* 0x000000000000791b */ /* 0x003fe20003800000 */
.L_x_13213:
[----:B------:R-:W-:Y:S02]  /*11da0*/  IMAD.MOV.U32 R13, RZ, RZ, R23 ;  /* 0x000000ffff0d7224 */ /* 0x000fe400078e0017 */
[----:B------:R-:W-:Y:S01]  /*11db0*/  IMAD.MOV.U32 R12, RZ, RZ, 0x7 ;  /* 0x00000007ff0c7424 */ /* 0x000fe200078e00ff */
[----:B------:R-:W-:-:S07]  /*11dc0*/  MOV R2, R14 ;  /* 0x0000000e00027202 */ /* 0x000fce0000000f00 */
[----:B------:R-:W-:Y:S05]  /*11dd0*/  WARPSYNC.COLLECTIVE R15, `(.L_x_13214) ;  /* 0x000000000f087348 */ /* 0x000fea0003c00000 */
[----:B------:R0:W1:Y:S02]  /*11de0*/  SHFL.IDX P6, R14, R13, R12, R11 ;  /* 0x0000000c0d0e7389 */ /* 0x00006400000c000b */
[----:B01----:R-:W-:Y:S01]  /*11df0*/  ENDCOLLECTIVE ;  /* 0x000000000000791b */ /* 0x003fe20003800000 */
.L_x_13214:
[----:B------:R-:W-:-:S05]  /*11e00*/  IADD3 R2, P0, R2, R7, RZ ;  /* 0x0000000702027210 */ /* 0x000fca0007f1e0ff */
[----:B------:R-:W-:-:S05]  /*11e10*/  IMAD.X R3, RZ, RZ, R3, P0 ;  /* 0x000000ffff037224 */ /* 0x000fca00000e0603 */
        /* <DEDUP_REMOVED lines=9> */
.L_x_13215:
[----:B------:R-:W-:Y:S01]  /*11eb0*/  IMAD.MOV.U32 R2, RZ, RZ, R14 ;  /* 0x000000ffff027224 */ /* 0x000fe200078e000e */
[----:B------:R-:W-:Y:S06]  /*11ec0*/  BRA `(.L_x_13216) ;  /* 0xffffffb400747947 */ /* 0x000fec000383ffff */
.L_x_13101:
[----:B0-----:R0:W1:Y:S02]  /*11ed0*/  SYNCS.PHASECHK.TRANS64.TRYWAIT P0, [R0+URZ+0x16860], R3 ;  /* 0x01686003000075a7 */ /* 0x001064000800017f */
[----:B-1----:R-:W-:Y:S05]  /*11ee0*/  @!P0 NANOSLEEP.SYNCS 0x989680 ;  /* 0x009896800000895d */ /* 0x002fea0003900000 */
[----:B------:R-:W1:Y:S02]  /*11ef0*/  @!P0 SYNCS.PHASECHK.TRANS64 P0, [R0+URZ+0x16860], R3 ;  /* 0x01686003000085a7 */ /* 0x000e64000800007f */
[----:B-1----:R-:W-:Y:S05]  /*11f00*/  @!P0 BRA `(.L_x_13101) ;  /* 0xfffffffc00f08947 */ /* 0x002fea000383ffff */
[----:B------:R-:W-:Y:S05]  /*11f10*/  BRA `(.L_x_13217) ;  /* 0xffffffb8008c7947 */ /* 0x000fea000383ffff */
.L_x_13102:
        /* <DEDUP_REMOVED lines=8> */
.L_x_13219:
[----:B------:R-:W-:Y:S05]  /*11fa0*/  BSYNC B0 ;  /* 0x0000000000007941 */ /* 0x000fea0003800000 */
.L_x_13218:
        /* <DEDUP_REMOVED lines=9> */
.L_x_13220:
[----:B------:R-:W-:Y:S01]  /*12040*/  ULDC UR4, c[0x0][0x2f4] ;  /* 0x0000bd0000047ab9 */ /* 0x000fe20000000800 */
[----:B------:R-:W-:Y:S01]  /*12050*/  IMAD R4, R4, 0x2, R22 ;  /* 0x0000000204047824 */ /* 0x000fe200078e0216 */
[----:B------:R-:W-:-:S04]  /*12060*/  ISETP.GE.AND P0, PT, R28, UR4, PT ;  /* 0x000000041c007c0c */ /* 0x000fc8000bf06270 */
[----:B------:R-:W-:Y:S01]  /*12070*/  ISETP.LT.OR P2, PT, R6, 0x1, P0 ;  /* 0x000000010600780c */ /* 0x000fe20000741670 */
[----:B------:R-:W-:Y:S01]  /*12080*/  IMAD.MOV.U32 R13, RZ, RZ, R23 ;  /* 0x000000ffff0d7224 */ /* 0x000fe200078e0017 */
[----:B------:R-:W-:Y:S02]  /*12090*/  MOV R12, 0x1 ;  /* 0x00000001000c7802 */ /* 0x000fe40000000f00 */
[----:B------:R-:W-:-:S13]  /*120a0*/  IADD3 R2, P1, R14, R5, RZ ;  /* 0x000000050e027210 */ /* 0x000fda0007f3e0ff */
[----:B------:R-:W-:Y:S05]  /*120b0*/  WARPSYNC.COLLECTIVE R15, `(.L_x_13221) ;  /* 0x000000000f087348 */ /* 0x000fea0003c00000 */
[----:B------:R0:W1:Y:S02]  /*120c0*/  SHFL.IDX P6, R14, R13, R12, R11 ;  /* 0x0000000c0d0e7389 */ /* 0x00006400000c000b */
[----:B01----:R-:W-:Y:S01]  /*120d0*/  ENDCOLLECTIVE ;  /* 0x000000000000791b */ /* 0x003fe20003800000 */
.L_x_13221:
[----:B------:R-:W-:-:S05]  /*120e0*/  IMAD.X R3, RZ, RZ, R3, P1 ;  /* 0x000000ffff037224 */ /* 0x000fca00008e0603 */
        /* <DEDUP_REMOVED lines=10> */
.L_x_13222:
[----:B------:R-:W-:Y:S01]  /*12190*/  IMAD.MOV.U32 R13, RZ, RZ, R23 ;  /* 0x000000ffff0d7224 */ /* 0x000fe200078e0017 */
[----:B------:R-:W-:Y:S02]  /*121a0*/  MOV R12, 0x2 ;  /* 0x00000002000c7802 */ /* 0x000fe40000000f00 */
[----:B------:R-:W-:-:S13]  /*121b0*/  IADD3 R2, P1, R14, R5, RZ ;  /* 0x000000050e027210 */ /* 0x000fda0007f3e0ff */
[----:B------:R-:W-:Y:S05]  /*121c0*/  WARPSYNC.COLLECTIVE R15, `(.L_x_13223) ;  /* 0x000000000f087348 */ /* 0x000fea0003c00000 */
[----:B------:R0:W1:Y:S02]  /*121d0*/  SHFL.IDX P6, R14, R13, R12, R11 ;  /* 0x0000000c0d0e7389 */ /* 0x00006400000c000b */
[----:B01----:R-:W-:Y:S01]  /*121e0*/  ENDCOLLECTIVE ;  /* 0x000000000000791b */ /* 0x003fe20003800000 */
.L_x_13223:
        /* <DEDUP_REMOVED lines=11> */
.L_x_13224:
[----:B------:R-:W-:Y:S01]  /*122a0*/  IMAD.MOV.U32 R13, RZ, RZ, R23 ;  /* 0x000000ffff0d7224 */ /* 0x000fe200078e0017 */
[----:B------:R-:W-:Y:S02]  /*122b0*/  MOV R12, 0x3 ;  /* 0x00000003000c7802 */ /* 0x000fe40000000f00 */
[----:B------:R-:W-:-:S13]  /*122c0*/  IADD3 R2, P1, R14, R5, RZ ;  /* 0x000000050e027210 */ /* 0x000fda0007f3e0ff */
[----:B------:R-:W-:Y:S05]  /*122d0*/  WARPSYNC.COLLECTIVE R15, `(.L_x_13225) ;  /* 0x000000000f087348 */ /* 0x000fea0003c00000 */
[----:B------:R0:W1:Y:S02]  /*122e0*/  SHFL.IDX P6, R14, R13, R12, R11 ;  /* 0x0000000c0d0e7389 */ /* 0x00006400000c000b */
[----:B01----:R-:W-:Y:S01]  /*122f0*/  ENDCOLLECTIVE ;  /* 0x000000000000791b */ /* 0x003fe20003800000 */
.L_x_13225:
        /* <DEDUP_REMOVED lines=11> */
.L_x_13226:
[----:B------:R-:W-:Y:S01]  /*123b0*/  IMAD.MOV.U32 R13, RZ, RZ, R23 ;  /* 0x000000ffff0d7224 */ /* 0x000fe200078e0017 */
[----:B------:R-:W-:Y:S02]  /*123c0*/  MOV R12, 0x4 ;  /* 0x00000004000c7802 */ /* 0x000fe40000000f00 */
[----:B------:R-:W-:-:S13]  /*123d0*/  IADD3 R2, P1, R14, R5, RZ ;  /* 0x000000050e027210 */ /* 0x000fda0007f3e0ff */
[----:B------:R-:W-:Y:S05]  /*123e0*/  WARPSYNC.COLLECTIVE R15, `(.L_x_13227) ;  /* 0x000000000f087348 */ /* 0x000fea0003c00000 */
[----:B------:R0:W1:Y:S02]  /*123f0*/  SHFL.IDX P6, R14, R13, R12, R11 ;  /* 0x0000000c0d0e7389 */ /* 0x00006400000c000b */
[----:B01----:R-:W-:Y:S01]  /*12400*/  ENDCOLLECTIVE ;  /* 0x000000000000791b */ /* 0x003fe20003800000 */
.L_x_13227:
        /* <DEDUP_REMOVED lines=11> */
.L_x_13228:
[----:B------:R-:W-:Y:S01]  /*124c0*/  IMAD.MOV.U32 R13, RZ, RZ, R23 ;  /* 0x000000ffff0d7224 */ /* 0x000fe200078e0017 */
[----:B------:R-:W-:Y:S02]  /*124d0*/  MOV R12, 0x5 ;  /* 0x00000005000c7802 */ /* 0x000fe40000000f00 */
[----:B------:R-:W-:-:S13]  /*124e0*/  IADD3 R2, P1, R14, R5, RZ ;  /* 0x000000050e027210 */ /* 0x000fda0007f3e0ff */
[----:B------:R-:W-:Y:S05]  /*124f0*/  WARPSYNC.COLLECTIVE R15, `(.L_x_13229) ;  /* 0x000000000f087348 */ /* 0x000fea0003c00000 */
[----:B------:R0:W1:Y:S02]  /*12500*/  SHFL.IDX P6, R14, R13, R12, R11 ;  /* 0x0000000c0d0e7389 */ /* 0x00006400000c000b */
[----:B01----:R-:W-:Y:S01]  /*12510*/  ENDCOLLECTIVE ;  /* 0x000000000000791b */ /* 0x003fe20003800000 */
.L_x_13229:
        /* <DEDUP_REMOVED lines=11> */
.L_x_13230:
[----:B------:R-:W-:Y:S01]  /*125d0*/  IMAD.MOV.U32 R13, RZ, RZ, R23 ;  /* 0x000000ffff0d7224 */ /* 0x000fe200078e0017 */
[----:B------:R-:W-:Y:S02]  /*125e0*/  MOV R12, 0x6 ;  /* 0x00000006000c7802 */ /* 0x000fe40000000f00 */
[----:B------:R-:W-:-:S13]  /*125f0*/  IADD3 R2, P1, R14, R5, RZ ;  /* 0x000000050e027210 */ /* 0x000fda0007f3e0ff */
[----:B------:R-:W-:Y:S05]  /*12600*/  WARPSYNC.COLLECTIVE R15, `(.L_x_13231) ;  /* 0x000000000f087348 */ /* 0x000fea0003c00000 */
[----:B------:R0:W1:Y:S02]  /*12610*/  SHFL.IDX P6, R14, R13, R12, R11 ;  /* 0x0000000c0d0e7389 */ /* 0x00006400000c000b */
[----:B01----:R-:W-:Y:S01]  /*12620*/  ENDCOLLECTIVE ;  /* 0x000000000000791b */ /* 0x003fe20003800000 */
.L_x_13231:
        /* <DEDUP_REMOVED lines=11> */
.L_x_13232:
[----:B------:R-:W-:Y:S01]  /*126e0*/  IMAD.MOV.U32 R13, RZ, RZ, R23 ;  /* 0x000000ffff0d7224 */ /* 0x000fe200078e0017 */
[----:B------:R-:W-:Y:S02]  /*126f0*/  MOV R12, 0x7 ;  /* 0x00000007000c7802 */ /* 0x000fe40000000f00 */
[----:B------:R-:W-:-:S13]  /*12700*/  IADD3 R2, P1, R14, R5, RZ ;  /* 0x000000050e027210 */ /* 0x000fda0007f3e0ff */
[----:B------:R-:W-:Y:S05]  /*12710*/  WARPSYNC.COLLECTIVE R15, `(.L_x_13233) ;  /* 0x000000000f087348 */ /* 0x000fea0003c00000 */
[----:B------:R0:W1:Y:S02]  /*12720*/  SHFL.IDX P6, R14, R13, R12, R11 ;  /* 0x0000000c0d0e7389 */ /* 0x00006400000c000b */
[----:B01----:R-:W-:Y:S01]  /*12730*/  ENDCOLLECTIVE ;  /* 0x000000000000791b */ /* 0x003fe20003800000 */
.L_x_13233:
        /* <DEDUP_REMOVED lines=10> */
.L_x_13234:
[----:B------:R-:W-:Y:S05]  /*127e0*/  BRA `(.L_x_13235) ;  /* 0xffffffb400507947 */ /* 0x000fea000383ffff */
.L_x_13107:
        /* <DEDUP_REMOVED lines=8> */
.L_x_13237:
[----:B------:R-:W-:Y:S05]  /*12870*/  BSYNC B0 ;  /* 0x0000000000007941 */ /* 0x000fea0003800000 */
.L_x_13236:
        /* <DEDUP_REMOVED lines=9> */
.L_x_13238:
        /* <DEDUP_REMOVED lines=16> */
[----:B------:R-:W-:-:S02]  /*12a10*/  MOV R16, RZ ;  /* 0x000000ff00107202 */ /* 0x000fc40000000f00 */
[----:B--2---:R-:W-:Y:S01]  /*12a20*/  @!P1 MOV R7, R8 ;  /* 0x0000000800079202 */ /* 0x004fe20000000f00 */
[----:B---3--:R-:W-:Y:S01]  /*12a30*/  @!P1 IMAD.MOV.U32 R4, RZ, RZ, R5 ;  /* 0x000000ffff049224 */ /* 0x008fe200078e0005 */
[----:B------:R-:W-:-:S03]  /*12a40*/  ISETP.NE.AND P1, PT, R9, RZ, PT ;  /* 0x000000ff0900720c */ /* 0x000fc60003f25270 */
[----:B------:R-:W-:-:S10]  /*12a50*/  IMAD R13, R4, R7, RZ ;  /* 0x00000007040d7224 */ /* 0x000fd400078e02ff */
[----:B------:R-:W-:Y:S05]  /*12a60*/  WARPSYNC.COLLECTIVE R15, `(.L_x_13239) ;  /* 0x000000000f087348 */ /* 0x000fea0003c00000 */
[----:B------:R0:W1:Y:S02]  /*12a70*/  SHFL.UP P6, R14, R13, R12, R11 ;  /* 0x0400000c0d0e7389 */ /* 0x00006400000c000b */
[----:B01----:R-:W-:Y:S01]  /*12a80*/  ENDCOLLECTIVE ;  /* 0x000000000000791b */ /* 0x003fe20003800000 */
.L_x_13239:
[----:B------:R-:W-:Y:S01]  /*12a90*/  IMAD.MOV.U32 R12, RZ, RZ, 0x2 ;  /* 0x00000002ff0c7424 */ /* 0x000fe200078e00ff */
[----:B------:R-:W-:-:S05]  /*12aa0*/  SEL R14, R14, RZ, P1 ;  /* 0x000000ff0e0e7207 */ /* 0x000fca0000800000 */
[----:B------:R-:W-:-:S05]  /*12ab0*/  IMAD.IADD R5, R13, 0x1, R14 ;  /* 0x000000010d057824 */ /* 0x000fca00078e020e */
[----:B------:R-:W-:-:S07]  /*12ac0*/  MOV R13, R5 ;  /* 0x00000005000d7202 */ /* 0x000fce0000000f00 */
[----:B------:R-:W-:Y:S05]  /*12ad0*/  WARPSYNC.COLLECTIVE R15, `(.L_x_13240) ;  /* 0x000000000f087348 */ /* 0x000fea0003c00000 */
[----:B------:R0:W1:Y:S02]  /*12ae0*/  SHFL.UP P6, R14, R13, R12, R11 ;  /* 0x0400000c0d0e7389 */ /* 0x00006400000c000b */
[----:B01----:R-:W-:Y:S01]  /*12af0*/  ENDCOLLECTIVE ;  /* 0x000000000000791b */ /* 0x003fe20003800000 */
.L_x_13240:
[----:B------:R-:W-:Y:S01]  /*12b00*/  IMAD.MOV.U32 R12, RZ, RZ, 0x4 ;  /* 0x00000004ff0c7424 */ /* 0x000fe200078e00ff */
[----:B------:R-:W-:-:S05]  /*12b10*/  SEL R2, R14, RZ, P2 ;  /* 0x000000ff0e027207 */ /* 0x000fca0001000000 */
[----:B------:R-:W-:-:S04]  /*12b20*/  IMAD.IADD R2, R5, 0x1, R2 ;  /* 0x0000000105027824 */ /* 0x000fc800078e0202 */
[----:B------:R-:W-:-:S07]  /*12b30*/  IMAD.MOV.U32 R13, RZ, RZ, R2 ;  /* 0x000000ffff0d7224 */ /* 0x000fce00078e0002 */
[----:B------:R-:W-:Y:S05]  /*12b40*/  WARPSYNC.COLLECTIVE R15, `(.L_x_13241) ;  /* 0x000000000f087348 */ /* 0x000fea0003c00000 */
[----:B------:R0:W1:Y:S02]  /*12b50*/  SHFL.UP P6, R14, R13, R12, R11 ;  /* 0x0400000c0d0e7389 */ /* 0x00006400000c000b */
[----:B01----:R-:W-:Y:S01]  /*12b60*/  ENDCOLLECTIVE ;  /* 0x000000000000791b */ /* 0x003fe20003800000 */
.L_x_13241:
[----:B------:R-:W-:Y:S01]  /*12b70*/  IMAD.MOV.U32 R12, RZ, RZ, 0x8 ;  /* 0x00000008ff0c7424 */ /* 0x000fe200078e00ff */
[----:B------:R-:W-:-:S04]  /*12b80*/  SEL R3, R14, RZ, P3 ;  /* 0x000000ff0e037207 */ /* 0x000fc80001800000 */
[----:B------:R-:W-:-:S05]  /*12b90*/  IADD3 R8, R2, R3, RZ ;  /* 0x0000000302087210 */ /* 0x000fca0007ffe0ff */
[----:B------:R-:W-:-:S07]  /*12ba0*/  IMAD.MOV.U32 R13, RZ, RZ, R8 ;  /* 0x000000ffff0d7224 */ /* 0x000fce00078e0008 */
[----:B------:R-:W-:Y:S05]  /*12bb0*/  WARPSYNC.COLLECTIVE R15, `(.L_x_13242) ;  /* 0x000000000f087348 */ /* 0x000fea0003c00000 */
[----:B------:R0:W1:Y:S02]  /*12bc0*/  SHFL.UP P6, R14, R13, R12, R11 ;  /* 0x0400000c0d0e7389 */ /* 0x00006400000c000b */
[----:B01----:R-:W-:Y:S01]  /*12bd0*/  ENDCOLLECTIVE ;  /* 0x000000000000791b */ /* 0x003fe20003800000 */
.L_x_13242:
[----:B------:R-:W-:Y:S02]  /*12be0*/  MOV R12, 0x10 ;  /* 0x00000010000c7802 */ /* 0x000fe40000000f00 */
[----:B------:R-:W-:-:S05]  /*12bf0*/  SEL R5, R14, RZ, P4 ;  /* 0x000000ff0e057207 */ /* 0x000fca0002000000 */
[----:B------:R-:W-:-:S04]  /*12c00*/  IMAD.IADD R5, R8, 0x1, R5 ;  /* 0x0000000108057824 */ /* 0x000fc800078e0205 */
[----:B------:R-:W-:-:S07]  /*12c10*/  IMAD.MOV.U32 R13, RZ, RZ, R5 ;  /* 0x000000ffff0d7224 */ /* 0x000fce00078e0005 */
[----:B------:R-:W-:Y:S05]  /*12c20*/  WARPSYNC.COLLECTIVE R15, `(.L_x_13243) ;  /* 0x000000000f087348 */ /* 0x000fea0003c00000 */
[----:B------:R0:W1:Y:S02]  /*12c30*/  SHFL.UP P6, R14, R13, R12, R11 ;  /* 0x0400000c0d0e7389 */ /* 0x00006400000c000b */
[----:B01----:R-:W-:Y:S01]  /*12c40*/  ENDCOLLECTIVE ;  /* 0x000000000000791b */ /* 0x003fe20003800000 */
.L_x_13243:
        /* <DEDUP_REMOVED lines=8> */
.L_x_13244:
[----:B------:R-:W-:Y:S05]  /*12cd0*/  BRA `(.L_x_13245) ;  /* 0xffffffb4005c7947 */ /* 0x000fea000383ffff */
.L_x_13110:
[----:B------:R-:W-:Y:S01]  /*12ce0*/  BSSY B0, `(.L_x_13246) ;  /* 0x0000007000007945 */ /* 0x000fe20003800000 */
[----:B------:R-:W-:Y:S02]  /*12cf0*/  IMAD.MOV.U32 R12, RZ, RZ, 0x1 ;  /* 0x00000001ff0c7424 */ /* 0x000fe400078e00ff */
[----:B------:R-:W-:Y:S02]  /*12d00*/  IMAD.MOV.U32 R11, RZ, RZ, RZ ;  /* 0x000000ffff0b7224 */ /* 0x000fe400078e00ff */
[----:B------:R-:W-:-:S07]  /*12d10*/  IMAD.MOV.U32 R15, RZ, RZ, -0x1 ;  /* 0xffffffffff0f7424 */ /* 0x000fce00078e00ff */
[----:B------:R-:W-:Y:S05]  /*12d20*/  WARPSYNC.COLLECTIVE R15, `(.L_x_13247) ;  /* 0x000000000f087348 */ /* 0x000fea0003c00000 */
[----:B------:R0:W1:Y:S02]  /*12d30*/  SHFL.UP P6, R14, R13, R12, R11 ;  /* 0x0400000c0d0e7389 */ /* 0x00006400000c000b */
[----:B01----:R-:W-:Y:S01]  /*12d40*/  ENDCOLLECTIVE ;  /* 0x000000000000791b */ /* 0x003fe20003800000 */
.L_x_13247:
[----:B------:R-:W-:Y:S05]  /*12d50*/  BSYNC B0 ;  /* 0x0000000000007941 */ /* 0x000fea0003800000 */
.L_x_13246:
        /* <DEDUP_REMOVED lines=8> */
.L_x_13248:
[----:B------:R-:W-:Y:S02]  /*12de0*/  MOV R12, 0x4 ;  /* 0x00000004000c7802 */ /* 0x000fe40000000f00 */
[----:B------:R-:W-:-:S05]  /*12df0*/  SEL R2, R14, RZ, P2 ;  /* 0x000000ff0e027207 */ /* 0x000fca0001000000 */
[----:B------:R-:W-:-:S04]  /*12e00*/  IMAD.IADD R2, R13, 0x1, R2 ;  /* 0x000000010d027824 */ /* 0x000fc800078e0202 */
[----:B------:R-:W-:-:S07]  /*12e10*/  IMAD.MOV.U32 R13, RZ, RZ, R2 ;  /* 0x000000ffff0d7224 */ /* 0x000fce00078e0002 */
[----:B------:R-:W-:Y:S05]  /*12e20*/  WARPSYNC.COLLECTIVE R15, `(.L_x_13249) ;  /* 0x000000000f087348 */ /* 0x000fea0003c00000 */
[----:B------:R0:W1:Y:S02]  /*12e30*/  SHFL.UP P6, R14, R13, R12, R11 ;  /* 0x0400000c0d0e7389 */ /* 0x00006400000c000b */
[----:B01----:R-:W-:Y:S01]  /*12e40*/  ENDCOLLECTIVE ;  /* 0x000000000000791b */ /* 0x003fe20003800000 */
.L_x_13249:
[----:B------:R-:W-:Y:S01]  /*12e50*/  IMAD.MOV.U32 R12, RZ, RZ, 0x8 ;  /* 0x00000008ff0c7424 */ /* 0x000fe200078e00ff */
[----:B------:R-:W-:-:S05]  /*12e60*/  SEL R3, R14, RZ, P3 ;  /* 0x000000ff0e037207 */ /* 0x000fca0001800000 */
[----:B------:R-:W-:-:S04]  /*12e70*/  IMAD.IADD R3, R2, 0x1, R3 ;  /* 0x0000000102037824 */ /* 0x000fc800078e0203 */
[----:B------:R-:W-:-:S07]  /*12e80*/  IMAD.MOV.U32 R13, RZ, RZ, R3 ;  /* 0x000000ffff0d7224 */ /* 0x000fce00078e0003 */
[----:B------:R-:W-:Y:S05]  /*12e90*/  WARPSYNC.COLLECTIVE R15, `(.L_x_13250) ;  /* 0x000000000f087348 */ /* 0x000fea0003c00000 */
[----:B------:R0:W1:Y:S02]  /*12ea0*/  SHFL.UP P6, R14, R13, R12, R11 ;  /* 0x0400000c0d0e7389 */ /* 0x00006400000c000b */
[----:B01----:R-:W-:Y:S01]  /*12eb0*/  ENDCOLLECTIVE ;  /* 0x000000000000791b */ /* 0x003fe20003800000 */
.L_x_13250:
[----:B------:R-:W-:Y:S01]  /*12ec0*/  IMAD.MOV.U32 R12, RZ, RZ, 0x10 ;  /* 0x00000010ff0c7424 */ /* 0x000fe200078e00ff */
[----:B------:R-:W-:-:S05]  /*12ed0*/  SEL R14, R14, RZ, P4 ;  /* 0x000000ff0e0e7207 */ /* 0x000fca0002000000 */
[----:B------:R-:W-:-:S05]  /*12ee0*/  IMAD.IADD R5, R3, 0x1, R14 ;  /* 0x0000000103057824 */ /* 0x000fca00078e020e */
[----:B------:R-:W-:-:S07]  /*12ef0*/  MOV R13, R5 ;  /* 0x00000005000d7202 */ /* 0x000fce0000000f00 */
[----:B------:R-:W-:Y:S05]  /*12f00*/  WARPSYNC.COLLECTIVE R15, `(.L_x_13251) ;  /* 0x000000000f087348 */ /* 0x000fea0003c00000 */
[----:B------:R0:W1:Y:S02]  /*12f10*/  SHFL.UP P6, R14, R13, R12, R11 ;  /* 0x0400000c0d0e7389 */ /* 0x00006400000c000b */
[----:B01----:R-:W-:Y:S01]  /*12f20*/  ENDCOLLECTIVE ;  /* 0x000000000000791b */ /* 0x003fe20003800000 */
.L_x_13251:
        /* <DEDUP_REMOVED lines=8> */
.L_x_13252:
[----:B------:R-:W-:Y:S05]  /*12fb0*/  BRA `(.L_x_13253) ;  /* 0xffffffb400487947 */ /* 0x000fea000383ffff */
.L_x_13112:
[----:B------:R-:W-:Y:S01]  /*12fc0*/  BSSY B0, `(.L_x_13254) ;  /* 0x0000006000007945 */ /* 0x000fe20003800000 */
[----:B------:R-:W-:Y:S01]  /*12fd0*/  PLOP3.LUT P6, PT, P6, PT, PT, 0x8, 0x0 ;  /* 0x000000000000781c */ /* 0x000fe200037ce170 */
[----:B------:R-:W-:-:S12]  /*12fe0*/  IMAD.MOV.U32 R15, RZ, RZ, -0x1 ;  /* 0xffffffffff0f7424 */ /* 0x000fd800078e00ff */
[----:B0-----:R-:W-:Y:S05]  /*12ff0*/  WARPSYNC.COLLECTIVE R15, `(.L_x_13255) ;  /* 0x000000000f087348 */ /* 0x001fea0003c00000 */
[----:B------:R-:W-:Y:S01]  /*13000*/  VOTE.ANY R14, PT, P6 ;  /* 0x00000000000e7806 */ /* 0x000fe200030e0100 */
[----:B0-----:R-:W-:Y:S06]  /*13010*/  ENDCOLLECTIVE ;  /* 0x000000000000791b */ /* 0x001fec0003800000 */
.L_x_13255:
[----:B------:R-:W-:Y:S05]  /*13020*/  BSYNC B0 ;  /* 0x0000000000007941 */ /* 0x000fea0003800000 */
.L_x_13254:
[----:B------:R-:W-:Y:S01]  /*13030*/  IMAD.MOV.U32 R8, RZ, RZ, R14 ;  /* 0x000000ffff087224 */ /* 0x000fe200078e000e */
[----:B------:R-:W-:Y:S01]  /*13040*/  MOV R11, 0x1f ;  /* 0x0000001f000b7802 */ /* 0x000fe20000000f00 */
[----:B------:R-:W-:Y:S02]  /*13050*/  IMAD.MOV.U32 R13, RZ, RZ, R7 ;  /* 0x000000ffff0d7224 */ /* 0x000fe400078e0007 */
[----:B------:R-:W0:Y:S01]  /*13060*/  POPC R5, R8 ;  /* 0x0000000800057309 */ /* 0x000e220000000000 */
[----:B------:R-:W-:Y:S02]  /*13070*/  IMAD.MOV.U32 R15, RZ, RZ, -0x1 ;  /* 0xffffffffff0f7424 */ /* 0x000fe400078e00ff */
[----:B0-----:R-:W-:-:S07]  /*13080*/  IMAD.MOV.U32 R12, RZ, RZ, R5 ;  /* 0x000000ffff0c7224 */ /* 0x001fce00078e0005 */
[----:B------:R-:W-:Y:S05]  /*13090*/  WARPSYNC.COLLECTIVE R15, `(.L_x_13256) ;  /* 0x000000000f087348 */ /* 0x000fea0003c00000 */
[----:B------:R0:W1:Y:S02]  /*130a0*/  SHFL.IDX P6, R14, R13, R12, R11 ;  /* 0x0000000c0d0e7389 */ /* 0x00006400000c000b */
[----:B01----:R-:W-:Y:S01]  /*130b0*/  ENDCOLLECTIVE ;  /* 0x000000000000791b */ /* 0x003fe20003800000 */
.L_x_13256:
[----:B------:R-:W-:Y:S02]  /*130c0*/  IMAD.MOV.U32 R13, RZ, RZ, R4 ;  /* 0x000000ffff0d7224 */ /* 0x000fe400078e0004 */
[----:B------:R-:W-:-:S07]  /*130d0*/  IMAD.MOV.U32 R7, RZ, RZ, R14 ;  /* 0x000000ffff077224 */ /* 0x000fce00078e000e */
[----:B------:R-:W-:Y:S05]  /*130e0*/  WARPSYNC.COLLECTIVE R15, `(.L_x_13257) ;  /* 0x000000000f087348 */ /* 0x000fea0003c00000 */
[----:B------:R0:W1:Y:S02]  /*130f0*/  SHFL.IDX P6, R14, R13, R12, R11 ;  /* 0x0000000c0d0e7389 */ /* 0x00006400000c000b */
[----:B01----:R-:W-:Y:S01]  /*13100*/  ENDCOLLECTIVE ;  /* 0x000000000000791b */ /* 0x003fe20003800000 */
.L_x_13257:
[----:B------:R-:W-:Y:S01]  /*13110*/  IMAD.MOV.U32 R4, RZ, RZ, R14 ;  /* 0x000000ffff047224 */ /* 0x000fe200078e000e */
[----:B------:R-:W-:Y:S06]  /*13120*/  BRA `(.L_x_13258) ;  /* 0xffffffb400287947 */ /* 0x000fec000383ffff */
.L_x_13114:
[----:B------:R-:W-:Y:S01]  /*13130*/  BSSY B0, `(.L_x_13259) ;  /* 0x0000007000007945 */ /* 0x000fe20003800000 */
[----:B------:R-:W-:Y:S01]  /*13140*/  MOV R13, R3 ;  /* 0x00000003000d7202 */ /* 0x000fe20000000f00 */
[----:B------:R-:W-:Y:S02]  /*13150*/  IMAD.MOV.U32 R11, RZ, RZ, 0x1f ;  /* 0x0000001fff0b7424 */ /* 0x000fe400078e00ff */
[----:B------:R-:W-:-:S07]  /*13160*/  IMAD.MOV.U32 R15, RZ, RZ, -0x1 ;  /* 0xffffffffff0f7424 */ /* 0x000fce00078e00ff */
[----:B0123--:R-:W-:Y:S05]  /*13170*/  WARPSYNC.COLLECTIVE R15, `(.L_x_13260) ;  /* 0x000000000f087348 */ /* 0x00ffea0003c00000 */
[----:B------:R4:W0:Y:S02]  /*13180*/  SHFL.IDX P6, R14, R13, R12, R11 ;  /* 0x0000000c0d0e7389 */ /* 0x00082400000c000b */
[----:B01234-:R-:W-:Y:S01]  /*13190*/  ENDCOLLECTIVE ;  /* 0x000000000000791b */ /* 0x01ffe20003800000 */
.L_x_13260:
[----:B------:R-:W-:Y:S05]  /*131a0*/  BSYNC B0 ;  /* 0x0000000000007941 */ /* 0x000fea0003800000 */
.L_x_13259:
[----:B------:R-:W-:Y:S01]  /*131b0*/  IMAD.MOV.U32 R16, RZ, RZ, R14 ;  /* 0x000000ffff107224 */ /* 0x000fe200078e000e */
[----:B------:R-:W-:Y:S06]  /*131c0*/  BRA `(.L_x_13113) ;  /* 0xffffffb400187947 */ /* 0x000fec000383ffff */
.L_x_13118:
[----:B0-----:R0:W1:Y:S02]  /*131d0*/  SYNCS.PHASECHK.TRANS64.TRYWAIT P0, [R5+URZ+0x16820], R0 ;  /* 0x01682000050075a7 */ /* 0x001064000800017f */
[----:B-1----:R-:W-:Y:S05]  /*131e0*/  @!P0 NANOSLEEP.SYNCS 0x989680 ;  /* 0x009896800000895d */ /* 0x002fea0003900000 */
[----:B------:R-:W1:Y:S02]  /*131f0*/  @!P0 SYNCS.PHASECHK.TRANS64 P0, [R5+URZ+0x16820], R0 ;  /* 0x01682000050085a7 */ /* 0x000e64000800007f */
[----:B-1----:R-:W-:Y:S05]  /*13200*/  @!P0 BRA `(.L_x_13118) ;  /* 0xfffffffc00f08947 */ /* 0x002fea000383ffff */
[----:B------:R-:W-:Y:S05]  /*13210*/  BRA `(.L_x_13261) ;  /* 0xffffffb800707947 */ /* 0x000fea000383ffff */
.L_x_13119:
[----:B------:R-:W1:Y:S01]  /*13220*/  S2R R2, SR_TID.X ;  /* 0x0000000000027919 */ /* 0x000e620000002100 */
[----:B------:R-:W-:Y:S01]  /*13230*/  BSSY B0, `(.L_x_13262) ;  /* 0x000000a000007945 */ /* 0x000fe20003800000 */
[----:B------:R-:W-:Y:S01]  /*13240*/  MOV R12, RZ ;  /* 0x000000ff000c7202 */ /* 0x000fe20000000f00 */
        /* <DEDUP_REMOVED lines=8> */
.L_x_13263:
[----:B------:R-:W-:Y:S05]  /*132d0*/  BSYNC B0 ;  /* 0x0000000000007941 */ /* 0x000fea0003800000 */
.L_x_13262:
[----:B------:R-:W-:Y:S05]  /*132e0*/  BRA `(.L_x_13264) ;  /* 0xffffffb800587947 */ /* 0x000fea000383ffff */
.L_x_13122:
[----:B------:R-:W-:Y:S01]  /*132f0*/  BSSY B1, `(.L_x_13265) ;  /* 0x0000006000017945 */ /* 0x000fe20003800000 */
[----:B------:R-:W-:-:S07]  /*13300*/  IMAD.MOV.U32 R15, RZ, RZ, -0x1 ;  /* 0xffffffffff0f7424 */ /* 0x000fce00078e00ff */
[----:B0-2---:R-:W-:Y:S05]  /*13310*/  WARPSYNC.COLLECTIVE R15, `(.L_x_13266) ;  /* 0x000000000f0c7348 */ /* 0x005fea0003c00000 */
[----:B------:R-:W-:Y:S02]  /*13320*/  ELECT P6, UR62, PT ;  /* 0x00000000003e782f */ /* 0x000fe400038c0000 */
[----:B------:R-:W-:Y:S01]  /*13330*/  MOV R14, UR62 ;  /* 0x0000003e000e7c02 */ /* 0x000fe20008000f00 */
[----:B0-2---:R-:W-:Y:S10]  /*13340*/  ENDCOLLECTIVE ;  /* 0x000000000000791b */ /* 0x005ff40003800000 */
.L_x_13266:
[----:B------:R-:W-:Y:S05]  /*13350*/  BSYNC B1 ;  /* 0x0000000000017941 */ /* 0x000fea0003800000 */
.L_x_13265:
[----:B------:R-:W-:Y:S05]  /*13360*/  BRA `(.L_x_13267) ;  /* 0xffffffb800507947 */ /* 0x000fea000383ffff */
.L_x_13124:
[----:B0-----:R0:W1:Y:S02]  /*13370*/  SYNCS.PHASECHK.TRANS64.TRYWAIT P1, [R3+URZ+0x16840], R2 ;  /* 0x01684002030075a7 */ /* 0x001064000802017f */
[----:B-1----:R-:W-:Y:S05]  /*13380*/  @!P1 NANOSLEEP.SYNCS 0x989680 ;  /* 0x009896800000995d */ /* 0x002fea0003900000 */
[----:B------:R-:W1:Y:S02]  /*13390*/  @!P1 SYNCS.PHASECHK.TRANS64 P1, [R3+URZ+0x16840], R2 ;  /* 0x01684002030095a7 */ /* 0x000e64000802007f */
[----:B-1----:R-:W-:Y:S05]  /*133a0*/  @!P1 BRA `(.L_x_13124) ;  /* 0xfffffffc00f09947 */ /* 0x002fea000383ffff */
[----:B------:R-:W-:Y:S05]  /*133b0*/  BRA `(.L_x_13268) ;  /* 0xffffffb800707947 */ /* 0x000fea000383ffff */
.L_x_13126:
[----:B-1----:R1:W3:Y:S02]  /*133c0*/  SYNCS.PHASECHK.TRANS64.TRYWAIT P1, [R25+URZ+0x16840], R0 ;  /* 0x01684000190075a7 */ /* 0x0022e4000802017f */
[----:B---3--:R-:W-:Y:S05]  /*133d0*/  @!P1 NANOSLEEP.SYNCS 0x989680 ;  /* 0x009896800000995d */ /* 0x008fea0003900000 */
[----:B------:R-:W3:Y:S02]  /*133e0*/  @!P1 SYNCS.PHASECHK.TRANS64 P1, [R25+URZ+0x16840], R0 ;  /* 0x01684000190095a7 */ /* 0x000ee4000802007f */
[----:B---3--:R-:W-:Y:S05]  /*133f0*/  @!P1 BRA `(.L_x_13126) ;  /* 0xfffffffc00f09947 */ /* 0x008fea000383ffff */
[----:B------:R-:W-:Y:S05]  /*13400*/  BRA `(.L_x_13269) ;  /* 0xffffffb8007c7947 */ /* 0x000fea000383ffff */
.L_x_13128:
[----:B---3--:R3:W4:Y:S02]  /*13410*/  SYNCS.PHASECHK.TRANS64.TRYWAIT P1, [R3+URZ+0x16860], R2 ;  /* 0x01686002030075a7 */ /* 0x008724000802017f */
[----:B----4-:R-:W-:Y:S05]  /*13420*/  @!P1 NANOSLEEP.SYNCS 0x989680 ;  /* 0x009896800000995d */ /* 0x010fea0003900000 */
[----:B------:R-:W4:Y:S02]  /*13430*/  @!P1 SYNCS.PHASECHK.TRANS64 P1, [R3+URZ+0x16860], R2 ;  /* 0x01686002030095a7 */ /* 0x000f24000802007f */
[----:B----4-:R-:W-:Y:S05]  /*13440*/  @!P1 BRA `(.L_x_13128) ;  /* 0xfffffffc00f09947 */ /* 0x010fea000383ffff */
[----:B------:R-:W-:Y:S05]  /*13450*/  BRA `(.L_x_13270) ;  /* 0xffffffb800787947 */ /* 0x000fea000383ffff */
.L_x_13271:
        /* <DEDUP_REMOVED lines=10> */
.L_x_16007:


//--------------------- .text._ZN7cutlass13device_kernelIN5flash11enable_sm90INS1_16FlashAttnFwdSm90INS1_25CollectiveMainloopFwdSm90ILi2EN4cute5tupleIJNS5_1CILi1EEES8_S8_EEENS6_IJNS7_ILi192EEENS7_ILi128EEENS7_ILi64EEEEEELi64ENS_6half_tEfNS_4arch4Sm90ELb0ELb0ELb1ELb1ELb1ELb1ELb0ELb1ELb1ELb1ELb1ELb0EEENS1_21CollectiveEpilogueFwdINS6_IJSA_SC_SB_EEES9_SE_SG_Li384ELb1ELb1ELb1ELb0EEENS1_36VarlenDynamicPersistentTileSchedulerILi192ELi128ELi384ELi128ELb1ELb1ELb1ELb0ELb1ELb1EEEEEEEEEvNT_6ParamsE --------------------------
	.section	.text._ZN7cutlass13device_kernelIN5flash11enable_sm90INS1_16FlashAttnFwdSm90INS1_25CollectiveMainloopFwdSm90ILi2EN4cute5tupleIJNS5_1CILi1EEES8_S8_EEENS6_IJNS7_ILi192EEENS7_ILi128EEENS7_ILi64EEEEEELi64ENS_6half_tEfNS_4arch4Sm90ELb0ELb0ELb1ELb1ELb1ELb1ELb0ELb1ELb1ELb1ELb1ELb0EEENS1_21CollectiveEpilogueFwdINS6_IJSA_SC_SB_EEES9_SE_SG_Li384ELb1ELb1ELb1ELb0EEENS1_36VarlenDynamicPersistentTileSchedulerILi192ELi128ELi384ELi128ELb1ELb1ELb1ELb0ELb1ELb1EEEEEEEEEvNT_6ParamsE,"ax",@progbits
	.align	128
.text._ZN7cutlass13device_kernelIN5flash11enable_sm90INS1_16FlashAttnFwdSm90INS1_25CollectiveMainloopFwdSm90ILi2EN4cute5tupleIJNS5_1CILi1EEES8_S8_EEENS6_IJNS7_ILi192EEENS7_ILi128EEENS7_ILi64EEEEEELi64ENS_6half_tEfNS_4arch4Sm90ELb0ELb0ELb1ELb1ELb1ELb1ELb0ELb1ELb1ELb1ELb1ELb0EEENS1_21CollectiveEpilogueFwdINS6_IJSA_SC_SB_EEES9_SE_SG_Li384ELb1ELb1ELb1ELb0EEENS1_36VarlenDynamicPersistentTileSchedulerILi192ELi128ELi384ELi128ELb1ELb1ELb1ELb0ELb1ELb1EEEEEEEEEvNT_6ParamsE:
        .type           _ZN7cutlass13device_kernelIN5flash11enable_sm90INS1_16FlashAttnFwdSm90INS1_25CollectiveMainloopFwdSm90ILi2EN4cute5tupleIJNS5_1CILi1EEES8_S8_EEENS6_IJNS7_ILi192EEENS7_ILi128EEENS7_ILi64EEEEEELi64ENS_6half_tEfNS_4arch4Sm90ELb0ELb0ELb1ELb1ELb1ELb1ELb0ELb1ELb1ELb1ELb1ELb0EEENS1_21CollectiveEpilogueFwdINS6_IJSA_SC_SB_EEES9_SE_SG_Li384ELb1ELb1ELb1ELb0EEENS1_36VarlenDynamicPersistentTileSchedulerILi192ELi128ELi384ELi128ELb1ELb1ELb1ELb0ELb1ELb1EEEEEEEEEvNT_6ParamsE,@function
        .size           _ZN7cutlass13device_kernelIN5flash11enable_sm90INS1_16FlashAttnFwdSm90INS1_25CollectiveMainloopFwdSm90ILi2EN4cute5tupleIJNS5_1CILi1EEES8_S8_EEENS6_IJNS7_ILi192EEENS7_ILi128EEENS7_ILi64EEEEEELi64ENS_6half_tEfNS_4arch4Sm90ELb0ELb0ELb1ELb1ELb1ELb1ELb0ELb1ELb1ELb1ELb1ELb0EEENS1_21CollectiveEpilogueFwdINS6_IJSA_SC_SB_EEES9_SE_SG_Li384ELb1ELb1ELb1ELb0EEENS1_36VarlenDynamicPersistentTileSchedulerILi192ELi128ELi384ELi128ELb1ELb1ELb1ELb0ELb1ELb1EEEEEEEEEvNT_6ParamsE,(.L_x_16008 - _ZN7cutlass13device_kernelIN5flash11enable_sm90INS1_16FlashAttnFwdSm90INS1_25CollectiveMainloopFwdSm90ILi2EN4cute5tupleIJNS5_1CILi1EEES8_S8_EEENS6_IJNS7_ILi192EEENS7_ILi128EEENS7_ILi64EEEEEELi64ENS_6half_tEfNS_4arch4Sm90ELb0ELb0ELb1ELb1ELb1ELb1ELb0ELb1ELb1ELb1ELb1ELb0EEENS1_21CollectiveEpilogueFwdINS6_IJSA_SC_SB_EEES9_SE_SG_Li384ELb1ELb1ELb1ELb0EEENS1_36VarlenDynamicPersistentTileSchedulerILi192ELi128ELi384ELi128ELb1ELb1ELb1ELb0ELb1ELb1EEEEEEEEEvNT_6ParamsE)
        .other          _ZN7cutlass13device_kernelIN5flash11enable_sm90INS1_16FlashAttnFwdSm90INS1_25CollectiveMainloopFwdSm90ILi2EN4cute5tupleIJNS5_1CILi1EEES8_S8_EEENS6_IJNS7_ILi192EEENS7_ILi128EEENS7_ILi64EEEEEELi64ENS_6half_tEfNS_4arch4Sm90ELb0ELb0ELb1ELb1ELb1ELb1ELb0ELb1ELb1ELb1ELb1ELb0EEENS1_21CollectiveEpilogueFwdINS6_IJSA_SC_SB_EEES9_SE_SG_Li384ELb1ELb1ELb1ELb0EEENS1_36VarlenDynamicPersistentTileSchedulerILi192ELi128ELi384ELi128ELb1ELb1ELb1ELb0ELb1ELb1EEEEEEEEEvNT_6ParamsE,@"STO_CUDA_ENTRY STV_DEFAULT"
_ZN7cutlass13device_kernelIN5flash11enable_sm90INS1_16FlashAttnFwdSm90INS1_25CollectiveMainloopFwdSm90ILi2EN4cute5tupleIJNS5_1CILi1EEES8_S8_EEENS6_IJNS7_ILi192EEENS7_ILi128EEENS7_ILi64EEEEEELi64ENS_6half_tEfNS_4arch4Sm90ELb0ELb0ELb1ELb1ELb1ELb1ELb0ELb1ELb1ELb1ELb1ELb0EEENS1_21CollectiveEpilogueFwdINS6_IJSA_SC_SB_EEES9_SE_SG_Li384ELb1ELb1ELb1ELb0EEENS1_36VarlenDynamicPersistentTileSchedulerILi192ELi128ELi384ELi128ELb1ELb1ELb1ELb0ELb1ELb1EEEEEEEEEvNT_6ParamsE:
        /* <DEDUP_REMOVED lines=18> */
.L_x_13273:
[----:B------:R-:W-:Y:S05]  /*0120*/  BSYNC B0 ;  /* 0x0000000000007941 */ /* 0x000fea0003800000 */
.L_x_13272:
        /* <DEDUP_REMOVED lines=41> */
.L_x_13274:
        /* <DEDUP_REMOVED lines=22> */
.L_x_13275:
        /* <DEDUP_REMOVED lines=18> */
.L_x_13276:
        /* <DEDUP_REMOVED lines=22> */
.L_x_13277:
        /* <DEDUP_REMOVED lines=22> */
.L_x_13278:
        /* <DEDUP_REMOVED lines=8> */
.L_x_13281:
[----:B------:R-:W-:-:S08]  /*0980*/  NOP ;  /* 0x0000000000007918 */ /* 0x000fd00000000000 */
[----:B------:R-:W0:Y:S02]  /*0990*/  USETMAXREG.TRY_ALLOC.CTAPOOL UP0, 0xa0 ;  /* 0x000000a0000079c8 */ /* 0x000e240008000600 */
[----:B0-----:R-:W-:-:S13]  /*09a0*/  PLOP3.LUT P0, PT, PT, PT, UP0, 0x80, 0x0 ;  /* 0x000000000000781c */ /* 0x001fda0003f0f008 */
[----:B------:R-:W-:Y:S05]  /*09b0*/  @!P0 BRA `(.L_x_13281) ;  /* 0xfffffffc00f08947 */ /* 0x000fea000383ffff */
[----:B------:R-:W2:Y:S01]  /*09c0*/  LDL.LU R0, [R1] ;  /* 0x0000000001007983 */ /* 0x000ea20000300800 */
[----:B------:R-:W0:Y:S01]  /*09d0*/  S2R R2, SR_TID.X ;  /* 0x0000000000027919 */ /* 0x000e220000002100 */
[----:B------:R-:W1:Y:S01]  /*09e0*/  S2UR UR38, SR_CgaCtaId ;  /* 0x00000000002679c3 */ /* 0x000e620000008800 */
[----:B------:R-:W-:Y:S01]  /*09f0*/  UMOV UR4, 0x400 ;  /* 0x0000040000047882 */ /* 0x000fe20000000000 */
[----:B0-----:R-:W-:-:S06]  /*0a00*/  SHF.R.U32.HI R2, RZ, 0x7, R2 ;  /* 0x00000007ff027819 */ /* 0x001fcc0000011602 */
[----:B------:R-:W-:Y:S06]  /*0a10*/  BAR.ARV 0x8, 0x200 ;  /* 0x0208000000007b1d */ /* 0x000fec0000002000 */
[----:B------:R-:W-:-:S13]  /*0a20*/  ISETP.NE.AND P0, PT, R2, 0x1, PT ;  /* 0x000000010200780c */ /* 0x000fda0003f05270 */
[----:B------:R-:W-:Y:S08]  /*0a30*/  @!P0 BAR.ARV 0x9, 0x100 ;  /* 0x0244000000008b1d */ /* 0x000ff00000002000 */
[----:B------:R-:W-:Y:S01]  /*0a40*/  BAR.SYNC.DEFER_BLOCKING 0x5, 0x200 ;  /* 0x0148000000007b1d */ /* 0x000fe20000010000 */
[----:B-1----:R-:W-:-:S06]  /*0a50*/  ULEA UR4, UR38, UR4, 0x18 ;  /* 0x0000000426047291 */ /* 0x002fcc000f8ec03f */
[----:B------:R-:W-:Y:S01]  /*0a60*/  IMAD.U32 R18, RZ, RZ, UR4 ;  /* 0x00000004ff127e24 */ /* 0x000fe2000f8e00ff */
[----:B------:R-:W-:-:S04]  /*0a70*/  ULDC UR4, c[0x0][0xc3c] ;  /* 0x00030f0000047ab9 */ /* 0x000fc80000000800 */
[----:B------:R-:W0:Y:S01]  /*0a80*/  LDS.128 R32, [R18+0x168d0] ;  /* 0x0168d00012207984 */ /* 0x000e220000000c00 */
[----:B------:R-:W-:Y:S06]  /*0a90*/  BAR.ARV 0x4, 0x200 ;  /* 0x0108000000007b1d */ /* 0x000fec0000002000 */
[----:B--2---:R-:W-:-:S04]  /*0aa0*/  LOP3.LUT R0, R0, 0xfffffff7, RZ, 0xc0, !PT ;  /* 0xfffffff700007812 */ /* 0x004fc800078ec0ff */
[----:B------:R-:W-:-:S05]  /*0ab0*/  @P0 LOP3.LUT R0, R0, 0x8, RZ, 0xfc, !PT ;  /* 0x0000000800000812 */ /* 0x000fca00078efcff */
[----:B------:R1:W-:Y:S01]  /*0ac0*/  STL [R1], R0 ;  /* 0x0000000001007387 */ /* 0x0003e20000100800 */
[----:B0-----:R-:W-:-:S13]  /*0ad0*/  ISETP.GE.AND P0, PT, R35, UR4, PT ;  /* 0x0000000423007c0c */ /* 0x001fda000bf06270 */
[----:B-1----:R-:W-:Y:S05]  /*0ae0*/  @P0 BRA `(.L_x_13282) ;  /* 0x0000016800180947 */ /* 0x002fea0003800000 */
[----:B------:R-:W0:Y:S01]  /*0af0*/  S2R R0, SR_TID.X ;  /* 0x0000000000007919 */ /* 0x000e220000002100 */
[----:B------:R-:W-:Y:S01]  /*0b00*/  MOV R19, RZ ;  /* 0x000000ff00137202 */ /* 0x000fe20000000f00 */
[----:B------:R-:W-:Y:S01]  /*0b10*/  IMAD.MOV.U32 R155, RZ, RZ, RZ ;  /* 0x000000ffff9b7224 */ /* 0x000fe200078e00ff */
[----:B------:R-:W-:Y:S01]  /*0b20*/  ULOP3.LUT UR39, UR36, 0x1, URZ, 0xfc, !UPT ;  /* 0x0000000124277892 */ /* 0x000fe2000f8efc3f */
[----:B------:R-:W-:Y:S01]  /*0b30*/  IMAD.MOV.U32 R156, RZ, RZ, RZ ;  /* 0x000000ffff9c7224 */ /* 0x000fe200078e00ff */
[----:B------:R-:W-:Y:S01]  /*0b40*/  UMOV UR37, URZ ;  /* 0x0000003f00257c82 */ /* 0x000fe20008000000 */
[----:B0-----:R-:W-:-:S05]  /*0b50*/  VIADD R11, R0, 0xffffff80 ;  /* 0xffffff80000b7836 */ /* 0x001fca0000000000 */
[----:B------:R-:W-:-:S04]  /*0b60*/  SHF.R.S32.HI R0, RZ, 0x1f, R11 ;  /* 0x0000001fff007819 */ /* 0x000fc8000001140b */
[CC--:B------:R-:W-:Y:S02]  /*0b70*/  LEA.HI R2, R0.reuse, R11.reuse, RZ, 0x7 ;  /* 0x0000000b00027211 */ /* 0x0c0fe400078f38ff */
[----:B------:R-:W-:Y:S02]  /*0b80*/  LEA.HI R4, R0, R11, RZ, 0x5 ;  /* 0x0000000b00047211 */ /* 0x000fe400078f28ff */
[----:B------:R-:W-:Y:S02]  /*0b90*/  LOP3.LUT R3, R2, 0xffffff80, RZ, 0xc0, !PT ;  /* 0xffffff8002037812 */ /* 0x000fe400078ec0ff */
[----:B------:R-:W-:Y:S02]  /*0ba0*/  SHF.R.S32.HI R12, RZ, 0x7, R2 ;  /* 0x00000007ff0c7819 */ /* 0x000fe40000011402 */
[----:B------:R-:W-:Y:S02]  /*0bb0*/  IADD3 R10, R11, -R3, RZ ;  /* 0x800000030b0a7210 */ /* 0x000fe40007ffe0ff */
[----:B------:R-:W-:-:S02]  /*0bc0*/  LEA.HI R3, R0, R11, RZ, 0x4 ;  /* 0x0000000b00037211 */ /* 0x000fc400078f20ff */
[----:B------:R-:W-:Y:S02]  /*0bd0*/  SHF.R.S32.HI R5, RZ, 0x1f, R10 ;  /* 0x0000001fff057819 */ /* 0x000fe4000001140a */
[----:B------:R-:W-:Y:S02]  /*0be0*/  SHF.R.S32.HI R6, RZ, 0x4, R3 ;  /* 0x00000004ff067819 */ /* 0x000fe40000011403 */
[----:B------:R-:W-:Y:S02]  /*0bf0*/  LEA.HI R7, R5, R10, RZ, 0x2 ;  /* 0x0000000a05077211 */ /* 0x000fe400078f10ff */
[C---:B------:R-:W-:Y:S02]  /*0c00*/  LOP3.LUT R2, R3.reuse, 0x3fffff0, RZ, 0xc0, !PT ;  /* 0x03fffff003027812 */ /* 0x040fe400078ec0ff */
[----:B------:R-:W-:Y:S02]  /*0c10*/  LEA.HI R3, R3, R6, RZ, 0x1 ;  /* 0x0000000603037211 */ /* 0x000fe400078f08ff */
[--C-:B------:R-:W-:Y:S01]  /*0c20*/  SHF.R.S32.HI R8, RZ, 0x2, R7.reuse ;  /* 0x00000002ff087819 */ /* 0x100fe20000011407 */
[----:B------:R-:W-:Y:S01]  /*0c30*/  IMAD.IADD R2, R11, 0x1, -R2 ;  /* 0x000000010b027824 */ /* 0x000fe200078e0a02 */
[----:B------:R-:W-:-:S02]  /*0c40*/  SHF.R.S32.HI R9, RZ, 0x1f, R7 ;  /* 0x0000001fff097819 */ /* 0x000fc40000011407 */
[----:B------:R-:W-:Y:S01]  /*0c50*/  SHF.R.S32.HI R13, RZ, 0x5, R4 ;  /* 0x00000005ff0d7819 */ /* 0x000fe20000011404 */
[----:B------:R-:W-:Y:S01]  /*0c60*/  IMAD.HI R4, R12, 0x55555556, RZ ;  /* 0x555555560c047827 */ /* 0x000fe200078e02ff */
[----:B------:R-:W-:Y:S02]  /*0c70*/  LOP3.LUT R3, R3, 0x1ffffffe, RZ, 0xc0, !PT ;  /* 0x1ffffffe03037812 */ /* 0x000fe400078ec0ff */
[----:B------:R-:W-:Y:S02]  /*0c80*/  LEA.HI R9, R9, R8, RZ, 0x3 ;  /* 0x0000000809097211 */ /* 0x000fe400078f18ff */
[----:B------:R-:W-:Y:S01]  /*0c90*/  LEA R2, R13, R2, 0x4 ;  /* 0x000000020d027211 */ /* 0x000fe200078e20ff */
[----:B------:R-:W-:Y:S01]  /*0ca0*/  IMAD.IADD R3, R6, 0x1, -R3 ;  /* 0x0000000106037824 */ /* 0x000fe200078e0a03 */
[----:B------:R-:W-:Y:S02]  /*0cb0*/  LOP3.LUT R9, R9, 0xfffffff8, RZ, 0xc0, !PT ;  /* 0xfffffff809097812 */ /* 0x000fe400078ec0ff */
[----:B------:R-:W-:Y:S01]  /*0cc0*/  LEA.HI R5, R5, R10, RZ, 0x5 ;  /* 0x0000000a05057211 */ /* 0x000fe200078f28ff */
[----:B------:R-:W-:Y:S01]  /*0cd0*/  IMAD R6, R2, 0x8, R3 ;  /* 0x0000000802067824 */ /* 0x000fe200078e0203 */
[----:B------:R-:W-:Y:S01]  /*0ce0*/  LEA.HI R4, R4, R4, RZ, 0x1 ;  /* 0x0000000404047211 */ /* 0x000fe200078f08ff */
[----:B------:R-:W-:Y:S01]  /*0cf0*/  IMAD.IADD R8, R8, 0x1, -R9 ;  /* 0x0000000108087824 */ /* 0x000fe200078e0a09 */
[----:B------:R-:W-:-:S02]  /*0d00*/  SHF.R.S32.HI R5, RZ, 0x5, R5 ;  /* 0x00000005ff057819 */ /* 0x000fc40000011405 */
[-C--:B------:R-:W-:Y:S01]  /*0d10*/  LEA.HI R2, R0, R11.reuse, RZ, 0x2 ;  /* 0x0000000b00027211 */ /* 0x080fe200078f10ff */
[----:B------:R-:W-:Y:S01]  /*0d20*/  IMAD R4, R4, -0x3, R12 ;  /* 0xfffffffd04047824 */ /* 0x000fe200078e020c */
[----:B------:R-:W-:Y:S01]  /*0d30*/  LEA.HI R3, R0, R11, RZ, 0x3 ;  /* 0x0000000b00037211 */ /* 0x000fe200078f18ff */
[----:B------:R-:W-:Y:S01]  /*0d40*/  IMAD R5, R5, 0x10, R8 ;  /* 0x0000001005057824 */ /* 0x000fe200078e0208 */
[--C-:B------:R-:W-:Y:S02]  /*0d50*/  SHF.R.S32.HI R153, RZ, 0x2, R2.reuse ;  /* 0x00000002ff997819 */ /* 0x100fe40000011402 */
[----:B------:R-:W-:Y:S01]  /*0d60*/  SHF.R.S32.HI R0, RZ, 0x1f, R2 ;  /* 0x0000001fff007819 */ /* 0x000fe20000011402 */
[----:B------:R-:W-:Y:S01]  /*0d70*/  IMAD R9, R4, 0x40, R5 ;  /* 0x0000004004097824 */ /* 0x000fe200078e0205 */
[----:B------:R-:W-:Y:S02]  /*0d80*/  LOP3.LUT R2, R2, 0xfffffffc, RZ, 0xc0, !PT ;  /* 0xfffffffc02027812 */ /* 0x000fe400078ec0ff */
[----:B------:R-:W-:-:S02]  /*0d90*/  IADD3 R8, R153, 0x60, RZ ;  /* 0x0000006099087810 */ /* 0x000fc40007ffe0ff */
[----:B------:R-:W-:Y:S01]  /*0da0*/  SHF.R.S32.HI R4, RZ, 0x3, R3 ;  /* 0x00000003ff047819 */ /* 0x000fe20000011403 */
[----:B------:R-:W-:Y:S01]  /*0db0*/  IMAD.IADD R5, R11, 0x1, -R2 ;  /* 0x000000010b057824 */ /* 0x000fe200078e0a02 */
[----:B------:R-:W-:Y:S01]  /*0dc0*/  LOP3.LUT R3, R3, 0xfffffff8, RZ, 0xc0, !PT ;  /* 0xfffffff803037812 */ /* 0x000fe200078ec0ff */
[----:B------:R-:W-:Y:S01]  /*0dd0*/  STL [R1+0x5c], R9 ;  /* 0x00005c0901007387 */ /* 0x000fe20000100800 */
[----:B------:R-:W-:Y:S01]  /*0de0*/  LEA.HI R0, R0, R153, RZ, 0x3 ;  /* 0x0000009900007211 */ /* 0x000fe200078f18ff */
[----:B------:R-:W-:Y:S01]  /*0df0*/  IMAD.SHL.U32 R16, R5, 0x8, RZ ;  /* 0x0000000805107824 */ /* 0x000fe200078e00ff */
[----:B------:R-:W-:Y:S01]  /*0e00*/  SHF.R.S32.HI R4, RZ, 0x1f, R8 ;  /* 0x0000001fff047819 */ /* 0x000fe20000011408 */
[----:B------:R-:W-:Y:S01]  /*0e10*/  IMAD.IADD R2, R11, 0x1, -R3 ;  /* 0x000000010b027824 */ /* 0x000fe200078e0a03 */
[----:B------:R-:W-:Y:S01]  /*0e20*/  LOP3.LUT R0, R0, 0xfffffff8, RZ, 0xc0, !PT ;  /* 0xfffffff800007812 */ /* 0x000fe200078ec0ff */
[----:B------:R-:W-:Y:S01]  /*0e30*/  IMAD.SHL.U32 R3, R8, 0x40, RZ ;  /* 0x0000004008037824 */ /* 0x000fe200078e00ff */
[----:B------:R-:W-:Y:S01]  /*0e40*/  LEA.HI R2, R5, R5, RZ, 0x1 ;  /* 0x0000000505027211 */ /* 0x000fe200078f08ff */
[----:B------:R-:W-:Y:S01]  /*0e50*/  STL [R1+0x4], RZ ;  /* 0x000004ff01007387 */ /* 0x000fe20000100800 */
[----:B------:R-:W-:Y:S01]  /*0e60*/  LEA.HI R4, R4, R8, RZ, 0x3 ;  /* 0x0000000804047211 */ /* 0x000fe200078f18ff */
[----:B------:R-:W-:Y:S01]  /*0e70*/  IMAD.IADD R11, R153, 0x1, -R0 ;  /* 0x00000001990b7824 */ /* 0x000fe200078e0a00 */
[----:B------:R-:W-:-:S02]  /*0e80*/  SHF.L.U32 R22, R5, 0x2, RZ ;  /* 0x0000000205167819 */ /* 0x000fc400000006ff */
[----:B------:R-:W-:Y:S01]  /*0e90*/  LOP3.LUT R0, R2, 0x1ffffffe, RZ, 0xc0, !PT ;  /* 0x1ffffffe02007812 */ /* 0x000fe200078ec0ff */
[----:B------:R-:W-:Y:S01]  /*0ea0*/  IMAD.SHL.U32 R4, R4, 0x40, RZ ;  /* 0x0000004004047824 */ /* 0x000fe200078e00ff */
[----:B------:R-:W-:Y:S01]  /*0eb0*/  LOP3.LUT R3, R3, 0x1c0, RZ, 0xc0, !PT ;  /* 0x000001c003037812 */ /* 0x000fe200078ec0ff */
[----:B------:R-:W-:Y:S01]  /*0ec0*/  VIADD R157, R22, 0x10 ;  /* 0x00000010169d7836 */ /* 0x000fe20000000000 */
[----:B------:R-:W-:Y:S01]  /*0ed0*/  IADD3 R0, R5, -R0, RZ ;  /* 0x8000000005007210 */ /* 0x000fe20007ffe0ff */
[----:B------:R0:W-:Y:S01]  /*0ee0*/  STL [R1+0x14], R11 ;  /* 0x0000140b01007387 */ /* 0x0001e20000100800 */
[----:B------:R-:W-:Y:S01]  /*0ef0*/  LOP3.LUT R7, R7, 0x7ffffffc, RZ, 0xc0, !PT ;  /* 0x7ffffffc07077812 */ /* 0x000fe200078ec0ff */
[----:B------:R-:W-:Y:S01]  /*0f00*/  VIADD R2, R16, 0x20 ;  /* 0x0000002010027836 */ /* 0x000fe20000000000 */
[----:B------:R-:W-:Y:S01]  /*0f10*/  SHF.R.U32.HI R5, RZ, 0x3, R3 ;  /* 0x00000003ff057819 */ /* 0x000fe20000011603 */
[----:B------:R-:W-:Y:S01]  /*0f20*/  IMAD R0, R0, 0x8, R9 ;  /* 0x0000000800007824 */ /* 0x000fe200078e0209 */
[----:B------:R-:W-:Y:S01]  /*0f30*/  LOP3.LUT R3, R3, 0x38, R16, 0xf8, !PT ;  /* 0x0000003803037812 */ /* 0x000fe200078ef810 */
[----:B------:R-:W-:Y:S01]  /*0f40*/  IMAD.IADD R7, R10, 0x1, -R7 ;  /* 0x000000010a077824 */ /* 0x000fe200078e0a07 */
[----:B------:R-:W-:-:S02]  /*0f50*/  LOP3.LUT R4, R4, 0xfffffe00, RZ, 0xc0, !PT ;  /* 0xfffffe0004047812 */ /* 0x000fc400078ec0ff */
[----:B------:R-:W-:Y:S01]  /*0f60*/  SHF.R.S32.HI R8, RZ, 0x1f, R157 ;  /* 0x0000001fff087819 */ /* 0x000fe2000001149d */
[C---:B0-----:R-:W-:Y:S01]  /*0f70*/  IMAD.SHL.U32 R11, R157.reuse, 0x2, RZ ;  /* 0x000000029d0b7824 */ /* 0x041fe200078e00ff */
[----:B------:R-:W-:Y:S01]  /*0f80*/  LOP3.LUT R3, R4, R3, R5, 0xf6, !PT ;  /* 0x0000000304037212 */ /* 0x000fe200078ef605 */
[----:B------:R0:W-:Y:S01]  /*0f90*/  STL [R1+0x24], R4 ;  /* 0x0000240401007387 */ /* 0x0001e20000100800 */
[----:B------:R-:W-:Y:S02]  /*0fa0*/  SHF.L.U32 R6, R6, 0x3, RZ ;  /* 0x0000000306067819 */ /* 0x000fe400000006ff */
[----:B------:R-:W-:Y:S01]  /*0fb0*/  SHF.L.U64.HI R5, R157, 0x1, R8 ;  /* 0x000000019d057819 */ /* 0x000fe20000010208 */
[----:B------:R-:W-:Y:S01]  /*0fc0*/  IMAD R3, R3, 0x2, R18 ;  /* 0x0000000203037824 */ /* 0x000fe200078e0212 */
[----:B------:R1:W-:Y:S01]  /*0fd0*/  STL [R1+0x54], R11 ;  /* 0x0000540b01007387 */ /* 0x0003e20000100800 */
[----:B------:R-:W-:Y:S02]  /*0fe0*/  SHF.R.S32.HI R17, RZ, 0x1f, R16 ;  /* 0x0000001fff117819 */ /* 0x000fe40000011410 */
[----:B------:R-:W-:Y:S01]  /*0ff0*/  SHF.R.S32.HI R154, RZ, 0x1f, R2 ;  /* 0x0000001fff9a7819 */ /* 0x000fe20000011402 */
[----:B------:R1:W-:Y:S01]  /*1000*/  STL [R1+0x64], R6 ;  /* 0x0000640601007387 */ /* 0x0003e20000100800 */
[----:B0-----:R-:W-:-:S03]  /*1010*/  IMAD.SHL.U32 R4, R7, 0x2, RZ ;  /* 0x0000000207047824 */ /* 0x001fc600078e00ff */
[----:B------:R1:W-:Y:S04]  /*1020*/  STL [R1+0x50], R5 ;  /* 0x0000500501007387 */ /* 0x0003e80000100800 */
[----:B------:R1:W-:Y:S04]  /*1030*/  STL [R1+0x28], R4 ;  /* 0x0000280401007387 */ /* 0x0003e80000100800 */
[----:B------:R1:W-:Y:S04]  /*1040*/  STL [R1+0x58], R3 ;  /* 0x0000580301007387 */ /* 0x0003e80000100800 */
[----:B------:R1:W-:Y:S02]  /*1050*/  STL [R1+0x60], R0 ;  /* 0x0000600001007387 */ /* 0x0003e40000100800 */
.L_x_13421:
[----:B01-3--:R-:W0:Y:S02]  /*1060*/  LDC.64 R4, c[0x0][0xc88] ;  /* 0x00032200ff047b82 */ /* 0x00be240000000a00 */
[----:B0-----:R-:W-:-:S05]  /*1070*/  IMAD.WIDE R4, R35, 0x4, R4 ;  /* 0x0000000423047825 */ /* 0x001fca00078e0204 */
[----:B--2-4-:R-:W2:Y:S01]  /*1080*/  LDG.E R36, desc[UR42][R4.64] ;  /* 0x0000002a04247981 */ /* 0x014ea2000c1e1900 */
        /* <DEDUP_REMOVED lines=11> */
[----:B------:R0:W-:Y:S08]  /*1140*/  STL [R1+0x34], R36 ;  /* 0x0000342401007387 */ /* 0x0001f00000100800 */
[----:B------:R-:W-:-:S02]  /*1150*/  @P1 LEA R6, P2, R36, UR4, 0x2 ;  /* 0x0000000424061c11 */ /* 0x000fc4000f8410ff */
[C---:B------:R-:W-:Y:S01]  /*1160*/  SHF.L.U32 R38, R36.reuse, 0x2, RZ ;  /* 0x0000000224267819 */ /* 0x040fe200000006ff */
[----:B------:R0:W-:Y:S01]  /*1170*/  STL [R1+0x4c], R0 ;  /* 0x00004c0001007387 */ /* 0x0001e20000100800 */
[C-C-:B------:R-:W-:Y:S02]  /*1180*/  @P1 LEA.HI.X R7, R36.reuse, UR5, R0.reuse, 0x2, P2 ;  /* 0x0000000524071c11 */ /* 0x140fe400090f1400 */
[----:B------:R-:W-:Y:S01]  /*1190*/  ISETP.NE.U32.AND P2, PT, RZ, UR8, PT ;  /* 0x00000008ff007c0c */ /* 0x000fe2000bf45070 */
[----:B------:R-:W-:Y:S01]  /*11a0*/  ULDC UR4, c[0x0][0x288] ;  /* 0x0000a20000047ab9 */ /* 0x000fe20000000800 */
[----:B------:R-:W-:Y:S01]  /*11b0*/  SHF.L.U64.HI R37, R36, 0x2, R0 ;  /* 0x0000000224257819 */ /* 0x000fe20000010200 */
[----:B------:R0:W5:Y:S01]  /*11c0*/  @P1 LDG.E R10, desc[UR42][R6.64] ;  /* 0x0000002a060a1981 */ /* 0x000162000c1e1900 */
[----:B------:R-:W-:Y:S02]  /*11d0*/  ISETP.NE.AND.EX P2, PT, RZ, UR9, PT, P2 ;  /* 0x00000009ff007c0c */ /* 0x000fe4000bf45320 */
[----:B------:R-:W-:Y:S01]  /*11e0*/  IADD3 R8, P3, R38, UR6, RZ ;  /* 0x0000000626087c10 */ /* 0x000fe2000ff7e0ff */
[----:B------:R-:W-:Y:S01]  /*11f0*/  IMAD.U32 R24, RZ, RZ, UR4 ;  /* 0x00000004ff187e24 */ /* 0x000fe2000f8e00ff */
[----:B------:R-:W-:Y:S01]  /*1200*/  ULDC.64 UR4, c[0x0][0x418] ;  /* 0x0001060000047ab9 */ /* 0x000fe20000000a00 */
[----:B------:R0:W-:Y:S01]  /*1210*/  STL [R1+0x3c], R38 ;  /* 0x00003c2601007387 */ /* 0x0001e20000100800 */
[----:B------:R-:W-:-:S07]  /*1220*/  IADD3.X R9, R37, UR7, RZ, P3, !PT ;  /* 0x0000000725097c10 */ /* 0x000fce0009ffe4ff */
[----:B------:R-:W-:Y:S01]  /*1230*/  @P2 IADD3 R4, P1, R38, UR8, RZ ;  /* 0x0000000826042c10 */ /* 0x000fe2000ff3e0ff */
[----:B------:R0:W5:Y:S03]  /*1240*/  @P0 LDG.E R68, desc[UR42][R8.64] ;  /* 0x0000002a08440981 */ /* 0x000166000c1e1900 */
[----:B------:R-:W-:Y:S01]  /*1250*/  @P2 IADD3.X R5, R37, UR9, RZ, P1, !PT ;  /* 0x0000000925052c10 */ /* 0x000fe20008ffe4ff */
[----:B------:R-:W-:Y:S01]  /*1260*/  UISETP.NE.U32.AND UP0, UPT, UR4, URZ, UPT ;  /* 0x0000003f0400728c */ /* 0x000fe2000bf05070 */
[----:B------:R0:W-:Y:S02]  /*1270*/  STL [R1+0x40], R37 ;  /* 0x0000402501007387 */ /* 0x0001e40000100800 */
[----:B------:R-:W-:Y:S02]  /*1280*/  ULDC UR4, c[0x0][0x424] ;  /* 0x0001090000047ab9 */ /* 0x000fe40000000800 */
[----:B------:R0:W5:Y:S01]  /*1290*/  @P2 LDG.E R24, desc[UR42][R4.64] ;  /* 0x0000002a04182981 */ /* 0x000162000c1e1900 */
[----:B------:R-:W-:-:S03]  /*12a0*/  UISETP.NE.AND.EX UP0, UPT, UR5, URZ, UPT, UP0 ;  /* 0x0000003f0500728c */ /* 0x000fc6000bf05300 */
[----:B------:R-:W-:Y:S01]  /*12b0*/  ULDC UR5, c[0x0][0x2f0] ;  /* 0x0000bc0000057ab9 */ /* 0x000fe20000000800 */
[----:B------:R-:W-:-:S04]  /*12c0*/  USEL UR4, UR4, 0x1, UP0 ;  /* 0x0000000104047887 */ /* 0x000fc80008000000 */
[----:B------:R-:W-:-:S03]  /*12d0*/  UIMAD UR4, UR4, UR5, URZ ;  /* 0x00000005040472a4 */ /* 0x000fc6000f8e023f */
[----:B------:R-:W-:Y:S02]  /*12e0*/  ULDC UR5, c[0x0][0x348] ;  /* 0x0000d20000057ab9 */ /* 0x000fe40000000800 */
[----:B------:R-:W-:Y:S01]  /*12f0*/  MOV R27, UR5 ;  /* 0x00000005001b7c02 */ /* 0x000fe20008000f00 */
        /* <DEDUP_REMOVED lines=11> */
.L_x_13283:
        /* <DEDUP_REMOVED lines=14> */
.L_x_13284:
[----:B------:R-:W-:Y:S05]  /*1490*/  @!P0 BRA `(.L_x_13285) ;  /* 0x00000000000c8947 */ /* 0x000fea0003800000 */
[----:B------:R-:W2:Y:S04]  /*14a0*/  LDG.E R0, desc[UR42][R8.64] ;  /* 0x0000002a08007981 */ /* 0x000ea8000c1e1900 */
[----:B------:R-:W2:Y:S02]  /*14b0*/  LDG.E R31, desc[UR42][R8.64+0x4] ;  /* 0x0000042a081f7981 */ /* 0x000ea4000c1e1900 */
[----:B--2---:R-:W-:-:S07]  /*14c0*/  IMAD.IADD R31, R31, 0x1, -R0 ;  /* 0x000000011f1f7824 */ /* 0x004fce00078e0a00 */
.L_x_13285:
[----:B------:R-:W-:Y:S01]  /*14d0*/  ULDC.64 UR4, c[0x0][0xa10] ;  /* 0x0002840000047ab9 */ /* 0x000fe20000000a00 */
[----:B------:R-:W2:Y:S01]  /*14e0*/  LDL.LU R32, [R1] ;  /* 0x0000000001207983 */ /* 0x000ea20000300800 */
[----:B------:R-:W-:-:S04]  /*14f0*/  ISETP.NE.U32.AND P0, PT, RZ, UR4, PT ;  /* 0x00000004ff007c0c */ /* 0x000fc8000bf05070 */
[----:B------:R-:W-:Y:S01]  /*1500*/  ISETP.NE.AND.EX P0, PT, RZ, UR5, PT, P0 ;  /* 0x00000005ff007c0c */ /* 0x000fe2000bf05300 */
[----:B------:R-:W-:Y:S02]  /*1510*/  ULDC.64 UR4, c[0x0][0xa30] ;  /* 0x00028c0000047ab9 */ /* 0x000fe40000000a00 */
[----:B------:R-:W-:-:S10]  /*1520*/  ISETP.NE.U32.AND P1, PT, RZ, UR4, PT ;  /* 0x00000004ff007c0c */ /* 0x000fd4000bf25070 */
[----:B0-----:R-:W0:Y:S02]  /*1530*/  @P0 LDC.64 R4, c[0x0][0xa10] ;  /* 0x00028400ff040b82 */ /* 0x001e240000000a00 */
[----:B0-----:R-:W-:-:S05]  /*1540*/  @P0 IMAD.WIDE R4, R36, 0x4, R4 ;  /* 0x0000000424040825 */ /* 0x001fca00078e0204 */
[----:B------:R-:W3:Y:S04]  /*1550*/  @P0 LDG.E R0, desc[UR42][R4.64] ;  /* 0x0000002a04000981 */ /* 0x000ee8000c1e1900 */
[----:B------:R0:W3:Y:S01]  /*1560*/  @P0 LDG.E R3, desc[UR42][R4.64+0x4] ;  /* 0x0000042a04030981 */ /* 0x0000e2000c1e1900 */
[----:B------:R-:W-:Y:S02]  /*1570*/  ISETP.NE.AND.EX P1, PT, RZ, UR5, PT, P1 ;  /* 0x00000005ff007c0c */ /* 0x000fe4000bf25310 */
[----:B-----5:R-:W-:-:S11]  /*1580*/  MOV R25, R31 ;  /* 0x0000001f00197202 */ /* 0x020fd60000000f00 */
[----:B------:R-:W-:-:S04]  /*1590*/  @P1 IADD3 R6, P2, R38, UR4, RZ ;  /* 0x0000000426061c10 */ /* 0x000fc8000ff5e0ff */
[----:B------:R-:W-:-:S05]  /*15a0*/  @P1 IADD3.X R7, R37, UR5, RZ, P2, !PT ;  /* 0x0000000525071c10 */ /* 0x000fca00097fe4ff */
[----:B------:R1:W5:Y:S01]  /*15b0*/  @P1 LDG.E R25, desc[UR42][R6.64] ;  /* 0x0000002a06191981 */ /* 0x000362000c1e1900 */
[----:B------:R-:W-:Y:S01]  /*15c0*/  IMAD.IADD R10, R31, 0x1, -R10 ;  /* 0x000000011f0a7824 */ /* 0x000fe200078e0a0a */
[----:B------:R-:W-:Y:S01]  /*15d0*/  LOP3.LUT R12, R11, 0xff, RZ, 0xc0, !PT ;  /* 0x000000ff0b0c7812 */ /* 0x000fe200078ec0ff */
[----:B------:R-:W-:Y:S01]  /*15e0*/  BSSY B0, `(.L_x_13286) ;  /* 0x000002c000007945 */ /* 0x000fe20003800000 */
[----:B------:R-:W-:Y:S01]  /*15f0*/  SHF.R.U32.HI R8, RZ, 0x10, R11 ;  /* 0x00000010ff087819 */ /* 0x000fe2000001160b */
[----:B0-----:R-:W-:Y:S02]  /*1600*/  IMAD.MOV.U32 R5, RZ, RZ, RZ ;  /* 0x000000ffff057224 */ /* 0x001fe400078e00ff */
[----:B------:R1:W-:Y:S04]  /*1610*/  STL [R1+0x48], R12 ;  /* 0x0000480c01007387 */ /* 0x0003e80000100800 */
[----:B------:R1:W-:Y:S01]  /*1620*/  STL [R1+0x30], R8 ;  /* 0x0000300801007387 */ /* 0x0003e20000100800 */
[----:B--2---:R-:W-:Y:S01]  /*1630*/  LOP3.LUT R32, R32, 0xfffffffb, RZ, 0xc0, !PT ;  /* 0xfffffffb20207812 */ /* 0x004fe200078ec0ff */
[----:B---3--:R-:W-:-:S04]  /*1640*/  @P0 IMAD.IADD R27, R3, 0x1, -R0 ;  /* 0x00000001031b0824 */ /* 0x008fc800078e0a00 */
[----:B------:R-:W-:-:S05]  /*1650*/  IMAD.IADD R89, R10, 0x1, R27 ;  /* 0x000000010a597824 */ /* 0x000fca00078e021b */
[C---:B------:R-:W-:Y:S02]  /*1660*/  ISETP.GE.AND P3, PT, R89.reuse, 0x1, PT ;  /* 0x000000015900780c */ /* 0x040fe40003f66270 */
[----:B------:R-:W-:-:S04]  /*1670*/  IADD3 R0, R89, 0x7f, RZ ;  /* 0x0000007f59007810 */ /* 0x000fc80007ffe0ff */
[----:B------:R-:W-:-:S04]  /*1680*/  SHF.R.S32.HI R3, RZ, 0x1f, R0 ;  /* 0x0000001fff037819 */ /* 0x000fc80000011400 */
[----:B------:R-:W-:-:S03]  /*1690*/  LEA.HI R3, R3, R0, RZ, 0x7 ;  /* 0x0000000003037211 */ /* 0x000fc600078f38ff */
[----:B------:R-:W-:Y:S02]  /*16a0*/  @P3 LOP3.LUT R32, R32, 0x4, RZ, 0xfc, !PT ;  /* 0x0000000420203812 */ /* 0x000fe400078efcff */
[----:B------:R-:W-:-:S03]  /*16b0*/  SHF.R.S32.HI R26, RZ, 0x7, R3 ;  /* 0x00000007ff1a7819 */ /* 0x000fc60000011403 */
[----:B------:R1:W-:Y:S01]  /*16c0*/  STL [R1], R32 ;  /* 0x0000002001007387 */ /* 0x0003e20000100800 */
[----:B------:R-:W-:Y:S05]  /*16d0*/  @!P3 BRA `(.L_x_13287) ;  /* 0x000000000070b947 */ /* 0x000fea0003800000 */
[----:B------:R-:W-:Y:S01]  /*16e0*/  ISETP.NE.AND P0, PT, R8, RZ, PT ;  /* 0x000000ff0800720c */ /* 0x000fe20003f05270 */
[----:B------:R-:W-:-:S03]  /*16f0*/  ULDC UR4, c[0x0][0x9f0] ;  /* 0x00027c0000047ab9 */ /* 0x000fc60000000800 */
[----:B------:R-:W-:-:S04]  /*1700*/  SEL R9, R8, UR4, P0 ;  /* 0x0000000408097c07 */ /* 0x000fc80008000000 */
[-C--:B-1----:R-:W-:Y:S02]  /*1710*/  IABS R6, R9.reuse ;  /* 0x0000000900067213 */ /* 0x082fe40000000000 */
        /* <DEDUP_REMOVED lines=24> */
.L_x_13287:
[----:B------:R-:W-:Y:S05]  /*18a0*/  BSYNC B0 ;  /* 0x0000000000007941 */ /* 0x000fea0003800000 */
.L_x_13286:
        /* <DEDUP_REMOVED lines=24> */
[----:B------:R0:W2:Y:S01]  /*1a30*/  LDC.64 R14, c[0x4][R0] ;  /* 0x01000000000e7b82 */ /* 0x0000a20000000a00 */
[----:B------:R-:W-:Y:S01]  /*1a40*/  MOV R5, UR5 ;  /* 0x0000000500057c02 */ /* 0x000fe20008000f00 */
[----:B------:R-:W-:Y:S01]  /*1a50*/  ULDC.64 UR4, c[0x4][0x140] ;  /* 0x0100500000047ab9 */ /* 0x000fe20000000a00 */
[----:B------:R-:W-:Y:S01]  /*1a60*/  IMAD.U32 R10, RZ, RZ, UR6 ;  /* 0x00000006ff0a7e24 */ /* 0x000fe2000f8e00ff */
[----:B------:R-:W-:Y:S01]  /*1a70*/  MOV R11, UR7 ;  /* 0x00000007000b7c02 */ /* 0x000fe20008000f00 */
[----:B-1----:R-:W-:Y:S02]  /*1a80*/  IMAD.U32 R6, RZ, RZ, UR4 ;  /* 0x00000004ff067e24 */ /* 0x002fe4000f8e00ff */
[----:B------:R-:W-:-:S02]  /*1a90*/  IMAD.U32 R7, RZ, RZ, UR5 ;  /* 0x00000005ff077e24 */ /* 0x000fc4000f8e00ff */
[----:B------:R-:W-:Y:S02]  /*1aa0*/  IMAD.MOV.U32 R8, RZ, RZ, 0x70 ;  /* 0x00000070ff087424 */ /* 0x000fe400078e00ff */
[----:B------:R-:W-:Y:S02]  /*1ab0*/  IMAD.MOV.U32 R12, RZ, RZ, 0x1 ;  /* 0x00000001ff0c7424 */ /* 0x000fe400078e00ff */
[----:B0-----:R-:W-:-:S07]  /*1ac0*/  IMAD.MOV.U32 R13, RZ, RZ, RZ ;  /* 0x000000ffff0d7224 */ /* 0x001fce00078e00ff */
[----:B------:R-:W-:-:S07]  /*1ad0*/  LEPC R20, `(.L_x_13290) ;  /* 0x000000001014794e */ /* 0x000fce0000000000 */
[----:B--2--5:R-:W-:Y:S05]  /*1ae0*/  CALL.ABS.NOINC R14 ;  /* 0x000000000e007343 */ /* 0x024fea0003c00000 */
.L_x_13290:
[----:B------:R-:W-:Y:S05]  /*1af0*/  BSYNC B6 ;  /* 0x0000000000067941 */ /* 0x000fea0003800000 */
.L_x_13289:
        /* <DEDUP_REMOVED lines=8> */
[----:B------:R0:W2:Y:S01]  /*1b80*/  LDC.64 R14, c[0x4][R0] ;  /* 0x01000000000e7b82 */ /* 0x0000a20000000a00 */
[----:B------:R-:W-:Y:S01]  /*1b90*/  IMAD.U32 R5, RZ, RZ, UR5 ;  /* 0x00000005ff057e24 */ /* 0x000fe2000f8e00ff */
[----:B------:R-:W-:Y:S01]  /*1ba0*/  ULDC.64 UR4, c[0x4][0x140] ;  /* 0x0100500000047ab9 */ /* 0x000fe20000000a00 */
[----:B------:R-:W-:Y:S01]  /*1bb0*/  IMAD.U32 R10, RZ, RZ, UR6 ;  /* 0x00000006ff0a7e24 */ /* 0x000fe2000f8e00ff */
[----:B-1----:R-:W-:Y:S01]  /*1bc0*/  MOV R7, UR5 ;  /* 0x0000000500077c02 */ /* 0x002fe20008000f00 */
[----:B------:R-:W-:Y:S01]  /*1bd0*/  IMAD.U32 R6, RZ, RZ, UR4 ;  /* 0x00000004ff067e24 */ /* 0x000fe2000f8e00ff */
[----:B------:R-:W-:Y:S01]  /*1be0*/  MOV R12, 0x1 ;  /* 0x00000001000c7802 */ /* 0x000fe20000000f00 */
[----:B------:R-:W-:-:S02]  /*1bf0*/  IMAD.U32 R11, RZ, RZ, UR7 ;  /* 0x00000007ff0b7e24 */ /* 0x000fc4000f8e00ff */
[----:B------:R-:W-:Y:S02]  /*1c00*/  IMAD.MOV.U32 R8, RZ, RZ, 0x70 ;  /* 0x00000070ff087424 */ /* 0x000fe400078e00ff */
[----:B0-----:R-:W-:-:S07]  /*1c10*/  IMAD.MOV.U32 R13, RZ, RZ, RZ ;  /* 0x000000ffff0d7224 */ /* 0x001fce00078e00ff */
[----:B------:R-:W-:-:S07]  /*1c20*/  LEPC R20, `(.L_x_13292) ;  /* 0x000000001014794e */ /* 0x000fce0000000000 */
[----:B--2--5:R-:W-:Y:S05]  /*1c30*/  CALL.ABS.NOINC R14 ;  /* 0x000000000e007343 */ /* 0x024fea0003c00000 */
.L_x_13292:
[----:B------:R-:W-:Y:S05]  /*1c40*/  BSYNC B6 ;  /* 0x0000000000067941 */ /* 0x000fea0003800000 */
.L_x_13291:
[----:B------:R-:W-:Y:S01]  /*1c50*/  ULDC.64 UR4, c[0x0][0x9f8] ;  /* 0x00027e0000047ab9 */ /* 0x000fe20000000a00 */
[----:B------:R-:W-:Y:S01]  /*1c60*/  IMAD.MOV.U32 R69, RZ, RZ, R36 ;  /* 0x000000ffff457224 */ /* 0x000fe200078e0024 */
[----:B------:R-:W-:Y:S01]  /*1c70*/  ISETP.NE.U32.AND P0, PT, RZ, UR4, PT ;  /* 0x00000004ff007c0c */ /* 0x000fe2000bf05070 */
[----:B------:R-:W2:Y:S01]  /*1c80*/  LDL R14, [R1+0x24] ;  /* 0x00002400010e7983 */ /* 0x000ea20000100800 */
[----:B------:R-:W0:Y:S02]  /*1c90*/  LDC.64 R4, c[0x0][0x3f8] ;  /* 0x0000fe00ff047b82 */ /* 0x000e240000000a00 */
[----:B------:R-:W-:-:S06]  /*1ca0*/  ISETP.NE.AND.EX P0, PT, RZ, UR5, PT, P0 ;  /* 0x00000005ff007c0c */ /* 0x000fcc000bf05300 */
[----:B------:R-:W3:Y:S07]  /*1cb0*/  LDC R59, c[0x0][0x3f4] ;  /* 0x0000fd00ff3b7b82 */ /* 0x000eee0000000800 */
[----:B-1----:R-:W-:Y:S01]  /*1cc0*/  @P0 IADD3 R6, P1, R38, UR4, RZ ;  /* 0x0000000426060c10 */ /* 0x002fe2000ff3e0ff */
[----:B------:R-:W1:Y:S01]  /*1cd0*/  LDC.64 R62, c[0x0][0x408] ;  /* 0x00010200ff3e7b82 */ /* 0x000e620000000a00 */
[----:B------:R-:W4:Y:S02]  /*1ce0*/  LDL R38, [R1+0x14] ;  /* 0x0000140001267983 */ /* 0x000f240000100800 */
[----:B------:R-:W-:-:S05]  /*1cf0*/  @P0 IADD3.X R7, R37, UR5, RZ, P1, !PT ;  /* 0x0000000525070c10 */ /* 0x000fca0008ffe4ff */
[----:B------:R1:W2:Y:S01]  /*1d00*/  @P0 LDG.E R69, desc[UR42][R6.64] ;  /* 0x0000002a06450981 */ /* 0x0002a2000c1e1900 */
[----:B------:R-:W1:Y:S01]  /*1d10*/  S2R R36, SR_TID.X ;  /* 0x0000000000247919 */ /* 0x000e620000002100 */
[----:B------:R-:W-:Y:S02]  /*1d20*/  SHF.R.S32.HI R3, RZ, 0x1f, R153 ;  /* 0x0000001fff037819 */ /* 0x000fe40000011499 */
[----:B------:R-:W-:-:S03]  /*1d30*/  SHF.R.S32.HI R23, RZ, 0x1f, R22 ;  /* 0x0000001fff177819 */ /* 0x000fc60000011416 */
[-C--:B0-----:R-:W-:Y:S01]  /*1d40*/  IMAD R0, R3, R4.reuse, RZ ;  /* 0x0000000403007224 */ /* 0x081fe200078e02ff */
[----:B---3--:R-:W-:Y:S01]  /*1d50*/  ISETP.GE.AND P0, PT, R16, R59, PT ;  /* 0x0000003b1000720c */ /* 0x008fe20003f06270 */
[----:B------:R-:W-:-:S04]  /*1d60*/  IMAD.WIDE.U32 R8, R153, R4, R22 ;  /* 0x0000000499087225 */ /* 0x000fc800078e0016 */
[----:B------:R-:W-:Y:S02]  /*1d70*/  IMAD R13, R153, R5, R0 ;  /* 0x00000005990d7224 */ /* 0x000fe400078e0200 */
[----:B-1----:R-:W-:Y:S01]  /*1d80*/  IMAD R0, R3, R62, RZ ;  /* 0x0000003e03007224 */ /* 0x002fe200078e02ff */
[----:B------:R-:W-:Y:S01]  /*1d90*/  SEL R3, R59, RZ, P0 ;  /* 0x000000ff3b037207 */ /* 0x000fe20000000000 */
[----:B------:R-:W-:Y:S01]  /*1da0*/  IMAD.WIDE.U32 R10, R153, R4, R16 ;  /* 0x00000004990a7225 */ /* 0x000fe200078e0010 */
[----:B------:R-:W-:-:S03]  /*1db0*/  IADD3 R9, R9, R13, RZ ;  /* 0x0000000d09097210 */ /* 0x000fc60007ffe0ff */
[----:B------:R-:W-:Y:S01]  /*1dc0*/  IMAD.IADD R11, R13, 0x1, R11 ;  /* 0x000000010d0b7824 */ /* 0x000fe200078e020b */
[----:B-----5:R-:W-:Y:S01]  /*1dd0*/  SHF.R.S32.HI R13, RZ, 0x1f, R25 ;  /* 0x0000001fff0d7819 */ /* 0x020fe20000011419 */
[----:B------:R-:W-:Y:S02]  /*1de0*/  IMAD.IADD R3, R16, 0x1, R3 ;  /* 0x0000000110037824 */ /* 0x000fe400078e0203 */
[----:B------:R-:W-:Y:S02]  /*1df0*/  IMAD R15, R153, R63, R0 ;  /* 0x0000003f990f7224 */ /* 0x000fe400078e0200 */
[----:B------:R-:W-:Y:S01]  /*1e00*/  IMAD R12, R13, R4, RZ ;  /* 0x000000040d0c7224 */ /* 0x000fe200078e02ff */
[----:B------:R-:W-:Y:S02]  /*1e10*/  SHF.R.S32.HI R0, RZ, 0x1f, R3 ;  /* 0x0000001fff007819 */ /* 0x000fe40000011403 */
[----:B------:R-:W-:Y:S02]  /*1e20*/  SHF.R.U32.HI R37, RZ, 0x7, R36 ;  /* 0x00000007ff257819 */ /* 0x000fe40000011624 */
[----:B------:R-:W-:Y:S01]  /*1e30*/  LEA.HI R0, R0, R3, RZ, 0x3 ;  /* 0x0000000300007211 */ /* 0x000fe200078f18ff */
[----:B------:R-:W-:Y:S01]  /*1e40*/  IMAD R3, R25, R5, R12 ;  /* 0x0000000519037224 */ /* 0x000fe200078e020c */
[----:B------:R-:W-:Y:S01]  /*1e50*/  ISETP.NE.AND P6, PT, R37, 0x1, PT ;  /* 0x000000012500780c */ /* 0x000fe20003fc5270 */
[----:B------:R-:W-:-:S02]  /*1e60*/  IMAD R12, R13, R62, RZ ;  /* 0x0000003e0d0c7224 */ /* 0x000fc400078e02ff */
[----:B------:R-:W-:Y:S02]  /*1e70*/  VIADD R61, R37, 0x8 ;  /* 0x00000008253d7836 */ /* 0x000fe40000000000 */
[C---:B------:R-:W-:Y:S01]  /*1e80*/  VIADD R37, R153.reuse, 0x60 ;  /* 0x0000006099257836 */ /* 0x040fe20000000000 */
[----:B------:R-:W-:Y:S01]  /*1e90*/  SHF.L.U64.HI R66, R4, 0x7, R5 ;  /* 0x0000000704427819 */ /* 0x000fe20000010205 */
[----:B------:R-:W-:Y:S01]  /*1ea0*/  IMAD.IADD R68, R68, 0x1, R31 ;  /* 0x0000000144447824 */ /* 0x000fe200078e021f */
[----:B------:R-:W-:Y:S01]  /*1eb0*/  SHF.L.U64.HI R64, R62, 0x7, R63 ;  /* 0x000000073e407819 */ /* 0x000fe2000001023f */
[----:B------:R-:W-:-:S04]  /*1ec0*/  IMAD.WIDE.U32 R6, R153, R62, R16 ;  /* 0x0000003e99067225 */ /* 0x000fc800078e0010 */
[----:B------:R-:W-:-:S04]  /*1ed0*/  IMAD.WIDE.U32 R20, R25, R4, R8 ;  /* 0x0000000419147225 */ /* 0x000fc800078e0008 */
[----:B------:R-:W-:-:S04]  /*1ee0*/  IMAD.WIDE.U32 R34, R25, R4, R10 ;  /* 0x0000000419227225 */ /* 0x000fc800078e000a */
[----:B------:R-:W-:Y:S02]  /*1ef0*/  IMAD.SHL.U32 R65, R4, 0x80, RZ ;  /* 0x0000008004417824 */ /* 0x000fe400078e00ff */
[----:B------:R-:W-:Y:S02]  /*1f00*/  IMAD R31, R25, R63, R12 ;  /* 0x0000003f191f7224 */ /* 0x000fe400078e020c */
[----:B------:R-:W-:Y:S01]  /*1f10*/  IMAD.SHL.U32 R37, R37, 0x40, RZ ;  /* 0x0000004025257824 */ /* 0x000fe200078e00ff */
[----:B------:R-:W-:Y:S02]  /*1f20*/  IADD3 R7, R15, R7, RZ ;  /* 0x000000070f077210 */ /* 0x000fe40007ffe0ff */
[----:B------:R-:W-:Y:S02]  /*1f30*/  LOP3.LUT R32, R32, 0xfffffffd, RZ, 0xc0, !PT ;  /* 0xfffffffd20207812 */ /* 0x000fe400078ec0ff */
[----:B------:R-:W-:Y:S01]  /*1f40*/  LOP3.LUT R37, R37, 0x1c0, RZ, 0xc0, !PT ;  /* 0x000001c025257812 */ /* 0x000fe200078ec0ff */
[----:B------:R-:W-:Y:S01]  /*1f50*/  IMAD.WIDE.U32 R54, R25, R62, R6 ;  /* 0x0000003e19367225 */ /* 0x000fe200078e0006 */
[----:B------:R-:W-:-:S02]  /*1f60*/  SHF.R.S32.HI R7, RZ, 0x3, R0 ;  /* 0x00000003ff077819 */ /* 0x000fc40000011400 */
[----:B------:R-:W-:Y:S01]  /*1f70*/  LOP3.LUT R6, R0, 0xfffffff8, RZ, 0xc0, !PT ;  /* 0xfffffff800067812 */ /* 0x000fe200078ec0ff */
[----:B------:R-:W-:Y:S05]  /*1f80*/  @!P6 WARPSYNC.ALL ;  /* 0x000000000000e948 */ /* 0x000fea0003800000 */
[----:B------:R-:W-:Y:S01]  /*1f90*/  IMAD.WIDE.U32 R52, R153, R62, R22 ;  /* 0x0000003e99347225 */ /* 0x000fe200078e0016 */
[----:B------:R-:W-:-:S03]  /*1fa0*/  ULDC UR4, c[0x0][0x2f4] ;  /* 0x0000bd0000047ab9 */ /* 0x000fc60000000800 */
[----:B------:R-:W-:Y:S02]  /*1fb0*/  IMAD.IADD R53, R53, 0x1, R15 ;  /* 0x0000000135357824 */ /* 0x000fe400078e020f */
[----:B------:R-:W-:Y:S02]  /*1fc0*/  IMAD.IADD R57, R21, 0x1, R3 ;  /* 0x0000000115397824 */ /* 0x000fe400078e0203 */
[----:B------:R-:W-:Y:S02]  /*1fd0*/  IMAD.IADD R56, R3, 0x1, R35 ;  /* 0x0000000103387824 */ /* 0x000fe400078e0223 */
[----:B------:R-:W-:Y:S01]  /*1fe0*/  IMAD.WIDE.U32 R52, R25, R62, R52 ;  /* 0x0000003e19347225 */ /* 0x000fe200078e0034 */
[----:B------:R-:W-:Y:S01]  /*1ff0*/  @!P6 BAR.SYNC.DEFER_BLOCKING 0x9, 0x100 ;  /* 0x024400000000eb1d */ /* 0x000fe20000010000 */
[----:B------:R-:W-:Y:S02]  /*2000*/  ISETP.GE.AND P2, PT, R2, UR4, PT ;  /* 0x0000000402007c0c */ /* 0x000fe4000bf46270 */
[----:B------:R-:W-:-:S02]  /*2010*/  IMAD.SHL.U32 R62, R62, 0x80, RZ ;  /* 0x000000803e3e7824 */ /* 0x000fc400078e00ff */
[----:B------:R-:W-:Y:S02]  /*2020*/  IMAD.SHL.U32 R59, R59, 0x2, RZ ;  /* 0x000000023b3b7824 */ /* 0x000fe400078e00ff */
[C---:B----4-:R-:W-:Y:S01]  /*2030*/  IMAD.SHL.U32 R67, R38.reuse, 0x40, RZ ;  /* 0x0000004026437824 */ /* 0x050fe200078e00ff */
[----:B------:R-:W-:Y:S02]  /*2040*/  LOP3.LUT P1, RZ, R38, 0x4, RZ, 0xc0, !PT ;  /* 0x0000000426ff7812 */ /* 0x000fe4000782c0ff */
[----:B------:R-:W-:Y:S02]  /*2050*/  IADD3 R38, R36, -0x80, RZ ;  /* 0xffffff8024267810 */ /* 0x000fe40007ffe0ff */
[----:B------:R-:W-:Y:S02]  /*2060*/  LOP3.LUT R67, R67, 0x1c0, RZ, 0xc0, !PT ;  /* 0x000001c043437812 */ /* 0x000fe400078ec0ff */
[----:B------:R-:W-:Y:S02]  /*2070*/  SHF.R.S32.HI R36, RZ, 0x1f, R38 ;  /* 0x0000001fff247819 */ /* 0x000fe40000011426 */
[----:B------:R-:W-:-:S02]  /*2080*/  SHF.R.U32.HI R63, RZ, 0x3, R67 ;  /* 0x00000003ff3f7819 */ /* 0x000fc40000011643 */
[----:B------:R-:W-:Y:S02]  /*2090*/  LOP3.LUT R4, R67, 0x18, R16, 0xf8, !PT ;  /* 0x0000001843047812 */ /* 0x000fe400078ef810 */
[----:B------:R-:W-:Y:S02]  /*20a0*/  LEA.HI R36, R36, R38, RZ, 0x5 ;  /* 0x0000002624247211 */ /* 0x000fe400078f28ff */
[----:B------:R-:W-:Y:S02]  /*20b0*/  LOP3.LUT R4, R4, R63, RZ, 0x3c, !PT ;  /* 0x0000003f04047212 */ /* 0x000fe400078e3cff */
[----:B------:R-:W-:Y:S02]  /*20c0*/  SHF.R.S32.HI R36, RZ, 0x5, R36 ;  /* 0x00000005ff247819 */ /* 0x000fe40000011424 */
[----:B------:R-:W-:Y:S02]  /*20d0*/  @P1 LOP3.LUT R32, R32, 0x2, RZ, 0xfc, !PT ;  /* 0x0000000220201812 */ /* 0x000fe400078efcff */
[----:B------:R-:W-:-:S02]  /*20e0*/  LEA R58, R36, R4, 0x9 ;  /* 0x00000004243a7211 */ /* 0x000fc400078e48ff */
[--C-:B------:R-:W-:Y:S02]  /*20f0*/  LOP3.LUT R4, R67, 0x38, R0.reuse, 0xf8, !PT ;  /* 0x0000003843047812 */ /* 0x100fe400078ef800 */
[----:B------:R-:W-:Y:S01]  /*2100*/  LOP3.LUT R0, R37, 0x38, R0, 0xf8, !PT ;  /* 0x0000003825007812 */ /* 0x000fe200078ef800 */
[----:B------:R-:W-:Y:S01]  /*2110*/  VIADD R37, R153, 0x60 ;  /* 0x0000006099257836 */ /* 0x000fe20000000000 */
[----:B------:R0:W-:Y:S04]  /*2120*/  STL [R1], R32 ;  /* 0x0000002001007387 */ /* 0x0001e80000100800 */
[----:B------:R-:W-:Y:S02]  /*2130*/  SHF.L.U32 R37, R37, 0x6, RZ ;  /* 0x0000000625257819 */ /* 0x000fe400000006ff */
[----:B0-----:R-:W-:-:S02]  /*2140*/  SHF.R.S32.HI R32, RZ, 0x1f, R38 ;  /* 0x0000001fff207819 */ /* 0x001fc40000011426 */
[----:B------:R-:W-:Y:S02]  /*2150*/  LOP3.LUT R37, R37, 0x1c0, RZ, 0xc0, !PT ;  /* 0x000001c025257812 */ /* 0x000fe400078ec0ff */
[----:B------:R-:W-:Y:S02]  /*2160*/  LEA.HI R32, R32, R38, RZ, 0x2 ;  /* 0x0000002620207211 */ /* 0x000fe400078f10ff */
[----:B------:R-:W-:Y:S02]  /*2170*/  SHF.R.U32.HI R37, RZ, 0x3, R37 ;  /* 0x00000003ff257819 */ /* 0x000fe40000011625 */
[----:B------:R-:W-:Y:S02]  /*2180*/  LOP3.LUT R32, R32, 0xfffffffc, RZ, 0xc0, !PT ;  /* 0xfffffffc20207812 */ /* 0x000fe400078ec0ff */
[----:B------:R-:W-:Y:S02]  /*2190*/  LOP3.LUT R3, R4, R63, RZ, 0x3c, !PT ;  /* 0x0000003f04037212 */ /* 0x000fe400078e3cff */
[----:B------:R-:W-:Y:S01]  /*21a0*/  LOP3.LUT R0, R0, R37, RZ, 0x3c, !PT ;  /* 0x0000002500007212 */ /* 0x000fe200078e3cff */
[----:B------:R-:W-:Y:S01]  /*21b0*/  IMAD.IADD R32, R38, 0x1, -R32 ;  /* 0x0000000126207824 */ /* 0x000fe200078e0a20 */
[----:B------:R-:W-:Y:S01]  /*21c0*/  ISETP.GE.AND P1, PT, R16, UR4, PT ;  /* 0x0000000410007c0c */ /* 0x000fe2000bf26270 */
[----:B------:R-:W-:-:S02]  /*21d0*/  IMAD R3, R36, 0x200, R3 ;  /* 0x0000020024037824 */ /* 0x000fc400078e0203 */
[----:B------:R-:W-:Y:S01]  /*21e0*/  IMAD R60, R32, 0x60, R153 ;  /* 0x00000060203c7824 */ /* 0x000fe200078e0299 */
[----:B--2---:R-:W-:Y:S01]  /*21f0*/  SHF.R.S32.HI R5, RZ, 0x1f, R69 ;  /* 0x0000001fff057819 */ /* 0x004fe20000011445 */
[----:B------:R-:W-:Y:S01]  /*2200*/  IMAD.IADD R32, R53, 0x1, R31 ;  /* 0x0000000135207824 */ /* 0x000fe200078e021f */
[----:B------:R-:W-:Y:S01]  /*2210*/  IADD3 R31, R31, R55, RZ ;  /* 0x000000371f1f7210 */ /* 0x000fe20007ffe0ff */
[----:B------:R-:W-:Y:S01]  /*2220*/  IMAD.IADD R0, R14, 0x1, R0 ;  /* 0x000000010e007824 */ /* 0x000fe200078e0200 */
[----:B------:R-:W-:-:S07]  /*2230*/  SHF.R.S32.HI R4, RZ, 0x1f, R6 ;  /* 0x0000001fff047819 */ /* 0x000fce0000011406 */
.L_x_13348:
[----:B--2---:R-:W2:Y:S01]  /*2240*/  LDL R38, [R1+0x14] ;  /* 0x0000140001267983 */ /* 0x004ea20000100800 */
[----:B------:R-:W0:Y:S03]  /*2250*/  LDC R74, c[0x0][0x430] ;  /* 0x00010c00ff4a7b82 */ /* 0x000e260000000800 */
[----:B---3--:R-:W3:Y:S01]  /*2260*/  LDL.LU R36, [R1] ;  /* 0x0000000001247983 */ /* 0x008ee20000300800 */
[----:B------:R-:W-:Y:S01]  /*2270*/  VIADD R29, R29, 0xffffffff ;  /* 0xffffffff1d1d7836 */ /* 0x000fe20000000000 */
[----:B------:R-:W-:-:S03]  /*2280*/  MOV R73, RZ ;  /* 0x000000ff00497202 */ /* 0x000fc60000000f00 */
[----:B------:R-:W1:Y:S01]  /*2290*/  LDC R80, c[0x0][0x3f4] ;  /* 0x0000fd00ff507b82 */ /* 0x000e620000000800 */
[----:B------:R-:W-:-:S05]  /*22a0*/  LEA R10, R29, R60, 0x7 ;  /* 0x0000003c1d0a7211 */ /* 0x000fca00078e38ff */
[----:B----4-:R-:W-:-:S04]  /*22b0*/  IMAD.IADD R37, R68, 0x1, R10 ;  /* 0x0000000144257824 */ /* 0x010fc800078e020a */
[----:B------:R-:W-:Y:S01]  /*22c0*/  IMAD.MOV.U32 R12, RZ, RZ, R37 ;  /* 0x000000ffff0c7224 */ /* 0x000fe200078e0025 */
[----:B0-----:R-:W-:-:S13]  /*22d0*/  ISETP.NE.AND P3, PT, R74, 0x1, PT ;  /* 0x000000014a00780c */ /* 0x001fda0003f65270 */
[----:B------:R-:W0:Y:S08]  /*22e0*/  @P3 LDC R8, c[0x0][0x434] ;  /* 0x00010d00ff083b82 */ /* 0x000e300000000800 */
[----:B------:R-:W4:Y:S01]  /*22f0*/  @P3 LDC R9, c[0x0][0x438] ;  /* 0x00010e00ff093b82 */ /* 0x000f220000000800 */
[----:B0-----:R-:W-:-:S05]  /*2300*/  @P3 IMAD.HI.U32 R8, R37, R8, RZ ;  /* 0x0000000825083227 */ /* 0x001fca00078e00ff */
[----:B----4-:R-:W-:Y:S02]  /*2310*/  @P3 SHF.R.U32.HI R12, RZ, R9, R8 ;  /* 0x00000009ff0c3219 */ /* 0x010fe40000011608 */
[----:B------:R-:W-:-:S04]  /*2320*/  ISETP.GE.AND P3, PT, R10, R27, PT ;  /* 0x0000001b0a00720c */ /* 0x000fc80003f66270 */
[----:B------:R-:W-:-:S13]  /*2330*/  ISETP.GT.OR P3, PT, R60, 0x7f, P3 ;  /* 0x0000007f3c00780c */ /* 0x000fda0001f64670 */
[----:B------:R-:W0:Y:S01]  /*2340*/  @!P3 LDC.64 R10, c[0x0][0x428] ;  /* 0x00010a00ff0abb82 */ /* 0x000e220000000a00 */
[----:B------:R-:W-:-:S07]  /*2350*/  @!P3 SHF.R.S32.HI R13, RZ, 0x1f, R12 ;  /* 0x0000001fff0db819 */ /* 0x000fce000001140c */
[----:B------:R-:W4:Y:S01]  /*2360*/  @!P3 LDC.64 R8, c[0x0][0x418] ;  /* 0x00010600ff08bb82 */ /* 0x000f220000000a00 */
[----:B0-----:R-:W-:-:S04]  /*2370*/  @!P3 IMAD R14, R5, R10, RZ ;  /* 0x0000000a050eb224 */ /* 0x001fc800078e02ff */
[C---:B------:R-:W-:Y:S02]  /*2380*/  @!P3 IMAD R15, R69.reuse, R11, R14 ;  /* 0x0000000b450fb224 */ /* 0x040fe400078e020e */
[----:B------:R-:W-:-:S04]  /*2390*/  @!P3 IMAD.WIDE.U32 R10, R69, R10, R12 ;  /* 0x0000000a450ab225 */ /* 0x000fc800078e000c */
[----:B------:R-:W-:Y:S01]  /*23a0*/  @!P3 IMAD.IADD R11, R11, 0x1, R15 ;  /* 0x000000010b0bb824 */ /* 0x000fe200078e020f */
[----:B----4-:R-:W-:-:S04]  /*23b0*/  @!P3 LEA R8, P4, R10, R8, 0x2 ;  /* 0x000000080a08b211 */ /* 0x010fc800078810ff */
[----:B------:R-:W-:-:S05]  /*23c0*/  @!P3 LEA.HI.X R9, R10, R9, R11, 0x2, P4 ;  /* 0x000000090a09b211 */ /* 0x000fca00020f140b */
[----:B------:R0:W5:Y:S01]  /*23d0*/  @!P3 LDG.E R73, desc[UR42][R8.64] ;  /* 0x0000002a0849b981 */ /* 0x000162000c1e1900 */
[----:B------:R-:W-:Y:S01]  /*23e0*/  ISETP.GT.AND P3, PT, R29, R30, PT ;  /* 0x0000001e1d00720c */ /* 0x000fe20003f64270 */
[----:B------:R-:W-:Y:S01]  /*23f0*/  IMAD R11, R19, 0x2000, R58 ;  /* 0x00002000130b7824 */ /* 0x000fe200078e023a */
[----:B------:R-:W-:Y:S05]  /*2400*/  YIELD ;  /* 0x0000000000007946 */ /* 0x000fea0003800000 */
[----:B------:R-:W-:Y:S01]  /*2410*/  VIADD R71, R11, 0x20 ;  /* 0x000000200b477836 */ /* 0x000fe20000000000 */
[----:B------:R-:W-:Y:S01]  /*2420*/  BSSY B0, `(.L_x_13293) ;  /* 0x0000300000007945 */ /* 0x000fe20003800000 */
[----:B------:R-:W-:-:S02]  /*2430*/  IMAD.MOV R13, RZ, RZ, -R12 ;  /* 0x000000ffff0d7224 */ /* 0x000fc400078e0a0c */
[----:B------:R-:W-:Y:S02]  /*2440*/  IMAD R72, R11, 0x2, R28 ;  /* 0x000000020b487824 */ /* 0x000fe400078e021c */
[----:B------:R-:W-:Y:S01]  /*2450*/  IMAD R74, R74, R13, R37 ;  /* 0x0000000d4a4a7224 */ /* 0x000fe200078e0225 */
[----:B--2---:R-:W-:Y:S02]  /*2460*/  LOP3.LUT P5, RZ, R38, 0x4, RZ, 0xc0, !PT ;  /* 0x0000000426ff7812 */ /* 0x004fe400078ac0ff */
[----:B---3--:R-:W-:-:S04]  /*2470*/  LOP3.LUT R36, R36, 0xfffffffe, RZ, 0xc0, !PT ;  /* 0xfffffffe24247812 */ /* 0x008fc800078ec0ff */
[----:B------:R-:W-:Y:S02]  /*2480*/  @P3 LOP3.LUT R36, R36, 0x1, RZ, 0xfc, !PT ;  /* 0x0000000124243812 */ /* 0x000fe400078efcff */
[----:B-1----:R-:W-:-:S03]  /*2490*/  ISETP.GE.AND P3, PT, R80, 0x1, PT ;  /* 0x000000015000780c */ /* 0x002fc60003f66270 */
[----:B------:R0:W-:Y:S02]  /*24a0*/  STL [R1], R36 ;  /* 0x0000002401007387 */ /* 0x0001e40000100800 */
[----:B------:R-:W-:-:S05]  /*24b0*/  @P5 IADD3 R71, R11, -0x20, RZ ;  /* 0xffffffe00b475810 */ /* 0x000fca0007ffe0ff */
[----:B------:R-:W-:-:S03]  /*24c0*/  IMAD R71, R71, 0x2, R28 ;  /* 0x0000000247477824 */ /* 0x000fc600078e021c */
[----:B0-----:R-:W-:Y:S05]  /*24d0*/  @!P3 BRA `(.L_x_13294) ;  /* 0x0000002800c4b947 */ /* 0x001fea0003800000 */
        /* <DEDUP_REMOVED lines=14> */
[----:B------:R-:W-:-:S04]  /*25c0*/  ULDC.64 UR4, c[0x0][0x308] ;  /* 0x0000c20000047ab9 */ /* 0x000fc80000000a00 */
[----:B------:R-:W-:Y:S01]  /*25d0*/  IADD3 R9, R9, R11, RZ ;  /* 0x0000000b09097210 */ /* 0x000fe20007ffe0ff */
[----:B------:R-:W-:Y:S02]  /*25e0*/  IMAD R11, R64, R29, RZ ;  /* 0x0000001d400b7224 */ /* 0x000fe400078e02ff */
[C---:B------:R-:W-:Y:S01]  /*25f0*/  IMAD.WIDE.U32 R84, R152.reuse, UR4, R8 ;  /* 0x0000000498547c25 */ /* 0x040fe2000f8e0008 */
[----:B------:R-:W-:Y:S01]  /*2600*/  ULDC.U8 UR4, c[0x0][0x410] ;  /* 0x0001040000047ab9 */ /* 0x000fe20000000000 */
[----:B------:R-:W-:Y:S02]  /*2610*/  SHF.R.S32.HI R8, RZ, 0x1f, R29 ;  /* 0x0000001fff087819 */ /* 0x000fe4000001141d */
[----:B------:R-:W-:Y:S01]  /*2620*/  IMAD R9, R152, UR5, R85 ;  /* 0x0000000598097c24 */ /* 0x000fe2000f8e0255 */
[----:B------:R-:W-:Y:S02]  /*2630*/  LEA R79, P3, R84, UR6, 0x1 ;  /* 0x00000006544f7c11 */ /* 0x000fe4000f8608ff */
[----:B------:R-:W-:-:S02]  /*2640*/  IMAD R81, R8, R62, R11 ;  /* 0x0000003e08517224 */ /* 0x000fc400078e020b */
[----:B------:R-:W-:Y:S01]  /*2650*/  LEA.HI.X R84, R84, UR7, R9, 0x1, P3 ;  /* 0x0000000754547c11 */ /* 0x000fe200098f0c09 */
[-C--:B------:R-:W-:Y:S01]  /*2660*/  IMAD R9, R66, R29.reuse, RZ ;  /* 0x0000001d42097224 */ /* 0x080fe200078e02ff */
[----:B------:R-:W-:Y:S01]  /*2670*/  ISETP.NE.AND P3, PT, RZ, UR4, PT ;  /* 0x00000004ff007c0c */ /* 0x000fe2000bf65270 */
[----:B------:R-:W-:-:S04]  /*2680*/  IMAD.WIDE.U32 R10, R65, R29, RZ ;  /* 0x0000001d410a7225 */ /* 0x000fc800078e00ff */
[----:B------:R-:W-:Y:S02]  /*2690*/  IMAD R13, R8, R65, R9 ;  /* 0x00000041080d7224 */ /* 0x000fe400078e0209 */
[----:B------:R-:W-:-:S04]  /*26a0*/  IMAD.WIDE.U32 R8, R62, R29, RZ ;  /* 0x0000001d3e087225 */ /* 0x000fc800078e00ff */
        /* <DEDUP_REMOVED lines=19> */
[----:B------:R-:W-:-:S04]  /*27e0*/  IADD3 R15, P4, R52, R8, RZ ;  /* 0x00000008340f7210 */ /* 0x000fc80007f9e0ff */
[----:B------:R-:W-:Y:S02]  /*27f0*/  IADD3.X R44, R81, R32, RZ, P4, !PT ;  /* 0x00000020512c7210 */ /* 0x000fe400027fe4ff */
        /* <DEDUP_REMOVED lines=13> */
.L_x_13297:
[----:B------:R-:W-:Y:S05]  /*28d0*/  BSYNC B1 ;  /* 0x0000000000017941 */ /* 0x000fea0003800000 */
.L_x_13296:
[----:B0-----:R-:W-:Y:S01]  /*28e0*/  VIADD R12, R153, 0x60 ;  /* 0x00000060990c7836 */ /* 0x001fe20000000000 */
[----:B------:R-:W-:Y:S01]  /*28f0*/  BSSY B1, `(.L_x_13298) ;  /* 0x0000021000017945 */ /* 0x000fe20003800000 */
[----:B-----5:R-:W-:Y:S02]  /*2900*/  IMAD.MOV.U32 R70, RZ, RZ, R44 ;  /* 0x000000ffff467224 */ /* 0x020fe400078e002c */
[----:B------:R-:W-:Y:S01]  /*2910*/  IMAD.MOV.U32 R78, RZ, RZ, R45 ;  /* 0x000000ffff4e7224 */ /* 0x000fe200078e002d */
[----:B------:R-:W-:-:S13]  /*2920*/  ISETP.GE.AND P4, PT, R12, R77, PT ;  /* 0x0000004d0c00720c */ /* 0x000fda0003f86270 */
[----:B------:R-:W-:Y:S05]  /*2930*/  @P4 BRA `(.L_x_13299) ;  /* 0x0000000000704947 */ /* 0x000fea0003800000 */
[----:B------:R-:W0:Y:S01]  /*2940*/  LDC.64 R12, c[0x0][0x3f8] ;  /* 0x0000fe00ff0c7b82 */ /* 0x000e220000000a00 */
[----:B------:R-:W-:Y:S01]  /*2950*/  MOV R11, R83 ;  /* 0x00000053000b7202 */ /* 0x000fe20000000f00 */
[----:B------:R-:W-:Y:S01]  /*2960*/  IMAD.MOV.U32 R9, RZ, RZ, R81 ;  /* 0x000000ffff097224 */ /* 0x000fe200078e0051 */
[----:B------:R-:W-:Y:S01]  /*2970*/  ULDC.64 UR4, c[0x0][0x3e8] ;  /* 0x0000fa0000047ab9 */ /* 0x000fe20000000a00 */
        /* <DEDUP_REMOVED lines=24> */
.L_x_13299:
[----:B------:R-:W-:Y:S05]  /*2b00*/  BSYNC B1 ;  /* 0x0000000000017941 */ /* 0x000fea0003800000 */
.L_x_13298:
[----:B0-----:R-:W-:Y:S01]  /*2b10*/  IMAD.MOV.U32 R8, RZ, RZ, R48 ;  /* 0x000000ffff087224 */ /* 0x001fe200078e0030 */
        /* <DEDUP_REMOVED lines=8> */
[----:B------:R-:W-:Y:S02]  /*2ba0*/  MOV R8, R46 ;  /* 0x0000002e00087202 */ /* 0x000fe40000000f00 */
[----:B------:R-:W-:-:S02]  /*2bb0*/  PLOP3.LUT P5, PT, PT, PT, UP0, 0x80, 0x0 ;  /* 0x000000000000781c */ /* 0x000fc40003faf008 */
[----:B------:R-:W-:Y:S01]  /*2bc0*/  PRMT R87, R87, 0x5410, R9 ;  /* 0x0000541057577816 */ /* 0x000fe20000000009 */
[----:B-----5:R-:W-:Y:S01]  /*2bd0*/  IMAD.MOV.U32 R9, RZ, RZ, R37 ;  /* 0x000000ffff097224 */ /* 0x020fe200078e0025 */
        /* <DEDUP_REMOVED lines=15> */
.L_x_13300:
[----:B------:R-:W-:Y:S01]  /*2cd0*/  LEA R70, R19, R18, 0x3 ;  /* 0x0000001213467211 */ /* 0x000fe200078e18ff */
[----:B------:R-:W-:Y:S01]  /*2ce0*/  BSSY B1, `(.L_x_13301) ;  /* 0x0000004000017945 */ /* 0x000fe20003800000 */
[----:B------:R-:W-:-:S04]  /*2cf0*/  SHF.L.U32 R78, R155, 0x1f, RZ ;  /* 0x0000001f9b4e7819 */ /* 0x000fc800000006ff */
[----:B------:R-:W0:Y:S02]  /*2d00*/  SYNCS.PHASECHK.TRANS64.TRYWAIT P6, [R70+URZ+0x16890], R78 ;  /* 0x0168904e460075a7 */ /* 0x000e2400080c017f */
[----:B0-----:R-:W-:Y:S05]  /*2d10*/  @!P6 BRA `(.L_x_13302) ;  /* 0x000001440094e947 */ /* 0x001fea0003800000 */
.L_x_13536:
[----:B------:R-:W-:Y:S05]  /*2d20*/  BSYNC B1 ;  /* 0x0000000000017941 */ /* 0x000fea0003800000 */
.L_x_13301:
[----:B------:R-:W-:-:S03]  /*2d30*/  UMOV UR4, 0xffffffff ;  /* 0xffffffff00047882 */ /* 0x000fc60000000000 */
[----:B------:R-:W-:Y:S05]  /*2d40*/  BRA.DIV UR4, `(.L_x_13303) ;  /* 0x00000146049c7947 */ /* 0x000fea000b800000 */
[----:B------:R1:W2:Y:S04]  /*2d50*/  SHFL.IDX PT, R81, R84, RZ, 0x1c1f ;  /* 0x001c1fff54517589 */ /* 0x0002a800000e0000 */
[----:B------:R1:W3:Y:S02]  /*2d60*/  SHFL.IDX PT, R14, R79, RZ, 0x1c1f ;  /* 0x001c1fff4f0e7589 */ /* 0x0002e400000e0000 */
.L_x_13540:
[----:B------:R-:W-:Y:S04]  /*2d70*/  BSSY B1, `(.L_x_13304) ;  /* 0x0000068000017945 */ /* 0x000fe80003800000 */
        /* <DEDUP_REMOVED lines=10> */
[----:B0-----:R-:W-:Y:S01]  /*2e20*/  IMAD.MOV.U32 R15, RZ, RZ, R10 ;  /* 0x000000ffff0f7224 */ /* 0x001fe200078e000a */
[--C-:B------:R-:W-:Y:S01]  /*2e30*/  SHF.R.U64 R48, R50, 0x10, R51.reuse ;  /* 0x0000001032307819 */ /* 0x100fe20000001233 */
[--C-:B------:R-:W-:Y:S01]  /*2e40*/  HADD2.F32 R10, -RZ, R9.reuse.H1_H1 ;  /* 0x30000009ff0a7230 */ /* 0x100fe20000004100 */
        /* <DEDUP_REMOVED lines=12> */
[----:B------:R-:W-:Y:S01]  /*2f10*/  FMUL.FTZ R95, R11, R90 ;  /* 0x0000005a0b5f7220 */ /* 0x000fe20000410000 */
[-C--:B------:R-:W-:Y:S01]  /*2f20*/  FFMA.FTZ R92, R9, R49.reuse, -R92 ;  /* 0x00000031095c7223 */ /* 0x080fe2000001085c */
[----:B------:R-:W-:Y:S01]  /*2f30*/  FFMA.FTZ R91, R10, R49, R51 ;  /* 0x000000310a5b7223 */ /* 0x000fe20000010033 */
[----:B------:R-:W-:-:S02]  /*2f40*/  HADD2.F32 R9, -RZ, R8.H1_H1 ;  /* 0x30000008ff097230 */ /* 0x000fc40000004100 */
[-C--:B------:R-:W-:Y:S01]  /*2f50*/  FFMA.FTZ R93, R11, R50.reuse, -R94 ;  /* 0x000000320b5d7223 */ /* 0x080fe2000001085e */
[----:B------:R-:W-:Y:S01]  /*2f60*/  FFMA.FTZ R96, R48, R50, R95 ;  /* 0x0000003230607223 */ /* 0x000fe2000001005f */
[----:B------:R-:W-:Y:S02]  /*2f70*/  HADD2.F32 R49, -RZ, R98.H0_H0 ;  /* 0x20000062ff317230 */ /* 0x000fe40000004100 */
[----:B------:R-:W-:Y:S02]  /*2f80*/  HADD2.F32 R8, -RZ, R8.H0_H0 ;  /* 0x20000008ff087230 */ /* 0x000fe40000004100 */
[--C-:B------:R-:W-:Y:S02]  /*2f90*/  HADD2.F32 R10, -RZ, R15.reuse.H1_H1 ;  /* 0x3000000fff0a7230 */ /* 0x100fe40000004100 */
[-C--:B------:R-:W-:Y:S01]  /*2fa0*/  FMUL.FTZ R51, R9, R49.reuse ;  /* 0x0000003109337220 */ /* 0x080fe20000410000 */
[----:B------:R-:W-:Y:S02]  /*2fb0*/  HADD2.F32 R50, -RZ, R98.H1_H1 ;  /* 0x30000062ff327230 */ /* 0x000fe40000004100 */
        /* <DEDUP_REMOVED lines=14> */
.L_x_13309:
[----:B------:R-:W-:Y:S05]  /*30a0*/  BSYNC B3 ;  /* 0x0000000000037941 */ /* 0x000fea0003800000 */
.L_x_13308:
[----:B0-----:R4:W-:Y:S02]  /*30b0*/  ST.E.128 desc[UR42][R12.64], R8 ;  /* 0x000000080c007985 */ /* 0x0019e4000c101d2a */
.L_x_13307:
[----:B------:R-:W-:Y:S05]  /*30c0*/  BSYNC B2 ;  /* 0x0000000000027941 */ /* 0x000fea0003800000 */
.L_x_13306:
[----:B------:R-:W-:Y:S05]  /*30d0*/  @P2 BRA `(.L_x_13305) ;  /* 0x0000000000c42947 */ /* 0x000fea0003800000 */
[----:B----4-:R4:W0:Y:S01]  /*30e0*/  LDS.128 R8, [R71+0xe000] ;  /* 0x00e0000047087984 */ /* 0x0108220000000c00 */
[C---:B---3--:R-:W-:Y:S01]  /*30f0*/  LEA R12, P3, R2.reuse, R14, 0x1 ;  /* 0x0000000e020c7211 */ /* 0x048fe200078608ff */
[----:B------:R-:W-:Y:S03]  /*3100*/  BSSY B2, `(.L_x_13310) ;  /* 0x000002d000027945 */ /* 0x000fe60003800000 */
[----:B--2---:R-:W-:Y:S02]  /*3110*/  LEA.HI.X R13, R2, R81, R154, 0x1, P3 ;  /* 0x00000051020d7211 */ /* 0x004fe400018f0c9a */
[----:B------:R-:W-:-:S13]  /*3120*/  ISETP.GE.AND P3, PT, R157, R80, PT ;  /* 0x000000509d00720c */ /* 0x000fda0003f66270 */
[----:B----4-:R-:W-:Y:S05]  /*3130*/  @P3 BRA `(.L_x_13311) ;  /* 0x0000000000a43947 */ /* 0x010fea0003800000 */
[--C-:B------:R-:W-:Y:S01]  /*3140*/  SHF.R.U64 R44, R44, 0x10, R45.reuse ;  /* 0x000000102c2c7819 */ /* 0x100fe2000000122d */
[----:B0-----:R-:W-:Y:S01]  /*3150*/  IMAD.MOV.U32 R14, RZ, RZ, R10 ;  /* 0x000000ffff0e7224 */ /* 0x001fe200078e000a */
[----:B------:R-:W-:Y:S01]  /*3160*/  SHF.R.U32.HI R49, RZ, 0x10, R45 ;  /* 0x00000010ff317819 */ /* 0x000fe2000001162d */
[----:B------:R-:W-:Y:S01]  /*3170*/  HADD2.F32 R10, -RZ, R9.H1_H1 ;  /* 0x30000009ff0a7230 */ /* 0x000fe20000004100 */
[--C-:B------:R-:W-:Y:S01]  /*3180*/  SHF.R.U64 R45, R46, 0x10, R47.reuse ;  /* 0x000000102e2d7819 */ /* 0x100fe2000000122f */
[----:B------:R-:W-:Y:S01]  /*3190*/  HADD2.F32 R15, -RZ, R11.H1_H1 ;  /* 0x3000000bff0f7230 */ /* 0x000fe20000004100 */
        /* <DEDUP_REMOVED lines=8> */
[----:B------:R-:W-:Y:S02]  /*3220*/  HADD2.F32 R44, -RZ, R44.H0_H0 ;  /* 0x2000002cff2c7230 */ /* 0x000fe40000004100 */
[----:B------:R-:W-:Y:S01]  /*3230*/  FMUL.FTZ R45, R9, R45 ;  /* 0x0000002d092d7220 */ /* 0x000fe20000410000 */
[C---:B------:R-:W-:Y:S01]  /*3240*/  FMUL.FTZ R48, R11.reuse, R48 ;  /* 0x000000300b307220 */ /* 0x040fe20000410000 */
[----:B------:R-:W-:Y:S01]  /*3250*/  FFMA.FTZ R90, R11, R46, -R90 ;  /* 0x0000002e0b5a7223 */ /* 0x000fe2000001085a */
[----:B------:R-:W-:-:S02]  /*3260*/  HADD2.F32 R11, -RZ, R88.H1_H1 ;  /* 0x30000058ff0b7230 */ /* 0x000fc40000004100 */
[-C--:B------:R-:W-:Y:S01]  /*3270*/  FFMA.FTZ R50, R9, R44.reuse, -R50 ;  /* 0x0000002c09327223 */ /* 0x080fe20000010832 */
[----:B------:R-:W-:Y:S01]  /*3280*/  FFMA.FTZ R47, R10, R44, R45 ;  /* 0x0000002c0a2f7223 */ /* 0x000fe2000001002d */
[----:B------:R-:W-:Y:S01]  /*3290*/  FFMA.FTZ R51, R15, R46, R48 ;  /* 0x0000002e0f337223 */ /* 0x000fe20000010030 */
[----:B------:R-:W-:Y:S02]  /*32a0*/  HADD2.F32 R88, -RZ, R88.H0_H0 ;  /* 0x20000058ff587230 */ /* 0x000fe40000004100 */
[----:B------:R-:W-:Y:S02]  /*32b0*/  HADD2.F32 R15, -RZ, R87.H1_H1 ;  /* 0x30000057ff0f7230 */ /* 0x000fe40000004100 */
[----:B------:R-:W-:Y:S02]  /*32c0*/  HADD2.F32 R9, -RZ, R8.H1_H1 ;  /* 0x30000008ff097230 */ /* 0x000fe40000004100 */
[----:B------:R-:W-:Y:S02]  /*32d0*/  HADD2.F32 R10, -RZ, R14.H1_H1 ;  /* 0x3000000eff0a7230 */ /* 0x000fe40000004100 */
[----:B------:R-:W-:-:S02]  /*32e0*/  HADD2.F32 R8, -RZ, R8.H0_H0 ;  /* 0x20000008ff087230 */ /* 0x000fc40000004100 */
[CC--:B------:R-:W-:Y:S01]  /*32f0*/  FMUL.FTZ R45, R9.reuse, R88.reuse ;  /* 0x00000058092d7220 */ /* 0x0c0fe20000410000 */
        /* <DEDUP_REMOVED lines=13> */
.L_x_13311:
[----:B------:R-:W-:Y:S05]  /*33d0*/  BSYNC B2 ;  /* 0x0000000000027941 */ /* 0x000fea0003800000 */
.L_x_13310:
[----:B0-----:R0:W-:Y:S02]  /*33e0*/  ST.E.128 desc[UR42][R12.64], R8 ;  /* 0x000000080c007985 */ /* 0x0011e4000c101d2a */
.L_x_13305:
[----:B------:R-:W-:Y:S05]  /*33f0*/  BSYNC B1 ;  /* 0x0000000000017941 */ /* 0x000fea0003800000 */
.L_x_13304:
[----:B------:R-:W-:-:S03]  /*3400*/  UMOV UR4, 0xffffffff ;  /* 0xffffffff00047882 */ /* 0x000fc60000000000 */
[----:B------:R-:W-:Y:S05]  /*3410*/  BRA.DIV UR4, `(.L_x_13312) ;  /* 0x0000014204307947 */ /* 0x000fea000b800000 */
[----:B------:R0:W0:Y:S04]  /*3420*/  SHFL.IDX PT, R45, R84, 0x1, 0x1c1f ;  /* 0x003c1f00542d7f89 */ /* 0x00002800000e0000 */
[----:B---3--:R3:W0:Y:S02]  /*3430*/  SHFL.IDX PT, R14, R79, 0x1, 0x1c1f ;  /* 0x003c1f004f0e7f89 */ /* 0x00862400000e0000 */
.L_x_13544:
        /* <DEDUP_REMOVED lines=10> */
[----:B----4-:R-:W-:Y:S01]  /*34e0*/  IMAD.MOV.U32 R15, RZ, RZ, R10 ;  /* 0x000000ffff0f7224 */ /* 0x010fe200078e000a */
        /* <DEDUP_REMOVED lines=17> */
[----:B------:R-:W-:Y:S01]  /*3600*/  FFMA.FTZ R49, R40, R42, R47 ;  /* 0x0000002a28317223 */ /* 0x000fe2000001002f */
[----:B------:R-:W-:-:S02]  /*3610*/  HADD2.F32 R40, -RZ, R86.H0_H0 ;  /* 0x20000056ff287230 */ /* 0x000fc40000004100 */
[----:B------:R-:W-:Y:S01]  /*3620*/  FFMA.FTZ R48, R11, R42, -R48 ;  /* 0x0000002a0b307223 */ /* 0x000fe20000010830 */
[----:B------:R-:W-:Y:S02]  /*3630*/  HADD2.F32 R9, -RZ, R8.H1_H1 ;  /* 0x30000008ff097230 */ /* 0x000fe40000004100 */
[--C-:B------:R-:W-:Y:S02]  /*3640*/  HADD2.F32 R10, -RZ, R15.reuse.H1_H1 ;  /* 0x3000000fff0a7230 */ /* 0x100fe40000004100 */
[----:B------:R-:W-:Y:S02]  /*3650*/  HADD2.F32 R86, -RZ, R86.H1_H1 ;  /* 0x30000056ff567230 */ /* 0x000fe40000004100 */
[----:B------:R-:W-:Y:S01]  /*3660*/  FMUL.FTZ R41, R9, R40 ;  /* 0x0000002809297220 */ /* 0x000fe20000410000 */
[----:B------:R-:W-:Y:S02]  /*3670*/  HADD2.F32 R8, -RZ, R8.H0_H0 ;  /* 0x20000008ff087230 */ /* 0x000fe40000004100 */
[----:B------:R-:W-:-:S02]  /*3680*/  HADD2.F32 R15, -RZ, R15.H0_H0 ;  /* 0x2000000fff0f7230 */ /* 0x000fc40000004100 */
[----:B------:R-:W-:Y:S01]  /*3690*/  FMUL.FTZ R42, R10, R86 ;  /* 0x000000560a2a7220 */ /* 0x000fe20000410000 */
[--C-:B------:R-:W-:Y:S02]  /*36a0*/  HADD2.F32 R11, -RZ, R85.reuse.H0_H0 ;  /* 0x20000055ff0b7230 */ /* 0x100fe40000004100 */
[C---:B------:R-:W-:Y:S01]  /*36b0*/  FMUL.FTZ R40, R8.reuse, R40 ;  /* 0x0000002808287220 */ /* 0x040fe20000410000 */
        /* <DEDUP_REMOVED lines=10> */
.L_x_13317:
[----:B------:R-:W-:Y:S05]  /*3760*/  BSYNC B2 ;  /* 0x0000000000027941 */ /* 0x000fea0003800000 */
.L_x_13316:
[----:B----4-:R0:W-:Y:S02]  /*3770*/  ST.E.128 desc[UR42][R12.64], R8 ;  /* 0x000000080c007985 */ /* 0x0101e4000c101d2a */
.L_x_13315:
[----:B------:R-:W-:Y:S05]  /*3780*/  BSYNC B1 ;  /* 0x0000000000017941 */ /* 0x000fea0003800000 */
.L_x_13314:
[----:B------:R-:W-:Y:S05]  /*3790*/  @P2 BRA `(.L_x_13313) ;  /* 0x0000001c00202947 */ /* 0x000fea0003800000 */
[----:B0---4-:R0:W4:Y:S01]  /*37a0*/  LDS.128 R8, [R71+0x11000] ;  /* 0x0110000047087984 */ /* 0x0111220000000c00 */
[C---:B------:R-:W-:Y:S01]  /*37b0*/  LEA R12, P3, R2.reuse, R14, 0x1 ;  /* 0x0000000e020c7211 */ /* 0x040fe200078608ff */
[----:B------:R-:W-:Y:S03]  /*37c0*/  BSSY B1, `(.L_x_13318) ;  /* 0x000002d000017945 */ /* 0x000fe60003800000 */
[----:B------:R-:W-:Y:S02]  /*37d0*/  LEA.HI.X R13, R2, R45, R154, 0x1, P3 ;  /* 0x0000002d020d7211 */ /* 0x000fe400018f0c9a */
        /* <DEDUP_REMOVED lines=8> */
[----:B------:R-:W-:Y:S01]  /*3860*/  MOV R14, R10 ;  /* 0x0000000a000e7202 */ /* 0x000fe20000000f00 */
[----:B------:R-:W-:Y:S01]  /*3870*/  HADD2.F32 R10, -RZ, R9.H1_H1 ;  /* 0x30000009ff0a7230 */ /* 0x000fe20000004100 */
[----:B------:R-:W-:Y:S01]  /*3880*/  SHF.R.U32.HI R40, RZ, 0x10, R39 ;  /* 0x00000010ff287819 */ /* 0x000fe20000011627 */
[----:B------:R-:W-:Y:S02]  /*3890*/  HADD2.F32 R37, -RZ, R37.H0_H0 ;  /* 0x20000025ff257230 */ /* 0x000fe40000004100 */
[----:B------:R-:W-:-:S02]  /*38a0*/  HADD2.F32 R9, -RZ, R9.H0_H0 ;  /* 0x20000009ff097230 */ /* 0x000fc40000004100 */
[----:B------:R-:W-:Y:S02]  /*38b0*/  HADD2.F32 R40, -RZ, R40.H0_H0 ;  /* 0x20000028ff287230 */ /* 0x000fe40000004100 */
[CC--:B------:R-:W-:Y:S01]  /*38c0*/  FMUL.FTZ R42, R10.reuse, R37.reuse ;  /* 0x000000250a2a7220 */ /* 0x0c0fe20000410000 */
[----:B------:R-:W-:Y:S02]  /*38d0*/  HADD2.F32 R38, -RZ, R41.H0_H0 ;  /* 0x20000029ff267230 */ /* 0x000fe40000004100 */
[C---:B------:R-:W-:Y:S01]  /*38e0*/  FMUL.FTZ R37, R9.reuse, R37 ;  /* 0x0000002509257220 */ /* 0x040fe20000410000 */
[----:B------:R-:W-:Y:S01]  /*38f0*/  FFMA.FTZ R42, R9, R36, -R42 ;  /* 0x00000024092a7223 */ /* 0x000fe2000001082a */
[----:B------:R-:W-:Y:S02]  /*3900*/  FMUL.FTZ R44, R15, R40 ;  /* 0x000000280f2c7220 */ /* 0x000fe40000410000 */
[----:B------:R-:W-:Y:S01]  /*3910*/  FFMA.FTZ R39, R10, R36, R37 ;  /* 0x000000240a277223 */ /* 0x000fe20000010025 */
[----:B------:R-:W-:-:S02]  /*3920*/  HADD2.F32 R36, -RZ, R83.H0_H0 ;  /* 0x20000053ff247230 */ /* 0x000fc40000004100 */
[C---:B------:R-:W-:Y:S01]  /*3930*/  FMUL.FTZ R40, R11.reuse, R40 ;  /* 0x000000280b287220 */ /* 0x040fe20000410000 */
[----:B------:R-:W-:Y:S02]  /*3940*/  HADD2.F32 R83, -RZ, R83.H1_H1 ;  /* 0x30000053ff537230 */ /* 0x000fe40000004100 */
[-C--:B------:R-:W-:Y:S01]  /*3950*/  FFMA.FTZ R44, R11, R38.reuse, -R44 ;  /* 0x000000260b2c7223 */ /* 0x080fe2000001082c */
[----:B------:R-:W-:Y:S02]  /*3960*/  HADD2.F32 R9, -RZ, R8.H1_H1 ;  /* 0x30000008ff097230 */ /* 0x000fe40000004100 */
[----:B------:R-:W-:Y:S01]  /*3970*/  FFMA.FTZ R43, R15, R38, R40 ;  /* 0x000000260f2b7223 */ /* 0x000fe20000010028 */
[----:B------:R-:W-:Y:S02]  /*3980*/  HADD2.F32 R10, -RZ, R14.H1_H1 ;  /* 0x3000000eff0a7230 */ /* 0x000fe40000004100 */
[----:B------:R-:W-:Y:S02]  /*3990*/  HADD2.F32 R8, -RZ, R8.H0_H0 ;  /* 0x20000008ff087230 */ /* 0x000fe40000004100 */
[----:B------:R-:W-:Y:S01]  /*39a0*/  FMUL.FTZ R37, R9, R36 ;  /* 0x0000002409257220 */ /* 0x000fe20000410000 */
        /* <DEDUP_REMOVED lines=14> */
.L_x_13319:
[----:B------:R-:W-:Y:S05]  /*3a90*/  BSYNC B1 ;  /* 0x0000000000017941 */ /* 0x000fea0003800000 */
.L_x_13318:
[----:B----4-:R0:W-:Y:S01]  /*3aa0*/  ST.E.128 desc[UR42][R12.64], R8 ;  /* 0x000000080c007985 */ /* 0x0101e2000c101d2a */
[----:B------:R-:W-:Y:S05]  /*3ab0*/  BRA `(.L_x_13313) ;  /* 0x0000001800587947 */ /* 0x000fea0003800000 */
.L_x_13295:
[C---:B------:R-:W-:Y:S02]  /*3ac0*/  ISETP.GE.AND P3, PT, R153.reuse, R77, PT ;  /* 0x0000004d9900720c */ /* 0x040fe40003f66270 */
[----:B------:R-:W-:Y:S02]  /*3ad0*/  CS2R R38, SRZ ;  /* 0x0000000000267805 */ /* 0x000fe4000001ff00 */
[----:B------:R-:W-:Y:S02]  /*3ae0*/  CS2R R42, SRZ ;  /* 0x00000000002a7805 */ /* 0x000fe4000001ff00 */
[----:B------:R-:W-:Y:S02]  /*3af0*/  CS2R R40, SRZ ;  /* 0x0000000000287805 */ /* 0x000fe4000001ff00 */
[----:B------:R-:W-:Y:S01]  /*3b00*/  ISETP.GE.OR P3, PT, R16, R80, P3 ;  /* 0x000000501000720c */ /* 0x000fe20001f66670 */
[----:B------:R-:W-:-:S12]  /*3b10*/  VIADD R44, R153, 0x60 ;  /* 0x00000060992c7836 */ /* 0x000fd80000000000 */
[----:B------:R-:W0:Y:S01]  /*3b20*/  @!P3 LDC.64 R12, c[0x0][0x3e8] ;  /* 0x0000fa00ff0cbb82 */ /* 0x000e220000000a00 */
[----:B------:R-:W-:-:S05]  /*3b30*/  @!P3 IADD3 R14, P4, R34, R10, RZ ;  /* 0x0000000a220eb210 */ /* 0x000fca0007f9e0ff */
[----:B------:R-:W-:Y:S01]  /*3b40*/  @!P3 IMAD.X R15, R83, 0x1, R56, P4 ;  /* 0x00000001530fb824 */ /* 0x000fe200020e0638 */
[----:B------:R-:W-:-:S05]  /*3b50*/  @!P3 IADD3 R36, P4, R54, R8, RZ ;  /* 0x000000083624b210 */ /* 0x000fca0007f9e0ff */
[----:B------:R-:W-:Y:S01]  /*3b60*/  @!P3 IMAD.X R37, R81, 0x1, R31, P4 ;  /* 0x000000015125b824 */ /* 0x000fe200020e061f */
[----:B0-----:R-:W-:-:S04]  /*3b70*/  @!P3 LEA R12, P4, R14, R12, 0x1 ;  /* 0x0000000c0e0cb211 */ /* 0x001fc800078808ff */
[----:B------:R-:W-:Y:S02]  /*3b80*/  @!P3 LEA.HI.X R13, R14, R13, R15, 0x1, P4 ;  /* 0x0000000d0e0db211 */ /* 0x000fe400020f0c0f */
[----:B------:R-:W0:Y:S02]  /*3b90*/  @!P3 LDC.64 R14, c[0x0][0x400] ;  /* 0x00010000ff0ebb82 */ /* 0x000e240000000a00 */
[----:B0-----:R-:W-:-:S04]  /*3ba0*/  @!P3 LEA R14, P4, R36, R14, 0x1 ;  /* 0x0000000e240eb211 */ /* 0x001fc800078808ff */
[----:B------:R-:W-:Y:S02]  /*3bb0*/  @!P3 LEA.HI.X R15, R36, R15, R37, 0x1, P4 ;  /* 0x0000000f240fb211 */ /* 0x000fe400020f0c25 */
[----:B------:R-:W-:-:S03]  /*3bc0*/  CS2R R36, SRZ ;  /* 0x0000000000247805 */ /* 0x000fc6000001ff00 */
[----:B------:R0:W5:Y:S04]  /*3bd0*/  @!P3 LDG.E.128 R40, desc[UR42][R14.64] ;  /* 0x0000002a0e28b981 */ /* 0x000168000c1e1d00 */
[----:B------:R0:W5:Y:S01]  /*3be0*/  @!P3 LDG.E.128 R36, desc[UR42][R12.64] ;  /* 0x0000002a0c24b981 */ /* 0x000162000c1e1d00 */
[----:B------:R-:W-:-:S04]  /*3bf0*/  ISETP.GE.AND P3, PT, R44, R77, PT ;  /* 0x0000004d2c00720c */ /* 0x000fc80003f66270 */
[----:B------:R-:W-:Y:S01]  /*3c00*/  ISETP.GE.OR P3, PT, R16, R80, P3 ;  /* 0x000000501000720c */ /* 0x000fe20001f66670 */
[----:B------:R-:W-:Y:S01]  /*3c10*/  BSSY B1, `(.L_x_13320) ;  /* 0x000001a000017945 */ /* 0x000fe20003800000 */
[----:B------:R-:W-:Y:S02]  /*3c20*/  CS2R R46, SRZ ;  /* 0x00000000002e7805 */ /* 0x000fe4000001ff00 */
[----:B------:R-:W-:Y:S02]  /*3c30*/  CS2R R44, SRZ ;  /* 0x00000000002c7805 */ /* 0x000fe4000001ff00 */
[----:B------:R-:W-:Y:S02]  /*3c40*/  CS2R R50, SRZ ;  /* 0x0000000000327805 */ /* 0x000fe4000001ff00 */
[----:B------:R-:W-:-:S05]  /*3c50*/  CS2R R48, SRZ ;  /* 0x0000000000307805 */ /* 0x000fca000001ff00 */
[----:B0-----:R-:W-:Y:S05]  /*3c60*/  @P3 BRA `(.L_x_13321) ;  /* 0x0000000000503947 */ /* 0x001fea0003800000 */
[----:B------:R-:W0:Y:S01]  /*3c70*/  LDC.64 R12, c[0x0][0x3f8] ;  /* 0x0000fe00ff0c7b82 */ /* 0x000e220000000a00 */
[----:B------:R-:W-:Y:S01]  /*3c80*/  MOV R11, R83 ;  /* 0x00000053000b7202 */ /* 0x000fe20000000f00 */
[----:B------:R-:W-:Y:S01]  /*3c90*/  IMAD.MOV.U32 R9, RZ, RZ, R81 ;  /* 0x000000ffff097224 */ /* 0x000fe200078e0051 */
        /* <DEDUP_REMOVED lines=17> */
.L_x_13321:
[----:B------:R-:W-:Y:S05]  /*3db0*/  BSYNC B1 ;  /* 0x0000000000017941 */ /* 0x000fea0003800000 */
.L_x_13320:
[----:B-----5:R-:W-:Y:S01]  /*3dc0*/  IMAD.MOV.U32 R8, RZ, RZ, R46 ;  /* 0x000000ffff087224 */ /* 0x020fe200078e002e */
        /* <DEDUP_REMOVED lines=30> */
[----:B------:R-:W-:Y:S02]  /*3fb0*/  PRMT R100, R11, 0x7610, R100 ;  /* 0x000076100b647816 */ /* 0x000fe40000000064 */
[----:B------:R-:W-:Y:S01]  /*3fc0*/  ISETP.GE.AND P3, PT, R16, R80, PT ;  /* 0x000000501000720c */ /* 0x000fe20003f66270 */
[----:B------:R-:W-:-:S12]  /*3fd0*/  @!P5 BRA `(.L_x_13322) ;  /* 0x000000000004d947 */ /* 0x000fd80003800000 */
[----:B------:R-:W-:Y:S01]  /*3fe0*/  BPT.TRAP 0x1 ;  /* 0x000000040000795c */ /* 0x000fe20000300000 */
.L_x_13322:
[----:B------:R-:W-:Y:S01]  /*3ff0*/  IMAD R70, R19, 0x8, R18 ;  /* 0x0000000813467824 */ /* 0x000fe200078e0212 */
[----:B------:R-:W-:Y:S01]  /*4000*/  SHF.L.U32 R78, R155, 0x1f, RZ ;  /* 0x0000001f9b4e7819 */ /* 0x000fe200000006ff */
[----:B------:R-:W0:Y:S01]  /*4010*/  LDC R86, c[0x0][0x2f4] ;  /* 0x0000bd00ff567b82 */ /* 0x000e220000000800 */
[----:B------:R-:W-:Y:S02]  /*4020*/  BSSY B1, `(.L_x_13323) ;  /* 0x0000003000017945 */ /* 0x000fe40003800000 */
[----:B------:R-:W1:Y:S02]  /*4030*/  SYNCS.PHASECHK.TRANS64.TRYWAIT P4, [R70+URZ+0x16890], R78 ;  /* 0x0168904e460075a7 */ /* 0x000e64000808017f */
[----:B-1----:R-:W-:Y:S05]  /*4040*/  @!P4 BRA `(.L_x_13324) ;  /* 0x00000134006cc947 */ /* 0x002fea0003800000 */
.L_x_13545:
[----:B------:R-:W-:Y:S05]  /*4050*/  BSYNC B1 ;  /* 0x0000000000017941 */ /* 0x000fea0003800000 */
.L_x_13323:
[----:B------:R-:W-:Y:S01]  /*4060*/  UMOV UR4, 0xffffffff ;  /* 0xffffffff00047882 */ /* 0x000fe20000000000 */
[----:B0-----:R-:W-:Y:S02]  /*4070*/  IMAD.IADD R88, R86, 0x1, -R59 ;  /* 0x0000000156587824 */ /* 0x001fe400078e0a3b */
[----:B------:R-:W-:Y:S05]  /*4080*/  BRA.DIV UR4, `(.L_x_13325) ;  /* 0x0000013604707947 */ /* 0x000fea000b800000 */
[----:B------:R0:W2:Y:S04]  /*4090*/  SHFL.IDX PT, R83, R84, RZ, 0x1c1f ;  /* 0x001c1fff54537589 */ /* 0x0000a800000e0000 */
[----:B------:R0:W3:Y:S02]  /*40a0*/  SHFL.IDX PT, R82, R79, RZ, 0x1c1f ;  /* 0x001c1fff4f527589 */ /* 0x0000e400000e0000 */
.L_x_13549:
[----:B------:R-:W-:Y:S01]  /*40b0*/  ISETP.GE.OR P4, PT, R153, R77, P1 ;  /* 0x0000004d9900720c */ /* 0x000fe20000f86670 */
[----:B------:R-:W-:-:S12]  /*40c0*/  BSSY B1, `(.L_x_13326) ;  /* 0x0000071000017945 */ /* 0x000fd80003800000 */
[----:B------:R-:W-:Y:S05]  /*40d0*/  @P4 BRA `(.L_x_13327) ;  /* 0x0000000400bc4947 */ /* 0x000fea0003800000 */
[----:B------:R-:W4:Y:S01]  /*40e0*/  S2R R9, SR_TID.X ;  /* 0x0000000000097919 */ /* 0x000f220000002100 */
[----:B------:R-:W-:Y:S01]  /*40f0*/  SEL R8, R59, R88, !P0 ;  /* 0x000000583b087207 */ /* 0x000fe20004000000 */
[----:B------:R-:W-:Y:S01]  /*4100*/  BSSY B2, `(.L_x_13328) ;  /* 0x0000068000027945 */ /* 0x000fe20003800000 */
[----:B---3--:R-:W-:-:S04]  /*4110*/  LEA R80, P4, R6, R82, 0x1 ;  /* 0x0000005206507211 */ /* 0x008fc800078808ff */
[----:B--2---:R-:W-:Y:S02]  /*4120*/  LEA.HI.X R81, R6, R83, R4, 0x1, P4 ;  /* 0x0000005306517211 */ /* 0x004fe400020f0c04 */
[----:B----4-:R-:W-:Y:S02]  /*4130*/  IADD3 R11, R9, -0x80, RZ ;  /* 0xffffff80090b7810 */ /* 0x010fe40007ffe0ff */
[----:B------:R-:W-:Y:S02]  /*4140*/  SHF.R.S32.HI R9, RZ, 0x1f, R8 ;  /* 0x0000001fff097819 */ /* 0x000fe40000011408 */
[----:B------:R-:W-:Y:S02]  /*4150*/  SHF.R.S32.HI R10, RZ, 0x1f, R11 ;  /* 0x0000001fff0a7819 */ /* 0x000fe4000001140b */
[----:B------:R-:W-:Y:S01]  /*4160*/  LEA.HI R8, R9, R8, RZ, 0x4 ;  /* 0x0000000809087211 */ /* 0x000fe200078f20ff */
[----:B------:R-:W-:Y:S01]  /*4170*/  IMAD R9, R19, 0x2000, R3 ;  /* 0x0000200013097824 */ /* 0x000fe200078e0203 */
[----:B------:R-:W-:-:S02]  /*4180*/  LEA.HI R10, R10, R11, RZ, 0x5 ;  /* 0x0000000b0a0a7211 */ /* 0x000fc400078f28ff */
[----:B------:R-:W-:Y:S01]  /*4190*/  LEA.HI.SX32 R8, R8, R7, 0x1c ;  /* 0x0000000708087211 */ /* 0x000fe200078fe2ff */
[----:B------:R-:W-:Y:S01]  /*41a0*/  IMAD R9, R9, 0x2, R18 ;  /* 0x0000000209097824 */ /* 0x000fe200078e0212 */
[----:B------:R-:W-:-:S03]  /*41b0*/  SHF.R.S32.HI R10, RZ, 0x5, R10 ;  /* 0x00000005ff0a7819 */ /* 0x000fc6000001140a */
[----:B------:R-:W-:-:S05]  /*41c0*/  IMAD.SHL.U32 R85, R8, 0x8, RZ ;  /* 0x0000000808557824 */ /* 0x000fca00078e00ff */
[----:B------:R-:W-:-:S04]  /*41d0*/  LOP3.LUT R8, R67, 0x38, R85, 0xf8, !PT ;  /* 0x0000003843087812 */ /* 0x000fc800078ef855 */
[----:B------:R-:W-:-:S05]  /*41e0*/  LOP3.LUT R8, R8, R63, RZ, 0x3c, !PT ;  /* 0x0000003f08087212 */ /* 0x000fca00078e3cff */
[----:B------:R-:W-:-:S05]  /*41f0*/  IMAD R8, R10, 0x200, R8 ;  /* 0x000002000a087824 */ /* 0x000fca00078e0208 */
[----:B------:R-:W-:-:S05]  /*4200*/  LEA R11, R19, R8, 0xd ;  /* 0x00000008130b7211 */ /* 0x000fca00078e68ff */
[----:B------:R-:W-:Y:S02]  /*4210*/  IMAD R12, R11, 0x2, R18 ;  /* 0x000000020b0c7824 */ /* 0x000fe400078e0212 */
[----:B------:R-:W2:Y:S04]  /*4220*/  LDS.128 R8, [R9+0xe400] ;  /* 0x00e4000009087984 */ /* 0x000ea80000000c00 */
[----:B------:R-:W3:Y:S01]  /*4230*/  LDS.128 R12, [R12+0xe400] ;  /* 0x00e400000c0c7984 */ /* 0x000ee20000000c00 */
[----:B------:R-:W-:Y:S05]  /*4240*/  @P3 BRA `(.L_x_13329) ;  /* 0x00000004004c3947 */ /* 0x000fea0003800000 */
[--C-:B------:R-:W-:Y:S01]  /*4250*/  SHF.R.U64 R36, R36, 0x10, R37.reuse ;  /* 0x0000001024247819 */ /* 0x100fe20000001225 */
[----:B------:R-:W-:Y:S01]  /*4260*/  HADD2.F32 R100, -RZ, R100.H0_H0 ;  /* 0x20000064ff647230 */ /* 0x000fe20000004100 */
[----:B------:R-:W-:Y:S01]  /*4270*/  SHF.R.U32.HI R94, RZ, 0x10, R37 ;  /* 0x00000010ff5e7819 */ /* 0x000fe20000011625 */
[----:B------:R-:W-:Y:S01]  /*4280*/  HADD2.F32 R98, -RZ, R98.H0_H0 ;  /* 0x20000062ff627230 */ /* 0x000fe20000004100 */
[--C-:B------:R-:W-:Y:S01]  /*4290*/  SHF.R.U64 R37, R40, 0x10, R41.reuse ;  /* 0x0000001028257819 */ /* 0x100fe20000001229 */
[----:B------:R-:W-:Y:S01]  /*42a0*/  HADD2.F32 R36, -RZ, R36.H0_H0 ;  /* 0x20000024ff247230 */ /* 0x000fe20000004100 */
[----:B------:R-:W-:Y:S01]  /*42b0*/  SHF.R.U32.HI R99, RZ, 0x10, R41 ;  /* 0x00000010ff637819 */ /* 0x000fe20000011629 */
[----:B---3--:R-:W-:Y:S01]  /*42c0*/  IMAD.MOV.U32 R41, RZ, RZ, R13 ;  /* 0x000000ffff297224 */ /* 0x008fe200078e000d */
[----:B--2---:R-:W-:Y:S01]  /*42d0*/  MOV R13, R11 ;  /* 0x0000000b000d7202 */ /* 0x004fe20000000f00 */
[----:B------:R-:W-:Y:S01]  /*42e0*/  HADD2.F32 R11, -RZ, R9.H0_H0 ;  /* 0x20000009ff0b7230 */ /* 0x000fe20000004100 */
[--C-:B------:R-:W-:Y:S01]  /*42f0*/  SHF.R.U64 R38, R38, 0x10, R39.reuse ;  /* 0x0000001026267819 */ /* 0x100fe20000001227 */
[----:B------:R-:W-:Y:S01]  /*4300*/  HADD2.F32 R99, -RZ, R99.H0_H0 ;  /* 0x20000063ff637230 */ /* 0x000fe20000004100 */
[----:B------:R-:W-:Y:S01]  /*4310*/  SHF.R.U32.HI R40, RZ, 0x10, R39 ;  /* 0x00000010ff287819 */ /* 0x000fe20000011627 */
[--C-:B------:R-:W-:Y:S01]  /*4320*/  HADD2.F32 R97, -RZ, R41.reuse.H0_H0 ;  /* 0x20000029ff617230 */ /* 0x100fe20000004100 */
[--C-:B------:R-:W-:Y:S01]  /*4330*/  SHF.R.U64 R39, R42, 0x10, R43.reuse ;  /* 0x000000102a277819 */ /* 0x100fe2000000122b */
[----:B------:R-:W-:Y:S01]  /*4340*/  HADD2.F32 R41, -RZ, R41.H1_H1 ;  /* 0x30000029ff297230 */ /* 0x000fe20000004100 */
[----:B------:R-:W-:Y:S01]  /*4350*/  SHF.R.U32.HI R43, RZ, 0x10, R43 ;  /* 0x00000010ff2b7819 */ /* 0x000fe2000001162b */
[----:B------:R-:W-:-:S02]  /*4360*/  HADD2.F32 R42, -RZ, R9.H1_H1 ;  /* 0x30000009ff2a7230 */ /* 0x000fc40000004100 */
[-C--:B------:R-:W-:Y:S01]  /*4370*/  FMUL.FTZ R102, R97, R100.reuse ;  /* 0x0000006461667220 */ /* 0x080fe20000410000 */
[----:B------:R-:W-:Y:S01]  /*4380*/  FMUL.FTZ R100, R11, R100 ;  /* 0x000000640b647220 */ /* 0x000fe20000410000 */
[----:B------:R-:W-:Y:S02]  /*4390*/  HADD2.F32 R94, -RZ, R94.H0_H0 ;  /* 0x2000005eff5e7230 */ /* 0x000fe40000004100 */
[-C--:B------:R-:W-:Y:S01]  /*43a0*/  FMUL.FTZ R101, R41, R99.reuse ;  /* 0x0000006329657220 */ /* 0x080fe20000410000 */
[C---:B------:R-:W-:Y:S01]  /*43b0*/  FMUL.FTZ R104, R42.reuse, R99 ;  /* 0x000000632a687220 */ /* 0x040fe20000410000 */
[-C--:B------:R-:W-:Y:S01]  /*43c0*/  FFMA.FTZ R9, R11, R98.reuse, -R102 ;  /* 0x000000620b097223 */ /* 0x080fe20000010866 */
[----:B------:R-:W-:Y:S01]  /*43d0*/  FFMA.FTZ R11, R97, R98, R100 ;  /* 0x00000062610b7223 */ /* 0x000fe20000010064 */
[--C-:B------:R-:W-:Y:S02]  /*43e0*/  HADD2.F32 R98, -RZ, R96.reuse.H1_H1 ;  /* 0x30000060ff627230 */ /* 0x100fe40000004100 */
[----:B------:R-:W-:Y:S01]  /*43f0*/  FFMA.FTZ R42, R42, R94, -R101 ;  /* 0x0000005e2a2a7223 */ /* 0x000fe20000010865 */
[----:B------:R-:W-:-:S02]  /*4400*/  HADD2.F32 R99, -RZ, R96.H0_H0 ;  /* 0x20000060ff637230 */ /* 0x000fc40000004100 */
[----:B------:R-:W-:Y:S01]  /*4410*/  FFMA.FTZ R94, R41, R94, R104 ;  /* 0x0000005e295e7223 */ /* 0x000fe20000010068 */
[--C-:B------:R-:W-:Y:S02]  /*4420*/  HADD2.F32 R96, -RZ, R15.reuse.H0_H0 ;  /* 0x2000000fff607230 */ /* 0x100fe40000004100 */
[----:B------:R-:W-:Y:S01]  /*4430*/  HADD2.F32 R97, -RZ, R15.H1_H1 ;  /* 0x3000000fff617230 */ /* 0x000fe20000004100 */
[----:B------:R-:W-:Y:S01]  /*4440*/  F2FP.F16.F32.PACK_AB R9, R42, R9 ;  /* 0x000000092a09723e */ /* 0x000fe200000000ff */
[----:B------:R-:W-:Y:S02]  /*4450*/  HADD2.F32 R15, -RZ, R13.H0_H0 ;  /* 0x2000000dff0f7230 */ /* 0x000fe40000004100 */
[----:B------:R-:W-:Y:S02]  /*4460*/  HADD2.F32 R102, -RZ, R43.H0_H0 ;  /* 0x2000002bff667230 */ /* 0x000fe40000004100 */
[----:B------:R-:W-:Y:S02]  /*4470*/  HADD2.F32 R41, -RZ, R13.H1_H1 ;  /* 0x3000000dff297230 */ /* 0x000fe40000004100 */
[----:B------:R-:W-:-:S02]  /*4480*/  HADD2.F32 R100, -RZ, R40.H0_H0 ;  /* 0x20000028ff647230 */ /* 0x000fc40000004100 */
[CC--:B------:R-:W-:Y:S01]  /*4490*/  FMUL.FTZ R40, R96.reuse, R99.reuse ;  /* 0x0000006360287220 */ /* 0x0c0fe20000410000 */
        /* <DEDUP_REMOVED lines=8> */
[--C-:B------:R-:W-:Y:S01]  /*4520*/  HADD2.F32 R98, -RZ, R95.reuse.H1_H1 ;  /* 0x3000005fff627230 */ /* 0x100fe20000004100 */
[----:B------:R-:W-:Y:S01]  /*4530*/  F2FP.F16.F32.PACK_AB R40, R40, R13 ;  /* 0x0000000d2828723e */ /* 0x000fe200000000ff */
[----:B------:R-:W-:Y:S01]  /*4540*/  HADD2.F32 R100, -RZ, R95.H0_H0 ;  /* 0x2000005fff647230 */ /* 0x000fe20000004100 */
[----:B------:R-:W-:Y:S01]  /*4550*/  F2FP.F16.F32.PACK_AB R13, R94, R11 ;  /* 0x0000000b5e0d723e */ /* 0x000fe200000000ff */
[----:B------:R-:W-:Y:S01]  /*4560*/  HADD2.F32 R43, -RZ, R12.H0_H0 ;  /* 0x2000000cff2b7230 */ /* 0x000fe20000004100 */
[----:B------:R-:W-:Y:S01]  /*4570*/  F2FP.F16.F32.PACK_AB R15, R96, R15 ;  /* 0x0000000f600f723e */ /* 0x000fe200000000ff */
[----:B------:R-:W-:-:S02]  /*4580*/  HADD2.F32 R37, -RZ, R8.H0_H0 ;  /* 0x20000008ff257230 */ /* 0x000fc40000004100 */
[----:B------:R-:W-:Y:S02]  /*4590*/  HADD2.F32 R95, -RZ, R12.H1_H1 ;  /* 0x3000000cff5f7230 */ /* 0x000fe40000004100 */
[----:B------:R-:W-:Y:S02]  /*45a0*/  HADD2.F32 R41, -RZ, R8.H1_H1 ;  /* 0x30000008ff297230 */ /* 0x000fe40000004100 */
[-C--:B------:R-:W-:Y:S01]  /*45b0*/  FMUL.FTZ R8, R43, R100.reuse ;  /* 0x000000642b087220 */ /* 0x080fe20000410000 */
[----:B------:R-:W-:Y:S01]  /*45c0*/  FMUL.FTZ R12, R37, R100 ;  /* 0x00000064250c7220 */ /* 0x000fe20000410000 */
[-C--:B------:R-:W-:Y:S01]  /*45d0*/  FMUL.FTZ R100, R95, R102.reuse ;  /* 0x000000665f647220 */ /* 0x080fe20000410000 */
[----:B------:R-:W-:Y:S02]  /*45e0*/  IMAD.MOV.U32 R11, RZ, RZ, R40 ;  /* 0x000000ffff0b7224 */ /* 0x000fe400078e0028 */
[----:B------:R-:W-:Y:S01]  /*45f0*/  FMUL.FTZ R102, R41, R102 ;  /* 0x0000006629667220 */ /* 0x000fe20000410000 */
[----:B------:R-:W-:Y:S01]  /*4600*/  FFMA.FTZ R8, R37, R98, -R8 ;  /* 0x0000006225087223 */ /* 0x000fe20000010808 */
[----:B------:R-:W-:Y:S01]  /*4610*/  FFMA.FTZ R97, R41, R36, -R100 ;  /* 0x0000002429617223 */ /* 0x000fe20000010864 */
[----:B------:R-:W-:-:S02]  /*4620*/  HADD2.F32 R41, -RZ, R93.H0_H0 ;  /* 0x2000005dff297230 */ /* 0x000fc40000004100 */
[----:B------:R-:W-:Y:S01]  /*4630*/  FFMA.FTZ R95, R95, R36, R102 ;  /* 0x000000245f5f7223 */ /* 0x000fe20000010066 */
[----:B------:R-:W-:Y:S01]  /*4640*/  FFMA.FTZ R12, R43, R98, R12 ;  /* 0x000000622b0c7223 */ /* 0x000fe2000001000c */
[----:B------:R-:W-:Y:S01]  /*4650*/  HADD2.F32 R93, -RZ, R93.H1_H1 ;  /* 0x3000005dff5d7230 */ /* 0x000fe20000004100 */
[----:B------:R-:W-:Y:S01]  /*4660*/  F2FP.F16.F32.PACK_AB R8, R97, R8 ;  /* 0x000000086108723e */ /* 0x000fe200000000ff */
[----:B------:R-:W-:Y:S02]  /*4670*/  HADD2.F32 R37, -RZ, R14.H0_H0 ;  /* 0x2000000eff257230 */ /* 0x000fe40000004100 */
[----:B------:R-:W-:Y:S01]  /*4680*/  HADD2.F32 R36, -RZ, R10.H0_H0 ;  /* 0x2000000aff247230 */ /* 0x000fe20000004100 */
[----:B------:R-:W-:Y:S01]  /*4690*/  F2FP.F16.F32.PACK_AB R12, R95, R12 ;  /* 0x0000000c5f0c723e */ /* 0x000fe200000000ff */
[----:B------:R-:W-:Y:S02]  /*46a0*/  HADD2.F32 R43, -RZ, R39.H0_H0 ;  /* 0x20000027ff2b7230 */ /* 0x000fe40000004100 */
[----:B------:R-:W-:Y:S01]  /*46b0*/  FMUL.FTZ R99, R37, R93 ;  /* 0x0000005d25637220 */ /* 0x000fe20000410000 */
[----:B------:R-:W-:-:S02]  /*46c0*/  HADD2.F32 R14, -RZ, R14.H1_H1 ;  /* 0x3000000eff0e7230 */ /* 0x000fc40000004100 */
[----:B------:R-:W-:Y:S02]  /*46d0*/  HADD2.F32 R10, -RZ, R10.H1_H1 ;  /* 0x3000000aff0a7230 */ /* 0x000fe40000004100 */
[C---:B------:R-:W-:Y:S01]  /*46e0*/  FFMA.FTZ R99, R36.reuse, R41, -R99 ;  /* 0x0000002924637223 */ /* 0x040fe20000010863 */
[----:B------:R-:W-:Y:S02]  /*46f0*/  HADD2.F32 R39, -RZ, R38.H0_H0 ;  /* 0x20000026ff277230 */ /* 0x000fe40000004100 */
[----:B------:R-:W-:Y:S01]  /*4700*/  FMUL.FTZ R38, R36, R93 ;  /* 0x0000005d24267220 */ /* 0x000fe20000410000 */
[-C--:B------:R-:W-:Y:S01]  /*4710*/  FMUL.FTZ R93, R14, R43.reuse ;  /* 0x0000002b0e5d7220 */ /* 0x080fe20000410000 */
[C---:B------:R-:W-:Y:S02]  /*4720*/  FMUL.FTZ R43, R10.reuse, R43 ;  /* 0x0000002b0a2b7220 */ /* 0x040fe40000410000 */
[----:B------:R-:W-:Y:S01]  /*4730*/  FFMA.FTZ R38, R37, R41, R38 ;  /* 0x0000002925267223 */ /* 0x000fe20000010026 */
[-C--:B------:R-:W-:Y:S01]  /*4740*/  FFMA.FTZ R10, R10, R39.reuse, -R93 ;  /* 0x000000270a0a7223 */ /* 0x080fe2000001085d */
[----:B------:R-:W-:-:S04]  /*4750*/  FFMA.FTZ R43, R14, R39, R43 ;  /* 0x000000270e2b7223 */ /* 0x000fc8000001002b */
[----:B------:R-:W-:Y:S02]  /*4760*/  F2FP.F16.F32.PACK_AB R10, R10, R99 ;  /* 0x000000630a0a723e */ /* 0x000fe400000000ff */
[----:B------:R-:W-:-:S07]  /*4770*/  F2FP.F16.F32.PACK_AB R14, R43, R38 ;  /* 0x000000262b0e723e */ /* 0x000fce00000000ff */
.L_x_13329:
[----:B------:R-:W-:Y:S05]  /*4780*/  BSYNC B2 ;  /* 0x0000000000027941 */ /* 0x000fea0003800000 */
.L_x_13328:
[----:B------:R-:W-:Y:S01]  /*4790*/  ISETP.GE.AND P4, PT, R85, R86, PT ;  /* 0x000000565500720c */ /* 0x000fe20003f86270 */
[----:B--2---:R4:W-:-:S12]  /*47a0*/  ST.E.128 desc[UR42][R80.64], R8 ;  /* 0x0000000850007985 */ /* 0x0049d8000c101d2a */
[----:B------:R-:W-:-:S05]  /*47b0*/  @!P4 IMAD.WIDE R82, R85, 0x2, R82 ;  /* 0x000000025552c825 */ /* 0x000fca00078e0252 */
[----:B---3--:R4:W-:Y:S02]  /*47c0*/  @!P4 ST.E.128 desc[UR42][R82.64], R12 ;  /* 0x0000000c5200c985 */ /* 0x0089e4000c101d2a */
.L_x_13327:
[----:B------:R-:W-:Y:S05]  /*47d0*/  BSYNC B1 ;  /* 0x0000000000017941 */ /* 0x000fea0003800000 */
.L_x_13326:
[----:B------:R-:W-:-:S03]  /*47e0*/  UMOV UR4, 0xffffffff ;  /* 0xffffffff00047882 */ /* 0x000fc60000000000 */
[----:B------:R-:W-:Y:S05]  /*47f0*/  BRA.DIV UR4, `(.L_x_13330) ;  /* 0x0000012e04e07947 */ /* 0x000fea000b800000 */
[----:B------:R0:W0:Y:S04]  /*4800*/  SHFL.IDX PT, R39, R84, 0x1, 0x1c1f ;  /* 0x003c1f0054277f89 */ /* 0x00002800000e0000 */
[----:B------:R0:W0:Y:S02]  /*4810*/  SHFL.IDX PT, R38, R79, 0x1, 0x1c1f ;  /* 0x003c1f004f267f89 */ /* 0x00002400000e0000 */
.L_x_13553:
[----:B----4-:R-:W-:-:S05]  /*4820*/  VIADD R8, R153, 0x60 ;  /* 0x0000006099087836 */ /* 0x010fca0000000000 */
[----:B------:R-:W-:-:S13]  /*4830*/  ISETP.GE.OR P4, PT, R8, R77, P1 ;  /* 0x0000004d0800720c */ /* 0x000fda0000f86670 */
[----:B------:R-:W-:Y:S05]  /*4840*/  @P4 BRA `(.L_x_13313) ;  /* 0x0000000800f44947 */ /* 0x000fea0003800000 */
[----:B------:R-:W4:Y:S01]  /*4850*/  LDL R10, [R1+0x24] ;  /* 0x00002400010a7983 */ /* 0x000f220000100800 */
[----:B------:R-:W-:Y:S01]  /*4860*/  SEL R88, R59, R88, !P0 ;  /* 0x000000583b587207 */ /* 0x000fe20004000000 */
[C---:B------:R-:W-:Y:S01]  /*4870*/  VIADD R11, R153.reuse, 0x60 ;  /* 0x00000060990b7836 */ /* 0x040fe20000000000 */
[----:B0-----:R-:W-:Y:S01]  /*4880*/  LEA R36, P4, R6, R38, 0x1 ;  /* 0x0000002606247211 */ /* 0x001fe200078808ff */
[----:B------:R-:W-:Y:S01]  /*4890*/  VIADD R8, R153, 0x60 ;  /* 0x0000006099087836 */ /* 0x000fe20000000000 */
[----:B------:R-:W-:Y:S01]  /*48a0*/  SHF.R.S32.HI R9, RZ, 0x1f, R88 ;  /* 0x0000001fff097819 */ /* 0x000fe20000011458 */
[----:B------:R-:W-:Y:S01]  /*48b0*/  BSSY B1, `(.L_x_13331) ;  /* 0x000006b000017945 */ /* 0x000fe20003800000 */
[----:B------:R-:W-:Y:S01]  /*48c0*/  SHF.L.U32 R11, R11, 0x6, RZ ;  /* 0x000000060b0b7819 */ /* 0x000fe200000006ff */
[----:B------:R-:W-:Y:S01]  /*48d0*/  IMAD.SHL.U32 R8, R8, 0x40, RZ ;  /* 0x0000004008087824 */ /* 0x000fe200078e00ff */
[----:B------:R-:W-:Y:S01]  /*48e0*/  LEA.HI R88, R9, R88, RZ, 0x4 ;  /* 0x0000005809587211 */ /* 0x000fe200078f20ff */
[----:B------:R-:W-:Y:S01]  /*48f0*/  IMAD R9, R19, 0x2000, R0 ;  /* 0x0000200013097824 */ /* 0x000fe200078e0200 */
[----:B------:R-:W-:-:S02]  /*4900*/  LOP3.LUT R11, R11, 0x1c0, RZ, 0xc0, !PT ;  /* 0x000001c00b0b7812 */ /* 0x000fc400078ec0ff */
[----:B------:R-:W-:Y:S01]  /*4910*/  LEA.HI.SX32 R41, R88, R7, 0x1c ;  /* 0x0000000758297211 */ /* 0x000fe200078fe2ff */
[----:B------:R-:W-:Y:S01]  /*4920*/  IMAD R9, R9, 0x2, R18 ;  /* 0x0000000209097824 */ /* 0x000fe200078e0212 */
[----:B------:R-:W-:Y:S02]  /*4930*/  LOP3.LUT R8, R8, 0x1c0, RZ, 0xc0, !PT ;  /* 0x000001c008087812 */ /* 0x000fe400078ec0ff */
[----:B------:R-:W-:Y:S01]  /*4940*/  SHF.R.U32.HI R11, RZ, 0x3, R11 ;  /* 0x00000003ff0b7819 */ /* 0x000fe2000001160b */
[----:B------:R-:W-:Y:S01]  /*4950*/  IMAD.SHL.U32 R41, R41, 0x8, RZ ;  /* 0x0000000829297824 */ /* 0x000fe200078e00ff */
[----:B------:R-:W-:-:S04]  /*4960*/  LEA.HI.X R37, R6, R39, R4, 0x1, P4 ;  /* 0x0000002706257211 */ /* 0x000fc800020f0c04 */
[----:B------:R-:W-:-:S04]  /*4970*/  LOP3.LUT R8, R8, 0x38, R41, 0xf8, !PT ;  /* 0x0000003808087812 */ /* 0x000fc800078ef829 */
[----:B------:R-:W-:-:S04]  /*4980*/  LOP3.LUT R8, R8, R11, RZ, 0x3c, !PT ;  /* 0x0000000b08087212 */ /* 0x000fc800078e3cff */
[----:B----4-:R-:W-:-:S05]  /*4990*/  IADD3 R8, R10, R8, RZ ;  /* 0x000000080a087210 */ /* 0x010fca0007ffe0ff */
[----:B------:R-:W-:-:S05]  /*49a0*/  IMAD R11, R19, 0x2000, R8 ;  /* 0x00002000130b7824 */ /* 0x000fca00078e0208 */
[----:B------:R-:W-:Y:S02]  /*49b0*/  LEA R12, R11, R18, 0x1 ;  /* 0x000000120b0c7211 */ /* 0x000fe400078e08ff */
[----:B------:R-:W0:Y:S04]  /*49c0*/  LDS.128 R8, [R9+0xe400] ;  /* 0x00e4000009087984 */ /* 0x000e280000000c00 */
[----:B------:R-:W4:Y:S01]  /*49d0*/  LDS.128 R12, [R12+0xe400] ;  /* 0x00e400000c0c7984 */ /* 0x000f220000000c00 */
[----:B------:R-:W-:Y:S05]  /*49e0*/  @P3 BRA `(.L_x_13332) ;  /* 0x00000004005c3947 */ /* 0x000fea0003800000 */
[--C-:B------:R-:W-:Y:S02]  /*49f0*/  SHF.R.U64 R42, R44, 0x10, R45.reuse ;  /* 0x000000102c2a7819 */ /* 0x100fe4000000122d */
[----:B------:R-:W-:Y:S01]  /*4a00*/  SHF.R.U32.HI R80, RZ, 0x10, R45 ;  /* 0x00000010ff507819 */ /* 0x000fe2000001162d */
[----:B0-----:R-:W-:Y:S01]  /*4a10*/  IMAD.MOV.U32 R45, RZ, RZ, R8 ;  /* 0x000000ffff2d7224 */ /* 0x001fe200078e0008 */
[----:B------:R-:W-:Y:S01]  /*4a20*/  SHF.R.U64 R44, R48, 0x10, R49 ;  /* 0x00000010302c7819 */ /* 0x000fe20000001231 */
[----:B----4-:R-:W-:Y:S01]  /*4a30*/  IMAD.MOV.U32 R8, RZ, RZ, R13 ;  /* 0x000000ffff087224 */ /* 0x010fe200078e000d */
[----:B------:R-:W-:Y:S01]  /*4a40*/  SHF.R.U32.HI R48, RZ, 0x10, R49 ;  /* 0x00000010ff307819 */ /* 0x000fe20000011631 */
[----:B------:R-:W-:Y:S01]  /*4a50*/  HADD2.F32 R49, -RZ, R92.H1_H1 ;  /* 0x3000005cff317230 */ /* 0x000fe20000004100 */
[--C-:B------:R-:W-:Y:S01]  /*4a60*/  SHF.R.U64 R40, R46, 0x10, R47.reuse ;  /* 0x000000102e287819 */ /* 0x100fe2000000122f */
[----:B------:R-:W-:Y:S01]  /*4a70*/  IMAD.MOV.U32 R46, RZ, RZ, R12 ;  /* 0x000000ffff2e7224 */ /* 0x000fe200078e000c */
[----:B------:R-:W-:Y:S01]  /*4a80*/  SHF.R.U32.HI R79, RZ, 0x10, R47 ;  /* 0x00000010ff4f7819 */ /* 0x000fe2000001162f */
[----:B------:R-:W-:Y:S01]  /*4a90*/  IMAD.MOV.U32 R47, RZ, RZ, R15 ;  /* 0x000000ffff2f7224 */ /* 0x000fe200078e000f */
[--C-:B------:R-:W-:Y:S01]  /*4aa0*/  SHF.R.U64 R43, R50, 0x10, R51.reuse ;  /* 0x00000010322b7819 */ /* 0x100fe20000001233 */
[----:B------:R-:W-:Y:S01]  /*4ab0*/  HADD2.F32 R12, -RZ, R8.H0_H0 ;  /* 0x20000008ff0c7230 */ /* 0x000fe20000004100 */
[----:B---3--:R-:W-:Y:S01]  /*4ac0*/  SHF.R.U32.HI R82, RZ, 0x10, R51 ;  /* 0x00000010ff527819 */ /* 0x008fe20000011633 */
[----:B------:R-:W-:Y:S01]  /*4ad0*/  HADD2.F32 R51, -RZ, R92.H0_H0 ;  /* 0x2000005cff337230 */ /* 0x000fe20000004100 */
[----:B------:R-:W-:Y:S01]  /*4ae0*/  MOV R13, R11 ;  /* 0x0000000b000d7202 */ /* 0x000fe20000000f00 */
[----:B------:R-:W-:-:S02]  /*4af0*/  HADD2.F32 R15, -RZ, R8.H1_H1 ;  /* 0x30000008ff0f7230 */ /* 0x000fc40000004100 */
        /* <DEDUP_REMOVED lines=17> */
[----:B------:R-:W-:Y:S02]  /*4c10*/  HADD2.F32 R91, -RZ, R91.H0_H0 ;  /* 0x2000005bff5b7230 */ /* 0x000fe40000004100 */
[--C-:B------:R-:W-:Y:S02]  /*4c20*/  HADD2.F32 R47, -RZ, R13.reuse.H1_H1 ;  /* 0x3000000dff2f7230 */ /* 0x100fe40000004100 */
[----:B------:R-:W-:Y:S01]  /*4c30*/  FMUL.FTZ R88, R49, R82 ;  /* 0x0000005231587220 */ /* 0x000fe20000410000 */
[----:B------:R-:W-:-:S02]  /*4c40*/  HADD2.F32 R15, -RZ, R13.H0_H0 ;  /* 0x2000000dff0f7230 */ /* 0x000fc40000004100 */
[CC--:B------:R-:W-:Y:S01]  /*4c50*/  FMUL.FTZ R84, R48.reuse, R91.reuse ;  /* 0x0000005b30547220 */ /* 0x0c0fe20000410000 */
[----:B------:R-:W-:Y:S02]  /*4c60*/  HADD2.F32 R80, -RZ, R79.H0_H0 ;  /* 0x2000004fff507230 */ /* 0x000fe40000004100 */
[----:B------:R-:W-:Y:S01]  /*4c70*/  FMUL.FTZ R82, R47, R82 ;  /* 0x000000522f527220 */ /* 0x000fe20000410000 */
[----:B------:R-:W-:Y:S02]  /*4c80*/  HADD2.F32 R42, -RZ, R42.H0_H0 ;  /* 0x2000002aff2a7230 */ /* 0x000fe40000004100 */
[C---:B------:R-:W-:Y:S01]  /*4c90*/  FMUL.FTZ R91, R15.reuse, R91 ;  /* 0x0000005b0f5b7220 */ /* 0x040fe20000410000 */
[----:B------:R-:W-:Y:S01]  /*4ca0*/  FFMA.FTZ R13, R15, R50, -R84 ;  /* 0x000000320f0d7223 */ /* 0x000fe20000010854 */
[----:B------:R-:W-:Y:S01]  /*4cb0*/  FFMA.FTZ R82, R49, R80, R82 ;  /* 0x0000005031527223 */ /* 0x000fe20000010052 */
[----:B------:R-:W-:Y:S02]  /*4cc0*/  HADD2.F32 R49, -RZ, R44.H0_H0 ;  /* 0x2000002cff317230 */ /* 0x000fe40000004100 */
[----:B------:R-:W-:Y:S01]  /*4cd0*/  FFMA.FTZ R91, R48, R50, R91 ;  /* 0x00000032305b7223 */ /* 0x000fe2000001005b */
[----:B------:R-:W-:-:S02]  /*4ce0*/  HADD2.F32 R48, -RZ, R90.H1_H1 ;  /* 0x3000005aff307230 */ /* 0x000fc40000004100 */
[----:B------:R-:W-:Y:S01]  /*4cf0*/  FFMA.FTZ R88, R47, R80, -R88 ;  /* 0x000000502f587223 */ /* 0x000fe20000010858 */
[--C-:B------:R-:W-:Y:S02]  /*4d00*/  HADD2.F32 R44, -RZ, R46.reuse.H0_H0 ;  /* 0x2000002eff2c7230 */ /* 0x100fe40000004100 */
[--C-:B------:R-:W-:Y:S02]  /*4d10*/  HADD2.F32 R15, -RZ, R45.reuse.H0_H0 ;  /* 0x2000002dff0f7230 */ /* 0x100fe40000004100 */
        /* <DEDUP_REMOVED lines=8> */
[----:B------:R-:W-:Y:S02]  /*4da0*/  HADD2.F32 R87, -RZ, R87.H1_H1 ;  /* 0x30000057ff577230 */ /* 0x000fe40000004100 */
        /* <DEDUP_REMOVED lines=10> */
[----:B------:R-:W-:Y:S01]  /*4e50*/  HADD2.F32 R14, -RZ, R14.H1_H1 ;  /* 0x3000000eff0e7230 */ /* 0x000fe20000004100 */
[----:B------:R-:W-:Y:S01]  /*4e60*/  F2FP.F16.F32.PACK_AB R12, R46, R51 ;  /* 0x000000332e0c723e */ /* 0x000fe200000000ff */
[----:B------:R-:W-:-:S02]  /*4e70*/  HADD2.F32 R10, -RZ, R10.H1_H1 ;  /* 0x3000000aff0a7230 */ /* 0x000fc40000004100 */
[CC--:B------:R-:W-:Y:S01]  /*4e80*/  FMUL.FTZ R49, R15.reuse, R90.reuse ;  /* 0x0000005a0f317220 */ /* 0x0c0fe20000410000 */
[----:B------:R-:W-:Y:S02]  /*4e90*/  HADD2.F32 R43, -RZ, R40.H0_H0 ;  /* 0x20000028ff2b7230 */ /* 0x000fe40000004100 */
[-C--:B------:R-:W-:Y:S01]  /*4ea0*/  FMUL.FTZ R79, R14, R45.reuse ;  /* 0x0000002d0e4f7220 */ /* 0x080fe20000410000 */
[----:B------:R-:W-:Y:S01]  /*4eb0*/  FMUL.FTZ R40, R42, R90 ;  /* 0x0000005a2a287220 */ /* 0x000fe20000410000 */
[----:B------:R-:W-:Y:S01]  /*4ec0*/  FMUL.FTZ R45, R10, R45 ;  /* 0x0000002d0a2d7220 */ /* 0x000fe20000410000 */
[----:B------:R-:W-:Y:S01]  /*4ed0*/  FFMA.FTZ R49, R42, R87, R49 ;  /* 0x000000572a317223 */ /* 0x000fe20000010031 */
[----:B------:R-:W-:Y:S01]  /*4ee0*/  FFMA.FTZ R79, R10, R43, -R79 ;  /* 0x0000002b0a4f7223 */ /* 0x000fe2000001084f */
[----:B------:R-:W-:Y:S01]  /*4ef0*/  FFMA.FTZ R40, R15, R87, -R40 ;  /* 0x000000570f287223 */ /* 0x000fe20000010828 */
[----:B------:R-:W-:Y:S01]  /*4f00*/  FFMA.FTZ R14, R14, R43, R45 ;  /* 0x0000002b0e0e7223 */ /* 0x000fe2000001002d */
[----:B------:R-:W-:Y:S01]  /*4f10*/  IMAD.MOV.U32 R9, RZ, RZ, R11 ;  /* 0x000000ffff097224 */ /* 0x000fe200078e000b */
[----:B------:R-:W-:Y:S01]  /*4f20*/  F2FP.F16.F32.PACK_AB R15, R82, R91 ;  /* 0x0000005b520f723e */ /* 0x000fe200000000ff */
[----:B------:R-:W-:Y:S01]  /*4f30*/  IMAD.MOV.U32 R11, RZ, RZ, R88 ;  /* 0x000000ffff0b7224 */ /* 0x000fe200078e0058 */
[----:B------:R-:W-:-:S02]  /*4f40*/  F2FP.F16.F32.PACK_AB R10, R79, R40 ;  /* 0x000000284f0a723e */ /* 0x000fc400000000ff */
[----:B------:R-:W-:-:S07]  /*4f50*/  F2FP.F16.F32.PACK_AB R14, R14, R49 ;  /* 0x000000310e0e723e */ /* 0x000fce00000000ff */
.L_x_13332:
[----:B------:R-:W-:Y:S05]  /*4f60*/  BSYNC B1 ;  /* 0x0000000000017941 */ /* 0x000fea0003800000 */
.L_x_13331:
        /* <DEDUP_REMOVED lines=8> */
.L_x_13294:
[----:B------:R-:W-:-:S06]  /*4ff0*/  UISETP.NE.AND UP0, UPT, UR39, 0x3, UPT ;  /* 0x000000032700788c */ /* 0x000fcc000bf05270 */
[----:B------:R-:W-:-:S13]  /*5000*/  PLOP3.LUT P5, PT, PT, PT, UP0, 0x80, 0x0 ;  /* 0x000000000000781c */ /* 0x000fda0003faf008 */
[----:B------:R-:W-:Y:S05]  /*5010*/  @!P5 BRA `(.L_x_13333) ;  /* 0x000000000004d947 */ /* 0x000fea0003800000 */
[----:B------:R-:W-:Y:S01]  /*5020*/  BPT.TRAP 0x1 ;  /* 0x000000040000795c */ /* 0x000fe20000300000 */
.L_x_13333:
[----:B------:R-:W-:Y:S01]  /*5030*/  IMAD R70, R19, 0x8, R18 ;  /* 0x0000000813467824 */ /* 0x000fe200078e0212 */
[----:B------:R-:W-:Y:S01]  /*5040*/  SHF.L.U32 R78, R155, 0x1f, RZ ;  /* 0x0000001f9b4e7819 */ /* 0x000fe200000006ff */
[----:B------:R-:W-:Y:S01]  /*5050*/  BSSY B1, `(.L_x_13334) ;  /* 0x0000004000017945 */ /* 0x000fe20003800000 */
[----:B------:R-:W-:Y:S02]  /*5060*/  SHF.R.S32.HI R75, RZ, 0x1f, R74 ;  /* 0x0000001fff4b7819 */ /* 0x000fe4000001144a */
[----:B------:R-:W0:Y:S02]  /*5070*/  SYNCS.PHASECHK.TRANS64.TRYWAIT P3, [R70+URZ+0x16890], R78 ;  /* 0x0168904e460075a7 */ /* 0x000e24000806017f */
[----:B0-----:R-:W-:Y:S05]  /*5080*/  @!P3 BRA `(.L_x_13335) ;  /* 0x000001280008b947 */ /* 0x001fea0003800000 */
.L_x_13554:
[----:B------:R-:W-:Y:S05]  /*5090*/  BSYNC B1 ;  /* 0x0000000000017941 */ /* 0x000fea0003800000 */
.L_x_13334:
        /* <DEDUP_REMOVED lines=25> */
.L_x_13558:
[----:B------:R-:W-:Y:S04]  /*5230*/  BSSY B1, `(.L_x_13337) ;  /* 0x000000d000017945 */ /* 0x000fe80003800000 */
[----:B------:R-:W-:Y:S05]  /*5240*/  @!P3 BRA `(.L_x_13338) ;  /* 0x00000000002cb947 */ /* 0x000fea0003800000 */
[----:B------:R-:W-:Y:S02]  /*5250*/  ULDC UR4, c[0x0][0x2f4] ;  /* 0x0000bd0000047ab9 */ /* 0x000fe40000000800 */
[----:B------:R-:W-:-:S13]  /*5260*/  ISETP.GE.AND P3, PT, R16, UR4, PT ;  /* 0x0000000410007c0c */ /* 0x000fda000bf66270 */
[----:B---3--:R-:W-:-:S04]  /*5270*/  @!P3 LEA R14, P4, R16, R37, 0x1 ;  /* 0x00000025100eb211 */ /* 0x008fc800078808ff */
[----:B--2---:R-:W-:Y:S02]  /*5280*/  @!P3 LEA.HI.X R15, R16, R9, R17, 0x1, P4 ;  /* 0x00000009100fb211 */ /* 0x004fe400020f0c11 */
[----:B------:R-:W-:-:S13]  /*5290*/  ISETP.GE.AND P4, PT, R2, UR4, PT ;  /* 0x0000000402007c0c */ /* 0x000fda000bf86270 */
[----:B------:R-:W-:-:S04]  /*52a0*/  @!P4 LEA R12, P6, R2, R37, 0x1 ;  /* 0x00000025020cc211 */ /* 0x000fc800078c08ff */
[----:B------:R-:W-:Y:S02]  /*52b0*/  @!P4 LEA.HI.X R13, R2, R9, R154, 0x1, P6 ;  /* 0x00000009020dc211 */ /* 0x000fe400030f0c9a */
[----:B------:R-:W2:Y:S04]  /*52c0*/  @!P3 LDS.128 R8, [R72+0xe000] ;  /* 0x00e000004808b984 */ /* 0x000ea80000000c00 */
[----:B--2---:R-:W-:Y:S04]  /*52d0*/  @!P3 ST.E.128 desc[UR42][R14.64], R8 ;  /* 0x000000080e00b985 */ /* 0x004fe8000c101d2a */
[----:B------:R-:W2:Y:S04]  /*52e0*/  @!P4 LDS.128 R8, [R71+0xe000] ;  /* 0x00e000004708c984 */ /* 0x000ea80000000c00 */
[----:B--2---:R4:W-:Y:S02]  /*52f0*/  @!P4 ST.E.128 desc[UR42][R12.64], R8 ;  /* 0x000000080c00c985 */ /* 0x0049e4000c101d2a */
.L_x_13338:
[----:B------:R-:W-:Y:S05]  /*5300*/  BSYNC B1 ;  /* 0x0000000000017941 */ /* 0x000fea0003800000 */
.L_x_13337:
[----:B------:R-:W-:-:S03]  /*5310*/  UMOV UR4, 0xffffffff ;  /* 0xffffffff00047882 */ /* 0x000fc60000000000 */
[----:B------:R-:W-:Y:S05]  /*5320*/  BRA.DIV UR4, `(.L_x_13339) ;  /* 0x0000012604c07947 */ /* 0x000fea000b800000 */
[----:B--2-4-:R2:W4:Y:S04]  /*5330*/  SHFL.IDX PT, R9, R38, 0x1, 0x1c1f ;  /* 0x003c1f0026097f89 */ /* 0x01452800000e0000 */
[----:B---3--:R2:W3:Y:S02]  /*5340*/  SHFL.IDX PT, R37, R36, 0x1, 0x1c1f ;  /* 0x003c1f0024257f89 */ /* 0x0084e400000e0000 */
.L_x_13562:
[----:B------:R-:W-:-:S13]  /*5350*/  ISETP.GE.AND P3, PT, R39, 0x61, PT ;  /* 0x000000612700780c */ /* 0x000fda0003f66270 */
[----:B------:R-:W-:Y:S05]  /*5360*/  @!P3 BRA `(.L_x_13313) ;  /* 0x00000000002cb947 */ /* 0x000fea0003800000 */
[----:B------:R-:W-:Y:S02]  /*5370*/  ULDC UR4, c[0x0][0x2f4] ;  /* 0x0000bd0000047ab9 */ /* 0x000fe40000000800 */
[----:B------:R-:W-:-:S13]  /*5380*/  ISETP.GE.AND P3, PT, R16, UR4, PT ;  /* 0x0000000410007c0c */ /* 0x000fda000bf66270 */
[----:B---3--:R-:W-:-:S04]  /*5390*/  @!P3 LEA R14, P4, R16, R37, 0x1 ;  /* 0x00000025100eb211 */ /* 0x008fc800078808ff */
[----:B----4-:R-:W-:Y:S02]  /*53a0*/  @!P3 LEA.HI.X R15, R16, R9, R17, 0x1, P4 ;  /* 0x00000009100fb211 */ /* 0x010fe400020f0c11 */
[----:B------:R-:W-:-:S13]  /*53b0*/  ISETP.GE.AND P4, PT, R2, UR4, PT ;  /* 0x0000000402007c0c */ /* 0x000fda000bf86270 */
[----:B------:R-:W-:-:S04]  /*53c0*/  @!P4 LEA R12, P6, R2, R37, 0x1 ;  /* 0x00000025020cc211 */ /* 0x000fc800078c08ff */
[----:B------:R-:W-:Y:S02]  /*53d0*/  @!P4 LEA.HI.X R13, R2, R9, R154, 0x1, P6 ;  /* 0x00000009020dc211 */ /* 0x000fe400030f0c9a */
[----:B------:R-:W3:Y:S04]  /*53e0*/  @!P3 LDS.128 R8, [R72+0x11000] ;  /* 0x011000004808b984 */ /* 0x000ee80000000c00 */
[----:B---3--:R-:W-:Y:S04]  /*53f0*/  @!P3 ST.E.128 desc[UR42][R14.64], R8 ;  /* 0x000000080e00b985 */ /* 0x008fe8000c101d2a */
[----:B------:R-:W3:Y:S04]  /*5400*/  @!P4 LDS.128 R8, [R71+0x11000] ;  /* 0x011000004708c984 */ /* 0x000ee80000000c00 */
[----:B---3--:R3:W-:Y:S02]  /*5410*/  @!P4 ST.E.128 desc[UR42][R12.64], R8 ;  /* 0x000000080c00c985 */ /* 0x0087e4000c101d2a */
.L_x_13313:
[----:B------:R-:W-:Y:S05]  /*5420*/  BSYNC B0 ;  /* 0x0000000000007941 */ /* 0x000fea0003800000 */
.L_x_13293:
[----:B0--34-:R-:W0:Y:S01]  /*5430*/  S2R R8, SR_TID.X ;  /* 0x0000000000087919 */ /* 0x019e220000002100 */
        /* <DEDUP_REMOVED lines=8> */
[----:B---3--:R3:W-:Y:S01]  /*54c0*/  BAR.SYNC.DEFER_BLOCKING R61, 0x80 ;  /* 0x0002003d0000751d */ /* 0x0087e20000010000 */
[----:B0-----:R-:W-:-:S13]  /*54d0*/  LOP3.LUT P3, RZ, R8, 0x7f, RZ, 0xc0, !PT ;  /* 0x0000007f08ff7812 */ /* 0x001fda000786c0ff */
[----:B------:R-:W-:-:S05]  /*54e0*/  @!P3 VIADD R8, R70, 0x168a0 ;  /* 0x000168a04608b836 */ /* 0x000fca0000000000 */
[----:B------:R-:W-:-:S04]  /*54f0*/  @!P3 PRMT R8, RZ, 0x654, R8 ;  /* 0x00000654ff08b816 */ /* 0x000fc80000000008 */
[----:B------:R3:W-:Y:S01]  /*5500*/  @!P3 SYNCS.ARRIVE.TRANS64.RED.A1T0 RZ, [R8+URZ], RZ ;  /* 0x000000ff08ffb9a7 */ /* 0x0007e2000810043f */
[----:B------:R-:W-:Y:S05]  /*5510*/  @!P5 BRA `(.L_x_13341) ;  /* 0x000000000004d947 */ /* 0x000fea0003800000 */
[----:B------:R-:W-:Y:S01]  /*5520*/  BPT.TRAP 0x1 ;  /* 0x000000040000795c */ /* 0x000fe20000300000 */
.L_x_13341:
[----:B------:R-:W-:Y:S05]  /*5530*/  BSYNC B0 ;  /* 0x0000000000007941 */ /* 0x000fea0003800000 */
.L_x_13340:
[----:B------:R-:W0:Y:S01]  /*5540*/  SYNCS.PHASECHK.TRANS64.TRYWAIT P4, [R70+URZ+0x168b0], R78 ;  /* 0x0168b04e460075a7 */ /* 0x000e22000808017f */
[----:B------:R-:W-:Y:S01]  /*5550*/  ULDC UR40, c[0x0][0x2f4] ;  /* 0x0000bd0000287ab9 */ /* 0x000fe20000000800 */
[----:B------:R-:W-:Y:S04]  /*5560*/  BSSY B0, `(.L_x_13342) ;  /* 0x0000002000007945 */ /* 0x000fe80003800000 */
[----:B0-----:R-:W-:Y:S05]  /*5570*/  @!P4 BRA `(.L_x_13343) ;  /* 0x000001240078c947 */ /* 0x001fea0003800000 */
.L_x_13563:
[----:B------:R-:W-:Y:S05]  /*5580*/  BSYNC B0 ;  /* 0x0000000000007941 */ /* 0x000fea0003800000 */
.L_x_13342:
[----:B------:R-:W-:Y:S01]  /*5590*/  ULDC.64 UR4, c[0x0][0x328] ;  /* 0x0000ca0000047ab9 */ /* 0x000fe20000000a00 */
[----:B------:R-:W-:Y:S01]  /*55a0*/  ULDC.64 UR6, c[0x0][0x318] ;  /* 0x0000c60000067ab9 */ /* 0x000fe20000000a00 */
[----:B------:R-:W-:Y:S01]  /*55b0*/  IMAD R75, R75, UR4, RZ ;  /* 0x000000044b4b7c24 */ /* 0x000fe2000f8e02ff */
[----:B------:R-:W-:Y:S01]  /*55c0*/  BSSY B0, `(.L_x_13344) ;  /* 0x000001d000007945 */ /* 0x000fe20003800000 */
[----:B---3--:R-:W-:-:S04]  /*55d0*/  IMAD.WIDE.U32 R8, R74, UR4, RZ ;  /* 0x000000044a087c25 */ /* 0x008fc8000f8e00ff */
[----:B------:R-:W-:Y:S01]  /*55e0*/  IMAD R75, R74, UR5, R75 ;  /* 0x000000054a4b7c24 */ /* 0x000fe2000f8e024b */
[----:B------:R-:W-:Y:S01]  /*55f0*/  ULDC.64 UR4, c[0x0][0x338] ;  /* 0x0000ce0000047ab9 */ /* 0x000fe20000000a00 */
[----:B------:R-:W-:Y:S02]  /*5600*/  IMAD.IADD R77, R77, 0x1, -R153 ;  /* 0x000000014d4d7824 */ /* 0x000fe400078e0a99 */
[----:B------:R-:W-:Y:S02]  /*5610*/  IMAD R76, R76, UR4, RZ ;  /* 0x000000044c4c7c24 */ /* 0x000fe4000f8e02ff */
[----:B------:R-:W-:Y:S02]  /*5620*/  IMAD.IADD R9, R9, 0x1, R75 ;  /* 0x0000000109097824 */ /* 0x000fe400078e024b */
[C---:B------:R-:W-:Y:S02]  /*5630*/  IMAD R11, R73.reuse, UR5, R76 ;  /* 0x00000005490b7c24 */ /* 0x040fe4000f8e024c */
[----:B------:R-:W-:Y:S01]  /*5640*/  IMAD.WIDE.U32 R8, R73, UR4, R8 ;  /* 0x0000000449087c25 */ /* 0x000fe2000f8e0008 */
[----:B------:R-:W-:-:S04]  /*5650*/  ULDC.64 UR4, c[0x0][0x330] ;  /* 0x0000cc0000047ab9 */ /* 0x000fc80000000a00 */
[----:B------:R-:W-:-:S03]  /*5660*/  IADD3 R9, R9, R11, RZ ;  /* 0x0000000b09097210 */ /* 0x000fc60007ffe0ff */
[----:B------:R-:W-:-:S04]  /*5670*/  IMAD.WIDE.U32 R8, R152, UR4, R8 ;  /* 0x0000000498087c25 */ /* 0x000fc8000f8e0008 */
[----:B------:R-:W-:Y:S01]  /*5680*/  IMAD R9, R152, UR5, R9 ;  /* 0x0000000598097c24 */ /* 0x000fe2000f8e0209 */
[----:B-12---:R-:W-:-:S04]  /*5690*/  LEA R36, P4, R8, UR6, 0x1 ;  /* 0x0000000608247c11 */ /* 0x006fc8000f8808ff */
[----:B------:R-:W-:Y:S01]  /*56a0*/  LEA.HI.X R37, R8, UR7, R9, 0x1, P4 ;  /* 0x0000000708257c11 */ /* 0x000fe2000a0f0c09 */
[----:B------:R1:W2:Y:S01]  /*56b0*/  SHFL.IDX PT, R13, R36, RZ, 0x1c1f ;  /* 0x001c1fff240d7589 */ /* 0x0002a200000e0000 */
[----:B------:R-:W-:-:S03]  /*56c0*/  ISETP.GE.AND P4, PT, R77, 0x1, PT ;  /* 0x000000014d00780c */ /* 0x000fc60003f86270 */
[----:B------:R1:W3:Y:S10]  /*56d0*/  SHFL.IDX PT, R9, R37, RZ, 0x1c1f ;  /* 0x001c1fff25097589 */ /* 0x0002f400000e0000 */
[----:B-1----:R-:W-:Y:S05]  /*56e0*/  @!P4 BRA `(.L_x_13345) ;  /* 0x000000000028c947 */ /* 0x002fea0003800000 */
[----:B------:R-:W-:-:S13]  /*56f0*/  ISETP.GE.AND P4, PT, R16, UR40, PT ;  /* 0x0000002810007c0c */ /* 0x000fda000bf86270 */
[----:B--2---:R-:W-:-:S04]  /*5700*/  @!P4 LEA R14, P5, R16, R13, 0x1 ;  /* 0x0000000d100ec211 */ /* 0x004fc800078a08ff */
[----:B---3--:R-:W-:Y:S02]  /*5710*/  @!P4 LEA.HI.X R15, R16, R9, R17, 0x1, P5 ;  /* 0x00000009100fc211 */ /* 0x008fe400028f0c11 */
[----:B------:R-:W-:-:S13]  /*5720*/  ISETP.GE.AND P5, PT, R2, UR40, PT ;  /* 0x0000002802007c0c */ /* 0x000fda000bfa6270 */
[----:B------:R-:W-:-:S04]  /*5730*/  @!P5 LEA R12, P6, R2, R13, 0x1 ;  /* 0x0000000d020cd211 */ /* 0x000fc800078c08ff */
[----:B------:R-:W-:Y:S02]  /*5740*/  @!P5 LEA.HI.X R13, R2, R9, R154, 0x1, P6 ;  /* 0x00000009020dd211 */ /* 0x000fe400030f0c9a */
[----:B------:R-:W1:Y:S04]  /*5750*/  @!P4 LDS.128 R8, [R72] ;  /* 0x000000004808c984 */ /* 0x000e680000000c00 */
[----:B-1----:R-:W-:Y:S04]  /*5760*/  @!P4 ST.E.128 desc[UR42][R14.64], R8 ;  /* 0x000000080e00c985 */ /* 0x002fe8000c101d2a */
[----:B------:R-:W1:Y:S04]  /*5770*/  @!P5 LDS.128 R8, [R71] ;  /* 0x000000004708d984 */ /* 0x000e680000000c00 */
[----:B-1----:R1:W-:Y:S02]  /*5780*/  @!P5 ST.E.128 desc[UR42][R12.64], R8 ;  /* 0x000000080c00d985 */ /* 0x0023e4000c101d2a */
.L_x_13345:
[----:B------:R-:W-:Y:S05]  /*5790*/  BSYNC B0 ;  /* 0x0000000000007941 */ /* 0x000fea0003800000 */
.L_x_13344:
[----:B------:R-:W-:Y:S01]  /*57a0*/  ISETP.GE.AND P4, PT, R77, 0x61, PT ;  /* 0x000000614d00780c */ /* 0x000fe20003f86270 */
[----:B------:R-:W4:Y:S01]  /*57b0*/  SHFL.IDX PT, R37, R37, 0x1, 0x1c1f ;  /* 0x003c1f0025257f89 */ /* 0x000f2200000e0000 */
[----:B------:R-:W-:Y:S03]  /*57c0*/  BSSY B0, `(.L_x_13346) ;  /* 0x000000d000007945 */ /* 0x000fe60003800000 */
[----:B-12---:R1:W2:Y:S08]  /*57d0*/  SHFL.IDX PT, R13, R36, 0x1, 0x1c1f ;  /* 0x003c1f00240d7f89 */ /* 0x0062b000000e0000 */
[----:B-1----:R-:W-:Y:S05]  /*57e0*/  @!P4 BRA `(.L_x_13347) ;  /* 0x000000000028c947 */ /* 0x002fea0003800000 */
[----:B------:R-:W-:-:S13]  /*57f0*/  ISETP.GE.AND P4, PT, R16, UR40, PT ;  /* 0x0000002810007c0c */ /* 0x000fda000bf86270 */
[----:B---3--:R-:W1:Y:S01]  /*5800*/  @!P4 LDS.128 R8, [R72+0x3000] ;  /* 0x003000004808c984 */ /* 0x008e620000000c00 */
[----:B--2---:R-:W-:-:S04]  /*5810*/  @!P4 LEA R14, P5, R16, R13, 0x1 ;  /* 0x0000000d100ec211 */ /* 0x004fc800078a08ff */
[----:B----4-:R-:W-:Y:S02]  /*5820*/  @!P4 LEA.HI.X R15, R16, R37, R17, 0x1, P5 ;  /* 0x00000025100fc211 */ /* 0x010fe400028f0c11 */
[----:B------:R-:W-:-:S13]  /*5830*/  ISETP.GE.AND P5, PT, R2, UR40, PT ;  /* 0x0000002802007c0c */ /* 0x000fda000bfa6270 */
[----:B------:R-:W-:-:S04]  /*5840*/  @!P5 LEA R12, P6, R2, R13, 0x1 ;  /* 0x0000000d020cd211 */ /* 0x000fc800078c08ff */
[----:B------:R-:W-:Y:S01]  /*5850*/  @!P5 LEA.HI.X R13, R2, R37, R154, 0x1, P6 ;  /* 0x00000025020dd211 */ /* 0x000fe200030f0c9a */
[----:B-1----:R-:W-:Y:S04]  /*5860*/  @!P4 ST.E.128 desc[UR42][R14.64], R8 ;  /* 0x000000080e00c985 */ /* 0x002fe8000c101d2a */
[----:B------:R-:W1:Y:S04]  /*5870*/  @!P5 LDS.128 R8, [R71+0x3000] ;  /* 0x003000004708d984 */ /* 0x000e680000000c00 */
[----:B-1----:R1:W-:Y:S02]  /*5880*/  @!P5 ST.E.128 desc[UR42][R12.64], R8 ;  /* 0x000000080c00d985 */ /* 0x0023e4000c101d2a */
.L_x_13347:
[----:B------:R-:W-:Y:S05]  /*5890*/  BSYNC B0 ;  /* 0x0000000000007941 */ /* 0x000fea0003800000 */
.L_x_13346:
[----:B-1----:R-:W5:Y:S01]  /*58a0*/  LDL R8, [R1] ;  /* 0x0000000001087983 */ /* 0x002f620000100800 */
[----:B0-----:R-:W-:Y:S02]  /*58b0*/  @!P3 VIADD R70, R70, 0x168c0 ;  /* 0x000168c04646b836 */ /* 0x001fe40000000000 */
[----:B------:R-:W-:Y:S01]  /*58c0*/  VIADD R19, R19, 0x1 ;  /* 0x0000000113137836 */ /* 0x000fe20000000000 */
[----:B------:R-:W-:Y:S01]  /*58d0*/  @!PT LDS RZ, [RZ] ;  /* 0x00000000fffff984 */ /* 0x000fe20000000800 */
[----:B------:R-:W-:Y:S01]  /*58e0*/  @!PT LDS RZ, [RZ] ;  /* 0x00000000fffff984 */ /* 0x000fe20000000800 */
[----:B------:R-:W-:Y:S01]  /*58f0*/  @!PT LDS RZ, [RZ] ;  /* 0x00000000fffff984 */ /* 0x000fe20000000800 */
[----:B------:R-:W-:Y:S01]  /*5900*/  @!PT LDS RZ, [RZ] ;  /* 0x00000000fffff984 */ /* 0x000fe20000000800 */
[----:B------:R0:W-:Y:S06]  /*5910*/  MEMBAR.ALL.CTA ;  /* 0x0000000000007992 */ /* 0x0001ec0000008000 */
[----:B0-----:R-:W0:Y:S01]  /*5920*/  FENCE.VIEW.ASYNC.S ;  /* 0x00000000000073c6 */ /* 0x001e220000000000 */
[----:B------:R-:W-:Y:S01]  /*5930*/  @!P3 PRMT R70, RZ, 0x654, R70 ;  /* 0x00000654ff46b816 */ /* 0x000fe20000000046 */
[----:B0-----:R0:W-:Y:S06]  /*5940*/  BAR.SYNC.DEFER_BLOCKING R61, 0x80 ;  /* 0x0002003d0000751d */ /* 0x0011ec0000010000 */
[----:B------:R0:W-:Y:S01]  /*5950*/  @!P3 SYNCS.ARRIVE.TRANS64.RED.A1T0 RZ, [R70+URZ], RZ ;  /* 0x000000ff46ffb9a7 */ /* 0x0001e2000810043f */
[----:B------:R-:W-:-:S04]  /*5960*/  ISETP.NE.AND P3, PT, R19, 0x2, PT ;  /* 0x000000021300780c */ /* 0x000fc80003f65270 */
[----:B------:R-:W-:Y:S02]  /*5970*/  SEL R19, R19, RZ, P3 ;  /* 0x000000ff13137207 */ /* 0x000fe40001800000 */
[----:B-----5:R-:W-:Y:S02]  /*5980*/  LOP3.LUT P4, RZ, R8, 0x1, RZ, 0xc0, !PT ;  /* 0x0000000108ff7812 */ /* 0x020fe4000788c0ff */
[----:B------:R-:W-:-:S04]  /*5990*/  SEL R8, RZ, 0x1, P3 ;  /* 0x00000001ff087807 */ /* 0x000fc80001800000 */
[----:B------:R-:W-:-:S07]  /*59a0*/  LOP3.LUT R155, R155, R8, RZ, 0x3c, !PT ;  /* 0x000000089b9b7212 */ /* 0x000fce00078e3cff */
[----:B0-----:R-:W-:Y:S05]  /*59b0*/  @P4 BRA `(.L_x_13348) ;  /* 0xffffffc800204947 */ /* 0x001fea000383ffff */
[----:B---3--:R-:W0:Y:S01]  /*59c0*/  S2R R9, SR_TID.X ;  /* 0x0000000000097919 */ /* 0x008e220000002100 */
[----:B------:R-:W-:Y:S02]  /*59d0*/  PLOP3.LUT P0, PT, PT, PT, PT, 0x8, 0x0 ;  /* 0x000000000000781c */ /* 0x000fe40003f0e170 */
[----:B0-----:R-:W-:-:S04]  /*59e0*/  SHF.R.U32.HI R9, RZ, 0x7, R9 ;  /* 0x00000007ff097819 */ /* 0x001fc80000011609 */
[----:B------:R-:W-:-:S13]  /*59f0*/  ISETP.NE.AND P4, PT, R9, 0x1, PT ;  /* 0x000000010900780c */ /* 0x000fda0003f85270 */
[----:B------:R-:W-:Y:S06]  /*5a00*/  @!P4 BAR.ARV 0x9, 0x100 ;  /* 0x024400000000cb1d */ /* 0x000fec0000002000 */
.L_x_13288:
[----:B------:R-:W-:Y:S01]  /*5a10*/  MOV R3, RZ ;  /* 0x000000ff00037202 */ /* 0x000fe20000000f00 */
[----:B------:R-:W-:Y:S06]  /*5a20*/  @P0 BRA `(.L_x_13349) ;  /* 0x00000000000c0947 */ /* 0x000fec0003800000 */
[----:B------:R-:W0:Y:S01]  /*5a30*/  FENCE.VIEW.ASYNC.G ;  /* 0x00000000000073c6 */ /* 0x000e220000000100 */
[----:B------:R-:W-:Y:S05]  /*5a40*/  WARPSYNC.ALL ;  /* 0x0000000000007948 */ /* 0x000fea0003800000 */
[----:B0-----:R-:W-:Y:S06]  /*5a50*/  BAR.ARV 0xc, 0x200 ;  /* 0x0308000000007b1d */ /* 0x001fec0000002000 */
.L_x_13349:
[----:B------:R-:W3:Y:S01]  /*5a60*/  LDL R0, [R1] ;  /* 0x0000000001007983 */ /* 0x000ee20000100800 */
[----:B------:R-:W-:Y:S01]  /*5a70*/  BSSY B0, `(.L_x_13350) ;  /* 0x0000021000007945 */ /* 0x000fe20003800000 */
[----:B---3--:R-:W-:-:S13]  /*5a80*/  LOP3.LUT P0, RZ, R0, 0x4, RZ, 0xc0, !PT ;  /* 0x0000000400ff7812 */ /* 0x008fda000780c0ff */
[----:B------:R-:W-:Y:S05]  /*5a90*/  @!P0 BRA `(.L_x_13351) ;  /* 0x0000000000788947 */ /* 0x000fea0003800000 */
[----:B------:R-:W3:Y:S01]  /*5aa0*/  LDL R0, [R1+0x30] ;  /* 0x0000300001007983 */ /* 0x000ee20000100800 */
[----:B------:R-:W-:Y:S01]  /*5ab0*/  ULDC UR4, c[0x0][0x9f0] ;  /* 0x00027c0000047ab9 */ /* 0x000fe20000000800 */
[----:B---3--:R-:W-:-:S04]  /*5ac0*/  ISETP.NE.AND P0, PT, R0, RZ, PT ;  /* 0x000000ff0000720c */ /* 0x008fc80003f05270 */
        /* <DEDUP_REMOVED lines=27> */
.L_x_13351:
[----:B------:R-:W-:Y:S05]  /*5c80*/  BSYNC B0 ;  /* 0x0000000000007941 */ /* 0x000fea0003800000 */
.L_x_13350:
        /* <DEDUP_REMOVED lines=14> */
[----:B------:R-:W-:Y:S02]  /*5d70*/  CS2R R46, SRZ ;  /* 0x00000000002e7805 */ /* 0x000fe4000001ff00 */
[----:B------:R-:W-:Y:S02]  /*5d80*/  CS2R R44, SRZ ;  /* 0x00000000002c7805 */ /* 0x000fe4000001ff00 */
[----:B------:R-:W-:Y:S01]  /*5d90*/  CS2R R20, SRZ ;  /* 0x0000000000147805 */ /* 0x000fe2000001ff00 */
[----:B---3--:R-:W-:Y:S02]  /*5da0*/  IMAD R4, R0, R3, RZ ;  /* 0x0000000300047224 */ /* 0x008fe400078e02ff */
[----:B------:R-:W-:-:S03]  /*5db0*/  IMAD.MOV.U32 R0, RZ, RZ, RZ ;  /* 0x000000ffff007224 */ /* 0x000fc600078e00ff */
[----:B------:R0:W-:Y:S01]  /*5dc0*/  STL [R1+0x18], R4 ;  /* 0x0000180401007387 */ /* 0x0001e20000100800 */
[----:B------:R-:W-:Y:S01]  /*5dd0*/  VIADDMNMX R88, R4, R3, R26, PT ;  /* 0x0000000304587246 */ /* 0x000fe2000380011a */
[----:B------:R-:W-:Y:S01]  /*5de0*/  IMAD.MOV.U32 R3, RZ, RZ, RZ ;  /* 0x000000ffff037224 */ /* 0x000fe200078e00ff */
[----:B------:R-:W-:Y:S02]  /*5df0*/  CS2R R26, SRZ ;  /* 0x00000000001a7805 */ /* 0x000fe4000001ff00 */
[----:B------:R-:W-:-:S13]  /*5e00*/  ISETP.GT.AND P1, PT, R88, R4, PT ;  /* 0x000000045800720c */ /* 0x000fda0003f24270 */
[----:B0-----:R-:W-:Y:S05]  /*5e10*/  @!P1 BRA `(.L_x_13352) ;  /* 0x0000008000389947 */ /* 0x001fea0003800000 */
[----:B------:R-:W-:-:S03]  /*5e20*/  UMOV UR4, 0xffffffff ;  /* 0xffffffff00047882 */ /* 0x000fc60000000000 */
[----:B------:R-:W-:Y:S05]  /*5e30*/  BRA.DIV UR4, `(.L_x_13353) ;  /* 0x0000011e045c7947 */ /* 0x000fea000b800000 */
[----:B------:R-:W0:Y:S02]  /*5e40*/  S2R R0, SR_TID.X ;  /* 0x0000000000007919 */ /* 0x000e240000002100 */
[----:B0-----:R-:W-:-:S04]  /*5e50*/  IADD3 R3, R0, -0x80, RZ ;  /* 0xffffff8000037810 */ /* 0x001fc80007ffe0ff */
[----:B------:R-:W-:-:S04]  /*5e60*/  SHF.R.S32.HI R0, RZ, 0x1f, R3 ;  /* 0x0000001fff007819 */ /* 0x000fc80000011403 */
[----:B------:R-:W-:-:S04]  /*5e70*/  LEA.HI R0, R0, R3, RZ, 0x7 ;  /* 0x0000000300007211 */ /* 0x000fc800078f38ff */
[----:B------:R-:W-:-:S06]  /*5e80*/  SHF.R.S32.HI R0, RZ, 0x7, R0 ;  /* 0x00000007ff007819 */ /* 0x000fcc0000011400 */
[----:B------:R-:W0:Y:S04]  /*5e90*/  SHFL.IDX PT, R0, R0, RZ, 0x1f ;  /* 0x00001fff00007589 */ /* 0x000e2800000e0000 */
[----:B0-----:R0:W-:Y:S02]  /*5ea0*/  STL [R1+0x1c], R0 ;  /* 0x00001c0001007387 */ /* 0x0011e40000100800 */
.L_x_13566:
[----:B------:R-:W0:Y:S01]  /*5eb0*/  LDL R3, [R1+0x1c] ;  /* 0x00001c0001037983 */ /* 0x000e220000100800 */
[----:B------:R-:W-:Y:S01]  /*5ec0*/  BSSY B6, `(.L_x_13354) ;  /* 0x000001b000067945 */ /* 0x000fe20003800000 */
[----:B0-----:R-:W-:-:S05]  /*5ed0*/  IMAD.HI R0, R3, 0x55555556, RZ ;  /* 0x5555555603007827 */ /* 0x001fca00078e02ff */
[----:B------:R-:W-:-:S05]  /*5ee0*/  LEA.HI R0, R0, R0, RZ, 0x1 ;  /* 0x0000000000007211 */ /* 0x000fca00078f08ff */
[----:B------:R-:W-:Y:S02]  /*5ef0*/  IMAD R0, R0, -0x3, R3 ;  /* 0xfffffffd00007824 */ /* 0x000fe400078e0203 */
[----:B------:R-:W-:-:S04]  /*5f00*/  VIADD R3, R18, 0x8400 ;  /* 0x0000840012037836 */ /* 0x000fc80000000000 */
[----:B------:R-:W-:Y:S01]  /*5f10*/  IMAD R0, R0, 0x2000, R3 ;  /* 0x0000200000007824 */ /* 0x000fe200078e0203 */
[----:B------:R-:W-:-:S04]  /*5f20*/  LOP3.LUT P0, RZ, R3, 0x3ff, RZ, 0xc0, !PT ;  /* 0x000003ff03ff7812 */ /* 0x000fc8000780c0ff */
[----:B------:R-:W-:Y:S02]  /*5f30*/  SHF.R.U32.HI R0, RZ, 0x4, R0 ;  /* 0x00000004ff007819 */ /* 0x000fe40000011600 */
[----:B------:R-:W-:Y:S02]  /*5f40*/  P2R R26, PR, RZ, 0x1 ;  /* 0x00000001ff1a7803 */ /* 0x000fe40000000000 */
[----:B------:R-:W-:-:S05]  /*5f50*/  LOP3.LUT R29, R0, 0x3fff, RZ, 0xc0, !PT ;  /* 0x00003fff001d7812 */ /* 0x000fca00078ec0ff */
[----:B------:R-:W-:Y:S05]  /*5f60*/  @!P0 BRA `(.L_x_13355) ;  /* 0x0000000000408947 */ /* 0x000fea0003800000 */
[----:B------:R-:W-:Y:S01]  /*5f70*/  MOV R0, 0x0 ;  /* 0x0000000000007802 */ /* 0x000fe20000000f00 */
[----:B------:R-:W-:Y:S01]  /*5f80*/  ULDC.64 UR4, c[0x4][0x138] ;  /* 0x01004e0000047ab9 */ /* 0x000fe20000000a00 */
[----:B------:R-:W-:Y:S01]  /*5f90*/  ULDC.64 UR6, c[0x4][0x140] ;  /* 0x0100500000067ab9 */ /* 0x000fe20000000a00 */
[----:B------:R-:W-:Y:S01]  /*5fa0*/  IMAD.U32 R4, RZ, RZ, UR4 ;  /* 0x00000004ff047e24 */ /* 0x000fe2000f8e00ff */
[----:B---3--:R0:W3:Y:S01]  /*5fb0*/  LDC.64 R14, c[0x4][R0] ;  /* 0x01000000000e7b82 */ /* 0x0080e20000000a00 */
[----:B------:R-:W-:Y:S01]  /*5fc0*/  MOV R5, UR5 ;  /* 0x0000000500057c02 */ /* 0x000fe20008000f00 */
[----:B------:R-:W-:Y:S01]  /*5fd0*/  ULDC.64 UR4, c[0x4][0x28] ;  /* 0x01000a0000047ab9 */ /* 0x000fe20000000a00 */
[----:B-1----:R-:W-:Y:S01]  /*5fe0*/  IMAD.U32 R6, RZ, RZ, UR6 ;  /* 0x00000006ff067e24 */ /* 0x002fe2000f8e00ff */
[----:B------:R-:W-:Y:S01]  /*5ff0*/  MOV R11, UR5 ;  /* 0x00000005000b7c02 */ /* 0x000fe20008000f00 */
[----:B------:R-:W-:Y:S02]  /*6000*/  IMAD.U32 R7, RZ, RZ, UR7 ;  /* 0x00000007ff077e24 */ /* 0x000fe4000f8e00ff */
[----:B------:R-:W-:-:S02]  /*6010*/  IMAD.U32 R10, RZ, RZ, UR4 ;  /* 0x00000004ff0a7e24 */ /* 0x000fc4000f8e00ff */
[----:B------:R-:W-:Y:S02]  /*6020*/  IMAD.MOV.U32 R8, RZ, RZ, 0x70 ;  /* 0x00000070ff087424 */ /* 0x000fe400078e00ff */
[----:B------:R-:W-:Y:S02]  /*6030*/  IMAD.MOV.U32 R12, RZ, RZ, 0x1 ;  /* 0x00000001ff0c7424 */ /* 0x000fe400078e00ff */
[----:B0-2---:R-:W-:-:S07]  /*6040*/  IMAD.MOV.U32 R13, RZ, RZ, RZ ;  /* 0x000000ffff0d7224 */ /* 0x005fce00078e00ff */
[----:B------:R-:W-:-:S07]  /*6050*/  LEPC R20, `(.L_x_13355) ;  /* 0x000000001014794e */ /* 0x000fce0000000000 */
[----:B---3-5:R-:W-:Y:S05]  /*6060*/  CALL.ABS.NOINC R14 ;  /* 0x000000000e007343 */ /* 0x028fea0003c00000 */
.L_x_13355:
[----:B------:R-:W-:Y:S05]  /*6070*/  BSYNC B6 ;  /* 0x0000000000067941 */ /* 0x000fea0003800000 */
.L_x_13354:
        /* <DEDUP_REMOVED lines=8> */
[----:B------:R0:W4:Y:S03]  /*6100*/  SYNCS.PHASECHK.TRANS64.TRYWAIT P0, [R18+URZ+0x16800], R3 ;  /* 0x01680003120075a7 */ /* 0x000126000800017f */
[----:B----4-:R-:W-:Y:S05]  /*6110*/  @!P0 NANOSLEEP.SYNCS 0x989680 ;  /* 0x009896800000895d */ /* 0x010fea0003900000 */
[----:B------:R-:W4:Y:S01]  /*6120*/  @!P0 SYNCS.PHASECHK.TRANS64 P0, [R18+URZ+0x16800], R3 ;  /* 0x01680003120085a7 */ /* 0x000f22000800007f */
[----:B------:R-:W-:Y:S04]  /*6130*/  BSSY B0, `(.L_x_13357) ;  /* 0x0000006000007945 */ /* 0x000fe80003800000 */
[----:B----4-:R-:W-:Y:S05]  /*6140*/  @P0 BRA `(.L_x_13358) ;  /* 0x0000000000100947 */ /* 0x010fea0003800000 */
.L_x_13359:
[----:B----4-:R4:W0:Y:S02]  /*6150*/  SYNCS.PHASECHK.TRANS64.TRYWAIT P0, [R18+URZ+0x16800], R3 ;  /* 0x01680003120075a7 */ /* 0x010824000800017f */
[----:B0-----:R-:W-:Y:S05]  /*6160*/  @!P0 NANOSLEEP.SYNCS 0x989680 ;  /* 0x009896800000895d */ /* 0x001fea0003900000 */
[----:B------:R-:W0:Y:S02]  /*6170*/  @!P0 SYNCS.PHASECHK.TRANS64 P0, [R18+URZ+0x16800], R3 ;  /* 0x01680003120085a7 */ /* 0x000e24000800007f */
[----:B0-----:R-:W-:Y:S05]  /*6180*/  @!P0 BRA `(.L_x_13359) ;  /* 0xfffffffc00f08947 */ /* 0x001fea000383ffff */
.L_x_13358:
[----:B------:R-:W-:Y:S05]  /*6190*/  BSYNC B0 ;  /* 0x0000000000007941 */ /* 0x000fea0003800000 */
.L_x_13357:
[----:B------:R-:W-:Y:S05]  /*61a0*/  BRA `(.L_x_13360) ;  /* 0x0000002000ec7947 */ /* 0x000fea0003800000 */
.L_x_13356:
[----:B-----5:R-:W-:Y:S01]  /*61b0*/  SHF.R.S32.HI R0, RZ, 0x1f, R25 ;  /* 0x0000001fff007819 */ /* 0x020fe20000011419 */
[----:B------:R-:W-:Y:S01]  /*61c0*/  ULDC.64 UR4, c[0x0][0x3f8] ;  /* 0x0000fe0000047ab9 */ /* 0x000fe20000000a00 */
[----:B------:R-:W-:Y:S01]  /*61d0*/  ULDC.64 UR6, c[0x0][0x408] ;  /* 0x0001020000067ab9 */ /* 0x000fe20000000a00 */
[----:B------:R-:W-:Y:S01]  /*61e0*/  ISETP.NE.AND P2, PT, R26, RZ, PT ;  /* 0x000000ff1a00720c */ /* 0x000fe20003f45270 */
[----:B------:R-:W-:Y:S01]  /*61f0*/  IMAD.WIDE.U32 R4, R25, UR4, RZ ;  /* 0x0000000419047c25 */ /* 0x000fe2000f8e00ff */
[----:B------:R-:W-:Y:S03]  /*6200*/  BSSY B6, `(.L_x_13361) ;  /* 0x000001f000067945 */ /* 0x000fe60003800000 */
[C---:B-1----:R-:W-:Y:S02]  /*6210*/  IMAD R6, R0.reuse, UR4, RZ ;  /* 0x0000000400067c24 */ /* 0x042fe4000f8e02ff */
[----:B------:R-:W-:-:S02]  /*6220*/  IMAD R0, R0, UR6, RZ ;  /* 0x0000000600007c24 */ /* 0x000fc4000f8e02ff */
        /* <DEDUP_REMOVED lines=15> */
[----:B------:R-:W-:Y:S01]  /*6320*/  IMAD.U32 R4, RZ, RZ, UR4 ;  /* 0x00000004ff047e24 */ /* 0x000fe2000f8e00ff */
[----:B---3--:R0:W1:Y:S01]  /*6330*/  LDC.64 R14, c[0x4][R0] ;  /* 0x01000000000e7b82 */ /* 0x0080620000000a00 */
        /* <DEDUP_REMOVED lines=8> */
[----:B0-2---:R-:W-:-:S07]  /*63c0*/  IMAD.MOV.U32 R13, RZ, RZ, RZ ;  /* 0x000000ffff0d7224 */ /* 0x005fce00078e00ff */
[----:B------:R-:W-:-:S07]  /*63d0*/  LEPC R20, `(.L_x_13362) ;  /* 0x000000001014794e */ /* 0x000fce0000000000 */
[----:B-1----:R-:W-:Y:S05]  /*63e0*/  CALL.ABS.NOINC R14 ;  /* 0x000000000e007343 */ /* 0x002fea0003c00000 */
.L_x_13362:
[----:B------:R-:W-:Y:S05]  /*63f0*/  BSYNC B6 ;  /* 0x0000000000067941 */ /* 0x000fea0003800000 */
.L_x_13361:
        /* <DEDUP_REMOVED lines=8> */
[----:B------:R0:W4:Y:S04]  /*6480*/  SHFL.IDX PT, R0, R25, RZ, 0x1c1f ;  /* 0x001c1fff19007589 */ /* 0x00012800000e0000 */
[----:B------:R0:W0:Y:S04]  /*6490*/  SHFL.IDX PT, R5, R28, RZ, 0x1c1f ;  /* 0x001c1fff1c057589 */ /* 0x00002800000e0000 */
[----:B---3--:R3:W0:Y:S02]  /*64a0*/  SHFL.IDX PT, R14, R27, RZ, 0x1c1f ;  /* 0x001c1fff1b0e7589 */ /* 0x00862400000e0000 */
.L_x_13572:
[----:B------:R-:W-:Y:S01]  /*64b0*/  ULDC UR4, c[0x0][0x448] ;  /* 0x0001120000047ab9 */ /* 0x000fe20000000800 */
[----:B------:R-:W-:Y:S01]  /*64c0*/  BSSY B1, `(.L_x_13366) ;  /* 0x000001e000017945 */ /* 0x000fe20003800000 */
[----:B0-----:R-:W-:Y:S01]  /*64d0*/  IMAD R26, R24, UR4, RZ ;  /* 0x00000004181a7c24 */ /* 0x001fe2000f8e02ff */
[----:B------:R-:W-:Y:S02]  /*64e0*/  CS2R R8, SRZ ;  /* 0x0000000000087805 */ /* 0x000fe4000001ff00 */
[----:B------:R-:W-:Y:S02]  /*64f0*/  CS2R R6, SRZ ;  /* 0x0000000000067805 */ /* 0x000fe4000001ff00 */
[----:B------:R-:W-:Y:S02]  /*6500*/  CS2R R10, SRZ ;  /* 0x00000000000a7805 */ /* 0x000fe4000001ff00 */
[----:B--2---:R-:W-:Y:S02]  /*6510*/  CS2R R12, SRZ ;  /* 0x00000000000c7805 */ /* 0x004fe4000001ff00 */
[----:B------:R-:W-:-:S13]  /*6520*/  ISETP.GE.AND P0, PT, R4, R26, PT ;  /* 0x0000001a0400720c */ /* 0x000fda0003f06270 */
[----:B------:R-:W-:Y:S05]  /*6530*/  @P0 BRA `(.L_x_13367) ;  /* 0x0000000000580947 */ /* 0x000fea0003800000 */
[----:B------:R-:W2:Y:S01]  /*6540*/  LDL R28, [R1+0x54] ;  /* 0x00005400011c7983 */ /* 0x000ea20000100800 */
[----:B------:R-:W-:-:S03]  /*6550*/  ULDC UR4, c[0x0][0x3f4] ;  /* 0x0000fd0000047ab9 */ /* 0x000fc60000000800 */
[----:B---3--:R-:W3:Y:S01]  /*6560*/  LDL R27, [R1+0x50] ;  /* 0x00005000011b7983 */ /* 0x008ee20000100800 */
[----:B------:R-:W-:Y:S01]  /*6570*/  ISETP.GE.AND P3, PT, R157, UR4, PT ;  /* 0x000000049d007c0c */ /* 0x000fe2000bf66270 */
[----:B-1----:R-:W-:Y:S01]  /*6580*/  IMAD.MOV.U32 R7, RZ, RZ, R3 ;  /* 0x000000ffff077224 */ /* 0x002fe200078e0003 */
[----:B------:R-:W-:Y:S01]  /*6590*/  ISETP.GE.AND P2, PT, R22, UR4, PT ;  /* 0x0000000416007c0c */ /* 0x000fe2000bf46270 */
[----:B------:R-:W-:Y:S01]  /*65a0*/  IMAD.MOV.U32 R15, RZ, RZ, R5 ;  /* 0x000000ffff0f7224 */ /* 0x000fe200078e0005 */
[----:B----4-:R-:W-:Y:S02]  /*65b0*/  MOV R6, R0 ;  /* 0x0000000000067202 */ /* 0x010fe40000000f00 */
[----:B------:R-:W-:Y:S02]  /*65c0*/  CS2R R10, SRZ ;  /* 0x00000000000a7805 */ /* 0x000fe4000001ff00 */
[----:B------:R-:W-:Y:S02]  /*65d0*/  CS2R R8, SRZ ;  /* 0x0000000000087805 */ /* 0x000fe4000001ff00 */
[----:B------:R-:W-:-:S05]  /*65e0*/  CS2R R12, SRZ ;  /* 0x00000000000c7805 */ /* 0x000fca000001ff00 */
[----:B------:R-:W-:Y:S01]  /*65f0*/  @!P2 IMAD.WIDE R20, R22, 0x2, R6 ;  /* 0x000000021614a825 */ /* 0x000fe200078e0206 */
[----:B------:R-:W-:-:S04]  /*6600*/  CS2R R6, SRZ ;  /* 0x0000000000067805 */ /* 0x000fc8000001ff00 */
[----:B------:R0:W5:Y:S01]  /*6610*/  @!P2 LD.E.64 R10, desc[UR42][R20.64] ;  /* 0x0000002a140aa980 */ /* 0x000162000c101b00 */
[-C--:B--2---:R-:W-:Y:S02]  /*6620*/  @!P3 IADD3 R24, P0, R0, R28.reuse, RZ ;  /* 0x0000001c0018b210 */ /* 0x084fe40007f1e0ff */
[----:B------:R-:W-:Y:S01]  /*6630*/  @!P3 IADD3 R4, P1, R14, R28, RZ ;  /* 0x0000001c0e04b210 */ /* 0x000fe20007f3e0ff */
[----:B------:R-:W-:-:S03]  /*6640*/  @!P2 IMAD.WIDE R14, R22, 0x2, R14 ;  /* 0x00000002160ea825 */ /* 0x000fc600078e020e */
[----:B---3--:R-:W-:Y:S01]  /*6650*/  @!P3 IADD3.X R5, R5, R27, RZ, P1, !PT ;  /* 0x0000001b0505b210 */ /* 0x008fe20000ffe4ff */
[----:B------:R-:W-:Y:S01]  /*6660*/  @!P3 IMAD.X R25, R3, 0x1, R27, P0 ;  /* 0x000000010319b824 */ /* 0x000fe200000e061b */
[----:B------:R0:W5:Y:S04]  /*6670*/  @!P2 LD.E.64 R8, desc[UR42][R14.64] ;  /* 0x0000002a0e08a980 */ /* 0x000168000c101b00 */
[----:B------:R0:W5:Y:S04]  /*6680*/  @!P3 LD.E.64 R12, desc[UR42][R24.64] ;  /* 0x0000002a180cb980 */ /* 0x000168000c101b00 */
[----:B------:R0:W5:Y:S02]  /*6690*/  @!P3 LD.E.64 R6, desc[UR42][R4.64] ;  /* 0x0000002a0406b980 */ /* 0x000164000c101b00 */
.L_x_13367:
[----:B------:R-:W-:Y:S05]  /*66a0*/  BSYNC B1 ;  /* 0x0000000000017941 */ /* 0x000fea0003800000 */
.L_x_13366:
[----:B0-----:R-:W4:Y:S01]  /*66b0*/  LDL R14, [R1+0x14] ;  /* 0x00001400010e7983 */ /* 0x001f220000100800 */
[----:B------:R-:W-:Y:S01]  /*66c0*/  ULEA.HI UR4, UR37, UR37, URZ, 0x1 ;  /* 0x0000002525047291 */ /* 0x000fe2000f8f083f */
[----:B------:R-:W-:Y:S01]  /*66d0*/  IMAD R4, R33, -0xc0, R26 ;  /* 0xffffff4021047824 */ /* 0x000fe200078e021a */
[--C-:B-----5:R-:W-:Y:S01]  /*66e0*/  SHF.R.U64 R34, R10, 0x10, R11.reuse ;  /* 0x000000100a227819 */ /* 0x120fe2000000120b */
[----:B------:R-:W0:Y:S01]  /*66f0*/  S2R R5, SR_TID.X ;  /* 0x0000000000057919 */ /* 0x000e220000002100 */
[----:B------:R-:W-:Y:S01]  /*6700*/  ULOP3.LUT UR4, UR4, 0xfffffffe, URZ, 0xc0, !UPT ;  /* 0xfffffffe04047892 */ /* 0x000fe2000f8ec03f */
[----:B------:R-:W-:Y:S01]  /*6710*/  IMAD.MOV.U32 R33, RZ, RZ, R10 ;  /* 0x000000ffff217224 */ /* 0x000fe200078e000a */
[----:B------:R-:W-:Y:S01]  /*6720*/  MOV R10, R13 ;  /* 0x0000000d000a7202 */ /* 0x000fe20000000f00 */
[----:B------:R-:W-:Y:S01]  /*6730*/  IMAD.MOV.U32 R20, RZ, RZ, R11 ;  /* 0x000000ffff147224 */ /* 0x000fe200078e000b */
[----:B------:R-:W-:Y:S01]  /*6740*/  UIADD3 UR4, UR37, -UR4, URZ ;  /* 0x8000000425047290 */ /* 0x000fe2000fffe03f */
[--C-:B------:R-:W-:Y:S01]  /*6750*/  SHF.R.U64 R24, R12, 0x10, R13.reuse ;  /* 0x000000100c187819 */ /* 0x100fe2000000120d */
[----:B------:R-:W-:Y:S01]  /*6760*/  IMAD.MOV.U32 R32, RZ, RZ, R8 ;  /* 0x000000ffff207224 */ /* 0x000fe200078e0008 */
[----:B------:R-:W-:Y:S01]  /*6770*/  SHF.R.U32.HI R25, RZ, 0x10, R13 ;  /* 0x00000010ff197819 */ /* 0x000fe2000001160d */
[--C-:B------:R-:W-:Y:S01]  /*6780*/  IMAD.MOV.U32 R13, RZ, RZ, R9.reuse ;  /* 0x000000ffff0d7224 */ /* 0x100fe200078e0009 */
[--C-:B------:R-:W-:Y:S01]  /*6790*/  SHF.R.U64 R35, R8, 0x10, R9.reuse ;  /* 0x0000001008237819 */ /* 0x100fe20000001209 */
[----:B------:R-:W-:Y:S01]  /*67a0*/  IMAD.U32 R15, RZ, RZ, UR4 ;  /* 0x00000004ff0f7e24 */ /* 0x000fe2000f8e00ff */
[----:B------:R-:W-:Y:S01]  /*67b0*/  SHF.R.U32.HI R26, RZ, 0x10, R9 ;  /* 0x00000010ff1a7819 */ /* 0x000fe20000011609 */
[----:B------:R-:W-:Y:S01]  /*67c0*/  BSSY B1, `(.L_x_13368) ;  /* 0x0000023000017945 */ /* 0x000fe20003800000 */
[----:B------:R-:W-:-:S02]  /*67d0*/  MOV R9, R6 ;  /* 0x0000000600097202 */ /* 0x000fc40000000f00 */
[----:B------:R-:W-:Y:S02]  /*67e0*/  SHF.L.U32 R15, R15, 0x1f, RZ ;  /* 0x0000001f0f0f7819 */ /* 0x000fe400000006ff */
[----:B------:R-:W-:Y:S02]  /*67f0*/  SHF.R.U64 R6, R6, 0x10, R7 ;  /* 0x0000001006067819 */ /* 0x000fe40000001207 */
[----:B------:R-:W2:Y:S01]  /*6800*/  SYNCS.PHASECHK.TRANS64.TRYWAIT P0, [R18+URZ+0x16800], R15 ;  /* 0x0168000f120075a7 */ /* 0x000ea2000800017f */
[----:B------:R-:W-:Y:S02]  /*6810*/  PRMT R8, R10, 0x5410, R25 ;  /* 0x000054100a087816 */ /* 0x000fe40000000019 */
[----:B------:R-:W-:Y:S02]  /*6820*/  PRMT R33, R33, 0x5410, R20 ;  /* 0x0000541021217816 */ /* 0x000fe40000000014 */
[----:B------:R-:W-:Y:S02]  /*6830*/  PRMT R10, R24, 0x7610, R10 ;  /* 0x00007610180a7816 */ /* 0x000fe4000000000a */
[----:B------:R-:W-:-:S02]  /*6840*/  PRMT R32, R32, 0x5410, R13 ;  /* 0x0000541020207816 */ /* 0x000fc4000000000d */
[----:B------:R-:W-:Y:S02]  /*6850*/  PRMT R35, R35, 0x5410, R26 ;  /* 0x0000541023237816 */ /* 0x000fe4000000001a */
[----:B0-----:R-:W-:-:S04]  /*6860*/  IADD3 R21, R5, -0x80, RZ ;  /* 0xffffff8005157810 */ /* 0x001fc80007ffe0ff */
[----:B------:R-:W-:-:S04]  /*6870*/  SHF.R.S32.HI R5, RZ, 0x1f, R21 ;  /* 0x0000001fff057819 */ /* 0x000fc80000011415 */
[----:B------:R-:W-:Y:S02]  /*6880*/  LEA.HI R5, R5, R21, RZ, 0x5 ;  /* 0x0000001505057211 */ /* 0x000fe400078f28ff */
[----:B------:R-:W-:Y:S01]  /*6890*/  SHF.R.U32.HI R21, RZ, 0x10, R11 ;  /* 0x00000010ff157819 */ /* 0x000fe2000001160b */
[----:B------:R-:W-:Y:S01]  /*68a0*/  IMAD.MOV.U32 R11, RZ, RZ, R12 ;  /* 0x000000ffff0b7224 */ /* 0x000fe200078e000c */
[----:B------:R-:W-:Y:S02]  /*68b0*/  SHF.R.S32.HI R5, RZ, 0x5, R5 ;  /* 0x00000005ff057819 */ /* 0x000fe40000011405 */
[----:B------:R-:W-:Y:S02]  /*68c0*/  VIMNMX R12, R4, 0xc0, PT ;  /* 0x000000c0040c7848 */ /* 0x000fe40003fe0100 */
[----:B------:R-:W-:Y:S02]  /*68d0*/  PRMT R11, R11, 0x5410, R9 ;  /* 0x000054100b0b7816 */ /* 0x000fe40000000009 */
[----:B------:R-:W-:Y:S01]  /*68e0*/  PRMT R34, R34, 0x5410, R21 ;  /* 0x0000541022227816 */ /* 0x000fe20000000015 */
[C---:B----4-:R-:W-:Y:S01]  /*68f0*/  IMAD.SHL.U32 R0, R14.reuse, 0x40, RZ ;  /* 0x000000400e007824 */ /* 0x050fe200078e00ff */
[----:B------:R-:W-:Y:S01]  /*6900*/  LOP3.LUT P1, RZ, R14, 0x4, RZ, 0xc0, !PT ;  /* 0x000000040eff7812 */ /* 0x000fe2000782c0ff */
[--C-:B------:R-:W-:Y:S01]  /*6910*/  IMAD.MOV.U32 R14, RZ, RZ, R7.reuse ;  /* 0x000000ffff0e7224 */ /* 0x100fe200078e0007 */
[----:B------:R-:W-:-:S02]  /*6920*/  SHF.R.U32.HI R7, RZ, 0x10, R7 ;  /* 0x00000010ff077819 */ /* 0x000fc40000011607 */
[----:B-1----:R-:W-:Y:S02]  /*6930*/  LOP3.LUT R3, R0, 0x1c0, RZ, 0xc0, !PT ;  /* 0x000001c000037812 */ /* 0x002fe400078ec0ff */
[----:B------:R-:W-:Y:S02]  /*6940*/  PRMT R9, R14, 0x7610, R9 ;  /* 0x000076100e097816 */ /* 0x000fe40000000009 */
[----:B------:R-:W-:Y:S02]  /*6950*/  LOP3.LUT R0, R3, 0x18, R16, 0xf8, !PT ;  /* 0x0000001803007812 */ /* 0x000fe400078ef810 */
[----:B------:R-:W-:-:S04]  /*6960*/  SHF.R.U32.HI R3, RZ, 0x3, R3 ;  /* 0x00000003ff037819 */ /* 0x000fc80000011603 */
[----:B------:R-:W-:-:S05]  /*6970*/  LOP3.LUT R0, R0, R3, RZ, 0x3c, !PT ;  /* 0x0000000300007212 */ /* 0x000fca00078e3cff */
[----:B------:R-:W-:-:S04]  /*6980*/  IMAD R3, R5, 0x200, R0 ;  /* 0x0000020005037824 */ /* 0x000fc800078e0200 */
[----:B------:R-:W-:-:S04]  /*6990*/  IMAD R3, R3, 0x2, R18 ;  /* 0x0000000203037824 */ /* 0x000fc800078e0212 */
[C---:B------:R-:W-:Y:S02]  /*69a0*/  VIADD R5, R3.reuse, 0x8400 ;  /* 0x0000840003057836 */ /* 0x040fe40000000000 */
[----:B------:R-:W-:-:S03]  /*69b0*/  VIADD R0, R3, 0x8440 ;  /* 0x0000844003007836 */ /* 0x000fc60000000000 */
[----:B------:R-:W-:Y:S02]  /*69c0*/  @P1 IADD3 R0, R5, -0x40, RZ ;  /* 0xffffffc005001810 */ /* 0x000fe40007ffe0ff */
[----:B------:R-:W-:Y:S01]  /*69d0*/  ISETP.GE.AND P1, PT, R153, R12, PT ;  /* 0x0000000c9900720c */ /* 0x000fe20003f26270 */
[----:B--2---:R-:W-:-:S12]  /*69e0*/  @!P0 BRA `(.L_x_13369) ;  /* 0x0000011400208947 */ /* 0x004fd80003800000 */
.L_x_13573:
[----:B------:R-:W-:Y:S05]  /*69f0*/  BSYNC B1 ;  /* 0x0000000000017941 */ /* 0x000fea0003800000 */
.L_x_13368:
[----:B------:R-:W-:Y:S01]  /*6a00*/  BSSY B1, `(.L_x_13370) ;  /* 0x0000057000017945 */ /* 0x000fe20003800000 */
[----:B------:R-:W-:Y:S02]  /*6a10*/  PRMT R10, R10, 0x5410, R6 ;  /* 0x000054100a0a7816 */ /* 0x000fe40000000006 */
[----:B------:R-:W-:Y:S01]  /*6a20*/  PRMT R9, R9, 0x5410, R7 ;  /* 0x0000541009097816 */ /* 0x000fe20000000007 */
[----:B------:R-:W-:Y:S06]  /*6a30*/  @P1 BRA `(.L_x_13371) ;  /* 0x00000004004c1947 */ /* 0x000fec0003800000 */
[----:B------:R-:W1:Y:S01]  /*6a40*/  LDC R4, c[0x0][0x3f4] ;  /* 0x0000fd00ff047b82 */ /* 0x000e620000000800 */
[----:B------:R-:W-:Y:S01]  /*6a50*/  BSSY B2, `(.L_x_13372) ;  /* 0x000002a000027945 */ /* 0x000fe20003800000 */
[-C--:B-1----:R-:W-:Y:S02]  /*6a60*/  ISETP.GE.AND P0, PT, R22, R4.reuse, PT ;  /* 0x000000041600720c */ /* 0x082fe40003f06270 */
[----:B------:R-:W-:-:S11]  /*6a70*/  ISETP.GE.AND P1, PT, R157, R4, PT ;  /* 0x000000049d00720c */ /* 0x000fd60003f26270 */
[----:B------:R-:W-:Y:S05]  /*6a80*/  @P0 BRA `(.L_x_13373) ;  /* 0x0000000000980947 */ /* 0x000fea0003800000 */
[----:B------:R-:W1:Y:S01]  /*6a90*/  LDS.128 R4, [R3+0x8400] ;  /* 0x0084000003047984 */ /* 0x000e620000000c00 */
[----:B------:R-:W-:Y:S02]  /*6aa0*/  HADD2.F32 R25, -RZ, R32.H0_H0 ;  /* 0x20000020ff197230 */ /* 0x000fe40000004100 */
[----:B------:R-:W-:Y:S02]  /*6ab0*/  HADD2.F32 R21, -RZ, R33.H0_H0 ;  /* 0x20000021ff157230 */ /* 0x000fe40000004100 */
[----:B------:R-:W-:Y:S02]  /*6ac0*/  HADD2.F32 R24, -RZ, R34.H0_H0 ;  /* 0x20000022ff187230 */ /* 0x000fe40000004100 */
[----:B------:R-:W-:Y:S02]  /*6ad0*/  HADD2.F32 R26, -RZ, R35.H0_H0 ;  /* 0x20000023ff1a7230 */ /* 0x000fe40000004100 */
[--C-:B-1----:R-:W-:Y:S02]  /*6ae0*/  HADD2.F32 R13, -RZ, R4.reuse.H0_H0 ;  /* 0x20000004ff0d7230 */ /* 0x102fe40000004100 */
[----:B------:R-:W-:-:S02]  /*6af0*/  HADD2.F32 R4, -RZ, R4.H1_H1 ;  /* 0x30000004ff047230 */ /* 0x000fc40000004100 */
[--C-:B------:R-:W-:Y:S02]  /*6b00*/  HADD2.F32 R14, -RZ, R5.reuse.H0_H0 ;  /* 0x20000005ff0e7230 */ /* 0x100fe40000004100 */
[----:B------:R-:W-:Y:S02]  /*6b10*/  HADD2.F32 R5, -RZ, R5.H1_H1 ;  /* 0x30000005ff057230 */ /* 0x000fe40000004100 */
[C---:B------:R-:W-:Y:S01]  /*6b20*/  FMUL.FTZ R28, R4.reuse, R25 ;  /* 0x00000019041c7220 */ /* 0x040fe20000410000 */
[-C--:B------:R-:W-:Y:S01]  /*6b30*/  FMUL.FTZ R4, R4, R21.reuse ;  /* 0x0000001504047220 */ /* 0x080fe20000410000 */
[--C-:B0-----:R-:W-:Y:S02]  /*6b40*/  HADD2.F32 R15, -RZ, R6.reuse.H0_H0 ;  /* 0x20000006ff0f7230 */ /* 0x101fe40000004100 */
[----:B------:R-:W-:Y:S02]  /*6b50*/  HADD2.F32 R20, -RZ, R7.H0_H0 ;  /* 0x20000007ff147230 */ /* 0x000fe40000004100 */
[----:B---3--:R-:W-:Y:S01]  /*6b60*/  FMUL.FTZ R27, R5, R26 ;  /* 0x0000001a051b7220 */ /* 0x008fe20000410000 */
        /* <DEDUP_REMOVED lines=24> */
.L_x_13373:
[----:B------:R-:W-:Y:S05]  /*6cf0*/  BSYNC B2 ;  /* 0x0000000000027941 */ /* 0x000fea0003800000 */
.L_x_13372:
[----:B------:R-:W-:Y:S05]  /*6d00*/  @P1 BRA `(.L_x_13371) ;  /* 0x0000000000981947 */ /* 0x000fea0003800000 */
[----:B-1----:R-:W1:Y:S01]  /*6d10*/  LDS.128 R4, [R0] ;  /* 0x0000000000047984 */ /* 0x002e620000000c00 */
[--C-:B------:R-:W-:Y:S02]  /*6d20*/  HADD2.F32 R25, -RZ, R11.reuse.H1_H1 ;  /* 0x3000000bff197230 */ /* 0x100fe40000004100 */
[----:B------:R-:W-:Y:S02]  /*6d30*/  HADD2.F32 R21, -RZ, R11.H0_H0 ;  /* 0x2000000bff157230 */ /* 0x000fe40000004100 */
[--C-:B------:R-:W-:Y:S02]  /*6d40*/  HADD2.F32 R24, -RZ, R10.reuse.H0_H0 ;  /* 0x2000000aff187230 */ /* 0x100fe40000004100 */
[----:B------:R-:W-:Y:S02]  /*6d50*/  HADD2.F32 R26, -RZ, R10.H1_H1 ;  /* 0x3000000aff1a7230 */ /* 0x000fe40000004100 */
        /* <DEDUP_REMOVED lines=16> */
[--C-:B------:R-:W-:Y:S02]  /*6e60*/  HADD2.F32 R13, -RZ, R9.reuse.H0_H0 ;  /* 0x20000009ff0d7230 */ /* 0x100fe40000004100 */
[--C-:B------:R-:W-:Y:S02]  /*6e70*/  HADD2.F32 R4, -RZ, R8.reuse.H0_H0 ;  /* 0x20000008ff047230 */ /* 0x100fe40000004100 */
        /* <DEDUP_REMOVED lines=15> */
.L_x_13371:
[----:B------:R-:W-:Y:S05]  /*6f70*/  BSYNC B1 ;  /* 0x0000000000017941 */ /* 0x000fea0003800000 */
.L_x_13370:
        /* <DEDUP_REMOVED lines=12> */
[----:B---3--:R-:W-:Y:S02]  /*7040*/  HADD2.F32 R27, -RZ, R34.H0_H0 ;  /* 0x20000022ff1b7230 */ /* 0x008fe40000004100 */
[----:B------:R-:W-:Y:S02]  /*7050*/  HADD2.F32 R28, -RZ, R32.H1_H1 ;  /* 0x30000020ff1c7230 */ /* 0x000fe40000004100 */
[----:B-1----:R-:W-:-:S02]  /*7060*/  HADD2.F32 R12, -RZ, R4.H0_H0 ;  /* 0x20000004ff0c7230 */ /* 0x002fc40000004100 */
[----:B------:R-:W-:Y:S02]  /*7070*/  HADD2.F32 R4, -RZ, R4.H1_H1 ;  /* 0x30000004ff047230 */ /* 0x000fe40000004100 */
        /* <DEDUP_REMOVED lines=9> */
[----:B0-----:R-:W-:-:S02]  /*7110*/  HADD2.F32 R15, -RZ, R7.H0_H0 ;  /* 0x20000007ff0f7230 */ /* 0x001fc40000004100 */
[-C--:B------:R-:W-:Y:S01]  /*7120*/  FFMA.FTZ R5, R27, R13.reuse, -R20 ;  /* 0x0000000d1b057223 */ /* 0x080fe20000010814 */
[----:B------:R-:W-:Y:S02]  /*7130*/  HADD2.F32 R26, -RZ, R33.H1_H1 ;  /* 0x30000021ff1a7230 */ /* 0x000fe40000004100 */
[----:B------:R-:W-:Y:S01]  /*7140*/  FFMA.FTZ R12, R31, R13, R12 ;  /* 0x0000000d1f0c7223 */ /* 0x000fe2000001000c */
[----:B------:R-:W-:Y:S01]  /*7150*/  HADD2.F32 R6, -RZ, R6.H1_H1 ;  /* 0x30000006ff067230 */ /* 0x000fe20000004100 */
[----:B------:R-:W-:Y:S01]  /*7160*/  F2FP.F16.F32.PACK_AB R4, R25, R4 ;  /* 0x000000041904723e */ /* 0x000fe200000000ff */
[----:B------:R-:W-:Y:S02]  /*7170*/  HADD2.F32 R7, -RZ, R7.H1_H1 ;  /* 0x30000007ff077230 */ /* 0x000fe40000004100 */
[----:B------:R-:W-:Y:S02]  /*7180*/  HADD2.F32 R33, -RZ, R35.H1_H1 ;  /* 0x30000023ff217230 */ /* 0x000fe40000004100 */
[----:B------:R-:W-:Y:S01]  /*7190*/  FMUL.FTZ R13, R28, R6 ;  /* 0x000000061c0d7220 */ /* 0x000fe20000410000 */
[----:B------:R-:W-:-:S02]  /*71a0*/  HADD2.F32 R27, -RZ, R34.H1_H1 ;  /* 0x30000022ff1b7230 */ /* 0x000fc40000004100 */
[----:B------:R-:W-:Y:S01]  /*71b0*/  FMUL.FTZ R21, R26, R6 ;  /* 0x000000061a157220 */ /* 0x000fe20000410000 */
[----:B------:R-:W-:Y:S01]  /*71c0*/  F2FP.F16.F32.PACK_AB R5, R12, R5 ;  /* 0x000000050c05723e */ /* 0x000fe200000000ff */
[-C--:B------:R-:W-:Y:S01]  /*71d0*/  FMUL.FTZ R20, R33, R7.reuse ;  /* 0x0000000721147220 */ /* 0x080fe20000410000 */
[-C--:B------:R-:W-:Y:S01]  /*71e0*/  FFMA.FTZ R6, R26, R14.reuse, -R13 ;  /* 0x0000000e1a067223 */ /* 0x080fe2000001080d */
[C---:B------:R-:W-:Y:S01]  /*71f0*/  FMUL.FTZ R24, R27.reuse, R7 ;  /* 0x000000071b187220 */ /* 0x040fe20000410000 */
[----:B------:R-:W-:Y:S01]  /*7200*/  FFMA.FTZ R21, R28, R14, R21 ;  /* 0x0000000e1c157223 */ /* 0x000fe20000010015 */
[-C--:B------:R-:W-:Y:S02]  /*7210*/  FFMA.FTZ R7, R27, R15.reuse, -R20 ;  /* 0x0000000f1b077223 */ /* 0x080fe40000010814 */
[----:B------:R-:W-:Y:S02]  /*7220*/  FFMA.FTZ R24, R33, R15, R24 ;  /* 0x0000000f21187223 */ /* 0x000fe40000010018 */
[----:B------:R-:W-:-:S03]  /*7230*/  F2FP.F16.F32.PACK_AB R6, R21, R6 ;  /* 0x000000061506723e */ /* 0x000fc600000000ff */
[----:B------:R-:W-:-:S05]  /*7240*/  F2FP.F16.F32.PACK_AB R7, R24, R7 ;  /* 0x000000071807723e */ /* 0x000fca00000000ff */
[----:B------:R1:W-:Y:S02]  /*7250*/  STS.128 [R3+0xb400], R4 ;  /* 0x00b4000403007388 */ /* 0x0003e40000000c00 */
.L_x_13376:
[----:B------:R-:W-:Y:S05]  /*7260*/  BSYNC B1 ;  /* 0x0000000000017941 */ /* 0x000fea0003800000 */
.L_x_13375:
[----:B------:R-:W-:Y:S05]  /*7270*/  @P1 BRA `(.L_x_13374) ;  /* 0x0000001000941947 */ /* 0x000fea0003800000 */
[----:B-1----:R-:W1:Y:S01]  /*7280*/  LDS.128 R4, [R0+0x3000] ;  /* 0x0030000000047984 */ /* 0x002e620000000c00 */
[--C-:B------:R-:W-:Y:S02]  /*7290*/  HADD2.F32 R21, -RZ, R11.reuse.H1_H1 ;  /* 0x3000000bff157230 */ /* 0x100fe40000004100 */
[--C-:B------:R-:W-:Y:S02]  /*72a0*/  HADD2.F32 R24, -RZ, R10.reuse.H0_H0 ;  /* 0x2000000aff187230 */ /* 0x100fe40000004100 */
[----:B------:R-:W-:Y:S02]  /*72b0*/  HADD2.F32 R26, -RZ, R10.H1_H1 ;  /* 0x3000000aff1a7230 */ /* 0x000fe40000004100 */
[----:B0-----:R-:W-:Y:S02]  /*72c0*/  HADD2.F32 R15, -RZ, R11.H0_H0 ;  /* 0x2000000bff0f7230 */ /* 0x001fe40000004100 */
[----:B------:R-:W-:Y:S02]  /*72d0*/  HADD2.F32 R25, -RZ, R9.H0_H0 ;  /* 0x20000009ff197230 */ /* 0x000fe40000004100 */
[----:B-1----:R-:W-:-:S02]  /*72e0*/  HADD2.F32 R3, -RZ, R4.H0_H0 ;  /* 0x20000004ff037230 */ /* 0x002fc40000004100 */
        /* <DEDUP_REMOVED lines=10> */
[-C--:B------:R-:W-:Y:S01]  /*7390*/  FFMA.FTZ R5, R24, R10.reuse, -R13 ;  /* 0x0000000a18057223 */ /* 0x080fe2000001080d */
[----:B------:R-:W-:Y:S02]  /*73a0*/  HADD2.F32 R6, -RZ, R6.H1_H1 ;  /* 0x30000006ff067230 */ /* 0x000fe40000004100 */
[----:B------:R-:W-:Y:S01]  /*73b0*/  FFMA.FTZ R3, R21, R3, R20 ;  /* 0x0000000315037223 */ /* 0x000fe20000010014 */
[----:B------:R-:W-:Y:S02]  /*73c0*/  HADD2.F32 R7, -RZ, R7.H1_H1 ;  /* 0x30000007ff077230 */ /* 0x000fe40000004100 */
[----:B------:R-:W-:Y:S01]  /*73d0*/  FFMA.FTZ R10, R26, R10, R15 ;  /* 0x0000000a1a0a7223 */ /* 0x000fe2000001000f */
[----:B------:R-:W-:Y:S02]  /*73e0*/  HADD2.F32 R24, -RZ, R9.H1_H1 ;  /* 0x30000009ff187230 */ /* 0x000fe40000004100 */
[--C-:B------:R-:W-:Y:S01]  /*73f0*/  HADD2.F32 R21, -RZ, R8.reuse.H0_H0 ;  /* 0x20000008ff157230 */ /* 0x100fe20000004100 */
[----:B------:R-:W-:Y:S01]  /*7400*/  F2FP.F16.F32.PACK_AB R4, R3, R4 ;  /* 0x000000040304723e */ /* 0x000fe200000000ff */
[----:B------:R-:W-:-:S02]  /*7410*/  HADD2.F32 R20, -RZ, R8.H1_H1 ;  /* 0x30000008ff147230 */ /* 0x000fc40000004100 */
[-C--:B------:R-:W-:Y:S01]  /*7420*/  FMUL.FTZ R8, R25, R6.reuse ;  /* 0x0000000619087220 */ /* 0x080fe20000410000 */
[----:B------:R-:W-:Y:S01]  /*7430*/  FMUL.FTZ R9, R24, R7 ;  /* 0x0000000718097220 */ /* 0x000fe20000410000 */
[C---:B------:R-:W-:Y:S01]  /*7440*/  FMUL.FTZ R14, R21.reuse, R6 ;  /* 0x00000006150e7220 */ /* 0x040fe20000410000 */
[----:B------:R-:W-:Y:S01]  /*7450*/  F2FP.F16.F32.PACK_AB R5, R10, R5 ;  /* 0x000000050a05723e */ /* 0x000fe200000000ff */
[C---:B------:R-:W-:Y:S01]  /*7460*/  FMUL.FTZ R13, R20.reuse, R7 ;  /* 0x00000007140d7220 */ /* 0x040fe20000410000 */
[-C--:B------:R-:W-:Y:S01]  /*7470*/  FFMA.FTZ R6, R21, R11.reuse, -R8 ;  /* 0x0000000b15067223 */ /* 0x080fe20000010808 */
[-C--:B------:R-:W-:Y:S01]  /*7480*/  FFMA.FTZ R7, R20, R12.reuse, -R9 ;  /* 0x0000000c14077223 */ /* 0x080fe20000010809 */
[----:B------:R-:W-:Y:S01]  /*7490*/  FFMA.FTZ R11, R25, R11, R14 ;  /* 0x0000000b190b7223 */ /* 0x000fe2000001000e */
[----:B------:R-:W-:-:S04]  /*74a0*/  FFMA.FTZ R12, R24, R12, R13 ;  /* 0x0000000c180c7223 */ /* 0x000fc8000001000d */
[----:B------:R-:W-:Y:S02]  /*74b0*/  F2FP.F16.F32.PACK_AB R6, R11, R6 ;  /* 0x000000060b06723e */ /* 0x000fe400000000ff */
[----:B------:R-:W-:-:S05]  /*74c0*/  F2FP.F16.F32.PACK_AB R7, R12, R7 ;  /* 0x000000070c07723e */ /* 0x000fca00000000ff */
[----:B------:R4:W-:Y:S01]  /*74d0*/  STS.128 [R0+0x3000], R4 ;  /* 0x0030000400007388 */ /* 0x0009e20000000c00 */
[----:B------:R-:W-:Y:S05]  /*74e0*/  BRA `(.L_x_13374) ;  /* 0x0000000c00f87947 */ /* 0x000fea0003800000 */
.L_x_13364:
[----:B------:R-:W-:-:S03]  /*74f0*/  UMOV UR4, 0xffffffff ;  /* 0xffffffff00047882 */ /* 0x000fc60000000000 */
[----:B------:R-:W-:Y:S05]  /*7500*/  BRA.DIV UR4, `(.L_x_13377) ;  /* 0x0000010a046c7947 */ /* 0x000fea000b800000 */
[----:B------:R0:W1:Y:S04]  /*7510*/  SHFL.IDX PT, R0, R26, RZ, 0x1c1f ;  /* 0x001c1fff1a007589 */ /* 0x00006800000e0000 */
[----:B------:R0:W4:Y:S04]  /*7520*/  SHFL.IDX PT, R3, R25, RZ, 0x1c1f ;  /* 0x001c1fff19037589 */ /* 0x00012800000e0000 */
[----:B------:R0:W0:Y:S04]  /*7530*/  SHFL.IDX PT, R20, R28, RZ, 0x1c1f ;  /* 0x001c1fff1c147589 */ /* 0x00002800000e0000 */
[----:B---3--:R3:W0:Y:S02]  /*7540*/  SHFL.IDX PT, R14, R27, RZ, 0x1c1f ;  /* 0x001c1fff1b0e7589 */ /* 0x00862400000e0000 */
.L_x_13579:
        /* <DEDUP_REMOVED lines=10> */
[C---:B------:R-:W-:Y:S01]  /*75f0*/  IMAD.SHL.U32 R15, R16.reuse, 0x2, RZ ;  /* 0x00000002100f7824 */ /* 0x040fe200078e00ff */
[C---:B------:R-:W-:Y:S02]  /*7600*/  ISETP.GE.AND P2, PT, R16.reuse, UR4, PT ;  /* 0x0000000410007c0c */ /* 0x040fe4000bf46270 */
[----:B------:R-:W-:Y:S02]  /*7610*/  SHF.L.U64.HI R5, R16, 0x1, R17 ;  /* 0x0000000110057819 */ /* 0x000fe40000010211 */
[-C--:B----4-:R-:W-:Y:S02]  /*7620*/  IADD3 R12, P0, R3, R15.reuse, RZ ;  /* 0x0000000f030c7210 */ /* 0x090fe40007f1e0ff */
[----:B0-----:R-:W-:-:S03]  /*7630*/  IADD3 R14, P1, R14, R15, RZ ;  /* 0x0000000f0e0e7210 */ /* 0x001fc60007f3e0ff */
[----:B-12---:R-:W-:Y:S01]  /*7640*/  IMAD.X R13, R0, 0x1, R5, P0 ;  /* 0x00000001000d7824 */ /* 0x006fe200000e0605 */
[----:B------:R-:W-:Y:S02]  /*7650*/  IADD3.X R15, R20, R5, RZ, P1, !PT ;  /* 0x00000005140f7210 */ /* 0x000fe40000ffe4ff */
[----:B------:R-:W-:Y:S01]  /*7660*/  CS2R R4, SRZ ;  /* 0x0000000000047805 */ /* 0x000fe2000001ff00 */
[----:B------:R-:W-:Y:S06]  /*7670*/  @P2 BRA `(.L_x_13379) ;  /* 0x0000000000082947 */ /* 0x000fec0003800000 */
[----:B------:R0:W5:Y:S04]  /*7680*/  LD.E.128 R4, desc[UR42][R12.64] ;  /* 0x0000002a0c047980 */ /* 0x000168000c101d00 */
[----:B------:R0:W5:Y:S02]  /*7690*/  LD.E.128 R8, desc[UR42][R14.64] ;  /* 0x0000002a0e087980 */ /* 0x000164000c101d00 */
.L_x_13379:
[----:B------:R-:W-:Y:S05]  /*76a0*/  BSYNC B1 ;  /* 0x0000000000017941 */ /* 0x000fea0003800000 */
.L_x_13378:
[----:B------:R-:W-:Y:S01]  /*76b0*/  ULEA.HI UR4, UR37, UR37, URZ, 0x1 ;  /* 0x0000002525047291 */ /* 0x000fe2000f8f083f */
[----:B---3--:R-:W3:Y:S01]  /*76c0*/  LDC R27, c[0x0][0x3f4] ;  /* 0x0000fd00ff1b7b82 */ /* 0x008ee20000000800 */
[----:B0-----:R-:W-:Y:S01]  /*76d0*/  IMAD R12, R33, -0xc0, R24 ;  /* 0xffffff40210c7824 */ /* 0x001fe200078e0218 */
[--C-:B----45:R-:W-:Y:S01]  /*76e0*/  SHF.R.U64 R3, R4, 0x10, R5.reuse ;  /* 0x0000001004037819 */ /* 0x130fe20000001205 */
[----:B------:R-:W-:Y:S01]  /*76f0*/  ULOP3.LUT UR4, UR4, 0xfffffffe, URZ, 0xc0, !UPT ;  /* 0xfffffffe04047892 */ /* 0x000fe2000f8ec03f */
[----:B------:R-:W-:Y:S01]  /*7700*/  IMAD.MOV.U32 R21, RZ, RZ, R4 ;  /* 0x000000ffff157224 */ /* 0x000fe200078e0004 */
[--C-:B------:R-:W-:Y:S01]  /*7710*/  SHF.R.U32.HI R14, RZ, 0x10, R5.reuse ;  /* 0x00000010ff0e7819 */ /* 0x100fe20000011605 */
[----:B------:R-:W-:Y:S01]  /*7720*/  IMAD.MOV.U32 R15, RZ, RZ, R5 ;  /* 0x000000ffff0f7224 */ /* 0x000fe200078e0005 */
[----:B------:R-:W-:Y:S01]  /*7730*/  UIADD3 UR4, UR37, -UR4, URZ ;  /* 0x8000000425047290 */ /* 0x000fe2000fffe03f */
[----:B--2---:R-:W-:Y:S01]  /*7740*/  MOV R13, R6 ;  /* 0x00000006000d7202 */ /* 0x004fe20000000f00 */
[----:B------:R-:W-:Y:S01]  /*7750*/  IMAD.MOV.U32 R4, RZ, RZ, R8 ;  /* 0x000000ffff047224 */ /* 0x000fe200078e0008 */
[--C-:B------:R-:W-:Y:S01]  /*7760*/  SHF.R.U64 R24, R6, 0x10, R7.reuse ;  /* 0x0000001006187819 */ /* 0x100fe20000001207 */
[----:B------:R-:W-:Y:S01]  /*7770*/  VIADD R26, R153, 0x60 ;  /* 0x00000060991a7836 */ /* 0x000fe20000000000 */
[----:B------:R-:W-:Y:S01]  /*7780*/  MOV R5, R10 ;  /* 0x0000000a00057202 */ /* 0x000fe20000000f00 */
[----:B------:R-:W-:Y:S01]  /*7790*/  IMAD.U32 R25, RZ, RZ, UR4 ;  /* 0x00000004ff197e24 */ /* 0x000fe2000f8e00ff */
[----:B------:R-:W-:Y:S01]  /*77a0*/  VIMNMX R12, R12, 0xc0, PT ;  /* 0x000000c00c0c7848 */ /* 0x000fe20003fe0100 */
[----:B-1----:R-:W-:Y:S01]  /*77b0*/  IMAD.MOV.U32 R0, RZ, RZ, R7 ;  /* 0x000000ffff007224 */ /* 0x002fe200078e0007 */
[--C-:B------:R-:W-:Y:S01]  /*77c0*/  SHF.R.U64 R8, R8, 0x10, R9.reuse ;  /* 0x0000001008087819 */ /* 0x100fe20000001209 */
[----:B------:R-:W-:Y:S01]  /*77d0*/  IMAD.MOV.U32 R20, RZ, RZ, R9 ;  /* 0x000000ffff147224 */ /* 0x000fe200078e0009 */
[----:B------:R-:W-:Y:S01]  /*77e0*/  SHF.L.U32 R25, R25, 0x1f, RZ ;  /* 0x0000001f19197819 */ /* 0x000fe200000006ff */
[--C-:B------:R-:W-:Y:S01]  /*77f0*/  IMAD.MOV.U32 R6, RZ, RZ, R11.reuse ;  /* 0x000000ffff067224 */ /* 0x100fe200078e000b */
[----:B------:R-:W-:Y:S01]  /*7800*/  SHF.R.U64 R10, R10, 0x10, R11 ;  /* 0x000000100a0a7819 */ /* 0x000fe2000000120b */
[----:B------:R-:W-:Y:S01]  /*7810*/  BSSY B1, `(.L_x_13380) ;  /* 0x0000012000017945 */ /* 0x000fe20003800000 */
[----:B------:R-:W0:Y:S01]  /*7820*/  SYNCS.PHASECHK.TRANS64.TRYWAIT P1, [R18+URZ+0x16800], R25 ;  /* 0x01680019120075a7 */ /* 0x000e22000802017f */
[----:B------:R-:W-:-:S02]  /*7830*/  SHF.R.U32.HI R7, RZ, 0x10, R7 ;  /* 0x00000010ff077819 */ /* 0x000fc40000011607 */
[C---:B---3--:R-:W-:Y:S02]  /*7840*/  ISETP.GE.AND P0, PT, R16.reuse, R27, PT ;  /* 0x0000001b1000720c */ /* 0x048fe40003f06270 */
[----:B------:R-:W-:Y:S02]  /*7850*/  SHF.R.U32.HI R9, RZ, 0x10, R9 ;  /* 0x00000010ff097819 */ /* 0x000fe40000011609 */
[----:B------:R-:W-:Y:S02]  /*7860*/  SHF.R.U32.HI R11, RZ, 0x10, R11 ;  /* 0x00000010ff0b7819 */ /* 0x000fe4000001160b */
[-C--:B------:R-:W-:Y:S02]  /*7870*/  ISETP.GE.OR P2, PT, R153, R12.reuse, P0 ;  /* 0x0000000c9900720c */ /* 0x080fe40000746670 */
[----:B------:R-:W-:Y:S02]  /*7880*/  PRMT R15, R15, 0x5410, R3 ;  /* 0x000054100f0f7816 */ /* 0x000fe40000000003 */
[----:B------:R-:W-:Y:S01]  /*7890*/  PRMT R21, R21, 0x5410, R4 ;  /* 0x0000541015157816 */ /* 0x000fe20000000004 */
[----:B------:R-:W-:Y:S01]  /*78a0*/  IMAD.IADD R4, R16, 0x1, R27 ;  /* 0x0000000110047824 */ /* 0x000fe200078e021b */
[----:B------:R-:W-:-:S02]  /*78b0*/  ISETP.GE.OR P0, PT, R26, R12, P0 ;  /* 0x0000000c1a00720c */ /* 0x000fc40000706670 */
[----:B------:R-:W-:Y:S02]  /*78c0*/  PRMT R0, R7, 0x5410, R0 ;  /* 0x0000541007007816 */ /* 0x000fe40000000000 */
[----:B------:R-:W-:Y:S02]  /*78d0*/  PRMT R3, R24, 0x5410, R10 ;  /* 0x0000541018037816 */ /* 0x000fe4000000000a */
[----:B------:R-:W-:Y:S02]  /*78e0*/  PRMT R20, R20, 0x5410, R8 ;  /* 0x0000541014147816 */ /* 0x000fe40000000008 */
[----:B------:R-:W-:Y:S02]  /*78f0*/  PRMT R14, R14, 0x5410, R9 ;  /* 0x000054100e0e7816 */ /* 0x000fe40000000009 */
[----:B------:R-:W-:Y:S02]  /*7900*/  PRMT R13, R13, 0x5410, R5 ;  /* 0x000054100d0d7816 */ /* 0x000fe40000000005 */
[----:B------:R-:W-:Y:S01]  /*7910*/  PRMT R12, R6, 0x5410, R11 ;  /* 0x00005410060c7816 */ /* 0x000fe2000000000b */
[----:B0-----:R-:W-:Y:S06]  /*7920*/  @!P1 BRA `(.L_x_13381) ;  /* 0x0000010400d49947 */ /* 0x001fec0003800000 */
.L_x_13580:
[----:B------:R-:W-:Y:S05]  /*7930*/  BSYNC B1 ;  /* 0x0000000000017941 */ /* 0x000fea0003800000 */
.L_x_13380:
[----:B------:R-:W-:Y:S01]  /*7940*/  BSSY B1, `(.L_x_13382) ;  /* 0x000005f000017945 */ /* 0x000fe20003800000 */
[----:B------:R-:W-:-:S03]  /*7950*/  LOP3.LUT R24, R4, 0x38, RZ, 0xc0, !PT ;  /* 0x0000003804187812 */ /* 0x000fc600078ec0ff */
[----:B------:R-:W-:Y:S05]  /*7960*/  @P2 BRA `(.L_x_13383) ;  /* 0x0000000400702947 */ /* 0x000fea0003800000 */
[----:B------:R-:W2:Y:S01]  /*7970*/  LDL R6, [R1+0x14] ;  /* 0x0000140001067983 */ /* 0x000ea20000100800 */
[----:B------:R-:W1:Y:S02]  /*7980*/  S2R R5, SR_TID.X ;  /* 0x0000000000057919 */ /* 0x000e640000002100 */
[----:B-1----:R-:W-:-:S04]  /*7990*/  IADD3 R5, R5, -0x80, RZ ;  /* 0xffffff8005057810 */ /* 0x002fc80007ffe0ff */
[----:B------:R-:W-:-:S04]  /*79a0*/  SHF.R.S32.HI R10, RZ, 0x1f, R5 ;  /* 0x0000001fff0a7819 */ /* 0x000fc80000011405 */
[----:B------:R-:W-:-:S04]  /*79b0*/  LEA.HI R10, R10, R5, RZ, 0x5 ;  /* 0x000000050a0a7211 */ /* 0x000fc800078f28ff */
[----:B------:R-:W-:Y:S01]  /*79c0*/  SHF.R.S32.HI R10, RZ, 0x5, R10 ;  /* 0x00000005ff0a7819 */ /* 0x000fe2000001140a */
[--C-:B------:R-:W-:Y:S02]  /*79d0*/  HADD2.F32 R34, -RZ, R21.reuse.H0_H0 ;  /* 0x20000015ff227230 */ /* 0x100fe40000004100 */
[----:B------:R-:W-:Y:S02]  /*79e0*/  HADD2.F32 R36, -RZ, R21.H1_H1 ;  /* 0x30000015ff247230 */ /* 0x000fe40000004100 */
[----:B------:R-:W-:Y:S02]  /*79f0*/  HADD2.F32 R37, -RZ, R20.H1_H1 ;  /* 0x30000014ff257230 */ /* 0x000fe40000004100 */
[----:B------:R-:W-:Y:S02]  /*7a00*/  HADD2.F32 R35, -RZ, R15.H1_H1 ;  /* 0x3000000fff237230 */ /* 0x000fe40000004100 */
[----:B--2---:R-:W-:-:S05]  /*7a10*/  IMAD.SHL.U32 R4, R6, 0x40, RZ ;  /* 0x0000004006047824 */ /* 0x004fca00078e00ff */
[----:B------:R-:W-:-:S04]  /*7a20*/  LOP3.LUT R7, R4, 0x1c0, RZ, 0xc0, !PT ;  /* 0x000001c004077812 */ /* 0x000fc800078ec0ff */
[--C-:B------:R-:W-:Y:S02]  /*7a30*/  SHF.R.U32.HI R9, RZ, 0x3, R7.reuse ;  /* 0x00000003ff097819 */ /* 0x100fe40000011607 */
[----:B------:R-:W-:Y:S02]  /*7a40*/  LOP3.LUT R4, R7, 0x38, R16, 0xf8, !PT ;  /* 0x0000003807047812 */ /* 0x000fe400078ef810 */
[----:B------:R-:W-:Y:S02]  /*7a50*/  LOP3.LUT R8, R9, R24, R7, 0x1e, !PT ;  /* 0x0000001809087212 */ /* 0x000fe400078e1e07 */
[----:B------:R-:W-:Y:S02]  /*7a60*/  LOP3.LUT R4, R4, R9, RZ, 0x3c, !PT ;  /* 0x0000000904047212 */ /* 0x000fe400078e3cff */
[----:B------:R-:W-:-:S03]  /*7a70*/  LEA R9, R10, R8, 0x9 ;  /* 0x000000080a097211 */ /* 0x000fc600078e48ff */
[----:B------:R-:W-:Y:S02]  /*7a80*/  IMAD R5, R10, 0x200, R4 ;  /* 0x000002000a057824 */ /* 0x000fe400078e0204 */
[--C-:B------:R-:W-:Y:S02]  /*7a90*/  IMAD R44, R9, 0x2, R18.reuse ;  /* 0x00000002092c7824 */ /* 0x100fe400078e0212 */
[----:B------:R-:W-:-:S03]  /*7aa0*/  IMAD R43, R5, 0x2, R18 ;  /* 0x00000002052b7824 */ /* 0x000fc600078e0212 */
[----:B------:R-:W1:Y:S04]  /*7ab0*/  LDS.128 R8, [R44+0x8400] ;  /* 0x008400002c087984 */ /* 0x000e680000000c00 */
[----:B------:R-:W0:Y:S01]  /*7ac0*/  LDS.128 R4, [R43+0x8400] ;  /* 0x008400002b047984 */ /* 0x000e220000000c00 */
[--C-:B-1----:R-:W-:Y:S02]  /*7ad0*/  HADD2.F32 R30, -RZ, R8.reuse.H0_H0 ;  /* 0x20000008ff1e7230 */ /* 0x102fe40000004100 */
[----:B------:R-:W-:Y:S02]  /*7ae0*/  HADD2.F32 R8, -RZ, R8.H1_H1 ;  /* 0x30000008ff087230 */ /* 0x000fe40000004100 */
[--C-:B0-----:R-:W-:Y:S02]  /*7af0*/  HADD2.F32 R25, -RZ, R4.reuse.H0_H0 ;  /* 0x20000004ff197230 */ /* 0x101fe40000004100 */
[C---:B------:R-:W-:Y:S01]  /*7b00*/  FMUL.FTZ R38, R30.reuse, R36 ;  /* 0x000000241e267220 */ /* 0x040fe20000410000 */
[----:B------:R-:W-:Y:S01]  /*7b10*/  FMUL.FTZ R40, R30, R34 ;  /* 0x000000221e287220 */ /* 0x000fe20000410000 */
[----:B------:R-:W-:-:S02]  /*7b20*/  HADD2.F32 R4, -RZ, R4.H1_H1 ;  /* 0x30000004ff047230 */ /* 0x000fc40000004100 */
[C---:B------:R-:W-:Y:S01]  /*7b30*/  FMUL.FTZ R39, R8.reuse, R37 ;  /* 0x0000002508277220 */ /* 0x040fe20000410000 */
[----:B------:R-:W-:Y:S02]  /*7b40*/  HADD2.F32 R31, -RZ, R9.H0_H0 ;  /* 0x20000009ff1f7230 */ /* 0x000fe40000004100 */
[C---:B------:R-:W-:Y:S01]  /*7b50*/  FFMA.FTZ R38, R25.reuse, R34, -R38 ;  /* 0x0000002219267223 */ /* 0x040fe20000010826 */
[----:B------:R-:W-:Y:S02]  /*7b60*/  HADD2.F32 R30, -RZ, R20.H0_H0 ;  /* 0x20000014ff1e7230 */ /* 0x000fe40000004100 */
[----:B------:R-:W-:Y:S01]  /*7b70*/  FFMA.FTZ R40, R25, R36, R40 ;  /* 0x0000002419287223 */ /* 0x000fe20000010028 */
[----:B------:R-:W-:Y:S02]  /*7b80*/  HADD2.F32 R25, -RZ, R15.H0_H0 ;  /* 0x2000000fff197230 */ /* 0x000fe40000004100 */
[----:B------:R-:W-:Y:S01]  /*7b90*/  FMUL.FTZ R41, R8, R35 ;  /* 0x0000002308297220 */ /* 0x000fe20000410000 */
[----:B------:R-:W-:-:S02]  /*7ba0*/  HADD2.F32 R26, -RZ, R5.H0_H0 ;  /* 0x20000005ff1a7230 */ /* 0x000fc40000004100 */
[C---:B------:R-:W-:Y:S01]  /*7bb0*/  FFMA.FTZ R39, R4.reuse, R35, -R39 ;  /* 0x0000002304277223 */ /* 0x040fe20000010827 */
[C---:B------:R-:W-:Y:S01]  /*7bc0*/  FMUL.FTZ R35, R31.reuse, R30 ;  /* 0x0000001e1f237220 */ /* 0x040fe20000410000 */
[----:B------:R-:W-:Y:S02]  /*7bd0*/  HADD2.F32 R9, -RZ, R9.H1_H1 ;  /* 0x30000009ff097230 */ /* 0x000fe40000004100 */
[----:B------:R-:W-:Y:S01]  /*7be0*/  FMUL.FTZ R31, R31, R25 ;  /* 0x000000191f1f7220 */ /* 0x000fe20000410000 */
[--C-:B------:R-:W-:Y:S02]  /*7bf0*/  HADD2.F32 R34, -RZ, R14.reuse.H1_H1 ;  /* 0x3000000eff227230 */ /* 0x100fe40000004100 */
[----:B------:R-:W-:Y:S01]  /*7c00*/  FFMA.FTZ R41, R4, R37, R41 ;  /* 0x0000002504297223 */ /* 0x000fe20000010029 */
[----:B------:R-:W-:Y:S02]  /*7c10*/  HADD2.F32 R4, -RZ, R14.H0_H0 ;  /* 0x2000000eff047230 */ /* 0x000fe40000004100 */
[----:B------:R-:W-:Y:S01]  /*7c20*/  FFMA.FTZ R35, R26, R25, -R35 ;  /* 0x000000191a237223 */ /* 0x000fe20000010823 */
[----:B------:R-:W-:-:S02]  /*7c30*/  HADD2.F32 R5, -RZ, R5.H1_H1 ;  /* 0x30000005ff057230 */ /* 0x000fc40000004100 */
[----:B------:R-:W-:Y:S01]  /*7c40*/  FFMA.FTZ R26, R26, R30, R31 ;  /* 0x0000001e1a1a7223 */ /* 0x000fe2000001001f */
[--C-:B------:R-:W-:Y:S02]  /*7c50*/  HADD2.F32 R32, -RZ, R10.reuse.H0_H0 ;  /* 0x2000000aff207230 */ /* 0x100fe40000004100 */
[C---:B------:R-:W-:Y:S01]  /*7c60*/  FMUL.FTZ R30, R9.reuse, R34 ;  /* 0x00000022091e7220 */ /* 0x040fe20000410000 */
[--C-:B------:R-:W-:Y:S02]  /*7c70*/  HADD2.F32 R8, -RZ, R13.reuse.H0_H0 ;  /* 0x2000000dff087230 */ /* 0x100fe40000004100 */
[----:B------:R-:W-:Y:S01]  /*7c80*/  FMUL.FTZ R36, R9, R4 ;  /* 0x0000000409247220 */ /* 0x000fe20000410000 */
[----:B------:R-:W-:Y:S02]  /*7c90*/  HADD2.F32 R25, -RZ, R13.H1_H1 ;  /* 0x3000000dff197230 */ /* 0x000fe40000004100 */
[----:B------:R-:W-:Y:S02]  /*7ca0*/  HADD2.F32 R10, -RZ, R10.H1_H1 ;  /* 0x3000000aff0a7230 */ /* 0x000fe40000004100 */
[----:B------:R-:W-:-:S02]  /*7cb0*/  HADD2.F32 R31, -RZ, R3.H1_H1 ;  /* 0x30000003ff1f7230 */ /* 0x000fc40000004100 */
[C---:B------:R-:W-:Y:S01]  /*7cc0*/  FFMA.FTZ R30, R5.reuse, R4, -R30 ;  /* 0x00000004051e7223 */ /* 0x040fe2000001081e */
[--C-:B------:R-:W-:Y:S02]  /*7cd0*/  HADD2.F32 R27, -RZ, R6.reuse.H0_H0 ;  /* 0x20000006ff1b7230 */ /* 0x100fe40000004100 */
[C---:B------:R-:W-:Y:S01]  /*7ce0*/  FMUL.FTZ R4, R32.reuse, R25 ;  /* 0x0000001920047220 */ /* 0x040fe20000410000 */
[----:B------:R-:W-:Y:S02]  /*7cf0*/  HADD2.F32 R6, -RZ, R6.H1_H1 ;  /* 0x30000006ff067230 */ /* 0x000fe40000004100 */
[----:B------:R-:W-:Y:S01]  /*7d00*/  FMUL.FTZ R42, R32, R8 ;  /* 0x00000008202a7220 */ /* 0x000fe20000410000 */
[----:B------:R-:W-:Y:S02]  /*7d10*/  HADD2.F32 R9, -RZ, R3.H0_H0 ;  /* 0x20000003ff097230 */ /* 0x000fe40000004100 */
[----:B------:R-:W-:Y:S01]  /*7d20*/  FFMA.FTZ R37, R5, R34, R36 ;  /* 0x0000002205257223 */ /* 0x000fe20000010024 */
[----:B------:R-:W-:Y:S01]  /*7d30*/  FMUL.FTZ R5, R10, R31 ;  /* 0x0000001f0a057220 */ /* 0x000fe20000410000 */
[C---:B------:R-:W-:Y:S01]  /*7d40*/  FFMA.FTZ R32, R27.reuse, R8, -R4 ;  /* 0x000000081b207223 */ /* 0x040fe20000010804 */
[----:B------:R-:W-:Y:S01]  /*7d50*/  FFMA.FTZ R42, R27, R25, R42 ;  /* 0x000000191b2a7223 */ /* 0x000fe2000001002a */
[----:B------:R-:W-:-:S02]  /*7d60*/  HADD2.F32 R33, -RZ, R11.H0_H0 ;  /* 0x2000000bff217230 */ /* 0x000fc40000004100 */
[-C--:B------:R-:W-:Y:S01]  /*7d70*/  FMUL.FTZ R27, R10, R9.reuse ;  /* 0x000000090a1b7220 */ /* 0x080fe20000410000 */
[----:B------:R-:W-:Y:S01]  /*7d80*/  FFMA.FTZ R25, R6, R9, -R5 ;  /* 0x0000000906197223 */ /* 0x000fe20000010805 */
[----:B------:R-:W-:Y:S02]  /*7d90*/  HADD2.F32 R11, -RZ, R11.H1_H1 ;  /* 0x3000000bff0b7230 */ /* 0x000fe40000004100 */
[--C-:B------:R-:W-:Y:S02]  /*7da0*/  HADD2.F32 R5, -RZ, R12.reuse.H0_H0 ;  /* 0x2000000cff057230 */ /* 0x100fe40000004100 */
[----:B------:R-:W-:Y:S02]  /*7db0*/  HADD2.F32 R10, -RZ, R12.H1_H1 ;  /* 0x3000000cff0a7230 */ /* 0x000fe40000004100 */
[--C-:B------:R-:W-:Y:S02]  /*7dc0*/  HADD2.F32 R4, -RZ, R0.reuse.H1_H1 ;  /* 0x30000000ff047230 */ /* 0x100fe40000004100 */
[----:B------:R-:W-:-:S02]  /*7dd0*/  HADD2.F32 R8, -RZ, R0.H0_H0 ;  /* 0x20000000ff087230 */ /* 0x000fc40000004100 */
[--C-:B------:R-:W-:Y:S02]  /*7de0*/  HADD2.F32 R28, -RZ, R7.reuse.H0_H0 ;  /* 0x20000007ff1c7230 */ /* 0x100fe40000004100 */
[----:B------:R-:W-:Y:S01]  /*7df0*/  FFMA.FTZ R27, R6, R31, R27 ;  /* 0x0000001f061b7223 */ /* 0x000fe2000001001b */
[----:B------:R-:W-:Y:S02]  /*7e00*/  HADD2.F32 R7, -RZ, R7.H1_H1 ;  /* 0x30000007ff077230 */ /* 0x000fe40000004100 */
[-C--:B------:R-:W-:Y:S01]  /*7e10*/  FMUL.FTZ R9, R33, R5.reuse ;  /* 0x0000000521097220 */ /* 0x080fe20000410000 */
[----:B------:R-:W-:Y:S01]  /*7e20*/  FMUL.FTZ R34, R11, R10 ;  /* 0x0000000a0b227220 */ /* 0x000fe20000410000 */
[----:B------:R-:W-:Y:S01]  /*7e30*/  FMUL.FTZ R6, R33, R4 ;  /* 0x0000000421067220 */ /* 0x000fe20000410000 */
[----:B------:R-:W-:Y:S01]  /*7e40*/  FMUL.FTZ R31, R11, R8 ;  /* 0x000000080b1f7220 */ /* 0x000fe20000410000 */
        /* <DEDUP_REMOVED lines=12> */
[----:B------:R1:W-:Y:S04]  /*7f10*/  STS.128 [R43+0x8400], R4 ;  /* 0x008400042b007388 */ /* 0x0003e80000000c00 */
[----:B------:R1:W-:Y:S02]  /*7f20*/  STS.128 [R44+0x8400], R8 ;  /* 0x008400082c007388 */ /* 0x0003e40000000c00 */
.L_x_13383:
[----:B------:R-:W-:Y:S05]  /*7f30*/  BSYNC B1 ;  /* 0x0000000000017941 */ /* 0x000fea0003800000 */
.L_x_13382:
[----:B------:R-:W-:Y:S05]  /*7f40*/  @P0 BRA `(.L_x_13374) ;  /* 0x0000000400600947 */ /* 0x000fea0003800000 */
[----:B-1----:R-:W2:Y:S01]  /*7f50*/  LDL R8, [R1+0x24] ;  /* 0x0000240001087983 */ /* 0x002ea20000100800 */
[C---:B------:R-:W-:Y:S01]  /*7f60*/  VIADD R4, R153.reuse, 0x60 ;  /* 0x0000006099047836 */ /* 0x040fe20000000000 */
[----:B------:R-:W-:Y:S02]  /*7f70*/  IADD3 R5, R153, 0x60, RZ ;  /* 0x0000006099057810 */ /* 0x000fe40007ffe0ff */
[----:B------:R-:W3:Y:S01]  /*7f80*/  LDL R41, [R1+0x58] ;  /* 0x0000580001297983 */ /* 0x000ee20000100800 */
[----:B------:R-:W-:Y:S02]  /*7f90*/  IMAD.SHL.U32 R4, R4, 0x40, RZ ;  /* 0x0000004004047824 */ /* 0x000fe400078e00ff */
[----:B------:R-:W-:-:S03]  /*7fa0*/  IMAD.SHL.U32 R5, R5, 0x40, RZ ;  /* 0x0000004005057824 */ /* 0x000fc600078e00ff */
[----:B------:R-:W-:Y:S02]  /*7fb0*/  LOP3.LUT R4, R4, 0x1c0, RZ, 0xc0, !PT ;  /* 0x000001c004047812 */ /* 0x000fe400078ec0ff */
[----:B------:R-:W-:Y:S02]  /*7fc0*/  LOP3.LUT R5, R5, 0x1c0, RZ, 0xc0, !PT ;  /* 0x000001c005057812 */ /* 0x000fe400078ec0ff */
[----:B------:R-:W-:-:S04]  /*7fd0*/  SHF.R.U32.HI R4, RZ, 0x3, R4 ;  /* 0x00000003ff047819 */ /* 0x000fc80000011604 */
[----:B------:R-:W-:Y:S01]  /*7fe0*/  LOP3.LUT R24, R4, R24, R5, 0x1e, !PT ;  /* 0x0000001804187212 */ /* 0x000fe200078e1e05 */
[--C-:B------:R-:W-:Y:S02]  /*7ff0*/  HADD2.F32 R33, -RZ, R21.reuse.H0_H0 ;  /* 0x20000015ff217230 */ /* 0x100fe40000004100 */
[----:B------:R-:W-:Y:S02]  /*8000*/  HADD2.F32 R35, -RZ, R21.H1_H1 ;  /* 0x30000015ff237230 */ /* 0x000fe40000004100 */
[--C-:B------:R-:W-:Y:S02]  /*8010*/  HADD2.F32 R40, -RZ, R20.reuse.H1_H1 ;  /* 0x30000014ff287230 */ /* 0x100fe40000004100 */
[--C-:B------:R-:W-:Y:S02]  /*8020*/  HADD2.F32 R38, -RZ, R15.reuse.H1_H1 ;  /* 0x3000000fff267230 */ /* 0x100fe40000004100 */
[----:B------:R-:W-:Y:S02]  /*8030*/  HADD2.F32 R42, -RZ, R20.H0_H0 ;  /* 0x20000014ff2a7230 */ /* 0x000fe40000004100 */
[----:B------:R-:W-:-:S02]  /*8040*/  HADD2.F32 R20, -RZ, R15.H0_H0 ;  /* 0x2000000fff147230 */ /* 0x000fc40000004100 */
[----:B------:R-:W-:Y:S02]  /*8050*/  HADD2.F32 R39, -RZ, R14.H1_H1 ;  /* 0x3000000eff277230 */ /* 0x000fe40000004100 */
[--C-:B------:R-:W-:Y:S02]  /*8060*/  HADD2.F32 R37, -RZ, R13.reuse.H0_H0 ;  /* 0x2000000dff257230 */ /* 0x100fe40000004100 */
[----:B------:R-:W-:Y:S02]  /*8070*/  HADD2.F32 R13, -RZ, R13.H1_H1 ;  /* 0x3000000dff0d7230 */ /* 0x000fe40000004100 */
[----:B--2---:R-:W-:-:S04]  /*8080*/  IMAD.IADD R9, R8, 0x1, R24 ;  /* 0x0000000108097824 */ /* 0x004fc800078e0218 */
[----:B------:R-:W-:Y:S01]  /*8090*/  IMAD R24, R9, 0x2, R18 ;  /* 0x0000000209187824 */ /* 0x000fe200078e0212 */
[----:B---3--:R-:W0:Y:S04]  /*80a0*/  LDS.128 R4, [R41+0x8400] ;  /* 0x0084000029047984 */ /* 0x008e280000000c00 */
[----:B------:R-:W1:Y:S01]  /*80b0*/  LDS.128 R8, [R24+0x8400] ;  /* 0x0084000018087984 */ /* 0x000e620000000c00 */
[----:B0-----:R-:W-:Y:S02]  /*80c0*/  HADD2.F32 R25, -RZ, R4.H0_H0 ;  /* 0x20000004ff197230 */ /* 0x001fe40000004100 */
[--C-:B-1----:R-:W-:Y:S02]  /*80d0*/  HADD2.F32 R21, -RZ, R8.reuse.H0_H0 ;  /* 0x20000008ff157230 */ /* 0x102fe40000004100 */
[----:B------:R-:W-:-:S03]  /*80e0*/  HADD2.F32 R8, -RZ, R8.H1_H1 ;  /* 0x30000008ff087230 */ /* 0x000fc60000004100 */
[-C--:B------:R-:W-:Y:S01]  /*80f0*/  FMUL.FTZ R36, R33, R21.reuse ;  /* 0x0000001521247220 */ /* 0x080fe20000410000 */
[----:B------:R-:W-:Y:S02]  /*8100*/  HADD2.F32 R4, -RZ, R4.H1_H1 ;  /* 0x30000004ff047230 */ /* 0x000fe40000004100 */
[C---:B------:R-:W-:Y:S01]  /*8110*/  FMUL.FTZ R34, R35.reuse, R21 ;  /* 0x0000001523227220 */ /* 0x040fe20000410000 */
[--C-:B------:R-:W-:Y:S02]  /*8120*/  HADD2.F32 R30, -RZ, R9.reuse.H0_H0 ;  /* 0x20000009ff1e7230 */ /* 0x100fe40000004100 */
[----:B------:R-:W-:Y:S01]  /*8130*/  FFMA.FTZ R36, R35, R25, R36 ;  /* 0x0000001923247223 */ /* 0x000fe20000010024 */
[----:B------:R-:W-:Y:S02]  /*8140*/  HADD2.F32 R9, -RZ, R9.H1_H1 ;  /* 0x30000009ff097230 */ /* 0x000fe40000004100 */
[-C--:B------:R-:W-:Y:S01]  /*8150*/  FMUL.FTZ R21, R40, R8.reuse ;  /* 0x0000000828157220 */ /* 0x080fe20000410000 */
[----:B------:R-:W-:Y:S01]  /*8160*/  FMUL.FTZ R15, R38, R8 ;  /* 0x00000008260f7220 */ /* 0x000fe20000410000 */
[----:B------:R-:W-:-:S02]  /*8170*/  HADD2.F32 R35, -RZ, R14.H0_H0 ;  /* 0x2000000eff237230 */ /* 0x000fc40000004100 */
[----:B------:R-:W-:Y:S01]  /*8180*/  FFMA.FTZ R34, R33, R25, -R34 ;  /* 0x0000001921227223 */ /* 0x000fe20000010822 */
[--C-:B------:R-:W-:Y:S02]  /*8190*/  HADD2.F32 R26, -RZ, R5.reuse.H0_H0 ;  /* 0x20000005ff1a7230 */ /* 0x100fe40000004100 */
[----:B------:R-:W-:Y:S01]  /*81a0*/  FFMA.FTZ R21, R38, R4, -R21 ;  /* 0x0000000426157223 */ /* 0x000fe20000010815 */
[----:B------:R-:W-:Y:S02]  /*81b0*/  HADD2.F32 R5, -RZ, R5.H1_H1 ;  /* 0x30000005ff057230 */ /* 0x000fe40000004100 */
[----:B------:R-:W-:Y:S01]  /*81c0*/  FMUL.FTZ R25, R42, R30 ;  /* 0x0000001e2a197220 */ /* 0x000fe20000410000 */
[--C-:B------:R-:W-:Y:S02]  /*81d0*/  HADD2.F32 R31, -RZ, R10.reuse.H0_H0 ;  /* 0x2000000aff1f7230 */ /* 0x100fe40000004100 */
[----:B------:R-:W-:Y:S01]  /*81e0*/  FFMA.FTZ R15, R40, R4, R15 ;  /* 0x00000004280f7223 */ /* 0x000fe2000001000f */
[----:B------:R-:W-:-:S02]  /*81f0*/  HADD2.F32 R10, -RZ, R10.H1_H1 ;  /* 0x3000000aff0a7230 */ /* 0x000fc40000004100 */
[-C--:B------:R-:W-:Y:S01]  /*8200*/  FMUL.FTZ R4, R39, R9.reuse ;  /* 0x0000000927047220 */ /* 0x080fe20000410000 */
[C---:B------:R-:W-:Y:S01]  /*8210*/  FMUL.FTZ R8, R35.reuse, R9 ;  /* 0x0000000923087220 */ /* 0x040fe20000410000 */
[--C-:B------:R-:W-:Y:S02]  /*8220*/  HADD2.F32 R38, -RZ, R3.reuse.H1_H1 ;  /* 0x30000003ff267230 */ /* 0x100fe40000004100 */
[C---:B------:R-:W-:Y:S01]  /*8230*/  FMUL.FTZ R33, R20.reuse, R30 ;  /* 0x0000001e14217220 */ /* 0x040fe20000410000 */
[--C-:B------:R-:W-:Y:S02]  /*8240*/  HADD2.F32 R27, -RZ, R6.reuse.H0_H0 ;  /* 0x20000006ff1b7230 */ /* 0x100fe40000004100 */
[----:B------:R-:W-:Y:S01]  /*8250*/  FFMA.FTZ R25, R20, R26, -R25 ;  /* 0x0000001a14197223 */ /* 0x000fe20000010819 */
[----:B------:R-:W-:Y:S02]  /*8260*/  HADD2.F32 R30, -RZ, R3.H0_H0 ;  /* 0x20000003ff1e7230 */ /* 0x000fe40000004100 */
[----:B------:R-:W-:Y:S01]  /*8270*/  FFMA.FTZ R14, R35, R5, -R4 ;  /* 0x00000005230e7223 */ /* 0x000fe20000010804 */
[----:B------:R-:W-:-:S02]  /*8280*/  HADD2.F32 R6, -RZ, R6.H1_H1 ;  /* 0x30000006ff067230 */ /* 0x000fc40000004100 */
[----:B------:R-:W-:Y:S01]  /*8290*/  FFMA.FTZ R20, R39, R5, R8 ;  /* 0x0000000527147223 */ /* 0x000fe20000010008 */
[----:B------:R-:W-:Y:S01]  /*82a0*/  FFMA.FTZ R33, R42, R26, R33 ;  /* 0x0000001a2a217223 */ /* 0x000fe20000010021 */
[-C--:B------:R-:W-:Y:S01]  /*82b0*/  FMUL.FTZ R5, R38, R10.reuse ;  /* 0x0000000a26057220 */ /* 0x080fe20000410000 */
[-C--:B------:R-:W-:Y:S01]  /*82c0*/  FMUL.FTZ R4, R13, R31.reuse ;  /* 0x0000001f0d047220 */ /* 0x080fe20000410000 */
[C---:B------:R-:W-:Y:S01]  /*82d0*/  FMUL.FTZ R26, R37.reuse, R31 ;  /* 0x0000001f251a7220 */ /* 0x040fe20000410000 */
[C---:B------:R-:W-:Y:S01]  /*82e0*/  FMUL.FTZ R9, R30.reuse, R10 ;  /* 0x0000000a1e097220 */ /* 0x040fe20000410000 */
[--C-:B------:R-:W-:Y:S02]  /*82f0*/  HADD2.F32 R32, -RZ, R11.reuse.H0_H0 ;  /* 0x2000000bff207230 */ /* 0x100fe40000004100 */
[----:B------:R-:W-:Y:S01]  /*8300*/  FFMA.FTZ R10, R30, R6, -R5 ;  /* 0x000000061e0a7223 */ /* 0x000fe20000010805 */
[----:B------:R-:W-:Y:S02]  /*8310*/  HADD2.F32 R11, -RZ, R11.H1_H1 ;  /* 0x3000000bff0b7230 */ /* 0x000fe40000004100 */
[-C--:B------:R-:W-:Y:S01]  /*8320*/  FFMA.FTZ R3, R37, R27.reuse, -R4 ;  /* 0x0000001b25037223 */ /* 0x080fe20000010804 */
[----:B------:R-:W-:Y:S01]  /*8330*/  FFMA.FTZ R26, R13, R27, R26 ;  /* 0x0000001b0d1a7223 */ /* 0x000fe2000001001a */
[----:B------:R-:W-:-:S02]  /*8340*/  HADD2.F32 R30, -RZ, R12.H0_H0 ;  /* 0x2000000cff1e7230 */ /* 0x000fc40000004100 */
[----:B------:R-:W-:Y:S02]  /*8350*/  HADD2.F32 R31, -RZ, R12.H1_H1 ;  /* 0x3000000cff1f7230 */ /* 0x000fe40000004100 */
[--C-:B------:R-:W-:Y:S02]  /*8360*/  HADD2.F32 R8, -RZ, R0.reuse.H1_H1 ;  /* 0x30000000ff087230 */ /* 0x100fe40000004100 */
[----:B------:R-:W-:Y:S02]  /*8370*/  HADD2.F32 R27, -RZ, R0.H0_H0 ;  /* 0x20000000ff1b7230 */ /* 0x000fe40000004100 */
[--C-:B------:R-:W-:Y:S02]  /*8380*/  HADD2.F32 R28, -RZ, R7.reuse.H0_H0 ;  /* 0x20000007ff1c7230 */ /* 0x100fe40000004100 */
[----:B------:R-:W-:Y:S01]  /*8390*/  FFMA.FTZ R13, R38, R6, R9 ;  /* 0x00000006260d7223 */ /* 0x000fe20000010009 */
[----:B------:R-:W-:Y:S02]  /*83a0*/  HADD2.F32 R7, -RZ, R7.H1_H1 ;  /* 0x30000007ff077230 */ /* 0x000fe40000004100 */
[-C--:B------:R-:W-:Y:S01]  /*83b0*/  FMUL.FTZ R5, R30, R32.reuse ;  /* 0x000000201e057220 */ /* 0x080fe20000410000 */
        /* <DEDUP_REMOVED lines=17> */
.L_x_13374:
[----:B------:R-:W-:Y:S05]  /*84d0*/  BSYNC B0 ;  /* 0x0000000000007941 */ /* 0x000fea0003800000 */
.L_x_13363:
        /* <DEDUP_REMOVED lines=8> */
.L_x_13360:
[----:B----4-:R-:W-:-:S04]  /*8560*/  MOV R0, UR39 ;  /* 0x0000002700007c02 */ /* 0x010fc80008000f00 */
[----:B------:R-:W-:-:S13]  /*8570*/  ISETP.NE.AND P0, PT, R0, 0x3, PT ;  /* 0x000000030000780c */ /* 0x000fda0003f05270 */
[----:B------:R-:W-:Y:S05]  /*8580*/  @!P0 BRA `(.L_x_13384) ;  /* 0x0000000000048947 */ /* 0x000fea0003800000 */
[----:B------:R-:W-:Y:S01]  /*8590*/  BPT.TRAP 0x1 ;  /* 0x000000040000795c */ /* 0x000fe20000300000 */
.L_x_13384:
[----:B01----:R-:W2:Y:S01]  /*85a0*/  LDL R3, [R1+0x4] ;  /* 0x0000040001037983 */ /* 0x003ea20000100800 */
[----:B------:R-:W-:Y:S01]  /*85b0*/  IMAD R0, R156, 0x8, R18 ;  /* 0x000000089c007824 */ /* 0x000fe200078e0212 */
[----:B--2---:R-:W-:-:S04]  /*85c0*/  SHF.L.U32 R5, R3, 0x1f, RZ ;  /* 0x0000001f03057819 */ /* 0x004fc800000006ff */
[----:B------:R0:W1:Y:S01]  /*85d0*/  SYNCS.PHASECHK.TRANS64.TRYWAIT P1, [R0+URZ+0x16830], R5 ;  /* 0x01683005000075a7 */ /* 0x000062000802017f */
[----:B------:R-:W-:Y:S05]  /*85e0*/  @!P0 BRA `(.L_x_13385) ;  /* 0x0000000000048947 */ /* 0x000fea0003800000 */
[----:B------:R-:W-:Y:S01]  /*85f0*/  BPT.TRAP 0x1 ;  /* 0x000000040000795c */ /* 0x000fe20000300000 */
.L_x_13385:
        /* <DEDUP_REMOVED lines=10> */
.L_x_13386:
[----:B--2---:R-:W2:Y:S01]  /*86a0*/  LDL R3, [R1+0x20] ;  /* 0x0000200001037983 */ /* 0x004ea20000100800 */
[----:B01----:R-:W-:Y:S01]  /*86b0*/  IMAD.MOV.U32 R5, RZ, RZ, 0x40000040 ;  /* 0x40000040ff057424 */ /* 0x003fe200078e00ff */
[----:B------:R-:W-:Y:S05]  /*86c0*/  WARPSYNC.ALL ;  /* 0x0000000000007948 */ /* 0x000fea0003800000 */
[C---:B------:R-:W-:Y:S01]  /*86d0*/  R2UR UR4, R12.reuse ;  /* 0x000000000c0472ca */ /* 0x040fe200000e0000 */
[----:B---3-5:R-:W-:Y:S01]  /*86e0*/  WARPGROUP.ARRIVE ;  /* 0x00000000000079c5 */ /* 0x028fe20000000000 */
[----:B------:R-:W-:Y:S01]  /*86f0*/  R2UR UR5, R13 ;  /* 0x000000000d0572ca */ /* 0x000fe200000e0000 */
[C---:B------:R-:W-:Y:S01]  /*8700*/  VIADD R8, R12.reuse, 0x2 ;  /* 0x000000020c087836 */ /* 0x040fe20000000000 */
[----:B------:R-:W-:Y:S01]  /*8710*/  R2UR UR7, R5 ;  /* 0x00000000050772ca */ /* 0x000fe200000e0000 */
[----:B------:R-:W-:Y:S01]  /*8720*/  IMAD.MOV.U32 R7, RZ, RZ, 0x40000040 ;  /* 0x40000040ff077424 */ /* 0x000fe200078e00ff */
[----:B------:R-:W-:Y:S01]  /*8730*/  MOV R9, 0x40000040 ;  /* 0x4000004000097802 */ /* 0x000fe20000000f00 */
[C---:B------:R-:W-:Y:S01]  /*8740*/  VIADD R20, R12.reuse, 0x4 ;  /* 0x000000040c147836 */ /* 0x040fe20000000000 */
[----:B------:R-:W-:Y:S01]  /*8750*/  MOV R21, 0x40000040 ;  /* 0x4000004000157802 */ /* 0x000fe20000000f00 */
[----:B------:R-:W-:Y:S01]  /*8760*/  VIADD R14, R12, 0x6 ;  /* 0x000000060c0e7836 */ /* 0x000fe20000000000 */
[----:B------:R-:W-:Y:S01]  /*8770*/  MOV R15, 0x40000040 ;  /* 0x40000040000f7802 */ /* 0x000fe20000000f00 */
[----:B------:R-:W-:Y:S01]  /*8780*/  IMAD.MOV.U32 R5, RZ, RZ, 0x40000040 ;  /* 0x40000040ff057424 */ /* 0x000fe200078e00ff */
[----:B------:R0:W-:Y:S01]  /*8790*/  STL.64 [R1+0x8], R8 ;  /* 0x0000080801007387 */ /* 0x0001e20000100a00 */
[----:B------:R-:W-:Y:S01]  /*87a0*/  IMAD.MOV.U32 R119, RZ, RZ, RZ ;  /* 0x000000ffff777224 */ /* 0x000fe200078e00ff */
[----:B--2---:R-:W-:-:S04]  /*87b0*/  LEA R4, R156, R3, 0xa ;  /* 0x000000039c047211 */ /* 0x004fc800078e50ff */
[C---:B------:R-:W-:Y:S01]  /*87c0*/  R2UR UR6, R4.reuse ;  /* 0x00000000040672ca */ /* 0x040fe200000e0000 */
[----:B------:R-:W-:-:S12]  /*87d0*/  VIADD R6, R4, 0x2 ;  /* 0x0000000204067836 */ /* 0x000fd80000000000 */
[----:B------:R-:W-:Y:S01]  /*87e0*/  HGMMA.64x128x16.F32 R24, gdesc[UR4], RZ, !UPT, gsb0 ;  /* 0x01e00000041879f0 */ /* 0x000fe2000c0008ff */
[----:B------:R-:W-:Y:S02]  /*87f0*/  R2UR UR4, R8 ;  /* 0x00000000080472ca */ /* 0x000fe400000e0000 */
[----:B------:R-:W-:Y:S02]  /*8800*/  R2UR UR5, R9 ;  /* 0x00000000090572ca */ /* 0x000fe400000e0000 */
[----:B------:R-:W-:Y:S01]  /*8810*/  R2UR UR6, R6 ;  /* 0x00000000060672ca */ /* 0x000fe200000e0000 */
[C---:B------:R-:W-:Y:S01]  /*8820*/  VIADD R6, R4.reuse, 0x4 ;  /* 0x0000000404067836 */ /* 0x040fe20000000000 */
[----:B------:R-:W-:Y:S01]  /*8830*/  R2UR UR7, R7 ;  /* 0x00000000070772ca */ /* 0x000fe200000e0000 */
[----:B------:R-:W-:Y:S02]  /*8840*/  IMAD.MOV.U32 R7, RZ, RZ, 0x40000040 ;  /* 0x40000040ff077424 */ /* 0x000fe400078e00ff */
[----:B------:R-:W-:Y:S01]  /*8850*/  VIADD R4, R4, 0x6 ;  /* 0x0000000604047836 */ /* 0x000fe20000000000 */
[----:B------:R-:W-:-:S02]  /*8860*/  WARPGROUP.DEPBAR.LE gsb0, 0x0 ;  /* 0x00008000000079c5 */ /* 0x000fc40000010000 */
[----:B------:R-:W-:-:S07]  /*8870*/  WARPGROUP.ARRIVE ;  /* 0x00000000000079c5 */ /* 0x000fce0000000000 */
[----:B------:R-:W-:Y:S01]  /*8880*/  HGMMA.64x128x16.F32 R24, gdesc[UR4], R24, gsb0 ;  /* 0x01e00000041879f0 */ /* 0x000fe20008000818 */
[----:B------:R-:W-:Y:S02]  /*8890*/  R2UR UR4, R20 ;  /* 0x00000000140472ca */ /* 0x000fe400000e0000 */
[----:B------:R-:W-:Y:S02]  /*88a0*/  R2UR UR5, R21 ;  /* 0x00000000150572ca */ /* 0x000fe400000e0000 */
[----:B------:R-:W-:Y:S02]  /*88b0*/  R2UR UR6, R6 ;  /* 0x00000000060672ca */ /* 0x000fe400000e0000 */
[----:B------:R-:W-:Y:S01]  /*88c0*/  R2UR UR7, R7 ;  /* 0x00000000070772ca */ /* 0x000fe200000e0000 */
[----:B------:R-:W-:Y:S02]  /*88d0*/  WARPGROUP.DEPBAR.LE gsb0, 0x0 ;  /* 0x00008000000079c5 */ /* 0x000fe40000010000 */
[----:B------:R-:W-:-:S10]  /*88e0*/  WARPGROUP.ARRIVE ;  /* 0x00000000000079c5 */ /* 0x000fd40000000000 */
        /* <DEDUP_REMOVED lines=11> */
.L_x_13388:
        /* <DEDUP_REMOVED lines=67> */
[----:B------:R-:W-:Y:S01]  /*8dd0*/  VIADD R0, R0, 0x16840 ;  /* 0x0001684000007836 */ /* 0x000fe20000000000 */
[----:B------:R-:W-:-:S05]  /*8de0*/  ULDC UR6, c[0x0][0x9d8] ;  /* 0x0002760000067ab9 */ /* 0x000fca0000000800 */
        /* <DEDUP_REMOVED lines=33> */
[----:B------:R-:W-:-:S07]  /*9000*/  ISETP.GT.AND P4, PT, R72, RZ, PT ;  /* 0x000000ff4800720c */ /* 0x000fce0003f84270 */
[----:B------:R-:W2:Y:S01]  /*9010*/  MUFU.TANH R56, R56 ;  /* 0x0000003800387308 */ /* 0x000ea20000002400 */
[----:B------:R-:W-:-:S07]  /*9020*/  ISETP.GT.AND P5, PT, R72, 0x1, PT ;  /* 0x000000014800780c */ /* 0x000fce0003fa4270 */
[----:B------:R-:W2:Y:S01]  /*9030*/  MUFU.TANH R53, R53 ;  /* 0x0000003500357308 */ /* 0x000ea20000002400 */
[----:B------:R-:W-:-:S07]  /*9040*/  ISETP.GT.AND P1, PT, R72, 0x8, PT ;  /* 0x000000084800780c */ /* 0x000fce0003f24270 */
[----:B------:R-:W2:Y:S01]  /*9050*/  MUFU.TANH R59, R59 ;  /* 0x0000003b003b7308 */ /* 0x000ea20000002400 */
[----:B0-----:R-:W-:-:S07]  /*9060*/  FSEL R3, R3, -INF , P4 ;  /* 0xff80000003037808 */ /* 0x001fce0002000000 */
[----:B------:R-:W0:Y:S01]  /*9070*/  MUFU.TANH R54, R54 ;  /* 0x0000003600367308 */ /* 0x000e220000002400 */
[----:B-1----:R-:W-:-:S07]  /*9080*/  FSEL R4, R4, -INF , P5 ;  /* 0xff80000004047808 */ /* 0x002fce0002800000 */
[----:B------:R-:W1:Y:S01]  /*9090*/  MUFU.TANH R60, R60 ;  /* 0x0000003c003c7308 */ /* 0x000e620000002400 */
[----:B------:R-:W-:-:S07]  /*90a0*/  ISETP.GT.AND P2, PT, R72, 0x9, PT ;  /* 0x000000094800780c */ /* 0x000fce0003f44270 */
[----:B------:R-:W1:Y:S01]  /*90b0*/  MUFU.TANH R57, R57 ;  /* 0x0000003900397308 */ /* 0x000e620000002400 */
[----:B---3--:R-:W-:-:S07]  /*90c0*/  FSEL R7, R7, -INF , P1 ;  /* 0xff80000007077808 */ /* 0x008fce0000800000 */
[----:B------:R-:W3:Y:S01]  /*90d0*/  MUFU.TANH R63, R63 ;  /* 0x0000003f003f7308 */ /* 0x000ee20000002400 */
[----:B------:R-:W-:-:S07]  /*90e0*/  FMNMX.FTZ R76, R3, R4, !PT ;  /* 0x00000004034c7209 */ /* 0x000fce0007810000 */
[----:B------:R-:W3:Y:S01]  /*90f0*/  MUFU.TANH R58, R58 ;  /* 0x0000003a003a7308 */ /* 0x000ee20000002400 */
[----:B------:R-:W-:-:S07]  /*9100*/  ISETP.GT.AND P3, PT, R72, 0x10, PT ;  /* 0x000000104800780c */ /* 0x000fce0003f64270 */
[----:B------:R-:W3:Y:S01]  /*9110*/  MUFU.TANH R64, R64 ;  /* 0x0000004000407308 */ /* 0x000ee20000002400 */
[----:B----4-:R-:W-:-:S07]  /*9120*/  FSEL R8, R8, -INF , P2 ;  /* 0xff80000008087808 */ /* 0x010fce0001000000 */
[----:B------:R-:W4:Y:S01]  /*9130*/  MUFU.TANH R61, R61 ;  /* 0x0000003d003d7308 */ /* 0x000f220000002400 */
[----:B------:R-:W-:Y:S01]  /*9140*/  FMNMX.FTZ R75, R7, R76, !PT ;  /* 0x0000004c074b7209 */ /* 0x000fe20007810000 */
[----:B------:R-:W-:Y:S01]  /*9150*/  FMUL.FTZ R71, R81, UR5 ;  /* 0x0000000551477c20 */ /* 0x000fe20008410000 */
[----:B-----5:R-:W-:-:S05]  /*9160*/  FSEL R5, R5, -INF , P4 ;  /* 0xff80000005057808 */ /* 0x020fca0002000000 */
[----:B------:R-:W5:Y:S01]  /*9170*/  MUFU.TANH R67, R67 ;  /* 0x0000004300437308 */ /* 0x000f620000002400 */
[----:B------:R-:W-:-:S07]  /*9180*/  ISETP.GT.AND P4, PT, R72, 0x11, PT ;  /* 0x000000114800780c */ /* 0x000fce0003f84270 */
[----:B------:R-:W5:Y:S01]  /*9190*/  MUFU.TANH R62, R62 ;  /* 0x0000003e003e7308 */ /* 0x000f620000002400 */
[----:B------:R-:W-:Y:S01]  /*91a0*/  FSEL R11, R11, -INF , P3 ;  /* 0xff8000000b0b7808 */ /* 0x000fe20001800000 */
[----:B------:R-:W-:Y:S01]  /*91b0*/  FMUL.FTZ R73, R84, UR5 ;  /* 0x0000000554497c20 */ /* 0x000fe20008410000 */
[----:B------:R-:W-:-:S05]  /*91c0*/  FMNMX.FTZ R76, R8, R75, !PT ;  /* 0x0000004b084c7209 */ /* 0x000fca0007810000 */
[----:B------:R-:W5:Y:S01]  /*91d0*/  MUFU.TANH R68, R68 ;  /* 0x0000004400447308 */ /* 0x000f620000002400 */
[----:B------:R-:W-:Y:S01]  /*91e0*/  FSEL R6, R6, -INF , P5 ;  /* 0xff80000006067808 */ /* 0x000fe20002800000 */
[----:B------:R-:W-:Y:S01]  /*91f0*/  FMUL.FTZ R74, R85, UR5 ;  /* 0x00000005554a7c20 */ /* 0x000fe20008410000 */
[----:B------:R-:W-:Y:S01]  /*9200*/  ISETP.GT.AND P5, PT, R72, 0x18, PT ;  /* 0x000000184800780c */ /* 0x000fe20003fa4270 */
[----:B------:R-:W5:Y:S01]  /*9210*/  LDL R90, [R1+0x18] ;  /* 0x00001800015a7983 */ /* 0x000f620000100800 */
[----:B------:R-:W-:Y:S02]  /*9220*/  FSEL R24, R24, -INF , P4 ;  /* 0xff80000018187808 */ /* 0x000fe40002000000 */
[----:B------:R-:W-:Y:S01]  /*9230*/  FMNMX.FTZ R75, R11, R76, !PT ;  /* 0x0000004c0b4b7209 */ /* 0x000fe20007810000 */
[----:B------:R-:W5:Y:S01]  /*9240*/  MUFU.TANH R65, R65 ;  /* 0x0000004100417308 */ /* 0x000f620000002400 */
[----:B------:R-:W-:Y:S02]  /*9250*/  FSEL R9, R9, -INF , P1 ;  /* 0xff80000009097808 */ /* 0x000fe40000800000 */
[----:B------:R-:W-:-:S02]  /*9260*/  ISETP.GT.AND P1, PT, R72, 0x19, PT ;  /* 0x000000194800780c */ /* 0x000fc40003f24270 */
[----:B------:R-:W-:Y:S02]  /*9270*/  FSEL R27, R27, -INF , P5 ;  /* 0xff8000001b1b7808 */ /* 0x000fe40002800000 */
[----:B------:R-:W-:Y:S01]  /*9280*/  FMNMX.FTZ R76, R24, R75, !PT ;  /* 0x0000004b184c7209 */ /* 0x000fe20007810000 */
[----:B------:R-:W5:Y:S01]  /*9290*/  MUFU.TANH R70, R70 ;  /* 0x0000004600467308 */ /* 0x000f620000002400 */
[----:B------:R-:W-:Y:S02]  /*92a0*/  FSEL R10, R10, -INF , P2 ;  /* 0xff8000000a0a7808 */ /* 0x000fe40001000000 */
[----:B------:R-:W-:Y:S02]  /*92b0*/  ISETP.GT.AND P2, PT, R72, 0x20, PT ;  /* 0x000000204800780c */ /* 0x000fe40003f44270 */
[----:B------:R-:W-:Y:S02]  /*92c0*/  FSEL R28, R28, -INF , P1 ;  /* 0xff8000001c1c7808 */ /* 0x000fe40000800000 */
[----:B------:R-:W-:Y:S01]  /*92d0*/  FMNMX.FTZ R77, R27, R76, !PT ;  /* 0x0000004c1b4d7209 */ /* 0x000fe20007810000 */
[----:B------:R-:W5:Y:S01]  /*92e0*/  MUFU.TANH R66, R66 ;  /* 0x0000004200427308 */ /* 0x000f620000002400 */
[----:B------:R-:W-:-:S02]  /*92f0*/  FSEL R25, R25, -INF , P3 ;  /* 0xff80000019197808 */ /* 0x000fc40001800000 */
[----:B------:R-:W-:Y:S02]  /*9300*/  ISETP.GT.AND P3, PT, R72, 0x21, PT ;  /* 0x000000214800780c */ /* 0x000fe40003f64270 */
[----:B------:R-:W-:Y:S02]  /*9310*/  FSEL R75, R31, -INF , P2 ;  /* 0xff8000001f4b7808 */ /* 0x000fe40001000000 */
[----:B------:R-:W-:Y:S01]  /*9320*/  FMNMX.FTZ R76, R28, R77, !PT ;  /* 0x0000004d1c4c7209 */ /* 0x000fe20007810000 */
[----:B------:R-:W-:Y:S01]  /*9330*/  MUFU.TANH R69, R69 ;  /* 0x0000004500457308 */ /* 0x000fe20000002400 */
[----:B------:R-:W-:Y:S02]  /*9340*/  FSEL R26, R26, -INF , P4 ;  /* 0xff8000001a1a7808 */ /* 0x000fe40002000000 */
[----:B------:R-:W-:Y:S02]  /*9350*/  ISETP.GT.AND P4, PT, R72, 0x28, PT ;  /* 0x000000284800780c */ /* 0x000fe40003f84270 */
[----:B------:R-:W-:-:S02]  /*9360*/  FSEL R32, R32, -INF , P3 ;  /* 0xff80000020207808 */ /* 0x000fc40001800000 */
[----:B------:R-:W-:Y:S02]  /*9370*/  FMNMX.FTZ R31, R75, R76, !PT ;  /* 0x0000004c4b1f7209 */ /* 0x000fe40007810000 */
[----:B------:R-:W-:Y:S02]  /*9380*/  FSEL R29, R29, -INF , P5 ;  /* 0xff8000001d1d7808 */ /* 0x000fe40002800000 */
[----:B------:R-:W-:Y:S02]  /*9390*/  ISETP.GT.AND P5, PT, R72, 0x29, PT ;  /* 0x000000294800780c */ /* 0x000fe40003fa4270 */
[----:B------:R-:W-:Y:S02]  /*93a0*/  FSEL R35, R35, -INF , P4 ;  /* 0xff80000023237808 */ /* 0x000fe40002000000 */
[----:B------:R-:W-:Y:S02]  /*93b0*/  FMNMX.FTZ R76, R32, R31, !PT ;  /* 0x0000001f204c7209 */ /* 0x000fe40007810000 */
[----:B------:R-:W-:-:S02]  /*93c0*/  FSEL R30, R30, -INF , P1 ;  /* 0xff8000001e1e7808 */ /* 0x000fc40000800000 */
[----:B------:R-:W-:Y:S02]  /*93d0*/  ISETP.GT.AND P1, PT, R72, 0x30, PT ;  /* 0x000000304800780c */ /* 0x000fe40003f24270 */
        /* <DEDUP_REMOVED lines=36> */
[----:B--2---:R-:W-:Y:S02]  /*9620*/  FSEL R55, R55, -INF , P4 ;  /* 0xff80000037377808 */ /* 0x004fe40002000000 */
        /* <DEDUP_REMOVED lines=9> */
[----:B0-----:R-:W-:-:S02]  /*96c0*/  FSEL R54, R54, -INF , P3 ;  /* 0xff80000036367808 */ /* 0x001fc40001800000 */
[----:B------:R-:W-:Y:S02]  /*96d0*/  ISETP.GT.AND P3, PT, R72, 0x60, PT ;  /* 0x000000604800780c */ /* 0x000fe40003f64270 */
[----:B-1----:R-:W-:Y:S02]  /*96e0*/  FSEL R60, R60, -INF , P2 ;  /* 0xff8000003c3c7808 */ /* 0x002fe40001000000 */
[----:B------:R-:W-:Y:S02]  /*96f0*/  FMNMX.FTZ R31, R59, R38, !PT ;  /* 0x000000263b1f7209 */ /* 0x000fe40007810000 */
[----:B------:R-:W-:Y:S02]  /*9700*/  FSEL R57, R57, -INF , P4 ;  /* 0xff80000039397808 */ /* 0x000fe40002000000 */
[----:B------:R-:W-:Y:S02]  /*9710*/  ISETP.GT.AND P4, PT, R72, 0x61, PT ;  /* 0x000000614800780c */ /* 0x000fe40003f84270 */
[----:B---3--:R-:W-:-:S02]  /*9720*/  FSEL R63, R63, -INF , P3 ;  /* 0xff8000003f3f7808 */ /* 0x008fc40001800000 */
[----:B------:R-:W-:Y:S01]  /*9730*/  FMNMX.FTZ R38, R60, R31, !PT ;  /* 0x0000001f3c267209 */ /* 0x000fe20007810000 */
[----:B------:R-:W0:Y:S01]  /*9740*/  MUFU.TANH R71, R71 ;  /* 0x0000004700477308 */ /* 0x000e220000002400 */
[----:B------:R-:W-:Y:S02]  /*9750*/  FSEL R58, R58, -INF , P5 ;  /* 0xff8000003a3a7808 */ /* 0x000fe40002800000 */
[----:B------:R-:W-:Y:S02]  /*9760*/  ISETP.GT.AND P5, PT, R72, 0x68, PT ;  /* 0x000000684800780c */ /* 0x000fe40003fa4270 */
[----:B------:R-:W-:Y:S02]  /*9770*/  FSEL R64, R64, -INF , P4 ;  /* 0xff80000040407808 */ /* 0x000fe40002000000 */
[----:B------:R-:W-:Y:S01]  /*9780*/  FMNMX.FTZ R31, R63, R38, !PT ;  /* 0x000000263f1f7209 */ /* 0x000fe20007810000 */
[----:B------:R-:W1:Y:S01]  /*9790*/  MUFU.TANH R73, R73 ;  /* 0x0000004900497308 */ /* 0x000e620000002400 */
[----:B----4-:R-:W-:-:S02]  /*97a0*/  FSEL R61, R61, -INF , P1 ;  /* 0xff8000003d3d7808 */ /* 0x010fc40000800000 */
[----:B------:R-:W-:Y:S02]  /*97b0*/  ISETP.GT.AND P1, PT, R72, 0x69, PT ;  /* 0x000000694800780c */ /* 0x000fe40003f24270 */
[----:B-----5:R-:W-:Y:S02]  /*97c0*/  FSEL R67, R67, -INF , P5 ;  /* 0xff80000043437808 */ /* 0x020fe40002800000 */
[----:B------:R-:W-:Y:S01]  /*97d0*/  FMNMX.FTZ R38, R64, R31, !PT ;  /* 0x0000001f40267209 */ /* 0x000fe20007810000 */
[----:B------:R-:W2:Y:S01]  /*97e0*/  MUFU.TANH R74, R74 ;  /* 0x0000004a004a7308 */ /* 0x000ea20000002400 */
        /* <DEDUP_REMOVED lines=10> */
[----:B0-----:R-:W-:Y:S02]  /*9890*/  FSEL R71, R71, -INF , P3 ;  /* 0xff80000047477808 */ /* 0x001fe40001800000 */
[----:B------:R-:W-:Y:S02]  /*98a0*/  FMNMX.FTZ R38, R70, R31, !PT ;  /* 0x0000001f46267209 */ /* 0x000fe40007810000 */
[----:B------:R-:W-:Y:S02]  /*98b0*/  FSEL R69, R69, -INF , P5 ;  /* 0xff80000045457808 */ /* 0x000fe40002800000 */
[----:B------:R-:W-:Y:S02]  /*98c0*/  ISETP.GT.AND P5, PT, R72, 0x79, PT ;  /* 0x000000794800780c */ /* 0x000fe40003fa4270 */
[----:B-1----:R-:W-:-:S02]  /*98d0*/  FSEL R73, R73, -INF , P4 ;  /* 0xff80000049497808 */ /* 0x002fc40002000000 */
[----:B------:R-:W-:Y:S02]  /*98e0*/  FMNMX.FTZ R38, R71, R38, !PT ;  /* 0x0000002647267209 */ /* 0x000fe40007810000 */
[----:B--2---:R-:W-:Y:S02]  /*98f0*/  FSEL R74, R74, -INF , P5 ;  /* 0xff8000004a4a7808 */ /* 0x004fe40002800000 */
        /* <DEDUP_REMOVED lines=8> */
[----:B------:R-:W-:-:S05]  /*9980*/  FSEL R77, R77, RZ, P6 ;  /* 0x000000ff4d4d7208 */ /* 0x000fca0003000000 */
[--C-:B------:R-:W-:Y:S01]  /*9990*/  FFMA.FTZ R148, R3, UR4, -R77.reuse ;  /* 0x0000000403947c23 */ /* 0x100fe2000801084d */
[----:B------:R-:W-:Y:S01]  /*99a0*/  FFMA.FTZ R3, R4, UR4, -R77 ;  /* 0x0000000404037c23 */ /* 0x000fe2000801084d */
[----:B------:R-:W-:Y:S01]  /*99b0*/  FMNMX.FTZ R4, R5, R6, !PT ;  /* 0x0000000605047209 */ /* 0x000fe20007810000 */
[----:B------:R-:W-:-:S03]  /*99c0*/  FMUL.FTZ R38, R79, UR5 ;  /* 0x000000054f267c20 */ /* 0x000fc60008410000 */
[----:B------:R-:W-:Y:S01]  /*99d0*/  FMNMX.FTZ R79, R9, R4, !PT ;  /* 0x00000004094f7209 */ /* 0x000fe20007810000 */
[----:B------:R-:W-:-:S03]  /*99e0*/  FFMA.FTZ R120, R11, UR4, -R77 ;  /* 0x000000040b787c23 */ /* 0x000fc6000801084d */
[----:B------:R-:W-:-:S04]  /*99f0*/  FMNMX.FTZ R4, R10, R79, !PT ;  /* 0x0000004f0a047209 */ /* 0x000fc80007810000 */
[----:B------:R-:W-:-:S04]  /*9a00*/  FMNMX.FTZ R11, R25, R4, !PT ;  /* 0x00000004190b7209 */ /* 0x000fc80007810000 */
[----:B------:R-:W-:-:S04]  /*9a10*/  FMNMX.FTZ R4, R26, R11, !PT ;  /* 0x0000000b1a047209 */ /* 0x000fc80007810000 */
        /* <DEDUP_REMOVED lines=26> */
[----:B------:R-:W1:Y:S01]  /*9bc0*/  MUFU.TANH R72, R72 ;  /* 0x0000004800487308 */ /* 0x000e620000002400 */
[----:B------:R-:W-:Y:S01]  /*9bd0*/  FMUL.FTZ R81, R87, UR5 ;  /* 0x0000000557517c20 */ /* 0x000fe20008410000 */
[--C-:B------:R-:W-:Y:S01]  /*9be0*/  FFMA.FTZ R150, R7, UR4, -R77.reuse ;  /* 0x0000000407967c23 */ /* 0x100fe2000801084d */
[----:B------:R-:W-:Y:S01]  /*9bf0*/  FMNMX.FTZ R79, R65, R4, !PT ;  /* 0x00000004414f7209 */ /* 0x000fe20007810000 */
[--C-:B------:R-:W-:Y:S01]  /*9c00*/  FFMA.FTZ R7, R8, UR4, -R77.reuse ;  /* 0x0000000408077c23 */ /* 0x100fe2000801084d */
[--C-:B------:R-:W-:Y:S01]  /*9c10*/  FFMA.FTZ R28, R28, UR4, -R77.reuse ;  /* 0x000000041c1c7c23 */ /* 0x100fe2000801084d */
[--C-:B------:R-:W-:Y:S02]  /*9c20*/  FFMA.FTZ R24, R24, UR4, -R77.reuse ;  /* 0x0000000418187c23 */ /* 0x100fe4000801084d */
[----:B------:R-:W2:Y:S01]  /*9c30*/  MUFU.TANH R80, R80 ;  /* 0x0000005000507308 */ /* 0x000ea20000002400 */
[----:B------:R-:W-:Y:S01]  /*9c40*/  FMNMX.FTZ R8, R66, R79, !PT ;  /* 0x0000004f42087209 */ /* 0x000fe20007810000 */
[--C-:B------:R-:W-:Y:S01]  /*9c50*/  FFMA.FTZ R32, R32, UR4, -R77.reuse ;  /* 0x0000000420207c23 */ /* 0x100fe2000801084d */
[----:B0-----:R-:W-:Y:S01]  /*9c60*/  FSEL R4, R38, -INF , P1 ;  /* 0xff80000026047808 */ /* 0x001fe20000800000 */
[----:B------:R-:W-:-:S04]  /*9c70*/  FFMA.FTZ R36, R36, UR4, -R77 ;  /* 0x0000000424247c23 */ /* 0x000fc8000801084d */
[----:B------:R-:W0:Y:S01]  /*9c80*/  MUFU.TANH R78, R78 ;  /* 0x0000004e004e7308 */ /* 0x000e220000002400 */
[----:B------:R-:W-:Y:S01]  /*9c90*/  FMNMX.FTZ R83, R69, R8, !PT ;  /* 0x0000000845537209 */ /* 0x000fe20007810000 */
[--C-:B------:R-:W-:Y:S01]  /*9ca0*/  FFMA.FTZ R132, R47, UR4, -R77.reuse ;  /* 0x000000042f847c23 */ /* 0x100fe2000801084d */
[----:B-1----:R-:W-:Y:S01]  /*9cb0*/  FSEL R8, R72, -INF , P2 ;  /* 0xff80000048087808 */ /* 0x002fe20001000000 */
[--C-:B------:R-:W-:Y:S01]  /*9cc0*/  FFMA.FTZ R134, R51, UR4, -R77.reuse ;  /* 0x0000000433867c23 */ /* 0x100fe2000801084d */
[--C-:B------:R-:W-:Y:S01]  /*9cd0*/  FFMA.FTZ R136, R55, UR4, -R77.reuse ;  /* 0x0000000437887c23 */ /* 0x100fe2000801084d */
        /* <DEDUP_REMOVED lines=10> */
[----:B------:R2:W-:Y:S01]  /*9d80*/  MUFU.EX2 R27, R28 ;  /* 0x0000001c001b7308 */ /* 0x0005e20000000800 */
[--C-:B------:R-:W-:Y:S01]  /*9d90*/  FFMA.FTZ R144, R70, UR4, -R77.reuse ;  /* 0x0000000446907c23 */ /* 0x100fe2000801084d */
[----:B------:R-:W-:Y:S01]  /*9da0*/  FFMA.FTZ R71, R71, UR4, -R77 ;  /* 0x0000000447477c23 */ /* 0x000fe2000801084d */
[----:B------:R-:W-:Y:S01]  /*9db0*/  ULDC UR5, c[0x0][0x988] ;  /* 0x0002620000057ab9 */ /* 0x000fe20000000800 */
[----:B--2---:R-:W-:-:S04]  /*9dc0*/  FSEL R28, R80, -INF , P3 ;  /* 0xff800000501c7808 */ /* 0x004fc80001800000 */
[----:B------:R0:W-:Y:S01]  /*9dd0*/  MUFU.EX2 R11, R24 ;  /* 0x00000018000b7308 */ /* 0x0001e20000000800 */
[----:B------:R-:W-:Y:S02]  /*9de0*/  FMNMX.FTZ R83, R28, R83, !PT ;  /* 0x000000531c537209 */ /* 0x000fe40007810000 */
[----:B0-----:R-:W-:-:S05]  /*9df0*/  FSEL R24, R78, -INF , P4 ;  /* 0xff8000004e187808 */ /* 0x001fca0002000000 */
[----:B------:R1:W-:Y:S01]  /*9e00*/  MUFU.EX2 R75, R32 ;  /* 0x00000020004b7308 */ /* 0x0003e20000000800 */
[----:B------:R-:W-:Y:S02]  /*9e10*/  FMNMX.FTZ R83, R24, R83, !PT ;  /* 0x0000005318537209 */ /* 0x000fe40007810000 */
[----:B-1----:R-:W-:-:S04]  /*9e20*/  FSEL R32, R81, -INF , P5 ;  /* 0xff80000051207808 */ /* 0x002fc80002800000 */
[----:B------:R-:W-:Y:S01]  /*9e30*/  FMNMX.FTZ R83, R32, R83, !PT ;  /* 0x0000005320537209 */ /* 0x000fe20007810000 */
[----:B------:R0:W-:Y:S04]  /*9e40*/  MUFU.EX2 R35, R36 ;  /* 0x0000002400237308 */ /* 0x0001e80000000800 */
[----:B0-----:R-:W0:Y:S02]  /*9e50*/  SHFL.BFLY PT, R36, R83, 0x2, 0x1f ;  /* 0x0c401f0053247f89 */ /* 0x001e2400000e0000 */
[----:B0-----:R-:W-:-:S05]  /*9e60*/  FMNMX.FTZ R36, R83, R36, !PT ;  /* 0x0000002453247209 */ /* 0x001fca0007810000 */
[----:B------:R-:W0:Y:S01]  /*9e70*/  SHFL.BFLY PT, R81, R36, 0x1, 0x1f ;  /* 0x0c201f0024517f89 */ /* 0x000e2200000e0000 */
[----:B------:R-:W-:Y:S01]  /*9e80*/  MUFU.EX2 R148, R148 ;  /* 0x0000009400947308 */ /* 0x000fe20000000800 */
[--C-:B------:R-:W-:Y:S01]  /*9e90*/  FFMA.FTZ R47, R48, UR4, -R77.reuse ;  /* 0x00000004302f7c23 */ /* 0x100fe2000801084d */
[----:B------:R-:W-:-:S06]  /*9ea0*/  FFMA.FTZ R51, R52, UR4, -R77 ;  /* 0x0000000434337c23 */ /* 0x000fcc000801084d */
[----:B------:R-:W1:Y:S01]  /*9eb0*/  MUFU.EX2 R3, R3 ;  /* 0x0000000300037308 */ /* 0x000e620000000800 */
[--C-:B------:R-:W-:Y:S01]  /*9ec0*/  FFMA.FTZ R55, R56, UR4, -R77.reuse ;  /* 0x0000000438377c23 */ /* 0x100fe2000801084d */
[--C-:B------:R-:W-:Y:S01]  /*9ed0*/  FFMA.FTZ R59, R60, UR4, -R77.reuse ;  /* 0x000000043c3b7c23 */ /* 0x100fe2000801084d */
[--C-:B------:R-:W-:Y:S01]  /*9ee0*/  FFMA.FTZ R63, R64, UR4, -R77.reuse ;  /* 0x00000004403f7c23 */ /* 0x100fe2000801084d */
[--C-:B------:R-:W-:Y:S01]  /*9ef0*/  FFMA.FTZ R67, R68, UR4, -R77.reuse ;  /* 0x0000000444437c23 */ /* 0x100fe2000801084d */
[----:B------:R-:W-:-:S03]  /*9f00*/  FFMA.FTZ R73, R74, UR4, -R77 ;  /* 0x000000044a497c23 */ /* 0x000fc6000801084d */
        /* <DEDUP_REMOVED lines=9> */
[----:B------:R-:W-:Y:S01]  /*9fa0*/  FFMA.FTZ R151, R9, UR4, -R77 ;  /* 0x0000000409977c23 */ /* 0x000fe2000801084d */
[----:B-1----:R-:W-:Y:S01]  /*9fb0*/  FADD.FTZ R5, R148, R3 ;  /* 0x0000000394057221 */ /* 0x002fe20000010000 */
[----:B------:R-:W-:-:S03]  /*9fc0*/  FFMA.FTZ R10, R10, UR4, -R77 ;  /* 0x000000040a0a7c23 */ /* 0x000fc6000801084d */
[----:B------:R-:W-:Y:S01]  /*9fd0*/  MUFU.EX2 R149, R149 ;  /* 0x0000009500957308 */ /* 0x000fe20000000800 */
[----:B------:R-:W-:-:S07]  /*9fe0*/  FFMA.FTZ R121, R25, UR4, -R77 ;  /* 0x0000000419797c23 */ /* 0x000fce000801084d */
[----:B------:R-:W1:Y:S08]  /*9ff0*/  MUFU.EX2 R6, R6 ;  /* 0x0000000600067308 */ /* 0x000e700000000800 */
[----:B------:R-:W4:Y:S08]  /*a000*/  MUFU.EX2 R122, R122 ;  /* 0x0000007a007a7308 */ /* 0x000f300000000800 */
[----:B------:R2:W-:Y:S01]  /*a010*/  MUFU.EX2 R79, R44 ;  /* 0x0000002c004f7308 */ /* 0x0005e20000000800 */
[----:B------:R-:W-:-:S07]  /*a020*/  FFMA.FTZ R26, R26, UR4, -R77 ;  /* 0x000000041a1a7c23 */ /* 0x000fce000801084d */
[----:B------:R-:W5:Y:S01]  /*a030*/  MUFU.EX2 R151, R151 ;  /* 0x0000009700977308 */ /* 0x000f620000000800 */
[----:B--2---:R-:W-:-:S04]  /*a040*/  FADD.FTZ R44, R150, R5 ;  /* 0x00000005962c7221 */ /* 0x004fc80000010000 */
[----:B0-----:R-:W-:-:S03]  /*a050*/  FADD.FTZ R5, R7, R44 ;  /* 0x0000002c07057221 */ /* 0x001fc60000010000 */
[----:B------:R0:W-:Y:S01]  /*a060*/  MUFU.EX2 R39, R40 ;  /* 0x0000002800277308 */ /* 0x0001e20000000800 */
[----:B------:R-:W-:-:S07]  /*a070*/  FFMA.FTZ R123, R29, UR4, -R77 ;  /* 0x000000041d7b7c23 */ /* 0x000fce000801084d */
[----:B------:R-:W2:Y:S01]  /*a080*/  MUFU.EX2 R10, R10 ;  /* 0x0000000a000a7308 */ /* 0x000ea20000000800 */
[--C-:B0-----:R-:W-:Y:S01]  /*a090*/  FFMA.FTZ R40, R42, UR4, -R77.reuse ;  /* 0x000000042a287c23 */ /* 0x101fe2000801084d */
[----:B------:R-:W-:Y:S01]  /*a0a0*/  FFMA.FTZ R42, R46, UR4, -R77 ;  /* 0x000000042e2a7c23 */ /* 0x000fe2000801084d */
[----:B---3--:R-:W-:-:S05]  /*a0b0*/  FADD.FTZ R46, R120, R5 ;  /* 0x00000005782e7221 */ /* 0x008fca0000010000 */
[----:B------:R-:W0:Y:S01]  /*a0c0*/  MUFU.EX2 R124, R124 ;  /* 0x0000007c007c7308 */ /* 0x000e220000000800 */
[----:B------:R-:W-:Y:S01]  /*a0d0*/  FADD.FTZ R5, R11, R46 ;  /* 0x0000002e0b057221 */ /* 0x000fe20000010000 */
[----:B-1----:R-:W-:-:S06]  /*a0e0*/  FADD.FTZ R48, R149, R6 ;  /* 0x0000000695307221 */ /* 0x002fcc0000010000 */
[----:B------:R-:W1:Y:S01]  /*a0f0*/  MUFU.EX2 R121, R121 ;  /* 0x0000007900797308 */ /* 0x000e620000000800 */
[----:B------:R-:W-:Y:S01]  /*a100*/  FFMA.FTZ R30, R30, UR4, -R77 ;  /* 0x000000041e1e7c23 */ /* 0x000fe2000801084d */
[----:B----4-:R-:W-:Y:S01]  /*a110*/  FADD.FTZ R46, R122, R5 ;  /* 0x000000057a2e7221 */ /* 0x010fe20000010000 */
[----:B-----5:R-:W-:-:S05]  /*a120*/  FADD.FTZ R5, R151, R48 ;  /* 0x0000003097057221 */ /* 0x020fca0000010000 */
[----:B------:R-:W3:Y:S01]  /*a130*/  MUFU.EX2 R26, R26 ;  /* 0x0000001a001a7308 */ /* 0x000ee20000000800 */
[----:B------:R-:W-:Y:S01]  /*a140*/  FFMA.FTZ R125, R33, UR4, -R77 ;  /* 0x00000004217d7c23 */ /* 0x000fe2000801084d */
[----:B------:R-:W-:-:S06]  /*a150*/  FADD.FTZ R9, R27, R46 ;  /* 0x0000002e1b097221 */ /* 0x000fcc0000010000 */
[----:B------:R-:W4:Y:S01]  /*a160*/  MUFU.EX2 R126, R126 ;  /* 0x0000007e007e7308 */ /* 0x000f220000000800 */
[----:B--2---:R-:W-:Y:S01]  /*a170*/  FADD.FTZ R48, R10, R5 ;  /* 0x000000050a307221 */ /* 0x004fe20000010000 */
[----:B------:R-:W-:-:S06]  /*a180*/  FFMA.FTZ R34, R34, UR4, -R77 ;  /* 0x0000000422227c23 */ /* 0x000fcc000801084d */
[----:B------:R-:W2:Y:S01]  /*a190*/  MUFU.EX2 R123, R123 ;  /* 0x0000007b007b7308 */ /* 0x000ea20000000800 */
[----:B------:R-:W-:Y:S01]  /*a1a0*/  FFMA.FTZ R44, R50, UR4, -R77 ;  /* 0x00000004322c7c23 */ /* 0x000fe2000801084d */
[----:B0-----:R-:W-:Y:S01]  /*a1b0*/  FADD.FTZ R50, R124, R9 ;  /* 0x000000097c327221 */ /* 0x001fe20000010000 */
[----:B-1----:R-:W-:-:S05]  /*a1c0*/  FADD.FTZ R5, R121, R48 ;  /* 0x0000003079057221 */ /* 0x002fca0000010000 */
[----:B------:R-:W0:Y:S01]  /*a1d0*/  MUFU.EX2 R30, R30 ;  /* 0x0000001e001e7308 */ /* 0x000e220000000800 */
[----:B------:R-:W-:Y:S01]  /*a1e0*/  FFMA.FTZ R127, R37, UR4, -R77 ;  /* 0x00000004257f7c23 */ /* 0x000fe2000801084d */
[----:B------:R-:W-:-:S06]  /*a1f0*/  FADD.FTZ R9, R75, R50 ;  /* 0x000000324b097221 */ /* 0x000fcc0000010000 */
[----:B------:R-:W1:Y:S01]  /*a200*/  MUFU.EX2 R128, R128 ;  /* 0x0000008000807308 */ /* 0x000e620000000800 */
[----:B---3--:R-:W-:Y:S01]  /*a210*/  FADD.FTZ R50, R26, R5 ;  /* 0x000000051a327221 */ /* 0x008fe20000010000 */
[----:B------:R-:W-:-:S06]  /*a220*/  FFMA.FTZ R36, R43, UR4, -R77 ;  /* 0x000000042b247c23 */ /* 0x000fcc000801084d */
[----:B------:R-:W3:Y:S01]  /*a230*/  MUFU.EX2 R125, R125 ;  /* 0x0000007d007d7308 */ /* 0x000ee20000000800 */
[----:B----4-:R-:W-:Y:S01]  /*a240*/  FADD.FTZ R48, R126, R9 ;  /* 0x000000097e307221 */ /* 0x010fe20000010000 */
[----:B--2---:R-:W-:-:S06]  /*a250*/  FADD.FTZ R5, R123, R50 ;  /* 0x000000327b057221 */ /* 0x004fcc0000010000 */
[----:B------:R-:W-:Y:S01]  /*a260*/  MUFU.EX2 R34, R34 ;  /* 0x0000002200227308 */ /* 0x000fe20000000800 */
[----:B------:R-:W-:Y:S01]  /*a270*/  FFMA.FTZ R129, R41, UR4, -R77 ;  /* 0x0000000429817c23 */ /* 0x000fe2000801084d */
[----:B------:R-:W-:-:S06]  /*a280*/  FADD.FTZ R9, R35, R48 ;  /* 0x0000003023097221 */ /* 0x000fcc0000010000 */
[----:B------:R-:W2:Y:S01]  /*a290*/  MUFU.EX2 R130, R130 ;  /* 0x0000008200827308 */ /* 0x000ea20000000800 */
[----:B------:R-:W-:Y:S01]  /*a2a0*/  MOV R25, UR38 ;  /* 0x0000002600197c02 */ /* 0x000fe20008000f00 */
[----:B0-----:R-:W-:-:S06]  /*a2b0*/  FADD.FTZ R50, R30, R5 ;  /* 0x000000051e327221 */ /* 0x001fcc0000010000 */
[----:B------:R-:W0:Y:S01]  /*a2c0*/  MUFU.EX2 R127, R127 ;  /* 0x0000007f007f7308 */ /* 0x000e220000000800 */
[----:B-1----:R-:W-:Y:S01]  /*a2d0*/  FADD.FTZ R52, R128, R9 ;  /* 0x0000000980347221 */ /* 0x002fe20000010000 */
[----:B------:R-:W-:Y:S01]  /*a2e0*/  PRMT R0, R25, 0x654, R0 ;  /* 0x0000065419007816 */ /* 0x000fe20000000000 */
[----:B---3--:R-:W-:-:S05]  /*a2f0*/  FADD.FTZ R5, R125, R50 ;  /* 0x000000327d057221 */ /* 0x008fca0000010000 */
[----:B------:R-:W1:Y:S01]  /*a300*/  MUFU.EX2 R36, R36 ;  /* 0x0000002400247308 */ /* 0x000e620000000800 */
[----:B------:R-:W-:Y:S01]  /*a310*/  FFMA.FTZ R131, R45, UR4, -R77 ;  /* 0x000000042d837c23 */ /* 0x000fe2000801084d */
[----:B------:R-:W-:Y:S01]  /*a320*/  FADD.FTZ R9, R39, R52 ;  /* 0x0000003427097221 */ /* 0x000fe20000010000 */
[----:B------:R3:W-:Y:S05]  /*a330*/  SYNCS.ARRIVE.TRANS64.RED.A1T0 RZ, [R0+URZ], RZ ;  /* 0x000000ff00ff79a7 */ /* 0x0007ea000810043f */
[----:B------:R-:W4:Y:S01]  /*a340*/  MUFU.EX2 R132, R132 ;  /* 0x0000008400847308 */ /* 0x000f220000000800 */
[----:B--2---:R-:W-:Y:S01]  /*a350*/  FADD.FTZ R50, R130, R9 ;  /* 0x0000000982327221 */ /* 0x004fe20000010000 */
[----:B---3--:R-:W-:-:S06]  /*a360*/  FADD.FTZ R0, R34, R5 ;  /* 0x0000000522007221 */ /* 0x008fcc0000010000 */
[----:B------:R-:W2:Y:S01]  /*a370*/  MUFU.EX2 R129, R129 ;  /* 0x0000008100817308 */ /* 0x000ea20000000800 */
[----:B0-----:R-:W-:-:S07]  /*a380*/  FADD.FTZ R5, R127, R0 ;  /* 0x000000007f057221 */ /* 0x001fce0000010000 */
[----:B------:R-:W0:Y:S01]  /*a390*/  MUFU.EX2 R47, R47 ;  /* 0x0000002f002f7308 */ /* 0x000e220000000800 */
[----:B------:R-:W-:-:S07]  /*a3a0*/  FFMA.FTZ R133, R49, UR4, -R77 ;  /* 0x0000000431857c23 */ /* 0x000fce000801084d */
[----:B------:R-:W3:Y:S01]  /*a3b0*/  MUFU.EX2 R40, R40 ;  /* 0x0000002800287308 */ /* 0x000ee20000000800 */
[----:B------:R-:W-:Y:S01]  /*a3c0*/  FADD.FTZ R9, R79, R50 ;  /* 0x000000324f097221 */ /* 0x000fe20000010000 */
[----:B-1----:R-:W-:-:S06]  /*a3d0*/  FADD.FTZ R52, R36, R5 ;  /* 0x0000000524347221 */ /* 0x002fcc0000010000 */
[----:B------:R-:W1:Y:S01]  /*a3e0*/  MUFU.EX2 R134, R134 ;  /* 0x0000008600867308 */ /* 0x000e620000000800 */
[----:B----4-:R-:W-:-:S07]  /*a3f0*/  FADD.FTZ R0, R132, R9 ;  /* 0x0000000984007221 */ /* 0x010fce0000010000 */
[----:B------:R-:W4:Y:S01]  /*a400*/  MUFU.EX2 R131, R131 ;  /* 0x0000008300837308 */ /* 0x000f220000000800 */
[----:B--2---:R-:W-:-:S07]  /*a410*/  FADD.FTZ R9, R129, R52 ;  /* 0x0000003481097221 */ /* 0x004fce0000010000 */
[----:B------:R-:W2:Y:S01]  /*a420*/  MUFU.EX2 R51, R51 ;  /* 0x0000003300337308 */ /* 0x000ea20000000800 */
[----:B------:R-:W-:-:S07]  /*a430*/  FFMA.FTZ R135, R53, UR4, -R77 ;  /* 0x0000000435877c23 */ /* 0x000fce000801084d */
[----:B------:R-:W5:Y:S01]  /*a440*/  MUFU.EX2 R42, R42 ;  /* 0x0000002a002a7308 */ /* 0x000f620000000800 */
[----:B0-----:R-:W-:Y:S01]  /*a450*/  FADD.FTZ R5, R47, R0 ;  /* 0x000000002f057221 */ /* 0x001fe20000010000 */
[----:B------:R-:W-:-:S06]  /*a460*/  FFMA.FTZ R0, R4, UR4, -R77 ;  /* 0x0000000404007c23 */ /* 0x000fcc000801084d */
[----:B------:R-:W0:Y:S01]  /*a470*/  MUFU.EX2 R136, R136 ;  /* 0x0000008800887308 */ /* 0x000e220000000800 */
[----:B---3--:R-:W-:Y:S01]  /*a480*/  FADD.FTZ R4, R40, R9 ;  /* 0x0000000928047221 */ /* 0x008fe20000010000 */
[----:B------:R-:W-:-:S06]  /*a490*/  FFMA.FTZ R46, R54, UR4, -R77 ;  /* 0x00000004362e7c23 */ /* 0x000fcc000801084d */
[----:B------:R-:W3:Y:S01]  /*a4a0*/  MUFU.EX2 R133, R133 ;  /* 0x0000008500857308 */ /* 0x000ee20000000800 */
[----:B-1----:R-:W-:Y:S01]  /*a4b0*/  FADD.FTZ R52, R134, R5 ;  /* 0x0000000586347221 */ /* 0x002fe20000010000 */
[----:B----4-:R-:W-:-:S06]  /*a4c0*/  FADD.FTZ R9, R131, R4 ;  /* 0x0000000483097221 */ /* 0x010fcc0000010000 */
[----:B------:R-:W1:Y:S01]  /*a4d0*/  MUFU.EX2 R55, R55 ;  /* 0x0000003700377308 */ /* 0x000e620000000800 */
[----:B------:R-:W-:-:S07]  /*a4e0*/  FFMA.FTZ R137, R57, UR4, -R77 ;  /* 0x0000000439897c23 */ /* 0x000fce000801084d */
[----:B------:R-:W4:Y:S01]  /*a4f0*/  MUFU.EX2 R44, R44 ;  /* 0x0000002c002c7308 */ /* 0x000f220000000800 */
[----:B------:R-:W-:Y:S01]  /*a500*/  FFMA.FTZ R5, R8, UR4, -R77 ;  /* 0x0000000408057c23 */ /* 0x000fe2000801084d */
[----:B--2---:R-:W-:-:S06]  /*a510*/  FADD.FTZ R25, R51, R52 ;  /* 0x0000003433197221 */ /* 0x004fcc0000010000 */
[----:B------:R-:W2:Y:S01]  /*a520*/  MUFU.EX2 R138, R138 ;  /* 0x0000008a008a7308 */ /* 0x000ea20000000800 */
[----:B-----5:R-:W-:Y:S01]  /*a530*/  FADD.FTZ R8, R42, R9 ;  /* 0x000000092a087221 */ /* 0x020fe20000010000 */
[----:B------:R-:W-:-:S06]  /*a540*/  FFMA.FTZ R48, R58, UR4, -R77 ;  /* 0x000000043a307c23 */ /* 0x000fcc000801084d */
[----:B------:R-:W5:Y:S01]  /*a550*/  MUFU.EX2 R135, R135 ;  /* 0x0000008700877308 */ /* 0x000f620000000800 */
[----:B0-----:R-:W-:Y:S01]  /*a560*/  FADD.FTZ R52, R136, R25 ;  /* 0x0000001988347221 */ /* 0x001fe20000010000 */
[----:B------:R-:W-:-:S06]  /*a570*/  F2FP.F16.F32.PACK_AB R148, R3, R148 ;  /* 0x000000940394723e */ /* 0x000fcc00000000ff */
        /* <DEDUP_REMOVED lines=9> */
[----:B--2---:R-:W-:Y:S01]  /*a610*/  FADD.FTZ R52, R138, R9 ;  /* 0x000000098a347221 */ /* 0x004fe20000010000 */
[----:B-----5:R-:W-:-:S06]  /*a620*/  FADD.FTZ R3, R135, R8 ;  /* 0x0000000887037221 */ /* 0x020fcc0000010000 */
[----:B------:R-:W2:Y:S01]  /*a630*/  MUFU.EX2 R63, R63 ;  /* 0x0000003f003f7308 */ /* 0x000ea20000000800 */
[----:B------:R-:W-:-:S07]  /*a640*/  FFMA.FTZ R141, R65, UR4, -R77 ;  /* 0x00000004418d7c23 */ /* 0x000fce000801084d */
[----:B------:R-:W5:Y:S01]  /*a650*/  MUFU.EX2 R48, R48 ;  /* 0x0000003000307308 */ /* 0x000f620000000800 */
[----:B------:R-:W-:Y:S01]  /*a660*/  F2FP.F16.F32.PACK_AB R150, R7, R150 ;  /* 0x000000960796723e */ /* 0x000fe200000000ff */
[----:B0-----:R-:W-:-:S06]  /*a670*/  FADD.FTZ R7, R59, R52 ;  /* 0x000000343b077221 */ /* 0x001fcc0000010000 */
[----:B------:R-:W0:Y:S01]  /*a680*/  MUFU.EX2 R142, R142 ;  /* 0x0000008e008e7308 */ /* 0x000e220000000800 */
[----:B---3--:R-:W-:-:S07]  /*a690*/  FADD.FTZ R52, R46, R3 ;  /* 0x000000032e347221 */ /* 0x008fce0000010000 */
[----:B------:R-:W3:Y:S01]  /*a6a0*/  MUFU.EX2 R139, R139 ;  /* 0x0000008b008b7308 */ /* 0x000ee20000000800 */
[----:B------:R-:W-:Y:S01]  /*a6b0*/  FFMA.FTZ R66, R66, UR4, -R77 ;  /* 0x0000000442427c23 */ /* 0x000fe2000801084d */
[----:B-1----:R-:W-:-:S06]  /*a6c0*/  FADD.FTZ R54, R140, R7 ;  /* 0x000000078c367221 */ /* 0x002fcc0000010000 */
[----:B------:R-:W1:Y:S01]  /*a6d0*/  MUFU.EX2 R67, R67 ;  /* 0x0000004300437308 */ /* 0x000e620000000800 */
[----:B----4-:R-:W-:Y:S01]  /*a6e0*/  FADD.FTZ R3, R137, R52 ;  /* 0x0000003489037221 */ /* 0x010fe20000010000 */
[----:B------:R-:W-:-:S06]  /*a6f0*/  FFMA.FTZ R143, R69, UR4, -R77 ;  /* 0x00000004458f7c23 */ /* 0x000fcc000801084d */
[----:B------:R-:W-:Y:S01]  /*a700*/  MUFU.EX2 R50, R50 ;  /* 0x0000003200327308 */ /* 0x000fe20000000800 */
[----:B--2---:R-:W-:Y:S01]  /*a710*/  FADD.FTZ R7, R63, R54 ;  /* 0x000000363f077221 */ /* 0x004fe20000010000 */
[----:B-----5:R-:W-:-:S06]  /*a720*/  FADD.FTZ R52, R48, R3 ;  /* 0x0000000330347221 */ /* 0x020fcc0000010000 */
[----:B------:R-:W2:Y:S08]  /*a730*/  MUFU.EX2 R144, R144 ;  /* 0x0000009000907308 */ /* 0x000eb00000000800 */
[----:B------:R-:W-:Y:S01]  /*a740*/  MUFU.EX2 R141, R141 ;  /* 0x0000008d008d7308 */ /* 0x000fe20000000800 */
[----:B0-----:R-:W-:Y:S01]  /*a750*/  FADD.FTZ R54, R142, R7 ;  /* 0x000000078e367221 */ /* 0x001fe20000010000 */
[----:B---3--:R-:W-:-:S06]  /*a760*/  FADD.FTZ R3, R139, R52 ;  /* 0x000000348b037221 */ /* 0x008fcc0000010000 */
[----:B------:R-:W0:Y:S08]  /*a770*/  MUFU.EX2 R71, R71 ;  /* 0x0000004700477308 */ /* 0x000e300000000800 */
[----:B------:R-:W3:Y:S01]  /*a780*/  MUFU.EX2 R4, R66 ;  /* 0x0000004200047308 */ /* 0x000ee20000000800 */
[----:B-1----:R-:W-:-:S07]  /*a790*/  FADD.FTZ R7, R67, R54 ;  /* 0x0000003643077221 */ /* 0x002fce0000010000 */
[----:B------:R-:W1:Y:S01]  /*a7a0*/  MUFU.EX2 R143, R143 ;  /* 0x0000008f008f7308 */ /* 0x000e620000000800 */
[----:B--2---:R-:W-:Y:S01]  /*a7b0*/  FADD.FTZ R52, R144, R7 ;  /* 0x0000000790347221 */ /* 0x004fe20000010000 */
[----:B------:R-:W-:-:S06]  /*a7c0*/  FFMA.FTZ R28, R28, UR4, -R77 ;  /* 0x000000041c1c7c23 */ /* 0x000fcc000801084d */
[----:B------:R2:W4:Y:S01]  /*a7d0*/  MUFU.EX2 R8, R0 ;  /* 0x0000000000087308 */ /* 0x0005220000000800 */
[----:B0-----:R-:W-:Y:S01]  /*a7e0*/  FADD.FTZ R7, R71, R52 ;  /* 0x0000003447077221 */ /* 0x001fe20000010000 */
[----:B--2---:R-:W-:-:S06]  /*a7f0*/  FADD.FTZ R0, R50, R3 ;  /* 0x0000000332007221 */ /* 0x004fcc0000010000 */
[----:B------:R-:W0:Y:S01]  /*a800*/  MUFU.EX2 R5, R5 ;  /* 0x0000000500057308 */ /* 0x000e220000000800 */
[----:B------:R-:W-:Y:S01]  /*a810*/  FADD.FTZ R3, R141, R0 ;  /* 0x000000008d037221 */ /* 0x000fe20000010000 */
[----:B------:R-:W-:-:S03]  /*a820*/  FFMA.FTZ R24, R24, UR4, -R77 ;  /* 0x0000000418187c23 */ /* 0x000fc6000801084d */
[----:B---3--:R-:W-:-:S03]  /*a830*/  FADD.FTZ R52, R4, R3 ;  /* 0x0000000304347221 */ /* 0x008fc60000010000 */
[----:B------:R-:W2:Y:S01]  /*a840*/  MUFU.EX2 R28, R28 ;  /* 0x0000001c001c7308 */ /* 0x000ea20000000800 */
[----:B-1----:R-:W-:Y:S01]  /*a850*/  FADD.FTZ R3, R143, R52 ;  /* 0x000000348f037221 */ /* 0x002fe20000010000 */
[----:B------:R-:W-:Y:S01]  /*a860*/  FFMA.FTZ R32, R32, UR4, -R77 ;  /* 0x0000000420207c23 */ /* 0x000fe2000801084d */
[----:B------:R-:W-:Y:S02]  /*a870*/  F2FP.F16.F32.PACK_AB R149, R6, R149 ;  /* 0x000000950695723e */ /* 0x000fe400000000ff */
[----:B----4-:R-:W-:-:S03]  /*a880*/  FADD.FTZ R6, R8, R3 ;  /* 0x0000000308067221 */ /* 0x010fc60000010000 */
[----:B------:R-:W-:Y:S01]  /*a890*/  MUFU.EX2 R24, R24 ;  /* 0x0000001800187308 */ /* 0x000fe20000000800 */
[----:B------:R-:W-:Y:S01]  /*a8a0*/  F2FP.F16.F32.PACK_AB R143, R8, R143 ;  /* 0x0000008f088f723e */ /* 0x000fe200000000ff */
[----:B------:R-:W-:-:S06]  /*a8b0*/  VIADD R8, R88, 0xfffffffe ;  /* 0xfffffffe58087836 */ /* 0x000fcc0000000000 */
[----:B------:R-:W1:Y:S01]  /*a8c0*/  MUFU.EX2 R146, R146 ;  /* 0x0000009200927308 */ /* 0x000e620000000800 */
[----:B------:R-:W-:Y:S01]  /*a8d0*/  ISETP.GE.AND P1, PT, R8, R90, PT ;  /* 0x0000005a0800720c */ /* 0x000fe20003f26270 */
[----:B0-----:R-:W-:-:S06]  /*a8e0*/  FADD.FTZ R3, R5, R6 ;  /* 0x0000000605037221 */ /* 0x001fcc0000010000 */
[----:B------:R-:W0:Y:S08]  /*a8f0*/  MUFU.EX2 R147, R32 ;  /* 0x0000002000937308 */ /* 0x000e300000000800 */
[----:B------:R-:W3:Y:S01]  /*a900*/  MUFU.EX2 R73, R73 ;  /* 0x0000004900497308 */ /* 0x000ee20000000800 */
[----:B--2---:R-:W-:Y:S01]  /*a910*/  FADD.FTZ R3, R28, R3 ;  /* 0x000000031c037221 */ /* 0x004fe20000010000 */
[----:B-1----:R-:W-:-:S03]  /*a920*/  FADD.FTZ R0, R146, R7 ;  /* 0x0000000792007221 */ /* 0x002fc60000010000 */
[----:B------:R-:W-:Y:S01]  /*a930*/  FADD.FTZ R6, R24, R3 ;  /* 0x0000000318067221 */ /* 0x000fe20000010000 */
[----:B------:R-:W-:Y:S01]  /*a940*/  F2FP.F16.F32.PACK_AB R120, R11, R120 ;  /* 0x000000780b78723e */ /* 0x000fe200000000ff */
[--C-:B------:R-:W-:Y:S01]  /*a950*/  IMAD.MOV.U32 R118, RZ, RZ, R119.reuse ;  /* 0x000000ffff767224 */ /* 0x100fe200078e0077 */
[----:B------:R-:W-:Y:S01]  /*a960*/  F2FP.F16.F32.PACK_AB R122, R27, R122 ;  /* 0x0000007a1b7a723e */ /* 0x000fe200000000ff */
[----:B0-----:R-:W-:Y:S01]  /*a970*/  FADD.FTZ R3, R147, R6 ;  /* 0x0000000693037221 */ /* 0x001fe20000010000 */
[----:B------:R-:W-:Y:S01]  /*a980*/  F2FP.F16.F32.PACK_AB R124, R75, R124 ;  /* 0x0000007c4b7c723e */ /* 0x000fe200000000ff */
[--C-:B------:R-:W-:Y:S01]  /*a990*/  IMAD.MOV.U32 R117, RZ, RZ, R119.reuse ;  /* 0x000000ffff757224 */ /* 0x100fe200078e0077 */
[----:B------:R-:W-:Y:S01]  /*a9a0*/  F2FP.F16.F32.PACK_AB R126, R35, R126 ;  /* 0x0000007e237e723e */ /* 0x000fe200000000ff */
[--C-:B------:R-:W-:Y:S01]  /*a9b0*/  IMAD.MOV.U32 R115, RZ, RZ, R119.reuse ;  /* 0x000000ffff737224 */ /* 0x100fe200078e0077 */
[----:B------:R-:W-:Y:S01]  /*a9c0*/  F2FP.F16.F32.PACK_AB R128, R39, R128 ;  /* 0x000000802780723e */ /* 0x000fe200000000ff */
[--C-:B------:R-:W-:Y:S01]  /*a9d0*/  IMAD.MOV.U32 R114, RZ, RZ, R119.reuse ;  /* 0x000000ffff727224 */ /* 0x100fe200078e0077 */
[----:B------:R-:W-:Y:S01]  /*a9e0*/  F2FP.F16.F32.PACK_AB R130, R79, R130 ;  /* 0x000000824f82723e */ /* 0x000fe200000000ff */
[----:B---3--:R-:W-:Y:S01]  /*a9f0*/  FADD.FTZ R0, R73, R0 ;  /* 0x0000000049007221 */ /* 0x008fe20000010000 */
        /* <DEDUP_REMOVED lines=37> */
[----:B------:R-:W-:Y:S01]  /*ac50*/  IMAD.MOV.U32 R89, RZ, RZ, R119 ;  /* 0x000000ffff597224 */ /* 0x000fe200078e0077 */
[----:B------:R-:W-:-:S02]  /*ac60*/  F2FP.F16.F32.PACK_AB R141, R4, R141 ;  /* 0x0000008d048d723e */ /* 0x000fc400000000ff */
[----:B------:R-:W-:Y:S02]  /*ac70*/  F2FP.F16.F32.PACK_AB R145, R28, R5 ;  /* 0x000000051c91723e */ /* 0x000fe400000000ff */
[----:B------:R-:W-:Y:S02]  /*ac80*/  F2FP.F16.F32.PACK_AB R147, R147, R24 ;  /* 0x000000189393723e */ /* 0x000fe400000000ff */
[-C--:B------:R-:W-:Y:S02]  /*ac90*/  MOV R116, R119.reuse ;  /* 0x0000007700747202 */ /* 0x080fe40000000f00 */
[-C--:B------:R-:W-:Y:S02]  /*aca0*/  MOV R112, R119.reuse ;  /* 0x0000007700707202 */ /* 0x080fe40000000f00 */
[-C--:B------:R-:W-:Y:S02]  /*acb0*/  MOV R108, R119.reuse ;  /* 0x00000077006c7202 */ /* 0x080fe40000000f00 */
[----:B------:R-:W-:-:S02]  /*acc0*/  MOV R104, R119 ;  /* 0x0000007700687202 */ /* 0x000fc40000000f00 */
[-C--:B------:R-:W-:Y:S02]  /*acd0*/  MOV R100, R119.reuse ;  /* 0x0000007700647202 */ /* 0x080fe40000000f00 */
[-C--:B------:R-:W-:Y:S02]  /*ace0*/  MOV R96, R119.reuse ;  /* 0x0000007700607202 */ /* 0x080fe40000000f00 */
[-C--:B------:R-:W-:Y:S02]  /*acf0*/  MOV R92, R119.reuse ;  /* 0x00000077005c7202 */ /* 0x080fe40000000f00 */
[----:B------:R-:W-:Y:S01]  /*ad00*/  MOV R88, R119 ;  /* 0x0000007700587202 */ /* 0x000fe20000000f00 */
[----:B------:R-:W-:Y:S06]  /*ad10*/  @!P1 BRA `(.L_x_13389) ;  /* 0x0000002800309947 */ /* 0x000fec0003800000 */
[----:B------:R0:W5:Y:S01]  /*ad20*/  LDL.LU R4, [R1+0x4] ;  /* 0x0000040001047983 */ /* 0x0001620000300800 */
[----:B------:R-:W-:Y:S01]  /*ad30*/  IMAD.MOV.U32 R9, RZ, RZ, R38 ;  /* 0x000000ffff097224 */ /* 0x000fe200078e0026 */
[----:B------:R-:W-:Y:S01]  /*ad40*/  CS2R R118, SRZ ;  /* 0x0000000000767805 */ /* 0x000fe2000001ff00 */
[----:B------:R-:W-:Y:S01]  /*ad50*/  IMAD.MOV.U32 R10, RZ, RZ, R31 ;  /* 0x000000ffff0a7224 */ /* 0x000fe200078e001f */
[----:B------:R-:W-:Y:S01]  /*ad60*/  CS2R R116, SRZ ;  /* 0x0000000000747805 */ /* 0x000fe2000001ff00 */
[----:B------:R-:W-:Y:S01]  /*ad70*/  IMAD.MOV.U32 R11, RZ, RZ, R156 ;  /* 0x000000ffff0b7224 */ /* 0x000fe200078e009c */
        /* <DEDUP_REMOVED lines=13> */
[----:B0-----:R-:W-:-:S07]  /*ae50*/  CS2R R88, SRZ ;  /* 0x0000000000587805 */ /* 0x001fce000001ff00 */
.L_x_13401:
[----:B------:R-:W2:Y:S01]  /*ae60*/  LDL R6, [R1+0x1c] ;  /* 0x00001c0001067983 */ /* 0x000ea20000100800 */
[----:B------:R-:W-:Y:S01]  /*ae70*/  ISETP.NE.AND P1, PT, R11, 0x1, PT ;  /* 0x000000010b00780c */ /* 0x000fe20003f25270 */
[----:B------:R-:W-:Y:S05]  /*ae80*/  YIELD ;  /* 0x0000000000007946 */ /* 0x000fea0003800000 */
[----:B------:R-:W-:Y:S02]  /*ae90*/  SEL R5, RZ, 0x1, P1 ;  /* 0x00000001ff057807 */ /* 0x000fe40000800000 */
[----:B--2---:R-:W-:Y:S02]  /*aea0*/  ISETP.NE.AND P1, PT, R6, RZ, PT ;  /* 0x000000ff0600720c */ /* 0x004fe40003f25270 */
[----:B-----5:R-:W-:-:S05]  /*aeb0*/  LOP3.LUT R6, R4, R5, RZ, 0x3c, !PT ;  /* 0x0000000504067212 */ /* 0x020fca00078e3cff */
[----:B------:R0:W-:Y:S06]  /*aec0*/  STL [R1+0x4], R6 ;  /* 0x0000040601007387 */ /* 0x0001ec0000100800 */
[----:B------:R-:W-:Y:S05]  /*aed0*/  @P1 BRA `(.L_x_13390) ;  /* 0x00000000003c1947 */ /* 0x000fea0003800000 */
[----:B------:R-:W-:Y:S05]  /*aee0*/  @!P0 BRA `(.L_x_13391) ;  /* 0x0000000000048947 */ /* 0x000fea0003800000 */
[----:B------:R-:W-:Y:S01]  /*aef0*/  BPT.TRAP 0x1 ;  /* 0x000000040000795c */ /* 0x000fe20000300000 */
.L_x_13391:
[----:B------:R-:W-:Y:S02]  /*af00*/  IADD3 R5, R11, 0x1, RZ ;  /* 0x000000010b057810 */ /* 0x000fe40007ffe0ff */
[----:B0-----:R-:W-:Y:S02]  /*af10*/  SHF.L.U32 R6, R6, 0x1f, RZ ;  /* 0x0000001f06067819 */ /* 0x001fe400000006ff */
[----:B------:R-:W-:-:S04]  /*af20*/  ISETP.NE.AND P2, PT, R5, 0x2, PT ;  /* 0x000000020500780c */ /* 0x000fc80003f45270 */
[----:B------:R-:W-:-:S05]  /*af30*/  SEL R5, R5, RZ, P2 ;  /* 0x000000ff05057207 */ /* 0x000fca0001000000 */
[----:B------:R-:W-:-:S04]  /*af40*/  IMAD R5, R5, 0x8, R18 ;  /* 0x0000000805057824 */ /* 0x000fc800078e0212 */
[----:B------:R0:W1:Y:S01]  /*af50*/  SYNCS.PHASECHK.TRANS64.TRYWAIT P2, [R5+URZ+0x16830], R6 ;  /* 0x01683006050075a7 */ /* 0x000062000804017f */
[----:B------:R-:W-:Y:S05]  /*af60*/  @!P0 BRA `(.L_x_13392) ;  /* 0x0000000000048947 */ /* 0x000fea0003800000 */
[----:B------:R-:W-:Y:S01]  /*af70*/  BPT.TRAP 0x1 ;  /* 0x000000040000795c */ /* 0x000fe20000300000 */
.L_x_13392:
[----:B------:R-:W-:Y:S04]  /*af80*/  BSSY B0, `(.L_x_13390) ;  /* 0x0000004000007945 */ /* 0x000fe80003800000 */
[----:B-1----:R-:W-:Y:S05]  /*af90*/  @P2 BRA `(.L_x_13393) ;  /* 0x0000000000082947 */ /* 0x002fea0003800000 */
[----:B------:R-:W1:Y:S02]  /*afa0*/  SYNCS.PHASECHK.TRANS64.TRYWAIT P2, [R5+URZ+0x16830], R6 ;  /* 0x01683006050075a7 */ /* 0x000e64000804017f */
[----:B-1----:R-:W-:Y:S05]  /*afb0*/  @!P2 BRA `(.L_x_13394) ;  /* 0x000000d00058a947 */ /* 0x002fea0003800000 */
.L_x_13393:
[----:B------:R-:W-:Y:S05]  /*afc0*/  BSYNC B0 ;  /* 0x0000000000007941 */ /* 0x000fea0003800000 */
.L_x_13390:
[----:B01----:R-:W2:Y:S01]  /*afd0*/  LDL R6, [R1+0x20] ;  /* 0x0000200001067983 */ /* 0x003ea20000100800 */
[----:B------:R-:W-:Y:S01]  /*afe0*/  VIADD R156, R11, 0x1 ;  /* 0x000000010b9c7836 */ /* 0x000fe20000000000 */
[----:B------:R-:W0:Y:S04]  /*aff0*/  S2R R5, SR_TID.X ;  /* 0x0000000000057919 */ /* 0x000e280000002100 */
[----:B------:R-:W-:-:S04]  /*b000*/  ISETP.NE.AND P2, PT, R156, 0x2, PT ;  /* 0x000000029c00780c */ /* 0x000fc80003f45270 */
[----:B------:R-:W-:Y:S01]  /*b010*/  SEL R156, R156, RZ, P2 ;  /* 0x000000ff9c9c7207 */ /* 0x000fe20001000000 */
[----:B------:R-:W-:Y:S01]  /*b020*/  IMAD.MOV.U32 R7, RZ, RZ, 0x40000040 ;  /* 0x40000040ff077424 */ /* 0x000fe200078e00ff */
[----:B------:R-:W-:Y:S05]  /*b030*/  WARPSYNC.ALL ;  /* 0x0000000000007948 */ /* 0x000fea0003800000 */
[----:B------:R-:W-:Y:S02]  /*b040*/  R2UR UR19, R7 ;  /* 0x00000000071372ca */ /* 0x000fe400000e0000 */
[----:B0-----:R-:W-:-:S04]  /*b050*/  SHF.R.U32.HI R5, RZ, 0x7, R5 ;  /* 0x00000007ff057819 */ /* 0x001fc80000011605 */
[----:B------:R-:W-:Y:S01]  /*b060*/  IADD3 R5, R5, 0x8, RZ ;  /* 0x0000000805057810 */ /* 0x000fe20007ffe0ff */
[----:B------:R-:W-:Y:S01]  /*b070*/  IMAD.MOV.U32 R27, RZ, RZ, 0x40000040 ;  /* 0x40000040ff1b7424 */ /* 0x000fe200078e00ff */
[----:B------:R-:W-:Y:S01]  /*b080*/  R2UR UR8, R12 ;  /* 0x000000000c0872ca */ /* 0x000fe200000e0000 */
[----:B------:R-:W-:Y:S01]  /*b090*/  IMAD.MOV.U32 R25, RZ, RZ, 0x40000040 ;  /* 0x40000040ff197424 */ /* 0x000fe200078e00ff */
[----:B------:R-:W-:Y:S02]  /*b0a0*/  R2UR UR9, R13 ;  /* 0x000000000d0972ca */ /* 0x000fe400000e0000 */
[----:B------:R-:W-:Y:S02]  /*b0b0*/  R2UR UR11, R27 ;  /* 0x000000001b0b72ca */ /* 0x000fe400000e0000 */
[----:B------:R-:W-:Y:S02]  /*b0c0*/  R2UR UR15, R25 ;  /* 0x00000000190f72ca */ /* 0x000fe400000e0000 */
[----:B------:R-:W-:Y:S01]  /*b0d0*/  R2UR UR23, R27 ;  /* 0x000000001b1772ca */ /* 0x000fe200000e0000 */
[----:B------:R0:W-:Y:S01]  /*b0e0*/  BAR.SYNC.DEFER_BLOCKING R5, 0x100 ;  /* 0x000400050000751d */ /* 0x0001e20000010000 */
[----:B--2---:R-:W-:-:S04]  /*b0f0*/  IMAD R26, R156, 0x400, R6 ;  /* 0x000004009c1a7824 */ /* 0x004fc800078e0206 */
[----:B------:R-:W-:-:S05]  /*b100*/  VIADD R6, R26, 0x4 ;  /* 0x000000041a067836 */ /* 0x000fca0000000000 */
[----:B------:R-:W-:Y:S02]  /*b110*/  R2UR UR18, R6 ;  /* 0x00000000061272ca */ /* 0x000fe400000e0000 */
[----:B------:R-:W2:Y:S01]  /*b120*/  LDL.64 R6, [R1+0x8] ;  /* 0x0000080001067983 */ /* 0x000ea20000100a00 */
[C---:B------:R-:W-:Y:S01]  /*b130*/  R2UR UR10, R26.reuse ;  /* 0x000000001a0a72ca */ /* 0x040fe200000e0000 */
[C---:B------:R-:W-:Y:S01]  /*b140*/  VIADD R24, R26.reuse, 0x2 ;  /* 0x000000021a187836 */ /* 0x040fe20000000000 */
[----:B------:R-:W-:-:S04]  /*b150*/  IADD3 R26, R26, 0x6, RZ ;  /* 0x000000061a1a7810 */ /* 0x000fc80007ffe0ff */
[----:B------:R-:W-:Y:S02]  /*b160*/  R2UR UR14, R24 ;  /* 0x00000000180e72ca */ /* 0x000fe400000e0000 */
[----:B------:R-:W-:Y:S02]  /*b170*/  R2UR UR22, R26 ;  /* 0x000000001a1672ca */ /* 0x000fe400000e0000 */
[----:B------:R-:W-:-:S06]  /*b180*/  WARPGROUP.ARRIVE ;  /* 0x00000000000079c5 */ /* 0x000fcc0000000000 */
[----:B------:R-:W-:Y:S01]  /*b190*/  HGMMA.64x128x16.F32 R24, gdesc[UR8], RZ, !UPT, gsb0 ;  /* 0x01e00000081879f0 */ /* 0x000fe2000c0008ff */
[----:B------:R-:W-:Y:S02]  /*b1a0*/  R2UR UR16, R20 ;  /* 0x00000000141072ca */ /* 0x000fe400000e0000 */
[----:B------:R-:W-:Y:S01]  /*b1b0*/  R2UR UR17, R21 ;  /* 0x00000000151172ca */ /* 0x000fe200000e0000 */
[----:B------:R-:W-:Y:S02]  /*b1c0*/  WARPGROUP.DEPBAR.LE gsb0, 0x0 ;  /* 0x00008000000079c5 */ /* 0x000fe40000010000 */
[----:B------:R-:W-:Y:S01]  /*b1d0*/  WARPGROUP.ARRIVE ;  /* 0x00000000000079c5 */ /* 0x000fe20000000000 */
[----:B--2---:R-:W-:Y:S02]  /*b1e0*/  R2UR UR12, R6 ;  /* 0x00000000060c72ca */ /* 0x004fe400000e0000 */
[----:B------:R-:W-:-:S13]  /*b1f0*/  R2UR UR13, R7 ;  /* 0x00000000070d72ca */ /* 0x000fda00000e0000 */
[----:B------:R-:W-:Y:S01]  /*b200*/  HGMMA.64x128x16.F32 R24, gdesc[UR12], R24, gsb0 ;  /* 0x01e000000c1879f0 */ /* 0x000fe20008000818 */
        /* <DEDUP_REMOVED lines=12> */
.L_x_13396:
[----:B------:R-:W-:Y:S01]  /*b2d0*/  SHF.L.U32 R4, R4, 0x1f, RZ ;  /* 0x0000001f04047819 */ /* 0x000fe200000006ff */
[----:B------:R-:W-:-:S04]  /*b2e0*/  IMAD R5, R11, 0x8, R18 ;  /* 0x000000080b057824 */ /* 0x000fc800078e0212 */
[----:B------:R0:W1:Y:S01]  /*b2f0*/  SYNCS.PHASECHK.TRANS64.TRYWAIT P1, [R5+URZ+0x16850], R4 ;  /* 0x01685004050075a7 */ /* 0x000062000802017f */
[----:B------:R-:W-:Y:S05]  /*b300*/  @!P0 BRA `(.L_x_13397) ;  /* 0x0000000000048947 */ /* 0x000fea0003800000 */
[----:B------:R-:W-:Y:S01]  /*b310*/  BPT.TRAP 0x1 ;  /* 0x000000040000795c */ /* 0x000fe20000300000 */
.L_x_13397:
[----:B-1----:R-:W-:Y:S05]  /*b320*/  @P1 BRA `(.L_x_13395) ;  /* 0x0000000000081947 */ /* 0x002fea0003800000 */
[----:B------:R-:W1:Y:S02]  /*b330*/  SYNCS.PHASECHK.TRANS64.TRYWAIT P1, [R5+URZ+0x16850], R4 ;  /* 0x01685004050075a7 */ /* 0x000e64000802017f */
[----:B-1----:R-:W-:Y:S05]  /*b340*/  @!P1 BRA `(.L_x_13398) ;  /* 0x000000cc00889947 */ /* 0x002fea0003800000 */
.L_x_13395:
[----:B01----:R-:W-:Y:S01]  /*b350*/  IADD3 R4, R18, 0x400, RZ ;  /* 0x0000040012047810 */ /* 0x003fe20007ffe0ff */
[----:B------:R-:W-:Y:S01]  /*b360*/  IMAD.MOV.U32 R5, RZ, RZ, 0x40000040 ;  /* 0x40000040ff057424 */ /* 0x000fe200078e00ff */
[----:B------:R-:W-:Y:S05]  /*b370*/  WARPSYNC.ALL ;  /* 0x0000000000007948 */ /* 0x000fea0003800000 */
[----:B------:R-:W-:Y:S01]  /*b380*/  SHF.R.U32.HI R4, RZ, 0x4, R4 ;  /* 0x00000004ff047819 */ /* 0x000fe20000011604 */
[----:B------:R-:W-:Y:S01]  /*b390*/  WARPGROUP.ARRIVE ;  /* 0x00000000000079c5 */ /* 0x000fe20000000000 */
[----:B------:R-:W-:Y:S02]  /*b3a0*/  R2UR UR11, R5 ;  /* 0x00000000050b72ca */ /* 0x000fe400000e0000 */
[----:B------:R-:W-:-:S02]  /*b3b0*/  LOP3.LUT R4, R4, 0x3fff, RZ, 0xc0, !PT ;  /* 0x00003fff04047812 */ /* 0x000fc400078ec0ff */
[----:B------:R-:W-:Y:S02]  /*b3c0*/  MOV R7, 0x40000040 ;  /* 0x4000004000077802 */ /* 0x000fe40000000f00 */
[----:B------:R-:W-:Y:S01]  /*b3d0*/  MOV R5, 0x40000040 ;  /* 0x4000004000057802 */ /* 0x000fe20000000f00 */
[----:B------:R-:W-:-:S04]  /*b3e0*/  IMAD R4, R11, 0x400, R4 ;  /* 0x000004000b047824 */ /* 0x000fc800078e0204 */
[C---:B------:R-:W-:Y:S01]  /*b3f0*/  VIADD R6, R4.reuse, 0x80 ;  /* 0x0000008004067836 */ /* 0x040fe20000000000 */
[----:B------:R-:W-:-:S13]  /*b400*/  R2UR UR10, R4 ;  /* 0x00000000040a72ca */ /* 0x000fda00000e0000 */
[----:B------:R-:W-:Y:S01]  /*b410*/  HGMMA.64x64x16.F32 R88, R148, gdesc[UR8].tnspB, R88, gsb0 ;  /* 0x40e0000894587df0 */ /* 0x000fe20008000858 */
[----:B------:R-:W-:Y:S01]  /*b420*/  R2UR UR10, R6 ;  /* 0x00000000060a72ca */ /* 0x000fe200000e0000 */
[----:B------:R-:W-:Y:S01]  /*b430*/  VIADD R6, R4, 0x100 ;  /* 0x0000010004067836 */ /* 0x000fe20000000000 */
[----:B------:R-:W-:Y:S01]  /*b440*/  R2UR UR11, R7 ;  /* 0x00000000070b72ca */ /* 0x000fe200000e0000 */
[----:B------:R-:W-:Y:S01]  /*b450*/  IMAD.MOV.U32 R7, RZ, RZ, 0x40000040 ;  /* 0x40000040ff077424 */ /* 0x000fe200078e00ff */
[----:B------:R-:W-:Y:S02]  /*b460*/  WARPGROUP.DEPBAR.LE gsb0, 0x0 ;  /* 0x00008000000079c5 */ /* 0x000fe40000010000 */
[----:B------:R-:W-:-:S06]  /*b470*/  WARPGROUP.ARRIVE ;  /* 0x00000000000079c5 */ /* 0x000fcc0000000000 */
[----:B------:R-:W0:Y:S03]  /*b480*/  S2R R150, SR_TID.X ;  /* 0x0000000000967919 */ /* 0x000e260000002100 */
[----:B------:R-:W-:Y:S01]  /*b490*/  HGMMA.64x64x16.F32 R88, R120, gdesc[UR8].tnspB, R88, gsb0 ;  /* 0x40e0000878587df0 */ /* 0x000fe20008000858 */
[----:B------:R-:W-:Y:S01]  /*b4a0*/  R2UR UR10, R6 ;  /* 0x00000000060a72ca */ /* 0x000fe200000e0000 */
[----:B------:R-:W-:Y:S01]  /*b4b0*/  VIADD R6, R4, 0x180 ;  /* 0x0000018004067836 */ /* 0x000fe20000000000 */
[----:B------:R-:W-:Y:S02]  /*b4c0*/  R2UR UR11, R7 ;  /* 0x00000000070b72ca */ /* 0x000fe400000e0000 */
[----:B------:R-:W-:Y:S02]  /*b4d0*/  MOV R7, 0x40000040 ;  /* 0x4000004000077802 */ /* 0x000fe40000000f00 */
[----:B0-----:R-:W-:-:S02]  /*b4e0*/  SHF.R.U32.HI R151, RZ, 0x7, R150 ;  /* 0x00000007ff977819 */ /* 0x001fc40000011696 */
[----:B------:R-:W-:Y:S01]  /*b4f0*/  ISETP.GE.U32.AND P1, PT, R150, 0x180, PT ;  /* 0x000001809600780c */ /* 0x000fe20003f26070 */
[----:B------:R-:W-:Y:S02]  /*b500*/  WARPGROUP.DEPBAR.LE gsb0, 0x0 ;  /* 0x00008000000079c5 */ /* 0x000fe40000010000 */
[----:B------:R-:W-:-:S06]  /*b510*/  WARPGROUP.ARRIVE ;  /* 0x00000000000079c5 */ /* 0x000fcc0000000000 */
[----:B------:R-:W-:Y:S01]  /*b520*/  HGMMA.64x64x16.F32 R88, R124, gdesc[UR8].tnspB, R88, gsb0 ;  /* 0x40e000087c587df0 */ /* 0x000fe20008000858 */
[----:B------:R-:W-:Y:S01]  /*b530*/  R2UR UR10, R6 ;  /* 0x00000000060a72ca */ /* 0x000fe200000e0000 */
[----:B------:R-:W-:Y:S01]  /*b540*/  VIADD R6, R4, 0x200 ;  /* 0x0000020004067836 */ /* 0x000fe20000000000 */
[----:B------:R-:W-:Y:S01]  /*b550*/  R2UR UR11, R7 ;  /* 0x00000000070b72ca */ /* 0x000fe200000e0000 */
[----:B------:R-:W-:Y:S01]  /*b560*/  IMAD.MOV.U32 R7, RZ, RZ, 0x40000040 ;  /* 0x40000040ff077424 */ /* 0x000fe200078e00ff */
[----:B------:R-:W-:Y:S02]  /*b570*/  WARPGROUP.DEPBAR.LE gsb0, 0x0 ;  /* 0x00008000000079c5 */ /* 0x000fe40000010000 */
[----:B------:R-:W-:-:S09]  /*b580*/  WARPGROUP.ARRIVE ;  /* 0x00000000000079c5 */ /* 0x000fd20000000000 */
[----:B------:R-:W-:Y:S01]  /*b590*/  HGMMA.64x64x16.F32 R88, R128, gdesc[UR8].tnspB, R88, gsb0 ;  /* 0x40e0000880587df0 */ /* 0x000fe20008000858 */
[----:B------:R-:W-:Y:S01]  /*b5a0*/  R2UR UR10, R6 ;  /* 0x00000000060a72ca */ /* 0x000fe200000e0000 */
[----:B------:R-:W-:Y:S01]  /*b5b0*/  VIADD R6, R4, 0x280 ;  /* 0x0000028004067836 */ /* 0x000fe20000000000 */
[----:B------:R-:W-:Y:S02]  /*b5c0*/  R2UR UR11, R7 ;  /* 0x00000000070b72ca */ /* 0x000fe400000e0000 */
[----:B------:R-:W-:Y:S01]  /*b5d0*/  MOV R7, 0x40000040 ;  /* 0x4000004000077802 */ /* 0x000fe20000000f00 */
[----:B------:R-:W-:Y:S02]  /*b5e0*/  WARPGROUP.DEPBAR.LE gsb0, 0x0 ;  /* 0x00008000000079c5 */ /* 0x000fe40000010000 */
[----:B------:R-:W-:-:S08]  /*b5f0*/  WARPGROUP.ARRIVE ;  /* 0x00000000000079c5 */ /* 0x000fd00000000000 */
[----:B------:R-:W-:Y:S01]  /*b600*/  HGMMA.64x64x16.F32 R88, R132, gdesc[UR8].tnspB, R88, gsb0 ;  /* 0x40e0000884587df0 */ /* 0x000fe20008000858 */
[----:B------:R-:W-:Y:S01]  /*b610*/  R2UR UR10, R6 ;  /* 0x00000000060a72ca */ /* 0x000fe200000e0000 */
[C---:B------:R-:W-:Y:S01]  /*b620*/  VIADD R6, R4.reuse, 0x300 ;  /* 0x0000030004067836 */ /* 0x040fe20000000000 */
[----:B------:R-:W-:Y:S01]  /*b630*/  R2UR UR11, R7 ;  /* 0x00000000070b72ca */ /* 0x000fe200000e0000 */
[----:B------:R-:W-:Y:S02]  /*b640*/  IMAD.MOV.U32 R7, RZ, RZ, 0x40000040 ;  /* 0x40000040ff077424 */ /* 0x000fe400078e00ff */
[----:B------:R-:W-:Y:S01]  /*b650*/  VIADD R4, R4, 0x380 ;  /* 0x0000038004047836 */ /* 0x000fe20000000000 */
[----:B------:R-:W-:Y:S02]  /*b660*/  WARPGROUP.DEPBAR.LE gsb0, 0x0 ;  /* 0x00008000000079c5 */ /* 0x000fe40000010000 */
[----:B------:R-:W-:-:S07]  /*b670*/  WARPGROUP.ARRIVE ;  /* 0x00000000000079c5 */ /* 0x000fce0000000000 */
[----:B------:R-:W-:Y:S01]  /*b680*/  HGMMA.64x64x16.F32 R88, R136, gdesc[UR8].tnspB, R88, gsb0 ;  /* 0x40e0000888587df0 */ /* 0x000fe20008000858 */
[----:B------:R-:W-:Y:S02]  /*b690*/  R2UR UR10, R6 ;  /* 0x00000000060a72ca */ /* 0x000fe400000e0000 */
[----:B------:R-:W-:Y:S01]  /*b6a0*/  R2UR UR11, R7 ;  /* 0x00000000070b72ca */ /* 0x000fe200000e0000 */
[----:B------:R-:W-:Y:S02]  /*b6b0*/  WARPGROUP.DEPBAR.LE gsb0, 0x0 ;  /* 0x00008000000079c5 */ /* 0x000fe40000010000 */
[----:B------:R-:W-:-:S10]  /*b6c0*/  WARPGROUP.ARRIVE ;  /* 0x00000000000079c5 */ /* 0x000fd40000000000 */
[----:B------:R-:W-:Y:S01]  /*b6d0*/  HGMMA.64x64x16.F32 R88, R140, gdesc[UR8].tnspB, R88, gsb0 ;  /* 0x40e000088c587df0 */ /* 0x000fe20008000858 */
[----:B------:R-:W-:Y:S01]  /*b6e0*/  R2UR UR10, R4 ;  /* 0x00000000040a72ca */ /* 0x000fe200000e0000 */
[----:B------:R-:W-:Y:S01]  /*b6f0*/  VIADD R4, R151, 0x9 ;  /* 0x0000000997047836 */ /* 0x000fe20000000000 */
[----:B------:R-:W-:-:S04]  /*b700*/  R2UR UR11, R5 ;  /* 0x00000000050b72ca */ /* 0x000fc800000e0000 */
[----:B------:R-:W-:Y:S01]  /*b710*/  SEL R4, R4, 0x9, !P1 ;  /* 0x0000000904047807 */ /* 0x000fe20004800000 */
[----:B------:R-:W-:Y:S02]  /*b720*/  WARPGROUP.DEPBAR.LE gsb0, 0x0 ;  /* 0x00008000000079c5 */ /* 0x000fe40000010000 */
[----:B------:R-:W-:-:S06]  /*b730*/  WARPGROUP.ARRIVE ;  /* 0x00000000000079c5 */ /* 0x000fcc0000000000 */
[----:B------:R-:W-:Y:S03]  /*b740*/  HGMMA.64x64x16.F32 R88, R144, gdesc[UR8].tnspB, R88, gsb0 ;  /* 0x40e0000890587df0 */ /* 0x000fe60008000858 */
[----:B------:R-:W-:Y:S02]  /*b750*/  WARPGROUP.DEPBAR.LE gsb0, 0x0 ;  /* 0x00008000000079c5 */ /* 0x000fe40000010000 */
[----:B------:R0:W-:Y:S06]  /*b760*/  BAR.ARV R4, 0x100 ;  /* 0x000400040000751d */ /* 0x0001ec0000002000 */
[----:B------:R-:W-:Y:S05]  /*b770*/  @!P0 BRA `(.L_x_13399) ;  /* 0x0000000000048947 */ /* 0x000fea0003800000 */
[----:B------:R-:W-:Y:S01]  /*b780*/  BPT.TRAP 0x1 ;  /* 0x000000040000795c */ /* 0x000fe20000300000 */
.L_x_13399:
        /* <DEDUP_REMOVED lines=8> */
[----:B------:R-:W-:Y:S02]  /*b810*/  IMAD R31, R156, 0x8, R18 ;  /* 0x000000089c1f7824 */ /* 0x000fe400078e0212 */
[----:B------:R-:W-:Y:S01]  /*b820*/  FMUL.FTZ R33, R36, UR6 ;  /* 0x0000000624217c20 */ /* 0x000fe20008410000 */
[----:B------:R-:W-:Y:S01]  /*b830*/  FMUL.FTZ R36, R41, UR6 ;  /* 0x0000000629247c20 */ /* 0x000fe20008410000 */
[----:B------:R-:W-:Y:S01]  /*b840*/  FMUL.FTZ R41, R48, UR6 ;  /* 0x0000000630297c20 */ /* 0x000fe20008410000 */
[----:B------:R-:W-:Y:S01]  /*b850*/  FMUL.FTZ R48, R53, UR6 ;  /* 0x0000000635307c20 */ /* 0x000fe20008410000 */
[----:B------:R-:W-:Y:S01]  /*b860*/  VIADD R31, R31, 0x16840 ;  /* 0x000168401f1f7836 */ /* 0x000fe20000000000 */
[----:B------:R-:W1:Y:S01]  /*b870*/  MUFU.TANH R5, R5 ;  /* 0x0000000500057308 */ /* 0x000e620000002400 */
[----:B------:R-:W-:Y:S01]  /*b880*/  MOV R53, UR38 ;  /* 0x0000002600357c02 */ /* 0x000fe20008000f00 */
[----:B------:R-:W-:Y:S01]  /*b890*/  FMUL.FTZ R28, R32, UR6 ;  /* 0x00000006201c7c20 */ /* 0x000fe20008410000 */
[----:B------:R-:W-:Y:S01]  /*b8a0*/  FMUL.FTZ R6, R26, UR6 ;  /* 0x000000061a067c20 */ /* 0x000fe20008410000 */
[----:B------:R-:W-:Y:S01]  /*b8b0*/  FMUL.FTZ R26, R30, UR6 ;  /* 0x000000061e1a7c20 */ /* 0x000fe20008410000 */
[----:B------:R-:W-:Y:S01]  /*b8c0*/  PRMT R31, R53, 0x654, R31 ;  /* 0x00000654351f7816 */ /* 0x000fe2000000001f */
[----:B------:R-:W-:Y:S01]  /*b8d0*/  FMUL.FTZ R30, R34, UR6 ;  /* 0x00000006221e7c20 */ /* 0x000fe20008410000 */
[----:B------:R-:W-:Y:S01]  /*b8e0*/  FMUL.FTZ R34, R37, UR6 ;  /* 0x0000000625227c20 */ /* 0x000fe20008410000 */
[----:B------:R-:W2:Y:S01]  /*b8f0*/  MUFU.TANH R24, R24 ;  /* 0x0000001800187308 */ /* 0x000ea20000002400 */
[----:B------:R0:W-:Y:S01]  /*b900*/  SYNCS.ARRIVE.TRANS64.RED.A1T0 RZ, [R31+URZ], RZ ;  /* 0x000000ff1fff79a7 */ /* 0x0001e2000810043f */
        /* <DEDUP_REMOVED lines=11> */
[----:B-1----:R-:W-:Y:S01]  /*b9c0*/  FMNMX.FTZ R31, R5, R31, !PT ;  /* 0x0000001f051f7209 */ /* 0x002fe20007810000 */
        /* <DEDUP_REMOVED lines=53> */
[----:B------:R-:W-:-:S05]  /*bd20*/  UMOV UR4, UR5 ;  /* 0x0000000500047c82 */ /* 0x000fca0008000000 */
        /* <DEDUP_REMOVED lines=45> */
[----:B0-----:R-:W-:-:S05]  /*c000*/  FMNMX.FTZ R31, R80, R31, !PT ;  /* 0x0000001f501f7209 */ /* 0x001fca0007810000 */
        /* <DEDUP_REMOVED lines=27> */
[----:B-1----:R-:W-:-:S04]  /*c1c0*/  FMNMX.FTZ R38, R43, R38, !PT ;  /* 0x000000262b267209 */ /* 0x002fc80007810000 */
[----:B--2---:R-:W-:-:S03]  /*c1d0*/  FMNMX.FTZ R38, R46, R38, !PT ;  /* 0x000000262e267209 */ /* 0x004fc60007810000 */
[----:B------:R-:W1:Y:S01]  /*c1e0*/  MUFU.TANH R54, R54 ;  /* 0x0000003600367308 */ /* 0x000e620000002400 */
[----:B---3--:R-:W-:-:S04]  /*c1f0*/  FMNMX.FTZ R38, R47, R38, !PT ;  /* 0x000000262f267209 */ /* 0x008fc80007810000 */
[----:B0-----:R-:W-:-:S03]  /*c200*/  FMNMX.FTZ R38, R50, R38, !PT ;  /* 0x0000002632267209 */ /* 0x001fc60007810000 */
[----:B------:R-:W0:Y:S01]  /*c210*/  MUFU.TANH R55, R55 ;  /* 0x0000003700377308 */ /* 0x000e220000002400 */
[----:B----4-:R-:W-:-:S07]  /*c220*/  FMNMX.FTZ R38, R51, R38, !PT ;  /* 0x0000002633267209 */ /* 0x010fce0007810000 */
        /* <DEDUP_REMOVED lines=31> */
[----:B-1----:R-:W-:-:S04]  /*c420*/  FMNMX.FTZ R38, R83, R38, !PT ;  /* 0x0000002653267209 */ /* 0x002fc80007810000 */
[----:B0-----:R-:W-:-:S04]  /*c430*/  FMNMX.FTZ R38, R84, R38, !PT ;  /* 0x0000002654267209 */ /* 0x001fc80007810000 */
        /* <DEDUP_REMOVED lines=205> */
.L_x_13400:
[----:B------:R-:W2:Y:S01]  /*d110*/  LDL R84, [R1+0x18] ;  /* 0x0000180001547983 */ /* 0x000ea20000100800 */
        /* <DEDUP_REMOVED lines=16> */
[----:B------:R-:W-:Y:S01]  /*d220*/  IMAD R11, R11, 0x8, R18 ;  /* 0x000000080b0b7824 */ /* 0x000fe200078e0212 */
[----:B------:R0:W5:Y:S01]  /*d230*/  LDL R4, [R1+0x4] ;  /* 0x0000040001047983 */ /* 0x0001620000100800 */
        /* <DEDUP_REMOVED lines=10> */
[-C--:B------:R-:W-:Y:S01]  /*d2e0*/  FMUL.FTZ R95, R95, R5.reuse ;  /* 0x000000055f5f7220 */ /* 0x080fe20000410000 */
[----:B------:R1:W-:Y:S01]  /*d2f0*/  SYNCS.ARRIVE.TRANS64.RED.A1T0 RZ, [R11+URZ], RZ ;  /* 0x000000ff0bff79a7 */ /* 0x0003e2000810043f */
        /* <DEDUP_REMOVED lines=25> */
[----:B------:R-:W-:Y:S01]  /*d490*/  IMAD.MOV.U32 R9, RZ, RZ, R38 ;  /* 0x000000ffff097224 */ /* 0x000fe200078e0026 */
[----:B------:R-:W-:Y:S01]  /*d4a0*/  F2FP.F16.F32.PACK_AB R132, R52, R49 ;  /* 0x000000313484723e */ /* 0x000fe200000000ff */
[----:B------:R-:W-:Y:S01]  /*d4b0*/  IMAD.MOV.U32 R10, RZ, RZ, R31 ;  /* 0x000000ffff0a7224 */ /* 0x000fe200078e001f */
[----:B------:R-:W-:Y:S01]  /*d4c0*/  F2FP.F16.F32.PACK_AB R133, R59, R58 ;  /* 0x0000003a3b85723e */ /* 0x000fe200000000ff */
[----:B-1----:R-:W-:Y:S01]  /*d4d0*/  IMAD.MOV.U32 R11, RZ, RZ, R156 ;  /* 0x000000ffff0b7224 */ /* 0x002fe200078e009c */
        /* <DEDUP_REMOVED lines=13> */
[C---:B--2---:R-:W-:Y:S02]  /*d5b0*/  ISETP.GT.AND P1, PT, R8.reuse, R84, PT ;  /* 0x000000540800720c */ /* 0x044fe40003f24270 */
[----:B------:R-:W-:-:S11]  /*d5c0*/  IADD3 R8, R8, -0x1, RZ ;  /* 0xffffffff08087810 */ /* 0x000fd60007ffe0ff */
[----:B0-----:R-:W-:Y:S05]  /*d5d0*/  @P1 BRA `(.L_x_13401) ;  /* 0xffffffd800201947 */ /* 0x001fea000383ffff */
.L_x_13389:
[----:B------:R-:W-:Y:S05]  /*d5e0*/  WARPSYNC.ALL ;  /* 0x0000000000007948 */ /* 0x000fea0003800000 */
[----:B------:R-:W-:Y:S06]  /*d5f0*/  BAR.ARV 0x8, 0x200 ;  /* 0x0208000000007b1d */ /* 0x000fec0000002000 */
[----:B------:R-:W-:Y:S05]  /*d600*/  @!P0 BRA `(.L_x_13402) ;  /* 0x0000000000048947 */ /* 0x000fea0003800000 */
[----:B------:R-:W-:Y:S01]  /*d610*/  BPT.TRAP 0x1 ;  /* 0x000000040000795c */ /* 0x000fe20000300000 */
.L_x_13402:
[----:B-----5:R-:W2:Y:S01]  /*d620*/  LDL R4, [R1+0x4] ;  /* 0x0000040001047983 */ /* 0x020ea20000100800 */
[----:B------:R-:W-:Y:S02]  /*d630*/  LEA R11, R156, R18, 0x3 ;  /* 0x000000129c0b7211 */ /* 0x000fe400078e18ff */
[----:B--2---:R-:W-:-:S04]  /*d640*/  SHF.L.U32 R4, R4, 0x1f, RZ ;  /* 0x0000001f04047819 */ /* 0x004fc800000006ff */
[----:B------:R0:W1:Y:S01]  /*d650*/  SYNCS.PHASECHK.TRANS64.TRYWAIT P1, [R11+URZ+0x16850], R4 ;  /* 0x016850040b0075a7 */ /* 0x000062000802017f */
[----:B------:R-:W-:Y:S05]  /*d660*/  @!P0 BRA `(.L_x_13403) ;  /* 0x0000000000048947 */ /* 0x000fea0003800000 */
[----:B------:R-:W-:Y:S01]  /*d670*/  BPT.TRAP 0x1 ;  /* 0x000000040000795c */ /* 0x000fe20000300000 */
.L_x_13403:
[----:B------:R-:W-:-:S05]  /*d680*/  VIADD R18, R18, 0x400 ;  /* 0x0000040012127836 */ /* 0x000fca0000000000 */
[----:B------:R-:W-:-:S04]  /*d690*/  SHF.R.U32.HI R18, RZ, 0x4, R18 ;  /* 0x00000004ff127819 */ /* 0x000fc80000011612 */
[----:B------:R-:W-:Y:S01]  /*d6a0*/  LOP3.LUT R5, R18, 0x3fff, RZ, 0xc0, !PT ;  /* 0x00003fff12057812 */ /* 0x000fe200078ec0ff */
[----:B-1----:R-:W-:Y:S06]  /*d6b0*/  @P1 BRA `(.L_x_13404) ;  /* 0x0000000000081947 */ /* 0x002fec0003800000 */
[----:B------:R-:W1:Y:S02]  /*d6c0*/  SYNCS.PHASECHK.TRANS64.TRYWAIT P1, [R11+URZ+0x16850], R4 ;  /* 0x016850040b0075a7 */ /* 0x000e64000802017f */
[----:B-1----:R-:W-:Y:S05]  /*d6d0*/  @!P1 BRA `(.L_x_13405) ;  /* 0x000000a800b89947 */ /* 0x002fea0003800000 */
.L_x_13404:
        /* <DEDUP_REMOVED lines=9> */
[----:B------:R-:W-:-:S12]  /*d770*/  IMAD.MOV.U32 R5, RZ, RZ, 0x40000040 ;  /* 0x40000040ff057424 */ /* 0x000fd800078e00ff */
        /* <DEDUP_REMOVED lines=8> */
[----:B------:R-:W-:Y:S02]  /*d800*/  R2UR UR6, R6 ;  /* 0x00000000060672ca */ /* 0x000fe400000e0000 */
[----:B------:R-:W-:Y:S01]  /*d810*/  R2UR UR7, R7 ;  /* 0x00000000070772ca */ /* 0x000fe200000e0000 */
[----:B------:R-:W-:Y:S01]  /*d820*/  IMAD.MOV.U32 R7, RZ, RZ, 0x40000040 ;  /* 0x40000040ff077424 */ /* 0x000fe200078e00ff */
[----:B------:R-:W-:Y:S01]  /*d830*/  IADD3 R6, R4, 0x180, RZ ;  /* 0x0000018004067810 */ /* 0x000fe20007ffe0ff */
[----:B------:R-:W-:Y:S02]  /*d840*/  WARPGROUP.DEPBAR.LE gsb0, 0x0 ;  /* 0x00008000000079c5 */ /* 0x000fe40000010000 */
[----:B------:R-:W-:-:S08]  /*d850*/  WARPGROUP.ARRIVE ;  /* 0x00000000000079c5 */ /* 0x000fd00000000000 */
        /* <DEDUP_REMOVED lines=16> */
[C---:B------:R-:W-:Y:S01]  /*d960*/  VIADD R6, R4.reuse, 0x300 ;  /* 0x0000030004067836 */ /* 0x040fe20000000000 */
[----:B------:R-:W-:Y:S01]  /*d970*/  R2UR UR7, R7 ;  /* 0x00000000070772ca */ /* 0x000fe200000e0000 */
[----:B------:R-:W-:Y:S01]  /*d980*/  IMAD.MOV.U32 R7, RZ, RZ, 0x40000040 ;  /* 0x40000040ff077424 */ /* 0x000fe200078e00ff */
[----:B------:R-:W-:Y:S01]  /*d990*/  IADD3 R4, R4, 0x380, RZ ;  /* 0x0000038004047810 */ /* 0x000fe20007ffe0ff */
[----:B------:R-:W-:Y:S02]  /*d9a0*/  WARPGROUP.DEPBAR.LE gsb0, 0x0 ;  /* 0x00008000000079c5 */ /* 0x000fe40000010000 */
[----:B------:R-:W-:-:S08]  /*d9b0*/  WARPGROUP.ARRIVE ;  /* 0x00000000000079c5 */ /* 0x000fd00000000000 */
[----:B------:R-:W-:Y:S01]  /*d9c0*/  HGMMA.64x64x16.F32 R88, R136, gdesc[UR4].tnspB, R88, gsb0 ;  /* 0x40e0000488587df0 */ /* 0x000fe20008000858 */
        /* <DEDUP_REMOVED lines=8> */
[----:B------:R-:W-:Y:S02]  /*da50*/  WARPGROUP.DEPBAR.LE gsb0, 0x0 ;  /* 0x00008000000079c5 */ /* 0x000fe40000010000 */
[----:B------:R-:W-:-:S06]  /*da60*/  WARPGROUP.ARRIVE ;  /* 0x00000000000079c5 */ /* 0x000fcc0000000000 */
[----:B------:R-:W-:Y:S01]  /*da70*/  HGMMA.64x64x16.F32 R88, R140, gdesc[UR4].tnspB, R88, gsb0 ;  /* 0x40e000048c587df0 */ /* 0x000fe20008000858 */
[----:B------:R-:W-:Y:S02]  /*da80*/  R2UR UR6, R4 ;  /* 0x00000000040672ca */ /* 0x000fe400000e0000 */
[----:B------:R-:W-:Y:S01]  /*da90*/  R2UR UR7, R5 ;  /* 0x00000000050772ca */ /* 0x000fe200000e0000 */
[----:B------:R-:W0:Y:S04]  /*daa0*/  SHFL.BFLY PT, R4, R7, 0x1, 0x1f ;  /* 0x0c201f0007047f89 */ /* 0x000e2800000e0000 */
[----:B------:R-:W1:Y:S01]  /*dab0*/  SHFL.BFLY PT, R5, R6, 0x1, 0x1f ;  /* 0x0c201f0006057f89 */ /* 0x000e6200000e0000 */
[----:B0-----:R-:W-:Y:S01]  /*dac0*/  FADD.FTZ R10, R7, R4 ;  /* 0x00000004070a7221 */ /* 0x001fe20000010000 */
[----:B------:R-:W-:Y:S01]  /*dad0*/  IMAD.MOV.U32 R7, RZ, RZ, RZ ;  /* 0x000000ffff077224 */ /* 0x000fe200078e00ff */
[----:B------:R-:W-:Y:S01]  /*dae0*/  MOV R4, UR4 ;  /* 0x0000000400047c02 */ /* 0x000fe20008000f00 */
[----:B-1----:R-:W-:-:S02]  /*daf0*/  FADD.FTZ R12, R6, R5 ;  /* 0x00000005060c7221 */ /* 0x002fc40000010000 */
        /* <DEDUP_REMOVED lines=15> */
[----:B------:R-:W-:Y:S03]  /*dbf0*/  HGMMA.64x64x16.F32 R88, R144, gdesc[UR4].tnspB, R88, gsb0 ;  /* 0x40e0000490587df0 */ /* 0x000fe60008000858 */
[----:B------:R-:W-:Y:S02]  /*dc00*/  WARPGROUP.DEPBAR.LE gsb0, 0x0 ;  /* 0x00008000000079c5 */ /* 0x000fe40000010000 */
[----:B--23--:R-:W-:Y:S05]  /*dc10*/  @!P0 BRA `(.L_x_13406) ;  /* 0x0000000000048947 */ /* 0x00cfea0003800000 */
[----:B------:R-:W-:Y:S01]  /*dc20*/  BPT.TRAP 0x1 ;  /* 0x000000040000795c */ /* 0x000fe20000300000 */
.L_x_13406:
[----:B------:R-:W2:Y:S01]  /*dc30*/  LDL.LU R6, [R1+0x4] ;  /* 0x0000040001067983 */ /* 0x000ea20000300800 */
        /* <DEDUP_REMOVED lines=43> */
[----:B------:R0:W-:Y:S06]  /*def0*/  STL [R1+0x4], R6 ;  /* 0x0000040601007387 */ /* 0x0001ec0000100800 */
.L_x_13352:
[----:B------:R-:W3:Y:S01]  /*df00*/  S2R R4, SR_TID.X ;  /* 0x0000000000047919 */ /* 0x000ee20000002100 */
[----:B------:R-:W-:Y:S05]  /*df10*/  WARPSYNC.ALL ;  /* 0x0000000000007948 */ /* 0x000fea0003800000 */
[----:B---3--:R-:W-:-:S05]  /*df20*/  VIADD R72, R4, 0xffffff80 ;  /* 0xffffff8004487836 */ /* 0x008fca0000000000 */
[----:B------:R-:W-:-:S04]  /*df30*/  SHF.R.S32.HI R74, RZ, 0x1f, R72 ;  /* 0x0000001fff4a7819 */ /* 0x000fc80000011448 */
[----:B------:R-:W-:-:S04]  /*df40*/  LEA.HI R74, R74, R72, RZ, 0x3 ;  /* 0x000000484a4a7211 */ /* 0x000fc800078f18ff */
[----:B------:R-:W-:-:S04]  /*df50*/  LOP3.LUT R74, R74, 0xfffffff8, RZ, 0xc0, !PT ;  /* 0xfffffff84a4a7812 */ /* 0x000fc800078ec0ff */
[----:B------:R-:W-:-:S05]  /*df60*/  IADD3 R74, R72, -R74, RZ ;  /* 0x8000004a484a7210 */ /* 0x000fca0007ffe0ff */
[----:B------:R-:W-:-:S05]  /*df70*/  IMAD.SHL.U32 R59, R74, 0x8, RZ ;  /* 0x000000084a3b7824 */ /* 0x000fca00078e00ff */
[----:B------:R-:W-:Y:S01]  /*df80*/  SHF.R.S32.HI R58, RZ, 0x1f, R59 ;  /* 0x0000001fff3a7819 */ /* 0x000fe2000001143b */
[----:B------:R-:W3:Y:S08]  /*df90*/  S2UR UR38, SR_CgaCtaId ;  /* 0x00000000002679c3 */ /* 0x000ef00000008800 */
[----:B------:R-:W-:Y:S06]  /*dfa0*/  BAR.SYNC.DEFER_BLOCKING 0x5, 0x200 ;  /* 0x0148000000007b1d */ /* 0x000fec0000010000 */
[----:B------:R-:W-:Y:S01]  /*dfb0*/  UMOV UR4, 0x400 ;  /* 0x0000040000047882 */ /* 0x000fe20000000000 */
[----:B------:R-:W-:Y:S01]  /*dfc0*/  BSSY B0, `(.L_x_13407) ;  /* 0x000023f000007945 */ /* 0x000fe20003800000 */
[----:B---3--:R-:W-:-:S06]  /*dfd0*/  ULEA UR4, UR38, UR4, 0x18 ;  /* 0x0000000426047291 */ /* 0x008fcc000f8ec03f */
[----:B------:R-:W-:-:S05]  /*dfe0*/  IMAD.U32 R18, RZ, RZ, UR4 ;  /* 0x00000004ff127e24 */ /* 0x000fca000f8e00ff */
[----:B-1----:R1:W3:Y:S01]  /*dff0*/  LDS.128 R32, [R18+0x168d0] ;  /* 0x0168d00012207984 */ /* 0x0022e20000000c00 */
[----:B------:R-:W-:Y:S06]  /*e000*/  BAR.ARV 0x4, 0x200 ;  /* 0x0108000000007b1d */ /* 0x000fec0000002000 */
[----:B------:R-:W-:Y:S05]  /*e010*/  @P0 BRA `(.L_x_13408) ;  /* 0x0000001800440947 */ /* 0x000fea0003800000 */
[----:B------:R-:W4:Y:S01]  /*e020*/  LDL R4, [R1+0x64] ;  /* 0x0000640001047983 */ /* 0x000f220000100800 */
[----:B------:R-:W-:-:S03]  /*e030*/  ULDC UR4, c[0x0][0xad4] ;  /* 0x0002b50000047ab9 */ /* 0x000fc60000000800 */
[----:B------:R-:W2:Y:S04]  /*e040*/  LDL.LU R60, [R1+0x30] ;  /* 0x00003000013c7983 */ /* 0x000ea80000300800 */
[----:B------:R-:W2:Y:S04]  /*e050*/  LDL.LU R62, [R1+0x3c] ;  /* 0x00003c00013e7983 */ /* 0x000ea80000300800 */
[----:B------:R-:W2:Y:S01]  /*e060*/  LDL.LU R68, [R1+0x40] ;  /* 0x0000400001447983 */ /* 0x000ea20000300800 */
[----:B------:R-:W0:Y:S01]  /*e070*/  S2R R5, SR_SWINHI ;  /* 0x0000000000057919 */ /* 0x000e220000002f00 */
[----:B------:R-:W-:-:S02]  /*e080*/  MOV R24, R18 ;  /* 0x0000001200187202 */ /* 0x000fc40000000f00 */
[----:B0----5:R-:W-:Y:S02]  /*e090*/  MOV R25, R5 ;  /* 0x0000000500197202 */ /* 0x021fe40000000f00 */
[----:B------:R-:W-:Y:S01]  /*e0a0*/  F2FP.F16.F32.PACK_AB R14, R27, R26 ;  /* 0x0000001a1b0e723e */ /* 0x000fe200000000ff */
[----:B---3--:R-:W-:Y:S02]  /*e0b0*/  IMAD.MOV.U32 R32, RZ, RZ, RZ ;  /* 0x000000ffff207224 */ /* 0x008fe400078e00ff */
[----:B----4-:R-:W-:-:S03]  /*e0c0*/  IMAD.WIDE R10, R4, 0x2, R24 ;  /* 0x00000002040a7825 */ /* 0x010fc600078e0218 */
[----:B------:R-:W-:-:S05]  /*e0d0*/  IADD3 R61, P0, R10, 0x60, RZ ;  /* 0x000000600a3d7810 */ /* 0x000fca0007f1e0ff */
[----:B------:R-:W-:Y:S01]  /*e0e0*/  IMAD.X R5, RZ, RZ, R11, P0 ;  /* 0x000000ffff057224 */ /* 0x000fe200000e060b */
[----:B--2---:R-:W-:-:S04]  /*e0f0*/  ISETP.NE.AND P0, PT, R60, RZ, PT ;  /* 0x000000ff3c00720c */ /* 0x004fc80003f05270 */
[----:B------:R-:W-:Y:S01]  /*e100*/  SEL R67, R60, UR4, P0 ;  /* 0x000000043c437c07 */ /* 0x000fe20008000000 */
[----:B------:R-:W-:Y:S05]  /*e110*/  WARPSYNC.ALL ;  /* 0x0000000000007948 */ /* 0x000fea0003800000 */
[----:B------:R-:W-:Y:S01]  /*e120*/  BAR.SYNC.DEFER_BLOCKING 0x1, 0x180 ;  /* 0x0046000000007b1d */ /* 0x000fe20000010000 */
[C---:B------:R-:W-:Y:S02]  /*e130*/  IADD3 R13, P2, R10.reuse, 0x20, RZ ;  /* 0x000000200a0d7810 */ /* 0x040fe40007f5e0ff */
[C---:B------:R-:W-:Y:S02]  /*e140*/  IADD3 R15, P1, R10.reuse, 0x40, RZ ;  /* 0x000000400a0f7810 */ /* 0x040fe40007f3e0ff */
[----:B------:R-:W-:Y:S01]  /*e150*/  LOP3.LUT R9, R10, 0x380, RZ, 0xc0, !PT ;  /* 0x000003800a097812 */ /* 0x000fe200078ec0ff */
[----:B------:R-:W-:Y:S01]  /*e160*/  ULDC.64 UR6, c[0x0][0xc08] ;  /* 0x0003020000067ab9 */ /* 0x000fe20000000a00 */
[----:B------:R-:W-:Y:S01]  /*e170*/  LOP3.LUT R4, R13, 0x380, RZ, 0xc0, !PT ;  /* 0x000003800d047812 */ /* 0x000fe200078ec0ff */
[----:B------:R-:W-:Y:S01]  /*e180*/  ULDC.64 UR4, c[0x0][0xc00] ;  /* 0x0003000000047ab9 */ /* 0x000fe20000000a00 */
[----:B------:R-:W-:-:S02]  /*e190*/  LOP3.LUT R6, R15, 0x380, RZ, 0xc0, !PT ;  /* 0x000003800f067812 */ /* 0x000fc400078ec0ff */
[----:B------:R-:W-:Y:S02]  /*e1a0*/  LOP3.LUT R12, R61, 0x380, RZ, 0xc0, !PT ;  /* 0x000003803d0c7812 */ /* 0x000fe400078ec0ff */
[----:B------:R-:W-:Y:S02]  /*e1b0*/  SHF.R.U64 R9, R9, 0x3, RZ ;  /* 0x0000000309097819 */ /* 0x000fe400000012ff */
[----:B------:R-:W-:Y:S02]  /*e1c0*/  SHF.R.U64 R4, R4, 0x3, RZ ;  /* 0x0000000304047819 */ /* 0x000fe400000012ff */
[----:B------:R-:W-:Y:S02]  /*e1d0*/  SHF.R.U64 R6, R6, 0x3, RZ ;  /* 0x0000000306067819 */ /* 0x000fe400000012ff */
[----:B------:R-:W-:Y:S02]  /*e1e0*/  SHF.R.U64 R12, R12, 0x3, RZ ;  /* 0x000000030c0c7819 */ /* 0x000fe400000012ff */
[----:B------:R-:W-:-:S02]  /*e1f0*/  LOP3.LUT R10, R9, R10, RZ, 0x3c, !PT ;  /* 0x0000000a090a7212 */ /* 0x000fc400078e3cff */
[----:B------:R-:W-:Y:S01]  /*e200*/  LOP3.LUT R8, R4, R13, RZ, 0x3c, !PT ;  /* 0x0000000d04087212 */ /* 0x000fe200078e3cff */
[----:B------:R-:W-:Y:S01]  /*e210*/  IMAD.X R9, RZ, RZ, R11, P2 ;  /* 0x000000ffff097224 */ /* 0x000fe200010e060b */
[----:B------:R-:W-:Y:S02]  /*e220*/  LOP3.LUT R6, R6, R15, RZ, 0x3c, !PT ;  /* 0x0000000f06067212 */ /* 0x000fe400078e3cff */
[----:B------:R-:W-:Y:S02]  /*e230*/  LOP3.LUT R4, R12, R61, RZ, 0x3c, !PT ;  /* 0x0000003d0c047212 */ /* 0x000fe400078e3cff */
[-C--:B------:R-:W-:Y:S02]  /*e240*/  IADD3.X R7, RZ, R11.reuse, RZ, P1, !PT ;  /* 0x0000000bff077210 */ /* 0x080fe40000ffe4ff */
[----:B------:R-:W-:Y:S02]  /*e250*/  MOV R10, R10 ;  /* 0x0000000a000a7202 */ /* 0x000fe40000000f00 */
[----:B------:R-:W-:-:S02]  /*e260*/  F2FP.F16.F32.PACK_AB R12, R21, R20 ;  /* 0x00000014150c723e */ /* 0x000fc400000000ff */
[----:B------:R-:W-:Y:S02]  /*e270*/  F2FP.F16.F32.PACK_AB R13, R45, R44 ;  /* 0x0000002c2d0d723e */ /* 0x000fe400000000ff */
[----:B------:R-:W-:Y:S02]  /*e280*/  F2FP.F16.F32.PACK_AB R15, R47, R46 ;  /* 0x0000002e2f0f723e */ /* 0x000fe400000000ff */
[----:B------:R-:W-:Y:S02]  /*e290*/  MOV R66, R6 ;  /* 0x0000000600427202 */ /* 0x000fe40000000f00 */
[----:B------:R-:W-:Y:S01]  /*e2a0*/  MOV R64, R4 ;  /* 0x0000000400407202 */ /* 0x000fe20000000f00 */
[----:B------:R0:W-:Y:S01]  /*e2b0*/  STSM.16.M88.4 [R10], R12 ;  /* 0x0000000c0a007844 */ /* 0x0001e20000000200 */
        /* <DEDUP_REMOVED lines=8> */
[----:B0-----:R-:W-:Y:S02]  /*e340*/  F2FP.F16.F32.PACK_AB R10, R39, R38 ;  /* 0x00000026270a723e */ /* 0x001fe400000000ff */
[----:B------:R-:W-:Y:S02]  /*e350*/  F2FP.F16.F32.PACK_AB R12, R41, R40 ;  /* 0x00000028290c723e */ /* 0x000fe400000000ff */
[----:B------:R-:W-:Y:S02]  /*e360*/  F2FP.F16.F32.PACK_AB R13, R57, R56 ;  /* 0x00000038390d723e */ /* 0x000fe400000000ff */
[----:B------:R-:W-:Y:S02]  /*e370*/  F2FP.F16.F32.PACK_AB R14, R43, R42 ;  /* 0x0000002a2b0e723e */ /* 0x000fe400000000ff */
[----:B------:R-:W-:Y:S01]  /*e380*/  F2FP.F16.F32.PACK_AB R15, R119, R118 ;  /* 0x00000076770f723e */ /* 0x000fe200000000ff */
[----:B------:R-:W-:Y:S01]  /*e390*/  STSM.16.M88.4 [R65], R4 ;  /* 0x0000000441007844 */ /* 0x000fe20000000200 */
[----:B------:R-:W-:-:S03]  /*e3a0*/  ISETP.NE.U32.AND P3, PT, RZ, UR6, PT ;  /* 0x00000006ff007c0c */ /* 0x000fc6000bf65070 */
[----:B------:R0:W-:Y:S01]  /*e3b0*/  STSM.16.M88.4 [R66], R8 ;  /* 0x0000000842007844 */ /* 0x0001e20000000200 */
[----:B------:R-:W-:-:S03]  /*e3c0*/  ISETP.NE.AND.EX P3, PT, RZ, UR7, PT, P3 ;  /* 0x00000007ff007c0c */ /* 0x000fc6000bf65330 */
[----:B------:R2:W-:Y:S01]  /*e3d0*/  STSM.16.M88.4 [R64], R12 ;  /* 0x0000000c40007844 */ /* 0x0005e20000000200 */
[----:B------:R-:W-:Y:S01]  /*e3e0*/  BAR.SYNC.DEFER_BLOCKING 0x1, 0x180 ;  /* 0x0046000000007b1d */ /* 0x000fe20000010000 */
[----:B------:R-:W-:Y:S02]  /*e3f0*/  ISETP.NE.U32.AND P0, PT, RZ, UR4, PT ;  /* 0x00000004ff007c0c */ /* 0x000fe4000bf05070 */
[----:B------:R-:W-:Y:S02]  /*e400*/  IADD3 R60, P1, R62, UR4, RZ ;  /* 0x000000043e3c7c10 */ /* 0x000fe4000ff3e0ff */
[----:B------:R-:W-:Y:S02]  /*e410*/  ISETP.NE.AND.EX P0, PT, RZ, UR5, PT, P0 ;  /* 0x00000005ff007c0c */ /* 0x000fe4000bf05300 */
[----:B------:R-:W-:Y:S01]  /*e420*/  IADD3.X R61, R68, UR5, RZ, P1, !PT ;  /* 0x00000005443d7c10 */ /* 0x000fe20008ffe4ff */
[----:B0-----:R-:W0:Y:S01]  /*e430*/  LDC R8, c[0x0][0xbe8] ;  /* 0x0002fa00ff087b82 */ /* 0x001e220000000800 */
[----:B------:R-:W-:Y:S01]  /*e440*/  @P3 IADD3 R62, P1, R62, UR6, RZ ;  /* 0x000000063e3e3c10 */ /* 0x000fe2000ff3e0ff */
[----:B------:R-:W-:-:S02]  /*e450*/  ULDC UR6, c[0x0][0xa88] ;  /* 0x0002a20000067ab9 */ /* 0x000fc40000000800 */
[----:B------:R-:W-:Y:S01]  /*e460*/  IMAD.U32 R65, RZ, RZ, UR6 ;  /* 0x00000006ff417e24 */ /* 0x000fe2000f8e00ff */
[----:B------:R-:W-:-:S05]  /*e470*/  @P3 IADD3.X R63, R68, UR7, RZ, P1, !PT ;  /* 0x00000007443f3c10 */ /* 0x000fca0008ffe4ff */
[----:B------:R3:W5:Y:S04]  /*e480*/  @P0 LDG.E R32, desc[UR42][R60.64] ;  /* 0x0000002a3c200981 */ /* 0x000768000c1e1900 */
[----:B------:R3:W5:Y:S01]  /*e490*/  @P3 LDG.E R65, desc[UR42][R62.64] ;  /* 0x0000002a3e413981 */ /* 0x000762000c1e1900 */
[----:B------:R-:W-:Y:S02]  /*e4a0*/  ISETP.GT.AND P2, PT, R67, 0x1, PT ;  /* 0x000000014300780c */ /* 0x000fe40003f44270 */
[----:B------:R-:W-:-:S04]  /*e4b0*/  MOV R6, 0x9b8 ;  /* 0x000009b800067802 */ /* 0x000fc80000000f00 */
[----:B------:R-:W-:-:S04]  /*e4c0*/  SEL R6, R6, 0x978, P2 ;  /* 0x0000097806067807 */ /* 0x000fc80001000000 */
[----:B--2---:R3:W2:Y:S08]  /*e4d0*/  LDC.64 R12, c[0x0][R6+0x220] ;  /* 0x00008800060c7b82 */ /* 0x0046b00000000a00 */
[----:B------:R3:W4:Y:S08]  /*e4e0*/  LDC.64 R14, c[0x0][R6+0x218] ;  /* 0x00008600060e7b82 */ /* 0x0007300000000a00 */
[----:B------:R3:W1:Y:S01]  /*e4f0*/  LDC.64 R10, c[0x0][R6+0x228] ;  /* 0x00008a00060a7b82 */ /* 0x0006620000000a00 */
[----:B0-----:R-:W-:Y:S01]  /*e500*/  ISETP.NE.AND P1, PT, R8, 0x1, PT ;  /* 0x000000010800780c */ /* 0x001fe20003f25270 */
[----:B---3--:R-:W-:-:S12]  /*e510*/  @P3 BRA `(.L_x_13409) ;  /* 0x0000000000103947 */ /* 0x008fd80003800000 */
[----:B------:R-:W-:Y:S05]  /*e520*/  @!P0 BRA `(.L_x_13409) ;  /* 0x00000000000c8947 */ /* 0x000fea0003800000 */
[----:B------:R-:W3:Y:S04]  /*e530*/  LDG.E R4, desc[UR42][R60.64] ;  /* 0x0000002a3c047981 */ /* 0x000ee8000c1e1900 */
[----:B-----5:R-:W3:Y:S02]  /*e540*/  LDG.E R65, desc[UR42][R60.64+0x4] ;  /* 0x0000042a3c417981 */ /* 0x020ee4000c1e1900 */
[----:B---3--:R-:W-:-:S07]  /*e550*/  IMAD.IADD R65, R65, 0x1, -R4 ;  /* 0x0000000141417824 */ /* 0x008fce00078e0a04 */
.L_x_13409:
[----:B------:R-:W3:Y:S01]  /*e560*/  LDL.LU R4, [R1+0x34] ;  /* 0x0000340001047983 */ /* 0x000ee20000300800 */
[----:B------:R-:W0:Y:S03]  /*e570*/  LDC.64 R6, c[0x0][R6+0x210] ;  /* 0x0000840006067b82 */ /* 0x000e260000000a00 */
[----:B------:R-:W2:Y:S04]  /*e580*/  LDL.LU R61, [R1+0x4c] ;  /* 0x00004c00013d7983 */ /* 0x000ea80000300800 */
[----:B------:R-:W2:Y:S01]  /*e590*/  LDL R60, [R1+0x60] ;  /* 0x00006000013c7983 */ /* 0x000ea20000100800 */
[----:B------:R-:W-:Y:S01]  /*e5a0*/  ISETP.NE.U32.AND P0, PT, RZ, UR4, PT ;  /* 0x00000004ff007c0c */ /* 0x000fe2000bf05070 */
[----:B------:R-:W1:Y:S02]  /*e5b0*/  @P1 LDC R62, c[0x0][0xbec] ;  /* 0x0002fb00ff3e1b82 */ /* 0x000e640000000800 */
[----:B------:R-:W2:Y:S04]  /*e5c0*/  LDL R68, [R1+0x44] ;  /* 0x0000440001447983 */ /* 0x000ea80000100800 */
[----:B------:R-:W2:Y:S01]  /*e5d0*/  LDL R66, [R1+0x48] ;  /* 0x0000480001427983 */ /* 0x000ea20000100800 */
[----:B------:R-:W-:Y:S01]  /*e5e0*/  ISETP.NE.AND.EX P0, PT, RZ, UR5, PT, P0 ;  /* 0x00000005ff007c0c */ /* 0x000fe2000bf05300 */
[----:B------:R-:W0:Y:S01]  /*e5f0*/  @P1 LDC R69, c[0x0][0xbf0] ;  /* 0x0002fc00ff451b82 */ /* 0x000e220000000800 */
[-C--:B----4-:R-:W-:Y:S01]  /*e600*/  IMAD R63, R15, R152.reuse, RZ ;  /* 0x000000980f3f7224 */ /* 0x090fe200078e02ff */
[----:B------:R-:W4:Y:S01]  /*e610*/  LDL R73, [R1+0x5c] ;  /* 0x00005c0001497983 */ /* 0x000f220000100800 */
[----:B------:R-:W-:Y:S01]  /*e620*/  IMAD.WIDE.U32 R14, R14, R152, RZ ;  /* 0x000000980e0e7225 */ /* 0x000fe200078e00ff */
[----:B------:R-:W1:Y:S03]  /*e630*/  S2R R70, SR_TID.X ;  /* 0x0000000000467919 */ /* 0x000e660000002100 */
[----:B------:R-:W-:Y:S01]  /*e640*/  IMAD.IADD R64, R15, 0x1, R63 ;  /* 0x000000010f407824 */ /* 0x000fe200078e023f */
[----:B-1----:R-:W-:-:S04]  /*e650*/  IADD3 R75, R70, -0x80, RZ ;  /* 0xffffff80464b7810 */ /* 0x002fc80007ffe0ff */
[----:B------:R-:W-:-:S04]  /*e660*/  SHF.R.S32.HI R70, RZ, 0x1f, R75 ;  /* 0x0000001fff467819 */ /* 0x000fc8000001144b */
[----:B------:R-:W-:-:S04]  /*e670*/  LEA.HI R70, R70, R75, RZ, 0x7 ;  /* 0x0000004b46467211 */ /* 0x000fc800078f38ff */
[----:B------:R-:W-:-:S05]  /*e680*/  LOP3.LUT R70, R70, 0xffffff80, RZ, 0xc0, !PT ;  /* 0xffffff8046467812 */ /* 0x000fca00078ec0ff */
[----:B------:R-:W-:Y:S01]  /*e690*/  IMAD.IADD R70, R75, 0x1, -R70 ;  /* 0x000000014b467824 */ /* 0x000fe200078e0a46 */
[----:B---3--:R-:W-:Y:S02]  /*e6a0*/  SEL R9, R4, RZ, !P0 ;  /* 0x000000ff04097207 */ /* 0x008fe40004000000 */
[----:B------:R-:W1:Y:S01]  /*e6b0*/  LDC.64 R4, c[0x0][0xba8] ;  /* 0x0002ea00ff047b82 */ /* 0x000e620000000a00 */
[----:B--2---:R-:W-:Y:S02]  /*e6c0*/  SEL R61, R61, RZ, !P0 ;  /* 0x000000ff3d3d7207 */ /* 0x004fe40004000000 */
[----:B------:R-:W-:-:S04]  /*e6d0*/  IMAD R13, R13, R9, RZ ;  /* 0x000000090d0d7224 */ /* 0x000fc800078e02ff */
[C---:B------:R-:W-:Y:S02]  /*e6e0*/  IMAD R67, R12.reuse, R61, R13 ;  /* 0x0000003d0c437224 */ /* 0x040fe400078e020d */
[----:B------:R-:W-:-:S04]  /*e6f0*/  IMAD.WIDE.U32 R12, R12, R9, RZ ;  /* 0x000000090c0c7225 */ /* 0x000fc800078e00ff */
[----:B------:R-:W-:Y:S01]  /*e700*/  IMAD R71, R68, 0xc0, R60 ;  /* 0x000000c044477824 */ /* 0x000fe200078e023c */
[----:B------:R-:W-:Y:S02]  /*e710*/  SEL R61, R66, RZ, P2 ;  /* 0x000000ff423d7207 */ /* 0x000fe40001000000 */
[----:B-----5:R-:W-:Y:S01]  /*e720*/  IADD3 R60, P0, P3, R12, R14, R32 ;  /* 0x0000000e0c3c7210 */ /* 0x020fe20007b1e020 */
[----:B------:R-:W-:Y:S01]  /*e730*/  @P1 IMAD.HI.U32 R14, R71, R62, RZ ;  /* 0x0000003e470e1227 */ /* 0x000fe200078e00ff */
[----:B------:R-:W-:-:S03]  /*e740*/  MOV R15, R71 ;  /* 0x00000047000f7202 */ /* 0x000fc60000000f00 */
[----:B------:R-:W-:Y:S01]  /*e750*/  IMAD.IADD R67, R13, 0x1, R67 ;  /* 0x000000010d437824 */ /* 0x000fe200078e0243 */
[----:B0-----:R-:W-:Y:S01]  /*e760*/  @P1 SHF.R.U32.HI R15, RZ, R69, R14 ;  /* 0x00000045ff0f1219 */ /* 0x001fe2000001160e */
[-C--:B------:R-:W-:Y:S01]  /*e770*/  IMAD R63, R11, R61.reuse, RZ ;  /* 0x0000003d0b3f7224 */ /* 0x080fe200078e02ff */
[----:B------:R-:W-:Y:S01]  /*e780*/  SHF.R.S32.HI R11, RZ, 0x1f, R32 ;  /* 0x0000001fff0b7819 */ /* 0x000fe20000011420 */
[----:B-1----:R-:W0:Y:S01]  /*e790*/  @!P2 LDC R4, c[0x0][0xb50] ;  /* 0x0002d400ff04ab82 */ /* 0x002e220000000800 */
[----:B------:R-:W-:Y:S02]  /*e7a0*/  IMAD.WIDE.U32 R12, R10, R61, RZ ;  /* 0x0000003d0a0c7225 */ /* 0x000fe400078e00ff */
[----:B------:R-:W-:Y:S02]  /*e7b0*/  IADD3.X R61, R67, R64, R11, P0, P3 ;  /* 0x00000040433d7210 */ /* 0x000fe400007e640b */
[----:B------:R-:W-:-:S03]  /*e7c0*/  IMAD.MOV R67, RZ, RZ, -R15 ;  /* 0x000000ffff437224 */ /* 0x000fc600078e0a0f */
[----:B------:R-:W1:Y:S01]  /*e7d0*/  @!P2 LDC R5, c[0x0][0xb54] ;  /* 0x0002d500ff05ab82 */ /* 0x000e620000000800 */
[----:B------:R-:W-:Y:S01]  /*e7e0*/  IMAD.IADD R63, R13, 0x1, R63 ;  /* 0x000000010d3f7824 */ /* 0x000fe200078e023f */
[----:B------:R-:W-:Y:S02]  /*e7f0*/  IADD3 R12, P0, P3, R15, R60, R12 ;  /* 0x0000003c0f0c7210 */ /* 0x000fe40007b1e00c */
[----:B------:R-:W-:Y:S01]  /*e800*/  SHF.R.S32.HI R10, RZ, 0x1f, R15 ;  /* 0x0000001fff0a7819 */ /* 0x000fe2000001140f */
[----:B------:R-:W-:-:S03]  /*e810*/  IMAD R15, R8, R67, R71 ;  /* 0x00000043080f7224 */ /* 0x000fc600078e0247 */
[----:B------:R-:W-:Y:S01]  /*e820*/  IADD3.X R13, R10, R61, R63, P0, P3 ;  /* 0x0000003d0a0d7210 */ /* 0x000fe200007e643f */
[----:B------:R-:W-:Y:S01]  /*e830*/  IMAD R7, R7, R15, RZ ;  /* 0x0000000f07077224 */ /* 0x000fe200078e02ff */
[----:B------:R-:W-:-:S05]  /*e840*/  SHF.R.S32.HI R61, RZ, 0x1f, R15 ;  /* 0x0000001fff3d7819 */ /* 0x000fca000001140f */
[C---:B------:R-:W-:Y:S02]  /*e850*/  IMAD R61, R6.reuse, R61, R7 ;  /* 0x0000003d063d7224 */ /* 0x040fe400078e0207 */
[----:B------:R-:W-:-:S04]  /*e860*/  IMAD.WIDE.U32 R6, R6, R15, R12 ;  /* 0x0000000f06067225 */ /* 0x000fc800078e000c */
[----:B------:R-:W-:Y:S01]  /*e870*/  IMAD.IADD R7, R7, 0x1, R61 ;  /* 0x0000000107077824 */ /* 0x000fe200078e023d */
[----:B0-----:R-:W-:-:S04]  /*e880*/  LEA R10, P0, R6, R4, 0x2 ;  /* 0x00000004060a7211 */ /* 0x001fc800078010ff */
[----:B-1----:R-:W-:Y:S01]  /*e890*/  LEA.HI.X R7, R6, R5, R7, 0x2, P0 ;  /* 0x0000000506077211 */ /* 0x002fe200000f1407 */
[----:B------:R-:W-:Y:S01]  /*e8a0*/  SHFL.IDX PT, R4, R10, RZ, 0x1c1f ;  /* 0x001c1fff0a047589 */ /* 0x000fe200000e0000 */
[----:B----4-:R-:W-:-:S03]  /*e8b0*/  IMAD R60, R68, 0xc0, R73 ;  /* 0x000000c0443c7824 */ /* 0x010fc600078e0249 */
[----:B------:R-:W0:Y:S04]  /*e8c0*/  SHFL.IDX PT, R5, R7, RZ, 0x1c1f ;  /* 0x001c1fff07057589 */ /* 0x000e2800000e0000 */
[----:B------:R-:W-:Y:S04]  /*e8d0*/  SHFL.IDX PT, R12, R10, 0x1, 0x1c1f ;  /* 0x003c1f000a0c7f89 */ /* 0x000fe800000e0000 */
        /* <DEDUP_REMOVED lines=9> */
[----:B------:R-:W-:Y:S01]  /*e970*/  SHF.R.S32.HI R70, RZ, 0x1f, R72 ;  /* 0x0000001fff467819 */ /* 0x000fe20000011448 */
[----:B0-----:R-:W0:Y:S01]  /*e980*/  @P1 LDC R13, c[0x0][0xbec] ;  /* 0x0002fb00ff0d1b82 */ /* 0x001e220000000800 */
[----:B------:R-:W-:Y:S02]  /*e990*/  ULDC.64 UR4, c[0x0][0xaa0] ;  /* 0x0002a80000047ab9 */ /* 0x000fe40000000a00 */
[----:B------:R-:W-:-:S04]  /*e9a0*/  LEA.HI R70, R70, R72, RZ, 0x3 ;  /* 0x0000004846467211 */ /* 0x000fc800078f18ff */
[----:B------:R-:W-:Y:S01]  /*e9b0*/  SHF.R.S32.HI R70, RZ, 0x3, R70 ;  /* 0x00000003ff467819 */ /* 0x000fe20000011446 */
[----:B------:R-:W1:Y:S04]  /*e9c0*/  @P1 LDC R15, c[0x0][0xbf0] ;  /* 0x0002fc00ff0f1b82 */ /* 0x000e680000000800 */
[----:B------:R-:W-:-:S04]  /*e9d0*/  IMAD R3, R70, 0x40, R59 ;  /* 0x0000004046037824 */ /* 0x000fc800078e023b */
[----:B------:R-:W-:-:S03]  /*e9e0*/  IMAD.WIDE R24, R3, 0x2, R24 ;  /* 0x0000000203187825 */ /* 0x000fc600078e0218 */
[C---:B------:R-:W-:Y:S02]  /*e9f0*/  IADD3 R27, P0, R24.reuse, 0x1800, RZ ;  /* 0x00001800181b7810 */ /* 0x040fe40007f1e0ff */
[C---:B------:R-:W-:Y:S02]  /*ea00*/  IADD3 R29, P2, R24.reuse, 0x3000, RZ ;  /* 0x00003000181d7810 */ /* 0x040fe40007f5e0ff */
[----:B------:R-:W-:Y:S01]  /*ea10*/  IADD3 R37, P3, R24, 0x4800, RZ ;  /* 0x0000480018257810 */ /* 0x000fe20007f7e0ff */
[----:B------:R-:W-:Y:S01]  /*ea20*/  IMAD R11, R11, UR4, RZ ;  /* 0x000000040b0b7c24 */ /* 0x000fe2000f8e02ff */
[----:B------:R-:W-:Y:S02]  /*ea30*/  LOP3.LUT R26, R27, 0x380, RZ, 0xc0, !PT ;  /* 0x000003801b1a7812 */ /* 0x000fe400078ec0ff */
[----:B------:R-:W-:Y:S02]  /*ea40*/  LOP3.LUT R28, R29, 0x380, RZ, 0xc0, !PT ;  /* 0x000003801d1c7812 */ /* 0x000fe400078ec0ff */
[----:B------:R-:W-:-:S02]  /*ea50*/  LOP3.LUT R36, R37, 0x380, RZ, 0xc0, !PT ;  /* 0x0000038025247812 */ /* 0x000fc400078ec0ff */
[----:B------:R-:W-:Y:S01]  /*ea60*/  LOP3.LUT R5, R24, 0x380, RZ, 0xc0, !PT ;  /* 0x0000038018057812 */ /* 0x000fe200078ec0ff */
[----:B------:R-:W-:Y:S01]  /*ea70*/  IMAD R3, R32, UR5, R11 ;  /* 0x0000000520037c24 */ /* 0x000fe2000f8e020b */
[----:B------:R-:W-:Y:S02]  /*ea80*/  SHF.R.U64 R26, R26, 0x3, RZ ;  /* 0x000000031a1a7819 */ /* 0x000fe400000012ff */
[----:B------:R-:W-:Y:S02]  /*ea90*/  SHF.R.U64 R28, R28, 0x3, RZ ;  /* 0x000000031c1c7819 */ /* 0x000fe400000012ff */
[----:B------:R-:W-:Y:S02]  /*eaa0*/  SHF.R.U64 R36, R36, 0x3, RZ ;  /* 0x0000000324247819 */ /* 0x000fe400000012ff */
        /* <DEDUP_REMOVED lines=9> */
[----:B------:R-:W-:Y:S01]  /*eb40*/  IMAD.MOV.U32 R5, RZ, RZ, R25 ;  /* 0x000000ffff057224 */ /* 0x000fe200078e0019 */
[----:B------:R-:W-:Y:S01]  /*eb50*/  IADD3.X R27, RZ, R25, RZ, P0, !PT ;  /* 0x00000019ff1b7210 */ /* 0x000fe200007fe4ff */
[----:B------:R-:W-:Y:S01]  /*eb60*/  IMAD R0, R74, 0x30, R70 ;  /* 0x000000304a007824 */ /* 0x000fe200078e0246 */
[----:B------:R-:W-:Y:S01]  /*eb70*/  IADD3 R11, R11, R3, RZ ;  /* 0x000000030b0b7210 */ /* 0x000fe20007ffe0ff */
[----:B------:R-:W5:Y:S01]  /*eb80*/  LD.E.128 R28, desc[UR42][R28.64] ;  /* 0x0000002a1c1c7980 */ /* 0x000f62000c101d00 */
[----:B------:R-:W-:-:S03]  /*eb90*/  SHF.R.S32.HI R12, RZ, 0x1f, R9 ;  /* 0x0000001fff0c7819 */ /* 0x000fc60000011409 */
[----:B------:R-:W5:Y:S01]  /*eba0*/  LD.E.128 R4, desc[UR42][R4.64] ;  /* 0x0000002a04047980 */ /* 0x000f62000c101d00 */
[----:B------:R-:W-:-:S03]  /*ebb0*/  IMAD.WIDE.U32 R10, R152, UR4, R10 ;  /* 0x00000004980a7c25 */ /* 0x000fc6000f8e000a */
[----:B------:R-:W5:Y:S01]  /*ebc0*/  LD.E.128 R24, desc[UR42][R26.64] ;  /* 0x0000002a1a187980 */ /* 0x000f62000c101d00 */
[----:B------:R-:W-:-:S03]  /*ebd0*/  IMAD R14, R68, 0xc0, R0 ;  /* 0x000000c0440e7824 */ /* 0x000fc600078e0200 */
        /* <DEDUP_REMOVED lines=15> */
[----:B------:R-:W-:Y:S01]  /*ecd0*/  IADD3 R0, R18, 0x16820, RZ ;  /* 0x0001682012007810 */ /* 0x000fe20007ffe0ff */
[----:B------:R-:W-:Y:S02]  /*ece0*/  ULDC.64 UR4, c[0x0][0xae0] ;  /* 0x0002b80000047ab9 */ /* 0x000fe40000000a00 */
[----:B------:R-:W-:Y:S01]  /*ecf0*/  IMAD.IADD R11, R11, 0x1, R13 ;  /* 0x000000010b0b7824 */ /* 0x000fe200078e020d */
[--C-:B------:R-:W-:Y:S01]  /*ed00*/  SHF.R.S32.HI R9, RZ, 0x1f, R3.reuse ;  /* 0x0000001fff097819 */ /* 0x100fe20000011403 */
[----:B------:R-:W-:Y:S01]  /*ed10*/  IMAD.MOV R13, RZ, RZ, -R3 ;  /* 0x000000ffff0d7224 */ /* 0x000fe200078e0a03 */
[----:B------:R-:W-:-:S03]  /*ed20*/  PRMT R0, RZ, 0x654, R0 ;  /* 0x00000654ff007816 */ /* 0x000fc60000000000 */
[----:B------:R-:W-:Y:S01]  /*ed30*/  IMAD R13, R8, R13, R14 ;  /* 0x0000000d080d7224 */ /* 0x000fe200078e020e */
[----:B--2---:R0:W-:Y:S01]  /*ed40*/  SYNCS.ARRIVE.TRANS64.RED.A1T0 RZ, [R0+URZ], RZ ;  /* 0x000000ff00ff79a7 */ /* 0x0041e2000810043f */
[----:B------:R-:W-:Y:S02]  /*ed50*/  IMAD R12, R9, UR4, RZ ;  /* 0x00000004090c7c24 */ /* 0x000fe4000f8e02ff */
[----:B------:R-:W-:-:S04]  /*ed60*/  IMAD.WIDE.U32 R8, R3, UR4, R10 ;  /* 0x0000000403087c25 */ /* 0x000fc8000f8e000a */
[----:B------:R-:W-:Y:S01]  /*ed70*/  IMAD R15, R3, UR5, R12 ;  /* 0x00000005030f7c24 */ /* 0x000fe2000f8e020c */
[----:B0-----:R-:W-:Y:S01]  /*ed80*/  SHF.R.S32.HI R0, RZ, 0x1f, R13 ;  /* 0x0000001fff007819 */ /* 0x001fe2000001140d */
        /* <DEDUP_REMOVED lines=11> */
[----:B------:R-:W0:Y:S01]  /*ee40*/  SHFL.IDX PT, R3, R40, RZ, 0x181f ;  /* 0x00181fff28037589 */ /* 0x000e2200000e0000 */
[----:B------:R-:W-:Y:S01]  /*ee50*/  ULDC UR4, c[0x0][0xac8] ;  /* 0x0002b20000047ab9 */ /* 0x000fe20000000800 */
[----:B------:R-:W-:Y:S01]  /*ee60*/  IMAD R42, R68, 0xc0, R70 ;  /* 0x000000c0442a7824 */ /* 0x000fe200078e0246 */
[----:B------:R-:W-:Y:S01]  /*ee70*/  ISETP.GE.AND P0, PT, R59, UR4, PT ;  /* 0x000000043b007c0c */ /* 0x000fe2000bf06270 */
[----:B------:R-:W1:Y:S02]  /*ee80*/  SHFL.IDX PT, R9, R40, 0x1, 0x181f ;  /* 0x00381f0028097f89 */ /* 0x000e6400000e0000 */
[C---:B------:R-:W-:Y:S01]  /*ee90*/  VIADD R12, R42.reuse, 0x30 ;  /* 0x000000302a0c7836 */ /* 0x040fe20000000000 */
[CC--:B------:R-:W-:Y:S01]  /*eea0*/  ISETP.GE.OR P2, PT, R42.reuse, R61.reuse, P0 ;  /* 0x0000003d2a00720c */ /* 0x0c0fe20000746670 */
[----:B------:R-:W2:Y:S01]  /*eeb0*/  SHFL.IDX PT, R0, R41, RZ, 0x181f ;  /* 0x00181fff29007589 */ /* 0x000ea200000e0000 */
[----:B------:R-:W-:Y:S02]  /*eec0*/  IADD3 R20, R42, 0x60, RZ ;  /* 0x000000602a147810 */ /* 0x000fe40007ffe0ff */
[-C--:B------:R-:W-:Y:S01]  /*eed0*/  ISETP.GE.OR P3, PT, R12, R61.reuse, P0 ;  /* 0x0000003d0c00720c */ /* 0x080fe20000766670 */
[----:B------:R-:W3:Y:S01]  /*eee0*/  SHFL.IDX PT, R14, R40, 0x2, 0x181f ;  /* 0x00581f00280e7f89 */ /* 0x000ee200000e0000 */
[----:B------:R-:W-:-:S03]  /*eef0*/  ISETP.GE.OR P4, PT, R20, R61, P0 ;  /* 0x0000003d1400720c */ /* 0x000fc60000786670 */
[----:B------:R-:W4:Y:S04]  /*ef00*/  SHFL.IDX PT, R8, R41, 0x1, 0x181f ;  /* 0x00381f0029087f89 */ /* 0x000f2800000e0000 */
[----:B------:R-:W4:Y:S01]  /*ef10*/  SHFL.IDX PT, R10, R41, 0x2, 0x181f ;  /* 0x00581f00290a7f89 */ /* 0x000f2200000e0000 */
[----:B0-----:R-:W-:-:S03]  /*ef20*/  @!P2 LEA R32, P5, R59, R3, 0x1 ;  /* 0x000000033b20a211 */ /* 0x001fc600078a08ff */
[C---:B-1----:R-:W-:Y:S02]  /*ef30*/  @!P3 LEA R20, P1, R59.reuse, R9, 0x1 ;  /* 0x000000093b14b211 */ /* 0x042fe400078208ff */
[C-C-:B--2---:R-:W-:Y:S02]  /*ef40*/  @!P2 LEA.HI.X R3, R59.reuse, R0, R58.reuse, 0x1, P5 ;  /* 0x000000003b03a211 */ /* 0x144fe400028f0c3a */
[----:B------:R-:W0:Y:S01]  /*ef50*/  SHFL.IDX PT, R0, R41, 0x3, 0x181f ;  /* 0x00781f0029007f89 */ /* 0x000e2200000e0000 */
[C---:B---3--:R-:W-:Y:S02]  /*ef60*/  @!P4 LEA R43, P5, R59.reuse, R14, 0x1 ;  /* 0x0000000e3b2bc211 */ /* 0x048fe400078a08ff */
[----:B------:R-:W-:Y:S01]  /*ef70*/  @!P2 IMAD.MOV.U32 R9, RZ, RZ, R3 ;  /* 0x000000ffff09a224 */ /* 0x000fe200078e0003 */
[----:B------:R-:W1:Y:S01]  /*ef80*/  SHFL.IDX PT, R14, R40, 0x3, 0x181f ;  /* 0x00781f00280e7f89 */ /* 0x000e6200000e0000 */
[C---:B----4-:R-:W-:Y:S01]  /*ef90*/  @!P3 LEA.HI.X R21, R59.reuse, R8, R58, 0x1, P1 ;  /* 0x000000083b15b211 */ /* 0x050fe200008f0c3a */
[----:B------:R-:W-:Y:S01]  /*efa0*/  @!P2 IMAD.MOV.U32 R8, RZ, RZ, R32 ;  /* 0x000000ffff08a224 */ /* 0x000fe200078e0020 */
[----:B------:R-:W-:-:S04]  /*efb0*/  @!P4 LEA.HI.X R10, R59, R10, R58, 0x1, P5 ;  /* 0x0000000a3b0ac211 */ /* 0x000fc800028f0c3a */
[----:B-----5:R2:W-:Y:S04]  /*efc0*/  @!P2 ST.E.128 desc[UR42][R8.64], R4 ;  /* 0x000000040800a985 */ /* 0x0205e8000c101d2a */
[----:B------:R3:W-:Y:S01]  /*efd0*/  @!P3 ST.E.128 desc[UR42][R20.64], R24 ;  /* 0x000000181400b985 */ /* 0x0007e2000c101d2a */
[----:B--2---:R-:W-:Y:S01]  /*efe0*/  @!P4 IMAD.MOV.U32 R4, RZ, RZ, R43 ;  /* 0x000000ffff04c224 */ /* 0x004fe200078e002b */
[----:B------:R-:W-:-:S05]  /*eff0*/  @!P4 MOV R5, R10 ;  /* 0x0000000a0005c202 */ /* 0x000fca0000000f00 */
[----:B01----:R3:W-:Y:S02]  /*f000*/  @!P4 ST.E.128 desc[UR42][R4.64], R28 ;  /* 0x0000001c0400c985 */ /* 0x0037e4000c101d2a */
.L_x_13589:
[----:B------:R-:W-:-:S05]  /*f010*/  VIADD R42, R42, 0x90 ;  /* 0x000000902a2a7836 */ /* 0x000fca0000000000 */
[----:B------:R-:W-:-:S13]  /*f020*/  ISETP.GE.OR P0, PT, R42, R61, P0 ;  /* 0x0000003d2a00720c */ /* 0x000fda0000706670 */
[----:B------:R-:W-:Y:S05]  /*f030*/  @P0 BRA `(.L_x_13412) ;  /* 0x0000001000dc0947 */ /* 0x000fea0003800000 */
[----:B------:R-:W-:-:S04]  /*f040*/  LEA R14, P0, R59, R14, 0x1 ;  /* 0x0000000e3b0e7211 */ /* 0x000fc800078008ff */
[----:B------:R-:W-:-:S05]  /*f050*/  LEA.HI.X R15, R59, R0, R58, 0x1, P0 ;  /* 0x000000003b0f7211 */ /* 0x000fca00000f0c3a */
[----:B------:R4:W-:Y:S01]  /*f060*/  ST.E.128 desc[UR42][R14.64], R36 ;  /* 0x000000240e007985 */ /* 0x0009e2000c101d2a */
[----:B------:R-:W-:Y:S05]  /*f070*/  BRA `(.L_x_13412) ;  /* 0x0000001000cc7947 */ /* 0x000fea0003800000 */
.L_x_13410:
[----:B------:R-:W2:Y:S01]  /*f080*/  LDL R74, [R1+0x28] ;  /* 0x00002800014a7983 */ /* 0x000ea20000100800 */
[----:B------:R-:W1:Y:S01]  /*f090*/  @P1 LDC R10, c[0x0][0xbec] ;  /* 0x0002fb00ff0a1b82 */ /* 0x000e620000000800 */
[----:B------:R-:W-:Y:S01]  /*f0a0*/  ULDC.64 UR4, c[0x0][0xb08] ;  /* 0x0002c20000047ab9 */ /* 0x000fe20000000a00 */
[----:B0-----:R-:W-:Y:S01]  /*f0b0*/  SHF.R.S32.HI R0, RZ, 0x1f, R9 ;  /* 0x0000001fff007819 */ /* 0x001fe20000011409 */
[----:B------:R-:W-:Y:S01]  /*f0c0*/  IMAD R11, R11, UR4, RZ ;  /* 0x000000040b0b7c24 */ /* 0x000fe2000f8e02ff */
[----:B------:R-:W-:Y:S01]  /*f0d0*/  ULDC.64 UR6, c[0x0][0xb30] ;  /* 0x0002cc0000067ab9 */ /* 0x000fe20000000a00 */
[----:B------:R-:W-:-:S03]  /*f0e0*/  IMAD.WIDE.U32 R4, R32, UR4, RZ ;  /* 0x0000000420047c25 */ /* 0x000fc6000f8e00ff */
[----:B------:R-:W0:Y:S01]  /*f0f0*/  @P1 LDC R13, c[0x0][0xbf0] ;  /* 0x0002fc00ff0d1b82 */ /* 0x000e220000000800 */
[----:B------:R-:W-:Y:S01]  /*f100*/  IMAD R11, R32, UR5, R11 ;  /* 0x00000005200b7c24 */ /* 0x000fe2000f8e020b */
[----:B------:R-:W-:Y:S01]  /*f110*/  ULDC.64 UR4, c[0x0][0xb38] ;  /* 0x0002ce0000047ab9 */ /* 0x000fe20000000a00 */
[----:B------:R-:W-:Y:S02]  /*f120*/  IMAD.MOV.U32 R3, RZ, RZ, R71 ;  /* 0x000000ffff037224 */ /* 0x000fe400078e0047 */
[----:B------:R-:W-:Y:S02]  /*f130*/  IMAD.IADD R5, R5, 0x1, R11 ;  /* 0x0000000105057824 */ /* 0x000fe400078e020b */
[----:B------:R-:W-:-:S04]  /*f140*/  IMAD.WIDE.U32 R4, R152, UR4, R4 ;  /* 0x0000000498047c25 */ /* 0x000fc8000f8e0004 */
[----:B------:R-:W-:Y:S01]  /*f150*/  IMAD R5, R152, UR5, R5 ;  /* 0x0000000598057c24 */ /* 0x000fe2000f8e0205 */
[----:B------:R-:W-:Y:S02]  /*f160*/  ULDC.64 UR4, c[0x0][0xb40] ;  /* 0x0002d00000047ab9 */ /* 0x000fe40000000a00 */
[----:B------:R-:W-:Y:S02]  /*f170*/  IMAD R0, R0, UR4, RZ ;  /* 0x0000000400007c24 */ /* 0x000fe4000f8e02ff */
[----:B-1----:R-:W-:-:S04]  /*f180*/  @P1 IMAD.HI.U32 R10, R71, R10, RZ ;  /* 0x0000000a470a1227 */ /* 0x002fc800078e00ff */
[C---:B------:R-:W-:Y:S02]  /*f190*/  IMAD R7, R9.reuse, UR5, R0 ;  /* 0x0000000509077c24 */ /* 0x040fe4000f8e0200 */
[----:B------:R-:W-:Y:S01]  /*f1a0*/  IMAD.WIDE.U32 R4, R9, UR4, R4 ;  /* 0x0000000409047c25 */ /* 0x000fe2000f8e0004 */
[----:B0-----:R-:W-:Y:S01]  /*f1b0*/  @P1 SHF.R.U32.HI R3, RZ, R13, R10 ;  /* 0x0000000dff031219 */ /* 0x001fe2000001160a */
[----:B------:R-:W-:-:S03]  /*f1c0*/  ULDC.64 UR4, c[0x0][0xb48] ;  /* 0x0002d20000047ab9 */ /* 0x000fc60000000a00 */
[----:B------:R-:W-:Y:S01]  /*f1d0*/  IADD3 R5, R5, R7, RZ ;  /* 0x0000000705057210 */ /* 0x000fe20007ffe0ff */
[--C-:B------:R-:W-:Y:S01]  /*f1e0*/  IMAD.MOV R7, RZ, RZ, -R3.reuse ;  /* 0x000000ffff077224 */ /* 0x100fe200078e0a03 */
[----:B------:R-:W-:Y:S01]  /*f1f0*/  SHF.R.S32.HI R0, RZ, 0x1f, R3 ;  /* 0x0000001fff007819 */ /* 0x000fe20000011403 */
        /* <DEDUP_REMOVED lines=8> */
[----:B------:R-:W-:Y:S02]  /*f280*/  VIADD R3, R18, 0x16820 ;  /* 0x0001682012037836 */ /* 0x000fe40000000000 */
[----:B------:R-:W-:Y:S02]  /*f290*/  IMAD R0, R0, UR4, RZ ;  /* 0x0000000400007c24 */ /* 0x000fe4000f8e02ff */
[----:B------:R-:W-:Y:S01]  /*f2a0*/  IMAD.IADD R5, R5, 0x1, R9 ;  /* 0x0000000105057824 */ /* 0x000fe200078e0209 */
[----:B------:R-:W-:Y:S01]  /*f2b0*/  PRMT R8, RZ, 0x654, R3 ;  /* 0x00000654ff087816 */ /* 0x000fe20000000003 */
[C---:B------:R-:W-:Y:S02]  /*f2c0*/  IMAD R3, R7.reuse, UR5, R0 ;  /* 0x0000000507037c24 */ /* 0x040fe4000f8e0200 */
[----:B------:R-:W-:Y:S01]  /*f2d0*/  IMAD.WIDE.U32 R4, R7, UR4, R4 ;  /* 0x0000000407047c25 */ /* 0x000fe2000f8e0004 */
[----:B------:R-:W-:Y:S01]  /*f2e0*/  ULDC.64 UR4, c[0x0][0xb00] ;  /* 0x0002c00000047ab9 */ /* 0x000fe20000000a00 */
[----:B------:R0:W-:Y:S03]  /*f2f0*/  SYNCS.ARRIVE.TRANS64.RED.A1T0 RZ, [R8+URZ], RZ ;  /* 0x000000ff08ff79a7 */ /* 0x0001e6000810043f */
[----:B------:R-:W-:-:S02]  /*f300*/  IADD3 R3, R5, R3, RZ ;  /* 0x0000000305037210 */ /* 0x000fc40007ffe0ff */
[----:B------:R-:W-:Y:S01]  /*f310*/  LEA R0, P0, R4, UR4, 0x2 ;  /* 0x0000000404007c11 */ /* 0x000fe2000f8010ff */
[----:B------:R-:W-:-:S03]  /*f320*/  UMOV UR4, 0xffffffff ;  /* 0xffffffff00047882 */ /* 0x000fc60000000000 */
[----:B------:R-:W-:Y:S01]  /*f330*/  LEA.HI.X R4, R4, UR5, R3, 0x2, P0 ;  /* 0x0000000504047c11 */ /* 0x000fe200080f1403 */
[C---:B--2---:R-:W-:Y:S01]  /*f340*/  VIADD R7, R74.reuse, 0x8 ;  /* 0x000000084a077836 */ /* 0x044fe20000000000 */
[C---:B------:R-:W-:Y:S01]  /*f350*/  IADD3 R66, R74.reuse, 0x20, RZ ;  /* 0x000000204a427810 */ /* 0x040fe20007ffe0ff */
[C---:B------:R-:W-:Y:S02]  /*f360*/  VIADD R62, R74.reuse, 0x10 ;  /* 0x000000104a3e7836 */ /* 0x040fe40000000000 */
        /* <DEDUP_REMOVED lines=9> */
[----:B------:R-:W-:Y:S02]  /*f400*/  SHF.R.S32.HI R71, RZ, 0x1f, R70 ;  /* 0x0000001fff477819 */ /* 0x000fe40000011446 */
[----:B------:R-:W-:Y:S01]  /*f410*/  SHF.R.S32.HI R73, RZ, 0x1f, R72 ;  /* 0x0000001fff497819 */ /* 0x000fe20000011448 */
[----:B0-----:R-:W-:Y:S06]  /*f420*/  BRA.DIV UR4, `(.L_x_13413) ;  /* 0x0000009204807947 */ /* 0x001fec000b800000 */
[----:B------:R0:W1:Y:S04]  /*f430*/  SHFL.IDX PT, R3, R4, RZ, 0x1c1f ;  /* 0x001c1fff04037589 */ /* 0x00006800000e0000 */
[----:B------:R0:W2:Y:S02]  /*f440*/  SHFL.IDX PT, R14, R0, RZ, 0x1c1f ;  /* 0x001c1fff000e7589 */ /* 0x0000a400000e0000 */
.L_x_13592:
        /* <DEDUP_REMOVED lines=8> */
[-C--:B-1----:R-:W-:Y:S02]  /*f4d0*/  @!P3 MOV R15, R3.reuse ;  /* 0x00000003000fb202 */ /* 0x082fe40000000f00 */
[CC--:B--2---:R-:W-:Y:S02]  /*f4e0*/  @!P1 LEA R10, P5, R7.reuse, R14.reuse, 0x2 ;  /* 0x0000000e070a9211 */ /* 0x0c4fe400078a10ff */
[----:B------:R-:W-:Y:S01]  /*f4f0*/  @!P0 LEA R12, P2, R62, R14, 0x2 ;  /* 0x0000000e3e0c8211 */ /* 0x000fe200078410ff */
[----:B------:R-:W-:Y:S01]  /*f500*/  @!P3 IMAD.WIDE R8, R74, 0x4, R14 ;  /* 0x000000044a08b825 */ /* 0x000fe200078e020e */
[-C--:B------:R-:W-:Y:S02]  /*f510*/  @!P1 LEA.HI.X R11, R7, R3.reuse, R32, 0x2, P5 ;  /* 0x00000003070b9211 */ /* 0x080fe400028f1420 */
[----:B------:R-:W-:Y:S02]  /*f520*/  @!P0 LEA.HI.X R13, R62, R3, R63, 0x2, P2 ;  /* 0x000000033e0d8211 */ /* 0x000fe400010f143f */
[----:B------:R1:W-:Y:S01]  /*f530*/  @!P3 ST.E.64 desc[UR42][R8.64], R20 ;  /* 0x000000140800b985 */ /* 0x0003e2000c101b2a */
[----:B------:R-:W-:-:S02]  /*f540*/  ISETP.GE.AND P3, PT, R66, UR4, PT ;  /* 0x0000000442007c0c */ /* 0x000fc4000bf66270 */
[----:B------:R-:W-:Y:S01]  /*f550*/  ISETP.GE.AND P2, PT, R68, UR4, PT ;  /* 0x0000000444007c0c */ /* 0x000fe2000bf46270 */
[----:B------:R2:W-:Y:S01]  /*f560*/  @!P1 ST.E.64 desc[UR42][R10.64], R26 ;  /* 0x0000001a0a009985 */ /* 0x0005e2000c101b2a */
[----:B------:R-:W-:Y:S02]  /*f570*/  @!P4 LEA R24, P5, R64, R14, 0x2 ;  /* 0x0000000e4018c211 */ /* 0x000fe400078a10ff */
[----:B------:R-:W-:Y:S01]  /*f580*/  ISETP.GE.AND P1, PT, R70, UR4, PT ;  /* 0x0000000446007c0c */ /* 0x000fe2000bf26270 */
[----:B------:R3:W-:Y:S01]  /*f590*/  @!P0 ST.E.64 desc[UR42][R12.64], R28 ;  /* 0x0000001c0c008985 */ /* 0x0007e2000c101b2a */
[----:B------:R-:W-:Y:S02]  /*f5a0*/  ISETP.GE.AND P0, PT, R72, UR4, PT ;  /* 0x0000000448007c0c */ /* 0x000fe4000bf06270 */
[----:B------:R-:W-:-:S03]  /*f5b0*/  @!P4 LEA.HI.X R25, R64, R3, R65, 0x2, P5 ;  /* 0x000000034019c211 */ /* 0x000fc600028f1441 */
[-C--:B------:R-:W-:Y:S02]  /*f5c0*/  @!P3 LEA R58, P5, R66, R14.reuse, 0x2 ;  /* 0x0000000e423ab211 */ /* 0x080fe400078a10ff */
[----:B------:R3:W-:Y:S01]  /*f5d0*/  @!P4 ST.E.64 desc[UR42][R24.64], R30 ;  /* 0x0000001e1800c985 */ /* 0x0007e2000c101b2a */
[-C--:B-1----:R-:W-:Y:S02]  /*f5e0*/  @!P2 LEA R8, P4, R68, R14.reuse, 0x2 ;  /* 0x0000000e4408a211 */ /* 0x082fe400078810ff */
[-C--:B------:R-:W-:Y:S02]  /*f5f0*/  @!P3 LEA.HI.X R59, R66, R3.reuse, R67, 0x2, P5 ;  /* 0x00000003423bb211 */ /* 0x080fe400028f1443 */
[-C--:B--2---:R-:W-:Y:S02]  /*f600*/  @!P1 LEA R10, P5, R70, R14.reuse, 0x2 ;  /* 0x0000000e460a9211 */ /* 0x084fe400078a10ff */
[----:B------:R-:W-:Y:S01]  /*f610*/  @!P2 LEA.HI.X R9, R68, R3, R69, 0x2, P4 ;  /* 0x000000034409a211 */ /* 0x000fe200020f1445 */
[----:B------:R3:W-:Y:S01]  /*f620*/  @!P3 ST.E.64 desc[UR42][R58.64], R36 ;  /* 0x000000243a00b985 */ /* 0x0007e2000c101b2a */
[----:B------:R-:W-:-:S02]  /*f630*/  @!P0 LEA R14, P4, R72, R14, 0x2 ;  /* 0x0000000e480e8211 */ /* 0x000fc400078810ff */
[-C--:B------:R-:W-:Y:S01]  /*f640*/  @!P1 LEA.HI.X R11, R70, R3.reuse, R71, 0x2, P5 ;  /* 0x00000003460b9211 */ /* 0x080fe200028f1447 */
[----:B------:R3:W-:Y:S01]  /*f650*/  @!P2 ST.E.64 desc[UR42][R8.64], R38 ;  /* 0x000000260800a985 */ /* 0x0007e2000c101b2a */
[----:B------:R-:W-:-:S03]  /*f660*/  @!P0 LEA.HI.X R15, R72, R3, R73, 0x2, P4 ;  /* 0x00000003480f8211 */ /* 0x000fc600020f1449 */
[----:B------:R3:W-:Y:S04]  /*f670*/  @!P1 ST.E.64 desc[UR42][R10.64], R40 ;  /* 0x000000280a009985 */ /* 0x0007e8000c101b2a */
[----:B------:R3:W-:Y:S02]  /*f680*/  @!P0 ST.E.64 desc[UR42][R14.64], R42 ;  /* 0x0000002a0e008985 */ /* 0x0007e4000c101b2a */
.L_x_13415:
[----:B------:R-:W-:Y:S05]  /*f690*/  BSYNC B1 ;  /* 0x0000000000017941 */ /* 0x000fea0003800000 */
.L_x_13414:
[----:B------:R-:W-:-:S03]  /*f6a0*/  UMOV UR4, 0xffffffff ;  /* 0xffffffff00047882 */ /* 0x000fc60000000000 */
[----:B------:R-:W-:Y:S05]  /*f6b0*/  BRA.DIV UR4, `(.L_x_13416) ;  /* 0x0000009204107947 */ /* 0x000fea000b800000 */
[----:B-1----:R1:W4:Y:S04]  /*f6c0*/  SHFL.IDX PT, R3, R4, 0x1, 0x1c1f ;  /* 0x003c1f0004037f89 */ /* 0x00232800000e0000 */
[----:B--23--:R1:W2:Y:S02]  /*f6d0*/  SHFL.IDX PT, R14, R0, 0x1, 0x1c1f ;  /* 0x003c1f00000e7f89 */ /* 0x00c2a400000e0000 */
.L_x_13596:
[----:B------:R-:W-:-:S13]  /*f6e0*/  ISETP.GE.AND P0, PT, R6, R61, PT ;  /* 0x0000003d0600720c */ /* 0x000fda0003f06270 */
[----:B------:R-:W-:Y:S05]  /*f6f0*/  @P0 BRA `(.L_x_13412) ;  /* 0x0000000c002c0947 */ /* 0x000fea0003800000 */
[----:B------:R-:W-:Y:S02]  /*f700*/  ULDC UR4, c[0x0][0xac8] ;  /* 0x0002b20000047ab9 */ /* 0x000fe40000000800 */
[----:B------:R-:W-:Y:S02]  /*f710*/  ISETP.GE.AND P4, PT, R74, UR4, PT ;  /* 0x000000044a007c0c */ /* 0x000fe4000bf86270 */
[----:B------:R-:W-:Y:S02]  /*f720*/  ISETP.GE.AND P5, PT, R7, UR4, PT ;  /* 0x0000000407007c0c */ /* 0x000fe4000bfa6270 */
[----:B------:R-:W-:Y:S02]  /*f730*/  ISETP.GE.AND P0, PT, R62, UR4, PT ;  /* 0x000000043e007c0c */ /* 0x000fe4000bf06270 */
[----:B------:R-:W-:Y:S02]  /*f740*/  ISETP.GE.AND P1, PT, R64, UR4, PT ;  /* 0x0000000440007c0c */ /* 0x000fe4000bf26270 */
[----:B------:R-:W-:-:S05]  /*f750*/  ISETP.GE.AND P2, PT, R66, UR4, PT ;  /* 0x0000000442007c0c */ /* 0x000fca000bf46270 */
[----:B----4-:R-:W-:Y:S02]  /*f760*/  @!P4 IMAD.MOV.U32 R15, RZ, RZ, R3 ;  /* 0x000000ffff0fc224 */ /* 0x010fe400078e0003 */
[----:B--2---:R-:W-:Y:S01]  /*f770*/  @!P5 LEA R6, P3, R7, R14, 0x2 ;  /* 0x0000000e0706d211 */ /* 0x004fe200078610ff */
[----:B01----:R-:W-:-:S03]  /*f780*/  @!P4 IMAD.WIDE R4, R74, 0x4, R14 ;  /* 0x000000044a04c825 */ /* 0x003fc600078e020e */
[----:B------:R-:W-:Y:S02]  /*f790*/  @!P5 LEA.HI.X R7, R7, R3, R32, 0x2, P3 ;  /* 0x000000030707d211 */ /* 0x000fe400018f1420 */
[----:B------:R-:W-:Y:S01]  /*f7a0*/  ISETP.GE.AND P3, PT, R68, UR4, PT ;  /* 0x0000000444007c0c */ /* 0x000fe2000bf66270 */
[----:B------:R0:W-:Y:S01]  /*f7b0*/  @!P4 ST.E.64 desc[UR42][R4.64], R44 ;  /* 0x0000002c0400c985 */ /* 0x0001e2000c101b2a */
[----:B------:R-:W-:-:S03]  /*f7c0*/  @!P0 LEA R8, P4, R62, R14, 0x2 ;  /* 0x0000000e3e088211 */ /* 0x000fc600078810ff */
[----:B------:R1:W-:Y:S01]  /*f7d0*/  @!P5 ST.E.64 desc[UR42][R6.64], R46 ;  /* 0x0000002e0600d985 */ /* 0x0003e2000c101b2a */
[-C--:B------:R-:W-:Y:S02]  /*f7e0*/  @!P1 LEA R10, P5, R64, R14.reuse, 0x2 ;  /* 0x0000000e400a9211 */ /* 0x080fe400078a10ff */
        /* <DEDUP_REMOVED lines=8> */
[----:B------:R-:W-:-:S03]  /*f870*/  @!P3 LEA R20, P5, R68, R14, 0x2 ;  /* 0x0000000e4414b211 */ /* 0x000fc600078a10ff */
[----:B------:R1:W-:Y:S01]  /*f880*/  @!P2 ST.E.64 desc[UR42][R12.64], R52 ;  /* 0x000000340c00a985 */ /* 0x0003e2000c101b2a */
[----:B------:R-:W-:Y:S02]  /*f890*/  @!P3 LEA.HI.X R21, R68, R3, R69, 0x2, P5 ;  /* 0x000000034415b211 */ /* 0x000fe400028f1445 */
[----:B0-----:R-:W-:-:S03]  /*f8a0*/  @!P4 LEA R4, P5, R70, R14, 0x2 ;  /* 0x0000000e4604c211 */ /* 0x001fc600078a10ff */
[----:B------:R1:W-:Y:S01]  /*f8b0*/  @!P3 ST.E.64 desc[UR42][R20.64], R54 ;  /* 0x000000361400b985 */ /* 0x0003e2000c101b2a */
[----:B------:R-:W-:-:S05]  /*f8c0*/  @!P4 LEA.HI.X R5, R70, R3, R71, 0x2, P5 ;  /* 0x000000034605c211 */ /* 0x000fca00028f1447 */
[----:B------:R1:W-:Y:S01]  /*f8d0*/  @!P4 ST.E.64 desc[UR42][R4.64], R56 ;  /* 0x000000380400c985 */ /* 0x0003e2000c101b2a */
[----:B------:R-:W-:Y:S05]  /*f8e0*/  @P0 BRA `(.L_x_13412) ;  /* 0x0000000800b00947 */ /* 0x000fea0003800000 */
[----:B------:R-:W-:-:S04]  /*f8f0*/  LEA R14, P0, R72, R14, 0x2 ;  /* 0x0000000e480e7211 */ /* 0x000fc800078010ff */
[----:B------:R-:W-:-:S05]  /*f900*/  LEA.HI.X R15, R72, R3, R73, 0x2, P0 ;  /* 0x00000003480f7211 */ /* 0x000fca00000f1449 */
[----:B------:R0:W-:Y:S01]  /*f910*/  ST.E.64 desc[UR42][R14.64], R118 ;  /* 0x000000760e007985 */ /* 0x0001e2000c101b2a */
[----:B------:R-:W-:Y:S05]  /*f920*/  BRA `(.L_x_13412) ;  /* 0x0000000800a07947 */ /* 0x000fea0003800000 */
.L_x_13408:
[----:B0-----:R-:W4:Y:S01]  /*f930*/  LDL.LU R6, [R1+0x3c] ;  /* 0x00003c0001067983 */ /* 0x001f220000300800 */
[----:B------:R-:W-:Y:S01]  /*f940*/  ULDC.64 UR6, c[0x0][0xc08] ;  /* 0x0003020000067ab9 */ /* 0x000fe20000000a00 */
[----:B------:R-:W-:Y:S02]  /*f950*/  ULDC.64 UR4, c[0x0][0xc00] ;  /* 0x0003000000047ab9 */ /* 0x000fe40000000a00 */
[----:B------:R-:W2:Y:S04]  /*f960*/  LDL.LU R0, [R1+0x40] ;  /* 0x0000400001007983 */ /* 0x000ea80000300800 */
[----:B------:R-:W3:Y:S01]  /*f970*/  LDL R8, [R1+0x30] ;  /* 0x0000300001087983 */ /* 0x000ee20000100800 */
        /* <DEDUP_REMOVED lines=8> */
[----:B--2---:R-:W-:-:S05]  /*fa00*/  IADD3.X R5, R0, UR5, RZ, P2, !PT ;  /* 0x0000000500057c10 */ /* 0x004fca00097fe4ff */
[----:B------:R-:W-:Y:S01]  /*fa10*/  @P1 IADD3 R6, P2, R6, UR6, RZ ;  /* 0x0000000606061c10 */ /* 0x000fe2000ff5e0ff */
[----:B-----5:R-:W-:Y:S01]  /*fa20*/  IMAD.U32 R25, RZ, RZ, UR4 ;  /* 0x00000004ff197e24 */ /* 0x020fe2000f8e00ff */
[----:B------:R2:W5:Y:S02]  /*fa30*/  @P0 LDG.E R3, desc[UR42][R4.64] ;  /* 0x0000002a04030981 */ /* 0x000564000c1e1900 */
[----:B------:R-:W-:Y:S02]  /*fa40*/  @P1 IADD3.X R7, R0, UR7, RZ, P2, !PT ;  /* 0x0000000700071c10 */ /* 0x000fe400097fe4ff */
[----:B0-----:R-:W-:-:S03]  /*fa50*/  IADD3 R30, R9, -0x80, RZ ;  /* 0xffffff80091e7810 */ /* 0x001fc60007ffe0ff */
[----:B------:R2:W5:Y:S01]  /*fa60*/  @P1 LDG.E R25, desc[UR42][R6.64] ;  /* 0x0000002a06191981 */ /* 0x000562000c1e1900 */
[----:B---3--:R-:W-:Y:S02]  /*fa70*/  ISETP.NE.AND P2, PT, R8, RZ, PT ;  /* 0x000000ff0800720c */ /* 0x008fe40003f45270 */
[----:B------:R-:W-:-:S11]  /*fa80*/  ISETP.GT.AND P3, PT, R30, 0xbf, PT ;  /* 0x000000bf1e00780c */ /* 0x000fd60003f64270 */
[----:B------:R-:W0:Y:S02]  /*fa90*/  @!P2 LDC R8, c[0x0][0xad4] ;  /* 0x0002b500ff08ab82 */ /* 0x000e240000000800 */
[----:B0-----:R2:W-:Y:S01]  /*faa0*/  @!P2 STL [R1+0x30], R8 ;  /* 0x000030080100a387 */ /* 0x0015e20000100800 */
[----:B------:R-:W-:Y:S01]  /*fab0*/  ISETP.GT.AND P2, PT, R8, 0x1, PT ;  /* 0x000000010800780c */ /* 0x000fe20003f44270 */
[----:B------:R-:W-:-:S12]  /*fac0*/  @P1 BRA `(.L_x_13417) ;  /* 0x0000000000101947 */ /* 0x000fd80003800000 */
[----:B------:R-:W-:Y:S05]  /*fad0*/  @!P0 BRA `(.L_x_13417) ;  /* 0x00000000000c8947 */ /* 0x000fea0003800000 */
[----:B------:R-:W3:Y:S04]  /*fae0*/  LDG.E R0, desc[UR42][R4.64] ;  /* 0x0000002a04007981 */ /* 0x000ee8000c1e1900 */
[----:B-----5:R-:W3:Y:S02]  /*faf0*/  LDG.E R25, desc[UR42][R4.64+0x4] ;  /* 0x0000042a04197981 */ /* 0x020ee4000c1e1900 */
[----:B---3--:R-:W-:-:S07]  /*fb00*/  IMAD.IADD R25, R25, 0x1, -R0 ;  /* 0x0000000119197824 */ /* 0x008fce00078e0a00 */
.L_x_13417:
[----:B------:R-:W3:Y:S04]  /*fb10*/  LDL.LU R0, [R1+0x4c] ;  /* 0x00004c0001007983 */ /* 0x000ee80000300800 */
[----:B--2---:R-:W2:Y:S01]  /*fb20*/  LDL.LU R4, [R1+0x34] ;  /* 0x0000340001047983 */ /* 0x004ea20000300800 */
[----:B------:R-:W-:Y:S01]  /*fb30*/  BSSY B1, `(.L_x_13418) ;  /* 0x0000038000017945 */ /* 0x000fe20003800000 */
[----:B-----5:R-:W-:Y:S02]  /*fb40*/  SHF.R.S32.HI R24, RZ, 0x1f, R3 ;  /* 0x0000001fff187819 */ /* 0x020fe40000011403 */
[----:B---3--:R-:W-:Y:S02]  /*fb50*/  SEL R26, R0, RZ, !P0 ;  /* 0x000000ff001a7207 */ /* 0x008fe40004000000 */
[----:B--2---:R-:W-:Y:S01]  /*fb60*/  SEL R31, R4, RZ, !P0 ;  /* 0x000000ff041f7207 */ /* 0x004fe20004000000 */
        /* <DEDUP_REMOVED lines=32> */
[----:B------:R-:W-:Y:S02]  /*fd70*/  IMAD.MOV R8, RZ, RZ, -R21 ;  /* 0x000000ffff087224 */ /* 0x000fe400078e0a15 */
[----:B------:R-:W-:Y:S01]  /*fd80*/  IMAD.IADD R29, R15, 0x1, R29 ;  /* 0x000000010f1d7824 */ /* 0x000fe200078e021d */
[----:B--2---:R-:W-:-:S05]  /*fd90*/  SEL R9, R32, RZ, P0 ;  /* 0x000000ff20097207 */ /* 0x004fca0000000000 */
[----:B------:R-:W-:-:S04]  /*fda0*/  IMAD.WIDE.U32 R6, R10, R9, RZ ;  /* 0x000000090a067225 */ /* 0x000fc800078e00ff */
[----:B------:R-:W-:Y:S02]  /*fdb0*/  IMAD R11, R11, R9, RZ ;  /* 0x000000090b0b7224 */ /* 0x000fe400078e02ff */
        /* <DEDUP_REMOVED lines=10> */
[----:B0-----:R-:W-:-:S03]  /*fe60*/  LEA R4, P0, R6, R4, 0x2 ;  /* 0x0000000406047211 */ /* 0x001fc600078010ff */
[----:B------:R-:W-:Y:S02]  /*fe70*/  IMAD.IADD R0, R7, 0x1, R11 ;  /* 0x0000000107007824 */ /* 0x000fe400078e020b */
[----:B------:R-:W-:-:S03]  /*fe80*/  IMAD.MOV.U32 R7, RZ, RZ, -0x800000 ;  /* 0xff800000ff077424 */ /* 0x000fc600078e00ff */
[----:B-1----:R-:W-:-:S05]  /*fe90*/  LEA.HI.X R5, R6, R5, R0, 0x2, P0 ;  /* 0x0000000506057211 */ /* 0x002fca00000f1400 */
[----:B------:R0:W-:Y:S02]  /*fea0*/  STG.E desc[UR42][R4.64], R7 ;  /* 0x0000000704007986 */ /* 0x0001e4000c10192a */
.L_x_13419:
[----:B------:R-:W-:Y:S05]  /*feb0*/  BSYNC B1 ;  /* 0x0000000000017941 */ /* 0x000fea0003800000 */
.L_x_13418:
[----:B------:R-:W-:Y:S05]  /*fec0*/  @P2 BRA `(.L_x_13412) ;  /* 0x0000000400382947 */ /* 0x000fea0003800000 */
[----:B------:R-:W2:Y:S01]  /*fed0*/  LDL R27, [R1+0x44] ;  /* 0x00004400011b7983 */ /* 0x000ea20000100800 */
[----:B------:R-:W3:Y:S01]  /*fee0*/  LDC R8, c[0x0][0xbe8] ;  /* 0x0002fa00ff087b82 */ /* 0x000ee20000000800 */
[----:B------:R-:W-:Y:S01]  /*fef0*/  SHF.R.S32.HI R28, RZ, 0x1f, R30 ;  /* 0x0000001fff1c7819 */ /* 0x000fe2000001141e */
[----:B------:R-:W-:Y:S01]  /*ff00*/  ULDC.64 UR4, c[0x0][0xaa0] ;  /* 0x0002a80000047ab9 */ /* 0x000fe20000000a00 */
[----:B------:R-:W-:Y:S01]  /*ff10*/  ULDC.64 UR6, c[0x0][0xaf0] ;  /* 0x0002bc0000067ab9 */ /* 0x000fe20000000a00 */
[----:B------:R-:W-:Y:S01]  /*ff20*/  IMAD R0, R24, UR4, RZ ;  /* 0x0000000418007c24 */ /* 0x000fe2000f8e02ff */
[----:B------:R-:W-:Y:S01]  /*ff30*/  LEA.HI R28, R28, R30, RZ, 0x3 ;  /* 0x0000001e1c1c7211 */ /* 0x000fe200078f18ff */
[----:B0-----:R-:W-:-:S03]  /*ff40*/  IMAD.WIDE.U32 R4, R3, UR4, RZ ;  /* 0x0000000403047c25 */ /* 0x001fc6000f8e00ff */
[----:B------:R-:W-:Y:S01]  /*ff50*/  SHF.R.S32.HI R28, RZ, 0x3, R28 ;  /* 0x00000003ff1c7819 */ /* 0x000fe2000001141c */
[----:B------:R-:W-:Y:S01]  /*ff60*/  IMAD R7, R3, UR5, R0 ;  /* 0x0000000503077c24 */ /* 0x000fe2000f8e0200 */
[----:B------:R-:W-:-:S03]  /*ff70*/  ULDC.64 UR4, c[0x0][0xae8] ;  /* 0x0002ba0000047ab9 */ /* 0x000fc60000000a00 */
[----:B------:R-:W-:Y:S02]  /*ff80*/  IMAD R0, R74, 0x30, R28 ;  /* 0x000000304a007824 */ /* 0x000fe400078e021c */
[----:B------:R-:W-:Y:S02]  /*ff90*/  IMAD.IADD R5, R5, 0x1, R7 ;  /* 0x0000000105057824 */ /* 0x000fe400078e0207 */
[----:B------:R-:W-:Y:S01]  /*ffa0*/  IMAD.WIDE.U32 R4, R152, UR4, R4 ;  /* 0x0000000498047c25 */ /* 0x000fe2000f8e0004 */
[----:B---3--:R-:W-:-:S03]  /*ffb0*/  ISETP.NE.AND P0, PT, R8, 0x1, PT ;  /* 0x000000010800780c */ /* 0x008fc60003f05270 */
[----:B------:R-:W-:Y:S01]  /*ffc0*/  IMAD R5, R152, UR5, R5 ;  /* 0x0000000598057c24 */ /* 0x000fe2000f8e0205 */
[----:B------:R-:W-:Y:S01]  /*ffd0*/  ULDC.64 UR4, c[0x0][0xae0] ;  /* 0x0002b80000047ab9 */ /* 0x000fe20000000a00 */
[----:B------:R-:W-:-:S08]  /*ffe0*/  IMAD.WIDE.U32 R4, R31, UR6, R4 ;  /* 0x000000061f047c25 */ /* 0x000fd0000f8e0004 */
[----:B------:R-:W0:Y:S08]  /*fff0*/  @P0 LDC R6, c[0x0][0xbec] ;  /* 0x0002fb00ff060b82 */ /* 0x000e300000000800 */
[----:B------:R-:W3:Y:S01]  /*10000*/  @P0 LDC R11, c[0x0][0xbf0] ;  /* 0x0002fc00ff0b0b82 */ /* 0x000ee20000000800 */
[----:B--2---:R-:W-:-:S04]  /*10010*/  IMAD R9, R27, 0xc0, R0 ;  /* 0x000000c01b097824 */ /* 0x004fc800078e0200 */
[----:B0-----:R-:W-:Y:S01]  /*10020*/  @P0 IMAD.HI.U32 R0, R9, R6, RZ ;  /* 0x0000000609000227 */ /* 0x001fe200078e00ff */
[----:B------:R-:W-:-:S03]  /*10030*/  MOV R3, R9 ;  /* 0x0000000900037202 */ /* 0x000fc60000000f00 */
[----:B------:R-:W-:Y:S01]  /*10040*/  IMAD R6, R26, UR6, RZ ;  /* 0x000000061a067c24 */ /* 0x000fe2000f8e02ff */
[----:B---3--:R-:W-:-:S03]  /*10050*/  @P0 SHF.R.U32.HI R3, RZ, R11, R0 ;  /* 0x0000000bff030219 */ /* 0x008fc60000011600 */
[----:B------:R-:W-:Y:S01]  /*10060*/  IMAD R7, R31, UR7, R6 ;  /* 0x000000071f077c24 */ /* 0x000fe2000f8e0206 */
[--C-:B------:R-:W-:Y:S01]  /*10070*/  SHF.R.S32.HI R0, RZ, 0x1f, R3.reuse ;  /* 0x0000001fff007819 */ /* 0x100fe20000011403 */
[----:B------:R-:W-:Y:S01]  /*10080*/  IMAD.MOV R6, RZ, RZ, -R3 ;  /* 0x000000ffff067224 */ /* 0x000fe200078e0a03 */
[----:B------:R-:W-:Y:S01]  /*10090*/  ULDC.64 UR6, c[0x0][0xa80] ;  /* 0x0002a00000067ab9 */ /* 0x000fe20000000a00 */
        /* <DEDUP_REMOVED lines=9> */
[----:B------:R-:W-:Y:S01]  /*10130*/  IMAD.WIDE.U32 R20, R7, UR4, R4 ;  /* 0x0000000407147c25 */ /* 0x000fe2000f8e0004 */
[----:B------:R-:W-:Y:S02]  /*10140*/  ULDC UR4, c[0x0][0xac8] ;  /* 0x0002b20000047ab9 */ /* 0x000fe40000000800 */
[----:B------:R-:W-:Y:S01]  /*10150*/  ISETP.GE.AND P0, PT, R59, UR4, PT ;  /* 0x000000043b007c0c */ /* 0x000fe2000bf06270 */
[----:B------:R-:W-:Y:S01]  /*10160*/  IMAD R3, R7, UR5, R0 ;  /* 0x0000000507037c24 */ /* 0x000fe2000f8e0200 */
[----:B------:R-:W-:Y:S01]  /*10170*/  LEA R7, P1, R20, UR6, 0x1 ;  /* 0x0000000614077c11 */ /* 0x000fe2000f8208ff */
[----:B------:R-:W-:-:S03]  /*10180*/  UMOV UR4, 0xffffffff ;  /* 0xffffffff00047882 */ /* 0x000fc60000000000 */
[----:B------:R-:W-:-:S04]  /*10190*/  IADD3 R3, R21, R3, RZ ;  /* 0x0000000315037210 */ /* 0x000fc80007ffe0ff */
[----:B------:R-:W-:Y:S01]  /*101a0*/  LEA.HI.X R20, R20, UR7, R3, 0x1, P1 ;  /* 0x0000000714147c11 */ /* 0x000fe200088f0c03 */
[----:B------:R-:W-:Y:S06]  /*101b0*/  BRA.DIV UR4, `(.L_x_13420) ;  /* 0x0000008604987947 */ /* 0x000fec000b800000 */
[----:B------:R-:W0:Y:S01]  /*101c0*/  SHFL.IDX PT, R3, R7, RZ, 0x181f ;  /* 0x00181fff07037589 */ /* 0x000e2200000e0000 */
[----:B------:R-:W-:Y:S02]  /*101d0*/  IMAD R21, R25, R8, RZ ;  /* 0x0000000819157224 */ /* 0x000fe400078e02ff */
[----:B------:R-:W-:Y:S01]  /*101e0*/  IMAD R24, R27, 0xc0, R28 ;  /* 0x000000c01b187824 */ /* 0x000fe200078e021c */
[----:B------:R-:W2:Y:S03]  /*101f0*/  SHFL.IDX PT, R0, R20, RZ, 0x181f ;  /* 0x00181fff14007589 */ /* 0x000ea600000e0000 */
[C---:B------:R-:W-:Y:S01]  /*10200*/  VIADD R8, R24.reuse, 0x30 ;  /* 0x0000003018087836 */ /* 0x040fe20000000000 */
[----:B------:R-:W3:Y:S01]  /*10210*/  SHFL.IDX PT, R5, R7, 0x1, 0x181f ;  /* 0x00381f0007057f89 */ /* 0x000ee200000e0000 */
[C---:B------:R-:W-:Y:S01]  /*10220*/  ISETP.GE.OR P2, PT, R24.reuse, R21, P0 ;  /* 0x000000151800720c */ /* 0x040fe20000746670 */
[----:B------:R-:W-:-:S02]  /*10230*/  VIADD R10, R24, 0x60 ;  /* 0x00000060180a7836 */ /* 0x000fc40000000000 */
[----:B------:R-:W4:Y:S01]  /*10240*/  SHFL.IDX PT, R14, R7, 0x2, 0x181f ;  /* 0x00581f00070e7f89 */ /* 0x000f2200000e0000 */
[-C--:B------:R-:W-:Y:S02]  /*10250*/  ISETP.GE.OR P3, PT, R8, R21.reuse, P0 ;  /* 0x000000150800720c */ /* 0x080fe40000766670 */
[----:B------:R-:W-:Y:S01]  /*10260*/  ISETP.GE.OR P4, PT, R10, R21, P0 ;  /* 0x000000150a00720c */ /* 0x000fe20000786670 */
[----:B------:R-:W5:Y:S04]  /*10270*/  SHFL.IDX PT, R4, R20, 0x1, 0x181f ;  /* 0x00381f0014047f89 */ /* 0x000f6800000e0000 */
[----:B------:R-:W1:Y:S02]  /*10280*/  SHFL.IDX PT, R6, R20, 0x2, 0x181f ;  /* 0x00581f0014067f89 */ /* 0x000e6400000e0000 */
[----:B0-----:R-:W-:-:S04]  /*10290*/  @!P2 LEA R10, P5, R59, R3, 0x1 ;  /* 0x000000033b0aa211 */ /* 0x001fc800078a08ff */
[C---:B--2---:R-:W-:Y:S02]  /*102a0*/  @!P2 LEA.HI.X R3, R59.reuse, R0, R58, 0x1, P5 ;  /* 0x000000003b03a211 */ /* 0x044fe400028f0c3a */
[----:B------:R0:W2:Y:S01]  /*102b0*/  SHFL.IDX PT, R0, R20, 0x3, 0x181f ;  /* 0x00781f0014007f89 */ /* 0x0000a200000e0000 */
[C---:B---3--:R-:W-:Y:S02]  /*102c0*/  @!P3 LEA R8, P1, R59.reuse, R5, 0x1 ;  /* 0x000000053b08b211 */ /* 0x048fe400078208ff */
[----:B------:R-:W-:Y:S01]  /*102d0*/  @!P2 IMAD.MOV.U32 R11, RZ, RZ, R3 ;  /* 0x000000ffff0ba224 */ /* 0x000fe200078e0003 */
[----:B----4-:R-:W-:-:S04]  /*102e0*/  @!P4 LEA R25, P5, R59, R14, 0x1 ;  /* 0x0000000e3b19c211 */ /* 0x010fc800078a08ff */
[----:B------:R0:W-:Y:S01]  /*102f0*/  @!P2 ST.E.128 desc[UR42][R10.64], RZ ;  /* 0x000000ff0a00a985 */ /* 0x0001e2000c101d2a */
[C-C-:B-----5:R-:W-:Y:S02]  /*10300*/  @!P3 LEA.HI.X R9, R59.reuse, R4, R58.reuse, 0x1, P1 ;  /* 0x000000043b09b211 */ /* 0x160fe400008f0c3a */
[----:B------:R-:W-:Y:S01]  /*10310*/  @!P4 MOV R4, R25 ;  /* 0x000000190004c202 */ /* 0x000fe20000000f00 */
[----:B------:R0:W3:Y:S01]  /*10320*/  SHFL.IDX PT, R14, R7, 0x3, 0x181f ;  /* 0x00781f00070e7f89 */ /* 0x0000e200000e0000 */
[----:B-1----:R-:W-:-:S03]  /*10330*/  @!P4 LEA.HI.X R5, R59, R6, R58, 0x1, P5 ;  /* 0x000000063b05c211 */ /* 0x002fc600028f0c3a */
[----:B------:R0:W-:Y:S04]  /*10340*/  @!P3 ST.E.128 desc[UR42][R8.64], RZ ;  /* 0x000000ff0800b985 */ /* 0x0001e8000c101d2a */
[----:B------:R0:W-:Y:S02]  /*10350*/  @!P4 ST.E.128 desc[UR42][R4.64], RZ ;  /* 0x000000ff0400c985 */ /* 0x0001e4000c101d2a */
.L_x_13605:
[----:B------:R-:W-:-:S05]  /*10360*/  VIADD R24, R24, 0x90 ;  /* 0x0000009018187836 */ /* 0x000fca0000000000 */
[----:B------:R-:W-:-:S13]  /*10370*/  ISETP.GE.OR P0, PT, R24, R21, P0 ;  /* 0x000000151800720c */ /* 0x000fda0000706670 */
[----:B---3--:R-:W-:-:S04]  /*10380*/  @!P0 LEA R14, P1, R59, R14, 0x1 ;  /* 0x0000000e3b0e8211 */ /* 0x008fc800078208ff */
[----:B--2---:R-:W-:-:S05]  /*10390*/  @!P0 LEA.HI.X R15, R59, R0, R58, 0x1, P1 ;  /* 0x000000003b0f8211 */ /* 0x004fca00008f0c3a */
[----:B------:R2:W-:Y:S04]  /*103a0*/  @!P0 ST.E.128 desc[UR42][R14.64], RZ ;  /* 0x000000ff0e008985 */ /* 0x0005e8000c101d2a */
.L_x_13412:
[----:B------:R-:W-:Y:S05]  /*103b0*/  BSYNC B0 ;  /* 0x0000000000007941 */ /* 0x000fea0003800000 */
.L_x_13407:
[----:B------:R-:W-:Y:S02]  /*103c0*/  ULDC UR4, c[0x0][0xc3c] ;  /* 0x00030f0000047ab9 */ /* 0x000fe40000000800 */
[----:B------:R-:W-:-:S13]  /*103d0*/  ISETP.GE.AND P0, PT, R35, UR4, PT ;  /* 0x0000000423007c0c */ /* 0x000fda000bf06270 */
[----:B------:R-:W-:Y:S05]  /*103e0*/  @!P0 BRA `(.L_x_13421) ;  /* 0xffffff0c001c8947 */ /* 0x000fea000383ffff */
[----:B------:R-:W-:Y:S05]  /*103f0*/  BRA `(.L_x_13282) ;  /* 0x0000006c00d47947 */ /* 0x000fea0003800000 */
.L_x_13280:
[----:B------:R-:W-:-:S08]  /*10400*/  NOP ;  /* 0x0000000000007918 */ /* 0x000fd00000000000 */
[----:B------:R-:W0:-:S00]  /*10410*/  USETMAXREG.DEALLOC.CTAPOOL 0x20 ;  /* 0x00000020000079c8 */ /* 0x000e0000080e0500 */
[----:B0-----:R-:W2:Y:S01]  /*10420*/  LDL.LU R2, [R1] ;  /* 0x0000000001027983 */ /* 0x001ea20000300800 */
[----:B------:R-:W-:-:S06]  /*10430*/  LOP3.LUT R0, R0, 0x3, RZ, 0xc0, !PT ;  /* 0x0000000300007812 */ /* 0x000fcc00078ec0ff */
[----:B------:R-:W0:Y:S02]  /*10440*/  SHFL.IDX PT, R0, R0, RZ, 0x1f ;  /* 0x00001fff00007589 */ /* 0x000e2400000e0000 */
[----:B0-----:R-:W-:Y:S01]  /*10450*/  ISETP.NE.AND P0, PT, R0, RZ, PT ;  /* 0x000000ff0000720c */ /* 0x001fe20003f05270 */
[----:B------:R-:W-:Y:S01]  /*10460*/  IMAD.MOV.U32 R0, RZ, RZ, RZ ;  /* 0x000000ffff007224 */ /* 0x000fe200078e00ff */
        /* <DEDUP_REMOVED lines=11> */
.L_x_13422:
        /* <DEDUP_REMOVED lines=44> */
.L_x_13426:
[----:B------:R-:W0:Y:S01]  /*107e0*/  LDC R0, c[0x0][0xc3c] ;  /* 0x00030f00ff007b82 */ /* 0x000e220000000800 */
[----:B------:R-:W-:Y:S01]  /*107f0*/  UIADD3 UR4, UR4, 0x1f, URZ ;  /* 0x0000001f04047890 */ /* 0x000fe2000fffe03f */
[----:B------:R-:W-:Y:S02]  /*10800*/  ULDC UR7, c[0x0][0xc3c] ;  /* 0x00030f0000077ab9 */ /* 0x000fe40000000800 */
[----:B------:R-:W-:-:S03]  /*10810*/  IMAD.U32 R27, RZ, RZ, UR7 ;  /* 0x00000007ff1b7e24 */ /* 0x000fc6000f8e00ff */
[----:B0-----:R-:W-:-:S13]  /*10820*/  ISETP.LE.AND P6, PT, R0, UR4, PT ;  /* 0x0000000400007c0c */ /* 0x001fda000bfc3270 */
[----:B------:R-:W-:Y:S05]  /*10830*/  @P6 BRA `(.L_x_13425) ;  /* 0x0000000400a46947 */ /* 0x000fea0003800000 */
[----:B------:R-:W-:-:S04]  /*10840*/  IADD3 R9, R7, UR4, RZ ;  /* 0x0000000407097c10 */ /* 0x000fc8000fffe0ff */
        /* <DEDUP_REMOVED lines=30> */
.L_x_13424:
        /* <DEDUP_REMOVED lines=17> */
[----:B------:R-:W-:-:S05]  /*10b40*/  VIADD R5, R27, 0xffffffff ;  /* 0xffffffff1b057836 */ /* 0x000fca0000000000 */
[----:B------:R0:W1:Y:S02]  /*10b50*/  SHFL.IDX PT, R24, R2, R5, 0x1f ;  /* 0x00001f0502187589 */ /* 0x00006400000e0000 */
.L_x_13427:
        /* <DEDUP_REMOVED lines=8> */
[----:B------:R-:W0:Y:S01]  /*10be0*/  I2F.RP R6, R5 ;  /* 0x0000000500067306 */ /* 0x000e220000209400 */
[----:B------:R-:W-:Y:S01]  /*10bf0*/  IADD3 R8, RZ, -R8, RZ ;  /* 0x80000008ff087210 */ /* 0x000fe20007ffe0ff */
[----:B------:R-:W-:-:S02]  /*10c00*/  VIADD R27, R27, UR4 ;  /* 0x000000041b1b7c36 */ /* 0x000fc40008000000 */
[----:B------:R-:W-:-:S04]  /*10c10*/  IMAD.HI.U32 R2, R2, R3, RZ ;  /* 0x0000000302027227 */ /* 0x000fc800078e00ff */
[----:B------:R-:W-:-:S05]  /*10c20*/  IMAD R3, R2, R8, R3 ;  /* 0x0000000802037224 */ /* 0x000fca00078e0203 */
[----:B------:R-:W-:Y:S01]  /*10c30*/  ISETP.GT.U32.AND P1, PT, R4, R3, PT ;  /* 0x000000030400720c */ /* 0x000fe20003f24070 */
[----:B0-----:R-:W0:-:S12]  /*10c40*/  MUFU.RCP R6, R6 ;  /* 0x0000000600067308 */ /* 0x001e180000001000 */
[----:B------:R-:W-:Y:S02]  /*10c50*/  @!P1 IMAD.IADD R3, R3, 0x1, -R4 ;  /* 0x0000000103039824 */ /* 0x000fe400078e0a04 */
[----:B------:R-:W-:Y:S01]  /*10c60*/  @!P1 VIADD R2, R2, 0x1 ;  /* 0x0000000102029836 */ /* 0x000fe20000000000 */
[----:B------:R-:W-:Y:S02]  /*10c70*/  ISETP.NE.AND P1, PT, R0, RZ, PT ;  /* 0x000000ff0000720c */ /* 0x000fe40003f25270 */
[----:B------:R-:W-:Y:S01]  /*10c80*/  ISETP.GE.U32.AND P0, PT, R3, R4, PT ;  /* 0x000000040300720c */ /* 0x000fe20003f06070 */
[----:B0-----:R-:W-:Y:S01]  /*10c90*/  VIADD R8, R6, 0xffffffe ;  /* 0x0ffffffe06087836 */ /* 0x001fe20000000000 */
[----:B------:R-:W-:-:S03]  /*10ca0*/  LOP3.LUT R4, R25, R0, RZ, 0x3c, !PT ;  /* 0x0000000019047212 */ /* 0x000fc600078e3cff */
[----:B------:R0:W1:Y:S01]  /*10cb0*/  F2I.FTZ.U32.TRUNC.NTZ R3, R8 ;  /* 0x0000000800037305 */ /* 0x000062000021f000 */
[----:B------:R-:W-:-:S07]  /*10cc0*/  ISETP.GE.AND P2, PT, R4, RZ, PT ;  /* 0x000000ff0400720c */ /* 0x000fce0003f46270 */
[----:B------:R-:W-:Y:S02]  /*10cd0*/  @P0 IADD3 R2, R2, 0x1, RZ ;  /* 0x0000000102020810 */ /* 0x000fe40007ffe0ff */
[----:B0-----:R-:W-:-:S03]  /*10ce0*/  IABS R8, R9 ;  /* 0x0000000900087213 */ /* 0x001fc60000000000 */
[----:B------:R-:W-:Y:S02]  /*10cf0*/  IMAD.MOV.U32 R6, RZ, RZ, R2 ;  /* 0x000000ffff067224 */ /* 0x000fe400078e0002 */
[----:B-1----:R-:W-:Y:S02]  /*10d00*/  IMAD.MOV R2, RZ, RZ, -R3 ;  /* 0x000000ffff027224 */ /* 0x002fe400078e0a03 */
[----:B------:R-:W-:Y:S01]  /*10d10*/  @!P2 IMAD.MOV R6, RZ, RZ, -R6 ;  /* 0x000000ffff06a224 */ /* 0x000fe200078e0a06 */
[----:B------:R-:W-:Y:S01]  /*10d20*/  @!P1 LOP3.LUT R6, RZ, R0, RZ, 0x33, !PT ;  /* 0x00000000ff069212 */ /* 0x000fe200078e33ff */
[----:B------:R-:W-:Y:S01]  /*10d30*/  IMAD R11, R2, R5, RZ ;  /* 0x00000005020b7224 */ /* 0x000fe200078e02ff */
[----:B------:R-:W-:Y:S01]  /*10d40*/  MOV R2, RZ ;  /* 0x000000ff00027202 */ /* 0x000fe20000000f00 */
[----:B------:R-:W-:Y:S01]  /*10d50*/  IMAD.MOV R8, RZ, RZ, -R8 ;  /* 0x000000ffff087224 */ /* 0x000fe200078e0a08 */
        /* <DEDUP_REMOVED lines=20> */
[----:B------:R-:W-:-:S05]  /*10ea0*/  IMAD R9, R9, 0x1000000, R2 ;  /* 0x0100000009097824 */ /* 0x000fca00078e0202 */
[----:B------:R-:W-:Y:S01]  /*10eb0*/  LEA R26, R26, R9, 0x10 ;  /* 0x000000091a1a7211 */ /* 0x000fe200078e80ff */
[----:B------:R-:W-:Y:S06]  /*10ec0*/  BRA `(.L_x_13428) ;  /* 0x00000000000c7947 */ /* 0x000fec0003800000 */
.L_x_13425:
[----:B------:R-:W-:Y:S02]  /*10ed0*/  IMAD.MOV.U32 R25, RZ, RZ, RZ ;  /* 0x000000ffff197224 */ /* 0x000fe400078e00ff */
[----:B------:R-:W-:Y:S02]  /*10ee0*/  IMAD.U32 R24, RZ, RZ, UR6 ;  /* 0x00000006ff187e24 */ /* 0x000fe4000f8e00ff */
[----:B------:R-:W-:-:S07]  /*10ef0*/  IMAD.MOV.U32 R26, RZ, RZ, RZ ;  /* 0x000000ffff1a7224 */ /* 0x000fce00078e00ff */
.L_x_13428:
[----:B------:R-:W-:-:S13]  /*10f00*/  ISETP.NE.AND P0, PT, R7, RZ, PT ;  /* 0x000000ff0700720c */ /* 0x000fda0003f05270 */
[----:B------:R-:W0:Y:S01]  /*10f10*/  @!P0 S2R R3, SR_CgaCtaId ;  /* 0x0000000000038919 */ /* 0x000e220000008800 */
[----:B------:R-:W-:-:S04]  /*10f20*/  @!P0 MOV R0, 0x400 ;  /* 0x0000040000008802 */ /* 0x000fc80000000f00 */
[----:B0-----:R-:W-:-:S05]  /*10f30*/  @!P0 LEA R0, R3, R0, 0x18 ;  /* 0x0000000003008211 */ /* 0x001fca00078ec0ff */
[----:B------:R0:W-:Y:S01]  /*10f40*/  @!P0 STS.128 [R0+0x168d0], R24 ;  /* 0x0168d01800008388 */ /* 0x0001e20000000c00 */
[----:B------:R-:W-:Y:S06]  /*10f50*/  BAR.ARV 0x5, 0x200 ;  /* 0x0148000000007b1d */ /* 0x000fec0000002000 */
.L_x_13423:
[----:B------:R2:W-:Y:S01]  /*10f60*/  STL [R1+0x44], RZ ;  /* 0x000044ff01007387 */ /* 0x0005e20000100800 */
[----:B------:R-:W-:Y:S01]  /*10f70*/  ULDC UR4, c[0x0][0xc3c] ;  /* 0x00030f0000047ab9 */ /* 0x000fe20000000800 */
[----:B------:R-:W-:Y:S01]  /*10f80*/  MOV R29, 0x1 ;  /* 0x00000001001d7802 */ /* 0x000fe20000000f00 */
[----:B------:R-:W-:Y:S01]  /*10f90*/  IMAD.MOV.U32 R22, RZ, RZ, RZ ;  /* 0x000000ffff167224 */ /* 0x000fe200078e00ff */
[----:B-1----:R-:W-:-:S13]  /*10fa0*/  ISETP.GE.AND P0, PT, R27, UR4, PT ;  /* 0x000000041b007c0c */ /* 0x002fda000bf06270 */
[----:B--2---:R-:W-:Y:S05]  /*10fb0*/  @P0 BRA `(.L_x_13429) ;  /* 0x0000006000080947 */ /* 0x004fea0003800000 */
[----:B------:R-:W0:Y:S01]  /*10fc0*/  S2R R6, SR_TID.X ;  /* 0x0000000000067919 */ /* 0x000e220000002100 */
[----:B------:R-:W1:Y:S01]  /*10fd0*/  S2UR UR5, SR_CgaCtaId ;  /* 0x00000000000579c3 */ /* 0x000e620000008800 */
[----:B------:R-:W-:Y:S01]  /*10fe0*/  UMOV UR4, 0x400 ;  /* 0x0000040000047882 */ /* 0x000fe20000000000 */
[----:B------:R-:W-:Y:S01]  /*10ff0*/  BSSY B8, `(.L_x_13429) ;  /* 0x00005fe000087945 */ /* 0x000fe20003800000 */
[----:B------:R-:W-:Y:S01]  /*11000*/  STL [R1+0x44], RZ ;  /* 0x000044ff01007387 */ /* 0x000fe20000100800 */
[----:B------:R-:W-:Y:S01]  /*11010*/  IMAD.MOV.U32 R28, RZ, RZ, RZ ;  /* 0x000000ffff1c7224 */ /* 0x000fe200078e00ff */
[----:B------:R-:W-:Y:S01]  /*11020*/  ULDC.64 UR40, c[0x0][0x198] ;  /* 0x0000660000287ab9 */ /* 0x000fe20000000a00 */
[----:B------:R-:W-:Y:S01]  /*11030*/  IMAD.MOV.U32 R22, RZ, RZ, RZ ;  /* 0x000000ffff167224 */ /* 0x000fe200078e00ff */
[----:B------:R-:W-:Y:S01]  /*11040*/  ULOP3.LUT UR38, UR36, 0x2, URZ, 0xfc, !UPT ;  /* 0x0000000224267892 */ /* 0x000fe2000f8efc3f */
[----:B------:R-:W-:Y:S01]  /*11050*/  IMAD.MOV.U32 R29, RZ, RZ, 0x1 ;  /* 0x00000001ff1d7424 */ /* 0x000fe200078e00ff */
[----:B------:R-:W-:Y:S01]  /*11060*/  ULDC UR37, c[0x0][0xc] ;  /* 0x0000030000257ab9 */ /* 0x000fe20000000800 */
[----:B-1----:R-:W-:-:S06]  /*11070*/  ULEA UR4, UR5, UR4, 0x18 ;  /* 0x0000000405047291 */ /* 0x002fcc000f8ec03f */
[----:B------:R-:W-:Y:S01]  /*11080*/  MOV R16, UR4 ;  /* 0x0000000400107c02 */ /* 0x000fe20008000f00 */
[C---:B0-----:R-:W-:Y:S01]  /*11090*/  IMAD.SHL.U32 R0, R6.reuse, 0x8, RZ ;  /* 0x0000000806007824 */ /* 0x041fe200078e00ff */
[----:B------:R-:W-:-:S04]  /*110a0*/  LOP3.LUT R5, R6, 0x7f, RZ, 0xc0, !PT ;  /* 0x0000007f06057812 */ /* 0x000fc800078ec0ff */
[----:B------:R-:W-:Y:S01]  /*110b0*/  LOP3.LUT R2, R0, 0x1f8, RZ, 0xc0, !PT ;  /* 0x000001f800027812 */ /* 0x000fe200078ec0ff */
[----:B------:R-:W-:Y:S02]  /*110c0*/  IMAD.SHL.U32 R3, R5, 0x8, RZ ;  /* 0x0000000805037824 */ /* 0x000fe400078e00ff */
[----:B------:R-:W-:Y:S01]  /*110d0*/  IMAD.MOV.U32 R0, RZ, RZ, 0x1 ;  /* 0x00000001ff007424 */ /* 0x000fe200078e00ff */
[----:B------:R-:W-:-:S04]  /*110e0*/  LOP3.LUT R2, R2, 0x38, R6, 0x78, !PT ;  /* 0x0000003802027812 */ /* 0x000fc800078e7806 */
[----:B------:R-:W-:Y:S01]  /*110f0*/  LOP3.LUT R4, R2, 0x200, R3, 0xf8, !PT ;  /* 0x0000020002047812 */ /* 0x000fe200078ef803 */
[----:B------:R0:W-:Y:S01]  /*11100*/  STL [R1+0x4], R0 ;  /* 0x0000040001007387 */ /* 0x0001e20000100800 */
[----:B------:R-:W-:Y:S02]  /*11110*/  SHF.L.U32 R2, R6, 0x4, RZ ;  /* 0x0000000406027819 */ /* 0x000fe400000006ff */
[----:B------:R-:W-:Y:S02]  /*11120*/  SHF.R.U32.HI R3, RZ, 0x3, R5 ;  /* 0x00000003ff037819 */ /* 0x000fe40000011605 */
[----:B------:R-:W-:-:S04]  /*11130*/  LOP3.LUT R2, R2, 0x70, RZ, 0xc0, !PT ;  /* 0x0000007002027812 */ /* 0x000fc800078ec0ff */
[----:B------:R-:W-:Y:S01]  /*11140*/  LOP3.LUT R2, R3, R2, RZ, 0xfc, !PT ;  /* 0x0000000203027212 */ /* 0x000fe200078efcff */
[----:B0-----:R-:W-:-:S05]  /*11150*/  IMAD R0, R4, 0x2, R16 ;  /* 0x0000000204007824 */ /* 0x001fca00078e0210 */
[----:B------:R0:W-:Y:S02]  /*11160*/  STL [R1+0x24], R0 ;  /* 0x0000240001007387 */ /* 0x0001e40000100800 */
.L_x_13524:
[----:B-1----:R-:W1:Y:S02]  /*11170*/  LDC.64 R2, c[0x0][0xc88] ;  /* 0x00032200ff027b82 */ /* 0x002e640000000a00 */
        /* <DEDUP_REMOVED lines=10> */
[----:B0-----:R-:W-:Y:S01]  /*11220*/  SHF.R.S32.HI R0, RZ, 0x1f, R10 ;  /* 0x0000001fff007819 */ /* 0x001fe2000001140a */
[----:B------:R-:W-:Y:S10]  /*11230*/  STL [R1+0x20], R10 ;  /* 0x0000200a01007387 */ /* 0x000ff40000100800 */
[----:B------:R-:W-:-:S02]  /*11240*/  @P0 LEA R2, P1, R10, UR4, 0x2 ;  /* 0x000000040a020c11 */ /* 0x000fc4000f8210ff */
        /* <DEDUP_REMOVED lines=18> */
[----:B------:R-:W-:Y:S01]  /*11370*/  IMAD.U32 R8, RZ, RZ, UR4 ;  /* 0x00000004ff087e24 */ /* 0x000fe2000f8e00ff */
[----:B------:R-:W-:Y:S01]  /*11380*/  IADD3.X R5, R19, UR7, RZ, P4, !PT ;  /* 0x0000000713057c10 */ /* 0x000fe2000a7fe4ff */
[----:B------:R-:W-:-:S05]  /*11390*/  ULDC.64 UR4, c[0x0][0x418] ;  /* 0x0001060000047ab9 */ /* 0x000fca0000000a00 */
        /* <DEDUP_REMOVED lines=11> */
[----:B--2---:R-:W-:Y:S02]  /*11450*/  STL [R1+0x18], R9 ;  /* 0x0000180901007387 */ /* 0x004fe40000100800 */
[----:B------:R-:W-:Y:S02]  /*11460*/  ULDC UR5, c[0x0][0x348] ;  /* 0x0000d20000057ab9 */ /* 0x000fe40000000800 */
[----:B0-----:R-:W-:Y:S01]  /*11470*/  MOV R6, UR5 ;  /* 0x0000000500067c02 */ /* 0x001fe20008000f00 */
[----:B---3--:R0:W-:Y:S02]  /*11480*/  STL [R1+0x40], R8 ;  /* 0x0000400801007387 */ /* 0x0081e40000100800 */
[----:B0-----:R-:W-:Y:S01]  /*11490*/  IMAD.U32 R8, RZ, RZ, UR4 ;  /* 0x00000004ff087e24 */ /* 0x001fe2000f8e00ff */
[----:B----4-:R-:W-:Y:S06]  /*114a0*/  @P1 BRA `(.L_x_13430) ;  /* 0x0000000000141947 */ /* 0x010fec0003800000 */
[----:B------:R-:W-:Y:S05]  /*114b0*/  @!P0 BRA `(.L_x_13430) ;  /* 0x0000000000108947 */ /* 0x000fea0003800000 */
[----:B------:R-:W2:Y:S04]  /*114c0*/  LDG.E R7, desc[UR42][R2.64] ;  /* 0x0000002a02077981 */ /* 0x000ea8000c1e1900 */
[----:B------:R-:W2:Y:S02]  /*114d0*/  LDG.E R2, desc[UR42][R2.64+0x4] ;  /* 0x0000042a02027981 */ /* 0x000ea4000c1e1900 */
[----:B--2---:R-:W-:-:S05]  /*114e0*/  IMAD.IADD R2, R2, 0x1, -R7 ;  /* 0x0000000102027824 */ /* 0x004fca00078e0a07 */
[----:B------:R0:W-:Y:S02]  /*114f0*/  STL [R1+0x40], R2 ;  /* 0x0000400201007387 */ /* 0x0001e40000100800 */
.L_x_13430:
        /* <DEDUP_REMOVED lines=10> */
[----:B-1----:R-:W-:Y:S05]  /*115a0*/  @!P0 BRA `(.L_x_13431) ;  /* 0x0000000000108947 */ /* 0x002fea0003800000 */
[----:B------:R-:W-:-:S04]  /*115b0*/  IADD3 R2, P0, R18, UR4, RZ ;  /* 0x0000000412027c10 */ /* 0x000fc8000ff1e0ff */
[----:B------:R-:W-:-:S05]  /*115c0*/  IADD3.X R3, R19, UR5, RZ, P0, !PT ;  /* 0x0000000513037c10 */ /* 0x000fca00087fe4ff */
[----:B------:R0:W5:Y:S01]  /*115d0*/  LDG.E R8, desc[UR42][R2.64] ;  /* 0x0000002a02087981 */ /* 0x000162000c1e1900 */
[----:B------:R-:W-:Y:S05]  /*115e0*/  BRA `(.L_x_13432) ;  /* 0x0000000000247947 */ /* 0x000fea0003800000 */
.L_x_13431:
        /* <DEDUP_REMOVED lines=9> */
.L_x_13432:
[----:B0-----:R-:W2:Y:S04]  /*11680*/  @P2 LDG.E R2, desc[UR42][R4.64] ;  /* 0x0000002a04022981 */ /* 0x001ea8000c1e1900 */
[----:B------:R0:W2:Y:S01]  /*11690*/  @P2 LDG.E R4, desc[UR42][R4.64+0x4] ;  /* 0x0000042a04042981 */ /* 0x0000a2000c1e1900 */
[----:B------:R-:W-:Y:S01]  /*116a0*/  BSSY B0, `(.L_x_13433) ;  /* 0x000002c000007945 */ /* 0x000fe20003800000 */
[----:B------:R-:W-:Y:S01]  /*116b0*/  LOP3.LUT R21, R7, 0xff, RZ, 0xc0, !PT ;  /* 0x000000ff07157812 */ /* 0x000fe200078ec0ff */
[----:B------:R-:W-:Y:S02]  /*116c0*/  IMAD.MOV.U32 R3, RZ, RZ, RZ ;  /* 0x000000ffff037224 */ /* 0x000fe400078e00ff */
[----:B0----5:R-:W-:Y:S02]  /*116d0*/  IMAD.IADD R5, R8, 0x1, -R9 ;  /* 0x0000000108057824 */ /* 0x021fe400078e0a09 */
[----:B--2---:R-:W-:Y:S01]  /*116e0*/  @P2 IMAD.IADD R6, R4, 0x1, -R2 ;  /* 0x0000000104062824 */ /* 0x004fe200078e0a02 */
[----:B------:R-:W-:-:S03]  /*116f0*/  SHF.R.U32.HI R4, RZ, 0x10, R7 ;  /* 0x00000010ff047819 */ /* 0x000fc60000011607 */
[----:B------:R-:W-:-:S05]  /*11700*/  IMAD.IADD R2, R5, 0x1, R6 ;  /* 0x0000000105027824 */ /* 0x000fca00078e0206 */
[C---:B------:R-:W-:Y:S01]  /*11710*/  ISETP.GE.AND P1, PT, R2.reuse, 0x1, PT ;  /* 0x000000010200780c */ /* 0x040fe20003f26270 */
[----:B------:R0:W-:Y:S01]  /*11720*/  STL [R1+0x10], R2 ;  /* 0x0000100201007387 */ /* 0x0001e20000100800 */
[----:B------:R-:W-:-:S04]  /*11730*/  IADD3 R20, R2, 0x7f, RZ ;  /* 0x0000007f02147810 */ /* 0x000fc80007ffe0ff */
[----:B0-----:R-:W-:-:S04]  /*11740*/  SHF.R.S32.HI R2, RZ, 0x1f, R20 ;  /* 0x0000001fff027819 */ /* 0x001fc80000011414 */
[----:B------:R-:W-:-:S04]  /*11750*/  LEA.HI R20, R2, R20, RZ, 0x7 ;  /* 0x0000001402147211 */ /* 0x000fc800078f38ff */
        /* <DEDUP_REMOVED lines=32> */
.L_x_13434:
[----:B------:R-:W-:Y:S05]  /*11960*/  BSYNC B0 ;  /* 0x0000000000007941 */ /* 0x000fea0003800000 */
.L_x_13433:
[-C--:B------:R-:W-:Y:S01]  /*11970*/  IMAD R2, R21, R3.reuse, RZ ;  /* 0x0000000315027224 */ /* 0x080fe200078e02ff */
[----:B------:R-:W-:Y:S04]  /*11980*/  BSSY B0, `(.L_x_13435) ;  /* 0x00000dc000007945 */ /* 0x000fe80003800000 */
[C---:B------:R-:W-:Y:S02]  /*11990*/  VIADDMNMX R3, R2.reuse, R3, R20, PT ;  /* 0x0000000302037246 */ /* 0x040fe40003800114 */
[----:B------:R-:W-:-:S03]  /*119a0*/  LEA R2, R2, -R5, 0x7 ;  /* 0x8000000502027211 */ /* 0x000fc600078e38ff */
[----:B------:R-:W-:Y:S01]  /*119b0*/  IMAD R3, R3, 0x80, -R5 ;  /* 0x0000008003037824 */ /* 0x000fe200078e0a05 */
[----:B------:R-:W-:-:S04]  /*119c0*/  VIMNMX R5, RZ, R2, !PT ;  /* 0x00000002ff057248 */ /* 0x000fc80007fe0100 */
[----:B------:R-:W-:-:S04]  /*119d0*/  VIMNMX R3, R3, R6, PT ;  /* 0x0000000603037248 */ /* 0x000fc80003fe0100 */
[----:B------:R-:W-:-:S13]  /*119e0*/  ISETP.GT.AND P0, PT, R3, R5, PT ;  /* 0x000000050300720c */ /* 0x000fda0003f04270 */
[----:B------:R-:W-:Y:S01]  /*119f0*/  @P0 VIADD R2, R3, 0x7f ;  /* 0x0000007f03020836 */ /* 0x000fe20000000000 */
[----:B------:R-:W-:-:S04]  /*11a00*/  SHF.R.U32.HI R3, RZ, 0x7, R5 ;  /* 0x00000007ff037819 */ /* 0x000fc80000011605 */
        /* <DEDUP_REMOVED lines=14> */
.L_x_13608:
[----:B-1----:R-:W-:Y:S02]  /*11af0*/  ISETP.NE.AND P0, PT, R14, RZ, PT ;  /* 0x000000ff0e00720c */ /* 0x002fe40003f05270 */
[----:B------:R-:W-:-:S11]  /*11b00*/  PLOP3.LUT P6, PT, PT, PT, PT, 0x8, 0x0 ;  /* 0x000000000000781c */ /* 0x000fd60003fce170 */
[----:B------:R-:W-:Y:S05]  /*11b10*/  @P0 BRA `(.L_x_13438) ;  /* 0x00000000000c0947 */ /* 0x000fea0003800000 */
[----:B------:R-:W-:-:S03]  /*11b20*/  UMOV UR4, 0xffffffff ;  /* 0xffffffff00047882 */ /* 0x000fc60000000000 */
[----:B------:R-:W-:Y:S05]  /*11b30*/  BRA.DIV UR4, `(.L_x_13439) ;  /* 0x00000072046c7947 */ /* 0x000fea000b800000 */
[----:B------:R-:W-:-:S13]  /*11b40*/  ELECT P6, URZ, PT ;  /* 0x00000000003f782f */ /* 0x000fda00038c0000 */
.L_x_13438:
        /* <DEDUP_REMOVED lines=9> */
.L_x_13611:
[----:B------:R-:W-:Y:S05]  /*11be0*/  BSYNC B1 ;  /* 0x0000000000017941 */ /* 0x000fea0003800000 */
.L_x_13440:
[----:B------:R-:W-:Y:S04]  /*11bf0*/  BSSY B1, `(.L_x_13442) ;  /* 0x0000050000017945 */ /* 0x000fe80003800000 */
[----:B------:R-:W-:Y:S05]  /*11c00*/  @!P6 BRA `(.L_x_13443) ;  /* 0x000000040038e947 */ /* 0x000fea0003800000 */
[----:B------:R-:W2:Y:S01]  /*11c10*/  LDL R8, [R1+0x4] ;  /* 0x0000040001087983 */ /* 0x000ea20000100800 */
[----:B0-----:R-:W-:Y:S01]  /*11c20*/  IMAD R6, R28, 0x8, R16 ;  /* 0x000000081c067824 */ /* 0x001fe200078e0210 */
[----:B------:R-:W0:Y:S01]  /*11c30*/  S2R R7, SR_TID.X ;  /* 0x0000000000077919 */ /* 0x000e220000002100 */
[----:B------:R-:W-:Y:S01]  /*11c40*/  BSSY B2, `(.L_x_13444) ;  /* 0x0000006000027945 */ /* 0x000fe20003800000 */
[----:B0-----:R-:W-:-:S04]  /*11c50*/  LOP3.LUT R7, R7, 0x7f, RZ, 0xc0, !PT ;  /* 0x0000007f07077812 */ /* 0x001fc800078ec0ff */
[----:B------:R-:W-:Y:S02]  /*11c60*/  ISETP.NE.AND P2, PT, R7, RZ, PT ;  /* 0x000000ff0700720c */ /* 0x000fe40003f45270 */
[----:B--2---:R-:W-:-:S04]  /*11c70*/  SHF.L.U32 R10, R8, 0x1f, RZ ;  /* 0x0000001f080a7819 */ /* 0x004fc800000006ff */
[----:B------:R-:W0:Y:S02]  /*11c80*/  SYNCS.PHASECHK.TRANS64.TRYWAIT P0, [R6+URZ+0x168a0], R10 ;  /* 0x0168a00a060075a7 */ /* 0x000e24000800017f */
[----:B0-----:R-:W-:Y:S05]  /*11c90*/  @!P0 BRA `(.L_x_13445) ;  /* 0x0000007000488947 */ /* 0x001fea0003800000 */
.L_x_13612:
[----:B------:R-:W-:Y:S05]  /*11ca0*/  BSYNC B2 ;  /* 0x0000000000027941 */ /* 0x000fea0003800000 */
.L_x_13444:
        /* <DEDUP_REMOVED lines=9> */
.L_x_13447:
[----:B------:R-:W-:Y:S05]  /*11d40*/  BSYNC B2 ;  /* 0x0000000000027941 */ /* 0x000fea0003800000 */
.L_x_13446:
[----:B------:R-:W-:Y:S01]  /*11d50*/  MOV R12, RZ ;  /* 0x000000ff000c7202 */ /* 0x000fe20000000f00 */
[----:B------:R-:W-:Y:S01]  /*11d60*/  IMAD R8, R28, 0x4000, R16 ;  /* 0x000040001c087824 */ /* 0x000fe200078e0210 */
[----:B------:R-:W-:Y:S01]  /*11d70*/  UIADD3 UR4, UP0, UR40, 0x570, URZ ;  /* 0x0000057028047890 */ /* 0x000fe2000ff1e03f */
[----:B------:R-:W-:Y:S01]  /*11d80*/  IMAD R7, R5, 0x80, R0 ;  /* 0x0000008005077824 */ /* 0x000fe200078e0200 */
[----:B------:R-:W-:Y:S01]  /*11d90*/  R2UR UR10, R12 ;  /* 0x000000000c0a72ca */ /* 0x000fe200000e0000 */
[----:B------:R-:W-:Y:S01]  /*11da0*/  IMAD.SHL.U32 R11, R28, 0x2000, RZ ;  /* 0x000020001c0b7824 */ /* 0x000fe200078e00ff */
[----:B------:R-:W-:Y:S01]  /*11db0*/  PLOP3.LUT P0, PT, PT, PT, PT, 0x80, 0x0 ;  /* 0x000000000000781c */ /* 0x000fe20003f0f070 */
[----:B------:R-:W-:Y:S01]  /*11dc0*/  VIADD R7, R7, 0xffffff80 ;  /* 0xffffff8007077836 */ /* 0x000fe20000000000 */
[----:B------:R-:W-:Y:S01]  /*11dd0*/  IADD3 R8, R8, 0xe400, RZ ;  /* 0x0000e40008087810 */ /* 0x000fe20007ffe0ff */
[----:B------:R-:W-:Y:S01]  /*11de0*/  VIADD R9, R6, 0x16890 ;  /* 0x0001689006097836 */ /* 0x000fe20000000000 */
[----:B------:R-:W-:Y:S01]  /*11df0*/  UIADD3.X UR5, URZ, UR41, URZ, UP0, !UPT ;  /* 0x000000293f057290 */ /* 0x000fe200087fe43f */
[----:B------:R-:W-:Y:S01]  /*11e00*/  UMOV UR6, 0x0 ;  /* 0x0000000000067882 */ /* 0x000fe20000000000 */
[----:B------:R-:W-:-:S10]  /*11e10*/  UMOV UR7, 0x12f00000 ;  /* 0x12f0000000077882 */ /* 0x000fd40000000000 */
.L_x_13448:
        /* <DEDUP_REMOVED lines=13> */
.L_x_13613:
[----:B------:R-:W-:Y:S05]  /*11ef0*/  BSYNC B2 ;  /* 0x0000000000027941 */ /* 0x000fea0003800000 */
.L_x_13449:
        /* <DEDUP_REMOVED lines=11> */
.L_x_13452:
[----:B------:R-:W-:Y:S05]  /*11fb0*/  BSYNC B2 ;  /* 0x0000000000027941 */ /* 0x000fea0003800000 */
.L_x_13451:
[----:B------:R-:W-:Y:S01]  /*11fc0*/  R2UR UR10, R12 ;  /* 0x000000000c0a72ca */ /* 0x000fe200000e0000 */
[----:B------:R-:W-:Y:S01]  /*11fd0*/  UIADD3 UR4, UP0, UR40, 0x670, URZ ;  /* 0x0000067028047890 */ /* 0x000fe2000ff1e03f */
[----:B------:R-:W-:Y:S01]  /*11fe0*/  R2UR UR7, R9 ;  /* 0x00000000090772ca */ /* 0x000fe200000e0000 */
[----:B01----:R-:W-:Y:S01]  /*11ff0*/  VIADD R6, R6, 0x168b0 ;  /* 0x000168b006067836 */ /* 0x003fe20000000000 */
[----:B------:R-:W-:Y:S01]  /*12000*/  R2UR UR6, R8 ;  /* 0x00000000080672ca */ /* 0x000fe200000e0000 */
[----:B------:R-:W-:Y:S01]  /*12010*/  IMAD R8, R11, 0x2, R16 ;  /* 0x000000020b087824 */ /* 0x000fe200078e0210 */
[----:B------:R-:W-:Y:S01]  /*12020*/  PLOP3.LUT P0, PT, PT, PT, PT, 0x80, 0x0 ;  /* 0x000000000000781c */ /* 0x000fe20003f0f070 */
[----:B------:R-:W-:-:S03]  /*12030*/  UIADD3.X UR5, URZ, UR41, URZ, UP0, !UPT ;  /* 0x000000293f057290 */ /* 0x000fc600087fe43f */
[----:B------:R-:W-:-:S09]  /*12040*/  IADD3 R8, R8, 0x400, RZ ;  /* 0x0000040008087810 */ /* 0x000fd20007ffe0ff */
.L_x_13453:
        /* <DEDUP_REMOVED lines=10> */
.L_x_13443:
[----:B------:R-:W-:Y:S05]  /*120f0*/  BSYNC B1 ;  /* 0x0000000000017941 */ /* 0x000fea0003800000 */
.L_x_13442:
[----:B------:R-:W2:Y:S01]  /*12100*/  LDL.LU R9, [R1+0x4] ;  /* 0x0000040001097983 */ /* 0x000ea20000300800 */
[----:B------:R-:W-:Y:S01]  /*12110*/  VIADD R28, R28, 0x1 ;  /* 0x000000011c1c7836 */ /* 0x000fe20000000000 */
[----:B------:R-:W-:Y:S01]  /*12120*/  PLOP3.LUT P0, PT, PT, PT, PT, 0x8, 0x0 ;  /* 0x000000000000781c */ /* 0x000fe20003f0e170 */
[----:B------:R-:W-:-:S03]  /*12130*/  VIADD R5, R5, 0xfffffffe ;  /* 0xfffffffe05057836 */ /* 0x000fc60000000000 */
[C---:B------:R-:W-:Y:S02]  /*12140*/  ISETP.NE.AND P2, PT, R28.reuse, 0x2, PT ;  /* 0x000000021c00780c */ /* 0x040fe40003f45270 */
[----:B------:R-:W-:Y:S02]  /*12150*/  ISETP.GE.AND P3, PT, R5, R3, PT ;  /* 0x000000030500720c */ /* 0x000fe40003f66270 */
[----:B0-----:R-:W-:Y:S02]  /*12160*/  SEL R6, RZ, 0x1, P2 ;  /* 0x00000001ff067807 */ /* 0x001fe40001000000 */
[----:B------:R-:W-:Y:S02]  /*12170*/  SEL R28, R28, RZ, P2 ;  /* 0x000000ff1c1c7207 */ /* 0x000fe40001000000 */
[----:B--2---:R-:W-:-:S05]  /*12180*/  LOP3.LUT R9, R9, R6, RZ, 0x3c, !PT ;  /* 0x0000000609097212 */ /* 0x004fca00078e3cff */
[----:B------:R0:W-:Y:S02]  /*12190*/  STL [R1+0x4], R9 ;  /* 0x0000040901007387 */ /* 0x0001e40000100800 */
[----:B------:R-:W-:Y:S05]  /*121a0*/  @!P3 BRA `(.L_x_13436) ;  /* 0x000000040064b947 */ /* 0x000fea0003800000 */
.L_x_13466:
[----:B------:R-:W-:Y:S05]  /*121b0*/  YIELD ;  /* 0x0000000000007946 */ /* 0x000fea0003800000 */
[----:B------:R-:W-:Y:S04]  /*121c0*/  BSSY B1, `(.L_x_13454) ;  /* 0x000004d000017945 */ /* 0x000fe80003800000 */
[----:B-1----:R-:W-:Y:S05]  /*121d0*/  @!P6 BRA `(.L_x_13455) ;  /* 0x00000004002ce947 */ /* 0x002fea0003800000 */
[----:B------:R-:W2:Y:S01]  /*121e0*/  LDL R7, [R1+0x4] ;  /* 0x0000040001077983 */ /* 0x000ea20000100800 */
[----:B------:R-:W1:Y:S02]  /*121f0*/  S2R R6, SR_TID.X ;  /* 0x0000000000067919 */ /* 0x000e640000002100 */
[----:B-1----:R-:W-:Y:S01]  /*12200*/  LOP3.LUT R8, R6, 0x7f, RZ, 0xc0, !PT ;  /* 0x0000007f06087812 */ /* 0x002fe200078ec0ff */
[----:B------:R-:W-:Y:S01]  /*12210*/  IMAD R6, R28, 0x8, R16 ;  /* 0x000000081c067824 */ /* 0x000fe200078e0210 */
[----:B------:R-:W-:Y:S02]  /*12220*/  BSSY B2, `(.L_x_13456) ;  /* 0x0000005000027945 */ /* 0x000fe40003800000 */
[----:B------:R-:W-:Y:S02]  /*12230*/  ISETP.NE.AND P3, PT, R8, RZ, PT ;  /* 0x000000ff0800720c */ /* 0x000fe40003f65270 */
[----:B--2---:R-:W-:-:S04]  /*12240*/  SHF.L.U32 R7, R7, 0x1f, RZ ;  /* 0x0000001f07077819 */ /* 0x004fc800000006ff */
[----:B------:R-:W1:Y:S02]  /*12250*/  SYNCS.PHASECHK.TRANS64.TRYWAIT P2, [R6+URZ+0x168a0], R7 ;  /* 0x0168a007060075a7 */ /* 0x000e64000804017f */
[----:B-1----:R-:W-:Y:S05]  /*12260*/  @!P2 BRA `(.L_x_13457) ;  /* 0x0000006800fca947 */ /* 0x002fea0003800000 */
.L_x_13614:
[----:B------:R-:W-:Y:S05]  /*12270*/  BSYNC B2 ;  /* 0x0000000000027941 */ /* 0x000fea0003800000 */
.L_x_13456:
[----:B------:R-:W-:Y:S04]  /*12280*/  BSSY B2, `(.L_x_13458) ;  /* 0x0000009000027945 */ /* 0x000fe80003800000 */
[----:B------:R-:W-:Y:S05]  /*12290*/  @P3 BRA `(.L_x_13459) ;  /* 0x00000000001c3947 */ /* 0x000fea0003800000 */
[----:B------:R-:W0:Y:S02]  /*122a0*/  S2R R8, SR_TID.X ;  /* 0x0000000000087919 */ /* 0x000e240000002100 */
[----:B0-----:R-:W-:Y:S02]  /*122b0*/  LOP3.LUT R9, R8, 0x1f, RZ, 0xc0, !PT ;  /* 0x0000001f08097812 */ /* 0x001fe400078ec0ff */
[----:B------:R-:W-:Y:S02]  /*122c0*/  MOV R8, 0x4000 ;  /* 0x0000400000087802 */ /* 0x000fe40000000f00 */
[----:B------:R-:W-:Y:S02]  /*122d0*/  ISETP.NE.AND P2, PT, R9, RZ, PT ;  /* 0x000000ff0900720c */ /* 0x000fe40003f45270 */
[----:B------:R2:W-:Y:S11]  /*122e0*/  SYNCS.ARRIVE.TRANS64 RZ, [R6+URZ+0x16890], R8 ;  /* 0x0168900806ff79a7 */ /* 0x0005f6000800003f */
[----:B--2---:R-:W-:Y:S05]  /*122f0*/  @!P2 BRA `(.L_x_13459) ;  /* 0x000000000004a947 */ /* 0x004fea0003800000 */
[----:B------:R-:W-:Y:S01]  /*12300*/  BPT.TRAP 0x1 ;  /* 0x000000040000795c */ /* 0x000fe20000300000 */
.L_x_13459:
[----:B------:R-:W-:Y:S05]  /*12310*/  BSYNC B2 ;  /* 0x0000000000027941 */ /* 0x000fea0003800000 */
.L_x_13458:
        /* <DEDUP_REMOVED lines=11> */
.L_x_13460:
        /* <DEDUP_REMOVED lines=13> */
.L_x_13615:
[----:B------:R-:W-:Y:S05]  /*124a0*/  BSYNC B2 ;  /* 0x0000000000027941 */ /* 0x000fea0003800000 */
.L_x_13461:
        /* <DEDUP_REMOVED lines=11> */
.L_x_13464:
[----:B------:R-:W-:Y:S05]  /*12560*/  BSYNC B2 ;  /* 0x0000000000027941 */ /* 0x000fea0003800000 */
.L_x_13463:
[----:B------:R-:W-:Y:S01]  /*12570*/  R2UR UR10, R12 ;  /* 0x000000000c0a72ca */ /* 0x000fe200000e0000 */
[----:B------:R-:W-:Y:S01]  /*12580*/  UIADD3 UR4, UP0, UR40, 0x670, URZ ;  /* 0x0000067028047890 */ /* 0x000fe2000ff1e03f */
[----:B------:R-:W-:Y:S01]  /*12590*/  R2UR UR6, R10 ;  /* 0x000000000a0672ca */ /* 0x000fe200000e0000 */
[----:B------:R-:W-:Y:S01]  /*125a0*/  VIADD R8, R8, 0x400 ;  /* 0x0000040008087836 */ /* 0x000fe20000000000 */
[----:B------:R-:W-:Y:S01]  /*125b0*/  R2UR UR7, R11 ;  /* 0x000000000b0772ca */ /* 0x000fe200000e0000 */
[----:B01----:R-:W-:Y:S01]  /*125c0*/  VIADD R6, R6, 0x168b0 ;  /* 0x000168b006067836 */ /* 0x003fe20000000000 */
[----:B------:R-:W-:Y:S01]  /*125d0*/  PLOP3.LUT P2, PT, PT, PT, PT, 0x80, 0x0 ;  /* 0x000000000000781c */ /* 0x000fe20003f4f070 */
[----:B------:R-:W-:-:S12]  /*125e0*/  UIADD3.X UR5, URZ, UR41, URZ, UP0, !UPT ;  /* 0x000000293f057290 */ /* 0x000fd800087fe43f */
.L_x_13465:
        /* <DEDUP_REMOVED lines=10> */
.L_x_13455:
[----:B------:R-:W-:Y:S05]  /*12690*/  BSYNC B1 ;  /* 0x0000000000017941 */ /* 0x000fea0003800000 */
.L_x_13454:
[----:B------:R-:W2:Y:S01]  /*126a0*/  LDL.LU R7, [R1+0x4] ;  /* 0x0000040001077983 */ /* 0x000ea20000300800 */
[----:B------:R-:W-:Y:S01]  /*126b0*/  VIADD R28, R28, 0x1 ;  /* 0x000000011c1c7836 */ /* 0x000fe20000000000 */
[C---:B------:R-:W-:Y:S02]  /*126c0*/  ISETP.GT.AND P3, PT, R5.reuse, R3, PT ;  /* 0x000000030500720c */ /* 0x040fe40003f64270 */
[----:B------:R-:W-:Y:S02]  /*126d0*/  IADD3 R5, R5, -0x1, RZ ;  /* 0xffffffff05057810 */ /* 0x000fe40007ffe0ff */
[----:B------:R-:W-:-:S04]  /*126e0*/  ISETP.NE.AND P2, PT, R28, 0x2, PT ;  /* 0x000000021c00780c */ /* 0x000fc80003f45270 */
[----:B------:R-:W-:Y:S02]  /*126f0*/  SEL R6, RZ, 0x1, P2 ;  /* 0x00000001ff067807 */ /* 0x000fe40001000000 */
[----:B------:R-:W-:Y:S02]  /*12700*/  SEL R28, R28, RZ, P2 ;  /* 0x000000ff1c1c7207 */ /* 0x000fe40001000000 */
[----:B--2---:R-:W-:-:S05]  /*12710*/  LOP3.LUT R7, R7, R6, RZ, 0x3c, !PT ;  /* 0x0000000607077212 */ /* 0x004fca00078e3cff */
[----:B------:R1:W-:Y:S01]  /*12720*/  STL [R1+0x4], R7 ;  /* 0x0000040701007387 */ /* 0x0003e20000100800 */
[----:B------:R-:W-:Y:S05]  /*12730*/  @P3 BRA `(.L_x_13466) ;  /* 0xfffffff8009c3947 */ /* 0x000fea000383ffff */
.L_x_13436:
[----:B------:R-:W-:Y:S05]  /*12740*/  BSYNC B0 ;  /* 0x0000000000007941 */ /* 0x000fea0003800000 */
.L_x_13435:
[----:B------:R-:W-:Y:S05]  /*12750*/  @!P0 WARPSYNC.ALL ;  /* 0x0000000000008948 */ /* 0x000fea0003800000 */
[----:B------:R-:W-:Y:S01]  /*12760*/  @!P0 BAR.SYNC.DEFER_BLOCKING 0xc, 0x200 ;  /* 0x0308000000008b1d */ /* 0x000fe20000010000 */
[----:B------:R-:W-:-:S05]  /*12770*/  IMAD.MOV.U32 R0, RZ, RZ, RZ ;  /* 0x000000ffff007224 */ /* 0x000fca00078e00ff */
[----:B------:R-:W-:Y:S04]  /*12780*/  BSSY B0, `(.L_x_13467) ;  /* 0x000001e000007945 */ /* 0x000fe80003800000 */
[----:B------:R-:W-:Y:S05]  /*12790*/  @!P1 BRA `(.L_x_13468) ;  /* 0x0000000000709947 */ /* 0x000fea0003800000 */
[----:B------:R-:W-:-:S13]  /*127a0*/  ISETP.NE.AND P0, PT, R4, RZ, PT ;  /* 0x000000ff0400720c */ /* 0x000fda0003f05270 */
[----:B------:R-:W2:Y:S02]  /*127b0*/  @!P0 LDC R4, c[0x0][0x9f0] ;  /* 0x00027c00ff048b82 */ /* 0x000ea40000000800 */
[-C--:B--2---:R-:W-:Y:S02]  /*127c0*/  IABS R0, R4.reuse ;  /* 0x0000000400007213 */ /* 0x084fe40000000000 */
[----:B------:R-:W-:Y:S02]  /*127d0*/  IABS R6, R4 ;  /* 0x0000000400067213 */ /* 0x000fe40000000000 */
[----:B------:R-:W2:Y:S03]  /*127e0*/  I2F.RP R2, R0 ;  /* 0x0000000000027306 */ /* 0x000ea60000209400 */
[----:B------:R-:W-:-:S05]  /*127f0*/  IMAD.MOV R6, RZ, RZ, -R6 ;  /* 0x000000ffff067224 */ /* 0x000fca00078e0a06 */
[----:B--2---:R-:W2:Y:S02]  /*12800*/  MUFU.RCP R2, R2 ;  /* 0x0000000200027308 */ /* 0x004ea40000001000 */
[----:B--2---:R-:W-:-:S06]  /*12810*/  VIADD R2, R2, 0xffffffe ;  /* 0x0ffffffe02027836 */ /* 0x004fcc0000000000 */
[----:B------:R-:W2:Y:S02]  /*12820*/  F2I.FTZ.U32.TRUNC.NTZ R3, R2 ;  /* 0x0000000200037305 */ /* 0x000ea4000021f000 */
[----:B--2---:R-:W-:-:S04]  /*12830*/  IMAD.MOV R2, RZ, RZ, -R3 ;  /* 0x000000ffff027224 */ /* 0x004fc800078e0a03 */
[----:B------:R-:W-:Y:S01]  /*12840*/  IMAD R5, R2, R0, RZ ;  /* 0x0000000002057224 */ /* 0x000fe200078e02ff */
[----:B------:R-:W-:-:S05]  /*12850*/  MOV R2, RZ ;  /* 0x000000ff00027202 */ /* 0x000fca0000000f00 */
        /* <DEDUP_REMOVED lines=16> */
.L_x_13468:
[----:B------:R-:W-:Y:S05]  /*12960*/  BSYNC B0 ;  /* 0x0000000000007941 */ /* 0x000fea0003800000 */
.L_x_13467:
        /* <DEDUP_REMOVED lines=20> */
[----:B-1----:R-:W1:Y:S01]  /*12ab0*/  POPC R7, R4 ;  /* 0x0000000400077309 */ /* 0x002e620000000000 */
[----:B--2---:R-:W1:Y:S02]  /*12ac0*/  SHFL.IDX PT, R0, R3, R0, 0x1f ;  /* 0x00001f0003007589 */ /* 0x004e6400000e0000 */
[----:B-1----:R-:W-:Y:S01]  /*12ad0*/  IADD3 R24, R0, UR37, R7 ;  /* 0x0000002500187c10 */ /* 0x002fe2000fffe007 */
[----:B------:R-:W-:Y:S06]  /*12ae0*/  BRA `(.L_x_13471) ;  /* 0x0000003800287947 */ /* 0x000fec0003800000 */
.L_x_13470:
        /* <DEDUP_REMOVED lines=19> */
[----:B0-2---:R-:W-:Y:S05]  /*12c20*/  CALL.ABS.NOINC R2 ;  /* 0x0000000002007343 */ /* 0x005fea0003c00000 */
.L_x_13473:
[----:B------:R-:W-:Y:S05]  /*12c30*/  BSYNC B6 ;  /* 0x0000000000067941 */ /* 0x000fea0003800000 */
.L_x_13472:
        /* <DEDUP_REMOVED lines=12> */
[----:B------:R-:W-:Y:S01]  /*12d00*/  MOV R8, 0x70 ;  /* 0x0000007000087802 */ /* 0x000fe20000000f00 */
[----:B-1----:R-:W-:Y:S02]  /*12d10*/  IMAD.U32 R7, RZ, RZ, UR9 ;  /* 0x00000009ff077e24 */ /* 0x002fe4000f8e00ff */
[----:B------:R-:W-:-:S02]  /*12d20*/  IMAD.U32 R10, RZ, RZ, UR4 ;  /* 0x00000004ff0a7e24 */ /* 0x000fc4000f8e00ff */
[----:B------:R-:W-:Y:S02]  /*12d30*/  IMAD.U32 R11, RZ, RZ, UR5 ;  /* 0x00000005ff0b7e24 */ /* 0x000fe4000f8e00ff */
[----:B------:R-:W-:Y:S02]  /*12d40*/  IMAD.MOV.U32 R12, RZ, RZ, 0x1 ;  /* 0x00000001ff0c7424 */ /* 0x000fe400078e00ff */
[----:B--2---:R-:W-:-:S07]  /*12d50*/  IMAD.MOV.U32 R13, RZ, RZ, RZ ;  /* 0x000000ffff0d7224 */ /* 0x004fce00078e00ff */
[----:B------:R-:W-:-:S07]  /*12d60*/  LEPC R20, `(.L_x_13476) ;  /* 0x000000001014794e */ /* 0x000fce0000000000 */
[----:B0--3--:R-:W-:Y:S05]  /*12d70*/  CALL.ABS.NOINC R2 ;  /* 0x0000000002007343 */ /* 0x009fea0003c00000 */
.L_x_13476:
        /* <DEDUP_REMOVED lines=15> */
.L_x_13475:
[----:B------:R-:W-:Y:S05]  /*12e70*/  BSYNC B6 ;  /* 0x0000000000067941 */ /* 0x000fea0003800000 */
.L_x_13474:
[----:B------:R2:W3:Y:S01]  /*12e80*/  LDL R20, [R1+0xc] ;  /* 0x00000c0001147983 */ /* 0x0004e20000100800 */
[----:B------:R-:W-:Y:S01]  /*12e90*/  ULDC.64 UR4, c[0x0][0x9f8] ;  /* 0x00027e0000047ab9 */ /* 0x000fe20000000a00 */
[----:B------:R-:W-:Y:S01]  /*12ea0*/  MOV R2, R26 ;  /* 0x0000001a00027202 */ /* 0x000fe20000000f00 */
[----:B------:R-:W4:Y:S01]  /*12eb0*/  LDC R6, c[0x0][0x430] ;  /* 0x00010c00ff067b82 */ /* 0x000f220000000800 */
[----:B------:R-:W-:Y:S01]  /*12ec0*/  ISETP.NE.U32.AND P0, PT, RZ, UR4, PT ;  /* 0x00000004ff007c0c */ /* 0x000fe2000bf05070 */
[----:B------:R-:W2:Y:S03]  /*12ed0*/  LDL R26, [R1+0x10] ;  /* 0x00001000011a7983 */ /* 0x000ea60000100800 */
[----:B------:R-:W-:Y:S01]  /*12ee0*/  ISETP.NE.AND.EX P0, PT, RZ, UR5, PT, P0 ;  /* 0x00000005ff007c0c */ /* 0x000fe2000bf05300 */
[----:B------:R-:W2:Y:S01]  /*12ef0*/  LDL R21, [R1+0x18] ;  /* 0x0000180001157983 */ /* 0x000ea20000100800 */
[----:B------:R-:W1:Y:S03]  /*12f00*/  S2R R23, SR_TID.X ;  /* 0x0000000000177919 */ /* 0x000e660000002100 */
[----:B0-----:R-:W2:Y:S08]  /*12f10*/  LDL.LU R9, [R1] ;  /* 0x0000000001097983 */ /* 0x001eb00000300800 */
[----:B------:R-:W-:-:S04]  /*12f20*/  @P0 IADD3 R18, P1, R18, UR4, RZ ;  /* 0x0000000412120c10 */ /* 0x000fc8000ff3e0ff */
[----:B------:R-:W-:Y:S02]  /*12f30*/  @P0 IADD3.X R19, R19, UR5, RZ, P1, !PT ;  /* 0x0000000513130c10 */ /* 0x000fe40008ffe4ff */
[----:B----4-:R-:W-:-:S13]  /*12f40*/  ISETP.NE.AND P1, PT, R6, 0x1, PT ;  /* 0x000000010600780c */ /* 0x010fda0003f25270 */
[----:B------:R-:W0:Y:S01]  /*12f50*/  @P1 LDC R3, c[0x0][0x434] ;  /* 0x00010d00ff031b82 */ /* 0x000e220000000800 */
[----:B---3--:R-:W3:Y:S01]  /*12f60*/  @P0 LDG.E R20, desc[UR42][R18.64] ;  /* 0x0000002a12140981 */ /* 0x008ee2000c1e1900 */
[C---:B-1----:R-:W-:Y:S01]  /*12f70*/  LOP3.LUT R0, R23.reuse, 0x7f, RZ, 0xc0, !PT ;  /* 0x0000007f17007812 */ /* 0x042fe200078ec0ff */
[----:B------:R-:W-:Y:S02]  /*12f80*/  IMAD.SHL.U32 R4, R23, 0x10, RZ ;  /* 0x0000001017047824 */ /* 0x000fe400078e00ff */
[----:B------:R-:W-:-:S03]  /*12f90*/  VIADD R23, R2, 0xffffffff ;  /* 0xffffffff02177836 */ /* 0x000fc60000000000 */
[----:B------:R-:W1:Y:S01]  /*12fa0*/  @P1 LDC R2, c[0x0][0x438] ;  /* 0x00010e00ff021b82 */ /* 0x000e620000000800 */
[----:B------:R-:W-:Y:S01]  /*12fb0*/  SHF.R.U32.HI R0, RZ, 0x3, R0 ;  /* 0x00000003ff007819 */ /* 0x000fe20000011600 */
[----:B------:R-:W-:Y:S01]  /*12fc0*/  IMAD.SHL.U32 R8, R23, 0x80, RZ ;  /* 0x0000008017087824 */ /* 0x000fe200078e00ff */
[----:B------:R-:W-:-:S04]  /*12fd0*/  LOP3.LUT R4, R4, 0x70, RZ, 0xc0, !PT ;  /* 0x0000007004047812 */ /* 0x000fc800078ec0ff */
[----:B------:R-:W-:Y:S01]  /*12fe0*/  LOP3.LUT R0, R8, R0, R4, 0xfe, !PT ;  /* 0x0000000008007212 */ /* 0x000fe200078efe04 */
[----:B---3--:R-:W-:Y:S03]  /*12ff0*/  @P0 STL [R1+0xc], R20 ;  /* 0x00000c1401000387 */ /* 0x008fe60000100800 */
[C---:B--2---:R-:W-:Y:S02]  /*13000*/  ISETP.GE.AND P0, PT, R0.reuse, R26, PT ;  /* 0x0000001a0000720c */ /* 0x044fe40003f06270 */
[----:B------:R-:W-:-:S05]  /*13010*/  IADD3 R0, R0, R21, RZ ;  /* 0x0000001500007210 */ /* 0x000fca0007ffe0ff */
[----:B0-----:R-:W-:-:S04]  /*13020*/  @P1 IMAD.HI.U32 R3, R0, R3, RZ ;  /* 0x0000000300031227 */ /* 0x001fc800078e00ff */
[----:B------:R-:W-:Y:S01]  /*13030*/  IMAD.MOV.U32 R4, RZ, RZ, R0 ;  /* 0x000000ffff047224 */ /* 0x000fe200078e0000 */
[----:B-1----:R-:W-:Y:S02]  /*13040*/  @P1 SHF.R.U32.HI R4, RZ, R2, R3 ;  /* 0x00000002ff041219 */ /* 0x002fe40000011603 */
[----:B------:R-:W0:Y:S01]  /*13050*/  @!P0 LDC.64 R2, c[0x0][0x428] ;  /* 0x00010a00ff028b82 */ /* 0x000e220000000a00 */
[----:B------:R-:W-:Y:S02]  /*13060*/  SHF.R.S32.HI R7, RZ, 0x1f, R20 ;  /* 0x0000001fff077819 */ /* 0x000fe40000011414 */
[----:B------:R-:W-:-:S03]  /*13070*/  IMAD.MOV R5, RZ, RZ, -R4 ;  /* 0x000000ffff057224 */ /* 0x000fc600078e0a04 */
[----:B------:R0:W-:Y:S01]  /*13080*/  STL [R1+0x1c], R7 ;  /* 0x00001c0701007387 */ /* 0x0001e20000100800 */
[----:B------:R-:W-:Y:S01]  /*13090*/  IMAD R0, R6, R5, R0 ;  /* 0x0000000506007224 */ /* 0x000fe200078e0200 */
[--C-:B------:R-:W-:Y:S01]  /*130a0*/  @!P0 SHF.R.S32.HI R5, RZ, 0x1f, R4.reuse ;  /* 0x0000001fff058819 */ /* 0x100fe20000011404 */
[-C--:B0-----:R-:W-:Y:S02]  /*130b0*/  @!P0 IMAD R7, R7, R2.reuse, RZ ;  /* 0x0000000207078224 */ /* 0x081fe400078e02ff */
[----:B------:R-:W-:-:S04]  /*130c0*/  @!P0 IMAD.WIDE.U32 R4, R20, R2, R4 ;  /* 0x0000000214048225 */ /* 0x000fc800078e0004 */
[----:B------:R-:W-:Y:S02]  /*130d0*/  @!P0 IMAD R7, R20, R3, R7 ;  /* 0x0000000314078224 */ /* 0x000fe400078e0207 */
[----:B------:R-:W0:Y:S02]  /*130e0*/  @!P0 LDC.64 R2, c[0x0][0x418] ;  /* 0x00010600ff028b82 */ /* 0x000e240000000a00 */
[----:B------:R-:W-:Y:S01]  /*130f0*/  @!P0 IMAD.IADD R7, R5, 0x1, R7 ;  /* 0x0000000105078824 */ /* 0x000fe200078e0207 */
[C---:B0-----:R-:W-:Y:S02]  /*13100*/  @!P0 LEA R6, P1, R4.reuse, R2, 0x2 ;  /* 0x0000000204068211 */ /* 0x041fe400078210ff */
[----:B------:R-:W-:Y:S02]  /*13110*/  MOV R2, RZ ;  /* 0x000000ff00027202 */ /* 0x000fe40000000f00 */
[----:B------:R-:W-:-:S05]  /*13120*/  @!P0 LEA.HI.X R7, R4, R3, R7, 0x2, P1 ;  /* 0x0000000304078211 */ /* 0x000fca00008f1407 */
[----:B------:R0:W5:Y:S01]  /*13130*/  @!P0 LDG.E R2, desc[UR42][R6.64] ;  /* 0x0000002a06028981 */ /* 0x000162000c1e1900 */
[----:B------:R-:W-:-:S05]  /*13140*/  IMAD.U32 R10, RZ, RZ, UR38 ;  /* 0x00000026ff0a7e24 */ /* 0x000fca000f8e00ff */
[----:B------:R-:W-:Y:S02]  /*13150*/  ISETP.NE.AND P2, PT, R10, 0x3, PT ;  /* 0x000000030a00780c */ /* 0x000fe40003f45270 */
[----:B------:R-:W-:-:S11]  /*13160*/  LOP3.LUT R9, R9, 0xfffffffd, RZ, 0xc0, !PT ;  /* 0xfffffffd09097812 */ /* 0x000fd600078ec0ff */
[----:B------:R-:W-:-:S05]  /*13170*/  @P2 LOP3.LUT R9, R9, 0x2, RZ, 0xfc, !PT ;  /* 0x0000000209092812 */ /* 0x000fca00078efcff */
[----:B------:R0:W-:Y:S01]  /*13180*/  STL [R1], R9 ;  /* 0x0000000901007387 */ /* 0x0001e20000100800 */
[----:B------:R-:W-:-:S03]  /*13190*/  UMOV UR4, 0xffffffff ;  /* 0xffffffff00047882 */ /* 0x000fc60000000000 */
[----:B------:R-:W-:Y:S05]  /*131a0*/  BRA.DIV UR4, `(.L_x_13477) ;  /* 0x0000005e04547947 */ /* 0x000fea000b800000 */
.L_x_13618:
[----:B------:R-:W-:Y:S05]  /*131b0*/  @!P2 BRA `(.L_x_13478) ;  /* 0x000000000004a947 */ /* 0x000fea0003800000 */
[----:B------:R-:W-:Y:S01]  /*131c0*/  BPT.TRAP 0x1 ;  /* 0x000000040000795c */ /* 0x000fe20000300000 */
.L_x_13478:
        /* <DEDUP_REMOVED lines=23> */
.L_x_13619:
[----:B------:R-:W-:Y:S05]  /*13340*/  BSYNC B0 ;  /* 0x0000000000007941 */ /* 0x000fea0003800000 */
.L_x_13479:
[----:B------:R-:W2:Y:S01]  /*13350*/  LDL R14, [R1+0x10] ;  /* 0x00001000010e7983 */ /* 0x000ea20000100800 */
[----:B------:R-:W-:Y:S01]  /*13360*/  ULDC.64 UR4, c[0x0][0x300] ;  /* 0x0000c00000047ab9 */ /* 0x000fe20000000a00 */
[----:B------:R-:W-:Y:S02]  /*13370*/  ULDC.64 UR6, c[0x0][0x2e8] ;  /* 0x0000ba0000067ab9 */ /* 0x000fe40000000a00 */
[----:B------:R-:W3:Y:S01]  /*13380*/  LDL.LU R10, [R1] ;  /* 0x00000000010a7983 */ /* 0x000ee20000300800 */
[----:B------:R-:W-:Y:S02]  /*13390*/  IMAD R6, R6, UR4, RZ ;  /* 0x0000000406067c24 */ /* 0x000fe4000f8e02ff */
[C---:B0-----:R-:W-:Y:S01]  /*133a0*/  IMAD.WIDE.U32 R4, R0.reuse, UR4, RZ ;  /* 0x0000000400047c25 */ /* 0x041fe2000f8e00ff */
[----:B------:R-:W0:Y:S03]  /*133b0*/  S2R R9, SR_TID.X ;  /* 0x0000000000097919 */ /* 0x000e260000002100 */
[----:B------:R-:W-:Y:S01]  /*133c0*/  IMAD R6, R0, UR5, R6 ;  /* 0x0000000500067c24 */ /* 0x000fe2000f8e0206 */
[----:B------:R-:W1:Y:S01]  /*133d0*/  S2R R13, SR_TID.X ;  /* 0x00000000000d7919 */ /* 0x000e620000002100 */
[----:B------:R-:W-:-:S02]  /*133e0*/  ULDC.64 UR4, c[0x0][0x310] ;  /* 0x0000c40000047ab9 */ /* 0x000fc40000000a00 */
[----:B------:R-:W-:Y:S02]  /*133f0*/  IMAD.IADD R5, R5, 0x1, R6 ;  /* 0x0000000105057824 */ /* 0x000fe400078e0206 */
[----:B------:R-:W-:Y:S02]  /*13400*/  IMAD R7, R7, UR4, RZ ;  /* 0x0000000407077c24 */ /* 0x000fe4000f8e02ff */
[----:B------:R-:W-:-:S04]  /*13410*/  IMAD.WIDE.U32 R4, R2, UR4, R4 ;  /* 0x0000000402047c25 */ /* 0x000fc8000f8e0004 */
[----:B------:R-:W-:Y:S01]  /*13420*/  IMAD R7, R2, UR5, R7 ;  /* 0x0000000502077c24 */ /* 0x000fe2000f8e0207 */
[----:B------:R-:W-:-:S03]  /*13430*/  ULDC.64 UR4, c[0x0][0x308] ;  /* 0x0000c20000047ab9 */ /* 0x000fc60000000a00 */
[----:B------:R-:W-:Y:S02]  /*13440*/  IMAD.IADD R5, R5, 0x1, R7 ;  /* 0x0000000105057824 */ /* 0x000fe400078e0207 */
[----:B------:R-:W-:Y:S01]  /*13450*/  IMAD.WIDE.U32 R4, R17, UR4, R4 ;  /* 0x0000000411047c25 */ /* 0x000fe2000f8e0004 */
[----:B------:R-:W-:-:S03]  /*13460*/  ULDC UR4, c[0x0][0x2f4] ;  /* 0x0000bd0000047ab9 */ /* 0x000fc60000000800 */
[----:B------:R-:W-:Y:S01]  /*13470*/  IMAD R2, R17, UR5, R5 ;  /* 0x0000000511027c24 */ /* 0x000fe2000f8e0205 */
[C---:B------:R-:W-:Y:S02]  /*13480*/  LEA R0, P0, R4.reuse, UR6, 0x1 ;  /* 0x0000000604007c11 */ /* 0x040fe4000f8008ff */
[----:B0-----:R-:W-:Y:S02]  /*13490*/  LOP3.LUT R11, R9, 0x7f, RZ, 0xc0, !PT ;  /* 0x0000007f090b7812 */ /* 0x001fe400078ec0ff */
[----:B------:R-:W-:Y:S01]  /*134a0*/  LEA.HI.X R2, R4, UR7, R2, 0x1, P0 ;  /* 0x0000000704027c11 */ /* 0x000fe200080f0c02 */
[----:B-1----:R-:W-:Y:S01]  /*134b0*/  IMAD.SHL.U32 R9, R13, 0x8, RZ ;  /* 0x000000080d097824 */ /* 0x002fe200078e00ff */
[----:B------:R-:W-:-:S04]  /*134c0*/  SHF.R.U32.HI R12, RZ, 0x3, R11 ;  /* 0x00000003ff0c7819 */ /* 0x000fc8000001160b */
[----:B------:R-:W-:-:S04]  /*134d0*/  LOP3.LUT R9, R9, 0x38, RZ, 0xc0, !PT ;  /* 0x0000003809097812 */ /* 0x000fc800078ec0ff */
[----:B------:R-:W-:Y:S01]  /*134e0*/  ISETP.GE.AND P2, PT, R9, UR4, PT ;  /* 0x0000000409007c0c */ /* 0x000fe2000bf46270 */
[----:B------:R-:W-:Y:S01]  /*134f0*/  UMOV UR4, 0xffffffff ;  /* 0xffffffff00047882 */ /* 0x000fe20000000000 */
[----:B--2---:R-:W-:Y:S02]  /*13500*/  IADD3 R4, -R12, R14, -R8 ;  /* 0x0000000e0c047210 */ /* 0x004fe40007ffe908 */
[----:B------:R-:W-:Y:S01]  /*13510*/  SHF.L.U32 R12, R11, 0x3, RZ ;  /* 0x000000030b0c7819 */ /* 0x000fe200000006ff */
[----:B------:R-:W-:Y:S01]  /*13520*/  IMAD.SHL.U32 R11, R13, 0x8, RZ ;  /* 0x000000080d0b7824 */ /* 0x000fe200078e00ff */
[----:B---3--:R-:W-:Y:S02]  /*13530*/  LOP3.LUT R10, R10, 0xfffffffe, RZ, 0xc0, !PT ;  /* 0xfffffffe0a0a7812 */ /* 0x008fe400078ec0ff */
[----:B------:R-:W-:-:S05]  /*13540*/  ISETP.GE.AND P0, PT, R4, 0x1, PT ;  /* 0x000000010400780c */ /* 0x000fca0003f06270 */
[----:B------:R-:W-:Y:S02]  /*13550*/  @P2 LOP3.LUT R10, R10, 0x1, RZ, 0xfc, !PT ;  /* 0x000000010a0a2812 */ /* 0x000fe400078efcff */
[----:B------:R-:W-:-:S03]  /*13560*/  LOP3.LUT R11, R11, 0x1f8, RZ, 0xc0, !PT ;  /* 0x000001f80b0b7812 */ /* 0x000fc600078ec0ff */
[----:B------:R0:W-:Y:S01]  /*13570*/  STL [R1], R10 ;  /* 0x0000000a01007387 */ /* 0x0001e20000100800 */
[----:B------:R-:W-:-:S04]  /*13580*/  LOP3.LUT R11, R11, 0x38, R13, 0x78, !PT ;  /* 0x000000380b0b7812 */ /* 0x000fc800078e780d */
[----:B------:R-:W-:-:S05]  /*13590*/  LOP3.LUT R11, R11, 0x200, R12, 0xf8, !PT ;  /* 0x000002000b0b7812 */ /* 0x000fca00078ef80c */
[----:B------:R-:W-:Y:S01]  /*135a0*/  IMAD R5, R22, 0x2000, R11 ;  /* 0x0000200016057824 */ /* 0x000fe200078e020b */
[----:B0-----:R-:W-:Y:S06]  /*135b0*/  BRA.DIV UR4, `(.L_x_13481) ;  /* 0x0000005a04987947 */ /* 0x001fec000b800000 */
        /* <DEDUP_REMOVED lines=71> */
[----:B--23--:R1:W-:Y:S02]  /*13a30*/  @P0 LDGSTS.E.BYPASS.LTC128B.128 [R8+0x11400], desc[UR42][R6.64], !P2 ;  /* 0x1140000006080fae */ /* 0x00c3e4000d101d6a */
.L_x_13637:
[----:B------:R-:W-:-:S13]  /*13a40*/  ISETP.GE.AND P0, PT, R4, 0x71, PT ;  /* 0x000000710400780c */ /* 0x000fda0003f06270 */
[----:B01----:R-:W-:Y:S01]  /*13a50*/  @P0 LEA R6, P1, R9, R0, 0x1 ;  /* 0x0000000009060211 */ /* 0x003fe200078208ff */
        /* <DEDUP_REMOVED lines=8> */
.L_x_13482:
        /* <DEDUP_REMOVED lines=11> */
.L_x_13483:
[----:B------:R1:W5:Y:S01]  /*13b90*/  LDL.LU R4, [R1+0x28] ;  /* 0x0000280001047983 */ /* 0x0003620000300800 */
[----:B------:R1:W-:Y:S03]  /*13ba0*/  SYNCS.ARRIVE.TRANS64.A1T0 RZ, [R3+URZ+0x16830], RZ ;  /* 0x016830ff03ff79a7 */ /* 0x0003e6000810003f */
[----:B0-----:R1:W5:Y:S04]  /*13bb0*/  LDL.LU R7, [R1+0x20] ;  /* 0x0000200001077983 */ /* 0x0013680000300800 */
[----:B------:R1:W5:Y:S02]  /*13bc0*/  LDL.LU R6, [R1+0x38] ;  /* 0x0000380001067983 */ /* 0x0003640000300800 */
        /* <DEDUP_REMOVED lines=9> */
[----:B-----5:R-:W-:Y:S02]  /*13c60*/  SHF.R.S32.HI R2, RZ, 0x1f, R4 ;  /* 0x0000001fff027819 */ /* 0x020fe40000011404 */
[----:B------:R-:W-:-:S03]  /*13c70*/  SEL R26, R7, RZ, !P0 ;  /* 0x000000ff071a7207 */ /* 0x000fc60004000000 */
[----:B------:R-:W-:-:S04]  /*13c80*/  IMAD R2, R2, UR4, RZ ;  /* 0x0000000402027c24 */ /* 0x000fc8000f8e02ff */
[----:B------:R-:W-:Y:S01]  /*13c90*/  IMAD R0, R4, UR5, R2 ;  /* 0x0000000504007c24 */ /* 0x000fe2000f8e0202 */
        /* <DEDUP_REMOVED lines=13> */
[----:B-1----:R-:W0:Y:S01]  /*13d70*/  LDC.64 R2, c[0x4][R2] ;  /* 0x0100000002027b82 */ /* 0x002e220000000a00 */
        /* <DEDUP_REMOVED lines=9> */
.L_x_13485:
[----:B------:R-:W-:Y:S05]  /*13e10*/  BSYNC B6 ;  /* 0x0000000000067941 */ /* 0x000fea0003800000 */
.L_x_13484:
[----:B0-----:R-:W1:Y:S01]  /*13e20*/  LDL.LU R2, [R1+0x20] ;  /* 0x0000200001027983 */ /* 0x001e620000300800 */
[----:B------:R-:W-:Y:S01]  /*13e30*/  ULDC.64 UR4, c[0x0][0x2d8] ;  /* 0x0000b60000047ab9 */ /* 0x000fe20000000a00 */
[----:B------:R-:W-:Y:S01]  /*13e40*/  ULDC.64 UR6, c[0x0][0x2e0] ;  /* 0x0000b80000067ab9 */ /* 0x000fe20000000a00 */
[----:B------:R-:W0:Y:S01]  /*13e50*/  LDC R10, c[0x0][0x448] ;  /* 0x00011200ff0a7b82 */ /* 0x000e220000000800 */
[----:B------:R-:W2:Y:S01]  /*13e60*/  LDL.LU.64 R20, [R1+0x30] ;  /* 0x0000300001147983 */ /* 0x000ea20000300a00 */
[----:B------:R-:W-:-:S03]  /*13e70*/  ULDC.64 UR8, c[0x0][0x280] ;  /* 0x0000a00000087ab9 */ /* 0x000fc60000000a00 */
[----:B------:R-:W3:Y:S01]  /*13e80*/  LDL.LU R0, [R1+0x28] ;  /* 0x0000280001007983 */ /* 0x000ee20000300800 */
[----:B0-----:R-:W-:-:S13]  /*13e90*/  ISETP.NE.AND P0, PT, R10, 0x1, PT ;  /* 0x000000010a00780c */ /* 0x001fda0003f05270 */
[----:B------:R-:W0:Y:S08]  /*13ea0*/  @P0 LDC R7, c[0x0][0x44c] ;  /* 0x00011300ff070b82 */ /* 0x000e300000000800 */
[----:B------:R-:W4:Y:S01]  /*13eb0*/  @P0 LDC R8, c[0x0][0x450] ;  /* 0x00011400ff080b82 */ /* 0x000f220000000800 */
[----:B-1----:R-:W-:Y:S01]  /*13ec0*/  IMAD.MOV.U32 R3, RZ, RZ, R2 ;  /* 0x000000ffff037224 */ /* 0x002fe200078e0002 */
[----:B--2---:R-:W-:Y:S01]  /*13ed0*/  MOV R2, R20 ;  /* 0x0000001400027202 */ /* 0x004fe20000000f00 */
[----:B------:R-:W1:Y:S01]  /*13ee0*/  S2R R21, SR_TID.X ;  /* 0x0000000000157919 */ /* 0x000e620000002100 */
[----:B---3--:R-:W-:Y:S01]  /*13ef0*/  IMAD R0, R0, UR6, RZ ;  /* 0x0000000600007c24 */ /* 0x008fe2000f8e02ff */
[----:B------:R-:W2:Y:S02]  /*13f00*/  S2R R20, SR_TID.X ;  /* 0x0000000000147919 */ /* 0x000ea40000002100 */
[----:B------:R-:W-:-:S04]  /*13f10*/  IMAD.WIDE.U32 R2, R17, UR4, R2 ;  /* 0x0000000411027c25 */ /* 0x000fc8000f8e0002 */
[----:B------:R-:W-:Y:S01]  /*13f20*/  IMAD R3, R17, UR5, R3 ;  /* 0x0000000511037c24 */ /* 0x000fe2000f8e0203 */
[----:B------:R-:W-:Y:S01]  /*13f30*/  ULDC.64 UR4, c[0x0][0x2d0] ;  /* 0x0000b40000047ab9 */ /* 0x000fe20000000a00 */
[C---:B------:R-:W-:Y:S02]  /*13f40*/  IMAD R0, R26.reuse, UR7, R0 ;  /* 0x000000071a007c24 */ /* 0x040fe4000f8e0200 */
[----:B------:R-:W-:Y:S01]  /*13f50*/  IMAD.WIDE.U32 R2, R26, UR6, R2 ;  /* 0x000000061a027c25 */ /* 0x000fe2000f8e0002 */
[----:B------:R-:W-:Y:S01]  /*13f60*/  ULDC.64 UR6, c[0x0][0x2c8] ;  /* 0x0000b20000067ab9 */ /* 0x000fe20000000a00 */
[----:B------:R3:W5:Y:S02]  /*13f70*/  LDL R26, [R1+0x40] ;  /* 0x00004000011a7983 */ /* 0x0007640000100800 */
[----:B------:R-:W-:Y:S02]  /*13f80*/  IMAD.MOV.U32 R4, RZ, RZ, R2 ;  /* 0x000000ffff047224 */ /* 0x000fe400078e0002 */
[----:B------:R-:W-:-:S02]  /*13f90*/  IMAD.IADD R5, R3, 0x1, R0 ;  /* 0x0000000103057824 */ /* 0x000fc400078e0200 */
[----:B-1----:R-:W-:Y:S01]  /*13fa0*/  IMAD.SHL.U32 R21, R21, 0x10, RZ ;  /* 0x0000001015157824 */ /* 0x002fe200078e00ff */
[----:B--2---:R-:W-:-:S04]  /*13fb0*/  LOP3.LUT R20, R20, 0x7f, RZ, 0xc0, !PT ;  /* 0x0000007f14147812 */ /* 0x004fc800078ec0ff */
[----:B------:R-:W-:Y:S02]  /*13fc0*/  LOP3.LUT R21, R21, 0x70, RZ, 0xc0, !PT ;  /* 0x0000007015157812 */ /* 0x000fe400078ec0ff */
[----:B------:R-:W-:-:S04]  /*13fd0*/  SHF.R.U32.HI R20, RZ, 0x3, R20 ;  /* 0x00000003ff147819 */ /* 0x000fc80000011614 */
[----:B------:R-:W-:-:S05]  /*13fe0*/  LOP3.LUT R20, R20, R21, RZ, 0xfc, !PT ;  /* 0x0000001514147212 */ /* 0x000fca00078efcff */
[----:B------:R-:W-:Y:S02]  /*13ff0*/  IMAD R6, R25, 0xc0, R20 ;  /* 0x000000c019067824 */ /* 0x000fe400078e0214 */
[----:B------:R3:W5:Y:S02]  /*14000*/  LDL R20, [R1+0x24] ;  /* 0x0000240001147983 */ /* 0x0007640000100800 */
[----:B0-----:R-:W-:Y:S01]  /*14010*/  @P0 IMAD.HI.U32 R7, R6, R7, RZ ;  /* 0x0000000706070227 */ /* 0x001fe200078e00ff */
[----:B------:R-:W-:-:S04]  /*14020*/  MOV R2, R6 ;  /* 0x0000000600027202 */ /* 0x000fc80000000f00 */
[----:B----4-:R-:W-:-:S04]  /*14030*/  @P0 SHF.R.U32.HI R2, RZ, R8, R7 ;  /* 0x00000008ff020219 */ /* 0x010fc80000011607 */
        /* <DEDUP_REMOVED lines=16> */
[----:B------:R-:W-:Y:S01]  /*14140*/  IADD3 R3, R6, 0x80, RZ ;  /* 0x0000008006037810 */ /* 0x000fe20007ffe0ff */
[----:B------:R-:W2:Y:S04]  /*14150*/  S2R R11, SR_TID.X ;  /* 0x00000000000b7919 */ /* 0x000ea80000002100 */
[----:B------:R-:W-:Y:S02]  /*14160*/  IMAD.MOV.U32 R6, RZ, RZ, R3 ;  /* 0x000000ffff067224 */ /* 0x000fe400078e0003 */
[----:B0-----:R-:W-:-:S05]  /*14170*/  @P0 IMAD.HI.U32 R7, R3, R7, RZ ;  /* 0x0000000703070227 */ /* 0x001fca00078e00ff */
[----:B-1----:R-:W-:-:S05]  /*14180*/  @P0 SHF.R.U32.HI R6, RZ, R8, R7 ;  /* 0x00000008ff060219 */ /* 0x002fca0000011607 */
[----:B------:R-:W-:-:S04]  /*14190*/  IMAD.MOV R7, RZ, RZ, -R6 ;  /* 0x000000ffff077224 */ /* 0x000fc800078e0a06 */
[----:B------:R-:W-:Y:S01]  /*141a0*/  IMAD R3, R10, R7, R3 ;  /* 0x000000070a037224 */ /* 0x000fe200078e0203 */
[----:B------:R-:W-:Y:S01]  /*141b0*/  SHF.R.S32.HI R7, RZ, 0x1f, R6 ;  /* 0x0000001fff077819 */ /* 0x000fe20000011406 */
[----:B------:R-:W-:-:S04]  /*141c0*/  IMAD.WIDE.U32 R4, R6, UR4, R4 ;  /* 0x0000000406047c25 */ /* 0x000fc8000f8e0004 */
[----:B------:R-:W-:Y:S01]  /*141d0*/  IMAD R7, R7, UR4, RZ ;  /* 0x0000000407077c24 */ /* 0x000fe2000f8e02ff */
[----:B------:R-:W-:Y:S01]  /*141e0*/  SHF.R.S32.HI R8, RZ, 0x1f, R3 ;  /* 0x0000001fff087819 */ /* 0x000fe20000011403 */
[----:B------:R-:W-:Y:S02]  /*141f0*/  ULDC UR4, c[0x0][0x2b8] ;  /* 0x0000ae0000047ab9 */ /* 0x000fe40000000800 */
[----:B------:R-:W-:Y:S02]  /*14200*/  IMAD R7, R6, UR5, R7 ;  /* 0x0000000506077c24 */ /* 0x000fe4000f8e0207 */
[----:B------:R-:W-:Y:S02]  /*14210*/  IMAD R8, R8, UR6, RZ ;  /* 0x0000000608087c24 */ /* 0x000fe4000f8e02ff */
[----:B------:R-:W-:Y:S01]  /*14220*/  IMAD.IADD R5, R5, 0x1, R7 ;  /* 0x0000000105057824 */ /* 0x000fe200078e0207 */
[----:B--2---:R-:W-:Y:S01]  /*14230*/  SHF.L.U32 R21, R11, 0x3, RZ ;  /* 0x000000030b157819 */ /* 0x004fe200000006ff */
[----:B------:R-:W-:-:S02]  /*14240*/  IMAD R8, R3, UR7, R8 ;  /* 0x0000000703087c24 */ /* 0x000fc4000f8e0208 */
[----:B------:R-:W-:Y:S01]  /*14250*/  IMAD.WIDE.U32 R6, R3, UR6, R4 ;  /* 0x0000000603067c25 */ /* 0x000fe2000f8e0004 */
[----:B------:R-:W-:-:S03]  /*14260*/  LOP3.LUT R21, R21, 0x38, RZ, 0xc0, !PT ;  /* 0x0000003815157812 */ /* 0x000fc600078ec0ff */
[----:B------:R-:W-:Y:S01]  /*14270*/  IMAD.IADD R4, R7, 0x1, R8 ;  /* 0x0000000107047824 */ /* 0x000fe200078e0208 */
[C---:B------:R-:W-:Y:S02]  /*14280*/  LEA R5, P1, R6.reuse, UR8, 0x1 ;  /* 0x0000000806057c11 */ /* 0x040fe4000f8208ff */
[----:B------:R-:W-:Y:S01]  /*14290*/  ISETP.GE.AND P0, PT, R21, UR4, PT ;  /* 0x0000000415007c0c */ /* 0x000fe2000bf06270 */
[----:B------:R-:W-:Y:S01]  /*142a0*/  UMOV UR4, 0xffffffff ;  /* 0xffffffff00047882 */ /* 0x000fe20000000000 */
[----:B------:R-:W-:Y:S02]  /*142b0*/  LOP3.LUT R11, R11, 0x7f, RZ, 0xc0, !PT ;  /* 0x0000007f0b0b7812 */ /* 0x000fe400078ec0ff */
[----:B------:R-:W-:Y:S02]  /*142c0*/  LEA.HI.X R4, R6, UR9, R4, 0x1, P1 ;  /* 0x0000000906047c11 */ /* 0x000fe400088f0c04 */
[----:B------:R-:W-:Y:S01]  /*142d0*/  SHF.R.U32.HI R9, RZ, 0x3, R11 ;  /* 0x00000003ff097819 */ /* 0x000fe2000001160b */
[----:B---3--:R-:W-:Y:S06]  /*142e0*/  BRA.DIV UR4, `(.L_x_13486) ;  /* 0x0000005604fc7947 */ /* 0x008fec000b800000 */
[----:B------:R-:W0:Y:S01]  /*142f0*/  SHFL.IDX PT, R7, R2, RZ, 0x181f ;  /* 0x00181fff02077589 */ /* 0x000e2200000e0000 */
[----:B-----5:R-:W-:Y:S02]  /*14300*/  IMAD R3, R26, R10, RZ ;  /* 0x0000000a1a037224 */ /* 0x020fe400078e02ff */
[----:B------:R-:W-:Y:S01]  /*14310*/  IMAD R25, R25, 0xc0, R9 ;  /* 0x000000c019197824 */ /* 0x000fe200078e0209 */
[----:B------:R-:W1:Y:S04]  /*14320*/  SHFL.IDX PT, R6, R0, RZ, 0x181f ;  /* 0x00181fff00067589 */ /* 0x000e6800000e0000 */
[----:B------:R-:W-:Y:S01]  /*14330*/  ISETP.GE.AND P1, PT, R25, R3, PT ;  /* 0x000000031900720c */ /* 0x000fe20003f26270 */
[----:B------:R-:W-:-:S12]  /*14340*/  SHFL.IDX PT, R8, R5, RZ, 0x181f ;  /* 0x00181fff05087589 */ /* 0x000fd800000e0000 */
        /* <DEDUP_REMOVED lines=68> */
[----:B0-----:R-:W-:-:S05]  /*14790*/  VIADD R2, R25, 0x80 ;  /* 0x0000008019027836 */ /* 0x001fca0000000000 */
[----:B------:R-:W-:Y:S02]  /*147a0*/  ISETP.GE.AND P1, PT, R2, R3, PT ;  /* 0x000000030200720c */ /* 0x000fe40003f26270 */
[----:B------:R-:W-:-:S04]  /*147b0*/  IADD3 R2, R25, 0x70, RZ ;  /* 0x0000007019027810 */ /* 0x000fc80007ffe0ff */
[----:B------:R-:W-:Y:S02]  /*147c0*/  ISETP.GE.AND P3, PT, R2, R3, PT ;  /* 0x000000030200720c */ /* 0x000fe40003f66270 */
[----:B------:R-:W0:Y:S11]  /*147d0*/  SHFL.IDX PT, R2, R4, RZ, 0x181f ;  /* 0x00181fff04027589 */ /* 0x000e3600000e0000 */
[----:B-1----:R-:W-:-:S05]  /*147e0*/  @!P3 LEA R6, P2, R21, R6, 0x1 ;  /* 0x000000061506b211 */ /* 0x002fca00078408ff */
[----:B------:R-:W-:-:S04]  /*147f0*/  @!P3 IMAD.X R0, RZ, RZ, R0, P2 ;  /* 0x000000ffff00b224 */ /* 0x000fc800010e0600 */
[----:B------:R-:W-:Y:S02]  /*14800*/  @!P3 IMAD.MOV.U32 R7, RZ, RZ, R0 ;  /* 0x000000ffff07b224 */ /* 0x000fe400078e0000 */
[----:B------:R-:W-:-:S03]  /*14810*/  VIADD R0, R25, 0x90 ;  /* 0x0000009019007836 */ /* 0x000fc60000000000 */
[----:B------:R1:W-:Y:S02]  /*14820*/  @!P3 LDGSTS.E.BYPASS.LTC128B.128 [R20+0xbc00], desc[UR42][R6.64], !P0 ;  /* 0x0bc000000614bfae */ /* 0x0003e4000c101d6a */
[----:B-1----:R-:W-:-:S05]  /*14830*/  @!P1 LEA R6, P2, R21, R8, 0x1 ;  /* 0x0000000815069211 */ /* 0x002fca00078408ff */
[----:B0-----:R-:W-:-:S05]  /*14840*/  @!P1 IMAD.X R2, RZ, RZ, R2, P2 ;  /* 0x000000ffff029224 */ /* 0x001fca00010e0602 */
[----:B------:R-:W-:Y:S02]  /*14850*/  @!P1 MOV R7, R2 ;  /* 0x0000000200079202 */ /* 0x000fe40000000f00 */
[----:B------:R-:W-:Y:S04]  /*14860*/  SHFL.IDX PT, R2, R5, 0x3, 0x181f ;  /* 0x00781f0005027f89 */ /* 0x000fe800000e0000 */
[----:B------:R0:W-:Y:S01]  /*14870*/  @!P1 LDGSTS.E.BYPASS.LTC128B.128 [R20+0xc400], desc[UR42][R6.64], !P0 ;  /* 0x0c40000006149fae */ /* 0x0001e2000c101d6a */
[----:B------:R-:W-:-:S03]  /*14880*/  ISETP.GE.AND P1, PT, R0, R3, PT ;  /* 0x000000030000720c */ /* 0x000fc60003f26270 */
[----:B------:R-:W-:Y:S04]  /*14890*/  SHFL.IDX PT, R0, R4, 0x1, 0x181f ;  /* 0x00381f0004007f89 */ /* 0x000fe800000e0000 */
[----:B0-----:R-:W0:Y:S06]  /*148a0*/  SHFL.IDX PT, R6, R5, 0x1, 0x181f ;  /* 0x00381f0005067f89 */ /* 0x001e2c00000e0000 */
[----:B0-----:R-:W-:-:S05]  /*148b0*/  @!P1 LEA R6, P2, R21, R6, 0x1 ;  /* 0x0000000615069211 */ /* 0x001fca00078408ff */
[----:B------:R-:W-:-:S04]  /*148c0*/  @!P1 IMAD.X R0, RZ, RZ, R0, P2 ;  /* 0x000000ffff009224 */ /* 0x000fc800010e0600 */
[----:B------:R-:W-:Y:S01]  /*148d0*/  @!P1 IMAD.MOV.U32 R7, RZ, RZ, R0 ;  /* 0x000000ffff079224 */ /* 0x000fe200078e0000 */
[----:B------:R-:W-:-:S04]  /*148e0*/  IADD3 R0, R25, 0xa0, RZ ;  /* 0x000000a019007810 */ /* 0x000fc80007ffe0ff */
[----:B------:R0:W-:Y:S01]  /*148f0*/  @!P1 LDGSTS.E.BYPASS.LTC128B.128 [R20+0xcc00], desc[UR42][R6.64], !P0 ;  /* 0x0cc0000006149fae */ /* 0x0001e2000c101d6a */
[----:B------:R-:W-:-:S03]  /*14900*/  ISETP.GE.AND P1, PT, R0, R3, PT ;  /* 0x000000030000720c */ /* 0x000fc60003f26270 */
[----:B------:R-:W-:Y:S04]  /*14910*/  SHFL.IDX PT, R0, R4, 0x2, 0x181f ;  /* 0x00581f0004007f89 */ /* 0x000fe800000e0000 */
[----:B------:R-:W-:Y:S04]  /*14920*/  SHFL.IDX PT, R4, R4, 0x3, 0x181f ;  /* 0x00781f0004047f89 */ /* 0x000fe800000e0000 */
[----:B0-----:R-:W0:Y:S02]  /*14930*/  SHFL.IDX PT, R6, R5, 0x2, 0x181f ;  /* 0x00581f0005067f89 */ /* 0x001e2400000e0000 */
[----:B0-----:R-:W-:-:S05]  /*14940*/  @!P1 LEA R6, P2, R21, R6, 0x1 ;  /* 0x0000000615069211 */ /* 0x001fca00078408ff */
[----:B------:R-:W-:-:S04]  /*14950*/  @!P1 IMAD.X R0, RZ, RZ, R0, P2 ;  /* 0x000000ffff009224 */ /* 0x000fc800010e0600 */
[----:B------:R-:W-:-:S05]  /*14960*/  @!P1 IMAD.MOV.U32 R7, RZ, RZ, R0 ;  /* 0x000000ffff079224 */ /* 0x000fca00078e0000 */
[----:B------:R0:W-:Y:S02]  /*14970*/  @!P1 LDGSTS.E.BYPASS.LTC128B.128 [R20+0xd400], desc[UR42][R6.64], !P0 ;  /* 0x0d40000006149fae */ /* 0x0001e4000c101d6a */
.L_x_13662:
[----:B------:R-:W-:-:S05]  /*14980*/  VIADD R25, R25, 0xb0 ;  /* 0x000000b019197836 */ /* 0x000fca0000000000 */
[----:B------:R-:W-:-:S13]  /*14990*/  ISETP.GE.AND P1, PT, R25, R3, PT ;  /* 0x000000031900720c */ /* 0x000fda0003f26270 */
[----:B------:R-:W-:-:S04]  /*149a0*/  @!P1 LEA R2, P2, R21, R2, 0x1 ;  /* 0x0000000215029211 */ /* 0x000fc800078408ff */
[----:B------:R-:W-:-:S05]  /*149b0*/  @!P1 IADD3.X R3, RZ, R4, RZ, P2, !PT ;  /* 0x00000004ff039210 */ /* 0x000fca00017fe4ff */
[----:B------:R-:W-:Y:S01]  /*149c0*/  @!PT LDS RZ, [RZ] ;  /* 0x00000000fffff984 */ /* 0x000fe20000000800 */
[----:B------:R-:W-:Y:S01]  /*149d0*/  @!PT LDS RZ, [RZ] ;  /* 0x00000000fffff984 */ /* 0x000fe20000000800 */
[----:B------:R-:W-:Y:S01]  /*149e0*/  @!PT LDS RZ, [RZ] ;  /* 0x00000000fffff984 */ /* 0x000fe20000000800 */
[----:B------:R1:W-:Y:S01]  /*149f0*/  @!P1 LDGSTS.E.BYPASS.LTC128B.128 [R20+0xdc00], desc[UR42][R2.64], !P0 ;  /* 0x0dc0000002149fae */ /* 0x0003e2000c101d6a */
[----:B------:R-:W-:Y:S01]  /*14a00*/  PLOP3.LUT P0, PT, PT, PT, PT, 0x80, 0x0 ;  /* 0x000000000000781c */ /* 0x000fe20003f0f070 */
[----:B------:R-:W-:-:S12]  /*14a10*/  NOP ;  /* 0x0000000000007918 */ /* 0x000fd80000000000 */
.L_x_13487:
        /* <DEDUP_REMOVED lines=18> */
.L_x_13663:
[----:B------:R-:W-:Y:S05]  /*14b40*/  BSYNC B0 ;  /* 0x0000000000007941 */ /* 0x000fea0003800000 */
.L_x_13488:
[----:B------:R-:W0:Y:S04]  /*14b50*/  LDL.LU R3, [R1+0x3c] ;  /* 0x00003c0001037983 */ /* 0x000e280000300800 */
[----:B------:R-:W2:Y:S01]  /*14b60*/  LDL R2, [R1+0x14] ;  /* 0x0000140001027983 */ /* 0x000ea20000100800 */
[----:B------:R-:W-:Y:S01]  /*14b70*/  BSSY B0, `(.L_x_13490) ;  /* 0x0000109000007945 */ /* 0x000fe20003800000 */
[----:B0-----:R-:W-:-:S05]  /*14b80*/  VIADD R7, R3, 0xfffffffe ;  /* 0xfffffffe03077836 */ /* 0x001fca0000000000 */
[----:B--2---:R-:W-:-:S13]  /*14b90*/  ISETP.GE.AND P0, PT, R7, R2, PT ;  /* 0x000000020700720c */ /* 0x004fda0003f06270 */
[----:B------:R-:W-:Y:S05]  /*14ba0*/  @!P0 BRA `(.L_x_13491) ;  /* 0x0000001000148947 */ /* 0x000fea0003800000 */
[----:B------:R-:W0:Y:S01]  /*14bb0*/  S2R R2, SR_TID.X ;  /* 0x0000000000027919 */ /* 0x000e220000002100 */
[----:B------:R-:W-:Y:S01]  /*14bc0*/  ULDC UR4, c[0x0][0x2f4] ;  /* 0x0000bd0000047ab9 */ /* 0x000fe20000000800 */
[----:B------:R-:W-:Y:S02]  /*14bd0*/  IMAD.MOV.U32 R6, RZ, RZ, R22 ;  /* 0x000000ffff067224 */ /* 0x000fe400078e0016 */
[----:B------:R-:W-:Y:S02]  /*14be0*/  IMAD.MOV.U32 R20, RZ, RZ, R29 ;  /* 0x000000ffff147224 */ /* 0x000fe400078e001d */
[----:B------:R-:W-:Y:S01]  /*14bf0*/  IMAD.MOV.U32 R26, RZ, RZ, R23 ;  /* 0x000000ffff1a7224 */ /* 0x000fe200078e0017 */
[----:B0-----:R-:W-:-:S04]  /*14c00*/  SHF.L.U32 R2, R2, 0x3, RZ ;  /* 0x0000000302027819 */ /* 0x001fc800000006ff */
[----:B------:R-:W-:-:S04]  /*14c10*/  LOP3.LUT R2, R2, 0x38, RZ, 0xc0, !PT ;  /* 0x0000003802027812 */ /* 0x000fc800078ec0ff */
[----:B------:R-:W-:-:S13]  /*14c20*/  ISETP.GE.AND P1, PT, R2, UR4, PT ;  /* 0x0000000402007c0c */ /* 0x000fda000bf26270 */
.L_x_13504:
[----:B------:R-:W2:Y:S01]  /*14c30*/  LDL R10, [R1+0x18] ;  /* 0x00001800010a7983 */ /* 0x000ea20000100800 */
[----:B-1----:R-:W0:Y:S03]  /*14c40*/  LDC R0, c[0x0][0x430] ;  /* 0x00010c00ff007b82 */ /* 0x002e260000000800 */
        /* <DEDUP_REMOVED lines=8> */
[----:B------:R-:W-:Y:S01]  /*14cd0*/  SHF.L.U32 R2, R2, 0x4, RZ ;  /* 0x0000000402027819 */ /* 0x000fe200000006ff */
[----:B------:R-:W-:-:S03]  /*14ce0*/  IMAD R4, R7, 0x80, R4 ;  /* 0x0000008007047824 */ /* 0x000fc600078e0204 */
[----:B------:R-:W-:Y:S01]  /*14cf0*/  LOP3.LUT R2, R2, 0x70, RZ, 0xc0, !PT ;  /* 0x0000007002027812 */ /* 0x000fe200078ec0ff */
[----:B------:R-:W-:Y:S05]  /*14d00*/  YIELD ;  /* 0x0000000000007946 */ /* 0x000fea0003800000 */
[----:B------:R-:W-:Y:S01]  /*14d10*/  ULDC.64 UR4, c[0x0][0x428] ;  /* 0x00010a0000047ab9 */ /* 0x000fe20000000a00 */
[----:B--2---:R-:W-:-:S05]  /*14d20*/  IADD3 R4, R2, R4, R10 ;  /* 0x0000000402047210 */ /* 0x004fca0007ffe00a */
[----:B0-----:R-:W-:-:S04]  /*14d30*/  @P0 IMAD.HI.U32 R5, R4, R5, RZ ;  /* 0x0000000504050227 */ /* 0x001fc800078e00ff */
[----:B------:R-:W-:Y:S01]  /*14d40*/  IMAD.MOV.U32 R2, RZ, RZ, R4 ;  /* 0x000000ffff027224 */ /* 0x000fe200078e0004 */
[----:B-1----:R-:W-:-:S05]  /*14d50*/  @P0 SHF.R.U32.HI R2, RZ, R3, R5 ;  /* 0x00000003ff020219 */ /* 0x002fca0000011605 */
        /* <DEDUP_REMOVED lines=22> */
.L_x_13492:
[----:B------:R-:W-:Y:S01]  /*14ec0*/  LEA R5, R22, R16, 0x3 ;  /* 0x0000001016057211 */ /* 0x000fe200078e18ff */
[----:B------:R-:W-:Y:S01]  /*14ed0*/  BSSY B1, `(.L_x_13493) ;  /* 0x0000004000017945 */ /* 0x000fe20003800000 */
[----:B------:R-:W-:-:S04]  /*14ee0*/  SHF.L.U32 R2, R29, 0x1f, RZ ;  /* 0x0000001f1d027819 */ /* 0x000fc800000006ff */
[----:B------:R-:W0:Y:S02]  /*14ef0*/  SYNCS.PHASECHK.TRANS64.TRYWAIT P0, [R5+URZ+0x16840], R2 ;  /* 0x01684002050075a7 */ /* 0x000e24000800017f */
[----:B0-----:R-:W-:Y:S05]  /*14f00*/  @!P0 BRA `(.L_x_13494) ;  /* 0x0000005800ec8947 */ /* 0x001fea0003800000 */
.L_x_13664:
[----:B------:R-:W-:Y:S05]  /*14f10*/  BSYNC B1 ;  /* 0x0000000000017941 */ /* 0x000fea0003800000 */
.L_x_13493:
[----:B------:R-:W2:Y:S01]  /*14f20*/  LDL R3, [R1] ;  /* 0x0000000001037983 */ /* 0x000ea20000100800 */
[----:B------:R-:W-:Y:S01]  /*14f30*/  SHF.R.S32.HI R21, RZ, 0x1f, R0 ;  /* 0x0000001fff157819 */ /* 0x000fe20000011400 */
[----:B------:R-:W-:Y:S01]  /*14f40*/  ULDC.64 UR4, c[0x0][0x300] ;  /* 0x0000c00000047ab9 */ /* 0x000fe20000000a00 */
[----:B------:R-:W-:Y:S01]  /*14f50*/  ULDC.64 UR6, c[0x0][0x2e8] ;  /* 0x0000ba0000067ab9 */ /* 0x000fe20000000a00 */
[----:B------:R-:W1:Y:S02]  /*14f60*/  S2R R8, SR_TID.X ;  /* 0x0000000000087919 */ /* 0x000e640000002100 */
[----:B------:R-:W-:Y:S01]  /*14f70*/  IMAD R7, R21, UR4, RZ ;  /* 0x0000000415077c24 */ /* 0x000fe2000f8e02ff */
[----:B------:R-:W3:Y:S03]  /*14f80*/  S2R R9, SR_TID.X ;  /* 0x0000000000097919 */ /* 0x000ee60000002100 */
[----:B------:R-:W-:Y:S01]  /*14f90*/  IMAD R7, R0, UR5, R7 ;  /* 0x0000000500077c24 */ /* 0x000fe2000f8e0207 */
[----:B-1----:R-:W-:-:S05]  /*14fa0*/  LOP3.LUT R8, R8, 0x7f, RZ, 0xc0, !PT ;  /* 0x0000007f08087812 */ /* 0x002fca00078ec0ff */
[----:B------:R-:W-:Y:S01]  /*14fb0*/  IMAD.SHL.U32 R11, R8, 0x8, RZ ;  /* 0x00000008080b7824 */ /* 0x000fe200078e00ff */
[----:B---3--:R-:W-:-:S04]  /*14fc0*/  SHF.L.U32 R8, R9, 0x3, RZ ;  /* 0x0000000309087819 */ /* 0x008fc800000006ff */
        /* <DEDUP_REMOVED lines=19> */
[----:B------:R-:W0:Y:S01]  /*15100*/  S2R R3, SR_TID.X ;  /* 0x0000000000037919 */ /* 0x000e220000002100 */
[----:B------:R-:W-:Y:S01]  /*15110*/  IMAD R8, R8, 0x2, R16 ;  /* 0x0000000208087824 */ /* 0x000fe200078e0210 */
[----:B------:R-:W1:Y:S01]  /*15120*/  SHFL.IDX PT, R2, R9, RZ, 0x181f ;  /* 0x00181fff09027589 */ /* 0x000e6200000e0000 */
[----:B0-----:R-:W-:-:S03]  /*15130*/  IMAD.SHL.U32 R11, R3, 0x8, RZ ;  /* 0x00000008030b7824 */ /* 0x001fc600078e00ff */
[----:B------:R-:W0:Y:S02]  /*15140*/  SHFL.IDX PT, R3, R10, RZ, 0x181f ;  /* 0x00181fff0a037589 */ /* 0x000e2400000e0000 */
[----:B------:R-:W-:-:S05]  /*15150*/  LOP3.LUT R11, R11, 0x38, RZ, 0xc0, !PT ;  /* 0x000000380b0b7812 */ /* 0x000fca00078ec0ff */
[----:B------:R-:W-:-:S05]  /*15160*/  IMAD.SHL.U32 R7, R11, 0x2, RZ ;  /* 0x000000020b077824 */ /* 0x000fca00078e00ff */
[----:B-1----:R-:W-:-:S04]  /*15170*/  IADD3 R2, P0, R2, R7, RZ ;  /* 0x0000000702027210 */ /* 0x002fc80007f1e0ff */
[----:B0-----:R-:W-:-:S05]  /*15180*/  IADD3.X R3, RZ, R3, RZ, P0, !PT ;  /* 0x00000003ff037210 */ /* 0x001fca00007fe4ff */
[----:B------:R-:W-:Y:S01]  /*15190*/  @!PT LDS RZ, [RZ] ;  /* 0x00000000fffff984 */ /* 0x000fe20000000800 */
        /* <DEDUP_REMOVED lines=33> */
.L_x_13682:
        /* <DEDUP_REMOVED lines=8> */
.L_x_13496:
        /* <DEDUP_REMOVED lines=11> */
.L_x_13497:
[----:B------:R1:W-:Y:S01]  /*154e0*/  SYNCS.ARRIVE.TRANS64.A1T0 RZ, [R5+URZ+0x16830], RZ ;  /* 0x016830ff05ff79a7 */ /* 0x0003e2000810003f */
[----:B------:R-:W-:Y:S05]  /*154f0*/  @!P3 BRA `(.L_x_13498) ;  /* 0x000000000004b947 */ /* 0x000fea0003800000 */
[----:B------:R-:W-:Y:S01]  /*15500*/  BPT.TRAP 0x1 ;  /* 0x000000040000795c */ /* 0x000fe20000300000 */
.L_x_13498:
[----:B------:R-:W-:Y:S01]  /*15510*/  SHF.L.U32 R2, R20, 0x1f, RZ ;  /* 0x0000001f14027819 */ /* 0x000fe200000006ff */
[----:B-1----:R-:W-:Y:S01]  /*15520*/  IMAD R5, R6, 0x8, R16 ;  /* 0x0000000806057824 */ /* 0x002fe200078e0210 */
[----:B------:R-:W-:Y:S03]  /*15530*/  BSSY B1, `(.L_x_13499) ;  /* 0x0000003000017945 */ /* 0x000fe60003800000 */
[----:B------:R-:W1:Y:S02]  /*15540*/  SYNCS.PHASECHK.TRANS64.TRYWAIT P0, [R5+URZ+0x16860], R2 ;  /* 0x01686002050075a7 */ /* 0x000e64000800017f */
[----:B-1----:R-:W-:Y:S05]  /*15550*/  @!P0 BRA `(.L_x_13500) ;  /* 0x0000005c00a88947 */ /* 0x002fea0003800000 */
.L_x_13683:
[----:B------:R-:W-:Y:S05]  /*15560*/  BSYNC B1 ;  /* 0x0000000000017941 */ /* 0x000fea0003800000 */
.L_x_13499:
[----:B------:R-:W2:Y:S01]  /*15570*/  LDL R8, [R1+0x10] ;  /* 0x0000100001087983 */ /* 0x000ea20000100800 */
[----:B------:R-:W0:Y:S01]  /*15580*/  S2R R11, SR_TID.X ;  /* 0x00000000000b7919 */ /* 0x000e220000002100 */
[----:B------:R-:W-:Y:S01]  /*15590*/  UMOV UR4, 0xffffffff ;  /* 0xffffffff00047882 */ /* 0x000fe20000000000 */
[C---:B0-----:R-:W-:Y:S02]  /*155a0*/  SHF.L.U32 R9, R11.reuse, 0x3, RZ ;  /* 0x000000030b097819 */ /* 0x041fe400000006ff */
[----:B------:R-:W-:Y:S02]  /*155b0*/  LOP3.LUT R3, R11, 0x7f, RZ, 0xc0, !PT ;  /* 0x0000007f0b037812 */ /* 0x000fe400078ec0ff */
[----:B------:R-:W-:-:S03]  /*155c0*/  LOP3.LUT R9, R9, 0x1f8, RZ, 0xc0, !PT ;  /* 0x000001f809097812 */ /* 0x000fc600078ec0ff */
[----:B------:R-:W-:Y:S01]  /*155d0*/  IMAD.SHL.U32 R10, R3, 0x8, RZ ;  /* 0x00000008030a7824 */ /* 0x000fe200078e00ff */
        /* <DEDUP_REMOVED lines=8> */
[----:B------:R-:W-:Y:S02]  /*15660*/  ISETP.LT.OR P0, PT, R8, 0x1, P1 ;  /* 0x000000010800780c */ /* 0x000fe40000f01670 */
[----:B------:R-:W-:Y:S01]  /*15670*/  LEA R6, R6, R16, 0x1 ;  /* 0x0000001006067211 */ /* 0x000fe200078e08ff */
[----:B------:R-:W1:Y:S01]  /*15680*/  SHFL.IDX PT, R3, R19, RZ, 0x181f ;  /* 0x00181fff13037589 */ /* 0x000e6200000e0000 */
[----:B0-----:R-:W-:-:S05]  /*15690*/  IADD3 R2, P2, R2, R7, RZ ;  /* 0x0000000702027210 */ /* 0x001fca0007f5e0ff */
[----:B-1----:R-:W-:-:S05]  /*156a0*/  IMAD.X R3, RZ, RZ, R3, P2 ;  /* 0x000000ffff037224 */ /* 0x002fca00010e0603 */
        /* <DEDUP_REMOVED lines=40> */
.L_x_13701:
        /* <DEDUP_REMOVED lines=14> */
[----:B------:R-:W-:-:S03]  /*15a10*/  NOP ;  /* 0x0000000000007918 */ /* 0x000fc60000000000 */
[----:B------:R-:W-:-:S03]  /*15a20*/  IADD3 R3, R3, R6, RZ ;  /* 0x0000000603037210 */ /* 0x000fc60007ffe0ff */
        /* <DEDUP_REMOVED lines=9> */
.L_x_13502:
        /* <DEDUP_REMOVED lines=12> */
.L_x_13503:
[----:B------:R-:W2:Y:S01]  /*15b80*/  LDL R0, [R1+0x14] ;  /* 0x0000140001007983 */ /* 0x000ea20000100800 */
[----:B------:R0:W-:Y:S01]  /*15b90*/  SYNCS.ARRIVE.TRANS64.A1T0 RZ, [R5+URZ+0x16850], RZ ;  /* 0x016850ff05ff79a7 */ /* 0x0001e2000810003f */
[C---:B------:R-:W-:Y:S01]  /*15ba0*/  IADD3 R7, R23.reuse, -0x1, RZ ;  /* 0xffffffff17077810 */ /* 0x040fe20007ffe0ff */
[----:B------:R-:W-:Y:S02]  /*15bb0*/  IMAD.MOV.U32 R6, RZ, RZ, R22 ;  /* 0x000000ffff067224 */ /* 0x000fe400078e0016 */
[----:B------:R-:W-:Y:S02]  /*15bc0*/  IMAD.MOV.U32 R20, RZ, RZ, R29 ;  /* 0x000000ffff147224 */ /* 0x000fe400078e001d */
[----:B------:R-:W-:Y:S01]  /*15bd0*/  IMAD.MOV.U32 R26, RZ, RZ, R23 ;  /* 0x000000ffff1a7224 */ /* 0x000fe200078e0017 */
[----:B--2---:R-:W-:-:S13]  /*15be0*/  ISETP.GT.AND P0, PT, R23, R0, PT ;  /* 0x000000001700720c */ /* 0x004fda0003f04270 */
[----:B0-----:R-:W-:Y:S05]  /*15bf0*/  @P0 BRA `(.L_x_13504) ;  /* 0xfffffff0000c0947 */ /* 0x001fea000383ffff */
.L_x_13491:
[----:B------:R-:W-:Y:S05]  /*15c00*/  BSYNC B0 ;  /* 0x0000000000007941 */ /* 0x000fea0003800000 */
.L_x_13490:
[----:B-1----:R-:W0:Y:S01]  /*15c10*/  S2R R0, SR_TID.X ;  /* 0x0000000000007919 */ /* 0x002e220000002100 */
        /* <DEDUP_REMOVED lines=16> */
.L_x_13506:
[----:B------:R-:W-:Y:S05]  /*15d20*/  BSYNC B0 ;  /* 0x0000000000007941 */ /* 0x000fea0003800000 */
.L_x_13505:
[----:B------:R-:W-:-:S04]  /*15d30*/  MOV R0, UR38 ;  /* 0x0000002600007c02 */ /* 0x000fc80008000f00 */
[----:B------:R-:W-:-:S13]  /*15d40*/  ISETP.NE.AND P0, PT, R0, 0x3, PT ;  /* 0x000000030000780c */ /* 0x000fda0003f05270 */
[----:B------:R-:W-:Y:S05]  /*15d50*/  @!P0 BRA `(.L_x_13507) ;  /* 0x0000000000048947 */ /* 0x000fea0003800000 */
[----:B------:R-:W-:Y:S01]  /*15d60*/  BPT.TRAP 0x1 ;  /* 0x000000040000795c */ /* 0x000fe20000300000 */
.L_x_13507:
[----:B------:R-:W2:Y:S01]  /*15d70*/  LDL.LU R2, [R1+0x10] ;  /* 0x0000100001027983 */ /* 0x000ea20000300800 */
[----:B------:R-:W-:Y:S01]  /*15d80*/  IMAD R0, R22, 0x8, R16 ;  /* 0x0000000816007824 */ /* 0x000fe200078e0210 */
[----:B------:R-:W-:Y:S01]  /*15d90*/  SHF.L.U32 R3, R29, 0x1f, RZ ;  /* 0x0000001f1d037819 */ /* 0x000fe200000006ff */
[----:B------:R-:W-:Y:S03]  /*15da0*/  BSSY B0, `(.L_x_13508) ;  /* 0x0000004000007945 */ /* 0x000fe60003800000 */
[----:B------:R-:W0:Y:S01]  /*15db0*/  SYNCS.PHASECHK.TRANS64.TRYWAIT P0, [R0+URZ+0x16860], R3 ;  /* 0x01686003000075a7 */ /* 0x000e22000800017f */
[----:B--2---:R-:W-:Y:S01]  /*15dc0*/  IMAD R6, R23, -0x80, R2 ;  /* 0xffffff8017067824 */ /* 0x004fe200078e0202 */
[----:B0-----:R-:W-:Y:S06]  /*15dd0*/  @!P0 BRA `(.L_x_13509) ;  /* 0x0000005c00e48947 */ /* 0x001fec0003800000 */
.L_x_13702:
[----:B------:R-:W-:Y:S05]  /*15de0*/  BSYNC B0 ;  /* 0x0000000000007941 */ /* 0x000fea0003800000 */
.L_x_13508:
[----:B------:R-:W1:Y:S01]  /*15df0*/  S2R R2, SR_TID.X ;  /* 0x0000000000027919 */ /* 0x000e620000002100 */
[----:B------:R-:W-:Y:S01]  /*15e00*/  UMOV UR4, 0xffffffff ;  /* 0xffffffff00047882 */ /* 0x000fe20000000000 */
[----:B------:R-:W2:Y:S01]  /*15e10*/  S2R R7, SR_TID.X ;  /* 0x0000000000077919 */ /* 0x000ea20000002100 */
[----:B-1----:R-:W-:Y:S01]  /*15e20*/  LOP3.LUT R5, R2, 0x7f, RZ, 0xc0, !PT ;  /* 0x0000007f02057812 */ /* 0x002fe200078ec0ff */
[----:B--2---:R-:W-:-:S04]  /*15e30*/  IMAD.SHL.U32 R2, R7, 0x8, RZ ;  /* 0x0000000807027824 */ /* 0x004fc800078e00ff */
[----:B------:R-:W-:Y:S01]  /*15e40*/  IMAD.SHL.U32 R4, R5, 0x8, RZ ;  /* 0x0000000805047824 */ /* 0x000fe200078e00ff */
[----:B------:R-:W-:Y:S02]  /*15e50*/  SHF.R.U32.HI R5, RZ, 0x3, R5 ;  /* 0x00000003ff057819 */ /* 0x000fe40000011605 */
[----:B------:R-:W-:Y:S02]  /*15e60*/  LOP3.LUT R2, R2, 0x1f8, RZ, 0xc0, !PT ;  /* 0x000001f802027812 */ /* 0x000fe400078ec0ff */
[----:B------:R-:W-:Y:S02]  /*15e70*/  IADD3 R6, -R5, R6, RZ ;  /* 0x0000000605067210 */ /* 0x000fe40007ffe1ff */
[----:B------:R-:W-:-:S04]  /*15e80*/  LOP3.LUT R2, R2, 0x38, R7, 0x78, !PT ;  /* 0x0000003802027812 */ /* 0x000fc800078e7807 */
[----:B------:R-:W-:-:S05]  /*15e90*/  LOP3.LUT R2, R2, 0x200, R4, 0xf8, !PT ;  /* 0x0000020002027812 */ /* 0x000fca00078ef804 */
[----:B------:R-:W-:Y:S01]  /*15ea0*/  IMAD R4, R22, 0x2000, R2 ;  /* 0x0000200016047824 */ /* 0x000fe200078e0202 */
[----:B------:R-:W-:Y:S06]  /*15eb0*/  BRA.DIV UR4, `(.L_x_13510) ;  /* 0x0000005e04c07947 */ /* 0x000fec000b800000 */
[----:B------:R-:W1:Y:S01]  /*15ec0*/  S2R R2, SR_TID.X ;  /* 0x0000000000027919 */ /* 0x000e620000002100 */
[----:B------:R-:W-:Y:S01]  /*15ed0*/  ULDC UR4, c[0x0][0x2f4] ;  /* 0x0000bd0000047ab9 */ /* 0x000fe20000000800 */
[----:B------:R-:W-:Y:S01]  /*15ee0*/  IMAD R4, R4, 0x2, R16 ;  /* 0x0000000204047824 */ /* 0x000fe200078e0210 */
[----:B------:R-:W2:Y:S04]  /*15ef0*/  SHFL.IDX PT, R14, R18, RZ, 0x181f ;  /* 0x00181fff120e7589 */ /* 0x000ea800000e0000 */
[----:B0-----:R-:W0:Y:S01]  /*15f00*/  SHFL.IDX PT, R3, R19, RZ, 0x181f ;  /* 0x00181fff13037589 */ /* 0x001e2200000e0000 */
[----:B-1----:R-:W-:-:S05]  /*15f10*/  IMAD.SHL.U32 R2, R2, 0x8, RZ ;  /* 0x0000000802027824 */ /* 0x002fca00078e00ff */
[----:B------:R-:W-:-:S04]  /*15f20*/  LOP3.LUT R2, R2, 0x38, RZ, 0xc0, !PT ;  /* 0x0000003802027812 */ /* 0x000fc800078ec0ff */
[C---:B------:R-:W-:Y:S01]  /*15f30*/  ISETP.GE.AND P0, PT, R2.reuse, UR4, PT ;  /* 0x0000000402007c0c */ /* 0x040fe2000bf06270 */
[----:B------:R-:W-:-:S03]  /*15f40*/  IMAD.SHL.U32 R5, R2, 0x2, RZ ;  /* 0x0000000202057824 */ /* 0x000fc600078e00ff */
[----:B------:R-:W-:Y:S02]  /*15f50*/  ISETP.LT.OR P1, PT, R6, 0x1, P0 ;  /* 0x000000010600780c */ /* 0x000fe40000721670 */
[----:B--2---:R-:W-:Y:S02]  /*15f60*/  IADD3 R2, P2, R14, R5, RZ ;  /* 0x000000050e027210 */ /* 0x004fe40007f5e0ff */
[----:B------:R-:W1:Y:S02]  /*15f70*/  SHFL.IDX PT, R14, R18, 0x1, 0x181f ;  /* 0x00381f00120e7f89 */ /* 0x000e6400000e0000 */
[----:B0-----:R-:W-:-:S07]  /*15f80*/  IADD3.X R3, RZ, R3, RZ, P2, !PT ;  /* 0x00000003ff037210 */ /* 0x001fce00017fe4ff */
        /* <DEDUP_REMOVED lines=38> */
.L_x_13720:
        /* <DEDUP_REMOVED lines=9> */
.L_x_13511:
        /* <DEDUP_REMOVED lines=11> */
.L_x_13512:
[----:B------:R-:W-:Y:S01]  /*16330*/  VIADD R22, R22, 0x1 ;  /* 0x0000000116167836 */ /* 0x000fe20000000000 */
[----:B------:R0:W-:Y:S04]  /*16340*/  SYNCS.ARRIVE.TRANS64.A1T0 RZ, [R0+URZ+0x16850], RZ ;  /* 0x016850ff00ff79a7 */ /* 0x0001e8000810003f */
[----:B------:R-:W-:-:S04]  /*16350*/  ISETP.NE.AND P0, PT, R22, 0x2, PT ;  /* 0x000000021600780c */ /* 0x000fc80003f05270 */
[----:B0-----:R-:W-:Y:S02]  /*16360*/  SEL R0, RZ, 0x1, P0 ;  /* 0x00000001ff007807 */ /* 0x001fe40000000000 */
[----:B------:R-:W-:Y:S02]  /*16370*/  SEL R22, R22, RZ, P0 ;  /* 0x000000ff16167207 */ /* 0x000fe40000000000 */
[----:B------:R-:W-:-:S07]  /*16380*/  LOP3.LUT R29, R29, R0, RZ, 0x3c, !PT ;  /* 0x000000001d1d7212 */ /* 0x000fce00078e3cff */
.L_x_13471:
[----:B------:R-:W-:Y:S05]  /*16390*/  BSYNC B7 ;  /* 0x0000000000077941 */ /* 0x000fea0003800000 */
.L_x_13469:
        /* <DEDUP_REMOVED lines=12> */
.L_x_13513:
[----:B------:R-:W0:Y:S01]  /*16460*/  S2R R0, SR_TID.X ;  /* 0x0000000000007919 */ /* 0x000e220000002100 */
[----:B------:R-:W-:Y:S01]  /*16470*/  UMOV UR4, 0xffffffff ;  /* 0xffffffff00047882 */ /* 0x000fe20000000000 */
[----:B0-----:R-:W-:-:S04]  /*16480*/  LOP3.LUT R9, R0, 0x1f, RZ, 0xc0, !PT ;  /* 0x0000001f00097812 */ /* 0x001fc800078ec0ff */
[----:B------:R-:W-:Y:S01]  /*16490*/  ISETP.NE.AND P0, PT, R9, 0x1f, PT ;  /* 0x0000001f0900780c */ /* 0x000fe20003f05270 */
[----:B------:R-:W-:-:S12]  /*164a0*/  BRA.DIV UR4, `(.L_x_13515) ;  /* 0x0000006204847947 */ /* 0x000fd8000b800000 */
[----:B-1----:R-:W-:Y:S01]  /*164b0*/  IADD3 R7, R27, R9, RZ ;  /* 0x000000091b077210 */ /* 0x002fe20007ffe0ff */
        /* <DEDUP_REMOVED lines=17> */
[----:B--2---:R-:W-:Y:S01]  /*165d0*/  @!P1 IMAD.MOV.U32 R7, RZ, RZ, R8 ;  /* 0x000000ffff079224 */ /* 0x004fe200078e0008 */
        /* <DEDUP_REMOVED lines=19> */
.L_x_13730:
[----:B------:R-:W-:Y:S02]  /*16710*/  ULDC UR4, c[0x0][0xc38] ;  /* 0x00030e0000047ab9 */ /* 0x000fe40000000800 */
[----:B------:R-:W-:-:S04]  /*16720*/  IMAD.U32 R2, RZ, RZ, UR4 ;  /* 0x00000004ff027e24 */ /* 0x000fc8000f8e00ff */
[----:B-1----:R-:W-:-:S05]  /*16730*/  IMAD R5, R14, R2, RZ ;  /* 0x000000020e057224 */ /* 0x002fca00078e02ff */
[----:B------:R-:W-:-:S04]  /*16740*/  IADD3 R6, R6, R5, RZ ;  /* 0x0000000506067210 */ /* 0x000fc80007ffe0ff */
[----:B------:R-:W-:-:S13]  /*16750*/  ISETP.GT.AND P6, PT, R6, R0, PT ;  /* 0x000000000600720c */ /* 0x000fda0003fc4270 */
[----:B------:R-:W-:Y:S05]  /*16760*/  @P6 BRA `(.L_x_13516) ;  /* 0x0000000000a46947 */ /* 0x000fea0003800000 */
.L_x_13519:
[----:B------:R-:W1:Y:S01]  /*16770*/  LDC R2, c[0x0][0xc3c] ;  /* 0x00030f00ff027b82 */ /* 0x000e620000000800 */
[----:B------:R-:W-:-:S05]  /*16780*/  VIADD R27, R27, 0x1f ;  /* 0x0000001f1b1b7836 */ /* 0x000fca0000000000 */
[----:B-1----:R-:W-:-:S13]  /*16790*/  ISETP.GE.AND P6, PT, R27, R2, PT ;  /* 0x000000021b00720c */ /* 0x002fda0003fc6270 */
[----:B------:R-:W-:Y:S05]  /*167a0*/  @P6 BRA `(.L_x_13517) ;  /* 0x0000000400b86947 */ /* 0x000fea0003800000 */
[----:B0-----:R-:W0:Y:S01]  /*167b0*/  S2R R3, SR_TID.X ;  /* 0x0000000000037919 */ /* 0x001e220000002100 */
        /* <DEDUP_REMOVED lines=30> */
.L_x_13738:
[----:B------:R-:W-:Y:S02]  /*169a0*/  ULDC UR4, c[0x0][0xc38] ;  /* 0x00030e0000047ab9 */ /* 0x000fe40000000800 */
[----:B------:R-:W-:-:S04]  /*169b0*/  IMAD.U32 R2, RZ, RZ, UR4 ;  /* 0x00000004ff027e24 */ /* 0x000fc8000f8e00ff */
[----:B-1----:R-:W-:-:S04]  /*169c0*/  IMAD R5, R14, R2, RZ ;  /* 0x000000020e057224 */ /* 0x002fc800078e02ff */
[----:B------:R-:W-:-:S05]  /*169d0*/  IMAD.IADD R6, R5, 0x1, R6 ;  /* 0x0000000105067824 */ /* 0x000fca00078e0206 */
[----:B------:R-:W-:-:S13]  /*169e0*/  ISETP.GT.AND P6, PT, R6, R0, PT ;  /* 0x000000000600720c */ /* 0x000fda0003fc4270 */
[----:B------:R-:W-:Y:S05]  /*169f0*/  @!P6 BRA `(.L_x_13519) ;  /* 0xfffffffc005ce947 */ /* 0x000fea000383ffff */
.L_x_13516:
        /* <DEDUP_REMOVED lines=9> */
.L_x_13743:
[----:B------:R-:W-:-:S13]  /*16a90*/  ISETP.NE.AND P0, PT, R8, RZ, PT ;  /* 0x000000ff0800720c */ /* 0x000fda0003f05270 */
[----:B------:R-:W-:Y:S05]  /*16aa0*/  @!P0 BRA `(.L_x_13521) ;  /* 0x0000000000108947 */ /* 0x000fea0003800000 */
[----:B------:R-:W-:Y:S01]  /*16ab0*/  UMOV UR4, 0xffffffff ;  /* 0xffffffff00047882 */ /* 0x000fe20000000000 */
[----:B------:R-:W-:Y:S02]  /*16ac0*/  VIADD R12, R5, 0xffffffff ;  /* 0xffffffff050c7836 */ /* 0x000fe40000000000 */
[----:B------:R-:W-:Y:S05]  /*16ad0*/  BRA.DIV UR4, `(.L_x_13522) ;  /* 0x0000006604487947 */ /* 0x000fea000b800000 */
[----:B------:R4:W0:Y:S02]  /*16ae0*/  SHFL.IDX PT, R24, R3, R12, 0x1f ;  /* 0x00001f0c03187589 */ /* 0x00082400000e0000 */
.L_x_13521:
[-C--:B--2---:R-:W-:Y:S01]  /*16af0*/  IABS R8, R7.reuse ;  /* 0x0000000700087213 */ /* 0x084fe20000000000 */
[----:B0-----:R-:W-:Y:S01]  /*16b00*/  IMAD R24, R24, R2, R6 ;  /* 0x0000000218187224 */ /* 0x001fe200078e0206 */
[----:B------:R-:W-:Y:S01]  /*16b10*/  MOV R2, RZ ;  /* 0x000000ff00027202 */ /* 0x000fe20000000f00 */
[----:B------:R-:W-:Y:S01]  /*16b20*/  IMAD.IADD R27, R5, 0x1, R27 ;  /* 0x00000001051b7824 */ /* 0x000fe200078e021b */
[----:B------:R-:W0:Y:S01]  /*16b30*/  I2F.RP R9, R8 ;  /* 0x0000000800097306 */ /* 0x000e220000209400 */
[----:B------:R-:W-:Y:S01]  /*16b40*/  IMAD.IADD R0, R0, 0x1, -R24 ;  /* 0x0000000100007824 */ /* 0x000fe200078e0a18 */
[----:B------:R-:W-:-:S05]  /*16b50*/  IABS R6, R7 ;  /* 0x0000000700067213 */ /* 0x000fca0000000000 */
[----:B------:R-:W-:Y:S01]  /*16b60*/  IMAD.MOV R10, RZ, RZ, -R6 ;  /* 0x000000ffff0a7224 */ /* 0x000fe200078e0a06 */
[----:B---3--:R-:W-:Y:S01]  /*16b70*/  IABS R6, R4 ;  /* 0x0000000400067213 */ /* 0x008fe20000000000 */
[----:B0-----:R-:W4:Y:S02]  /*16b80*/  MUFU.RCP R9, R9 ;  /* 0x0000000900097308 */ /* 0x001f240000001000 */
[----:B----4-:R-:W-:-:S06]  /*16b90*/  VIADD R3, R9, 0xffffffe ;  /* 0x0ffffffe09037836 */ /* 0x010fcc0000000000 */
[----:B------:R-:W0:Y:S02]  /*16ba0*/  F2I.FTZ.U32.TRUNC.NTZ R3, R3 ;  /* 0x0000000300037305 */ /* 0x000e24000021f000 */
[----:B0-----:R-:W-:-:S04]  /*16bb0*/  IMAD.MOV R11, RZ, RZ, -R3 ;  /* 0x000000ffff0b7224 */ /* 0x001fc800078e0a03 */
        /* <DEDUP_REMOVED lines=9> */
[----:B------:R-:W-:Y:S01]  /*16c50*/  @!P1 IADD3 R11, R11, -R8, RZ ;  /* 0x800000080b0b9210 */ /* 0x000fe20007ffe0ff */
[----:B------:R-:W-:Y:S01]  /*16c60*/  @!P1 VIADD R9, R9, 0x1 ;  /* 0x0000000109099836 */ /* 0x000fe20000000000 */
[----:B------:R-:W-:-:S02]  /*16c70*/  ISETP.NE.AND P1, PT, R7, RZ, PT ;  /* 0x000000ff0700720c */ /* 0x000fc40003f25270 */
[----:B------:R-:W-:Y:S02]  /*16c80*/  ISETP.GE.U32.AND P0, PT, R11, R8, PT ;  /* 0x000000080b00720c */ /* 0x000fe40003f06070 */
[----:B------:R-:W-:-:S05]  /*16c90*/  IABS R8, R4 ;  /* 0x0000000400087213 */ /* 0x000fca0000000000 */
[----:B------:R-:W-:Y:S02]  /*16ca0*/  IMAD.MOV R8, RZ, RZ, -R8 ;  /* 0x000000ffff087224 */ /* 0x000fe400078e0a08 */
[----:B0-----:R-:W-:-:S04]  /*16cb0*/  VIADD R12, R10, 0xffffffe ;  /* 0x0ffffffe0a0c7836 */ /* 0x001fc80000000000 */
[----:B------:R-:W-:Y:S01]  /*16cc0*/  @P0 IADD3 R9, R9, 0x1, RZ ;  /* 0x0000000109090810 */ /* 0x000fe20007ffe0ff */
[----:B------:R-:W0:Y:S02]  /*16cd0*/  F2I.FTZ.U32.TRUNC.NTZ R3, R12 ;  /* 0x0000000c00037305 */ /* 0x000e24000021f000 */
        /* <DEDUP_REMOVED lines=22> */
[----:B------:R-:W-:Y:S01]  /*16e40*/  IMAD.MOV R3, RZ, RZ, -R2 ;  /* 0x000000ffff037224 */ /* 0x000fe200078e0a02 */
[----:B------:R-:W-:-:S03]  /*16e50*/  LEA R2, R4, R2, 0x18 ;  /* 0x0000000204027211 */ /* 0x000fc600078ec0ff */
[----:B------:R-:W-:-:S04]  /*16e60*/  IMAD R9, R4, R3, R9 ;  /* 0x0000000304097224 */ /* 0x000fc800078e0209 */
[----:B------:R-:W-:Y:S01]  /*16e70*/  IMAD R26, R9, 0x10000, R2 ;  /* 0x00010000091a7824 */ /* 0x000fe200078e0202 */
[----:B------:R-:W-:Y:S06]  /*16e80*/  BRA `(.L_x_13523) ;  /* 0x00000000001c7947 */ /* 0x000fec0003800000 */
.L_x_13517:
[----:B------:R-:W-:Y:S01]  /*16e90*/  UMOV UR4, URZ ;  /* 0x0000003f00047c82 */ /* 0x000fe20008000000 */
[----:B------:R-:W-:Y:S01]  /*16ea0*/  UMOV UR5, URZ ;  /* 0x0000003f00057c82 */ /* 0x000fe20008000000 */
[----:B------:R-:W-:Y:S01]  /*16eb0*/  ULDC UR6, c[0x0][0xc3c] ;  /* 0x00030f0000067ab9 */ /* 0x000fe20000000800 */
[----:B------:R-:W-:Y:S01]  /*16ec0*/  MOV R24, R0 ;  /* 0x0000000000187202 */ /* 0x000fe20000000f00 */
[----:B------:R-:W-:Y:S02]  /*16ed0*/  IMAD.U32 R25, RZ, RZ, UR4 ;  /* 0x00000004ff197e24 */ /* 0x000fe4000f8e00ff */
[----:B------:R-:W-:Y:S02]  /*16ee0*/  IMAD.U32 R26, RZ, RZ, UR5 ;  /* 0x00000005ff1a7e24 */ /* 0x000fe4000f8e00ff */
[----:B------:R-:W-:-:S07]  /*16ef0*/  IMAD.U32 R27, RZ, RZ, UR6 ;  /* 0x00000006ff1b7e24 */ /* 0x000fce000f8e00ff */
.L_x_13523:
        /* <DEDUP_REMOVED lines=10> */
.L_x_13514:
[----:B------:R-:W-:Y:S02]  /*16fa0*/  ULDC UR4, c[0x0][0xc3c] ;  /* 0x00030f0000047ab9 */ /* 0x000fe40000000800 */
[----:B---3--:R-:W-:-:S13]  /*16fb0*/  ISETP.GE.AND P0, PT, R27, UR4, PT ;  /* 0x000000041b007c0c */ /* 0x008fda000bf06270 */
[----:B------:R-:W-:Y:S05]  /*16fc0*/  @!P0 BRA `(.L_x_13524) ;  /* 0xffffffa000688947 */ /* 0x000fea000383ffff */
[----:B------:R-:W-:Y:S05]  /*16fd0*/  BSYNC B8 ;  /* 0x0000000000087941 */ /* 0x000fea0003800000 */
.L_x_13429:
[----:B0-----:R-:W3:Y:S01]  /*16fe0*/  LDL.LU R0, [R1+0x44] ;  /* 0x0000440001007983 */ /* 0x001ee20000300800 */
[----:B------:R-:W-:Y:S01]  /*16ff0*/  BSSY B0, `(.L_x_13525) ;  /* 0x000000b000007945 */ /* 0x000fe20003800000 */
[----:B-1----:R-:W0:Y:S01]  /*17000*/  S2R R5, SR_CgaCtaId ;  /* 0x0000000000057919 */ /* 0x002e220000008800 */
[----:B---3--:R-:W-:-:S04]  /*17010*/  IADD3 R0, R0, 0x1, RZ ;  /* 0x0000000100007810 */ /* 0x008fc80007ffe0ff */
        /* <DEDUP_REMOVED lines=8> */
.L_x_13746:
[----:B------:R-:W-:Y:S05]  /*170a0*/  BSYNC B0 ;  /* 0x0000000000007941 */ /* 0x000fea0003800000 */
.L_x_13525:
[----:B------:R-:W-:-:S03]  /*170b0*/  UMOV UR4, 0xffffffff ;  /* 0xffffffff00047882 */ /* 0x000fc60000000000 */
[----:B------:R-:W-:Y:S05]  /*170c0*/  BRA.DIV UR4, `(.L_x_13527) ;  /* 0x0000006204087947 */ /* 0x000fea000b800000 */
[----:B0-----:R-:W0:Y:S02]  /*170d0*/  S2R R0, SR_TID.X ;  /* 0x0000000000007919 */ /* 0x001e240000002100 */
[----:B0-----:R-:W-:-:S04]  /*170e0*/  SHF.R.U32.HI R0, RZ, 0x5, R0 ;  /* 0x00000005ff007819 */ /* 0x001fc80000011600 */
[----:B------:R-:W-:-:S05]  /*170f0*/  LOP3.LUT R0, R0, 0x3, RZ, 0xc0, !PT ;  /* 0x0000000300007812 */ /* 0x000fca00078ec0ff */
[----:B------:R0:W1:Y:S02]  /*17100*/  SHFL.IDX PT, R14, R0, RZ, 0x1f ;  /* 0x00001fff000e7589 */ /* 0x00006400000e0000 */
.L_x_13749:
[----:B-1----:R-:W-:-:S13]  /*17110*/  ISETP.NE.AND P0, PT, R14, RZ, PT ;  /* 0x000000ff0e00720c */ /* 0x002fda0003f05270 */
[----:B------:R-:W-:Y:S05]  /*17120*/  @P0 BRA `(.L_x_13282) ;  /* 0x0000000000880947 */ /* 0x000fea0003800000 */
[----:B------:R-:W-:-:S03]  /*17130*/  UMOV UR4, 0xffffffff ;  /* 0xffffffff00047882 */ /* 0x000fc60000000000 */
[----:B------:R-:W-:Y:S05]  /*17140*/  BRA.DIV UR4, `(.L_x_13528) ;  /* 0x00000062041c7947 */ /* 0x000fea000b800000 */
[----:B------:R-:W-:-:S13]  /*17150*/  ELECT P6, URZ, PT ;  /* 0x00000000003f782f */ /* 0x000fda00038c0000 */
.L_x_13752:
[----:B------:R-:W-:Y:S05]  /*17160*/  @!P6 BRA `(.L_x_13282) ;  /* 0x000000000078e947 */ /* 0x000fea0003800000 */
[----:B------:R-:W-:-:S06]  /*17170*/  ULOP3.LUT UR4, UR36, 0x2, URZ, 0xfc, !UPT ;  /* 0x0000000224047892 */ /* 0x000fcc000f8efc3f */
[----:B0-----:R-:W-:-:S05]  /*17180*/  IMAD.U32 R0, RZ, RZ, UR4 ;  /* 0x00000004ff007e24 */ /* 0x001fca000f8e00ff */
[----:B------:R-:W-:-:S13]  /*17190*/  ISETP.NE.AND P0, PT, R0, 0x3, PT ;  /* 0x000000030000780c */ /* 0x000fda0003f05270 */
[----:B------:R-:W-:Y:S05]  /*171a0*/  @!P0 BRA `(.L_x_13529) ;  /* 0x0000000000048947 */ /* 0x000fea0003800000 */
[----:B------:R-:W-:Y:S01]  /*171b0*/  BPT.TRAP 0x1 ;  /* 0x000000040000795c */ /* 0x000fe20000300000 */
.L_x_13529:
[C---:B------:R-:W-:Y:S01]  /*171c0*/  IMAD R3, R22.reuse, 0x8, R5 ;  /* 0x0000000816037824 */ /* 0x040fe200078e0205 */
[----:B------:R-:W-:Y:S02]  /*171d0*/  SHF.L.U32 R2, R29, 0x1f, RZ ;  /* 0x0000001f1d027819 */ /* 0x000fe400000006ff */
[----:B------:R-:W-:Y:S02]  /*171e0*/  IADD3 R22, R22, 0x1, RZ ;  /* 0x0000000116167810 */ /* 0x000fe40007ffe0ff */
[----:B------:R-:W0:Y:S02]  /*171f0*/  SYNCS.PHASECHK.TRANS64.TRYWAIT P1, [R3+URZ+0x16840], R2 ;  /* 0x01684002030075a7 */ /* 0x000e24000802017f */
[----:B------:R-:W-:-:S04]  /*17200*/  ISETP.NE.AND P2, PT, R22, 0x2, PT ;  /* 0x000000021600780c */ /* 0x000fc80003f45270 */
[----:B------:R-:W-:Y:S01]  /*17210*/  SEL R0, RZ, 0x1, P2 ;  /* 0x00000001ff007807 */ /* 0x000fe20001000000 */
[----:B0-----:R-:W-:Y:S08]  /*17220*/  @!P1 BRA `(.L_x_13530) ;  /* 0x0000006000049947 */ /* 0x001ff00003800000 */
.L_x_13753:
[----:B------:R-:W-:Y:S02]  /*17230*/  SEL R22, R22, RZ, P2 ;  /* 0x000000ff16167207 */ /* 0x000fe40001000000 */
[----:B------:R-:W-:Y:S01]  /*17240*/  LOP3.LUT R0, R29, R0, RZ, 0x3c, !PT ;  /* 0x000000001d007212 */ /* 0x000fe200078e3cff */
[----:B------:R-:W-:Y:S06]  /*17250*/  @!P0 BRA `(.L_x_13531) ;  /* 0x0000000000048947 */ /* 0x000fec0003800000 */
[----:B------:R-:W-:Y:S01]  /*17260*/  BPT.TRAP 0x1 ;  /* 0x000000040000795c */ /* 0x000fe20000300000 */
.L_x_13531:
[----:B------:R-:W-:Y:S01]  /*17270*/  IMAD R5, R22, 0x8, R5 ;  /* 0x0000000816057824 */ /* 0x000fe200078e0205 */
[----:B------:R-:W-:-:S04]  /*17280*/  SHF.L.U32 R0, R0, 0x1f, RZ ;  /* 0x0000001f00007819 */ /* 0x000fc800000006ff */
[----:B------:R-:W1:Y:S02]  /*17290*/  SYNCS.PHASECHK.TRANS64.TRYWAIT P1, [R5+URZ+0x16840], R0 ;  /* 0x01684000050075a7 */ /* 0x000e64000802017f */
[----:B-1----:R-:W-:Y:S05]  /*172a0*/  @!P1 BRA `(.L_x_13532) ;  /* 0x0000005c00f89947 */ /* 0x002fea0003800000 */
.L_x_13754:
[----:B------:R-:W-:Y:S05]  /*172b0*/  @!P0 BRA `(.L_x_13533) ;  /* 0x0000000000048947 */ /* 0x000fea0003800000 */
[----:B------:R-:W-:Y:S01]  /*172c0*/  BPT.TRAP 0x1 ;  /* 0x000000040000795c */ /* 0x000fe20000300000 */
.L_x_13533:
[----:B------:R-:W3:Y:S02]  /*172d0*/  SYNCS.PHASECHK.TRANS64.TRYWAIT P1, [R3+URZ+0x16860], R2 ;  /* 0x01686002030075a7 */ /* 0x000ee4000802017f */
[----:B---3--:R-:W-:Y:S05]  /*172e0*/  @!P1 BRA `(.L_x_13534) ;  /* 0x0000005c00fc9947 */ /* 0x008fea0003800000 */
.L_x_13755:
[----:B------:R-:W-:Y:S05]  /*172f0*/  @!P0 BRA `(.L_x_13535) ;  /* 0x0000000000048947 */ /* 0x000fea0003800000 */
[----:B------:R-:W-:Y:S01]  /*17300*/  BPT.TRAP 0x1 ;  /* 0x000000040000795c */ /* 0x000fe20000300000 */
.L_x_13535:
[----:B------:R0:W0:Y:S02]  /*17310*/  SYNCS.PHASECHK.TRANS64.TRYWAIT P0, [R5+URZ+0x16860], R0 ;  /* 0x01686000050075a7 */ /* 0x000024000800017f */
[----:B0-----:R-:W-:Y:S05]  /*17320*/  @!P0 NANOSLEEP.SYNCS 0x989680 ;  /* 0x009896800000895d */ /* 0x001fea0003900000 */
[----:B------:R-:W0:Y:S02]  /*17330*/  @!P0 SYNCS.PHASECHK.TRANS64 P0, [R5+URZ+0x16860], R0 ;  /* 0x01686000050085a7 */ /* 0x000e24000800007f */
[----:B0-----:R-:W-:Y:S05]  /*17340*/  @!P0 BRA `(.L_x_13535) ;  /* 0xfffffffc00f08947 */ /* 0x001fea000383ffff */
.L_x_13282:
[----:B------:R-:W-:Y:S05]  /*17350*/  BSYNC B9 ;  /* 0x0000000000097941 */ /* 0x000fea0003800000 */
.L_x_13279:
[----:B------:R-:W-:Y:S05]  /*17360*/  EXIT ;  /* 0x000000000000794d */ /* 0x000fea0003800000 */
.L_x_13302:
[----:B0-----:R0:W1:Y:S02]  /*17370*/  SYNCS.PHASECHK.TRANS64.TRYWAIT P6, [R70+URZ+0x16890], R78 ;  /* 0x0168904e460075a7 */ /* 0x00106400080c017f */
[----:B-1----:R-:W-:Y:S05]  /*17380*/  @!P6 NANOSLEEP.SYNCS 0x989680 ;  /* 0x009896800000e95d */ /* 0x002fea0003900000 */
[----:B------:R-:W1:Y:S02]  /*17390*/  @!P6 SYNCS.PHASECHK.TRANS64 P6, [R70+URZ+0x16890], R78 ;  /* 0x0168904e4600e5a7 */ /* 0x000e6400080c007f */
[----:B-1----:R-:W-:Y:S05]  /*173a0*/  @!P6 BRA `(.L_x_13302) ;  /* 0xfffffffc00f0e947 */ /* 0x002fea000383ffff */
[----:B------:R-:W-:Y:S05]  /*173b0*/  BRA `(.L_x_13536) ;  /* 0xfffffeb800587947 */ /* 0x000fea000383ffff */
.L_x_13303:
        /* <DEDUP_REMOVED lines=8> */
.L_x_13538:
[----:B------:R-:W-:Y:S05]  /*17440*/  BSYNC B1 ;  /* 0x0000000000017941 */ /* 0x000fea0003800000 */
.L_x_13537:
        /* <DEDUP_REMOVED lines=8> */
.L_x_13539:
[----:B------:R-:W-:Y:S05]  /*174d0*/  BRA `(.L_x_13540) ;  /* 0xfffffeb800247947 */ /* 0x000fea000383ffff */
.L_x_13312:
[----:B------:R-:W-:Y:S01]  /*174e0*/  BSSY B1, `(.L_x_13541) ;  /* 0x0000008000017945 */ /* 0x000fe20003800000 */
[----:B0---4-:R-:W-:Y:S01]  /*174f0*/  IMAD.MOV.U32 R13, RZ, RZ, R84 ;  /* 0x000000ffff0d7224 */ /* 0x011fe200078e0054 */
[----:B------:R-:W-:Y:S01]  /*17500*/  MOV R12, 0x1 ;  /* 0x00000001000c7802 */ /* 0x000fe20000000f00 */
[----:B------:R-:W-:Y:S02]  /*17510*/  IMAD.MOV.U32 R11, RZ, RZ, 0x1c1f ;  /* 0x00001c1fff0b7424 */ /* 0x000fe400078e00ff */
[----:B------:R-:W-:-:S07]  /*17520*/  IMAD.MOV.U32 R15, RZ, RZ, -0x1 ;  /* 0xffffffffff0f7424 */ /* 0x000fce00078e00ff */
[----:B-123--:R-:W-:Y:S05]  /*17530*/  WARPSYNC.COLLECTIVE R15, `(.L_x_13542) ;  /* 0x000000000f087348 */ /* 0x00efea0003c00000 */
[----:B---3--:R0:W3:Y:S02]  /*17540*/  SHFL.IDX P6, R14, R13, R12, R11 ;  /* 0x0000000c0d0e7389 */ /* 0x0080e400000c000b */
[----:B0123--:R-:W-:Y:S01]  /*17550*/  ENDCOLLECTIVE ;  /* 0x000000000000791b */ /* 0x00ffe20003800000 */
.L_x_13542:
[----:B------:R-:W-:Y:S05]  /*17560*/  BSYNC B1 ;  /* 0x0000000000017941 */ /* 0x000fea0003800000 */
.L_x_13541:
        /* <DEDUP_REMOVED lines=8> */
.L_x_13543:
[----:B------:R-:W-:Y:S05]  /*175f0*/  BRA `(.L_x_13544) ;  /* 0xfffffebc00907947 */ /* 0x000fea000383ffff */
.L_x_13324:
[----:B-1----:R1:W2:Y:S02]  /*17600*/  SYNCS.PHASECHK.TRANS64.TRYWAIT P4, [R70+URZ+0x16890], R78 ;  /* 0x0168904e460075a7 */ /* 0x0022a4000808017f */
[----:B--2---:R-:W-:Y:S05]  /*17610*/  @!P4 NANOSLEEP.SYNCS 0x989680 ;  /* 0x009896800000c95d */ /* 0x004fea0003900000 */
[----:B------:R-:W2:Y:S02]  /*17620*/  @!P4 SYNCS.PHASECHK.TRANS64 P4, [R70+URZ+0x16890], R78 ;  /* 0x0168904e4600c5a7 */ /* 0x000ea4000808007f */
[----:B--2---:R-:W-:Y:S05]  /*17630*/  @!P4 BRA `(.L_x_13324) ;  /* 0xfffffffc00f0c947 */ /* 0x004fea000383ffff */
[----:B------:R-:W-:Y:S05]  /*17640*/  BRA `(.L_x_13545) ;  /* 0xfffffec800807947 */ /* 0x000fea000383ffff */
.L_x_13325:
        /* <DEDUP_REMOVED lines=8> */
.L_x_13547:
[----:B------:R-:W-:Y:S05]  /*176d0*/  BSYNC B1 ;  /* 0x0000000000017941 */ /* 0x000fea0003800000 */
.L_x_13546:
[----:B------:R-:W-:Y:S01]  /*176e0*/  IMAD.MOV.U32 R13, RZ, RZ, R79 ;  /* 0x000000ffff0d7224 */ /* 0x000fe200078e004f */
[----:B------:R-:W-:Y:S01]  /*176f0*/  MOV R15, 0xffffffff ;  /* 0xffffffff000f7802 */ /* 0x000fe20000000f00 */
[----:B------:R-:W-:Y:S01]  /*17700*/  IMAD.MOV.U32 R12, RZ, RZ, RZ ;  /* 0x000000ffff0c7224 */ /* 0x000fe200078e00ff */
[----:B------:R-:W-:Y:S01]  /*17710*/  MOV R83, R14 ;  /* 0x0000000e00537202 */ /* 0x000fe20000000f00 */
[----:B------:R-:W-:-:S07]  /*17720*/  IMAD.MOV.U32 R11, RZ, RZ, 0x1c1f ;  /* 0x00001c1fff0b7424 */ /* 0x000fce00078e00ff */
[----:B------:R-:W-:Y:S05]  /*17730*/  WARPSYNC.COLLECTIVE R15, `(.L_x_13548) ;  /* 0x000000000f087348 */ /* 0x000fea0003c00000 */
[----:B------:R0:W1:Y:S02]  /*17740*/  SHFL.IDX P6, R14, R13, R12, R11 ;  /* 0x0000000c0d0e7389 */ /* 0x00006400000c000b */
[----:B01----:R-:W-:Y:S01]  /*17750*/  ENDCOLLECTIVE ;  /* 0x000000000000791b */ /* 0x003fe20003800000 */
.L_x_13548:
[----:B------:R-:W-:Y:S01]  /*17760*/  IMAD.MOV.U32 R82, RZ, RZ, R14 ;  /* 0x000000ffff527224 */ /* 0x000fe200078e000e */
[----:B------:R-:W-:Y:S06]  /*17770*/  BRA `(.L_x_13549) ;  /* 0xfffffec8004c7947 */ /* 0x000fec000383ffff */
.L_x_13330:
        /* <DEDUP_REMOVED lines=8> */
.L_x_13551:
[----:B------:R-:W-:Y:S05]  /*17800*/  BSYNC B1 ;  /* 0x0000000000017941 */ /* 0x000fea0003800000 */
.L_x_13550:
        /* <DEDUP_REMOVED lines=8> */
.L_x_13552:
[----:B------:R-:W-:Y:S01]  /*17890*/  IMAD.MOV.U32 R38, RZ, RZ, R14 ;  /* 0x000000ffff267224 */ /* 0x000fe200078e000e */
[----:B------:R-:W-:Y:S06]  /*178a0*/  BRA `(.L_x_13553) ;  /* 0xfffffecc00dc7947 */ /* 0x000fec000383ffff */
.L_x_13335:
[----:B0-----:R0:W1:Y:S02]  /*178b0*/  SYNCS.PHASECHK.TRANS64.TRYWAIT P3, [R70+URZ+0x16890], R78 ;  /* 0x0168904e460075a7 */ /* 0x001064000806017f */
[----:B-1----:R-:W-:Y:S05]  /*178c0*/  @!P3 NANOSLEEP.SYNCS 0x989680 ;  /* 0x009896800000b95d */ /* 0x002fea0003900000 */
[----:B------:R-:W1:Y:S02]  /*178d0*/  @!P3 SYNCS.PHASECHK.TRANS64 P3, [R70+URZ+0x16890], R78 ;  /* 0x0168904e4600b5a7 */ /* 0x000e64000806007f */
[----:B-1----:R-:W-:Y:S05]  /*178e0*/  @!P3 BRA `(.L_x_13335) ;  /* 0xfffffffc00f0b947 */ /* 0x002fea000383ffff */
[----:B------:R-:W-:Y:S05]  /*178f0*/  BRA `(.L_x_13554) ;  /* 0xfffffed400e47947 */ /* 0x000fea000383ffff */
.L_x_13336:
        /* <DEDUP_REMOVED lines=8> */
.L_x_13556:
[----:B------:R-:W-:Y:S05]  /*17980*/  BSYNC B1 ;  /* 0x0000000000017941 */ /* 0x000fea0003800000 */
.L_x_13555:
        /* <DEDUP_REMOVED lines=8> */
.L_x_13557:
[----:B------:R-:W-:Y:S01]  /*17a10*/  IMAD.MOV.U32 R37, RZ, RZ, R14 ;  /* 0x000000ffff257224 */ /* 0x000fe200078e000e */
[----:B------:R-:W-:Y:S06]  /*17a20*/  BRA `(.L_x_13558) ;  /* 0xfffffed800007947 */ /* 0x000fec000383ffff */
.L_x_13339:
        /* <DEDUP_REMOVED lines=8> */
.L_x_13560:
[----:B------:R-:W-:Y:S05]  /*17ab0*/  BSYNC B1 ;  /* 0x0000000000017941 */ /* 0x000fea0003800000 */
.L_x_13559:
        /* <DEDUP_REMOVED lines=8> */
.L_x_13561:
[----:B------:R-:W-:Y:S01]  /*17b40*/  IMAD.MOV.U32 R37, RZ, RZ, R14 ;  /* 0x000000ffff257224 */ /* 0x000fe200078e000e */
[----:B------:R-:W-:Y:S06]  /*17b50*/  BRA `(.L_x_13562) ;  /* 0xfffffed400fc7947 */ /* 0x000fec000383ffff */
.L_x_13343:
[----:B0-----:R0:W4:Y:S02]  /*17b60*/  SYNCS.PHASECHK.TRANS64.TRYWAIT P4, [R70+URZ+0x168b0], R78 ;  /* 0x0168b04e460075a7 */ /* 0x001124000808017f */
[----:B----4-:R-:W-:Y:S05]  /*17b70*/  @!P4 NANOSLEEP.SYNCS 0x989680 ;  /* 0x009896800000c95d */ /* 0x010fea0003900000 */
[----:B------:R-:W4:Y:S02]  /*17b80*/  @!P4 SYNCS.PHASECHK.TRANS64 P4, [R70+URZ+0x168b0], R78 ;  /* 0x0168b04e4600c5a7 */ /* 0x000f24000808007f */
[----:B----4-:R-:W-:Y:S05]  /*17b90*/  @!P4 BRA `(.L_x_13343) ;  /* 0xfffffffc00f0c947 */ /* 0x010fea000383ffff */
[----:B------:R-:W-:Y:S05]  /*17ba0*/  BRA `(.L_x_13563) ;  /* 0xfffffed800747947 */ /* 0x000fea000383ffff */
.L_x_13353:
[----:B------:R-:W0:Y:S01]  /*17bb0*/  S2R R4, SR_TID.X ;  /* 0x0000000000047919 */ /* 0x000e220000002100 */
[----:B------:R-:W-:Y:S01]  /*17bc0*/  BSSY B0, `(.L_x_13564) ;  /* 0x000000c000007945 */ /* 0x000fe20003800000 */
[----:B-1----:R-:W-:Y:S01]  /*17bd0*/  IMAD.MOV.U32 R12, RZ, RZ, RZ ;  /* 0x000000ffff0c7224 */ /* 0x002fe200078e00ff */
[----:B------:R-:W-:Y:S01]  /*17be0*/  MOV R15, 0xffffffff ;  /* 0xffffffff000f7802 */ /* 0x000fe20000000f00 */
[----:B------:R-:W-:Y:S01]  /*17bf0*/  IMAD.MOV.U32 R11, RZ, RZ, 0x1f ;  /* 0x0000001fff0b7424 */ /* 0x000fe200078e00ff */
[----:B0-----:R-:W-:-:S04]  /*17c00*/  IADD3 R5, R4, -0x80, RZ ;  /* 0xffffff8004057810 */ /* 0x001fc80007ffe0ff */
[----:B------:R-:W-:-:S04]  /*17c10*/  SHF.R.S32.HI R4, RZ, 0x1f, R5 ;  /* 0x0000001fff047819 */ /* 0x000fc80000011405 */
[----:B------:R-:W-:-:S04]  /*17c20*/  LEA.HI R4, R4, R5, RZ, 0x7 ;  /* 0x0000000504047211 */ /* 0x000fc800078f38ff */
[----:B------:R-:W-:-:S05]  /*17c30*/  SHF.R.S32.HI R4, RZ, 0x7, R4 ;  /* 0x00000007ff047819 */ /* 0x000fca0000011404 */
[----:B--2---:R-:W-:-:S07]  /*17c40*/  IMAD.MOV.U32 R13, RZ, RZ, R4 ;  /* 0x000000ffff0d7224 */ /* 0x004fce00078e0004 */
[----:B-----5:R-:W-:Y:S05]  /*17c50*/  WARPSYNC.COLLECTIVE R15, `(.L_x_13565) ;  /* 0x000000000f087348 */ /* 0x020fea0003c00000 */
[----:B------:R0:W1:Y:S02]  /*17c60*/  SHFL.IDX P6, R14, R13, R12, R11 ;  /* 0x0000000c0d0e7389 */ /* 0x00006400000c000b */
[----:B01---5:R-:W-:Y:S01]  /*17c70*/  ENDCOLLECTIVE ;  /* 0x000000000000791b */ /* 0x023fe20003800000 */
.L_x_13565:
[----:B------:R-:W-:Y:S05]  /*17c80*/  BSYNC B0 ;  /* 0x0000000000007941 */ /* 0x000fea0003800000 */
.L_x_13564:
[----:B------:R3:W-:Y:S01]  /*17c90*/  STL [R1+0x1c], R14 ;  /* 0x00001c0e01007387 */ /* 0x0007e20000100800 */
[----:B------:R-:W-:Y:S05]  /*17ca0*/  BRA `(.L_x_13566) ;  /* 0xfffffee000807947 */ /* 0x000fea000383ffff */
.L_x_13365:
[----:B------:R-:W-:Y:S01]  /*17cb0*/  BSSY B1, `(.L_x_13567) ;  /* 0x0000008000017945 */ /* 0x000fe20003800000 */
[----:B--2---:R-:W-:Y:S01]  /*17cc0*/  IMAD.MOV.U32 R13, RZ, RZ, R26 ;  /* 0x000000ffff0d7224 */ /* 0x004fe200078e001a */
[----:B------:R-:W-:Y:S01]  /*17cd0*/  MOV R15, 0xffffffff ;  /* 0xffffffff000f7802 */ /* 0x000fe20000000f00 */
[----:B------:R-:W-:Y:S02]  /*17ce0*/  IMAD.MOV.U32 R12, RZ, RZ, RZ ;  /* 0x000000ffff0c7224 */ /* 0x000fe400078e00ff */
[----:B------:R-:W-:-:S07]  /*17cf0*/  IMAD.MOV.U32 R11, RZ, RZ, 0x1c1f ;  /* 0x00001c1fff0b7424 */ /* 0x000fce00078e00ff */
[----:B---3--:R-:W-:Y:S05]  /*17d00*/  WARPSYNC.COLLECTIVE R15, `(.L_x_13568) ;  /* 0x000000000f087348 */ /* 0x008fea0003c00000 */
[----:B---3--:R0:W1:Y:S02]  /*17d10*/  SHFL.IDX P6, R14, R13, R12, R11 ;  /* 0x0000000c0d0e7389 */ /* 0x00806400000c000b */
[----:B01----:R-:W-:Y:S01]  /*17d20*/  ENDCOLLECTIVE ;  /* 0x000000000000791b */ /* 0x003fe20003800000 */
.L_x_13568:
[----:B------:R-:W-:Y:S05]  /*17d30*/  BSYNC B1 ;  /* 0x0000000000017941 */ /* 0x000fea0003800000 */
.L_x_13567:
        /* <DEDUP_REMOVED lines=8> */
.L_x_13569:
[----:B------:R-:W-:Y:S02]  /*17dc0*/  IMAD.MOV.U32 R13, RZ, RZ, R28 ;  /* 0x000000ffff0d7224 */ /* 0x000fe400078e001c */
[----:B------:R-:W-:-:S07]  /*17dd0*/  IMAD.MOV.U32 R0, RZ, RZ, R14 ;  /* 0x000000ffff007224 */ /* 0x000fce00078e000e */
[----:B------:R-:W-:Y:S05]  /*17de0*/  WARPSYNC.COLLECTIVE R15, `(.L_x_13570) ;  /* 0x000000000f087348 */ /* 0x000fea0003c00000 */
[----:B------:R0:W1:Y:S02]  /*17df0*/  SHFL.IDX P6, R14, R13, R12, R11 ;  /* 0x0000000c0d0e7389 */ /* 0x00006400000c000b */
[----:B01----:R-:W-:Y:S01]  /*17e00*/  ENDCOLLECTIVE ;  /* 0x000000000000791b */ /* 0x003fe20003800000 */
.L_x_13570:
[----:B------:R-:W-:Y:S01]  /*17e10*/  IMAD.MOV.U32 R13, RZ, RZ, R27 ;  /* 0x000000ffff0d7224 */ /* 0x000fe200078e001b */
[----:B------:R-:W-:-:S07]  /*17e20*/  MOV R5, R14 ;  /* 0x0000000e00057202 */ /* 0x000fce0000000f00 */
[----:B------:R-:W-:Y:S05]  /*17e30*/  WARPSYNC.COLLECTIVE R15, `(.L_x_13571) ;  /* 0x000000000f087348 */ /* 0x000fea0003c00000 */
[----:B------:R0:W1:Y:S02]  /*17e40*/  SHFL.IDX P6, R14, R13, R12, R11 ;  /* 0x0000000c0d0e7389 */ /* 0x00006400000c000b */
[----:B01----:R-:W-:Y:S01]  /*17e50*/  ENDCOLLECTIVE ;  /* 0x000000000000791b */ /* 0x003fe20003800000 */
.L_x_13571:
[----:B------:R-:W-:Y:S05]  /*17e60*/  BRA `(.L_x_13572) ;  /* 0xfffffee400907947 */ /* 0x000fea000383ffff */
.L_x_13369:
[----:B0-----:R0:W1:Y:S02]  /*17e70*/  SYNCS.PHASECHK.TRANS64.TRYWAIT P0, [R18+URZ+0x16800], R15 ;  /* 0x0168000f120075a7 */ /* 0x001064000800017f */
[----:B-1----:R-:W-:Y:S05]  /*17e80*/  @!P0 NANOSLEEP.SYNCS 0x989680 ;  /* 0x009896800000895d */ /* 0x002fea0003900000 */
[----:B------:R-:W1:Y:S02]  /*17e90*/  @!P0 SYNCS.PHASECHK.TRANS64 P0, [R18+URZ+0x16800], R15 ;  /* 0x0168000f120085a7 */ /* 0x000e64000800007f */
[----:B-1----:R-:W-:Y:S05]  /*17ea0*/  @!P0 BRA `(.L_x_13369) ;  /* 0xfffffffc00f08947 */ /* 0x002fea000383ffff */
[----:B------:R-:W-:Y:S05]  /*17eb0*/  BRA `(.L_x_13573) ;  /* 0xfffffee800cc7947 */ /* 0x000fea000383ffff */
.L_x_13377:
[----:B------:R-:W-:Y:S01]  /*17ec0*/  BSSY B1, `(.L_x_13574) ;  /* 0x0000008000017945 */ /* 0x000fe20003800000 */
[----:B--2---:R-:W-:Y:S01]  /*17ed0*/  IMAD.MOV.U32 R13, RZ, RZ, R26 ;  /* 0x000000ffff0d7224 */ /* 0x004fe200078e001a */
[----:B------:R-:W-:Y:S01]  /*17ee0*/  MOV R11, 0x1c1f ;  /* 0x00001c1f000b7802 */ /* 0x000fe20000000f00 */
[----:B------:R-:W-:Y:S02]  /*17ef0*/  IMAD.MOV.U32 R12, RZ, RZ, RZ ;  /* 0x000000ffff0c7224 */ /* 0x000fe400078e00ff */
[----:B------:R-:W-:-:S07]  /*17f00*/  IMAD.MOV.U32 R15, RZ, RZ, -0x1 ;  /* 0xffffffffff0f7424 */ /* 0x000fce00078e00ff */
[----:B---3--:R-:W-:Y:S05]  /*17f10*/  WARPSYNC.COLLECTIVE R15, `(.L_x_13575) ;  /* 0x000000000f087348 */ /* 0x008fea0003c00000 */
[----:B---3--:R0:W1:Y:S02]  /*17f20*/  SHFL.IDX P6, R14, R13, R12, R11 ;  /* 0x0000000c0d0e7389 */ /* 0x00806400000c000b */
[----:B01----:R-:W-:Y:S01]  /*17f30*/  ENDCOLLECTIVE ;  /* 0x000000000000791b */ /* 0x003fe20003800000 */
.L_x_13575:
[----:B------:R-:W-:Y:S05]  /*17f40*/  BSYNC B1 ;  /* 0x0000000000017941 */ /* 0x000fea0003800000 */
.L_x_13574:
        /* <DEDUP_REMOVED lines=8> */
.L_x_13576:
[----:B------:R-:W-:Y:S01]  /*17fd0*/  MOV R13, R28 ;  /* 0x0000001c000d7202 */ /* 0x000fe20000000f00 */
[----:B------:R-:W-:-:S07]  /*17fe0*/  IMAD.MOV.U32 R3, RZ, RZ, R14 ;  /* 0x000000ffff037224 */ /* 0x000fce00078e000e */
[----:B------:R-:W-:Y:S05]  /*17ff0*/  WARPSYNC.COLLECTIVE R15, `(.L_x_13577) ;  /* 0x000000000f087348 */ /* 0x000fea0003c00000 */
[----:B------:R0:W1:Y:S02]  /*18000*/  SHFL.IDX P6, R14, R13, R12, R11 ;  /* 0x0000000c0d0e7389 */ /* 0x00006400000c000b */
[----:B01----:R-:W-:Y:S01]  /*18010*/  ENDCOLLECTIVE ;  /* 0x000000000000791b */ /* 0x003fe20003800000 */
.L_x_13577:
[----:B------:R-:W-:Y:S02]  /*18020*/  IMAD.MOV.U32 R13, RZ, RZ, R27 ;  /* 0x000000ffff0d7224 */ /* 0x000fe400078e001b */
[----:B------:R-:W-:-:S07]  /*18030*/  IMAD.MOV.U32 R20, RZ, RZ, R14 ;  /* 0x000000ffff147224 */ /* 0x000fce00078e000e */
[----:B------:R-:W-:Y:S05]  /*18040*/  WARPSYNC.COLLECTIVE R15, `(.L_x_13578) ;  /* 0x000000000f087348 */ /* 0x000fea0003c00000 */
[----:B------:R0:W1:Y:S02]  /*18050*/  SHFL.IDX P6, R14, R13, R12, R11 ;  /* 0x0000000c0d0e7389 */ /* 0x00006400000c000b */
[----:B01----:R-:W-:Y:S01]  /*18060*/  ENDCOLLECTIVE ;  /* 0x000000000000791b */ /* 0x003fe20003800000 */
.L_x_13578:
[----:B------:R-:W-:Y:S05]  /*18070*/  BRA `(.L_x_13579) ;  /* 0xfffffef400347947 */ /* 0x000fea000383ffff */
.L_x_13381:
[----:B0-----:R0:W1:Y:S02]  /*18080*/  SYNCS.PHASECHK.TRANS64.TRYWAIT P1, [R18+URZ+0x16800], R25 ;  /* 0x01680019120075a7 */ /* 0x001064000802017f */
[----:B-1----:R-:W-:Y:S05]  /*18090*/  @!P1 NANOSLEEP.SYNCS 0x989680 ;  /* 0x009896800000995d */ /* 0x002fea0003900000 */
[----:B------:R-:W1:Y:S02]  /*180a0*/  @!P1 SYNCS.PHASECHK.TRANS64 P1, [R18+URZ+0x16800], R25 ;  /* 0x01680019120095a7 */ /* 0x000e64000802007f */
[----:B-1----:R-:W-:Y:S05]  /*180b0*/  @!P1 BRA `(.L_x_13381) ;  /* 0xfffffffc00f09947 */ /* 0x002fea000383ffff */
[----:B------:R-:W-:Y:S05]  /*180c0*/  BRA `(.L_x_13580) ;  /* 0xfffffef800187947 */ /* 0x000fea000383ffff */
.L_x_13387:
[----:B-1----:R1:W4:Y:S02]  /*180d0*/  SYNCS.PHASECHK.TRANS64.TRYWAIT P1, [R0+URZ+0x16830], R5 ;  /* 0x01683005000075a7 */ /* 0x002324000802017f */
[----:B----4-:R-:W-:Y:S05]  /*180e0*/  @!P1 NANOSLEEP.SYNCS 0x989680 ;  /* 0x009896800000995d */ /* 0x010fea0003900000 */
[----:B------:R-:W4:Y:S02]  /*180f0*/  @!P1 SYNCS.PHASECHK.TRANS64 P1, [R0+URZ+0x16830], R5 ;  /* 0x01683005000095a7 */ /* 0x000f24000802007f */
[----:B----4-:R-:W-:Y:S05]  /*18100*/  @!P1 BRA `(.L_x_13387) ;  /* 0xfffffffc00f09947 */ /* 0x010fea000383ffff */
[----:B------:R-:W-:Y:S05]  /*18110*/  BRA `(.L_x_13386) ;  /* 0xffffff0400607947 */ /* 0x000fea000383ffff */
.L_x_13394:
[----:B-1----:R1:W2:Y:S02]  /*18120*/  SYNCS.PHASECHK.TRANS64.TRYWAIT P2, [R5+URZ+0x16830], R6 ;  /* 0x01683006050075a7 */ /* 0x0022a4000804017f */
[----:B--2---:R-:W-:Y:S05]  /*18130*/  @!P2 NANOSLEEP.SYNCS 0x989680 ;  /* 0x009896800000a95d */ /* 0x004fea0003900000 */
[----:B------:R-:W2:Y:S02]  /*18140*/  @!P2 SYNCS.PHASECHK.TRANS64 P2, [R5+URZ+0x16830], R6 ;  /* 0x016830060500a5a7 */ /* 0x000ea4000804007f */
[----:B--2---:R-:W-:Y:S05]  /*18150*/  @!P2 BRA `(.L_x_13394) ;  /* 0xfffffffc00f0a947 */ /* 0x004fea000383ffff */
[----:B------:R-:W-:Y:S05]  /*18160*/  BRA `(.L_x_13393) ;  /* 0xffffff2c00947947 */ /* 0x000fea000383ffff */
.L_x_13398:
[----:B-1----:R1:W2:Y:S02]  /*18170*/  SYNCS.PHASECHK.TRANS64.TRYWAIT P1, [R5+URZ+0x16850], R4 ;  /* 0x01685004050075a7 */ /* 0x0022a4000802017f */
[----:B--2---:R-:W-:Y:S05]  /*18180*/  @!P1 NANOSLEEP.SYNCS 0x989680 ;  /* 0x009896800000995d */ /* 0x004fea0003900000 */
[----:B------:R-:W2:Y:S02]  /*18190*/  @!P1 SYNCS.PHASECHK.TRANS64 P1, [R5+URZ+0x16850], R4 ;  /* 0x01685004050095a7 */ /* 0x000ea4000802007f */
[----:B--2---:R-:W-:Y:S05]  /*181a0*/  @!P1 BRA `(.L_x_13398) ;  /* 0xfffffffc00f09947 */ /* 0x004fea000383ffff */
[----:B------:R-:W-:Y:S05]  /*181b0*/  BRA `(.L_x_13395) ;  /* 0xffffff3000647947 */ /* 0x000fea000383ffff */
.L_x_13405:
[----:B-1----:R1:W2:Y:S02]  /*181c0*/  SYNCS.PHASECHK.TRANS64.TRYWAIT P1, [R11+URZ+0x16850], R4 ;  /* 0x016850040b0075a7 */ /* 0x0022a4000802017f */
[----:B--2---:R-:W-:Y:S05]  /*181d0*/  @!P1 NANOSLEEP.SYNCS 0x989680 ;  /* 0x009896800000995d */ /* 0x004fea0003900000 */
[----:B------:R-:W2:Y:S02]  /*181e0*/  @!P1 SYNCS.PHASECHK.TRANS64 P1, [R11+URZ+0x16850], R4 ;  /* 0x016850040b0095a7 */ /* 0x000ea4000802007f */
[----:B--2---:R-:W-:Y:S05]  /*181f0*/  @!P1 BRA `(.L_x_13405) ;  /* 0xfffffffc00f09947 */ /* 0x004fea000383ffff */
[----:B------:R-:W-:Y:S05]  /*18200*/  BRA `(.L_x_13404) ;  /* 0xffffff5400347947 */ /* 0x000fea000383ffff */
.L_x_13411:
[----:B------:R-:W-:Y:S01]  /*18210*/  IMAD.MOV.U32 R13, RZ, RZ, R41 ;  /* 0x000000ffff0d7224 */ /* 0x000fe200078e0029 */
[----:B------:R-:W-:Y:S01]  /*18220*/  MOV R12, RZ ;  /* 0x000000ff000c7202 */ /* 0x000fe20000000f00 */
[----:B------:R-:W-:Y:S02]  /*18230*/  IMAD.MOV.U32 R11, RZ, RZ, 0x181f ;  /* 0x0000181fff0b7424 */ /* 0x000fe400078e00ff */
[----:B------:R-:W-:Y:S02]  /*18240*/  IMAD.MOV.U32 R15, RZ, RZ, -0x1 ;  /* 0xffffffffff0f7424 */ /* 0x000fe400078e00ff */
[----:B------:R-:W-:-:S07]  /*18250*/  IMAD R42, R68, 0xc0, R70 ;  /* 0x000000c0442a7824 */ /* 0x000fce00078e0246 */
[----:B-----5:R-:W-:Y:S05]  /*18260*/  WARPSYNC.COLLECTIVE R15, `(.L_x_13581) ;  /* 0x000000000f087348 */ /* 0x020fea0003c00000 */
[----:B------:R0:W1:Y:S02]  /*18270*/  SHFL.IDX P6, R14, R13, R12, R11 ;  /* 0x0000000c0d0e7389 */ /* 0x00006400000c000b */
[----:B01---5:R-:W-:Y:S01]  /*18280*/  ENDCOLLECTIVE ;  /* 0x000000000000791b */ /* 0x023fe20003800000 */
.L_x_13581:
[----:B------:R-:W-:Y:S01]  /*18290*/  VIADD R20, R42, 0x30 ;  /* 0x000000302a147836 */ /* 0x000fe20000000000 */
[----:B------:R-:W-:Y:S01]  /*182a0*/  MOV R13, R40 ;  /* 0x00000028000d7202 */ /* 0x000fe20000000f00 */
[----:B------:R-:W-:-:S07]  /*182b0*/  IMAD.MOV.U32 R0, RZ, RZ, R14 ;  /* 0x000000ffff007224 */ /* 0x000fce00078e000e */
[----:B------:R-:W-:Y:S05]  /*182c0*/  WARPSYNC.COLLECTIVE R15, `(.L_x_13582) ;  /* 0x000000000f087348 */ /* 0x000fea0003c00000 */
[----:B------:R0:W1:Y:S02]  /*182d0*/  SHFL.IDX P6, R14, R13, R12, R11 ;  /* 0x0000000c0d0e7389 */ /* 0x00006400000c000b */
[----:B01----:R-:W-:Y:S01]  /*182e0*/  ENDCOLLECTIVE ;  /* 0x000000000000791b */ /* 0x003fe20003800000 */
.L_x_13582:
[----:B------:R-:W-:Y:S02]  /*182f0*/  ULDC UR4, c[0x0][0xac8] ;  /* 0x0002b20000047ab9 */ /* 0x000fe40000000800 */
[----:B------:R-:W-:-:S04]  /*18300*/  ISETP.GE.AND P0, PT, R59, UR4, PT ;  /* 0x000000043b007c0c */ /* 0x000fc8000bf06270 */
[-C--:B------:R-:W-:Y:S02]  /*18310*/  ISETP.GE.OR P3, PT, R42, R61.reuse, P0 ;  /* 0x0000003d2a00720c */ /* 0x080fe40000766670 */
[----:B------:R-:W-:Y:S02]  /*18320*/  ISETP.GE.OR P4, PT, R20, R61, P0 ;  /* 0x0000003d1400720c */ /* 0x000fe40000786670 */
[----:B------:R-:W-:Y:S01]  /*18330*/  IADD3 R20, R42, 0x60, RZ ;  /* 0x000000602a147810 */ /* 0x000fe20007ffe0ff */
[----:B------:R-:W-:-:S03]  /*18340*/  IMAD.MOV.U32 R13, RZ, RZ, R41 ;  /* 0x000000ffff0d7224 */ /* 0x000fc600078e0029 */
[----:B------:R-:W-:Y:S01]  /*18350*/  ISETP.GE.OR P2, PT, R20, R61, P0 ;  /* 0x0000003d1400720c */ /* 0x000fe20000746670 */
[----:B------:R-:W-:Y:S02]  /*18360*/  IMAD.MOV.U32 R12, RZ, RZ, 0x1 ;  /* 0x00000001ff0c7424 */ /* 0x000fe400078e00ff */
[----:B------:R-:W-:-:S10]  /*18370*/  IMAD.MOV.U32 R3, RZ, RZ, R14 ;  /* 0x000000ffff037224 */ /* 0x000fd400078e000e */
[----:B------:R-:W-:Y:S05]  /*18380*/  WARPSYNC.COLLECTIVE R15, `(.L_x_13583) ;  /* 0x000000000f087348 */ /* 0x000fea0003c00000 */
[----:B------:R0:W1:Y:S02]  /*18390*/  SHFL.IDX P6, R14, R13, R12, R11 ;  /* 0x0000000c0d0e7389 */ /* 0x00006400000c000b */
[----:B01----:R-:W-:Y:S01]  /*183a0*/  ENDCOLLECTIVE ;  /* 0x000000000000791b */ /* 0x003fe20003800000 */
.L_x_13583:
[----:B------:R-:W-:-:S04]  /*183b0*/  @!P3 LEA R32, P5, R59, R3, 0x1 ;  /* 0x000000033b20b211 */ /* 0x000fc800078a08ff */
[----:B------:R-:W-:Y:S01]  /*183c0*/  @!P3 LEA.HI.X R3, R59, R0, R58, 0x1, P5 ;  /* 0x000000003b03b211 */ /* 0x000fe200028f0c3a */
[----:B------:R-:W-:Y:S01]  /*183d0*/  IMAD.MOV.U32 R13, RZ, RZ, R40 ;  /* 0x000000ffff0d7224 */ /* 0x000fe200078e0028 */
[----:B------:R-:W-:-:S07]  /*183e0*/  MOV R8, R14 ;  /* 0x0000000e00087202 */ /* 0x000fce0000000f00 */
[----:B------:R-:W-:Y:S05]  /*183f0*/  WARPSYNC.COLLECTIVE R15, `(.L_x_13584) ;  /* 0x000000000f087348 */ /* 0x000fea0003c00000 */
[----:B------:R0:W1:Y:S02]  /*18400*/  SHFL.IDX P6, R14, R13, R12, R11 ;  /* 0x0000000c0d0e7389 */ /* 0x00006400000c000b */
[----:B01----:R-:W-:Y:S01]  /*18410*/  ENDCOLLECTIVE ;  /* 0x000000000000791b */ /* 0x003fe20003800000 */
.L_x_13584:
[----:B------:R-:W-:Y:S01]  /*18420*/  IMAD.MOV.U32 R13, RZ, RZ, R41 ;  /* 0x000000ffff0d7224 */ /* 0x000fe200078e0029 */
[----:B------:R-:W-:Y:S01]  /*18430*/  MOV R12, 0x2 ;  /* 0x00000002000c7802 */ /* 0x000fe20000000f00 */
[----:B------:R-:W-:-:S07]  /*18440*/  IMAD.MOV.U32 R9, RZ, RZ, R14 ;  /* 0x000000ffff097224 */ /* 0x000fce00078e000e */
[----:B------:R-:W-:Y:S05]  /*18450*/  WARPSYNC.COLLECTIVE R15, `(.L_x_13585) ;  /* 0x000000000f087348 */ /* 0x000fea0003c00000 */
[----:B------:R0:W1:Y:S02]  /*18460*/  SHFL.IDX P6, R14, R13, R12, R11 ;  /* 0x0000000c0d0e7389 */ /* 0x00006400000c000b */
[----:B01----:R-:W-:Y:S01]  /*18470*/  ENDCOLLECTIVE ;  /* 0x000000000000791b */ /* 0x003fe20003800000 */
.L_x_13585:
[----:B------:R-:W-:Y:S01]  /*18480*/  @!P4 LEA R20, P1, R59, R9, 0x1 ;  /* 0x000000093b14c211 */ /* 0x000fe200078208ff */
[----:B------:R-:W-:-:S03]  /*18490*/  @!P3 IMAD.MOV.U32 R9, RZ, RZ, R3 ;  /* 0x000000ffff09b224 */ /* 0x000fc600078e0003 */
[----:B------:R-:W-:Y:S01]  /*184a0*/  @!P4 LEA.HI.X R21, R59, R8, R58, 0x1, P1 ;  /* 0x000000083b15c211 */ /* 0x000fe200008f0c3a */
[----:B------:R-:W-:-:S05]  /*184b0*/  @!P3 IMAD.MOV.U32 R8, RZ, RZ, R32 ;  /* 0x000000ffff08b224 */ /* 0x000fca00078e0020 */
[----:B------:R0:W-:Y:S01]  /*184c0*/  @!P3 ST.E.128 desc[UR42][R8.64], R4 ;  /* 0x000000040800b985 */ /* 0x0001e2000c101d2a */
[----:B------:R-:W-:-:S03]  /*184d0*/  IMAD.MOV.U32 R13, RZ, RZ, R40 ;  /* 0x000000ffff0d7224 */ /* 0x000fc600078e0028 */
[----:B------:R0:W-:Y:S01]  /*184e0*/  @!P4 ST.E.128 desc[UR42][R20.64], R24 ;  /* 0x000000181400c985 */ /* 0x0001e2000c101d2a */
[----:B------:R-:W-:-:S07]  /*184f0*/  IMAD.MOV.U32 R10, RZ, RZ, R14 ;  /* 0x000000ffff0a7224 */ /* 0x000fce00078e000e */
[----:B0-----:R-:W-:Y:S05]  /*18500*/  WARPSYNC.COLLECTIVE R15, `(.L_x_13586) ;  /* 0x000000000f087348 */ /* 0x001fea0003c00000 */
[----:B------:R1:W2:Y:S02]  /*18510*/  SHFL.IDX P6, R14, R13, R12, R11 ;  /* 0x0000000c0d0e7389 */ /* 0x0002a400000c000b */
[----:B012---:R-:W-:Y:S01]  /*18520*/  ENDCOLLECTIVE ;  /* 0x000000000000791b */ /* 0x007fe20003800000 */
.L_x_13586:
[----:B------:R-:W-:Y:S01]  /*18530*/  IMAD.MOV.U32 R13, RZ, RZ, R41 ;  /* 0x000000ffff0d7224 */ /* 0x000fe200078e0029 */
[----:B------:R-:W-:Y:S02]  /*18540*/  MOV R12, 0x3 ;  /* 0x00000003000c7802 */ /* 0x000fe40000000f00 */
[----:B------:R-:W-:-:S13]  /*18550*/  @!P2 LEA R43, P5, R59, R14, 0x1 ;  /* 0x0000000e3b2ba211 */ /* 0x000fda00078a08ff */
[----:B------:R-:W-:Y:S05]  /*18560*/  WARPSYNC.COLLECTIVE R15, `(.L_x_13587) ;  /* 0x000000000f087348 */ /* 0x000fea0003c00000 */
[----:B------:R0:W1:Y:S02]  /*18570*/  SHFL.IDX P6, R14, R13, R12, R11 ;  /* 0x0000000c0d0e7389 */ /* 0x00006400000c000b */
[----:B01----:R-:W-:Y:S01]  /*18580*/  ENDCOLLECTIVE ;  /* 0x000000000000791b */ /* 0x003fe20003800000 */
.L_x_13587:
[----:B------:R-:W-:Y:S01]  /*18590*/  @!P2 LEA.HI.X R10, R59, R10, R58, 0x1, P5 ;  /* 0x0000000a3b0aa211 */ /* 0x000fe200028f0c3a */
[----:B------:R-:W-:-:S03]  /*185a0*/  @!P2 IMAD.MOV.U32 R4, RZ, RZ, R43 ;  /* 0x000000ffff04a224 */ /* 0x000fc600078e002b */
[----:B------:R-:W-:-:S05]  /*185b0*/  @!P2 MOV R5, R10 ;  /* 0x0000000a0005a202 */ /* 0x000fca0000000f00 */
[----:B------:R0:W-:Y:S01]  /*185c0*/  @!P2 ST.E.128 desc[UR42][R4.64], R28 ;  /* 0x0000001c0400a985 */ /* 0x0001e2000c101d2a */
[----:B------:R-:W-:Y:S02]  /*185d0*/  IMAD.MOV.U32 R13, RZ, RZ, R40 ;  /* 0x000000ffff0d7224 */ /* 0x000fe400078e0028 */
[----:B------:R-:W-:-:S07]  /*185e0*/  IMAD.MOV.U32 R0, RZ, RZ, R14 ;  /* 0x000000ffff007224 */ /* 0x000fce00078e000e */
[----:B0-----:R-:W-:Y:S05]  /*185f0*/  WARPSYNC.COLLECTIVE R15, `(.L_x_13588) ;  /* 0x000000000f087348 */ /* 0x001fea0003c00000 */
[----:B------:R1:W2:Y:S02]  /*18600*/  SHFL.IDX P6, R14, R13, R12, R11 ;  /* 0x0000000c0d0e7389 */ /* 0x0002a400000c000b */
[----:B012---:R-:W-:Y:S01]  /*18610*/  ENDCOLLECTIVE ;  /* 0x000000000000791b */ /* 0x007fe20003800000 */
.L_x_13588:
[----:B------:R-:W-:Y:S05]  /*18620*/  BRA `(.L_x_13589) ;  /* 0xffffff6800787947 */ /* 0x000fea000383ffff */
.L_x_13413:
[----:B------:R-:W-:Y:S01]  /*18630*/  IMAD.MOV.U32 R13, RZ, RZ, R4 ;  /* 0x000000ffff0d7224 */ /* 0x000fe200078e0004 */
[----:B------:R-:W-:Y:S01]  /*18640*/  MOV R15, 0xffffffff ;  /* 0xffffffff000f7802 */ /* 0x000fe20000000f00 */
[----:B------:R-:W-:Y:S02]  /*18650*/  IMAD.MOV.U32 R12, RZ, RZ, RZ ;  /* 0x000000ffff0c7224 */ /* 0x000fe400078e00ff */
[----:B------:R-:W-:-:S07]  /*18660*/  IMAD.MOV.U32 R11, RZ, RZ, 0x1c1f ;  /* 0x00001c1fff0b7424 */ /* 0x000fce00078e00ff */
[----:B------:R-:W-:Y:S05]  /*18670*/  WARPSYNC.COLLECTIVE R15, `(.L_x_13590) ;  /* 0x000000000f087348 */ /* 0x000fea0003c00000 */
[----:B------:R0:W1:Y:S02]  /*18680*/  SHFL.IDX P6, R14, R13, R12, R11 ;  /* 0x0000000c0d0e7389 */ /* 0x00006400000c000b */
[----:B01----:R-:W-:Y:S01]  /*18690*/  ENDCOLLECTIVE ;  /* 0x000000000000791b */ /* 0x003fe20003800000 */
.L_x_13590:
[----:B------:R-:W-:Y:S02]  /*186a0*/  IMAD.MOV.U32 R13, RZ, RZ, R0 ;  /* 0x000000ffff0d7224 */ /* 0x000fe400078e0000 */
[----:B------:R-:W-:-:S07]  /*186b0*/  IMAD.MOV.U32 R3, RZ, RZ, R14 ;  /* 0x000000ffff037224 */ /* 0x000fce00078e000e */
[----:B------:R-:W-:Y:S05]  /*186c0*/  WARPSYNC.COLLECTIVE R15, `(.L_x_13591) ;  /* 0x000000000f087348 */ /* 0x000fea0003c00000 */
[----:B------:R0:W1:Y:S02]  /*186d0*/  SHFL.IDX P6, R14, R13, R12, R11 ;  /* 0x0000000c0d0e7389 */ /* 0x00006400000c000b */
[----:B01----:R-:W-:Y:S01]  /*186e0*/  ENDCOLLECTIVE ;  /* 0x000000000000791b */ /* 0x003fe20003800000 */
.L_x_13591:
[----:B------:R-:W-:Y:S05]  /*186f0*/  BRA `(.L_x_13592) ;  /* 0xffffff6c00547947 */ /* 0x000fea000383ffff */
.L_x_13416:
[----:B------:R-:W-:Y:S01]  /*18700*/  BSSY B1, `(.L_x_13593) ;  /* 0x0000008000017945 */ /* 0x000fe20003800000 */
[----:B---3--:R-:W-:Y:S01]  /*18710*/  IMAD.MOV.U32 R13, RZ, RZ, R4 ;  /* 0x000000ffff0d7224 */ /* 0x008fe200078e0004 */
[----:B------:R-:W-:Y:S01]  /*18720*/  MOV R12, 0x1 ;  /* 0x00000001000c7802 */ /* 0x000fe20000000f00 */
[----:B------:R-:W-:Y:S02]  /*18730*/  IMAD.MOV.U32 R11, RZ, RZ, 0x1c1f ;  /* 0x00001c1fff0b7424 */ /* 0x000fe400078e00ff */
[----:B------:R-:W-:-:S07]  /*18740*/  IMAD.MOV.U32 R15, RZ, RZ, -0x1 ;  /* 0xffffffffff0f7424 */ /* 0x000fce00078e00ff */
[----:B012---:R-:W-:Y:S05]  /*18750*/  WARPSYNC.COLLECTIVE R15, `(.L_x_13594) ;  /* 0x000000000f087348 */ /* 0x007fea0003c00000 */
[----:B--2---:R2:W3:Y:S02]  /*18760*/  SHFL.IDX P6, R14, R13, R12, R11 ;  /* 0x0000000c0d0e7389 */ /* 0x0044e400000c000b */
[----:B0123--:R-:W-:Y:S01]  /*18770*/  ENDCOLLECTIVE ;  /* 0x000000000000791b */ /* 0x00ffe20003800000 */
.L_x_13594:
[----:B------:R-:W-:Y:S05]  /*18780*/  BSYNC B1 ;  /* 0x0000000000017941 */ /* 0x000fea0003800000 */
.L_x_13593:
        /* <DEDUP_REMOVED lines=8> */
.L_x_13595:
[----:B------:R-:W-:Y:S05]  /*18810*/  BRA `(.L_x_13596) ;  /* 0xffffff6c00b07947 */ /* 0x000fea000383ffff */
.L_x_13420:
[----:B------:R-:W-:Y:S01]  /*18820*/  MOV R13, R20 ;  /* 0x00000014000d7202 */ /* 0x000fe20000000f00 */
[----:B------:R-:W-:Y:S02]  /*18830*/  IMAD.MOV.U32 R12, RZ, RZ, RZ ;  /* 0x000000ffff0c7224 */ /* 0x000fe400078e00ff */
[----:B------:R-:W-:Y:S02]  /*18840*/  IMAD.MOV.U32 R11, RZ, RZ, 0x181f ;  /* 0x0000181fff0b7424 */ /* 0x000fe400078e00ff */
[----:B------:R-:W-:Y:S02]  /*18850*/  IMAD.MOV.U32 R15, RZ, RZ, -0x1 ;  /* 0xffffffffff0f7424 */ /* 0x000fe400078e00ff */
[----:B------:R-:W-:Y:S02]  /*18860*/  IMAD R24, R27, 0xc0, R28 ;  /* 0x000000c01b187824 */ /* 0x000fe400078e021c */
[----:B------:R-:W-:-:S07]  /*18870*/  IMAD R21, R25, R8, RZ ;  /* 0x0000000819157224 */ /* 0x000fce00078e02ff */
[----:B-1----:R-:W-:Y:S05]  /*18880*/  WARPSYNC.COLLECTIVE R15, `(.L_x_13597) ;  /* 0x000000000f087348 */ /* 0x002fea0003c00000 */
[----:B------:R0:W2:Y:S02]  /*18890*/  SHFL.IDX P6, R14, R13, R12, R11 ;  /* 0x0000000c0d0e7389 */ /* 0x0000a400000c000b */
[----:B012---:R-:W-:Y:S01]  /*188a0*/  ENDCOLLECTIVE ;  /* 0x000000000000791b */ /* 0x007fe20003800000 */
.L_x_13597:
[C---:B------:R-:W-:Y:S02]  /*188b0*/  IADD3 R8, R24.reuse, 0x30, RZ ;  /* 0x0000003018087810 */ /* 0x040fe40007ffe0ff */
[-C--:B------:R-:W-:Y:S02]  /*188c0*/  ISETP.GE.OR P3, PT, R24, R21.reuse, P0 ;  /* 0x000000151800720c */ /* 0x080fe40000766670 */
[----:B------:R-:W-:Y:S01]  /*188d0*/  ISETP.GE.OR P4, PT, R8, R21, P0 ;  /* 0x000000150800720c */ /* 0x000fe20000786670 */
[----:B------:R-:W-:-:S05]  /*188e0*/  VIADD R8, R24, 0x60 ;  /* 0x0000006018087836 */ /* 0x000fca0000000000 */
[----:B------:R-:W-:Y:S01]  /*188f0*/  ISETP.GE.OR P2, PT, R8, R21, P0 ;  /* 0x000000150800720c */ /* 0x000fe20000746670 */
[----:B------:R-:W-:Y:S01]  /*18900*/  IMAD.MOV.U32 R13, RZ, RZ, R7 ;  /* 0x000000ffff0d7224 */ /* 0x000fe200078e0007 */
[----:B------:R-:W-:-:S11]  /*18910*/  MOV R0, R14 ;  /* 0x0000000e00007202 */ /* 0x000fd60000000f00 */
[----:B------:R-:W-:Y:S05]  /*18920*/  WARPSYNC.COLLECTIVE R15, `(.L_x_13598) ;  /* 0x000000000f087348 */ /* 0x000fea0003c00000 */
[----:B------:R0:W1:Y:S02]  /*18930*/  SHFL.IDX P6, R14, R13, R12, R11 ;  /* 0x0000000c0d0e7389 */ /* 0x00006400000c000b */
[----:B01----:R-:W-:Y:S01]  /*18940*/  ENDCOLLECTIVE ;  /* 0x000000000000791b */ /* 0x003fe20003800000 */
.L_x_13598:
[----:B------:R-:W-:Y:S01]  /*18950*/  IMAD.MOV.U32 R13, RZ, RZ, R20 ;  /* 0x000000ffff0d7224 */ /* 0x000fe200078e0014 */
[----:B------:R-:W-:Y:S01]  /*18960*/  MOV R12, 0x1 ;  /* 0x00000001000c7802 */ /* 0x000fe20000000f00 */
[----:B------:R-:W-:-:S07]  /*18970*/  IMAD.MOV.U32 R3, RZ, RZ, R14 ;  /* 0x000000ffff037224 */ /* 0x000fce00078e000e */
[----:B------:R-:W-:Y:S05]  /*18980*/  WARPSYNC.COLLECTIVE R15, `(.L_x_13599) ;  /* 0x000000000f087348 */ /* 0x000fea0003c00000 */
[----:B------:R0:W1:Y:S02]  /*18990*/  SHFL.IDX P6, R14, R13, R12, R11 ;  /* 0x0000000c0d0e7389 */ /* 0x00006400000c000b */
[----:B01----:R-:W-:Y:S01]  /*189a0*/  ENDCOLLECTIVE ;  /* 0x000000000000791b */ /* 0x003fe20003800000 */
.L_x_13599:
[----:B------:R-:W-:-:S04]  /*189b0*/  @!P3 LEA R10, P5, R59, R3, 0x1 ;  /* 0x000000033b0ab211 */ /* 0x000fc800078a08ff */
[----:B------:R-:W-:Y:S01]  /*189c0*/  @!P3 LEA.HI.X R3, R59, R0, R58, 0x1, P5 ;  /* 0x000000003b03b211 */ /* 0x000fe200028f0c3a */
[----:B------:R-:W-:Y:S02]  /*189d0*/  IMAD.MOV.U32 R13, RZ, RZ, R7 ;  /* 0x000000ffff0d7224 */ /* 0x000fe400078e0007 */
[----:B------:R-:W-:-:S07]  /*189e0*/  IMAD.MOV.U32 R4, RZ, RZ, R14 ;  /* 0x000000ffff047224 */ /* 0x000fce00078e000e */
[----:B------:R-:W-:Y:S05]  /*189f0*/  WARPSYNC.COLLECTIVE R15, `(.L_x_13600) ;  /* 0x000000000f087348 */ /* 0x000fea0003c00000 */
[----:B------:R0:W1:Y:S02]  /*18a00*/  SHFL.IDX P6, R14, R13, R12, R11 ;  /* 0x0000000c0d0e7389 */ /* 0x00006400000c000b */
[----:B01----:R-:W-:Y:S01]  /*18a10*/  ENDCOLLECTIVE ;  /* 0x000000000000791b */ /* 0x003fe20003800000 */
.L_x_13600:
[----:B------:R-:W-:Y:S01]  /*18a20*/  MOV R13, R20 ;  /* 0x00000014000d7202 */ /* 0x000fe20000000f00 */
[----:B------:R-:W-:Y:S02]  /*18a30*/  IMAD.MOV.U32 R12, RZ, RZ, 0x2 ;  /* 0x00000002ff0c7424 */ /* 0x000fe400078e00ff */
[----:B------:R-:W-:-:S07]  /*18a40*/  IMAD.MOV.U32 R5, RZ, RZ, R14 ;  /* 0x000000ffff057224 */ /* 0x000fce00078e000e */
[----:B------:R-:W-:Y:S05]  /*18a50*/  WARPSYNC.COLLECTIVE R15, `(.L_x_13601) ;  /* 0x000000000f087348 */ /* 0x000fea0003c00000 */
[----:B------:R0:W1:Y:S02]  /*18a60*/  SHFL.IDX P6, R14, R13, R12, R11 ;  /* 0x0000000c0d0e7389 */ /* 0x00006400000c000b */
[----:B01----:R-:W-:Y:S01]  /*18a70*/  ENDCOLLECTIVE ;  /* 0x000000000000791b */ /* 0x003fe20003800000 */
.L_x_13601:
[----:B------:R-:W-:-:S04]  /*18a80*/  @!P4 LEA R8, P1, R59, R5, 0x1 ;  /* 0x000000053b08c211 */ /* 0x000fc800078208ff */
[----:B------:R-:W-:Y:S01]  /*18a90*/  @!P4 LEA.HI.X R9, R59, R4, R58, 0x1, P1 ;  /* 0x000000043b09c211 */ /* 0x000fe200008f0c3a */
[----:B------:R-:W-:Y:S02]  /*18aa0*/  IMAD.MOV.U32 R13, RZ, RZ, R7 ;  /* 0x000000ffff0d7224 */ /* 0x000fe400078e0007 */
[----:B------:R-:W-:-:S07]  /*18ab0*/  IMAD.MOV.U32 R6, RZ, RZ, R14 ;  /* 0x000000ffff067224 */ /* 0x000fce00078e000e */
[----:B------:R-:W-:Y:S05]  /*18ac0*/  WARPSYNC.COLLECTIVE R15, `(.L_x_13602) ;  /* 0x000000000f087348 */ /* 0x000fea0003c00000 */
[----:B------:R0:W1:Y:S02]  /*18ad0*/  SHFL.IDX P6, R14, R13, R12, R11 ;  /* 0x0000000c0d0e7389 */ /* 0x00006400000c000b */
[----:B01----:R-:W-:Y:S01]  /*18ae0*/  ENDCOLLECTIVE ;  /* 0x000000000000791b */ /* 0x003fe20003800000 */
.L_x_13602:
[----:B------:R-:W-:Y:S01]  /*18af0*/  @!P3 IMAD.MOV.U32 R11, RZ, RZ, R3 ;  /* 0x000000ffff0bb224 */ /* 0x000fe200078e0003 */
[----:B------:R-:W-:Y:S01]  /*18b00*/  MOV R12, 0x3 ;  /* 0x00000003000c7802 */ /* 0x000fe20000000f00 */
[----:B------:R-:W-:-:S03]  /*18b10*/  IMAD.MOV.U32 R13, RZ, RZ, R20 ;  /* 0x000000ffff0d7224 */ /* 0x000fc600078e0014 */
[----:B------:R0:W-:Y:S04]  /*18b20*/  @!P3 ST.E.128 desc[UR42][R10.64], RZ ;  /* 0x000000ff0a00b985 */ /* 0x0001e8000c101d2a */
[----:B------:R1:W-:Y:S01]  /*18b30*/  @!P4 ST.E.128 desc[UR42][R8.64], RZ ;  /* 0x000000ff0800c985 */ /* 0x0003e2000c101d2a */
[----:B------:R-:W-:-:S04]  /*18b40*/  @!P2 LEA R25, P5, R59, R14, 0x1 ;  /* 0x0000000e3b19a211 */ /* 0x000fc800078a08ff */
[----:B------:R-:W-:Y:S01]  /*18b50*/  @!P2 LEA.HI.X R5, R59, R6, R58, 0x1, P5 ;  /* 0x000000063b05a211 */ /* 0x000fe200028f0c3a */
[----:B0-----:R-:W-:Y:S01]  /*18b60*/  IMAD.MOV.U32 R11, RZ, RZ, 0x181f ;  /* 0x0000181fff0b7424 */ /* 0x001fe200078e00ff */
[----:B------:R-:W-:-:S07]  /*18b70*/  @!P2 MOV R4, R25 ;  /* 0x000000190004a202 */ /* 0x000fce0000000f00 */
[----:B-1----:R-:W-:Y:S05]  /*18b80*/  WARPSYNC.COLLECTIVE R15, `(.L_x_13603) ;  /* 0x000000000f087348 */ /* 0x002fea0003c00000 */
[----:B------:R0:W2:Y:S02]  /*18b90*/  SHFL.IDX P6, R14, R13, R12, R11 ;  /* 0x0000000c0d0e7389 */ /* 0x0000a400000c000b */
[----:B012---:R-:W-:Y:S01]  /*18ba0*/  ENDCOLLECTIVE ;  /* 0x000000000000791b */ /* 0x007fe20003800000 */
.L_x_13603:
[----:B------:R0:W-:Y:S01]  /*18bb0*/  @!P2 ST.E.128 desc[UR42][R4.64], RZ ;  /* 0x000000ff0400a985 */ /* 0x0001e2000c101d2a */
[----:B------:R-:W-:Y:S02]  /*18bc0*/  IMAD.MOV.U32 R13, RZ, RZ, R7 ;  /* 0x000000ffff0d7224 */ /* 0x000fe400078e0007 */
[----:B------:R-:W-:-:S07]  /*18bd0*/  IMAD.MOV.U32 R0, RZ, RZ, R14 ;  /* 0x000000ffff007224 */ /* 0x000fce00078e000e */
[----:B0-----:R-:W-:Y:S05]  /*18be0*/  WARPSYNC.COLLECTIVE R15, `(.L_x_13604) ;  /* 0x000000000f087348 */ /* 0x001fea0003c00000 */
[----:B------:R1:W2:Y:S02]  /*18bf0*/  SHFL.IDX P6, R14, R13, R12, R11 ;  /* 0x0000000c0d0e7389 */ /* 0x0002a400000c000b */
[----:B012---:R-:W-:Y:S01]  /*18c00*/  ENDCOLLECTIVE ;  /* 0x000000000000791b */ /* 0x007fe20003800000 */
.L_x_13604:
[----:B------:R-:W-:Y:S05]  /*18c10*/  BRA `(.L_x_13605) ;  /* 0xffffff7400d07947 */ /* 0x000fea000383ffff */
.L_x_13437:
        /* <DEDUP_REMOVED lines=8> */
[----:B------:R-:W-:Y:S05]  /*18ca0*/  WARPSYNC.COLLECTIVE R15, `(.L_x_13607) ;  /* 0x000000000f087348 */ /* 0x000fea0003c00000 */
[----:B------:R0:W1:Y:S02]  /*18cb0*/  SHFL.IDX P6, R14, R13, R12, R11 ;  /* 0x0000000c0d0e7389 */ /* 0x00006400000c000b */
[----:B01----:R-:W-:Y:S01]  /*18cc0*/  ENDCOLLECTIVE ;  /* 0x000000000000791b */ /* 0x003fe20003800000 */
.L_x_13607:
[----:B------:R-:W-:Y:S05]  /*18cd0*/  BSYNC B1 ;  /* 0x0000000000017941 */ /* 0x000fea0003800000 */
.L_x_13606:
[----:B------:R-:W-:Y:S05]  /*18ce0*/  BRA `(.L_x_13608) ;  /* 0xffffff8c00807947 */ /* 0x000fea000383ffff */
.L_x_13439:
[----:B------:R-:W-:Y:S01]  /*18cf0*/  BSSY B1, `(.L_x_13609) ;  /* 0x0000006000017945 */ /* 0x000fe20003800000 */
[----:B------:R-:W-:-:S07]  /*18d00*/  IMAD.MOV.U32 R15, RZ, RZ, -0x1 ;  /* 0xffffffffff0f7424 */ /* 0x000fce00078e00ff */
[----:B0-----:R-:W-:Y:S05]  /*18d10*/  WARPSYNC.COLLECTIVE R15, `(.L_x_13610) ;  /* 0x000000000f0c7348 */ /* 0x001fea0003c00000 */
[----:B------:R-:W-:Y:S02]  /*18d20*/  ELECT P6, UR62, PT ;  /* 0x00000000003e782f */ /* 0x000fe400038c0000 */
[----:B------:R-:W-:Y:S01]  /*18d30*/  MOV R14, UR62 ;  /* 0x0000003e000e7c02 */ /* 0x000fe20008000f00 */
[----:B0-----:R-:W-:Y:S10]  /*18d40*/  ENDCOLLECTIVE ;  /* 0x000000000000791b */ /* 0x001ff40003800000 */
.L_x_13610:
[----:B------:R-:W-:Y:S05]  /*18d50*/  BSYNC B1 ;  /* 0x0000000000017941 */ /* 0x000fea0003800000 */
.L_x_13609:
[----:B------:R-:W-:Y:S05]  /*18d60*/  BRA `(.L_x_13438) ;  /* 0xffffff8c00787947 */ /* 0x000fea000383ffff */
.L_x_13441:
[----:B0-----:R0:W1:Y:S02]  /*18d70*/  SYNCS.PHASECHK.TRANS64.TRYWAIT P0, [R16+URZ+0x16820], R6 ;  /* 0x01682006100075a7 */ /* 0x001064000800017f */
[----:B-1----:R-:W-:Y:S05]  /*18d80*/  @!P0 NANOSLEEP.SYNCS 0x989680 ;  /* 0x009896800000895d */ /* 0x002fea0003900000 */
[----:B------:R-:W1:Y:S02]  /*18d90*/  @!P0 SYNCS.PHASECHK.TRANS64 P0, [R16+URZ+0x16820], R6 ;  /* 0x01682006100085a7 */ /* 0x000e64000800007f */
[----:B-1----:R-:W-:Y:S05]  /*18da0*/  @!P0 BRA `(.L_x_13441) ;  /* 0xfffffffc00f08947 */ /* 0x002fea000383ffff */
[----:B------:R-:W-:Y:S05]  /*18db0*/  BRA `(.L_x_13611) ;  /* 0xffffff8c00887947 */ /* 0x000fea000383ffff */
.L_x_13445:
[----:B0-----:R0:W1:Y:S02]  /*18dc0*/  SYNCS.PHASECHK.TRANS64.TRYWAIT P0, [R6+URZ+0x168a0], R10 ;  /* 0x0168a00a060075a7 */ /* 0x001064000800017f */
[----:B-1----:R-:W-:Y:S05]  /*18dd0*/  @!P0 NANOSLEEP.SYNCS 0x989680 ;  /* 0x009896800000895d */ /* 0x002fea0003900000 */
[----:B------:R-:W1:Y:S02]  /*18de0*/  @!P0 SYNCS.PHASECHK.TRANS64 P0, [R6+URZ+0x168a0], R10 ;  /* 0x0168a00a060085a7 */ /* 0x000e64000800007f */
[----:B-1----:R-:W-:Y:S05]  /*18df0*/  @!P0 BRA `(.L_x_13445) ;  /* 0xfffffffc00f08947 */ /* 0x002fea000383ffff */
[----:B------:R-:W-:Y:S05]  /*18e00*/  BRA `(.L_x_13612) ;  /* 0xffffff8c00a47947 */ /* 0x000fea000383ffff */
.L_x_13450:
[----:B-1----:R1:W2:Y:S02]  /*18e10*/  SYNCS.PHASECHK.TRANS64.TRYWAIT P0, [R6+URZ+0x168c0], R10 ;  /* 0x0168c00a060075a7 */ /* 0x0022a4000800017f */
[----:B--2---:R-:W-:Y:S05]  /*18e20*/  @!P0 NANOSLEEP.SYNCS 0x989680 ;  /* 0x009896800000895d */ /* 0x004fea0003900000 */
[----:B------:R-:W2:Y:S02]  /*18e30*/  @!P0 SYNCS.PHASECHK.TRANS64 P0, [R6+URZ+0x168c0], R10 ;  /* 0x0168c00a060085a7 */ /* 0x000ea4000800007f */
[----:B--2---:R-:W-:Y:S05]  /*18e40*/  @!P0 BRA `(.L_x_13450) ;  /* 0xfffffffc00f08947 */ /* 0x004fea000383ffff */
[----:B------:R-:W-:Y:S05]  /*18e50*/  BRA `(.L_x_13613) ;  /* 0xffffff9000247947 */ /* 0x000fea000383ffff */
.L_x_13457:
[----:B-1----:R1:W2:Y:S02]  /*18e60*/  SYNCS.PHASECHK.TRANS64.TRYWAIT P2, [R6+URZ+0x168a0], R7 ;  /* 0x0168a007060075a7 */ /* 0x0022a4000804017f */
[----:B--2---:R-:W-:Y:S05]  /*18e70*/  @!P2 NANOSLEEP.SYNCS 0x989680 ;  /* 0x009896800000a95d */ /* 0x004fea0003900000 */
[----:B------:R-:W2:Y:S02]  /*18e80*/  @!P2 SYNCS.PHASECHK.TRANS64 P2, [R6+URZ+0x168a0], R7 ;  /* 0x0168a0070600a5a7 */ /* 0x000ea4000804007f */
[----:B--2---:R-:W-:Y:S05]  /*18e90*/  @!P2 BRA `(.L_x_13457) ;  /* 0xfffffffc00f0a947 */ /* 0x004fea000383ffff */
[----:B------:R-:W-:Y:S05]  /*18ea0*/  BRA `(.L_x_13614) ;  /* 0xffffff9000f07947 */ /* 0x000fea000383ffff */
.L_x_13462:
[----:B0-----:R0:W2:Y:S02]  /*18eb0*/  SYNCS.PHASECHK.TRANS64.TRYWAIT P2, [R6+URZ+0x168c0], R7 ;  /* 0x0168c007060075a7 */ /* 0x0010a4000804017f */
[----:B--2---:R-:W-:Y:S05]  /*18ec0*/  @!P2 NANOSLEEP.SYNCS 0x989680 ;  /* 0x009896800000a95d */ /* 0x004fea0003900000 */
[----:B------:R-:W2:Y:S02]  /*18ed0*/  @!P2 SYNCS.PHASECHK.TRANS64 P2, [R6+URZ+0x168c0], R7 ;  /* 0x0168c0070600a5a7 */ /* 0x000ea4000804007f */
[----:B--2---:R-:W-:Y:S05]  /*18ee0*/  @!P2 BRA `(.L_x_13462) ;  /* 0xfffffffc00f0a947 */ /* 0x004fea000383ffff */
[----:B------:R-:W-:Y:S05]  /*18ef0*/  BRA `(.L_x_13615) ;  /* 0xffffff9400687947 */ /* 0x000fea000383ffff */
.L_x_13477:
        /* <DEDUP_REMOVED lines=11> */
.L_x_13617:
[----:B------:R-:W-:Y:S05]  /*18fb0*/  BSYNC B0 ;  /* 0x0000000000007941 */ /* 0x000fea0003800000 */
.L_x_13616:
[----:B------:R-:W-:Y:S05]  /*18fc0*/  BRA `(.L_x_13618) ;  /* 0xffffffa000787947 */ /* 0x000fea000383ffff */
.L_x_13480:
[----:B0-----:R0:W1:Y:S02]  /*18fd0*/  SYNCS.PHASECHK.TRANS64.TRYWAIT P0, [R3+URZ+0x16840], R4 ;  /* 0x01684004030075a7 */ /* 0x001064000800017f */
[----:B-1----:R-:W-:Y:S05]  /*18fe0*/  @!P0 NANOSLEEP.SYNCS 0x989680 ;  /* 0x009896800000895d */ /* 0x002fea0003900000 */
[----:B------:R-:W1:Y:S02]  /*18ff0*/  @!P0 SYNCS.PHASECHK.TRANS64 P0, [R3+URZ+0x16840], R4 ;  /* 0x01684004030085a7 */ /* 0x000e64000800007f */
[----:B-1----:R-:W-:Y:S05]  /*19000*/  @!P0 BRA `(.L_x_13480) ;  /* 0xfffffffc00f08947 */ /* 0x002fea000383ffff */
[----:B------:R-:W-:Y:S05]  /*19010*/  BRA `(.L_x_13619) ;  /* 0xffffffa000c87947 */ /* 0x000fea000383ffff */
.L_x_13481:
        /* <DEDUP_REMOVED lines=8> */
.L_x_13621:
[----:B------:R-:W-:Y:S05]  /*190a0*/  BSYNC B0 ;  /* 0x0000000000007941 */ /* 0x000fea0003800000 */
.L_x_13620:
        /* <DEDUP_REMOVED lines=9> */
.L_x_13622:
[----:B------:R-:W-:Y:S02]  /*19140*/  IMAD.MOV.U32 R13, RZ, RZ, R2 ;  /* 0x000000ffff0d7224 */ /* 0x000fe400078e0002 */
[----:B------:R-:W-:Y:S02]  /*19150*/  IMAD.MOV.U32 R12, RZ, RZ, 0x1 ;  /* 0x00000001ff0c7424 */ /* 0x000fe400078e00ff */
[----:B------:R-:W-:-:S07]  /*19160*/  IMAD.MOV.U32 R7, RZ, RZ, R14 ;  /* 0x000000ffff077224 */ /* 0x000fce00078e000e */
[----:B------:R-:W-:Y:S05]  /*19170*/  WARPSYNC.COLLECTIVE R15, `(.L_x_13623) ;  /* 0x000000000f087348 */ /* 0x000fea0003c00000 */
[----:B------:R0:W1:Y:S02]  /*19180*/  SHFL.IDX P6, R14, R13, R12, R11 ;  /* 0x0000000c0d0e7389 */ /* 0x00006400000c000b */
[----:B01----:R-:W-:Y:S01]  /*19190*/  ENDCOLLECTIVE ;  /* 0x000000000000791b */ /* 0x003fe20003800000 */
.L_x_13623:
        /* <DEDUP_REMOVED lines=15> */
.L_x_13624:
[----:B------:R-:W-:Y:S01]  /*19290*/  @P0 LEA R8, R5, R16, 0x1 ;  /* 0x0000001005080211 */ /* 0x000fe200078e08ff */
[----:B------:R-:W-:Y:S02]  /*192a0*/  IMAD.MOV.U32 R13, RZ, RZ, R2 ;  /* 0x000000ffff0d7224 */ /* 0x000fe400078e0002 */
[----:B------:R-:W-:Y:S02]  /*192b0*/  IMAD.MOV.U32 R12, RZ, RZ, 0x2 ;  /* 0x00000002ff0c7424 */ /* 0x000fe400078e00ff */
[----:B------:R-:W-:-:S07]  /*192c0*/  IMAD.MOV.U32 R7, RZ, RZ, R14 ;  /* 0x000000ffff077224 */ /* 0x000fce00078e000e */
[----:B------:R-:W-:Y:S05]  /*192d0*/  WARPSYNC.COLLECTIVE R15, `(.L_x_13625) ;  /* 0x000000000f087348 */ /* 0x000fea0003c00000 */
[----:B------:R0:W1:Y:S02]  /*192e0*/  SHFL.IDX P6, R14, R13, R12, R11 ;  /* 0x0000000c0d0e7389 */ /* 0x00006400000c000b */
[----:B01----:R-:W-:Y:S01]  /*192f0*/  ENDCOLLECTIVE ;  /* 0x000000000000791b */ /* 0x003fe20003800000 */
.L_x_13625:
        /* <DEDUP_REMOVED lines=15> */
.L_x_13626:
[----:B------:R-:W-:Y:S01]  /*193f0*/  @P0 IMAD R8, R5, 0x2, R16 ;  /* 0x0000000205080824 */ /* 0x000fe200078e0210 */
[----:B------:R-:W-:Y:S01]  /*19400*/  MOV R13, R2 ;  /* 0x00000002000d7202 */ /* 0x000fe20000000f00 */
[----:B------:R-:W-:Y:S02]  /*19410*/  IMAD.MOV.U32 R12, RZ, RZ, 0x3 ;  /* 0x00000003ff0c7424 */ /* 0x000fe400078e00ff */
[----:B------:R-:W-:-:S07]  /*19420*/  IMAD.MOV.U32 R7, RZ, RZ, R14 ;  /* 0x000000ffff077224 */ /* 0x000fce00078e000e */
[----:B------:R-:W-:Y:S05]  /*19430*/  WARPSYNC.COLLECTIVE R15, `(.L_x_13627) ;  /* 0x000000000f087348 */ /* 0x000fea0003c00000 */
[----:B------:R0:W1:Y:S02]  /*19440*/  SHFL.IDX P6, R14, R13, R12, R11 ;  /* 0x0000000c0d0e7389 */ /* 0x00006400000c000b */
[----:B01----:R-:W-:Y:S01]  /*19450*/  ENDCOLLECTIVE ;  /* 0x000000000000791b */ /* 0x003fe20003800000 */
.L_x_13627:
        /* <DEDUP_REMOVED lines=15> */
.L_x_13628:
[----:B------:R-:W-:Y:S02]  /*19550*/  @P0 IMAD R8, R5, 0x2, R16 ;  /* 0x0000000205080824 */ /* 0x000fe400078e0210 */
[----:B------:R-:W-:Y:S01]  /*19560*/  IMAD.MOV.U32 R13, RZ, RZ, R2 ;  /* 0x000000ffff0d7224 */ /* 0x000fe200078e0002 */
[----:B------:R-:W-:Y:S02]  /*19570*/  MOV R12, 0x4 ;  /* 0x00000004000c7802 */ /* 0x000fe40000000f00 */
[----:B------:R-:W-:-:S07]  /*19580*/  MOV R7, R14 ;  /* 0x0000000e00077202 */ /* 0x000fce0000000f00 */
[----:B------:R-:W-:Y:S05]  /*19590*/  WARPSYNC.COLLECTIVE R15, `(.L_x_13629) ;  /* 0x000000000f087348 */ /* 0x000fea0003c00000 */
[----:B------:R0:W1:Y:S02]  /*195a0*/  SHFL.IDX P6, R14, R13, R12, R11 ;  /* 0x0000000c0d0e7389 */ /* 0x00006400000c000b */
[----:B01----:R-:W-:Y:S01]  /*195b0*/  ENDCOLLECTIVE ;  /* 0x000000000000791b */ /* 0x003fe20003800000 */
.L_x_13629:
        /* <DEDUP_REMOVED lines=15> */
.L_x_13630:
[----:B------:R-:W-:Y:S02]  /*196b0*/  @P0 IMAD R8, R5, 0x2, R16 ;  /* 0x0000000205080824 */ /* 0x000fe400078e0210 */
[----:B------:R-:W-:Y:S02]  /*196c0*/  IMAD.MOV.U32 R13, RZ, RZ, R2 ;  /* 0x000000ffff0d7224 */ /* 0x000fe400078e0002 */
[----:B------:R-:W-:Y:S02]  /*196d0*/  IMAD.MOV.U32 R12, RZ, RZ, 0x5 ;  /* 0x00000005ff0c7424 */ /* 0x000fe400078e00ff */
[----:B------:R-:W-:-:S07]  /*196e0*/  IMAD.MOV.U32 R7, RZ, RZ, R14 ;  /* 0x000000ffff077224 */ /* 0x000fce00078e000e */
[----:B------:R-:W-:Y:S05]  /*196f0*/  WARPSYNC.COLLECTIVE R15, `(.L_x_13631) ;  /* 0x000000000f087348 */ /* 0x000fea0003c00000 */
[----:B------:R0:W1:Y:S02]  /*19700*/  SHFL.IDX P6, R14, R13, R12, R11 ;  /* 0x0000000c0d0e7389 */ /* 0x00006400000c000b */
[----:B01----:R-:W-:Y:S01]  /*19710*/  ENDCOLLECTIVE ;  /* 0x000000000000791b */ /* 0x003fe20003800000 */
.L_x_13631:
        /* <DEDUP_REMOVED lines=15> */
.L_x_13632:
[----:B------:R-:W-:Y:S01]  /*19810*/  @P0 LEA R8, R5, R16, 0x1 ;  /* 0x0000001005080211 */ /* 0x000fe200078e08ff */
[----:B------:R-:W-:Y:S02]  /*19820*/  IMAD.MOV.U32 R13, RZ, RZ, R2 ;  /* 0x000000ffff0d7224 */ /* 0x000fe400078e0002 */
[----:B------:R-:W-:Y:S02]  /*19830*/  IMAD.MOV.U32 R12, RZ, RZ, 0x6 ;  /* 0x00000006ff0c7424 */ /* 0x000fe400078e00ff */
[----:B------:R-:W-:-:S07]  /*19840*/  IMAD.MOV.U32 R7, RZ, RZ, R14 ;  /* 0x000000ffff077224 */ /* 0x000fce00078e000e */
[----:B------:R-:W-:Y:S05]  /*19850*/  WARPSYNC.COLLECTIVE R15, `(.L_x_13633) ;  /* 0x000000000f087348 */ /* 0x000fea0003c00000 */
[----:B------:R0:W1:Y:S02]  /*19860*/  SHFL.IDX P6, R14, R13, R12, R11 ;  /* 0x0000000c0d0e7389 */ /* 0x00006400000c000b */
[----:B01----:R-:W-:Y:S01]  /*19870*/  ENDCOLLECTIVE ;  /* 0x000000000000791b */ /* 0x003fe20003800000 */
.L_x_13633:
        /* <DEDUP_REMOVED lines=15> */
.L_x_13634:
[----:B------:R-:W-:Y:S01]  /*19970*/  @P0 IMAD R8, R5, 0x2, R16 ;  /* 0x0000000205080824 */ /* 0x000fe200078e0210 */
[----:B------:R-:W-:Y:S01]  /*19980*/  MOV R13, R2 ;  /* 0x00000002000d7202 */ /* 0x000fe20000000f00 */
[----:B------:R-:W-:Y:S02]  /*19990*/  IMAD.MOV.U32 R12, RZ, RZ, 0x7 ;  /* 0x00000007ff0c7424 */ /* 0x000fe400078e00ff */
[----:B------:R-:W-:-:S07]  /*199a0*/  IMAD.MOV.U32 R7, RZ, RZ, R14 ;  /* 0x000000ffff077224 */ /* 0x000fce00078e000e */
[----:B------:R-:W-:Y:S05]  /*199b0*/  WARPSYNC.COLLECTIVE R15, `(.L_x_13635) ;  /* 0x000000000f087348 */ /* 0x000fea0003c00000 */
[----:B------:R0:W1:Y:S02]  /*199c0*/  SHFL.IDX P6, R14, R13, R12, R11 ;  /* 0x0000000c0d0e7389 */ /* 0x00006400000c000b */
[----:B01----:R-:W-:Y:S01]  /*199d0*/  ENDCOLLECTIVE ;  /* 0x000000000000791b */ /* 0x003fe20003800000 */
.L_x_13635:
        /* <DEDUP_REMOVED lines=10> */
.L_x_13636:
[----:B------:R-:W-:Y:S01]  /*19a80*/  @!PT LDS RZ, [RZ] ;  /* 0x00000000fffff984 */ /* 0x000fe20000000800 */
[----:B------:R-:W-:Y:S01]  /*19a90*/  @!PT LDS RZ, [RZ] ;  /* 0x00000000fffff984 */ /* 0x000fe20000000800 */
[----:B------:R-:W-:Y:S01]  /*19aa0*/  @!PT LDS RZ, [RZ] ;  /* 0x00000000fffff984 */ /* 0x000fe20000000800 */
[----:B------:R0:W-:Y:S01]  /*19ab0*/  @P0 LDGSTS.E.BYPASS.LTC128B.128 [R8+0x11400], desc[UR42][R6.64], !P2 ;  /* 0x1140000006080fae */ /* 0x0001e2000d101d6a */
[----:B------:R-:W-:Y:S01]  /*19ac0*/  MOV R0, R14 ;  /* 0x0000000e00007202 */ /* 0x000fe20000000f00 */
[----:B------:R-:W-:Y:S06]  /*19ad0*/  BRA `(.L_x_13637) ;  /* 0xffffff9c00d87947 */ /* 0x000fec000383ffff */
.L_x_13486:
[----:B------:R-:W-:Y:S01]  /*19ae0*/  IMAD.MOV.U32 R13, RZ, RZ, R0 ;  /* 0x000000ffff0d7224 */ /* 0x000fe200078e0000 */
[----:B------:R-:W-:Y:S01]  /*19af0*/  MOV R15, 0xffffffff ;  /* 0xffffffff000f7802 */ /* 0x000fe20000000f00 */
[----:B------:R-:W-:Y:S02]  /*19b00*/  IMAD.MOV.U32 R12, RZ, RZ, RZ ;  /* 0x000000ffff0c7224 */ /* 0x000fe400078e00ff */
[----:B------:R-:W-:Y:S02]  /*19b10*/  IMAD.MOV.U32 R11, RZ, RZ, 0x181f ;  /* 0x0000181fff0b7424 */ /* 0x000fe400078e00ff */
[----:B-----5:R-:W-:Y:S02]  /*19b20*/  IMAD R3, R26, R10, RZ ;  /* 0x0000000a1a037224 */ /* 0x020fe400078e02ff */
[----:B------:R-:W-:-:S07]  /*19b30*/  IMAD R25, R25, 0xc0, R9 ;  /* 0x000000c019197824 */ /* 0x000fce00078e0209 */
[----:B------:R-:W-:Y:S05]  /*19b40*/  WARPSYNC.COLLECTIVE R15, `(.L_x_13638) ;  /* 0x000000000f087348 */ /* 0x000fea0003c00000 */
[----:B------:R0:W1:Y:S02]  /*19b50*/  SHFL.IDX P6, R14, R13, R12, R11 ;  /* 0x0000000c0d0e7389 */ /* 0x00006400000c000b */
[----:B01----:R-:W-:Y:S01]  /*19b60*/  ENDCOLLECTIVE ;  /* 0x000000000000791b */ /* 0x003fe20003800000 */
.L_x_13638:
[C---:B------:R-:W-:Y:S01]  /*19b70*/  VIADD R8, R25.reuse, 0x10 ;  /* 0x0000001019087836 */ /* 0x040fe20000000000 */
[----:B------:R-:W-:Y:S01]  /*19b80*/  ISETP.GE.AND P1, PT, R25, R3, PT ;  /* 0x000000031900720c */ /* 0x000fe20003f26270 */
[----:B------:R-:W-:Y:S02]  /*19b90*/  IMAD.MOV.U32 R13, RZ, RZ, R2 ;  /* 0x000000ffff0d7224 */ /* 0x000fe400078e0002 */
[----:B------:R-:W-:-:S10]  /*19ba0*/  IMAD.MOV.U32 R6, RZ, RZ, R14 ;  /* 0x000000ffff067224 */ /* 0x000fd400078e000e */
[----:B------:R-:W-:Y:S05]  /*19bb0*/  WARPSYNC.COLLECTIVE R15, `(.L_x_13639) ;  /* 0x000000000f087348 */ /* 0x000fea0003c00000 */
[----:B------:R0:W1:Y:S02]  /*19bc0*/  SHFL.IDX P6, R14, R13, R12, R11 ;  /* 0x0000000c0d0e7389 */ /* 0x00006400000c000b */
[----:B01----:R-:W-:Y:S01]  /*19bd0*/  ENDCOLLECTIVE ;  /* 0x000000000000791b */ /* 0x003fe20003800000 */
.L_x_13639:
[----:B------:R-:W-:Y:S02]  /*19be0*/  IMAD.MOV.U32 R13, RZ, RZ, R0 ;  /* 0x000000ffff0d7224 */ /* 0x000fe400078e0000 */
[----:B------:R-:W-:Y:S02]  /*19bf0*/  IMAD.MOV.U32 R12, RZ, RZ, 0x1 ;  /* 0x00000001ff0c7424 */ /* 0x000fe400078e00ff */
[----:B------:R-:W-:-:S07]  /*19c00*/  IMAD.MOV.U32 R7, RZ, RZ, R14 ;  /* 0x000000ffff077224 */ /* 0x000fce00078e000e */
[----:B------:R-:W-:Y:S05]  /*19c10*/  WARPSYNC.COLLECTIVE R15, `(.L_x_13640) ;  /* 0x000000000f087348 */ /* 0x000fea0003c00000 */
[----:B------:R0:W1:Y:S02]  /*19c20*/  SHFL.IDX P6, R14, R13, R12, R11 ;  /* 0x0000000c0d0e7389 */ /* 0x00006400000c000b */
[----:B01----:R-:W-:Y:S01]  /*19c30*/  ENDCOLLECTIVE ;  /* 0x000000000000791b */ /* 0x003fe20003800000 */
.L_x_13640:
        /* <DEDUP_REMOVED lines=9> */
[----:B------:R0:W-:Y:S01]  /*19cd0*/  @!P1 LDGSTS.E.BYPASS.LTC128B.128 [R20+0x8400], desc[UR42][R6.64], !P0 ;  /* 0x0840000006149fae */ /* 0x0001e2000c101d6a */
[----:B------:R-:W-:Y:S02]  /*19ce0*/  ISETP.GE.AND P1, PT, R8, R3, PT ;  /* 0x000000030800720c */ /* 0x000fe40003f26270 */
[----:B0-----:R-:W-:-:S11]  /*19cf0*/  MOV R6, R14 ;  /* 0x0000000e00067202 */ /* 0x001fd60000000f00 */
[----:B------:R-:W-:Y:S05]  /*19d00*/  WARPSYNC.COLLECTIVE R15, `(.L_x_13641) ;  /* 0x000000000f087348 */ /* 0x000fea0003c00000 */
[----:B------:R0:W1:Y:S02]  /*19d10*/  SHFL.IDX P6, R14, R13, R12, R11 ;  /* 0x0000000c0d0e7389 */ /* 0x00006400000c000b */
[----:B01----:R-:W-:Y:S01]  /*19d20*/  ENDCOLLECTIVE ;  /* 0x000000000000791b */ /* 0x003fe20003800000 */
.L_x_13641:
[----:B------:R-:W-:Y:S02]  /*19d30*/  IMAD.MOV.U32 R13, RZ, RZ, R0 ;  /* 0x000000ffff0d7224 */ /* 0x000fe400078e0000 */
[----:B------:R-:W-:Y:S02]  /*19d40*/  IMAD.MOV.U32 R12, RZ, RZ, 0x2 ;  /* 0x00000002ff0c7424 */ /* 0x000fe400078e00ff */
[----:B------:R-:W-:-:S07]  /*19d50*/  IMAD.MOV.U32 R7, RZ, RZ, R14 ;  /* 0x000000ffff077224 */ /* 0x000fce00078e000e */
[----:B------:R-:W-:Y:S05]  /*19d60*/  WARPSYNC.COLLECTIVE R15, `(.L_x_13642) ;  /* 0x000000000f087348 */ /* 0x000fea0003c00000 */
[----:B------:R0:W1:Y:S02]  /*19d70*/  SHFL.IDX P6, R14, R13, R12, R11 ;  /* 0x0000000c0d0e7389 */ /* 0x00006400000c000b */
[----:B01----:R-:W-:Y:S01]  /*19d80*/  ENDCOLLECTIVE ;  /* 0x000000000000791b */ /* 0x003fe20003800000 */
.L_x_13642:
        /* <DEDUP_REMOVED lines=16> */
.L_x_13643:
[----:B------:R-:W-:Y:S01]  /*19e90*/  MOV R13, R0 ;  /* 0x00000000000d7202 */ /* 0x000fe20000000f00 */
[----:B------:R-:W-:Y:S02]  /*19ea0*/  IMAD.MOV.U32 R12, RZ, RZ, 0x3 ;  /* 0x00000003ff0c7424 */ /* 0x000fe400078e00ff */
[----:B------:R-:W-:-:S07]  /*19eb0*/  IMAD.MOV.U32 R7, RZ, RZ, R14 ;  /* 0x000000ffff077224 */ /* 0x000fce00078e000e */
[----:B------:R-:W-:Y:S05]  /*19ec0*/  WARPSYNC.COLLECTIVE R15, `(.L_x_13644) ;  /* 0x000000000f087348 */ /* 0x000fea0003c00000 */
[----:B------:R0:W1:Y:S02]  /*19ed0*/  SHFL.IDX P6, R14, R13, R12, R11 ;  /* 0x0000000c0d0e7389 */ /* 0x00006400000c000b */
[----:B01----:R-:W-:Y:S01]  /*19ee0*/  ENDCOLLECTIVE ;  /* 0x000000000000791b */ /* 0x003fe20003800000 */
.L_x_13644:
        /* <DEDUP_REMOVED lines=16> */
.L_x_13645:
[----:B------:R-:W-:Y:S01]  /*19ff0*/  IMAD.MOV.U32 R13, RZ, RZ, R0 ;  /* 0x000000ffff0d7224 */ /* 0x000fe200078e0000 */
[----:B------:R-:W-:Y:S02]  /*1a000*/  MOV R12, 0x4 ;  /* 0x00000004000c7802 */ /* 0x000fe40000000f00 */
[----:B------:R-:W-:-:S07]  /*1a010*/  MOV R7, R14 ;  /* 0x0000000e00077202 */ /* 0x000fce0000000f00 */
[----:B------:R-:W-:Y:S05]  /*1a020*/  WARPSYNC.COLLECTIVE R15, `(.L_x_13646) ;  /* 0x000000000f087348 */ /* 0x000fea0003c00000 */
[----:B------:R0:W1:Y:S02]  /*1a030*/  SHFL.IDX P6, R14, R13, R12, R11 ;  /* 0x0000000c0d0e7389 */ /* 0x00006400000c000b */
[----:B01----:R-:W-:Y:S01]  /*1a040*/  ENDCOLLECTIVE ;  /* 0x000000000000791b */ /* 0x003fe20003800000 */
.L_x_13646:
        /* <DEDUP_REMOVED lines=16> */
.L_x_13647:
[----:B------:R-:W-:Y:S02]  /*1a150*/  IMAD.MOV.U32 R13, RZ, RZ, R0 ;  /* 0x000000ffff0d7224 */ /* 0x000fe400078e0000 */
[----:B------:R-:W-:Y:S02]  /*1a160*/  IMAD.MOV.U32 R12, RZ, RZ, 0x5 ;  /* 0x00000005ff0c7424 */ /* 0x000fe400078e00ff */
[----:B------:R-:W-:-:S07]  /*1a170*/  IMAD.MOV.U32 R7, RZ, RZ, R14 ;  /* 0x000000ffff077224 */ /* 0x000fce00078e000e */
[----:B------:R-:W-:Y:S05]  /*1a180*/  WARPSYNC.COLLECTIVE R15, `(.L_x_13648) ;  /* 0x000000000f087348 */ /* 0x000fea0003c00000 */
[----:B------:R0:W1:Y:S02]  /*1a190*/  SHFL.IDX P6, R14, R13, R12, R11 ;  /* 0x0000000c0d0e7389 */ /* 0x00006400000c000b */
[----:B01----:R-:W-:Y:S01]  /*1a1a0*/  ENDCOLLECTIVE ;  /* 0x000000000000791b */ /* 0x003fe20003800000 */
.L_x_13648:
        /* <DEDUP_REMOVED lines=11> */
[----:B------:R-:W-:Y:S02]  /*1a260*/  ISETP.GE.AND P1, PT, R6, R3, PT ;  /* 0x000000030600720c */ /* 0x000fe40003f26270 */
[----:B------:R-:W-:-:S11]  /*1a270*/  MOV R6, R14 ;  /* 0x0000000e00067202 */ /* 0x000fd60000000f00 */
[----:B------:R-:W-:Y:S05]  /*1a280*/  WARPSYNC.COLLECTIVE R15, `(.L_x_13649) ;  /* 0x000000000f087348 */ /* 0x000fea0003c00000 */
[----:B------:R0:W1:Y:S02]  /*1a290*/  SHFL.IDX P6, R14, R13, R12, R11 ;  /* 0x0000000c0d0e7389 */ /* 0x00006400000c000b */
[----:B01----:R-:W-:Y:S01]  /*1a2a0*/  ENDCOLLECTIVE ;  /* 0x000000000000791b */ /* 0x003fe20003800000 */
.L_x_13649:
[----:B------:R-:W-:Y:S02]  /*1a2b0*/  IMAD.MOV.U32 R13, RZ, RZ, R0 ;  /* 0x000000ffff0d7224 */ /* 0x000fe400078e0000 */
[----:B------:R-:W-:Y:S02]  /*1a2c0*/  IMAD.MOV.U32 R12, RZ, RZ, 0x6 ;  /* 0x00000006ff0c7424 */ /* 0x000fe400078e00ff */
[----:B------:R-:W-:-:S07]  /*1a2d0*/  IMAD.MOV.U32 R7, RZ, RZ, R14 ;  /* 0x000000ffff077224 */ /* 0x000fce00078e000e */
[----:B------:R-:W-:Y:S05]  /*1a2e0*/  WARPSYNC.COLLECTIVE R15, `(.L_x_13650) ;  /* 0x000000000f087348 */ /* 0x000fea0003c00000 */
[----:B------:R0:W1:Y:S02]  /*1a2f0*/  SHFL.IDX P6, R14, R13, R12, R11 ;  /* 0x0000000c0d0e7389 */ /* 0x00006400000c000b */
[----:B01----:R-:W-:Y:S01]  /*1a300*/  ENDCOLLECTIVE ;  /* 0x000000000000791b */ /* 0x003fe20003800000 */
.L_x_13650:
        /* <DEDUP_REMOVED lines=16> */
.L_x_13651:
[----:B------:R-:W-:Y:S01]  /*1a410*/  MOV R13, R0 ;  /* 0x00000000000d7202 */ /* 0x000fe20000000f00 */
[----:B------:R-:W-:Y:S02]  /*1a420*/  IMAD.MOV.U32 R12, RZ, RZ, 0x7 ;  /* 0x00000007ff0c7424 */ /* 0x000fe400078e00ff */
[----:B------:R-:W-:-:S07]  /*1a430*/  IMAD.MOV.U32 R7, RZ, RZ, R14 ;  /* 0x000000ffff077224 */ /* 0x000fce00078e000e */
[----:B------:R-:W-:Y:S05]  /*1a440*/  WARPSYNC.COLLECTIVE R15, `(.L_x_13652) ;  /* 0x000000000f087348 */ /* 0x000fea0003c00000 */
[----:B------:R0:W1:Y:S02]  /*1a450*/  SHFL.IDX P6, R14, R13, R12, R11 ;  /* 0x0000000c0d0e7389 */ /* 0x00006400000c000b */
[----:B01----:R-:W-:Y:S01]  /*1a460*/  ENDCOLLECTIVE ;  /* 0x000000000000791b */ /* 0x003fe20003800000 */
.L_x_13652:
        /* <DEDUP_REMOVED lines=11> */
.L_x_13653:
[----:B------:R-:W-:Y:S01]  /*1a520*/  @!PT LDS RZ, [RZ] ;  /* 0x00000000fffff984 */ /* 0x000fe20000000800 */
[----:B------:R-:W-:Y:S01]  /*1a530*/  @!PT LDS RZ, [RZ] ;  /* 0x00000000fffff984 */ /* 0x000fe20000000800 */
[----:B------:R-:W-:Y:S01]  /*1a540*/  @!PT LDS RZ, [RZ] ;  /* 0x00000000fffff984 */ /* 0x000fe20000000800 */
[----:B------:R0:W-:Y:S01]  /*1a550*/  @!P1 LDGSTS.E.BYPASS.LTC128B.128 [R20+0xb400], desc[UR42][R6.64], !P0 ;  /* 0x0b40000006149fae */ /* 0x0001e2000c101d6a */
[----:B------:R-:W-:Y:S02]  /*1a560*/  ISETP.GE.AND P1, PT, R2, R3, PT ;  /* 0x000000030200720c */ /* 0x000fe40003f26270 */
[----:B------:R-:W-:Y:S01]  /*1a570*/  MOV R13, R4 ;  /* 0x00000004000d7202 */ /* 0x000fe20000000f00 */
[----:B------:R-:W-:Y:S02]  /*1a580*/  IMAD.MOV.U32 R12, RZ, RZ, RZ ;  /* 0x000000ffff0c7224 */ /* 0x000fe400078e00ff */
[----:B0-----:R-:W-:-:S08]  /*1a590*/  IMAD.MOV.U32 R6, RZ, RZ, R14 ;  /* 0x000000ffff067224 */ /* 0x001fd000078e000e */
[----:B------:R-:W-:Y:S05]  /*1a5a0*/  WARPSYNC.COLLECTIVE R15, `(.L_x_13654) ;  /* 0x000000000f087348 */ /* 0x000fea0003c00000 */
[----:B------:R0:W1:Y:S02]  /*1a5b0*/  SHFL.IDX P6, R14, R13, R12, R11 ;  /* 0x0000000c0d0e7389 */ /* 0x00006400000c000b */
[----:B01----:R-:W-:Y:S01]  /*1a5c0*/  ENDCOLLECTIVE ;  /* 0x000000000000791b */ /* 0x003fe20003800000 */
.L_x_13654:
[----:B------:R-:W-:-:S04]  /*1a5d0*/  @!P1 LEA R6, P2, R21, R6, 0x1 ;  /* 0x0000000615069211 */ /* 0x000fc800078408ff */
[----:B------:R-:W-:-:S05]  /*1a5e0*/  @!P1 IADD3.X R0, RZ, R0, RZ, P2, !PT ;  /* 0x00000000ff009210 */ /* 0x000fca00017fe4ff */
[----:B------:R-:W-:Y:S01]  /*1a5f0*/  @!P1 IMAD.MOV.U32 R7, RZ, RZ, R0 ;  /* 0x000000ffff079224 */ /* 0x000fe200078e0000 */
[----:B------:R-:W-:Y:S01]  /*1a600*/  MOV R13, R5 ;  /* 0x00000005000d7202 */ /* 0x000fe20000000f00 */
[----:B------:R-:W-:-:S03]  /*1a610*/  VIADD R0, R25, 0x80 ;  /* 0x0000008019007836 */ /* 0x000fc60000000000 */
[----:B------:R-:W-:Y:S01]  /*1a620*/  @!PT LDS RZ, [RZ] ;  /* 0x00000000fffff984 */ /* 0x000fe20000000800 */
[----:B------:R-:W-:Y:S01]  /*1a630*/  @!PT LDS RZ, [RZ] ;  /* 0x00000000fffff984 */ /* 0x000fe20000000800 */
[----:B------:R-:W-:Y:S01]  /*1a640*/  @!PT LDS RZ, [RZ] ;  /* 0x00000000fffff984 */ /* 0x000fe20000000800 */
[----:B------:R0:W-:Y:S02]  /*1a650*/  @!P1 LDGSTS.E.BYPASS.LTC128B.128 [R20+0xbc00], desc[UR42][R6.64], !P0 ;  /* 0x0bc0000006149fae */ /* 0x0001e4000c101d6a */
[----:B------:R-:W-:Y:S01]  /*1a660*/  ISETP.GE.AND P1, PT, R0, R3, PT ;  /* 0x000000030000720c */ /* 0x000fe20003f26270 */
[----:B------:R-:W-:Y:S02]  /*1a670*/  VIADD R0, R25, 0x90 ;  /* 0x0000009019007836 */ /* 0x000fe40000000000 */
[----:B------:R-:W-:-:S10]  /*1a680*/  IMAD.MOV.U32 R2, RZ, RZ, R14 ;  /* 0x000000ffff027224 */ /* 0x000fd400078e000e */
[----:B0-----:R-:W-:Y:S05]  /*1a690*/  WARPSYNC.COLLECTIVE R15, `(.L_x_13655) ;  /* 0x000000000f087348 */ /* 0x001fea0003c00000 */
[----:B------:R1:W2:Y:S02]  /*1a6a0*/  SHFL.IDX P6, R14, R13, R12, R11 ;  /* 0x0000000c0d0e7389 */ /* 0x0002a400000c000b */
[----:B012---:R-:W-:Y:S01]  /*1a6b0*/  ENDCOLLECTIVE ;  /* 0x000000000000791b */ /* 0x007fe20003800000 */
.L_x_13655:
[----:B------:R-:W-:Y:S01]  /*1a6c0*/  IMAD.MOV.U32 R13, RZ, RZ, R4 ;  /* 0x000000ffff0d7224 */ /* 0x000fe200078e0004 */
[----:B------:R-:W-:Y:S01]  /*1a6d0*/  MOV R12, 0x1 ;  /* 0x00000001000c7802 */ /* 0x000fe20000000f00 */
[----:B------:R-:W-:-:S07]  /*1a6e0*/  IMAD.MOV.U32 R8, RZ, RZ, R14 ;  /* 0x000000ffff087224 */ /* 0x000fce00078e000e */
[----:B------:R-:W-:Y:S05]  /*1a6f0*/  WARPSYNC.COLLECTIVE R15, `(.L_x_13656) ;  /* 0x000000000f087348 */ /* 0x000fea0003c00000 */
[----:B------:R0:W1:Y:S02]  /*1a700*/  SHFL.IDX P6, R14, R13, R12, R11 ;  /* 0x0000000c0d0e7389 */ /* 0x00006400000c000b */
[----:B01----:R-:W-:Y:S01]  /*1a710*/  ENDCOLLECTIVE ;  /* 0x000000000000791b */ /* 0x003fe20003800000 */
.L_x_13656:
[----:B------:R-:W-:-:S05]  /*1a720*/  @!P1 LEA R6, P2, R21, R8, 0x1 ;  /* 0x0000000815069211 */ /* 0x000fca00078408ff */
[----:B------:R-:W-:-:S05]  /*1a730*/  @!P1 IMAD.X R2, RZ, RZ, R2, P2 ;  /* 0x000000ffff029224 */ /* 0x000fca00010e0602 */
[----:B------:R-:W-:Y:S01]  /*1a740*/  @!P1 MOV R7, R2 ;  /* 0x0000000200079202 */ /* 0x000fe20000000f00 */
[----:B------:R-:W-:Y:S02]  /*1a750*/  IMAD.MOV.U32 R13, RZ, RZ, R5 ;  /* 0x000000ffff0d7224 */ /* 0x000fe400078e0005 */
[----:B------:R-:W-:Y:S02]  /*1a760*/  VIADD R2, R25, 0xa0 ;  /* 0x000000a019027836 */ /* 0x000fe40000000000 */
        /* <DEDUP_REMOVED lines=9> */
.L_x_13657:
[----:B------:R-:W-:Y:S01]  /*1a800*/  MOV R13, R4 ;  /* 0x00000004000d7202 */ /* 0x000fe20000000f00 */
[----:B------:R-:W-:Y:S01]  /*1a810*/  IMAD.MOV.U32 R12, RZ, RZ, 0x2 ;  /* 0x00000002ff0c7424 */ /* 0x000fe200078e00ff */
[----:B------:R-:W-:-:S07]  /*1a820*/  MOV R6, R14 ;  /* 0x0000000e00067202 */ /* 0x000fce0000000f00 */
[----:B------:R-:W-:Y:S05]  /*1a830*/  WARPSYNC.COLLECTIVE R15, `(.L_x_13658) ;  /* 0x000000000f087348 */ /* 0x000fea0003c00000 */
[----:B------:R0:W1:Y:S02]  /*1a840*/  SHFL.IDX P6, R14, R13, R12, R11 ;  /* 0x0000000c0d0e7389 */ /* 0x00006400000c000b */
[----:B01----:R-:W-:Y:S01]  /*1a850*/  ENDCOLLECTIVE ;  /* 0x000000000000791b */ /* 0x003fe20003800000 */
.L_x_13658:
[----:B------:R-:W-:-:S05]  /*1a860*/  @!P1 LEA R6, P2, R21, R6, 0x1 ;  /* 0x0000000615069211 */ /* 0x000fca00078408ff */
[----:B------:R-:W-:-:S04]  /*1a870*/  @!P1 IMAD.X R0, RZ, RZ, R0, P2 ;  /* 0x000000ffff009224 */ /* 0x000fc800010e0600 */
[----:B------:R-:W-:Y:S01]  /*1a880*/  @!P1 IMAD.MOV.U32 R7, RZ, RZ, R0 ;  /* 0x000000ffff079224 */ /* 0x000fe200078e0000 */
[----:B------:R-:W-:-:S04]  /*1a890*/  MOV R13, R5 ;  /* 0x00000005000d7202 */ /* 0x000fc80000000f00 */
        /* <DEDUP_REMOVED lines=9> */
.L_x_13659:
[----:B------:R-:W-:Y:S01]  /*1a930*/  IMAD.MOV.U32 R13, RZ, RZ, R4 ;  /* 0x000000ffff0d7224 */ /* 0x000fe200078e0004 */
[----:B------:R-:W-:Y:S01]  /*1a940*/  MOV R12, 0x3 ;  /* 0x00000003000c7802 */ /* 0x000fe20000000f00 */
[----:B------:R-:W-:-:S07]  /*1a950*/  IMAD.MOV.U32 R6, RZ, RZ, R14 ;  /* 0x000000ffff067224 */ /* 0x000fce00078e000e */
[----:B------:R-:W-:Y:S05]  /*1a960*/  WARPSYNC.COLLECTIVE R15, `(.L_x_13660) ;  /* 0x000000000f087348 */ /* 0x000fea0003c00000 */
[----:B------:R0:W1:Y:S02]  /*1a970*/  SHFL.IDX P6, R14, R13, R12, R11 ;  /* 0x0000000c0d0e7389 */ /* 0x00006400000c000b */
[----:B01----:R-:W-:Y:S01]  /*1a980*/  ENDCOLLECTIVE ;  /* 0x000000000000791b */ /* 0x003fe20003800000 */
.L_x_13660:
[----:B------:R-:W-:-:S04]  /*1a990*/  @!P1 LEA R6, P2, R21, R6, 0x1 ;  /* 0x0000000615069211 */ /* 0x000fc800078408ff */
[----:B------:R-:W-:-:S05]  /*1a9a0*/  @!P1 IADD3.X R0, RZ, R0, RZ, P2, !PT ;  /* 0x00000000ff009210 */ /* 0x000fca00017fe4ff */
        /* <DEDUP_REMOVED lines=10> */
.L_x_13661:
[----:B------:R-:W-:Y:S01]  /*1aa50*/  MOV R2, R14 ;  /* 0x0000000e00027202 */ /* 0x000fe20000000f00 */
[----:B------:R-:W-:Y:S06]  /*1aa60*/  BRA `(.L_x_13662) ;  /* 0xffffff9c00c47947 */ /* 0x000fec000383ffff */
.L_x_13489:
[----:B-1----:R1:W2:Y:S02]  /*1aa70*/  SYNCS.PHASECHK.TRANS64.TRYWAIT P0, [R16+URZ+0x16820], R0 ;  /* 0x01682000100075a7 */ /* 0x0022a4000800017f */
[----:B--2---:R-:W-:Y:S05]  /*1aa80*/  @!P0 NANOSLEEP.SYNCS 0x989680 ;  /* 0x009896800000895d */ /* 0x004fea0003900000 */
[----:B------:R-:W2:Y:S02]  /*1aa90*/  @!P0 SYNCS.PHASECHK.TRANS64 P0, [R16+URZ+0x16820], R0 ;  /* 0x01682000100085a7 */ /* 0x000ea4000800007f */
[----:B--2---:R-:W-:Y:S05]  /*1aaa0*/  @!P0 BRA `(.L_x_13489) ;  /* 0xfffffffc00f08947 */ /* 0x004fea000383ffff */
[----:B------:R-:W-:Y:S05]  /*1aab0*/  BRA `(.L_x_13663) ;  /* 0xffffffa000207947 */ /* 0x000fea000383ffff */
.L_x_13494:
[----:B0-----:R0:W1:Y:S02]  /*1aac0*/  SYNCS.PHASECHK.TRANS64.TRYWAIT P0, [R5+URZ+0x16840], R2 ;  /* 0x01684002050075a7 */ /* 0x001064000800017f */
[----:B-1----:R-:W-:Y:S05]  /*1aad0*/  @!P0 NANOSLEEP.SYNCS 0x989680 ;  /* 0x009896800000895d */ /* 0x002fea0003900000 */
[----:B------:R-:W1:Y:S02]  /*1aae0*/  @!P0 SYNCS.PHASECHK.TRANS64 P0, [R5+URZ+0x16840], R2 ;  /* 0x01684002050085a7 */ /* 0x000e64000800007f */
[----:B-1----:R-:W-:Y:S05]  /*1aaf0*/  @!P0 BRA `(.L_x_13494) ;  /* 0xfffffffc00f08947 */ /* 0x002fea000383ffff */
[----:B------:R-:W-:Y:S05]  /*1ab00*/  BRA `(.L_x_13664) ;  /* 0xffffffa400007947 */ /* 0x000fea000383ffff */
.L_x_13495:
        /* <DEDUP_REMOVED lines=8> */
.L_x_13666:
[----:B------:R-:W-:Y:S05]  /*1ab90*/  BSYNC B1 ;  /* 0x0000000000017941 */ /* 0x000fea0003800000 */
.L_x_13665:
[----:B------:R-:W0:Y:S01]  /*1aba0*/  S2R R7, SR_TID.X ;  /* 0x0000000000077919 */ /* 0x000e220000002100 */
[----:B------:R-:W-:Y:S01]  /*1abb0*/  MOV R13, R9 ;  /* 0x00000009000d7202 */ /* 0x000fe20000000f00 */
        /* <DEDUP_REMOVED lines=8> */
.L_x_13667:
[----:B------:R-:W-:Y:S01]  /*1ac40*/  MOV R13, R10 ;  /* 0x0000000a000d7202 */ /* 0x000fe20000000f00 */
[----:B------:R-:W-:Y:S01]  /*1ac50*/  IMAD.MOV.U32 R12, RZ, RZ, 0x1 ;  /* 0x00000001ff0c7424 */ /* 0x000fe200078e00ff */
[----:B------:R-:W-:Y:S01]  /*1ac60*/  SHF.L.U32 R7, R7, 0x3, RZ ;  /* 0x0000000307077819 */ /* 0x000fe200000006ff */
[----:B------:R-:W-:-:S03]  /*1ac70*/  IMAD.MOV.U32 R2, RZ, RZ, R14 ;  /* 0x000000ffff027224 */ /* 0x000fc600078e000e */
[----:B------:R-:W-:-:S07]  /*1ac80*/  LOP3.LUT R7, R7, 0x38, RZ, 0xc0, !PT ;  /* 0x0000003807077812 */ /* 0x000fce00078ec0ff */
[----:B------:R-:W-:Y:S05]  /*1ac90*/  WARPSYNC.COLLECTIVE R15, `(.L_x_13668) ;  /* 0x000000000f087348 */ /* 0x000fea0003c00000 */
[----:B------:R0:W1:Y:S02]  /*1aca0*/  SHFL.IDX P6, R14, R13, R12, R11 ;  /* 0x0000000c0d0e7389 */ /* 0x00006400000c000b */
[----:B01----:R-:W-:Y:S01]  /*1acb0*/  ENDCOLLECTIVE ;  /* 0x000000000000791b */ /* 0x003fe20003800000 */
.L_x_13668:
[----:B------:R-:W-:-:S04]  /*1acc0*/  SHF.L.U32 R7, R7, 0x1, RZ ;  /* 0x0000000107077819 */ /* 0x000fc800000006ff */
[----:B------:R-:W-:-:S05]  /*1acd0*/  IADD3 R2, P0, R2, R7, RZ ;  /* 0x0000000702027210 */ /* 0x000fca0007f1e0ff */
[----:B------:R-:W-:Y:S01]  /*1ace0*/  IMAD.X R3, RZ, RZ, R3, P0 ;  /* 0x000000ffff037224 */ /* 0x000fe200000e0603 */
[----:B------:R-:W-:-:S04]  /*1acf0*/  MOV R13, R9 ;  /* 0x00000009000d7202 */ /* 0x000fc80000000f00 */
[----:B------:R-:W-:Y:S01]  /*1ad00*/  @!PT LDS RZ, [RZ] ;  /* 0x00000000fffff984 */ /* 0x000fe20000000800 */
[----:B------:R-:W-:Y:S01]  /*1ad10*/  @!PT LDS RZ, [RZ] ;  /* 0x00000000fffff984 */ /* 0x000fe20000000800 */
[----:B------:R-:W-:Y:S01]  /*1ad20*/  @!PT LDS RZ, [RZ] ;  /* 0x00000000fffff984 */ /* 0x000fe20000000800 */
[----:B------:R0:W-:Y:S02]  /*1ad30*/  LDGSTS.E.BYPASS.LTC128B.128 [R8+0xe400], desc[UR42][R2.64], !P2 ;  /* 0x0e40000002087fae */ /* 0x0001e4000d101d6a */
[----:B0-----:R-:W-:-:S07]  /*1ad40*/  IMAD.MOV.U32 R3, RZ, RZ, R14 ;  /* 0x000000ffff037224 */ /* 0x001fce00078e000e */
[----:B------:R-:W-:Y:S05]  /*1ad50*/  WARPSYNC.COLLECTIVE R15, `(.L_x_13669) ;  /* 0x000000000f087348 */ /* 0x000fea0003c00000 */
[----:B------:R0:W1:Y:S02]  /*1ad60*/  SHFL.IDX P6, R14, R13, R12, R11 ;  /* 0x0000000c0d0e7389 */ /* 0x00006400000c000b */
[----:B01----:R-:W-:Y:S01]  /*1ad70*/  ENDCOLLECTIVE ;  /* 0x000000000000791b */ /* 0x003fe20003800000 */
.L_x_13669:
[----:B------:R-:W-:Y:S01]  /*1ad80*/  MOV R13, R10 ;  /* 0x0000000a000d7202 */ /* 0x000fe20000000f00 */
[----:B------:R-:W-:Y:S02]  /*1ad90*/  IMAD.MOV.U32 R12, RZ, RZ, 0x2 ;  /* 0x00000002ff0c7424 */ /* 0x000fe400078e00ff */
[----:B------:R-:W-:-:S07]  /*1ada0*/  IMAD.MOV.U32 R2, RZ, RZ, R14 ;  /* 0x000000ffff027224 */ /* 0x000fce00078e000e */
[----:B------:R-:W-:Y:S05]  /*1adb0*/  WARPSYNC.COLLECTIVE R15, `(.L_x_13670) ;  /* 0x000000000f087348 */ /* 0x000fea0003c00000 */
[----:B------:R0:W1:Y:S02]  /*1adc0*/  SHFL.IDX P6, R14, R13, R12, R11 ;  /* 0x0000000c0d0e7389 */ /* 0x00006400000c000b */
[----:B01----:R-:W-:Y:S01]  /*1add0*/  ENDCOLLECTIVE ;  /* 0x000000000000791b */ /* 0x003fe20003800000 */
.L_x_13670:
        /* <DEDUP_REMOVED lines=11> */
.L_x_13671:
[----:B------:R-:W-:Y:S01]  /*1ae90*/  MOV R13, R10 ;  /* 0x0000000a000d7202 */ /* 0x000fe20000000f00 */
[----:B------:R-:W-:Y:S02]  /*1aea0*/  IMAD.MOV.U32 R12, RZ, RZ, 0x3 ;  /* 0x00000003ff0c7424 */ /* 0x000fe400078e00ff */
[----:B------:R-:W-:-:S07]  /*1aeb0*/  IMAD.MOV.U32 R2, RZ, RZ, R14 ;  /* 0x000000ffff027224 */ /* 0x000fce00078e000e */
[----:B------:R-:W-:Y:S05]  /*1aec0*/  WARPSYNC.COLLECTIVE R15, `(.L_x_13672) ;  /* 0x000000000f087348 */ /* 0x000fea0003c00000 */
[----:B------:R0:W1:Y:S02]  /*1aed0*/  SHFL.IDX P6, R14, R13, R12, R11 ;  /* 0x0000000c0d0e7389 */ /* 0x00006400000c000b */
[----:B01----:R-:W-:Y:S01]  /*1aee0*/  ENDCOLLECTIVE ;  /* 0x000000000000791b */ /* 0x003fe20003800000 */
.L_x_13672:
        /* <DEDUP_REMOVED lines=11> */
.L_x_13673:
[----:B------:R-:W-:Y:S01]  /*1afa0*/  MOV R13, R10 ;  /* 0x0000000a000d7202 */ /* 0x000fe20000000f00 */
[----:B------:R-:W-:Y:S02]  /*1afb0*/  IMAD.MOV.U32 R12, RZ, RZ, 0x4 ;  /* 0x00000004ff0c7424 */ /* 0x000fe400078e00ff */
[----:B------:R-:W-:-:S07]  /*1afc0*/  IMAD.MOV.U32 R2, RZ, RZ, R14 ;  /* 0x000000ffff027224 */ /* 0x000fce00078e000e */
[----:B------:R-:W-:Y:S05]  /*1afd0*/  WARPSYNC.COLLECTIVE R15, `(.L_x_13674) ;  /* 0x000000000f087348 */ /* 0x000fea0003c00000 */
[----:B------:R0:W1:Y:S02]  /*1afe0*/  SHFL.IDX P6, R14, R13, R12, R11 ;  /* 0x0000000c0d0e7389 */ /* 0x00006400000c000b */
[----:B01----:R-:W-:Y:S01]  /*1aff0*/  ENDCOLLECTIVE ;  /* 0x000000000000791b */ /* 0x003fe20003800000 */
.L_x_13674:
        /* <DEDUP_REMOVED lines=11> */
.L_x_13675:
[----:B------:R-:W-:Y:S01]  /*1b0b0*/  MOV R13, R10 ;  /* 0x0000000a000d7202 */ /* 0x000fe20000000f00 */
[----:B------:R-:W-:Y:S02]  /*1b0c0*/  IMAD.MOV.U32 R12, RZ, RZ, 0x5 ;  /* 0x00000005ff0c7424 */ /* 0x000fe400078e00ff */
[----:B------:R-:W-:-:S07]  /*1b0d0*/  IMAD.MOV.U32 R2, RZ, RZ, R14 ;  /* 0x000000ffff027224 */ /* 0x000fce00078e000e */
[----:B------:R-:W-:Y:S05]  /*1b0e0*/  WARPSYNC.COLLECTIVE R15, `(.L_x_13676) ;  /* 0x000000000f087348 */ /* 0x000fea0003c00000 */
[----:B------:R0:W1:Y:S02]  /*1b0f0*/  SHFL.IDX P6, R14, R13, R12, R11 ;  /* 0x0000000c0d0e7389 */ /* 0x00006400000c000b */
[----:B01----:R-:W-:Y:S01]  /*1b100*/  ENDCOLLECTIVE ;  /* 0x000000000000791b */ /* 0x003fe20003800000 */
.L_x_13676:
        /* <DEDUP_REMOVED lines=11> */
.L_x_13677:
[----:B------:R-:W-:Y:S01]  /*1b1c0*/  MOV R13, R10 ;  /* 0x0000000a000d7202 */ /* 0x000fe20000000f00 */
[----:B------:R-:W-:Y:S02]  /*1b1d0*/  IMAD.MOV.U32 R12, RZ, RZ, 0x6 ;  /* 0x00000006ff0c7424 */ /* 0x000fe400078e00ff */
[----:B------:R-:W-:-:S07]  /*1b1e0*/  IMAD.MOV.U32 R2, RZ, RZ, R14 ;  /* 0x000000ffff027224 */ /* 0x000fce00078e000e */
[----:B------:R-:W-:Y:S05]  /*1b1f0*/  WARPSYNC.COLLECTIVE R15, `(.L_x_13678) ;  /* 0x000000000f087348 */ /* 0x000fea0003c00000 */
[----:B------:R0:W1:Y:S02]  /*1b200*/  SHFL.IDX P6, R14, R13, R12, R11 ;  /* 0x0000000c0d0e7389 */ /* 0x00006400000c000b */
[----:B01----:R-:W-:Y:S01]  /*1b210*/  ENDCOLLECTIVE ;  /* 0x000000000000791b */ /* 0x003fe20003800000 */
.L_x_13678:
        /* <DEDUP_REMOVED lines=11> */
.L_x_13679:
[----:B------:R-:W-:Y:S01]  /*1b2d0*/  MOV R13, R10 ;  /* 0x0000000a000d7202 */ /* 0x000fe20000000f00 */
[----:B------:R-:W-:Y:S02]  /*1b2e0*/  IMAD.MOV.U32 R12, RZ, RZ, 0x7 ;  /* 0x00000007ff0c7424 */ /* 0x000fe400078e00ff */
[----:B------:R-:W-:-:S07]  /*1b2f0*/  IMAD.MOV.U32 R2, RZ, RZ, R14 ;  /* 0x000000ffff027224 */ /* 0x000fce00078e000e */
[----:B------:R-:W-:Y:S05]  /*1b300*/  WARPSYNC.COLLECTIVE R15, `(.L_x_13680) ;  /* 0x000000000f087348 */ /* 0x000fea0003c00000 */
[----:B------:R0:W1:Y:S02]  /*1b310*/  SHFL.IDX P6, R14, R13, R12, R11 ;  /* 0x0000000c0d0e7389 */ /* 0x00006400000c000b */
[----:B01----:R-:W-:Y:S01]  /*1b320*/  ENDCOLLECTIVE ;  /* 0x000000000000791b */ /* 0x003fe20003800000 */
.L_x_13680:
        /* <DEDUP_REMOVED lines=11> */
.L_x_13681:
[----:B------:R-:W-:Y:S01]  /*1b3e0*/  IMAD.MOV.U32 R2, RZ, RZ, R14 ;  /* 0x000000ffff027224 */ /* 0x000fe200078e000e */
[----:B------:R-:W-:Y:S06]  /*1b3f0*/  BRA `(.L_x_13682) ;  /* 0xffffff9c00ec7947 */ /* 0x000fec000383ffff */
.L_x_13500:
[----:B-1----:R1:W2:Y:S02]  /*1b400*/  SYNCS.PHASECHK.TRANS64.TRYWAIT P0, [R5+URZ+0x16860], R2 ;  /* 0x01686002050075a7 */ /* 0x0022a4000800017f */
[----:B--2---:R-:W-:Y:S05]  /*1b410*/  @!P0 NANOSLEEP.SYNCS 0x989680 ;  /* 0x009896800000895d */ /* 0x004fea0003900000 */
[----:B------:R-:W2:Y:S02]  /*1b420*/  @!P0 SYNCS.PHASECHK.TRANS64 P0, [R5+URZ+0x16860], R2 ;  /* 0x01686002050085a7 */ /* 0x000ea4000800007f */
[----:B--2---:R-:W-:Y:S05]  /*1b430*/  @!P0 BRA `(.L_x_13500) ;  /* 0xfffffffc00f08947 */ /* 0x004fea000383ffff */
[----:B------:R-:W-:Y:S05]  /*1b440*/  BRA `(.L_x_13683) ;  /* 0xffffffa000447947 */ /* 0x000fea000383ffff */
.L_x_13501:
        /* <DEDUP_REMOVED lines=8> */
.L_x_13685:
[----:B------:R-:W-:Y:S05]  /*1b4d0*/  BSYNC B1 ;  /* 0x0000000000017941 */ /* 0x000fea0003800000 */
.L_x_13684:
[----:B------:R-:W-:Y:S01]  /*1b4e0*/  IMAD.MOV.U32 R13, RZ, RZ, R18 ;  /* 0x000000ffff0d7224 */ /* 0x000fe200078e0012 */
[----:B------:R-:W-:Y:S01]  /*1b4f0*/  MOV R11, 0x181f ;  /* 0x0000181f000b7802 */ /* 0x000fe20000000f00 */
[----:B------:R-:W-:Y:S01]  /*1b500*/  IMAD.MOV.U32 R12, RZ, RZ, RZ ;  /* 0x000000ffff0c7224 */ /* 0x000fe200078e00ff */
[----:B------:R-:W-:Y:S01]  /*1b510*/  MOV R3, R14 ;  /* 0x0000000e00037202 */ /* 0x000fe20000000f00 */
[----:B------:R-:W-:Y:S01]  /*1b520*/  IMAD.MOV.U32 R15, RZ, RZ, -0x1 ;  /* 0xffffffffff0f7424 */ /* 0x000fe200078e00ff */
[----:B------:R-:W-:Y:S01]  /*1b530*/  ISETP.LT.OR P2, PT, R8, 0x1, P1 ;  /* 0x000000010800780c */ /* 0x000fe20000f41670 */
[----:B------:R-:W-:-:S12]  /*1b540*/  IMAD R6, R6, 0x2, R16 ;  /* 0x0000000206067824 */ /* 0x000fd800078e0210 */
[----:B------:R-:W-:Y:S05]  /*1b550*/  WARPSYNC.COLLECTIVE R15, `(.L_x_13686) ;  /* 0x000000000f087348 */ /* 0x000fea0003c00000 */
[----:B------:R0:W1:Y:S02]  /*1b560*/  SHFL.IDX P6, R14, R13, R12, R11 ;  /* 0x0000000c0d0e7389 */ /* 0x00006400000c000b */
[----:B01----:R-:W-:Y:S01]  /*1b570*/  ENDCOLLECTIVE ;  /* 0x000000000000791b */ /* 0x003fe20003800000 */
.L_x_13686:
[----:B------:R-:W-:Y:S01]  /*1b580*/  IMAD.MOV.U32 R13, RZ, RZ, R19 ;  /* 0x000000ffff0d7224 */ /* 0x000fe200078e0013 */
[----:B------:R-:W-:Y:S01]  /*1b590*/  MOV R12, 0x1 ;  /* 0x00000001000c7802 */ /* 0x000fe20000000f00 */
[----:B------:R-:W-:-:S07]  /*1b5a0*/  IMAD.MOV.U32 R2, RZ, RZ, R14 ;  /* 0x000000ffff027224 */ /* 0x000fce00078e000e */
[----:B------:R-:W-:Y:S05]  /*1b5b0*/  WARPSYNC.COLLECTIVE R15, `(.L_x_13687) ;  /* 0x000000000f087348 */ /* 0x000fea0003c00000 */
[----:B------:R0:W1:Y:S02]  /*1b5c0*/  SHFL.IDX P6, R14, R13, R12, R11 ;  /* 0x0000000c0d0e7389 */ /* 0x00006400000c000b */
[----:B01----:R-:W-:Y:S01]  /*1b5d0*/  ENDCOLLECTIVE ;  /* 0x000000000000791b */ /* 0x003fe20003800000 */
.L_x_13687:
        /* <DEDUP_REMOVED lines=12> */
.L_x_13688:
[----:B------:R-:W-:Y:S01]  /*1b6a0*/  IMAD.MOV.U32 R13, RZ, RZ, R19 ;  /* 0x000000ffff0d7224 */ /* 0x000fe200078e0013 */
[----:B------:R-:W-:Y:S02]  /*1b6b0*/  MOV R12, 0x2 ;  /* 0x00000002000c7802 */ /* 0x000fe40000000f00 */
[----:B------:R-:W-:-:S07]  /*1b6c0*/  MOV R2, R14 ;  /* 0x0000000e00027202 */ /* 0x000fce0000000f00 */
[----:B------:R-:W-:Y:S05]  /*1b6d0*/  WARPSYNC.COLLECTIVE R15, `(.L_x_13689) ;  /* 0x000000000f087348 */ /* 0x000fea0003c00000 */
[----:B------:R0:W1:Y:S02]  /*1b6e0*/  SHFL.IDX P6, R14, R13, R12, R11 ;  /* 0x0000000c0d0e7389 */ /* 0x00006400000c000b */
[----:B01----:R-:W-:Y:S01]  /*1b6f0*/  ENDCOLLECTIVE ;  /* 0x000000000000791b */ /* 0x003fe20003800000 */
.L_x_13689:
        /* <DEDUP_REMOVED lines=12> */
.L_x_13690:
[----:B------:R-:W-:Y:S01]  /*1b7c0*/  IMAD.MOV.U32 R13, RZ, RZ, R19 ;  /* 0x000000ffff0d7224 */ /* 0x000fe200078e0013 */
[----:B------:R-:W-:Y:S02]  /*1b7d0*/  MOV R12, 0x3 ;  /* 0x00000003000c7802 */ /* 0x000fe40000000f00 */
[----:B------:R-:W-:-:S07]  /*1b7e0*/  MOV R2, R14 ;  /* 0x0000000e00027202 */ /* 0x000fce0000000f00 */
[----:B------:R-:W-:Y:S05]  /*1b7f0*/  WARPSYNC.COLLECTIVE R15, `(.L_x_13691) ;  /* 0x000000000f087348 */ /* 0x000fea0003c00000 */
[----:B------:R0:W1:Y:S02]  /*1b800*/  SHFL.IDX P6, R14, R13, R12, R11 ;  /* 0x0000000c0d0e7389 */ /* 0x00006400000c000b */
[----:B01----:R-:W-:Y:S01]  /*1b810*/  ENDCOLLECTIVE ;  /* 0x000000000000791b */ /* 0x003fe20003800000 */
.L_x_13691:
        /* <DEDUP_REMOVED lines=12> */
.L_x_13692:
[----:B------:R-:W-:Y:S01]  /*1b8e0*/  IMAD.MOV.U32 R13, RZ, RZ, R19 ;  /* 0x000000ffff0d7224 */ /* 0x000fe200078e0013 */
[----:B------:R-:W-:Y:S02]  /*1b8f0*/  MOV R12, 0x4 ;  /* 0x00000004000c7802 */ /* 0x000fe40000000f00 */
[----:B------:R-:W-:-:S07]  /*1b900*/  MOV R2, R14 ;  /* 0x0000000e00027202 */ /* 0x000fce0000000f00 */
[----:B------:R-:W-:Y:S05]  /*1b910*/  WARPSYNC.COLLECTIVE R15, `(.L_x_13693) ;  /* 0x000000000f087348 */ /* 0x000fea0003c00000 */
[----:B------:R0:W1:Y:S02]  /*1b920*/  SHFL.IDX P6, R14, R13, R12, R11 ;  /* 0x0000000c0d0e7389 */ /* 0x00006400000c000b */
[----:B01----:R-:W-:Y:S01]  /*1b930*/  ENDCOLLECTIVE ;  /* 0x000000000000791b */ /* 0x003fe20003800000 */
.L_x_13693:
        /* <DEDUP_REMOVED lines=12> */
.L_x_13694:
[----:B------:R-:W-:Y:S01]  /*1ba00*/  IMAD.MOV.U32 R13, RZ, RZ, R19 ;  /* 0x000000ffff0d7224 */ /* 0x000fe200078e0013 */
[----:B------:R-:W-:Y:S02]  /*1ba10*/  MOV R12, 0x5 ;  /* 0x00000005000c7802 */ /* 0x000fe40000000f00 */
[----:B------:R-:W-:-:S07]  /*1ba20*/  MOV R2, R14 ;  /* 0x0000000e00027202 */ /* 0x000fce0000000f00 */
[----:B------:R-:W-:Y:S05]  /*1ba30*/  WARPSYNC.COLLECTIVE R15, `(.L_x_13695) ;  /* 0x000000000f087348 */ /* 0x000fea0003c00000 */
[----:B------:R0:W1:Y:S02]  /*1ba40*/  SHFL.IDX P6, R14, R13, R12, R11 ;  /* 0x0000000c0d0e7389 */ /* 0x00006400000c000b */
[----:B01----:R-:W-:Y:S01]  /*1ba50*/  ENDCOLLECTIVE ;  /* 0x000000000000791b */ /* 0x003fe20003800000 */
.L_x_13695:
        /* <DEDUP_REMOVED lines=12> */
.L_x_13696:
[----:B------:R-:W-:Y:S01]  /*1bb20*/  IMAD.MOV.U32 R13, RZ, RZ, R19 ;  /* 0x000000ffff0d7224 */ /* 0x000fe200078e0013 */
[----:B------:R-:W-:Y:S02]  /*1bb30*/  MOV R12, 0x6 ;  /* 0x00000006000c7802 */ /* 0x000fe40000000f00 */
[----:B------:R-:W-:-:S07]  /*1bb40*/  MOV R2, R14 ;  /* 0x0000000e00027202 */ /* 0x000fce0000000f00 */
[----:B------:R-:W-:Y:S05]  /*1bb50*/  WARPSYNC.COLLECTIVE R15, `(.L_x_13697) ;  /* 0x000000000f087348 */ /* 0x000fea0003c00000 */
[----:B------:R0:W1:Y:S02]  /*1bb60*/  SHFL.IDX P6, R14, R13, R12, R11 ;  /* 0x0000000c0d0e7389 */ /* 0x00006400000c000b */
[----:B01----:R-:W-:Y:S01]  /*1bb70*/  ENDCOLLECTIVE ;  /* 0x000000000000791b */ /* 0x003fe20003800000 */
.L_x_13697:
        /* <DEDUP_REMOVED lines=12> */
.L_x_13698:
[----:B------:R-:W-:Y:S01]  /*1bc40*/  IMAD.MOV.U32 R13, RZ, RZ, R19 ;  /* 0x000000ffff0d7224 */ /* 0x000fe200078e0013 */
[----:B------:R-:W-:Y:S02]  /*1bc50*/  MOV R12, 0x7 ;  /* 0x00000007000c7802 */ /* 0x000fe40000000f00 */
[----:B------:R-:W-:-:S07]  /*1bc60*/  MOV R2, R14 ;  /* 0x0000000e00027202 */ /* 0x000fce0000000f00 */
[----:B------:R-:W-:Y:S05]  /*1bc70*/  WARPSYNC.COLLECTIVE R15, `(.L_x_13699) ;  /* 0x000000000f087348 */ /* 0x000fea0003c00000 */
[----:B------:R0:W1:Y:S02]  /*1bc80*/  SHFL.IDX P6, R14, R13, R12, R11 ;  /* 0x0000000c0d0e7389 */ /* 0x00006400000c000b */
[----:B01----:R-:W-:Y:S01]  /*1bc90*/  ENDCOLLECTIVE ;  /* 0x000000000000791b */ /* 0x003fe20003800000 */
.L_x_13699:
        /* <DEDUP_REMOVED lines=11> */
.L_x_13700:
[----:B------:R-:W-:Y:S01]  /*1bd50*/  MOV R2, R14 ;  /* 0x0000000e00027202 */ /* 0x000fe20000000f00 */
[----:B------:R-:W-:Y:S06]  /*1bd60*/  BRA `(.L_x_13701) ;  /* 0xffffff9800f07947 */ /* 0x000fec000383ffff */
.L_x_13509:
[----:B0-----:R0:W1:Y:S02]  /*1bd70*/  SYNCS.PHASECHK.TRANS64.TRYWAIT P0, [R0+URZ+0x16860], R3 ;  /* 0x01686003000075a7 */ /* 0x001064000800017f */
[----:B-1----:R-:W-:Y:S05]  /*1bd80*/  @!P0 NANOSLEEP.SYNCS 0x989680 ;  /* 0x009896800000895d */ /* 0x002fea0003900000 */
[----:B------:R-:W1:Y:S02]  /*1bd90*/  @!P0 SYNCS.PHASECHK.TRANS64 P0, [R0+URZ+0x16860], R3 ;  /* 0x01686003000085a7 */ /* 0x000e64000800007f */
[----:B-1----:R-:W-:Y:S05]  /*1bda0*/  @!P0 BRA `(.L_x_13509) ;  /* 0xfffffffc00f08947 */ /* 0x002fea000383ffff */
[----:B------:R-:W-:Y:S05]  /*1bdb0*/  BRA `(.L_x_13702) ;  /* 0xffffffa000087947 */ /* 0x000fea000383ffff */
.L_x_13510:
        /* <DEDUP_REMOVED lines=8> */
.L_x_13704:
[----:B------:R-:W-:Y:S05]  /*1be40*/  BSYNC B0 ;  /* 0x0000000000007941 */ /* 0x000fea0003800000 */
.L_x_13703:
[----:B------:R-:W0:Y:S01]  /*1be50*/  S2R R2, SR_TID.X ;  /* 0x0000000000027919 */ /* 0x000e220000002100 */
[----:B------:R-:W-:Y:S01]  /*1be60*/  MOV R13, R18 ;  /* 0x00000012000d7202 */ /* 0x000fe20000000f00 */
[----:B------:R-:W-:Y:S01]  /*1be70*/  IMAD.MOV.U32 R12, RZ, RZ, RZ ;  /* 0x000000ffff0c7224 */ /* 0x000fe200078e00ff */
[----:B------:R-:W-:Y:S01]  /*1be80*/  MOV R15, 0xffffffff ;  /* 0xffffffff000f7802 */ /* 0x000fe20000000f00 */
[----:B------:R-:W-:Y:S02]  /*1be90*/  IMAD.MOV.U32 R11, RZ, RZ, 0x181f ;  /* 0x0000181fff0b7424 */ /* 0x000fe400078e00ff */
[----:B------:R-:W-:Y:S02]  /*1bea0*/  IMAD.MOV.U32 R3, RZ, RZ, R14 ;  /* 0x000000ffff037224 */ /* 0x000fe400078e000e */
[----:B------:R-:W-:-:S07]  /*1beb0*/  IMAD R4, R4, 0x2, R16 ;  /* 0x0000000204047824 */ /* 0x000fce00078e0210 */
[----:B0-----:R-:W-:Y:S05]  /*1bec0*/  WARPSYNC.COLLECTIVE R15, `(.L_x_13705) ;  /* 0x000000000f087348 */ /* 0x001fea0003c00000 */
[----:B------:R1:W2:Y:S02]  /*1bed0*/  SHFL.IDX P6, R14, R13, R12, R11 ;  /* 0x0000000c0d0e7389 */ /* 0x0002a400000c000b */
[----:B012---:R-:W-:Y:S01]  /*1bee0*/  ENDCOLLECTIVE ;  /* 0x000000000000791b */ /* 0x007fe20003800000 */
.L_x_13705:
[----:B------:R-:W-:Y:S01]  /*1bef0*/  ULDC UR4, c[0x0][0x2f4] ;  /* 0x0000bd0000047ab9 */ /* 0x000fe20000000800 */
[----:B------:R-:W-:Y:S01]  /*1bf00*/  IMAD.MOV.U32 R13, RZ, RZ, R19 ;  /* 0x000000ffff0d7224 */ /* 0x000fe200078e0013 */
[----:B------:R-:W-:Y:S01]  /*1bf10*/  MOV R12, 0x1 ;  /* 0x00000001000c7802 */ /* 0x000fe20000000f00 */
[----:B------:R-:W-:-:S05]  /*1bf20*/  IMAD.SHL.U32 R2, R2, 0x8, RZ ;  /* 0x0000000802027824 */ /* 0x000fca00078e00ff */
[----:B------:R-:W-:-:S04]  /*1bf30*/  LOP3.LUT R2, R2, 0x38, RZ, 0xc0, !PT ;  /* 0x0000003802027812 */ /* 0x000fc800078ec0ff */
[C---:B------:R-:W-:Y:S01]  /*1bf40*/  ISETP.GE.AND P0, PT, R2.reuse, UR4, PT ;  /* 0x0000000402007c0c */ /* 0x040fe2000bf06270 */
[----:B------:R-:W-:-:S03]  /*1bf50*/  IMAD.SHL.U32 R5, R2, 0x2, RZ ;  /* 0x0000000202057824 */ /* 0x000fc600078e00ff */
[----:B------:R-:W-:Y:S02]  /*1bf60*/  ISETP.LT.OR P2, PT, R6, 0x1, P0 ;  /* 0x000000010600780c */ /* 0x000fe40000741670 */
[----:B------:R-:W-:-:S13]  /*1bf70*/  IADD3 R2, P1, R14, R5, RZ ;  /* 0x000000050e027210 */ /* 0x000fda0007f3e0ff */
[----:B------:R-:W-:Y:S05]  /*1bf80*/  WARPSYNC.COLLECTIVE R15, `(.L_x_13706) ;  /* 0x000000000f087348 */ /* 0x000fea0003c00000 */
[----:B------:R0:W1:Y:S02]  /*1bf90*/  SHFL.IDX P6, R14, R13, R12, R11 ;  /* 0x0000000c0d0e7389 */ /* 0x00006400000c000b */
[----:B01----:R-:W-:Y:S01]  /*1bfa0*/  ENDCOLLECTIVE ;  /* 0x000000000000791b */ /* 0x003fe20003800000 */
.L_x_13706:
        /* <DEDUP_REMOVED lines=11> */
.L_x_13707:
[----:B------:R-:W-:Y:S02]  /*1c060*/  IMAD.MOV.U32 R13, RZ, RZ, R19 ;  /* 0x000000ffff0d7224 */ /* 0x000fe400078e0013 */
[----:B------:R-:W-:Y:S01]  /*1c070*/  IMAD.MOV.U32 R12, RZ, RZ, 0x2 ;  /* 0x00000002ff0c7424 */ /* 0x000fe200078e00ff */
[----:B------:R-:W-:-:S13]  /*1c080*/  IADD3 R2, P1, R14, R5, RZ ;  /* 0x000000050e027210 */ /* 0x000fda0007f3e0ff */
[----:B------:R-:W-:Y:S05]  /*1c090*/  WARPSYNC.COLLECTIVE R15, `(.L_x_13708) ;  /* 0x000000000f087348 */ /* 0x000fea0003c00000 */
[----:B------:R0:W1:Y:S02]  /*1c0a0*/  SHFL.IDX P6, R14, R13, R12, R11 ;  /* 0x0000000c0d0e7389 */ /* 0x00006400000c000b */
[----:B01----:R-:W-:Y:S01]  /*1c0b0*/  ENDCOLLECTIVE ;  /* 0x000000000000791b */ /* 0x003fe20003800000 */
.L_x_13708:
[----:B------:R-:W-:-:S05]  /*1c0c0*/  IADD3.X R3, RZ, R3, RZ, P1, !PT ;  /* 0x00000003ff037210 */ /* 0x000fca0000ffe4ff */
[----:B------:R-:W-:Y:S01]  /*1c0d0*/  @!PT LDS RZ, [RZ] ;  /* 0x00000000fffff984 */ /* 0x000fe20000000800 */
[----:B------:R-:W-:Y:S01]  /*1c0e0*/  @!PT LDS RZ, [RZ] ;  /* 0x00000000fffff984 */ /* 0x000fe20000000800 */
[----:B------:R-:W-:Y:S01]  /*1c0f0*/  @!PT LDS RZ, [RZ] ;  /* 0x00000000fffff984 */ /* 0x000fe20000000800 */
[----:B------:R0:W-:Y:S01]  /*1c100*/  LDGSTS.E.BYPASS.LTC128B.128 [R4+0xc00], desc[UR42][R2.64], !P2 ;  /* 0x00c0000002047fae */ /* 0x0001e2000d101d6a */
[----:B------:R-:W-:Y:S01]  /*1c110*/  ISETP.LT.OR P2, PT, R6, 0x21, P0 ;  /* 0x000000210600780c */ /* 0x000fe20000741670 */
[----:B------:R-:W-:Y:S01]  /*1c120*/  IMAD.MOV.U32 R13, RZ, RZ, R18 ;  /* 0x000000ffff0d7224 */ /* 0x000fe200078e0012 */
[----:B0-----:R-:W-:-:S11]  /*1c130*/  MOV R3, R14 ;  /* 0x0000000e00037202 */ /* 0x001fd60000000f00 */
[----:B------:R-:W-:Y:S05]  /*1c140*/  WARPSYNC.COLLECTIVE R15, `(.L_x_13709) ;  /* 0x000000000f087348 */ /* 0x000fea0003c00000 */
[----:B------:R0:W1:Y:S02]  /*1c150*/  SHFL.IDX P6, R14, R13, R12, R11 ;  /* 0x0000000c0d0e7389 */ /* 0x00006400000c000b */
[----:B01----:R-:W-:Y:S01]  /*1c160*/  ENDCOLLECTIVE ;  /* 0x000000000000791b */ /* 0x003fe20003800000 */
.L_x_13709:
[----:B------:R-:W-:Y:S01]  /*1c170*/  MOV R13, R19 ;  /* 0x00000013000d7202 */ /* 0x000fe20000000f00 */
[----:B------:R-:W-:Y:S01]  /*1c180*/  IMAD.MOV.U32 R12, RZ, RZ, 0x3 ;  /* 0x00000003ff0c7424 */ /* 0x000fe200078e00ff */
[----:B------:R-:W-:-:S13]  /*1c190*/  IADD3 R2, P1, R14, R5, RZ ;  /* 0x000000050e027210 */ /* 0x000fda0007f3e0ff */
[----:B------:R-:W-:Y:S05]  /*1c1a0*/  WARPSYNC.COLLECTIVE R15, `(.L_x_13710) ;  /* 0x000000000f087348 */ /* 0x000fea0003c00000 */
[----:B------:R0:W1:Y:S02]  /*1c1b0*/  SHFL.IDX P6, R14, R13, R12, R11 ;  /* 0x0000000c0d0e7389 */ /* 0x00006400000c000b */
[----:B01----:R-:W-:Y:S01]  /*1c1c0*/  ENDCOLLECTIVE ;  /* 0x000000000000791b */ /* 0x003fe20003800000 */
.L_x_13710:
        /* <DEDUP_REMOVED lines=11> */
.L_x_13711:
[----:B------:R-:W-:Y:S01]  /*1c280*/  IMAD.MOV.U32 R13, RZ, RZ, R19 ;  /* 0x000000ffff0d7224 */ /* 0x000fe200078e0013 */
[----:B------:R-:W-:Y:S02]  /*1c290*/  MOV R12, 0x4 ;  /* 0x00000004000c7802 */ /* 0x000fe40000000f00 */
[----:B------:R-:W-:-:S13]  /*1c2a0*/  IADD3 R2, P1, R14, R5, RZ ;  /* 0x000000050e027210 */ /* 0x000fda0007f3e0ff */
[----:B------:R-:W-:Y:S05]  /*1c2b0*/  WARPSYNC.COLLECTIVE R15, `(.L_x_13712) ;  /* 0x000000000f087348 */ /* 0x000fea0003c00000 */
[----:B------:R0:W1:Y:S02]  /*1c2c0*/  SHFL.IDX P6, R14, R13, R12, R11 ;  /* 0x0000000c0d0e7389 */ /* 0x00006400000c000b */
[----:B01----:R-:W-:Y:S01]  /*1c2d0*/  ENDCOLLECTIVE ;  /* 0x000000000000791b */ /* 0x003fe20003800000 */
.L_x_13712:
        /* <DEDUP_REMOVED lines=11> */
.L_x_13713:
[----:B------:R-:W-:Y:S02]  /*1c390*/  IMAD.MOV.U32 R13, RZ, RZ, R19 ;  /* 0x000000ffff0d7224 */ /* 0x000fe400078e0013 */
[----:B------:R-:W-:Y:S01]  /*1c3a0*/  IMAD.MOV.U32 R12, RZ, RZ, 0x5 ;  /* 0x00000005ff0c7424 */ /* 0x000fe200078e00ff */
[----:B------:R-:W-:-:S13]  /*1c3b0*/  IADD3 R2, P1, R14, R5, RZ ;  /* 0x000000050e027210 */ /* 0x000fda0007f3e0ff */
[----:B------:R-:W-:Y:S05]  /*1c3c0*/  WARPSYNC.COLLECTIVE R15, `(.L_x_13714) ;  /* 0x000000000f087348 */ /* 0x000fea0003c00000 */
[----:B------:R0:W1:Y:S02]  /*1c3d0*/  SHFL.IDX P6, R14, R13, R12, R11 ;  /* 0x0000000c0d0e7389 */ /* 0x00006400000c000b */
[----:B01----:R-:W-:Y:S01]  /*1c3e0*/  ENDCOLLECTIVE ;  /* 0x000000000000791b */ /* 0x003fe20003800000 */
.L_x_13714:
        /* <DEDUP_REMOVED lines=11> */
.L_x_13715:
[----:B------:R-:W-:Y:S01]  /*1c4a0*/  MOV R13, R19 ;  /* 0x00000013000d7202 */ /* 0x000fe20000000f00 */
[----:B------:R-:W-:Y:S01]  /*1c4b0*/  IMAD.MOV.U32 R12, RZ, RZ, 0x6 ;  /* 0x00000006ff0c7424 */ /* 0x000fe200078e00ff */
[----:B------:R-:W-:-:S13]  /*1c4c0*/  IADD3 R2, P1, R14, R5, RZ ;  /* 0x000000050e027210 */ /* 0x000fda0007f3e0ff */
[----:B------:R-:W-:Y:S05]  /*1c4d0*/  WARPSYNC.COLLECTIVE R15, `(.L_x_13716) ;  /* 0x000000000f087348 */ /* 0x000fea0003c00000 */
[----:B------:R0:W1:Y:S02]  /*1c4e0*/  SHFL.IDX P6, R14, R13, R12, R11 ;  /* 0x0000000c0d0e7389 */ /* 0x00006400000c000b */
[----:B01----:R-:W-:Y:S01]  /*1c4f0*/  ENDCOLLECTIVE ;  /* 0x000000000000791b */ /* 0x003fe20003800000 */
.L_x_13716:
        /* <DEDUP_REMOVED lines=11> */
.L_x_13717:
[----:B------:R-:W-:Y:S01]  /*1c5b0*/  IMAD.MOV.U32 R13, RZ, RZ, R19 ;  /* 0x000000ffff0d7224 */ /* 0x000fe200078e0013 */
[----:B------:R-:W-:Y:S02]  /*1c5c0*/  MOV R12, 0x7 ;  /* 0x00000007000c7802 */ /* 0x000fe40000000f00 */
[----:B------:R-:W-:-:S13]  /*1c5d0*/  IADD3 R2, P1, R14, R5, RZ ;  /* 0x000000050e027210 */ /* 0x000fda0007f3e0ff */
[----:B------:R-:W-:Y:S05]  /*1c5e0*/  WARPSYNC.COLLECTIVE R15, `(.L_x_13718) ;  /* 0x000000000f087348 */ /* 0x000fea0003c00000 */
[----:B------:R0:W1:Y:S02]  /*1c5f0*/  SHFL.IDX P6, R14, R13, R12, R11 ;  /* 0x0000000c0d0e7389 */ /* 0x00006400000c000b */
[----:B01----:R-:W-:Y:S01]  /*1c600*/  ENDCOLLECTIVE ;  /* 0x000000000000791b */ /* 0x003fe20003800000 */
.L_x_13718:
        /* <DEDUP_REMOVED lines=10> */
.L_x_13719:
[----:B------:R-:W-:Y:S05]  /*1c6b0*/  BRA `(.L_x_13720) ;  /* 0xffffff9800cc7947 */ /* 0x000fea000383ffff */
.L_x_13515:
        /* <DEDUP_REMOVED lines=8> */
.L_x_13722:
[----:B------:R-:W-:Y:S05]  /*1c740*/  BSYNC B0 ;  /* 0x0000000000007941 */ /* 0x000fea0003800000 */
.L_x_13721:
        /* <DEDUP_REMOVED lines=9> */
.L_x_13723:
        /* <DEDUP_REMOVED lines=14> */
[----:B------:R-:W-:Y:S01]  /*1c8c0*/  IMAD.MOV.U32 R24, RZ, RZ, RZ ;  /* 0x000000ffff187224 */ /* 0x000fe200078e00ff */
        /* <DEDUP_REMOVED lines=9> */
.L_x_13724:
[----:B------:R-:W-:Y:S02]  /*1c960*/  MOV R12, 0x2 ;  /* 0x00000002000c7802 */ /* 0x000fe40000000f00 */
[----:B------:R-:W-:-:S05]  /*1c970*/  SEL R14, R14, RZ, P1 ;  /* 0x000000ff0e0e7207 */ /* 0x000fca0000800000 */
[----:B------:R-:W-:-:S04]  /*1c980*/  IMAD.IADD R5, R13, 0x1, R14 ;  /* 0x000000010d057824 */ /* 0x000fc800078e020e */
[----:B------:R-:W-:-:S07]  /*1c990*/  IMAD.MOV.U32 R13, RZ, RZ, R5 ;  /* 0x000000ffff0d7224 */ /* 0x000fce00078e0005 */
[----:B------:R-:W-:Y:S05]  /*1c9a0*/  WARPSYNC.COLLECTIVE R15, `(.L_x_13725) ;  /* 0x000000000f087348 */ /* 0x000fea0003c00000 */
[----:B------:R0:W1:Y:S02]  /*1c9b0*/  SHFL.UP P6, R14, R13, R12, R11 ;  /* 0x0400000c0d0e7389 */ /* 0x00006400000c000b */
[----:B01----:R-:W-:Y:S01]  /*1c9c0*/  ENDCOLLECTIVE ;  /* 0x000000000000791b */ /* 0x003fe20003800000 */
.L_x_13725:
[----:B------:R-:W-:Y:S02]  /*1c9d0*/  MOV R12, 0x4 ;  /* 0x00000004000c7802 */ /* 0x000fe40000000f00 */
[----:B------:R-:W-:-:S05]  /*1c9e0*/  SEL R2, R14, RZ, P2 ;  /* 0x000000ff0e027207 */ /* 0x000fca0001000000 */
[----:B------:R-:W-:-:S04]  /*1c9f0*/  IMAD.IADD R2, R5, 0x1, R2 ;  /* 0x0000000105027824 */ /* 0x000fc800078e0202 */
[----:B------:R-:W-:-:S07]  /*1ca00*/  IMAD.MOV.U32 R13, RZ, RZ, R2 ;  /* 0x000000ffff0d7224 */ /* 0x000fce00078e0002 */
[----:B------:R-:W-:Y:S05]  /*1ca10*/  WARPSYNC.COLLECTIVE R15, `(.L_x_13726) ;  /* 0x000000000f087348 */ /* 0x000fea0003c00000 */
[----:B------:R0:W1:Y:S02]  /*1ca20*/  SHFL.UP P6, R14, R13, R12, R11 ;  /* 0x0400000c0d0e7389 */ /* 0x00006400000c000b */
[----:B01----:R-:W-:Y:S01]  /*1ca30*/  ENDCOLLECTIVE ;  /* 0x000000000000791b */ /* 0x003fe20003800000 */
.L_x_13726:
[----:B------:R-:W-:Y:S02]  /*1ca40*/  MOV R12, 0x8 ;  /* 0x00000008000c7802 */ /* 0x000fe40000000f00 */
[----:B------:R-:W-:-:S05]  /*1ca50*/  SEL R3, R14, RZ, P3 ;  /* 0x000000ff0e037207 */ /* 0x000fca0001800000 */
[----:B------:R-:W-:-:S04]  /*1ca60*/  IMAD.IADD R8, R2, 0x1, R3 ;  /* 0x0000000102087824 */ /* 0x000fc800078e0203 */
[----:B------:R-:W-:-:S07]  /*1ca70*/  IMAD.MOV.U32 R13, RZ, RZ, R8 ;  /* 0x000000ffff0d7224 */ /* 0x000fce00078e0008 */
[----:B------:R-:W-:Y:S05]  /*1ca80*/  WARPSYNC.COLLECTIVE R15, `(.L_x_13727) ;  /* 0x000000000f087348 */ /* 0x000fea0003c00000 */
[----:B------:R0:W1:Y:S02]  /*1ca90*/  SHFL.UP P6, R14, R13, R12, R11 ;  /* 0x0400000c0d0e7389 */ /* 0x00006400000c000b */
[----:B01----:R-:W-:Y:S01]  /*1caa0*/  ENDCOLLECTIVE ;  /* 0x000000000000791b */ /* 0x003fe20003800000 */
.L_x_13727:
[----:B------:R-:W-:Y:S02]  /*1cab0*/  MOV R12, 0x10 ;  /* 0x00000010000c7802 */ /* 0x000fe40000000f00 */
[----:B------:R-:W-:-:S05]  /*1cac0*/  SEL R5, R14, RZ, P4 ;  /* 0x000000ff0e057207 */ /* 0x000fca0002000000 */
[----:B------:R-:W-:-:S04]  /*1cad0*/  IMAD.IADD R5, R8, 0x1, R5 ;  /* 0x0000000108057824 */ /* 0x000fc800078e0205 */
[----:B------:R-:W-:-:S07]  /*1cae0*/  IMAD.MOV.U32 R13, RZ, RZ, R5 ;  /* 0x000000ffff0d7224 */ /* 0x000fce00078e0005 */
[----:B------:R-:W-:Y:S05]  /*1caf0*/  WARPSYNC.COLLECTIVE R15, `(.L_x_13728) ;  /* 0x000000000f087348 */ /* 0x000fea0003c00000 */
[----:B------:R0:W1:Y:S02]  /*1cb00*/  SHFL.UP P6, R14, R13, R12, R11 ;  /* 0x0400000c0d0e7389 */ /* 0x00006400000c000b */
[----:B01----:R-:W-:Y:S01]  /*1cb10*/  ENDCOLLECTIVE ;  /* 0x000000000000791b */ /* 0x003fe20003800000 */
.L_x_13728:
        /* <DEDUP_REMOVED lines=8> */
.L_x_13729:
[----:B------:R-:W-:Y:S05]  /*1cba0*/  BRA `(.L_x_13730) ;  /* 0xffffff9800d87947 */ /* 0x000fea000383ffff */
.L_x_13518:
[----:B------:R-:W-:Y:S01]  /*1cbb0*/  BSSY B0, `(.L_x_13731) ;  /* 0x0000007000007945 */ /* 0x000fe20003800000 */
[----:B------:R-:W-:Y:S01]  /*1cbc0*/  MOV R12, 0x1 ;  /* 0x00000001000c7802 */ /* 0x000fe20000000f00 */
[----:B------:R-:W-:Y:S02]  /*1cbd0*/  IMAD.MOV.U32 R11, RZ, RZ, RZ ;  /* 0x000000ffff0b7224 */ /* 0x000fe400078e00ff */
[----:B------:R-:W-:-:S07]  /*1cbe0*/  IMAD.MOV.U32 R15, RZ, RZ, -0x1 ;  /* 0xffffffffff0f7424 */ /* 0x000fce00078e00ff */
[----:B------:R-:W-:Y:S05]  /*1cbf0*/  WARPSYNC.COLLECTIVE R15, `(.L_x_13732) ;  /* 0x000000000f087348 */ /* 0x000fea0003c00000 */
[----:B------:R0:W1:Y:S02]  /*1cc00*/  SHFL.UP P6, R14, R13, R12, R11 ;  /* 0x0400000c0d0e7389 */ /* 0x00006400000c000b */
[----:B01----:R-:W-:Y:S01]  /*1cc10*/  ENDCOLLECTIVE ;  /* 0x000000000000791b */ /* 0x003fe20003800000 */
.L_x_13732:
[----:B------:R-:W-:Y:S05]  /*1cc20*/  BSYNC B0 ;  /* 0x0000000000007941 */ /* 0x000fea0003800000 */
.L_x_13731:
        /* <DEDUP_REMOVED lines=8> */
.L_x_13733:
[----:B------:R-:W-:Y:S02]  /*1ccb0*/  MOV R12, 0x4 ;  /* 0x00000004000c7802 */ /* 0x000fe40000000f00 */
[----:B------:R-:W-:-:S05]  /*1ccc0*/  SEL R2, R14, RZ, P2 ;  /* 0x000000ff0e027207 */ /* 0x000fca0001000000 */
[----:B------:R-:W-:-:S04]  /*1ccd0*/  IMAD.IADD R2, R13, 0x1, R2 ;  /* 0x000000010d027824 */ /* 0x000fc800078e0202 */
[----:B------:R-:W-:-:S07]  /*1cce0*/  IMAD.MOV.U32 R13, RZ, RZ, R2 ;  /* 0x000000ffff0d7224 */ /* 0x000fce00078e0002 */
[----:B------:R-:W-:Y:S05]  /*1ccf0*/  WARPSYNC.COLLECTIVE R15, `(.L_x_13734) ;  /* 0x000000000f087348 */ /* 0x000fea0003c00000 */
[----:B------:R0:W1:Y:S02]  /*1cd00*/  SHFL.UP P6, R14, R13, R12, R11 ;  /* 0x0400000c0d0e7389 */ /* 0x00006400000c000b */
[----:B01----:R-:W-:Y:S01]  /*1cd10*/  ENDCOLLECTIVE ;  /* 0x000000000000791b */ /* 0x003fe20003800000 */
.L_x_13734:
[----:B------:R-:W-:Y:S02]  /*1cd20*/  MOV R12, 0x8 ;  /* 0x00000008000c7802 */ /* 0x000fe40000000f00 */
[----:B------:R-:W-:-:S05]  /*1cd30*/  SEL R3, R14, RZ, P3 ;  /* 0x000000ff0e037207 */ /* 0x000fca0001800000 */
[----:B------:R-:W-:-:S04]  /*1cd40*/  IMAD.IADD R3, R2, 0x1, R3 ;  /* 0x0000000102037824 */ /* 0x000fc800078e0203 */
[----:B------:R-:W-:-:S07]  /*1cd50*/  IMAD.MOV.U32 R13, RZ, RZ, R3 ;  /* 0x000000ffff0d7224 */ /* 0x000fce00078e0003 */
[----:B------:R-:W-:Y:S05]  /*1cd60*/  WARPSYNC.COLLECTIVE R15, `(.L_x_13735) ;  /* 0x000000000f087348 */ /* 0x000fea0003c00000 */
[----:B------:R0:W1:Y:S02]  /*1cd70*/  SHFL.UP P6, R14, R13, R12, R11 ;  /* 0x0400000c0d0e7389 */ /* 0x00006400000c000b */
[----:B01----:R-:W-:Y:S01]  /*1cd80*/  ENDCOLLECTIVE ;  /* 0x000000000000791b */ /* 0x003fe20003800000 */
.L_x_13735:
[----:B------:R-:W-:Y:S02]  /*1cd90*/  MOV R12, 0x10 ;  /* 0x00000010000c7802 */ /* 0x000fe40000000f00 */
[----:B------:R-:W-:-:S05]  /*1cda0*/  SEL R14, R14, RZ, P4 ;  /* 0x000000ff0e0e7207 */ /* 0x000fca0002000000 */
[----:B------:R-:W-:-:S04]  /*1cdb0*/  IMAD.IADD R5, R3, 0x1, R14 ;  /* 0x0000000103057824 */ /* 0x000fc800078e020e */
[----:B------:R-:W-:-:S07]  /*1cdc0*/  IMAD.MOV.U32 R13, RZ, RZ, R5 ;  /* 0x000000ffff0d7224 */ /* 0x000fce00078e0005 */
[----:B------:R-:W-:Y:S05]  /*1cdd0*/  WARPSYNC.COLLECTIVE R15, `(.L_x_13736) ;  /* 0x000000000f087348 */ /* 0x000fea0003c00000 */
[----:B------:R0:W1:Y:S02]  /*1cde0*/  SHFL.UP P6, R14, R13, R12, R11 ;  /* 0x0400000c0d0e7389 */ /* 0x00006400000c000b */
[----:B01----:R-:W-:Y:S01]  /*1cdf0*/  ENDCOLLECTIVE ;  /* 0x000000000000791b */ /* 0x003fe20003800000 */
.L_x_13736:
        /* <DEDUP_REMOVED lines=8> */
.L_x_13737:
[----:B------:R-:W-:Y:S05]  /*1ce80*/  BRA `(.L_x_13738) ;  /* 0xffffff9800c47947 */ /* 0x000fea000383ffff */
.L_x_13520:
[----:B------:R-:W-:Y:S01]  /*1ce90*/  BSSY B0, `(.L_x_13739) ;  /* 0x0000006000007945 */ /* 0x000fe20003800000 */
[----:B------:R-:W-:Y:S01]  /*1cea0*/  PLOP3.LUT P6, PT, P6, PT, PT, 0x8, 0x0 ;  /* 0x000000000000781c */ /* 0x000fe200037ce170 */
[----:B------:R-:W-:-:S12]  /*1ceb0*/  IMAD.MOV.U32 R15, RZ, RZ, -0x1 ;  /* 0xffffffffff0f7424 */ /* 0x000fd800078e00ff */
[----:B0-----:R-:W-:Y:S05]  /*1cec0*/  WARPSYNC.COLLECTIVE R15, `(.L_x_13740) ;  /* 0x000000000f087348 */ /* 0x001fea0003c00000 */
[----:B------:R-:W-:Y:S01]  /*1ced0*/  VOTE.ANY R14, PT, P6 ;  /* 0x00000000000e7806 */ /* 0x000fe200030e0100 */
[----:B0-----:R-:W-:Y:S06]  /*1cee0*/  ENDCOLLECTIVE ;  /* 0x000000000000791b */ /* 0x001fec0003800000 */
.L_x_13740:
[----:B------:R-:W-:Y:S05]  /*1cef0*/  BSYNC B0 ;  /* 0x0000000000007941 */ /* 0x000fea0003800000 */
.L_x_13739:
        /* <DEDUP_REMOVED lines=9> */
.L_x_13741:
[----:B------:R-:W-:Y:S01]  /*1cf90*/  MOV R13, R4 ;  /* 0x00000004000d7202 */ /* 0x000fe20000000f00 */
[----:B------:R-:W-:-:S07]  /*1cfa0*/  IMAD.MOV.U32 R7, RZ, RZ, R14 ;  /* 0x000000ffff077224 */ /* 0x000fce00078e000e */
[----:B------:R-:W-:Y:S05]  /*1cfb0*/  WARPSYNC.COLLECTIVE R15, `(.L_x_13742) ;  /* 0x000000000f087348 */ /* 0x000fea0003c00000 */
[----:B------:R0:W1:Y:S02]  /*1cfc0*/  SHFL.IDX P6, R14, R13, R12, R11 ;  /* 0x0000000c0d0e7389 */ /* 0x00006400000c000b */
[----:B01----:R-:W-:Y:S01]  /*1cfd0*/  ENDCOLLECTIVE ;  /* 0x000000000000791b */ /* 0x003fe20003800000 */
.L_x_13742:
[----:B------:R-:W-:Y:S01]  /*1cfe0*/  IMAD.MOV.U32 R4, RZ, RZ, R14 ;  /* 0x000000ffff047224 */ /* 0x000fe200078e000e */
[----:B------:R-:W-:Y:S06]  /*1cff0*/  BRA `(.L_x_13743) ;  /* 0xffffff9800a47947 */ /* 0x000fec000383ffff */
.L_x_13522:
[----:B------:R-:W-:Y:S01]  /*1d000*/  BSSY B0, `(.L_x_13744) ;  /* 0x0000007000007945 */ /* 0x000fe20003800000 */
[----:B------:R-:W-:Y:S01]  /*1d010*/  IMAD.MOV.U32 R13, RZ, RZ, R3 ;  /* 0x000000ffff0d7224 */ /* 0x000fe200078e0003 */
[----:B------:R-:W-:Y:S01]  /*1d020*/  MOV R11, 0x1f ;  /* 0x0000001f000b7802 */ /* 0x000fe20000000f00 */
[----:B------:R-:W-:-:S07]  /*1d030*/  IMAD.MOV.U32 R15, RZ, RZ, -0x1 ;  /* 0xffffffffff0f7424 */ /* 0x000fce00078e00ff */
[----:B0123--:R-:W-:Y:S05]  /*1d040*/  WARPSYNC.COLLECTIVE R15, `(.L_x_13745) ;  /* 0x000000000f087348 */ /* 0x00ffea0003c00000 */
[----:B------:R4:W0:Y:S02]  /*1d050*/  SHFL.IDX P6, R14, R13, R12, R11 ;  /* 0x0000000c0d0e7389 */ /* 0x00082400000c000b */
[----:B01234-:R-:W-:Y:S01]  /*1d060*/  ENDCOLLECTIVE ;  /* 0x000000000000791b */ /* 0x01ffe20003800000 */
.L_x_13745:
[----:B------:R-:W-:Y:S05]  /*1d070*/  BSYNC B0 ;  /* 0x0000000000007941 */ /* 0x000fea0003800000 */
.L_x_13744:
[----:B------:R-:W-:Y:S01]  /*1d080*/  IMAD.MOV.U32 R24, RZ, RZ, R14 ;  /* 0x000000ffff187224 */ /* 0x000fe200078e000e */
[----:B------:R-:W-:Y:S06]  /*1d090*/  BRA `(.L_x_13521) ;  /* 0xffffff9800947947 */ /* 0x000fec000383ffff */
.L_x_13526:
[----:B0-----:R0:W1:Y:S02]  /*1d0a0*/  SYNCS.PHASECHK.TRANS64.TRYWAIT P0, [R5+URZ+0x16820], R0 ;  /* 0x01682000050075a7 */ /* 0x001064000800017f */
[----:B-1----:R-:W-:Y:S05]  /*1d0b0*/  @!P0 NANOSLEEP.SYNCS 0x989680 ;  /* 0x009896800000895d */ /* 0x002fea0003900000 */
[----:B------:R-:W1:Y:S02]  /*1d0c0*/  @!P0 SYNCS.PHASECHK.TRANS64 P0, [R5+URZ+0x16820], R0 ;  /* 0x01682000050085a7 */ /* 0x000e64000800007f */
[----:B-1----:R-:W-:Y:S05]  /*1d0d0*/  @!P0 BRA `(.L_x_13526) ;  /* 0xfffffffc00f08947 */ /* 0x002fea000383ffff */
[----:B------:R-:W-:Y:S05]  /*1d0e0*/  BRA `(.L_x_13746) ;  /* 0xffffff9c00ec7947 */ /* 0x000fea000383ffff */
.L_x_13527:
        /* <DEDUP_REMOVED lines=8> */
[----:B0-2-4-:R-:W-:Y:S05]  /*1d170*/  WARPSYNC.COLLECTIVE R15, `(.L_x_13748) ;  /* 0x000000000f087348 */ /* 0x015fea0003c00000 */
[----:B------:R1:W3:Y:S02]  /*1d180*/  SHFL.IDX P6, R14, R13, R12, R11 ;  /* 0x0000000c0d0e7389 */ /* 0x0002e400000c000b */
[----:B01234-:R-:W-:Y:S01]  /*1d190*/  ENDCOLLECTIVE ;  /* 0x000000000000791b */ /* 0x01ffe20003800000 */
.L_x_13748:
[----:B------:R-:W-:Y:S05]  /*1d1a0*/  BSYNC B0 ;  /* 0x0000000000007941 */ /* 0x000fea0003800000 */
.L_x_13747:
[----:B------:R-:W-:Y:S05]  /*1d1b0*/  BRA `(.L_x_13749) ;  /* 0xffffff9c00d47947 */ /* 0x000fea000383ffff */
.L_x_13528:
[----:B------:R-:W-:Y:S01]  /*1d1c0*/  BSSY B0, `(.L_x_13750) ;  /* 0x0000006000007945 */ /* 0x000fe20003800000 */
[----:B------:R-:W-:-:S07]  /*1d1d0*/  IMAD.MOV.U32 R15, RZ, RZ, -0x1 ;  /* 0xffffffffff0f7424 */ /* 0x000fce00078e00ff */
[----:B0-2-4-:R-:W-:Y:S05]  /*1d1e0*/  WARPSYNC.COLLECTIVE R15, `(.L_x_13751) ;  /* 0x000000000f0c7348 */ /* 0x015fea0003c00000 */
[----:B------:R-:W-:Y:S02]  /*1d1f0*/  ELECT P6, UR62, PT ;  /* 0x00000000003e782f */ /* 0x000fe400038c0000 */
[----:B------:R-:W-:Y:S01]  /*1d200*/  MOV R14, UR62 ;  /* 0x0000003e000e7c02 */ /* 0x000fe20008000f00 */
[----:B0-2-4-:R-:W-:Y:S10]  /*1d210*/  ENDCOLLECTIVE ;  /* 0x000000000000791b */ /* 0x015ff40003800000 */
.L_x_13751:
[----:B------:R-:W-:Y:S05]  /*1d220*/  BSYNC B0 ;  /* 0x0000000000007941 */ /* 0x000fea0003800000 */
.L_x_13750:
[----:B------:R-:W-:Y:S05]  /*1d230*/  BRA `(.L_x_13752) ;  /* 0xffffff9c00c87947 */ /* 0x000fea000383ffff */
.L_x_13530:
[----:B0-----:R0:W1:Y:S02]  /*1d240*/  SYNCS.PHASECHK.TRANS64.TRYWAIT P1, [R3+URZ+0x16840], R2 ;  /* 0x01684002030075a7 */ /* 0x001064000802017f */
[----:B-1----:R-:W-:Y:S05]  /*1d250*/  @!P1 NANOSLEEP.SYNCS 0x989680 ;  /* 0x009896800000995d */ /* 0x002fea0003900000 */
[----:B------:R-:W1:Y:S02]  /*1d260*/  @!P1 SYNCS.PHASECHK.TRANS64 P1, [R3+URZ+0x16840], R2 ;  /* 0x01684002030095a7 */ /* 0x000e64000802007f */
[----:B-1----:R-:W-:Y:S05]  /*1d270*/  @!P1 BRA `(.L_x_13530) ;  /* 0xfffffffc00f09947 */ /* 0x002fea000383ffff */
[----:B------:R-:W-:Y:S05]  /*1d280*/  BRA `(.L_x_13753) ;  /* 0xffffff9c00e87947 */ /* 0x000fea000383ffff */
.L_x_13532:
[----:B-1----:R1:W3:Y:S02]  /*1d290*/  SYNCS.PHASECHK.TRANS64.TRYWAIT P1, [R5+URZ+0x16840], R0 ;  /* 0x01684000050075a7 */ /* 0x0022e4000802017f */
[----:B---3--:R-:W-:Y:S05]  /*1d2a0*/  @!P1 NANOSLEEP.SYNCS 0x989680 ;  /* 0x009896800000995d */ /* 0x008fea0003900000 */
[----:B------:R-:W3:Y:S02]  /*1d2b0*/  @!P1 SYNCS.PHASECHK.TRANS64 P1, [R5+URZ+0x16840], R0 ;  /* 0x01684000050095a7 */ /* 0x000ee4000802007f */
[----:B---3--:R-:W-:Y:S05]  /*1d2c0*/  @!P1 BRA `(.L_x_13532) ;  /* 0xfffffffc00f09947 */ /* 0x008fea000383ffff */
[----:B------:R-:W-:Y:S05]  /*1d2d0*/  BRA `(.L_x_13754) ;  /* 0xffffff9c00f47947 */ /* 0x000fea000383ffff */
.L_x_13534:
[----:B---3--:R3:W0:Y:S02]  /*1d2e0*/  SYNCS.PHASECHK.TRANS64.TRYWAIT P1, [R3+URZ+0x16860], R2 ;  /* 0x01686002030075a7 */ /* 0x008624000802017f */
[----:B0-----:R-:W-:Y:S05]  /*1d2f0*/  @!P1 NANOSLEEP.SYNCS 0x989680 ;  /* 0x009896800000995d */ /* 0x001fea0003900000 */
[----:B------:R-:W0:Y:S02]  /*1d300*/  @!P1 SYNCS.PHASECHK.TRANS64 P1, [R3+URZ+0x16860], R2 ;  /* 0x01686002030095a7 */ /* 0x000e24000802007f */
[----:B0-----:R-:W-:Y:S05]  /*1d310*/  @!P1 BRA `(.L_x_13534) ;  /* 0xfffffffc00f09947 */ /* 0x001fea000383ffff */
[----:B------:R-:W-:Y:S05]  /*1d320*/  BRA `(.L_x_13755) ;  /* 0xffffff9c00f07947 */ /* 0x000fea000383ffff */
.L_x_13756:
        /* <DEDUP_REMOVED lines=13> */
.L_x_16008:


//--------------------- .text._ZN7cutlass13device_kernelIN5flash11enable_sm90INS1_16FlashAttnFwdSm90INS1_25CollectiveMainloopFwdSm90ILi2EN4cute5tupleIJNS5_1CILi1EEES8_S8_EEENS6_IJNS7_ILi192EEENS7_ILi128EEENS7_ILi64EEEEEELi64ENS_6half_tEfNS_4arch4Sm90ELb0ELb1ELb1ELb0ELb1ELb0ELb0ELb1ELb1ELb1ELb1ELb0EEENS1_21CollectiveEpilogueFwdINS6_IJSA_SC_SB_EEES9_SE_SG_Li384ELb0ELb1ELb1ELb0EEENS1_19SingleTileSchedulerILb0ELb1ELb1ELi192EEEEEEEEEvNT_6ParamsE --------------------------
	.section	.text._ZN7cutlass13device_kernelIN5flash11enable_sm90INS1_16FlashAttnFwdSm90INS1_25CollectiveMainloopFwdSm90ILi2EN4cute5tupleIJNS5_1CILi1EEES8_S8_EEENS6_IJNS7_ILi192EEENS7_ILi128EEENS7_ILi64EEEEEELi64ENS_6half_tEfNS_4arch4Sm90ELb0ELb1ELb1ELb0ELb1ELb0ELb0ELb1ELb1ELb1ELb1ELb0EEENS1_21CollectiveEpilogueFwdINS6_IJSA_SC_SB_EEES9_SE_SG_Li384ELb0ELb1ELb1ELb0EEENS1_19SingleTileSchedulerILb0ELb1ELb1ELi192EEEEEEEEEvNT_6ParamsE,"ax",@progbits
	.align	128
.text._ZN7cutlass13device_kernelIN5flash11enable_sm90INS1_16FlashAttnFwdSm90INS1_25CollectiveMainloopFwdSm90ILi2EN4cute5tupleIJNS5_1CILi1EEES8_S8_EEENS6_IJNS7_ILi192EEENS7_ILi128EEENS7_ILi64EEEEEELi64ENS_6half_tEfNS_4arch4Sm90ELb0ELb1ELb1ELb0ELb1ELb0ELb0ELb1ELb1ELb1ELb1ELb0EEENS1_21CollectiveEpilogueFwdINS6_IJSA_SC_SB_EEES9_SE_SG_Li384ELb0ELb1ELb1ELb0EEENS1_19SingleTileSchedulerILb0ELb1ELb1ELi192EEEEEEEEEvNT_6ParamsE:
        .type           _ZN7cutlass13device_kernelIN5flash11enable_sm90INS1_16FlashAttnFwdSm90INS1_25CollectiveMainloopFwdSm90ILi2EN4cute5tupleIJNS5_1CILi1EEES8_S8_EEENS6_IJNS7_ILi192EEENS7_ILi128EEENS7_ILi64EEEEEELi64ENS_6half_tEfNS_4arch4Sm90ELb0ELb1ELb1ELb0ELb1ELb0ELb0ELb1ELb1ELb1ELb1ELb0EEENS1_21CollectiveEpilogueFwdINS6_IJSA_SC_SB_EEES9_SE_SG_Li384ELb0ELb1ELb1ELb0EEENS1_19SingleTileSchedulerILb0ELb1ELb1ELi192EEEEEEEEEvNT_6ParamsE,@function
        .size           _ZN7cutlass13device_kernelIN5flash11enable_sm90INS1_16FlashAttnFwdSm90INS1_25CollectiveMainloopFwdSm90ILi2EN4cute5tupleIJNS5_1CILi1EEES8_S8_EEENS6_IJNS7_ILi192EEENS7_ILi128EEENS7_ILi64EEEEEELi64ENS_6half_tEfNS_4arch4Sm90ELb0ELb1ELb1ELb0ELb1ELb0ELb0ELb1ELb1ELb1ELb1ELb0EEENS1_21CollectiveEpilogueFwdINS6_IJSA_SC_SB_EEES9_SE_SG_Li384ELb0ELb1ELb1ELb0EEENS1_19SingleTileSchedulerILb0ELb1ELb1ELi192EEEEEEEEEvNT_6ParamsE,(.L_x_16009 - _ZN7cutlass13device_kernelIN5flash11enable_sm90INS1_16FlashAttnFwdSm90INS1_25CollectiveMainloopFwdSm90ILi2EN4cute5tupleIJNS5_1CILi1EEES8_S8_EEENS6_IJNS7_ILi192EEENS7_ILi128EEENS7_ILi64EEEEEELi64ENS_6half_tEfNS_4arch4Sm90ELb0ELb1ELb1ELb0ELb1ELb0ELb0ELb1ELb1ELb1ELb1ELb0EEENS1_21CollectiveEpilogueFwdINS6_IJSA_SC_SB_EEES9_SE_SG_Li384ELb0ELb1ELb1ELb0EEENS1_19SingleTileSchedulerILb0ELb1ELb1ELi192EEEEEEEEEvNT_6ParamsE)
        .other          _ZN7cutlass13device_kernelIN5flash11enable_sm90INS1_16FlashAttnFwdSm90INS1_25CollectiveMainloopFwdSm90ILi2EN4cute5tupleIJNS5_1CILi1EEES8_S8_EEENS6_IJNS7_ILi192EEENS7_ILi128EEENS7_ILi64EEEEEELi64ENS_6half_tEfNS_4arch4Sm90ELb0ELb1ELb1ELb0ELb1ELb0ELb0ELb1ELb1ELb1ELb1ELb0EEENS1_21CollectiveEpilogueFwdINS6_IJSA_SC_SB_EEES9_SE_SG_Li384ELb0ELb1ELb1ELb0EEENS1_19SingleTileSchedulerILb0ELb1ELb1ELi192EEEEEEEEEvNT_6ParamsE,@"STO_CUDA_ENTRY STV_DEFAULT"
_ZN7cutlass13device_kernelIN5flash11enable_sm90INS1_16FlashAttnFwdSm90INS1_25CollectiveMainloopFwdSm90ILi2EN4cute5tupleIJNS5_1CILi1EEES8_S8_EEENS6_IJNS7_ILi192EEENS7_ILi128EEENS7_ILi64EEEEEELi64ENS_6half_tEfNS_4arch4Sm90ELb0ELb1ELb1ELb0ELb1ELb0ELb0ELb1ELb1ELb1ELb1ELb0EEENS1_21CollectiveEpilogueFwdINS6_IJSA_SC_SB_EEES9_SE_SG_Li384ELb0ELb1ELb1ELb0EEENS1_19SingleTileSchedulerILb0ELb1ELb1ELi192EEEEEEEEEvNT_6ParamsE:
        /* <DEDUP_REMOVED lines=45> */
.L_x_13757:
        /* <DEDUP_REMOVED lines=22> */
.L_x_13758:
        /* <DEDUP_REMOVED lines=18> */
.L_x_13759:
        /* <DEDUP_REMOVED lines=22> */
.L_x_13760:
        /* <DEDUP_REMOVED lines=23> */
.L_x_13761:
        /* <DEDUP_REMOVED lines=9> */
.L_x_13764:
        /* <DEDUP_REMOVED lines=61> */
.L_x_13767:
[----:B------:R-:W-:-:S11]  /*0c80*/  UISETP.NE.AND UP0, UPT, UR5, 0x1, UPT ;  /* 0x000000010500788c */ /* 0x000fd6000bf05270 */
[----:B------:R-:W-:Y:S02]  /*0c90*/  @UP0 ULDC.64 UR10, c[0x0][0x9e8] ;  /* 0x00027a00000a0ab9 */ /* 0x000fe40000000a00 */
[----:B------:R-:W-:-:S04]  /*0ca0*/  UIMAD.WIDE.U32 UR8, UR4, UR10, URZ ;  /* 0x0000000a040872a5 */ /* 0x000fc8000f8e003f */
[----:B------:R-:W-:-:S12]  /*0cb0*/  @UP0 USHF.R.U32.HI UR4, URZ, UR11, UR9 ;  /* 0x0000000b3f040299 */ /* 0x000fd80008011609 */
.L_x_13768:
[----:B------:R-:W-:-:S06]  /*0cc0*/  UIMAD UR4, UR4, UR5, UR5 ;  /* 0x00000005040472a4 */ /* 0x000fcc000f8e0205 */
[----:B------:R-:W-:-:S07]  /*0cd0*/  VIMNMX R0, R0, UR4, PT ;  /* 0x0000000400007c48 */ /* 0x000fce000bfe0100 */
.L_x_13766:
        /* <DEDUP_REMOVED lines=33> */
.L_x_13770:
[----:B------:R-:W-:-:S11]  /*0ef0*/  UISETP.NE.AND UP0, UPT, UR5, 0x1, UPT ;  /* 0x000000010500788c */ /* 0x000fd6000bf05270 */
[----:B------:R-:W-:Y:S02]  /*0f00*/  @UP0 ULDC.64 UR10, c[0x0][0x9e8] ;  /* 0x00027a00000a0ab9 */ /* 0x000fe40000000a00 */
[----:B------:R-:W-:-:S04]  /*0f10*/  UIMAD.WIDE.U32 UR8, UR4, UR10, URZ ;  /* 0x0000000a040872a5 */ /* 0x000fc8000f8e003f */
[----:B------:R-:W-:-:S12]  /*0f20*/  @UP0 USHF.R.U32.HI UR4, URZ, UR11, UR9 ;  /* 0x0000000b3f040299 */ /* 0x000fd80008011609 */
.L_x_13771:
[----:B------:R-:W-:-:S04]  /*0f30*/  UIMAD UR4, UR4, UR5, URZ ;  /* 0x00000005040472a4 */ /* 0x000fc8000f8e023f */
[----:B------:R-:W-:-:S04]  /*0f40*/  UISETP.LT.AND UP0, UPT, UR7, UR4, UPT ;  /* 0x000000040700728c */ /* 0x000fc8000bf01270 */
[----:B------:R-:W-:-:S12]  /*0f50*/  USEL UR7, UR7, UR4, !UP0 ;  /* 0x0000000407077287 */ /* 0x000fd8000c000000 */
.L_x_13769:
        /* <DEDUP_REMOVED lines=47> */
.L_x_13772:
        /* <DEDUP_REMOVED lines=8> */
[----:B------:R-:W-:-:S02]  /*12d0*/  CS2R R114, SRZ ;  /* 0x0000000000727805 */ /* 0x000fc4000001ff00 */
        /* <DEDUP_REMOVED lines=49> */
.L_x_13774:
[----:B------:R-:W-:-:S04]  /*15f0*/  SHF.L.U32 R0, RZ, 0x1f, RZ ;  /* 0x0000001fff007819 */ /* 0x000fc800000006ff */
[----:B------:R-:W0:Y:S02]  /*1600*/  SYNCS.PHASECHK.TRANS64.TRYWAIT P0, [UR43+0x16800], R0 ;  /* 0x01680000ff0075a7 */ /* 0x000e24000800016b */
[----:B0-----:R-:W-:Y:S05]  /*1610*/  @!P0 BRA `(.L_x_13775) ;  /* 0x0000012800d48947 */ /* 0x001fea0003800000 */
.L_x_13906:
[----:B------:R-:W-:-:S06]  /*1620*/  ULOP3.LUT UR4, UR38, 0x1, URZ, 0xfc, !UPT ;  /* 0x0000000126047892 */ /* 0x000fcc000f8efc3f */
[----:B------:R-:W-:-:S05]  /*1630*/  IMAD.U32 R2, RZ, RZ, UR4 ;  /* 0x00000004ff027e24 */ /* 0x000fca000f8e00ff */
[----:B------:R-:W-:-:S13]  /*1640*/  ISETP.NE.AND P0, PT, R2, 0x3, PT ;  /* 0x000000030200780c */ /* 0x000fda0003f05270 */
[----:B------:R-:W-:Y:S05]  /*1650*/  @!P0 BRA `(.L_x_13776) ;  /* 0x0000000000048947 */ /* 0x000fea0003800000 */
[----:B------:R-:W-:Y:S01]  /*1660*/  BPT.TRAP 0x1 ;  /* 0x000000040000795c */ /* 0x000fe20000300000 */
.L_x_13776:
[----:B------:R1:W2:Y:S01]  /*1670*/  SYNCS.PHASECHK.TRANS64.TRYWAIT P1, [UR43+0x16830], R0 ;  /* 0x01683000ff0075a7 */ /* 0x0002a2000802016b */
[----:B------:R-:W-:Y:S05]  /*1680*/  @!P0 BRA `(.L_x_13777) ;  /* 0x0000000000048947 */ /* 0x000fea0003800000 */
[----:B------:R-:W-:Y:S01]  /*1690*/  BPT.TRAP 0x1 ;  /* 0x000000040000795c */ /* 0x000fe20000300000 */
.L_x_13777:
[----:B------:R-:W-:-:S05]  /*16a0*/  IMAD.U32 R4, RZ, RZ, UR46 ;  /* 0x0000002eff047e24 */ /* 0x000fca000f8e00ff */
[----:B------:R-:W-:Y:S01]  /*16b0*/  LOP3.LUT R4, R4, 0x10000, RZ, 0xfc, !PT ;  /* 0x0001000004047812 */ /* 0x000fe200078efcff */
[----:B--2---:R-:W-:Y:S06]  /*16c0*/  @P1 BRA `(.L_x_13778) ;  /* 0x0000000000081947 */ /* 0x004fec0003800000 */
[----:B------:R-:W2:Y:S02]  /*16d0*/  SYNCS.PHASECHK.TRANS64.TRYWAIT P1, [UR43+0x16830], R0 ;  /* 0x01683000ff0075a7 */ /* 0x000ea4000802016b */
[----:B--2---:R-:W-:Y:S05]  /*16e0*/  @!P1 BRA `(.L_x_13779) ;  /* 0x0000012800b89947 */ /* 0x004fea0003800000 */
.L_x_13778:
        /* <DEDUP_REMOVED lines=38> */
.L_x_13780:
[----:B------:R-:W-:Y:S01]  /*1950*/  ULDC UR7, c[0x0][0x9d8] ;  /* 0x0002760000077ab9 */ /* 0x000fe20000000800 */
[----:B------:R-:W-:Y:S01]  /*1960*/  LEA.HI R89, R89, R18, RZ, 0x2 ;  /* 0x0000001259597211 */ /* 0x000fe200078f10ff */
[----:B0-----:R-:W-:Y:S01]  /*1970*/  FMUL.FTZ R3, R27, UR7 ;  /* 0x000000071b037c20 */ /* 0x001fe20008410000 */
[----:B------:R-:W-:Y:S01]  /*1980*/  LOP3.LUT R27, R90, 0xffffff80, RZ, 0xc0, !PT ;  /* 0xffffff805a1b7812 */ /* 0x000fe200078ec0ff */
[----:B------:R-:W-:Y:S01]  /*1990*/  FMUL.FTZ R95, R33, UR7 ;  /* 0x00000007215f7c20 */ /* 0x000fe20008410000 */
[----:B------:R-:W-:Y:S01]  /*19a0*/  LOP3.LUT R89, R89, 0xfffffffc, RZ, 0xc0, !PT ;  /* 0xfffffffc59597812 */ /* 0x000fe200078ec0ff */
[----:B------:R-:W-:Y:S01]  /*19b0*/  FMUL.FTZ R9, R31, UR7 ;  /* 0x000000071f097c20 */ /* 0x000fe20008410000 */
[----:B------:R-:W-:Y:S01]  /*19c0*/  FMUL.FTZ R94, R32, UR7 ;  /* 0x00000007205e7c20 */ /* 0x000fe20008410000 */
[----:B------:R-:W-:Y:S02]  /*19d0*/  IMAD.IADD R27, R18, 0x1, -R27 ;  /* 0x00000001121b7824 */ /* 0x000fe400078e0a1b */
[----:B------:R-:W-:Y:S01]  /*19e0*/  FMUL.FTZ R7, R24, UR7 ;  /* 0x0000000718077c20 */ /* 0x000fe20008410000 */
[----:B------:R-:W-:-:S04]  /*19f0*/  IMAD.HI R32, R88, 0x55555556, RZ ;  /* 0x5555555658207827 */ /* 0x000fc800078e02ff */
[----:B------:R-:W-:Y:S01]  /*1a00*/  FMUL.FTZ R24, R51, UR7 ;  /* 0x0000000733187c20 */ /* 0x000fe20008410000 */
[----:B------:R-:W-:Y:S01]  /*1a10*/  FMUL.FTZ R51, R53, UR7 ;  /* 0x0000000735337c20 */ /* 0x000fe20008410000 */
[----:B-1----:R-:W-:Y:S01]  /*1a20*/  SHF.R.S32.HI R0, RZ, 0x1f, R27 ;  /* 0x0000001fff007819 */ /* 0x002fe2000001141b */
[----:B------:R-:W-:Y:S01]  /*1a30*/  IMAD.IADD R89, R18, 0x1, -R89 ;  /* 0x0000000112597824 */ /* 0x000fe200078e0a59 */
[----:B------:R-:W-:Y:S01]  /*1a40*/  UISETP.NE.AND UP1, UPT, UR40, URZ, UPT ;  /* 0x0000003f2800728c */ /* 0x000fe2000bf25270 */
[----:B------:R-:W-:Y:S01]  /*1a50*/  FMUL.FTZ R12, R39, UR7 ;  /* 0x00000007270c7c20 */ /* 0x000fe20008410000 */
[CC--:B------:R-:W-:Y:S01]  /*1a60*/  LEA.HI R33, R0.reuse, R27.reuse, RZ, 0x2 ;  /* 0x0000001b00217211 */ /* 0x0c0fe200078f10ff */
[----:B------:R-:W-:Y:S01]  /*1a70*/  FMUL.FTZ R53, R57, UR7 ;  /* 0x0000000739357c20 */ /* 0x000fe20008410000 */
[----:B------:R-:W-:Y:S01]  /*1a80*/  LEA.HI R6, R0, R27, RZ, 0x5 ;  /* 0x0000001b00067211 */ /* 0x000fe200078f28ff */
[----:B------:R-:W-:Y:S01]  /*1a90*/  FMUL.FTZ R57, R65, UR7 ;  /* 0x0000000741397c20 */ /* 0x000fe20008410000 */
[--C-:B------:R-:W-:Y:S01]  /*1aa0*/  SHF.R.S32.HI R0, RZ, 0x2, R33.reuse ;  /* 0x00000002ff007819 */ /* 0x100fe20000011421 */
[----:B------:R-:W-:Y:S01]  /*1ab0*/  FMUL.FTZ R39, R67, UR7 ;  /* 0x0000000743277c20 */ /* 0x000fe20008410000 */
[----:B------:R-:W-:Y:S01]  /*1ac0*/  SHF.R.S32.HI R31, RZ, 0x1f, R33 ;  /* 0x0000001fff1f7819 */ /* 0x000fe20000011421 */
[----:B------:R-:W-:Y:S01]  /*1ad0*/  FMUL.FTZ R15, R42, UR7 ;  /* 0x000000072a0f7c20 */ /* 0x000fe20008410000 */
[----:B------:R-:W-:Y:S01]  /*1ae0*/  SHF.R.S32.HI R6, RZ, 0x5, R6 ;  /* 0x00000005ff067819 */ /* 0x000fe20000011406 */
[----:B------:R-:W-:Y:S01]  /*1af0*/  @UP1 ULDC UR4, c[0x0][0x44c] ;  /* 0x0001130000041ab9 */ /* 0x000fe20000000800 */
[----:B------:R-:W-:Y:S01]  /*1b00*/  LEA.HI R31, R31, R0, RZ, 0x3 ;  /* 0x000000001f1f7211 */ /* 0x000fe200078f18ff */
[----:B------:R-:W-:Y:S01]  /*1b10*/  FMUL.FTZ R42, R44, UR7 ;  /* 0x000000072c2a7c20 */ /* 0x000fe20008410000 */
[----:B------:R-:W-:Y:S01]  /*1b20*/  LEA R18, R6, UR45, 0x4 ;  /* 0x0000002d06127c11 */ /* 0x000fe2000f8e20ff */
[----:B------:R-:W-:Y:S01]  /*1b30*/  FMUL.FTZ R10, R34, UR7 ;  /* 0x00000007220a7c20 */ /* 0x000fe20008410000 */
[----:B------:R-:W-:Y:S01]  /*1b40*/  LEA.HI R67, R32, R32, RZ, 0x1 ;  /* 0x0000002020437211 */ /* 0x000fe200078f08ff */
[----:B------:R-:W-:Y:S01]  /*1b50*/  FMUL.FTZ R44, R70, UR7 ;  /* 0x00000007462c7c20 */ /* 0x000fe20008410000 */
[----:B------:R-:W-:Y:S01]  /*1b60*/  LOP3.LUT R65, R31, 0xfffffff8, RZ, 0xc0, !PT ;  /* 0xfffffff81f417812 */ /* 0x000fe200078ec0ff */
[----:B------:R-:W-:Y:S01]  /*1b70*/  @UP1 ULDC UR10, c[0x0][0x450] ;  /* 0x00011400000a1ab9 */ /* 0x000fe20000000800 */
[----:B------:R-:W-:Y:S01]  /*1b80*/  LEA.HI R6, R89, R89, RZ, 0x1 ;  /* 0x0000005959067211 */ /* 0x000fe200078f08ff */
[----:B------:R-:W-:Y:S01]  /*1b90*/  IMAD R67, R67, -0x3, R88 ;  /* 0xfffffffd43437824 */ /* 0x000fe200078e0258 */
[----:B------:R-:W-:Y:S01]  /*1ba0*/  IADD3 R18, R18, R0, -R65 ;  /* 0x0000000012127210 */ /* 0x000fe20007ffe841 */
[----:B------:R-:W-:Y:S01]  /*1bb0*/  IMAD.MOV.U32 R34, RZ, RZ, -0x80 ;  /* 0xffffff80ff227424 */ /* 0x000fe200078e00ff */
[----:B------:R-:W-:Y:S01]  /*1bc0*/  LOP3.LUT R6, R6, 0x1ffffffe, RZ, 0xc0, !PT ;  /* 0x1ffffffe06067812 */ /* 0x000fe200078ec0ff */
[----:B------:R-:W-:Y:S01]  /*1bd0*/  FMUL.FTZ R91, R25, UR7 ;  /* 0x00000007195b7c20 */ /* 0x000fe20008410000 */
[----:B------:R-:W-:Y:S01]  /*1be0*/  PLOP3.LUT P1, PT, PT, PT, UP1, 0x80, 0x0 ;  /* 0x000000000000781c */ /* 0x000fe20003f2f018 */
[----:B------:R-:W-:Y:S01]  /*1bf0*/  IMAD R67, R67, 0x40, R18 ;  /* 0x0000004043437824 */ /* 0x000fe200078e0212 */
[----:B------:R-:W-:Y:S01]  /*1c00*/  PLOP3.LUT P2, PT, PT, PT, UP1, 0x80, 0x0 ;  /* 0x000000000000781c */ /* 0x000fe20003f4f018 */
[----:B------:R-:W-:Y:S01]  /*1c10*/  IMAD.IADD R6, R89, 0x1, -R6 ;  /* 0x0000000159067824 */ /* 0x000fe200078e0a06 */
[----:B------:R-:W-:Y:S01]  /*1c20*/  LOP3.LUT R0, R33, 0x7ffffffc, RZ, 0xc0, !PT ;  /* 0x7ffffffc21007812 */ /* 0x000fe200078ec0ff */
[----:B------:R-:W-:-:S02]  /*1c30*/  IMAD R99, R19, R34, 0x80 ;  /* 0x0000008013637424 */ /* 0x000fc400078e0222 */
[----:B------:R-:W-:Y:S01]  /*1c40*/  FMUL.FTZ R25, R50, UR7 ;  /* 0x0000000732197c20 */ /* 0x000fe20008410000 */
[----:B------:R-:W-:Y:S01]  /*1c50*/  IMAD R6, R6, 0x8, R67 ;  /* 0x0000000806067824 */ /* 0x000fe200078e0243 */
[----:B------:R-:W-:Y:S01]  /*1c60*/  UISETP.NE.AND UP0, UPT, UR44, URZ, UPT ;  /* 0x0000003f2c00728c */ /* 0x000fe2000bf05270 */
[----:B------:R-:W-:Y:S02]  /*1c70*/  IMAD.IADD R0, R27, 0x1, -R0 ;  /* 0x000000011b007824 */ /* 0x000fe400078e0a00 */
[----:B------:R-:W-:Y:S01]  /*1c80*/  FMUL.FTZ R2, R26, UR7 ;  /* 0x000000071a027c20 */ /* 0x000fe20008410000 */
[----:B------:R-:W-:Y:S02]  /*1c90*/  IMAD.MOV.U32 R70, RZ, RZ, R6 ;  /* 0x000000ffff467224 */ /* 0x000fe400078e0006 */
[----:B------:R-:W-:Y:S01]  /*1ca0*/  FMUL.FTZ R92, R28, UR7 ;  /* 0x000000071c5c7c20 */ /* 0x000fe20008410000 */
[----:B------:R-:W-:Y:S01]  /*1cb0*/  @P1 IMAD.HI.U32 R18, R6, UR4, RZ ;  /* 0x0000000406121c27 */ /* 0x000fe2000f8e00ff */
[----:B------:R-:W-:-:S03]  /*1cc0*/  UIADD3 UR4, UR43, 0x16840, URZ ;  /* 0x000168402b047890 */ /* 0x000fc6000fffe03f */
[----:B------:R-:W-:Y:S01]  /*1cd0*/  FMUL.FTZ R11, R35, UR7 ;  /* 0x00000007230b7c20 */ /* 0x000fe20008410000 */
[----:B------:R-:W-:Y:S01]  /*1ce0*/  FMUL.FTZ R50, R52, UR7 ;  /* 0x0000000734327c20 */ /* 0x000fe20008410000 */
[----:B------:R-:W-:Y:S01]  /*1cf0*/  VIADD R27, R99, 0x1 ;  /* 0x00000001631b7836 */ /* 0x000fe20000000000 */
        /* <DEDUP_REMOVED lines=47> */
[----:B------:R-:W-:Y:S01]  /*1ff0*/  ULDC UR28, c[0x0][0x2f0] ;  /* 0x0000bc00001c7ab9 */ /* 0x000fe20000000800 */
[----:B------:R-:W-:Y:S01]  /*2000*/  SYNCS.ARRIVE.TRANS64.RED.A1T0 RZ, [UR4], RZ ;  /* 0x000000ffffff79a7 */ /* 0x000fe20008100404 */
[----:B------:R-:W-:Y:S01]  /*2010*/  ULDC UR4, c[0x0][0x288] ;  /* 0x0000a20000047ab9 */ /* 0x000fe20000000800 */
[----:B------:R-:W-:Y:S01]  /*2020*/  PLOP3.LUT P1, PT, PT, PT, UP0, 0x40, 0x0 ;  /* 0x000000000000781c */ /* 0x000fe20003f2e808 */
[C---:B------:R-:W-:Y:S01]  /*2030*/  IMAD R18, R16.reuse, UR28, R27 ;  /* 0x0000001c10127c24 */ /* 0x040fe2000f8e021b */
[----:B------:R-:W1:Y:S01]  /*2040*/  MUFU.TANH R7, R7 ;  /* 0x0000000700077308 */ /* 0x000e620000002400 */
[----:B------:R-:W-:Y:S01]  /*2050*/  IMAD.U32 R27, RZ, RZ, UR4 ;  /* 0x00000004ff1b7e24 */ /* 0x000fe2000f8e00ff */
[----:B------:R-:W-:Y:S01]  /*2060*/  ULDC UR24, c[0x0][0x9dc] ;  /* 0x0002770000187ab9 */ /* 0x000fe20000000800 */
[----:B------:R-:W-:Y:S01]  /*2070*/  IMAD R65, R16, UR28, R99 ;  /* 0x0000001c10417c24 */ /* 0x000fe2000f8e0263 */
[----:B------:R-:W-:Y:S01]  /*2080*/  ULOP3.LUT UR24, URZ, UR24, URZ, 0x33, !UPT ;  /* 0x000000183f187292 */ /* 0x000fe2000f8e333f */
[----:B------:R-:W-:Y:S01]  /*2090*/  IMAD.IADD R18, R18, 0x1, -R27 ;  /* 0x0000000112127824 */ /* 0x000fe200078e0a1b */
[----:B------:R-:W-:Y:S01]  /*20a0*/  ULDC UR4, c[0x0][0x9e0] ;  /* 0x0002780000047ab9 */ /* 0x000fe20000000800 */
[----:B------:R-:W-:Y:S01]  /*20b0*/  IMAD R80, R0, -0x2, R65 ;  /* 0xfffffffe00507824 */ /* 0x000fe200078e0241 */
[----:B------:R-:W2:Y:S01]  /*20c0*/  MUFU.TANH R91, R91 ;  /* 0x0000005b005b7308 */ /* 0x000ea20000002400 */
[C---:B------:R-:W-:Y:S01]  /*20d0*/  VIADD R101, R18.reuse, UR4 ;  /* 0x0000000412657c36 */ /* 0x040fe20008000000 */
[----:B------:R-:W-:Y:S01]  /*20e0*/  LEA R78, R19, 0xffffff80, 0x7 ;  /* 0xffffff80134e7811 */ /* 0x000fe200078e38ff */
[----:B------:R-:W-:-:S03]  /*20f0*/  VIADD R82, R18, UR24 ;  /* 0x0000001812527c36 */ /* 0x000fc60008000000 */
[----:B0-----:R-:W-:Y:S01]  /*2100*/  VIADDMNMX R72, R67, R101, R80, PT ;  /* 0x0000006543487246 */ /* 0x001fe20003800150 */
[----:B------:R-:W-:Y:S01]  /*2110*/  IMAD.IADD R74, R82, 0x1, R67 ;  /* 0x00000001524a7824 */ /* 0x000fe200078e0243 */
        /* <DEDUP_REMOVED lines=77> */
.L_x_13783:
[----:B------:R-:W-:Y:S02]  /*25f0*/  ULDC UR7, c[0x0][0x9e4] ;  /* 0x0002790000077ab9 */ /* 0x000fe40000000800 */
[----:B------:R-:W-:-:S05]  /*2600*/  IMAD.U32 R18, RZ, RZ, UR7 ;  /* 0x00000007ff127e24 */ /* 0x000fca000f8e00ff */
[----:B------:R-:W-:-:S13]  /*2610*/  ISETP.NE.AND P1, PT, R18, 0x1, PT ;  /* 0x000000011200780c */ /* 0x000fda0003f25270 */
[----:B------:R-:W1:Y:S02]  /*2620*/  @P1 LDC.64 R66, c[0x0][0x9e8] ;  /* 0x00027a00ff421b82 */ /* 0x000e640000000a00 */
[----:B-1----:R-:W-:-:S05]  /*2630*/  @P1 IMAD.HI.U32 R66, R65, R66, RZ ;  /* 0x0000004241421227 */ /* 0x002fca00078e00ff */
[----:B------:R-:W-:-:S07]  /*2640*/  @P1 SHF.R.U32.HI R65, RZ, R67, R66 ;  /* 0x00000043ff411219 */ /* 0x000fce0000011642 */
.L_x_13784:
[----:B------:R-:W-:Y:S05]  /*2650*/  BSYNC B0 ;  /* 0x0000000000007941 */ /* 0x000fea0003800000 */
.L_x_13782:
[----:B------:R-:W-:-:S04]  /*2660*/  IMAD R65, R65, R18, -R78 ;  /* 0x0000001241417224 */ /* 0x000fc800078e0a4e */
[----:B------:R-:W-:-:S05]  /*2670*/  IMAD R65, R0, -0x2, R65 ;  /* 0xfffffffe00417824 */ /* 0x000fca00078e0241 */
[----:B------:R-:W-:Y:S02]  /*2680*/  VIADDMNMX R72, R65, R18, R72, PT ;  /* 0x0000001241487246 */ /* 0x000fe40003800148 */
[----:B------:R-:W-:-:S07]  /*2690*/  VIMNMX R74, R74, R65, !PT ;  /* 0x000000414a4a7248 */ /* 0x000fce0007fe0100 */
.L_x_13781:
        /* <DEDUP_REMOVED lines=65> */
[----:B------:R-:W-:Y:S01]  /*2ab0*/  ISETP.GT.AND P3, PT, R74, 0x30, !P4 ;  /* 0x000000304a00780c */ /* 0x000fe20006764270 */
[----:B------:R-:W0:Y:S03]  /*2ac0*/  SHFL.IDX PT, R43, R70, 0x1, 0x1c1f ;  /* 0x003c1f00462b7f89 */ /* 0x000e2600000e0000 */
        /* <DEDUP_REMOVED lines=12> */
[----:B0-----:R-:W-:-:S02]  /*2b90*/  VIADDMNMX R46, R43, R101, R80, PT ;  /* 0x000000652b2e7246 */ /* 0x001fc40003800150 */
[----:B------:R-:W-:-:S03]  /*2ba0*/  ISETP.LT.OR P3, PT, R72, 0x39, P3 ;  /* 0x000000394800780c */ /* 0x000fc60001f61670 */
[----:B------:R-:W-:Y:S02]  /*2bb0*/  @P4 LOP3.LUT R18, R18, 0x20000, RZ, 0xfc, !PT ;  /* 0x0002000012124812 */ /* 0x000fe400078efcff */
[----:B------:R-:W-:Y:S02]  /*2bc0*/  ISETP.GE.AND P4, PT, R99, 0x3a, PT ;  /* 0x0000003a6300780c */ /* 0x000fe40003f86270 */
[----:B------:R-:W-:Y:S02]  /*2bd0*/  LOP3.LUT R18, R18, 0xfffeffff, RZ, 0xc0, !PT ;  /* 0xfffeffff12127812 */ /* 0x000fe400078ec0ff */
[----:B------:R-:W-:Y:S01]  /*2be0*/  FSEL R83, R50, -INF , !P3 ;  /* 0xff80000032537808 */ /* 0x000fe20005800000 */
[----:B------:R-:W-:Y:S01]  /*2bf0*/  IMAD.IADD R50, R82, 0x1, R43 ;  /* 0x0000000152327824 */ /* 0x000fe200078e022b */
        /* <DEDUP_REMOVED lines=116> */
.L_x_13787:
[----:B------:R-:W-:Y:S02]  /*3340*/  ULDC UR7, c[0x0][0x9e4] ;  /* 0x0002790000077ab9 */ /* 0x000fe40000000800 */
[----:B------:R-:W-:-:S05]  /*3350*/  IMAD.U32 R52, RZ, RZ, UR7 ;  /* 0x00000007ff347e24 */ /* 0x000fca000f8e00ff */
[----:B------:R-:W-:-:S13]  /*3360*/  ISETP.NE.AND P6, PT, R52, 0x1, PT ;  /* 0x000000013400780c */ /* 0x000fda0003fc5270 */
[----:B------:R-:W0:Y:S02]  /*3370*/  @P6 LDC.64 R42, c[0x0][0x9e8] ;  /* 0x00027a00ff2a6b82 */ /* 0x000e240000000a00 */
[----:B0-----:R-:W-:-:S05]  /*3380*/  @P6 IMAD.HI.U32 R42, R99, R42, RZ ;  /* 0x0000002a632a6227 */ /* 0x001fca00078e00ff */
[----:B------:R-:W-:-:S07]  /*3390*/  @P6 SHF.R.U32.HI R99, RZ, R43, R42 ;  /* 0x0000002bff636219 */ /* 0x000fce000001162a */
.L_x_13788:
[----:B------:R-:W-:Y:S05]  /*33a0*/  BSYNC B0 ;  /* 0x0000000000007941 */ /* 0x000fea0003800000 */
.L_x_13786:
[----:B------:R-:W-:-:S04]  /*33b0*/  IMAD R99, R99, R52, -R78 ;  /* 0x0000003463637224 */ /* 0x000fc800078e0a4e */
[----:B------:R-:W-:-:S05]  /*33c0*/  IMAD R99, R0, -0x2, R99 ;  /* 0xfffffffe00637824 */ /* 0x000fca00078e0263 */
[----:B------:R-:W-:Y:S02]  /*33d0*/  VIADDMNMX R46, R99, R52, R46, PT ;  /* 0x00000034632e7246 */ /* 0x000fe4000380012e */
[----:B------:R-:W-:-:S07]  /*33e0*/  VIMNMX R50, R50, R99, !PT ;  /* 0x0000006332327248 */ /* 0x000fce0007fe0100 */
.L_x_13785:
[----:B------:R-:W-:Y:S01]  /*33f0*/  ISETP.GT.AND P1, PT, R50, 0x1, !P1 ;  /* 0x000000013200780c */ /* 0x000fe20004f24270 */
[----:B------:R-:W-:Y:S01]  /*3400*/  ULDC UR7, c[0x0][0x988] ;  /* 0x0002620000077ab9 */ /* 0x000fe20000000800 */
[----:B------:R-:W-:Y:S01]  /*3410*/  LOP3.LUT P6, RZ, R18, 0x4, RZ, 0xc0, !PT ;  /* 0x0000000412ff7812 */ /* 0x000fe200078cc0ff */
[----:B------:R-:W-:Y:S01]  /*3420*/  UISETP.NE.AND UP1, UPT, UR40, URZ, UPT ;  /* 0x0000003f2800728c */ /* 0x000fe2000bf25270 */
[----:B------:R-:W-:Y:S01]  /*3430*/  ISETP.LT.OR P1, PT, R46, 0x2, P1 ;  /* 0x000000022e00780c */ /* 0x000fe20000f21670 */
[----:B------:R-:W-:Y:S01]  /*3440*/  UISETP.NE.AND UP0, UPT, UR44, URZ, UPT ;  /* 0x0000003f2c00728c */ /* 0x000fe2000bf05270 */
[C---:B------:R-:W-:Y:S02]  /*3450*/  ISETP.GT.AND P2, PT, R50.reuse, 0x8, !P2 ;  /* 0x000000083200780c */ /* 0x040fe40005744270 */
        /* <DEDUP_REMOVED lines=9> */
[----:B------:R-:W-:Y:S01]  /*34f0*/  LOP3.LUT P1, RZ, R18, 0x8, RZ, 0xc0, !PT ;  /* 0x0000000812ff7812 */ /* 0x000fe2000782c0ff */
[----:B------:R-:W-:Y:S01]  /*3500*/  @UP1 USHF.R.U32.HI UR45, URZ, UR14, UR11 ;  /* 0x0000000e3f2d1299 */ /* 0x000fe2000801160b */
        /* <DEDUP_REMOVED lines=16> */
[----:B------:R-:W-:Y:S02]  /*3610*/  LOP3.LUT P2, RZ, R18, 0x40000, RZ, 0xc0, !PT ;  /* 0x0004000012ff7812 */ /* 0x000fe4000784c0ff */
[----:B------:R-:W-:Y:S02]  /*3620*/  ISETP.LT.OR P1, PT, R46, 0x19, P1 ;  /* 0x000000192e00780c */ /* 0x000fe40000f21670 */
[----:B------:R-:W-:-:S02]  /*3630*/  FMNMX.FTZ R8, R89, R8, !PT ;  /* 0x0000000859087209 */ /* 0x000fc40007810000 */
[----:B------:R-:W-:Y:S02]  /*3640*/  FSEL R13, R13, -INF , !P1 ;  /* 0xff8000000d0d7808 */ /* 0x000fe40004800000 */
[----:B------:R-:W-:Y:S02]  /*3650*/  LOP3.LUT P1, RZ, R18, 0x1000000, RZ, 0xc0, !PT ;  /* 0x0100000012ff7812 */ /* 0x000fe4000782c0ff */
[----:B------:R-:W-:Y:S02]  /*3660*/  FMNMX.FTZ R8, R81, R8, !PT ;  /* 0x0000000851087209 */ /* 0x000fe40007810000 */
[----:B------:R-:W-:Y:S02]  /*3670*/  ISETP.GT.AND P1, PT, R50, 0x19, !P1 ;  /* 0x000000193200780c */ /* 0x000fe40004f24270 */
[----:B------:R-:W-:Y:S02]  /*3680*/  LOP3.LUT P6, RZ, R18, 0x20000, RZ, 0xc0, !PT ;  /* 0x0002000012ff7812 */ /* 0x000fe400078cc0ff */
        /* <DEDUP_REMOVED lines=16> */
[----:B------:R-:W-:Y:S01]  /*3790*/  FSEL R113, R14, -INF , !P1 ;  /* 0xff8000000e717808 */ /* 0x000fe20004800000 */
[----:B------:R-:W-:Y:S01]  /*37a0*/  IMAD.U32 R14, RZ, RZ, UR7 ;  /* 0x00000007ff0e7e24 */ /* 0x000fe2000f8e00ff */
        /* <DEDUP_REMOVED lines=36> */
[----:B------:R-:W-:Y:S01]  /*39f0*/  LOP3.LUT P2, RZ, R18, 0x80, RZ, 0xc0, !PT ;  /* 0x0000008012ff7812 */ /* 0x000fe2000784c0ff */
[----:B------:R-:W0:Y:S01]  /*3a00*/  SHFL.BFLY PT, R11, R10, 0x2, 0x1f ;  /* 0x0c401f000a0b7f89 */ /* 0x000e2200000e0000 */
[----:B------:R-:W-:-:S02]  /*3a10*/  FSEL R21, R26, -INF , !P1 ;  /* 0xff8000001a157808 */ /* 0x000fc40004800000 */
[C---:B------:R-:W-:Y:S02]  /*3a20*/  LOP3.LUT P1, RZ, R18.reuse, 0x8000, RZ, 0xc0, !PT ;  /* 0x0000800012ff7812 */ /* 0x040fe4000782c0ff */
[----:B------:R-:W-:Y:S02]  /*3a30*/  LOP3.LUT P6, RZ, R18, 0x40, RZ, 0xc0, !PT ;  /* 0x0000004012ff7812 */ /* 0x000fe400078cc0ff */
[C---:B------:R-:W-:Y:S02]  /*3a40*/  ISETP.GT.AND P1, PT, R50.reuse, 0x40, !P1 ;  /* 0x000000403200780c */ /* 0x040fe40004f24270 */
[----:B------:R-:W-:Y:S02]  /*3a50*/  ISETP.GT.AND P3, PT, R50, 0x70, !P3 ;  /* 0x000000703200780c */ /* 0x000fe40005f64270 */
[----:B------:R-:W-:Y:S02]  /*3a60*/  ISETP.LT.OR P1, PT, R46, 0x41, P1 ;  /* 0x000000412e00780c */ /* 0x000fe40000f21670 */
[----:B------:R-:W-:-:S02]  /*3a70*/  ISETP.GT.AND P4, PT, R50, 0x71, !P4 ;  /* 0x000000713200780c */ /* 0x000fc40006784270 */
[----:B------:R-:W-:Y:S02]  /*3a80*/  FSEL R107, R35, -INF , !P1 ;  /* 0xff800000236b7808 */ /* 0x000fe40004800000 */
[----:B------:R-:W-:Y:S02]  /*3a90*/  LOP3.LUT P1, RZ, R18, 0x4000, RZ, 0xc0, !PT ;  /* 0x0000400012ff7812 */ /* 0x000fe4000782c0ff */
[----:B------:R-:W-:Y:S02]  /*3aa0*/  ISETP.LT.OR P3, PT, R46, 0x71, P3 ;  /* 0x000000712e00780c */ /* 0x000fe40001f61670 */
[C---:B------:R-:W-:Y:S02]  /*3ab0*/  ISETP.GT.AND P1, PT, R50.reuse, 0x41, !P1 ;  /* 0x000000413200780c */ /* 0x040fe40004f24270 */
[----:B------:R-:W-:Y:S02]  /*3ac0*/  ISETP.GT.AND P5, PT, R50, 0x78, !P5 ;  /* 0x000000783200780c */ /* 0x000fe40006fa4270 */
[----:B------:R-:W-:-:S02]  /*3ad0*/  ISETP.LT.OR P1, PT, R46, 0x42, P1 ;  /* 0x000000422e00780c */ /* 0x000fc40000f21670 */
[----:B0-----:R-:W-:Y:S02]  /*3ae0*/  FMNMX.FTZ R11, R10, R11, !PT ;  /* 0x0000000b0a0b7209 */ /* 0x001fe40007810000 */
[----:B------:R-:W-:Y:S02]  /*3af0*/  FSEL R101, R36, -INF , !P1 ;  /* 0xff80000024657808 */ /* 0x000fe40004800000 */
[----:B------:R-:W-:Y:S01]  /*3b00*/  LOP3.LUT P1, RZ, R18, 0x2000, RZ, 0xc0, !PT ;  /* 0x0000200012ff7812 */ /* 0x000fe2000782c0ff */
[----:B------:R-:W0:Y:S01]  /*3b10*/  SHFL.BFLY PT, R8, R11, 0x1, 0x1f ;  /* 0x0c201f000b087f89 */ /* 0x000e2200000e0000 */
[----:B------:R-:W-:Y:S02]  /*3b20*/  ISETP.LT.OR P4, PT, R46, 0x72, P4 ;  /* 0x000000722e00780c */ /* 0x000fe40002781670 */
[----:B------:R-:W-:Y:S02]  /*3b30*/  ISETP.GT.AND P1, PT, R50, 0x48, !P1 ;  /* 0x000000483200780c */ /* 0x000fe40004f24270 */
[----:B------:R-:W-:-:S02]  /*3b40*/  ISETP.LT.OR P5, PT, R46, 0x79, P5 ;  /* 0x000000792e00780c */ /* 0x000fc40002fa1670 */
[----:B------:R-:W-:Y:S02]  /*3b50*/  ISETP.LT.OR P1, PT, R46, 0x49, P1 ;  /* 0x000000492e00780c */ /* 0x000fe40000f21670 */
[----:B------:R-:W-:Y:S02]  /*3b60*/  R2UR UR7, R22 ;  /* 0x00000000160772ca */ /* 0x000fe400000e0000 */
[----:B------:R-:W-:Y:S02]  /*3b70*/  FSEL R105, R37, -INF , !P1 ;  /* 0xff80000025697808 */ /* 0x000fe40004800000 */
[----:B------:R-:W-:-:S04]  /*3b80*/  LOP3.LUT P1, RZ, R18, 0x1000, RZ, 0xc0, !PT ;  /* 0x0000100012ff7812 */ /* 0x000fc8000782c0ff */
[----:B------:R-:W-:-:S04]  /*3b90*/  ISETP.GT.AND P1, PT, R50, 0x49, !P1 ;  /* 0x000000493200780c */ /* 0x000fc80004f24270 */
[----:B------:R-:W-:Y:S01]  /*3ba0*/  ISETP.LT.OR P1, PT, R46, 0x4a, P1 ;  /* 0x0000004a2e00780c */ /* 0x000fe20000f21670 */
[----:B------:R-:W-:Y:S01]  /*3bb0*/  UIADD3 UR45, UR7, UR45, URZ ;  /* 0x0000002d072d7290 */ /* 0x000fe2000fffe03f */
[----:B0-----:R-:W-:Y:S02]  /*3bc0*/  FMNMX.FTZ R15, R11, R8, !PT ;  /* 0x000000080b0f7209 */ /* 0x001fe40007810000 */
[----:B------:R-:W-:Y:S01]  /*3bd0*/  FSEL R35, R38, -INF , !P1 ;  /* 0xff80000026237808 */ /* 0x000fe20004800000 */
[----:B------:R-:W-:Y:S01]  /*3be0*/  UIADD3 UR4, UR45, UR4, URZ ;  /* 0x000000042d047290 */ /* 0x000fe2000fffe03f */
[----:B------:R-:W-:Y:S01]  /*3bf0*/  LOP3.LUT P1, RZ, R18, 0x800, RZ, 0xc0, !PT ;  /* 0x0000080012ff7812 */ /* 0x000fe2000782c0ff */
[----:B------:R-:W-:-:S03]  /*3c00*/  FMUL.FTZ R8, R15, R14 ;  /* 0x0000000e0f087220 */ /* 0x000fc60000410000 */
        /* <DEDUP_REMOVED lines=24> */
[----:B------:R-:W-:Y:S02]  /*3d90*/  FSEL R49, R49, -INF , !P1 ;  /* 0xff80000031317808 */ /* 0x000fe40004800000 */
[----:B------:R-:W-:-:S04]  /*3da0*/  FSETP.NEU.FTZ.AND P1, PT, R15, -INF , PT ;  /* 0xff8000000f00780b */ /* 0x000fc80003f3d000 */
[----:B------:R-:W-:Y:S02]  /*3db0*/  FSEL R8, R8, RZ, P1 ;  /* 0x000000ff08087208 */ /* 0x000fe40000800000 */
[----:B------:R-:W-:Y:S02]  /*3dc0*/  ISETP.GT.AND P1, PT, R50, RZ, !P6 ;  /* 0x000000ff3200720c */ /* 0x000fe40007724270 */
[----:B------:R-:W-:Y:S01]  /*3dd0*/  LOP3.LUT P6, RZ, R18, 0x1, RZ, 0xc0, !PT ;  /* 0x0000000112ff7812 */ /* 0x000fe200078cc0ff */
[-CC-:B------:R-:W-:Y:S01]  /*3de0*/  FFMA.FTZ R138, R83, R14.reuse, -R8.reuse ;  /* 0x0000000e538a7223 */ /* 0x180fe20000010808 */
[----:B------:R-:W-:Y:S01]  /*3df0*/  ISETP.LT.OR P1, PT, R46, 0x1, P1 ;  /* 0x000000012e00780c */ /* 0x000fe20000f21670 */
[-CC-:B------:R-:W-:Y:S01]  /*3e00*/  FFMA.FTZ R136, R85, R14.reuse, -R8.reuse ;  /* 0x0000000e55887223 */ /* 0x180fe20000010808 */
[----:B------:R-:W-:Y:S01]  /*3e10*/  FSEL R85, R30, -INF , !P2 ;  /* 0xff8000001e557808 */ /* 0x000fe20005000000 */
[-CC-:B------:R-:W-:Y:S01]  /*3e20*/  FFMA.FTZ R132, R75, R14.reuse, -R8.reuse ;  /* 0x0000000e4b847223 */ /* 0x180fe20000010808 */
[----:B------:R-:W-:Y:S01]  /*3e30*/  FSEL R2, R2, -INF , !P1 ;  /* 0xff80000002027808 */ /* 0x000fe20004800000 */
[-CC-:B------:R-:W-:Y:S01]  /*3e40*/  FFMA.FTZ R142, R87, R14.reuse, -R8.reuse ;  /* 0x0000000e578e7223 */ /* 0x180fe20000010808 */
[----:B------:R-:W-:Y:S01]  /*3e50*/  LOP3.LUT P1, RZ, R18, 0x4000000, RZ, 0xc0, !PT ;  /* 0x0400000012ff7812 */ /* 0x000fe2000782c0ff */
[-CC-:B------:R-:W-:Y:S01]  /*3e60*/  FFMA.FTZ R140, R89, R14.reuse, -R8.reuse ;  /* 0x0000000e598c7223 */ /* 0x180fe20000010808 */
[----:B------:R-:W-:Y:S01]  /*3e70*/  FMNMX.FTZ R10, R2, R121, !PT ;  /* 0x00000079020a7209 */ /* 0x000fe20007810000 */
[-CC-:B------:R-:W-:Y:S01]  /*3e80*/  FFMA.FTZ R148, R135, R14.reuse, -R8.reuse ;  /* 0x0000000e87947223 */ /* 0x180fe20000010808 */
[----:B------:R-:W-:Y:S01]  /*3e90*/  ISETP.GT.AND P1, PT, R50, 0x68, !P1 ;  /* 0x000000683200780c */ /* 0x000fe20004f24270 */
[--C-:B------:R-:W-:Y:S01]  /*3ea0*/  FFMA.FTZ R133, R133, R14, -R8.reuse ;  /* 0x0000000e85857223 */ /* 0x100fe20000010808 */
[----:B------:R-:W-:Y:S01]  /*3eb0*/  FMNMX.FTZ R10, R3, R10, !PT ;  /* 0x0000000a030a7209 */ /* 0x000fe20007810000 */
[--C-:B------:R-:W-:Y:S01]  /*3ec0*/  FFMA.FTZ R150, R129, R14, -R8.reuse ;  /* 0x0000000e81967223 */ /* 0x100fe20000010808 */
[----:B------:R-:W-:Y:S01]  /*3ed0*/  ISETP.LT.OR P1, PT, R46, 0x69, P1 ;  /* 0x000000692e00780c */ /* 0x000fe20000f21670 */
[----:B------:R-:W-:Y:S01]  /*3ee0*/  MUFU.EX2 R148, R148 ;  /* 0x0000009400947308 */ /* 0x000fe20000000800 */
[----:B------:R-:W-:Y:S01]  /*3ef0*/  FMNMX.FTZ R10, R119, R10, !PT ;  /* 0x0000000a770a7209 */ /* 0x000fe20007810000 */
        /* <DEDUP_REMOVED lines=8> */
[----:B------:R-:W0:Y:S01]  /*3f80*/  MUFU.EX2 R133, R133 ;  /* 0x0000008500857308 */ /* 0x000e220000000800 */
[----:B------:R-:W-:Y:S01]  /*3f90*/  ISETP.GT.AND P6, PT, R50, 0x79, !P6 ;  /* 0x000000793200780c */ /* 0x000fe200077c4270 */
[--C-:B------:R-:W-:Y:S01]  /*3fa0*/  FFMA.FTZ R146, R91, R14, -R8.reuse ;  /* 0x0000000e5b927223 */ /* 0x100fe20000010808 */
[----:B------:R-:W-:Y:S01]  /*3fb0*/  FMNMX.FTZ R10, R13, R10, !PT ;  /* 0x0000000a0d0a7209 */ /* 0x000fe20007810000 */
[-CC-:B------:R-:W-:Y:S01]  /*3fc0*/  FFMA.FTZ R91, R97, R14.reuse, -R8.reuse ;  /* 0x0000000e615b7223 */ /* 0x180fe20000010808 */
[----:B------:R-:W-:Y:S01]  /*3fd0*/  FSEL R87, R32, -INF , !P4 ;  /* 0xff80000020577808 */ /* 0x000fe20006000000 */
[--C-:B------:R-:W-:Y:S01]  /*3fe0*/  FFMA.FTZ R81, R81, R14, -R8.reuse ;  /* 0x0000000e51517223 */ /* 0x100fe20000010808 */
[----:B------:R-:W-:Y:S01]  /*3ff0*/  FMNMX.FTZ R10, R115, R10, !PT ;  /* 0x0000000a730a7209 */ /* 0x000fe20007810000 */
[----:B------:R-:W1:Y:S01]  /*4000*/  MUFU.EX2 R150, R150 ;  /* 0x0000009600967308 */ /* 0x000e620000000800 */
[----:B------:R-:W-:Y:S01]  /*4010*/  ISETP.LT.OR P6, PT, R46, 0x7a, P6 ;  /* 0x0000007a2e00780c */ /* 0x000fe200037c1670 */
[--C-:B------:R-:W-:Y:S01]  /*4020*/  FFMA.FTZ R128, R51, R14, -R8.reuse ;  /* 0x0000000e33807223 */ /* 0x100fe20000010808 */
[----:B------:R-:W-:Y:S01]  /*4030*/  FMNMX.FTZ R10, R9, R10, !PT ;  /* 0x0000000a090a7209 */ /* 0x000fe20007810000 */
[-CC-:B------:R-:W-:Y:S01]  /*4040*/  FFMA.FTZ R124, R47, R14.reuse, -R8.reuse ;  /* 0x0000000e2f7c7223 */ /* 0x180fe20000010808 */
[----:B------:R-:W-:Y:S01]  /*4050*/  FSEL R73, R34, -INF , !P5 ;  /* 0xff80000022497808 */ /* 0x000fe20006800000 */
[--C-:B------:R-:W-:Y:S01]  /*4060*/  FFMA.FTZ R126, R53, R14, -R8.reuse ;  /* 0x0000000e357e7223 */ /* 0x100fe20000010808 */
[----:B------:R-:W-:Y:S01]  /*4070*/  FMNMX.FTZ R10, R113, R10, !PT ;  /* 0x0000000a710a7209 */ /* 0x000fe20007810000 */
[----:B------:R-:W2:Y:S01]  /*4080*/  MUFU.EX2 R129, R129 ;  /* 0x0000008100817308 */ /* 0x000ea20000000800 */
[----:B------:R-:W-:Y:S01]  /*4090*/  FSEL R89, R33, -INF , !P6 ;  /* 0xff80000021597808 */ /* 0x000fe20007000000 */
[--C-:B------:R-:W-:Y:S01]  /*40a0*/  FFMA.FTZ R33, R55, R14, -R8.reuse ;  /* 0x0000000e37217223 */ /* 0x100fe20000010808 */
[----:B------:R-:W-:Y:S01]  /*40b0*/  FMNMX.FTZ R10, R103, R10, !PT ;  /* 0x0000000a670a7209 */ /* 0x000fe20007810000 */
[-CC-:B------:R-:W-:Y:S01]  /*40c0*/  FFMA.FTZ R120, R57, R14.reuse, -R8.reuse ;  /* 0x0000000e39787223 */ /* 0x180fe20000010808 */
[-CC-:B------:R-:W-:Y:S01]  /*40d0*/  FFMA.FTZ R77, R77, R14.reuse, -R8.reuse ;  /* 0x0000000e4d4d7223 */ /* 0x180fe20000010808 */
[--C-:B------:R-:W-:Y:S01]  /*40e0*/  FFMA.FTZ R79, R79, R14, -R8.reuse ;  /* 0x0000000e4f4f7223 */ /* 0x100fe20000010808 */
[----:B------:R-:W-:Y:S01]  /*40f0*/  FMNMX.FTZ R10, R111, R10, !PT ;  /* 0x0000000a6f0a7209 */ /* 0x000fe20007810000 */
[----:B------:R-:W3:Y:S01]  /*4100*/  MUFU.EX2 R144, R144 ;  /* 0x0000009000907308 */ /* 0x000ee20000000800 */
[-CC-:B------:R-:W-:Y:S01]  /*4110*/  FFMA.FTZ R93, R93, R14.reuse, -R8.reuse ;  /* 0x0000000e5d5d7223 */ /* 0x180fe20000010808 */
[--C-:B------:R-:W-:Y:S01]  /*4120*/  FFMA.FTZ R134, R67, R14, -R8.reuse ;  /* 0x0000000e43867223 */ /* 0x100fe20000010808 */
[----:B------:R-:W-:Y:S01]  /*4130*/  FMNMX.FTZ R10, R25, R10, !PT ;  /* 0x0000000a190a7209 */ /* 0x000fe20007810000 */
[-CC-:B------:R-:W-:Y:S01]  /*4140*/  FFMA.FTZ R51, R71, R14.reuse, -R8.reuse ;  /* 0x0000000e47337223 */ /* 0x180fe20000010808 */
[-CC-:B------:R-:W-:Y:S01]  /*4150*/  FFMA.FTZ R130, R65, R14.reuse, -R8.reuse ;  /* 0x0000000e41827223 */ /* 0x180fe20000010808 */
[--C-:B------:R-:W-:Y:S01]  /*4160*/  FFMA.FTZ R55, R69, R14, -R8.reuse ;  /* 0x0000000e45377223 */ /* 0x100fe20000010808 */
[----:B------:R-:W-:Y:S01]  /*4170*/  FMNMX.FTZ R10, R109, R10, !PT ;  /* 0x0000000a6d0a7209 */ /* 0x000fe20007810000 */
[----:B------:R-:W4:Y:S01]  /*4180*/  MUFU.EX2 R95, R95 ;  /* 0x0000005f005f7308 */ /* 0x000f220000000800 */
[-CC-:B------:R-:W-:Y:S01]  /*4190*/  FFMA.FTZ R47, R61, R14.reuse, -R8.reuse ;  /* 0x0000000e3d2f7223 */ /* 0x180fe20000010808 */
[--C-:B------:R-:W-:Y:S01]  /*41a0*/  FFMA.FTZ R53, R63, R14, -R8.reuse ;  /* 0x0000000e3f357223 */ /* 0x100fe20000010808 */
[----:B------:R-:W-:Y:S01]  /*41b0*/  FMNMX.FTZ R10, R99, R10, !PT ;  /* 0x0000000a630a7209 */ /* 0x000fe20007810000 */
[-CC-:B------:R-:W-:Y:S01]  /*41c0*/  FFMA.FTZ R57, R59, R14.reuse, -R8.reuse ;  /* 0x0000000e3b397223 */ /* 0x180fe20000010808 */
[-CC-:B------:R-:W-:Y:S01]  /*41d0*/  FFMA.FTZ R122, R41, R14.reuse, -R8.reuse ;  /* 0x0000000e297a7223 */ /* 0x180fe20000010808 */
[----:B------:R-:W-:Y:S01]  /*41e0*/  FFMA.FTZ R7, R7, R14, -R8 ;  /* 0x0000000e07077223 */ /* 0x000fe20000010808 */
        /* <DEDUP_REMOVED lines=43> */
[----:B------:R-:W-:Y:S01]  /*44a0*/  FADD.FTZ R3, R148, R133 ;  /* 0x0000008594037221 */ /* 0x000fe20000010000 */
[-CC-:B------:R-:W-:Y:S01]  /*44b0*/  FFMA.FTZ R149, R2, R14.reuse, -R26.reuse ;  /* 0x0000000e02957223 */ /* 0x180fe2000001081a */
[-CC-:B------:R-:W-:Y:S01]  /*44c0*/  FFMA.FTZ R2, R121, R14.reuse, -R26.reuse ;  /* 0x0000000e79027223 */ /* 0x180fe2000001081a */
[-CC-:B------:R-:W-:Y:S01]  /*44d0*/  FFMA.FTZ R8, R119, R14.reuse, -R26.reuse ;  /* 0x0000000e77087223 */ /* 0x180fe2000001081a */
[----:B-1----:R-:W-:Y:S01]  /*44e0*/  FADD.FTZ R30, R150, R3 ;  /* 0x00000003961e7221 */ /* 0x002fe20000010000 */
[----:B------:R-:W-:Y:S01]  /*44f0*/  MUFU.EX2 R151, R151 ;  /* 0x0000009700977308 */ /* 0x000fe20000000800 */
[-CC-:B------:R-:W-:Y:S01]  /*4500*/  FFMA.FTZ R145, R43, R14.reuse, -R26.reuse ;  /* 0x0000000e2b917223 */ /* 0x180fe2000001081a */
[-C--:B------:R-:W-:Y:S01]  /*4510*/  FFMA.FTZ R10, R117, R14.reuse, -R26 ;  /* 0x0000000e750a7223 */ /* 0x080fe2000001081a */
[----:B--2---:R-:W-:Y:S01]  /*4520*/  FADD.FTZ R3, R129, R30 ;  /* 0x0000001e81037221 */ /* 0x004fe20000010000 */
[-CC-:B------:R-:W-:Y:S01]  /*4530*/  FFMA.FTZ R147, R13, R14.reuse, -R26.reuse ;  /* 0x0000000e0d937223 */ /* 0x180fe2000001081a */
[-CC-:B------:R-:W-:Y:S01]  /*4540*/  FFMA.FTZ R12, R115, R14.reuse, -R26.reuse ;  /* 0x0000000e730c7223 */ /* 0x180fe2000001081a */
[-CC-:B------:R-:W-:Y:S01]  /*4550*/  FFMA.FTZ R141, R9, R14.reuse, -R26.reuse ;  /* 0x0000000e098d7223 */ /* 0x180fe2000001081a */
[----:B---3--:R-:W-:Y:S01]  /*4560*/  FADD.FTZ R30, R144, R3 ;  /* 0x00000003901e7221 */ /* 0x008fe20000010000 */
[----:B------:R-:W-:Y:S01]  /*4570*/  MUFU.EX2 R149, R149 ;  /* 0x0000009500957308 */ /* 0x000fe20000000800 */
[-CC-:B------:R-:W-:Y:S01]  /*4580*/  FFMA.FTZ R18, R113, R14.reuse, -R26.reuse ;  /* 0x0000000e71127223 */ /* 0x180fe2000001081a */
[-C--:B------:R-:W-:Y:S01]  /*4590*/  FFMA.FTZ R143, R103, R14.reuse, -R26 ;  /* 0x0000000e678f7223 */ /* 0x080fe2000001081a */
[----:B----4-:R-:W-:Y:S01]  /*45a0*/  FADD.FTZ R3, R95, R30 ;  /* 0x0000001e5f037221 */ /* 0x010fe20000010000 */
[-CC-:B------:R-:W-:Y:S01]  /*45b0*/  FFMA.FTZ R28, R21, R14.reuse, -R26.reuse ;  /* 0x0000000e151c7223 */ /* 0x180fe2000001081a */
[-CC-:B------:R-:W-:Y:S01]  /*45c0*/  FFMA.FTZ R20, R111, R14.reuse, -R26.reuse ;  /* 0x0000000e6f147223 */ /* 0x180fe2000001081a */
[-CC-:B------:R-:W-:Y:S01]  /*45d0*/  FFMA.FTZ R137, R25, R14.reuse, -R26.reuse ;  /* 0x0000000e19897223 */ /* 0x180fe2000001081a */
[----:B-----5:R-:W-:Y:S01]  /*45e0*/  FADD.FTZ R32, R146, R3 ;  /* 0x0000000392207221 */ /* 0x020fe20000010000 */
[----:B------:R-:W0:Y:S01]  /*45f0*/  MUFU.EX2 R2, R2 ;  /* 0x0000000200027308 */ /* 0x000e220000000800 */
[-CC-:B------:R-:W-:Y:S01]  /*4600*/  FFMA.FTZ R24, R109, R14.reuse, -R26.reuse ;  /* 0x0000000e6d187223 */ /* 0x180fe2000001081a */
[-C--:B------:R-:W-:Y:S01]  /*4610*/  FFMA.FTZ R139, R99, R14.reuse, -R26 ;  /* 0x0000000e638b7223 */ /* 0x080fe2000001081a */
[----:B------:R-:W-:Y:S01]  /*4620*/  FADD.FTZ R3, R91, R32 ;  /* 0x000000205b037221 */ /* 0x000fe20000010000 */
[-CC-:B------:R-:W-:Y:S01]  /*4630*/  FFMA.FTZ R9, R107, R14.reuse, -R26.reuse ;  /* 0x0000000e6b097223 */ /* 0x180fe2000001081a */
[-CC-:B------:R-:W-:Y:S01]  /*4640*/  FFMA.FTZ R30, R101, R14.reuse, -R26.reuse ;  /* 0x0000000e651e7223 */ /* 0x180fe2000001081a */
[-CC-:B------:R-:W-:Y:S01]  /*4650*/  FFMA.FTZ R135, R105, R14.reuse, -R26.reuse ;  /* 0x0000000e69877223 */ /* 0x180fe2000001081a */
[----:B------:R-:W-:Y:S01]  /*4660*/  FADD.FTZ R32, R140, R3 ;  /* 0x000000038c207221 */ /* 0x000fe20000010000 */
[----:B------:R-:W1:Y:S01]  /*4670*/  MUFU.EX2 R8, R8 ;  /* 0x0000000800087308 */ /* 0x000e620000000800 */
[-CC-:B------:R-:W-:Y:S01]  /*4680*/  FFMA.FTZ R22, R39, R14.reuse, -R26.reuse ;  /* 0x0000000e27167223 */ /* 0x180fe2000001081a */
[-C--:B------:R-:W-:Y:S01]  /*4690*/  FFMA.FTZ R123, R123, R14.reuse, -R26 ;  /* 0x0000000e7b7b7223 */ /* 0x080fe2000001081a */
[----:B------:R-:W-:Y:S01]  /*46a0*/  FADD.FTZ R3, R81, R32 ;  /* 0x0000002051037221 */ /* 0x000fe20000010000 */
[-CC-:B------:R-:W-:Y:S01]  /*46b0*/  FFMA.FTZ R32, R35, R14.reuse, -R26.reuse ;  /* 0x0000000e23207223 */ /* 0x180fe2000001081a */
[-CC-:B------:R-:W-:Y:S01]  /*46c0*/  FFMA.FTZ R45, R45, R14.reuse, -R26.reuse ;  /* 0x0000000e2d2d7223 */ /* 0x180fe2000001081a */
[-C--:B------:R-:W-:Y:S01]  /*46d0*/  FFMA.FTZ R127, R127, R14.reuse, -R26 ;  /* 0x0000000e7f7f7223 */ /* 0x080fe2000001081a */
[----:B------:R-:W-:Y:S01]  /*46e0*/  FADD.FTZ R36, R142, R3 ;  /* 0x000000038e247221 */ /* 0x000fe20000010000 */
[----:B------:R-:W2:Y:S01]  /*46f0*/  MUFU.EX2 R145, R145 ;  /* 0x0000009100917308 */ /* 0x000ea20000000800 */
[----:B0-----:R-:W-:Y:S01]  /*4700*/  FADD.FTZ R34, R149, R2 ;  /* 0x0000000295227221 */ /* 0x001fe20000010000 */
[-C--:B------:R-:W-:Y:S01]  /*4710*/  FFMA.FTZ R49, R49, R14.reuse, -R26 ;  /* 0x0000000e31317223 */ /* 0x080fe2000001081a */
[----:B------:R-:W-:Y:S01]  /*4720*/  FADD.FTZ R13, R77, R36 ;  /* 0x000000244d0d7221 */ /* 0x000fe20000010000 */
[-C--:B------:R-:W-:Y:S01]  /*4730*/  FFMA.FTZ R83, R83, R14.reuse, -R26 ;  /* 0x0000000e53537223 */ /* 0x080fe2000001081a */
[----:B------:R-:W-:Y:S01]  /*4740*/  FADD.FTZ R3, R151, R34 ;  /* 0x0000002297037221 */ /* 0x000fe20000010000 */
[-CC-:B------:R-:W-:Y:S01]  /*4750*/  FFMA.FTZ R85, R85, R14.reuse, -R26.reuse ;  /* 0x0000000e55557223 */ /* 0x180fe2000001081a */
[----:B------:R-:W-:Y:S01]  /*4760*/  FADD.FTZ R36, R136, R13 ;  /* 0x0000000d88247221 */ /* 0x000fe20000010000 */
[----:B------:R-:W0:Y:S01]  /*4770*/  MUFU.EX2 R10, R10 ;  /* 0x0000000a000a7308 */ /* 0x000e220000000800 */
[----:B-1----:R-:W-:Y:S01]  /*4780*/  FADD.FTZ R34, R8, R3 ;  /* 0x0000000308227221 */ /* 0x002fe20000010000 */
[-C--:B------:R-:W-:Y:S01]  /*4790*/  FFMA.FTZ R13, R37, R14.reuse, -R26 ;  /* 0x0000000e250d7223 */ /* 0x080fe2000001081a */
[----:B------:R-:W-:Y:S01]  /*47a0*/  FADD.FTZ R21, R79, R36 ;  /* 0x000000244f157221 */ /* 0x000fe20000010000 */
[-CC-:B------:R-:W-:Y:S01]  /*47b0*/  FFMA.FTZ R75, R75, R14.reuse, -R26.reuse ;  /* 0x0000000e4b4b7223 */ /* 0x180fe2000001081a */
[-CC-:B------:R-:W-:Y:S01]  /*47c0*/  FFMA.FTZ R87, R87, R14.reuse, -R26.reuse ;  /* 0x0000000e57577223 */ /* 0x180fe2000001081a */
[-C--:B------:R-:W-:Y:S01]  /*47d0*/  FFMA.FTZ R73, R73, R14.reuse, -R26 ;  /* 0x0000000e49497223 */ /* 0x080fe2000001081a */
[----:B------:R-:W-:Y:S01]  /*47e0*/  FADD.FTZ R36, R138, R21 ;  /* 0x000000158a247221 */ /* 0x000fe20000010000 */
[----:B------:R-:W1:Y:S01]  /*47f0*/  MUFU.EX2 R147, R147 ;  /* 0x0000009300937308 */ /* 0x000e620000000800 */
[----:B--2---:R-:W-:Y:S01]  /*4800*/  FADD.FTZ R3, R145, R34 ;  /* 0x0000002291037221 */ /* 0x004fe20000010000 */
[----:B------:R-:W-:Y:S01]  /*4810*/  FFMA.FTZ R89, R89, R14, -R26 ;  /* 0x0000000e59597223 */ /* 0x000fe2000001081a */
[----:B------:R-:W-:Y:S01]  /*4820*/  FADD.FTZ R21, R29, R36 ;  /* 0x000000241d157221 */ /* 0x000fe20000010000 */
[----:B------:R-:W-:-:S02]  /*4830*/  F2FP.F16.F32.PACK_AB R149, R2, R149 ;  /* 0x000000950295723e */ /* 0x000fc400000000ff */
[----:B------:R-:W-:Y:S01]  /*4840*/  F2FP.F16.F32.PACK_AB R151, R8, R151 ;  /* 0x000000970897723e */ /* 0x000fe200000000ff */
[----:B------:R-:W-:Y:S01]  /*4850*/  FADD.FTZ R36, R132, R21 ;  /* 0x0000001584247221 */ /* 0x000fe20000010000 */
[----:B------:R-:W2:Y:S01]  /*4860*/  MUFU.EX2 R12, R12 ;  /* 0x0000000c000c7308 */ /* 0x000ea20000000800 */
[C---:B0-----:R-:W-:Y:S01]  /*4870*/  FADD.FTZ R34, R10.reuse, R3 ;  /* 0x000000030a227221 */ /* 0x041fe20000010000 */
[----:B------:R-:W-:Y:S01]  /*4880*/  F2FP.F16.F32.PACK_AB R145, R10, R145 ;  /* 0x000000910a91723e */ /* 0x000fe200000000ff */
[----:B------:R-:W-:Y:S01]  /*4890*/  FADD.FTZ R21, R31, R36 ;  /* 0x000000241f157221 */ /* 0x000fe20000010000 */
[----:B------:R-:W-:Y:S02]  /*48a0*/  F2FP.F16.F32.PACK_AB R148, R133, R148 ;  /* 0x000000948594723e */ /* 0x000fe400000000ff */
[----:B------:R-:W-:Y:S01]  /*48b0*/  F2FP.F16.F32.PACK_AB R150, R129, R150 ;  /* 0x000000968196723e */ /* 0x000fe200000000ff */
[----:B------:R-:W-:Y:S01]  /*48c0*/  FADD.FTZ R36, R134, R21 ;  /* 0x0000001586247221 */ /* 0x000fe20000010000 */
[----:B------:R-:W0:Y:S01]  /*48d0*/  MUFU.EX2 R141, R141 ;  /* 0x0000008d008d7308 */ /* 0x000e220000000800 */
[----:B-1----:R-:W-:Y:S01]  /*48e0*/  FADD.FTZ R3, R147, R34 ;  /* 0x0000002293037221 */ /* 0x002fe20000010000 */
[----:B------:R-:W-:Y:S01]  /*48f0*/  F2FP.F16.F32.PACK_AB R144, R95, R144 ;  /* 0x000000905f90723e */ /* 0x000fe200000000ff */
[----:B------:R-:W-:Y:S01]  /*4900*/  FADD.FTZ R21, R33, R36 ;  /* 0x0000002421157221 */ /* 0x000fe20000010000 */
[----:B------:R-:W-:-:S02]  /*4910*/  F2FP.F16.F32.PACK_AB R146, R91, R146 ;  /* 0x000000925b92723e */ /* 0x000fc400000000ff */
[----:B------:R-:W-:Y:S01]  /*4920*/  F2FP.F16.F32.PACK_AB R140, R81, R140 ;  /* 0x0000008c518c723e */ /* 0x000fe200000000ff */
[----:B------:R-:W-:Y:S01]  /*4930*/  FADD.FTZ R38, R128, R21 ;  /* 0x0000001580267221 */ /* 0x000fe20000010000 */
[----:B------:R-:W1:Y:S01]  /*4940*/  MUFU.EX2 R18, R18 ;  /* 0x0000001200127308 */ /* 0x000e620000000800 */
[----:B--2---:R-:W-:Y:S01]  /*4950*/  FADD.FTZ R34, R12, R3 ;  /* 0x000000030c227221 */ /* 0x004fe20000010000 */
[----:B------:R-:W-:Y:S01]  /*4960*/  F2FP.F16.F32.PACK_AB R142, R77, R142 ;  /* 0x0000008e4d8e723e */ /* 0x000fe200000000ff */
[----:B------:R-:W-:Y:S01]  /*4970*/  FADD.FTZ R21, R51, R38 ;  /* 0x0000002633157221 */ /* 0x000fe20000010000 */
[----:B------:R-:W-:Y:S02]  /*4980*/  F2FP.F16.F32.PACK_AB R136, R79, R136 ;  /* 0x000000884f88723e */ /* 0x000fe400000000ff */
[----:B------:R-:W-:Y:S02]  /*4990*/  F2FP.F16.F32.PACK_AB R138, R29, R138 ;  /* 0x0000008a1d8a723e */ /* 0x000fe400000000ff */
[----:B------:R-:W2:Y:S01]  /*49a0*/  MUFU.EX2 R143, R143 ;  /* 0x0000008f008f7308 */ /* 0x000ea20000000800 */
[----:B0-----:R-:W-:Y:S01]  /*49b0*/  FADD.FTZ R3, R141, R34 ;  /* 0x000000228d037221 */ /* 0x001fe20000010000 */
[----:B------:R-:W-:-:S02]  /*49c0*/  F2FP.F16.F32.PACK_AB R132, R31, R132 ;  /* 0x000000841f84723e */ /* 0x000fc400000000ff */
[----:B------:R-:W-:Y:S02]  /*49d0*/  F2FP.F16.F32.PACK_AB R134, R33, R134 ;  /* 0x000000862186723e */ /* 0x000fe400000000ff */
[----:B------:R-:W-:Y:S02]  /*49e0*/  F2FP.F16.F32.PACK_AB R128, R51, R128 ;  /* 0x000000803380723e */ /* 0x000fe400000000ff */
        /* <DEDUP_REMOVED lines=32> */
[----:B------:R-:W-:Y:S01]  /*4bf0*/  F2FP.F16.F32.PACK_AB R133, R30, R9 ;  /* 0x000000091e85723e */ /* 0x000fe200000000ff */
[----:B------:R-:W-:-:S05]  /*4c00*/  VIADD R9, R19, 0xfffffffe ;  /* 0xfffffffe13097836 */ /* 0x000fca0000000000 */
        /* <DEDUP_REMOVED lines=44> */
[----:B------:R-:W-:-:S03]  /*4ed0*/  F2FP.F16.F32.PACK_AB R121, R2, R75 ;  /* 0x0000004b0279723e */ /* 0x000fc600000000ff */
[----:B-1----:R-:W-:-:S04]  /*4ee0*/  FADD.FTZ R7, R73, R10 ;  /* 0x0000000a49077221 */ /* 0x002fc80000010000 */
        /* <DEDUP_REMOVED lines=14> */
.L_x_13790:
[----:B------:R-:W-:Y:S02]  /*4fd0*/  ULDC UR14, c[0x0][0x9e4] ;  /* 0x00027900000e7ab9 */ /* 0x000fe40000000800 */
[----:B------:R-:W-:-:S11]  /*4fe0*/  UISETP.NE.AND UP0, UPT, UR14, 0x1, UPT ;  /* 0x000000010e00788c */ /* 0x000fd6000bf05270 */
[----:B------:R-:W-:Y:S02]  /*4ff0*/  @UP0 ULDC.64 UR18, c[0x0][0x9e8] ;  /* 0x00027a0000120ab9 */ /* 0x000fe40000000a00 */
[----:B------:R-:W-:-:S04]  /*5000*/  UIMAD.WIDE.U32 UR10, UR7, UR18, URZ ;  /* 0x00000012070a72a5 */ /* 0x000fc8000f8e003f */
[----:B------:R-:W-:-:S12]  /*5010*/  @UP0 USHF.R.U32.HI UR7, URZ, UR19, UR11 ;  /* 0x000000133f070299 */ /* 0x000fd8000801160b */
.L_x_13791:
[----:B------:R-:W-:-:S04]  /*5020*/  UIMAD UR7, UR7, UR14, UR14 ;  /* 0x0000000e070772a4 */ /* 0x000fc8000f8e020e */
[----:B------:R-:W-:-:S04]  /*5030*/  UISETP.LT.AND UP0, UPT, UR4, UR7, UPT ;  /* 0x000000070400728c */ /* 0x000fc8000bf01270 */
[----:B------:R-:W-:-:S12]  /*5040*/  USEL UR4, UR4, UR7, UP0 ;  /* 0x0000000704047287 */ /* 0x000fd80008000000 */
.L_x_13789:
[----:B------:R-:W-:Y:S01]  /*5050*/  USHF.R.S32.HI UR7, URZ, 0x1f, UR4 ;  /* 0x0000001f3f077899 */ /* 0x000fe20008011404 */
[----:B------:R-:W-:Y:S02]  /*5060*/  CS2R R118, SRZ ;  /* 0x0000000000767805 */ /* 0x000fe4000001ff00 */
[----:B------:R-:W-:Y:S02]  /*5070*/  CS2R R116, SRZ ;  /* 0x0000000000747805 */ /* 0x000fe4000001ff00 */
[----:B------:R-:W-:Y:S01]  /*5080*/  CS2R R114, SRZ ;  /* 0x0000000000727805 */ /* 0x000fe2000001ff00 */
[----:B------:R-:W-:Y:S01]  /*5090*/  ULEA.HI UR7, UR7, UR4, URZ, 0x7 ;  /* 0x0000000407077291 */ /* 0x000fe2000f8f383f */
[----:B------:R-:W-:Y:S02]  /*50a0*/  CS2R R112, SRZ ;  /* 0x0000000000707805 */ /* 0x000fe4000001ff00 */
[----:B------:R-:W-:Y:S01]  /*50b0*/  CS2R R110, SRZ ;  /* 0x00000000006e7805 */ /* 0x000fe2000001ff00 */
[----:B------:R-:W-:Y:S01]  /*50c0*/  UMOV UR4, URZ ;  /* 0x0000003f00047c82 */ /* 0x000fe20008000000 */
        /* <DEDUP_REMOVED lines=15> */
[----:B------:R-:W-:-:S11]  /*51c0*/  CS2R R88, SRZ ;  /* 0x0000000000587805 */ /* 0x000fd6000001ff00 */
[----:B------:R-:W-:Y:S05]  /*51d0*/  @!P1 BRA `(.L_x_13792) ;  /* 0x0000003400a09947 */ /* 0x000fea0003800000 */
[----:B------:R-:W-:Y:S01]  /*51e0*/  IMAD.MOV.U32 R8, RZ, RZ, R11 ;  /* 0x000000ffff087224 */ /* 0x000fe200078e000b */
[----:B------:R-:W-:Y:S01]  /*51f0*/  UMOV UR26, URZ ;  /* 0x0000003f001a7c82 */ /* 0x000fe20008000000 */
[----:B------:R-:W-:Y:S01]  /*5200*/  IMAD.MOV.U32 R7, RZ, RZ, R15 ;  /* 0x000000ffff077224 */ /* 0x000fe200078e000f */
[----:B------:R-:W-:Y:S01]  /*5210*/  UMOV UR25, URZ ;  /* 0x0000003f00197c82 */ /* 0x000fe20008000000 */
[----:B------:R-:W-:Y:S01]  /*5220*/  IMAD.MOV.U32 R119, RZ, RZ, RZ ;  /* 0x000000ffff777224 */ /* 0x000fe200078e00ff */
[----:B------:R-:W-:Y:S01]  /*5230*/  ULDC UR29, c[0x0][0x9e4] ;  /* 0x00027900001d7ab9 */ /* 0x000fe20000000800 */
[----:B------:R-:W-:Y:S01]  /*5240*/  ULDC UR28, c[0x0][0x2f0] ;  /* 0x0000bc00001c7ab9 */ /* 0x000fe20000000800 */
[----:B------:R-:W-:Y:S01]  /*5250*/  ULDC UR30, c[0x0][0x9d8] ;  /* 0x00027600001e7ab9 */ /* 0x000fe20000000800 */
[----:B------:R-:W-:-:S05]  /*5260*/  ULDC UR31, c[0x0][0x9e0] ;  /* 0x00027800001f7ab9 */ /* 0x000fca0000000800 */
.L_x_13811:
[----:B------:R-:W-:Y:S01]  /*5270*/  ISETP.NE.AND P2, PT, RZ, UR42, PT ;  /* 0x0000002aff007c0c */ /* 0x000fe2000bf45270 */
[----:B------:R-:W-:-:S04]  /*5280*/  UISETP.NE.AND UP0, UPT, UR25, 0x1, UPT ;  /* 0x000000011900788c */ /* 0x000fc8000bf05270 */
[----:B------:R-:W-:-:S04]  /*5290*/  USEL UR4, URZ, 0x1, UP0 ;  /* 0x000000013f047887 */ /* 0x000fc80008000000 */
[----:B------:R-:W-:-:S04]  /*52a0*/  ULOP3.LUT UR4, UR26, UR4, URZ, 0x3c, !UPT ;  /* 0x000000041a047292 */ /* 0x000fc8000f8e3c3f */
[----:B------:R-:W-:Y:S08]  /*52b0*/  @P2 BRA `(.L_x_13793) ;  /* 0x0000000000382947 */ /* 0x000ff00003800000 */
[----:B------:R-:W-:Y:S05]  /*52c0*/  @!P0 BRA `(.L_x_13794) ;  /* 0x0000000000048947 */ /* 0x000fea0003800000 */
[----:B------:R-:W-:Y:S01]  /*52d0*/  BPT.TRAP 0x1 ;  /* 0x000000040000795c */ /* 0x000fe20000300000 */
.L_x_13794:
        /* <DEDUP_REMOVED lines=9> */
.L_x_13795:
[----:B-1----:R-:W-:Y:S05]  /*5370*/  @P1 BRA `(.L_x_13793) ;  /* 0x0000000000081947 */ /* 0x002fea0003800000 */
[----:B------:R-:W1:Y:S02]  /*5380*/  SYNCS.PHASECHK.TRANS64.TRYWAIT P1, [UR7+0x16830], R10 ;  /* 0x0168300aff0075a7 */ /* 0x000e640008020147 */
[----:B-1----:R-:W-:Y:S05]  /*5390*/  @!P1 BRA `(.L_x_13796) ;  /* 0x000000ec00a49947 */ /* 0x002fea0003800000 */
.L_x_13793:
        /* <DEDUP_REMOVED lines=11> */
[----:B------:R-:W-:-:S03]  /*5450*/  UMOV UR19, 0x40000040 ;  /* 0x4000004000137882 */ /* 0x000fc60000000000 */
[----:B------:R-:W-:Y:S02]  /*5460*/  UIADD3 UR10, UR22, 0x2, URZ ;  /* 0x00000002160a7890 */ /* 0x000fe4000fffe03f */
[----:B------:R-:W-:Y:S02]  /*5470*/  UIADD3 UR14, UR22, 0x4, URZ ;  /* 0x00000004160e7890 */ /* 0x000fe4000fffe03f */
        /* <DEDUP_REMOVED lines=16> */
.L_x_13798:
[----:B------:R-:W-:Y:S01]  /*5580*/  ULEA UR10, UR25, UR43, 0x3 ;  /* 0x0000002b190a7291 */ /* 0x000fe2000f8e183f */
[----:B------:R-:W-:-:S05]  /*5590*/  IMAD.U32 R10, RZ, RZ, UR26 ;  /* 0x0000001aff0a7e24 */ /* 0x000fca000f8e00ff */
[----:B------:R-:W-:-:S04]  /*55a0*/  SHF.L.U32 R10, R10, 0x1f, RZ ;  /* 0x0000001f0a0a7819 */ /* 0x000fc800000006ff */
[----:B------:R0:W1:Y:S01]  /*55b0*/  SYNCS.PHASECHK.TRANS64.TRYWAIT P1, [UR10+0x16850], R10 ;  /* 0x0168500aff0075a7 */ /* 0x000062000802014a */
[----:B------:R-:W-:Y:S05]  /*55c0*/  @!P0 BRA `(.L_x_13799) ;  /* 0x0000000000048947 */ /* 0x000fea0003800000 */
[----:B------:R-:W-:Y:S01]  /*55d0*/  BPT.TRAP 0x1 ;  /* 0x000000040000795c */ /* 0x000fe20000300000 */
.L_x_13799:
[----:B-1----:R-:W-:Y:S05]  /*55e0*/  @P1 BRA `(.L_x_13797) ;  /* 0x0000000000081947 */ /* 0x002fea0003800000 */
[----:B------:R-:W1:Y:S02]  /*55f0*/  SYNCS.PHASECHK.TRANS64.TRYWAIT P1, [UR10+0x16850], R10 ;  /* 0x0168500aff0075a7 */ /* 0x000e64000802014a */
[----:B-1----:R-:W-:Y:S05]  /*5600*/  @!P1 BRA `(.L_x_13800) ;  /* 0x000000ec00209947 */ /* 0x002fea0003800000 */
.L_x_13797:
        /* <DEDUP_REMOVED lines=50> */
.L_x_13801:
        /* <DEDUP_REMOVED lines=9> */
[----:B------:R-:W1:Y:S01]  /*59c0*/  LDC R27, c[0x0][0x288] ;  /* 0x0000a200ff1b7b82 */ /* 0x000e620000000800 */
[----:B------:R-:W-:Y:S01]  /*59d0*/  FMUL.FTZ R18, R34, UR30 ;  /* 0x0000001e22127c20 */ /* 0x000fe20008410000 */
[----:B------:R-:W-:Y:S01]  /*59e0*/  @UP1 ULDC UR11, c[0x0][0x44c] ;  /* 0x00011300000b1ab9 */ /* 0x000fe20000000800 */
[----:B------:R-:W-:Y:S01]  /*59f0*/  FMUL.FTZ R65, R69, UR30 ;  /* 0x0000001e45417c20 */ /* 0x000fe20008410000 */
[----:B------:R-:W-:Y:S01]  /*5a00*/  FMUL.FTZ R34, R62, UR30 ;  /* 0x0000001e3e227c20 */ /* 0x000fe20008410000 */
[----:B------:R-:W-:-:S02]  /*5a10*/  IMAD.MOV.U32 R69, RZ, RZ, R6 ;  /* 0x000000ffff457224 */ /* 0x000fc400078e0006 */
[----:B0-----:R-:W-:Y:S01]  /*5a20*/  FMUL.FTZ R10, R26, UR30 ;  /* 0x0000001e1a0a7c20 */ /* 0x001fe20008410000 */
[----:B------:R-:W-:Y:S02]  /*5a30*/  IMAD.SHL.U32 R62, R9, 0x80, RZ ;  /* 0x00000080093e7824 */ /* 0x000fe400078e00ff */
[----:B------:R-:W-:Y:S01]  /*5a40*/  FMUL.FTZ R21, R39, UR30 ;  /* 0x0000001e27157c20 */ /* 0x000fe20008410000 */
[----:B------:R-:W-:Y:S01]  /*5a50*/  FMUL.FTZ R26, R47, UR30 ;  /* 0x0000001e2f1a7c20 */ /* 0x000fe20008410000 */
[----:B------:R-:W-:Y:S01]  /*5a60*/  @P1 IMAD.HI.U32 R46, R6, UR11, RZ ;  /* 0x0000000b062e1c27 */ /* 0x000fe2000f8e00ff */
[----:B------:R-:W-:-:S03]  /*5a70*/  @UP1 ULDC UR11, c[0x0][0x450] ;  /* 0x00011400000b1ab9 */ /* 0x000fc60000000800 */
[----:B------:R-:W-:Y:S01]  /*5a80*/  FMUL.FTZ R39, R71, UR30 ;  /* 0x0000001e47277c20 */ /* 0x000fe20008410000 */
[----:B------:R-:W-:Y:S01]  /*5a90*/  IADD3 R47, -R62, 0x1, RZ ;  /* 0x000000013e2f7810 */ /* 0x000fe20007ffe1ff */
[----:B------:R-:W-:Y:S01]  /*5aa0*/  FMUL.FTZ R120, R28, UR30 ;  /* 0x0000001e1c787c20 */ /* 0x000fe20008410000 */
[----:B------:R-:W-:Y:S01]  /*5ab0*/  @P2 SHF.R.U32.HI R69, RZ, UR11, R46 ;  /* 0x0000000bff452c19 */ /* 0x000fe2000801162e */
[----:B------:R-:W-:Y:S01]  /*5ac0*/  FMUL.FTZ R121, R29, UR30 ;  /* 0x0000001e1d797c20 */ /* 0x000fe20008410000 */
[----:B------:R-:W-:Y:S01]  /*5ad0*/  UISETP.NE.AND UP0, UPT, UR44, URZ, UPT ;  /* 0x0000003f2c00728c */ /* 0x000fe2000bf05270 */
        /* <DEDUP_REMOVED lines=54> */
[----:B------:R-:W2:Y:S01]  /*5e40*/  MUFU.TANH R14, R14 ;  /* 0x0000000e000e7308 */ /* 0x000ea20000002400 */
[----:B------:R-:W-:Y:S01]  /*5e50*/  IMAD R48, R16, UR28, R49 ;  /* 0x0000001c10307c24 */ /* 0x000fe2000f8e0231 */
[----:B------:R-:W-:-:S03]  /*5e60*/  UPRMT UR10, UR5, 0x654, UR10 ;  /* 0x00000654050a7896 */ /* 0x000fc6000800000a */
[----:B-1----:R-:W-:-:S03]  /*5e70*/  IMAD.IADD R48, R48, 0x1, -R27 ;  /* 0x0000000130307824 */ /* 0x002fc600078e0a1b */
[----:B------:R-:W1:Y:S01]  /*5e80*/  MUFU.TANH R15, R15 ;  /* 0x0000000f000f7308 */ /* 0x000e620000002400 */
[C---:B------:R-:W-:Y:S02]  /*5e90*/  VIADD R68, R48.reuse, UR31 ;  /* 0x0000001f30447c36 */ /* 0x040fe40008000000 */
[----:B------:R-:W-:Y:S01]  /*5ea0*/  VIADD R67, R48, UR24 ;  /* 0x0000001830437c36 */ /* 0x000fe20008000000 */
[----:B------:R-:W-:Y:S01]  /*5eb0*/  SYNCS.ARRIVE.TRANS64.RED.A1T0 RZ, [UR10], RZ ;  /* 0x000000ffffff79a7 */ /* 0x000fe2000810040a */
[--C-:B0-----:R-:W-:Y:S02]  /*5ec0*/  IMAD.IADD R70, R68, 0x1, R71.reuse ;  /* 0x0000000144467824 */ /* 0x101fe400078e0247 */
        /* <DEDUP_REMOVED lines=77> */
.L_x_13804:
[----:B------:R-:W-:-:S05]  /*63a0*/  IMAD.U32 R73, RZ, RZ, UR29 ;  /* 0x0000001dff497e24 */ /* 0x000fca000f8e00ff */
[----:B------:R-:W-:-:S13]  /*63b0*/  ISETP.NE.AND P1, PT, R73, 0x1, PT ;  /* 0x000000014900780c */ /* 0x000fda0003f25270 */
[----:B------:R-:W1:Y:S02]  /*63c0*/  @P1 LDC.64 R48, c[0x0][0x9e8] ;  /* 0x00027a00ff301b82 */ /* 0x000e640000000a00 */
[----:B-1----:R-:W-:-:S05]  /*63d0*/  @P1 IMAD.HI.U32 R48, R71, R48, RZ ;  /* 0x0000003047301227 */ /* 0x002fca00078e00ff */
[----:B------:R-:W-:-:S07]  /*63e0*/  @P1 SHF.R.U32.HI R71, RZ, R49, R48 ;  /* 0x00000031ff471219 */ /* 0x000fce0000011630 */
.L_x_13805:
[----:B------:R-:W-:Y:S05]  /*63f0*/  BSYNC B0 ;  /* 0x0000000000007941 */ /* 0x000fea0003800000 */
.L_x_13803:
[----:B------:R-:W-:-:S04]  /*6400*/  IMAD R71, R71, R73, -R62 ;  /* 0x0000004947477224 */ /* 0x000fc800078e0a3e */
[----:B------:R-:W-:-:S05]  /*6410*/  IMAD R71, R0, -0x2, R71 ;  /* 0xfffffffe00477824 */ /* 0x000fca00078e0247 */
[----:B------:R-:W-:Y:S02]  /*6420*/  VIADDMNMX R70, R71, R73, R70, PT ;  /* 0x0000004947467246 */ /* 0x000fe40003800146 */
[----:B------:R-:W-:-:S07]  /*6430*/  VIMNMX R72, R72, R71, !PT ;  /* 0x0000004748487248 */ /* 0x000fce0007fe0100 */
.L_x_13802:
[----:B------:R-:W-:Y:S01]  /*6440*/  ISETP.GT.AND P1, PT, R9, -0x1, PT ;  /* 0xffffffff0900780c */ /* 0x000fe20003f24270 */
[----:B------:R-:W1:Y:S01]  /*6450*/  SHFL.IDX PT, R73, R69, 0x1, 0x1c1f ;  /* 0x003c1f0045497f89 */ /* 0x000e6200000e0000 */
        /* <DEDUP_REMOVED lines=12> */
[----:B-1----:R-:W-:Y:S01]  /*6520*/  IMAD.IADD R48, R68, 0x1, R73 ;  /* 0x0000000144307824 */ /* 0x002fe200078e0249 */
        /* <DEDUP_REMOVED lines=43> */
[----:B------:R-:W-:Y:S01]  /*67e0*/  FSEL R125, R50, -INF , !P6 ;  /* 0xff800000327d7808 */ /* 0x000fe20007000000 */
[----:B------:R-:W-:Y:S01]  /*67f0*/  IMAD.IADD R50, R67, 0x1, R73 ;  /* 0x0000000143327824 */ /* 0x000fe200078e0249 */
        /* <DEDUP_REMOVED lines=56> */
.L_x_13808:
[----:B------:R-:W-:-:S05]  /*6b80*/  IMAD.U32 R52, RZ, RZ, UR29 ;  /* 0x0000001dff347e24 */ /* 0x000fca000f8e00ff */
[----:B------:R-:W-:-:S13]  /*6b90*/  ISETP.NE.AND P2, PT, R52, 0x1, PT ;  /* 0x000000013400780c */ /* 0x000fda0003f45270 */
[----:B------:R-:W0:Y:S02]  /*6ba0*/  @P2 LDC.64 R14, c[0x0][0x9e8] ;  /* 0x00027a00ff0e2b82 */ /* 0x000e240000000a00 */
[----:B0-----:R-:W-:-:S05]  /*6bb0*/  @P2 IMAD.HI.U32 R14, R67, R14, RZ ;  /* 0x0000000e430e2227 */ /* 0x001fca00078e00ff */
[----:B------:R-:W-:-:S07]  /*6bc0*/  @P2 SHF.R.U32.HI R67, RZ, R15, R14 ;  /* 0x0000000fff432219 */ /* 0x000fce000001160e */
.L_x_13809:
[----:B------:R-:W-:Y:S05]  /*6bd0*/  BSYNC B0 ;  /* 0x0000000000007941 */ /* 0x000fea0003800000 */
.L_x_13807:
[----:B------:R-:W-:-:S04]  /*6be0*/  IMAD R67, R67, R52, -R62 ;  /* 0x0000003443437224 */ /* 0x000fc800078e0a3e */
[----:B------:R-:W-:-:S05]  /*6bf0*/  IMAD R67, R0, -0x2, R67 ;  /* 0xfffffffe00437824 */ /* 0x000fca00078e0243 */
[----:B------:R-:W-:Y:S02]  /*6c00*/  VIADDMNMX R48, R67, R52, R48, PT ;  /* 0x0000003443307246 */ /* 0x000fe40003800130 */
[----:B------:R-:W-:-:S07]  /*6c10*/  VIMNMX R50, R50, R67, !PT ;  /* 0x0000004332327248 */ /* 0x000fce0007fe0100 */
.L_x_13806:
[----:B------:R-:W-:Y:S02]  /*6c20*/  FMNMX.FTZ R14, R77, R7, !PT ;  /* 0x000000074d0e7209 */ /* 0x000fe40007810000 */
[C---:B------:R-:W-:Y:S02]  /*6c30*/  ISETP.GT.AND P6, PT, R50.reuse, 0x1, P1 ;  /* 0x000000013200780c */ /* 0x040fe40000fc4270 */
        /* <DEDUP_REMOVED lines=27> */
[----:B------:R-:W-:-:S02]  /*6df0*/  ISETP.GT.AND P5, PT, R50, RZ, P1 ;  /* 0x000000ff3200720c */ /* 0x000fc40000fa4270 */
        /* <DEDUP_REMOVED lines=21> */
[----:B------:R-:W-:Y:S02]  /*6f50*/  ISETP.LT.OR P2, PT, R48, 0x22, P2 ;  /* 0x000000223000780c */ /* 0x000fe40001741670 */
[----:B------:R-:W-:-:S04]  /*6f60*/  FMNMX.FTZ R14, R59, R14, !PT ;  /* 0x0000000e3b0e7209 */ /* 0x000fc80007810000 */
[----:B------:R-:W-:-:S04]  /*6f70*/  FMNMX.FTZ R14, R57, R14, !PT ;  /* 0x0000000e390e7209 */ /* 0x000fc80007810000 */
[----:B------:R-:W-:-:S04]  /*6f80*/  FMNMX.FTZ R14, R55, R14, !PT ;  /* 0x0000000e370e7209 */ /* 0x000fc80007810000 */
        /* <DEDUP_REMOVED lines=9> */
[----:B0-----:R-:W-:-:S03]  /*7020*/  FMUL.FTZ R11, R15, R14 ;  /* 0x0000000e0f0b7220 */ /* 0x001fc60000410000 */
[----:B------:R-:W-:Y:S02]  /*7030*/  FSEL R18, R15, RZ, P6 ;  /* 0x000000ff0f127208 */ /* 0x000fe40003000000 */
[----:B------:R-:W-:-:S03]  /*7040*/  FSEL R12, R11, RZ, P6 ;  /* 0x000000ff0b0c7208 */ /* 0x000fc60003000000 */
[----:B------:R-:W-:Y:S02]  /*7050*/  FADD.FTZ R7, -R18, R7 ;  /* 0x0000000712077221 */ /* 0x000fe40000010100 */
[-CC-:B------:R-:W-:Y:S01]  /*7060*/  FFMA.FTZ R148, R77, R14.reuse, -R12.reuse ;  /* 0x0000000e4d947223 */ /* 0x180fe2000001080c */
[----:B------:R-:W-:Y:S01]  /*7070*/  FSEL R77, R20, -INF , !P3 ;  /* 0xff800000144d7808 */ /* 0x000fe20005800000 */
[-CC-:B------:R-:W-:Y:S01]  /*7080*/  FFMA.FTZ R11, R79, R14.reuse, -R12.reuse ;  /* 0x0000000e4f0b7223 */ /* 0x180fe2000001080c */
[----:B------:R-:W-:Y:S01]  /*7090*/  ISETP.GT.AND P3, PT, R50, 0x28, P1 ;  /* 0x000000283200780c */ /* 0x000fe20000f64270 */
[-CC-:B------:R-:W-:Y:S01]  /*70a0*/  FFMA.FTZ R150, R87, R14.reuse, -R12.reuse ;  /* 0x0000000e57967223 */ /* 0x180fe2000001080c */
[----:B------:R-:W-:Y:S01]  /*70b0*/  FSEL R79, R21, -INF , !P4 ;  /* 0xff800000154f7808 */ /* 0x000fe20006000000 */
[-CC-:B------:R-:W-:Y:S01]  /*70c0*/  FFMA.FTZ R144, R139, R14.reuse, -R12.reuse ;  /* 0x0000000e8b907223 */ /* 0x180fe2000001080c */
[----:B------:R-:W-:Y:S01]  /*70d0*/  ISETP.LT.OR P3, PT, R48, 0x29, P3 ;  /* 0x000000293000780c */ /* 0x000fe20001f61670 */
[-CC-:B------:R-:W-:Y:S01]  /*70e0*/  FFMA.FTZ R146, R145, R14.reuse, -R12.reuse ;  /* 0x0000000e91927223 */ /* 0x180fe2000001080c */
[----:B------:R-:W-:Y:S01]  /*70f0*/  ISETP.GT.AND P4, PT, R50, 0x29, P1 ;  /* 0x000000293200780c */ /* 0x000fe20000f84270 */
[----:B------:R0:W-:Y:S01]  /*7100*/  MUFU.EX2 R21, R11 ;  /* 0x0000000b00157308 */ /* 0x0001e20000000800 */
[----:B------:R-:W-:Y:S01]  /*7110*/  FSEL R133, R25, -INF , !P3 ;  /* 0xff80000019857808 */ /* 0x000fe20005800000 */
[-CC-:B------:R-:W-:Y:S01]  /*7120*/  FFMA.FTZ R25, R137, R14.reuse, -R12.reuse ;  /* 0x0000000e89197223 */ /* 0x180fe2000001080c */
[----:B------:R-:W-:Y:S01]  /*7130*/  FSEL R137, R10, -INF , !P5 ;  /* 0xff8000000a897808 */ /* 0x000fe20006800000 */
[-CC-:B------:R-:W-:Y:S01]  /*7140*/  FFMA.FTZ R140, R155, R14.reuse, -R12.reuse ;  /* 0x0000000e9b8c7223 */ /* 0x180fe2000001080c */
[----:B------:R-:W-:Y:S01]  /*7150*/  FSEL R87, R22, -INF , !P2 ;  /* 0xff80000016577808 */ /* 0x000fe20005000000 */
[--C-:B------:R-:W-:Y:S01]  /*7160*/  FFMA.FTZ R142, R151, R14, -R12.reuse ;  /* 0x0000000e978e7223 */ /* 0x100fe2000001080c */
[----:B------:R-:W-:Y:S01]  /*7170*/  FMNMX.FTZ R10, R137, R8, !PT ;  /* 0x00000008890a7209 */ /* 0x000fe20007810000 */
[-CC-:B------:R-:W-:Y:S01]  /*7180*/  FFMA.FTZ R136, R147, R14.reuse, -R12.reuse ;  /* 0x0000000e93887223 */ /* 0x180fe2000001080c */
[----:B------:R-:W-:Y:S01]  /*7190*/  ISETP.GT.AND P2, PT, R50, 0x30, P1 ;  /* 0x000000303200780c */ /* 0x000fe20000f44270 */
[--C-:B------:R-:W-:Y:S01]  /*71a0*/  FFMA.FTZ R138, R123, R14, -R12.reuse ;  /* 0x0000000e7b8a7223 */ /* 0x100fe2000001080c */
[----:B------:R-:W-:Y:S01]  /*71b0*/  FMNMX.FTZ R10, R67, R10, !PT ;  /* 0x0000000a430a7209 */ /* 0x000fe20007810000 */
[-CC-:B------:R-:W-:Y:S01]  /*71c0*/  FFMA.FTZ R132, R131, R14.reuse, -R12.reuse ;  /* 0x0000000e83847223 */ /* 0x180fe2000001080c */
[----:B------:R-:W-:Y:S01]  /*71d0*/  ISETP.LT.OR P4, PT, R48, 0x2a, P4 ;  /* 0x0000002a3000780c */ /* 0x000fe20002781670 */
        /* <DEDUP_REMOVED lines=19> */
[----:B------:R-:W-:Y:S01]  /*7310*/  FSEL R141, R28, -INF , !P2 ;  /* 0xff8000001c8d7808 */ /* 0x000fe20005000000 */
[----:B------:R-:W-:Y:S01]  /*7320*/  FFMA.FTZ R49, R49, R14, -R12 ;  /* 0x0000000e31317223 */ /* 0x000fe2000001080c */
[----:B------:R-:W-:Y:S01]  /*7330*/  FMNMX.FTZ R10, R79, R10, !PT ;  /* 0x0000000a4f0a7209 */ /* 0x000fe20007810000 */
[----:B------:R-:W-:Y:S01]  /*7340*/  FMUL.FTZ R7, R7, R14 ;  /* 0x0000000e07077220 */ /* 0x000fe20000410000 */
[----:B------:R-:W-:Y:S01]  /*7350*/  ISETP.LT.OR P3, PT, R48, 0x32, P3 ;  /* 0x000000323000780c */ /* 0x000fe20001f61670 */
[----:B------:R-:W-:Y:S01]  /*7360*/  MUFU.EX2 R148, R148 ;  /* 0x0000009400947308 */ /* 0x000fe20000000800 */
[----:B------:R-:W-:-:S02]  /*7370*/  FMNMX.FTZ R10, R81, R10, !PT ;  /* 0x0000000a510a7209 */ /* 0x000fc40007810000 */
[----:B------:R-:W-:Y:S02]  /*7380*/  ISETP.GT.AND P4, PT, R50, 0x39, P1 ;  /* 0x000000393200780c */ /* 0x000fe40000f84270 */
[----:B------:R-:W-:Y:S02]  /*7390*/  FMNMX.FTZ R10, R87, R10, !PT ;  /* 0x0000000a570a7209 */ /* 0x000fe40007810000 */
[----:B------:R-:W-:Y:S01]  /*73a0*/  ISETP.LT.OR P5, PT, R48, 0x39, P5 ;  /* 0x000000393000780c */ /* 0x000fe20002fa1670 */
[----:B------:R-:W1:Y:S01]  /*73b0*/  MUFU.EX2 R7, R7 ;  /* 0x0000000700077308 */ /* 0x000e620000000800 */
[----:B------:R-:W-:Y:S02]  /*73c0*/  FMNMX.FTZ R10, R133, R10, !PT ;  /* 0x0000000a850a7209 */ /* 0x000fe40007810000 */
[----:B------:R-:W-:Y:S01]  /*73d0*/  FSEL R143, R29, -INF , !P3 ;  /* 0xff8000001d8f7808 */ /* 0x000fe20005800000 */
[----:B------:R-:W-:Y:S01]  /*73e0*/  FFMA.FTZ R29, R157, R14, -R12 ;  /* 0x0000000e9d1d7223 */ /* 0x000fe2000001080c */
[----:B------:R-:W-:-:S02]  /*73f0*/  FMNMX.FTZ R10, R139, R10, !PT ;  /* 0x0000000a8b0a7209 */ /* 0x000fc40007810000 */
[----:B------:R-:W-:Y:S01]  /*7400*/  ISETP.GT.AND P2, PT, R50, 0x40, P1 ;  /* 0x000000403200780c */ /* 0x000fe20000f44270 */
[----:B------:R-:W-:Y:S01]  /*7410*/  MUFU.EX2 R150, R150 ;  /* 0x0000009600967308 */ /* 0x000fe20000000800 */
[----:B------:R-:W-:Y:S02]  /*7420*/  FMNMX.FTZ R10, R141, R10, !PT ;  /* 0x0000000a8d0a7209 */ /* 0x000fe40007810000 */
[----:B------:R-:W-:Y:S02]  /*7430*/  FSEL R145, R30, -INF , !P5 ;  /* 0xff8000001e917808 */ /* 0x000fe40006800000 */
[----:B------:R-:W-:Y:S02]  /*7440*/  ISETP.LT.OR P4, PT, R48, 0x3a, P4 ;  /* 0x0000003a3000780c */ /* 0x000fe40002781670 */
[----:B------:R-:W-:Y:S01]  /*7450*/  FMNMX.FTZ R10, R143, R10, !PT ;  /* 0x0000000a8f0a7209 */ /* 0x000fe20007810000 */
[----:B------:R-:W-:Y:S01]  /*7460*/  MUFU.EX2 R25, R25 ;  /* 0x0000001900197308 */ /* 0x000fe20000000800 */
[----:B------:R-:W-:-:S02]  /*7470*/  ISETP.GT.AND P3, PT, R50, 0x41, P1 ;  /* 0x000000413200780c */ /* 0x000fc40000f64270 */
[----:B------:R-:W-:Y:S02]  /*7480*/  ISETP.LT.OR P2, PT, R48, 0x41, P2 ;  /* 0x000000413000780c */ /* 0x000fe40001741670 */
[----:B------:R-:W-:Y:S01]  /*7490*/  FSEL R157, R31, -INF , !P4 ;  /* 0xff8000001f9d7808 */ /* 0x000fe20006000000 */
[----:B------:R-:W-:Y:S01]  /*74a0*/  FFMA.FTZ R31, R153, R14, -R12 ;  /* 0x0000000e991f7223 */ /* 0x000fe2000001080c */
[----:B------:R-:W-:Y:S01]  /*74b0*/  FMNMX.FTZ R10, R145, R10, !PT ;  /* 0x0000000a910a7209 */ /* 0x000fe20007810000 */
[----:B------:R-:W-:Y:S01]  /*74c0*/  MUFU.EX2 R144, R144 ;  /* 0x0000009000907308 */ /* 0x000fe20000000800 */
[----:B------:R-:W-:Y:S02]  /*74d0*/  ISETP.GT.AND P5, PT, R50, 0x48, P1 ;  /* 0x000000483200780c */ /* 0x000fe40000fa4270 */
[----:B------:R-:W-:Y:S02]  /*74e0*/  FSEL R32, R32, -INF , !P2 ;  /* 0xff80000020207808 */ /* 0x000fe40005000000 */
[----:B------:R-:W-:-:S02]  /*74f0*/  ISETP.LT.OR P3, PT, R48, 0x42, P3 ;  /* 0x000000423000780c */ /* 0x000fc40001f61670 */
[----:B0-----:R-:W-:Y:S01]  /*7500*/  FMNMX.FTZ R11, R157, R10, !PT ;  /* 0x0000000a9d0b7209 */ /* 0x001fe20007810000 */
[----:B------:R-:W-:Y:S01]  /*7510*/  MUFU.EX2 R135, R135 ;  /* 0x0000008700877308 */ /* 0x000fe20000000800 */
[----:B------:R-:W-:Y:S02]  /*7520*/  ISETP.GT.AND P4, PT, R50, 0x49, P1 ;  /* 0x000000493200780c */ /* 0x000fe40000f84270 */
[----:B------:R-:W-:Y:S02]  /*7530*/  ISETP.LT.OR P5, PT, R48, 0x49, P5 ;  /* 0x000000493000780c */ /* 0x000fe40002fa1670 */
[----:B------:R-:W-:Y:S01]  /*7540*/  FSEL R155, R33, -INF , !P3 ;  /* 0xff800000219b7808 */ /* 0x000fe20005800000 */
[----:B------:R-:W-:Y:S01]  /*7550*/  FFMA.FTZ R33, R149, R14, -R12 ;  /* 0x0000000e95217223 */ /* 0x000fe2000001080c */
[----:B------:R-:W-:Y:S01]  /*7560*/  FMNMX.FTZ R10, R32, R11, !PT ;  /* 0x0000000b200a7209 */ /* 0x000fe20007810000 */
[----:B------:R-:W-:Y:S01]  /*7570*/  MUFU.EX2 R146, R146 ;  /* 0x0000009200927308 */ /* 0x000fe20000000800 */
[----:B------:R-:W-:-:S02]  /*7580*/  ISETP.GT.AND P2, PT, R50, 0x50, P1 ;  /* 0x000000503200780c */ /* 0x000fc40000f44270 */
[----:B------:R-:W-:Y:S01]  /*7590*/  FSEL R153, R34, -INF , !P5 ;  /* 0xff80000022997808 */ /* 0x000fe20006800000 */
[----:B-1----:R-:W-:Y:S01]  /*75a0*/  FFMA.FTZ R34, R7, R3, R148 ;  /* 0x0000000307227223 */ /* 0x002fe20000010094 */
[----:B------:R-:W-:Y:S02]  /*75b0*/  ISETP.LT.OR P4, PT, R48, 0x4a, P4 ;  /* 0x0000004a3000780c */ /* 0x000fe40002781670 */
[----:B------:R-:W-:Y:S01]  /*75c0*/  FMNMX.FTZ R10, R155, R10, !PT ;  /* 0x0000000a9b0a7209 */ /* 0x000fe20007810000 */
[----:B------:R-:W-:Y:S01]  /*75d0*/  FADD.FTZ R3, R21, R34 ;  /* 0x0000002215037221 */ /* 0x000fe20000010000 */
[----:B------:R-:W-:Y:S01]  /*75e0*/  ISETP.GT.AND P3, PT, R50, 0x51, P1 ;  /* 0x000000513200780c */ /* 0x000fe20000f64270 */
[----:B------:R-:W-:Y:S01]  /*75f0*/  MUFU.EX2 R29, R29 ;  /* 0x0000001d001d7308 */ /* 0x000fe20000000800 */
[----:B------:R-:W-:Y:S02]  /*7600*/  ISETP.LT.OR P2, PT, R48, 0x51, P2 ;  /* 0x000000513000780c */ /* 0x000fe40001741670 */
[----:B------:R-:W-:Y:S01]  /*7610*/  FSEL R151, R35, -INF , !P4 ;  /* 0xff80000023977808 */ /* 0x000fe20006000000 */
[----:B------:R-:W-:Y:S01]  /*7620*/  FFMA.FTZ R35, R121, R14, -R12 ;  /* 0x0000000e79237223 */ /* 0x000fe2000001080c */
[----:B------:R-:W-:-:S02]  /*7630*/  FMNMX.FTZ R10, R153, R10, !PT ;  /* 0x0000000a990a7209 */ /* 0x000fc40007810000 */
[----:B------:R-:W-:Y:S01]  /*7640*/  ISETP.GT.AND P5, PT, R50, 0x58, P1 ;  /* 0x000000583200780c */ /* 0x000fe20000fa4270 */
[----:B------:R-:W-:Y:S01]  /*7650*/  MUFU.EX2 R140, R140 ;  /* 0x0000008c008c7308 */ /* 0x000fe20000000800 */
[----:B------:R-:W-:Y:S02]  /*7660*/  FSEL R36, R36, -INF , !P2 ;  /* 0xff80000024247808 */ /* 0x000fe40005000000 */
[----:B------:R-:W-:Y:S02]  /*7670*/  ISETP.LT.OR P3, PT, R48, 0x52, P3 ;  /* 0x000000523000780c */ /* 0x000fe40001f61670 */
[----:B------:R-:W-:Y:S02]  /*7680*/  FMNMX.FTZ R11, R151, R10, !PT ;  /* 0x0000000a970b7209 */ /* 0x000fe40007810000 */
[----:B------:R-:W-:Y:S01]  /*7690*/  ISETP.GT.AND P4, PT, R50, 0x59, P1 ;  /* 0x000000593200780c */ /* 0x000fe20000f84270 */
[----:B------:R-:W-:Y:S01]  /*76a0*/  MUFU.EX2 R31, R31 ;  /* 0x0000001f001f7308 */ /* 0x000fe20000000800 */
[----:B------:R-:W-:-:S02]  /*76b0*/  ISETP.LT.OR P5, PT, R48, 0x59, P5 ;  /* 0x000000593000780c */ /* 0x000fc40002fa1670 */
[----:B------:R-:W-:Y:S01]  /*76c0*/  FSEL R149, R37, -INF , !P3 ;  /* 0xff80000025957808 */ /* 0x000fe20005800000 */
[----:B------:R-:W-:Y:S01]  /*76d0*/  FFMA.FTZ R37, R125, R14, -R12 ;  /* 0x0000000e7d257223 */ /* 0x000fe2000001080c */
[----:B------:R-:W-:Y:S02]  /*76e0*/  FMNMX.FTZ R10, R36, R11, !PT ;  /* 0x0000000b240a7209 */ /* 0x000fe40007810000 */
[----:B------:R-:W-:Y:S01]  /*76f0*/  ISETP.GT.AND P2, PT, R50, 0x60, P1 ;  /* 0x000000603200780c */ /* 0x000fe20000f44270 */
[----:B------:R-:W-:Y:S01]  /*7700*/  MUFU.EX2 R142, R142 ;  /* 0x0000008e008e7308 */ /* 0x000fe20000000800 */
[----:B------:R-:W-:Y:S02]  /*7710*/  FSEL R147, R38, -INF , !P5 ;  /* 0xff80000026937808 */ /* 0x000fe40006800000 */
[----:B------:R-:W-:Y:S02]  /*7720*/  ISETP.LT.OR P4, PT, R48, 0x5a, P4 ;  /* 0x0000005a3000780c */ /* 0x000fe40002781670 */
[----:B------:R-:W-:-:S02]  /*7730*/  FMNMX.FTZ R10, R149, R10, !PT ;  /* 0x0000000a950a7209 */ /* 0x000fc40007810000 */
[----:B------:R-:W-:Y:S01]  /*7740*/  ISETP.GT.AND P3, PT, R50, 0x61, P1 ;  /* 0x000000613200780c */ /* 0x000fe20000f64270 */
[----:B------:R-:W-:Y:S01]  /*7750*/  MUFU.EX2 R33, R33 ;  /* 0x0000002100217308 */ /* 0x000fe20000000800 */
[----:B------:R-:W-:Y:S02]  /*7760*/  ISETP.LT.OR P2, PT, R48, 0x61, P2 ;  /* 0x000000613000780c */ /* 0x000fe40001741670 */
[----:B------:R-:W-:Y:S01]  /*7770*/  FSEL R121, R39, -INF , !P4 ;  /* 0xff80000027797808 */ /* 0x000fe20006000000 */
[----:B------:R-:W-:Y:S01]  /*7780*/  FFMA.FTZ R39, R127, R14, -R12 ;  /* 0x0000000e7f277223 */ /* 0x000fe2000001080c */
[----:B------:R-:W-:Y:S02]  /*7790*/  FMNMX.FTZ R10, R147, R10, !PT ;  /* 0x0000000a930a7209 */ /* 0x000fe40007810000 */
[----:B------:R-:W-:Y:S01]  /*77a0*/  ISETP.GT.AND P5, PT, R50, 0x68, P1 ;  /* 0x000000683200780c */ /* 0x000fe20000fa4270 */
[----:B------:R-:W-:Y:S01]  /*77b0*/  MUFU.EX2 R136, R136 ;  /* 0x0000008800887308 */ /* 0x000fe20000000800 */
[----:B------:R-:W-:-:S02]  /*77c0*/  FSEL R40, R40, -INF , !P2 ;  /* 0xff80000028287808 */ /* 0x000fc40005000000 */
[----:B------:R-:W-:Y:S02]  /*77d0*/  ISETP.LT.OR P3, PT, R48, 0x62, P3 ;  /* 0x000000623000780c */ /* 0x000fe40001f61670 */
[----:B------:R-:W-:Y:S02]  /*77e0*/  FMNMX.FTZ R11, R121, R10, !PT ;  /* 0x0000000a790b7209 */ /* 0x000fe40007810000 */
        /* <DEDUP_REMOVED lines=19> */
[----:B------:R-:W-:Y:S02]  /*7920*/  ISETP.LT.OR P3, PT, R48, 0x72, P3 ;  /* 0x000000723000780c */ /* 0x000fe40001f61670 */
[----:B------:R-:W-:Y:S02]  /*7930*/  FSEL R44, R44, -INF , !P2 ;  /* 0xff8000002c2c7808 */ /* 0x000fe40005000000 */
[----:B------:R-:W-:-:S02]  /*7940*/  FMNMX.FTZ R11, R131, R10, !PT ;  /* 0x0000000a830b7209 */ /* 0x000fc40007810000 */
[----:B------:R-:W-:Y:S01]  /*7950*/  ISETP.GT.AND P1, PT, R50, 0x79, P1 ;  /* 0x000000793200780c */ /* 0x000fe20000f24270 */
[----:B------:R-:W-:Y:S01]  /*7960*/  MUFU.EX2 R39, R39 ;  /* 0x0000002700277308 */ /* 0x000fe20000000800 */
[----:B------:R-:W-:Y:S02]  /*7970*/  ISETP.LT.OR P5, PT, R48, 0x79, P5 ;  /* 0x000000793000780c */ /* 0x000fe40002fa1670 */
[----:B------:R-:W-:Y:S01]  /*7980*/  FSEL R127, R45, -INF , !P3 ;  /* 0xff8000002d7f7808 */ /* 0x000fe20005800000 */
[----:B------:R-:W-:Y:S01]  /*7990*/  FFMA.FTZ R45, R61, R14, -R12 ;  /* 0x0000000e3d2d7223 */ /* 0x000fe2000001080c */
[----:B------:R-:W-:Y:S02]  /*79a0*/  FMNMX.FTZ R10, R44, R11, !PT ;  /* 0x0000000b2c0a7209 */ /* 0x000fe40007810000 */
[----:B------:R-:W-:Y:S01]  /*79b0*/  ISETP.LT.OR P1, PT, R48, 0x7a, P1 ;  /* 0x0000007a3000780c */ /* 0x000fe20000f21670 */
[----:B------:R-:W-:Y:S01]  /*79c0*/  MUFU.EX2 R134, R134 ;  /* 0x0000008600867308 */ /* 0x000fe20000000800 */
[----:B------:R-:W-:-:S02]  /*79d0*/  FSEL R46, R46, -INF , !P5 ;  /* 0xff8000002e2e7808 */ /* 0x000fc40006800000 */
[----:B------:R-:W-:Y:S02]  /*79e0*/  FMNMX.FTZ R11, R127, R10, !PT ;  /* 0x0000000a7f0b7209 */ /* 0x000fe40007810000 */
[----:B------:R-:W-:Y:S01]  /*79f0*/  FSEL R129, R47, -INF , !P1 ;  /* 0xff8000002f817808 */ /* 0x000fe20004800000 */
[----:B------:R-:W-:Y:S01]  /*7a00*/  FFMA.FTZ R47, R65, R14, -R12 ;  /* 0x0000000e412f7223 */ /* 0x000fe2000001080c */
        /* <DEDUP_REMOVED lines=54> */
[----:B------:R-:W-:-:S03]  /*7d70*/  FADD.FTZ R2, R144, R3 ;  /* 0x0000000390027221 */ /* 0x000fc60000010000 */
[----:B------:R-:W-:Y:S01]  /*7d80*/  FADD.FTZ R63, R53, R34 ;  /* 0x00000022353f7221 */ /* 0x000fe20000010000 */
[-C--:B------:R-:W-:Y:S01]  /*7d90*/  FFMA.FTZ R34, R36, R14.reuse, -R10 ;  /* 0x0000000e24227223 */ /* 0x080fe2000001080a */
[----:B------:R-:W-:Y:S01]  /*7da0*/  FADD.FTZ R3, R135, R2 ;  /* 0x0000000287037221 */ /* 0x000fe20000010000 */
[----:B------:R-:W2:Y:S01]  /*7db0*/  MUFU.EX2 R22, R22 ;  /* 0x0000001600167308 */ /* 0x000ea20000000800 */
[----:B0-----:R-:W-:Y:S01]  /*7dc0*/  FADD.FTZ R36, R20, R63 ;  /* 0x0000003f14247221 */ /* 0x001fe20000010000 */
[----:B------:R-:W-:Y:S01]  /*7dd0*/  FFMA.FTZ R63, R149, R14, -R10 ;  /* 0x0000000e953f7223 */ /* 0x000fe2000001080a */
        /* <DEDUP_REMOVED lines=11> */
[----:B0-----:R-:W-:Y:S01]  /*7e90*/  FADD.FTZ R65, R55, R36 ;  /* 0x0000002437417221 */ /* 0x001fe20000010000 */
[----:B------:R-:W-:-:S06]  /*7ea0*/  FFMA.FTZ R36, R147, R14, -R10 ;  /* 0x0000000e93247223 */ /* 0x000fcc000001080a */
[----:B------:R-:W0:Y:S01]  /*7eb0*/  MUFU.EX2 R26, R26 ;  /* 0x0000001a001a7308 */ /* 0x000e220000000800 */
[----:B-1----:R-:W-:Y:S01]  /*7ec0*/  FADD.FTZ R38, R24, R65 ;  /* 0x0000004118267221 */ /* 0x002fe20000010000 */
[-CC-:B------:R-:W-:Y:S01]  /*7ed0*/  FFMA.FTZ R65, R121, R14.reuse, -R10.reuse ;  /* 0x0000000e79417223 */ /* 0x180fe2000001080a */
[----:B------:R-:W-:-:S05]  /*7ee0*/  FFMA.FTZ R121, R44, R14, -R10 ;  /* 0x0000000e2c797223 */ /* 0x000fca000001080a */
[----:B------:R-:W1:Y:S01]  /*7ef0*/  MUFU.EX2 R59, R59 ;  /* 0x0000003b003b7308 */ /* 0x000e620000000800 */
[----:B--2---:R-:W-:-:S07]  /*7f00*/  FADD.FTZ R67, R57, R38 ;  /* 0x0000002639437221 */ /* 0x004fce0000010000 */
[----:B------:R-:W2:Y:S01]  /*7f10*/  MUFU.EX2 R137, R137 ;  /* 0x0000008900897308 */ /* 0x000ea20000000800 */
[----:B0-----:R-:W-:Y:S01]  /*7f20*/  FADD.FTZ R38, R26, R67 ;  /* 0x000000431a267221 */ /* 0x001fe20000010000 */
[-CC-:B------:R-:W-:Y:S01]  /*7f30*/  FFMA.FTZ R67, R123, R14.reuse, -R10.reuse ;  /* 0x0000000e7b437223 */ /* 0x180fe2000001080a */
[----:B------:R-:W-:-:S05]  /*7f40*/  FFMA.FTZ R123, R46, R14, -R10 ;  /* 0x0000000e2e7b7223 */ /* 0x000fca000001080a */
[----:B------:R-:W0:Y:S01]  /*7f50*/  MUFU.EX2 R28, R28 ;  /* 0x0000001c001c7308 */ /* 0x000e220000000800 */
[----:B-1----:R-:W-:Y:S01]  /*7f60*/  FADD.FTZ R2, R59, R38 ;  /* 0x000000263b027221 */ /* 0x002fe20000010000 */
[----:B------:R-:W-:Y:S01]  /*7f70*/  FFMA.FTZ R38, R40, R14, -R10 ;  /* 0x0000000e28267223 */ /* 0x000fe2000001080a */
        /* <DEDUP_REMOVED lines=8> */
[-CC-:B------:R-:W-:Y:S01]  /*8000*/  FFMA.FTZ R40, R125, R14.reuse, -R10.reuse ;  /* 0x0000000e7d287223 */ /* 0x180fe2000001080a */
[----:B------:R-:W-:Y:S01]  /*8010*/  FADD.FTZ R42, R132, R69 ;  /* 0x00000045842a7221 */ /* 0x000fe20000010000 */
[----:B------:R-:W-:-:S03]  /*8020*/  FFMA.FTZ R69, R131, R14, -R10 ;  /* 0x0000000e83457223 */ /* 0x000fc6000001080a */
[----:B------:R-:W-:Y:S01]  /*8030*/  FADD.FTZ R73, R39, R42 ;  /* 0x0000002a27497221 */ /* 0x000fe20000010000 */
        /* <DEDUP_REMOVED lines=23> */
[-C--:B------:R-:W-:Y:S01]  /*81b0*/  FFMA.FTZ R42, R127, R14.reuse, -R10 ;  /* 0x0000000e7f2a7223 */ /* 0x080fe2000001080a */
[----:B------:R-:W-:Y:S01]  /*81c0*/  FADD.FTZ R3, R45, R2 ;  /* 0x000000022d037221 */ /* 0x000fe20000010000 */
[----:B------:R-:W-:-:S03]  /*81d0*/  FFMA.FTZ R10, R129, R14, -R10 ;  /* 0x0000000e810a7223 */ /* 0x000fc6000001080a */
[----:B------:R-:W-:Y:S01]  /*81e0*/  FADD.FTZ R2, R126, R3 ;  /* 0x000000037e027221 */ /* 0x000fe20000010000 */
[----:B------:R-:W2:Y:S01]  /*81f0*/  MUFU.EX2 R38, R38 ;  /* 0x0000002600267308 */ /* 0x000ea20000000800 */
[----:B0-----:R-:W-:Y:S02]  /*8200*/  FADD.FTZ R44, R36, R73 ;  /* 0x00000049242c7221 */ /* 0x001fe40000010000 */
[----:B------:R-:W-:-:S04]  /*8210*/  FADD.FTZ R3, R43, R2 ;  /* 0x000000022b037221 */ /* 0x000fc80000010000 */
[----:B------:R-:W-:Y:S01]  /*8220*/  FADD.FTZ R2, R120, R3 ;  /* 0x0000000378027221 */ /* 0x000fe20000010000 */
        /* <DEDUP_REMOVED lines=24> */
.L_x_13810:
        /* <DEDUP_REMOVED lines=75> */
.L_x_13792:
[----:B------:R-:W0:Y:S01]  /*8860*/  S2UR UR10, SR_CTAID.X ;  /* 0x00000000000a79c3 */ /* 0x000e220000002500 */
[----:B------:R-:W-:Y:S01]  /*8870*/  IADD3 R27, -R27, 0x1, RZ ;  /* 0x000000011b1b7810 */ /* 0x000fe20007ffe1ff */
[----:B------:R-:W-:Y:S02]  /*8880*/  UISETP.NE.AND UP1, UPT, UR40, URZ, UPT ;  /* 0x0000003f2800728c */ /* 0x000fe4000bf25270 */
[----:B------:R-:W-:Y:S02]  /*8890*/  UISETP.NE.AND UP0, UPT, UR44, URZ, UPT ;  /* 0x0000003f2c00728c */ /* 0x000fe4000bf05270 */
[----:B------:R-:W-:Y:S01]  /*88a0*/  IMAD R27, R16, UR28, R27 ;  /* 0x0000001c101b7c24 */ /* 0x000fe2000f8e021b */
[----:B------:R-:W-:-:S03]  /*88b0*/  UMOV UR14, 0xc0 ;  /* 0x000000c0000e7882 */ /* 0x000fc60000000000 */
[----:B------:R-:W-:Y:S02]  /*88c0*/  PLOP3.LUT P1, PT, PT, PT, UP0, 0x40, 0x0 ;  /* 0x000000000000781c */ /* 0x000fe40003f2e808 */
[----:B------:R-:W-:Y:S01]  /*88d0*/  R2UR UR15, R27 ;  /* 0x000000001b0f72ca */ /* 0x000fe200000e0000 */
[----:B------:R-:W-:Y:S01]  /*88e0*/  @UP1 ULDC UR18, c[0x0][0x450] ;  /* 0x0001140000121ab9 */ /* 0x000fe20000000800 */
[----:B0-----:R-:W-:-:S03]  /*88f0*/  UIMAD UR14, UR10, UR14, 0xbf ;  /* 0x000000bf0a0e74a4 */ /* 0x001fc6000f8e020e */
        /* <DEDUP_REMOVED lines=18> */
.L_x_13813:
[----:B------:R-:W-:Y:S02]  /*8a20*/  ULDC UR18, c[0x0][0x9e4] ;  /* 0x0002790000127ab9 */ /* 0x000fe40000000800 */
[----:B------:R-:W-:-:S11]  /*8a30*/  UISETP.NE.AND UP0, UPT, UR18, 0x1, UPT ;  /* 0x000000011200788c */ /* 0x000fd6000bf05270 */
[----:B------:R-:W-:Y:S02]  /*8a40*/  @UP0 ULDC.64 UR20, c[0x0][0x9e8] ;  /* 0x00027a0000140ab9 */ /* 0x000fe40000000a00 */
[----:B------:R-:W-:-:S04]  /*8a50*/  UIMAD.WIDE.U32 UR10, UR14, UR20, URZ ;  /* 0x000000140e0a72a5 */ /* 0x000fc8000f8e003f */
[----:B------:R-:W-:-:S12]  /*8a60*/  @UP0 USHF.R.U32.HI UR14, URZ, UR21, UR11 ;  /* 0x000000153f0e0299 */ /* 0x000fd8000801160b */
.L_x_13814:
[----:B------:R-:W-:-:S04]  /*8a70*/  UIMAD UR14, UR14, UR18, URZ ;  /* 0x000000120e0e72a4 */ /* 0x000fc8000f8e023f */
[----:B------:R-:W-:-:S04]  /*8a80*/  UISETP.LT.AND UP0, UPT, UR15, UR14, UPT ;  /* 0x0000000e0f00728c */ /* 0x000fc8000bf01270 */
[----:B------:R-:W-:-:S12]  /*8a90*/  USEL UR15, UR15, UR14, !UP0 ;  /* 0x0000000e0f0f7287 */ /* 0x000fd8000c000000 */
.L_x_13812:
        /* <DEDUP_REMOVED lines=13> */
.L_x_13826:
[----:B------:R-:W-:Y:S01]  /*8b70*/  ISETP.NE.AND P2, PT, RZ, UR42, PT ;  /* 0x0000002aff007c0c */ /* 0x000fe2000bf45270 */
[----:B------:R-:W-:-:S04]  /*8b80*/  UISETP.NE.AND UP0, UPT, UR26, 0x1, UPT ;  /* 0x000000011a00788c */ /* 0x000fc8000bf05270 */
[----:B------:R-:W-:-:S04]  /*8b90*/  USEL UR4, URZ, 0x1, UP0 ;  /* 0x000000013f047887 */ /* 0x000fc80008000000 */
[----:B------:R-:W-:-:S04]  /*8ba0*/  ULOP3.LUT UR4, UR27, UR4, URZ, 0x3c, !UPT ;  /* 0x000000041b047292 */ /* 0x000fc8000f8e3c3f */
[----:B------:R-:W-:Y:S08]  /*8bb0*/  @P2 BRA `(.L_x_13816) ;  /* 0x0000000000382947 */ /* 0x000ff00003800000 */
[----:B------:R-:W-:Y:S05]  /*8bc0*/  @!P0 BRA `(.L_x_13817) ;  /* 0x0000000000048947 */ /* 0x000fea0003800000 */
[----:B------:R-:W-:Y:S01]  /*8bd0*/  BPT.TRAP 0x1 ;  /* 0x000000040000795c */ /* 0x000fe20000300000 */
.L_x_13817:
        /* <DEDUP_REMOVED lines=9> */
.L_x_13818:
[----:B-1----:R-:W-:Y:S05]  /*8c70*/  @P1 BRA `(.L_x_13816) ;  /* 0x0000000000081947 */ /* 0x002fea0003800000 */
[----:B------:R-:W1:Y:S02]  /*8c80*/  SYNCS.PHASECHK.TRANS64.TRYWAIT P1, [UR7+0x16830], R10 ;  /* 0x0168300aff0075a7 */ /* 0x000e640008020147 */
[----:B-1----:R-:W-:Y:S05]  /*8c90*/  @!P1 BRA `(.L_x_13819) ;  /* 0x000000b400949947 */ /* 0x002fea0003800000 */
.L_x_13816:
        /* <DEDUP_REMOVED lines=30> */
.L_x_13821:
[----:B------:R-:W-:Y:S01]  /*8e80*/  ULEA UR10, UR26, UR43, 0x3 ;  /* 0x0000002b1a0a7291 */ /* 0x000fe2000f8e183f */
[----:B------:R-:W-:-:S05]  /*8e90*/  IMAD.U32 R10, RZ, RZ, UR27 ;  /* 0x0000001bff0a7e24 */ /* 0x000fca000f8e00ff */
[----:B------:R-:W-:-:S04]  /*8ea0*/  SHF.L.U32 R10, R10, 0x1f, RZ ;  /* 0x0000001f0a0a7819 */ /* 0x000fc800000006ff */
[----:B------:R0:W1:Y:S01]  /*8eb0*/  SYNCS.PHASECHK.TRANS64.TRYWAIT P1, [UR10+0x16850], R10 ;  /* 0x0168500aff0075a7 */ /* 0x000062000802014a */
[----:B------:R-:W-:Y:S05]  /*8ec0*/  @!P0 BRA `(.L_x_13822) ;  /* 0x0000000000048947 */ /* 0x000fea0003800000 */
[----:B------:R-:W-:Y:S01]  /*8ed0*/  BPT.TRAP 0x1 ;  /* 0x000000040000795c */ /* 0x000fe20000300000 */
.L_x_13822:
[----:B-1----:R-:W-:Y:S05]  /*8ee0*/  @P1 BRA `(.L_x_13820) ;  /* 0x0000000000081947 */ /* 0x002fea0003800000 */
[----:B------:R-:W1:Y:S02]  /*8ef0*/  SYNCS.PHASECHK.TRANS64.TRYWAIT P1, [UR10+0x16850], R10 ;  /* 0x0168500aff0075a7 */ /* 0x000e64000802014a */
[----:B-1----:R-:W-:Y:S05]  /*8f00*/  @!P1 BRA `(.L_x_13823) ;  /* 0x000000b400109947 */ /* 0x002fea0003800000 */
.L_x_13820:
        /* <DEDUP_REMOVED lines=50> */
.L_x_13824:
        /* <DEDUP_REMOVED lines=196> */
[----:B0-----:R-:W-:Y:S02]  /*9e70*/  FMNMX.FTZ R42, R87, R14, !PT ;  /* 0x0000000e572a7209 */ /* 0x001fe40007810000 */
[----:B------:R-:W0:Y:S03]  /*9e80*/  LDC R14, c[0x0][0x988] ;  /* 0x00026200ff0e7b82 */ /* 0x000e260000000800 */
[----:B------:R-:W2:Y:S01]  /*9e90*/  SHFL.BFLY PT, R15, R42, 0x2, 0x1f ;  /* 0x0c401f002a0f7f89 */ /* 0x000ea200000e0000 */
[----:B-1----:R-:W-:Y:S02]  /*9ea0*/  FMNMX.FTZ R44, R12, R11, !PT ;  /* 0x0000000b0c2c7209 */ /* 0x002fe40007810000 */
[----:B--2---:R-:W-:-:S03]  /*9eb0*/  FMNMX.FTZ R46, R42, R15, !PT ;  /* 0x0000000f2a2e7209 */ /* 0x004fc60007810000 */
[----:B------:R-:W1:Y:S04]  /*9ec0*/  SHFL.BFLY PT, R15, R44, 0x1, 0x1f ;  /* 0x0c201f002c0f7f89 */ /* 0x000e6800000e0000 */
[----:B------:R-:W2:Y:S01]  /*9ed0*/  SHFL.BFLY PT, R11, R46, 0x1, 0x1f ;  /* 0x0c201f002e0b7f89 */ /* 0x000ea200000e0000 */
[----:B-1----:R-:W-:Y:S02]  /*9ee0*/  FMNMX.FTZ R15, R44, R15, !PT ;  /* 0x0000000f2c0f7209 */ /* 0x002fe40007810000 */
[----:B--2---:R-:W-:-:S03]  /*9ef0*/  FMNMX.FTZ R11, R46, R11, !PT ;  /* 0x0000000b2e0b7209 */ /* 0x004fc60007810000 */
[C---:B0-----:R-:W-:Y:S01]  /*9f00*/  FMUL.FTZ R42, R15.reuse, R14 ;  /* 0x0000000e0f2a7220 */ /* 0x041fe20000410000 */
[----:B------:R-:W-:-:S03]  /*9f10*/  FADD.FTZ R153, -R15, R8 ;  /* 0x000000080f997221 */ /* 0x000fc60000010100 */
[-CC-:B------:R-:W-:Y:S01]  /*9f20*/  FFMA.FTZ R157, R123, R14.reuse, -R42.reuse ;  /* 0x0000000e7b9d7223 */ /* 0x180fe2000001082a */
[-CC-:B------:R-:W-:Y:S01]  /*9f30*/  FFMA.FTZ R123, R20, R14.reuse, -R42.reuse ;  /* 0x0000000e147b7223 */ /* 0x180fe2000001082a */
[C---:B------:R-:W-:Y:S01]  /*9f40*/  FADD.FTZ R7, -R11.reuse, R7 ;  /* 0x000000070b077221 */ /* 0x040fe20000010100 */
[-C--:B------:R-:W-:Y:S01]  /*9f50*/  FMUL.FTZ R20, R11, R14.reuse ;  /* 0x0000000e0b147220 */ /* 0x080fe20000410000 */
[-C--:B------:R-:W-:Y:S01]  /*9f60*/  FMUL.FTZ R8, R153, R14.reuse ;  /* 0x0000000e99087220 */ /* 0x080fe20000410000 */
[-C--:B------:R-:W-:Y:S01]  /*9f70*/  FFMA.FTZ R13, R13, R14.reuse, -R42 ;  /* 0x0000000e0d0d7223 */ /* 0x080fe2000001082a */
[-C--:B------:R-:W-:Y:S01]  /*9f80*/  FMUL.FTZ R7, R7, R14.reuse ;  /* 0x0000000e07077220 */ /* 0x080fe20000410000 */
[-C--:B------:R-:W-:Y:S01]  /*9f90*/  FFMA.FTZ R10, R10, R14.reuse, -R20 ;  /* 0x0000000e0a0a7223 */ /* 0x080fe20000010814 */
[-CC-:B------:R-:W-:Y:S01]  /*9fa0*/  FFMA.FTZ R148, R19, R14.reuse, -R42.reuse ;  /* 0x0000000e13947223 */ /* 0x180fe2000001082a */
[-C--:B------:R-:W-:Y:S01]  /*9fb0*/  FFMA.FTZ R134, R149, R14.reuse, -R42 ;  /* 0x0000000e95867223 */ /* 0x080fe2000001082a */
[-C--:B------:R-:W-:Y:S01]  /*9fc0*/  FFMA.FTZ R149, R21, R14.reuse, -R20 ;  /* 0x0000000e15957223 */ /* 0x080fe20000010814 */
[----:B------:R-:W-:Y:S01]  /*9fd0*/  MUFU.EX2 R8, R8 ;  /* 0x0000000800087308 */ /* 0x000fe20000000800 */
[-CC-:B------:R-:W-:Y:S01]  /*9fe0*/  FFMA.FTZ R146, R125, R14.reuse, -R42.reuse ;  /* 0x0000000e7d927223 */ /* 0x180fe2000001082a */
[-CC-:B------:R-:W-:Y:S01]  /*9ff0*/  FFMA.FTZ R150, R25, R14.reuse, -R42.reuse ;  /* 0x0000000e19967223 */ /* 0x180fe2000001082a */
[-C--:B------:R-:W-:Y:S01]  /*a000*/  FFMA.FTZ R125, R151, R14.reuse, -R42 ;  /* 0x0000000e977d7223 */ /* 0x080fe2000001082a */
[-C--:B------:R-:W-:Y:S01]  /*a010*/  FFMA.FTZ R151, R29, R14.reuse, -R20 ;  /* 0x0000000e1d977223 */ /* 0x080fe20000010814 */
[-CC-:B------:R-:W-:Y:S01]  /*a020*/  FFMA.FTZ R12, R27, R14.reuse, -R42.reuse ;  /* 0x0000000e1b0c7223 */ /* 0x180fe2000001082a */
[-C--:B------:R-:W-:Y:S01]  /*a030*/  FFMA.FTZ R130, R22, R14.reuse, -R42 ;  /* 0x0000000e16827223 */ /* 0x080fe2000001082a */
[-C--:B------:R-:W-:Y:S01]  /*a040*/  FFMA.FTZ R22, R31, R14.reuse, -R20 ;  /* 0x0000000e1f167223 */ /* 0x080fe20000010814 */
[----:B------:R-:W0:Y:S01]  /*a050*/  MUFU.EX2 R13, R13 ;  /* 0x0000000d000d7308 */ /* 0x000e220000000800 */
[-CC-:B------:R-:W-:Y:S01]  /*a060*/  FFMA.FTZ R144, R121, R14.reuse, -R42.reuse ;  /* 0x0000000e79907223 */ /* 0x180fe2000001082a */
[-C--:B------:R-:W-:Y:S01]  /*a070*/  FFMA.FTZ R132, R145, R14.reuse, -R42 ;  /* 0x0000000e91847223 */ /* 0x080fe2000001082a */
[-C--:B------:R-:W-:Y:S01]  /*a080*/  FFMA.FTZ R145, R33, R14.reuse, -R20 ;  /* 0x0000000e21917223 */ /* 0x080fe20000010814 */
[-C--:B------:R-:W-:Y:S01]  /*a090*/  FFMA.FTZ R121, R24, R14.reuse, -R42 ;  /* 0x0000000e18797223 */ /* 0x080fe2000001082a */
[-C--:B------:R-:W-:Y:S01]  /*a0a0*/  FFMA.FTZ R24, R35, R14.reuse, -R20 ;  /* 0x0000000e23187223 */ /* 0x080fe20000010814 */
[-CC-:B------:R-:W-:Y:S01]  /*a0b0*/  FFMA.FTZ R155, R127, R14.reuse, -R42.reuse ;  /* 0x0000000e7f9b7223 */ /* 0x180fe2000001082a */
[-C--:B------:R-:W-:Y:S01]  /*a0c0*/  FFMA.FTZ R127, R147, R14.reuse, -R42 ;  /* 0x0000000e937f7223 */ /* 0x080fe2000001082a */
[----:B------:R-:W-:Y:S01]  /*a0d0*/  MUFU.EX2 R7, R7 ;  /* 0x0000000700077308 */ /* 0x000fe20000000800 */
[-C--:B------:R-:W-:Y:S01]  /*a0e0*/  FFMA.FTZ R147, R37, R14.reuse, -R20 ;  /* 0x0000000e25937223 */ /* 0x080fe20000010814 */
[-C--:B------:R-:W-:Y:S01]  /*a0f0*/  FFMA.FTZ R124, R26, R14.reuse, -R42 ;  /* 0x0000000e1a7c7223 */ /* 0x080fe2000001082a */
[-C--:B------:R-:W-:Y:S01]  /*a100*/  FFMA.FTZ R26, R39, R14.reuse, -R20 ;  /* 0x0000000e271a7223 */ /* 0x080fe20000010814 */
[-CC-:B------:R-:W-:Y:S01]  /*a110*/  FFMA.FTZ R138, R141, R14.reuse, -R42.reuse ;  /* 0x0000000e8d8a7223 */ /* 0x180fe2000001082a */
[-C--:B------:R-:W-:Y:S01]  /*a120*/  FFMA.FTZ R140, R129, R14.reuse, -R42 ;  /* 0x0000000e818c7223 */ /* 0x080fe2000001082a */
[-C--:B------:R-:W-:Y:S01]  /*a130*/  FFMA.FTZ R141, R41, R14.reuse, -R20 ;  /* 0x0000000e298d7223 */ /* 0x080fe20000010814 */
[-CC-:B------:R-:W-:Y:S01]  /*a140*/  FFMA.FTZ R27, R28, R14.reuse, -R42.reuse ;  /* 0x0000000e1c1b7223 */ /* 0x180fe2000001082a */
[----:B------:R-:W1:Y:S01]  /*a150*/  MUFU.EX2 R10, R10 ;  /* 0x0000000a000a7308 */ /* 0x000e620000000800 */
[----:B0-----:R-:W-:Y:S01]  /*a160*/  FFMA.FTZ R3, R8, R3, R13 ;  /* 0x0000000308037223 */ /* 0x001fe2000001000d */
[-CC-:B------:R-:W-:Y:S01]  /*a170*/  FFMA.FTZ R153, R131, R14.reuse, -R42.reuse ;  /* 0x0000000e83997223 */ /* 0x180fe2000001082a */
[-C--:B------:R-:W-:Y:S01]  /*a180*/  FFMA.FTZ R128, R18, R14.reuse, -R42 ;  /* 0x0000000e12807223 */ /* 0x080fe2000001082a */
[-C--:B------:R-:W-:Y:S01]  /*a190*/  FFMA.FTZ R28, R43, R14.reuse, -R20 ;  /* 0x0000000e2b1c7223 */ /* 0x080fe20000010814 */
[-CC-:B------:R-:W-:Y:S01]  /*a1a0*/  FFMA.FTZ R18, R40, R14.reuse, -R42.reuse ;  /* 0x0000000e28127223 */ /* 0x180fe2000001082a */
[-CC-:B------:R-:W-:Y:S01]  /*a1b0*/  FFMA.FTZ R129, R143, R14.reuse, -R42.reuse ;  /* 0x0000000e8f817223 */ /* 0x180fe2000001082a */
[-C--:B------:R-:W-:Y:S01]  /*a1c0*/  FFMA.FTZ R142, R133, R14.reuse, -R42 ;  /* 0x0000000e858e7223 */ /* 0x080fe2000001082a */
[----:B------:R-:W0:Y:S01]  /*a1d0*/  MUFU.EX2 R148, R148 ;  /* 0x0000009400947308 */ /* 0x000e220000000800 */
[-C--:B------:R-:W-:Y:S01]  /*a1e0*/  FFMA.FTZ R143, R45, R14.reuse, -R20 ;  /* 0x0000000e2d8f7223 */ /* 0x080fe20000010814 */
[-CC-:B------:R-:W-:Y:S01]  /*a1f0*/  FFMA.FTZ R126, R30, R14.reuse, -R42.reuse ;  /* 0x0000000e1e7e7223 */ /* 0x180fe2000001082a */
[-C--:B------:R-:W-:Y:S01]  /*a200*/  FFMA.FTZ R133, R135, R14.reuse, -R42 ;  /* 0x0000000e87857223 */ /* 0x080fe2000001082a */
[-C--:B------:R-:W-:Y:S01]  /*a210*/  FFMA.FTZ R30, R47, R14.reuse, -R20 ;  /* 0x0000000e2f1e7223 */ /* 0x080fe20000010814 */
[-CC-:B------:R-:W-:Y:S01]  /*a220*/  FFMA.FTZ R136, R137, R14.reuse, -R42.reuse ;  /* 0x0000000e89887223 */ /* 0x180fe2000001082a */
[-CC-:B------:R-:W-:Y:S01]  /*a230*/  FFMA.FTZ R131, R139, R14.reuse, -R42.reuse ;  /* 0x0000000e8b837223 */ /* 0x180fe2000001082a */
[----:B------:R-:W-:Y:S01]  /*a240*/  FFMA.FTZ R25, R32, R14, -R42 ;  /* 0x0000000e20197223 */ /* 0x000fe2000001082a */
[----:B------:R-:W2:Y:S01]  /*a250*/  MUFU.EX2 R149, R149 ;  /* 0x0000009500957308 */ /* 0x000ea20000000800 */
[----:B-1----:R-:W-:Y:S01]  /*a260*/  FFMA.FTZ R2, R7, R2, R10 ;  /* 0x0000000207027223 */ /* 0x002fe2000001000a */
[-CC-:B------:R-:W-:Y:S01]  /*a270*/  FFMA.FTZ R120, R34, R14.reuse, -R42.reuse ;  /* 0x0000000e22787223 */ /* 0x180fe2000001082a */
[-CC-:B------:R-:W-:Y:S01]  /*a280*/  FFMA.FTZ R19, R36, R14.reuse, -R42.reuse ;  /* 0x0000000e24137223 */ /* 0x180fe2000001082a */
[-C--:B------:R-:W-:Y:S01]  /*a290*/  FFMA.FTZ R122, R38, R14.reuse, -R42 ;  /* 0x0000000e267a7223 */ /* 0x080fe2000001082a */
[-CC-:B------:R-:W-:Y:S01]  /*a2a0*/  FFMA.FTZ R137, R49, R14.reuse, -R20.reuse ;  /* 0x0000000e31897223 */ /* 0x180fe20000010814 */
[-CC-:B------:R-:W-:Y:S01]  /*a2b0*/  FFMA.FTZ R32, R51, R14.reuse, -R20.reuse ;  /* 0x0000000e33207223 */ /* 0x180fe20000010814 */
[-CC-:B------:R-:W-:Y:S01]  /*a2c0*/  FFMA.FTZ R139, R53, R14.reuse, -R20.reuse ;  /* 0x0000000e358b7223 */ /* 0x180fe20000010814 */
[----:B------:R-:W1:Y:S01]  /*a2d0*/  MUFU.EX2 R150, R150 ;  /* 0x0000009600967308 */ /* 0x000e620000000800 */
[----:B0-----:R-:W-:Y:S01]  /*a2e0*/  FADD.FTZ R3, R148, R3 ;  /* 0x0000000394037221 */ /* 0x001fe20000010000 */
[-CC-:B------:R-:W-:Y:S01]  /*a2f0*/  FFMA.FTZ R34, R55, R14.reuse, -R20.reuse ;  /* 0x0000000e37227223 */ /* 0x180fe20000010814 */
[-CC-:B------:R-:W-:Y:S01]  /*a300*/  FFMA.FTZ R21, R57, R14.reuse, -R20.reuse ;  /* 0x0000000e39157223 */ /* 0x180fe20000010814 */
[-CC-:B------:R-:W-:Y:S01]  /*a310*/  FFMA.FTZ R36, R59, R14.reuse, -R20.reuse ;  /* 0x0000000e3b247223 */ /* 0x180fe20000010814 */
[-CC-:B------:R-:W-:Y:S01]  /*a320*/  FFMA.FTZ R135, R61, R14.reuse, -R20.reuse ;  /* 0x0000000e3d877223 */ /* 0x180fe20000010814 */
[----:B------:R-:W-:-:S02]  /*a330*/  FFMA.FTZ R38, R63, R14, -R20 ;  /* 0x0000000e3f267223 */ /* 0x000fc40000010814 */
        /* <DEDUP_REMOVED lines=134> */
.L_x_13825:
        /* <DEDUP_REMOVED lines=74> */
[----:B------:R-:W-:Y:S06]  /*b040*/  @P1 BRA `(.L_x_13826) ;  /* 0xffffffd800c81947 */ /* 0x000fec000383ffff */
.L_x_13815:
[----:B------:R-:W-:-:S13]  /*b050*/  ISETP.GE.AND P1, PT, R9, UR41, PT ;  /* 0x0000002909007c0c */ /* 0x000fda000bf26270 */
[----:B------:R-:W-:Y:S05]  /*b060*/  @!P1 BRA `(.L_x_13827) ;  /* 0x00000034008c9947 */ /* 0x000fea0003800000 */
[----:B------:R-:W-:Y:S01]  /*b070*/  VIADD R10, R17, 0x9 ;  /* 0x00000009110a7836 */ /* 0x000fe20000000000 */
[----:B------:R-:W-:Y:S01]  /*b080*/  ISETP.GE.U32.AND P1, PT, R23, 0x180, PT ;  /* 0x000001801700780c */ /* 0x000fe20003f26070 */
[----:B------:R-:W-:Y:S01]  /*b090*/  IMAD.MOV.U32 R8, RZ, RZ, R11 ;  /* 0x000000ffff087224 */ /* 0x000fe200078e000b */
[----:B------:R-:W-:Y:S01]  /*b0a0*/  UMOV UR31, UR4 ;  /* 0x00000004001f7c82 */ /* 0x000fe20008000000 */
[----:B------:R-:W-:Y:S01]  /*b0b0*/  IMAD.MOV.U32 R7, RZ, RZ, R15 ;  /* 0x000000ffff077224 */ /* 0x000fe200078e000f */
[----:B------:R-:W-:Y:S01]  /*b0c0*/  SEL R10, R10, 0x9, !P1 ;  /* 0x000000090a0a7807 */ /* 0x000fe20004800000 */
[----:B------:R-:W-:Y:S01]  /*b0d0*/  VIADD R17, R17, 0x8 ;  /* 0x0000000811117836 */ /* 0x000fe20000000000 */
[----:B------:R-:W-:Y:S01]  /*b0e0*/  UMOV UR25, UR7 ;  /* 0x0000000700197c82 */ /* 0x000fe20008000000 */
[----:B------:R-:W-:Y:S01]  /*b0f0*/  ULDC UR26, c[0x0][0x9e4] ;  /* 0x00027900001a7ab9 */ /* 0x000fe20000000800 */
[----:B------:R-:W-:Y:S01]  /*b100*/  ULDC UR27, c[0x0][0x288] ;  /* 0x0000a200001b7ab9 */ /* 0x000fe20000000800 */
[----:B------:R-:W-:Y:S01]  /*b110*/  ULDC UR28, c[0x0][0x2f0] ;  /* 0x0000bc00001c7ab9 */ /* 0x000fe20000000800 */
[----:B------:R-:W-:Y:S01]  /*b120*/  ULDC UR29, c[0x0][0x9d8] ;  /* 0x00027600001d7ab9 */ /* 0x000fe20000000800 */
[----:B------:R-:W-:-:S05]  /*b130*/  ULDC UR30, c[0x0][0x9e0] ;  /* 0x00027800001e7ab9 */ /* 0x000fca0000000800 */
.L_x_13846:
        /* <DEDUP_REMOVED lines=9> */
.L_x_13829:
[----:B------:R-:W-:Y:S01]  /*b1d0*/  ULEA UR10, UR7, UR43, 0x3 ;  /* 0x0000002b070a7291 */ /* 0x000fe2000f8e183f */
[----:B------:R-:W-:-:S05]  /*b1e0*/  IMAD.U32 R11, RZ, RZ, UR4 ;  /* 0x00000004ff0b7e24 */ /* 0x000fca000f8e00ff */
[----:B------:R-:W-:-:S04]  /*b1f0*/  SHF.L.U32 R11, R11, 0x1f, RZ ;  /* 0x0000001f0b0b7819 */ /* 0x000fc800000006ff */
[----:B------:R0:W1:Y:S01]  /*b200*/  SYNCS.PHASECHK.TRANS64.TRYWAIT P1, [UR10+0x16830], R11 ;  /* 0x0168300bff0075a7 */ /* 0x000062000802014a */
[----:B------:R-:W-:Y:S05]  /*b210*/  @!P0 BRA `(.L_x_13830) ;  /* 0x0000000000048947 */ /* 0x000fea0003800000 */
[----:B------:R-:W-:Y:S01]  /*b220*/  BPT.TRAP 0x1 ;  /* 0x000000040000795c */ /* 0x000fe20000300000 */
.L_x_13830:
[----:B-1----:R-:W-:Y:S05]  /*b230*/  @P1 BRA `(.L_x_13828) ;  /* 0x0000000000081947 */ /* 0x002fea0003800000 */
[----:B------:R-:W1:Y:S02]  /*b240*/  SYNCS.PHASECHK.TRANS64.TRYWAIT P1, [UR10+0x16830], R11 ;  /* 0x0168300bff0075a7 */ /* 0x000e64000802014a */
[----:B-1----:R-:W-:Y:S05]  /*b250*/  @!P1 BRA `(.L_x_13831) ;  /* 0x0000009000549947 */ /* 0x002fea0003800000 */
.L_x_13828:
        /* <DEDUP_REMOVED lines=26> */
.L_x_13833:
[----:B------:R-:W-:Y:S01]  /*b400*/  ULEA UR10, UR25, UR43, 0x3 ;  /* 0x0000002b190a7291 */ /* 0x000fe2000f8e183f */
[----:B01----:R-:W-:-:S05]  /*b410*/  IMAD.U32 R11, RZ, RZ, UR31 ;  /* 0x0000001fff0b7e24 */ /* 0x003fca000f8e00ff */
[----:B------:R-:W-:-:S04]  /*b420*/  SHF.L.U32 R11, R11, 0x1f, RZ ;  /* 0x0000001f0b0b7819 */ /* 0x000fc800000006ff */
[----:B------:R0:W1:Y:S01]  /*b430*/  SYNCS.PHASECHK.TRANS64.TRYWAIT P1, [UR10+0x16850], R11 ;  /* 0x0168500bff0075a7 */ /* 0x000062000802014a */
[----:B------:R-:W-:Y:S05]  /*b440*/  @!P0 BRA `(.L_x_13834) ;  /* 0x0000000000048947 */ /* 0x000fea0003800000 */
[----:B------:R-:W-:Y:S01]  /*b450*/  BPT.TRAP 0x1 ;  /* 0x000000040000795c */ /* 0x000fe20000300000 */
.L_x_13834:
[----:B-1----:R-:W-:Y:S05]  /*b460*/  @P1 BRA `(.L_x_13832) ;  /* 0x0000000000081947 */ /* 0x002fea0003800000 */
[----:B------:R-:W1:Y:S02]  /*b470*/  SYNCS.PHASECHK.TRANS64.TRYWAIT P1, [UR10+0x16850], R11 ;  /* 0x0168500bff0075a7 */ /* 0x000e64000802014a */
[----:B-1----:R-:W-:Y:S05]  /*b480*/  @!P1 BRA `(.L_x_13835) ;  /* 0x0000008c00e09947 */ /* 0x002fea0003800000 */
.L_x_13832:
[----:B------:R-:W-:Y:S01]  /*b490*/  UIADD3 UR10, UR43, 0x400, URZ ;  /* 0x000004002b0a7890 */ /* 0x000fe2000fffe03f */
[----:B------:R-:W-:Y:S01]  /*b4a0*/  WARPGROUP.ARRIVE ;  /* 0x00000000000079c5 */ /* 0x000fe20000000000 */
[----:B------:R-:W-:Y:S02]  /*b4b0*/  UMOV UR11, 0x40000040 ;  /* 0x40000040000b7882 */ /* 0x000fe40000000000 */
[----:B------:R-:W-:-:S04]  /*b4c0*/  USHF.R.U32.HI UR10, URZ, 0x4, UR10 ;  /* 0x000000043f0a7899 */ /* 0x000fc8000801160a */
[----:B------:R-:W-:-:S04]  /*b4d0*/  ULOP3.LUT UR10, UR10, 0x3fff, URZ, 0xc0, !UPT ;  /* 0x00003fff0a0a7892 */ /* 0x000fc8000f8ec03f */
        /* <DEDUP_REMOVED lines=42> */
.L_x_13836:
[----:B------:R-:W-:Y:S01]  /*b780*/  UISETP.NE.AND UP1, UPT, UR40, URZ, UPT ;  /* 0x0000003f2800728c */ /* 0x000fe2000bf25270 */
[----:B01----:R-:W-:Y:S01]  /*b790*/  FMUL.FTZ R11, R26, UR29 ;  /* 0x0000001d1a0b7c20 */ /* 0x003fe20008410000 */
        /* <DEDUP_REMOVED lines=16> */
[----:B------:R-:W-:Y:S01]  /*b8a0*/  FMUL.FTZ R120, R28, UR29 ;  /* 0x0000001d1c787c20 */ /* 0x000fe20008410000 */
[----:B------:R-:W-:Y:S01]  /*b8b0*/  @P1 IMAD.HI.U32 R46, R6, UR11, RZ ;  /* 0x0000000b062e1c27 */ /* 0x000fe2000f8e00ff */
[----:B------:R-:W-:Y:S01]  /*b8c0*/  @UP1 ULDC UR11, c[0x0][0x450] ;  /* 0x00011400000b1ab9 */ /* 0x000fe20000000800 */
[----:B------:R-:W-:Y:S02]  /*b8d0*/  IADD3 R47, -R64, 0x1, RZ ;  /* 0x00000001402f7810 */ /* 0x000fe40007ffe1ff */
[----:B------:R-:W-:Y:S01]  /*b8e0*/  FMUL.FTZ R121, R29, UR29 ;  /* 0x0000001d1d797c20 */ /* 0x000fe20008410000 */
[----:B------:R-:W-:Y:S01]  /*b8f0*/  UISETP.NE.AND UP0, UPT, UR44, URZ, UPT ;  /* 0x0000003f2c00728c */ /* 0x000fe2000bf05270 */
        /* <DEDUP_REMOVED lines=56> */
[----:B------:R-:W1:Y:S01]  /*bc80*/  MUFU.TANH R14, R14 ;  /* 0x0000000e000e7308 */ /* 0x000e620000002400 */
[----:B------:R-:W-:Y:S01]  /*bc90*/  IMAD R49, R16, UR28, R49 ;  /* 0x0000001c10317c24 */ /* 0x000fe2000f8e0231 */
[----:B------:R-:W-:-:S03]  /*bca0*/  UPRMT UR10, UR5, 0x654, UR10 ;  /* 0x00000654050a7896 */ /* 0x000fc6000800000a */
[----:B------:R-:W-:-:S03]  /*bcb0*/  VIADD R49, R49, -UR27 ;  /* 0x8000001b31317c36 */ /* 0x000fc60008000000 */
[----:B------:R-:W3:Y:S01]  /*bcc0*/  MUFU.TANH R15, R15 ;  /* 0x0000000f000f7308 */ /* 0x000ee20000002400 */
[C---:B------:R-:W-:Y:S02]  /*bcd0*/  VIADD R70, R49.reuse, UR30 ;  /* 0x0000001e31467c36 */ /* 0x040fe40008000000 */
[----:B------:R-:W-:Y:S01]  /*bce0*/  VIADD R68, R49, UR24 ;  /* 0x0000001831447c36 */ /* 0x000fe20008000000 */
[----:B------:R-:W-:Y:S01]  /*bcf0*/  SYNCS.ARRIVE.TRANS64.RED.A1T0 RZ, [UR10], RZ ;  /* 0x000000ffffff79a7 */ /* 0x000fe2000810040a */
[--C-:B0-----:R-:W-:Y:S02]  /*bd00*/  IMAD.IADD R72, R70, 0x1, R71.reuse ;  /* 0x0000000146487824 */ /* 0x101fe400078e0247 */
        /* <DEDUP_REMOVED lines=77> */
.L_x_13839:
[----:B------:R-:W-:-:S05]  /*c1e0*/  IMAD.U32 R74, RZ, RZ, UR26 ;  /* 0x0000001aff4a7e24 */ /* 0x000fca000f8e00ff */
[----:B------:R-:W-:-:S13]  /*c1f0*/  ISETP.NE.AND P1, PT, R74, 0x1, PT ;  /* 0x000000014a00780c */ /* 0x000fda0003f25270 */
[----:B------:R-:W1:Y:S02]  /*c200*/  @P1 LDC.64 R48, c[0x0][0x9e8] ;  /* 0x00027a00ff301b82 */ /* 0x000e640000000a00 */
[----:B-1----:R-:W-:-:S05]  /*c210*/  @P1 IMAD.HI.U32 R48, R71, R48, RZ ;  /* 0x0000003047301227 */ /* 0x002fca00078e00ff */
[----:B------:R-:W-:-:S07]  /*c220*/  @P1 SHF.R.U32.HI R71, RZ, R49, R48 ;  /* 0x00000031ff471219 */ /* 0x000fce0000011630 */
.L_x_13840:
[----:B------:R-:W-:Y:S05]  /*c230*/  BSYNC B0 ;  /* 0x0000000000007941 */ /* 0x000fea0003800000 */
.L_x_13838:
[----:B------:R-:W-:-:S04]  /*c240*/  IMAD R71, R71, R74, -R64 ;  /* 0x0000004a47477224 */ /* 0x000fc800078e0a40 */
[----:B------:R-:W-:-:S05]  /*c250*/  IMAD R71, R0, -0x2, R71 ;  /* 0xfffffffe00477824 */ /* 0x000fca00078e0247 */
[----:B------:R-:W-:Y:S02]  /*c260*/  VIADDMNMX R72, R71, R74, R72, PT ;  /* 0x0000004a47487246 */ /* 0x000fe40003800148 */
[----:B------:R-:W-:-:S07]  /*c270*/  VIMNMX R73, R73, R71, !PT ;  /* 0x0000004749497248 */ /* 0x000fce0007fe0100 */
.L_x_13837:
        /* <DEDUP_REMOVED lines=116> */
.L_x_13843:
[----:B------:R-:W-:-:S05]  /*c9c0*/  IMAD.U32 R52, RZ, RZ, UR26 ;  /* 0x0000001aff347e24 */ /* 0x000fca000f8e00ff */
[----:B------:R-:W-:-:S13]  /*c9d0*/  ISETP.NE.AND P2, PT, R52, 0x1, PT ;  /* 0x000000013400780c */ /* 0x000fda0003f45270 */
[----:B------:R-:W0:Y:S02]  /*c9e0*/  @P2 LDC.64 R14, c[0x0][0x9e8] ;  /* 0x00027a00ff0e2b82 */ /* 0x000e240000000a00 */
[----:B0-----:R-:W-:-:S05]  /*c9f0*/  @P2 IMAD.HI.U32 R14, R67, R14, RZ ;  /* 0x0000000e430e2227 */ /* 0x001fca00078e00ff */
[----:B------:R-:W-:-:S07]  /*ca00*/  @P2 SHF.R.U32.HI R67, RZ, R15, R14 ;  /* 0x0000000fff432219 */ /* 0x000fce000001160e */
.L_x_13844:
[----:B------:R-:W-:Y:S05]  /*ca10*/  BSYNC B0 ;  /* 0x0000000000007941 */ /* 0x000fea0003800000 */
.L_x_13842:
[----:B------:R-:W-:-:S04]  /*ca20*/  IMAD R67, R67, R52, -R64 ;  /* 0x0000003443437224 */ /* 0x000fc800078e0a40 */
[----:B------:R-:W-:-:S05]  /*ca30*/  IMAD R67, R0, -0x2, R67 ;  /* 0xfffffffe00437824 */ /* 0x000fca00078e0243 */
[----:B------:R-:W-:Y:S02]  /*ca40*/  VIADDMNMX R48, R67, R52, R48, PT ;  /* 0x0000003443307246 */ /* 0x000fe40003800130 */
[----:B------:R-:W-:-:S07]  /*ca50*/  VIMNMX R50, R50, R67, !PT ;  /* 0x0000004332327248 */ /* 0x000fce0007fe0100 */
.L_x_13841:
        /* <DEDUP_REMOVED lines=29> */
[----:B------:R-:W-:-:S02]  /*cc30*/  FSEL R73, R18, -INF , !P4 ;  /* 0xff80000012497808 */ /* 0x000fc40006000000 */
[----:B------:R-:W-:Y:S02]  /*cc40*/  FMNMX.FTZ R14, R123, R14, !PT ;  /* 0x0000000e7b0e7209 */ /* 0x000fe40007810000 */
[----:B------:R-:W-:Y:S02]  /*cc50*/  ISETP.LT.OR P3, PT, R48, 0x9, P3 ;  /* 0x000000093000780c */ /* 0x000fe40001f61670 */
[----:B------:R-:W-:Y:S02]  /*cc60*/  FMNMX.FTZ R14, R129, R14, !PT ;  /* 0x0000000e810e7209 */ /* 0x000fe40007810000 */
[----:B------:R-:W-:Y:S02]  /*cc70*/  FSEL R67, R12, -INF , !P6 ;  /* 0xff8000000c437808 */ /* 0x000fe40007000000 */
[----:B------:R-:W-:Y:S02]  /*cc80*/  FMNMX.FTZ R14, R125, R14, !PT ;  /* 0x0000000e7d0e7209 */ /* 0x000fe40007810000 */
[----:B------:R-:W-:-:S02]  /*cc90*/  FMNMX.FTZ R18, R135, R8, !PT ;  /* 0x0000000887127209 */ /* 0x000fc40007810000 */
[----:B------:R-:W-:Y:S02]  /*cca0*/  FMNMX.FTZ R14, R127, R14, !PT ;  /* 0x0000000e7f0e7209 */ /* 0x000fe40007810000 */
[----:B------:R-:W-:Y:S02]  /*ccb0*/  FSEL R13, R13, -INF , !P3 ;  /* 0xff8000000d0d7808 */ /* 0x000fe40005800000 */
[----:B------:R-:W-:Y:S02]  /*ccc0*/  FMNMX.FTZ R14, R83, R14, !PT ;  /* 0x0000000e530e7209 */ /* 0x000fe40007810000 */
[----:B------:R-:W-:Y:S02]  /*ccd0*/  FMNMX.FTZ R18, R67, R18, !PT ;  /* 0x0000001243127209 */ /* 0x000fe40007810000 */
[----:B------:R-:W-:Y:S02]  /*cce0*/  FMNMX.FTZ R14, R81, R14, !PT ;  /* 0x0000000e510e7209 */ /* 0x000fe40007810000 */
[----:B------:R-:W-:-:S02]  /*ccf0*/  ISETP.GT.AND P2, PT, R50, 0x11, P1 ;  /* 0x000000113200780c */ /* 0x000fc40000f44270 */
[----:B------:R-:W-:Y:S02]  /*cd00*/  FMNMX.FTZ R14, R71, R14, !PT ;  /* 0x0000000e470e7209 */ /* 0x000fe40007810000 */
[----:B------:R-:W-:Y:S02]  /*cd10*/  FMNMX.FTZ R18, R13, R18, !PT ;  /* 0x000000120d127209 */ /* 0x000fe40007810000 */
[----:B------:R-:W-:Y:S02]  /*cd20*/  FMNMX.FTZ R14, R69, R14, !PT ;  /* 0x0000000e450e7209 */ /* 0x000fe40007810000 */
[----:B------:R-:W-:Y:S02]  /*cd30*/  ISETP.GT.AND P3, PT, R50, 0x18, P1 ;  /* 0x000000183200780c */ /* 0x000fe40000f64270 */
[----:B------:R-:W-:Y:S02]  /*cd40*/  FMNMX.FTZ R14, R65, R14, !PT ;  /* 0x0000000e410e7209 */ /* 0x000fe40007810000 */
[----:B------:R-:W-:-:S02]  /*cd50*/  ISETP.LT.OR P2, PT, R48, 0x12, P2 ;  /* 0x000000123000780c */ /* 0x000fc40001741670 */
        /* <DEDUP_REMOVED lines=9> */
[----:B------:R-:W-:Y:S02]  /*cdf0*/  ISETP.LT.OR P4, PT, R48, 0x1a, P4 ;  /* 0x0000001a3000780c */ /* 0x000fe40002781670 */
[----:B------:R-:W-:Y:S02]  /*ce00*/  FMNMX.FTZ R14, R53, R14, !PT ;  /* 0x0000000e350e7209 */ /* 0x000fe40007810000 */
[----:B------:R-:W-:-:S02]  /*ce10*/  FSEL R21, R21, -INF , !P3 ;  /* 0xff80000015157808 */ /* 0x000fc40005800000 */
[----:B------:R-:W-:Y:S02]  /*ce20*/  FMNMX.FTZ R14, R51, R14, !PT ;  /* 0x0000000e330e7209 */ /* 0x000fe40007810000 */
[----:B------:R-:W-:Y:S02]  /*ce30*/  FSEL R79, R22, -INF , !P4 ;  /* 0xff800000164f7808 */ /* 0x000fe40006000000 */
[----:B------:R-:W-:Y:S02]  /*ce40*/  FMNMX.FTZ R52, R49, R14, !PT ;  /* 0x0000000e31347209 */ /* 0x000fe40007810000 */
[----:B------:R-:W0:Y:S01]  /*ce50*/  LDC R14, c[0x0][0x988] ;  /* 0x00026200ff0e7b82 */ /* 0x000e220000000800 */
[C---:B------:R-:W-:Y:S02]  /*ce60*/  ISETP.GT.AND P3, PT, R50.reuse, 0x28, P1 ;  /* 0x000000283200780c */ /* 0x040fe40000f64270 */
[----:B------:R-:W1:Y:S01]  /*ce70*/  SHFL.BFLY PT, R15, R52, 0x2, 0x1f ;  /* 0x0c401f00340f7f89 */ /* 0x000e6200000e0000 */
[----:B------:R-:W-:-:S02]  /*ce80*/  ISETP.GT.AND P4, PT, R50, 0x29, P1 ;  /* 0x000000293200780c */ /* 0x000fc40000f84270 */
[C---:B------:R-:W-:Y:S02]  /*ce90*/  ISETP.LT.OR P3, PT, R48.reuse, 0x29, P3 ;  /* 0x000000293000780c */ /* 0x040fe40001f61670 */
[----:B------:R-:W-:Y:S02]  /*cea0*/  ISETP.LT.OR P4, PT, R48, 0x2a, P4 ;  /* 0x0000002a3000780c */ /* 0x000fe40002781670 */
[----:B------:R-:W-:Y:S02]  /*ceb0*/  FSEL R133, R26, -INF , !P3 ;  /* 0xff8000001a857808 */ /* 0x000fe40005800000 */
[C---:B------:R-:W-:Y:S02]  /*cec0*/  ISETP.GT.AND P3, PT, R50.reuse, 0x31, P1 ;  /* 0x000000313200780c */ /* 0x040fe40000f64270 */
[----:B------:R-:W-:Y:S02]  /*ced0*/  ISETP.GT.AND P5, PT, R50, 0x38, P1 ;  /* 0x000000383200780c */ /* 0x000fe40000fa4270 */
[----:B------:R-:W-:-:S02]  /*cee0*/  ISETP.LT.OR P3, PT, R48, 0x32, P3 ;  /* 0x000000323000780c */ /* 0x000fc40001f61670 */
[----:B------:R-:W-:Y:S02]  /*cef0*/  ISETP.LT.OR P5, PT, R48, 0x39, P5 ;  /* 0x000000393000780c */ /* 0x000fe40002fa1670 */
        /* <DEDUP_REMOVED lines=37> */
[C---:B------:R-:W-:Y:S01]  /*d150*/  ISETP.GT.AND P4, PT, R50.reuse, 0x39, P1 ;  /* 0x000000393200780c */ /* 0x040fe20000f84270 */
[-CC-:B------:R-:W-:Y:S01]  /*d160*/  FFMA.FTZ R130, R69, R14.reuse, -R12.reuse ;  /* 0x0000000e45827223 */ /* 0x180fe2000001080c */
[----:B------:R-:W-:Y:S01]  /*d170*/  FSEL R141, R29, -INF , !P3 ;  /* 0xff8000001d8d7808 */ /* 0x000fe20005800000 */
[--C-:B------:R-:W-:Y:S01]  /*d180*/  FFMA.FTZ R29, R155, R14, -R12.reuse ;  /* 0x0000000e9b1d7223 */ /* 0x100fe2000001080c */
[----:B------:R-:W-:Y:S01]  /*d190*/  FMNMX.FTZ R18, R139, R18, !PT ;  /* 0x000000128b127209 */ /* 0x000fe20007810000 */
[-CC-:B------:R-:W-:Y:S01]  /*d1a0*/  FFMA.FTZ R124, R63, R14.reuse, -R12.reuse ;  /* 0x0000000e3f7c7223 */ /* 0x180fe2000001080c */
[----:B------:R-:W-:Y:S01]  /*d1b0*/  ISETP.GT.AND P2, PT, R50, 0x40, P1 ;  /* 0x000000403200780c */ /* 0x000fe20000f44270 */
[-CC-:B------:R-:W-:Y:S01]  /*d1c0*/  FFMA.FTZ R126, R59, R14.reuse, -R12.reuse ;  /* 0x0000000e3b7e7223 */ /* 0x180fe2000001080c */
[----:B------:R-:W-:Y:S01]  /*d1d0*/  FSEL R143, R30, -INF , !P5 ;  /* 0xff8000001e8f7808 */ /* 0x000fe20006800000 */
[-CC-:B------:R-:W-:Y:S01]  /*d1e0*/  FFMA.FTZ R120, R55, R14.reuse, -R12.reuse ;  /* 0x0000000e37787223 */ /* 0x180fe2000001080c */
[----:B------:R-:W-:Y:S01]  /*d1f0*/  ISETP.LT.OR P4, PT, R48, 0x3a, P4 ;  /* 0x0000003a3000780c */ /* 0x000fe20002781670 */
[--C-:B------:R-:W-:Y:S01]  /*d200*/  FFMA.FTZ R122, R51, R14, -R12.reuse ;  /* 0x0000000e337a7223 */ /* 0x100fe2000001080c */
[----:B------:R-:W-:Y:S01]  /*d210*/  FMNMX.FTZ R18, R141, R18, !PT ;  /* 0x000000128d127209 */ /* 0x000fe20007810000 */
[----:B------:R-:W-:Y:S01]  /*d220*/  FFMA.FTZ R49, R49, R14, -R12 ;  /* 0x0000000e31317223 */ /* 0x000fe2000001080c */
        /* <DEDUP_REMOVED lines=90> */
[----:B------:R-:W-:Y:S01]  /*d7d0*/  MUFU.EX2 R132, R132 ;  /* 0x0000008400847308 */ /* 0x000fe20000000800 */
[----:B------:R-:W-:Y:S02]  /*d7e0*/  FSEL R20, R15, RZ, P6 ;  /* 0x000000ff0f147208 */ /* 0x000fe40003000000 */
[----:B------:R-:W-:-:S03]  /*d7f0*/  FMNMX.FTZ R18, R127, R18, !PT ;  /* 0x000000127f127209 */ /* 0x000fc60007810000 */
[----:B------:R-:W-:Y:S02]  /*d800*/  FADD.FTZ R7, -R20, R7 ;  /* 0x0000000714077221 */ /* 0x000fe40000010100 */
[----:B------:R-:W0:Y:S01]  /*d810*/  SHFL.BFLY PT, R11, R18, 0x2, 0x1f ;  /* 0x0c401f00120b7f89 */ /* 0x000e2200000e0000 */
[----:B------:R-:W-:Y:S01]  /*d820*/  MUFU.EX2 R39, R39 ;  /* 0x0000002700277308 */ /* 0x000fe20000000800 */
[----:B------:R-:W-:-:S07]  /*d830*/  FMUL.FTZ R7, R7, R14 ;  /* 0x0000000e07077220 */ /* 0x000fce0000410000 */
[----:B------:R-:W1:Y:S08]  /*d840*/  MUFU.EX2 R7, R7 ;  /* 0x0000000700077308 */ /* 0x000e700000000800 */
[----:B------:R-:W-:Y:S01]  /*d850*/  MUFU.EX2 R134, R134 ;  /* 0x0000008600867308 */ /* 0x000fe20000000800 */
[----:B0-----:R-:W-:-:S07]  /*d860*/  FMNMX.FTZ R11, R18, R11, !PT ;  /* 0x0000000b120b7209 */ /* 0x001fce0007810000 */
[----:B------:R-:W-:Y:S01]  /*d870*/  MUFU.EX2 R83, R83 ;  /* 0x0000005300537308 */ /* 0x000fe20000000800 */
[----:B-1----:R-:W-:Y:S01]  /*d880*/  FFMA.FTZ R34, R7, R3, R148 ;  /* 0x0000000307227223 */ /* 0x002fe20000010094 */
[----:B------:R-:W0:Y:S03]  /*d890*/  SHFL.BFLY PT, R18, R11, 0x1, 0x1f ;  /* 0x0c201f000b127f89 */ /* 0x000e2600000e0000 */
[----:B------:R-:W-:-:S03]  /*d8a0*/  FADD.FTZ R3, R77, R34 ;  /* 0x000000224d037221 */ /* 0x000fc60000010000 */
        /* <DEDUP_REMOVED lines=37> */
[----:B------:R-:W1:Y:S08]  /*db00*/  MUFU.EX2 R51, R51 ;  /* 0x0000003300337308 */ /* 0x000e700000000800 */
[----:B------:R-:W3:Y:S01]  /*db10*/  MUFU.EX2 R53, R53 ;  /* 0x0000003500357308 */ /* 0x000ee20000000800 */
[----:B0-----:R-:W-:-:S07]  /*db20*/  FFMA.FTZ R2, R13, R2, R18 ;  /* 0x000000020d027223 */ /* 0x001fce0000010012 */
[----:B------:R-:W0:Y:S01]  /*db30*/  MUFU.EX2 R19, R19 ;  /* 0x0000001300137308 */ /* 0x000e220000000800 */
[----:B-1----:R-:W-:Y:S01]  /*db40*/  FADD.FTZ R57, R51, R2 ;  /* 0x0000000233397221 */ /* 0x002fe20000010000 */
[----:B------:R-:W-:-:S03]  /*db50*/  FADD.FTZ R2, R150, R3 ;  /* 0x0000000396027221 */ /* 0x000fc60000010000 */
[----:B------:R-:W-:Y:S01]  /*db60*/  FADD.FTZ R38, R20, R57 ;  /* 0x0000003914267221 */ /* 0x000fe20000010000 */
[----:B------:R-:W-:Y:S01]  /*db70*/  FADD.FTZ R3, R131, R2 ;  /* 0x0000000283037221 */ /* 0x000fe20000010000 */
[----:B------:R-:W-:Y:S01]  /*db80*/  FFMA.FTZ R57, R147, R14, -R12 ;  /* 0x0000000e93397223 */ /* 0x000fe2000001080c */
[----:B------:R-:W1:Y:S01]  /*db90*/  MUFU.EX2 R22, R22 ;  /* 0x0000001600167308 */ /* 0x000e620000000800 */
[----:B---3--:R-:W-:Y:S01]  /*dba0*/  FADD.FTZ R38, R53, R38 ;  /* 0x0000002635267221 */ /* 0x008fe20000010000 */
[----:B------:R-:W-:-:S04]  /*dbb0*/  FADD.FTZ R2, R144, R3 ;  /* 0x0000000390027221 */ /* 0x000fc80000010000 */
[----:B------:R-:W-:Y:S02]  /*dbc0*/  FADD.FTZ R59, R27, R2 ;  /* 0x000000021b3b7221 */ /* 0x000fe40000010000 */
[----:B------:R-:W3:Y:S01]  /*dbd0*/  MUFU.EX2 R21, R21 ;  /* 0x0000001500157308 */ /* 0x000ee20000000800 */
[----:B0-----:R-:W-:Y:S01]  /*dbe0*/  FADD.FTZ R3, R19, R38 ;  /* 0x0000002613037221 */ /* 0x001fe20000010000 */
[----:B------:R-:W-:-:S04]  /*dbf0*/  FADD.FTZ R38, R146, R59 ;  /* 0x0000003b92267221 */ /* 0x000fc80000010000 */
[----:B------:R-:W-:Y:S01]  /*dc00*/  FADD.FTZ R59, R29, R38 ;  /* 0x000000261d3b7221 */ /* 0x000fe20000010000 */
[-CC-:B------:R-:W-:Y:S01]  /*dc10*/  FFMA.FTZ R38, R145, R14.reuse, -R12.reuse ;  /* 0x0000000e91267223 */ /* 0x180fe2000001080c */
[----:B------:R-:W0:Y:S01]  /*dc20*/  MUFU.EX2 R24, R24 ;  /* 0x0000001800187308 */ /* 0x000e220000000800 */
[----:B-1----:R-:W-:Y:S01]  /*dc30*/  FADD.FTZ R2, R22, R3 ;  /* 0x0000000316027221 */ /* 0x002fe20000010000 */
[----:B------:R-:W-:Y:S01]  /*dc40*/  FADD.FTZ R42, R140, R59 ;  /* 0x0000003b8c2a7221 */ /* 0x000fe20000010000 */
[----:B------:R-:W-:-:S03]  /*dc50*/  FFMA.FTZ R59, R87, R14, -R12 ;  /* 0x0000000e573b7223 */ /* 0x000fc6000001080c */
[----:B------:R-:W-:Y:S02]  /*dc60*/  FADD.FTZ R61, R31, R42 ;  /* 0x0000002a1f3d7221 */ /* 0x000fe40000010000 */
[----:B------:R-:W1:Y:S01]  /*dc70*/  MUFU.EX2 R25, R25 ;  /* 0x0000001900197308 */ /* 0x000e620000000800 */
[----:B---3--:R-:W-:-:S07]  /*dc80*/  FADD.FTZ R3, R21, R2 ;  /* 0x0000000215037221 */ /* 0x008fce0000010000 */
[----:B------:R-:W3:Y:S01]  /*dc90*/  MUFU.EX2 R26, R26 ;  /* 0x0000001a001a7308 */ /* 0x000ee20000000800 */
[----:B0-----:R-:W-:-:S07]  /*dca0*/  FADD.FTZ R2, R24, R3 ;  /* 0x0000000318027221 */ /* 0x001fce0000010000 */
[----:B------:R-:W0:Y:S01]  /*dcb0*/  MUFU.EX2 R28, R28 ;  /* 0x0000001c001c7308 */ /* 0x000e220000000800 */
[----:B-1----:R-:W-:Y:S01]  /*dcc0*/  FADD.FTZ R3, R25, R2 ;  /* 0x0000000219037221 */ /* 0x002fe20000010000 */
[----:B------:R-:W-:Y:S01]  /*dcd0*/  FADD.FTZ R2, R142, R61 ;  /* 0x0000003d8e027221 */ /* 0x000fe20000010000 */
[-CC-:B------:R-:W-:Y:S01]  /*dce0*/  FFMA.FTZ R61, R121, R14.reuse, -R12.reuse ;  /* 0x0000000e793d7223 */ /* 0x180fe2000001080c */
[----:B------:R-:W-:-:S04]  /*dcf0*/  FFMA.FTZ R121, R44, R14, -R12 ;  /* 0x0000000e2c797223 */ /* 0x000fc8000001080c */
[----:B------:R-:W1:Y:S01]  /*dd00*/  MUFU.EX2 R55, R55 ;  /* 0x0000003700377308 */ /* 0x000e620000000800 */
[----:B---3--:R-:W-:-:S07]  /*dd10*/  FADD.FTZ R3, R26, R3 ;  /* 0x000000031a037221 */ /* 0x008fce0000010000 */
[----:B------:R-:W3:Y:S01]  /*dd20*/  MUFU.EX2 R137, R137 ;  /* 0x0000008900897308 */ /* 0x000ee20000000800 */
[----:B0-----:R-:W-:Y:S01]  /*dd30*/  FADD.FTZ R42, R28, R3 ;  /* 0x000000031c2a7221 */ /* 0x001fe20000010000 */
[----:B------:R-:W-:-:S04]  /*dd40*/  FADD.FTZ R3, R33, R2 ;  /* 0x0000000221037221 */ /* 0x000fc80000010000 */
[----:B------:R-:W-:Y:S02]  /*dd50*/  FADD.FTZ R2, R136, R3 ;  /* 0x0000000388027221 */ /* 0x000fe40000010000 */
[----:B------:R-:W0:Y:S01]  /*dd60*/  MUFU.EX2 R30, R30 ;  /* 0x0000001e001e7308 */ /* 0x000e220000000800 */
[----:B-1----:R-:W-:Y:S01]  /*dd70*/  FADD.FTZ R42, R55, R42 ;  /* 0x0000002a372a7221 */ /* 0x002fe20000010000 */
[----:B------:R-:W-:-:S06]  /*dd80*/  FADD.FTZ R63, R35, R2 ;  /* 0x00000002233f7221 */ /* 0x000fcc0000010000 */
[----:B------:R-:W1:Y:S01]  /*dd90*/  MUFU.EX2 R139, R139 ;  /* 0x0000008b008b7308 */ /* 0x000e620000000800 */
[----:B---3--:R-:W-:Y:S01]  /*dda0*/  FADD.FTZ R3, R137, R42 ;  /* 0x0000002a89037221 */ /* 0x008fe20000010000 */
[----:B------:R-:W-:-:S04]  /*ddb0*/  FADD.FTZ R42, R138, R63 ;  /* 0x0000003f8a2a7221 */ /* 0x000fc80000010000 */
[----:B------:R-:W-:Y:S01]  /*ddc0*/  FADD.FTZ R63, R37, R42 ;  /* 0x0000002a253f7221 */ /* 0x000fe20000010000 */
[-CC-:B------:R-:W-:Y:S01]  /*ddd0*/  FFMA.FTZ R42, R123, R14.reuse, -R12.reuse ;  /* 0x0000000e7b2a7223 */ /* 0x180fe2000001080c */
[----:B------:R-:W3:Y:S01]  /*dde0*/  MUFU.EX2 R8, R8 ;  /* 0x0000000800087308 */ /* 0x000ee20000000800 */
[----:B0-----:R-:W-:Y:S01]  /*ddf0*/  FADD.FTZ R2, R30, R3 ;  /* 0x000000031e027221 */ /* 0x001fe20000010000 */
[----:B------:R-:W-:Y:S01]  /*de00*/  FADD.FTZ R48, R132, R63 ;  /* 0x0000003f84307221 */ /* 0x000fe20000010000 */
[-CC-:B------:R-:W-:Y:S01]  /*de10*/  FFMA.FTZ R63, R129, R14.reuse, -R12.reuse ;  /* 0x0000000e813f7223 */ /* 0x180fe2000001080c */
[----:B------:R-:W-:Y:S02]  /*de20*/  FFMA.FTZ R123, R46, R14, -R12 ;  /* 0x0000000e2e7b7223 */ /* 0x000fe4000001080c */
[----:B------:R-:W-:Y:S02]  /*de30*/  FADD.FTZ R65, R39, R48 ;  /* 0x0000003027417221 */ /* 0x000fe40000010000 */
        /* <DEDUP_REMOVED lines=21> */
[----:B------:R-:W-:Y:S01]  /*df90*/  FADD.FTZ R3, R47, R2 ;  /* 0x000000022f037221 */ /* 0x000fe20000010000 */
[-CC-:B------:R-:W-:Y:S01]  /*dfa0*/  FFMA.FTZ R44, R125, R14.reuse, -R12.reuse ;  /* 0x0000000e7d2c7223 */ /* 0x180fe2000001080c */
[----:B------:R-:W-:Y:S02]  /*dfb0*/  FFMA.FTZ R12, R127, R14, -R12 ;  /* 0x0000000e7f0c7223 */ /* 0x000fe4000001080c */
        /* <DEDUP_REMOVED lines=31> */
[----:B0-----:R-:W-:-:S03]  /*e1b0*/  FADD.FTZ R3, R49, R46 ;  /* 0x0000002e31037221 */ /* 0x001fc60000010000 */
[----:B-1----:R-:W-:Y:S01]  /*e1c0*/  FADD.FTZ R2, R12, R2 ;  /* 0x000000020c027221 */ /* 0x002fe20000010000 */
[----:B------:R-:W-:Y:S06]  /*e1d0*/  @!P0 BRA `(.L_x_13845) ;  /* 0x0000000000048947 */ /* 0x000fec0003800000 */
[----:B------:R-:W-:Y:S01]  /*e1e0*/  BPT.TRAP 0x1 ;  /* 0x000000040000795c */ /* 0x000fe20000300000 */
.L_x_13845:
        /* <DEDUP_REMOVED lines=75> */
.L_x_13827:
[----:B------:R-:W-:Y:S06]  /*e6a0*/  BAR.ARV 0x8, 0x200 ;  /* 0x0208000000007b1d */ /* 0x000fec0000002000 */
[----:B------:R-:W-:Y:S05]  /*e6b0*/  @!P0 BRA `(.L_x_13847) ;  /* 0x0000000000048947 */ /* 0x000fea0003800000 */
[----:B------:R-:W-:Y:S01]  /*e6c0*/  BPT.TRAP 0x1 ;  /* 0x000000040000795c */ /* 0x000fe20000300000 */
.L_x_13847:
[----:B------:R-:W-:Y:S01]  /*e6d0*/  ULEA UR8, UR7, UR43, 0x3 ;  /* 0x0000002b07087291 */ /* 0x000fe2000f8e183f */
[----:B------:R-:W-:-:S05]  /*e6e0*/  IMAD.U32 R0, RZ, RZ, UR4 ;  /* 0x00000004ff007e24 */ /* 0x000fca000f8e00ff */
[----:B------:R-:W-:-:S04]  /*e6f0*/  SHF.L.U32 R0, R0, 0x1f, RZ ;  /* 0x0000001f00007819 */ /* 0x000fc800000006ff */
[----:B------:R0:W1:Y:S01]  /*e700*/  SYNCS.PHASECHK.TRANS64.TRYWAIT P1, [UR8+0x16850], R0 ;  /* 0x01685000ff0075a7 */ /* 0x0000620008020148 */
[----:B------:R-:W-:Y:S05]  /*e710*/  @!P0 BRA `(.L_x_13848) ;  /* 0x0000000000048947 */ /* 0x000fea0003800000 */
[----:B------:R-:W-:Y:S01]  /*e720*/  BPT.TRAP 0x1 ;  /* 0x000000040000795c */ /* 0x000fe20000300000 */
.L_x_13848:
[----:B-1----:R-:W-:Y:S05]  /*e730*/  @P1 BRA `(.L_x_13849) ;  /* 0x0000000000081947 */ /* 0x002fea0003800000 */
[----:B------:R-:W1:Y:S02]  /*e740*/  SYNCS.PHASECHK.TRANS64.TRYWAIT P1, [UR8+0x16850], R0 ;  /* 0x01685000ff0075a7 */ /* 0x000e640008020148 */
[----:B-1----:R-:W-:Y:S05]  /*e750*/  @!P1 BRA `(.L_x_13850) ;  /* 0x0000005c00449947 */ /* 0x002fea0003800000 */
.L_x_13849:
[----:B------:R-:W-:Y:S01]  /*e760*/  UIADD3 UR43, UR43, 0x400, URZ ;  /* 0x000004002b2b7890 */ /* 0x000fe2000fffe03f */
[----:B------:R-:W-:Y:S01]  /*e770*/  WARPGROUP.ARRIVE ;  /* 0x00000000000079c5 */ /* 0x000fe20000000000 */
[----:B01----:R-:W0:Y:S01]  /*e780*/  SHFL.BFLY PT, R0, R3, 0x2, 0x1f ;  /* 0x0c401f0003007f89 */ /* 0x003e2200000e0000 */
[----:B------:R-:W-:Y:S01]  /*e790*/  IMAD.MOV.U32 R6, RZ, RZ, RZ ;  /* 0x000000ffff067224 */ /* 0x000fe200078e00ff */
[----:B------:R-:W-:Y:S02]  /*e7a0*/  USHF.R.U32.HI UR43, URZ, 0x4, UR43 ;  /* 0x000000043f2b7899 */ /* 0x000fe4000801162b */
[----:B------:R-:W1:Y:S02]  /*e7b0*/  SHFL.BFLY PT, R5, R2, 0x2, 0x1f ;  /* 0x0c401f0002057f89 */ /* 0x000e6400000e0000 */
[----:B------:R-:W-:-:S04]  /*e7c0*/  ULOP3.LUT UR4, UR43, 0x3fff, URZ, 0xc0, !UPT ;  /* 0x00003fff2b047892 */ /* 0x000fc8000f8ec03f */
[----:B------:R-:W-:-:S03]  /*e7d0*/  ULEA UR4, UR7, UR4, 0xa ;  /* 0x0000000407047291 */ /* 0x000fc6000f8e503f */
[----:B------:R-:W-:-:S04]  /*e7e0*/  UMOV UR7, 0x40000040 ;  /* 0x4000004000077882 */ /* 0x000fc80000000000 */
[----:B------:R-:W-:Y:S02]  /*e7f0*/  UMOV UR6, UR4 ;  /* 0x0000000400067c82 */ /* 0x000fe40008000000 */
[----:B------:R-:W-:Y:S01]  /*e800*/  HGMMA.64x64x16.F32 R88, R148, gdesc[UR4].tnspB, R88, gsb0 ;  /* 0x40e0000494587df0 */ /* 0x000fe20008000858 */
[----:B------:R-:W-:Y:S01]  /*e810*/  UIADD3 UR6, UR4, 0x80, URZ ;  /* 0x0000008004067890 */ /* 0x000fe2000fffe03f */
[----:B------:R-:W-:Y:S01]  /*e820*/  UMOV UR7, 0x40000040 ;  /* 0x4000004000077882 */ /* 0x000fe20000000000 */
[----:B0-----:R-:W-:Y:S01]  /*e830*/  FADD.FTZ R0, R0, R3 ;  /* 0x0000000300007221 */ /* 0x001fe20000010000 */
[----:B------:R-:W-:Y:S02]  /*e840*/  IMAD.MOV.U32 R3, RZ, RZ, RZ ;  /* 0x000000ffff037224 */ /* 0x000fe400078e00ff */
[----:B-1----:R-:W-:Y:S01]  /*e850*/  FADD.FTZ R4, R5, R2 ;  /* 0x0000000205047221 */ /* 0x002fe20000010000 */
[----:B------:R-:W-:Y:S01]  /*e860*/  IMAD.MOV.U32 R2, RZ, RZ, -0x800000 ;  /* 0xff800000ff027424 */ /* 0x000fe200078e00ff */
[----:B------:R-:W0:Y:S04]  /*e870*/  SHFL.BFLY PT, R5, R0, 0x1, 0x1f ;  /* 0x0c201f0000057f89 */ /* 0x000e2800000e0000 */
[----:B------:R-:W2:Y:S01]  /*e880*/  SHFL.BFLY PT, R7, R4, 0x1, 0x1f ;  /* 0x0c201f0004077f89 */ /* 0x000ea200000e0000 */
[----:B0-----:R-:W-:Y:S01]  /*e890*/  FADD.FTZ R9, R0, R5 ;  /* 0x0000000500097221 */ /* 0x001fe20000010000 */
[----:B------:R-:W-:-:S02]  /*e8a0*/  IMAD.MOV.U32 R0, RZ, RZ, -0x800000 ;  /* 0xff800000ff007424 */ /* 0x000fc400078e00ff */
[----:B--2---:R-:W-:Y:S02]  /*e8b0*/  FADD.FTZ R10, R4, R7 ;  /* 0x00000007040a7221 */ /* 0x004fe40000010000 */
        /* <DEDUP_REMOVED lines=49> */
.L_x_13851:
        /* <DEDUP_REMOVED lines=36> */
.L_x_13773:
        /* <DEDUP_REMOVED lines=17> */
[----:B------:R-:W-:Y:S01]  /*ef20*/  LOP3.LUT R12, R7, 0xfffffffc, RZ, 0xc0, !PT ;  /* 0xfffffffc070c7812 */ /* 0x000fe200078ec0ff */
[----:B------:R-:W-:Y:S01]  /*ef30*/  IMAD.IADD R21, R23, 0x1, -R6 ;  /* 0x0000000117157824 */ /* 0x000fe200078e0a06 */
[----:B------:R-:W3:Y:S01]  /*ef40*/  S2UR UR11, SR_CTAID.Y ;  /* 0x00000000000b79c3 */ /* 0x000ee20000002600 */
[----:B------:R-:W-:Y:S01]  /*ef50*/  IMAD.HI R4, R3, 0x55555556, RZ ;  /* 0x5555555603047827 */ /* 0x000fe200078e02ff */
[----:B------:R-:W-:Y:S02]  /*ef60*/  UIADD3 UR6, UR5, UR6, URZ ;  /* 0x0000000605067290 */ /* 0x000fe4000fffe03f */
[----:B------:R-:W-:Y:S01]  /*ef70*/  SHF.R.S32.HI R8, RZ, 0x1f, R21 ;  /* 0x0000001fff087819 */ /* 0x000fe20000011415 */
[----:B------:R-:W-:Y:S01]  /*ef80*/  IMAD.IADD R12, R23, 0x1, -R12 ;  /* 0x00000001170c7824 */ /* 0x000fe200078e0a0c */
[----:B------:R-:W-:Y:S01]  /*ef90*/  LEA.HI R4, R4, R4, RZ, 0x1 ;  /* 0x0000000404047211 */ /* 0x000fe200078f08ff */
[----:B------:R-:W-:Y:S01]  /*efa0*/  ULDC.64 UR8, c[0x0][0xb38] ;  /* 0x0002ce0000087ab9 */ /* 0x000fe20000000a00 */
[----:B------:R-:W-:Y:S01]  /*efb0*/  LEA.HI R22, R8, R21, RZ, 0x2 ;  /* 0x0000001508167211 */ /* 0x000fe200078f10ff */
[----:B------:R-:W3:Y:S01]  /*efc0*/  LDC R19, c[0x0][0xc50] ;  /* 0x00031400ff137b82 */ /* 0x000ee20000000800 */
[----:B0-----:R-:W-:Y:S01]  /*efd0*/  ISETP.NE.AND P0, PT, R17, 0x1, PT ;  /* 0x000000011100780c */ /* 0x001fe20003f05270 */
[----:B------:R-:W-:Y:S01]  /*efe0*/  UIMAD UR7, UR7, UR8, URZ ;  /* 0x00000008070772a4 */ /* 0x000fe2000f8e023f */
[----:B------:R-:W-:-:S02]  /*eff0*/  SHF.R.S32.HI R5, RZ, 0x2, R22 ;  /* 0x00000002ff057819 */ /* 0x000fc40000011416 */
[----:B------:R-:W-:Y:S01]  /*f000*/  SHF.R.S32.HI R6, RZ, 0x1f, R22 ;  /* 0x0000001fff067819 */ /* 0x000fe20000011416 */
[----:B--2---:R-:W-:Y:S01]  /*f010*/  USHF.R.S32.HI UR10, URZ, 0x1f, UR12 ;  /* 0x0000001f3f0a7899 */ /* 0x004fe2000801140c */
[----:B------:R-:W-:Y:S01]  /*f020*/  LEA.HI R8, R8, R21, RZ, 0x5 ;  /* 0x0000001508087211 */ /* 0x000fe200078f28ff */
[----:B------:R-:W0:Y:S01]  /*f030*/  LDC.64 R14, c[0x0][0xb40] ;  /* 0x0002d000ff0e7b82 */ /* 0x000e220000000a00 */
[----:B------:R-:W-:Y:S02]  /*f040*/  LEA.HI R6, R6, R5, RZ, 0x3 ;  /* 0x0000000506067211 */ /* 0x000fe400078f18ff */
[----:B------:R-:W-:Y:S02]  /*f050*/  SHF.R.S32.HI R8, RZ, 0x5, R8 ;  /* 0x00000005ff087819 */ /* 0x000fe40000011408 */
[----:B------:R-:W-:Y:S01]  /*f060*/  LOP3.LUT R10, R6, 0xfffffff8, RZ, 0xc0, !PT ;  /* 0xfffffff8060a7812 */ /* 0x000fe200078ec0ff */
[----:B------:R-:W-:Y:S01]  /*f070*/  IMAD R6, R4, -0x3, R3 ;  /* 0xfffffffd04067824 */ /* 0x000fe200078e0203 */
[----:B------:R-:W-:Y:S01]  /*f080*/  LEA.HI R4, R12, R12, RZ, 0x1 ;  /* 0x0000000c0c047211 */ /* 0x000fe200078f08ff */
[----:B------:R-:W2:Y:S01]  /*f090*/  @P0 LDC R9, c[0x0][0xbec] ;  /* 0x0002fb00ff090b82 */ /* 0x000ea20000000800 */
[----:B------:R-:W-:Y:S01]  /*f0a0*/  LOP3.LUT R22, R22, 0x7ffffffc, RZ, 0xc0, !PT ;  /* 0x7ffffffc16167812 */ /* 0x000fe200078ec0ff */
[----:B------:R-:W-:Y:S01]  /*f0b0*/  IMAD.IADD R3, R5, 0x1, -R10 ;  /* 0x0000000105037824 */ /* 0x000fe200078e0a0a */
[----:B------:R-:W-:Y:S01]  /*f0c0*/  LOP3.LUT R5, R4, 0x1ffffffe, RZ, 0xc0, !PT ;  /* 0x1ffffffe04057812 */ /* 0x000fe200078ec0ff */
[----:B------:R-:W-:-:S02]  /*f0d0*/  IMAD.U32 R4, RZ, RZ, UR4 ;  /* 0x00000004ff047e24 */ /* 0x000fc4000f8e00ff */
[----:B------:R-:W-:Y:S02]  /*f0e0*/  IMAD R3, R8, 0x10, R3 ;  /* 0x0000001008037824 */ /* 0x000fe400078e0203 */
[----:B------:R-:W4:Y:S01]  /*f0f0*/  LDC.64 R10, c[0x0][0xbd8] ;  /* 0x0002f600ff0a7b82 */ /* 0x000f220000000a00 */
[----:B------:R-:W-:Y:S02]  /*f100*/  IMAD.IADD R12, R12, 0x1, -R5 ;  /* 0x000000010c0c7824 */ /* 0x000fe400078e0a05 */
[----:B------:R-:W-:Y:S02]  /*f110*/  IMAD R3, R6, 0x40, R3 ;  /* 0x0000004006037824 */ /* 0x000fe400078e0203 */
[----:B------:R-:W-:Y:S01]  /*f120*/  IMAD.U32 R5, RZ, RZ, UR5 ;  /* 0x00000005ff057e24 */ /* 0x000fe2000f8e00ff */
[----:B------:R-:W-:Y:S01]  /*f130*/  UIMAD.WIDE.U32 UR4, UR39, UR8, URZ ;  /* 0x00000008270472a5 */ /* 0x000fe2000f8e003f */
[----:B------:R-:W-:Y:S01]  /*f140*/  IMAD.U32 R5, RZ, RZ, UR6 ;  /* 0x00000006ff057e24 */ /* 0x000fe2000f8e00ff */
[----:B------:R-:W5:Y:S01]  /*f150*/  @P0 LDC R13, c[0x0][0xbf0] ;  /* 0x0002fc00ff0d0b82 */ /* 0x000f620000000800 */
[----:B------:R-:W-:Y:S01]  /*f160*/  IMAD R6, R12, 0x8, R3 ;  /* 0x000000080c067824 */ /* 0x000fe200078e0203 */
[----:B------:R-:W-:Y:S01]  /*f170*/  UIMAD UR6, UR39, UR9, UR7 ;  /* 0x00000009270672a4 */ /* 0x000fe2000f8e0207 */
[----:B0-----:R-:W-:-:S02]  /*f180*/  IMAD R12, R14, UR10, RZ ;  /* 0x0000000a0e0c7c24 */ /* 0x001fc4000f8e02ff */
[----:B------:R-:W-:Y:S01]  /*f190*/  IMAD.U32 R7, RZ, RZ, UR5 ;  /* 0x00000005ff077e24 */ /* 0x000fe2000f8e00ff */
[----:B------:R-:W-:Y:S01]  /*f1a0*/  UIADD3 UR6, UR5, UR6, URZ ;  /* 0x0000000605067290 */ /* 0x000fe2000fffe03f */
[----:B---3--:R-:W-:Y:S01]  /*f1b0*/  IMAD R19, R19, R18, UR11 ;  /* 0x0000000b13137e24 */ /* 0x008fe2000f8e0212 */
[----:B------:R-:W0:Y:S01]  /*f1c0*/  @P0 LDC R23, c[0x0][0xbec] ;  /* 0x0002fb00ff170b82 */ /* 0x000e220000000800 */
[----:B------:R-:W-:Y:S01]  /*f1d0*/  ULDC.64 UR8, c[0x0][0xb28] ;  /* 0x0002ca0000087ab9 */ /* 0x000fe20000000a00 */
[----:B-1----:R-:W-:Y:S02]  /*f1e0*/  IMAD R3, R16, 0xc0, R3 ;  /* 0x000000c010037824 */ /* 0x002fe400078e0203 */
[----:B------:R-:W-:Y:S01]  /*f1f0*/  IMAD.U32 R7, RZ, RZ, UR6 ;  /* 0x00000006ff077e24 */ /* 0x000fe2000f8e00ff */
[----:B------:R-:W-:Y:S01]  /*f200*/  ULDC.64 UR6, c[0x0][0xb48] ;  /* 0x0002d20000067ab9 */ /* 0x000fe20000000a00 */
[C---:B----4-:R-:W-:Y:S02]  /*f210*/  IMAD R8, R10.reuse, UR10, RZ ;  /* 0x0000000a0a087c24 */ /* 0x050fe4000f8e02ff */
[----:B------:R-:W1:Y:S01]  /*f220*/  @P0 LDC R20, c[0x0][0xbf0] ;  /* 0x0002fc00ff140b82 */ /* 0x000e620000000800 */
[----:B------:R-:W-:-:S04]  /*f230*/  IMAD.WIDE.U32 R4, R10, UR12, R4 ;  /* 0x0000000c0a047c25 */ /* 0x000fc8000f8e0004 */
[----:B------:R-:W-:Y:S02]  /*f240*/  IMAD R11, R11, UR12, R8 ;  /* 0x0000000c0b0b7c24 */ /* 0x000fe4000f8e0208 */
[----:B------:R-:W-:Y:S02]  /*f250*/  IMAD R8, R16, 0xc0, R6 ;  /* 0x000000c010087824 */ /* 0x000fe400078e0206 */
[----:B------:R-:W-:Y:S01]  /*f260*/  IMAD.U32 R6, RZ, RZ, UR4 ;  /* 0x00000004ff067e24 */ /* 0x000fe2000f8e00ff */
[----:B------:R-:W-:Y:S01]  /*f270*/  ULDC.64 UR4, c[0x0][0xbe0] ;  /* 0x0002f80000047ab9 */ /* 0x000fe20000000a00 */
[----:B--2---:R-:W-:-:S04]  /*f280*/  @P0 IMAD.HI.U32 R10, R8, R9, RZ ;  /* 0x00000009080a0227 */ /* 0x004fc800078e00ff */
[----:B------:R-:W-:Y:S01]  /*f290*/  IMAD.MOV.U32 R9, RZ, RZ, R8 ;  /* 0x000000ffff097224 */ /* 0x000fe200078e0008 */
[----:B-----5:R-:W-:Y:S01]  /*f2a0*/  @P0 SHF.R.U32.HI R9, RZ, R13, R10 ;  /* 0x0000000dff090219 */ /* 0x020fe2000001160a */
[----:B------:R-:W-:Y:S01]  /*f2b0*/  IMAD R13, R15, UR12, R12 ;  /* 0x0000000c0f0d7c24 */ /* 0x000fe2000f8e020c */
[----:B------:R-:W-:Y:S01]  /*f2c0*/  SHF.R.S32.HI R12, RZ, 0x1f, R19 ;  /* 0x0000001fff0c7819 */ /* 0x000fe20000011413 */
[----:B------:R-:W-:-:S04]  /*f2d0*/  IMAD.WIDE.U32 R6, R14, UR12, R6 ;  /* 0x0000000c0e067c25 */ /* 0x000fc8000f8e0006 */
[----:B------:R-:W-:Y:S02]  /*f2e0*/  IMAD.IADD R5, R5, 0x1, R11 ;  /* 0x0000000105057824 */ /* 0x000fe400078e020b */
[----:B0-----:R-:W-:-:S04]  /*f2f0*/  @P0 IMAD.HI.U32 R23, R8, R23, RZ ;  /* 0x0000001708170227 */ /* 0x001fc800078e00ff */
[----:B------:R-:W-:Y:S02]  /*f300*/  IMAD.IADD R7, R7, 0x1, R13 ;  /* 0x0000000107077824 */ /* 0x000fe400078e020d */
[----:B------:R-:W-:Y:S02]  /*f310*/  IMAD R13, R12, UR6, RZ ;  /* 0x000000060c0d7c24 */ /* 0x000fe4000f8e02ff */
[----:B------:R-:W-:-:S04]  /*f320*/  IMAD.WIDE.U32 R4, R19, UR4, R4 ;  /* 0x0000000413047c25 */ /* 0x000fc8000f8e0004 */
[----:B------:R-:W-:Y:S01]  /*f330*/  IMAD.MOV.U32 R11, RZ, RZ, R8 ;  /* 0x000000ffff0b7224 */ /* 0x000fe200078e0008 */
[----:B-1----:R-:W-:Y:S01]  /*f340*/  @P0 SHF.R.U32.HI R11, RZ, R20, R23 ;  /* 0x00000014ff0b0219 */ /* 0x002fe20000011617 */
[----:B------:R-:W-:Y:S01]  /*f350*/  IMAD R10, R12, UR4, RZ ;  /* 0x000000040c0a7c24 */ /* 0x000fe2000f8e02ff */
[----:B------:R-:W-:Y:S01]  /*f360*/  BAR.SYNC.DEFER_BLOCKING 0x1, 0x180 ;  /* 0x0046000000007b1d */ /* 0x000fe20000010000 */
[C---:B------:R-:W-:Y:S01]  /*f370*/  IMAD R15, R19.reuse, UR7, R13 ;  /* 0x00000007130f7c24 */ /* 0x040fe2000f8e020d */
[--C-:B------:R-:W-:Y:S01]  /*f380*/  SHF.R.S32.HI R13, RZ, 0x1f, R9.reuse ;  /* 0x0000001fff0d7819 */ /* 0x100fe20000011409 */
[----:B------:R-:W-:Y:S01]  /*f390*/  IMAD R12, R19, UR5, R10 ;  /* 0x00000005130c7c24 */ /* 0x000fe2000f8e020a */
[----:B------:R-:W-:Y:S01]  /*f3a0*/  IADD3 R4, P0, R9, R4, RZ ;  /* 0x0000000409047210 */ /* 0x000fe20007f1e0ff */
[----:B------:R-:W-:Y:S01]  /*f3b0*/  IMAD.MOV R9, RZ, RZ, -R9 ;  /* 0x000000ffff097224 */ /* 0x000fe200078e0a09 */
        /* <DEDUP_REMOVED lines=33> */
[----:B------:R-:W-:Y:S01]  /*f5d0*/  VIADD R17, R3, 0x8 ;  /* 0x0000000803117836 */ /* 0x000fe20000000000 */
        /* <DEDUP_REMOVED lines=19> */
[----:B------:R-:W-:Y:S01]  /*f710*/  ULDC UR4, c[0x0][0xac8] ;  /* 0x0002b20000047ab9 */ /* 0x000fe20000000800 */
[C---:B--2---:R-:W-:Y:S01]  /*f720*/  VIADD R0, R19.reuse, 0x8 ;  /* 0x0000000813007836 */ /* 0x044fe20000000000 */
[C---:B------:R-:W-:Y:S01]  /*f730*/  ISETP.GE.AND P0, PT, R19.reuse, UR4, PT ;  /* 0x0000000413007c0c */ /* 0x040fe2000bf06270 */
[C---:B------:R-:W-:Y:S02]  /*f740*/  VIADD R4, R19.reuse, 0x10 ;  /* 0x0000001013047836 */ /* 0x040fe40000000000 */
[C---:B------:R-:W-:Y:S02]  /*f750*/  VIADD R5, R19.reuse, 0x18 ;  /* 0x0000001813057836 */ /* 0x040fe40000000000 */
[C---:B------:R-:W-:Y:S01]  /*f760*/  VIADD R6, R19.reuse, 0x20 ;  /* 0x0000002013067836 */ /* 0x040fe20000000000 */
[----:B------:R-:W-:Y:S01]  /*f770*/  ISETP.GE.AND P1, PT, R4, UR4, PT ;  /* 0x0000000404007c0c */ /* 0x000fe2000bf26270 */
[----:B------:R-:W-:Y:S01]  /*f780*/  VIADD R7, R19, 0x28 ;  /* 0x0000002813077836 */ /* 0x000fe20000000000 */
[----:B------:R-:W-:Y:S01]  /*f790*/  ISETP.GE.AND P2, PT, R5, UR4, PT ;  /* 0x0000000405007c0c */ /* 0x000fe2000bf46270 */
[C---:B------:R-:W-:Y:S01]  /*f7a0*/  VIADD R9, R19.reuse, 0x30 ;  /* 0x0000003013097836 */ /* 0x040fe20000000000 */
[----:B------:R-:W-:Y:S01]  /*f7b0*/  ISETP.GE.AND P3, PT, R6, UR4, PT ;  /* 0x0000000406007c0c */ /* 0x000fe2000bf66270 */
[----:B------:R-:W-:Y:S01]  /*f7c0*/  VIADD R11, R19, 0x38 ;  /* 0x00000038130b7836 */ /* 0x000fe20000000000 */
[----:B------:R-:W-:Y:S01]  /*f7d0*/  ISETP.GE.AND P4, PT, R7, UR4, PT ;  /* 0x0000000407007c0c */ /* 0x000fe2000bf86270 */
[----:B---34-:R-:W-:Y:S01]  /*f7e0*/  @!P0 IMAD.WIDE R2, R19, 0x4, R14 ;  /* 0x0000000413028825 */ /* 0x018fe200078e020e */
[----:B------:R-:W-:-:S02]  /*f7f0*/  ISETP.GE.AND P5, PT, R9, UR4, PT ;  /* 0x0000000409007c0c */ /* 0x000fc4000bfa6270 */
[----:B------:R-:W-:Y:S02]  /*f800*/  ISETP.GE.AND P6, PT, R11, UR4, PT ;  /* 0x000000040b007c0c */ /* 0x000fe4000bfc6270 */
[----:B------:R0:W-:Y:S01]  /*f810*/  @!P0 ST.E.64 desc[UR36][R2.64], R88 ;  /* 0x0000005802008985 */ /* 0x0001e2000c101b24 */
[----:B------:R-:W-:Y:S02]  /*f820*/  ISETP.GE.AND P0, PT, R0, UR4, PT ;  /* 0x0000000400007c0c */ /* 0x000fe4000bf06270 */
[----:B------:R-:W-:Y:S02]  /*f830*/  @!P1 LEA.HI R4, R4, R4, RZ, 0x1 ;  /* 0x0000000404049211 */ /* 0x000fe400078f08ff */
[----:B------:R-:W-:Y:S02]  /*f840*/  @!P3 LEA.HI R6, R6, R6, RZ, 0x1 ;  /* 0x000000060606b211 */ /* 0x000fe400078f08ff */
[----:B------:R-:W-:Y:S02]  /*f850*/  @!P4 LEA.HI R8, R7, R7, RZ, 0x1 ;  /* 0x000000070708c211 */ /* 0x000fe400078f08ff */
[----:B------:R-:W-:-:S02]  /*f860*/  @!P5 LEA.HI R10, R9, R9, RZ, 0x1 ;  /* 0x00000009090ad211 */ /* 0x000fc400078f08ff */
[----:B------:R-:W-:Y:S02]  /*f870*/  @!P6 LEA.HI R12, R11, R11, RZ, 0x1 ;  /* 0x0000000b0b0ce211 */ /* 0x000fe400078f08ff */
[----:B------:R-:W-:Y:S02]  /*f880*/  @!P3 LOP3.LUT R9, R6, 0xfffffffe, RZ, 0xc0, !PT ;  /* 0xfffffffe0609b812 */ /* 0x000fe400078ec0ff */
[----:B------:R-:W-:Y:S02]  /*f890*/  @!P0 LEA.HI R0, R0, R0, RZ, 0x1 ;  /* 0x0000000000008211 */ /* 0x000fe400078f08ff */
[----:B0-----:R-:W-:Y:S02]  /*f8a0*/  @!P2 LEA.HI R2, R5, R5, RZ, 0x1 ;  /* 0x000000050502a211 */ /* 0x001fe400078f08ff */
[----:B------:R-:W-:Y:S02]  /*f8b0*/  @!P0 LOP3.LUT R3, R0, 0xfffffffe, RZ, 0xc0, !PT ;  /* 0xfffffffe00038812 */ /* 0x000fe400078ec0ff */
[----:B------:R-:W-:-:S02]  /*f8c0*/  @!P1 LOP3.LUT R5, R4, 0xfffffffe, RZ, 0xc0, !PT ;  /* 0xfffffffe04059812 */ /* 0x000fc400078ec0ff */
[----:B------:R-:W-:Y:S01]  /*f8d0*/  @!P2 LOP3.LUT R7, R2, 0xfffffffe, RZ, 0xc0, !PT ;  /* 0xfffffffe0207a812 */ /* 0x000fe200078ec0ff */
[--C-:B------:R-:W-:Y:S01]  /*f8e0*/  @!P0 IMAD.WIDE R2, R3, 0x4, R14.reuse ;  /* 0x0000000403028825 */ /* 0x100fe200078e020e */
[----:B------:R-:W-:Y:S02]  /*f8f0*/  @!P4 LOP3.LUT R11, R8, 0xfffffffe, RZ, 0xc0, !PT ;  /* 0xfffffffe080bc812 */ /* 0x000fe400078ec0ff */
[----:B------:R-:W-:Y:S01]  /*f900*/  @!P5 LOP3.LUT R13, R10, 0xfffffffe, RZ, 0xc0, !PT ;  /* 0xfffffffe0a0dd812 */ /* 0x000fe200078ec0ff */
[--C-:B------:R-:W-:Y:S01]  /*f910*/  @!P1 IMAD.WIDE R4, R5, 0x4, R14.reuse ;  /* 0x0000000405049825 */ /* 0x100fe200078e020e */
[----:B------:R-:W-:Y:S01]  /*f920*/  @!P6 LOP3.LUT R21, R12, 0xfffffffe, RZ, 0xc0, !PT ;  /* 0xfffffffe0c15e812 */ /* 0x000fe200078ec0ff */
[----:B------:R0:W-:Y:S02]  /*f930*/  @!P0 ST.E.64 desc[UR36][R2.64], R92 ;  /* 0x0000005c02008985 */ /* 0x0001e4000c101b24 */
[--C-:B------:R-:W-:Y:S02]  /*f940*/  @!P2 IMAD.WIDE R6, R7, 0x4, R14.reuse ;  /* 0x000000040706a825 */ /* 0x100fe400078e020e */
        /* <DEDUP_REMOVED lines=8> */
[----:B------:R0:W-:Y:S04]  /*f9d0*/  @!P5 ST.E.64 desc[UR36][R12.64], R112 ;  /* 0x000000700c00d985 */ /* 0x0001e8000c101b24 */
[----:B------:R0:W-:Y:S02]  /*f9e0*/  @!P6 ST.E.64 desc[UR36][R14.64], R116 ;  /* 0x000000740e00e985 */ /* 0x0001e4000c101b24 */
.L_x_13854:
[----:B------:R-:W-:Y:S05]  /*f9f0*/  BSYNC B0 ;  /* 0x0000000000007941 */ /* 0x000fea0003800000 */
.L_x_13853:
        /* <DEDUP_REMOVED lines=14> */
[----:B------:R-:W-:Y:S01]  /*fae0*/  VIADD R11, R19, 0x30 ;  /* 0x00000030130b7836 */ /* 0x000fe20000000000 */
[----:B------:R-:W-:-:S02]  /*faf0*/  ISETP.GE.AND P4, PT, R8, UR4, PT ;  /* 0x0000000408007c0c */ /* 0x000fc4000bf86270 */
[----:B------:R-:W-:Y:S02]  /*fb00*/  ISETP.GE.AND P5, PT, R9, UR4, PT ;  /* 0x0000000409007c0c */ /* 0x000fe4000bfa6270 */
[----:B------:R-:W-:Y:S01]  /*fb10*/  ISETP.GE.AND P6, PT, R11, UR4, PT ;  /* 0x000000040b007c0c */ /* 0x000fe2000bfc6270 */
[C---:B01----:R-:W-:Y:S02]  /*fb20*/  @!P0 IMAD.WIDE R2, R19.reuse, 0x4, R12 ;  /* 0x0000000413028825 */ /* 0x043fe400078e020c */
[----:B------:R-:W-:Y:S02]  /*fb30*/  @!P1 LEA.HI R0, R0, R0, RZ, 0x1 ;  /* 0x0000000000009211 */ /* 0x000fe400078f08ff */
[----:B------:R-:W-:Y:S01]  /*fb40*/  @!P2 LEA.HI R6, R6, R6, RZ, 0x1 ;  /* 0x000000060606a211 */ /* 0x000fe200078f08ff */
[----:B------:R0:W-:Y:S01]  /*fb50*/  @!P0 ST.E.64 desc[UR36][R2.64], R90 ;  /* 0x0000005a02008985 */ /* 0x0001e2000c101b24 */
[----:B------:R-:W-:Y:S01]  /*fb60*/  @!P1 LOP3.LUT R5, R0, 0xfffffffe, RZ, 0xc0, !PT ;  /* 0xfffffffe00059812 */ /* 0x000fe200078ec0ff */
[----:B------:R-:W-:Y:S01]  /*fb70*/  VIADD R19, R19, 0x38 ;  /* 0x0000003813137836 */ /* 0x000fe20000000000 */
[----:B------:R-:W-:-:S02]  /*fb80*/  @!P3 LEA.HI R0, R7, R7, RZ, 0x1 ;  /* 0x000000070700b211 */ /* 0x000fc400078f08ff */
[----:B------:R-:W-:Y:S01]  /*fb90*/  @!P4 LEA.HI R8, R8, R8, RZ, 0x1 ;  /* 0x000000080808c211 */ /* 0x000fe200078f08ff */
[--C-:B------:R-:W-:Y:S01]  /*fba0*/  @!P1 IMAD.WIDE R4, R5, 0x4, R12.reuse ;  /* 0x0000000405049825 */ /* 0x100fe200078e020c */
[----:B------:R-:W-:Y:S02]  /*fbb0*/  @!P5 LEA.HI R10, R9, R9, RZ, 0x1 ;  /* 0x00000009090ad211 */ /* 0x000fe400078f08ff */
[----:B---3--:R-:W-:Y:S02]  /*fbc0*/  @!P6 LEA.HI R14, R11, R11, RZ, 0x1 ;  /* 0x0000000b0b0ee211 */ /* 0x008fe400078f08ff */
[----:B------:R-:W-:Y:S01]  /*fbd0*/  @!P2 LOP3.LUT R7, R6, 0xfffffffe, RZ, 0xc0, !PT ;  /* 0xfffffffe0607a812 */ /* 0x000fe200078ec0ff */
[----:B------:R1:W-:Y:S01]  /*fbe0*/  @!P1 ST.E.64 desc[UR36][R4.64], R94 ;  /* 0x0000005e04009985 */ /* 0x0003e2000c101b24 */
[----:B------:R-:W-:Y:S02]  /*fbf0*/  @!P3 LOP3.LUT R9, R0, 0xfffffffe, RZ, 0xc0, !PT ;  /* 0xfffffffe0009b812 */ /* 0x000fe400078ec0ff */
[----:B------:R-:W-:Y:S01]  /*fc00*/  @!P4 LOP3.LUT R11, R8, 0xfffffffe, RZ, 0xc0, !PT ;  /* 0xfffffffe080bc812 */ /* 0x000fe200078ec0ff */
[----:B0-----:R-:W-:Y:S01]  /*fc10*/  @!P2 IMAD.WIDE R2, R7, 0x4, R12 ;  /* 0x000000040702a825 */ /* 0x001fe200078e020c */
[----:B----4-:R-:W-:-:S02]  /*fc20*/  @!P5 LOP3.LUT R15, R10, 0xfffffffe, RZ, 0xc0, !PT ;  /* 0xfffffffe0a0fd812 */ /* 0x010fc400078ec0ff */
[----:B------:R-:W-:Y:S01]  /*fc30*/  @!P6 LOP3.LUT R17, R14, 0xfffffffe, RZ, 0xc0, !PT ;  /* 0xfffffffe0e11e812 */ /* 0x000fe200078ec0ff */
[--C-:B------:R-:W-:Y:S01]  /*fc40*/  @!P4 IMAD.WIDE R6, R11, 0x4, R12.reuse ;  /* 0x000000040b06c825 */ /* 0x100fe200078e020c */
[----:B------:R0:W-:Y:S01]  /*fc50*/  @!P2 ST.E.64 desc[UR36][R2.64], R98 ;  /* 0x000000620200a985 */ /* 0x0001e2000c101b24 */
[----:B------:R-:W-:Y:S02]  /*fc60*/  ISETP.GE.AND P0, PT, R19, UR4, PT ;  /* 0x0000000413007c0c */ /* 0x000fe4000bf06270 */
[----:B------:R-:W-:-:S04]  /*fc70*/  @!P6 IMAD.WIDE R10, R17, 0x4, R12 ;  /* 0x00000004110ae825 */ /* 0x000fc800078e020c */
[----:B-1----:R-:W-:-:S04]  /*fc80*/  @!P3 IMAD.WIDE R4, R9, 0x4, R12 ;  /* 0x000000040904b825 */ /* 0x002fc800078e020c */
[----:B------:R-:W-:Y:S01]  /*fc90*/  @!P5 IMAD.WIDE R8, R15, 0x4, R12 ;  /* 0x000000040f08d825 */ /* 0x000fe200078e020c */
[----:B------:R0:W-:Y:S04]  /*fca0*/  @!P3 ST.E.64 desc[UR36][R4.64], R102 ;  /* 0x000000660400b985 */ /* 0x0001e8000c101b24 */
[----:B------:R0:W-:Y:S04]  /*fcb0*/  @!P4 ST.E.64 desc[UR36][R6.64], R106 ;  /* 0x0000006a0600c985 */ /* 0x0001e8000c101b24 */
        /* <DEDUP_REMOVED lines=8> */
.L_x_13852:
        /* <DEDUP_REMOVED lines=59> */
.L_x_13763:
        /* <DEDUP_REMOVED lines=18> */
.L_x_13855:
[----:B------:R-:W-:Y:S01]  /*10210*/  ULDC UR7, c[0x0][0xc50] ;  /* 0x0003140000077ab9 */ /* 0x000fe20000000800 */
[----:B------:R-:W-:Y:S01]  /*10220*/  UMOV UR42, UR6 ;  /* 0x00000006002a7c82 */ /* 0x000fe20008000000 */
[----:B------:R-:W-:-:S11]  /*10230*/  UISETP.NE.AND UP0, UPT, UR7, 0x1, UPT ;  /* 0x000000010700788c */ /* 0x000fd6000bf05270 */
[----:B------:R-:W-:Y:S01]  /*10240*/  @UP0 ULDC UR4, c[0x0][0xc54] ;  /* 0x0003150000040ab9 */ /* 0x000fe20000000800 */
[----:B------:R-:W-:Y:S01]  /*10250*/  @UP0 ULDC UR8, c[0x0][0xc58] ;  /* 0x0003160000080ab9 */ /* 0x000fe20000000800 */
[----:B------:R-:W-:-:S04]  /*10260*/  UIMAD.WIDE.U32 UR4, UR6, UR4, URZ ;  /* 0x00000004060472a5 */ /* 0x000fc8000f8e003f */
[----:B------:R-:W-:-:S12]  /*10270*/  @UP0 USHF.R.U32.HI UR42, URZ, UR8, UR5 ;  /* 0x000000083f2a0299 */ /* 0x000fd80008011605 */
.L_x_13856:
        /* <DEDUP_REMOVED lines=53> */
.L_x_13859:
[----:B------:R-:W-:-:S11]  /*105d0*/  UISETP.NE.AND UP0, UPT, UR5, 0x1, UPT ;  /* 0x000000010500788c */ /* 0x000fd6000bf05270 */
[----:B------:R-:W-:Y:S02]  /*105e0*/  @UP0 ULDC.64 UR12, c[0x0][0x9e8] ;  /* 0x00027a00000c0ab9 */ /* 0x000fe40000000a00 */
[----:B------:R-:W-:-:S04]  /*105f0*/  UIMAD.WIDE.U32 UR6, UR8, UR12, URZ ;  /* 0x0000000c080672a5 */ /* 0x000fc8000f8e003f */
[----:B------:R-:W-:-:S12]  /*10600*/  @UP0 USHF.R.U32.HI UR8, URZ, UR13, UR7 ;  /* 0x0000000d3f080299 */ /* 0x000fd80008011607 */
.L_x_13860:
[----:B------:R-:W-:-:S04]  /*10610*/  UIMAD UR8, UR8, UR5, UR5 ;  /* 0x00000005080872a4 */ /* 0x000fc8000f8e0205 */
[----:B------:R-:W-:-:S04]  /*10620*/  UISETP.LT.AND UP0, UPT, UR4, UR8, UPT ;  /* 0x000000080400728c */ /* 0x000fc8000bf01270 */
[----:B------:R-:W-:-:S12]  /*10630*/  USEL UR4, UR4, UR8, UP0 ;  /* 0x0000000804047287 */ /* 0x000fd80008000000 */
.L_x_13858:
        /* <DEDUP_REMOVED lines=26> */
.L_x_13862:
[----:B------:R-:W-:-:S11]  /*107e0*/  UISETP.NE.AND UP0, UPT, UR5, 0x1, UPT ;  /* 0x000000010500788c */ /* 0x000fd6000bf05270 */
[----:B------:R-:W-:Y:S02]  /*107f0*/  @UP0 ULDC.64 UR10, c[0x0][0x9e8] ;  /* 0x00027a00000a0ab9 */ /* 0x000fe40000000a00 */
[----:B------:R-:W-:-:S04]  /*10800*/  UIMAD.WIDE.U32 UR6, UR4, UR10, URZ ;  /* 0x0000000a040672a5 */ /* 0x000fc8000f8e003f */
[----:B------:R-:W-:-:S12]  /*10810*/  @UP0 USHF.R.U32.HI UR4, URZ, UR11, UR7 ;  /* 0x0000000b3f040299 */ /* 0x000fd80008011607 */
.L_x_13863:
[----:B------:R-:W-:-:S04]  /*10820*/  UIMAD UR4, UR4, UR5, URZ ;  /* 0x00000005040472a4 */ /* 0x000fc8000f8e023f */
[----:B------:R-:W-:-:S04]  /*10830*/  UISETP.LT.AND UP0, UPT, UR8, UR4, UPT ;  /* 0x000000040800728c */ /* 0x000fc8000bf01270 */
[----:B------:R-:W-:-:S12]  /*10840*/  USEL UR8, UR8, UR4, !UP0 ;  /* 0x0000000408087287 */ /* 0x000fd8000c000000 */
.L_x_13861:
        /* <DEDUP_REMOVED lines=44> */
.L_x_13864:
        /* <DEDUP_REMOVED lines=32> */
.L_x_13865:
        /* <DEDUP_REMOVED lines=20> */
.L_x_13867:
        /* <DEDUP_REMOVED lines=15> */
.L_x_13866:
        /* <DEDUP_REMOVED lines=8> */
[C---:B------:R-:W-:Y:S01]  /*10fc0*/  LOP3.LUT R20, R23.reuse, 0x7f, RZ, 0xc0, !PT ;  /* 0x0000007f17147812 */ /* 0x040fe200078ec0ff */
[----:B------:R-:W-:Y:S01]  /*10fd0*/  IMAD.SHL.U32 R26, R23, 0x10, RZ ;  /* 0x00000010171a7824 */ /* 0x000fe200078e00ff */
[----:B-1----:R-:W-:Y:S01]  /*10fe0*/  ISETP.NE.AND P1, PT, R16, 0x1, PT ;  /* 0x000000011000780c */ /* 0x002fe20003f25270 */
[----:B------:R-:W-:Y:S01]  /*10ff0*/  VIADD R0, R22, 0xffffffff ;  /* 0xffffffff16007836 */ /* 0x000fe20000000000 */
[----:B------:R-:W-:Y:S02]  /*11000*/  SHF.R.U32.HI R4, RZ, 0x3, R20 ;  /* 0x00000003ff047819 */ /* 0x000fe40000011614 */
[----:B------:R-:W-:Y:S02]  /*11010*/  LOP3.LUT R26, R26, 0x70, RZ, 0xc0, !PT ;  /* 0x000000701a1a7812 */ /* 0x000fe400078ec0ff */
[----:B------:R-:W-:Y:S01]  /*11020*/  LOP3.LUT R18, R18, 0xfffffffb, RZ, 0xc0, !PT ;  /* 0xfffffffb12127812 */ /* 0x000fe200078ec0ff */
        /* <DEDUP_REMOVED lines=8> */
[----:B------:R-:W3:Y:S01]  /*110b0*/  @!P0 LDC.64 R8, c[0x0][0x428] ;  /* 0x00010a00ff088b82 */ /* 0x000ee20000000a00 */
[----:B-1----:R-:W-:-:S07]  /*110c0*/  @P1 IMAD.HI.U32 R2, R7, R4, RZ ;  /* 0x0000000407021227 */ /* 0x002fce00078e00ff */
[----:B------:R-:W1:Y:S01]  /*110d0*/  @!P0 LDC.64 R4, c[0x0][0x418] ;  /* 0x00010600ff048b82 */ /* 0x000e620000000a00 */
[----:B0-----:R-:W-:-:S04]  /*110e0*/  @P1 SHF.R.U32.HI R10, RZ, R3, R2 ;  /* 0x00000003ff0a1219 */ /* 0x001fc80000011602 */
[----:B------:R-:W-:Y:S02]  /*110f0*/  @!P0 SHF.R.S32.HI R3, RZ, 0x1f, R10 ;  /* 0x0000001fff038819 */ /* 0x000fe4000001140a */
[----:B--2---:R-:W-:-:S05]  /*11100*/  SHF.R.S32.HI R6, RZ, 0x1f, R29 ;  /* 0x0000001fff067819 */ /* 0x004fca000001141d */
[----:B---3--:R-:W-:Y:S01]  /*11110*/  @!P0 IMAD R2, R6, R8, RZ ;  /* 0x0000000806028224 */ /* 0x008fe200078e02ff */
[----:B------:R0:W-:Y:S03]  /*11120*/  STL [R1], R6 ;  /* 0x0000000601007387 */ /* 0x0001e60000100800 */
[----:B------:R-:W-:Y:S02]  /*11130*/  @!P0 IMAD R9, R29, R9, R2 ;  /* 0x000000091d098224 */ /* 0x000fe400078e0202 */
[----:B------:R-:W-:-:S04]  /*11140*/  @!P0 IMAD.MOV.U32 R2, RZ, RZ, R10 ;  /* 0x000000ffff028224 */ /* 0x000fc800078e000a */
[----:B------:R-:W-:-:S04]  /*11150*/  @!P0 IMAD.WIDE.U32 R2, R29, R8, R2 ;  /* 0x000000081d028225 */ /* 0x000fc800078e0002 */
[----:B------:R-:W-:Y:S01]  /*11160*/  @!P0 IMAD.IADD R3, R3, 0x1, R9 ;  /* 0x0000000103038824 */ /* 0x000fe200078e0209 */
[----:B-1----:R-:W-:Y:S01]  /*11170*/  @!P0 LEA R4, P1, R2, R4, 0x2 ;  /* 0x0000000402048211 */ /* 0x002fe200078210ff */
[----:B0-----:R-:W-:-:S03]  /*11180*/  IMAD.MOV.U32 R6, RZ, RZ, RZ ;  /* 0x000000ffff067224 */ /* 0x001fc600078e00ff */
[----:B------:R-:W-:-:S05]  /*11190*/  @!P0 LEA.HI.X R5, R2, R5, R3, 0x2, P1 ;  /* 0x0000000502058211 */ /* 0x000fca00008f1403 */
[----:B------:R0:W5:Y:S01]  /*111a0*/  @!P0 LDG.E R6, desc[UR36][R4.64] ;  /* 0x0000002404068981 */ /* 0x000162000c1e1900 */
[----:B------:R-:W-:-:S03]  /*111b0*/  UMOV UR4, 0xffffffff ;  /* 0xffffffff00047882 */ /* 0x000fc60000000000 */
[----:B------:R-:W-:Y:S05]  /*111c0*/  BRA.DIV UR4, `(.L_x_13868) ;  /* 0x0000003204c07947 */ /* 0x000fea000b800000 */
.L_x_13908:
[----:B------:R-:W-:Y:S01]  /*111d0*/  ULOP3.LUT UR4, UR38, 0x2, URZ, 0xfc, !UPT ;  /* 0x0000000226047892 */ /* 0x000fe2000f8efc3f */
[----:B------:R-:W-:Y:S01]  /*111e0*/  IMAD.U32 R28, RZ, RZ, UR42 ;  /* 0x0000002aff1c7e24 */ /* 0x000fe2000f8e00ff */
[----:B------:R-:W-:Y:S01]  /*111f0*/  LOP3.LUT R18, R18, 0xfffffffd, RZ, 0xc0, !PT ;  /* 0xfffffffd12127812 */ /* 0x000fe200078ec0ff */
[----:B------:R-:W-:Y:S02]  /*11200*/  IMAD.SHL.U32 R8, R23, 0x8, RZ ;  /* 0x0000000817087824 */ /* 0x000fe400078e00ff */
[----:B------:R-:W-:Y:S01]  /*11210*/  IMAD.MOV R2, RZ, RZ, -R10 ;  /* 0x000000ffff027224 */ /* 0x000fe200078e0a0a */
[----:B------:R-:W-:Y:S01]  /*11220*/  SHF.R.S32.HI R28, RZ, 0x1f, R28 ;  /* 0x0000001fff1c7819 */ /* 0x000fe2000001141c */
[----:B------:R-:W-:Y:S01]  /*11230*/  IMAD.U32 R3, RZ, RZ, UR4 ;  /* 0x00000004ff037e24 */ /* 0x000fe2000f8e00ff */
[----:B------:R-:W-:Y:S01]  /*11240*/  LOP3.LUT R17, R8, 0x38, RZ, 0xc0, !PT ;  /* 0x0000003808117812 */ /* 0x000fe200078ec0ff */
[----:B0-----:R-:W-:Y:S02]  /*11250*/  IMAD R5, R16, R2, R7 ;  /* 0x0000000210057224 */ /* 0x001fe400078e0207 */
[----:B------:R-:W-:Y:S01]  /*11260*/  IMAD.MOV.U32 R27, RZ, RZ, R0 ;  /* 0x000000ffff1b7224 */ /* 0x000fe200078e0000 */
[----:B------:R-:W-:-:S13]  /*11270*/  ISETP.NE.AND P0, PT, R3, 0x3, PT ;  /* 0x000000030300780c */ /* 0x000fda0003f05270 */
[----:B------:R-:W-:Y:S01]  /*11280*/  @P0 LOP3.LUT R18, R18, 0x2, RZ, 0xfc, !PT ;  /* 0x0000000212120812 */ /* 0x000fe200078efcff */
[----:B------:R-:W-:Y:S06]  /*11290*/  @!P0 BRA `(.L_x_13869) ;  /* 0x0000000000048947 */ /* 0x000fec0003800000 */
[----:B------:R-:W-:Y:S01]  /*112a0*/  BPT.TRAP 0x1 ;  /* 0x000000040000795c */ /* 0x000fe20000300000 */
.L_x_13869:
        /* <DEDUP_REMOVED lines=26> */
.L_x_13909:
        /* <DEDUP_REMOVED lines=8> */
[----:B------:R-:W-:Y:S02]  /*114d0*/  IMAD.IADD R3, R3, 0x1, R7 ;  /* 0x0000000103037824 */ /* 0x000fe400078e0207 */
[----:B------:R-:W-:Y:S02]  /*114e0*/  IMAD R5, R4, UR4, RZ ;  /* 0x0000000404057c24 */ /* 0x000fe4000f8e02ff */
[----:B------:R-:W-:-:S04]  /*114f0*/  IMAD.WIDE.U32 R2, R6, UR4, R2 ;  /* 0x0000000406027c25 */ /* 0x000fc8000f8e0002 */
[----:B------:R-:W-:Y:S01]  /*11500*/  IMAD R5, R6, UR5, R5 ;  /* 0x0000000506057c24 */ /* 0x000fe2000f8e0205 */
[----:B------:R-:W-:Y:S01]  /*11510*/  ULDC.64 UR4, c[0x0][0x308] ;  /* 0x0000c20000047ab9 */ /* 0x000fe20000000a00 */
[----:B------:R-:W-:Y:S02]  /*11520*/  IMAD.MOV.U32 R7, RZ, RZ, -0x80 ;  /* 0xffffff80ff077424 */ /* 0x000fe400078e00ff */
[----:B------:R-:W-:Y:S02]  /*11530*/  IMAD.IADD R3, R3, 0x1, R5 ;  /* 0x0000000103037824 */ /* 0x000fe400078e0205 */
[----:B------:R-:W-:Y:S01]  /*11540*/  IMAD.U32 R5, RZ, RZ, UR4 ;  /* 0x00000004ff057e24 */ /* 0x000fe2000f8e00ff */
[----:B------:R-:W-:-:S03]  /*11550*/  UIMAD UR4, UR6, UR4, URZ ;  /* 0x00000004060472a4 */ /* 0x000fc6000f8e023f */
[----:B------:R-:W-:Y:S01]  /*11560*/  IMAD.WIDE.U32 R2, R5, UR42, R2 ;  /* 0x0000002a05027c25 */ /* 0x000fe2000f8e0002 */
[----:B------:R-:W-:Y:S01]  /*11570*/  UIMAD UR4, UR42, UR5, UR4 ;  /* 0x000000052a0472a4 */ /* 0x000fe2000f8e0204 */
[----:B------:R-:W-:Y:S01]  /*11580*/  LOP3.LUT R5, R8, 0x1c0, RZ, 0xc0, !PT ;  /* 0x000001c008057812 */ /* 0x000fe200078ec0ff */
[----:B------:R-:W-:-:S03]  /*11590*/  ULDC.64 UR6, c[0x0][0x2e8] ;  /* 0x0000ba0000067ab9 */ /* 0x000fc60000000a00 */
[----:B------:R-:W-:Y:S01]  /*115a0*/  LOP3.LUT R8, R5, 0x38, R8, 0xf8, !PT ;  /* 0x0000003805087812 */ /* 0x000fe200078ef808 */
[----:B------:R-:W-:Y:S01]  /*115b0*/  VIADD R3, R3, UR4 ;  /* 0x0000000403037c36 */ /* 0x000fe20008000000 */
[----:B------:R-:W-:Y:S01]  /*115c0*/  ULDC UR4, c[0x0][0x2f4] ;  /* 0x0000bd0000047ab9 */ /* 0x000fe20000000800 */
[----:B------:R-:W-:Y:S01]  /*115d0*/  IMAD R5, R0, R7, UR50 ;  /* 0x0000003200057e24 */ /* 0x000fe2000f8e0207 */
[----:B------:R-:W-:Y:S01]  /*115e0*/  ISETP.GE.AND P3, PT, R17, UR4, PT ;  /* 0x0000000411007c0c */ /* 0x000fe2000bf66270 */
[----:B------:R-:W-:Y:S01]  /*115f0*/  UMOV UR4, 0xffffffff ;  /* 0xffffffff00047882 */ /* 0x000fe20000000000 */
[----:B------:R-:W-:Y:S01]  /*11600*/  LEA R0, P0, R2, UR6, 0x1 ;  /* 0x0000000602007c11 */ /* 0x000fe2000f8008ff */
[----:B------:R-:W-:Y:S01]  /*11610*/  IMAD.IADD R5, R5, 0x1, -R10 ;  /* 0x0000000105057824 */ /* 0x000fe200078e0a0a */
[----:B------:R-:W-:Y:S01]  /*11620*/  LOP3.LUT R8, R8, 0x38, R23, 0x78, !PT ;  /* 0x0000003808087812 */ /* 0x000fe200078e7817 */
[----:B------:R-:W-:Y:S01]  /*11630*/  IMAD.SHL.U32 R23, R20, 0x8, RZ ;  /* 0x0000000814177824 */ /* 0x000fe200078e00ff */
[----:B------:R-:W-:-:S02]  /*11640*/  LEA.HI.X R4, R2, UR7, R3, 0x1, P0 ;  /* 0x0000000702047c11 */ /* 0x000fc400080f0c03 */
[----:B------:R-:W-:Y:S02]  /*11650*/  ISETP.GE.AND P0, PT, R5, 0x1, PT ;  /* 0x000000010500780c */ /* 0x000fe40003f06270 */
[----:B------:R-:W-:-:S03]  /*11660*/  LOP3.LUT R23, R8, 0x200, R23, 0xf8, !PT ;  /* 0x0000020008177812 */ /* 0x000fc600078ef817 */
[----:B------:R-:W-:Y:S01]  /*11670*/  @P3 LOP3.LUT R18, R18, 0x1, RZ, 0xfc, !PT ;  /* 0x0000000112123812 */ /* 0x000fe200078efcff */
[----:B------:R-:W-:Y:S07]  /*11680*/  BRA.DIV UR4, `(.L_x_13871) ;  /* 0x0000002e04c87947 */ /* 0x000fee000b800000 */
        /* <DEDUP_REMOVED lines=8> */
[C---:B------:R-:W-:Y:S01]  /*11710*/  ISETP.GE.AND P1, PT, R5.reuse, 0x21, PT ;  /* 0x000000210500780c */ /* 0x040fe20003f26270 */
[----:B------:R-:W-:Y:S02]  /*11720*/  @P0 IMAD.MOV.U32 R2, RZ, RZ, R14 ;  /* 0x000000ffff020224 */ /* 0x000fe400078e000e */
[----:B------:R-:W0:Y:S04]  /*11730*/  SHFL.IDX PT, R14, R0, 0x1, 0x181f ;  /* 0x00381f00000e7f89 */ /* 0x000e2800000e0000 */
[----:B------:R1:W-:Y:S01]  /*11740*/  @P0 LDGSTS.E.BYPASS.LTC128B.128 [R9+0xe400], desc[UR36][R2.64], !P3 ;  /* 0x0e40000002090fae */ /* 0x0003e2000d901d64 */
[----:B------:R-:W-:-:S05]  /*11750*/  ISETP.GE.AND P0, PT, R5, 0x11, PT ;  /* 0x000000110500780c */ /* 0x000fca0003f06270 */
[----:B-1----:R-:W-:-:S08]  /*11760*/  @P1 LEA R9, R23, UR48, 0x1 ;  /* 0x0000003017091c11 */ /* 0x002fd0000f8e08ff */
[----:B------:R-:W-:Y:S02]  /*11770*/  @P0 LEA R21, R23, UR48, 0x1 ;  /* 0x0000003017150c11 */ /* 0x000fe4000f8e08ff */
[C---:B0-----:R-:W-:Y:S02]  /*11780*/  @P0 LEA R2, P2, R17.reuse, R14, 0x1 ;  /* 0x0000000e11020211 */ /* 0x041fe400078408ff */
[----:B------:R-:W0:Y:S03]  /*11790*/  SHFL.IDX PT, R14, R0, 0x3, 0x181f ;  /* 0x00781f00000e7f89 */ /* 0x000e2600000e0000 */
[----:B------:R-:W-:Y:S02]  /*117a0*/  @P0 IMAD.X R3, RZ, RZ, R7, P2 ;  /* 0x000000ffff030224 */ /* 0x000fe400010e0607 */
[----:B------:R-:W1:Y:S04]  /*117b0*/  SHFL.IDX PT, R7, R4, 0x3, 0x181f ;  /* 0x00781f0004077f89 */ /* 0x000e6800000e0000 */
[----:B------:R2:W-:Y:S02]  /*117c0*/  @P0 LDGSTS.E.BYPASS.LTC128B.128 [R21+0xec00], desc[UR36][R2.64], !P3 ;  /* 0x0ec0000002150fae */ /* 0x0005e4000d901d64 */
[----:B--2---:R-:W-:-:S02]  /*117d0*/  @P1 LEA R2, P0, R17, R8, 0x1 ;  /* 0x0000000811021211 */ /* 0x004fc400078008ff */
[----:B------:R-:W2:Y:S03]  /*117e0*/  SHFL.IDX PT, R8, R0, 0x4, 0x181f ;  /* 0x00981f0000087f89 */ /* 0x000ea600000e0000 */
[----:B------:R-:W-:Y:S01]  /*117f0*/  @P1 IMAD.X R3, RZ, RZ, R6, P0 ;  /* 0x000000ffff031224 */ /* 0x000fe200000e0606 */
[C---:B------:R-:W-:Y:S01]  /*11800*/  ISETP.GE.AND P0, PT, R5.reuse, 0x31, PT ;  /* 0x000000310500780c */ /* 0x040fe20003f06270 */
[----:B------:R-:W3:Y:S04]  /*11810*/  SHFL.IDX PT, R6, R4, 0x4, 0x181f ;  /* 0x00981f0004067f89 */ /* 0x000ee800000e0000 */
        /* <DEDUP_REMOVED lines=9> */
[----:B--2---:R-:W-:-:S02]  /*118b0*/  @P1 LEA R2, P0, R17, R8, 0x1 ;  /* 0x0000000811021211 */ /* 0x004fc400078008ff */
[----:B------:R-:W2:Y:S03]  /*118c0*/  SHFL.IDX PT, R8, R0, 0x6, 0x181f ;  /* 0x00d81f0000087f89 */ /* 0x000ea600000e0000 */
[----:B---3--:R-:W-:Y:S01]  /*118d0*/  @P1 IMAD.X R3, RZ, RZ, R6, P0 ;  /* 0x000000ffff031224 */ /* 0x008fe200000e0606 */
[C---:B------:R-:W-:Y:S01]  /*118e0*/  ISETP.GE.AND P0, PT, R5.reuse, 0x51, PT ;  /* 0x000000510500780c */ /* 0x040fe20003f06270 */
[----:B------:R-:W3:Y:S04]  /*118f0*/  SHFL.IDX PT, R6, R4, 0x6, 0x181f ;  /* 0x00d81f0004067f89 */ /* 0x000ee800000e0000 */
[----:B------:R0:W-:Y:S01]  /*11900*/  @P1 LDGSTS.E.BYPASS.LTC128B.128 [R9+0x10400], desc[UR36][R2.64], !P3 ;  /* 0x1040000002091fae */ /* 0x0001e2000d901d64 */
[----:B------:R-:W-:-:S03]  /*11910*/  ISETP.GE.AND P1, PT, R5, 0x61, PT ;  /* 0x000000610500780c */ /* 0x000fc60003f26270 */
[----:B------:R-:W4:Y:S04]  /*11920*/  SHFL.IDX PT, R4, R4, 0x7, 0x181f ;  /* 0x00f81f0004047f89 */ /* 0x000f2800000e0000 */
[----:B0-----:R-:W-:-:S06]  /*11930*/  @P0 LEA R2, P2, R17, R14, 0x1 ;  /* 0x0000000e11020211 */ /* 0x001fcc00078408ff */
[C---:B------:R-:W-:Y:S01]  /*11940*/  @P1 LEA R9, R23.reuse, UR48, 0x1 ;  /* 0x0000003017091c11 */ /* 0x040fe2000f8e08ff */
[----:B------:R0:W0:Y:S01]  /*11950*/  SHFL.IDX PT, R14, R0, 0x7, 0x181f ;  /* 0x00f81f00000e7f89 */ /* 0x00002200000e0000 */
[----:B-1----:R-:W-:Y:S01]  /*11960*/  @P0 IMAD.X R3, RZ, RZ, R7, P2 ;  /* 0x000000ffff030224 */ /* 0x002fe200010e0607 */
[----:B------:R-:W-:-:S05]  /*11970*/  @P0 LEA R7, R23, UR48, 0x1 ;  /* 0x0000003017070c11 */ /* 0x000fca000f8e08ff */
[----:B------:R2:W-:Y:S02]  /*11980*/  @P0 LDGSTS.E.BYPASS.LTC128B.128 [R7+0x10c00], desc[UR36][R2.64], !P3 ;  /* 0x10c0000002070fae */ /* 0x0005e4000d901d64 */
[----:B--2---:R-:W-:-:S05]  /*11990*/  @P1 LEA R2, P0, R17, R8, 0x1 ;  /* 0x0000000811021211 */ /* 0x004fca00078008ff */
[----:B---3--:R-:W-:-:S05]  /*119a0*/  @P1 IMAD.X R3, RZ, RZ, R6, P0 ;  /* 0x000000ffff031224 */ /* 0x008fca00000e0606 */
[----:B0---4-:R1:W-:Y:S03]  /*119b0*/  @P1 LDGSTS.E.BYPASS.LTC128B.128 [R9+0x11400], desc[UR36][R2.64], !P3 ;  /* 0x1140000002091fae */ /* 0x0113e6000d901d64 */
.L_x_13927:
[----:B------:R-:W-:-:S13]  /*119c0*/  ISETP.GE.AND P0, PT, R5, 0x71, PT ;  /* 0x000000710500780c */ /* 0x000fda0003f06270 */
[----:B-1----:R-:W-:Y:S02]  /*119d0*/  @P0 LEA R2, P1, R17, R14, 0x1 ;  /* 0x0000000e11020211 */ /* 0x002fe400078208ff */
[----:B------:R-:W-:-:S03]  /*119e0*/  @P0 LEA R5, R23, UR48, 0x1 ;  /* 0x0000003017050c11 */ /* 0x000fc6000f8e08ff */
[----:B------:R-:W-:-:S05]  /*119f0*/  @P0 IMAD.X R3, RZ, RZ, R4, P1 ;  /* 0x000000ffff030224 */ /* 0x000fca00008e0604 */
        /* <DEDUP_REMOVED lines=13> */
.L_x_13872:
[----:B------:R-:W-:Y:S01]  /*11ad0*/  SYNCS.ARRIVE.TRANS64.A1T0 RZ, [UR48+0x16830], RZ ;  /* 0x016830ffffff79a7 */ /* 0x000fe20008100030 */
[----:B------:R-:W-:Y:S05]  /*11ae0*/  WARPSYNC.ALL ;  /* 0x0000000000007948 */ /* 0x000fea0003800000 */
[----:B------:R-:W-:Y:S01]  /*11af0*/  UIADD3 UR5, UR48, 0x8400, URZ ;  /* 0x0000840030057890 */ /* 0x000fe2000fffe03f */
[----:B------:R-:W-:Y:S01]  /*11b00*/  R2UR UR4, R28 ;  /* 0x000000001c0472ca */ /* 0x000fe200000e0000 */
[----:B------:R-:W-:Y:S02]  /*11b10*/  ULDC.64 UR6, c[0x0][0x2d8] ;  /* 0x0000b60000067ab9 */ /* 0x000fe40000000a00 */
        /* <DEDUP_REMOVED lines=24> */
.L_x_13873:
[----:B------:R-:W-:Y:S01]  /*11ca0*/  SHF.R.S32.HI R20, RZ, 0x1f, R25 ;  /* 0x0000001fff147819 */ /* 0x000fe20000011419 */
[----:B------:R-:W-:Y:S01]  /*11cb0*/  ULDC.64 UR4, c[0x0][0x2e0] ;  /* 0x0000b80000047ab9 */ /* 0x000fe20000000a00 */
[----:B------:R-:W-:Y:S01]  /*11cc0*/  UISETP.NE.AND UP0, UPT, UR51, URZ, UPT ;  /* 0x0000003f3300728c */ /* 0x000fe2000bf05270 */
[----:B------:R-:W-:Y:S01]  /*11cd0*/  IMAD.U32 R4, RZ, RZ, UR40 ;  /* 0x00000028ff047e24 */ /* 0x000fe2000f8e00ff */
[----:B------:R-:W0:Y:S01]  /*11ce0*/  LDC R9, c[0x0][0x448] ;  /* 0x00011200ff097b82 */ /* 0x000e220000000800 */
[----:B------:R-:W-:Y:S02]  /*11cf0*/  IMAD R0, R20, UR4, RZ ;  /* 0x0000000414007c24 */ /* 0x000fe4000f8e02ff */
[----:B------:R-:W1:Y:S01]  /*11d00*/  S2R R20, SR_TID.X ;  /* 0x0000000000147919 */ /* 0x000e620000002100 */
[----:B------:R-:W-:Y:S01]  /*11d10*/  PLOP3.LUT P0, PT, PT, PT, UP0, 0x80, 0x0 ;  /* 0x000000000000781c */ /* 0x000fe20003f0f008 */
[----:B------:R-:W-:Y:S01]  /*11d20*/  IMAD.U32 R3, RZ, RZ, UR49 ;  /* 0x00000031ff037e24 */ /* 0x000fe2000f8e00ff */
[----:B------:R-:W-:Y:S01]  /*11d30*/  PLOP3.LUT P1, PT, PT, PT, UP0, 0x80, 0x0 ;  /* 0x000000000000781c */ /* 0x000fe20003f2f008 */
[----:B------:R-:W-:Y:S01]  /*11d40*/  IMAD.MOV.U32 R2, RZ, RZ, R4 ;  /* 0x000000ffff027224 */ /* 0x000fe200078e0004 */
[----:B------:R-:W-:Y:S01]  /*11d50*/  PLOP3.LUT P2, PT, PT, PT, UP0, 0x80, 0x0 ;  /* 0x000000000000781c */ /* 0x000fe20003f4f008 */
[----:B------:R-:W-:-:S02]  /*11d60*/  IMAD.U32 R5, RZ, RZ, UR41 ;  /* 0x00000029ff057e24 */ /* 0x000fc4000f8e00ff */
[----:B------:R-:W-:Y:S01]  /*11d70*/  IMAD.WIDE.U32 R2, R25, UR4, R2 ;  /* 0x0000000419027c25 */ /* 0x000fe2000f8e0002 */
[----:B------:R-:W-:-:S03]  /*11d80*/  @UP0 ULDC UR4, c[0x0][0x44c] ;  /* 0x0001130000040ab9 */ /* 0x000fc60000000800 */
[----:B------:R-:W-:Y:S01]  /*11d90*/  IMAD R5, R25, UR5, R0 ;  /* 0x0000000519057c24 */ /* 0x000fe2000f8e0200 */
[----:B------:R-:W-:-:S03]  /*11da0*/  @UP0 ULDC UR5, c[0x0][0x450] ;  /* 0x0001140000050ab9 */ /* 0x000fc60000000800 */
[----:B------:R-:W-:Y:S01]  /*11db0*/  IMAD.IADD R3, R3, 0x1, R5 ;  /* 0x0000000103037824 */ /* 0x000fe200078e0205 */
[----:B-1----:R-:W-:-:S04]  /*11dc0*/  LOP3.LUT R20, R20, 0x7f, RZ, 0xc0, !PT ;  /* 0x0000007f14147812 */ /* 0x002fc800078ec0ff */
[----:B------:R-:W-:-:S04]  /*11dd0*/  SHF.R.U32.HI R20, RZ, 0x3, R20 ;  /* 0x00000003ff147819 */ /* 0x000fc80000011614 */
[----:B------:R-:W-:-:S05]  /*11de0*/  IADD3 R4, R20, UR43, R26 ;  /* 0x0000002b14047c10 */ /* 0x000fca000fffe01a */
[C---:B------:R-:W-:Y:S01]  /*11df0*/  @P0 IMAD.HI.U32 R0, R4.reuse, UR4, RZ ;  /* 0x0000000404000c27 */ /* 0x040fe2000f8e00ff */
[----:B------:R-:W-:Y:S01]  /*11e00*/  PLOP3.LUT P0, PT, PT, PT, UP0, 0x80, 0x0 ;  /* 0x000000000000781c */ /* 0x000fe20003f0f008 */
[----:B------:R-:W-:Y:S02]  /*11e10*/  @UP0 ULDC UR4, c[0x0][0x44c] ;  /* 0x0001130000040ab9 */ /* 0x000fe40000000800 */
[----:B------:R-:W-:Y:S01]  /*11e20*/  IMAD.MOV.U32 R5, RZ, RZ, R4 ;  /* 0x000000ffff057224 */ /* 0x000fe200078e0004 */
[----:B------:R-:W-:Y:S01]  /*11e30*/  @P1 SHF.R.U32.HI R5, RZ, UR5, R0 ;  /* 0x00000005ff051c19 */ /* 0x000fe20008011600 */
[----:B------:R-:W-:-:S04]  /*11e40*/  VIADD R0, R4, 0x80 ;  /* 0x0000008004007836 */ /* 0x000fc80000000000 */
[----:B------:R-:W-:Y:S01]  /*11e50*/  @P2 IMAD.HI.U32 R6, R0, UR4, RZ ;  /* 0x0000000400062c27 */ /* 0x000fe2000f8e00ff */
[----:B------:R-:W-:-:S03]  /*11e60*/  @UP0 ULDC UR4, c[0x0][0x450] ;  /* 0x0001140000040ab9 */ /* 0x000fc60000000800 */
[--C-:B------:R-:W-:Y:S02]  /*11e70*/  IMAD.MOV R15, RZ, RZ, -R5.reuse ;  /* 0x000000ffff0f7224 */ /* 0x100fe400078e0a05 */
[----:B------:R-:W-:Y:S01]  /*11e80*/  IMAD.MOV.U32 R21, RZ, RZ, R0 ;  /* 0x000000ffff157224 */ /* 0x000fe200078e0000 */
[----:B------:R-:W-:Y:S01]  /*11e90*/  @P0 SHF.R.U32.HI R21, RZ, UR4, R6 ;  /* 0x00000004ff150c19 */ /* 0x000fe20008011606 */
[----:B0-----:R-:W-:Y:S01]  /*11ea0*/  IMAD R15, R9, R15, R4 ;  /* 0x0000000f090f7224 */ /* 0x001fe200078e0204 */
[----:B------:R-:W-:Y:S01]  /*11eb0*/  SHF.R.S32.HI R4, RZ, 0x1f, R5 ;  /* 0x0000001fff047819 */ /* 0x000fe20000011405 */
[----:B------:R-:W-:Y:S01]  /*11ec0*/  ULDC.64 UR4, c[0x0][0x2d0] ;  /* 0x0000b40000047ab9 */ /* 0x000fe20000000a00 */
[--C-:B------:R-:W-:Y:S01]  /*11ed0*/  SHF.R.S32.HI R8, RZ, 0x1f, R21.reuse ;  /* 0x0000001fff087819 */ /* 0x100fe20000011415 */
[----:B------:R-:W-:Y:S02]  /*11ee0*/  IMAD.MOV R11, RZ, RZ, -R21 ;  /* 0x000000ffff0b7224 */ /* 0x000fe400078e0a15 */
[----:B------:R-:W-:-:S02]  /*11ef0*/  IMAD R4, R4, UR4, RZ ;  /* 0x0000000404047c24 */ /* 0x000fc4000f8e02ff */
[----:B------:R-:W-:Y:S02]  /*11f00*/  IMAD R8, R8, UR4, RZ ;  /* 0x0000000408087c24 */ /* 0x000fe4000f8e02ff */
[----:B------:R-:W-:Y:S01]  /*11f10*/  IMAD R11, R9, R11, R0 ;  /* 0x0000000b090b7224 */ /* 0x000fe200078e0200 */
[----:B------:R-:W-:Y:S01]  /*11f20*/  SHF.R.S32.HI R0, RZ, 0x1f, R15 ;  /* 0x0000001fff007819 */ /* 0x000fe2000001140f */
[----:B------:R-:W-:Y:S02]  /*11f30*/  IMAD R13, R5, UR5, R4 ;  /* 0x00000005050d7c24 */ /* 0x000fe4000f8e0204 */
[----:B------:R-:W-:-:S04]  /*11f40*/  IMAD.WIDE.U32 R6, R21, UR4, R2 ;  /* 0x0000000415067c25 */ /* 0x000fc8000f8e0002 */
[----:B------:R-:W-:-:S04]  /*11f50*/  IMAD.WIDE.U32 R4, R5, UR4, R2 ;  /* 0x0000000405047c25 */ /* 0x000fc8000f8e0002 */
[----:B------:R-:W-:Y:S01]  /*11f60*/  IMAD R21, R21, UR5, R8 ;  /* 0x0000000515157c24 */ /* 0x000fe2000f8e0208 */
[----:B------:R-:W-:Y:S01]  /*11f70*/  ULDC.64 UR4, c[0x0][0x2c8] ;  /* 0x0000b20000047ab9 */ /* 0x000fe20000000a00 */
[----:B------:R-:W-:Y:S02]  /*11f80*/  IMAD.IADD R3, R5, 0x1, R13 ;  /* 0x0000000105037824 */ /* 0x000fe400078e020d */
[----:B------:R-:W-:Y:S02]  /*11f90*/  IMAD R0, R0, UR4, RZ ;  /* 0x0000000400007c24 */ /* 0x000fe4000f8e02ff */
[----:B------:R-:W-:Y:S02]  /*11fa0*/  IMAD.MOV.U32 R2, RZ, RZ, R4 ;  /* 0x000000ffff027224 */ /* 0x000fe400078e0004 */
[C---:B------:R-:W-:Y:S01]  /*11fb0*/  IMAD R13, R15.reuse, UR5, R0 ;  /* 0x000000050f0d7c24 */ /* 0x040fe2000f8e0200 */
[----:B------:R-:W-:Y:S01]  /*11fc0*/  SHF.R.S32.HI R0, RZ, 0x1f, R11 ;  /* 0x0000001fff007819 */ /* 0x000fe2000001140b */
[----:B------:R-:W-:-:S04]  /*11fd0*/  IMAD.WIDE.U32 R4, R15, UR4, R2 ;  /* 0x000000040f047c25 */ /* 0x000fc8000f8e0002 */
        /* <DEDUP_REMOVED lines=10> */
[----:B------:R-:W-:Y:S01]  /*12080*/  LEA R0, P0, R2, UR4, 0x1 ;  /* 0x0000000402007c11 */ /* 0x000fe2000f8008ff */
[----:B------:R-:W-:-:S03]  /*12090*/  ULDC UR4, c[0x0][0x2b8] ;  /* 0x0000ae0000047ab9 */ /* 0x000fc60000000800 */
[----:B------:R-:W-:Y:S02]  /*120a0*/  LEA.HI.X R6, R2, UR5, R3, 0x1, P0 ;  /* 0x0000000502067c11 */ /* 0x000fe400080f0c03 */
[----:B------:R-:W-:Y:S01]  /*120b0*/  ISETP.GE.AND P0, PT, R17, UR4, PT ;  /* 0x0000000411007c0c */ /* 0x000fe2000bf06270 */
[----:B------:R-:W-:-:S03]  /*120c0*/  UMOV UR4, 0xffffffff ;  /* 0xffffffff00047882 */ /* 0x000fc60000000000 */
[----:B------:R-:W-:Y:S09]  /*120d0*/  BRA.DIV UR4, `(.L_x_13874) ;  /* 0x0000002e04807947 */ /* 0x000ff2000b800000 */
[----:B------:R-:W0:Y:S01]  /*120e0*/  S2R R3, SR_TID.X ;  /* 0x0000000000037919 */ /* 0x000e220000002100 */
[----:B------:R-:W-:Y:S02]  /*120f0*/  ULDC UR4, c[0x0][0x288] ;  /* 0x0000a20000047ab9 */ /* 0x000fe40000000800 */
[----:B------:R-:W-:Y:S01]  /*12100*/  IMAD R5, R9, UR4, RZ ;  /* 0x0000000409057c24 */ /* 0x000fe2000f8e02ff */
[----:B------:R-:W1:Y:S04]  /*12110*/  SHFL.IDX PT, R14, R7, RZ, 0x181f ;  /* 0x00181fff070e7589 */ /* 0x000e6800000e0000 */
[----:B------:R-:W2:Y:S04]  /*12120*/  SHFL.IDX PT, R2, R8, RZ, 0x181f ;  /* 0x00181fff08027589 */ /* 0x000ea800000e0000 */
[----:B------:R-:W3:Y:S04]  /*12130*/  SHFL.IDX PT, R20, R7, 0x1, 0x181f ;  /* 0x00381f0007147f89 */ /* 0x000ee800000e0000 */
[----:B------:R-:W4:Y:S04]  /*12140*/  SHFL.IDX PT, R10, R8, 0x1, 0x181f ;  /* 0x00381f00080a7f89 */ /* 0x000f2800000e0000 */
[----:B------:R-:W-:Y:S01]  /*12150*/  SHFL.IDX PT, R9, R8, 0x2, 0x181f ;  /* 0x00581f0008097f89 */ /* 0x000fe200000e0000 */
[----:B0-----:R-:W-:-:S04]  /*12160*/  LOP3.LUT R3, R3, 0x7f, RZ, 0xc0, !PT ;  /* 0x0000007f03037812 */ /* 0x001fc800078ec0ff */
[----:B------:R-:W-:-:S05]  /*12170*/  SHF.R.U32.HI R3, RZ, 0x3, R3 ;  /* 0x00000003ff037819 */ /* 0x000fca0000011603 */
[----:B------:R-:W-:-:S04]  /*12180*/  VIADD R4, R3, UR43 ;  /* 0x0000002b03047c36 */ /* 0x000fc80008000000 */
[C---:B------:R-:W-:Y:S01]  /*12190*/  VIADD R12, R4.reuse, 0x10 ;  /* 0x00000010040c7836 */ /* 0x040fe20000000000 */
[----:B------:R-:W-:-:S04]  /*121a0*/  ISETP.GE.AND P1, PT, R4, R5, PT ;  /* 0x000000050400720c */ /* 0x000fc80003f26270 */
[----:B------:R-:W-:Y:S01]  /*121b0*/  ISETP.GE.AND P3, PT, R12, R5, PT ;  /* 0x000000050c00720c */ /* 0x000fe20003f66270 */
[----:B------:R-:W-:-:S08]  /*121c0*/  VIADD R12, R4, 0x20 ;  /* 0x00000020040c7836 */ /* 0x000fd00000000000 */
[----:B-1----:R-:W-:Y:S02]  /*121d0*/  @!P1 LEA R14, P2, R17, R14, 0x1 ;  /* 0x0000000e110e9211 */ /* 0x002fe400078408ff */
[----:B------:R-:W-:-:S03]  /*121e0*/  @!P1 LEA R21, R23, UR48, 0x1 ;  /* 0x0000003017159c11 */ /* 0x000fc6000f8e08ff */
[----:B--2---:R-:W-:Y:S02]  /*121f0*/  @!P1 IMAD.X R3, RZ, RZ, R2, P2 ;  /* 0x000000ffff039224 */ /* 0x004fe400010e0602 */
[----:B------:R-:W-:Y:S02]  /*12200*/  @!P1 IMAD.MOV.U32 R2, RZ, RZ, R14 ;  /* 0x000000ffff029224 */ /* 0x000fe400078e000e */
[----:B------:R-:W0:Y:S04]  /*12210*/  SHFL.IDX PT, R14, R7, 0x2, 0x181f ;  /* 0x00581f00070e7f89 */ /* 0x000e2800000e0000 */
[----:B------:R3:W-:Y:S01]  /*12220*/  @!P1 LDGSTS.E.BYPASS.LTC128B.128 [R21+0x8400], desc[UR36][R2.64], !P0 ;  /* 0x0840000002159fae */ /* 0x0007e2000c101d64 */
[----:B------:R-:W-:Y:S01]  /*12230*/  ISETP.GE.AND P1, PT, R12, R5, PT ;  /* 0x000000050c00720c */ /* 0x000fe20003f26270 */
[----:B------:R-:W-:Y:S01]  /*12240*/  VIADD R12, R4, 0x30 ;  /* 0x00000030040c7836 */ /* 0x000fe20000000000 */
[----:B---3--:R-:W-:-:S02]  /*12250*/  @!P3 LEA R2, P2, R17, R20, 0x1 ;  /* 0x000000141102b211 */ /* 0x008fc400078408ff */
[----:B------:R-:W1:Y:S01]  /*12260*/  SHFL.IDX PT, R20, R7, 0x3, 0x181f ;  /* 0x00781f0007147f89 */ /* 0x000e6200000e0000 */
[----:B------:R-:W-:Y:S02]  /*12270*/  @!P3 LEA R21, R23, UR48, 0x1 ;  /* 0x000000301715bc11 */ /* 0x000fe4000f8e08ff */
[----:B----4-:R-:W-:-:S06]  /*12280*/  @!P3 IMAD.X R3, RZ, RZ, R10, P2 ;  /* 0x000000ffff03b224 */ /* 0x010fcc00010e060a */
[----:B------:R-:W-:Y:S01]  /*12290*/  @!P1 LEA R25, R23, UR48, 0x1 ;  /* 0x0000003017199c11 */ /* 0x000fe2000f8e08ff */
[----:B------:R-:W2:Y:S04]  /*122a0*/  SHFL.IDX PT, R10, R8, 0x3, 0x181f ;  /* 0x00781f00080a7f89 */ /* 0x000ea800000e0000 */
[----:B------:R0:W-:Y:S01]  /*122b0*/  @!P3 LDGSTS.E.BYPASS.LTC128B.128 [R21+0x8c00], desc[UR36][R2.64], !P0 ;  /* 0x08c000000215bfae */ /* 0x0001e2000c101d64 */
[----:B------:R-:W-:Y:S01]  /*122c0*/  ISETP.GE.AND P3, PT, R12, R5, PT ;  /* 0x000000050c00720c */ /* 0x000fe20003f66270 */
[----:B------:R-:W-:Y:S01]  /*122d0*/  VIADD R12, R4, 0x40 ;  /* 0x00000040040c7836 */ /* 0x000fe20000000000 */
[----:B0-----:R-:W-:Y:S02]  /*122e0*/  @!P1 LEA R2, P2, R17, R14, 0x1 ;  /* 0x0000000e11029211 */ /* 0x001fe400078408ff */
[----:B------:R-:W0:Y:S09]  /*122f0*/  SHFL.IDX PT, R14, R7, 0x4, 0x181f ;  /* 0x00981f00070e7f89 */ /* 0x000e3200000e0000 */
[----:B------:R-:W-:Y:S01]  /*12300*/  @!P3 LEA R21, R23, UR48, 0x1 ;  /* 0x000000301715bc11 */ /* 0x000fe2000f8e08ff */
[----:B------:R-:W-:-:S02]  /*12310*/  @!P1 IMAD.X R3, RZ, RZ, R9, P2 ;  /* 0x000000ffff039224 */ /* 0x000fc400010e0609 */
[----:B------:R-:W3:Y:S04]  /*12320*/  SHFL.IDX PT, R9, R8, 0x4, 0x181f ;  /* 0x00981f0008097f89 */ /* 0x000ee800000e0000 */
[----:B------:R1:W-:Y:S01]  /*12330*/  @!P1 LDGSTS.E.BYPASS.LTC128B.128 [R25+0x9400], desc[UR36][R2.64], !P0 ;  /* 0x0940000002199fae */ /* 0x0003e2000c101d64 */
[----:B------:R-:W-:Y:S01]  /*12340*/  ISETP.GE.AND P1, PT, R12, R5, PT ;  /* 0x000000050c00720c */ /* 0x000fe20003f26270 */
[----:B------:R-:W-:Y:S01]  /*12350*/  VIADD R12, R4, 0x50 ;  /* 0x00000050040c7836 */ /* 0x000fe20000000000 */
[----:B-1----:R-:W-:Y:S02]  /*12360*/  @!P3 LEA R2, P2, R17, R20, 0x1 ;  /* 0x000000141102b211 */ /* 0x002fe400078408ff */
[----:B------:R-:W1:Y:S09]  /*12370*/  SHFL.IDX PT, R20, R7, 0x5, 0x181f ;  /* 0x00b81f0007147f89 */ /* 0x000e7200000e0000 */
[----:B------:R-:W-:Y:S01]  /*12380*/  @!P1 LEA R25, R23, UR48, 0x1 ;  /* 0x0000003017199c11 */ /* 0x000fe2000f8e08ff */
[----:B--2---:R-:W-:-:S02]  /*12390*/  @!P3 IMAD.X R3, RZ, RZ, R10, P2 ;  /* 0x000000ffff03b224 */ /* 0x004fc400010e060a */
[----:B------:R-:W2:Y:S04]  /*123a0*/  SHFL.IDX PT, R10, R8, 0x5, 0x181f ;  /* 0x00b81f00080a7f89 */ /* 0x000ea800000e0000 */
[----:B------:R0:W-:Y:S01]  /*123b0*/  @!P3 LDGSTS.E.BYPASS.LTC128B.128 [R21+0x9c00], desc[UR36][R2.64], !P0 ;  /* 0x09c000000215bfae */ /* 0x0001e2000c101d64 */
[----:B------:R-:W-:Y:S01]  /*123c0*/  ISETP.GE.AND P3, PT, R12, R5, PT ;  /* 0x000000050c00720c */ /* 0x000fe20003f66270 */
[----:B------:R-:W-:Y:S01]  /*123d0*/  VIADD R12, R4, 0x60 ;  /* 0x00000060040c7836 */ /* 0x000fe20000000000 */
[----:B0-----:R-:W-:Y:S02]  /*123e0*/  @!P1 LEA R2, P2, R17, R14, 0x1 ;  /* 0x0000000e11029211 */ /* 0x001fe400078408ff */
[----:B------:R-:W0:Y:S09]  /*123f0*/  SHFL.IDX PT, R14, R7, 0x6, 0x181f ;  /* 0x00d81f00070e7f89 */ /* 0x000e3200000e0000 */
[----:B------:R-:W-:Y:S01]  /*12400*/  @!P3 LEA R21, R23, UR48, 0x1 ;  /* 0x000000301715bc11 */ /* 0x000fe2000f8e08ff */
[----:B---3--:R-:W-:-:S02]  /*12410*/  @!P1 IMAD.X R3, RZ, RZ, R9, P2 ;  /* 0x000000ffff039224 */ /* 0x008fc400010e0609 */
[----:B------:R-:W3:Y:S04]  /*12420*/  SHFL.IDX PT, R9, R8, 0x6, 0x181f ;  /* 0x00d81f0008097f89 */ /* 0x000ee800000e0000 */
[----:B------:R1:W-:Y:S01]  /*12430*/  @!P1 LDGSTS.E.BYPASS.LTC128B.128 [R25+0xa400], desc[UR36][R2.64], !P0 ;  /* 0x0a40000002199fae */ /* 0x0003e2000c101d64 */
[----:B------:R-:W-:Y:S01]  /*12440*/  ISETP.GE.AND P1, PT, R12, R5, PT ;  /* 0x000000050c00720c */ /* 0x000fe20003f26270 */
[----:B------:R-:W-:Y:S02]  /*12450*/  VIADD R12, R4, 0x70 ;  /* 0x00000070040c7836 */ /* 0x000fe40000000000 */
[----:B------:R-:W-:Y:S01]  /*12460*/  SHFL.IDX PT, R8, R8, 0x7, 0x181f ;  /* 0x00f81f0008087f89 */ /* 0x000fe200000e0000 */
[----:B-1----:R-:W-:-:S09]  /*12470*/  @!P3 LEA R2, P2, R17, R20, 0x1 ;  /* 0x000000141102b211 */ /* 0x002fd200078408ff */
[----:B------:R-:W-:Y:S01]  /*12480*/  @!P1 LEA R25, R23, UR48, 0x1 ;  /* 0x0000003017199c11 */ /* 0x000fe2000f8e08ff */
[----:B--2---:R-:W-:Y:S02]  /*12490*/  @!P3 IMAD.X R3, RZ, RZ, R10, P2 ;  /* 0x000000ffff03b224 */ /* 0x004fe400010e060a */
[----:B------:R-:W1:Y:S04]  /*124a0*/  SHFL.IDX PT, R10, R7, 0x7, 0x181f ;  /* 0x00f81f00070a7f89 */ /* 0x000e6800000e0000 */
[----:B------:R0:W-:Y:S01]  /*124b0*/  @!P3 LDGSTS.E.BYPASS.LTC128B.128 [R21+0xac00], desc[UR36][R2.64], !P0 ;  /* 0x0ac000000215bfae */ /* 0x0001e2000c101d64 */
[----:B------:R-:W-:Y:S01]  /*124c0*/  ISETP.GE.AND P3, PT, R12, R5, PT ;  /* 0x000000050c00720c */ /* 0x000fe20003f66270 */
[----:B------:R-:W-:Y:S02]  /*124d0*/  VIADD R12, R4, 0x80 ;  /* 0x00000080040c7836 */ /* 0x000fe40000000000 */
[----:B------:R-:W-:Y:S01]  /*124e0*/  SHFL.IDX PT, R7, R6, 0x2, 0x181f ;  /* 0x00581f0006077f89 */ /* 0x000fe200000e0000 */
[----:B0-----:R-:W-:-:S03]  /*124f0*/  @!P1 LEA R2, P2, R17, R14, 0x1 ;  /* 0x0000000e11029211 */ /* 0x001fc600078408ff */
[----:B------:R-:W0:Y:S06]  /*12500*/  SHFL.IDX PT, R14, R0, RZ, 0x181f ;  /* 0x00181fff000e7589 */ /* 0x000e2c00000e0000 */
[----:B------:R-:W-:Y:S01]  /*12510*/  @!P3 LEA R21, R23, UR48, 0x1 ;  /* 0x000000301715bc11 */ /* 0x000fe2000f8e08ff */
[----:B---3--:R-:W-:Y:S02]  /*12520*/  @!P1 IMAD.X R3, RZ, RZ, R9, P2 ;  /* 0x000000ffff039224 */ /* 0x008fe400010e0609 */
[----:B------:R-:W2:Y:S04]  /*12530*/  SHFL.IDX PT, R9, R6, RZ, 0x181f ;  /* 0x00181fff06097589 */ /* 0x000ea800000e0000 */
[----:B------:R1:W-:Y:S01]  /*12540*/  @!P1 LDGSTS.E.BYPASS.LTC128B.128 [R25+0xb400], desc[UR36][R2.64], !P0 ;  /* 0x0b40000002199fae */ /* 0x0003e2000c101d64 */
[----:B------:R-:W-:Y:S01]  /*12550*/  ISETP.GE.AND P1, PT, R12, R5, PT ;  /* 0x000000050c00720c */ /* 0x000fe20003f26270 */
[----:B------:R-:W-:Y:S01]  /*12560*/  VIADD R12, R4, 0x90 ;  /* 0x00000090040c7836 */ /* 0x000fe20000000000 */
[----:B-1----:R-:W-:-:S02]  /*12570*/  @!P3 LEA R2, P2, R17, R10, 0x1 ;  /* 0x0000000a1102b211 */ /* 0x002fc400078408ff */
[----:B------:R-:W1:Y:S03]  /*12580*/  SHFL.IDX PT, R10, R0, 0x1, 0x181f ;  /* 0x00381f00000a7f89 */ /* 0x000e6600000e0000 */
[----:B------:R-:W-:Y:S02]  /*12590*/  @!P3 IMAD.X R3, RZ, RZ, R8, P2 ;  /* 0x000000ffff03b224 */ /* 0x000fe400010e0608 */
[----:B------:R-:W3:Y:S04]  /*125a0*/  SHFL.IDX PT, R8, R6, 0x1, 0x181f ;  /* 0x00381f0006087f89 */ /* 0x000ee800000e0000 */
[----:B------:R0:W-:Y:S01]  /*125b0*/  @!P3 LDGSTS.E.BYPASS.LTC128B.128 [R21+0xbc00], desc[UR36][R2.64], !P0 ;  /* 0x0bc000000215bfae */ /* 0x0001e2000c101d64 */
[----:B------:R-:W-:Y:S01]  /*125c0*/  ISETP.GE.AND P3, PT, R12, R5, PT ;  /* 0x000000050c00720c */ /* 0x000fe20003f66270 */
[----:B------:R-:W-:-:S02]  /*125d0*/  VIADD R12, R4, 0xa0 ;  /* 0x000000a0040c7836 */ /* 0x000fc40000000000 */
[----:B------:R-:W-:Y:S01]  /*125e0*/  SHFL.IDX PT, R6, R6, 0x3, 0x181f ;  /* 0x00781f0006067f89 */ /* 0x000fe200000e0000 */
[----:B0-----:R-:W-:-:S03]  /*125f0*/  @!P1 LEA R2, P2, R17, R14, 0x1 ;  /* 0x0000000e11029211 */ /* 0x001fc600078408ff */
[----:B------:R-:W0:Y:S02]  /*12600*/  SHFL.IDX PT, R14, R0, 0x2, 0x181f ;  /* 0x00581f00000e7f89 */ /* 0x000e2400000e0000 */
[----:B--2---:R-:W-:Y:S01]  /*12610*/  @!P1 IMAD.X R3, RZ, RZ, R9, P2 ;  /* 0x000000ffff039224 */ /* 0x004fe200010e0609 */
[----:B------:R-:W-:-:S05]  /*12620*/  @!P1 LEA R9, R23, UR48, 0x1 ;  /* 0x0000003017099c11 */ /* 0x000fca000f8e08ff */
[----:B------:R1:W-:Y:S01]  /*12630*/  @!P1 LDGSTS.E.BYPASS.LTC128B.128 [R9+0xc400], desc[UR36][R2.64], !P0 ;  /* 0x0c40000002099fae */ /* 0x0003e2000c101d64 */
[----:B------:R-:W-:Y:S02]  /*12640*/  ISETP.GE.AND P1, PT, R12, R5, PT ;  /* 0x000000050c00720c */ /* 0x000fe40003f26270 */
[----:B-1----:R-:W-:Y:S02]  /*12650*/  @!P3 LEA R2, P2, R17, R10, 0x1 ;  /* 0x0000000a1102b211 */ /* 0x002fe400078408ff */
[----:B------:R-:W-:-:S03]  /*12660*/  @!P3 LEA R9, R23, UR48, 0x1 ;  /* 0x000000301709bc11 */ /* 0x000fc6000f8e08ff */
[----:B---3--:R-:W-:-:S05]  /*12670*/  @!P3 IMAD.X R3, RZ, RZ, R8, P2 ;  /* 0x000000ffff03b224 */ /* 0x008fca00010e0608 */
[----:B------:R0:W-:Y:S02]  /*12680*/  @!P3 LDGSTS.E.BYPASS.LTC128B.128 [R9+0xcc00], desc[UR36][R2.64], !P0 ;  /* 0x0cc000000209bfae */ /* 0x0001e4000c101d64 */
[----:B0-----:R-:W-:Y:S02]  /*12690*/  @!P1 LEA R2, P2, R17, R14, 0x1 ;  /* 0x0000000e11029211 */ /* 0x001fe400078408ff */
[----:B------:R0:W1:Y:S03]  /*126a0*/  SHFL.IDX PT, R14, R0, 0x3, 0x181f ;  /* 0x00781f00000e7f89 */ /* 0x00006600000e0000 */
[----:B------:R-:W-:Y:S01]  /*126b0*/  @!P1 IMAD.X R3, RZ, RZ, R7, P2 ;  /* 0x000000ffff039224 */ /* 0x000fe200010e0607 */
[----:B------:R-:W-:-:S05]  /*126c0*/  @!P1 LEA R7, R23, UR48, 0x1 ;  /* 0x0000003017079c11 */ /* 0x000fca000f8e08ff */
[----:B------:R0:W-:Y:S02]  /*126d0*/  @!P1 LDGSTS.E.BYPASS.LTC128B.128 [R7+0xd400], desc[UR36][R2.64], !P0 ;  /* 0x0d40000002079fae */ /* 0x0001e4000c101d64 */
.L_x_13952:
[----:B------:R-:W-:Y:S02]  /*126e0*/  VIADD R4, R4, 0xb0 ;  /* 0x000000b004047836 */ /* 0x000fe40000000000 */
[----:B0-----:R-:W-:-:S03]  /*126f0*/  IMAD.MOV.U32 R0, RZ, RZ, 0x1 ;  /* 0x00000001ff007424 */ /* 0x001fc600078e00ff */
        /* <DEDUP_REMOVED lines=14> */
[----:B------:R-:W-:-:S05]  /*127e0*/  VIADD R22, R22, 0xfffffffe ;  /* 0xfffffffe16167836 */ /* 0x000fca0000000000 */
[----:B------:R-:W-:Y:S01]  /*127f0*/  ISETP.GE.AND P1, PT, R22, UR52, PT ;  /* 0x0000003416007c0c */ /* 0x000fe2000bf26270 */
[----:B------:R-:W1:Y:S02]  /*12800*/  SYNCS.PHASECHK.TRANS64.TRYWAIT P0, [UR48+0x16820], R0 ;  /* 0x01682000ff0075a7 */ /* 0x000e640008000170 */
[----:B01----:R-:W-:Y:S10]  /*12810*/  @!P0 BRA `(.L_x_13875) ;  /* 0x0000003400488947 */ /* 0x003ff40003800000 */
.L_x_13953:
[----:B------:R-:W-:Y:S02]  /*12820*/  IMAD.MOV.U32 R25, RZ, RZ, 0x1 ;  /* 0x00000001ff197424 */ /* 0x000fe400078e00ff */
[----:B------:R-:W-:Y:S01]  /*12830*/  IMAD.MOV.U32 R21, RZ, RZ, RZ ;  /* 0x000000ffff157224 */ /* 0x000fe200078e00ff */
[----:B------:R-:W-:Y:S06]  /*12840*/  @!P1 BRA `(.L_x_13876) ;  /* 0x0000001000009947 */ /* 0x000fec0003800000 */
[----:B------:R-:W1:Y:S01]  /*12850*/  S2R R2, SR_TID.X ;  /* 0x0000000000027919 */ /* 0x000e620000002100 */
[----:B------:R-:W-:Y:S01]  /*12860*/  UIADD3 UR4, UR47, 0x1, URZ ;  /* 0x000000012f047890 */ /* 0x000fe2000fffe03f */
[----:B0-----:R-:W-:Y:S01]  /*12870*/  LOP3.LUT R3, RZ, UR45, RZ, 0x33, !PT ;  /* 0x0000002dff037c12 */ /* 0x001fe2000f8e33ff */
[----:B------:R-:W-:Y:S01]  /*12880*/  BSSY B0, `(.L_x_13876) ;  /* 0x00000fc000007945 */ /* 0x000fe20003800000 */
[----:B------:R-:W-:Y:S01]  /*12890*/  LOP3.LUT R5, RZ, UR44, RZ, 0x33, !PT ;  /* 0x0000002cff057c12 */ /* 0x000fe2000f8e33ff */
[----:B------:R-:W-:Y:S01]  /*128a0*/  UIMAD UR4, UR4, UR39, URZ ;  /* 0x00000027040472a4 */ /* 0x000fe2000f8e023f */
[----:B------:R-:W-:Y:S02]  /*128b0*/  IMAD.MOV.U32 R22, RZ, RZ, 0x1 ;  /* 0x00000001ff167424 */ /* 0x000fe400078e00ff */
[----:B------:R-:W-:-:S03]  /*128c0*/  IMAD.MOV.U32 R8, RZ, RZ, RZ ;  /* 0x000000ffff087224 */ /* 0x000fc600078e00ff */
[----:B------:R-:W-:Y:S01]  /*128d0*/  LOP3.LUT R0, RZ, UR4, RZ, 0x33, !PT ;  /* 0x00000004ff007c12 */ /* 0x000fe2000f8e33ff */
[----:B------:R-:W-:Y:S02]  /*128e0*/  ULDC UR4, c[0x0][0x2f4] ;  /* 0x0000bd0000047ab9 */ /* 0x000fe40000000800 */
[----:B------:R-:W-:Y:S02]  /*128f0*/  ISETP.GE.AND P1, PT, R17, UR4, PT ;  /* 0x0000000411007c0c */ /* 0x000fe4000bf26270 */
[----:B------:R-:W-:-:S04]  /*12900*/  VIADDMNMX R0, R0, -UR46, R3, !PT ;  /* 0x8000002e00007c46 */ /* 0x000fc8000f800103 */
[----:B------:R-:W-:-:S04]  /*12910*/  VIMNMX R5, R0, R5, !PT ;  /* 0x0000000500057248 */ /* 0x000fc80007fe0100 */
[----:B------:R-:W-:Y:S02]  /*12920*/  IADD3 R27, -R5, -0x2, RZ ;  /* 0xfffffffe051b7810 */ /* 0x000fe40007ffe1ff */
[----:B-1----:R-:W-:-:S04]  /*12930*/  LOP3.LUT R2, R2, 0x7f, RZ, 0xc0, !PT ;  /* 0x0000007f02027812 */ /* 0x002fc800078ec0ff */
        /* <DEDUP_REMOVED lines=8> */
.L_x_13889:
        /* <DEDUP_REMOVED lines=11> */
[----:B------:R-:W-:Y:S02]  /*12a70*/  IMAD R5, R29, UR5, R2 ;  /* 0x000000051d057c24 */ /* 0x000fe4000f8e0202 */
[----:B------:R-:W-:-:S04]  /*12a80*/  IMAD.MOV.U32 R2, RZ, RZ, R9 ;  /* 0x000000ffff027224 */ /* 0x000fc800078e0009 */
[----:B------:R-:W-:Y:S01]  /*12a90*/  IMAD.WIDE.U32 R2, R29, UR4, R2 ;  /* 0x000000041d027c25 */ /* 0x000fe2000f8e0002 */
[----:B------:R-:W-:-:S03]  /*12aa0*/  ULDC.64 UR4, c[0x0][0x418] ;  /* 0x0001060000047ab9 */ /* 0x000fc60000000a00 */
[----:B------:R-:W-:Y:S01]  /*12ab0*/  IMAD.IADD R3, R5, 0x1, R3 ;  /* 0x0000000105037824 */ /* 0x000fe200078e0203 */
        /* <DEDUP_REMOVED lines=14> */
.L_x_13877:
[----:B------:R-:W-:Y:S01]  /*12ba0*/  LEA R7, R21, UR48, 0x3 ;  /* 0x0000003015077c11 */ /* 0x000fe2000f8e18ff */
[----:B------:R-:W-:Y:S01]  /*12bb0*/  BSSY B1, `(.L_x_13878) ;  /* 0x0000004000017945 */ /* 0x000fe20003800000 */
[----:B------:R-:W-:-:S04]  /*12bc0*/  SHF.L.U32 R2, R25, 0x1f, RZ ;  /* 0x0000001f19027819 */ /* 0x000fc800000006ff */
[----:B------:R-:W0:Y:S02]  /*12bd0*/  SYNCS.PHASECHK.TRANS64.TRYWAIT P0, [R7+URZ+0x16840], R2 ;  /* 0x01684002070075a7 */ /* 0x000e24000800017f */
[----:B0-----:R-:W-:Y:S05]  /*12be0*/  @!P0 BRA `(.L_x_13879) ;  /* 0x00000030006c8947 */ /* 0x001fea0003800000 */
.L_x_13954:
[----:B------:R-:W-:Y:S05]  /*12bf0*/  BSYNC B1 ;  /* 0x0000000000017941 */ /* 0x000fea0003800000 */
.L_x_13878:
        /* <DEDUP_REMOVED lines=29> */
[----:B------:R-:W-:Y:S01]  /*12dd0*/  IMAD.SHL.U32 R11, R17, 0x2, RZ ;  /* 0x00000002110b7824 */ /* 0x000fe200078e00ff */
[----:B------:R-:W-:Y:S02]  /*12de0*/  LEA R10, R10, UR48, 0x1 ;  /* 0x000000300a0a7c11 */ /* 0x000fe4000f8e08ff */
        /* <DEDUP_REMOVED lines=35> */
[----:B--2---:R0:W-:Y:S03]  /*13020*/  LDGSTS.E.BYPASS.LTC128B.128 [R10+0x11400], desc[UR36][R2.64], !P2 ;  /* 0x11400000020a7fae */ /* 0x0041e6000d101d64 */
.L_x_13972:
[----:B0-----:R-:W-:-:S05]  /*13030*/  IMAD.SHL.U32 R2, R17, 0x2, RZ ;  /* 0x0000000211027824 */ /* 0x001fca00078e00ff */
[----:B------:R-:W-:-:S05]  /*13040*/  IADD3 R2, P0, R14, R2, RZ ;  /* 0x000000020e027210 */ /* 0x000fca0007f1e0ff */
[----:B------:R-:W-:Y:S01]  /*13050*/  IMAD.X R3, RZ, RZ, R20, P0 ;  /* 0x000000ffff037224 */ /* 0x000fe200000e0614 */
[----:B------:R-:W-:-:S04]  /*13060*/  PLOP3.LUT P0, PT, PT, PT, PT, 0x80, 0x0 ;  /* 0x000000000000781c */ /* 0x000fc80003f0f070 */
[----:B------:R-:W-:Y:S01]  /*13070*/  @!PT LDS RZ, [RZ] ;  /* 0x00000000fffff984 */ /* 0x000fe20000000800 */
[----:B------:R-:W-:Y:S01]  /*13080*/  @!PT LDS RZ, [RZ] ;  /* 0x00000000fffff984 */ /* 0x000fe20000000800 */
[----:B------:R-:W-:Y:S01]  /*13090*/  @!PT LDS RZ, [RZ] ;  /* 0x00000000fffff984 */ /* 0x000fe20000000800 */
[----:B------:R0:W-:Y:S01]  /*130a0*/  LDGSTS.E.BYPASS.LTC128B.128 [R10+0x11c00], desc[UR36][R2.64], !P2 ;  /* 0x11c00000020a7fae */ /* 0x0001e2000d101d64 */
[----:B------:R-:W-:-:S08]  /*130b0*/  NOP ;  /* 0x0000000000007918 */ /* 0x000fd00000000000 */
.L_x_13881:
        /* <DEDUP_REMOVED lines=12> */
.L_x_13882:
[----:B------:R0:W-:Y:S01]  /*13180*/  SYNCS.ARRIVE.TRANS64.A1T0 RZ, [R7+URZ+0x16830], RZ ;  /* 0x016830ff07ff79a7 */ /* 0x0001e2000810003f */
[----:B------:R-:W-:Y:S05]  /*13190*/  @!P3 BRA `(.L_x_13883) ;  /* 0x000000000004b947 */ /* 0x000fea0003800000 */
[----:B------:R-:W-:Y:S01]  /*131a0*/  BPT.TRAP 0x1 ;  /* 0x000000040000795c */ /* 0x000fe20000300000 */
.L_x_13883:
[----:B------:R-:W-:Y:S01]  /*131b0*/  SHF.L.U32 R2, R22, 0x1f, RZ ;  /* 0x0000001f16027819 */ /* 0x000fe200000006ff */
[----:B------:R-:W-:Y:S01]  /*131c0*/  BSSY B1, `(.L_x_13884) ;  /* 0x0000004000017945 */ /* 0x000fe20003800000 */
[----:B0-----:R-:W-:-:S04]  /*131d0*/  LEA R7, R8, UR48, 0x3 ;  /* 0x0000003008077c11 */ /* 0x001fc8000f8e18ff */
[----:B------:R-:W0:Y:S02]  /*131e0*/  SYNCS.PHASECHK.TRANS64.TRYWAIT P0, [R7+URZ+0x16860], R2 ;  /* 0x01686002070075a7 */ /* 0x000e24000800017f */
[----:B0-----:R-:W-:Y:S05]  /*131f0*/  @!P0 BRA `(.L_x_13885) ;  /* 0x00000034005c8947 */ /* 0x001fea0003800000 */
.L_x_13973:
[----:B------:R-:W-:Y:S05]  /*13200*/  BSYNC B1 ;  /* 0x0000000000017941 */ /* 0x000fea0003800000 */
.L_x_13884:
[----:B------:R-:W-:Y:S01]  /*13210*/  UMOV UR4, 0xffffffff ;  /* 0xffffffff00047882 */ /* 0x000fe20000000000 */
[----:B------:R-:W-:Y:S02]  /*13220*/  IMAD R8, R8, 0x2000, R23 ;  /* 0x0000200008087824 */ /* 0x000fe400078e0217 */
[----:B------:R-:W-:Y:S01]  /*13230*/  IMAD.SHL.U32 R20, R17, 0x2, RZ ;  /* 0x0000000211147824 */ /* 0x000fe200078e00ff */
        /* <DEDUP_REMOVED lines=21> */
[----:B------:R-:W2:Y:S03]  /*13390*/  SHFL.IDX PT, R12, R16, 0x4, 0x181f ;  /* 0x00981f00100c7f89 */ /* 0x000ea600000e0000 */
[----:B-----5:R-:W-:Y:S02]  /*133a0*/  IMAD.X R3, RZ, RZ, R10, P2 ;  /* 0x000000ffff037224 */ /* 0x020fe400010e060a */
[----:B------:R-:W3:Y:S04]  /*133b0*/  SHFL.IDX PT, R10, R19, 0x4, 0x181f ;  /* 0x00981f00130a7f89 */ /* 0x000ee800000e0000 */
        /* <DEDUP_REMOVED lines=15> */
[----:B0-----:R-:W-:-:S05]  /*134b0*/  IADD3 R2, P2, R11, R20, RZ ;  /* 0x000000140b027210 */ /* 0x001fca0007f5e0ff */
[----:B-1----:R-:W-:-:S05]  /*134c0*/  IMAD.X R3, RZ, RZ, R9, P2 ;  /* 0x000000ffff037224 */ /* 0x002fca00010e0609 */
[----:B------:R2:W-:Y:S01]  /*134d0*/  LDGSTS.E.BYPASS.LTC128B.128 [R8+0x2c00], desc[UR36][R2.64], !P0 ;  /* 0x02c0000002087fae */ /* 0x0005e2000c101d64 */
[----:B------:R-:W-:Y:S02]  /*134e0*/  ISETP.LT.OR P0, PT, R4, 0x61, P1 ;  /* 0x000000610400780c */ /* 0x000fe40000f01670 */
[----:B--2---:R-:W-:-:S05]  /*134f0*/  IADD3 R2, P2, R12, R20, RZ ;  /* 0x000000140c027210 */ /* 0x004fca0007f5e0ff */
[----:B---3--:R-:W-:-:S06]  /*13500*/  IMAD.X R3, RZ, RZ, R10, P2 ;  /* 0x000000ffff037224 */ /* 0x008fcc00010e060a */
[----:B----4-:R0:W-:Y:S02]  /*13510*/  LDGSTS.E.BYPASS.LTC128B.128 [R8+0x3400], desc[UR36][R2.64], !P0 ;  /* 0x0340000002087fae */ /* 0x0101e4000c101d64 */
.L_x_13991:
        /* <DEDUP_REMOVED lines=19> */
.L_x_13887:
        /* <DEDUP_REMOVED lines=12> */
.L_x_13888:
[----:B------:R-:W-:Y:S01]  /*13710*/  R2UR UR4, R28 ;  /* 0x000000001c0472ca */ /* 0x000fe200000e0000 */
[----:B------:R-:W-:Y:S01]  /*13720*/  ULDC.64 UR6, c[0x0][0x330] ;  /* 0x0000cc0000067ab9 */ /* 0x000fe20000000a00 */
[----:B------:R-:W-:Y:S01]  /*13730*/  VIADD R27, R27, 0xffffffff ;  /* 0xffffffff1b1b7836 */ /* 0x000fe20000000000 */
[----:B------:R0:W-:Y:S01]  /*13740*/  SYNCS.ARRIVE.TRANS64.A1T0 RZ, [R7+URZ+0x16850], RZ ;  /* 0x016850ff07ff79a7 */ /* 0x0001e2000810003f */
[----:B------:R-:W-:Y:S02]  /*13750*/  IMAD.U32 R5, RZ, RZ, UR6 ;  /* 0x00000006ff057e24 */ /* 0x000fe4000f8e00ff */
[----:B------:R-:W-:Y:S01]  /*13760*/  IMAD.MOV.U32 R3, RZ, RZ, R9 ;  /* 0x000000ffff037224 */ /* 0x000fe200078e0009 */
[----:B------:R-:W-:Y:S01]  /*13770*/  ISETP.GT.AND P0, PT, R27, UR52, PT ;  /* 0x000000341b007c0c */ /* 0x000fe2000bf04270 */
[----:B------:R-:W-:Y:S02]  /*13780*/  VIADD R4, R4, 0x80 ;  /* 0x0000008004047836 */ /* 0x000fe40000000000 */
[----:B------:R-:W-:-:S03]  /*13790*/  IMAD.WIDE.U32 R2, R5, UR42, R2 ;  /* 0x0000002a05027c25 */ /* 0x000fc6000f8e0002 */
[----:B------:R-:W-:Y:S01]  /*137a0*/  UIMAD UR4, UR4, UR6, URZ ;  /* 0x00000006040472a4 */ /* 0x000fe2000f8e023f */
[----:B------:R-:W-:Y:S02]  /*137b0*/  VIADD R0, R0, 0xffffff80 ;  /* 0xffffff8000007836 */ /* 0x000fe40000000000 */
[----:B------:R-:W-:Y:S01]  /*137c0*/  IMAD.MOV.U32 R22, RZ, RZ, R25 ;  /* 0x000000ffff167224 */ /* 0x000fe200078e0019 */
[----:B------:R-:W-:Y:S01]  /*137d0*/  UIMAD UR4, UR42, UR7, UR4 ;  /* 0x000000072a0472a4 */ /* 0x000fe2000f8e0204 */
[----:B------:R-:W-:Y:S02]  /*137e0*/  IMAD.MOV.U32 R8, RZ, RZ, R21 ;  /* 0x000000ffff087224 */ /* 0x000fe400078e0015 */
[----:B------:R-:W-:Y:S02]  /*137f0*/  ULDC.64 UR6, c[0x0][0x318] ;  /* 0x0000c60000067ab9 */ /* 0x000fe40000000a00 */
[----:B------:R-:W-:Y:S01]  /*13800*/  LEA R16, P2, R2, UR6, 0x1 ;  /* 0x0000000602107c11 */ /* 0x000fe2000f8408ff */
[----:B------:R-:W-:-:S05]  /*13810*/  VIADD R19, R3, UR4 ;  /* 0x0000000403137c36 */ /* 0x000fca0008000000 */
[----:B------:R-:W-:Y:S01]  /*13820*/  LEA.HI.X R19, R2, UR7, R19, 0x1, P2 ;  /* 0x0000000702137c11 */ /* 0x000fe200090f0c13 */
[----:B0-----:R-:W-:Y:S06]  /*13830*/  @P0 BRA `(.L_x_13889) ;  /* 0xfffffff000600947 */ /* 0x001fec000383ffff */
[----:B------:R-:W-:Y:S05]  /*13840*/  BSYNC B0 ;  /* 0x0000000000007941 */ /* 0x000fea0003800000 */
.L_x_13876:
[----:B------:R-:W-:-:S06]  /*13850*/  ULOP3.LUT UR4, UR38, 0x2, URZ, 0xfc, !UPT ;  /* 0x0000000226047892 */ /* 0x000fcc000f8efc3f */
[----:B0-----:R-:W-:-:S05]  /*13860*/  IMAD.U32 R0, RZ, RZ, UR4 ;  /* 0x00000004ff007e24 */ /* 0x001fca000f8e00ff */
[----:B------:R-:W-:-:S13]  /*13870*/  ISETP.NE.AND P0, PT, R0, 0x3, PT ;  /* 0x000000030000780c */ /* 0x000fda0003f05270 */
[----:B------:R-:W-:Y:S05]  /*13880*/  @!P0 BRA `(.L_x_13890) ;  /* 0x0000000000048947 */ /* 0x000fea0003800000 */
[----:B------:R-:W-:Y:S01]  /*13890*/  BPT.TRAP 0x1 ;  /* 0x000000040000795c */ /* 0x000fe20000300000 */
.L_x_13890:
[----:B------:R-:W-:Y:S01]  /*138a0*/  LEA R0, R21, UR48, 0x3 ;  /* 0x0000003015007c11 */ /* 0x000fe2000f8e18ff */
        /* <DEDUP_REMOVED lines=11> */
.L_x_13992:
[----:B------:R-:W-:Y:S05]  /*13960*/  BSYNC B0 ;  /* 0x0000000000007941 */ /* 0x000fea0003800000 */
.L_x_13891:
[----:B------:R-:W-:-:S03]  /*13970*/  UMOV UR4, 0xffffffff ;  /* 0xffffffff00047882 */ /* 0x000fc60000000000 */
[----:B------:R-:W-:Y:S05]  /*13980*/  BRA.DIV UR4, `(.L_x_13893) ;  /* 0x0000003604ec7947 */ /* 0x000fea000b800000 */
[----:B------:R-:W1:Y:S01]  /*13990*/  SHFL.IDX PT, R14, R16, RZ, 0x181f ;  /* 0x00181fff100e7589 */ /* 0x000e6200000e0000 */
[----:B------:R-:W-:Y:S01]  /*139a0*/  ULDC UR4, c[0x0][0x2f4] ;  /* 0x0000bd0000047ab9 */ /* 0x000fe20000000800 */
[----:B------:R-:W-:Y:S02]  /*139b0*/  LEA R4, R4, UR48, 0x1 ;  /* 0x0000003004047c11 */ /* 0x000fe4000f8e08ff */
[----:B------:R-:W2:Y:S01]  /*139c0*/  SHFL.IDX PT, R2, R16, 0x1, 0x181f ;  /* 0x00381f0010027f89 */ /* 0x000ea200000e0000 */
[C---:B------:R-:W-:Y:S01]  /*139d0*/  ISETP.GE.AND P0, PT, R17.reuse, UR4, PT ;  /* 0x0000000411007c0c */ /* 0x040fe2000bf06270 */
[----:B------:R-:W-:Y:S02]  /*139e0*/  IMAD.SHL.U32 R17, R17, 0x2, RZ ;  /* 0x0000000211117824 */ /* 0x000fe400078e00ff */
        /* <DEDUP_REMOVED lines=15> */
[----:B----4-:R-:W-:-:S03]  /*13ae0*/  IMAD.X R3, RZ, RZ, R18, P5 ;  /* 0x000000ffff037224 */ /* 0x010fc600028e0612 */
        /* <DEDUP_REMOVED lines=14> */
[----:B-----5:R-:W-:Y:S01]  /*13bd0*/  IADD3 R2, P2, R14, R17, RZ ;  /* 0x000000110e027210 */ /* 0x020fe20007f5e0ff */
[----:B---3--:R-:W-:Y:S01]  /*13be0*/  IMAD.X R7, RZ, RZ, R20, P3 ;  /* 0x000000ffff077224 */ /* 0x008fe200018e0614 */
[----:B------:R1:W2:Y:S03]  /*13bf0*/  SHFL.IDX PT, R14, R16, 0x7, 0x181f ;  /* 0x00f81f00100e7f89 */ /* 0x0002a600000e0000 */
        /* <DEDUP_REMOVED lines=10> */
.L_x_14010:
[----:B------:R-:W-:Y:S02]  /*13ca0*/  ISETP.LT.OR P0, PT, R5, 0x71, P0 ;  /* 0x000000710500780c */ /* 0x000fe40000701670 */
[----:B-1----:R-:W-:-:S05]  /*13cb0*/  IADD3 R2, P1, R14, R17, RZ ;  /* 0x000000110e027210 */ /* 0x002fca0007f3e0ff */
[----:B------:R-:W-:-:S06]  /*13cc0*/  IMAD.X R3, RZ, RZ, R19, P1 ;  /* 0x000000ffff037224 */ /* 0x000fcc00008e0613 */
[----:B------:R-:W-:Y:S01]  /*13cd0*/  @!PT LDS RZ, [RZ] ;  /* 0x00000000fffff984 */ /* 0x000fe20000000800 */
[----:B------:R-:W-:Y:S01]  /*13ce0*/  @!PT LDS RZ, [RZ] ;  /* 0x00000000fffff984 */ /* 0x000fe20000000800 */
[----:B------:R-:W-:Y:S01]  /*13cf0*/  @!PT LDS RZ, [RZ] ;  /* 0x00000000fffff984 */ /* 0x000fe20000000800 */
[----:B------:R0:W-:Y:S01]  /*13d00*/  LDGSTS.E.BYPASS.LTC128B.128 [R4+0x3c00], desc[UR36][R2.64], !P0 ;  /* 0x03c0000002047fae */ /* 0x0001e2000c101d64 */
[----:B------:R-:W-:Y:S01]  /*13d10*/  PLOP3.LUT P0, PT, PT, PT, PT, 0x80, 0x0 ;  /* 0x000000000000781c */ /* 0x000fe20003f0f070 */
[----:B------:R-:W-:-:S12]  /*13d20*/  NOP ;  /* 0x0000000000007918 */ /* 0x000fd80000000000 */
.L_x_13894:
        /* <DEDUP_REMOVED lines=12> */
.L_x_13895:
[----:B------:R-:W-:Y:S01]  /*13df0*/  VIADD R2, R21, 0x1 ;  /* 0x0000000115027836 */ /* 0x000fe20000000000 */
[----:B------:R0:W-:Y:S04]  /*13e00*/  SYNCS.ARRIVE.TRANS64.A1T0 RZ, [R0+URZ+0x16850], RZ ;  /* 0x016850ff00ff79a7 */ /* 0x0001e8000810003f */
[----:B------:R-:W-:-:S04]  /*13e10*/  ISETP.NE.AND P0, PT, R2, 0x2, PT ;  /* 0x000000020200780c */ /* 0x000fc80003f05270 */
[----:B0-----:R-:W-:Y:S02]  /*13e20*/  SEL R0, RZ, 0x1, P0 ;  /* 0x00000001ff007807 */ /* 0x001fe40000000000 */
[----:B------:R-:W-:Y:S02]  /*13e30*/  SEL R2, R2, RZ, P0 ;  /* 0x000000ff02027207 */ /* 0x000fe40000000000 */
[----:B------:R-:W-:-:S07]  /*13e40*/  LOP3.LUT R0, R25, R0, RZ, 0x3c, !PT ;  /* 0x0000000019007212 */ /* 0x000fce00078e3cff */
.L_x_13857:
[----:B------:R-:W0:Y:S01]  /*13e50*/  S2R R4, SR_CgaCtaId ;  /* 0x0000000000047919 */ /* 0x000e220000008800 */
[----:B------:R-:W-:Y:S02]  /*13e60*/  MOV R3, 0x400 ;  /* 0x0000040000037802 */ /* 0x000fe40000000f00 */
[----:B------:R-:W-:Y:S02]  /*13e70*/  SHF.L.U32 R10, R10, 0x1f, RZ ;  /* 0x0000001f0a0a7819 */ /* 0x000fe400000006ff */
[----:B0-----:R-:W-:-:S04]  /*13e80*/  LEA R7, R4, R3, 0x18 ;  /* 0x0000000304077211 */ /* 0x001fc800078ec0ff */
[----:B------:R-:W0:Y:S02]  /*13e90*/  SYNCS.PHASECHK.TRANS64.TRYWAIT P0, [R7+URZ+0x16820], R10 ;  /* 0x0168200a070075a7 */ /* 0x000e24000800017f */
[----:B0-----:R-:W-:Y:S05]  /*13ea0*/  @!P0 BRA `(.L_x_13896) ;  /* 0x0000003800f08947 */ /* 0x001fea0003800000 */
.L_x_14011:
[----:B------:R-:W-:-:S03]  /*13eb0*/  UMOV UR4, 0xffffffff ;  /* 0xffffffff00047882 */ /* 0x000fc60000000000 */
[----:B------:R-:W-:Y:S05]  /*13ec0*/  BRA.DIV UR4, `(.L_x_13897) ;  /* 0x0000003a04fc7947 */ /* 0x000fea000b800000 */
[----:B------:R-:W1:Y:S02]  /*13ed0*/  S2R R3, SR_TID.X ;  /* 0x0000000000037919 */ /* 0x000e640000002100 */
[----:B-1----:R-:W-:-:S04]  /*13ee0*/  SHF.R.U32.HI R3, RZ, 0x5, R3 ;  /* 0x00000005ff037819 */ /* 0x002fc80000011603 */
[----:B------:R-:W-:-:S05]  /*13ef0*/  LOP3.LUT R3, R3, 0x3, RZ, 0xc0, !PT ;  /* 0x0000000303037812 */ /* 0x000fca00078ec0ff */
[----:B------:R1:W2:Y:S02]  /*13f00*/  SHFL.IDX PT, R14, R3, RZ, 0x1f ;  /* 0x00001fff030e7589 */ /* 0x0002a400000e0000 */
.L_x_14014:
[----:B--2---:R-:W-:-:S13]  /*13f10*/  ISETP.NE.AND P0, PT, R14, RZ, PT ;  /* 0x000000ff0e00720c */ /* 0x004fda0003f05270 */
[----:B------:R-:W-:Y:S05]  /*13f20*/  @P0 BRA `(.L_x_13765) ;  /* 0x0000000000880947 */ /* 0x000fea0003800000 */
[----:B------:R-:W-:-:S03]  /*13f30*/  UMOV UR4, 0xffffffff ;  /* 0xffffffff00047882 */ /* 0x000fc60000000000 */
[----:B------:R-:W-:Y:S05]  /*13f40*/  BRA.DIV UR4, `(.L_x_13898) ;  /* 0x0000003e04107947 */ /* 0x000fea000b800000 */
[----:B------:R-:W-:-:S13]  /*13f50*/  ELECT P6, URZ, PT ;  /* 0x00000000003f782f */ /* 0x000fda00038c0000 */
.L_x_14017:
[----:B------:R-:W-:Y:S05]  /*13f60*/  @!P6 BRA `(.L_x_13765) ;  /* 0x000000000078e947 */ /* 0x000fea0003800000 */
[----:B------:R-:W-:-:S06]  /*13f70*/  ULOP3.LUT UR4, UR38, 0x2, URZ, 0xfc, !UPT ;  /* 0x0000000226047892 */ /* 0x000fcc000f8efc3f */
[----:B-1----:R-:W-:-:S05]  /*13f80*/  IMAD.U32 R3, RZ, RZ, UR4 ;  /* 0x00000004ff037e24 */ /* 0x002fca000f8e00ff */
[----:B------:R-:W-:-:S13]  /*13f90*/  ISETP.NE.AND P0, PT, R3, 0x3, PT ;  /* 0x000000030300780c */ /* 0x000fda0003f05270 */
[----:B------:R-:W-:Y:S05]  /*13fa0*/  @!P0 BRA `(.L_x_13899) ;  /* 0x0000000000048947 */ /* 0x000fea0003800000 */
[----:B------:R-:W-:Y:S01]  /*13fb0*/  BPT.TRAP 0x1 ;  /* 0x000000040000795c */ /* 0x000fe20000300000 */
.L_x_13899:
[----:B------:R-:W-:Y:S01]  /*13fc0*/  IMAD R5, R2, 0x8, R7 ;  /* 0x0000000802057824 */ /* 0x000fe200078e0207 */
[----:B------:R-:W-:Y:S01]  /*13fd0*/  SHF.L.U32 R4, R0, 0x1f, RZ ;  /* 0x0000001f00047819 */ /* 0x000fe200000006ff */
[----:B------:R-:W-:-:S03]  /*13fe0*/  VIADD R2, R2, 0x1 ;  /* 0x0000000102027836 */ /* 0x000fc60000000000 */
[----:B------:R-:W1:Y:S02]  /*13ff0*/  SYNCS.PHASECHK.TRANS64.TRYWAIT P1, [R5+URZ+0x16840], R4 ;  /* 0x01684004050075a7 */ /* 0x000e64000802017f */
[----:B------:R-:W-:-:S04]  /*14000*/  ISETP.NE.AND P2, PT, R2, 0x2, PT ;  /* 0x000000020200780c */ /* 0x000fc80003f45270 */
[----:B------:R-:W-:Y:S01]  /*14010*/  SEL R3, RZ, 0x1, P2 ;  /* 0x00000001ff037807 */ /* 0x000fe20001000000 */
[----:B-1----:R-:W-:Y:S08]  /*14020*/  @!P1 BRA `(.L_x_13900) ;  /* 0x0000003800f89947 */ /* 0x002ff00003800000 */
.L_x_14018:
[----:B------:R-:W-:Y:S02]  /*14030*/  SEL R2, R2, RZ, P2 ;  /* 0x000000ff02027207 */ /* 0x000fe40001000000 */
[----:B------:R-:W-:Y:S01]  /*14040*/  LOP3.LUT R0, R0, R3, RZ, 0x3c, !PT ;  /* 0x0000000300007212 */ /* 0x000fe200078e3cff */
[----:B------:R-:W-:Y:S06]  /*14050*/  @!P0 BRA `(.L_x_13901) ;  /* 0x0000000000048947 */ /* 0x000fec0003800000 */
[----:B------:R-:W-:Y:S01]  /*14060*/  BPT.TRAP 0x1 ;  /* 0x000000040000795c */ /* 0x000fe20000300000 */
.L_x_13901:
[----:B------:R-:W-:Y:S01]  /*14070*/  IMAD R3, R2, 0x8, R7 ;  /* 0x0000000802037824 */ /* 0x000fe200078e0207 */
[----:B------:R-:W-:-:S04]  /*14080*/  SHF.L.U32 R0, R0, 0x1f, RZ ;  /* 0x0000001f00007819 */ /* 0x000fc800000006ff */
[----:B------:R-:W2:Y:S02]  /*14090*/  SYNCS.PHASECHK.TRANS64.TRYWAIT P1, [R3+URZ+0x16840], R0 ;  /* 0x01684000030075a7 */ /* 0x000ea4000802017f */
[----:B--2---:R-:W-:Y:S05]  /*140a0*/  @!P1 BRA `(.L_x_13902) ;  /* 0x0000003800ec9947 */ /* 0x004fea0003800000 */
.L_x_14019:
[----:B------:R-:W-:Y:S05]  /*140b0*/  @!P0 BRA `(.L_x_13903) ;  /* 0x0000000000048947 */ /* 0x000fea0003800000 */
[----:B------:R-:W-:Y:S01]  /*140c0*/  BPT.TRAP 0x1 ;  /* 0x000000040000795c */ /* 0x000fe20000300000 */
.L_x_13903:
[----:B------:R-:W3:Y:S02]  /*140d0*/  SYNCS.PHASECHK.TRANS64.TRYWAIT P1, [R5+URZ+0x16860], R4 ;  /* 0x01686004050075a7 */ /* 0x000ee4000802017f */
[----:B---3--:R-:W-:Y:S05]  /*140e0*/  @!P1 BRA `(.L_x_13904) ;  /* 0x0000003800f09947 */ /* 0x008fea0003800000 */
.L_x_14020:
[----:B------:R-:W-:Y:S05]  /*140f0*/  @!P0 BRA `(.L_x_13905) ;  /* 0x0000000000048947 */ /* 0x000fea0003800000 */
[----:B------:R-:W-:Y:S01]  /*14100*/  BPT.TRAP 0x1 ;  /* 0x000000040000795c */ /* 0x000fe20000300000 */
.L_x_13905:
[----:B----4-:R4:W0:Y:S02]  /*14110*/  SYNCS.PHASECHK.TRANS64.TRYWAIT P0, [R3+URZ+0x16860], R0 ;  /* 0x01686000030075a7 */ /* 0x010824000800017f */
[----:B0-----:R-:W-:Y:S05]  /*14120*/  @!P0 NANOSLEEP.SYNCS 0x989680 ;  /* 0x009896800000895d */ /* 0x001fea0003900000 */
[----:B------:R-:W0:Y:S02]  /*14130*/  @!P0 SYNCS.PHASECHK.TRANS64 P0, [R3+URZ+0x16860], R0 ;  /* 0x01686000030085a7 */ /* 0x000e24000800007f */
[----:B0-----:R-:W-:Y:S05]  /*14140*/  @!P0 BRA `(.L_x_13905) ;  /* 0xfffffffc00f08947 */ /* 0x001fea000383ffff */
.L_x_13765:
[----:B------:R-:W-:Y:S05]  /*14150*/  BSYNC B6 ;  /* 0x0000000000067941 */ /* 0x000fea0003800000 */
.L_x_13762:
[----:B------:R-:W-:Y:S05]  /*14160*/  EXIT ;  /* 0x000000000000794d */ /* 0x000fea0003800000 */
.L_x_13775:
[----:B0-----:R-:W-:-:S04]  /*14170*/  IMAD.U32 R3, RZ, RZ, UR43 ;  /* 0x0000002bff037e24 */ /* 0x001fc8000f8e00ff */
[----:B------:R0:W1:Y:S03]  /*14180*/  SYNCS.PHASECHK.TRANS64.TRYWAIT P0, [R3+URZ+0x16800], R0 ;  /* 0x01680000030075a7 */ /* 0x000066000800017f */
[----:B-1----:R-:W-:Y:S05]  /*14190*/  @!P0 NANOSLEEP.SYNCS 0x989680 ;  /* 0x009896800000895d */ /* 0x002fea0003900000 */
[----:B------:R-:W1:Y:S02]  /*141a0*/  @!P0 SYNCS.PHASECHK.TRANS64 P0, [R3+URZ+0x16800], R0 ;  /* 0x01680000030085a7 */ /* 0x000e64000800007f */
[----:B-1----:R-:W-:Y:S05]  /*141b0*/  @!P0 BRA `(.L_x_13775) ;  /* 0xfffffffc00ec8947 */ /* 0x002fea000383ffff */
[----:B------:R-:W-:Y:S05]  /*141c0*/  BRA `(.L_x_13906) ;  /* 0xfffffed400147947 */ /* 0x000fea000383ffff */
.L_x_13779:
[----:B0-----:R-:W-:-:S04]  /*141d0*/  IMAD.U32 R3, RZ, RZ, UR43 ;  /* 0x0000002bff037e24 */ /* 0x001fc8000f8e00ff */
[----:B------:R0:W2:Y:S03]  /*141e0*/  SYNCS.PHASECHK.TRANS64.TRYWAIT P1, [R3+URZ+0x16830], R0 ;  /* 0x01683000030075a7 */ /* 0x0000a6000802017f */
[----:B--2---:R-:W-:Y:S05]  /*141f0*/  @!P1 NANOSLEEP.SYNCS 0x989680 ;  /* 0x009896800000995d */ /* 0x004fea0003900000 */
[----:B------:R-:W2:Y:S02]  /*14200*/  @!P1 SYNCS.PHASECHK.TRANS64 P1, [R3+URZ+0x16830], R0 ;  /* 0x01683000030095a7 */ /* 0x000ea4000802007f */
[----:B--2---:R-:W-:Y:S05]  /*14210*/  @!P1 BRA `(.L_x_13779) ;  /* 0xfffffffc00ec9947 */ /* 0x004fea000383ffff */
[----:B------:R-:W-:Y:S05]  /*14220*/  BRA `(.L_x_13778) ;  /* 0xfffffed400307947 */ /* 0x000fea000383ffff */
.L_x_13796:
[----:B-1----:R-:W-:-:S04]  /*14230*/  IMAD.U32 R11, RZ, RZ, UR7 ;  /* 0x00000007ff0b7e24 */ /* 0x002fc8000f8e00ff */
[----:B------:R1:W2:Y:S03]  /*14240*/  SYNCS.PHASECHK.TRANS64.TRYWAIT P1, [R11+URZ+0x16830], R10 ;  /* 0x0168300a0b0075a7 */ /* 0x0002a6000802017f */
[----:B--2---:R-:W-:Y:S05]  /*14250*/  @!P1 NANOSLEEP.SYNCS 0x989680 ;  /* 0x009896800000995d */ /* 0x004fea0003900000 */
[----:B------:R-:W2:Y:S02]  /*14260*/  @!P1 SYNCS.PHASECHK.TRANS64 P1, [R11+URZ+0x16830], R10 ;  /* 0x0168300a0b0095a7 */ /* 0x000ea4000802007f */
[----:B--2---:R-:W-:Y:S05]  /*14270*/  @!P1 BRA `(.L_x_13796) ;  /* 0xfffffffc00ec9947 */ /* 0x004fea000383ffff */
[----:B------:R-:W-:Y:S05]  /*14280*/  BRA `(.L_x_13793) ;  /* 0xffffff1000447947 */ /* 0x000fea000383ffff */
.L_x_13800:
[----:B-1----:R-:W-:-:S04]  /*14290*/  IMAD.U32 R11, RZ, RZ, UR10 ;  /* 0x0000000aff0b7e24 */ /* 0x002fc8000f8e00ff */
[----:B------:R1:W2:Y:S03]  /*142a0*/  SYNCS.PHASECHK.TRANS64.TRYWAIT P1, [R11+URZ+0x16850], R10 ;  /* 0x0168500a0b0075a7 */ /* 0x0002a6000802017f */
[----:B--2---:R-:W-:Y:S05]  /*142b0*/  @!P1 NANOSLEEP.SYNCS 0x989680 ;  /* 0x009896800000995d */ /* 0x004fea0003900000 */
[----:B------:R-:W2:Y:S02]  /*142c0*/  @!P1 SYNCS.PHASECHK.TRANS64 P1, [R11+URZ+0x16850], R10 ;  /* 0x0168500a0b0095a7 */ /* 0x000ea4000802007f */
[----:B--2---:R-:W-:Y:S05]  /*142d0*/  @!P1 BRA `(.L_x_13800) ;  /* 0xfffffffc00ec9947 */ /* 0x004fea000383ffff */
[----:B------:R-:W-:Y:S05]  /*142e0*/  BRA `(.L_x_13797) ;  /* 0xffffff1000c87947 */ /* 0x000fea000383ffff */
.L_x_13819:
[----:B-1----:R-:W-:-:S04]  /*142f0*/  IMAD.U32 R11, RZ, RZ, UR7 ;  /* 0x00000007ff0b7e24 */ /* 0x002fc8000f8e00ff */
[----:B------:R1:W2:Y:S03]  /*14300*/  SYNCS.PHASECHK.TRANS64.TRYWAIT P1, [R11+URZ+0x16830], R10 ;  /* 0x0168300a0b0075a7 */ /* 0x0002a6000802017f */
[----:B--2---:R-:W-:Y:S05]  /*14310*/  @!P1 NANOSLEEP.SYNCS 0x989680 ;  /* 0x009896800000995d */ /* 0x004fea0003900000 */
[----:B------:R-:W2:Y:S02]  /*14320*/  @!P1 SYNCS.PHASECHK.TRANS64 P1, [R11+URZ+0x16830], R10 ;  /* 0x0168300a0b0095a7 */ /* 0x000ea4000802007f */
[----:B--2---:R-:W-:Y:S05]  /*14330*/  @!P1 BRA `(.L_x_13819) ;  /* 0xfffffffc00ec9947 */ /* 0x004fea000383ffff */
[----:B------:R-:W-:Y:S05]  /*14340*/  BRA `(.L_x_13816) ;  /* 0xffffff4800547947 */ /* 0x000fea000383ffff */
.L_x_13823:
[----:B-1----:R-:W-:-:S04]  /*14350*/  IMAD.U32 R11, RZ, RZ, UR10 ;  /* 0x0000000aff0b7e24 */ /* 0x002fc8000f8e00ff */
[----:B------:R1:W2:Y:S03]  /*14360*/  SYNCS.PHASECHK.TRANS64.TRYWAIT P1, [R11+URZ+0x16850], R10 ;  /* 0x0168500a0b0075a7 */ /* 0x0002a6000802017f */
[----:B--2---:R-:W-:Y:S05]  /*14370*/  @!P1 NANOSLEEP.SYNCS 0x989680 ;  /* 0x009896800000995d */ /* 0x004fea0003900000 */
[----:B------:R-:W2:Y:S02]  /*14380*/  @!P1 SYNCS.PHASECHK.TRANS64 P1, [R11+URZ+0x16850], R10 ;  /* 0x0168500a0b0095a7 */ /* 0x000ea4000802007f */
[----:B--2---:R-:W-:Y:S05]  /*14390*/  @!P1 BRA `(.L_x_13823) ;  /* 0xfffffffc00ec9947 */ /* 0x004fea000383ffff */
[----:B------:R-:W-:Y:S05]  /*143a0*/  BRA `(.L_x_13820) ;  /* 0xffffff4800d87947 */ /* 0x000fea000383ffff */
.L_x_13831:
[----:B-1----:R-:W-:-:S04]  /*143b0*/  IMAD.U32 R12, RZ, RZ, UR10 ;  /* 0x0000000aff0c7e24 */ /* 0x002fc8000f8e00ff */
[----:B------:R1:W2:Y:S03]  /*143c0*/  SYNCS.PHASECHK.TRANS64.TRYWAIT P1, [R12+URZ+0x16830], R11 ;  /* 0x0168300b0c0075a7 */ /* 0x0002a6000802017f */
[----:B--2---:R-:W-:Y:S05]  /*143d0*/  @!P1 NANOSLEEP.SYNCS 0x989680 ;  /* 0x009896800000995d */ /* 0x004fea0003900000 */
[----:B------:R-:W2:Y:S02]  /*143e0*/  @!P1 SYNCS.PHASECHK.TRANS64 P1, [R12+URZ+0x16830], R11 ;  /* 0x0168300b0c0095a7 */ /* 0x000ea4000802007f */
[----:B--2---:R-:W-:Y:S05]  /*143f0*/  @!P1 BRA `(.L_x_13831) ;  /* 0xfffffffc00ec9947 */ /* 0x004fea000383ffff */
[----:B------:R-:W-:Y:S05]  /*14400*/  BRA `(.L_x_13828) ;  /* 0xffffff6c00947947 */ /* 0x000fea000383ffff */
.L_x_13835:
[----:B-1----:R-:W-:-:S04]  /*14410*/  IMAD.U32 R12, RZ, RZ, UR10 ;  /* 0x0000000aff0c7e24 */ /* 0x002fc8000f8e00ff */
[----:B------:R1:W2:Y:S03]  /*14420*/  SYNCS.PHASECHK.TRANS64.TRYWAIT P1, [R12+URZ+0x16850], R11 ;  /* 0x0168500b0c0075a7 */ /* 0x0002a6000802017f */
[----:B--2---:R-:W-:Y:S05]  /*14430*/  @!P1 NANOSLEEP.SYNCS 0x989680 ;  /* 0x009896800000995d */ /* 0x004fea0003900000 */
[----:B------:R-:W2:Y:S02]  /*14440*/  @!P1 SYNCS.PHASECHK.TRANS64 P1, [R12+URZ+0x16850], R11 ;  /* 0x0168500b0c0095a7 */ /* 0x000ea4000802007f */
[----:B--2---:R-:W-:Y:S05]  /*14450*/  @!P1 BRA `(.L_x_13835) ;  /* 0xfffffffc00ec9947 */ /* 0x004fea000383ffff */
[----:B------:R-:W-:Y:S05]  /*14460*/  BRA `(.L_x_13832) ;  /* 0xffffff7000087947 */ /* 0x000fea000383ffff */
.L_x_13850:
[----:B-1----:R-:W-:-:S04]  /*14470*/  IMAD.U32 R5, RZ, RZ, UR8 ;  /* 0x00000008ff057e24 */ /* 0x002fc8000f8e00ff */
[----:B------:R1:W3:Y:S03]  /*14480*/  SYNCS.PHASECHK.TRANS64.TRYWAIT P1, [R5+URZ+0x16850], R0 ;  /* 0x01685000050075a7 */ /* 0x0002e6000802017f */
[----:B---3--:R-:W-:Y:S05]  /*14490*/  @!P1 NANOSLEEP.SYNCS 0x989680 ;  /* 0x009896800000995d */ /* 0x008fea0003900000 */
[----:B------:R-:W3:Y:S02]  /*144a0*/  @!P1 SYNCS.PHASECHK.TRANS64 P1, [R5+URZ+0x16850], R0 ;  /* 0x01685000050095a7 */ /* 0x000ee4000802007f */
[----:B---3--:R-:W-:Y:S05]  /*144b0*/  @!P1 BRA `(.L_x_13850) ;  /* 0xfffffffc00ec9947 */ /* 0x008fea000383ffff */
[----:B------:R-:W-:Y:S05]  /*144c0*/  BRA `(.L_x_13849) ;  /* 0xffffffa000a47947 */ /* 0x000fea000383ffff */
.L_x_13868:
[----:B------:R-:W-:Y:S02]  /*144d0*/  IMAD.MOV.U32 R13, RZ, RZ, R17 ;  /* 0x000000ffff0d7224 */ /* 0x000fe400078e0011 */
[----:B------:R-:W-:Y:S02]  /*144e0*/  IMAD.MOV.U32 R12, RZ, RZ, RZ ;  /* 0x000000ffff0c7224 */ /* 0x000fe400078e00ff */
[----:B------:R-:W-:Y:S02]  /*144f0*/  IMAD.MOV.U32 R11, RZ, RZ, 0x1f ;  /* 0x0000001fff0b7424 */ /* 0x000fe400078e00ff */
[----:B------:R-:W-:-:S07]  /*14500*/  IMAD.MOV.U32 R15, RZ, RZ, -0x1 ;  /* 0xffffffffff0f7424 */ /* 0x000fce00078e00ff */
[----:B0----5:R-:W-:Y:S05]  /*14510*/  WARPSYNC.COLLECTIVE R15, `(.L_x_13907) ;  /* 0x000000000f087348 */ /* 0x021fea0003c00000 */
[----:B------:R1:W2:Y:S02]  /*14520*/  SHFL.IDX P6, R14, R13, R12, R11 ;  /* 0x0000000c0d0e7389 */ /* 0x0002a400000c000b */
[----:B012--5:R-:W-:Y:S01]  /*14530*/  ENDCOLLECTIVE ;  /* 0x000000000000791b */ /* 0x027fe20003800000 */
.L_x_13907:
[----:B------:R-:W-:Y:S05]  /*14540*/  BRA `(.L_x_13908) ;  /* 0xffffffcc00207947 */ /* 0x000fea000383ffff */
.L_x_13870:
[----:B0-----:R-:W-:-:S04]  /*14550*/  IMAD.U32 R2, RZ, RZ, UR48 ;  /* 0x00000030ff027e24 */ /* 0x001fc8000f8e00ff */
[----:B------:R0:W1:Y:S03]  /*14560*/  SYNCS.PHASECHK.TRANS64.TRYWAIT P0, [R2+URZ+0x16840], R9 ;  /* 0x01684009020075a7 */ /* 0x000066000800017f */
[----:B-1----:R-:W-:Y:S05]  /*14570*/  @!P0 NANOSLEEP.SYNCS 0x989680 ;  /* 0x009896800000895d */ /* 0x002fea0003900000 */
[----:B------:R-:W1:Y:S02]  /*14580*/  @!P0 SYNCS.PHASECHK.TRANS64 P0, [R2+URZ+0x16840], R9 ;  /* 0x01684009020085a7 */ /* 0x000e64000800007f */
[----:B-1----:R-:W-:Y:S05]  /*14590*/  @!P0 BRA `(.L_x_13870) ;  /* 0xfffffffc00ec8947 */ /* 0x002fea000383ffff */
[----:B------:R-:W-:Y:S05]  /*145a0*/  BRA `(.L_x_13909) ;  /* 0xffffffcc00a87947 */ /* 0x000fea000383ffff */
.L_x_13871:
        /* <DEDUP_REMOVED lines=8> */
.L_x_13911:
[----:B------:R-:W-:Y:S05]  /*14630*/  BSYNC B0 ;  /* 0x0000000000007941 */ /* 0x000fea0003800000 */
.L_x_13910:
        /* <DEDUP_REMOVED lines=9> */
.L_x_13912:
[----:B------:R-:W-:Y:S02]  /*146d0*/  IMAD.MOV.U32 R13, RZ, RZ, R4 ;  /* 0x000000ffff0d7224 */ /* 0x000fe400078e0004 */
[----:B------:R-:W-:Y:S01]  /*146e0*/  IMAD.MOV.U32 R12, RZ, RZ, 0x1 ;  /* 0x00000001ff0c7424 */ /* 0x000fe200078e00ff */
[----:B------:R-:W-:-:S05]  /*146f0*/  @P0 LEA R14, P1, R17, R14, 0x1 ;  /* 0x0000000e110e0211 */ /* 0x000fca00078208ff */
[----:B------:R-:W-:Y:S01]  /*14700*/  @P0 IMAD.X R3, RZ, RZ, R2, P1 ;  /* 0x000000ffff030224 */ /* 0x000fe200008e0602 */
[----:B------:R-:W-:Y:S01]  /*14710*/  ISETP.GE.AND P1, PT, R5, 0x21, PT ;  /* 0x000000210500780c */ /* 0x000fe20003f26270 */
[----:B------:R-:W-:-:S12]  /*14720*/  @P0 IMAD.MOV.U32 R2, RZ, RZ, R14 ;  /* 0x000000ffff020224 */ /* 0x000fd800078e000e */
[----:B------:R-:W-:Y:S05]  /*14730*/  WARPSYNC.COLLECTIVE R15, `(.L_x_13913) ;  /* 0x000000000f087348 */ /* 0x000fea0003c00000 */
[----:B------:R0:W1:Y:S02]  /*14740*/  SHFL.IDX P6, R14, R13, R12, R11 ;  /* 0x0000000c0d0e7389 */ /* 0x00006400000c000b */
[----:B01----:R-:W-:Y:S01]  /*14750*/  ENDCOLLECTIVE ;  /* 0x000000000000791b */ /* 0x003fe20003800000 */
.L_x_13913:
[----:B------:R-:W-:Y:S01]  /*14760*/  @!PT LDS RZ, [RZ] ;  /* 0x00000000fffff984 */ /* 0x000fe20000000800 */
[----:B------:R-:W-:Y:S01]  /*14770*/  @!PT LDS RZ, [RZ] ;  /* 0x00000000fffff984 */ /* 0x000fe20000000800 */
[----:B------:R-:W-:Y:S01]  /*14780*/  @!PT LDS RZ, [RZ] ;  /* 0x00000000fffff984 */ /* 0x000fe20000000800 */
[----:B------:R0:W-:Y:S01]  /*14790*/  @P0 LDGSTS.E.BYPASS.LTC128B.128 [R9+0xe400], desc[UR36][R2.64], !P3 ;  /* 0x0e40000002090fae */ /* 0x0001e2000d901d64 */
[----:B------:R-:W-:Y:S01]  /*147a0*/  ISETP.GE.AND P0, PT, R5, 0x11, PT ;  /* 0x000000110500780c */ /* 0x000fe20003f06270 */
[----:B------:R-:W-:Y:S01]  /*147b0*/  IMAD.MOV.U32 R13, RZ, RZ, R0 ;  /* 0x000000ffff0d7224 */ /* 0x000fe200078e0000 */
[----:B0-----:R-:W-:-:S11]  /*147c0*/  @P1 LEA R9, R23, UR48, 0x1 ;  /* 0x0000003017091c11 */ /* 0x001fd6000f8e08ff */
[----:B------:R-:W-:Y:S01]  /*147d0*/  @P0 LEA R21, R23, UR48, 0x1 ;  /* 0x0000003017150c11 */ /* 0x000fe2000f8e08ff */
[----:B------:R-:W-:-:S07]  /*147e0*/  IMAD.MOV.U32 R7, RZ, RZ, R14 ;  /* 0x000000ffff077224 */ /* 0x000fce00078e000e */
[----:B------:R-:W-:Y:S05]  /*147f0*/  WARPSYNC.COLLECTIVE R15, `(.L_x_13914) ;  /* 0x000000000f087348 */ /* 0x000fea0003c00000 */
[----:B------:R0:W1:Y:S02]  /*14800*/  SHFL.IDX P6, R14, R13, R12, R11 ;  /* 0x0000000c0d0e7389 */ /* 0x00006400000c000b */
[----:B01----:R-:W-:Y:S01]  /*14810*/  ENDCOLLECTIVE ;  /* 0x000000000000791b */ /* 0x003fe20003800000 */
.L_x_13914:
[----:B------:R-:W-:Y:S02]  /*14820*/  IMAD.MOV.U32 R13, RZ, RZ, R4 ;  /* 0x000000ffff0d7224 */ /* 0x000fe400078e0004 */
[----:B------:R-:W-:Y:S01]  /*14830*/  IMAD.MOV.U32 R12, RZ, RZ, 0x2 ;  /* 0x00000002ff0c7424 */ /* 0x000fe200078e00ff */
[----:B------:R-:W-:-:S13]  /*14840*/  @P0 LEA R2, P2, R17, R14, 0x1 ;  /* 0x0000000e11020211 */ /* 0x000fda00078408ff */
[----:B------:R-:W-:Y:S05]  /*14850*/  WARPSYNC.COLLECTIVE R15, `(.L_x_13915) ;  /* 0x000000000f087348 */ /* 0x000fea0003c00000 */
[----:B------:R0:W1:Y:S02]  /*14860*/  SHFL.IDX P6, R14, R13, R12, R11 ;  /* 0x0000000c0d0e7389 */ /* 0x00006400000c000b */
[----:B01----:R-:W-:Y:S01]  /*14870*/  ENDCOLLECTIVE ;  /* 0x000000000000791b */ /* 0x003fe20003800000 */
.L_x_13915:
        /* <DEDUP_REMOVED lines=10> */
.L_x_13916:
[----:B------:R-:W-:Y:S02]  /*14920*/  IMAD.MOV.U32 R13, RZ, RZ, R4 ;  /* 0x000000ffff0d7224 */ /* 0x000fe400078e0004 */
[----:B------:R-:W-:Y:S02]  /*14930*/  IMAD.MOV.U32 R12, RZ, RZ, 0x3 ;  /* 0x00000003ff0c7424 */ /* 0x000fe400078e00ff */
[----:B------:R-:W-:-:S07]  /*14940*/  IMAD.MOV.U32 R8, RZ, RZ, R14 ;  /* 0x000000ffff087224 */ /* 0x000fce00078e000e */
[----:B------:R-:W-:Y:S05]  /*14950*/  WARPSYNC.COLLECTIVE R15, `(.L_x_13917) ;  /* 0x000000000f087348 */ /* 0x000fea0003c00000 */
[----:B------:R0:W1:Y:S02]  /*14960*/  SHFL.IDX P6, R14, R13, R12, R11 ;  /* 0x0000000c0d0e7389 */ /* 0x00006400000c000b */
[----:B01----:R-:W-:Y:S01]  /*14970*/  ENDCOLLECTIVE ;  /* 0x000000000000791b */ /* 0x003fe20003800000 */
.L_x_13917:
[----:B------:R-:W-:-:S05]  /*14980*/  @P1 LEA R2, P0, R17, R8, 0x1 ;  /* 0x0000000811021211 */ /* 0x000fca00078008ff */
[----:B------:R-:W-:Y:S01]  /*14990*/  @P1 IMAD.X R3, RZ, RZ, R6, P0 ;  /* 0x000000ffff031224 */ /* 0x000fe200000e0606 */
[----:B------:R-:W-:-:S04]  /*149a0*/  ISETP.GE.AND P0, PT, R5, 0x31, PT ;  /* 0x000000310500780c */ /* 0x000fc80003f06270 */
[----:B------:R-:W-:Y:S01]  /*149b0*/  @!PT LDS RZ, [RZ] ;  /* 0x00000000fffff984 */ /* 0x000fe20000000800 */
[----:B------:R-:W-:Y:S01]  /*149c0*/  @!PT LDS RZ, [RZ] ;  /* 0x00000000fffff984 */ /* 0x000fe20000000800 */
[----:B------:R-:W-:Y:S01]  /*149d0*/  @!PT LDS RZ, [RZ] ;  /* 0x00000000fffff984 */ /* 0x000fe20000000800 */
[----:B------:R0:W-:Y:S01]  /*149e0*/  @P1 LDGSTS.E.BYPASS.LTC128B.128 [R9+0xf400], desc[UR36][R2.64], !P3 ;  /* 0x0f40000002091fae */ /* 0x0001e2000d901d64 */
[----:B------:R-:W-:Y:S01]  /*149f0*/  IMAD.MOV.U32 R13, RZ, RZ, R0 ;  /* 0x000000ffff0d7224 */ /* 0x000fe200078e0000 */
[----:B------:R-:W-:-:S07]  /*14a00*/  ISETP.GE.AND P1, PT, R5, 0x41, PT ;  /* 0x000000410500780c */ /* 0x000fce0003f26270 */
[----:B------:R-:W-:Y:S01]  /*14a10*/  @P0 LEA R21, R23, UR48, 0x1 ;  /* 0x0000003017150c11 */ /* 0x000fe2000f8e08ff */
[----:B------:R-:W-:-:S07]  /*14a20*/  IMAD.MOV.U32 R7, RZ, RZ, R14 ;  /* 0x000000ffff077224 */ /* 0x000fce00078e000e */
[----:B0-----:R-:W-:Y:S05]  /*14a30*/  WARPSYNC.COLLECTIVE R15, `(.L_x_13918) ;  /* 0x000000000f087348 */ /* 0x001fea0003c00000 */
[----:B------:R1:W2:Y:S02]  /*14a40*/  SHFL.IDX P6, R14, R13, R12, R11 ;  /* 0x0000000c0d0e7389 */ /* 0x0002a400000c000b */
[----:B012---:R-:W-:Y:S01]  /*14a50*/  ENDCOLLECTIVE ;  /* 0x000000000000791b */ /* 0x007fe20003800000 */
.L_x_13918:
[----:B------:R-:W-:Y:S01]  /*14a60*/  @P1 LEA R9, R23, UR48, 0x1 ;  /* 0x0000003017091c11 */ /* 0x000fe2000f8e08ff */
[----:B------:R-:W-:Y:S02]  /*14a70*/  IMAD.MOV.U32 R13, RZ, RZ, R4 ;  /* 0x000000ffff0d7224 */ /* 0x000fe400078e0004 */
[----:B------:R-:W-:Y:S01]  /*14a80*/  IMAD.MOV.U32 R12, RZ, RZ, 0x4 ;  /* 0x00000004ff0c7424 */ /* 0x000fe200078e00ff */
[----:B------:R-:W-:-:S13]  /*14a90*/  @P0 LEA R2, P2, R17, R14, 0x1 ;  /* 0x0000000e11020211 */ /* 0x000fda00078408ff */
[----:B------:R-:W-:Y:S05]  /*14aa0*/  WARPSYNC.COLLECTIVE R15, `(.L_x_13919) ;  /* 0x000000000f087348 */ /* 0x000fea0003c00000 */
[----:B------:R0:W1:Y:S02]  /*14ab0*/  SHFL.IDX P6, R14, R13, R12, R11 ;  /* 0x0000000c0d0e7389 */ /* 0x00006400000c000b */
[----:B01----:R-:W-:Y:S01]  /*14ac0*/  ENDCOLLECTIVE ;  /* 0x000000000000791b */ /* 0x003fe20003800000 */
.L_x_13919:
        /* <DEDUP_REMOVED lines=10> */
.L_x_13920:
[----:B------:R-:W-:Y:S02]  /*14b70*/  IMAD.MOV.U32 R13, RZ, RZ, R4 ;  /* 0x000000ffff0d7224 */ /* 0x000fe400078e0004 */
[----:B------:R-:W-:Y:S02]  /*14b80*/  IMAD.MOV.U32 R12, RZ, RZ, 0x5 ;  /* 0x00000005ff0c7424 */ /* 0x000fe400078e00ff */
[----:B------:R-:W-:-:S07]  /*14b90*/  IMAD.MOV.U32 R8, RZ, RZ, R14 ;  /* 0x000000ffff087224 */ /* 0x000fce00078e000e */
[----:B------:R-:W-:Y:S05]  /*14ba0*/  WARPSYNC.COLLECTIVE R15, `(.L_x_13921) ;  /* 0x000000000f087348 */ /* 0x000fea0003c00000 */
[----:B------:R0:W1:Y:S02]  /*14bb0*/  SHFL.IDX P6, R14, R13, R12, R11 ;  /* 0x0000000c0d0e7389 */ /* 0x00006400000c000b */
[----:B01----:R-:W-:Y:S01]  /*14bc0*/  ENDCOLLECTIVE ;  /* 0x000000000000791b */ /* 0x003fe20003800000 */
.L_x_13921:
        /* <DEDUP_REMOVED lines=8> */
[----:B------:R-:W-:Y:S01]  /*14c50*/  ISETP.GE.AND P1, PT, R5, 0x61, PT ;  /* 0x000000610500780c */ /* 0x000fe20003f26270 */
[----:B------:R-:W-:-:S12]  /*14c60*/  IMAD.MOV.U32 R7, RZ, RZ, R14 ;  /* 0x000000ffff077224 */ /* 0x000fd800078e000e */
[----:B0-----:R-:W-:Y:S05]  /*14c70*/  WARPSYNC.COLLECTIVE R15, `(.L_x_13922) ;  /* 0x000000000f087348 */ /* 0x001fea0003c00000 */
[----:B------:R1:W2:Y:S02]  /*14c80*/  SHFL.IDX P6, R14, R13, R12, R11 ;  /* 0x0000000c0d0e7389 */ /* 0x0002a400000c000b */
[----:B012---:R-:W-:Y:S01]  /*14c90*/  ENDCOLLECTIVE ;  /* 0x000000000000791b */ /* 0x007fe20003800000 */
.L_x_13922:
[----:B------:R-:W-:Y:S01]  /*14ca0*/  @P1 LEA R9, R23, UR48, 0x1 ;  /* 0x0000003017091c11 */ /* 0x000fe2000f8e08ff */
[----:B------:R-:W-:Y:S02]  /*14cb0*/  IMAD.MOV.U32 R13, RZ, RZ, R4 ;  /* 0x000000ffff0d7224 */ /* 0x000fe400078e0004 */
[----:B------:R-:W-:Y:S01]  /*14cc0*/  IMAD.MOV.U32 R12, RZ, RZ, 0x6 ;  /* 0x00000006ff0c7424 */ /* 0x000fe200078e00ff */
[----:B------:R-:W-:-:S13]  /*14cd0*/  @P0 LEA R2, P2, R17, R14, 0x1 ;  /* 0x0000000e11020211 */ /* 0x000fda00078408ff */
[----:B------:R-:W-:Y:S05]  /*14ce0*/  WARPSYNC.COLLECTIVE R15, `(.L_x_13923) ;  /* 0x000000000f087348 */ /* 0x000fea0003c00000 */
[----:B------:R0:W1:Y:S02]  /*14cf0*/  SHFL.IDX P6, R14, R13, R12, R11 ;  /* 0x0000000c0d0e7389 */ /* 0x00006400000c000b */
[----:B01----:R-:W-:Y:S01]  /*14d00*/  ENDCOLLECTIVE ;  /* 0x000000000000791b */ /* 0x003fe20003800000 */
.L_x_13923:
[----:B------:R-:W-:Y:S01]  /*14d10*/  @P0 IMAD.X R3, RZ, RZ, R7, P2 ;  /* 0x000000ffff030224 */ /* 0x000fe200010e0607 */
[----:B------:R-:W-:-:S05]  /*14d20*/  @P0 LEA R7, R23, UR48, 0x1 ;  /* 0x0000003017070c11 */ /* 0x000fca000f8e08ff */
        /* <DEDUP_REMOVED lines=9> */
.L_x_13924:
[----:B------:R-:W-:Y:S02]  /*14dc0*/  IMAD.MOV.U32 R13, RZ, RZ, R4 ;  /* 0x000000ffff0d7224 */ /* 0x000fe400078e0004 */
[----:B------:R-:W-:Y:S02]  /*14dd0*/  IMAD.MOV.U32 R12, RZ, RZ, 0x7 ;  /* 0x00000007ff0c7424 */ /* 0x000fe400078e00ff */
[----:B------:R-:W-:-:S07]  /*14de0*/  IMAD.MOV.U32 R8, RZ, RZ, R14 ;  /* 0x000000ffff087224 */ /* 0x000fce00078e000e */
[----:B------:R-:W-:Y:S05]  /*14df0*/  WARPSYNC.COLLECTIVE R15, `(.L_x_13925) ;  /* 0x000000000f087348 */ /* 0x000fea0003c00000 */
[----:B------:R0:W1:Y:S02]  /*14e00*/  SHFL.IDX P6, R14, R13, R12, R11 ;  /* 0x0000000c0d0e7389 */ /* 0x00006400000c000b */
[----:B01----:R-:W-:Y:S01]  /*14e10*/  ENDCOLLECTIVE ;  /* 0x000000000000791b */ /* 0x003fe20003800000 */
.L_x_13925:
[----:B------:R-:W-:-:S05]  /*14e20*/  @P1 LEA R2, P0, R17, R8, 0x1 ;  /* 0x0000000811021211 */ /* 0x000fca00078008ff */
        /* <DEDUP_REMOVED lines=10> */
.L_x_13926:
[----:B------:R-:W-:Y:S05]  /*14ed0*/  BRA `(.L_x_13927) ;  /* 0xffffffc800b87947 */ /* 0x000fea000383ffff */
.L_x_13874:
[----:B------:R-:W-:Y:S02]  /*14ee0*/  IMAD.MOV.U32 R13, RZ, RZ, R8 ;  /* 0x000000ffff0d7224 */ /* 0x000fe400078e0008 */
[----:B------:R-:W-:Y:S02]  /*14ef0*/  IMAD.MOV.U32 R12, RZ, RZ, RZ ;  /* 0x000000ffff0c7224 */ /* 0x000fe400078e00ff */
[----:B------:R-:W-:Y:S02]  /*14f00*/  IMAD.MOV.U32 R11, RZ, RZ, 0x181f ;  /* 0x0000181fff0b7424 */ /* 0x000fe400078e00ff */
[----:B------:R-:W-:Y:S02]  /*14f10*/  IMAD.MOV.U32 R15, RZ, RZ, -0x1 ;  /* 0xffffffffff0f7424 */ /* 0x000fe400078e00ff */
[----:B------:R-:W-:-:S07]  /*14f20*/  VIADD R4, R20, UR43 ;  /* 0x0000002b14047c36 */ /* 0x000fce0008000000 */
[----:B------:R-:W-:Y:S05]  /*14f30*/  WARPSYNC.COLLECTIVE R15, `(.L_x_13928) ;  /* 0x000000000f087348 */ /* 0x000fea0003c00000 */
[----:B------:R0:W1:Y:S02]  /*14f40*/  SHFL.IDX P6, R14, R13, R12, R11 ;  /* 0x0000000c0d0e7389 */ /* 0x00006400000c000b */
[----:B01----:R-:W-:Y:S01]  /*14f50*/  ENDCOLLECTIVE ;  /* 0x000000000000791b */ /* 0x003fe20003800000 */
.L_x_13928:
[----:B------:R-:W-:Y:S02]  /*14f60*/  VIADD R10, R4, 0x10 ;  /* 0x00000010040a7836 */ /* 0x000fe40000000000 */
[----:B------:R-:W-:Y:S02]  /*14f70*/  IMAD.MOV.U32 R13, RZ, RZ, R7 ;  /* 0x000000ffff0d7224 */ /* 0x000fe400078e0007 */
[----:B------:R-:W-:-:S07]  /*14f80*/  IMAD.MOV.U32 R2, RZ, RZ, R14 ;  /* 0x000000ffff027224 */ /* 0x000fce00078e000e */
[----:B------:R-:W-:Y:S05]  /*14f90*/  WARPSYNC.COLLECTIVE R15, `(.L_x_13929) ;  /* 0x000000000f087348 */ /* 0x000fea0003c00000 */
[----:B------:R0:W1:Y:S02]  /*14fa0*/  SHFL.IDX P6, R14, R13, R12, R11 ;  /* 0x0000000c0d0e7389 */ /* 0x00006400000c000b */
[----:B01----:R-:W-:Y:S01]  /*14fb0*/  ENDCOLLECTIVE ;  /* 0x000000000000791b */ /* 0x003fe20003800000 */
.L_x_13929:
[----:B------:R-:W-:Y:S02]  /*14fc0*/  ULDC UR4, c[0x0][0x288] ;  /* 0x0000a20000047ab9 */ /* 0x000fe40000000800 */
[----:B------:R-:W-:-:S05]  /*14fd0*/  IMAD R5, R9, UR4, RZ ;  /* 0x0000000409057c24 */ /* 0x000fca000f8e02ff */
[----:B------:R-:W-:Y:S01]  /*14fe0*/  ISETP.GE.AND P1, PT, R4, R5, PT ;  /* 0x000000050400720c */ /* 0x000fe20003f26270 */
[----:B------:R-:W-:Y:S02]  /*14ff0*/  IMAD.MOV.U32 R13, RZ, RZ, R8 ;  /* 0x000000ffff0d7224 */ /* 0x000fe400078e0008 */
[----:B------:R-:W-:-:S10]  /*15000*/  IMAD.MOV.U32 R12, RZ, RZ, 0x1 ;  /* 0x00000001ff0c7424 */ /* 0x000fd400078e00ff */
[----:B------:R-:W-:Y:S02]  /*15010*/  @!P1 LEA R21, R23, UR48, 0x1 ;  /* 0x0000003017159c11 */ /* 0x000fe4000f8e08ff */
[----:B------:R-:W-:-:S05]  /*15020*/  @!P1 LEA R14, P2, R17, R14, 0x1 ;  /* 0x0000000e110e9211 */ /* 0x000fca00078408ff */
[----:B------:R-:W-:Y:S02]  /*15030*/  @!P1 IMAD.X R3, RZ, RZ, R2, P2 ;  /* 0x000000ffff039224 */ /* 0x000fe400010e0602 */
[----:B------:R-:W-:-:S07]  /*15040*/  @!P1 IMAD.MOV.U32 R2, RZ, RZ, R14 ;  /* 0x000000ffff029224 */ /* 0x000fce00078e000e */
[----:B------:R-:W-:Y:S05]  /*15050*/  WARPSYNC.COLLECTIVE R15, `(.L_x_13930) ;  /* 0x000000000f087348 */ /* 0x000fea0003c00000 */
[----:B------:R0:W1:Y:S02]  /*15060*/  SHFL.IDX P6, R14, R13, R12, R11 ;  /* 0x0000000c0d0e7389 */ /* 0x00006400000c000b */
[----:B01----:R-:W-:Y:S01]  /*15070*/  ENDCOLLECTIVE ;  /* 0x000000000000791b */ /* 0x003fe20003800000 */
.L_x_13930:
[----:B------:R-:W-:Y:S01]  /*15080*/  @!PT LDS RZ, [RZ] ;  /* 0x00000000fffff984 */ /* 0x000fe20000000800 */
[----:B------:R-:W-:Y:S01]  /*15090*/  @!PT LDS RZ, [RZ] ;  /* 0x00000000fffff984 */ /* 0x000fe20000000800 */
[----:B------:R-:W-:Y:S01]  /*150a0*/  @!PT LDS RZ, [RZ] ;  /* 0x00000000fffff984 */ /* 0x000fe20000000800 */
[----:B------:R0:W-:Y:S01]  /*150b0*/  @!P1 LDGSTS.E.BYPASS.LTC128B.128 [R21+0x8400], desc[UR36][R2.64], !P0 ;  /* 0x0840000002159fae */ /* 0x0001e2000c101d64 */
[----:B------:R-:W-:Y:S01]  /*150c0*/  ISETP.GE.AND P1, PT, R10, R5, PT ;  /* 0x000000050a00720c */ /* 0x000fe20003f26270 */
[----:B------:R-:W-:-:S12]  /*150d0*/  IMAD.MOV.U32 R13, RZ, RZ, R7 ;  /* 0x000000ffff0d7224 */ /* 0x000fd800078e0007 */
[----:B0-----:R-:W-:Y:S01]  /*150e0*/  @!P1 LEA R21, R23, UR48, 0x1 ;  /* 0x0000003017159c11 */ /* 0x001fe2000f8e08ff */
[----:B------:R-:W-:-:S07]  /*150f0*/  IMAD.MOV.U32 R10, RZ, RZ, R14 ;  /* 0x000000ffff0a7224 */ /* 0x000fce00078e000e */
[----:B------:R-:W-:Y:S05]  /*15100*/  WARPSYNC.COLLECTIVE R15, `(.L_x_13931) ;  /* 0x000000000f087348 */ /* 0x000fea0003c00000 */
[----:B------:R0:W1:Y:S02]  /*15110*/  SHFL.IDX P6, R14, R13, R12, R11 ;  /* 0x0000000c0d0e7389 */ /* 0x00006400000c000b */
[----:B01----:R-:W-:Y:S01]  /*15120*/  ENDCOLLECTIVE ;  /* 0x000000000000791b */ /* 0x003fe20003800000 */
.L_x_13931:
[----:B------:R-:W-:Y:S02]  /*15130*/  IMAD.MOV.U32 R13, RZ, RZ, R8 ;  /* 0x000000ffff0d7224 */ /* 0x000fe400078e0008 */
[----:B------:R-:W-:Y:S02]  /*15140*/  IMAD.MOV.U32 R12, RZ, RZ, 0x2 ;  /* 0x00000002ff0c7424 */ /* 0x000fe400078e00ff */
[----:B------:R-:W-:-:S07]  /*15150*/  IMAD.MOV.U32 R20, RZ, RZ, R14 ;  /* 0x000000ffff147224 */ /* 0x000fce00078e000e */
[----:B------:R-:W-:Y:S05]  /*15160*/  WARPSYNC.COLLECTIVE R15, `(.L_x_13932) ;  /* 0x000000000f087348 */ /* 0x000fea0003c00000 */
[----:B------:R0:W1:Y:S02]  /*15170*/  SHFL.IDX P6, R14, R13, R12, R11 ;  /* 0x0000000c0d0e7389 */ /* 0x00006400000c000b */
[----:B01----:R-:W-:Y:S01]  /*15180*/  ENDCOLLECTIVE ;  /* 0x000000000000791b */ /* 0x003fe20003800000 */
.L_x_13932:
[----:B------:R-:W-:-:S05]  /*15190*/  @!P1 LEA R2, P2, R17, R20, 0x1 ;  /* 0x0000001411029211 */ /* 0x000fca00078408ff */
[----:B------:R-:W-:Y:S02]  /*151a0*/  @!P1 IMAD.X R3, RZ, RZ, R10, P2 ;  /* 0x000000ffff039224 */ /* 0x000fe400010e060a */
[----:B------:R-:W-:-:S03]  /*151b0*/  VIADD R10, R4, 0x20 ;  /* 0x00000020040a7836 */ /* 0x000fc60000000000 */
[----:B------:R-:W-:Y:S01]  /*151c0*/  @!PT LDS RZ, [RZ] ;  /* 0x00000000fffff984 */ /* 0x000fe20000000800 */
[----:B------:R-:W-:Y:S01]  /*151d0*/  @!PT LDS RZ, [RZ] ;  /* 0x00000000fffff984 */ /* 0x000fe20000000800 */
[----:B------:R-:W-:Y:S01]  /*151e0*/  @!PT LDS RZ, [RZ] ;  /* 0x00000000fffff984 */ /* 0x000fe20000000800 */
[----:B------:R0:W-:Y:S01]  /*151f0*/  @!P1 LDGSTS.E.BYPASS.LTC128B.128 [R21+0x8c00], desc[UR36][R2.64], !P0 ;  /* 0x08c0000002159fae */ /* 0x0001e2000c101d64 */
[----:B------:R-:W-:Y:S01]  /*15200*/  IMAD.MOV.U32 R13, RZ, RZ, R7 ;  /* 0x000000ffff0d7224 */ /* 0x000fe200078e0007 */
[----:B------:R-:W-:Y:S01]  /*15210*/  ISETP.GE.AND P1, PT, R10, R5, PT ;  /* 0x000000050a00720c */ /* 0x000fe20003f26270 */
[----:B------:R-:W-:Y:S02]  /*15220*/  VIADD R10, R4, 0x30 ;  /* 0x00000030040a7836 */ /* 0x000fe40000000000 */
[----:B------:R-:W-:-:S10]  /*15230*/  IMAD.MOV.U32 R9, RZ, RZ, R14 ;  /* 0x000000ffff097224 */ /* 0x000fd400078e000e */
[----:B0-----:R-:W-:Y:S05]  /*15240*/  WARPSYNC.COLLECTIVE R15, `(.L_x_13933) ;  /* 0x000000000f087348 */ /* 0x001fea0003c00000 */
[----:B------:R1:W2:Y:S02]  /*15250*/  SHFL.IDX P6, R14, R13, R12, R11 ;  /* 0x0000000c0d0e7389 */ /* 0x0002a400000c000b */
[----:B012---:R-:W-:Y:S01]  /*15260*/  ENDCOLLECTIVE ;  /* 0x000000000000791b */ /* 0x007fe20003800000 */
.L_x_13933:
[----:B------:R-:W-:Y:S01]  /*15270*/  @!P1 LEA R25, R23, UR48, 0x1 ;  /* 0x0000003017199c11 */ /* 0x000fe2000f8e08ff */
[----:B------:R-:W-:Y:S02]  /*15280*/  IMAD.MOV.U32 R13, RZ, RZ, R8 ;  /* 0x000000ffff0d7224 */ /* 0x000fe400078e0008 */
[----:B------:R-:W-:Y:S01]  /*15290*/  IMAD.MOV.U32 R12, RZ, RZ, 0x3 ;  /* 0x00000003ff0c7424 */ /* 0x000fe200078e00ff */
[----:B------:R-:W-:-:S13]  /*152a0*/  @!P1 LEA R2, P2, R17, R14, 0x1 ;  /* 0x0000000e11029211 */ /* 0x000fda00078408ff */
[----:B------:R-:W-:Y:S05]  /*152b0*/  WARPSYNC.COLLECTIVE R15, `(.L_x_13934) ;  /* 0x000000000f087348 */ /* 0x000fea0003c00000 */
[----:B------:R0:W1:Y:S02]  /*152c0*/  SHFL.IDX P6, R14, R13, R12, R11 ;  /* 0x0000000c0d0e7389 */ /* 0x00006400000c000b */
[----:B01----:R-:W-:Y:S01]  /*152d0*/  ENDCOLLECTIVE ;  /* 0x000000000000791b */ /* 0x003fe20003800000 */
.L_x_13934:
[----:B------:R-:W-:-:S05]  /*152e0*/  @!P1 IMAD.X R3, RZ, RZ, R9, P2 ;  /* 0x000000ffff039224 */ /* 0x000fca00010e0609 */
[----:B------:R-:W-:Y:S01]  /*152f0*/  @!PT LDS RZ, [RZ] ;  /* 0x00000000fffff984 */ /* 0x000fe20000000800 */
[----:B------:R-:W-:Y:S01]  /*15300*/  @!PT LDS RZ, [RZ] ;  /* 0x00000000fffff984 */ /* 0x000fe20000000800 */
[----:B------:R-:W-:Y:S01]  /*15310*/  @!PT LDS RZ, [RZ] ;  /* 0x00000000fffff984 */ /* 0x000fe20000000800 */
[----:B------:R0:W-:Y:S01]  /*15320*/  @!P1 LDGSTS.E.BYPASS.LTC128B.128 [R25+0x9400], desc[UR36][R2.64], !P0 ;  /* 0x0940000002199fae */ /* 0x0001e2000c101d64 */
[----:B------:R-:W-:Y:S01]  /*15330*/  ISETP.GE.AND P1, PT, R10, R5, PT ;  /* 0x000000050a00720c */ /* 0x000fe20003f26270 */
[----:B------:R-:W-:-:S12]  /*15340*/  IMAD.MOV.U32 R13, RZ, RZ, R7 ;  /* 0x000000ffff0d7224 */ /* 0x000fd800078e0007 */
[----:B------:R-:W-:Y:S01]  /*15350*/  @!P1 LEA R21, R23, UR48, 0x1 ;  /* 0x0000003017159c11 */ /* 0x000fe2000f8e08ff */
[----:B0-----:R-:W-:-:S07]  /*15360*/  IMAD.MOV.U32 R10, RZ, RZ, R14 ;  /* 0x000000ffff0a7224 */ /* 0x001fce00078e000e */
[----:B------:R-:W-:Y:S05]  /*15370*/  WARPSYNC.COLLECTIVE R15, `(.L_x_13935) ;  /* 0x000000000f087348 */ /* 0x000fea0003c00000 */
[----:B------:R0:W1:Y:S02]  /*15380*/  SHFL.IDX P6, R14, R13, R12, R11 ;  /* 0x0000000c0d0e7389 */ /* 0x00006400000c000b */
[----:B01----:R-:W-:Y:S01]  /*15390*/  ENDCOLLECTIVE ;  /* 0x000000000000791b */ /* 0x003fe20003800000 */
.L_x_13935:
[----:B------:R-:W-:Y:S02]  /*153a0*/  IMAD.MOV.U32 R13, RZ, RZ, R8 ;  /* 0x000000ffff0d7224 */ /* 0x000fe400078e0008 */
[----:B------:R-:W-:Y:S02]  /*153b0*/  IMAD.MOV.U32 R12, RZ, RZ, 0x4 ;  /* 0x00000004ff0c7424 */ /* 0x000fe400078e00ff */
[----:B------:R-:W-:-:S07]  /*153c0*/  IMAD.MOV.U32 R20, RZ, RZ, R14 ;  /* 0x000000ffff147224 */ /* 0x000fce00078e000e */
[----:B------:R-:W-:Y:S05]  /*153d0*/  WARPSYNC.COLLECTIVE R15, `(.L_x_13936) ;  /* 0x000000000f087348 */ /* 0x000fea0003c00000 */
[----:B------:R0:W1:Y:S02]  /*153e0*/  SHFL.IDX P6, R14, R13, R12, R11 ;  /* 0x0000000c0d0e7389 */ /* 0x00006400000c000b */
[----:B01----:R-:W-:Y:S01]  /*153f0*/  ENDCOLLECTIVE ;  /* 0x000000000000791b */ /* 0x003fe20003800000 */
.L_x_13936:
        /* <DEDUP_REMOVED lines=14> */
.L_x_13937:
[----:B------:R-:W-:Y:S01]  /*154e0*/  @!P1 LEA R25, R23, UR48, 0x1 ;  /* 0x0000003017199c11 */ /* 0x000fe2000f8e08ff */
[----:B------:R-:W-:Y:S02]  /*154f0*/  IMAD.MOV.U32 R13, RZ, RZ, R8 ;  /* 0x000000ffff0d7224 */ /* 0x000fe400078e0008 */
[----:B------:R-:W-:Y:S01]  /*15500*/  IMAD.MOV.U32 R12, RZ, RZ, 0x5 ;  /* 0x00000005ff0c7424 */ /* 0x000fe200078e00ff */
[----:B------:R-:W-:-:S13]  /*15510*/  @!P1 LEA R2, P2, R17, R14, 0x1 ;  /* 0x0000000e11029211 */ /* 0x000fda00078408ff */
[----:B------:R-:W-:Y:S05]  /*15520*/  WARPSYNC.COLLECTIVE R15, `(.L_x_13938) ;  /* 0x000000000f087348 */ /* 0x000fea0003c00000 */
[----:B------:R0:W1:Y:S02]  /*15530*/  SHFL.IDX P6, R14, R13, R12, R11 ;  /* 0x0000000c0d0e7389 */ /* 0x00006400000c000b */
[----:B01----:R-:W-:Y:S01]  /*15540*/  ENDCOLLECTIVE ;  /* 0x000000000000791b */ /* 0x003fe20003800000 */
.L_x_13938:
        /* <DEDUP_REMOVED lines=12> */
.L_x_13939:
[----:B------:R-:W-:Y:S02]  /*15610*/  IMAD.MOV.U32 R13, RZ, RZ, R8 ;  /* 0x000000ffff0d7224 */ /* 0x000fe400078e0008 */
[----:B------:R-:W-:Y:S02]  /*15620*/  IMAD.MOV.U32 R12, RZ, RZ, 0x6 ;  /* 0x00000006ff0c7424 */ /* 0x000fe400078e00ff */
[----:B------:R-:W-:-:S07]  /*15630*/  IMAD.MOV.U32 R20, RZ, RZ, R14 ;  /* 0x000000ffff147224 */ /* 0x000fce00078e000e */
[----:B------:R-:W-:Y:S05]  /*15640*/  WARPSYNC.COLLECTIVE R15, `(.L_x_13940) ;  /* 0x000000000f087348 */ /* 0x000fea0003c00000 */
[----:B------:R0:W1:Y:S02]  /*15650*/  SHFL.IDX P6, R14, R13, R12, R11 ;  /* 0x0000000c0d0e7389 */ /* 0x00006400000c000b */
[----:B01----:R-:W-:Y:S01]  /*15660*/  ENDCOLLECTIVE ;  /* 0x000000000000791b */ /* 0x003fe20003800000 */
.L_x_13940:
        /* <DEDUP_REMOVED lines=13> */
.L_x_13941:
[----:B------:R-:W-:Y:S01]  /*15740*/  @!P1 LEA R25, R23, UR48, 0x1 ;  /* 0x0000003017199c11 */ /* 0x000fe2000f8e08ff */
[----:B------:R-:W-:Y:S02]  /*15750*/  IMAD.MOV.U32 R13, RZ, RZ, R8 ;  /* 0x000000ffff0d7224 */ /* 0x000fe400078e0008 */
[----:B------:R-:W-:Y:S01]  /*15760*/  IMAD.MOV.U32 R12, RZ, RZ, 0x7 ;  /* 0x00000007ff0c7424 */ /* 0x000fe200078e00ff */
[----:B------:R-:W-:-:S13]  /*15770*/  @!P1 LEA R2, P2, R17, R14, 0x1 ;  /* 0x0000000e11029211 */ /* 0x000fda00078408ff */
[----:B------:R-:W-:Y:S05]  /*15780*/  WARPSYNC.COLLECTIVE R15, `(.L_x_13942) ;  /* 0x000000000f087348 */ /* 0x000fea0003c00000 */
[----:B------:R0:W1:Y:S02]  /*15790*/  SHFL.IDX P6, R14, R13, R12, R11 ;  /* 0x0000000c0d0e7389 */ /* 0x00006400000c000b */
[----:B01----:R-:W-:Y:S01]  /*157a0*/  ENDCOLLECTIVE ;  /* 0x000000000000791b */ /* 0x003fe20003800000 */
.L_x_13942:
[----:B------:R-:W-:-:S05]  /*157b0*/  @!P1 IMAD.X R3, RZ, RZ, R9, P2 ;  /* 0x000000ffff039224 */ /* 0x000fca00010e0609 */
[----:B------:R-:W-:Y:S01]  /*157c0*/  @!PT LDS RZ, [RZ] ;  /* 0x00000000fffff984 */ /* 0x000fe20000000800 */
[----:B------:R-:W-:Y:S01]  /*157d0*/  @!PT LDS RZ, [RZ] ;  /* 0x00000000fffff984 */ /* 0x000fe20000000800 */
[----:B------:R-:W-:Y:S01]  /*157e0*/  @!PT LDS RZ, [RZ] ;  /* 0x00000000fffff984 */ /* 0x000fe20000000800 */
[----:B------:R0:W-:Y:S01]  /*157f0*/  @!P1 LDGSTS.E.BYPASS.LTC128B.128 [R25+0xb400], desc[UR36][R2.64], !P0 ;  /* 0x0b40000002199fae */ /* 0x0001e2000c101d64 */
[----:B------:R-:W-:Y:S02]  /*15800*/  IMAD.MOV.U32 R13, RZ, RZ, R7 ;  /* 0x000000ffff0d7224 */ /* 0x000fe400078e0007 */
[----:B0-----:R-:W-:Y:S02]  /*15810*/  VIADD R2, R4, 0x70 ;  /* 0x0000007004027836 */ /* 0x001fe40000000000 */
[----:B------:R-:W-:-:S03]  /*15820*/  IMAD.MOV.U32 R8, RZ, RZ, R14 ;  /* 0x000000ffff087224 */ /* 0x000fc600078e000e */
[----:B------:R-:W-:-:S13]  /*15830*/  ISETP.GE.AND P1, PT, R2, R5, PT ;  /* 0x000000050200720c */ /* 0x000fda0003f26270 */
[----:B------:R-:W-:Y:S05]  /*15840*/  WARPSYNC.COLLECTIVE R15, `(.L_x_13943) ;  /* 0x000000000f087348 */ /* 0x000fea0003c00000 */
[----:B------:R0:W1:Y:S02]  /*15850*/  SHFL.IDX P6, R14, R13, R12, R11 ;  /* 0x0000000c0d0e7389 */ /* 0x00006400000c000b */
[----:B01----:R-:W-:Y:S01]  /*15860*/  ENDCOLLECTIVE ;  /* 0x000000000000791b */ /* 0x003fe20003800000 */
.L_x_13943:
[----:B------:R-:W-:Y:S01]  /*15870*/  @!P1 LEA R21, R23, UR48, 0x1 ;  /* 0x0000003017159c11 */ /* 0x000fe2000f8e08ff */
[----:B------:R-:W-:Y:S02]  /*15880*/  IMAD.MOV.U32 R13, RZ, RZ, R6 ;  /* 0x000000ffff0d7224 */ /* 0x000fe400078e0006 */
[----:B------:R-:W-:Y:S02]  /*15890*/  IMAD.MOV.U32 R12, RZ, RZ, RZ ;  /* 0x000000ffff0c7224 */ /* 0x000fe400078e00ff */
[----:B------:R-:W-:-:S07]  /*158a0*/  IMAD.MOV.U32 R10, RZ, RZ, R14 ;  /* 0x000000ffff0a7224 */ /* 0x000fce00078e000e */
[----:B------:R-:W-:Y:S05]  /*158b0*/  WARPSYNC.COLLECTIVE R15, `(.L_x_13944) ;  /* 0x000000000f087348 */ /* 0x000fea0003c00000 */
[----:B------:R0:W1:Y:S02]  /*158c0*/  SHFL.IDX P6, R14, R13, R12, R11 ;  /* 0x0000000c0d0e7389 */ /* 0x00006400000c000b */
[----:B01----:R-:W-:Y:S01]  /*158d0*/  ENDCOLLECTIVE ;  /* 0x000000000000791b */ /* 0x003fe20003800000 */
.L_x_13944:
        /* <DEDUP_REMOVED lines=14> */
.L_x_13945:
[----:B------:R-:W-:Y:S02]  /*159c0*/  IMAD.MOV.U32 R13, RZ, RZ, R6 ;  /* 0x000000ffff0d7224 */ /* 0x000fe400078e0006 */
[----:B------:R-:W-:Y:S01]  /*159d0*/  IMAD.MOV.U32 R12, RZ, RZ, 0x1 ;  /* 0x00000001ff0c7424 */ /* 0x000fe200078e00ff */
[----:B------:R-:W-:-:S13]  /*159e0*/  @!P1 LEA R2, P2, R17, R14, 0x1 ;  /* 0x0000000e11029211 */ /* 0x000fda00078408ff */
[----:B------:R-:W-:Y:S05]  /*159f0*/  WARPSYNC.COLLECTIVE R15, `(.L_x_13946) ;  /* 0x000000000f087348 */ /* 0x000fea0003c00000 */
[----:B------:R0:W1:Y:S02]  /*15a00*/  SHFL.IDX P6, R14, R13, R12, R11 ;  /* 0x0000000c0d0e7389 */ /* 0x00006400000c000b */
[----:B01----:R-:W-:Y:S01]  /*15a10*/  ENDCOLLECTIVE ;  /* 0x000000000000791b */ /* 0x003fe20003800000 */
.L_x_13946:
[----:B------:R-:W-:Y:S01]  /*15a20*/  @!P1 IMAD.X R3, RZ, RZ, R9, P2 ;  /* 0x000000ffff039224 */ /* 0x000fe200010e0609 */
[----:B------:R-:W-:-:S05]  /*15a30*/  @!P1 LEA R9, R23, UR48, 0x1 ;  /* 0x0000003017099c11 */ /* 0x000fca000f8e08ff */
        /* <DEDUP_REMOVED lines=11> */
.L_x_13947:
[----:B------:R-:W-:Y:S02]  /*15af0*/  IMAD.MOV.U32 R13, RZ, RZ, R6 ;  /* 0x000000ffff0d7224 */ /* 0x000fe400078e0006 */
[----:B------:R-:W-:Y:S02]  /*15b00*/  IMAD.MOV.U32 R12, RZ, RZ, 0x2 ;  /* 0x00000002ff0c7424 */ /* 0x000fe400078e00ff */
[----:B------:R-:W-:-:S07]  /*15b10*/  IMAD.MOV.U32 R10, RZ, RZ, R14 ;  /* 0x000000ffff0a7224 */ /* 0x000fce00078e000e */
[----:B------:R-:W-:Y:S05]  /*15b20*/  WARPSYNC.COLLECTIVE R15, `(.L_x_13948) ;  /* 0x000000000f087348 */ /* 0x000fea0003c00000 */
[----:B------:R0:W1:Y:S02]  /*15b30*/  SHFL.IDX P6, R14, R13, R12, R11 ;  /* 0x0000000c0d0e7389 */ /* 0x00006400000c000b */
[----:B01----:R-:W-:Y:S01]  /*15b40*/  ENDCOLLECTIVE ;  /* 0x000000000000791b */ /* 0x003fe20003800000 */
.L_x_13948:
[----:B------:R-:W-:-:S05]  /*15b50*/  @!P1 LEA R2, P2, R17, R10, 0x1 ;  /* 0x0000000a11029211 */ /* 0x000fca00078408ff */
[----:B------:R-:W-:-:S05]  /*15b60*/  @!P1 IMAD.X R3, RZ, RZ, R8, P2 ;  /* 0x000000ffff039224 */ /* 0x000fca00010e0608 */
[----:B------:R-:W-:Y:S01]  /*15b70*/  @!PT LDS RZ, [RZ] ;  /* 0x00000000fffff984 */ /* 0x000fe20000000800 */
[----:B------:R-:W-:Y:S01]  /*15b80*/  @!PT LDS RZ, [RZ] ;  /* 0x00000000fffff984 */ /* 0x000fe20000000800 */
[----:B------:R-:W-:Y:S01]  /*15b90*/  @!PT LDS RZ, [RZ] ;  /* 0x00000000fffff984 */ /* 0x000fe20000000800 */
[----:B------:R0:W-:Y:S01]  /*15ba0*/  @!P1 LDGSTS.E.BYPASS.LTC128B.128 [R9+0xcc00], desc[UR36][R2.64], !P0 ;  /* 0x0cc0000002099fae */ /* 0x0001e2000c101d64 */
[----:B------:R-:W-:Y:S02]  /*15bb0*/  IMAD.MOV.U32 R13, RZ, RZ, R0 ;  /* 0x000000ffff0d7224 */ /* 0x000fe400078e0000 */
[----:B------:R-:W-:-:S07]  /*15bc0*/  IMAD.MOV.U32 R7, RZ, RZ, R14 ;  /* 0x000000ffff077224 */ /* 0x000fce00078e000e */
[----:B0-----:R-:W-:Y:S05]  /*15bd0*/  WARPSYNC.COLLECTIVE R15, `(.L_x_13949) ;  /* 0x000000000f087348 */ /* 0x001fea0003c00000 */
[----:B------:R1:W2:Y:S02]  /*15be0*/  SHFL.IDX P6, R14, R13, R12, R11 ;  /* 0x0000000c0d0e7389 */ /* 0x0002a400000c000b */
[----:B012---:R-:W-:Y:S01]  /*15bf0*/  ENDCOLLECTIVE ;  /* 0x000000000000791b */ /* 0x007fe20003800000 */
.L_x_13949:
[----:B------:R-:W-:-:S05]  /*15c00*/  VIADD R2, R4, 0xa0 ;  /* 0x000000a004027836 */ /* 0x000fca0000000000 */
[----:B------:R-:W-:Y:S01]  /*15c10*/  ISETP.GE.AND P1, PT, R2, R5, PT ;  /* 0x000000050200720c */ /* 0x000fe20003f26270 */
[----:B------:R-:W-:Y:S02]  /*15c20*/  IMAD.MOV.U32 R13, RZ, RZ, R6 ;  /* 0x000000ffff0d7224 */ /* 0x000fe400078e0006 */
[----:B------:R-:W-:-:S10]  /*15c30*/  IMAD.MOV.U32 R12, RZ, RZ, 0x3 ;  /* 0x00000003ff0c7424 */ /* 0x000fd400078e00ff */
[----:B------:R-:W-:-:S13]  /*15c40*/  @!P1 LEA R2, P2, R17, R14, 0x1 ;  /* 0x0000000e11029211 */ /* 0x000fda00078408ff */
[----:B------:R-:W-:Y:S05]  /*15c50*/  WARPSYNC.COLLECTIVE R15, `(.L_x_13950) ;  /* 0x000000000f087348 */ /* 0x000fea0003c00000 */
[----:B------:R0:W1:Y:S02]  /*15c60*/  SHFL.IDX P6, R14, R13, R12, R11 ;  /* 0x0000000c0d0e7389 */ /* 0x00006400000c000b */
[----:B01----:R-:W-:Y:S01]  /*15c70*/  ENDCOLLECTIVE ;  /* 0x000000000000791b */ /* 0x003fe20003800000 */
.L_x_13950:
[----:B------:R-:W-:Y:S01]  /*15c80*/  @!P1 IMAD.X R3, RZ, RZ, R7, P2 ;  /* 0x000000ffff039224 */ /* 0x000fe200010e0607 */
[----:B------:R-:W-:-:S05]  /*15c90*/  @!P1 LEA R7, R23, UR48, 0x1 ;  /* 0x0000003017079c11 */ /* 0x000fca000f8e08ff */
        /* <DEDUP_REMOVED lines=9> */
.L_x_13951:
[----:B------:R-:W-:Y:S05]  /*15d30*/  BRA `(.L_x_13952) ;  /* 0xffffffc800687947 */ /* 0x000fea000383ffff */
.L_x_13875:
[----:B0-----:R-:W-:-:S04]  /*15d40*/  IMAD.U32 R3, RZ, RZ, UR48 ;  /* 0x00000030ff037e24 */ /* 0x001fc8000f8e00ff */
[----:B------:R0:W1:Y:S03]  /*15d50*/  SYNCS.PHASECHK.TRANS64.TRYWAIT P0, [R3+URZ+0x16820], R0 ;  /* 0x01682000030075a7 */ /* 0x000066000800017f */
[----:B-1----:R-:W-:Y:S05]  /*15d60*/  @!P0 NANOSLEEP.SYNCS 0x989680 ;  /* 0x009896800000895d */ /* 0x002fea0003900000 */
[----:B------:R-:W1:Y:S02]  /*15d70*/  @!P0 SYNCS.PHASECHK.TRANS64 P0, [R3+URZ+0x16820], R0 ;  /* 0x01682000030085a7 */ /* 0x000e64000800007f */
[----:B-1----:R-:W-:Y:S05]  /*15d80*/  @!P0 BRA `(.L_x_13875) ;  /* 0xfffffffc00ec8947 */ /* 0x002fea000383ffff */
[----:B------:R-:W-:Y:S05]  /*15d90*/  BRA `(.L_x_13953) ;  /* 0xffffffc800a07947 */ /* 0x000fea000383ffff */
.L_x_13879:
[----:B0-----:R0:W1:Y:S02]  /*15da0*/  SYNCS.PHASECHK.TRANS64.TRYWAIT P0, [R7+URZ+0x16840], R2 ;  /* 0x01684002070075a7 */ /* 0x001064000800017f */
[----:B-1----:R-:W-:Y:S05]  /*15db0*/  @!P0 NANOSLEEP.SYNCS 0x989680 ;  /* 0x009896800000895d */ /* 0x002fea0003900000 */
[----:B------:R-:W1:Y:S02]  /*15dc0*/  @!P0 SYNCS.PHASECHK.TRANS64 P0, [R7+URZ+0x16840], R2 ;  /* 0x01684002070085a7 */ /* 0x000e64000800007f */
[----:B-1----:R-:W-:Y:S05]  /*15dd0*/  @!P0 BRA `(.L_x_13879) ;  /* 0xfffffffc00f08947 */ /* 0x002fea000383ffff */
[----:B------:R-:W-:Y:S05]  /*15de0*/  BRA `(.L_x_13954) ;  /* 0xffffffcc00807947 */ /* 0x000fea000383ffff */
.L_x_13880:
        /* <DEDUP_REMOVED lines=8> */
.L_x_13956:
[----:B------:R-:W-:Y:S05]  /*15e70*/  BSYNC B1 ;  /* 0x0000000000017941 */ /* 0x000fea0003800000 */
.L_x_13955:
        /* <DEDUP_REMOVED lines=9> */
.L_x_13957:
[----:B------:R-:W-:Y:S02]  /*15f10*/  IMAD.SHL.U32 R15, R17, 0x2, RZ ;  /* 0x00000002110f7824 */ /* 0x000fe400078e00ff */
[----:B------:R-:W-:Y:S02]  /*15f20*/  IMAD.MOV.U32 R13, RZ, RZ, R20 ;  /* 0x000000ffff0d7224 */ /* 0x000fe400078e0014 */
[----:B------:R-:W-:Y:S02]  /*15f30*/  IMAD.MOV.U32 R12, RZ, RZ, 0x1 ;  /* 0x00000001ff0c7424 */ /* 0x000fe400078e00ff */
[----:B------:R-:W-:-:S05]  /*15f40*/  IMAD.MOV.U32 R2, RZ, RZ, R14 ;  /* 0x000000ffff027224 */ /* 0x000fca00078e000e */
[----:B------:R-:W-:Y:S01]  /*15f50*/  IADD3 R2, P0, R2, R15, RZ ;  /* 0x0000000f02027210 */ /* 0x000fe20007f1e0ff */
[----:B------:R-:W-:-:S04]  /*15f60*/  IMAD.MOV.U32 R15, RZ, RZ, -0x1 ;  /* 0xffffffffff0f7424 */ /* 0x000fc800078e00ff */
[----:B------:R-:W-:-:S08]  /*15f70*/  IMAD.X R3, RZ, RZ, R3, P0 ;  /* 0x000000ffff037224 */ /* 0x000fd000000e0603 */
[----:B------:R-:W-:Y:S05]  /*15f80*/  WARPSYNC.COLLECTIVE R15, `(.L_x_13958) ;  /* 0x000000000f087348 */ /* 0x000fea0003c00000 */
[----:B------:R0:W1:Y:S02]  /*15f90*/  SHFL.IDX P6, R14, R13, R12, R11 ;  /* 0x0000000c0d0e7389 */ /* 0x00006400000c000b */
[----:B01----:R-:W-:Y:S01]  /*15fa0*/  ENDCOLLECTIVE ;  /* 0x000000000000791b */ /* 0x003fe20003800000 */
.L_x_13958:
        /* <DEDUP_REMOVED lines=9> */
.L_x_13959:
        /* <DEDUP_REMOVED lines=10> */
.L_x_13960:
        /* <DEDUP_REMOVED lines=9> */
.L_x_13961:
        /* <DEDUP_REMOVED lines=10> */
.L_x_13962:
        /* <DEDUP_REMOVED lines=9> */
.L_x_13963:
        /* <DEDUP_REMOVED lines=10> */
.L_x_13964:
        /* <DEDUP_REMOVED lines=9> */
.L_x_13965:
        /* <DEDUP_REMOVED lines=10> */
.L_x_13966:
        /* <DEDUP_REMOVED lines=9> */
.L_x_13967:
        /* <DEDUP_REMOVED lines=10> */
.L_x_13968:
        /* <DEDUP_REMOVED lines=9> */
.L_x_13969:
        /* <DEDUP_REMOVED lines=10> */
.L_x_13970:
        /* <DEDUP_REMOVED lines=9> */
.L_x_13971:
[----:B------:R-:W-:Y:S05]  /*16760*/  BRA `(.L_x_13972) ;  /* 0xffffffc800307947 */ /* 0x000fea000383ffff */
.L_x_13885:
[----:B0-----:R0:W1:Y:S02]  /*16770*/  SYNCS.PHASECHK.TRANS64.TRYWAIT P0, [R7+URZ+0x16860], R2 ;  /* 0x01686002070075a7 */ /* 0x001064000800017f */
[----:B-1----:R-:W-:Y:S05]  /*16780*/  @!P0 NANOSLEEP.SYNCS 0x989680 ;  /* 0x009896800000895d */ /* 0x002fea0003900000 */
[----:B------:R-:W1:Y:S02]  /*16790*/  @!P0 SYNCS.PHASECHK.TRANS64 P0, [R7+URZ+0x16860], R2 ;  /* 0x01686002070085a7 */ /* 0x000e64000800007f */
[----:B-1----:R-:W-:Y:S05]  /*167a0*/  @!P0 BRA `(.L_x_13885) ;  /* 0xfffffffc00f08947 */ /* 0x002fea000383ffff */
[----:B------:R-:W-:Y:S05]  /*167b0*/  BRA `(.L_x_13973) ;  /* 0xffffffc800907947 */ /* 0x000fea000383ffff */
.L_x_13886:
        /* <DEDUP_REMOVED lines=8> */
.L_x_13975:
[----:B------:R-:W-:Y:S05]  /*16840*/  BSYNC B1 ;  /* 0x0000000000017941 */ /* 0x000fea0003800000 */
.L_x_13974:
[----:B------:R-:W-:Y:S01]  /*16850*/  IMAD.MOV.U32 R13, RZ, RZ, R16 ;  /* 0x000000ffff0d7224 */ /* 0x000fe200078e0010 */
[----:B------:R-:W-:Y:S01]  /*16860*/  ISETP.LT.OR P2, PT, R4, 0x1, P1 ;  /* 0x000000010400780c */ /* 0x000fe20000f41670 */
        /* <DEDUP_REMOVED lines=8> */
.L_x_13976:
[----:B------:R-:W-:Y:S02]  /*168f0*/  IMAD.MOV.U32 R13, RZ, RZ, R19 ;  /* 0x000000ffff0d7224 */ /* 0x000fe400078e0013 */
[----:B------:R-:W-:Y:S01]  /*16900*/  IMAD.MOV.U32 R12, RZ, RZ, 0x1 ;  /* 0x00000001ff0c7424 */ /* 0x000fe200078e00ff */
[----:B------:R-:W-:-:S13]  /*16910*/  IADD3 R2, P0, R14, R20, RZ ;  /* 0x000000140e027210 */ /* 0x000fda0007f1e0ff */
[----:B------:R-:W-:Y:S05]  /*16920*/  WARPSYNC.COLLECTIVE R15, `(.L_x_13977) ;  /* 0x000000000f087348 */ /* 0x000fea0003c00000 */
[----:B------:R0:W1:Y:S02]  /*16930*/  SHFL.IDX P6, R14, R13, R12, R11 ;  /* 0x0000000c0d0e7389 */ /* 0x00006400000c000b */
[----:B01----:R-:W-:Y:S01]  /*16940*/  ENDCOLLECTIVE ;  /* 0x000000000000791b */ /* 0x003fe20003800000 */
.L_x_13977:
        /* <DEDUP_REMOVED lines=11> */
.L_x_13978:
[----:B------:R-:W-:Y:S02]  /*16a00*/  IMAD.MOV.U32 R13, RZ, RZ, R19 ;  /* 0x000000ffff0d7224 */ /* 0x000fe400078e0013 */
        /* <DEDUP_REMOVED lines=8> */
.L_x_13979:
        /* <DEDUP_REMOVED lines=10> */
.L_x_13980:
[----:B------:R-:W-:Y:S02]  /*16b30*/  IMAD.MOV.U32 R13, RZ, RZ, R19 ;  /* 0x000000ffff0d7224 */ /* 0x000fe400078e0013 */
[----:B------:R-:W-:-:S05]  /*16b40*/  IMAD.MOV.U32 R12, RZ, RZ, R14 ;  /* 0x000000ffff0c7224 */ /* 0x000fca00078e000e */
[----:B------:R-:W-:Y:S01]  /*16b50*/  IADD3 R2, P0, R12, R20, RZ ;  /* 0x000000140c027210 */ /* 0x000fe20007f1e0ff */
[----:B------:R-:W-:-:S04]  /*16b60*/  IMAD.MOV.U32 R12, RZ, RZ, 0x3 ;  /* 0x00000003ff0c7424 */ /* 0x000fc800078e00ff */
[----:B------:R-:W-:-:S08]  /*16b70*/  IMAD.X R3, RZ, RZ, R10, P0 ;  /* 0x000000ffff037224 */ /* 0x000fd000000e060a */
[----:B------:R-:W-:Y:S05]  /*16b80*/  WARPSYNC.COLLECTIVE R15, `(.L_x_13981) ;  /* 0x000000000f087348 */ /* 0x000fea0003c00000 */
[----:B------:R0:W1:Y:S02]  /*16b90*/  SHFL.IDX P6, R14, R13, R12, R11 ;  /* 0x0000000c0d0e7389 */ /* 0x00006400000c000b */
[----:B01----:R-:W-:Y:S01]  /*16ba0*/  ENDCOLLECTIVE ;  /* 0x000000000000791b */ /* 0x003fe20003800000 */
.L_x_13981:
        /* <DEDUP_REMOVED lines=10> */
.L_x_13982:
        /* <DEDUP_REMOVED lines=9> */
.L_x_13983:
        /* <DEDUP_REMOVED lines=10> */
.L_x_13984:
        /* <DEDUP_REMOVED lines=8> */
.L_x_13985:
        /* <DEDUP_REMOVED lines=10> */
.L_x_13986:
        /* <DEDUP_REMOVED lines=9> */
.L_x_13987:
        /* <DEDUP_REMOVED lines=10> */
.L_x_13988:
        /* <DEDUP_REMOVED lines=8> */
.L_x_13989:
        /* <DEDUP_REMOVED lines=9> */
.L_x_13990:
[----:B------:R-:W-:Y:S05]  /*170e0*/  BRA `(.L_x_13991) ;  /* 0xffffffc4000c7947 */ /* 0x000fea000383ffff */
.L_x_13892:
[----:B0-----:R0:W1:Y:S02]  /*170f0*/  SYNCS.PHASECHK.TRANS64.TRYWAIT P0, [R0+URZ+0x16860], R3 ;  /* 0x01686003000075a7 */ /* 0x001064000800017f */
[----:B-1----:R-:W-:Y:S05]  /*17100*/  @!P0 NANOSLEEP.SYNCS 0x989680 ;  /* 0x009896800000895d */ /* 0x002fea0003900000 */
[----:B------:R-:W1:Y:S02]  /*17110*/  @!P0 SYNCS.PHASECHK.TRANS64 P0, [R0+URZ+0x16860], R3 ;  /* 0x01686003000085a7 */ /* 0x000e64000800007f */
[----:B-1----:R-:W-:Y:S05]  /*17120*/  @!P0 BRA `(.L_x_13892) ;  /* 0xfffffffc00f08947 */ /* 0x002fea000383ffff */
[----:B------:R-:W-:Y:S05]  /*17130*/  BRA `(.L_x_13992) ;  /* 0xffffffc800087947 */ /* 0x000fea000383ffff */
.L_x_13893:
        /* <DEDUP_REMOVED lines=8> */
.L_x_13994:
[----:B------:R-:W-:Y:S05]  /*171c0*/  BSYNC B0 ;  /* 0x0000000000007941 */ /* 0x000fea0003800000 */
.L_x_13993:
        /* <DEDUP_REMOVED lines=9> */
.L_x_13995:
[----:B------:R-:W-:Y:S02]  /*17260*/  ULDC UR4, c[0x0][0x2f4] ;  /* 0x0000bd0000047ab9 */ /* 0x000fe40000000800 */
[C---:B------:R-:W-:Y:S01]  /*17270*/  ISETP.GE.AND P0, PT, R17.reuse, UR4, PT ;  /* 0x0000000411007c0c */ /* 0x040fe2000bf06270 */
[----:B------:R-:W-:-:S03]  /*17280*/  IMAD.SHL.U32 R17, R17, 0x2, RZ ;  /* 0x0000000211117824 */ /* 0x000fc600078e00ff */
[----:B------:R-:W-:Y:S01]  /*17290*/  ISETP.LT.OR P2, PT, R5, 0x1, P0 ;  /* 0x000000010500780c */ /* 0x000fe20000741670 */
[----:B------:R-:W-:Y:S02]  /*172a0*/  IMAD.MOV.U32 R13, RZ, RZ, R19 ;  /* 0x000000ffff0d7224 */ /* 0x000fe400078e0013 */
[----:B------:R-:W-:Y:S01]  /*172b0*/  IMAD.MOV.U32 R12, RZ, RZ, 0x1 ;  /* 0x00000001ff0c7424 */ /* 0x000fe200078e00ff */
[----:B------:R-:W-:-:S13]  /*172c0*/  IADD3 R2, P1, R14, R17, RZ ;  /* 0x000000110e027210 */ /* 0x000fda0007f3e0ff */
[----:B------:R-:W-:Y:S05]  /*172d0*/  WARPSYNC.COLLECTIVE R15, `(.L_x_13996) ;  /* 0x000000000f087348 */ /* 0x000fea0003c00000 */
[----:B------:R0:W1:Y:S02]  /*172e0*/  SHFL.IDX P6, R14, R13, R12, R11 ;  /* 0x0000000c0d0e7389 */ /* 0x00006400000c000b */
[----:B01----:R-:W-:Y:S01]  /*172f0*/  ENDCOLLECTIVE ;  /* 0x000000000000791b */ /* 0x003fe20003800000 */
.L_x_13996:
        /* <DEDUP_REMOVED lines=11> */
.L_x_13997:
[----:B------:R-:W-:Y:S02]  /*173b0*/  IMAD.MOV.U32 R13, RZ, RZ, R19 ;  /* 0x000000ffff0d7224 */ /* 0x000fe400078e0013 */
[----:B------:R-:W-:Y:S02]  /*173c0*/  IMAD.MOV.U32 R12, RZ, RZ, 0x2 ;  /* 0x00000002ff0c7424 */ /* 0x000fe400078e00ff */
[----:B------:R-:W-:-:S07]  /*173d0*/  IMAD.MOV.U32 R2, RZ, RZ, R14 ;  /* 0x000000ffff027224 */ /* 0x000fce00078e000e */
[----:B------:R-:W-:Y:S05]  /*173e0*/  WARPSYNC.COLLECTIVE R15, `(.L_x_13998) ;  /* 0x000000000f087348 */ /* 0x000fea0003c00000 */
[----:B------:R0:W1:Y:S02]  /*173f0*/  SHFL.IDX P6, R14, R13, R12, R11 ;  /* 0x0000000c0d0e7389 */ /* 0x00006400000c000b */
[----:B01----:R-:W-:Y:S01]  /*17400*/  ENDCOLLECTIVE ;  /* 0x000000000000791b */ /* 0x003fe20003800000 */
.L_x_13998:
        /* <DEDUP_REMOVED lines=8> */
[----:B------:R-:W-:-:S12]  /*17490*/  IMAD.MOV.U32 R18, RZ, RZ, R14 ;  /* 0x000000ffff127224 */ /* 0x000fd800078e000e */
[----:B0-----:R-:W-:Y:S05]  /*174a0*/  WARPSYNC.COLLECTIVE R15, `(.L_x_13999) ;  /* 0x000000000f087348 */ /* 0x001fea0003c00000 */
[----:B------:R1:W2:Y:S02]  /*174b0*/  SHFL.IDX P6, R14, R13, R12, R11 ;  /* 0x0000000c0d0e7389 */ /* 0x0002a400000c000b */
[----:B012---:R-:W-:Y:S01]  /*174c0*/  ENDCOLLECTIVE ;  /* 0x000000000000791b */ /* 0x007fe20003800000 */
.L_x_13999:
[----:B------:R-:W-:Y:S02]  /*174d0*/  IMAD.MOV.U32 R13, RZ, RZ, R19 ;  /* 0x000000ffff0d7224 */ /* 0x000fe400078e0013 */
[----:B------:R-:W-:Y:S02]  /*174e0*/  IMAD.MOV.U32 R12, RZ, RZ, 0x3 ;  /* 0x00000003ff0c7424 */ /* 0x000fe400078e00ff */
[----:B------:R-:W-:-:S07]  /*174f0*/  IMAD.MOV.U32 R20, RZ, RZ, R14 ;  /* 0x000000ffff147224 */ /* 0x000fce00078e000e */
[----:B------:R-:W-:Y:S05]  /*17500*/  WARPSYNC.COLLECTIVE R15, `(.L_x_14000) ;  /* 0x000000000f087348 */ /* 0x000fea0003c00000 */
[----:B------:R0:W1:Y:S02]  /*17510*/  SHFL.IDX P6, R14, R13, R12, R11 ;  /* 0x0000000c0d0e7389 */ /* 0x00006400000c000b */
[----:B01----:R-:W-:Y:S01]  /*17520*/  ENDCOLLECTIVE ;  /* 0x000000000000791b */ /* 0x003fe20003800000 */
.L_x_14000:
        /* <DEDUP_REMOVED lines=12> */
.L_x_14001:
[----:B------:R-:W-:Y:S02]  /*175f0*/  IMAD.MOV.U32 R13, RZ, RZ, R19 ;  /* 0x000000ffff0d7224 */ /* 0x000fe400078e0013 */
[----:B------:R-:W-:Y:S01]  /*17600*/  IMAD.MOV.U32 R12, RZ, RZ, 0x4 ;  /* 0x00000004ff0c7424 */ /* 0x000fe200078e00ff */
[----:B------:R-:W-:-:S13]  /*17610*/  IADD3 R2, P1, R14, R17, RZ ;  /* 0x000000110e027210 */ /* 0x000fda0007f3e0ff */
[----:B------:R-:W-:Y:S05]  /*17620*/  WARPSYNC.COLLECTIVE R15, `(.L_x_14002) ;  /* 0x000000000f087348 */ /* 0x000fea0003c00000 */
[----:B------:R0:W1:Y:S02]  /*17630*/  SHFL.IDX P6, R14, R13, R12, R11 ;  /* 0x0000000c0d0e7389 */ /* 0x00006400000c000b */
[----:B01----:R-:W-:Y:S01]  /*17640*/  ENDCOLLECTIVE ;  /* 0x000000000000791b */ /* 0x003fe20003800000 */
.L_x_14002:
[----:B------:R-:W-:Y:S02]  /*17650*/  IMAD.X R3, RZ, RZ, R10, P1 ;  /* 0x000000ffff037224 */ /* 0x000fe400008e060a */
[----:B------:R-:W-:-:S03]  /*17660*/  IMAD.MOV.U32 R10, RZ, RZ, RZ ;  /* 0x000000ffff0a7224 */ /* 0x000fc600078e00ff */
        /* <DEDUP_REMOVED lines=10> */
.L_x_14003:
[----:B------:R-:W-:Y:S02]  /*17710*/  IMAD.MOV.U32 R13, RZ, RZ, R19 ;  /* 0x000000ffff0d7224 */ /* 0x000fe400078e0013 */
[----:B------:R-:W-:Y:S02]  /*17720*/  IMAD.MOV.U32 R12, RZ, RZ, 0x5 ;  /* 0x00000005ff0c7424 */ /* 0x000fe400078e00ff */
[----:B------:R-:W-:-:S07]  /*17730*/  IMAD.MOV.U32 R24, RZ, RZ, R14 ;  /* 0x000000ffff187224 */ /* 0x000fce00078e000e */
[----:B------:R-:W-:Y:S05]  /*17740*/  WARPSYNC.COLLECTIVE R15, `(.L_x_14004) ;  /* 0x000000000f087348 */ /* 0x000fea0003c00000 */
[----:B------:R0:W1:Y:S02]  /*17750*/  SHFL.IDX P6, R14, R13, R12, R11 ;  /* 0x0000000c0d0e7389 */ /* 0x00006400000c000b */
[----:B01----:R-:W-:Y:S01]  /*17760*/  ENDCOLLECTIVE ;  /* 0x000000000000791b */ /* 0x003fe20003800000 */
.L_x_14004:
        /* <DEDUP_REMOVED lines=12> */
.L_x_14005:
[----:B------:R-:W-:Y:S02]  /*17830*/  IMAD.MOV.U32 R13, RZ, RZ, R19 ;  /* 0x000000ffff0d7224 */ /* 0x000fe400078e0013 */
[----:B------:R-:W-:Y:S02]  /*17840*/  IMAD.MOV.U32 R12, RZ, RZ, 0x6 ;  /* 0x00000006ff0c7424 */ /* 0x000fe400078e00ff */
[----:B------:R-:W-:-:S07]  /*17850*/  IMAD.MOV.U32 R26, RZ, RZ, R14 ;  /* 0x000000ffff1a7224 */ /* 0x000fce00078e000e */
[----:B------:R-:W-:Y:S05]  /*17860*/  WARPSYNC.COLLECTIVE R15, `(.L_x_14006) ;  /* 0x000000000f087348 */ /* 0x000fea0003c00000 */
[----:B------:R0:W1:Y:S02]  /*17870*/  SHFL.IDX P6, R14, R13, R12, R11 ;  /* 0x0000000c0d0e7389 */ /* 0x00006400000c000b */
[----:B01----:R-:W-:Y:S01]  /*17880*/  ENDCOLLECTIVE ;  /* 0x000000000000791b */ /* 0x003fe20003800000 */
.L_x_14006:
        /* <DEDUP_REMOVED lines=12> */
.L_x_14007:
[----:B------:R-:W-:Y:S02]  /*17950*/  IMAD.MOV.U32 R13, RZ, RZ, R19 ;  /* 0x000000ffff0d7224 */ /* 0x000fe400078e0013 */
[----:B------:R-:W-:Y:S02]  /*17960*/  IMAD.MOV.U32 R12, RZ, RZ, 0x7 ;  /* 0x00000007ff0c7424 */ /* 0x000fe400078e00ff */
[----:B------:R-:W-:-:S07]  /*17970*/  IMAD.MOV.U32 R28, RZ, RZ, R14 ;  /* 0x000000ffff1c7224 */ /* 0x000fce00078e000e */
[----:B------:R-:W-:Y:S05]  /*17980*/  WARPSYNC.COLLECTIVE R15, `(.L_x_14008) ;  /* 0x000000000f087348 */ /* 0x000fea0003c00000 */
[----:B------:R0:W1:Y:S02]  /*17990*/  SHFL.IDX P6, R14, R13, R12, R11 ;  /* 0x0000000c0d0e7389 */ /* 0x00006400000c000b */
[----:B01----:R-:W-:Y:S01]  /*179a0*/  ENDCOLLECTIVE ;  /* 0x000000000000791b */ /* 0x003fe20003800000 */
.L_x_14008:
        /* <DEDUP_REMOVED lines=11> */
.L_x_14009:
[----:B------:R-:W-:Y:S05]  /*17a60*/  BRA `(.L_x_14010) ;  /* 0xffffffc0008c7947 */ /* 0x000fea000383ffff */
.L_x_13896:
[----:B0-----:R0:W1:Y:S02]  /*17a70*/  SYNCS.PHASECHK.TRANS64.TRYWAIT P0, [R7+URZ+0x16820], R10 ;  /* 0x0168200a070075a7 */ /* 0x001064000800017f */
[----:B-1----:R-:W-:Y:S05]  /*17a80*/  @!P0 NANOSLEEP.SYNCS 0x989680 ;  /* 0x009896800000895d */ /* 0x002fea0003900000 */
[----:B------:R-:W1:Y:S02]  /*17a90*/  @!P0 SYNCS.PHASECHK.TRANS64 P0, [R7+URZ+0x16820], R10 ;  /* 0x0168200a070085a7 */ /* 0x000e64000800007f */
[----:B-1----:R-:W-:Y:S05]  /*17aa0*/  @!P0 BRA `(.L_x_13896) ;  /* 0xfffffffc00f08947 */ /* 0x002fea000383ffff */
[----:B------:R-:W-:Y:S05]  /*17ab0*/  BRA `(.L_x_14011) ;  /* 0xffffffc000fc7947 */ /* 0x000fea000383ffff */
.L_x_13897:
        /* <DEDUP_REMOVED lines=11> */
.L_x_14013:
[----:B------:R-:W-:Y:S05]  /*17b70*/  BSYNC B0 ;  /* 0x0000000000007941 */ /* 0x000fea0003800000 */
.L_x_14012:
[----:B------:R-:W-:Y:S05]  /*17b80*/  BRA `(.L_x_14014) ;  /* 0xffffffc000e07947 */ /* 0x000fea000383ffff */
.L_x_13898:
[----:B------:R-:W-:Y:S01]  /*17b90*/  BSSY B0, `(.L_x_14015) ;  /* 0x0000006000007945 */ /* 0x000fe20003800000 */
[----:B------:R-:W-:-:S07]  /*17ba0*/  IMAD.MOV.U32 R15, RZ, RZ, -0x1 ;  /* 0xffffffffff0f7424 */ /* 0x000fce00078e00ff */
[----:B01---5:R-:W-:Y:S05]  /*17bb0*/  WARPSYNC.COLLECTIVE R15, `(.L_x_14016) ;  /* 0x000000000f0c7348 */ /* 0x023fea0003c00000 */
[----:B------:R-:W-:Y:S02]  /*17bc0*/  ELECT P6, UR62, PT ;  /* 0x00000000003e782f */ /* 0x000fe400038c0000 */
[----:B------:R-:W-:Y:S01]  /*17bd0*/  MOV R14, UR62 ;  /* 0x0000003e000e7c02 */ /* 0x000fe20008000f00 */
[----:B01---5:R-:W-:Y:S10]  /*17be0*/  ENDCOLLECTIVE ;  /* 0x000000000000791b */ /* 0x023ff40003800000 */
.L_x_14016:
[----:B------:R-:W-:Y:S05]  /*17bf0*/  BSYNC B0 ;  /* 0x0000000000007941 */ /* 0x000fea0003800000 */
.L_x_14015:
[----:B------:R-:W-:Y:S05]  /*17c00*/  BRA `(.L_x_14017) ;  /* 0xffffffc000d47947 */ /* 0x000fea000383ffff */
.L_x_13900:
[----:B-1----:R1:W2:Y:S02]  /*17c10*/  SYNCS.PHASECHK.TRANS64.TRYWAIT P1, [R5+URZ+0x16840], R4 ;  /* 0x01684004050075a7 */ /* 0x0022a4000802017f */
[----:B--2---:R-:W-:Y:S05]  /*17c20*/  @!P1 NANOSLEEP.SYNCS 0x989680 ;  /* 0x009896800000995d */ /* 0x004fea0003900000 */
[----:B------:R-:W2:Y:S02]  /*17c30*/  @!P1 SYNCS.PHASECHK.TRANS64 P1, [R5+URZ+0x16840], R4 ;  /* 0x01684004050095a7 */ /* 0x000ea4000802007f */
[----:B--2---:R-:W-:Y:S05]  /*17c40*/  @!P1 BRA `(.L_x_13900) ;  /* 0xfffffffc00f09947 */ /* 0x004fea000383ffff */
[----:B------:R-:W-:Y:S05]  /*17c50*/  BRA `(.L_x_14018) ;  /* 0xffffffc000f47947 */ /* 0x000fea000383ffff */
.L_x_13902:
[----:B--2---:R2:W3:Y:S02]  /*17c60*/  SYNCS.PHASECHK.TRANS64.TRYWAIT P1, [R3+URZ+0x16840], R0 ;  /* 0x01684000030075a7 */ /* 0x0044e4000802017f */
[----:B---3--:R-:W-:Y:S05]  /*17c70*/  @!P1 NANOSLEEP.SYNCS 0x989680 ;  /* 0x009896800000995d */ /* 0x008fea0003900000 */
[----:B------:R-:W3:Y:S02]  /*17c80*/  @!P1 SYNCS.PHASECHK.TRANS64 P1, [R3+URZ+0x16840], R0 ;  /* 0x01684000030095a7 */ /* 0x000ee4000802007f */
[----:B---3--:R-:W-:Y:S05]  /*17c90*/  @!P1 BRA `(.L_x_13902) ;  /* 0xfffffffc00f09947 */ /* 0x008fea000383ffff */
[----:B------:R-:W-:Y:S05]  /*17ca0*/  BRA `(.L_x_14019) ;  /* 0xffffffc400007947 */ /* 0x000fea000383ffff */
.L_x_13904:
[----:B---3--:R3:W4:Y:S02]  /*17cb0*/  SYNCS.PHASECHK.TRANS64.TRYWAIT P1, [R5+URZ+0x16860], R4 ;  /* 0x01686004050075a7 */ /* 0x008724000802017f */
[----:B----4-:R-:W-:Y:S05]  /*17cc0*/  @!P1 NANOSLEEP.SYNCS 0x989680 ;  /* 0x009896800000995d */ /* 0x010fea0003900000 */
[----:B------:R-:W4:Y:S02]  /*17cd0*/  @!P1 SYNCS.PHASECHK.TRANS64 P1, [R5+URZ+0x16860], R4 ;  /* 0x01686004050095a7 */ /* 0x000f24000802007f */
[----:B----4-:R-:W-:Y:S05]  /*17ce0*/  @!P1 BRA `(.L_x_13904) ;  /* 0xfffffffc00f09947 */ /* 0x010fea000383ffff */
[----:B------:R-:W-:Y:S05]  /*17cf0*/  BRA `(.L_x_14020) ;  /* 0xffffffc000fc7947 */ /* 0x000fea000383ffff */
.L_x_14021:
        /* <DEDUP_REMOVED lines=16> */
.L_x_16009:


//--------------------- .text._ZN7cutlass13device_kernelIN5flash11enable_sm90INS1_16FlashAttnFwdSm90INS1_25CollectiveMainloopFwdSm90ILi2EN4cute5tupleIJNS5_1CILi1EEES8_S8_EEENS6_IJNS7_ILi192EEENS7_ILi128EEENS7_ILi64EEEEEELi64ENS_6half_tEfNS_4arch4Sm90ELb0ELb1ELb1ELb1ELb1ELb0ELb0ELb1ELb1ELb1ELb1ELb0EEENS1_21CollectiveEpilogueFwdINS6_IJSA_SC_SB_EEES9_SE_SG_Li384ELb1ELb1ELb1ELb0EEENS1_36VarlenDynamicPersistentTileSchedulerILi192ELi128ELi384ELi128ELb1ELb1ELb1ELb1ELb0ELb1EEEEEEEEEvNT_6ParamsE --------------------------
	.section	.text._ZN7cutlass13device_kernelIN5flash11enable_sm90INS1_16FlashAttnFwdSm90INS1_25CollectiveMainloopFwdSm90ILi2EN4cute5tupleIJNS5_1CILi1EEES8_S8_EEENS6_IJNS7_ILi192EEENS7_ILi128EEENS7_ILi64EEEEEELi64ENS_6half_tEfNS_4arch4Sm90ELb0ELb1ELb1ELb1ELb1ELb0ELb0ELb1ELb1ELb1ELb1ELb0EEENS1_21CollectiveEpilogueFwdINS6_IJSA_SC_SB_EEES9_SE_SG_Li384ELb1ELb1ELb1ELb0EEENS1_36VarlenDynamicPersistentTileSchedulerILi192ELi128ELi384ELi128ELb1ELb1ELb1ELb1ELb0ELb1EEEEEEEEEvNT_6ParamsE,"ax",@progbits
	.align	128
.text._ZN7cutlass13device_kernelIN5flash11enable_sm90INS1_16FlashAttnFwdSm90INS1_25CollectiveMainloopFwdSm90ILi2EN4cute5tupleIJNS5_1CILi1EEES8_S8_EEENS6_IJNS7_ILi192EEENS7_ILi128EEENS7_ILi64EEEEEELi64ENS_6half_tEfNS_4arch4Sm90ELb0ELb1ELb1ELb1ELb1ELb0ELb0ELb1ELb1ELb1ELb1ELb0EEENS1_21CollectiveEpilogueFwdINS6_IJSA_SC_SB_EEES9_SE_SG_Li384ELb1ELb1ELb1ELb0EEENS1_36VarlenDynamicPersistentTileSchedulerILi192ELi128ELi384ELi128ELb1ELb1ELb1ELb1ELb0ELb1EEEEEEEEEvNT_6ParamsE:
        .type           _ZN7cutlass13device_kernelIN5flash11enable_sm90INS1_16FlashAttnFwdSm90INS1_25CollectiveMainloopFwdSm90ILi2EN4cute5tupleIJNS5_1CILi1EEES8_S8_EEENS6_IJNS7_ILi192EEENS7_ILi128EEENS7_ILi64EEEEEELi64ENS_6half_tEfNS_4arch4Sm90ELb0ELb1ELb1ELb1ELb1ELb0ELb0ELb1ELb1ELb1ELb1ELb0EEENS1_21CollectiveEpilogueFwdINS6_IJSA_SC_SB_EEES9_SE_SG_Li384ELb1ELb1ELb1ELb0EEENS1_36VarlenDynamicPersistentTileSchedulerILi192ELi128ELi384ELi128ELb1ELb1ELb1ELb1ELb0ELb1EEEEEEEEEvNT_6ParamsE,@function
        .size           _ZN7cutlass13device_kernelIN5flash11enable_sm90INS1_16FlashAttnFwdSm90INS1_25CollectiveMainloopFwdSm90ILi2EN4cute5tupleIJNS5_1CILi1EEES8_S8_EEENS6_IJNS7_ILi192EEENS7_ILi128EEENS7_ILi64EEEEEELi64ENS_6half_tEfNS_4arch4Sm90ELb0ELb1ELb1ELb1ELb1ELb0ELb0ELb1ELb1ELb1ELb1ELb0EEENS1_21CollectiveEpilogueFwdINS6_IJSA_SC_SB_EEES9_SE_SG_Li384ELb1ELb1ELb1ELb0EEENS1_36VarlenDynamicPersistentTileSchedulerILi192ELi128ELi384ELi128ELb1ELb1ELb1ELb1ELb0ELb1EEEEEEEEEvNT_6ParamsE,(.L_x_16010 - _ZN7cutlass13device_kernelIN5flash11enable_sm90INS1_16FlashAttnFwdSm90INS1_25CollectiveMainloopFwdSm90ILi2EN4cute5tupleIJNS5_1CILi1EEES8_S8_EEENS6_IJNS7_ILi192EEENS7_ILi128EEENS7_ILi64EEEEEELi64ENS_6half_tEfNS_4arch4Sm90ELb0ELb1ELb1ELb1ELb1ELb0ELb0ELb1ELb1ELb1ELb1ELb0EEENS1_21CollectiveEpilogueFwdINS6_IJSA_SC_SB_EEES9_SE_SG_Li384ELb1ELb1ELb1ELb0EEENS1_36VarlenDynamicPersistentTileSchedulerILi192ELi128ELi384ELi128ELb1ELb1ELb1ELb1ELb0ELb1EEEEEEEEEvNT_6ParamsE)
        .other          _ZN7cutlass13device_kernelIN5flash11enable_sm90INS1_16FlashAttnFwdSm90INS1_25CollectiveMainloopFwdSm90ILi2EN4cute5tupleIJNS5_1CILi1EEES8_S8_EEENS6_IJNS7_ILi192EEENS7_ILi128EEENS7_ILi64EEEEEELi64ENS_6half_tEfNS_4arch4Sm90ELb0ELb1ELb1ELb1ELb1ELb0ELb0ELb1ELb1ELb1ELb1ELb0EEENS1_21CollectiveEpilogueFwdINS6_IJSA_SC_SB_EEES9_SE_SG_Li384ELb1ELb1ELb1ELb0EEENS1_36VarlenDynamicPersistentTileSchedulerILi192ELi128ELi384ELi128ELb1ELb1ELb1ELb1ELb0ELb1EEEEEEEEEvNT_6ParamsE,@"STO_CUDA_ENTRY STV_DEFAULT"
_ZN7cutlass13device_kernelIN5flash11enable_sm90INS1_16FlashAttnFwdSm90INS1_25CollectiveMainloopFwdSm90ILi2EN4cute5tupleIJNS5_1CILi1EEES8_S8_EEENS6_IJNS7_ILi192EEENS7_ILi128EEENS7_ILi64EEEEEELi64ENS_6half_tEfNS_4arch4Sm90ELb0ELb1ELb1ELb1ELb1ELb0ELb0ELb1ELb1ELb1ELb1ELb0EEENS1_21CollectiveEpilogueFwdINS6_IJSA_SC_SB_EEES9_SE_SG_Li384ELb1ELb1ELb1ELb0EEENS1_36VarlenDynamicPersistentTileSchedulerILi192ELi128ELi384ELi128ELb1ELb1ELb1ELb1ELb0ELb1EEEEEEEEEvNT_6ParamsE:
        /* <DEDUP_REMOVED lines=45> */
.L_x_14022:
        /* <DEDUP_REMOVED lines=22> */
.L_x_14023:
        /* <DEDUP_REMOVED lines=18> */
.L_x_14024:
        /* <DEDUP_REMOVED lines=22> */
.L_x_14025:
        /* <DEDUP_REMOVED lines=23> */
.L_x_14026:
        /* <DEDUP_REMOVED lines=8> */
.L_x_14028:
        /* <DEDUP_REMOVED lines=18> */
[----:B------:R-:W-:Y:S01]  /*09c0*/  VIADD R13, R2, 0xffffff80 ;  /* 0xffffff80020d7836 */ /* 0x000fe20000000000 */
[----:B------:R-:W-:Y:S01]  /*09d0*/  R2UR UR6, R9 ;  /* 0x00000000090672ca */ /* 0x000fe200000e0000 */
[----:B------:R-:W-:Y:S01]  /*09e0*/  ULOP3.LUT UR51, UR36, 0x1, URZ, 0xfc, !UPT ;  /* 0x0000000124337892 */ /* 0x000fe2000f8efc3f */
[----:B------:R-:W-:Y:S01]  /*09f0*/  R2UR UR5, R10 ;  /* 0x000000000a0572ca */ /* 0x000fe200000e0000 */
[----:B------:R-:W-:Y:S01]  /*0a00*/  UMOV UR50, URZ ;  /* 0x0000003f00327c82 */ /* 0x000fe20008000000 */
[----:B------:R-:W-:Y:S01]  /*0a10*/  SHF.R.S32.HI R0, RZ, 0x1f, R13 ;  /* 0x0000001fff007819 */ /* 0x000fe2000001140d */
[----:B------:R-:W-:Y:S01]  /*0a20*/  UMOV UR49, URZ ;  /* 0x0000003f00317c82 */ /* 0x000fe20008000000 */
[----:B------:R-:W-:Y:S01]  /*0a30*/  R2UR UR7, R11 ;  /* 0x000000000b0772ca */ /* 0x000fe200000e0000 */
[----:B------:R-:W-:Y:S01]  /*0a40*/  UMOV UR48, URZ ;  /* 0x0000003f00307c82 */ /* 0x000fe20008000000 */
[CC--:B------:R-:W-:Y:S02]  /*0a50*/  LEA.HI R2, R0.reuse, R13.reuse, RZ, 0x7 ;  /* 0x0000000d00027211 */ /* 0x0c0fe400078f38ff */
[----:B------:R-:W-:-:S02]  /*0a60*/  LEA.HI R4, R0, R13, RZ, 0x5 ;  /* 0x0000000d00047211 */ /* 0x000fc400078f28ff */
[----:B------:R-:W-:Y:S02]  /*0a70*/  LEA.HI R3, R0, R13, RZ, 0x4 ;  /* 0x0000000d00037211 */ /* 0x000fe400078f20ff */
[----:B------:R-:W-:Y:S01]  /*0a80*/  LOP3.LUT R6, R2, 0xffffff80, RZ, 0xc0, !PT ;  /* 0xffffff8002067812 */ /* 0x000fe200078ec0ff */
[----:B------:R-:W-:Y:S01]  /*0a90*/  IMAD.SHL.U32 R5, R4, 0x20, RZ ;  /* 0x0000002004057824 */ /* 0x000fe200078e00ff */
[----:B------:R-:W-:Y:S02]  /*0aa0*/  LOP3.LUT R4, R3, 0x3fffff0, RZ, 0xc0, !PT ;  /* 0x03fffff003047812 */ /* 0x000fe400078ec0ff */
[----:B------:R-:W-:Y:S01]  /*0ab0*/  SHF.R.S32.HI R14, RZ, 0x7, R2 ;  /* 0x00000007ff0e7819 */ /* 0x000fe20000011402 */
[----:B------:R-:W-:Y:S01]  /*0ac0*/  IMAD.IADD R12, R13, 0x1, -R6 ;  /* 0x000000010d0c7824 */ /* 0x000fe200078e0a06 */
[----:B------:R-:W-:Y:S01]  /*0ad0*/  LOP3.LUT R5, R5, 0xfffffc00, RZ, 0xc0, !PT ;  /* 0xfffffc0005057812 */ /* 0x000fe200078ec0ff */
[----:B------:R-:W-:Y:S01]  /*0ae0*/  IMAD.IADD R4, R13, 0x1, -R4 ;  /* 0x000000010d047824 */ /* 0x000fe200078e0a04 */
[----:B------:R-:W-:Y:S01]  /*0af0*/  SHF.R.S32.HI R6, RZ, 0x4, R3 ;  /* 0x00000004ff067819 */ /* 0x000fe20000011403 */
[----:B------:R-:W-:Y:S01]  /*0b00*/  IMAD.HI R2, R14, 0x55555556, RZ ;  /* 0x555555560e027827 */ /* 0x000fe200078e02ff */
[----:B------:R-:W-:-:S02]  /*0b10*/  SHF.R.S32.HI R7, RZ, 0x1f, R12 ;  /* 0x0000001fff077819 */ /* 0x000fc4000001140c */
[----:B------:R-:W-:Y:S01]  /*0b20*/  LEA.HI R3, R3, R6, RZ, 0x1 ;  /* 0x0000000603037211 */ /* 0x000fe200078f08ff */
[----:B------:R-:W-:Y:S01]  /*0b30*/  IMAD R4, R4, 0x40, R5 ;  /* 0x0000004004047824 */ /* 0x000fe200078e0205 */
[CC--:B------:R-:W-:Y:S02]  /*0b40*/  LEA.HI R5, R7.reuse, R12.reuse, RZ, 0x2 ;  /* 0x0000000c07057211 */ /* 0x0c0fe400078f10ff */
[----:B------:R-:W-:Y:S02]  /*0b50*/  LEA.HI R7, R7, R12, RZ, 0x5 ;  /* 0x0000000c07077211 */ /* 0x000fe400078f28ff */
[--C-:B------:R-:W-:Y:S02]  /*0b60*/  SHF.R.S32.HI R8, RZ, 0x2, R5.reuse ;  /* 0x00000002ff087819 */ /* 0x100fe40000011405 */
[----:B------:R-:W-:Y:S02]  /*0b70*/  SHF.R.S32.HI R9, RZ, 0x1f, R5 ;  /* 0x0000001fff097819 */ /* 0x000fe40000011405 */
[----:B------:R-:W-:-:S02]  /*0b80*/  LOP3.LUT R3, R3, 0x1ffffffe, RZ, 0xc0, !PT ;  /* 0x1ffffffe03037812 */ /* 0x000fc400078ec0ff */
[----:B------:R-:W-:Y:S02]  /*0b90*/  LEA.HI R9, R9, R8, RZ, 0x3 ;  /* 0x0000000809097211 */ /* 0x000fe400078f18ff */
[----:B------:R-:W-:Y:S01]  /*0ba0*/  LEA.HI R2, R2, R2, RZ, 0x1 ;  /* 0x0000000202027211 */ /* 0x000fe200078f08ff */
[----:B------:R-:W-:Y:S01]  /*0bb0*/  IMAD.IADD R3, R6, 0x1, -R3 ;  /* 0x0000000106037824 */ /* 0x000fe200078e0a03 */
[----:B------:R-:W-:Y:S02]  /*0bc0*/  LOP3.LUT R9, R9, 0xfffffff8, RZ, 0xc0, !PT ;  /* 0xfffffff809097812 */ /* 0x000fe400078ec0ff */
[----:B------:R-:W-:Y:S01]  /*0bd0*/  SHF.R.S32.HI R7, RZ, 0x5, R7 ;  /* 0x00000005ff077819 */ /* 0x000fe20000011407 */
[----:B------:R-:W-:Y:S01]  /*0be0*/  IMAD R2, R2, -0x3, R14 ;  /* 0xfffffffd02027824 */ /* 0x000fe200078e020e */
[-C--:B------:R-:W-:Y:S01]  /*0bf0*/  LEA.HI R10, R0, R13.reuse, RZ, 0x2 ;  /* 0x0000000d000a7211 */ /* 0x080fe200078f10ff */
[----:B------:R-:W-:Y:S01]  /*0c00*/  IMAD.IADD R8, R8, 0x1, -R9 ;  /* 0x0000000108087824 */ /* 0x000fe200078e0a09 */
[----:B------:R-:W-:Y:S01]  /*0c10*/  LEA.HI R0, R0, R13, RZ, 0x3 ;  /* 0x0000000d00007211 */ /* 0x000fe200078f18ff */
[----:B------:R-:W-:Y:S01]  /*0c20*/  IMAD R3, R3, 0x8, R4 ;  /* 0x0000000803037824 */ /* 0x000fe200078e0204 */
[----:B------:R-:W-:Y:S01]  /*0c30*/  LOP3.LUT R10, R10, 0xfffffffc, RZ, 0xc0, !PT ;  /* 0xfffffffc0a0a7812 */ /* 0x000fe200078ec0ff */
[----:B------:R-:W-:Y:S01]  /*0c40*/  IMAD R7, R7, 0x10, R8 ;  /* 0x0000001007077824 */ /* 0x000fe200078e0208 */
[----:B------:R-:W-:-:S02]  /*0c50*/  LOP3.LUT R5, R5, 0x7ffffffc, RZ, 0xc0, !PT ;  /* 0x7ffffffc05057812 */ /* 0x000fc400078ec0ff */
[----:B------:R0:W-:Y:S01]  /*0c60*/  STL [R1+0x38], R3 ;  /* 0x0000380301007387 */ /* 0x0001e20000100800 */
[----:B------:R-:W-:Y:S01]  /*0c70*/  IMAD R2, R2, 0x40, R7 ;  /* 0x0000004002027824 */ /* 0x000fe200078e0207 */
[----:B------:R-:W-:Y:S01]  /*0c80*/  LOP3.LUT R18, R0, 0xfffffff8, RZ, 0xc0, !PT ;  /* 0xfffffff800127812 */ /* 0x000fe200078ec0ff */
[C---:B------:R-:W-:Y:S02]  /*0c90*/  IMAD.IADD R10, R13.reuse, 0x1, -R10 ;  /* 0x000000010d0a7824 */ /* 0x040fe400078e0a0a */
[----:B------:R-:W-:Y:S01]  /*0ca0*/  IMAD.IADD R5, R12, 0x1, -R5 ;  /* 0x000000010c057824 */ /* 0x000fe200078e0a05 */
[----:B------:R1:W-:Y:S01]  /*0cb0*/  STL [R1+0x34], R2 ;  /* 0x0000340201007387 */ /* 0x0003e20000100800 */
[----:B------:R-:W-:Y:S02]  /*0cc0*/  IMAD.IADD R18, R13, 0x1, -R18 ;  /* 0x000000010d127824 */ /* 0x000fe400078e0a12 */
[----:B------:R-:W-:Y:S01]  /*0cd0*/  IMAD.SHL.U32 R16, R5, 0x2, RZ ;  /* 0x0000000205107824 */ /* 0x000fe200078e00ff */
[----:B0-----:R-:W-:Y:S01]  /*0ce0*/  LEA.HI R3, R10, R10, RZ, 0x1 ;  /* 0x0000000a0a037211 */ /* 0x001fe200078f08ff */
[----:B------:R-:W-:Y:S01]  /*0cf0*/  IMAD.SHL.U32 R19, R18, 0x8, RZ ;  /* 0x0000000812137824 */ /* 0x000fe200078e00ff */
[----:B------:R-:W-:Y:S01]  /*0d00*/  SHF.R.S32.HI R5, RZ, 0x3, R0 ;  /* 0x00000003ff057819 */ /* 0x000fe20000011400 */
[C---:B------:R-:W-:Y:S01]  /*0d10*/  VIADD R157, R16.reuse, 0x8 ;  /* 0x00000008109d7836 */ /* 0x040fe20000000000 */
[----:B------:R-:W-:Y:S01]  /*0d20*/  LOP3.LUT R3, R3, 0x1ffffffe, RZ, 0xc0, !PT ;  /* 0x1ffffffe03037812 */ /* 0x000fe200078ec0ff */
        /* <DEDUP_REMOVED lines=15> */
[----:B------:R-:W-:Y:S01]  /*0e20*/  IMAD R17, R3, 0x8, R2 ;  /* 0x0000000803117824 */ /* 0x000fe200078e0202 */
[----:B-1----:R-:W-:-:S07]  /*0e30*/  SHF.R.S32.HI R0, RZ, 0x1f, R22 ;  /* 0x0000001fff007819 */ /* 0x002fce0000011416 */
.L_x_14128:
        /* <DEDUP_REMOVED lines=11> */
[----:B0123--:R-:W-:Y:S02]  /*0ef0*/  IMAD.U32 R2, RZ, RZ, UR8 ;  /* 0x00000008ff027e24 */ /* 0x00ffe4000f8e00ff */
[----:B------:R-:W-:Y:S01]  /*0f00*/  IMAD.U32 R3, RZ, RZ, UR9 ;  /* 0x00000009ff037e24 */ /* 0x000fe2000f8e00ff */
[----:B------:R-:W-:Y:S02]  /*0f10*/  @UP1 ULDC.64 UR8, c[0x0][0xa18] ;  /* 0x0002860000081ab9 */ /* 0x000fe40000000a00 */
[----:B------:R-:W-:Y:S02]  /*0f20*/  @UP1 UIMAD.WIDE UR8, UR7, 0x4, UR8 ;  /* 0x00000004070818a5 */ /* 0x000fe4000f8e0208 */
[----:B------:R-:W2:Y:S04]  /*0f30*/  @P0 LDG.E R2, desc[UR54][R2.64] ;  /* 0x0000003602020981 */ /* 0x000ea8000c1e1900 */
        /* <DEDUP_REMOVED lines=31> */
.L_x_14029:
        /* <DEDUP_REMOVED lines=9> */
.L_x_14030:
        /* <DEDUP_REMOVED lines=13> */
.L_x_14031:
        /* <DEDUP_REMOVED lines=28> */
.L_x_14033:
[----:B------:R-:W-:-:S11]  /*1450*/  UISETP.NE.AND UP0, UPT, UR7, 0x1, UPT ;  /* 0x000000010700788c */ /* 0x000fd6000bf05270 */
[----:B------:R-:W-:Y:S02]  /*1460*/  @UP0 ULDC.64 UR10, c[0x0][0x9e8] ;  /* 0x00027a00000a0ab9 */ /* 0x000fe40000000a00 */
[----:B------:R-:W-:-:S04]  /*1470*/  UIMAD.WIDE.U32 UR8, UR4, UR10, URZ ;  /* 0x0000000a040872a5 */ /* 0x000fc8000f8e003f */
[----:B------:R-:W-:-:S12]  /*1480*/  @UP0 USHF.R.U32.HI UR4, URZ, UR11, UR9 ;  /* 0x0000000b3f040299 */ /* 0x000fd80008011609 */
.L_x_14034:
[----:B------:R-:W-:-:S04]  /*1490*/  UIMAD UR4, UR4, UR7, UR7 ;  /* 0x00000007040472a4 */ /* 0x000fc8000f8e0207 */
[----:B------:R-:W-:-:S04]  /*14a0*/  UISETP.LT.AND UP0, UPT, UR6, UR4, UPT ;  /* 0x000000040600728c */ /* 0x000fc8000bf01270 */
[----:B------:R-:W-:-:S12]  /*14b0*/  USEL UR6, UR6, UR4, UP0 ;  /* 0x0000000406067287 */ /* 0x000fd80008000000 */
.L_x_14032:
        /* <DEDUP_REMOVED lines=33> */
.L_x_14036:
[----:B------:R-:W-:-:S11]  /*16d0*/  UISETP.NE.AND UP0, UPT, UR7, 0x1, UPT ;  /* 0x000000010700788c */ /* 0x000fd6000bf05270 */
[----:B------:R-:W-:Y:S02]  /*16e0*/  @UP0 ULDC.64 UR12, c[0x0][0x9e8] ;  /* 0x00027a00000c0ab9 */ /* 0x000fe40000000a00 */
[----:B------:R-:W-:-:S04]  /*16f0*/  UIMAD.WIDE.U32 UR8, UR4, UR12, URZ ;  /* 0x0000000c040872a5 */ /* 0x000fc8000f8e003f */
[----:B------:R-:W-:-:S12]  /*1700*/  @UP0 USHF.R.U32.HI UR4, URZ, UR13, UR9 ;  /* 0x0000000d3f040299 */ /* 0x000fd80008011609 */
.L_x_14037:
[----:B------:R-:W-:-:S04]  /*1710*/  UIMAD UR4, UR4, UR7, URZ ;  /* 0x00000007040472a4 */ /* 0x000fc8000f8e023f */
[----:B------:R-:W-:-:S04]  /*1720*/  UISETP.LT.AND UP0, UPT, UR10, UR4, UPT ;  /* 0x000000040a00728c */ /* 0x000fc8000bf01270 */
[----:B------:R-:W-:-:S12]  /*1730*/  USEL UR10, UR10, UR4, !UP0 ;  /* 0x000000040a0a7287 */ /* 0x000fd8000c000000 */
.L_x_14035:
        /* <DEDUP_REMOVED lines=52> */
.L_x_14038:
[----:B------:R-:W-:Y:S01]  /*1a80*/  UIMAD UR42, UR41, UR4, UR42 ;  /* 0x00000004292a72a4 */ /* 0x000fe2000f8e022a */
[----:B------:R-:W-:Y:S01]  /*1a90*/  IMAD.U32 R88, RZ, RZ, UR6 ;  /* 0x00000006ff587e24 */ /* 0x000fe2000f8e00ff */
[----:B------:R-:W-:Y:S01]  /*1aa0*/  PLOP3.LUT P0, PT, PT, PT, PT, 0x80, 0x0 ;  /* 0x000000000000781c */ /* 0x000fe20003f0f070 */
[----:B------:R-:W-:Y:S01]  /*1ab0*/  IMAD.U32 R3, RZ, RZ, UR4 ;  /* 0x00000004ff037e24 */ /* 0x000fe2000f8e00ff */
[----:B------:R-:W-:Y:S02]  /*1ac0*/  CS2R R20, SRZ ;  /* 0x0000000000147805 */ /* 0x000fe4000001ff00 */
[----:B------:R-:W-:Y:S02]  /*1ad0*/  CS2R R118, SRZ ;  /* 0x0000000000767805 */ /* 0x000fe4000001ff00 */
[----:B------:R-:W-:Y:S02]  /*1ae0*/  CS2R R116, SRZ ;  /* 0x0000000000747805 */ /* 0x000fe4000001ff00 */
[----:B------:R-:W-:-:S02]  /*1af0*/  CS2R R114, SRZ ;  /* 0x0000000000727805 */ /* 0x000fc4000001ff00 */
[----:B------:R-:W-:Y:S02]  /*1b00*/  VIADDMNMX R88, R3, UR42, R88, PT ;  /* 0x0000002a03587c46 */ /* 0x000fe4000b800158 */
[----:B------:R-:W-:Y:S02]  /*1b10*/  CS2R R112, SRZ ;  /* 0x0000000000707805 */ /* 0x000fe4000001ff00 */
[----:B------:R-:W-:Y:S02]  /*1b20*/  CS2R R110, SRZ ;  /* 0x00000000006e7805 */ /* 0x000fe4000001ff00 */
[----:B------:R-:W-:Y:S02]  /*1b30*/  CS2R R108, SRZ ;  /* 0x00000000006c7805 */ /* 0x000fe4000001ff00 */
[----:B------:R-:W-:Y:S02]  /*1b40*/  ISETP.GT.AND P1, PT, R88, UR42, PT ;  /* 0x0000002a58007c0c */ /* 0x000fe4000bf24270 */
        /* <DEDUP_REMOVED lines=11> */
[----:B------:R-:W0:Y:S01]  /*1c00*/  S2R R0, SR_TID.X ;  /* 0x0000000000007919 */ /* 0x000e220000002100 */
[----:B------:R-:W1:Y:S01]  /*1c10*/  S2UR UR43, SR_CgaCtaId ;  /* 0x00000000002b79c3 */ /* 0x000e620000008800 */
[----:B------:R-:W-:Y:S02]  /*1c20*/  UMOV UR45, 0x400 ;  /* 0x00000400002d7882 */ /* 0x000fe40000000000 */
[----:B-1----:R-:W-:Y:S01]  /*1c30*/  ULEA UR45, UR43, UR45, 0x18 ;  /* 0x0000002d2b2d7291 */ /* 0x002fe2000f8ec03f */
[----:B0-----:R-:W-:-:S05]  /*1c40*/  VIADD R4, R0, 0xffffff80 ;  /* 0xffffff8000047836 */ /* 0x001fca0000000000 */
[----:B------:R-:W-:-:S04]  /*1c50*/  SHF.R.S32.HI R0, RZ, 0x1f, R4 ;  /* 0x0000001fff007819 */ /* 0x000fc80000011404 */
[----:B------:R-:W-:-:S04]  /*1c60*/  LEA.HI R0, R0, R4, RZ, 0x7 ;  /* 0x0000000400007211 */ /* 0x000fc800078f38ff */
[----:B------:R-:W-:-:S06]  /*1c70*/  SHF.R.S32.HI R0, RZ, 0x7, R0 ;  /* 0x00000007ff007819 */ /* 0x000fcc0000011400 */
[----:B------:R-:W0:Y:S02]  /*1c80*/  SHFL.IDX PT, R0, R0, RZ, 0x1f ;  /* 0x00001fff00007589 */ /* 0x000e2400000e0000 */
[----:B0-----:R-:W-:-:S13]  /*1c90*/  R2UR UR44, R0 ;  /* 0x00000000002c72ca */ /* 0x001fda00000e0000 */
        /* <DEDUP_REMOVED lines=26> */
.L_x_14040:
        /* <DEDUP_REMOVED lines=9> */
.L_x_14223:
[----:B------:R-:W-:Y:S05]  /*1ed0*/  @!P0 BRA `(.L_x_14042) ;  /* 0x0000000000048947 */ /* 0x000fea0003800000 */
[----:B------:R-:W-:Y:S01]  /*1ee0*/  BPT.TRAP 0x1 ;  /* 0x000000040000795c */ /* 0x000fe20000300000 */
.L_x_14042:
[----:B------:R-:W-:Y:S02]  /*1ef0*/  IMAD.U32 R91, RZ, RZ, UR48 ;  /* 0x00000030ff5b7e24 */ /* 0x000fe4000f8e00ff */
[----:B0-----:R-:W-:-:S03]  /*1f00*/  IMAD.U32 R0, RZ, RZ, UR49 ;  /* 0x00000031ff007e24 */ /* 0x001fc6000f8e00ff */
[----:B------:R-:W-:Y:S02]  /*1f10*/  LEA R91, R91, UR45, 0x3 ;  /* 0x0000002d5b5b7c11 */ /* 0x000fe4000f8e18ff */
[----:B------:R-:W-:-:S04]  /*1f20*/  SHF.L.U32 R0, R0, 0x1f, RZ ;  /* 0x0000001f00007819 */ /* 0x000fc800000006ff */
[----:B------:R0:W1:Y:S01]  /*1f30*/  SYNCS.PHASECHK.TRANS64.TRYWAIT P1, [R91+URZ+0x16830], R0 ;  /* 0x016830005b0075a7 */ /* 0x000062000802017f */
[----:B------:R-:W-:Y:S05]  /*1f40*/  @!P0 BRA `(.L_x_14043) ;  /* 0x0000000000048947 */ /* 0x000fea0003800000 */
[----:B------:R-:W-:Y:S01]  /*1f50*/  BPT.TRAP 0x1 ;  /* 0x000000040000795c */ /* 0x000fe20000300000 */
.L_x_14043:
[----:B-1----:R-:W-:Y:S05]  /*1f60*/  @P1 BRA `(.L_x_14044) ;  /* 0x0000000000081947 */ /* 0x002fea0003800000 */
[----:B------:R-:W1:Y:S02]  /*1f70*/  SYNCS.PHASECHK.TRANS64.TRYWAIT P1, [R91+URZ+0x16830], R0 ;  /* 0x016830005b0075a7 */ /* 0x000e64000802017f */
[----:B-1----:R-:W-:Y:S05]  /*1f80*/  @!P1 BRA `(.L_x_14045) ;  /* 0x0000016000c49947 */ /* 0x002fea0003800000 */
.L_x_14044:
        /* <DEDUP_REMOVED lines=35> */
.L_x_14046:
[----:B------:R-:W-:Y:S01]  /*21c0*/  UISETP.NE.AND UP1, UPT, UR53, URZ, UPT ;  /* 0x0000003f3500728c */ /* 0x000fe2000bf25270 */
[----:B------:R-:W-:Y:S01]  /*21d0*/  R2UR UR6, R91 ;  /* 0x000000005b0672ca */ /* 0x000fe200000e0000 */
[----:B------:R-:W-:Y:S01]  /*21e0*/  ULDC UR7, c[0x0][0x9d8] ;  /* 0x0002760000077ab9 */ /* 0x000fe20000000800 */
[----:B------:R-:W-:Y:S01]  /*21f0*/  UISETP.NE.AND UP0, UPT, UR52, URZ, UPT ;  /* 0x0000003f3400728c */ /* 0x000fe2000bf05270 */
[----:B------:R-:W-:Y:S01]  /*2200*/  FMUL.FTZ R10, R39, UR7 ;  /* 0x00000007270a7c20 */ /* 0x000fe20008410000 */
[----:B------:R-:W-:Y:S01]  /*2210*/  FMUL.FTZ R39, R75, UR7 ;  /* 0x000000074b277c20 */ /* 0x000fe20008410000 */
[----:B------:R-:W-:Y:S01]  /*2220*/  PLOP3.LUT P1, PT, PT, PT, UP1, 0x80, 0x0 ;  /* 0x000000000000781c */ /* 0x000fe20003f2f018 */
[----:B------:R-:W-:Y:S01]  /*2230*/  FMUL.FTZ R75, R77, UR7 ;  /* 0x000000074d4b7c20 */ /* 0x000fe20008410000 */
[----:B------:R-:W-:Y:S01]  /*2240*/  PLOP3.LUT P2, PT, PT, PT, UP1, 0x80, 0x0 ;  /* 0x000000000000781c */ /* 0x000fe20003f4f018 */
[----:B------:R-:W-:Y:S02]  /*2250*/  VIADD R77, R17, UR39 ;  /* 0x00000027114d7c36 */ /* 0x000fe40008000000 */
[----:B------:R-:W-:Y:S01]  /*2260*/  FMUL.FTZ R8, R34, UR7 ;  /* 0x0000000722087c20 */ /* 0x000fe20008410000 */
[----:B------:R-:W-:Y:S01]  /*2270*/  @UP1 ULDC UR10, c[0x0][0x44c] ;  /* 0x00011300000a1ab9 */ /* 0x000fe20000000800 */
[----:B------:R-:W-:Y:S01]  /*2280*/  FMUL.FTZ R13, R46, UR7 ;  /* 0x000000072e0d7c20 */ /* 0x000fe20008410000 */
[----:B------:R-:W-:Y:S01]  /*2290*/  FMUL.FTZ R46, R49, UR7 ;  /* 0x00000007312e7c20 */ /* 0x000fe20008410000 */
[----:B------:R-:W-:Y:S01]  /*22a0*/  FMUL.FTZ R49, R57, UR7 ;  /* 0x0000000739317c20 */ /* 0x000fe20008410000 */
[----:B------:R-:W-:Y:S01]  /*22b0*/  FMUL.FTZ R7, R35, UR7 ;  /* 0x0000000723077c20 */ /* 0x000fe20008410000 */
[----:B------:R-:W-:Y:S01]  /*22c0*/  UIADD3 UR6, UR6, 0x16840, URZ ;  /* 0x0001684006067890 */ /* 0x000fe2000fffe03f */
[----:B------:R-:W-:Y:S01]  /*22d0*/  FMUL.FTZ R12, R43, UR7 ;  /* 0x000000072b0c7c20 */ /* 0x000fe20008410000 */
[----:B------:R-:W-:-:S02]  /*22e0*/  IMAD.MOV.U32 R35, RZ, RZ, -0x80 ;  /* 0xffffff80ff237424 */ /* 0x000fc400078e00ff */
        /* <DEDUP_REMOVED lines=11> */
[----:B------:R-:W2:Y:S01]  /*23a0*/  SHFL.IDX PT, R57, R77, RZ, 0x1c1f ;  /* 0x001c1fff4d397589 */ /* 0x000ea200000e0000 */
[----:B------:R-:W-:Y:S01]  /*23b0*/  FMUL.FTZ R38, R74, UR7 ;  /* 0x000000074a267c20 */ /* 0x000fe20008410000 */
[----:B------:R-:W-:Y:S01]  /*23c0*/  FMUL.FTZ R40, R83, UR7 ;  /* 0x0000000753287c20 */ /* 0x000fe20008410000 */
[----:B------:R-:W-:Y:S01]  /*23d0*/  UPRMT UR6, UR43, 0x654, UR6 ;  /* 0x000006542b067896 */ /* 0x000fe20008000006 */
[----:B------:R-:W-:Y:S01]  /*23e0*/  FMUL.FTZ R3, R25, UR7 ;  /* 0x0000000719037c20 */ /* 0x000fe20008410000 */
        /* <DEDUP_REMOVED lines=47> */
[----:B------:R-:W0:Y:S01]  /*26e0*/  MUFU.TANH R2, R2 ;  /* 0x0000000200027308 */ /* 0x000e220000002400 */
[C-C-:B------:R-:W-:Y:S01]  /*26f0*/  IADD3 R34, -R16.reuse, 0x1, R83.reuse ;  /* 0x0000000110227810 */ /* 0x140fe20007ffe153 */
[----:B------:R-:W-:Y:S01]  /*2700*/  ULDC UR23, c[0x0][0x9dc] ;  /* 0x0002770000177ab9 */ /* 0x000fe20000000800 */
[----:B------:R-:W-:Y:S01]  /*2710*/  SYNCS.ARRIVE.TRANS64.RED.A1T0 RZ, [UR6], RZ ;  /* 0x000000ffffff79a7 */ /* 0x000fe20008100406 */
[----:B------:R-:W-:Y:S01]  /*2720*/  ULOP3.LUT UR6, URZ, UR23, URZ, 0x33, !UPT ;  /* 0x000000173f067292 */ /* 0x000fe2000f8e333f */
[----:B------:R-:W-:Y:S01]  /*2730*/  IADD3 R34, -R35, UR40, R34 ;  /* 0x0000002823227c10 */ /* 0x000fe2000fffe122 */
[----:B------:R-:W-:Y:S01]  /*2740*/  ULDC UR14, c[0x0][0x9e0] ;  /* 0x00027800000e7ab9 */ /* 0x000fe20000000800 */
[----:B------:R-:W-:Y:S01]  /*2750*/  IADD3 R82, -R16, UR40, R83 ;  /* 0x0000002810527c10 */ /* 0x000fe2000fffe153 */
[----:B------:R-:W1:Y:S01]  /*2760*/  MUFU.TANH R3, R3 ;  /* 0x0000000300037308 */ /* 0x000e620000002400 */
[----:B------:R-:W-:Y:S01]  /*2770*/  LEA R79, R88, 0xffffff80, 0x7 ;  /* 0xffffff80584f7811 */ /* 0x000fe200078e38ff */
[----:B------:R-:W-:-:S02]  /*2780*/  VIADD R87, R34, UR14 ;  /* 0x0000000e22577c36 */ /* 0x000fc40008000000 */
[----:B------:R-:W-:-:S03]  /*2790*/  VIADD R86, R34, UR6 ;  /* 0x0000000622567c36 */ /* 0x000fc60008000000 */
[----:B--2---:R-:W-:Y:S01]  /*27a0*/  VIADDMNMX R80, R57, R87, R82, PT ;  /* 0x0000005739507246 */ /* 0x004fe20003800152 */
[----:B------:R-:W2:Y:S01]  /*27b0*/  MUFU.TANH R0, R0 ;  /* 0x0000000000007308 */ /* 0x000ea20000002400 */
        /* <DEDUP_REMOVED lines=77> */
.L_x_14049:
[----:B------:R-:W-:Y:S02]  /*2c90*/  ULDC UR6, c[0x0][0x9e4] ;  /* 0x0002790000067ab9 */ /* 0x000fe40000000800 */
[----:B------:R-:W-:-:S05]  /*2ca0*/  IMAD.U32 R58, RZ, RZ, UR6 ;  /* 0x00000006ff3a7e24 */ /* 0x000fca000f8e00ff */
[----:B------:R-:W-:-:S13]  /*2cb0*/  ISETP.NE.AND P1, PT, R58, 0x1, PT ;  /* 0x000000013a00780c */ /* 0x000fda0003f25270 */
[----:B------:R-:W1:Y:S02]  /*2cc0*/  @P1 LDC.64 R34, c[0x0][0x9e8] ;  /* 0x00027a00ff221b82 */ /* 0x000e640000000a00 */
[----:B-1----:R-:W-:-:S05]  /*2cd0*/  @P1 IMAD.HI.U32 R34, R57, R34, RZ ;  /* 0x0000002239221227 */ /* 0x002fca00078e00ff */
[----:B------:R-:W-:-:S07]  /*2ce0*/  @P1 SHF.R.U32.HI R57, RZ, R35, R34 ;  /* 0x00000023ff391219 */ /* 0x000fce0000011622 */
.L_x_14050:
[----:B------:R-:W-:Y:S05]  /*2cf0*/  BSYNC B0 ;  /* 0x0000000000007941 */ /* 0x000fea0003800000 */
.L_x_14048:
[----:B------:R-:W-:-:S04]  /*2d00*/  IMAD R57, R57, R58, -R79 ;  /* 0x0000003a39397224 */ /* 0x000fc800078e0a4f */
[----:B------:R-:W-:-:S05]  /*2d10*/  IMAD.IADD R57, R57, 0x1, -R16 ;  /* 0x0000000139397824 */ /* 0x000fca00078e0a10 */
[----:B------:R-:W-:Y:S02]  /*2d20*/  VIADDMNMX R80, R57, R58, R80, PT ;  /* 0x0000003a39507246 */ /* 0x000fe40003800150 */
[----:B------:R-:W-:-:S07]  /*2d30*/  VIMNMX R81, R81, R57, !PT ;  /* 0x0000003951517248 */ /* 0x000fce0007fe0100 */
.L_x_14047:
        /* <DEDUP_REMOVED lines=158> */
[----:B------:R-:W-:Y:S01]  /*3720*/  ISETP.GE.AND P3, PT, R83, 0x71, PT ;  /* 0x000000715300780c */ /* 0x000fe20003f66270 */
[----:B------:R-:W0:Y:S01]  /*3730*/  SHFL.IDX PT, R75, R77, 0x1, 0x1c1f ;  /* 0x003c1f004d4b7f89 */ /* 0x000e2200000e0000 */
[----:B------:R-:W-:Y:S02]  /*3740*/  @P4 LOP3.LUT R23, R23, 0x20, RZ, 0xfc, !PT ;  /* 0x0000002017174812 */ /* 0x000fe400078efcff */
[----:B------:R-:W-:Y:S02]  /*3750*/  ISETP.GT.AND P4, PT, R81, 0x70, !P3 ;  /* 0x000000705100780c */ /* 0x000fe40005f84270 */
[----:B------:R-:W-:Y:S02]  /*3760*/  LOP3.LUT R23, R23, 0xfffffffd, RZ, 0xc0, !PT ;  /* 0xfffffffd17177812 */ /* 0x000fe400078ec0ff */
[----:B------:R-:W-:-:S04]  /*3770*/  ISETP.LT.OR P4, PT, R80, 0x71, P4 ;  /* 0x000000715000780c */ /* 0x000fc80002781670 */
[----:B------:R-:W-:Y:S02]  /*3780*/  FSEL R51, R76, -INF , !P4 ;  /* 0xff8000004c337808 */ /* 0x000fe40006000000 */
[----:B------:R-:W-:-:S04]  /*3790*/  ISETP.GE.AND P4, PT, R83, 0x72, PT ;  /* 0x000000725300780c */ /* 0x000fc80003f86270 */
[----:B------:R-:W-:-:S04]  /*37a0*/  ISETP.GT.AND P5, PT, R81, 0x71, !P4 ;  /* 0x000000715100780c */ /* 0x000fc800067a4270 */
[----:B------:R-:W-:Y:S02]  /*37b0*/  ISETP.LT.OR P5, PT, R80, 0x72, P5 ;  /* 0x000000725000780c */ /* 0x000fe40002fa1670 */
[----:B0-----:R-:W-:Y:S01]  /*37c0*/  VIADDMNMX R72, R75, R87, R82, PT ;  /* 0x000000574b487246 */ /* 0x001fe20003800152 */
[----:B------:R-:W-:Y:S01]  /*37d0*/  IMAD.IADD R73, R86, 0x1, R75 ;  /* 0x0000000156497824 */ /* 0x000fe200078e024b */
        /* <DEDUP_REMOVED lines=32> */
.L_x_14053:
[----:B------:R-:W-:Y:S02]  /*39e0*/  ULDC UR6, c[0x0][0x9e4] ;  /* 0x0002790000067ab9 */ /* 0x000fe40000000800 */
[----:B------:R-:W-:-:S05]  /*39f0*/  IMAD.U32 R76, RZ, RZ, UR6 ;  /* 0x00000006ff4c7e24 */ /* 0x000fca000f8e00ff */
[----:B------:R-:W-:-:S13]  /*3a00*/  ISETP.NE.AND P6, PT, R76, 0x1, PT ;  /* 0x000000014c00780c */ /* 0x000fda0003fc5270 */
[----:B------:R-:W0:Y:S02]  /*3a10*/  @P6 LDC.64 R2, c[0x0][0x9e8] ;  /* 0x00027a00ff026b82 */ /* 0x000e240000000a00 */
[----:B0-----:R-:W-:-:S05]  /*3a20*/  @P6 IMAD.HI.U32 R2, R75, R2, RZ ;  /* 0x000000024b026227 */ /* 0x001fca00078e00ff */
[----:B------:R-:W-:-:S07]  /*3a30*/  @P6 SHF.R.U32.HI R75, RZ, R3, R2 ;  /* 0x00000003ff4b6219 */ /* 0x000fce0000011602 */
.L_x_14054:
[----:B------:R-:W-:Y:S05]  /*3a40*/  BSYNC B0 ;  /* 0x0000000000007941 */ /* 0x000fea0003800000 */
.L_x_14052:
[----:B------:R-:W-:-:S04]  /*3a50*/  IMAD R75, R75, R76, -R79 ;  /* 0x0000004c4b4b7224 */ /* 0x000fc800078e0a4f */
[----:B------:R-:W-:-:S05]  /*3a60*/  IMAD.IADD R75, R75, 0x1, -R16 ;  /* 0x000000014b4b7824 */ /* 0x000fca00078e0a10 */
[----:B------:R-:W-:Y:S02]  /*3a70*/  VIADDMNMX R72, R75, R76, R72, PT ;  /* 0x0000004c4b487246 */ /* 0x000fe40003800148 */
[----:B------:R-:W-:-:S07]  /*3a80*/  VIMNMX R73, R73, R75, !PT ;  /* 0x0000004b49497248 */ /* 0x000fce0007fe0100 */
.L_x_14051:
[----:B------:R-:W-:Y:S01]  /*3a90*/  ISETP.GT.AND P1, PT, R73, 0x1, !P1 ;  /* 0x000000014900780c */ /* 0x000fe20004f24270 */
[----:B------:R-:W-:Y:S01]  /*3aa0*/  ULDC UR21, c[0x0][0x988] ;  /* 0x0002620000157ab9 */ /* 0x000fe20000000800 */
[----:B------:R-:W-:Y:S01]  /*3ab0*/  LOP3.LUT P6, RZ, R23, 0x4, RZ, 0xc0, !PT ;  /* 0x0000000417ff7812 */ /* 0x000fe200078cc0ff */
        /* <DEDUP_REMOVED lines=27> */
[C---:B------:R-:W-:Y:S02]  /*3c70*/  ISETP.LT.OR P3, PT, R72.reuse, 0x71, P3 ;  /* 0x000000714800780c */ /* 0x040fe40001f61670 */
[----:B------:R-:W-:Y:S02]  /*3c80*/  ISETP.LT.OR P1, PT, R72, 0x12, P1 ;  /* 0x000000124800780c */ /* 0x000fe40000f21670 */
[----:B------:R-:W-:Y:S02]  /*3c90*/  ISETP.GT.AND P5, PT, R73, 0x78, !P5 ;  /* 0x000000784900780c */ /* 0x000fe40006fa4270 */
        /* <DEDUP_REMOVED lines=74> */
[C---:B------:R-:W-:Y:S01]  /*4140*/  LOP3.LUT P1, RZ, R23.reuse, 0x4000, RZ, 0xc0, !PT ;  /* 0x0000400017ff7812 */ /* 0x040fe2000782c0ff */
[----:B------:R-:W0:Y:S01]  /*4150*/  SHFL.BFLY PT, R6, R7, 0x2, 0x1f ;  /* 0x0c401f0007067f89 */ /* 0x000e2200000e0000 */
[----:B------:R-:W-:Y:S02]  /*4160*/  LOP3.LUT P2, RZ, R23, 0x80, RZ, 0xc0, !PT ;  /* 0x0000008017ff7812 */ /* 0x000fe4000784c0ff */
[----:B------:R-:W-:Y:S02]  /*4170*/  ISETP.GT.AND P1, PT, R73, 0x41, !P1 ;  /* 0x000000414900780c */ /* 0x000fe40004f24270 */
[----:B------:R-:W-:Y:S02]  /*4180*/  LOP3.LUT P6, RZ, R23, 0x40, RZ, 0xc0, !PT ;  /* 0x0000004017ff7812 */ /* 0x000fe400078cc0ff */
[----:B------:R-:W-:-:S02]  /*4190*/  ISETP.LT.OR P1, PT, R72, 0x42, P1 ;  /* 0x000000424800780c */ /* 0x000fc40000f21670 */
[----:B------:R-:W-:Y:S02]  /*41a0*/  ISETP.LT.OR P4, PT, R72, 0x72, P4 ;  /* 0x000000724800780c */ /* 0x000fe40002781670 */
[----:B------:R-:W-:Y:S02]  /*41b0*/  FSEL R26, R26, -INF , !P1 ;  /* 0xff8000001a1a7808 */ /* 0x000fe40004800000 */
[----:B------:R-:W-:Y:S02]  /*41c0*/  LOP3.LUT P1, RZ, R23, 0x2000, RZ, 0xc0, !PT ;  /* 0x0000200017ff7812 */ /* 0x000fe4000782c0ff */
[----:B------:R-:W-:Y:S02]  /*41d0*/  FSEL R37, R37, -INF , !P3 ;  /* 0xff80000025257808 */ /* 0x000fe40005800000 */
[----:B------:R-:W-:Y:S02]  /*41e0*/  ISETP.GT.AND P1, PT, R73, 0x48, !P1 ;  /* 0x000000484900780c */ /* 0x000fe40004f24270 */
[----:B------:R-:W-:-:S02]  /*41f0*/  ISETP.LT.OR P5, PT, R72, 0x79, P5 ;  /* 0x000000794800780c */ /* 0x000fc40002fa1670 */
[----:B------:R-:W-:Y:S02]  /*4200*/  ISETP.LT.OR P1, PT, R72, 0x49, P1 ;  /* 0x000000494800780c */ /* 0x000fe40000f21670 */
[----:B------:R-:W-:Y:S02]  /*4210*/  FSEL R40, R40, -INF , !P4 ;  /* 0xff80000028287808 */ /* 0x000fe40006000000 */
[----:B------:R-:W-:Y:S02]  /*4220*/  FSEL R27, R27, -INF , !P1 ;  /* 0xff8000001b1b7808 */ /* 0x000fe40004800000 */
[----:B------:R-:W-:Y:S02]  /*4230*/  LOP3.LUT P1, RZ, R23, 0x1000, RZ, 0xc0, !PT ;  /* 0x0000100017ff7812 */ /* 0x000fe4000782c0ff */
[----:B0-----:R-:W-:Y:S02]  /*4240*/  FMNMX.FTZ R77, R7, R6, !PT ;  /* 0x00000006074d7209 */ /* 0x001fe40007810000 */
[----:B------:R-:W-:-:S03]  /*4250*/  ISETP.GT.AND P1, PT, R73, 0x49, !P1 ;  /* 0x000000494900780c */ /* 0x000fc60004f24270 */
[----:B------:R-:W0:Y:S01]  /*4260*/  SHFL.BFLY PT, R6, R77, 0x1, 0x1f ;  /* 0x0c201f004d067f89 */ /* 0x000e2200000e0000 */
[----:B------:R-:W-:-:S04]  /*4270*/  ISETP.LT.OR P1, PT, R72, 0x4a, P1 ;  /* 0x0000004a4800780c */ /* 0x000fc80000f21670 */
[----:B------:R-:W-:Y:S02]  /*4280*/  FSEL R28, R28, -INF , !P1 ;  /* 0xff8000001c1c7808 */ /* 0x000fe40004800000 */
[----:B------:R-:W-:-:S04]  /*4290*/  LOP3.LUT P1, RZ, R23, 0x800, RZ, 0xc0, !PT ;  /* 0x0000080017ff7812 */ /* 0x000fc8000782c0ff */
[----:B------:R-:W-:-:S04]  /*42a0*/  ISETP.GT.AND P1, PT, R73, 0x50, !P1 ;  /* 0x000000504900780c */ /* 0x000fc80004f24270 */
[----:B------:R-:W-:-:S04]  /*42b0*/  ISETP.LT.OR P1, PT, R72, 0x51, P1 ;  /* 0x000000514800780c */ /* 0x000fc80000f21670 */
[----:B------:R-:W-:Y:S02]  /*42c0*/  FSEL R31, R31, -INF , !P1 ;  /* 0xff8000001f1f7808 */ /* 0x000fe40004800000 */
[----:B------:R-:W-:Y:S02]  /*42d0*/  LOP3.LUT P1, RZ, R23, 0x400, RZ, 0xc0, !PT ;  /* 0x0000040017ff7812 */ /* 0x000fe4000782c0ff */
[----:B0-----:R-:W-:Y:S02]  /*42e0*/  FMNMX.FTZ R6, R77, R6, !PT ;  /* 0x000000064d067209 */ /* 0x001fe40007810000 */
[----:B------:R-:W-:-:S03]  /*42f0*/  ISETP.GT.AND P1, PT, R73, 0x51, !P1 ;  /* 0x000000514900780c */ /* 0x000fc60004f24270 */
[----:B------:R-:W-:Y:S01]  /*4300*/  FMUL.FTZ R76, R6, UR21 ;  /* 0x00000015064c7c20 */ /* 0x000fe20008410000 */
        /* <DEDUP_REMOVED lines=20> */
[----:B------:R-:W-:-:S02]  /*4450*/  FSETP.NEU.FTZ.AND P1, PT, R6, -INF , PT ;  /* 0xff8000000600780b */ /* 0x000fc40003f3d000 */
[----:B------:R-:W-:Y:S02]  /*4460*/  FSEL R30, R30, -INF , !P2 ;  /* 0xff8000001e1e7808 */ /* 0x000fe40005000000 */
[----:B------:R-:W-:Y:S02]  /*4470*/  FSEL R76, R76, RZ, P1 ;  /* 0x000000ff4c4c7208 */ /* 0x000fe40000800000 */
[----:B------:R-:W-:Y:S02]  /*4480*/  ISETP.GT.AND P1, PT, R73, RZ, !P6 ;  /* 0x000000ff4900720c */ /* 0x000fe40007724270 */
[----:B------:R-:W-:Y:S01]  /*4490*/  LOP3.LUT P6, RZ, R23, 0x1, RZ, 0xc0, !PT ;  /* 0x0000000117ff7812 */ /* 0x000fe200078cc0ff */
[--C-:B------:R-:W-:Y:S01]  /*44a0*/  FFMA.FTZ R150, R58, UR21, -R76.reuse ;  /* 0x000000153a967c23 */ /* 0x100fe2000801084c */
[----:B------:R-:W-:Y:S01]  /*44b0*/  ISETP.LT.OR P1, PT, R72, 0x1, P1 ;  /* 0x000000014800780c */ /* 0x000fe20000f21670 */
[--C-:B------:R-:W-:Y:S01]  /*44c0*/  FFMA.FTZ R132, R56, UR21, -R76.reuse ;  /* 0x0000001538847c23 */ /* 0x100fe2000801084c */
[----:B------:R-:W-:Y:S01]  /*44d0*/  ISETP.GT.AND P6, PT, R73, 0x79, !P6 ;  /* 0x000000794900780c */ /* 0x000fe200077c4270 */
        /* <DEDUP_REMOVED lines=15> */
[----:B------:R-:W-:Y:S01]  /*45d0*/  ISETP.LT.OR P6, PT, R72, 0x7a, P6 ;  /* 0x0000007a4800780c */ /* 0x000fe200037c1670 */
[----:B------:R-:W0:Y:S01]  /*45e0*/  MUFU.EX2 R57, R57 ;  /* 0x0000003900397308 */ /* 0x000e220000000800 */
[----:B------:R-:W-:Y:S01]  /*45f0*/  FMNMX.FTZ R0, R8, R7, !PT ;  /* 0x0000000708007209 */ /* 0x000fe20007810000 */
[--C-:B------:R-:W-:Y:S01]  /*4600*/  FFMA.FTZ R63, R63, UR21, -R76.reuse ;  /* 0x000000153f3f7c23 */ /* 0x100fe2000801084c */
[----:B------:R-:W-:Y:S01]  /*4610*/  FSEL R42, R42, -INF , !P6 ;  /* 0xff8000002a2a7808 */ /* 0x000fe20007000000 */
[--C-:B------:R-:W-:Y:S01]  /*4620*/  FFMA.FTZ R140, R64, UR21, -R76.reuse ;  /* 0x00000015408c7c23 */ /* 0x100fe2000801084c */
[----:B------:R-:W-:Y:S01]  /*4630*/  FMNMX.FTZ R0, R3, R0, !PT ;  /* 0x0000000003007209 */ /* 0x000fe20007810000 */
[--C-:B------:R-:W-:Y:S01]  /*4640*/  FFMA.FTZ R65, R65, UR21, -R76.reuse ;  /* 0x0000001541417c23 */ /* 0x100fe2000801084c */
[--C-:B------:R-:W-:Y:S01]  /*4650*/  FFMA.FTZ R142, R66, UR21, -R76.reuse ;  /* 0x00000015428e7c23 */ /* 0x100fe2000801084c */
[----:B------:R-:W1:Y:S01]  /*4660*/  MUFU.EX2 R150, R150 ;  /* 0x0000009600967308 */ /* 0x000e620000000800 */
[----:B------:R-:W-:Y:S01]  /*4670*/  FMNMX.FTZ R7, R9, R0, !PT ;  /* 0x0000000009077209 */ /* 0x000fe20007810000 */
[--C-:B------:R-:W-:Y:S01]  /*4680*/  FFMA.FTZ R67, R67, UR21, -R76.reuse ;  /* 0x0000001543437c23 */ /* 0x100fe2000801084c */
[--C-:B------:R-:W-:Y:S01]  /*4690*/  FFMA.FTZ R136, R68, UR21, -R76.reuse ;  /* 0x0000001544887c23 */ /* 0x100fe2000801084c */
[--C-:B------:R-:W-:Y:S01]  /*46a0*/  FFMA.FTZ R69, R69, UR21, -R76.reuse ;  /* 0x0000001545457c23 */ /* 0x100fe2000801084c */
[----:B------:R-:W-:Y:S01]  /*46b0*/  FMNMX.FTZ R0, R10, R7, !PT ;  /* 0x000000070a007209 */ /* 0x000fe20007810000 */
[--C-:B------:R-:W-:Y:S01]  /*46c0*/  FFMA.FTZ R138, R70, UR21, -R76.reuse ;  /* 0x00000015468a7c23 */ /* 0x100fe2000801084c */
[--C-:B------:R-:W-:Y:S01]  /*46d0*/  FFMA.FTZ R71, R71, UR21, -R76.reuse ;  /* 0x0000001547477c23 */ /* 0x100fe2000801084c */
[----:B------:R-:W2:Y:S01]  /*46e0*/  MUFU.EX2 R59, R59 ;  /* 0x0000003b003b7308 */ /* 0x000ea20000000800 */
[----:B------:R-:W-:Y:S01]  /*46f0*/  FMNMX.FTZ R7, R11, R0, !PT ;  /* 0x000000000b077209 */ /* 0x000fe20007810000 */
[--C-:B------:R-:W-:Y:S01]  /*4700*/  FFMA.FTZ R128, R44, UR21, -R76.reuse ;  /* 0x000000152c807c23 */ /* 0x100fe2000801084c */
[--C-:B------:R-:W-:Y:S01]  /*4710*/  FFMA.FTZ R35, R35, UR21, -R76.reuse ;  /* 0x0000001523237c23 */ /* 0x100fe2000801084c */
[--C-:B------:R-:W-:Y:S01]  /*4720*/  FFMA.FTZ R130, R46, UR21, -R76.reuse ;  /* 0x000000152e827c23 */ /* 0x100fe2000801084c */
[----:B------:R-:W-:Y:S01]  /*4730*/  FMNMX.FTZ R0, R12, R7, !PT ;  /* 0x000000070c007209 */ /* 0x000fe20007810000 */
[--C-:B------:R-:W-:Y:S01]  /*4740*/  FFMA.FTZ R124, R49, UR21, -R76.reuse ;  /* 0x00000015317c7c23 */ /* 0x100fe2000801084c */
[--C-:B------:R-:W-:Y:S01]  /*4750*/  FFMA.FTZ R126, R50, UR21, -R76.reuse ;  /* 0x00000015327e7c23 */ /* 0x100fe2000801084c */
[----:B------:R-:W3:Y:S01]  /*4760*/  MUFU.EX2 R144, R144 ;  /* 0x0000009000907308 */ /* 0x000ee20000000800 */
[----:B------:R-:W-:Y:S01]  /*4770*/  FMNMX.FTZ R7, R13, R0, !PT ;  /* 0x000000000d077209 */ /* 0x000fe20007810000 */
[--C-:B------:R-:W-:Y:S01]  /*4780*/  FFMA.FTZ R49, R54, UR21, -R76.reuse ;  /* 0x0000001536317c23 */ /* 0x100fe2000801084c */
[--C-:B------:R-:W-:Y:S01]  /*4790*/  FFMA.FTZ R120, R51, UR21, -R76.reuse ;  /* 0x0000001533787c23 */ /* 0x100fe2000801084c */
[--C-:B------:R-:W-:Y:S01]  /*47a0*/  FFMA.FTZ R51, R53, UR21, -R76.reuse ;  /* 0x0000001535337c23 */ /* 0x100fe2000801084c */
[----:B------:R-:W-:Y:S01]  /*47b0*/  FMNMX.FTZ R0, R14, R7, !PT ;  /* 0x000000070e007209 */ /* 0x000fe20007810000 */
[--C-:B------:R-:W-:Y:S01]  /*47c0*/  FFMA.FTZ R122, R48, UR21, -R76.reuse ;  /* 0x00000015307a7c23 */ /* 0x100fe2000801084c */
[----:B------:R-:W-:Y:S01]  /*47d0*/  FFMA.FTZ R53, R52, UR21, -R76 ;  /* 0x0000001534357c23 */ /* 0x000fe2000801084c */
[----:B------:R-:W4:Y:S01]  /*47e0*/  MUFU.EX2 R61, R61 ;  /* 0x0000003d003d7308 */ /* 0x000f220000000800 */
[----:B------:R-:W-:-:S04]  /*47f0*/  FMNMX.FTZ R7, R15, R0, !PT ;  /* 0x000000000f077209 */ /* 0x000fc80007810000 */
[----:B------:R-:W-:-:S03]  /*4800*/  FMNMX.FTZ R0, R20, R7, !PT ;  /* 0x0000000714007209 */ /* 0x000fc60007810000 */
[----:B------:R-:W5:Y:S01]  /*4810*/  MUFU.EX2 R146, R146 ;  /* 0x0000009200927308 */ /* 0x000f620000000800 */
        /* <DEDUP_REMOVED lines=12> */
[----:B------:R-:W-:Y:S02]  /*48e0*/  FMNMX.FTZ R7, R33, R0, !PT ;  /* 0x0000000021077209 */ /* 0x000fe40007810000 */
[----:B------:R-:W-:Y:S02]  /*48f0*/  FSEL R0, R29, -INF , !P1 ;  /* 0xff8000001d007808 */ /* 0x000fe40004800000 */
        /* <DEDUP_REMOVED lines=10> */
[--C-:B------:R-:W-:Y:S01]  /*49a0*/  FFMA.FTZ R41, R43, UR21, -R76.reuse ;  /* 0x000000152b297c23 */ /* 0x100fe2000801084c */
[----:B------:R-:W-:Y:S01]  /*49b0*/  FMNMX.FTZ R7, R40, R7, !PT ;  /* 0x0000000728077209 */ /* 0x000fe20007810000 */
[--C-:B------:R-:W-:Y:S01]  /*49c0*/  FFMA.FTZ R43, R45, UR21, -R76.reuse ;  /* 0x000000152d2b7c23 */ /* 0x100fe2000801084c */
[--C-:B------:R-:W-:Y:S01]  /*49d0*/  FFMA.FTZ R45, R47, UR21, -R76.reuse ;  /* 0x000000152f2d7c23 */ /* 0x100fe2000801084c */
[----:B------:R-:W-:Y:S01]  /*49e0*/  FFMA.FTZ R47, R55, UR21, -R76 ;  /* 0x00000015372f7c23 */ /* 0x000fe2000801084c */
        /* <DEDUP_REMOVED lines=67> */
[----:B------:R-:W-:Y:S01]  /*4e20*/  F2FP.F16.F32.PACK_AB R149, R4, R149 ;  /* 0x000000950495723e */ /* 0x000fe200000000ff */
[----:B------:R-:W0:Y:S01]  /*4e30*/  MUFU.EX2 R8, R8 ;  /* 0x0000000800087308 */ /* 0x000e220000000800 */
        /* <DEDUP_REMOVED lines=11> */
[----:B------:R-:W-:Y:S01]  /*4ef0*/  FADD.FTZ R3, R145, R2 ;  /* 0x0000000291037221 */ /* 0x000fe20000010000 */
[----:B------:R-:W-:Y:S02]  /*4f00*/  F2FP.F16.F32.PACK_AB R146, R63, R146 ;  /* 0x000000923f92723e */ /* 0x000fe400000000ff */
[----:B------:R-:W2:Y:S01]  /*4f10*/  MUFU.EX2 R10, R10 ;  /* 0x0000000a000a7308 */ /* 0x000ea20000000800 */
[----:B0-----:R-:W-:Y:S01]  /*4f20*/  FADD.FTZ R2, R8, R3 ;  /* 0x0000000308027221 */ /* 0x001fe20000010000 */
[----:B------:R-:W-:Y:S02]  /*4f30*/  F2FP.F16.F32.PACK_AB R140, R65, R140 ;  /* 0x0000008c418c723e */ /* 0x000fe400000000ff */
[----:B------:R-:W-:Y:S02]  /*4f40*/  F2FP.F16.F32.PACK_AB R142, R67, R142 ;  /* 0x0000008e438e723e */ /* 0x000fe400000000ff */
[----:B------:R-:W-:Y:S02]  /*4f50*/  F2FP.F16.F32.PACK_AB R136, R69, R136 ;  /* 0x000000884588723e */ /* 0x000fe400000000ff */
[----:B------:R-:W0:Y:S01]  /*4f60*/  MUFU.EX2 R141, R141 ;  /* 0x0000008d008d7308 */ /* 0x000e220000000800 */
[----:B-1----:R-:W-:Y:S01]  /*4f70*/  FADD.FTZ R3, R147, R2 ;  /* 0x0000000293037221 */ /* 0x002fe20000010000 */
[----:B------:R-:W-:Y:S01]  /*4f80*/  FADD.FTZ R2, R132, R5 ;  /* 0x0000000584027221 */ /* 0x000fe20000010000 */
[----:B------:R-:W-:-:S02]  /*4f90*/  F2FP.F16.F32.PACK_AB R138, R29, R138 ;  /* 0x0000008a1d8a723e */ /* 0x000fc400000000ff */
[C---:B------:R-:W-:Y:S01]  /*4fa0*/  F2FP.F16.F32.PACK_AB R132, R35.reuse, R132 ;  /* 0x000000842384723e */ /* 0x040fe200000000ff */
[----:B------:R-:W-:Y:S01]  /*4fb0*/  FADD.FTZ R5, R35, R2 ;  /* 0x0000000223057221 */ /* 0x000fe20000010000 */
[----:B------:R-:W-:Y:S01]  /*4fc0*/  FFMA.FTZ R2, R0, UR21, -R55 ;  /* 0x0000001500027c23 */ /* 0x000fe20008010837 */
[----:B------:R-:W1:Y:S01]  /*4fd0*/  MUFU.EX2 R12, R12 ;  /* 0x0000000c000c7308 */ /* 0x000e620000000800 */
[----:B--2---:R-:W-:Y:S01]  /*4fe0*/  FADD.FTZ R44, R10, R3 ;  /* 0x000000030a2c7221 */ /* 0x004fe20000010000 */
[----:B------:R-:W-:Y:S02]  /*4ff0*/  F2FP.F16.F32.PACK_AB R151, R34, R151 ;  /* 0x000000972297723e */ /* 0x000fe400000000ff */
[----:B------:R-:W-:Y:S02]  /*5000*/  F2FP.F16.F32.PACK_AB R145, R8, R145 ;  /* 0x000000910891723e */ /* 0x000fe400000000ff */
[----:B------:R-:W-:Y:S02]  /*5010*/  F2FP.F16.F32.PACK_AB R147, R10, R147 ;  /* 0x000000930a93723e */ /* 0x000fe400000000ff */
[----:B------:R-:W2:Y:S01]  /*5020*/  MUFU.EX2 R143, R143 ;  /* 0x0000008f008f7308 */ /* 0x000ea20000000800 */
[----:B0-----:R-:W-:Y:S01]  /*5030*/  FADD.FTZ R3, R141, R44 ;  /* 0x0000002c8d037221 */ /* 0x001fe20000010000 */
[----:B------:R-:W-:Y:S01]  /*5040*/  FADD.FTZ R44, R134, R5 ;  /* 0x00000005862c7221 */ /* 0x000fe20000010000 */
[----:B------:R-:W-:-:S03]  /*5050*/  F2FP.F16.F32.PACK_AB R134, R41, R134 ;  /* 0x000000862986723e */ /* 0x000fc600000000ff */
[----:B------:R-:W-:Y:S02]  /*5060*/  FADD.FTZ R5, R41, R44 ;  /* 0x0000002c29057221 */ /* 0x000fe40000010000 */
[----:B------:R-:W0:Y:S01]  /*5070*/  MUFU.EX2 R14, R14 ;  /* 0x0000000e000e7308 */ /* 0x000e220000000800 */
[----:B-1----:R-:W-:Y:S01]  /*5080*/  FADD.FTZ R0, R12, R3 ;  /* 0x000000030c007221 */ /* 0x002fe20000010000 */
[----:B------:R-:W-:Y:S01]  /*5090*/  FADD.FTZ R46, R128, R5 ;  /* 0x00000005802e7221 */ /* 0x000fe20000010000 */
[C---:B------:R-:W-:Y:S02]  /*50a0*/  F2FP.F16.F32.PACK_AB R128, R43.reuse, R128 ;  /* 0x000000802b80723e */ /* 0x040fe400000000ff */
        /* <DEDUP_REMOVED lines=18> */
[----:B-1----:R-:W-:-:S07]  /*51d0*/  F2FP.F16.F32.PACK_AB R139, R24, R139 ;  /* 0x0000008b188b723e */ /* 0x002fce00000000ff */
[----:B------:R-:W1:Y:S08]  /*51e0*/  MUFU.EX2 R135, R135 ;  /* 0x0000008700877308 */ /* 0x000e700000000800 */
[----:B------:R-:W3:Y:S08]  /*51f0*/  MUFU.EX2 R28, R28 ;  /* 0x0000001c001c7308 */ /* 0x000ef00000000800 */
[----:B------:R4:W-:Y:S08]  /*5200*/  MUFU.EX2 R0, R36 ;  /* 0x0000002400007308 */ /* 0x0009f00000000800 */
[----:B------:R-:W5:Y:S01]  /*5210*/  MUFU.EX2 R129, R129 ;  /* 0x0000008100817308 */ /* 0x000f620000000800 */
[----:B----4-:R-:W-:-:S04]  /*5220*/  FADD.FTZ R36, R24, R3 ;  /* 0x0000000318247221 */ /* 0x010fc80000010000 */
[----:B--2---:R-:W-:Y:S01]  /*5230*/  FADD.FTZ R3, R133, R36 ;  /* 0x0000002485037221 */ /* 0x004fe20000010000 */
[C---:B0-----:R-:W-:Y:S02]  /*5240*/  F2FP.F16.F32.PACK_AB R133, R26.reuse, R133 ;  /* 0x000000851a85723e */ /* 0x041fe400000000ff */
[----:B------:R-:W0:Y:S01]  /*5250*/  MUFU.EX2 R32, R32 ;  /* 0x0000002000207308 */ /* 0x000e220000000800 */
[----:B------:R-:W-:-:S04]  /*5260*/  FADD.FTZ R36, R26, R3 ;  /* 0x000000031a247221 */ /* 0x000fc80000010000 */
[----:B-1----:R-:W-:Y:S01]  /*5270*/  FADD.FTZ R3, R135, R36 ;  /* 0x0000002487037221 */ /* 0x002fe20000010000 */
[C---:B---3--:R-:W-:Y:S02]  /*5280*/  F2FP.F16.F32.PACK_AB R135, R28.reuse, R135 ;  /* 0x000000871c87723e */ /* 0x048fe400000000ff */
[----:B------:R-:W1:Y:S01]  /*5290*/  MUFU.EX2 R131, R131 ;  /* 0x0000008300837308 */ /* 0x000e620000000800 */
[----:B------:R-:W-:-:S04]  /*52a0*/  FADD.FTZ R36, R28, R3 ;  /* 0x000000031c247221 */ /* 0x000fc80000010000 */
[----:B-----5:R-:W-:-:S03]  /*52b0*/  FADD.FTZ R3, R129, R36 ;  /* 0x0000002481037221 */ /* 0x020fc60000010000 */
[----:B------:R-:W2:Y:S01]  /*52c0*/  MUFU.EX2 R38, R38 ;  /* 0x0000002600267308 */ /* 0x000ea20000000800 */
[C---:B0-----:R-:W-:Y:S01]  /*52d0*/  FADD.FTZ R36, R32.reuse, R3 ;  /* 0x0000000320247221 */ /* 0x041fe20000010000 */
[----:B------:R-:W-:-:S06]  /*52e0*/  F2FP.F16.F32.PACK_AB R129, R32, R129 ;  /* 0x000000812081723e */ /* 0x000fcc00000000ff */
[----:B------:R-:W0:Y:S01]  /*52f0*/  MUFU.EX2 R124, R124 ;  /* 0x0000007c007c7308 */ /* 0x000e220000000800 */
[----:B-1----:R-:W-:Y:S01]  /*5300*/  FADD.FTZ R3, R131, R36 ;  /* 0x0000002483037221 */ /* 0x002fe20000010000 */
[----:B------:R-:W-:-:S03]  /*5310*/  F2FP.F16.F32.PACK_AB R131, R0, R131 ;  /* 0x000000830083723e */ /* 0x000fc600000000ff */
[----:B------:R-:W-:-:S03]  /*5320*/  FADD.FTZ R3, R0, R3 ;  /* 0x0000000300037221 */ /* 0x000fc60000010000 */
        /* <DEDUP_REMOVED lines=31> */
[----:B--2---:R-:W-:Y:S01]  /*5520*/  FADD.FTZ R0, R56, R3 ;  /* 0x0000000338007221 */ /* 0x004fe20000010000 */
[----:B------:R-:W-:-:S06]  /*5530*/  VIADD R3, R88, 0xfffffffe ;  /* 0xfffffffe58037836 */ /* 0x000fcc0000000000 */
        /* <DEDUP_REMOVED lines=18> */
.L_x_14056:
[----:B------:R-:W-:Y:S02]  /*5660*/  ULDC UR18, c[0x0][0x9e4] ;  /* 0x0002790000127ab9 */ /* 0x000fe40000000800 */
[----:B------:R-:W-:-:S11]  /*5670*/  UISETP.NE.AND UP0, UPT, UR18, 0x1, UPT ;  /* 0x000000011200788c */ /* 0x000fd6000bf05270 */
[----:B------:R-:W-:Y:S02]  /*5680*/  @UP0 ULDC.64 UR6, c[0x0][0x9e8] ;  /* 0x00027a0000060ab9 */ /* 0x000fe40000000a00 */
[----:B------:R-:W-:-:S04]  /*5690*/  UIMAD.WIDE.U32 UR10, UR15, UR6, URZ ;  /* 0x000000060f0a72a5 */ /* 0x000fc8000f8e003f */
[----:B------:R-:W-:-:S12]  /*56a0*/  @UP0 USHF.R.U32.HI UR15, URZ, UR7, UR11 ;  /* 0x000000073f0f0299 */ /* 0x000fd8000801160b */
.L_x_14057:
[----:B------:R-:W-:-:S04]  /*56b0*/  UIMAD UR15, UR15, UR18, UR18 ;  /* 0x000000120f0f72a4 */ /* 0x000fc8000f8e0212 */
[----:B------:R-:W-:-:S04]  /*56c0*/  UISETP.LT.AND UP0, UPT, UR14, UR15, UPT ;  /* 0x0000000f0e00728c */ /* 0x000fc8000bf01270 */
[----:B------:R-:W-:-:S12]  /*56d0*/  USEL UR14, UR14, UR15, UP0 ;  /* 0x0000000f0e0e7287 */ /* 0x000fd80008000000 */
.L_x_14055:
        /* <DEDUP_REMOVED lines=21> */
[----:B------:R-:W-:-:S13]  /*5830*/  ISETP.GE.AND P1, PT, R3, UR26, PT ;  /* 0x0000001a03007c0c */ /* 0x000fda000bf26270 */
[----:B------:R-:W-:Y:S05]  /*5840*/  @!P1 BRA `(.L_x_14058) ;  /* 0x0000003400a49947 */ /* 0x000fea0003800000 */
        /* <DEDUP_REMOVED lines=10> */
.L_x_14077:
[----:B------:R-:W-:Y:S01]  /*58f0*/  ISETP.NE.AND P2, PT, RZ, UR44, PT ;  /* 0x0000002cff007c0c */ /* 0x000fe2000bf45270 */
[----:B------:R-:W-:-:S04]  /*5900*/  UISETP.NE.AND UP0, UPT, UR27, 0x1, UPT ;  /* 0x000000011b00788c */ /* 0x000fc8000bf05270 */
[----:B------:R-:W-:-:S04]  /*5910*/  USEL UR49, URZ, 0x1, UP0 ;  /* 0x000000013f317887 */ /* 0x000fc80008000000 */
[----:B------:R-:W-:-:S04]  /*5920*/  ULOP3.LUT UR49, UR28, UR49, URZ, 0x3c, !UPT ;  /* 0x000000311c317292 */ /* 0x000fc8000f8e3c3f */
[----:B------:R-:W-:Y:S08]  /*5930*/  @P2 BRA `(.L_x_14059) ;  /* 0x0000000000382947 */ /* 0x000ff00003800000 */
[----:B------:R-:W-:Y:S05]  /*5940*/  @!P0 BRA `(.L_x_14060) ;  /* 0x0000000000048947 */ /* 0x000fea0003800000 */
[----:B------:R-:W-:Y:S01]  /*5950*/  BPT.TRAP 0x1 ;  /* 0x000000040000795c */ /* 0x000fe20000300000 */
.L_x_14060:
        /* <DEDUP_REMOVED lines=9> */
.L_x_14061:
[----:B-1----:R-:W-:Y:S05]  /*59f0*/  @P1 BRA `(.L_x_14059) ;  /* 0x0000000000081947 */ /* 0x002fea0003800000 */
[----:B------:R-:W1:Y:S02]  /*5a00*/  SYNCS.PHASECHK.TRANS64.TRYWAIT P1, [UR6+0x16830], R6 ;  /* 0x01683006ff0075a7 */ /* 0x000e640008020146 */
[----:B-1----:R-:W-:Y:S05]  /*5a10*/  @!P1 BRA `(.L_x_14062) ;  /* 0x0000012800349947 */ /* 0x002fea0003800000 */
.L_x_14059:
[----:B-1----:R-:W1:Y:S01]  /*5a20*/  S2R R7, SR_TID.X ;  /* 0x0000000000077919 */ /* 0x002e620000002100 */
[----:B------:R-:W-:Y:S01]  /*5a30*/  UIADD3 UR48, UR27, 0x1, URZ ;  /* 0x000000011b307890 */ /* 0x000fe2000fffe03f */
[----:B------:R-:W-:Y:S01]  /*5a40*/  UMOV UR19, 0x40000040 ;  /* 0x4000004000137882 */ /* 0x000fe20000000000 */
[----:B------:R-:W-:Y:S02]  /*5a50*/  UMOV UR7, 0x40000040 ;  /* 0x4000004000077882 */ /* 0x000fe40000000000 */
[----:B------:R-:W-:Y:S01]  /*5a60*/  UISETP.NE.AND UP0, UPT, UR48, 0x2, UPT ;  /* 0x000000023000788c */ /* 0x000fe2000bf05270 */
[----:B------:R-:W-:Y:S01]  /*5a70*/  UMOV UR11, 0x40000040 ;  /* 0x40000040000b7882 */ /* 0x000fe20000000000 */
[----:B------:R-:W-:Y:S02]  /*5a80*/  UMOV UR15, 0x40000040 ;  /* 0x40000040000f7882 */ /* 0x000fe40000000000 */
[----:B------:R-:W-:-:S04]  /*5a90*/  USEL UR48, UR48, URZ, UP0 ;  /* 0x0000003f30307287 */ /* 0x000fc80008000000 */
        /* <DEDUP_REMOVED lines=22> */
.L_x_14064:
[----:B------:R-:W-:Y:S01]  /*5c00*/  ULEA UR6, UR27, UR45, 0x3 ;  /* 0x0000002d1b067291 */ /* 0x000fe2000f8e183f */
[----:B------:R-:W-:-:S05]  /*5c10*/  IMAD.U32 R6, RZ, RZ, UR28 ;  /* 0x0000001cff067e24 */ /* 0x000fca000f8e00ff */
[----:B------:R-:W-:-:S04]  /*5c20*/  SHF.L.U32 R6, R6, 0x1f, RZ ;  /* 0x0000001f06067819 */ /* 0x000fc800000006ff */
[----:B------:R0:W1:Y:S01]  /*5c30*/  SYNCS.PHASECHK.TRANS64.TRYWAIT P1, [UR6+0x16850], R6 ;  /* 0x01685006ff0075a7 */ /* 0x0000620008020146 */
[----:B------:R-:W-:Y:S05]  /*5c40*/  @!P0 BRA `(.L_x_14065) ;  /* 0x0000000000048947 */ /* 0x000fea0003800000 */
[----:B------:R-:W-:Y:S01]  /*5c50*/  BPT.TRAP 0x1 ;  /* 0x000000040000795c */ /* 0x000fe20000300000 */
.L_x_14065:
[----:B-1----:R-:W-:Y:S05]  /*5c60*/  @P1 BRA `(.L_x_14063) ;  /* 0x0000000000081947 */ /* 0x002fea0003800000 */
[----:B------:R-:W1:Y:S02]  /*5c70*/  SYNCS.PHASECHK.TRANS64.TRYWAIT P1, [UR6+0x16850], R6 ;  /* 0x01685006ff0075a7 */ /* 0x000e640008020146 */
[----:B-1----:R-:W-:Y:S05]  /*5c80*/  @!P1 BRA `(.L_x_14066) ;  /* 0x0000012400b09947 */ /* 0x002fea0003800000 */
.L_x_14063:
[----:B------:R-:W-:Y:S01]  /*5c90*/  UIADD3 UR6, UR45, 0x400, URZ ;  /* 0x000004002d067890 */ /* 0x000fe2000fffe03f */
[----:B------:R-:W-:Y:S01]  /*5ca0*/  WARPGROUP.ARRIVE ;  /* 0x00000000000079c5 */ /* 0x000fe20000000000 */
[----:B------:R-:W-:-:S05]  /*5cb0*/  UMOV UR7, 0x40000040 ;  /* 0x4000004000077882 */ /* 0x000fca0000000000 */
[----:B------:R-:W1:Y:S01]  /*5cc0*/  S2R R8, SR_TID.X ;  /* 0x0000000000087919 */ /* 0x000e620000002100 */
[----:B------:R-:W-:-:S04]  /*5cd0*/  USHF.R.U32.HI UR6, URZ, 0x4, UR6 ;  /* 0x000000043f067899 */ /* 0x000fc80008011606 */
[----:B------:R-:W-:-:S04]  /*5ce0*/  ULOP3.LUT UR6, UR6, 0x3fff, URZ, 0xc0, !UPT ;  /* 0x00003fff06067892 */ /* 0x000fc8000f8ec03f */
[----:B------:R-:W-:-:S07]  /*5cf0*/  ULEA UR10, UR27, UR6, 0xa ;  /* 0x000000061b0a7291 */ /* 0x000fce000f8e503f */
[----:B------:R-:W-:Y:S02]  /*5d00*/  UMOV UR6, UR10 ;  /* 0x0000000a00067c82 */ /* 0x000fe40008000000 */
[----:B------:R-:W-:Y:S01]  /*5d10*/  HGMMA.64x64x16.F32 R88, R148, gdesc[UR4].tnspB, R88, gsb0 ;  /* 0x40e0000494587df0 */ /* 0x000fe20008000858 */
[----:B------:R-:W-:Y:S01]  /*5d20*/  UIADD3 UR6, UR10, 0x80, URZ ;  /* 0x000000800a067890 */ /* 0x000fe2000fffe03f */
[----:B------:R-:W-:Y:S01]  /*5d30*/  UMOV UR7, 0x40000040 ;  /* 0x4000004000077882 */ /* 0x000fe20000000000 */
[----:B-1----:R-:W-:Y:S02]  /*5d40*/  SHF.R.U32.HI R7, RZ, 0x7, R8 ;  /* 0x00000007ff077819 */ /* 0x002fe40000011608 */
[----:B------:R-:W-:-:S03]  /*5d50*/  ISETP.GE.U32.AND P1, PT, R8, 0x180, PT ;  /* 0x000001800800780c */ /* 0x000fc60003f26070 */
[----:B0-----:R-:W-:-:S05]  /*5d60*/  VIADD R6, R7, 0x9 ;  /* 0x0000000907067836 */ /* 0x001fca0000000000 */
[----:B------:R-:W-:Y:S01]  /*5d70*/  SEL R6, R6, 0x9, !P1 ;  /* 0x0000000906067807 */ /* 0x000fe20004800000 */
        /* <DEDUP_REMOVED lines=37> */
.L_x_14067:
        /* <DEDUP_REMOVED lines=16> */
[----:B------:R-:W-:Y:S01]  /*60d0*/  ULEA UR6, UR48, UR45, 0x3 ;  /* 0x0000002d30067291 */ /* 0x000fe2000f8e183f */
[----:B------:R-:W-:Y:S01]  /*60e0*/  FMUL.FTZ R54, R64, UR25 ;  /* 0x0000001940367c20 */ /* 0x000fe20008410000 */
[----:B------:R-:W-:Y:S01]  /*60f0*/  FMUL.FTZ R64, R74, UR25 ;  /* 0x000000194a407c20 */ /* 0x000fe20008410000 */
[----:B------:R-:W-:Y:S01]  /*6100*/  @P1 IMAD.HI.U32 R46, R83, UR7, RZ ;  /* 0x00000007532e1c27 */ /* 0x000fe2000f8e00ff */
[----:B------:R-:W-:-:S03]  /*6110*/  @UP1 ULDC UR7, c[0x0][0x450] ;  /* 0x0001140000071ab9 */ /* 0x000fc60000000800 */
[----:B------:R-:W-:Y:S01]  /*6120*/  FMUL.FTZ R74, R84, UR25 ;  /* 0x00000019544a7c20 */ /* 0x000fe20008410000 */
[----:B0-----:R-:W-:Y:S01]  /*6130*/  FMUL.FTZ R6, R24, UR25 ;  /* 0x0000001918067c20 */ /* 0x001fe20008410000 */
[----:B------:R-:W-:Y:S01]  /*6140*/  UIADD3 UR6, UR6, 0x16840, URZ ;  /* 0x0001684006067890 */ /* 0x000fe2000fffe03f */
        /* <DEDUP_REMOVED lines=142> */
.L_x_14070:
[----:B------:R-:W-:-:S05]  /*6a30*/  IMAD.U32 R86, RZ, RZ, UR22 ;  /* 0x00000016ff567e24 */ /* 0x000fca000f8e00ff */
[----:B------:R-:W-:-:S13]  /*6a40*/  ISETP.NE.AND P1, PT, R86, 0x1, PT ;  /* 0x000000015600780c */ /* 0x000fda0003f25270 */
[----:B------:R-:W1:Y:S02]  /*6a50*/  @P1 LDC.64 R46, c[0x0][0x9e8] ;  /* 0x00027a00ff2e1b82 */ /* 0x000e640000000a00 */
[----:B-1----:R-:W-:-:S05]  /*6a60*/  @P1 IMAD.HI.U32 R46, R84, R46, RZ ;  /* 0x0000002e542e1227 */ /* 0x002fca00078e00ff */
[----:B------:R-:W-:-:S07]  /*6a70*/  @P1 SHF.R.U32.HI R84, RZ, R47, R46 ;  /* 0x0000002fff541219 */ /* 0x000fce000001162e */
.L_x_14071:
[----:B------:R-:W-:Y:S05]  /*6a80*/  BSYNC B0 ;  /* 0x0000000000007941 */ /* 0x000fea0003800000 */
.L_x_14069:
[----:B------:R-:W-:-:S04]  /*6a90*/  IMAD R47, R84, R86, -R77 ;  /* 0x00000056542f7224 */ /* 0x000fc800078e0a4d */
[----:B------:R-:W-:-:S05]  /*6aa0*/  IMAD.IADD R47, R47, 0x1, -R16 ;  /* 0x000000012f2f7824 */ /* 0x000fca00078e0a10 */
[----:B------:R-:W-:Y:S02]  /*6ab0*/  VIADDMNMX R80, R47, R86, R80, PT ;  /* 0x000000562f507246 */ /* 0x000fe40003800150 */
[----:B------:R-:W-:-:S07]  /*6ac0*/  VIMNMX R79, R79, R47, !PT ;  /* 0x0000002f4f4f7248 */ /* 0x000fce0007fe0100 */
.L_x_14068:
        /* <DEDUP_REMOVED lines=116> */
.L_x_14074:
[----:B------:R-:W-:-:S05]  /*7210*/  IMAD.U32 R80, RZ, RZ, UR22 ;  /* 0x00000016ff507e24 */ /* 0x000fca000f8e00ff */
[----:B------:R-:W-:-:S13]  /*7220*/  ISETP.NE.AND P2, PT, R80, 0x1, PT ;  /* 0x000000015000780c */ /* 0x000fda0003f45270 */
[----:B------:R-:W0:Y:S02]  /*7230*/  @P2 LDC.64 R6, c[0x0][0x9e8] ;  /* 0x00027a00ff062b82 */ /* 0x000e240000000a00 */
[----:B0-----:R-:W-:-:S05]  /*7240*/  @P2 IMAD.HI.U32 R6, R83, R6, RZ ;  /* 0x0000000653062227 */ /* 0x001fca00078e00ff */
[----:B------:R-:W-:-:S07]  /*7250*/  @P2 SHF.R.U32.HI R83, RZ, R7, R6 ;  /* 0x00000007ff532219 */ /* 0x000fce0000011606 */
.L_x_14075:
[----:B------:R-:W-:Y:S05]  /*7260*/  BSYNC B0 ;  /* 0x0000000000007941 */ /* 0x000fea0003800000 */
.L_x_14073:
[----:B------:R-:W-:-:S04]  /*7270*/  IMAD R77, R83, R80, -R77 ;  /* 0x00000050534d7224 */ /* 0x000fc800078e0a4d */
[----:B------:R-:W-:-:S05]  /*7280*/  IMAD.IADD R77, R77, 0x1, -R16 ;  /* 0x000000014d4d7824 */ /* 0x000fca00078e0a10 */
[----:B------:R-:W-:Y:S02]  /*7290*/  VIADDMNMX R82, R77, R80, R82, PT ;  /* 0x000000504d527246 */ /* 0x000fe40003800152 */
[----:B------:R-:W-:-:S07]  /*72a0*/  VIMNMX R81, R81, R77, !PT ;  /* 0x0000004d51517248 */ /* 0x000fce0007fe0100 */
.L_x_14072:
        /* <DEDUP_REMOVED lines=15> */
[----:B------:R-:W-:Y:S02]  /*73a0*/  ISETP.LT.OR P2, PT, R82, 0x2, P2 ;  /* 0x000000025200780c */ /* 0x000fe40001741670 */
[----:B------:R-:W-:Y:S02]  /*73b0*/  FMNMX.FTZ R6, R28, R7, !PT ;  /* 0x000000071c067209 */ /* 0x000fe40007810000 */
[----:B------:R-:W-:-:S02]  /*73c0*/  ISETP.GT.AND P5, PT, R81, RZ, P1 ;  /* 0x000000ff5100720c */ /* 0x000fc40000fa4270 */
[----:B------:R-:W-:Y:S02]  /*73d0*/  FMNMX.FTZ R7, R29, R6, !PT ;  /* 0x000000061d077209 */ /* 0x000fe40007810000 */
[----:B------:R-:W-:Y:S02]  /*73e0*/  FSEL R9, R9, -INF , !P2 ;  /* 0xff80000009097808 */ /* 0x000fe40005000000 */
[----:B------:R-:W-:Y:S02]  /*73f0*/  FMNMX.FTZ R6, R32, R7, !PT ;  /* 0x0000000720067209 */ /* 0x000fe40007810000 */
[----:B------:R-:W-:Y:S02]  /*7400*/  ISETP.LT.OR P5, PT, R82, 0x1, P5 ;  /* 0x000000015200780c */ /* 0x000fe40002fa1670 */
[----:B------:R-:W-:Y:S02]  /*7410*/  FMNMX.FTZ R7, R33, R6, !PT ;  /* 0x0000000621077209 */ /* 0x000fe40007810000 */
[----:B------:R-:W-:-:S02]  /*7420*/  ISETP.GT.AND P2, PT, R81, 0x11, P1 ;  /* 0x000000115100780c */ /* 0x000fc40000f44270 */
        /* <DEDUP_REMOVED lines=9> */
[----:B------:R-:W-:Y:S02]  /*74c0*/  ISETP.LT.OR P4, PT, R82, 0xa, P4 ;  /* 0x0000000a5200780c */ /* 0x000fe40002781670 */
[----:B------:R-:W-:Y:S02]  /*74d0*/  FMNMX.FTZ R7, R45, R6, !PT ;  /* 0x000000062d077209 */ /* 0x000fe40007810000 */
[----:B------:R-:W-:-:S02]  /*74e0*/  FSEL R12, R12, -INF , !P3 ;  /* 0xff8000000c0c7808 */ /* 0x000fc40005800000 */
[----:B------:R-:W-:Y:S02]  /*74f0*/  FMNMX.FTZ R6, R50, R7, !PT ;  /* 0x0000000732067209 */ /* 0x000fe40007810000 */
[----:B------:R-:W-:Y:S02]  /*7500*/  FSEL R13, R13, -INF , !P4 ;  /* 0xff8000000d0d7808 */ /* 0x000fe40006000000 */
[----:B------:R-:W-:Y:S02]  /*7510*/  FMNMX.FTZ R7, R51, R6, !PT ;  /* 0x0000000633077209 */ /* 0x000fe40007810000 */
[C---:B------:R-:W-:Y:S02]  /*7520*/  ISETP.GT.AND P3, PT, R81.reuse, 0x18, P1 ;  /* 0x000000185100780c */ /* 0x040fe40000f64270 */
        /* <DEDUP_REMOVED lines=24> */
[----:B------:R-:W-:Y:S01]  /*76b0*/  ISETP.LT.OR P3, PT, R82, 0x32, P3 ;  /* 0x000000325200780c */ /* 0x000fe20001f61670 */
[----:B------:R-:W0:Y:S01]  /*76c0*/  SHFL.BFLY PT, R6, R7, 0x2, 0x1f ;  /* 0x0c401f0007067f89 */ /* 0x000e2200000e0000 */
[----:B------:R-:W-:-:S02]  /*76d0*/  ISETP.GT.AND P4, PT, R81, 0x39, P1 ;  /* 0x000000395100780c */ /* 0x000fc40000f84270 */
[----:B------:R-:W-:Y:S02]  /*76e0*/  FSEL R39, R39, -INF , !P3 ;  /* 0xff80000027277808 */ /* 0x000fe40005800000 */
[C---:B------:R-:W-:Y:S02]  /*76f0*/  ISETP.LT.OR P4, PT, R82.reuse, 0x3a, P4 ;  /* 0x0000003a5200780c */ /* 0x040fe40002781670 */
[----:B------:R-:W-:Y:S02]  /*7700*/  ISETP.GT.AND P3, PT, R81, 0x41, P1 ;  /* 0x000000415100780c */ /* 0x000fe40000f64270 */
[----:B------:R-:W-:Y:S02]  /*7710*/  FSEL R43, R43, -INF , !P4 ;  /* 0xff8000002b2b7808 */ /* 0x000fe40006000000 */
[----:B------:R-:W-:Y:S02]  /*7720*/  ISETP.LT.OR P3, PT, R82, 0x42, P3 ;  /* 0x000000425200780c */ /* 0x000fe40001f61670 */
[----:B------:R-:W-:-:S02]  /*7730*/  ISETP.GT.AND P4, PT, R81, 0x49, P1 ;  /* 0x000000495100780c */ /* 0x000fc40000f84270 */
[----:B------:R-:W-:Y:S02]  /*7740*/  FSEL R49, R49, -INF , !P3 ;  /* 0xff80000031317808 */ /* 0x000fe40005800000 */
[C---:B------:R-:W-:Y:S02]  /*7750*/  ISETP.LT.OR P4, PT, R82.reuse, 0x4a, P4 ;  /* 0x0000004a5200780c */ /* 0x040fe40002781670 */
[----:B------:R-:W-:Y:S02]  /*7760*/  ISETP.GT.AND P3, PT, R81, 0x51, P1 ;  /* 0x000000515100780c */ /* 0x000fe40000f64270 */
[----:B------:R-:W-:Y:S02]  /*7770*/  FSEL R53, R53, -INF , !P4 ;  /* 0xff80000035357808 */ /* 0x000fe40006000000 */
[----:B------:R-:W-:Y:S02]  /*7780*/  ISETP.LT.OR P3, PT, R82, 0x52, P3 ;  /* 0x000000525200780c */ /* 0x000fe40001f61670 */
[----:B0-----:R-:W-:-:S02]  /*7790*/  FMNMX.FTZ R77, R7, R6, !PT ;  /* 0x00000006074d7209 */ /* 0x001fc40007810000 */
[----:B------:R-:W-:Y:S02]  /*77a0*/  ISETP.GT.AND P4, PT, R81, 0x59, P1 ;  /* 0x000000595100780c */ /* 0x000fe40000f84270 */
[----:B------:R-:W-:Y:S01]  /*77b0*/  FSEL R57, R57, -INF , !P3 ;  /* 0xff80000039397808 */ /* 0x000fe20005800000 */
[----:B------:R-:W0:Y:S01]  /*77c0*/  SHFL.BFLY PT, R6, R77, 0x1, 0x1f ;  /* 0x0c201f004d067f89 */ /* 0x000e2200000e0000 */
[C---:B------:R-:W-:Y:S02]  /*77d0*/  ISETP.LT.OR P4, PT, R82.reuse, 0x5a, P4 ;  /* 0x0000005a5200780c */ /* 0x040fe40002781670 */
[----:B------:R-:W-:Y:S02]  /*77e0*/  ISETP.GT.AND P3, PT, R81, 0x61, P1 ;  /* 0x000000615100780c */ /* 0x000fe40000f64270 */
[----:B------:R-:W-:Y:S02]  /*77f0*/  FSEL R61, R61, -INF , !P4 ;  /* 0xff8000003d3d7808 */ /* 0x000fe40006000000 */
[----:B------:R-:W-:-:S02]  /*7800*/  ISETP.LT.OR P3, PT, R82, 0x62, P3 ;  /* 0x000000625200780c */ /* 0x000fc40001f61670 */
[----:B------:R-:W-:Y:S02]  /*7810*/  ISETP.GT.AND P4, PT, R81, 0x69, P1 ;  /* 0x000000695100780c */ /* 0x000fe40000f84270 */
[----:B------:R-:W-:Y:S02]  /*7820*/  FSEL R65, R65, -INF , !P3 ;  /* 0xff80000041417808 */ /* 0x000fe40005800000 */
[C---:B------:R-:W-:Y:S02]  /*7830*/  ISETP.LT.OR P4, PT, R82.reuse, 0x6a, P4 ;  /* 0x0000006a5200780c */ /* 0x040fe40002781670 */
[----:B------:R-:W-:Y:S02]  /*7840*/  ISETP.GT.AND P3, PT, R81, 0x71, P1 ;  /* 0x000000715100780c */ /* 0x000fe40000f64270 */
[----:B------:R-:W-:Y:S02]  /*7850*/  FSEL R69, R69, -INF , !P4 ;  /* 0xff80000045457808 */ /* 0x000fe40006000000 */
[----:B------:R-:W-:-:S04]  /*7860*/  ISETP.LT.OR P3, PT, R82, 0x72, P3 ;  /* 0x000000725200780c */ /* 0x000fc80001f61670 */
[----:B------:R-:W-:Y:S02]  /*7870*/  FSEL R73, R73, -INF , !P3 ;  /* 0xff80000049497808 */ /* 0x000fe40005800000 */
[----:B0-----:R-:W-:-:S04]  /*7880*/  FMNMX.FTZ R6, R77, R6, !PT ;  /* 0x000000064d067209 */ /* 0x001fc80007810000 */
[C---:B------:R-:W-:Y:S01]  /*7890*/  FSETP.NEU.FTZ.AND P6, PT, R6.reuse, -INF , PT ;  /* 0xff8000000600780b */ /* 0x040fe20003fdd000 */
[----:B------:R-:W-:-:S05]  /*78a0*/  FMUL.FTZ R79, R6, UR21 ;  /* 0x00000015064f7c20 */ /* 0x000fca0008410000 */
[----:B------:R-:W-:-:S05]  /*78b0*/  FSEL R7, R79, RZ, P6 ;  /* 0x000000ff4f077208 */ /* 0x000fca0003000000 */
[--C-:B------:R-:W-:Y:S01]  /*78c0*/  FFMA.FTZ R150, R10, UR21, -R7.reuse ;  /* 0x000000150a967c23 */ /* 0x100fe20008010807 */
[--C-:B------:R-:W-:Y:S01]  /*78d0*/  FFMA.FTZ R10, R11, UR21, -R7.reuse ;  /* 0x000000150b0a7c23 */ /* 0x100fe20008010807 */
[----:B------:R-:W-:Y:S01]  /*78e0*/  FSEL R11, R8, -INF , !P5 ;  /* 0xff800000080b7808 */ /* 0x000fe20006800000 */
[--C-:B------:R-:W-:Y:S01]  /*78f0*/  FFMA.FTZ R47, R47, UR21, -R7.reuse ;  /* 0x000000152f2f7c23 */ /* 0x100fe20008010807 */
[--C-:B------:R-:W-:Y:S01]  /*7900*/  FFMA.FTZ R148, R46, UR21, -R7.reuse ;  /* 0x000000152e947c23 */ /* 0x100fe20008010807 */
[----:B------:R-:W-:Y:S01]  /*7910*/  FSEL R46, R21, -INF , !P2 ;  /* 0xff800000152e7808 */ /* 0x000fe20005000000 */
[--C-:B------:R-:W-:Y:S01]  /*7920*/  FFMA.FTZ R144, R14, UR21, -R7.reuse ;  /* 0x000000150e907c23 */ /* 0x100fe20008010807 */
[----:B------:R-:W-:Y:S01]  /*7930*/  FMNMX.FTZ R8, R11, R5, !PT ;  /* 0x000000050b087209 */ /* 0x000fe20007810000 */
[----:B------:R0:W-:Y:S01]  /*7940*/  MUFU.EX2 R21, R47 ;  /* 0x0000002f00157308 */ /* 0x0001e20000000800 */
[--C-:B------:R-:W-:Y:S01]  /*7950*/  FFMA.FTZ R146, R24, UR21, -R7.reuse ;  /* 0x0000001518927c23 */ /* 0x100fe20008010807 */
[C---:B------:R-:W-:Y:S01]  /*7960*/  ISETP.GT.AND P2, PT, R81.reuse, 0x21, P1 ;  /* 0x000000215100780c */ /* 0x040fe20000f44270 */
[--C-:B------:R-:W-:Y:S01]  /*7970*/  FFMA.FTZ R140, R28, UR21, -R7.reuse ;  /* 0x000000151c8c7c23 */ /* 0x100fe20008010807 */
[----:B------:R-:W-:Y:S01]  /*7980*/  ISETP.GT.AND P5, PT, R81, 0x38, P1 ;  /* 0x000000385100780c */ /* 0x000fe20000fa4270 */
[--C-:B------:R-:W-:Y:S01]  /*7990*/  FFMA.FTZ R142, R32, UR21, -R7.reuse ;  /* 0x00000015208e7c23 */ /* 0x100fe20008010807 */
[C---:B------:R-:W-:Y:S01]  /*79a0*/  ISETP.LT.OR P2, PT, R82.reuse, 0x22, P2 ;  /* 0x000000225200780c */ /* 0x040fe20001741670 */
[--C-:B------:R-:W-:Y:S01]  /*79b0*/  FFMA.FTZ R33, R33, UR21, -R7.reuse ;  /* 0x0000001521217c23 */ /* 0x100fe20008010807 */
[----:B------:R-:W-:Y:S01]  /*79c0*/  ISETP.LT.OR P5, PT, R82, 0x39, P5 ;  /* 0x000000395200780c */ /* 0x000fe20002fa1670 */
[--C-:B0-----:R-:W-:Y:S01]  /*79d0*/  FFMA.FTZ R47, R15, UR21, -R7.reuse ;  /* 0x000000150f2f7c23 */ /* 0x101fe20008010807 */
        /* <DEDUP_REMOVED lines=30> */
[----:B------:R-:W-:Y:S01]  /*7bc0*/  ISETP.GT.AND P5, PT, R81, 0x48, P1 ;  /* 0x000000485100780c */ /* 0x000fe20000fa4270 */
[----:B------:R-:W-:Y:S01]  /*7bd0*/  FFMA.FTZ R75, R75, UR21, -R7 ;  /* 0x000000154b4b7c23 */ /* 0x000fe20008010807 */
[----:B------:R-:W-:Y:S01]  /*7be0*/  FMNMX.FTZ R25, R31, R24, !PT ;  /* 0x000000181f197209 */ /* 0x000fe20007810000 */
[----:B------:R-:W-:Y:S01]  /*7bf0*/  MUFU.EX2 R8, R47 ;  /* 0x0000002f00087308 */ /* 0x000fe20000000800 */
[----:B------:R-:W-:-:S02]  /*7c00*/  FSEL R48, R48, -INF , !P2 ;  /* 0xff80000030307808 */ /* 0x000fc40005000000 */
[----:B------:R-:W-:Y:S02]  /*7c10*/  FMNMX.FTZ R24, R34, R25, !PT ;  /* 0x0000001922187209 */ /* 0x000fe40007810000 */
[----:B------:R-:W-:Y:S02]  /*7c20*/  ISETP.LT.OR P5, PT, R82, 0x49, P5 ;  /* 0x000000495200780c */ /* 0x000fe40002fa1670 */
[----:B------:R-:W-:Y:S01]  /*7c30*/  FMNMX.FTZ R25, R35, R24, !PT ;  /* 0x0000001823197209 */ /* 0x000fe20007810000 */
[----:B------:R-:W-:Y:S01]  /*7c40*/  MUFU.EX2 R148, R148 ;  /* 0x0000009400947308 */ /* 0x000fe20000000800 */
[----:B------:R-:W-:Y:S02]  /*7c50*/  ISETP.GT.AND P2, PT, R81, 0x50, P1 ;  /* 0x000000505100780c */ /* 0x000fe40000f44270 */
[----:B------:R-:W-:Y:S02]  /*7c60*/  FMNMX.FTZ R24, R38, R25, !PT ;  /* 0x0000001926187209 */ /* 0x000fe40007810000 */
[----:B------:R-:W-:-:S02]  /*7c70*/  FSEL R52, R52, -INF , !P5 ;  /* 0xff80000034347808 */ /* 0x000fc40006800000 */
[----:B------:R-:W-:Y:S01]  /*7c80*/  FMNMX.FTZ R25, R39, R24, !PT ;  /* 0x0000001827197209 */ /* 0x000fe20007810000 */
[----:B------:R-:W-:Y:S01]  /*7c90*/  MUFU.EX2 R150, R150 ;  /* 0x0000009600967308 */ /* 0x000fe20000000800 */
[----:B------:R-:W-:Y:S02]  /*7ca0*/  ISETP.LT.OR P2, PT, R82, 0x51, P2 ;  /* 0x000000515200780c */ /* 0x000fe40001741670 */
[----:B------:R-:W-:Y:S02]  /*7cb0*/  FMNMX.FTZ R28, R42, R25, !PT ;  /* 0x000000192a1c7209 */ /* 0x000fe40007810000 */
[----:B------:R-:W-:Y:S02]  /*7cc0*/  ISETP.GT.AND P5, PT, R81, 0x58, P1 ;  /* 0x000000585100780c */ /* 0x000fe40000fa4270 */
[----:B------:R-:W-:Y:S01]  /*7cd0*/  FMNMX.FTZ R25, R43, R28, !PT ;  /* 0x0000001c2b197209 */ /* 0x000fe20007810000 */
[----:B------:R0:W-:Y:S01]  /*7ce0*/  MUFU.EX2 R24, R33 ;  /* 0x0000002100187308 */ /* 0x0001e20000000800 */
[----:B------:R-:W-:-:S02]  /*7cf0*/  FSEL R56, R56, -INF , !P2 ;  /* 0xff80000038387808 */ /* 0x000fc40005000000 */
[----:B------:R-:W-:Y:S01]  /*7d00*/  FMNMX.FTZ R28, R48, R25, !PT ;  /* 0x00000019301c7209 */ /* 0x000fe20007810000 */
[--C-:B------:R-:W-:Y:S01]  /*7d10*/  FFMA.FTZ R25, R37, UR21, -R7.reuse ;  /* 0x0000001525197c23 */ /* 0x100fe20008010807 */
[----:B------:R-:W-:Y:S01]  /*7d20*/  ISETP.LT.OR P5, PT, R82, 0x59, P5 ;  /* 0x000000595200780c */ /* 0x000fe20002fa1670 */
[----:B------:R-:W-:Y:S01]  /*7d30*/  FFMA.FTZ R37, R59, UR21, -R7 ;  /* 0x000000153b257c23 */ /* 0x000fe20008010807 */
        /* <DEDUP_REMOVED lines=11> */
[----:B------:R-:W-:Y:S01]  /*7df0*/  MUFU.EX2 R146, R146 ;  /* 0x0000009200927308 */ /* 0x000fe20000000800 */
[----:B------:R-:W-:-:S02]  /*7e00*/  FSEL R64, R64, -INF , !P2 ;  /* 0xff80000040407808 */ /* 0x000fc40005000000 */
[----:B------:R-:W-:Y:S02]  /*7e10*/  FMNMX.FTZ R32, R60, R29, !PT ;  /* 0x0000001d3c207209 */ /* 0x000fe40007810000 */
[----:B------:R-:W-:Y:S02]  /*7e20*/  ISETP.LT.OR P5, PT, R82, 0x69, P5 ;  /* 0x000000695200780c */ /* 0x000fe40002fa1670 */
[----:B------:R-:W-:Y:S01]  /*7e30*/  FMNMX.FTZ R29, R61, R32, !PT ;  /* 0x000000203d1d7209 */ /* 0x000fe20007810000 */
[----:B------:R1:W-:Y:S01]  /*7e40*/  MUFU.EX2 R28, R41 ;  /* 0x00000029001c7308 */ /* 0x0003e20000000800 */
[----:B------:R-:W-:Y:S02]  /*7e50*/  ISETP.GT.AND P2, PT, R81, 0x70, P1 ;  /* 0x000000705100780c */ /* 0x000fe40000f44270 */
[----:B------:R-:W-:Y:S01]  /*7e60*/  FMNMX.FTZ R32, R64, R29, !PT ;  /* 0x0000001d40207209 */ /* 0x000fe20007810000 */
[----:B------:R-:W-:Y:S01]  /*7e70*/  FFMA.FTZ R29, R45, UR21, -R7 ;  /* 0x000000152d1d7c23 */ /* 0x000fe20008010807 */
[----:B------:R-:W-:-:S02]  /*7e80*/  FSEL R68, R68, -INF , !P5 ;  /* 0xff80000044447808 */ /* 0x000fc40006800000 */
[----:B0-----:R-:W-:Y:S01]  /*7e90*/  FMNMX.FTZ R33, R65, R32, !PT ;  /* 0x0000002041217209 */ /* 0x001fe20007810000 */
[----:B------:R-:W-:Y:S01]  /*7ea0*/  MUFU.EX2 R14, R14 ;  /* 0x0000000e000e7308 */ /* 0x000fe20000000800 */
[----:B------:R-:W-:Y:S01]  /*7eb0*/  ISETP.LT.OR P2, PT, R82, 0x71, P2 ;  /* 0x000000715200780c */ /* 0x000fe20001741670 */
[----:B-1----:R-:W-:Y:S01]  /*7ec0*/  FFMA.FTZ R41, R51, UR21, -R7 ;  /* 0x0000001533297c23 */ /* 0x002fe20008010807 */
[----:B------:R-:W-:Y:S02]  /*7ed0*/  FMNMX.FTZ R32, R68, R33, !PT ;  /* 0x0000002144207209 */ /* 0x000fe40007810000 */
[----:B------:R-:W-:Y:S02]  /*7ee0*/  ISETP.GT.AND P5, PT, R81, 0x78, P1 ;  /* 0x000000785100780c */ /* 0x000fe40000fa4270 */
[----:B------:R-:W-:Y:S01]  /*7ef0*/  FSEL R72, R72, -INF , !P2 ;  /* 0xff80000048487808 */ /* 0x000fe20005000000 */
[----:B------:R-:W-:Y:S01]  /*7f00*/  MUFU.EX2 R140, R140 ;  /* 0x0000008c008c7308 */ /* 0x000fe20000000800 */
[----:B------:R-:W-:-:S02]  /*7f10*/  FMNMX.FTZ R33, R69, R32, !PT ;  /* 0x0000002045217209 */ /* 0x000fc40007810000 */
[----:B------:R-:W-:Y:S02]  /*7f20*/  ISETP.GT.AND P1, PT, R81, 0x79, P1 ;  /* 0x000000795100780c */ /* 0x000fe40000f24270 */
[----:B------:R-:W-:Y:S02]  /*7f30*/  ISETP.LT.OR P5, PT, R82, 0x79, P5 ;  /* 0x000000795200780c */ /* 0x000fe40002fa1670 */
[----:B------:R-:W-:Y:S01]  /*7f40*/  FMNMX.FTZ R32, R72, R33, !PT ;  /* 0x0000002148207209 */ /* 0x000fe20007810000 */
[----:B------:R-:W-:Y:S01]  /*7f50*/  MUFU.EX2 R15, R15 ;  /* 0x0000000f000f7308 */ /* 0x000fe20000000800 */
[----:B------:R-:W-:Y:S02]  /*7f60*/  ISETP.LT.OR P1, PT, R82, 0x7a, P1 ;  /* 0x0000007a5200780c */ /* 0x000fe40000f21670 */
[----:B------:R-:W-:Y:S02]  /*7f70*/  FSEL R76, R76, -INF , !P5 ;  /* 0xff8000004c4c7808 */ /* 0x000fe40006800000 */
[----:B------:R-:W-:-:S02]  /*7f80*/  FMNMX.FTZ R33, R73, R32, !PT ;  /* 0x0000002049217209 */ /* 0x000fc40007810000 */
[----:B------:R-:W-:Y:S01]  /*7f90*/  FSEL R78, R78, -INF , !P1 ;  /* 0xff8000004e4e7808 */ /* 0x000fe20004800000 */
[----:B------:R-:W-:Y:S01]  /*7fa0*/  MUFU.EX2 R142, R142 ;  /* 0x0000008e008e7308 */ /* 0x000fe20000000800 */
[----:B------:R-:W-:Y:S02]  /*7fb0*/  FMNMX.FTZ R33, R76, R33, !PT ;  /* 0x000000214c217209 */ /* 0x000fe40007810000 */
[----:B------:R-:W-:Y:S02]  /*7fc0*/  FSEL R47, R6, RZ, P6 ;  /* 0x000000ff062f7208 */ /* 0x000fe40003000000 */
[----:B------:R-:W-:-:S03]  /*7fd0*/  FMNMX.FTZ R33, R78, R33, !PT ;  /* 0x000000214e217209 */ /* 0x000fc60007810000 */
[----:B------:R-:W-:Y:S01]  /*7fe0*/  FADD.FTZ R47, -R47, R4 ;  /* 0x000000042f2f7221 */ /* 0x000fe20000010100 */
[----:B------:R-:W-:Y:S01]  /*7ff0*/  MUFU.EX2 R136, R136 ;  /* 0x0000008800887308 */ /* 0x000fe20000000800 */
[----:B------:R-:W0:Y:S02]  /*8000*/  SHFL.BFLY PT, R32, R33, 0x2, 0x1f ;  /* 0x0c401f0021207f89 */ /* 0x000e2400000e0000 */
[----:B------:R-:W-:-:S05]  /*8010*/  FMUL.FTZ R4, R47, UR21 ;  /* 0x000000152f047c20 */ /* 0x000fca0008410000 */
[----:B------:R-:W-:Y:S08]  /*8020*/  MUFU.EX2 R25, R25 ;  /* 0x0000001900197308 */ /* 0x000ff00000000800 */
[----:B------:R-:W1:Y:S08]  /*8030*/  MUFU.EX2 R4, R4 ;  /* 0x0000000400047308 */ /* 0x000e700000000800 */
[----:B------:R-:W-:Y:S01]  /*8040*/  MUFU.EX2 R138, R138 ;  /* 0x0000008a008a7308 */ /* 0x000fe20000000800 */
[----:B0-----:R-:W-:Y:S01]  /*8050*/  FMNMX.FTZ R44, R33, R32, !PT ;  /* 0x00000020212c7209 */ /* 0x001fe20007810000 */
[--C-:B------:R-:W-:Y:S01]  /*8060*/  FFMA.FTZ R33, R67, UR21, -R7.reuse ;  /* 0x0000001543217c23 */ /* 0x100fe20008010807 */
[----:B------:R-:W-:-:S03]  /*8070*/  FFMA.FTZ R32, R71, UR21, -R7 ;  /* 0x0000001547207c23 */ /* 0x000fc60008010807 */
[----:B------:R-:W0:Y:S02]  /*8080*/  SHFL.BFLY PT, R45, R44, 0x1, 0x1f ;  /* 0x0c201f002c2d7f89 */ /* 0x000e2400000e0000 */
[----:B------:R-:W-:Y:S01]  /*8090*/  MUFU.EX2 R132, R132 ;  /* 0x0000008400847308 */ /* 0x000fe20000000800 */
[----:B-1----:R-:W-:-:S07]  /*80a0*/  FFMA.FTZ R2, R4, R2, R148 ;  /* 0x0000000204027223 */ /* 0x002fce0000010094 */
        /* <DEDUP_REMOVED lines=13> */
[----:B------:R-:W-:Y:S01]  /*8180*/  FFMA.FTZ R47, R13, UR21, -R45 ;  /* 0x000000150d2f7c23 */ /* 0x000fe2000801082d */
[----:B------:R-:W-:Y:S01]  /*8190*/  FADD.FTZ R26, -R26, R5 ;  /* 0x000000051a1a7221 */ /* 0x000fe20000010100 */
[--C-:B------:R-:W-:Y:S01]  /*81a0*/  FFMA.FTZ R145, R20, UR21, -R45.reuse ;  /* 0x0000001514917c23 */ /* 0x100fe2000801082d */
[----:B------:R-:W-:Y:S01]  /*81b0*/  MUFU.EX2 R149, R149 ;  /* 0x0000009500957308 */ /* 0x000fe20000000800 */
[--C-:B------:R-:W-:Y:S01]  /*81c0*/  FFMA.FTZ R20, R46, UR21, -R45.reuse ;  /* 0x000000152e147c23 */ /* 0x100fe2000801082d */
[----:B------:R-:W-:Y:S01]  /*81d0*/  FMUL.FTZ R5, R26, UR21 ;  /* 0x000000151a057c20 */ /* 0x000fe20008410000 */
[--C-:B------:R-:W-:Y:S01]  /*81e0*/  FFMA.FTZ R13, R27, UR21, -R45.reuse ;  /* 0x000000151b0d7c23 */ /* 0x100fe2000801082d */
[--C-:B------:R-:W-:Y:S01]  /*81f0*/  FFMA.FTZ R12, R31, UR21, -R45.reuse ;  /* 0x000000151f0c7c23 */ /* 0x100fe2000801082d */
        /* <DEDUP_REMOVED lines=8> */
[----:B------:R-:W-:Y:S01]  /*8280*/  FADD.FTZ R31, R10, R31 ;  /* 0x0000001f0a1f7221 */ /* 0x000fe20000010000 */
[--C-:B------:R-:W-:Y:S01]  /*8290*/  FFMA.FTZ R139, R42, UR21, -R45.reuse ;  /* 0x000000152a8b7c23 */ /* 0x100fe2000801082d */
[----:B------:R-:W-:Y:S01]  /*82a0*/  FFMA.FTZ R39, R43, UR21, -R45 ;  /* 0x000000152b277c23 */ /* 0x000fe2000801082d */
[----:B------:R-:W1:Y:S01]  /*82b0*/  MUFU.EX2 R50, R50 ;  /* 0x0000003200327308 */ /* 0x000e620000000800 */
[----:B------:R-:W-:Y:S01]  /*82c0*/  FADD.FTZ R31, R144, R31 ;  /* 0x0000001f901f7221 */ /* 0x000fe20000010000 */
[--C-:B------:R-:W-:Y:S01]  /*82d0*/  FFMA.FTZ R133, R48, UR21, -R45.reuse ;  /* 0x0000001530857c23 */ /* 0x100fe2000801082d */
[--C-:B------:R-:W-:Y:S01]  /*82e0*/  FFMA.FTZ R38, R49, UR21, -R45.reuse ;  /* 0x0000001531267c23 */ /* 0x100fe2000801082d */
[----:B------:R-:W-:Y:S01]  /*82f0*/  FFMA.FTZ R135, R52, UR21, -R45 ;  /* 0x0000001534877c23 */ /* 0x000fe2000801082d */
        /* <DEDUP_REMOVED lines=8> */
[----:B------:R-:W-:Y:S01]  /*8380*/  FFMA.FTZ R125, R64, UR21, -R45 ;  /* 0x00000015407d7c23 */ /* 0x000fe2000801082d */
        /* <DEDUP_REMOVED lines=14> */
[----:B------:R-:W-:-:S02]  /*8470*/  FFMA.FTZ R42, R78, UR21, -R45 ;  /* 0x000000154e2a7c23 */ /* 0x000fc4000801082d */
        /* <DEDUP_REMOVED lines=91> */
.L_x_14076:
        /* <DEDUP_REMOVED lines=75> */
.L_x_14058:
        /* <DEDUP_REMOVED lines=24> */
.L_x_14079:
[----:B------:R-:W-:Y:S02]  /*9060*/  ULDC UR15, c[0x0][0x9e4] ;  /* 0x00027900000f7ab9 */ /* 0x000fe40000000800 */
[----:B------:R-:W-:-:S11]  /*9070*/  UISETP.NE.AND UP0, UPT, UR15, 0x1, UPT ;  /* 0x000000010f00788c */ /* 0x000fd6000bf05270 */
[----:B------:R-:W-:Y:S02]  /*9080*/  @UP0 ULDC.64 UR6, c[0x0][0x9e8] ;  /* 0x00027a0000060ab9 */ /* 0x000fe40000000a00 */
[----:B------:R-:W-:-:S04]  /*9090*/  UIMAD.WIDE.U32 UR10, UR14, UR6, URZ ;  /* 0x000000060e0a72a5 */ /* 0x000fc8000f8e003f */
[----:B------:R-:W-:-:S12]  /*90a0*/  @UP0 USHF.R.U32.HI UR14, URZ, UR7, UR11 ;  /* 0x000000073f0e0299 */ /* 0x000fd8000801160b */
.L_x_14080:
[----:B------:R-:W-:-:S04]  /*90b0*/  UIMAD UR14, UR14, UR15, URZ ;  /* 0x0000000f0e0e72a4 */ /* 0x000fc8000f8e023f */
[----:B------:R-:W-:-:S04]  /*90c0*/  UISETP.LT.AND UP0, UPT, UR23, UR14, UPT ;  /* 0x0000000e1700728c */ /* 0x000fc8000bf01270 */
[----:B------:R-:W-:-:S12]  /*90d0*/  USEL UR23, UR23, UR14, !UP0 ;  /* 0x0000000e17177287 */ /* 0x000fd8000c000000 */
.L_x_14078:
        /* <DEDUP_REMOVED lines=14> */
.L_x_14092:
[----:B------:R-:W-:Y:S01]  /*91c0*/  ISETP.NE.AND P2, PT, RZ, UR44, PT ;  /* 0x0000002cff007c0c */ /* 0x000fe2000bf45270 */
[----:B------:R-:W-:-:S04]  /*91d0*/  UISETP.NE.AND UP0, UPT, UR24, 0x1, UPT ;  /* 0x000000011800788c */ /* 0x000fc8000bf05270 */
[----:B------:R-:W-:-:S04]  /*91e0*/  USEL UR49, URZ, 0x1, UP0 ;  /* 0x000000013f317887 */ /* 0x000fc80008000000 */
[----:B------:R-:W-:-:S04]  /*91f0*/  ULOP3.LUT UR49, UR25, UR49, URZ, 0x3c, !UPT ;  /* 0x0000003119317292 */ /* 0x000fc8000f8e3c3f */
[----:B------:R-:W-:Y:S08]  /*9200*/  @P2 BRA `(.L_x_14082) ;  /* 0x0000000000382947 */ /* 0x000ff00003800000 */
[----:B------:R-:W-:Y:S05]  /*9210*/  @!P0 BRA `(.L_x_14083) ;  /* 0x0000000000048947 */ /* 0x000fea0003800000 */
[----:B------:R-:W-:Y:S01]  /*9220*/  BPT.TRAP 0x1 ;  /* 0x000000040000795c */ /* 0x000fe20000300000 */
.L_x_14083:
        /* <DEDUP_REMOVED lines=9> */
.L_x_14084:
[----:B-1----:R-:W-:Y:S05]  /*92c0*/  @P1 BRA `(.L_x_14082) ;  /* 0x0000000000081947 */ /* 0x002fea0003800000 */
[----:B------:R-:W1:Y:S02]  /*92d0*/  SYNCS.PHASECHK.TRANS64.TRYWAIT P1, [UR6+0x16830], R6 ;  /* 0x01683006ff0075a7 */ /* 0x000e640008020146 */
[----:B-1----:R-:W-:Y:S05]  /*92e0*/  @!P1 BRA `(.L_x_14085) ;  /* 0x000000f000309947 */ /* 0x002fea0003800000 */
.L_x_14082:
        /* <DEDUP_REMOVED lines=30> */
.L_x_14087:
[----:B------:R-:W-:Y:S01]  /*94d0*/  ULEA UR6, UR24, UR45, 0x3 ;  /* 0x0000002d18067291 */ /* 0x000fe2000f8e183f */
[----:B------:R-:W-:-:S05]  /*94e0*/  IMAD.U32 R6, RZ, RZ, UR25 ;  /* 0x00000019ff067e24 */ /* 0x000fca000f8e00ff */
[----:B------:R-:W-:-:S04]  /*94f0*/  SHF.L.U32 R6, R6, 0x1f, RZ ;  /* 0x0000001f06067819 */ /* 0x000fc800000006ff */
[----:B------:R0:W1:Y:S01]  /*9500*/  SYNCS.PHASECHK.TRANS64.TRYWAIT P1, [UR6+0x16850], R6 ;  /* 0x01685006ff0075a7 */ /* 0x0000620008020146 */
[----:B------:R-:W-:Y:S05]  /*9510*/  @!P0 BRA `(.L_x_14088) ;  /* 0x0000000000048947 */ /* 0x000fea0003800000 */
[----:B------:R-:W-:Y:S01]  /*9520*/  BPT.TRAP 0x1 ;  /* 0x000000040000795c */ /* 0x000fe20000300000 */
.L_x_14088:
[----:B-1----:R-:W-:Y:S05]  /*9530*/  @P1 BRA `(.L_x_14086) ;  /* 0x0000000000081947 */ /* 0x002fea0003800000 */
[----:B------:R-:W1:Y:S02]  /*9540*/  SYNCS.PHASECHK.TRANS64.TRYWAIT P1, [UR6+0x16850], R6 ;  /* 0x01685006ff0075a7 */ /* 0x000e640008020146 */
[----:B-1----:R-:W-:Y:S05]  /*9550*/  @!P1 BRA `(.L_x_14089) ;  /* 0x000000ec00ac9947 */ /* 0x002fea0003800000 */
.L_x_14086:
        /* <DEDUP_REMOVED lines=52> */
.L_x_14090:
        /* <DEDUP_REMOVED lines=66> */
[----:B------:R-:W-:-:S04]  /*9cc0*/  ULEA UR6, UR48, UR45, 0x3 ;  /* 0x0000002d30067291 */ /* 0x000fc8000f8e183f */
[----:B------:R-:W2:Y:S01]  /*9cd0*/  MUFU.TANH R20, R20 ;  /* 0x0000001400147308 */ /* 0x000ea20000002400 */
[----:B0-----:R-:W-:Y:S01]  /*9ce0*/  FMNMX.FTZ R7, R13, R6, !PT ;  /* 0x000000060d077209 */ /* 0x001fe20007810000 */
[----:B------:R-:W-:-:S04]  /*9cf0*/  UIADD3 UR6, UR6, 0x16840, URZ ;  /* 0x0001684006067890 */ /* 0x000fc8000fffe03f */
[----:B------:R-:W-:Y:S02]  /*9d00*/  UPRMT UR6, UR43, 0x654, UR6 ;  /* 0x000006542b067896 */ /* 0x000fe40008000006 */
[----:B------:R-:W0:Y:S01]  /*9d10*/  MUFU.TANH R24, R24 ;  /* 0x0000001800187308 */ /* 0x000e220000002400 */
[----:B-1----:R-:W-:Y:S01]  /*9d20*/  FMNMX.FTZ R67, R15, R66, !PT ;  /* 0x000000420f437209 */ /* 0x002fe20007810000 */
[----:B------:R-:W-:-:S05]  /*9d30*/  FMUL.FTZ R66, R76, UR22 ;  /* 0x000000164c427c20 */ /* 0x000fca0008410000 */
[----:B------:R-:W-:Y:S01]  /*9d40*/  SYNCS.ARRIVE.TRANS64.RED.A1T0 RZ, [UR6], RZ ;  /* 0x000000ffffff79a7 */ /* 0x000fe20008100406 */
        /* <DEDUP_REMOVED lines=207> */
[----:B-1----:R-:W-:Y:S01]  /*aa40*/  FADD.FTZ R15, R150, R15 ;  /* 0x0000000f960f7221 */ /* 0x002fe20000010000 */
[----:B------:R-:W-:Y:S01]  /*aa50*/  FFMA.FTZ R123, R76, UR21, -R35 ;  /* 0x000000154c7b7c23 */ /* 0x000fe20008010823 */
[----:B------:R-:W-:-:S05]  /*aa60*/  FFMA.FTZ R34, R75, UR21, -R78 ;  /* 0x000000154b227c23 */ /* 0x000fca000801084e */
        /* <DEDUP_REMOVED lines=61> */
[--C-:B------:R-:W-:Y:S01]  /*ae40*/  FFMA.FTZ R11, R69, UR21, -R35.reuse ;  /* 0x00000015450b7c23 */ /* 0x100fe20008010823 */
        /* <DEDUP_REMOVED lines=59> */
.L_x_14091:
        /* <DEDUP_REMOVED lines=75> */
.L_x_14081:
        /* <DEDUP_REMOVED lines=11> */
.L_x_14112:
        /* <DEDUP_REMOVED lines=9> */
.L_x_14095:
[----:B------:R-:W-:Y:S01]  /*b7f0*/  ULEA UR6, UR48, UR45, 0x3 ;  /* 0x0000002d30067291 */ /* 0x000fe2000f8e183f */
[----:B------:R-:W-:-:S05]  /*b800*/  IMAD.U32 R6, RZ, RZ, UR49 ;  /* 0x00000031ff067e24 */ /* 0x000fca000f8e00ff */
[----:B------:R-:W-:-:S04]  /*b810*/  SHF.L.U32 R6, R6, 0x1f, RZ ;  /* 0x0000001f06067819 */ /* 0x000fc800000006ff */
[----:B------:R0:W1:Y:S01]  /*b820*/  SYNCS.PHASECHK.TRANS64.TRYWAIT P1, [UR6+0x16830], R6 ;  /* 0x01683006ff0075a7 */ /* 0x0000620008020146 */
[----:B------:R-:W-:Y:S05]  /*b830*/  @!P0 BRA `(.L_x_14096) ;  /* 0x0000000000048947 */ /* 0x000fea0003800000 */
[----:B------:R-:W-:Y:S01]  /*b840*/  BPT.TRAP 0x1 ;  /* 0x000000040000795c */ /* 0x000fe20000300000 */
.L_x_14096:
[----:B-1----:R-:W-:Y:S05]  /*b850*/  @P1 BRA `(.L_x_14094) ;  /* 0x0000000000081947 */ /* 0x002fea0003800000 */
[----:B------:R-:W1:Y:S02]  /*b860*/  SYNCS.PHASECHK.TRANS64.TRYWAIT P1, [UR6+0x16830], R6 ;  /* 0x01683006ff0075a7 */ /* 0x000e640008020146 */
[----:B-1----:R-:W-:Y:S05]  /*b870*/  @!P1 BRA `(.L_x_14097) ;  /* 0x000000c800fc9947 */ /* 0x002fea0003800000 */
.L_x_14094:
[----:B-1----:R-:W1:Y:S01]  /*b880*/  S2R R7, SR_TID.X ;  /* 0x0000000000077919 */ /* 0x002e620000002100 */
[----:B------:R-:W-:Y:S01]  /*b890*/  ULEA UR18, UR48, UR20, 0xa ;  /* 0x0000001430127291 */ /* 0x000fe2000f8e503f */
[----:B------:R-:W-:Y:S01]  /*b8a0*/  UMOV UR19, 0x40000040 ;  /* 0x4000004000137882 */ /* 0x000fe20000000000 */
[----:B------:R-:W-:Y:S02]  /*b8b0*/  UMOV UR7, 0x40000040 ;  /* 0x4000004000077882 */ /* 0x000fe40000000000 */
[----:B------:R-:W-:Y:S02]  /*b8c0*/  UIADD3 UR6, UR18, 0x2, URZ ;  /* 0x0000000212067890 */ /* 0x000fe4000fffe03f */
        /* <DEDUP_REMOVED lines=22> */
.L_x_14099:
[----:B------:R-:W-:Y:S01]  /*ba30*/  ULEA UR6, UR26, UR45, 0x3 ;  /* 0x0000002d1a067291 */ /* 0x000fe2000f8e183f */
[----:B------:R-:W-:-:S05]  /*ba40*/  IMAD.U32 R6, RZ, RZ, UR27 ;  /* 0x0000001bff067e24 */ /* 0x000fca000f8e00ff */
[----:B------:R-:W-:-:S04]  /*ba50*/  SHF.L.U32 R6, R6, 0x1f, RZ ;  /* 0x0000001f06067819 */ /* 0x000fc800000006ff */
[----:B------:R0:W1:Y:S01]  /*ba60*/  SYNCS.PHASECHK.TRANS64.TRYWAIT P1, [UR6+0x16850], R6 ;  /* 0x01685006ff0075a7 */ /* 0x0000620008020146 */
[----:B------:R-:W-:Y:S05]  /*ba70*/  @!P0 BRA `(.L_x_14100) ;  /* 0x0000000000048947 */ /* 0x000fea0003800000 */
[----:B------:R-:W-:Y:S01]  /*ba80*/  BPT.TRAP 0x1 ;  /* 0x000000040000795c */ /* 0x000fe20000300000 */
.L_x_14100:
[----:B-1----:R-:W-:Y:S05]  /*ba90*/  @P1 BRA `(.L_x_14098) ;  /* 0x0000000000081947 */ /* 0x002fea0003800000 */
[----:B------:R-:W1:Y:S02]  /*baa0*/  SYNCS.PHASECHK.TRANS64.TRYWAIT P1, [UR6+0x16850], R6 ;  /* 0x01685006ff0075a7 */ /* 0x000e640008020146 */
[----:B-1----:R-:W-:Y:S05]  /*bab0*/  @!P1 BRA `(.L_x_14101) ;  /* 0x000000c800849947 */ /* 0x002fea0003800000 */
.L_x_14098:
        /* <DEDUP_REMOVED lines=52> */
.L_x_14102:
        /* <DEDUP_REMOVED lines=166> */
.L_x_14105:
[----:B------:R-:W-:-:S05]  /*c860*/  IMAD.U32 R84, RZ, RZ, UR22 ;  /* 0x00000016ff547e24 */ /* 0x000fca000f8e00ff */
[----:B------:R-:W-:-:S13]  /*c870*/  ISETP.NE.AND P1, PT, R84, 0x1, PT ;  /* 0x000000015400780c */ /* 0x000fda0003f25270 */
[----:B------:R-:W1:Y:S02]  /*c880*/  @P1 LDC.64 R46, c[0x0][0x9e8] ;  /* 0x00027a00ff2e1b82 */ /* 0x000e640000000a00 */
[----:B-1----:R-:W-:-:S05]  /*c890*/  @P1 IMAD.HI.U32 R46, R85, R46, RZ ;  /* 0x0000002e552e1227 */ /* 0x002fca00078e00ff */
[----:B------:R-:W-:-:S07]  /*c8a0*/  @P1 SHF.R.U32.HI R85, RZ, R47, R46 ;  /* 0x0000002fff551219 */ /* 0x000fce000001162e */
.L_x_14106:
[----:B------:R-:W-:Y:S05]  /*c8b0*/  BSYNC B0 ;  /* 0x0000000000007941 */ /* 0x000fea0003800000 */
.L_x_14104:
[----:B------:R-:W-:-:S04]  /*c8c0*/  IMAD R85, R85, R84, -R78 ;  /* 0x0000005455557224 */ /* 0x000fc800078e0a4e */
[----:B------:R-:W-:-:S05]  /*c8d0*/  IMAD.IADD R85, R85, 0x1, -R16 ;  /* 0x0000000155557824 */ /* 0x000fca00078e0a10 */
[----:B------:R-:W-:Y:S02]  /*c8e0*/  VIADDMNMX R80, R85, R84, R80, PT ;  /* 0x0000005455507246 */ /* 0x000fe40003800150 */
[----:B------:R-:W-:-:S07]  /*c8f0*/  VIMNMX R79, R79, R85, !PT ;  /* 0x000000554f4f7248 */ /* 0x000fce0007fe0100 */
.L_x_14103:
        /* <DEDUP_REMOVED lines=116> */
.L_x_14109:
[----:B------:R-:W-:-:S05]  /*d040*/  IMAD.U32 R79, RZ, RZ, UR22 ;  /* 0x00000016ff4f7e24 */ /* 0x000fca000f8e00ff */
[----:B------:R-:W-:-:S13]  /*d050*/  ISETP.NE.AND P2, PT, R79, 0x1, PT ;  /* 0x000000014f00780c */ /* 0x000fda0003f45270 */
[----:B------:R-:W0:Y:S02]  /*d060*/  @P2 LDC.64 R6, c[0x0][0x9e8] ;  /* 0x00027a00ff062b82 */ /* 0x000e240000000a00 */
[----:B0-----:R-:W-:-:S05]  /*d070*/  @P2 IMAD.HI.U32 R6, R83, R6, RZ ;  /* 0x0000000653062227 */ /* 0x001fca00078e00ff */
[----:B------:R-:W-:-:S07]  /*d080*/  @P2 SHF.R.U32.HI R83, RZ, R7, R6 ;  /* 0x00000007ff532219 */ /* 0x000fce0000011606 */
.L_x_14110:
[----:B------:R-:W-:Y:S05]  /*d090*/  BSYNC B0 ;  /* 0x0000000000007941 */ /* 0x000fea0003800000 */
.L_x_14108:
[----:B------:R-:W-:-:S04]  /*d0a0*/  IMAD R83, R83, R79, -R78 ;  /* 0x0000004f53537224 */ /* 0x000fc800078e0a4e */
[----:B------:R-:W-:-:S05]  /*d0b0*/  IMAD.IADD R83, R83, 0x1, -R16 ;  /* 0x0000000153537824 */ /* 0x000fca00078e0a10 */
[----:B------:R-:W-:Y:S02]  /*d0c0*/  VIADDMNMX R82, R83, R79, R82, PT ;  /* 0x0000004f53527246 */ /* 0x000fe40003800152 */
[----:B------:R-:W-:-:S07]  /*d0d0*/  VIMNMX R81, R81, R83, !PT ;  /* 0x0000005351517248 */ /* 0x000fce0007fe0100 */
.L_x_14107:
        /* <DEDUP_REMOVED lines=37> */
[----:B------:R-:W-:Y:S02]  /*d330*/  ISETP.LT.OR P2, PT, R82, 0x12, P2 ;  /* 0x000000125200780c */ /* 0x000fe40001741670 */
        /* <DEDUP_REMOVED lines=64> */
[--C-:B------:R-:W-:Y:S01]  /*d740*/  FFMA.FTZ R148, R46, UR21, -R7.reuse ;  /* 0x000000152e947c23 */ /* 0x100fe20008010807 */
[----:B------:R-:W-:Y:S01]  /*d750*/  FMNMX.FTZ R8, R12, R4, !PT ;  /* 0x000000040c087209 */ /* 0x000fe20007810000 */
[--C-:B------:R-:W-:Y:S01]  /*d760*/  FFMA.FTZ R20, R20, UR21, -R7.reuse ;  /* 0x0000001514147c23 */ /* 0x100fe20008010807 */
[----:B------:R-:W-:Y:S01]  /*d770*/  FSEL R46, R21, -INF , !P2 ;  /* 0xff800000152e7808 */ /* 0x000fe20005000000 */
[--C-:B------:R-:W-:Y:S01]  /*d780*/  FFMA.FTZ R146, R24, UR21, -R7.reuse ;  /* 0x0000001518927c23 */ /* 0x100fe20008010807 */
[----:B------:R-:W-:Y:S01]  /*d790*/  FMNMX.FTZ R14, R9, R8, !PT ;  /* 0x00000008090e7209 */ /* 0x000fe20007810000 */
[----:B------:R0:W-:Y:S01]  /*d7a0*/  MUFU.EX2 R21, R47 ;  /* 0x0000002f00157308 */ /* 0x0001e20000000800 */
[----:B------:R-:W-:Y:S01]  /*d7b0*/  ISETP.GT.AND P2, PT, R81, 0x21, P1 ;  /* 0x000000215100780c */ /* 0x000fe20000f44270 */
[--C-:B------:R-:W-:Y:S01]  /*d7c0*/  FFMA.FTZ R140, R28, UR21, -R7.reuse ;  /* 0x000000151c8c7c23 */ /* 0x100fe20008010807 */
[----:B------:R-:W-:Y:S01]  /*d7d0*/  FMNMX.FTZ R14, R11, R14, !PT ;  /* 0x0000000e0b0e7209 */ /* 0x000fe20007810000 */
[--C-:B------:R-:W-:Y:S01]  /*d7e0*/  FFMA.FTZ R30, R30, UR21, -R7.reuse ;  /* 0x000000151e1e7c23 */ /* 0x100fe20008010807 */
[----:B------:R-:W-:Y:S01]  /*d7f0*/  ISETP.LT.OR P2, PT, R82, 0x22, P2 ;  /* 0x000000225200780c */ /* 0x000fe20001741670 */
[--C-:B------:R-:W-:Y:S01]  /*d800*/  FFMA.FTZ R142, R32, UR21, -R7.reuse ;  /* 0x00000015208e7c23 */ /* 0x100fe20008010807 */
[----:B------:R-:W-:Y:S01]  /*d810*/  FMNMX.FTZ R14, R13, R14, !PT ;  /* 0x0000000e0d0e7209 */ /* 0x000fe20007810000 */
[----:B------:R1:W-:Y:S01]  /*d820*/  MUFU.EX2 R8, R20 ;  /* 0x0000001400087308 */ /* 0x0003e20000000800 */
[----:B------:R-:W-:Y:S01]  /*d830*/  FSEL R31, R31, -INF , !P2 ;  /* 0xff8000001f1f7808 */ /* 0x000fe20005000000 */
[--C-:B------:R-:W-:Y:S01]  /*d840*/  FFMA.FTZ R132, R44, UR21, -R7.reuse ;  /* 0x000000152c847c23 */ /* 0x100fe20008010807 */
[----:B0-----:R-:W-:Y:S01]  /*d850*/  FMNMX.FTZ R47, R15, R14, !PT ;  /* 0x0000000e0f2f7209 */ /* 0x001fe20007810000 */
[--C-:B------:R-:W-:Y:S01]  /*d860*/  FFMA.FTZ R14, R26, UR21, -R7.reuse ;  /* 0x000000151a0e7c23 */ /* 0x100fe20008010807 */
[C---:B------:R-:W-:Y:S01]  /*d870*/  ISETP.GT.AND P2, PT, R81.reuse, 0x30, P1 ;  /* 0x000000305100780c */ /* 0x040fe20000f44270 */
[--C-:B------:R-:W-:Y:S01]  /*d880*/  FFMA.FTZ R34, R34, UR21, -R7.reuse ;  /* 0x0000001522227c23 */ /* 0x100fe20008010807 */
[----:B------:R-:W-:Y:S01]  /*d890*/  ISETP.GT.AND P5, PT, R81, 0x38, P1 ;  /* 0x000000385100780c */ /* 0x000fe20000fa4270 */
[--C-:B------:R-:W-:Y:S01]  /*d8a0*/  FFMA.FTZ R38, R38, UR21, -R7.reuse ;  /* 0x0000001526267c23 */ /* 0x100fe20008010807 */
[----:B-1----:R-:W-:Y:S01]  /*d8b0*/  FMNMX.FTZ R20, R46, R47, !PT ;  /* 0x0000002f2e147209 */ /* 0x002fe20007810000 */
        /* <DEDUP_REMOVED lines=18> */
[----:B------:R-:W-:Y:S01]  /*d9e0*/  MUFU.EX2 R20, R30 ;  /* 0x0000001e00147308 */ /* 0x000fe20000000800 */
        /* <DEDUP_REMOVED lines=9> */
[----:B------:R-:W-:Y:S01]  /*da80*/  FFMA.FTZ R76, R76, UR21, -R7 ;  /* 0x000000154c4c7c23 */ /* 0x000fe20008010807 */
[----:B------:R-:W-:Y:S01]  /*da90*/  FSEL R45, R45, -INF , !P2 ;  /* 0xff8000002d2d7808 */ /* 0x000fe20005000000 */
[----:B------:R-:W-:Y:S01]  /*daa0*/  MUFU.EX2 R148, R148 ;  /* 0x0000009400947308 */ /* 0x000fe20000000800 */
[----:B------:R-:W-:-:S02]  /*dab0*/  FMNMX.FTZ R26, R39, R24, !PT ;  /* 0x00000018271a7209 */ /* 0x000fc40007810000 */
[----:B------:R-:W-:Y:S02]  /*dac0*/  ISETP.LT.OR P5, PT, R82, 0x49, P5 ;  /* 0x000000495200780c */ /* 0x000fe40002fa1670 */
[----:B------:R-:W-:Y:S02]  /*dad0*/  FMNMX.FTZ R26, R41, R26, !PT ;  /* 0x0000001a291a7209 */ /* 0x000fe40007810000 */
[----:B------:R-:W-:Y:S01]  /*dae0*/  ISETP.GT.AND P2, PT, R81, 0x50, P1 ;  /* 0x000000505100780c */ /* 0x000fe20000f44270 */
[----:B------:R0:W-:Y:S01]  /*daf0*/  MUFU.EX2 R24, R34 ;  /* 0x0000002200187308 */ /* 0x0001e20000000800 */
[----:B------:R-:W-:Y:S02]  /*db00*/  FMNMX.FTZ R26, R43, R26, !PT ;  /* 0x0000001a2b1a7209 */ /* 0x000fe40007810000 */
[----:B------:R-:W-:Y:S02]  /*db10*/  FSEL R51, R51, -INF , !P5 ;  /* 0xff80000033337808 */ /* 0x000fe40006800000 */
[----:B------:R-:W-:-:S02]  /*db20*/  FMNMX.FTZ R26, R45, R26, !PT ;  /* 0x0000001a2d1a7209 */ /* 0x000fc40007810000 */
[----:B------:R-:W-:Y:S01]  /*db30*/  ISETP.LT.OR P2, PT, R82, 0x51, P2 ;  /* 0x000000515200780c */ /* 0x000fe20001741670 */
[----:B------:R-:W-:Y:S01]  /*db40*/  MUFU.EX2 R150, R150 ;  /* 0x0000009600967308 */ /* 0x000fe20000000800 */
[----:B------:R-:W-:Y:S01]  /*db50*/  FMNMX.FTZ R28, R49, R26, !PT ;  /* 0x0000001a311c7209 */ /* 0x000fe20007810000 */
[----:B0-----:R-:W-:Y:S01]  /*db60*/  FFMA.FTZ R34, R68, UR21, -R7 ;  /* 0x0000001544227c23 */ /* 0x001fe20008010807 */
[----:B------:R-:W-:Y:S02]  /*db70*/  ISETP.GT.AND P5, PT, R81, 0x58, P1 ;  /* 0x000000585100780c */ /* 0x000fe40000fa4270 */
[----:B------:R-:W-:Y:S02]  /*db80*/  FMNMX.FTZ R28, R51, R28, !PT ;  /* 0x0000001c331c7209 */ /* 0x000fe40007810000 */
[----:B------:R-:W-:Y:S01]  /*db90*/  FSEL R55, R55, -INF , !P2 ;  /* 0xff80000037377808 */ /* 0x000fe20005000000 */
[----:B------:R0:W-:Y:S01]  /*dba0*/  MUFU.EX2 R26, R38 ;  /* 0x00000026001a7308 */ /* 0x0001e20000000800 */
[----:B------:R-:W-:-:S02]  /*dbb0*/  FMNMX.FTZ R28, R53, R28, !PT ;  /* 0x0000001c351c7209 */ /* 0x000fc40007810000 */
[----:B------:R-:W-:Y:S02]  /*dbc0*/  ISETP.LT.OR P5, PT, R82, 0x59, P5 ;  /* 0x000000595200780c */ /* 0x000fe40002fa1670 */
[----:B------:R-:W-:Y:S02]  /*dbd0*/  FMNMX.FTZ R28, R55, R28, !PT ;  /* 0x0000001c371c7209 */ /* 0x000fe40007810000 */
[----:B------:R-:W-:Y:S01]  /*dbe0*/  ISETP.GT.AND P2, PT, R81, 0x60, P1 ;  /* 0x000000605100780c */ /* 0x000fe20000f44270 */
[----:B------:R-:W-:Y:S01]  /*dbf0*/  MUFU.EX2 R10, R10 ;  /* 0x0000000a000a7308 */ /* 0x000fe20000000800 */
[----:B------:R-:W-:Y:S01]  /*dc00*/  FSEL R59, R59, -INF , !P5 ;  /* 0xff8000003b3b7808 */ /* 0x000fe20006800000 */
[----:B0-----:R-:W-:Y:S01]  /*dc10*/  FFMA.FTZ R38, R60, UR21, -R7 ;  /* 0x000000153c267c23 */ /* 0x001fe20008010807 */
[----:B------:R-:W-:Y:S02]  /*dc20*/  FMNMX.FTZ R30, R57, R28, !PT ;  /* 0x0000001c391e7209 */ /* 0x000fe40007810000 */
[----:B------:R-:W-:-:S02]  /*dc30*/  ISETP.LT.OR P2, PT, R82, 0x61, P2 ;  /* 0x000000615200780c */ /* 0x000fc40001741670 */
[----:B------:R-:W-:Y:S01]  /*dc40*/  FMNMX.FTZ R30, R59, R30, !PT ;  /* 0x0000001e3b1e7209 */ /* 0x000fe20007810000 */
[----:B------:R0:W-:Y:S01]  /*dc50*/  MUFU.EX2 R28, R42 ;  /* 0x0000002a001c7308 */ /* 0x0001e20000000800 */
[----:B------:R-:W-:Y:S02]  /*dc60*/  ISETP.GT.AND P5, PT, R81, 0x68, P1 ;  /* 0x000000685100780c */ /* 0x000fe40000fa4270 */
[----:B------:R-:W-:Y:S02]  /*dc70*/  FSEL R63, R63, -INF , !P2 ;  /* 0xff8000003f3f7808 */ /* 0x000fe40005000000 */
[----:B------:R-:W-:Y:S02]  /*dc80*/  FMNMX.FTZ R30, R61, R30, !PT ;  /* 0x0000001e3d1e7209 */ /* 0x000fe40007810000 */
[----:B------:R-:W-:Y:S01]  /*dc90*/  ISETP.LT.OR P5, PT, R82, 0x69, P5 ;  /* 0x000000695200780c */ /* 0x000fe20002fa1670 */
[----:B------:R-:W-:Y:S01]  /*dca0*/  MUFU.EX2 R144, R144 ;  /* 0x0000009000907308 */ /* 0x000fe20000000800 */
[----:B------:R-:W-:Y:S01]  /*dcb0*/  FMNMX.FTZ R30, R63, R30, !PT ;  /* 0x0000001e3f1e7209 */ /* 0x000fe20007810000 */
[----:B0-----:R-:W-:Y:S01]  /*dcc0*/  FFMA.FTZ R42, R52, UR21, -R7 ;  /* 0x00000015342a7c23 */ /* 0x001fe20008010807 */
[----:B------:R-:W-:-:S02]  /*dcd0*/  ISETP.GT.AND P2, PT, R81, 0x70, P1 ;  /* 0x000000705100780c */ /* 0x000fc40000f44270 */
[----:B------:R-:W-:Y:S02]  /*dce0*/  FSEL R67, R67, -INF , !P5 ;  /* 0xff80000043437808 */ /* 0x000fe40006800000 */
[----:B------:R-:W-:Y:S01]  /*dcf0*/  FMNMX.FTZ R32, R65, R30, !PT ;  /* 0x0000001e41207209 */ /* 0x000fe20007810000 */
[----:B------:R-:W-:Y:S01]  /*dd00*/  MUFU.EX2 R146, R146 ;  /* 0x0000009200927308 */ /* 0x000fe20000000800 */
[----:B------:R-:W-:Y:S02]  /*dd10*/  ISETP.LT.OR P2, PT, R82, 0x71, P2 ;  /* 0x000000715200780c */ /* 0x000fe40001741670 */
[----:B------:R-:W-:Y:S02]  /*dd20*/  FMNMX.FTZ R32, R67, R32, !PT ;  /* 0x0000002043207209 */ /* 0x000fe40007810000 */
[----:B------:R-:W-:Y:S02]  /*dd30*/  ISETP.GT.AND P5, PT, R81, 0x78, P1 ;  /* 0x000000785100780c */ /* 0x000fe40000fa4270 */
[----:B------:R-:W-:Y:S01]  /*dd40*/  FSEL R71, R71, -INF , !P2 ;  /* 0xff80000047477808 */ /* 0x000fe20005000000 */
[----:B------:R0:W-:Y:S01]  /*dd50*/  MUFU.EX2 R30, R48 ;  /* 0x00000030001e7308 */ /* 0x0001e20000000800 */
[----:B------:R-:W-:-:S02]  /*dd60*/  FMNMX.FTZ R32, R69, R32, !PT ;  /* 0x0000002045207209 */ /* 0x000fc40007810000 */
[----:B------:R-:W-:Y:S02]  /*dd70*/  ISETP.GT.AND P1, PT, R81, 0x79, P1 ;  /* 0x000000795100780c */ /* 0x000fe40000f24270 */
[C---:B------:R-:W-:Y:S02]  /*dd80*/  ISETP.LT.OR P5, PT, R82.reuse, 0x79, P5 ;  /* 0x000000795200780c */ /* 0x040fe40002fa1670 */
        /* <DEDUP_REMOVED lines=8> */
[----:B0-----:R-:W-:Y:S02]  /*de10*/  FSEL R48, R6, RZ, P6 ;  /* 0x000000ff06307208 */ /* 0x001fe40003000000 */
        /* <DEDUP_REMOVED lines=9> */
[----:B------:R-:W-:-:S04]  /*deb0*/  FFMA.FTZ R32, R72, UR21, -R7 ;  /* 0x0000001548207c23 */ /* 0x000fc80008010807 */
        /* <DEDUP_REMOVED lines=22> */
[----:B------:R-:W-:Y:S01]  /*e020*/  FFMA.FTZ R13, R27, UR21, -R48 ;  /* 0x000000151b0d7c23 */ /* 0x000fe20008010830 */
[----:B------:R-:W-:Y:S01]  /*e030*/  FADD.FTZ R27, R21, R2 ;  /* 0x00000002151b7221 */ /* 0x000fe20000010000 */
[--C-:B------:R-:W-:Y:S01]  /*e040*/  FFMA.FTZ R141, R29, UR21, -R48.reuse ;  /* 0x000000151d8d7c23 */ /* 0x100fe20008010830 */
        /* <DEDUP_REMOVED lines=17> */
[--C-:B------:R-:W-:Y:S01]  /*e160*/  FFMA.FTZ R129, R55, UR21, -R48.reuse ;  /* 0x0000001537817c23 */ /* 0x100fe20008010830 */
[----:B------:R-:W2:Y:S01]  /*e170*/  MUFU.EX2 R151, R151 ;  /* 0x0000009700977308 */ /* 0x000ea20000000800 */
[----:B0-----:R-:W-:Y:S01]  /*e180*/  FFMA.FTZ R25, R4, R0, R149 ;  /* 0x0000000004197223 */ /* 0x001fe20000010095 */
[----:B------:R-:W-:Y:S01]  /*e190*/  FADD.FTZ R27, R146, R27 ;  /* 0x0000001b921b7221 */ /* 0x000fe20000010000 */
[--C-:B------:R-:W-:Y:S01]  /*e1a0*/  FFMA.FTZ R33, R57, UR21, -R48.reuse ;  /* 0x0000001539217c23 */ /* 0x100fe20008010830 */
[--C-:B------:R-:W-:Y:S01]  /*e1b0*/  FFMA.FTZ R131, R59, UR21, -R48.reuse ;  /* 0x000000153b837c23 */ /* 0x100fe20008010830 */
[--C-:B------:R-:W-:Y:S01]  /*e1c0*/  FFMA.FTZ R31, R61, UR21, -R48.reuse ;  /* 0x000000153d1f7c23 */ /* 0x100fe20008010830 */
[----:B------:R-:W-:Y:S01]  /*e1d0*/  FADD.FTZ R27, R14, R27 ;  /* 0x0000001b0e1b7221 */ /* 0x000fe20000010000 */
[--C-:B------:R-:W-:Y:S01]  /*e1e0*/  FFMA.FTZ R125, R63, UR21, -R48.reuse ;  /* 0x000000153f7d7c23 */ /* 0x100fe20008010830 */
        /* <DEDUP_REMOVED lines=103> */
.L_x_14111:
        /* <DEDUP_REMOVED lines=75> */
.L_x_14093:
[----:B------:R-:W-:Y:S06]  /*ed10*/  BAR.ARV 0x8, 0x200 ;  /* 0x0208000000007b1d */ /* 0x000fec0000002000 */
[----:B------:R-:W-:Y:S05]  /*ed20*/  @!P0 BRA `(.L_x_14113) ;  /* 0x0000000000048947 */ /* 0x000fea0003800000 */
[----:B------:R-:W-:Y:S01]  /*ed30*/  BPT.TRAP 0x1 ;  /* 0x000000040000795c */ /* 0x000fe20000300000 */
.L_x_14113:
[----:B------:R-:W-:Y:S01]  /*ed40*/  ULEA UR5, UR48, UR45, 0x3 ;  /* 0x0000002d30057291 */ /* 0x000fe2000f8e183f */
[----:B------:R-:W-:-:S05]  /*ed50*/  IMAD.U32 R3, RZ, RZ, UR49 ;  /* 0x00000031ff037e24 */ /* 0x000fca000f8e00ff */
[----:B------:R-:W-:-:S04]  /*ed60*/  SHF.L.U32 R3, R3, 0x1f, RZ ;  /* 0x0000001f03037819 */ /* 0x000fc800000006ff */
[----:B------:R0:W1:Y:S01]  /*ed70*/  SYNCS.PHASECHK.TRANS64.TRYWAIT P1, [UR5+0x16850], R3 ;  /* 0x01685003ff0075a7 */ /* 0x0000620008020145 */
[----:B------:R-:W-:Y:S05]  /*ed80*/  @!P0 BRA `(.L_x_14114) ;  /* 0x0000000000048947 */ /* 0x000fea0003800000 */
[----:B------:R-:W-:Y:S01]  /*ed90*/  BPT.TRAP 0x1 ;  /* 0x000000040000795c */ /* 0x000fe20000300000 */
.L_x_14114:
[----:B-1----:R-:W-:Y:S05]  /*eda0*/  @P1 BRA `(.L_x_14115) ;  /* 0x0000000000081947 */ /* 0x002fea0003800000 */
[----:B------:R-:W1:Y:S02]  /*edb0*/  SYNCS.PHASECHK.TRANS64.TRYWAIT P1, [UR5+0x16850], R3 ;  /* 0x01685003ff0075a7 */ /* 0x000e640008020145 */
[----:B-1----:R-:W-:Y:S05]  /*edc0*/  @!P1 BRA `(.L_x_14116) ;  /* 0x0000009400d89947 */ /* 0x002fea0003800000 */
.L_x_14115:
[----:B------:R-:W-:Y:S01]  /*edd0*/  UIADD3 UR45, UR45, 0x400, URZ ;  /* 0x000004002d2d7890 */ /* 0x000fe2000fffe03f */
[----:B------:R-:W-:Y:S01]  /*ede0*/  WARPGROUP.ARRIVE ;  /* 0x00000000000079c5 */ /* 0x000fe20000000000 */
[----:B------:R-:W-:Y:S01]  /*edf0*/  UMOV UR7, 0x40000040 ;  /* 0x4000004000077882 */ /* 0x000fe20000000000 */
[----:B01----:R-:W0:Y:S01]  /*ee00*/  SHFL.BFLY PT, R3, R2, 0x2, 0x1f ;  /* 0x0c401f0002037f89 */ /* 0x003e2200000e0000 */
[----:B------:R-:W-:Y:S01]  /*ee10*/  USHF.R.U32.HI UR45, URZ, 0x4, UR45 ;  /* 0x000000043f2d7899 */ /* 0x000fe2000801162d */
[----:B------:R-:W-:Y:S02]  /*ee20*/  IMAD.MOV.U32 R21, RZ, RZ, -0x800000 ;  /* 0xff800000ff157424 */ /* 0x000fe400078e00ff */
[----:B------:R-:W1:Y:S01]  /*ee30*/  SHFL.BFLY PT, R5, R0, 0x2, 0x1f ;  /* 0x0c401f0000057f89 */ /* 0x000e6200000e0000 */
[----:B------:R-:W-:Y:S01]  /*ee40*/  ULOP3.LUT UR4, UR45, 0x3fff, URZ, 0xc0, !UPT ;  /* 0x00003fff2d047892 */ /* 0x000fe2000f8ec03f */
[----:B------:R-:W-:-:S03]  /*ee50*/  IMAD.MOV.U32 R20, RZ, RZ, -0x800000 ;  /* 0xff800000ff147424 */ /* 0x000fc600078e00ff */
[----:B------:R-:W-:-:S07]  /*ee60*/  ULEA UR4, UR48, UR4, 0xa ;  /* 0x0000000430047291 */ /* 0x000fce000f8e503f */
[----:B------:R-:W-:Y:S02]  /*ee70*/  UMOV UR6, UR4 ;  /* 0x0000000400067c82 */ /* 0x000fe40008000000 */
[----:B------:R-:W-:Y:S01]  /*ee80*/  HGMMA.64x64x16.F32 R88, R148, gdesc[UR4].tnspB, R88, gsb0 ;  /* 0x40e0000494587df0 */ /* 0x000fe20008000858 */
[----:B------:R-:W-:Y:S01]  /*ee90*/  UIADD3 UR6, UR4, 0x80, URZ ;  /* 0x0000008004067890 */ /* 0x000fe2000fffe03f */
[----:B------:R-:W-:Y:S01]  /*eea0*/  UMOV UR7, 0x40000040 ;  /* 0x4000004000077882 */ /* 0x000fe20000000000 */
[----:B0-----:R-:W-:Y:S01]  /*eeb0*/  FADD.FTZ R3, R3, R2 ;  /* 0x0000000203037221 */ /* 0x001fe20000010000 */
[----:B-1----:R-:W-:-:S04]  /*eec0*/  FADD.FTZ R5, R5, R0 ;  /* 0x0000000005057221 */ /* 0x002fc80000010000 */
[----:B------:R-:W0:Y:S01]  /*eed0*/  SHFL.BFLY PT, R4, R3, 0x1, 0x1f ;  /* 0x0c201f0003047f89 */ /* 0x000e2200000e0000 */
[----:B------:R-:W-:-:S03]  /*eee0*/  IMAD.MOV.U32 R0, RZ, RZ, RZ ;  /* 0x000000ffff007224 */ /* 0x000fc600078e00ff */
[----:B------:R-:W1:Y:S01]  /*eef0*/  SHFL.BFLY PT, R8, R5, 0x1, 0x1f ;  /* 0x0c201f0005087f89 */ /* 0x000e6200000e0000 */
[----:B0-----:R-:W-:Y:S01]  /*ef00*/  FADD.FTZ R9, R3, R4 ;  /* 0x0000000403097221 */ /* 0x001fe20000010000 */
[----:B------:R-:W-:Y:S02]  /*ef10*/  IMAD.MOV.U32 R4, RZ, RZ, RZ ;  /* 0x000000ffff047224 */ /* 0x000fe400078e00ff */
[----:B------:R-:W-:Y:S02]  /*ef20*/  IMAD.U32 R3, RZ, RZ, UR21 ;  /* 0x00000015ff037e24 */ /* 0x000fe4000f8e00ff */
[----:B-1----:R-:W-:Y:S01]  /*ef30*/  FADD.FTZ R10, R5, R8 ;  /* 0x00000008050a7221 */ /* 0x002fe20000010000 */
[----:B------:R-:W-:Y:S01]  /*ef40*/  FSETP.NE.FTZ.AND P1, PT, R9, RZ, PT ;  /* 0x000000ff0900720b */ /* 0x000fe20003f35000 */
[----:B------:R-:W-:-:S03]  /*ef50*/  IMAD.U32 R5, RZ, RZ, UR21 ;  /* 0x00000015ff057e24 */ /* 0x000fc6000f8e00ff */
        /* <DEDUP_REMOVED lines=48> */
.L_x_14117:
        /* <DEDUP_REMOVED lines=42> */
.L_x_14039:
        /* <DEDUP_REMOVED lines=11> */
[----:B------:R-:W2:Y:S01]  /*f5b0*/  LDL R8, [R1+0x38] ;  /* 0x0000380001087983 */ /* 0x000ea20000100800 */
[----:B------:R-:W-:Y:S01]  /*f5c0*/  F2FP.F16.F32.PACK_AB R12, R105, R104 ;  /* 0x00000068690c723e */ /* 0x000fe200000000ff */
[----:B------:R-:W-:Y:S01]  /*f5d0*/  ULDC.64 UR10, c[0x0][0xc00] ;  /* 0x00030000000a7ab9 */ /* 0x000fe20000000a00 */
[----:B------:R-:W-:Y:S01]  /*f5e0*/  F2FP.F16.F32.PACK_AB R14, R109, R108 ;  /* 0x0000006c6d0e723e */ /* 0x000fe200000000ff */
[----:B------:R-:W0:Y:S01]  /*f5f0*/  S2R R5, SR_SWINHI ;  /* 0x0000000000057919 */ /* 0x000e220000002f00 */
[----:B------:R-:W-:Y:S01]  /*f600*/  F2FP.F16.F32.PACK_AB R15, R111, R110 ;  /* 0x0000006e6f0f723e */ /* 0x000fe200000000ff */
[----:B------:R-:W-:Y:S01]  /*f610*/  ULDC.64 UR8, c[0x0][0xc00] ;  /* 0x0003000000087ab9 */ /* 0x000fe20000000a00 */
[----:B------:R-:W-:Y:S01]  /*f620*/  F2FP.F16.F32.PACK_AB R24, R113, R112 ;  /* 0x000000707118723e */ /* 0x000fe200000000ff */
[----:B------:R-:W-:Y:S01]  /*f630*/  UIMAD.WIDE UR8, UR38, 0x4, UR8 ;  /* 0x00000004260878a5 */ /* 0x000fe2000f8e0208 */
[----:B------:R-:W-:Y:S02]  /*f640*/  F2FP.F16.F32.PACK_AB R25, R115, R114 ;  /* 0x000000727319723e */ /* 0x000fe400000000ff */
[----:B------:R-:W-:-:S02]  /*f650*/  F2FP.F16.F32.PACK_AB R26, R117, R116 ;  /* 0x00000074751a723e */ /* 0x000fc400000000ff */
[----:B------:R-:W-:Y:S01]  /*f660*/  F2FP.F16.F32.PACK_AB R27, R119, R118 ;  /* 0x00000076771b723e */ /* 0x000fe200000000ff */
[----:B------:R-:W-:Y:S02]  /*f670*/  IMAD.U32 R30, RZ, RZ, UR8 ;  /* 0x00000008ff1e7e24 */ /* 0x000fe4000f8e00ff */
[----:B------:R-:W-:Y:S01]  /*f680*/  IMAD.U32 R31, RZ, RZ, UR9 ;  /* 0x00000009ff1f7e24 */ /* 0x000fe2000f8e00ff */
[----:B------:R-:W-:Y:S01]  /*f690*/  ULDC.64 UR8, c[0x0][0xc08] ;  /* 0x0003020000087ab9 */ /* 0x000fe20000000a00 */
[----:B------:R-:W-:Y:S02]  /*f6a0*/  MOV R28, R0 ;  /* 0x00000000001c7202 */ /* 0x000fe40000000f00 */
[----:B0-----:R-:W-:Y:S01]  /*f6b0*/  MOV R29, R5 ;  /* 0x00000005001d7202 */ /* 0x001fe20000000f00 */
[----:B------:R-:W-:Y:S02]  /*f6c0*/  BAR.SYNC.DEFER_BLOCKING 0x1, 0x180 ;  /* 0x0046000000007b1d */ /* 0x000fe40000010000 */
[----:B--2---:R-:W-:-:S03]  /*f6d0*/  IMAD.WIDE R4, R8, 0x2, R28 ;  /* 0x0000000208047825 */ /* 0x004fc600078e021c */
[C---:B------:R-:W-:Y:S02]  /*f6e0*/  IADD3 R9, P1, R4.reuse, 0x40, RZ ;  /* 0x0000004004097810 */ /* 0x040fe40007f3e0ff */
[C---:B------:R-:W-:Y:S02]  /*f6f0*/  IADD3 R11, P2, R4.reuse, 0x20, RZ ;  /* 0x00000020040b7810 */ /* 0x040fe40007f5e0ff */
[C---:B------:R-:W-:Y:S02]  /*f700*/  IADD3 R13, P0, R4.reuse, 0x60, RZ ;  /* 0x00000060040d7810 */ /* 0x040fe40007f1e0ff */
        /* <DEDUP_REMOVED lines=8> */
[----:B------:R-:W-:Y:S01]  /*f790*/  LOP3.LUT R4, R7, R4, RZ, 0x3c, !PT ;  /* 0x0000000407047212 */ /* 0x000fe200078e3cff */
[--C-:B------:R-:W-:Y:S01]  /*f7a0*/  IMAD.X R7, RZ, RZ, R5.reuse, P0 ;  /* 0x000000ffff077224 */ /* 0x100fe200000e0605 */
[----:B------:R-:W-:Y:S01]  /*f7b0*/  LOP3.LUT R8, R8, R9, RZ, 0x3c, !PT ;  /* 0x0000000908087212 */ /* 0x000fe200078e3cff */
[--C-:B------:R-:W-:Y:S01]  /*f7c0*/  IMAD.X R9, RZ, RZ, R5.reuse, P1 ;  /* 0x000000ffff097224 */ /* 0x100fe200008e0605 */
[----:B------:R-:W-:Y:S01]  /*f7d0*/  LOP3.LUT R10, R10, R11, RZ, 0x3c, !PT ;  /* 0x0000000b0a0a7212 */ /* 0x000fe200078e3cff */
[----:B------:R-:W-:Y:S01]  /*f7e0*/  IMAD.X R11, RZ, RZ, R5, P2 ;  /* 0x000000ffff0b7224 */ /* 0x000fe200010e0605 */
[----:B------:R-:W-:-:S02]  /*f7f0*/  LOP3.LUT R6, R6, R13, RZ, 0x3c, !PT ;  /* 0x0000000d06067212 */ /* 0x000fc400078e3cff */
[----:B------:R-:W-:Y:S02]  /*f800*/  MOV R36, R4 ;  /* 0x0000000400247202 */ /* 0x000fe40000000f00 */
[----:B------:R-:W-:Y:S02]  /*f810*/  MOV R32, R6 ;  /* 0x0000000600207202 */ /* 0x000fe40000000f00 */
[----:B------:R-:W-:Y:S02]  /*f820*/  MOV R34, R8 ;  /* 0x0000000800227202 */ /* 0x000fe40000000f00 */
[----:B------:R-:W-:Y:S02]  /*f830*/  MOV R35, R10 ;  /* 0x0000000a00237202 */ /* 0x000fe40000000f00 */
[----:B------:R-:W-:Y:S02]  /*f840*/  F2FP.F16.F32.PACK_AB R4, R3, R2 ;  /* 0x000000020304723e */ /* 0x000fe400000000ff */
[----:B------:R-:W-:-:S02]  /*f850*/  F2FP.F16.F32.PACK_AB R5, R91, R90 ;  /* 0x0000005a5b05723e */ /* 0x000fc400000000ff */
[----:B------:R-:W-:Y:S02]  /*f860*/  F2FP.F16.F32.PACK_AB R6, R93, R92 ;  /* 0x0000005c5d06723e */ /* 0x000fe400000000ff */
[----:B------:R-:W-:Y:S02]  /*f870*/  F2FP.F16.F32.PACK_AB R7, R95, R94 ;  /* 0x0000005e5f07723e */ /* 0x000fe400000000ff */
[----:B------:R-:W-:Y:S02]  /*f880*/  F2FP.F16.F32.PACK_AB R8, R97, R96 ;  /* 0x000000606108723e */ /* 0x000fe400000000ff */
[----:B------:R-:W-:Y:S01]  /*f890*/  F2FP.F16.F32.PACK_AB R9, R99, R98 ;  /* 0x000000626309723e */ /* 0x000fe200000000ff */
[----:B------:R-:W-:Y:S01]  /*f8a0*/  STSM.16.M88.4 [R36], R4 ;  /* 0x0000000424007844 */ /* 0x000fe20000000200 */
[----:B------:R-:W-:Y:S02]  /*f8b0*/  F2FP.F16.F32.PACK_AB R10, R101, R100 ;  /* 0x00000064650a723e */ /* 0x000fe400000000ff */
[----:B------:R-:W-:-:S02]  /*f8c0*/  F2FP.F16.F32.PACK_AB R11, R103, R102 ;  /* 0x00000066670b723e */ /* 0x000fc400000000ff */
[----:B------:R-:W-:Y:S02]  /*f8d0*/  F2FP.F16.F32.PACK_AB R13, R107, R106 ;  /* 0x0000006a6b0d723e */ /* 0x000fe400000000ff */
[----:B------:R-:W-:Y:S01]  /*f8e0*/  ISETP.NE.U32.AND P0, PT, RZ, UR10, PT ;  /* 0x0000000aff007c0c */ /* 0x000fe2000bf05070 */
[----:B------:R-:W-:Y:S03]  /*f8f0*/  STSM.16.M88.4 [R35], R8 ;  /* 0x0000000823007844 */ /* 0x000fe60000000200 */
[----:B------:R-:W-:Y:S01]  /*f900*/  ISETP.NE.AND.EX P0, PT, RZ, UR11, PT, P0 ;  /* 0x0000000bff007c0c */ /* 0x000fe2000bf05300 */
[----:B------:R-:W-:Y:S04]  /*f910*/  STSM.16.M88.4 [R34], R12 ;  /* 0x0000000c22007844 */ /* 0x000fe80000000200 */
[----:B------:R0:W-:Y:S01]  /*f920*/  STSM.16.M88.4 [R32], R24 ;  /* 0x0000001820007844 */ /* 0x0001e20000000200 */
[----:B------:R-:W-:Y:S08]  /*f930*/  BAR.SYNC.DEFER_BLOCKING 0x1, 0x180 ;  /* 0x0046000000007b1d */ /* 0x000ff00000010000 */
[----:B0-----:R-:W0:Y:S01]  /*f940*/  LDC R32, c[0x0][0xbe8] ;  /* 0x0002fa00ff207b82 */ /* 0x001e220000000800 */
        /* <DEDUP_REMOVED lines=8> */
[----:B------:R-:W-:Y:S02]  /*f9d0*/  @UP0 ULDC.64 UR8, c[0x0][0xc08] ;  /* 0x0003020000080ab9 */ /* 0x000fe40000000a00 */
[----:B------:R-:W-:Y:S02]  /*f9e0*/  @UP0 UIMAD.WIDE UR8, UR38, 0x4, UR8 ;  /* 0x00000004260808a5 */ /* 0x000fe4000f8e0208 */
[----:B------:R-:W-:-:S06]  /*f9f0*/  UISETP.NE.AND UP0, UPT, UR46, URZ, UPT ;  /* 0x0000003f2e00728c */ /* 0x000fcc000bf05270 */
[----:B------:R-:W0:Y:S01]  /*fa00*/  @P1 LDC R6, c[0x0][0xbec] ;  /* 0x0002fb00ff061b82 */ /* 0x000e220000000800 */
[----:B------:R-:W-:Y:S01]  /*fa10*/  USEL UR4, UR46, UR4, UP0 ;  /* 0x000000042e047287 */ /* 0x000fe20008000000 */
[----:B------:R-:W-:Y:S01]  /*fa20*/  IMAD.U32 R4, RZ, RZ, UR8 ;  /* 0x00000008ff047e24 */ /* 0x000fe2000f8e00ff */
[----:B------:R-:W-:Y:S01]  /*fa30*/  UMOV UR19, 0x9b8 ;  /* 0x000009b800137882 */ /* 0x000fe20000000000 */
[----:B------:R-:W-:Y:S01]  /*fa40*/  IMAD.U32 R5, RZ, RZ, UR9 ;  /* 0x00000009ff057e24 */ /* 0x000fe2000f8e00ff */
[----:B------:R-:W-:-:S03]  /*fa50*/  UISETP.GT.AND UP1, UPT, UR4, 0x1, UPT ;  /* 0x000000010400788c */ /* 0x000fc6000bf24270 */
[----:B------:R-:W1:Y:S01]  /*fa60*/  @P1 LDC R11, c[0x0][0xbf0] ;  /* 0x0002fc00ff0b1b82 */ /* 0x000e620000000800 */
[----:B------:R-:W-:Y:S01]  /*fa70*/  USEL UR19, UR19, 0x978, UP1 ;  /* 0x0000097813137887 */ /* 0x000fe20008800000 */
[----:B------:R-:W-:Y:S01]  /*fa80*/  VIADD R13, R17, UR39 ;  /* 0x00000027110d7c36 */ /* 0x000fe20008000000 */
[----:B------:R-:W-:Y:S01]  /*fa90*/  UISETP.NE.U32.AND UP0, UPT, UR10, URZ, UPT ;  /* 0x0000003f0a00728c */ /* 0x000fe2000bf05070 */
[----:B------:R0:W5:Y:S01]  /*faa0*/  @P4 LDG.E R9, desc[UR54][R4.64] ;  /* 0x0000003604094981 */ /* 0x000162000c1e1900 */
[----:B------:R-:W-:Y:S01]  /*fab0*/  UMOV UR4, URZ ;  /* 0x0000003f00047c82 */ /* 0x000fe20008000000 */
[----:B------:R-:W-:Y:S01]  /*fac0*/  USHF.R.S32.HI UR10, URZ, 0x1f, UR38 ;  /* 0x0000001f3f0a7899 */ /* 0x000fe20008011426 */
[----:B------:R-:W-:Y:S01]  /*fad0*/  IMAD.MOV.U32 R7, RZ, RZ, R13 ;  /* 0x000000ffff077224 */ /* 0x000fe200078e000d */
[----:B------:R-:W-:Y:S02]  /*fae0*/  UISETP.NE.AND.EX UP0, UPT, UR11, URZ, UPT, UP0 ;  /* 0x0000003f0b00728c */ /* 0x000fe4000bf05300 */
[----:B------:R-:W-:-:S02]  /*faf0*/  USEL UR9, UR41, URZ, UP1 ;  /* 0x0000003f29097287 */ /* 0x000fc40008800000 */
[----:B------:R-:W-:Y:S02]  /*fb00*/  USEL UR8, UR38, URZ, !UP0 ;  /* 0x0000003f26087287 */ /* 0x000fe4000c000000 */
[----:B------:R-:W-:Y:S01]  /*fb10*/  USEL UR18, UR10, URZ, !UP0 ;  /* 0x0000003f0a127287 */ /* 0x000fe2000c000000 */
[----:B------:R-:W-:Y:S02]  /*fb20*/  ULDC.64 UR12, c[0x0][UR19+0x220] ;  /* 0x00008800130c7abb */ /* 0x000fe40008000a00 */
[----:B------:R-:W-:Y:S01]  /*fb30*/  ULDC.64 UR10, c[0x0][UR19+0x218] ;  /* 0x00008600130a7abb */ /* 0x000fe20008000a00 */
[----:B0-----:R-:W-:Y:S01]  /*fb40*/  @P1 IMAD.HI.U32 R4, R13, R6, RZ ;  /* 0x000000060d041227 */ /* 0x001fe200078e00ff */
[----:B------:R-:W-:Y:S01]  /*fb50*/  ULDC.64 UR14, c[0x0][UR19+0x228] ;  /* 0x00008a00130e7abb */ /* 0x000fe20008000a00 */
[----:B------:R-:W-:Y:S02]  /*fb60*/  UIMAD UR13, UR13, UR8, URZ ;  /* 0x000000080d0d72a4 */ /* 0x000fe4000f8e023f */
[----:B------:R-:W-:-:S02]  /*fb70*/  UIMAD.WIDE.U32 UR16, UR10, UR37, URZ ;  /* 0x000000250a1072a5 */ /* 0x000fc4000f8e003f */
[----:B------:R-:W-:Y:S01]  /*fb80*/  UIMAD UR20, UR11, UR37, URZ ;  /* 0x000000250b1472a4 */ /* 0x000fe2000f8e023f */
[----:B-1----:R-:W-:Y:S01]  /*fb90*/  @P1 SHF.R.U32.HI R7, RZ, R11, R4 ;  /* 0x0000000bff071219 */ /* 0x002fe20000011604 */
[----:B------:R-:W-:Y:S02]  /*fba0*/  UIMAD.WIDE.U32 UR10, UR12, UR8, URZ ;  /* 0x000000080c0a72a5 */ /* 0x000fe4000f8e003f */
[----:B------:R-:W-:Y:S02]  /*fbb0*/  UIMAD.WIDE.U32 UR22, UR14, UR9, URZ ;  /* 0x000000090e1672a5 */ /* 0x000fe4000f8e003f */
[----:B------:R-:W-:Y:S01]  /*fbc0*/  UIMAD UR9, UR15, UR9, URZ ;  /* 0x000000090f0972a4 */ /* 0x000fe2000f8e023f */
[----:B------:R-:W-:Y:S01]  /*fbd0*/  IMAD.MOV R11, RZ, RZ, -R7 ;  /* 0x000000ffff0b7224 */ /* 0x000fe200078e0a07 */
[----:B------:R-:W-:Y:S02]  /*fbe0*/  UIMAD UR13, UR12, UR18, UR13 ;  /* 0x000000120c0d72a4 */ /* 0x000fe4000f8e020d */
[----:B------:R-:W-:Y:S01]  /*fbf0*/  UIADD3 UR20, UR17, UR20, URZ ;  /* 0x0000001411147290 */ /* 0x000fe2000fffe03f */
        /* <DEDUP_REMOVED lines=29> */
.L_x_14120:
        /* <DEDUP_REMOVED lines=11> */
[----:B------:R-:W-:Y:S01]  /*fe80*/  IMAD.IADD R12, R14, 0x1, -R12 ;  /* 0x000000010e0c7824 */ /* 0x000fe200078e0a0c */
[----:B------:R-:W-:-:S04]  /*fe90*/  PLOP3.LUT P3, PT, PT, PT, UP1, 0x80, 0x0 ;  /* 0x000000000000781c */ /* 0x000fc80003f6f018 */
[----:B------:R-:W-:Y:S01]  /*fea0*/  LOP3.LUT P0, RZ, R12, 0x3, RZ, 0xc0, !PT ;  /* 0x000000030cff7812 */ /* 0x000fe2000780c0ff */
[----:B--2---:R-:W-:-:S04]  /*feb0*/  VIADD R11, R11, UR39 ;  /* 0x000000270b0b7c36 */ /* 0x004fc80008000000 */
[C---:B------:R-:W-:Y:S01]  /*fec0*/  VIADD R9, R11.reuse, 0x8 ;  /* 0x000000080b097836 */ /* 0x040fe20000000000 */
[----:B------:R-:W-:-:S04]  /*fed0*/  ISETP.GE.OR P2, PT, R11, R30, P0 ;  /* 0x0000001e0b00720c */ /* 0x000fc80000746670 */
[----:B------:R-:W-:-:S09]  /*fee0*/  ISETP.GE.OR P0, PT, R9, R30, P0 ;  /* 0x0000001e0900720c */ /* 0x000fd20000706670 */
[----:B0-----:R0:W-:Y:S01]  /*fef0*/  @!P2 ST.E desc[UR54][R4.64], R21 ;  /* 0x000000150400a985 */ /* 0x0011e2000c101936 */
[----:B------:R-:W-:-:S03]  /*ff00*/  ISETP.GE.AND P2, PT, R11, R30, PT ;  /* 0x0000001e0b00720c */ /* 0x000fc60003f46270 */
[----:B------:R0:W-:Y:S01]  /*ff10*/  @!P0 ST.E desc[UR54][R6.64], R20 ;  /* 0x0000001406008985 */ /* 0x0001e2000c101936 */
[----:B------:R-:W-:Y:S01]  /*ff20*/  ISETP.GE.AND P0, PT, R9, R30, PT ;  /* 0x0000001e0900720c */ /* 0x000fe20003f06270 */
[----:B------:R-:W-:-:S12]  /*ff30*/  @P3 BRA `(.L_x_14121) ;  /* 0x0000000400c43947 */ /* 0x000fd80003800000 */
[----:B------:R-:W1:Y:S01]  /*ff40*/  S2R R12, SR_TID.X ;  /* 0x00000000000c7919 */ /* 0x000e620000002100 */
[----:B------:R-:W-:Y:S01]  /*ff50*/  ULDC.64 UR12, c[0x0][0xaa0] ;  /* 0x0002a800000c7ab9 */ /* 0x000fe20000000a00 */
[----:B-1----:R-:W-:-:S05]  /*ff60*/  VIADD R12, R12, 0xffffff80 ;  /* 0xffffff800c0c7836 */ /* 0x002fca0000000000 */
[----:B------:R-:W-:-:S04]  /*ff70*/  SHF.R.S32.HI R35, RZ, 0x1f, R12 ;  /* 0x0000001fff237819 */ /* 0x000fc8000001140c */
[----:B------:R-:W-:-:S04]  /*ff80*/  LEA.HI R35, R35, R12, RZ, 0x3 ;  /* 0x0000000c23237211 */ /* 0x000fc800078f18ff */
[----:B------:R-:W-:-:S05]  /*ff90*/  SHF.R.S32.HI R35, RZ, 0x3, R35 ;  /* 0x00000003ff237819 */ /* 0x000fca0000011423 */
[----:B------:R-:W-:-:S04]  /*ffa0*/  IMAD R3, R35, 0x40, R19 ;  /* 0x0000004023037824 */ /* 0x000fc800078e0213 */
[----:B------:R-:W-:-:S03]  /*ffb0*/  IMAD.WIDE R28, R3, 0x2, R28 ;  /* 0x00000002031c7825 */ /* 0x000fc600078e021c */
[C---:B------:R-:W-:Y:S02]  /*ffc0*/  IADD3 R9, P0, R28.reuse, 0x1800, RZ ;  /* 0x000018001c097810 */ /* 0x040fe40007f1e0ff */
[C---:B------:R-:W-:Y:S02]  /*ffd0*/  IADD3 R13, P2, R28.reuse, 0x3000, RZ ;  /* 0x000030001c0d7810 */ /* 0x040fe40007f5e0ff */
[----:B0-----:R-:W-:Y:S02]  /*ffe0*/  LOP3.LUT R5, R28, 0x380, RZ, 0xc0, !PT ;  /* 0x000003801c057812 */ /* 0x001fe400078ec0ff */
        /* <DEDUP_REMOVED lines=11> */
[----:B------:R-:W2:Y:S04]  /*100a0*/  LD.E.128 R4, desc[UR54][R4.64] ;  /* 0x0000003604047980 */ /* 0x000ea8000c101d00 */
[----:B------:R-:W3:Y:S04]  /*100b0*/  LD.E.128 R8, desc[UR54][R8.64] ;  /* 0x0000003608087980 */ /* 0x000ee8000c101d00 */
[----:B------:R-:W4:Y:S01]  /*100c0*/  LD.E.128 R12, desc[UR54][R12.64] ;  /* 0x000000360c0c7980 */ /* 0x000f22000c101d00 */
[----:B------:R-:W-:-:S04]  /*100d0*/  IADD3 R3, P0, R28, 0x4800, RZ ;  /* 0x000048001c037810 */ /* 0x000fc80007f1e0ff */
[----:B------:R-:W-:Y:S01]  /*100e0*/  LOP3.LUT R2, R3, 0x380, RZ, 0xc0, !PT ;  /* 0x0000038003027812 */ /* 0x000fe200078ec0ff */
[----:B------:R-:W-:Y:S01]  /*100f0*/  IMAD.X R25, RZ, RZ, R29, P0 ;  /* 0x000000ffff197224 */ /* 0x000fe200000e061d */
[----:B------:R-:W-:Y:S01]  /*10100*/  UIMAD UR9, UR14, UR12, URZ ;  /* 0x0000000c0e0972a4 */ /* 0x000fe2000f8e023f */
[----:B------:R-:W0:Y:S01]  /*10110*/  @P1 LDC R29, c[0x0][0xbf0] ;  /* 0x0002fc00ff1d1b82 */ /* 0x000e220000000800 */
[----:B------:R-:W-:-:S04]  /*10120*/  SHF.R.U64 R2, R2, 0x3, RZ ;  /* 0x0000000302027819 */ /* 0x000fc800000012ff */
[----:B------:R-:W-:-:S03]  /*10130*/  LOP3.LUT R24, R2, R3, RZ, 0x3c, !PT ;  /* 0x0000000302187212 */ /* 0x000fc600078e3cff */
[----:B------:R-:W1:Y:S01]  /*10140*/  @P1 LDC R3, c[0x0][0xbec] ;  /* 0x0002fb00ff031b82 */ /* 0x000e620000000800 */
[----:B------:R-:W-:Y:S02]  /*10150*/  UIMAD.WIDE.U32 UR10, UR4, UR12, URZ ;  /* 0x0000000c040a72a5 */ /* 0x000fe4000f8e003f */
[----:B------:R-:W-:Y:S01]  /*10160*/  UIMAD UR9, UR4, UR13, UR9 ;  /* 0x0000000d040972a4 */ /* 0x000fe2000f8e0209 */
[----:B------:R-:W-:Y:S01]  /*10170*/  IMAD R2, R18, 0x30, R35 ;  /* 0x0000003012027824 */ /* 0x000fe200078e0223 */
[----:B------:R-:W5:Y:S01]  /*10180*/  LD.E.128 R24, desc[UR54][R24.64] ;  /* 0x0000003618187980 */ /* 0x000f62000c101d00 */
[----:B------:R-:W-:Y:S01]  /*10190*/  ULDC.64 UR12, c[0x0][0xae8] ;  /* 0x0002ba00000c7ab9 */ /* 0x000fe20000000a00 */
[----:B------:R-:W-:Y:S01]  /*101a0*/  UIADD3 UR11, UR11, UR9, URZ ;  /* 0x000000090b0b7290 */ /* 0x000fe2000fffe03f */
[----:B------:R-:W-:Y:S01]  /*101b0*/  VIADD R28, R2, UR39 ;  /* 0x00000027021c7c36 */ /* 0x000fe20008000000 */
[----:B------:R-:W-:Y:S01]  /*101c0*/  USHF.R.S32.HI UR4, URZ, 0x1f, UR8 ;  /* 0x0000001f3f047899 */ /* 0x000fe20008011408 */
[----:B------:R-:W-:Y:S01]  /*101d0*/  @!PT LDS RZ, [RZ] ;  /* 0x00000000fffff984 */ /* 0x000fe20000000800 */
[----:B------:R-:W-:Y:S01]  /*101e0*/  @!PT LDS RZ, [RZ] ;  /* 0x00000000fffff984 */ /* 0x000fe20000000800 */
[----:B------:R-:W-:Y:S01]  /*101f0*/  @!PT LDS RZ, [RZ] ;  /* 0x00000000fffff984 */ /* 0x000fe20000000800 */
[----:B------:R-:W-:Y:S01]  /*10200*/  @!PT LDS RZ, [RZ] ;  /* 0x00000000fffff984 */ /* 0x000fe20000000800 */
[----:B------:R0:W-:Y:S06]  /*10210*/  MEMBAR.ALL.CTA ;  /* 0x0000000000007992 */ /* 0x0001ec0000008000 */
[----:B0-----:R-:W0:Y:S01]  /*10220*/  FENCE.VIEW.ASYNC.S ;  /* 0x00000000000073c6 */ /* 0x001e220000000000 */
[----:B------:R-:W-:Y:S01]  /*10230*/  UIMAD.WIDE.U32 UR10, UR37, UR12, UR10 ;  /* 0x0000000c250a72a5 */ /* 0x000fe2000f8e000a */
[----:B------:R-:W-:-:S02]  /*10240*/  IMAD.MOV.U32 R21, RZ, RZ, R28 ;  /* 0x000000ffff157224 */ /* 0x000fc400078e001c */
[----:B------:R-:W-:Y:S01]  /*10250*/  VIADD R0, R0, 0x16820 ;  /* 0x0001682000007836 */ /* 0x000fe20000000000 */
[----:B------:R-:W-:-:S03]  /*10260*/  UIMAD UR11, UR37, UR13, UR11 ;  /* 0x0000000d250b72a4 */ /* 0x000fc6000f8e020b */
[----:B------:R-:W-:Y:S01]  /*10270*/  ULDC.64 UR12, c[0x0][0xaf0] ;  /* 0x0002bc00000c7ab9 */ /* 0x000fe20000000a00 */
[----:B------:R-:W-:Y:S01]  /*10280*/  PRMT R0, RZ, 0x654, R0 ;  /* 0x00000654ff007816 */ /* 0x000fe20000000000 */
[----:B------:R-:W-:Y:S01]  /*10290*/  UIMAD UR4, UR4, UR12, URZ ;  /* 0x0000000c040472a4 */ /* 0x000fe2000f8e023f */
[----:B-1----:R-:W-:-:S03]  /*102a0*/  @P1 IMAD.HI.U32 R2, R28, R3, RZ ;  /* 0x000000031c021227 */ /* 0x002fc600078e00ff */
[----:B------:R-:W-:Y:S02]  /*102b0*/  UIMAD UR4, UR8, UR13, UR4 ;  /* 0x0000000d080472a4 */ /* 0x000fe4000f8e0204 */
[----:B------:R-:W-:Y:S01]  /*102c0*/  UIMAD.WIDE.U32 UR8, UR8, UR12, UR10 ;  /* 0x0000000c080872a5 */ /* 0x000fe2000f8e000a */
[----:B------:R-:W-:Y:S02]  /*102d0*/  @P1 SHF.R.U32.HI R21, RZ, R29, R2 ;  /* 0x0000001dff151219 */ /* 0x000fe40000011602 */
[----:B------:R-:W-:Y:S01]  /*102e0*/  ULDC.64 UR10, c[0x0][0xae0] ;  /* 0x0002b800000a7ab9 */ /* 0x000fe20000000a00 */
[----:B------:R-:W-:Y:S01]  /*102f0*/  UIADD3 UR4, UR9, UR4, URZ ;  /* 0x0000000409047290 */ /* 0x000fe2000fffe03f */
[--C-:B------:R-:W-:Y:S01]  /*10300*/  SHF.R.S32.HI R20, RZ, 0x1f, R21.reuse ;  /* 0x0000001fff147819 */ /* 0x100fe20000011415 */
[----:B------:R-:W-:Y:S01]  /*10310*/  IMAD.MOV R29, RZ, RZ, -R21 ;  /* 0x000000ffff1d7224 */ /* 0x000fe200078e0a15 */
[----:B0-----:R0:W-:Y:S01]  /*10320*/  SYNCS.ARRIVE.TRANS64.RED.A1T0 RZ, [R0+URZ], RZ ;  /* 0x000000ff00ff79a7 */ /* 0x0011e2000810043f */
[----:B------:R-:W-:-:S02]  /*10330*/  IMAD.U32 R3, RZ, RZ, UR9 ;  /* 0x00000009ff037e24 */ /* 0x000fc4000f8e00ff */
[----:B------:R-:W-:Y:S02]  /*10340*/  IMAD R20, R20, UR10, RZ ;  /* 0x0000000a14147c24 */ /* 0x000fe4000f8e02ff */
[----:B------:R-:W-:Y:S02]  /*10350*/  IMAD R29, R32, R29, R28 ;  /* 0x0000001d201d7224 */ /* 0x000fe400078e021c */
[----:B------:R-:W-:Y:S01]  /*10360*/  IMAD.U32 R2, RZ, RZ, UR8 ;  /* 0x00000008ff027e24 */ /* 0x000fe2000f8e00ff */
[----:B------:R-:W-:Y:S01]  /*10370*/  ULDC.64 UR8, c[0x0][0xad8] ;  /* 0x0002b60000087ab9 */ /* 0x000fe20000000a00 */
[----:B------:R-:W-:Y:S01]  /*10380*/  IMAD.U32 R3, RZ, RZ, UR4 ;  /* 0x00000004ff037e24 */ /* 0x000fe2000f8e00ff */
[----:B------:R-:W-:Y:S01]  /*10390*/  ULDC UR4, c[0x0][0xac8] ;  /* 0x0002b20000047ab9 */ /* 0x000fe20000000800 */
[C---:B------:R-:W-:Y:S01]  /*103a0*/  IMAD R31, R21.reuse, UR11, R20 ;  /* 0x0000000b151f7c24 */ /* 0x040fe2000f8e0214 */
[----:B------:R-:W-:Y:S01]  /*103b0*/  SHF.R.S32.HI R20, RZ, 0x1f, R29 ;  /* 0x0000001fff147819 */ /* 0x000fe2000001141d */
[----:B------:R-:W-:-:S04]  /*103c0*/  IMAD.WIDE.U32 R2, R21, UR10, R2 ;  /* 0x0000000a15027c25 */ /* 0x000fc8000f8e0002 */
[----:B------:R-:W-:Y:S02]  /*103d0*/  IMAD.IADD R3, R3, 0x1, R31 ;  /* 0x0000000103037824 */ /* 0x000fe400078e021f */
[----:B------:R-:W-:Y:S02]  /*103e0*/  IMAD R20, R20, UR8, RZ ;  /* 0x0000000814147c24 */ /* 0x000fe4000f8e02ff */
[----:B------:R-:W-:-:S04]  /*103f0*/  IMAD.WIDE.U32 R2, R29, UR8, R2 ;  /* 0x000000081d027c25 */ /* 0x000fc8000f8e0002 */
[----:B------:R-:W-:Y:S01]  /*10400*/  IMAD R21, R29, UR9, R20 ;  /* 0x000000091d157c24 */ /* 0x000fe2000f8e0214 */
[----:B------:R-:W-:Y:S01]  /*10410*/  ULDC.64 UR8, c[0x0][0xa80] ;  /* 0x0002a00000087ab9 */ /* 0x000fe20000000a00 */
[----:B------:R-:W-:Y:S01]  /*10420*/  VIADD R31, R35, UR39 ;  /* 0x00000027231f7c36 */ /* 0x000fe20008000000 */
[C---:B------:R-:W-:Y:S01]  /*10430*/  LEA R32, P0, R2.reuse, UR8, 0x1 ;  /* 0x0000000802207c11 */ /* 0x040fe2000f8008ff */
[----:B------:R-:W-:Y:S01]  /*10440*/  IMAD.IADD R3, R3, 0x1, R21 ;  /* 0x0000000103037824 */ /* 0x000fe200078e0215 */
[----:B------:R-:W-:Y:S01]  /*10450*/  SHF.R.S32.HI R35, RZ, 0x1f, R19 ;  /* 0x0000001fff237819 */ /* 0x000fe20000011413 */
[C---:B------:R-:W-:Y:S02]  /*10460*/  VIADD R21, R31.reuse, 0x60 ;  /* 0x000000601f157836 */ /* 0x040fe40000000000 */
[----:B------:R-:W1:Y:S01]  /*10470*/  SHFL.IDX PT, R20, R32, 0x1, 0x181f ;  /* 0x00381f0020147f89 */ /* 0x000e6200000e0000 */
[----:B------:R-:W-:Y:S01]  /*10480*/  LEA.HI.X R33, R2, UR9, R3, 0x1, P0 ;  /* 0x0000000902217c11 */ /* 0x000fe200080f0c03 */
[----:B------:R-:W-:Y:S01]  /*10490*/  VIADD R3, R31, 0x30 ;  /* 0x000000301f037836 */ /* 0x000fe20000000000 */
[----:B------:R-:W-:Y:S01]  /*104a0*/  ISETP.GE.AND P0, PT, R19, UR4, PT ;  /* 0x0000000413007c0c */ /* 0x000fe2000bf06270 */
[----:B------:R-:W0:Y:S03]  /*104b0*/  SHFL.IDX PT, R2, R32, RZ, 0x181f ;  /* 0x00181fff20027589 */ /* 0x000e2600000e0000 */
[-C--:B------:R-:W-:Y:S01]  /*104c0*/  ISETP.GE.OR P1, PT, R31, R30.reuse, P0 ;  /* 0x0000001e1f00720c */ /* 0x080fe20000726670 */
[----:B------:R-:W0:Y:S01]  /*104d0*/  SHFL.IDX PT, R28, R32, 0x2, 0x181f ;  /* 0x00581f00201c7f89 */ /* 0x000e2200000e0000 */
[-C--:B------:R-:W-:Y:S01]  /*104e0*/  ISETP.GE.OR P2, PT, R3, R30.reuse, P0 ;  /* 0x0000001e0300720c */ /* 0x080fe20000746670 */
[----:B------:R-:W-:Y:S01]  /*104f0*/  VIADD R31, R31, 0x90 ;  /* 0x000000901f1f7836 */ /* 0x000fe20000000000 */
[-C--:B------:R-:W-:Y:S01]  /*10500*/  ISETP.GE.OR P3, PT, R21, R30.reuse, P0 ;  /* 0x0000001e1500720c */ /* 0x080fe20000766670 */
[----:B------:R-:W0:Y:S03]  /*10510*/  SHFL.IDX PT, R34, R33, RZ, 0x181f ;  /* 0x00181fff21227589 */ /* 0x000e2600000e0000 */
[----:B------:R-:W-:Y:S01]  /*10520*/  ISETP.GE.OR P0, PT, R31, R30, P0 ;  /* 0x0000001e1f00720c */ /* 0x000fe20000706670 */
[----:B------:R-:W0:Y:S04]  /*10530*/  SHFL.IDX PT, R36, R33, 0x1, 0x181f ;  /* 0x00381f0021247f89 */ /* 0x000e2800000e0000 */
[----:B------:R-:W0:Y:S02]  /*10540*/  SHFL.IDX PT, R38, R33, 0x2, 0x181f ;  /* 0x00581f0021267f89 */ /* 0x000e2400000e0000 */
[----:B-1----:R-:W-:-:S02]  /*10550*/  @!P2 LEA R20, P5, R19, R20, 0x1 ;  /* 0x000000141314a211 */ /* 0x002fc400078a08ff */
[----:B------:R-:W1:Y:S01]  /*10560*/  SHFL.IDX PT, R32, R32, 0x3, 0x181f ;  /* 0x00781f0020207f89 */ /* 0x000e6200000e0000 */
[----:B0-----:R-:W-:-:S03]  /*10570*/  @!P1 LEA R2, P4, R19, R2, 0x1 ;  /* 0x0000000213029211 */ /* 0x001fc600078808ff */
[----:B------:R0:W0:Y:S01]  /*10580*/  SHFL.IDX PT, R0, R33, 0x3, 0x181f ;  /* 0x00781f0021007f89 */ /* 0x00002200000e0000 */
[C---:B------:R-:W-:Y:S02]  /*10590*/  @!P3 LEA R28, P6, R19.reuse, R28, 0x1 ;  /* 0x0000001c131cb211 */ /* 0x040fe400078c08ff */
[C-C-:B------:R-:W-:Y:S02]  /*105a0*/  @!P1 LEA.HI.X R3, R19.reuse, R34, R35.reuse, 0x1, P4 ;  /* 0x0000002213039211 */ /* 0x140fe400020f0c23 */
[C-C-:B------:R-:W-:Y:S02]  /*105b0*/  @!P2 LEA.HI.X R21, R19.reuse, R36, R35.reuse, 0x1, P5 ;  /* 0x000000241315a211 */ /* 0x140fe400028f0c23 */
[----:B------:R-:W-:Y:S01]  /*105c0*/  @!P3 LEA.HI.X R29, R19, R38, R35, 0x1, P6 ;  /* 0x00000026131db211 */ /* 0x000fe200030f0c23 */
[----:B--2---:R2:W-:Y:S04]  /*105d0*/  @!P1 ST.E.128 desc[UR54][R2.64], R4 ;  /* 0x0000000402009985 */ /* 0x0045e8000c101d36 */
[----:B---3--:R2:W-:Y:S04]  /*105e0*/  @!P2 ST.E.128 desc[UR54][R20.64], R8 ;  /* 0x000000081400a985 */ /* 0x0085e8000c101d36 */
[----:B----4-:R2:W-:Y:S01]  /*105f0*/  @!P3 ST.E.128 desc[UR54][R28.64], R12 ;  /* 0x0000000c1c00b985 */ /* 0x0105e2000c101d36 */
[----:B01----:R-:W-:Y:S05]  /*10600*/  @P0 BRA `(.L_x_14122) ;  /* 0x0000001000c00947 */ /* 0x003fea0003800000 */
[----:B--2---:R-:W-:-:S04]  /*10610*/  LEA R2, P0, R19, R32, 0x1 ;  /* 0x0000002013027211 */ /* 0x004fc800078008ff */
[----:B------:R-:W-:-:S05]  /*10620*/  LEA.HI.X R3, R19, R0, R35, 0x1, P0 ;  /* 0x0000000013037211 */ /* 0x000fca00000f0c23 */
[----:B-----5:R3:W-:Y:S01]  /*10630*/  ST.E.128 desc[UR54][R2.64], R24 ;  /* 0x0000001802007985 */ /* 0x0207e2000c101d36 */
[----:B------:R-:W-:Y:S05]  /*10640*/  BRA `(.L_x_14122) ;  /* 0x0000001000b07947 */ /* 0x000fea0003800000 */
.L_x_14121:
[----:B------:R-:W-:Y:S01]  /*10650*/  ULDC.64 UR12, c[0x0][0xb08] ;  /* 0x0002c200000c7ab9 */ /* 0x000fe20000000a00 */
[----:B0-----:R-:W0:Y:S01]  /*10660*/  @P1 LDC R4, c[0x0][0xbec] ;  /* 0x0002fb00ff041b82 */ /* 0x001e220000000800 */
[----:B------:R-:W-:Y:S01]  /*10670*/  UIMAD UR9, UR14, UR12, URZ ;  /* 0x0000000c0e0972a4 */ /* 0x000fe2000f8e023f */
[----:B------:R-:W-:Y:S01]  /*10680*/  IMAD.MOV.U32 R7, RZ, RZ, R13 ;  /* 0x000000ffff077224 */ /* 0x000fe200078e000d */
[----:B------:R-:W-:Y:S01]  /*10690*/  UIMAD.WIDE.U32 UR10, UR4, UR12, URZ ;  /* 0x0000000c040a72a5 */ /* 0x000fe2000f8e003f */
[----:B------:R-:W-:Y:S01]  /*106a0*/  BSSY B1, `(.L_x_14123) ;  /* 0x0000055000017945 */ /* 0x000fe20003800000 */
[----:B------:R-:W-:Y:S01]  /*106b0*/  UIMAD UR9, UR4, UR13, UR9 ;  /* 0x0000000d040972a4 */ /* 0x000fe2000f8e0209 */
[----:B------:R-:W-:Y:S01]  /*106c0*/  SHF.R.S32.HI R20, RZ, 0x1f, R22 ;  /* 0x0000001fff147819 */ /* 0x000fe20000011416 */
        /* <DEDUP_REMOVED lines=15> */
[----:B0-----:R-:W-:Y:S02]  /*107c0*/  @P1 IMAD.HI.U32 R4, R13, R4, RZ ;  /* 0x000000040d041227 */ /* 0x001fe400078e00ff */
[----:B------:R-:W-:-:S02]  /*107d0*/  UIMAD UR4, UR8, UR13, UR4 ;  /* 0x0000000d080472a4 */ /* 0x000fc4000f8e0204 */
        /* <DEDUP_REMOVED lines=24> */
[----:B------:R-:W-:Y:S01]  /*10960*/  LEA R0, P1, R4, UR8, 0x2 ;  /* 0x0000000804007c11 */ /* 0x000fe2000f8210ff */
[----:B------:R-:W-:-:S03]  /*10970*/  IMAD.IADD R5, R5, 0x1, R7 ;  /* 0x0000000105057824 */ /* 0x000fc600078e0207 */
[----:B------:R-:W-:Y:S01]  /*10980*/  PRMT R6, RZ, 0x654, R6 ;  /* 0x00000654ff067816 */ /* 0x000fe20000000006 */
[----:B------:R0:W1:Y:S01]  /*10990*/  SHFL.IDX PT, R21, R0, RZ, 0x1c1f ;  /* 0x001c1fff00157589 */ /* 0x00006200000e0000 */
[----:B------:R-:W-:Y:S02]  /*109a0*/  LEA.HI.X R14, R4, UR9, R5, 0x2, P1 ;  /* 0x00000009040e7c11 */ /* 0x000fe400088f1405 */
[----:B------:R0:W-:Y:S03]  /*109b0*/  SYNCS.ARRIVE.TRANS64.RED.A1T0 RZ, [R6+URZ], RZ ;  /* 0x000000ff06ff79a7 */ /* 0x0001e6000810043f */
        /* <DEDUP_REMOVED lines=8> */
[C---:B0-----:R-:W-:Y:S02]  /*10a40*/  @!P3 LEA R6, P5, R157.reuse, R21, 0x2 ;  /* 0x000000159d06b211 */ /* 0x041fe400078a10ff */
[-C--:B--2---:R-:W-:Y:S02]  /*10a50*/  @!P2 LEA.HI.X R5, R16, R15.reuse, R30, 0x2, P4 ;  /* 0x0000000f1005a211 */ /* 0x084fe400020f141e */
[----:B------:R-:W-:Y:S02]  /*10a60*/  @!P3 LEA.HI.X R7, R157, R15, R29, 0x2, P5 ;  /* 0x0000000f9d07b211 */ /* 0x000fe400028f141d */
[----:B------:R-:W-:Y:S01]  /*10a70*/  @!P6 LEA R8, P4, R156, R21, 0x2 ;  /* 0x000000159c08e211 */ /* 0x000fe200078810ff */
[----:B------:R0:W-:Y:S01]  /*10a80*/  @!P2 ST.E.64 desc[UR54][R4.64], R2 ;  /* 0x000000020400a985 */ /* 0x0001e2000c101b36 */
[----:B------:R-:W-:-:S02]  /*10a90*/  ISETP.GE.AND P2, PT, R154, UR4, PT ;  /* 0x000000049a007c0c */ /* 0x000fc4000bf46270 */
[----:B------:R-:W-:Y:S01]  /*10aa0*/  @!P6 LEA.HI.X R9, R156, R15, R28, 0x2, P4 ;  /* 0x0000000f9c09e211 */ /* 0x000fe200020f141c */
[----:B------:R1:W-:Y:S01]  /*10ab0*/  @!P3 ST.E.64 desc[UR54][R6.64], R92 ;  /* 0x0000005c0600b985 */ /* 0x0003e2000c101b36 */
[----:B------:R-:W-:Y:S02]  /*10ac0*/  ISETP.GE.AND P3, PT, R153, UR4, PT ;  /* 0x0000000499007c0c */ /* 0x000fe4000bf66270 */
[C---:B------:R-:W-:Y:S01]  /*10ad0*/  @!P1 LEA R10, P5, R155.reuse, R21, 0x2 ;  /* 0x000000159b0a9211 */ /* 0x040fe200078a10ff */
[----:B------:R3:W-:Y:S01]  /*10ae0*/  @!P6 ST.E.64 desc[UR54][R8.64], R96 ;  /* 0x000000600800e985 */ /* 0x0007e2000c101b36 */
[----:B------:R-:W-:Y:S02]  /*10af0*/  ISETP.GE.AND P4, PT, R152, UR4, PT ;  /* 0x0000000498007c0c */ /* 0x000fe4000bf86270 */
[----:B------:R-:W-:Y:S02]  /*10b00*/  ISETP.GE.AND P6, PT, R22, UR4, PT ;  /* 0x0000000416007c0c */ /* 0x000fe4000bfc6270 */
[----:B------:R-:W-:-:S02]  /*10b10*/  @!P1 LEA.HI.X R11, R155, R15, R27, 0x2, P5 ;  /* 0x0000000f9b0b9211 */ /* 0x000fc400028f141b */
[----:B------:R-:W-:-:S03]  /*10b20*/  @!P2 LEA R12, P5, R154, R21, 0x2 ;  /* 0x000000159a0ca211 */ /* 0x000fc600078a10ff */
[----:B------:R3:W-:Y:S01]  /*10b30*/  @!P1 ST.E.64 desc[UR54][R10.64], R100 ;  /* 0x000000640a009985 */ /* 0x0007e2000c101b36 */
[C---:B0-----:R-:W-:Y:S02]  /*10b40*/  @!P3 LEA R2, P1, R153.reuse, R21, 0x2 ;  /* 0x000000159902b211 */ /* 0x041fe400078210ff */
[----:B------:R-:W-:Y:S02]  /*10b50*/  @!P2 LEA.HI.X R13, R154, R15, R26, 0x2, P5 ;  /* 0x0000000f9a0da211 */ /* 0x000fe400028f141a */
[----:B------:R-:W-:Y:S02]  /*10b60*/  @!P4 LEA R4, P5, R152, R21, 0x2 ;  /* 0x000000159804c211 */ /* 0x000fe400078a10ff */
[----:B------:R-:W-:Y:S01]  /*10b70*/  @!P3 LEA.HI.X R3, R153, R15, R25, 0x2, P1 ;  /* 0x0000000f9903b211 */ /* 0x000fe200008f1419 */
[----:B------:R3:W-:Y:S01]  /*10b80*/  @!P2 ST.E.64 desc[UR54][R12.64], R104 ;  /* 0x000000680c00a985 */ /* 0x0007e2000c101b36 */
[----:B-1----:R-:W-:Y:S02]  /*10b90*/  @!P6 LEA R6, P1, R22, R21, 0x2 ;  /* 0x000000151606e211 */ /* 0x002fe400078210ff */
[-C--:B------:R-:W-:Y:S01]  /*10ba0*/  @!P4 LEA.HI.X R5, R152, R15.reuse, R24, 0x2, P5 ;  /* 0x0000000f9805c211 */ /* 0x080fe200028f1418 */
[----:B------:R3:W-:Y:S01]  /*10bb0*/  @!P3 ST.E.64 desc[UR54][R2.64], R108 ;  /* 0x0000006c0200b985 */ /* 0x0007e2000c101b36 */
[----:B------:R-:W-:-:S03]  /*10bc0*/  @!P6 LEA.HI.X R7, R22, R15, R20, 0x2, P1 ;  /* 0x0000000f1607e211 */ /* 0x000fc600008f1414 */
[----:B------:R3:W-:Y:S04]  /*10bd0*/  @!P4 ST.E.64 desc[UR54][R4.64], R112 ;  /* 0x000000700400c985 */ /* 0x0007e8000c101b36 */
[----:B------:R3:W-:Y:S02]  /*10be0*/  @!P6 ST.E.64 desc[UR54][R6.64], R116 ;  /* 0x000000740600e985 */ /* 0x0007e4000c101b36 */
.L_x_14124:
[----:B------:R-:W-:Y:S05]  /*10bf0*/  BSYNC B1 ;  /* 0x0000000000017941 */ /* 0x000fea0003800000 */
.L_x_14123:
[----:B--2---:R4:W2:Y:S04]  /*10c00*/  SHFL.IDX PT, R15, R14, 0x1, 0x1c1f ;  /* 0x003c1f000e0f7f89 */ /* 0x0048a800000e0000 */
[----:B-1----:R4:W1:Y:S01]  /*10c10*/  SHFL.IDX PT, R21, R0, 0x1, 0x1c1f ;  /* 0x003c1f0000157f89 */ /* 0x00286200000e0000 */
[----:B------:R-:W-:Y:S05]  /*10c20*/  @P0 BRA `(.L_x_14122) ;  /* 0x0000000c00380947 */ /* 0x000fea0003800000 */
[----:B------:R-:W-:Y:S02]  /*10c30*/  ULDC UR4, c[0x0][0xac8] ;  /* 0x0002b20000047ab9 */ /* 0x000fe40000000800 */
[----:B------:R-:W-:Y:S02]  /*10c40*/  ISETP.GE.AND P1, PT, R16, UR4, PT ;  /* 0x0000000410007c0c */ /* 0x000fe4000bf26270 */
[----:B------:R-:W-:Y:S02]  /*10c50*/  ISETP.GE.AND P5, PT, R157, UR4, PT ;  /* 0x000000049d007c0c */ /* 0x000fe4000bfa6270 */
[----:B------:R-:W-:Y:S02]  /*10c60*/  ISETP.GE.AND P3, PT, R156, UR4, PT ;  /* 0x000000049c007c0c */ /* 0x000fe4000bf66270 */
[----:B------:R-:W-:-:S07]  /*10c70*/  ISETP.GE.AND P2, PT, R155, UR4, PT ;  /* 0x000000049b007c0c */ /* 0x000fce000bf46270 */
[CC--:B-1-3--:R-:W-:Y:S02]  /*10c80*/  @!P1 LEA R2, P0, R16.reuse, R21.reuse, 0x2 ;  /* 0x0000001510029211 */ /* 0x0cafe400078010ff */
[----:B------:R-:W-:Y:S02]  /*10c90*/  @!P5 LEA R4, P4, R157, R21, 0x2 ;  /* 0x000000159d04d211 */ /* 0x000fe400078810ff */
[-C--:B--2---:R-:W-:Y:S02]  /*10ca0*/  @!P1 LEA.HI.X R3, R16, R15.reuse, R30, 0x2, P0 ;  /* 0x0000000f10039211 */ /* 0x084fe400000f141e */
[----:B------:R-:W-:Y:S02]  /*10cb0*/  ISETP.GE.AND P0, PT, R153, UR4, PT ;  /* 0x0000000499007c0c */ /* 0x000fe4000bf06270 */
[----:B------:R-:W-:Y:S01]  /*10cc0*/  @!P5 LEA.HI.X R5, R157, R15, R29, 0x2, P4 ;  /* 0x0000000f9d05d211 */ /* 0x000fe200020f141d */
[----:B------:R1:W-:Y:S01]  /*10cd0*/  @!P1 ST.E.64 desc[UR54][R2.64], R90 ;  /* 0x0000005a02009985 */ /* 0x0003e2000c101b36 */
[----:B------:R-:W-:-:S02]  /*10ce0*/  ISETP.GE.AND P1, PT, R154, UR4, PT ;  /* 0x000000049a007c0c */ /* 0x000fc4000bf26270 */
[----:B------:R-:W-:Y:S01]  /*10cf0*/  ISETP.GE.AND P4, PT, R152, UR4, PT ;  /* 0x0000000498007c0c */ /* 0x000fe2000bf86270 */
[----:B------:R2:W-:Y:S01]  /*10d00*/  @!P5 ST.E.64 desc[UR54][R4.64], R94 ;  /* 0x0000005e0400d985 */ /* 0x0005e2000c101b36 */
[CC--:B0-----:R-:W-:Y:S02]  /*10d10*/  @!P3 LEA R6, P6, R156.reuse, R21.reuse, 0x2 ;  /* 0x000000159c06b211 */ /* 0x0c1fe400078c10ff */
[C---:B------:R-:W-:Y:S02]  /*10d20*/  @!P2 LEA R8, P5, R155.reuse, R21, 0x2 ;  /* 0x000000159b08a211 */ /* 0x040fe400078a10ff */
[-C--:B------:R-:W-:Y:S02]  /*10d30*/  @!P3 LEA.HI.X R7, R156, R15.reuse, R28, 0x2, P6 ;  /* 0x0000000f9c07b211 */ /* 0x080fe400030f141c */
[----:B------:R-:W-:-:S03]  /*10d40*/  @!P2 LEA.HI.X R9, R155, R15, R27, 0x2, P5 ;  /* 0x0000000f9b09a211 */ /* 0x000fc600028f141b */
[----:B------:R2:W-:Y:S01]  /*10d50*/  @!P3 ST.E.64 desc[UR54][R6.64], R98 ;  /* 0x000000620600b985 */ /* 0x0005e2000c101b36 */
[-C--:B-1----:R-:W-:Y:S02]  /*10d60*/  @!P1 LEA R2, P6, R154, R21.reuse, 0x2 ;  /* 0x000000159a029211 */ /* 0x082fe400078c10ff */
[CC--:B------:R-:W-:Y:S01]  /*10d70*/  @!P0 LEA R10, P3, R153.reuse, R21.reuse, 0x2 ;  /* 0x00000015990a8211 */ /* 0x0c0fe200078610ff */
[----:B------:R2:W-:Y:S01]  /*10d80*/  @!P2 ST.E.64 desc[UR54][R8.64], R102 ;  /* 0x000000660800a985 */ /* 0x0005e2000c101b36 */
[----:B------:R-:W-:Y:S02]  /*10d90*/  @!P4 LEA R12, P5, R152, R21, 0x2 ;  /* 0x00000015980cc211 */ /* 0x000fe400078a10ff */
        /* <DEDUP_REMOVED lines=12> */
.L_x_14119:
        /* <DEDUP_REMOVED lines=32> */
.L_x_14125:
[----:B------:R-:W-:Y:S01]  /*11060*/  USHF.R.S32.HI UR13, URZ, 0x1f, UR38 ;  /* 0x0000001f3f0d7899 */ /* 0x000fe20008011426 */
[----:B------:R-:W-:Y:S01]  /*11070*/  BSSY B1, `(.L_x_14126) ;  /* 0x0000039000017945 */ /* 0x000fe20003800000 */
[----:B------:R-:W-:Y:S02]  /*11080*/  USHF.R.S32.HI UR21, URZ, 0x1f, UR4 ;  /* 0x0000001f3f157899 */ /* 0x000fe40008011404 */
        /* <DEDUP_REMOVED lines=55> */
.L_x_14127:
[----:B------:R-:W-:Y:S05]  /*11400*/  BSYNC B1 ;  /* 0x0000000000017941 */ /* 0x000fea0003800000 */
.L_x_14126:
[----:B------:R-:W-:-:S06]  /*11410*/  UISETP.GT.AND UP0, UPT, UR46, 0x1, UPT ;  /* 0x000000012e00788c */ /* 0x000fcc000bf04270 */
[----:B------:R-:W-:-:S13]  /*11420*/  PLOP3.LUT P0, PT, PT, PT, UP0, 0x80, 0x0 ;  /* 0x000000000000781c */ /* 0x000fda0003f0f008 */
[----:B------:R-:W-:Y:S05]  /*11430*/  @P0 BRA `(.L_x_14122) ;  /* 0x0000000400340947 */ /* 0x000fea0003800000 */
[----:B------:R-:W1:Y:S01]  /*11440*/  LDC R11, c[0x0][0xbe8] ;  /* 0x0002fa00ff0b7b82 */ /* 0x000e620000000800 */
[----:B------:R-:W-:Y:S01]  /*11450*/  SHF.R.S32.HI R6, RZ, 0x1f, R8 ;  /* 0x0000001fff067819 */ /* 0x000fe20000011408 */
[----:B------:R-:W-:Y:S01]  /*11460*/  ULDC.64 UR14, c[0x0][0xaa0] ;  /* 0x0002a800000e7ab9 */ /* 0x000fe20000000a00 */
[----:B------:R-:W-:Y:S01]  /*11470*/  SHF.R.S32.HI R13, RZ, 0x1f, R19 ;  /* 0x0000001fff0d7819 */ /* 0x000fe20000011413 */
[----:B------:R-:W-:Y:S01]  /*11480*/  UIMAD UR10, UR21, UR14, URZ ;  /* 0x0000000e150a72a4 */ /* 0x000fe2000f8e023f */
[----:B------:R-:W-:Y:S01]  /*11490*/  LEA.HI R6, R6, R8, RZ, 0x3 ;  /* 0x0000000806067211 */ /* 0x000fe200078f18ff */
[----:B------:R-:W-:Y:S02]  /*114a0*/  UIMAD.WIDE.U32 UR8, UR4, UR14, URZ ;  /* 0x0000000e040872a5 */ /* 0x000fe4000f8e003f */
[----:B------:R-:W-:Y:S01]  /*114b0*/  UIMAD UR10, UR4, UR15, UR10 ;  /* 0x0000000f040a72a4 */ /* 0x000fe2000f8e020a */
[----:B------:R-:W-:-:S03]  /*114c0*/  SHF.R.S32.HI R6, RZ, 0x3, R6 ;  /* 0x00000003ff067819 */ /* 0x000fc60000011406 */
[----:B------:R-:W-:Y:S02]  /*114d0*/  UIADD3 UR9, UR9, UR10, URZ ;  /* 0x0000000a09097290 */ /* 0x000fe4000fffe03f */
[----:B------:R-:W-:Y:S01]  /*114e0*/  IMAD R2, R18, 0x30, R6 ;  /* 0x0000003012027824 */ /* 0x000fe200078e0206 */
[----:B------:R-:W-:Y:S01]  /*114f0*/  ULDC.64 UR10, c[0x0][0xae8] ;  /* 0x0002ba00000a7ab9 */ /* 0x000fe20000000a00 */
[----:B------:R-:W-:Y:S01]  /*11500*/  VIADD R30, R6, UR39 ;  /* 0x00000027061e7c36 */ /* 0x000fe20008000000 */
[----:B------:R-:W-:Y:S01]  /*11510*/  UIMAD.WIDE.U32 UR8, UR37, UR10, UR8 ;  /* 0x0000000a250872a5 */ /* 0x000fe2000f8e0008 */
[----:B0-----:R-:W-:-:S03]  /*11520*/  VIADD R4, R2, UR39 ;  /* 0x0000002702047c36 */ /* 0x001fc60008000000 */
[----:B------:R-:W-:Y:S01]  /*11530*/  UIMAD UR9, UR37, UR11, UR9 ;  /* 0x0000000b250972a4 */ /* 0x000fe2000f8e0209 */
[----:B------:R-:W-:Y:S01]  /*11540*/  IMAD.MOV.U32 R5, RZ, RZ, R4 ;  /* 0x000000ffff057224 */ /* 0x000fe200078e0004 */
[----:B-1----:R-:W-:Y:S01]  /*11550*/  ISETP.NE.AND P0, PT, R11, 0x1, PT ;  /* 0x000000010b00780c */ /* 0x002fe20003f05270 */
[----:B------:R-:W-:Y:S02]  /*11560*/  ULDC.64 UR10, c[0x0][0xaf0] ;  /* 0x0002bc00000a7ab9 */ /* 0x000fe40000000a00 */
[----:B------:R-:W-:-:S04]  /*11570*/  UIMAD UR13, UR13, UR10, URZ ;  /* 0x0000000a0d0d72a4 */ /* 0x000fc8000f8e023f */
[----:B------:R-:W-:Y:S02]  /*11580*/  UIMAD UR4, UR12, UR11, UR13 ;  /* 0x0000000b0c0472a4 */ /* 0x000fe4000f8e020d */
[----:B------:R-:W-:-:S03]  /*11590*/  UIMAD.WIDE.U32 UR12, UR12, UR10, UR8 ;  /* 0x0000000a0c0c72a5 */ /* 0x000fc6000f8e0008 */
[----:B------:R-:W-:Y:S01]  /*115a0*/  ULDC.64 UR8, c[0x0][0xae0] ;  /* 0x0002b80000087ab9 */ /* 0x000fe20000000a00 */
[----:B------:R-:W0:Y:S01]  /*115b0*/  @P0 LDC R3, c[0x0][0xbec] ;  /* 0x0002fb00ff030b82 */ /* 0x000e220000000800 */
[----:B------:R-:W-:-:S07]  /*115c0*/  UIADD3 UR4, UR13, UR4, URZ ;  /* 0x000000040d047290 */ /* 0x000fce000fffe03f */
[----:B------:R-:W1:Y:S01]  /*115d0*/  @P0 LDC R7, c[0x0][0xbf0] ;  /* 0x0002fc00ff070b82 */ /* 0x000e620000000800 */
[----:B0-----:R-:W-:-:S04]  /*115e0*/  @P0 IMAD.HI.U32 R2, R4, R3, RZ ;  /* 0x0000000304020227 */ /* 0x001fc800078e00ff */
[----:B------:R-:W-:Y:S02]  /*115f0*/  IMAD.U32 R3, RZ, RZ, UR13 ;  /* 0x0000000dff037e24 */ /* 0x000fe4000f8e00ff */
[----:B------:R-:W-:Y:S01]  /*11600*/  IMAD.U32 R3, RZ, RZ, UR4 ;  /* 0x00000004ff037e24 */ /* 0x000fe2000f8e00ff */
[----:B------:R-:W-:Y:S01]  /*11610*/  ULDC UR4, c[0x0][0xac8] ;  /* 0x0002b20000047ab9 */ /* 0x000fe20000000800 */
        /* <DEDUP_REMOVED lines=15> */
[----:B------:R-:W-:Y:S01]  /*11710*/  IMAD.IADD R3, R3, 0x1, R5 ;  /* 0x0000000103037824 */ /* 0x000fe200078e0205 */
[----:B------:R-:W-:Y:S01]  /*11720*/  LEA R4, P0, R2, UR8, 0x1 ;  /* 0x0000000802047c11 */ /* 0x000fe2000f8008ff */
[----:B-----5:R-:W-:Y:S02]  /*11730*/  IMAD R11, R0, R11, RZ ;  /* 0x0000000b000b7224 */ /* 0x020fe400078e02ff */
[----:B------:R-:W-:Y:S01]  /*11740*/  VIADD R0, R30, 0x30 ;  /* 0x000000301e007836 */ /* 0x000fe20000000000 */
[----:B------:R-:W-:Y:S01]  /*11750*/  LEA.HI.X R8, R2, UR9, R3, 0x1, P0 ;  /* 0x0000000902087c11 */ /* 0x000fe200080f0c03 */
        /* <DEDUP_REMOVED lines=12> */
[----:B------:R-:W4:Y:S04]  /*11820*/  SHFL.IDX PT, R12, R8, 0x1, 0x181f ;  /* 0x00381f00080c7f89 */ /* 0x000f2800000e0000 */
[----:B------:R-:W4:Y:S01]  /*11830*/  SHFL.IDX PT, R20, R8, 0x2, 0x181f ;  /* 0x00581f0008147f89 */ /* 0x000f2200000e0000 */
[----:B0-----:R-:W-:-:S03]  /*11840*/  @!P3 LEA R2, P6, R19, R6, 0x1 ;  /* 0x000000061302b211 */ /* 0x001fc600078c08ff */
[----:B------:R4:W0:Y:S01]  /*11850*/  SHFL.IDX PT, R26, R8, 0x3, 0x181f ;  /* 0x00781f00081a7f89 */ /* 0x00082200000e0000 */
[C---:B-1----:R-:W-:Y:S02]  /*11860*/  @!P2 LEA R4, P5, R19.reuse, R14, 0x1 ;  /* 0x0000000e1304a211 */ /* 0x042fe400078a08ff */
[C---:B--2---:R-:W-:Y:S02]  /*11870*/  @!P1 LEA R6, P4, R19.reuse, R24, 0x1 ;  /* 0x0000001813069211 */ /* 0x044fe400078808ff */
[C---:B---3--:R-:W-:Y:S02]  /*11880*/  @!P3 LEA.HI.X R3, R19.reuse, R10, R13, 0x1, P6 ;  /* 0x0000000a1303b211 */ /* 0x048fe400030f0c0d */
[----:B----4-:R-:W-:-:S03]  /*11890*/  @!P0 LEA R8, P6, R19, R28, 0x1 ;  /* 0x0000001c13088211 */ /* 0x010fc600078c08ff */
[----:B------:R1:W-:Y:S01]  /*118a0*/  @!P3 ST.E.128 desc[UR54][R2.64], RZ ;  /* 0x000000ff0200b985 */ /* 0x0003e2000c101d36 */
[C-C-:B------:R-:W-:Y:S02]  /*118b0*/  @!P2 LEA.HI.X R5, R19.reuse, R12, R13.reuse, 0x1, P5 ;  /* 0x0000000c1305a211 */ /* 0x140fe400028f0c0d */
[----:B------:R-:W-:-:S03]  /*118c0*/  @!P1 LEA.HI.X R7, R19, R20, R13, 0x1, P4 ;  /* 0x0000001413079211 */ /* 0x000fc600020f0c0d */
[----:B------:R1:W-:Y:S01]  /*118d0*/  @!P2 ST.E.128 desc[UR54][R4.64], RZ ;  /* 0x000000ff0400a985 */ /* 0x0003e2000c101d36 */
[----:B0-----:R-:W-:-:S03]  /*118e0*/  @!P0 LEA.HI.X R9, R19, R26, R13, 0x1, P6 ;  /* 0x0000001a13098211 */ /* 0x001fc600030f0c0d */
[----:B------:R1:W-:Y:S04]  /*118f0*/  @!P1 ST.E.128 desc[UR54][R6.64], RZ ;  /* 0x000000ff06009985 */ /* 0x0003e8000c101d36 */
[----:B------:R1:W-:Y:S02]  /*11900*/  @!P0 ST.E.128 desc[UR54][R8.64], RZ ;  /* 0x000000ff08008985 */ /* 0x0003e4000c101d36 */
.L_x_14122:
[----:B------:R-:W-:Y:S05]  /*11910*/  BSYNC B0 ;  /* 0x0000000000007941 */ /* 0x000fea0003800000 */
.L_x_14118:
[----:B------:R-:W-:Y:S02]  /*11920*/  ULDC UR4, c[0x0][0xc3c] ;  /* 0x00030f0000047ab9 */ /* 0x000fe40000000800 */
[----:B------:R-:W-:-:S06]  /*11930*/  UISETP.GE.AND UP0, UPT, UR7, UR4, UPT ;  /* 0x000000040700728c */ /* 0x000fcc000bf06270 */
[----:B------:R-:W-:-:S13]  /*11940*/  PLOP3.LUT P0, PT, PT, PT, UP0, 0x80, 0x0 ;  /* 0x000000000000781c */ /* 0x000fda0003f0f008 */
[----:B------:R-:W-:Y:S05]  /*11950*/  @!P0 BRA `(.L_x_14128) ;  /* 0xfffffef400388947 */ /* 0x000fea000383ffff */
[----:B------:R-:W-:Y:S05]  /*11960*/  EXIT ;  /* 0x000000000000794d */ /* 0x000fea0003800000 */
.L_x_14027:
        /* <DEDUP_REMOVED lines=16> */
.L_x_14129:
        /* <DEDUP_REMOVED lines=44> */
.L_x_14133:
        /* <DEDUP_REMOVED lines=34> */
.L_x_14131:
        /* <DEDUP_REMOVED lines=13> */
.L_x_14134:
        /* <DEDUP_REMOVED lines=62> */
.L_x_14135:
        /* <DEDUP_REMOVED lines=61> */
.L_x_14136:
[----:B------:R-:W-:-:S05]  /*127d0*/  LOP3.LUT R17, RZ, R2, RZ, 0x33, !PT ;  /* 0x00000002ff117212 */ /* 0x000fca00078e33ff */
[----:B------:R-:W-:Y:S01]  /*127e0*/  IMAD.IADD R17, R6, 0x1, R17 ;  /* 0x0000000106117824 */ /* 0x000fe200078e0211 */
[----:B------:R-:W-:Y:S06]  /*127f0*/  BRA `(.L_x_14137) ;  /* 0x0000000000147947 */ /* 0x000fec0003800000 */
.L_x_14132:
[----:B------:R-:W-:Y:S01]  /*12800*/  ULDC UR4, c[0x0][0xc3c] ;  /* 0x00030f0000047ab9 */ /* 0x000fe20000000800 */
[----:B------:R-:W-:Y:S02]  /*12810*/  IMAD.MOV.U32 R17, RZ, RZ, RZ ;  /* 0x000000ffff117224 */ /* 0x000fe400078e00ff */
[----:B------:R-:W-:Y:S02]  /*12820*/  IMAD.U32 R16, RZ, RZ, UR6 ;  /* 0x00000006ff107e24 */ /* 0x000fe4000f8e00ff */
[----:B------:R-:W-:Y:S02]  /*12830*/  IMAD.MOV.U32 R18, RZ, RZ, RZ ;  /* 0x000000ffff127224 */ /* 0x000fe400078e00ff */
[----:B------:R-:W-:-:S07]  /*12840*/  IMAD.U32 R19, RZ, RZ, UR4 ;  /* 0x00000004ff137e24 */ /* 0x000fce000f8e00ff */
.L_x_14137:
[----:B------:R-:W-:-:S13]  /*12850*/  ISETP.NE.AND P0, PT, R0, RZ, PT ;  /* 0x000000ff0000720c */ /* 0x000fda0003f05270 */
[----:B------:R-:W0:Y:S01]  /*12860*/  @!P0 S2R R3, SR_CgaCtaId ;  /* 0x0000000000038919 */ /* 0x000e220000008800 */
[----:B------:R-:W-:-:S04]  /*12870*/  @!P0 MOV R0, 0x400 ;  /* 0x0000040000008802 */ /* 0x000fc80000000f00 */
[----:B0-----:R-:W-:-:S05]  /*12880*/  @!P0 LEA R0, R3, R0, 0x18 ;  /* 0x0000000003008211 */ /* 0x001fca00078ec0ff */
[----:B------:R0:W-:Y:S01]  /*12890*/  @!P0 STS.128 [R0+0x168d0], R16 ;  /* 0x0168d01000008388 */ /* 0x0001e20000000c00 */
[----:B------:R-:W-:Y:S06]  /*128a0*/  BAR.ARV 0x5, 0x200 ;  /* 0x0148000000007b1d */ /* 0x000fec0000002000 */
.L_x_14130:
        /* <DEDUP_REMOVED lines=18> */
[C---:B------:R-:W-:Y:S02]  /*129d0*/  IMAD.SHL.U32 R29, R4.reuse, 0x8, RZ ;  /* 0x00000008041d7824 */ /* 0x040fe400078e00ff */
[----:B------:R-:W-:Y:S01]  /*129e0*/  IMAD.SHL.U32 R2, R4, 0x10, RZ ;  /* 0x0000001004027824 */ /* 0x000fe200078e00ff */
[----:B------:R-:W-:Y:S02]  /*129f0*/  SHF.R.U32.HI R3, RZ, 0x3, R3 ;  /* 0x00000003ff037819 */ /* 0x000fe40000011603 */
[----:B0-----:R-:W-:Y:S02]  /*12a00*/  LOP3.LUT R0, R29, 0x1f8, RZ, 0xc0, !PT ;  /* 0x000001f81d007812 */ /* 0x001fe400078ec0ff */
[----:B------:R-:W-:Y:S02]  /*12a10*/  LOP3.LUT R2, R2, 0x70, RZ, 0xc0, !PT ;  /* 0x0000007002027812 */ /* 0x000fe400078ec0ff */
[----:B------:R-:W-:-:S02]  /*12a20*/  LOP3.LUT R0, R0, 0x38, R4, 0x78, !PT ;  /* 0x0000003800007812 */ /* 0x000fc400078e7804 */
[----:B------:R-:W-:Y:S02]  /*12a30*/  LOP3.LUT R2, R3, R2, RZ, 0xfc, !PT ;  /* 0x0000000203027212 */ /* 0x000fe400078efcff */
[----:B------:R-:W-:Y:S02]  /*12a40*/  LOP3.LUT R0, R0, 0x200, R29, 0xf8, !PT ;  /* 0x0000020000007812 */ /* 0x000fe400078ef81d */
[----:B------:R-:W-:-:S03]  /*12a50*/  LOP3.LUT R29, R29, 0x38, RZ, 0xc0, !PT ;  /* 0x000000381d1d7812 */ /* 0x000fc600078ec0ff */
[----:B------:R-:W-:-:S05]  /*12a60*/  IMAD R0, R0, 0x2, R22 ;  /* 0x0000000200007824 */ /* 0x000fca00078e0216 */
[----:B------:R3:W-:Y:S02]  /*12a70*/  STL [R1+0x1c], R0 ;  /* 0x00001c0001007387 */ /* 0x0007e40000100800 */
.L_x_14209:
        /* <DEDUP_REMOVED lines=8> */
[----:B------:R0:W2:Y:S01]  /*12b00*/  @P0 LDG.E R24, desc[UR54][R2.64] ;  /* 0x0000003602180981 */ /* 0x0000a2000c1e1900 */
        /* <DEDUP_REMOVED lines=9> */
[----:B-1----:R-:W1:Y:S07]  /*12ba0*/  @P1 LDC.64 R4, c[0x0][0xa18] ;  /* 0x00028600ff041b82 */ /* 0x002e6e0000000a00 */
[----:B------:R-:W-:Y:S01]  /*12bb0*/  @P2 LOP3.LUT R23, R23, 0x10, RZ, 0xfc, !PT ;  /* 0x0000001017172812 */ /* 0x000fe200078efcff */
[----:B0-----:R-:W-:-:S05]  /*12bc0*/  IMAD.WIDE R2, R19, 0x4, R2 ;  /* 0x0000000413027825 */ /* 0x001fca00078e0202 */
[----:B------:R-:W3:Y:S01]  /*12bd0*/  @P2 LDG.E R0, desc[UR54][R2.64] ;  /* 0x0000003602002981 */ /* 0x000ee2000c1e1900 */
[----:B-1----:R-:W-:-:S06]  /*12be0*/  @P1 IMAD.WIDE R4, R19, 0x4, R4 ;  /* 0x0000000413041825 */ /* 0x002fcc00078e0204 */
[----:B------:R-:W4:Y:S01]  /*12bf0*/  @P1 LDG.E R4, desc[UR54][R4.64] ;  /* 0x0000003604041981 */ /* 0x000f22000c1e1900 */
[----:B------:R-:W-:-:S03]  /*12c00*/  UISETP.NE.U32.AND UP0, UPT, UR4, URZ, UPT ;  /* 0x0000003f0400728c */ /* 0x000fc6000bf05070 */
[----:B------:R-:W-:Y:S01]  /*12c10*/  ULDC UR4, c[0x0][0x424] ;  /* 0x0001090000047ab9 */ /* 0x000fe20000000800 */
[----:B------:R-:W-:-:S03]  /*12c20*/  UISETP.NE.AND.EX UP0, UPT, UR5, URZ, UPT, UP0 ;  /* 0x0000003f0500728c */ /* 0x000fc6000bf05300 */
[----:B------:R-:W-:Y:S01]  /*12c30*/  ULDC UR5, c[0x0][0x2f0] ;  /* 0x0000bc0000057ab9 */ /* 0x000fe20000000800 */
[----:B------:R-:W-:-:S04]  /*12c40*/  USEL UR4, UR4, 0x1, UP0 ;  /* 0x0000000104047887 */ /* 0x000fc80008000000 */
[----:B------:R-:W-:Y:S01]  /*12c50*/  UIMAD UR4, UR4, UR5, URZ ;  /* 0x00000005040472a4 */ /* 0x000fe2000f8e023f */
[----:B---3--:R0:W-:Y:S04]  /*12c60*/  STL [R1+0x20], R0 ;  /* 0x0000200001007387 */ /* 0x0081e80000100800 */
[----:B--2---:R1:W-:Y:S04]  /*12c70*/  STL [R1+0x14], R24 ;  /* 0x0000141801007387 */ /* 0x0043e80000100800 */
[----:B----4-:R1:W-:Y:S01]  /*12c80*/  @P1 STL [R1], R4 ;  /* 0x0000000401001387 */ /* 0x0103e20000100800 */
[----:B0-----:R-:W-:Y:S01]  /*12c90*/  IMAD.U32 R0, RZ, RZ, UR4 ;  /* 0x00000004ff007e24 */ /* 0x001fe2000f8e00ff */
[----:B------:R-:W-:Y:S06]  /*12ca0*/  @P1 BRA `(.L_x_14139) ;  /* 0x0000000000201947 */ /* 0x000fec0003800000 */
[----:B------:R-:W-:Y:S02]  /*12cb0*/  ULDC UR4, c[0x0][0x288] ;  /* 0x0000a20000047ab9 */ /* 0x000fe40000000800 */
[----:B-1----:R-:W-:-:S05]  /*12cc0*/  IMAD.U32 R4, RZ, RZ, UR4 ;  /* 0x00000004ff047e24 */ /* 0x002fca000f8e00ff */
[----:B------:R0:W-:Y:S01]  /*12cd0*/  STL [R1], R4 ;  /* 0x0000000401007387 */ /* 0x0001e20000100800 */
[----:B------:R-:W-:Y:S05]  /*12ce0*/  @!P2 BRA `(.L_x_14139) ;  /* 0x000000000010a947 */ /* 0x000fea0003800000 */
[----:B------:R-:W2:Y:S04]  /*12cf0*/  LDG.E R5, desc[UR54][R2.64] ;  /* 0x0000003602057981 */ /* 0x000ea8000c1e1900 */
[----:B0-----:R-:W2:Y:S02]  /*12d00*/  LDG.E R4, desc[UR54][R2.64+0x4] ;  /* 0x0000043602047981 */ /* 0x001ea4000c1e1900 */
[----:B--2---:R-:W-:-:S05]  /*12d10*/  IMAD.IADD R2, R4, 0x1, -R5 ;  /* 0x0000000104027824 */ /* 0x004fca00078e0a05 */
[----:B------:R2:W-:Y:S02]  /*12d20*/  STL [R1], R2 ;  /* 0x0000000201007387 */ /* 0x0005e40000100800 */
.L_x_14139:
[----:B------:R-:W-:Y:S02]  /*12d30*/  ULDC.64 UR4, c[0x0][0xa20] ;  /* 0x0002880000047ab9 */ /* 0x000fe40000000a00 */
[----:B------:R-:W-:-:S04]  /*12d40*/  ISETP.NE.U32.AND P0, PT, RZ, UR4, PT ;  /* 0x00000004ff007c0c */ /* 0x000fc8000bf05070 */
[----:B------:R-:W-:-:S13]  /*12d50*/  ISETP.NE.AND.EX P0, PT, RZ, UR5, PT, P0 ;  /* 0x00000005ff007c0c */ /* 0x000fda000bf05300 */
[----:B------:R-:W-:Y:S05]  /*12d60*/  @!P0 BRA `(.L_x_14140) ;  /* 0x0000000000108947 */ /* 0x000fea0003800000 */
[----:B--2---:R-:W2:Y:S02]  /*12d70*/  LDC.64 R2, c[0x0][0xa20] ;  /* 0x00028800ff027b82 */ /* 0x004ea40000000a00 */
[----:B--2---:R-:W-:-:S05]  /*12d80*/  IMAD.WIDE R2, R19, 0x4, R2 ;  /* 0x0000000413027825 */ /* 0x004fca00078e0202 */
[----:B------:R2:W5:Y:S01]  /*12d90*/  LDG.E R0, desc[UR54][R2.64] ;  /* 0x0000003602007981 */ /* 0x000562000c1e1900 */
[----:B------:R-:W-:Y:S05]  /*12da0*/  BRA `(.L_x_14141) ;  /* 0x0000000000247947 */ /* 0x000fea0003800000 */
.L_x_14140:
[----:B------:R-:W-:Y:S02]  /*12db0*/  ULDC.64 UR4, c[0x0][0xa08] ;  /* 0x0002820000047ab9 */ /* 0x000fe40000000a00 */
[----:B------:R-:W-:-:S04]  /*12dc0*/  ISETP.NE.U32.AND P0, PT, RZ, UR4, PT ;  /* 0x00000004ff007c0c */ /* 0x000fc8000bf05070 */
[----:B------:R-:W-:-:S13]  /*12dd0*/  ISETP.NE.AND.EX P0, PT, RZ, UR5, PT, P0 ;  /* 0x00000005ff007c0c */ /* 0x000fda000bf05300 */
[----:B------:R-:W-:Y:S05]  /*12de0*/  @!P0 BRA `(.L_x_14141) ;  /* 0x0000000000148947 */ /* 0x000fea0003800000 */
[----:B--2---:R-:W2:Y:S02]  /*12df0*/  LDC.64 R2, c[0x0][0xa08] ;  /* 0x00028200ff027b82 */ /* 0x004ea40000000a00 */
[----:B--2---:R-:W-:-:S05]  /*12e00*/  IMAD.WIDE R2, R19, 0x4, R2 ;  /* 0x0000000413027825 */ /* 0x004fca00078e0202 */
[----:B------:R-:W2:Y:S04]  /*12e10*/  LDG.E R0, desc[UR54][R2.64] ;  /* 0x0000003602007981 */ /* 0x000ea8000c1e1900 */
[----:B------:R-:W2:Y:S02]  /*12e20*/  LDG.E R5, desc[UR54][R2.64+0x4] ;  /* 0x0000043602057981 */ /* 0x000ea4000c1e1900 */
[----:B--2---:R-:W-:-:S07]  /*12e30*/  IMAD.IADD R0, R5, 0x1, -R0 ;  /* 0x0000000105007824 */ /* 0x004fce00078e0a00 */
.L_x_14141:
[----:B------:R-:W3:Y:S01]  /*12e40*/  LDL R9, [R1] ;  /* 0x0000000001097983 */ /* 0x000ee20000100800 */
[----:B--2---:R-:W2:Y:S01]  /*12e50*/  LDC R2, c[0x0][0x448] ;  /* 0x00011200ff027b82 */ /* 0x004ea20000000800 */
[----:B-----5:R-:W-:Y:S01]  /*12e60*/  IMAD.IADD R8, R0, 0x1, -R24 ;  /* 0x0000000100087824 */ /* 0x020fe200078e0a18 */
[----:B------:R-:W-:Y:S01]  /*12e70*/  LOP3.LUT R23, R23, 0xfffffff7, RZ, 0xc0, !PT ;  /* 0xfffffff717177812 */ /* 0x000fe200078ec0ff */
[----:B------:R-:W-:-:S03]  /*12e80*/  IMAD R27, R17, 0xc0, RZ ;  /* 0x000000c0111b7824 */ /* 0x000fc600078e02ff */
[----:B------:R4:W-:Y:S01]  /*12e90*/  STL [R1+0xc], R8 ;  /* 0x00000c0801007387 */ /* 0x0009e20000100800 */
[----:B------:R-:W-:Y:S01]  /*12ea0*/  VIADD R7, R27, 0xbf ;  /* 0x000000bf1b077836 */ /* 0x000fe20000000000 */
[----:B--2---:R-:W-:Y:S02]  /*12eb0*/  ISETP.NE.AND P2, PT, R2, 0x1, PT ;  /* 0x000000010200780c */ /* 0x004fe40003f45270 */
[----:B------:R-:W2:Y:S11]  /*12ec0*/  LDC.64 R2, c[0x0][0x9e0] ;  /* 0x00027800ff027b82 */ /* 0x000eb60000000a00 */
[----:B------:R-:W4:Y:S01]  /*12ed0*/  @P2 LDC R6, c[0x0][0x44c] ;  /* 0x00011300ff062b82 */ /* 0x000f220000000800 */
[----:B------:R-:W-:-:S07]  /*12ee0*/  @P2 LOP3.LUT R23, R23, 0x8, RZ, 0xfc, !PT ;  /* 0x0000000817172812 */ /* 0x000fce00078efcff */
[----:B01----:R-:W0:Y:S01]  /*12ef0*/  @P2 LDC R4, c[0x0][0x450] ;  /* 0x00011400ff042b82 */ /* 0x003e220000000800 */
[----:B--2---:R-:W-:Y:S01]  /*12f00*/  ISETP.GE.AND P1, PT, R3, 0x1, PT ;  /* 0x000000010300780c */ /* 0x004fe20003f26270 */
[----:B----4-:R-:W-:-:S05]  /*12f10*/  @P2 IMAD.HI.U32 R5, R7, R6, RZ ;  /* 0x0000000607052227 */ /* 0x010fca00078e00ff */
[----:B0-----:R-:W-:Y:S02]  /*12f20*/  @P2 SHF.R.U32.HI R7, RZ, R4, R5 ;  /* 0x00000004ff072219 */ /* 0x001fe40000011605 */
[----:B---3--:R-:W-:-:S05]  /*12f30*/  IADD3 R0, R8, 0x1, -R9 ;  /* 0x0000000108007810 */ /* 0x008fca0007ffe809 */
        /* <DEDUP_REMOVED lines=14> */
.L_x_14144:
[----:B------:R-:W-:-:S13]  /*13020*/  ISETP.NE.AND P0, PT, R3, 0x1, PT ;  /* 0x000000010300780c */ /* 0x000fda0003f05270 */
[----:B------:R-:W0:Y:S02]  /*13030*/  @P0 LDC.64 R4, c[0x0][0x9e8] ;  /* 0x00027a00ff040b82 */ /* 0x000e240000000a00 */
[----:B0-----:R-:W-:-:S05]  /*13040*/  @P0 IMAD.HI.U32 R4, R0, R4, RZ ;  /* 0x0000000400040227 */ /* 0x001fca00078e00ff */
[----:B------:R-:W-:-:S07]  /*13050*/  @P0 SHF.R.U32.HI R0, RZ, R5, R4 ;  /* 0x00000005ff000219 */ /* 0x000fce0000011604 */
.L_x_14145:
[----:B------:R-:W-:Y:S05]  /*13060*/  BSYNC B0 ;  /* 0x0000000000007941 */ /* 0x000fea0003800000 */
.L_x_14143:
[----:B------:R-:W-:-:S05]  /*13070*/  IMAD R5, R0, R3, R3 ;  /* 0x0000000300057224 */ /* 0x000fca00078e0203 */
[----:B------:R-:W-:-:S07]  /*13080*/  VIMNMX R2, R2, R5, PT ;  /* 0x0000000502027248 */ /* 0x000fce0003fe0100 */
.L_x_14142:
        /* <DEDUP_REMOVED lines=28> */
.L_x_14148:
[----:B------:R-:W-:-:S13]  /*13250*/  ISETP.NE.AND P0, PT, R3, 0x1, PT ;  /* 0x000000010300780c */ /* 0x000fda0003f05270 */
[----:B------:R-:W0:Y:S02]  /*13260*/  @P0 LDC.64 R4, c[0x0][0x9e8] ;  /* 0x00027a00ff040b82 */ /* 0x000e240000000a00 */
[----:B0-----:R-:W-:-:S05]  /*13270*/  @P0 IMAD.HI.U32 R4, R6, R4, RZ ;  /* 0x0000000406040227 */ /* 0x001fca00078e00ff */
[----:B------:R-:W-:-:S07]  /*13280*/  @P0 SHF.R.U32.HI R6, RZ, R5, R4 ;  /* 0x00000005ff060219 */ /* 0x000fce0000011604 */
.L_x_14149:
[----:B------:R-:W-:Y:S05]  /*13290*/  BSYNC B0 ;  /* 0x0000000000007941 */ /* 0x000fea0003800000 */
.L_x_14147:
[----:B------:R-:W-:-:S05]  /*132a0*/  IMAD R3, R6, R3, RZ ;  /* 0x0000000306037224 */ /* 0x000fca00078e02ff */
[----:B------:R-:W-:-:S07]  /*132b0*/  VIMNMX R2, R2, R3, !PT ;  /* 0x0000000302027248 */ /* 0x000fce0007fe0100 */
.L_x_14146:
        /* <DEDUP_REMOVED lines=43> */
.L_x_14151:
[----:B------:R-:W-:Y:S05]  /*13570*/  BSYNC B0 ;  /* 0x0000000000007941 */ /* 0x000fea0003800000 */
.L_x_14150:
        /* <DEDUP_REMOVED lines=24> */
.L_x_14153:
        /* <DEDUP_REMOVED lines=20> */
.L_x_14156:
[----:B------:R-:W-:Y:S05]  /*13840*/  BSYNC B6 ;  /* 0x0000000000067941 */ /* 0x000fea0003800000 */
.L_x_14155:
        /* <DEDUP_REMOVED lines=20> */
.L_x_14159:
        /* <DEDUP_REMOVED lines=15> */
.L_x_14158:
[----:B------:R-:W-:Y:S05]  /*13a80*/  BSYNC B6 ;  /* 0x0000000000067941 */ /* 0x000fea0003800000 */
.L_x_14157:
[----:B------:R-:W-:Y:S01]  /*13a90*/  ULDC.64 UR4, c[0x0][0x9f8] ;  /* 0x00027e0000047ab9 */ /* 0x000fe20000000a00 */
[----:B------:R-:W2:Y:S01]  /*13aa0*/  LDL R17, [R1+0xc] ;  /* 0x00000c0001117983 */ /* 0x000ea20000100800 */
[----:B------:R-:W-:Y:S01]  /*13ab0*/  ISETP.NE.U32.AND P0, PT, RZ, UR4, PT ;  /* 0x00000004ff007c0c */ /* 0x000fe2000bf05070 */
[----:B------:R-:W-:Y:S01]  /*13ac0*/  IMAD.MOV.U32 R7, RZ, RZ, R19 ;  /* 0x000000ffff077224 */ /* 0x000fe200078e0013 */
[----:B------:R-:W0:Y:S02]  /*13ad0*/  LDC R6, c[0x0][0x430] ;  /* 0x00010c00ff067b82 */ /* 0x000e240000000800 */
[----:B------:R-:W-:-:S13]  /*13ae0*/  ISETP.NE.AND.EX P0, PT, RZ, UR5, PT, P0 ;  /* 0x00000005ff007c0c */ /* 0x000fda000bf05300 */
[----:B------:R-:W1:Y:S02]  /*13af0*/  @P0 LDC.64 R2, c[0x0][0x9f8] ;  /* 0x00027e00ff020b82 */ /* 0x000e640000000a00 */
[----:B-1----:R-:W-:-:S05]  /*13b00*/  @P0 IMAD.WIDE R2, R19, 0x4, R2 ;  /* 0x0000000413020825 */ /* 0x002fca00078e0202 */
[----:B------:R1:W3:Y:S01]  /*13b10*/  @P0 LDG.E R7, desc[UR54][R2.64] ;  /* 0x0000003602070981 */ /* 0x0002e2000c1e1900 */
[----:B0-----:R-:W-:Y:S01]  /*13b20*/  ISETP.NE.AND P1, PT, R6, 0x1, PT ;  /* 0x000000010600780c */ /* 0x001fe20003f25270 */
[----:B------:R-:W-:Y:S01]  /*13b30*/  VIADD R26, R26, 0xffffffff ;  /* 0xffffffff1a1a7836 */ /* 0x000fe20000000000 */
[----:B------:R-:W-:Y:S01]  /*13b40*/  LOP3.LUT R23, R23, 0xfffffffb, RZ, 0xc0, !PT ;  /* 0xfffffffb17177812 */ /* 0x000fe200078ec0ff */
[----:B------:R-:W0:Y:S02]  /*13b50*/  S2R R21, SR_TID.X ;  /* 0x0000000000157919 */ /* 0x000e240000002100 */
[----:B------:R-:W-:Y:S01]  /*13b60*/  IMAD.SHL.U32 R8, R26, 0x80, RZ ;  /* 0x000000801a087824 */ /* 0x000fe200078e00ff */
[----:B------:R-:W4:Y:S07]  /*13b70*/  S2R R20, SR_TID.X ;  /* 0x0000000000147919 */ /* 0x000f2e0000002100 */
[----:B-1----:R-:W1:Y:S01]  /*13b80*/  @P1 LDC R3, c[0x0][0x434] ;  /* 0x00010d00ff031b82 */ /* 0x002e620000000800 */
[----:B------:R-:W-:-:S07]  /*13b90*/  @P1 LOP3.LUT R23, R23, 0x4, RZ, 0xfc, !PT ;  /* 0x0000000417171812 */ /* 0x000fce00078efcff */
[----:B------:R-:W1:Y:S01]  /*13ba0*/  @P1 LDC R2, c[0x0][0x438] ;  /* 0x00010e00ff021b82 */ /* 0x000e620000000800 */
[----:B0-----:R-:W-:Y:S01]  /*13bb0*/  IMAD.SHL.U32 R21, R21, 0x10, RZ ;  /* 0x0000001015157824 */ /* 0x001fe200078e00ff */
[----:B----4-:R-:W-:-:S04]  /*13bc0*/  LOP3.LUT R20, R20, 0x7f, RZ, 0xc0, !PT ;  /* 0x0000007f14147812 */ /* 0x010fc800078ec0ff */
[----:B------:R-:W-:Y:S02]  /*13bd0*/  LOP3.LUT R21, R21, 0x70, RZ, 0xc0, !PT ;  /* 0x0000007015157812 */ /* 0x000fe400078ec0ff */
[----:B------:R-:W-:-:S04]  /*13be0*/  SHF.R.U32.HI R20, RZ, 0x3, R20 ;  /* 0x00000003ff147819 */ /* 0x000fc80000011614 */
[----:B------:R-:W-:-:S04]  /*13bf0*/  LOP3.LUT R0, R8, R20, R21, 0xfe, !PT ;  /* 0x0000001408007212 */ /* 0x000fc800078efe15 */
[C---:B--2---:R-:W-:Y:S01]  /*13c00*/  ISETP.GE.AND P0, PT, R0.reuse, R17, PT ;  /* 0x000000110000720c */ /* 0x044fe20003f06270 */
[----:B------:R-:W-:-:S04]  /*13c10*/  IMAD.IADD R0, R0, 0x1, R24 ;  /* 0x0000000100007824 */ /* 0x000fc800078e0218 */
[----:B-1----:R-:W-:-:S04]  /*13c20*/  @P1 IMAD.HI.U32 R3, R0, R3, RZ ;  /* 0x0000000300031227 */ /* 0x002fc800078e00ff */
[----:B------:R-:W-:Y:S01]  /*13c30*/  IMAD.MOV.U32 R4, RZ, RZ, R0 ;  /* 0x000000ffff047224 */ /* 0x000fe200078e0000 */
[----:B------:R-:W-:-:S03]  /*13c40*/  @P1 SHF.R.U32.HI R4, RZ, R2, R3 ;  /* 0x00000002ff041219 */ /* 0x000fc60000011603 */
[----:B------:R-:W0:Y:S02]  /*13c50*/  @!P0 LDC.64 R2, c[0x0][0x428] ;  /* 0x00010a00ff028b82 */ /* 0x000e240000000a00 */
[----:B------:R-:W-:-:S04]  /*13c60*/  IMAD.MOV R5, RZ, RZ, -R4 ;  /* 0x000000ffff057224 */ /* 0x000fc800078e0a04 */
[----:B------:R-:W-:Y:S01]  /*13c70*/  IMAD R0, R6, R5, R0 ;  /* 0x0000000506007224 */ /* 0x000fe200078e0200 */
[--C-:B------:R-:W-:Y:S02]  /*13c80*/  @!P0 SHF.R.S32.HI R5, RZ, 0x1f, R4.reuse ;  /* 0x0000001fff058819 */ /* 0x100fe40000011404 */
[----:B---3--:R-:W-:Y:S01]  /*13c90*/  SHF.R.S32.HI R6, RZ, 0x1f, R7 ;  /* 0x0000001fff067819 */ /* 0x008fe20000011407 */
[----:B------:R-:W-:Y:S01]  /*13ca0*/  STL [R1+0x4], R7 ;  /* 0x0000040701007387 */ /* 0x000fe20000100800 */
[----:B0-----:R-:W-:-:S03]  /*13cb0*/  @!P0 IMAD.WIDE.U32 R4, R7, R2, R4 ;  /* 0x0000000207048225 */ /* 0x001fc600078e0004 */
[----:B------:R0:W-:Y:S02]  /*13cc0*/  STL [R1+0x18], R6 ;  /* 0x0000180601007387 */ /* 0x0001e40000100800 */
[----:B0-----:R-:W-:-:S04]  /*13cd0*/  @!P0 IMAD R6, R6, R2, RZ ;  /* 0x0000000206068224 */ /* 0x001fc800078e02ff */
[----:B------:R-:W-:Y:S02]  /*13ce0*/  @!P0 IMAD R6, R7, R3, R6 ;  /* 0x0000000307068224 */ /* 0x000fe400078e0206 */
[----:B------:R-:W0:Y:S02]  /*13cf0*/  @!P0 LDC.64 R2, c[0x0][0x418] ;  /* 0x00010600ff028b82 */ /* 0x000e240000000a00 */
[----:B------:R-:W-:Y:S01]  /*13d00*/  @!P0 IMAD.IADD R5, R5, 0x1, R6 ;  /* 0x0000000105058824 */ /* 0x000fe200078e0206 */
[----:B0-----:R-:W-:-:S04]  /*13d10*/  @!P0 LEA R2, P1, R4, R2, 0x2 ;  /* 0x0000000204028211 */ /* 0x001fc800078210ff */
[----:B------:R-:W-:Y:S01]  /*13d20*/  @!P0 LEA.HI.X R3, R4, R3, R5, 0x2, P1 ;  /* 0x0000000304038211 */ /* 0x000fe200008f1405 */
[----:B------:R-:W-:-:S06]  /*13d30*/  IMAD.MOV.U32 R4, RZ, RZ, RZ ;  /* 0x000000ffff047224 */ /* 0x000fcc00078e00ff */
[----:B------:R0:W5:Y:S01]  /*13d40*/  @!P0 LDG.E R4, desc[UR54][R2.64] ;  /* 0x0000003602048981 */ /* 0x000162000c1e1900 */
[----:B------:R-:W-:Y:S01]  /*13d50*/  IMAD.U32 R7, RZ, RZ, UR37 ;  /* 0x00000025ff077e24 */ /* 0x000fe2000f8e00ff */
[----:B------:R-:W-:Y:S01]  /*13d60*/  UMOV UR4, 0xffffffff ;  /* 0xffffffff00047882 */ /* 0x000fe20000000000 */
[----:B------:R-:W-:-:S03]  /*13d70*/  LOP3.LUT R23, R23, 0xfffffffd, RZ, 0xc0, !PT ;  /* 0xfffffffd17177812 */ /* 0x000fc600078ec0ff */
[----:B------:R-:W-:-:S13]  /*13d80*/  ISETP.NE.AND P2, PT, R7, 0x3, PT ;  /* 0x000000030700780c */ /* 0x000fda0003f45270 */
[----:B------:R-:W-:Y:S01]  /*13d90*/  @P2 LOP3.LUT R23, R23, 0x2, RZ, 0xfc, !PT ;  /* 0x0000000217172812 */ /* 0x000fe200078efcff */
[----:B0-----:R-:W-:Y:S06]  /*13da0*/  BRA.DIV UR4, `(.L_x_14160) ;  /* 0x0000004604f87947 */ /* 0x001fec000b800000 */
.L_x_14226:
[----:B------:R-:W-:Y:S01]  /*13db0*/  LOP3.LUT R24, R18, 0xffff, RZ, 0xc0, !PT ;  /* 0x0000ffff12187812 */ /* 0x000fe200078ec0ff */
[----:B------:R-:W-:Y:S06]  /*13dc0*/  @!P2 BRA `(.L_x_14161) ;  /* 0x000000000004a947 */ /* 0x000fec0003800000 */
[----:B------:R-:W-:Y:S01]  /*13dd0*/  BPT.TRAP 0x1 ;  /* 0x000000040000795c */ /* 0x000fe20000300000 */
.L_x_14161:
        /* <DEDUP_REMOVED lines=23> */
.L_x_14227:
[----:B------:R-:W-:Y:S05]  /*13f50*/  BSYNC B0 ;  /* 0x0000000000007941 */ /* 0x000fea0003800000 */
.L_x_14162:
[----:B------:R-:W2:Y:S01]  /*13f60*/  LDL R10, [R1+0xc] ;  /* 0x00000c00010a7983 */ /* 0x000ea20000100800 */
[----:B------:R-:W-:Y:S01]  /*13f70*/  ULDC.64 UR4, c[0x0][0x300] ;  /* 0x0000c00000047ab9 */ /* 0x000fe20000000a00 */
[----:B------:R-:W-:Y:S01]  /*13f80*/  ULDC.64 UR6, c[0x0][0x2e8] ;  /* 0x0000ba0000067ab9 */ /* 0x000fe20000000a00 */
[----:B------:R-:W-:Y:S01]  /*13f90*/  IMAD R6, R6, UR4, RZ ;  /* 0x0000000406067c24 */ /* 0x000fe2000f8e02ff */
[----:B------:R-:W1:Y:S01]  /*13fa0*/  S2R R9, SR_TID.X ;  /* 0x0000000000097919 */ /* 0x000e620000002100 */
[C---:B0-----:R-:W-:Y:S01]  /*13fb0*/  IMAD.WIDE.U32 R2, R0.reuse, UR4, RZ ;  /* 0x0000000400027c25 */ /* 0x041fe2000f8e00ff */
[----:B------:R-:W-:Y:S01]  /*13fc0*/  LOP3.LUT R23, R23, 0xfffffffe, RZ, 0xc0, !PT ;  /* 0xfffffffe17177812 */ /* 0x000fe200078ec0ff */
[----:B------:R-:W0:Y:S02]  /*13fd0*/  S2R R11, SR_TID.X ;  /* 0x00000000000b7919 */ /* 0x000e240000002100 */
        /* <DEDUP_REMOVED lines=8> */
[C---:B------:R-:W-:Y:S01]  /*14060*/  IMAD.WIDE.U32 R2, R24.reuse, UR4, R2 ;  /* 0x0000000418027c25 */ /* 0x040fe2000f8e0002 */
[----:B------:R-:W-:Y:S02]  /*14070*/  ULDC UR4, c[0x0][0x2f4] ;  /* 0x0000bd0000047ab9 */ /* 0x000fe40000000800 */
[----:B------:R-:W-:Y:S01]  /*14080*/  ISETP.GE.AND P2, PT, R29, UR4, PT ;  /* 0x000000041d007c0c */ /* 0x000fe2000bf46270 */
[----:B------:R-:W-:Y:S01]  /*14090*/  IMAD R3, R24, UR5, R3 ;  /* 0x0000000518037c24 */ /* 0x000fe2000f8e0203 */
[----:B------:R-:W-:Y:S01]  /*140a0*/  LEA R0, P0, R2, UR6, 0x1 ;  /* 0x0000000602007c11 */ /* 0x000fe2000f8008ff */
[----:B------:R-:W-:-:S03]  /*140b0*/  UMOV UR4, 0xffffffff ;  /* 0xffffffff00047882 */ /* 0x000fc60000000000 */
[----:B------:R-:W-:Y:S02]  /*140c0*/  LEA.HI.X R2, R2, UR7, R3, 0x1, P0 ;  /* 0x0000000702027c11 */ /* 0x000fe400080f0c03 */
[----:B-1----:R-:W-:-:S04]  /*140d0*/  LOP3.LUT R9, R9, 0x7f, RZ, 0xc0, !PT ;  /* 0x0000007f09097812 */ /* 0x002fc800078ec0ff */
[----:B------:R-:W-:Y:S02]  /*140e0*/  SHF.R.U32.HI R9, RZ, 0x3, R9 ;  /* 0x00000003ff097819 */ /* 0x000fe40000011609 */
[----:B------:R-:W-:Y:S02]  /*140f0*/  @P2 LOP3.LUT R23, R23, 0x1, RZ, 0xfc, !PT ;  /* 0x0000000117172812 */ /* 0x000fe400078efcff */
[----:B--2---:R-:W-:Y:S01]  /*14100*/  IADD3 R4, -R9, R10, -R8 ;  /* 0x0000000a09047210 */ /* 0x004fe20007ffe908 */
[C---:B0-----:R-:W-:Y:S02]  /*14110*/  IMAD.SHL.U32 R9, R11.reuse, 0x8, RZ ;  /* 0x000000080b097824 */ /* 0x041fe400078e00ff */
[----:B------:R-:W-:Y:S01]  /*14120*/  IMAD.SHL.U32 R10, R11, 0x8, RZ ;  /* 0x000000080b0a7824 */ /* 0x000fe200078e00ff */
[----:B------:R-:W-:Y:S02]  /*14130*/  ISETP.GE.AND P0, PT, R4, 0x1, PT ;  /* 0x000000010400780c */ /* 0x000fe40003f06270 */
[----:B------:R-:W-:-:S04]  /*14140*/  LOP3.LUT R9, R9, 0x1f8, RZ, 0xc0, !PT ;  /* 0x000001f809097812 */ /* 0x000fc800078ec0ff */
[----:B------:R-:W-:-:S04]  /*14150*/  LOP3.LUT R9, R9, 0x38, R11, 0x78, !PT ;  /* 0x0000003809097812 */ /* 0x000fc800078e780b */
[----:B------:R-:W-:-:S05]  /*14160*/  LOP3.LUT R9, R9, 0x200, R10, 0xf8, !PT ;  /* 0x0000020009097812 */ /* 0x000fca00078ef80a */
        /* <DEDUP_REMOVED lines=74> */
.L_x_14245:
        /* <DEDUP_REMOVED lines=10> */
.L_x_14165:
        /* <DEDUP_REMOVED lines=11> */
.L_x_14166:
[----:B0-----:R0:W5:Y:S01]  /*14760*/  LDL.LU R3, [R1+0x20] ;  /* 0x0000200001037983 */ /* 0x0011620000300800 */
[----:B------:R0:W-:Y:S02]  /*14770*/  SYNCS.ARRIVE.TRANS64.A1T0 RZ, [R5+URZ+0x16830], RZ ;  /* 0x016830ff05ff79a7 */ /* 0x0001e4000810003f */
[----:B------:R-:W-:Y:S05]  /*14780*/  WARPSYNC.ALL ;  /* 0x0000000000007948 */ /* 0x000fea0003800000 */
[----:B------:R-:W-:Y:S01]  /*14790*/  ULDC.64 UR4, c[0x0][0x298] ;  /* 0x0000a60000047ab9 */ /* 0x000fe20000000a00 */
[----:B------:R-:W-:Y:S01]  /*147a0*/  VIADD R2, R22, 0x8400 ;  /* 0x0000840016027836 */ /* 0x000fe20000000000 */
[----:B------:R-:W-:Y:S01]  /*147b0*/  BSSY B6, `(.L_x_14167) ;  /* 0x000001b000067945 */ /* 0x000fe20003800000 */
[----:B------:R-:W-:Y:S03]  /*147c0*/  BAR.SYNC.DEFER_BLOCKING 0x8, 0x200 ;  /* 0x0208000000007b1d */ /* 0x000fe60000010000 */
[----:B------:R-:W-:-:S02]  /*147d0*/  LOP3.LUT P0, RZ, R2, 0x3ff, RZ, 0xc0, !PT ;  /* 0x000003ff02ff7812 */ /* 0x000fc4000780c0ff */
[----:B-----5:R-:W-:-:S05]  /*147e0*/  SHF.R.S32.HI R0, RZ, 0x1f, R3 ;  /* 0x0000001fff007819 */ /* 0x020fca0000011403 */
[----:B------:R-:W-:-:S04]  /*147f0*/  IMAD R0, R0, UR4, RZ ;  /* 0x0000000400007c24 */ /* 0x000fc8000f8e02ff */
[C---:B------:R-:W-:Y:S02]  /*14800*/  IMAD R0, R3.reuse, UR5, R0 ;  /* 0x0000000503007c24 */ /* 0x040fe4000f8e0200 */
[----:B------:R-:W-:-:S04]  /*14810*/  IMAD.WIDE.U32 R2, R3, UR4, RZ ;  /* 0x0000000403027c25 */ /* 0x000fc8000f8e00ff */
[----:B------:R-:W-:Y:S01]  /*14820*/  IMAD.IADD R0, R3, 0x1, R0 ;  /* 0x0000000103007824 */ /* 0x000fe200078e0200 */
        /* <DEDUP_REMOVED lines=9> */
[----:B0-----:R-:W-:Y:S02]  /*148c0*/  IMAD.U32 R5, RZ, RZ, UR7 ;  /* 0x00000007ff057e24 */ /* 0x001fe4000f8e00ff */
        /* <DEDUP_REMOVED lines=9> */
.L_x_14168:
[----:B------:R-:W-:Y:S05]  /*14960*/  BSYNC B6 ;  /* 0x0000000000067941 */ /* 0x000fea0003800000 */
.L_x_14167:
[----:B-1----:R-:W2:Y:S01]  /*14970*/  LDL.LU R2, [R1+0x2c] ;  /* 0x00002c0001027983 */ /* 0x002ea20000300800 */
[----:B------:R-:W1:Y:S01]  /*14980*/  LDC R4, c[0x0][0x448] ;  /* 0x00011200ff047b82 */ /* 0x000e620000000800 */
[----:B------:R-:W-:Y:S01]  /*14990*/  LOP3.LUT P6, RZ, R23, 0x10, RZ, 0xc0, !PT ;  /* 0x0000001017ff7812 */ /* 0x000fe200078cc0ff */
[----:B------:R-:W-:Y:S01]  /*149a0*/  ULDC.64 UR4, c[0x0][0x2d8] ;  /* 0x0000b60000047ab9 */ /* 0x000fe20000000a00 */
[----:B------:R-:W3:Y:S01]  /*149b0*/  LDL.LU.64 R20, [R1+0x20] ;  /* 0x0000200001147983 */ /* 0x000ee20000300a00 */
[----:B0-----:R-:W-:Y:S01]  /*149c0*/  SHF.R.S32.HI R5, RZ, 0x1f, R19 ;  /* 0x0000001fff057819 */ /* 0x001fe20000011413 */
[----:B------:R-:W-:Y:S01]  /*149d0*/  ULDC.64 UR6, c[0x0][0x2e0] ;  /* 0x0000b80000067ab9 */ /* 0x000fe20000000a00 */
[----:B------:R-:W-:Y:S01]  /*149e0*/  SEL R0, R19, RZ, !P6 ;  /* 0x000000ff13007207 */ /* 0x000fe20007000000 */
[----:B------:R0:W5:Y:S01]  /*149f0*/  LDL R10, [R1+0x1c] ;  /* 0x00001c00010a7983 */ /* 0x0001620000100800 */
[----:B------:R-:W-:Y:S01]  /*14a00*/  SEL R5, R5, RZ, !P6 ;  /* 0x000000ff05057207 */ /* 0x000fe20007000000 */
[----:B------:R-:W4:Y:S01]  /*14a10*/  LDC R9, c[0x0][0x448] ;  /* 0x00011200ff097b82 */ /* 0x000f220000000800 */
[----:B------:R-:W-:-:S03]  /*14a20*/  ULDC.64 UR8, c[0x0][0x280] ;  /* 0x0000a00000087ab9 */ /* 0x000fc60000000a00 */
[----:B------:R-:W-:-:S04]  /*14a30*/  IMAD R5, R5, UR6, RZ ;  /* 0x0000000605057c24 */ /* 0x000fc8000f8e02ff */
[----:B------:R-:W-:Y:S01]  /*14a40*/  IMAD R5, R0, UR7, R5 ;  /* 0x0000000700057c24 */ /* 0x000fe2000f8e0205 */
[----:B-1----:R-:W-:-:S13]  /*14a50*/  ISETP.NE.AND P6, PT, R4, 0x1, PT ;  /* 0x000000010400780c */ /* 0x002fda0003fc5270 */
[----:B------:R-:W1:Y:S08]  /*14a60*/  @P6 LDC R4, c[0x0][0x450] ;  /* 0x00011400ff046b82 */ /* 0x000e700000000800 */
[----:B------:R-:W0:Y:S01]  /*14a70*/  @P6 LDC R8, c[0x0][0x44c] ;  /* 0x00011300ff086b82 */ /* 0x000e220000000800 */
[----:B--2---:R-:W-:Y:S01]  /*14a80*/  IMAD.MOV.U32 R3, RZ, RZ, R2 ;  /* 0x000000ffff037224 */ /* 0x004fe200078e0002 */
[----:B---3--:R-:W2:Y:S01]  /*14a90*/  S2R R21, SR_TID.X ;  /* 0x0000000000157919 */ /* 0x008ea20000002100 */
[----:B------:R-:W-:-:S02]  /*14aa0*/  IMAD.MOV.U32 R2, RZ, RZ, R20 ;  /* 0x000000ffff027224 */ /* 0x000fc400078e0014 */
[----:B------:R-:W3:Y:S02]  /*14ab0*/  S2R R20, SR_TID.X ;  /* 0x0000000000147919 */ /* 0x000ee40000002100 */
[----:B------:R-:W-:-:S04]  /*14ac0*/  IMAD.WIDE.U32 R2, R24, UR4, R2 ;  /* 0x0000000418027c25 */ /* 0x000fc8000f8e0002 */
[----:B------:R-:W-:Y:S01]  /*14ad0*/  IMAD R3, R24, UR5, R3 ;  /* 0x0000000518037c24 */ /* 0x000fe2000f8e0203 */
[----:B------:R-:W-:Y:S01]  /*14ae0*/  ULDC.64 UR4, c[0x0][0x2d0] ;  /* 0x0000b40000047ab9 */ /* 0x000fe20000000a00 */
[----:B------:R-:W-:Y:S01]  /*14af0*/  IMAD.WIDE.U32 R2, R0, UR6, R2 ;  /* 0x0000000600027c25 */ /* 0x000fe2000f8e0002 */
[----:B------:R-:W-:Y:S01]  /*14b00*/  ULDC.64 UR6, c[0x0][0x2c8] ;  /* 0x0000b20000067ab9 */ /* 0x000fe20000000a00 */
[----:B------:R-:W4:Y:S02]  /*14b10*/  @P6 LDC R0, c[0x0][0x44c] ;  /* 0x00011300ff006b82 */ /* 0x000f240000000800 */
[----:B------:R-:W-:Y:S02]  /*14b20*/  IMAD.IADD R3, R3, 0x1, R5 ;  /* 0x0000000103037824 */ /* 0x000fe400078e0205 */
[----:B--2---:R-:W-:Y:S01]  /*14b30*/  IMAD.SHL.U32 R21, R21, 0x10, RZ ;  /* 0x0000001015157824 */ /* 0x004fe200078e00ff */
[----:B---3--:R-:W-:-:S04]  /*14b40*/  LOP3.LUT R20, R20, 0x7f, RZ, 0xc0, !PT ;  /* 0x0000007f14147812 */ /* 0x008fc800078ec0ff */
[----:B------:R-:W-:Y:S02]  /*14b50*/  LOP3.LUT R21, R21, 0x70, RZ, 0xc0, !PT ;  /* 0x0000007015157812 */ /* 0x000fe400078ec0ff */
[----:B------:R-:W-:-:S04]  /*14b60*/  SHF.R.U32.HI R20, RZ, 0x3, R20 ;  /* 0x00000003ff147819 */ /* 0x000fc80000011614 */
[----:B------:R-:W-:Y:S02]  /*14b70*/  LOP3.LUT R20, R20, R21, RZ, 0xfc, !PT ;  /* 0x0000001514147212 */ /* 0x000fe400078efcff */
[----:B------:R2:W5:Y:S03]  /*14b80*/  LDL R21, [R1] ;  /* 0x0000000001157983 */ /* 0x0005660000100800 */
[----:B------:R-:W-:-:S04]  /*14b90*/  IMAD.IADD R6, R20, 0x1, R27 ;  /* 0x0000000114067824 */ /* 0x000fc800078e021b */
[----:B----4-:R-:W-:-:S04]  /*14ba0*/  @P6 IMAD.HI.U32 R0, R6, R0, RZ ;  /* 0x0000000006006227 */ /* 0x010fc800078e00ff */
        /* <DEDUP_REMOVED lines=13> */
[----:B------:R-:W-:-:S03]  /*14c80*/  LEA R0, P0, R4, UR8, 0x1 ;  /* 0x0000000804007c11 */ /* 0x000fc6000f8008ff */
[----:B------:R-:W-:-:S05]  /*14c90*/  IMAD.IADD R5, R5, 0x1, R7 ;  /* 0x0000000105057824 */ /* 0x000fca00078e0207 */
[----:B------:R-:W-:Y:S02]  /*14ca0*/  LEA.HI.X R4, R4, UR9, R5, 0x1, P0 ;  /* 0x0000000904047c11 */ /* 0x000fe400080f0c05 */
[----:B------:R-:W1:Y:S01]  /*14cb0*/  @P6 LDC R5, c[0x0][0x450] ;  /* 0x00011400ff056b82 */ /* 0x000e620000000800 */
[----:B------:R-:W-:-:S04]  /*14cc0*/  VIADD R7, R6, 0x80 ;  /* 0x0000008006077836 */ /* 0x000fc80000000000 */
[----:B0-----:R-:W-:-:S04]  /*14cd0*/  @P6 IMAD.HI.U32 R8, R7, R8, RZ ;  /* 0x0000000807086227 */ /* 0x001fc800078e00ff */
[----:B------:R-:W-:Y:S01]  /*14ce0*/  IMAD.MOV.U32 R6, RZ, RZ, R7 ;  /* 0x000000ffff067224 */ /* 0x000fe200078e0007 */
[----:B------:R-:W0:Y:S01]  /*14cf0*/  S2R R20, SR_TID.X ;  /* 0x0000000000147919 */ /* 0x000e220000002100 */
[----:B-1----:R-:W-:-:S05]  /*14d00*/  @P6 SHF.R.U32.HI R6, RZ, R5, R8 ;  /* 0x00000005ff066219 */ /* 0x002fca0000011608 */
        /* <DEDUP_REMOVED lines=16> */
[----:B0-----:R-:W-:Y:S02]  /*14e10*/  LOP3.LUT R20, R20, 0x7f, RZ, 0xc0, !PT ;  /* 0x0000007f14147812 */ /* 0x001fe400078ec0ff */
[----:B------:R-:W-:Y:S02]  /*14e20*/  LEA.HI.X R2, R2, UR9, R6, 0x1, P1 ;  /* 0x0000000902027c11 */ /* 0x000fe400088f0c06 */
[----:B------:R-:W-:Y:S01]  /*14e30*/  SHF.R.U32.HI R20, RZ, 0x3, R20 ;  /* 0x00000003ff147819 */ /* 0x000fe20000011614 */
[----:B--2---:R-:W-:Y:S06]  /*14e40*/  BRA.DIV UR4, `(.L_x_14169) ;  /* 0x0000004204c87947 */ /* 0x004fec000b800000 */
        /* <DEDUP_REMOVED lines=106> */
.L_x_14270:
[----:B------:R-:W-:-:S05]  /*154f0*/  VIADD R27, R27, 0xb0 ;  /* 0x000000b01b1b7836 */ /* 0x000fca0000000000 */
        /* <DEDUP_REMOVED lines=9> */
.L_x_14170:
        /* <DEDUP_REMOVED lines=14> */
[----:B------:R-:W2:Y:S01]  /*15670*/  LDL.LU R4, [R1+0x28] ;  /* 0x0000280001047983 */ /* 0x000ea20000300800 */
[----:B------:R1:W-:Y:S03]  /*15680*/  SYNCS.ARRIVE.TRANS64.A1T0 RZ, [R22+URZ+0x16800], RZ ;  /* 0x016800ff16ff79a7 */ /* 0x0003e6000810003f */
[----:B0-----:R-:W3:Y:S01]  /*15690*/  LDL R2, [R1+0x10] ;  /* 0x0000100001027983 */ /* 0x001ee20000100800 */
[----:B------:R-:W-:Y:S01]  /*156a0*/  BSSY B0, `(.L_x_14171) ;  /* 0x0000005000007945 */ /* 0x000fe20003800000 */
[----:B------:R-:W0:Y:S01]  /*156b0*/  SYNCS.PHASECHK.TRANS64.TRYWAIT P0, [R22+URZ+0x16820], R3 ;  /* 0x01682003160075a7 */ /* 0x000e22000800017f */
[----:B--2---:R-:W-:-:S05]  /*156c0*/  VIADD R7, R4, 0xfffffffe ;  /* 0xfffffffe04077836 */ /* 0x004fca0000000000 */
[----:B---3--:R-:W-:Y:S01]  /*156d0*/  ISETP.GE.AND P1, PT, R7, R2, PT ;  /* 0x000000020700720c */ /* 0x008fe20003f26270 */
[----:B01----:R-:W-:-:S12]  /*156e0*/  @!P0 BRA `(.L_x_14172) ;  /* 0x0000004800848947 */ /* 0x003fd80003800000 */
.L_x_14271:
[----:B------:R-:W-:Y:S05]  /*156f0*/  BSYNC B0 ;  /* 0x0000000000007941 */ /* 0x000fea0003800000 */
.L_x_14171:
[----:B------:R-:W-:Y:S04]  /*15700*/  BSSY B0, `(.L_x_14173) ;  /* 0x00000ff000007945 */ /* 0x000fe80003800000 */
[----:B------:R-:W-:Y:S05]  /*15710*/  @!P1 BRA `(.L_x_14174) ;  /* 0x0000000c00f49947 */ /* 0x000fea0003800000 */
[----:B------:R1:W-:Y:S01]  /*15720*/  STL [R1], R26 ;  /* 0x0000001a01007387 */ /* 0x0003e20000100800 */
[----:B------:R-:W-:Y:S01]  /*15730*/  ULDC UR4, c[0x0][0x2f4] ;  /* 0x0000bd0000047ab9 */ /* 0x000fe20000000800 */
[----:B------:R-:W-:Y:S01]  /*15740*/  IMAD.MOV.U32 R6, RZ, RZ, R25 ;  /* 0x000000ffff067224 */ /* 0x000fe200078e0019 */
[----:B------:R-:W-:Y:S01]  /*15750*/  ISETP.GE.AND P1, PT, R29, UR4, PT ;  /* 0x000000041d007c0c */ /* 0x000fe2000bf26270 */
[----:B------:R-:W-:-:S12]  /*15760*/  IMAD.MOV.U32 R20, RZ, RZ, R28 ;  /* 0x000000ffff147224 */ /* 0x000fd800078e001c */
.L_x_14187:
[----:B------:R-:W2:Y:S01]  /*15770*/  LDL R9, [R1+0x14] ;  /* 0x0000140001097983 */ /* 0x000ea20000100800 */
[----:B0-----:R-:W0:Y:S03]  /*15780*/  LDC R3, c[0x0][0x430] ;  /* 0x00010c00ff037b82 */ /* 0x001e260000000800 */
[----:B------:R-:W3:Y:S04]  /*15790*/  LDL R8, [R1+0x18] ;  /* 0x0000180001087983 */ /* 0x000ee80000100800 */
[----:B------:R-:W4:Y:S01]  /*157a0*/  LDL R5, [R1+0x4] ;  /* 0x0000040001057983 */ /* 0x000f220000100800 */
[----:B------:R-:W5:Y:S01]  /*157b0*/  S2R R2, SR_TID.X ;  /* 0x0000000000027919 */ /* 0x000f620000002100 */
[----:B0-----:R-:W-:-:S13]  /*157c0*/  ISETP.NE.AND P0, PT, R3, 0x1, PT ;  /* 0x000000010300780c */ /* 0x001fda0003f05270 */
[----:B------:R-:W0:Y:S01]  /*157d0*/  @P0 LDC R4, c[0x0][0x434] ;  /* 0x00010d00ff040b82 */ /* 0x000e220000000800 */
[----:B-----5:R-:W-:-:S04]  /*157e0*/  LOP3.LUT R0, R2, 0x7f, RZ, 0xc0, !PT ;  /* 0x0000007f02007812 */ /* 0x020fc800078ec0ff */
[----:B------:R-:W-:-:S03]  /*157f0*/  SHF.R.U32.HI R3, RZ, 0x3, R0 ;  /* 0x00000003ff037819 */ /* 0x000fc60000011600 */
[----:B------:R-:W5:Y:S01]  /*15800*/  @P0 LDC R0, c[0x0][0x438] ;  /* 0x00010e00ff000b82 */ /* 0x000f620000000800 */
        /* <DEDUP_REMOVED lines=8> */
[----:B-----5:R-:W-:-:S05]  /*15890*/  @P0 SHF.R.U32.HI R2, RZ, R0, R4 ;  /* 0x00000000ff020219 */ /* 0x020fca0000011604 */
[----:B------:R-:W-:-:S04]  /*158a0*/  IMAD.MOV R0, RZ, RZ, -R2 ;  /* 0x000000ffff007224 */ /* 0x000fc800078e0a02 */
[----:B------:R-:W-:Y:S01]  /*158b0*/  IMAD R0, R0, UR4, R3 ;  /* 0x0000000400007c24 */ /* 0x000fe2000f8e0203 */
[----:B------:R-:W-:Y:S01]  /*158c0*/  ULDC.64 UR4, c[0x0][0x428] ;  /* 0x00010a0000047ab9 */ /* 0x000fe20000000a00 */
        /* <DEDUP_REMOVED lines=14> */
[----:B-1----:R-:W-:Y:S01]  /*159b0*/  IMAD.MOV.U32 R26, RZ, RZ, R7 ;  /* 0x000000ffff1a7224 */ /* 0x002fe200078e0007 */
[----:B------:R-:W-:Y:S02]  /*159c0*/  SEL R25, R25, RZ, P0 ;  /* 0x000000ff19197207 */ /* 0x000fe40000000000 */
[----:B------:R-:W-:Y:S02]  /*159d0*/  LOP3.LUT R28, R20, R28, RZ, 0x3c, !PT ;  /* 0x0000001c141c7212 */ /* 0x000fe400078e3cff */
[----:B--2---:R-:W-:Y:S01]  /*159e0*/  SHF.R.S32.HI R27, RZ, 0x1f, R4 ;  /* 0x0000001fff1b7819 */ /* 0x004fe20000011404 */
[----:B------:R-:W-:Y:S06]  /*159f0*/  @!P2 BRA `(.L_x_14175) ;  /* 0x000000000004a947 */ /* 0x000fec0003800000 */
[----:B------:R-:W-:Y:S01]  /*15a00*/  BPT.TRAP 0x1 ;  /* 0x000000040000795c */ /* 0x000fe20000300000 */
.L_x_14175:
[----:B------:R-:W-:Y:S01]  /*15a10*/  IMAD R5, R25, 0x8, R22 ;  /* 0x0000000819057824 */ /* 0x000fe200078e0216 */
[----:B------:R-:W-:Y:S01]  /*15a20*/  SHF.L.U32 R2, R28, 0x1f, RZ ;  /* 0x0000001f1c027819 */ /* 0x000fe200000006ff */
[----:B------:R-:W-:Y:S03]  /*15a30*/  BSSY B1, `(.L_x_14176) ;  /* 0x0000003000017945 */ /* 0x000fe60003800000 */
[----:B------:R-:W0:Y:S02]  /*15a40*/  SYNCS.PHASECHK.TRANS64.TRYWAIT P0, [R5+URZ+0x16840], R2 ;  /* 0x01684002050075a7 */ /* 0x000e24000800017f */
[----:B0-----:R-:W-:Y:S05]  /*15a50*/  @!P0 BRA `(.L_x_14177) ;  /* 0x0000004400bc8947 */ /* 0x001fea0003800000 */
.L_x_14272:
[----:B------:R-:W-:Y:S05]  /*15a60*/  BSYNC B1 ;  /* 0x0000000000017941 */ /* 0x000fea0003800000 */
.L_x_14176:
[----:B------:R-:W1:Y:S01]  /*15a70*/  S2R R8, SR_TID.X ;  /* 0x0000000000087919 */ /* 0x000e620000002100 */
[----:B------:R-:W-:Y:S01]  /*15a80*/  SHF.R.S32.HI R21, RZ, 0x1f, R0 ;  /* 0x0000001fff157819 */ /* 0x000fe20000011400 */
[----:B------:R-:W-:Y:S01]  /*15a90*/  ULDC.64 UR4, c[0x0][0x300] ;  /* 0x0000c00000047ab9 */ /* 0x000fe20000000a00 */
[----:B------:R-:W-:Y:S01]  /*15aa0*/  ULDC.64 UR6, c[0x0][0x2e8] ;  /* 0x0000ba0000067ab9 */ /* 0x000fe20000000a00 */
[----:B0-----:R-:W-:Y:S01]  /*15ab0*/  IMAD.WIDE.U32 R2, R0, UR4, RZ ;  /* 0x0000000400027c25 */ /* 0x001fe2000f8e00ff */
[----:B------:R-:W-:-:S03]  /*15ac0*/  LOP3.LUT P2, RZ, R23, 0x1, RZ, 0xc0, !PT ;  /* 0x0000000117ff7812 */ /* 0x000fc6000784c0ff */
        /* <DEDUP_REMOVED lines=16> */
[C---:B------:R-:W-:Y:S02]  /*15bd0*/  LEA R8, P0, R2.reuse, UR6, 0x1 ;  /* 0x0000000602087c11 */ /* 0x040fe4000f8008ff */
[----:B------:R-:W-:Y:S02]  /*15be0*/  LOP3.LUT R9, R9, 0x200, R11, 0xf8, !PT ;  /* 0x0000020009097812 */ /* 0x000fe400078ef80b */
[----:B------:R-:W-:-:S03]  /*15bf0*/  LEA.HI.X R10, R2, UR7, R10, 0x1, P0 ;  /* 0x00000007020a7c11 */ /* 0x000fc600080f0c0a */
[----:B------:R-:W-:Y:S01]  /*15c00*/  IMAD R9, R25, 0x2000, R9 ;  /* 0x0000200019097824 */ /* 0x000fe200078e0209 */
[----:B------:R-:W-:Y:S06]  /*15c10*/  BRA.DIV UR4, `(.L_x_14178) ;  /* 0x0000004604607947 */ /* 0x000fec000b800000 */
        /* <DEDUP_REMOVED lines=40> */
.L_x_14290:
[----:B-1----:R-:W-:-:S05]  /*15ea0*/  IADD3 R2, P0, R2, R7, RZ ;  /* 0x0000000702027210 */ /* 0x002fca0007f1e0ff */
[----:B------:R-:W-:Y:S01]  /*15eb0*/  IMAD.X R3, RZ, RZ, R10, P0 ;  /* 0x000000ffff037224 */ /* 0x000fe200000e060a */
[----:B------:R-:W-:-:S04]  /*15ec0*/  PLOP3.LUT P0, PT, PT, PT, PT, 0x80, 0x0 ;  /* 0x000000000000781c */ /* 0x000fc80003f0f070 */
[----:B------:R-:W-:Y:S01]  /*15ed0*/  @!PT LDS RZ, [RZ] ;  /* 0x00000000fffff984 */ /* 0x000fe20000000800 */
[----:B------:R-:W-:Y:S01]  /*15ee0*/  @!PT LDS RZ, [RZ] ;  /* 0x00000000fffff984 */ /* 0x000fe20000000800 */
[----:B------:R-:W-:Y:S01]  /*15ef0*/  @!PT LDS RZ, [RZ] ;  /* 0x00000000fffff984 */ /* 0x000fe20000000800 */
[----:B------:R1:W-:Y:S01]  /*15f00*/  LDGSTS.E.BYPASS.LTC128B.128 [R9+0x11c00], desc[UR54][R2.64], !P2 ;  /* 0x11c0000002097fae */ /* 0x0003e2000d101d76 */
[----:B------:R-:W-:-:S08]  /*15f10*/  NOP ;  /* 0x0000000000007918 */ /* 0x000fd00000000000 */
.L_x_14179:
        /* <DEDUP_REMOVED lines=11> */
.L_x_14180:
[----:B------:R1:W-:Y:S01]  /*15fd0*/  SYNCS.ARRIVE.TRANS64.A1T0 RZ, [R5+URZ+0x16830], RZ ;  /* 0x016830ff05ff79a7 */ /* 0x0003e2000810003f */
[----:B------:R-:W-:Y:S05]  /*15fe0*/  @!P3 BRA `(.L_x_14181) ;  /* 0x000000000004b947 */ /* 0x000fea0003800000 */
[----:B------:R-:W-:Y:S01]  /*15ff0*/  BPT.TRAP 0x1 ;  /* 0x000000040000795c */ /* 0x000fe20000300000 */
.L_x_14181:
[----:B------:R-:W-:Y:S01]  /*16000*/  SHF.L.U32 R2, R20, 0x1f, RZ ;  /* 0x0000001f14027819 */ /* 0x000fe200000006ff */
[----:B-1----:R-:W-:Y:S01]  /*16010*/  IMAD R5, R6, 0x8, R22 ;  /* 0x0000000806057824 */ /* 0x002fe200078e0216 */
[----:B------:R-:W-:Y:S03]  /*16020*/  BSSY B1, `(.L_x_14182) ;  /* 0x0000003000017945 */ /* 0x000fe60003800000 */
[----:B------:R-:W1:Y:S02]  /*16030*/  SYNCS.PHASECHK.TRANS64.TRYWAIT P0, [R5+URZ+0x16860], R2 ;  /* 0x01686002050075a7 */ /* 0x000e64000800017f */
[----:B-1----:R-:W-:Y:S05]  /*16040*/  @!P0 BRA `(.L_x_14183) ;  /* 0x0000004800848947 */ /* 0x002fea0003800000 */
.L_x_14291:
[----:B------:R-:W-:Y:S05]  /*16050*/  BSYNC B1 ;  /* 0x0000000000017941 */ /* 0x000fea0003800000 */
.L_x_14182:
        /* <DEDUP_REMOVED lines=61> */
.L_x_14309:
        /* <DEDUP_REMOVED lines=25> */
.L_x_14185:
        /* <DEDUP_REMOVED lines=11> */
.L_x_14186:
[----:B------:R-:W2:Y:S01]  /*16670*/  LDL R0, [R1+0x10] ;  /* 0x0000100001007983 */ /* 0x000ea20000100800 */
[----:B------:R3:W-:Y:S01]  /*16680*/  SYNCS.ARRIVE.TRANS64.A1T0 RZ, [R5+URZ+0x16850], RZ ;  /* 0x016850ff05ff79a7 */ /* 0x0007e2000810003f */
[C---:B------:R-:W-:Y:S02]  /*16690*/  VIADD R7, R26.reuse, 0xffffffff ;  /* 0xffffffff1a077836 */ /* 0x040fe40000000000 */
[----:B------:R3:W-:Y:S01]  /*166a0*/  STL [R1], R26 ;  /* 0x0000001a01007387 */ /* 0x0007e20000100800 */
[----:B------:R-:W-:Y:S02]  /*166b0*/  IMAD.MOV.U32 R6, RZ, RZ, R25 ;  /* 0x000000ffff067224 */ /* 0x000fe400078e0019 */
[----:B------:R-:W-:Y:S01]  /*166c0*/  IMAD.MOV.U32 R20, RZ, RZ, R28 ;  /* 0x000000ffff147224 */ /* 0x000fe200078e001c */
[----:B--2---:R-:W-:-:S13]  /*166d0*/  ISETP.GT.AND P0, PT, R26, R0, PT ;  /* 0x000000001a00720c */ /* 0x004fda0003f04270 */
[----:B---3--:R-:W-:Y:S05]  /*166e0*/  @P0 BRA `(.L_x_14187) ;  /* 0xfffffff000200947 */ /* 0x008fea000383ffff */
.L_x_14174:
[----:B------:R-:W-:Y:S05]  /*166f0*/  BSYNC B0 ;  /* 0x0000000000007941 */ /* 0x000fea0003800000 */
.L_x_14173:
        /* <DEDUP_REMOVED lines=11> */
[----:B0-----:R-:W2:Y:S01]  /*167b0*/  @P0 ATOMG.E.ADD.STRONG.GPU PT, R3, desc[UR54][R2.64], R5 ;  /* 0x00000005020309a8 */ /* 0x001ea200081ee1f6 */
[----:B------:R-:W0:Y:S02]  /*167c0*/  S2R R4, SR_LTMASK ;  /* 0x0000000000047919 */ /* 0x000e240000003900 */
[----:B0-----:R-:W-:-:S04]  /*167d0*/  LOP3.LUT R4, R4, UR4, RZ, 0xc0, !PT ;  /* 0x0000000404047c12 */ /* 0x001fc8000f8ec0ff */
[----:B------:R-:W0:Y:S01]  /*167e0*/  POPC R7, R4 ;  /* 0x0000000400077309 */ /* 0x000e220000000000 */
[----:B--2---:R-:W0:Y:S02]  /*167f0*/  SHFL.IDX PT, R0, R3, R0, 0x1f ;  /* 0x00001f0003007589 */ /* 0x004e2400000e0000 */
[----:B0-----:R-:W-:-:S07]  /*16800*/  IADD3 R16, R0, UR38, R7 ;  /* 0x0000002600107c10 */ /* 0x001fce000fffe007 */
.L_x_14189:
[----:B------:R-:W-:Y:S05]  /*16810*/  BSYNC B0 ;  /* 0x0000000000007941 */ /* 0x000fea0003800000 */
.L_x_14188:
[----:B------:R-:W-:-:S05]  /*16820*/  IMAD.U32 R0, RZ, RZ, UR37 ;  /* 0x00000025ff007e24 */ /* 0x000fca000f8e00ff */
[----:B------:R-:W-:-:S13]  /*16830*/  ISETP.NE.AND P0, PT, R0, 0x3, PT ;  /* 0x000000030000780c */ /* 0x000fda0003f05270 */
[----:B------:R-:W-:Y:S05]  /*16840*/  @!P0 BRA `(.L_x_14190) ;  /* 0x0000000000048947 */ /* 0x000fea0003800000 */
[----:B------:R-:W-:Y:S01]  /*16850*/  BPT.TRAP 0x1 ;  /* 0x000000040000795c */ /* 0x000fe20000300000 */
.L_x_14190:
[----:B------:R-:W2:Y:S01]  /*16860*/  LDL.LU R2, [R1+0xc] ;  /* 0x00000c0001027983 */ /* 0x000ea20000300800 */
[----:B------:R-:W-:Y:S01]  /*16870*/  IMAD R0, R25, 0x8, R22 ;  /* 0x0000000819007824 */ /* 0x000fe200078e0216 */
[----:B0-----:R-:W-:Y:S01]  /*16880*/  SHF.L.U32 R3, R28, 0x1f, RZ ;  /* 0x0000001f1c037819 */ /* 0x001fe200000006ff */
[----:B------:R-:W-:Y:S03]  /*16890*/  BSSY B0, `(.L_x_14191) ;  /* 0x0000004000007945 */ /* 0x000fe60003800000 */
[----:B------:R-:W0:Y:S01]  /*168a0*/  SYNCS.PHASECHK.TRANS64.TRYWAIT P0, [R0+URZ+0x16860], R3 ;  /* 0x01686003000075a7 */ /* 0x000e22000800017f */
[----:B--2---:R-:W-:Y:S01]  /*168b0*/  IMAD R6, R26, -0x80, R2 ;  /* 0xffffff801a067824 */ /* 0x004fe200078e0202 */
[----:B0-----:R-:W-:Y:S06]  /*168c0*/  @!P0 BRA `(.L_x_14192) ;  /* 0x0000004800c08947 */ /* 0x001fec0003800000 */
.L_x_14310:
[----:B------:R-:W-:Y:S05]  /*168d0*/  BSYNC B0 ;  /* 0x0000000000007941 */ /* 0x000fea0003800000 */
.L_x_14191:
[----:B------:R-:W1:Y:S01]  /*168e0*/  S2R R2, SR_TID.X ;  /* 0x0000000000027919 */ /* 0x000e620000002100 */
[----:B------:R-:W-:Y:S01]  /*168f0*/  UMOV UR4, 0xffffffff ;  /* 0xffffffff00047882 */ /* 0x000fe20000000000 */
[----:B------:R-:W2:Y:S01]  /*16900*/  S2R R7, SR_TID.X ;  /* 0x0000000000077919 */ /* 0x000ea20000002100 */
[----:B-1----:R-:W-:Y:S01]  /*16910*/  LOP3.LUT R5, R2, 0x7f, RZ, 0xc0, !PT ;  /* 0x0000007f02057812 */ /* 0x002fe200078ec0ff */
        /* <DEDUP_REMOVED lines=15> */
[----:B------:R-:W-:Y:S01]  /*16a10*/  ISETP.LT.OR P1, PT, R6, 0x1, P0 ;  /* 0x000000010600780c */ /* 0x000fe20000721670 */
[----:B------:R-:W2:Y:S04]  /*16a20*/  SHFL.IDX PT, R9, R17, 0x1, 0x181f ;  /* 0x00381f0011097f89 */ /* 0x000ea800000e0000 */
[----:B------:R-:W3:Y:S04]  /*16a30*/  SHFL.IDX PT, R7, R18, 0x1, 0x181f ;  /* 0x00381f0012077f89 */ /* 0x000ee800000e0000 */
[----:B------:R-:W4:Y:S04]  /*16a40*/  SHFL.IDX PT, R10, R17, 0x2, 0x181f ;  /* 0x00581f00110a7f89 */ /* 0x000f2800000e0000 */
[----:B------:R-:W5:Y:S01]  /*16a50*/  SHFL.IDX PT, R8, R18, 0x2, 0x181f ;  /* 0x00581f0012087f89 */ /* 0x000f6200000e0000 */
[----:B-1----:R-:W-:-:S03]  /*16a60*/  IADD3 R2, P2, R14, R5, RZ ;  /* 0x000000050e027210 */ /* 0x002fc60007f5e0ff */
[----:B------:R-:W-:Y:S02]  /*16a70*/  SHFL.IDX PT, R14, R17, 0x6, 0x181f ;  /* 0x00d81f00110e7f89 */ /* 0x000fe400000e0000 */
[----:B0-----:R-:W-:-:S05]  /*16a80*/  IMAD.X R3, RZ, RZ, R3, P2 ;  /* 0x000000ffff037224 */ /* 0x001fca00010e0603 */
        /* <DEDUP_REMOVED lines=20> */
[----:B--2---:R-:W-:-:S05]  /*16bd0*/  IADD3 R2, P2, R10, R5, RZ ;  /* 0x000000050a027210 */ /* 0x004fca0007f5e0ff */
[----:B---3--:R-:W-:Y:S02]  /*16be0*/  IMAD.X R3, RZ, RZ, R8, P2 ;  /* 0x000000ffff037224 */ /* 0x008fe400010e0608 */
[----:B------:R-:W2:Y:S04]  /*16bf0*/  SHFL.IDX PT, R8, R18, 0x6, 0x181f ;  /* 0x00d81f0012087f89 */ /* 0x000ea800000e0000 */
[----:B------:R0:W-:Y:S01]  /*16c00*/  LDGSTS.E.BYPASS.LTC128B.128 [R4+0x2400], desc[UR54][R2.64], !P1 ;  /* 0x0240000002047fae */ /* 0x0001e2000c901d76 */
[----:B------:R-:W-:-:S03]  /*16c10*/  ISETP.LT.OR P1, PT, R6, 0x51, P0 ;  /* 0x000000510600780c */ /* 0x000fc60000721670 */
[----:B------:R-:W3:Y:S01]  /*16c20*/  SHFL.IDX PT, R18, R18, 0x7, 0x181f ;  /* 0x00f81f0012127f89 */ /* 0x000ee200000e0000 */
[----:B0-----:R-:W-:-:S05]  /*16c30*/  IADD3 R2, P2, R9, R5, RZ ;  /* 0x0000000509027210 */ /* 0x001fca0007f5e0ff */
[----:B-1----:R-:W-:-:S05]  /*16c40*/  IMAD.X R3, RZ, RZ, R7, P2 ;  /* 0x000000ffff037224 */ /* 0x002fca00010e0607 */
[----:B------:R0:W-:Y:S01]  /*16c50*/  LDGSTS.E.BYPASS.LTC128B.128 [R4+0x2c00], desc[UR54][R2.64], !P1 ;  /* 0x02c0000002047fae */ /* 0x0001e2000c901d76 */
[----:B------:R-:W-:Y:S02]  /*16c60*/  ISETP.LT.OR P1, PT, R6, 0x61, P0 ;  /* 0x000000610600780c */ /* 0x000fe40000721670 */
[----:B0-----:R-:W-:Y:S02]  /*16c70*/  IADD3 R2, P2, R14, R5, RZ ;  /* 0x000000050e027210 */ /* 0x001fe40007f5e0ff */
[----:B------:R0:W1:Y:S03]  /*16c80*/  SHFL.IDX PT, R14, R17, 0x7, 0x181f ;  /* 0x00f81f00110e7f89 */ /* 0x00006600000e0000 */
[----:B--2---:R-:W-:-:S06]  /*16c90*/  IMAD.X R3, RZ, RZ, R8, P2 ;  /* 0x000000ffff037224 */ /* 0x004fcc00010e0608 */
[----:B---3--:R0:W-:Y:S02]  /*16ca0*/  LDGSTS.E.BYPASS.LTC128B.128 [R4+0x3400], desc[UR54][R2.64], !P1 ;  /* 0x0340000002047fae */ /* 0x0081e4000c901d76 */
.L_x_14328:
[----:B------:R-:W-:Y:S02]  /*16cb0*/  ISETP.LT.OR P0, PT, R6, 0x71, P0 ;  /* 0x000000710600780c */ /* 0x000fe40000701670 */
[----:B01----:R-:W-:-:S05]  /*16cc0*/  IADD3 R2, P1, R14, R5, RZ ;  /* 0x000000050e027210 */ /* 0x003fca0007f3e0ff */
[----:B------:R-:W-:-:S06]  /*16cd0*/  IMAD.X R3, RZ, RZ, R18, P1 ;  /* 0x000000ffff037224 */ /* 0x000fcc00008e0612 */
[----:B------:R-:W-:Y:S01]  /*16ce0*/  @!PT LDS RZ, [RZ] ;  /* 0x00000000fffff984 */ /* 0x000fe20000000800 */
[----:B------:R-:W-:Y:S01]  /*16cf0*/  @!PT LDS RZ, [RZ] ;  /* 0x00000000fffff984 */ /* 0x000fe20000000800 */
[----:B------:R-:W-:Y:S01]  /*16d00*/  @!PT LDS RZ, [RZ] ;  /* 0x00000000fffff984 */ /* 0x000fe20000000800 */
[----:B------:R0:W-:Y:S01]  /*16d10*/  LDGSTS.E.BYPASS.LTC128B.128 [R4+0x3c00], desc[UR54][R2.64], !P0 ;  /* 0x03c0000002047fae */ /* 0x0001e2000c101d76 */
[----:B------:R-:W-:Y:S01]  /*16d20*/  PLOP3.LUT P0, PT, PT, PT, PT, 0x80, 0x0 ;  /* 0x000000000000781c */ /* 0x000fe20003f0f070 */
[----:B------:R-:W-:-:S12]  /*16d30*/  NOP ;  /* 0x0000000000007918 */ /* 0x000fd80000000000 */
.L_x_14194:
        /* <DEDUP_REMOVED lines=11> */
.L_x_14195:
[----:B------:R0:W-:Y:S01]  /*16df0*/  SYNCS.ARRIVE.TRANS64.A1T0 RZ, [R0+URZ+0x16850], RZ ;  /* 0x016850ff00ff79a7 */ /* 0x0001e2000810003f */
[----:B------:R-:W-:-:S05]  /*16e00*/  VIADD R25, R25, 0x1 ;  /* 0x0000000119197836 */ /* 0x000fca0000000000 */
[----:B------:R-:W-:-:S04]  /*16e10*/  ISETP.NE.AND P0, PT, R25, 0x2, PT ;  /* 0x000000021900780c */ /* 0x000fc80003f05270 */
[----:B------:R-:W-:Y:S02]  /*16e20*/  SEL R3, RZ, 0x1, P0 ;  /* 0x00000001ff037807 */ /* 0x000fe40000000000 */
[----:B------:R-:W-:Y:S02]  /*16e30*/  SEL R25, R25, RZ, P0 ;  /* 0x000000ff19197207 */ /* 0x000fe40000000000 */
[----:B0-----:R-:W-:-:S07]  /*16e40*/  LOP3.LUT R28, R28, R3, RZ, 0x3c, !PT ;  /* 0x000000031c1c7212 */ /* 0x001fce00078e3cff */
.L_x_14154:
[----:B------:R-:W-:Y:S05]  /*16e50*/  BSYNC B7 ;  /* 0x0000000000077941 */ /* 0x000fea0003800000 */
.L_x_14152:
        /* <DEDUP_REMOVED lines=11> */
.L_x_14196:
        /* <DEDUP_REMOVED lines=43> */
.L_x_14338:
[----:B------:R-:W-:Y:S02]  /*171c0*/  ULDC UR4, c[0x0][0xc38] ;  /* 0x00030e0000047ab9 */ /* 0x000fe40000000800 */
[----:B------:R-:W-:-:S04]  /*171d0*/  IMAD.U32 R4, RZ, RZ, UR4 ;  /* 0x00000004ff047e24 */ /* 0x000fc8000f8e00ff */
[----:B-1----:R-:W-:-:S04]  /*171e0*/  IMAD R3, R14, R4, RZ ;  /* 0x000000040e037224 */ /* 0x002fc800078e02ff */
[----:B------:R-:W-:-:S05]  /*171f0*/  IMAD.IADD R6, R6, 0x1, R3 ;  /* 0x0000000106067824 */ /* 0x000fca00078e0203 */
[----:B------:R-:W-:-:S13]  /*17200*/  ISETP.GT.AND P6, PT, R6, R0, PT ;  /* 0x000000000600720c */ /* 0x000fda0003fc4270 */
[----:B------:R-:W-:Y:S05]  /*17210*/  @P6 BRA `(.L_x_14199) ;  /* 0x0000000000a46947 */ /* 0x000fea0003800000 */
.L_x_14202:
        /* <DEDUP_REMOVED lines=35> */
.L_x_14346:
[----:B------:R-:W-:Y:S02]  /*17450*/  ULDC UR4, c[0x0][0xc38] ;  /* 0x00030e0000047ab9 */ /* 0x000fe40000000800 */
[----:B------:R-:W-:-:S04]  /*17460*/  IMAD.U32 R4, RZ, RZ, UR4 ;  /* 0x00000004ff047e24 */ /* 0x000fc8000f8e00ff */
[----:B-1----:R-:W-:-:S04]  /*17470*/  IMAD R3, R14, R4, RZ ;  /* 0x000000040e037224 */ /* 0x002fc800078e02ff */
[----:B------:R-:W-:-:S05]  /*17480*/  IMAD.IADD R6, R3, 0x1, R6 ;  /* 0x0000000103067824 */ /* 0x000fca00078e0206 */
[----:B------:R-:W-:-:S13]  /*17490*/  ISETP.GT.AND P6, PT, R6, R0, PT ;  /* 0x000000000600720c */ /* 0x000fda0003fc4270 */
[----:B------:R-:W-:Y:S05]  /*174a0*/  @!P6 BRA `(.L_x_14202) ;  /* 0xfffffffc005ce947 */ /* 0x000fea000383ffff */
.L_x_14199:
        /* <DEDUP_REMOVED lines=10> */
.L_x_14351:
[----:B------:R-:W-:-:S13]  /*17550*/  ISETP.NE.AND P0, PT, R3, RZ, PT ;  /* 0x000000ff0300720c */ /* 0x000fda0003f05270 */
[----:B------:R-:W-:Y:S05]  /*17560*/  @!P0 BRA `(.L_x_14204) ;  /* 0x0000000000108947 */ /* 0x000fea0003800000 */
[----:B------:R-:W-:Y:S01]  /*17570*/  UMOV UR4, 0xffffffff ;  /* 0xffffffff00047882 */ /* 0x000fe20000000000 */
[----:B------:R-:W-:Y:S02]  /*17580*/  VIADD R12, R7, 0xffffffff ;  /* 0xffffffff070c7836 */ /* 0x000fe40000000000 */
[----:B------:R-:W-:Y:S05]  /*17590*/  BRA.DIV UR4, `(.L_x_14205) ;  /* 0x0000005204387947 */ /* 0x000fea000b800000 */
[----:B------:R4:W0:Y:S02]  /*175a0*/  SHFL.IDX PT, R16, R2, R12, 0x1f ;  /* 0x00001f0c02107589 */ /* 0x00082400000e0000 */
.L_x_14204:
        /* <DEDUP_REMOVED lines=10> */
[----:B0-----:R-:W-:-:S06]  /*17650*/  VIADD R3, R7, 0xffffffe ;  /* 0x0ffffffe07037836 */ /* 0x001fcc0000000000 */
[----:B------:R-:W0:Y:S02]  /*17660*/  F2I.FTZ.U32.TRUNC.NTZ R3, R3 ;  /* 0x0000000300037305 */ /* 0x000e24000021f000 */
[----:B0-----:R-:W-:-:S04]  /*17670*/  IMAD.MOV R9, RZ, RZ, -R3 ;  /* 0x000000ffff097224 */ /* 0x001fc800078e0a03 */
[----:B------:R-:W-:-:S04]  /*17680*/  IMAD R9, R9, R4, RZ ;  /* 0x0000000409097224 */ /* 0x000fc800078e02ff */
[----:B------:R-:W-:Y:S01]  /*17690*/  IMAD.HI.U32 R8, R3, R9, R2 ;  /* 0x0000000903087227 */ /* 0x000fe200078e0002 */
[----:B------:R-:W-:Y:S01]  /*176a0*/  IABS R9, R0 ;  /* 0x0000000000097213 */ /* 0x000fe20000000000 */
[----:B------:R-:W0:Y:S01]  /*176b0*/  MUFU.RCP R2, R10 ;  /* 0x0000000a00027308 */ /* 0x000e220000001000 */
[----:B------:R-:W-:-:S03]  /*176c0*/  IABS R3, R17 ;  /* 0x0000001100037213 */ /* 0x000fc60000000000 */
[----:B------:R-:W-:-:S04]  /*176d0*/  IMAD.HI.U32 R7, R8, R9, RZ ;  /* 0x0000000908077227 */ /* 0x000fc800078e00ff */
[----:B------:R-:W-:-:S04]  /*176e0*/  IMAD.MOV R12, RZ, RZ, -R3 ;  /* 0x000000ffff0c7224 */ /* 0x000fc800078e0a03 */
[----:B------:R-:W-:Y:S02]  /*176f0*/  IMAD R9, R7, R12, R9 ;  /* 0x0000000c07097224 */ /* 0x000fe400078e0209 */
[----:B0-----:R-:W-:-:S03]  /*17700*/  VIADD R3, R2, 0xffffffe ;  /* 0x0ffffffe02037836 */ /* 0x001fc60000000000 */
[----:B------:R-:W-:Y:S01]  /*17710*/  ISETP.GT.U32.AND P1, PT, R4, R9, PT ;  /* 0x000000090400720c */ /* 0x000fe20003f24070 */
[----:B------:R-:W-:Y:S02]  /*17720*/  IMAD.MOV.U32 R2, RZ, RZ, RZ ;  /* 0x000000ffff027224 */ /* 0x000fe400078e00ff */
[----:B------:R-:W0:Y:S10]  /*17730*/  F2I.FTZ.U32.TRUNC.NTZ R3, R3 ;  /* 0x0000000300037305 */ /* 0x000e34000021f000 */
[----:B------:R-:W-:-:S02]  /*17740*/  @!P1 IMAD.IADD R9, R9, 0x1, -R4 ;  /* 0x0000000109099824 */ /* 0x000fc400078e0a04 */
[----:B------:R-:W-:Y:S01]  /*17750*/  @!P1 VIADD R7, R7, 0x1 ;  /* 0x0000000107079836 */ /* 0x000fe20000000000 */
[----:B------:R-:W-:Y:S02]  /*17760*/  ISETP.NE.AND P1, PT, R17, RZ, PT ;  /* 0x000000ff1100720c */ /* 0x000fe40003f25270 */
[----:B------:R-:W-:Y:S01]  /*17770*/  ISETP.GE.U32.AND P0, PT, R9, R4, PT ;  /* 0x000000040900720c */ /* 0x000fe20003f06070 */
[----:B0-----:R-:W-:-:S04]  /*17780*/  IMAD.MOV R9, RZ, RZ, -R3 ;  /* 0x000000ffff097224 */ /* 0x001fc800078e0a03 */
[----:B------:R-:W-:-:S04]  /*17790*/  IMAD R9, R9, R6, RZ ;  /* 0x0000000609097224 */ /* 0x000fc800078e02ff */
[----:B------:R-:W-:Y:S01]  /*177a0*/  IMAD.HI.U32 R4, R3, R9, R2 ;  /* 0x0000000903047227 */ /* 0x000fe200078e0002 */
[----:B------:R-:W-:-:S03]  /*177b0*/  LOP3.LUT R2, R0, R17, RZ, 0x3c, !PT ;  /* 0x0000001100027212 */ /* 0x000fc600078e3cff */
[----:B------:R-:W-:Y:S01]  /*177c0*/  @P0 VIADD R7, R7, 0x1 ;  /* 0x0000000107070836 */ /* 0x000fe20000000000 */
        /* <DEDUP_REMOVED lines=15> */
[----:B------:R-:W-:-:S04]  /*178c0*/  IMAD.MOV R3, RZ, RZ, -R7 ;  /* 0x000000ffff037224 */ /* 0x000fc800078e0a07 */
[----:B------:R-:W-:-:S08]  /*178d0*/  IMAD R3, R17, R3, R0 ;  /* 0x0000000311037224 */ /* 0x000fd000078e0200 */
        /* <DEDUP_REMOVED lines=8> */
.L_x_14206:
        /* <DEDUP_REMOVED lines=32> */
[----:B------:R-:W-:-:S04]  /*17b60*/  VIADDMNMX R4, R3, R4, R6, PT ;  /* 0x0000000403047246 */ /* 0x000fc80003800106 */
[----:B------:R-:W-:-:S04]  /*17b70*/  IABS R6, R4 ;  /* 0x0000000400067213 */ /* 0x000fc80000000000 */
[----:B------:R-:W0:Y:S08]  /*17b80*/  I2F.RP R8, R6 ;  /* 0x0000000600087306 */ /* 0x000e300000209400 */
[----:B0-----:R-:W0:Y:S02]  /*17b90*/  MUFU.RCP R8, R8 ;  /* 0x0000000800087308 */ /* 0x001e240000001000 */
[----:B0-----:R-:W-:Y:S01]  /*17ba0*/  VIADD R2, R8, 0xffffffe ;  /* 0x0ffffffe08027836 */ /* 0x001fe20000000000 */
[----:B------:R-:W-:-:S05]  /*17bb0*/  IABS R8, R0 ;  /* 0x0000000000087213 */ /* 0x000fca0000000000 */
[----:B------:R0:W1:Y:S02]  /*17bc0*/  F2I.FTZ.U32.TRUNC.NTZ R3, R2 ;  /* 0x0000000200037305 */ /* 0x000064000021f000 */
[----:B0-----:R-:W-:Y:S02]  /*17bd0*/  IMAD.MOV.U32 R2, RZ, RZ, RZ ;  /* 0x000000ffff027224 */ /* 0x001fe400078e00ff */
[----:B-1----:R-:W-:-:S04]  /*17be0*/  IMAD.MOV R5, RZ, RZ, -R3 ;  /* 0x000000ffff057224 */ /* 0x002fc800078e0a03 */
[----:B------:R-:W-:-:S04]  /*17bf0*/  IMAD R5, R5, R6, RZ ;  /* 0x0000000605057224 */ /* 0x000fc800078e02ff */
[----:B------:R-:W-:Y:S01]  /*17c00*/  IMAD.HI.U32 R3, R3, R5, R2 ;  /* 0x0000000503037227 */ /* 0x000fe200078e0002 */
[-C--:B------:R-:W-:Y:S02]  /*17c10*/  IABS R5, R4.reuse ;  /* 0x0000000400057213 */ /* 0x080fe40000000000 */
[----:B------:R-:W-:Y:S02]  /*17c20*/  LOP3.LUT R2, R0, R4, RZ, 0x3c, !PT ;  /* 0x0000000400027212 */ /* 0x000fe400078e3cff */
[----:B------:R-:W-:Y:S01]  /*17c30*/  IADD3 R0, R7, 0x1000000, R0 ;  /* 0x0100000007007810 */ /* 0x000fe20007ffe000 */
[----:B------:R-:W-:Y:S01]  /*17c40*/  IMAD.MOV R5, RZ, RZ, -R5 ;  /* 0x000000ffff057224 */ /* 0x000fe200078e0a05 */
[----:B------:R-:W-:Y:S01]  /*17c50*/  ISETP.GE.AND P2, PT, R2, RZ, PT ;  /* 0x000000ff0200720c */ /* 0x000fe20003f46270 */
        /* <DEDUP_REMOVED lines=12> */
.L_x_14207:
[----:B------:R-:W-:-:S05]  /*17d20*/  LOP3.LUT R0, RZ, R3, RZ, 0x33, !PT ;  /* 0x00000003ff007212 */ /* 0x000fca00078e33ff */
[----:B------:R-:W-:Y:S01]  /*17d30*/  IMAD.IADD R17, R17, 0x1, R0 ;  /* 0x0000000111117824 */ /* 0x000fe200078e0200 */
[----:B------:R-:W-:Y:S06]  /*17d40*/  BRA `(.L_x_14208) ;  /* 0x00000000001c7947 */ /* 0x000fec0003800000 */
.L_x_14200:
[----:B------:R-:W-:Y:S01]  /*17d50*/  UMOV UR4, URZ ;  /* 0x0000003f00047c82 */ /* 0x000fe20008000000 */
[----:B------:R-:W-:Y:S01]  /*17d60*/  UMOV UR5, URZ ;  /* 0x0000003f00057c82 */ /* 0x000fe20008000000 */
[----:B------:R-:W-:Y:S01]  /*17d70*/  ULDC UR6, c[0x0][0xc3c] ;  /* 0x00030f0000067ab9 */ /* 0x000fe20000000800 */
[----:B------:R-:W-:Y:S02]  /*17d80*/  IMAD.MOV.U32 R16, RZ, RZ, R0 ;  /* 0x000000ffff107224 */ /* 0x000fe400078e0000 */
[----:B------:R-:W-:Y:S02]  /*17d90*/  IMAD.U32 R17, RZ, RZ, UR4 ;  /* 0x00000004ff117e24 */ /* 0x000fe4000f8e00ff */
[----:B------:R-:W-:Y:S02]  /*17da0*/  IMAD.U32 R18, RZ, RZ, UR5 ;  /* 0x00000005ff127e24 */ /* 0x000fe4000f8e00ff */
[----:B------:R-:W-:-:S07]  /*17db0*/  IMAD.U32 R19, RZ, RZ, UR6 ;  /* 0x00000006ff137e24 */ /* 0x000fce000f8e00ff */
.L_x_14208:
        /* <DEDUP_REMOVED lines=10> */
.L_x_14197:
[----:B------:R-:W-:Y:S02]  /*17e60*/  ULDC UR4, c[0x0][0xc3c] ;  /* 0x00030f0000047ab9 */ /* 0x000fe40000000800 */
[----:B--2---:R-:W-:-:S13]  /*17e70*/  ISETP.GE.AND P0, PT, R19, UR4, PT ;  /* 0x0000000413007c0c */ /* 0x004fda000bf06270 */
[----:B------:R-:W-:Y:S05]  /*17e80*/  @!P0 BRA `(.L_x_14209) ;  /* 0xffffffa800fc8947 */ /* 0x000fea000383ffff */
[----:B------:R-:W-:Y:S05]  /*17e90*/  BSYNC B8 ;  /* 0x0000000000087941 */ /* 0x000fea0003800000 */
.L_x_14138:
        /* <DEDUP_REMOVED lines=12> */
.L_x_14354:
[----:B------:R-:W-:Y:S05]  /*17f60*/  BSYNC B0 ;  /* 0x0000000000007941 */ /* 0x000fea0003800000 */
.L_x_14210:
[----:B------:R-:W-:-:S03]  /*17f70*/  UMOV UR4, 0xffffffff ;  /* 0xffffffff00047882 */ /* 0x000fc60000000000 */
[----:B------:R-:W-:Y:S05]  /*17f80*/  BRA.DIV UR4, `(.L_x_14212) ;  /* 0x0000004604f87947 */ /* 0x000fea000b800000 */
[----:B0-----:R-:W0:Y:S02]  /*17f90*/  S2R R0, SR_TID.X ;  /* 0x0000000000007919 */ /* 0x001e240000002100 */
[----:B0-----:R-:W-:-:S04]  /*17fa0*/  SHF.R.U32.HI R0, RZ, 0x5, R0 ;  /* 0x00000005ff007819 */ /* 0x001fc80000011600 */
[----:B------:R-:W-:-:S05]  /*17fb0*/  LOP3.LUT R0, R0, 0x3, RZ, 0xc0, !PT ;  /* 0x0000000300007812 */ /* 0x000fca00078ec0ff */
[----:B------:R0:W2:Y:S02]  /*17fc0*/  SHFL.IDX PT, R14, R0, RZ, 0x1f ;  /* 0x00001fff000e7589 */ /* 0x0000a400000e0000 */
.L_x_14357:
[----:B--2---:R-:W-:Y:S01]  /*17fd0*/  ISETP.NE.AND P0, PT, R14, RZ, PT ;  /* 0x000000ff0e00720c */ /* 0x004fe20003f05270 */
[----:B------:R-:W-:-:S12]  /*17fe0*/  BSSY B0, `(.L_x_14213) ;  /* 0x0000024000007945 */ /* 0x000fd80003800000 */
[----:B------:R-:W-:Y:S05]  /*17ff0*/  @P0 BRA `(.L_x_14214) ;  /* 0x0000000000880947 */ /* 0x000fea0003800000 */
[----:B------:R-:W-:-:S03]  /*18000*/  UMOV UR4, 0xffffffff ;  /* 0xffffffff00047882 */ /* 0x000fc60000000000 */
[----:B------:R-:W-:Y:S05]  /*18010*/  BRA.DIV UR4, `(.L_x_14215) ;  /* 0x0000004a04087947 */ /* 0x000fea000b800000 */
[----:B------:R-:W-:-:S13]  /*18020*/  ELECT P6, URZ, PT ;  /* 0x00000000003f782f */ /* 0x000fda00038c0000 */
.L_x_14360:
[----:B------:R-:W-:Y:S05]  /*18030*/  @!P6 BRA `(.L_x_14214) ;  /* 0x000000000078e947 */ /* 0x000fea0003800000 */
[----:B------:R-:W-:-:S06]  /*18040*/  ULOP3.LUT UR4, UR36, 0x2, URZ, 0xfc, !UPT ;  /* 0x0000000224047892 */ /* 0x000fcc000f8efc3f */
[----:B0-----:R-:W-:-:S05]  /*18050*/  IMAD.U32 R0, RZ, RZ, UR4 ;  /* 0x00000004ff007e24 */ /* 0x001fca000f8e00ff */
[----:B------:R-:W-:-:S13]  /*18060*/  ISETP.NE.AND P0, PT, R0, 0x3, PT ;  /* 0x000000030000780c */ /* 0x000fda0003f05270 */
[----:B------:R-:W-:Y:S05]  /*18070*/  @!P0 BRA `(.L_x_14216) ;  /* 0x0000000000048947 */ /* 0x000fea0003800000 */
[----:B------:R-:W-:Y:S01]  /*18080*/  BPT.TRAP 0x1 ;  /* 0x000000040000795c */ /* 0x000fe20000300000 */
.L_x_14216:
[C---:B------:R-:W-:Y:S01]  /*18090*/  IMAD R5, R25.reuse, 0x8, R4 ;  /* 0x0000000819057824 */ /* 0x040fe200078e0204 */
[----:B------:R-:W-:Y:S01]  /*180a0*/  SHF.L.U32 R0, R28, 0x1f, RZ ;  /* 0x0000001f1c007819 */ /* 0x000fe200000006ff */
[----:B------:R-:W-:-:S03]  /*180b0*/  VIADD R25, R25, 0x1 ;  /* 0x0000000119197836 */ /* 0x000fc60000000000 */
[----:B------:R-:W0:Y:S02]  /*180c0*/  SYNCS.PHASECHK.TRANS64.TRYWAIT P1, [R5+URZ+0x16840], R0 ;  /* 0x01684000050075a7 */ /* 0x000e24000802017f */
[----:B------:R-:W-:-:S04]  /*180d0*/  ISETP.NE.AND P2, PT, R25, 0x2, PT ;  /* 0x000000021900780c */ /* 0x000fc80003f45270 */
[----:B------:R-:W-:Y:S01]  /*180e0*/  SEL R3, RZ, 0x1, P2 ;  /* 0x00000001ff037807 */ /* 0x000fe20001000000 */
[----:B0-----:R-:W-:Y:S08]  /*180f0*/  @!P1 BRA `(.L_x_14217) ;  /* 0x0000004400f09947 */ /* 0x001ff00003800000 */
.L_x_14361:
[----:B------:R-:W-:Y:S02]  /*18100*/  SEL R25, R25, RZ, P2 ;  /* 0x000000ff19197207 */ /* 0x000fe40001000000 */
[----:B------:R-:W-:Y:S01]  /*18110*/  LOP3.LUT R2, R28, R3, RZ, 0x3c, !PT ;  /* 0x000000031c027212 */ /* 0x000fe200078e3cff */
[----:B------:R-:W-:Y:S06]  /*18120*/  @!P0 BRA `(.L_x_14218) ;  /* 0x0000000000048947 */ /* 0x000fec0003800000 */
[----:B------:R-:W-:Y:S01]  /*18130*/  BPT.TRAP 0x1 ;  /* 0x000000040000795c */ /* 0x000fe20000300000 */
.L_x_14218:
[----:B------:R-:W-:Y:S01]  /*18140*/  IMAD R25, R25, 0x8, R4 ;  /* 0x0000000819197824 */ /* 0x000fe200078e0204 */
[----:B------:R-:W-:-:S04]  /*18150*/  SHF.L.U32 R2, R2, 0x1f, RZ ;  /* 0x0000001f02027819 */ /* 0x000fc800000006ff */
[----:B------:R-:W2:Y:S02]  /*18160*/  SYNCS.PHASECHK.TRANS64.TRYWAIT P1, [R25+URZ+0x16840], R2 ;  /* 0x01684002190075a7 */ /* 0x000ea4000802017f */
[----:B--2---:R-:W-:Y:S05]  /*18170*/  @!P1 BRA `(.L_x_14219) ;  /* 0x0000004400e49947 */ /* 0x004fea0003800000 */
.L_x_14362:
[----:B------:R-:W-:Y:S05]  /*18180*/  @!P0 BRA `(.L_x_14220) ;  /* 0x0000000000048947 */ /* 0x000fea0003800000 */
[----:B------:R-:W-:Y:S01]  /*18190*/  BPT.TRAP 0x1 ;  /* 0x000000040000795c */ /* 0x000fe20000300000 */
.L_x_14220:
[----:B------:R-:W3:Y:S02]  /*181a0*/  SYNCS.PHASECHK.TRANS64.TRYWAIT P1, [R5+URZ+0x16860], R0 ;  /* 0x01686000050075a7 */ /* 0x000ee4000802017f */
[----:B---3--:R-:W-:Y:S05]  /*181b0*/  @!P1 BRA `(.L_x_14221) ;  /* 0x0000004400e89947 */ /* 0x008fea0003800000 */
.L_x_14363:
[----:B------:R-:W-:Y:S05]  /*181c0*/  @!P0 BRA `(.L_x_14222) ;  /* 0x0000000000048947 */ /* 0x000fea0003800000 */
[----:B------:R-:W-:Y:S01]  /*181d0*/  BPT.TRAP 0x1 ;  /* 0x000000040000795c */ /* 0x000fe20000300000 */
.L_x_14222:
[----:B----4-:R4:W0:Y:S02]  /*181e0*/  SYNCS.PHASECHK.TRANS64.TRYWAIT P0, [R25+URZ+0x16860], R2 ;  /* 0x01686002190075a7 */ /* 0x010824000800017f */
[----:B0-----:R-:W-:Y:S05]  /*181f0*/  @!P0 NANOSLEEP.SYNCS 0x989680 ;  /* 0x009896800000895d */ /* 0x001fea0003900000 */
[----:B------:R-:W0:Y:S02]  /*18200*/  @!P0 SYNCS.PHASECHK.TRANS64 P0, [R25+URZ+0x16860], R2 ;  /* 0x01686002190085a7 */ /* 0x000e24000800007f */
[----:B0-----:R-:W-:Y:S05]  /*18210*/  @!P0 BRA `(.L_x_14222) ;  /* 0xfffffffc00f08947 */ /* 0x001fea000383ffff */
.L_x_14214:
[----:B------:R-:W-:Y:S05]  /*18220*/  BSYNC B0 ;  /* 0x0000000000007941 */ /* 0x000fea0003800000 */
.L_x_14213:
[----:B------:R-:W-:Y:S05]  /*18230*/  EXIT ;  /* 0x000000000000794d */ /* 0x000fea0003800000 */
.L_x_14041:
[----:B0-----:R-:W-:-:S04]  /*18240*/  IMAD.U32 R3, RZ, RZ, UR45 ;  /* 0x0000002dff037e24 */ /* 0x001fc8000f8e00ff */
[----:B------:R0:W1:Y:S03]  /*18250*/  SYNCS.PHASECHK.TRANS64.TRYWAIT P1, [R3+URZ+0x16800], R0 ;  /* 0x01680000030075a7 */ /* 0x000066000802017f */
[----:B-1----:R-:W-:Y:S05]  /*18260*/  @!P1 NANOSLEEP.SYNCS 0x989680 ;  /* 0x009896800000995d */ /* 0x002fea0003900000 */
[----:B------:R-:W1:Y:S02]  /*18270*/  @!P1 SYNCS.PHASECHK.TRANS64 P1, [R3+URZ+0x16800], R0 ;  /* 0x01680000030095a7 */ /* 0x000e64000802007f */
[----:B-1----:R-:W-:Y:S05]  /*18280*/  @!P1 BRA `(.L_x_14041) ;  /* 0xfffffffc00ec9947 */ /* 0x002fea000383ffff */
[----:B------:R-:W-:Y:S05]  /*18290*/  BRA `(.L_x_14223) ;  /* 0xfffffe9c000c7947 */ /* 0x000fea000383ffff */
.L_x_14045:
[----:B-1----:R1:W2:Y:S02]  /*182a0*/  SYNCS.PHASECHK.TRANS64.TRYWAIT P1, [R91+URZ+0x16830], R0 ;  /* 0x016830005b0075a7 */ /* 0x0022a4000802017f */
[----:B--2---:R-:W-:Y:S05]  /*182b0*/  @!P1 NANOSLEEP.SYNCS 0x989680 ;  /* 0x009896800000995d */ /* 0x004fea0003900000 */
[----:B------:R-:W2:Y:S02]  /*182c0*/  @!P1 SYNCS.PHASECHK.TRANS64 P1, [R91+URZ+0x16830], R0 ;  /* 0x016830005b0095a7 */ /* 0x000ea4000802007f */
[----:B--2---:R-:W-:Y:S05]  /*182d0*/  @!P1 BRA `(.L_x_14045) ;  /* 0xfffffffc00f09947 */ /* 0x004fea000383ffff */
[----:B------:R-:W-:Y:S05]  /*182e0*/  BRA `(.L_x_14044) ;  /* 0xfffffe9c00287947 */ /* 0x000fea000383ffff */
.L_x_14062:
[----:B-1----:R-:W-:-:S04]  /*182f0*/  IMAD.U32 R7, RZ, RZ, UR6 ;  /* 0x00000006ff077e24 */ /* 0x002fc8000f8e00ff */
[----:B------:R1:W2:Y:S03]  /*18300*/  SYNCS.PHASECHK.TRANS64.TRYWAIT P1, [R7+URZ+0x16830], R6 ;  /* 0x01683006070075a7 */ /* 0x0002a6000802017f */
[----:B--2---:R-:W-:Y:S05]  /*18310*/  @!P1 NANOSLEEP.SYNCS 0x989680 ;  /* 0x009896800000995d */ /* 0x004fea0003900000 */
[----:B------:R-:W2:Y:S02]  /*18320*/  @!P1 SYNCS.PHASECHK.TRANS64 P1, [R7+URZ+0x16830], R6 ;  /* 0x01683006070095a7 */ /* 0x000ea4000802007f */
[----:B--2---:R-:W-:Y:S05]  /*18330*/  @!P1 BRA `(.L_x_14062) ;  /* 0xfffffffc00ec9947 */ /* 0x004fea000383ffff */
[----:B------:R-:W-:Y:S05]  /*18340*/  BRA `(.L_x_14059) ;  /* 0xfffffed400b47947 */ /* 0x000fea000383ffff */
.L_x_14066:
[----:B-1----:R-:W-:-:S04]  /*18350*/  IMAD.U32 R7, RZ, RZ, UR6 ;  /* 0x00000006ff077e24 */ /* 0x002fc8000f8e00ff */
[----:B------:R1:W2:Y:S03]  /*18360*/  SYNCS.PHASECHK.TRANS64.TRYWAIT P1, [R7+URZ+0x16850], R6 ;  /* 0x01685006070075a7 */ /* 0x0002a6000802017f */
[----:B--2---:R-:W-:Y:S05]  /*18370*/  @!P1 NANOSLEEP.SYNCS 0x989680 ;  /* 0x009896800000995d */ /* 0x004fea0003900000 */
[----:B------:R-:W2:Y:S02]  /*18380*/  @!P1 SYNCS.PHASECHK.TRANS64 P1, [R7+URZ+0x16850], R6 ;  /* 0x01685006070095a7 */ /* 0x000ea4000802007f */
[----:B--2---:R-:W-:Y:S05]  /*18390*/  @!P1 BRA `(.L_x_14066) ;  /* 0xfffffffc00ec9947 */ /* 0x004fea000383ffff */
[----:B------:R-:W-:Y:S05]  /*183a0*/  BRA `(.L_x_14063) ;  /* 0xfffffed800387947 */ /* 0x000fea000383ffff */
.L_x_14085:
[----:B-1----:R-:W-:-:S04]  /*183b0*/  IMAD.U32 R7, RZ, RZ, UR6 ;  /* 0x00000006ff077e24 */ /* 0x002fc8000f8e00ff */
[----:B------:R1:W2:Y:S03]  /*183c0*/  SYNCS.PHASECHK.TRANS64.TRYWAIT P1, [R7+URZ+0x16830], R6 ;  /* 0x01683006070075a7 */ /* 0x0002a6000802017f */
[----:B--2---:R-:W-:Y:S05]  /*183d0*/  @!P1 NANOSLEEP.SYNCS 0x989680 ;  /* 0x009896800000995d */ /* 0x004fea0003900000 */
[----:B------:R-:W2:Y:S02]  /*183e0*/  @!P1 SYNCS.PHASECHK.TRANS64 P1, [R7+URZ+0x16830], R6 ;  /* 0x01683006070095a7 */ /* 0x000ea4000802007f */
[----:B--2---:R-:W-:Y:S05]  /*183f0*/  @!P1 BRA `(.L_x_14085) ;  /* 0xfffffffc00ec9947 */ /* 0x004fea000383ffff */
[----:B------:R-:W-:Y:S05]  /*18400*/  BRA `(.L_x_14082) ;  /* 0xffffff0c00b87947 */ /* 0x000fea000383ffff */
.L_x_14089:
[----:B-1----:R-:W-:-:S04]  /*18410*/  IMAD.U32 R7, RZ, RZ, UR6 ;  /* 0x00000006ff077e24 */ /* 0x002fc8000f8e00ff */
[----:B------:R1:W2:Y:S03]  /*18420*/  SYNCS.PHASECHK.TRANS64.TRYWAIT P1, [R7+URZ+0x16850], R6 ;  /* 0x01685006070075a7 */ /* 0x0002a6000802017f */
[----:B--2---:R-:W-:Y:S05]  /*18430*/  @!P1 NANOSLEEP.SYNCS 0x989680 ;  /* 0x009896800000995d */ /* 0x004fea0003900000 */
[----:B------:R-:W2:Y:S02]  /*18440*/  @!P1 SYNCS.PHASECHK.TRANS64 P1, [R7+URZ+0x16850], R6 ;  /* 0x01685006070095a7 */ /* 0x000ea4000802007f */
[----:B--2---:R-:W-:Y:S05]  /*18450*/  @!P1 BRA `(.L_x_14089) ;  /* 0xfffffffc00ec9947 */ /* 0x004fea000383ffff */
[----:B------:R-:W-:Y:S05]  /*18460*/  BRA `(.L_x_14086) ;  /* 0xffffff10003c7947 */ /* 0x000fea000383ffff */
.L_x_14097:
[----:B-1----:R-:W-:-:S04]  /*18470*/  IMAD.U32 R7, RZ, RZ, UR6 ;  /* 0x00000006ff077e24 */ /* 0x002fc8000f8e00ff */
[----:B------:R1:W2:Y:S03]  /*18480*/  SYNCS.PHASECHK.TRANS64.TRYWAIT P1, [R7+URZ+0x16830], R6 ;  /* 0x01683006070075a7 */ /* 0x0002a6000802017f */
[----:B--2---:R-:W-:Y:S05]  /*18490*/  @!P1 NANOSLEEP.SYNCS 0x989680 ;  /* 0x009896800000995d */ /* 0x004fea0003900000 */
[----:B------:R-:W2:Y:S02]  /*184a0*/  @!P1 SYNCS.PHASECHK.TRANS64 P1, [R7+URZ+0x16830], R6 ;  /* 0x01683006070095a7 */ /* 0x000ea4000802007f */
[----:B--2---:R-:W-:Y:S05]  /*184b0*/  @!P1 BRA `(.L_x_14097) ;  /* 0xfffffffc00ec9947 */ /* 0x004fea000383ffff */
[----:B------:R-:W-:Y:S05]  /*184c0*/  BRA `(.L_x_14094) ;  /* 0xffffff3000ec7947 */ /* 0x000fea000383ffff */
.L_x_14101:
[----:B-1----:R-:W-:-:S04]  /*184d0*/  IMAD.U32 R7, RZ, RZ, UR6 ;  /* 0x00000006ff077e24 */ /* 0x002fc8000f8e00ff */
[----:B------:R1:W2:Y:S03]  /*184e0*/  SYNCS.PHASECHK.TRANS64.TRYWAIT P1, [R7+URZ+0x16850], R6 ;  /* 0x01685006070075a7 */ /* 0x0002a6000802017f */
[----:B--2---:R-:W-:Y:S05]  /*184f0*/  @!P1 NANOSLEEP.SYNCS 0x989680 ;  /* 0x009896800000995d */ /* 0x004fea0003900000 */
[----:B------:R-:W2:Y:S02]  /*18500*/  @!P1 SYNCS.PHASECHK.TRANS64 P1, [R7+URZ+0x16850], R6 ;  /* 0x01685006070095a7 */ /* 0x000ea4000802007f */
[----:B--2---:R-:W-:Y:S05]  /*18510*/  @!P1 BRA `(.L_x_14101) ;  /* 0xfffffffc00ec9947 */ /* 0x004fea000383ffff */
[----:B------:R-:W-:Y:S05]  /*18520*/  BRA `(.L_x_14098) ;  /* 0xffffff3400647947 */ /* 0x000fea000383ffff */
.L_x_14116:
[----:B-1----:R-:W-:-:S04]  /*18530*/  IMAD.U32 R4, RZ, RZ, UR5 ;  /* 0x00000005ff047e24 */ /* 0x002fc8000f8e00ff */
[----:B------:R1:W2:Y:S03]  /*18540*/  SYNCS.PHASECHK.TRANS64.TRYWAIT P1, [R4+URZ+0x16850], R3 ;  /* 0x01685003040075a7 */ /* 0x0002a6000802017f */
[----:B--2---:R-:W-:Y:S05]  /*18550*/  @!P1 NANOSLEEP.SYNCS 0x989680 ;  /* 0x009896800000995d */ /* 0x004fea0003900000 */
[----:B------:R-:W2:Y:S02]  /*18560*/  @!P1 SYNCS.PHASECHK.TRANS64 P1, [R4+URZ+0x16850], R3 ;  /* 0x01685003040095a7 */ /* 0x000ea4000802007f */
[----:B--2---:R-:W-:Y:S05]  /*18570*/  @!P1 BRA `(.L_x_14116) ;  /* 0xfffffffc00ec9947 */ /* 0x004fea000383ffff */
[----:B------:R-:W-:Y:S05]  /*18580*/  BRA `(.L_x_14115) ;  /* 0xffffff6800107947 */ /* 0x000fea000383ffff */
.L_x_14160:
        /* <DEDUP_REMOVED lines=11> */
.L_x_14225:
[----:B------:R-:W-:Y:S05]  /*18640*/  BSYNC B0 ;  /* 0x0000000000007941 */ /* 0x000fea0003800000 */
.L_x_14224:
[----:B------:R-:W-:Y:S05]  /*18650*/  BRA `(.L_x_14226) ;  /* 0xffffffb400d47947 */ /* 0x000fea000383ffff */
.L_x_14163:
[----:B0-----:R0:W1:Y:S02]  /*18660*/  SYNCS.PHASECHK.TRANS64.TRYWAIT P0, [R5+URZ+0x16840], R2 ;  /* 0x01684002050075a7 */ /* 0x001064000800017f */
[----:B-1----:R-:W-:Y:S05]  /*18670*/  @!P0 NANOSLEEP.SYNCS 0x989680 ;  /* 0x009896800000895d */ /* 0x002fea0003900000 */
[----:B------:R-:W1:Y:S02]  /*18680*/  @!P0 SYNCS.PHASECHK.TRANS64 P0, [R5+URZ+0x16840], R2 ;  /* 0x01684002050085a7 */ /* 0x000e64000800007f */
[----:B-1----:R-:W-:Y:S05]  /*18690*/  @!P0 BRA `(.L_x_14163) ;  /* 0xfffffffc00f08947 */ /* 0x002fea000383ffff */
[----:B------:R-:W-:Y:S05]  /*186a0*/  BRA `(.L_x_14227) ;  /* 0xffffffb800287947 */ /* 0x000fea000383ffff */
.L_x_14164:
        /* <DEDUP_REMOVED lines=8> */
.L_x_14229:
[----:B------:R-:W-:Y:S05]  /*18730*/  BSYNC B0 ;  /* 0x0000000000007941 */ /* 0x000fea0003800000 */
.L_x_14228:
        /* <DEDUP_REMOVED lines=9> */
.L_x_14230:
[----:B------:R-:W-:Y:S02]  /*187d0*/  IMAD.MOV.U32 R13, RZ, RZ, R2 ;  /* 0x000000ffff0d7224 */ /* 0x000fe400078e0002 */
[----:B------:R-:W-:Y:S02]  /*187e0*/  IMAD.MOV.U32 R12, RZ, RZ, 0x1 ;  /* 0x00000001ff0c7424 */ /* 0x000fe400078e00ff */
[----:B------:R-:W-:-:S07]  /*187f0*/  IMAD.MOV.U32 R7, RZ, RZ, R14 ;  /* 0x000000ffff077224 */ /* 0x000fce00078e000e */
[----:B------:R-:W-:Y:S05]  /*18800*/  WARPSYNC.COLLECTIVE R15, `(.L_x_14231) ;  /* 0x000000000f087348 */ /* 0x000fea0003c00000 */
[----:B------:R0:W1:Y:S02]  /*18810*/  SHFL.IDX P6, R14, R13, R12, R11 ;  /* 0x0000000c0d0e7389 */ /* 0x00006400000c000b */
[----:B01----:R-:W-:Y:S01]  /*18820*/  ENDCOLLECTIVE ;  /* 0x000000000000791b */ /* 0x003fe20003800000 */
.L_x_14231:
        /* <DEDUP_REMOVED lines=15> */
.L_x_14232:
[----:B------:R-:W-:Y:S02]  /*18920*/  @P1 IMAD R8, R3, 0x2, R22 ;  /* 0x0000000203081824 */ /* 0x000fe400078e0216 */
[----:B------:R-:W-:Y:S02]  /*18930*/  IMAD.MOV.U32 R13, RZ, RZ, R2 ;  /* 0x000000ffff0d7224 */ /* 0x000fe400078e0002 */
[----:B------:R-:W-:Y:S02]  /*18940*/  IMAD.MOV.U32 R12, RZ, RZ, 0x2 ;  /* 0x00000002ff0c7424 */ /* 0x000fe400078e00ff */
[----:B------:R-:W-:-:S07]  /*18950*/  IMAD.MOV.U32 R7, RZ, RZ, R14 ;  /* 0x000000ffff077224 */ /* 0x000fce00078e000e */
[----:B------:R-:W-:Y:S05]  /*18960*/  WARPSYNC.COLLECTIVE R15, `(.L_x_14233) ;  /* 0x000000000f087348 */ /* 0x000fea0003c00000 */
[----:B------:R0:W1:Y:S02]  /*18970*/  SHFL.IDX P6, R14, R13, R12, R11 ;  /* 0x0000000c0d0e7389 */ /* 0x00006400000c000b */
[----:B01----:R-:W-:Y:S01]  /*18980*/  ENDCOLLECTIVE ;  /* 0x000000000000791b */ /* 0x003fe20003800000 */
.L_x_14233:
        /* <DEDUP_REMOVED lines=15> */
.L_x_14234:
[----:B------:R-:W-:Y:S02]  /*18a80*/  @P1 IMAD R8, R3, 0x2, R22 ;  /* 0x0000000203081824 */ /* 0x000fe400078e0216 */
[----:B------:R-:W-:Y:S02]  /*18a90*/  IMAD.MOV.U32 R13, RZ, RZ, R2 ;  /* 0x000000ffff0d7224 */ /* 0x000fe400078e0002 */
[----:B------:R-:W-:Y:S02]  /*18aa0*/  IMAD.MOV.U32 R12, RZ, RZ, 0x3 ;  /* 0x00000003ff0c7424 */ /* 0x000fe400078e00ff */
[----:B------:R-:W-:-:S07]  /*18ab0*/  IMAD.MOV.U32 R7, RZ, RZ, R14 ;  /* 0x000000ffff077224 */ /* 0x000fce00078e000e */
[----:B------:R-:W-:Y:S05]  /*18ac0*/  WARPSYNC.COLLECTIVE R15, `(.L_x_14235) ;  /* 0x000000000f087348 */ /* 0x000fea0003c00000 */
[----:B------:R0:W1:Y:S02]  /*18ad0*/  SHFL.IDX P6, R14, R13, R12, R11 ;  /* 0x0000000c0d0e7389 */ /* 0x00006400000c000b */
[----:B01----:R-:W-:Y:S01]  /*18ae0*/  ENDCOLLECTIVE ;  /* 0x000000000000791b */ /* 0x003fe20003800000 */
.L_x_14235:
        /* <DEDUP_REMOVED lines=15> */
.L_x_14236:
[----:B------:R-:W-:Y:S02]  /*18be0*/  @P1 IMAD R8, R3, 0x2, R22 ;  /* 0x0000000203081824 */ /* 0x000fe400078e0216 */
[----:B------:R-:W-:Y:S02]  /*18bf0*/  IMAD.MOV.U32 R13, RZ, RZ, R2 ;  /* 0x000000ffff0d7224 */ /* 0x000fe400078e0002 */
[----:B------:R-:W-:Y:S02]  /*18c00*/  IMAD.MOV.U32 R12, RZ, RZ, 0x4 ;  /* 0x00000004ff0c7424 */ /* 0x000fe400078e00ff */
[----:B------:R-:W-:-:S07]  /*18c10*/  IMAD.MOV.U32 R7, RZ, RZ, R14 ;  /* 0x000000ffff077224 */ /* 0x000fce00078e000e */
[----:B------:R-:W-:Y:S05]  /*18c20*/  WARPSYNC.COLLECTIVE R15, `(.L_x_14237) ;  /* 0x000000000f087348 */ /* 0x000fea0003c00000 */
[----:B------:R0:W1:Y:S02]  /*18c30*/  SHFL.IDX P6, R14, R13, R12, R11 ;  /* 0x0000000c0d0e7389 */ /* 0x00006400000c000b */
[----:B01----:R-:W-:Y:S01]  /*18c40*/  ENDCOLLECTIVE ;  /* 0x000000000000791b */ /* 0x003fe20003800000 */
.L_x_14237:
        /* <DEDUP_REMOVED lines=15> */
.L_x_14238:
[----:B------:R-:W-:Y:S02]  /*18d40*/  @P1 IMAD R8, R3, 0x2, R22 ;  /* 0x0000000203081824 */ /* 0x000fe400078e0216 */
[----:B------:R-:W-:Y:S02]  /*18d50*/  IMAD.MOV.U32 R13, RZ, RZ, R2 ;  /* 0x000000ffff0d7224 */ /* 0x000fe400078e0002 */
[----:B------:R-:W-:Y:S02]  /*18d60*/  IMAD.MOV.U32 R12, RZ, RZ, 0x5 ;  /* 0x00000005ff0c7424 */ /* 0x000fe400078e00ff */
[----:B------:R-:W-:-:S07]  /*18d70*/  IMAD.MOV.U32 R7, RZ, RZ, R14 ;  /* 0x000000ffff077224 */ /* 0x000fce00078e000e */
[----:B------:R-:W-:Y:S05]  /*18d80*/  WARPSYNC.COLLECTIVE R15, `(.L_x_14239) ;  /* 0x000000000f087348 */ /* 0x000fea0003c00000 */
[----:B------:R0:W1:Y:S02]  /*18d90*/  SHFL.IDX P6, R14, R13, R12, R11 ;  /* 0x0000000c0d0e7389 */ /* 0x00006400000c000b */
[----:B01----:R-:W-:Y:S01]  /*18da0*/  ENDCOLLECTIVE ;  /* 0x000000000000791b */ /* 0x003fe20003800000 */
.L_x_14239:
        /* <DEDUP_REMOVED lines=15> */
.L_x_14240:
[----:B------:R-:W-:Y:S02]  /*18ea0*/  @P1 IMAD R8, R3, 0x2, R22 ;  /* 0x0000000203081824 */ /* 0x000fe400078e0216 */
[----:B------:R-:W-:Y:S02]  /*18eb0*/  IMAD.MOV.U32 R13, RZ, RZ, R2 ;  /* 0x000000ffff0d7224 */ /* 0x000fe400078e0002 */
[----:B------:R-:W-:Y:S02]  /*18ec0*/  IMAD.MOV.U32 R12, RZ, RZ, 0x6 ;  /* 0x00000006ff0c7424 */ /* 0x000fe400078e00ff */
[----:B------:R-:W-:-:S07]  /*18ed0*/  IMAD.MOV.U32 R7, RZ, RZ, R14 ;  /* 0x000000ffff077224 */ /* 0x000fce00078e000e */
[----:B------:R-:W-:Y:S05]  /*18ee0*/  WARPSYNC.COLLECTIVE R15, `(.L_x_14241) ;  /* 0x000000000f087348 */ /* 0x000fea0003c00000 */
[----:B------:R0:W1:Y:S02]  /*18ef0*/  SHFL.IDX P6, R14, R13, R12, R11 ;  /* 0x0000000c0d0e7389 */ /* 0x00006400000c000b */
[----:B01----:R-:W-:Y:S01]  /*18f00*/  ENDCOLLECTIVE ;  /* 0x000000000000791b */ /* 0x003fe20003800000 */
.L_x_14241:
        /* <DEDUP_REMOVED lines=15> */
.L_x_14242:
[----:B------:R-:W-:Y:S02]  /*19000*/  @P1 IMAD R8, R3, 0x2, R22 ;  /* 0x0000000203081824 */ /* 0x000fe400078e0216 */
[----:B------:R-:W-:Y:S02]  /*19010*/  IMAD.MOV.U32 R13, RZ, RZ, R2 ;  /* 0x000000ffff0d7224 */ /* 0x000fe400078e0002 */
[----:B------:R-:W-:Y:S02]  /*19020*/  IMAD.MOV.U32 R12, RZ, RZ, 0x7 ;  /* 0x00000007ff0c7424 */ /* 0x000fe400078e00ff */
[----:B------:R-:W-:-:S07]  /*19030*/  IMAD.MOV.U32 R7, RZ, RZ, R14 ;  /* 0x000000ffff077224 */ /* 0x000fce00078e000e */
[----:B------:R-:W-:Y:S05]  /*19040*/  WARPSYNC.COLLECTIVE R15, `(.L_x_14243) ;  /* 0x000000000f087348 */ /* 0x000fea0003c00000 */
[----:B------:R0:W1:Y:S02]  /*19050*/  SHFL.IDX P6, R14, R13, R12, R11 ;  /* 0x0000000c0d0e7389 */ /* 0x00006400000c000b */
[----:B01----:R-:W-:Y:S01]  /*19060*/  ENDCOLLECTIVE ;  /* 0x000000000000791b */ /* 0x003fe20003800000 */
.L_x_14243:
        /* <DEDUP_REMOVED lines=10> */
.L_x_14244:
[----:B------:R-:W-:Y:S01]  /*19110*/  @!PT LDS RZ, [RZ] ;  /* 0x00000000fffff984 */ /* 0x000fe20000000800 */
[----:B------:R-:W-:Y:S01]  /*19120*/  @!PT LDS RZ, [RZ] ;  /* 0x00000000fffff984 */ /* 0x000fe20000000800 */
[----:B------:R-:W-:Y:S01]  /*19130*/  @!PT LDS RZ, [RZ] ;  /* 0x00000000fffff984 */ /* 0x000fe20000000800 */
[----:B------:R0:W-:Y:S01]  /*19140*/  @P1 LDGSTS.E.BYPASS.LTC128B.128 [R8+0x11400], desc[UR54][R6.64], !P2 ;  /* 0x1140000006081fae */ /* 0x0001e2000d101d76 */
[----:B------:R-:W-:Y:S01]  /*19150*/  IMAD.MOV.U32 R0, RZ, RZ, R14 ;  /* 0x000000ffff007224 */ /* 0x000fe200078e000e */
[----:B------:R-:W-:Y:S06]  /*19160*/  BRA `(.L_x_14245) ;  /* 0xffffffb400287947 */ /* 0x000fec000383ffff */
.L_x_14169:
        /* <DEDUP_REMOVED lines=9> */
.L_x_14246:
[C---:B------:R-:W-:Y:S01]  /*19200*/  VIADD R8, R27.reuse, 0x10 ;  /* 0x000000101b087836 */ /* 0x040fe20000000000 */
[----:B------:R-:W-:Y:S01]  /*19210*/  ISETP.GE.AND P2, PT, R27, R3, PT ;  /* 0x000000031b00720c */ /* 0x000fe20003f46270 */
[----:B------:R-:W-:Y:S02]  /*19220*/  IMAD.MOV.U32 R13, RZ, RZ, R0 ;  /* 0x000000ffff0d7224 */ /* 0x000fe400078e0000 */
[----:B------:R-:W-:-:S10]  /*19230*/  IMAD.MOV.U32 R6, RZ, RZ, R14 ;  /* 0x000000ffff067224 */ /* 0x000fd400078e000e */
[----:B------:R-:W-:Y:S05]  /*19240*/  WARPSYNC.COLLECTIVE R15, `(.L_x_14247) ;  /* 0x000000000f087348 */ /* 0x000fea0003c00000 */
[----:B------:R0:W1:Y:S02]  /*19250*/  SHFL.IDX P6, R14, R13, R12, R11 ;  /* 0x0000000c0d0e7389 */ /* 0x00006400000c000b */
[----:B01----:R-:W-:Y:S01]  /*19260*/  ENDCOLLECTIVE ;  /* 0x000000000000791b */ /* 0x003fe20003800000 */
.L_x_14247:
[----:B------:R-:W-:Y:S02]  /*19270*/  IMAD.MOV.U32 R13, RZ, RZ, R4 ;  /* 0x000000ffff0d7224 */ /* 0x000fe400078e0004 */
[----:B------:R-:W-:Y:S02]  /*19280*/  IMAD.MOV.U32 R12, RZ, RZ, 0x1 ;  /* 0x00000001ff0c7424 */ /* 0x000fe400078e00ff */
[----:B------:R-:W-:-:S07]  /*19290*/  IMAD.MOV.U32 R7, RZ, RZ, R14 ;  /* 0x000000ffff077224 */ /* 0x000fce00078e000e */
[----:B------:R-:W-:Y:S05]  /*192a0*/  WARPSYNC.COLLECTIVE R15, `(.L_x_14248) ;  /* 0x000000000f087348 */ /* 0x000fea0003c00000 */
[----:B------:R0:W1:Y:S02]  /*192b0*/  SHFL.IDX P6, R14, R13, R12, R11 ;  /* 0x0000000c0d0e7389 */ /* 0x00006400000c000b */
[----:B01----:R-:W-:Y:S01]  /*192c0*/  ENDCOLLECTIVE ;  /* 0x000000000000791b */ /* 0x003fe20003800000 */
.L_x_14248:
        /* <DEDUP_REMOVED lines=11> */
[----:B0-----:R-:W-:-:S07]  /*19380*/  IMAD.MOV.U32 R6, RZ, RZ, R14 ;  /* 0x000000ffff067224 */ /* 0x001fce00078e000e */
[----:B------:R-:W-:Y:S05]  /*19390*/  WARPSYNC.COLLECTIVE R15, `(.L_x_14249) ;  /* 0x000000000f087348 */ /* 0x000fea0003c00000 */
[----:B------:R0:W1:Y:S02]  /*193a0*/  SHFL.IDX P6, R14, R13, R12, R11 ;  /* 0x0000000c0d0e7389 */ /* 0x00006400000c000b */
[----:B01----:R-:W-:Y:S01]  /*193b0*/  ENDCOLLECTIVE ;  /* 0x000000000000791b */ /* 0x003fe20003800000 */
.L_x_14249:
[----:B------:R-:W-:Y:S02]  /*193c0*/  IMAD.MOV.U32 R13, RZ, RZ, R4 ;  /* 0x000000ffff0d7224 */ /* 0x000fe400078e0004 */
[----:B------:R-:W-:Y:S02]  /*193d0*/  IMAD.MOV.U32 R12, RZ, RZ, 0x2 ;  /* 0x00000002ff0c7424 */ /* 0x000fe400078e00ff */
[----:B------:R-:W-:-:S07]  /*193e0*/  IMAD.MOV.U32 R7, RZ, RZ, R14 ;  /* 0x000000ffff077224 */ /* 0x000fce00078e000e */
[----:B------:R-:W-:Y:S05]  /*193f0*/  WARPSYNC.COLLECTIVE R15, `(.L_x_14250) ;  /* 0x000000000f087348 */ /* 0x000fea0003c00000 */
[----:B------:R0:W1:Y:S02]  /*19400*/  SHFL.IDX P6, R14, R13, R12, R11 ;  /* 0x0000000c0d0e7389 */ /* 0x00006400000c000b */
[----:B01----:R-:W-:Y:S01]  /*19410*/  ENDCOLLECTIVE ;  /* 0x000000000000791b */ /* 0x003fe20003800000 */
.L_x_14250:
        /* <DEDUP_REMOVED lines=16> */
.L_x_14251:
[----:B------:R-:W-:Y:S02]  /*19520*/  IMAD.MOV.U32 R13, RZ, RZ, R4 ;  /* 0x000000ffff0d7224 */ /* 0x000fe400078e0004 */
[----:B------:R-:W-:Y:S02]  /*19530*/  IMAD.MOV.U32 R12, RZ, RZ, 0x3 ;  /* 0x00000003ff0c7424 */ /* 0x000fe400078e00ff */
[----:B------:R-:W-:-:S07]  /*19540*/  IMAD.MOV.U32 R7, RZ, RZ, R14 ;  /* 0x000000ffff077224 */ /* 0x000fce00078e000e */
[----:B------:R-:W-:Y:S05]  /*19550*/  WARPSYNC.COLLECTIVE R15, `(.L_x_14252) ;  /* 0x000000000f087348 */ /* 0x000fea0003c00000 */
[----:B------:R0:W1:Y:S02]  /*19560*/  SHFL.IDX P6, R14, R13, R12, R11 ;  /* 0x0000000c0d0e7389 */ /* 0x00006400000c000b */
[----:B01----:R-:W-:Y:S01]  /*19570*/  ENDCOLLECTIVE ;  /* 0x000000000000791b */ /* 0x003fe20003800000 */
.L_x_14252:
        /* <DEDUP_REMOVED lines=16> */
.L_x_14253:
[----:B------:R-:W-:Y:S02]  /*19680*/  IMAD.MOV.U32 R13, RZ, RZ, R4 ;  /* 0x000000ffff0d7224 */ /* 0x000fe400078e0004 */
[----:B------:R-:W-:Y:S02]  /*19690*/  IMAD.MOV.U32 R12, RZ, RZ, 0x4 ;  /* 0x00000004ff0c7424 */ /* 0x000fe400078e00ff */
[----:B------:R-:W-:-:S07]  /*196a0*/  IMAD.MOV.U32 R7, RZ, RZ, R14 ;  /* 0x000000ffff077224 */ /* 0x000fce00078e000e */
[----:B------:R-:W-:Y:S05]  /*196b0*/  WARPSYNC.COLLECTIVE R15, `(.L_x_14254) ;  /* 0x000000000f087348 */ /* 0x000fea0003c00000 */
[----:B------:R0:W1:Y:S02]  /*196c0*/  SHFL.IDX P6, R14, R13, R12, R11 ;  /* 0x0000000c0d0e7389 */ /* 0x00006400000c000b */
[----:B01----:R-:W-:Y:S01]  /*196d0*/  ENDCOLLECTIVE ;  /* 0x000000000000791b */ /* 0x003fe20003800000 */
.L_x_14254:
        /* <DEDUP_REMOVED lines=16> */
.L_x_14255:
[----:B------:R-:W-:Y:S02]  /*197e0*/  IMAD.MOV.U32 R13, RZ, RZ, R4 ;  /* 0x000000ffff0d7224 */ /* 0x000fe400078e0004 */
[----:B------:R-:W-:Y:S02]  /*197f0*/  IMAD.MOV.U32 R12, RZ, RZ, 0x5 ;  /* 0x00000005ff0c7424 */ /* 0x000fe400078e00ff */
[----:B------:R-:W-:-:S07]  /*19800*/  IMAD.MOV.U32 R7, RZ, RZ, R14 ;  /* 0x000000ffff077224 */ /* 0x000fce00078e000e */
[----:B------:R-:W-:Y:S05]  /*19810*/  WARPSYNC.COLLECTIVE R15, `(.L_x_14256) ;  /* 0x000000000f087348 */ /* 0x000fea0003c00000 */
[----:B------:R0:W1:Y:S02]  /*19820*/  SHFL.IDX P6, R14, R13, R12, R11 ;  /* 0x0000000c0d0e7389 */ /* 0x00006400000c000b */
[----:B01----:R-:W-:Y:S01]  /*19830*/  ENDCOLLECTIVE ;  /* 0x000000000000791b */ /* 0x003fe20003800000 */
.L_x_14256:
        /* <DEDUP_REMOVED lines=16> */
.L_x_14257:
[----:B------:R-:W-:Y:S02]  /*19940*/  IMAD.MOV.U32 R13, RZ, RZ, R4 ;  /* 0x000000ffff0d7224 */ /* 0x000fe400078e0004 */
[----:B------:R-:W-:Y:S02]  /*19950*/  IMAD.MOV.U32 R12, RZ, RZ, 0x6 ;  /* 0x00000006ff0c7424 */ /* 0x000fe400078e00ff */
[----:B------:R-:W-:-:S07]  /*19960*/  IMAD.MOV.U32 R7, RZ, RZ, R14 ;  /* 0x000000ffff077224 */ /* 0x000fce00078e000e */
[----:B------:R-:W-:Y:S05]  /*19970*/  WARPSYNC.COLLECTIVE R15, `(.L_x_14258) ;  /* 0x000000000f087348 */ /* 0x000fea0003c00000 */
[----:B------:R0:W1:Y:S02]  /*19980*/  SHFL.IDX P6, R14, R13, R12, R11 ;  /* 0x0000000c0d0e7389 */ /* 0x00006400000c000b */
[----:B01----:R-:W-:Y:S01]  /*19990*/  ENDCOLLECTIVE ;  /* 0x000000000000791b */ /* 0x003fe20003800000 */
.L_x_14258:
        /* <DEDUP_REMOVED lines=16> */
.L_x_14259:
[----:B------:R-:W-:Y:S02]  /*19aa0*/  IMAD.MOV.U32 R13, RZ, RZ, R4 ;  /* 0x000000ffff0d7224 */ /* 0x000fe400078e0004 */
[----:B------:R-:W-:Y:S02]  /*19ab0*/  IMAD.MOV.U32 R12, RZ, RZ, 0x7 ;  /* 0x00000007ff0c7424 */ /* 0x000fe400078e00ff */
[----:B------:R-:W-:-:S07]  /*19ac0*/  IMAD.MOV.U32 R7, RZ, RZ, R14 ;  /* 0x000000ffff077224 */ /* 0x000fce00078e000e */
[----:B------:R-:W-:Y:S05]  /*19ad0*/  WARPSYNC.COLLECTIVE R15, `(.L_x_14260) ;  /* 0x000000000f087348 */ /* 0x000fea0003c00000 */
[----:B------:R0:W1:Y:S02]  /*19ae0*/  SHFL.IDX P6, R14, R13, R12, R11 ;  /* 0x0000000c0d0e7389 */ /* 0x00006400000c000b */
[----:B01----:R-:W-:Y:S01]  /*19af0*/  ENDCOLLECTIVE ;  /* 0x000000000000791b */ /* 0x003fe20003800000 */
.L_x_14260:
[----:B------:R-:W-:-:S05]  /*19b00*/  @!P1 LEA R7, P2, R29, R7, 0x1 ;  /* 0x000000071d079211 */ /* 0x000fca00078408ff */
[----:B------:R-:W-:-:S05]  /*19b10*/  @!P1 IMAD.X R6, RZ, RZ, R6, P2 ;  /* 0x000000ffff069224 */ /* 0x000fca00010e0606 */
[-C--:B------:R-:W-:Y:S01]  /*19b20*/  @!P1 LOP3.LUT R7, R7, R6.reuse, RZ, 0x3c, !PT ;  /* 0x0000000607079212 */ /* 0x080fe200078e3cff */
[----:B------:R-:W-:Y:S02]  /*19b30*/  IMAD.MOV.U32 R13, RZ, RZ, R0 ;  /* 0x000000ffff0d7224 */ /* 0x000fe400078e0000 */
[----:B------:R-:W-:Y:S01]  /*19b40*/  VIADD R0, R27, 0x70 ;  /* 0x000000701b007836 */ /* 0x000fe20000000000 */
[----:B------:R-:W-:-:S04]  /*19b50*/  @!P1 LOP3.LUT R6, R7, R6, RZ, 0x3c, !PT ;  /* 0x0000000607069212 */ /* 0x000fc800078e3cff */
[----:B------:R-:W-:Y:S01]  /*19b60*/  @!P1 LOP3.LUT R7, R7, R6, RZ, 0x3c, !PT ;  /* 0x0000000607079212 */ /* 0x000fe200078e3cff */
[----:B------:R-:W-:-:S07]  /*19b70*/  IMAD.MOV.U32 R4, RZ, RZ, R14 ;  /* 0x000000ffff047224 */ /* 0x000fce00078e000e */
[----:B------:R-:W-:Y:S05]  /*19b80*/  WARPSYNC.COLLECTIVE R15, `(.L_x_14261) ;  /* 0x000000000f087348 */ /* 0x000fea0003c00000 */
[----:B------:R0:W1:Y:S02]  /*19b90*/  SHFL.IDX P6, R14, R13, R12, R11 ;  /* 0x0000000c0d0e7389 */ /* 0x00006400000c000b */
[----:B01----:R-:W-:Y:S01]  /*19ba0*/  ENDCOLLECTIVE ;  /* 0x000000000000791b */ /* 0x003fe20003800000 */
.L_x_14261:
[----:B------:R-:W-:Y:S01]  /*19bb0*/  @!PT LDS RZ, [RZ] ;  /* 0x00000000fffff984 */ /* 0x000fe20000000800 */
[----:B------:R-:W-:Y:S01]  /*19bc0*/  @!PT LDS RZ, [RZ] ;  /* 0x00000000fffff984 */ /* 0x000fe20000000800 */
[----:B------:R-:W-:Y:S01]  /*19bd0*/  @!PT LDS RZ, [RZ] ;  /* 0x00000000fffff984 */ /* 0x000fe20000000800 */
[----:B------:R0:W-:Y:S01]  /*19be0*/  @!P1 LDGSTS.E.BYPASS.LTC128B.128 [R10+0xb400], desc[UR54][R6.64], !P0 ;  /* 0x0b400000060a9fae */ /* 0x0001e2000c101d76 */
[----:B------:R-:W-:Y:S01]  /*19bf0*/  ISETP.GE.AND P1, PT, R0, R3, PT ;  /* 0x000000030000720c */ /* 0x000fe20003f26270 */
[----:B------:R-:W-:Y:S02]  /*19c00*/  VIADD R0, R27, 0x80 ;  /* 0x000000801b007836 */ /* 0x000fe40000000000 */
[----:B------:R-:W-:Y:S02]  /*19c10*/  IMAD.MOV.U32 R13, RZ, RZ, R2 ;  /* 0x000000ffff0d7224 */ /* 0x000fe400078e0002 */
[----:B------:R-:W-:Y:S02]  /*19c20*/  IMAD.MOV.U32 R12, RZ, RZ, RZ ;  /* 0x000000ffff0c7224 */ /* 0x000fe400078e00ff */
[----:B0-----:R-:W-:-:S07]  /*19c30*/  IMAD.MOV.U32 R6, RZ, RZ, R14 ;  /* 0x000000ffff067224 */ /* 0x001fce00078e000e */
[----:B------:R-:W-:Y:S05]  /*19c40*/  WARPSYNC.COLLECTIVE R15, `(.L_x_14262) ;  /* 0x000000000f087348 */ /* 0x000fea0003c00000 */
[----:B------:R0:W1:Y:S02]  /*19c50*/  SHFL.IDX P6, R14, R13, R12, R11 ;  /* 0x0000000c0d0e7389 */ /* 0x00006400000c000b */
[----:B01----:R-:W-:Y:S01]  /*19c60*/  ENDCOLLECTIVE ;  /* 0x000000000000791b */ /* 0x003fe20003800000 */
.L_x_14262:
        /* <DEDUP_REMOVED lines=12> */
.L_x_14263:
[----:B------:R-:W-:Y:S02]  /*19d30*/  IMAD.MOV.U32 R13, RZ, RZ, R2 ;  /* 0x000000ffff0d7224 */ /* 0x000fe400078e0002 */
[----:B------:R-:W-:Y:S02]  /*19d40*/  IMAD.MOV.U32 R12, RZ, RZ, 0x1 ;  /* 0x00000001ff0c7424 */ /* 0x000fe400078e00ff */
[----:B------:R-:W-:-:S07]  /*19d50*/  IMAD.MOV.U32 R4, RZ, RZ, R14 ;  /* 0x000000ffff047224 */ /* 0x000fce00078e000e */
[----:B------:R-:W-:Y:S05]  /*19d60*/  WARPSYNC.COLLECTIVE R15, `(.L_x_14264) ;  /* 0x000000000f087348 */ /* 0x000fea0003c00000 */
[----:B------:R0:W1:Y:S02]  /*19d70*/  SHFL.IDX P6, R14, R13, R12, R11 ;  /* 0x0000000c0d0e7389 */ /* 0x00006400000c000b */
[----:B01----:R-:W-:Y:S01]  /*19d80*/  ENDCOLLECTIVE ;  /* 0x000000000000791b */ /* 0x003fe20003800000 */
.L_x_14264:
[----:B------:R-:W-:-:S05]  /*19d90*/  @!P1 LEA R4, P3, R29, R4, 0x1 ;  /* 0x000000041d049211 */ /* 0x000fca00078608ff */
[----:B------:R-:W-:Y:S02]  /*19da0*/  @!P1 IMAD.X R0, RZ, RZ, R0, P3 ;  /* 0x000000ffff009224 */ /* 0x000fe400018e0600 */
[----:B------:R-:W-:Y:S02]  /*19db0*/  @!P1 IMAD.MOV.U32 R6, RZ, RZ, R4 ;  /* 0x000000ffff069224 */ /* 0x000fe400078e0004 */
[----:B------:R-:W-:Y:S02]  /*19dc0*/  @!P1 IMAD.MOV.U32 R7, RZ, RZ, R0 ;  /* 0x000000ffff079224 */ /* 0x000fe400078e0000 */
[C---:B------:R-:W-:Y:S02]  /*19dd0*/  VIADD R0, R27.reuse, 0x90 ;  /* 0x000000901b007836 */ /* 0x040fe40000000000 */
[----:B------:R-:W-:Y:S01]  /*19de0*/  IMAD.MOV.U32 R13, RZ, RZ, R5 ;  /* 0x000000ffff0d7224 */ /* 0x000fe200078e0005 */
[----:B------:R-:W-:Y:S01]  /*19df0*/  @!PT LDS RZ, [RZ] ;  /* 0x00000000fffff984 */ /* 0x000fe20000000800 */
[----:B------:R-:W-:Y:S01]  /*19e00*/  @!PT LDS RZ, [RZ] ;  /* 0x00000000fffff984 */ /* 0x000fe20000000800 */
[----:B------:R-:W-:Y:S01]  /*19e10*/  @!PT LDS RZ, [RZ] ;  /* 0x00000000fffff984 */ /* 0x000fe20000000800 */
[----:B------:R0:W-:Y:S01]  /*19e20*/  @!P1 LDGSTS.E.BYPASS.LTC128B.128 [R10+0xc400], desc[UR54][R6.64], !P0 ;  /* 0x0c400000060a9fae */ /* 0x0001e2000c101d76 */
[----:B------:R-:W-:Y:S01]  /*19e30*/  VIADD R4, R27, 0xa0 ;  /* 0x000000a01b047836 */ /* 0x000fe20000000000 */
[----:B------:R-:W-:Y:S01]  /*19e40*/  ISETP.GE.AND P1, PT, R0, R3, PT ;  /* 0x000000030000720c */ /* 0x000fe20003f26270 */
[----:B------:R-:W-:-:S12]  /*19e50*/  IMAD.MOV.U32 R0, RZ, RZ, R14 ;  /* 0x000000ffff007224 */ /* 0x000fd800078e000e */
[----:B0-----:R-:W-:Y:S05]  /*19e60*/  WARPSYNC.COLLECTIVE R15, `(.L_x_14265) ;  /* 0x000000000f087348 */ /* 0x001fea0003c00000 */
[----:B------:R1:W2:Y:S02]  /*19e70*/  SHFL.IDX P6, R14, R13, R12, R11 ;  /* 0x0000000c0d0e7389 */ /* 0x0002a400000c000b */
[----:B012---:R-:W-:Y:S01]  /*19e80*/  ENDCOLLECTIVE ;  /* 0x000000000000791b */ /* 0x007fe20003800000 */
.L_x_14265:
[----:B------:R-:W-:Y:S02]  /*19e90*/  IMAD.MOV.U32 R13, RZ, RZ, R2 ;  /* 0x000000ffff0d7224 */ /* 0x000fe400078e0002 */
[----:B------:R-:W-:Y:S02]  /*19ea0*/  IMAD.MOV.U32 R12, RZ, RZ, 0x2 ;  /* 0x00000002ff0c7424 */ /* 0x000fe400078e00ff */
[----:B------:R-:W-:-:S07]  /*19eb0*/  IMAD.MOV.U32 R6, RZ, RZ, R14 ;  /* 0x000000ffff067224 */ /* 0x000fce00078e000e */
[----:B------:R-:W-:Y:S05]  /*19ec0*/  WARPSYNC.COLLECTIVE R15, `(.L_x_14266) ;  /* 0x000000000f087348 */ /* 0x000fea0003c00000 */
[----:B------:R0:W1:Y:S02]  /*19ed0*/  SHFL.IDX P6, R14, R13, R12, R11 ;  /* 0x0000000c0d0e7389 */ /* 0x00006400000c000b */
[----:B01----:R-:W-:Y:S01]  /*19ee0*/  ENDCOLLECTIVE ;  /* 0x000000000000791b */ /* 0x003fe20003800000 */
.L_x_14266:
[----:B------:R-:W-:-:S05]  /*19ef0*/  @!P1 LEA R6, P2, R29, R6, 0x1 ;  /* 0x000000061d069211 */ /* 0x000fca00078408ff */
[----:B------:R-:W-:Y:S01]  /*19f00*/  @!P1 IMAD.X R0, RZ, RZ, R0, P2 ;  /* 0x000000ffff009224 */ /* 0x000fe200010e0600 */
[----:B------:R-:W-:-:S03]  /*19f10*/  ISETP.GE.AND P2, PT, R4, R3, PT ;  /* 0x000000030400720c */ /* 0x000fc60003f46270 */
        /* <DEDUP_REMOVED lines=10> */
.L_x_14267:
[----:B------:R-:W-:Y:S02]  /*19fc0*/  IMAD.MOV.U32 R13, RZ, RZ, R2 ;  /* 0x000000ffff0d7224 */ /* 0x000fe400078e0002 */
[----:B------:R-:W-:Y:S02]  /*19fd0*/  IMAD.MOV.U32 R12, RZ, RZ, 0x3 ;  /* 0x00000003ff0c7424 */ /* 0x000fe400078e00ff */
[----:B------:R-:W-:-:S07]  /*19fe0*/  IMAD.MOV.U32 R6, RZ, RZ, R14 ;  /* 0x000000ffff067224 */ /* 0x000fce00078e000e */
[----:B------:R-:W-:Y:S05]  /*19ff0*/  WARPSYNC.COLLECTIVE R15, `(.L_x_14268) ;  /* 0x000000000f087348 */ /* 0x000fea0003c00000 */
[----:B------:R0:W1:Y:S02]  /*1a000*/  SHFL.IDX P6, R14, R13, R12, R11 ;  /* 0x0000000c0d0e7389 */ /* 0x00006400000c000b */
[----:B01----:R-:W-:Y:S01]  /*1a010*/  ENDCOLLECTIVE ;  /* 0x000000000000791b */ /* 0x003fe20003800000 */
.L_x_14268:
        /* <DEDUP_REMOVED lines=12> */
.L_x_14269:
[----:B------:R-:W-:Y:S01]  /*1a0e0*/  IMAD.MOV.U32 R2, RZ, RZ, R14 ;  /* 0x000000ffff027224 */ /* 0x000fe200078e000e */
[----:B------:R-:W-:Y:S06]  /*1a0f0*/  BRA `(.L_x_14270) ;  /* 0xffffffb000fc7947 */ /* 0x000fec000383ffff */
.L_x_14172:
[----:B0-----:R0:W1:Y:S02]  /*1a100*/  SYNCS.PHASECHK.TRANS64.TRYWAIT P0, [R22+URZ+0x16820], R3 ;  /* 0x01682003160075a7 */ /* 0x001064000800017f */
[----:B-1----:R-:W-:Y:S05]  /*1a110*/  @!P0 NANOSLEEP.SYNCS 0x989680 ;  /* 0x009896800000895d */ /* 0x002fea0003900000 */
[----:B------:R-:W1:Y:S02]  /*1a120*/  @!P0 SYNCS.PHASECHK.TRANS64 P0, [R22+URZ+0x16820], R3 ;  /* 0x01682003160085a7 */ /* 0x000e64000800007f */
[----:B-1----:R-:W-:Y:S05]  /*1a130*/  @!P0 BRA `(.L_x_14172) ;  /* 0xfffffffc00f08947 */ /* 0x002fea000383ffff */
[----:B------:R-:W-:Y:S05]  /*1a140*/  BRA `(.L_x_14271) ;  /* 0xffffffb400687947 */ /* 0x000fea000383ffff */
.L_x_14177:
[----:B0-----:R0:W1:Y:S02]  /*1a150*/  SYNCS.PHASECHK.TRANS64.TRYWAIT P0, [R5+URZ+0x16840], R2 ;  /* 0x01684002050075a7 */ /* 0x001064000800017f */
[----:B-1----:R-:W-:Y:S05]  /*1a160*/  @!P0 NANOSLEEP.SYNCS 0x989680 ;  /* 0x009896800000895d */ /* 0x002fea0003900000 */
[----:B------:R-:W1:Y:S02]  /*1a170*/  @!P0 SYNCS.PHASECHK.TRANS64 P0, [R5+URZ+0x16840], R2 ;  /* 0x01684002050085a7 */ /* 0x000e64000800007f */
[----:B-1----:R-:W-:Y:S05]  /*1a180*/  @!P0 BRA `(.L_x_14177) ;  /* 0xfffffffc00f08947 */ /* 0x002fea000383ffff */
[----:B------:R-:W-:Y:S05]  /*1a190*/  BRA `(.L_x_14272) ;  /* 0xffffffb800307947 */ /* 0x000fea000383ffff */
.L_x_14178:
        /* <DEDUP_REMOVED lines=8> */
.L_x_14274:
[----:B------:R-:W-:Y:S05]  /*1a220*/  BSYNC B1 ;  /* 0x0000000000017941 */ /* 0x000fea0003800000 */
.L_x_14273:
        /* <DEDUP_REMOVED lines=9> */
.L_x_14275:
[----:B------:R-:W-:Y:S02]  /*1a2c0*/  IMAD R9, R9, 0x2, R22 ;  /* 0x0000000209097824 */ /* 0x000fe400078e0216 */
[----:B------:R-:W-:Y:S02]  /*1a2d0*/  IMAD.MOV.U32 R13, RZ, RZ, R10 ;  /* 0x000000ffff0d7224 */ /* 0x000fe400078e000a */
[----:B------:R-:W-:Y:S02]  /*1a2e0*/  IMAD.MOV.U32 R12, RZ, RZ, 0x1 ;  /* 0x00000001ff0c7424 */ /* 0x000fe400078e00ff */
[----:B------:R-:W-:-:S07]  /*1a2f0*/  IMAD.MOV.U32 R2, RZ, RZ, R14 ;  /* 0x000000ffff027224 */ /* 0x000fce00078e000e */
[----:B------:R-:W-:Y:S05]  /*1a300*/  WARPSYNC.COLLECTIVE R15, `(.L_x_14276) ;  /* 0x000000000f087348 */ /* 0x000fea0003c00000 */
[----:B------:R0:W1:Y:S02]  /*1a310*/  SHFL.IDX P6, R14, R13, R12, R11 ;  /* 0x0000000c0d0e7389 */ /* 0x00006400000c000b */
[----:B01----:R-:W-:Y:S01]  /*1a320*/  ENDCOLLECTIVE ;  /* 0x000000000000791b */ /* 0x003fe20003800000 */
.L_x_14276:
        /* <DEDUP_REMOVED lines=11> */
.L_x_14277:
[----:B------:R-:W-:Y:S02]  /*1a3e0*/  IMAD.MOV.U32 R13, RZ, RZ, R10 ;  /* 0x000000ffff0d7224 */ /* 0x000fe400078e000a */
[----:B------:R-:W-:Y:S02]  /*1a3f0*/  IMAD.MOV.U32 R12, RZ, RZ, 0x2 ;  /* 0x00000002ff0c7424 */ /* 0x000fe400078e00ff */
[----:B------:R-:W-:-:S07]  /*1a400*/  IMAD.MOV.U32 R2, RZ, RZ, R14 ;  /* 0x000000ffff027224 */ /* 0x000fce00078e000e */
[----:B------:R-:W-:Y:S05]  /*1a410*/  WARPSYNC.COLLECTIVE R15, `(.L_x_14278) ;  /* 0x000000000f087348 */ /* 0x000fea0003c00000 */
[----:B------:R0:W1:Y:S02]  /*1a420*/  SHFL.IDX P6, R14, R13, R12, R11 ;  /* 0x0000000c0d0e7389 */ /* 0x00006400000c000b */
[----:B01----:R-:W-:Y:S01]  /*1a430*/  ENDCOLLECTIVE ;  /* 0x000000000000791b */ /* 0x003fe20003800000 */
.L_x_14278:
        /* <DEDUP_REMOVED lines=11> */
.L_x_14279:
[----:B------:R-:W-:Y:S02]  /*1a4f0*/  IMAD.MOV.U32 R13, RZ, RZ, R10 ;  /* 0x000000ffff0d7224 */ /* 0x000fe400078e000a */
[----:B------:R-:W-:Y:S02]  /*1a500*/  IMAD.MOV.U32 R12, RZ, RZ, 0x3 ;  /* 0x00000003ff0c7424 */ /* 0x000fe400078e00ff */
[----:B------:R-:W-:-:S07]  /*1a510*/  IMAD.MOV.U32 R2, RZ, RZ, R14 ;  /* 0x000000ffff027224 */ /* 0x000fce00078e000e */
[----:B------:R-:W-:Y:S05]  /*1a520*/  WARPSYNC.COLLECTIVE R15, `(.L_x_14280) ;  /* 0x000000000f087348 */ /* 0x000fea0003c00000 */
[----:B------:R0:W1:Y:S02]  /*1a530*/  SHFL.IDX P6, R14, R13, R12, R11 ;  /* 0x0000000c0d0e7389 */ /* 0x00006400000c000b */
[----:B01----:R-:W-:Y:S01]  /*1a540*/  ENDCOLLECTIVE ;  /* 0x000000000000791b */ /* 0x003fe20003800000 */
.L_x_14280:
        /* <DEDUP_REMOVED lines=11> */
.L_x_14281:
[----:B------:R-:W-:Y:S02]  /*1a600*/  IMAD.MOV.U32 R13, RZ, RZ, R10 ;  /* 0x000000ffff0d7224 */ /* 0x000fe400078e000a */
[----:B------:R-:W-:Y:S02]  /*1a610*/  IMAD.MOV.U32 R12, RZ, RZ, 0x4 ;  /* 0x00000004ff0c7424 */ /* 0x000fe400078e00ff */
[----:B------:R-:W-:-:S07]  /*1a620*/  IMAD.MOV.U32 R2, RZ, RZ, R14 ;  /* 0x000000ffff027224 */ /* 0x000fce00078e000e */
[----:B------:R-:W-:Y:S05]  /*1a630*/  WARPSYNC.COLLECTIVE R15, `(.L_x_14282) ;  /* 0x000000000f087348 */ /* 0x000fea0003c00000 */
[----:B------:R0:W1:Y:S02]  /*1a640*/  SHFL.IDX P6, R14, R13, R12, R11 ;  /* 0x0000000c0d0e7389 */ /* 0x00006400000c000b */
[----:B01----:R-:W-:Y:S01]  /*1a650*/  ENDCOLLECTIVE ;  /* 0x000000000000791b */ /* 0x003fe20003800000 */
.L_x_14282:
        /* <DEDUP_REMOVED lines=11> */
.L_x_14283:
[----:B------:R-:W-:Y:S02]  /*1a710*/  IMAD.MOV.U32 R13, RZ, RZ, R10 ;  /* 0x000000ffff0d7224 */ /* 0x000fe400078e000a */
[----:B------:R-:W-:Y:S02]  /*1a720*/  IMAD.MOV.U32 R12, RZ, RZ, 0x5 ;  /* 0x00000005ff0c7424 */ /* 0x000fe400078e00ff */
[----:B------:R-:W-:-:S07]  /*1a730*/  IMAD.MOV.U32 R2, RZ, RZ, R14 ;  /* 0x000000ffff027224 */ /* 0x000fce00078e000e */
[----:B------:R-:W-:Y:S05]  /*1a740*/  WARPSYNC.COLLECTIVE R15, `(.L_x_14284) ;  /* 0x000000000f087348 */ /* 0x000fea0003c00000 */
[----:B------:R0:W1:Y:S02]  /*1a750*/  SHFL.IDX P6, R14, R13, R12, R11 ;  /* 0x0000000c0d0e7389 */ /* 0x00006400000c000b */
[----:B01----:R-:W-:Y:S01]  /*1a760*/  ENDCOLLECTIVE ;  /* 0x000000000000791b */ /* 0x003fe20003800000 */
.L_x_14284:
        /* <DEDUP_REMOVED lines=11> */
.L_x_14285:
[----:B------:R-:W-:Y:S02]  /*1a820*/  IMAD.MOV.U32 R13, RZ, RZ, R10 ;  /* 0x000000ffff0d7224 */ /* 0x000fe400078e000a */
[----:B------:R-:W-:Y:S02]  /*1a830*/  IMAD.MOV.U32 R12, RZ, RZ, 0x6 ;  /* 0x00000006ff0c7424 */ /* 0x000fe400078e00ff */
[----:B------:R-:W-:-:S07]  /*1a840*/  IMAD.MOV.U32 R2, RZ, RZ, R14 ;  /* 0x000000ffff027224 */ /* 0x000fce00078e000e */
[----:B------:R-:W-:Y:S05]  /*1a850*/  WARPSYNC.COLLECTIVE R15, `(.L_x_14286) ;  /* 0x000000000f087348 */ /* 0x000fea0003c00000 */
[----:B------:R0:W1:Y:S02]  /*1a860*/  SHFL.IDX P6, R14, R13, R12, R11 ;  /* 0x0000000c0d0e7389 */ /* 0x00006400000c000b */
[----:B01----:R-:W-:Y:S01]  /*1a870*/  ENDCOLLECTIVE ;  /* 0x000000000000791b */ /* 0x003fe20003800000 */
.L_x_14286:
        /* <DEDUP_REMOVED lines=11> */
.L_x_14287:
[----:B------:R-:W-:Y:S02]  /*1a930*/  IMAD.MOV.U32 R13, RZ, RZ, R10 ;  /* 0x000000ffff0d7224 */ /* 0x000fe400078e000a */
[----:B------:R-:W-:Y:S02]  /*1a940*/  IMAD.MOV.U32 R12, RZ, RZ, 0x7 ;  /* 0x00000007ff0c7424 */ /* 0x000fe400078e00ff */
[----:B------:R-:W-:-:S07]  /*1a950*/  IMAD.MOV.U32 R2, RZ, RZ, R14 ;  /* 0x000000ffff027224 */ /* 0x000fce00078e000e */
[----:B------:R-:W-:Y:S05]  /*1a960*/  WARPSYNC.COLLECTIVE R15, `(.L_x_14288) ;  /* 0x000000000f087348 */ /* 0x000fea0003c00000 */
[----:B------:R0:W1:Y:S02]  /*1a970*/  SHFL.IDX P6, R14, R13, R12, R11 ;  /* 0x0000000c0d0e7389 */ /* 0x00006400000c000b */
[----:B01----:R-:W-:Y:S01]  /*1a980*/  ENDCOLLECTIVE ;  /* 0x000000000000791b */ /* 0x003fe20003800000 */
.L_x_14288:
        /* <DEDUP_REMOVED lines=11> */
.L_x_14289:
[----:B------:R-:W-:Y:S01]  /*1aa40*/  IMAD.MOV.U32 R2, RZ, RZ, R14 ;  /* 0x000000ffff027224 */ /* 0x000fe200078e000e */
[----:B------:R-:W-:Y:S06]  /*1aa50*/  BRA `(.L_x_14290) ;  /* 0xffffffb400107947 */ /* 0x000fec000383ffff */
.L_x_14183:
[----:B-1----:R1:W2:Y:S02]  /*1aa60*/  SYNCS.PHASECHK.TRANS64.TRYWAIT P0, [R5+URZ+0x16860], R2 ;  /* 0x01686002050075a7 */ /* 0x0022a4000800017f */
[----:B--2---:R-:W-:Y:S05]  /*1aa70*/  @!P0 NANOSLEEP.SYNCS 0x989680 ;  /* 0x009896800000895d */ /* 0x004fea0003900000 */
[----:B------:R-:W2:Y:S02]  /*1aa80*/  @!P0 SYNCS.PHASECHK.TRANS64 P0, [R5+URZ+0x16860], R2 ;  /* 0x01686002050085a7 */ /* 0x000ea4000800007f */
[----:B--2---:R-:W-:Y:S05]  /*1aa90*/  @!P0 BRA `(.L_x_14183) ;  /* 0xfffffffc00f08947 */ /* 0x004fea000383ffff */
[----:B------:R-:W-:Y:S05]  /*1aaa0*/  BRA `(.L_x_14291) ;  /* 0xffffffb400687947 */ /* 0x000fea000383ffff */
.L_x_14184:
        /* <DEDUP_REMOVED lines=8> */
.L_x_14293:
[----:B------:R-:W-:Y:S05]  /*1ab30*/  BSYNC B1 ;  /* 0x0000000000017941 */ /* 0x000fea0003800000 */
.L_x_14292:
[----:B------:R-:W-:Y:S01]  /*1ab40*/  IMAD.MOV.U32 R13, RZ, RZ, R17 ;  /* 0x000000ffff0d7224 */ /* 0x000fe200078e0011 */
[----:B------:R-:W-:Y:S01]  /*1ab50*/  ISETP.LT.OR P2, PT, R8, 0x1, P1 ;  /* 0x000000010800780c */ /* 0x000fe20000f41670 */
        /* <DEDUP_REMOVED lines=8> */
.L_x_14294:
[----:B------:R-:W-:Y:S02]  /*1abe0*/  IMAD.MOV.U32 R13, RZ, RZ, R18 ;  /* 0x000000ffff0d7224 */ /* 0x000fe400078e0012 */
[----:B------:R-:W-:Y:S02]  /*1abf0*/  IMAD.MOV.U32 R12, RZ, RZ, 0x1 ;  /* 0x00000001ff0c7424 */ /* 0x000fe400078e00ff */
[----:B------:R-:W-:-:S07]  /*1ac00*/  IMAD.MOV.U32 R2, RZ, RZ, R14 ;  /* 0x000000ffff027224 */ /* 0x000fce00078e000e */
[----:B------:R-:W-:Y:S05]  /*1ac10*/  WARPSYNC.COLLECTIVE R15, `(.L_x_14295) ;  /* 0x000000000f087348 */ /* 0x000fea0003c00000 */
[----:B------:R0:W1:Y:S02]  /*1ac20*/  SHFL.IDX P6, R14, R13, R12, R11 ;  /* 0x0000000c0d0e7389 */ /* 0x00006400000c000b */
[----:B01----:R-:W-:Y:S01]  /*1ac30*/  ENDCOLLECTIVE ;  /* 0x000000000000791b */ /* 0x003fe20003800000 */
.L_x_14295:
        /* <DEDUP_REMOVED lines=12> */
.L_x_14296:
[----:B------:R-:W-:Y:S02]  /*1ad00*/  IMAD.MOV.U32 R13, RZ, RZ, R18 ;  /* 0x000000ffff0d7224 */ /* 0x000fe400078e0012 */
[----:B------:R-:W-:Y:S02]  /*1ad10*/  IMAD.MOV.U32 R12, RZ, RZ, 0x2 ;  /* 0x00000002ff0c7424 */ /* 0x000fe400078e00ff */
[----:B------:R-:W-:-:S07]  /*1ad20*/  IMAD.MOV.U32 R2, RZ, RZ, R14 ;  /* 0x000000ffff027224 */ /* 0x000fce00078e000e */
[----:B------:R-:W-:Y:S05]  /*1ad30*/  WARPSYNC.COLLECTIVE R15, `(.L_x_14297) ;  /* 0x000000000f087348 */ /* 0x000fea0003c00000 */
[----:B------:R0:W1:Y:S02]  /*1ad40*/  SHFL.IDX P6, R14, R13, R12, R11 ;  /* 0x0000000c0d0e7389 */ /* 0x00006400000c000b */
[----:B01----:R-:W-:Y:S01]  /*1ad50*/  ENDCOLLECTIVE ;  /* 0x000000000000791b */ /* 0x003fe20003800000 */
.L_x_14297:
        /* <DEDUP_REMOVED lines=12> */
.L_x_14298:
[----:B------:R-:W-:Y:S02]  /*1ae20*/  IMAD.MOV.U32 R13, RZ, RZ, R18 ;  /* 0x000000ffff0d7224 */ /* 0x000fe400078e0012 */
[----:B------:R-:W-:Y:S02]  /*1ae30*/  IMAD.MOV.U32 R12, RZ, RZ, 0x3 ;  /* 0x00000003ff0c7424 */ /* 0x000fe400078e00ff */
[----:B------:R-:W-:-:S07]  /*1ae40*/  IMAD.MOV.U32 R2, RZ, RZ, R14 ;  /* 0x000000ffff027224 */ /* 0x000fce00078e000e */
[----:B------:R-:W-:Y:S05]  /*1ae50*/  WARPSYNC.COLLECTIVE R15, `(.L_x_14299) ;  /* 0x000000000f087348 */ /* 0x000fea0003c00000 */
[----:B------:R0:W1:Y:S02]  /*1ae60*/  SHFL.IDX P6, R14, R13, R12, R11 ;  /* 0x0000000c0d0e7389 */ /* 0x00006400000c000b */
[----:B01----:R-:W-:Y:S01]  /*1ae70*/  ENDCOLLECTIVE ;  /* 0x000000000000791b */ /* 0x003fe20003800000 */
.L_x_14299:
        /* <DEDUP_REMOVED lines=12> */
.L_x_14300:
[----:B------:R-:W-:Y:S02]  /*1af40*/  IMAD.MOV.U32 R13, RZ, RZ, R18 ;  /* 0x000000ffff0d7224 */ /* 0x000fe400078e0012 */
[----:B------:R-:W-:Y:S02]  /*1af50*/  IMAD.MOV.U32 R12, RZ, RZ, 0x4 ;  /* 0x00000004ff0c7424 */ /* 0x000fe400078e00ff */
[----:B------:R-:W-:-:S07]  /*1af60*/  IMAD.MOV.U32 R2, RZ, RZ, R14 ;  /* 0x000000ffff027224 */ /* 0x000fce00078e000e */
[----:B------:R-:W-:Y:S05]  /*1af70*/  WARPSYNC.COLLECTIVE R15, `(.L_x_14301) ;  /* 0x000000000f087348 */ /* 0x000fea0003c00000 */
[----:B------:R0:W1:Y:S02]  /*1af80*/  SHFL.IDX P6, R14, R13, R12, R11 ;  /* 0x0000000c0d0e7389 */ /* 0x00006400000c000b */
[----:B01----:R-:W-:Y:S01]  /*1af90*/  ENDCOLLECTIVE ;  /* 0x000000000000791b */ /* 0x003fe20003800000 */
.L_x_14301:
        /* <DEDUP_REMOVED lines=12> */
.L_x_14302:
[----:B------:R-:W-:Y:S02]  /*1b060*/  IMAD.MOV.U32 R13, RZ, RZ, R18 ;  /* 0x000000ffff0d7224 */ /* 0x000fe400078e0012 */
[----:B------:R-:W-:Y:S02]  /*1b070*/  IMAD.MOV.U32 R12, RZ, RZ, 0x5 ;  /* 0x00000005ff0c7424 */ /* 0x000fe400078e00ff */
[----:B------:R-:W-:-:S07]  /*1b080*/  IMAD.MOV.U32 R2, RZ, RZ, R14 ;  /* 0x000000ffff027224 */ /* 0x000fce00078e000e */
[----:B------:R-:W-:Y:S05]  /*1b090*/  WARPSYNC.COLLECTIVE R15, `(.L_x_14303) ;  /* 0x000000000f087348 */ /* 0x000fea0003c00000 */
[----:B------:R0:W1:Y:S02]  /*1b0a0*/  SHFL.IDX P6, R14, R13, R12, R11 ;  /* 0x0000000c0d0e7389 */ /* 0x00006400000c000b */
[----:B01----:R-:W-:Y:S01]  /*1b0b0*/  ENDCOLLECTIVE ;  /* 0x000000000000791b */ /* 0x003fe20003800000 */
.L_x_14303:
        /* <DEDUP_REMOVED lines=12> */
.L_x_14304:
[----:B------:R-:W-:Y:S02]  /*1b180*/  IMAD.MOV.U32 R13, RZ, RZ, R18 ;  /* 0x000000ffff0d7224 */ /* 0x000fe400078e0012 */
[----:B------:R-:W-:Y:S02]  /*1b190*/  IMAD.MOV.U32 R12, RZ, RZ, 0x6 ;  /* 0x00000006ff0c7424 */ /* 0x000fe400078e00ff */
[----:B------:R-:W-:-:S07]  /*1b1a0*/  IMAD.MOV.U32 R2, RZ, RZ, R14 ;  /* 0x000000ffff027224 */ /* 0x000fce00078e000e */
[----:B------:R-:W-:Y:S05]  /*1b1b0*/  WARPSYNC.COLLECTIVE R15, `(.L_x_14305) ;  /* 0x000000000f087348 */ /* 0x000fea0003c00000 */
[----:B------:R0:W1:Y:S02]  /*1b1c0*/  SHFL.IDX P6, R14, R13, R12, R11 ;  /* 0x0000000c0d0e7389 */ /* 0x00006400000c000b */
[----:B01----:R-:W-:Y:S01]  /*1b1d0*/  ENDCOLLECTIVE ;  /* 0x000000000000791b */ /* 0x003fe20003800000 */
.L_x_14305:
        /* <DEDUP_REMOVED lines=12> */
.L_x_14306:
[----:B------:R-:W-:Y:S02]  /*1b2a0*/  IMAD.MOV.U32 R13, RZ, RZ, R18 ;  /* 0x000000ffff0d7224 */ /* 0x000fe400078e0012 */
[----:B------:R-:W-:Y:S02]  /*1b2b0*/  IMAD.MOV.U32 R12, RZ, RZ, 0x7 ;  /* 0x00000007ff0c7424 */ /* 0x000fe400078e00ff */
[----:B------:R-:W-:-:S07]  /*1b2c0*/  IMAD.MOV.U32 R2, RZ, RZ, R14 ;  /* 0x000000ffff027224 */ /* 0x000fce00078e000e */
[----:B------:R-:W-:Y:S05]  /*1b2d0*/  WARPSYNC.COLLECTIVE R15, `(.L_x_14307) ;  /* 0x000000000f087348 */ /* 0x000fea0003c00000 */
[----:B------:R0:W1:Y:S02]  /*1b2e0*/  SHFL.IDX P6, R14, R13, R12, R11 ;  /* 0x0000000c0d0e7389 */ /* 0x00006400000c000b */
[----:B01----:R-:W-:Y:S01]  /*1b2f0*/  ENDCOLLECTIVE ;  /* 0x000000000000791b */ /* 0x003fe20003800000 */
.L_x_14307:
        /* <DEDUP_REMOVED lines=11> */
.L_x_14308:
[----:B------:R-:W-:Y:S01]  /*1b3b0*/  IMAD.MOV.U32 R2, RZ, RZ, R14 ;  /* 0x000000ffff027224 */ /* 0x000fe200078e000e */
[----:B------:R-:W-:Y:S06]  /*1b3c0*/  BRA `(.L_x_14309) ;  /* 0xffffffb000187947 */ /* 0x000fec000383ffff */
.L_x_14192:
[----:B0-----:R0:W1:Y:S02]  /*1b3d0*/  SYNCS.PHASECHK.TRANS64.TRYWAIT P0, [R0+URZ+0x16860], R3 ;  /* 0x01686003000075a7 */ /* 0x001064000800017f */
[----:B-1----:R-:W-:Y:S05]  /*1b3e0*/  @!P0 NANOSLEEP.SYNCS 0x989680 ;  /* 0x009896800000895d */ /* 0x002fea0003900000 */
[----:B------:R-:W1:Y:S02]  /*1b3f0*/  @!P0 SYNCS.PHASECHK.TRANS64 P0, [R0+URZ+0x16860], R3 ;  /* 0x01686003000085a7 */ /* 0x000e64000800007f */
[----:B-1----:R-:W-:Y:S05]  /*1b400*/  @!P0 BRA `(.L_x_14192) ;  /* 0xfffffffc00f08947 */ /* 0x002fea000383ffff */
[----:B------:R-:W-:Y:S05]  /*1b410*/  BRA `(.L_x_14310) ;  /* 0xffffffb4002c7947 */ /* 0x000fea000383ffff */
.L_x_14193:
        /* <DEDUP_REMOVED lines=8> */
.L_x_14312:
[----:B------:R-:W-:Y:S05]  /*1b4a0*/  BSYNC B0 ;  /* 0x0000000000007941 */ /* 0x000fea0003800000 */
.L_x_14311:
        /* <DEDUP_REMOVED lines=9> */
.L_x_14313:
[----:B------:R-:W-:Y:S01]  /*1b540*/  ULDC UR4, c[0x0][0x2f4] ;  /* 0x0000bd0000047ab9 */ /* 0x000fe20000000800 */
[----:B------:R-:W-:Y:S01]  /*1b550*/  IMAD R4, R4, 0x2, R22 ;  /* 0x0000000204047824 */ /* 0x000fe200078e0216 */
[----:B------:R-:W-:-:S04]  /*1b560*/  ISETP.GE.AND P0, PT, R29, UR4, PT ;  /* 0x000000041d007c0c */ /* 0x000fc8000bf06270 */
[----:B------:R-:W-:Y:S01]  /*1b570*/  ISETP.LT.OR P2, PT, R6, 0x1, P0 ;  /* 0x000000010600780c */ /* 0x000fe20000741670 */
[----:B------:R-:W-:Y:S02]  /*1b580*/  IMAD.MOV.U32 R13, RZ, RZ, R18 ;  /* 0x000000ffff0d7224 */ /* 0x000fe400078e0012 */
[----:B------:R-:W-:Y:S01]  /*1b590*/  IMAD.MOV.U32 R12, RZ, RZ, 0x1 ;  /* 0x00000001ff0c7424 */ /* 0x000fe200078e00ff */
[----:B------:R-:W-:-:S13]  /*1b5a0*/  IADD3 R2, P1, R14, R5, RZ ;  /* 0x000000050e027210 */ /* 0x000fda0007f3e0ff */
[----:B------:R-:W-:Y:S05]  /*1b5b0*/  WARPSYNC.COLLECTIVE R15, `(.L_x_14314) ;  /* 0x000000000f087348 */ /* 0x000fea0003c00000 */
[----:B------:R0:W1:Y:S02]  /*1b5c0*/  SHFL.IDX P6, R14, R13, R12, R11 ;  /* 0x0000000c0d0e7389 */ /* 0x00006400000c000b */
[----:B01----:R-:W-:Y:S01]  /*1b5d0*/  ENDCOLLECTIVE ;  /* 0x000000000000791b */ /* 0x003fe20003800000 */
.L_x_14314:
        /* <DEDUP_REMOVED lines=11> */
.L_x_14315:
[----:B------:R-:W-:Y:S02]  /*1b690*/  IMAD.MOV.U32 R13, RZ, RZ, R18 ;  /* 0x000000ffff0d7224 */ /* 0x000fe400078e0012 */
[----:B------:R-:W-:Y:S02]  /*1b6a0*/  IMAD.MOV.U32 R12, RZ, RZ, 0x2 ;  /* 0x00000002ff0c7424 */ /* 0x000fe400078e00ff */
[----:B------:R-:W-:-:S07]  /*1b6b0*/  IMAD.MOV.U32 R9, RZ, RZ, R14 ;  /* 0x000000ffff097224 */ /* 0x000fce00078e000e */
[----:B------:R-:W-:Y:S05]  /*1b6c0*/  WARPSYNC.COLLECTIVE R15, `(.L_x_14316) ;  /* 0x000000000f087348 */ /* 0x000fea0003c00000 */
[----:B------:R0:W1:Y:S02]  /*1b6d0*/  SHFL.IDX P6, R14, R13, R12, R11 ;  /* 0x0000000c0d0e7389 */ /* 0x00006400000c000b */
[----:B01----:R-:W-:Y:S01]  /*1b6e0*/  ENDCOLLECTIVE ;  /* 0x000000000000791b */ /* 0x003fe20003800000 */
.L_x_14316:
        /* <DEDUP_REMOVED lines=12> */
.L_x_14317:
[----:B------:R-:W-:Y:S02]  /*1b7b0*/  IMAD.MOV.U32 R13, RZ, RZ, R18 ;  /* 0x000000ffff0d7224 */ /* 0x000fe400078e0012 */
[----:B------:R-:W-:Y:S02]  /*1b7c0*/  IMAD.MOV.U32 R12, RZ, RZ, 0x3 ;  /* 0x00000003ff0c7424 */ /* 0x000fe400078e00ff */
[----:B------:R-:W-:-:S07]  /*1b7d0*/  IMAD.MOV.U32 R10, RZ, RZ, R14 ;  /* 0x000000ffff0a7224 */ /* 0x000fce00078e000e */
[----:B------:R-:W-:Y:S05]  /*1b7e0*/  WARPSYNC.COLLECTIVE R15, `(.L_x_14318) ;  /* 0x000000000f087348 */ /* 0x000fea0003c00000 */
[----:B------:R0:W1:Y:S02]  /*1b7f0*/  SHFL.IDX P6, R14, R13, R12, R11 ;  /* 0x0000000c0d0e7389 */ /* 0x00006400000c000b */
[----:B01----:R-:W-:Y:S01]  /*1b800*/  ENDCOLLECTIVE ;  /* 0x000000000000791b */ /* 0x003fe20003800000 */
.L_x_14318:
        /* <DEDUP_REMOVED lines=12> */
.L_x_14319:
[----:B------:R-:W-:Y:S02]  /*1b8d0*/  IMAD.MOV.U32 R13, RZ, RZ, R18 ;  /* 0x000000ffff0d7224 */ /* 0x000fe400078e0012 */
[----:B------:R-:W-:Y:S02]  /*1b8e0*/  IMAD.MOV.U32 R12, RZ, RZ, 0x4 ;  /* 0x00000004ff0c7424 */ /* 0x000fe400078e00ff */
[----:B------:R-:W-:-:S07]  /*1b8f0*/  IMAD.MOV.U32 R9, RZ, RZ, R14 ;  /* 0x000000ffff097224 */ /* 0x000fce00078e000e */
[----:B------:R-:W-:Y:S05]  /*1b900*/  WARPSYNC.COLLECTIVE R15, `(.L_x_14320) ;  /* 0x000000000f087348 */ /* 0x000fea0003c00000 */
[----:B------:R0:W1:Y:S02]  /*1b910*/  SHFL.IDX P6, R14, R13, R12, R11 ;  /* 0x0000000c0d0e7389 */ /* 0x00006400000c000b */
[----:B01----:R-:W-:Y:S01]  /*1b920*/  ENDCOLLECTIVE ;  /* 0x000000000000791b */ /* 0x003fe20003800000 */
.L_x_14320:
        /* <DEDUP_REMOVED lines=12> */
.L_x_14321:
[----:B------:R-:W-:Y:S02]  /*1b9f0*/  IMAD.MOV.U32 R13, RZ, RZ, R18 ;  /* 0x000000ffff0d7224 */ /* 0x000fe400078e0012 */
[----:B------:R-:W-:Y:S02]  /*1ba00*/  IMAD.MOV.U32 R12, RZ, RZ, 0x5 ;  /* 0x00000005ff0c7424 */ /* 0x000fe400078e00ff */
[----:B------:R-:W-:-:S07]  /*1ba10*/  IMAD.MOV.U32 R10, RZ, RZ, R14 ;  /* 0x000000ffff0a7224 */ /* 0x000fce00078e000e */
[----:B------:R-:W-:Y:S05]  /*1ba20*/  WARPSYNC.COLLECTIVE R15, `(.L_x_14322) ;  /* 0x000000000f087348 */ /* 0x000fea0003c00000 */
[----:B------:R0:W1:Y:S02]  /*1ba30*/  SHFL.IDX P6, R14, R13, R12, R11 ;  /* 0x0000000c0d0e7389 */ /* 0x00006400000c000b */
[----:B01----:R-:W-:Y:S01]  /*1ba40*/  ENDCOLLECTIVE ;  /* 0x000000000000791b */ /* 0x003fe20003800000 */
.L_x_14322:
        /* <DEDUP_REMOVED lines=12> */
.L_x_14323:
[----:B------:R-:W-:Y:S02]  /*1bb10*/  IMAD.MOV.U32 R13, RZ, RZ, R18 ;  /* 0x000000ffff0d7224 */ /* 0x000fe400078e0012 */
[----:B------:R-:W-:Y:S02]  /*1bb20*/  IMAD.MOV.U32 R12, RZ, RZ, 0x6 ;  /* 0x00000006ff0c7424 */ /* 0x000fe400078e00ff */
[----:B------:R-:W-:-:S07]  /*1bb30*/  IMAD.MOV.U32 R9, RZ, RZ, R14 ;  /* 0x000000ffff097224 */ /* 0x000fce00078e000e */
[----:B------:R-:W-:Y:S05]  /*1bb40*/  WARPSYNC.COLLECTIVE R15, `(.L_x_14324) ;  /* 0x000000000f087348 */ /* 0x000fea0003c00000 */
[----:B------:R0:W1:Y:S02]  /*1bb50*/  SHFL.IDX P6, R14, R13, R12, R11 ;  /* 0x0000000c0d0e7389 */ /* 0x00006400000c000b */
[----:B01----:R-:W-:Y:S01]  /*1bb60*/  ENDCOLLECTIVE ;  /* 0x000000000000791b */ /* 0x003fe20003800000 */
.L_x_14324:
        /* <DEDUP_REMOVED lines=12> */
.L_x_14325:
[----:B------:R-:W-:Y:S02]  /*1bc30*/  IMAD.MOV.U32 R13, RZ, RZ, R18 ;  /* 0x000000ffff0d7224 */ /* 0x000fe400078e0012 */
[----:B------:R-:W-:Y:S01]  /*1bc40*/  IMAD.MOV.U32 R12, RZ, RZ, 0x7 ;  /* 0x00000007ff0c7424 */ /* 0x000fe200078e00ff */
[----:B------:R-:W-:-:S13]  /*1bc50*/  IADD3 R2, P1, R14, R5, RZ ;  /* 0x000000050e027210 */ /* 0x000fda0007f3e0ff */
[----:B------:R-:W-:Y:S05]  /*1bc60*/  WARPSYNC.COLLECTIVE R15, `(.L_x_14326) ;  /* 0x000000000f087348 */ /* 0x000fea0003c00000 */
[----:B------:R0:W1:Y:S02]  /*1bc70*/  SHFL.IDX P6, R14, R13, R12, R11 ;  /* 0x0000000c0d0e7389 */ /* 0x00006400000c000b */
[----:B01----:R-:W-:Y:S01]  /*1bc80*/  ENDCOLLECTIVE ;  /* 0x000000000000791b */ /* 0x003fe20003800000 */
.L_x_14326:
        /* <DEDUP_REMOVED lines=10> */
.L_x_14327:
[----:B------:R-:W-:Y:S05]  /*1bd30*/  BRA `(.L_x_14328) ;  /* 0xffffffac00dc7947 */ /* 0x000fea000383ffff */
.L_x_14198:
        /* <DEDUP_REMOVED lines=8> */
.L_x_14330:
[----:B------:R-:W-:Y:S05]  /*1bdc0*/  BSYNC B0 ;  /* 0x0000000000007941 */ /* 0x000fea0003800000 */
.L_x_14329:
        /* <DEDUP_REMOVED lines=9> */
.L_x_14331:
        /* <DEDUP_REMOVED lines=23> */
.L_x_14332:
[----:B------:R-:W-:Y:S01]  /*1bfd0*/  IMAD.MOV.U32 R12, RZ, RZ, 0x2 ;  /* 0x00000002ff0c7424 */ /* 0x000fe200078e00ff */
[----:B------:R-:W-:-:S05]  /*1bfe0*/  SEL R4, R14, RZ, P1 ;  /* 0x000000ff0e047207 */ /* 0x000fca0000800000 */
[----:B------:R-:W-:-:S04]  /*1bff0*/  IMAD.IADD R4, R13, 0x1, R4 ;  /* 0x000000010d047824 */ /* 0x000fc800078e0204 */
[----:B------:R-:W-:-:S07]  /*1c000*/  IMAD.MOV.U32 R13, RZ, RZ, R4 ;  /* 0x000000ffff0d7224 */ /* 0x000fce00078e0004 */
[----:B------:R-:W-:Y:S05]  /*1c010*/  WARPSYNC.COLLECTIVE R15, `(.L_x_14333) ;  /* 0x000000000f087348 */ /* 0x000fea0003c00000 */
[----:B------:R0:W1:Y:S02]  /*1c020*/  SHFL.UP P6, R14, R13, R12, R11 ;  /* 0x0400000c0d0e7389 */ /* 0x00006400000c000b */
[----:B01----:R-:W-:Y:S01]  /*1c030*/  ENDCOLLECTIVE ;  /* 0x000000000000791b */ /* 0x003fe20003800000 */
.L_x_14333:
[----:B------:R-:W-:Y:S01]  /*1c040*/  IMAD.MOV.U32 R12, RZ, RZ, 0x4 ;  /* 0x00000004ff0c7424 */ /* 0x000fe200078e00ff */
[----:B------:R-:W-:-:S05]  /*1c050*/  SEL R3, R14, RZ, P2 ;  /* 0x000000ff0e037207 */ /* 0x000fca0001000000 */
[----:B------:R-:W-:-:S04]  /*1c060*/  IMAD.IADD R2, R4, 0x1, R3 ;  /* 0x0000000104027824 */ /* 0x000fc800078e0203 */
[----:B------:R-:W-:-:S07]  /*1c070*/  IMAD.MOV.U32 R13, RZ, RZ, R2 ;  /* 0x000000ffff0d7224 */ /* 0x000fce00078e0002 */
[----:B------:R-:W-:Y:S05]  /*1c080*/  WARPSYNC.COLLECTIVE R15, `(.L_x_14334) ;  /* 0x000000000f087348 */ /* 0x000fea0003c00000 */
[----:B------:R0:W1:Y:S02]  /*1c090*/  SHFL.UP P6, R14, R13, R12, R11 ;  /* 0x0400000c0d0e7389 */ /* 0x00006400000c000b */
[----:B01----:R-:W-:Y:S01]  /*1c0a0*/  ENDCOLLECTIVE ;  /* 0x000000000000791b */ /* 0x003fe20003800000 */
.L_x_14334:
[----:B------:R-:W-:Y:S01]  /*1c0b0*/  IMAD.MOV.U32 R12, RZ, RZ, 0x8 ;  /* 0x00000008ff0c7424 */ /* 0x000fe200078e00ff */
[----:B------:R-:W-:-:S05]  /*1c0c0*/  SEL R3, R14, RZ, P3 ;  /* 0x000000ff0e037207 */ /* 0x000fca0001800000 */
[----:B------:R-:W-:-:S04]  /*1c0d0*/  IMAD.IADD R3, R2, 0x1, R3 ;  /* 0x0000000102037824 */ /* 0x000fc800078e0203 */
[----:B------:R-:W-:-:S07]  /*1c0e0*/  IMAD.MOV.U32 R13, RZ, RZ, R3 ;  /* 0x000000ffff0d7224 */ /* 0x000fce00078e0003 */
[----:B------:R-:W-:Y:S05]  /*1c0f0*/  WARPSYNC.COLLECTIVE R15, `(.L_x_14335) ;  /* 0x000000000f087348 */ /* 0x000fea0003c00000 */
[----:B------:R0:W1:Y:S02]  /*1c100*/  SHFL.UP P6, R14, R13, R12, R11 ;  /* 0x0400000c0d0e7389 */ /* 0x00006400000c000b */
[----:B01----:R-:W-:Y:S01]  /*1c110*/  ENDCOLLECTIVE ;  /* 0x000000000000791b */ /* 0x003fe20003800000 */
.L_x_14335:
[----:B------:R-:W-:Y:S01]  /*1c120*/  IMAD.MOV.U32 R12, RZ, RZ, 0x10 ;  /* 0x00000010ff0c7424 */ /* 0x000fe200078e00ff */
[----:B------:R-:W-:-:S05]  /*1c130*/  SEL R4, R14, RZ, P4 ;  /* 0x000000ff0e047207 */ /* 0x000fca0002000000 */
[----:B------:R-:W-:-:S04]  /*1c140*/  IMAD.IADD R4, R3, 0x1, R4 ;  /* 0x0000000103047824 */ /* 0x000fc800078e0204 */
[----:B------:R-:W-:-:S07]  /*1c150*/  IMAD.MOV.U32 R13, RZ, RZ, R4 ;  /* 0x000000ffff0d7224 */ /* 0x000fce00078e0004 */
[----:B------:R-:W-:Y:S05]  /*1c160*/  WARPSYNC.COLLECTIVE R15, `(.L_x_14336) ;  /* 0x000000000f087348 */ /* 0x000fea0003c00000 */
[----:B------:R0:W1:Y:S02]  /*1c170*/  SHFL.UP P6, R14, R13, R12, R11 ;  /* 0x0400000c0d0e7389 */ /* 0x00006400000c000b */
[----:B01----:R-:W-:Y:S01]  /*1c180*/  ENDCOLLECTIVE ;  /* 0x000000000000791b */ /* 0x003fe20003800000 */
.L_x_14336:
        /* <DEDUP_REMOVED lines=8> */
.L_x_14337:
[----:B------:R-:W-:Y:S05]  /*1c210*/  BRA `(.L_x_14338) ;  /* 0xffffffac00e87947 */ /* 0x000fea000383ffff */
.L_x_14201:
[----:B------:R-:W-:Y:S01]  /*1c220*/  BSSY B0, `(.L_x_14339) ;  /* 0x0000007000007945 */ /* 0x000fe20003800000 */
[----:B------:R-:W-:Y:S02]  /*1c230*/  IMAD.MOV.U32 R12, RZ, RZ, 0x1 ;  /* 0x00000001ff0c7424 */ /* 0x000fe400078e00ff */
[----:B------:R-:W-:Y:S02]  /*1c240*/  IMAD.MOV.U32 R11, RZ, RZ, RZ ;  /* 0x000000ffff0b7224 */ /* 0x000fe400078e00ff */
[----:B------:R-:W-:-:S07]  /*1c250*/  IMAD.MOV.U32 R15, RZ, RZ, -0x1 ;  /* 0xffffffffff0f7424 */ /* 0x000fce00078e00ff */
[----:B------:R-:W-:Y:S05]  /*1c260*/  WARPSYNC.COLLECTIVE R15, `(.L_x_14340) ;  /* 0x000000000f087348 */ /* 0x000fea0003c00000 */
[----:B------:R0:W1:Y:S02]  /*1c270*/  SHFL.UP P6, R14, R13, R12, R11 ;  /* 0x0400000c0d0e7389 */ /* 0x00006400000c000b */
[----:B01----:R-:W-:Y:S01]  /*1c280*/  ENDCOLLECTIVE ;  /* 0x000000000000791b */ /* 0x003fe20003800000 */
.L_x_14340:
[----:B------:R-:W-:Y:S05]  /*1c290*/  BSYNC B0 ;  /* 0x0000000000007941 */ /* 0x000fea0003800000 */
.L_x_14339:
        /* <DEDUP_REMOVED lines=8> */
.L_x_14341:
[----:B------:R-:W-:Y:S01]  /*1c320*/  IMAD.MOV.U32 R12, RZ, RZ, 0x4 ;  /* 0x00000004ff0c7424 */ /* 0x000fe200078e00ff */
[----:B------:R-:W-:-:S05]  /*1c330*/  SEL R2, R14, RZ, P2 ;  /* 0x000000ff0e027207 */ /* 0x000fca0001000000 */
[----:B------:R-:W-:-:S04]  /*1c340*/  IMAD.IADD R2, R13, 0x1, R2 ;  /* 0x000000010d027824 */ /* 0x000fc800078e0202 */
[----:B------:R-:W-:-:S07]  /*1c350*/  IMAD.MOV.U32 R13, RZ, RZ, R2 ;  /* 0x000000ffff0d7224 */ /* 0x000fce00078e0002 */
[----:B------:R-:W-:Y:S05]  /*1c360*/  WARPSYNC.COLLECTIVE R15, `(.L_x_14342) ;  /* 0x000000000f087348 */ /* 0x000fea0003c00000 */
[----:B------:R0:W1:Y:S02]  /*1c370*/  SHFL.UP P6, R14, R13, R12, R11 ;  /* 0x0400000c0d0e7389 */ /* 0x00006400000c000b */
[----:B01----:R-:W-:Y:S01]  /*1c380*/  ENDCOLLECTIVE ;  /* 0x000000000000791b */ /* 0x003fe20003800000 */
.L_x_14342:
[----:B------:R-:W-:Y:S01]  /*1c390*/  IMAD.MOV.U32 R12, RZ, RZ, 0x8 ;  /* 0x00000008ff0c7424 */ /* 0x000fe200078e00ff */
[----:B------:R-:W-:-:S05]  /*1c3a0*/  SEL R3, R14, RZ, P3 ;  /* 0x000000ff0e037207 */ /* 0x000fca0001800000 */
[----:B------:R-:W-:-:S04]  /*1c3b0*/  IMAD.IADD R3, R2, 0x1, R3 ;  /* 0x0000000102037824 */ /* 0x000fc800078e0203 */
[----:B------:R-:W-:-:S07]  /*1c3c0*/  IMAD.MOV.U32 R13, RZ, RZ, R3 ;  /* 0x000000ffff0d7224 */ /* 0x000fce00078e0003 */
[----:B------:R-:W-:Y:S05]  /*1c3d0*/  WARPSYNC.COLLECTIVE R15, `(.L_x_14343) ;  /* 0x000000000f087348 */ /* 0x000fea0003c00000 */
[----:B------:R0:W1:Y:S02]  /*1c3e0*/  SHFL.UP P6, R14, R13, R12, R11 ;  /* 0x0400000c0d0e7389 */ /* 0x00006400000c000b */
[----:B01----:R-:W-:Y:S01]  /*1c3f0*/  ENDCOLLECTIVE ;  /* 0x000000000000791b */ /* 0x003fe20003800000 */
.L_x_14343:
[----:B------:R-:W-:Y:S01]  /*1c400*/  IMAD.MOV.U32 R12, RZ, RZ, 0x10 ;  /* 0x00000010ff0c7424 */ /* 0x000fe200078e00ff */
[----:B------:R-:W-:-:S05]  /*1c410*/  SEL R4, R14, RZ, P4 ;  /* 0x000000ff0e047207 */ /* 0x000fca0002000000 */
[----:B------:R-:W-:-:S04]  /*1c420*/  IMAD.IADD R4, R3, 0x1, R4 ;  /* 0x0000000103047824 */ /* 0x000fc800078e0204 */
[----:B------:R-:W-:-:S07]  /*1c430*/  IMAD.MOV.U32 R13, RZ, RZ, R4 ;  /* 0x000000ffff0d7224 */ /* 0x000fce00078e0004 */
[----:B------:R-:W-:Y:S05]  /*1c440*/  WARPSYNC.COLLECTIVE R15, `(.L_x_14344) ;  /* 0x000000000f087348 */ /* 0x000fea0003c00000 */
[----:B------:R0:W1:Y:S02]  /*1c450*/  SHFL.UP P6, R14, R13, R12, R11 ;  /* 0x0400000c0d0e7389 */ /* 0x00006400000c000b */
[----:B01----:R-:W-:Y:S01]  /*1c460*/  ENDCOLLECTIVE ;  /* 0x000000000000791b */ /* 0x003fe20003800000 */
.L_x_14344:
        /* <DEDUP_REMOVED lines=8> */
.L_x_14345:
[----:B------:R-:W-:Y:S05]  /*1c4f0*/  BRA `(.L_x_14346) ;  /* 0xffffffac00d47947 */ /* 0x000fea000383ffff */
.L_x_14203:
[----:B------:R-:W-:Y:S01]  /*1c500*/  BSSY B0, `(.L_x_14347) ;  /* 0x0000006000007945 */ /* 0x000fe20003800000 */
[----:B------:R-:W-:Y:S01]  /*1c510*/  PLOP3.LUT P6, PT, P6, PT, PT, 0x8, 0x0 ;  /* 0x000000000000781c */ /* 0x000fe200037ce170 */
[----:B------:R-:W-:-:S12]  /*1c520*/  IMAD.MOV.U32 R15, RZ, RZ, -0x1 ;  /* 0xffffffffff0f7424 */ /* 0x000fd800078e00ff */
[----:B0-----:R-:W-:Y:S05]  /*1c530*/  WARPSYNC.COLLECTIVE R15, `(.L_x_14348) ;  /* 0x000000000f087348 */ /* 0x001fea0003c00000 */
[----:B------:R-:W-:Y:S01]  /*1c540*/  VOTE.ANY R14, PT, P6 ;  /* 0x00000000000e7806 */ /* 0x000fe200030e0100 */
[----:B0-----:R-:W-:Y:S06]  /*1c550*/  ENDCOLLECTIVE ;  /* 0x000000000000791b */ /* 0x001fec0003800000 */
.L_x_14348:
[----:B------:R-:W-:Y:S05]  /*1c560*/  BSYNC B0 ;  /* 0x0000000000007941 */ /* 0x000fea0003800000 */
.L_x_14347:
        /* <DEDUP_REMOVED lines=10> */
.L_x_14349:
[----:B------:R-:W-:Y:S02]  /*1c610*/  IMAD.MOV.U32 R13, RZ, RZ, R5 ;  /* 0x000000ffff0d7224 */ /* 0x000fe400078e0005 */
[----:B------:R-:W-:-:S07]  /*1c620*/  IMAD.MOV.U32 R17, RZ, RZ, R14 ;  /* 0x000000ffff117224 */ /* 0x000fce00078e000e */
[----:B------:R-:W-:Y:S05]  /*1c630*/  WARPSYNC.COLLECTIVE R15, `(.L_x_14350) ;  /* 0x000000000f087348 */ /* 0x000fea0003c00000 */
[----:B------:R0:W1:Y:S02]  /*1c640*/  SHFL.IDX P6, R14, R13, R12, R11 ;  /* 0x0000000c0d0e7389 */ /* 0x00006400000c000b */
[----:B01----:R-:W-:Y:S01]  /*1c650*/  ENDCOLLECTIVE ;  /* 0x000000000000791b */ /* 0x003fe20003800000 */
.L_x_14350:
[----:B------:R-:W-:Y:S01]  /*1c660*/  IMAD.MOV.U32 R5, RZ, RZ, R14 ;  /* 0x000000ffff057224 */ /* 0x000fe200078e000e */
[----:B------:R-:W-:Y:S06]  /*1c670*/  BRA `(.L_x_14351) ;  /* 0xffffffac00b47947 */ /* 0x000fec000383ffff */
.L_x_14205:
[----:B------:R-:W-:Y:S01]  /*1c680*/  BSSY B0, `(.L_x_14352) ;  /* 0x0000007000007945 */ /* 0x000fe20003800000 */
[----:B------:R-:W-:Y:S02]  /*1c690*/  IMAD.MOV.U32 R13, RZ, RZ, R2 ;  /* 0x000000ffff0d7224 */ /* 0x000fe400078e0002 */
[----:B------:R-:W-:Y:S02]  /*1c6a0*/  IMAD.MOV.U32 R11, RZ, RZ, 0x1f ;  /* 0x0000001fff0b7424 */ /* 0x000fe400078e00ff */
[----:B------:R-:W-:-:S07]  /*1c6b0*/  IMAD.MOV.U32 R15, RZ, RZ, -0x1 ;  /* 0xffffffffff0f7424 */ /* 0x000fce00078e00ff */
[----:B0123--:R-:W-:Y:S05]  /*1c6c0*/  WARPSYNC.COLLECTIVE R15, `(.L_x_14353) ;  /* 0x000000000f087348 */ /* 0x00ffea0003c00000 */
[----:B------:R4:W0:Y:S02]  /*1c6d0*/  SHFL.IDX P6, R14, R13, R12, R11 ;  /* 0x0000000c0d0e7389 */ /* 0x00082400000c000b */
[----:B01234-:R-:W-:Y:S01]  /*1c6e0*/  ENDCOLLECTIVE ;  /* 0x000000000000791b */ /* 0x01ffe20003800000 */
.L_x_14353:
[----:B------:R-:W-:Y:S05]  /*1c6f0*/  BSYNC B0 ;  /* 0x0000000000007941 */ /* 0x000fea0003800000 */
.L_x_14352:
[----:B------:R-:W-:Y:S01]  /*1c700*/  IMAD.MOV.U32 R16, RZ, RZ, R14 ;  /* 0x000000ffff107224 */ /* 0x000fe200078e000e */
[----:B------:R-:W-:Y:S06]  /*1c710*/  BRA `(.L_x_14204) ;  /* 0xffffffac00a47947 */ /* 0x000fec000383ffff */
.L_x_14211:
[----:B0-----:R0:W2:Y:S02]  /*1c720*/  SYNCS.PHASECHK.TRANS64.TRYWAIT P0, [R4+URZ+0x16820], R0 ;  /* 0x01682000040075a7 */ /* 0x0010a4000800017f */
[----:B--2---:R-:W-:Y:S05]  /*1c730*/  @!P0 NANOSLEEP.SYNCS 0x989680 ;  /* 0x009896800000895d */ /* 0x004fea0003900000 */
[----:B------:R-:W2:Y:S02]  /*1c740*/  @!P0 SYNCS.PHASECHK.TRANS64 P0, [R4+URZ+0x16820], R0 ;  /* 0x01682000040085a7 */ /* 0x000ea4000800007f */
[----:B--2---:R-:W-:Y:S05]  /*1c750*/  @!P0 BRA `(.L_x_14211) ;  /* 0xfffffffc00f08947 */ /* 0x004fea000383ffff */
[----:B------:R-:W-:Y:S05]  /*1c760*/  BRA `(.L_x_14354) ;  /* 0xffffffb400fc7947 */ /* 0x000fea000383ffff */
.L_x_14212:
        /* <DEDUP_REMOVED lines=11> */
.L_x_14356:
[----:B------:R-:W-:Y:S05]  /*1c820*/  BSYNC B0 ;  /* 0x0000000000007941 */ /* 0x000fea0003800000 */
.L_x_14355:
[----:B------:R-:W-:Y:S05]  /*1c830*/  BRA `(.L_x_14357) ;  /* 0xffffffb400e47947 */ /* 0x000fea000383ffff */
.L_x_14215:
[----:B------:R-:W-:Y:S01]  /*1c840*/  BSSY B1, `(.L_x_14358) ;  /* 0x0000006000017945 */ /* 0x000fe20003800000 */
[----:B------:R-:W-:-:S07]  /*1c850*/  IMAD.MOV.U32 R15, RZ, RZ, -0x1 ;  /* 0xffffffffff0f7424 */ /* 0x000fce00078e00ff */
[----:B01----:R-:W-:Y:S05]  /*1c860*/  WARPSYNC.COLLECTIVE R15, `(.L_x_14359) ;  /* 0x000000000f0c7348 */ /* 0x003fea0003c00000 */
[----:B------:R-:W-:Y:S02]  /*1c870*/  ELECT P6, UR62, PT ;  /* 0x00000000003e782f */ /* 0x000fe400038c0000 */
[----:B------:R-:W-:Y:S01]  /*1c880*/  MOV R14, UR62 ;  /* 0x0000003e000e7c02 */ /* 0x000fe20008000f00 */
[----:B01----:R-:W-:Y:S10]  /*1c890*/  ENDCOLLECTIVE ;  /* 0x000000000000791b */ /* 0x003ff40003800000 */
.L_x_14359:
[----:B------:R-:W-:Y:S05]  /*1c8a0*/  BSYNC B1 ;  /* 0x0000000000017941 */ /* 0x000fea0003800000 */
.L_x_14358:
[----:B------:R-:W-:Y:S05]  /*1c8b0*/  BRA `(.L_x_14360) ;  /* 0xffffffb400dc7947 */ /* 0x000fea000383ffff */
.L_x_14217:
[----:B0-----:R0:W2:Y:S02]  /*1c8c0*/  SYNCS.PHASECHK.TRANS64.TRYWAIT P1, [R5+URZ+0x16840], R0 ;  /* 0x01684000050075a7 */ /* 0x0010a4000802017f */
[----:B--2---:R-:W-:Y:S05]  /*1c8d0*/  @!P1 NANOSLEEP.SYNCS 0x989680 ;  /* 0x009896800000995d */ /* 0x004fea0003900000 */
[----:B------:R-:W2:Y:S02]  /*1c8e0*/  @!P1 SYNCS.PHASECHK.TRANS64 P1, [R5+URZ+0x16840], R0 ;  /* 0x01684000050095a7 */ /* 0x000ea4000802007f */
[----:B--2---:R-:W-:Y:S05]  /*1c8f0*/  @!P1 BRA `(.L_x_14217) ;  /* 0xfffffffc00f09947 */ /* 0x004fea000383ffff */
[----:B------:R-:W-:Y:S05]  /*1c900*/  BRA `(.L_x_14361) ;  /* 0xffffffb400fc7947 */ /* 0x000fea000383ffff */
.L_x_14219:
[----:B--2---:R2:W3:Y:S02]  /*1c910*/  SYNCS.PHASECHK.TRANS64.TRYWAIT P1, [R25+URZ+0x16840], R2 ;  /* 0x01684002190075a7 */ /* 0x0044e4000802017f */
[----:B---3--:R-:W-:Y:S05]  /*1c920*/  @!P1 NANOSLEEP.SYNCS 0x989680 ;  /* 0x009896800000995d */ /* 0x008fea0003900000 */
[----:B------:R-:W3:Y:S02]  /*1c930*/  @!P1 SYNCS.PHASECHK.TRANS64 P1, [R25+URZ+0x16840], R2 ;  /* 0x01684002190095a7 */ /* 0x000ee4000802007f */
[----:B---3--:R-:W-:Y:S05]  /*1c940*/  @!P1 BRA `(.L_x_14219) ;  /* 0xfffffffc00f09947 */ /* 0x008fea000383ffff */
[----:B------:R-:W-:Y:S05]  /*1c950*/  BRA `(.L_x_14362) ;  /* 0xffffffb800087947 */ /* 0x000fea000383ffff */
.L_x_14221:
[----:B---3--:R3:W4:Y:S02]  /*1c960*/  SYNCS.PHASECHK.TRANS64.TRYWAIT P1, [R5+URZ+0x16860], R0 ;  /* 0x01686000050075a7 */ /* 0x008724000802017f */
[----:B----4-:R-:W-:Y:S05]  /*1c970*/  @!P1 NANOSLEEP.SYNCS 0x989680 ;  /* 0x009896800000995d */ /* 0x010fea0003900000 */
[----:B------:R-:W4:Y:S02]  /*1c980*/  @!P1 SYNCS.PHASECHK.TRANS64 P1, [R5+URZ+0x16860], R0 ;  /* 0x01686000050095a7 */ /* 0x000f24000802007f */
[----:B----4-:R-:W-:Y:S05]  /*1c990*/  @!P1 BRA `(.L_x_14221) ;  /* 0xfffffffc00f09947 */ /* 0x010fea000383ffff */
[----:B------:R-:W-:Y:S05]  /*1c9a0*/  BRA `(.L_x_14363) ;  /* 0xffffffb800047947 */ /* 0x000fea000383ffff */
.L_x_14364:
        /* <DEDUP_REMOVED lines=13> */
.L_x_16010:


//--------------------- .text._ZN7cutlass13device_kernelIN5flash11enable_sm90INS1_16FlashAttnFwdSm90INS1_25CollectiveMainloopFwdSm90ILi2EN4cute5tupleIJNS5_1CILi1EEES8_S8_EEENS6_IJNS7_ILi192EEENS7_ILi128EEENS7_ILi64EEEEEELi64ENS_6half_tEfNS_4arch4Sm90ELb0ELb1ELb1ELb1ELb1ELb1ELb0ELb1ELb1ELb1ELb1ELb0EEENS1_21CollectiveEpilogueFwdINS6_IJSA_SC_SB_EEES9_SE_SG_Li384ELb1ELb1ELb1ELb0EEENS1_36VarlenDynamicPersistentTileSchedulerILi192ELi128ELi384ELi128ELb1ELb1ELb1ELb1ELb0ELb1EEEEEEEEEvNT_6ParamsE --------------------------
	.section	.text._ZN7cutlass13device_kernelIN5flash11enable_sm90INS1_16FlashAttnFwdSm90INS1_25CollectiveMainloopFwdSm90ILi2EN4cute5tupleIJNS5_1CILi1EEES8_S8_EEENS6_IJNS7_ILi192EEENS7_ILi128EEENS7_ILi64EEEEEELi64ENS_6half_tEfNS_4arch4Sm90ELb0ELb1ELb1ELb1ELb1ELb1ELb0ELb1ELb1ELb1ELb1ELb0EEENS1_21CollectiveEpilogueFwdINS6_IJSA_SC_SB_EEES9_SE_SG_Li384ELb1ELb1ELb1ELb0EEENS1_36VarlenDynamicPersistentTileSchedulerILi192ELi128ELi384ELi128ELb1ELb1ELb1ELb1ELb0ELb1EEEEEEEEEvNT_6ParamsE,"ax",@progbits
	.align	128
.text._ZN7cutlass13device_kernelIN5flash11enable_sm90INS1_16FlashAttnFwdSm90INS1_25CollectiveMainloopFwdSm90ILi2EN4cute5tupleIJNS5_1CILi1EEES8_S8_EEENS6_IJNS7_ILi192EEENS7_ILi128EEENS7_ILi64EEEEEELi64ENS_6half_tEfNS_4arch4Sm90ELb0ELb1ELb1ELb1ELb1ELb1ELb0ELb1ELb1ELb1ELb1ELb0EEENS1_21CollectiveEpilogueFwdINS6_IJSA_SC_SB_EEES9_SE_SG_Li384ELb1ELb1ELb1ELb0EEENS1_36VarlenDynamicPersistentTileSchedulerILi192ELi128ELi384ELi128ELb1ELb1ELb1ELb1ELb0ELb1EEEEEEEEEvNT_6ParamsE:
        .type           _ZN7cutlass13device_kernelIN5flash11enable_sm90INS1_16FlashAttnFwdSm90INS1_25CollectiveMainloopFwdSm90ILi2EN4cute5tupleIJNS5_1CILi1EEES8_S8_EEENS6_IJNS7_ILi192EEENS7_ILi128EEENS7_ILi64EEEEEELi64ENS_6half_tEfNS_4arch4Sm90ELb0ELb1ELb1ELb1ELb1ELb1ELb0ELb1ELb1ELb1ELb1ELb0EEENS1_21CollectiveEpilogueFwdINS6_IJSA_SC_SB_EEES9_SE_SG_Li384ELb1ELb1ELb1ELb0EEENS1_36VarlenDynamicPersistentTileSchedulerILi192ELi128ELi384ELi128ELb1ELb1ELb1ELb1ELb0ELb1EEEEEEEEEvNT_6ParamsE,@function
        .size           _ZN7cutlass13device_kernelIN5flash11enable_sm90INS1_16FlashAttnFwdSm90INS1_25CollectiveMainloopFwdSm90ILi2EN4cute5tupleIJNS5_1CILi1EEES8_S8_EEENS6_IJNS7_ILi192EEENS7_ILi128EEENS7_ILi64EEEEEELi64ENS_6half_tEfNS_4arch4Sm90ELb0ELb1ELb1ELb1ELb1ELb1ELb0ELb1ELb1ELb1ELb1ELb0EEENS1_21CollectiveEpilogueFwdINS6_IJSA_SC_SB_EEES9_SE_SG_Li384ELb1ELb1ELb1ELb0EEENS1_36VarlenDynamicPersistentTileSchedulerILi192ELi128ELi384ELi128ELb1ELb1ELb1ELb1ELb0ELb1EEEEEEEEEvNT_6ParamsE,(.L_x_16011 - _ZN7cutlass13device_kernelIN5flash11enable_sm90INS1_16FlashAttnFwdSm90INS1_25CollectiveMainloopFwdSm90ILi2EN4cute5tupleIJNS5_1CILi1EEES8_S8_EEENS6_IJNS7_ILi192EEENS7_ILi128EEENS7_ILi64EEEEEELi64ENS_6half_tEfNS_4arch4Sm90ELb0ELb1ELb1ELb1ELb1ELb1ELb0ELb1ELb1ELb1ELb1ELb0EEENS1_21CollectiveEpilogueFwdINS6_IJSA_SC_SB_EEES9_SE_SG_Li384ELb1ELb1ELb1ELb0EEENS1_36VarlenDynamicPersistentTileSchedulerILi192ELi128ELi384ELi128ELb1ELb1ELb1ELb1ELb0ELb1EEEEEEEEEvNT_6ParamsE)
        .other          _ZN7cutlass13device_kernelIN5flash11enable_sm90INS1_16FlashAttnFwdSm90INS1_25CollectiveMainloopFwdSm90ILi2EN4cute5tupleIJNS5_1CILi1EEES8_S8_EEENS6_IJNS7_ILi192EEENS7_ILi128EEENS7_ILi64EEEEEELi64ENS_6half_tEfNS_4arch4Sm90ELb0ELb1ELb1ELb1ELb1ELb1ELb0ELb1ELb1ELb1ELb1ELb0EEENS1_21CollectiveEpilogueFwdINS6_IJSA_SC_SB_EEES9_SE_SG_Li384ELb1ELb1ELb1ELb0EEENS1_36VarlenDynamicPersistentTileSchedulerILi192ELi128ELi384ELi128ELb1ELb1ELb1ELb1ELb0ELb1EEEEEEEEEvNT_6ParamsE,@"STO_CUDA_ENTRY STV_DEFAULT"
_ZN7cutlass13device_kernelIN5flash11enable_sm90INS1_16FlashAttnFwdSm90INS1_25CollectiveMainloopFwdSm90ILi2EN4cute5tupleIJNS5_1CILi1EEES8_S8_EEENS6_IJNS7_ILi192EEENS7_ILi128EEENS7_ILi64EEEEEELi64ENS_6half_tEfNS_4arch4Sm90ELb0ELb1ELb1ELb1ELb1ELb1ELb0ELb1ELb1ELb1ELb1ELb0EEENS1_21CollectiveEpilogueFwdINS6_IJSA_SC_SB_EEES9_SE_SG_Li384ELb1ELb1ELb1ELb0EEENS1_36VarlenDynamicPersistentTileSchedulerILi192ELi128ELi384ELi128ELb1ELb1ELb1ELb1ELb0ELb1EEEEEEEEEvNT_6ParamsE:
        /* <DEDUP_REMOVED lines=18> */
.L_x_14366:
[----:B------:R-:W-:Y:S05]  /*0120*/  BSYNC B0 ;  /* 0x0000000000007941 */ /* 0x000fea0003800000 */
.L_x_14365:
        /* <DEDUP_REMOVED lines=41> */
.L_x_14367:
        /* <DEDUP_REMOVED lines=22> */
.L_x_14368:
        /* <DEDUP_REMOVED lines=18> */
.L_x_14369:
        /* <DEDUP_REMOVED lines=22> */
.L_x_14370:
        /* <DEDUP_REMOVED lines=22> */
.L_x_14371:
        /* <DEDUP_REMOVED lines=8> */
.L_x_14374:
        /* <DEDUP_REMOVED lines=22> */
[----:B------:R-:W-:Y:S01]  /*0ae0*/  IMAD.MOV.U32 R23, RZ, RZ, RZ ;  /* 0x000000ffff177224 */ /* 0x000fe200078e00ff */
[----:B------:R-:W-:Y:S01]  /*0af0*/  ULOP3.LUT UR39, UR37, 0x1, URZ, 0xfc, !UPT ;  /* 0x0000000125277892 */ /* 0x000fe2000f8efc3f */
[----:B------:R-:W-:Y:S01]  /*0b00*/  IMAD.MOV.U32 R154, RZ, RZ, RZ ;  /* 0x000000ffff9a7224 */ /* 0x000fe200078e00ff */
[----:B------:R-:W-:Y:S01]  /*0b10*/  UMOV UR36, URZ ;  /* 0x0000003f00247c82 */ /* 0x000fe20008000000 */
[----:B------:R-:W-:Y:S02]  /*0b20*/  IMAD.MOV.U32 R19, RZ, RZ, RZ ;  /* 0x000000ffff137224 */ /* 0x000fe400078e00ff */
[----:B0-----:R-:W-:-:S05]  /*0b30*/  VIADD R13, R0, 0xffffff80 ;  /* 0xffffff80000d7836 */ /* 0x001fca0000000000 */
[----:B------:R-:W-:-:S04]  /*0b40*/  SHF.R.S32.HI R0, RZ, 0x1f, R13 ;  /* 0x0000001fff007819 */ /* 0x000fc8000001140d */
[CC--:B------:R-:W-:Y:S02]  /*0b50*/  LEA.HI R3, R0.reuse, R13.reuse, RZ, 0x7 ;  /* 0x0000000d00037211 */ /* 0x0c0fe400078f38ff */
[CC--:B------:R-:W-:Y:S02]  /*0b60*/  LEA.HI R5, R0.reuse, R13.reuse, RZ, 0x4 ;  /* 0x0000000d00057211 */ /* 0x0c0fe400078f20ff */
[----:B------:R-:W-:Y:S02]  /*0b70*/  LOP3.LUT R4, R3, 0xffffff80, RZ, 0xc0, !PT ;  /* 0xffffff8003047812 */ /* 0x000fe400078ec0ff */
[----:B------:R-:W-:Y:S02]  /*0b80*/  SHF.R.S32.HI R12, RZ, 0x7, R3 ;  /* 0x00000007ff0c7819 */ /* 0x000fe40000011403 */
[----:B------:R-:W-:Y:S01]  /*0b90*/  SHF.R.S32.HI R6, RZ, 0x4, R5 ;  /* 0x00000004ff067819 */ /* 0x000fe20000011405 */
[----:B------:R-:W-:Y:S01]  /*0ba0*/  IMAD.IADD R11, R13, 0x1, -R4 ;  /* 0x000000010d0b7824 */ /* 0x000fe200078e0a04 */
[----:B------:R-:W-:-:S02]  /*0bb0*/  LEA.HI R4, R0, R13, RZ, 0x5 ;  /* 0x0000000d00047211 */ /* 0x000fc400078f28ff */
[----:B------:R-:W-:Y:S02]  /*0bc0*/  LOP3.LUT R3, R5, 0x3fffff0, RZ, 0xc0, !PT ;  /* 0x03fffff005037812 */ /* 0x000fe400078ec0ff */
[----:B------:R-:W-:Y:S02]  /*0bd0*/  SHF.R.S32.HI R7, RZ, 0x1f, R11 ;  /* 0x0000001fff077819 */ /* 0x000fe4000001140b */
[----:B------:R-:W-:Y:S01]  /*0be0*/  SHF.R.S32.HI R14, RZ, 0x5, R4 ;  /* 0x00000005ff0e7819 */ /* 0x000fe20000011404 */
[----:B------:R-:W-:Y:S01]  /*0bf0*/  IMAD.HI R4, R12, 0x55555556, RZ ;  /* 0x555555560c047827 */ /* 0x000fe200078e02ff */
[----:B------:R-:W-:Y:S02]  /*0c00*/  LEA.HI R8, R7, R11, RZ, 0x2 ;  /* 0x0000000b07087211 */ /* 0x000fe400078f10ff */
[----:B------:R-:W-:Y:S01]  /*0c10*/  LEA.HI R5, R5, R6, RZ, 0x1 ;  /* 0x0000000605057211 */ /* 0x000fe200078f08ff */
[----:B------:R-:W-:Y:S01]  /*0c20*/  IMAD.IADD R3, R13, 0x1, -R3 ;  /* 0x000000010d037824 */ /* 0x000fe200078e0a03 */
[----:B------:R-:W-:-:S02]  /*0c30*/  SHF.R.S32.HI R9, RZ, 0x2, R8 ;  /* 0x00000002ff097819 */ /* 0x000fc40000011408 */
[----:B------:R-:W-:Y:S02]  /*0c40*/  SHF.R.S32.HI R10, RZ, 0x1f, R8 ;  /* 0x0000001fff0a7819 */ /* 0x000fe40000011408 */
[----:B------:R-:W-:Y:S02]  /*0c50*/  LEA.HI R7, R7, R11, RZ, 0x5 ;  /* 0x0000000b07077211 */ /* 0x000fe400078f28ff */
[----:B------:R-:W-:Y:S02]  /*0c60*/  LEA.HI R10, R10, R9, RZ, 0x3 ;  /* 0x000000090a0a7211 */ /* 0x000fe400078f18ff */
[----:B------:R-:W-:Y:S02]  /*0c70*/  LOP3.LUT R5, R5, 0x1ffffffe, RZ, 0xc0, !PT ;  /* 0x1ffffffe05057812 */ /* 0x000fe400078ec0ff */
[----:B------:R-:W-:Y:S02]  /*0c80*/  LOP3.LUT R10, R10, 0xfffffff8, RZ, 0xc0, !PT ;  /* 0xfffffff80a0a7812 */ /* 0x000fe400078ec0ff */
[----:B------:R-:W-:Y:S01]  /*0c90*/  LEA.HI R4, R4, R4, RZ, 0x1 ;  /* 0x0000000404047211 */ /* 0x000fe200078f08ff */
[----:B------:R-:W-:Y:S01]  /*0ca0*/  IMAD.IADD R5, R6, 0x1, -R5 ;  /* 0x0000000106057824 */ /* 0x000fe200078e0a05 */
[----:B------:R-:W-:Y:S01]  /*0cb0*/  SHF.R.S32.HI R7, RZ, 0x5, R7 ;  /* 0x00000005ff077819 */ /* 0x000fe20000011407 */
[----:B------:R-:W-:Y:S01]  /*0cc0*/  IMAD.IADD R10, R9, 0x1, -R10 ;  /* 0x00000001090a7824 */ /* 0x000fe200078e0a0a */
[----:B------:R-:W-:Y:S01]  /*0cd0*/  LOP3.LUT R8, R8, 0x7ffffffc, RZ, 0xc0, !PT ;  /* 0x7ffffffc08087812 */ /* 0x000fe200078ec0ff */
[----:B------:R-:W-:Y:S01]  /*0ce0*/  IMAD R6, R14, 0x10, R3 ;  /* 0x000000100e067824 */ /* 0x000fe200078e0203 */
[----:B------:R-:W-:Y:S01]  /*0cf0*/  LEA.HI R3, R0, R13, RZ, 0x2 ;  /* 0x0000000d00037211 */ /* 0x000fe200078f10ff */
[----:B------:R-:W-:-:S02]  /*0d00*/  IMAD R4, R4, -0x3, R12 ;  /* 0xfffffffd04047824 */ /* 0x000fc400078e020c */
[----:B------:R-:W-:Y:S01]  /*0d10*/  IMAD R7, R7, 0x10, R10 ;  /* 0x0000001007077824 */ /* 0x000fe200078e020a */
[----:B------:R-:W-:Y:S01]  /*0d20*/  SHF.R.S32.HI R12, RZ, 0x2, R3 ;  /* 0x00000002ff0c7819 */ /* 0x000fe20000011403 */
[----:B------:R-:W-:Y:S01]  /*0d30*/  IMAD.IADD R8, R11, 0x1, -R8 ;  /* 0x000000010b087824 */ /* 0x000fe200078e0a08 */
[----:B------:R-:W-:Y:S01]  /*0d40*/  LEA R6, R6, R5, 0x3 ;  /* 0x0000000506067211 */ /* 0x000fe200078e18ff */
[----:B------:R-:W-:Y:S01]  /*0d50*/  IMAD R9, R4, 0x40, R7 ;  /* 0x0000004004097824 */ /* 0x000fe200078e0207 */
[----:B------:R-:W-:Y:S01]  /*0d60*/  LEA.HI R4, R0, R13, RZ, 0x3 ;  /* 0x0000000d00047211 */ /* 0x000fe200078f18ff */
[----:B------:R-:W-:Y:S01]  /*0d70*/  VIADD R7, R12, 0x60 ;  /* 0x000000600c077836 */ /* 0x000fe20000000000 */
[----:B------:R-:W-:Y:S01]  /*0d80*/  SHF.R.S32.HI R0, RZ, 0x1f, R3 ;  /* 0x0000001fff007819 */ /* 0x000fe20000011403 */
[----:B------:R-:W-:Y:S01]  /*0d90*/  IMAD.SHL.U32 R155, R8, 0x2, RZ ;  /* 0x00000002089b7824 */ /* 0x000fe200078e00ff */
[----:B------:R-:W-:Y:S01]  /*0da0*/  LOP3.LUT R3, R3, 0xfffffffc, RZ, 0xc0, !PT ;  /* 0xfffffffc03037812 */ /* 0x000fe200078ec0ff */
[----:B------:R-:W-:Y:S01]  /*0db0*/  STL [R1+0x5c], R9 ;  /* 0x00005c0901007387 */ /* 0x000fe20000100800 */
[----:B------:R-:W-:-:S02]  /*0dc0*/  LEA.HI R0, R0, R12, RZ, 0x3 ;  /* 0x0000000c00007211 */ /* 0x000fc400078f18ff */
[----:B------:R-:W-:Y:S01]  /*0dd0*/  LOP3.LUT R4, R4, 0xfffffff8, RZ, 0xc0, !PT ;  /* 0xfffffff804047812 */ /* 0x000fe200078ec0ff */
[C---:B------:R-:W-:Y:S01]  /*0de0*/  IMAD.IADD R10, R13.reuse, 0x1, -R3 ;  /* 0x000000010d0a7824 */ /* 0x040fe200078e0a03 */
[----:B------:R-:W-:Y:S01]  /*0df0*/  LOP3.LUT R0, R0, 0xfffffff8, RZ, 0xc0, !PT ;  /* 0xfffffff800007812 */ /* 0x000fe200078ec0ff */
[----:B------:R-:W-:Y:S01]  /*0e00*/  STL [R1+0x14], RZ ;  /* 0x000014ff01007387 */ /* 0x000fe20000100800 */
[----:B------:R-:W-:Y:S01]  /*0e10*/  SHF.R.S32.HI R5, RZ, 0x1f, R7 ;  /* 0x0000001fff057819 */ /* 0x000fe20000011407 */
[----:B------:R-:W-:Y:S01]  /*0e20*/  IMAD.IADD R3, R13, 0x1, -R4 ;  /* 0x000000010d037824 */ /* 0x000fe200078e0a04 */
[----:B------:R-:W-:Y:S01]  /*0e30*/  SHF.L.U32 R152, R10, 0x2, RZ ;  /* 0x000000020a987819 */ /* 0x000fe200000006ff */
[----:B------:R-:W-:Y:S01]  /*0e40*/  IMAD.IADD R0, R12, 0x1, -R0 ;  /* 0x000000010c007824 */ /* 0x000fe200078e0a00 */
[----:B------:R-:W-:Y:S01]  /*0e50*/  LEA.HI R5, R5, R7, RZ, 0x3 ;  /* 0x0000000705057211 */ /* 0x000fe200078f18ff */
[----:B------:R-:W-:Y:S01]  /*0e60*/  IMAD.SHL.U32 R4, R7, 0x40, RZ ;  /* 0x0000004007047824 */ /* 0x000fe200078e00ff */
[C---:B------:R-:W-:Y:S01]  /*0e70*/  LEA.HI R3, R10.reuse, R10, RZ, 0x1 ;  /* 0x0000000a0a037211 */ /* 0x040fe200078f08ff */
[----:B------:R-:W-:Y:S01]  /*0e80*/  IMAD.SHL.U32 R16, R10, 0x8, RZ ;  /* 0x000000080a107824 */ /* 0x000fe200078e00ff */
[----:B------:R0:W-:Y:S01]  /*0e90*/  STL [R1+0x44], R0 ;  /* 0x0000440001007387 */ /* 0x0001e20000100800 */
[----:B------:R-:W-:Y:S01]  /*0ea0*/  IMAD.SHL.U32 R5, R5, 0x40, RZ ;  /* 0x0000004005057824 */ /* 0x000fe200078e00ff */
[----:B------:R-:W-:Y:S01]  /*0eb0*/  LOP3.LUT R3, R3, 0x1ffffffe, RZ, 0xc0, !PT ;  /* 0x1ffffffe03037812 */ /* 0x000fe200078ec0ff */
[----:B------:R-:W-:Y:S01]  /*0ec0*/  VIADD R18, R16, 0x20 ;  /* 0x0000002010127836 */ /* 0x000fe20000000000 */
[----:B------:R-:W-:-:S03]  /*0ed0*/  SHF.R.S32.HI R17, RZ, 0x1f, R16 ;  /* 0x0000001fff117819 */ /* 0x000fc60000011410 */
[----:B------:R-:W-:Y:S01]  /*0ee0*/  IMAD.IADD R3, R10, 0x1, -R3 ;  /* 0x000000010a037824 */ /* 0x000fe200078e0a03 */
[----:B0-----:R-:W-:Y:S02]  /*0ef0*/  LOP3.LUT R0, R4, 0x1c0, RZ, 0xc0, !PT ;  /* 0x000001c004007812 */ /* 0x001fe400078ec0ff */
[----:B------:R-:W-:Y:S01]  /*0f00*/  LOP3.LUT R4, R5, 0xfffffe00, RZ, 0xc0, !PT ;  /* 0xfffffe0005047812 */ /* 0x000fe200078ec0ff */
[----:B------:R-:W-:Y:S01]  /*0f10*/  VIADD R5, R152, 0x10 ;  /* 0x0000001098057836 */ /* 0x000fe20000000000 */
[----:B------:R-:W-:Y:S01]  /*0f20*/  SHF.R.U32.HI R7, RZ, 0x3, R0 ;  /* 0x00000003ff077819 */ /* 0x000fe20000011600 */
[----:B------:R0:W-:Y:S04]  /*0f30*/  STL [R1+0x38], R0 ;  /* 0x0000380001007387 */ /* 0x0001e80000100800 */
[----:B------:R-:W-:Y:S04]  /*0f40*/  STL [R1+0x64], R7 ;  /* 0x0000640701007387 */ /* 0x000fe80000100800 */
[----:B------:R1:W-:Y:S01]  /*0f50*/  STL [R1+0x18], R5 ;  /* 0x0000180501007387 */ /* 0x0003e20000100800 */
[----:B0-----:R-:W-:-:S03]  /*0f60*/  LOP3.LUT R0, R0, 0x38, R16, 0xf8, !PT ;  /* 0x0000003800007812 */ /* 0x001fc600078ef810 */
[----:B------:R0:W-:Y:S01]  /*0f70*/  STL [R1+0x48], R4 ;  /* 0x0000480401007387 */ /* 0x0001e20000100800 */
[----:B-1----:R-:W-:Y:S01]  /*0f80*/  LOP3.LUT R5, R4, R0, R7, 0xf6, !PT ;  /* 0x0000000004057212 */ /* 0x002fe200078ef607 */
[----:B------:R-:W-:Y:S01]  /*0f90*/  IMAD.SHL.U32 R0, R6, 0x8, RZ ;  /* 0x0000000806007824 */ /* 0x000fe200078e00ff */
[----:B0-----:R-:W-:-:S05]  /*0fa0*/  SHF.R.S32.HI R4, RZ, 0x1f, R18 ;  /* 0x0000001fff047819 */ /* 0x001fca0000011412 */
[----:B------:R0:W-:Y:S04]  /*0fb0*/  STL [R1+0x10], R4 ;  /* 0x0000100401007387 */ /* 0x0001e80000100800 */
[----:B------:R1:W-:Y:S01]  /*0fc0*/  STL [R1+0x60], R0 ;  /* 0x0000600001007387 */ /* 0x0003e20000100800 */
[----:B0-----:R-:W-:Y:S01]  /*0fd0*/  IMAD R4, R5, 0x2, R2 ;  /* 0x0000000205047824 */ /* 0x001fe200078e0202 */
[----:B-1----:R-:W-:-:S04]  /*0fe0*/  LEA R0, R3, R9, 0x3 ;  /* 0x0000000903007211 */ /* 0x002fc800078e18ff */
[----:B------:R0:W-:Y:S04]  /*0ff0*/  STL [R1+0x58], R4 ;  /* 0x0000580401007387 */ /* 0x0001e80000100800 */
[----:B------:R0:W-:Y:S02]  /*1000*/  STL [R1+0x34], R0 ;  /* 0x0000340001007387 */ /* 0x0001e40000100800 */
.L_x_14591:
[----:B------:R-:W-:Y:S05]  /*1010*/  YIELD ;  /* 0x0000000000007946 */ /* 0x000fea0003800000 */
[----:B------:R-:W-:Y:S01]  /*1020*/  ULDC.64 UR4, c[0x0][0xa28] ;  /* 0x00028a0000047ab9 */ /* 0x000fe20000000a00 */
[----:B--23--:R-:W1:Y:S01]  /*1030*/  LDC.64 R6, c[0x0][0xa08] ;  /* 0x00028200ff067b82 */ /* 0x00ce620000000a00 */
        /* <DEDUP_REMOVED lines=9> */
[----:B0-----:R-:W0:Y:S01]  /*10d0*/  @P1 LDC.64 R4, c[0x0][0xa28] ;  /* 0x00028a00ff041b82 */ /* 0x001e220000000a00 */
[----:B-1----:R-:W-:-:S07]  /*10e0*/  IMAD.WIDE R10, R35, 0x4, R6 ;  /* 0x00000004230a7825 */ /* 0x002fce00078e0206 */
[----:B------:R-:W1:Y:S01]  /*10f0*/  @P2 LDC.64 R8, c[0x0][0xa18] ;  /* 0x00028600ff082b82 */ /* 0x000e620000000a00 */
[----:B------:R-:W-:Y:S01]  /*1100*/  ULDC UR4, c[0x0][0x288] ;  /* 0x0000a20000047ab9 */ /* 0x000fe20000000800 */
[----:B------:R-:W-:Y:S01]  /*1110*/  ISETP.NE.AND.EX P0, PT, RZ, UR5, PT, P0 ;  /* 0x00000005ff007c0c */ /* 0x000fe2000bf05300 */
[----:B----4-:R-:W-:Y:S01]  /*1120*/  IMAD.U32 R0, RZ, RZ, UR4 ;  /* 0x00000004ff007e24 */ /* 0x010fe2000f8e00ff */
[----:B------:R-:W-:-:S11]  /*1130*/  ULDC.64 UR4, c[0x0][0x418] ;  /* 0x0001060000047ab9 */ /* 0x000fd60000000a00 */
[----:B------:R2:W5:Y:S01]  /*1140*/  @P0 LDG.E R67, desc[UR42][R10.64] ;  /* 0x0000002a0a430981 */ /* 0x000562000c1e1900 */
[----:B0-----:R-:W-:-:S05]  /*1150*/  @P1 IMAD.WIDE R4, R35, 0x4, R4 ;  /* 0x0000000423041825 */ /* 0x001fca00078e0204 */
[----:B------:R2:W5:Y:S01]  /*1160*/  @P1 LDG.E R13, desc[UR42][R4.64] ;  /* 0x0000002a040d1981 */ /* 0x000562000c1e1900 */
[----:B-1----:R-:W-:-:S05]  /*1170*/  @P2 IMAD.WIDE R6, R35, 0x4, R8 ;  /* 0x0000000423062825 */ /* 0x002fca00078e0208 */
[----:B------:R-:W3:Y:S01]  /*1180*/  @P2 LDG.E R0, desc[UR42][R6.64] ;  /* 0x0000002a06002981 */ /* 0x000ee2000c1e1900 */
        /* <DEDUP_REMOVED lines=9> */
[----:B---3--:R2:W-:Y:S01]  /*1220*/  STL [R1], R0 ;  /* 0x0000000001007387 */ /* 0x0085e20000100800 */
[----:B------:R-:W-:Y:S01]  /*1230*/  IMAD.MOV.U32 R20, RZ, RZ, R0 ;  /* 0x000000ffff147224 */ /* 0x000fe200078e0000 */
[----:B------:R-:W-:Y:S06]  /*1240*/  @P2 BRA `(.L_x_14376) ;  /* 0x0000000000282947 */ /* 0x000fec0003800000 */
        /* <DEDUP_REMOVED lines=8> */
[----:B--2---:R-:W-:-:S05]  /*12d0*/  IMAD.IADD R20, R3, 0x1, -R0 ;  /* 0x0000000103147824 */ /* 0x004fca00078e0a00 */
[----:B------:R0:W-:Y:S02]  /*12e0*/  STL [R1], R20 ;  /* 0x0000001401007387 */ /* 0x0001e40000100800 */
.L_x_14376:
[C---:B------:R-:W-:Y:S01]  /*12f0*/  LOP3.LUT R3, R34.reuse, 0xff000000, RZ, 0xc0, !PT ;  /* 0xff00000022037812 */ /* 0x040fe200078ec0ff */
[----:B------:R-:W-:Y:S01]  /*1300*/  ULDC.64 UR4, c[0x0][0xa20] ;  /* 0x0002880000047ab9 */ /* 0x000fe20000000a00 */
[----:B--2---:R-:W-:Y:S01]  /*1310*/  LOP3.LUT R0, R34, 0xff0000, RZ, 0xc0, !PT ;  /* 0x00ff000022007812 */ /* 0x004fe200078ec0ff */
[----:B------:R1:W-:Y:S01]  /*1320*/  STL [R1+0x50], R35 ;  /* 0x0000502301007387 */ /* 0x0003e20000100800 */
[----:B------:R-:W-:Y:S02]  /*1330*/  SHF.R.U32.HI R3, RZ, 0x8, R3 ;  /* 0x00000008ff037819 */ /* 0x000fe40000011603 */
[----:B------:R-:W-:Y:S02]  /*1340*/  ISETP.NE.U32.AND P1, PT, RZ, UR4, PT ;  /* 0x00000004ff007c0c */ /* 0x000fe4000bf25070 */
[----:B------:R-:W-:Y:S02]  /*1350*/  LEA.HI R12, R0, R3, RZ, 0x10 ;  /* 0x00000003000c7211 */ /* 0x000fe400078f80ff */
[----:B------:R-:W-:-:S02]  /*1360*/  LOP3.LUT R0, R34, 0xffff, RZ, 0xc0, !PT ;  /* 0x0000ffff22007812 */ /* 0x000fc400078ec0ff */
[----:B------:R-:W-:-:S03]  /*1370*/  ISETP.NE.AND.EX P1, PT, RZ, UR5, PT, P1 ;  /* 0x00000005ff007c0c */ /* 0x000fc6000bf25310 */
[----:B------:R1:W-:Y:S10]  /*1380*/  STL [R1+0x4], R0 ;  /* 0x0000040001007387 */ /* 0x0003f40000100800 */
[----:B-1----:R-:W-:Y:S05]  /*1390*/  @!P1 BRA `(.L_x_14377) ;  /* 0x0000000000109947 */ /* 0x002fea0003800000 */
[----:B------:R-:W1:Y:S02]  /*13a0*/  LDC.64 R30, c[0x0][0xa20] ;  /* 0x00028800ff1e7b82 */ /* 0x000e640000000a00 */
[----:B-1----:R-:W-:-:S06]  /*13b0*/  IMAD.WIDE R30, R35, 0x4, R30 ;  /* 0x00000004231e7825 */ /* 0x002fcc00078e021e */
[----:B------:R1:W5:Y:S01]  /*13c0*/  LDG.E R30, desc[UR42][R30.64] ;  /* 0x0000002a1e1e7981 */ /* 0x000362000c1e1900 */
[----:B------:R-:W-:Y:S05]  /*13d0*/  BRA `(.L_x_14378) ;  /* 0x0000000000107947 */ /* 0x000fea0003800000 */
.L_x_14377:
[----:B------:R-:W-:Y:S05]  /*13e0*/  @!P0 BRA `(.L_x_14378) ;  /* 0x00000000000c8947 */ /* 0x000fea0003800000 */
[----:B------:R-:W2:Y:S04]  /*13f0*/  LDG.E R3, desc[UR42][R10.64] ;  /* 0x0000002a0a037981 */ /* 0x000ea8000c1e1900 */
[----:B------:R-:W2:Y:S02]  /*1400*/  LDG.E R30, desc[UR42][R10.64+0x4] ;  /* 0x0000042a0a1e7981 */ /* 0x000ea4000c1e1900 */
[----:B--2---:R-:W-:-:S07]  /*1410*/  IMAD.IADD R30, R30, 0x1, -R3 ;  /* 0x000000011e1e7824 */ /* 0x004fce00078e0a03 */
.L_x_14378:
[----:B------:R-:W-:Y:S01]  /*1420*/  ULDC.64 UR4, c[0x0][0xa10] ;  /* 0x0002840000047ab9 */ /* 0x000fe20000000a00 */
[----:B------:R-:W2:Y:S01]  /*1430*/  LDC R4, c[0x0][0x448] ;  /* 0x00011200ff047b82 */ /* 0x000ea20000000800 */
[----:B------:R-:W-:-:S04]  /*1440*/  ISETP.NE.U32.AND P0, PT, RZ, UR4, PT ;  /* 0x00000004ff007c0c */ /* 0x000fc8000bf05070 */
[----:B------:R-:W-:Y:S01]  /*1450*/  ISETP.NE.AND.EX P0, PT, RZ, UR5, PT, P0 ;  /* 0x00000005ff007c0c */ /* 0x000fe2000bf05300 */
[----:B------:R-:W-:Y:S02]  /*1460*/  ULDC.64 UR4, c[0x0][0xa30] ;  /* 0x00028c0000047ab9 */ /* 0x000fe40000000a00 */
[----:B------:R-:W-:-:S04]  /*1470*/  ISETP.NE.U32.AND P1, PT, RZ, UR4, PT ;  /* 0x00000004ff007c0c */ /* 0x000fc8000bf25070 */
[----:B------:R-:W-:-:S06]  /*1480*/  ISETP.NE.AND.EX P1, PT, RZ, UR5, PT, P1 ;  /* 0x00000005ff007c0c */ /* 0x000fcc000bf25310 */
[----:B------:R-:W3:Y:S08]  /*1490*/  @P0 LDC.64 R6, c[0x0][0xa10] ;  /* 0x00028400ff060b82 */ /* 0x000ef00000000a00 */
[----:B------:R-:W4:Y:S01]  /*14a0*/  @P1 LDC.64 R8, c[0x0][0xa30] ;  /* 0x00028c00ff081b82 */ /* 0x000f220000000a00 */
[----:B---3--:R-:W-:-:S05]  /*14b0*/  @P0 IMAD.WIDE R6, R35, 0x4, R6 ;  /* 0x0000000423060825 */ /* 0x008fca00078e0206 */
[----:B------:R-:W3:Y:S04]  /*14c0*/  @P0 LDG.E R0, desc[UR42][R6.64] ;  /* 0x0000002a06000981 */ /* 0x000ee8000c1e1900 */
[----:B------:R-:W3:Y:S01]  /*14d0*/  @P0 LDG.E R3, desc[UR42][R6.64+0x4] ;  /* 0x0000042a06030981 */ /* 0x000ee2000c1e1900 */
[----:B-----5:R-:W-:Y:S02]  /*14e0*/  IMAD.MOV.U32 R24, RZ, RZ, R30 ;  /* 0x000000ffff187224 */ /* 0x020fe400078e001e */
[----:B----4-:R-:W-:-:S05]  /*14f0*/  @P1 IMAD.WIDE R8, R35, 0x4, R8 ;  /* 0x0000000423081825 */ /* 0x010fca00078e0208 */
[----:B------:R4:W5:Y:S01]  /*1500*/  @P1 LDG.E R24, desc[UR42][R8.64] ;  /* 0x0000002a08181981 */ /* 0x000962000c1e1900 */
[----:B--2---:R-:W-:Y:S01]  /*1510*/  ISETP.NE.AND P1, PT, R4, 0x1, PT ;  /* 0x000000010400780c */ /* 0x004fe20003f25270 */
[----:B------:R-:W-:Y:S01]  /*1520*/  IMAD.IADD R14, R30, 0x1, -R13 ;  /* 0x000000011e0e7824 */ /* 0x000fe200078e0a0d */
[----:B------:R-:W2:Y:S01]  /*1530*/  LDC.64 R4, c[0x0][0x9e0] ;  /* 0x00027800ff047b82 */ /* 0x000ea20000000a00 */
[----:B------:R-:W-:-:S05]  /*1540*/  IMAD R21, R33, 0xc0, RZ ;  /* 0x000000c021157824 */ /* 0x000fca00078e02ff */
[----:B------:R0:W-:Y:S05]  /*1550*/  STL [R1+0x28], R21 ;  /* 0x0000281501007387 */ /* 0x0001ea0000100800 */
[----:B------:R-:W1:Y:S08]  /*1560*/  @P1 LDC R11, c[0x0][0x44c] ;  /* 0x00011300ff0b1b82 */ /* 0x000e700000000800 */
[----:B------:R-:W4:Y:S01]  /*1570*/  @P1 LDC R10, c[0x0][0x450] ;  /* 0x00011400ff0a1b82 */ /* 0x000f220000000800 */
[----:B--2---:R-:W-:-:S02]  /*1580*/  ISETP.GE.AND P2, PT, R5, 0x1, PT ;  /* 0x000000010500780c */ /* 0x004fc40003f46270 */
[----:B---3--:R-:W-:Y:S01]  /*1590*/  @P0 IADD3 R25, -R0, R3, RZ ;  /* 0x0000000300190210 */ /* 0x008fe20007ffe1ff */
[----:B------:R-:W-:-:S04]  /*15a0*/  VIADD R0, R21, 0xbf ;  /* 0x000000bf15007836 */ /* 0x000fc80000000000 */
[----:B------:R-:W-:Y:S02]  /*15b0*/  IMAD.IADD R15, R14, 0x1, R25 ;  /* 0x000000010e0f7824 */ /* 0x000fe400078e0219 */
[----:B-1----:R-:W-:-:S03]  /*15c0*/  @P1 IMAD.HI.U32 R3, R0, R11, RZ ;  /* 0x0000000b00031227 */ /* 0x002fc600078e00ff */
[----:B------:R0:W-:Y:S01]  /*15d0*/  STL [R1+0x8], R15 ;  /* 0x0000080f01007387 */ /* 0x0001e20000100800 */
[----:B------:R-:W-:Y:S01]  /*15e0*/  IMAD.MOV.U32 R6, RZ, RZ, R0 ;  /* 0x000000ffff067224 */ /* 0x000fe200078e0000 */
[----:B----4-:R-:W-:Y:S01]  /*15f0*/  @P1 SHF.R.U32.HI R6, RZ, R10, R3 ;  /* 0x0000000aff061219 */ /* 0x010fe20000011603 */
[C---:B------:R-:W-:Y:S01]  /*1600*/  VIADD R0, R15.reuse, 0x7f ;  /* 0x0000007f0f007836 */ /* 0x040fe20000000000 */
[----:B------:R-:W-:-:S04]  /*1610*/  IADD3 R7, R15, 0x1, -R20 ;  /* 0x000000010f077810 */ /* 0x000fc80007ffe814 */
[----:B------:R-:W-:Y:S01]  /*1620*/  SHF.R.S32.HI R3, RZ, 0x1f, R0 ;  /* 0x0000001fff037819 */ /* 0x000fe20000011400 */
[----:B------:R-:W-:-:S03]  /*1630*/  IMAD.IADD R9, R7, 0x1, R6 ;  /* 0x0000000107097824 */ /* 0x000fc600078e0206 */
[----:B------:R-:W-:Y:S01]  /*1640*/  LEA.HI R3, R3, R0, RZ, 0x7 ;  /* 0x0000000003037211 */ /* 0x000fe200078f38ff */
[----:B------:R-:W-:-:S03]  /*1650*/  IMAD.IADD R4, R9, 0x1, R4 ;  /* 0x0000000109047824 */ /* 0x000fc600078e0204 */
[----:B------:R-:W-:Y:S01]  /*1660*/  SHF.R.S32.HI R29, RZ, 0x7, R3 ;  /* 0x00000007ff1d7819 */ /* 0x000fe20000011403 */
[----:B0-----:R-:W-:Y:S06]  /*1670*/  @!P2 BRA `(.L_x_14379) ;  /* 0x000000000048a947 */ /* 0x001fec0003800000 */
        /* <DEDUP_REMOVED lines=11> */
.L_x_14381:
[----:B------:R-:W-:-:S13]  /*1730*/  ISETP.NE.AND P0, PT, R5, 0x1, PT ;  /* 0x000000010500780c */ /* 0x000fda0003f05270 */
[----:B------:R-:W0:Y:S02]  /*1740*/  @P0 LDC.64 R6, c[0x0][0x9e8] ;  /* 0x00027a00ff060b82 */ /* 0x000e240000000a00 */
[----:B0-----:R-:W-:-:S05]  /*1750*/  @P0 IMAD.HI.U32 R6, R0, R6, RZ ;  /* 0x0000000600060227 */ /* 0x001fca00078e00ff */
[----:B------:R-:W-:-:S07]  /*1760*/  @P0 SHF.R.U32.HI R0, RZ, R7, R6 ;  /* 0x00000007ff000219 */ /* 0x000fce0000011606 */
.L_x_14382:
[----:B------:R-:W-:Y:S05]  /*1770*/  BSYNC B0 ;  /* 0x0000000000007941 */ /* 0x000fea0003800000 */
.L_x_14380:
[----:B------:R-:W-:-:S05]  /*1780*/  IMAD R3, R0, R5, R5 ;  /* 0x0000000500037224 */ /* 0x000fca00078e0205 */
[----:B------:R-:W-:-:S07]  /*1790*/  VIMNMX R4, R4, R3, PT ;  /* 0x0000000304047248 */ /* 0x000fce0003fe0100 */
.L_x_14379:
        /* <DEDUP_REMOVED lines=25> */
.L_x_14385:
[----:B------:R-:W-:-:S13]  /*1930*/  ISETP.NE.AND P0, PT, R5, 0x1, PT ;  /* 0x000000010500780c */ /* 0x000fda0003f05270 */
[----:B------:R-:W0:Y:S02]  /*1940*/  @P0 LDC.64 R6, c[0x0][0x9e8] ;  /* 0x00027a00ff060b82 */ /* 0x000e240000000a00 */
[----:B0-----:R-:W-:-:S05]  /*1950*/  @P0 IMAD.HI.U32 R4, R3, R6, RZ ;  /* 0x0000000603040227 */ /* 0x001fca00078e00ff */
[----:B------:R-:W-:-:S07]  /*1960*/  @P0 SHF.R.U32.HI R3, RZ, R7, R4 ;  /* 0x00000007ff030219 */ /* 0x000fce0000011604 */
.L_x_14386:
[----:B------:R-:W-:Y:S05]  /*1970*/  BSYNC B0 ;  /* 0x0000000000007941 */ /* 0x000fea0003800000 */
.L_x_14384:
[----:B------:R-:W-:-:S05]  /*1980*/  IMAD R3, R3, R5, RZ ;  /* 0x0000000503037224 */ /* 0x000fca00078e02ff */
[----:B------:R-:W-:-:S07]  /*1990*/  VIMNMX R0, R0, R3, !PT ;  /* 0x0000000300007248 */ /* 0x000fce0007fe0100 */
.L_x_14383:
[----:B------:R-:W-:Y:S01]  /*19a0*/  SHF.R.S32.HI R3, RZ, 0x1f, R0 ;  /* 0x0000001fff037819 */ /* 0x000fe20000011400 */
[----:B------:R-:W-:Y:S01]  /*19b0*/  BSSY B0, `(.L_x_14387) ;  /* 0x000002a000007945 */ /* 0x000fe20003800000 */
[----:B------:R-:W-:Y:S02]  /*19c0*/  LOP3.LUT R13, R12, 0xff, RZ, 0xc0, !PT ;  /* 0x000000ff0c0d7812 */ /* 0x000fe400078ec0ff */
[----:B------:R-:W-:Y:S01]  /*19d0*/  LEA.HI R3, R3, R0, RZ, 0x7 ;  /* 0x0000000003037211 */ /* 0x000fe200078f38ff */
[----:B------:R-:W-:Y:S01]  /*19e0*/  IMAD.MOV.U32 R0, RZ, RZ, RZ ;  /* 0x000000ffff007224 */ /* 0x000fe200078e00ff */
[----:B------:R-:W-:Y:S01]  /*19f0*/  SHF.R.U32.HI R4, RZ, 0x10, R12 ;  /* 0x00000010ff047819 */ /* 0x000fe2000001160c */
[----:B------:R0:W-:Y:S01]  /*1a00*/  STL [R1+0x54], R13 ;  /* 0x0000540d01007387 */ /* 0x0001e20000100800 */
[----:B------:R-:W-:-:S03]  /*1a10*/  SHF.R.S32.HI R3, RZ, 0x7, R3 ;  /* 0x00000007ff037819 */ /* 0x000fc60000011403 */
        /* <DEDUP_REMOVED lines=35> */
.L_x_14388:
[----:B------:R-:W-:Y:S05]  /*1c50*/  BSYNC B0 ;  /* 0x0000000000007941 */ /* 0x000fea0003800000 */
.L_x_14387:
        /* <DEDUP_REMOVED lines=35> */
[----:B-1---5:R-:W-:Y:S05]  /*1e90*/  CALL.ABS.NOINC R14 ;  /* 0x000000000e007343 */ /* 0x022fea0003c00000 */
.L_x_14391:
[----:B------:R-:W-:Y:S05]  /*1ea0*/  BSYNC B6 ;  /* 0x0000000000067941 */ /* 0x000fea0003800000 */
.L_x_14390:
        /* <DEDUP_REMOVED lines=20> */
.L_x_14393:
[----:B------:R-:W-:Y:S05]  /*1ff0*/  BSYNC B6 ;  /* 0x0000000000067941 */ /* 0x000fea0003800000 */
.L_x_14392:
[----:B------:R-:W-:Y:S01]  /*2000*/  ULDC.64 UR4, c[0x0][0x9f8] ;  /* 0x00027e0000047ab9 */ /* 0x000fe20000000a00 */
[----:B------:R-:W2:Y:S01]  /*2010*/  LDL R41, [R1+0x44] ;  /* 0x0000440001297983 */ /* 0x000ea20000100800 */
[----:B------:R-:W-:-:S03]  /*2020*/  ISETP.NE.U32.AND P0, PT, RZ, UR4, PT ;  /* 0x00000004ff007c0c */ /* 0x000fc6000bf05070 */
[----:B------:R-:W3:Y:S01]  /*2030*/  LDL R40, [R1+0x38] ;  /* 0x0000380001287983 */ /* 0x000ee20000100800 */
[----:B------:R-:W-:Y:S01]  /*2040*/  ISETP.NE.AND.EX P0, PT, RZ, UR5, PT, P0 ;  /* 0x00000005ff007c0c */ /* 0x000fe2000bf05300 */
[----:B------:R-:W-:Y:S01]  /*2050*/  IMAD.MOV.U32 R68, RZ, RZ, R35 ;  /* 0x000000ffff447224 */ /* 0x000fe200078e0023 */
[----:B------:R-:W0:Y:S01]  /*2060*/  LDC R37, c[0x0][0x3f4] ;  /* 0x0000fd00ff257b82 */ /* 0x000e220000000800 */
[----:B------:R-:W4:Y:S04]  /*2070*/  LDL R39, [R1+0x64] ;  /* 0x0000640001277983 */ /* 0x000f280000100800 */
[----:B------:R-:W4:Y:S03]  /*2080*/  LDL R36, [R1+0x48] ;  /* 0x0000480001247983 */ /* 0x000f260000100800 */
[----:B------:R-:W1:Y:S01]  /*2090*/  LDC.64 R62, c[0x0][0x408] ;  /* 0x00010200ff3e7b82 */ /* 0x000e620000000a00 */
[----:B------:R-:W0:Y:S07]  /*20a0*/  S2R R32, SR_TID.X ;  /* 0x0000000000207919 */ /* 0x000e2e0000002100 */
[----:B------:R-:W0:Y:S02]  /*20b0*/  @P0 LDC.64 R4, c[0x0][0x9f8] ;  /* 0x00027e00ff040b82 */ /* 0x000e240000000a00 */
[----:B0-----:R-:W-:-:S06]  /*20c0*/  @P0 IMAD.WIDE R4, R35, 0x4, R4 ;  /* 0x0000000423040825 */ /* 0x001fcc00078e0204 */
[----:B------:R-:W0:Y:S01]  /*20d0*/  LDC.64 R34, c[0x0][0x3f8] ;  /* 0x0000fe00ff227b82 */ /* 0x000e220000000a00 */
[----:B------:R-:W-:Y:S01]  /*20e0*/  VIADD R42, R32, 0xffffff80 ;  /* 0xffffff80202a7836 */ /* 0x000fe20000000000 */
[----:B------:R1:W4:Y:S01]  /*20f0*/  @P0 LDG.E R68, desc[UR42][R4.64] ;  /* 0x0000002a04440981 */ /* 0x000322000c1e1900 */
[----:B------:R-:W-:Y:S01]  /*2100*/  ISETP.GE.AND P0, PT, R16, R37, PT ;  /* 0x000000251000720c */ /* 0x000fe20003f06270 */
[----:B------:R-:W-:Y:S01]  /*2110*/  IMAD.IADD R67, R67, 0x1, R30 ;  /* 0x0000000143437824 */ /* 0x000fe200078e021e */
[----:B------:R-:W-:Y:S01]  /*2120*/  SHF.R.S32.HI R153, RZ, 0x1f, R152 ;  /* 0x0000001fff997819 */ /* 0x000fe20000011498 */
[----:B------:R-:W-:Y:S01]  /*2130*/  IMAD.SHL.U32 R58, R37, 0x2, RZ ;  /* 0x00000002253a7824 */ /* 0x000fe200078e00ff */
[--C-:B------:R-:W-:Y:S02]  /*2140*/  SHF.R.S32.HI R38, RZ, 0x1f, R42.reuse ;  /* 0x0000001fff267819 */ /* 0x100fe4000001142a */
[----:B------:R-:W-:Y:S02]  /*2150*/  SHF.R.S32.HI R14, RZ, 0x1f, R42 ;  /* 0x0000001fff0e7819 */ /* 0x000fe4000001142a */
[----:B------:R-:W-:-:S02]  /*2160*/  LEA.HI R38, R38, R42, RZ, 0x2 ;  /* 0x0000002a26267211 */ /* 0x000fc400078f10ff */
[----:B------:R-:W-:Y:S02]  /*2170*/  LEA.HI R14, R14, R42, RZ, 0x2 ;  /* 0x0000002a0e0e7211 */ /* 0x000fe400078f10ff */
[----:B------:R-:W-:Y:S02]  /*2180*/  SHF.R.S32.HI R38, RZ, 0x2, R38 ;  /* 0x00000002ff267819 */ /* 0x000fe40000011426 */
[----:B------:R-:W-:Y:S02]  /*2190*/  LOP3.LUT R14, R14, 0xfffffffc, RZ, 0xc0, !PT ;  /* 0xfffffffc0e0e7812 */ /* 0x000fe400078ec0ff */
[----:B------:R-:W-:Y:S01]  /*21a0*/  SHF.R.S32.HI R3, RZ, 0x1f, R38 ;  /* 0x0000001fff037819 */ /* 0x000fe20000011426 */
[----:B-1----:R-:W-:Y:S01]  /*21b0*/  IMAD.WIDE.U32 R4, R38, R62, R152 ;  /* 0x0000003e26047225 */ /* 0x002fe200078e0098 */
[----:B------:R-:W-:Y:S02]  /*21c0*/  LOP3.LUT R22, R22, 0xfffffffd, RZ, 0xc0, !PT ;  /* 0xfffffffd16167812 */ /* 0x000fe400078ec0ff */
[C---:B0-----:R-:W-:Y:S01]  /*21d0*/  SHF.L.U64.HI R66, R34.reuse, 0x7, R35 ;  /* 0x0000000722427819 */ /* 0x041fe20000010223 */
[----:B------:R-:W-:Y:S01]  /*21e0*/  IMAD R0, R3, R34, RZ ;  /* 0x0000002203007224 */ /* 0x000fe200078e02ff */
[----:B------:R-:W-:Y:S01]  /*21f0*/  SHF.L.U32 R65, R34, 0x7, RZ ;  /* 0x0000000722417819 */ /* 0x000fe200000006ff */
[----:B------:R-:W-:-:S02]  /*2200*/  IMAD.IADD R14, R42, 0x1, -R14 ;  /* 0x000000012a0e7824 */ /* 0x000fc400078e0a0e */
[C---:B------:R-:W-:Y:S02]  /*2210*/  IMAD R13, R38.reuse, R35, R0 ;  /* 0x00000023260d7224 */ /* 0x040fe400078e0200 */
[----:B------:R-:W-:Y:S01]  /*2220*/  IMAD R0, R3, R62, RZ ;  /* 0x0000003e03007224 */ /* 0x000fe200078e02ff */
[----:B------:R-:W-:Y:S01]  /*2230*/  SEL R3, R37, RZ, P0 ;  /* 0x000000ff25037207 */ /* 0x000fe20000000000 */
[----:B------:R-:W-:-:S04]  /*2240*/  IMAD.WIDE.U32 R6, R38, R34, R152 ;  /* 0x0000002226067225 */ /* 0x000fc800078e0098 */
[----:B------:R-:W-:Y:S02]  /*2250*/  IMAD.IADD R3, R16, 0x1, R3 ;  /* 0x0000000110037824 */ /* 0x000fe400078e0203 */
[C---:B------:R-:W-:Y:S02]  /*2260*/  IMAD R15, R38.reuse, R63, R0 ;  /* 0x0000003f260f7224 */ /* 0x040fe400078e0200 */
[----:B------:R-:W-:Y:S01]  /*2270*/  IMAD.WIDE.U32 R8, R38, R34, R16 ;  /* 0x0000002226087225 */ /* 0x000fe200078e0010 */
[----:B------:R-:W-:-:S03]  /*2280*/  SHF.R.S32.HI R0, RZ, 0x1f, R3 ;  /* 0x0000001fff007819 */ /* 0x000fc60000011403 */
[----:B------:R-:W-:Y:S01]  /*2290*/  IMAD.WIDE.U32 R10, R38, R62, R16 ;  /* 0x0000003e260a7225 */ /* 0x000fe200078e0010 */
[----:B------:R-:W-:-:S03]  /*22a0*/  LEA.HI R3, R0, R3, RZ, 0x3 ;  /* 0x0000000300037211 */ /* 0x000fc600078f18ff */
[----:B------:R-:W-:Y:S02]  /*22b0*/  IMAD R59, R14, 0x60, R38 ;  /* 0x000000600e3b7824 */ /* 0x000fe400078e0226 */
[----:B------:R-:W-:Y:S02]  /*22c0*/  IMAD.IADD R7, R7, 0x1, R13 ;  /* 0x0000000107077824 */ /* 0x000fe400078e020d */
[----:B------:R-:W-:Y:S01]  /*22d0*/  IMAD.IADD R9, R13, 0x1, R9 ;  /* 0x000000010d097824 */ /* 0x000fe200078e0209 */
[----:B-----5:R-:W-:Y:S01]  /*22e0*/  SHF.R.S32.HI R13, RZ, 0x1f, R24 ;  /* 0x0000001fff0d7819 */ /* 0x020fe20000011418 */
[----:B------:R-:W-:Y:S02]  /*22f0*/  IMAD.IADD R5, R5, 0x1, R15 ;  /* 0x0000000105057824 */ /* 0x000fe400078e020f */
[----:B------:R-:W-:Y:S02]  /*2300*/  IMAD.IADD R11, R15, 0x1, R11 ;  /* 0x000000010f0b7824 */ /* 0x000fe400078e020b */
[----:B------:R-:W-:-:S02]  /*2310*/  IMAD R12, R13, R34, RZ ;  /* 0x000000220d0c7224 */ /* 0x000fc400078e02ff */
[----:B------:R-:W-:Y:S01]  /*2320*/  IMAD.WIDE.U32 R20, R24, R34, R6 ;  /* 0x0000002218147225 */ /* 0x000fe200078e0006 */
[----:B------:R-:W-:-:S03]  /*2330*/  LOP3.LUT R6, R3, 0xfffffff8, RZ, 0xc0, !PT ;  /* 0xfffffff803067812 */ /* 0x000fc600078ec0ff */
[C---:B------:R-:W-:Y:S02]  /*2340*/  IMAD R15, R24.reuse, R35, R12 ;  /* 0x00000023180f7224 */ /* 0x040fe400078e020c */
[----:B------:R-:W-:-:S04]  /*2350*/  IMAD.WIDE.U32 R30, R24, R34, R8 ;  /* 0x00000022181e7225 */ /* 0x000fc800078e0008 */
[----:B------:R-:W-:Y:S01]  /*2360*/  IMAD.WIDE.U32 R34, R24, R62, R4 ;  /* 0x0000003e18227225 */ /* 0x000fe200078e0004 */
[----:B------:R-:W-:-:S03]  /*2370*/  SHF.R.S32.HI R5, RZ, 0x3, R3 ;  /* 0x00000003ff057819 */ /* 0x000fc60000011403 */
[-C--:B------:R-:W-:Y:S02]  /*2380*/  IMAD R13, R13, R62.reuse, RZ ;  /* 0x0000003e0d0d7224 */ /* 0x080fe400078e02ff */
[----:B------:R-:W-:-:S04]  /*2390*/  IMAD.WIDE.U32 R52, R24, R62, R10 ;  /* 0x0000003e18347225 */ /* 0x000fc800078e000a */
[----:B------:R-:W-:Y:S01]  /*23a0*/  IMAD R13, R24, R63, R13 ;  /* 0x0000003f180d7224 */ /* 0x000fe200078e020d */
[C---:B------:R-:W-:Y:S01]  /*23b0*/  SHF.L.U64.HI R63, R62.reuse, 0x7, R63 ;  /* 0x000000073e3f7819 */ /* 0x040fe2000001023f */
[----:B------:R-:W-:Y:S02]  /*23c0*/  IMAD.SHL.U32 R62, R62, 0x80, RZ ;  /* 0x000000803e3e7824 */ /* 0x000fe400078e00ff */
[----:B------:R-:W-:Y:S01]  /*23d0*/  IMAD.IADD R55, R21, 0x1, R15 ;  /* 0x0000000115377824 */ /* 0x000fe200078e020f */
[----:B------:R-:W-:Y:S01]  /*23e0*/  IADD3 R7, R13, R53, RZ ;  /* 0x000000350d077210 */ /* 0x000fe20007ffe0ff */
[----:B------:R-:W-:Y:S02]  /*23f0*/  IMAD.IADD R54, R15, 0x1, R31 ;  /* 0x000000010f367824 */ /* 0x000fe400078e021f */
[C---:B--2---:R-:W-:Y:S01]  /*2400*/  IMAD.SHL.U32 R64, R41.reuse, 0x40, RZ ;  /* 0x0000004029407824 */ /* 0x044fe200078e00ff */
[----:B------:R-:W-:Y:S02]  /*2410*/  LOP3.LUT P1, RZ, R41, 0x4, RZ, 0xc0, !PT ;  /* 0x0000000429ff7812 */ /* 0x000fe4000782c0ff */
[----:B------:R-:W-:Y:S01]  /*2420*/  SHF.R.U32.HI R41, RZ, 0x7, R32 ;  /* 0x00000007ff297819 */ /* 0x000fe20000011620 */
[----:B------:R-:W-:Y:S01]  /*2430*/  VIADD R32, R32, 0xffffff80 ;  /* 0xffffff8020207836 */ /* 0x000fe20000000000 */
[----:B------:R-:W-:-:S02]  /*2440*/  LOP3.LUT R64, R64, 0x1c0, RZ, 0xc0, !PT ;  /* 0x000001c040407812 */ /* 0x000fc400078ec0ff */
[C---:B------:R-:W-:Y:S01]  /*2450*/  ISETP.NE.AND P6, PT, R41.reuse, 0x1, PT ;  /* 0x000000012900780c */ /* 0x040fe20003fc5270 */
[----:B------:R-:W-:Y:S01]  /*2460*/  VIADD R60, R41, 0x8 ;  /* 0x00000008293c7836 */ /* 0x000fe20000000000 */
[----:B------:R-:W-:Y:S02]  /*2470*/  SHF.R.S32.HI R38, RZ, 0x1f, R32 ;  /* 0x0000001fff267819 */ /* 0x000fe40000011420 */
[----:B------:R-:W-:Y:S02]  /*2480*/  SHF.R.U32.HI R61, RZ, 0x3, R64 ;  /* 0x00000003ff3d7819 */ /* 0x000fe40000011640 */
[----:B------:R-:W-:Y:S02]  /*2490*/  LOP3.LUT R0, R64, 0x18, R16, 0xf8, !PT ;  /* 0x0000001840007812 */ /* 0x000fe400078ef810 */
[----:B------:R-:W-:Y:S01]  /*24a0*/  LEA.HI R38, R38, R32, RZ, 0x5 ;  /* 0x0000002026267211 */ /* 0x000fe200078f28ff */
[----:B------:R-:W-:Y:S01]  /*24b0*/  IMAD.IADD R32, R35, 0x1, R13 ;  /* 0x0000000123207824 */ /* 0x000fe200078e020d */
[----:B------:R-:W-:-:S02]  /*24c0*/  LOP3.LUT R0, R0, R61, RZ, 0x3c, !PT ;  /* 0x0000003d00007212 */ /* 0x000fc400078e3cff */
[----:B------:R-:W-:Y:S01]  /*24d0*/  SHF.R.S32.HI R38, RZ, 0x5, R38 ;  /* 0x00000005ff267819 */ /* 0x000fe20000011426 */
[----:B------:R-:W-:Y:S05]  /*24e0*/  @!P6 WARPSYNC.ALL ;  /* 0x000000000000e948 */ /* 0x000fea0003800000 */
[----:B------:R-:W-:Y:S01]  /*24f0*/  IMAD R57, R38, 0x200, R0 ;  /* 0x0000020026397824 */ /* 0x000fe200078e0200 */
[--C-:B------:R-:W-:Y:S01]  /*2500*/  LOP3.LUT R0, R64, 0x38, R3.reuse, 0xf8, !PT ;  /* 0x0000003840007812 */ /* 0x100fe200078ef803 */
[----:B------:R-:W-:Y:S01]  /*2510*/  ULDC UR4, c[0x0][0x2f4] ;  /* 0x0000bd0000047ab9 */ /* 0x000fe20000000800 */
[----:B---3--:R-:W-:Y:S02]  /*2520*/  LOP3.LUT R4, R40, 0x38, R3, 0xf8, !PT ;  /* 0x0000003828047812 */ /* 0x008fe400078ef803 */
[----:B------:R-:W-:-:S02]  /*2530*/  LOP3.LUT R0, R0, R61, RZ, 0x3c, !PT ;  /* 0x0000003d00007212 */ /* 0x000fc400078e3cff */
[----:B----4-:R-:W-:Y:S02]  /*2540*/  LOP3.LUT R8, R4, R39, RZ, 0x3c, !PT ;  /* 0x0000002704087212 */ /* 0x010fe400078e3cff */
[----:B------:R-:W-:Y:S01]  /*2550*/  @P1 LOP3.LUT R22, R22, 0x2, RZ, 0xfc, !PT ;  /* 0x0000000216161812 */ /* 0x000fe200078efcff */
[----:B------:R-:W-:Y:S01]  /*2560*/  IMAD R3, R38, 0x200, R0 ;  /* 0x0000020026037824 */ /* 0x000fe200078e0200 */
[----:B------:R-:W-:Y:S01]  /*2570*/  @!P6 BAR.SYNC.DEFER_BLOCKING 0x9, 0x100 ;  /* 0x024400000000eb1d */ /* 0x000fe20000010000 */
[----:B------:R-:W-:Y:S01]  /*2580*/  ISETP.GE.AND P1, PT, R16, UR4, PT ;  /* 0x0000000410007c0c */ /* 0x000fe2000bf26270 */
[----:B------:R-:W-:Y:S01]  /*2590*/  IMAD.IADD R0, R36, 0x1, R8 ;  /* 0x0000000124007824 */ /* 0x000fe200078e0208 */
[----:B------:R-:W-:Y:S02]  /*25a0*/  ISETP.GE.AND P2, PT, R18, UR4, PT ;  /* 0x0000000412007c0c */ /* 0x000fe4000bf46270 */
[----:B------:R-:W-:Y:S02]  /*25b0*/  SHF.R.S32.HI R4, RZ, 0x1f, R6 ;  /* 0x0000001fff047819 */ /* 0x000fe40000011406 */
[----:B------:R-:W-:-:S09]  /*25c0*/  SHF.R.S32.HI R56, RZ, 0x1f, R68 ;  /* 0x0000001fff387819 */ /* 0x000fd20000011444 */
.L_x_14449:
[----:B--2-4-:R-:W2:Y:S01]  /*25d0*/  LDL R37, [R1+0x44] ;  /* 0x0000440001257983 */ /* 0x014ea20000100800 */
[----:B0-----:R-:W0:Y:S01]  /*25e0*/  LDC R73, c[0x0][0x430] ;  /* 0x00010c00ff497b82 */ /* 0x001e220000000800 */
[----:B------:R-:W-:Y:S02]  /*25f0*/  VIADD R27, R27, 0xffffffff ;  /* 0xffffffff1b1b7836 */ /* 0x000fe40000000000 */
[----:B------:R-:W-:Y:S02]  /*2600*/  IMAD.MOV.U32 R72, RZ, RZ, RZ ;  /* 0x000000ffff487224 */ /* 0x000fe400078e00ff */
[----:B------:R-:W-:-:S03]  /*2610*/  IMAD R8, R27, 0x80, R59 ;  /* 0x000000801b087824 */ /* 0x000fc600078e023b */
[----:B------:R-:W1:Y:S01]  /*2620*/  LDC R78, c[0x0][0x3f4] ;  /* 0x0000fd00ff4e7b82 */ /* 0x000e620000000800 */
        /* <DEDUP_REMOVED lines=19> */
[----:B------:R-:W-:Y:S01]  /*2760*/  ISETP.GT.AND P3, PT, R27, R28, PT ;  /* 0x0000001c1b00720c */ /* 0x000fe20003f64270 */
[----:B------:R-:W-:Y:S01]  /*2770*/  IMAD R71, R23, 0x2000, R57 ;  /* 0x0000200017477824 */ /* 0x000fe200078e0239 */
[----:B------:R-:W-:Y:S01]  /*2780*/  LOP3.LUT R22, R22, 0xfffffffe, RZ, 0xc0, !PT ;  /* 0xfffffffe16167812 */ /* 0x000fe200078ec0ff */
[----:B------:R-:W-:Y:S05]  /*2790*/  YIELD ;  /* 0x0000000000007946 */ /* 0x000fea0003800000 */
[----:B------:R-:W-:Y:S01]  /*27a0*/  IADD3 R10, -R12, RZ, RZ ;  /* 0x000000ff0c0a7210 */ /* 0x000fe20007ffe1ff */
[----:B------:R-:W-:Y:S01]  /*27b0*/  VIADD R11, R71, 0x20 ;  /* 0x00000020470b7836 */ /* 0x000fe20000000000 */
[----:B------:R-:W-:Y:S03]  /*27c0*/  BSSY B0, `(.L_x_14394) ;  /* 0x0000328000007945 */ /* 0x000fe60003800000 */
[----:B------:R-:W-:Y:S01]  /*27d0*/  @P3 LOP3.LUT R22, R22, 0x1, RZ, 0xfc, !PT ;  /* 0x0000000116163812 */ /* 0x000fe200078efcff */
[----:B------:R-:W-:Y:S01]  /*27e0*/  IMAD R73, R73, R10, R36 ;  /* 0x0000000a49497224 */ /* 0x000fe200078e0224 */
[----:B------:R-:W-:-:S02]  /*27f0*/  ISETP.GE.AND P3, PT, R78, 0x1, PT ;  /* 0x000000014e00780c */ /* 0x000fc40003f66270 */
[----:B--2---:R-:W-:-:S13]  /*2800*/  LOP3.LUT P5, RZ, R37, 0x4, RZ, 0xc0, !PT ;  /* 0x0000000425ff7812 */ /* 0x004fda00078ac0ff */
[C---:B------:R-:W-:Y:S02]  /*2810*/  @P5 VIADD R11, R71.reuse, 0xffffffe0 ;  /* 0xffffffe0470b5836 */ /* 0x040fe40000000000 */
[--C-:B------:R-:W-:Y:S02]  /*2820*/  IMAD R71, R71, 0x2, R26.reuse ;  /* 0x0000000247477824 */ /* 0x100fe400078e021a */
[----:B------:R-:W-:Y:S01]  /*2830*/  IMAD R70, R11, 0x2, R26 ;  /* 0x000000020b467824 */ /* 0x000fe200078e021a */
[----:B0-----:R-:W-:Y:S06]  /*2840*/  @!P3 BRA `(.L_x_14395) ;  /* 0x0000002c004cb947 */ /* 0x001fec0003800000 */
[----:B------:R-:W2:Y:S01]  /*2850*/  LDL R37, [R1+0x4] ;  /* 0x0000040001257983 */ /* 0x000ea20000100800 */
        /* <DEDUP_REMOVED lines=10> */
[----:B------:R-:W-:Y:S01]  /*2900*/  VIMNMX R76, R76, 0x80, PT ;  /* 0x000000804c4c7848 */ /* 0x000fe20003fe0100 */
[----:B------:R-:W-:Y:S02]  /*2910*/  IMAD.IADD R9, R9, 0x1, R11 ;  /* 0x0000000109097824 */ /* 0x000fe400078e020b */
[----:B------:R-:W-:-:S02]  /*2920*/  IMAD R13, R72, UR5, R13 ;  /* 0x00000005480d7c24 */ /* 0x000fc4000f8e020d */
[----:B------:R-:W-:Y:S01]  /*2930*/  IMAD.WIDE.U32 R8, R72, UR4, R8 ;  /* 0x0000000448087c25 */ /* 0x000fe2000f8e0008 */
[----:B------:R-:W-:-:S03]  /*2940*/  ULDC.64 UR4, c[0x0][0x308] ;  /* 0x0000c20000047ab9 */ /* 0x000fc60000000a00 */
[----:B------:R-:W-:Y:S02]  /*2950*/  IMAD.IADD R9, R9, 0x1, R13 ;  /* 0x0000000109097824 */ /* 0x000fe400078e020d */
[----:B------:R-:W-:-:S04]  /*2960*/  IMAD R11, R66, R27, RZ ;  /* 0x0000001b420b7224 */ /* 0x000fc800078e02ff */
[----:B------:R-:W-:Y:S02]  /*2970*/  IMAD R13, R10, R65, R11 ;  /* 0x000000410a0d7224 */ /* 0x000fe400078e020b */
[----:B--2---:R-:W-:-:S04]  /*2980*/  IMAD.WIDE.U32 R8, R37, UR4, R8 ;  /* 0x0000000425087c25 */ /* 0x004fc8000f8e0008 */
        /* <DEDUP_REMOVED lines=13> */
[----:B------:R0:W5:Y:S01]  /*2a60*/  LDL R81, [R1+0x18] ;  /* 0x0000180001517983 */ /* 0x0001620000100800 */
[----:B------:R-:W1:Y:S01]  /*2a70*/  S2R R12, SR_TID.X ;  /* 0x00000000000c7919 */ /* 0x000e620000002100 */
[----:B------:R-:W-:Y:S01]  /*2a80*/  BSSY B1, `(.L_x_14397) ;  /* 0x0000023000017945 */ /* 0x000fe20003800000 */
[----:B-1----:R-:W-:-:S05]  /*2a90*/  VIADD R37, R12, 0xffffff80 ;  /* 0xffffff800c257836 */ /* 0x002fca0000000000 */
[----:B------:R-:W-:-:S04]  /*2aa0*/  SHF.R.S32.HI R12, RZ, 0x1f, R37 ;  /* 0x0000001fff0c7819 */ /* 0x000fc80000011425 */
[----:B------:R-:W-:-:S04]  /*2ab0*/  LEA.HI R12, R12, R37, RZ, 0x2 ;  /* 0x000000250c0c7211 */ /* 0x000fc800078f10ff */
[----:B------:R-:W-:-:S04]  /*2ac0*/  SHF.R.S32.HI R12, RZ, 0x2, R12 ;  /* 0x00000002ff0c7819 */ /* 0x000fc8000001140c */
[----:B------:R-:W-:Y:S02]  /*2ad0*/  ISETP.GE.AND P3, PT, R12, R76, PT ;  /* 0x0000004c0c00720c */ /* 0x000fe40003f66270 */
        /* <DEDUP_REMOVED lines=8> */
[----:B0-----:R-:W-:Y:S06]  /*2b60*/  @P3 BRA `(.L_x_14398) ;  /* 0x0000000000503947 */ /* 0x001fec0003800000 */
        /* <DEDUP_REMOVED lines=16> */
[----:B------:R0:W5:Y:S02]  /*2c70*/  @!P4 LDG.E.64 R50, desc[UR42][R14.64] ;  /* 0x0000002a0e32c981 */ /* 0x000164000c1e1b00 */
[----:B-----5:R-:W-:-:S13]  /*2c80*/  ISETP.GE.AND P4, PT, R81, R78, PT ;  /* 0x0000004e5100720c */ /* 0x020fda0003f86270 */
[----:B------:R0:W5:Y:S04]  /*2c90*/  @!P4 LDG.E.64 R44, desc[UR42][R12.64+0x20] ;  /* 0x0000202a0c2cc981 */ /* 0x000168000c1e1b00 */
[----:B------:R0:W5:Y:S02]  /*2ca0*/  @!P4 LDG.E.64 R46, desc[UR42][R14.64+0x20] ;  /* 0x0000202a0e2ec981 */ /* 0x000164000c1e1b00 */
.L_x_14398:
[----:B------:R-:W-:Y:S05]  /*2cb0*/  BSYNC B1 ;  /* 0x0000000000017941 */ /* 0x000fea0003800000 */
.L_x_14397:
[----:B0-----:R-:W0:Y:S01]  /*2cc0*/  S2R R12, SR_TID.X ;  /* 0x00000000000c7919 */ /* 0x001e220000002100 */
[----:B------:R-:W-:Y:S01]  /*2cd0*/  BSSY B1, `(.L_x_14399) ;  /* 0x0000026000017945 */ /* 0x000fe20003800000 */
[----:B-----5:R-:W-:Y:S02]  /*2ce0*/  IMAD.MOV.U32 R79, RZ, RZ, R44 ;  /* 0x000000ffff4f7224 */ /* 0x020fe400078e002c */
[----:B------:R-:W-:Y:S02]  /*2cf0*/  IMAD.MOV.U32 R80, RZ, RZ, R45 ;  /* 0x000000ffff507224 */ /* 0x000fe400078e002d */
[----:B0-----:R-:W-:-:S05]  /*2d00*/  VIADD R13, R12, 0xffffff80 ;  /* 0xffffff800c0d7836 */ /* 0x001fca0000000000 */
[----:B------:R-:W-:-:S04]  /*2d10*/  SHF.R.S32.HI R12, RZ, 0x1f, R13 ;  /* 0x0000001fff0c7819 */ /* 0x000fc8000001140d */
[----:B------:R-:W-:-:S04]  /*2d20*/  LEA.HI R12, R12, R13, RZ, 0x2 ;  /* 0x0000000d0c0c7211 */ /* 0x000fc800078f10ff */
[----:B------:R-:W-:-:S05]  /*2d30*/  SHF.R.S32.HI R12, RZ, 0x2, R12 ;  /* 0x00000002ff0c7819 */ /* 0x000fca000001140c */
[----:B------:R-:W-:-:S05]  /*2d40*/  VIADD R12, R12, 0x60 ;  /* 0x000000600c0c7836 */ /* 0x000fca0000000000 */
        /* <DEDUP_REMOVED lines=30> */
.L_x_14400:
[----:B------:R-:W-:Y:S05]  /*2f30*/  BSYNC B1 ;  /* 0x0000000000017941 */ /* 0x000fea0003800000 */
.L_x_14399:
        /* <DEDUP_REMOVED lines=16> */
[----:B------:R-:W-:Y:S02]  /*3040*/  IMAD.MOV.U32 R10, RZ, RZ, R40 ;  /* 0x000000ffff0a7224 */ /* 0x000fe400078e0028 */
[----:B------:R-:W-:Y:S01]  /*3050*/  IMAD.MOV.U32 R11, RZ, RZ, R41 ;  /* 0x000000ffff0b7224 */ /* 0x000fe200078e0029 */
[----:B------:R-:W-:Y:S01]  /*3060*/  PRMT R80, R8, 0x5410, R9 ;  /* 0x0000541008507816 */ /* 0x000fe20000000009 */
[----:B------:R-:W-:Y:S02]  /*3070*/  IMAD.MOV.U32 R8, RZ, RZ, R38 ;  /* 0x000000ffff087224 */ /* 0x000fe400078e0026 */
[----:B------:R-:W-:Y:S01]  /*3080*/  IMAD.MOV.U32 R9, RZ, RZ, R39 ;  /* 0x000000ffff097224 */ /* 0x000fe200078e0027 */
[----:B------:R-:W-:Y:S01]  /*3090*/  PRMT R84, R10, 0x5410, R11 ;  /* 0x000054100a547816 */ /* 0x000fe2000000000b */
[----:B------:R-:W-:Y:S01]  /*30a0*/  IMAD.MOV.U32 R11, RZ, RZ, R43 ;  /* 0x000000ffff0b7224 */ /* 0x000fe200078e002b */
[----:B------:R-:W-:-:S02]  /*30b0*/  MOV R10, R42 ;  /* 0x0000002a000a7202 */ /* 0x000fc40000000f00 */
[----:B------:R-:W-:Y:S02]  /*30c0*/  PRMT R81, R8, 0x5410, R9 ;  /* 0x0000541008517816 */ /* 0x000fe40000000009 */
[----:B------:R-:W-:Y:S01]  /*30d0*/  PRMT R85, R10, 0x5410, R11 ;  /* 0x000054100a557816 */ /* 0x000fe2000000000b */
[----:B------:R-:W-:Y:S06]  /*30e0*/  @!P5 BRA `(.L_x_14401) ;  /* 0x000000000004d947 */ /* 0x000fec0003800000 */
[----:B------:R-:W-:Y:S01]  /*30f0*/  BPT.TRAP 0x1 ;  /* 0x000000040000795c */ /* 0x000fe20000300000 */
.L_x_14401:
[----:B------:R-:W2:Y:S01]  /*3100*/  LDL R8, [R1+0x14] ;  /* 0x0000140001087983 */ /* 0x000ea20000100800 */
[----:B------:R-:W-:Y:S01]  /*3110*/  IMAD R69, R23, 0x8, R2 ;  /* 0x0000000817457824 */ /* 0x000fe200078e0202 */
[----:B------:R-:W-:Y:S01]  /*3120*/  BSSY B1, `(.L_x_14402) ;  /* 0x0000004000017945 */ /* 0x000fe20003800000 */
[----:B--2---:R-:W-:-:S04]  /*3130*/  SHF.L.U32 R77, R8, 0x1f, RZ ;  /* 0x0000001f084d7819 */ /* 0x004fc800000006ff */
[----:B------:R-:W0:Y:S02]  /*3140*/  SYNCS.PHASECHK.TRANS64.TRYWAIT P6, [R69+URZ+0x16890], R77 ;  /* 0x0168904d450075a7 */ /* 0x000e2400080c017f */
[----:B0-----:R-:W-:Y:S05]  /*3150*/  @!P6 BRA `(.L_x_14403) ;  /* 0x000001ec003ce947 */ /* 0x001fea0003800000 */
.L_x_14726:
[----:B------:R-:W-:Y:S05]  /*3160*/  BSYNC B1 ;  /* 0x0000000000017941 */ /* 0x000fea0003800000 */
.L_x_14402:
[----:B------:R-:W-:-:S03]  /*3170*/  UMOV UR4, 0xffffffff ;  /* 0xffffffff00047882 */ /* 0x000fc60000000000 */
[----:B------:R-:W-:Y:S05]  /*3180*/  BRA.DIV UR4, `(.L_x_14404) ;  /* 0x000001ee04447947 */ /* 0x000fea000b800000 */
[----:B------:R1:W2:Y:S04]  /*3190*/  SHFL.IDX PT, R79, R83, RZ, 0x1c1f ;  /* 0x001c1fff534f7589 */ /* 0x0002a800000e0000 */
[----:B------:R1:W3:Y:S02]  /*31a0*/  SHFL.IDX PT, R14, R82, RZ, 0x1c1f ;  /* 0x001c1fff520e7589 */ /* 0x0002e400000e0000 */
.L_x_14730:
        /* <DEDUP_REMOVED lines=22> */
[----:B------:R-:W-:Y:S01]  /*3310*/  FMUL.FTZ R94, R48, R89 ;  /* 0x00000059305e7220 */ /* 0x000fe20000410000 */
[----:B------:R-:W-:Y:S02]  /*3320*/  HADD2.F32 R50, -RZ, R90.H0_H0 ;  /* 0x2000005aff327230 */ /* 0x000fe40000004100 */
[CC--:B------:R-:W-:Y:S01]  /*3330*/  FMUL.FTZ R90, R10.reuse, R51.reuse ;  /* 0x000000330a5a7220 */ /* 0x0c0fe20000410000 */
[----:B------:R-:W-:Y:S01]  /*3340*/  FMUL.FTZ R51, R9, R51 ;  /* 0x0000003309337220 */ /* 0x000fe20000410000 */
[----:B------:R-:W-:Y:S02]  /*3350*/  FMUL.FTZ R93, R11, R89 ;  /* 0x000000590b5d7220 */ /* 0x000fe40000410000 */
[-C--:B------:R-:W-:Y:S01]  /*3360*/  FFMA.FTZ R89, R9, R49.reuse, -R90 ;  /* 0x0000003109597223 */ /* 0x080fe2000001085a */
[----:B------:R-:W-:Y:S01]  /*3370*/  FFMA.FTZ R92, R10, R49, R51 ;  /* 0x000000310a5c7223 */ /* 0x000fe20000010033 */
[----:B------:R-:W-:-:S02]  /*3380*/  HADD2.F32 R9, -RZ, R8.H1_H1 ;  /* 0x30000008ff097230 */ /* 0x000fc40000004100 */
[-C--:B------:R-:W-:Y:S01]  /*3390*/  FFMA.FTZ R91, R11, R50.reuse, -R94 ;  /* 0x000000320b5b7223 */ /* 0x080fe2000001085e */
[----:B------:R-:W-:Y:S01]  /*33a0*/  FFMA.FTZ R96, R48, R50, R93 ;  /* 0x0000003230607223 */ /* 0x000fe2000001005d */
[----:B------:R-:W-:Y:S02]  /*33b0*/  HADD2.F32 R49, -RZ, R97.H0_H0 ;  /* 0x20000061ff317230 */ /* 0x000fe40000004100 */
[----:B------:R-:W-:Y:S02]  /*33c0*/  HADD2.F32 R8, -RZ, R8.H0_H0 ;  /* 0x20000008ff087230 */ /* 0x000fe40000004100 */
[----:B------:R-:W-:Y:S02]  /*33d0*/  HADD2.F32 R10, -RZ, R15.H1_H1 ;  /* 0x3000000fff0a7230 */ /* 0x000fe40000004100 */
        /* <DEDUP_REMOVED lines=16> */
.L_x_14410:
[----:B------:R-:W-:Y:S05]  /*34e0*/  BSYNC B3 ;  /* 0x0000000000037941 */ /* 0x000fea0003800000 */
.L_x_14409:
[----:B0-----:R4:W-:Y:S02]  /*34f0*/  ST.E.128 desc[UR42][R12.64], R8 ;  /* 0x000000080c007985 */ /* 0x0019e4000c101d2a */
.L_x_14408:
[----:B------:R-:W-:Y:S05]  /*3500*/  BSYNC B2 ;  /* 0x0000000000027941 */ /* 0x000fea0003800000 */
.L_x_14407:
[----:B------:R-:W-:Y:S05]  /*3510*/  @P2 BRA `(.L_x_14406) ;  /* 0x0000000000cc2947 */ /* 0x000fea0003800000 */
[----:B----4-:R-:W2:Y:S04]  /*3520*/  LDL R8, [R1+0x10] ;  /* 0x0000100001087983 */ /* 0x010ea80000100800 */
[----:B------:R-:W4:Y:S01]  /*3530*/  LDL R15, [R1+0x18] ;  /* 0x00001800010f7983 */ /* 0x000f220000100800 */
[C---:B---3--:R-:W-:Y:S01]  /*3540*/  LEA R12, P3, R18.reuse, R14, 0x1 ;  /* 0x0000000e120c7211 */ /* 0x048fe200078608ff */
[----:B------:R-:W-:Y:S03]  /*3550*/  BSSY B2, `(.L_x_14411) ;  /* 0x000002e000027945 */ /* 0x000fe60003800000 */
[----:B--2---:R-:W-:Y:S02]  /*3560*/  LEA.HI.X R13, R18, R79, R8, 0x1, P3 ;  /* 0x0000004f120d7211 */ /* 0x004fe400018f0c08 */
[----:B------:R2:W3:Y:S01]  /*3570*/  LDS.128 R8, [R70+0xe000] ;  /* 0x00e0000046087984 */ /* 0x0004e20000000c00 */
[----:B----4-:R-:W-:-:S13]  /*3580*/  ISETP.GE.AND P3, PT, R15, R78, PT ;  /* 0x0000004e0f00720c */ /* 0x010fda0003f66270 */
[----:B--2---:R-:W-:Y:S05]  /*3590*/  @P3 BRA `(.L_x_14412) ;  /* 0x0000000000a43947 */ /* 0x004fea0003800000 */
[--C-:B------:R-:W-:Y:S01]  /*35a0*/  SHF.R.U64 R44, R44, 0x10, R45.reuse ;  /* 0x000000102c2c7819 */ /* 0x100fe2000000122d */
[----:B---3--:R-:W-:Y:S01]  /*35b0*/  IMAD.MOV.U32 R14, RZ, RZ, R10 ;  /* 0x000000ffff0e7224 */ /* 0x008fe200078e000a */
[----:B------:R-:W-:Y:S01]  /*35c0*/  SHF.R.U32.HI R49, RZ, 0x10, R45 ;  /* 0x00000010ff317819 */ /* 0x000fe2000001162d */
[--C-:B------:R-:W-:Y:S01]  /*35d0*/  HADD2.F32 R10, -RZ, R9.reuse.H1_H1 ;  /* 0x30000009ff0a7230 */ /* 0x100fe20000004100 */
[--C-:B------:R-:W-:Y:S01]  /*35e0*/  SHF.R.U64 R45, R46, 0x10, R47.reuse ;  /* 0x000000102e2d7819 */ /* 0x100fe2000000122f */
[----:B------:R-:W-:Y:S01]  /*35f0*/  HADD2.F32 R9, -RZ, R9.H0_H0 ;  /* 0x20000009ff097230 */ /* 0x000fe20000004100 */
[----:B------:R-:W-:Y:S01]  /*3600*/  SHF.R.U32.HI R48, RZ, 0x10, R47 ;  /* 0x00000010ff307819 */ /* 0x000fe2000001162f */
[----:B------:R-:W-:Y:S02]  /*3610*/  HADD2.F32 R15, -RZ, R11.H1_H1 ;  /* 0x3000000bff0f7230 */ /* 0x000fe40000004100 */
[----:B------:R-:W-:Y:S02]  /*3620*/  HADD2.F32 R45, -RZ, R45.H0_H0 ;  /* 0x2000002dff2d7230 */ /* 0x000fe40000004100 */
[----:B------:R-:W-:-:S02]  /*3630*/  HADD2.F32 R48, -RZ, R48.H0_H0 ;  /* 0x20000030ff307230 */ /* 0x000fc40000004100 */
[----:B------:R-:W-:Y:S02]  /*3640*/  HADD2.F32 R44, -RZ, R44.H0_H0 ;  /* 0x2000002cff2c7230 */ /* 0x000fe40000004100 */
[CC--:B------:R-:W-:Y:S01]  /*3650*/  FMUL.FTZ R50, R10.reuse, R45.reuse ;  /* 0x0000002d0a327220 */ /* 0x0c0fe20000410000 */
[----:B------:R-:W-:Y:S02]  /*3660*/  HADD2.F32 R11, -RZ, R11.H0_H0 ;  /* 0x2000000bff0b7230 */ /* 0x000fe40000004100 */
[----:B------:R-:W-:Y:S01]  /*3670*/  FMUL.FTZ R45, R9, R45 ;  /* 0x0000002d092d7220 */ /* 0x000fe20000410000 */
[----:B------:R-:W-:Y:S02]  /*3680*/  HADD2.F32 R46, -RZ, R49.H0_H0 ;  /* 0x20000031ff2e7230 */ /* 0x000fe40000004100 */
[----:B------:R-:W-:Y:S01]  /*3690*/  FMUL.FTZ R90, R15, R48 ;  /* 0x000000300f5a7220 */ /* 0x000fe20000410000 */
[----:B------:R-:W-:Y:S01]  /*36a0*/  FFMA.FTZ R50, R9, R44, -R50 ;  /* 0x0000002c09327223 */ /* 0x000fe20000010832 */
[C---:B------:R-:W-:Y:S01]  /*36b0*/  FMUL.FTZ R48, R11.reuse, R48 ;  /* 0x000000300b307220 */ /* 0x040fe20000410000 */
[----:B------:R-:W-:Y:S01]  /*36c0*/  FFMA.FTZ R49, R10, R44, R45 ;  /* 0x0000002c0a317223 */ /* 0x000fe2000001002d */
[----:B------:R-:W-:Y:S01]  /*36d0*/  FFMA.FTZ R90, R11, R46, -R90 ;  /* 0x0000002e0b5a7223 */ /* 0x000fe2000001085a */
[----:B------:R-:W-:-:S02]  /*36e0*/  HADD2.F32 R11, -RZ, R87.H1_H1 ;  /* 0x30000057ff0b7230 */ /* 0x000fc40000004100 */
[----:B------:R-:W-:Y:S01]  /*36f0*/  FFMA.FTZ R79, R15, R46, R48 ;  /* 0x0000002e0f4f7223 */ /* 0x000fe20000010030 */
[----:B------:R-:W-:Y:S02]  /*3700*/  HADD2.F32 R45, -RZ, R86.H1_H1 ;  /* 0x30000056ff2d7230 */ /* 0x000fe40000004100 */
[----:B------:R-:W-:Y:S02]  /*3710*/  HADD2.F32 R9, -RZ, R8.H1_H1 ;  /* 0x30000008ff097230 */ /* 0x000fe40000004100 */
[----:B------:R-:W-:Y:S02]  /*3720*/  HADD2.F32 R10, -RZ, R14.H1_H1 ;  /* 0x3000000eff0a7230 */ /* 0x000fe40000004100 */
[----:B------:R-:W-:Y:S02]  /*3730*/  HADD2.F32 R87, -RZ, R87.H0_H0 ;  /* 0x20000057ff577230 */ /* 0x000fe40000004100 */
[----:B------:R-:W-:Y:S02]  /*3740*/  HADD2.F32 R8, -RZ, R8.H0_H0 ;  /* 0x20000008ff087230 */ /* 0x000fe40000004100 */
[----:B------:R-:W-:Y:S01]  /*3750*/  FMUL.FTZ R51, R10, R45 ;  /* 0x0000002d0a337220 */ /* 0x000fe20000410000 */
[----:B------:R-:W-:-:S02]  /*3760*/  HADD2.F32 R14, -RZ, R14.H0_H0 ;  /* 0x2000000eff0e7230 */ /* 0x000fc40000004100 */
[CC--:B------:R-:W-:Y:S01]  /*3770*/  FMUL.FTZ R47, R9.reuse, R87.reuse ;  /* 0x00000057092f7220 */ /* 0x0c0fe20000410000 */
[----:B------:R-:W-:Y:S02]  /*3780*/  HADD2.F32 R15, -RZ, R86.H0_H0 ;  /* 0x20000056ff0f7230 */ /* 0x000fe40000004100 */
[----:B------:R-:W-:Y:S01]  /*3790*/  FMUL.FTZ R44, R8, R87 ;  /* 0x00000057082c7220 */ /* 0x000fe20000410000 */
[----:B------:R-:W-:Y:S01]  /*37a0*/  FMUL.FTZ R45, R14, R45 ;  /* 0x0000002d0e2d7220 */ /* 0x000fe20000410000 */
[-C--:B------:R-:W-:Y:S02]  /*37b0*/  FFMA.FTZ R47, R8, R11.reuse, -R47 ;  /* 0x0000000b082f7223 */ /* 0x080fe4000001082f */
[----:B------:R-:W-:Y:S01]  /*37c0*/  FFMA.FTZ R44, R9, R11, R44 ;  /* 0x0000000b092c7223 */ /* 0x000fe2000001002c */
[-C--:B------:R-:W-:Y:S01]  /*37d0*/  FFMA.FTZ R51, R14, R15.reuse, -R51 ;  /* 0x0000000f0e337223 */ /* 0x080fe20000010833 */
[----:B------:R-:W-:Y:S01]  /*37e0*/  FFMA.FTZ R10, R10, R15, R45 ;  /* 0x0000000f0a0a7223 */ /* 0x000fe2000001002d */
[----:B------:R-:W-:-:S02]  /*37f0*/  F2FP.F16.F32.PACK_AB R9, R49, R50 ;  /* 0x000000323109723e */ /* 0x000fc400000000ff */
[----:B------:R-:W-:Y:S02]  /*3800*/  F2FP.F16.F32.PACK_AB R11, R79, R90 ;  /* 0x0000005a4f0b723e */ /* 0x000fe400000000ff */
[----:B------:R-:W-:Y:S02]  /*3810*/  F2FP.F16.F32.PACK_AB R8, R44, R47 ;  /* 0x0000002f2c08723e */ /* 0x000fe400000000ff */
[----:B------:R-:W-:-:S07]  /*3820*/  F2FP.F16.F32.PACK_AB R10, R10, R51 ;  /* 0x000000330a0a723e */ /* 0x000fce00000000ff */
.L_x_14412:
[----:B------:R-:W-:Y:S05]  /*3830*/  BSYNC B2 ;  /* 0x0000000000027941 */ /* 0x000fea0003800000 */
.L_x_14411:
[----:B---3--:R2:W-:Y:S02]  /*3840*/  ST.E.128 desc[UR42][R12.64], R8 ;  /* 0x000000080c007985 */ /* 0x0085e4000c101d2a */
.L_x_14406:
[----:B------:R-:W-:Y:S05]  /*3850*/  BSYNC B1 ;  /* 0x0000000000017941 */ /* 0x000fea0003800000 */
.L_x_14405:
[----:B------:R-:W-:-:S03]  /*3860*/  UMOV UR4, 0xffffffff ;  /* 0xffffffff00047882 */ /* 0x000fc60000000000 */
[----:B------:R-:W-:Y:S05]  /*3870*/  BRA.DIV UR4, `(.L_x_14413) ;  /* 0x000001e604d07947 */ /* 0x000fea000b800000 */
[----:B-1----:R-:W1:Y:S04]  /*3880*/  SHFL.IDX PT, R83, R83, 0x1, 0x1c1f ;  /* 0x003c1f0053537f89 */ /* 0x002e6800000e0000 */
[----:B---3--:R3:W0:Y:S02]  /*3890*/  SHFL.IDX PT, R14, R82, 0x1, 0x1c1f ;  /* 0x003c1f00520e7f89 */ /* 0x00862400000e0000 */
.L_x_14734:
[----:B------:R-:W-:Y:S05]  /*38a0*/  @P4 BRA `(.L_x_14414) ;  /* 0x0000002000644947 */ /* 0x000fea0003800000 */
[----:B------:R-:W-:Y:S04]  /*38b0*/  BSSY B1, `(.L_x_14415) ;  /* 0x0000033000017945 */ /* 0x000fe80003800000 */
[----:B------:R-:W-:Y:S05]  /*38c0*/  @P1 BRA `(.L_x_14416) ;  /* 0x0000000000c41947 */ /* 0x000fea0003800000 */
[----:B--2-4-:R2:W4:Y:S01]  /*38d0*/  LDS.128 R8, [R71+0x11000] ;  /* 0x0110000047087984 */ /* 0x0145220000000c00 */
[C---:B0-----:R-:W-:Y:S01]  /*38e0*/  LEA R12, P3, R16.reuse, R14, 0x1 ;  /* 0x0000000e100c7211 */ /* 0x041fe200078608ff */
[----:B------:R-:W-:Y:S03]  /*38f0*/  BSSY B2, `(.L_x_14417) ;  /* 0x000002d000027945 */ /* 0x000fe60003800000 */
[----:B-1----:R-:W-:Y:S02]  /*3900*/  LEA.HI.X R13, R16, R83, R17, 0x1, P3 ;  /* 0x00000053100d7211 */ /* 0x002fe400018f0c11 */
[----:B------:R-:W-:-:S13]  /*3910*/  ISETP.GE.AND P3, PT, R152, R78, PT ;  /* 0x0000004e9800720c */ /* 0x000fda0003f66270 */
[----:B--2---:R-:W-:Y:S05]  /*3920*/  @P3 BRA `(.L_x_14418) ;  /* 0x0000000000a43947 */ /* 0x004fea0003800000 */
        /* <DEDUP_REMOVED lines=14> */
[-C--:B------:R-:W-:Y:S01]  /*3a10*/  FMUL.FTZ R45, R11, R44.reuse ;  /* 0x0000002c0b2d7220 */ /* 0x080fe20000410000 */
[C---:B------:R-:W-:Y:S01]  /*3a20*/  FMUL.FTZ R43, R9.reuse, R43 ;  /* 0x0000002b092b7220 */ /* 0x040fe20000410000 */
[C---:B------:R-:W-:Y:S01]  /*3a30*/  FMUL.FTZ R48, R40.reuse, R44 ;  /* 0x0000002c28307220 */ /* 0x040fe20000410000 */
[-C--:B------:R-:W-:Y:S01]  /*3a40*/  FFMA.FTZ R46, R9, R41.reuse, -R46 ;  /* 0x00000029092e7223 */ /* 0x080fe2000001082e */
[----:B------:R-:W-:Y:S01]  /*3a50*/  FFMA.FTZ R45, R40, R42, R45 ;  /* 0x0000002a282d7223 */ /* 0x000fe2000001002d */
[----:B------:R-:W-:Y:S01]  /*3a60*/  FFMA.FTZ R43, R10, R41, R43 ;  /* 0x000000290a2b7223 */ /* 0x000fe2000001002b */
[----:B------:R-:W-:-:S02]  /*3a70*/  HADD2.F32 R40, -RZ, R85.H0_H0 ;  /* 0x20000055ff287230 */ /* 0x000fc40000004100 */
[----:B------:R-:W-:Y:S01]  /*3a80*/  FFMA.FTZ R48, R11, R42, -R48 ;  /* 0x0000002a0b307223 */ /* 0x000fe20000010830 */
[----:B------:R-:W-:Y:S02]  /*3a90*/  HADD2.F32 R85, -RZ, R85.H1_H1 ;  /* 0x30000055ff557230 */ /* 0x000fe40000004100 */
[--C-:B------:R-:W-:Y:S02]  /*3aa0*/  HADD2.F32 R9, -RZ, R8.reuse.H1_H1 ;  /* 0x30000008ff097230 */ /* 0x100fe40000004100 */
[--C-:B------:R-:W-:Y:S02]  /*3ab0*/  HADD2.F32 R10, -RZ, R15.reuse.H1_H1 ;  /* 0x3000000fff0a7230 */ /* 0x100fe40000004100 */
[----:B------:R-:W-:Y:S02]  /*3ac0*/  HADD2.F32 R8, -RZ, R8.H0_H0 ;  /* 0x20000008ff087230 */ /* 0x000fe40000004100 */
[----:B------:R-:W-:Y:S01]  /*3ad0*/  FMUL.FTZ R41, R9, R40 ;  /* 0x0000002809297220 */ /* 0x000fe20000410000 */
[----:B------:R-:W-:-:S02]  /*3ae0*/  HADD2.F32 R15, -RZ, R15.H0_H0 ;  /* 0x2000000fff0f7230 */ /* 0x000fc40000004100 */
[-C--:B------:R-:W-:Y:S01]  /*3af0*/  FMUL.FTZ R42, R10, R85.reuse ;  /* 0x000000550a2a7220 */ /* 0x080fe20000410000 */
        /* <DEDUP_REMOVED lines=12> */
.L_x_14418:
[----:B------:R-:W-:Y:S05]  /*3bc0*/  BSYNC B2 ;  /* 0x0000000000027941 */ /* 0x000fea0003800000 */
.L_x_14417:
[----:B----4-:R0:W-:Y:S02]  /*3bd0*/  ST.E.128 desc[UR42][R12.64], R8 ;  /* 0x000000080c007985 */ /* 0x0101e4000c101d2a */
.L_x_14416:
[----:B------:R-:W-:Y:S05]  /*3be0*/  BSYNC B1 ;  /* 0x0000000000017941 */ /* 0x000fea0003800000 */
.L_x_14415:
[----:B------:R-:W-:Y:S05]  /*3bf0*/  @P2 BRA `(.L_x_14414) ;  /* 0x0000001c00902947 */ /* 0x000fea0003800000 */
[----:B0-2-4-:R-:W1:Y:S04]  /*3c00*/  LDL R8, [R1+0x10] ;  /* 0x0000100001087983 */ /* 0x015e680000100800 */
[----:B------:R-:W2:Y:S01]  /*3c10*/  LDL R15, [R1+0x18] ;  /* 0x00001800010f7983 */ /* 0x000ea20000100800 */
[C---:B------:R-:W-:Y:S01]  /*3c20*/  LEA R12, P3, R18.reuse, R14, 0x1 ;  /* 0x0000000e120c7211 */ /* 0x040fe200078608ff */
[----:B------:R-:W-:Y:S03]  /*3c30*/  BSSY B1, `(.L_x_14419) ;  /* 0x000002e000017945 */ /* 0x000fe60003800000 */
[----:B-1----:R-:W-:Y:S02]  /*3c40*/  LEA.HI.X R13, R18, R83, R8, 0x1, P3 ;  /* 0x00000053120d7211 */ /* 0x002fe400018f0c08 */
[----:B------:R0:W1:Y:S01]  /*3c50*/  LDS.128 R8, [R70+0x11000] ;  /* 0x0110000046087984 */ /* 0x0000620000000c00 */
[----:B--2---:R-:W-:-:S13]  /*3c60*/  ISETP.GE.AND P3, PT, R15, R78, PT ;  /* 0x0000004e0f00720c */ /* 0x004fda0003f66270 */
[----:B0-----:R-:W-:Y:S05]  /*3c70*/  @P3 BRA `(.L_x_14420) ;  /* 0x0000000000a43947 */ /* 0x001fea0003800000 */
[--C-:B------:R-:W-:Y:S01]  /*3c80*/  SHF.R.U64 R36, R36, 0x10, R37.reuse ;  /* 0x0000001024247819 */ /* 0x100fe20000001225 */
[----:B-1----:R-:W-:Y:S01]  /*3c90*/  IMAD.MOV.U32 R14, RZ, RZ, R10 ;  /* 0x000000ffff0e7224 */ /* 0x002fe200078e000a */
[----:B------:R-:W-:Y:S01]  /*3ca0*/  SHF.R.U32.HI R41, RZ, 0x10, R37 ;  /* 0x00000010ff297819 */ /* 0x000fe20000011625 */
[--C-:B------:R-:W-:Y:S01]  /*3cb0*/  HADD2.F32 R10, -RZ, R9.reuse.H1_H1 ;  /* 0x30000009ff0a7230 */ /* 0x100fe20000004100 */
[--C-:B------:R-:W-:Y:S01]  /*3cc0*/  SHF.R.U64 R37, R38, 0x10, R39.reuse ;  /* 0x0000001026257819 */ /* 0x100fe20000001227 */
[----:B------:R-:W-:Y:S01]  /*3cd0*/  HADD2.F32 R9, -RZ, R9.H0_H0 ;  /* 0x20000009ff097230 */ /* 0x000fe20000004100 */
[----:B------:R-:W-:Y:S01]  /*3ce0*/  SHF.R.U32.HI R40, RZ, 0x10, R39 ;  /* 0x00000010ff287819 */ /* 0x000fe20000011627 */
[----:B------:R-:W-:Y:S02]  /*3cf0*/  HADD2.F32 R36, -RZ, R36.H0_H0 ;  /* 0x20000024ff247230 */ /* 0x000fe40000004100 */
[----:B------:R-:W-:Y:S02]  /*3d00*/  HADD2.F32 R37, -RZ, R37.H0_H0 ;  /* 0x20000025ff257230 */ /* 0x000fe40000004100 */
[----:B------:R-:W-:-:S02]  /*3d10*/  HADD2.F32 R40, -RZ, R40.H0_H0 ;  /* 0x20000028ff287230 */ /* 0x000fc40000004100 */
[--C-:B------:R-:W-:Y:S02]  /*3d20*/  HADD2.F32 R15, -RZ, R11.reuse.H1_H1 ;  /* 0x3000000bff0f7230 */ /* 0x100fe40000004100 */
[CC--:B------:R-:W-:Y:S01]  /*3d30*/  FMUL.FTZ R42, R10.reuse, R37.reuse ;  /* 0x000000250a2a7220 */ /* 0x0c0fe20000410000 */
[C---:B------:R-:W-:Y:S01]  /*3d40*/  FMUL.FTZ R37, R9.reuse, R37 ;  /* 0x0000002509257220 */ /* 0x040fe20000410000 */
[----:B------:R-:W-:Y:S02]  /*3d50*/  HADD2.F32 R11, -RZ, R11.H0_H0 ;  /* 0x2000000bff0b7230 */ /* 0x000fe40000004100 */
[-C--:B------:R-:W-:Y:S01]  /*3d60*/  FFMA.FTZ R42, R9, R36.reuse, -R42 ;  /* 0x00000024092a7223 */ /* 0x080fe2000001082a */
        /* <DEDUP_REMOVED lines=26> */
.L_x_14420:
[----:B------:R-:W-:Y:S05]  /*3f10*/  BSYNC B1 ;  /* 0x0000000000017941 */ /* 0x000fea0003800000 */
.L_x_14419:
[----:B-1----:R0:W-:Y:S01]  /*3f20*/  ST.E.128 desc[UR42][R12.64], R8 ;  /* 0x000000080c007985 */ /* 0x0021e2000c101d2a */
[----:B------:R-:W-:Y:S05]  /*3f30*/  BRA `(.L_x_14414) ;  /* 0x0000001800c07947 */ /* 0x000fea0003800000 */
.L_x_14396:
[----:B------:R-:W0:Y:S01]  /*3f40*/  S2R R12, SR_TID.X ;  /* 0x00000000000c7919 */ /* 0x000e220000002100 */
[----:B------:R-:W-:Y:S01]  /*3f50*/  CS2R R42, SRZ ;  /* 0x00000000002a7805 */ /* 0x000fe2000001ff00 */
[----:B------:R-:W1:Y:S01]  /*3f60*/  S2R R38, SR_TID.X ;  /* 0x0000000000267919 */ /* 0x000e620000002100 */
[----:B0-----:R-:W-:Y:S01]  /*3f70*/  VIADD R13, R12, 0xffffff80 ;  /* 0xffffff800c0d7836 */ /* 0x001fe20000000000 */
[----:B-1----:R-:W-:Y:S02]  /*3f80*/  IADD3 R40, R38, -0x80, RZ ;  /* 0xffffff8026287810 */ /* 0x002fe40007ffe0ff */
[----:B------:R-:W-:Y:S02]  /*3f90*/  CS2R R38, SRZ ;  /* 0x0000000000267805 */ /* 0x000fe4000001ff00 */
[----:B------:R-:W-:Y:S02]  /*3fa0*/  SHF.R.S32.HI R12, RZ, 0x1f, R13 ;  /* 0x0000001fff0c7819 */ /* 0x000fe4000001140d */
[----:B------:R-:W-:-:S02]  /*3fb0*/  SHF.R.S32.HI R44, RZ, 0x1f, R40 ;  /* 0x0000001fff2c7819 */ /* 0x000fc40000011428 */
[----:B------:R-:W-:Y:S02]  /*3fc0*/  LEA.HI R12, R12, R13, RZ, 0x2 ;  /* 0x0000000d0c0c7211 */ /* 0x000fe400078f10ff */
[----:B------:R-:W-:Y:S02]  /*3fd0*/  LEA.HI R44, R44, R40, RZ, 0x2 ;  /* 0x000000282c2c7211 */ /* 0x000fe400078f10ff */
[----:B------:R-:W-:Y:S02]  /*3fe0*/  CS2R R40, SRZ ;  /* 0x0000000000287805 */ /* 0x000fe4000001ff00 */
[----:B------:R-:W-:Y:S02]  /*3ff0*/  SHF.R.S32.HI R12, RZ, 0x2, R12 ;  /* 0x00000002ff0c7819 */ /* 0x000fe4000001140c */
[----:B------:R-:W-:Y:S02]  /*4000*/  SHF.R.S32.HI R44, RZ, 0x2, R44 ;  /* 0x00000002ff2c7819 */ /* 0x000fe4000001142c */
[----:B------:R-:W-:-:S03]  /*4010*/  ISETP.GE.AND P3, PT, R12, R76, PT ;  /* 0x0000004c0c00720c */ /* 0x000fc60003f66270 */
[----:B------:R-:W-:Y:S01]  /*4020*/  VIADD R44, R44, 0x60 ;  /* 0x000000602c2c7836 */ /* 0x000fe20000000000 */
[----:B------:R-:W-:-:S13]  /*4030*/  ISETP.GE.OR P3, PT, R16, R78, P3 ;  /* 0x0000004e1000720c */ /* 0x000fda0001f66670 */
[----:B------:R-:W0:Y:S01]  /*4040*/  @!P3 LDC.64 R12, c[0x0][0x3e8] ;  /* 0x0000fa00ff0cbb82 */ /* 0x000e220000000a00 */
[----:B------:R-:W-:-:S05]  /*4050*/  @!P3 IADD3 R14, P4, R30, R10, RZ ;  /* 0x0000000a1e0eb210 */ /* 0x000fca0007f9e0ff */
[----:B------:R-:W-:Y:S01]  /*4060*/  @!P3 IMAD.X R15, R77, 0x1, R54, P4 ;  /* 0x000000014d0fb824 */ /* 0x000fe200020e0636 */
[----:B------:R-:W-:-:S05]  /*4070*/  @!P3 IADD3 R36, P4, R52, R8, RZ ;  /* 0x000000083424b210 */ /* 0x000fca0007f9e0ff */
[----:B------:R-:W-:Y:S01]  /*4080*/  @!P3 IMAD.X R37, R69, 0x1, R7, P4 ;  /* 0x000000014525b824 */ /* 0x000fe200020e0607 */
[----:B0-----:R-:W-:-:S04]  /*4090*/  @!P3 LEA R12, P4, R14, R12, 0x1 ;  /* 0x0000000c0e0cb211 */ /* 0x001fc800078808ff */
[----:B------:R-:W-:Y:S02]  /*40a0*/  @!P3 LEA.HI.X R13, R14, R13, R15, 0x1, P4 ;  /* 0x0000000d0e0db211 */ /* 0x000fe400020f0c0f */
[----:B------:R-:W0:Y:S01]  /*40b0*/  @!P3 LDC.64 R14, c[0x0][0x400] ;  /* 0x00010000ff0ebb82 */ /* 0x000e220000000a00 */
[----:B------:R-:W-:Y:S01]  /*40c0*/  BSSY B1, `(.L_x_14421) ;  /* 0x0000022000017945 */ /* 0x000fe20003800000 */
[----:B0-----:R-:W-:-:S04]  /*40d0*/  @!P3 LEA R14, P4, R36, R14, 0x1 ;  /* 0x0000000e240eb211 */ /* 0x001fc800078808ff */
[----:B------:R-:W-:Y:S02]  /*40e0*/  @!P3 LEA.HI.X R15, R36, R15, R37, 0x1, P4 ;  /* 0x0000000f240fb211 */ /* 0x000fe400020f0c25 */
[----:B------:R-:W-:Y:S02]  /*40f0*/  CS2R R36, SRZ ;  /* 0x0000000000247805 */ /* 0x000fe4000001ff00 */
[----:B------:R-:W-:Y:S02]  /*4100*/  ISETP.GE.AND P4, PT, R44, R76, PT ;  /* 0x0000004c2c00720c */ /* 0x000fe40003f86270 */
[----:B------:R-:W-:Y:S02]  /*4110*/  CS2R R46, SRZ ;  /* 0x00000000002e7805 */ /* 0x000fe4000001ff00 */
[----:B------:R-:W-:Y:S01]  /*4120*/  CS2R R50, SRZ ;  /* 0x0000000000327805 */ /* 0x000fe2000001ff00 */
[----:B------:R0:W5:Y:S01]  /*4130*/  @!P3 LDG.E.128 R40, desc[UR42][R14.64] ;  /* 0x0000002a0e28b981 */ /* 0x000162000c1e1d00 */
[----:B------:R-:W-:-:S02]  /*4140*/  ISETP.GE.OR P4, PT, R16, R78, P4 ;  /* 0x0000004e1000720c */ /* 0x000fc40002786670 */
[----:B------:R-:W-:Y:S02]  /*4150*/  CS2R R44, SRZ ;  /* 0x00000000002c7805 */ /* 0x000fe4000001ff00 */
[----:B------:R-:W-:Y:S01]  /*4160*/  CS2R R48, SRZ ;  /* 0x0000000000307805 */ /* 0x000fe2000001ff00 */
[----:B------:R0:W5:Y:S01]  /*4170*/  @!P3 LDG.E.128 R36, desc[UR42][R12.64] ;  /* 0x0000002a0c24b981 */ /* 0x000162000c1e1d00 */
[----:B------:R-:W-:-:S07]  /*4180*/  ISETP.GE.AND P3, PT, R16, R78, PT ;  /* 0x0000004e1000720c */ /* 0x000fce0003f66270 */
[----:B------:R-:W-:Y:S06]  /*4190*/  @P4 BRA `(.L_x_14422) ;  /* 0x0000000000504947 */ /* 0x000fec0003800000 */
[----:B0-----:R-:W0:Y:S01]  /*41a0*/  LDC.64 R12, c[0x0][0x3f8] ;  /* 0x0000fe00ff0c7b82 */ /* 0x001e220000000a00 */
[----:B------:R-:W-:Y:S01]  /*41b0*/  IMAD.MOV.U32 R11, RZ, RZ, R77 ;  /* 0x000000ffff0b7224 */ /* 0x000fe200078e004d */
[----:B------:R-:W-:Y:S01]  /*41c0*/  ULDC.64 UR4, c[0x0][0x3e8] ;  /* 0x0000fa0000047ab9 */ /* 0x000fe20000000a00 */
[----:B------:R-:W-:Y:S02]  /*41d0*/  IMAD.MOV.U32 R9, RZ, RZ, R69 ;  /* 0x000000ffff097224 */ /* 0x000fe400078e0045 */
        /* <DEDUP_REMOVED lines=16> */
.L_x_14422:
[----:B------:R-:W-:Y:S05]  /*42e0*/  BSYNC B1 ;  /* 0x0000000000017941 */ /* 0x000fea0003800000 */
.L_x_14421:
[----:B-----5:R-:W-:Y:S01]  /*42f0*/  IMAD.MOV.U32 R8, RZ, RZ, R46 ;  /* 0x000000ffff087224 */ /* 0x020fe200078e002e */
[----:B------:R-:W-:Y:S01]  /*4300*/  UISETP.NE.AND UP0, UPT, UR39, 0x3, UPT ;  /* 0x000000032700788c */ /* 0x000fe2000bf05270 */
[----:B------:R-:W-:Y:S02]  /*4310*/  IMAD.MOV.U32 R9, RZ, RZ, R47 ;  /* 0x000000ffff097224 */ /* 0x000fe400078e002f */
        /* <DEDUP_REMOVED lines=27> */
[----:B------:R-:W-:Y:S02]  /*44d0*/  PRMT R93, R10, 0x7610, R93 ;  /* 0x000076100a5d7816 */ /* 0x000fe4000000005d */
[----:B------:R-:W-:Y:S01]  /*44e0*/  PRMT R98, R11, 0x7610, R98 ;  /* 0x000076100b627816 */ /* 0x000fe20000000062 */
[----:B------:R-:W-:Y:S06]  /*44f0*/  @!P5 BRA `(.L_x_14423) ;  /* 0x000000000004d947 */ /* 0x000fec0003800000 */
[----:B------:R-:W-:Y:S01]  /*4500*/  BPT.TRAP 0x1 ;  /* 0x000000040000795c */ /* 0x000fe20000300000 */
.L_x_14423:
[----:B------:R-:W2:Y:S01]  /*4510*/  LDL R8, [R1+0x14] ;  /* 0x0000140001087983 */ /* 0x000ea20000100800 */
[----:B------:R-:W-:Y:S01]  /*4520*/  LEA R69, R23, R2, 0x3 ;  /* 0x0000000217457211 */ /* 0x000fe200078e18ff */
[----:B------:R-:W1:Y:S01]  /*4530*/  LDC R85, c[0x0][0x2f4] ;  /* 0x0000bd00ff557b82 */ /* 0x000e620000000800 */
[----:B------:R-:W-:Y:S01]  /*4540*/  BSSY B1, `(.L_x_14424) ;  /* 0x0000004000017945 */ /* 0x000fe20003800000 */
[----:B--2---:R-:W-:-:S04]  /*4550*/  SHF.L.U32 R77, R8, 0x1f, RZ ;  /* 0x0000001f084d7819 */ /* 0x004fc800000006ff */
[----:B------:R-:W2:Y:S02]  /*4560*/  SYNCS.PHASECHK.TRANS64.TRYWAIT P4, [R69+URZ+0x16890], R77 ;  /* 0x0168904d450075a7 */ /* 0x000ea4000808017f */
[----:B-12---:R-:W-:Y:S05]  /*4570*/  @!P4 BRA `(.L_x_14425) ;  /* 0x000001d800d8c947 */ /* 0x006fea0003800000 */
.L_x_14735:
[----:B------:R-:W-:Y:S05]  /*4580*/  BSYNC B1 ;  /* 0x0000000000017941 */ /* 0x000fea0003800000 */
.L_x_14424:
[----:B------:R-:W-:Y:S01]  /*4590*/  UMOV UR4, 0xffffffff ;  /* 0xffffffff00047882 */ /* 0x000fe20000000000 */
[----:B------:R-:W-:Y:S02]  /*45a0*/  IMAD.IADD R87, R85, 0x1, -R58 ;  /* 0x0000000155577824 */ /* 0x000fe400078e0a3a */
[----:B------:R-:W-:Y:S05]  /*45b0*/  BRA.DIV UR4, `(.L_x_14426) ;  /* 0x000001da04dc7947 */ /* 0x000fea000b800000 */
[----:B------:R2:W3:Y:S04]  /*45c0*/  SHFL.IDX PT, R81, R83, RZ, 0x1c1f ;  /* 0x001c1fff53517589 */ /* 0x0004e800000e0000 */
[----:B------:R2:W4:Y:S02]  /*45d0*/  SHFL.IDX PT, R80, R82, RZ, 0x1c1f ;  /* 0x001c1fff52507589 */ /* 0x00052400000e0000 */
.L_x_14739:
[----:B------:R-:W5:Y:S01]  /*45e0*/  S2R R8, SR_TID.X ;  /* 0x0000000000087919 */ /* 0x000f620000002100 */
[----:B------:R-:W-:Y:S01]  /*45f0*/  BSSY B1, `(.L_x_14427) ;  /* 0x0000077000017945 */ /* 0x000fe20003800000 */
[----:B-----5:R-:W-:-:S05]  /*4600*/  VIADD R9, R8, 0xffffff80 ;  /* 0xffffff8008097836 */ /* 0x020fca0000000000 */
[----:B------:R-:W-:-:S04]  /*4610*/  SHF.R.S32.HI R8, RZ, 0x1f, R9 ;  /* 0x0000001fff087819 */ /* 0x000fc80000011409 */
[----:B------:R-:W-:-:S04]  /*4620*/  LEA.HI R8, R8, R9, RZ, 0x2 ;  /* 0x0000000908087211 */ /* 0x000fc800078f10ff */
[----:B------:R-:W-:-:S04]  /*4630*/  SHF.R.S32.HI R8, RZ, 0x2, R8 ;  /* 0x00000002ff087819 */ /* 0x000fc80000011408 */
[----:B------:R-:W-:-:S13]  /*4640*/  ISETP.GE.OR P4, PT, R8, R76, P1 ;  /* 0x0000004c0800720c */ /* 0x000fda0000f86670 */
[----:B------:R-:W-:Y:S05]  /*4650*/  @P4 BRA `(.L_x_14428) ;  /* 0x0000000400c04947 */ /* 0x000fea0003800000 */
[----:B------:R-:W5:Y:S01]  /*4660*/  S2R R9, SR_TID.X ;  /* 0x0000000000097919 */ /* 0x000f620000002100 */
[----:B------:R-:W-:Y:S01]  /*4670*/  SEL R8, R58, R87, !P0 ;  /* 0x000000573a087207 */ /* 0x000fe20004000000 */
[----:B------:R-:W-:Y:S01]  /*4680*/  BSSY B2, `(.L_x_14429) ;  /* 0x0000069000027945 */ /* 0x000fe20003800000 */
[----:B----4-:R-:W-:-:S04]  /*4690*/  LEA R78, P4, R6, R80, 0x1 ;  /* 0x00000050064e7211 */ /* 0x010fc800078808ff */
[----:B---3--:R-:W-:Y:S01]  /*46a0*/  LEA.HI.X R79, R6, R81, R4, 0x1, P4 ;  /* 0x00000051064f7211 */ /* 0x008fe200020f0c04 */
[----:B-----5:R-:W-:Y:S01]  /*46b0*/  VIADD R11, R9, 0xffffff80 ;  /* 0xffffff80090b7836 */ /* 0x020fe20000000000 */
[----:B------:R-:W-:-:S04]  /*46c0*/  SHF.R.S32.HI R9, RZ, 0x1f, R8 ;  /* 0x0000001fff097819 */ /* 0x000fc80000011408 */
[----:B------:R-:W-:Y:S01]  /*46d0*/  LEA.HI R8, R9, R8, RZ, 0x4 ;  /* 0x0000000809087211 */ /* 0x000fe200078f20ff */
[----:B------:R-:W-:Y:S01]  /*46e0*/  IMAD R9, R23, 0x2000, R3 ;  /* 0x0000200017097824 */ /* 0x000fe200078e0203 */
[----:B------:R-:W-:Y:S02]  /*46f0*/  SHF.R.S32.HI R10, RZ, 0x1f, R11 ;  /* 0x0000001fff0a7819 */ /* 0x000fe4000001140b */
[----:B------:R-:W-:Y:S01]  /*4700*/  LEA.HI.SX32 R8, R8, R5, 0x1c ;  /* 0x0000000508087211 */ /* 0x000fe200078fe2ff */
[----:B------:R-:W-:Y:S01]  /*4710*/  IMAD R9, R9, 0x2, R2 ;  /* 0x0000000209097824 */ /* 0x000fe200078e0202 */
[----:B------:R-:W-:-:S03]  /*4720*/  LEA.HI R10, R10, R11, RZ, 0x5 ;  /* 0x0000000b0a0a7211 */ /* 0x000fc600078f28ff */
[----:B------:R-:W-:Y:S01]  /*4730*/  IMAD.SHL.U32 R91, R8, 0x8, RZ ;  /* 0x00000008085b7824 */ /* 0x000fe200078e00ff */
[----:B------:R-:W-:-:S04]  /*4740*/  SHF.R.S32.HI R10, RZ, 0x5, R10 ;  /* 0x00000005ff0a7819 */ /* 0x000fc8000001140a */
[----:B------:R-:W-:-:S04]  /*4750*/  LOP3.LUT R8, R64, 0x38, R91, 0xf8, !PT ;  /* 0x0000003840087812 */ /* 0x000fc800078ef85b */
[----:B------:R-:W-:-:S05]  /*4760*/  LOP3.LUT R8, R8, R61, RZ, 0x3c, !PT ;  /* 0x0000003d08087212 */ /* 0x000fca00078e3cff */
[----:B------:R-:W-:-:S04]  /*4770*/  IMAD R8, R10, 0x200, R8 ;  /* 0x000002000a087824 */ /* 0x000fc800078e0208 */
[----:B------:R-:W-:-:S04]  /*4780*/  IMAD R11, R23, 0x2000, R8 ;  /* 0x00002000170b7824 */ /* 0x000fc800078e0208 */
[----:B0-----:R-:W-:Y:S02]  /*4790*/  IMAD R12, R11, 0x2, R2 ;  /* 0x000000020b0c7824 */ /* 0x001fe400078e0202 */
[----:B------:R-:W0:Y:S04]  /*47a0*/  LDS.128 R8, [R9+0xe400] ;  /* 0x00e4000009087984 */ /* 0x000e280000000c00 */
[----:B------:R-:W3:Y:S01]  /*47b0*/  LDS.128 R12, [R12+0xe400] ;  /* 0x00e400000c0c7984 */ /* 0x000ee20000000c00 */
[----:B------:R-:W-:Y:S05]  /*47c0*/  @P3 BRA `(.L_x_14430) ;  /* 0x0000000400503947 */ /* 0x000fea0003800000 */
[----:B------:R-:W-:Y:S01]  /*47d0*/  SHF.R.U64 R40, R40, 0x10, R41 ;  /* 0x0000001028287819 */ /* 0x000fe20000001229 */
[----:B---3--:R-:W-:Y:S01]  /*47e0*/  IMAD.MOV.U32 R96, RZ, RZ, R15 ;  /* 0x000000ffff607224 */ /* 0x008fe200078e000f */
[----:B------:R-:W-:Y:S01]  /*47f0*/  SHF.R.U32.HI R99, RZ, 0x10, R41 ;  /* 0x00000010ff637819 */ /* 0x000fe20000011629 */
[----:B------:R-:W-:Y:S01]  /*4800*/  HADD2.F32 R98, -RZ, R98.H0_H0 ;  /* 0x20000062ff627230 */ /* 0x000fe20000004100 */
[----:B------:R-:W-:Y:S01]  /*4810*/  MOV R41, R13 ;  /* 0x0000000d00297202 */ /* 0x000fe20000000f00 */
[----:B0-----:R-:W-:Y:S01]  /*4820*/  IMAD.MOV.U32 R13, RZ, RZ, R11 ;  /* 0x000000ffff0d7224 */ /* 0x001fe200078e000b */
[--C-:B------:R-:W-:Y:S01]  /*4830*/  SHF.R.U64 R36, R36, 0x10, R37.reuse ;  /* 0x0000001024247819 */ /* 0x100fe20000001225 */
[----:B------:R-:W-:Y:S01]  /*4840*/  HADD2.F32 R11, -RZ, R9.H0_H0 ;  /* 0x20000009ff0b7230 */ /* 0x000fe20000004100 */
[----:B------:R-:W-:Y:S01]  /*4850*/  SHF.R.U32.HI R97, RZ, 0x10, R37 ;  /* 0x00000010ff617819 */ /* 0x000fe20000011625 */
[----:B------:R-:W-:Y:S01]  /*4860*/  HADD2.F32 R15, -RZ, R41.H0_H0 ;  /* 0x20000029ff0f7230 */ /* 0x000fe20000004100 */
[----:B------:R-:W-:Y:S01]  /*4870*/  SHF.R.U64 R37, R38, 0x10, R39 ;  /* 0x0000001026257819 */ /* 0x000fe20000001227 */
[----:B------:R-:W-:Y:S01]  /*4880*/  HADD2.F32 R99, -RZ, R99.H0_H0 ;  /* 0x20000063ff637230 */ /* 0x000fe20000004100 */
[----:B------:R-:W-:Y:S01]  /*4890*/  SHF.R.U64 R38, R42, 0x10, R43 ;  /* 0x000000102a267819 */ /* 0x000fe2000000122b */
[----:B------:R-:W-:-:S02]  /*48a0*/  HADD2.F32 R42, -RZ, R9.H1_H1 ;  /* 0x30000009ff2a7230 */ /* 0x000fc40000004100 */
[-C--:B------:R-:W-:Y:S01]  /*48b0*/  FMUL.FTZ R100, R15, R98.reuse ;  /* 0x000000620f647220 */ /* 0x080fe20000410000 */
[----:B------:R-:W-:Y:S02]  /*48c0*/  HADD2.F32 R94, -RZ, R94.H0_H0 ;  /* 0x2000005eff5e7230 */ /* 0x000fe40000004100 */
[C---:B------:R-:W-:Y:S01]  /*48d0*/  FMUL.FTZ R98, R11.reuse, R98 ;  /* 0x000000620b627220 */ /* 0x040fe20000410000 */
[----:B------:R-:W-:Y:S02]  /*48e0*/  HADD2.F32 R41, -RZ, R41.H1_H1 ;  /* 0x30000029ff297230 */ /* 0x000fe40000004100 */
[-C--:B------:R-:W-:Y:S01]  /*48f0*/  FMUL.FTZ R102, R42, R99.reuse ;  /* 0x000000632a667220 */ /* 0x080fe20000410000 */
[----:B------:R-:W-:Y:S01]  /*4900*/  HADD2.F32 R97, -RZ, R97.H0_H0 ;  /* 0x20000061ff617230 */ /* 0x000fe20000004100 */
[----:B------:R-:W-:Y:S01]  /*4910*/  SHF.R.U32.HI R43, RZ, 0x10, R43 ;  /* 0x00000010ff2b7819 */ /* 0x000fe2000001162b */
[-C--:B------:R-:W-:Y:S01]  /*4920*/  FFMA.FTZ R9, R11, R94.reuse, -R100 ;  /* 0x0000005e0b097223 */ /* 0x080fe20000010864 */
[----:B------:R-:W-:Y:S01]  /*4930*/  FFMA.FTZ R11, R15, R94, R98 ;  /* 0x0000005e0f0b7223 */ /* 0x000fe20000010062 */
[C---:B------:R-:W-:Y:S01]  /*4940*/  FMUL.FTZ R101, R41.reuse, R99 ;  /* 0x0000006329657220 */ /* 0x040fe20000410000 */
[----:B------:R-:W-:Y:S01]  /*4950*/  FFMA.FTZ R94, R41, R97, R102 ;  /* 0x00000061295e7223 */ /* 0x000fe20000010066 */
[----:B------:R-:W-:Y:S01]  /*4960*/  SHF.R.U32.HI R39, RZ, 0x10, R39 ;  /* 0x00000010ff277819 */ /* 0x000fe20000011627 */
[----:B------:R-:W-:-:S02]  /*4970*/  HADD2.F32 R102, -RZ, R95.H1_H1 ;  /* 0x3000005fff667230 */ /* 0x000fc40000004100 */
[----:B------:R-:W-:Y:S01]  /*4980*/  FFMA.FTZ R42, R42, R97, -R101 ;  /* 0x000000612a2a7223 */ /* 0x000fe20000010865 */
[--C-:B------:R-:W-:Y:S02]  /*4990*/  HADD2.F32 R41, -RZ, R96.reuse.H0_H0 ;  /* 0x20000060ff297230 */ /* 0x100fe40000004100 */
[----:B------:R-:W-:Y:S02]  /*49a0*/  HADD2.F32 R98, -RZ, R96.H1_H1 ;  /* 0x30000060ff627230 */ /* 0x000fe40000004100 */
[----:B------:R-:W-:Y:S02]  /*49b0*/  HADD2.F32 R15, -RZ, R13.H0_H0 ;  /* 0x2000000dff0f7230 */ /* 0x000fe40000004100 */
[----:B------:R-:W-:Y:S01]  /*49c0*/  FMUL.FTZ R104, R41, R102 ;  /* 0x0000006629687220 */ /* 0x000fe20000410000 */
[----:B------:R-:W-:Y:S01]  /*49d0*/  HADD2.F32 R43, -RZ, R43.H0_H0 ;  /* 0x2000002bff2b7230 */ /* 0x000fe20000004100 */
[----:B------:R-:W-:Y:S01]  /*49e0*/  F2FP.F16.F32.PACK_AB R9, R42, R9 ;  /* 0x000000092a09723e */ /* 0x000fe200000000ff */
[----:B------:R-:W-:-:S02]  /*49f0*/  HADD2.F32 R96, -RZ, R13.H1_H1 ;  /* 0x3000000dff607230 */ /* 0x000fc40000004100 */
[C---:B------:R-:W-:Y:S01]  /*4a00*/  FMUL.FTZ R102, R15.reuse, R102 ;  /* 0x000000660f667220 */ /* 0x040fe20000410000 */
[----:B------:R-:W-:Y:S02]  /*4a10*/  HADD2.F32 R100, -RZ, R95.H0_H0 ;  /* 0x2000005fff647230 */ /* 0x000fe40000004100 */
[-C--:B------:R-:W-:Y:S01]  /*4a20*/  FMUL.FTZ R95, R98, R43.reuse ;  /* 0x0000002b625f7220 */ /* 0x080fe20000410000 */
[----:B------:R-:W-:Y:S02]  /*4a30*/  HADD2.F32 R39, -RZ, R39.H0_H0 ;  /* 0x20000027ff277230 */ /* 0x000fe40000004100 */
[C---:B------:R-:W-:Y:S01]  /*4a40*/  FMUL.FTZ R43, R96.reuse, R43 ;  /* 0x0000002b602b7220 */ /* 0x040fe20000410000 */
[----:B------:R-:W-:Y:S02]  /*4a50*/  HADD2.F32 R37, -RZ, R37.H0_H0 ;  /* 0x20000025ff257230 */ /* 0x000fe40000004100 */
[-C--:B------:R-:W-:Y:S01]  /*4a60*/  FFMA.FTZ R13, R15, R100.reuse, -R104 ;  /* 0x000000640f0d7223 */ /* 0x080fe20000010868 */
[----:B------:R-:W-:Y:S01]  /*4a70*/  FFMA.FTZ R15, R41, R100, R102 ;  /* 0x00000064290f7223 */ /* 0x000fe20000010066 */
[----:B------:R-:W-:Y:S01]  /*4a80*/  FFMA.FTZ R96, R96, R39, -R95 ;  /* 0x0000002760607223 */ /* 0x000fe2000001085f */
[----:B------:R-:W-:-:S02]  /*4a90*/  HADD2.F32 R41, -RZ, R93.H1_H1 ;  /* 0x3000005dff297230 */ /* 0x000fc40000004100 */
[----:B------:R-:W-:Y:S01]  /*4aa0*/  FFMA.FTZ R98, R98, R39, R43 ;  /* 0x0000002762627223 */ /* 0x000fe2000001002b */
[----:B------:R-:W-:Y:S02]  /*4ab0*/  HADD2.F32 R95, -RZ, R40.H0_H0 ;  /* 0x20000028ff5f7230 */ /* 0x000fe40000004100 */
[----:B------:R-:W-:Y:S01]  /*4ac0*/  HADD2.F32 R93, -RZ, R93.H0_H0 ;  /* 0x2000005dff5d7230 */ /* 0x000fe20000004100 */
[----:B------:R-:W-:Y:S01]  /*4ad0*/  F2FP.F16.F32.PACK_AB R96, R96, R13 ;  /* 0x0000000d6060723e */ /* 0x000fe200000000ff */
[----:B------:R-:W-:Y:S01]  /*4ae0*/  HADD2.F32 R40, -RZ, R12.H0_H0 ;  /* 0x2000000cff287230 */ /* 0x000fe20000004100 */
[----:B------:R-:W-:Y:S01]  /*4af0*/  F2FP.F16.F32.PACK_AB R13, R94, R11 ;  /* 0x0000000b5e0d723e */ /* 0x000fe200000000ff */
[----:B------:R-:W-:Y:S01]  /*4b00*/  HADD2.F32 R39, -RZ, R8.H0_H0 ;  /* 0x20000008ff277230 */ /* 0x000fe20000004100 */
[----:B------:R-:W-:Y:S01]  /*4b10*/  F2FP.F16.F32.PACK_AB R15, R98, R15 ;  /* 0x0000000f620f723e */ /* 0x000fe200000000ff */
[----:B------:R-:W-:Y:S02]  /*4b20*/  HADD2.F32 R12, -RZ, R12.H1_H1 ;  /* 0x3000000cff0c7230 */ /* 0x000fe40000004100 */
[----:B------:R-:W-:-:S02]  /*4b30*/  HADD2.F32 R8, -RZ, R8.H1_H1 ;  /* 0x30000008ff087230 */ /* 0x000fc40000004100 */
[----:B------:R-:W-:Y:S02]  /*4b40*/  HADD2.F32 R43, -RZ, R36.H0_H0 ;  /* 0x20000024ff2b7230 */ /* 0x000fe40000004100 */
[-C--:B------:R-:W-:Y:S01]  /*4b50*/  FMUL.FTZ R36, R40, R93.reuse ;  /* 0x0000005d28247220 */ /* 0x080fe20000410000 */
[C---:B------:R-:W-:Y:S01]  /*4b60*/  FMUL.FTZ R93, R39.reuse, R93 ;  /* 0x0000005d275d7220 */ /* 0x040fe20000410000 */
[-C--:B------:R-:W-:Y:S01]  /*4b70*/  FMUL.FTZ R97, R12, R95.reuse ;  /* 0x0000005f0c617220 */ /* 0x080fe20000410000 */
[----:B------:R-:W-:Y:S01]  /*4b80*/  FMUL.FTZ R95, R8, R95 ;  /* 0x0000005f085f7220 */ /* 0x000fe20000410000 */
[-C--:B------:R-:W-:Y:S01]  /*4b90*/  FFMA.FTZ R36, R39, R41.reuse, -R36 ;  /* 0x0000002927247223 */ /* 0x080fe20000010824 */
[----:B------:R-:W-:Y:S01]  /*4ba0*/  FFMA.FTZ R93, R40, R41, R93 ;  /* 0x00000029285d7223 */ /* 0x000fe2000001005d */
[-C--:B------:R-:W-:Y:S01]  /*4bb0*/  FFMA.FTZ R97, R8, R43.reuse, -R97 ;  /* 0x0000002b08617223 */ /* 0x080fe20000010861 */
[----:B------:R-:W-:Y:S01]  /*4bc0*/  FFMA.FTZ R40, R12, R43, R95 ;  /* 0x0000002b0c287223 */ /* 0x000fe2000001005f */
[----:B------:R-:W-:-:S02]  /*4bd0*/  HADD2.F32 R12, -RZ, R14.H0_H0 ;  /* 0x2000000eff0c7230 */ /* 0x000fc40000004100 */
[----:B------:R-:W-:Y:S02]  /*4be0*/  HADD2.F32 R41, -RZ, R92.H0_H0 ;  /* 0x2000005cff297230 */ /* 0x000fe40000004100 */
[----:B------:R-:W-:Y:S02]  /*4bf0*/  HADD2.F32 R43, -RZ, R38.H0_H0 ;  /* 0x20000026ff2b7230 */ /* 0x000fe40000004100 */
[----:B------:R-:W-:Y:S02]  /*4c00*/  HADD2.F32 R8, -RZ, R10.H0_H0 ;  /* 0x2000000aff087230 */ /* 0x000fe40000004100 */
[-C--:B------:R-:W-:Y:S01]  /*4c10*/  FMUL.FTZ R95, R12, R41.reuse ;  /* 0x000000290c5f7220 */ /* 0x080fe20000410000 */
[----:B------:R-:W-:Y:S02]  /*4c20*/  HADD2.F32 R14, -RZ, R14.H1_H1 ;  /* 0x3000000eff0e7230 */ /* 0x000fe40000004100 */
[----:B------:R-:W-:Y:S02]  /*4c30*/  HADD2.F32 R10, -RZ, R10.H1_H1 ;  /* 0x3000000aff0a7230 */ /* 0x000fe40000004100 */
[----:B------:R-:W-:Y:S01]  /*4c40*/  FMUL.FTZ R41, R8, R41 ;  /* 0x0000002908297220 */ /* 0x000fe20000410000 */
[----:B------:R-:W-:-:S02]  /*4c50*/  HADD2.F32 R39, -RZ, R92.H1_H1 ;  /* 0x3000005cff277230 */ /* 0x000fc40000004100 */
[-C--:B------:R-:W-:Y:S01]  /*4c60*/  FMUL.FTZ R99, R14, R43.reuse ;  /* 0x0000002b0e637220 */ /* 0x080fe20000410000 */
[----:B------:R-:W-:Y:S02]  /*4c70*/  IMAD.MOV.U32 R11, RZ, RZ, R96 ;  /* 0x000000ffff0b7224 */ /* 0x000fe400078e0060 */
[----:B------:R-:W-:Y:S01]  /*4c80*/  FMUL.FTZ R43, R10, R43 ;  /* 0x0000002b0a2b7220 */ /* 0x000fe20000410000 */
[-C--:B------:R-:W-:Y:S01]  /*4c90*/  FFMA.FTZ R95, R8, R39.reuse, -R95 ;  /* 0x00000027085f7223 */ /* 0x080fe2000001085f */
[----:B------:R-:W-:Y:S01]  /*4ca0*/  FFMA.FTZ R41, R12, R39, R41 ;  /* 0x000000270c297223 */ /* 0x000fe20000010029 */
[-C--:B------:R-:W-:Y:S01]  /*4cb0*/  FFMA.FTZ R10, R10, R37.reuse, -R99 ;  /* 0x000000250a0a7223 */ /* 0x080fe20000010863 */
[----:B------:R-:W-:Y:S01]  /*4cc0*/  FFMA.FTZ R14, R14, R37, R43 ;  /* 0x000000250e0e7223 */ /* 0x000fe2000001002b */
[----:B------:R-:W-:Y:S02]  /*4cd0*/  F2FP.F16.F32.PACK_AB R8, R97, R36 ;  /* 0x000000246108723e */ /* 0x000fe400000000ff */
[----:B------:R-:W-:-:S02]  /*4ce0*/  F2FP.F16.F32.PACK_AB R12, R40, R93 ;  /* 0x0000005d280c723e */ /* 0x000fc400000000ff */
[----:B------:R-:W-:Y:S02]  /*4cf0*/  F2FP.F16.F32.PACK_AB R10, R10, R95 ;  /* 0x0000005f0a0a723e */ /* 0x000fe400000000ff */
[----:B------:R-:W-:-:S07]  /*4d00*/  F2FP.F16.F32.PACK_AB R14, R14, R41 ;  /* 0x000000290e0e723e */ /* 0x000fce00000000ff */
.L_x_14430:
[----:B------:R-:W-:Y:S05]  /*4d10*/  BSYNC B2 ;  /* 0x0000000000027941 */ /* 0x000fea0003800000 */
.L_x_14429:
[----:B------:R-:W-:Y:S01]  /*4d20*/  ISETP.GE.AND P4, PT, R91, R85, PT ;  /* 0x000000555b00720c */ /* 0x000fe20003f86270 */
[----:B0-----:R0:W-:-:S12]  /*4d30*/  ST.E.128 desc[UR42][R78.64], R8 ;  /* 0x000000084e007985 */ /* 0x0011d8000c101d2a */
[----:B------:R-:W-:-:S05]  /*4d40*/  @!P4 IMAD.WIDE R80, R91, 0x2, R80 ;  /* 0x000000025b50c825 */ /* 0x000fca00078e0250 */
[----:B---3--:R0:W-:Y:S02]  /*4d50*/  @!P4 ST.E.128 desc[UR42][R80.64], R12 ;  /* 0x0000000c5000c985 */ /* 0x0081e4000c101d2a */
.L_x_14428:
[----:B------:R-:W-:Y:S05]  /*4d60*/  BSYNC B1 ;  /* 0x0000000000017941 */ /* 0x000fea0003800000 */
.L_x_14427:
[----:B------:R-:W-:-:S03]  /*4d70*/  UMOV UR4, 0xffffffff ;  /* 0xffffffff00047882 */ /* 0x000fc60000000000 */
[----:B------:R-:W-:Y:S05]  /*4d80*/  BRA.DIV UR4, `(.L_x_14431) ;  /* 0x000001d604347947 */ /* 0x000fea000b800000 */
[----:B--2---:R-:W2:Y:S04]  /*4d90*/  SHFL.IDX PT, R83, R83, 0x1, 0x1c1f ;  /* 0x003c1f0053537f89 */ /* 0x004ea800000e0000 */
[----:B------:R-:W0:Y:S02]  /*4da0*/  SHFL.IDX PT, R82, R82, 0x1, 0x1c1f ;  /* 0x003c1f0052527f89 */ /* 0x000e2400000e0000 */
.L_x_14743:
[----:B0-----:R-:W0:Y:S02]  /*4db0*/  S2R R8, SR_TID.X ;  /* 0x0000000000087919 */ /* 0x001e240000002100 */
[----:B0-----:R-:W-:-:S05]  /*4dc0*/  VIADD R9, R8, 0xffffff80 ;  /* 0xffffff8008097836 */ /* 0x001fca0000000000 */
[----:B------:R-:W-:-:S04]  /*4dd0*/  SHF.R.S32.HI R8, RZ, 0x1f, R9 ;  /* 0x0000001fff087819 */ /* 0x000fc80000011409 */
[----:B------:R-:W-:-:S04]  /*4de0*/  LEA.HI R8, R8, R9, RZ, 0x2 ;  /* 0x0000000908087211 */ /* 0x000fc800078f10ff */
[----:B------:R-:W-:-:S05]  /*4df0*/  SHF.R.S32.HI R8, RZ, 0x2, R8 ;  /* 0x00000002ff087819 */ /* 0x000fca0000011408 */
[----:B------:R-:W-:-:S05]  /*4e00*/  VIADD R8, R8, 0x60 ;  /* 0x0000006008087836 */ /* 0x000fca0000000000 */
[----:B------:R-:W-:-:S13]  /*4e10*/  ISETP.GE.OR P4, PT, R8, R76, P1 ;  /* 0x0000004c0800720c */ /* 0x000fda0000f86670 */
[----:B------:R-:W-:Y:S05]  /*4e20*/  @P4 BRA `(.L_x_14414) ;  /* 0x0000000c00044947 */ /* 0x000fea0003800000 */
[----:B------:R-:W5:Y:S04]  /*4e30*/  LDL R11, [R1+0x38] ;  /* 0x00003800010b7983 */ /* 0x000f680000100800 */
[----:B------:R-:W3:Y:S04]  /*4e40*/  LDL R10, [R1+0x64] ;  /* 0x00006400010a7983 */ /* 0x000ee80000100800 */
[----:B------:R-:W4:Y:S01]  /*4e50*/  LDL R9, [R1+0x48] ;  /* 0x0000480001097983 */ /* 0x000f220000100800 */
[----:B------:R-:W-:Y:S01]  /*4e60*/  SEL R87, R58, R87, !P0 ;  /* 0x000000573a577207 */ /* 0x000fe20004000000 */
[----:B------:R-:W-:Y:S01]  /*4e70*/  BSSY B1, `(.L_x_14432) ;  /* 0x0000068000017945 */ /* 0x000fe20003800000 */
[----:B------:R-:W-:-:S02]  /*4e80*/  LEA R36, P4, R6, R82, 0x1 ;  /* 0x0000005206247211 */ /* 0x000fc400078808ff */
[----:B------:R-:W-:Y:S02]  /*4e90*/  SHF.R.S32.HI R8, RZ, 0x1f, R87 ;  /* 0x0000001fff087819 */ /* 0x000fe40000011457 */
[----:B--2---:R-:W-:Y:S02]  /*4ea0*/  LEA.HI.X R37, R6, R83, R4, 0x1, P4 ;  /* 0x0000005306257211 */ /* 0x004fe400020f0c04 */
[----:B------:R-:W-:-:S04]  /*4eb0*/  LEA.HI R8, R8, R87, RZ, 0x4 ;  /* 0x0000005708087211 */ /* 0x000fc800078f20ff */
[----:B------:R-:W-:-:S05]  /*4ec0*/  LEA.HI.SX32 R8, R8, R5, 0x1c ;  /* 0x0000000508087211 */ /* 0x000fca00078fe2ff */
[----:B------:R-:W-:-:S05]  /*4ed0*/  IMAD.SHL.U32 R38, R8, 0x8, RZ ;  /* 0x0000000808267824 */ /* 0x000fca00078e00ff */
[----:B-----5:R-:W-:-:S04]  /*4ee0*/  LOP3.LUT R8, R11, 0x38, R38, 0xf8, !PT ;  /* 0x000000380b087812 */ /* 0x020fc800078ef826 */
[----:B---3--:R-:W-:-:S05]  /*4ef0*/  LOP3.LUT R8, R8, R10, RZ, 0x3c, !PT ;  /* 0x0000000a08087212 */ /* 0x008fca00078e3cff */
[----:B----4-:R-:W-:Y:S02]  /*4f00*/  IMAD.IADD R8, R9, 0x1, R8 ;  /* 0x0000000109087824 */ /* 0x010fe400078e0208 */
[C---:B------:R-:W-:Y:S02]  /*4f10*/  IMAD R9, R23.reuse, 0x2000, R0 ;  /* 0x0000200017097824 */ /* 0x040fe400078e0200 */
[----:B------:R-:W-:-:S03]  /*4f20*/  IMAD R11, R23, 0x2000, R8 ;  /* 0x00002000170b7824 */ /* 0x000fc600078e0208 */
[----:B------:R-:W-:Y:S01]  /*4f30*/  LEA R9, R9, R2, 0x1 ;  /* 0x0000000209097211 */ /* 0x000fe200078e08ff */
[----:B------:R-:W-:-:S05]  /*4f40*/  IMAD R12, R11, 0x2, R2 ;  /* 0x000000020b0c7824 */ /* 0x000fca00078e0202 */
[----:B------:R-:W0:Y:S04]  /*4f50*/  LDS.128 R8, [R9+0xe400] ;  /* 0x00e4000009087984 */ /* 0x000e280000000c00 */
[----:B------:R-:W2:Y:S01]  /*4f60*/  LDS.128 R12, [R12+0xe400] ;  /* 0x00e400000c0c7984 */ /* 0x000ea20000000c00 */
[----:B------:R-:W-:Y:S05]  /*4f70*/  @P3 BRA `(.L_x_14433) ;  /* 0x00000004005c3947 */ /* 0x000fea0003800000 */
[----:B0-----:R-:W-:Y:S01]  /*4f80*/  IMAD.MOV.U32 R43, RZ, RZ, R8 ;  /* 0x000000ffff2b7224 */ /* 0x001fe200078e0008 */
[----:B------:R-:W-:Y:S01]  /*4f90*/  SHF.R.U64 R42, R48, 0x10, R49 ;  /* 0x00000010302a7819 */ /* 0x000fe20000001231 */
[----:B--2---:R-:W-:Y:S01]  /*4fa0*/  IMAD.MOV.U32 R8, RZ, RZ, R13 ;  /* 0x000000ffff087224 */ /* 0x004fe200078e000d */
[----:B------:R-:W-:Y:S01]  /*4fb0*/  SHF.R.U32.HI R48, RZ, 0x10, R49 ;  /* 0x00000010ff307819 */ /* 0x000fe20000011631 */
[----:B------:R-:W-:Y:S01]  /*4fc0*/  HADD2.F32 R49, -RZ, R90.H1_H1 ;  /* 0x3000005aff317230 */ /* 0x000fe20000004100 */
[--C-:B------:R-:W-:Y:S01]  /*4fd0*/  SHF.R.U64 R41, R44, 0x10, R45.reuse ;  /* 0x000000102c297819 */ /* 0x100fe2000000122d */
[----:B------:R-:W-:Y:S01]  /*4fe0*/  IMAD.MOV.U32 R44, RZ, RZ, R12 ;  /* 0x000000ffff2c7224 */ /* 0x000fe200078e000c */
[----:B------:R-:W-:Y:S01]  /*4ff0*/  SHF.R.U32.HI R79, RZ, 0x10, R45 ;  /* 0x00000010ff4f7819 */ /* 0x000fe2000001162d */
[----:B------:R-:W-:Y:S01]  /*5000*/  IMAD.MOV.U32 R45, RZ, RZ, R15 ;  /* 0x000000ffff2d7224 */ /* 0x000fe200078e000f */
[--C-:B------:R-:W-:Y:S01]  /*5010*/  SHF.R.U64 R39, R46, 0x10, R47.reuse ;  /* 0x000000102e277819 */ /* 0x100fe2000000122f */
[--C-:B------:R-:W-:Y:S01]  /*5020*/  HADD2.F32 R12, -RZ, R8.reuse.H0_H0 ;  /* 0x20000008ff0c7230 */ /* 0x100fe20000004100 */
[----:B------:R-:W-:Y:S01]  /*5030*/  SHF.R.U32.HI R78, RZ, 0x10, R47 ;  /* 0x00000010ff4e7819 */ /* 0x000fe2000001162f */
[----:B------:R-:W-:Y:S01]  /*5040*/  HADD2.F32 R15, -RZ, R8.H1_H1 ;  /* 0x30000008ff0f7230 */ /* 0x000fe20000004100 */
[----:B------:R-:W-:Y:S01]  /*5050*/  SHF.R.U64 R40, R50, 0x10, R51 ;  /* 0x0000001032287819 */ /* 0x000fe20000001233 */
[----:B------:R-:W-:Y:S01]  /*5060*/  IMAD.MOV.U32 R13, RZ, RZ, R11 ;  /* 0x000000ffff0d7224 */ /* 0x000fe200078e000b */
[----:B------:R-:W-:Y:S01]  /*5070*/  SHF.R.U32.HI R51, RZ, 0x10, R51 ;  /* 0x00000010ff337819 */ /* 0x000fe20000011633 */
[----:B------:R-:W-:-:S02]  /*5080*/  HADD2.F32 R8, -RZ, R9.H0_H0 ;  /* 0x20000009ff087230 */ /* 0x000fc40000004100 */
[----:B------:R-:W-:Y:S02]  /*5090*/  HADD2.F32 R48, -RZ, R48.H0_H0 ;  /* 0x20000030ff307230 */ /* 0x000fe40000004100 */
[----:B------:R-:W-:Y:S02]  /*50a0*/  HADD2.F32 R11, -RZ, R9.H1_H1 ;  /* 0x30000009ff0b7230 */ /* 0x000fe40000004100 */
        /* <DEDUP_REMOVED lines=10> */
[----:B------:R-:W-:-:S02]  /*5150*/  HADD2.F32 R46, -RZ, R45.H0_H0 ;  /* 0x2000002dff2e7230 */ /* 0x000fc40000004100 */
[----:B------:R-:W-:Y:S01]  /*5160*/  HADD2.F32 R45, -RZ, R45.H1_H1 ;  /* 0x3000002dff2d7230 */ /* 0x000fe20000004100 */
[----:B------:R-:W-:Y:S01]  /*5170*/  F2FP.F16.F32.PACK_AB R11, R11, R8 ;  /* 0x000000080b0b723e */ /* 0x000fe200000000ff */
[----:B------:R-:W-:Y:S02]  /*5180*/  HADD2.F32 R15, -RZ, R13.H0_H0 ;  /* 0x2000000dff0f7230 */ /* 0x000fe40000004100 */
[----:B------:R-:W-:Y:S02]  /*5190*/  HADD2.F32 R50, -RZ, R51.H0_H0 ;  /* 0x20000033ff327230 */ /* 0x000fe40000004100 */
[----:B------:R-:W-:Y:S02]  /*51a0*/  HADD2.F32 R49, -RZ, R89.H0_H0 ;  /* 0x20000059ff317230 */ /* 0x000fe40000004100 */
[----:B------:R-:W-:Y:S02]  /*51b0*/  HADD2.F32 R13, -RZ, R13.H1_H1 ;  /* 0x3000000dff0d7230 */ /* 0x000fe40000004100 */
[----:B------:R-:W-:Y:S01]  /*51c0*/  FMUL.FTZ R80, R45, R50 ;  /* 0x000000322d507220 */ /* 0x000fe20000410000 */
[----:B------:R-:W-:-:S02]  /*51d0*/  HADD2.F32 R47, -RZ, R84.H1_H1 ;  /* 0x30000054ff2f7230 */ /* 0x000fc40000004100 */
[-C--:B------:R-:W-:Y:S01]  /*51e0*/  FMUL.FTZ R51, R15, R49.reuse ;  /* 0x000000310f337220 */ /* 0x080fe20000410000 */
[----:B------:R-:W-:Y:S02]  /*51f0*/  HADD2.F32 R48, -RZ, R78.H0_H0 ;  /* 0x2000004eff307230 */ /* 0x000fe40000004100 */
[C---:B------:R-:W-:Y:S01]  /*5200*/  FMUL.FTZ R78, R46.reuse, R49 ;  /* 0x000000312e4e7220 */ /* 0x040fe20000410000 */
[----:B------:R-:W-:Y:S01]  /*5210*/  FMUL.FTZ R50, R13, R50 ;  /* 0x000000320d327220 */ /* 0x000fe20000410000 */
[----:B------:R-:W-:Y:S02]  /*5220*/  HADD2.F32 R42, -RZ, R42.H0_H0 ;  /* 0x2000002aff2a7230 */ /* 0x000fe40000004100 */
[-C--:B------:R-:W-:Y:S01]  /*5230*/  FFMA.FTZ R51, R46, R47.reuse, R51 ;  /* 0x0000002f2e337223 */ /* 0x080fe20000010033 */
[----:B------:R-:W-:Y:S01]  /*5240*/  FFMA.FTZ R49, R15, R47, -R78 ;  /* 0x0000002f0f317223 */ /* 0x000fe2000001084e */
[-C--:B------:R-:W-:Y:S01]  /*5250*/  FFMA.FTZ R80, R13, R48.reuse, -R80 ;  /* 0x000000300d507223 */ /* 0x080fe20000010850 */
[----:B------:R-:W-:Y:S01]  /*5260*/  FFMA.FTZ R90, R45, R48, R50 ;  /* 0x000000302d5a7223 */ /* 0x000fe20000010032 */
[----:B------:R-:W-:-:S02]  /*5270*/  HADD2.F32 R48, -RZ, R89.H1_H1 ;  /* 0x30000059ff307230 */ /* 0x000fc40000004100 */
[--C-:B------:R-:W-:Y:S01]  /*5280*/  HADD2.F32 R15, -RZ, R44.reuse.H0_H0 ;  /* 0x2000002cff0f7230 */ /* 0x100fe20000004100 */
[----:B------:R-:W-:Y:S01]  /*5290*/  F2FP.F16.F32.PACK_AB R49, R80, R49 ;  /* 0x000000315031723e */ /* 0x000fe200000000ff */
[--C-:B------:R-:W-:Y:S02]  /*52a0*/  HADD2.F32 R13, -RZ, R43.reuse.H0_H0 ;  /* 0x2000002bff0d7230 */ /* 0x100fe40000004100 */
[----:B------:R-:W-:Y:S02]  /*52b0*/  HADD2.F32 R44, -RZ, R44.H1_H1 ;  /* 0x3000002cff2c7230 */ /* 0x000fe40000004100 */
[-C--:B------:R-:W-:Y:S01]  /*52c0*/  FMUL.FTZ R50, R15, R48.reuse ;  /* 0x000000300f327220 */ /* 0x080fe20000410000 */
[----:B------:R-:W-:Y:S02]  /*52d0*/  HADD2.F32 R43, -RZ, R43.H1_H1 ;  /* 0x3000002bff2b7230 */ /* 0x000fe40000004100 */
[----:B------:R-:W-:Y:S01]  /*52e0*/  FMUL.FTZ R48, R13, R48 ;  /* 0x000000300d307220 */ /* 0x000fe20000410000 */
[----:B------:R-:W-:-:S02]  /*52f0*/  HADD2.F32 R46, -RZ, R86.H0_H0 ;  /* 0x20000056ff2e7230 */ /* 0x000fc40000004100 */
[CC--:B------:R-:W-:Y:S01]  /*5300*/  FMUL.FTZ R78, R44.reuse, R42.reuse ;  /* 0x0000002a2c4e7220 */ /* 0x0c0fe20000410000 */
[----:B------:R-:W-:Y:S02]  /*5310*/  HADD2.F32 R41, -RZ, R41.H0_H0 ;  /* 0x20000029ff297230 */ /* 0x000fe40000004100 */
[----:B------:R-:W-:Y:S01]  /*5320*/  FMUL.FTZ R45, R43, R42 ;  /* 0x0000002a2b2d7220 */ /* 0x000fe20000410000 */
[----:B------:R-:W-:Y:S02]  /*5330*/  HADD2.F32 R86, -RZ, R86.H1_H1 ;  /* 0x30000056ff567230 */ /* 0x000fe40000004100 */
[-C--:B------:R-:W-:Y:S01]  /*5340*/  FFMA.FTZ R48, R15, R46.reuse, R48 ;  /* 0x0000002e0f307223 */ /* 0x080fe20000010030 */
[----:B------:R-:W-:Y:S01]  /*5350*/  FFMA.FTZ R50, R13, R46, -R50 ;  /* 0x0000002e0d327223 */ /* 0x000fe20000010832 */
        /* <DEDUP_REMOVED lines=12> */
[----:B------:R-:W-:Y:S02]  /*5420*/  HADD2.F32 R39, -RZ, R39.H0_H0 ;  /* 0x20000027ff277230 */ /* 0x000fe40000004100 */
[C---:B------:R-:W-:Y:S01]  /*5430*/  FMUL.FTZ R41, R10.reuse, R41 ;  /* 0x000000290a297220 */ /* 0x040fe20000410000 */
        /* <DEDUP_REMOVED lines=11> */
.L_x_14433:
[----:B------:R-:W-:Y:S05]  /*54f0*/  BSYNC B1 ;  /* 0x0000000000017941 */ /* 0x000fea0003800000 */
.L_x_14432:
[----:B------:R-:W-:Y:S01]  /*5500*/  ISETP.GE.AND P3, PT, R38, R85, PT ;  /* 0x000000552600720c */ /* 0x000fe20003f66270 */
[----:B0-----:R0:W-:Y:S02]  /*5510*/  ST.E.128 desc[UR42][R36.64], R8 ;  /* 0x0000000824007985 */ /* 0x0011e4000c101d2a */
[----:B0-----:R-:W-:Y:S01]  /*5520*/  IMAD.MOV.U32 R8, RZ, RZ, R82 ;  /* 0x000000ffff087224 */ /* 0x001fe200078e0052 */
[----:B------:R-:W-:-:S09]  /*5530*/  MOV R9, R83 ;  /* 0x0000005300097202 */ /* 0x000fd20000000f00 */
[----:B------:R-:W-:Y:S05]  /*5540*/  @P3 BRA `(.L_x_14414) ;  /* 0x00000004003c3947 */ /* 0x000fea0003800000 */
[----:B------:R-:W-:-:S05]  /*5550*/  IMAD.WIDE R8, R38, 0x2, R8 ;  /* 0x0000000226087825 */ /* 0x000fca00078e0208 */
[----:B--2---:R0:W-:Y:S01]  /*5560*/  ST.E.128 desc[UR42][R8.64], R12 ;  /* 0x0000000c08007985 */ /* 0x0041e2000c101d2a */
[----:B------:R-:W-:Y:S05]  /*5570*/  BRA `(.L_x_14414) ;  /* 0x0000000400307947 */ /* 0x000fea0003800000 */
.L_x_14395:
[----:B------:R-:W-:-:S06]  /*5580*/  UISETP.NE.AND UP0, UPT, UR39, 0x3, UPT ;  /* 0x000000032700788c */ /* 0x000fcc000bf05270 */
[----:B------:R-:W-:-:S13]  /*5590*/  PLOP3.LUT P5, PT, PT, PT, UP0, 0x80, 0x0 ;  /* 0x000000000000781c */ /* 0x000fda0003faf008 */
[----:B------:R-:W-:Y:S05]  /*55a0*/  @!P5 BRA `(.L_x_14434) ;  /* 0x000000000004d947 */ /* 0x000fea0003800000 */
[----:B------:R-:W-:Y:S01]  /*55b0*/  BPT.TRAP 0x1 ;  /* 0x000000040000795c */ /* 0x000fe20000300000 */
.L_x_14434:
[----:B------:R-:W2:Y:S01]  /*55c0*/  LDL R8, [R1+0x14] ;  /* 0x0000140001087983 */ /* 0x000ea20000100800 */
[----:B------:R-:W-:Y:S01]  /*55d0*/  IMAD R69, R23, 0x8, R2 ;  /* 0x0000000817457824 */ /* 0x000fe200078e0202 */
[----:B------:R-:W-:Y:S01]  /*55e0*/  BSSY B1, `(.L_x_14435) ;  /* 0x0000005000017945 */ /* 0x000fe20003800000 */
[----:B------:R-:W-:Y:S02]  /*55f0*/  SHF.R.S32.HI R74, RZ, 0x1f, R73 ;  /* 0x0000001fff4a7819 */ /* 0x000fe40000011449 */
[----:B--2---:R-:W-:-:S04]  /*5600*/  SHF.L.U32 R77, R8, 0x1f, RZ ;  /* 0x0000001f084d7819 */ /* 0x004fc800000006ff */
[----:B------:R-:W0:Y:S02]  /*5610*/  SYNCS.PHASECHK.TRANS64.TRYWAIT P3, [R69+URZ+0x16890], R77 ;  /* 0x0168904d450075a7 */ /* 0x000e24000806017f */
[----:B0-----:R-:W-:Y:S05]  /*5620*/  @!P3 BRA `(.L_x_14436) ;  /* 0x000001cc0058b947 */ /* 0x001fea0003800000 */
.L_x_14744:
[----:B------:R-:W-:Y:S05]  /*5630*/  BSYNC B1 ;  /* 0x0000000000017941 */ /* 0x000fea0003800000 */
.L_x_14435:
[----:B------:R-:W2:Y:S01]  /*5640*/  LDL R12, [R1+0x4] ;  /* 0x00000400010c7983 */ /* 0x000ea20000100800 */
[----:B------:R-:W-:Y:S01]  /*5650*/  ULDC.64 UR4, c[0x0][0x300] ;  /* 0x0000c00000047ab9 */ /* 0x000fe20000000a00 */
[----:B-----5:R-:W-:Y:S01]  /*5660*/  SHF.R.S32.HI R75, RZ, 0x1f, R72 ;  /* 0x0000001fff4b7819 */ /* 0x020fe20000011448 */
[----:B------:R-:W-:Y:S01]  /*5670*/  IMAD R10, R74, UR4, RZ ;  /* 0x000000044a0a7c24 */ /* 0x000fe2000f8e02ff */
[----:B------:R-:W1:Y:S01]  /*5680*/  S2R R14, SR_TID.X ;  /* 0x00000000000e7919 */ /* 0x000e620000002100 */
[----:B------:R-:W-:Y:S01]  /*5690*/  IMAD.WIDE.U32 R8, R73, UR4, RZ ;  /* 0x0000000449087c25 */ /* 0x000fe2000f8e00ff */
[----:B------:R-:W-:-:S03]  /*56a0*/  ULDC.64 UR6, c[0x0][0x2e8] ;  /* 0x0000ba0000067ab9 */ /* 0x000fc60000000a00 */
        /* <DEDUP_REMOVED lines=10> */
[----:B-1----:R-:W-:Y:S02]  /*5750*/  VIADD R14, R14, 0xffffff80 ;  /* 0xffffff800e0e7836 */ /* 0x002fe40000000000 */
[----:B--2---:R-:W-:Y:S01]  /*5760*/  IMAD.WIDE.U32 R8, R12, UR4, R8 ;  /* 0x000000040c087c25 */ /* 0x004fe2000f8e0008 */
[----:B------:R-:W-:-:S03]  /*5770*/  UMOV UR4, 0xffffffff ;  /* 0xffffffff00047882 */ /* 0x000fc60000000000 */
[----:B------:R-:W-:Y:S01]  /*5780*/  IMAD R9, R12, UR5, R9 ;  /* 0x000000050c097c24 */ /* 0x000fe2000f8e0209 */
[----:B------:R-:W-:Y:S02]  /*5790*/  SHF.R.S32.HI R12, RZ, 0x1f, R14 ;  /* 0x0000001fff0c7819 */ /* 0x000fe4000001140e */
[----:B------:R-:W-:Y:S02]  /*57a0*/  LEA R36, P3, R8, UR6, 0x1 ;  /* 0x0000000608247c11 */ /* 0x000fe4000f8608ff */
[----:B------:R-:W-:Y:S02]  /*57b0*/  LEA.HI R12, R12, R14, RZ, 0x2 ;  /* 0x0000000e0c0c7211 */ /* 0x000fe400078f10ff */
[----:B------:R-:W-:Y:S02]  /*57c0*/  LEA.HI.X R38, R8, UR7, R9, 0x1, P3 ;  /* 0x0000000708267c11 */ /* 0x000fe400098f0c09 */
[----:B------:R-:W-:-:S05]  /*57d0*/  SHF.R.S32.HI R12, RZ, 0x2, R12 ;  /* 0x00000002ff0c7819 */ /* 0x000fca000001140c */
[----:B------:R-:W-:-:S05]  /*57e0*/  IMAD.IADD R39, R76, 0x1, -R12 ;  /* 0x000000014c277824 */ /* 0x000fca00078e0a0c */
[----:B------:R-:W-:Y:S01]  /*57f0*/  ISETP.GE.AND P3, PT, R39, 0x1, PT ;  /* 0x000000012700780c */ /* 0x000fe20003f66270 */
[----:B------:R-:W-:-:S12]  /*5800*/  BRA.DIV UR4, `(.L_x_14437) ;  /* 0x000001ca04f47947 */ /* 0x000fd8000b800000 */
[----:B------:R1:W2:Y:S04]  /*5810*/  SHFL.IDX PT, R9, R38, RZ, 0x1c1f ;  /* 0x001c1fff26097589 */ /* 0x0002a800000e0000 */
[----:B------:R1:W3:Y:S02]  /*5820*/  SHFL.IDX PT, R37, R36, RZ, 0x1c1f ;  /* 0x001c1fff24257589 */ /* 0x0002e400000e0000 */
.L_x_14748:
[----:B------:R-:W-:Y:S04]  /*5830*/  BSSY B1, `(.L_x_14438) ;  /* 0x000000e000017945 */ /* 0x000fe80003800000 */
[----:B------:R-:W-:Y:S05]  /*5840*/  @!P3 BRA `(.L_x_14439) ;  /* 0x000000000030b947 */ /* 0x000fea0003800000 */
[----:B------:R-:W4:Y:S01]  /*5850*/  LDL R8, [R1+0x10] ;  /* 0x0000100001087983 */ /* 0x000f220000100800 */
[----:B------:R-:W-:Y:S02]  /*5860*/  ULDC UR4, c[0x0][0x2f4] ;  /* 0x0000bd0000047ab9 */ /* 0x000fe40000000800 */
[----:B------:R-:W-:-:S13]  /*5870*/  ISETP.GE.AND P3, PT, R16, UR4, PT ;  /* 0x0000000410007c0c */ /* 0x000fda000bf66270 */
[----:B---3--:R-:W-:-:S04]  /*5880*/  @!P3 LEA R14, P4, R16, R37, 0x1 ;  /* 0x00000025100eb211 */ /* 0x008fc800078808ff */
[----:B--2---:R-:W-:Y:S02]  /*5890*/  @!P3 LEA.HI.X R15, R16, R9, R17, 0x1, P4 ;  /* 0x00000009100fb211 */ /* 0x004fe400020f0c11 */
[----:B------:R-:W-:-:S13]  /*58a0*/  ISETP.GE.AND P4, PT, R18, UR4, PT ;  /* 0x0000000412007c0c */ /* 0x000fda000bf86270 */
[----:B------:R-:W-:-:S04]  /*58b0*/  @!P4 LEA R12, P6, R18, R37, 0x1 ;  /* 0x00000025120cc211 */ /* 0x000fc800078c08ff */
[----:B----4-:R-:W-:Y:S02]  /*58c0*/  @!P4 LEA.HI.X R13, R18, R9, R8, 0x1, P6 ;  /* 0x00000009120dc211 */ /* 0x010fe400030f0c08 */
[----:B------:R-:W2:Y:S04]  /*58d0*/  @!P3 LDS.128 R8, [R71+0xe000] ;  /* 0x00e000004708b984 */ /* 0x000ea80000000c00 */
[----:B--2---:R-:W-:Y:S04]  /*58e0*/  @!P3 ST.E.128 desc[UR42][R14.64], R8 ;  /* 0x000000080e00b985 */ /* 0x004fe8000c101d2a */
[----:B------:R-:W2:Y:S04]  /*58f0*/  @!P4 LDS.128 R8, [R70+0xe000] ;  /* 0x00e000004608c984 */ /* 0x000ea80000000c00 */
[----:B--2---:R4:W-:Y:S02]  /*5900*/  @!P4 ST.E.128 desc[UR42][R12.64], R8 ;  /* 0x000000080c00c985 */ /* 0x0049e4000c101d2a */
.L_x_14439:
[----:B------:R-:W-:Y:S05]  /*5910*/  BSYNC B1 ;  /* 0x0000000000017941 */ /* 0x000fea0003800000 */
.L_x_14438:
[----:B------:R-:W-:-:S03]  /*5920*/  UMOV UR4, 0xffffffff ;  /* 0xffffffff00047882 */ /* 0x000fc60000000000 */
[----:B------:R-:W-:Y:S05]  /*5930*/  BRA.DIV UR4, `(.L_x_14440) ;  /* 0x000001ca04f47947 */ /* 0x000fea000b800000 */
[----:B--2-4-:R2:W4:Y:S04]  /*5940*/  SHFL.IDX PT, R9, R38, 0x1, 0x1c1f ;  /* 0x003c1f0026097f89 */ /* 0x01452800000e0000 */
[----:B---3--:R2:W3:Y:S02]  /*5950*/  SHFL.IDX PT, R37, R36, 0x1, 0x1c1f ;  /* 0x003c1f0024257f89 */ /* 0x0084e400000e0000 */
.L_x_14752:
[----:B------:R-:W-:-:S13]  /*5960*/  ISETP.GE.AND P3, PT, R39, 0x61, PT ;  /* 0x000000612700780c */ /* 0x000fda0003f66270 */
[----:B------:R-:W-:Y:S05]  /*5970*/  @!P3 BRA `(.L_x_14414) ;  /* 0x000000000030b947 */ /* 0x000fea0003800000 */
[----:B------:R-:W5:Y:S01]  /*5980*/  LDL R8, [R1+0x10] ;  /* 0x0000100001087983 */ /* 0x000f620000100800 */
[----:B------:R-:W-:Y:S02]  /*5990*/  ULDC UR4, c[0x0][0x2f4] ;  /* 0x0000bd0000047ab9 */ /* 0x000fe40000000800 */
[----:B------:R-:W-:-:S13]  /*59a0*/  ISETP.GE.AND P3, PT, R16, UR4, PT ;  /* 0x0000000410007c0c */ /* 0x000fda000bf66270 */
[----:B---3--:R-:W-:-:S04]  /*59b0*/  @!P3 LEA R14, P4, R16, R37, 0x1 ;  /* 0x00000025100eb211 */ /* 0x008fc800078808ff */
[----:B----4-:R-:W-:Y:S02]  /*59c0*/  @!P3 LEA.HI.X R15, R16, R9, R17, 0x1, P4 ;  /* 0x00000009100fb211 */ /* 0x010fe400020f0c11 */
[----:B------:R-:W-:-:S13]  /*59d0*/  ISETP.GE.AND P4, PT, R18, UR4, PT ;  /* 0x0000000412007c0c */ /* 0x000fda000bf86270 */
[----:B------:R-:W-:-:S04]  /*59e0*/  @!P4 LEA R12, P6, R18, R37, 0x1 ;  /* 0x00000025120cc211 */ /* 0x000fc800078c08ff */
[----:B-----5:R-:W-:Y:S02]  /*59f0*/  @!P4 LEA.HI.X R13, R18, R9, R8, 0x1, P6 ;  /* 0x00000009120dc211 */ /* 0x020fe400030f0c08 */
[----:B------:R-:W3:Y:S04]  /*5a00*/  @!P3 LDS.128 R8, [R71+0x11000] ;  /* 0x011000004708b984 */ /* 0x000ee80000000c00 */
[----:B---3--:R-:W-:Y:S04]  /*5a10*/  @!P3 ST.E.128 desc[UR42][R14.64], R8 ;  /* 0x000000080e00b985 */ /* 0x008fe8000c101d2a */
[----:B------:R-:W3:Y:S04]  /*5a20*/  @!P4 LDS.128 R8, [R70+0x11000] ;  /* 0x011000004608c984 */ /* 0x000ee80000000c00 */
[----:B---3--:R3:W-:Y:S02]  /*5a30*/  @!P4 ST.E.128 desc[UR42][R12.64], R8 ;  /* 0x000000080c00c985 */ /* 0x0087e4000c101d2a */
.L_x_14414:
[----:B------:R-:W-:Y:S05]  /*5a40*/  BSYNC B0 ;  /* 0x0000000000007941 */ /* 0x000fea0003800000 */
.L_x_14394:
[----:B0-234-:R-:W0:Y:S01]  /*5a50*/  S2R R8, SR_TID.X ;  /* 0x0000000000087919 */ /* 0x01de220000002100 */
        /* <DEDUP_REMOVED lines=8> */
[----:B--2---:R2:W-:Y:S01]  /*5ae0*/  BAR.SYNC.DEFER_BLOCKING R60, 0x80 ;  /* 0x0002003c0000751d */ /* 0x0045e20000010000 */
[----:B0-----:R-:W-:-:S13]  /*5af0*/  LOP3.LUT P3, RZ, R8, 0x7f, RZ, 0xc0, !PT ;  /* 0x0000007f08ff7812 */ /* 0x001fda000786c0ff */
[----:B------:R-:W-:-:S05]  /*5b00*/  @!P3 VIADD R8, R69, 0x168a0 ;  /* 0x000168a04508b836 */ /* 0x000fca0000000000 */
[----:B------:R-:W-:-:S04]  /*5b10*/  @!P3 PRMT R8, RZ, 0x654, R8 ;  /* 0x00000654ff08b816 */ /* 0x000fc80000000008 */
[----:B------:R2:W-:Y:S01]  /*5b20*/  @!P3 SYNCS.ARRIVE.TRANS64.RED.A1T0 RZ, [R8+URZ], RZ ;  /* 0x000000ff08ffb9a7 */ /* 0x0005e2000810043f */
[----:B------:R-:W-:Y:S05]  /*5b30*/  @!P5 BRA `(.L_x_14442) ;  /* 0x000000000004d947 */ /* 0x000fea0003800000 */
[----:B------:R-:W-:Y:S01]  /*5b40*/  BPT.TRAP 0x1 ;  /* 0x000000040000795c */ /* 0x000fe20000300000 */
.L_x_14442:
[----:B------:R-:W-:Y:S05]  /*5b50*/  BSYNC B0 ;  /* 0x0000000000007941 */ /* 0x000fea0003800000 */
.L_x_14441:
[----:B------:R-:W0:Y:S01]  /*5b60*/  SYNCS.PHASECHK.TRANS64.TRYWAIT P4, [R69+URZ+0x168b0], R77 ;  /* 0x0168b04d450075a7 */ /* 0x000e22000808017f */
[----:B------:R-:W-:Y:S01]  /*5b70*/  ULDC UR40, c[0x0][0x2f4] ;  /* 0x0000bd0000287ab9 */ /* 0x000fe20000000800 */
[----:B------:R-:W-:Y:S04]  /*5b80*/  BSSY B0, `(.L_x_14443) ;  /* 0x0000002000007945 */ /* 0x000fe80003800000 */
[----:B0-----:R-:W-:Y:S05]  /*5b90*/  @!P4 BRA `(.L_x_14444) ;  /* 0x000001c800a8c947 */ /* 0x001fea0003800000 */
.L_x_14753:
[----:B------:R-:W-:Y:S05]  /*5ba0*/  BSYNC B0 ;  /* 0x0000000000007941 */ /* 0x000fea0003800000 */
.L_x_14443:
[----:B------:R-:W3:Y:S01]  /*5bb0*/  LDL R11, [R1+0x4] ;  /* 0x00000400010b7983 */ /* 0x000ee20000100800 */
[----:B------:R-:W-:Y:S01]  /*5bc0*/  ULDC.64 UR4, c[0x0][0x328] ;  /* 0x0000ca0000047ab9 */ /* 0x000fe20000000a00 */
[----:B------:R-:W-:Y:S02]  /*5bd0*/  ULDC.64 UR6, c[0x0][0x318] ;  /* 0x0000c60000067ab9 */ /* 0x000fe40000000a00 */
[----:B-1----:R1:W5:Y:S01]  /*5be0*/  LDL R38, [R1+0x10] ;  /* 0x0000100001267983 */ /* 0x0023620000100800 */
[----:B------:R-:W-:Y:S01]  /*5bf0*/  IMAD R74, R74, UR4, RZ ;  /* 0x000000044a4a7c24 */ /* 0x000fe2000f8e02ff */
[----:B------:R-:W-:Y:S01]  /*5c00*/  BSSY B0, `(.L_x_14445) ;  /* 0x0000022000007945 */ /* 0x000fe20003800000 */
[C---:B--2---:R-:W-:Y:S01]  /*5c10*/  IMAD.WIDE.U32 R8, R73.reuse, UR4, RZ ;  /* 0x0000000449087c25 */ /* 0x044fe2000f8e00ff */
[----:B------:R-:W2:Y:S03]  /*5c20*/  S2R R10, SR_TID.X ;  /* 0x00000000000a7919 */ /* 0x000ea60000002100 */
        /* <DEDUP_REMOVED lines=8> */
[----:B--2---:R-:W-:-:S05]  /*5cb0*/  VIADD R12, R10, 0xffffff80 ;  /* 0xffffff800a0c7836 */ /* 0x004fca0000000000 */
[----:B------:R-:W-:-:S04]  /*5cc0*/  SHF.R.S32.HI R10, RZ, 0x1f, R12 ;  /* 0x0000001fff0a7819 */ /* 0x000fc8000001140c */
[----:B------:R-:W-:-:S04]  /*5cd0*/  LEA.HI R10, R10, R12, RZ, 0x2 ;  /* 0x0000000c0a0a7211 */ /* 0x000fc800078f10ff */
[----:B------:R-:W-:-:S04]  /*5ce0*/  SHF.R.S32.HI R10, RZ, 0x2, R10 ;  /* 0x00000002ff0a7819 */ /* 0x000fc8000001140a */
[----:B------:R-:W-:Y:S01]  /*5cf0*/  IADD3 R76, -R10, R76, RZ ;  /* 0x0000004c0a4c7210 */ /* 0x000fe20007ffe1ff */
[----:B---3--:R-:W-:-:S04]  /*5d00*/  IMAD.WIDE.U32 R8, R11, UR4, R8 ;  /* 0x000000040b087c25 */ /* 0x008fc8000f8e0008 */
[----:B------:R-:W-:Y:S01]  /*5d10*/  IMAD R9, R11, UR5, R9 ;  /* 0x000000050b097c24 */ /* 0x000fe2000f8e0209 */
[----:B------:R-:W-:-:S04]  /*5d20*/  LEA R36, P4, R8, UR6, 0x1 ;  /* 0x0000000608247c11 */ /* 0x000fc8000f8808ff */
        /* <DEDUP_REMOVED lines=10> */
[----:B-----5:R-:W-:Y:S02]  /*5dd0*/  @!P5 LEA.HI.X R13, R18, R9, R38, 0x1, P6 ;  /* 0x00000009120dd211 */ /* 0x020fe400030f0c26 */
[----:B------:R-:W1:Y:S04]  /*5de0*/  @!P4 LDS.128 R8, [R71] ;  /* 0x000000004708c984 */ /* 0x000e680000000c00 */
[----:B-1----:R-:W-:Y:S04]  /*5df0*/  @!P4 ST.E.128 desc[UR42][R14.64], R8 ;  /* 0x000000080e00c985 */ /* 0x002fe8000c101d2a */
[----:B------:R-:W1:Y:S04]  /*5e00*/  @!P5 LDS.128 R8, [R70] ;  /* 0x000000004608d984 */ /* 0x000e680000000c00 */
[----:B-1----:R1:W-:Y:S02]  /*5e10*/  @!P5 ST.E.128 desc[UR42][R12.64], R8 ;  /* 0x000000080c00d985 */ /* 0x0023e4000c101d2a */
.L_x_14446:
[----:B------:R-:W-:Y:S05]  /*5e20*/  BSYNC B0 ;  /* 0x0000000000007941 */ /* 0x000fea0003800000 */
.L_x_14445:
        /* <DEDUP_REMOVED lines=11> */
[----:B-----5:R-:W-:Y:S01]  /*5ee0*/  @!P5 LEA.HI.X R13, R18, R37, R38, 0x1, P6 ;  /* 0x00000025120dd211 */ /* 0x020fe200030f0c26 */
[----:B-1----:R-:W-:Y:S04]  /*5ef0*/  @!P4 ST.E.128 desc[UR42][R14.64], R8 ;  /* 0x000000080e00c985 */ /* 0x002fe8000c101d2a */
[----:B------:R-:W1:Y:S04]  /*5f00*/  @!P5 LDS.128 R8, [R70+0x3000] ;  /* 0x003000004608d984 */ /* 0x000e680000000c00 */
[----:B-1----:R1:W-:Y:S02]  /*5f10*/  @!P5 ST.E.128 desc[UR42][R12.64], R8 ;  /* 0x000000080c00d985 */ /* 0x0023e4000c101d2a */
.L_x_14448:
[----:B------:R-:W-:Y:S05]  /*5f20*/  BSYNC B0 ;  /* 0x0000000000007941 */ /* 0x000fea0003800000 */
.L_x_14447:
[----:B-1-3--:R-:W3:Y:S01]  /*5f30*/  LDL.LU R9, [R1+0x14] ;  /* 0x0000140001097983 */ /* 0x00aee20000300800 */
[----:B0-----:R-:W-:Y:S01]  /*5f40*/  @!P3 VIADD R69, R69, 0x168c0 ;  /* 0x000168c04545b836 */ /* 0x001fe20000000000 */
[----:B------:R-:W-:Y:S01]  /*5f50*/  LOP3.LUT P4, RZ, R22, 0x1, RZ, 0xc0, !PT ;  /* 0x0000000116ff7812 */ /* 0x000fe2000788c0ff */
        /* <DEDUP_REMOVED lines=11> */
[----:B------:R-:W-:Y:S02]  /*6010*/  SEL R8, RZ, 0x1, P3 ;  /* 0x00000001ff087807 */ /* 0x000fe40001800000 */
[----:B------:R-:W-:Y:S02]  /*6020*/  SEL R23, R23, RZ, P3 ;  /* 0x000000ff17177207 */ /* 0x000fe40001800000 */
        /* <DEDUP_REMOVED lines=8> */
.L_x_14389:
[----:B------:R-:W3:Y:S01]  /*60b0*/  LDL R10, [R1+0x28] ;  /* 0x00002800010a7983 */ /* 0x000ee20000100800 */
[----:B------:R-:W0:Y:S03]  /*60c0*/  LDC R0, c[0x0][0x448] ;  /* 0x00011200ff007b82 */ /* 0x000e260000000800 */
[----:B------:R-:W2:Y:S04]  /*60d0*/  LDL R8, [R1] ;  /* 0x0000000001087983 */ /* 0x000ea80000100800 */
[----:B------:R-:W2:Y:S01]  /*60e0*/  LDL R5, [R1+0x8] ;  /* 0x0000080001057983 */ /* 0x000ea20000100800 */
[----:B------:R-:W1:Y:S01]  /*60f0*/  LDC.64 R6, c[0x0][0x9e0] ;  /* 0x00027800ff067b82 */ /* 0x000e620000000a00 */
[----:B0-----:R-:W-:-:S13]  /*6100*/  ISETP.NE.AND P1, PT, R0, 0x1, PT ;  /* 0x000000010000780c */ /* 0x001fda0003f25270 */
[----:B------:R-:W0:Y:S08]  /*6110*/  @P1 LDC R3, c[0x0][0x44c] ;  /* 0x00011300ff031b82 */ /* 0x000e300000000800 */
[----:B------:R-:W4:Y:S01]  /*6120*/  @P1 LDC R4, c[0x0][0x450] ;  /* 0x00011400ff041b82 */ /* 0x000f220000000800 */
[----:B-1----:R-:W-:Y:S01]  /*6130*/  ISETP.GE.AND P2, PT, R7, 0x1, PT ;  /* 0x000000010700780c */ /* 0x002fe20003f46270 */
[----:B---3--:R-:W-:-:S04]  /*6140*/  VIADD R0, R10, 0xbf ;  /* 0x000000bf0a007836 */ /* 0x008fc80000000000 */
[----:B0-----:R-:W-:Y:S01]  /*6150*/  @P1 IMAD.HI.U32 R3, R0, R3, RZ ;  /* 0x0000000300031227 */ /* 0x001fe200078e00ff */
[----:B--2---:R-:W-:-:S04]  /*6160*/  IADD3 R5, R5, 0x1, -R8 ;  /* 0x0000000105057810 */ /* 0x004fc80007ffe808 */
[----:B----4-:R-:W-:-:S05]  /*6170*/  @P1 SHF.R.U32.HI R0, RZ, R4, R3 ;  /* 0x00000004ff001219 */ /* 0x010fca0000011603 */
[----:B------:R-:W-:Y:S01]  /*6180*/  IMAD.IADD R5, R5, 0x1, R0 ;  /* 0x0000000105057824 */ /* 0x000fe200078e0200 */
[----:B------:R-:W-:Y:S06]  /*6190*/  @P0 BRA `(.L_x_14450) ;  /* 0x00000000000c0947 */ /* 0x000fec0003800000 */
[----:B------:R-:W0:Y:S01]  /*61a0*/  FENCE.VIEW.ASYNC.G ;  /* 0x00000000000073c6 */ /* 0x000e220000000100 */
[----:B------:R-:W-:Y:S05]  /*61b0*/  WARPSYNC.ALL ;  /* 0x0000000000007948 */ /* 0x000fea0003800000 */
[----:B0-----:R-:W-:Y:S06]  /*61c0*/  BAR.ARV 0xc, 0x200 ;  /* 0x0308000000007b1d */ /* 0x001fec0000002000 */
.L_x_14450:
        /* <DEDUP_REMOVED lines=13> */
.L_x_14453:
[----:B------:R-:W-:-:S13]  /*62a0*/  ISETP.NE.AND P0, PT, R7, 0x1, PT ;  /* 0x000000010700780c */ /* 0x000fda0003f05270 */
[----:B------:R-:W0:Y:S02]  /*62b0*/  @P0 LDC.64 R4, c[0x0][0x9e8] ;  /* 0x00027a00ff040b82 */ /* 0x000e240000000a00 */
[----:B0-----:R-:W-:-:S05]  /*62c0*/  @P0 IMAD.HI.U32 R4, R3, R4, RZ ;  /* 0x0000000403040227 */ /* 0x001fca00078e00ff */
[----:B------:R-:W-:-:S07]  /*62d0*/  @P0 SHF.R.U32.HI R3, RZ, R5, R4 ;  /* 0x00000005ff030219 */ /* 0x000fce0000011604 */
.L_x_14454:
[----:B------:R-:W-:Y:S05]  /*62e0*/  BSYNC B0 ;  /* 0x0000000000007941 */ /* 0x000fea0003800000 */
.L_x_14452:
[----:B------:R-:W-:-:S05]  /*62f0*/  IMAD R3, R3, R7, R7 ;  /* 0x0000000703037224 */ /* 0x000fca00078e0207 */
[----:B------:R-:W-:-:S07]  /*6300*/  VIMNMX R0, R0, R3, PT ;  /* 0x0000000300007248 */ /* 0x000fce0003fe0100 */
.L_x_14451:
[----:B------:R-:W0:Y:S01]  /*6310*/  @P1 LDC R4, c[0x0][0x44c] ;  /* 0x00011300ff041b82 */ /* 0x000e220000000800 */
[----:B------:R-:W-:Y:S01]  /*6320*/  VIADD R0, R0, 0x7f ;  /* 0x0000007f00007836 */ /* 0x000fe20000000000 */
[----:B------:R-:W-:Y:S01]  /*6330*/  ULDC UR4, c[0x0][0x9dc] ;  /* 0x0002770000047ab9 */ /* 0x000fe20000000800 */
[----:B------:R-:W-:-:S03]  /*6340*/  IMAD.MOV.U32 R5, RZ, RZ, R10 ;  /* 0x000000ffff057224 */ /* 0x000fc600078e000a */
[----:B------:R-:W-:Y:S02]  /*6350*/  SHF.R.S32.HI R3, RZ, 0x1f, R0 ;  /* 0x0000001fff037819 */ /* 0x000fe40000011400 */
[----:B------:R-:W1:Y:S02]  /*6360*/  @P1 LDC R9, c[0x0][0x450] ;  /* 0x00011400ff091b82 */ /* 0x000e640000000800 */
[----:B------:R-:W-:-:S04]  /*6370*/  LEA.HI R3, R3, R0, RZ, 0x7 ;  /* 0x0000000003037211 */ /* 0x000fc800078f38ff */
[----:B------:R-:W-:-:S04]  /*6380*/  SHF.R.S32.HI R0, RZ, 0x7, R3 ;  /* 0x00000007ff007819 */ /* 0x000fc80000011403 */
[----:B------:R-:W-:Y:S01]  /*6390*/  VIMNMX R8, R29, R0, PT ;  /* 0x000000001d087248 */ /* 0x000fe20003fe0100 */
[----:B0-----:R-:W-:-:S05]  /*63a0*/  @P1 IMAD.HI.U32 R4, R10, R4, RZ ;  /* 0x000000040a041227 */ /* 0x001fca00078e00ff */
[----:B-1----:R-:W-:-:S04]  /*63b0*/  @P1 SHF.R.U32.HI R5, RZ, R9, R4 ;  /* 0x00000009ff051219 */ /* 0x002fc80000011604 */
[----:B------:R-:W-:-:S05]  /*63c0*/  IADD3 R3, R88, R5, RZ ;  /* 0x0000000558037210 */ /* 0x000fca0007ffe0ff */
        /* <DEDUP_REMOVED lines=12> */
.L_x_14457:
[----:B------:R-:W-:-:S13]  /*6490*/  ISETP.NE.AND P0, PT, R7, 0x1, PT ;  /* 0x000000010700780c */ /* 0x000fda0003f05270 */
[----:B------:R-:W0:Y:S02]  /*64a0*/  @P0 LDC.64 R4, c[0x0][0x9e8] ;  /* 0x00027a00ff040b82 */ /* 0x000e240000000a00 */
[----:B0-----:R-:W-:-:S05]  /*64b0*/  @P0 IMAD.HI.U32 R4, R3, R4, RZ ;  /* 0x0000000403040227 */ /* 0x001fca00078e00ff */
[----:B------:R-:W-:-:S07]  /*64c0*/  @P0 SHF.R.U32.HI R3, RZ, R5, R4 ;  /* 0x00000005ff030219 */ /* 0x000fce0000011604 */
.L_x_14458:
[----:B------:R-:W-:Y:S05]  /*64d0*/  BSYNC B0 ;  /* 0x0000000000007941 */ /* 0x000fea0003800000 */
.L_x_14456:
[----:B------:R-:W-:-:S05]  /*64e0*/  IMAD R3, R3, R7, RZ ;  /* 0x0000000703037224 */ /* 0x000fca00078e02ff */
[----:B------:R-:W-:-:S07]  /*64f0*/  VIMNMX R0, R0, R3, !PT ;  /* 0x0000000300007248 */ /* 0x000fce0007fe0100 */
.L_x_14455:
        /* <DEDUP_REMOVED lines=8> */
[----:B------:R-:W2:Y:S01]  /*6580*/  LDL R4, [R1+0x4c] ;  /* 0x00004c0001047983 */ /* 0x000ea20000100800 */
[----:B------:R-:W-:Y:S01]  /*6590*/  ULDC UR4, c[0x0][0x9f0] ;  /* 0x00027c0000047ab9 */ /* 0x000fe20000000800 */
[----:B--2---:R-:W-:-:S04]  /*65a0*/  ISETP.NE.AND P0, PT, R4, RZ, PT ;  /* 0x000000ff0400720c */ /* 0x004fc80003f05270 */
        /* <DEDUP_REMOVED lines=29> */
.L_x_14460:
[----:B------:R-:W-:Y:S05]  /*6780*/  BSYNC B0 ;  /* 0x0000000000007941 */ /* 0x000fea0003800000 */
.L_x_14459:
[----:B------:R-:W2:Y:S01]  /*6790*/  LDL R0, [R1+0x54] ;  /* 0x0000540001007983 */ /* 0x000ea20000100800 */
        /* <DEDUP_REMOVED lines=18> */
[----:B--2---:R-:W-:Y:S02]  /*68c0*/  IMAD R4, R0, R89, R9 ;  /* 0x0000005900047224 */ /* 0x004fe400078e0209 */
[----:B------:R-:W-:-:S03]  /*68d0*/  IMAD.MOV.U32 R0, RZ, RZ, RZ ;  /* 0x000000ffff007224 */ /* 0x000fc600078e00ff */
[----:B------:R0:W-:Y:S01]  /*68e0*/  STL [R1+0x3c], R4 ;  /* 0x00003c0401007387 */ /* 0x0001e20000100800 */
[----:B------:R-:W-:-:S04]  /*68f0*/  VIADDMNMX R89, R4, R89, R8, PT ;  /* 0x0000005904597246 */ /* 0x000fc80003800108 */
[----:B------:R-:W-:-:S13]  /*6900*/  ISETP.GT.AND P1, PT, R89, R4, PT ;  /* 0x000000045900720c */ /* 0x000fda0003f24270 */
[----:B0-----:R-:W-:Y:S05]  /*6910*/  @!P1 BRA `(.L_x_14461) ;  /* 0x0000011000489947 */ /* 0x001fea0003800000 */
[----:B------:R-:W-:-:S03]  /*6920*/  UMOV UR4, 0xffffffff ;  /* 0xffffffff00047882 */ /* 0x000fc60000000000 */
[----:B------:R-:W-:Y:S05]  /*6930*/  BRA.DIV UR4, `(.L_x_14462) ;  /* 0x000001be04547947 */ /* 0x000fea000b800000 */
[----:B------:R-:W0:Y:S02]  /*6940*/  S2R R0, SR_TID.X ;  /* 0x0000000000007919 */ /* 0x000e240000002100 */
[----:B0-----:R-:W-:-:S05]  /*6950*/  VIADD R3, R0, 0xffffff80 ;  /* 0xffffff8000037836 */ /* 0x001fca0000000000 */
[----:B------:R-:W-:-:S04]  /*6960*/  SHF.R.S32.HI R0, RZ, 0x1f, R3 ;  /* 0x0000001fff007819 */ /* 0x000fc80000011403 */
[----:B------:R-:W-:-:S04]  /*6970*/  LEA.HI R0, R0, R3, RZ, 0x7 ;  /* 0x0000000300007211 */ /* 0x000fc800078f38ff */
[----:B------:R-:W-:-:S06]  /*6980*/  SHF.R.S32.HI R0, RZ, 0x7, R0 ;  /* 0x00000007ff007819 */ /* 0x000fcc0000011400 */
[----:B------:R-:W0:Y:S04]  /*6990*/  SHFL.IDX PT, R0, R0, RZ, 0x1f ;  /* 0x00001fff00007589 */ /* 0x000e2800000e0000 */
[----:B0-----:R1:W-:Y:S02]  /*69a0*/  STL [R1+0x2c], R0 ;  /* 0x00002c0001007387 */ /* 0x0013e40000100800 */
.L_x_14756:
        /* <DEDUP_REMOVED lines=16> */
[----:B0-----:R0:W1:Y:S01]  /*6ab0*/  LDC.64 R14, c[0x4][R0] ;  /* 0x01000000000e7b82 */ /* 0x0010620000000a00 */
[----:B------:R-:W-:Y:S01]  /*6ac0*/  MOV R5, UR5 ;  /* 0x0000000500057c02 */ /* 0x000fe20008000f00 */
        /* <DEDUP_REMOVED lines=10> */
.L_x_14464:
[----:B------:R-:W-:Y:S05]  /*6b70*/  BSYNC B6 ;  /* 0x0000000000067941 */ /* 0x000fea0003800000 */
.L_x_14463:
        /* <DEDUP_REMOVED lines=8> */
[----:B------:R1:W2:Y:S03]  /*6c00*/  SYNCS.PHASECHK.TRANS64.TRYWAIT P0, [R2+URZ+0x16800], R3 ;  /* 0x01680003020075a7 */ /* 0x0002a6000800017f */
[----:B--2---:R-:W-:Y:S05]  /*6c10*/  @!P0 NANOSLEEP.SYNCS 0x989680 ;  /* 0x009896800000895d */ /* 0x004fea0003900000 */
[----:B------:R-:W2:Y:S01]  /*6c20*/  @!P0 SYNCS.PHASECHK.TRANS64 P0, [R2+URZ+0x16800], R3 ;  /* 0x01680003020085a7 */ /* 0x000ea2000800007f */
[----:B------:R-:W-:Y:S04]  /*6c30*/  BSSY B0, `(.L_x_14466) ;  /* 0x0000006000007945 */ /* 0x000fe80003800000 */
[----:B--2---:R-:W-:Y:S05]  /*6c40*/  @P0 BRA `(.L_x_14467) ;  /* 0x0000000000100947 */ /* 0x004fea0003800000 */
.L_x_14468:
[----:B--2---:R2:W3:Y:S02]  /*6c50*/  SYNCS.PHASECHK.TRANS64.TRYWAIT P0, [R2+URZ+0x16800], R3 ;  /* 0x01680003020075a7 */ /* 0x0044e4000800017f */
[----:B---3--:R-:W-:Y:S05]  /*6c60*/  @!P0 NANOSLEEP.SYNCS 0x989680 ;  /* 0x009896800000895d */ /* 0x008fea0003900000 */
[----:B------:R-:W3:Y:S02]  /*6c70*/  @!P0 SYNCS.PHASECHK.TRANS64 P0, [R2+URZ+0x16800], R3 ;  /* 0x01680003020085a7 */ /* 0x000ee4000800007f */
[----:B---3--:R-:W-:Y:S05]  /*6c80*/  @!P0 BRA `(.L_x_14468) ;  /* 0xfffffffc00f08947 */ /* 0x008fea000383ffff */
.L_x_14467:
[----:B------:R-:W-:Y:S05]  /*6c90*/  BSYNC B0 ;  /* 0x0000000000007941 */ /* 0x000fea0003800000 */
.L_x_14466:
[----:B------:R-:W-:Y:S05]  /*6ca0*/  BRA `(.L_x_14469) ;  /* 0x0000002c00bc7947 */ /* 0x000fea0003800000 */
.L_x_14465:
        /* <DEDUP_REMOVED lines=11> */
[----:B------:R-:W-:Y:S01]  /*6d60*/  IMAD.IADD R29, R3, 0x1, R27 ;  /* 0x00000001031d7824 */ /* 0x000fe200078e021b */
[----:B------:R-:W-:Y:S01]  /*6d70*/  IADD3 R31, R5, R25, RZ ;  /* 0x00000019051f7210 */ /* 0x000fe20007ffe0ff */
[----:B------:R-:W-:Y:S06]  /*6d80*/  @!P0 BRA `(.L_x_14471) ;  /* 0x0000000000408947 */ /* 0x000fec0003800000 */
[----:B------:R-:W-:Y:S01]  /*6d90*/  MOV R0, 0x0 ;  /* 0x0000000000007802 */ /* 0x000fe20000000f00 */
[----:B------:R-:W-:Y:S01]  /*6da0*/  ULDC.64 UR4, c[0x4][0x138] ;  /* 0x01004e0000047ab9 */ /* 0x000fe20000000a00 */
[----:B------:R-:W-:Y:S01]  /*6db0*/  ULDC.64 UR6, c[0x4][0x140] ;  /* 0x0100500000067ab9 */ /* 0x000fe20000000a00 */
[----:B------:R-:W-:Y:S01]  /*6dc0*/  IMAD.U32 R4, RZ, RZ, UR4 ;  /* 0x00000004ff047e24 */ /* 0x000fe2000f8e00ff */
[----:B0-----:R0:W1:Y:S01]  /*6dd0*/  LDC.64 R14, c[0x4][R0] ;  /* 0x01000000000e7b82 */ /* 0x0010620000000a00 */
        /* <DEDUP_REMOVED lines=11> */
.L_x_14471:
[----:B------:R-:W-:Y:S05]  /*6e90*/  BSYNC B6 ;  /* 0x0000000000067941 */ /* 0x000fea0003800000 */
.L_x_14470:
[----:B------:R-:W2:Y:S01]  /*6ea0*/  LDL R21, [R1+0x28] ;  /* 0x0000280001157983 */ /* 0x000ea20000100800 */
[----:B------:R-:W-:Y:S01]  /*6eb0*/  ULDC.U8 UR4, c[0x0][0x410] ;  /* 0x0001040000047ab9 */ /* 0x000fe20000000000 */
[----:B------:R-:W-:Y:S01]  /*6ec0*/  BSSY B0, `(.L_x_14472) ;  /* 0x00002c5000007945 */ /* 0x000fe20003800000 */
[----:B------:R-:W-:Y:S01]  /*6ed0*/  ISETP.NE.AND P0, PT, RZ, UR4, PT ;  /* 0x00000004ff007c0c */ /* 0x000fe2000bf05270 */
[----:B------:R-:W1:Y:S02]  /*6ee0*/  S2R R20, SR_TID.X ;  /* 0x0000000000147919 */ /* 0x000e640000002100 */
[----:B-1----:R-:W-:-:S04]  /*6ef0*/  IADD3 R42, R20, -0x80, RZ ;  /* 0xffffff80142a7810 */ /* 0x002fc80007ffe0ff */
[----:B------:R-:W-:-:S04]  /*6f00*/  SHF.R.S32.HI R40, RZ, 0x1f, R42 ;  /* 0x0000001fff287819 */ /* 0x000fc8000001142a */
[----:B------:R-:W-:-:S04]  /*6f10*/  LEA.HI R40, R40, R42, RZ, 0x2 ;  /* 0x0000002a28287211 */ /* 0x000fc800078f10ff */
[----:B------:R-:W-:-:S05]  /*6f20*/  SHF.R.S32.HI R40, RZ, 0x2, R40 ;  /* 0x00000002ff287819 */ /* 0x000fca0000011428 */
[----:B--2---:R-:W-:Y:S01]  /*6f30*/  IMAD.IADD R39, R40, 0x1, R21 ;  /* 0x0000000128277824 */ /* 0x004fe200078e0215 */
[----:B------:R-:W-:Y:S06]  /*6f40*/  @!P0 BRA `(.L_x_14473) ;  /* 0x0000001400a88947 */ /* 0x000fec0003800000 */
[----:B------:R-:W2:Y:S01]  /*6f50*/  LDL R38, [R1+0x18] ;  /* 0x0000180001267983 */ /* 0x000ea20000100800 */
[----:B------:R-:W1:Y:S01]  /*6f60*/  LDC R32, c[0x0][0x448] ;  /* 0x00011200ff207b82 */ /* 0x000e620000000800 */
[----:B------:R-:W-:Y:S01]  /*6f70*/  VIADD R21, R20, 0xffffff80 ;  /* 0xffffff8014157836 */ /* 0x000fe20000000000 */
[----:B------:R-:W-:Y:S01]  /*6f80*/  ULDC.64 UR4, c[0x0][0x3f8] ;  /* 0x0000fe0000047ab9 */ /* 0x000fe20000000a00 */
[----:B------:R-:W-:-:S03]  /*6f90*/  ULDC.64 UR6, c[0x0][0x408] ;  /* 0x0001020000067ab9 */ /* 0x000fc60000000a00 */
[----:B------:R-:W-:Y:S02]  /*6fa0*/  SHF.R.S32.HI R20, RZ, 0x1f, R21 ;  /* 0x0000001fff147819 */ /* 0x000fe40000011415 */
[----:B-1----:R-:W-:Y:S02]  /*6fb0*/  ISETP.NE.AND P0, PT, R32, 0x1, PT ;  /* 0x000000012000780c */ /* 0x002fe40003f05270 */
[----:B------:R-:W-:-:S11]  /*6fc0*/  LEA.HI R20, R20, R21, RZ, 0x2 ;  /* 0x0000001514147211 */ /* 0x000fd600078f10ff */
[----:B------:R-:W1:Y:S01]  /*6fd0*/  @P0 LDC R0, c[0x0][0x44c] ;  /* 0x00011300ff000b82 */ /* 0x000e620000000800 */
[----:B------:R-:W-:-:S07]  /*6fe0*/  LOP3.LUT R20, R20, 0xfffffffc, RZ, 0xc0, !PT ;  /* 0xfffffffc14147812 */ /* 0x000fce00078ec0ff */
[----:B------:R-:W3:Y:S01]  /*6ff0*/  @P0 LDC R5, c[0x0][0x450] ;  /* 0x00011400ff050b82 */ /* 0x000ee20000000800 */
[----:B------:R-:W-:-:S04]  /*7000*/  IMAD.IADD R20, R21, 0x1, -R20 ;  /* 0x0000000115147824 */ /* 0x000fc800078e0a14 */
[----:B------:R-:W-:-:S04]  /*7010*/  IMAD R3, R20, 0x60, R39 ;  /* 0x0000006014037824 */ /* 0x000fc800078e0227 */
[----:B-1----:R-:W-:-:S05]  /*7020*/  @P0 IMAD.HI.U32 R0, R3, R0, RZ ;  /* 0x0000000003000227 */ /* 0x002fca00078e00ff */
[----:B---3--:R-:W-:-:S04]  /*7030*/  @P0 SHF.R.U32.HI R3, RZ, R5, R0 ;  /* 0x00000005ff030219 */ /* 0x008fc80000011600 */
[----:B------:R-:W-:Y:S01]  /*7040*/  SHF.R.S32.HI R0, RZ, 0x1f, R3 ;  /* 0x0000001fff007819 */ /* 0x000fe20000011403 */
[----:B------:R-:W-:Y:S02]  /*7050*/  IMAD.MOV.U32 R8, RZ, RZ, R26 ;  /* 0x000000ffff087224 */ /* 0x000fe400078e001a */
[----:B------:R-:W-:Y:S02]  /*7060*/  IMAD.MOV.U32 R9, RZ, RZ, R29 ;  /* 0x000000ffff097224 */ /* 0x000fe400078e001d */
[C---:B------:R-:W-:Y:S02]  /*7070*/  IMAD R4, R0.reuse, UR4, RZ ;  /* 0x0000000400047c24 */ /* 0x040fe4000f8e02ff */
[----:B------:R-:W-:Y:S02]  /*7080*/  IMAD.MOV.U32 R10, RZ, RZ, R24 ;  /* 0x000000ffff0a7224 */ /* 0x000fe400078e0018 */
[----:B------:R-:W-:Y:S02]  /*7090*/  IMAD.MOV.U32 R11, RZ, RZ, R31 ;  /* 0x000000ffff0b7224 */ /* 0x000fe400078e001f */
[----:B------:R-:W-:-:S02]  /*70a0*/  IMAD R0, R0, UR6, RZ ;  /* 0x0000000600007c24 */ /* 0x000fc4000f8e02ff */
[----:B------:R-:W-:-:S04]  /*70b0*/  IMAD.WIDE.U32 R8, R3, UR4, R8 ;  /* 0x0000000403087c25 */ /* 0x000fc8000f8e0008 */
        /* <DEDUP_REMOVED lines=11> */
[----:B------:R-:W-:Y:S02]  /*7170*/  LEA.HI.X R8, R10, UR7, R3, 0x1, P1 ;  /* 0x000000070a087c11 */ /* 0x000fe400088f0c03 */
[----:B--2---:R-:W-:Y:S01]  /*7180*/  SHF.R.S32.HI R31, RZ, 0x1f, R38 ;  /* 0x0000001fff1f7819 */ /* 0x004fe20000011426 */
[----:B------:R-:W-:Y:S06]  /*7190*/  BRA.DIV UR4, `(.L_x_14474) ;  /* 0x000001b6047c7947 */ /* 0x000fec000b800000 */
[----:B------:R1:W2:Y:S04]  /*71a0*/  SHFL.IDX PT, R3, R6, RZ, 0x1c1f ;  /* 0x001c1fff06037589 */ /* 0x0002a800000e0000 */
[----:B------:R1:W3:Y:S04]  /*71b0*/  SHFL.IDX PT, R0, R4, RZ, 0x1c1f ;  /* 0x001c1fff04007589 */ /* 0x0002e800000e0000 */
[----:B------:R1:W4:Y:S04]  /*71c0*/  SHFL.IDX PT, R5, R8, RZ, 0x1c1f ;  /* 0x001c1fff08057589 */ /* 0x00032800000e0000 */
[----:B0-----:R1:W0:Y:S02]  /*71d0*/  SHFL.IDX PT, R14, R7, RZ, 0x1c1f ;  /* 0x001c1fff070e7589 */ /* 0x00122400000e0000 */
.L_x_14762:
[----:B------:R-:W5:Y:S01]  /*71e0*/  LDL R9, [R1] ;  /* 0x0000000001097983 */ /* 0x000f620000100800 */
[----:B------:R-:W-:Y:S01]  /*71f0*/  BSSY B1, `(.L_x_14475) ;  /* 0x000001e000017945 */ /* 0x000fe20003800000 */
[----:B------:R-:W-:Y:S02]  /*7200*/  CS2R R34, SRZ ;  /* 0x0000000000227805 */ /* 0x000fe4000001ff00 */
[----:B------:R-:W-:Y:S02]  /*7210*/  CS2R R26, SRZ ;  /* 0x00000000001a7805 */ /* 0x000fe4000001ff00 */
[----:B------:R-:W-:Y:S02]  /*7220*/  CS2R R28, SRZ ;  /* 0x00000000001c7805 */ /* 0x000fe4000001ff00 */
[----:B------:R-:W-:Y:S01]  /*7230*/  CS2R R24, SRZ ;  /* 0x0000000000187805 */ /* 0x000fe2000001ff00 */
[----:B-----5:R-:W-:-:S05]  /*7240*/  IMAD R32, R9, R32, RZ ;  /* 0x0000002009207224 */ /* 0x020fca00078e02ff */
[----:B------:R-:W-:-:S13]  /*7250*/  ISETP.GE.AND P0, PT, R39, R32, PT ;  /* 0x000000202700720c */ /* 0x000fda0003f06270 */
[----:B------:R-:W-:Y:S05]  /*7260*/  @P0 BRA `(.L_x_14476) ;  /* 0x0000000000580947 */ /* 0x000fea0003800000 */
[----:B------:R-:W-:Y:S01]  /*7270*/  ULDC UR4, c[0x0][0x3f4] ;  /* 0x0000fd0000047ab9 */ /* 0x000fe20000000800 */
[----:B---3--:R-:W-:Y:S01]  /*7280*/  MOV R10, R0 ;  /* 0x00000000000a7202 */ /* 0x008fe20000000f00 */
[----:B--2---:R-:W-:Y:S01]  /*7290*/  IMAD.MOV.U32 R11, RZ, RZ, R3 ;  /* 0x000000ffff0b7224 */ /* 0x004fe200078e0003 */
[----:B------:R-:W-:Y:S02]  /*72a0*/  ISETP.GE.AND P3, PT, R38, UR4, PT ;  /* 0x0000000426007c0c */ /* 0x000fe4000bf66270 */
[----:B------:R-:W-:Y:S02]  /*72b0*/  CS2R R28, SRZ ;  /* 0x00000000001c7805 */ /* 0x000fe4000001ff00 */
[----:B------:R-:W-:Y:S01]  /*72c0*/  ISETP.GE.AND P2, PT, R152, UR4, PT ;  /* 0x0000000498007c0c */ /* 0x000fe2000bf46270 */
[----:B----4-:R-:W-:-:S08]  /*72d0*/  IMAD.MOV.U32 R15, RZ, RZ, R5 ;  /* 0x000000ffff0f7224 */ /* 0x010fd000078e0005 */
[C---:B------:R-:W-:Y:S01]  /*72e0*/  @!P3 IMAD.SHL.U32 R37, R38.reuse, 0x2, RZ ;  /* 0x000000022625b824 */ /* 0x040fe200078e00ff */
[----:B------:R-:W-:Y:S02]  /*72f0*/  @!P3 SHF.L.U64.HI R26, R38, 0x1, R31 ;  /* 0x00000001261ab819 */ /* 0x000fe4000001021f */
[----:B------:R-:W-:Y:S02]  /*7300*/  CS2R R34, SRZ ;  /* 0x0000000000227805 */ /* 0x000fe4000001ff00 */
[----:B------:R-:W-:Y:S01]  /*7310*/  CS2R R24, SRZ ;  /* 0x0000000000187805 */ /* 0x000fe2000001ff00 */
[----:B------:R-:W-:Y:S01]  /*7320*/  @!P2 IMAD.WIDE R10, R152, 0x2, R10 ;  /* 0x00000002980aa825 */ /* 0x000fe200078e020a */
[-C--:B------:R-:W-:Y:S02]  /*7330*/  @!P3 IADD3 R20, P0, R0, R37.reuse, RZ ;  /* 0x000000250014b210 */ /* 0x080fe40007f1e0ff */
[----:B0-----:R-:W-:Y:S01]  /*7340*/  @!P3 IADD3 R36, P1, R14, R37, RZ ;  /* 0x000000250e24b210 */ /* 0x001fe20007f3e0ff */
[----:B------:R-:W-:Y:S01]  /*7350*/  @!P2 IMAD.WIDE R12, R152, 0x2, R14 ;  /* 0x00000002980ca825 */ /* 0x000fe200078e020e */
[----:B------:R0:W5:Y:S03]  /*7360*/  @!P2 LD.E.64 R28, desc[UR42][R10.64] ;  /* 0x0000002a0a1ca980 */ /* 0x000166000c101b00 */
[--C-:B------:R-:W-:Y:S01]  /*7370*/  @!P3 IMAD.X R21, R3, 0x1, R26.reuse, P0 ;  /* 0x000000010315b824 */ /* 0x100fe200000e061a */
[----:B------:R0:W5:Y:S01]  /*7380*/  @!P2 LD.E.64 R34, desc[UR42][R12.64] ;  /* 0x0000002a0c22a980 */ /* 0x000162000c101b00 */
[----:B------:R-:W-:Y:S01]  /*7390*/  @!P3 IMAD.X R37, R5, 0x1, R26, P1 ;  /* 0x000000010525b824 */ /* 0x000fe200008e061a */
[----:B------:R-:W-:-:S02]  /*73a0*/  CS2R R26, SRZ ;  /* 0x00000000001a7805 */ /* 0x000fc4000001ff00 */
[----:B------:R0:W5:Y:S04]  /*73b0*/  @!P3 LD.E.64 R24, desc[UR42][R20.64] ;  /* 0x0000002a1418b980 */ /* 0x000168000c101b00 */
[----:B------:R0:W5:Y:S02]  /*73c0*/  @!P3 LD.E.64 R26, desc[UR42][R36.64] ;  /* 0x0000002a241ab980 */ /* 0x000164000c101b00 */
.L_x_14476:
[----:B------:R-:W-:Y:S05]  /*73d0*/  BSYNC B1 ;  /* 0x0000000000017941 */ /* 0x000fea0003800000 */
.L_x_14475:
[----:B--2--5:R-:W-:Y:S01]  /*73e0*/  IMAD.MOV.U32 R3, RZ, RZ, R35 ;  /* 0x000000ffff037224 */ /* 0x024fe200078e0023 */
[----:B------:R-:W-:Y:S01]  /*73f0*/  UMOV UR4, 0xffffffff ;  /* 0xffffffff00047882 */ /* 0x000fe20000000000 */
[----:B----4-:R-:W-:Y:S01]  /*7400*/  IMAD.MOV.U32 R5, RZ, RZ, R26 ;  /* 0x000000ffff057224 */ /* 0x010fe200078e001a */
[----:B0-----:R-:W-:Y:S01]  /*7410*/  CS2R R20, SRZ ;  /* 0x0000000000147805 */ /* 0x001fe2000001ff00 */
[----:B------:R-:W-:Y:S02]  /*7420*/  IMAD.MOV.U32 R9, RZ, RZ, R27 ;  /* 0x000000ffff097224 */ /* 0x000fe400078e001b */
[----:B---3--:R-:W-:Y:S01]  /*7430*/  IMAD.MOV.U32 R0, RZ, RZ, R34 ;  /* 0x000000ffff007224 */ /* 0x008fe200078e0022 */
[----:B------:R-:W-:Y:S01]  /*7440*/  PRMT R47, R3, 0x5410, R5 ;  /* 0x00005410032f7816 */ /* 0x000fe20000000005 */
        /* <DEDUP_REMOVED lines=12> */
[----:B------:R0:W4:Y:S04]  /*7510*/  SHFL.IDX PT, R5, R8, 0x1, 0x1c1f ;  /* 0x003c1f0008057f89 */ /* 0x00012800000e0000 */
[----:B------:R0:W0:Y:S02]  /*7520*/  SHFL.IDX PT, R14, R7, 0x1, 0x1c1f ;  /* 0x003c1f00070e7f89 */ /* 0x00002400000e0000 */
.L_x_14768:
[----:B------:R-:W-:Y:S01]  /*7530*/  VIADD R39, R39, 0x60 ;  /* 0x0000006027277836 */ /* 0x000fe20000000000 */
[----:B------:R-:W-:Y:S01]  /*7540*/  BSSY B1, `(.L_x_14478) ;  /* 0x000001c000017945 */ /* 0x000fe20003800000 */
[----:B01----:R-:W-:Y:S02]  /*7550*/  CS2R R8, SRZ ;  /* 0x0000000000087805 */ /* 0x003fe4000001ff00 */
[----:B------:R-:W-:Y:S02]  /*7560*/  CS2R R12, SRZ ;  /* 0x00000000000c7805 */ /* 0x000fe4000001ff00 */
[----:B------:R-:W-:Y:S02]  /*7570*/  CS2R R10, SRZ ;  /* 0x00000000000a7805 */ /* 0x000fe4000001ff00 */
[----:B------:R-:W-:-:S13]  /*7580*/  ISETP.GE.AND P0, PT, R39, R32, PT ;  /* 0x000000202700720c */ /* 0x000fda0003f06270 */
[----:B------:R-:W-:Y:S05]  /*7590*/  @P0 BRA `(.L_x_14479) ;  /* 0x0000000000580947 */ /* 0x000fea0003800000 */
[----:B------:R-:W-:Y:S01]  /*75a0*/  ULDC UR4, c[0x0][0x3f4] ;  /* 0x0000fd0000047ab9 */ /* 0x000fe20000000800 */
[----:B---3--:R-:W-:Y:S01]  /*75b0*/  IMAD.MOV.U32 R6, RZ, RZ, R0 ;  /* 0x000000ffff067224 */ /* 0x008fe200078e0000 */
[----:B------:R-:W-:Y:S01]  /*75c0*/  ISETP.GE.AND P3, PT, R38, UR4, PT ;  /* 0x0000000426007c0c */ /* 0x000fe2000bf66270 */
[----:B--2---:R-:W-:Y:S01]  /*75d0*/  IMAD.MOV.U32 R7, RZ, RZ, R3 ;  /* 0x000000ffff077224 */ /* 0x004fe200078e0003 */
[----:B------:R-:W-:Y:S01]  /*75e0*/  ISETP.GE.AND P2, PT, R152, UR4, PT ;  /* 0x0000000498007c0c */ /* 0x000fe2000bf46270 */
[----:B----4-:R-:W-:Y:S01]  /*75f0*/  IMAD.MOV.U32 R15, RZ, RZ, R5 ;  /* 0x000000ffff0f7224 */ /* 0x010fe200078e0005 */
[----:B------:R-:W-:-:S09]  /*7600*/  CS2R R12, SRZ ;  /* 0x00000000000c7805 */ /* 0x000fd2000001ff00 */
[C---:B------:R-:W-:Y:S01]  /*7610*/  @!P3 IMAD.SHL.U32 R9, R38.reuse, 0x2, RZ ;  /* 0x000000022609b824 */ /* 0x040fe200078e00ff */
[----:B------:R-:W-:Y:S02]  /*7620*/  @!P3 SHF.L.U64.HI R8, R38, 0x1, R31 ;  /* 0x000000012608b819 */ /* 0x000fe4000001021f */
[----:B------:R-:W-:Y:S02]  /*7630*/  CS2R R20, SRZ ;  /* 0x0000000000147805 */ /* 0x000fe4000001ff00 */
[----:B------:R-:W-:Y:S01]  /*7640*/  CS2R R10, SRZ ;  /* 0x00000000000a7805 */ /* 0x000fe2000001ff00 */
[----:B------:R-:W-:Y:S01]  /*7650*/  @!P2 IMAD.WIDE R6, R152, 0x2, R6 ;  /* 0x000000029806a825 */ /* 0x000fe200078e0206 */
[-C--:B------:R-:W-:Y:S02]  /*7660*/  @!P3 IADD3 R38, P0, R0, R9.reuse, RZ ;  /* 0x000000090026b210 */ /* 0x080fe40007f1e0ff */
[----:B------:R-:W-:Y:S01]  /*7670*/  @!P3 IADD3 R4, P1, R14, R9, RZ ;  /* 0x000000090e04b210 */ /* 0x000fe20007f3e0ff */
[----:B------:R-:W-:Y:S01]  /*7680*/  @!P2 IMAD.WIDE R14, R152, 0x2, R14 ;  /* 0x00000002980ea825 */ /* 0x000fe200078e020e */
[----:B------:R0:W5:Y:S02]  /*7690*/  @!P2 LD.E.64 R12, desc[UR42][R6.64] ;  /* 0x0000002a060ca980 */ /* 0x000164000c101b00 */
[----:B------:R-:W-:Y:S01]  /*76a0*/  @!P3 IADD3.X R5, R5, R8, RZ, P1, !PT ;  /* 0x000000080505b210 */ /* 0x000fe20000ffe4ff */
[----:B------:R-:W-:Y:S01]  /*76b0*/  @!P3 IMAD.X R39, R3, 0x1, R8, P0 ;  /* 0x000000010327b824 */ /* 0x000fe200000e0608 */
[----:B------:R-:W-:Y:S01]  /*76c0*/  CS2R R8, SRZ ;  /* 0x0000000000087805 */ /* 0x000fe2000001ff00 */
[----:B------:R0:W5:Y:S04]  /*76d0*/  @!P2 LD.E.64 R20, desc[UR42][R14.64] ;  /* 0x0000002a0e14a980 */ /* 0x000168000c101b00 */
[----:B------:R0:W5:Y:S04]  /*76e0*/  @!P3 LD.E.64 R10, desc[UR42][R38.64] ;  /* 0x0000002a260ab980 */ /* 0x000168000c101b00 */
[----:B------:R0:W5:Y:S02]  /*76f0*/  @!P3 LD.E.64 R8, desc[UR42][R4.64] ;  /* 0x0000002a0408b980 */ /* 0x000164000c101b00 */
.L_x_14479:
[----:B------:R-:W-:Y:S05]  /*7700*/  BSYNC B1 ;  /* 0x0000000000017941 */ /* 0x000fea0003800000 */
.L_x_14478:
[----:B0-----:R-:W3:Y:S01]  /*7710*/  LDL R39, [R1+0x44] ;  /* 0x0000440001277983 */ /* 0x001ee20000100800 */
[----:B------:R-:W-:Y:S01]  /*7720*/  ULEA.HI UR4, UR36, UR36, URZ, 0x1 ;  /* 0x0000002424047291 */ /* 0x000fe2000f8f083f */
[----:B------:R-:W-:Y:S01]  /*7730*/  SHF.R.S32.HI R38, RZ, 0x1f, R42 ;  /* 0x0000001fff267819 */ /* 0x000fe2000001142a */
[----:B-----5:R-:W-:Y:S01]  /*7740*/  IMAD.MOV.U32 R4, RZ, RZ, R20 ;  /* 0x000000ffff047224 */ /* 0x020fe200078e0014 */
[----:B------:R-:W-:Y:S01]  /*7750*/  BSSY B1, `(.L_x_14480) ;  /* 0x0000023000017945 */ /* 0x000fe20003800000 */
[----:B------:R-:W-:Y:S01]  /*7760*/  ULOP3.LUT UR4, UR4, 0xfffffffe, URZ, 0xc0, !UPT ;  /* 0xfffffffe04047892 */ /* 0x000fe2000f8ec03f */
[----:B------:R-:W-:Y:S01]  /*7770*/  LEA.HI R38, R38, R42, RZ, 0x5 ;  /* 0x0000002a26267211 */ /* 0x000fe200078f28ff */
[----:B------:R-:W-:Y:S01]  /*7780*/  IMAD R31, R33, -0xc0, R32 ;  /* 0xffffff40211f7824 */ /* 0x000fe200078e0220 */
[----:B------:R-:W-:Y:S01]  /*7790*/  PRMT R33, R4, 0x7610, R33 ;  /* 0x0000761004217816 */ /* 0x000fe20000000021 */
[----:B------:R-:W-:Y:S01]  /*77a0*/  UIADD3 UR4, UR36, -UR4, URZ ;  /* 0x8000000424047290 */ /* 0x000fe2000fffe03f */
[----:B------:R-:W-:Y:S01]  /*77b0*/  SHF.R.S32.HI R38, RZ, 0x5, R38 ;  /* 0x00000005ff267819 */ /* 0x000fe20000011426 */
[----:B------:R-:W-:Y:S01]  /*77c0*/  IMAD.MOV.U32 R4, RZ, RZ, R8 ;  /* 0x000000ffff047224 */ /* 0x000fe200078e0008 */
[----:B------:R-:W-:Y:S01]  /*77d0*/  VIMNMX R31, R31, 0xc0, PT ;  /* 0x000000c01f1f7848 */ /* 0x000fe20003fe0100 */
[----:B------:R-:W-:-:S02]  /*77e0*/  IMAD.MOV.U32 R6, RZ, RZ, R9 ;  /* 0x000000ffff067224 */ /* 0x000fc400078e0009 */
[----:B----4-:R-:W-:Y:S01]  /*77f0*/  IMAD.U32 R5, RZ, RZ, UR4 ;  /* 0x00000004ff057e24 */ /* 0x010fe2000f8e00ff */
[----:B------:R-:W-:Y:S01]  /*7800*/  ISETP.GE.AND P1, PT, R40, R31, PT ;  /* 0x0000001f2800720c */ /* 0x000fe20003f26270 */
[----:B------:R-:W-:Y:S01]  /*7810*/  IMAD.MOV.U32 R7, RZ, RZ, R12 ;  /* 0x000000ffff077224 */ /* 0x000fe200078e000c */
[----:B------:R-:W-:Y:S01]  /*7820*/  PRMT R14, R4, 0x5410, R6 ;  /* 0x00005410040e7816 */ /* 0x000fe20000000006 */
[----:B------:R-:W-:Y:S01]  /*7830*/  IMAD.MOV.U32 R6, RZ, RZ, R11 ;  /* 0x000000ffff067224 */ /* 0x000fe200078e000b */
[----:B------:R-:W-:Y:S02]  /*7840*/  SHF.L.U32 R5, R5, 0x1f, RZ ;  /* 0x0000001f05057819 */ /* 0x000fe400000006ff */
[----:B------:R-:W-:Y:S02]  /*7850*/  MOV R4, R10 ;  /* 0x0000000a00047202 */ /* 0x000fe40000000f00 */
[----:B------:R-:W0:Y:S01]  /*7860*/  SYNCS.PHASECHK.TRANS64.TRYWAIT P0, [R2+URZ+0x16800], R5 ;  /* 0x01680005020075a7 */ /* 0x000e22000800017f */
[----:B------:R-:W-:-:S02]  /*7870*/  PRMT R33, R33, 0x5410, R7 ;  /* 0x0000541021217816 */ /* 0x000fc40000000007 */
[----:B------:R-:W-:Y:S01]  /*7880*/  PRMT R15, R4, 0x7610, R15 ;  /* 0x00007610040f7816 */ /* 0x000fe2000000000f */
[C---:B---3--:R-:W-:Y:S01]  /*7890*/  IMAD.SHL.U32 R0, R39.reuse, 0x40, RZ ;  /* 0x0000004027007824 */ /* 0x048fe200078e00ff */
[----:B------:R-:W-:-:S04]  /*78a0*/  LOP3.LUT P2, RZ, R39, 0x4, RZ, 0xc0, !PT ;  /* 0x0000000427ff7812 */ /* 0x000fc8000784c0ff */
[----:B--2---:R-:W-:-:S04]  /*78b0*/  LOP3.LUT R3, R0, 0x1c0, RZ, 0xc0, !PT ;  /* 0x000001c000037812 */ /* 0x004fc800078ec0ff */
[----:B------:R-:W-:Y:S02]  /*78c0*/  LOP3.LUT R0, R3, 0x18, R16, 0xf8, !PT ;  /* 0x0000001803007812 */ /* 0x000fe400078ef810 */
[----:B------:R-:W-:-:S04]  /*78d0*/  SHF.R.U32.HI R3, RZ, 0x3, R3 ;  /* 0x00000003ff037819 */ /* 0x000fc80000011603 */
[----:B------:R-:W-:Y:S01]  /*78e0*/  LOP3.LUT R0, R0, R3, RZ, 0x3c, !PT ;  /* 0x0000000300007212 */ /* 0x000fe200078e3cff */
[----:B------:R-:W-:-:S05]  /*78f0*/  IMAD.MOV.U32 R3, RZ, RZ, R21 ;  /* 0x000000ffff037224 */ /* 0x000fca00078e0015 */
[----:B------:R-:W-:Y:S01]  /*7900*/  PRMT R32, R3, 0x7610, R32 ;  /* 0x0000761003207816 */ /* 0x000fe20000000020 */
[----:B------:R-:W-:Y:S02]  /*7910*/  IMAD R3, R38, 0x200, R0 ;  /* 0x0000020026037824 */ /* 0x000fe400078e0200 */
[----:B------:R-:W-:Y:S02]  /*7920*/  IMAD.MOV.U32 R0, RZ, RZ, R13 ;  /* 0x000000ffff007224 */ /* 0x000fe400078e000d */
[----:B------:R-:W-:-:S03]  /*7930*/  IMAD R3, R3, 0x2, R2 ;  /* 0x0000000203037824 */ /* 0x000fc600078e0202 */
[----:B------:R-:W-:Y:S01]  /*7940*/  PRMT R32, R32, 0x5410, R0 ;  /* 0x0000541020207816 */ /* 0x000fe20000000000 */
[C---:B------:R-:W-:Y:S02]  /*7950*/  VIADD R4, R3.reuse, 0x8400 ;  /* 0x0000840003047836 */ /* 0x040fe40000000000 */
[----:B------:R-:W-:Y:S01]  /*7960*/  VIADD R0, R3, 0x8440 ;  /* 0x0000844003007836 */ /* 0x000fe20000000000 */
[----:B0-----:R-:W-:Y:S06]  /*7970*/  @!P0 BRA `(.L_x_14481) ;  /* 0x000001b000648947 */ /* 0x001fec0003800000 */
.L_x_14769:
[----:B------:R-:W-:Y:S05]  /*7980*/  BSYNC B1 ;  /* 0x0000000000017941 */ /* 0x000fea0003800000 */
.L_x_14480:
[----:B------:R-:W-:Y:S01]  /*7990*/  BSSY B1, `(.L_x_14482) ;  /* 0x0000060000017945 */ /* 0x000fe20003800000 */
[----:B------:R-:W-:Y:S01]  /*79a0*/  PRMT R15, R15, 0x5410, R6 ;  /* 0x000054100f0f7816 */ /* 0x000fe20000000006 */
[----:B------:R-:W-:Y:S02]  /*79b0*/  @P2 VIADD R0, R4, 0xffffffc0 ;  /* 0xffffffc004002836 */ /* 0x000fe40000000000 */
[----:B------:R-:W-:Y:S05]  /*79c0*/  @P1 BRA `(.L_x_14483) ;  /* 0x0000000400701947 */ /* 0x000fea0003800000 */
[----:B------:R-:W2:Y:S01]  /*79d0*/  LDL R7, [R1+0x18] ;  /* 0x0000180001077983 */ /* 0x000ea20000100800 */
[----:B0-----:R-:W0:Y:S01]  /*79e0*/  LDC R5, c[0x0][0x3f4] ;  /* 0x0000fd00ff057b82 */ /* 0x001e220000000800 */
[----:B------:R-:W-:Y:S01]  /*79f0*/  BSSY B2, `(.L_x_14484) ;  /* 0x000002e000027945 */ /* 0x000fe20003800000 */
[-C--:B0-----:R-:W-:Y:S02]  /*7a00*/  ISETP.GE.AND P0, PT, R152, R5.reuse, PT ;  /* 0x000000059800720c */ /* 0x081fe40003f06270 */
[----:B--2---:R-:W-:-:S11]  /*7a10*/  ISETP.GE.AND P1, PT, R7, R5, PT ;  /* 0x000000050700720c */ /* 0x004fd60003f26270 */
[----:B------:R-:W-:Y:S05]  /*7a20*/  @P0 BRA `(.L_x_14485) ;  /* 0x0000000000a80947 */ /* 0x000fea0003800000 */
[----:B------:R-:W0:Y:S01]  /*7a30*/  LDS.128 R4, [R3+0x8400] ;  /* 0x0084000003047984 */ /* 0x000e220000000c00 */
        /* <DEDUP_REMOVED lines=13> */
[----:B------:R-:W-:Y:S01]  /*7b10*/  FMUL.FTZ R35, R35, R38 ;  /* 0x0000002623237220 */ /* 0x000fe20000410000 */
[--C-:B------:R-:W-:Y:S02]  /*7b20*/  HADD2.F32 R28, -RZ, R6.reuse.H0_H0 ;  /* 0x20000006ff1c7230 */ /* 0x100fe40000004100 */
[----:B------:R-:W-:Y:S01]  /*7b30*/  FMUL.FTZ R42, R4, R39 ;  /* 0x00000027042a7220 */ /* 0x000fe20000410000 */
[----:B------:R-:W-:-:S02]  /*7b40*/  HADD2.F32 R29, -RZ, R6.H1_H1 ;  /* 0x30000006ff1d7230 */ /* 0x000fc40000004100 */
[C---:B------:R-:W-:Y:S01]  /*7b50*/  FFMA.FTZ R43, R34.reuse, R38, -R41 ;  /* 0x00000026222b7223 */ /* 0x040fe20000010829 */
[--C-:B------:R-:W-:Y:S02]  /*7b60*/  HADD2.F32 R6, -RZ, R5.reuse.H0_H0 ;  /* 0x20000005ff067230 */ /* 0x100fe40000004100 */
[----:B------:R-:W-:Y:S01]  /*7b70*/  FFMA.FTZ R44, R34, R40, R35 ;  /* 0x00000028222c7223 */ /* 0x000fe20000010023 */
[-C--:B------:R-:W-:Y:S01]  /*7b80*/  FMUL.FTZ R38, R4, R37.reuse ;  /* 0x0000002504267220 */ /* 0x080fe20000410000 */
[C---:B------:R-:W-:Y:S01]  /*7b90*/  FFMA.FTZ R42, R7.reuse, R37, -R42 ;  /* 0x00000025072a7223 */ /* 0x040fe2000001082a */
[----:B------:R-:W-:Y:S02]  /*7ba0*/  HADD2.F32 R5, -RZ, R5.H1_H1 ;  /* 0x30000005ff057230 */ /* 0x000fe40000004100 */
[----:B------:R-:W-:Y:S02]  /*7bb0*/  HADD2.F32 R37, -RZ, R47.H0_H0 ;  /* 0x2000002fff257230 */ /* 0x000fe40000004100 */
[----:B------:R-:W-:Y:S01]  /*7bc0*/  FFMA.FTZ R39, R7, R39, R38 ;  /* 0x0000002707277223 */ /* 0x000fe20000010026 */
[----:B------:R-:W-:-:S02]  /*7bd0*/  HADD2.F32 R34, -RZ, R48.H0_H0 ;  /* 0x20000030ff227230 */ /* 0x000fc40000004100 */
        /* <DEDUP_REMOVED lines=15> */
.L_x_14485:
[----:B------:R-:W-:Y:S05]  /*7cd0*/  BSYNC B2 ;  /* 0x0000000000027941 */ /* 0x000fea0003800000 */
.L_x_14484:
[----:B------:R-:W-:Y:S05]  /*7ce0*/  @P1 BRA `(.L_x_14483) ;  /* 0x0000000000a81947 */ /* 0x000fea0003800000 */
[----:B0-----:R-:W0:Y:S01]  /*7cf0*/  LDS.128 R4, [R0] ;  /* 0x0000000000047984 */ /* 0x001e220000000c00 */
[----:B------:R-:W-:Y:S01]  /*7d00*/  SHF.R.U32.HI R29, RZ, 0x10, R25 ;  /* 0x00000010ff1d7819 */ /* 0x000fe20000011619 */
[----:B------:R-:W-:Y:S01]  /*7d10*/  HADD2.F32 R28, -RZ, R48.H1_H1 ;  /* 0x30000030ff1c7230 */ /* 0x000fe20000004100 */
[--C-:B------:R-:W-:Y:S01]  /*7d20*/  SHF.R.U32.HI R35, RZ, 0x10, R27.reuse ;  /* 0x00000010ff237819 */ /* 0x100fe2000001161b */
        /* <DEDUP_REMOVED lines=38> */
.L_x_14483:
[----:B------:R-:W-:Y:S05]  /*7f90*/  BSYNC B1 ;  /* 0x0000000000017941 */ /* 0x000fea0003800000 */
.L_x_14482:
[----:B01----:R-:W0:Y:S02]  /*7fa0*/  S2R R4, SR_TID.X ;  /* 0x0000000000047919 */ /* 0x003e240000002100 */
[----:B0-----:R-:W-:-:S05]  /*7fb0*/  VIADD R5, R4, 0xffffff80 ;  /* 0xffffff8004057836 */ /* 0x001fca0000000000 */
[----:B------:R-:W-:-:S04]  /*7fc0*/  SHF.R.S32.HI R4, RZ, 0x1f, R5 ;  /* 0x0000001fff047819 */ /* 0x000fc80000011405 */
[----:B------:R-:W-:-:S04]  /*7fd0*/  LEA.HI R4, R4, R5, RZ, 0x2 ;  /* 0x0000000504047211 */ /* 0x000fc800078f10ff */
[----:B------:R-:W-:-:S05]  /*7fe0*/  SHF.R.S32.HI R4, RZ, 0x2, R4 ;  /* 0x00000002ff047819 */ /* 0x000fca0000011404 */
[----:B------:R-:W-:-:S05]  /*7ff0*/  VIADD R4, R4, 0x60 ;  /* 0x0000006004047836 */ /* 0x000fca0000000000 */
[----:B------:R-:W-:-:S13]  /*8000*/  ISETP.GE.AND P0, PT, R4, R31, PT ;  /* 0x0000001f0400720c */ /* 0x000fda0003f06270 */
[----:B------:R-:W-:Y:S05]  /*8010*/  @P0 BRA `(.L_x_14486) ;  /* 0x0000001800bc0947 */ /* 0x000fea0003800000 */
[----:B------:R-:W2:Y:S01]  /*8020*/  LDL R4, [R1+0x18] ;  /* 0x0000180001047983 */ /* 0x000ea20000100800 */
[----:B------:R-:W0:Y:S01]  /*8030*/  LDC R5, c[0x0][0x3f4] ;  /* 0x0000fd00ff057b82 */ /* 0x000e220000000800 */
[----:B------:R-:W-:Y:S01]  /*8040*/  BSSY B1, `(.L_x_14487) ;  /* 0x000002e000017945 */ /* 0x000fe20003800000 */
[-C--:B0-----:R-:W-:Y:S02]  /*8050*/  ISETP.GE.AND P0, PT, R152, R5.reuse, PT ;  /* 0x000000059800720c */ /* 0x081fe40003f06270 */
[----:B--2---:R-:W-:-:S11]  /*8060*/  ISETP.GE.AND P1, PT, R4, R5, PT ;  /* 0x000000050400720c */ /* 0x004fd60003f26270 */
        /* <DEDUP_REMOVED lines=43> */
.L_x_14488:
[----:B------:R-:W-:Y:S05]  /*8320*/  BSYNC B1 ;  /* 0x0000000000017941 */ /* 0x000fea0003800000 */
.L_x_14487:
        /* <DEDUP_REMOVED lines=44> */
.L_x_14473:
[----:B------:R-:W1:Y:S01]  /*85f0*/  S2R R0, SR_TID.X ;  /* 0x0000000000007919 */ /* 0x000e620000002100 */
[----:B------:R-:W2:Y:S01]  /*8600*/  LDC R32, c[0x0][0x448] ;  /* 0x00011200ff207b82 */ /* 0x000ea20000000800 */
[----:B------:R-:W-:Y:S01]  /*8610*/  ULDC.64 UR4, c[0x0][0x3f8] ;  /* 0x0000fe0000047ab9 */ /* 0x000fe20000000a00 */
[----:B------:R-:W-:Y:S01]  /*8620*/  MOV R4, R26 ;  /* 0x0000001a00047202 */ /* 0x000fe20000000f00 */
[----:B------:R-:W-:Y:S01]  /*8630*/  ULDC.64 UR6, c[0x0][0x408] ;  /* 0x0001020000067ab9 */ /* 0x000fe20000000a00 */
[----:B------:R-:W-:Y:S02]  /*8640*/  IMAD.MOV.U32 R6, RZ, RZ, R24 ;  /* 0x000000ffff067224 */ /* 0x000fe400078e0018 */
[----:B------:R-:W-:Y:S01]  /*8650*/  IMAD.MOV.U32 R7, RZ, RZ, R31 ;  /* 0x000000ffff077224 */ /* 0x000fe200078e001f */
[----:B--2---:R-:W-:Y:S01]  /*8660*/  ISETP.NE.AND P0, PT, R32, 0x1, PT ;  /* 0x000000012000780c */ /* 0x004fe20003f05270 */
[----:B-1----:R-:W-:-:S05]  /*8670*/  VIADD R0, R0, 0xffffff80 ;  /* 0xffffff8000007836 */ /* 0x002fca0000000000 */
[----:B------:R-:W-:-:S07]  /*8680*/  SHF.R.S32.HI R3, RZ, 0x1f, R0 ;  /* 0x0000001fff037819 */ /* 0x000fce0000011400 */
[----:B------:R-:W1:Y:S01]  /*8690*/  @P0 LDC R5, c[0x0][0x450] ;  /* 0x00011400ff050b82 */ /* 0x000e620000000800 */
[----:B------:R-:W-:-:S04]  /*86a0*/  LEA.HI R3, R3, R0, RZ, 0x2 ;  /* 0x0000000003037211 */ /* 0x000fc800078f10ff */
[----:B------:R-:W-:-:S05]  /*86b0*/  LOP3.LUT R3, R3, 0xfffffffc, RZ, 0xc0, !PT ;  /* 0xfffffffc03037812 */ /* 0x000fca00078ec0ff */
[----:B------:R-:W-:Y:S02]  /*86c0*/  IMAD.IADD R3, R0, 0x1, -R3 ;  /* 0x0000000100037824 */ /* 0x000fe400078e0a03 */
[----:B------:R-:W2:Y:S02]  /*86d0*/  @P0 LDC R0, c[0x0][0x44c] ;  /* 0x00011300ff000b82 */ /* 0x000ea40000000800 */
[----:B------:R-:W-:-:S04]  /*86e0*/  IMAD R3, R3, 0x60, R39 ;  /* 0x0000006003037824 */ /* 0x000fc800078e0227 */
[----:B--2---:R-:W-:-:S05]  /*86f0*/  @P0 IMAD.HI.U32 R0, R3, R0, RZ ;  /* 0x0000000003000227 */ /* 0x004fca00078e00ff */
        /* <DEDUP_REMOVED lines=19> */
[----:B------:R-:W2:Y:S01]  /*8830*/  LDL R6, [R1] ;  /* 0x0000000001067983 */ /* 0x000ea20000100800 */
[----:B------:R-:W1:Y:S03]  /*8840*/  LDC R41, c[0x0][0x3f4] ;  /* 0x0000fd00ff297b82 */ /* 0x000e660000000800 */
[----:B------:R-:W3:Y:S04]  /*8850*/  SHFL.IDX PT, R3, R25, RZ, 0x1c1f ;  /* 0x001c1fff19037589 */ /* 0x000ee800000e0000 */
[----:B------:R-:W4:Y:S04]  /*8860*/  SHFL.IDX PT, R0, R26, RZ, 0x1c1f ;  /* 0x001c1fff1a007589 */ /* 0x000f2800000e0000 */
[----:B0-----:R-:W0:Y:S04]  /*8870*/  SHFL.IDX PT, R14, R27, RZ, 0x1c1f ;  /* 0x001c1fff1b0e7589 */ /* 0x001e2800000e0000 */
[----:B------:R-:W5:Y:S01]  /*8880*/  SHFL.IDX PT, R4, R24, RZ, 0x1c1f ;  /* 0x001c1fff18047589 */ /* 0x000f6200000e0000 */
[----:B-1----:R-:W-:Y:S01]  /*8890*/  ISETP.GE.AND P0, PT, R16, R41, PT ;  /* 0x000000291000720c */ /* 0x002fe20003f06270 */
[----:B--2---:R-:W-:-:S05]  /*88a0*/  IMAD R32, R6, R32, RZ ;  /* 0x0000002006207224 */ /* 0x004fca00078e02ff */
[----:B------:R-:W-:-:S13]  /*88b0*/  ISETP.GE.OR P1, PT, R39, R32, P0 ;  /* 0x000000202700720c */ /* 0x000fda0000726670 */
[C---:B------:R-:W-:Y:S01]  /*88c0*/  @!P1 IMAD.SHL.U32 R5, R16.reuse, 0x2, RZ ;  /* 0x0000000210059824 */ /* 0x040fe200078e00ff */
[----:B------:R-:W-:-:S04]  /*88d0*/  @!P1 SHF.L.U64.HI R21, R16, 0x1, R17 ;  /* 0x0000000110159819 */ /* 0x000fc80000010211 */
[----:B---3--:R-:W-:-:S05]  /*88e0*/  @!P1 IADD3 R6, P2, R3, R5, RZ ;  /* 0x0000000503069210 */ /* 0x008fca0007f5e0ff */
[----:B----4-:R-:W-:-:S05]  /*88f0*/  @!P1 IMAD.X R7, R0, 0x1, R21, P2 ;  /* 0x0000000100079824 */ /* 0x010fca00010e0615 */
[----:B------:R-:W2:Y:S01]  /*8900*/  @!P1 LD.E.128 R8, desc[UR42][R6.64] ;  /* 0x0000002a06089980 */ /* 0x000ea2000c101d00 */
[----:B0-----:R-:W-:-:S05]  /*8910*/  @!P1 IADD3 R14, P2, R14, R5, RZ ;  /* 0x000000050e0e9210 */ /* 0x001fca0007f5e0ff */
[----:B-----5:R-:W-:-:S04]  /*8920*/  @!P1 IMAD.X R3, R4, 0x1, R21, P2 ;  /* 0x0000000104039824 */ /* 0x020fc800010e0615 */
[----:B------:R-:W-:-:S05]  /*8930*/  @!P1 IMAD.MOV.U32 R15, RZ, RZ, R3 ;  /* 0x000000ffff0f9224 */ /* 0x000fca00078e0003 */
[----:B------:R0:W3:Y:S01]  /*8940*/  @!P1 LD.E.128 R4, desc[UR42][R14.64] ;  /* 0x0000002a0e049980 */ /* 0x0000e2000c101d00 */
[----:B------:R-:W-:Y:S02]  /*8950*/  CS2R R34, SRZ ;  /* 0x0000000000227805 */ /* 0x000fe4000001ff00 */
[----:B------:R-:W-:Y:S02]  /*8960*/  CS2R R20, SRZ ;  /* 0x0000000000147805 */ /* 0x000fe4000001ff00 */
[----:B------:R-:W-:Y:S01]  /*8970*/  CS2R R28, SRZ ;  /* 0x00000000001c7805 */ /* 0x000fe2000001ff00 */
[----:B------:R-:W1:Y:S01]  /*8980*/  SHFL.IDX PT, R24, R24, 0x1, 0x1c1f ;  /* 0x003c1f0018187f89 */ /* 0x000e6200000e0000 */
[----:B------:R-:W-:-:S03]  /*8990*/  CS2R R36, SRZ ;  /* 0x0000000000247805 */ /* 0x000fc6000001ff00 */
[----:B0-----:R0:W4:Y:S01]  /*89a0*/  SHFL.IDX PT, R14, R27, 0x1, 0x1c1f ;  /* 0x003c1f001b0e7f89 */ /* 0x00112200000e0000 */
[----:B--2---:R-:W-:Y:S01]  /*89b0*/  @!P1 MOV R34, R8 ;  /* 0x0000000800229202 */ /* 0x004fe20000000f00 */
[----:B------:R-:W-:Y:S02]  /*89c0*/  @!P1 IMAD.MOV.U32 R35, RZ, RZ, R9 ;  /* 0x000000ffff239224 */ /* 0x000fe400078e0009 */
[----:B------:R-:W-:Y:S02]  /*89d0*/  @!P1 IMAD.MOV.U32 R36, RZ, RZ, R10 ;  /* 0x000000ffff249224 */ /* 0x000fe400078e000a */
[----:B------:R-:W-:Y:S02]  /*89e0*/  IMAD.MOV.U32 R0, RZ, RZ, R34 ;  /* 0x000000ffff007224 */ /* 0x000fe400078e0022 */
[----:B------:R-:W-:Y:S02]  /*89f0*/  IMAD.MOV.U32 R3, RZ, RZ, R35 ;  /* 0x000000ffff037224 */ /* 0x000fe400078e0023 */
[----:B------:R-:W-:Y:S01]  /*8a00*/  @!P1 IMAD.MOV.U32 R37, RZ, RZ, R11 ;  /* 0x000000ffff259224 */ /* 0x000fe200078e000b */
[----:B------:R-:W-:Y:S01]  /*8a10*/  PRMT R42, R0, 0x7610, R42 ;  /* 0x00007610002a7816 */ /* 0x000fe2000000002a */
[----:B------:R-:W-:Y:S01]  /*8a20*/  IMAD.MOV.U32 R8, RZ, RZ, R36 ;  /* 0x000000ffff087224 */ /* 0x000fe200078e0024 */
[----:B------:R-:W-:Y:S01]  /*8a30*/  PRMT R43, R3, 0x7610, R43 ;  /* 0x00007610032b7816 */ /* 0x000fe2000000002b */
[----:B------:R0:W2:Y:S01]  /*8a40*/  SHFL.IDX PT, R0, R26, 0x1, 0x1c1f ;  /* 0x003c1f001a007f89 */ /* 0x0000a200000e0000 */
[----:B------:R-:W-:Y:S01]  /*8a50*/  IMAD.MOV.U32 R9, RZ, RZ, R37 ;  /* 0x000000ffff097224 */ /* 0x000fe200078e0025 */
[----:B---3--:R-:W-:Y:S01]  /*8a60*/  @!P1 MOV R20, R6 ;  /* 0x0000000600149202 */ /* 0x008fe20000000f00 */
[----:B------:R-:W-:Y:S01]  /*8a70*/  @!P1 IMAD.MOV.U32 R28, RZ, RZ, R4 ;  /* 0x000000ffff1c9224 */ /* 0x000fe200078e0004 */
[----:B------:R0:W3:Y:S01]  /*8a80*/  SHFL.IDX PT, R3, R25, 0x1, 0x1c1f ;  /* 0x003c1f0019037f89 */ /* 0x0000e200000e0000 */
[----:B------:R-:W-:Y:S01]  /*8a90*/  @!P1 IMAD.MOV.U32 R29, RZ, RZ, R5 ;  /* 0x000000ffff1d9224 */ /* 0x000fe200078e0005 */
[----:B------:R-:W-:Y:S01]  /*8aa0*/  PRMT R31, R8, 0x5410, R9 ;  /* 0x00005410081f7816 */ /* 0x000fe20000000009 */
[----:B------:R-:W-:-:S02]  /*8ab0*/  @!P1 IMAD.MOV.U32 R21, RZ, RZ, R7 ;  /* 0x000000ffff159224 */ /* 0x000fc400078e0007 */
[----:B------:R-:W-:Y:S02]  /*8ac0*/  IMAD.MOV.U32 R4, RZ, RZ, R28 ;  /* 0x000000ffff047224 */ /* 0x000fe400078e001c */
[----:B------:R-:W-:Y:S02]  /*8ad0*/  IMAD.MOV.U32 R5, RZ, RZ, R29 ;  /* 0x000000ffff057224 */ /* 0x000fe400078e001d */
[----:B------:R-:W-:Y:S02]  /*8ae0*/  IMAD.MOV.U32 R6, RZ, RZ, R20 ;  /* 0x000000ffff067224 */ /* 0x000fe400078e0014 */
[----:B------:R-:W-:Y:S01]  /*8af0*/  IMAD.MOV.U32 R7, RZ, RZ, R21 ;  /* 0x000000ffff077224 */ /* 0x000fe200078e0015 */
[----:B------:R-:W-:Y:S02]  /*8b00*/  PRMT R45, R5, 0x7610, R45 ;  /* 0x00007610052d7816 */ /* 0x000fe4000000002d */
[----:B------:R-:W-:Y:S02]  /*8b10*/  PRMT R56, R4, 0x5410, R6 ;  /* 0x0000541004387816 */ /* 0x000fe40000000006 */
[----:B------:R-:W-:-:S02]  /*8b20*/  CS2R R4, SRZ ;  /* 0x0000000000047805 */ /* 0x000fc4000001ff00 */
[----:B01--4-:R-:W-:-:S07]  /*8b30*/  PRMT R42, R42, 0x5410, R7 ;  /* 0x000054102a2a7816 */ /* 0x013fce0000000007 */
.L_x_14779:
        /* <DEDUP_REMOVED lines=13> */
[-C--:B---3--:R-:W-:Y:S02]  /*8c10*/  IADD3 R8, P1, R3, R4.reuse, RZ ;  /* 0x0000000403087210 */ /* 0x088fe40007f3e0ff */
[----:B------:R-:W-:-:S03]  /*8c20*/  IADD3 R4, P2, R14, R4, RZ ;  /* 0x000000040e047210 */ /* 0x000fc60007f5e0ff */
[--C-:B--2---:R-:W-:Y:S02]  /*8c30*/  IMAD.X R9, R0, 0x1, R5.reuse, P1 ;  /* 0x0000000100097824 */ /* 0x104fe400008e0605 */
[----:B------:R-:W-:-:S04]  /*8c40*/  IMAD.X R5, R24, 0x1, R5, P2 ;  /* 0x0000000118057824 */ /* 0x000fc800010e0605 */
[----:B------:R-:W5:Y:S04]  /*8c50*/  LD.E.128 R8, desc[UR42][R8.64] ;  /* 0x0000002a08087980 */ /* 0x000f68000c101d00 */
[----:B------:R-:W5:Y:S02]  /*8c60*/  LD.E.128 R4, desc[UR42][R4.64] ;  /* 0x0000002a04047980 */ /* 0x000f64000c101d00 */
.L_x_14491:
[----:B------:R-:W-:Y:S05]  /*8c70*/  BSYNC B1 ;  /* 0x0000000000017941 */ /* 0x000fea0003800000 */
.L_x_14490:
[----:B------:R-:W-:Y:S01]  /*8c80*/  ULEA.HI UR4, UR36, UR36, URZ, 0x1 ;  /* 0x0000002424047291 */ /* 0x000fe2000f8f083f */
[----:B--2---:R-:W0:Y:S01]  /*8c90*/  S2R R0, SR_TID.X ;  /* 0x0000000000007919 */ /* 0x004e220000002100 */
[----:B------:R-:W-:Y:S01]  /*8ca0*/  IMAD R32, R33, -0xc0, R32 ;  /* 0xffffff4021207824 */ /* 0x000fe200078e0220 */
[----:B------:R-:W-:Y:S01]  /*8cb0*/  BSSY B1, `(.L_x_14492) ;  /* 0x000001e000017945 */ /* 0x000fe20003800000 */
[----:B------:R-:W-:Y:S01]  /*8cc0*/  ULOP3.LUT UR4, UR4, 0xfffffffe, URZ, 0xc0, !UPT ;  /* 0xfffffffe04047892 */ /* 0x000fe2000f8ec03f */
[----:B-----5:R-:W-:Y:S02]  /*8cd0*/  IMAD.MOV.U32 R12, RZ, RZ, R5 ;  /* 0x000000ffff0c7224 */ /* 0x020fe400078e0005 */
[----:B------:R-:W-:Y:S01]  /*8ce0*/  VIMNMX R32, R32, 0xc0, PT ;  /* 0x000000c020207848 */ /* 0x000fe20003fe0100 */
[----:B------:R-:W-:Y:S02]  /*8cf0*/  UIADD3 UR4, UR36, -UR4, URZ ;  /* 0x8000000424047290 */ /* 0x000fe4000fffe03f */
[----:B------:R-:W-:Y:S01]  /*8d00*/  PRMT R39, R12, 0x7610, R39 ;  /* 0x000076100c277816 */ /* 0x000fe20000000027 */
[----:B------:R-:W-:-:S03]  /*8d10*/  IMAD.MOV.U32 R12, RZ, RZ, R7 ;  /* 0x000000ffff0c7224 */ /* 0x000fc600078e0007 */
[----:B---3--:R-:W-:-:S04]  /*8d20*/  MOV R3, UR4 ;  /* 0x0000000400037c02 */ /* 0x008fc80008000f00 */
[----:B------:R-:W-:-:S04]  /*8d30*/  SHF.L.U32 R3, R3, 0x1f, RZ ;  /* 0x0000001f03037819 */ /* 0x000fc800000006ff */
[----:B------:R-:W1:Y:S01]  /*8d40*/  SYNCS.PHASECHK.TRANS64.TRYWAIT P1, [R2+URZ+0x16800], R3 ;  /* 0x01680003020075a7 */ /* 0x000e62000802017f */
[----:B0-----:R-:W-:-:S05]  /*8d50*/  VIADD R0, R0, 0xffffff80 ;  /* 0xffffff8000007836 */ /* 0x001fca0000000000 */
[--C-:B------:R-:W-:Y:S02]  /*8d60*/  SHF.R.S32.HI R13, RZ, 0x1f, R0.reuse ;  /* 0x0000001fff0d7819 */ /* 0x100fe40000011400 */
[----:B------:R-:W-:Y:S02]  /*8d70*/  SHF.R.S32.HI R14, RZ, 0x1f, R0 ;  /* 0x0000001fff0e7819 */ /* 0x000fe40000011400 */
[-C--:B------:R-:W-:Y:S02]  /*8d80*/  LEA.HI R13, R13, R0.reuse, RZ, 0x2 ;  /* 0x000000000d0d7211 */ /* 0x080fe400078f10ff */
[----:B------:R-:W-:Y:S01]  /*8d90*/  LEA.HI R14, R14, R0, RZ, 0x2 ;  /* 0x000000000e0e7211 */ /* 0x000fe200078f10ff */
[----:B------:R-:W-:Y:S01]  /*8da0*/  IMAD.MOV.U32 R0, RZ, RZ, R4 ;  /* 0x000000ffff007224 */ /* 0x000fe200078e0004 */
[----:B------:R-:W-:Y:S02]  /*8db0*/  SHF.R.S32.HI R13, RZ, 0x2, R13 ;  /* 0x00000002ff0d7819 */ /* 0x000fe4000001140d */
[----:B------:R-:W-:-:S02]  /*8dc0*/  SHF.R.S32.HI R14, RZ, 0x2, R14 ;  /* 0x00000002ff0e7819 */ /* 0x000fc4000001140e */
[----:B------:R-:W-:Y:S01]  /*8dd0*/  PRMT R38, R38, 0x5410, R0 ;  /* 0x0000541026267816 */ /* 0x000fe20000000000 */
[----:B------:R-:W-:Y:S01]  /*8de0*/  VIADD R13, R13, 0x60 ;  /* 0x000000600d0d7836 */ /* 0x000fe20000000000 */
[-C--:B------:R-:W-:Y:S01]  /*8df0*/  ISETP.GE.OR P2, PT, R14, R32.reuse, P0 ;  /* 0x000000200e00720c */ /* 0x080fe20000746670 */
[----:B------:R-:W-:Y:S02]  /*8e00*/  IMAD.MOV.U32 R0, RZ, RZ, R6 ;  /* 0x000000ffff007224 */ /* 0x000fe400078e0006 */
[----:B------:R-:W-:Y:S01]  /*8e10*/  IMAD.MOV.U32 R14, RZ, RZ, R9 ;  /* 0x000000ffff0e7224 */ /* 0x000fe200078e0009 */
[----:B------:R-:W-:Y:S01]  /*8e20*/  ISETP.GE.OR P0, PT, R13, R32, P0 ;  /* 0x000000200d00720c */ /* 0x000fe20000706670 */
[----:B------:R-:W-:Y:S01]  /*8e30*/  IMAD.MOV.U32 R13, RZ, RZ, R8 ;  /* 0x000000ffff0d7224 */ /* 0x000fe200078e0008 */
[----:B------:R-:W-:Y:S01]  /*8e40*/  PRMT R33, R0, 0x5410, R12 ;  /* 0x0000541000217816 */ /* 0x000fe2000000000c */
[----:B------:R-:W-:Y:S01]  /*8e50*/  IMAD.IADD R32, R16, 0x1, R41 ;  /* 0x0000000110207824 */ /* 0x000fe200078e0229 */
[----:B------:R-:W-:-:S02]  /*8e60*/  PRMT R39, R39, 0x5410, R14 ;  /* 0x0000541027277816 */ /* 0x000fc4000000000e */
[----:B------:R-:W-:Y:S01]  /*8e70*/  PRMT R38, R13, 0x7610, R38 ;  /* 0x000076100d267816 */ /* 0x000fe20000000026 */
[----:B-1----:R-:W-:Y:S06]  /*8e80*/  @!P1 BRA `(.L_x_14493) ;  /* 0x000001a000a09947 */ /* 0x002fec0003800000 */
.L_x_14780:
[----:B------:R-:W-:Y:S05]  /*8e90*/  BSYNC B1 ;  /* 0x0000000000017941 */ /* 0x000fea0003800000 */
.L_x_14492:
[----:B------:R-:W-:Y:S01]  /*8ea0*/  BSSY B1, `(.L_x_14494) ;  /* 0x0000069000017945 */ /* 0x000fe20003800000 */
[----:B------:R-:W-:Y:S01]  /*8eb0*/  MOV R0, R10 ;  /* 0x0000000a00007202 */ /* 0x000fe20000000f00 */
[----:B0-----:R-:W-:Y:S01]  /*8ec0*/  IMAD.MOV.U32 R3, RZ, RZ, R11 ;  /* 0x000000ffff037224 */ /* 0x001fe200078e000b */
[----:B------:R-:W-:Y:S01]  /*8ed0*/  LOP3.LUT R32, R32, 0x38, RZ, 0xc0, !PT ;  /* 0x0000003820207812 */ /* 0x000fe200078ec0ff */
[----:B------:R-:W-:Y:S06]  /*8ee0*/  @P2 BRA `(.L_x_14495) ;  /* 0x0000000400902947 */ /* 0x000fec0003800000 */
[----:B------:R-:W2:Y:S01]  /*8ef0*/  LDL R12, [R1+0x44] ;  /* 0x00004400010c7983 */ /* 0x000ea20000100800 */
[----:B------:R-:W0:Y:S02]  /*8f00*/  S2R R13, SR_TID.X ;  /* 0x00000000000d7919 */ /* 0x000e240000002100 */
[----:B0-----:R-:W-:-:S05]  /*8f10*/  VIADD R13, R13, 0xffffff80 ;  /* 0xffffff800d0d7836 */ /* 0x001fca0000000000 */
[----:B------:R-:W-:-:S04]  /*8f20*/  SHF.R.S32.HI R26, RZ, 0x1f, R13 ;  /* 0x0000001fff1a7819 */ /* 0x000fc8000001140d */
[----:B------:R-:W-:-:S04]  /*8f30*/  LEA.HI R26, R26, R13, RZ, 0x5 ;  /* 0x0000000d1a1a7211 */ /* 0x000fc800078f28ff */
[----:B------:R-:W-:Y:S01]  /*8f40*/  SHF.R.S32.HI R26, RZ, 0x5, R26 ;  /* 0x00000005ff1a7819 */ /* 0x000fe2000001141a */
[----:B------:R-:W-:Y:S01]  /*8f50*/  HADD2.F32 R45, -RZ, R45.H0_H0 ;  /* 0x2000002dff2d7230 */ /* 0x000fe20000004100 */
[----:B------:R-:W-:Y:S02]  /*8f60*/  SHF.R.U64 R55, R34, 0x10, R35 ;  /* 0x0000001022377819 */ /* 0x000fe40000001223 */
[----:B------:R-:W-:Y:S01]  /*8f70*/  SHF.R.U32.HI R44, RZ, 0x10, R29 ;  /* 0x00000010ff2c7819 */ /* 0x000fe2000001161d */
[----:B------:R-:W-:Y:S01]  /*8f80*/  HADD2.F32 R43, -RZ, R43.H0_H0 ;  /* 0x2000002bff2b7230 */ /* 0x000fe20000004100 */
[----:B------:R-:W-:Y:S02]  /*8f90*/  SHF.R.U64 R51, R20, 0x10, R21 ;  /* 0x0000001014337819 */ /* 0x000fe40000001215 */
[----:B------:R-:W-:Y:S01]  /*8fa0*/  SHF.R.U32.HI R46, RZ, 0x10, R35 ;  /* 0x00000010ff2e7819 */ /* 0x000fe20000011623 */
[----:B------:R-:W-:Y:S01]  /*8fb0*/  HADD2.F32 R44, -RZ, R44.H0_H0 ;  /* 0x2000002cff2c7230 */ /* 0x000fe20000004100 */
[----:B------:R-:W-:-:S02]  /*8fc0*/  SHF.R.U64 R54, R36, 0x10, R37 ;  /* 0x0000001024367819 */ /* 0x000fc40000001225 */
[----:B------:R-:W-:Y:S02]  /*8fd0*/  SHF.R.U32.HI R50, RZ, 0x10, R21 ;  /* 0x00000010ff327819 */ /* 0x000fe40000011615 */
[----:B------:R-:W-:Y:S02]  /*8fe0*/  SHF.R.U64 R53, R28, 0x10, R29 ;  /* 0x000000101c357819 */ /* 0x000fe4000000121d */
[----:B------:R-:W-:Y:S01]  /*8ff0*/  SHF.R.U32.HI R52, RZ, 0x10, R37 ;  /* 0x00000010ff347819 */ /* 0x000fe20000011625 */
[----:B--2---:R-:W-:-:S05]  /*9000*/  IMAD.SHL.U32 R12, R12, 0x40, RZ ;  /* 0x000000400c0c7824 */ /* 0x004fca00078e00ff */
[----:B------:R-:W-:-:S04]  /*9010*/  LOP3.LUT R15, R12, 0x1c0, RZ, 0xc0, !PT ;  /* 0x000001c00c0f7812 */ /* 0x000fc800078ec0ff */
[--C-:B------:R-:W-:Y:S02]  /*9020*/  SHF.R.U32.HI R25, RZ, 0x3, R15.reuse ;  /* 0x00000003ff197819 */ /* 0x100fe4000001160f */
[----:B------:R-:W-:Y:S02]  /*9030*/  LOP3.LUT R12, R15, 0x38, R16, 0xf8, !PT ;  /* 0x000000380f0c7812 */ /* 0x000fe400078ef810 */
[----:B------:R-:W-:Y:S02]  /*9040*/  LOP3.LUT R24, R25, R32, R15, 0x1e, !PT ;  /* 0x0000002019187212 */ /* 0x000fe400078e1e0f */
[----:B------:R-:W-:-:S03]  /*9050*/  LOP3.LUT R12, R12, R25, RZ, 0x3c, !PT ;  /* 0x000000190c0c7212 */ /* 0x000fc600078e3cff */
[C---:B------:R-:W-:Y:S02]  /*9060*/  IMAD R41, R26.reuse, 0x200, R24 ;  /* 0x000002001a297824 */ /* 0x040fe400078e0218 */
[----:B------:R-:W-:Y:S02]  /*9070*/  IMAD R13, R26, 0x200, R12 ;  /* 0x000002001a0d7824 */ /* 0x000fe400078e020c */
[--C-:B------:R-:W-:Y:S02]  /*9080*/  IMAD R41, R41, 0x2, R2.reuse ;  /* 0x0000000229297824 */ /* 0x100fe400078e0202 */
[----:B------:R-:W-:-:S03]  /*9090*/  IMAD R40, R13, 0x2, R2 ;  /* 0x000000020d287824 */ /* 0x000fc600078e0202 */
[----:B------:R-:W0:Y:S04]  /*90a0*/  LDS.128 R24, [R41+0x8400] ;  /* 0x0084000029187984 */ /* 0x000e280000000c00 */
[----:B------:R-:W1:Y:S01]  /*90b0*/  LDS.128 R12, [R40+0x8400] ;  /* 0x00840000280c7984 */ /* 0x000e620000000c00 */
[--C-:B0-----:R-:W-:Y:S02]  /*90c0*/  HADD2.F32 R34, -RZ, R25.reuse.H0_H0 ;  /* 0x20000019ff227230 */ /* 0x101fe40000004100 */
[----:B------:R-:W-:Y:S02]  /*90d0*/  HADD2.F32 R35, -RZ, R25.H1_H1 ;  /* 0x30000019ff237230 */ /* 0x000fe40000004100 */
[----:B-1----:R-:W-:Y:S02]  /*90e0*/  HADD2.F32 R20, -RZ, R13.H0_H0 ;  /* 0x2000000dff147230 */ /* 0x002fe40000004100 */
[C---:B------:R-:W-:Y:S01]  /*90f0*/  FMUL.FTZ R47, R34.reuse, R45 ;  /* 0x0000002d222f7220 */ /* 0x040fe20000410000 */
[----:B------:R-:W-:Y:S01]  /*9100*/  FMUL.FTZ R49, R34, R43 ;  /* 0x0000002b22317220 */ /* 0x000fe20000410000 */
[----:B------:R-:W-:-:S02]  /*9110*/  HADD2.F32 R34, -RZ, R46.H0_H0 ;  /* 0x2000002eff227230 */ /* 0x000fc40000004100 */
[C---:B------:R-:W-:Y:S01]  /*9120*/  FFMA.FTZ R48, R20.reuse, R43, -R47 ;  /* 0x0000002b14307223 */ /* 0x040fe2000001082f */
[----:B------:R-:W-:Y:S02]  /*9130*/  HADD2.F32 R21, -RZ, R13.H1_H1 ;  /* 0x3000000dff157230 */ /* 0x000fe40000004100 */
[C---:B------:R-:W-:Y:S01]  /*9140*/  FMUL.FTZ R46, R35.reuse, R44 ;  /* 0x0000002c232e7220 */ /* 0x040fe20000410000 */
[----:B------:R-:W-:Y:S02]  /*9150*/  HADD2.F32 R36, -RZ, R27.H0_H0 ;  /* 0x2000001bff247230 */ /* 0x000fe40000004100 */
[----:B------:R-:W-:Y:S02]  /*9160*/  HADD2.F32 R47, -RZ, R42.H1_H1 ;  /* 0x3000002aff2f7230 */ /* 0x000fe40000004100 */
[----:B------:R-:W-:Y:S02]  /*9170*/  HADD2.F32 R43, -RZ, R31.H1_H1 ;  /* 0x3000001fff2b7230 */ /* 0x000fe40000004100 */
[----:B------:R-:W-:Y:S01]  /*9180*/  FFMA.FTZ R49, R20, R45, R49 ;  /* 0x0000002d14317223 */ /* 0x000fe20000010031 */
        /* <DEDUP_REMOVED lines=8> */
[----:B------:R-:W-:Y:S02]  /*9210*/  HADD2.F32 R29, -RZ, R15.H1_H1 ;  /* 0x3000000fff1d7230 */ /* 0x000fe40000004100 */
[----:B------:R-:W-:Y:S01]  /*9220*/  FFMA.FTZ R45, R28, R43, -R45 ;  /* 0x0000002b1c2d7223 */ /* 0x000fe2000001082d */
[----:B------:R-:W-:-:S02]  /*9230*/  HADD2.F32 R20, -RZ, R52.H0_H0 ;  /* 0x20000034ff147230 */ /* 0x000fc40000004100 */
[----:B------:R-:W-:Y:S01]  /*9240*/  FFMA.FTZ R47, R28, R47, R36 ;  /* 0x0000002f1c2f7223 */ /* 0x000fe20000010024 */
[----:B------:R-:W-:Y:S02]  /*9250*/  HADD2.F32 R25, -RZ, R24.H0_H0 ;  /* 0x20000018ff197230 */ /* 0x000fe40000004100 */
        /* <DEDUP_REMOVED lines=9> */
[----:B------:R-:W-:Y:S01]  /*92f0*/  FMUL.FTZ R25, R25, R42 ;  /* 0x0000002a19197220 */ /* 0x000fe20000410000 */
[----:B------:R-:W-:Y:S02]  /*9300*/  HADD2.F32 R20, -RZ, R31.H0_H0 ;  /* 0x2000001fff147230 */ /* 0x000fe40000004100 */
[----:B------:R-:W-:Y:S01]  /*9310*/  FFMA.FTZ R52, R29, R46, R52 ;  /* 0x0000002e1d347223 */ /* 0x000fe20000010034 */
[----:B------:R-:W-:Y:S01]  /*9320*/  FFMA.FTZ R36, R13, R42, -R36 ;  /* 0x0000002a0d247223 */ /* 0x000fe20000010824 */
[----:B------:R-:W-:Y:S02]  /*9330*/  HADD2.F32 R15, -RZ, R14.H0_H0 ;  /* 0x2000000eff0f7230 */ /* 0x000fe40000004100 */
[----:B------:R-:W-:Y:S01]  /*9340*/  FMUL.FTZ R46, R27, R34 ;  /* 0x000000221b2e7220 */ /* 0x000fe20000410000 */
[----:B------:R-:W-:Y:S01]  /*9350*/  FFMA.FTZ R28, R13, R28, R25 ;  /* 0x0000001c0d1c7223 */ /* 0x000fe20000010019 */
[----:B------:R-:W-:Y:S01]  /*9360*/  FMUL.FTZ R42, R27, R20 ;  /* 0x000000141b2a7220 */ /* 0x000fe20000410000 */
[----:B------:R-:W-:-:S02]  /*9370*/  HADD2.F32 R24, -RZ, R24.H1_H1 ;  /* 0x30000018ff187230 */ /* 0x000fc40000004100 */
[----:B------:R-:W-:Y:S02]  /*9380*/  HADD2.F32 R26, -RZ, R26.H1_H1 ;  /* 0x3000001aff1a7230 */ /* 0x000fe40000004100 */
[----:B------:R-:W-:Y:S02]  /*9390*/  HADD2.F32 R25, -RZ, R53.H0_H0 ;  /* 0x20000035ff197230 */ /* 0x000fe40000004100 */
[----:B------:R-:W-:Y:S02]  /*93a0*/  HADD2.F32 R27, -RZ, R51.H0_H0 ;  /* 0x20000033ff1b7230 */ /* 0x000fe40000004100 */
[----:B------:R-:W-:Y:S02]  /*93b0*/  HADD2.F32 R13, -RZ, R55.H0_H0 ;  /* 0x20000037ff0d7230 */ /* 0x000fe40000004100 */
[----:B------:R-:W-:Y:S02]  /*93c0*/  HADD2.F32 R21, -RZ, R54.H0_H0 ;  /* 0x20000036ff157230 */ /* 0x000fe40000004100 */
[----:B------:R-:W-:Y:S01]  /*93d0*/  FFMA.FTZ R46, R15, R20, -R46 ;  /* 0x000000140f2e7223 */ /* 0x000fe2000001082e */
[----:B------:R-:W-:-:S02]  /*93e0*/  HADD2.F32 R12, -RZ, R12.H1_H1 ;  /* 0x3000000cff0c7230 */ /* 0x000fc40000004100 */
        /* <DEDUP_REMOVED lines=20> */
.L_x_14495:
[----:B------:R-:W-:Y:S05]  /*9530*/  BSYNC B1 ;  /* 0x0000000000017941 */ /* 0x000fea0003800000 */
.L_x_14494:
[----:B------:R-:W-:Y:S01]  /*9540*/  PRMT R34, R0, 0x5410, R3 ;  /* 0x0000541000227816 */ /* 0x000fe20000000003 */
[----:B------:R-:W-:Y:S06]  /*9550*/  @P0 BRA `(.L_x_14486) ;  /* 0x00000004006c0947 */ /* 0x000fec0003800000 */
[----:B0-----:R-:W2:Y:S04]  /*9560*/  LDL R13, [R1+0x38] ;  /* 0x00003800010d7983 */ /* 0x001ea80000100800 */
[----:B------:R-:W2:Y:S04]  /*9570*/  LDL R12, [R1+0x64] ;  /* 0x00006400010c7983 */ /* 0x000ea80000100800 */
[----:B------:R-:W3:Y:S04]  /*9580*/  LDL R20, [R1+0x48] ;  /* 0x0000480001147983 */ /* 0x000ee80000100800 */
[----:B------:R-:W4:Y:S01]  /*9590*/  LDL R43, [R1+0x58] ;  /* 0x00005800012b7983 */ /* 0x000f220000100800 */
[----:B------:R-:W-:-:S02]  /*95a0*/  SHF.R.U64 R41, R10, 0x10, R11 ;  /* 0x000000100a297819 */ /* 0x000fc4000000120b */
[----:B------:R-:W-:Y:S01]  /*95b0*/  SHF.R.U32.HI R36, RZ, 0x10, R11 ;  /* 0x00000010ff247819 */ /* 0x000fe2000001160b */
[--C-:B------:R-:W-:Y:S01]  /*95c0*/  HADD2.F32 R11, -RZ, R39.reuse.H1_H1 ;  /* 0x30000027ff0b7230 */ /* 0x100fe20000004100 */
[----:B------:R-:W-:Y:S01]  /*95d0*/  SHF.R.U64 R42, R8, 0x10, R9 ;  /* 0x00000010082a7819 */ /* 0x000fe20000001209 */
[----:B------:R-:W-:Y:S01]  /*95e0*/  HADD2.F32 R39, -RZ, R39.H0_H0 ;  /* 0x20000027ff277230 */ /* 0x000fe20000004100 */
[----:B------:R-:W-:Y:S02]  /*95f0*/  SHF.R.U64 R40, R4, 0x10, R5 ;  /* 0x0000001004287819 */ /* 0x000fe40000001205 */
[----:B------:R-:W-:Y:S02]  /*9600*/  SHF.R.U32.HI R28, RZ, 0x10, R9 ;  /* 0x00000010ff1c7819 */ /* 0x000fe40000011609 */
[--C-:B------:R-:W-:Y:S02]  /*9610*/  SHF.R.U64 R37, R6, 0x10, R7.reuse ;  /* 0x0000001006257819 */ /* 0x100fe40000001207 */
[----:B------:R-:W-:-:S02]  /*9620*/  SHF.R.U32.HI R35, RZ, 0x10, R7 ;  /* 0x00000010ff237819 */ /* 0x000fc40000011607 */
[----:B--2---:R-:W-:-:S05]  /*9630*/  LOP3.LUT R32, R12, R32, R13, 0x1e, !PT ;  /* 0x000000200c207212 */ /* 0x004fca00078e1e0d */
[----:B---3--:R-:W-:Y:S01]  /*9640*/  IMAD.IADD R3, R20, 0x1, R32 ;  /* 0x0000000114037824 */ /* 0x008fe200078e0220 */
[----:B------:R-:W-:Y:S01]  /*9650*/  SHF.R.U32.HI R20, RZ, 0x10, R5 ;  /* 0x00000010ff147819 */ /* 0x000fe20000011605 */
[----:B----4-:R-:W0:Y:S02]  /*9660*/  LDS.128 R12, [R43+0x8400] ;  /* 0x008400002b0c7984 */ /* 0x010e240000000c00 */
[----:B------:R-:W-:Y:S02]  /*9670*/  IMAD R3, R3, 0x2, R2 ;  /* 0x0000000203037824 */ /* 0x000fe400078e0202 */
[----:B------:R-:W-:-:S03]  /*9680*/  HADD2.F32 R20, -RZ, R20.H0_H0 ;  /* 0x20000014ff147230 */ /* 0x000fc60000004100 */
[----:B------:R-:W1:Y:S01]  /*9690*/  LDS.128 R24, [R3+0x8400] ;  /* 0x0084000003187984 */ /* 0x000e620000000c00 */
[--C-:B0-----:R-:W-:Y:S02]  /*96a0*/  HADD2.F32 R4, -RZ, R13.reuse.H0_H0 ;  /* 0x2000000dff047230 */ /* 0x101fe40000004100 */
[----:B------:R-:W-:Y:S02]  /*96b0*/  HADD2.F32 R13, -RZ, R13.H1_H1 ;  /* 0x3000000dff0d7230 */ /* 0x000fe40000004100 */
[----:B------:R-:W-:Y:S02]  /*96c0*/  HADD2.F32 R0, -RZ, R12.H0_H0 ;  /* 0x2000000cff007230 */ /* 0x000fe40000004100 */
[--C-:B-1----:R-:W-:Y:S02]  /*96d0*/  HADD2.F32 R8, -RZ, R25.reuse.H0_H0 ;  /* 0x20000019ff087230 */ /* 0x102fe40000004100 */
[----:B------:R-:W-:Y:S02]  /*96e0*/  HADD2.F32 R25, -RZ, R25.H1_H1 ;  /* 0x30000019ff197230 */ /* 0x000fe40000004100 */
[----:B------:R-:W-:-:S02]  /*96f0*/  HADD2.F32 R7, -RZ, R24.H0_H0 ;  /* 0x20000018ff077230 */ /* 0x000fc40000004100 */
[C---:B------:R-:W-:Y:S01]  /*9700*/  FMUL.FTZ R21, R8.reuse, R39 ;  /* 0x0000002708157220 */ /* 0x040fe20000410000 */
[-C--:B------:R-:W-:Y:S01]  /*9710*/  FMUL.FTZ R31, R8, R11.reuse ;  /* 0x0000000b081f7220 */ /* 0x080fe20000410000 */
[----:B------:R-:W-:Y:S02]  /*9720*/  HADD2.F32 R8, -RZ, R28.H0_H0 ;  /* 0x2000001cff087230 */ /* 0x000fe40000004100 */
[C---:B------:R-:W-:Y:S01]  /*9730*/  FMUL.FTZ R28, R25.reuse, R20 ;  /* 0x00000014191c7220 */ /* 0x040fe20000410000 */
[C---:B------:R-:W-:Y:S01]  /*9740*/  FFMA.FTZ R29, R4.reuse, R11, -R21 ;  /* 0x0000000b041d7223 */ /* 0x040fe20000010815 */
[--C-:B------:R-:W-:Y:S02]  /*9750*/  HADD2.F32 R11, -RZ, R38.reuse.H1_H1 ;  /* 0x30000026ff0b7230 */ /* 0x100fe40000004100 */
[----:B------:R-:W-:Y:S01]  /*9760*/  FFMA.FTZ R31, R4, R39, R31 ;  /* 0x00000027041f7223 */ /* 0x000fe2000001001f */
[----:B------:R-:W-:Y:S02]  /*9770*/  HADD2.F32 R38, -RZ, R38.H0_H0 ;  /* 0x20000026ff267230 */ /* 0x000fe40000004100 */
[-C--:B------:R-:W-:Y:S01]  /*9780*/  FMUL.FTZ R4, R25, R8.reuse ;  /* 0x0000000819047220 */ /* 0x080fe20000410000 */
[----:B------:R-:W-:Y:S01]  /*9790*/  FFMA.FTZ R32, R13, R8, -R28 ;  /* 0x000000080d207223 */ /* 0x000fe2000001081c */
[----:B------:R-:W-:-:S02]  /*97a0*/  HADD2.F32 R9, -RZ, R26.H0_H0 ;  /* 0x2000001aff097230 */ /* 0x000fc40000004100 */
[CC--:B------:R-:W-:Y:S01]  /*97b0*/  FMUL.FTZ R21, R7.reuse, R11.reuse ;  /* 0x0000000b07157220 */ /* 0x0c0fe20000410000 */
[----:B------:R-:W-:Y:S02]  /*97c0*/  HADD2.F32 R8, -RZ, R33.H0_H0 ;  /* 0x20000021ff087230 */ /* 0x000fe40000004100 */
[----:B------:R-:W-:Y:S01]  /*97d0*/  FMUL.FTZ R28, R7, R38 ;  /* 0x00000026071c7220 */ /* 0x000fe20000410000 */
[----:B------:R-:W-:Y:S01]  /*97e0*/  FFMA.FTZ R20, R13, R20, R4 ;  /* 0x000000140d147223 */ /* 0x000fe20000010004 */
[----:B------:R-:W-:Y:S02]  /*97f0*/  HADD2.F32 R5, -RZ, R14.H0_H0 ;  /* 0x2000000eff057230 */ /* 0x000fe40000004100 */
[C---:B------:R-:W-:Y:S01]  /*9800*/  FFMA.FTZ R21, R0.reuse, R38, -R21 ;  /* 0x0000002600157223 */ /* 0x040fe20000010815 */
[----:B------:R-:W-:Y:S02]  /*9810*/  HADD2.F32 R4, -RZ, R34.H0_H0 ;  /* 0x20000022ff047230 */ /* 0x000fe40000004100 */
[----:B------:R-:W-:Y:S01]  /*9820*/  FFMA.FTZ R28, R0, R11, R28 ;  /* 0x0000000b001c7223 */ /* 0x000fe2000001001c */
[----:B------:R-:W-:Y:S01]  /*9830*/  FMUL.FTZ R0, R9, R8 ;  /* 0x0000000809007220 */ /* 0x000fe20000410000 */
[----:B------:R-:W-:-:S02]  /*9840*/  HADD2.F32 R10, -RZ, R27.H0_H0 ;  /* 0x2000001bff0a7230 */ /* 0x000fc40000004100 */
[----:B------:R-:W-:Y:S02]  /*9850*/  HADD2.F32 R7, -RZ, R34.H1_H1 ;  /* 0x30000022ff077230 */ /* 0x000fe40000004100 */
[-C--:B------:R-:W-:Y:S01]  /*9860*/  FFMA.FTZ R25, R5, R4.reuse, -R0 ;  /* 0x0000000405197223 */ /* 0x080fe20000010800 */
[----:B------:R-:W-:Y:S02]  /*9870*/  HADD2.F32 R33, -RZ, R33.H1_H1 ;  /* 0x30000021ff217230 */ /* 0x000fe40000004100 */
[----:B------:R-:W-:Y:S01]  /*9880*/  FMUL.FTZ R34, R9, R4 ;  /* 0x0000000409227220 */ /* 0x000fe20000410000 */
[----:B------:R-:W-:Y:S02]  /*9890*/  HADD2.F32 R6, -RZ, R15.H0_H0 ;  /* 0x2000000fff067230 */ /* 0x000fe40000004100 */
[----:B------:R-:W-:Y:S02]  /*98a0*/  HADD2.F32 R0, -RZ, R36.H0_H0 ;  /* 0x20000024ff007230 */ /* 0x000fe40000004100 */
[----:B------:R-:W-:Y:S01]  /*98b0*/  FMUL.FTZ R9, R10, R33 ;  /* 0x000000210a097220 */ /* 0x000fe20000410000 */
[----:B------:R-:W-:-:S02]  /*98c0*/  HADD2.F32 R27, -RZ, R27.H1_H1 ;  /* 0x3000001bff1b7230 */ /* 0x000fc40000004100 */
[-C--:B------:R-:W-:Y:S01]  /*98d0*/  FMUL.FTZ R36, R10, R7.reuse ;  /* 0x000000070a247220 */ /* 0x080fe20000410000 */
[----:B------:R-:W-:Y:S02]  /*98e0*/  HADD2.F32 R4, -RZ, R35.H0_H0 ;  /* 0x20000023ff047230 */ /* 0x000fe40000004100 */
[----:B------:R-:W-:Y:S01]  /*98f0*/  FFMA.FTZ R10, R5, R8, R34 ;  /* 0x00000008050a7223 */ /* 0x000fe20000010022 */
[----:B------:R-:W-:Y:S02]  /*9900*/  HADD2.F32 R15, -RZ, R15.H1_H1 ;  /* 0x3000000fff0f7230 */ /* 0x000fe40000004100 */
        /* <DEDUP_REMOVED lines=32> */
.L_x_14486:
[----:B------:R-:W-:Y:S05]  /*9b10*/  BSYNC B0 ;  /* 0x0000000000007941 */ /* 0x000fea0003800000 */
.L_x_14472:
[----:B------:R-:W-:Y:S01]  /*9b20*/  @!PT LDS RZ, [RZ] ;  /* 0x00000000fffff984 */ /* 0x000fe20000000800 */
[----:B------:R-:W-:Y:S01]  /*9b30*/  @!PT LDS RZ, [RZ] ;  /* 0x00000000fffff984 */ /* 0x000fe20000000800 */
[----:B------:R-:W-:Y:S01]  /*9b40*/  @!PT LDS RZ, [RZ] ;  /* 0x00000000fffff984 */ /* 0x000fe20000000800 */
[----:B------:R-:W-:Y:S01]  /*9b50*/  @!PT LDS RZ, [RZ] ;  /* 0x00000000fffff984 */ /* 0x000fe20000000800 */
[----:B------:R3:W-:Y:S06]  /*9b60*/  MEMBAR.ALL.CTA ;  /* 0x0000000000007992 */ /* 0x0007ec0000008000 */
[----:B---3--:R-:W3:Y:S01]  /*9b70*/  FENCE.VIEW.ASYNC.S ;  /* 0x00000000000073c6 */ /* 0x008ee20000000000 */
[----:B------:R-:W-:Y:S05]  /*9b80*/  WARPSYNC.ALL ;  /* 0x0000000000007948 */ /* 0x000fea0003800000 */
[----:B---3--:R-:W-:Y:S06]  /*9b90*/  BAR.SYNC.DEFER_BLOCKING 0xd, 0x180 ;  /* 0x0346000000007b1d */ /* 0x008fec0000010000 */
.L_x_14469:
[----:B-1----:R-:W-:-:S04]  /*9ba0*/  MOV R0, UR39 ;  /* 0x0000002700007c02 */ /* 0x002fc80008000f00 */
[----:B------:R-:W-:-:S13]  /*9bb0*/  ISETP.NE.AND P0, PT, R0, 0x3, PT ;  /* 0x000000030000780c */ /* 0x000fda0003f05270 */
[----:B------:R-:W-:Y:S05]  /*9bc0*/  @!P0 BRA `(.L_x_14496) ;  /* 0x0000000000048947 */ /* 0x000fea0003800000 */
[----:B------:R-:W-:Y:S01]  /*9bd0*/  BPT.TRAP 0x1 ;  /* 0x000000040000795c */ /* 0x000fe20000300000 */
.L_x_14496:
[----:B------:R-:W-:Y:S01]  /*9be0*/  IMAD R0, R19, 0x8, R2 ;  /* 0x0000000813007824 */ /* 0x000fe200078e0202 */
[----:B0-2---:R-:W-:-:S04]  /*9bf0*/  SHF.L.U32 R5, R154, 0x1f, RZ ;  /* 0x0000001f9a057819 */ /* 0x005fc800000006ff */
[----:B------:R0:W1:Y:S01]  /*9c00*/  SYNCS.PHASECHK.TRANS64.TRYWAIT P1, [R0+URZ+0x16830], R5 ;  /* 0x01683005000075a7 */ /* 0x000062000802017f */
[----:B------:R-:W-:Y:S05]  /*9c10*/  @!P0 BRA `(.L_x_14497) ;  /* 0x0000000000048947 */ /* 0x000fea0003800000 */
[----:B------:R-:W-:Y:S01]  /*9c20*/  BPT.TRAP 0x1 ;  /* 0x000000040000795c */ /* 0x000fe20000300000 */
.L_x_14497:
        /* <DEDUP_REMOVED lines=10> */
.L_x_14498:
[----:B--2---:R-:W2:Y:S01]  /*9cd0*/  LDL R3, [R1+0x30] ;  /* 0x0000300001037983 */ /* 0x004ea20000100800 */
[----:B01----:R-:W-:Y:S01]  /*9ce0*/  IMAD.MOV.U32 R5, RZ, RZ, 0x40000040 ;  /* 0x40000040ff057424 */ /* 0x003fe200078e00ff */
[----:B------:R-:W-:Y:S05]  /*9cf0*/  WARPSYNC.ALL ;  /* 0x0000000000007948 */ /* 0x000fea0003800000 */
[C---:B------:R-:W-:Y:S01]  /*9d00*/  R2UR UR4, R6.reuse ;  /* 0x00000000060472ca */ /* 0x040fe200000e0000 */
[----:B-----5:R-:W-:Y:S01]  /*9d10*/  WARPGROUP.ARRIVE ;  /* 0x00000000000079c5 */ /* 0x020fe20000000000 */
[----:B------:R-:W-:Y:S01]  /*9d20*/  R2UR UR5, R7 ;  /* 0x00000000070572ca */ /* 0x000fe200000e0000 */
[C---:B------:R-:W-:Y:S01]  /*9d30*/  VIADD R12, R6.reuse, 0x2 ;  /* 0x00000002060c7836 */ /* 0x040fe20000000000 */
[----:B------:R-:W-:Y:S01]  /*9d40*/  R2UR UR7, R5 ;  /* 0x00000000050772ca */ /* 0x000fe200000e0000 */
[----:B------:R-:W-:Y:S01]  /*9d50*/  IMAD.MOV.U32 R13, RZ, RZ, 0x40000040 ;  /* 0x40000040ff0d7424 */ /* 0x000fe200078e00ff */
[----:B------:R-:W-:Y:S01]  /*9d60*/  IADD3 R156, R6, 0x4, RZ ;  /* 0x00000004069c7810 */ /* 0x000fe20007ffe0ff */
[----:B------:R-:W-:-:S02]  /*9d70*/  IMAD.MOV.U32 R9, RZ, RZ, 0x40000040 ;  /* 0x40000040ff097424 */ /* 0x000fc400078e00ff */
[----:B------:R-:W-:Y:S01]  /*9d80*/  IMAD.MOV.U32 R157, RZ, RZ, 0x40000040 ;  /* 0x40000040ff9d7424 */ /* 0x000fe200078e00ff */
[----:B------:R0:W-:Y:S01]  /*9d90*/  STL.64 [R1+0x20], R12 ;  /* 0x0000200c01007387 */ /* 0x0001e20000100a00 */
[----:B------:R-:W-:Y:S02]  /*9da0*/  VIADD R10, R6, 0x6 ;  /* 0x00000006060a7836 */ /* 0x000fe40000000000 */
[----:B------:R-:W-:Y:S02]  /*9db0*/  IMAD.MOV.U32 R11, RZ, RZ, 0x40000040 ;  /* 0x40000040ff0b7424 */ /* 0x000fe400078e00ff */
[----:B------:R-:W-:Y:S02]  /*9dc0*/  IMAD.MOV.U32 R5, RZ, RZ, 0x40000040 ;  /* 0x40000040ff057424 */ /* 0x000fe400078e00ff */
[----:B--2---:R-:W-:-:S04]  /*9dd0*/  IMAD R4, R19, 0x400, R3 ;  /* 0x0000040013047824 */ /* 0x004fc800078e0203 */
[C---:B------:R-:W-:Y:S01]  /*9de0*/  VIADD R8, R4.reuse, 0x2 ;  /* 0x0000000204087836 */ /* 0x040fe20000000000 */
[----:B------:R-:W-:-:S13]  /*9df0*/  R2UR UR6, R4 ;  /* 0x00000000040672ca */ /* 0x000fda00000e0000 */
        /* <DEDUP_REMOVED lines=28> */
.L_x_14500:
[----:B------:R-:W2:Y:S01]  /*9fc0*/  LDL R8, [R1+0x34] ;  /* 0x0000340001087983 */ /* 0x000ea20000100800 */
[----:B------:R-:W0:Y:S01]  /*9fd0*/  LDC R4, c[0x0][0x448] ;  /* 0x00011200ff047b82 */ /* 0x000e220000000800 */
[----:B------:R-:W-:Y:S02]  /*9fe0*/  ULDC UR4, c[0x0][0x9d8] ;  /* 0x0002760000047ab9 */ /* 0x000fe40000000800 */
[----:B------:R-:W2:Y:S04]  /*9ff0*/  LDL R92, [R1+0x28] ;  /* 0x00002800015c7983 */ /* 0x000ea80000100800 */
[----:B------:R-:W3:Y:S04]  /*a000*/  LDL R94, [R1+0x8] ;  /* 0x00000800015e7983 */ /* 0x000ee80000100800 */
[----:B------:R-:W3:Y:S01]  /*a010*/  LDL R93, [R1] ;  /* 0x00000000015d7983 */ /* 0x000ee20000100800 */
[----:B------:R-:W-:Y:S01]  /*a020*/  VIADD R0, R0, 0x16840 ;  /* 0x0001684000007836 */ /* 0x000fe20000000000 */
[----:B------:R-:W-:Y:S01]  /*a030*/  ULDC UR31, c[0x0][0x9dc] ;  /* 0x00027700001f7ab9 */ /* 0x000fe20000000800 */
[----:B0-----:R-:W-:Y:S01]  /*a040*/  ISETP.NE.AND P1, PT, R4, 0x1, PT ;  /* 0x000000010400780c */ /* 0x001fe20003f25270 */
[----:B------:R-:W-:-:S12]  /*a050*/  FMUL.FTZ R13, R24, UR4 ;  /* 0x00000004180d7c20 */ /* 0x000fd80008410000 */
[----:B------:R-:W0:Y:S01]  /*a060*/  @P1 LDC R5, c[0x0][0x44c] ;  /* 0x00011300ff051b82 */ /* 0x000e220000000800 */
[----:B------:R-:W-:-:S07]  /*a070*/  FMUL.FTZ R24, R29, UR4 ;  /* 0x000000041d187c20 */ /* 0x000fce0008410000 */
        /* <DEDUP_REMOVED lines=37> */
[----:B------:R-:W-:Y:S01]  /*a2d0*/  MOV R77, UR38 ;  /* 0x00000026004d7c02 */ /* 0x000fe20008000f00 */
[----:B------:R-:W-:-:S02]  /*a2e0*/  IMAD.MOV.U32 R82, RZ, RZ, -0x80 ;  /* 0xffffff80ff527424 */ /* 0x000fc400078e00ff */
        /* <DEDUP_REMOVED lines=26> */
[----:B------:R-:W-:-:S07]  /*a490*/  ULOP3.LUT UR31, URZ, UR31, URZ, 0x33, !UPT ;  /* 0x0000001f3f1f7292 */ /* 0x000fce000f8e333f */
        /* <DEDUP_REMOVED lines=19> */
[----:B--2---:R-:W-:-:S04]  /*a5d0*/  IMAD.IADD R80, R8, 0x1, R92 ;  /* 0x0000000108507824 */ /* 0x004fc800078e025c */
[----:B0-----:R-:W-:-:S05]  /*a5e0*/  @P1 IMAD.HI.U32 R4, R80, R5, RZ ;  /* 0x0000000550041227 */ /* 0x001fca00078e00ff */
[----:B-1----:R-:W-:Y:S02]  /*a5f0*/  @P1 SHF.R.U32.HI R80, RZ, R9, R4 ;  /* 0x00000009ff501219 */ /* 0x002fe40000011604 */
[----:B------:R-:W0:Y:S03]  /*a600*/  LDC.64 R8, c[0x0][0x9e0] ;  /* 0x00027800ff087b82 */ /* 0x000e260000000a00 */
[----:B------:R-:W1:Y:S01]  /*a610*/  SHFL.IDX PT, R91, R80, RZ, 0x1c1f ;  /* 0x001c1fff505b7589 */ /* 0x000e6200000e0000 */
[----:B------:R-:W-:Y:S01]  /*a620*/  PRMT R4, R77, 0x654, R0 ;  /* 0x000006544d047816 */ /* 0x000fe20000000000 */
[----:B------:R-:W-:Y:S01]  /*a630*/  FMUL.FTZ R77, R87, UR4 ;  /* 0x00000004574d7c20 */ /* 0x000fe20008410000 */
[----:B------:R-:W-:Y:S02]  /*a640*/  FMUL.FTZ R5, R86, UR4 ;  /* 0x0000000456057c20 */ /* 0x000fe40008410000 */
[----:B------:R2:W-:Y:S01]  /*a650*/  SYNCS.ARRIVE.TRANS64.RED.A1T0 RZ, [R4+URZ], RZ ;  /* 0x000000ff04ff79a7 */ /* 0x0005e2000810043f */
[----:B------:R-:W0:Y:S01]  /*a660*/  MUFU.TANH R39, R39 ;  /* 0x0000002700277308 */ /* 0x000e220000002400 */
[----:B--2---:R-:W-:-:S07]  /*a670*/  IADD3 R4, -R155, 0x1, R82 ;  /* 0x000000019b047810 */ /* 0x004fce0007ffe152 */
[----:B------:R-:W2:Y:S01]  /*a680*/  MUFU.TANH R40, R40 ;  /* 0x0000002800287308 */ /* 0x000ea20000002400 */
[----:B---3--:R-:W-:Y:S02]  /*a690*/  IADD3 R85, -R93, R4, R94 ;  /* 0x000000045d557210 */ /* 0x008fe40007ffe15e */
[----:B0-----:R-:W-:-:S05]  /*a6a0*/  ISETP.GE.AND P2, PT, R9, 0x1, PT ;  /* 0x000000010900780c */ /* 0x001fca0003f46270 */
[----:B------:R-:W0:Y:S01]  /*a6b0*/  MUFU.TANH R37, R37 ;  /* 0x0000002500257308 */ /* 0x000e220000002400 */
[----:B------:R-:W-:-:S07]  /*a6c0*/  VIADD R86, R85, UR31 ;  /* 0x0000001f55567c36 */ /* 0x000fce0008000000 */
[----:B------:R-:W3:Y:S01]  /*a6d0*/  MUFU.TANH R38, R38 ;  /* 0x0000002600267308 */ /* 0x000ee20000002400 */
        /* <DEDUP_REMOVED lines=40> */
[----:B------:R-:W0:Y:S01]  /*a960*/  MUFU.TANH R77, R77 ;  /* 0x0000004d004d7308 */ /* 0x000e220000002400 */
[----:B------:R-:W-:Y:S01]  /*a970*/  IADD3 R90, -R155, R94, R82 ;  /* 0x0000005e9b5a7210 */ /* 0x000fe20007ffe152 */
[----:B-1----:R-:W-:Y:S01]  /*a980*/  IMAD.IADD R83, R86, 0x1, R91 ;  /* 0x0000000156537824 */ /* 0x002fe200078e025b */
[----:B------:R-:W-:-:S02]  /*a990*/  LEA R78, R89, 0xffffff80, 0x7 ;  /* 0xffffff80594e7811 */ /* 0x000fc400078e38ff */
[----:B------:R-:W-:Y:S01]  /*a9a0*/  VIADDMNMX R84, R91, R85, R90, PT ;  /* 0x000000555b547246 */ /* 0x000fe2000380015a */
[----:B--234-:R-:W-:Y:S06]  /*a9b0*/  @!P2 BRA `(.L_x_14501) ;  /* 0x000000000050a947 */ /* 0x01cfec0003800000 */
[----:B------:R-:W-:Y:S01]  /*a9c0*/  IADD3 R87, -R93, R94, R91 ;  /* 0x0000005e5d577210 */ /* 0x000fe20007ffe15b */
[----:B------:R-:W-:Y:S03]  /*a9d0*/  BSSY B0, `(.L_x_14502) ;  /* 0x000000e000007945 */ /* 0x000fe60003800000 */
[----:B------:R-:W-:-:S13]  /*a9e0*/  ISETP.GT.AND P3, PT, R87, -0x1, PT ;  /* 0xffffffff5700780c */ /* 0x000fda0003f64270 */
[----:B------:R-:W-:Y:S05]  /*a9f0*/  @P3 BRA `(.L_x_14503) ;  /* 0x00000000001c3947 */ /* 0x000fea0003800000 */
[----:B------:R-:W-:Y:S02]  /*aa00*/  ISETP.NE.AND P3, PT, R9, 0x1, PT ;  /* 0x000000010900780c */ /* 0x000fe40003f65270 */
[----:B------:R-:W-:-:S11]  /*aa10*/  LOP3.LUT R87, RZ, R87, RZ, 0x33, !PT ;  /* 0x00000057ff577212 */ /* 0x000fd600078e33ff */
[----:B0-----:R-:W0:Y:S02]  /*aa20*/  @P3 LDC.64 R4, c[0x0][0x9e8] ;  /* 0x00027a00ff043b82 */ /* 0x001e240000000a00 */
[----:B0-----:R-:W-:-:S05]  /*aa30*/  @P3 IMAD.HI.U32 R4, R87, R4, RZ ;  /* 0x0000000457043227 */ /* 0x001fca00078e00ff */
[----:B------:R-:W-:-:S04]  /*aa40*/  @P3 SHF.R.U32.HI R87, RZ, R5, R4 ;  /* 0x00000005ff573219 */ /* 0x000fc80000011604 */
[----:B------:R-:W-:Y:S01]  /*aa50*/  LOP3.LUT R87, RZ, R87, RZ, 0x33, !PT ;  /* 0x00000057ff577212 */ /* 0x000fe200078e33ff */
[----:B------:R-:W-:Y:S06]  /*aa60*/  BRA `(.L_x_14504) ;  /* 0x0000000000107947 */ /* 0x000fec0003800000 */
.L_x_14503:
[----:B------:R-:W-:-:S13]  /*aa70*/  ISETP.NE.AND P3, PT, R9, 0x1, PT ;  /* 0x000000010900780c */ /* 0x000fda0003f65270 */
[----:B0-----:R-:W0:Y:S02]  /*aa80*/  @P3 LDC.64 R4, c[0x0][0x9e8] ;  /* 0x00027a00ff043b82 */ /* 0x001e240000000a00 */
[----:B0-----:R-:W-:-:S05]  /*aa90*/  @P3 IMAD.HI.U32 R4, R87, R4, RZ ;  /* 0x0000000457043227 */ /* 0x001fca00078e00ff */
[----:B------:R-:W-:-:S07]  /*aaa0*/  @P3 SHF.R.U32.HI R87, RZ, R5, R4 ;  /* 0x00000005ff573219 */ /* 0x000fce0000011604 */
.L_x_14504:
[----:B------:R-:W-:Y:S05]  /*aab0*/  BSYNC B0 ;  /* 0x0000000000007941 */ /* 0x000fea0003800000 */
.L_x_14502:
[----:B------:R-:W-:-:S04]  /*aac0*/  IMAD R4, R87, R9, -R78 ;  /* 0x0000000957047224 */ /* 0x000fc800078e0a4e */
[----:B------:R-:W-:-:S05]  /*aad0*/  IMAD.IADD R4, R4, 0x1, -R155 ;  /* 0x0000000104047824 */ /* 0x000fca00078e0a9b */
[----:B------:R-:W-:Y:S02]  /*aae0*/  VIMNMX R83, R83, R4, !PT ;  /* 0x0000000453537248 */ /* 0x000fe40007fe0100 */
[----:B------:R-:W-:-:S07]  /*aaf0*/  VIADDMNMX R84, R4, R9, R84, PT ;  /* 0x0000000904547246 */ /* 0x000fce0003800154 */
.L_x_14501:
[C---:B------:R-:W-:Y:S02]  /*ab00*/  ISETP.GE.AND P3, PT, R82.reuse, 0x2, PT ;  /* 0x000000025200780c */ /* 0x040fe40003f66270 */
[----:B------:R-:W-:Y:S02]  /*ab10*/  ISETP.GE.AND P5, PT, R82, 0x9, PT ;  /* 0x000000095200780c */ /* 0x000fe40003fa6270 */
[----:B------:R-:W-:Y:S02]  /*ab20*/  ISETP.GT.AND P4, PT, R83, 0x1, !P3 ;  /* 0x000000015300780c */ /* 0x000fe40005f84270 */
[----:B------:R-:W-:Y:S02]  /*ab30*/  LOP3.LUT R22, R22, 0xfffffffd, RZ, 0xc0, !PT ;  /* 0xfffffffd16167812 */ /* 0x000fe400078ec0ff */
[----:B------:R-:W-:-:S04]  /*ab40*/  ISETP.LT.OR P4, PT, R84, 0x2, P4 ;  /* 0x000000025400780c */ /* 0x000fc80002781670 */
[----:B------:R-:W-:Y:S02]  /*ab50*/  FSEL R14, R14, -INF , !P4 ;  /* 0xff8000000e0e7808 */ /* 0x000fe40006000000 */
[----:B------:R-:W-:Y:S02]  /*ab60*/  ISETP.GT.AND P4, PT, R83, 0x8, !P5 ;  /* 0x000000085300780c */ /* 0x000fe40006f84270 */
[----:B------:R-:W-:Y:S02]  /*ab70*/  @P5 LOP3.LUT R22, R22, 0x2, RZ, 0xfc, !PT ;  /* 0x0000000216165812 */ /* 0x000fe400078efcff */
[----:B------:R-:W-:Y:S02]  /*ab80*/  ISETP.GE.AND P5, PT, R82, 0xa, PT ;  /* 0x0000000a5200780c */ /* 0x000fe40003fa6270 */
[----:B------:R-:W-:Y:S02]  /*ab90*/  ISETP.LT.OR P4, PT, R84, 0x9, P4 ;  /* 0x000000095400780c */ /* 0x000fe40002781670 */
[----:B------:R-:W-:-:S02]  /*aba0*/  LOP3.LUT R22, R22, 0xfffffffb, RZ, 0xc0, !PT ;  /* 0xfffffffb16167812 */ /* 0x000fc400078ec0ff */
        /* <DEDUP_REMOVED lines=170> */
[----:B------:R-:W0:Y:S01]  /*b650*/  SHFL.IDX PT, R13, R80, 0x1, 0x1c1f ;  /* 0x003c1f00500d7f89 */ /* 0x000e2200000e0000 */
[----:B------:R-:W-:-:S13]  /*b660*/  ISETP.GE.AND P6, PT, R82, 0x7a, PT ;  /* 0x0000007a5200780c */ /* 0x000fda0003fc6270 */
[----:B------:R-:W-:Y:S02]  /*b670*/  @P6 LOP3.LUT R22, R22, 0x10000000, RZ, 0xfc, !PT ;  /* 0x1000000016166812 */ /* 0x000fe400078efcff */
[----:B------:R-:W-:-:S04]  /*b680*/  ISETP.GT.AND P6, PT, R83, 0x79, !P6 ;  /* 0x000000795300780c */ /* 0x000fc800077c4270 */
[----:B------:R-:W-:-:S04]  /*b690*/  ISETP.LT.OR P6, PT, R84, 0x7a, P6 ;  /* 0x0000007a5400780c */ /* 0x000fc800037c1670 */
[----:B------:R-:W-:Y:S01]  /*b6a0*/  FSEL R81, R81, -INF , !P6 ;  /* 0xff80000051517808 */ /* 0x000fe20007000000 */
[----:B0-----:R-:W-:Y:S01]  /*b6b0*/  IMAD.IADD R86, R86, 0x1, R13 ;  /* 0x0000000156567824 */ /* 0x001fe200078e020d */
        /* <DEDUP_REMOVED lines=13> */
.L_x_14507:
[----:B------:R-:W-:-:S13]  /*b790*/  ISETP.NE.AND P6, PT, R9, 0x1, PT ;  /* 0x000000010900780c */ /* 0x000fda0003fc5270 */
[----:B------:R-:W0:Y:S02]  /*b7a0*/  @P6 LDC.64 R4, c[0x0][0x9e8] ;  /* 0x00027a00ff046b82 */ /* 0x000e240000000a00 */
[----:B0-----:R-:W-:-:S05]  /*b7b0*/  @P6 IMAD.HI.U32 R4, R13, R4, RZ ;  /* 0x000000040d046227 */ /* 0x001fca00078e00ff */
[----:B------:R-:W-:-:S07]  /*b7c0*/  @P6 SHF.R.U32.HI R13, RZ, R5, R4 ;  /* 0x00000005ff0d6219 */ /* 0x000fce0000011604 */
.L_x_14508:
[----:B------:R-:W-:Y:S05]  /*b7d0*/  BSYNC B0 ;  /* 0x0000000000007941 */ /* 0x000fea0003800000 */
.L_x_14506:
[----:B------:R-:W-:-:S04]  /*b7e0*/  IMAD R78, R13, R9, -R78 ;  /* 0x000000090d4e7224 */ /* 0x000fc800078e0a4e */
[----:B------:R-:W-:-:S05]  /*b7f0*/  IMAD.IADD R5, R78, 0x1, -R155 ;  /* 0x000000014e057824 */ /* 0x000fca00078e0a9b */
[----:B------:R-:W-:Y:S02]  /*b800*/  VIMNMX R86, R86, R5, !PT ;  /* 0x0000000556567248 */ /* 0x000fe40007fe0100 */
[----:B------:R-:W-:-:S07]  /*b810*/  VIADDMNMX R90, R5, R9, R90, PT ;  /* 0x00000009055a7246 */ /* 0x000fce000380015a */
.L_x_14505:
[----:B------:R-:W-:Y:S01]  /*b820*/  ISETP.GT.AND P3, PT, R86, 0x1, !P3 ;  /* 0x000000015600780c */ /* 0x000fe20005f64270 */
[----:B------:R-:W-:Y:S01]  /*b830*/  ULDC UR30, c[0x0][0x988] ;  /* 0x00026200001e7ab9 */ /* 0x000fe20000000800 */
[----:B------:R-:W-:Y:S02]  /*b840*/  LOP3.LUT P6, RZ, R22, 0x2000000, RZ, 0xc0, !PT ;  /* 0x0200000016ff7812 */ /* 0x000fe400078cc0ff */
[----:B------:R-:W-:Y:S02]  /*b850*/  ISETP.LT.OR P3, PT, R90, 0x2, P3 ;  /* 0x000000025a00780c */ /* 0x000fe40001f61670 */
[----:B------:R-:W-:Y:S02]  /*b860*/  ISETP.GT.AND P4, PT, R86, 0x71, !P4 ;  /* 0x000000715600780c */ /* 0x000fe40006784270 */
        /* <DEDUP_REMOVED lines=76> */
[----:B------:R-:W-:Y:S01]  /*bd30*/  LOP3.LUT P3, RZ, R22, 0x40000, RZ, 0xc0, !PT ;  /* 0x0004000016ff7812 */ /* 0x000fe2000786c0ff */
[----:B------:R-:W0:Y:S01]  /*bd40*/  SHFL.BFLY PT, R5, R12, 0x2, 0x1f ;  /* 0x0c401f000c057f89 */ /* 0x000e2200000e0000 */
[C---:B------:R-:W-:Y:S02]  /*bd50*/  ISETP.GT.AND P5, PT, R86.reuse, 0x78, !P5 ;  /* 0x000000785600780c */ /* 0x040fe40006fa4270 */
[----:B------:R-:W-:Y:S02]  /*bd60*/  ISETP.GT.AND P3, PT, R86, 0x31, !P3 ;  /* 0x000000315600780c */ /* 0x000fe40005f64270 */
[----:B------:R-:W-:-:S02]  /*bd70*/  ISETP.LT.OR P4, PT, R90, 0x72, P4 ;  /* 0x000000725a00780c */ /* 0x000fc40002781670 */
[C---:B------:R-:W-:Y:S02]  /*bd80*/  ISETP.LT.OR P3, PT, R90.reuse, 0x32, P3 ;  /* 0x000000325a00780c */ /* 0x040fe40001f61670 */
[----:B------:R-:W-:Y:S02]  /*bd90*/  ISETP.LT.OR P5, PT, R90, 0x79, P5 ;  /* 0x000000795a00780c */ /* 0x000fe40002fa1670 */
[----:B------:R-:W-:Y:S02]  /*bda0*/  FSEL R42, R42, -INF , !P3 ;  /* 0xff8000002a2a7808 */ /* 0x000fe40005800000 */
[----:B------:R-:W-:Y:S02]  /*bdb0*/  LOP3.LUT P3, RZ, R22, 0x20000, RZ, 0xc0, !PT ;  /* 0x0002000016ff7812 */ /* 0x000fe4000786c0ff */
[----:B------:R-:W-:Y:S02]  /*bdc0*/  FSEL R73, R73, -INF , !P4 ;  /* 0xff80000049497808 */ /* 0x000fe40006000000 */
[----:B------:R-:W-:-:S02]  /*bdd0*/  ISETP.GT.AND P3, PT, R86, 0x38, !P3 ;  /* 0x000000385600780c */ /* 0x000fc40005f64270 */
[----:B------:R-:W-:Y:S02]  /*bde0*/  FSEL R0, R0, -INF , !P5 ;  /* 0xff80000000007808 */ /* 0x000fe40006800000 */
        /* <DEDUP_REMOVED lines=13> */
[----:B------:R-:W-:Y:S01]  /*bec0*/  ISETP.GT.AND P3, PT, R86, 0x41, !P6 ;  /* 0x000000415600780c */ /* 0x000fe20007764270 */
[----:B------:R-:W-:Y:S01]  /*bed0*/  FMUL.FTZ R78, R13, UR30 ;  /* 0x0000001e0d4e7c20 */ /* 0x000fe20008410000 */
[----:B------:R-:W-:Y:S02]  /*bee0*/  LOP3.LUT P6, RZ, R22, 0x8, RZ, 0xc0, !PT ;  /* 0x0000000816ff7812 */ /* 0x000fe400078cc0ff */
        /* <DEDUP_REMOVED lines=46> */
[----:B------:R-:W-:-:S04]  /*c1d0*/  FSETP.NEU.FTZ.AND P3, PT, R13, -INF , PT ;  /* 0xff8000000d00780b */ /* 0x000fc80003f7d000 */
        /* <DEDUP_REMOVED lines=14> */
[----:B------:R-:W-:Y:S01]  /*c2c0*/  ISETP.GT.AND P3, PT, R86, 0x79, !P6 ;  /* 0x000000795600780c */ /* 0x000fe20007764270 */
        /* <DEDUP_REMOVED lines=32> */
[----:B------:R-:W-:Y:S01]  /*c4d0*/  FFMA.FTZ R75, R81, UR30, -R78 ;  /* 0x0000001e514b7c23 */ /* 0x000fe2000801084e */
[----:B------:R-:W-:-:S04]  /*c4e0*/  FMNMX.FTZ R31, R37, R12, !PT ;  /* 0x0000000c251f7209 */ /* 0x000fc80007810000 */
[----:B------:R-:W-:Y:S01]  /*c4f0*/  FMNMX.FTZ R12, R38, R31, !PT ;  /* 0x0000001f260c7209 */ /* 0x000fe20007810000 */
[----:B------:R-:W3:Y:S01]  /*c500*/  MUFU.EX2 R144, R144 ;  /* 0x0000009000907308 */ /* 0x000ee20000000800 */
[----:B------:R-:W-:Y:S02]  /*c510*/  FFMA.FTZ R31, R36, UR30, -R78 ;  /* 0x0000001e241f7c23 */ /* 0x000fe4000801084e */
[----:B------:R-:W-:-:S04]  /*c520*/  FMNMX.FTZ R35, R41, R12, !PT ;  /* 0x0000000c29237209 */ /* 0x000fc80007810000 */
[----:B------:R-:W-:Y:S01]  /*c530*/  FMNMX.FTZ R12, R42, R35, !PT ;  /* 0x000000232a0c7209 */ /* 0x000fe20007810000 */
[----:B------:R-:W4:Y:S03]  /*c540*/  MUFU.EX2 R21, R21 ;  /* 0x0000001500157308 */ /* 0x000f260000000800 */
[----:B------:R-:W-:-:S04]  /*c550*/  FMNMX.FTZ R35, R45, R12, !PT ;  /* 0x0000000c2d237209 */ /* 0x000fc80007810000 */
[----:B------:R-:W-:Y:S01]  /*c560*/  FMNMX.FTZ R12, R46, R35, !PT ;  /* 0x000000232e0c7209 */ /* 0x000fe20007810000 */
[----:B------:R-:W5:Y:S01]  /*c570*/  MUFU.EX2 R146, R146 ;  /* 0x0000009200927308 */ /* 0x000f620000000800 */
[----:B------:R-:W-:Y:S02]  /*c580*/  FFMA.FTZ R35, R40, UR30, -R78 ;  /* 0x0000001e28237c23 */ /* 0x000fe4000801084e */
[----:B------:R-:W-:-:S04]  /*c590*/  FMNMX.FTZ R39, R49, R12, !PT ;  /* 0x0000000c31277209 */ /* 0x000fc80007810000 */
[----:B------:R-:W-:Y:S01]  /*c5a0*/  FMNMX.FTZ R12, R50, R39, !PT ;  /* 0x00000027320c7209 */ /* 0x000fe20007810000 */
[----:B------:R-:W5:Y:S03]  /*c5b0*/  MUFU.EX2 R27, R27 ;  /* 0x0000001b001b7308 */ /* 0x000f660000000800 */
        /* <DEDUP_REMOVED lines=20> */
[----:B------:R-:W-:Y:S01]  /*c700*/  FMNMX.FTZ R12, R0, R51, !PT ;  /* 0x00000033000c7209 */ /* 0x000fe20007810000 */
[----:B------:R-:W-:-:S03]  /*c710*/  FFMA.FTZ R51, R56, UR30, -R78 ;  /* 0x0000001e38337c23 */ /* 0x000fc6000801084e */
        /* <DEDUP_REMOVED lines=20> */
[----:B------:R-:W-:Y:S01]  /*c860*/  FADD.FTZ R15, R148, R3 ;  /* 0x00000003940f7221 */ /* 0x000fe20000010000 */
[--C-:B------:R-:W-:Y:S01]  /*c870*/  FFMA.FTZ R20, R20, UR30, -R44.reuse ;  /* 0x0000001e14147c23 */ /* 0x100fe2000801082c */
[--C-:B------:R-:W-:Y:S01]  /*c880*/  FFMA.FTZ R145, R25, UR30, -R44.reuse ;  /* 0x0000001e19917c23 */ /* 0x100fe2000801082c */
[----:B------:R-:W-:Y:S01]  /*c890*/  MUFU.EX2 R149, R149 ;  /* 0x0000009500957308 */ /* 0x000fe20000000800 */
[----:B-1----:R-:W-:Y:S01]  /*c8a0*/  FADD.FTZ R4, R150, R15 ;  /* 0x0000000f96047221 */ /* 0x002fe20000010000 */
[--C-:B------:R-:W-:Y:S01]  /*c8b0*/  FFMA.FTZ R24, R26, UR30, -R44.reuse ;  /* 0x0000001e1a187c23 */ /* 0x100fe2000801082c */
[--C-:B------:R-:W-:Y:S01]  /*c8c0*/  FFMA.FTZ R147, R29, UR30, -R44.reuse ;  /* 0x0000001e1d937c23 */ /* 0x100fe2000801082c */
[----:B------:R-:W-:Y:S01]  /*c8d0*/  FFMA.FTZ R26, R30, UR30, -R44 ;  /* 0x0000001e1e1a7c23 */ /* 0x000fe2000801082c */
[----:B--2---:R-:W-:Y:S01]  /*c8e0*/  FADD.FTZ R15, R5, R4 ;  /* 0x00000004050f7221 */ /* 0x004fe20000010000 */
[--C-:B------:R-:W-:Y:S01]  /*c8f0*/  FFMA.FTZ R30, R38, UR30, -R44.reuse ;  /* 0x0000001e261e7c23 */ /* 0x100fe2000801082c */
[--C-:B------:R-:W-:Y:S01]  /*c900*/  FFMA.FTZ R141, R33, UR30, -R44.reuse ;  /* 0x0000001e218d7c23 */ /* 0x100fe2000801082c */
[----:B------:R-:W0:Y:S01]  /*c910*/  MUFU.EX2 R14, R14 ;  /* 0x0000000e000e7308 */ /* 0x000e220000000800 */
[----:B---3--:R-:W-:Y:S01]  /*c920*/  FADD.FTZ R4, R144, R15 ;  /* 0x0000000f90047221 */ /* 0x008fe20000010000 */
[----:B------:R-:W1:Y:S01]  /*c930*/  @P1 LDC R29, c[0x0][0x44c] ;  /* 0x00011300ff1d1b82 */ /* 0x000e620000000800 */
[--C-:B------:R-:W-:Y:S01]  /*c940*/  FFMA.FTZ R28, R34, UR30, -R44.reuse ;  /* 0x0000001e221c7c23 */ /* 0x100fe2000801082c */
[----:B------:R-:W-:Y:S01]  /*c950*/  FFMA.FTZ R34, R46, UR30, -R44 ;  /* 0x0000001e2e227c23 */ /* 0x000fe2000801082c */
[----:B----4-:R-:W-:Y:S01]  /*c960*/  FADD.FTZ R15, R21, R4 ;  /* 0x00000004150f7221 */ /* 0x010fe20000010000 */
[--C-:B------:R-:W-:Y:S01]  /*c970*/  FFMA.FTZ R143, R37, UR30, -R44.reuse ;  /* 0x0000001e258f7c23 */ /* 0x100fe2000801082c */
[--C-:B------:R-:W-:Y:S01]  /*c980*/  FFMA.FTZ R137, R41, UR30, -R44.reuse ;  /* 0x0000001e29897c23 */ /* 0x100fe2000801082c */
[----:B------:R-:W2:Y:S01]  /*c990*/  MUFU.EX2 R151, R151 ;  /* 0x0000009700977308 */ /* 0x000ea20000000800 */
[----:B-----5:R-:W-:Y:S01]  /*c9a0*/  FADD.FTZ R38, R146, R15 ;  /* 0x0000000f92267221 */ /* 0x020fe20000010000 */
[----:B------:R-:W3:Y:S01]  /*c9b0*/  @P1 LDC R46, c[0x0][0x450] ;  /* 0x00011400ff2e1b82 */ /* 0x000ee20000000800 */
[--C-:B------:R-:W-:Y:S01]  /*c9c0*/  FFMA.FTZ R32, R42, UR30, -R44.reuse ;  /* 0x0000001e2a207c23 */ /* 0x100fe2000801082c */
[----:B------:R-:W-:Y:S01]  /*c9d0*/  FFMA.FTZ R139, R45, UR30, -R44 ;  /* 0x0000001e2d8b7c23 */ /* 0x000fe2000801082c */
[----:B------:R-:W-:Y:S01]  /*c9e0*/  FADD.FTZ R25, R27, R38 ;  /* 0x000000261b197221 */ /* 0x000fe20000010000 */
[----:B------:R-:W-:-:S02]  /*c9f0*/  IMAD.MOV.U32 R33, RZ, RZ, R92 ;  /* 0x000000ffff217224 */ /* 0x000fc400078e005c */
[----:B------:R-:W-:Y:S01]  /*ca00*/  FFMA.FTZ R133, R49, UR30, -R44 ;  /* 0x0000001e31857c23 */ /* 0x000fe2000801082c */
[----:B------:R-:W4:Y:S01]  /*ca10*/  MUFU.EX2 R20, R20 ;  /* 0x0000001400147308 */ /* 0x000f220000000800 */
[----:B0-----:R-:W-:Y:S01]  /*ca20*/  FADD.FTZ R4, R149, R14 ;  /* 0x0000000e95047221 */ /* 0x001fe20000010000 */
[----:B------:R-:W-:Y:S01]  /*ca30*/  FADD.FTZ R40, R140, R25 ;  /* 0x000000198c287221 */ /* 0x000fe20000010000 */
[--C-:B------:R-:W-:Y:S01]  /*ca40*/  FFMA.FTZ R36, R50, UR30, -R44.reuse ;  /* 0x0000001e32247c23 */ /* 0x100fe2000801082c */
[--C-:B------:R-:W-:Y:S01]  /*ca50*/  FFMA.FTZ R135, R53, UR30, -R44.reuse ;  /* 0x0000001e35877c23 */ /* 0x100fe2000801082c */
[----:B------:R-:W-:Y:S01]  /*ca60*/  FFMA.FTZ R38, R54, UR30, -R44 ;  /* 0x0000001e36267c23 */ /* 0x000fe2000801082c */
[----:B------:R-:W-:Y:S01]  /*ca70*/  FADD.FTZ R25, R31, R40 ;  /* 0x000000281f197221 */ /* 0x000fe20000010000 */
[----:B------:R-:W-:Y:S01]  /*ca80*/  FFMA.FTZ R129, R57, UR30, -R44 ;  /* 0x0000001e39817c23 */ /* 0x000fe2000801082c */
[----:B------:R-:W0:Y:S01]  /*ca90*/  MUFU.EX2 R145, R145 ;  /* 0x0000009100917308 */ /* 0x000e220000000800 */
[----:B--2---:R-:W-:Y:S01]  /*caa0*/  FADD.FTZ R15, R151, R4 ;  /* 0x00000004970f7221 */ /* 0x004fe20000010000 */
[----:B------:R-:W-:Y:S01]  /*cab0*/  FADD.FTZ R40, R142, R25 ;  /* 0x000000198e287221 */ /* 0x000fe20000010000 */
[----:B-1----:R-:W-:Y:S01]  /*cac0*/  @P1 IMAD.HI.U32 R29, R92, R29, RZ ;  /* 0x0000001d5c1d1227 */ /* 0x002fe200078e00ff */
[----:B------:R-:W-:-:S03]  /*cad0*/  F2FP.F16.F32.PACK_AB R148, R3, R148 ;  /* 0x000000940394723e */ /* 0x000fc600000000ff */
[----:B------:R-:W-:Y:S01]  /*cae0*/  FFMA.FTZ R131, R61, UR30, -R44 ;  /* 0x0000001e3d837c23 */ /* 0x000fe2000801082c */
[----:B------:R-:W-:Y:S01]  /*caf0*/  FADD.FTZ R25, R35, R40 ;  /* 0x0000002823197221 */ /* 0x000fe20000010000 */
[--C-:B------:R-:W-:Y:S01]  /*cb00*/  FFMA.FTZ R40, R58, UR30, -R44.reuse ;  /* 0x0000001e3a287c23 */ /* 0x100fe2000801082c */
[----:B------:R-:W1:Y:S01]  /*cb10*/  MUFU.EX2 R24, R24 ;  /* 0x0000001800187308 */ /* 0x000e620000000800 */
[----:B----4-:R-:W-:Y:S01]  /*cb20*/  FADD.FTZ R4, R20, R15 ;  /* 0x0000000f14047221 */ /* 0x010fe20000010000 */
[----:B------:R-:W-:Y:S01]  /*cb30*/  FADD.FTZ R42, R136, R25 ;  /* 0x00000019882a7221 */ /* 0x000fe20000010000 */
[----:B---3--:R-:W-:Y:S01]  /*cb40*/  @P1 SHF.R.U32.HI R33, RZ, R46, R29 ;  /* 0x0000002eff211219 */ /* 0x008fe2000001161d */
[----:B------:R-:W-:Y:S01]  /*cb50*/  FFMA.FTZ R125, R65, UR30, -R44 ;  /* 0x0000001e417d7c23 */ /* 0x000fe2000801082c */
[----:B------:R-:W-:Y:S01]  /*cb60*/  F2FP.F16.F32.PACK_AB R150, R5, R150 ;  /* 0x000000960596723e */ /* 0x000fe200000000ff */
[----:B------:R-:W-:Y:S01]  /*cb70*/  FADD.FTZ R25, R39, R42 ;  /* 0x0000002a27197221 */ /* 0x000fe20000010000 */
[----:B------:R-:W-:Y:S01]  /*cb80*/  FFMA.FTZ R42, R62, UR30, -R44 ;  /* 0x0000001e3e2a7c23 */ /* 0x000fe2000801082c */
[----:B------:R-:W2:Y:S01]  /*cb90*/  MUFU.EX2 R147, R147 ;  /* 0x0000009300937308 */ /* 0x000ea20000000800 */
        /* <DEDUP_REMOVED lines=13> */
[----:B------:R-:W-:Y:S01]  /*cc70*/  FFMA.FTZ R46, R70, UR30, -R44 ;  /* 0x0000001e462e7c23 */ /* 0x000fe2000801082c */
[----:B------:R-:W1:Y:S01]  /*cc80*/  MUFU.EX2 R141, R141 ;  /* 0x0000008d008d7308 */ /* 0x000e620000000800 */
[----:B--2---:R-:W-:Y:S01]  /*cc90*/  FADD.FTZ R15, R147, R4 ;  /* 0x00000004930f7221 */ /* 0x004fe20000010000 */
[----:B------:R-:W-:Y:S01]  /*cca0*/  FADD.FTZ R48, R134, R25 ;  /* 0x0000001986307221 */ /* 0x000fe20000010000 */
[--C-:B------:R-:W-:Y:S01]  /*ccb0*/  FFMA.FTZ R25, R0, UR30, -R44.reuse ;  /* 0x0000001e00197c23 */ /* 0x100fe2000801082c */
[----:B------:R-:W-:Y:S01]  /*ccc0*/  FFMA.FTZ R44, R77, UR30, -R44 ;  /* 0x0000001e4d2c7c23 */ /* 0x000fe2000801082c */
[----:B------:R-:W-:Y:S02]  /*ccd0*/  F2FP.F16.F32.PACK_AB R146, R27, R146 ;  /* 0x000000921b92723e */ /* 0x000fe400000000ff */
[----:B------:R-:W-:Y:S01]  /*cce0*/  F2FP.F16.F32.PACK_AB R140, R31, R140 ;  /* 0x0000008c1f8c723e */ /* 0x000fe200000000ff */
        /* <DEDUP_REMOVED lines=8> */
[----:B------:R-:W-:Y:S02]  /*cd70*/  F2FP.F16.F32.PACK_AB R134, R51, R134 ;  /* 0x000000863386723e */ /* 0x000fe400000000ff */
[----:B------:R-:W-:-:S02]  /*cd80*/  F2FP.F16.F32.PACK_AB R151, R20, R151 ;  /* 0x000000971497723e */ /* 0x000fc400000000ff */
[----:B------:R-:W1:Y:S01]  /*cd90*/  MUFU.EX2 R30, R30 ;  /* 0x0000001e001e7308 */ /* 0x000e620000000800 */
[----:B--2---:R-:W-:Y:S01]  /*cda0*/  FADD.FTZ R4, R28, R15 ;  /* 0x0000000f1c047221 */ /* 0x004fe20000010000 */
        /* <DEDUP_REMOVED lines=12> */
[----:B------:R-:W-:Y:S01]  /*ce70*/  FADD.FTZ R15, R51, R48 ;  /* 0x00000030330f7221 */ /* 0x000fe20000010000 */
[----:B------:R-:W-:-:S03]  /*ce80*/  F2FP.F16.F32.PACK_AB R137, R32, R137 ;  /* 0x000000892089723e */ /* 0x000fc600000000ff */
[----:B------:R-:W-:Y:S01]  /*ce90*/  FADD.FTZ R48, R128, R15 ;  /* 0x0000000f80307221 */ /* 0x000fe20000010000 */
[----:B------:R-:W-:Y:S01]  /*cea0*/  IMAD.IADD R15, R88, 0x1, R33 ;  /* 0x00000001580f7824 */ /* 0x000fe200078e0221 */
[----:B------:R-:W0:Y:S01]  /*ceb0*/  MUFU.EX2 R133, R133 ;  /* 0x0000008500857308 */ /* 0x000e220000000800 */
[----:B-1----:R-:W-:Y:S01]  /*cec0*/  FADD.FTZ R29, R139, R4 ;  /* 0x000000048b1d7221 */ /* 0x002fe20000010000 */
[----:B------:R-:W-:Y:S01]  /*ced0*/  F2FP.F16.F32.PACK_AB R128, R55, R128 ;  /* 0x000000803780723e */ /* 0x000fe200000000ff */
[----:B------:R-:W-:-:S05]  /*cee0*/  IMAD.IADD R8, R15, 0x1, R8 ;  /* 0x000000010f087824 */ /* 0x000fca00078e0208 */
[----:B------:R-:W1:Y:S01]  /*cef0*/  MUFU.EX2 R36, R36 ;  /* 0x0000002400247308 */ /* 0x000e620000000800 */
[C---:B--2---:R-:W-:Y:S01]  /*cf00*/  FADD.FTZ R4, R34.reuse, R29 ;  /* 0x0000001d22047221 */ /* 0x044fe20000010000 */
[----:B------:R-:W-:Y:S01]  /*cf10*/  FADD.FTZ R29, R55, R48 ;  /* 0x00000030371d7221 */ /* 0x000fe20000010000 */
[----:B------:R-:W-:-:S03]  /*cf20*/  F2FP.F16.F32.PACK_AB R139, R34, R139 ;  /* 0x0000008b228b723e */ /* 0x000fc600000000ff */
        /* <DEDUP_REMOVED lines=43> */
[----:B------:R-:W-:Y:S02]  /*d1e0*/  F2FP.F16.F32.PACK_AB R125, R0, R125 ;  /* 0x0000007d007d723e */ /* 0x000fe400000000ff */
[----:B------:R-:W-:-:S04]  /*d1f0*/  IADD3 R0, R89, -0x2, RZ ;  /* 0xfffffffe59007810 */ /* 0x000fc80007ffe0ff */
        /* <DEDUP_REMOVED lines=15> */
[----:B------:R-:W-:Y:S02]  /*d2f0*/  F2FP.F16.F32.PACK_AB R122, R75, R122 ;  /* 0x0000007a4b7a723e */ /* 0x000fe400000000ff */
[C---:B0-----:R-:W-:Y:S01]  /*d300*/  FADD.FTZ R3, R44.reuse, R3 ;  /* 0x000000032c037221 */ /* 0x041fe20000010000 */
        /* <DEDUP_REMOVED lines=13> */
.L_x_14511:
[----:B------:R-:W-:-:S13]  /*d3e0*/  ISETP.NE.AND P3, PT, R9, 0x1, PT ;  /* 0x000000010900780c */ /* 0x000fda0003f65270 */
[----:B------:R-:W0:Y:S02]  /*d3f0*/  @P3 LDC.64 R14, c[0x0][0x9e8] ;  /* 0x00027a00ff0e3b82 */ /* 0x000e240000000a00 */
[----:B0-----:R-:W-:-:S05]  /*d400*/  @P3 IMAD.HI.U32 R14, R5, R14, RZ ;  /* 0x0000000e050e3227 */ /* 0x001fca00078e00ff */
[----:B------:R-:W-:-:S07]  /*d410*/  @P3 SHF.R.U32.HI R5, RZ, R15, R14 ;  /* 0x0000000fff053219 */ /* 0x000fce000001160e */
.L_x_14512:
[----:B------:R-:W-:Y:S05]  /*d420*/  BSYNC B0 ;  /* 0x0000000000007941 */ /* 0x000fea0003800000 */
.L_x_14510:
[----:B------:R-:W-:-:S05]  /*d430*/  IMAD R5, R5, R9, R9 ;  /* 0x0000000905057224 */ /* 0x000fca00078e0209 */
[----:B------:R-:W-:-:S07]  /*d440*/  VIMNMX R8, R8, R5, PT ;  /* 0x0000000508087248 */ /* 0x000fce0003fe0100 */
.L_x_14509:
        /* <DEDUP_REMOVED lines=30> */
[----:B--2---:R-:W-:-:S04]  /*d630*/  VIMNMX R9, R9, R5, !PT ;  /* 0x0000000509097248 */ /* 0x004fc80007fe0100 */
[----:B------:R-:W-:Y:S01]  /*d640*/  ISETP.GE.AND P3, PT, R0, R9, PT ;  /* 0x000000090000720c */ /* 0x000fe20003f66270 */
[----:B------:R0:W-:-:S12]  /*d650*/  STL [R1+0x1c], R9 ;  /* 0x00001c0901007387 */ /* 0x0001d80000100800 */
[----:B0-----:R-:W-:Y:S05]  /*d660*/  @!P3 BRA `(.L_x_14513) ;  /* 0x000000380004b947 */ /* 0x001fea0003800000 */
[----:B------:R-:W-:-:S07]  /*d670*/  IMAD.MOV.U32 R119, RZ, RZ, RZ ;  /* 0x000000ffff777224 */ /* 0x000fce00078e00ff */
.L_x_14533:
        /* <DEDUP_REMOVED lines=8> */
[----:B------:R-:W-:Y:S05]  /*d700*/  @P3 BRA `(.L_x_14514) ;  /* 0x0000000000303947 */ /* 0x000fea0003800000 */
[----:B------:R-:W-:Y:S05]  /*d710*/  @!P0 BRA `(.L_x_14515) ;  /* 0x0000000000048947 */ /* 0x000fea0003800000 */
[----:B------:R-:W-:Y:S01]  /*d720*/  BPT.TRAP 0x1 ;  /* 0x000000040000795c */ /* 0x000fe20000300000 */
.L_x_14515:
[----:B------:R-:W-:Y:S01]  /*d730*/  IMAD R9, R5, 0x8, R2 ;  /* 0x0000000805097824 */ /* 0x000fe200078e0202 */
[----:B------:R-:W-:-:S04]  /*d740*/  SHF.L.U32 R8, R20, 0x1f, RZ ;  /* 0x0000001f14087819 */ /* 0x000fc800000006ff */
[----:B------:R0:W1:Y:S01]  /*d750*/  SYNCS.PHASECHK.TRANS64.TRYWAIT P4, [R9+URZ+0x16830], R8 ;  /* 0x01683008090075a7 */ /* 0x000062000808017f */
[----:B------:R-:W-:Y:S05]  /*d760*/  @!P0 BRA `(.L_x_14516) ;  /* 0x0000000000048947 */ /* 0x000fea0003800000 */
[----:B------:R-:W-:Y:S01]  /*d770*/  BPT.TRAP 0x1 ;  /* 0x000000040000795c */ /* 0x000fe20000300000 */
.L_x_14516:
[----:B------:R-:W-:Y:S04]  /*d780*/  BSSY B0, `(.L_x_14514) ;  /* 0x0000004000007945 */ /* 0x000fe80003800000 */
[----:B-1----:R-:W-:Y:S05]  /*d790*/  @P4 BRA `(.L_x_14517) ;  /* 0x0000000000084947 */ /* 0x002fea0003800000 */
[----:B------:R-:W1:Y:S02]  /*d7a0*/  SYNCS.PHASECHK.TRANS64.TRYWAIT P4, [R9+URZ+0x16830], R8 ;  /* 0x01683008090075a7 */ /* 0x000e64000808017f */
[----:B-1----:R-:W-:Y:S05]  /*d7b0*/  @!P4 BRA `(.L_x_14518) ;  /* 0x00000158007cc947 */ /* 0x002fea0003800000 */
.L_x_14517:
[----:B------:R-:W-:Y:S05]  /*d7c0*/  BSYNC B0 ;  /* 0x0000000000007941 */ /* 0x000fea0003800000 */
.L_x_14514:
[----:B------:R-:W2:Y:S01]  /*d7d0*/  LDL R14, [R1+0x30] ;  /* 0x00003000010e7983 */ /* 0x000ea20000100800 */
[----:B------:R-:W-:Y:S01]  /*d7e0*/  IMAD.MOV.U32 R15, RZ, RZ, 0x40000040 ;  /* 0x40000040ff0f7424 */ /* 0x000fe200078e00ff */
[----:B------:R-:W-:Y:S05]  /*d7f0*/  WARPSYNC.ALL ;  /* 0x0000000000007948 */ /* 0x000fea0003800000 */
[----:B------:R-:W-:Y:S01]  /*d800*/  R2UR UR19, R15 ;  /* 0x000000000f1372ca */ /* 0x000fe200000e0000 */
[----:B01----:R-:W0:Y:S01]  /*d810*/  S2R R8, SR_TID.X ;  /* 0x0000000000087919 */ /* 0x003e220000002100 */
[----:B------:R-:W-:Y:S01]  /*d820*/  IMAD.MOV.U32 R25, RZ, RZ, 0x40000040 ;  /* 0x40000040ff197424 */ /* 0x000fe200078e00ff */
[----:B------:R-:W-:-:S02]  /*d830*/  R2UR UR12, R6 ;  /* 0x00000000060c72ca */ /* 0x000fc400000e0000 */
[----:B------:R-:W-:Y:S02]  /*d840*/  R2UR UR13, R7 ;  /* 0x00000000070d72ca */ /* 0x000fe400000e0000 */
[----:B0-----:R-:W-:-:S05]  /*d850*/  SHF.R.U32.HI R8, RZ, 0x7, R8 ;  /* 0x00000007ff087819 */ /* 0x001fca0000011608 */
[----:B------:R-:W-:Y:S01]  /*d860*/  VIADD R21, R8, 0x8 ;  /* 0x0000000808157836 */ /* 0x000fe20000000000 */
[C---:B------:R-:W-:Y:S02]  /*d870*/  R2UR UR15, R25.reuse ;  /* 0x00000000190f72ca */ /* 0x040fe400000e0000 */
[----:B------:R-:W-:Y:S02]  /*d880*/  R2UR UR27, R25 ;  /* 0x00000000191b72ca */ /* 0x000fe400000e0000 */
[----:B------:R0:W-:Y:S01]  /*d890*/  BAR.SYNC.DEFER_BLOCKING R21, 0x100 ;  /* 0x000400150000751d */ /* 0x0001e20000010000 */
[----:B--2---:R-:W-:-:S05]  /*d8a0*/  IMAD R24, R5, 0x400, R14 ;  /* 0x0000040005187824 */ /* 0x004fca00078e020e */
[----:B------:R-:W-:-:S04]  /*d8b0*/  IADD3 R14, R24, 0x2, RZ ;  /* 0x00000002180e7810 */ /* 0x000fc80007ffe0ff */
[----:B------:R-:W-:Y:S02]  /*d8c0*/  R2UR UR18, R14 ;  /* 0x000000000e1272ca */ /* 0x000fe400000e0000 */
[----:B------:R-:W2:Y:S01]  /*d8d0*/  LDL.64 R14, [R1+0x20] ;  /* 0x00002000010e7983 */ /* 0x000ea20000100a00 */
[C---:B------:R-:W-:Y:S01]  /*d8e0*/  R2UR UR14, R24.reuse ;  /* 0x00000000180e72ca */ /* 0x040fe200000e0000 */
[C---:B------:R-:W-:Y:S02]  /*d8f0*/  VIADD R8, R24.reuse, 0x4 ;  /* 0x0000000418087836 */ /* 0x040fe40000000000 */
[----:B------:R-:W-:-:S05]  /*d900*/  VIADD R24, R24, 0x6 ;  /* 0x0000000618187836 */ /* 0x000fca0000000000 */
[----:B------:R-:W-:Y:S02]  /*d910*/  R2UR UR26, R24 ;  /* 0x00000000181a72ca */ /* 0x000fe400000e0000 */
[----:B------:R-:W-:-:S06]  /*d920*/  WARPGROUP.ARRIVE ;  /* 0x00000000000079c5 */ /* 0x000fcc0000000000 */
[----:B------:R-:W-:Y:S01]  /*d930*/  HGMMA.64x128x16.F32 R24, gdesc[UR12], RZ, !UPT, gsb0 ;  /* 0x01e000000c1879f0 */ /* 0x000fe2000c0008ff */
[----:B------:R-:W-:Y:S01]  /*d940*/  IMAD.MOV.U32 R9, RZ, RZ, 0x40000040 ;  /* 0x40000040ff097424 */ /* 0x000fe200078e00ff */
[----:B------:R-:W-:Y:S02]  /*d950*/  R2UR UR22, R8 ;  /* 0x00000000081672ca */ /* 0x000fe400000e0000 */
[----:B------:R-:W-:Y:S02]  /*d960*/  R2UR UR20, R156 ;  /* 0x000000009c1472ca */ /* 0x000fe400000e0000 */
[----:B------:R-:W-:Y:S02]  /*d970*/  R2UR UR23, R9 ;  /* 0x00000000091772ca */ /* 0x000fe400000e0000 */
[----:B------:R-:W-:Y:S01]  /*d980*/  R2UR UR21, R157 ;  /* 0x000000009d1572ca */ /* 0x000fe200000e0000 */
[----:B------:R-:W-:Y:S02]  /*d990*/  WARPGROUP.DEPBAR.LE gsb0, 0x0 ;  /* 0x00008000000079c5 */ /* 0x000fe40000010000 */
[----:B------:R-:W-:Y:S01]  /*d9a0*/  WARPGROUP.ARRIVE ;  /* 0x00000000000079c5 */ /* 0x000fe20000000000 */
[----:B--2---:R-:W-:-:S02]  /*d9b0*/  R2UR UR16, R14 ;  /* 0x000000000e1072ca */ /* 0x004fc400000e0000 */
        /* <DEDUP_REMOVED lines=14> */
.L_x_14520:
[----:B------:R-:W-:Y:S01]  /*daa0*/  SHF.L.U32 R8, R154, 0x1f, RZ ;  /* 0x0000001f9a087819 */ /* 0x000fe200000006ff */
[----:B------:R-:W-:-:S04]  /*dab0*/  IMAD R9, R19, 0x8, R2 ;  /* 0x0000000813097824 */ /* 0x000fc800078e0202 */
[----:B------:R0:W1:Y:S01]  /*dac0*/  SYNCS.PHASECHK.TRANS64.TRYWAIT P3, [R9+URZ+0x16850], R8 ;  /* 0x01685008090075a7 */ /* 0x000062000806017f */
[----:B------:R-:W-:Y:S05]  /*dad0*/  @!P0 BRA `(.L_x_14521) ;  /* 0x0000000000048947 */ /* 0x000fea0003800000 */
[----:B------:R-:W-:Y:S01]  /*dae0*/  BPT.TRAP 0x1 ;  /* 0x000000040000795c */ /* 0x000fe20000300000 */
.L_x_14521:
[----:B-1----:R-:W-:Y:S05]  /*daf0*/  @P3 BRA `(.L_x_14519) ;  /* 0x0000000000083947 */ /* 0x002fea0003800000 */
[----:B------:R-:W1:Y:S02]  /*db00*/  SYNCS.PHASECHK.TRANS64.TRYWAIT P3, [R9+URZ+0x16850], R8 ;  /* 0x01685008090075a7 */ /* 0x000e64000806017f */
[----:B-1----:R-:W-:Y:S05]  /*db10*/  @!P3 BRA `(.L_x_14522) ;  /* 0x0000015400b8b947 */ /* 0x002fea0003800000 */
.L_x_14519:
[----:B01----:R-:W-:Y:S01]  /*db20*/  VIADD R8, R2, 0x400 ;  /* 0x0000040002087836 */ /* 0x003fe20000000000 */
[----:B------:R-:W-:Y:S05]  /*db30*/  WARPSYNC.ALL ;  /* 0x0000000000007948 */ /* 0x000fea0003800000 */
[----:B------:R-:W-:Y:S01]  /*db40*/  SHF.R.U32.HI R8, RZ, 0x4, R8 ;  /* 0x00000004ff087819 */ /* 0x000fe20000011608 */
[----:B------:R-:W-:Y:S01]  /*db50*/  IMAD.MOV.U32 R9, RZ, RZ, 0x40000040 ;  /* 0x40000040ff097424 */ /* 0x000fe200078e00ff */
[----:B------:R-:W-:Y:S01]  /*db60*/  WARPGROUP.ARRIVE ;  /* 0x00000000000079c5 */ /* 0x000fe20000000000 */
[----:B------:R-:W-:-:S05]  /*db70*/  MOV R15, 0x40000040 ;  /* 0x40000040000f7802 */ /* 0x000fca0000000f00 */
[----:B------:R-:W0:Y:S01]  /*db80*/  S2R R154, SR_TID.X ;  /* 0x00000000009a7919 */ /* 0x000e220000002100 */
[----:B------:R-:W-:Y:S02]  /*db90*/  LOP3.LUT R8, R8, 0x3fff, RZ, 0xc0, !PT ;  /* 0x00003fff08087812 */ /* 0x000fe400078ec0ff */
[----:B------:R-:W-:Y:S01]  /*dba0*/  R2UR UR15, R9 ;  /* 0x00000000090f72ca */ /* 0x000fe200000e0000 */
[----:B------:R-:W-:Y:S02]  /*dbb0*/  IMAD.MOV.U32 R9, RZ, RZ, 0x40000040 ;  /* 0x40000040ff097424 */ /* 0x000fe400078e00ff */
        /* <DEDUP_REMOVED lines=8> */
[----:B0-----:R-:W-:Y:S02]  /*dc40*/  SHF.R.U32.HI R21, RZ, 0x7, R154 ;  /* 0x00000007ff157819 */ /* 0x001fe4000001169a */
        /* <DEDUP_REMOVED lines=26> */
[C---:B------:R-:W-:Y:S01]  /*ddf0*/  VIADD R14, R8.reuse, 0x300 ;  /* 0x00000300080e7836 */ /* 0x040fe20000000000 */
[----:B------:R-:W-:Y:S01]  /*de00*/  R2UR UR15, R15 ;  /* 0x000000000f0f72ca */ /* 0x000fe200000e0000 */
[----:B------:R-:W-:Y:S01]  /*de10*/  VIADD R8, R8, 0x380 ;  /* 0x0000038008087836 */ /* 0x000fe20000000000 */
[----:B------:R-:W-:Y:S01]  /*de20*/  MOV R15, 0x40000040 ;  /* 0x40000040000f7802 */ /* 0x000fe20000000f00 */
[----:B------:R-:W-:Y:S02]  /*de30*/  WARPGROUP.DEPBAR.LE gsb0, 0x0 ;  /* 0x00008000000079c5 */ /* 0x000fe40000010000 */
[----:B------:R-:W-:-:S08]  /*de40*/  WARPGROUP.ARRIVE ;  /* 0x00000000000079c5 */ /* 0x000fd00000000000 */
        /* <DEDUP_REMOVED lines=17> */
.L_x_14523:
[----:B------:R-:W2:Y:S01]  /*df60*/  LDL R14, [R1+0x28] ;  /* 0x00002800010e7983 */ /* 0x000ea20000100800 */
[----:B------:R-:W1:Y:S03]  /*df70*/  @P1 LDC R15, c[0x0][0x44c] ;  /* 0x00011300ff0f1b82 */ /* 0x000e660000000800 */
[----:B0-----:R-:W2:Y:S04]  /*df80*/  LDL R8, [R1+0x34] ;  /* 0x0000340001087983 */ /* 0x001ea80000100800 */
[----:B------:R-:W3:Y:S01]  /*df90*/  LDL R126, [R1+0x8] ;  /* 0x00000800017e7983 */ /* 0x000ee20000100800 */
[----:B------:R-:W0:Y:S03]  /*dfa0*/  @P1 LDC R9, c[0x0][0x450] ;  /* 0x00011400ff091b82 */ /* 0x000e260000000800 */
[----:B------:R-:W3:Y:S01]  /*dfb0*/  LDL R125, [R1] ;  /* 0x00000000017d7983 */ /* 0x000ee20000100800 */
        /* <DEDUP_REMOVED lines=93> */
[----:B------:R-:W-:Y:S01]  /*e590*/  IMAD R56, R5, 0x8, R2 ;  /* 0x0000000805387824 */ /* 0x000fe200078e0202 */
[----:B------:R-:W-:Y:S01]  /*e5a0*/  IADD3 R121, -R155, 0x1, -R84 ;  /* 0x000000019b797810 */ /* 0x000fe20007ffe954 */
[----:B------:R-:W1:Y:S01]  /*e5b0*/  MUFU.TANH R9, R9 ;  /* 0x0000000900097308 */ /* 0x000e620000002400 */
[----:B------:R-:W-:Y:S02]  /*e5c0*/  IMAD.U32 R57, RZ, RZ, UR38 ;  /* 0x00000026ff397e24 */ /* 0x000fe4000f8e00ff */
[----:B------:R-:W-:Y:S01]  /*e5d0*/  VIADD R56, R56, 0x16840 ;  /* 0x0001684038387836 */ /* 0x000fe20000000000 */
[----:B---3--:R-:W-:-:S04]  /*e5e0*/  IADD3 R121, -R125, R121, R126 ;  /* 0x000000797d797210 */ /* 0x008fc80007ffe17e */
[----:B------:R-:W2:Y:S01]  /*e5f0*/  MUFU.TANH R14, R14 ;  /* 0x0000000e000e7308 */ /* 0x000ea20000002400 */
[----:B------:R-:W-:Y:S01]  /*e600*/  PRMT R56, R57, 0x654, R56 ;  /* 0x0000065439387816 */ /* 0x000fe20000000038 */
[----:B------:R-:W-:-:S06]  /*e610*/  VIADD R122, R121, UR28 ;  /* 0x0000001c797a7c36 */ /* 0x000fcc0008000000 */
[----:B------:R-:W3:Y:S01]  /*e620*/  MUFU.TANH R15, R15 ;  /* 0x0000000f000f7308 */ /* 0x000ee20000002400 */
[----:B------:R-:W-:Y:S01]  /*e630*/  IADD3 R121, R121, UR31, RZ ;  /* 0x0000001f79797c10 */ /* 0x000fe2000fffe0ff */
        /* <DEDUP_REMOVED lines=53> */
.L_x_14526:
[----:B------:R-:W-:-:S05]  /*e990*/  IMAD.U32 R124, RZ, RZ, UR8 ;  /* 0x00000008ff7c7e24 */ /* 0x000fca000f8e00ff */
[----:B------:R-:W-:-:S13]  /*e9a0*/  ISETP.NE.AND P3, PT, R124, 0x1, PT ;  /* 0x000000017c00780c */ /* 0x000fda0003f65270 */
[----:B------:R-:W0:Y:S02]  /*e9b0*/  @P3 LDC.64 R56, c[0x0][0x9e8] ;  /* 0x00027a00ff383b82 */ /* 0x000e240000000a00 */
[----:B0-----:R-:W-:-:S05]  /*e9c0*/  @P3 IMAD.HI.U32 R56, R123, R56, RZ ;  /* 0x000000387b383227 */ /* 0x001fca00078e00ff */
[----:B------:R-:W-:-:S07]  /*e9d0*/  @P3 SHF.R.U32.HI R123, RZ, R57, R56 ;  /* 0x00000039ff7b3219 */ /* 0x000fce0000011638 */
.L_x_14527:
[----:B------:R-:W-:Y:S05]  /*e9e0*/  BSYNC B0 ;  /* 0x0000000000007941 */ /* 0x000fea0003800000 */
.L_x_14525:
[----:B------:R-:W-:-:S04]  /*e9f0*/  IMAD R123, R123, R124, -R84 ;  /* 0x0000007c7b7b7224 */ /* 0x000fc800078e0a54 */
[----:B------:R-:W-:-:S05]  /*ea00*/  IMAD.IADD R123, R123, 0x1, -R155 ;  /* 0x000000017b7b7824 */ /* 0x000fca00078e0a9b */
[----:B------:R-:W-:Y:S02]  /*ea10*/  VIMNMX R87, R87, R123, !PT ;  /* 0x0000007b57577248 */ /* 0x000fe40007fe0100 */
[----:B------:R-:W-:-:S07]  /*ea20*/  VIADDMNMX R120, R123, R124, R120, PT ;  /* 0x0000007c7b787246 */ /* 0x000fce0003800178 */
.L_x_14524:
[----:B------:R-:W-:Y:S01]  /*ea30*/  ISETP.GT.AND P3, PT, R0, -0x1, PT ;  /* 0xffffffff0000780c */ /* 0x000fe20003f64270 */
[----:B------:R-:W0:Y:S03]  /*ea40*/  SHFL.IDX PT, R8, R8, 0x1, 0x1c1f ;  /* 0x003c1f0008087f89 */ /* 0x000e2600000e0000 */
[C---:B------:R-:W-:Y:S02]  /*ea50*/  ISETP.GT.AND P5, PT, R87.reuse, RZ, P3 ;  /* 0x000000ff5700720c */ /* 0x040fe40001fa4270 */
[----:B------:R-:W-:Y:S02]  /*ea60*/  ISETP.GT.AND P4, PT, R87, 0x1, P3 ;  /* 0x000000015700780c */ /* 0x000fe40001f84270 */
[C---:B------:R-:W-:Y:S02]  /*ea70*/  ISETP.LT.OR P5, PT, R120.reuse, 0x1, P5 ;  /* 0x000000017800780c */ /* 0x040fe40002fa1670 */
[----:B------:R-:W-:-:S02]  /*ea80*/  ISETP.LT.OR P4, PT, R120, 0x2, P4 ;  /* 0x000000027800780c */ /* 0x000fc40002781670 */
[----:B-1----:R-:W-:Y:S02]  /*ea90*/  FSEL R9, R9, -INF , !P5 ;  /* 0xff80000009097808 */ /* 0x002fe40006800000 */
[----:B------:R-:W-:Y:S02]  /*eaa0*/  FSEL R14, R14, -INF , !P4 ;  /* 0xff8000000e0e7808 */ /* 0x000fe40006000000 */
[C---:B------:R-:W-:Y:S02]  /*eab0*/  ISETP.GT.AND P5, PT, R87.reuse, 0x8, P3 ;  /* 0x000000085700780c */ /* 0x040fe40001fa4270 */
[----:B------:R-:W-:Y:S02]  /*eac0*/  ISETP.GT.AND P4, PT, R87, 0x9, P3 ;  /* 0x000000095700780c */ /* 0x000fe40001f84270 */
[C---:B------:R-:W-:Y:S02]  /*ead0*/  ISETP.LT.OR P5, PT, R120.reuse, 0x9, P5 ;  /* 0x000000097800780c */ /* 0x040fe40002fa1670 */
[----:B------:R-:W-:-:S02]  /*eae0*/  ISETP.LT.OR P4, PT, R120, 0xa, P4 ;  /* 0x0000000a7800780c */ /* 0x000fc40002781670 */
[----:B------:R-:W-:Y:S01]  /*eaf0*/  FSEL R24, R24, -INF , !P5 ;  /* 0xff80000018187808 */ /* 0x000fe20006800000 */
[--C-:B0-----:R-:W-:Y:S01]  /*eb00*/  IMAD.IADD R122, R122, 0x1, R8.reuse ;  /* 0x000000017a7a7824 */ /* 0x101fe200078e0208 */
        /* <DEDUP_REMOVED lines=99> */
.L_x_14530:
[----:B------:R-:W-:-:S05]  /*f140*/  IMAD.U32 R87, RZ, RZ, UR8 ;  /* 0x00000008ff577e24 */ /* 0x000fca000f8e00ff */
[----:B------:R-:W-:-:S13]  /*f150*/  ISETP.NE.AND P4, PT, R87, 0x1, PT ;  /* 0x000000015700780c */ /* 0x000fda0003f85270 */
[----:B------:R-:W0:Y:S02]  /*f160*/  @P4 LDC.64 R28, c[0x0][0x9e8] ;  /* 0x00027a00ff1c4b82 */ /* 0x000e240000000a00 */
[----:B0-----:R-:W-:-:S05]  /*f170*/  @P4 IMAD.HI.U32 R28, R8, R28, RZ ;  /* 0x0000001c081c4227 */ /* 0x001fca00078e00ff */
[----:B------:R-:W-:-:S07]  /*f180*/  @P4 SHF.R.U32.HI R8, RZ, R29, R28 ;  /* 0x0000001dff084219 */ /* 0x000fce000001161c */
.L_x_14531:
[----:B------:R-:W-:Y:S05]  /*f190*/  BSYNC B0 ;  /* 0x0000000000007941 */ /* 0x000fea0003800000 */
.L_x_14529:
[----:B------:R-:W-:-:S05]  /*f1a0*/  IMAD R8, R8, R87, -R84 ;  /* 0x0000005708087224 */ /* 0x000fca00078e0a54 */
[----:B------:R-:W-:-:S04]  /*f1b0*/  IADD3 R8, -R155, R8, RZ ;  /* 0x000000089b087210 */ /* 0x000fc80007ffe1ff */
[----:B------:R-:W-:Y:S02]  /*f1c0*/  VIADDMNMX R122, R8, R87, R122, PT ;  /* 0x00000057087a7246 */ /* 0x000fe4000380017a */
[----:B------:R-:W-:-:S07]  /*f1d0*/  VIMNMX R121, R121, R8, !PT ;  /* 0x0000000879797248 */ /* 0x000fce0007fe0100 */
.L_x_14528:
        /* <DEDUP_REMOVED lines=25> */
[----:B------:R-:W-:Y:S02]  /*f370*/  ISETP.GT.AND P5, PT, R121, 0x21, P3 ;  /* 0x000000217900780c */ /* 0x000fe40001fa4270 */
[----:B------:R-:W-:Y:S02]  /*f380*/  FMNMX.FTZ R8, R44, R29, !PT ;  /* 0x0000001d2c087209 */ /* 0x000fe40007810000 */
[----:B------:R-:W-:Y:S02]  /*f390*/  ISETP.LT.OR P5, PT, R122, 0x22, P5 ;  /* 0x000000227a00780c */ /* 0x000fe40002fa1670 */
[----:B------:R-:W-:Y:S02]  /*f3a0*/  FMNMX.FTZ R29, R45, R8, !PT ;  /* 0x000000082d1d7209 */ /* 0x000fe40007810000 */
[----:B------:R-:W-:Y:S02]  /*f3b0*/  FSEL R39, R39, -INF , !P5 ;  /* 0xff80000027277808 */ /* 0x000fe40006800000 */
[----:B------:R-:W-:-:S02]  /*f3c0*/  FMNMX.FTZ R8, R48, R29, !PT ;  /* 0x0000001d30087209 */ /* 0x000fc40007810000 */
[----:B------:R-:W-:Y:S02]  /*f3d0*/  ISETP.GT.AND P5, PT, R121, 0x29, P3 ;  /* 0x000000297900780c */ /* 0x000fe40001fa4270 */
[----:B------:R-:W-:Y:S02]  /*f3e0*/  FMNMX.FTZ R29, R49, R8, !PT ;  /* 0x00000008311d7209 */ /* 0x000fe40007810000 */
[----:B------:R-:W-:Y:S02]  /*f3f0*/  ISETP.LT.OR P5, PT, R122, 0x2a, P5 ;  /* 0x0000002a7a00780c */ /* 0x000fe40002fa1670 */
[----:B------:R-:W-:Y:S02]  /*f400*/  FMNMX.FTZ R8, R52, R29, !PT ;  /* 0x0000001d34087209 */ /* 0x000fe40007810000 */
[----:B------:R-:W-:Y:S02]  /*f410*/  FSEL R43, R43, -INF , !P5 ;  /* 0xff8000002b2b7808 */ /* 0x000fe40006800000 */
[----:B------:R-:W-:-:S02]  /*f420*/  ISETP.GT.AND P5, PT, R121, 0x31, P3 ;  /* 0x000000317900780c */ /* 0x000fc40001fa4270 */
[----:B------:R-:W-:Y:S02]  /*f430*/  FMNMX.FTZ R29, R53, R8, !PT ;  /* 0x00000008351d7209 */ /* 0x000fe40007810000 */
[----:B------:R-:W-:Y:S02]  /*f440*/  ISETP.LT.OR P5, PT, R122, 0x32, P5 ;  /* 0x000000327a00780c */ /* 0x000fe40002fa1670 */
[----:B------:R-:W-:Y:S02]  /*f450*/  FMNMX.FTZ R8, R58, R29, !PT ;  /* 0x0000001d3a087209 */ /* 0x000fe40007810000 */
[----:B------:R-:W-:Y:S02]  /*f460*/  FSEL R47, R47, -INF , !P5 ;  /* 0xff8000002f2f7808 */ /* 0x000fe40006800000 */
[----:B------:R-:W-:Y:S02]  /*f470*/  ISETP.GT.AND P5, PT, R121, 0x39, P3 ;  /* 0x000000397900780c */ /* 0x000fe40001fa4270 */
[----:B------:R-:W-:-:S02]  /*f480*/  FMNMX.FTZ R8, R59, R8, !PT ;  /* 0x000000083b087209 */ /* 0x000fc40007810000 */
[----:B------:R-:W-:Y:S02]  /*f490*/  ISETP.LT.OR P5, PT, R122, 0x3a, P5 ;  /* 0x0000003a7a00780c */ /* 0x000fe40002fa1670 */
[----:B------:R-:W-:Y:S02]  /*f4a0*/  FMNMX.FTZ R8, R62, R8, !PT ;  /* 0x000000083e087209 */ /* 0x000fe40007810000 */
[----:B------:R-:W-:Y:S02]  /*f4b0*/  FSEL R51, R51, -INF , !P5 ;  /* 0xff80000033337808 */ /* 0x000fe40006800000 */
[----:B------:R-:W-:Y:S02]  /*f4c0*/  ISETP.GT.AND P5, PT, R121, 0x41, P3 ;  /* 0x000000417900780c */ /* 0x000fe40001fa4270 */
[----:B------:R-:W-:Y:S02]  /*f4d0*/  FMNMX.FTZ R29, R63, R8, !PT ;  /* 0x000000083f1d7209 */ /* 0x000fe40007810000 */
[----:B------:R-:W-:-:S02]  /*f4e0*/  ISETP.LT.OR P5, PT, R122, 0x42, P5 ;  /* 0x000000427a00780c */ /* 0x000fc40002fa1670 */
[----:B------:R-:W-:Y:S02]  /*f4f0*/  FMNMX.FTZ R8, R66, R29, !PT ;  /* 0x0000001d42087209 */ /* 0x000fe40007810000 */
[----:B------:R-:W-:Y:S02]  /*f500*/  FSEL R55, R55, -INF , !P5 ;  /* 0xff80000037377808 */ /* 0x000fe40006800000 */
[----:B------:R-:W-:Y:S02]  /*f510*/  FMNMX.FTZ R29, R67, R8, !PT ;  /* 0x00000008431d7209 */ /* 0x000fe40007810000 */
[----:B------:R-:W-:Y:S02]  /*f520*/  ISETP.GT.AND P5, PT, R121, 0x49, P3 ;  /* 0x000000497900780c */ /* 0x000fe40001fa4270 */
[----:B------:R-:W-:Y:S02]  /*f530*/  FMNMX.FTZ R8, R70, R29, !PT ;  /* 0x0000001d46087209 */ /* 0x000fe40007810000 */
[----:B------:R-:W-:-:S02]  /*f540*/  ISETP.LT.OR P5, PT, R122, 0x4a, P5 ;  /* 0x0000004a7a00780c */ /* 0x000fc40002fa1670 */
[----:B------:R-:W-:Y:S02]  /*f550*/  FMNMX.FTZ R29, R71, R8, !PT ;  /* 0x00000008471d7209 */ /* 0x000fe40007810000 */
[----:B------:R-:W-:Y:S02]  /*f560*/  FSEL R61, R61, -INF , !P5 ;  /* 0xff8000003d3d7808 */ /* 0x000fe40006800000 */
[----:B------:R-:W-:Y:S02]  /*f570*/  ISETP.GT.AND P5, PT, R121, 0x51, P3 ;  /* 0x000000517900780c */ /* 0x000fe40001fa4270 */
[----:B------:R-:W-:Y:S02]  /*f580*/  FMNMX.FTZ R8, R74, R29, !PT ;  /* 0x0000001d4a087209 */ /* 0x000fe40007810000 */
[----:B------:R-:W-:Y:S02]  /*f590*/  ISETP.LT.OR P5, PT, R122, 0x52, P5 ;  /* 0x000000527a00780c */ /* 0x000fe40002fa1670 */
[----:B------:R-:W-:-:S02]  /*f5a0*/  FMNMX.FTZ R29, R75, R8, !PT ;  /* 0x000000084b1d7209 */ /* 0x000fc40007810000 */
[----:B------:R-:W-:Y:S02]  /*f5b0*/  FSEL R65, R65, -INF , !P5 ;  /* 0xff80000041417808 */ /* 0x000fe40006800000 */
        /* <DEDUP_REMOVED lines=9> */
[----:B------:R-:W-:Y:S02]  /*f650*/  ISETP.GT.AND P4, PT, R121, 0x8, P3 ;  /* 0x000000087900780c */ /* 0x000fe40001f84270 */
[----:B------:R-:W-:Y:S01]  /*f660*/  FSEL R73, R73, -INF , !P5 ;  /* 0xff80000049497808 */ /* 0x000fe20006800000 */
[----:B------:R-:W0:Y:S01]  /*f670*/  SHFL.BFLY PT, R29, R8, 0x2, 0x1f ;  /* 0x0c401f00081d7f89 */ /* 0x000e2200000e0000 */
[----:B------:R-:W-:-:S02]  /*f680*/  ISETP.GT.AND P5, PT, R121, 0x69, P3 ;  /* 0x000000697900780c */ /* 0x000fc40001fa4270 */
[C---:B------:R-:W-:Y:S02]  /*f690*/  ISETP.LT.OR P4, PT, R122.reuse, 0x9, P4 ;  /* 0x000000097a00780c */ /* 0x040fe40002781670 */
[----:B------:R-:W-:Y:S02]  /*f6a0*/  ISETP.LT.OR P5, PT, R122, 0x6a, P5 ;  /* 0x0000006a7a00780c */ /* 0x000fe40002fa1670 */
[----:B------:R-:W-:Y:S02]  /*f6b0*/  FSEL R26, R26, -INF , !P4 ;  /* 0xff8000001a1a7808 */ /* 0x000fe40006000000 */
[----:B------:R-:W-:Y:S02]  /*f6c0*/  ISETP.GT.AND P4, PT, R121, 0x10, P3 ;  /* 0x000000107900780c */ /* 0x000fe40001f84270 */
[----:B------:R-:W-:Y:S02]  /*f6d0*/  FSEL R77, R77, -INF , !P5 ;  /* 0xff8000004d4d7808 */ /* 0x000fe40006800000 */
[----:B------:R-:W-:-:S02]  /*f6e0*/  ISETP.GT.AND P5, PT, R121, RZ, P3 ;  /* 0x000000ff7900720c */ /* 0x000fc40001fa4270 */
[C---:B------:R-:W-:Y:S02]  /*f6f0*/  ISETP.LT.OR P4, PT, R122.reuse, 0x11, P4 ;  /* 0x000000117a00780c */ /* 0x040fe40002781670 */
[----:B------:R-:W-:Y:S02]  /*f700*/  ISETP.LT.OR P5, PT, R122, 0x1, P5 ;  /* 0x000000017a00780c */ /* 0x000fe40002fa1670 */
[----:B------:R-:W-:Y:S02]  /*f710*/  FSEL R30, R30, -INF , !P4 ;  /* 0xff8000001e1e7808 */ /* 0x000fe40006000000 */
[----:B------:R-:W-:Y:S02]  /*f720*/  ISETP.GT.AND P4, PT, R121, 0x18, P3 ;  /* 0x000000187900780c */ /* 0x000fe40001f84270 */
[----:B------:R-:W-:Y:S02]  /*f730*/  FSEL R15, R15, -INF , !P5 ;  /* 0xff8000000f0f7808 */ /* 0x000fe40006800000 */
[----:B------:R-:W-:-:S02]  /*f740*/  ISETP.LT.OR P4, PT, R122, 0x19, P4 ;  /* 0x000000197a00780c */ /* 0x000fc40002781670 */
[----:B------:R-:W-:Y:S02]  /*f750*/  FMNMX.FTZ R84, R15, R12, !PT ;  /* 0x0000000c0f547209 */ /* 0x000fe40007810000 */
[----:B0-----:R-:W-:Y:S02]  /*f760*/  FMNMX.FTZ R28, R8, R29, !PT ;  /* 0x0000001d081c7209 */ /* 0x001fe40007810000 */
[----:B------:R-:W-:Y:S02]  /*f770*/  FSEL R34, R34, -INF , !P4 ;  /* 0xff80000022227808 */ /* 0x000fe40006000000 */
[----:B------:R-:W-:Y:S02]  /*f780*/  FMNMX.FTZ R29, R21, R84, !PT ;  /* 0x00000054151d7209 */ /* 0x000fe40007810000 */
        /* <DEDUP_REMOVED lines=41> */
[----:B------:R-:W-:Y:S02]  /*fa20*/  FMNMX.FTZ R29, R61, R8, !PT ;  /* 0x000000083d1d7209 */ /* 0x000fe40007810000 */
[----:B------:R-:W-:Y:S02]  /*fa30*/  ISETP.GT.AND P4, PT, R121, 0x60, P3 ;  /* 0x000000607900780c */ /* 0x000fe40001f84270 */
[----:B------:R-:W-:-:S02]  /*fa40*/  FMNMX.FTZ R8, R64, R29, !PT ;  /* 0x0000001d40087209 */ /* 0x000fc40007810000 */
[----:B------:R-:W-:Y:S01]  /*fa50*/  ISETP.LT.OR P4, PT, R122, 0x61, P4 ;  /* 0x000000617a00780c */ /* 0x000fe20002781670 */
[----:B------:R-:W0:Y:S01]  /*fa60*/  SHFL.BFLY PT, R29, R28, 0x1, 0x1f ;  /* 0x0c201f001c1d7f89 */ /* 0x000e2200000e0000 */
        /* <DEDUP_REMOVED lines=12> */
[C---:B------:R-:W-:Y:S02]  /*fb30*/  ISETP.GT.AND P4, PT, R121.reuse, 0x71, P3 ;  /* 0x000000717900780c */ /* 0x040fe40001f84270 */
[----:B------:R-:W-:Y:S02]  /*fb40*/  FMNMX.FTZ R84, R76, R87, !PT ;  /* 0x000000574c547209 */ /* 0x000fe40007810000 */
[----:B0-----:R-:W-:Y:S02]  /*fb50*/  FMNMX.FTZ R8, R28, R29, !PT ;  /* 0x0000001d1c087209 */ /* 0x001fe40007810000 */
[----:B------:R-:W-:Y:S02]  /*fb60*/  ISETP.GT.AND P5, PT, R121, 0x78, P3 ;  /* 0x000000787900780c */ /* 0x000fe40001fa4270 */
[----:B------:R-:W-:Y:S01]  /*fb70*/  ISETP.LT.OR P4, PT, R122, 0x72, P4 ;  /* 0x000000727a00780c */ /* 0x000fe20002781670 */
[----:B------:R-:W-:Y:S01]  /*fb80*/  FMUL.FTZ R28, R8, UR30 ;  /* 0x0000001e081c7c20 */ /* 0x000fe20008410000 */
[----:B------:R-:W-:-:S02]  /*fb90*/  FMNMX.FTZ R29, R77, R84, !PT ;  /* 0x000000544d1d7209 */ /* 0x000fc40007810000 */
[----:B------:R-:W-:Y:S02]  /*fba0*/  ISETP.GT.AND P3, PT, R121, 0x79, P3 ;  /* 0x000000797900780c */ /* 0x000fe40001f64270 */
[----:B------:R-:W-:Y:S02]  /*fbb0*/  ISETP.LT.OR P5, PT, R122, 0x79, P5 ;  /* 0x000000797a00780c */ /* 0x000fe40002fa1670 */
[----:B------:R-:W-:Y:S02]  /*fbc0*/  FSEL R81, R81, -INF , !P4 ;  /* 0xff80000051517808 */ /* 0x000fe40006000000 */
[----:B------:R-:W-:Y:S02]  /*fbd0*/  FMNMX.FTZ R84, R80, R29, !PT ;  /* 0x0000001d50547209 */ /* 0x000fe40007810000 */
[----:B------:R-:W-:Y:S02]  /*fbe0*/  ISETP.LT.OR P3, PT, R122, 0x7a, P3 ;  /* 0x0000007a7a00780c */ /* 0x000fe40001f61670 */
[----:B------:R-:W-:-:S02]  /*fbf0*/  FSEL R85, R85, -INF , !P5 ;  /* 0xff80000055557808 */ /* 0x000fc40006800000 */
[----:B------:R-:W-:Y:S02]  /*fc00*/  FMNMX.FTZ R84, R81, R84, !PT ;  /* 0x0000005451547209 */ /* 0x000fe40007810000 */
[----:B------:R-:W-:Y:S02]  /*fc10*/  FSETP.NEU.FTZ.AND P4, PT, R8, -INF , PT ;  /* 0xff8000000800780b */ /* 0x000fe40003f9d000 */
[----:B------:R-:W-:Y:S02]  /*fc20*/  FSEL R86, R86, -INF , !P3 ;  /* 0xff80000056567808 */ /* 0x000fe40005800000 */
[----:B------:R-:W-:Y:S02]  /*fc30*/  FMNMX.FTZ R29, R85, R84, !PT ;  /* 0x00000054551d7209 */ /* 0x000fe40007810000 */
[----:B------:R-:W-:Y:S02]  /*fc40*/  FSEL R28, R28, RZ, P4 ;  /* 0x000000ff1c1c7208 */ /* 0x000fe40002000000 */
[----:B------:R-:W-:-:S02]  /*fc50*/  FMNMX.FTZ R29, R86, R29, !PT ;  /* 0x0000001d561d7209 */ /* 0x000fc40007810000 */
[----:B------:R-:W-:Y:S01]  /*fc60*/  FSEL R84, R8, RZ, P4 ;  /* 0x000000ff08547208 */ /* 0x000fe20002000000 */
        /* <DEDUP_REMOVED lines=32> */
[----:B------:R0:W-:Y:S01]  /*fe70*/  MUFU.EX2 R148, R9 ;  /* 0x0000000900947308 */ /* 0x0001e20000000800 */
[----:B------:R-:W0:Y:S01]  /*fe80*/  SHFL.BFLY PT, R83, R29, 0x2, 0x1f ;  /* 0x0c401f001d537f89 */ /* 0x000e2200000e0000 */
[----:B------:R-:W-:-:S06]  /*fe90*/  FADD.FTZ R13, -R84, R13 ;  /* 0x0000000d540d7221 */ /* 0x000fcc0000010100 */
        /* <DEDUP_REMOVED lines=15> */
[----:B------:R-:W-:Y:S01]  /*ff90*/  FADD.FTZ R87, -R87, R12 ;  /* 0x0000000c57577221 */ /* 0x000fe20000010100 */
[----:B------:R-:W-:Y:S01]  /*ffa0*/  FMUL.FTZ R12, R13, UR30 ;  /* 0x0000001e0d0c7c20 */ /* 0x000fe20008410000 */
[--C-:B------:R-:W-:Y:S01]  /*ffb0*/  FFMA.FTZ R149, R15, UR30, -R120.reuse ;  /* 0x0000001e0f957c23 */ /* 0x100fe20008010878 */
[--C-:B------:R-:W-:Y:S01]  /*ffc0*/  FFMA.FTZ R84, R21, UR30, -R120.reuse ;  /* 0x0000001e15547c23 */ /* 0x100fe20008010878 */
[----:B------:R-:W-:Y:S01]  /*ffd0*/  FMUL.FTZ R13, R87, UR30 ;  /* 0x0000001e570d7c20 */ /* 0x000fe20008410000 */
        /* <DEDUP_REMOVED lines=38> */
[----:B------:R-:W-:-:S04]  /*10240*/  FFMA.FTZ R31, R86, UR30, -R120 ;  /* 0x0000001e561f7c23 */ /* 0x000fc80008010878 */
        /* <DEDUP_REMOVED lines=114> */
.L_x_14532:
[----:B------:R-:W2:Y:S01]  /*10970*/  LDL R47, [R1+0x1c] ;  /* 0x00001c00012f7983 */ /* 0x000ea20000100800 */
[----:B------:R-:W-:Y:S02]  /*10980*/  IMAD R19, R19, 0x8, R2 ;  /* 0x0000000813137824 */ /* 0x000fe400078e0202 */
[-C--:B------:R-:W-:Y:S01]  /*10990*/  FMUL.FTZ R88, R88, R12.reuse ;  /* 0x0000000c58587220 */ /* 0x080fe20000410000 */
[----:B------:R-:W-:Y:S02]  /*109a0*/  IMAD.U32 R50, RZ, RZ, UR38 ;  /* 0x00000026ff327e24 */ /* 0x000fe4000f8e00ff */
[-C--:B------:R-:W-:Y:S01]  /*109b0*/  FMUL.FTZ R89, R89, R12.reuse ;  /* 0x0000000c59597220 */ /* 0x080fe20000410000 */
        /* <DEDUP_REMOVED lines=69> */
[C---:B--2---:R-:W-:Y:S01]  /*10e10*/  ISETP.GT.AND P3, PT, R0.reuse, R47, PT ;  /* 0x0000002f0000720c */ /* 0x044fe20003f64270 */
[----:B------:R-:W-:-:S12]  /*10e20*/  VIADD R0, R0, 0xffffffff ;  /* 0xffffffff00007836 */ /* 0x000fd80000000000 */
[----:B------:R-:W-:Y:S05]  /*10e30*/  @P3 BRA `(.L_x_14533) ;  /* 0xffffffc800103947 */ /* 0x000fea000383ffff */
[----:B------:R-:W-:Y:S01]  /*10e40*/  IMAD.MOV.U32 R12, RZ, RZ, R9 ;  /* 0x000000ffff0c7224 */ /* 0x000fe200078e0009 */
[----:B------:R-:W-:Y:S01]  /*10e50*/  MOV R13, R8 ;  /* 0x00000008000d7202 */ /* 0x000fe20000000f00 */
[----:B------:R-:W-:Y:S02]  /*10e60*/  IMAD.MOV.U32 R19, RZ, RZ, R5 ;  /* 0x000000ffff137224 */ /* 0x000fe400078e0005 */
[----:B------:R-:W-:-:S07]  /*10e70*/  IMAD.MOV.U32 R154, RZ, RZ, R20 ;  /* 0x000000ffff9a7224 */ /* 0x000fce00078e0014 */
.L_x_14513:
[----:B------:R-:W2:Y:S01]  /*10e80*/  LDL R21, [R1+0x28] ;  /* 0x0000280001157983 */ /* 0x000ea20000100800 */
[----:B------:R-:W0:Y:S01]  /*10e90*/  LDC R5, c[0x0][0x448] ;  /* 0x00011200ff057b82 */ /* 0x000e220000000800 */
[----:B------:R-:W-:Y:S02]  /*10ea0*/  ULDC UR12, c[0x0][0x9dc] ;  /* 0x00027700000c7ab9 */ /* 0x000fe40000000800 */
[----:B------:R-:W3:Y:S04]  /*10eb0*/  LDL R15, [R1] ;  /* 0x00000000010f7983 */ /* 0x000ee80000100800 */
[----:B------:R-:W3:Y:S01]  /*10ec0*/  LDL R14, [R1+0x8] ;  /* 0x00000800010e7983 */ /* 0x000ee20000100800 */
[----:B------:R-:W1:Y:S01]  /*10ed0*/  LDC R20, c[0x0][0x9e4] ;  /* 0x00027900ff147b82 */ /* 0x000e620000000800 */
[----:B0-----:R-:W-:-:S02]  /*10ee0*/  ISETP.NE.AND P4, PT, R5, 0x1, PT ;  /* 0x000000010500780c */ /* 0x001fc40003f85270 */
[----:B-1----:R-:W-:-:S11]  /*10ef0*/  ISETP.GE.AND P5, PT, R20, 0x1, PT ;  /* 0x000000011400780c */ /* 0x002fd60003fa6270 */
[----:B------:R-:W0:Y:S08]  /*10f00*/  @P4 LDC R8, c[0x0][0x44c] ;  /* 0x00011300ff084b82 */ /* 0x000e300000000800 */
[----:B------:R-:W1:Y:S01]  /*10f10*/  @P4 LDC R9, c[0x0][0x450] ;  /* 0x00011400ff094b82 */ /* 0x000e620000000800 */
[----:B--2---:R-:W-:-:S04]  /*10f20*/  VIADD R5, R21, 0xbf ;  /* 0x000000bf15057836 */ /* 0x004fc80000000000 */
[----:B0-----:R-:W-:Y:S01]  /*10f30*/  @P4 IMAD.HI.U32 R8, R5, R8, RZ ;  /* 0x0000000805084227 */ /* 0x001fe200078e00ff */
[----:B---3--:R-:W-:-:S04]  /*10f40*/  IADD3 R14, R14, 0x1, -R15 ;  /* 0x000000010e0e7810 */ /* 0x008fc80007ffe80f */
        /* <DEDUP_REMOVED lines=14> */
.L_x_14536:
[----:B------:R-:W-:-:S13]  /*11030*/  ISETP.NE.AND P1, PT, R20, 0x1, PT ;  /* 0x000000011400780c */ /* 0x000fda0003f25270 */
[----:B------:R-:W0:Y:S02]  /*11040*/  @P1 LDC.64 R8, c[0x0][0x9e8] ;  /* 0x00027a00ff081b82 */ /* 0x000e240000000a00 */
[----:B0-----:R-:W-:-:S05]  /*11050*/  @P1 IMAD.HI.U32 R8, R5, R8, RZ ;  /* 0x0000000805081227 */ /* 0x001fca00078e00ff */
[----:B------:R-:W-:-:S07]  /*11060*/  @P1 SHF.R.U32.HI R5, RZ, R9, R8 ;  /* 0x00000009ff051219 */ /* 0x000fce0000011608 */
.L_x_14537:
[----:B------:R-:W-:Y:S05]  /*11070*/  BSYNC B0 ;  /* 0x0000000000007941 */ /* 0x000fea0003800000 */
.L_x_14535:
[----:B------:R-:W-:-:S05]  /*11080*/  IMAD R5, R5, R20, RZ ;  /* 0x0000001405057224 */ /* 0x000fca00078e02ff */
[----:B------:R-:W-:-:S07]  /*11090*/  VIMNMX R14, R14, R5, !PT ;  /* 0x000000050e0e7248 */ /* 0x000fce0007fe0100 */
.L_x_14534:
        /* <DEDUP_REMOVED lines=8> */
[----:B0-----:R-:W-:Y:S05]  /*11120*/  @!P1 BRA `(.L_x_14538) ;  /* 0x0000002400ec9947 */ /* 0x001fea0003800000 */
[----:B------:R-:W-:Y:S01]  /*11130*/  IMAD.MOV.U32 R5, RZ, RZ, R12 ;  /* 0x000000ffff057224 */ /* 0x000fe200078e000c */
[----:B------:R-:W-:Y:S01]  /*11140*/  MOV R15, R19 ;  /* 0x00000013000f7202 */ /* 0x000fe20000000f00 */
[----:B------:R-:W-:Y:S02]  /*11150*/  IMAD.MOV.U32 R14, RZ, RZ, R13 ;  /* 0x000000ffff0e7224 */ /* 0x000fe400078e000d */
[----:B------:R-:W-:-:S07]  /*11160*/  IMAD.MOV.U32 R8, RZ, RZ, R154 ;  /* 0x000000ffff087224 */ /* 0x000fce00078e009a */
.L_x_14550:
        /* <DEDUP_REMOVED lines=9> */
.L_x_14540:
        /* <DEDUP_REMOVED lines=8> */
.L_x_14541:
[----:B------:R-:W-:Y:S04]  /*11280*/  BSSY B0, `(.L_x_14539) ;  /* 0x0000004000007945 */ /* 0x000fe80003800000 */
[----:B-1----:R-:W-:Y:S05]  /*11290*/  @P2 BRA `(.L_x_14542) ;  /* 0x0000000000082947 */ /* 0x002fea0003800000 */
[----:B------:R-:W1:Y:S02]  /*112a0*/  SYNCS.PHASECHK.TRANS64.TRYWAIT P2, [R9+URZ+0x16830], R12 ;  /* 0x0168300c090075a7 */ /* 0x000e64000804017f */
[----:B-1----:R-:W-:Y:S05]  /*112b0*/  @!P2 BRA `(.L_x_14543) ;  /* 0x0000011c00e4a947 */ /* 0x002fea0003800000 */
.L_x_14542:
[----:B------:R-:W-:Y:S05]  /*112c0*/  BSYNC B0 ;  /* 0x0000000000007941 */ /* 0x000fea0003800000 */
.L_x_14539:
[----:B01----:R-:W2:Y:S01]  /*112d0*/  LDL R12, [R1+0x30] ;  /* 0x00003000010c7983 */ /* 0x003ea20000100800 */
[----:B------:R-:W-:Y:S01]  /*112e0*/  VIADD R19, R15, 0x1 ;  /* 0x000000010f137836 */ /* 0x000fe20000000000 */
[----:B------:R-:W0:Y:S04]  /*112f0*/  S2R R9, SR_TID.X ;  /* 0x0000000000097919 */ /* 0x000e280000002100 */
[----:B------:R-:W-:-:S04]  /*11300*/  ISETP.NE.AND P2, PT, R19, 0x2, PT ;  /* 0x000000021300780c */ /* 0x000fc80003f45270 */
[----:B------:R-:W-:Y:S02]  /*11310*/  SEL R19, R19, RZ, P2 ;  /* 0x000000ff13137207 */ /* 0x000fe40001000000 */
[----:B------:R-:W-:Y:S01]  /*11320*/  MOV R21, 0x40000040 ;  /* 0x4000004000157802 */ /* 0x000fe20000000f00 */
[----:B------:R-:W-:Y:S05]  /*11330*/  WARPSYNC.ALL ;  /* 0x0000000000007948 */ /* 0x000fea0003800000 */
[----:B------:R-:W-:Y:S02]  /*11340*/  R2UR UR19, R21 ;  /* 0x00000000151372ca */ /* 0x000fe400000e0000 */
[----:B0-----:R-:W-:-:S05]  /*11350*/  SHF.R.U32.HI R9, RZ, 0x7, R9 ;  /* 0x00000007ff097819 */ /* 0x001fca0000011609 */
[----:B------:R-:W-:Y:S02]  /*11360*/  VIADD R9, R9, 0x8 ;  /* 0x0000000809097836 */ /* 0x000fe40000000000 */
[----:B------:R-:W-:Y:S01]  /*11370*/  IMAD.MOV.U32 R25, RZ, RZ, 0x40000040 ;  /* 0x40000040ff197424 */ /* 0x000fe200078e00ff */
[----:B------:R-:W-:Y:S02]  /*11380*/  R2UR UR12, R6 ;  /* 0x00000000060c72ca */ /* 0x000fe400000e0000 */
[----:B------:R-:W-:Y:S02]  /*11390*/  R2UR UR13, R7 ;  /* 0x00000000070d72ca */ /* 0x000fe400000e0000 */
[C---:B------:R-:W-:Y:S02]  /*113a0*/  R2UR UR15, R25.reuse ;  /* 0x00000000190f72ca */ /* 0x040fe400000e0000 */
[----:B------:R-:W-:Y:S01]  /*113b0*/  R2UR UR27, R25 ;  /* 0x00000000191b72ca */ /* 0x000fe200000e0000 */
[----:B------:R0:W-:Y:S01]  /*113c0*/  BAR.SYNC.DEFER_BLOCKING R9, 0x100 ;  /* 0x000400090000751d */ /* 0x0001e20000010000 */
[----:B--2---:R-:W-:-:S04]  /*113d0*/  IMAD R24, R19, 0x400, R12 ;  /* 0x0000040013187824 */ /* 0x004fc800078e020c */
[----:B------:R-:W-:-:S05]  /*113e0*/  VIADD R20, R24, 0x2 ;  /* 0x0000000218147836 */ /* 0x000fca0000000000 */
        /* <DEDUP_REMOVED lines=30> */
.L_x_14545:
[----:B------:R-:W-:Y:S01]  /*115d0*/  SHF.L.U32 R8, R8, 0x1f, RZ ;  /* 0x0000001f08087819 */ /* 0x000fe200000006ff */
[----:B------:R-:W-:-:S04]  /*115e0*/  IMAD R9, R15, 0x8, R2 ;  /* 0x000000080f097824 */ /* 0x000fc800078e0202 */
[----:B------:R0:W1:Y:S01]  /*115f0*/  SYNCS.PHASECHK.TRANS64.TRYWAIT P1, [R9+URZ+0x16850], R8 ;  /* 0x01685008090075a7 */ /* 0x000062000802017f */
[----:B------:R-:W-:Y:S05]  /*11600*/  @!P0 BRA `(.L_x_14546) ;  /* 0x0000000000048947 */ /* 0x000fea0003800000 */
[----:B------:R-:W-:Y:S01]  /*11610*/  BPT.TRAP 0x1 ;  /* 0x000000040000795c */ /* 0x000fe20000300000 */
.L_x_14546:
[----:B-1----:R-:W-:Y:S05]  /*11620*/  @P1 BRA `(.L_x_14544) ;  /* 0x0000000000081947 */ /* 0x002fea0003800000 */
[----:B------:R-:W1:Y:S02]  /*11630*/  SYNCS.PHASECHK.TRANS64.TRYWAIT P1, [R9+URZ+0x16850], R8 ;  /* 0x01685008090075a7 */ /* 0x000e64000802017f */
[----:B-1----:R-:W-:Y:S05]  /*11640*/  @!P1 BRA `(.L_x_14547) ;  /* 0x0000011c00149947 */ /* 0x002fea0003800000 */
.L_x_14544:
        /* <DEDUP_REMOVED lines=57> */
[----:B------:R-:W-:Y:S02]  /*119e0*/  R2UR UR14, R8 ;  /* 0x00000000080e72ca */ /* 0x000fe400000e0000 */
[----:B------:R-:W-:Y:S02]  /*119f0*/  R2UR UR15, R9 ;  /* 0x00000000090f72ca */ /* 0x000fe400000e0000 */
[----:B------:R-:W-:-:S04]  /*11a00*/  IADD3 R8, R20, 0x9, RZ ;  /* 0x0000000914087810 */ /* 0x000fc80007ffe0ff */
        /* <DEDUP_REMOVED lines=8> */
.L_x_14548:
[----:B0-----:R-:W-:Y:S01]  /*11a90*/  FMUL.FTZ R8, R24, UR11 ;  /* 0x0000000b18087c20 */ /* 0x001fe20008410000 */
[----:B------:R-:W-:Y:S01]  /*11aa0*/  FMUL.FTZ R9, R25, UR11 ;  /* 0x0000000b19097c20 */ /* 0x000fe20008410000 */
[----:B------:R-:W-:Y:S01]  /*11ab0*/  FMUL.FTZ R21, R28, UR11 ;  /* 0x0000000b1c157c20 */ /* 0x000fe20008410000 */
[----:B------:R-:W-:Y:S02]  /*11ac0*/  IMAD R12, R19, 0x8, R2 ;  /* 0x00000008130c7824 */ /* 0x000fe400078e0202 */
[----:B------:R-:W-:Y:S01]  /*11ad0*/  FMUL.FTZ R24, R29, UR11 ;  /* 0x0000000b1d187c20 */ /* 0x000fe20008410000 */
[----:B------:R-:W-:Y:S01]  /*11ae0*/  IMAD.U32 R13, RZ, RZ, UR38 ;  /* 0x00000026ff0d7e24 */ /* 0x000fe2000f8e00ff */
        /* <DEDUP_REMOVED lines=68> */
[----:B------:R-:W-:-:S04]  /*11f30*/  UMOV UR30, UR4 ;  /* 0x00000004001e7c82 */ /* 0x000fc80008000000 */
        /* <DEDUP_REMOVED lines=97> */
[----:B0-----:R-:W-:-:S05]  /*12550*/  FMNMX.FTZ R12, R76, R81, !PT ;  /* 0x000000514c0c7209 */ /* 0x001fca0007810000 */
[----:B------:R-:W0:Y:S02]  /*12560*/  SHFL.BFLY PT, R13, R12, 0x2, 0x1f ;  /* 0x0c401f000c0d7f89 */ /* 0x000e2400000e0000 */
[----:B------:R-:W3:Y:S01]  /*12570*/  MUFU.TANH R65, R65 ;  /* 0x0000004100417308 */ /* 0x000ee20000002400 */
[----:B-1----:R-:W-:Y:S01]  /*12580*/  FMNMX.FTZ R81, R61, R80, !PT ;  /* 0x000000503d517209 */ /* 0x002fe20007810000 */
[----:B------:R-:W-:-:S06]  /*12590*/  FMUL.FTZ R80, R83, UR11 ;  /* 0x0000000b53507c20 */ /* 0x000fcc0008410000 */
[----:B------:R-:W1:Y:S01]  /*125a0*/  MUFU.TANH R66, R66 ;  /* 0x0000004200427308 */ /* 0x000e620000002400 */
[----:B--2---:R-:W-:-:S07]  /*125b0*/  FMNMX.FTZ R82, R62, R81, !PT ;  /* 0x000000513e527209 */ /* 0x004fce0007810000 */
[----:B------:R-:W2:Y:S01]  /*125c0*/  MUFU.TANH R69, R69 ;  /* 0x0000004500457308 */ /* 0x000ea20000002400 */
[----:B---3--:R-:W-:Y:S02]  /*125d0*/  FMNMX.FTZ R81, R65, R82, !PT ;  /* 0x0000005241517209 */ /* 0x008fe40007810000 */
[----:B0-----:R-:W-:-:S05]  /*125e0*/  FMNMX.FTZ R12, R12, R13, !PT ;  /* 0x0000000d0c0c7209 */ /* 0x001fca0007810000 */
[----:B------:R-:W0:Y:S01]  /*125f0*/  MUFU.TANH R75, R75 ;  /* 0x0000004b004b7308 */ /* 0x000e220000002400 */
[----:B-1----:R-:W-:Y:S01]  /*12600*/  FMNMX.FTZ R82, R66, R81, !PT ;  /* 0x0000005142527209 */ /* 0x002fe20007810000 */
[----:B------:R-:W-:Y:S01]  /*12610*/  FMUL.FTZ R81, R86, UR11 ;  /* 0x0000000b56517c20 */ /* 0x000fe20008410000 */
[----:B------:R-:W1:Y:S05]  /*12620*/  SHFL.BFLY PT, R13, R12, 0x1, 0x1f ;  /* 0x0c201f000c0d7f89 */ /* 0x000e6a00000e0000 */
[----:B------:R-:W3:Y:S01]  /*12630*/  MUFU.TANH R77, R77 ;  /* 0x0000004d004d7308 */ /* 0x000ee20000002400 */
[----:B--2---:R-:W-:-:S07]  /*12640*/  FMNMX.FTZ R82, R69, R82, !PT ;  /* 0x0000005245527209 */ /* 0x004fce0007810000 */
[----:B------:R-:W2:Y:S01]  /*12650*/  MUFU.TANH R78, R78 ;  /* 0x0000004e004e7308 */ /* 0x000ea20000002400 */
[----:B0-----:R-:W-:Y:S01]  /*12660*/  FMNMX.FTZ R84, R75, R82, !PT ;  /* 0x000000524b547209 */ /* 0x001fe20007810000 */
[----:B------:R-:W-:-:S06]  /*12670*/  FMUL.FTZ R82, R87, UR11 ;  /* 0x0000000b57527c20 */ /* 0x000fcc0008410000 */
[----:B------:R-:W0:Y:S01]  /*12680*/  MUFU.TANH R79, R79 ;  /* 0x0000004f004f7308 */ /* 0x000e220000002400 */
[----:B---3--:R-:W-:Y:S02]  /*12690*/  FMNMX.FTZ R83, R77, R84, !PT ;  /* 0x000000544d537209 */ /* 0x008fe40007810000 */
[----:B-1----:R-:W-:-:S05]  /*126a0*/  FMNMX.FTZ R13, R12, R13, !PT ;  /* 0x0000000d0c0d7209 */ /* 0x002fca0007810000 */
[----:B------:R-:W1:Y:S01]  /*126b0*/  MUFU.TANH R80, R80 ;  /* 0x0000005000507308 */ /* 0x000e620000002400 */
[----:B--2---:R-:W-:Y:S01]  /*126c0*/  FMNMX.FTZ R84, R78, R83, !PT ;  /* 0x000000534e547209 */ /* 0x004fe20007810000 */
[----:B------:R-:W-:-:S04]  /*126d0*/  FADD.FTZ R14, -R13, R14 ;  /* 0x0000000e0d0e7221 */ /* 0x000fc80000010100 */
[----:B------:R-:W-:Y:S02]  /*126e0*/  FMUL.FTZ R14, R14, UR30 ;  /* 0x0000001e0e0e7c20 */ /* 0x000fe40008410000 */
[----:B------:R-:W2:Y:S01]  /*126f0*/  MUFU.TANH R81, R81 ;  /* 0x0000005100517308 */ /* 0x000ea20000002400 */
[----:B0-----:R-:W-:-:S07]  /*12700*/  FMNMX.FTZ R83, R79, R84, !PT ;  /* 0x000000544f537209 */ /* 0x001fce0007810000 */
[----:B------:R-:W0:Y:S01]  /*12710*/  MUFU.TANH R82, R82 ;  /* 0x0000005200527308 */ /* 0x000e220000002400 */
[----:B-1----:R-:W-:-:S07]  /*12720*/  FMNMX.FTZ R84, R80, R83, !PT ;  /* 0x0000005350547209 */ /* 0x002fce0007810000 */
[----:B------:R-:W-:Y:S01]  /*12730*/  MUFU.EX2 R14, R14 ;  /* 0x0000000e000e7308 */ /* 0x000fe20000000800 */
[----:B--2---:R-:W-:-:S04]  /*12740*/  FMNMX.FTZ R83, R81, R84, !PT ;  /* 0x0000005451537209 */ /* 0x004fc80007810000 */
[----:B0-----:R-:W-:-:S05]  /*12750*/  FMNMX.FTZ R83, R82, R83, !PT ;  /* 0x0000005352537209 */ /* 0x001fca0007810000 */
[----:B------:R-:W0:Y:S02]  /*12760*/  SHFL.BFLY PT, R84, R83, 0x2, 0x1f ;  /* 0x0c401f0053547f89 */ /* 0x000e2400000e0000 */
[----:B0-----:R-:W-:Y:S01]  /*12770*/  FMNMX.FTZ R84, R83, R84, !PT ;  /* 0x0000005453547209 */ /* 0x001fe20007810000 */
[----:B------:R-:W-:-:S04]  /*12780*/  FMUL.FTZ R83, R13, UR30 ;  /* 0x0000001e0d537c20 */ /* 0x000fc80008410000 */
[----:B------:R-:W0:Y:S01]  /*12790*/  SHFL.BFLY PT, R85, R84, 0x1, 0x1f ;  /* 0x0c201f0054557f89 */ /* 0x000e2200000e0000 */
        /* <DEDUP_REMOVED lines=23> */
[----:B0-----:R-:W-:Y:S01]  /*12910*/  FMNMX.FTZ R12, R84, R85, !PT ;  /* 0x00000055540c7209 */ /* 0x001fe20007810000 */
[--C-:B------:R-:W-:Y:S01]  /*12920*/  FFMA.FTZ R85, R32, UR30, -R83.reuse ;  /* 0x0000001e20557c23 */ /* 0x100fe20008010853 */
[--C-:B------:R-:W-:Y:S01]  /*12930*/  FFMA.FTZ R32, R48, UR30, -R83.reuse ;  /* 0x0000001e30207c23 */ /* 0x100fe20008010853 */
[--C-:B------:R-:W-:Y:S01]  /*12940*/  FFMA.FTZ R84, R36, UR30, -R83.reuse ;  /* 0x0000001e24547c23 */ /* 0x100fe20008010853 */
[----:B------:R-:W-:Y:S01]  /*12950*/  FFMA.FTZ R36, R40, UR30, -R83 ;  /* 0x0000001e28247c23 */ /* 0x000fe20008010853 */
[C---:B------:R-:W-:Y:S01]  /*12960*/  FADD.FTZ R5, -R12.reuse, R5 ;  /* 0x000000050c057221 */ /* 0x040fe20000010100 */
[----:B------:R-:W-:Y:S01]  /*12970*/  FMUL.FTZ R48, R12, UR30 ;  /* 0x0000001e0c307c20 */ /* 0x000fe20008410000 */
[----:B------:R-:W-:Y:S01]  /*12980*/  MUFU.EX2 R87, R87 ;  /* 0x0000005700577308 */ /* 0x000fe20000000800 */
[----:B-1----:R-:W-:Y:S01]  /*12990*/  FFMA.FTZ R4, R14, R4, R148 ;  /* 0x000000040e047223 */ /* 0x002fe20000010094 */
        /* <DEDUP_REMOVED lines=9> */
[----:B------:R-:W-:Y:S01]  /*12a30*/  FFMA.FTZ R139, R49, UR30, -R48 ;  /* 0x0000001e318b7c23 */ /* 0x000fe20008010830 */
[----:B--2---:R-:W-:Y:S01]  /*12a40*/  FADD.FTZ R49, R121, R4 ;  /* 0x0000000479317221 */ /* 0x004fe20000010000 */
        /* <DEDUP_REMOVED lines=28> */
[----:B-1----:R-:W-:Y:S01]  /*12c10*/  FADD.FTZ R4, R44, R3 ;  /* 0x000000032c047221 */ /* 0x002fe20000010000 */
[----:B------:R-:W-:Y:S01]  /*12c20*/  FFMA.FTZ R33, R82, UR30, -R48 ;  /* 0x0000001e52217c23 */ /* 0x000fe20008010830 */
[----:B------:R-:W-:Y:S01]  /*12c30*/  FADD.FTZ R48, R150, R49 ;  /* 0x0000003196307221 */ /* 0x000fe20000010000 */
[--C-:B------:R-:W-:Y:S01]  /*12c40*/  FFMA.FTZ R124, R67, UR30, -R83.reuse ;  /* 0x0000001e437c7c23 */ /* 0x100fe20008010853 */
[--C-:B------:R-:W-:Y:S01]  /*12c50*/  FFMA.FTZ R21, R68, UR30, -R83.reuse ;  /* 0x0000001e44157c23 */ /* 0x100fe20008010853 */
[--C-:B------:R-:W-:Y:S01]  /*12c60*/  FFMA.FTZ R126, R70, UR30, -R83.reuse ;  /* 0x0000001e467e7c23 */ /* 0x100fe20008010853 */
[----:B------:R-:W-:Y:S01]  /*12c70*/  FADD.FTZ R3, R87, R48 ;  /* 0x0000003057037221 */ /* 0x000fe20000010000 */
[----:B------:R-:W1:Y:S01]  /*12c80*/  MUFU.EX2 R144, R144 ;  /* 0x0000009000907308 */ /* 0x000e620000000800 */
[----:B--2---:R-:W-:Y:S01]  /*12c90*/  FADD.FTZ R4, R151, R4 ;  /* 0x0000000497047221 */ /* 0x004fe20000010000 */
[--C-:B------:R-:W-:Y:S01]  /*12ca0*/  FFMA.FTZ R9, R71, UR30, -R83.reuse ;  /* 0x0000001e47097c23 */ /* 0x100fe20008010853 */
[--C-:B------:R-:W-:Y:S01]  /*12cb0*/  FFMA.FTZ R120, R72, UR30, -R83.reuse ;  /* 0x0000001e48787c23 */ /* 0x100fe20008010853 */
[--C-:B------:R-:W-:Y:S01]  /*12cc0*/  FFMA.FTZ R8, R73, UR30, -R83.reuse ;  /* 0x0000001e49087c23 */ /* 0x100fe20008010853 */
[--C-:B------:R-:W-:Y:S01]  /*12cd0*/  FFMA.FTZ R122, R74, UR30, -R83.reuse ;  /* 0x0000001e4a7a7c23 */ /* 0x100fe20008010853 */
[----:B------:R-:W-:-:S02]  /*12ce0*/  FFMA.FTZ R39, R76, UR30, -R83 ;  /* 0x0000001e4c277c23 */ /* 0x000fc40008010853 */
        /* <DEDUP_REMOVED lines=114> */
.L_x_14549:
[----:B------:R-:W2:Y:S01]  /*13410*/  LDL R49, [R1+0x1c] ;  /* 0x00001c0001317983 */ /* 0x000ea20000100800 */
[----:B------:R-:W-:Y:S01]  /*13420*/  IMAD R15, R15, 0x8, R2 ;  /* 0x000000080f0f7824 */ /* 0x000fe200078e0202 */
[----:B------:R-:W-:Y:S01]  /*13430*/  F2FP.F16.F32.PACK_AB R148, R121, R148 ;  /* 0x000000947994723e */ /* 0x000fe200000000ff */
[----:B------:R-:W-:Y:S01]  /*13440*/  IMAD.U32 R48, RZ, RZ, UR38 ;  /* 0x00000026ff307e24 */ /* 0x000fe2000f8e00ff */
        /* <DEDUP_REMOVED lines=71> */
[----:B------:R-:W-:-:S12]  /*138c0*/  VIADD R0, R0, 0xffffffff ;  /* 0xffffffff00007836 */ /* 0x000fd80000000000 */
[----:B------:R-:W-:Y:S05]  /*138d0*/  @P1 BRA `(.L_x_14550) ;  /* 0xffffffd800241947 */ /* 0x000fea000383ffff */
.L_x_14538:
[----:B------:R-:W2:Y:S02]  /*138e0*/  LDL R5, [R1+0x3c] ;  /* 0x00003c0001057983 */ /* 0x000ea40000100800 */
[----:B--2---:R-:W-:-:S13]  /*138f0*/  ISETP.GE.AND P1, PT, R0, R5, PT ;  /* 0x000000050000720c */ /* 0x004fda0003f26270 */
[----:B------:R-:W-:Y:S05]  /*13900*/  @!P1 BRA `(.L_x_14551) ;  /* 0x0000003800109947 */ /* 0x000fea0003800000 */
[----:B------:R-:W-:Y:S02]  /*13910*/  IMAD.MOV.U32 R5, RZ, RZ, R12 ;  /* 0x000000ffff057224 */ /* 0x000fe400078e000c */
[----:B------:R-:W-:Y:S02]  /*13920*/  IMAD.MOV.U32 R14, RZ, RZ, R13 ;  /* 0x000000ffff0e7224 */ /* 0x000fe400078e000d */
[----:B------:R-:W-:Y:S02]  /*13930*/  IMAD.MOV.U32 R8, RZ, RZ, R154 ;  /* 0x000000ffff087224 */ /* 0x000fe400078e009a */
[----:B------:R-:W-:-:S07]  /*13940*/  IMAD.MOV.U32 R15, RZ, RZ, R19 ;  /* 0x000000ffff0f7224 */ /* 0x000fce00078e0013 */
.L_x_14571:
        /* <DEDUP_REMOVED lines=9> */
.L_x_14553:
        /* <DEDUP_REMOVED lines=8> */
.L_x_14554:
[----:B------:R-:W-:Y:S04]  /*13a60*/  BSSY B0, `(.L_x_14552) ;  /* 0x0000004000007945 */ /* 0x000fe80003800000 */
[----:B-1----:R-:W-:Y:S05]  /*13a70*/  @P2 BRA `(.L_x_14555) ;  /* 0x0000000000082947 */ /* 0x002fea0003800000 */
[----:B------:R-:W1:Y:S02]  /*13a80*/  SYNCS.PHASECHK.TRANS64.TRYWAIT P2, [R9+URZ+0x16830], R12 ;  /* 0x0168300c090075a7 */ /* 0x000e64000804017f */
[----:B-1----:R-:W-:Y:S05]  /*13a90*/  @!P2 BRA `(.L_x_14556) ;  /* 0x000000f80014a947 */ /* 0x002fea0003800000 */
.L_x_14555:
[----:B------:R-:W-:Y:S05]  /*13aa0*/  BSYNC B0 ;  /* 0x0000000000007941 */ /* 0x000fea0003800000 */
.L_x_14552:
        /* <DEDUP_REMOVED lines=48> */
.L_x_14558:
[----:B------:R-:W-:Y:S01]  /*13db0*/  SHF.L.U32 R8, R8, 0x1f, RZ ;  /* 0x0000001f08087819 */ /* 0x000fe200000006ff */
[----:B------:R-:W-:-:S04]  /*13dc0*/  IMAD R9, R15, 0x8, R2 ;  /* 0x000000080f097824 */ /* 0x000fc800078e0202 */
[----:B------:R0:W1:Y:S01]  /*13dd0*/  SYNCS.PHASECHK.TRANS64.TRYWAIT P1, [R9+URZ+0x16850], R8 ;  /* 0x01685008090075a7 */ /* 0x000062000802017f */
[----:B------:R-:W-:Y:S05]  /*13de0*/  @!P0 BRA `(.L_x_14559) ;  /* 0x0000000000048947 */ /* 0x000fea0003800000 */
[----:B------:R-:W-:Y:S01]  /*13df0*/  BPT.TRAP 0x1 ;  /* 0x000000040000795c */ /* 0x000fe20000300000 */
.L_x_14559:
[----:B-1----:R-:W-:Y:S05]  /*13e00*/  @P1 BRA `(.L_x_14557) ;  /* 0x0000000000081947 */ /* 0x002fea0003800000 */
[----:B------:R-:W1:Y:S02]  /*13e10*/  SYNCS.PHASECHK.TRANS64.TRYWAIT P1, [R9+URZ+0x16850], R8 ;  /* 0x01685008090075a7 */ /* 0x000e64000802017f */
[----:B-1----:R-:W-:Y:S05]  /*13e20*/  @!P1 BRA `(.L_x_14560) ;  /* 0x000000f400449947 */ /* 0x002fea0003800000 */
.L_x_14557:
[----:B01----:R-:W-:Y:S01]  /*13e30*/  VIADD R8, R2, 0x400 ;  /* 0x0000040002087836 */ /* 0x003fe20000000000 */
[----:B------:R-:W-:Y:S01]  /*13e40*/  MOV R9, 0x40000040 ;  /* 0x4000004000097802 */ /* 0x000fe20000000f00 */
[----:B------:R-:W-:Y:S05]  /*13e50*/  WARPSYNC.ALL ;  /* 0x0000000000007948 */ /* 0x000fea0003800000 */
[----:B------:R-:W-:Y:S01]  /*13e60*/  SHF.R.U32.HI R8, RZ, 0x4, R8 ;  /* 0x00000004ff087819 */ /* 0x000fe20000011608 */
[----:B------:R-:W-:Y:S01]  /*13e70*/  WARPGROUP.ARRIVE ;  /* 0x00000000000079c5 */ /* 0x000fe20000000000 */
[----:B------:R-:W-:Y:S01]  /*13e80*/  R2UR UR15, R9 ;  /* 0x00000000090f72ca */ /* 0x000fe200000e0000 */
[----:B------:R-:W-:Y:S01]  /*13e90*/  IMAD.MOV.U32 R13, RZ, RZ, 0x40000040 ;  /* 0x40000040ff0d7424 */ /* 0x000fe200078e00ff */
[----:B------:R-:W-:Y:S01]  /*13ea0*/  LOP3.LUT R8, R8, 0x3fff, RZ, 0xc0, !PT ;  /* 0x00003fff08087812 */ /* 0x000fe200078ec0ff */
[----:B------:R-:W-:-:S02]  /*13eb0*/  IMAD.MOV.U32 R9, RZ, RZ, 0x40000040 ;  /* 0x40000040ff097424 */ /* 0x000fc400078e00ff */
[----:B------:R-:W0:Y:S02]  /*13ec0*/  S2R R21, SR_TID.X ;  /* 0x0000000000157919 */ /* 0x000e240000002100 */
        /* <DEDUP_REMOVED lines=58> */
.L_x_14561:
        /* <DEDUP_REMOVED lines=17> */
[----:B------:R-:W-:Y:S01]  /*14380*/  FMUL.FTZ R44, R50, UR10 ;  /* 0x0000000a322c7c20 */ /* 0x000fe20008410000 */
[----:B------:R-:W-:Y:S01]  /*14390*/  FMUL.FTZ R50, R55, UR10 ;  /* 0x0000000a37327c20 */ /* 0x000fe20008410000 */
[----:B------:R-:W-:Y:S02]  /*143a0*/  VIADD R54, R54, 0x16840 ;  /* 0x0001684036367836 */ /* 0x000fe40000000000 */
[----:B------:R-:W-:-:S05]  /*143b0*/  IMAD.U32 R55, RZ, RZ, UR38 ;  /* 0x00000026ff377e24 */ /* 0x000fca000f8e00ff */
[----:B------:R-:W-:Y:S01]  /*143c0*/  PRMT R54, R55, 0x654, R54 ;  /* 0x0000065437367816 */ /* 0x000fe20000000036 */
[----:B------:R-:W4:Y:S03]  /*143d0*/  MUFU.TANH R20, R20 ;  /* 0x0000001400147308 */ /* 0x000f260000002400 */
[----:B------:R5:W-:Y:S05]  /*143e0*/  SYNCS.ARRIVE.TRANS64.RED.A1T0 RZ, [R54+URZ], RZ ;  /* 0x000000ff36ff79a7 */ /* 0x000bea000810043f */
        /* <DEDUP_REMOVED lines=67> */
[----:B------:R-:W-:Y:S01]  /*14820*/  SHF.L.U32 R85, R0, 0x7, RZ ;  /* 0x0000000700557819 */ /* 0x000fe200000006ff */
[----:B------:R-:W1:Y:S03]  /*14830*/  MUFU.TANH R9, R9 ;  /* 0x0000000900097308 */ /* 0x000e660000002400 */
[----:B-----5:R-:W-:-:S05]  /*14840*/  IADD3 R54, -R155, 0x1, -R85 ;  /* 0x000000019b367810 */ /* 0x020fca0007ffe955 */
[----:B------:R-:W2:Y:S01]  /*14850*/  MUFU.TANH R13, R13 ;  /* 0x0000000d000d7308 */ /* 0x000ea20000002400 */
[----:B---3--:R-:W-:-:S07]  /*14860*/  IADD3 R54, -R124, R54, R125 ;  /* 0x000000367c367210 */ /* 0x008fce0007ffe17d */
        /* <DEDUP_REMOVED lines=50> */
[----:B------:R-:W-:-:S02]  /*14b90*/  VIADD R121, R54, UR9 ;  /* 0x0000000936797c36 */ /* 0x000fc40008000000 */
        /* <DEDUP_REMOVED lines=16> */
.L_x_14564:
[----:B------:R-:W-:-:S05]  /*14ca0*/  IMAD.U32 R123, RZ, RZ, UR7 ;  /* 0x00000007ff7b7e24 */ /* 0x000fca000f8e00ff */
[----:B------:R-:W-:-:S13]  /*14cb0*/  ISETP.NE.AND P1, PT, R123, 0x1, PT ;  /* 0x000000017b00780c */ /* 0x000fda0003f25270 */
[----:B------:R-:W0:Y:S02]  /*14cc0*/  @P1 LDC.64 R54, c[0x0][0x9e8] ;  /* 0x00027a00ff361b82 */ /* 0x000e240000000a00 */
[----:B0-----:R-:W-:-:S05]  /*14cd0*/  @P1 IMAD.HI.U32 R54, R122, R54, RZ ;  /* 0x000000367a361227 */ /* 0x001fca00078e00ff */
[----:B------:R-:W-:-:S07]  /*14ce0*/  @P1 SHF.R.U32.HI R122, RZ, R55, R54 ;  /* 0x00000037ff7a1219 */ /* 0x000fce0000011636 */
.L_x_14565:
[----:B------:R-:W-:Y:S05]  /*14cf0*/  BSYNC B0 ;  /* 0x0000000000007941 */ /* 0x000fea0003800000 */
.L_x_14563:
[----:B------:R-:W-:-:S04]  /*14d00*/  IMAD R122, R122, R123, -R85 ;  /* 0x0000007b7a7a7224 */ /* 0x000fc800078e0a55 */
[----:B------:R-:W-:-:S05]  /*14d10*/  IMAD.IADD R122, R122, 0x1, -R155 ;  /* 0x000000017a7a7824 */ /* 0x000fca00078e0a9b */
[----:B------:R-:W-:Y:S02]  /*14d20*/  VIMNMX R86, R86, R122, !PT ;  /* 0x0000007a56567248 */ /* 0x000fe40007fe0100 */
[----:B------:R-:W-:-:S07]  /*14d30*/  VIADDMNMX R87, R122, R123, R87, PT ;  /* 0x0000007b7a577246 */ /* 0x000fce0003800157 */
.L_x_14562:
        /* <DEDUP_REMOVED lines=113> */
.L_x_14568:
[----:B------:R-:W-:-:S05]  /*15450*/  IMAD.U32 R13, RZ, RZ, UR7 ;  /* 0x00000007ff0d7e24 */ /* 0x000fca000f8e00ff */
[----:B------:R-:W-:-:S13]  /*15460*/  ISETP.NE.AND P2, PT, R13, 0x1, PT ;  /* 0x000000010d00780c */ /* 0x000fda0003f45270 */
[----:B------:R-:W0:Y:S02]  /*15470*/  @P2 LDC.64 R86, c[0x0][0x9e8] ;  /* 0x00027a00ff562b82 */ /* 0x000e240000000a00 */
[----:B0-----:R-:W-:-:S05]  /*15480*/  @P2 IMAD.HI.U32 R86, R8, R86, RZ ;  /* 0x0000005608562227 */ /* 0x001fca00078e00ff */
[----:B------:R-:W-:-:S07]  /*15490*/  @P2 SHF.R.U32.HI R8, RZ, R87, R86 ;  /* 0x00000057ff082219 */ /* 0x000fce0000011656 */
.L_x_14569:
[----:B------:R-:W-:Y:S05]  /*154a0*/  BSYNC B0 ;  /* 0x0000000000007941 */ /* 0x000fea0003800000 */
.L_x_14567:
[----:B------:R-:W-:-:S04]  /*154b0*/  IMAD R8, R8, R13, -R85 ;  /* 0x0000000d08087224 */ /* 0x000fc800078e0a55 */
[----:B------:R-:W-:-:S05]  /*154c0*/  IMAD.IADD R8, R8, 0x1, -R155 ;  /* 0x0000000108087824 */ /* 0x000fca00078e0a9b */
[----:B------:R-:W-:Y:S02]  /*154d0*/  VIADDMNMX R121, R8, R13, R121, PT ;  /* 0x0000000d08797246 */ /* 0x000fe40003800179 */
[----:B------:R-:W-:-:S07]  /*154e0*/  VIMNMX R120, R120, R8, !PT ;  /* 0x0000000878787248 */ /* 0x000fce0007fe0100 */
.L_x_14566:
        /* <DEDUP_REMOVED lines=51> */
[----:B------:R-:W-:Y:S02]  /*15820*/  FSEL R34, R34, -INF , !P2 ;  /* 0xff80000022227808 */ /* 0x000fe40005000000 */
[----:B------:R-:W-:Y:S02]  /*15830*/  ISETP.GT.AND P2, PT, R120, 0x21, P1 ;  /* 0x000000217800780c */ /* 0x000fe40000f44270 */
[----:B------:R-:W-:Y:S02]  /*15840*/  FMNMX.FTZ R8, R71, R8, !PT ;  /* 0x0000000847087209 */ /* 0x000fe40007810000 */
[----:B------:R-:W-:-:S02]  /*15850*/  FSEL R40, R40, -INF , !P3 ;  /* 0xff80000028287808 */ /* 0x000fc40005800000 */
        /* <DEDUP_REMOVED lines=42> */
[----:B0-----:R-:W-:-:S02]  /*15b00*/  FMNMX.FTZ R55, R8, R13, !PT ;  /* 0x0000000d08377209 */ /* 0x001fc40007810000 */
[----:B------:R-:W-:Y:S02]  /*15b10*/  FSEL R66, R66, -INF , !P3 ;  /* 0xff80000042427808 */ /* 0x000fe40005800000 */
[----:B------:R-:W-:Y:S01]  /*15b20*/  ISETP.GT.AND P3, PT, R120, 0x60, P1 ;  /* 0x000000607800780c */ /* 0x000fe20000f64270 */
        /* <DEDUP_REMOVED lines=18> */
[----:B0-----:R-:W-:Y:S02]  /*15c50*/  FMNMX.FTZ R13, R55, R86, !PT ;  /* 0x00000056370d7209 */ /* 0x001fe40007810000 */
[----:B------:R-:W-:Y:S02]  /*15c60*/  ISETP.GT.AND P3, PT, R120, 0x71, P1 ;  /* 0x000000717800780c */ /* 0x000fe40000f64270 */
[----:B------:R-:W-:Y:S01]  /*15c70*/  ISETP.LT.OR P2, PT, R121, 0x6a, P2 ;  /* 0x0000006a7900780c */ /* 0x000fe20001741670 */
[----:B------:R-:W-:Y:S01]  /*15c80*/  FMUL.FTZ R8, R13, UR30 ;  /* 0x0000001e0d087c20 */ /* 0x000fe20008410000 */
[----:B------:R-:W-:Y:S02]  /*15c90*/  ISETP.LT.OR P3, PT, R121, 0x72, P3 ;  /* 0x000000727900780c */ /* 0x000fe40001f61670 */
[----:B------:R-:W-:-:S02]  /*15ca0*/  FSEL R76, R76, -INF , !P2 ;  /* 0xff8000004c4c7808 */ /* 0x000fc40005000000 */
[----:B------:R-:W-:Y:S02]  /*15cb0*/  FSETP.NEU.FTZ.AND P2, PT, R13, -INF , PT ;  /* 0xff8000000d00780b */ /* 0x000fe40003f5d000 */
[----:B------:R-:W-:Y:S02]  /*15cc0*/  FSEL R80, R80, -INF , !P3 ;  /* 0xff80000050507808 */ /* 0x000fe40005800000 */
[----:B------:R-:W-:Y:S02]  /*15cd0*/  ISETP.GT.AND P3, PT, R120, RZ, P1 ;  /* 0x000000ff7800720c */ /* 0x000fe40000f64270 */
[----:B------:R-:W-:Y:S02]  /*15ce0*/  FSEL R8, R8, RZ, P2 ;  /* 0x000000ff08087208 */ /* 0x000fe40001000000 */
[----:B------:R-:W-:-:S03]  /*15cf0*/  ISETP.LT.OR P3, PT, R121, 0x1, P3 ;  /* 0x000000017900780c */ /* 0x000fc60001f61670 */
[--C-:B------:R-:W-:Y:S01]  /*15d00*/  FFMA.FTZ R148, R9, UR30, -R8.reuse ;  /* 0x0000001e09947c23 */ /* 0x100fe20008010808 */
[--C-:B------:R-:W-:Y:S01]  /*15d10*/  FFMA.FTZ R9, R54, UR30, -R8.reuse ;  /* 0x0000001e36097c23 */ /* 0x100fe20008010808 */
[----:B------:R-:W-:Y:S01]  /*15d20*/  FSEL R54, R12, -INF , !P3 ;  /* 0xff8000000c367808 */ /* 0x000fe20005800000 */
[--C-:B------:R-:W-:Y:S01]  /*15d30*/  FFMA.FTZ R144, R27, UR30, -R8.reuse ;  /* 0x0000001e1b907c23 */ /* 0x100fe20008010808 */
        /* <DEDUP_REMOVED lines=88> */
[----:B-1----:R-:W-:-:S02]  /*162c0*/  FMNMX.FTZ R12, R12, R47, !PT ;  /* 0x0000002f0c0c7209 */ /* 0x002fc40007810000 */
[----:B------:R-:W-:Y:S02]  /*162d0*/  FSEL R47, R13, RZ, P2 ;  /* 0x000000ff0d2f7208 */ /* 0x000fe40001000000 */
[C---:B------:R-:W-:Y:S01]  /*162e0*/  FSETP.NEU.FTZ.AND P1, PT, R12.reuse, -INF , PT ;  /* 0xff8000000c00780b */ /* 0x040fe20003f3d000 */
[----:B0-----:R-:W-:Y:S02]  /*162f0*/  FMUL.FTZ R49, R12, UR30 ;  /* 0x0000001e0c317c20 */ /* 0x001fe40008410000 */
[----:B------:R-:W-:Y:S01]  /*16300*/  MUFU.EX2 R134, R134 ;  /* 0x0000008600867308 */ /* 0x000fe20000000800 */
[----:B------:R-:W-:-:S04]  /*16310*/  FADD.FTZ R47, -R47, R14 ;  /* 0x0000000e2f2f7221 */ /* 0x000fc80000010100 */
[----:B------:R-:W-:Y:S01]  /*16320*/  FMUL.FTZ R8, R47, UR30 ;  /* 0x0000001e2f087c20 */ /* 0x000fe20008410000 */
[----:B------:R-:W-:Y:S02]  /*16330*/  FSEL R47, R49, RZ, P1 ;  /* 0x000000ff312f7208 */ /* 0x000fe40000800000 */
[----:B------:R-:W-:Y:S03]  /*16340*/  MUFU.EX2 R45, R45 ;  /* 0x0000002d002d7308 */ /* 0x000fe60000000800 */
[--C-:B------:R-:W-:Y:S01]  /*16350*/  FFMA.FTZ R147, R32, UR30, -R47.reuse ;  /* 0x0000001e20937c23 */ /* 0x100fe2000801082f */
[----:B------:R-:W-:Y:S01]  /*16360*/  FSEL R32, R12, RZ, P1 ;  /* 0x000000ff0c207208 */ /* 0x000fe20000800000 */
[--C-:B------:R-:W-:Y:S01]  /*16370*/  FFMA.FTZ R149, R54, UR30, -R47.reuse ;  /* 0x0000001e36957c23 */ /* 0x100fe2000801082f */
[--C-:B------:R-:W-:Y:S01]  /*16380*/  FFMA.FTZ R51, R20, UR30, -R47.reuse ;  /* 0x0000001e14337c23 */ /* 0x100fe2000801082f */
[----:B------:R-:W-:Y:S01]  /*16390*/  FFMA.FTZ R151, R25, UR30, -R47 ;  /* 0x0000001e19977c23 */ /* 0x000fe2000801082f */
[----:B------:R-:W0:Y:S01]  /*163a0*/  MUFU.EX2 R8, R8 ;  /* 0x0000000800087308 */ /* 0x000e220000000800 */
[----:B------:R-:W-:Y:S01]  /*163b0*/  FADD.FTZ R5, -R32, R5 ;  /* 0x0000000520057221 */ /* 0x000fe20000010100 */
[--C-:B------:R-:W-:Y:S01]  /*163c0*/  FFMA.FTZ R49, R26, UR30, -R47.reuse ;  /* 0x0000001e1a317c23 */ /* 0x100fe2000801082f */
[--C-:B------:R-:W-:Y:S01]  /*163d0*/  FFMA.FTZ R145, R28, UR30, -R47.reuse ;  /* 0x0000001e1c917c23 */ /* 0x100fe2000801082f */
[--C-:B------:R-:W-:Y:S01]  /*163e0*/  FFMA.FTZ R30, R30, UR30, -R47.reuse ;  /* 0x0000001e1e1e7c23 */ /* 0x100fe2000801082f */
[----:B------:R-:W-:Y:S01]  /*163f0*/  FMUL.FTZ R5, R5, UR30 ;  /* 0x0000001e05057c20 */ /* 0x000fe20008410000 */
        /* <DEDUP_REMOVED lines=32> */
[----:B------:R-:W-:-:S02]  /*16600*/  FADD.FTZ R4, R150, R3 ;  /* 0x0000000396047221 */ /* 0x000fc40000010000 */
        /* <DEDUP_REMOVED lines=103> */
.L_x_14570:
[----:B------:R-:W2:Y:S01]  /*16c80*/  LDL R50, [R1+0x3c] ;  /* 0x00003c0001327983 */ /* 0x000ea20000100800 */
[----:B------:R-:W-:Y:S01]  /*16c90*/  IMAD R15, R15, 0x8, R2 ;  /* 0x000000080f0f7824 */ /* 0x000fe200078e0202 */
[----:B------:R-:W-:Y:S01]  /*16ca0*/  F2FP.F16.F32.PACK_AB R122, R14, R122 ;  /* 0x0000007a0e7a723e */ /* 0x000fe200000000ff */
        /* <DEDUP_REMOVED lines=70> */
[----:B0-----:R-:W-:Y:S02]  /*17110*/  MOV R15, R19 ;  /* 0x00000013000f7202 */ /* 0x001fe40000000f00 */
[C---:B--2---:R-:W-:Y:S01]  /*17120*/  ISETP.GT.AND P1, PT, R0.reuse, R50, PT ;  /* 0x000000320000720c */ /* 0x044fe20003f24270 */
[----:B------:R-:W-:-:S12]  /*17130*/  VIADD R0, R0, 0xffffffff ;  /* 0xffffffff00007836 */ /* 0x000fd80000000000 */
[----:B------:R-:W-:Y:S05]  /*17140*/  @P1 BRA `(.L_x_14571) ;  /* 0xffffffc800001947 */ /* 0x000fea000383ffff */
.L_x_14551:
[----:B------:R-:W-:Y:S05]  /*17150*/  WARPSYNC.ALL ;  /* 0x0000000000007948 */ /* 0x000fea0003800000 */
[----:B------:R-:W-:Y:S06]  /*17160*/  BAR.ARV 0x8, 0x200 ;  /* 0x0208000000007b1d */ /* 0x000fec0000002000 */
[----:B------:R-:W-:Y:S05]  /*17170*/  @!P0 BRA `(.L_x_14572) ;  /* 0x0000000000048947 */ /* 0x000fea0003800000 */
[----:B------:R-:W-:Y:S01]  /*17180*/  BPT.TRAP 0x1 ;  /* 0x000000040000795c */ /* 0x000fe20000300000 */
.L_x_14572:
[----:B------:R-:W-:Y:S01]  /*17190*/  IMAD R11, R19, 0x8, R2 ;  /* 0x00000008130b7824 */ /* 0x000fe200078e0202 */
[----:B------:R-:W-:-:S04]  /*171a0*/  SHF.L.U32 R0, R154, 0x1f, RZ ;  /* 0x0000001f9a007819 */ /* 0x000fc800000006ff */
[----:B------:R0:W1:Y:S01]  /*171b0*/  SYNCS.PHASECHK.TRANS64.TRYWAIT P1, [R11+URZ+0x16850], R0 ;  /* 0x016850000b0075a7 */ /* 0x000062000802017f */
[----:B------:R-:W-:Y:S05]  /*171c0*/  @!P0 BRA `(.L_x_14573) ;  /* 0x0000000000048947 */ /* 0x000fea0003800000 */
[----:B------:R-:W-:Y:S01]  /*171d0*/  BPT.TRAP 0x1 ;  /* 0x000000040000795c */ /* 0x000fe20000300000 */
.L_x_14573:
[----:B------:R-:W-:-:S05]  /*171e0*/  VIADD R2, R2, 0x400 ;  /* 0x0000040002027836 */ /* 0x000fca0000000000 */
[----:B------:R-:W-:-:S04]  /*171f0*/  SHF.R.U32.HI R2, RZ, 0x4, R2 ;  /* 0x00000004ff027819 */ /* 0x000fc80000011602 */
[----:B------:R-:W-:Y:S01]  /*17200*/  LOP3.LUT R2, R2, 0x3fff, RZ, 0xc0, !PT ;  /* 0x00003fff02027812 */ /* 0x000fe200078ec0ff */
[----:B-1----:R-:W-:Y:S06]  /*17210*/  @P1 BRA `(.L_x_14574) ;  /* 0x0000000000081947 */ /* 0x002fec0003800000 */
[----:B------:R-:W1:Y:S02]  /*17220*/  SYNCS.PHASECHK.TRANS64.TRYWAIT P1, [R11+URZ+0x16850], R0 ;  /* 0x016850000b0075a7 */ /* 0x000e64000802017f */
[----:B-1----:R-:W-:Y:S05]  /*17230*/  @!P1 BRA `(.L_x_14575) ;  /* 0x000000c000549947 */ /* 0x002fea0003800000 */
.L_x_14574:
[----:B------:R-:W-:Y:S01]  /*17240*/  IMAD R6, R19, 0x400, R2 ;  /* 0x0000040013067824 */ /* 0x000fe200078e0202 */
[----:B------:R-:W-:Y:S05]  /*17250*/  WARPSYNC.ALL ;  /* 0x0000000000007948 */ /* 0x000fea0003800000 */
[----:B------:R-:W-:Y:S01]  /*17260*/  IMAD.MOV.U32 R7, RZ, RZ, 0x40000040 ;  /* 0x40000040ff077424 */ /* 0x000fe200078e00ff */
[C---:B------:R-:W-:Y:S01]  /*17270*/  R2UR UR6, R6.reuse ;  /* 0x00000000060672ca */ /* 0x040fe200000e0000 */
[----:B------:R-:W-:Y:S01]  /*17280*/  WARPGROUP.ARRIVE ;  /* 0x00000000000079c5 */ /* 0x000fe20000000000 */
[----:B------:R-:W-:Y:S01]  /*17290*/  VIADD R8, R6, 0x80 ;  /* 0x0000008006087836 */ /* 0x000fe20000000000 */
[----:B------:R-:W2:Y:S01]  /*172a0*/  SHFL.BFLY PT, R5, R4, 0x2, 0x1f ;  /* 0x0c401f0004057f89 */ /* 0x000ea200000e0000 */
[----:B------:R-:W-:Y:S01]  /*172b0*/  R2UR UR7, R7 ;  /* 0x00000000070772ca */ /* 0x000fe200000e0000 */
[----:B------:R-:W-:-:S02]  /*172c0*/  IMAD.MOV.U32 R9, RZ, RZ, 0x40000040 ;  /* 0x40000040ff097424 */ /* 0x000fc400078e00ff */
[----:B01----:R-:W0:Y:S01]  /*172d0*/  SHFL.BFLY PT, R0, R3, 0x2, 0x1f ;  /* 0x0c401f0003007f89 */ /* 0x003e2200000e0000 */
[----:B------:R-:W-:Y:S02]  /*172e0*/  IMAD.MOV.U32 R7, RZ, RZ, 0x40000040 ;  /* 0x40000040ff077424 */ /* 0x000fe400078e00ff */
[----:B------:R-:W-:-:S07]  /*172f0*/  IMAD.U32 R20, RZ, RZ, UR30 ;  /* 0x0000001eff147e24 */ /* 0x000fce000f8e00ff */
[----:B------:R-:W-:Y:S01]  /*17300*/  HGMMA.64x64x16.F32 R88, R148, gdesc[UR4].tnspB, R88, gsb0 ;  /* 0x40e0000494587df0 */ /* 0x000fe20008000858 */
[----:B------:R-:W-:Y:S01]  /*17310*/  R2UR UR6, R8 ;  /* 0x00000000080672ca */ /* 0x000fe200000e0000 */
[----:B------:R-:W-:Y:S01]  /*17320*/  VIADD R8, R6, 0x100 ;  /* 0x0000010006087836 */ /* 0x000fe20000000000 */
[----:B------:R-:W-:Y:S01]  /*17330*/  R2UR UR7, R9 ;  /* 0x00000000090772ca */ /* 0x000fe200000e0000 */
[----:B------:R-:W-:Y:S02]  /*17340*/  IMAD.MOV.U32 R9, RZ, RZ, 0x40000040 ;  /* 0x40000040ff097424 */ /* 0x000fe400078e00ff */
[----:B--2---:R-:W-:Y:S01]  /*17350*/  FADD.FTZ R5, R5, R4 ;  /* 0x0000000405057221 */ /* 0x004fe20000010000 */
[----:B------:R-:W-:Y:S02]  /*17360*/  IMAD.MOV.U32 R4, RZ, RZ, RZ ;  /* 0x000000ffff047224 */ /* 0x000fe400078e00ff */
[----:B0-----:R-:W-:Y:S01]  /*17370*/  FADD.FTZ R2, R0, R3 ;  /* 0x0000000300027221 */ /* 0x001fe20000010000 */
[----:B------:R-:W-:Y:S01]  /*17380*/  IMAD.MOV.U32 R3, RZ, RZ, -0x800000 ;  /* 0xff800000ff037424 */ /* 0x000fe200078e00ff */
[----:B------:R-:W0:Y:S02]  /*17390*/  SHFL.BFLY PT, R0, R5, 0x1, 0x1f ;  /* 0x0c201f0005007f89 */ /* 0x000e2400000e0000 */
[----:B0-----:R-:W-:Y:S01]  /*173a0*/  FADD.FTZ R10, R5, R0 ;  /* 0x00000000050a7221 */ /* 0x001fe20000010000 */
[----:B------:R-:W-:-:S04]  /*173b0*/  IMAD.MOV.U32 R0, RZ, RZ, -0x800000 ;  /* 0xff800000ff007424 */ /* 0x000fc800078e00ff */
[----:B------:R-:W-:-:S13]  /*173c0*/  FSETP.NE.FTZ.AND P1, PT, R10, RZ, PT ;  /* 0x000000ff0a00720b */ /* 0x000fda0003f35000 */
[----:B------:R-:W-:Y:S01]  /*173d0*/  @P1 MUFU.RCP R4, R10 ;  /* 0x0000000a00041308 */ /* 0x000fe20000001000 */
[----:B------:R-:W-:Y:S02]  /*173e0*/  WARPGROUP.DEPBAR.LE gsb0, 0x0 ;  /* 0x00008000000079c5 */ /* 0x000fe40000010000 */
[----:B------:R-:W-:-:S06]  /*173f0*/  WARPGROUP.ARRIVE ;  /* 0x00000000000079c5 */ /* 0x000fcc0000000000 */
        /* <DEDUP_REMOVED lines=36> */
[----:B------:R-:W-:Y:S01]  /*17640*/  R2UR UR7, R7 ;  /* 0x00000000070772ca */ /* 0x000fe200000e0000 */
[----:B------:R-:W0:Y:S01]  /*17650*/  @P1 MUFU.LG2 R6, R10 ;  /* 0x0000000a00061308 */ /* 0x000e220000000c00 */
[----:B------:R-:W1:Y:S01]  /*17660*/  SHFL.BFLY PT, R7, R2, 0x1, 0x1f ;  /* 0x0c201f0002077f89 */ /* 0x000e6200000e0000 */
[----:B0-----:R-:W-:Y:S01]  /*17670*/  @P1 FMUL.FTZ R5, R6, 0.69314718246459960938 ;  /* 0x3f31721806051820 */ /* 0x001fe20000410000 */
[----:B-1----:R-:W-:Y:S01]  /*17680*/  FADD.FTZ R14, R2, R7 ;  /* 0x00000007020e7221 */ /* 0x002fe20000010000 */
[----:B------:R-:W-:Y:S01]  /*17690*/  MOV R7, RZ ;  /* 0x000000ff00077202 */ /* 0x000fe20000000f00 */
[----:B------:R-:W-:-:S03]  /*176a0*/  IMAD.U32 R2, RZ, RZ, UR30 ;  /* 0x0000001eff027e24 */ /* 0x000fc6000f8e00ff */
        /* <DEDUP_REMOVED lines=10> */
[----:B------:R-:W-:Y:S03]  /*17750*/  HGMMA.64x64x16.F32 R88, R120, gdesc[UR4].tnspB, R88, gsb0 ;  /* 0x40e0000478587df0 */ /* 0x000fe60008000858 */
[----:B------:R-:W-:Y:S02]  /*17760*/  WARPGROUP.DEPBAR.LE gsb0, 0x0 ;  /* 0x00008000000079c5 */ /* 0x000fe40000010000 */
[----:B-12---:R-:W-:Y:S05]  /*17770*/  @!P0 BRA `(.L_x_14576) ;  /* 0x0000000000048947 */ /* 0x006fea0003800000 */
[----:B------:R-:W-:Y:S01]  /*17780*/  BPT.TRAP 0x1 ;  /* 0x000000040000795c */ /* 0x000fe20000300000 */
.L_x_14576:
        /* <DEDUP_REMOVED lines=42> */
[----:B0-----:R-:W-:-:S11]  /*17a30*/  SEL R19, R19, RZ, P1 ;  /* 0x000000ff13137207 */ /* 0x001fd60000800000 */
.L_x_14461:
[----:B------:R-:W0:Y:S01]  /*17a40*/  S2R R2, SR_TID.X ;  /* 0x0000000000027919 */ /* 0x000e220000002100 */
[----:B------:R-:W-:Y:S05]  /*17a50*/  WARPSYNC.ALL ;  /* 0x0000000000007948 */ /* 0x000fea0003800000 */
[----:B0-----:R-:W-:-:S05]  /*17a60*/  VIADD R49, R2, 0xffffff80 ;  /* 0xffffff8002317836 */ /* 0x001fca0000000000 */
[--C-:B------:R-:W-:Y:S02]  /*17a70*/  SHF.R.S32.HI R48, RZ, 0x1f, R49.reuse ;  /* 0x0000001fff307819 */ /* 0x100fe40000011431 */
[----:B------:R-:W-:Y:S02]  /*17a80*/  SHF.R.S32.HI R2, RZ, 0x1f, R49 ;  /* 0x0000001fff027819 */ /* 0x000fe40000011431 */
[-C--:B------:R-:W-:Y:S02]  /*17a90*/  LEA.HI R48, R48, R49.reuse, RZ, 0x3 ;  /* 0x0000003130307211 */ /* 0x080fe400078f18ff */
[----:B------:R-:W-:Y:S02]  /*17aa0*/  LEA.HI R2, R2, R49, RZ, 0x3 ;  /* 0x0000003102027211 */ /* 0x000fe400078f18ff */
[----:B------:R-:W-:Y:S02]  /*17ab0*/  LOP3.LUT R48, R48, 0xfffffff8, RZ, 0xc0, !PT ;  /* 0xfffffff830307812 */ /* 0x000fe400078ec0ff */
[----:B------:R-:W-:-:S03]  /*17ac0*/  SHF.R.S32.HI R42, RZ, 0x3, R2 ;  /* 0x00000003ff2a7819 */ /* 0x000fc60000011402 */
[----:B------:R-:W-:-:S05]  /*17ad0*/  IMAD.IADD R48, R49, 0x1, -R48 ;  /* 0x0000000131307824 */ /* 0x000fca00078e0a30 */
[----:B------:R-:W-:-:S04]  /*17ae0*/  SHF.L.U32 R43, R48, 0x3, RZ ;  /* 0x00000003302b7819 */ /* 0x000fc800000006ff */
[----:B------:R-:W-:Y:S01]  /*17af0*/  SHF.R.S32.HI R44, RZ, 0x1f, R43 ;  /* 0x0000001fff2c7819 */ /* 0x000fe2000001142b */
        /* <DEDUP_REMOVED lines=9> */
[----:B------:R-:W2:Y:S01]  /*17b90*/  LDL R4, [R1+0x60] ;  /* 0x0000600001047983 */ /* 0x000ea20000100800 */
[----:B------:R-:W-:-:S03]  /*17ba0*/  ULDC UR4, c[0x0][0xad4] ;  /* 0x0002b50000047ab9 */ /* 0x000fc60000000800 */
[----:B------:R-:W3:Y:S04]  /*17bb0*/  LDL.LU R28, [R1+0x4c] ;  /* 0x00004c00011c7983 */ /* 0x000ee80000300800 */
[----:B-----5:R-:W4:Y:S01]  /*17bc0*/  LDL R38, [R1+0x50] ;  /* 0x0000500001267983 */ /* 0x020f220000100800 */
[----:B------:R-:W0:Y:S01]  /*17bd0*/  S2R R5, SR_SWINHI ;  /* 0x0000000000057919 */ /* 0x000e220000002f00 */
[----:B------:R-:W-:Y:S02]  /*17be0*/  MOV R24, R2 ;  /* 0x0000000200187202 */ /* 0x000fe40000000f00 */
[----:B0-----:R-:W-:Y:S02]  /*17bf0*/  MOV R25, R5 ;  /* 0x0000000500197202 */ /* 0x001fe40000000f00 */
[----:B------:R-:W-:Y:S01]  /*17c00*/  F2FP.F16.F32.PACK_AB R14, R93, R92 ;  /* 0x0000005c5d0e723e */ /* 0x000fe200000000ff */
[----:B-1----:R-:W-:-:S02]  /*17c10*/  IMAD.MOV.U32 R32, RZ, RZ, RZ ;  /* 0x000000ffff207224 */ /* 0x002fc400078e00ff */
[----:B--2---:R-:W-:-:S03]  /*17c20*/  IMAD.WIDE R8, R4, 0x2, R24 ;  /* 0x0000000204087825 */ /* 0x004fc600078e0218 */
[----:B------:R-:W-:-:S05]  /*17c30*/  IADD3 R27, P0, R8, 0x60, RZ ;  /* 0x00000060081b7810 */ /* 0x000fca0007f1e0ff */
[----:B------:R-:W-:Y:S01]  /*17c40*/  IMAD.X R5, RZ, RZ, R9, P0 ;  /* 0x000000ffff057224 */ /* 0x000fe200000e0609 */
[----:B---3--:R-:W-:-:S04]  /*17c50*/  ISETP.NE.AND P0, PT, R28, RZ, PT ;  /* 0x000000ff1c00720c */ /* 0x008fc80003f05270 */
        /* <DEDUP_REMOVED lines=11> */
[----:B------:R-:W-:Y:S02]  /*17d10*/  ISETP.NE.U32.AND P0, PT, RZ, UR6, PT ;  /* 0x00000006ff007c0c */ /* 0x000fe4000bf05070 */
[----:B------:R-:W-:Y:S02]  /*17d20*/  SHF.R.U64 R11, R11, 0x3, RZ ;  /* 0x000000030b0b7819 */ /* 0x000fe400000012ff */
[----:B------:R-:W-:Y:S02]  /*17d30*/  SHF.R.U64 R4, R4, 0x3, RZ ;  /* 0x0000000304047819 */ /* 0x000fe400000012ff */
[----:B------:R-:W-:Y:S02]  /*17d40*/  SHF.R.U64 R6, R6, 0x3, RZ ;  /* 0x0000000306067819 */ /* 0x000fe400000012ff */
[----:B------:R-:W-:-:S02]  /*17d50*/  SHF.R.U64 R12, R12, 0x3, RZ ;  /* 0x000000030c0c7819 */ /* 0x000fc400000012ff */
[----:B------:R-:W-:Y:S02]  /*17d60*/  ISETP.NE.AND.EX P0, PT, RZ, UR7, PT, P0 ;  /* 0x00000007ff007c0c */ /* 0x000fe4000bf05300 */
[----:B------:R-:W-:Y:S01]  /*17d70*/  LOP3.LUT R8, R11, R8, RZ, 0x3c, !PT ;  /* 0x000000080b087212 */ /* 0x000fe200078e3cff */
[--C-:B------:R-:W-:Y:S01]  /*17d80*/  IMAD.X R7, RZ, RZ, R9.reuse, P1 ;  /* 0x000000ffff077224 */ /* 0x100fe200008e0609 */
[----:B------:R-:W-:Y:S01]  /*17d90*/  LOP3.LUT R10, R4, R13, RZ, 0x3c, !PT ;  /* 0x0000000d040a7212 */ /* 0x000fe200078e3cff */
[----:B------:R-:W-:Y:S01]  /*17da0*/  IMAD.X R11, RZ, RZ, R9, P2 ;  /* 0x000000ffff0b7224 */ /* 0x000fe200010e0609 */
[----:B------:R-:W-:Y:S02]  /*17db0*/  LOP3.LUT R6, R6, R15, RZ, 0x3c, !PT ;  /* 0x0000000f06067212 */ /* 0x000fe400078e3cff */
[----:B------:R-:W-:Y:S02]  /*17dc0*/  LOP3.LUT R4, R12, R27, RZ, 0x3c, !PT ;  /* 0x0000001b0c047212 */ /* 0x000fe400078e3cff */
[----:B------:R-:W-:Y:S01]  /*17dd0*/  MOV R9, R8 ;  /* 0x0000000800097202 */ /* 0x000fe20000000f00 */
[----:B------:R-:W4:Y:S01]  /*17de0*/  LDC.64 R26, c[0x0][0xc00] ;  /* 0x00030000ff1a7b82 */ /* 0x000f220000000a00 */
[----:B------:R-:W-:-:S02]  /*17df0*/  F2FP.F16.F32.PACK_AB R12, R21, R20 ;  /* 0x00000014150c723e */ /* 0x000fc400000000ff */
[----:B------:R-:W-:Y:S02]  /*17e00*/  F2FP.F16.F32.PACK_AB R13, R91, R90 ;  /* 0x0000005a5b0d723e */ /* 0x000fe400000000ff */
[----:B------:R-:W-:Y:S02]  /*17e10*/  F2FP.F16.F32.PACK_AB R15, R95, R94 ;  /* 0x0000005e5f0f723e */ /* 0x000fe400000000ff */
[----:B------:R-:W-:Y:S01]  /*17e20*/  MOV R31, R6 ;  /* 0x00000006001f7202 */ /* 0x000fe20000000f00 */
[----:B------:R-:W0:Y:S01]  /*17e30*/  @P0 LDC.64 R28, c[0x0][0xc08] ;  /* 0x00030200ff1c0b82 */ /* 0x000e220000000a00 */
        /* <DEDUP_REMOVED lines=10> */
[----:B-1----:R-:W-:Y:S02]  /*17ee0*/  F2FP.F16.F32.PACK_AB R9, R107, R106 ;  /* 0x0000006a6b09723e */ /* 0x002fe400000000ff */
[----:B------:R-:W-:Y:S02]  /*17ef0*/  F2FP.F16.F32.PACK_AB R12, R113, R112 ;  /* 0x00000070710c723e */ /* 0x000fe400000000ff */
[----:B------:R-:W-:Y:S02]  /*17f00*/  F2FP.F16.F32.PACK_AB R13, R115, R114 ;  /* 0x00000072730d723e */ /* 0x000fe400000000ff */
[----:B------:R-:W-:Y:S02]  /*17f10*/  F2FP.F16.F32.PACK_AB R14, R117, R116 ;  /* 0x00000074750e723e */ /* 0x000fe400000000ff */
[----:B------:R-:W-:Y:S01]  /*17f20*/  F2FP.F16.F32.PACK_AB R15, R119, R118 ;  /* 0x00000076770f723e */ /* 0x000fe200000000ff */
[----:B------:R-:W-:Y:S04]  /*17f30*/  STSM.16.M88.4 [R36], R4 ;  /* 0x0000000424007844 */ /* 0x000fe80000000200 */
[----:B------:R1:W-:Y:S04]  /*17f40*/  STSM.16.M88.4 [R31], R8 ;  /* 0x000000081f007844 */ /* 0x0003e80000000200 */
[----:B------:R2:W-:Y:S01]  /*17f50*/  STSM.16.M88.4 [R30], R12 ;  /* 0x0000000c1e007844 */ /* 0x0005e20000000200 */
[----:B------:R-:W-:Y:S01]  /*17f60*/  BAR.SYNC.DEFER_BLOCKING 0x1, 0x180 ;  /* 0x0046000000007b1d */ /* 0x000fe20000010000 */
[----:B------:R-:W-:-:S04]  /*17f70*/  ISETP.NE.U32.AND P3, PT, RZ, UR4, PT ;  /* 0x00000004ff007c0c */ /* 0x000fc8000bf65070 */
[----:B------:R-:W-:Y:S01]  /*17f80*/  ISETP.NE.AND.EX P3, PT, RZ, UR5, PT, P3 ;  /* 0x00000005ff007c0c */ /* 0x000fe2000bf65330 */
[----:B------:R-:W-:Y:S01]  /*17f90*/  ULDC UR6, c[0x0][0xa88] ;  /* 0x0002a20000067ab9 */ /* 0x000fe20000000800 */
[C---:B----4-:R-:W-:Y:S01]  /*17fa0*/  IMAD.WIDE R26, R38.reuse, 0x4, R26 ;  /* 0x00000004261a7825 */ /* 0x050fe200078e021a */
[----:B------:R-:W-:Y:S01]  /*17fb0*/  ISETP.GT.AND P1, PT, R37, 0x1, PT ;  /* 0x000000012500780c */ /* 0x000fe20003f24270 */
[----:B-1----:R-:W1:Y:S02]  /*17fc0*/  LDC R8, c[0x0][0xbe8] ;  /* 0x0002fa00ff087b82 */ /* 0x002e640000000800 */
[----:B------:R-:W-:Y:S02]  /*17fd0*/  IMAD.U32 R45, RZ, RZ, UR6 ;  /* 0x00000006ff2d7e24 */ /* 0x000fe4000f8e00ff */
[----:B0-----:R-:W-:-:S05]  /*17fe0*/  @P0 IMAD.WIDE R4, R38, 0x4, R28 ;  /* 0x0000000426040825 */ /* 0x001fca00078e021c */
[----:B------:R0:W5:Y:S04]  /*17ff0*/  @P3 LDG.E R32, desc[UR42][R26.64] ;  /* 0x0000002a1a203981 */ /* 0x000168000c1e1900 */
[----:B------:R0:W5:Y:S01]  /*18000*/  @P0 LDG.E R45, desc[UR42][R4.64] ;  /* 0x0000002a042d0981 */ /* 0x000162000c1e1900 */
[----:B------:R-:W-:-:S05]  /*18010*/  IMAD.MOV.U32 R6, RZ, RZ, 0x9b8 ;  /* 0x000009b8ff067424 */ /* 0x000fca00078e00ff */
[----:B------:R-:W-:-:S04]  /*18020*/  SEL R6, R6, 0x978, P1 ;  /* 0x0000097806067807 */ /* 0x000fc80000800000 */
[----:B--2---:R0:W2:Y:S08]  /*18030*/  LDC.64 R12, c[0x0][R6+0x220] ;  /* 0x00008800060c7b82 */ /* 0x0040b00000000a00 */
[----:B------:R0:W3:Y:S08]  /*18040*/  LDC.64 R14, c[0x0][R6+0x218] ;  /* 0x00008600060e7b82 */ /* 0x0000f00000000a00 */
[----:B------:R0:W4:Y:S01]  /*18050*/  LDC.64 R10, c[0x0][R6+0x228] ;  /* 0x00008a00060a7b82 */ /* 0x0001220000000a00 */
[----:B-1----:R-:W-:Y:S01]  /*18060*/  ISETP.NE.AND P2, PT, R8, 0x1, PT ;  /* 0x000000010800780c */ /* 0x002fe20003f45270 */
[----:B0-----:R-:W-:-:S12]  /*18070*/  @P0 BRA `(.L_x_14579) ;  /* 0x0000000000100947 */ /* 0x001fd80003800000 */
[----:B------:R-:W-:Y:S05]  /*18080*/  @!P3 BRA `(.L_x_14579) ;  /* 0x00000000000cb947 */ /* 0x000fea0003800000 */
[----:B------:R-:W2:Y:S04]  /*18090*/  LDG.E R4, desc[UR42][R26.64] ;  /* 0x0000002a1a047981 */ /* 0x000ea8000c1e1900 */
[----:B-----5:R-:W2:Y:S02]  /*180a0*/  LDG.E R45, desc[UR42][R26.64+0x4] ;  /* 0x0000042a1a2d7981 */ /* 0x020ea4000c1e1900 */
[----:B--2---:R-:W-:-:S07]  /*180b0*/  IMAD.IADD R45, R45, 0x1, -R4 ;  /* 0x000000012d2d7824 */ /* 0x004fce00078e0a04 */
.L_x_14579:
[----:B------:R-:W3:Y:S04]  /*180c0*/  LDL R50, [R1+0x4] ;  /* 0x0000040001327983 */ /* 0x000ee80000100800 */
[----:B------:R-:W4:Y:S04]  /*180d0*/  LDL R30, [R1+0x34] ;  /* 0x00003400011e7983 */ /* 0x000f280000100800 */
[----:B------:R-:W4:Y:S04]  /*180e0*/  LDL R51, [R1+0x28] ;  /* 0x0000280001337983 */ /* 0x000f280000100800 */
[----:B------:R-:W4:Y:S01]  /*180f0*/  LDL R49, [R1+0x54] ;  /* 0x0000540001317983 */ /* 0x000f220000100800 */
[----:B------:R-:W-:Y:S01]  /*18100*/  ISETP.NE.U32.AND P0, PT, RZ, UR4, PT ;  /* 0x00000004ff007c0c */ /* 0x000fe2000bf05070 */
[----:B------:R-:W0:Y:S03]  /*18110*/  LDC.64 R6, c[0x0][R6+0x210] ;  /* 0x0000840006067b82 */ /* 0x000e260000000a00 */
[----:B------:R-:W-:-:S02]  /*18120*/  ISETP.NE.AND.EX P0, PT, RZ, UR5, PT, P0 ;  /* 0x00000005ff007c0c */ /* 0x000fc4000bf05300 */
[----:B------:R-:W-:Y:S02]  /*18130*/  SHF.R.S32.HI R26, RZ, 0x1f, R38 ;  /* 0x0000001fff1a7819 */ /* 0x000fe40000011426 */
[----:B------:R-:W-:Y:S01]  /*18140*/  SEL R9, R38, RZ, !P0 ;  /* 0x000000ff26097207 */ /* 0x000fe20004000000 */
[----:B------:R-:W1:Y:S01]  /*18150*/  @P2 LDC R28, c[0x0][0xbec] ;  /* 0x0002fb00ff1c2b82 */ /* 0x000e620000000800 */
[----:B------:R-:W4:Y:S07]  /*18160*/  LDL R38, [R1+0x5c] ;  /* 0x00005c0001267983 */ /* 0x000f2e0000100800 */
[----:B------:R-:W0:Y:S01]  /*18170*/  @P2 LDC R37, c[0x0][0xbf0] ;  /* 0x0002fc00ff252b82 */ /* 0x000e220000000800 */
[----:B------:R-:W-:-:S07]  /*18180*/  SEL R27, R26, RZ, !P0 ;  /* 0x000000ff1a1b7207 */ /* 0x000fce0004000000 */
[----:B------:R-:W1:Y:S01]  /*18190*/  LDC.64 R4, c[0x0][0xba8] ;  /* 0x0002ea00ff047b82 */ /* 0x000e620000000a00 */
[----:B--2---:R-:W-:Y:S01]  /*181a0*/  IMAD R13, R13, R9, RZ ;  /* 0x000000090d0d7224 */ /* 0x004fe200078e02ff */
[----:B------:R-:W2:Y:S03]  /*181b0*/  S2R R36, SR_TID.X ;  /* 0x0000000000247919 */ /* 0x000ea60000002100 */
[C---:B------:R-:W-:Y:S02]  /*181c0*/  IMAD R31, R12.reuse, R27, R13 ;  /* 0x0000001b0c1f7224 */ /* 0x040fe400078e020d */
[----:B------:R-:W-:-:S04]  /*181d0*/  IMAD.WIDE.U32 R12, R12, R9, RZ ;  /* 0x000000090c0c7225 */ /* 0x000fc800078e00ff */
[----:B------:R-:W-:Y:S01]  /*181e0*/  IMAD.IADD R31, R13, 0x1, R31 ;  /* 0x000000010d1f7824 */ /* 0x000fe200078e021f */
[----:B-1----:R-:W1:Y:S08]  /*181f0*/  @!P1 LDC R4, c[0x0][0xb50] ;  /* 0x0002d400ff049b82 */ /* 0x002e700000000800 */
[----:B------:R-:W1:Y:S01]  /*18200*/  @!P1 LDC R5, c[0x0][0xb54] ;  /* 0x0002d500ff059b82 */ /* 0x000e620000000800 */
[----:B--2---:R-:W-:-:S05]  /*18210*/  VIADD R40, R36, 0xffffff80 ;  /* 0xffffff8024287836 */ /* 0x004fca0000000000 */
[----:B------:R-:W-:-:S04]  /*18220*/  SHF.R.S32.HI R36, RZ, 0x1f, R40 ;  /* 0x0000001fff247819 */ /* 0x000fc80000011428 */
[----:B------:R-:W-:-:S04]  /*18230*/  LEA.HI R36, R36, R40, RZ, 0x7 ;  /* 0x0000002824247211 */ /* 0x000fc800078f38ff */
[----:B------:R-:W-:Y:S01]  /*18240*/  LOP3.LUT R36, R36, 0xffffff80, RZ, 0xc0, !PT ;  /* 0xffffff8024247812 */ /* 0x000fe200078ec0ff */
[----:B-----5:R-:W-:-:S04]  /*18250*/  IMAD R45, R45, R8, RZ ;  /* 0x000000082d2d7224 */ /* 0x020fc800078e02ff */
[----:B------:R-:W-:Y:S02]  /*18260*/  IMAD.IADD R36, R40, 0x1, -R36 ;  /* 0x0000000128247824 */ /* 0x000fe400078e0a24 */
[-C--:B---3--:R-:W-:Y:S02]  /*18270*/  IMAD R29, R15, R50.reuse, RZ ;  /* 0x000000320f1d7224 */ /* 0x088fe400078e02ff */
[----:B------:R-:W-:-:S04]  /*18280*/  IMAD.WIDE.U32 R14, R14, R50, RZ ;  /* 0x000000320e0e7225 */ /* 0x000fc800078e00ff */
[----:B----4-:R-:W-:Y:S01]  /*18290*/  IMAD.IADD R39, R30, 0x1, R51 ;  /* 0x000000011e277824 */ /* 0x010fe200078e0233 */
[----:B------:R-:W-:Y:S02]  /*182a0*/  IADD3 R26, P0, P3, R12, R14, R32 ;  /* 0x0000000e0c1a7210 */ /* 0x000fe40007b1e020 */
[----:B------:R-:W-:Y:S01]  /*182b0*/  SEL R27, R49, RZ, P1 ;  /* 0x000000ff311b7207 */ /* 0x000fe20000800000 */
[----:B------:R-:W-:Y:S01]  /*182c0*/  @P2 IMAD.HI.U32 R14, R39, R28, RZ ;  /* 0x0000001c270e2227 */ /* 0x000fe200078e00ff */
[----:B------:R-:W-:-:S03]  /*182d0*/  IADD3 R30, R15, R29, RZ ;  /* 0x0000001d0f1e7210 */ /* 0x000fc60007ffe0ff */
[----:B------:R-:W-:Y:S01]  /*182e0*/  IMAD.MOV.U32 R15, RZ, RZ, R39 ;  /* 0x000000ffff0f7224 */ /* 0x000fe200078e0027 */
[----:B0-----:R-:W-:Y:S01]  /*182f0*/  @P2 SHF.R.U32.HI R15, RZ, R37, R14 ;  /* 0x00000025ff0f2219 */ /* 0x001fe2000001160e */
[-C--:B------:R-:W-:Y:S01]  /*18300*/  IMAD R29, R11, R27.reuse, RZ ;  /* 0x0000001b0b1d7224 */ /* 0x080fe200078e02ff */
[----:B------:R-:W-:Y:S01]  /*18310*/  SHF.R.S32.HI R11, RZ, 0x1f, R32 ;  /* 0x0000001fff0b7819 */ /* 0x000fe20000011420 */
[----:B------:R-:W-:-:S03]  /*18320*/  IMAD.WIDE.U32 R12, R10, R27, RZ ;  /* 0x0000001b0a0c7225 */ /* 0x000fc600078e00ff */
[----:B------:R-:W-:Y:S01]  /*18330*/  IADD3.X R27, R31, R30, R11, P0, P3 ;  /* 0x0000001e1f1b7210 */ /* 0x000fe200007e640b */
[----:B------:R-:W-:Y:S01]  /*18340*/  IMAD.MOV R31, RZ, RZ, -R15 ;  /* 0x000000ffff1f7224 */ /* 0x000fe200078e0a0f */
[----:B------:R-:W-:Y:S01]  /*18350*/  IADD3 R12, P0, P3, R15, R26, R12 ;  /* 0x0000001a0f0c7210 */ /* 0x000fe20007b1e00c */
[----:B------:R-:W-:Y:S01]  /*18360*/  IMAD.IADD R29, R13, 0x1, R29 ;  /* 0x000000010d1d7824 */ /* 0x000fe200078e021d */
        /* <DEDUP_REMOVED lines=8> */
[----:B-1----:R-:W-:-:S04]  /*183f0*/  LEA R10, P0, R6, R4, 0x2 ;  /* 0x00000004060a7211 */ /* 0x002fc800078010ff */
[----:B------:R-:W-:Y:S01]  /*18400*/  LEA.HI.X R7, R6, R5, R7, 0x2, P0 ;  /* 0x0000000506077211 */ /* 0x000fe200000f1407 */
[----:B------:R-:W-:Y:S01]  /*18410*/  SHFL.IDX PT, R4, R10, RZ, 0x1c1f ;  /* 0x001c1fff0a047589 */ /* 0x000fe200000e0000 */
[----:B------:R-:W-:-:S03]  /*18420*/  IMAD.IADD R26, R38, 0x1, R51 ;  /* 0x00000001261a7824 */ /* 0x000fc600078e0233 */
[----:B------:R-:W0:Y:S04]  /*18430*/  SHFL.IDX PT, R5, R7, RZ, 0x1c1f ;  /* 0x001c1fff07057589 */ /* 0x000e2800000e0000 */
[----:B------:R-:W-:Y:S04]  /*18440*/  SHFL.IDX PT, R12, R10, 0x1, 0x1c1f ;  /* 0x003c1f000a0c7f89 */ /* 0x000fe800000e0000 */
[----:B------:R-:W1:Y:S01]  /*18450*/  SHFL.IDX PT, R13, R7, 0x1, 0x1c1f ;  /* 0x003c1f00070d7f89 */ /* 0x000e6200000e0000 */
[----:B------:R-:W-:Y:S01]  /*18460*/  LOP3.LUT P0, RZ, R36, 0x3, RZ, 0xc0, !PT ;  /* 0x0000000324ff7812 */ /* 0x000fe2000780c0ff */
[----:B------:R-:W-:-:S03]  /*18470*/  VIADD R6, R26, 0x8 ;  /* 0x000000081a067836 */ /* 0x000fc60000000000 */
[-C--:B------:R-:W-:Y:S02]  /*18480*/  ISETP.GE.OR P3, PT, R26, R45.reuse, P0 ;  /* 0x0000002d1a00720c */ /* 0x080fe40000766670 */
[----:B------:R-:W-:-:S11]  /*18490*/  ISETP.GE.OR P0, PT, R6, R45, P0 ;  /* 0x0000002d0600720c */ /* 0x000fd60000706670 */
[----:B0-----:R0:W-:Y:S04]  /*184a0*/  @!P3 ST.E desc[UR42][R4.64], R3 ;  /* 0x000000030400b985 */ /* 0x0011e8000c10192a */
[----:B-1----:R0:W-:Y:S01]  /*184b0*/  @!P0 ST.E desc[UR42][R12.64], R0 ;  /* 0x000000000c008985 */ /* 0x0021e2000c10192a */
[----:B------:R-:W-:Y:S05]  /*184c0*/  @P1 BRA `(.L_x_14580) ;  /* 0x0000000400b81947 */ /* 0x000fea0003800000 */
[----:B0-----:R-:W-:Y:S01]  /*184d0*/  LEA R3, R42, R43, 0x6 ;  /* 0x0000002b2a037211 */ /* 0x001fe200078e30ff */
[----:B------:R-:W0:Y:S01]  /*184e0*/  @P2 LDC R13, c[0x0][0xbec] ;  /* 0x0002fb00ff0d2b82 */ /* 0x000e220000000800 */
[----:B------:R-:W-:-:S03]  /*184f0*/  ULDC.64 UR4, c[0x0][0xaa0] ;  /* 0x0002a80000047ab9 */ /* 0x000fc60000000a00 */
[----:B------:R-:W-:-:S04]  /*18500*/  IMAD.WIDE R24, R3, 0x2, R24 ;  /* 0x0000000203187825 */ /* 0x000fc800078e0218 */
[----:B------:R-:W1:Y:S01]  /*18510*/  @P2 LDC R15, c[0x0][0xbf0] ;  /* 0x0002fc00ff0f2b82 */ /* 0x000e620000000800 */
[C---:B------:R-:W-:Y:S02]  /*18520*/  IADD3 R27, P0, R24.reuse, 0x1800, RZ ;  /* 0x00001800181b7810 */ /* 0x040fe40007f1e0ff */
[C---:B------:R-:W-:Y:S02]  /*18530*/  IADD3 R29, P1, R24.reuse, 0x3000, RZ ;  /* 0x00003000181d7810 */ /* 0x040fe40007f3e0ff */
[----:B------:R-:W-:Y:S02]  /*18540*/  IADD3 R37, P3, R24, 0x4800, RZ ;  /* 0x0000480018257810 */ /* 0x000fe40007f7e0ff */
[----:B------:R-:W-:Y:S02]  /*18550*/  LOP3.LUT R26, R27, 0x380, RZ, 0xc0, !PT ;  /* 0x000003801b1a7812 */ /* 0x000fe400078ec0ff */
[----:B------:R-:W-:Y:S02]  /*18560*/  LOP3.LUT R28, R29, 0x380, RZ, 0xc0, !PT ;  /* 0x000003801d1c7812 */ /* 0x000fe400078ec0ff */
[----:B------:R-:W-:-:S02]  /*18570*/  LOP3.LUT R36, R37, 0x380, RZ, 0xc0, !PT ;  /* 0x0000038025247812 */ /* 0x000fc400078ec0ff */
[----:B------:R-:W-:Y:S01]  /*18580*/  LOP3.LUT R5, R24, 0x380, RZ, 0xc0, !PT ;  /* 0x0000038018057812 */ /* 0x000fe200078ec0ff */
[----:B------:R-:W-:Y:S01]  /*18590*/  IMAD R11, R11, UR4, RZ ;  /* 0x000000040b0b7c24 */ /* 0x000fe2000f8e02ff */
[----:B------:R-:W-:Y:S02]  /*185a0*/  SHF.R.U64 R26, R26, 0x3, RZ ;  /* 0x000000031a1a7819 */ /* 0x000fe400000012ff */
[----:B------:R-:W-:Y:S02]  /*185b0*/  SHF.R.U64 R28, R28, 0x3, RZ ;  /* 0x000000031c1c7819 */ /* 0x000fe400000012ff */
[----:B------:R-:W-:Y:S02]  /*185c0*/  SHF.R.U64 R36, R36, 0x3, RZ ;  /* 0x0000000324247819 */ /* 0x000fe400000012ff */
[----:B------:R-:W-:Y:S01]  /*185d0*/  SHF.R.U64 R5, R5, 0x3, RZ ;  /* 0x0000000305057819 */ /* 0x000fe200000012ff */
[----:B------:R-:W-:Y:S01]  /*185e0*/  IMAD R3, R32, UR5, R11 ;  /* 0x0000000520037c24 */ /* 0x000fe2000f8e020b */
[----:B------:R-:W-:Y:S01]  /*185f0*/  LOP3.LUT R26, R26, R27, RZ, 0x3c, !PT ;  /* 0x0000001b1a1a7212 */ /* 0x000fe200078e3cff */
[----:B------:R-:W-:Y:S01]  /*18600*/  IMAD.WIDE.U32 R10, R32, UR4, RZ ;  /* 0x00000004200a7c25 */ /* 0x000fe2000f8e00ff */
[----:B------:R-:W-:Y:S01]  /*18610*/  LOP3.LUT R28, R28, R29, RZ, 0x3c, !PT ;  /* 0x0000001d1c1c7212 */ /* 0x000fe200078e3cff */
[----:B------:R-:W-:Y:S01]  /*18620*/  ULDC.64 UR4, c[0x0][0xae8] ;  /* 0x0002ba0000047ab9 */ /* 0x000fe20000000a00 */
[----:B------:R-:W-:Y:S01]  /*18630*/  LOP3.LUT R36, R36, R37, RZ, 0x3c, !PT ;  /* 0x0000002524247212 */ /* 0x000fe200078e3cff */
[--C-:B------:R-:W-:Y:S01]  /*18640*/  IMAD.X R27, RZ, RZ, R25.reuse, P0 ;  /* 0x000000ffff1b7224 */ /* 0x100fe200000e0619 */
[----:B------:R-:W-:Y:S01]  /*18650*/  LOP3.LUT R4, R5, R24, RZ, 0x3c, !PT ;  /* 0x0000001805047212 */ /* 0x000fe200078e3cff */
[----:B------:R-:W-:-:S02]  /*18660*/  IMAD.X R29, RZ, RZ, R25, P1 ;  /* 0x000000ffff1d7224 */ /* 0x000fc400008e0619 */
[--C-:B------:R-:W-:Y:S02]  /*18670*/  IMAD.X R37, RZ, RZ, R25.reuse, P3 ;  /* 0x000000ffff257224 */ /* 0x100fe400018e0619 */
[----:B------:R-:W-:Y:S02]  /*18680*/  IMAD.MOV.U32 R5, RZ, RZ, R25 ;  /* 0x000000ffff057224 */ /* 0x000fe400078e0019 */
[----:B------:R-:W-:Y:S01]  /*18690*/  IMAD.IADD R11, R11, 0x1, R3 ;  /* 0x000000010b0b7824 */ /* 0x000fe200078e0203 */
[----:B------:R-:W5:Y:S01]  /*186a0*/  LD.E.128 R24, desc[UR42][R26.64] ;  /* 0x0000002a1a187980 */ /* 0x000f62000c101d00 */
[----:B------:R-:W-:Y:S02]  /*186b0*/  IMAD R0, R48, 0x30, R42 ;  /* 0x0000003030007824 */ /* 0x000fe400078e022a */
[----:B------:R-:W-:Y:S01]  /*186c0*/  IMAD.WIDE.U32 R10, R50, UR4, R10 ;  /* 0x00000004320a7c25 */ /* 0x000fe2000f8e000a */
[----:B------:R-:W5:Y:S01]  /*186d0*/  LD.E.128 R4, desc[UR42][R4.64] ;  /* 0x0000002a04047980 */ /* 0x000f62000c101d00 */
[----:B------:R-:W-:-:S03]  /*186e0*/  SHF.R.S32.HI R12, RZ, 0x1f, R9 ;  /* 0x0000001fff0c7819 */ /* 0x000fc60000011409 */
[----:B------:R-:W5:Y:S01]  /*186f0*/  LD.E.128 R28, desc[UR42][R28.64] ;  /* 0x0000002a1c1c7980 */ /* 0x000f62000c101d00 */
[----:B------:R-:W-:-:S03]  /*18700*/  IMAD.IADD R14, R51, 0x1, R0 ;  /* 0x00000001330e7824 */ /* 0x000fc600078e0200 */
        /* <DEDUP_REMOVED lines=40> */
[----:B------:R-:W-:Y:S01]  /*18990*/  IMAD.IADD R42, R42, 0x1, R51 ;  /* 0x000000012a2a7824 */ /* 0x000fe200078e0233 */
[----:B------:R-:W-:Y:S01]  /*189a0*/  ISETP.GE.AND P0, PT, R43, UR4, PT ;  /* 0x000000042b007c0c */ /* 0x000fe2000bf06270 */
[----:B------:R-:W1:Y:S02]  /*189b0*/  SHFL.IDX PT, R9, R40, 0x1, 0x181f ;  /* 0x00381f0028097f89 */ /* 0x000e6400000e0000 */
[C---:B------:R-:W-:Y:S01]  /*189c0*/  VIADD R12, R42.reuse, 0x30 ;  /* 0x000000302a0c7836 */ /* 0x040fe20000000000 */
[CC--:B------:R-:W-:Y:S01]  /*189d0*/  ISETP.GE.OR P2, PT, R42.reuse, R45.reuse, P0 ;  /* 0x0000002d2a00720c */ /* 0x0c0fe20000746670 */
[----:B------:R-:W2:Y:S01]  /*189e0*/  SHFL.IDX PT, R0, R41, RZ, 0x181f ;  /* 0x00181fff29007589 */ /* 0x000ea200000e0000 */
[----:B------:R-:W-:Y:S02]  /*189f0*/  VIADD R20, R42, 0x60 ;  /* 0x000000602a147836 */ /* 0x000fe40000000000 */
[-C--:B------:R-:W-:Y:S01]  /*18a00*/  ISETP.GE.OR P3, PT, R12, R45.reuse, P0 ;  /* 0x0000002d0c00720c */ /* 0x080fe20000766670 */
[----:B------:R-:W3:Y:S02]  /*18a10*/  SHFL.IDX PT, R14, R40, 0x2, 0x181f ;  /* 0x00581f00280e7f89 */ /* 0x000ee400000e0000 */
[----:B------:R-:W-:-:S02]  /*18a20*/  ISETP.GE.OR P4, PT, R20, R45, P0 ;  /* 0x0000002d1400720c */ /* 0x000fc40000786670 */
        /* <DEDUP_REMOVED lines=14> */
[----:B--2---:R-:W-:Y:S02]  /*18b10*/  @!P4 IMAD.MOV.U32 R4, RZ, RZ, R46 ;  /* 0x000000ffff04c224 */ /* 0x004fe400078e002e */
[----:B------:R-:W-:-:S05]  /*18b20*/  @!P4 IMAD.MOV.U32 R5, RZ, RZ, R47 ;  /* 0x000000ffff05c224 */ /* 0x000fca00078e002f */
[----:B01----:R3:W-:Y:S02]  /*18b30*/  @!P4 ST.E.128 desc[UR42][R4.64], R28 ;  /* 0x0000001c0400c985 */ /* 0x0037e4000c101d2a */
.L_x_14789:
[----:B------:R-:W-:-:S04]  /*18b40*/  IADD3 R42, R42, 0x90, RZ ;  /* 0x000000902a2a7810 */ /* 0x000fc80007ffe0ff */
[----:B------:R-:W-:-:S13]  /*18b50*/  ISETP.GE.OR P0, PT, R42, R45, P0 ;  /* 0x0000002d2a00720c */ /* 0x000fda0000706670 */
[----:B------:R-:W-:Y:S05]  /*18b60*/  @P0 BRA `(.L_x_14582) ;  /* 0x0000001000cc0947 */ /* 0x000fea0003800000 */
[----:B------:R-:W-:-:S04]  /*18b70*/  LEA R14, P0, R43, R14, 0x1 ;  /* 0x0000000e2b0e7211 */ /* 0x000fc800078008ff */
[----:B------:R-:W-:-:S05]  /*18b80*/  LEA.HI.X R15, R43, R0, R44, 0x1, P0 ;  /* 0x000000002b0f7211 */ /* 0x000fca00000f0c2c */
[----:B------:R0:W-:Y:S01]  /*18b90*/  ST.E.128 desc[UR42][R14.64], R36 ;  /* 0x000000240e007985 */ /* 0x0001e2000c101d2a */
[----:B------:R-:W-:Y:S05]  /*18ba0*/  BRA `(.L_x_14582) ;  /* 0x0000001000bc7947 */ /* 0x000fea0003800000 */
.L_x_14580:
[----:B------:R-:W1:Y:S01]  /*18bb0*/  @P2 LDC R10, c[0x0][0xbec] ;  /* 0x0002fb00ff0a2b82 */ /* 0x000e620000000800 */
[----:B------:R-:W-:Y:S01]  /*18bc0*/  ULDC.64 UR4, c[0x0][0xb08] ;  /* 0x0002c20000047ab9 */ /* 0x000fe20000000a00 */
[----:B0-----:R-:W-:Y:S01]  /*18bd0*/  SHF.R.S32.HI R0, RZ, 0x1f, R9 ;  /* 0x0000001fff007819 */ /* 0x001fe20000011409 */
[----:B------:R-:W-:Y:S01]  /*18be0*/  IMAD R11, R11, UR4, RZ ;  /* 0x000000040b0b7c24 */ /* 0x000fe2000f8e02ff */
[----:B------:R-:W-:Y:S01]  /*18bf0*/  ULDC.64 UR6, c[0x0][0xb30] ;  /* 0x0002cc0000067ab9 */ /* 0x000fe20000000a00 */
[C---:B------:R-:W-:Y:S01]  /*18c00*/  IMAD.WIDE.U32 R4, R32.reuse, UR4, RZ ;  /* 0x0000000420047c25 */ /* 0x040fe2000f8e00ff */
[----:B------:R-:W-:Y:S02]  /*18c10*/  IADD3 R31, R155, 0x18, RZ ;  /* 0x000000189b1f7810 */ /* 0x000fe40007ffe0ff */
[----:B------:R-:W0:Y:S01]  /*18c20*/  @P2 LDC R13, c[0x0][0xbf0] ;  /* 0x0002fc00ff0d2b82 */ /* 0x000e220000000800 */
[----:B------:R-:W-:Y:S01]  /*18c30*/  IMAD R11, R32, UR5, R11 ;  /* 0x00000005200b7c24 */ /* 0x000fe2000f8e020b */
[----:B------:R-:W-:Y:S01]  /*18c40*/  ULDC.64 UR4, c[0x0][0xb38] ;  /* 0x0002ce0000047ab9 */ /* 0x000fe20000000a00 */
[----:B------:R-:W-:Y:S01]  /*18c50*/  IMAD.MOV.U32 R3, RZ, RZ, R39 ;  /* 0x000000ffff037224 */ /* 0x000fe200078e0027 */
[----:B------:R-:W-:Y:S01]  /*18c60*/  SHF.R.S32.HI R32, RZ, 0x1f, R31 ;  /* 0x0000001fff207819 */ /* 0x000fe2000001141f */
[----:B------:R-:W-:-:S02]  /*18c70*/  IMAD.IADD R5, R5, 0x1, R11 ;  /* 0x0000000105057824 */ /* 0x000fc400078e020b */
[----:B------:R-:W-:Y:S02]  /*18c80*/  VIADD R29, R155, 0x10 ;  /* 0x000000109b1d7836 */ /* 0x000fe40000000000 */
        /* <DEDUP_REMOVED lines=8> */
[C---:B------:R-:W-:Y:S01]  /*18d10*/  IMAD R7, R9.reuse, UR5, R0 ;  /* 0x0000000509077c24 */ /* 0x040fe2000f8e0200 */
[----:B0-----:R-:W-:Y:S01]  /*18d20*/  @P2 SHF.R.U32.HI R3, RZ, R13, R10 ;  /* 0x0000000dff032219 */ /* 0x001fe2000001160a */
[----:B------:R-:W-:Y:S01]  /*18d30*/  IMAD.WIDE.U32 R4, R9, UR4, R4 ;  /* 0x0000000409047c25 */ /* 0x000fe2000f8e0004 */
[----:B------:R-:W-:Y:S02]  /*18d40*/  ULDC.64 UR4, c[0x0][0xb48] ;  /* 0x0002d20000047ab9 */ /* 0x000fe40000000a00 */
[----:B------:R-:W-:Y:S01]  /*18d50*/  SHF.R.S32.HI R0, RZ, 0x1f, R3 ;  /* 0x0000001fff007819 */ /* 0x000fe20000011403 */
[----:B------:R-:W-:Y:S02]  /*18d60*/  IMAD.IADD R5, R5, 0x1, R7 ;  /* 0x0000000105057824 */ /* 0x000fe400078e0207 */
        /* <DEDUP_REMOVED lines=11> */
[----:B------:R-:W-:Y:S02]  /*18e20*/  VIADD R8, R2, 0x16820 ;  /* 0x0001682002087836 */ /* 0x000fe40000000000 */
[C---:B------:R-:W-:Y:S02]  /*18e30*/  IMAD R3, R7.reuse, UR5, R0 ;  /* 0x0000000507037c24 */ /* 0x040fe4000f8e0200 */
[----:B------:R-:W-:Y:S01]  /*18e40*/  IMAD.WIDE.U32 R4, R7, UR4, R4 ;  /* 0x0000000407047c25 */ /* 0x000fe2000f8e0004 */
[----:B------:R-:W-:Y:S01]  /*18e50*/  ULDC.64 UR4, c[0x0][0xb00] ;  /* 0x0002c00000047ab9 */ /* 0x000fe20000000a00 */
[----:B------:R-:W-:-:S02]  /*18e60*/  PRMT R8, RZ, 0x654, R8 ;  /* 0x00000654ff087816 */ /* 0x000fc40000000008 */
[----:B------:R-:W-:Y:S01]  /*18e70*/  IMAD.IADD R5, R5, 0x1, R3 ;  /* 0x0000000105057824 */ /* 0x000fe200078e0203 */
[C---:B------:R-:W-:Y:S01]  /*18e80*/  LEA R3, P0, R4.reuse, UR4, 0x2 ;  /* 0x0000000404037c11 */ /* 0x040fe2000f8010ff */
[C---:B------:R-:W-:Y:S01]  /*18e90*/  VIADD R7, R155.reuse, 0x8 ;  /* 0x000000089b077836 */ /* 0x040fe20000000000 */
[----:B------:R-:W-:Y:S01]  /*18ea0*/  UMOV UR4, 0xffffffff ;  /* 0xffffffff00047882 */ /* 0x000fe20000000000 */
[C---:B------:R-:W-:Y:S01]  /*18eb0*/  VIADD R39, R155.reuse, 0x28 ;  /* 0x000000289b277836 */ /* 0x040fe20000000000 */
[----:B------:R0:W-:Y:S01]  /*18ec0*/  SYNCS.ARRIVE.TRANS64.RED.A1T0 RZ, [R8+URZ], RZ ;  /* 0x000000ff08ff79a7 */ /* 0x0001e2000810043f */
[C---:B------:R-:W-:Y:S01]  /*18ed0*/  VIADD R41, R155.reuse, 0x30 ;  /* 0x000000309b297836 */ /* 0x040fe20000000000 */
[----:B------:R-:W-:Y:S01]  /*18ee0*/  LEA.HI.X R4, R4, UR5, R5, 0x2, P0 ;  /* 0x0000000504047c11 */ /* 0x000fe200080f1405 */
[----:B------:R-:W-:Y:S01]  /*18ef0*/  VIADD R43, R155, 0x38 ;  /* 0x000000389b2b7836 */ /* 0x000fe20000000000 */
[----:B------:R-:W-:Y:S02]  /*18f00*/  SHF.R.S32.HI R5, RZ, 0x1f, R155 ;  /* 0x0000001fff057819 */ /* 0x000fe4000001149b */
[----:B------:R-:W-:-:S02]  /*18f10*/  SHF.R.S32.HI R28, RZ, 0x1f, R7 ;  /* 0x0000001fff1c7819 */ /* 0x000fc40000011407 */
[----:B------:R-:W-:Y:S02]  /*18f20*/  SHF.R.S32.HI R38, RZ, 0x1f, R39 ;  /* 0x0000001fff267819 */ /* 0x000fe40000011427 */
[----:B------:R-:W-:Y:S02]  /*18f30*/  SHF.R.S32.HI R40, RZ, 0x1f, R41 ;  /* 0x0000001fff287819 */ /* 0x000fe40000011429 */
[----:B------:R-:W-:Y:S01]  /*18f40*/  SHF.R.S32.HI R42, RZ, 0x1f, R43 ;  /* 0x0000001fff2a7819 */ /* 0x000fe2000001142b */
[----:B0-----:R-:W-:Y:S06]  /*18f50*/  BRA.DIV UR4, `(.L_x_14583) ;  /* 0x000000aa04287947 */ /* 0x001fec000b800000 */
[----:B------:R0:W1:Y:S04]  /*18f60*/  SHFL.IDX PT, R0, R4, RZ, 0x1c1f ;  /* 0x001c1fff04007589 */ /* 0x00006800000e0000 */
[----:B------:R0:W2:Y:S02]  /*18f70*/  SHFL.IDX PT, R14, R3, RZ, 0x1c1f ;  /* 0x001c1fff030e7589 */ /* 0x0000a400000e0000 */
.L_x_14792:
        /* <DEDUP_REMOVED lines=8> */
[-C--:B--2---:R-:W-:Y:S02]  /*19000*/  @!P1 LEA R8, P3, R155, R14.reuse, 0x2 ;  /* 0x0000000e9b089211 */ /* 0x084fe400078610ff */
[----:B------:R-:W-:Y:S02]  /*19010*/  @!P2 LEA R10, P4, R7, R14, 0x2 ;  /* 0x0000000e070aa211 */ /* 0x000fe400078810ff */
[-C--:B-1----:R-:W-:Y:S02]  /*19020*/  @!P1 LEA.HI.X R9, R155, R0.reuse, R5, 0x2, P3 ;  /* 0x000000009b099211 */ /* 0x082fe400018f1405 */
[----:B------:R-:W-:Y:S02]  /*19030*/  @!P2 LEA.HI.X R11, R7, R0, R28, 0x2, P4 ;  /* 0x00000000070ba211 */ /* 0x000fe400020f141c */
[----:B------:R-:W-:Y:S01]  /*19040*/  @!P5 LEA R12, P3, R29, R14, 0x2 ;  /* 0x0000000e1d0cd211 */ /* 0x000fe200078610ff */
[----:B------:R1:W-:Y:S01]  /*19050*/  @!P1 ST.E.64 desc[UR42][R8.64], R20 ;  /* 0x0000001408009985 */ /* 0x0003e2000c101b2a */
[----:B------:R-:W-:-:S02]  /*19060*/  ISETP.GE.AND P1, PT, R37, UR4, PT ;  /* 0x0000000425007c0c */ /* 0x000fc4000bf26270 */
[----:B------:R-:W-:Y:S01]  /*19070*/  @!P5 LEA.HI.X R13, R29, R0, R30, 0x2, P3 ;  /* 0x000000001d0dd211 */ /* 0x000fe200018f141e */
[----:B------:R2:W-:Y:S01]  /*19080*/  @!P2 ST.E.64 desc[UR42][R10.64], R92 ;  /* 0x0000005c0a00a985 */ /* 0x0005e2000c101b2a */
[----:B------:R-:W-:Y:S02]  /*19090*/  ISETP.GE.AND P2, PT, R39, UR4, PT ;  /* 0x0000000427007c0c */ /* 0x000fe4000bf46270 */
[----:B------:R-:W-:Y:S01]  /*190a0*/  @!P0 LEA R24, P4, R31, R14, 0x2 ;  /* 0x0000000e1f188211 */ /* 0x000fe200078810ff */
[----:B------:R3:W-:Y:S01]  /*190b0*/  @!P5 ST.E.64 desc[UR42][R12.64], R96 ;  /* 0x000000600c00d985 */ /* 0x0007e2000c101b2a */
[----:B------:R-:W-:Y:S02]  /*190c0*/  ISETP.GE.AND P3, PT, R41, UR4, PT ;  /* 0x0000000429007c0c */ /* 0x000fe4000bf66270 */
[----:B------:R-:W-:Y:S02]  /*190d0*/  ISETP.GE.AND P5, PT, R43, UR4, PT ;  /* 0x000000042b007c0c */ /* 0x000fe4000bfa6270 */
[----:B------:R-:W-:-:S02]  /*190e0*/  @!P0 LEA.HI.X R25, R31, R0, R32, 0x2, P4 ;  /* 0x000000001f198211 */ /* 0x000fc400020f1420 */
[----:B------:R-:W-:-:S03]  /*190f0*/  @!P1 LEA R26, P4, R37, R14, 0x2 ;  /* 0x0000000e251a9211 */ /* 0x000fc600078810ff */
[----:B------:R3:W-:Y:S01]  /*19100*/  @!P0 ST.E.64 desc[UR42][R24.64], R100 ;  /* 0x0000006418008985 */ /* 0x0007e2000c101b2a */
[----:B-1----:R-:W-:Y:S02]  /*19110*/  @!P2 LEA R8, P0, R39, R14, 0x2 ;  /* 0x0000000e2708a211 */ /* 0x002fe400078010ff */
[----:B------:R-:W-:Y:S02]  /*19120*/  @!P1 LEA.HI.X R27, R37, R0, R36, 0x2, P4 ;  /* 0x00000000251b9211 */ /* 0x000fe400020f1424 */
[----:B--2---:R-:W-:Y:S02]  /*19130*/  @!P3 LEA R10, P4, R41, R14, 0x2 ;  /* 0x0000000e290ab211 */ /* 0x004fe400078810ff */
[----:B------:R-:W-:Y:S01]  /*19140*/  @!P2 LEA.HI.X R9, R39, R0, R38, 0x2, P0 ;  /* 0x000000002709a211 */ /* 0x000fe200000f1426 */
[----:B------:R3:W-:Y:S01]  /*19150*/  @!P1 ST.E.64 desc[UR42][R26.64], R104 ;  /* 0x000000681a009985 */ /* 0x0007e2000c101b2a */
[----:B------:R-:W-:Y:S02]  /*19160*/  @!P5 LEA R14, P0, R43, R14, 0x2 ;  /* 0x0000000e2b0ed211 */ /* 0x000fe400078010ff */
[-C--:B------:R-:W-:Y:S01]  /*19170*/  @!P3 LEA.HI.X R11, R41, R0.reuse, R40, 0x2, P4 ;  /* 0x00000000290bb211 */ /* 0x080fe200020f1428 */
[----:B------:R3:W-:Y:S01]  /*19180*/  @!P2 ST.E.64 desc[UR42][R8.64], R108 ;  /* 0x0000006c0800a985 */ /* 0x0007e2000c101b2a */
[----:B------:R-:W-:-:S03]  /*19190*/  @!P5 LEA.HI.X R15, R43, R0, R42, 0x2, P0 ;  /* 0x000000002b0fd211 */ /* 0x000fc600000f142a */
[----:B------:R3:W-:Y:S04]  /*191a0*/  @!P3 ST.E.64 desc[UR42][R10.64], R112 ;  /* 0x000000700a00b985 */ /* 0x0007e8000c101b2a */
[----:B------:R3:W-:Y:S02]  /*191b0*/  @!P5 ST.E.64 desc[UR42][R14.64], R116 ;  /* 0x000000740e00d985 */ /* 0x0007e4000c101b2a */
.L_x_14585:
[----:B------:R-:W-:Y:S05]  /*191c0*/  BSYNC B1 ;  /* 0x0000000000017941 */ /* 0x000fea0003800000 */
.L_x_14584:
[----:B------:R-:W-:-:S03]  /*191d0*/  UMOV UR4, 0xffffffff ;  /* 0xffffffff00047882 */ /* 0x000fc60000000000 */
[----:B------:R-:W-:Y:S05]  /*191e0*/  BRA.DIV UR4, `(.L_x_14586) ;  /* 0x000000a604b87947 */ /* 0x000fea000b800000 */
[----:B-1----:R1:W4:Y:S04]  /*191f0*/  SHFL.IDX PT, R0, R4, 0x1, 0x1c1f ;  /* 0x003c1f0004007f89 */ /* 0x00232800000e0000 */
[----:B--23--:R1:W2:Y:S02]  /*19200*/  SHFL.IDX PT, R14, R3, 0x1, 0x1c1f ;  /* 0x003c1f00030e7f89 */ /* 0x00c2a400000e0000 */
.L_x_14796:
[----:B------:R-:W-:-:S13]  /*19210*/  ISETP.GE.AND P0, PT, R6, R45, PT ;  /* 0x0000002d0600720c */ /* 0x000fda0003f06270 */
[----:B------:R-:W-:Y:S05]  /*19220*/  @P0 BRA `(.L_x_14582) ;  /* 0x0000000c001c0947 */ /* 0x000fea0003800000 */
[----:B------:R-:W-:Y:S02]  /*19230*/  ULDC UR4, c[0x0][0xac8] ;  /* 0x0002b20000047ab9 */ /* 0x000fe40000000800 */
[----:B------:R-:W-:Y:S02]  /*19240*/  ISETP.GE.AND P0, PT, R155, UR4, PT ;  /* 0x000000049b007c0c */ /* 0x000fe4000bf06270 */
[----:B------:R-:W-:Y:S02]  /*19250*/  ISETP.GE.AND P5, PT, R7, UR4, PT ;  /* 0x0000000407007c0c */ /* 0x000fe4000bfa6270 */
[----:B------:R-:W-:Y:S02]  /*19260*/  ISETP.GE.AND P3, PT, R29, UR4, PT ;  /* 0x000000041d007c0c */ /* 0x000fe4000bf66270 */
[----:B------:R-:W-:-:S07]  /*19270*/  ISETP.GE.AND P2, PT, R31, UR4, PT ;  /* 0x000000041f007c0c */ /* 0x000fce000bf46270 */
[-C--:B012---:R-:W-:Y:S02]  /*19280*/  @!P0 LEA R4, P1, R155, R14.reuse, 0x2 ;  /* 0x0000000e9b048211 */ /* 0x087fe400078210ff */
[----:B------:R-:W-:Y:S02]  /*19290*/  @!P5 LEA R6, P4, R7, R14, 0x2 ;  /* 0x0000000e0706d211 */ /* 0x000fe400078810ff */
[-C--:B----4-:R-:W-:Y:S02]  /*192a0*/  @!P0 LEA.HI.X R5, R155, R0.reuse, R5, 0x2, P1 ;  /* 0x000000009b058211 */ /* 0x090fe400008f1405 */
[----:B------:R-:W-:Y:S02]  /*192b0*/  ISETP.GE.AND P1, PT, R37, UR4, PT ;  /* 0x0000000425007c0c */ /* 0x000fe4000bf26270 */
[----:B------:R-:W-:Y:S01]  /*192c0*/  @!P5 LEA.HI.X R7, R7, R0, R28, 0x2, P4 ;  /* 0x000000000707d211 */ /* 0x000fe200020f141c */
[----:B------:R0:W-:Y:S01]  /*192d0*/  @!P0 ST.E.64 desc[UR42][R4.64], R90 ;  /* 0x0000005a04008985 */ /* 0x0001e2000c101b2a */
[----:B------:R-:W-:-:S02]  /*192e0*/  ISETP.GE.AND P0, PT, R39, UR4, PT ;  /* 0x0000000427007c0c */ /* 0x000fc4000bf06270 */
[-C--:B------:R-:W-:Y:S01]  /*192f0*/  @!P3 LEA R8, P4, R29, R14.reuse, 0x2 ;  /* 0x0000000e1d08b211 */ /* 0x080fe200078810ff */
[----:B------:R3:W-:Y:S01]  /*19300*/  @!P5 ST.E.64 desc[UR42][R6.64], R94 ;  /* 0x0000005e0600d985 */ /* 0x0007e2000c101b2a */
[----:B------:R-:W-:Y:S02]  /*19310*/  @!P2 LEA R10, P5, R31, R14, 0x2 ;  /* 0x0000000e1f0aa211 */ /* 0x000fe400078a10ff */
[-C--:B------:R-:W-:Y:S02]  /*19320*/  @!P3 LEA.HI.X R9, R29, R0.reuse, R30, 0x2, P4 ;  /* 0x000000001d09b211 */ /* 0x080fe400020f141e */
[----:B------:R-:W-:Y:S02]  /*19330*/  ISETP.GE.AND P4, PT, R41, UR4, PT ;  /* 0x0000000429007c0c */ /* 0x000fe4000bf86270 */
[----:B------:R-:W-:Y:S01]  /*19340*/  @!P2 LEA.HI.X R11, R31, R0, R32, 0x2, P5 ;  /* 0x000000001f0ba211 */ /* 0x000fe200028f1420 */
[----:B------:R3:W-:Y:S01]  /*19350*/  @!P3 ST.E.64 desc[UR42][R8.64], R98 ;  /* 0x000000620800b985 */ /* 0x0007e2000c101b2a */
[----:B------:R-:W-:-:S03]  /*19360*/  @!P1 LEA R12, P5, R37, R14, 0x2 ;  /* 0x0000000e250c9211 */ /* 0x000fc600078a10ff */
[----:B------:R3:W-:Y:S01]  /*19370*/  @!P2 ST.E.64 desc[UR42][R10.64], R102 ;  /* 0x000000660a00a985 */ /* 0x0007e2000c101b2a */
[----:B------:R-:W-:Y:S02]  /*19380*/  @!P1 LEA.HI.X R13, R37, R0, R36, 0x2, P5 ;  /* 0x00000000250d9211 */ /* 0x000fe400028f1424 */
[----:B------:R-:W-:-:S03]  /*19390*/  @!P0 LEA R20, P5, R39, R14, 0x2 ;  /* 0x0000000e27148211 */ /* 0x000fc600078a10ff */
[----:B------:R3:W-:Y:S01]  /*193a0*/  @!P1 ST.E.64 desc[UR42][R12.64], R106 ;  /* 0x0000006a0c009985 */ /* 0x0007e2000c101b2a */
[----:B------:R-:W-:Y:S02]  /*193b0*/  @!P0 LEA.HI.X R21, R39, R0, R38, 0x2, P5 ;  /* 0x0000000027158211 */ /* 0x000fe400028f1426 */
[----:B0-----:R-:W-:-:S03]  /*193c0*/  @!P4 LEA R4, P5, R41, R14, 0x2 ;  /* 0x0000000e2904c211 */ /* 0x001fc600078a10ff */
[----:B------:R3:W-:Y:S01]  /*193d0*/  @!P0 ST.E.64 desc[UR42][R20.64], R110 ;  /* 0x0000006e14008985 */ /* 0x0007e2000c101b2a */
[----:B------:R-:W-:Y:S02]  /*193e0*/  @!P4 LEA.HI.X R5, R41, R0, R40, 0x2, P5 ;  /* 0x000000002905c211 */ /* 0x000fe400028f1428 */
[----:B------:R-:W-:-:S03]  /*193f0*/  ISETP.GE.AND P0, PT, R43, UR4, PT ;  /* 0x000000042b007c0c */ /* 0x000fc6000bf06270 */
[----:B------:R3:W-:Y:S10]  /*19400*/  @!P4 ST.E.64 desc[UR42][R4.64], R114 ;  /* 0x000000720400c985 */ /* 0x0007f4000c101b2a */
[----:B------:R-:W-:Y:S05]  /*19410*/  @P0 BRA `(.L_x_14582) ;  /* 0x0000000800a00947 */ /* 0x000fea0003800000 */
[----:B------:R-:W-:-:S04]  /*19420*/  LEA R14, P0, R43, R14, 0x2 ;  /* 0x0000000e2b0e7211 */ /* 0x000fc800078010ff */
[----:B------:R-:W-:-:S05]  /*19430*/  LEA.HI.X R15, R43, R0, R42, 0x2, P0 ;  /* 0x000000002b0f7211 */ /* 0x000fca00000f142a */
[----:B------:R0:W-:Y:S01]  /*19440*/  ST.E.64 desc[UR42][R14.64], R118 ;  /* 0x000000760e007985 */ /* 0x0001e2000c101b2a */
[----:B------:R-:W-:Y:S05]  /*19450*/  BRA `(.L_x_14582) ;  /* 0x0000000800907947 */ /* 0x000fea0003800000 */
.L_x_14578:
[----:B------:R-:W2:Y:S01]  /*19460*/  LDL R0, [R1+0x50] ;  /* 0x0000500001007983 */ /* 0x000ea20000100800 */
[----:B------:R-:W-:Y:S01]  /*19470*/  ULDC.64 UR4, c[0x0][0xc08] ;  /* 0x0003020000047ab9 */ /* 0x000fe20000000a00 */
[----:B------:R-:W2:Y:S01]  /*19480*/  LDC.64 R4, c[0x0][0xc00] ;  /* 0x00030000ff047b82 */ /* 0x000ea20000000a00 */
[----:B------:R-:W-:Y:S01]  /*19490*/  ISETP.NE.U32.AND P0, PT, RZ, UR4, PT ;  /* 0x00000004ff007c0c */ /* 0x000fe2000bf05070 */
[----:B------:R-:W3:Y:S01]  /*194a0*/  LDL R8, [R1+0x4c] ;  /* 0x00004c0001087983 */ /* 0x000ee20000100800 */
[----:B------:R-:W-:Y:S02]  /*194b0*/  IMAD.MOV.U32 R3, RZ, RZ, RZ ;  /* 0x000000ffff037224 */ /* 0x000fe400078e00ff */
[----:B------:R-:W-:Y:S01]  /*194c0*/  ISETP.NE.AND.EX P1, PT, RZ, UR5, PT, P0 ;  /* 0x00000005ff007c0c */ /* 0x000fe2000bf25300 */
[----:B------:R-:W-:Y:S02]  /*194d0*/  ULDC.64 UR4, c[0x0][0xc00] ;  /* 0x0003000000047ab9 */ /* 0x000fe40000000a00 */
[----:B------:R-:W-:-:S04]  /*194e0*/  ISETP.NE.U32.AND P0, PT, RZ, UR4, PT ;  /* 0x00000004ff007c0c */ /* 0x000fc8000bf05070 */
[----:B------:R-:W-:-:S06]  /*194f0*/  ISETP.NE.AND.EX P0, PT, RZ, UR5, PT, P0 ;  /* 0x00000005ff007c0c */ /* 0x000fcc000bf05300 */
[----:B------:R-:W4:Y:S01]  /*19500*/  @P1 LDC.64 R6, c[0x0][0xc08] ;  /* 0x00030200ff061b82 */ /* 0x000f220000000a00 */
[----:B------:R-:W-:Y:S02]  /*19510*/  ULDC UR4, c[0x0][0xa88] ;  /* 0x0002a20000047ab9 */ /* 0x000fe40000000800 */
[----:B-----5:R-:W-:Y:S02]  /*19520*/  IMAD.U32 R24, RZ, RZ, UR4 ;  /* 0x00000004ff187e24 */ /* 0x020fe4000f8e00ff */
[----:B--2---:R-:W-:-:S04]  /*19530*/  IMAD.WIDE R4, R0, 0x4, R4 ;  /* 0x0000000400047825 */ /* 0x004fc800078e0204 */
[----:B----4-:R-:W-:Y:S01]  /*19540*/  @P1 IMAD.WIDE R6, R0, 0x4, R6 ;  /* 0x0000000400061825 */ /* 0x010fe200078e0206 */
[----:B------:R2:W5:Y:S04]  /*19550*/  @P0 LDG.E R3, desc[UR42][R4.64] ;  /* 0x0000002a04030981 */ /* 0x000568000c1e1900 */
[----:B------:R2:W5:Y:S01]  /*19560*/  @P1 LDG.E R24, desc[UR42][R6.64] ;  /* 0x0000002a06181981 */ /* 0x000562000c1e1900 */
[----:B---3--:R-:W-:Y:S02]  /*19570*/  ISETP.NE.AND P2, PT, R8, RZ, PT ;  /* 0x000000ff0800720c */ /* 0x008fe40003f45270 */
[----:B------:R-:W-:Y:S02]  /*19580*/  ISETP.GT.AND P3, PT, R49, 0xbf, PT ;  /* 0x000000bf3100780c */ /* 0x000fe40003f64270 */
[----:B------:R-:W-:-:S09]  /*19590*/  SHF.R.S32.HI R26, RZ, 0x1f, R0 ;  /* 0x0000001fff1a7819 */ /* 0x000fd20000011400 */
[----:B------:R-:W3:Y:S02]  /*195a0*/  @!P2 LDC R8, c[0x0][0xad4] ;  /* 0x0002b500ff08ab82 */ /* 0x000ee40000000800 */
[----:B---3--:R2:W-:Y:S01]  /*195b0*/  @!P2 STL [R1+0x4c], R8 ;  /* 0x00004c080100a387 */ /* 0x0085e20000100800 */
[----:B------:R-:W-:Y:S01]  /*195c0*/  ISETP.GT.AND P2, PT, R8, 0x1, PT ;  /* 0x000000010800780c */ /* 0x000fe20003f44270 */
[----:B------:R-:W-:-:S12]  /*195d0*/  @P1 BRA `(.L_x_14587) ;  /* 0x0000000000101947 */ /* 0x000fd80003800000 */
[----:B------:R-:W-:Y:S05]  /*195e0*/  @!P0 BRA `(.L_x_14587) ;  /* 0x00000000000c8947 */ /* 0x000fea0003800000 */
[----:B--2---:R-:W2:Y:S04]  /*195f0*/  LDG.E R7, desc[UR42][R4.64] ;  /* 0x0000002a04077981 */ /* 0x004ea8000c1e1900 */
[----:B-----5:R-:W2:Y:S02]  /*19600*/  LDG.E R24, desc[UR42][R4.64+0x4] ;  /* 0x0000042a04187981 */ /* 0x020ea4000c1e1900 */
[----:B--2---:R-:W-:-:S07]  /*19610*/  IMAD.IADD R24, R24, 0x1, -R7 ;  /* 0x0000000118187824 */ /* 0x004fce00078e0a07 */
.L_x_14587:
[----:B------:R-:W-:Y:S01]  /*19620*/  BSSY B1, `(.L_x_14588) ;  /* 0x000003a000017945 */ /* 0x000fe20003800000 */
[----:B------:R-:W-:Y:S02]  /*19630*/  SEL R27, R0, RZ, !P0 ;  /* 0x000000ff001b7207 */ /* 0x000fe40004000000 */
[----:B------:R-:W-:Y:S02]  /*19640*/  SEL R26, R26, RZ, !P0 ;  /* 0x000000ff1a1a7207 */ /* 0x000fe40004000000 */
[----:B-----5:R-:W-:Y:S01]  /*19650*/  SHF.R.S32.HI R20, RZ, 0x1f, R3 ;  /* 0x0000001fff147819 */ /* 0x020fe20000011403 */
[----:B------:R-:W-:Y:S06]  /*19660*/  @P3 BRA `(.L_x_14589) ;  /* 0x0000000000d43947 */ /* 0x000fec0003800000 */
[----:B------:R-:W3:Y:S01]  /*19670*/  LDL R0, [R1+0x28] ;  /* 0x0000280001007983 */ /* 0x000ee20000100800 */
[----:B------:R-:W4:Y:S01]  /*19680*/  LDC R37, c[0x0][0xbe8] ;  /* 0x0002fa00ff257b82 */ /* 0x000f220000000800 */
[----:B--2---:R-:W2:Y:S01]  /*19690*/  S2R R5, SR_TID.X ;  /* 0x0000000000057919 */ /* 0x004ea20000002100 */
[----:B---3--:R-:W-:Y:S02]  /*196a0*/  IMAD.MOV.U32 R4, RZ, RZ, R0 ;  /* 0x000000ffff047224 */ /* 0x008fe400078e0000 */
[----:B----4-:R-:W-:-:S03]  /*196b0*/  IMAD R0, R24, R37, RZ ;  /* 0x0000002518007224 */ /* 0x010fc600078e02ff */
[----:B--2---:R-:W-:-:S04]  /*196c0*/  IADD3 R29, R4, -0x80, R5 ;  /* 0xffffff80041d7810 */ /* 0x004fc80007ffe005 */
[----:B------:R-:W-:-:S13]  /*196d0*/  ISETP.GE.AND P0, PT, R29, R0, PT ;  /* 0x000000001d00720c */ /* 0x000fda0003f06270 */
[----:B------:R-:W-:Y:S05]  /*196e0*/  @P0 BRA `(.L_x_14589) ;  /* 0x0000000000b40947 */ /* 0x000fea0003800000 */
[----:B------:R-:W2:Y:S01]  /*196f0*/  LDL R12, [R1+0x4] ;  /* 0x00000400010c7983 */ /* 0x000ea20000100800 */
[----:B------:R-:W-:Y:S01]  /*19700*/  IMAD.MOV.U32 R14, RZ, RZ, 0x9b8 ;  /* 0x000009b8ff0e7424 */ /* 0x000fe200078e00ff */
[----:B------:R-:W-:Y:S01]  /*19710*/  ISETP.GT.AND P0, PT, R8, 0x1, PT ;  /* 0x000000010800780c */ /* 0x000fe20003f04270 */
[----:B------:R-:W3:Y:S01]  /*19720*/  LDC.64 R30, c[0x0][0xba8] ;  /* 0x0002ea00ff1e7b82 */ /* 0x000ee20000000a00 */
[----:B------:R-:W4:Y:S01]  /*19730*/  LDL.LU R28, [R1+0x54] ;  /* 0x00005400011c7983 */ /* 0x000f220000300800 */
[----:B------:R-:W-:Y:S02]  /*19740*/  ISETP.NE.AND P1, PT, R37, 0x1, PT ;  /* 0x000000012500780c */ /* 0x000fe40003f25270 */
[----:B------:R-:W-:Y:S02]  /*19750*/  SEL R14, R14, 0x978, P0 ;  /* 0x000009780e0e7807 */ /* 0x000fe40000000000 */
[----:B------:R-:W-:Y:S02]  /*19760*/  MOV R15, R29 ;  /* 0x0000001d000f7202 */ /* 0x000fe40000000f00 */
[----:B------:R-:W5:Y:S08]  /*19770*/  LDC.64 R6, c[0x0][R14+0x220] ;  /* 0x000088000e067b82 */ /* 0x000f700000000a00 */
[----:B------:R-:W2:Y:S08]  /*19780*/  LDC.64 R4, c[0x0][R14+0x218] ;  /* 0x000086000e047b82 */ /* 0x000eb00000000a00 */
[----:B------:R-:W0:Y:S08]  /*19790*/  LDC.64 R8, c[0x0][R14+0x228] ;  /* 0x00008a000e087b82 */ /* 0x000e300000000a00 */
[----:B------:R-:W1:Y:S08]  /*197a0*/  @P1 LDC R0, c[0x0][0xbec] ;  /* 0x0002fb00ff001b82 */ /* 0x000e700000000800 */
[----:B------:R-:W0:Y:S08]  /*197b0*/  LDC.64 R10, c[0x0][R14+0x210] ;  /* 0x000084000e0a7b82 */ /* 0x000e300000000a00 */
[----:B------:R-:W0:Y:S01]  /*197c0*/  @P1 LDC R25, c[0x0][0xbf0] ;  /* 0x0002fc00ff191b82 */ /* 0x000e220000000800 */
[----:B-1----:R-:W-:-:S07]  /*197d0*/  @P1 IMAD.HI.U32 R0, R29, R0, RZ ;  /* 0x000000001d001227 */ /* 0x002fce00078e00ff */
[----:B---3--:R-:W1:Y:S01]  /*197e0*/  @!P0 LDC R30, c[0x0][0xb50] ;  /* 0x0002d400ff1e8b82 */ /* 0x008e620000000800 */
[----:B-----5:R-:W-:-:S07]  /*197f0*/  IMAD R7, R7, R27, RZ ;  /* 0x0000001b07077224 */ /* 0x020fce00078e02ff */
[----:B------:R-:W3:Y:S01]  /*19800*/  @!P0 LDC R31, c[0x0][0xb54] ;  /* 0x0002d500ff1f8b82 */ /* 0x000ee20000000800 */
[----:B0-----:R-:W-:Y:S01]  /*19810*/  @P1 SHF.R.U32.HI R15, RZ, R25, R0 ;  /* 0x00000019ff0f1219 */ /* 0x001fe20000011600 */
[----:B------:R-:W-:Y:S02]  /*19820*/  IMAD R25, R6, R26, R7 ;  /* 0x0000001a06197224 */ /* 0x000fe400078e0207 */
[-C--:B--2---:R-:W-:Y:S02]  /*19830*/  IMAD R21, R5, R12.reuse, RZ ;  /* 0x0000000c05157224 */ /* 0x084fe400078e02ff */
[----:B------:R-:W-:Y:S01]  /*19840*/  IMAD.WIDE.U32 R4, R4, R12, RZ ;  /* 0x0000000c04047225 */ /* 0x000fe200078e00ff */
[----:B----4-:R-:W-:-:S03]  /*19850*/  SEL R7, R28, RZ, P0 ;  /* 0x000000ff1c077207 */ /* 0x010fc60000000000 */
[----:B------:R-:W-:-:S04]  /*19860*/  IMAD.WIDE.U32 R12, R6, R27, RZ ;  /* 0x0000001b060c7225 */ /* 0x000fc800078e00ff */
[----:B------:R-:W-:Y:S01]  /*19870*/  IMAD.IADD R21, R5, 0x1, R21 ;  /* 0x0000000105157824 */ /* 0x000fe200078e0215 */
[----:B------:R-:W-:Y:S01]  /*19880*/  IADD3 R0, P1, P3, R12, R4, R3 ;  /* 0x000000040c007210 */ /* 0x000fe20007b3e003 */
[----:B------:R-:W-:Y:S02]  /*19890*/  IMAD.MOV R6, RZ, RZ, -R15 ;  /* 0x000000ffff067224 */ /* 0x000fe400078e0a0f */
[----:B------:R-:W-:Y:S02]  /*198a0*/  IMAD.IADD R25, R13, 0x1, R25 ;  /* 0x000000010d197824 */ /* 0x000fe400078e0219 */
[----:B------:R-:W-:-:S04]  /*198b0*/  IMAD.WIDE.U32 R4, R8, R7, RZ ;  /* 0x0000000708047225 */ /* 0x000fc800078e00ff */
        /* <DEDUP_REMOVED lines=16> */
.L_x_14589:
[----:B------:R-:W-:Y:S05]  /*199c0*/  BSYNC B1 ;  /* 0x0000000000017941 */ /* 0x000fea0003800000 */
.L_x_14588:
[----:B------:R-:W-:Y:S05]  /*199d0*/  @P2 BRA `(.L_x_14582) ;  /* 0x0000000400302947 */ /* 0x000fea0003800000 */
[----:B--2---:R-:W2:Y:S01]  /*199e0*/  LDL.LU R8, [R1+0x4] ;  /* 0x0000040001087983 */ /* 0x004ea20000300800 */
[----:B------:R-:W4:Y:S01]  /*199f0*/  LDC R25, c[0x0][0xbe8] ;  /* 0x0002fa00ff197b82 */ /* 0x000f220000000800 */
[----:B------:R-:W-:Y:S01]  /*19a00*/  ULDC.64 UR4, c[0x0][0xaa0] ;  /* 0x0002a80000047ab9 */ /* 0x000fe20000000a00 */
[----:B------:R-:W-:Y:S01]  /*19a10*/  ULDC.64 UR6, c[0x0][0xaf0] ;  /* 0x0002bc0000067ab9 */ /* 0x000fe20000000a00 */
[----:B------:R-:W5:Y:S01]  /*19a20*/  LDL R28, [R1+0x28] ;  /* 0x00002800011c7983 */ /* 0x000f620000100800 */
[----:B------:R-:W-:Y:S02]  /*19a30*/  IMAD R0, R20, UR4, RZ ;  /* 0x0000000414007c24 */ /* 0x000fe4000f8e02ff */
[----:B---3--:R-:W-:-:S04]  /*19a40*/  IMAD.WIDE.U32 R4, R3, UR4, RZ ;  /* 0x0000000403047c25 */ /* 0x008fc8000f8e00ff */
[----:B------:R-:W-:Y:S01]  /*19a50*/  IMAD R7, R3, UR5, R0 ;  /* 0x0000000503077c24 */ /* 0x000fe2000f8e0200 */
[----:B------:R-:W-:Y:S01]  /*19a60*/  ULDC.64 UR4, c[0x0][0xae8] ;  /* 0x0002ba0000047ab9 */ /* 0x000fe20000000a00 */
[----:B------:R-:W-:Y:S02]  /*19a70*/  IMAD R0, R48, 0x30, R42 ;  /* 0x0000003030007824 */ /* 0x000fe400078e022a */
[----:B------:R-:W-:Y:S01]  /*19a80*/  IMAD.IADD R5, R5, 0x1, R7 ;  /* 0x0000000105057824 */ /* 0x000fe200078e0207 */
[----:B----4-:R-:W-:-:S13]  /*19a90*/  ISETP.NE.AND P0, PT, R25, 0x1, PT ;  /* 0x000000011900780c */ /* 0x010fda0003f05270 */
[----:B------:R-:W3:Y:S08]  /*19aa0*/  @P0 LDC R6, c[0x0][0xbec] ;  /* 0x0002fb00ff060b82 */ /* 0x000ef00000000800 */
[----:B------:R-:W4:Y:S01]  /*19ab0*/  @P0 LDC R11, c[0x0][0xbf0] ;  /* 0x0002fc00ff0b0b82 */ /* 0x000f220000000800 */
[----:B--2---:R-:W-:-:S04]  /*19ac0*/  IMAD.WIDE.U32 R4, R8, UR4, R4 ;  /* 0x0000000408047c25 */ /* 0x004fc8000f8e0004 */
[----:B-----5:R-:W-:Y:S02]  /*19ad0*/  IMAD.IADD R9, R28, 0x1, R0 ;  /* 0x000000011c097824 */ /* 0x020fe400078e0200 */
[----:B------:R-:W-:Y:S01]  /*19ae0*/  IMAD R5, R8, UR5, R5 ;  /* 0x0000000508057c24 */ /* 0x000fe2000f8e0205 */
[----:B------:R-:W-:Y:S01]  /*19af0*/  ULDC.64 UR4, c[0x0][0xae0] ;  /* 0x0002b80000047ab9 */ /* 0x000fe20000000a00 */
[----:B---3--:R-:W-:-:S04]  /*19b00*/  @P0 IMAD.HI.U32 R0, R9, R6, RZ ;  /* 0x0000000609000227 */ /* 0x008fc800078e00ff */
[----:B------:R-:W-:Y:S01]  /*19b10*/  IMAD.MOV.U32 R3, RZ, RZ, R9 ;  /* 0x000000ffff037224 */ /* 0x000fe200078e0009 */
[----:B----4-:R-:W-:Y:S01]  /*19b20*/  @P0 SHF.R.U32.HI R3, RZ, R11, R0 ;  /* 0x0000000bff030219 */ /* 0x010fe20000011600 */
[----:B------:R-:W-:Y:S02]  /*19b30*/  IMAD R6, R26, UR6, RZ ;  /* 0x000000061a067c24 */ /* 0x000fe4000f8e02ff */
[----:B------:R-:W-:Y:S01]  /*19b40*/  IMAD.WIDE.U32 R4, R27, UR6, R4 ;  /* 0x000000061b047c25 */ /* 0x000fe2000f8e0004 */
[----:B------:R-:W-:-:S03]  /*19b50*/  SHF.R.S32.HI R0, RZ, 0x1f, R3 ;  /* 0x0000001fff007819 */ /* 0x000fc60000011403 */
[----:B------:R-:W-:Y:S01]  /*19b60*/  IMAD R7, R27, UR7, R6 ;  /* 0x000000071b077c24 */ /* 0x000fe2000f8e0206 */
[----:B------:R-:W-:Y:S01]  /*19b70*/  IADD3 R6, -R3, RZ, RZ ;  /* 0x000000ff03067210 */ /* 0x000fe20007ffe1ff */
[----:B------:R-:W-:Y:S01]  /*19b80*/  IMAD R0, R0, UR4, RZ ;  /* 0x0000000400007c24 */ /* 0x000fe2000f8e02ff */
[----:B------:R-:W-:Y:S01]  /*19b90*/  ULDC.64 UR6, c[0x0][0xa80] ;  /* 0x0002a00000067ab9 */ /* 0x000fe20000000a00 */
[----:B------:R-:W-:Y:S02]  /*19ba0*/  IMAD.IADD R5, R5, 0x1, R7 ;  /* 0x0000000105057824 */ /* 0x000fe400078e0207 */
        /* <DEDUP_REMOVED lines=8> */
[----:B------:R-:W-:Y:S02]  /*19c30*/  ULDC UR4, c[0x0][0xac8] ;  /* 0x0002b20000047ab9 */ /* 0x000fe40000000800 */
[----:B------:R-:W-:Y:S01]  /*19c40*/  ISETP.GE.AND P0, PT, R43, UR4, PT ;  /* 0x000000042b007c0c */ /* 0x000fe2000bf06270 */
[----:B------:R-:W-:Y:S01]  /*19c50*/  IMAD R3, R7, UR5, R0 ;  /* 0x0000000507037c24 */ /* 0x000fe2000f8e0200 */
[----:B------:R-:W-:Y:S01]  /*19c60*/  LEA R7, P1, R20, UR6, 0x1 ;  /* 0x0000000614077c11 */ /* 0x000fe2000f8208ff */
[----:B------:R-:W-:-:S02]  /*19c70*/  UMOV UR4, 0xffffffff ;  /* 0xffffffff00047882 */ /* 0x000fc40000000000 */
[----:B------:R-:W-:-:S05]  /*19c80*/  IMAD.IADD R3, R21, 0x1, R3 ;  /* 0x0000000115037824 */ /* 0x000fca00078e0203 */
[----:B------:R-:W-:Y:S01]  /*19c90*/  LEA.HI.X R20, R20, UR7, R3, 0x1, P1 ;  /* 0x0000000714147c11 */ /* 0x000fe200088f0c03 */
[----:B------:R-:W-:Y:S06]  /*19ca0*/  BRA.DIV UR4, `(.L_x_14590) ;  /* 0x0000009e04507947 */ /* 0x000fec000b800000 */
[----:B------:R-:W2:Y:S01]  /*19cb0*/  SHFL.IDX PT, R3, R7, RZ, 0x181f ;  /* 0x00181fff07037589 */ /* 0x000ea200000e0000 */
[----:B------:R-:W-:Y:S02]  /*19cc0*/  IMAD R21, R24, R25, RZ ;  /* 0x0000001918157224 */ /* 0x000fe400078e02ff */
[----:B------:R-:W-:Y:S01]  /*19cd0*/  IMAD.IADD R24, R42, 0x1, R28 ;  /* 0x000000012a187824 */ /* 0x000fe200078e021c */
[----:B------:R-:W3:Y:S03]  /*19ce0*/  SHFL.IDX PT, R0, R20, RZ, 0x181f ;  /* 0x00181fff14007589 */ /* 0x000ee600000e0000 */
[C---:B------:R-:W-:Y:S01]  /*19cf0*/  VIADD R8, R24.reuse, 0x30 ;  /* 0x0000003018087836 */ /* 0x040fe20000000000 */
[----:B------:R-:W4:Y:S01]  /*19d00*/  SHFL.IDX PT, R5, R7, 0x1, 0x181f ;  /* 0x00381f0007057f89 */ /* 0x000f2200000e0000 */
[C---:B------:R-:W-:Y:S01]  /*19d10*/  ISETP.GE.OR P2, PT, R24.reuse, R21, P0 ;  /* 0x000000151800720c */ /* 0x040fe20000746670 */
[----:B------:R-:W-:-:S02]  /*19d20*/  VIADD R10, R24, 0x60 ;  /* 0x00000060180a7836 */ /* 0x000fc40000000000 */
[----:B------:R-:W5:Y:S01]  /*19d30*/  SHFL.IDX PT, R14, R7, 0x2, 0x181f ;  /* 0x00581f00070e7f89 */ /* 0x000f6200000e0000 */
[-C--:B------:R-:W-:Y:S02]  /*19d40*/  ISETP.GE.OR P3, PT, R8, R21.reuse, P0 ;  /* 0x000000150800720c */ /* 0x080fe40000766670 */
[----:B------:R-:W-:Y:S01]  /*19d50*/  ISETP.GE.OR P4, PT, R10, R21, P0 ;  /* 0x000000150a00720c */ /* 0x000fe20000786670 */
[----:B------:R-:W0:Y:S04]  /*19d60*/  SHFL.IDX PT, R4, R20, 0x1, 0x181f ;  /* 0x00381f0014047f89 */ /* 0x000e2800000e0000 */
[----:B------:R-:W1:Y:S02]  /*19d70*/  SHFL.IDX PT, R6, R20, 0x2, 0x181f ;  /* 0x00581f0014067f89 */ /* 0x000e6400000e0000 */
[----:B--2---:R-:W-:-:S04]  /*19d80*/  @!P2 LEA R10, P5, R43, R3, 0x1 ;  /* 0x000000032b0aa211 */ /* 0x004fc800078a08ff */
[C---:B---3--:R-:W-:Y:S02]  /*19d90*/  @!P2 LEA.HI.X R3, R43.reuse, R0, R44, 0x1, P5 ;  /* 0x000000002b03a211 */ /* 0x048fe400028f0c2c */
[----:B------:R2:W3:Y:S01]  /*19da0*/  SHFL.IDX PT, R0, R20, 0x3, 0x181f ;  /* 0x00781f0014007f89 */ /* 0x0004e200000e0000 */
[C---:B----4-:R-:W-:Y:S02]  /*19db0*/  @!P3 LEA R8, P1, R43.reuse, R5, 0x1 ;  /* 0x000000052b08b211 */ /* 0x050fe400078208ff */
[----:B------:R-:W-:Y:S01]  /*19dc0*/  @!P2 IMAD.MOV.U32 R11, RZ, RZ, R3 ;  /* 0x000000ffff0ba224 */ /* 0x000fe200078e0003 */
[----:B-----5:R-:W-:-:S04]  /*19dd0*/  @!P4 LEA R25, P5, R43, R14, 0x1 ;  /* 0x0000000e2b19c211 */ /* 0x020fc800078a08ff */
[----:B------:R2:W-:Y:S01]  /*19de0*/  @!P2 ST.E.128 desc[UR42][R10.64], RZ ;  /* 0x000000ff0a00a985 */ /* 0x0005e2000c101d2a */
[C-C-:B0-----:R-:W-:Y:S01]  /*19df0*/  @!P3 LEA.HI.X R9, R43.reuse, R4, R44.reuse, 0x1, P1 ;  /* 0x000000042b09b211 */ /* 0x141fe200008f0c2c */
[----:B------:R-:W-:Y:S02]  /*19e00*/  @!P4 IMAD.MOV.U32 R4, RZ, RZ, R25 ;  /* 0x000000ffff04c224 */ /* 0x000fe400078e0019 */
[----:B------:R2:W0:Y:S01]  /*19e10*/  SHFL.IDX PT, R14, R7, 0x3, 0x181f ;  /* 0x00781f00070e7f89 */ /* 0x00042200000e0000 */
[----:B-1----:R-:W-:-:S03]  /*19e20*/  @!P4 LEA.HI.X R5, R43, R6, R44, 0x1, P5 ;  /* 0x000000062b05c211 */ /* 0x002fc600028f0c2c */
[----:B------:R2:W-:Y:S04]  /*19e30*/  @!P3 ST.E.128 desc[UR42][R8.64], RZ ;  /* 0x000000ff0800b985 */ /* 0x0005e8000c101d2a */
[----:B------:R2:W-:Y:S02]  /*19e40*/  @!P4 ST.E.128 desc[UR42][R4.64], RZ ;  /* 0x000000ff0400c985 */ /* 0x0005e4000c101d2a */
.L_x_14805:
[----:B------:R-:W-:-:S05]  /*19e50*/  VIADD R24, R24, 0x90 ;  /* 0x0000009018187836 */ /* 0x000fca0000000000 */
[----:B------:R-:W-:-:S13]  /*19e60*/  ISETP.GE.OR P0, PT, R24, R21, P0 ;  /* 0x000000151800720c */ /* 0x000fda0000706670 */
[----:B0-----:R-:W-:-:S04]  /*19e70*/  @!P0 LEA R14, P1, R43, R14, 0x1 ;  /* 0x0000000e2b0e8211 */ /* 0x001fc800078208ff */
[----:B---3--:R-:W-:-:S05]  /*19e80*/  @!P0 LEA.HI.X R15, R43, R0, R44, 0x1, P1 ;  /* 0x000000002b0f8211 */ /* 0x008fca00008f0c2c */
[----:B------:R0:W-:Y:S04]  /*19e90*/  @!P0 ST.E.128 desc[UR42][R14.64], RZ ;  /* 0x000000ff0e008985 */ /* 0x0001e8000c101d2a */
.L_x_14582:
[----:B------:R-:W-:Y:S05]  /*19ea0*/  BSYNC B0 ;  /* 0x0000000000007941 */ /* 0x000fea0003800000 */
.L_x_14577:
[----:B------:R-:W-:Y:S02]  /*19eb0*/  ULDC UR4, c[0x0][0xc3c] ;  /* 0x00030f0000047ab9 */ /* 0x000fe40000000800 */
[----:B-1----:R-:W-:-:S13]  /*19ec0*/  ISETP.GE.AND P0, PT, R35, UR4, PT ;  /* 0x0000000423007c0c */ /* 0x002fda000bf06270 */
[----:B------:R-:W-:Y:S05]  /*19ed0*/  @!P0 BRA `(.L_x_14591) ;  /* 0xfffffe70004c8947 */ /* 0x000fea000383ffff */
[----:B------:R-:W-:Y:S05]  /*19ee0*/  BRA `(.L_x_14375) ;  /* 0x0000007c00d07947 */ /* 0x000fea0003800000 */
.L_x_14373:
        /* <DEDUP_REMOVED lines=16> */
.L_x_14592:
        /* <DEDUP_REMOVED lines=44> */
.L_x_14596:
        /* <DEDUP_REMOVED lines=37> */
.L_x_14594:
        /* <DEDUP_REMOVED lines=13> */
.L_x_14597:
        /* <DEDUP_REMOVED lines=32> */
[----:B------:R-:W-:-:S05]  /*1a7d0*/  @P0 IADD3 R2, R2, 0x1, RZ ;  /* 0x0000000102020810 */ /* 0x000fca0007ffe0ff */
[----:B------:R-:W-:Y:S02]  /*1a7e0*/  IMAD.MOV.U32 R9, RZ, RZ, R2 ;  /* 0x000000ffff097224 */ /* 0x000fe400078e0002 */
[----:B0-----:R-:W-:Y:S02]  /*1a7f0*/  IMAD.MOV R2, RZ, RZ, -R3 ;  /* 0x000000ffff027224 */ /* 0x001fe400078e0a03 */
[----:B------:R-:W-:Y:S01]  /*1a800*/  @!P2 IMAD.MOV R9, RZ, RZ, -R9 ;  /* 0x000000ffff09a224 */ /* 0x000fe200078e0a09 */
        /* <DEDUP_REMOVED lines=26> */
.L_x_14598:
        /* <DEDUP_REMOVED lines=47> */
[----:B------:R-:W-:-:S03]  /*1aca0*/  MOV R5, R10 ;  /* 0x0000000a00057202 */ /* 0x000fc60000000f00 */
        /* <DEDUP_REMOVED lines=14> */
.L_x_14599:
[----:B------:R-:W-:-:S05]  /*1ad90*/  LOP3.LUT R2, RZ, R2, RZ, 0x33, !PT ;  /* 0x00000002ff027212 */ /* 0x000fca00078e33ff */
[----:B------:R-:W-:Y:S01]  /*1ada0*/  IMAD.IADD R25, R25, 0x1, R2 ;  /* 0x0000000119197824 */ /* 0x000fe200078e0202 */
[----:B------:R-:W-:Y:S06]  /*1adb0*/  BRA `(.L_x_14600) ;  /* 0x00000000000c7947 */ /* 0x000fec0003800000 */
.L_x_14595:
[----:B------:R-:W-:Y:S01]  /*1adc0*/  IMAD.MOV.U32 R25, RZ, RZ, RZ ;  /* 0x000000ffff197224 */ /* 0x000fe200078e00ff */
[----:B------:R-:W-:Y:S01]  /*1add0*/  MOV R26, RZ ;  /* 0x000000ff001a7202 */ /* 0x000fe20000000f00 */
[----:B------:R-:W-:-:S07]  /*1ade0*/  IMAD.U32 R24, RZ, RZ, UR6 ;  /* 0x00000006ff187e24 */ /* 0x000fce000f8e00ff */
.L_x_14600:
[----:B------:R-:W-:-:S13]  /*1adf0*/  ISETP.NE.AND P0, PT, R0, RZ, PT ;  /* 0x000000ff0000720c */ /* 0x000fda0003f05270 */
[----:B------:R-:W0:Y:S01]  /*1ae00*/  @!P0 S2R R3, SR_CgaCtaId ;  /* 0x0000000000038919 */ /* 0x000e220000008800 */
[----:B------:R-:W-:-:S04]  /*1ae10*/  @!P0 MOV R0, 0x400 ;  /* 0x0000040000008802 */ /* 0x000fc80000000f00 */
[----:B0-----:R-:W-:-:S05]  /*1ae20*/  @!P0 LEA R0, R3, R0, 0x18 ;  /* 0x0000000003008211 */ /* 0x001fca00078ec0ff */
[----:B------:R1:W-:Y:S01]  /*1ae30*/  @!P0 STS.128 [R0+0x168d0], R24 ;  /* 0x0168d01800008388 */ /* 0x0003e20000000c00 */
[----:B------:R-:W-:Y:S06]  /*1ae40*/  BAR.ARV 0x5, 0x200 ;  /* 0x0148000000007b1d */ /* 0x000fec0000002000 */
.L_x_14593:
[----:B-1----:R-:W-:Y:S01]  /*1ae50*/  IMAD.MOV.U32 R0, RZ, RZ, 0x1 ;  /* 0x00000001ff007424 */ /* 0x002fe200078e00ff */
[----:B------:R-:W-:Y:S01]  /*1ae60*/  ULDC UR4, c[0x0][0xc3c] ;  /* 0x00030f0000047ab9 */ /* 0x000fe20000000800 */
[----:B------:R-:W-:Y:S01]  /*1ae70*/  IMAD.MOV.U32 R28, RZ, RZ, RZ ;  /* 0x000000ffff1c7224 */ /* 0x000fe200078e00ff */
[----:B0-----:R-:W-:Y:S02]  /*1ae80*/  ISETP.GE.AND P0, PT, R27, UR4, PT ;  /* 0x000000041b007c0c */ /* 0x001fe4000bf06270 */
[----:B------:R0:W-:Y:S04]  /*1ae90*/  STL [R1], R0 ;  /* 0x0000000001007387 */ /* 0x0001e80000100800 */
[----:B------:R0:W-:Y:S07]  /*1aea0*/  STL [R1+0x40], RZ ;  /* 0x000040ff01007387 */ /* 0x0001ee0000100800 */
[----:B------:R-:W-:Y:S05]  /*1aeb0*/  @P0 BRA `(.L_x_14601) ;  /* 0x0000006800f80947 */ /* 0x000fea0003800000 */
[----:B------:R-:W1:Y:S01]  /*1aec0*/  S2R R6, SR_TID.X ;  /* 0x0000000000067919 */ /* 0x000e620000002100 */
[----:B------:R-:W2:Y:S01]  /*1aed0*/  S2UR UR5, SR_CgaCtaId ;  /* 0x00000000000579c3 */ /* 0x000ea20000008800 */
[----:B------:R-:W-:Y:S01]  /*1aee0*/  UMOV UR4, 0x400 ;  /* 0x0000040000047882 */ /* 0x000fe20000000000 */
[----:B------:R-:W-:Y:S01]  /*1aef0*/  BSSY B8, `(.L_x_14601) ;  /* 0x00006ba000087945 */ /* 0x000fe20003800000 */
[----:B------:R-:W-:Y:S01]  /*1af00*/  STL [R1+0x40], RZ ;  /* 0x000040ff01007387 */ /* 0x000fe20000100800 */
        /* <DEDUP_REMOVED lines=9> */
[----:B------:R-:W-:Y:S01]  /*1afa0*/  LOP3.LUT R2, R0, 0x1f8, RZ, 0xc0, !PT ;  /* 0x000001f800027812 */ /* 0x000fe200078ec0ff */
[----:B------:R-:W-:-:S03]  /*1afb0*/  IMAD.MOV.U32 R0, RZ, RZ, 0x1 ;  /* 0x00000001ff007424 */ /* 0x000fc600078e00ff */
[----:B------:R-:W-:Y:S02]  /*1afc0*/  LOP3.LUT R2, R2, 0x38, R6, 0x78, !PT ;  /* 0x0000003802027812 */ /* 0x000fe400078e7806 */
[----:B------:R0:W-:Y:S02]  /*1afd0*/  STL [R1+0x4], R0 ;  /* 0x0000040001007387 */ /* 0x0001e40000100800 */
[----:B------:R-:W-:Y:S01]  /*1afe0*/  LOP3.LUT R4, R2, 0x200, R3, 0xf8, !PT ;  /* 0x0000020002047812 */ /* 0x000fe200078ef803 */
[----:B------:R-:W-:Y:S01]  /*1aff0*/  IMAD.SHL.U32 R2, R6, 0x10, RZ ;  /* 0x0000001006027824 */ /* 0x000fe200078e00ff */
[----:B------:R-:W-:Y:S01]  /*1b000*/  SHF.R.U32.HI R3, RZ, 0x3, R5 ;  /* 0x00000003ff037819 */ /* 0x000fe20000011605 */
[----:B------:R-:W-:-:S03]  /*1b010*/  IMAD.MOV.U32 R5, RZ, RZ, 0x1 ;  /* 0x00000001ff057424 */ /* 0x000fc600078e00ff */
[----:B------:R-:W-:Y:S01]  /*1b020*/  LOP3.LUT R2, R2, 0x70, RZ, 0xc0, !PT ;  /* 0x0000007002027812 */ /* 0x000fe200078ec0ff */
[----:B0-----:R-:W-:Y:S01]  /*1b030*/  IMAD R0, R4, 0x2, R16 ;  /* 0x0000000204007824 */ /* 0x001fe200078e0210 */
[----:B------:R0:W-:Y:S02]  /*1b040*/  STL [R1], R5 ;  /* 0x0000000501007387 */ /* 0x0001e40000100800 */
[----:B------:R-:W-:Y:S02]  /*1b050*/  LOP3.LUT R2, R3, R2, RZ, 0xfc, !PT ;  /* 0x0000000203027212 */ /* 0x000fe400078efcff */
[----:B------:R0:W-:Y:S05]  /*1b060*/  STL [R1+0x24], R0 ;  /* 0x0000240001007387 */ /* 0x0001ea0000100800 */
.L_x_14714:
[----:B------:R-:W-:Y:S05]  /*1b070*/  YIELD ;  /* 0x0000000000007946 */ /* 0x000fea0003800000 */
[----:B------:R-:W-:Y:S01]  /*1b080*/  ULDC.64 UR4, c[0x0][0xa28] ;  /* 0x00028a0000047ab9 */ /* 0x000fe20000000a00 */
[----:B------:R-:W-:Y:S01]  /*1b090*/  MOV R10, RZ ;  /* 0x000000ff000a7202 */ /* 0x000fe20000000f00 */
[----:B0-----:R-:W0:Y:S01]  /*1b0a0*/  LDC.64 R4, c[0x0][0xa00] ;  /* 0x00028000ff047b82 */ /* 0x001e220000000a00 */
[----:B------:R-:W-:Y:S01]  /*1b0b0*/  ISETP.NE.U32.AND P0, PT, RZ, UR4, PT ;  /* 0x00000004ff007c0c */ /* 0x000fe2000bf05070 */
[----:B------:R-:W-:Y:S01]  /*1b0c0*/  IMAD.MOV.U32 R0, RZ, RZ, RZ ;  /* 0x000000ffff007224 */ /* 0x000fe200078e00ff */
[----:B------:R-:W-:-:S02]  /*1b0d0*/  ULDC.64 UR6, c[0x0][0xa10] ;  /* 0x0002840000067ab9 */ /* 0x000fc40000000a00 */
[----:B------:R-:W-:Y:S01]  /*1b0e0*/  ISETP.NE.AND.EX P0, PT, RZ, UR5, PT, P0 ;  /* 0x00000005ff007c0c */ /* 0x000fe2000bf05300 */
[----:B------:R-:W-:-:S12]  /*1b0f0*/  ULDC.64 UR4, c[0x0][0xa18] ;  /* 0x0002860000047ab9 */ /* 0x000fd80000000a00 */
[----:B-1----:R-:W1:Y:S02]  /*1b100*/  @P0 LDC.64 R2, c[0x0][0xa28] ;  /* 0x00028a00ff020b82 */ /* 0x002e640000000a00 */
        /* <DEDUP_REMOVED lines=40> */
.L_x_14602:
[----:B------:R-:W-:Y:S01]  /*1b390*/  ULDC.64 UR4, c[0x0][0xa20] ;  /* 0x0002880000047ab9 */ /* 0x000fe20000000a00 */
[C---:B0-----:R-:W-:Y:S02]  /*1b3a0*/  LOP3.LUT R0, R26.reuse, 0xff000000, RZ, 0xc0, !PT ;  /* 0xff0000001a007812 */ /* 0x041fe400078ec0ff */
[----:B------:R-:W-:Y:S02]  /*1b3b0*/  ISETP.NE.U32.AND P0, PT, RZ, UR4, PT ;  /* 0x00000004ff007c0c */ /* 0x000fe4000bf05070 */
[----:B------:R-:W-:Y:S02]  /*1b3c0*/  SHF.R.U32.HI R0, RZ, 0x8, R0 ;  /* 0x00000008ff007819 */ /* 0x000fe40000011600 */
[----:B------:R-:W-:Y:S02]  /*1b3d0*/  ISETP.NE.AND.EX P0, PT, RZ, UR5, PT, P0 ;  /* 0x00000005ff007c0c */ /* 0x000fe4000bf05300 */
[C---:B------:R-:W-:Y:S02]  /*1b3e0*/  LOP3.LUT R4, R26.reuse, 0xff0000, RZ, 0xc0, !PT ;  /* 0x00ff00001a047812 */ /* 0x040fe400078ec0ff */
[----:B------:R-:W-:-:S02]  /*1b3f0*/  LOP3.LUT R17, R26, 0xffff, RZ, 0xc0, !PT ;  /* 0x0000ffff1a117812 */ /* 0x000fc400078ec0ff */
[----:B------:R-:W-:-:S07]  /*1b400*/  LEA.HI R0, R4, R0, RZ, 0x10 ;  /* 0x0000000004007211 */ /* 0x000fce00078f80ff */
[----:B------:R-:W-:Y:S05]  /*1b410*/  @!P0 BRA `(.L_x_14603) ;  /* 0x0000000000108947 */ /* 0x000fea0003800000 */
[----:B------:R-:W0:Y:S02]  /*1b420*/  LDC.64 R4, c[0x0][0xa20] ;  /* 0x00028800ff047b82 */ /* 0x000e240000000a00 */
[----:B0-----:R-:W-:-:S05]  /*1b430*/  IMAD.WIDE R4, R27, 0x4, R4 ;  /* 0x000000041b047825 */ /* 0x001fca00078e0204 */
[----:B------:R0:W5:Y:S01]  /*1b440*/  LDG.E R7, desc[UR42][R4.64] ;  /* 0x0000002a04077981 */ /* 0x000162000c1e1900 */
[----:B------:R-:W-:Y:S05]  /*1b450*/  BRA `(.L_x_14604) ;  /* 0x0000000000247947 */ /* 0x000fea0003800000 */
.L_x_14603:
        /* <DEDUP_REMOVED lines=9> */
.L_x_14604:
[----:B0-----:R-:W2:Y:S04]  /*1b4f0*/  @P1 LDG.E R4, desc[UR42][R2.64] ;  /* 0x0000002a02041981 */ /* 0x001ea8000c1e1900 */
[----:B------:R0:W2:Y:S01]  /*1b500*/  @P1 LDG.E R5, desc[UR42][R2.64+0x4] ;  /* 0x0000042a02051981 */ /* 0x0000a2000c1e1900 */
[----:B------:R-:W-:Y:S02]  /*1b510*/  IMAD R25, R25, 0xc0, RZ ;  /* 0x000000c019197824 */ /* 0x000fe400078e02ff */
[----:B-----5:R-:W-:-:S03]  /*1b520*/  IMAD.IADD R7, R7, 0x1, -R10 ;  /* 0x0000000107077824 */ /* 0x020fc600078e0a0a */
[----:B------:R-:W-:Y:S01]  /*1b530*/  IADD3 R9, R25, 0xbf, RZ ;  /* 0x000000bf19097810 */ /* 0x000fe20007ffe0ff */
[----:B0-----:R-:W0:Y:S02]  /*1b540*/  LDC R2, c[0x0][0x448] ;  /* 0x00011200ff027b82 */ /* 0x001e240000000800 */
[----:B0-----:R-:W-:-:S13]  /*1b550*/  ISETP.NE.AND P2, PT, R2, 0x1, PT ;  /* 0x000000010200780c */ /* 0x001fda0003f45270 */
[----:B------:R-:W0:Y:S08]  /*1b560*/  @P2 LDC R3, c[0x0][0x44c] ;  /* 0x00011300ff032b82 */ /* 0x000e300000000800 */
[----:B------:R-:W3:Y:S01]  /*1b570*/  @P2 LDC R2, c[0x0][0x450] ;  /* 0x00011400ff022b82 */ /* 0x000ee20000000800 */
[----:B0-----:R-:W-:-:S05]  /*1b580*/  @P2 IMAD.HI.U32 R3, R9, R3, RZ ;  /* 0x0000000309032227 */ /* 0x001fca00078e00ff */
[----:B---3--:R-:W-:Y:S01]  /*1b590*/  @P2 SHF.R.U32.HI R9, RZ, R2, R3 ;  /* 0x00000002ff092219 */ /* 0x008fe20000011603 */
[----:B--2---:R-:W-:-:S04]  /*1b5a0*/  @P1 IMAD.IADD R8, R5, 0x1, -R4 ;  /* 0x0000000105081824 */ /* 0x004fc800078e0a04 */
[----:B------:R-:W-:-:S04]  /*1b5b0*/  IMAD.IADD R12, R7, 0x1, R8 ;  /* 0x00000001070c7824 */ /* 0x000fc800078e0208 */
[C---:B------:R-:W-:Y:S01]  /*1b5c0*/  VIADD R20, R12.reuse, 0x7f ;  /* 0x0000007f0c147836 */ /* 0x040fe20000000000 */
[----:B------:R0:W-:Y:S01]  /*1b5d0*/  STL [R1+0x14], R12 ;  /* 0x0000140c01007387 */ /* 0x0001e20000100800 */
[----:B------:R-:W-:-:S03]  /*1b5e0*/  IADD3 R10, R12, 0x1, -R13 ;  /* 0x000000010c0a7810 */ /* 0x000fc60007ffe80d */
[----:B------:R-:W-:Y:S02]  /*1b5f0*/  SHF.R.S32.HI R2, RZ, 0x1f, R20 ;  /* 0x0000001fff027819 */ /* 0x000fe40000011414 */
[----:B------:R-:W-:Y:S02]  /*1b600*/  IMAD.IADD R9, R10, 0x1, R9 ;  /* 0x000000010a097824 */ /* 0x000fe400078e0209 */
        /* <DEDUP_REMOVED lines=17> */
.L_x_14607:
[----:B------:R-:W-:-:S13]  /*1b720*/  ISETP.NE.AND P0, PT, R3, 0x1, PT ;  /* 0x000000010300780c */ /* 0x000fda0003f05270 */
[----:B------:R-:W0:Y:S02]  /*1b730*/  @P0 LDC.64 R4, c[0x0][0x9e8] ;  /* 0x00027a00ff040b82 */ /* 0x000e240000000a00 */
[----:B0-----:R-:W-:-:S05]  /*1b740*/  @P0 IMAD.HI.U32 R4, R11, R4, RZ ;  /* 0x000000040b040227 */ /* 0x001fca00078e00ff */
[----:B------:R-:W-:-:S07]  /*1b750*/  @P0 SHF.R.U32.HI R11, RZ, R5, R4 ;  /* 0x00000005ff0b0219 */ /* 0x000fce0000011604 */
.L_x_14608:
[----:B------:R-:W-:Y:S05]  /*1b760*/  BSYNC B0 ;  /* 0x0000000000007941 */ /* 0x000fea0003800000 */
.L_x_14606:
[----:B------:R-:W-:-:S05]  /*1b770*/  IMAD R11, R11, R3, R3 ;  /* 0x000000030b0b7224 */ /* 0x000fca00078e0203 */
[----:B------:R-:W-:-:S07]  /*1b780*/  VIMNMX R2, R2, R11, PT ;  /* 0x0000000b02027248 */ /* 0x000fce0003fe0100 */
.L_x_14605:
[----:B------:R-:W0:Y:S01]  /*1b790*/  @P2 LDC R9, c[0x0][0x44c] ;  /* 0x00011300ff092b82 */ /* 0x000e220000000800 */
[----:B------:R-:W-:Y:S01]  /*1b7a0*/  VIADD R2, R2, 0x7f ;  /* 0x0000007f02027836 */ /* 0x000fe20000000000 */
[----:B------:R-:W-:Y:S01]  /*1b7b0*/  IADD3 R19, R12, -R13, RZ ;  /* 0x8000000d0c137210 */ /* 0x000fe20007ffe0ff */
[----:B------:R-:W-:Y:S01]  /*1b7c0*/  IMAD.MOV.U32 R4, RZ, RZ, R25 ;  /* 0x000000ffff047224 */ /* 0x000fe200078e0019 */
[----:B------:R-:W-:-:S04]  /*1b7d0*/  ULDC UR4, c[0x0][0x9dc] ;  /* 0x0002770000047ab9 */ /* 0x000fc80000000800 */
[----:B------:R-:W2:Y:S01]  /*1b7e0*/  @P2 LDC R5, c[0x0][0x450] ;  /* 0x00011400ff052b82 */ /* 0x000ea20000000800 */
[----:B0-----:R-:W-:-:S05]  /*1b7f0*/  @P2 IMAD.HI.U32 R9, R25, R9, RZ ;  /* 0x0000000919092227 */ /* 0x001fca00078e00ff */
[----:B--2---:R-:W-:Y:S02]  /*1b800*/  @P2 SHF.R.U32.HI R4, RZ, R5, R9 ;  /* 0x00000005ff042219 */ /* 0x004fe40000011609 */
[----:B------:R-:W-:-:S03]  /*1b810*/  SHF.R.S32.HI R5, RZ, 0x1f, R2 ;  /* 0x0000001fff057819 */ /* 0x000fc60000011402 */
[----:B------:R-:W-:Y:S01]  /*1b820*/  IMAD.IADD R11, R19, 0x1, R4 ;  /* 0x00000001130b7824 */ /* 0x000fe200078e0204 */
[----:B------:R-:W-:-:S03]  /*1b830*/  LEA.HI R5, R5, R2, RZ, 0x7 ;  /* 0x0000000205057211 */ /* 0x000fc600078f38ff */
[----:B------:R-:W-:Y:S01]  /*1b840*/  VIADD R2, R11, -UR4 ;  /* 0x800000040b027c36 */ /* 0x000fe20008000000 */
        /* <DEDUP_REMOVED lines=13> */
.L_x_14611:
[----:B------:R-:W-:-:S13]  /*1b920*/  ISETP.NE.AND P0, PT, R3, 0x1, PT ;  /* 0x000000010300780c */ /* 0x000fda0003f05270 */
[----:B------:R-:W0:Y:S02]  /*1b930*/  @P0 LDC.64 R4, c[0x0][0x9e8] ;  /* 0x00027a00ff040b82 */ /* 0x000e240000000a00 */
[----:B0-----:R-:W-:-:S05]  /*1b940*/  @P0 IMAD.HI.U32 R4, R11, R4, RZ ;  /* 0x000000040b040227 */ /* 0x001fca00078e00ff */
[----:B------:R-:W-:-:S07]  /*1b950*/  @P0 SHF.R.U32.HI R11, RZ, R5, R4 ;  /* 0x00000005ff0b0219 */ /* 0x000fce0000011604 */
.L_x_14612:
[----:B------:R-:W-:Y:S05]  /*1b960*/  BSYNC B0 ;  /* 0x0000000000007941 */ /* 0x000fea0003800000 */
.L_x_14610:
[----:B------:R-:W-:-:S05]  /*1b970*/  IMAD R3, R11, R3, RZ ;  /* 0x000000030b037224 */ /* 0x000fca00078e02ff */
[----:B------:R-:W-:-:S07]  /*1b980*/  VIMNMX R2, R2, R3, !PT ;  /* 0x0000000302027248 */ /* 0x000fce0007fe0100 */
.L_x_14609:
        /* <DEDUP_REMOVED lines=40> */
.L_x_14614:
[----:B------:R-:W-:Y:S05]  /*1bc10*/  BSYNC B0 ;  /* 0x0000000000007941 */ /* 0x000fea0003800000 */
.L_x_14613:
        /* <DEDUP_REMOVED lines=24> */
.L_x_14808:
[----:B--2---:R-:W-:Y:S02]  /*1bda0*/  ISETP.NE.AND P0, PT, R14, RZ, PT ;  /* 0x000000ff0e00720c */ /* 0x004fe40003f05270 */
[----:B------:R-:W-:-:S11]  /*1bdb0*/  PLOP3.LUT P6, PT, PT, PT, PT, 0x8, 0x0 ;  /* 0x000000000000781c */ /* 0x000fd60003fce170 */
[----:B------:R-:W-:Y:S05]  /*1bdc0*/  @P0 BRA `(.L_x_14618) ;  /* 0x00000000000c0947 */ /* 0x000fea0003800000 */
[----:B------:R-:W-:-:S03]  /*1bdd0*/  UMOV UR4, 0xffffffff ;  /* 0xffffffff00047882 */ /* 0x000fc60000000000 */
[----:B------:R-:W-:Y:S05]  /*1bde0*/  BRA.DIV UR4, `(.L_x_14619) ;  /* 0x0000008204347947 */ /* 0x000fea000b800000 */
[----:B------:R-:W-:-:S13]  /*1bdf0*/  ELECT P6, URZ, PT ;  /* 0x00000000003f782f */ /* 0x000fda00038c0000 */
.L_x_14618:
        /* <DEDUP_REMOVED lines=9> */
.L_x_14811:
[----:B------:R-:W-:Y:S05]  /*1be90*/  BSYNC B1 ;  /* 0x0000000000017941 */ /* 0x000fea0003800000 */
.L_x_14620:
[----:B------:R-:W-:Y:S04]  /*1bea0*/  BSSY B1, `(.L_x_14622) ;  /* 0x0000050000017945 */ /* 0x000fe80003800000 */
[----:B------:R-:W-:Y:S05]  /*1beb0*/  @!P6 BRA `(.L_x_14623) ;  /* 0x000000040038e947 */ /* 0x000fea0003800000 */
[----:B------:R-:W2:Y:S01]  /*1bec0*/  LDL R7, [R1+0x4] ;  /* 0x0000040001077983 */ /* 0x000ea20000100800 */
[----:B0-----:R-:W-:Y:S01]  /*1bed0*/  LEA R5, R29, R16, 0x3 ;  /* 0x000000101d057211 */ /* 0x001fe200078e18ff */
[----:B------:R-:W0:Y:S01]  /*1bee0*/  S2R R8, SR_TID.X ;  /* 0x0000000000087919 */ /* 0x000e220000002100 */
[----:B------:R-:W-:Y:S01]  /*1bef0*/  BSSY B2, `(.L_x_14624) ;  /* 0x0000006000027945 */ /* 0x000fe20003800000 */
[----:B0-----:R-:W-:-:S04]  /*1bf00*/  LOP3.LUT R8, R8, 0x7f, RZ, 0xc0, !PT ;  /* 0x0000007f08087812 */ /* 0x001fc800078ec0ff */
[----:B------:R-:W-:Y:S02]  /*1bf10*/  ISETP.NE.AND P1, PT, R8, RZ, PT ;  /* 0x000000ff0800720c */ /* 0x000fe40003f25270 */
[----:B--2---:R-:W-:-:S04]  /*1bf20*/  SHF.L.U32 R7, R7, 0x1f, RZ ;  /* 0x0000001f07077819 */ /* 0x004fc800000006ff */
[----:B------:R-:W0:Y:S02]  /*1bf30*/  SYNCS.PHASECHK.TRANS64.TRYWAIT P0, [R5+URZ+0x168a0], R7 ;  /* 0x0168a007050075a7 */ /* 0x000e24000800017f */
[----:B0-----:R-:W-:Y:S05]  /*1bf40*/  @!P0 BRA `(.L_x_14625) ;  /* 0x0000008000108947 */ /* 0x001fea0003800000 */
.L_x_14812:
[----:B------:R-:W-:Y:S05]  /*1bf50*/  BSYNC B2 ;  /* 0x0000000000027941 */ /* 0x000fea0003800000 */
.L_x_14624:
        /* <DEDUP_REMOVED lines=9> */
.L_x_14627:
[----:B------:R-:W-:Y:S05]  /*1bff0*/  BSYNC B2 ;  /* 0x0000000000027941 */ /* 0x000fea0003800000 */
.L_x_14626:
[----:B-1----:R-:W-:Y:S01]  /*1c000*/  IMAD.MOV.U32 R13, RZ, RZ, RZ ;  /* 0x000000ffff0d7224 */ /* 0x002fe200078e00ff */
        /* <DEDUP_REMOVED lines=9> */
[----:B------:R-:W-:Y:S01]  /*1c0a0*/  IMAD.SHL.U32 R12, R29, 0x2000, RZ ;  /* 0x000020001d0c7824 */ /* 0x000fe200078e00ff */
[----:B------:R-:W-:Y:S01]  /*1c0b0*/  UMOV UR7, 0x12f00000 ;  /* 0x12f0000000077882 */ /* 0x000fe20000000000 */
[----:B------:R-:W-:-:S08]  /*1c0c0*/  VIADD R11, R5, 0x16890 ;  /* 0x00016890050b7836 */ /* 0x000fd00000000000 */
.L_x_14628:
        /* <DEDUP_REMOVED lines=13> */
.L_x_14813:
[----:B------:R-:W-:Y:S05]  /*1c1a0*/  BSYNC B2 ;  /* 0x0000000000027941 */ /* 0x000fea0003800000 */
.L_x_14629:
        /* <DEDUP_REMOVED lines=11> */
.L_x_14632:
[----:B------:R-:W-:Y:S05]  /*1c260*/  BSYNC B2 ;  /* 0x0000000000027941 */ /* 0x000fea0003800000 */
.L_x_14631:
        /* <DEDUP_REMOVED lines=9> */
.L_x_14633:
        /* <DEDUP_REMOVED lines=10> */
.L_x_14623:
[----:B------:R-:W-:Y:S05]  /*1c3a0*/  BSYNC B1 ;  /* 0x0000000000017941 */ /* 0x000fea0003800000 */
.L_x_14622:
        /* <DEDUP_REMOVED lines=11> */
.L_x_14646:
[----:B------:R-:W-:Y:S05]  /*1c460*/  YIELD ;  /* 0x0000000000007946 */ /* 0x000fea0003800000 */
[----:B------:R-:W-:Y:S04]  /*1c470*/  BSSY B1, `(.L_x_14634) ;  /* 0x000004d000017945 */ /* 0x000fe80003800000 */
[----:B--2---:R-:W-:Y:S05]  /*1c480*/  @!P6 BRA `(.L_x_14635) ;  /* 0x00000004002ce947 */ /* 0x004fea0003800000 */
[----:B0-----:R-:W2:Y:S01]  /*1c490*/  LDL R7, [R1+0x4] ;  /* 0x0000040001077983 */ /* 0x001ea20000100800 */
[----:B------:R-:W0:Y:S02]  /*1c4a0*/  S2R R5, SR_TID.X ;  /* 0x0000000000057919 */ /* 0x000e240000002100 */
[----:B0-----:R-:W-:Y:S01]  /*1c4b0*/  LOP3.LUT R8, R5, 0x7f, RZ, 0xc0, !PT ;  /* 0x0000007f05087812 */ /* 0x001fe200078ec0ff */
[----:B------:R-:W-:Y:S01]  /*1c4c0*/  IMAD R5, R29, 0x8, R16 ;  /* 0x000000081d057824 */ /* 0x000fe200078e0210 */
[----:B------:R-:W-:Y:S02]  /*1c4d0*/  BSSY B2, `(.L_x_14636) ;  /* 0x0000005000027945 */ /* 0x000fe40003800000 */
[----:B------:R-:W-:Y:S02]  /*1c4e0*/  ISETP.NE.AND P2, PT, R8, RZ, PT ;  /* 0x000000ff0800720c */ /* 0x000fe40003f45270 */
[----:B--2---:R-:W-:-:S04]  /*1c4f0*/  SHF.L.U32 R7, R7, 0x1f, RZ ;  /* 0x0000001f07077819 */ /* 0x004fc800000006ff */
[----:B------:R-:W0:Y:S02]  /*1c500*/  SYNCS.PHASECHK.TRANS64.TRYWAIT P1, [R5+URZ+0x168a0], R7 ;  /* 0x0168a007050075a7 */ /* 0x000e24000802017f */
[----:B0-----:R-:W-:Y:S05]  /*1c510*/  @!P1 BRA `(.L_x_14637) ;  /* 0x0000007800c49947 */ /* 0x001fea0003800000 */
.L_x_14814:
[----:B------:R-:W-:Y:S05]  /*1c520*/  BSYNC B2 ;  /* 0x0000000000027941 */ /* 0x000fea0003800000 */
.L_x_14636:
        /* <DEDUP_REMOVED lines=9> */
.L_x_14639:
[----:B------:R-:W-:Y:S05]  /*1c5c0*/  BSYNC B2 ;  /* 0x0000000000027941 */ /* 0x000fea0003800000 */
.L_x_14638:
[----:B-1----:R-:W-:Y:S01]  /*1c5d0*/  IMAD.MOV.U32 R13, RZ, RZ, RZ ;  /* 0x000000ffff0d7224 */ /* 0x002fe200078e00ff */
[----:B------:R-:W-:Y:S01]  /*1c5e0*/  LEA R8, R29, R16, 0xe ;  /* 0x000000101d087211 */ /* 0x000fe200078e70ff */
        /* <DEDUP_REMOVED lines=9> */
.L_x_14640:
        /* <DEDUP_REMOVED lines=13> */
.L_x_14815:
[----:B------:R-:W-:Y:S05]  /*1c750*/  BSYNC B2 ;  /* 0x0000000000027941 */ /* 0x000fea0003800000 */
.L_x_14641:
        /* <DEDUP_REMOVED lines=11> */
.L_x_14644:
[----:B------:R-:W-:Y:S05]  /*1c810*/  BSYNC B2 ;  /* 0x0000000000027941 */ /* 0x000fea0003800000 */
.L_x_14643:
        /* <DEDUP_REMOVED lines=8> */
.L_x_14645:
        /* <DEDUP_REMOVED lines=10> */
.L_x_14635:
[----:B------:R-:W-:Y:S05]  /*1c940*/  BSYNC B1 ;  /* 0x0000000000017941 */ /* 0x000fea0003800000 */
.L_x_14634:
[----:B0-----:R-:W2:Y:S01]  /*1c950*/  LDL.LU R7, [R1+0x4] ;  /* 0x0000040001077983 */ /* 0x001ea20000300800 */
        /* <DEDUP_REMOVED lines=9> */
.L_x_14616:
[----:B------:R-:W-:Y:S05]  /*1c9f0*/  BSYNC B0 ;  /* 0x0000000000007941 */ /* 0x000fea0003800000 */
.L_x_14615:
        /* <DEDUP_REMOVED lines=16> */
[----:B------:R-:W-:-:S11]  /*1cb00*/  VIADD R6, R10, 0xffffffff ;  /* 0xffffffff0a067836 */ /* 0x000fd60000000000 */
[----:B------:R-:W-:Y:S05]  /*1cb10*/  @P0 BRA `(.L_x_14649) ;  /* 0x00000000001c0947 */ /* 0x000fea0003800000 */
[----:B------:R-:W-:Y:S01]  /*1cb20*/  ISETP.NE.AND P0, PT, R3, 0x1, PT ;  /* 0x000000010300780c */ /* 0x000fe20003f05270 */
[----:B------:R-:W-:-:S12]  /*1cb30*/  IMAD.MOV R6, RZ, RZ, -R10 ;  /* 0x000000ffff067224 */ /* 0x000fd800078e0a0a */
[----:B------:R-:W3:Y:S02]  /*1cb40*/  @P0 LDC.64 R4, c[0x0][0x9e8] ;  /* 0x00027a00ff040b82 */ /* 0x000ee40000000a00 */
[----:B---3--:R-:W-:-:S05]  /*1cb50*/  @P0 IMAD.HI.U32 R4, R6, R4, RZ ;  /* 0x0000000406040227 */ /* 0x008fca00078e00ff */
[----:B------:R-:W-:-:S04]  /*1cb60*/  @P0 SHF.R.U32.HI R6, RZ, R5, R4 ;  /* 0x00000005ff060219 */ /* 0x000fc80000011604 */
[----:B------:R-:W-:Y:S01]  /*1cb70*/  LOP3.LUT R6, RZ, R6, RZ, 0x33, !PT ;  /* 0x00000006ff067212 */ /* 0x000fe200078e33ff */
[----:B------:R-:W-:Y:S06]  /*1cb80*/  BRA `(.L_x_14650) ;  /* 0x0000000000107947 */ /* 0x000fec0003800000 */
.L_x_14649:
[----:B------:R-:W-:-:S13]  /*1cb90*/  ISETP.NE.AND P0, PT, R3, 0x1, PT ;  /* 0x000000010300780c */ /* 0x000fda0003f05270 */
[----:B------:R-:W3:Y:S02]  /*1cba0*/  @P0 LDC.64 R4, c[0x0][0x9e8] ;  /* 0x00027a00ff040b82 */ /* 0x000ee40000000a00 */
[----:B---3--:R-:W-:-:S05]  /*1cbb0*/  @P0 IMAD.HI.U32 R4, R6, R4, RZ ;  /* 0x0000000406040227 */ /* 0x008fca00078e00ff */
[----:B------:R-:W-:-:S07]  /*1cbc0*/  @P0 SHF.R.U32.HI R6, RZ, R5, R4 ;  /* 0x00000005ff060219 */ /* 0x000fce0000011604 */
.L_x_14650:
[----:B------:R-:W-:Y:S05]  /*1cbd0*/  BSYNC B0 ;  /* 0x0000000000007941 */ /* 0x000fea0003800000 */
.L_x_14648:
[----:B------:R-:W-:-:S05]  /*1cbe0*/  IMAD R6, R6, R3, R3 ;  /* 0x0000000306067224 */ /* 0x000fca00078e0203 */
[----:B------:R-:W-:-:S07]  /*1cbf0*/  VIMNMX R2, R2, R6, PT ;  /* 0x0000000602027248 */ /* 0x000fce0003fe0100 */
.L_x_14647:
[----:B------:R-:W-:Y:S01]  /*1cc00*/  VIADD R2, R2, 0x7f ;  /* 0x0000007f02027836 */ /* 0x000fe20000000000 */
[----:B------:R-:W-:Y:S01]  /*1cc10*/  ULDC UR4, c[0x0][0x9dc] ;  /* 0x0002770000047ab9 */ /* 0x000fe20000000800 */
[----:B------:R-:W-:-:S03]  /*1cc20*/  IMAD.MOV.U32 R5, RZ, RZ, R25 ;  /* 0x000000ffff057224 */ /* 0x000fc600078e0019 */
[----:B------:R-:W-:-:S04]  /*1cc30*/  SHF.R.S32.HI R4, RZ, 0x1f, R2 ;  /* 0x0000001fff047819 */ /* 0x000fc80000011402 */
[----:B------:R-:W-:Y:S02]  /*1cc40*/  LEA.HI R4, R4, R2, RZ, 0x7 ;  /* 0x0000000204047211 */ /* 0x000fe400078f38ff */
[----:B------:R-:W3:Y:S02]  /*1cc50*/  @P1 LDC R2, c[0x0][0x450] ;  /* 0x00011400ff021b82 */ /* 0x000ee40000000800 */
[----:B------:R-:W-:-:S04]  /*1cc60*/  SHF.R.S32.HI R4, RZ, 0x7, R4 ;  /* 0x00000007ff047819 */ /* 0x000fc80000011404 */
[----:B------:R-:W-:Y:S02]  /*1cc70*/  VIMNMX R20, R20, R4, PT ;  /* 0x0000000414147248 */ /* 0x000fe40003fe0100 */
[----:B------:R-:W4:Y:S02]  /*1cc80*/  @P1 LDC R4, c[0x0][0x44c] ;  /* 0x00011300ff041b82 */ /* 0x000f240000000800 */
[----:B----4-:R-:W-:-:S05]  /*1cc90*/  @P1 IMAD.HI.U32 R4, R25, R4, RZ ;  /* 0x0000000419041227 */ /* 0x010fca00078e00ff */
        /* <DEDUP_REMOVED lines=9> */
[----:B------:R-:W3:Y:S02]  /*1cd30*/  @P0 LDC.64 R4, c[0x0][0x9e8] ;  /* 0x00027a00ff040b82 */ /* 0x000ee40000000a00 */
[----:B---3--:R-:W-:-:S05]  /*1cd40*/  @P0 IMAD.HI.U32 R4, R6, R4, RZ ;  /* 0x0000000406040227 */ /* 0x008fca00078e00ff */
[----:B------:R-:W-:-:S04]  /*1cd50*/  @P0 SHF.R.U32.HI R6, RZ, R5, R4 ;  /* 0x00000005ff060219 */ /* 0x000fc80000011604 */
[----:B------:R-:W-:Y:S01]  /*1cd60*/  LOP3.LUT R6, RZ, R6, RZ, 0x33, !PT ;  /* 0x00000006ff067212 */ /* 0x000fe200078e33ff */
[----:B------:R-:W-:Y:S06]  /*1cd70*/  BRA `(.L_x_14654) ;  /* 0x0000000000107947 */ /* 0x000fec0003800000 */
.L_x_14653:
[----:B------:R-:W-:-:S13]  /*1cd80*/  ISETP.NE.AND P0, PT, R3, 0x1, PT ;  /* 0x000000010300780c */ /* 0x000fda0003f05270 */
[----:B------:R-:W3:Y:S02]  /*1cd90*/  @P0 LDC.64 R4, c[0x0][0x9e8] ;  /* 0x00027a00ff040b82 */ /* 0x000ee40000000a00 */
[----:B---3--:R-:W-:-:S05]  /*1cda0*/  @P0 IMAD.HI.U32 R4, R6, R4, RZ ;  /* 0x0000000406040227 */ /* 0x008fca00078e00ff */
[----:B------:R-:W-:-:S07]  /*1cdb0*/  @P0 SHF.R.U32.HI R6, RZ, R5, R4 ;  /* 0x00000005ff060219 */ /* 0x000fce0000011604 */
.L_x_14654:
[----:B------:R-:W-:Y:S05]  /*1cdc0*/  BSYNC B0 ;  /* 0x0000000000007941 */ /* 0x000fea0003800000 */
.L_x_14652:
[----:B------:R-:W-:-:S05]  /*1cdd0*/  IMAD R3, R6, R3, RZ ;  /* 0x0000000306037224 */ /* 0x000fca00078e02ff */
[----:B------:R-:W-:-:S07]  /*1cde0*/  VIMNMX R2, R2, R3, !PT ;  /* 0x0000000302027248 */ /* 0x000fce0007fe0100 */
.L_x_14651:
[----:B------:R-:W-:Y:S01]  /*1cdf0*/  ISETP.NE.AND P1, PT, R0, RZ, PT ;  /* 0x000000ff0000720c */ /* 0x000fe20003f25270 */
[----:B------:R-:W-:Y:S01]  /*1ce00*/  BSSY B0, `(.L_x_14655) ;  /* 0x0000024000007945 */ /* 0x000fe20003800000 */
[----:B------:R-:W-:-:S04]  /*1ce10*/  SHF.R.S32.HI R3, RZ, 0x1f, R2 ;  /* 0x0000001fff037819 */ /* 0x000fc80000011402 */
[----:B------:R-:W-:Y:S02]  /*1ce20*/  LEA.HI R3, R3, R2, RZ, 0x7 ;  /* 0x0000000203037211 */ /* 0x000fe400078f38ff */
[----:B------:R-:W-:Y:S02]  /*1ce30*/  MOV R2, RZ ;  /* 0x000000ff00027202 */ /* 0x000fe40000000f00 */
[----:B------:R-:W-:-:S03]  /*1ce40*/  SHF.R.S32.HI R3, RZ, 0x7, R3 ;  /* 0x00000007ff037819 */ /* 0x000fc60000011403 */
[----:B------:R-:W3:Y:S01]  /*1ce50*/  @!P1 LDC R0, c[0x0][0x9f0] ;  /* 0x00027c00ff009b82 */ /* 0x000ee20000000800 */
[----:B------:R-:W-:-:S04]  /*1ce60*/  VIMNMX R4, RZ, R3, !PT ;  /* 0x00000003ff047248 */ /* 0x000fc80007fe0100 */
[----:B------:R-:W-:-:S13]  /*1ce70*/  ISETP.GT.AND P0, PT, R20, R4, PT ;  /* 0x000000041400720c */ /* 0x000fda0003f04270 */
[----:B------:R-:W-:Y:S05]  /*1ce80*/  @!P0 BRA `(.L_x_14656) ;  /* 0x00000000006c8947 */ /* 0x000fea0003800000 */
[-C--:B---3--:R-:W-:Y:S02]  /*1ce90*/  IABS R5, R0.reuse ;  /* 0x0000000000057213 */ /* 0x088fe40000000000 */
[----:B0-2---:R-:W-:Y:S02]  /*1cea0*/  IABS R7, R0 ;  /* 0x0000000000077213 */ /* 0x005fe40000000000 */
[----:B------:R-:W0:Y:S03]  /*1ceb0*/  I2F.RP R2, R5 ;  /* 0x0000000500027306 */ /* 0x000e260000209400 */
[----:B------:R-:W-:-:S05]  /*1cec0*/  IMAD.MOV R7, RZ, RZ, -R7 ;  /* 0x000000ffff077224 */ /* 0x000fca00078e0a07 */
[----:B0-----:R-:W0:Y:S02]  /*1ced0*/  MUFU.RCP R2, R2 ;  /* 0x0000000200027308 */ /* 0x001e240000001000 */
[----:B0-----:R-:W-:-:S06]  /*1cee0*/  VIADD R2, R2, 0xffffffe ;  /* 0x0ffffffe02027836 */ /* 0x001fcc0000000000 */
        /* <DEDUP_REMOVED lines=21> */
.L_x_14656:
[----:B------:R-:W-:Y:S05]  /*1d040*/  BSYNC B0 ;  /* 0x0000000000007941 */ /* 0x000fea0003800000 */
.L_x_14655:
[-C--:B---3--:R-:W-:Y:S01]  /*1d050*/  IMAD R0, R18, R2.reuse, R4 ;  /* 0x0000000212007224 */ /* 0x088fe200078e0204 */
        /* <DEDUP_REMOVED lines=19> */
[----:B0-2---:R-:W0:Y:S01]  /*1d190*/  POPC R7, R4 ;  /* 0x0000000400077309 */ /* 0x005e220000000000 */
[----:B---3--:R-:W0:Y:S02]  /*1d1a0*/  SHFL.IDX PT, R0, R3, R0, 0x1f ;  /* 0x00001f0003007589 */ /* 0x008e2400000e0000 */
[----:B0-----:R-:W-:Y:S01]  /*1d1b0*/  IADD3 R24, R0, UR36, R7 ;  /* 0x0000002400187c10 */ /* 0x001fe2000fffe007 */
[----:B------:R-:W-:Y:S06]  /*1d1c0*/  BRA `(.L_x_14659) ;  /* 0x00000038001c7947 */ /* 0x000fec0003800000 */
.L_x_14658:
        /* <DEDUP_REMOVED lines=9> */
[----:B-1----:R-:W-:Y:S01]  /*1d260*/  MOV R13, RZ ;  /* 0x000000ff000d7202 */ /* 0x002fe20000000f00 */
[----:B------:R-:W1:Y:S01]  /*1d270*/  LDC.64 R2, c[0x4][R2] ;  /* 0x0100000002027b82 */ /* 0x000e620000000a00 */
[----:B------:R-:W-:Y:S02]  /*1d280*/  IMAD.U32 R5, RZ, RZ, UR7 ;  /* 0x00000007ff057e24 */ /* 0x000fe4000f8e00ff */
[----:B------:R-:W-:Y:S02]  /*1d290*/  IMAD.U32 R6, RZ, RZ, UR8 ;  /* 0x00000008ff067e24 */ /* 0x000fe4000f8e00ff */
[----:B0-2---:R-:W-:-:S02]  /*1d2a0*/  IMAD.U32 R7, RZ, RZ, UR9 ;  /* 0x00000009ff077e24 */ /* 0x005fc4000f8e00ff */
[----:B------:R-:W-:Y:S02]  /*1d2b0*/  IMAD.U32 R10, RZ, RZ, UR4 ;  /* 0x00000004ff0a7e24 */ /* 0x000fe4000f8e00ff */
[----:B------:R-:W-:Y:S02]  /*1d2c0*/  IMAD.U32 R11, RZ, RZ, UR5 ;  /* 0x00000005ff0b7e24 */ /* 0x000fe4000f8e00ff */
[----:B------:R-:W-:Y:S02]  /*1d2d0*/  IMAD.MOV.U32 R8, RZ, RZ, 0x70 ;  /* 0x00000070ff087424 */ /* 0x000fe400078e00ff */
[----:B------:R-:W-:-:S07]  /*1d2e0*/  IMAD.MOV.U32 R12, RZ, RZ, 0x1 ;  /* 0x00000001ff0c7424 */ /* 0x000fce00078e00ff */
[----:B------:R-:W-:-:S07]  /*1d2f0*/  LEPC R20, `(.L_x_14661) ;  /* 0x000000001014794e */ /* 0x000fce0000000000 */
[----:B-1----:R-:W-:Y:S05]  /*1d300*/  CALL.ABS.NOINC R2 ;  /* 0x0000000002007343 */ /* 0x002fea0003c00000 */
.L_x_14661:
[----:B------:R-:W-:Y:S05]  /*1d310*/  BSYNC B6 ;  /* 0x0000000000067941 */ /* 0x000fea0003800000 */
.L_x_14660:
        /* <DEDUP_REMOVED lines=10> */
[----:B-1----:R-:W-:Y:S01]  /*1d3c0*/  MOV R13, RZ ;  /* 0x000000ff000d7202 */ /* 0x002fe20000000f00 */
[----:B------:R-:W-:Y:S02]  /*1d3d0*/  IMAD.U32 R5, RZ, RZ, UR7 ;  /* 0x00000007ff057e24 */ /* 0x000fe4000f8e00ff */
[----:B------:R-:W-:Y:S02]  /*1d3e0*/  IMAD.U32 R6, RZ, RZ, UR8 ;  /* 0x00000008ff067e24 */ /* 0x000fe4000f8e00ff */
[----:B0-2---:R-:W-:-:S02]  /*1d3f0*/  IMAD.U32 R7, RZ, RZ, UR9 ;  /* 0x00000009ff077e24 */ /* 0x005fc4000f8e00ff */
[----:B------:R-:W-:Y:S02]  /*1d400*/  IMAD.U32 R10, RZ, RZ, UR4 ;  /* 0x00000004ff0a7e24 */ /* 0x000fe4000f8e00ff */
[----:B------:R-:W-:Y:S02]  /*1d410*/  IMAD.U32 R11, RZ, RZ, UR5 ;  /* 0x00000005ff0b7e24 */ /* 0x000fe4000f8e00ff */
[----:B------:R-:W-:Y:S02]  /*1d420*/  IMAD.MOV.U32 R8, RZ, RZ, 0x70 ;  /* 0x00000070ff087424 */ /* 0x000fe400078e00ff */
[----:B---3--:R-:W-:-:S07]  /*1d430*/  IMAD.MOV.U32 R12, RZ, RZ, 0x1 ;  /* 0x00000001ff0c7424 */ /* 0x008fce00078e00ff */
[----:B------:R-:W-:-:S07]  /*1d440*/  LEPC R20, `(.L_x_14664) ;  /* 0x000000001014794e */ /* 0x000fce0000000000 */
[----:B----4-:R-:W-:Y:S05]  /*1d450*/  CALL.ABS.NOINC R2 ;  /* 0x0000000002007343 */ /* 0x010fea0003c00000 */
.L_x_14664:
        /* <DEDUP_REMOVED lines=15> */
.L_x_14663:
[----:B------:R-:W-:Y:S05]  /*1d550*/  BSYNC B6 ;  /* 0x0000000000067941 */ /* 0x000fea0003800000 */
.L_x_14662:
[----:B------:R-:W-:Y:S01]  /*1d560*/  ULDC.64 UR4, c[0x0][0x9f8] ;  /* 0x00027e0000047ab9 */ /* 0x000fe20000000a00 */
[----:B------:R-:W3:Y:S01]  /*1d570*/  LDL R19, [R1+0x14] ;  /* 0x0000140001137983 */ /* 0x000ee20000100800 */
[----:B------:R-:W-:Y:S01]  /*1d580*/  ISETP.NE.U32.AND P0, PT, RZ, UR4, PT ;  /* 0x00000004ff007c0c */ /* 0x000fe2000bf05070 */
[----:B------:R-:W4:Y:S02]  /*1d590*/  LDC R6, c[0x0][0x430] ;  /* 0x00010c00ff067b82 */ /* 0x000f240000000800 */
[----:B------:R-:W3:Y:S01]  /*1d5a0*/  LDL R18, [R1+0x1c] ;  /* 0x00001c0001127983 */ /* 0x000ee20000100800 */
[----:B------:R-:W-:Y:S02]  /*1d5b0*/  ISETP.NE.AND.EX P0, PT, RZ, UR5, PT, P0 ;  /* 0x00000005ff007c0c */ /* 0x000fe4000bf05300 */
[----:B0-2---:R-:W-:Y:S01]  /*1d5c0*/  MOV R7, R27 ;  /* 0x0000001b00077202 */ /* 0x005fe20000000f00 */
[----:B------:R-:W0:Y:S10]  /*1d5d0*/  S2R R20, SR_TID.X ;  /* 0x0000000000147919 */ /* 0x000e340000002100 */
[----:B------:R-:W2:Y:S02]  /*1d5e0*/  @P0 LDC.64 R2, c[0x0][0x9f8] ;  /* 0x00027e00ff020b82 */ /* 0x000ea40000000a00 */
[----:B--2---:R-:W-:-:S05]  /*1d5f0*/  @P0 IMAD.WIDE R2, R27, 0x4, R2 ;  /* 0x000000041b020825 */ /* 0x004fca00078e0202 */
[----:B------:R2:W3:Y:S01]  /*1d600*/  @P0 LDG.E R7, desc[UR42][R2.64] ;  /* 0x0000002a02070981 */ /* 0x0004e2000c1e1900 */
[----:B----4-:R-:W-:Y:S01]  /*1d610*/  ISETP.NE.AND P1, PT, R6, 0x1, PT ;  /* 0x000000010600780c */ /* 0x010fe20003f25270 */
[----:B------:R-:W-:Y:S01]  /*1d620*/  VIADD R23, R23, 0xffffffff ;  /* 0xffffffff17177836 */ /* 0x000fe20000000000 */
[----:B0-----:R-:W-:Y:S01]  /*1d630*/  LOP3.LUT R20, R20, 0x7f, RZ, 0xc0, !PT ;  /* 0x0000007f14147812 */ /* 0x001fe200078ec0ff */
[----:B------:R-:W0:Y:S02]  /*1d640*/  S2R R21, SR_TID.X ;  /* 0x0000000000157919 */ /* 0x000e240000002100 */
[----:B------:R-:W-:Y:S01]  /*1d650*/  IMAD.SHL.U32 R8, R23, 0x80, RZ ;  /* 0x0000008017087824 */ /* 0x000fe200078e00ff */
[----:B------:R-:W-:-:S07]  /*1d660*/  SHF.R.U32.HI R20, RZ, 0x3, R20 ;  /* 0x00000003ff147819 */ /* 0x000fce0000011614 */
[----:B--2---:R-:W2:Y:S08]  /*1d670*/  @P1 LDC R3, c[0x0][0x434] ;  /* 0x00010d00ff031b82 */ /* 0x004eb00000000800 */
[----:B------:R-:W4:Y:S01]  /*1d680*/  @P1 LDC R2, c[0x0][0x438] ;  /* 0x00010e00ff021b82 */ /* 0x000f220000000800 */
[----:B0-----:R-:W-:-:S05]  /*1d690*/  IMAD.SHL.U32 R21, R21, 0x10, RZ ;  /* 0x0000001015157824 */ /* 0x001fca00078e00ff */
[----:B------:R-:W-:-:S04]  /*1d6a0*/  LOP3.LUT R21, R21, 0x70, RZ, 0xc0, !PT ;  /* 0x0000007015157812 */ /* 0x000fc800078ec0ff */
[----:B------:R-:W-:-:S04]  /*1d6b0*/  LOP3.LUT R0, R8, R20, R21, 0xfe, !PT ;  /* 0x0000001408007212 */ /* 0x000fc800078efe15 */
[C---:B---3--:R-:W-:Y:S01]  /*1d6c0*/  ISETP.GE.AND P0, PT, R0.reuse, R19, PT ;  /* 0x000000130000720c */ /* 0x048fe20003f06270 */
[----:B------:R-:W-:-:S04]  /*1d6d0*/  IMAD.IADD R0, R0, 0x1, R18 ;  /* 0x0000000100007824 */ /* 0x000fc800078e0212 */
[----:B--2---:R-:W-:-:S04]  /*1d6e0*/  @P1 IMAD.HI.U32 R3, R0, R3, RZ ;  /* 0x0000000300031227 */ /* 0x004fc800078e00ff */
[----:B------:R-:W-:Y:S01]  /*1d6f0*/  IMAD.MOV.U32 R4, RZ, RZ, R0 ;  /* 0x000000ffff047224 */ /* 0x000fe200078e0000 */
[----:B----4-:R-:W-:-:S03]  /*1d700*/  @P1 SHF.R.U32.HI R4, RZ, R2, R3 ;  /* 0x00000002ff041219 */ /* 0x010fc60000011603 */
[----:B------:R-:W0:Y:S02]  /*1d710*/  @!P0 LDC.64 R2, c[0x0][0x428] ;  /* 0x00010a00ff028b82 */ /* 0x000e240000000a00 */
[----:B------:R-:W-:-:S04]  /*1d720*/  IMAD.MOV R5, RZ, RZ, -R4 ;  /* 0x000000ffff057224 */ /* 0x000fc800078e0a04 */
[----:B------:R-:W-:Y:S01]  /*1d730*/  IMAD R0, R6, R5, R0 ;  /* 0x0000000506007224 */ /* 0x000fe200078e0200 */
[--C-:B------:R-:W-:Y:S02]  /*1d740*/  @!P0 SHF.R.S32.HI R5, RZ, 0x1f, R4.reuse ;  /* 0x0000001fff058819 */ /* 0x100fe40000011404 */
[----:B------:R-:W-:Y:S01]  /*1d750*/  SHF.R.S32.HI R9, RZ, 0x1f, R7 ;  /* 0x0000001fff097819 */ /* 0x000fe20000011407 */
[-C--:B0-----:R-:W-:Y:S01]  /*1d760*/  @!P0 IMAD.WIDE.U32 R4, R7, R2.reuse, R4 ;  /* 0x0000000207048225 */ /* 0x081fe200078e0004 */
[----:B------:R0:W-:Y:S03]  /*1d770*/  STL [R1+0xc], R7 ;  /* 0x00000c0701007387 */ /* 0x0001e60000100800 */
[----:B------:R-:W-:Y:S01]  /*1d780*/  @!P0 IMAD R6, R9, R2, RZ ;  /* 0x0000000209068224 */ /* 0x000fe200078e02ff */
[----:B------:R2:W-:Y:S03]  /*1d790*/  STL [R1+0x20], R9 ;  /* 0x0000200901007387 */ /* 0x0005e60000100800 */
[----:B------:R-:W-:-:S02]  /*1d7a0*/  @!P0 IMAD R6, R7, R3, R6 ;  /* 0x0000000307068224 */ /* 0x000fc400078e0206 */
[----:B------:R-:W3:Y:S02]  /*1d7b0*/  @!P0 LDC.64 R2, c[0x0][0x418] ;  /* 0x00010600ff028b82 */ /* 0x000ee40000000a00 */
[----:B------:R-:W-:Y:S01]  /*1d7c0*/  @!P0 IMAD.IADD R5, R5, 0x1, R6 ;  /* 0x0000000105058824 */ /* 0x000fe200078e0206 */
[----:B---3--:R-:W-:Y:S01]  /*1d7d0*/  @!P0 LEA R6, P1, R4, R2, 0x2 ;  /* 0x0000000204068211 */ /* 0x008fe200078210ff */
[----:B------:R-:W-:-:S03]  /*1d7e0*/  IMAD.MOV.U32 R2, RZ, RZ, RZ ;  /* 0x000000ffff027224 */ /* 0x000fc600078e00ff */
[----:B0-----:R-:W-:-:S05]  /*1d7f0*/  @!P0 LEA.HI.X R7, R4, R3, R5, 0x2, P1 ;  /* 0x0000000304078211 */ /* 0x001fca00008f1405 */
[----:B------:R0:W5:Y:S01]  /*1d800*/  @!P0 LDG.E R2, desc[UR42][R6.64] ;  /* 0x0000002a06028981 */ /* 0x000162000c1e1900 */
[----:B--2---:R-:W-:Y:S01]  /*1d810*/  IMAD.U32 R9, RZ, RZ, UR38 ;  /* 0x00000026ff097e24 */ /* 0x004fe2000f8e00ff */
[----:B------:R-:W-:Y:S01]  /*1d820*/  UMOV UR4, 0xffffffff ;  /* 0xffffffff00047882 */ /* 0x000fe20000000000 */
[----:B------:R-:W-:-:S03]  /*1d830*/  LOP3.LUT R22, R22, 0xfffffffd, RZ, 0xc0, !PT ;  /* 0xfffffffd16167812 */ /* 0x000fc600078ec0ff */
[----:B------:R-:W-:-:S13]  /*1d840*/  ISETP.NE.AND P2, PT, R9, 0x3, PT ;  /* 0x000000030900780c */ /* 0x000fda0003f45270 */
[----:B------:R-:W-:Y:S01]  /*1d850*/  @P2 LOP3.LUT R22, R22, 0x2, RZ, 0xfc, !PT ;  /* 0x0000000216162812 */ /* 0x000fe200078efcff */
[----:B0-----:R-:W-:Y:S06]  /*1d860*/  BRA.DIV UR4, `(.L_x_14665) ;  /* 0x0000006a04187947 */ /* 0x001fec000b800000 */
.L_x_14818:
[----:B------:R-:W-:Y:S05]  /*1d870*/  @!P2 BRA `(.L_x_14666) ;  /* 0x000000000004a947 */ /* 0x000fea0003800000 */
[----:B------:R-:W-:Y:S01]  /*1d880*/  BPT.TRAP 0x1 ;  /* 0x000000040000795c */ /* 0x000fe20000300000 */
.L_x_14666:
        /* <DEDUP_REMOVED lines=24> */
.L_x_14819:
[----:B------:R-:W-:Y:S05]  /*1da10*/  BSYNC B0 ;  /* 0x0000000000007941 */ /* 0x000fea0003800000 */
.L_x_14667:
[----:B-1----:R-:W2:Y:S01]  /*1da20*/  LDL R13, [R1+0x14] ;  /* 0x00001400010d7983 */ /* 0x002ea20000100800 */
[----:B------:R-:W-:Y:S01]  /*1da30*/  ULDC.64 UR4, c[0x0][0x300] ;  /* 0x0000c00000047ab9 */ /* 0x000fe20000000a00 */
[----:B------:R-:W-:Y:S01]  /*1da40*/  ULDC.64 UR6, c[0x0][0x2e8] ;  /* 0x0000ba0000067ab9 */ /* 0x000fe20000000a00 */
[----:B------:R-:W-:Y:S01]  /*1da50*/  IMAD R6, R6, UR4, RZ ;  /* 0x0000000406067c24 */ /* 0x000fe2000f8e02ff */
[----:B------:R-:W1:Y:S01]  /*1da60*/  S2R R9, SR_TID.X ;  /* 0x0000000000097919 */ /* 0x000e620000002100 */
[----:B0-----:R-:W-:Y:S01]  /*1da70*/  IMAD.WIDE.U32 R4, R0, UR4, RZ ;  /* 0x0000000400047c25 */ /* 0x001fe2000f8e00ff */
        /* <DEDUP_REMOVED lines=10> */
[----:B------:R-:W-:Y:S01]  /*1db20*/  IMAD.WIDE.U32 R4, R17, UR4, R4 ;  /* 0x0000000411047c25 */ /* 0x000fe2000f8e0004 */
[----:B------:R-:W-:-:S03]  /*1db30*/  ULDC UR4, c[0x0][0x2f4] ;  /* 0x0000bd0000047ab9 */ /* 0x000fc60000000800 */
[----:B------:R-:W-:Y:S01]  /*1db40*/  IMAD R2, R17, UR5, R5 ;  /* 0x0000000511027c24 */ /* 0x000fe2000f8e0205 */
[----:B------:R-:W-:-:S04]  /*1db50*/  LEA R0, P0, R4, UR6, 0x1 ;  /* 0x0000000604007c11 */ /* 0x000fc8000f8008ff */
[----:B------:R-:W-:Y:S02]  /*1db60*/  LEA.HI.X R2, R4, UR7, R2, 0x1, P0 ;  /* 0x0000000704027c11 */ /* 0x000fe400080f0c02 */
[----:B-1----:R-:W-:Y:S01]  /*1db70*/  LOP3.LUT R10, R9, 0x7f, RZ, 0xc0, !PT ;  /* 0x0000007f090a7812 */ /* 0x002fe200078ec0ff */
[----:B0-----:R-:W-:-:S03]  /*1db80*/  IMAD.SHL.U32 R9, R12, 0x8, RZ ;  /* 0x000000080c097824 */ /* 0x001fc600078e00ff */
[----:B------:R-:W-:Y:S02]  /*1db90*/  SHF.R.U32.HI R11, RZ, 0x3, R10 ;  /* 0x00000003ff0b7819 */ /* 0x000fe4000001160a */
[----:B------:R-:W-:-:S04]  /*1dba0*/  LOP3.LUT R9, R9, 0x38, RZ, 0xc0, !PT ;  /* 0x0000003809097812 */ /* 0x000fc800078ec0ff */
[----:B------:R-:W-:Y:S01]  /*1dbb0*/  ISETP.GE.AND P2, PT, R9, UR4, PT ;  /* 0x0000000409007c0c */ /* 0x000fe2000bf46270 */
[----:B------:R-:W-:-:S12]  /*1dbc0*/  UMOV UR4, 0xffffffff ;  /* 0xffffffff00047882 */ /* 0x000fd80000000000 */
[----:B------:R-:W-:Y:S02]  /*1dbd0*/  @P2 LOP3.LUT R22, R22, 0x1, RZ, 0xfc, !PT ;  /* 0x0000000116162812 */ /* 0x000fe400078efcff */
[----:B--2---:R-:W-:Y:S01]  /*1dbe0*/  IADD3 R4, -R11, R13, -R8 ;  /* 0x0000000d0b047210 */ /* 0x004fe20007ffe908 */
[----:B------:R-:W-:Y:S02]  /*1dbf0*/  IMAD.SHL.U32 R11, R10, 0x8, RZ ;  /* 0x000000080a0b7824 */ /* 0x000fe400078e00ff */
[----:B------:R-:W-:Y:S01]  /*1dc00*/  IMAD.SHL.U32 R10, R12, 0x8, RZ ;  /* 0x000000080c0a7824 */ /* 0x000fe200078e00ff */
[----:B------:R-:W-:-:S04]  /*1dc10*/  ISETP.GE.AND P0, PT, R4, 0x1, PT ;  /* 0x000000010400780c */ /* 0x000fc80003f06270 */
[----:B------:R-:W-:-:S04]  /*1dc20*/  LOP3.LUT R10, R10, 0x1f8, RZ, 0xc0, !PT ;  /* 0x000001f80a0a7812 */ /* 0x000fc800078ec0ff */
[----:B------:R-:W-:-:S04]  /*1dc30*/  LOP3.LUT R10, R10, 0x38, R12, 0x78, !PT ;  /* 0x000000380a0a7812 */ /* 0x000fc800078e780c */
[----:B------:R-:W-:-:S05]  /*1dc40*/  LOP3.LUT R10, R10, 0x200, R11, 0xf8, !PT ;  /* 0x000002000a0a7812 */ /* 0x000fca00078ef80b */
[----:B------:R-:W-:Y:S01]  /*1dc50*/  IMAD R5, R28, 0x2000, R10 ;  /* 0x000020001c057824 */ /* 0x000fe200078e020a */
[----:B------:R-:W-:Y:S06]  /*1dc60*/  BRA.DIV UR4, `(.L_x_14669) ;  /* 0x0000006604607947 */ /* 0x000fec000b800000 */
        /* <DEDUP_REMOVED lines=72> */
.L_x_14837:
        /* <DEDUP_REMOVED lines=10> */
.L_x_14670:
        /* <DEDUP_REMOVED lines=11> */
.L_x_14671:
        /* <DEDUP_REMOVED lines=12> */
[----:B-----5:R-:W-:-:S05]  /*1e300*/  SHF.R.S32.HI R2, RZ, 0x1f, R4 ;  /* 0x0000001fff027819 */ /* 0x020fca0000011404 */
[----:B------:R-:W-:-:S04]  /*1e310*/  IMAD R2, R2, UR4, RZ ;  /* 0x0000000402027c24 */ /* 0x000fc8000f8e02ff */
[C---:B------:R-:W-:Y:S01]  /*1e320*/  IMAD R0, R4.reuse, UR5, R2 ;  /* 0x0000000504007c24 */ /* 0x040fe2000f8e0202 */
[----:B------:R-:W-:Y:S01]  /*1e330*/  SHF.R.S32.HI R2, RZ, 0x1f, R27 ;  /* 0x0000001fff027819 */ /* 0x000fe2000001141b */
[----:B0-----:R-:W-:-:S04]  /*1e340*/  IMAD.WIDE.U32 R4, R4, UR4, RZ ;  /* 0x0000000404047c25 */ /* 0x001fc8000f8e00ff */
[----:B-1----:R-:W-:Y:S01]  /*1e350*/  IMAD.IADD R3, R5, 0x1, R0 ;  /* 0x0000000105037824 */ /* 0x002fe200078e0200 */
[----:B------:R-:W-:Y:S01]  /*1e360*/  SEL R0, R2, RZ, !P0 ;  /* 0x000000ff02007207 */ /* 0x000fe20004000000 */
[----:B------:R0:W-:Y:S04]  /*1e370*/  STL.64 [R1+0x30], R4 ;  /* 0x0000300401007387 */ /* 0x0001e80000100a00 */
        /* <DEDUP_REMOVED lines=19> */
.L_x_14673:
[----:B------:R-:W-:Y:S05]  /*1e4b0*/  BSYNC B6 ;  /* 0x0000000000067941 */ /* 0x000fea0003800000 */
.L_x_14672:
[----:B------:R-:W2:Y:S01]  /*1e4c0*/  LDL.LU R2, [R1+0x2c] ;  /* 0x00002c0001027983 */ /* 0x000ea20000300800 */
[----:B------:R-:W-:Y:S01]  /*1e4d0*/  ULDC.64 UR4, c[0x0][0x2d8] ;  /* 0x0000b60000047ab9 */ /* 0x000fe20000000a00 */
[----:B------:R-:W-:Y:S01]  /*1e4e0*/  ULDC.64 UR6, c[0x0][0x2e0] ;  /* 0x0000b80000067ab9 */ /* 0x000fe20000000a00 */
[----:B------:R-:W1:Y:S01]  /*1e4f0*/  LDC R9, c[0x0][0x448] ;  /* 0x00011200ff097b82 */ /* 0x000e620000000800 */
[----:B------:R-:W3:Y:S01]  /*1e500*/  LDL.LU.64 R20, [R1+0x30] ;  /* 0x0000300001147983 */ /* 0x000ee20000300a00 */
[----:B------:R-:W-:-:S03]  /*1e510*/  ULDC.64 UR8, c[0x0][0x280] ;  /* 0x0000a00000087ab9 */ /* 0x000fc60000000a00 */
[----:B0-----:R-:W4:Y:S04]  /*1e520*/  LDL.LU R0, [R1+0x3c] ;  /* 0x00003c0001007983 */ /* 0x001f280000300800 */
[----:B------:R0:W5:Y:S01]  /*1e530*/  LDL R10, [R1+0x24] ;  /* 0x00002400010a7983 */ /* 0x0001620000100800 */
[----:B-1----:R-:W-:-:S13]  /*1e540*/  ISETP.NE.AND P1, PT, R9, 0x1, PT ;  /* 0x000000010900780c */ /* 0x002fda0003f25270 */
[----:B------:R-:W1:Y:S08]  /*1e550*/  @P1 LDC R4, c[0x0][0x44c] ;  /* 0x00011300ff041b82 */ /* 0x000e700000000800 */
[----:B------:R-:W0:Y:S08]  /*1e560*/  @P1 LDC R5, c[0x0][0x450] ;  /* 0x00011400ff051b82 */ /* 0x000e300000000800 */
[----:B------:R-:W0:Y:S01]  /*1e570*/  @P1 LDC R8, c[0x0][0x450] ;  /* 0x00011400ff081b82 */ /* 0x000e220000000800 */
        /* <DEDUP_REMOVED lines=10> */
[----:B------:R-:W-:Y:S01]  /*1e620*/  ULDC.64 UR6, c[0x0][0x2c8] ;  /* 0x0000b20000067ab9 */ /* 0x000fe20000000a00 */
[----:B------:R4:W5:Y:S03]  /*1e630*/  LDL R26, [R1+0x28] ;  /* 0x00002800011a7983 */ /* 0x0009660000100800 */
[----:B------:R-:W-:Y:S01]  /*1e640*/  IADD3 R3, R3, R0, RZ ;  /* 0x0000000003037210 */ /* 0x000fe20007ffe0ff */
[----:B--2---:R-:W-:Y:S01]  /*1e650*/  IMAD.SHL.U32 R21, R21, 0x10, RZ ;  /* 0x0000001015157824 */ /* 0x004fe200078e00ff */
[----:B---3--:R-:W-:-:S04]  /*1e660*/  LOP3.LUT R20, R20, 0x7f, RZ, 0xc0, !PT ;  /* 0x0000007f14147812 */ /* 0x008fc800078ec0ff */
[----:B------:R-:W-:Y:S02]  /*1e670*/  LOP3.LUT R21, R21, 0x70, RZ, 0xc0, !PT ;  /* 0x0000007015157812 */ /* 0x000fe400078ec0ff */
[----:B------:R-:W-:-:S04]  /*1e680*/  SHF.R.U32.HI R20, RZ, 0x3, R20 ;  /* 0x00000003ff147819 */ /* 0x000fc80000011614 */
[----:B------:R-:W-:-:S05]  /*1e690*/  LOP3.LUT R20, R20, R21, RZ, 0xfc, !PT ;  /* 0x0000001514147212 */ /* 0x000fca00078efcff */
[----:B------:R-:W-:-:S04]  /*1e6a0*/  IMAD.IADD R6, R20, 0x1, R25 ;  /* 0x0000000114067824 */ /* 0x000fc800078e0219 */
[----:B-1----:R-:W-:-:S04]  /*1e6b0*/  @P1 IMAD.HI.U32 R0, R6, R4, RZ ;  /* 0x0000000406001227 */ /* 0x002fc800078e00ff */
[----:B------:R-:W-:Y:S01]  /*1e6c0*/  IMAD.MOV.U32 R4, RZ, RZ, R6 ;  /* 0x000000ffff047224 */ /* 0x000fe200078e0006 */
[----:B0-----:R-:W-:-:S04]  /*1e6d0*/  @P1 SHF.R.U32.HI R4, RZ, R5, R0 ;  /* 0x00000005ff041219 */ /* 0x001fc80000011600 */
        /* <DEDUP_REMOVED lines=14> */
[----:B------:R-:W-:Y:S01]  /*1e7c0*/  LEA.HI.X R4, R4, UR9, R5, 0x1, P0 ;  /* 0x0000000904047c11 */ /* 0x000fe200080f0c05 */
[----:B------:R-:W-:Y:S01]  /*1e7d0*/  VIADD R5, R6, 0x80 ;  /* 0x0000008006057836 */ /* 0x000fe20000000000 */
[----:B------:R-:W1:Y:S03]  /*1e7e0*/  S2R R11, SR_TID.X ;  /* 0x00000000000b7919 */ /* 0x000e660000002100 */
[----:B------:R-:W-:Y:S02]  /*1e7f0*/  IMAD.MOV.U32 R6, RZ, RZ, R5 ;  /* 0x000000ffff067224 */ /* 0x000fe400078e0005 */
        /* <DEDUP_REMOVED lines=9> */
[----:B------:R-:W-:Y:S01]  /*1e890*/  SHF.R.S32.HI R6, RZ, 0x1f, R5 ;  /* 0x0000001fff067819 */ /* 0x000fe20000011405 */
[----:B-1----:R-:W-:-:S03]  /*1e8a0*/  IMAD.SHL.U32 R20, R11, 0x8, RZ ;  /* 0x000000080b147824 */ /* 0x002fc600078e00ff */
[----:B------:R-:W-:Y:S01]  /*1e8b0*/  IADD3 R3, R3, R7, RZ ;  /* 0x0000000703037210 */ /* 0x000fe20007ffe0ff */
[----:B------:R-:W-:Y:S01]  /*1e8c0*/  IMAD R6, R6, UR6, RZ ;  /* 0x0000000606067c24 */ /* 0x000fe2000f8e02ff */
[----:B------:R-:W-:Y:S01]  /*1e8d0*/  LOP3.LUT R20, R20, 0x38, RZ, 0xc0, !PT ;  /* 0x0000003814147812 */ /* 0x000fe200078ec0ff */
[----:B------:R-:W-:-:S04]  /*1e8e0*/  IMAD.WIDE.U32 R2, R5, UR6, R2 ;  /* 0x0000000605027c25 */ /* 0x000fc8000f8e0002 */
[----:B------:R-:W-:Y:S01]  /*1e8f0*/  IMAD R6, R5, UR7, R6 ;  /* 0x0000000705067c24 */ /* 0x000fe2000f8e0206 */
[----:B------:R-:W-:-:S03]  /*1e900*/  LEA R5, P1, R2, UR8, 0x1 ;  /* 0x0000000802057c11 */ /* 0x000fc6000f8208ff */
[----:B------:R-:W-:Y:S01]  /*1e910*/  IMAD.IADD R3, R3, 0x1, R6 ;  /* 0x0000000103037824 */ /* 0x000fe200078e0206 */
[----:B------:R-:W-:Y:S01]  /*1e920*/  ISETP.GE.AND P0, PT, R20, UR4, PT ;  /* 0x0000000414007c0c */ /* 0x000fe2000bf06270 */
[----:B------:R-:W-:Y:S01]  /*1e930*/  UMOV UR4, 0xffffffff ;  /* 0xffffffff00047882 */ /* 0x000fe20000000000 */
[----:B------:R-:W-:Y:S02]  /*1e940*/  LOP3.LUT R21, R11, 0x7f, RZ, 0xc0, !PT ;  /* 0x0000007f0b157812 */ /* 0x000fe400078ec0ff */
[----:B------:R-:W-:Y:S02]  /*1e950*/  LEA.HI.X R3, R2, UR9, R3, 0x1, P1 ;  /* 0x0000000902037c11 */ /* 0x000fe400088f0c03 */
[----:B------:R-:W-:Y:S01]  /*1e960*/  SHF.R.U32.HI R21, RZ, 0x3, R21 ;  /* 0x00000003ff157819 */ /* 0x000fe20000011615 */
[----:B----4-:R-:W-:Y:S06]  /*1e970*/  BRA.DIV UR4, `(.L_x_14674) ;  /* 0x0000006204cc7947 */ /* 0x010fec000b800000 */
[----:B------:R-:W0:Y:S01]  /*1e980*/  SHFL.IDX PT, R7, R0, RZ, 0x181f ;  /* 0x00181fff00077589 */ /* 0x000e2200000e0000 */
[----:B-----5:R-:W-:Y:S02]  /*1e990*/  IMAD R2, R26, R9, RZ ;  /* 0x000000091a027224 */ /* 0x020fe400078e02ff */
[----:B------:R-:W-:Y:S01]  /*1e9a0*/  IMAD.IADD R25, R21, 0x1, R25 ;  /* 0x0000000115197824 */ /* 0x000fe200078e0219 */
        /* <DEDUP_REMOVED lines=78> */
[----:B------:R-:W-:-:S05]  /*1ee90*/  @!P3 IMAD.MOV.U32 R7, RZ, RZ, R4 ;  /* 0x000000ffff07b224 */ /* 0x000fca00078e0004 */
[----:B------:R1:W-:Y:S02]  /*1eea0*/  @!P3 LDGSTS.E.BYPASS.LTC128B.128 [R10+0xbc00], desc[UR42][R6.64], !P0 ;  /* 0x0bc00000060abfae */ /* 0x0003e4000c101d6a */
[----:B-1----:R-:W-:-:S05]  /*1eeb0*/  @!P1 LEA R6, P2, R20, R8, 0x1 ;  /* 0x0000000814069211 */ /* 0x002fca00078408ff */
[----:B0-----:R-:W-:-:S04]  /*1eec0*/  @!P1 IMAD.X R0, RZ, RZ, R0, P2 ;  /* 0x000000ffff009224 */ /* 0x001fc800010e0600 */
        /* <DEDUP_REMOVED lines=13> */
[----:B------:R-:W-:Y:S04]  /*1efa0*/  SHFL.IDX PT, R3, R3, 0x3, 0x181f ;  /* 0x00781f0003037f89 */ /* 0x000fe800000e0000 */
[----:B0-----:R-:W0:Y:S04]  /*1efb0*/  SHFL.IDX PT, R6, R5, 0x2, 0x181f ;  /* 0x00581f0005067f89 */ /* 0x001e2800000e0000 */
[----:B------:R-:W1:Y:S01]  /*1efc0*/  SHFL.IDX PT, R5, R5, 0x3, 0x181f ;  /* 0x00781f0005057f89 */ /* 0x000e6200000e0000 */
[----:B0-----:R-:W-:-:S04]  /*1efd0*/  @!P1 LEA R6, P2, R20, R6, 0x1 ;  /* 0x0000000614069211 */ /* 0x001fc800078408ff */
[----:B------:R-:W-:-:S05]  /*1efe0*/  @!P1 IADD3.X R0, RZ, R0, RZ, P2, !PT ;  /* 0x00000000ff009210 */ /* 0x000fca00017fe4ff */
[----:B------:R-:W-:-:S05]  /*1eff0*/  @!P1 IMAD.MOV.U32 R7, RZ, RZ, R0 ;  /* 0x000000ffff079224 */ /* 0x000fca00078e0000 */
[----:B-1----:R0:W-:Y:S02]  /*1f000*/  @!P1 LDGSTS.E.BYPASS.LTC128B.128 [R10+0xd400], desc[UR42][R6.64], !P0 ;  /* 0x0d400000060a9fae */ /* 0x0021e4000c101d6a */
.L_x_14862:
[----:B------:R-:W-:-:S05]  /*1f010*/  VIADD R25, R25, 0xb0 ;  /* 0x000000b019197836 */ /* 0x000fca0000000000 */
[----:B------:R-:W-:-:S13]  /*1f020*/  ISETP.GE.AND P1, PT, R25, R2, PT ;  /* 0x000000021900720c */ /* 0x000fda0003f26270 */
[----:B------:R-:W-:-:S05]  /*1f030*/  @!P1 LEA R2, P2, R20, R5, 0x1 ;  /* 0x0000000514029211 */ /* 0x000fca00078408ff */
[----:B------:R-:W-:-:S05]  /*1f040*/  @!P1 IMAD.X R3, RZ, RZ, R3, P2 ;  /* 0x000000ffff039224 */ /* 0x000fca00010e0603 */
[----:B------:R-:W-:Y:S01]  /*1f050*/  @!PT LDS RZ, [RZ] ;  /* 0x00000000fffff984 */ /* 0x000fe20000000800 */
[----:B------:R-:W-:Y:S01]  /*1f060*/  @!PT LDS RZ, [RZ] ;  /* 0x00000000fffff984 */ /* 0x000fe20000000800 */
[----:B------:R-:W-:Y:S01]  /*1f070*/  @!PT LDS RZ, [RZ] ;  /* 0x00000000fffff984 */ /* 0x000fe20000000800 */
[----:B------:R1:W-:Y:S01]  /*1f080*/  @!P1 LDGSTS.E.BYPASS.LTC128B.128 [R10+0xdc00], desc[UR42][R2.64], !P0 ;  /* 0x0dc00000020a9fae */ /* 0x0003e2000c101d6a */
[----:B------:R-:W-:Y:S01]  /*1f090*/  PLOP3.LUT P0, PT, PT, PT, PT, 0x80, 0x0 ;  /* 0x000000000000781c */ /* 0x000fe20003f0f070 */
[----:B------:R-:W-:-:S12]  /*1f0a0*/  NOP ;  /* 0x0000000000007918 */ /* 0x000fd80000000000 */
.L_x_14675:
        /* <DEDUP_REMOVED lines=18> */
.L_x_14863:
[----:B------:R-:W-:Y:S05]  /*1f1d0*/  BSYNC B0 ;  /* 0x0000000000007941 */ /* 0x000fea0003800000 */
.L_x_14676:
[----:B------:R-:W0:Y:S04]  /*1f1e0*/  LDL.LU R3, [R1+0x38] ;  /* 0x0000380001037983 */ /* 0x000e280000300800 */
[----:B------:R-:W2:Y:S01]  /*1f1f0*/  LDL R2, [R1+0x18] ;  /* 0x0000180001027983 */ /* 0x000ea20000100800 */
[----:B------:R-:W-:Y:S01]  /*1f200*/  BSSY B0, `(.L_x_14678) ;  /* 0x0000108000007945 */ /* 0x000fe20003800000 */
[----:B0-----:R-:W-:-:S05]  /*1f210*/  VIADD R7, R3, 0xfffffffe ;  /* 0xfffffffe03077836 */ /* 0x001fca0000000000 */
[----:B--2---:R-:W-:-:S13]  /*1f220*/  ISETP.GE.AND P0, PT, R7, R2, PT ;  /* 0x000000020700720c */ /* 0x004fda0003f06270 */
[----:B------:R-:W-:Y:S05]  /*1f230*/  @!P0 BRA `(.L_x_14679) ;  /* 0x0000001000108947 */ /* 0x000fea0003800000 */
[----:B------:R0:W5:Y:S01]  /*1f240*/  LDL.LU R20, [R1] ;  /* 0x0000000001147983 */ /* 0x0001620000300800 */
[----:B------:R-:W-:Y:S01]  /*1f250*/  ULDC UR4, c[0x0][0x2f4] ;  /* 0x0000bd0000047ab9 */ /* 0x000fe20000000800 */
[----:B------:R-:W-:Y:S01]  /*1f260*/  IMAD.MOV.U32 R6, RZ, RZ, R28 ;  /* 0x000000ffff067224 */ /* 0x000fe200078e001c */
[----:B------:R-:W2:Y:S01]  /*1f270*/  S2R R2, SR_TID.X ;  /* 0x0000000000027919 */ /* 0x000ea20000002100 */
[----:B------:R-:W-:Y:S01]  /*1f280*/  MOV R26, R23 ;  /* 0x00000017001a7202 */ /* 0x000fe20000000f00 */
[----:B--2---:R-:W-:-:S05]  /*1f290*/  IMAD.SHL.U32 R2, R2, 0x8, RZ ;  /* 0x0000000802027824 */ /* 0x004fca00078e00ff */
[----:B------:R-:W-:-:S04]  /*1f2a0*/  LOP3.LUT R2, R2, 0x38, RZ, 0xc0, !PT ;  /* 0x0000003802027812 */ /* 0x000fc800078ec0ff */
[----:B0-----:R-:W-:-:S13]  /*1f2b0*/  ISETP.GE.AND P1, PT, R2, UR4, PT ;  /* 0x0000000402007c0c */ /* 0x001fda000bf26270 */
.L_x_14692:
        /* <DEDUP_REMOVED lines=42> */
.L_x_14680:
[----:B------:R-:W-:Y:S01]  /*1f560*/  LEA R5, R28, R16, 0x3 ;  /* 0x000000101c057211 */ /* 0x000fe200078e18ff */
[----:B------:R-:W-:Y:S01]  /*1f570*/  BSSY B1, `(.L_x_14681) ;  /* 0x0000004000017945 */ /* 0x000fe20003800000 */
[----:B------:R-:W-:-:S04]  /*1f580*/  SHF.L.U32 R2, R2, 0x1f, RZ ;  /* 0x0000001f02027819 */ /* 0x000fc800000006ff */
[----:B------:R-:W0:Y:S02]  /*1f590*/  SYNCS.PHASECHK.TRANS64.TRYWAIT P0, [R5+URZ+0x16840], R2 ;  /* 0x01684002050075a7 */ /* 0x000e24000800017f */
[----:B0-----:R-:W-:Y:S05]  /*1f5a0*/  @!P0 BRA `(.L_x_14682) ;  /* 0x0000006400b88947 */ /* 0x001fea0003800000 */
.L_x_14864:
[----:B------:R-:W-:Y:S05]  /*1f5b0*/  BSYNC B1 ;  /* 0x0000000000017941 */ /* 0x000fea0003800000 */
.L_x_14681:
        /* <DEDUP_REMOVED lines=15> */
[----:B-1----:R-:W-:Y:S01]  /*1f6b0*/  LOP3.LUT R9, R8, 0x7f, RZ, 0xc0, !PT ;  /* 0x0000007f08097812 */ /* 0x002fe200078ec0ff */
[----:B------:R-:W-:Y:S01]  /*1f6c0*/  IMAD.WIDE.U32 R2, R17, UR4, R2 ;  /* 0x0000000411027c25 */ /* 0x000fe2000f8e0002 */
[----:B------:R-:W-:-:S03]  /*1f6d0*/  UMOV UR4, 0xffffffff ;  /* 0xffffffff00047882 */ /* 0x000fc60000000000 */
[----:B------:R-:W-:Y:S02]  /*1f6e0*/  IMAD.SHL.U32 R11, R9, 0x8, RZ ;  /* 0x00000008090b7824 */ /* 0x000fe400078e00ff */
[----:B------:R-:W-:Y:S02]  /*1f6f0*/  IMAD.SHL.U32 R9, R8, 0x8, RZ ;  /* 0x0000000808097824 */ /* 0x000fe400078e00ff */
[----:B------:R-:W-:-:S03]  /*1f700*/  IMAD R10, R17, UR5, R3 ;  /* 0x00000005110a7c24 */ /* 0x000fc6000f8e0203 */
[----:B------:R-:W-:-:S04]  /*1f710*/  LOP3.LUT R9, R9, 0x1f8, RZ, 0xc0, !PT ;  /* 0x000001f809097812 */ /* 0x000fc800078ec0ff */
[----:B------:R-:W-:Y:S02]  /*1f720*/  LOP3.LUT R9, R9, 0x38, R8, 0x78, !PT ;  /* 0x0000003809097812 */ /* 0x000fe400078e7808 */
[C---:B------:R-:W-:Y:S02]  /*1f730*/  LEA R8, P0, R2.reuse, UR6, 0x1 ;  /* 0x0000000602087c11 */ /* 0x040fe4000f8008ff */
[----:B------:R-:W-:Y:S02]  /*1f740*/  LOP3.LUT R9, R9, 0x200, R11, 0xf8, !PT ;  /* 0x0000020009097812 */ /* 0x000fe400078ef80b */
[----:B------:R-:W-:-:S03]  /*1f750*/  LEA.HI.X R10, R2, UR7, R10, 0x1, P0 ;  /* 0x00000007020a7c11 */ /* 0x000fc600080f0c0a */
[----:B------:R-:W-:Y:S01]  /*1f760*/  IMAD R9, R28, 0x2000, R9 ;  /* 0x000020001c097824 */ /* 0x000fe200078e0209 */
[----:B------:R-:W-:Y:S06]  /*1f770*/  BRA.DIV UR4, `(.L_x_14683) ;  /* 0x0000006604587947 */ /* 0x000fec000b800000 */
[----:B------:R-:W0:Y:S01]  /*1f780*/  S2R R3, SR_TID.X ;  /* 0x0000000000037919 */ /* 0x000e220000002100 */
[----:B------:R-:W-:Y:S01]  /*1f790*/  LEA R9, R9, R16, 0x1 ;  /* 0x0000001009097211 */ /* 0x000fe200078e08ff */
[----:B------:R-:W1:Y:S01]  /*1f7a0*/  SHFL.IDX PT, R2, R8, RZ, 0x181f ;  /* 0x00181fff08027589 */ /* 0x000e6200000e0000 */
[----:B0-----:R-:W-:-:S03]  /*1f7b0*/  IMAD.SHL.U32 R11, R3, 0x8, RZ ;  /* 0x00000008030b7824 */ /* 0x001fc600078e00ff */
[----:B------:R-:W0:Y:S02]  /*1f7c0*/  SHFL.IDX PT, R3, R10, RZ, 0x181f ;  /* 0x00181fff0a037589 */ /* 0x000e2400000e0000 */
[----:B------:R-:W-:-:S05]  /*1f7d0*/  LOP3.LUT R11, R11, 0x38, RZ, 0xc0, !PT ;  /* 0x000000380b0b7812 */ /* 0x000fca00078ec0ff */
[----:B------:R-:W-:-:S05]  /*1f7e0*/  IMAD.SHL.U32 R7, R11, 0x2, RZ ;  /* 0x000000020b077824 */ /* 0x000fca00078e00ff */
[----:B-1----:R-:W-:-:S05]  /*1f7f0*/  IADD3 R2, P0, R2, R7, RZ ;  /* 0x0000000702027210 */ /* 0x002fca0007f1e0ff */
[----:B0-----:R-:W-:-:S05]  /*1f800*/  IMAD.X R3, RZ, RZ, R3, P0 ;  /* 0x000000ffff037224 */ /* 0x001fca00000e0603 */
        /* <DEDUP_REMOVED lines=34> */
.L_x_14882:
        /* <DEDUP_REMOVED lines=8> */
.L_x_14684:
        /* <DEDUP_REMOVED lines=11> */
.L_x_14685:
[----:B------:R1:W-:Y:S01]  /*1fb60*/  SYNCS.ARRIVE.TRANS64.A1T0 RZ, [R5+URZ+0x16830], RZ ;  /* 0x016830ff05ff79a7 */ /* 0x0003e2000810003f */
[----:B------:R-:W-:Y:S05]  /*1fb70*/  @!P3 BRA `(.L_x_14686) ;  /* 0x000000000004b947 */ /* 0x000fea0003800000 */
[----:B------:R-:W-:Y:S01]  /*1fb80*/  BPT.TRAP 0x1 ;  /* 0x000000040000795c */ /* 0x000fe20000300000 */
.L_x_14686:
[----:B------:R-:W-:Y:S01]  /*1fb90*/  SHF.L.U32 R2, R20, 0x1f, RZ ;  /* 0x0000001f14027819 */ /* 0x000fe200000006ff */
[----:B------:R-:W-:Y:S01]  /*1fba0*/  BSSY B1, `(.L_x_14687) ;  /* 0x0000004000017945 */ /* 0x000fe20003800000 */
[----:B-1----:R-:W-:-:S04]  /*1fbb0*/  LEA R5, R6, R16, 0x3 ;  /* 0x0000001006057211 */ /* 0x002fc800078e18ff */
[----:B------:R-:W1:Y:S02]  /*1fbc0*/  SYNCS.PHASECHK.TRANS64.TRYWAIT P0, [R5+URZ+0x16860], R2 ;  /* 0x01686002050075a7 */ /* 0x000e64000800017f */
[----:B-1----:R-:W-:Y:S05]  /*1fbd0*/  @!P0 BRA `(.L_x_14688) ;  /* 0x00000068007c8947 */ /* 0x002fea0003800000 */
.L_x_14883:
[----:B------:R-:W-:Y:S05]  /*1fbe0*/  BSYNC B1 ;  /* 0x0000000000017941 */ /* 0x000fea0003800000 */
.L_x_14687:
[----:B0-----:R-:W2:Y:S01]  /*1fbf0*/  LDL R8, [R1+0x14] ;  /* 0x0000140001087983 */ /* 0x001ea20000100800 */
[----:B------:R-:W0:Y:S01]  /*1fc00*/  S2R R11, SR_TID.X ;  /* 0x00000000000b7919 */ /* 0x000e220000002100 */
[----:B------:R-:W-:Y:S01]  /*1fc10*/  UMOV UR4, 0xffffffff ;  /* 0xffffffff00047882 */ /* 0x000fe20000000000 */
[C---:B0-----:R-:W-:Y:S01]  /*1fc20*/  IMAD.SHL.U32 R9, R11.reuse, 0x8, RZ ;  /* 0x000000080b097824 */ /* 0x041fe200078e00ff */
[----:B------:R-:W-:-:S04]  /*1fc30*/  LOP3.LUT R3, R11, 0x7f, RZ, 0xc0, !PT ;  /* 0x0000007f0b037812 */ /* 0x000fc800078ec0ff */
[----:B------:R-:W-:Y:S01]  /*1fc40*/  LOP3.LUT R9, R9, 0x1f8, RZ, 0xc0, !PT ;  /* 0x000001f809097812 */ /* 0x000fe200078ec0ff */
[----:B------:R-:W-:-:S03]  /*1fc50*/  IMAD.SHL.U32 R10, R3, 0x8, RZ ;  /* 0x00000008030a7824 */ /* 0x000fc600078e00ff */
        /* <DEDUP_REMOVED lines=53> */
.L_x_14901:
        /* <DEDUP_REMOVED lines=25> */
.L_x_14690:
        /* <DEDUP_REMOVED lines=12> */
.L_x_14691:
[----:B------:R-:W2:Y:S01]  /*20200*/  LDL R0, [R1+0x18] ;  /* 0x0000180001007983 */ /* 0x000ea20000100800 */
[----:B------:R0:W-:Y:S01]  /*20210*/  SYNCS.ARRIVE.TRANS64.A1T0 RZ, [R5+URZ+0x16850], RZ ;  /* 0x016850ff05ff79a7 */ /* 0x0001e2000810003f */
[C---:B------:R-:W-:Y:S01]  /*20220*/  IADD3 R7, R23.reuse, -0x1, RZ ;  /* 0xffffffff17077810 */ /* 0x040fe20007ffe0ff */
[----:B------:R-:W-:Y:S01]  /*20230*/  IMAD.MOV.U32 R6, RZ, RZ, R28 ;  /* 0x000000ffff067224 */ /* 0x000fe200078e001c */
[----:B------:R0:W5:Y:S01]  /*20240*/  LDL R20, [R1] ;  /* 0x0000000001147983 */ /* 0x0001620000100800 */
[----:B------:R-:W-:Y:S01]  /*20250*/  IMAD.MOV.U32 R26, RZ, RZ, R23 ;  /* 0x000000ffff1a7224 */ /* 0x000fe200078e0017 */
[----:B--2---:R-:W-:-:S13]  /*20260*/  ISETP.GT.AND P0, PT, R23, R0, PT ;  /* 0x000000001700720c */ /* 0x004fda0003f04270 */
[----:B0-----:R-:W-:Y:S05]  /*20270*/  @P0 BRA `(.L_x_14692) ;  /* 0xfffffff000100947 */ /* 0x001fea000383ffff */
.L_x_14679:
[----:B------:R-:W-:Y:S05]  /*20280*/  BSYNC B0 ;  /* 0x0000000000007941 */ /* 0x000fea0003800000 */
.L_x_14678:
        /* <DEDUP_REMOVED lines=17> */
.L_x_14694:
[----:B------:R-:W-:Y:S05]  /*203a0*/  BSYNC B0 ;  /* 0x0000000000007941 */ /* 0x000fea0003800000 */
.L_x_14693:
[----:B------:R-:W-:-:S05]  /*203b0*/  IMAD.U32 R0, RZ, RZ, UR38 ;  /* 0x00000026ff007e24 */ /* 0x000fca000f8e00ff */
[----:B------:R-:W-:-:S13]  /*203c0*/  ISETP.NE.AND P0, PT, R0, 0x3, PT ;  /* 0x000000030000780c */ /* 0x000fda0003f05270 */
[----:B------:R-:W-:Y:S05]  /*203d0*/  @!P0 BRA `(.L_x_14695) ;  /* 0x0000000000048947 */ /* 0x000fea0003800000 */
[----:B------:R-:W-:Y:S01]  /*203e0*/  BPT.TRAP 0x1 ;  /* 0x000000040000795c */ /* 0x000fe20000300000 */
.L_x_14695:
[----:B------:R-:W2:Y:S04]  /*203f0*/  LDL R3, [R1] ;  /* 0x0000000001037983 */ /* 0x000ea80000100800 */
[----:B------:R-:W3:Y:S01]  /*20400*/  LDL.LU R2, [R1+0x14] ;  /* 0x0000140001027983 */ /* 0x000ee20000300800 */
[----:B------:R-:W-:Y:S01]  /*20410*/  IMAD R0, R28, 0x8, R16 ;  /* 0x000000081c007824 */ /* 0x000fe200078e0210 */
[----:B------:R-:W-:Y:S01]  /*20420*/  BSSY B0, `(.L_x_14696) ;  /* 0x0000005000007945 */ /* 0x000fe20003800000 */
[----:B--2---:R-:W-:-:S04]  /*20430*/  SHF.L.U32 R3, R3, 0x1f, RZ ;  /* 0x0000001f03037819 */ /* 0x004fc800000006ff */
[----:B------:R-:W0:Y:S01]  /*20440*/  SYNCS.PHASECHK.TRANS64.TRYWAIT P0, [R0+URZ+0x16860], R3 ;  /* 0x01686003000075a7 */ /* 0x000e22000800017f */
[----:B---3--:R-:W-:Y:S01]  /*20450*/  IMAD R6, R23, -0x80, R2 ;  /* 0xffffff8017067824 */ /* 0x008fe200078e0202 */
[----:B0-----:R-:W-:Y:S06]  /*20460*/  @!P0 BRA `(.L_x_14697) ;  /* 0x0000006800b48947 */ /* 0x001fec0003800000 */
.L_x_14902:
[----:B------:R-:W-:Y:S05]  /*20470*/  BSYNC B0 ;  /* 0x0000000000007941 */ /* 0x000fea0003800000 */
.L_x_14696:
[----:B------:R-:W1:Y:S01]  /*20480*/  S2R R2, SR_TID.X ;  /* 0x0000000000027919 */ /* 0x000e620000002100 */
[----:B------:R-:W-:Y:S01]  /*20490*/  UMOV UR4, 0xffffffff ;  /* 0xffffffff00047882 */ /* 0x000fe20000000000 */
[----:B------:R-:W2:Y:S01]  /*204a0*/  S2R R7, SR_TID.X ;  /* 0x0000000000077919 */ /* 0x000ea20000002100 */
[----:B-1----:R-:W-:Y:S01]  /*204b0*/  LOP3.LUT R5, R2, 0x7f, RZ, 0xc0, !PT ;  /* 0x0000007f02057812 */ /* 0x002fe200078ec0ff */
[----:B--2---:R-:W-:-:S04]  /*204c0*/  IMAD.SHL.U32 R2, R7, 0x8, RZ ;  /* 0x0000000807027824 */ /* 0x004fc800078e00ff */
        /* <DEDUP_REMOVED lines=13> */
[----:B-1----:R-:W-:-:S04]  /*205a0*/  SHF.L.U32 R2, R2, 0x3, RZ ;  /* 0x0000000302027819 */ /* 0x002fc800000006ff */
[----:B------:R-:W-:-:S04]  /*205b0*/  LOP3.LUT R2, R2, 0x38, RZ, 0xc0, !PT ;  /* 0x0000003802027812 */ /* 0x000fc800078ec0ff */
[C---:B------:R-:W-:Y:S01]  /*205c0*/  ISETP.GE.AND P0, PT, R2.reuse, UR4, PT ;  /* 0x0000000402007c0c */ /* 0x040fe2000bf06270 */
[----:B------:R-:W-:-:S03]  /*205d0*/  IMAD.SHL.U32 R5, R2, 0x2, RZ ;  /* 0x0000000202057824 */ /* 0x000fc600078e00ff */
[----:B------:R-:W-:Y:S02]  /*205e0*/  ISETP.LT.OR P1, PT, R6, 0x1, P0 ;  /* 0x000000010600780c */ /* 0x000fe40000721670 */
[----:B--2---:R-:W-:Y:S02]  /*205f0*/  IADD3 R2, P2, R14, R5, RZ ;  /* 0x000000050e027210 */ /* 0x004fe40007f5e0ff */
[----:B------:R-:W1:Y:S03]  /*20600*/  SHFL.IDX PT, R14, R18, 0x1, 0x181f ;  /* 0x00381f00120e7f89 */ /* 0x000e6600000e0000 */
[----:B0-----:R-:W-:-:S06]  /*20610*/  IMAD.X R3, RZ, RZ, R3, P2 ;  /* 0x000000ffff037224 */ /* 0x001fcc00010e0603 */
        /* <DEDUP_REMOVED lines=36> */
[----:B0-----:R-:W-:-:S05]  /*20860*/  IADD3.X R3, RZ, R3, RZ, P2, !PT ;  /* 0x00000003ff037210 */ /* 0x001fca00017fe4ff */
[----:B-1----:R2:W-:Y:S02]  /*20870*/  LDGSTS.E.BYPASS.LTC128B.128 [R4+0x3400], desc[UR42][R2.64], !P1 ;  /* 0x0340000002047fae */ /* 0x0025e4000c901d6a */
.L_x_14920:
[----:B------:R-:W-:Y:S02]  /*20880*/  ISETP.LT.OR P0, PT, R6, 0x71, P0 ;  /* 0x000000710600780c */ /* 0x000fe40000701670 */
[----:B--23--:R-:W-:-:S05]  /*20890*/  IADD3 R2, P1, R14, R5, RZ ;  /* 0x000000050e027210 */ /* 0x00cfca0007f3e0ff */
[----:B------:R-:W-:-:S06]  /*208a0*/  IMAD.X R3, RZ, RZ, R19, P1 ;  /* 0x000000ffff037224 */ /* 0x000fcc00008e0613 */
[----:B------:R-:W-:Y:S01]  /*208b0*/  @!PT LDS RZ, [RZ] ;  /* 0x00000000fffff984 */ /* 0x000fe20000000800 */
[----:B------:R-:W-:Y:S01]  /*208c0*/  @!PT LDS RZ, [RZ] ;  /* 0x00000000fffff984 */ /* 0x000fe20000000800 */
[----:B------:R-:W-:Y:S01]  /*208d0*/  @!PT LDS RZ, [RZ] ;  /* 0x00000000fffff984 */ /* 0x000fe20000000800 */
[----:B------:R0:W-:Y:S01]  /*208e0*/  LDGSTS.E.BYPASS.LTC128B.128 [R4+0x3c00], desc[UR42][R2.64], !P0 ;  /* 0x03c0000002047fae */ /* 0x0001e2000c101d6a */
[----:B------:R-:W-:Y:S01]  /*208f0*/  PLOP3.LUT P0, PT, PT, PT, PT, 0x80, 0x0 ;  /* 0x000000000000781c */ /* 0x000fe20003f0f070 */
[----:B------:R-:W-:-:S12]  /*20900*/  NOP ;  /* 0x0000000000007918 */ /* 0x000fd80000000000 */
.L_x_14699:
        /* <DEDUP_REMOVED lines=11> */
.L_x_14700:
        /* <DEDUP_REMOVED lines=8> */
.L_x_14659:
[----:B------:R-:W-:Y:S05]  /*20a40*/  BSYNC B7 ;  /* 0x0000000000077941 */ /* 0x000fea0003800000 */
.L_x_14657:
        /* <DEDUP_REMOVED lines=11> */
.L_x_14701:
[----:B------:R-:W3:Y:S01]  /*20b00*/  S2R R0, SR_TID.X ;  /* 0x0000000000007919 */ /* 0x000ee20000002100 */
[----:B------:R-:W-:Y:S01]  /*20b10*/  UMOV UR4, 0xffffffff ;  /* 0xffffffff00047882 */ /* 0x000fe20000000000 */
[----:B---3--:R-:W-:-:S04]  /*20b20*/  LOP3.LUT R8, R0, 0x1f, RZ, 0xc0, !PT ;  /* 0x0000001f00087812 */ /* 0x008fc800078ec0ff */
[----:B------:R-:W-:Y:S01]  /*20b30*/  ISETP.NE.AND P0, PT, R8, 0x1f, PT ;  /* 0x0000001f0800780c */ /* 0x000fe20003f05270 */
[----:B------:R-:W-:-:S12]  /*20b40*/  BRA.DIV UR4, `(.L_x_14703) ;  /* 0x0000006e04507947 */ /* 0x000fd8000b800000 */
[----:B------:R-:W-:Y:S01]  /*20b50*/  IMAD.IADD R9, R27, 0x1, R8 ;  /* 0x000000011b097824 */ /* 0x000fe200078e0208 */
[----:B------:R-:W-:-:S04]  /*20b60*/  ULDC UR4, c[0x0][0xc3c] ;  /* 0x00030f0000047ab9 */ /* 0x000fc80000000800 */
[----:B------:R-:W-:-:S13]  /*20b70*/  ISETP.GE.OR P1, PT, R9, UR4, !P0 ;  /* 0x0000000409007c0c */ /* 0x000fda000c726670 */
[----:B0-----:R-:W0:Y:S08]  /*20b80*/  @!P1 LDC.64 R2, c[0x0][0xc80] ;  /* 0x00032000ff029b82 */ /* 0x001e300000000a00 */
[----:B------:R-:W3:Y:S01]  /*20b90*/  @!P1 LDC.64 R4, c[0x0][0xc78] ;  /* 0x00031e00ff049b82 */ /* 0x000ee20000000a00 */
[----:B0-----:R-:W-:-:S05]  /*20ba0*/  @!P1 IMAD.WIDE R2, R9, 0x4, R2 ;  /* 0x0000000409029825 */ /* 0x001fca00078e0202 */
[----:B--2---:R3:W2:Y:S02]  /*20bb0*/  @!P1 LDG.E R7, desc[UR42][R2.64] ;  /* 0x0000002a02079981 */ /* 0x0046a4000c1e1900 */
[----:B---3--:R-:W-:-:S05]  /*20bc0*/  @!P1 IMAD.WIDE R2, R9, 0x4, R4 ;  /* 0x0000000409029825 */ /* 0x008fca00078e0204 */
        /* <DEDUP_REMOVED lines=13> */
[----:B-1----:R-:W-:-:S05]  /*20ca0*/  IMAD R13, R5, R25, RZ ;  /* 0x00000019050d7224 */ /* 0x002fca00078e02ff */
        /* <DEDUP_REMOVED lines=16> */
.L_x_14930:
[----:B------:R-:W-:Y:S02]  /*20db0*/  ULDC UR4, c[0x0][0xc38] ;  /* 0x00030e0000047ab9 */ /* 0x000fe40000000800 */
[----:B------:R-:W-:-:S04]  /*20dc0*/  IMAD.U32 R4, RZ, RZ, UR4 ;  /* 0x00000004ff047e24 */ /* 0x000fc8000f8e00ff */
[----:B-1----:R-:W-:-:S04]  /*20dd0*/  IMAD R3, R14, R4, RZ ;  /* 0x000000040e037224 */ /* 0x002fc800078e02ff */
[----:B------:R-:W-:-:S05]  /*20de0*/  IMAD.IADD R6, R6, 0x1, R3 ;  /* 0x0000000106067824 */ /* 0x000fca00078e0203 */
[----:B------:R-:W-:-:S13]  /*20df0*/  ISETP.GT.AND P6, PT, R6, R0, PT ;  /* 0x000000000600720c */ /* 0x000fda0003fc4270 */
[----:B------:R-:W-:Y:S05]  /*20e00*/  @P6 BRA `(.L_x_14704) ;  /* 0x0000000000a46947 */ /* 0x000fea0003800000 */
.L_x_14707:
        /* <DEDUP_REMOVED lines=35> */
.L_x_14938:
[----:B------:R-:W-:Y:S02]  /*21040*/  ULDC UR4, c[0x0][0xc38] ;  /* 0x00030e0000047ab9 */ /* 0x000fe40000000800 */
[----:B------:R-:W-:-:S05]  /*21050*/  MOV R4, UR4 ;  /* 0x0000000400047c02 */ /* 0x000fca0008000f00 */
[----:B-1----:R-:W-:-:S04]  /*21060*/  IMAD R3, R14, R4, RZ ;  /* 0x000000040e037224 */ /* 0x002fc800078e02ff */
[----:B------:R-:W-:-:S05]  /*21070*/  IMAD.IADD R6, R3, 0x1, R6 ;  /* 0x0000000103067824 */ /* 0x000fca00078e0206 */
[----:B------:R-:W-:-:S13]  /*21080*/  ISETP.GT.AND P6, PT, R6, R0, PT ;  /* 0x000000000600720c */ /* 0x000fda0003fc4270 */
[----:B------:R-:W-:Y:S05]  /*21090*/  @!P6 BRA `(.L_x_14707) ;  /* 0xfffffffc005ce947 */ /* 0x000fea000383ffff */
.L_x_14704:
        /* <DEDUP_REMOVED lines=10> */
.L_x_14943:
[----:B------:R-:W-:-:S13]  /*21140*/  ISETP.NE.AND P0, PT, R3, RZ, PT ;  /* 0x000000ff0300720c */ /* 0x000fda0003f05270 */
[----:B------:R-:W-:Y:S05]  /*21150*/  @!P0 BRA `(.L_x_14709) ;  /* 0x0000000000108947 */ /* 0x000fea0003800000 */
[----:B------:R-:W-:Y:S01]  /*21160*/  UMOV UR4, 0xffffffff ;  /* 0xffffffff00047882 */ /* 0x000fe20000000000 */
[----:B------:R-:W-:Y:S02]  /*21170*/  VIADD R12, R7, 0xffffffff ;  /* 0xffffffff070c7836 */ /* 0x000fe40000000000 */
[----:B------:R-:W-:Y:S05]  /*21180*/  BRA.DIV UR4, `(.L_x_14710) ;  /* 0x0000007204107947 */ /* 0x000fea000b800000 */
[----:B------:R4:W0:Y:S02]  /*21190*/  SHFL.IDX PT, R24, R2, R12, 0x1f ;  /* 0x00001f0c02187589 */ /* 0x00082400000e0000 */
.L_x_14709:
        /* <DEDUP_REMOVED lines=16> */
[----:B------:R-:W-:Y:S01]  /*212a0*/  IMAD.HI.U32 R3, R3, R9, R2 ;  /* 0x0000000903037227 */ /* 0x000fe200078e0002 */
[----:B------:R-:W-:Y:S01]  /*212b0*/  IADD3 R9, RZ, -R7, RZ ;  /* 0x80000007ff097210 */ /* 0x000fe20007ffe0ff */
[----:B------:R-:W0:Y:S04]  /*212c0*/  MUFU.RCP R2, R10 ;  /* 0x0000000a00027308 */ /* 0x000e280000001000 */
        /* <DEDUP_REMOVED lines=40> */
.L_x_14711:
        /* <DEDUP_REMOVED lines=12> */
[----:B0-----:R-:W-:-:S05]  /*21610*/  IADD3 R11, RZ, -R3, RZ ;  /* 0x80000003ff0b7210 */ /* 0x001fca0007ffe0ff */
        /* <DEDUP_REMOVED lines=45> */
[----:B------:R-:W-:Y:S02]  /*218f0*/  @!P1 LOP3.LUT R2, RZ, R4, RZ, 0x33, !PT ;  /* 0x00000004ff029212 */ /* 0x000fe400078e33ff */
[----:B------:R-:W-:-:S05]  /*21900*/  IADD3 R4, -R4, RZ, RZ ;  /* 0x000000ff04047210 */ /* 0x000fca0007ffe1ff */
[----:B------:R-:W-:-:S07]  /*21910*/  IMAD R26, R2, R4, R5 ;  /* 0x00000004021a7224 */ /* 0x000fce00078e0205 */
.L_x_14712:
[----:B------:R-:W-:-:S05]  /*21920*/  LOP3.LUT R2, RZ, R2, RZ, 0x33, !PT ;  /* 0x00000002ff027212 */ /* 0x000fca00078e33ff */
[----:B------:R-:W-:Y:S01]  /*21930*/  IMAD.IADD R25, R25, 0x1, R2 ;  /* 0x0000000119197824 */ /* 0x000fe200078e0202 */
[----:B------:R-:W-:Y:S06]  /*21940*/  BRA `(.L_x_14713) ;  /* 0x00000000001c7947 */ /* 0x000fec0003800000 */
.L_x_14705:
[----:B------:R-:W-:Y:S01]  /*21950*/  UMOV UR4, URZ ;  /* 0x0000003f00047c82 */ /* 0x000fe20008000000 */
[----:B------:R-:W-:Y:S01]  /*21960*/  UMOV UR5, URZ ;  /* 0x0000003f00057c82 */ /* 0x000fe20008000000 */
[----:B------:R-:W-:Y:S01]  /*21970*/  ULDC UR6, c[0x0][0xc3c] ;  /* 0x00030f0000067ab9 */ /* 0x000fe20000000800 */
[----:B------:R-:W-:Y:S02]  /*21980*/  IMAD.MOV.U32 R24, RZ, RZ, R0 ;  /* 0x000000ffff187224 */ /* 0x000fe400078e0000 */
[----:B------:R-:W-:Y:S02]  /*21990*/  IMAD.U32 R25, RZ, RZ, UR4 ;  /* 0x00000004ff197e24 */ /* 0x000fe4000f8e00ff */
[----:B------:R-:W-:Y:S02]  /*219a0*/  IMAD.U32 R26, RZ, RZ, UR5 ;  /* 0x00000005ff1a7e24 */ /* 0x000fe4000f8e00ff */
[----:B------:R-:W-:-:S07]  /*219b0*/  IMAD.U32 R27, RZ, RZ, UR6 ;  /* 0x00000006ff1b7e24 */ /* 0x000fce000f8e00ff */
.L_x_14713:
        /* <DEDUP_REMOVED lines=10> */
.L_x_14702:
[----:B------:R-:W-:Y:S02]  /*21a60*/  ULDC UR4, c[0x0][0xc3c] ;  /* 0x00030f0000047ab9 */ /* 0x000fe40000000800 */
[----:B----4-:R-:W-:-:S13]  /*21a70*/  ISETP.GE.AND P0, PT, R27, UR4, PT ;  /* 0x000000041b007c0c */ /* 0x010fda000bf06270 */
[----:B------:R-:W-:Y:S05]  /*21a80*/  @!P0 BRA `(.L_x_14714) ;  /* 0xffffff9400788947 */ /* 0x000fea000383ffff */
[----:B------:R-:W-:Y:S05]  /*21a90*/  BSYNC B8 ;  /* 0x0000000000087941 */ /* 0x000fea0003800000 */
.L_x_14601:
        /* <DEDUP_REMOVED lines=12> */
.L_x_14946:
[----:B------:R-:W-:Y:S05]  /*21b60*/  BSYNC B0 ;  /* 0x0000000000007941 */ /* 0x000fea0003800000 */
.L_x_14715:
[----:B------:R-:W-:-:S03]  /*21b70*/  UMOV UR4, 0xffffffff ;  /* 0xffffffff00047882 */ /* 0x000fc60000000000 */
[----:B------:R-:W-:Y:S05]  /*21b80*/  BRA.DIV UR4, `(.L_x_14717) ;  /* 0x0000006604cc7947 */ /* 0x000fea000b800000 */
[----:B0-----:R-:W0:Y:S02]  /*21b90*/  S2R R0, SR_TID.X ;  /* 0x0000000000007919 */ /* 0x001e240000002100 */
[----:B0-----:R-:W-:-:S04]  /*21ba0*/  SHF.R.U32.HI R0, RZ, 0x5, R0 ;  /* 0x00000005ff007819 */ /* 0x001fc80000011600 */
[----:B------:R-:W-:-:S05]  /*21bb0*/  LOP3.LUT R0, R0, 0x3, RZ, 0xc0, !PT ;  /* 0x0000000300007812 */ /* 0x000fca00078ec0ff */
[----:B------:R0:W4:Y:S02]  /*21bc0*/  SHFL.IDX PT, R14, R0, RZ, 0x1f ;  /* 0x00001fff000e7589 */ /* 0x00012400000e0000 */
.L_x_14949:
[----:B----4-:R-:W-:-:S13]  /*21bd0*/  ISETP.NE.AND P0, PT, R14, RZ, PT ;  /* 0x000000ff0e00720c */ /* 0x010fda0003f05270 */
[----:B------:R-:W-:Y:S05]  /*21be0*/  @P0 BRA `(.L_x_14375) ;  /* 0x0000000000900947 */ /* 0x000fea0003800000 */
[----:B------:R-:W-:-:S03]  /*21bf0*/  UMOV UR4, 0xffffffff ;  /* 0xffffffff00047882 */ /* 0x000fc60000000000 */
[----:B------:R-:W-:Y:S05]  /*21c00*/  BRA.DIV UR4, `(.L_x_14718) ;  /* 0x0000006604e07947 */ /* 0x000fea000b800000 */
[----:B------:R-:W-:-:S13]  /*21c10*/  ELECT P6, URZ, PT ;  /* 0x00000000003f782f */ /* 0x000fda00038c0000 */
.L_x_14952:
[----:B------:R-:W-:Y:S05]  /*21c20*/  @!P6 BRA `(.L_x_14375) ;  /* 0x000000000080e947 */ /* 0x000fea0003800000 */
[----:B------:R-:W-:-:S06]  /*21c30*/  ULOP3.LUT UR4, UR37, 0x2, URZ, 0xfc, !UPT ;  /* 0x0000000225047892 */ /* 0x000fcc000f8efc3f */
[----:B0-----:R-:W-:-:S05]  /*21c40*/  IMAD.U32 R0, RZ, RZ, UR4 ;  /* 0x00000004ff007e24 */ /* 0x001fca000f8e00ff */
[----:B------:R-:W-:-:S13]  /*21c50*/  ISETP.NE.AND P0, PT, R0, 0x3, PT ;  /* 0x000000030000780c */ /* 0x000fda0003f05270 */
[----:B------:R-:W-:Y:S05]  /*21c60*/  @!P0 BRA `(.L_x_14719) ;  /* 0x0000000000048947 */ /* 0x000fea0003800000 */
[----:B------:R-:W-:Y:S01]  /*21c70*/  BPT.TRAP 0x1 ;  /* 0x000000040000795c */ /* 0x000fe20000300000 */
.L_x_14719:
        /* <DEDUP_REMOVED lines=8> */
.L_x_14953:
[----:B------:R-:W4:Y:S01]  /*21d00*/  LDL.LU R4, [R1] ;  /* 0x0000000001047983 */ /* 0x000f220000300800 */
[----:B------:R-:W-:Y:S02]  /*21d10*/  SEL R28, R28, RZ, P2 ;  /* 0x000000ff1c1c7207 */ /* 0x000fe40001000000 */
[----:B----4-:R-:W-:Y:S01]  /*21d20*/  LOP3.LUT R0, R4, R0, RZ, 0x3c, !PT ;  /* 0x0000000004007212 */ /* 0x010fe200078e3cff */
[----:B------:R-:W-:Y:S06]  /*21d30*/  @!P0 BRA `(.L_x_14721) ;  /* 0x0000000000048947 */ /* 0x000fec0003800000 */
[----:B------:R-:W-:Y:S01]  /*21d40*/  BPT.TRAP 0x1 ;  /* 0x000000040000795c */ /* 0x000fe20000300000 */
.L_x_14721:
[----:B------:R-:W-:Y:S01]  /*21d50*/  IMAD R5, R28, 0x8, R5 ;  /* 0x000000081c057824 */ /* 0x000fe200078e0205 */
[----:B------:R-:W-:-:S04]  /*21d60*/  SHF.L.U32 R0, R0, 0x1f, RZ ;  /* 0x0000001f00007819 */ /* 0x000fc800000006ff */
[----:B------:R-:W4:Y:S02]  /*21d70*/  SYNCS.PHASECHK.TRANS64.TRYWAIT P1, [R5+URZ+0x16840], R0 ;  /* 0x01684000050075a7 */ /* 0x000f24000802017f */
[----:B----4-:R-:W-:Y:S05]  /*21d80*/  @!P1 BRA `(.L_x_14722) ;  /* 0x0000006400b49947 */ /* 0x010fea0003800000 */
.L_x_14954:
[----:B------:R-:W-:Y:S05]  /*21d90*/  @!P0 BRA `(.L_x_14723) ;  /* 0x0000000000048947 */ /* 0x000fea0003800000 */
[----:B------:R-:W-:Y:S01]  /*21da0*/  BPT.TRAP 0x1 ;  /* 0x000000040000795c */ /* 0x000fe20000300000 */
.L_x_14723:
[----:B------:R-:W0:Y:S02]  /*21db0*/  SYNCS.PHASECHK.TRANS64.TRYWAIT P1, [R3+URZ+0x16860], R2 ;  /* 0x01686002030075a7 */ /* 0x000e24000802017f */
[----:B0-----:R-:W-:Y:S05]  /*21dc0*/  @!P1 BRA `(.L_x_14724) ;  /* 0x0000006400b89947 */ /* 0x001fea0003800000 */
.L_x_14955:
[----:B------:R-:W-:Y:S05]  /*21dd0*/  @!P0 BRA `(.L_x_14725) ;  /* 0x0000000000048947 */ /* 0x000fea0003800000 */
[----:B------:R-:W-:Y:S01]  /*21de0*/  BPT.TRAP 0x1 ;  /* 0x000000040000795c */ /* 0x000fe20000300000 */
.L_x_14725:
[----:B------:R0:W0:Y:S02]  /*21df0*/  SYNCS.PHASECHK.TRANS64.TRYWAIT P0, [R5+URZ+0x16860], R0 ;  /* 0x01686000050075a7 */ /* 0x000024000800017f */
[----:B0-----:R-:W-:Y:S05]  /*21e00*/  @!P0 NANOSLEEP.SYNCS 0x989680 ;  /* 0x009896800000895d */ /* 0x001fea0003900000 */
[----:B------:R-:W0:Y:S02]  /*21e10*/  @!P0 SYNCS.PHASECHK.TRANS64 P0, [R5+URZ+0x16860], R0 ;  /* 0x01686000050085a7 */ /* 0x000e24000800007f */
[----:B0-----:R-:W-:Y:S05]  /*21e20*/  @!P0 BRA `(.L_x_14725) ;  /* 0xfffffffc00f08947 */ /* 0x001fea000383ffff */
.L_x_14375:
[----:B------:R-:W-:Y:S05]  /*21e30*/  BSYNC B9 ;  /* 0x0000000000097941 */ /* 0x000fea0003800000 */
.L_x_14372:
[----:B------:R-:W-:Y:S05]  /*21e40*/  EXIT ;  /* 0x000000000000794d */ /* 0x000fea0003800000 */
.L_x_14403:
[----:B0-----:R0:W1:Y:S02]  /*21e50*/  SYNCS.PHASECHK.TRANS64.TRYWAIT P6, [R69+URZ+0x16890], R77 ;  /* 0x0168904d450075a7 */ /* 0x00106400080c017f */
[----:B-1----:R-:W-:Y:S05]  /*21e60*/  @!P6 NANOSLEEP.SYNCS 0x989680 ;  /* 0x009896800000e95d */ /* 0x002fea0003900000 */
[----:B------:R-:W1:Y:S02]  /*21e70*/  @!P6 SYNCS.PHASECHK.TRANS64 P6, [R69+URZ+0x16890], R77 ;  /* 0x0168904d4500e5a7 */ /* 0x000e6400080c007f */
[----:B-1----:R-:W-:Y:S05]  /*21e80*/  @!P6 BRA `(.L_x_14403) ;  /* 0xfffffffc00f0e947 */ /* 0x002fea000383ffff */
[----:B------:R-:W-:Y:S05]  /*21e90*/  BRA `(.L_x_14726) ;  /* 0xfffffe1000b07947 */ /* 0x000fea000383ffff */
.L_x_14404:
        /* <DEDUP_REMOVED lines=8> */
.L_x_14728:
[----:B------:R-:W-:Y:S05]  /*21f20*/  BSYNC B1 ;  /* 0x0000000000017941 */ /* 0x000fea0003800000 */
.L_x_14727:
        /* <DEDUP_REMOVED lines=8> */
.L_x_14729:
[----:B------:R-:W-:Y:S05]  /*21fb0*/  BRA `(.L_x_14730) ;  /* 0xfffffe10007c7947 */ /* 0x000fea000383ffff */
.L_x_14413:
[----:B------:R-:W-:Y:S01]  /*21fc0*/  BSSY B1, `(.L_x_14731) ;  /* 0x0000008000017945 */ /* 0x000fe20003800000 */
[----:B--2-4-:R-:W-:Y:S02]  /*21fd0*/  IMAD.MOV.U32 R13, RZ, RZ, R83 ;  /* 0x000000ffff0d7224 */ /* 0x014fe400078e0053 */
[----:B------:R-:W-:Y:S02]  /*21fe0*/  IMAD.MOV.U32 R12, RZ, RZ, 0x1 ;  /* 0x00000001ff0c7424 */ /* 0x000fe400078e00ff */
[----:B------:R-:W-:Y:S02]  /*21ff0*/  IMAD.MOV.U32 R11, RZ, RZ, 0x1c1f ;  /* 0x00001c1fff0b7424 */ /* 0x000fe400078e00ff */
[----:B------:R-:W-:-:S07]  /*22000*/  IMAD.MOV.U32 R15, RZ, RZ, -0x1 ;  /* 0xffffffffff0f7424 */ /* 0x000fce00078e00ff */
[----:B01-3--:R-:W-:Y:S05]  /*22010*/  WARPSYNC.COLLECTIVE R15, `(.L_x_14732) ;  /* 0x000000000f087348 */ /* 0x00bfea0003c00000 */
[----:B---3--:R2:W3:Y:S02]  /*22020*/  SHFL.IDX P6, R14, R13, R12, R11 ;  /* 0x0000000c0d0e7389 */ /* 0x0084e400000c000b */
[----:B0123--:R-:W-:Y:S01]  /*22030*/  ENDCOLLECTIVE ;  /* 0x000000000000791b */ /* 0x00ffe20003800000 */
.L_x_14732:
[----:B------:R-:W-:Y:S05]  /*22040*/  BSYNC B1 ;  /* 0x0000000000017941 */ /* 0x000fea0003800000 */
.L_x_14731:
        /* <DEDUP_REMOVED lines=8> */
.L_x_14733:
[----:B------:R-:W-:Y:S05]  /*220d0*/  BRA `(.L_x_14734) ;  /* 0xfffffe1400f07947 */ /* 0x000fea000383ffff */
.L_x_14425:
[----:B-1----:R1:W2:Y:S02]  /*220e0*/  SYNCS.PHASECHK.TRANS64.TRYWAIT P4, [R69+URZ+0x16890], R77 ;  /* 0x0168904d450075a7 */ /* 0x0022a4000808017f */
[----:B--2---:R-:W-:Y:S05]  /*220f0*/  @!P4 NANOSLEEP.SYNCS 0x989680 ;  /* 0x009896800000c95d */ /* 0x004fea0003900000 */
[----:B------:R-:W2:Y:S02]  /*22100*/  @!P4 SYNCS.PHASECHK.TRANS64 P4, [R69+URZ+0x16890], R77 ;  /* 0x0168904d4500c5a7 */ /* 0x000ea4000808007f */
[----:B--2---:R-:W-:Y:S05]  /*22110*/  @!P4 BRA `(.L_x_14425) ;  /* 0xfffffffc00f0c947 */ /* 0x004fea000383ffff */
[----:B------:R-:W-:Y:S05]  /*22120*/  BRA `(.L_x_14735) ;  /* 0xfffffe2400147947 */ /* 0x000fea000383ffff */
.L_x_14426:
[----:B------:R-:W-:Y:S01]  /*22130*/  BSSY B1, `(.L_x_14736) ;  /* 0x0000008000017945 */ /* 0x000fe20003800000 */
[----:B0-----:R-:W-:Y:S02]  /*22140*/  IMAD.MOV.U32 R13, RZ, RZ, R83 ;  /* 0x000000ffff0d7224 */ /* 0x001fe400078e0053 */
[----:B------:R-:W-:Y:S02]  /*22150*/  IMAD.MOV.U32 R12, RZ, RZ, RZ ;  /* 0x000000ffff0c7224 */ /* 0x000fe400078e00ff */
[----:B------:R-:W-:Y:S02]  /*22160*/  IMAD.MOV.U32 R11, RZ, RZ, 0x1c1f ;  /* 0x00001c1fff0b7424 */ /* 0x000fe400078e00ff */
[----:B------:R-:W-:-:S07]  /*22170*/  IMAD.MOV.U32 R15, RZ, RZ, -0x1 ;  /* 0xffffffffff0f7424 */ /* 0x000fce00078e00ff */
[----:B-1----:R-:W-:Y:S05]  /*22180*/  WARPSYNC.COLLECTIVE R15, `(.L_x_14737) ;  /* 0x000000000f087348 */ /* 0x002fea0003c00000 */
[----:B------:R0:W2:Y:S02]  /*22190*/  SHFL.IDX P6, R14, R13, R12, R11 ;  /* 0x0000000c0d0e7389 */ /* 0x0000a400000c000b */
[----:B012---:R-:W-:Y:S01]  /*221a0*/  ENDCOLLECTIVE ;  /* 0x000000000000791b */ /* 0x007fe20003800000 */
.L_x_14737:
[----:B------:R-:W-:Y:S05]  /*221b0*/  BSYNC B1 ;  /* 0x0000000000017941 */ /* 0x000fea0003800000 */
.L_x_14736:
        /* <DEDUP_REMOVED lines=8> */
.L_x_14738:
[----:B------:R-:W-:Y:S01]  /*22240*/  IMAD.MOV.U32 R80, RZ, RZ, R14 ;  /* 0x000000ffff507224 */ /* 0x000fe200078e000e */
[----:B------:R-:W-:Y:S06]  /*22250*/  BRA `(.L_x_14739) ;  /* 0xfffffe2000e07947 */ /* 0x000fec000383ffff */
.L_x_14431:
[----:B------:R-:W-:Y:S01]  /*22260*/  BSSY B1, `(.L_x_14740) ;  /* 0x0000008000017945 */ /* 0x000fe20003800000 */
[----:B0-----:R-:W-:Y:S02]  /*22270*/  IMAD.MOV.U32 R13, RZ, RZ, R83 ;  /* 0x000000ffff0d7224 */ /* 0x001fe400078e0053 */
[----:B------:R-:W-:Y:S02]  /*22280*/  IMAD.MOV.U32 R12, RZ, RZ, 0x1 ;  /* 0x00000001ff0c7424 */ /* 0x000fe400078e00ff */
[----:B------:R-:W-:Y:S02]  /*22290*/  IMAD.MOV.U32 R11, RZ, RZ, 0x1c1f ;  /* 0x00001c1fff0b7424 */ /* 0x000fe400078e00ff */
[----:B------:R-:W-:-:S07]  /*222a0*/  IMAD.MOV.U32 R15, RZ, RZ, -0x1 ;  /* 0xffffffffff0f7424 */ /* 0x000fce00078e00ff */
[----:B-1234-:R-:W-:Y:S05]  /*222b0*/  WARPSYNC.COLLECTIVE R15, `(.L_x_14741) ;  /* 0x000000000f087348 */ /* 0x01efea0003c00000 */
[----:B------:R0:W0:Y:S02]  /*222c0*/  SHFL.IDX P6, R14, R13, R12, R11 ;  /* 0x0000000c0d0e7389 */ /* 0x00002400000c000b */
[----:B01234-:R-:W-:Y:S01]  /*222d0*/  ENDCOLLECTIVE ;  /* 0x000000000000791b */ /* 0x01ffe20003800000 */
.L_x_14741:
[----:B------:R-:W-:Y:S05]  /*222e0*/  BSYNC B1 ;  /* 0x0000000000017941 */ /* 0x000fea0003800000 */
.L_x_14740:
        /* <DEDUP_REMOVED lines=8> */
.L_x_14742:
[----:B------:R-:W-:Y:S01]  /*22370*/  IMAD.MOV.U32 R82, RZ, RZ, R14 ;  /* 0x000000ffff527224 */ /* 0x000fe200078e000e */
[----:B------:R-:W-:Y:S06]  /*22380*/  BRA `(.L_x_14743) ;  /* 0xfffffe2800887947 */ /* 0x000fec000383ffff */
.L_x_14436:
[----:B0-----:R0:W1:Y:S02]  /*22390*/  SYNCS.PHASECHK.TRANS64.TRYWAIT P3, [R69+URZ+0x16890], R77 ;  /* 0x0168904d450075a7 */ /* 0x001064000806017f */
[----:B-1----:R-:W-:Y:S05]  /*223a0*/  @!P3 NANOSLEEP.SYNCS 0x989680 ;  /* 0x009896800000b95d */ /* 0x002fea0003900000 */
[----:B------:R-:W1:Y:S02]  /*223b0*/  @!P3 SYNCS.PHASECHK.TRANS64 P3, [R69+URZ+0x16890], R77 ;  /* 0x0168904d4500b5a7 */ /* 0x000e64000806007f */
[----:B-1----:R-:W-:Y:S05]  /*223c0*/  @!P3 BRA `(.L_x_14436) ;  /* 0xfffffffc00f0b947 */ /* 0x002fea000383ffff */
[----:B------:R-:W-:Y:S05]  /*223d0*/  BRA `(.L_x_14744) ;  /* 0xfffffe3000947947 */ /* 0x000fea000383ffff */
.L_x_14437:
        /* <DEDUP_REMOVED lines=8> */
.L_x_14746:
[----:B------:R-:W-:Y:S05]  /*22460*/  BSYNC B1 ;  /* 0x0000000000017941 */ /* 0x000fea0003800000 */
.L_x_14745:
[----:B------:R-:W-:Y:S01]  /*22470*/  IMAD.MOV.U32 R13, RZ, RZ, R36 ;  /* 0x000000ffff0d7224 */ /* 0x000fe200078e0024 */
[----:B------:R-:W-:Y:S01]  /*22480*/  MOV R9, R14 ;  /* 0x0000000e00097202 */ /* 0x000fe20000000f00 */
[----:B------:R-:W-:Y:S02]  /*22490*/  IMAD.MOV.U32 R12, RZ, RZ, RZ ;  /* 0x000000ffff0c7224 */ /* 0x000fe400078e00ff */
[----:B------:R-:W-:Y:S02]  /*224a0*/  IMAD.MOV.U32 R11, RZ, RZ, 0x1c1f ;  /* 0x00001c1fff0b7424 */ /* 0x000fe400078e00ff */
[----:B------:R-:W-:-:S07]  /*224b0*/  IMAD.MOV.U32 R15, RZ, RZ, -0x1 ;  /* 0xffffffffff0f7424 */ /* 0x000fce00078e00ff */
[----:B------:R-:W-:Y:S05]  /*224c0*/  WARPSYNC.COLLECTIVE R15, `(.L_x_14747) ;  /* 0x000000000f087348 */ /* 0x000fea0003c00000 */
[----:B------:R0:W1:Y:S02]  /*224d0*/  SHFL.IDX P6, R14, R13, R12, R11 ;  /* 0x0000000c0d0e7389 */ /* 0x00006400000c000b */
[----:B01----:R-:W-:Y:S01]  /*224e0*/  ENDCOLLECTIVE ;  /* 0x000000000000791b */ /* 0x003fe20003800000 */
.L_x_14747:
[----:B------:R-:W-:Y:S01]  /*224f0*/  IMAD.MOV.U32 R37, RZ, RZ, R14 ;  /* 0x000000ffff257224 */ /* 0x000fe200078e000e */
[----:B------:R-:W-:Y:S06]  /*22500*/  BRA `(.L_x_14748) ;  /* 0xfffffe3000c87947 */ /* 0x000fec000383ffff */
.L_x_14440:
        /* <DEDUP_REMOVED lines=8> */
.L_x_14750:
[----:B------:R-:W-:Y:S05]  /*22590*/  BSYNC B1 ;  /* 0x0000000000017941 */ /* 0x000fea0003800000 */
.L_x_14749:
        /* <DEDUP_REMOVED lines=8> */
.L_x_14751:
[----:B------:R-:W-:Y:S01]  /*22620*/  IMAD.MOV.U32 R37, RZ, RZ, R14 ;  /* 0x000000ffff257224 */ /* 0x000fe200078e000e */
[----:B------:R-:W-:Y:S06]  /*22630*/  BRA `(.L_x_14752) ;  /* 0xfffffe3000c87947 */ /* 0x000fec000383ffff */
.L_x_14444:
[----:B0-----:R0:W3:Y:S02]  /*22640*/  SYNCS.PHASECHK.TRANS64.TRYWAIT P4, [R69+URZ+0x168b0], R77 ;  /* 0x0168b04d450075a7 */ /* 0x0010e4000808017f */
[----:B---3--:R-:W-:Y:S05]  /*22650*/  @!P4 NANOSLEEP.SYNCS 0x989680 ;  /* 0x009896800000c95d */ /* 0x008fea0003900000 */
[----:B------:R-:W3:Y:S02]  /*22660*/  @!P4 SYNCS.PHASECHK.TRANS64 P4, [R69+URZ+0x168b0], R77 ;  /* 0x0168b04d4500c5a7 */ /* 0x000ee4000808007f */
[----:B---3--:R-:W-:Y:S05]  /*22670*/  @!P4 BRA `(.L_x_14444) ;  /* 0xfffffffc00f0c947 */ /* 0x008fea000383ffff */
[----:B------:R-:W-:Y:S05]  /*22680*/  BRA `(.L_x_14753) ;  /* 0xfffffe3400447947 */ /* 0x000fea000383ffff */
.L_x_14462:
[----:B------:R-:W0:Y:S01]  /*22690*/  S2R R4, SR_TID.X ;  /* 0x0000000000047919 */ /* 0x000e220000002100 */
[----:B------:R-:W-:Y:S01]  /*226a0*/  BSSY B0, `(.L_x_14754) ;  /* 0x000000c000007945 */ /* 0x000fe20003800000 */
[----:B------:R-:W-:Y:S01]  /*226b0*/  MOV R12, RZ ;  /* 0x000000ff000c7202 */ /* 0x000fe20000000f00 */
[----:B------:R-:W-:Y:S02]  /*226c0*/  IMAD.MOV.U32 R11, RZ, RZ, 0x1f ;  /* 0x0000001fff0b7424 */ /* 0x000fe400078e00ff */
[----:B------:R-:W-:Y:S02]  /*226d0*/  IMAD.MOV.U32 R15, RZ, RZ, -0x1 ;  /* 0xffffffffff0f7424 */ /* 0x000fe400078e00ff */
[----:B0-----:R-:W-:-:S05]  /*226e0*/  VIADD R5, R4, 0xffffff80 ;  /* 0xffffff8004057836 */ /* 0x001fca0000000000 */
[----:B------:R-:W-:-:S04]  /*226f0*/  SHF.R.S32.HI R4, RZ, 0x1f, R5 ;  /* 0x0000001fff047819 */ /* 0x000fc80000011405 */
[----:B------:R-:W-:-:S04]  /*22700*/  LEA.HI R4, R4, R5, RZ, 0x7 ;  /* 0x0000000504047211 */ /* 0x000fc800078f38ff */
[----:B------:R-:W-:-:S05]  /*22710*/  SHF.R.S32.HI R4, RZ, 0x7, R4 ;  /* 0x00000007ff047819 */ /* 0x000fca0000011404 */
[----:B------:R-:W-:-:S07]  /*22720*/  IMAD.MOV.U32 R13, RZ, RZ, R4 ;  /* 0x000000ffff0d7224 */ /* 0x000fce00078e0004 */
[----:B-----5:R-:W-:Y:S05]  /*22730*/  WARPSYNC.COLLECTIVE R15, `(.L_x_14755) ;  /* 0x000000000f087348 */ /* 0x020fea0003c00000 */
[----:B------:R0:W1:Y:S02]  /*22740*/  SHFL.IDX P6, R14, R13, R12, R11 ;  /* 0x0000000c0d0e7389 */ /* 0x00006400000c000b */
[----:B01---5:R-:W-:Y:S01]  /*22750*/  ENDCOLLECTIVE ;  /* 0x000000000000791b */ /* 0x023fe20003800000 */
.L_x_14755:
[----:B------:R-:W-:Y:S05]  /*22760*/  BSYNC B0 ;  /* 0x0000000000007941 */ /* 0x000fea0003800000 */
.L_x_14754:
[----:B------:R0:W-:Y:S01]  /*22770*/  STL [R1+0x2c], R14 ;  /* 0x00002c0e01007387 */ /* 0x0001e20000100800 */
[----:B------:R-:W-:Y:S05]  /*22780*/  BRA `(.L_x_14756) ;  /* 0xfffffe4000887947 */ /* 0x000fea000383ffff */
.L_x_14474:
[----:B------:R-:W-:Y:S01]  /*22790*/  BSSY B1, `(.L_x_14757) ;  /* 0x0000008000017945 */ /* 0x000fe20003800000 */
[----:B------:R-:W-:Y:S02]  /*227a0*/  IMAD.MOV.U32 R13, RZ, RZ, R6 ;  /* 0x000000ffff0d7224 */ /* 0x000fe400078e0006 */
[----:B------:R-:W-:Y:S02]  /*227b0*/  IMAD.MOV.U32 R12, RZ, RZ, RZ ;  /* 0x000000ffff0c7224 */ /* 0x000fe400078e00ff */
[----:B------:R-:W-:Y:S02]  /*227c0*/  IMAD.MOV.U32 R11, RZ, RZ, 0x1c1f ;  /* 0x00001c1fff0b7424 */ /* 0x000fe400078e00ff */
[----:B------:R-:W-:-:S07]  /*227d0*/  IMAD.MOV.U32 R15, RZ, RZ, -0x1 ;  /* 0xffffffffff0f7424 */ /* 0x000fce00078e00ff */
[----:B0-----:R-:W-:Y:S05]  /*227e0*/  WARPSYNC.COLLECTIVE R15, `(.L_x_14758) ;  /* 0x000000000f087348 */ /* 0x001fea0003c00000 */
[----:B0-----:R0:W1:Y:S02]  /*227f0*/  SHFL.IDX P6, R14, R13, R12, R11 ;  /* 0x0000000c0d0e7389 */ /* 0x00106400000c000b */
[----:B01----:R-:W-:Y:S01]  /*22800*/  ENDCOLLECTIVE ;  /* 0x000000000000791b */ /* 0x003fe20003800000 */
.L_x_14758:
[----:B------:R-:W-:Y:S05]  /*22810*/  BSYNC B1 ;  /* 0x0000000000017941 */ /* 0x000fea0003800000 */
.L_x_14757:
        /* <DEDUP_REMOVED lines=8> */
.L_x_14759:
[----:B------:R-:W-:Y:S02]  /*228a0*/  IMAD.MOV.U32 R13, RZ, RZ, R8 ;  /* 0x000000ffff0d7224 */ /* 0x000fe400078e0008 */
[----:B------:R-:W-:-:S07]  /*228b0*/  IMAD.MOV.U32 R0, RZ, RZ, R14 ;  /* 0x000000ffff007224 */ /* 0x000fce00078e000e */
[----:B------:R-:W-:Y:S05]  /*228c0*/  WARPSYNC.COLLECTIVE R15, `(.L_x_14760) ;  /* 0x000000000f087348 */ /* 0x000fea0003c00000 */
[----:B------:R0:W1:Y:S02]  /*228d0*/  SHFL.IDX P6, R14, R13, R12, R11 ;  /* 0x0000000c0d0e7389 */ /* 0x00006400000c000b */
[----:B01----:R-:W-:Y:S01]  /*228e0*/  ENDCOLLECTIVE ;  /* 0x000000000000791b */ /* 0x003fe20003800000 */
.L_x_14760:
[----:B------:R-:W-:Y:S02]  /*228f0*/  IMAD.MOV.U32 R13, RZ, RZ, R7 ;  /* 0x000000ffff0d7224 */ /* 0x000fe400078e0007 */
[----:B------:R-:W-:-:S07]  /*22900*/  IMAD.MOV.U32 R5, RZ, RZ, R14 ;  /* 0x000000ffff057224 */ /* 0x000fce00078e000e */
[----:B------:R-:W-:Y:S05]  /*22910*/  WARPSYNC.COLLECTIVE R15, `(.L_x_14761) ;  /* 0x000000000f087348 */ /* 0x000fea0003c00000 */
[----:B------:R0:W1:Y:S02]  /*22920*/  SHFL.IDX P6, R14, R13, R12, R11 ;  /* 0x0000000c0d0e7389 */ /* 0x00006400000c000b */
[----:B01----:R-:W-:Y:S01]  /*22930*/  ENDCOLLECTIVE ;  /* 0x000000000000791b */ /* 0x003fe20003800000 */
.L_x_14761:
[----:B------:R-:W-:Y:S05]  /*22940*/  BRA `(.L_x_14762) ;  /* 0xfffffe4800247947 */ /* 0x000fea000383ffff */
.L_x_14477:
[----:B------:R-:W-:Y:S01]  /*22950*/  BSSY B1, `(.L_x_14763) ;  /* 0x0000008000017945 */ /* 0x000fe20003800000 */
[----:B------:R-:W-:Y:S01]  /*22960*/  IMAD.MOV.U32 R13, RZ, RZ, R6 ;  /* 0x000000ffff0d7224 */ /* 0x000fe200078e0006 */
[----:B------:R-:W-:Y:S01]  /*22970*/  MOV R11, 0x1c1f ;  /* 0x00001c1f000b7802 */ /* 0x000fe20000000f00 */
[----:B------:R-:W-:Y:S02]  /*22980*/  IMAD.MOV.U32 R12, RZ, RZ, 0x1 ;  /* 0x00000001ff0c7424 */ /* 0x000fe400078e00ff */
[----:B------:R-:W-:-:S07]  /*22990*/  IMAD.MOV.U32 R15, RZ, RZ, -0x1 ;  /* 0xffffffffff0f7424 */ /* 0x000fce00078e00ff */
[----:B-1----:R-:W-:Y:S05]  /*229a0*/  WARPSYNC.COLLECTIVE R15, `(.L_x_14764) ;  /* 0x000000000f087348 */ /* 0x002fea0003c00000 */
[----:B------:R0:W2:Y:S02]  /*229b0*/  SHFL.IDX P6, R14, R13, R12, R11 ;  /* 0x0000000c0d0e7389 */ /* 0x0000a400000c000b */
[----:B012---:R-:W-:Y:S01]  /*229c0*/  ENDCOLLECTIVE ;  /* 0x000000000000791b */ /* 0x007fe20003800000 */
.L_x_14764:
[----:B------:R-:W-:Y:S05]  /*229d0*/  BSYNC B1 ;  /* 0x0000000000017941 */ /* 0x000fea0003800000 */
.L_x_14763:
        /* <DEDUP_REMOVED lines=8> */
.L_x_14765:
[----:B------:R-:W-:Y:S02]  /*22a60*/  IMAD.MOV.U32 R13, RZ, RZ, R8 ;  /* 0x000000ffff0d7224 */ /* 0x000fe400078e0008 */
[----:B------:R-:W-:-:S07]  /*22a70*/  IMAD.MOV.U32 R0, RZ, RZ, R14 ;  /* 0x000000ffff007224 */ /* 0x000fce00078e000e */
[----:B------:R-:W-:Y:S05]  /*22a80*/  WARPSYNC.COLLECTIVE R15, `(.L_x_14766) ;  /* 0x000000000f087348 */ /* 0x000fea0003c00000 */
[----:B------:R0:W1:Y:S02]  /*22a90*/  SHFL.IDX P6, R14, R13, R12, R11 ;  /* 0x0000000c0d0e7389 */ /* 0x00006400000c000b */
[----:B01----:R-:W-:Y:S01]  /*22aa0*/  ENDCOLLECTIVE ;  /* 0x000000000000791b */ /* 0x003fe20003800000 */
.L_x_14766:
[----:B------:R-:W-:Y:S01]  /*22ab0*/  IMAD.MOV.U32 R13, RZ, RZ, R7 ;  /* 0x000000ffff0d7224 */ /* 0x000fe200078e0007 */
[----:B------:R-:W-:-:S07]  /*22ac0*/  MOV R5, R14 ;  /* 0x0000000e00057202 */ /* 0x000fce0000000f00 */
[----:B------:R-:W-:Y:S05]  /*22ad0*/  WARPSYNC.COLLECTIVE R15, `(.L_x_14767) ;  /* 0x000000000f087348 */ /* 0x000fea0003c00000 */
[----:B------:R0:W1:Y:S02]  /*22ae0*/  SHFL.IDX P6, R14, R13, R12, R11 ;  /* 0x0000000c0d0e7389 */ /* 0x00006400000c000b */
[----:B01----:R-:W-:Y:S01]  /*22af0*/  ENDCOLLECTIVE ;  /* 0x000000000000791b */ /* 0x003fe20003800000 */
.L_x_14767:
[----:B------:R-:W-:Y:S05]  /*22b00*/  BRA `(.L_x_14768) ;  /* 0xfffffe4800887947 */ /* 0x000fea000383ffff */
.L_x_14481:
[----:B0-----:R0:W1:Y:S02]  /*22b10*/  SYNCS.PHASECHK.TRANS64.TRYWAIT P0, [R2+URZ+0x16800], R5 ;  /* 0x01680005020075a7 */ /* 0x001064000800017f */
[----:B-1----:R-:W-:Y:S05]  /*22b20*/  @!P0 NANOSLEEP.SYNCS 0x989680 ;  /* 0x009896800000895d */ /* 0x002fea0003900000 */
[----:B------:R-:W1:Y:S02]  /*22b30*/  @!P0 SYNCS.PHASECHK.TRANS64 P0, [R2+URZ+0x16800], R5 ;  /* 0x01680005020085a7 */ /* 0x000e64000800007f */
[----:B-1----:R-:W-:Y:S05]  /*22b40*/  @!P0 BRA `(.L_x_14481) ;  /* 0xfffffffc00f08947 */ /* 0x002fea000383ffff */
[----:B------:R-:W-:Y:S05]  /*22b50*/  BRA `(.L_x_14769) ;  /* 0xfffffe4c00887947 */ /* 0x000fea000383ffff */
.L_x_14489:
[----:B------:R-:W1:Y:S01]  /*22b60*/  LDC R41, c[0x0][0x3f4] ;  /* 0x0000fd00ff297b82 */ /* 0x000e620000000800 */
[----:B------:R-:W-:Y:S01]  /*22b70*/  BSSY B1, `(.L_x_14770) ;  /* 0x0000008000017945 */ /* 0x000fe20003800000 */
[----:B------:R-:W-:Y:S02]  /*22b80*/  IMAD.MOV.U32 R13, RZ, RZ, R26 ;  /* 0x000000ffff0d7224 */ /* 0x000fe400078e001a */
[----:B------:R-:W-:Y:S02]  /*22b90*/  IMAD.MOV.U32 R12, RZ, RZ, RZ ;  /* 0x000000ffff0c7224 */ /* 0x000fe400078e00ff */
[----:B------:R-:W-:Y:S02]  /*22ba0*/  IMAD.MOV.U32 R11, RZ, RZ, 0x1c1f ;  /* 0x00001c1fff0b7424 */ /* 0x000fe400078e00ff */
[----:B------:R-:W-:-:S07]  /*22bb0*/  IMAD.MOV.U32 R15, RZ, RZ, -0x1 ;  /* 0xffffffffff0f7424 */ /* 0x000fce00078e00ff */
[----:B01----:R-:W-:Y:S05]  /*22bc0*/  WARPSYNC.COLLECTIVE R15, `(.L_x_14771) ;  /* 0x000000000f087348 */ /* 0x003fea0003c00000 */
[----:B0-----:R0:W2:Y:S02]  /*22bd0*/  SHFL.IDX P6, R14, R13, R12, R11 ;  /* 0x0000000c0d0e7389 */ /* 0x0010a400000c000b */
[----:B012---:R-:W-:Y:S01]  /*22be0*/  ENDCOLLECTIVE ;  /* 0x000000000000791b */ /* 0x007fe20003800000 */
.L_x_14771:
[----:B------:R-:W-:Y:S05]  /*22bf0*/  BSYNC B1 ;  /* 0x0000000000017941 */ /* 0x000fea0003800000 */
.L_x_14770:
[----:B------:R0:W5:Y:S01]  /*22c00*/  LDL R10, [R1] ;  /* 0x00000000010a7983 */ /* 0x0001620000100800 */
[----:B------:R-:W-:Y:S01]  /*22c10*/  IMAD.MOV.U32 R13, RZ, RZ, R25 ;  /* 0x000000ffff0d7224 */ /* 0x000fe200078e0019 */
[----:B------:R-:W-:Y:S01]  /*22c20*/  MOV R11, 0x1c1f ;  /* 0x00001c1f000b7802 */ /* 0x000fe20000000f00 */
[----:B------:R-:W-:Y:S01]  /*22c30*/  IMAD.MOV.U32 R12, RZ, RZ, RZ ;  /* 0x000000ffff0c7224 */ /* 0x000fe200078e00ff */
[----:B------:R-:W-:Y:S01]  /*22c40*/  ISETP.GE.AND P0, PT, R16, R41, PT ;  /* 0x000000291000720c */ /* 0x000fe20003f06270 */
[----:B------:R-:W-:Y:S02]  /*22c50*/  IMAD.MOV.U32 R15, RZ, RZ, -0x1 ;  /* 0xffffffffff0f7424 */ /* 0x000fe400078e00ff */
[----:B------:R-:W-:-:S10]  /*22c60*/  IMAD.MOV.U32 R0, RZ, RZ, R14 ;  /* 0x000000ffff007224 */ /* 0x000fd400078e000e */
[----:B0----5:R-:W-:Y:S05]  /*22c70*/  WARPSYNC.COLLECTIVE R15, `(.L_x_14772) ;  /* 0x000000000f087348 */ /* 0x021fea0003c00000 */
[----:B------:R1:W2:Y:S02]  /*22c80*/  SHFL.IDX P6, R14, R13, R12, R11 ;  /* 0x0000000c0d0e7389 */ /* 0x0002a400000c000b */
[----:B012--5:R-:W-:Y:S01]  /*22c90*/  ENDCOLLECTIVE ;  /* 0x000000000000791b */ /* 0x027fe20003800000 */
.L_x_14772:
[----:B------:R-:W-:Y:S02]  /*22ca0*/  IMAD.MOV.U32 R13, RZ, RZ, R24 ;  /* 0x000000ffff0d7224 */ /* 0x000fe400078e0018 */
[----:B------:R-:W-:-:S07]  /*22cb0*/  IMAD.MOV.U32 R3, RZ, RZ, R14 ;  /* 0x000000ffff037224 */ /* 0x000fce00078e000e */
[----:B------:R-:W-:Y:S05]  /*22cc0*/  WARPSYNC.COLLECTIVE R15, `(.L_x_14773) ;  /* 0x000000000f087348 */ /* 0x000fea0003c00000 */
[----:B------:R0:W1:Y:S02]  /*22cd0*/  SHFL.IDX P6, R14, R13, R12, R11 ;  /* 0x0000000c0d0e7389 */ /* 0x00006400000c000b */
[----:B01----:R-:W-:Y:S01]  /*22ce0*/  ENDCOLLECTIVE ;  /* 0x000000000000791b */ /* 0x003fe20003800000 */
.L_x_14773:
[----:B------:R-:W-:Y:S02]  /*22cf0*/  IMAD.MOV.U32 R13, RZ, RZ, R27 ;  /* 0x000000ffff0d7224 */ /* 0x000fe400078e001b */
[----:B------:R-:W-:-:S07]  /*22d00*/  IMAD.MOV.U32 R4, RZ, RZ, R14 ;  /* 0x000000ffff047224 */ /* 0x000fce00078e000e */
[----:B------:R-:W-:Y:S05]  /*22d10*/  WARPSYNC.COLLECTIVE R15, `(.L_x_14774) ;  /* 0x000000000f087348 */ /* 0x000fea0003c00000 */
[----:B------:R0:W1:Y:S02]  /*22d20*/  SHFL.IDX P6, R14, R13, R12, R11 ;  /* 0x0000000c0d0e7389 */ /* 0x00006400000c000b */
[----:B01----:R-:W-:Y:S01]  /*22d30*/  ENDCOLLECTIVE ;  /* 0x000000000000791b */ /* 0x003fe20003800000 */
.L_x_14774:
[----:B------:R-:W-:-:S05]  /*22d40*/  IMAD R32, R10, R32, RZ ;  /* 0x000000200a207224 */ /* 0x000fca00078e02ff */
[----:B------:R-:W-:-:S13]  /*22d50*/  ISETP.GE.OR P1, PT, R39, R32, P0 ;  /* 0x000000202700720c */ /* 0x000fda0000726670 */
[C---:B------:R-:W-:Y:S01]  /*22d60*/  @!P1 IMAD.SHL.U32 R5, R16.reuse, 0x2, RZ ;  /* 0x0000000210059824 */ /* 0x040fe200078e00ff */
[----:B------:R-:W-:-:S04]  /*22d70*/  @!P1 SHF.L.U64.HI R21, R16, 0x1, R17 ;  /* 0x0000000110159819 */ /* 0x000fc80000010211 */
[----:B------:R-:W-:-:S05]  /*22d80*/  @!P1 IADD3 R6, P2, R3, R5, RZ ;  /* 0x0000000503069210 */ /* 0x000fca0007f5e0ff */
[----:B------:R-:W-:-:S05]  /*22d90*/  @!P1 IMAD.X R7, R0, 0x1, R21, P2 ;  /* 0x0000000100079824 */ /* 0x000fca00010e0615 */
[----:B------:R-:W2:Y:S01]  /*22da0*/  @!P1 LD.E.128 R8, desc[UR42][R6.64] ;  /* 0x0000002a06089980 */ /* 0x000ea2000c101d00 */
[----:B------:R-:W-:-:S05]  /*22db0*/  @!P1 IADD3 R14, P2, R14, R5, RZ ;  /* 0x000000050e0e9210 */ /* 0x000fca0007f5e0ff */
[----:B------:R-:W-:-:S05]  /*22dc0*/  @!P1 IMAD.X R3, R4, 0x1, R21, P2 ;  /* 0x0000000104039824 */ /* 0x000fca00010e0615 */
[----:B------:R-:W-:-:S05]  /*22dd0*/  @!P1 MOV R15, R3 ;  /* 0x00000003000f9202 */ /* 0x000fca0000000f00 */
[----:B------:R0:W5:Y:S01]  /*22de0*/  @!P1 LD.E.128 R4, desc[UR42][R14.64] ;  /* 0x0000002a0e049980 */ /* 0x000162000c101d00 */
[----:B------:R-:W-:Y:S01]  /*22df0*/  CS2R R36, SRZ ;  /* 0x0000000000247805 */ /* 0x000fe2000001ff00 */
[----:B------:R-:W-:Y:S01]  /*22e00*/  IMAD.MOV.U32 R13, RZ, RZ, R26 ;  /* 0x000000ffff0d7224 */ /* 0x000fe200078e001a */
[----:B------:R-:W-:Y:S01]  /*22e10*/  CS2R R34, SRZ ;  /* 0x0000000000227805 */ /* 0x000fe2000001ff00 */
[----:B------:R-:W-:Y:S01]  /*22e20*/  IMAD.MOV.U32 R12, RZ, RZ, 0x1 ;  /* 0x00000001ff0c7424 */ /* 0x000fe200078e00ff */
[----:B------:R-:W-:Y:S02]  /*22e30*/  CS2R R28, SRZ ;  /* 0x00000000001c7805 */ /* 0x000fe4000001ff00 */
[----:B------:R-:W-:Y:S01]  /*22e40*/  CS2R R20, SRZ ;  /* 0x0000000000147805 */ /* 0x000fe2000001ff00 */
[----:B0-----:R-:W-:Y:S02]  /*22e50*/  IMAD.MOV.U32 R15, RZ, RZ, -0x1 ;  /* 0xffffffffff0f7424 */ /* 0x001fe400078e00ff */
[----:B--2---:R-:W-:Y:S01]  /*22e60*/  @!P1 IMAD.MOV.U32 R37, RZ, RZ, R11 ;  /* 0x000000ffff259224 */ /* 0x004fe200078e000b */
[----:B------:R-:W-:Y:S01]  /*22e70*/  MOV R11, 0x1c1f ;  /* 0x00001c1f000b7802 */ /* 0x000fe20000000f00 */
[----:B------:R-:W-:-:S02]  /*22e80*/  @!P1 IMAD.MOV.U32 R34, RZ, RZ, R8 ;  /* 0x000000ffff229224 */ /* 0x000fc400078e0008 */
[----:B------:R-:W-:Y:S01]  /*22e90*/  @!P1 IMAD.MOV.U32 R35, RZ, RZ, R9 ;  /* 0x000000ffff239224 */ /* 0x000fe200078e0009 */
[----:B------:R-:W-:-:S07]  /*22ea0*/  MOV R9, R37 ;  /* 0x0000002500097202 */ /* 0x000fce0000000f00 */
[----:B-----5:R-:W-:Y:S05]  /*22eb0*/  WARPSYNC.COLLECTIVE R15, `(.L_x_14775) ;  /* 0x000000000f087348 */ /* 0x020fea0003c00000 */
[----:B------:R0:W1:Y:S02]  /*22ec0*/  SHFL.IDX P6, R14, R13, R12, R11 ;  /* 0x0000000c0d0e7389 */ /* 0x00006400000c000b */
[----:B01---5:R-:W-:Y:S01]  /*22ed0*/  ENDCOLLECTIVE ;  /* 0x000000000000791b */ /* 0x023fe20003800000 */
.L_x_14775:
[----:B------:R-:W-:Y:S02]  /*22ee0*/  IMAD.MOV.U32 R0, RZ, RZ, R34 ;  /* 0x000000ffff007224 */ /* 0x000fe400078e0022 */
[----:B------:R-:W-:Y:S02]  /*22ef0*/  IMAD.MOV.U32 R3, RZ, RZ, R35 ;  /* 0x000000ffff037224 */ /* 0x000fe400078e0023 */
[----:B------:R-:W-:Y:S01]  /*22f00*/  @!P1 IMAD.MOV.U32 R36, RZ, RZ, R10 ;  /* 0x000000ffff249224 */ /* 0x000fe200078e000a */
[----:B------:R-:W-:Y:S02]  /*22f10*/  PRMT R42, R0, 0x7610, R42 ;  /* 0x00007610002a7816 */ /* 0x000fe4000000002a */
[----:B------:R-:W-:Y:S01]  /*22f20*/  PRMT R43, R3, 0x7610, R43 ;  /* 0x00007610032b7816 */ /* 0x000fe2000000002b */
[----:B------:R-:W-:Y:S02]  /*22f30*/  IMAD.MOV.U32 R8, RZ, RZ, R36 ;  /* 0x000000ffff087224 */ /* 0x000fe400078e0024 */
[----:B------:R-:W-:-:S02]  /*22f40*/  @!P1 IMAD.MOV.U32 R28, RZ, RZ, R4 ;  /* 0x000000ffff1c9224 */ /* 0x000fc400078e0004 */
[----:B------:R-:W-:Y:S01]  /*22f50*/  @!P1 IMAD.MOV.U32 R29, RZ, RZ, R5 ;  /* 0x000000ffff1d9224 */ /* 0x000fe200078e0005 */
[----:B------:R-:W-:Y:S01]  /*22f60*/  PRMT R31, R8, 0x5410, R9 ;  /* 0x00005410081f7816 */ /* 0x000fe20000000009 */
[----:B------:R-:W-:Y:S02]  /*22f70*/  IMAD.MOV.U32 R13, RZ, RZ, R25 ;  /* 0x000000ffff0d7224 */ /* 0x000fe400078e0019 */
[----:B------:R-:W-:Y:S02]  /*22f80*/  @!P1 IMAD.MOV.U32 R20, RZ, RZ, R6 ;  /* 0x000000ffff149224 */ /* 0x000fe400078e0006 */
[----:B------:R-:W-:Y:S02]  /*22f90*/  @!P1 IMAD.MOV.U32 R21, RZ, RZ, R7 ;  /* 0x000000ffff159224 */ /* 0x000fe400078e0007 */
[----:B------:R-:W-:Y:S02]  /*22fa0*/  IMAD.MOV.U32 R4, RZ, RZ, R28 ;  /* 0x000000ffff047224 */ /* 0x000fe400078e001c */
[----:B------:R-:W-:-:S02]  /*22fb0*/  IMAD.MOV.U32 R5, RZ, RZ, R29 ;  /* 0x000000ffff057224 */ /* 0x000fc400078e001d */
[----:B------:R-:W-:-:S07]  /*22fc0*/  IMAD.MOV.U32 R0, RZ, RZ, R14 ;  /* 0x000000ffff007224 */ /* 0x000fce00078e000e */
[----:B------:R-:W-:Y:S05]  /*22fd0*/  WARPSYNC.COLLECTIVE R15, `(.L_x_14776) ;  /* 0x000000000f087348 */ /* 0x000fea0003c00000 */
[----:B------:R0:W1:Y:S02]  /*22fe0*/  SHFL.IDX P6, R14, R13, R12, R11 ;  /* 0x0000000c0d0e7389 */ /* 0x00006400000c000b */
[----:B01----:R-:W-:Y:S01]  /*22ff0*/  ENDCOLLECTIVE ;  /* 0x000000000000791b */ /* 0x003fe20003800000 */
.L_x_14776:
[----:B------:R-:W-:Y:S01]  /*23000*/  IMAD.MOV.U32 R6, RZ, RZ, R20 ;  /* 0x000000ffff067224 */ /* 0x000fe200078e0014 */
[----:B------:R-:W-:Y:S01]  /*23010*/  PRMT R45, R5, 0x7610, R45 ;  /* 0x00007610052d7816 */ /* 0x000fe2000000002d */
[----:B------:R-:W-:-:S03]  /*23020*/  IMAD.MOV.U32 R7, RZ, RZ, R21 ;  /* 0x000000ffff077224 */ /* 0x000fc600078e0015 */
[----:B------:R-:W-:Y:S02]  /*23030*/  PRMT R56, R4, 0x5410, R6 ;  /* 0x0000541004387816 */ /* 0x000fe40000000006 */
[----:B------:R-:W-:Y:S02]  /*23040*/  CS2R R4, SRZ ;  /* 0x0000000000047805 */ /* 0x000fe4000001ff00 */
[----:B------:R-:W-:Y:S01]  /*23050*/  PRMT R42, R42, 0x5410, R7 ;  /* 0x000054102a2a7816 */ /* 0x000fe20000000007 */
[----:B------:R-:W-:Y:S02]  /*23060*/  IMAD.MOV.U32 R13, RZ, RZ, R24 ;  /* 0x000000ffff0d7224 */ /* 0x000fe400078e0018 */
[----:B------:R-:W-:-:S07]  /*23070*/  IMAD.MOV.U32 R3, RZ, RZ, R14 ;  /* 0x000000ffff037224 */ /* 0x000fce00078e000e */
[----:B------:R-:W-:Y:S05]  /*23080*/  WARPSYNC.COLLECTIVE R15, `(.L_x_14777) ;  /* 0x000000000f087348 */ /* 0x000fea0003c00000 */
[----:B------:R0:W1:Y:S02]  /*23090*/  SHFL.IDX P6, R14, R13, R12, R11 ;  /* 0x0000000c0d0e7389 */ /* 0x00006400000c000b */
[----:B01----:R-:W-:Y:S01]  /*230a0*/  ENDCOLLECTIVE ;  /* 0x000000000000791b */ /* 0x003fe20003800000 */
.L_x_14777:
[----:B------:R-:W-:Y:S02]  /*230b0*/  IMAD.MOV.U32 R13, RZ, RZ, R27 ;  /* 0x000000ffff0d7224 */ /* 0x000fe400078e001b */
[----:B------:R-:W-:-:S07]  /*230c0*/  IMAD.MOV.U32 R24, RZ, RZ, R14 ;  /* 0x000000ffff187224 */ /* 0x000fce00078e000e */
[----:B------:R-:W-:Y:S05]  /*230d0*/  WARPSYNC.COLLECTIVE R15, `(.L_x_14778) ;  /* 0x000000000f087348 */ /* 0x000fea0003c00000 */
[----:B------:R0:W1:Y:S02]  /*230e0*/  SHFL.IDX P6, R14, R13, R12, R11 ;  /* 0x0000000c0d0e7389 */ /* 0x00006400000c000b */
[----:B01----:R-:W-:Y:S01]  /*230f0*/  ENDCOLLECTIVE ;  /* 0x000000000000791b */ /* 0x003fe20003800000 */
.L_x_14778:
[----:B------:R-:W-:Y:S05]  /*23100*/  BRA `(.L_x_14779) ;  /* 0xfffffe58008c7947 */ /* 0x000fea000383ffff */
.L_x_14493:
[----:B0-----:R0:W1:Y:S02]  /*23110*/  SYNCS.PHASECHK.TRANS64.TRYWAIT P1, [R2+URZ+0x16800], R3 ;  /* 0x01680003020075a7 */ /* 0x001064000802017f */
[----:B-1----:R-:W-:Y:S05]  /*23120*/  @!P1 NANOSLEEP.SYNCS 0x989680 ;  /* 0x009896800000995d */ /* 0x002fea0003900000 */
[----:B------:R-:W1:Y:S02]  /*23130*/  @!P1 SYNCS.PHASECHK.TRANS64 P1, [R2+URZ+0x16800], R3 ;  /* 0x01680003020095a7 */ /* 0x000e64000802007f */
[----:B-1----:R-:W-:Y:S05]  /*23140*/  @!P1 BRA `(.L_x_14493) ;  /* 0xfffffffc00f09947 */ /* 0x002fea000383ffff */
[----:B------:R-:W-:Y:S05]  /*23150*/  BRA `(.L_x_14780) ;  /* 0xfffffe5c004c7947 */ /* 0x000fea000383ffff */
.L_x_14499:
[----:B-1----:R1:W3:Y:S02]  /*23160*/  SYNCS.PHASECHK.TRANS64.TRYWAIT P1, [R0+URZ+0x16830], R5 ;  /* 0x01683005000075a7 */ /* 0x0022e4000802017f */
[----:B---3--:R-:W-:Y:S05]  /*23170*/  @!P1 NANOSLEEP.SYNCS 0x989680 ;  /* 0x009896800000995d */ /* 0x008fea0003900000 */
[----:B------:R-:W3:Y:S02]  /*23180*/  @!P1 SYNCS.PHASECHK.TRANS64 P1, [R0+URZ+0x16830], R5 ;  /* 0x01683005000095a7 */ /* 0x000ee4000802007f */
[----:B---3--:R-:W-:Y:S05]  /*23190*/  @!P1 BRA `(.L_x_14499) ;  /* 0xfffffffc00f09947 */ /* 0x008fea000383ffff */
[----:B------:R-:W-:Y:S05]  /*231a0*/  BRA `(.L_x_14498) ;  /* 0xfffffe6800c87947 */ /* 0x000fea000383ffff */
.L_x_14518:
[----:B-1----:R1:W2:Y:S02]  /*231b0*/  SYNCS.PHASECHK.TRANS64.TRYWAIT P4, [R9+URZ+0x16830], R8 ;  /* 0x01683008090075a7 */ /* 0x0022a4000808017f */
[----:B--2---:R-:W-:Y:S05]  /*231c0*/  @!P4 NANOSLEEP.SYNCS 0x989680 ;  /* 0x009896800000c95d */ /* 0x004fea0003900000 */
[----:B------:R-:W2:Y:S02]  /*231d0*/  @!P4 SYNCS.PHASECHK.TRANS64 P4, [R9+URZ+0x16830], R8 ;  /* 0x016830080900c5a7 */ /* 0x000ea4000808007f */
[----:B--2---:R-:W-:Y:S05]  /*231e0*/  @!P4 BRA `(.L_x_14518) ;  /* 0xfffffffc00f0c947 */ /* 0x004fea000383ffff */
[----:B------:R-:W-:Y:S05]  /*231f0*/  BRA `(.L_x_14517) ;  /* 0xfffffea400707947 */ /* 0x000fea000383ffff */
.L_x_14522:
[----:B-1----:R1:W2:Y:S02]  /*23200*/  SYNCS.PHASECHK.TRANS64.TRYWAIT P3, [R9+URZ+0x16850], R8 ;  /* 0x01685008090075a7 */ /* 0x0022a4000806017f */
[----:B--2---:R-:W-:Y:S05]  /*23210*/  @!P3 NANOSLEEP.SYNCS 0x989680 ;  /* 0x009896800000b95d */ /* 0x004fea0003900000 */
[----:B------:R-:W2:Y:S02]  /*23220*/  @!P3 SYNCS.PHASECHK.TRANS64 P3, [R9+URZ+0x16850], R8 ;  /* 0x016850080900b5a7 */ /* 0x000ea4000806007f */
[----:B--2---:R-:W-:Y:S05]  /*23230*/  @!P3 BRA `(.L_x_14522) ;  /* 0xfffffffc00f0b947 */ /* 0x004fea000383ffff */
[----:B------:R-:W-:Y:S05]  /*23240*/  BRA `(.L_x_14519) ;  /* 0xfffffea800347947 */ /* 0x000fea000383ffff */
.L_x_14543:
[----:B-1----:R1:W2:Y:S02]  /*23250*/  SYNCS.PHASECHK.TRANS64.TRYWAIT P2, [R9+URZ+0x16830], R12 ;  /* 0x0168300c090075a7 */ /* 0x0022a4000804017f */
[----:B--2---:R-:W-:Y:S05]  /*23260*/  @!P2 NANOSLEEP.SYNCS 0x989680 ;  /* 0x009896800000a95d */ /* 0x004fea0003900000 */
[----:B------:R-:W2:Y:S02]  /*23270*/  @!P2 SYNCS.PHASECHK.TRANS64 P2, [R9+URZ+0x16830], R12 ;  /* 0x0168300c0900a5a7 */ /* 0x000ea4000804007f */
[----:B--2---:R-:W-:Y:S05]  /*23280*/  @!P2 BRA `(.L_x_14543) ;  /* 0xfffffffc00f0a947 */ /* 0x004fea000383ffff */
[----:B------:R-:W-:Y:S05]  /*23290*/  BRA `(.L_x_14542) ;  /* 0xfffffee000087947 */ /* 0x000fea000383ffff */
.L_x_14547:
[----:B-1----:R1:W2:Y:S02]  /*232a0*/  SYNCS.PHASECHK.TRANS64.TRYWAIT P1, [R9+URZ+0x16850], R8 ;  /* 0x01685008090075a7 */ /* 0x0022a4000802017f */
[----:B--2---:R-:W-:Y:S05]  /*232b0*/  @!P1 NANOSLEEP.SYNCS 0x989680 ;  /* 0x009896800000995d */ /* 0x004fea0003900000 */
[----:B------:R-:W2:Y:S02]  /*232c0*/  @!P1 SYNCS.PHASECHK.TRANS64 P1, [R9+URZ+0x16850], R8 ;  /* 0x01685008090095a7 */ /* 0x000ea4000802007f */
[----:B--2---:R-:W-:Y:S05]  /*232d0*/  @!P1 BRA `(.L_x_14547) ;  /* 0xfffffffc00f09947 */ /* 0x004fea000383ffff */
[----:B------:R-:W-:Y:S05]  /*232e0*/  BRA `(.L_x_14544) ;  /* 0xfffffee000d87947 */ /* 0x000fea000383ffff */
.L_x_14556:
[----:B-1----:R1:W2:Y:S02]  /*232f0*/  SYNCS.PHASECHK.TRANS64.TRYWAIT P2, [R9+URZ+0x16830], R12 ;  /* 0x0168300c090075a7 */ /* 0x0022a4000804017f */
[----:B--2---:R-:W-:Y:S05]  /*23300*/  @!P2 NANOSLEEP.SYNCS 0x989680 ;  /* 0x009896800000a95d */ /* 0x004fea0003900000 */
[----:B------:R-:W2:Y:S02]  /*23310*/  @!P2 SYNCS.PHASECHK.TRANS64 P2, [R9+URZ+0x16830], R12 ;  /* 0x0168300c0900a5a7 */ /* 0x000ea4000804007f */
[----:B--2---:R-:W-:Y:S05]  /*23320*/  @!P2 BRA `(.L_x_14556) ;  /* 0xfffffffc00f0a947 */ /* 0x004fea000383ffff */
[----:B------:R-:W-:Y:S05]  /*23330*/  BRA `(.L_x_14555) ;  /* 0xffffff0400d87947 */ /* 0x000fea000383ffff */
.L_x_14560:
[----:B-1----:R1:W2:Y:S02]  /*23340*/  SYNCS.PHASECHK.TRANS64.TRYWAIT P1, [R9+URZ+0x16850], R8 ;  /* 0x01685008090075a7 */ /* 0x0022a4000802017f */
[----:B--2---:R-:W-:Y:S05]  /*23350*/  @!P1 NANOSLEEP.SYNCS 0x989680 ;  /* 0x009896800000995d */ /* 0x004fea0003900000 */
[----:B------:R-:W2:Y:S02]  /*23360*/  @!P1 SYNCS.PHASECHK.TRANS64 P1, [R9+URZ+0x16850], R8 ;  /* 0x01685008090095a7 */ /* 0x000ea4000802007f */
[----:B--2---:R-:W-:Y:S05]  /*23370*/  @!P1 BRA `(.L_x_14560) ;  /* 0xfffffffc00f09947 */ /* 0x004fea000383ffff */
[----:B------:R-:W-:Y:S05]  /*23380*/  BRA `(.L_x_14557) ;  /* 0xffffff0800a87947 */ /* 0x000fea000383ffff */
.L_x_14575:
[----:B-1----:R1:W2:Y:S02]  /*23390*/  SYNCS.PHASECHK.TRANS64.TRYWAIT P1, [R11+URZ+0x16850], R0 ;  /* 0x016850000b0075a7 */ /* 0x0022a4000802017f */
[----:B--2---:R-:W-:Y:S05]  /*233a0*/  @!P1 NANOSLEEP.SYNCS 0x989680 ;  /* 0x009896800000995d */ /* 0x004fea0003900000 */
[----:B------:R-:W2:Y:S02]  /*233b0*/  @!P1 SYNCS.PHASECHK.TRANS64 P1, [R11+URZ+0x16850], R0 ;  /* 0x016850000b0095a7 */ /* 0x000ea4000802007f */
[----:B--2---:R-:W-:Y:S05]  /*233c0*/  @!P1 BRA `(.L_x_14575) ;  /* 0xfffffffc00f09947 */ /* 0x004fea000383ffff */
[----:B------:R-:W-:Y:S05]  /*233d0*/  BRA `(.L_x_14574) ;  /* 0xffffff3c00987947 */ /* 0x000fea000383ffff */
.L_x_14581:
[----:B------:R-:W-:Y:S01]  /*233e0*/  MOV R13, R41 ;  /* 0x00000029000d7202 */ /* 0x000fe20000000f00 */
[----:B------:R-:W-:Y:S02]  /*233f0*/  IMAD.MOV.U32 R12, RZ, RZ, RZ ;  /* 0x000000ffff0c7224 */ /* 0x000fe400078e00ff */
[----:B------:R-:W-:Y:S02]  /*23400*/  IMAD.MOV.U32 R11, RZ, RZ, 0x181f ;  /* 0x0000181fff0b7424 */ /* 0x000fe400078e00ff */
[----:B------:R-:W-:Y:S02]  /*23410*/  IMAD.MOV.U32 R15, RZ, RZ, -0x1 ;  /* 0xffffffffff0f7424 */ /* 0x000fe400078e00ff */
[----:B------:R-:W-:-:S07]  /*23420*/  IMAD.IADD R42, R42, 0x1, R51 ;  /* 0x000000012a2a7824 */ /* 0x000fce00078e0233 */
[----:B-----5:R-:W-:Y:S05]  /*23430*/  WARPSYNC.COLLECTIVE R15, `(.L_x_14781) ;  /* 0x000000000f087348 */ /* 0x020fea0003c00000 */
[----:B------:R0:W1:Y:S02]  /*23440*/  SHFL.IDX P6, R14, R13, R12, R11 ;  /* 0x0000000c0d0e7389 */ /* 0x00006400000c000b */
[----:B01---5:R-:W-:Y:S01]  /*23450*/  ENDCOLLECTIVE ;  /* 0x000000000000791b */ /* 0x023fe20003800000 */
.L_x_14781:
[----:B------:R-:W-:Y:S02]  /*23460*/  VIADD R20, R42, 0x30 ;  /* 0x000000302a147836 */ /* 0x000fe40000000000 */
[----:B------:R-:W-:Y:S02]  /*23470*/  IMAD.MOV.U32 R13, RZ, RZ, R40 ;  /* 0x000000ffff0d7224 */ /* 0x000fe400078e0028 */
[----:B------:R-:W-:-:S07]  /*23480*/  IMAD.MOV.U32 R0, RZ, RZ, R14 ;  /* 0x000000ffff007224 */ /* 0x000fce00078e000e */
[----:B------:R-:W-:Y:S05]  /*23490*/  WARPSYNC.COLLECTIVE R15, `(.L_x_14782) ;  /* 0x000000000f087348 */ /* 0x000fea0003c00000 */
[----:B------:R0:W1:Y:S02]  /*234a0*/  SHFL.IDX P6, R14, R13, R12, R11 ;  /* 0x0000000c0d0e7389 */ /* 0x00006400000c000b */
[----:B01----:R-:W-:Y:S01]  /*234b0*/  ENDCOLLECTIVE ;  /* 0x000000000000791b */ /* 0x003fe20003800000 */
.L_x_14782:
        /* <DEDUP_REMOVED lines=12> */
.L_x_14783:
[----:B------:R-:W-:-:S04]  /*23580*/  @!P3 LEA R32, P5, R43, R3, 0x1 ;  /* 0x000000032b20b211 */ /* 0x000fc800078a08ff */
[----:B------:R-:W-:Y:S01]  /*23590*/  @!P3 LEA.HI.X R3, R43, R0, R44, 0x1, P5 ;  /* 0x000000002b03b211 */ /* 0x000fe200028f0c2c */
[----:B------:R-:W-:Y:S01]  /*235a0*/  IMAD.MOV.U32 R13, RZ, RZ, R40 ;  /* 0x000000ffff0d7224 */ /* 0x000fe200078e0028 */
[----:B------:R-:W-:-:S07]  /*235b0*/  MOV R8, R14 ;  /* 0x0000000e00087202 */ /* 0x000fce0000000f00 */
[----:B------:R-:W-:Y:S05]  /*235c0*/  WARPSYNC.COLLECTIVE R15, `(.L_x_14784) ;  /* 0x000000000f087348 */ /* 0x000fea0003c00000 */
[----:B------:R0:W1:Y:S02]  /*235d0*/  SHFL.IDX P6, R14, R13, R12, R11 ;  /* 0x0000000c0d0e7389 */ /* 0x00006400000c000b */
[----:B01----:R-:W-:Y:S01]  /*235e0*/  ENDCOLLECTIVE ;  /* 0x000000000000791b */ /* 0x003fe20003800000 */
.L_x_14784:
[----:B------:R-:W-:Y:S02]  /*235f0*/  IMAD.MOV.U32 R13, RZ, RZ, R41 ;  /* 0x000000ffff0d7224 */ /* 0x000fe400078e0029 */
[----:B------:R-:W-:Y:S02]  /*23600*/  IMAD.MOV.U32 R12, RZ, RZ, 0x2 ;  /* 0x00000002ff0c7424 */ /* 0x000fe400078e00ff */
[----:B------:R-:W-:-:S07]  /*23610*/  IMAD.MOV.U32 R9, RZ, RZ, R14 ;  /* 0x000000ffff097224 */ /* 0x000fce00078e000e */
[----:B------:R-:W-:Y:S05]  /*23620*/  WARPSYNC.COLLECTIVE R15, `(.L_x_14785) ;  /* 0x000000000f087348 */ /* 0x000fea0003c00000 */
[----:B------:R0:W1:Y:S02]  /*23630*/  SHFL.IDX P6, R14, R13, R12, R11 ;  /* 0x0000000c0d0e7389 */ /* 0x00006400000c000b */
[----:B01----:R-:W-:Y:S01]  /*23640*/  ENDCOLLECTIVE ;  /* 0x000000000000791b */ /* 0x003fe20003800000 */
.L_x_14785:
        /* <DEDUP_REMOVED lines=11> */
.L_x_14786:
[----:B------:R-:W-:Y:S02]  /*23700*/  IMAD.MOV.U32 R13, RZ, RZ, R41 ;  /* 0x000000ffff0d7224 */ /* 0x000fe400078e0029 */
[----:B------:R-:W-:Y:S01]  /*23710*/  IMAD.MOV.U32 R12, RZ, RZ, 0x3 ;  /* 0x00000003ff0c7424 */ /* 0x000fe200078e00ff */
[----:B------:R-:W-:-:S13]  /*23720*/  @!P2 LEA R46, P5, R43, R14, 0x1 ;  /* 0x0000000e2b2ea211 */ /* 0x000fda00078a08ff */
[----:B------:R-:W-:Y:S05]  /*23730*/  WARPSYNC.COLLECTIVE R15, `(.L_x_14787) ;  /* 0x000000000f087348 */ /* 0x000fea0003c00000 */
[----:B------:R0:W1:Y:S02]  /*23740*/  SHFL.IDX P6, R14, R13, R12, R11 ;  /* 0x0000000c0d0e7389 */ /* 0x00006400000c000b */
[----:B01----:R-:W-:Y:S01]  /*23750*/  ENDCOLLECTIVE ;  /* 0x000000000000791b */ /* 0x003fe20003800000 */
.L_x_14787:
[----:B------:R-:W-:Y:S01]  /*23760*/  @!P2 LEA.HI.X R47, R43, R10, R44, 0x1, P5 ;  /* 0x0000000a2b2fa211 */ /* 0x000fe200028f0c2c */
[----:B------:R-:W-:-:S04]  /*23770*/  @!P2 IMAD.MOV.U32 R4, RZ, RZ, R46 ;  /* 0x000000ffff04a224 */ /* 0x000fc800078e002e */
[----:B------:R-:W-:-:S05]  /*23780*/  @!P2 IMAD.MOV.U32 R5, RZ, RZ, R47 ;  /* 0x000000ffff05a224 */ /* 0x000fca00078e002f */
[----:B------:R0:W-:Y:S01]  /*23790*/  @!P2 ST.E.128 desc[UR42][R4.64], R28 ;  /* 0x0000001c0400a985 */ /* 0x0001e2000c101d2a */
[----:B------:R-:W-:Y:S02]  /*237a0*/  IMAD.MOV.U32 R13, RZ, RZ, R40 ;  /* 0x000000ffff0d7224 */ /* 0x000fe400078e0028 */
[----:B------:R-:W-:-:S07]  /*237b0*/  IMAD.MOV.U32 R0, RZ, RZ, R14 ;  /* 0x000000ffff007224 */ /* 0x000fce00078e000e */
[----:B0-----:R-:W-:Y:S05]  /*237c0*/  WARPSYNC.COLLECTIVE R15, `(.L_x_14788) ;  /* 0x000000000f087348 */ /* 0x001fea0003c00000 */
[----:B------:R1:W2:Y:S02]  /*237d0*/  SHFL.IDX P6, R14, R13, R12, R11 ;  /* 0x0000000c0d0e7389 */ /* 0x0002a400000c000b */
[----:B012---:R-:W-:Y:S01]  /*237e0*/  ENDCOLLECTIVE ;  /* 0x000000000000791b */ /* 0x007fe20003800000 */
.L_x_14788:
[----:B------:R-:W-:Y:S05]  /*237f0*/  BRA `(.L_x_14789) ;  /* 0xffffff5000d07947 */ /* 0x000fea000383ffff */
.L_x_14583:
[----:B------:R-:W-:Y:S01]  /*23800*/  MOV R13, R4 ;  /* 0x00000004000d7202 */ /* 0x000fe20000000f00 */
[----:B------:R-:W-:Y:S02]  /*23810*/  IMAD.MOV.U32 R12, RZ, RZ, RZ ;  /* 0x000000ffff0c7224 */ /* 0x000fe400078e00ff */
[----:B------:R-:W-:Y:S02]  /*23820*/  IMAD.MOV.U32 R11, RZ, RZ, 0x1c1f ;  /* 0x00001c1fff0b7424 */ /* 0x000fe400078e00ff */
[----:B------:R-:W-:-:S07]  /*23830*/  IMAD.MOV.U32 R15, RZ, RZ, -0x1 ;  /* 0xffffffffff0f7424 */ /* 0x000fce00078e00ff */
[----:B------:R-:W-:Y:S05]  /*23840*/  WARPSYNC.COLLECTIVE R15, `(.L_x_14790) ;  /* 0x000000000f087348 */ /* 0x000fea0003c00000 */
[----:B------:R0:W1:Y:S02]  /*23850*/  SHFL.IDX P6, R14, R13, R12, R11 ;  /* 0x0000000c0d0e7389 */ /* 0x00006400000c000b */
[----:B01----:R-:W-:Y:S01]  /*23860*/  ENDCOLLECTIVE ;  /* 0x000000000000791b */ /* 0x003fe20003800000 */
.L_x_14790:
[----:B------:R-:W-:Y:S02]  /*23870*/  IMAD.MOV.U32 R13, RZ, RZ, R3 ;  /* 0x000000ffff0d7224 */ /* 0x000fe400078e0003 */
[----:B------:R-:W-:-:S07]  /*23880*/  IMAD.MOV.U32 R0, RZ, RZ, R14 ;  /* 0x000000ffff007224 */ /* 0x000fce00078e000e */
[----:B------:R-:W-:Y:S05]  /*23890*/  WARPSYNC.COLLECTIVE R15, `(.L_x_14791) ;  /* 0x000000000f087348 */ /* 0x000fea0003c00000 */
[----:B------:R0:W1:Y:S02]  /*238a0*/  SHFL.IDX P6, R14, R13, R12, R11 ;  /* 0x0000000c0d0e7389 */ /* 0x00006400000c000b */
[----:B01----:R-:W-:Y:S01]  /*238b0*/  ENDCOLLECTIVE ;  /* 0x000000000000791b */ /* 0x003fe20003800000 */
.L_x_14791:
[----:B------:R-:W-:Y:S05]  /*238c0*/  BRA `(.L_x_14792) ;  /* 0xffffff5400ac7947 */ /* 0x000fea000383ffff */
.L_x_14586:
        /* <DEDUP_REMOVED lines=8> */
.L_x_14794:
[----:B------:R-:W-:Y:S05]  /*23950*/  BSYNC B1 ;  /* 0x0000000000017941 */ /* 0x000fea0003800000 */
.L_x_14793:
        /* <DEDUP_REMOVED lines=8> */
.L_x_14795:
[----:B------:R-:W-:Y:S05]  /*239e0*/  BRA `(.L_x_14796) ;  /* 0xffffff5800087947 */ /* 0x000fea000383ffff */
.L_x_14590:
[----:B------:R-:W-:Y:S01]  /*239f0*/  IMAD.MOV.U32 R13, RZ, RZ, R20 ;  /* 0x000000ffff0d7224 */ /* 0x000fe200078e0014 */
[----:B------:R-:W-:Y:S01]  /*23a00*/  MOV R15, 0xffffffff ;  /* 0xffffffff000f7802 */ /* 0x000fe20000000f00 */
[----:B------:R-:W-:Y:S02]  /*23a10*/  IMAD.MOV.U32 R12, RZ, RZ, RZ ;  /* 0x000000ffff0c7224 */ /* 0x000fe400078e00ff */
[----:B------:R-:W-:Y:S02]  /*23a20*/  IMAD.MOV.U32 R11, RZ, RZ, 0x181f ;  /* 0x0000181fff0b7424 */ /* 0x000fe400078e00ff */
[----:B------:R-:W-:Y:S01]  /*23a30*/  IMAD R21, R24, R25, RZ ;  /* 0x0000001918157224 */ /* 0x000fe200078e02ff */
[----:B------:R-:W-:-:S07]  /*23a40*/  IADD3 R24, R42, R28, RZ ;  /* 0x0000001c2a187210 */ /* 0x000fce0007ffe0ff */
[----:B01----:R-:W-:Y:S05]  /*23a50*/  WARPSYNC.COLLECTIVE R15, `(.L_x_14797) ;  /* 0x000000000f087348 */ /* 0x003fea0003c00000 */
[----:B------:R2:W3:Y:S02]  /*23a60*/  SHFL.IDX P6, R14, R13, R12, R11 ;  /* 0x0000000c0d0e7389 */ /* 0x0004e400000c000b */
[----:B0123--:R-:W-:Y:S01]  /*23a70*/  ENDCOLLECTIVE ;  /* 0x000000000000791b */ /* 0x00ffe20003800000 */
.L_x_14797:
[C---:B------:R-:W-:Y:S01]  /*23a80*/  ISETP.GE.OR P3, PT, R24.reuse, R21, P0 ;  /* 0x000000151800720c */ /* 0x040fe20000766670 */
[----:B------:R-:W-:-:S05]  /*23a90*/  VIADD R8, R24, 0x30 ;  /* 0x0000003018087836 */ /* 0x000fca0000000000 */
[----:B------:R-:W-:Y:S01]  /*23aa0*/  ISETP.GE.OR P4, PT, R8, R21, P0 ;  /* 0x000000150800720c */ /* 0x000fe20000786670 */
[----:B------:R-:W-:Y:S02]  /*23ab0*/  VIADD R8, R24, 0x60 ;  /* 0x0000006018087836 */ /* 0x000fe40000000000 */
[----:B------:R-:W-:-:S03]  /*23ac0*/  IMAD.MOV.U32 R13, RZ, RZ, R7 ;  /* 0x000000ffff0d7224 */ /* 0x000fc600078e0007 */
[----:B------:R-:W-:Y:S01]  /*23ad0*/  ISETP.GE.OR P2, PT, R8, R21, P0 ;  /* 0x000000150800720c */ /* 0x000fe20000746670 */
[----:B------:R-:W-:-:S12]  /*23ae0*/  IMAD.MOV.U32 R0, RZ, RZ, R14 ;  /* 0x000000ffff007224 */ /* 0x000fd800078e000e */
[----:B------:R-:W-:Y:S05]  /*23af0*/  WARPSYNC.COLLECTIVE R15, `(.L_x_14798) ;  /* 0x000000000f087348 */ /* 0x000fea0003c00000 */
[----:B------:R0:W1:Y:S02]  /*23b00*/  SHFL.IDX P6, R14, R13, R12, R11 ;  /* 0x0000000c0d0e7389 */ /* 0x00006400000c000b */
[----:B01----:R-:W-:Y:S01]  /*23b10*/  ENDCOLLECTIVE ;  /* 0x000000000000791b */ /* 0x003fe20003800000 */
.L_x_14798:
[----:B------:R-:W-:Y:S02]  /*23b20*/  IMAD.MOV.U32 R13, RZ, RZ, R20 ;  /* 0x000000ffff0d7224 */ /* 0x000fe400078e0014 */
[----:B------:R-:W-:Y:S02]  /*23b30*/  IMAD.MOV.U32 R12, RZ, RZ, 0x1 ;  /* 0x00000001ff0c7424 */ /* 0x000fe400078e00ff */
[----:B------:R-:W-:-:S07]  /*23b40*/  IMAD.MOV.U32 R3, RZ, RZ, R14 ;  /* 0x000000ffff037224 */ /* 0x000fce00078e000e */
[----:B------:R-:W-:Y:S05]  /*23b50*/  WARPSYNC.COLLECTIVE R15, `(.L_x_14799) ;  /* 0x000000000f087348 */ /* 0x000fea0003c00000 */
[----:B------:R0:W1:Y:S02]  /*23b60*/  SHFL.IDX P6, R14, R13, R12, R11 ;  /* 0x0000000c0d0e7389 */ /* 0x00006400000c000b */
[----:B01----:R-:W-:Y:S01]  /*23b70*/  ENDCOLLECTIVE ;  /* 0x000000000000791b */ /* 0x003fe20003800000 */
.L_x_14799:
[----:B------:R-:W-:-:S04]  /*23b80*/  @!P3 LEA R10, P5, R43, R3, 0x1 ;  /* 0x000000032b0ab211 */ /* 0x000fc800078a08ff */
[----:B------:R-:W-:Y:S01]  /*23b90*/  @!P3 LEA.HI.X R3, R43, R0, R44, 0x1, P5 ;  /* 0x000000002b03b211 */ /* 0x000fe200028f0c2c */
[----:B------:R-:W-:Y:S02]  /*23ba0*/  IMAD.MOV.U32 R13, RZ, RZ, R7 ;  /* 0x000000ffff0d7224 */ /* 0x000fe400078e0007 */
[----:B------:R-:W-:-:S07]  /*23bb0*/  IMAD.MOV.U32 R4, RZ, RZ, R14 ;  /* 0x000000ffff047224 */ /* 0x000fce00078e000e */
[----:B------:R-:W-:Y:S05]  /*23bc0*/  WARPSYNC.COLLECTIVE R15, `(.L_x_14800) ;  /* 0x000000000f087348 */ /* 0x000fea0003c00000 */
[----:B------:R0:W1:Y:S02]  /*23bd0*/  SHFL.IDX P6, R14, R13, R12, R11 ;  /* 0x0000000c0d0e7389 */ /* 0x00006400000c000b */
[----:B01----:R-:W-:Y:S01]  /*23be0*/  ENDCOLLECTIVE ;  /* 0x000000000000791b */ /* 0x003fe20003800000 */
.L_x_14800:
[----:B------:R-:W-:Y:S02]  /*23bf0*/  IMAD.MOV.U32 R13, RZ, RZ, R20 ;  /* 0x000000ffff0d7224 */ /* 0x000fe400078e0014 */
[----:B------:R-:W-:Y:S02]  /*23c00*/  IMAD.MOV.U32 R12, RZ, RZ, 0x2 ;  /* 0x00000002ff0c7424 */ /* 0x000fe400078e00ff */
[----:B------:R-:W-:-:S07]  /*23c10*/  IMAD.MOV.U32 R5, RZ, RZ, R14 ;  /* 0x000000ffff057224 */ /* 0x000fce00078e000e */
[----:B------:R-:W-:Y:S05]  /*23c20*/  WARPSYNC.COLLECTIVE R15, `(.L_x_14801) ;  /* 0x000000000f087348 */ /* 0x000fea0003c00000 */
[----:B------:R0:W1:Y:S02]  /*23c30*/  SHFL.IDX P6, R14, R13, R12, R11 ;  /* 0x0000000c0d0e7389 */ /* 0x00006400000c000b */
[----:B01----:R-:W-:Y:S01]  /*23c40*/  ENDCOLLECTIVE ;  /* 0x000000000000791b */ /* 0x003fe20003800000 */
.L_x_14801:
[----:B------:R-:W-:-:S04]  /*23c50*/  @!P4 LEA R8, P1, R43, R5, 0x1 ;  /* 0x000000052b08c211 */ /* 0x000fc800078208ff */
[----:B------:R-:W-:Y:S01]  /*23c60*/  @!P4 LEA.HI.X R9, R43, R4, R44, 0x1, P1 ;  /* 0x000000042b09c211 */ /* 0x000fe200008f0c2c */
[----:B------:R-:W-:Y:S02]  /*23c70*/  IMAD.MOV.U32 R13, RZ, RZ, R7 ;  /* 0x000000ffff0d7224 */ /* 0x000fe400078e0007 */
[----:B------:R-:W-:-:S07]  /*23c80*/  IMAD.MOV.U32 R6, RZ, RZ, R14 ;  /* 0x000000ffff067224 */ /* 0x000fce00078e000e */
[----:B------:R-:W-:Y:S05]  /*23c90*/  WARPSYNC.COLLECTIVE R15, `(.L_x_14802) ;  /* 0x000000000f087348 */ /* 0x000fea0003c00000 */
[----:B------:R0:W1:Y:S02]  /*23ca0*/  SHFL.IDX P6, R14, R13, R12, R11 ;  /* 0x0000000c0d0e7389 */ /* 0x00006400000c000b */
[----:B01----:R-:W-:Y:S01]  /*23cb0*/  ENDCOLLECTIVE ;  /* 0x000000000000791b */ /* 0x003fe20003800000 */
.L_x_14802:
[----:B------:R-:W-:Y:S01]  /*23cc0*/  @!P3 IMAD.MOV.U32 R11, RZ, RZ, R3 ;  /* 0x000000ffff0bb224 */ /* 0x000fe200078e0003 */
[----:B------:R-:W-:Y:S01]  /*23cd0*/  MOV R12, 0x3 ;  /* 0x00000003000c7802 */ /* 0x000fe20000000f00 */
[----:B------:R-:W-:-:S03]  /*23ce0*/  IMAD.MOV.U32 R13, RZ, RZ, R20 ;  /* 0x000000ffff0d7224 */ /* 0x000fc600078e0014 */
[----:B------:R0:W-:Y:S04]  /*23cf0*/  @!P3 ST.E.128 desc[UR42][R10.64], RZ ;  /* 0x000000ff0a00b985 */ /* 0x0001e8000c101d2a */
[----:B------:R1:W-:Y:S01]  /*23d00*/  @!P4 ST.E.128 desc[UR42][R8.64], RZ ;  /* 0x000000ff0800c985 */ /* 0x0003e2000c101d2a */
[----:B------:R-:W-:-:S04]  /*23d10*/  @!P2 LEA R25, P5, R43, R14, 0x1 ;  /* 0x0000000e2b19a211 */ /* 0x000fc800078a08ff */
[----:B------:R-:W-:Y:S01]  /*23d20*/  @!P2 LEA.HI.X R5, R43, R6, R44, 0x1, P5 ;  /* 0x000000062b05a211 */ /* 0x000fe200028f0c2c */
[----:B0-----:R-:W-:Y:S02]  /*23d30*/  IMAD.MOV.U32 R11, RZ, RZ, 0x181f ;  /* 0x0000181fff0b7424 */ /* 0x001fe400078e00ff */
[----:B------:R-:W-:-:S07]  /*23d40*/  @!P2 IMAD.MOV.U32 R4, RZ, RZ, R25 ;  /* 0x000000ffff04a224 */ /* 0x000fce00078e0019 */
[----:B-1----:R-:W-:Y:S05]  /*23d50*/  WARPSYNC.COLLECTIVE R15, `(.L_x_14803) ;  /* 0x000000000f087348 */ /* 0x002fea0003c00000 */
[----:B------:R0:W2:Y:S02]  /*23d60*/  SHFL.IDX P6, R14, R13, R12, R11 ;  /* 0x0000000c0d0e7389 */ /* 0x0000a400000c000b */
[----:B012---:R-:W-:Y:S01]  /*23d70*/  ENDCOLLECTIVE ;  /* 0x000000000000791b */ /* 0x007fe20003800000 */
.L_x_14803:
[----:B------:R0:W-:Y:S01]  /*23d80*/  @!P2 ST.E.128 desc[UR42][R4.64], RZ ;  /* 0x000000ff0400a985 */ /* 0x0001e2000c101d2a */
[----:B------:R-:W-:Y:S02]  /*23d90*/  IMAD.MOV.U32 R13, RZ, RZ, R7 ;  /* 0x000000ffff0d7224 */ /* 0x000fe400078e0007 */
[----:B------:R-:W-:-:S07]  /*23da0*/  IMAD.MOV.U32 R0, RZ, RZ, R14 ;  /* 0x000000ffff007224 */ /* 0x000fce00078e000e */
[----:B0-----:R-:W-:Y:S05]  /*23db0*/  WARPSYNC.COLLECTIVE R15, `(.L_x_14804) ;  /* 0x000000000f087348 */ /* 0x001fea0003c00000 */
[----:B------:R1:W2:Y:S02]  /*23dc0*/  SHFL.IDX P6, R14, R13, R12, R11 ;  /* 0x0000000c0d0e7389 */ /* 0x0002a400000c000b */
[----:B012---:R-:W-:Y:S01]  /*23dd0*/  ENDCOLLECTIVE ;  /* 0x000000000000791b */ /* 0x007fe20003800000 */
.L_x_14804:
[----:B------:R-:W-:Y:S05]  /*23de0*/  BRA `(.L_x_14805) ;  /* 0xffffff6000187947 */ /* 0x000fea000383ffff */
.L_x_14617:
[----:B------:R-:W0:Y:S01]  /*23df0*/  S2R R5, SR_TID.X ;  /* 0x0000000000057919 */ /* 0x000e220000002100 */
[----:B------:R-:W-:Y:S01]  /*23e00*/  BSSY B1, `(.L_x_14806) ;  /* 0x000000a000017945 */ /* 0x000fe20003800000 */
[----:B------:R-:W-:Y:S02]  /*23e10*/  IMAD.MOV.U32 R12, RZ, RZ, RZ ;  /* 0x000000ffff0c7224 */ /* 0x000fe400078e00ff */
[----:B------:R-:W-:Y:S02]  /*23e20*/  IMAD.MOV.U32 R11, RZ, RZ, 0x1f ;  /* 0x0000001fff0b7424 */ /* 0x000fe400078e00ff */
[----:B------:R-:W-:Y:S01]  /*23e30*/  IMAD.MOV.U32 R15, RZ, RZ, -0x1 ;  /* 0xffffffffff0f7424 */ /* 0x000fe200078e00ff */
[----:B0-----:R-:W-:-:S04]  /*23e40*/  SHF.R.U32.HI R5, RZ, 0x5, R5 ;  /* 0x00000005ff057819 */ /* 0x001fc80000011605 */
[----:B------:R-:W-:-:S05]  /*23e50*/  LOP3.LUT R5, R5, 0x3, RZ, 0xc0, !PT ;  /* 0x0000000305057812 */ /* 0x000fca00078ec0ff */
[----:B-1----:R-:W-:-:S07]  /*23e60*/  IMAD.MOV.U32 R13, RZ, RZ, R5 ;  /* 0x000000ffff0d7224 */ /* 0x002fce00078e0005 */
[----:B------:R-:W-:Y:S05]  /*23e70*/  WARPSYNC.COLLECTIVE R15, `(.L_x_14807) ;  /* 0x000000000f087348 */ /* 0x000fea0003c00000 */
[----:B------:R0:W1:Y:S02]  /*23e80*/  SHFL.IDX P6, R14, R13, R12, R11 ;  /* 0x0000000c0d0e7389 */ /* 0x00006400000c000b */
[----:B01----:R-:W-:Y:S01]  /*23e90*/  ENDCOLLECTIVE ;  /* 0x000000000000791b */ /* 0x003fe20003800000 */
.L_x_14807:
[----:B------:R-:W-:Y:S05]  /*23ea0*/  BSYNC B1 ;  /* 0x0000000000017941 */ /* 0x000fea0003800000 */
.L_x_14806:
[----:B------:R-:W-:Y:S05]  /*23eb0*/  BRA `(.L_x_14808) ;  /* 0xffffff7c00b87947 */ /* 0x000fea000383ffff */
.L_x_14619:
[----:B------:R-:W-:Y:S01]  /*23ec0*/  BSSY B1, `(.L_x_14809) ;  /* 0x0000006000017945 */ /* 0x000fe20003800000 */
[----:B------:R-:W-:-:S07]  /*23ed0*/  MOV R15, 0xffffffff ;  /* 0xffffffff000f7802 */ /* 0x000fce0000000f00 */
[----:B01----:R-:W-:Y:S05]  /*23ee0*/  WARPSYNC.COLLECTIVE R15, `(.L_x_14810) ;  /* 0x000000000f0c7348 */ /* 0x003fea0003c00000 */
[----:B------:R-:W-:Y:S02]  /*23ef0*/  ELECT P6, UR62, PT ;  /* 0x00000000003e782f */ /* 0x000fe400038c0000 */
[----:B------:R-:W-:Y:S01]  /*23f00*/  MOV R14, UR62 ;  /* 0x0000003e000e7c02 */ /* 0x000fe20008000f00 */
[----:B01----:R-:W-:Y:S10]  /*23f10*/  ENDCOLLECTIVE ;  /* 0x000000000000791b */ /* 0x003ff40003800000 */
.L_x_14810:
[----:B------:R-:W-:Y:S05]  /*23f20*/  BSYNC B1 ;  /* 0x0000000000017941 */ /* 0x000fea0003800000 */
.L_x_14809:
[----:B------:R-:W-:Y:S05]  /*23f30*/  BRA `(.L_x_14618) ;  /* 0xffffff7c00b07947 */ /* 0x000fea000383ffff */
.L_x_14621:
[----:B0-----:R0:W2:Y:S02]  /*23f40*/  SYNCS.PHASECHK.TRANS64.TRYWAIT P0, [R16+URZ+0x16820], R5 ;  /* 0x01682005100075a7 */ /* 0x0010a4000800017f */
[----:B--2---:R-:W-:Y:S05]  /*23f50*/  @!P0 NANOSLEEP.SYNCS 0x989680 ;  /* 0x009896800000895d */ /* 0x004fea0003900000 */
[----:B------:R-:W2:Y:S02]  /*23f60*/  @!P0 SYNCS.PHASECHK.TRANS64 P0, [R16+URZ+0x16820], R5 ;  /* 0x01682005100085a7 */ /* 0x000ea4000800007f */
[----:B--2---:R-:W-:Y:S05]  /*23f70*/  @!P0 BRA `(.L_x_14621) ;  /* 0xfffffffc00f08947 */ /* 0x004fea000383ffff */
[----:B------:R-:W-:Y:S05]  /*23f80*/  BRA `(.L_x_14811) ;  /* 0xffffff7c00c07947 */ /* 0x000fea000383ffff */
.L_x_14625:
[----:B0-----:R0:W2:Y:S02]  /*23f90*/  SYNCS.PHASECHK.TRANS64.TRYWAIT P0, [R5+URZ+0x168a0], R7 ;  /* 0x0168a007050075a7 */ /* 0x0010a4000800017f */
[----:B--2---:R-:W-:Y:S05]  /*23fa0*/  @!P0 NANOSLEEP.SYNCS 0x989680 ;  /* 0x009896800000895d */ /* 0x004fea0003900000 */
[----:B------:R-:W2:Y:S02]  /*23fb0*/  @!P0 SYNCS.PHASECHK.TRANS64 P0, [R5+URZ+0x168a0], R7 ;  /* 0x0168a007050085a7 */ /* 0x000ea4000800007f */
[----:B--2---:R-:W-:Y:S05]  /*23fc0*/  @!P0 BRA `(.L_x_14625) ;  /* 0xfffffffc00f08947 */ /* 0x004fea000383ffff */
[----:B------:R-:W-:Y:S05]  /*23fd0*/  BRA `(.L_x_14812) ;  /* 0xffffff7c00dc7947 */ /* 0x000fea000383ffff */
.L_x_14630:
[----:B-1----:R1:W2:Y:S02]  /*23fe0*/  SYNCS.PHASECHK.TRANS64.TRYWAIT P0, [R5+URZ+0x168c0], R7 ;  /* 0x0168c007050075a7 */ /* 0x0022a4000800017f */
[----:B--2---:R-:W-:Y:S05]  /*23ff0*/  @!P0 NANOSLEEP.SYNCS 0x989680 ;  /* 0x009896800000895d */ /* 0x004fea0003900000 */
[----:B------:R-:W2:Y:S02]  /*24000*/  @!P0 SYNCS.PHASECHK.TRANS64 P0, [R5+URZ+0x168c0], R7 ;  /* 0x0168c007050085a7 */ /* 0x000ea4000800007f */
[----:B--2---:R-:W-:Y:S05]  /*24010*/  @!P0 BRA `(.L_x_14630) ;  /* 0xfffffffc00f08947 */ /* 0x004fea000383ffff */
[----:B------:R-:W-:Y:S05]  /*24020*/  BRA `(.L_x_14813) ;  /* 0xffffff80005c7947 */ /* 0x000fea000383ffff */
.L_x_14637:
[----:B0-----:R0:W2:Y:S02]  /*24030*/  SYNCS.PHASECHK.TRANS64.TRYWAIT P1, [R5+URZ+0x168a0], R7 ;  /* 0x0168a007050075a7 */ /* 0x0010a4000802017f */
[----:B--2---:R-:W-:Y:S05]  /*24040*/  @!P1 NANOSLEEP.SYNCS 0x989680 ;  /* 0x009896800000995d */ /* 0x004fea0003900000 */
[----:B------:R-:W2:Y:S02]  /*24050*/  @!P1 SYNCS.PHASECHK.TRANS64 P1, [R5+URZ+0x168a0], R7 ;  /* 0x0168a007050095a7 */ /* 0x000ea4000802007f */
[----:B--2---:R-:W-:Y:S05]  /*24060*/  @!P1 BRA `(.L_x_14637) ;  /* 0xfffffffc00f09947 */ /* 0x004fea000383ffff */
[----:B------:R-:W-:Y:S05]  /*24070*/  BRA `(.L_x_14814) ;  /* 0xffffff8400287947 */ /* 0x000fea000383ffff */
.L_x_14642:
[----:B-1----:R1:W2:Y:S02]  /*24080*/  SYNCS.PHASECHK.TRANS64.TRYWAIT P1, [R5+URZ+0x168c0], R7 ;  /* 0x0168c007050075a7 */ /* 0x0022a4000802017f */
[----:B--2---:R-:W-:Y:S05]  /*24090*/  @!P1 NANOSLEEP.SYNCS 0x989680 ;  /* 0x009896800000995d */ /* 0x004fea0003900000 */
[----:B------:R-:W2:Y:S02]  /*240a0*/  @!P1 SYNCS.PHASECHK.TRANS64 P1, [R5+URZ+0x168c0], R7 ;  /* 0x0168c007050095a7 */ /* 0x000ea4000802007f */
[----:B--2---:R-:W-:Y:S05]  /*240b0*/  @!P1 BRA `(.L_x_14642) ;  /* 0xfffffffc00f09947 */ /* 0x004fea000383ffff */
[----:B------:R-:W-:Y:S05]  /*240c0*/  BRA `(.L_x_14815) ;  /* 0xffffff8400a07947 */ /* 0x000fea000383ffff */
.L_x_14665:
        /* <DEDUP_REMOVED lines=8> */
[----:B-----5:R-:W-:Y:S05]  /*24150*/  WARPSYNC.COLLECTIVE R15, `(.L_x_14817) ;  /* 0x000000000f087348 */ /* 0x020fea0003c00000 */
[----:B------:R0:W1:Y:S02]  /*24160*/  SHFL.IDX P6, R14, R13, R12, R11 ;  /* 0x0000000c0d0e7389 */ /* 0x00006400000c000b */
[----:B01---5:R-:W-:Y:S01]  /*24170*/  ENDCOLLECTIVE ;  /* 0x000000000000791b */ /* 0x023fe20003800000 */
.L_x_14817:
[----:B------:R-:W-:Y:S05]  /*24180*/  BSYNC B0 ;  /* 0x0000000000007941 */ /* 0x000fea0003800000 */
.L_x_14816:
[----:B------:R-:W-:Y:S05]  /*24190*/  BRA `(.L_x_14818) ;  /* 0xffffff9400b47947 */ /* 0x000fea000383ffff */
.L_x_14668:
[----:B0-----:R0:W2:Y:S02]  /*241a0*/  SYNCS.PHASECHK.TRANS64.TRYWAIT P0, [R3+URZ+0x16840], R4 ;  /* 0x01684004030075a7 */ /* 0x0010a4000800017f */
[----:B--2---:R-:W-:Y:S05]  /*241b0*/  @!P0 NANOSLEEP.SYNCS 0x989680 ;  /* 0x009896800000895d */ /* 0x004fea0003900000 */
[----:B------:R-:W2:Y:S02]  /*241c0*/  @!P0 SYNCS.PHASECHK.TRANS64 P0, [R3+URZ+0x16840], R4 ;  /* 0x01684004030085a7 */ /* 0x000ea4000800007f */
[----:B--2---:R-:W-:Y:S05]  /*241d0*/  @!P0 BRA `(.L_x_14668) ;  /* 0xfffffffc00f08947 */ /* 0x004fea000383ffff */
[----:B------:R-:W-:Y:S05]  /*241e0*/  BRA `(.L_x_14819) ;  /* 0xffffff9800087947 */ /* 0x000fea000383ffff */
.L_x_14669:
        /* <DEDUP_REMOVED lines=8> */
.L_x_14821:
[----:B------:R-:W-:Y:S05]  /*24270*/  BSYNC B0 ;  /* 0x0000000000007941 */ /* 0x000fea0003800000 */
.L_x_14820:
        /* <DEDUP_REMOVED lines=9> */
.L_x_14822:
[----:B------:R-:W-:Y:S01]  /*24310*/  IMAD.MOV.U32 R13, RZ, RZ, R2 ;  /* 0x000000ffff0d7224 */ /* 0x000fe200078e0002 */
[----:B------:R-:W-:Y:S01]  /*24320*/  MOV R12, 0x1 ;  /* 0x00000001000c7802 */ /* 0x000fe20000000f00 */
[----:B------:R-:W-:-:S07]  /*24330*/  IMAD.MOV.U32 R7, RZ, RZ, R14 ;  /* 0x000000ffff077224 */ /* 0x000fce00078e000e */
[----:B------:R-:W-:Y:S05]  /*24340*/  WARPSYNC.COLLECTIVE R15, `(.L_x_14823) ;  /* 0x000000000f087348 */ /* 0x000fea0003c00000 */
[----:B------:R0:W1:Y:S02]  /*24350*/  SHFL.IDX P6, R14, R13, R12, R11 ;  /* 0x0000000c0d0e7389 */ /* 0x00006400000c000b */
[----:B01----:R-:W-:Y:S01]  /*24360*/  ENDCOLLECTIVE ;  /* 0x000000000000791b */ /* 0x003fe20003800000 */
.L_x_14823:
        /* <DEDUP_REMOVED lines=15> */
.L_x_14824:
[----:B------:R-:W-:Y:S02]  /*24460*/  @P0 IMAD R8, R5, 0x2, R16 ;  /* 0x0000000205080824 */ /* 0x000fe400078e0210 */
[----:B------:R-:W-:Y:S02]  /*24470*/  IMAD.MOV.U32 R13, RZ, RZ, R2 ;  /* 0x000000ffff0d7224 */ /* 0x000fe400078e0002 */
[----:B------:R-:W-:Y:S02]  /*24480*/  IMAD.MOV.U32 R12, RZ, RZ, 0x2 ;  /* 0x00000002ff0c7424 */ /* 0x000fe400078e00ff */
[----:B------:R-:W-:-:S07]  /*24490*/  IMAD.MOV.U32 R7, RZ, RZ, R14 ;  /* 0x000000ffff077224 */ /* 0x000fce00078e000e */
[----:B------:R-:W-:Y:S05]  /*244a0*/  WARPSYNC.COLLECTIVE R15, `(.L_x_14825) ;  /* 0x000000000f087348 */ /* 0x000fea0003c00000 */
[----:B------:R0:W1:Y:S02]  /*244b0*/  SHFL.IDX P6, R14, R13, R12, R11 ;  /* 0x0000000c0d0e7389 */ /* 0x00006400000c000b */
[----:B01----:R-:W-:Y:S01]  /*244c0*/  ENDCOLLECTIVE ;  /* 0x000000000000791b */ /* 0x003fe20003800000 */
.L_x_14825:
        /* <DEDUP_REMOVED lines=15> */
.L_x_14826:
[----:B------:R-:W-:Y:S02]  /*245c0*/  @P0 IMAD R8, R5, 0x2, R16 ;  /* 0x0000000205080824 */ /* 0x000fe400078e0210 */
[----:B------:R-:W-:Y:S02]  /*245d0*/  IMAD.MOV.U32 R13, RZ, RZ, R2 ;  /* 0x000000ffff0d7224 */ /* 0x000fe400078e0002 */
[----:B------:R-:W-:Y:S02]  /*245e0*/  IMAD.MOV.U32 R12, RZ, RZ, 0x3 ;  /* 0x00000003ff0c7424 */ /* 0x000fe400078e00ff */
[----:B------:R-:W-:-:S07]  /*245f0*/  IMAD.MOV.U32 R7, RZ, RZ, R14 ;  /* 0x000000ffff077224 */ /* 0x000fce00078e000e */
[----:B------:R-:W-:Y:S05]  /*24600*/  WARPSYNC.COLLECTIVE R15, `(.L_x_14827) ;  /* 0x000000000f087348 */ /* 0x000fea0003c00000 */
[----:B------:R0:W1:Y:S02]  /*24610*/  SHFL.IDX P6, R14, R13, R12, R11 ;  /* 0x0000000c0d0e7389 */ /* 0x00006400000c000b */
[----:B01----:R-:W-:Y:S01]  /*24620*/  ENDCOLLECTIVE ;  /* 0x000000000000791b */ /* 0x003fe20003800000 */
.L_x_14827:
        /* <DEDUP_REMOVED lines=15> */
.L_x_14828:
[----:B------:R-:W-:Y:S02]  /*24720*/  @P0 IMAD R8, R5, 0x2, R16 ;  /* 0x0000000205080824 */ /* 0x000fe400078e0210 */
[----:B------:R-:W-:Y:S02]  /*24730*/  IMAD.MOV.U32 R13, RZ, RZ, R2 ;  /* 0x000000ffff0d7224 */ /* 0x000fe400078e0002 */
[----:B------:R-:W-:Y:S02]  /*24740*/  IMAD.MOV.U32 R12, RZ, RZ, 0x4 ;  /* 0x00000004ff0c7424 */ /* 0x000fe400078e00ff */
[----:B------:R-:W-:-:S07]  /*24750*/  IMAD.MOV.U32 R7, RZ, RZ, R14 ;  /* 0x000000ffff077224 */ /* 0x000fce00078e000e */
[----:B------:R-:W-:Y:S05]  /*24760*/  WARPSYNC.COLLECTIVE R15, `(.L_x_14829) ;  /* 0x000000000f087348 */ /* 0x000fea0003c00000 */
[----:B------:R0:W1:Y:S02]  /*24770*/  SHFL.IDX P6, R14, R13, R12, R11 ;  /* 0x0000000c0d0e7389 */ /* 0x00006400000c000b */
[----:B01----:R-:W-:Y:S01]  /*24780*/  ENDCOLLECTIVE ;  /* 0x000000000000791b */ /* 0x003fe20003800000 */
.L_x_14829:
        /* <DEDUP_REMOVED lines=15> */
.L_x_14830:
[----:B------:R-:W-:Y:S01]  /*24880*/  @P0 IMAD R8, R5, 0x2, R16 ;  /* 0x0000000205080824 */ /* 0x000fe200078e0210 */
[----:B------:R-:W-:Y:S01]  /*24890*/  MOV R13, R2 ;  /* 0x00000002000d7202 */ /* 0x000fe20000000f00 */
[----:B------:R-:W-:Y:S02]  /*248a0*/  IMAD.MOV.U32 R12, RZ, RZ, 0x5 ;  /* 0x00000005ff0c7424 */ /* 0x000fe400078e00ff */
[----:B------:R-:W-:-:S07]  /*248b0*/  IMAD.MOV.U32 R7, RZ, RZ, R14 ;  /* 0x000000ffff077224 */ /* 0x000fce00078e000e */
[----:B------:R-:W-:Y:S05]  /*248c0*/  WARPSYNC.COLLECTIVE R15, `(.L_x_14831) ;  /* 0x000000000f087348 */ /* 0x000fea0003c00000 */
[----:B------:R0:W1:Y:S02]  /*248d0*/  SHFL.IDX P6, R14, R13, R12, R11 ;  /* 0x0000000c0d0e7389 */ /* 0x00006400000c000b */
[----:B01----:R-:W-:Y:S01]  /*248e0*/  ENDCOLLECTIVE ;  /* 0x000000000000791b */ /* 0x003fe20003800000 */
.L_x_14831:
        /* <DEDUP_REMOVED lines=15> */
.L_x_14832:
[----:B------:R-:W-:Y:S02]  /*249e0*/  @P0 IMAD R8, R5, 0x2, R16 ;  /* 0x0000000205080824 */ /* 0x000fe400078e0210 */
[----:B------:R-:W-:Y:S02]  /*249f0*/  IMAD.MOV.U32 R13, RZ, RZ, R2 ;  /* 0x000000ffff0d7224 */ /* 0x000fe400078e0002 */
[----:B------:R-:W-:Y:S02]  /*24a00*/  IMAD.MOV.U32 R12, RZ, RZ, 0x6 ;  /* 0x00000006ff0c7424 */ /* 0x000fe400078e00ff */
[----:B------:R-:W-:-:S07]  /*24a10*/  IMAD.MOV.U32 R7, RZ, RZ, R14 ;  /* 0x000000ffff077224 */ /* 0x000fce00078e000e */
[----:B------:R-:W-:Y:S05]  /*24a20*/  WARPSYNC.COLLECTIVE R15, `(.L_x_14833) ;  /* 0x000000000f087348 */ /* 0x000fea0003c00000 */
[----:B------:R0:W1:Y:S02]  /*24a30*/  SHFL.IDX P6, R14, R13, R12, R11 ;  /* 0x0000000c0d0e7389 */ /* 0x00006400000c000b */
[----:B01----:R-:W-:Y:S01]  /*24a40*/  ENDCOLLECTIVE ;  /* 0x000000000000791b */ /* 0x003fe20003800000 */
.L_x_14833:
        /* <DEDUP_REMOVED lines=15> */
.L_x_14834:
[----:B------:R-:W-:Y:S02]  /*24b40*/  @P0 IMAD R8, R5, 0x2, R16 ;  /* 0x0000000205080824 */ /* 0x000fe400078e0210 */
[----:B------:R-:W-:Y:S02]  /*24b50*/  IMAD.MOV.U32 R13, RZ, RZ, R2 ;  /* 0x000000ffff0d7224 */ /* 0x000fe400078e0002 */
[----:B------:R-:W-:Y:S02]  /*24b60*/  IMAD.MOV.U32 R12, RZ, RZ, 0x7 ;  /* 0x00000007ff0c7424 */ /* 0x000fe400078e00ff */
[----:B------:R-:W-:-:S07]  /*24b70*/  IMAD.MOV.U32 R7, RZ, RZ, R14 ;  /* 0x000000ffff077224 */ /* 0x000fce00078e000e */
[----:B------:R-:W-:Y:S05]  /*24b80*/  WARPSYNC.COLLECTIVE R15, `(.L_x_14835) ;  /* 0x000000000f087348 */ /* 0x000fea0003c00000 */
[----:B------:R0:W1:Y:S02]  /*24b90*/  SHFL.IDX P6, R14, R13, R12, R11 ;  /* 0x0000000c0d0e7389 */ /* 0x00006400000c000b */
[----:B01----:R-:W-:Y:S01]  /*24ba0*/  ENDCOLLECTIVE ;  /* 0x000000000000791b */ /* 0x003fe20003800000 */
.L_x_14835:
        /* <DEDUP_REMOVED lines=10> */
.L_x_14836:
[----:B------:R-:W-:Y:S01]  /*24c50*/  @!PT LDS RZ, [RZ] ;  /* 0x00000000fffff984 */ /* 0x000fe20000000800 */
[----:B------:R-:W-:Y:S01]  /*24c60*/  @!PT LDS RZ, [RZ] ;  /* 0x00000000fffff984 */ /* 0x000fe20000000800 */
[----:B------:R-:W-:Y:S01]  /*24c70*/  @!PT LDS RZ, [RZ] ;  /* 0x00000000fffff984 */ /* 0x000fe20000000800 */
[----:B------:R0:W-:Y:S01]  /*24c80*/  @P0 LDGSTS.E.BYPASS.LTC128B.128 [R8+0x11400], desc[UR42][R6.64], !P2 ;  /* 0x1140000006080fae */ /* 0x0001e2000d101d6a */
[----:B------:R-:W-:Y:S01]  /*24c90*/  MOV R0, R14 ;  /* 0x0000000e00007202 */ /* 0x000fe20000000f00 */
[----:B------:R-:W-:Y:S06]  /*24ca0*/  BRA `(.L_x_14837) ;  /* 0xffffff9400107947 */ /* 0x000fec000383ffff */
.L_x_14674:
        /* <DEDUP_REMOVED lines=9> */
.L_x_14838:
[C---:B------:R-:W-:Y:S01]  /*24d40*/  VIADD R9, R25.reuse, 0x10 ;  /* 0x0000001019097836 */ /* 0x040fe20000000000 */
[----:B------:R-:W-:Y:S01]  /*24d50*/  ISETP.GE.AND P1, PT, R25, R2, PT ;  /* 0x000000021900720c */ /* 0x000fe20003f26270 */
[----:B------:R-:W-:Y:S02]  /*24d60*/  IMAD.MOV.U32 R13, RZ, RZ, R0 ;  /* 0x000000ffff0d7224 */ /* 0x000fe400078e0000 */
[----:B------:R-:W-:-:S10]  /*24d70*/  IMAD.MOV.U32 R6, RZ, RZ, R14 ;  /* 0x000000ffff067224 */ /* 0x000fd400078e000e */
[----:B------:R-:W-:Y:S05]  /*24d80*/  WARPSYNC.COLLECTIVE R15, `(.L_x_14839) ;  /* 0x000000000f087348 */ /* 0x000fea0003c00000 */
[----:B------:R0:W1:Y:S02]  /*24d90*/  SHFL.IDX P6, R14, R13, R12, R11 ;  /* 0x0000000c0d0e7389 */ /* 0x00006400000c000b */
[----:B01----:R-:W-:Y:S01]  /*24da0*/  ENDCOLLECTIVE ;  /* 0x000000000000791b */ /* 0x003fe20003800000 */
.L_x_14839:
[----:B------:R-:W-:Y:S02]  /*24db0*/  IMAD.MOV.U32 R13, RZ, RZ, R4 ;  /* 0x000000ffff0d7224 */ /* 0x000fe400078e0004 */
[----:B------:R-:W-:Y:S02]  /*24dc0*/  IMAD.MOV.U32 R12, RZ, RZ, 0x1 ;  /* 0x00000001ff0c7424 */ /* 0x000fe400078e00ff */
[----:B------:R-:W-:-:S07]  /*24dd0*/  IMAD.MOV.U32 R7, RZ, RZ, R14 ;  /* 0x000000ffff077224 */ /* 0x000fce00078e000e */
[----:B------:R-:W-:Y:S05]  /*24de0*/  WARPSYNC.COLLECTIVE R15, `(.L_x_14840) ;  /* 0x000000000f087348 */ /* 0x000fea0003c00000 */
[----:B------:R0:W1:Y:S02]  /*24df0*/  SHFL.IDX P6, R14, R13, R12, R11 ;  /* 0x0000000c0d0e7389 */ /* 0x00006400000c000b */
[----:B01----:R-:W-:Y:S01]  /*24e00*/  ENDCOLLECTIVE ;  /* 0x000000000000791b */ /* 0x003fe20003800000 */
.L_x_14840:
        /* <DEDUP_REMOVED lines=10> */
[----:B------:R-:W-:Y:S01]  /*24eb0*/  ISETP.GE.AND P1, PT, R9, R2, PT ;  /* 0x000000020900720c */ /* 0x000fe20003f26270 */
[----:B0-----:R-:W-:-:S12]  /*24ec0*/  IMAD.MOV.U32 R6, RZ, RZ, R14 ;  /* 0x000000ffff067224 */ /* 0x001fd800078e000e */
[----:B------:R-:W-:Y:S05]  /*24ed0*/  WARPSYNC.COLLECTIVE R15, `(.L_x_14841) ;  /* 0x000000000f087348 */ /* 0x000fea0003c00000 */
[----:B------:R0:W1:Y:S02]  /*24ee0*/  SHFL.IDX P6, R14, R13, R12, R11 ;  /* 0x0000000c0d0e7389 */ /* 0x00006400000c000b */
[----:B01----:R-:W-:Y:S01]  /*24ef0*/  ENDCOLLECTIVE ;  /* 0x000000000000791b */ /* 0x003fe20003800000 */
.L_x_14841:
[----:B------:R-:W-:Y:S01]  /*24f00*/  MOV R13, R4 ;  /* 0x00000004000d7202 */ /* 0x000fe20000000f00 */
[----:B------:R-:W-:Y:S02]  /*24f10*/  IMAD.MOV.U32 R12, RZ, RZ, 0x2 ;  /* 0x00000002ff0c7424 */ /* 0x000fe400078e00ff */
[----:B------:R-:W-:-:S07]  /*24f20*/  IMAD.MOV.U32 R7, RZ, RZ, R14 ;  /* 0x000000ffff077224 */ /* 0x000fce00078e000e */
[----:B------:R-:W-:Y:S05]  /*24f30*/  WARPSYNC.COLLECTIVE R15, `(.L_x_14842) ;  /* 0x000000000f087348 */ /* 0x000fea0003c00000 */
[----:B------:R0:W1:Y:S02]  /*24f40*/  SHFL.IDX P6, R14, R13, R12, R11 ;  /* 0x0000000c0d0e7389 */ /* 0x00006400000c000b */
[----:B01----:R-:W-:Y:S01]  /*24f50*/  ENDCOLLECTIVE ;  /* 0x000000000000791b */ /* 0x003fe20003800000 */
.L_x_14842:
        /* <DEDUP_REMOVED lines=16> */
.L_x_14843:
[----:B------:R-:W-:Y:S02]  /*25060*/  IMAD.MOV.U32 R13, RZ, RZ, R4 ;  /* 0x000000ffff0d7224 */ /* 0x000fe400078e0004 */
[----:B------:R-:W-:Y:S02]  /*25070*/  IMAD.MOV.U32 R12, RZ, RZ, 0x3 ;  /* 0x00000003ff0c7424 */ /* 0x000fe400078e00ff */
[----:B------:R-:W-:-:S07]  /*25080*/  IMAD.MOV.U32 R7, RZ, RZ, R14 ;  /* 0x000000ffff077224 */ /* 0x000fce00078e000e */
[----:B------:R-:W-:Y:S05]  /*25090*/  WARPSYNC.COLLECTIVE R15, `(.L_x_14844) ;  /* 0x000000000f087348 */ /* 0x000fea0003c00000 */
[----:B------:R0:W1:Y:S02]  /*250a0*/  SHFL.IDX P6, R14, R13, R12, R11 ;  /* 0x0000000c0d0e7389 */ /* 0x00006400000c000b */
[----:B01----:R-:W-:Y:S01]  /*250b0*/  ENDCOLLECTIVE ;  /* 0x000000000000791b */ /* 0x003fe20003800000 */
.L_x_14844:
        /* <DEDUP_REMOVED lines=16> */
.L_x_14845:
[----:B------:R-:W-:Y:S02]  /*251c0*/  IMAD.MOV.U32 R13, RZ, RZ, R4 ;  /* 0x000000ffff0d7224 */ /* 0x000fe400078e0004 */
[----:B------:R-:W-:Y:S02]  /*251d0*/  IMAD.MOV.U32 R12, RZ, RZ, 0x4 ;  /* 0x00000004ff0c7424 */ /* 0x000fe400078e00ff */
[----:B------:R-:W-:-:S07]  /*251e0*/  IMAD.MOV.U32 R7, RZ, RZ, R14 ;  /* 0x000000ffff077224 */ /* 0x000fce00078e000e */
[----:B------:R-:W-:Y:S05]  /*251f0*/  WARPSYNC.COLLECTIVE R15, `(.L_x_14846) ;  /* 0x000000000f087348 */ /* 0x000fea0003c00000 */
[----:B------:R0:W1:Y:S02]  /*25200*/  SHFL.IDX P6, R14, R13, R12, R11 ;  /* 0x0000000c0d0e7389 */ /* 0x00006400000c000b */
[----:B01----:R-:W-:Y:S01]  /*25210*/  ENDCOLLECTIVE ;  /* 0x000000000000791b */ /* 0x003fe20003800000 */
.L_x_14846:
        /* <DEDUP_REMOVED lines=16> */
.L_x_14847:
[----:B------:R-:W-:Y:S02]  /*25320*/  IMAD.MOV.U32 R13, RZ, RZ, R4 ;  /* 0x000000ffff0d7224 */ /* 0x000fe400078e0004 */
[----:B------:R-:W-:Y:S01]  /*25330*/  IMAD.MOV.U32 R12, RZ, RZ, 0x5 ;  /* 0x00000005ff0c7424 */ /* 0x000fe200078e00ff */
[----:B------:R-:W-:-:S07]  /*25340*/  MOV R7, R14 ;  /* 0x0000000e00077202 */ /* 0x000fce0000000f00 */
[----:B------:R-:W-:Y:S05]  /*25350*/  WARPSYNC.COLLECTIVE R15, `(.L_x_14848) ;  /* 0x000000000f087348 */ /* 0x000fea0003c00000 */
[----:B------:R0:W1:Y:S02]  /*25360*/  SHFL.IDX P6, R14, R13, R12, R11 ;  /* 0x0000000c0d0e7389 */ /* 0x00006400000c000b */
[----:B01----:R-:W-:Y:S01]  /*25370*/  ENDCOLLECTIVE ;  /* 0x000000000000791b */ /* 0x003fe20003800000 */
.L_x_14848:
        /* <DEDUP_REMOVED lines=16> */
.L_x_14849:
[----:B------:R-:W-:Y:S02]  /*25480*/  IMAD.MOV.U32 R13, RZ, RZ, R4 ;  /* 0x000000ffff0d7224 */ /* 0x000fe400078e0004 */
[----:B------:R-:W-:Y:S02]  /*25490*/  IMAD.MOV.U32 R12, RZ, RZ, 0x6 ;  /* 0x00000006ff0c7424 */ /* 0x000fe400078e00ff */
[----:B------:R-:W-:-:S07]  /*254a0*/  IMAD.MOV.U32 R7, RZ, RZ, R14 ;  /* 0x000000ffff077224 */ /* 0x000fce00078e000e */
[----:B------:R-:W-:Y:S05]  /*254b0*/  WARPSYNC.COLLECTIVE R15, `(.L_x_14850) ;  /* 0x000000000f087348 */ /* 0x000fea0003c00000 */
[----:B------:R0:W1:Y:S02]  /*254c0*/  SHFL.IDX P6, R14, R13, R12, R11 ;  /* 0x0000000c0d0e7389 */ /* 0x00006400000c000b */
[----:B01----:R-:W-:Y:S01]  /*254d0*/  ENDCOLLECTIVE ;  /* 0x000000000000791b */ /* 0x003fe20003800000 */
.L_x_14850:
        /* <DEDUP_REMOVED lines=16> */
.L_x_14851:
[----:B------:R-:W-:Y:S02]  /*255e0*/  IMAD.MOV.U32 R13, RZ, RZ, R4 ;  /* 0x000000ffff0d7224 */ /* 0x000fe400078e0004 */
[----:B------:R-:W-:Y:S02]  /*255f0*/  IMAD.MOV.U32 R12, RZ, RZ, 0x7 ;  /* 0x00000007ff0c7424 */ /* 0x000fe400078e00ff */
[----:B------:R-:W-:-:S07]  /*25600*/  IMAD.MOV.U32 R7, RZ, RZ, R14 ;  /* 0x000000ffff077224 */ /* 0x000fce00078e000e */
[----:B------:R-:W-:Y:S05]  /*25610*/  WARPSYNC.COLLECTIVE R15, `(.L_x_14852) ;  /* 0x000000000f087348 */ /* 0x000fea0003c00000 */
[----:B------:R0:W1:Y:S02]  /*25620*/  SHFL.IDX P6, R14, R13, R12, R11 ;  /* 0x0000000c0d0e7389 */ /* 0x00006400000c000b */
[----:B01----:R-:W-:Y:S01]  /*25630*/  ENDCOLLECTIVE ;  /* 0x000000000000791b */ /* 0x003fe20003800000 */
.L_x_14852:
[----:B------:R-:W-:-:S05]  /*25640*/  @!P1 LEA R7, P2, R20, R7, 0x1 ;  /* 0x0000000714079211 */ /* 0x000fca00078408ff */
[----:B------:R-:W-:-:S05]  /*25650*/  @!P1 IMAD.X R6, RZ, RZ, R6, P2 ;  /* 0x000000ffff069224 */ /* 0x000fca00010e0606 */
[-C--:B------:R-:W-:Y:S01]  /*25660*/  @!P1 LOP3.LUT R7, R7, R6.reuse, RZ, 0x3c, !PT ;  /* 0x0000000607079212 */ /* 0x080fe200078e3cff */
[----:B------:R-:W-:Y:S02]  /*25670*/  IMAD.MOV.U32 R13, RZ, RZ, R0 ;  /* 0x000000ffff0d7224 */ /* 0x000fe400078e0000 */
[----:B------:R-:W-:Y:S01]  /*25680*/  VIADD R0, R25, 0x70 ;  /* 0x0000007019007836 */ /* 0x000fe20000000000 */
[----:B------:R-:W-:-:S04]  /*25690*/  @!P1 LOP3.LUT R6, R7, R6, RZ, 0x3c, !PT ;  /* 0x0000000607069212 */ /* 0x000fc800078e3cff */
[----:B------:R-:W-:Y:S02]  /*256a0*/  @!P1 LOP3.LUT R7, R7, R6, RZ, 0x3c, !PT ;  /* 0x0000000607079212 */ /* 0x000fe400078e3cff */
[----:B------:R-:W-:-:S07]  /*256b0*/  MOV R4, R14 ;  /* 0x0000000e00047202 */ /* 0x000fce0000000f00 */
[----:B------:R-:W-:Y:S05]  /*256c0*/  WARPSYNC.COLLECTIVE R15, `(.L_x_14853) ;  /* 0x000000000f087348 */ /* 0x000fea0003c00000 */
[----:B------:R0:W1:Y:S02]  /*256d0*/  SHFL.IDX P6, R14, R13, R12, R11 ;  /* 0x0000000c0d0e7389 */ /* 0x00006400000c000b */
[----:B01----:R-:W-:Y:S01]  /*256e0*/  ENDCOLLECTIVE ;  /* 0x000000000000791b */ /* 0x003fe20003800000 */
.L_x_14853:
        /* <DEDUP_REMOVED lines=12> */
.L_x_14854:
[----:B------:R-:W-:-:S05]  /*257b0*/  @!P1 LEA R6, P2, R20, R6, 0x1 ;  /* 0x0000000614069211 */ /* 0x000fca00078408ff */
[----:B------:R-:W-:-:S04]  /*257c0*/  @!P1 IMAD.X R4, RZ, RZ, R4, P2 ;  /* 0x000000ffff049224 */ /* 0x000fc800010e0604 */
[----:B------:R-:W-:Y:S01]  /*257d0*/  @!P1 IMAD.MOV.U32 R7, RZ, RZ, R4 ;  /* 0x000000ffff079224 */ /* 0x000fe200078e0004 */
[----:B------:R-:W-:Y:S01]  /*257e0*/  IADD3 R4, R25, 0xa0, RZ ;  /* 0x000000a019047810 */ /* 0x000fe20007ffe0ff */
[----:B------:R-:W-:-:S03]  /*257f0*/  IMAD.MOV.U32 R13, RZ, RZ, R5 ;  /* 0x000000ffff0d7224 */ /* 0x000fc600078e0005 */
[----:B------:R-:W-:Y:S01]  /*25800*/  @!PT LDS RZ, [RZ] ;  /* 0x00000000fffff984 */ /* 0x000fe20000000800 */
[----:B------:R-:W-:Y:S01]  /*25810*/  @!PT LDS RZ, [RZ] ;  /* 0x00000000fffff984 */ /* 0x000fe20000000800 */
[----:B------:R-:W-:Y:S01]  /*25820*/  @!PT LDS RZ, [RZ] ;  /* 0x00000000fffff984 */ /* 0x000fe20000000800 */
[----:B------:R0:W-:Y:S01]  /*25830*/  @!P1 LDGSTS.E.BYPASS.LTC128B.128 [R10+0xbc00], desc[UR42][R6.64], !P0 ;  /* 0x0bc00000060a9fae */ /* 0x0001e2000c101d6a */
[----:B------:R-:W-:Y:S02]  /*25840*/  ISETP.GE.AND P1, PT, R0, R2, PT ;  /* 0x000000020000720c */ /* 0x000fe40003f26270 */
[----:B------:R-:W-:-:S11]  /*25850*/  MOV R0, R14 ;  /* 0x0000000e00007202 */ /* 0x000fd60000000f00 */
[----:B0-----:R-:W-:Y:S05]  /*25860*/  WARPSYNC.COLLECTIVE R15, `(.L_x_14855) ;  /* 0x000000000f087348 */ /* 0x001fea0003c00000 */
[----:B------:R1:W2:Y:S02]  /*25870*/  SHFL.IDX P6, R14, R13, R12, R11 ;  /* 0x0000000c0d0e7389 */ /* 0x0002a400000c000b */
[----:B012---:R-:W-:Y:S01]  /*25880*/  ENDCOLLECTIVE ;  /* 0x000000000000791b */ /* 0x007fe20003800000 */
.L_x_14855:
[----:B------:R-:W-:Y:S02]  /*25890*/  IMAD.MOV.U32 R13, RZ, RZ, R3 ;  /* 0x000000ffff0d7224 */ /* 0x000fe400078e0003 */
[----:B------:R-:W-:Y:S02]  /*258a0*/  IMAD.MOV.U32 R12, RZ, RZ, 0x1 ;  /* 0x00000001ff0c7424 */ /* 0x000fe400078e00ff */
[----:B------:R-:W-:-:S07]  /*258b0*/  IMAD.MOV.U32 R8, RZ, RZ, R14 ;  /* 0x000000ffff087224 */ /* 0x000fce00078e000e */
[----:B------:R-:W-:Y:S05]  /*258c0*/  WARPSYNC.COLLECTIVE R15, `(.L_x_14856) ;  /* 0x000000000f087348 */ /* 0x000fea0003c00000 */
[----:B------:R0:W1:Y:S02]  /*258d0*/  SHFL.IDX P6, R14, R13, R12, R11 ;  /* 0x0000000c0d0e7389 */ /* 0x00006400000c000b */
[----:B01----:R-:W-:Y:S01]  /*258e0*/  ENDCOLLECTIVE ;  /* 0x000000000000791b */ /* 0x003fe20003800000 */
.L_x_14856:
[----:B------:R-:W-:-:S05]  /*258f0*/  @!P1 LEA R6, P2, R20, R8, 0x1 ;  /* 0x0000000814069211 */ /* 0x000fca00078408ff */
[----:B------:R-:W-:-:S04]  /*25900*/  @!P1 IMAD.X R0, RZ, RZ, R0, P2 ;  /* 0x000000ffff009224 */ /* 0x000fc800010e0600 */
[----:B------:R-:W-:Y:S02]  /*25910*/  @!P1 IMAD.MOV.U32 R7, RZ, RZ, R0 ;  /* 0x000000ffff079224 */ /* 0x000fe400078e0000 */
[----:B------:R-:W-:Y:S01]  /*25920*/  VIADD R0, R25, 0x90 ;  /* 0x0000009019007836 */ /* 0x000fe20000000000 */
[----:B------:R-:W-:Y:S02]  /*25930*/  MOV R13, R5 ;  /* 0x00000005000d7202 */ /* 0x000fe40000000f00 */
[----:B------:R-:W-:Y:S01]  /*25940*/  @!PT LDS RZ, [RZ] ;  /* 0x00000000fffff984 */ /* 0x000fe20000000800 */
[----:B------:R-:W-:Y:S01]  /*25950*/  @!PT LDS RZ, [RZ] ;  /* 0x00000000fffff984 */ /* 0x000fe20000000800 */
[----:B------:R-:W-:Y:S01]  /*25960*/  @!PT LDS RZ, [RZ] ;  /* 0x00000000fffff984 */ /* 0x000fe20000000800 */
[----:B------:R0:W-:Y:S02]  /*25970*/  @!P1 LDGSTS.E.BYPASS.LTC128B.128 [R10+0xc400], desc[UR42][R6.64], !P0 ;  /* 0x0c400000060a9fae */ /* 0x0001e4000c101d6a */
[----:B------:R-:W-:Y:S01]  /*25980*/  ISETP.GE.AND P1, PT, R0, R2, PT ;  /* 0x000000020000720c */ /* 0x000fe20003f26270 */
[----:B------:R-:W-:-:S12]  /*25990*/  IMAD.MOV.U32 R0, RZ, RZ, R14 ;  /* 0x000000ffff007224 */ /* 0x000fd800078e000e */
[----:B0-----:R-:W-:Y:S05]  /*259a0*/  WARPSYNC.COLLECTIVE R15, `(.L_x_14857) ;  /* 0x000000000f087348 */ /* 0x001fea0003c00000 */
[----:B------:R1:W2:Y:S02]  /*259b0*/  SHFL.IDX P6, R14, R13, R12, R11 ;  /* 0x0000000c0d0e7389 */ /* 0x0002a400000c000b */
[----:B012---:R-:W-:Y:S01]  /*259c0*/  ENDCOLLECTIVE ;  /* 0x000000000000791b */ /* 0x007fe20003800000 */
.L_x_14857:
[----:B------:R-:W-:Y:S02]  /*259d0*/  IMAD.MOV.U32 R13, RZ, RZ, R3 ;  /* 0x000000ffff0d7224 */ /* 0x000fe400078e0003 */
[----:B------:R-:W-:Y:S02]  /*259e0*/  IMAD.MOV.U32 R12, RZ, RZ, 0x2 ;  /* 0x00000002ff0c7424 */ /* 0x000fe400078e00ff */
[----:B------:R-:W-:-:S07]  /*259f0*/  IMAD.MOV.U32 R6, RZ, RZ, R14 ;  /* 0x000000ffff067224 */ /* 0x000fce00078e000e */
[----:B------:R-:W-:Y:S05]  /*25a00*/  WARPSYNC.COLLECTIVE R15, `(.L_x_14858) ;  /* 0x000000000f087348 */ /* 0x000fea0003c00000 */
[----:B------:R0:W1:Y:S02]  /*25a10*/  SHFL.IDX P6, R14, R13, R12, R11 ;  /* 0x0000000c0d0e7389 */ /* 0x00006400000c000b */
[----:B01----:R-:W-:Y:S01]  /*25a20*/  ENDCOLLECTIVE ;  /* 0x000000000000791b */ /* 0x003fe20003800000 */
.L_x_14858:
        /* <DEDUP_REMOVED lines=13> */
.L_x_14859:
[----:B------:R-:W-:Y:S02]  /*25b00*/  IMAD.MOV.U32 R13, RZ, RZ, R3 ;  /* 0x000000ffff0d7224 */ /* 0x000fe400078e0003 */
[----:B------:R-:W-:Y:S02]  /*25b10*/  IMAD.MOV.U32 R12, RZ, RZ, 0x3 ;  /* 0x00000003ff0c7424 */ /* 0x000fe400078e00ff */
[----:B------:R-:W-:-:S07]  /*25b20*/  IMAD.MOV.U32 R6, RZ, RZ, R14 ;  /* 0x000000ffff067224 */ /* 0x000fce00078e000e */
[----:B------:R-:W-:Y:S05]  /*25b30*/  WARPSYNC.COLLECTIVE R15, `(.L_x_14860) ;  /* 0x000000000f087348 */ /* 0x000fea0003c00000 */
[----:B------:R0:W1:Y:S02]  /*25b40*/  SHFL.IDX P6, R14, R13, R12, R11 ;  /* 0x0000000c0d0e7389 */ /* 0x00006400000c000b */
[----:B01----:R-:W-:Y:S01]  /*25b50*/  ENDCOLLECTIVE ;  /* 0x000000000000791b */ /* 0x003fe20003800000 */
.L_x_14860:
        /* <DEDUP_REMOVED lines=12> */
.L_x_14861:
[----:B------:R-:W-:Y:S01]  /*25c20*/  IMAD.MOV.U32 R5, RZ, RZ, R14 ;  /* 0x000000ffff057224 */ /* 0x000fe200078e000e */
[----:B------:R-:W-:Y:S06]  /*25c30*/  BRA `(.L_x_14862) ;  /* 0xffffff9000f47947 */ /* 0x000fec000383ffff */
.L_x_14677:
[----:B-1----:R1:W2:Y:S02]  /*25c40*/  SYNCS.PHASECHK.TRANS64.TRYWAIT P0, [R16+URZ+0x16820], R0 ;  /* 0x01682000100075a7 */ /* 0x0022a4000800017f */
[----:B--2---:R-:W-:Y:S05]  /*25c50*/  @!P0 NANOSLEEP.SYNCS 0x989680 ;  /* 0x009896800000895d */ /* 0x004fea0003900000 */
[----:B------:R-:W2:Y:S02]  /*25c60*/  @!P0 SYNCS.PHASECHK.TRANS64 P0, [R16+URZ+0x16820], R0 ;  /* 0x01682000100085a7 */ /* 0x000ea4000800007f */
[----:B--2---:R-:W-:Y:S05]  /*25c70*/  @!P0 BRA `(.L_x_14677) ;  /* 0xfffffffc00f08947 */ /* 0x004fea000383ffff */
[----:B------:R-:W-:Y:S05]  /*25c80*/  BRA `(.L_x_14863) ;  /* 0xffffff9400507947 */ /* 0x000fea000383ffff */
.L_x_14682:
[----:B0-----:R0:W1:Y:S02]  /*25c90*/  SYNCS.PHASECHK.TRANS64.TRYWAIT P0, [R5+URZ+0x16840], R2 ;  /* 0x01684002050075a7 */ /* 0x001064000800017f */
[----:B-1----:R-:W-:Y:S05]  /*25ca0*/  @!P0 NANOSLEEP.SYNCS 0x989680 ;  /* 0x009896800000895d */ /* 0x002fea0003900000 */
[----:B------:R-:W1:Y:S02]  /*25cb0*/  @!P0 SYNCS.PHASECHK.TRANS64 P0, [R5+URZ+0x16840], R2 ;  /* 0x01684002050085a7 */ /* 0x000e64000800007f */
[----:B-1----:R-:W-:Y:S05]  /*25cc0*/  @!P0 BRA `(.L_x_14682) ;  /* 0xfffffffc00f08947 */ /* 0x002fea000383ffff */
[----:B------:R-:W-:Y:S05]  /*25cd0*/  BRA `(.L_x_14864) ;  /* 0xffffff9800347947 */ /* 0x000fea000383ffff */
.L_x_14683:
        /* <DEDUP_REMOVED lines=8> */
.L_x_14866:
[----:B------:R-:W-:Y:S05]  /*25d60*/  BSYNC B1 ;  /* 0x0000000000017941 */ /* 0x000fea0003800000 */
.L_x_14865:
        /* <DEDUP_REMOVED lines=10> */
.L_x_14867:
[----:B------:R-:W-:Y:S02]  /*25e10*/  IMAD.MOV.U32 R13, RZ, RZ, R10 ;  /* 0x000000ffff0d7224 */ /* 0x000fe400078e000a */
[----:B------:R-:W-:Y:S02]  /*25e20*/  IMAD.MOV.U32 R12, RZ, RZ, 0x1 ;  /* 0x00000001ff0c7424 */ /* 0x000fe400078e00ff */
[----:B------:R-:W-:Y:S01]  /*25e30*/  IMAD.SHL.U32 R7, R7, 0x8, RZ ;  /* 0x0000000807077824 */ /* 0x000fe200078e00ff */
[----:B------:R-:W-:-:S07]  /*25e40*/  MOV R2, R14 ;  /* 0x0000000e00027202 */ /* 0x000fce0000000f00 */
[----:B------:R-:W-:Y:S05]  /*25e50*/  WARPSYNC.COLLECTIVE R15, `(.L_x_14868) ;  /* 0x000000000f087348 */ /* 0x000fea0003c00000 */
[----:B------:R0:W1:Y:S02]  /*25e60*/  SHFL.IDX P6, R14, R13, R12, R11 ;  /* 0x0000000c0d0e7389 */ /* 0x00006400000c000b */
[----:B01----:R-:W-:Y:S01]  /*25e70*/  ENDCOLLECTIVE ;  /* 0x000000000000791b */ /* 0x003fe20003800000 */
.L_x_14868:
        /* <DEDUP_REMOVED lines=13> */
.L_x_14869:
[----:B------:R-:W-:Y:S02]  /*25f50*/  IMAD.MOV.U32 R13, RZ, RZ, R10 ;  /* 0x000000ffff0d7224 */ /* 0x000fe400078e000a */
[----:B------:R-:W-:Y:S02]  /*25f60*/  IMAD.MOV.U32 R12, RZ, RZ, 0x2 ;  /* 0x00000002ff0c7424 */ /* 0x000fe400078e00ff */
[----:B------:R-:W-:-:S07]  /*25f70*/  IMAD.MOV.U32 R2, RZ, RZ, R14 ;  /* 0x000000ffff027224 */ /* 0x000fce00078e000e */
[----:B------:R-:W-:Y:S05]  /*25f80*/  WARPSYNC.COLLECTIVE R15, `(.L_x_14870) ;  /* 0x000000000f087348 */ /* 0x000fea0003c00000 */
[----:B------:R0:W1:Y:S02]  /*25f90*/  SHFL.IDX P6, R14, R13, R12, R11 ;  /* 0x0000000c0d0e7389 */ /* 0x00006400000c000b */
[----:B01----:R-:W-:Y:S01]  /*25fa0*/  ENDCOLLECTIVE ;  /* 0x000000000000791b */ /* 0x003fe20003800000 */
.L_x_14870:
        /* <DEDUP_REMOVED lines=11> */
.L_x_14871:
[----:B------:R-:W-:Y:S02]  /*26060*/  IMAD.MOV.U32 R13, RZ, RZ, R10 ;  /* 0x000000ffff0d7224 */ /* 0x000fe400078e000a */
[----:B------:R-:W-:Y:S02]  /*26070*/  IMAD.MOV.U32 R12, RZ, RZ, 0x3 ;  /* 0x00000003ff0c7424 */ /* 0x000fe400078e00ff */
[----:B------:R-:W-:-:S07]  /*26080*/  IMAD.MOV.U32 R2, RZ, RZ, R14 ;  /* 0x000000ffff027224 */ /* 0x000fce00078e000e */
[----:B------:R-:W-:Y:S05]  /*26090*/  WARPSYNC.COLLECTIVE R15, `(.L_x_14872) ;  /* 0x000000000f087348 */ /* 0x000fea0003c00000 */
[----:B------:R0:W1:Y:S02]  /*260a0*/  SHFL.IDX P6, R14, R13, R12, R11 ;  /* 0x0000000c0d0e7389 */ /* 0x00006400000c000b */
[----:B01----:R-:W-:Y:S01]  /*260b0*/  ENDCOLLECTIVE ;  /* 0x000000000000791b */ /* 0x003fe20003800000 */
.L_x_14872:
        /* <DEDUP_REMOVED lines=11> */
.L_x_14873:
[----:B------:R-:W-:Y:S02]  /*26170*/  IMAD.MOV.U32 R13, RZ, RZ, R10 ;  /* 0x000000ffff0d7224 */ /* 0x000fe400078e000a */
[----:B------:R-:W-:Y:S02]  /*26180*/  IMAD.MOV.U32 R12, RZ, RZ, 0x4 ;  /* 0x00000004ff0c7424 */ /* 0x000fe400078e00ff */
[----:B------:R-:W-:-:S07]  /*26190*/  IMAD.MOV.U32 R2, RZ, RZ, R14 ;  /* 0x000000ffff027224 */ /* 0x000fce00078e000e */
[----:B------:R-:W-:Y:S05]  /*261a0*/  WARPSYNC.COLLECTIVE R15, `(.L_x_14874) ;  /* 0x000000000f087348 */ /* 0x000fea0003c00000 */
[----:B------:R0:W1:Y:S02]  /*261b0*/  SHFL.IDX P6, R14, R13, R12, R11 ;  /* 0x0000000c0d0e7389 */ /* 0x00006400000c000b */
[----:B01----:R-:W-:Y:S01]  /*261c0*/  ENDCOLLECTIVE ;  /* 0x000000000000791b */ /* 0x003fe20003800000 */
.L_x_14874:
        /* <DEDUP_REMOVED lines=11> */
.L_x_14875:
[----:B------:R-:W-:Y:S02]  /*26280*/  IMAD.MOV.U32 R13, RZ, RZ, R10 ;  /* 0x000000ffff0d7224 */ /* 0x000fe400078e000a */
[----:B------:R-:W-:Y:S02]  /*26290*/  IMAD.MOV.U32 R12, RZ, RZ, 0x5 ;  /* 0x00000005ff0c7424 */ /* 0x000fe400078e00ff */
[----:B------:R-:W-:-:S07]  /*262a0*/  IMAD.MOV.U32 R2, RZ, RZ, R14 ;  /* 0x000000ffff027224 */ /* 0x000fce00078e000e */
[----:B------:R-:W-:Y:S05]  /*262b0*/  WARPSYNC.COLLECTIVE R15, `(.L_x_14876) ;  /* 0x000000000f087348 */ /* 0x000fea0003c00000 */
[----:B------:R0:W1:Y:S02]  /*262c0*/  SHFL.IDX P6, R14, R13, R12, R11 ;  /* 0x0000000c0d0e7389 */ /* 0x00006400000c000b */
[----:B01----:R-:W-:Y:S01]  /*262d0*/  ENDCOLLECTIVE ;  /* 0x000000000000791b */ /* 0x003fe20003800000 */
.L_x_14876:
        /* <DEDUP_REMOVED lines=11> */
.L_x_14877:
[----:B------:R-:W-:Y:S02]  /*26390*/  IMAD.MOV.U32 R13, RZ, RZ, R10 ;  /* 0x000000ffff0d7224 */ /* 0x000fe400078e000a */
[----:B------:R-:W-:Y:S02]  /*263a0*/  IMAD.MOV.U32 R12, RZ, RZ, 0x6 ;  /* 0x00000006ff0c7424 */ /* 0x000fe400078e00ff */
[----:B------:R-:W-:-:S07]  /*263b0*/  IMAD.MOV.U32 R2, RZ, RZ, R14 ;  /* 0x000000ffff027224 */ /* 0x000fce00078e000e */
[----:B------:R-:W-:Y:S05]  /*263c0*/  WARPSYNC.COLLECTIVE R15, `(.L_x_14878) ;  /* 0x000000000f087348 */ /* 0x000fea0003c00000 */
[----:B------:R0:W1:Y:S02]  /*263d0*/  SHFL.IDX P6, R14, R13, R12, R11 ;  /* 0x0000000c0d0e7389 */ /* 0x00006400000c000b */
[----:B01----:R-:W-:Y:S01]  /*263e0*/  ENDCOLLECTIVE ;  /* 0x000000000000791b */ /* 0x003fe20003800000 */
.L_x_14878:
        /* <DEDUP_REMOVED lines=11> */
.L_x_14879:
[----:B------:R-:W-:Y:S02]  /*264a0*/  IMAD.MOV.U32 R13, RZ, RZ, R10 ;  /* 0x000000ffff0d7224 */ /* 0x000fe400078e000a */
[----:B------:R-:W-:Y:S02]  /*264b0*/  IMAD.MOV.U32 R12, RZ, RZ, 0x7 ;  /* 0x00000007ff0c7424 */ /* 0x000fe400078e00ff */
[----:B------:R-:W-:-:S07]  /*264c0*/  IMAD.MOV.U32 R2, RZ, RZ, R14 ;  /* 0x000000ffff027224 */ /* 0x000fce00078e000e */
[----:B------:R-:W-:Y:S05]  /*264d0*/  WARPSYNC.COLLECTIVE R15, `(.L_x_14880) ;  /* 0x000000000f087348 */ /* 0x000fea0003c00000 */
[----:B------:R0:W1:Y:S02]  /*264e0*/  SHFL.IDX P6, R14, R13, R12, R11 ;  /* 0x0000000c0d0e7389 */ /* 0x00006400000c000b */
[----:B01----:R-:W-:Y:S01]  /*264f0*/  ENDCOLLECTIVE ;  /* 0x000000000000791b */ /* 0x003fe20003800000 */
.L_x_14880:
        /* <DEDUP_REMOVED lines=11> */
.L_x_14881:
[----:B------:R-:W-:Y:S01]  /*265b0*/  IMAD.MOV.U32 R2, RZ, RZ, R14 ;  /* 0x000000ffff027224 */ /* 0x000fe200078e000e */
[----:B------:R-:W-:Y:S06]  /*265c0*/  BRA `(.L_x_14882) ;  /* 0xffffff9400187947 */ /* 0x000fec000383ffff */
.L_x_14688:
[----:B-1----:R1:W2:Y:S02]  /*265d0*/  SYNCS.PHASECHK.TRANS64.TRYWAIT P0, [R5+URZ+0x16860], R2 ;  /* 0x01686002050075a7 */ /* 0x0022a4000800017f */
[----:B--2---:R-:W-:Y:S05]  /*265e0*/  @!P0 NANOSLEEP.SYNCS 0x989680 ;  /* 0x009896800000895d */ /* 0x004fea0003900000 */
[----:B------:R-:W2:Y:S02]  /*265f0*/  @!P0 SYNCS.PHASECHK.TRANS64 P0, [R5+URZ+0x16860], R2 ;  /* 0x01686002050085a7 */ /* 0x000ea4000800007f */
[----:B--2---:R-:W-:Y:S05]  /*26600*/  @!P0 BRA `(.L_x_14688) ;  /* 0xfffffffc00f08947 */ /* 0x004fea000383ffff */
[----:B------:R-:W-:Y:S05]  /*26610*/  BRA `(.L_x_14883) ;  /* 0xffffff9400707947 */ /* 0x000fea000383ffff */
.L_x_14689:
        /* <DEDUP_REMOVED lines=8> */
.L_x_14885:
[----:B------:R-:W-:Y:S05]  /*266a0*/  BSYNC B1 ;  /* 0x0000000000017941 */ /* 0x000fea0003800000 */
.L_x_14884:
        /* <DEDUP_REMOVED lines=10> */
.L_x_14886:
[----:B------:R-:W-:Y:S02]  /*26750*/  IMAD.MOV.U32 R13, RZ, RZ, R19 ;  /* 0x000000ffff0d7224 */ /* 0x000fe400078e0013 */
[----:B------:R-:W-:Y:S01]  /*26760*/  IMAD.MOV.U32 R12, RZ, RZ, 0x1 ;  /* 0x00000001ff0c7424 */ /* 0x000fe200078e00ff */
[----:B------:R-:W-:-:S07]  /*26770*/  MOV R2, R14 ;  /* 0x0000000e00027202 */ /* 0x000fce0000000f00 */
[----:B------:R-:W-:Y:S05]  /*26780*/  WARPSYNC.COLLECTIVE R15, `(.L_x_14887) ;  /* 0x000000000f087348 */ /* 0x000fea0003c00000 */
[----:B------:R0:W1:Y:S02]  /*26790*/  SHFL.IDX P6, R14, R13, R12, R11 ;  /* 0x0000000c0d0e7389 */ /* 0x00006400000c000b */
[----:B01----:R-:W-:Y:S01]  /*267a0*/  ENDCOLLECTIVE ;  /* 0x000000000000791b */ /* 0x003fe20003800000 */
.L_x_14887:
        /* <DEDUP_REMOVED lines=12> */
.L_x_14888:
[----:B------:R-:W-:Y:S01]  /*26870*/  MOV R13, R19 ;  /* 0x00000013000d7202 */ /* 0x000fe20000000f00 */
[----:B------:R-:W-:Y:S02]  /*26880*/  IMAD.MOV.U32 R12, RZ, RZ, 0x2 ;  /* 0x00000002ff0c7424 */ /* 0x000fe400078e00ff */
[----:B------:R-:W-:-:S07]  /*26890*/  IMAD.MOV.U32 R2, RZ, RZ, R14 ;  /* 0x000000ffff027224 */ /* 0x000fce00078e000e */
[----:B------:R-:W-:Y:S05]  /*268a0*/  WARPSYNC.COLLECTIVE R15, `(.L_x_14889) ;  /* 0x000000000f087348 */ /* 0x000fea0003c00000 */
[----:B------:R0:W1:Y:S02]  /*268b0*/  SHFL.IDX P6, R14, R13, R12, R11 ;  /* 0x0000000c0d0e7389 */ /* 0x00006400000c000b */
[----:B01----:R-:W-:Y:S01]  /*268c0*/  ENDCOLLECTIVE ;  /* 0x000000000000791b */ /* 0x003fe20003800000 */
.L_x_14889:
        /* <DEDUP_REMOVED lines=12> */
.L_x_14890:
[----:B------:R-:W-:Y:S02]  /*26990*/  IMAD.MOV.U32 R13, RZ, RZ, R19 ;  /* 0x000000ffff0d7224 */ /* 0x000fe400078e0013 */
[----:B------:R-:W-:Y:S02]  /*269a0*/  IMAD.MOV.U32 R12, RZ, RZ, 0x3 ;  /* 0x00000003ff0c7424 */ /* 0x000fe400078e00ff */
[----:B------:R-:W-:-:S07]  /*269b0*/  IMAD.MOV.U32 R2, RZ, RZ, R14 ;  /* 0x000000ffff027224 */ /* 0x000fce00078e000e */
[----:B------:R-:W-:Y:S05]  /*269c0*/  WARPSYNC.COLLECTIVE R15, `(.L_x_14891) ;  /* 0x000000000f087348 */ /* 0x000fea0003c00000 */
[----:B------:R0:W1:Y:S02]  /*269d0*/  SHFL.IDX P6, R14, R13, R12, R11 ;  /* 0x0000000c0d0e7389 */ /* 0x00006400000c000b */
[----:B01----:R-:W-:Y:S01]  /*269e0*/  ENDCOLLECTIVE ;  /* 0x000000000000791b */ /* 0x003fe20003800000 */
.L_x_14891:
[----:B------:R-:W-:-:S05]  /*269f0*/  IADD3 R2, P0, R2, R7, RZ ;  /* 0x0000000702027210 */ /* 0x000fca0007f1e0ff */
[----:B------:R-:W-:-:S05]  /*26a00*/  IMAD.X R3, RZ, RZ, R3, P0 ;  /* 0x000000ffff037224 */ /* 0x000fca00000e0603 */
[----:B------:R-:W-:Y:S01]  /*26a10*/  @!PT LDS RZ, [RZ] ;  /* 0x00000000fffff984 */ /* 0x000fe20000000800 */
[----:B------:R-:W-:Y:S01]  /*26a20*/  @!PT LDS RZ, [RZ] ;  /* 0x00000000fffff984 */ /* 0x000fe20000000800 */
[----:B------:R-:W-:Y:S01]  /*26a30*/  @!PT LDS RZ, [RZ] ;  /* 0x00000000fffff984 */ /* 0x000fe20000000800 */
[----:B------:R0:W-:Y:S01]  /*26a40*/  LDGSTS.E.BYPASS.LTC128B.128 [R6+0x1400], desc[UR42][R2.64], !P2 ;  /* 0x0140000002067fae */ /* 0x0001e2000d101d6a */
[----:B------:R-:W-:Y:S02]  /*26a50*/  MOV R13, R18 ;  /* 0x00000012000d7202 */ /* 0x000fe40000000f00 */
[----:B------:R-:W-:Y:S01]  /*26a60*/  ISETP.LT.OR P2, PT, R8, 0x31, P1 ;  /* 0x000000310800780c */ /* 0x000fe20000f41670 */
[----:B0-----:R-:W-:-:S12]  /*26a70*/  IMAD.MOV.U32 R3, RZ, RZ, R14 ;  /* 0x000000ffff037224 */ /* 0x001fd800078e000e */
[----:B------:R-:W-:Y:S05]  /*26a80*/  WARPSYNC.COLLECTIVE R15, `(.L_x_14892) ;  /* 0x000000000f087348 */ /* 0x000fea0003c00000 */
[----:B------:R0:W1:Y:S02]  /*26a90*/  SHFL.IDX P6, R14, R13, R12, R11 ;  /* 0x0000000c0d0e7389 */ /* 0x00006400000c000b */
[----:B01----:R-:W-:Y:S01]  /*26aa0*/  ENDCOLLECTIVE ;  /* 0x000000000000791b */ /* 0x003fe20003800000 */
.L_x_14892:
[----:B------:R-:W-:Y:S02]  /*26ab0*/  IMAD.MOV.U32 R13, RZ, RZ, R19 ;  /* 0x000000ffff0d7224 */ /* 0x000fe400078e0013 */
[----:B------:R-:W-:Y:S02]  /*26ac0*/  IMAD.MOV.U32 R12, RZ, RZ, 0x4 ;  /* 0x00000004ff0c7424 */ /* 0x000fe400078e00ff */
[----:B------:R-:W-:-:S07]  /*26ad0*/  IMAD.MOV.U32 R2, RZ, RZ, R14 ;  /* 0x000000ffff027224 */ /* 0x000fce00078e000e */
[----:B------:R-:W-:Y:S05]  /*26ae0*/  WARPSYNC.COLLECTIVE R15, `(.L_x_14893) ;  /* 0x000000000f087348 */ /* 0x000fea0003c00000 */
[----:B------:R0:W1:Y:S02]  /*26af0*/  SHFL.IDX P6, R14, R13, R12, R11 ;  /* 0x0000000c0d0e7389 */ /* 0x00006400000c000b */
[----:B01----:R-:W-:Y:S01]  /*26b00*/  ENDCOLLECTIVE ;  /* 0x000000000000791b */ /* 0x003fe20003800000 */
.L_x_14893:
        /* <DEDUP_REMOVED lines=12> */
.L_x_14894:
[----:B------:R-:W-:Y:S01]  /*26bd0*/  MOV R13, R19 ;  /* 0x00000013000d7202 */ /* 0x000fe20000000f00 */
[----:B------:R-:W-:Y:S02]  /*26be0*/  IMAD.MOV.U32 R12, RZ, RZ, 0x5 ;  /* 0x00000005ff0c7424 */ /* 0x000fe400078e00ff */
[----:B------:R-:W-:-:S07]  /*26bf0*/  IMAD.MOV.U32 R2, RZ, RZ, R14 ;  /* 0x000000ffff027224 */ /* 0x000fce00078e000e */
[----:B------:R-:W-:Y:S05]  /*26c00*/  WARPSYNC.COLLECTIVE R15, `(.L_x_14895) ;  /* 0x000000000f087348 */ /* 0x000fea0003c00000 */
[----:B------:R0:W1:Y:S02]  /*26c10*/  SHFL.IDX P6, R14, R13, R12, R11 ;  /* 0x0000000c0d0e7389 */ /* 0x00006400000c000b */
[----:B01----:R-:W-:Y:S01]  /*26c20*/  ENDCOLLECTIVE ;  /* 0x000000000000791b */ /* 0x003fe20003800000 */
.L_x_14895:
        /* <DEDUP_REMOVED lines=12> */
.L_x_14896:
[----:B------:R-:W-:Y:S02]  /*26cf0*/  IMAD.MOV.U32 R13, RZ, RZ, R19 ;  /* 0x000000ffff0d7224 */ /* 0x000fe400078e0013 */
[----:B------:R-:W-:Y:S02]  /*26d00*/  IMAD.MOV.U32 R12, RZ, RZ, 0x6 ;  /* 0x00000006ff0c7424 */ /* 0x000fe400078e00ff */
[----:B------:R-:W-:-:S07]  /*26d10*/  IMAD.MOV.U32 R2, RZ, RZ, R14 ;  /* 0x000000ffff027224 */ /* 0x000fce00078e000e */
[----:B------:R-:W-:Y:S05]  /*26d20*/  WARPSYNC.COLLECTIVE R15, `(.L_x_14897) ;  /* 0x000000000f087348 */ /* 0x000fea0003c00000 */
[----:B------:R0:W1:Y:S02]  /*26d30*/  SHFL.IDX P6, R14, R13, R12, R11 ;  /* 0x0000000c0d0e7389 */ /* 0x00006400000c000b */
[----:B01----:R-:W-:Y:S01]  /*26d40*/  ENDCOLLECTIVE ;  /* 0x000000000000791b */ /* 0x003fe20003800000 */
.L_x_14897:
        /* <DEDUP_REMOVED lines=12> */
.L_x_14898:
[----:B------:R-:W-:Y:S02]  /*26e10*/  IMAD.MOV.U32 R13, RZ, RZ, R19 ;  /* 0x000000ffff0d7224 */ /* 0x000fe400078e0013 */
[----:B------:R-:W-:Y:S02]  /*26e20*/  IMAD.MOV.U32 R12, RZ, RZ, 0x7 ;  /* 0x00000007ff0c7424 */ /* 0x000fe400078e00ff */
[----:B------:R-:W-:-:S07]  /*26e30*/  IMAD.MOV.U32 R2, RZ, RZ, R14 ;  /* 0x000000ffff027224 */ /* 0x000fce00078e000e */
[----:B------:R-:W-:Y:S05]  /*26e40*/  WARPSYNC.COLLECTIVE R15, `(.L_x_14899) ;  /* 0x000000000f087348 */ /* 0x000fea0003c00000 */
[----:B------:R0:W1:Y:S02]  /*26e50*/  SHFL.IDX P6, R14, R13, R12, R11 ;  /* 0x0000000c0d0e7389 */ /* 0x00006400000c000b */
[----:B01----:R-:W-:Y:S01]  /*26e60*/  ENDCOLLECTIVE ;  /* 0x000000000000791b */ /* 0x003fe20003800000 */
.L_x_14899:
        /* <DEDUP_REMOVED lines=11> */
.L_x_14900:
[----:B------:R-:W-:Y:S01]  /*26f20*/  IMAD.MOV.U32 R2, RZ, RZ, R14 ;  /* 0x000000ffff027224 */ /* 0x000fe200078e000e */
[----:B------:R-:W-:Y:S06]  /*26f30*/  BRA `(.L_x_14901) ;  /* 0xffffff90001c7947 */ /* 0x000fec000383ffff */
.L_x_14697:
[----:B0-----:R0:W1:Y:S02]  /*26f40*/  SYNCS.PHASECHK.TRANS64.TRYWAIT P0, [R0+URZ+0x16860], R3 ;  /* 0x01686003000075a7 */ /* 0x001064000800017f */
[----:B-1----:R-:W-:Y:S05]  /*26f50*/  @!P0 NANOSLEEP.SYNCS 0x989680 ;  /* 0x009896800000895d */ /* 0x002fea0003900000 */
[----:B------:R-:W1:Y:S02]  /*26f60*/  @!P0 SYNCS.PHASECHK.TRANS64 P0, [R0+URZ+0x16860], R3 ;  /* 0x01686003000085a7 */ /* 0x000e64000800007f */
[----:B-1----:R-:W-:Y:S05]  /*26f70*/  @!P0 BRA `(.L_x_14697) ;  /* 0xfffffffc00f08947 */ /* 0x002fea000383ffff */
[----:B------:R-:W-:Y:S05]  /*26f80*/  BRA `(.L_x_14902) ;  /* 0xffffff9400387947 */ /* 0x000fea000383ffff */
.L_x_14698:
[----:B------:R-:W-:Y:S01]  /*26f90*/  BSSY B0, `(.L_x_14903) ;  /* 0x0000008000007945 */ /* 0x000fe20003800000 */
[----:B------:R-:W-:Y:S01]  /*26fa0*/  IMAD.MOV.U32 R13, RZ, RZ, R19 ;  /* 0x000000ffff0d7224 */ /* 0x000fe200078e0013 */
[----:B------:R-:W-:Y:S01]  /*26fb0*/  MOV R12, RZ ;  /* 0x000000ff000c7202 */ /* 0x000fe20000000f00 */
[----:B------:R-:W-:Y:S02]  /*26fc0*/  IMAD.MOV.U32 R11, RZ, RZ, 0x181f ;  /* 0x0000181fff0b7424 */ /* 0x000fe400078e00ff */
[----:B------:R-:W-:-:S07]  /*26fd0*/  IMAD.MOV.U32 R15, RZ, RZ, -0x1 ;  /* 0xffffffffff0f7424 */ /* 0x000fce00078e00ff */
[----:B0----5:R-:W-:Y:S05]  /*26fe0*/  WARPSYNC.COLLECTIVE R15, `(.L_x_14904) ;  /* 0x000000000f087348 */ /* 0x021fea0003c00000 */
[----:B------:R1:W2:Y:S02]  /*26ff0*/  SHFL.IDX P6, R14, R13, R12, R11 ;  /* 0x0000000c0d0e7389 */ /* 0x0002a400000c000b */
[----:B012--5:R-:W-:Y:S01]  /*27000*/  ENDCOLLECTIVE ;  /* 0x000000000000791b */ /* 0x027fe20003800000 */
.L_x_14904:
[----:B------:R-:W-:Y:S05]  /*27010*/  BSYNC B0 ;  /* 0x0000000000007941 */ /* 0x000fea0003800000 */
.L_x_14903:
        /* <DEDUP_REMOVED lines=10> */
.L_x_14905:
[----:B------:R-:W-:Y:S01]  /*270c0*/  ULDC UR4, c[0x0][0x2f4] ;  /* 0x0000bd0000047ab9 */ /* 0x000fe20000000800 */
[----:B------:R-:W-:Y:S02]  /*270d0*/  IMAD.MOV.U32 R13, RZ, RZ, R19 ;  /* 0x000000ffff0d7224 */ /* 0x000fe400078e0013 */
[----:B------:R-:W-:Y:S02]  /*270e0*/  IMAD.MOV.U32 R12, RZ, RZ, 0x1 ;  /* 0x00000001ff0c7424 */ /* 0x000fe400078e00ff */
[----:B------:R-:W-:-:S05]  /*270f0*/  IMAD.SHL.U32 R2, R2, 0x8, RZ ;  /* 0x0000000802027824 */ /* 0x000fca00078e00ff */
[----:B------:R-:W-:-:S04]  /*27100*/  LOP3.LUT R2, R2, 0x38, RZ, 0xc0, !PT ;  /* 0x0000003802027812 */ /* 0x000fc800078ec0ff */
[C---:B------:R-:W-:Y:S02]  /*27110*/  SHF.L.U32 R5, R2.reuse, 0x1, RZ ;  /* 0x0000000102057819 */ /* 0x040fe400000006ff */
[----:B------:R-:W-:Y:S02]  /*27120*/  ISETP.GE.AND P0, PT, R2, UR4, PT ;  /* 0x0000000402007c0c */ /* 0x000fe4000bf06270 */
[----:B------:R-:W-:-:S13]  /*27130*/  IADD3 R2, P1, R14, R5, RZ ;  /* 0x000000050e027210 */ /* 0x000fda0007f3e0ff */
[----:B------:R-:W-:Y:S05]  /*27140*/  WARPSYNC.COLLECTIVE R15, `(.L_x_14906) ;  /* 0x000000000f087348 */ /* 0x000fea0003c00000 */
[----:B------:R0:W1:Y:S02]  /*27150*/  SHFL.IDX P6, R14, R13, R12, R11 ;  /* 0x0000000c0d0e7389 */ /* 0x00006400000c000b */
[----:B01----:R-:W-:Y:S01]  /*27160*/  ENDCOLLECTIVE ;  /* 0x000000000000791b */ /* 0x003fe20003800000 */
.L_x_14906:
[----:B------:R-:W-:Y:S01]  /*27170*/  ISETP.LT.OR P2, PT, R6, 0x1, P0 ;  /* 0x000000010600780c */ /* 0x000fe20000741670 */
[----:B------:R-:W-:Y:S02]  /*27180*/  IMAD.X R3, RZ, RZ, R3, P1 ;  /* 0x000000ffff037224 */ /* 0x000fe400008e0603 */
[----:B------:R-:W-:-:S10]  /*27190*/  IMAD.MOV.U32 R13, RZ, RZ, R18 ;  /* 0x000000ffff0d7224 */ /* 0x000fd400078e0012 */
[----:B------:R-:W-:Y:S01]  /*271a0*/  @!PT LDS RZ, [RZ] ;  /* 0x00000000fffff984 */ /* 0x000fe20000000800 */
[----:B------:R-:W-:Y:S01]  /*271b0*/  @!PT LDS RZ, [RZ] ;  /* 0x00000000fffff984 */ /* 0x000fe20000000800 */
[----:B------:R-:W-:Y:S01]  /*271c0*/  @!PT LDS RZ, [RZ] ;  /* 0x00000000fffff984 */ /* 0x000fe20000000800 */
[----:B------:R0:W-:Y:S01]  /*271d0*/  LDGSTS.E.BYPASS.LTC128B.128 [R4+0x400], desc[UR42][R2.64], !P2 ;  /* 0x0040000002047fae */ /* 0x0001e2000d101d6a */
[----:B------:R-:W-:Y:S01]  /*271e0*/  ISETP.LT.OR P2, PT, R6, 0x11, P0 ;  /* 0x000000110600780c */ /* 0x000fe20000741670 */
[----:B0-----:R-:W-:-:S12]  /*271f0*/  IMAD.MOV.U32 R3, RZ, RZ, R14 ;  /* 0x000000ffff037224 */ /* 0x001fd800078e000e */
[----:B------:R-:W-:Y:S05]  /*27200*/  WARPSYNC.COLLECTIVE R15, `(.L_x_14907) ;  /* 0x000000000f087348 */ /* 0x000fea0003c00000 */
[----:B------:R0:W1:Y:S02]  /*27210*/  SHFL.IDX P6, R14, R13, R12, R11 ;  /* 0x0000000c0d0e7389 */ /* 0x00006400000c000b */
[----:B01----:R-:W-:Y:S01]  /*27220*/  ENDCOLLECTIVE ;  /* 0x000000000000791b */ /* 0x003fe20003800000 */
.L_x_14907:
[----:B------:R-:W-:Y:S01]  /*27230*/  IMAD.MOV.U32 R13, RZ, RZ, R19 ;  /* 0x000000ffff0d7224 */ /* 0x000fe200078e0013 */
[----:B------:R-:W-:Y:S02]  /*27240*/  MOV R12, 0x2 ;  /* 0x00000002000c7802 */ /* 0x000fe40000000f00 */
[----:B------:R-:W-:-:S13]  /*27250*/  IADD3 R2, P1, R14, R5, RZ ;  /* 0x000000050e027210 */ /* 0x000fda0007f3e0ff */
[----:B------:R-:W-:Y:S05]  /*27260*/  WARPSYNC.COLLECTIVE R15, `(.L_x_14908) ;  /* 0x000000000f087348 */ /* 0x000fea0003c00000 */
[----:B------:R0:W1:Y:S02]  /*27270*/  SHFL.IDX P6, R14, R13, R12, R11 ;  /* 0x0000000c0d0e7389 */ /* 0x00006400000c000b */
[----:B01----:R-:W-:Y:S01]  /*27280*/  ENDCOLLECTIVE ;  /* 0x000000000000791b */ /* 0x003fe20003800000 */
.L_x_14908:
        /* <DEDUP_REMOVED lines=11> */
.L_x_14909:
[----:B------:R-:W-:Y:S02]  /*27340*/  IMAD.MOV.U32 R13, RZ, RZ, R19 ;  /* 0x000000ffff0d7224 */ /* 0x000fe400078e0013 */
[----:B------:R-:W-:Y:S01]  /*27350*/  IMAD.MOV.U32 R12, RZ, RZ, 0x3 ;  /* 0x00000003ff0c7424 */ /* 0x000fe200078e00ff */
[----:B------:R-:W-:-:S13]  /*27360*/  IADD3 R2, P1, R14, R5, RZ ;  /* 0x000000050e027210 */ /* 0x000fda0007f3e0ff */
[----:B------:R-:W-:Y:S05]  /*27370*/  WARPSYNC.COLLECTIVE R15, `(.L_x_14910) ;  /* 0x000000000f087348 */ /* 0x000fea0003c00000 */
[----:B------:R0:W1:Y:S02]  /*27380*/  SHFL.IDX P6, R14, R13, R12, R11 ;  /* 0x0000000c0d0e7389 */ /* 0x00006400000c000b */
[----:B01----:R-:W-:Y:S01]  /*27390*/  ENDCOLLECTIVE ;  /* 0x000000000000791b */ /* 0x003fe20003800000 */
.L_x_14910:
        /* <DEDUP_REMOVED lines=11> */
.L_x_14911:
[----:B------:R-:W-:Y:S01]  /*27450*/  MOV R13, R19 ;  /* 0x00000013000d7202 */ /* 0x000fe20000000f00 */
[----:B------:R-:W-:Y:S01]  /*27460*/  IMAD.MOV.U32 R12, RZ, RZ, 0x4 ;  /* 0x00000004ff0c7424 */ /* 0x000fe200078e00ff */
[----:B------:R-:W-:-:S13]  /*27470*/  IADD3 R2, P1, R14, R5, RZ ;  /* 0x000000050e027210 */ /* 0x000fda0007f3e0ff */
[----:B------:R-:W-:Y:S05]  /*27480*/  WARPSYNC.COLLECTIVE R15, `(.L_x_14912) ;  /* 0x000000000f087348 */ /* 0x000fea0003c00000 */
[----:B------:R0:W1:Y:S02]  /*27490*/  SHFL.IDX P6, R14, R13, R12, R11 ;  /* 0x0000000c0d0e7389 */ /* 0x00006400000c000b */
[----:B01----:R-:W-:Y:S01]  /*274a0*/  ENDCOLLECTIVE ;  /* 0x000000000000791b */ /* 0x003fe20003800000 */
.L_x_14912:
        /* <DEDUP_REMOVED lines=11> */
.L_x_14913:
[----:B------:R-:W-:Y:S02]  /*27560*/  IMAD.MOV.U32 R13, RZ, RZ, R19 ;  /* 0x000000ffff0d7224 */ /* 0x000fe400078e0013 */
[----:B------:R-:W-:Y:S01]  /*27570*/  IMAD.MOV.U32 R12, RZ, RZ, 0x5 ;  /* 0x00000005ff0c7424 */ /* 0x000fe200078e00ff */
[----:B------:R-:W-:-:S13]  /*27580*/  IADD3 R2, P1, R14, R5, RZ ;  /* 0x000000050e027210 */ /* 0x000fda0007f3e0ff */
[----:B------:R-:W-:Y:S05]  /*27590*/  WARPSYNC.COLLECTIVE R15, `(.L_x_14914) ;  /* 0x000000000f087348 */ /* 0x000fea0003c00000 */
[----:B------:R0:W1:Y:S02]  /*275a0*/  SHFL.IDX P6, R14, R13, R12, R11 ;  /* 0x0000000c0d0e7389 */ /* 0x00006400000c000b */
[----:B01----:R-:W-:Y:S01]  /*275b0*/  ENDCOLLECTIVE ;  /* 0x000000000000791b */ /* 0x003fe20003800000 */
.L_x_14914:
        /* <DEDUP_REMOVED lines=11> */
.L_x_14915:
[----:B------:R-:W-:Y:S02]  /*27670*/  IMAD.MOV.U32 R13, RZ, RZ, R19 ;  /* 0x000000ffff0d7224 */ /* 0x000fe400078e0013 */
[----:B------:R-:W-:Y:S01]  /*27680*/  IMAD.MOV.U32 R12, RZ, RZ, 0x6 ;  /* 0x00000006ff0c7424 */ /* 0x000fe200078e00ff */
[----:B------:R-:W-:-:S13]  /*27690*/  IADD3 R2, P1, R14, R5, RZ ;  /* 0x000000050e027210 */ /* 0x000fda0007f3e0ff */
[----:B------:R-:W-:Y:S05]  /*276a0*/  WARPSYNC.COLLECTIVE R15, `(.L_x_14916) ;  /* 0x000000000f087348 */ /* 0x000fea0003c00000 */
[----:B------:R0:W1:Y:S02]  /*276b0*/  SHFL.IDX P6, R14, R13, R12, R11 ;  /* 0x0000000c0d0e7389 */ /* 0x00006400000c000b */
[----:B01----:R-:W-:Y:S01]  /*276c0*/  ENDCOLLECTIVE ;  /* 0x000000000000791b */ /* 0x003fe20003800000 */
.L_x_14916:
        /* <DEDUP_REMOVED lines=11> */
.L_x_14917:
[----:B------:R-:W-:Y:S02]  /*27780*/  IMAD.MOV.U32 R13, RZ, RZ, R19 ;  /* 0x000000ffff0d7224 */ /* 0x000fe400078e0013 */
[----:B------:R-:W-:Y:S01]  /*27790*/  IMAD.MOV.U32 R12, RZ, RZ, 0x7 ;  /* 0x00000007ff0c7424 */ /* 0x000fe200078e00ff */
[----:B------:R-:W-:-:S13]  /*277a0*/  IADD3 R2, P1, R14, R5, RZ ;  /* 0x000000050e027210 */ /* 0x000fda0007f3e0ff */
[----:B------:R-:W-:Y:S05]  /*277b0*/  WARPSYNC.COLLECTIVE R15, `(.L_x_14918) ;  /* 0x000000000f087348 */ /* 0x000fea0003c00000 */
[----:B------:R0:W1:Y:S02]  /*277c0*/  SHFL.IDX P6, R14, R13, R12, R11 ;  /* 0x0000000c0d0e7389 */ /* 0x00006400000c000b */
[----:B01----:R-:W-:Y:S01]  /*277d0*/  ENDCOLLECTIVE ;  /* 0x000000000000791b */ /* 0x003fe20003800000 */
.L_x_14918:
        /* <DEDUP_REMOVED lines=10> */
.L_x_14919:
[----:B------:R-:W-:Y:S05]  /*27880*/  BRA `(.L_x_14920) ;  /* 0xffffff8c00fc7947 */ /* 0x000fea000383ffff */
.L_x_14703:
[----:B------:R-:W-:Y:S01]  /*27890*/  BSSY B0, `(.L_x_14921) ;  /* 0x0000008000007945 */ /* 0x000fe20003800000 */
[----:B-1----:R-:W-:Y:S02]  /*278a0*/  IMAD.MOV.U32 R13, RZ, RZ, R24 ;  /* 0x000000ffff0d7224 */ /* 0x002fe400078e0018 */
[----:B------:R-:W-:Y:S02]  /*278b0*/  IMAD.MOV.U32 R12, RZ, RZ, RZ ;  /* 0x000000ffff0c7224 */ /* 0x000fe400078e00ff */
[----:B------:R-:W-:Y:S02]  /*278c0*/  IMAD.MOV.U32 R11, RZ, RZ, 0x1f ;  /* 0x0000001fff0b7424 */ /* 0x000fe400078e00ff */
[----:B------:R-:W-:-:S07]  /*278d0*/  IMAD.MOV.U32 R15, RZ, RZ, -0x1 ;  /* 0xffffffffff0f7424 */ /* 0x000fce00078e00ff */
[----:B0-2--5:R-:W-:Y:S05]  /*278e0*/  WARPSYNC.COLLECTIVE R15, `(.L_x_14922) ;  /* 0x000000000f087348 */ /* 0x025fea0003c00000 */
[----:B------:R1:W3:Y:S02]  /*278f0*/  SHFL.IDX P6, R14, R13, R12, R11 ;  /* 0x0000000c0d0e7389 */ /* 0x0002e400000c000b */
[----:B0123-5:R-:W-:Y:S01]  /*27900*/  ENDCOLLECTIVE ;  /* 0x000000000000791b */ /* 0x02ffe20003800000 */
.L_x_14922:
[----:B------:R-:W-:Y:S05]  /*27910*/  BSYNC B0 ;  /* 0x0000000000007941 */ /* 0x000fea0003800000 */
.L_x_14921:
        /* <DEDUP_REMOVED lines=9> */
.L_x_14923:
        /* <DEDUP_REMOVED lines=23> */
.L_x_14924:
[----:B------:R-:W-:Y:S02]  /*27b20*/  MOV R12, 0x2 ;  /* 0x00000002000c7802 */ /* 0x000fe40000000f00 */
[----:B------:R-:W-:-:S05]  /*27b30*/  SEL R4, R14, RZ, P1 ;  /* 0x000000ff0e047207 */ /* 0x000fca0000800000 */
[----:B------:R-:W-:-:S04]  /*27b40*/  IMAD.IADD R4, R13, 0x1, R4 ;  /* 0x000000010d047824 */ /* 0x000fc800078e0204 */
[----:B------:R-:W-:-:S07]  /*27b50*/  IMAD.MOV.U32 R13, RZ, RZ, R4 ;  /* 0x000000ffff0d7224 */ /* 0x000fce00078e0004 */
[----:B------:R-:W-:Y:S05]  /*27b60*/  WARPSYNC.COLLECTIVE R15, `(.L_x_14925) ;  /* 0x000000000f087348 */ /* 0x000fea0003c00000 */
[----:B------:R0:W1:Y:S02]  /*27b70*/  SHFL.UP P6, R14, R13, R12, R11 ;  /* 0x0400000c0d0e7389 */ /* 0x00006400000c000b */
[----:B01----:R-:W-:Y:S01]  /*27b80*/  ENDCOLLECTIVE ;  /* 0x000000000000791b */ /* 0x003fe20003800000 */
.L_x_14925:
[----:B------:R-:W-:Y:S01]  /*27b90*/  IMAD.MOV.U32 R12, RZ, RZ, 0x4 ;  /* 0x00000004ff0c7424 */ /* 0x000fe200078e00ff */
[----:B------:R-:W-:-:S05]  /*27ba0*/  SEL R3, R14, RZ, P2 ;  /* 0x000000ff0e037207 */ /* 0x000fca0001000000 */
[----:B------:R-:W-:-:S04]  /*27bb0*/  IMAD.IADD R2, R4, 0x1, R3 ;  /* 0x0000000104027824 */ /* 0x000fc800078e0203 */
[----:B------:R-:W-:-:S07]  /*27bc0*/  IMAD.MOV.U32 R13, RZ, RZ, R2 ;  /* 0x000000ffff0d7224 */ /* 0x000fce00078e0002 */
[----:B------:R-:W-:Y:S05]  /*27bd0*/  WARPSYNC.COLLECTIVE R15, `(.L_x_14926) ;  /* 0x000000000f087348 */ /* 0x000fea0003c00000 */
[----:B------:R0:W1:Y:S02]  /*27be0*/  SHFL.UP P6, R14, R13, R12, R11 ;  /* 0x0400000c0d0e7389 */ /* 0x00006400000c000b */
[----:B01----:R-:W-:Y:S01]  /*27bf0*/  ENDCOLLECTIVE ;  /* 0x000000000000791b */ /* 0x003fe20003800000 */
.L_x_14926:
[----:B------:R-:W-:Y:S01]  /*27c00*/  IMAD.MOV.U32 R12, RZ, RZ, 0x8 ;  /* 0x00000008ff0c7424 */ /* 0x000fe200078e00ff */
[----:B------:R-:W-:-:S05]  /*27c10*/  SEL R3, R14, RZ, P3 ;  /* 0x000000ff0e037207 */ /* 0x000fca0001800000 */
[----:B------:R-:W-:-:S04]  /*27c20*/  IMAD.IADD R3, R2, 0x1, R3 ;  /* 0x0000000102037824 */ /* 0x000fc800078e0203 */
[----:B------:R-:W-:-:S07]  /*27c30*/  IMAD.MOV.U32 R13, RZ, RZ, R3 ;  /* 0x000000ffff0d7224 */ /* 0x000fce00078e0003 */
[----:B------:R-:W-:Y:S05]  /*27c40*/  WARPSYNC.COLLECTIVE R15, `(.L_x_14927) ;  /* 0x000000000f087348 */ /* 0x000fea0003c00000 */
[----:B------:R0:W1:Y:S02]  /*27c50*/  SHFL.UP P6, R14, R13, R12, R11 ;  /* 0x0400000c0d0e7389 */ /* 0x00006400000c000b */
[----:B01----:R-:W-:Y:S01]  /*27c60*/  ENDCOLLECTIVE ;  /* 0x000000000000791b */ /* 0x003fe20003800000 */
.L_x_14927:
[----:B------:R-:W-:Y:S02]  /*27c70*/  MOV R12, 0x10 ;  /* 0x00000010000c7802 */ /* 0x000fe40000000f00 */
[----:B------:R-:W-:-:S05]  /*27c80*/  SEL R4, R14, RZ, P4 ;  /* 0x000000ff0e047207 */ /* 0x000fca0002000000 */
[----:B------:R-:W-:-:S04]  /*27c90*/  IMAD.IADD R4, R3, 0x1, R4 ;  /* 0x0000000103047824 */ /* 0x000fc800078e0204 */
[----:B------:R-:W-:-:S07]  /*27ca0*/  IMAD.MOV.U32 R13, RZ, RZ, R4 ;  /* 0x000000ffff0d7224 */ /* 0x000fce00078e0004 */
[----:B------:R-:W-:Y:S05]  /*27cb0*/  WARPSYNC.COLLECTIVE R15, `(.L_x_14928) ;  /* 0x000000000f087348 */ /* 0x000fea0003c00000 */
[----:B------:R0:W1:Y:S02]  /*27cc0*/  SHFL.UP P6, R14, R13, R12, R11 ;  /* 0x0400000c0d0e7389 */ /* 0x00006400000c000b */
[----:B01----:R-:W-:Y:S01]  /*27cd0*/  ENDCOLLECTIVE ;  /* 0x000000000000791b */ /* 0x003fe20003800000 */
.L_x_14928:
        /* <DEDUP_REMOVED lines=8> */
.L_x_14929:
[----:B------:R-:W-:Y:S05]  /*27d60*/  BRA `(.L_x_14930) ;  /* 0xffffff9000107947 */ /* 0x000fea000383ffff */
.L_x_14706:
[----:B------:R-:W-:Y:S01]  /*27d70*/  BSSY B0, `(.L_x_14931) ;  /* 0x0000007000007945 */ /* 0x000fe20003800000 */
[----:B------:R-:W-:Y:S02]  /*27d80*/  IMAD.MOV.U32 R12, RZ, RZ, 0x1 ;  /* 0x00000001ff0c7424 */ /* 0x000fe400078e00ff */
[----:B------:R-:W-:Y:S02]  /*27d90*/  IMAD.MOV.U32 R11, RZ, RZ, RZ ;  /* 0x000000ffff0b7224 */ /* 0x000fe400078e00ff */
[----:B------:R-:W-:-:S07]  /*27da0*/  IMAD.MOV.U32 R15, RZ, RZ, -0x1 ;  /* 0xffffffffff0f7424 */ /* 0x000fce00078e00ff */
[----:B-----5:R-:W-:Y:S05]  /*27db0*/  WARPSYNC.COLLECTIVE R15, `(.L_x_14932) ;  /* 0x000000000f087348 */ /* 0x020fea0003c00000 */
[----:B------:R0:W1:Y:S02]  /*27dc0*/  SHFL.UP P6, R14, R13, R12, R11 ;  /* 0x0400000c0d0e7389 */ /* 0x00006400000c000b */
[----:B01---5:R-:W-:Y:S01]  /*27dd0*/  ENDCOLLECTIVE ;  /* 0x000000000000791b */ /* 0x023fe20003800000 */
.L_x_14932:
[----:B------:R-:W-:Y:S05]  /*27de0*/  BSYNC B0 ;  /* 0x0000000000007941 */ /* 0x000fea0003800000 */
.L_x_14931:
        /* <DEDUP_REMOVED lines=8> */
.L_x_14933:
[----:B------:R-:W-:Y:S01]  /*27e70*/  IMAD.MOV.U32 R12, RZ, RZ, 0x4 ;  /* 0x00000004ff0c7424 */ /* 0x000fe200078e00ff */
[----:B------:R-:W-:-:S05]  /*27e80*/  SEL R2, R14, RZ, P2 ;  /* 0x000000ff0e027207 */ /* 0x000fca0001000000 */
[----:B------:R-:W-:-:S04]  /*27e90*/  IMAD.IADD R2, R13, 0x1, R2 ;  /* 0x000000010d027824 */ /* 0x000fc800078e0202 */
[----:B------:R-:W-:-:S07]  /*27ea0*/  IMAD.MOV.U32 R13, RZ, RZ, R2 ;  /* 0x000000ffff0d7224 */ /* 0x000fce00078e0002 */
[----:B------:R-:W-:Y:S05]  /*27eb0*/  WARPSYNC.COLLECTIVE R15, `(.L_x_14934) ;  /* 0x000000000f087348 */ /* 0x000fea0003c00000 */
[----:B------:R0:W1:Y:S02]  /*27ec0*/  SHFL.UP P6, R14, R13, R12, R11 ;  /* 0x0400000c0d0e7389 */ /* 0x00006400000c000b */
[----:B01----:R-:W-:Y:S01]  /*27ed0*/  ENDCOLLECTIVE ;  /* 0x000000000000791b */ /* 0x003fe20003800000 */
.L_x_14934:
[----:B------:R-:W-:Y:S01]  /*27ee0*/  IMAD.MOV.U32 R12, RZ, RZ, 0x8 ;  /* 0x00000008ff0c7424 */ /* 0x000fe200078e00ff */
[----:B------:R-:W-:-:S05]  /*27ef0*/  SEL R3, R14, RZ, P3 ;  /* 0x000000ff0e037207 */ /* 0x000fca0001800000 */
[----:B------:R-:W-:-:S04]  /*27f00*/  IMAD.IADD R3, R2, 0x1, R3 ;  /* 0x0000000102037824 */ /* 0x000fc800078e0203 */
[----:B------:R-:W-:-:S07]  /*27f10*/  IMAD.MOV.U32 R13, RZ, RZ, R3 ;  /* 0x000000ffff0d7224 */ /* 0x000fce00078e0003 */
[----:B------:R-:W-:Y:S05]  /*27f20*/  WARPSYNC.COLLECTIVE R15, `(.L_x_14935) ;  /* 0x000000000f087348 */ /* 0x000fea0003c00000 */
[----:B------:R0:W1:Y:S02]  /*27f30*/  SHFL.UP P6, R14, R13, R12, R11 ;  /* 0x0400000c0d0e7389 */ /* 0x00006400000c000b */
[----:B01----:R-:W-:Y:S01]  /*27f40*/  ENDCOLLECTIVE ;  /* 0x000000000000791b */ /* 0x003fe20003800000 */
.L_x_14935:
[----:B------:R-:W-:Y:S01]  /*27f50*/  IMAD.MOV.U32 R12, RZ, RZ, 0x10 ;  /* 0x00000010ff0c7424 */ /* 0x000fe200078e00ff */
[----:B------:R-:W-:-:S04]  /*27f60*/  SEL R4, R14, RZ, P4 ;  /* 0x000000ff0e047207 */ /* 0x000fc80002000000 */
[----:B------:R-:W-:-:S05]  /*27f70*/  IADD3 R4, R3, R4, RZ ;  /* 0x0000000403047210 */ /* 0x000fca0007ffe0ff */
[----:B------:R-:W-:-:S07]  /*27f80*/  IMAD.MOV.U32 R13, RZ, RZ, R4 ;  /* 0x000000ffff0d7224 */ /* 0x000fce00078e0004 */
[----:B------:R-:W-:Y:S05]  /*27f90*/  WARPSYNC.COLLECTIVE R15, `(.L_x_14936) ;  /* 0x000000000f087348 */ /* 0x000fea0003c00000 */
[----:B------:R0:W1:Y:S02]  /*27fa0*/  SHFL.UP P6, R14, R13, R12, R11 ;  /* 0x0400000c0d0e7389 */ /* 0x00006400000c000b */
[----:B01----:R-:W-:Y:S01]  /*27fb0*/  ENDCOLLECTIVE ;  /* 0x000000000000791b */ /* 0x003fe20003800000 */
.L_x_14936:
        /* <DEDUP_REMOVED lines=8> */
.L_x_14937:
[----:B------:R-:W-:Y:S05]  /*28040*/  BRA `(.L_x_14938) ;  /* 0xffffff8c00fc7947 */ /* 0x000fea000383ffff */
.L_x_14708:
[----:B------:R-:W-:Y:S01]  /*28050*/  BSSY B0, `(.L_x_14939) ;  /* 0x0000006000007945 */ /* 0x000fe20003800000 */
[----:B------:R-:W-:Y:S01]  /*28060*/  PLOP3.LUT P6, PT, P6, PT, PT, 0x8, 0x0 ;  /* 0x000000000000781c */ /* 0x000fe200037ce170 */
[----:B------:R-:W-:-:S12]  /*28070*/  IMAD.MOV.U32 R15, RZ, RZ, -0x1 ;  /* 0xffffffffff0f7424 */ /* 0x000fd800078e00ff */
[----:B0----5:R-:W-:Y:S05]  /*28080*/  WARPSYNC.COLLECTIVE R15, `(.L_x_14940) ;  /* 0x000000000f087348 */ /* 0x021fea0003c00000 */
[----:B------:R-:W-:Y:S01]  /*28090*/  VOTE.ANY R14, PT, P6 ;  /* 0x00000000000e7806 */ /* 0x000fe200030e0100 */
[----:B0----5:R-:W-:Y:S06]  /*280a0*/  ENDCOLLECTIVE ;  /* 0x000000000000791b */ /* 0x021fec0003800000 */
.L_x_14940:
[----:B------:R-:W-:Y:S05]  /*280b0*/  BSYNC B0 ;  /* 0x0000000000007941 */ /* 0x000fea0003800000 */
.L_x_14939:
        /* <DEDUP_REMOVED lines=10> */
.L_x_14941:
[----:B------:R-:W-:Y:S02]  /*28160*/  IMAD.MOV.U32 R13, RZ, RZ, R5 ;  /* 0x000000ffff0d7224 */ /* 0x000fe400078e0005 */
[----:B------:R-:W-:-:S07]  /*28170*/  IMAD.MOV.U32 R25, RZ, RZ, R14 ;  /* 0x000000ffff197224 */ /* 0x000fce00078e000e */
[----:B------:R-:W-:Y:S05]  /*28180*/  WARPSYNC.COLLECTIVE R15, `(.L_x_14942) ;  /* 0x000000000f087348 */ /* 0x000fea0003c00000 */
[----:B------:R0:W1:Y:S02]  /*28190*/  SHFL.IDX P6, R14, R13, R12, R11 ;  /* 0x0000000c0d0e7389 */ /* 0x00006400000c000b */
[----:B01----:R-:W-:Y:S01]  /*281a0*/  ENDCOLLECTIVE ;  /* 0x000000000000791b */ /* 0x003fe20003800000 */
.L_x_14942:
[----:B------:R-:W-:Y:S01]  /*281b0*/  IMAD.MOV.U32 R5, RZ, RZ, R14 ;  /* 0x000000ffff057224 */ /* 0x000fe200078e000e */
[----:B------:R-:W-:Y:S06]  /*281c0*/  BRA `(.L_x_14943) ;  /* 0xffffff8c00dc7947 */ /* 0x000fec000383ffff */
.L_x_14710:
[----:B------:R-:W-:Y:S01]  /*281d0*/  BSSY B0, `(.L_x_14944) ;  /* 0x0000007000007945 */ /* 0x000fe20003800000 */
[----:B------:R-:W-:Y:S01]  /*281e0*/  IMAD.MOV.U32 R13, RZ, RZ, R2 ;  /* 0x000000ffff0d7224 */ /* 0x000fe200078e0002 */
[----:B------:R-:W-:Y:S01]  /*281f0*/  MOV R11, 0x1f ;  /* 0x0000001f000b7802 */ /* 0x000fe20000000f00 */
[----:B------:R-:W-:-:S07]  /*28200*/  IMAD.MOV.U32 R15, RZ, RZ, -0x1 ;  /* 0xffffffffff0f7424 */ /* 0x000fce00078e00ff */
[----:B0123-5:R-:W-:Y:S05]  /*28210*/  WARPSYNC.COLLECTIVE R15, `(.L_x_14945) ;  /* 0x000000000f087348 */ /* 0x02ffea0003c00000 */
[----:B------:R4:W0:Y:S02]  /*28220*/  SHFL.IDX P6, R14, R13, R12, R11 ;  /* 0x0000000c0d0e7389 */ /* 0x00082400000c000b */
[----:B012345:R-:W-:Y:S01]  /*28230*/  ENDCOLLECTIVE ;  /* 0x000000000000791b */ /* 0x03ffe20003800000 */
.L_x_14945:
[----:B------:R-:W-:Y:S05]  /*28240*/  BSYNC B0 ;  /* 0x0000000000007941 */ /* 0x000fea0003800000 */
.L_x_14944:
[----:B------:R-:W-:Y:S01]  /*28250*/  IMAD.MOV.U32 R24, RZ, RZ, R14 ;  /* 0x000000ffff187224 */ /* 0x000fe200078e000e */
[----:B------:R-:W-:Y:S06]  /*28260*/  BRA `(.L_x_14709) ;  /* 0xffffff8c00cc7947 */ /* 0x000fec000383ffff */
.L_x_14716:
[----:B0-----:R0:W4:Y:S02]  /*28270*/  SYNCS.PHASECHK.TRANS64.TRYWAIT P0, [R5+URZ+0x16820], R0 ;  /* 0x01682000050075a7 */ /* 0x001124000800017f */
[----:B----4-:R-:W-:Y:S05]  /*28280*/  @!P0 NANOSLEEP.SYNCS 0x989680 ;  /* 0x009896800000895d */ /* 0x010fea0003900000 */
[----:B------:R-:W4:Y:S02]  /*28290*/  @!P0 SYNCS.PHASECHK.TRANS64 P0, [R5+URZ+0x16820], R0 ;  /* 0x01682000050085a7 */ /* 0x000f24000800007f */
[----:B----4-:R-:W-:Y:S05]  /*282a0*/  @!P0 BRA `(.L_x_14716) ;  /* 0xfffffffc00f08947 */ /* 0x010fea000383ffff */
[----:B------:R-:W-:Y:S05]  /*282b0*/  BRA `(.L_x_14946) ;  /* 0xffffff9800287947 */ /* 0x000fea000383ffff */
.L_x_14717:
[----:B------:R-:W4:Y:S01]  /*282c0*/  S2R R2, SR_TID.X ;  /* 0x0000000000027919 */ /* 0x000f220000002100 */
[----:B------:R-:W-:Y:S01]  /*282d0*/  BSSY B0, `(.L_x_14947) ;  /* 0x000000a000007945 */ /* 0x000fe20003800000 */
[----:B------:R-:W-:Y:S02]  /*282e0*/  IMAD.MOV.U32 R12, RZ, RZ, RZ ;  /* 0x000000ffff0c7224 */ /* 0x000fe400078e00ff */
[----:B------:R-:W-:Y:S02]  /*282f0*/  IMAD.MOV.U32 R11, RZ, RZ, 0x1f ;  /* 0x0000001fff0b7424 */ /* 0x000fe400078e00ff */
[----:B------:R-:W-:Y:S01]  /*28300*/  IMAD.MOV.U32 R15, RZ, RZ, -0x1 ;  /* 0xffffffffff0f7424 */ /* 0x000fe200078e00ff */
[----:B----4-:R-:W-:-:S04]  /*28310*/  SHF.R.U32.HI R2, RZ, 0x5, R2 ;  /* 0x00000005ff027819 */ /* 0x010fc80000011602 */
[----:B------:R-:W-:-:S05]  /*28320*/  LOP3.LUT R2, R2, 0x3, RZ, 0xc0, !PT ;  /* 0x0000000302027812 */ /* 0x000fca00078ec0ff */
[----:B-1----:R-:W-:-:S07]  /*28330*/  IMAD.MOV.U32 R13, RZ, RZ, R2 ;  /* 0x000000ffff0d7224 */ /* 0x002fce00078e0002 */
[----:B0-23-5:R-:W-:Y:S05]  /*28340*/  WARPSYNC.COLLECTIVE R15, `(.L_x_14948) ;  /* 0x000000000f087348 */ /* 0x02dfea0003c00000 */
[----:B------:R1:W4:Y:S02]  /*28350*/  SHFL.IDX P6, R14, R13, R12, R11 ;  /* 0x0000000c0d0e7389 */ /* 0x00032400000c000b */
[----:B012345:R-:W-:Y:S01]  /*28360*/  ENDCOLLECTIVE ;  /* 0x000000000000791b */ /* 0x03ffe20003800000 */
.L_x_14948:
[----:B------:R-:W-:Y:S05]  /*28370*/  BSYNC B0 ;  /* 0x0000000000007941 */ /* 0x000fea0003800000 */
.L_x_14947:
[----:B------:R-:W-:Y:S05]  /*28380*/  BRA `(.L_x_14949) ;  /* 0xffffff9800107947 */ /* 0x000fea000383ffff */
.L_x_14718:
[----:B------:R-:W-:Y:S01]  /*28390*/  BSSY B0, `(.L_x_14950) ;  /* 0x0000006000007945 */ /* 0x000fe20003800000 */
[----:B------:R-:W-:-:S07]  /*283a0*/  IMAD.MOV.U32 R15, RZ, RZ, -0x1 ;  /* 0xffffffffff0f7424 */ /* 0x000fce00078e00ff */
[----:B0123-5:R-:W-:Y:S05]  /*283b0*/  WARPSYNC.COLLECTIVE R15, `(.L_x_14951) ;  /* 0x000000000f0c7348 */ /* 0x02ffea0003c00000 */
[----:B------:R-:W-:Y:S02]  /*283c0*/  ELECT P6, UR62, PT ;  /* 0x00000000003e782f */ /* 0x000fe400038c0000 */
[----:B------:R-:W-:Y:S01]  /*283d0*/  MOV R14, UR62 ;  /* 0x0000003e000e7c02 */ /* 0x000fe20008000f00 */
[----:B0123-5:R-:W-:Y:S10]  /*283e0*/  ENDCOLLECTIVE ;  /* 0x000000000000791b */ /* 0x02fff40003800000 */
.L_x_14951:
[----:B------:R-:W-:Y:S05]  /*283f0*/  BSYNC B0 ;  /* 0x0000000000007941 */ /* 0x000fea0003800000 */
.L_x_14950:
[----:B------:R-:W-:Y:S05]  /*28400*/  BRA `(.L_x_14952) ;  /* 0xffffff9800047947 */ /* 0x000fea000383ffff */
.L_x_14720:
[----:B0-----:R0:W4:Y:S02]  /*28410*/  SYNCS.PHASECHK.TRANS64.TRYWAIT P1, [R3+URZ+0x16840], R2 ;  /* 0x01684002030075a7 */ /* 0x001124000802017f */
[----:B----4-:R-:W-:Y:S05]  /*28420*/  @!P1 NANOSLEEP.SYNCS 0x989680 ;  /* 0x009896800000995d */ /* 0x010fea0003900000 */
[----:B------:R-:W4:Y:S02]  /*28430*/  @!P1 SYNCS.PHASECHK.TRANS64 P1, [R3+URZ+0x16840], R2 ;  /* 0x01684002030095a7 */ /* 0x000f24000802007f */
[----:B----4-:R-:W-:Y:S05]  /*28440*/  @!P1 BRA `(.L_x_14720) ;  /* 0xfffffffc00f09947 */ /* 0x010fea000383ffff */
[----:B------:R-:W-:Y:S05]  /*28450*/  BRA `(.L_x_14953) ;  /* 0xffffff9800287947 */ /* 0x000fea000383ffff */
.L_x_14722:
[----:B----4-:R4:W0:Y:S02]  /*28460*/  SYNCS.PHASECHK.TRANS64.TRYWAIT P1, [R5+URZ+0x16840], R0 ;  /* 0x01684000050075a7 */ /* 0x010824000802017f */
[----:B0-----:R-:W-:Y:S05]  /*28470*/  @!P1 NANOSLEEP.SYNCS 0x989680 ;  /* 0x009896800000995d */ /* 0x001fea0003900000 */
[----:B------:R-:W0:Y:S02]  /*28480*/  @!P1 SYNCS.PHASECHK.TRANS64 P1, [R5+URZ+0x16840], R0 ;  /* 0x01684000050095a7 */ /* 0x000e24000802007f */
[----:B0-----:R-:W-:Y:S05]  /*28490*/  @!P1 BRA `(.L_x_14722) ;  /* 0xfffffffc00f09947 */ /* 0x001fea000383ffff */
[----:B------:R-:W-:Y:S05]  /*284a0*/  BRA `(.L_x_14954) ;  /* 0xffffff9800387947 */ /* 0x000fea000383ffff */
.L_x_14724:
[----:B------:R0:W0:Y:S02]  /*284b0*/  SYNCS.PHASECHK.TRANS64.TRYWAIT P1, [R3+URZ+0x16860], R2 ;  /* 0x01686002030075a7 */ /* 0x000024000802017f */
[----:B0-----:R-:W-:Y:S05]  /*284c0*/  @!P1 NANOSLEEP.SYNCS 0x989680 ;  /* 0x009896800000995d */ /* 0x001fea0003900000 */
[----:B------:R-:W0:Y:S02]  /*284d0*/  @!P1 SYNCS.PHASECHK.TRANS64 P1, [R3+URZ+0x16860], R2 ;  /* 0x01686002030095a7 */ /* 0x000e24000802007f */
[----:B0-----:R-:W-:Y:S05]  /*284e0*/  @!P1 BRA `(.L_x_14724) ;  /* 0xfffffffc00f09947 */ /* 0x001fea000383ffff */
[----:B------:R-:W-:Y:S05]  /*284f0*/  BRA `(.L_x_14955) ;  /* 0xffffff9800347947 */ /* 0x000fea000383ffff */
.L_x_14956:
        /* <DEDUP_REMOVED lines=16> */
.L_x_16011:


//--------------------- .text._ZN7cutlass13device_kernelIN5flash11enable_sm90INS1_16FlashAttnFwdSm90INS1_25CollectiveMainloopFwdSm90ILi2EN4cute5tupleIJNS5_1CILi1EEES8_S8_EEENS6_IJNS7_ILi192EEENS7_ILi128EEENS7_ILi64EEEEEELi64ENS_6half_tEfNS_4arch4Sm90ELb1ELb0ELb1ELb0ELb1ELb0ELb0ELb1ELb1ELb1ELb1ELb0EEENS1_21CollectiveEpilogueFwdINS6_IJSA_SC_SB_EEES9_SE_SG_Li384ELb0ELb1ELb1ELb0EEENS1_19SingleTileSchedulerILb0ELb1ELb1ELi192EEEEEEEEEvNT_6ParamsE --------------------------
	.section	.text._ZN7cutlass13device_kernelIN5flash11enable_sm90INS1_16FlashAttnFwdSm90INS1_25CollectiveMainloopFwdSm90ILi2EN4cute5tupleIJNS5_1CILi1EEES8_S8_EEENS6_IJNS7_ILi192EEENS7_ILi128EEENS7_ILi64EEEEEELi64ENS_6half_tEfNS_4arch4Sm90ELb1ELb0ELb1ELb0ELb1ELb0ELb0ELb1ELb1ELb1ELb1ELb0EEENS1_21CollectiveEpilogueFwdINS6_IJSA_SC_SB_EEES9_SE_SG_Li384ELb0ELb1ELb1ELb0EEENS1_19SingleTileSchedulerILb0ELb1ELb1ELi192EEEEEEEEEvNT_6ParamsE,"ax",@progbits
	.align	128
.text._ZN7cutlass13device_kernelIN5flash11enable_sm90INS1_16FlashAttnFwdSm90INS1_25CollectiveMainloopFwdSm90ILi2EN4cute5tupleIJNS5_1CILi1EEES8_S8_EEENS6_IJNS7_ILi192EEENS7_ILi128EEENS7_ILi64EEEEEELi64ENS_6half_tEfNS_4arch4Sm90ELb1ELb0ELb1ELb0ELb1ELb0ELb0ELb1ELb1ELb1ELb1ELb0EEENS1_21CollectiveEpilogueFwdINS6_IJSA_SC_SB_EEES9_SE_SG_Li384ELb0ELb1ELb1ELb0EEENS1_19SingleTileSchedulerILb0ELb1ELb1ELi192EEEEEEEEEvNT_6ParamsE:
        .type           _ZN7cutlass13device_kernelIN5flash11enable_sm90INS1_16FlashAttnFwdSm90INS1_25CollectiveMainloopFwdSm90ILi2EN4cute5tupleIJNS5_1CILi1EEES8_S8_EEENS6_IJNS7_ILi192EEENS7_ILi128EEENS7_ILi64EEEEEELi64ENS_6half_tEfNS_4arch4Sm90ELb1ELb0ELb1ELb0ELb1ELb0ELb0ELb1ELb1ELb1ELb1ELb0EEENS1_21CollectiveEpilogueFwdINS6_IJSA_SC_SB_EEES9_SE_SG_Li384ELb0ELb1ELb1ELb0EEENS1_19SingleTileSchedulerILb0ELb1ELb1ELi192EEEEEEEEEvNT_6ParamsE,@function
        .size           _ZN7cutlass13device_kernelIN5flash11enable_sm90INS1_16FlashAttnFwdSm90INS1_25CollectiveMainloopFwdSm90ILi2EN4cute5tupleIJNS5_1CILi1EEES8_S8_EEENS6_IJNS7_ILi192EEENS7_ILi128EEENS7_ILi64EEEEEELi64ENS_6half_tEfNS_4arch4Sm90ELb1ELb0ELb1ELb0ELb1ELb0ELb0ELb1ELb1ELb1ELb1ELb0EEENS1_21CollectiveEpilogueFwdINS6_IJSA_SC_SB_EEES9_SE_SG_Li384ELb0ELb1ELb1ELb0EEENS1_19SingleTileSchedulerILb0ELb1ELb1ELi192EEEEEEEEEvNT_6ParamsE,(.L_x_16012 - _ZN7cutlass13device_kernelIN5flash11enable_sm90INS1_16FlashAttnFwdSm90INS1_25CollectiveMainloopFwdSm90ILi2EN4cute5tupleIJNS5_1CILi1EEES8_S8_EEENS6_IJNS7_ILi192EEENS7_ILi128EEENS7_ILi64EEEEEELi64ENS_6half_tEfNS_4arch4Sm90ELb1ELb0ELb1ELb0ELb1ELb0ELb0ELb1ELb1ELb1ELb1ELb0EEENS1_21CollectiveEpilogueFwdINS6_IJSA_SC_SB_EEES9_SE_SG_Li384ELb0ELb1ELb1ELb0EEENS1_19SingleTileSchedulerILb0ELb1ELb1ELi192EEEEEEEEEvNT_6ParamsE)
        .other          _ZN7cutlass13device_kernelIN5flash11enable_sm90INS1_16FlashAttnFwdSm90INS1_25CollectiveMainloopFwdSm90ILi2EN4cute5tupleIJNS5_1CILi1EEES8_S8_EEENS6_IJNS7_ILi192EEENS7_ILi128EEENS7_ILi64EEEEEELi64ENS_6half_tEfNS_4arch4Sm90ELb1ELb0ELb1ELb0ELb1ELb0ELb0ELb1ELb1ELb1ELb1ELb0EEENS1_21CollectiveEpilogueFwdINS6_IJSA_SC_SB_EEES9_SE_SG_Li384ELb0ELb1ELb1ELb0EEENS1_19SingleTileSchedulerILb0ELb1ELb1ELi192EEEEEEEEEvNT_6ParamsE,@"STO_CUDA_ENTRY STV_DEFAULT"
_ZN7cutlass13device_kernelIN5flash11enable_sm90INS1_16FlashAttnFwdSm90INS1_25CollectiveMainloopFwdSm90ILi2EN4cute5tupleIJNS5_1CILi1EEES8_S8_EEENS6_IJNS7_ILi192EEENS7_ILi128EEENS7_ILi64EEEEEELi64ENS_6half_tEfNS_4arch4Sm90ELb1ELb0ELb1ELb0ELb1ELb0ELb0ELb1ELb1ELb1ELb1ELb0EEENS1_21CollectiveEpilogueFwdINS6_IJSA_SC_SB_EEES9_SE_SG_Li384ELb0ELb1ELb1ELb0EEENS1_19SingleTileSchedulerILb0ELb1ELb1ELi192EEEEEEEEEvNT_6ParamsE:
        /* <DEDUP_REMOVED lines=45> */
.L_x_14957:
        /* <DEDUP_REMOVED lines=22> */
.L_x_14958:
        /* <DEDUP_REMOVED lines=18> */
.L_x_14959:
        /* <DEDUP_REMOVED lines=22> */
.L_x_14960:
        /* <DEDUP_REMOVED lines=23> */
.L_x_14961:
        /* <DEDUP_REMOVED lines=9> */
.L_x_14964:
        /* <DEDUP_REMOVED lines=37> */
[----:B0-----:R-:W-:-:S02]  /*0b00*/  UIMAD UR45, UR45, 0xc0, URZ ;  /* 0x000000c02d2d78a4 */ /* 0x001fc4000f8e023f */
        /* <DEDUP_REMOVED lines=54> */
.L_x_14966:
        /* <DEDUP_REMOVED lines=62> */
.L_x_14968:
[----:B------:R-:W-:-:S04]  /*1250*/  SHF.L.U32 R0, RZ, 0x1f, RZ ;  /* 0x0000001fff007819 */ /* 0x000fc800000006ff */
[----:B------:R-:W0:Y:S02]  /*1260*/  SYNCS.PHASECHK.TRANS64.TRYWAIT P0, [UR42+0x16800], R0 ;  /* 0x01680000ff0075a7 */ /* 0x000e24000800016a */
[----:B0-----:R-:W-:Y:S05]  /*1270*/  @!P0 BRA `(.L_x_14969) ;  /* 0x000000d400c88947 */ /* 0x001fea0003800000 */
.L_x_15052:
[----:B------:R-:W-:-:S06]  /*1280*/  ULOP3.LUT UR4, UR40, 0x1, URZ, 0xfc, !UPT ;  /* 0x0000000128047892 */ /* 0x000fcc000f8efc3f */
[----:B------:R-:W-:-:S05]  /*1290*/  IMAD.U32 R2, RZ, RZ, UR4 ;  /* 0x00000004ff027e24 */ /* 0x000fca000f8e00ff */
[----:B------:R-:W-:-:S13]  /*12a0*/  ISETP.NE.AND P0, PT, R2, 0x3, PT ;  /* 0x000000030200780c */ /* 0x000fda0003f05270 */
[----:B------:R-:W-:Y:S05]  /*12b0*/  @!P0 BRA `(.L_x_14970) ;  /* 0x0000000000048947 */ /* 0x000fea0003800000 */
[----:B------:R-:W-:Y:S01]  /*12c0*/  BPT.TRAP 0x1 ;  /* 0x000000040000795c */ /* 0x000fe20000300000 */
.L_x_14970:
[----:B------:R1:W2:Y:S01]  /*12d0*/  SYNCS.PHASECHK.TRANS64.TRYWAIT P1, [UR42+0x16830], R0 ;  /* 0x01683000ff0075a7 */ /* 0x0002a2000802016a */
[----:B------:R-:W-:Y:S05]  /*12e0*/  @!P0 BRA `(.L_x_14971) ;  /* 0x0000000000048947 */ /* 0x000fea0003800000 */
[----:B------:R-:W-:Y:S01]  /*12f0*/  BPT.TRAP 0x1 ;  /* 0x000000040000795c */ /* 0x000fe20000300000 */
.L_x_14971:
[----:B------:R-:W-:-:S05]  /*1300*/  IMAD.U32 R4, RZ, RZ, UR47 ;  /* 0x0000002fff047e24 */ /* 0x000fca000f8e00ff */
[----:B------:R-:W-:Y:S01]  /*1310*/  LOP3.LUT R4, R4, 0x10000, RZ, 0xfc, !PT ;  /* 0x0001000004047812 */ /* 0x000fe200078efcff */
[----:B--2---:R-:W-:Y:S06]  /*1320*/  @P1 BRA `(.L_x_14972) ;  /* 0x0000000000081947 */ /* 0x004fec0003800000 */
[----:B------:R-:W2:Y:S02]  /*1330*/  SYNCS.PHASECHK.TRANS64.TRYWAIT P1, [UR42+0x16830], R0 ;  /* 0x01683000ff0075a7 */ /* 0x000ea4000802016a */
[----:B--2---:R-:W-:Y:S05]  /*1340*/  @!P1 BRA `(.L_x_14973) ;  /* 0x000000d400ac9947 */ /* 0x004fea0003800000 */
.L_x_14972:
        /* <DEDUP_REMOVED lines=38> */
.L_x_14974:
[----:B------:R-:W-:Y:S01]  /*15b0*/  LOP3.LUT R6, R23, 0xffffff80, RZ, 0xc0, !PT ;  /* 0xffffff8017067812 */ /* 0x000fe200078ec0ff */
[----:B------:R-:W-:Y:S01]  /*15c0*/  ULDC UR6, c[0x0][0x9d8] ;  /* 0x0002760000067ab9 */ /* 0x000fe20000000800 */
[----:B------:R-:W-:Y:S01]  /*15d0*/  LEA.HI R94, R94, R17, RZ, 0x2 ;  /* 0x000000115e5e7211 */ /* 0x000fe200078f10ff */
[----:B------:R-:W-:Y:S01]  /*15e0*/  FMUL.FTZ R2, R26, UR6 ;  /* 0x000000061a027c20 */ /* 0x000fe20008410000 */
[----:B------:R-:W-:Y:S01]  /*15f0*/  IADD3 R6, R17, -R6, RZ ;  /* 0x8000000611067210 */ /* 0x000fe20007ffe0ff */
[----:B------:R-:W-:Y:S01]  /*1600*/  FMUL.FTZ R9, R25, UR6 ;  /* 0x0000000619097c20 */ /* 0x000fe20008410000 */
[----:B------:R-:W-:Y:S01]  /*1610*/  FMUL.FTZ R98, R40, UR6 ;  /* 0x0000000628627c20 */ /* 0x000fe20008410000 */
[----:B------:R-:W-:Y:S01]  /*1620*/  LOP3.LUT R94, R94, 0xfffffffc, RZ, 0xc0, !PT ;  /* 0xfffffffc5e5e7812 */ /* 0x000fe200078ec0ff */
[----:B01----:R-:W-:Y:S01]  /*1630*/  FMUL.FTZ R0, R27, UR6 ;  /* 0x000000061b007c20 */ /* 0x003fe20008410000 */
[----:B------:R-:W-:Y:S01]  /*1640*/  SHF.R.S32.HI R3, RZ, 0x1f, R6 ;  /* 0x0000001fff037819 */ /* 0x000fe20000011406 */
[----:B------:R-:W-:Y:S01]  /*1650*/  IMAD.HI R27, R88, 0x55555556, RZ ;  /* 0x55555556581b7827 */ /* 0x000fe200078e02ff */
[----:B------:R-:W-:-:S03]  /*1660*/  UISETP.NE.AND UP0, UPT, UR44, URZ, UPT ;  /* 0x0000003f2c00728c */ /* 0x000fc6000bf05270 */
[----:B------:R-:W-:Y:S01]  /*1670*/  FMUL.FTZ R8, R30, UR6 ;  /* 0x000000061e087c20 */ /* 0x000fe20008410000 */
[-C--:B------:R-:W-:Y:S01]  /*1680*/  LEA.HI R26, R3, R6.reuse, RZ, 0x2 ;  /* 0x00000006031a7211 */ /* 0x080fe200078f10ff */
[----:B------:R-:W-:Y:S01]  /*1690*/  IMAD.IADD R94, R17, 0x1, -R94 ;  /* 0x00000001115e7824 */ /* 0x000fe200078e0a5e */
        /* <DEDUP_REMOVED lines=9> */
[----:B------:R-:W-:Y:S01]  /*1730*/  @UP0 ULDC UR5, c[0x0][0x450] ;  /* 0x0001140000050ab9 */ /* 0x000fe20000000800 */
[----:B------:R-:W-:Y:S01]  /*1740*/  LEA R25, R25, UR45, 0x4 ;  /* 0x0000002d19197c11 */ /* 0x000fe2000f8e20ff */
[----:B------:R-:W-:Y:S01]  /*1750*/  ULDC UR7, c[0x0][0x2f0] ;  /* 0x0000bc0000077ab9 */ /* 0x000fe20000000800 */
[----:B------:R-:W-:Y:S01]  /*1760*/  LOP3.LUT R40, R40, 0xfffffff8, RZ, 0xc0, !PT ;  /* 0xfffffff828287812 */ /* 0x000fe200078ec0ff */
[----:B------:R-:W-:Y:S01]  /*1770*/  FMUL.FTZ R7, R24, UR6 ;  /* 0x0000000618077c20 */ /* 0x000fe20008410000 */
[----:B------:R-:W-:Y:S01]  /*1780*/  LEA.HI R27, R27, R27, RZ, 0x1 ;  /* 0x0000001b1b1b7211 */ /* 0x000fe200078f08ff */
[----:B------:R-:W-:Y:S01]  /*1790*/  FMUL.FTZ R10, R28, UR6 ;  /* 0x000000061c0a7c20 */ /* 0x000fe20008410000 */
[----:B------:R-:W-:Y:S01]  /*17a0*/  LEA.HI R17, R94, R94, RZ, 0x1 ;  /* 0x0000005e5e117211 */ /* 0x000fe200078f08ff */
[----:B------:R-:W-:Y:S01]  /*17b0*/  FMUL.FTZ R28, R29, UR6 ;  /* 0x000000061d1c7c20 */ /* 0x000fe20008410000 */
[----:B------:R-:W-:Y:S01]  /*17c0*/  IADD3 R40, R25, R3, -R40 ;  /* 0x0000000319287210 */ /* 0x000fe20007ffe828 */
[----:B------:R-:W-:Y:S01]  /*17d0*/  IMAD R27, R27, -0x3, R88 ;  /* 0xfffffffd1b1b7824 */ /* 0x000fe200078e0258 */
[----:B------:R-:W-:Y:S01]  /*17e0*/  LOP3.LUT R3, R17, 0x1ffffffe, RZ, 0xc0, !PT ;  /* 0x1ffffffe11037812 */ /* 0x000fe200078ec0ff */
[----:B------:R-:W-:Y:S01]  /*17f0*/  FMUL.FTZ R29, R32, UR6 ;  /* 0x00000006201d7c20 */ /* 0x000fe20008410000 */
[----:B------:R-:W-:Y:S01]  /*1800*/  PLOP3.LUT P1, PT, PT, PT, UP0, 0x80, 0x0 ;  /* 0x000000000000781c */ /* 0x000fe20003f2f008 */
[----:B------:R-:W-:Y:S01]  /*1810*/  IMAD R40, R27, 0x40, R40 ;  /* 0x000000401b287824 */ /* 0x000fe200078e0228 */
[----:B------:R-:W-:Y:S01]  /*1820*/  PLOP3.LUT P2, PT, PT, PT, UP0, 0x80, 0x0 ;  /* 0x000000000000781c */ /* 0x000fe20003f4f008 */
[----:B------:R-:W-:-:S02]  /*1830*/  IMAD.IADD R3, R94, 0x1, -R3 ;  /* 0x000000015e037824 */ /* 0x000fc400078e0a03 */
[----:B------:R-:W-:Y:S01]  /*1840*/  FMUL.FTZ R32, R37, UR6 ;  /* 0x0000000625207c20 */ /* 0x000fe20008410000 */
[----:B------:R-:W0:Y:S01]  /*1850*/  MUFU.TANH R7, R7 ;  /* 0x0000000700077308 */ /* 0x000e220000002400 */
[----:B------:R-:W-:Y:S01]  /*1860*/  ULDC UR10, c[0x0][0x288] ;  /* 0x0000a200000a7ab9 */ /* 0x000fe20000000800 */
[----:B------:R-:W-:Y:S01]  /*1870*/  FMUL.FTZ R11, R31, UR6 ;  /* 0x000000061f0b7c20 */ /* 0x000fe20008410000 */
[----:B------:R-:W-:Y:S01]  /*1880*/  LEA R3, R3, R40, 0x3 ;  /* 0x0000002803037211 */ /* 0x000fe200078e18ff */
[----:B------:R-:W-:Y:S01]  /*1890*/  FMUL.FTZ R31, R36, UR6 ;  /* 0x00000006241f7c20 */ /* 0x000fe20008410000 */
[----:B------:R-:W-:Y:S01]  /*18a0*/  MOV R40, UR7 ;  /* 0x0000000700287c02 */ /* 0x000fe20008000f00 */
[----:B------:R-:W-:Y:S01]  /*18b0*/  FMUL.FTZ R92, R41, UR6 ;  /* 0x00000006295c7c20 */ /* 0x000fe20008410000 */
[----:B------:R-:W-:Y:S01]  /*18c0*/  FMUL.FTZ R90, R44, UR6 ;  /* 0x000000062c5a7c20 */ /* 0x000fe20008410000 */
[----:B------:R-:W-:Y:S01]  /*18d0*/  @P1 IMAD.HI.U32 R27, R3, UR4, RZ ;  /* 0x00000004031b1c27 */ /* 0x000fe2000f8e00ff */
[----:B------:R-:W-:Y:S01]  /*18e0*/  UMOV UR4, 0xffffff80 ;  /* 0xffffff8000047882 */ /* 0x000fe20000000000 */
[----:B------:R-:W1:Y:S01]  /*18f0*/  MUFU.TANH R9, R9 ;  /* 0x0000000900097308 */ /* 0x000e620000002400 */
[----:B------:R-:W-:Y:S01]  /*1900*/  UIMAD UR4, UR46, UR4, 0x80 ;  /* 0x000000802e0474a4 */ /* 0x000fe2000f8e0204 */
[----:B------:R-:W-:Y:S01]  /*1910*/  IMAD.MOV.U32 R33, RZ, RZ, R3 ;  /* 0x000000ffff217224 */ /* 0x000fe200078e0003 */
[----:B------:R-:W-:Y:S01]  /*1920*/  @P2 SHF.R.U32.HI R33, RZ, UR5, R27 ;  /* 0x00000005ff212c19 */ /* 0x000fe2000801161b */
[----:B------:R-:W-:Y:S01]  /*1930*/  FMUL.FTZ R12, R34, UR6 ;  /* 0x00000006220c7c20 */ /* 0x000fe20008410000 */
[----:B------:R-:W-:Y:S01]  /*1940*/  UIADD3 UR5, UR4, 0x1, URZ ;  /* 0x0000000104057890 */ /* 0x000fe2000fffe03f */
[----:B------:R-:W-:Y:S01]  /*1950*/  LOP3.LUT R27, R26, 0x7ffffffc, RZ, 0xc0, !PT ;  /* 0x7ffffffc1a1b7812 */ /* 0x000fe200078ec0ff */
[----:B------:R-:W-:Y:S01]  /*1960*/  UIMAD UR4, UR37, UR7, UR4 ;  /* 0x00000007250472a4 */ /* 0x000fe2000f8e0204 */
[----:B------:R-:W2:Y:S01]  /*1970*/  SHFL.IDX PT, R39, R33, RZ, 0x1c1f ;  /* 0x001c1fff21277589 */ /* 0x000ea200000e0000 */
[----:B------:R-:W3:Y:S01]  /*1980*/  MUFU.TANH R10, R10 ;  /* 0x0000000a000a7308 */ /* 0x000ee20000002400 */
[----:B------:R-:W-:Y:S01]  /*1990*/  FMUL.FTZ R34, R45, UR6 ;  /* 0x000000062d227c20 */ /* 0x000fe20008410000 */
[----:B------:R-:W-:-:S02]  /*19a0*/  IMAD.IADD R6, R6, 0x1, -R27 ;  /* 0x0000000106067824 */ /* 0x000fc400078e0a1b */
[----:B------:R-:W-:Y:S01]  /*19b0*/  FMUL.FTZ R14, R38, UR6 ;  /* 0x00000006260e7c20 */ /* 0x000fe20008410000 */
[----:B------:R-:W-:Y:S02]  /*19c0*/  IMAD.U32 R35, RZ, RZ, UR5 ;  /* 0x00000005ff237e24 */ /* 0x000fe4000f8e00ff */
[----:B------:R-:W-:Y:S01]  /*19d0*/  FMUL.FTZ R38, R48, UR6 ;  /* 0x0000000630267c20 */ /* 0x000fe20008410000 */
[----:B------:R-:W-:Y:S02]  /*19e0*/  IMAD.U32 R37, RZ, RZ, UR4 ;  /* 0x00000004ff257e24 */ /* 0x000fe4000f8e00ff */
[----:B------:R-:W-:Y:S01]  /*19f0*/  FMUL.FTZ R36, R49, UR6 ;  /* 0x0000000631247c20 */ /* 0x000fe20008410000 */
[C---:B------:R-:W-:Y:S01]  /*1a00*/  IMAD R35, R6.reuse, -0x2, R35 ;  /* 0xfffffffe06237824 */ /* 0x040fe200078e0223 */
[----:B------:R-:W4:Y:S01]  /*1a10*/  MUFU.TANH R28, R28 ;  /* 0x0000001c001c7308 */ /* 0x000f220000002400 */
[----:B------:R-:W-:Y:S02]  /*1a20*/  IMAD R37, R6, -0x2, R37 ;  /* 0xfffffffe06257824 */ /* 0x000fe400078e0225 */
[----:B------:R-:W-:Y:S01]  /*1a30*/  FMUL.FTZ R52, R52, UR6 ;  /* 0x0000000634347c20 */ /* 0x000fe20008410000 */
[----:B------:R-:W-:-:S02]  /*1a40*/  IMAD R35, R40, UR37, R35 ;  /* 0x0000002528237c24 */ /* 0x000fc4000f8e0223 */
[----:B------:R-:W-:Y:S01]  /*1a50*/  FMUL.FTZ R53, R53, UR6 ;  /* 0x0000000635357c20 */ /* 0x000fe20008410000 */
[----:B------:R-:W-:Y:S01]  /*1a60*/  FMUL.FTZ R56, R56, UR6 ;  /* 0x0000000638387c20 */ /* 0x000fe20008410000 */
[----:B------:R-:W-:Y:S01]  /*1a70*/  FMUL.FTZ R57, R57, UR6 ;  /* 0x0000000639397c20 */ /* 0x000fe20008410000 */
[----:B------:R-:W-:Y:S01]  /*1a80*/  VIADD R40, R35, -UR10 ;  /* 0x8000000a23287c36 */ /* 0x000fe20008000000 */
[----:B------:R-:W5:Y:S01]  /*1a90*/  MUFU.TANH R29, R29 ;  /* 0x0000001d001d7308 */ /* 0x000f620000002400 */
[----:B------:R-:W-:Y:S01]  /*1aa0*/  FMUL.FTZ R68, R68, UR6 ;  /* 0x0000000644447c20 */ /* 0x000fe20008410000 */
[----:B------:R-:W-:Y:S01]  /*1ab0*/  FMUL.FTZ R50, R50, UR6 ;  /* 0x0000000632327c20 */ /* 0x000fe20008410000 */
[----:B------:R-:W-:Y:S01]  /*1ac0*/  FMUL.FTZ R20, R46, UR6 ;  /* 0x000000062e147c20 */ /* 0x000fe20008410000 */
[----:B------:R-:W-:Y:S01]  /*1ad0*/  FMUL.FTZ R60, R60, UR6 ;  /* 0x000000063c3c7c20 */ /* 0x000fe20008410000 */
[----:B------:R-:W-:Y:S01]  /*1ae0*/  FMUL.FTZ R64, R64, UR6 ;  /* 0x0000000640407c20 */ /* 0x000fe20008410000 */
[----:B--2---:R-:W-:Y:S01]  /*1af0*/  VIADDMNMX R39, R39, R40, R37, PT ;  /* 0x0000002827277246 */ /* 0x004fe20003800125 */
[----:B------:R-:W-:Y:S01]  /*1b00*/  FMUL.FTZ R61, R61, UR6 ;  /* 0x000000063d3d7c20 */ /* 0x000fe20008410000 */
[----:B------:R-:W2:Y:S01]  /*1b10*/  MUFU.TANH R30, R30 ;  /* 0x0000001e001e7308 */ /* 0x000ea20000002400 */
[----:B------:R-:W-:Y:S01]  /*1b20*/  FMUL.FTZ R17, R54, UR6 ;  /* 0x0000000636117c20 */ /* 0x000fe20008410000 */
[C---:B------:R-:W-:Y:S01]  /*1b30*/  ISETP.GT.AND P1, PT, R39.reuse, RZ, PT ;  /* 0x000000ff2700720c */ /* 0x040fe20003f24270 */
[----:B------:R-:W-:Y:S01]  /*1b40*/  FMUL.FTZ R26, R58, UR6 ;  /* 0x000000063a1a7c20 */ /* 0x000fe20008410000 */
[----:B------:R-:W-:Y:S01]  /*1b50*/  ISETP.GT.AND P2, PT, R39, 0x1, PT ;  /* 0x000000012700780c */ /* 0x000fe20003f44270 */
        /* <DEDUP_REMOVED lines=14> */
[----:B------:R-:W-:Y:S01]  /*1c40*/  FMUL.FTZ R80, R80, UR6 ;  /* 0x0000000650507c20 */ /* 0x000fe20008410000 */
[----:B----4-:R-:W-:Y:S01]  /*1c50*/  FSEL R104, R28, -INF , P1 ;  /* 0xff8000001c687808 */ /* 0x010fe20000800000 */
[----:B------:R-:W-:Y:S01]  /*1c60*/  FMUL.FTZ R18, R42, UR6 ;  /* 0x000000062a127c20 */ /* 0x000fe20008410000 */
[----:B------:R-:W-:Y:S01]  /*1c70*/  FMNMX.FTZ R9, R106, R9, !PT ;  /* 0x000000096a097209 */ /* 0x000fe20007810000 */
[----:B------:R-:W-:Y:S01]  /*1c80*/  FMUL.FTZ R81, R81, UR6 ;  /* 0x0000000651517c20 */ /* 0x000fe20008410000 */
[----:B------:R-:W-:Y:S01]  /*1c90*/  ISETP.GT.AND P1, PT, R39, 0x11, PT ;  /* 0x000000112700780c */ /* 0x000fe20003f24270 */
[----:B------:R-:W3:Y:S01]  /*1ca0*/  MUFU.TANH R98, R98 ;  /* 0x0000006200627308 */ /* 0x000ee20000002400 */
[----:B-----5:R-:W-:Y:S01]  /*1cb0*/  FSEL R102, R29, -INF , P2 ;  /* 0xff8000001d667808 */ /* 0x020fe20001000000 */
[----:B------:R-:W-:Y:S01]  /*1cc0*/  FMUL.FTZ R84, R84, UR6 ;  /* 0x0000000654547c20 */ /* 0x000fe20008410000 */
[----:B------:R-:W-:Y:S01]  /*1cd0*/  FMNMX.FTZ R9, R104, R9, !PT ;  /* 0x0000000968097209 */ /* 0x000fe20007810000 */
[----:B------:R-:W-:Y:S01]  /*1ce0*/  FMUL.FTZ R85, R85, UR6 ;  /* 0x0000000655557c20 */ /* 0x000fe20008410000 */
[----:B------:R-:W-:Y:S01]  /*1cf0*/  ISETP.GT.AND P2, PT, R39, 0x18, PT ;  /* 0x000000182700780c */ /* 0x000fe20003f44270 */
[----:B------:R-:W-:Y:S01]  /*1d00*/  ULDC UR4, c[0x0][0x988] ;  /* 0x0002620000047ab9 */ /* 0x000fe20000000800 */
        /* <DEDUP_REMOVED lines=10> */
[C---:B------:R-:W-:Y:S01]  /*1db0*/  ISETP.GT.AND P2, PT, R39.reuse, 0x20, PT ;  /* 0x000000202700780c */ /* 0x040fe20003f44270 */
[----:B------:R-:W4:Y:S01]  /*1dc0*/  SHFL.IDX PT, R62, R33, 0x1, 0x1c1f ;  /* 0x003c1f00213e7f89 */ /* 0x000f2200000e0000 */
        /* <DEDUP_REMOVED lines=29> */
[----:B------:R-:W-:Y:S01]  /*1fa0*/  MUFU.TANH R52, R52 ;  /* 0x0000003400347308 */ /* 0x000fe20000002400 */
[----:B--2---:R-:W-:Y:S01]  /*1fb0*/  FSEL R72, R38, -INF , P2 ;  /* 0xff80000026487808 */ /* 0x004fe20001000000 */
[----:B------:R-:W-:Y:S01]  /*1fc0*/  FMUL.FTZ R43, R83, UR6 ;  /* 0x00000006532b7c20 */ /* 0x000fe20008410000 */
[----:B------:R-:W-:Y:S01]  /*1fd0*/  FMNMX.FTZ R29, R88, R29, !PT ;  /* 0x0000001d581d7209 */ /* 0x000fe20007810000 */
[----:B------:R-:W-:Y:S01]  /*1fe0*/  FMUL.FTZ R63, R87, UR6 ;  /* 0x00000006573f7c20 */ /* 0x000fe20008410000 */
[----:B------:R-:W-:Y:S01]  /*1ff0*/  ISETP.GT.AND P2, PT, R39, 0x38, PT ;  /* 0x000000382700780c */ /* 0x000fe20003f44270 */
[----:B------:R-:W-:Y:S01]  /*2000*/  @UP0 ULDC UR11, c[0x0][0x450] ;  /* 0x00011400000b0ab9 */ /* 0x000fe20000000800 */
[----:B------:R-:W-:Y:S01]  /*2010*/  FMNMX.FTZ R29, R72, R29, !PT ;  /* 0x0000001d481d7209 */ /* 0x000fe20007810000 */
[----:B------:R-:W1:Y:S01]  /*2020*/  MUFU.TANH R53, R53 ;  /* 0x0000003500357308 */ /* 0x000e620000002400 */
[----:B----4-:R-:W-:Y:S01]  /*2030*/  IADD3 R62, R62, -UR10, R35 ;  /* 0x8000000a3e3e7c10 */ /* 0x010fe2000fffe023 */
[----:B------:R-:W-:Y:S01]  /*2040*/  UIMAD UR7, UR37, UR7, -UR10 ;  /* 0x00000007250772a4 */ /* 0x000fe2000f8e0a0a */
[----:B------:R-:W-:Y:S01]  /*2050*/  CS2R R118, SRZ ;  /* 0x0000000000767805 */ /* 0x000fe2000001ff00 */
[----:B------:R-:W-:Y:S01]  /*2060*/  UIADD3 UR27, UR46, -0x2, URZ ;  /* 0xfffffffe2e1b7890 */ /* 0x000fe2000fffe03f */
[----:B------:R-:W-:-:S02]  /*2070*/  VIMNMX R37, R37, R62, PT ;  /* 0x0000003e25257248 */ /* 0x000fc40003fe0100 */
[----:B------:R-:W-:Y:S02]  /*2080*/  CS2R R116, SRZ ;  /* 0x0000000000747805 */ /* 0x000fe4000001ff00 */
[----:B------:R-:W-:Y:S01]  /*2090*/  CS2R R114, SRZ ;  /* 0x0000000000727805 */ /* 0x000fe2000001ff00 */
[----:B------:R-:W2:Y:S01]  /*20a0*/  MUFU.TANH R56, R56 ;  /* 0x0000003800387308 */ /* 0x000ea20000002400 */
[----:B------:R-:W-:Y:S02]  /*20b0*/  ISETP.GT.AND P3, PT, R37, 0x8, PT ;  /* 0x000000082500780c */ /* 0x000fe40003f64270 */
[----:B------:R-:W-:Y:S02]  /*20c0*/  CS2R R112, SRZ ;  /* 0x0000000000707805 */ /* 0x000fe4000001ff00 */
[----:B------:R-:W-:-:S03]  /*20d0*/  CS2R R110, SRZ ;  /* 0x00000000006e7805 */ /* 0x000fc6000001ff00 */
[----:B------:R-:W3:Y:S08]  /*20e0*/  MUFU.TANH R57, R57 ;  /* 0x0000003900397308 */ /* 0x000ef00000002400 */
[----:B------:R0:W-:Y:S08]  /*20f0*/  MUFU.TANH R46, R68 ;  /* 0x00000044002e7308 */ /* 0x0001f00000002400 */
[----:B------:R-:W-:Y:S01]  /*2100*/  MUFU.TANH R23, R50 ;  /* 0x0000003200177308 */ /* 0x000fe20000002400 */
[----:B0-----:R-:W-:-:S02]  /*2110*/  FSEL R68, R36, -INF , P1 ;  /* 0xff80000024447808 */ /* 0x001fc40000800000 */
[----:B------:R-:W-:Y:S02]  /*2120*/  ISETP.GT.AND P1, PT, R39, 0x39, PT ;  /* 0x000000392700780c */ /* 0x000fe40003f24270 */
[----:B------:R-:W-:-:S03]  /*2130*/  FMNMX.FTZ R29, R68, R29, !PT ;  /* 0x0000001d441d7209 */ /* 0x000fc60007810000 */
[----:B------:R1:W0:Y:S08]  /*2140*/  MUFU.TANH R50, R60 ;  /* 0x0000003c00327308 */ /* 0x0002300000002400 */
[----:B------:R4:W-:Y:S01]  /*2150*/  MUFU.TANH R54, R64 ;  /* 0x0000004000367308 */ /* 0x0009e20000002400 */
[----:B-1----:R-:W-:Y:S01]  /*2160*/  FSEL R60, R53, -INF , P1 ;  /* 0xff800000353c7808 */ /* 0x002fe20000800000 */
[----:B------:R-:W-:Y:S01]  /*2170*/  FMUL.FTZ R53, R79, UR6 ;  /* 0x000000064f357c20 */ /* 0x000fe20008410000 */
[----:B------:R-:W-:-:S05]  /*2180*/  ISETP.GT.AND P1, PT, R39, 0x41, PT ;  /* 0x000000412700780c */ /* 0x000fca0003f24270 */
[----:B------:R-:W1:Y:S01]  /*2190*/  MUFU.TANH R61, R61 ;  /* 0x0000003d003d7308 */ /* 0x000e620000002400 */
[----:B----4-:R-:W-:Y:S02]  /*21a0*/  FSEL R64, R52, -INF , P2 ;  /* 0xff80000034407808 */ /* 0x010fe40001000000 */
[C---:B------:R-:W-:Y:S02]  /*21b0*/  ISETP.GT.AND P2, PT, R39.reuse, 0x40, PT ;  /* 0x000000402700780c */ /* 0x040fe40003f44270 */
[----:B------:R-:W-:Y:S02]  /*21c0*/  FMNMX.FTZ R29, R64, R29, !PT ;  /* 0x0000001d401d7209 */ /* 0x000fe40007810000 */
[----:B--2---:R-:W-:Y:S01]  /*21d0*/  FSEL R58, R56, -INF , P2 ;  /* 0xff800000383a7808 */ /* 0x004fe20001000000 */
[----:B------:R-:W2:Y:S01]  /*21e0*/  MUFU.TANH R48, R65 ;  /* 0x0000004100307308 */ /* 0x000ea20000002400 */
[----:B------:R-:W-:Y:S02]  /*21f0*/  FMNMX.FTZ R29, R60, R29, !PT ;  /* 0x0000001d3c1d7209 */ /* 0x000fe40007810000 */
[----:B------:R-:W-:-:S02]  /*2200*/  ISETP.GT.AND P2, PT, R39, 0x48, PT ;  /* 0x000000482700780c */ /* 0x000fc40003f44270 */
[----:B---3--:R-:W-:Y:S01]  /*2210*/  FSEL R56, R57, -INF , P1 ;  /* 0xff80000039387808 */ /* 0x008fe20000800000 */
[----:B------:R-:W-:Y:S01]  /*2220*/  FMUL.FTZ R57, R86, UR6 ;  /* 0x0000000656397c20 */ /* 0x000fe20008410000 */
[----:B------:R-:W-:Y:S01]  /*2230*/  FMNMX.FTZ R29, R58, R29, !PT ;  /* 0x0000001d3a1d7209 */ /* 0x000fe20007810000 */
[----:B------:R-:W3:Y:S01]  /*2240*/  MUFU.TANH R44, R69 ;  /* 0x00000045002c7308 */ /* 0x000ee20000002400 */
[C---:B------:R-:W-:Y:S02]  /*2250*/  ISETP.GT.AND P1, PT, R39.reuse, 0x49, PT ;  /* 0x000000492700780c */ /* 0x040fe40003f24270 */
[----:B0-----:R-:W-:Y:S02]  /*2260*/  FSEL R50, R50, -INF , P2 ;  /* 0xff80000032327808 */ /* 0x001fe40001000000 */
[----:B------:R-:W-:Y:S02]  /*2270*/  FMNMX.FTZ R29, R56, R29, !PT ;  /* 0x0000001d381d7209 */ /* 0x000fe40007810000 */
[----:B------:R-:W-:Y:S01]  /*2280*/  ISETP.GT.AND P2, PT, R39, 0x50, PT ;  /* 0x000000502700780c */ /* 0x000fe20003f44270 */
[----:B------:R-:W0:Y:S01]  /*2290*/  MUFU.TANH R9, R9 ;  /* 0x0000000900097308 */ /* 0x000e220000002400 */
[----:B-1----:R-:W-:Y:S01]  /*22a0*/  FSEL R52, R61, -INF , P1 ;  /* 0xff8000003d347808 */ /* 0x002fe20000800000 */
[----:B------:R-:W-:Y:S01]  /*22b0*/  FMUL.FTZ R61, R67, UR6 ;  /* 0x00000006433d7c20 */ /* 0x000fe20008410000 */
[----:B------:R-:W-:-:S02]  /*22c0*/  FMNMX.FTZ R29, R50, R29, !PT ;  /* 0x0000001d321d7209 */ /* 0x000fc40007810000 */
[C---:B------:R-:W-:Y:S02]  /*22d0*/  ISETP.GT.AND P1, PT, R39.reuse, 0x51, PT ;  /* 0x000000512700780c */ /* 0x040fe40003f24270 */
[----:B------:R-:W-:Y:S01]  /*22e0*/  FSEL R54, R54, -INF , P2 ;  /* 0xff80000036367808 */ /* 0x000fe20001000000 */
[----:B------:R-:W1:Y:S01]  /*22f0*/  MUFU.TANH R38, R73 ;  /* 0x0000004900267308 */ /* 0x000e620000002400 */
[----:B------:R-:W-:Y:S02]  /*2300*/  FMNMX.FTZ R29, R52, R29, !PT ;  /* 0x0000001d341d7209 */ /* 0x000fe40007810000 */
[C---:B------:R-:W-:Y:S02]  /*2310*/  ISETP.GT.AND P2, PT, R39.reuse, 0x58, PT ;  /* 0x000000582700780c */ /* 0x040fe40003f44270 */
[----:B--2---:R-:W-:Y:S02]  /*2320*/  FSEL R48, R48, -INF , P1 ;  /* 0xff80000030307808 */ /* 0x004fe40000800000 */
[----:B------:R-:W-:Y:S01]  /*2330*/  FMNMX.FTZ R29, R54, R29, !PT ;  /* 0x0000001d361d7209 */ /* 0x000fe20007810000 */
[----:B------:R-:W2:Y:S01]  /*2340*/  MUFU.TANH R40, R76 ;  /* 0x0000004c00287308 */ /* 0x000ea20000002400 */
[----:B------:R-:W-:-:S02]  /*2350*/  ISETP.GT.AND P1, PT, R39, 0x59, PT ;  /* 0x000000592700780c */ /* 0x000fc40003f24270 */
[----:B------:R-:W-:Y:S02]  /*2360*/  FSEL R46, R46, -INF , P2 ;  /* 0xff8000002e2e7808 */ /* 0x000fe40001000000 */
[----:B------:R-:W-:Y:S02]  /*2370*/  FMNMX.FTZ R29, R48, R29, !PT ;  /* 0x0000001d301d7209 */ /* 0x000fe40007810000 */
[C---:B------:R-:W-:Y:S01]  /*2380*/  ISETP.GT.AND P2, PT, R39.reuse, 0x60, PT ;  /* 0x000000602700780c */ /* 0x040fe20003f44270 */
[----:B------:R-:W4:Y:S01]  /*2390*/  MUFU.TANH R36, R77 ;  /* 0x0000004d00247308 */ /* 0x000f220000002400 */
[----:B---3--:R-:W-:Y:S02]  /*23a0*/  FSEL R44, R44, -INF , P1 ;  /* 0xff8000002c2c7808 */ /* 0x008fe40000800000 */
[----:B------:R-:W-:Y:S02]  /*23b0*/  FMNMX.FTZ R29, R46, R29, !PT ;  /* 0x0000001d2e1d7209 */ /* 0x000fe40007810000 */
[----:B------:R-:W-:-:S02]  /*23c0*/  ISETP.GT.AND P1, PT, R39, 0x61, PT ;  /* 0x000000612700780c */ /* 0x000fc40003f24270 */
[----:B0-----:R-:W-:Y:S01]  /*23d0*/  FSEL R42, R9, -INF , P2 ;  /* 0xff800000092a7808 */ /* 0x001fe20001000000 */
[----:B------:R-:W0:Y:S01]  /*23e0*/  MUFU.TANH R32, R80 ;  /* 0x0000005000207308 */ /* 0x000e220000002400 */
[----:B------:R-:W-:Y:S02]  /*23f0*/  FMNMX.FTZ R29, R44, R29, !PT ;  /* 0x0000001d2c1d7209 */ /* 0x000fe40007810000 */
[C---:B------:R-:W-:Y:S02]  /*2400*/  ISETP.GT.AND P2, PT, R39.reuse, 0x68, PT ;  /* 0x000000682700780c */ /* 0x040fe40003f44270 */
[----:B-1----:R-:W-:Y:S02]  /*2410*/  FSEL R38, R38, -INF , P1 ;  /* 0xff80000026267808 */ /* 0x002fe40000800000 */
[----:B------:R-:W-:Y:S01]  /*2420*/  FMNMX.FTZ R29, R42, R29, !PT ;  /* 0x0000001d2a1d7209 */ /* 0x000fe20007810000 */
[----:B------:R-:W1:Y:S01]  /*2430*/  MUFU.TANH R34, R81 ;  /* 0x0000005100227308 */ /* 0x000e620000002400 */
[----:B------:R-:W-:-:S02]  /*2440*/  ISETP.GT.AND P1, PT, R39, 0x69, PT ;  /* 0x000000692700780c */ /* 0x000fc40003f24270 */
[----:B--2---:R-:W-:Y:S02]  /*2450*/  FSEL R40, R40, -INF , P2 ;  /* 0xff80000028287808 */ /* 0x004fe40001000000 */
[----:B------:R-:W-:Y:S02]  /*2460*/  FMNMX.FTZ R29, R38, R29, !PT ;  /* 0x0000001d261d7209 */ /* 0x000fe40007810000 */
[C---:B------:R-:W-:Y:S01]  /*2470*/  ISETP.GT.AND P2, PT, R39.reuse, 0x70, PT ;  /* 0x000000702700780c */ /* 0x040fe20003f44270 */
[----:B------:R-:W2:Y:S01]  /*2480*/  MUFU.TANH R30, R84 ;  /* 0x00000054001e7308 */ /* 0x000ea20000002400 */
[----:B----4-:R-:W-:Y:S02]  /*2490*/  FSEL R36, R36, -INF , P1 ;  /* 0xff80000024247808 */ /* 0x010fe40000800000 */
        /* <DEDUP_REMOVED lines=8> */
[----:B------:R-:W-:Y:S01]  /*2520*/  MUFU.TANH R2, R2 ;  /* 0x0000000200027308 */ /* 0x000fe20000002400 */
[----:B------:R-:W-:Y:S01]  /*2530*/  ISETP.GT.AND P1, PT, R39, 0x79, PT ;  /* 0x000000792700780c */ /* 0x000fe20003f24270 */
[----:B------:R-:W-:Y:S01]  /*2540*/  FMUL.FTZ R39, R74, UR6 ;  /* 0x000000064a277c20 */ /* 0x000fe20008410000 */
[----:B--2---:R-:W-:Y:S01]  /*2550*/  FSEL R30, R30, -INF , P2 ;  /* 0xff8000001e1e7808 */ /* 0x004fe20001000000 */
[----:B------:R-:W-:Y:S01]  /*2560*/  UIADD3 UR6, UR42, 0x16840, URZ ;  /* 0x000168402a067890 */ /* 0x000fe2000fffe03f */
[----:B------:R-:W-:-:S02]  /*2570*/  FMNMX.FTZ R29, R34, R29, !PT ;  /* 0x0000001d221d7209 */ /* 0x000fc40007810000 */
[----:B------:R-:W-:Y:S01]  /*2580*/  ISETP.GT.AND P2, PT, R37, 0x1, PT ;  /* 0x000000012500780c */ /* 0x000fe20003f44270 */
[----:B------:R-:W1:Y:S01]  /*2590*/  MUFU.TANH R0, R0 ;  /* 0x0000000000007308 */ /* 0x000e620000002400 */
[----:B0-----:R-:W-:Y:S01]  /*25a0*/  FSEL R28, R28, -INF , P1 ;  /* 0xff8000001c1c7808 */ /* 0x001fe20000800000 */
[----:B------:R-:W-:Y:S01]  /*25b0*/  UPRMT UR6, UR25, 0x654, UR6 ;  /* 0x0000065419067896 */ /* 0x000fe20008000006 */
[----:B------:R-:W-:-:S04]  /*25c0*/  FMNMX.FTZ R29, R30, R29, !PT ;  /* 0x0000001d1e1d7209 */ /* 0x000fc80007810000 */
[----:B------:R-:W-:Y:S01]  /*25d0*/  FMNMX.FTZ R29, R28, R29, !PT ;  /* 0x0000001d1c1d7209 */ /* 0x000fe20007810000 */
[----:B------:R-:W0:Y:S03]  /*25e0*/  MUFU.TANH R8, R8 ;  /* 0x0000000800087308 */ /* 0x000e260000002400 */
[----:B------:R-:W-:Y:S01]  /*25f0*/  SYNCS.ARRIVE.TRANS64.RED.A1T0 RZ, [UR6], RZ ;  /* 0x000000ffffff79a7 */ /* 0x000fe20008100406 */
[----:B------:R-:W2:Y:S04]  /*2600*/  SHFL.BFLY PT, R10, R29, 0x2, 0x1f ;  /* 0x0c401f001d0a7f89 */ /* 0x000ea800000e0000 */
[----:B------:R-:W-:Y:S01]  /*2610*/  MUFU.TANH R11, R11 ;  /* 0x0000000b000b7308 */ /* 0x000fe20000002400 */
[----:B-1----:R-:W-:-:S02]  /*2620*/  FSEL R0, R0, -INF , P2 ;  /* 0xff80000000007808 */ /* 0x002fc40001000000 */
[----:B------:R-:W-:-:S05]  /*2630*/  ISETP.GT.AND P2, PT, R37, 0x10, PT ;  /* 0x000000102500780c */ /* 0x000fca0003f44270 */
[----:B------:R-:W1:Y:S01]  /*2640*/  MUFU.TANH R12, R12 ;  /* 0x0000000c000c7308 */ /* 0x000e620000002400 */
[----:B0-----:R-:W-:-:S07]  /*2650*/  FSEL R8, R8, -INF , P3 ;  /* 0xff80000008087808 */ /* 0x001fce0001800000 */
[----:B------:R-:W-:Y:S01]  /*2660*/  MUFU.TANH R13, R13 ;  /* 0x0000000d000d7308 */ /* 0x000fe20000002400 */
[----:B--2---:R-:W-:-:S07]  /*2670*/  FMNMX.FTZ R9, R29, R10, !PT ;  /* 0x0000000a1d097209 */ /* 0x004fce0007810000 */
[----:B------:R-:W0:Y:S01]  /*2680*/  MUFU.TANH R14, R14 ;  /* 0x0000000e000e7308 */ /* 0x000e220000002400 */
[----:B------:R-:W2:Y:S01]  /*2690*/  SHFL.BFLY PT, R10, R9, 0x1, 0x1f ;  /* 0x0c201f00090a7f89 */ /* 0x000ea200000e0000 */
[----:B-1----:R-:W-:Y:S02]  /*26a0*/  FSEL R66, R12, -INF , P2 ;  /* 0xff8000000c427808 */ /* 0x002fe40001000000 */
[----:B------:R-:W-:-:S04]  /*26b0*/  ISETP.GT.AND P2, PT, R37, 0x18, PT ;  /* 0x000000182500780c */ /* 0x000fc80003f44270 */
[----:B------:R-:W-:Y:S08]  /*26c0*/  MUFU.TANH R15, R15 ;  /* 0x0000000f000f7308 */ /* 0x000ff00000002400 */
[----:B------:R-:W1:Y:S01]  /*26d0*/  MUFU.TANH R18, R18 ;  /* 0x0000001200127308 */ /* 0x000e620000002400 */
[----:B0-----:R-:W-:Y:S02]  /*26e0*/  FSEL R14, R14, -INF , P2 ;  /* 0xff8000000e0e7808 */ /* 0x001fe40001000000 */
[----:B------:R-:W-:-:S05]  /*26f0*/  ISETP.GT.AND P2, PT, R37, 0x20, PT ;  /* 0x000000202500780c */ /* 0x000fca0003f44270 */
[----:B------:R-:W0:Y:S01]  /*2700*/  MUFU.TANH R19, R19 ;  /* 0x0000001300137308 */ /* 0x000e220000002400 */
[----:B--2---:R-:W-:Y:S01]  /*2710*/  FMNMX.FTZ R10, R9, R10, !PT ;  /* 0x0000000a090a7209 */ /* 0x004fe20007810000 */
[----:B------:R-:W-:Y:S01]  /*2720*/  IMAD.U32 R9, RZ, RZ, UR4 ;  /* 0x00000004ff097e24 */ /* 0x000fe2000f8e00ff */
[----:B------:R-:W-:Y:S02]  /*2730*/  @UP0 ULDC UR4, c[0x0][0x44c] ;  /* 0x0001130000040ab9 */ /* 0x000fe40000000800 */
[C---:B------:R-:W-:Y:S01]  /*2740*/  FSETP.NEU.FTZ.AND P1, PT, R10.reuse, -INF , PT ;  /* 0xff8000000a00780b */ /* 0x040fe20003f3d000 */
[----:B------:R-:W-:Y:S01]  /*2750*/  FMUL.FTZ R29, R10, R9 ;  /* 0x000000090a1d7220 */ /* 0x000fe20000410000 */
[----:B------:R-:W-:Y:S01]  /*2760*/  UIMAD.WIDE.U32 UR4, UR45, UR4, URZ ;  /* 0x000000042d0472a5 */ /* 0x000fe2000f8e003f */
[----:B------:R-:W2:Y:S01]  /*2770*/  MUFU.TANH R20, R20 ;  /* 0x0000001400147308 */ /* 0x000ea20000002400 */
[----:B-1----:R-:W-:Y:S02]  /*2780*/  FSEL R18, R18, -INF , P2 ;  /* 0xff80000012127808 */ /* 0x002fe40001000000 */
[----:B------:R-:W-:Y:S01]  /*2790*/  FSEL R29, R29, RZ, P1 ;  /* 0x000000ff1d1d7208 */ /* 0x000fe20000800000 */
[----:B------:R-:W-:Y:S01]  /*27a0*/  @UP0 USHF.R.U32.HI UR45, URZ, UR11, UR5 ;  /* 0x0000000b3f2d0299 */ /* 0x000fe20008011605 */
[----:B------:R-:W-:-:S02]  /*27b0*/  ISETP.GT.AND P1, PT, R37, RZ, PT ;  /* 0x000000ff2500720c */ /* 0x000fc40003f24270 */
[C---:B------:R-:W-:Y:S01]  /*27c0*/  ISETP.GT.AND P2, PT, R37.reuse, 0x28, PT ;  /* 0x000000282500780c */ /* 0x040fe20003f44270 */
[----:B------:R-:W1:Y:S01]  /*27d0*/  MUFU.TANH R21, R21 ;  /* 0x0000001500157308 */ /* 0x000e620000002400 */
[----:B------:R-:W-:Y:S01]  /*27e0*/  FSEL R2, R2, -INF , P1 ;  /* 0xff80000002027808 */ /* 0x000fe20000800000 */
[-CC-:B------:R-:W-:Y:S01]  /*27f0*/  FFMA.FTZ R142, R90, R9.reuse, -R29.reuse ;  /* 0x000000095a8e7223 */ /* 0x180fe2000001081d */
[----:B------:R-:W-:Y:S01]  /*2800*/  ISETP.GT.AND P1, PT, R37, 0x9, PT ;  /* 0x000000092500780c */ /* 0x000fe20003f24270 */
[-CC-:B------:R-:W-:Y:S01]  /*2810*/  FFMA.FTZ R136, R72, R9.reuse, -R29.reuse ;  /* 0x0000000948887223 */ /* 0x180fe2000001081d */
[----:B------:R-:W-:Y:S01]  /*2820*/  FMNMX.FTZ R33, R2, R0, !PT ;  /* 0x0000000002217209 */ /* 0x000fe20007810000 */
[--C-:B------:R-:W-:Y:S01]  /*2830*/  FFMA.FTZ R146, R94, R9, -R29.reuse ;  /* 0x000000095e927223 */ /* 0x100fe2000001081d */
[----:B------:R-:W-:Y:S01]  /*2840*/  FSEL R62, R11, -INF , P1 ;  /* 0xff8000000b3e7808 */ /* 0x000fe20000800000 */
[----:B------:R-:W3:Y:S01]  /*2850*/  MUFU.TANH R24, R24 ;  /* 0x0000001800187308 */ /* 0x000ee20000002400 */
[----:B------:R-:W-:Y:S01]  /*2860*/  FMNMX.FTZ R33, R8, R33, !PT ;  /* 0x0000002108217209 */ /* 0x000fe20007810000 */
[-CC-:B------:R-:W-:Y:S01]  /*2870*/  FFMA.FTZ R138, R64, R9.reuse, -R29.reuse ;  /* 0x00000009408a7223 */ /* 0x180fe2000001081d */
[----:B------:R-:W-:Y:S01]  /*2880*/  ISETP.GT.AND P1, PT, R37, 0x11, PT ;  /* 0x000000112500780c */ /* 0x000fe20003f24270 */
[--C-:B------:R-:W-:Y:S01]  /*2890*/  FFMA.FTZ R140, R98, R9, -R29.reuse ;  /* 0x00000009628c7223 */ /* 0x100fe2000001081d */
[----:B------:R-:W-:Y:S01]  /*28a0*/  FMNMX.FTZ R33, R62, R33, !PT ;  /* 0x000000213e217209 */ /* 0x000fe20007810000 */
[--C-:B------:R-:W-:Y:S01]  /*28b0*/  FFMA.FTZ R132, R58, R9, -R29.reuse ;  /* 0x000000093a847223 */ /* 0x100fe2000001081d */
[----:B------:R-:W-:Y:S01]  /*28c0*/  FSEL R70, R13, -INF , P1 ;  /* 0xff8000000d467808 */ /* 0x000fe20000800000 */
[----:B------:R-:W4:Y:S01]  /*28d0*/  MUFU.TANH R17, R17 ;  /* 0x0000001100117308 */ /* 0x000f220000002400 */
[----:B------:R-:W-:Y:S01]  /*28e0*/  FMNMX.FTZ R33, R66, R33, !PT ;  /* 0x0000002142217209 */ /* 0x000fe20007810000 */
[-CC-:B------:R-:W-:Y:S01]  /*28f0*/  FFMA.FTZ R13, R100, R9.reuse, -R29.reuse ;  /* 0x00000009640d7223 */ /* 0x180fe2000001081d */
[----:B------:R-:W-:Y:S01]  /*2900*/  ISETP.GT.AND P1, PT, R37, 0x19, PT ;  /* 0x000000192500780c */ /* 0x000fe20003f24270 */
[--C-:B------:R-:W-:Y:S01]  /*2910*/  FFMA.FTZ R144, R102, R9, -R29.reuse ;  /* 0x0000000966907223 */ /* 0x100fe2000001081d */
[----:B------:R-:W-:Y:S01]  /*2920*/  FMNMX.FTZ R33, R70, R33, !PT ;  /* 0x0000002146217209 */ /* 0x000fe20007810000 */
[--C-:B------:R-:W-:Y:S01]  /*2930*/  FFMA.FTZ R148, R7, R9, -R29.reuse ;  /* 0x0000000907947223 */ /* 0x100fe2000001081d */
[----:B------:R-:W-:Y:S01]  /*2940*/  FSEL R74, R15, -INF , P1 ;  /* 0xff8000000f4a7808 */ /* 0x000fe20000800000 */
[----:B------:R-:W5:Y:S01]  /*2950*/  MUFU.TANH R25, R25 ;  /* 0x0000001900197308 */ /* 0x000f620000002400 */
[----:B------:R-:W-:Y:S01]  /*2960*/  FMNMX.FTZ R33, R14, R33, !PT ;  /* 0x000000210e217209 */ /* 0x000fe20007810000 */
[-CC-:B------:R-:W-:Y:S01]  /*2970*/  FFMA.FTZ R15, R96, R9.reuse, -R29.reuse ;  /* 0x00000009600f7223 */ /* 0x180fe2000001081d */
[----:B------:R-:W-:Y:S01]  /*2980*/  ISETP.GT.AND P1, PT, R37, 0x21, PT ;  /* 0x000000212500780c */ /* 0x000fe20003f24270 */
[--C-:B------:R-:W-:Y:S01]  /*2990*/  FFMA.FTZ R7, R108, R9, -R29.reuse ;  /* 0x000000096c077223 */ /* 0x100fe2000001081d */
[----:B------:R-:W-:Y:S01]  /*29a0*/  FMNMX.FTZ R33, R74, R33, !PT ;  /* 0x000000214a217209 */ /* 0x000fe20007810000 */
[--C-:B------:R-:W-:Y:S01]  /*29b0*/  FFMA.FTZ R150, R106, R9, -R29.reuse ;  /* 0x000000096a967223 */ /* 0x100fe2000001081d */
[----:B0-----:R-:W-:Y:S01]  /*29c0*/  FSEL R76, R19, -INF , P1 ;  /* 0xff800000134c7808 */ /* 0x001fe20000800000 */
[----:B------:R-:W0:Y:S01]  /*29d0*/  MUFU.TANH R26, R26 ;  /* 0x0000001a001a7308 */ /* 0x000e220000002400 */
[----:B------:R-:W-:Y:S01]  /*29e0*/  FMNMX.FTZ R33, R18, R33, !PT ;  /* 0x0000002112217209 */ /* 0x000fe20007810000 */
[-CC-:B------:R-:W-:Y:S01]  /*29f0*/  FFMA.FTZ R19, R88, R9.reuse, -R29.reuse ;  /* 0x0000000958137223 */ /* 0x180fe2000001081d */
[C---:B------:R-:W-:Y:S01]  /*2a00*/  ISETP.GT.AND P1, PT, R37.reuse, 0x29, PT ;  /* 0x000000292500780c */ /* 0x040fe20003f24270 */
[-CC-:B------:R-:W-:Y:S01]  /*2a10*/  FFMA.FTZ R104, R104, R9.reuse, -R29.reuse ;  /* 0x0000000968687223 */ /* 0x180fe2000001081d */
[----:B--2---:R-:W-:Y:S01]  /*2a20*/  FSEL R20, R20, -INF , P2 ;  /* 0xff80000014147808 */ /* 0x004fe20001000000 */
[--C-:B------:R-:W-:Y:S01]  /*2a30*/  FFMA.FTZ R134, R50, R9, -R29.reuse ;  /* 0x0000000932867223 */ /* 0x100fe2000001081d */
[----:B------:R-:W-:Y:S01]  /*2a40*/  FMNMX.FTZ R33, R76, R33, !PT ;  /* 0x000000214c217209 */ /* 0x000fe20007810000 */
[----:B------:R-:W2:Y:S01]  /*2a50*/  MUFU.TANH R27, R27 ;  /* 0x0000001b001b7308 */ /* 0x000ea20000002400 */
[----:B------:R-:W-:Y:S01]  /*2a60*/  ISETP.GT.AND P2, PT, R37, 0x30, PT ;  /* 0x000000302500780c */ /* 0x000fe20003f44270 */
[-CC-:B------:R-:W-:Y:S01]  /*2a70*/  FFMA.FTZ R128, R54, R9.reuse, -R29.reuse ;  /* 0x0000000936807223 */ /* 0x180fe2000001081d */
[----:B-1----:R-:W-:Y:S01]  /*2a80*/  FSEL R78, R21, -INF , P1 ;  /* 0xff800000154e7808 */ /* 0x002fe20000800000 */
[--C-:B------:R-:W-:Y:S01]  /*2a90*/  FFMA.FTZ R21, R68, R9, -R29.reuse ;  /* 0x0000000944157223 */ /* 0x100fe2000001081d */
[----:B------:R-:W-:Y:S01]  /*2aa0*/  FMNMX.FTZ R33, R20, R33, !PT ;  /* 0x0000002114217209 */ /* 0x000fe20007810000 */
[-CC-:B------:R-:W-:Y:S01]  /*2ab0*/  FFMA.FTZ R130, R46, R9.reuse, -R29.reuse ;  /* 0x000000092e827223 */ /* 0x180fe2000001081d */
[----:B------:R-:W-:Y:S01]  /*2ac0*/  ISETP.GT.AND P1, PT, R37, 0x31, PT ;  /* 0x000000312500780c */ /* 0x000fe20003f24270 */
[----:B------:R-:W1:Y:S01]  /*2ad0*/  MUFU.TANH R31, R31 ;  /* 0x0000001f001f7308 */ /* 0x000e620000002400 */
[----:B------:R-:W-:Y:S01]  /*2ae0*/  FSEL R80, R23, -INF , P2 ;  /* 0xff80000017507808 */ /* 0x000fe20001000000 */
[--C-:B------:R-:W-:Y:S01]  /*2af0*/  FFMA.FTZ R23, R60, R9, -R29.reuse ;  /* 0x000000093c177223 */ /* 0x100fe2000001081d */
[----:B------:R-:W-:Y:S01]  /*2b00*/  FMNMX.FTZ R33, R78, R33, !PT ;  /* 0x000000214e217209 */ /* 0x000fe20007810000 */
[-CC-:B------:R-:W-:Y:S01]  /*2b10*/  FFMA.FTZ R124, R42, R9.reuse, -R29.reuse ;  /* 0x000000092a7c7223 */ /* 0x180fe2000001081d */
[C---:B------:R-:W-:Y:S01]  /*2b20*/  ISETP.GT.AND P2, PT, R37.reuse, 0x38, PT ;  /* 0x000000382500780c */ /* 0x040fe20003f44270 */
[--C-:B------:R-:W-:Y:S01]  /*2b30*/  FFMA.FTZ R126, R40, R9, -R29.reuse ;  /* 0x00000009287e7223 */ /* 0x100fe2000001081d */
[----:B---3--:R-:W-:Y:S01]  /*2b40*/  FSEL R24, R24, -INF , P1 ;  /* 0xff80000018187808 */ /* 0x008fe20000800000 */
[----:B------:R-:W3:Y:S01]  /*2b50*/  MUFU.TANH R45, R45 ;  /* 0x0000002d002d7308 */ /* 0x000ee20000002400 */
[----:B------:R-:W-:Y:S01]  /*2b60*/  FMNMX.FTZ R33, R80, R33, !PT ;  /* 0x0000002150217209 */ /* 0x000fe20007810000 */
[-CC-:B------:R-:W-:Y:S01]  /*2b70*/  FFMA.FTZ R120, R32, R9.reuse, -R29.reuse ;  /* 0x0000000920787223 */ /* 0x180fe2000001081d */
[----:B------:R-:W-:Y:S01]  /*2b80*/  ISETP.GT.AND P1, PT, R37, 0x39, PT ;  /* 0x000000392500780c */ /* 0x000fe20003f24270 */
[-CC-:B------:R-:W-:Y:S01]  /*2b90*/  FFMA.FTZ R34, R34, R9.reuse, -R29.reuse ;  /* 0x0000000922227223 */ /* 0x180fe2000001081d */
[----:B----4-:R-:W-:Y:S01]  /*2ba0*/  FSEL R82, R17, -INF , P2 ;  /* 0xff80000011527808 */ /* 0x010fe20001000000 */
[--C-:B------:R-:W-:Y:S01]  /*2bb0*/  FFMA.FTZ R17, R92, R9, -R29.reuse ;  /* 0x000000095c117223 */ /* 0x100fe2000001081d */
[----:B------:R-:W-:Y:S01]  /*2bc0*/  FMNMX.FTZ R33, R24, R33, !PT ;  /* 0x0000002118217209 */ /* 0x000fe20007810000 */
[----:B------:R-:W4:Y:S01]  /*2bd0*/  MUFU.TANH R55, R55 ;  /* 0x0000003700377308 */ /* 0x000f220000002400 */
[----:B------:R-:W-:Y:S01]  /*2be0*/  ISETP.GT.AND P2, PT, R37, 0x40, PT ;  /* 0x000000402500780c */ /* 0x000fe20003f44270 */
[-CC-:B------:R-:W-:Y:S01]  /*2bf0*/  FFMA.FTZ R122, R30, R9.reuse, -R29.reuse ;  /* 0x000000091e7a7223 */ /* 0x180fe2000001081d */
[----:B-----5:R-:W-:Y:S01]  /*2c00*/  FSEL R84, R25, -INF , P1 ;  /* 0xff80000019547808 */ /* 0x020fe20000800000 */
[--C-:B------:R-:W-:Y:S01]  /*2c10*/  FFMA.FTZ R25, R56, R9, -R29.reuse ;  /* 0x0000000938197223 */ /* 0x100fe2000001081d */
[----:B------:R-:W-:Y:S01]  /*2c20*/  FMNMX.FTZ R33, R82, R33, !PT ;  /* 0x0000002152217209 */ /* 0x000fe20007810000 */
[----:B------:R-:W-:Y:S01]  /*2c30*/  UIADD3 UR7, UR7, UR45, URZ ;  /* 0x0000002d07077290 */ /* 0x000fe2000fffe03f */
[C---:B------:R-:W-:Y:S01]  /*2c40*/  ISETP.GT.AND P1, PT, R37.reuse, 0x41, PT ;  /* 0x000000412500780c */ /* 0x040fe20003f24270 */
[----:B------:R-:W5:Y:S01]  /*2c50*/  MUFU.TANH R61, R61 ;  /* 0x0000003d003d7308 */ /* 0x000f620000002400 */
[----:B0-----:R-:W-:Y:S01]  /*2c60*/  FSEL R26, R26, -INF , P2 ;  /* 0xff8000001a1a7808 */ /* 0x001fe20001000000 */
[----:B------:R-:W-:Y:S01]  /*2c70*/  USHF.R.S32.HI UR4, URZ, 0x1f, UR7 ;  /* 0x0000001f3f047899 */ /* 0x000fe20008011407 */
[----:B------:R-:W-:Y:S01]  /*2c80*/  FMNMX.FTZ R33, R84, R33, !PT ;  /* 0x0000002154217209 */ /* 0x000fe20007810000 */
[----:B------:R-:W-:Y:S01]  /*2c90*/  UMOV UR5, URZ ;  /* 0x0000003f00057c82 */ /* 0x000fe20008000000 */
[----:B------:R-:W-:Y:S01]  /*2ca0*/  ISETP.GT.AND P2, PT, R37, 0x48, PT ;  /* 0x000000482500780c */ /* 0x000fe20003f44270 */
[----:B------:R-:W-:Y:S01]  /*2cb0*/  ULEA.HI UR4, UR4, UR7, URZ, 0x7 ;  /* 0x0000000704047291 */ /* 0x000fe2000f8f383f */
[----:B--2---:R-:W-:Y:S01]  /*2cc0*/  FSEL R86, R27, -INF , P1 ;  /* 0xff8000001b567808 */ /* 0x004fe20000800000 */
[----:B------:R-:W0:Y:S01]  /*2cd0*/  MUFU.TANH R49, R49 ;  /* 0x0000003100317308 */ /* 0x000e220000002400 */
[----:B------:R-:W-:Y:S01]  /*2ce0*/  FMNMX.FTZ R33, R26, R33, !PT ;  /* 0x000000211a217209 */ /* 0x000fe20007810000 */
[-CC-:B------:R-:W-:Y:S01]  /*2cf0*/  FFMA.FTZ R27, R52, R9.reuse, -R29.reuse ;  /* 0x00000009341b7223 */ /* 0x180fe2000001081d */
[----:B------:R-:W-:Y:S01]  /*2d00*/  ISETP.GT.AND P1, PT, R37, 0x49, PT ;  /* 0x000000492500780c */ /* 0x000fe20003f24270 */
[----:B------:R-:W-:Y:S01]  /*2d10*/  USHF.R.S32.HI UR4, URZ, 0x7, UR4 ;  /* 0x000000073f047899 */ /* 0x000fe20008011404 */
[----:B-1----:R-:W-:Y:S01]  /*2d20*/  FSEL R90, R31, -INF , P2 ;  /* 0xff8000001f5a7808 */ /* 0x002fe20001000000 */
[----:B------:R-:W-:Y:S01]  /*2d30*/  FFMA.FTZ R31, R48, R9, -R29 ;  /* 0x00000009301f7223 */ /* 0x000fe2000001081d */
[----:B------:R-:W-:Y:S01]  /*2d40*/  FMNMX.FTZ R33, R86, R33, !PT ;  /* 0x0000002156217209 */ /* 0x000fe20007810000 */
[----:B------:R-:W1:Y:S01]  /*2d50*/  MUFU.TANH R47, R47 ;  /* 0x0000002f002f7308 */ /* 0x000e620000002400 */
[----:B------:R-:W-:Y:S01]  /*2d60*/  ISETP.GT.AND P2, PT, R37, 0x50, PT ;  /* 0x000000502500780c */ /* 0x000fe20003f44270 */
[----:B------:R-:W-:Y:S01]  /*2d70*/  UISETP.LT.AND UP0, UPT, UR41, UR4, UPT ;  /* 0x000000042900728c */ /* 0x000fe2000bf01270 */
[----:B---3--:R-:W-:-:S02]  /*2d80*/  FSEL R88, R45, -INF , P1 ;  /* 0xff8000002d587808 */ /* 0x008fc40000800000 */
[----:B------:R-:W-:Y:S02]  /*2d90*/  CS2R R108, SRZ ;  /* 0x00000000006c7805 */ /* 0x000fe4000001ff00 */
[----:B------:R-:W-:Y:S01]  /*2da0*/  FMNMX.FTZ R33, R90, R33, !PT ;  /* 0x000000215a217209 */ /* 0x000fe20007810000 */
[----:B------:R-:W-:Y:S01]  /*2db0*/  USEL UR26, UR41, UR4, !UP0 ;  /* 0x00000004291a7287 */ /* 0x000fe2000c000000 */
[----:B------:R-:W-:Y:S01]  /*2dc0*/  ISETP.GT.AND P1, PT, R37, 0x51, PT ;  /* 0x000000512500780c */ /* 0x000fe20003f24270 */
[----:B------:R-:W2:Y:S01]  /*2dd0*/  MUFU.TANH R39, R39 ;  /* 0x0000002700277308 */ /* 0x000ea20000002400 */
[----:B----4-:R-:W-:Y:S01]  /*2de0*/  FSEL R92, R55, -INF , P2 ;  /* 0xff800000375c7808 */ /* 0x010fe20001000000 */
[----:B------:R-:W-:Y:S01]  /*2df0*/  UISETP.GE.AND UP0, UPT, UR27, UR26, UPT ;  /* 0x0000001a1b00728c */ /* 0x000fe2000bf06270 */
[----:B------:R-:W-:Y:S01]  /*2e00*/  FMNMX.FTZ R33, R88, R33, !PT ;  /* 0x0000002158217209 */ /* 0x000fe20007810000 */
[----:B------:R-:W-:Y:S01]  /*2e10*/  UMOV UR4, URZ ;  /* 0x0000003f00047c82 */ /* 0x000fe20008000000 */
[----:B------:R-:W-:-:S02]  /*2e20*/  ISETP.GT.AND P2, PT, R37, 0x58, PT ;  /* 0x000000582500780c */ /* 0x000fc40003f44270 */
[----:B------:R-:W-:Y:S02]  /*2e30*/  CS2R R106, SRZ ;  /* 0x00000000006a7805 */ /* 0x000fe4000001ff00 */
[----:B-----5:R-:W-:Y:S01]  /*2e40*/  FSEL R72, R61, -INF , P1 ;  /* 0xff8000003d487808 */ /* 0x020fe20000800000 */
[----:B------:R-:W3:Y:S01]  /*2e50*/  MUFU.TANH R59, R59 ;  /* 0x0000003b003b7308 */ /* 0x000ee20000002400 */
        /* <DEDUP_REMOVED lines=28> */
[----:B------:R-:W-:Y:S01]  /*3020*/  FMNMX.FTZ R33, R100, R33, !PT ;  /* 0x0000002164217209 */ /* 0x000fe20007810000 */
[----:B------:R-:W2:Y:S01]  /*3030*/  MUFU.TANH R63, R63 ;  /* 0x0000003f003f7308 */ /* 0x000ea20000002400 */
[----:B0-----:R-:W-:Y:S02]  /*3040*/  FSEL R58, R43, -INF , P1 ;  /* 0xff8000002b3a7808 */ /* 0x001fe40000800000 */
[----:B------:R-:W-:Y:S01]  /*3050*/  ISETP.GT.AND P1, PT, R37, 0x79, PT ;  /* 0x000000792500780c */ /* 0x000fe20003f24270 */
[----:B------:R-:W-:Y:S01]  /*3060*/  FFMA.FTZ R37, R36, R9, -R29 ;  /* 0x0000000924257223 */ /* 0x000fe2000001081d */
[----:B------:R-:W-:-:S03]  /*3070*/  FMNMX.FTZ R33, R58, R33, !PT ;  /* 0x000000213a217209 */ /* 0x000fc60007810000 */
[----:B------:R-:W-:Y:S01]  /*3080*/  MUFU.EX2 R148, R148 ;  /* 0x0000009400947308 */ /* 0x000fe20000000800 */
[----:B-1----:R-:W-:-:S04]  /*3090*/  FSEL R102, R57, -INF , P2 ;  /* 0xff80000039667808 */ /* 0x002fc80001000000 */
[----:B------:R-:W-:-:S03]  /*30a0*/  FMNMX.FTZ R33, R102, R33, !PT ;  /* 0x0000002166217209 */ /* 0x000fc60007810000 */
[----:B------:R-:W0:Y:S01]  /*30b0*/  MUFU.EX2 R7, R7 ;  /* 0x0000000700077308 */ /* 0x000e220000000800 */
[----:B--2---:R-:W-:-:S04]  /*30c0*/  FSEL R56, R63, -INF , P1 ;  /* 0xff8000003f387808 */ /* 0x004fc80000800000 */
[----:B------:R-:W-:Y:S01]  /*30d0*/  FMNMX.FTZ R12, R56, R33, !PT ;  /* 0x00000021380c7209 */ /* 0x000fe20007810000 */
[----:B------:R-:W-:Y:S02]  /*30e0*/  FFMA.FTZ R33, R44, R9, -R29 ;  /* 0x000000092c217223 */ /* 0x000fe4000001081d */
[----:B------:R-:W1:Y:S02]  /*30f0*/  MUFU.EX2 R150, R150 ;  /* 0x0000009600967308 */ /* 0x000e640000000800 */
[----:B------:R-:W2:Y:S06]  /*3100*/  SHFL.BFLY PT, R35, R12, 0x2, 0x1f ;  /* 0x0c401f000c237f89 */ /* 0x000eac00000e0000 */
[----:B------:R3:W4:Y:S01]  /*3110*/  MUFU.EX2 R11, R104 ;  /* 0x00000068000b7308 */ /* 0x0007220000000800 */
[----:B0-----:R-:W-:Y:S01]  /*3120*/  FADD.FTZ R43, R148, R7 ;  /* 0x00000007942b7221 */ /* 0x001fe20000010000 */
[----:B------:R-:W-:-:S06]  /*3130*/  F2FP.F16.F32.PACK_AB R148, R7, R148 ;  /* 0x000000940794723e */ /* 0x000fcc00000000ff */
[----:B------:R-:W0:Y:S01]  /*3140*/  MUFU.EX2 R144, R144 ;  /* 0x0000009000907308 */ /* 0x000e220000000800 */
[----:B---3--:R-:W-:-:S07]  /*3150*/  CS2R R104, SRZ ;  /* 0x0000000000687805 */ /* 0x008fce000001ff00 */
[----:B------:R-:W3:Y:S01]  /*3160*/  MUFU.EX2 R13, R13 ;  /* 0x0000000d000d7308 */ /* 0x000ee20000000800 */
[----:B--2---:R-:W-:Y:S01]  /*3170*/  FMNMX.FTZ R39, R12, R35, !PT ;  /* 0x000000230c277209 */ /* 0x004fe20007810000 */
[-CC-:B------:R-:W-:Y:S01]  /*3180*/  FFMA.FTZ R35, R38, R9.reuse, -R29.reuse ;  /* 0x0000000926237223 */ /* 0x180fe2000001081d */
[----:B------:R-:W-:-:S03]  /*3190*/  FFMA.FTZ R29, R28, R9, -R29 ;  /* 0x000000091c1d7223 */ /* 0x000fc6000001081d */
[----:B------:R-:W2:Y:S02]  /*31a0*/  SHFL.BFLY PT, R12, R39, 0x1, 0x1f ;  /* 0x0c201f00270c7f89 */ /* 0x000ea400000e0000 */
[----:B------:R-:W5:Y:S08]  /*31b0*/  MUFU.EX2 R146, R146 ;  /* 0x0000009200927308 */ /* 0x000f700000000800 */
[----:B------:R-:W5:Y:S08]  /*31c0*/  MUFU.EX2 R15, R15 ;  /* 0x0000000f000f7308 */ /* 0x000f700000000800 */
[----:B------:R-:W5:Y:S01]  /*31d0*/  MUFU.EX2 R140, R140 ;  /* 0x0000008c008c7308 */ /* 0x000f620000000800 */
[----:B--2---:R-:W-:-:S07]  /*31e0*/  FMNMX.FTZ R12, R39, R12, !PT ;  /* 0x0000000c270c7209 */ /* 0x004fce0007810000 */
[----:B------:R-:W2:Y:S01]  /*31f0*/  MUFU.EX2 R17, R17 ;  /* 0x0000001100117308 */ /* 0x000ea20000000800 */
[C---:B------:R-:W-:Y:S01]  /*3200*/  FSETP.NEU.FTZ.AND P1, PT, R12.reuse, -INF , PT ;  /* 0xff8000000c00780b */ /* 0x040fe20003f3d000 */
[----:B------:R-:W-:-:S06]  /*3210*/  FMUL.FTZ R41, R12, R9 ;  /* 0x000000090c297220 */ /* 0x000fcc0000410000 */
[----:B------:R-:W-:Y:S01]  /*3220*/  MUFU.EX2 R142, R142 ;  /* 0x0000008e008e7308 */ /* 0x000fe20000000800 */
[----:B------:R-:W-:Y:S02]  /*3230*/  FSEL R41, R41, RZ, P1 ;  /* 0x000000ff29297208 */ /* 0x000fe40000800000 */
[----:B------:R-:W-:-:S03]  /*3240*/  PLOP3.LUT P1, PT, PT, PT, UP0, 0x80, 0x0 ;  /* 0x000000000000781c */ /* 0x000fc60003f2f008 */
[-C--:B------:R-:W-:Y:S01]  /*3250*/  FFMA.FTZ R149, R2, R9.reuse, -R41 ;  /* 0x0000000902957223 */ /* 0x080fe20000010829 */
[----:B-1----:R-:W-:Y:S01]  /*3260*/  FADD.FTZ R2, R150, R43 ;  /* 0x0000002b96027221 */ /* 0x002fe20000010000 */
[-CC-:B------:R-:W-:Y:S01]  /*3270*/  FFMA.FTZ R0, R0, R9.reuse, -R41.reuse ;  /* 0x0000000900007223 */ /* 0x180fe20000010829 */
[-CC-:B------:R-:W-:Y:S01]  /*3280*/  FFMA.FTZ R151, R8, R9.reuse, -R41.reuse ;  /* 0x0000000908977223 */ /* 0x180fe20000010829 */
[-CC-:B------:R-:W-:Y:S01]  /*3290*/  FFMA.FTZ R8, R62, R9.reuse, -R41.reuse ;  /* 0x000000093e087223 */ /* 0x180fe20000010829 */
[----:B----4-:R-:W-:Y:S01]  /*32a0*/  FADD.FTZ R43, R11, R2 ;  /* 0x000000020b2b7221 */ /* 0x010fe20000010000 */
[----:B------:R-:W-:Y:S01]  /*32b0*/  MUFU.EX2 R149, R149 ;  /* 0x0000009500957308 */ /* 0x000fe20000000800 */
[-CC-:B------:R-:W-:Y:S01]  /*32c0*/  FFMA.FTZ R145, R66, R9.reuse, -R41.reuse ;  /* 0x0000000942917223 */ /* 0x180fe20000010829 */
[-C--:B------:R-:W-:Y:S01]  /*32d0*/  FFMA.FTZ R28, R70, R9.reuse, -R41 ;  /* 0x00000009461c7223 */ /* 0x080fe20000010829 */
[----:B0-----:R-:W-:Y:S01]  /*32e0*/  FADD.FTZ R2, R144, R43 ;  /* 0x0000002b90027221 */ /* 0x001fe20000010000 */
[-CC-:B------:R-:W-:Y:S01]  /*32f0*/  FFMA.FTZ R147, R14, R9.reuse, -R41.reuse ;  /* 0x000000090e937223 */ /* 0x180fe20000010829 */
[-CC-:B------:R-:W-:Y:S01]  /*3300*/  FFMA.FTZ R14, R74, R9.reuse, -R41.reuse ;  /* 0x000000094a0e7223 */ /* 0x180fe20000010829 */
[-CC-:B------:R-:W-:Y:S01]  /*3310*/  FFMA.FTZ R141, R18, R9.reuse, -R41.reuse ;  /* 0x00000009128d7223 */ /* 0x180fe20000010829 */
[----:B---3--:R-:W-:Y:S01]  /*3320*/  FADD.FTZ R43, R13, R2 ;  /* 0x000000020d2b7221 */ /* 0x008fe20000010000 */
[----:B------:R-:W0:Y:S01]  /*3330*/  MUFU.EX2 R0, R0 ;  /* 0x0000000000007308 */ /* 0x000e220000000800 */
[-CC-:B------:R-:W-:Y:S01]  /*3340*/  FFMA.FTZ R18, R76, R9.reuse, -R41.reuse ;  /* 0x000000094c127223 */ /* 0x180fe20000010829 */
[-C--:B------:R-:W-:Y:S01]  /*3350*/  FFMA.FTZ R143, R20, R9.reuse, -R41 ;  /* 0x00000009148f7223 */ /* 0x080fe20000010829 */
[----:B-----5:R-:W-:Y:S01]  /*3360*/  FADD.FTZ R2, R146, R43 ;  /* 0x0000002b92027221 */ /* 0x020fe20000010000 */
        /* <DEDUP_REMOVED lines=10> */
[-CC-:B------:R-:W-:Y:S01]  /*3410*/  FFMA.FTZ R135, R90, R9.reuse, -R41.reuse ;  /* 0x000000095a877223 */ /* 0x180fe20000010829 */
[----:B--2---:R-:W-:Y:S01]  /*3420*/  FADD.FTZ R45, R17, R32 ;  /* 0x00000020112d7221 */ /* 0x004fe20000010000 */
[----:B------:R-:W2:Y:S01]  /*3430*/  MUFU.EX2 R8, R8 ;  /* 0x0000000800087308 */ /* 0x000ea20000000800 */
[----:B0-----:R-:W-:Y:S01]  /*3440*/  FADD.FTZ R2, R149, R0 ;  /* 0x0000000095027221 */ /* 0x001fe20000010000 */
[-CC-:B------:R-:W-:Y:S01]  /*3450*/  FFMA.FTZ R32, R88, R9.reuse, -R41.reuse ;  /* 0x0000000958207223 */ /* 0x180fe20000010829 */
[-CC-:B------:R-:W-:Y:S01]  /*3460*/  FFMA.FTZ R129, R92, R9.reuse, -R41.reuse ;  /* 0x000000095c817223 */ /* 0x180fe20000010829 */
[----:B------:R-:W-:Y:S01]  /*3470*/  F2FP.F16.F32.PACK_AB R150, R11, R150 ;  /* 0x000000960b96723e */ /* 0x000fe200000000ff */
[-CC-:B------:R-:W-:Y:S01]  /*3480*/  FFMA.FTZ R94, R94, R9.reuse, -R41.reuse ;  /* 0x000000095e5e7223 */ /* 0x180fe20000010829 */
[-CC-:B------:R-:W-:Y:S01]  /*3490*/  FFMA.FTZ R68, R68, R9.reuse, -R41.reuse ;  /* 0x0000000944447223 */ /* 0x180fe20000010829 */
[-CC-:B------:R-:W-:Y:S01]  /*34a0*/  FFMA.FTZ R96, R96, R9.reuse, -R41.reuse ;  /* 0x0000000960607223 */ /* 0x180fe20000010829 */
[----:B------:R-:W-:Y:S01]  /*34b0*/  MUFU.EX2 R19, R19 ;  /* 0x0000001300137308 */ /* 0x000fe20000000800 */
[----:B-1----:R-:W-:Y:S01]  /*34c0*/  FADD.FTZ R43, R151, R2 ;  /* 0x00000002972b7221 */ /* 0x002fe20000010000 */
[-CC-:B------:R-:W-:Y:S01]  /*34d0*/  FFMA.FTZ R64, R64, R9.reuse, -R41.reuse ;  /* 0x0000000940407223 */ /* 0x180fe20000010829 */
[-CC-:B------:R-:W-:Y:S01]  /*34e0*/  FFMA.FTZ R98, R98, R9.reuse, -R41.reuse ;  /* 0x0000000962627223 */ /* 0x180fe20000010829 */
[-CC-:B------:R-:W-:Y:S01]  /*34f0*/  FFMA.FTZ R60, R60, R9.reuse, -R41.reuse ;  /* 0x000000093c3c7223 */ /* 0x180fe20000010829 */
[-CC-:B------:R-:W-:Y:S01]  /*3500*/  FFMA.FTZ R100, R100, R9.reuse, -R41.reuse ;  /* 0x0000000964647223 */ /* 0x180fe20000010829 */
[-CC-:B------:R-:W-:Y:S01]  /*3510*/  FFMA.FTZ R58, R58, R9.reuse, -R41.reuse ;  /* 0x000000093a3a7223 */ /* 0x180fe20000010829 */
[----:B------:R-:W-:Y:S01]  /*3520*/  FFMA.FTZ R102, R102, R9, -R41 ;  /* 0x0000000966667223 */ /* 0x000fe20000010829 */
[----:B------:R-:W0:Y:S01]  /*3530*/  MUFU.EX2 R145, R145 ;  /* 0x0000009100917308 */ /* 0x000e220000000800 */
[----:B--2---:R-:W-:Y:S01]  /*3540*/  FADD.FTZ R2, R8, R43 ;  /* 0x0000002b08027221 */ /* 0x004fe20000010000 */
[----:B------:R-:W-:-:S02]  /*3550*/  F2FP.F16.F32.PACK_AB R149, R0, R149 ;  /* 0x000000950095723e */ /* 0x000fc400000000ff */
[----:B------:R-:W-:Y:S02]  /*3560*/  CS2R R92, SRZ ;  /* 0x00000000005c7805 */ /* 0x000fe4000001ff00 */
[----:B------:R-:W-:Y:S02]  /*3570*/  F2FP.F16.F32.PACK_AB R144, R13, R144 ;  /* 0x000000900d90723e */ /* 0x000fe400000000ff */
[----:B------:R-:W-:Y:S02]  /*3580*/  CS2R R90, SRZ ;  /* 0x00000000005a7805 */ /* 0x000fe4000001ff00 */
[----:B------:R-:W-:Y:S02]  /*3590*/  F2FP.F16.F32.PACK_AB R146, R15, R146 ;  /* 0x000000920f92723e */ /* 0x000fe400000000ff */
[----:B------:R-:W-:Y:S01]  /*35a0*/  CS2R R88, SRZ ;  /* 0x0000000000587805 */ /* 0x000fe2000001ff00 */
[----:B------:R-:W-:Y:S01]  /*35b0*/  MUFU.EX2 R136, R136 ;  /* 0x0000008800887308 */ /* 0x000fe20000000800 */
[----:B------:R-:W-:-:S02]  /*35c0*/  F2FP.F16.F32.PACK_AB R140, R17, R140 ;  /* 0x0000008c118c723e */ /* 0x000fc400000000ff */
[----:B------:R-:W-:-:S05]  /*35d0*/  F2FP.F16.F32.PACK_AB R151, R8, R151 ;  /* 0x000000970897723e */ /* 0x000fca00000000ff */
[----:B------:R-:W1:Y:S01]  /*35e0*/  MUFU.EX2 R28, R28 ;  /* 0x0000001c001c7308 */ /* 0x000e620000000800 */
[----:B0-----:R-:W-:-:S07]  /*35f0*/  FADD.FTZ R43, R145, R2 ;  /* 0x00000002912b7221 */ /* 0x001fce0000010000 */
[----:B------:R-:W-:Y:S08]  /*3600*/  MUFU.EX2 R21, R21 ;  /* 0x0000001500157308 */ /* 0x000ff00000000800 */
[----:B------:R-:W0:Y:S01]  /*3610*/  MUFU.EX2 R147, R147 ;  /* 0x0000009300937308 */ /* 0x000e220000000800 */
[C---:B-1----:R-:W-:Y:S01]  /*3620*/  FADD.FTZ R2, R28.reuse, R43 ;  /* 0x0000002b1c027221 */ /* 0x042fe20000010000 */
[----:B------:R-:W-:-:S06]  /*3630*/  F2FP.F16.F32.PACK_AB R145, R28, R145 ;  /* 0x000000911c91723e */ /* 0x000fcc00000000ff */
[----:B------:R-:W1:Y:S08]  /*3640*/  MUFU.EX2 R138, R138 ;  /* 0x0000008a008a7308 */ /* 0x000e700000000800 */
[----:B------:R2:W-:Y:S01]  /*3650*/  MUFU.EX2 R39, R34 ;  /* 0x0000002200277308 */ /* 0x0005e20000000800 */
[----:B0-----:R-:W-:-:S07]  /*3660*/  FADD.FTZ R43, R147, R2 ;  /* 0x00000002932b7221 */ /* 0x001fce0000010000 */
[----:B------:R-:W0:Y:S01]  /*3670*/  MUFU.EX2 R14, R14 ;  /* 0x0000000e000e7308 */ /* 0x000e220000000800 */
[----:B--2---:R-:W-:Y:S01]  /*3680*/  FADD.FTZ R34, R142, R45 ;  /* 0x0000002d8e227221 */ /* 0x004fe20000010000 */
[----:B------:R-:W-:-:S03]  /*3690*/  F2FP.F16.F32.PACK_AB R142, R19, R142 ;  /* 0x0000008e138e723e */ /* 0x000fc600000000ff */
[----:B------:R-:W-:-:S03]  /*36a0*/  FADD.FTZ R45, R19, R34 ;  /* 0x00000022132d7221 */ /* 0x000fc60000010000 */
[----:B------:R-:W2:Y:S01]  /*36b0*/  MUFU.EX2 R23, R23 ;  /* 0x0000001700177308 */ /* 0x000ea20000000800 */
[----:B------:R-:W-:Y:S01]  /*36c0*/  FADD.FTZ R34, R136, R45 ;  /* 0x0000002d88227221 */ /* 0x000fe20000010000 */
[----:B------:R-:W-:-:S03]  /*36d0*/  F2FP.F16.F32.PACK_AB R136, R21, R136 ;  /* 0x000000881588723e */ /* 0x000fc600000000ff */
[----:B------:R-:W-:Y:S01]  /*36e0*/  FADD.FTZ R45, R21, R34 ;  /* 0x00000022152d7221 */ /* 0x000fe20000010000 */
[-CC-:B------:R-:W-:Y:S01]  /*36f0*/  FFMA.FTZ R34, R72, R9.reuse, -R41.reuse ;  /* 0x0000000948227223 */ /* 0x180fe20000010829 */
[----:B------:R-:W-:Y:S01]  /*3700*/  FFMA.FTZ R41, R56, R9, -R41 ;  /* 0x0000000938297223 */ /* 0x000fe20000010829 */
[----:B------:R-:W3:Y:S01]  /*3710*/  MUFU.EX2 R141, R141 ;  /* 0x0000008d008d7308 */ /* 0x000ee20000000800 */
[----:B-1----:R-:W-:Y:S01]  /*3720*/  FADD.FTZ R36, R138, R45 ;  /* 0x0000002d8a247221 */ /* 0x002fe20000010000 */
[C---:B0-----:R-:W-:Y:S01]  /*3730*/  FADD.FTZ R2, R14.reuse, R43 ;  /* 0x0000002b0e027221 */ /* 0x041fe20000010000 */
[----:B------:R-:W-:-:S05]  /*3740*/  F2FP.F16.F32.PACK_AB R147, R14, R147 ;  /* 0x000000930e93723e */ /* 0x000fca00000000ff */
[----:B------:R-:W0:Y:S01]  /*3750*/  MUFU.EX2 R132, R132 ;  /* 0x0000008400847308 */ /* 0x000e220000000800 */
[C---:B--2---:R-:W-:Y:S01]  /*3760*/  FADD.FTZ R45, R23.reuse, R36 ;  /* 0x00000024172d7221 */ /* 0x044fe20000010000 */
[----:B------:R-:W-:-:S06]  /*3770*/  F2FP.F16.F32.PACK_AB R138, R23, R138 ;  /* 0x0000008a178a723e */ /* 0x000fcc00000000ff */
[----:B------:R-:W1:Y:S01]  /*3780*/  MUFU.EX2 R18, R18 ;  /* 0x0000001200127308 */ /* 0x000e620000000800 */
[----:B---3--:R-:W-:-:S07]  /*3790*/  FADD.FTZ R43, R141, R2 ;  /* 0x000000028d2b7221 */ /* 0x008fce0000010000 */
        /* <DEDUP_REMOVED lines=61> */
[----:B0-----:R-:W-:Y:S01]  /*3b70*/  FADD.FTZ R2, R120, R11 ;  /* 0x0000000b78027221 */ /* 0x001fe20000010000 */
[----:B------:R-:W-:-:S03]  /*3b80*/  F2FP.F16.F32.PACK_AB R120, R39, R120 ;  /* 0x000000782778723e */ /* 0x000fc600000000ff */
[----:B------:R-:W-:-:S03]  /*3b90*/  FADD.FTZ R11, R39, R2 ;  /* 0x00000002270b7221 */ /* 0x000fc60000010000 */
        /* <DEDUP_REMOVED lines=28> */
[----:B------:R-:W1:Y:S01]  /*3d60*/  MUFU.EX2 R41, R41 ;  /* 0x0000002900297308 */ /* 0x000e620000000800 */
[C---:B--2---:R-:W-:Y:S01]  /*3d70*/  FADD.FTZ R7, R121.reuse, R0 ;  /* 0x0000000079077221 */ /* 0x044fe20000010000 */
[----:B------:R-:W-:Y:S02]  /*3d80*/  F2FP.F16.F32.PACK_AB R121, R121, R100 ;  /* 0x000000647979723e */ /* 0x000fe400000000ff */
[----:B------:R-:W-:Y:S01]  /*3d90*/  CS2R R100, SRZ ;  /* 0x0000000000647805 */ /* 0x000fe2000001ff00 */
[----:B0-----:R-:W-:Y:S01]  /*3da0*/  FADD.FTZ R0, R102, R7 ;  /* 0x0000000766007221 */ /* 0x001fe20000010000 */
[----:B-1----:R-:W-:-:S03]  /*3db0*/  F2FP.F16.F32.PACK_AB R123, R41, R102 ;  /* 0x00000066297b723e */ /* 0x002fc600000000ff */
        /* <DEDUP_REMOVED lines=11> */
.L_x_14986:
[----:B------:R-:W-:Y:S01]  /*3e70*/  ISETP.NE.AND P2, PT, RZ, UR43, PT ;  /* 0x0000002bff007c0c */ /* 0x000fe2000bf45270 */
[----:B------:R-:W-:-:S04]  /*3e80*/  UISETP.NE.AND UP0, UPT, UR6, 0x1, UPT ;  /* 0x000000010600788c */ /* 0x000fc8000bf05270 */
[----:B------:R-:W-:-:S04]  /*3e90*/  USEL UR5, URZ, 0x1, UP0 ;  /* 0x000000013f057887 */ /* 0x000fc80008000000 */
[----:B------:R-:W-:-:S04]  /*3ea0*/  ULOP3.LUT UR5, UR7, UR5, URZ, 0x3c, !UPT ;  /* 0x0000000507057292 */ /* 0x000fc8000f8e3c3f */
[----:B------:R-:W-:Y:S08]  /*3eb0*/  @P2 BRA `(.L_x_14976) ;  /* 0x0000000000382947 */ /* 0x000ff00003800000 */
[----:B------:R-:W-:Y:S05]  /*3ec0*/  @!P0 BRA `(.L_x_14977) ;  /* 0x0000000000048947 */ /* 0x000fea0003800000 */
[----:B------:R-:W-:Y:S01]  /*3ed0*/  BPT.TRAP 0x1 ;  /* 0x000000040000795c */ /* 0x000fe20000300000 */
.L_x_14977:
        /* <DEDUP_REMOVED lines=9> */
.L_x_14978:
[----:B-1----:R-:W-:Y:S05]  /*3f70*/  @P1 BRA `(.L_x_14976) ;  /* 0x0000000000081947 */ /* 0x002fea0003800000 */
[----:B------:R-:W1:Y:S02]  /*3f80*/  SYNCS.PHASECHK.TRANS64.TRYWAIT P1, [UR4+0x16830], R9 ;  /* 0x01683009ff0075a7 */ /* 0x000e640008020144 */
[----:B-1----:R-:W-:Y:S05]  /*3f90*/  @!P1 BRA `(.L_x_14979) ;  /* 0x000000a800b09947 */ /* 0x002fea0003800000 */
.L_x_14976:
[----:B01----:R-:W-:Y:S01]  /*3fa0*/  IADD3 R9, R16, 0x8, RZ ;  /* 0x0000000810097810 */ /* 0x003fe20007ffe0ff */
        /* <DEDUP_REMOVED lines=29> */
.L_x_14981:
[----:B------:R-:W-:Y:S01]  /*4180*/  ULEA UR10, UR6, UR42, 0x3 ;  /* 0x0000002a060a7291 */ /* 0x000fe2000f8e183f */
[----:B------:R-:W-:-:S05]  /*4190*/  IMAD.U32 R9, RZ, RZ, UR7 ;  /* 0x00000007ff097e24 */ /* 0x000fca000f8e00ff */
[----:B------:R-:W-:-:S04]  /*41a0*/  SHF.L.U32 R9, R9, 0x1f, RZ ;  /* 0x0000001f09097819 */ /* 0x000fc800000006ff */
[----:B------:R0:W1:Y:S01]  /*41b0*/  SYNCS.PHASECHK.TRANS64.TRYWAIT P1, [UR10+0x16850], R9 ;  /* 0x01685009ff0075a7 */ /* 0x000062000802014a */
[----:B------:R-:W-:Y:S05]  /*41c0*/  @!P0 BRA `(.L_x_14982) ;  /* 0x0000000000048947 */ /* 0x000fea0003800000 */
[----:B------:R-:W-:Y:S01]  /*41d0*/  BPT.TRAP 0x1 ;  /* 0x000000040000795c */ /* 0x000fe20000300000 */
.L_x_14982:
[----:B-1----:R-:W-:Y:S05]  /*41e0*/  @P1 BRA `(.L_x_14980) ;  /* 0x0000000000081947 */ /* 0x002fea0003800000 */
[----:B------:R-:W1:Y:S02]  /*41f0*/  SYNCS.PHASECHK.TRANS64.TRYWAIT P1, [UR10+0x16850], R9 ;  /* 0x01685009ff0075a7 */ /* 0x000e64000802014a */
[----:B-1----:R-:W-:Y:S05]  /*4200*/  @!P1 BRA `(.L_x_14983) ;  /* 0x000000a8002c9947 */ /* 0x002fea0003800000 */
.L_x_14980:
        /* <DEDUP_REMOVED lines=50> */
.L_x_14984:
[----:B------:R-:W-:Y:S01]  /*4530*/  UISETP.NE.AND UP0, UPT, UR44, URZ, UPT ;  /* 0x0000003f2c00728c */ /* 0x000fe2000bf05270 */
[----:B------:R-:W-:Y:S02]  /*4540*/  IMAD.MOV.U32 R121, RZ, RZ, R3 ;  /* 0x000000ffff797224 */ /* 0x000fe400078e0003 */
        /* <DEDUP_REMOVED lines=8> */
[----:B------:R-:W-:Y:S01]  /*45d0*/  IMAD.U32 R32, RZ, RZ, UR29 ;  /* 0x0000001dff207e24 */ /* 0x000fe2000f8e00ff */
[----:B------:R-:W-:Y:S01]  /*45e0*/  @UP0 ULDC UR7, c[0x0][0x44c] ;  /* 0x0001130000070ab9 */ /* 0x000fe20000000800 */
[----:B------:R-:W-:Y:S01]  /*45f0*/  FMUL.FTZ R140, R28, UR30 ;  /* 0x0000001e1c8c7c20 */ /* 0x000fe20008410000 */
[----:B------:R-:W-:Y:S01]  /*4600*/  FMUL.FTZ R132, R33, UR30 ;  /* 0x0000001e21847c20 */ /* 0x000fe20008410000 */
[----:B------:R-:W-:Y:S01]  /*4610*/  FMUL.FTZ R130, R36, UR30 ;  /* 0x0000001e24827c20 */ /* 0x000fe20008410000 */
[----:B------:R-:W-:Y:S01]  /*4620*/  FMUL.FTZ R20, R43, UR30 ;  /* 0x0000001e2b147c20 */ /* 0x000fe20008410000 */
[----:B------:R-:W-:Y:S01]  /*4630*/  FMUL.FTZ R128, R37, UR30 ;  /* 0x0000001e25807c20 */ /* 0x000fe20008410000 */
[----:B------:R-:W2:Y:S01]  /*4640*/  MUFU.TANH R138, R138 ;  /* 0x0000008a008a7308 */ /* 0x000ea20000002400 */
        /* <DEDUP_REMOVED lines=9> */
[----:B------:R-:W-:Y:S01]  /*46e0*/  UIMAD UR7, UR27, UR7, 0x1 ;  /* 0x000000011b0774a4 */ /* 0x000fe2000f8e0207 */
[----:B------:R-:W-:Y:S01]  /*46f0*/  FMUL.FTZ R10, R48, UR30 ;  /* 0x0000001e300a7c20 */ /* 0x000fe20008410000 */
[----:B------:R-:W3:Y:S01]  /*4700*/  SHFL.IDX PT, R30, R121, RZ, 0x1c1f ;  /* 0x001c1fff791e7589 */ /* 0x000ee200000e0000 */
[----:B------:R-:W-:Y:S01]  /*4710*/  FMUL.FTZ R25, R49, UR30 ;  /* 0x0000001e31197c20 */ /* 0x000fe20008410000 */
[----:B------:R-:W-:Y:S01]  /*4720*/  FMUL.FTZ R12, R26, UR30 ;  /* 0x0000001e1a0c7c20 */ /* 0x000fe20008410000 */
[----:B------:R-:W-:Y:S01]  /*4730*/  FMUL.FTZ R26, R52, UR30 ;  /* 0x0000001e341a7c20 */ /* 0x000fe20008410000 */
[----:B------:R-:W-:Y:S01]  /*4740*/  MOV R29, UR7 ;  /* 0x00000007001d7c02 */ /* 0x000fe20008000f00 */
[----:B------:R-:W4:Y:S01]  /*4750*/  MUFU.TANH R136, R136 ;  /* 0x0000008800887308 */ /* 0x000f220000002400 */
[----:B------:R-:W-:Y:S01]  /*4760*/  FMUL.FTZ R11, R27, UR30 ;  /* 0x0000001e1b0b7c20 */ /* 0x000fe20008410000 */
        /* <DEDUP_REMOVED lines=17> */
[--C-:B---3--:R-:W-:Y:S01]  /*4880*/  IADD3 R9, R30, -UR28, R29.reuse ;  /* 0x8000001c1e097c10 */ /* 0x108fe2000fffe01d */
[----:B------:R-:W-:Y:S01]  /*4890*/  FMUL.FTZ R72, R72, UR30 ;  /* 0x0000001e48487c20 */ /* 0x000fe20008410000 */
[----:B------:R-:W-:Y:S01]  /*48a0*/  FMUL.FTZ R21, R42, UR30 ;  /* 0x0000001e2a157c20 */ /* 0x000fe20008410000 */
[----:B------:R-:W-:Y:S01]  /*48b0*/  FMUL.FTZ R73, R73, UR30 ;  /* 0x0000001e49497c20 */ /* 0x000fe20008410000 */
[C---:B------:R-:W-:Y:S01]  /*48c0*/  ISETP.GT.AND P1, PT, R9.reuse, RZ, PT ;  /* 0x000000ff0900720c */ /* 0x040fe20003f24270 */
[----:B------:R-:W-:Y:S01]  /*48d0*/  FMUL.FTZ R76, R76, UR30 ;  /* 0x0000001e4c4c7c20 */ /* 0x000fe20008410000 */
[C---:B------:R-:W-:Y:S01]  /*48e0*/  ISETP.GT.AND P2, PT, R9.reuse, 0x1, PT ;  /* 0x000000010900780c */ /* 0x040fe20003f44270 */
[----:B------:R-:W3:Y:S01]  /*48f0*/  MUFU.TANH R130, R130 ;  /* 0x0000008200827308 */ /* 0x000ee20000002400 */
        /* <DEDUP_REMOVED lines=16> */
[----:B----4-:R-:W-:Y:S01]  /*4a00*/  FSEL R136, R136, -INF , P2 ;  /* 0xff80000088887808 */ /* 0x010fe20001000000 */
[----:B------:R-:W-:Y:S01]  /*4a10*/  FMUL.FTZ R15, R35, UR30 ;  /* 0x0000001e230f7c20 */ /* 0x000fe20008410000 */
[----:B------:R-:W-:Y:S01]  /*4a20*/  FMNMX.FTZ R43, R140, R43, !PT ;  /* 0x0000002b8c2b7209 */ /* 0x000fe20007810000 */
[----:B------:R-:W-:Y:S01]  /*4a30*/  FMUL.FTZ R85, R85, UR30 ;  /* 0x0000001e55557c20 */ /* 0x000fe20008410000 */
[----:B------:R-:W-:Y:S01]  /*4a40*/  ISETP.GT.AND P2, PT, R9, 0x11, PT ;  /* 0x000000110900780c */ /* 0x000fe20003f44270 */
[----:B------:R-:W-:Y:S01]  /*4a50*/  FMUL.FTZ R35, R55, UR30 ;  /* 0x0000001e37237c20 */ /* 0x000fe20008410000 */
[----:B-----5:R-:W-:Y:S01]  /*4a60*/  FSEL R134, R134, -INF , P1 ;  /* 0xff80000086867808 */ /* 0x020fe20000800000 */
[----:B------:R-:W2:Y:S01]  /*4a70*/  MUFU.TANH R124, R124 ;  /* 0x0000007c007c7308 */ /* 0x000ea20000002400 */
[----:B------:R-:W-:Y:S01]  /*4a80*/  FMNMX.FTZ R43, R136, R43, !PT ;  /* 0x0000002b882b7209 */ /* 0x000fe20007810000 */
[----:B------:R-:W-:Y:S01]  /*4a90*/  FMUL.FTZ R55, R62, UR30 ;  /* 0x0000001e3e377c20 */ /* 0x000fe20008410000 */
[----:B------:R-:W-:Y:S01]  /*4aa0*/  ISETP.GT.AND P1, PT, R9, 0x18, PT ;  /* 0x000000180900780c */ /* 0x000fe20003f24270 */
[----:B------:R-:W4:Y:S01]  /*4ab0*/  SHFL.IDX PT, R62, R121, 0x1, 0x1c1f ;  /* 0x003c1f00793e7f89 */ /* 0x000f2200000e0000 */
[----:B------:R-:W-:Y:S01]  /*4ac0*/  FSEL R132, R132, -INF , P2 ;  /* 0xff80000084847808 */ /* 0x000fe20001000000 */
[----:B------:R-:W-:Y:S01]  /*4ad0*/  FMUL.FTZ R13, R31, UR30 ;  /* 0x0000001e1f0d7c20 */ /* 0x000fe20008410000 */
[----:B------:R-:W-:Y:S01]  /*4ae0*/  FMNMX.FTZ R43, R134, R43, !PT ;  /* 0x0000002b862b7209 */ /* 0x000fe20007810000 */
[----:B------:R-:W5:Y:S01]  /*4af0*/  MUFU.TANH R122, R122 ;  /* 0x0000007a007a7308 */ /* 0x000f620000002400 */
[----:B------:R-:W-:Y:S01]  /*4b00*/  ISETP.GT.AND P2, PT, R9, 0x19, PT ;  /* 0x000000190900780c */ /* 0x000fe20003f44270 */
[----:B------:R-:W-:Y:S01]  /*4b10*/  FMUL.FTZ R61, R67, UR30 ;  /* 0x0000001e433d7c20 */ /* 0x000fe20008410000 */
[----:B---3--:R-:W-:Y:S01]  /*4b20*/  FSEL R130, R130, -INF , P1 ;  /* 0xff80000082827808 */ /* 0x008fe20000800000 */
[----:B------:R-:W-:Y:S01]  /*4b30*/  FMUL.FTZ R18, R39, UR30 ;  /* 0x0000001e27127c20 */ /* 0x000fe20008410000 */
[----:B------:R-:W-:Y:S01]  /*4b40*/  FMNMX.FTZ R43, R132, R43, !PT ;  /* 0x0000002b842b7209 */ /* 0x000fe20007810000 */
[----:B------:R-:W-:Y:S01]  /*4b50*/  FMUL.FTZ R39, R59, UR30 ;  /* 0x0000001e3b277c20 */ /* 0x000fe20008410000 */
[C---:B------:R-:W-:Y:S01]  /*4b60*/  ISETP.GT.AND P1, PT, R9.reuse, 0x20, PT ;  /* 0x000000200900780c */ /* 0x040fe20003f24270 */
[----:B------:R-:W3:Y:S01]  /*4b70*/  MUFU.TANH R120, R120 ;  /* 0x0000007800787308 */ /* 0x000ee20000002400 */
[----:B-1----:R-:W-:Y:S01]  /*4b80*/  FSEL R128, R128, -INF , P2 ;  /* 0xff80000080807808 */ /* 0x002fe20001000000 */
[----:B------:R-:W-:Y:S01]  /*4b90*/  FMUL.FTZ R59, R66, UR30 ;  /* 0x0000001e423b7c20 */ /* 0x000fe20008410000 */
[----:B------:R-:W-:Y:S01]  /*4ba0*/  FMNMX.FTZ R43, R130, R43, !PT ;  /* 0x0000002b822b7209 */ /* 0x000fe20007810000 */
[----:B------:R-:W-:Y:S01]  /*4bb0*/  FMUL.FTZ R152, R70, UR30 ;  /* 0x0000001e46987c20 */ /* 0x000fe20008410000 */
[----:B------:R-:W-:Y:S01]  /*4bc0*/  ISETP.GT.AND P2, PT, R9, 0x21, PT ;  /* 0x000000210900780c */ /* 0x000fe20003f44270 */
[----:B------:R-:W-:Y:S01]  /*4bd0*/  FMUL.FTZ R24, R47, UR30 ;  /* 0x0000001e2f187c20 */ /* 0x000fe20008410000 */
[----:B0-----:R-:W-:Y:S01]  /*4be0*/  FSEL R126, R126, -INF , P1 ;  /* 0xff8000007e7e7808 */ /* 0x001fe20000800000 */
[----:B------:R-:W0:Y:S01]  /*4bf0*/  MUFU.TANH R10, R10 ;  /* 0x0000000a000a7308 */ /* 0x000e220000002400 */
[----:B------:R-:W-:Y:S01]  /*4c00*/  FMNMX.FTZ R43, R128, R43, !PT ;  /* 0x0000002b802b7209 */ /* 0x000fe20007810000 */
[----:B------:R-:W-:Y:S01]  /*4c10*/  FMUL.FTZ R154, R74, UR30 ;  /* 0x0000001e4a9a7c20 */ /* 0x000fe20008410000 */
[----:B------:R-:W-:Y:S01]  /*4c20*/  ISETP.GT.AND P1, PT, R9, 0x28, PT ;  /* 0x000000280900780c */ /* 0x000fe20003f24270 */
[----:B------:R-:W-:Y:S01]  /*4c30*/  FMUL.FTZ R31, R51, UR30 ;  /* 0x0000001e331f7c20 */ /* 0x000fe20008410000 */
[----:B--2---:R-:W-:Y:S01]  /*4c40*/  FSEL R124, R124, -INF , P2 ;  /* 0xff8000007c7c7808 */ /* 0x004fe20001000000 */
[----:B------:R-:W-:Y:S01]  /*4c50*/  FMUL.FTZ R53, R78, UR30 ;  /* 0x0000001e4e357c20 */ /* 0x000fe20008410000 */
[----:B------:R-:W-:Y:S01]  /*4c60*/  FMNMX.FTZ R43, R126, R43, !PT ;  /* 0x0000002b7e2b7209 */ /* 0x000fe20007810000 */
[----:B------:R-:W-:Y:S01]  /*4c70*/  MUFU.TANH R25, R25 ;  /* 0x0000001900197308 */ /* 0x000fe20000002400 */
[----:B------:R-:W-:Y:S01]  /*4c80*/  ISETP.GT.AND P2, PT, R9, 0x29, PT ;  /* 0x000000290900780c */ /* 0x000fe20003f44270 */
[----:B------:R-:W-:Y:S01]  /*4c90*/  FMUL.FTZ R57, R63, UR30 ;  /* 0x0000001e3f397c20 */ /* 0x000fe20008410000 */
[----:B-----5:R-:W-:Y:S01]  /*4ca0*/  FSEL R122, R122, -INF , P1 ;  /* 0xff8000007a7a7808 */ /* 0x020fe20000800000 */
        /* <DEDUP_REMOVED lines=11> */
[----:B------:R-:W-:Y:S01]  /*4d60*/  FMNMX.FTZ R43, R120, R43, !PT ;  /* 0x0000002b782b7209 */ /* 0x000fe20007810000 */
[----:B------:R-:W-:Y:S01]  /*4d70*/  MUFU.TANH R27, R27 ;  /* 0x0000001b001b7308 */ /* 0x000fe20000002400 */
[----:B----4-:R-:W-:Y:S01]  /*4d80*/  IADD3 R67, R62, -UR28, R29 ;  /* 0x8000001c3e437c10 */ /* 0x010fe2000fffe01d */
[----:B------:R-:W-:-:S03]  /*4d90*/  ULEA UR7, UR4, UR42, 0x3 ;  /* 0x0000002a04077291 */ /* 0x000fc6000f8e183f */
[----:B------:R-:W-:Y:S01]  /*4da0*/  ISETP.GT.AND P3, PT, R67, 0x1, PT ;  /* 0x000000014300780c */ /* 0x000fe20003f64270 */
[----:B------:R-:W-:Y:S02]  /*4db0*/  UIADD3 UR7, UR7, 0x16840, URZ ;  /* 0x0001684007077890 */ /* 0x000fe4000fffe03f */
[----:B------:R-:W2:Y:S02]  /*4dc0*/  MUFU.TANH R28, R28 ;  /* 0x0000001c001c7308 */ /* 0x000ea40000002400 */
[----:B------:R-:W-:-:S06]  /*4dd0*/  UPRMT UR7, UR25, 0x654, UR7 ;  /* 0x0000065419077896 */ /* 0x000fcc0008000007 */
[----:B------:R0:W-:Y:S03]  /*4de0*/  MUFU.TANH R46, R68 ;  /* 0x00000044002e7308 */ /* 0x0001e60000002400 */
[----:B------:R-:W-:Y:S05]  /*4df0*/  SYNCS.ARRIVE.TRANS64.RED.A1T0 RZ, [UR7], RZ ;  /* 0x000000ffffff79a7 */ /* 0x000fea0008100407 */
[----:B------:R-:W3:Y:S01]  /*4e00*/  MUFU.TANH R54, R54 ;  /* 0x0000003600367308 */ /* 0x000ee20000002400 */
[----:B0-----:R-:W-:Y:S02]  /*4e10*/  FSEL R68, R10, -INF , P1 ;  /* 0xff8000000a447808 */ /* 0x001fe40000800000 */
[----:B------:R-:W-:-:S02]  /*4e20*/  ISETP.GT.AND P1, PT, R9, 0x38, PT ;  /* 0x000000380900780c */ /* 0x000fc40003f24270 */
[----:B------:R-:W-:Y:S02]  /*4e30*/  FMNMX.FTZ R43, R68, R43, !PT ;  /* 0x0000002b442b7209 */ /* 0x000fe40007810000 */
[----:B-1----:R-:W-:Y:S01]  /*4e40*/  FSEL R60, R26, -INF , P1 ;  /* 0xff8000001a3c7808 */ /* 0x002fe20000800000 */
[----:B------:R0:W-:Y:S01]  /*4e50*/  MUFU.TANH R50, R64 ;  /* 0x0000004000327308 */ /* 0x0001e20000002400 */
[----:B------:R-:W-:-:S04]  /*4e60*/  ISETP.GT.AND P1, PT, R9, 0x40, PT ;  /* 0x000000400900780c */ /* 0x000fc80003f24270 */
[----:B--2---:R-:W-:Y:S02]  /*4e70*/  FSEL R58, R28, -INF , P1 ;  /* 0xff8000001c3a7808 */ /* 0x004fe40000800000 */
[----:B------:R-:W-:Y:S01]  /*4e80*/  ISETP.GT.AND P1, PT, R9, 0x48, PT ;  /* 0x000000480900780c */ /* 0x000fe20003f24270 */
[----:B------:R-:W1:Y:S01]  /*4e90*/  MUFU.TANH R52, R52 ;  /* 0x0000003400347308 */ /* 0x000e620000002400 */
[----:B0-----:R-:W-:Y:S02]  /*4ea0*/  FSEL R64, R25, -INF , P2 ;  /* 0xff80000019407808 */ /* 0x001fe40001000000 */
[----:B------:R-:W-:Y:S02]  /*4eb0*/  ISETP.GT.AND P2, PT, R9, 0x39, PT ;  /* 0x000000390900780c */ /* 0x000fe40003f44270 */
[----:B------:R-:W-:Y:S02]  /*4ec0*/  FMNMX.FTZ R43, R64, R43, !PT ;  /* 0x0000002b402b7209 */ /* 0x000fe40007810000 */
[----:B------:R-:W-:Y:S01]  /*4ed0*/  FSEL R56, R27, -INF , P2 ;  /* 0xff8000001b387808 */ /* 0x000fe20001000000 */
[----:B------:R-:W0:Y:S01]  /*4ee0*/  MUFU.TANH R48, R48 ;  /* 0x0000003000307308 */ /* 0x000e220000002400 */
[----:B------:R-:W-:-:S02]  /*4ef0*/  FMNMX.FTZ R43, R60, R43, !PT ;  /* 0x0000002b3c2b7209 */ /* 0x000fc40007810000 */
[C---:B------:R-:W-:Y:S02]  /*4f00*/  ISETP.GT.AND P2, PT, R9.reuse, 0x41, PT ;  /* 0x000000410900780c */ /* 0x040fe40003f44270 */
[----:B------:R-:W-:Y:S02]  /*4f10*/  FMNMX.FTZ R43, R56, R43, !PT ;  /* 0x0000002b382b7209 */ /* 0x000fe40007810000 */
[----:B---3--:R-:W-:Y:S01]  /*4f20*/  FSEL R54, R54, -INF , P2 ;  /* 0xff80000036367808 */ /* 0x008fe20001000000 */
[----:B------:R2:W3:Y:S01]  /*4f30*/  MUFU.TANH R44, R65 ;  /* 0x00000041002c7308 */ /* 0x0004e20000002400 */
[----:B------:R-:W-:Y:S02]  /*4f40*/  FMNMX.FTZ R43, R58, R43, !PT ;  /* 0x0000002b3a2b7209 */ /* 0x000fe40007810000 */
[----:B------:R-:W-:Y:S02]  /*4f50*/  ISETP.GT.AND P2, PT, R9, 0x49, PT ;  /* 0x000000490900780c */ /* 0x000fe40003f44270 */
[----:B-1----:R-:W-:-:S02]  /*4f60*/  FSEL R52, R52, -INF , P1 ;  /* 0xff80000034347808 */ /* 0x002fc40000800000 */
[----:B------:R-:W-:Y:S01]  /*4f70*/  FMNMX.FTZ R43, R54, R43, !PT ;  /* 0x0000002b362b7209 */ /* 0x000fe20007810000 */
[----:B------:R-:W1:Y:S01]  /*4f80*/  MUFU.TANH R40, R69 ;  /* 0x0000004500287308 */ /* 0x000e620000002400 */
[----:B------:R-:W-:Y:S01]  /*4f90*/  ISETP.GT.AND P1, PT, R9, 0x50, PT ;  /* 0x000000500900780c */ /* 0x000fe20003f24270 */
[----:B--2---:R-:W-:Y:S01]  /*4fa0*/  FMUL.FTZ R65, R75, UR30 ;  /* 0x0000001e4b417c20 */ /* 0x004fe20008410000 */
[----:B0-----:R-:W-:Y:S02]  /*4fb0*/  FSEL R48, R48, -INF , P2 ;  /* 0xff80000030307808 */ /* 0x001fe40001000000 */
[----:B------:R-:W-:Y:S02]  /*4fc0*/  FMNMX.FTZ R43, R52, R43, !PT ;  /* 0x0000002b342b7209 */ /* 0x000fe40007810000 */
[----:B------:R-:W-:Y:S01]  /*4fd0*/  ISETP.GT.AND P2, PT, R9, 0x51, PT ;  /* 0x000000510900780c */ /* 0x000fe20003f44270 */
[----:B------:R-:W0:Y:S01]  /*4fe0*/  MUFU.TANH R42, R72 ;  /* 0x00000048002a7308 */ /* 0x000e220000002400 */
[----:B------:R-:W-:-:S02]  /*4ff0*/  FSEL R50, R50, -INF , P1 ;  /* 0xff80000032327808 */ /* 0x000fc40000800000 */
[----:B------:R-:W-:Y:S02]  /*5000*/  FMNMX.FTZ R43, R48, R43, !PT ;  /* 0x0000002b302b7209 */ /* 0x000fe40007810000 */
[C---:B------:R-:W-:Y:S02]  /*5010*/  ISETP.GT.AND P1, PT, R9.reuse, 0x58, PT ;  /* 0x000000580900780c */ /* 0x040fe40003f24270 */
[----:B---3--:R-:W-:Y:S01]  /*5020*/  FSEL R44, R44, -INF , P2 ;  /* 0xff8000002c2c7808 */ /* 0x008fe20001000000 */
[----:B------:R-:W2:Y:S01]  /*5030*/  MUFU.TANH R36, R73 ;  /* 0x0000004900247308 */ /* 0x000ea20000002400 */
[----:B------:R-:W-:Y:S02]  /*5040*/  FMNMX.FTZ R43, R50, R43, !PT ;  /* 0x0000002b322b7209 */ /* 0x000fe40007810000 */
[----:B------:R-:W-:Y:S02]  /*5050*/  ISETP.GT.AND P2, PT, R9, 0x59, PT ;  /* 0x000000590900780c */ /* 0x000fe40003f44270 */
[----:B------:R-:W-:-:S02]  /*5060*/  FSEL R46, R46, -INF , P1 ;  /* 0xff8000002e2e7808 */ /* 0x000fc40000800000 */
[----:B------:R-:W-:Y:S01]  /*5070*/  FMNMX.FTZ R43, R44, R43, !PT ;  /* 0x0000002b2c2b7209 */ /* 0x000fe20007810000 */
[----:B------:R-:W3:Y:S01]  /*5080*/  MUFU.TANH R38, R76 ;  /* 0x0000004c00267308 */ /* 0x000ee20000002400 */
[C---:B------:R-:W-:Y:S02]  /*5090*/  ISETP.GT.AND P1, PT, R9.reuse, 0x60, PT ;  /* 0x000000600900780c */ /* 0x040fe40003f24270 */
[----:B-1----:R-:W-:Y:S02]  /*50a0*/  FSEL R40, R40, -INF , P2 ;  /* 0xff80000028287808 */ /* 0x002fe40001000000 */
[----:B------:R-:W-:Y:S02]  /*50b0*/  FMNMX.FTZ R43, R46, R43, !PT ;  /* 0x0000002b2e2b7209 */ /* 0x000fe40007810000 */
[----:B------:R-:W-:Y:S01]  /*50c0*/  ISETP.GT.AND P2, PT, R9, 0x61, PT ;  /* 0x000000610900780c */ /* 0x000fe20003f44270 */
[----:B------:R-:W1:Y:S01]  /*50d0*/  MUFU.TANH R32, R77 ;  /* 0x0000004d00207308 */ /* 0x000e620000002400 */
[----:B0-----:R-:W-:-:S02]  /*50e0*/  FSEL R42, R42, -INF , P1 ;  /* 0xff8000002a2a7808 */ /* 0x001fc40000800000 */
[----:B------:R-:W-:Y:S02]  /*50f0*/  FMNMX.FTZ R43, R40, R43, !PT ;  /* 0x0000002b282b7209 */ /* 0x000fe40007810000 */
[C---:B------:R-:W-:Y:S02]  /*5100*/  ISETP.GT.AND P1, PT, R9.reuse, 0x68, PT ;  /* 0x000000680900780c */ /* 0x040fe40003f24270 */
[----:B--2---:R-:W-:Y:S01]  /*5110*/  FSEL R36, R36, -INF , P2 ;  /* 0xff80000024247808 */ /* 0x004fe20001000000 */
[----:B------:R-:W0:Y:S01]  /*5120*/  MUFU.TANH R34, R80 ;  /* 0x0000005000227308 */ /* 0x000e220000002400 */
[----:B------:R-:W-:Y:S02]  /*5130*/  FMNMX.FTZ R43, R42, R43, !PT ;  /* 0x0000002b2a2b7209 */ /* 0x000fe40007810000 */
[----:B------:R-:W-:Y:S02]  /*5140*/  ISETP.GT.AND P2, PT, R9, 0x69, PT ;  /* 0x000000690900780c */ /* 0x000fe40003f44270 */
[----:B---3--:R-:W-:-:S02]  /*5150*/  FSEL R38, R38, -INF , P1 ;  /* 0xff80000026267808 */ /* 0x008fc40000800000 */
[----:B------:R-:W-:Y:S01]  /*5160*/  FMNMX.FTZ R43, R36, R43, !PT ;  /* 0x0000002b242b7209 */ /* 0x000fe20007810000 */
[----:B------:R-:W2:Y:S01]  /*5170*/  MUFU.TANH R30, R81 ;  /* 0x00000051001e7308 */ /* 0x000ea20000002400 */
        /* <DEDUP_REMOVED lines=8> */
[----:B------:R-:W-:Y:S01]  /*5200*/  FMNMX.FTZ R43, R34, R43, !PT ;  /* 0x0000002b222b7209 */ /* 0x000fe20007810000 */
[----:B------:R-:W0:Y:S01]  /*5210*/  MUFU.TANH R26, R85 ;  /* 0x00000055001a7308 */ /* 0x000e220000002400 */
[----:B--2---:R-:W-:Y:S02]  /*5220*/  FSEL R30, R30, -INF , P2 ;  /* 0xff8000001e1e7808 */ /* 0x004fe40001000000 */
[----:B------:R-:W-:Y:S02]  /*5230*/  ISETP.GT.AND P2, PT, R9, 0x79, PT ;  /* 0x000000790900780c */ /* 0x000fe40003f44270 */
[----:B------:R-:W-:Y:S01]  /*5240*/  FMNMX.FTZ R43, R30, R43, !PT ;  /* 0x0000002b1e2b7209 */ /* 0x000fe20007810000 */
[----:B------:R-:W2:Y:S02]  /*5250*/  LDC R9, c[0x0][0x988] ;  /* 0x00026200ff097b82 */ /* 0x000ea40000000800 */
[----:B------:R-:W3:Y:S01]  /*5260*/  MUFU.TANH R12, R12 ;  /* 0x0000000c000c7308 */ /* 0x000ee20000002400 */
[----:B-1----:R-:W-:-:S04]  /*5270*/  FSEL R28, R28, -INF , P1 ;  /* 0xff8000001c1c7808 */ /* 0x002fc80000800000 */
[----:B------:R-:W-:-:S03]  /*5280*/  FMNMX.FTZ R43, R28, R43, !PT ;  /* 0x0000002b1c2b7209 */ /* 0x000fc60007810000 */
[----:B------:R-:W1:Y:S01]  /*5290*/  MUFU.TANH R11, R11 ;  /* 0x0000000b000b7308 */ /* 0x000e620000002400 */
[----:B0-----:R-:W-:Y:S02]  /*52a0*/  FSEL R26, R26, -INF , P2 ;  /* 0xff8000001a1a7808 */ /* 0x001fe40001000000 */
[----:B------:R-:W-:Y:S02]  /*52b0*/  ISETP.GT.AND P2, PT, R67, RZ, PT ;  /* 0x000000ff4300720c */ /* 0x000fe40003f44270 */
[----:B------:R-:W-:-:S03]  /*52c0*/  FMNMX.FTZ R43, R26, R43, !PT ;  /* 0x0000002b1a2b7209 */ /* 0x000fc60007810000 */
[----:B------:R-:W0:Y:S01]  /*52d0*/  MUFU.TANH R14, R14 ;  /* 0x0000000e000e7308 */ /* 0x000e220000002400 */
[----:B---3--:R-:W-:Y:S01]  /*52e0*/  FSEL R29, R12, -INF , P2 ;  /* 0xff8000000c1d7808 */ /* 0x008fe20001000000 */
[----:B------:R-:W3:Y:S01]  /*52f0*/  SHFL.BFLY PT, R10, R43, 0x2, 0x1f ;  /* 0x0c401f002b0a7f89 */ /* 0x000ee200000e0000 */
[----:B------:R-:W-:-:S05]  /*5300*/  ISETP.GT.AND P2, PT, R67, 0x8, PT ;  /* 0x000000084300780c */ /* 0x000fca0003f44270 */
[----:B------:R-:W4:Y:S01]  /*5310*/  MUFU.TANH R13, R13 ;  /* 0x0000000d000d7308 */ /* 0x000f220000002400 */
[----:B-1----:R-:W-:Y:S02]  /*5320*/  FSEL R62, R11, -INF , P3 ;  /* 0xff8000000b3e7808 */ /* 0x002fe40001800000 */
[----:B------:R-:W-:Y:S02]  /*5330*/  FMNMX.FTZ R11, R29, R8, !PT ;  /* 0x000000081d0b7209 */ /* 0x000fe40007810000 */
[C---:B------:R-:W-:Y:S02]  /*5340*/  ISETP.GT.AND P3, PT, R67.reuse, 0x9, PT ;  /* 0x000000094300780c */ /* 0x040fe40003f64270 */
[----:B------:R-:W-:Y:S01]  /*5350*/  FMNMX.FTZ R69, R62, R11, !PT ;  /* 0x0000000b3e457209 */ /* 0x000fe20007810000 */
[----:B------:R-:W1:Y:S01]  /*5360*/  MUFU.TANH R17, R17 ;  /* 0x0000001100117308 */ /* 0x000e620000002400 */
[----:B0-----:R-:W-:Y:S02]  /*5370*/  FSEL R14, R14, -INF , P2 ;  /* 0xff8000000e0e7808 */ /* 0x001fe40001000000 */
[----:B------:R-:W-:-:S02]  /*5380*/  ISETP.GT.AND P2, PT, R67, 0x10, PT ;  /* 0x000000104300780c */ /* 0x000fc40003f44270 */
[----:B------:R-:W-:-:S03]  /*5390*/  FMNMX.FTZ R69, R14, R69, !PT ;  /* 0x000000450e457209 */ /* 0x000fc60007810000 */
[----:B------:R-:W0:Y:S01]  /*53a0*/  MUFU.TANH R15, R15 ;  /* 0x0000000f000f7308 */ /* 0x000e220000002400 */
[----:B----4-:R-:W-:Y:S02]  /*53b0*/  FSEL R66, R13, -INF , P3 ;  /* 0xff8000000d427808 */ /* 0x010fe40001800000 */
[----:B------:R-:W-:Y:S02]  /*53c0*/  ISETP.GT.AND P3, PT, R67, 0x11, PT ;  /* 0x000000114300780c */ /* 0x000fe40003f64270 */
[----:B------:R-:W-:Y:S02]  /*53d0*/  FMNMX.FTZ R69, R66, R69, !PT ;  /* 0x0000004542457209 */ /* 0x000fe40007810000 */
[----:B---3--:R-:W-:Y:S01]  /*53e0*/  FMNMX.FTZ R10, R43, R10, !PT ;  /* 0x0000000a2b0a7209 */ /* 0x008fe20007810000 */
[----:B------:R-:W3:Y:S01]  /*53f0*/  MUFU.TANH R19, R19 ;  /* 0x0000001300137308 */ /* 0x000ee20000002400 */
[----:B-1----:R-:W-:Y:S01]  /*5400*/  FSEL R70, R17, -INF , P2 ;  /* 0xff80000011467808 */ /* 0x002fe20001000000 */
[----:B------:R-:W-:Y:S01]  /*5410*/  FMUL.FTZ R43, R82, UR30 ;  /* 0x0000001e522b7c20 */ /* 0x000fe20008410000 */
[----:B------:R-:W-:Y:S01]  /*5420*/  ISETP.GT.AND P2, PT, R67, 0x18, PT ;  /* 0x000000184300780c */ /* 0x000fe20003f44270 */
[----:B------:R-:W1:Y:S01]  /*5430*/  SHFL.BFLY PT, R25, R10, 0x1, 0x1f ;  /* 0x0c201f000a197f89 */ /* 0x000e6200000e0000 */
[----:B------:R-:W-:-:S03]  /*5440*/  FMNMX.FTZ R69, R70, R69, !PT ;  /* 0x0000004546457209 */ /* 0x000fc60007810000 */
[----:B------:R-:W4:Y:S01]  /*5450*/  MUFU.TANH R18, R18 ;  /* 0x0000001200127308 */ /* 0x000f220000002400 */
[----:B0-----:R-:W-:Y:S02]  /*5460*/  FSEL R72, R15, -INF , P3 ;  /* 0xff8000000f487808 */ /* 0x001fe40001800000 */
[----:B------:R-:W-:Y:S02]  /*5470*/  ISETP.GT.AND P3, PT, R67, 0x19, PT ;  /* 0x000000194300780c */ /* 0x000fe40003f64270 */
[----:B------:R-:W-:-:S03]  /*5480*/  FMNMX.FTZ R69, R72, R69, !PT ;  /* 0x0000004548457209 */ /* 0x000fc60007810000 */
[----:B------:R-:W0:Y:S01]  /*5490*/  MUFU.TANH R21, R21 ;  /* 0x0000001500157308 */ /* 0x000e220000002400 */
[----:B---3--:R-:W-:Y:S02]  /*54a0*/  FSEL R74, R19, -INF , P2 ;  /* 0xff800000134a7808 */ /* 0x008fe40001000000 */
[----:B------:R-:W-:Y:S02]  /*54b0*/  ISETP.GT.AND P2, PT, R67, 0x20, PT ;  /* 0x000000204300780c */ /* 0x000fe40003f44270 */
[----:B------:R-:W-:-:S03]  /*54c0*/  FMNMX.FTZ R69, R74, R69, !PT ;  /* 0x000000454a457209 */ /* 0x000fc60007810000 */
[----:B------:R-:W3:Y:S01]  /*54d0*/  MUFU.TANH R20, R20 ;  /* 0x0000001400147308 */ /* 0x000ee20000002400 */
[----:B----4-:R-:W-:Y:S02]  /*54e0*/  FSEL R18, R18, -INF , P3 ;  /* 0xff80000012127808 */ /* 0x010fe40001800000 */
[----:B------:R-:W-:Y:S02]  /*54f0*/  ISETP.GT.AND P3, PT, R67, 0x21, PT ;  /* 0x000000214300780c */ /* 0x000fe40003f64270 */
[----:B------:R-:W-:Y:S02]  /*5500*/  FMNMX.FTZ R69, R18, R69, !PT ;  /* 0x0000004512457209 */ /* 0x000fe40007810000 */
[----:B-1----:R-:W-:Y:S01]  /*5510*/  FMNMX.FTZ R10, R10, R25, !PT ;  /* 0x000000190a0a7209 */ /* 0x002fe20007810000 */
[----:B------:R-:W1:Y:S01]  /*5520*/  MUFU.TANH R23, R23 ;  /* 0x0000001700177308 */ /* 0x000e620000002400 */
[----:B0-----:R-:W-:Y:S02]  /*5530*/  FSEL R76, R21, -INF , P2 ;  /* 0xff800000154c7808 */ /* 0x001fe40001000000 */
[----:B------:R-:W-:Y:S01]  /*5540*/  ISETP.GT.AND P2, PT, R67, 0x28, PT ;  /* 0x000000284300780c */ /* 0x000fe20003f44270 */
[----:B--2---:R-:W-:Y:S01]  /*5550*/  FMUL.FTZ R27, R10, R9 ;  /* 0x000000090a1b7220 */ /* 0x004fe20000410000 */
[----:B------:R-:W-:-:S02]  /*5560*/  FMNMX.FTZ R69, R76, R69, !PT ;  /* 0x000000454c457209 */ /* 0x000fc40007810000 */
[----:B------:R-:W-:Y:S01]  /*5570*/  FSETP.NEU.FTZ.AND P1, PT, R10, -INF , PT ;  /* 0xff8000000a00780b */ /* 0x000fe20003f3d000 */
[----:B------:R-:W0:Y:S01]  /*5580*/  MUFU.TANH R24, R24 ;  /* 0x0000001800187308 */ /* 0x000e220000002400 */
[----:B---3--:R-:W-:Y:S02]  /*5590*/  FSEL R20, R20, -INF , P3 ;  /* 0xff80000014147808 */ /* 0x008fe40001800000 */
[----:B------:R-:W-:Y:S02]  /*55a0*/  ISETP.GT.AND P3, PT, R67, 0x29, PT ;  /* 0x000000294300780c */ /* 0x000fe40003f64270 */
[----:B------:R-:W-:Y:S02]  /*55b0*/  FMNMX.FTZ R69, R20, R69, !PT ;  /* 0x0000004514457209 */ /* 0x000fe40007810000 */
[----:B------:R-:W-:Y:S01]  /*55c0*/  FSEL R27, R27, RZ, P1 ;  /* 0x000000ff1b1b7208 */ /* 0x000fe20000800000 */
[----:B------:R-:W2:Y:S01]  /*55d0*/  MUFU.TANH R33, R33 ;  /* 0x0000002100217308 */ /* 0x000ea20000002400 */
[----:B-1----:R-:W-:-:S02]  /*55e0*/  FSEL R78, R23, -INF , P2 ;  /* 0xff800000174e7808 */ /* 0x002fc40001000000 */
[C---:B------:R-:W-:Y:S01]  /*55f0*/  ISETP.GT.AND P2, PT, R67.reuse, 0x30, PT ;  /* 0x000000304300780c */ /* 0x040fe20003f44270 */
[--C-:B------:R-:W-:Y:S01]  /*5600*/  FFMA.FTZ R17, R124, R9, -R27.reuse ;  /* 0x000000097c117223 */ /* 0x100fe2000001081b */
[----:B------:R-:W-:Y:S01]  /*5610*/  FMNMX.FTZ R69, R78, R69, !PT ;  /* 0x000000454e457209 */ /* 0x000fe20007810000 */
        /* <DEDUP_REMOVED lines=52> */
[----:B------:R-:W-:Y:S01]  /*5960*/  FFMA.FTZ R39, R40, R9, -R27 ;  /* 0x0000000928277223 */ /* 0x000fe2000001081b */
[----:B------:R-:W-:-:S02]  /*5970*/  ISETP.GT.AND P3, PT, R67, 0x49, PT ;  /* 0x000000494300780c */ /* 0x000fc40003f64270 */
[----:B------:R-:W-:-:S03]  /*5980*/  FMNMX.FTZ R69, R122, R69, !PT ;  /* 0x000000457a457209 */ /* 0x000fc60007810000 */
[----:B------:R-:W0:Y:S01]  /*5990*/  MUFU.TANH R59, R59 ;  /* 0x0000003b003b7308 */ /* 0x000e220000002400 */
[----:B--2---:R-:W-:Y:S02]  /*59a0*/  FSEL R126, R55, -INF , P2 ;  /* 0xff800000377e7808 */ /* 0x004fe40001000000 */
[----:B------:R-:W-:Y:S02]  /*59b0*/  ISETP.GT.AND P2, PT, R67, 0x50, PT ;  /* 0x000000504300780c */ /* 0x000fe40003f44270 */
[----:B------:R-:W-:-:S03]  /*59c0*/  FMNMX.FTZ R69, R126, R69, !PT ;  /* 0x000000457e457209 */ /* 0x000fc60007810000 */
[----:B------:R-:W-:Y:S01]  /*59d0*/  MUFU.TANH R61, R61 ;  /* 0x0000003d003d7308 */ /* 0x000fe20000002400 */
[----:B-1----:R-:W-:Y:S02]  /*59e0*/  FSEL R120, R57, -INF , P3 ;  /* 0xff80000039787808 */ /* 0x002fe40001800000 */
[----:B------:R-:W-:Y:S02]  /*59f0*/  ISETP.GT.AND P3, PT, R67, 0x51, PT ;  /* 0x000000514300780c */ /* 0x000fe40003f64270 */
[----:B------:R-:W-:-:S03]  /*5a00*/  FMNMX.FTZ R69, R120, R69, !PT ;  /* 0x0000004578457209 */ /* 0x000fc60007810000 */
[----:B------:R-:W1:Y:S01]  /*5a10*/  MUFU.TANH R152, R152 ;  /* 0x0000009800987308 */ /* 0x000e620000002400 */
[----:B0-----:R-:W-:Y:S02]  /*5a20*/  FSEL R128, R59, -INF , P2 ;  /* 0xff8000003b807808 */ /* 0x001fe40001000000 */
[----:B------:R-:W-:Y:S02]  /*5a30*/  ISETP.GT.AND P2, PT, R67, 0x58, PT ;  /* 0x000000584300780c */ /* 0x000fe40003f44270 */
[----:B------:R-:W-:-:S03]  /*5a40*/  FMNMX.FTZ R69, R128, R69, !PT ;  /* 0x0000004580457209 */ /* 0x000fc60007810000 */
[----:B------:R-:W0:Y:S08]  /*5a50*/  MUFU.TANH R63, R63 ;  /* 0x0000003f003f7308 */ /* 0x000e300000002400 */
[----:B------:R-:W2:Y:S01]  /*5a60*/  MUFU.TANH R154, R154 ;  /* 0x0000009a009a7308 */ /* 0x000ea20000002400 */
[----:B-1----:R-:W-:Y:S02]  /*5a70*/  FSEL R152, R152, -INF , P2 ;  /* 0xff80000098987808 */ /* 0x002fe40001000000 */
[----:B------:R-:W-:-:S05]  /*5a80*/  ISETP.GT.AND P2, PT, R67, 0x60, PT ;  /* 0x000000604300780c */ /* 0x000fca0003f44270 */
[----:B------:R1:W-:Y:S08]  /*5a90*/  MUFU.EX2 R11, R136 ;  /* 0x00000088000b7308 */ /* 0x0003f00000000800 */
[----:B------:R-:W3:Y:S01]  /*5aa0*/  MUFU.TANH R65, R65 ;  /* 0x0000004100417308 */ /* 0x000ee20000002400 */
        /* <DEDUP_REMOVED lines=25> */
[----:B--2---:R-:W-:Y:S01]  /*5c40*/  FSEL R51, R43, -INF , P2 ;  /* 0xff8000002b337808 */ /* 0x004fe20001000000 */
[----:B------:R-:W-:Y:S01]  /*5c50*/  FFMA.FTZ R43, R54, R9, -R27 ;  /* 0x00000009362b7223 */ /* 0x000fe2000001081b */
[----:B------:R-:W-:-:S02]  /*5c60*/  ISETP.GT.AND P2, PT, R67, 0x78, PT ;  /* 0x000000784300780c */ /* 0x000fc40003f44270 */
[----:B------:R-:W-:-:S03]  /*5c70*/  FMNMX.FTZ R31, R51, R12, !PT ;  /* 0x0000000c331f7209 */ /* 0x000fc60007810000 */
[----:B------:R-:W2:Y:S01]  /*5c80*/  MUFU.TANH R49, R49 ;  /* 0x0000003100317308 */ /* 0x000ea20000002400 */
[----:B-1----:R-:W-:Y:S02]  /*5c90*/  FSEL R58, R45, -INF , P3 ;  /* 0xff8000002d3a7808 */ /* 0x002fe40001800000 */
[----:B------:R-:W-:Y:S02]  /*5ca0*/  ISETP.GT.AND P3, PT, R67, 0x79, PT ;  /* 0x000000794300780c */ /* 0x000fe40003f64270 */
[----:B------:R-:W-:-:S03]  /*5cb0*/  FMNMX.FTZ R12, R58, R31, !PT ;  /* 0x0000001f3a0c7209 */ /* 0x000fc60007810000 */
[----:B------:R-:W-:Y:S01]  /*5cc0*/  MUFU.EX2 R25, R25 ;  /* 0x0000001900197308 */ /* 0x000fe20000000800 */
[----:B0-----:R-:W-:-:S04]  /*5cd0*/  FSEL R47, R47, -INF , P2 ;  /* 0xff8000002f2f7808 */ /* 0x001fc80001000000 */
[----:B------:R-:W-:-:S03]  /*5ce0*/  FMNMX.FTZ R31, R47, R12, !PT ;  /* 0x0000000c2f1f7209 */ /* 0x000fc60007810000 */
[----:B------:R-:W-:Y:S01]  /*5cf0*/  MUFU.EX2 R148, R148 ;  /* 0x0000009400947308 */ /* 0x000fe20000000800 */
[----:B--2---:R-:W-:-:S04]  /*5d00*/  FSEL R54, R49, -INF , P3 ;  /* 0xff80000031367808 */ /* 0x004fc80001800000 */
[----:B------:R-:W-:-:S03]  /*5d10*/  FMNMX.FTZ R31, R54, R31, !PT ;  /* 0x0000001f361f7209 */ /* 0x000fc60007810000 */
[----:B------:R-:W-:Y:S02]  /*5d20*/  MUFU.EX2 R150, R150 ;  /* 0x0000009600967308 */ /* 0x000fe40000000800 */
[----:B------:R-:W0:Y:S06]  /*5d30*/  SHFL.BFLY PT, R12, R31, 0x2, 0x1f ;  /* 0x0c401f001f0c7f89 */ /* 0x000e2c00000e0000 */
[----:B------:R-:W-:Y:S08]  /*5d40*/  MUFU.EX2 R144, R144 ;  /* 0x0000009000907308 */ /* 0x000ff00000000800 */
[----:B------:R-:W-:Y:S08]  /*5d50*/  MUFU.EX2 R13, R13 ;  /* 0x0000000d000d7308 */ /* 0x000ff00000000800 */
[----:B------:R-:W-:Y:S01]  /*5d60*/  MUFU.EX2 R146, R146 ;  /* 0x0000009200927308 */ /* 0x000fe20000000800 */
[----:B0-----:R-:W-:Y:S01]  /*5d70*/  FMNMX.FTZ R40, R31, R12, !PT ;  /* 0x0000000c1f287209 */ /* 0x001fe20007810000 */
[-CC-:B------:R-:W-:Y:S01]  /*5d80*/  FFMA.FTZ R31, R34, R9.reuse, -R27.reuse ;  /* 0x00000009221f7223 */ /* 0x180fe2000001081b */
[----:B------:R-:W-:-:S03]  /*5d90*/  FFMA.FTZ R27, R26, R9, -R27 ;  /* 0x000000091a1b7223 */ /* 0x000fc6000001081b */
[----:B------:R-:W0:Y:S02]  /*5da0*/  SHFL.BFLY PT, R45, R40, 0x1, 0x1f ;  /* 0x0c201f00282d7f89 */ /* 0x000e2400000e0000 */
[----:B------:R-:W-:Y:S08]  /*5db0*/  MUFU.EX2 R15, R15 ;  /* 0x0000000f000f7308 */ /* 0x000ff00000000800 */
[----:B------:R-:W-:Y:S08]  /*5dc0*/  MUFU.EX2 R140, R140 ;  /* 0x0000008c008c7308 */ /* 0x000ff00000000800 */
[----:B------:R-:W-:Y:S01]  /*5dd0*/  MUFU.EX2 R17, R17 ;  /* 0x0000001100117308 */ /* 0x000fe20000000800 */
[----:B0-----:R-:W-:-:S07]  /*5de0*/  FMNMX.FTZ R12, R40, R45, !PT ;  /* 0x0000002d280c7209 */ /* 0x001fce0007810000 */
[----:B------:R-:W-:Y:S01]  /*5df0*/  MUFU.EX2 R142, R142 ;  /* 0x0000008e008e7308 */ /* 0x000fe20000000800 */
[C---:B------:R-:W-:Y:S01]  /*5e00*/  FSETP.NEU.FTZ.AND P2, PT, R12.reuse, -INF , PT ;  /* 0xff8000000c00780b */ /* 0x040fe20003f5d000 */
[----:B------:R-:W-:-:S06]  /*5e10*/  FMUL.FTZ R45, R12, R9 ;  /* 0x000000090c2d7220 */ /* 0x000fcc0000410000 */
[----:B------:R-:W-:Y:S01]  /*5e20*/  MUFU.EX2 R19, R19 ;  /* 0x0000001300137308 */ /* 0x000fe20000000800 */
[----:B------:R-:W-:-:S05]  /*5e30*/  FSEL R45, R45, RZ, P2 ;  /* 0x000000ff2d2d7208 */ /* 0x000fca0001000000 */
[-CC-:B------:R-:W-:Y:S01]  /*5e40*/  FFMA.FTZ R38, R18, R9.reuse, -R45.reuse ;  /* 0x0000000912267223 */ /* 0x180fe2000001082d */
[----:B------:R-:W-:Y:S01]  /*5e50*/  FSEL R18, R10, RZ, P1 ;  /* 0x000000ff0a127208 */ /* 0x000fe20000800000 */
[-CC-:B------:R-:W-:Y:S01]  /*5e60*/  FFMA.FTZ R149, R29, R9.reuse, -R45.reuse ;  /* 0x000000091d957223 */ /* 0x180fe2000001082d */
[----:B------:R-:W-:Y:S01]  /*5e70*/  FSEL R29, R12, RZ, P2 ;  /* 0x000000ff0c1d7208 */ /* 0x000fe20001000000 */
[-CC-:B------:R-:W-:Y:S01]  /*5e80*/  FFMA.FTZ R26, R62, R9.reuse, -R45.reuse ;  /* 0x000000093e1a7223 */ /* 0x180fe2000001082d */
[-C--:B------:R-:W-:Y:S01]  /*5e90*/  FFMA.FTZ R151, R14, R9.reuse, -R45 ;  /* 0x000000090e977223 */ /* 0x080fe2000001082d */
[----:B------:R-:W-:Y:S01]  /*5ea0*/  FADD.FTZ R18, -R18, R7 ;  /* 0x0000000712127221 */ /* 0x000fe20000010100 */
[-CC-:B------:R-:W-:Y:S01]  /*5eb0*/  FFMA.FTZ R14, R66, R9.reuse, -R45.reuse ;  /* 0x00000009420e7223 */ /* 0x180fe2000001082d */
[----:B------:R-:W-:Y:S01]  /*5ec0*/  MUFU.EX2 R149, R149 ;  /* 0x0000009500957308 */ /* 0x000fe20000000800 */
[-CC-:B------:R-:W-:Y:S01]  /*5ed0*/  FFMA.FTZ R145, R70, R9.reuse, -R45.reuse ;  /* 0x0000000946917223 */ /* 0x180fe2000001082d */
[-C--:B------:R-:W-:Y:S01]  /*5ee0*/  FMUL.FTZ R7, R18, R9.reuse ;  /* 0x0000000912077220 */ /* 0x080fe20000410000 */
[----:B------:R-:W-:Y:S01]  /*5ef0*/  FADD.FTZ R18, -R29, R8 ;  /* 0x000000081d127221 */ /* 0x000fe20000010100 */
[-CC-:B------:R-:W-:Y:S01]  /*5f00*/  FFMA.FTZ R34, R72, R9.reuse, -R45.reuse ;  /* 0x0000000948227223 */ /* 0x180fe2000001082d */
        /* <DEDUP_REMOVED lines=23> */
[-C--:B------:R-:W-:Y:S01]  /*6080*/  FFMA.FTZ R60, R60, R9.reuse, -R45 ;  /* 0x000000093c3c7223 */ /* 0x080fe2000001082d */
[----:B------:R-:W-:Y:S01]  /*6090*/  FADD.FTZ R29, R148, R29 ;  /* 0x0000001d941d7221 */ /* 0x000fe20000010000 */
[-CC-:B------:R-:W-:Y:S01]  /*60a0*/  FFMA.FTZ R127, R156, R9.reuse, -R45.reuse ;  /* 0x000000099c7f7223 */ /* 0x180fe2000001082d */
[-C--:B------:R-:W-:Y:S01]  /*60b0*/  FFMA.FTZ R56, R56, R9.reuse, -R45 ;  /* 0x0000000938387223 */ /* 0x080fe2000001082d */
[----:B------:R-:W0:Y:S01]  /*60c0*/  MUFU.EX2 R151, R151 ;  /* 0x0000009700977308 */ /* 0x000e220000000800 */
[----:B-1----:R-:W-:Y:S01]  /*60d0*/  FFMA.FTZ R7, R18, R0, R149 ;  /* 0x0000000012077223 */ /* 0x002fe20000010095 */
[----:B------:R-:W-:Y:S01]  /*60e0*/  FADD.FTZ R2, R150, R29 ;  /* 0x0000001d96027221 */ /* 0x000fe20000010000 */
[-CC-:B------:R-:W-:Y:S01]  /*60f0*/  FFMA.FTZ R121, R51, R9.reuse, -R45.reuse ;  /* 0x0000000933797223 */ /* 0x180fe2000001082d */
[-CC-:B------:R-:W-:Y:S01]  /*6100*/  FFMA.FTZ R58, R58, R9.reuse, -R45.reuse ;  /* 0x000000093a3a7223 */ /* 0x180fe2000001082d */
[-CC-:B------:R-:W-:Y:S01]  /*6110*/  FFMA.FTZ R47, R47, R9.reuse, -R45.reuse ;  /* 0x000000092f2f7223 */ /* 0x180fe2000001082d */
[----:B------:R-:W-:Y:S01]  /*6120*/  FADD.FTZ R29, R11, R2 ;  /* 0x000000020b1d7221 */ /* 0x000fe20000010000 */
[----:B------:R-:W-:Y:S01]  /*6130*/  FFMA.FTZ R45, R54, R9, -R45 ;  /* 0x00000009362d7223 */ /* 0x000fe2000001082d */
        /* <DEDUP_REMOVED lines=110> */
.L_x_14985:
        /* <DEDUP_REMOVED lines=77> */
[----:B------:R-:W-:-:S05]  /*6cf0*/  UMOV UR27, UR10 ;  /* 0x0000000a001b7c82 */ /* 0x000fca0008000000 */
.L_x_14975:
[----:B------:R-:W-:-:S06]  /*6d00*/  UISETP.GE.AND UP0, UPT, UR27, UR41, UPT ;  /* 0x000000291b00728c */ /* 0x000fcc000bf06270 */
[----:B------:R-:W-:-:S13]  /*6d10*/  PLOP3.LUT P1, PT, PT, PT, UP0, 0x80, 0x0 ;  /* 0x000000000000781c */ /* 0x000fda0003f2f008 */
[----:B------:R-:W-:Y:S05]  /*6d20*/  @!P1 BRA `(.L_x_14987) ;  /* 0x0000002400409947 */ /* 0x000fea0003800000 */
[----:B------:R-:W-:Y:S01]  /*6d30*/  VIADD R7, R16, 0x9 ;  /* 0x0000000910077836 */ /* 0x000fe20000000000 */
[----:B------:R-:W-:Y:S01]  /*6d40*/  ISETP.GE.U32.AND P1, PT, R22, 0x180, PT ;  /* 0x000001801600780c */ /* 0x000fe20003f26070 */
[----:B------:R-:W-:Y:S01]  /*6d50*/  IMAD.MOV.U32 R3, RZ, RZ, R10 ;  /* 0x000000ffff037224 */ /* 0x000fe200078e000a */
[----:B------:R-:W-:Y:S01]  /*6d60*/  MOV R6, R12 ;  /* 0x0000000c00067202 */ /* 0x000fe20000000f00 */
[----:B------:R-:W-:Y:S01]  /*6d70*/  VIADD R16, R16, 0x8 ;  /* 0x0000000810107836 */ /* 0x000fe20000000000 */
[----:B------:R-:W-:Y:S01]  /*6d80*/  SEL R7, R7, 0x9, !P1 ;  /* 0x0000000907077807 */ /* 0x000fe20004800000 */
[----:B------:R-:W-:Y:S01]  /*6d90*/  UMOV UR7, UR5 ;  /* 0x0000000500077c82 */ /* 0x000fe20008000000 */
[----:B------:R-:W-:Y:S01]  /*6da0*/  UMOV UR6, UR4 ;  /* 0x0000000400067c82 */ /* 0x000fe20008000000 */
[----:B------:R-:W-:-:S06]  /*6db0*/  ULDC UR26, c[0x0][0x9d8] ;  /* 0x00027600001a7ab9 */ /* 0x000fcc0000000800 */
.L_x_14998:
        /* <DEDUP_REMOVED lines=9> */
.L_x_14989:
[----:B------:R-:W-:Y:S01]  /*6e50*/  ULEA UR10, UR4, UR42, 0x3 ;  /* 0x0000002a040a7291 */ /* 0x000fe2000f8e183f */
[----:B------:R-:W-:-:S04]  /*6e60*/  MOV R8, UR5 ;  /* 0x0000000500087c02 */ /* 0x000fc80008000f00 */
[----:B------:R-:W-:-:S04]  /*6e70*/  SHF.L.U32 R8, R8, 0x1f, RZ ;  /* 0x0000001f08087819 */ /* 0x000fc800000006ff */
[----:B------:R0:W1:Y:S01]  /*6e80*/  SYNCS.PHASECHK.TRANS64.TRYWAIT P1, [UR10+0x16830], R8 ;  /* 0x01683008ff0075a7 */ /* 0x000062000802014a */
[----:B------:R-:W-:Y:S05]  /*6e90*/  @!P0 BRA `(.L_x_14990) ;  /* 0x0000000000048947 */ /* 0x000fea0003800000 */
[----:B------:R-:W-:Y:S01]  /*6ea0*/  BPT.TRAP 0x1 ;  /* 0x000000040000795c */ /* 0x000fe20000300000 */
.L_x_14990:
[----:B-1----:R-:W-:Y:S05]  /*6eb0*/  @P1 BRA `(.L_x_14988) ;  /* 0x0000000000081947 */ /* 0x002fea0003800000 */
[----:B------:R-:W1:Y:S02]  /*6ec0*/  SYNCS.PHASECHK.TRANS64.TRYWAIT P1, [UR10+0x16830], R8 ;  /* 0x01683008ff0075a7 */ /* 0x000e64000802014a */
[----:B-1----:R-:W-:Y:S05]  /*6ed0*/  @!P1 BRA `(.L_x_14991) ;  /* 0x0000007c00109947 */ /* 0x002fea0003800000 */
.L_x_14988:
        /* <DEDUP_REMOVED lines=26> */
.L_x_14993:
[----:B------:R-:W-:Y:S01]  /*7080*/  ULEA UR10, UR6, UR42, 0x3 ;  /* 0x0000002a060a7291 */ /* 0x000fe2000f8e183f */
[----:B01----:R-:W-:-:S05]  /*7090*/  IMAD.U32 R8, RZ, RZ, UR7 ;  /* 0x00000007ff087e24 */ /* 0x003fca000f8e00ff */
[----:B------:R-:W-:-:S04]  /*70a0*/  SHF.L.U32 R8, R8, 0x1f, RZ ;  /* 0x0000001f08087819 */ /* 0x000fc800000006ff */
[----:B------:R0:W1:Y:S01]  /*70b0*/  SYNCS.PHASECHK.TRANS64.TRYWAIT P1, [UR10+0x16850], R8 ;  /* 0x01685008ff0075a7 */ /* 0x000062000802014a */
[----:B------:R-:W-:Y:S05]  /*70c0*/  @!P0 BRA `(.L_x_14994) ;  /* 0x0000000000048947 */ /* 0x000fea0003800000 */
[----:B------:R-:W-:Y:S01]  /*70d0*/  BPT.TRAP 0x1 ;  /* 0x000000040000795c */ /* 0x000fe20000300000 */
.L_x_14994:
[----:B-1----:R-:W-:Y:S05]  /*70e0*/  @P1 BRA `(.L_x_14992) ;  /* 0x0000000000081947 */ /* 0x002fea0003800000 */
[----:B------:R-:W1:Y:S02]  /*70f0*/  SYNCS.PHASECHK.TRANS64.TRYWAIT P1, [UR10+0x16850], R8 ;  /* 0x01685008ff0075a7 */ /* 0x000e64000802014a */
[----:B-1----:R-:W-:Y:S05]  /*7100*/  @!P1 BRA `(.L_x_14995) ;  /* 0x00000078009c9947 */ /* 0x002fea0003800000 */
.L_x_14992:
[----:B------:R-:W-:Y:S01]  /*7110*/  UIADD3 UR7, UR42, 0x400, URZ ;  /* 0x000004002a077890 */ /* 0x000fe2000fffe03f */
[----:B------:R-:W-:Y:S01]  /*7120*/  WARPGROUP.ARRIVE ;  /* 0x00000000000079c5 */ /* 0x000fe20000000000 */
[----:B------:R-:W-:Y:S01]  /*7130*/  UMOV UR11, 0x40000040 ;  /* 0x40000040000b7882 */ /* 0x000fe20000000000 */
[----:B------:R-:W-:Y:S01]  /*7140*/  UMOV UR15, 0x40000040 ;  /* 0x40000040000f7882 */ /* 0x000fe20000000000 */
[----:B------:R-:W-:-:S04]  /*7150*/  USHF.R.U32.HI UR7, URZ, 0x4, UR7 ;  /* 0x000000043f077899 */ /* 0x000fc80008011607 */
[----:B------:R-:W-:-:S04]  /*7160*/  ULOP3.LUT UR7, UR7, 0x3fff, URZ, 0xc0, !UPT ;  /* 0x00003fff07077892 */ /* 0x000fc8000f8ec03f */
[----:B------:R-:W-:-:S04]  /*7170*/  ULEA UR10, UR6, UR7, 0xa ;  /* 0x00000007060a7291 */ /* 0x000fc8000f8e503f */
[----:B------:R-:W-:-:S05]  /*7180*/  UIADD3 UR14, UR10, 0x80, URZ ;  /* 0x000000800a0e7890 */ /* 0x000fca000fffe03f */
[----:B------:R-:W-:Y:S01]  /*7190*/  HGMMA.64x64x16.F32 R88, R148, gdesc[UR8].tnspB, R88, gsb0 ;  /* 0x40e0000894587df0 */ /* 0x000fe20008000858 */
[----:B------:R-:W-:Y:S02]  /*71a0*/  UMOV UR11, 0x40000040 ;  /* 0x40000040000b7882 */ /* 0x000fe40000000000 */
        /* <DEDUP_REMOVED lines=28> */
[----:B------:R-:W-:Y:S03]  /*7370*/  HGMMA.64x64x16.F32 R88, R124, gdesc[UR12].tnspB, R88, gsb0 ;  /* 0x40e0000c7c587df0 */ /* 0x000fe60008000858 */
[----:B------:R-:W-:Y:S02]  /*7380*/  WARPGROUP.DEPBAR.LE gsb0, 0x0 ;  /* 0x00008000000079c5 */ /* 0x000fe40000010000 */
[----:B------:R-:W-:-:S06]  /*7390*/  WARPGROUP.ARRIVE ;  /* 0x00000000000079c5 */ /* 0x000fcc0000000000 */
[----:B------:R-:W-:Y:S03]  /*73a0*/  HGMMA.64x64x16.F32 R88, R120, gdesc[UR8].tnspB, R88, gsb0 ;  /* 0x40e0000878587df0 */ /* 0x000fe60008000858 */
[----:B------:R-:W-:Y:S02]  /*73b0*/  WARPGROUP.DEPBAR.LE gsb0, 0x0 ;  /* 0x00008000000079c5 */ /* 0x000fe40000010000 */
[----:B------:R2:W-:Y:S06]  /*73c0*/  BAR.ARV R7, 0x100 ;  /* 0x000400070000751d */ /* 0x0005ec0000002000 */
[----:B------:R-:W-:Y:S05]  /*73d0*/  @!P0 BRA `(.L_x_14996) ;  /* 0x0000000000048947 */ /* 0x000fea0003800000 */
[----:B------:R-:W-:Y:S01]  /*73e0*/  BPT.TRAP 0x1 ;  /* 0x000000040000795c */ /* 0x000fe20000300000 */
.L_x_14996:
        /* <DEDUP_REMOVED lines=152> */
[----:B------:R-:W1:Y:S05]  /*7d70*/  LDC R9, c[0x0][0x988] ;  /* 0x00026200ff097b82 */ /* 0x000e6a0000000800 */
[----:B------:R-:W4:Y:S01]  /*7d80*/  MUFU.TANH R60, R60 ;  /* 0x0000003c003c7308 */ /* 0x000f220000002400 */
[----:B---3--:R-:W-:-:S07]  /*7d90*/  FMNMX.FTZ R13, R58, R13, !PT ;  /* 0x0000000d3a0d7209 */ /* 0x008fce0007810000 */
[----:B------:R-:W3:Y:S01]  /*7da0*/  MUFU.TANH R21, R21 ;  /* 0x0000001500157308 */ /* 0x000ee20000002400 */
[----:B0-----:R-:W-:-:S07]  /*7db0*/  FMNMX.FTZ R10, R19, R10, !PT ;  /* 0x0000000a130a7209 */ /* 0x001fce0007810000 */
[----:B------:R-:W0:Y:S01]  /*7dc0*/  MUFU.TANH R62, R62 ;  /* 0x0000003e003e7308 */ /* 0x000e220000002400 */
[----:B----4-:R-:W-:-:S07]  /*7dd0*/  FMNMX.FTZ R13, R60, R13, !PT ;  /* 0x0000000d3c0d7209 */ /* 0x010fce0007810000 */
        /* <DEDUP_REMOVED lines=35> */
[----:B----4-:R-:W-:Y:S02]  /*8010*/  FMNMX.FTZ R13, R78, R13, !PT ;  /* 0x0000000d4e0d7209 */ /* 0x010fe40007810000 */
[----:B---3--:R-:W-:-:S05]  /*8020*/  FMNMX.FTZ R15, R59, R10, !PT ;  /* 0x0000000a3b0f7209 */ /* 0x008fca0007810000 */
[----:B------:R-:W3:Y:S01]  /*8030*/  SHFL.BFLY PT, R10, R15, 0x2, 0x1f ;  /* 0x0c401f000f0a7f89 */ /* 0x000ee200000e0000 */
[----:B0-----:R-:W-:-:S05]  /*8040*/  FMNMX.FTZ R13, R80, R13, !PT ;  /* 0x0000000d500d7209 */ /* 0x001fca0007810000 */
[----:B------:R-:W0:Y:S01]  /*8050*/  SHFL.BFLY PT, R12, R13, 0x2, 0x1f ;  /* 0x0c401f000d0c7f89 */ /* 0x000e2200000e0000 */
[----:B---3--:R-:W-:-:S05]  /*8060*/  FMNMX.FTZ R17, R15, R10, !PT ;  /* 0x0000000a0f117209 */ /* 0x008fca0007810000 */
[----:B------:R-:W3:Y:S01]  /*8070*/  SHFL.BFLY PT, R10, R17, 0x1, 0x1f ;  /* 0x0c201f00110a7f89 */ /* 0x000ee200000e0000 */
[----:B0-----:R-:W-:-:S05]  /*8080*/  FMNMX.FTZ R25, R13, R12, !PT ;  /* 0x0000000c0d197209 */ /* 0x001fca0007810000 */
[----:B------:R-:W0:Y:S01]  /*8090*/  SHFL.BFLY PT, R12, R25, 0x1, 0x1f ;  /* 0x0c201f00190c7f89 */ /* 0x000e2200000e0000 */
[----:B---3--:R-:W-:-:S05]  /*80a0*/  FMNMX.FTZ R10, R17, R10, !PT ;  /* 0x0000000a110a7209 */ /* 0x008fca0007810000 */
[CC--:B-1----:R-:W-:Y:S01]  /*80b0*/  FMUL.FTZ R61, R10.reuse, R9.reuse ;  /* 0x000000090a3d7220 */ /* 0x0c2fe20000410000 */
[----:B------:R-:W-:Y:S01]  /*80c0*/  FADD.FTZ R82, -R10, R3 ;  /* 0x000000030a527221 */ /* 0x000fe20000010100 */
[----:B0-----:R-:W-:Y:S02]  /*80d0*/  FMNMX.FTZ R12, R25, R12, !PT ;  /* 0x0000000c190c7209 */ /* 0x001fe40007810000 */
[-CC-:B------:R-:W-:Y:S01]  /*80e0*/  FFMA.FTZ R25, R23, R9.reuse, -R61.reuse ;  /* 0x0000000917197223 */ /* 0x180fe2000001083d */
[-CC-:B------:R-:W-:Y:S01]  /*80f0*/  FFMA.FTZ R23, R47, R9.reuse, -R61.reuse ;  /* 0x000000092f177223 */ /* 0x180fe2000001083d */
[-C--:B------:R-:W-:Y:S01]  /*8100*/  FMUL.FTZ R27, R82, R9.reuse ;  /* 0x00000009521b7220 */ /* 0x080fe20000410000 */
[-CC-:B------:R-:W-:Y:S01]  /*8110*/  FFMA.FTZ R82, R8, R9.reuse, -R61.reuse ;  /* 0x0000000908527223 */ /* 0x180fe2000001083d */
[C---:B------:R-:W-:Y:S01]  /*8120*/  FADD.FTZ R6, -R12.reuse, R6 ;  /* 0x000000060c067221 */ /* 0x040fe20000010100 */
[-C--:B------:R-:W-:Y:S01]  /*8130*/  FMUL.FTZ R47, R12, R9.reuse ;  /* 0x000000090c2f7220 */ /* 0x080fe20000410000 */
[-CC-:B------:R-:W-:Y:S01]  /*8140*/  FFMA.FTZ R43, R14, R9.reuse, -R61.reuse ;  /* 0x000000090e2b7223 */ /* 0x180fe2000001083d */
[----:B------:R-:W-:Y:S01]  /*8150*/  MUFU.EX2 R13, R27 ;  /* 0x0000001b000d7308 */ /* 0x000fe20000000800 */
[-C--:B------:R-:W-:Y:S01]  /*8160*/  FMUL.FTZ R3, R6, R9.reuse ;  /* 0x0000000906037220 */ /* 0x080fe20000410000 */
[-CC-:B------:R-:W-:Y:S01]  /*8170*/  FFMA.FTZ R6, R136, R9.reuse, -R61.reuse ;  /* 0x0000000988067223 */ /* 0x180fe2000001083d */
[-C--:B------:R-:W-:Y:S01]  /*8180*/  FFMA.FTZ R136, R140, R9.reuse, -R61 ;  /* 0x000000098c887223 */ /* 0x080fe2000001083d */
[-CC-:B------:R-:W-:Y:S01]  /*8190*/  FFMA.FTZ R140, R11, R9.reuse, -R47.reuse ;  /* 0x000000090b8c7223 */ /* 0x180fe2000001082f */
        /* <DEDUP_REMOVED lines=18> */
[-C--:B------:R-:W-:Y:S01]  /*82c0*/  FFMA.FTZ R39, R134, R9.reuse, -R61 ;  /* 0x0000000986277223 */ /* 0x080fe2000001083d */
[----:B------:R-:W1:Y:S01]  /*82d0*/  MUFU.EX2 R140, R140 ;  /* 0x0000008c008c7308 */ /* 0x000e620000000800 */
[----:B0-----:R-:W-:Y:S01]  /*82e0*/  FFMA.FTZ R2, R13, R2, R82 ;  /* 0x000000020d027223 */ /* 0x001fe20000010052 */
[-CC-:B------:R-:W-:Y:S01]  /*82f0*/  FFMA.FTZ R26, R36, R9.reuse, -R47.reuse ;  /* 0x00000009241a7223 */ /* 0x180fe2000001082f */
[-C--:B------:R-:W-:Y:S01]  /*8300*/  FFMA.FTZ R143, R38, R9.reuse, -R47 ;  /* 0x00000009268f7223 */ /* 0x080fe2000001082f */
[-C--:B------:R-:W-:Y:S01]  /*8310*/  FFMA.FTZ R37, R138, R9.reuse, -R61 ;  /* 0x000000098a257223 */ /* 0x080fe2000001083d */
[-CC-:B------:R-:W-:Y:S01]  /*8320*/  FFMA.FTZ R28, R40, R9.reuse, -R47.reuse ;  /* 0x00000009281c7223 */ /* 0x180fe2000001082f */
        /* <DEDUP_REMOVED lines=10> */
[----:B------:R-:W3:Y:S01]  /*83d0*/  MUFU.EX2 R149, R149 ;  /* 0x0000009500957308 */ /* 0x000ee20000000800 */
        /* <DEDUP_REMOVED lines=14> */
[-CC-:B------:R-:W-:Y:S01]  /*84c0*/  FFMA.FTZ R131, R62, R9.reuse, -R47.reuse ;  /* 0x000000093e837223 */ /* 0x180fe2000001082f */
[----:B------:R-:W0:Y:S01]  /*84d0*/  MUFU.EX2 R151, R151 ;  /* 0x0000009700977308 */ /* 0x000e220000000800 */
[----:B---3--:R-:W-:Y:S01]  /*84e0*/  FADD.FTZ R0, R149, R0 ;  /* 0x0000000095007221 */ /* 0x008fe20000010000 */
[-C--:B------:R-:W-:Y:S01]  /*84f0*/  FFMA.FTZ R40, R64, R9.reuse, -R47 ;  /* 0x0000000940287223 */ /* 0x080fe2000001082f */
[-C--:B------:R-:W-:Y:S01]  /*8500*/  FFMA.FTZ R124, R45, R9.reuse, -R61 ;  /* 0x000000092d7c7223 */ /* 0x080fe2000001083d */
[-CC-:B------:R-:W-:Y:S01]  /*8510*/  FFMA.FTZ R125, R66, R9.reuse, -R47.reuse ;  /* 0x00000009427d7223 */ /* 0x180fe2000001082f */
[-CC-:B------:R-:W-:Y:S01]  /*8520*/  FFMA.FTZ R42, R68, R9.reuse, -R47.reuse ;  /* 0x00000009442a7223 */ /* 0x180fe2000001082f */
[-C--:B------:R-:W-:Y:S01]  /*8530*/  FFMA.FTZ R127, R70, R9.reuse, -R47 ;  /* 0x00000009467f7223 */ /* 0x080fe2000001082f */
[-C--:B------:R-:W-:Y:S01]  /*8540*/  FFMA.FTZ R21, R51, R9.reuse, -R61 ;  /* 0x0000000933157223 */ /* 0x080fe2000001083d */
[----:B------:R-:W3:Y:S01]  /*8550*/  MUFU.EX2 R86, R86 ;  /* 0x0000005600567308 */ /* 0x000ee20000000800 */
        /* <DEDUP_REMOVED lines=11> */
[----:B------:R-:W-:-:S04]  /*8610*/  FFMA.FTZ R47, R80, R9, -R47 ;  /* 0x00000009502f7223 */ /* 0x000fc8000001082f */
        /* <DEDUP_REMOVED lines=116> */
.L_x_14997:
[----:B------:R-:W-:Y:S01]  /*8d60*/  ULEA UR6, UR6, UR42, 0x3 ;  /* 0x0000002a06067291 */ /* 0x000fe2000f8e183f */
[----:B------:R-:W-:Y:S01]  /*8d70*/  F2FP.F16.F32.PACK_AB R149, R149, R140 ;  /* 0x0000008c9595723e */ /* 0x000fe200000000ff */
[----:B------:R-:W-:Y:S01]  /*8d80*/  UISETP.GT.AND UP0, UPT, UR27, UR41, UPT ;  /* 0x000000291b00728c */ /* 0x000fe2000bf04270 */
[----:B------:R-:W-:Y:S01]  /*8d90*/  F2FP.F16.F32.PACK_AB R142, R37, R6 ;  /* 0x00000006258e723e */ /* 0x000fe200000000ff */
        /* <DEDUP_REMOVED lines=73> */
.L_x_14987:
[----:B------:R-:W-:Y:S06]  /*9230*/  BAR.ARV 0x8, 0x200 ;  /* 0x0208000000007b1d */ /* 0x000fec0000002000 */
[----:B------:R-:W-:Y:S05]  /*9240*/  @!P0 BRA `(.L_x_14999) ;  /* 0x0000000000048947 */ /* 0x000fea0003800000 */
[----:B------:R-:W-:Y:S01]  /*9250*/  BPT.TRAP 0x1 ;  /* 0x000000040000795c */ /* 0x000fe20000300000 */
.L_x_14999:
[----:B------:R-:W-:Y:S01]  /*9260*/  ULEA UR7, UR4, UR42, 0x3 ;  /* 0x0000002a04077291 */ /* 0x000fe2000f8e183f */
[----:B------:R-:W-:-:S04]  /*9270*/  MOV R3, UR5 ;  /* 0x0000000500037c02 */ /* 0x000fc80008000f00 */
[----:B------:R-:W-:-:S04]  /*9280*/  SHF.L.U32 R3, R3, 0x1f, RZ ;  /* 0x0000001f03037819 */ /* 0x000fc800000006ff */
[----:B------:R0:W1:Y:S01]  /*9290*/  SYNCS.PHASECHK.TRANS64.TRYWAIT P1, [UR7+0x16850], R3 ;  /* 0x01685003ff0075a7 */ /* 0x0000620008020147 */
[----:B------:R-:W-:Y:S05]  /*92a0*/  @!P0 BRA `(.L_x_15000) ;  /* 0x0000000000048947 */ /* 0x000fea0003800000 */
[----:B------:R-:W-:Y:S01]  /*92b0*/  BPT.TRAP 0x1 ;  /* 0x000000040000795c */ /* 0x000fe20000300000 */
.L_x_15000:
[----:B-1----:R-:W-:Y:S05]  /*92c0*/  @P1 BRA `(.L_x_15001) ;  /* 0x0000000000081947 */ /* 0x002fea0003800000 */
[----:B------:R-:W1:Y:S02]  /*92d0*/  SYNCS.PHASECHK.TRANS64.TRYWAIT P1, [UR7+0x16850], R3 ;  /* 0x01685003ff0075a7 */ /* 0x000e640008020147 */
[----:B-1----:R-:W-:Y:S05]  /*92e0*/  @!P1 BRA `(.L_x_15002) ;  /* 0x00000058003c9947 */ /* 0x002fea0003800000 */
.L_x_15001:
[----:B------:R-:W-:Y:S01]  /*92f0*/  UIADD3 UR42, UR42, 0x400, URZ ;  /* 0x000004002a2a7890 */ /* 0x000fe2000fffe03f */
[----:B------:R-:W-:Y:S01]  /*9300*/  WARPGROUP.ARRIVE ;  /* 0x00000000000079c5 */ /* 0x000fe20000000000 */
[----:B------:R-:W-:Y:S01]  /*9310*/  UMOV UR11, 0x40000040 ;  /* 0x40000040000b7882 */ /* 0x000fe20000000000 */
[----:B01----:R-:W0:Y:S01]  /*9320*/  SHFL.BFLY PT, R3, R2, 0x2, 0x1f ;  /* 0x0c401f0002037f89 */ /* 0x003e2200000e0000 */
[----:B------:R-:W-:-:S03]  /*9330*/  USHF.R.U32.HI UR42, URZ, 0x4, UR42 ;  /* 0x000000043f2a7899 */ /* 0x000fc6000801162a */
        /* <DEDUP_REMOVED lines=12> */
[----:B------:R-:W0:Y:S01]  /*9400*/  SHFL.BFLY PT, R4, R3, 0x1, 0x1f ;  /* 0x0c201f0003047f89 */ /* 0x000e2200000e0000 */
[----:B------:R-:W-:-:S03]  /*9410*/  IMAD.MOV.U32 R0, RZ, RZ, -0x800000 ;  /* 0xff800000ff007424 */ /* 0x000fc600078e00ff */
[----:B------:R-:W1:Y:S01]  /*9420*/  SHFL.BFLY PT, R6, R5, 0x1, 0x1f ;  /* 0x0c201f0005067f89 */ /* 0x000e6200000e0000 */
[----:B0-----:R-:W-:Y:S01]  /*9430*/  FADD.FTZ R8, R3, R4 ;  /* 0x0000000403087221 */ /* 0x001fe20000010000 */
[----:B-1----:R-:W-:-:S04]  /*9440*/  FADD.FTZ R11, R5, R6 ;  /* 0x00000006050b7221 */ /* 0x002fc80000010000 */
[----:B------:R-:W-:Y:S02]  /*9450*/  FSETP.NE.FTZ.AND P1, PT, R8, RZ, PT ;  /* 0x000000ff0800720b */ /* 0x000fe40003f35000 */
[----:B------:R-:W-:Y:S02]  /*9460*/  CS2R R4, SRZ ;  /* 0x0000000000047805 */ /* 0x000fe4000001ff00 */
[----:B------:R-:W-:-:S09]  /*9470*/  FSETP.NE.FTZ.AND P2, PT, R11, RZ, PT ;  /* 0x000000ff0b00720b */ /* 0x000fd20003f55000 */
[----:B------:R-:W0:Y:S01]  /*9480*/  @P1 MUFU.LG2 R6, R8 ;  /* 0x0000000800061308 */ /* 0x000e220000000c00 */
[----:B------:R-:W-:-:S03]  /*9490*/  @P1 FMUL.FTZ R3, R9, 0.69314718246459960938 ;  /* 0x3f31721809031820 */ /* 0x000fc60000410000 */
[----:B------:R-:W-:-:S04]  /*94a0*/  @P2 FMUL.FTZ R14, R9, 0.69314718246459960938 ;  /* 0x3f317218090e2820 */ /* 0x000fc80000410000 */
[----:B--2---:R-:W1:Y:S08]  /*94b0*/  @P2 MUFU.LG2 R7, R11 ;  /* 0x0000000b00072308 */ /* 0x004e700000000c00 */
        /* <DEDUP_REMOVED lines=47> */
.L_x_15003:
        /* <DEDUP_REMOVED lines=36> */
.L_x_14967:
        /* <DEDUP_REMOVED lines=17> */
[----:B------:R-:W-:Y:S01]  /*9b00*/  IADD3 R21, R22, -R5, RZ ;  /* 0x8000000516157210 */ /* 0x000fe20007ffe0ff */
[----:B------:R-:W3:Y:S01]  /*9b10*/  S2UR UR11, SR_CTAID.Y ;  /* 0x00000000000b79c3 */ /* 0x000ee20000002600 */
[----:B------:R-:W-:Y:S01]  /*9b20*/  LOP3.LUT R7, R7, 0xfffffffc, RZ, 0xc0, !PT ;  /* 0xfffffffc07077812 */ /* 0x000fe200078ec0ff */
[----:B------:R-:W-:Y:S01]  /*9b30*/  IMAD.HI R3, R4, 0x55555556, RZ ;  /* 0x5555555604037827 */ /* 0x000fe200078e02ff */
[----:B------:R-:W-:Y:S01]  /*9b40*/  SHF.R.S32.HI R8, RZ, 0x1f, R21 ;  /* 0x0000001fff087819 */ /* 0x000fe20000011415 */
[----:B------:R-:W-:Y:S02]  /*9b50*/  UIADD3 UR6, UR5, UR6, URZ ;  /* 0x0000000605067290 */ /* 0x000fe4000fffe03f */
[----:B------:R-:W-:Y:S01]  /*9b60*/  IMAD.IADD R7, R22, 0x1, -R7 ;  /* 0x0000000116077824 */ /* 0x000fe200078e0a07 */
[----:B------:R-:W-:Y:S01]  /*9b70*/  LEA.HI R23, R8, R21, RZ, 0x2 ;  /* 0x0000001508177211 */ /* 0x000fe200078f10ff */
[----:B------:R-:W3:Y:S01]  /*9b80*/  LDC R19, c[0x0][0xc50] ;  /* 0x00031400ff137b82 */ /* 0x000ee20000000800 */
[----:B------:R-:W-:Y:S01]  /*9b90*/  LEA.HI R3, R3, R3, RZ, 0x1 ;  /* 0x0000000303037211 */ /* 0x000fe200078f08ff */
[----:B------:R-:W-:Y:S01]  /*9ba0*/  ULDC.64 UR8, c[0x0][0xb38] ;  /* 0x0002ce0000087ab9 */ /* 0x000fe20000000a00 */
[--C-:B------:R-:W-:Y:S01]  /*9bb0*/  SHF.R.S32.HI R5, RZ, 0x2, R23.reuse ;  /* 0x00000002ff057819 */ /* 0x100fe20000011417 */
[----:B------:R-:W-:Y:S01]  /*9bc0*/  UIMAD UR7, UR7, UR8, URZ ;  /* 0x00000008070772a4 */ /* 0x000fe2000f8e023f */
[----:B------:R-:W-:-:S03]  /*9bd0*/  SHF.R.S32.HI R6, RZ, 0x1f, R23 ;  /* 0x0000001fff067819 */ /* 0x000fc60000011417 */
[----:B------:R-:W-:Y:S01]  /*9be0*/  BAR.SYNC.DEFER_BLOCKING 0x1, 0x180 ;  /* 0x0046000000007b1d */ /* 0x000fe20000010000 */
[----:B0-----:R-:W-:Y:S01]  /*9bf0*/  ISETP.NE.AND P0, PT, R17, 0x1, PT ;  /* 0x000000011100780c */ /* 0x001fe20003f05270 */
[----:B--2---:R-:W-:Y:S01]  /*9c00*/  USHF.R.S32.HI UR10, URZ, 0x1f, UR12 ;  /* 0x0000001f3f0a7899 */ /* 0x004fe2000801140c */
[----:B------:R-:W-:Y:S02]  /*9c10*/  LEA.HI R6, R6, R5, RZ, 0x3 ;  /* 0x0000000506067211 */ /* 0x000fe400078f18ff */
[----:B------:R-:W-:-:S03]  /*9c20*/  LEA.HI R8, R8, R21, RZ, 0x5 ;  /* 0x0000001508087211 */ /* 0x000fc600078f28ff */
[----:B------:R-:W0:Y:S01]  /*9c30*/  LDC.64 R14, c[0x0][0xb40] ;  /* 0x0002d000ff0e7b82 */ /* 0x000e220000000a00 */
[----:B------:R-:W-:Y:S01]  /*9c40*/  LOP3.LUT R10, R6, 0xfffffff8, RZ, 0xc0, !PT ;  /* 0xfffffff8060a7812 */ /* 0x000fe200078ec0ff */
[----:B------:R-:W-:Y:S01]  /*9c50*/  IMAD R6, R3, -0x3, R4 ;  /* 0xfffffffd03067824 */ /* 0x000fe200078e0204 */
[----:B------:R-:W-:Y:S02]  /*9c60*/  LEA.HI R4, R7, R7, RZ, 0x1 ;  /* 0x0000000707047211 */ /* 0x000fe400078f08ff */
[----:B------:R-:W-:Y:S01]  /*9c70*/  SHF.R.S32.HI R8, RZ, 0x5, R8 ;  /* 0x00000005ff087819 */ /* 0x000fe20000011408 */
[----:B------:R-:W-:Y:S01]  /*9c80*/  IMAD.IADD R3, R5, 0x1, -R10 ;  /* 0x0000000105037824 */ /* 0x000fe200078e0a0a */
[----:B------:R-:W-:Y:S01]  /*9c90*/  LOP3.LUT R4, R4, 0x1ffffffe, RZ, 0xc0, !PT ;  /* 0x1ffffffe04047812 */ /* 0x000fe200078ec0ff */
[----:B------:R-:W2:Y:S01]  /*9ca0*/  LDC.64 R10, c[0x0][0xbd8] ;  /* 0x0002f600ff0a7b82 */ /* 0x000ea20000000a00 */
[----:B------:R-:W-:Y:S02]  /*9cb0*/  IMAD.U32 R5, RZ, RZ, UR5 ;  /* 0x00000005ff057e24 */ /* 0x000fe4000f8e00ff */
[----:B------:R-:W-:Y:S01]  /*9cc0*/  LEA R3, R8, R3, 0x4 ;  /* 0x0000000308037211 */ /* 0x000fe200078e20ff */
[----:B------:R-:W-:-:S02]  /*9cd0*/  IMAD.IADD R12, R7, 0x1, -R4 ;  /* 0x00000001070c7824 */ /* 0x000fc400078e0a04 */
[----:B------:R-:W-:Y:S01]  /*9ce0*/  IMAD.U32 R4, RZ, RZ, UR4 ;  /* 0x00000004ff047e24 */ /* 0x000fe2000f8e00ff */
[----:B------:R-:W-:Y:S01]  /*9cf0*/  LEA R3, R6, R3, 0x6 ;  /* 0x0000000306037211 */ /* 0x000fe200078e30ff */
[----:B------:R-:W4:Y:S01]  /*9d00*/  @P0 LDC R9, c[0x0][0xbec] ;  /* 0x0002fb00ff090b82 */ /* 0x000f220000000800 */
[----:B------:R-:W-:Y:S01]  /*9d10*/  IMAD.U32 R5, RZ, RZ, UR6 ;  /* 0x00000006ff057e24 */ /* 0x000fe2000f8e00ff */
[----:B------:R-:W-:Y:S01]  /*9d20*/  UIMAD.WIDE.U32 UR4, UR36, UR8, URZ ;  /* 0x00000008240472a5 */ /* 0x000fe2000f8e003f */
[----:B---3--:R-:W-:Y:S01]  /*9d30*/  IMAD R19, R19, R18, UR11 ;  /* 0x0000000b13137e24 */ /* 0x008fe2000f8e0212 */
[----:B------:R-:W-:Y:S01]  /*9d40*/  UIMAD UR6, UR36, UR9, UR7 ;  /* 0x00000009240672a4 */ /* 0x000fe2000f8e0207 */
[----:B------:R-:W-:Y:S02]  /*9d50*/  IMAD R6, R12, 0x8, R3 ;  /* 0x000000080c067824 */ /* 0x000fe400078e0203 */
[----:B------:R-:W-:Y:S01]  /*9d60*/  ULDC.64 UR8, c[0x0][0xb28] ;  /* 0x0002ca0000087ab9 */ /* 0x000fe20000000a00 */
[----:B------:R-:W3:Y:S01]  /*9d70*/  @P0 LDC R13, c[0x0][0xbf0] ;  /* 0x0002fc00ff0d0b82 */ /* 0x000ee20000000800 */
[----:B------:R-:W-:-:S02]  /*9d80*/  UIADD3 UR6, UR5, UR6, URZ ;  /* 0x0000000605067290 */ /* 0x000fc4000fffe03f */
[----:B------:R-:W-:Y:S02]  /*9d90*/  IMAD.U32 R7, RZ, RZ, UR5 ;  /* 0x00000005ff077e24 */ /* 0x000fe4000f8e00ff */
[----:B0-----:R-:W-:Y:S02]  /*9da0*/  IMAD R12, R14, UR10, RZ ;  /* 0x0000000a0e0c7c24 */ /* 0x001fe4000f8e02ff */
[----:B-1----:R-:W-:Y:S01]  /*9db0*/  IMAD R3, R16, 0xc0, R3 ;  /* 0x000000c010037824 */ /* 0x002fe200078e0203 */
[----:B------:R-:W-:Y:S01]  /*9dc0*/  MOV R7, UR6 ;  /* 0x0000000600077c02 */ /* 0x000fe20008000f00 */
[----:B------:R-:W0:Y:S01]  /*9dd0*/  @P0 LDC R25, c[0x0][0xbec] ;  /* 0x0002fb00ff190b82 */ /* 0x000e220000000800 */
[C---:B--2---:R-:W-:Y:S01]  /*9de0*/  IMAD R8, R10.reuse, UR10, RZ ;  /* 0x0000000a0a087c24 */ /* 0x044fe2000f8e02ff */
[----:B------:R-:W-:Y:S01]  /*9df0*/  ULDC.64 UR6, c[0x0][0xb48] ;  /* 0x0002d20000067ab9 */ /* 0x000fe20000000a00 */
[----:B------:R-:W-:-:S04]  /*9e00*/  IMAD.WIDE.U32 R4, R10, UR12, R4 ;  /* 0x0000000c0a047c25 */ /* 0x000fc8000f8e0004 */
[----:B------:R-:W-:Y:S01]  /*9e10*/  IMAD R11, R11, UR12, R8 ;  /* 0x0000000c0b0b7c24 */ /* 0x000fe2000f8e0208 */
[----:B------:R-:W1:Y:S01]  /*9e20*/  @P0 LDC R20, c[0x0][0xbf0] ;  /* 0x0002fc00ff140b82 */ /* 0x000e620000000800 */
[----:B------:R-:W-:Y:S02]  /*9e30*/  IMAD R8, R16, 0xc0, R6 ;  /* 0x000000c010087824 */ /* 0x000fe400078e0206 */
[----:B------:R-:W-:Y:S01]  /*9e40*/  IMAD.U32 R6, RZ, RZ, UR4 ;  /* 0x00000004ff067e24 */ /* 0x000fe2000f8e00ff */
[----:B------:R-:W-:Y:S01]  /*9e50*/  ULDC.64 UR4, c[0x0][0xbe0] ;  /* 0x0002f80000047ab9 */ /* 0x000fe20000000a00 */
[----:B----4-:R-:W-:-:S04]  /*9e60*/  @P0 IMAD.HI.U32 R10, R8, R9, RZ ;  /* 0x00000009080a0227 */ /* 0x010fc800078e00ff */
[----:B------:R-:W-:Y:S01]  /*9e70*/  IMAD.MOV.U32 R9, RZ, RZ, R8 ;  /* 0x000000ffff097224 */ /* 0x000fe200078e0008 */
[----:B---3--:R-:W-:Y:S01]  /*9e80*/  @P0 SHF.R.U32.HI R9, RZ, R13, R10 ;  /* 0x0000000dff090219 */ /* 0x008fe2000001160a */
[----:B------:R-:W-:Y:S01]  /*9e90*/  IMAD R13, R15, UR12, R12 ;  /* 0x0000000c0f0d7c24 */ /* 0x000fe2000f8e020c */
[----:B------:R-:W-:Y:S01]  /*9ea0*/  SHF.R.S32.HI R12, RZ, 0x1f, R19 ;  /* 0x0000001fff0c7819 */ /* 0x000fe20000011413 */
[----:B------:R-:W-:-:S04]  /*9eb0*/  IMAD.WIDE.U32 R6, R14, UR12, R6 ;  /* 0x0000000c0e067c25 */ /* 0x000fc8000f8e0006 */
[----:B------:R-:W-:Y:S01]  /*9ec0*/  IMAD.IADD R5, R5, 0x1, R11 ;  /* 0x0000000105057824 */ /* 0x000fe200078e020b */
[----:B------:R-:W-:Y:S01]  /*9ed0*/  MOV R11, R8 ;  /* 0x00000008000b7202 */ /* 0x000fe20000000f00 */
[----:B0-----:R-:W-:-:S04]  /*9ee0*/  @P0 IMAD.HI.U32 R25, R8, R25, RZ ;  /* 0x0000001908190227 */ /* 0x001fc800078e00ff */
[----:B------:R-:W-:Y:S01]  /*9ef0*/  IMAD.IADD R7, R7, 0x1, R13 ;  /* 0x0000000107077824 */ /* 0x000fe200078e020d */
[----:B-1----:R-:W-:Y:S01]  /*9f00*/  @P0 SHF.R.U32.HI R11, RZ, R20, R25 ;  /* 0x00000014ff0b0219 */ /* 0x002fe20000011619 */
[----:B------:R-:W-:Y:S02]  /*9f10*/  IMAD R13, R12, UR6, RZ ;  /* 0x000000060c0d7c24 */ /* 0x000fe4000f8e02ff */
[----:B------:R-:W-:-:S04]  /*9f20*/  IMAD.WIDE.U32 R4, R19, UR4, R4 ;  /* 0x0000000413047c25 */ /* 0x000fc8000f8e0004 */
        /* <DEDUP_REMOVED lines=39> */
[----:B------:R-:W-:Y:S01]  /*a1a0*/  SHFL.IDX PT, R14, R18, RZ, 0x1c1f ;  /* 0x001c1fff120e7589 */ /* 0x000fe200000e0000 */
[----:B------:R-:W-:Y:S01]  /*a1b0*/  LEA.HI.X R20, R6, UR9, R5, 0x2, P1 ;  /* 0x0000000906147c11 */ /* 0x000fe200088f1405 */
[----:B------:R-:W-:Y:S01]  /*a1c0*/  UIADD3 UR4, UR4, 0x16820, URZ ;  /* 0x0001682004047890 */ /* 0x000fe2000fffe03f */
[----:B------:R-:W-:Y:S01]  /*a1d0*/  LOP3.LUT P0, RZ, R21, 0x3, RZ, 0xc0, !PT ;  /* 0x0000000315ff7812 */ /* 0x000fe2000780c0ff */
[----:B------:R-:W-:Y:S01]  /*a1e0*/  SHFL.IDX PT, R4, R8, RZ, 0x1c1f ;  /* 0x001c1fff08047589 */ /* 0x000fe200000e0000 */
[C---:B------:R-:W-:Y:S01]  /*a1f0*/  IADD3 R17, R3.reuse, 0x8, RZ ;  /* 0x0000000803117810 */ /* 0x040fe20007ffe0ff */
[----:B------:R-:W-:Y:S01]  /*a200*/  UPRMT UR4, URZ, 0x654, UR4 ;  /* 0x000006543f047896 */ /* 0x000fe20008000004 */
[-C--:B------:R-:W-:Y:S01]  /*a210*/  ISETP.GE.OR P1, PT, R3, R16.reuse, P0 ;  /* 0x000000100300720c */ /* 0x080fe20000726670 */
[----:B------:R-:W0:Y:S01]  /*a220*/  SHFL.IDX PT, R5, R9, RZ, 0x1c1f ;  /* 0x001c1fff09057589 */ /* 0x000e2200000e0000 */
[----:B------:R-:W-:-:S02]  /*a230*/  ISETP.GE.OR P0, PT, R17, R16, P0 ;  /* 0x000000101100720c */ /* 0x000fc40000706670 */
[----:B------:R-:W-:Y:S01]  /*a240*/  ISETP.GE.AND P2, PT, R3, R16, PT ;  /* 0x000000100300720c */ /* 0x000fe20003f46270 */
[----:B------:R1:W-:Y:S03]  /*a250*/  SHFL.IDX PT, R6, R8, 0x1, 0x1c1f ;  /* 0x003c1f0008067f89 */ /* 0x0003e600000e0000 */
[----:B------:R-:W-:Y:S01]  /*a260*/  SYNCS.ARRIVE.TRANS64.RED.A1T0 RZ, [UR4], RZ ;  /* 0x000000ffffff79a7 */ /* 0x000fe20008100404 */
[----:B------:R-:W2:Y:S01]  /*a270*/  SHFL.IDX PT, R7, R9, 0x1, 0x1c1f ;  /* 0x003c1f0009077f89 */ /* 0x000ea200000e0000 */
[----:B-1----:R-:W-:-:S03]  /*a280*/  LOP3.LUT R8, R23, 0x7ffffffc, RZ, 0xc0, !PT ;  /* 0x7ffffffc17087812 */ /* 0x002fc600078ec0ff */
[----:B------:R1:W3:Y:S02]  /*a290*/  SHFL.IDX PT, R15, R20, RZ, 0x1c1f ;  /* 0x001c1fff140f7589 */ /* 0x0002e400000e0000 */
[----:B------:R-:W-:-:S04]  /*a2a0*/  IMAD.IADD R8, R21, 0x1, -R8 ;  /* 0x0000000115087824 */ /* 0x000fc800078e0a08 */
[----:B------:R-:W-:Y:S01]  /*a2b0*/  IMAD.SHL.U32 R19, R8, 0x2, RZ ;  /* 0x0000000208137824 */ /* 0x000fe200078e00ff */
[----:B0-----:R1:W-:Y:S04]  /*a2c0*/  @!P1 ST.E desc[UR38][R4.64], R2 ;  /* 0x0000000204009985 */ /* 0x0013e8000c101926 */
[----:B--2---:R1:W-:Y:S01]  /*a2d0*/  @!P0 ST.E desc[UR38][R6.64], R0 ;  /* 0x0000000006008985 */ /* 0x0043e2000c101926 */
[----:B------:R-:W-:Y:S05]  /*a2e0*/  @P2 BRA `(.L_x_15006) ;  /* 0x0000000000b82947 */ /* 0x000fea0003800000 */
[----:B------:R-:W-:Y:S01]  /*a2f0*/  ULDC UR4, c[0x0][0xac8] ;  /* 0x0002b20000047ab9 */ /* 0x000fe20000000800 */
[C---:B-1----:R-:W-:Y:S01]  /*a300*/  VIADD R0, R19.reuse, 0x8 ;  /* 0x0000000813007836 */ /* 0x042fe20000000000 */
[C---:B------:R-:W-:Y:S01]  /*a310*/  ISETP.GE.AND P0, PT, R19.reuse, UR4, PT ;  /* 0x0000000413007c0c */ /* 0x040fe2000bf06270 */
[C---:B------:R-:W-:Y:S01]  /*a320*/  VIADD R5, R19.reuse, 0x18 ;  /* 0x0000001813057836 */ /* 0x040fe20000000000 */
[C---:B------:R-:W-:Y:S01]  /*a330*/  IADD3 R4, R19.reuse, 0x10, RZ ;  /* 0x0000001013047810 */ /* 0x040fe20007ffe0ff */
[C---:B------:R-:W-:Y:S01]  /*a340*/  VIADD R6, R19.reuse, 0x20 ;  /* 0x0000002013067836 */ /* 0x040fe20000000000 */
[C---:B------:R-:W-:Y:S01]  /*a350*/  IADD3 R9, R19.reuse, 0x30, RZ ;  /* 0x0000003013097810 */ /* 0x040fe20007ffe0ff */
[C---:B------:R-:W-:Y:S01]  /*a360*/  VIADD R7, R19.reuse, 0x28 ;  /* 0x0000002813077836 */ /* 0x040fe20000000000 */
[----:B------:R-:W-:Y:S01]  /*a370*/  ISETP.GE.AND P1, PT, R4, UR4, PT ;  /* 0x0000000404007c0c */ /* 0x000fe2000bf26270 */
[----:B------:R-:W-:Y:S01]  /*a380*/  VIADD R11, R19, 0x38 ;  /* 0x00000038130b7836 */ /* 0x000fe20000000000 */
[----:B------:R-:W-:-:S02]  /*a390*/  ISETP.GE.AND P2, PT, R5, UR4, PT ;  /* 0x0000000405007c0c */ /* 0x000fc4000bf46270 */
[----:B------:R-:W-:Y:S02]  /*a3a0*/  ISETP.GE.AND P3, PT, R6, UR4, PT ;  /* 0x0000000406007c0c */ /* 0x000fe4000bf66270 */
[----:B------:R-:W-:Y:S01]  /*a3b0*/  ISETP.GE.AND P4, PT, R7, UR4, PT ;  /* 0x0000000407007c0c */ /* 0x000fe2000bf86270 */
[----:B---3--:R-:W-:Y:S01]  /*a3c0*/  @!P0 IMAD.WIDE R2, R19, 0x4, R14 ;  /* 0x0000000413028825 */ /* 0x008fe200078e020e */
[----:B------:R-:W-:Y:S02]  /*a3d0*/  ISETP.GE.AND P5, PT, R9, UR4, PT ;  /* 0x0000000409007c0c */ /* 0x000fe4000bfa6270 */
[----:B------:R-:W-:Y:S02]  /*a3e0*/  ISETP.GE.AND P6, PT, R11, UR4, PT ;  /* 0x000000040b007c0c */ /* 0x000fe4000bfc6270 */
[----:B------:R0:W-:Y:S01]  /*a3f0*/  @!P0 ST.E.64 desc[UR38][R2.64], R88 ;  /* 0x0000005802008985 */ /* 0x0001e2000c101b26 */
[----:B------:R-:W-:Y:S02]  /*a400*/  ISETP.GE.AND P0, PT, R0, UR4, PT ;  /* 0x0000000400007c0c */ /* 0x000fe4000bf06270 */
[----:B------:R-:W-:-:S02]  /*a410*/  @!P1 LEA.HI R4, R4, R4, RZ, 0x1 ;  /* 0x0000000404049211 */ /* 0x000fc400078f08ff */
[----:B------:R-:W-:Y:S02]  /*a420*/  @!P3 LEA.HI R6, R6, R6, RZ, 0x1 ;  /* 0x000000060606b211 */ /* 0x000fe400078f08ff */
[----:B------:R-:W-:Y:S02]  /*a430*/  @!P4 LEA.HI R8, R7, R7, RZ, 0x1 ;  /* 0x000000070708c211 */ /* 0x000fe400078f08ff */
[----:B------:R-:W-:Y:S02]  /*a440*/  @!P5 LEA.HI R10, R9, R9, RZ, 0x1 ;  /* 0x00000009090ad211 */ /* 0x000fe400078f08ff */
[----:B------:R-:W-:Y:S02]  /*a450*/  @!P6 LEA.HI R12, R11, R11, RZ, 0x1 ;  /* 0x0000000b0b0ce211 */ /* 0x000fe400078f08ff */
[----:B------:R-:W-:Y:S02]  /*a460*/  @!P3 LOP3.LUT R9, R6, 0xfffffffe, RZ, 0xc0, !PT ;  /* 0xfffffffe0609b812 */ /* 0x000fe400078ec0ff */
[----:B------:R-:W-:-:S02]  /*a470*/  @!P0 LEA.HI R0, R0, R0, RZ, 0x1 ;  /* 0x0000000000008211 */ /* 0x000fc400078f08ff */
[----:B0-----:R-:W-:Y:S02]  /*a480*/  @!P2 LEA.HI R2, R5, R5, RZ, 0x1 ;  /* 0x000000050502a211 */ /* 0x001fe400078f08ff */
        /* <DEDUP_REMOVED lines=20> */
.L_x_15006:
[----:B------:R-:W-:Y:S05]  /*a5d0*/  BSYNC B0 ;  /* 0x0000000000007941 */ /* 0x000fea0003800000 */
.L_x_15005:
[----:B------:R-:W-:Y:S01]  /*a5e0*/  ISETP.GE.AND P0, PT, R17, R16, PT ;  /* 0x000000101100720c */ /* 0x000fe20003f06270 */
[----:B0-----:R0:W2:Y:S04]  /*a5f0*/  SHFL.IDX PT, R13, R20, 0x1, 0x1c1f ;  /* 0x003c1f00140d7f89 */ /* 0x0010a800000e0000 */
[----:B------:R0:W4:Y:S08]  /*a600*/  SHFL.IDX PT, R12, R18, 0x1, 0x1c1f ;  /* 0x003c1f00120c7f89 */ /* 0x00013000000e0000 */
[----:B0-----:R-:W-:Y:S05]  /*a610*/  @P0 BRA `(.L_x_14965) ;  /* 0x0000004000d80947 */ /* 0x001fea0003800000 */
[C---:B-1----:R-:W-:Y:S01]  /*a620*/  VIADD R0, R19.reuse, 0x8 ;  /* 0x0000000813007836 */ /* 0x042fe20000000000 */
        /* <DEDUP_REMOVED lines=17> */
[--C-:B--2-4-:R-:W-:Y:S01]  /*a740*/  @!P0 IMAD.WIDE R2, R19, 0x4, R12.reuse ;  /* 0x0000000413028825 */ /* 0x114fe200078e020c */
[----:B------:R-:W-:Y:S02]  /*a750*/  @!P4 LEA.HI R8, R8, R8, RZ, 0x1 ;  /* 0x000000080808c211 */ /* 0x000fe400078f08ff */
[----:B------:R-:W-:Y:S01]  /*a760*/  @!P5 LEA.HI R10, R9, R9, RZ, 0x1 ;  /* 0x00000009090ad211 */ /* 0x000fe200078f08ff */
[----:B------:R-:W-:Y:S01]  /*a770*/  @!P1 IMAD.WIDE R4, R5, 0x4, R12 ;  /* 0x0000000405049825 */ /* 0x000fe200078e020c */
[----:B------:R-:W-:Y:S01]  /*a780*/  @!P6 LEA.HI R14, R11, R11, RZ, 0x1 ;  /* 0x0000000b0b0ee211 */ /* 0x000fe200078f08ff */
[----:B------:R0:W-:Y:S01]  /*a790*/  @!P0 ST.E.64 desc[UR38][R2.64], R90 ;  /* 0x0000005a02008985 */ /* 0x0001e2000c101b26 */
[----:B------:R-:W-:Y:S02]  /*a7a0*/  @!P2 LOP3.LUT R7, R6, 0xfffffffe, RZ, 0xc0, !PT ;  /* 0xfffffffe0607a812 */ /* 0x000fe400078ec0ff */
[----:B------:R-:W-:Y:S01]  /*a7b0*/  @!P3 LOP3.LUT R9, R0, 0xfffffffe, RZ, 0xc0, !PT ;  /* 0xfffffffe0009b812 */ /* 0x000fe200078ec0ff */
[----:B------:R1:W-:Y:S01]  /*a7c0*/  @!P1 ST.E.64 desc[UR38][R4.64], R94 ;  /* 0x0000005e04009985 */ /* 0x0003e2000c101b26 */
[----:B------:R-:W-:-:S02]  /*a7d0*/  @!P4 LOP3.LUT R11, R8, 0xfffffffe, RZ, 0xc0, !PT ;  /* 0xfffffffe080bc812 */ /* 0x000fc400078ec0ff */
        /* <DEDUP_REMOVED lines=20> */
.L_x_15004:
        /* <DEDUP_REMOVED lines=59> */
.L_x_14963:
        /* <DEDUP_REMOVED lines=18> */
.L_x_15007:
[----:B------:R-:W-:Y:S01]  /*adf0*/  ULDC UR45, c[0x0][0xc50] ;  /* 0x00031400002d7ab9 */ /* 0x000fe20000000800 */
[----:B------:R-:W-:Y:S01]  /*ae00*/  UMOV UR42, UR6 ;  /* 0x00000006002a7c82 */ /* 0x000fe20008000000 */
[----:B------:R-:W-:-:S11]  /*ae10*/  UISETP.NE.AND UP0, UPT, UR45, 0x1, UPT ;  /* 0x000000012d00788c */ /* 0x000fd6000bf05270 */
[----:B------:R-:W-:Y:S01]  /*ae20*/  @UP0 ULDC UR4, c[0x0][0xc54] ;  /* 0x0003150000040ab9 */ /* 0x000fe20000000800 */
[----:B------:R-:W-:Y:S01]  /*ae30*/  @UP0 ULDC UR7, c[0x0][0xc58] ;  /* 0x0003160000070ab9 */ /* 0x000fe20000000800 */
[----:B------:R-:W-:-:S04]  /*ae40*/  UIMAD.WIDE.U32 UR4, UR6, UR4, URZ ;  /* 0x00000004060472a5 */ /* 0x000fc8000f8e003f */
[----:B------:R-:W-:-:S12]  /*ae50*/  @UP0 USHF.R.U32.HI UR42, URZ, UR7, UR5 ;  /* 0x000000073f2a0299 */ /* 0x000fd80008011605 */
.L_x_15008:
        /* <DEDUP_REMOVED lines=81> */
.L_x_15010:
        /* <DEDUP_REMOVED lines=33> */
.L_x_15011:
        /* <DEDUP_REMOVED lines=20> */
.L_x_15013:
        /* <DEDUP_REMOVED lines=15> */
.L_x_15012:
        /* <DEDUP_REMOVED lines=8> */
[----:B------:R-:W-:Y:S01]  /*b830*/  IMAD.U32 R0, RZ, RZ, UR52 ;  /* 0x00000034ff007e24 */ /* 0x000fe2000f8e00ff */
[C---:B------:R-:W-:Y:S01]  /*b840*/  LOP3.LUT R9, R22.reuse, 0x7f, RZ, 0xc0, !PT ;  /* 0x0000007f16097812 */ /* 0x040fe200078ec0ff */
[----:B------:R-:W-:Y:S01]  /*b850*/  IMAD.SHL.U32 R23, R22, 0x10, RZ ;  /* 0x0000001016177824 */ /* 0x000fe200078e00ff */
[----:B-1----:R-:W-:Y:S01]  /*b860*/  ISETP.NE.AND P1, PT, R16, 0x1, PT ;  /* 0x000000011000780c */ /* 0x002fe20003f25270 */
[----:B------:R-:W-:Y:S01]  /*b870*/  IMAD.MOV.U32 R6, RZ, RZ, RZ ;  /* 0x000000ffff067224 */ /* 0x000fe200078e00ff */
[----:B------:R-:W-:Y:S02]  /*b880*/  IADD3 R0, R0, -0x1, RZ ;  /* 0xffffffff00007810 */ /* 0x000fe40007ffe0ff */
[----:B------:R-:W-:Y:S02]  /*b890*/  SHF.R.U32.HI R4, RZ, 0x3, R9 ;  /* 0x00000003ff047819 */ /* 0x000fe40000011609 */
[----:B------:R-:W-:-:S03]  /*b8a0*/  LOP3.LUT R23, R23, 0x70, RZ, 0xc0, !PT ;  /* 0x0000007017177812 */ /* 0x000fc600078ec0ff */
[----:B------:R-:W-:-:S04]  /*b8b0*/  IMAD R4, R0, 0x80, R4 ;  /* 0x0000008000047824 */ /* 0x000fc800078e0204 */
[----:B------:R-:W-:Y:S01]  /*b8c0*/  IMAD.IADD R4, R23, 0x1, R4 ;  /* 0x0000000117047824 */ /* 0x000fe200078e0204 */
[----:B0-----:R-:W0:Y:S03]  /*b8d0*/  @P1 LDC R2, c[0x0][0x434] ;  /* 0x00010d00ff021b82 */ /* 0x001e260000000800 */
[C---:B-----5:R-:W-:Y:S01]  /*b8e0*/  IMAD.IADD R7, R4.reuse, 0x1, R19 ;  /* 0x0000000104077824 */ /* 0x060fe200078e0213 */
[----:B------:R-:W-:-:S04]  /*b8f0*/  ISETP.GE.AND P0, PT, R4, UR43, PT ;  /* 0x0000002b04007c0c */ /* 0x000fc8000bf06270 */
[----:B------:R-:W1:Y:S01]  /*b900*/  @P1 LDC R3, c[0x0][0x438] ;  /* 0x00010e00ff031b82 */ /* 0x000e620000000800 */
[----:B------:R-:W-:-:S08]  /*b910*/  MOV R8, R7 ;  /* 0x0000000700087202 */ /* 0x000fd00000000f00 */
[----:B------:R-:W3:Y:S01]  /*b920*/  @!P0 LDC.64 R10, c[0x0][0x428] ;  /* 0x00010a00ff0a8b82 */ /* 0x000ee20000000a00 */
[----:B0-----:R-:W-:-:S07]  /*b930*/  @P1 IMAD.HI.U32 R2, R7, R2, RZ ;  /* 0x0000000207021227 */ /* 0x001fce00078e00ff */
[----:B------:R-:W0:Y:S01]  /*b940*/  @!P0 LDC.64 R4, c[0x0][0x418] ;  /* 0x00010600ff048b82 */ /* 0x000e220000000a00 */
[----:B-1----:R-:W-:-:S04]  /*b950*/  @P1 SHF.R.U32.HI R8, RZ, R3, R2 ;  /* 0x00000003ff081219 */ /* 0x002fc80000011602 */
[----:B------:R-:W-:Y:S02]  /*b960*/  @!P0 SHF.R.S32.HI R3, RZ, 0x1f, R8 ;  /* 0x0000001fff038819 */ /* 0x000fe40000011408 */
[----:B--2---:R-:W-:-:S05]  /*b970*/  SHF.R.S32.HI R29, RZ, 0x1f, R28 ;  /* 0x0000001fff1d7819 */ /* 0x004fca000001141c */
[----:B---3--:R-:W-:-:S04]  /*b980*/  @!P0 IMAD R2, R29, R10, RZ ;  /* 0x0000000a1d028224 */ /* 0x008fc800078e02ff */
[----:B------:R-:W-:Y:S02]  /*b990*/  @!P0 IMAD R11, R28, R11, R2 ;  /* 0x0000000b1c0b8224 */ /* 0x000fe400078e0202 */
[----:B------:R-:W-:-:S04]  /*b9a0*/  @!P0 IMAD.MOV.U32 R2, RZ, RZ, R8 ;  /* 0x000000ffff028224 */ /* 0x000fc800078e0008 */
[----:B------:R-:W-:-:S04]  /*b9b0*/  @!P0 IMAD.WIDE.U32 R2, R28, R10, R2 ;  /* 0x0000000a1c028225 */ /* 0x000fc800078e0002 */
[----:B------:R-:W-:Y:S01]  /*b9c0*/  @!P0 IMAD.IADD R3, R3, 0x1, R11 ;  /* 0x0000000103038824 */ /* 0x000fe200078e020b */
[----:B0-----:R-:W-:-:S04]  /*b9d0*/  @!P0 LEA R4, P1, R2, R4, 0x2 ;  /* 0x0000000402048211 */ /* 0x001fc800078210ff */
[----:B------:R-:W-:-:S05]  /*b9e0*/  @!P0 LEA.HI.X R5, R2, R5, R3, 0x2, P1 ;  /* 0x0000000502058211 */ /* 0x000fca00008f1403 */
[----:B------:R0:W5:Y:S01]  /*b9f0*/  @!P0 LDG.E R6, desc[UR38][R4.64] ;  /* 0x0000002604068981 */ /* 0x000162000c1e1900 */
[----:B------:R-:W-:-:S03]  /*ba00*/  UMOV UR4, 0xffffffff ;  /* 0xffffffff00047882 */ /* 0x000fc60000000000 */
[----:B------:R-:W-:Y:S05]  /*ba10*/  BRA.DIV UR4, `(.L_x_15014) ;  /* 0x0000003204887947 */ /* 0x000fea000b800000 */
.L_x_15054:
[----:B------:R-:W-:Y:S01]  /*ba20*/  ULOP3.LUT UR4, UR40, 0x2, URZ, 0xfc, !UPT ;  /* 0x0000000228047892 */ /* 0x000fe2000f8efc3f */
[----:B------:R-:W-:Y:S01]  /*ba30*/  IMAD.MOV R2, RZ, RZ, -R8 ;  /* 0x000000ffff027224 */ /* 0x000fe200078e0a08 */
[----:B------:R-:W-:Y:S01]  /*ba40*/  MOV R26, R0 ;  /* 0x00000000001a7202 */ /* 0x000fe20000000f00 */
[----:B------:R-:W-:Y:S02]  /*ba50*/  IMAD.U32 R27, RZ, RZ, UR42 ;  /* 0x0000002aff1b7e24 */ /* 0x000fe4000f8e00ff */
[----:B0-----:R-:W-:Y:S01]  /*ba60*/  IMAD.SHL.U32 R4, R22, 0x8, RZ ;  /* 0x0000000816047824 */ /* 0x001fe200078e00ff */
[----:B------:R-:W-:Y:S01]  /*ba70*/  MOV R3, UR4 ;  /* 0x0000000400037c02 */ /* 0x000fe20008000f00 */
[----:B------:R-:W-:Y:S01]  /*ba80*/  IMAD R7, R16, R2, R7 ;  /* 0x0000000210077224 */ /* 0x000fe200078e0207 */
[----:B------:R-:W-:Y:S02]  /*ba90*/  SHF.R.S32.HI R27, RZ, 0x1f, R27 ;  /* 0x0000001fff1b7819 */ /* 0x000fe4000001141b */
[----:B------:R-:W-:-:S02]  /*baa0*/  ISETP.NE.AND P0, PT, R3, 0x3, PT ;  /* 0x000000030300780c */ /* 0x000fc40003f05270 */
[----:B------:R-:W-:-:S11]  /*bab0*/  LOP3.LUT R16, R4, 0x38, RZ, 0xc0, !PT ;  /* 0x0000003804107812 */ /* 0x000fd600078ec0ff */
[----:B------:R-:W-:Y:S05]  /*bac0*/  @!P0 BRA `(.L_x_15015) ;  /* 0x0000000000048947 */ /* 0x000fea0003800000 */
[----:B------:R-:W-:Y:S01]  /*bad0*/  BPT.TRAP 0x1 ;  /* 0x000000040000795c */ /* 0x000fe20000300000 */
.L_x_15015:
[----:B------:R-:W-:Y:S01]  /*bae0*/  IMAD.MOV.U32 R10, RZ, RZ, 0x1 ;  /* 0x00000001ff0a7424 */ /* 0x000fe200078e00ff */
[----:B------:R-:W-:Y:S01]  /*baf0*/  SHF.R.S32.HI R8, RZ, 0x1f, R7 ;  /* 0x0000001fff087819 */ /* 0x000fe20000011407 */
[----:B------:R-:W-:Y:S01]  /*bb00*/  ULDC.64 UR4, c[0x0][0x328] ;  /* 0x0000ca0000047ab9 */ /* 0x000fe20000000a00 */
[----:B------:R-:W-:Y:S02]  /*bb10*/  R2UR UR6, R27 ;  /* 0x000000001b0672ca */ /* 0x000fe400000e0000 */
[----:B------:R-:W-:Y:S01]  /*bb20*/  SHF.L.U32 R10, R10, 0x1f, RZ ;  /* 0x0000001f0a0a7819 */ /* 0x000fe200000006ff */
[----:B------:R-:W-:-:S03]  /*bb30*/  IMAD R2, R8, UR4, RZ ;  /* 0x0000000408027c24 */ /* 0x000fc6000f8e02ff */
[----:B------:R-:W0:Y:S01]  /*bb40*/  SYNCS.PHASECHK.TRANS64.TRYWAIT P0, [UR47+0x16840], R10 ;  /* 0x0168400aff0075a7 */ /* 0x000e22000800016f */
        /* <DEDUP_REMOVED lines=19> */
.L_x_15055:
[----:B------:R-:W-:Y:S01]  /*bc80*/  ULDC.64 UR4, c[0x0][0x300] ;  /* 0x0000c00000047ab9 */ /* 0x000fe20000000a00 */
[----:B------:R-:W-:Y:S01]  /*bc90*/  R2UR UR6, R27 ;  /* 0x000000001b0672ca */ /* 0x000fe200000e0000 */
[----:B------:R-:W-:Y:S01]  /*bca0*/  IMAD R8, R8, UR4, RZ ;  /* 0x0000000408087c24 */ /* 0x000fe2000f8e02ff */
[----:B------:R-:W-:Y:S01]  /*bcb0*/  SHF.R.U32.HI R12, RZ, 0x3, R9 ;  /* 0x00000003ff0c7819 */ /* 0x000fe20000011609 */
[----:B0-----:R-:W-:-:S04]  /*bcc0*/  IMAD.WIDE.U32 R2, R7, UR4, RZ ;  /* 0x0000000407027c25 */ /* 0x001fc8000f8e00ff */
[----:B------:R-:W-:Y:S01]  /*bcd0*/  IMAD R11, R7, UR5, R8 ;  /* 0x00000005070b7c24 */ /* 0x000fe2000f8e0208 */
[----:B------:R-:W-:Y:S01]  /*bce0*/  ULDC.64 UR4, c[0x0][0x310] ;  /* 0x0000c40000047ab9 */ /* 0x000fe20000000a00 */
[----:B------:R-:W-:Y:S02]  /*bcf0*/  IMAD.MOV.U32 R7, RZ, RZ, -0x80 ;  /* 0xffffff80ff077424 */ /* 0x000fe400078e00ff */
[----:B------:R-:W-:Y:S02]  /*bd00*/  IMAD.IADD R3, R3, 0x1, R11 ;  /* 0x0000000103037824 */ /* 0x000fe400078e020b */
[----:B------:R-:W-:Y:S02]  /*bd10*/  IMAD R5, R5, UR4, RZ ;  /* 0x0000000405057c24 */ /* 0x000fe4000f8e02ff */
[----:B------:R-:W-:-:S04]  /*bd20*/  IMAD.WIDE.U32 R2, R6, UR4, R2 ;  /* 0x0000000406027c25 */ /* 0x000fc8000f8e0002 */
[----:B------:R-:W-:Y:S01]  /*bd30*/  IMAD R5, R6, UR5, R5 ;  /* 0x0000000506057c24 */ /* 0x000fe2000f8e0205 */
[----:B------:R-:W-:Y:S01]  /*bd40*/  ULDC.64 UR4, c[0x0][0x308] ;  /* 0x0000c20000047ab9 */ /* 0x000fe20000000a00 */
[----:B------:R-:W-:Y:S02]  /*bd50*/  IMAD R6, R0, R7, UR43 ;  /* 0x0000002b00067e24 */ /* 0x000fe4000f8e0207 */
[----:B------:R-:W-:Y:S01]  /*bd60*/  IMAD.IADD R3, R3, 0x1, R5 ;  /* 0x0000000103037824 */ /* 0x000fe200078e0205 */
[----:B------:R-:W-:Y:S01]  /*bd70*/  MOV R5, UR4 ;  /* 0x0000000400057c02 */ /* 0x000fe20008000f00 */
[----:B------:R-:W-:-:S03]  /*bd80*/  UIMAD UR4, UR6, UR4, URZ ;  /* 0x00000004060472a4 */ /* 0x000fc6000f8e023f */
[----:B------:R-:W-:Y:S01]  /*bd90*/  ULDC.64 UR6, c[0x0][0x2e8] ;  /* 0x0000ba0000067ab9 */ /* 0x000fe20000000a00 */
[----:B------:R-:W-:Y:S02]  /*bda0*/  UIMAD UR4, UR42, UR5, UR4 ;  /* 0x000000052a0472a4 */ /* 0x000fe4000f8e0204 */
[----:B------:R-:W-:Y:S01]  /*bdb0*/  IMAD.WIDE.U32 R2, R5, UR42, R2 ;  /* 0x0000002a05027c25 */ /* 0x000fe2000f8e0002 */
[----:B------:R-:W-:-:S03]  /*bdc0*/  LOP3.LUT R5, R4, 0x1c0, RZ, 0xc0, !PT ;  /* 0x000001c004057812 */ /* 0x000fc600078ec0ff */
[----:B------:R-:W-:Y:S01]  /*bdd0*/  VIADD R3, R3, UR4 ;  /* 0x0000000403037c36 */ /* 0x000fe20008000000 */
[----:B------:R-:W-:Y:S01]  /*bde0*/  ULDC UR4, c[0x0][0x2f4] ;  /* 0x0000bd0000047ab9 */ /* 0x000fe20000000800 */
[----:B------:R-:W-:Y:S02]  /*bdf0*/  LEA R0, P0, R2, UR6, 0x1 ;  /* 0x0000000602007c11 */ /* 0x000fe4000f8008ff */
[----:B------:R-:W-:Y:S01]  /*be00*/  ISETP.GE.AND P3, PT, R16, UR4, PT ;  /* 0x0000000410007c0c */ /* 0x000fe2000bf66270 */
[----:B------:R-:W-:Y:S01]  /*be10*/  UMOV UR4, 0xffffffff ;  /* 0xffffffff00047882 */ /* 0x000fe20000000000 */
[----:B------:R-:W-:Y:S02]  /*be20*/  LOP3.LUT R5, R5, 0x38, R4, 0xf8, !PT ;  /* 0x0000003805057812 */ /* 0x000fe400078ef804 */
[----:B------:R-:W-:Y:S02]  /*be30*/  LEA.HI.X R4, R2, UR7, R3, 0x1, P0 ;  /* 0x0000000702047c11 */ /* 0x000fe400080f0c03 */
[----:B------:R-:W-:-:S02]  /*be40*/  P2R R2, PR, RZ, 0x8 ;  /* 0x00000008ff027803 */ /* 0x000fc40000000000 */
[----:B------:R-:W-:Y:S01]  /*be50*/  LOP3.LUT R3, R5, 0x38, R22, 0x78, !PT ;  /* 0x0000003805037812 */ /* 0x000fe200078e7816 */
[----:B------:R-:W-:Y:S01]  /*be60*/  IMAD.IADD R5, R6, 0x1, -R12 ;  /* 0x0000000106057824 */ /* 0x000fe200078e0a0c */
[----:B------:R-:W-:Y:S01]  /*be70*/  SHF.L.U32 R22, R9, 0x3, RZ ;  /* 0x0000000309167819 */ /* 0x000fe200000006ff */
[----:B------:R0:W-:Y:S03]  /*be80*/  STL [R1], R2 ;  /* 0x0000000201007387 */ /* 0x0001e60000100800 */
[----:B------:R-:W-:Y:S02]  /*be90*/  ISETP.GE.AND P0, PT, R5, 0x1, PT ;  /* 0x000000010500780c */ /* 0x000fe40003f06270 */
[----:B------:R-:W-:Y:S01]  /*bea0*/  LOP3.LUT R22, R3, 0x200, R22, 0xf8, !PT ;  /* 0x0000020003167812 */ /* 0x000fe200078ef816 */
[----:B------:R-:W-:Y:S10]  /*beb0*/  BRA.DIV UR4, `(.L_x_15017) ;  /* 0x0000002e04987947 */ /* 0x000ff4000b800000 */
[----:B------:R-:W1:Y:S01]  /*bec0*/  SHFL.IDX PT, R14, R0, RZ, 0x181f ;  /* 0x00181fff000e7589 */ /* 0x000e6200000e0000 */
[----:B------:R-:W-:-:S03]  /*bed0*/  @P0 LEA R7, R22, UR47, 0x1 ;  /* 0x0000002f16070c11 */ /* 0x000fc6000f8e08ff */
[----:B0-----:R-:W0:Y:S04]  /*bee0*/  SHFL.IDX PT, R2, R4, RZ, 0x181f ;  /* 0x00181fff04027589 */ /* 0x001e2800000e0000 */
[----:B------:R-:W-:Y:S04]  /*bef0*/  SHFL.IDX PT, R8, R4, 0x1, 0x181f ;  /* 0x00381f0004087f89 */ /* 0x000fe800000e0000 */
[----:B------:R-:W-:Y:S04]  /*bf00*/  SHFL.IDX PT, R9, R0, 0x2, 0x181f ;  /* 0x00581f0000097f89 */ /* 0x000fe800000e0000 */
[----:B------:R-:W-:Y:S01]  /*bf10*/  SHFL.IDX PT, R6, R4, 0x2, 0x181f ;  /* 0x00581f0004067f89 */ /* 0x000fe200000e0000 */
[----:B-1----:R-:W-:-:S05]  /*bf20*/  @P0 LEA R14, P1, R16, R14, 0x1 ;  /* 0x0000000e100e0211 */ /* 0x002fca00078208ff */
[----:B0-----:R-:W-:Y:S01]  /*bf30*/  @P0 IMAD.X R3, RZ, RZ, R2, P1 ;  /* 0x000000ffff030224 */ /* 0x001fe200008e0602 */
[C---:B------:R-:W-:Y:S01]  /*bf40*/  ISETP.GE.AND P1, PT, R5.reuse, 0x21, PT ;  /* 0x000000210500780c */ /* 0x040fe20003f26270 */
[----:B------:R-:W-:Y:S02]  /*bf50*/  @P0 IMAD.MOV.U32 R2, RZ, RZ, R14 ;  /* 0x000000ffff020224 */ /* 0x000fe400078e000e */
[----:B------:R-:W0:Y:S04]  /*bf60*/  SHFL.IDX PT, R14, R0, 0x1, 0x181f ;  /* 0x00381f00000e7f89 */ /* 0x000e2800000e0000 */
[----:B------:R1:W-:Y:S01]  /*bf70*/  @P0 LDGSTS.E.BYPASS.LTC128B.128 [R7+0xe400], desc[UR38][R2.64], !P3 ;  /* 0x0e40000002070fae */ /* 0x0003e2000d901d66 */
[----:B------:R-:W-:-:S05]  /*bf80*/  ISETP.GE.AND P0, PT, R5, 0x11, PT ;  /* 0x000000110500780c */ /* 0x000fca0003f06270 */
[C---:B------:R-:W-:Y:S01]  /*bf90*/  @P1 LEA R25, R22.reuse, UR47, 0x1 ;  /* 0x0000002f16191c11 */ /* 0x040fe2000f8e08ff */
[----:B-1----:R-:W-:Y:S07]  /*bfa0*/  SHFL.IDX PT, R7, R4, 0x3, 0x181f ;  /* 0x00781f0004077f89 */ /* 0x002fee00000e0000 */
[----:B------:R-:W-:Y:S02]  /*bfb0*/  @P0 LEA R21, R22, UR47, 0x1 ;  /* 0x0000002f16150c11 */ /* 0x000fe4000f8e08ff */
[----:B0-----:R-:W-:-:S02]  /*bfc0*/  @P0 LEA R2, P2, R16, R14, 0x1 ;  /* 0x0000000e10020211 */ /* 0x001fc400078408ff */
[----:B------:R-:W0:Y:S03]  /*bfd0*/  SHFL.IDX PT, R14, R0, 0x3, 0x181f ;  /* 0x00781f00000e7f89 */ /* 0x000e2600000e0000 */
[----:B------:R-:W-:-:S05]  /*bfe0*/  @P0 IMAD.X R3, RZ, RZ, R8, P2 ;  /* 0x000000ffff030224 */ /* 0x000fca00010e0608 */
[----:B------:R1:W-:Y:S02]  /*bff0*/  @P0 LDGSTS.E.BYPASS.LTC128B.128 [R21+0xec00], desc[UR38][R2.64], !P3 ;  /* 0x0ec0000002150fae */ /* 0x0003e4000d901d66 */
[----:B-1----:R-:W-:Y:S02]  /*c000*/  @P1 LEA R2, P0, R16, R9, 0x1 ;  /* 0x0000000910021211 */ /* 0x002fe400078008ff */
[----:B------:R-:W1:Y:S02]  /*c010*/  SHFL.IDX PT, R9, R0, 0x4, 0x181f ;  /* 0x00981f0000097f89 */ /* 0x000e6400000e0000 */
[----:B------:R-:W-:Y:S02]  /*c020*/  @P1 IADD3.X R3, RZ, R6, RZ, P0, !PT ;  /* 0x00000006ff031210 */ /* 0x000fe400007fe4ff */
        /* <DEDUP_REMOVED lines=8> */
[----:B------:R-:W-:Y:S02]  /*c0b0*/  @P0 IMAD.X R3, RZ, RZ, R7, P2 ;  /* 0x000000ffff030224 */ /* 0x000fe400010e0607 */
[----:B------:R-:W3:Y:S04]  /*c0c0*/  SHFL.IDX PT, R7, R4, 0x5, 0x181f ;  /* 0x00b81f0004077f89 */ /* 0x000ee800000e0000 */
[----:B------:R1:W-:Y:S02]  /*c0d0*/  @P0 LDGSTS.E.BYPASS.LTC128B.128 [R21+0xfc00], desc[UR38][R2.64], !P3 ;  /* 0x0fc0000002150fae */ /* 0x0003e4000d901d66 */
[----:B-1----:R-:W-:-:S02]  /*c0e0*/  @P1 LEA R2, P0, R16, R9, 0x1 ;  /* 0x0000000910021211 */ /* 0x002fc400078008ff */
[----:B------:R-:W1:Y:S03]  /*c0f0*/  SHFL.IDX PT, R9, R0, 0x6, 0x181f ;  /* 0x00d81f0000097f89 */ /* 0x000e6600000e0000 */
[----:B--2---:R-:W-:Y:S01]  /*c100*/  @P1 IMAD.X R3, RZ, RZ, R6, P0 ;  /* 0x000000ffff031224 */ /* 0x004fe200000e0606 */
[C---:B------:R-:W-:Y:S01]  /*c110*/  ISETP.GE.AND P0, PT, R5.reuse, 0x51, PT ;  /* 0x000000510500780c */ /* 0x040fe20003f06270 */
[----:B------:R-:W2:Y:S04]  /*c120*/  SHFL.IDX PT, R6, R4, 0x6, 0x181f ;  /* 0x00d81f0004067f89 */ /* 0x000ea800000e0000 */
[----:B------:R0:W-:Y:S01]  /*c130*/  @P1 LDGSTS.E.BYPASS.LTC128B.128 [R25+0x10400], desc[UR38][R2.64], !P3 ;  /* 0x1040000002191fae */ /* 0x0001e2000d901d66 */
[----:B------:R-:W-:-:S03]  /*c140*/  ISETP.GE.AND P1, PT, R5, 0x61, PT ;  /* 0x000000610500780c */ /* 0x000fc60003f26270 */
[----:B------:R-:W4:Y:S04]  /*c150*/  SHFL.IDX PT, R4, R4, 0x7, 0x181f ;  /* 0x00f81f0004047f89 */ /* 0x000f2800000e0000 */
[----:B0-----:R-:W-:Y:S02]  /*c160*/  @P0 LEA R2, P2, R16, R14, 0x1 ;  /* 0x0000000e10020211 */ /* 0x001fe400078408ff */
[----:B------:R0:W0:Y:S03]  /*c170*/  SHFL.IDX PT, R14, R0, 0x7, 0x181f ;  /* 0x00f81f00000e7f89 */ /* 0x00002600000e0000 */
[----:B---3--:R-:W-:Y:S01]  /*c180*/  @P0 IMAD.X R3, RZ, RZ, R7, P2 ;  /* 0x000000ffff030224 */ /* 0x008fe200010e0607 */
[----:B------:R-:W-:-:S05]  /*c190*/  @P0 LEA R7, R22, UR47, 0x1 ;  /* 0x0000002f16070c11 */ /* 0x000fca000f8e08ff */
[----:B------:R1:W-:Y:S02]  /*c1a0*/  @P0 LDGSTS.E.BYPASS.LTC128B.128 [R7+0x10c00], desc[UR38][R2.64], !P3 ;  /* 0x10c0000002070fae */ /* 0x0003e4000d901d66 */
[----:B-1----:R-:W-:Y:S02]  /*c1b0*/  @P1 LEA R2, P0, R16, R9, 0x1 ;  /* 0x0000000910021211 */ /* 0x002fe400078008ff */
[----:B------:R-:W-:Y:S02]  /*c1c0*/  @P1 LEA R9, R22, UR47, 0x1 ;  /* 0x0000002f16091c11 */ /* 0x000fe4000f8e08ff */
[----:B--2---:R-:W-:-:S05]  /*c1d0*/  @P1 IADD3.X R3, RZ, R6, RZ, P0, !PT ;  /* 0x00000006ff031210 */ /* 0x004fca00007fe4ff */
[----:B0---4-:R1:W-:Y:S04]  /*c1e0*/  @P1 LDGSTS.E.BYPASS.LTC128B.128 [R9+0x11400], desc[UR38][R2.64], !P3 ;  /* 0x1140000002091fae */ /* 0x0113e8000d901d66 */
.L_x_15073:
        /* <DEDUP_REMOVED lines=17> */
.L_x_15018:
        /* <DEDUP_REMOVED lines=29> */
[----:B0-----:R-:W-:Y:S05]  /*c4d0*/  CALL.ABS.NOINC R2 ;  /* 0x0000000002007343 */ /* 0x001fea0003c00000 */
.L_x_15019:
[----:B------:R-:W-:Y:S01]  /*c4e0*/  IMAD.U32 R4, RZ, RZ, UR36 ;  /* 0x00000024ff047e24 */ /* 0x000fe2000f8e00ff */
[----:B------:R-:W-:Y:S01]  /*c4f0*/  ULDC.64 UR4, c[0x0][0x2e0] ;  /* 0x0000b80000047ab9 */ /* 0x000fe20000000a00 */
[----:B------:R-:W-:Y:S01]  /*c500*/  MOV R3, UR48 ;  /* 0x0000003000037c02 */ /* 0x000fe20008000f00 */
[----:B------:R-:W-:Y:S01]  /*c510*/  IMAD R25, R25, UR4, RZ ;  /* 0x0000000419197c24 */ /* 0x000fe2000f8e02ff */
[----:B------:R-:W-:Y:S01]  /*c520*/  UISETP.NE.AND UP0, UPT, UR50, URZ, UPT ;  /* 0x0000003f3200728c */ /* 0x000fe2000bf05270 */
[----:B------:R-:W-:Y:S01]  /*c530*/  IMAD.MOV.U32 R2, RZ, RZ, R4 ;  /* 0x000000ffff027224 */ /* 0x000fe200078e0004 */
[----:B------:R-:W0:Y:S01]  /*c540*/  LDC R9, c[0x0][0x448] ;  /* 0x00011200ff097b82 */ /* 0x000e220000000800 */
[C---:B------:R-:W-:Y:S02]  /*c550*/  IMAD R25, R24.reuse, UR5, R25 ;  /* 0x0000000518197c24 */ /* 0x040fe4000f8e0219 */
[----:B------:R-:W-:Y:S01]  /*c560*/  IMAD.WIDE.U32 R2, R24, UR4, R2 ;  /* 0x0000000418027c25 */ /* 0x000fe2000f8e0002 */
[----:B------:R-:W-:Y:S01]  /*c570*/  PLOP3.LUT P0, PT, PT, PT, UP0, 0x80, 0x0 ;  /* 0x000000000000781c */ /* 0x000fe20003f0f008 */
[----:B------:R-:W1:Y:S01]  /*c580*/  S2R R24, SR_TID.X ;  /* 0x0000000000187919 */ /* 0x000e620000002100 */
[----:B------:R-:W-:Y:S01]  /*c590*/  PLOP3.LUT P1, PT, PT, PT, UP0, 0x80, 0x0 ;  /* 0x000000000000781c */ /* 0x000fe20003f2f008 */
[----:B------:R-:W-:Y:S01]  /*c5a0*/  IMAD.U32 R5, RZ, RZ, UR37 ;  /* 0x00000025ff057e24 */ /* 0x000fe2000f8e00ff */
[----:B------:R-:W-:Y:S01]  /*c5b0*/  PLOP3.LUT P2, PT, PT, PT, UP0, 0x80, 0x0 ;  /* 0x000000000000781c */ /* 0x000fe20003f4f008 */
[----:B------:R-:W-:Y:S01]  /*c5c0*/  IMAD.U32 R5, RZ, RZ, UR49 ;  /* 0x00000031ff057e24 */ /* 0x000fe2000f8e00ff */
[----:B------:R-:W-:Y:S01]  /*c5d0*/  @UP0 ULDC UR4, c[0x0][0x44c] ;  /* 0x0001130000040ab9 */ /* 0x000fe20000000800 */
[----:B------:R-:W-:Y:S01]  /*c5e0*/  @UP0 ULDC UR5, c[0x0][0x450] ;  /* 0x0001140000050ab9 */ /* 0x000fe20000000800 */
[----:B------:R-:W-:-:S02]  /*c5f0*/  IADD3 R3, R3, R25, RZ ;  /* 0x0000001903037210 */ /* 0x000fc40007ffe0ff */
[----:B-1----:R-:W-:-:S04]  /*c600*/  LOP3.LUT R24, R24, 0x7f, RZ, 0xc0, !PT ;  /* 0x0000007f18187812 */ /* 0x002fc800078ec0ff */
[----:B------:R-:W-:-:S05]  /*c610*/  SHF.R.U32.HI R24, RZ, 0x3, R24 ;  /* 0x00000003ff187819 */ /* 0x000fca0000011618 */
[----:B------:R-:W-:-:S04]  /*c620*/  IMAD.IADD R0, R23, 0x1, R24 ;  /* 0x0000000117007824 */ /* 0x000fc800078e0218 */
[----:B------:R-:W-:-:S04]  /*c630*/  IMAD R4, R5, 0xc0, R0 ;  /* 0x000000c005047824 */ /* 0x000fc800078e0200 */
[C---:B------:R-:W-:Y:S01]  /*c640*/  @P0 IMAD.HI.U32 R0, R4.reuse, UR4, RZ ;  /* 0x0000000404000c27 */ /* 0x040fe2000f8e00ff */
[----:B------:R-:W-:Y:S01]  /*c650*/  PLOP3.LUT P0, PT, PT, PT, UP0, 0x80, 0x0 ;  /* 0x000000000000781c */ /* 0x000fe20003f0f008 */
[----:B------:R-:W-:Y:S02]  /*c660*/  @UP0 ULDC UR4, c[0x0][0x44c] ;  /* 0x0001130000040ab9 */ /* 0x000fe40000000800 */
[----:B------:R-:W-:Y:S01]  /*c670*/  IMAD.MOV.U32 R5, RZ, RZ, R4 ;  /* 0x000000ffff057224 */ /* 0x000fe200078e0004 */
[----:B------:R-:W-:Y:S02]  /*c680*/  @P1 SHF.R.U32.HI R5, RZ, UR5, R0 ;  /* 0x00000005ff051c19 */ /* 0x000fe40008011600 */
[----:B------:R-:W-:-:S03]  /*c690*/  IADD3 R0, R4, 0x80, RZ ;  /* 0x0000008004007810 */ /* 0x000fc60007ffe0ff */
[----:B------:R-:W-:Y:S02]  /*c6a0*/  IMAD.MOV R15, RZ, RZ, -R5 ;  /* 0x000000ffff0f7224 */ /* 0x000fe400078e0a05 */
[----:B------:R-:W-:Y:S01]  /*c6b0*/  @P2 IMAD.HI.U32 R6, R0, UR4, RZ ;  /* 0x0000000400062c27 */ /* 0x000fe2000f8e00ff */
[----:B------:R-:W-:-:S03]  /*c6c0*/  @UP0 ULDC UR4, c[0x0][0x450] ;  /* 0x0001140000040ab9 */ /* 0x000fc60000000800 */
[----:B0-----:R-:W-:Y:S01]  /*c6d0*/  IMAD R15, R9, R15, R4 ;  /* 0x0000000f090f7224 */ /* 0x001fe200078e0204 */
[----:B------:R-:W-:Y:S01]  /*c6e0*/  SHF.R.S32.HI R4, RZ, 0x1f, R5 ;  /* 0x0000001fff047819 */ /* 0x000fe20000011405 */
[----:B------:R-:W-:Y:S01]  /*c6f0*/  IMAD.MOV.U32 R11, RZ, RZ, R0 ;  /* 0x000000ffff0b7224 */ /* 0x000fe200078e0000 */
[----:B------:R-:W-:Y:S01]  /*c700*/  @P0 SHF.R.U32.HI R11, RZ, UR4, R6 ;  /* 0x00000004ff0b0c19 */ /* 0x000fe20008011606 */
[----:B------:R-:W-:Y:S02]  /*c710*/  ULDC.64 UR4, c[0x0][0x2d0] ;  /* 0x0000b40000047ab9 */ /* 0x000fe40000000a00 */
[----:B------:R-:W-:Y:S01]  /*c720*/  IMAD R6, R4, UR4, RZ ;  /* 0x0000000404067c24 */ /* 0x000fe2000f8e02ff */
[--C-:B------:R-:W-:Y:S01]  /*c730*/  SHF.R.S32.HI R4, RZ, 0x1f, R11.reuse ;  /* 0x0000001fff047819 */ /* 0x100fe2000001140b */
[----:B------:R-:W-:Y:S02]  /*c740*/  IMAD.MOV R8, RZ, RZ, -R11 ;  /* 0x000000ffff087224 */ /* 0x000fe400078e0a0b */
[----:B------:R-:W-:-:S02]  /*c750*/  IMAD R13, R5, UR5, R6 ;  /* 0x00000005050d7c24 */ /* 0x000fc4000f8e0206 */
[----:B------:R-:W-:Y:S02]  /*c760*/  IMAD R10, R4, UR4, RZ ;  /* 0x00000004040a7c24 */ /* 0x000fe4000f8e02ff */
[----:B------:R-:W-:-:S04]  /*c770*/  IMAD.WIDE.U32 R6, R11, UR4, R2 ;  /* 0x000000040b067c25 */ /* 0x000fc8000f8e0002 */
[----:B------:R-:W-:Y:S02]  /*c780*/  IMAD R21, R11, UR5, R10 ;  /* 0x000000050b157c24 */ /* 0x000fe4000f8e020a */
[----:B------:R-:W-:Y:S01]  /*c790*/  IMAD R11, R9, R8, R0 ;  /* 0x00000008090b7224 */ /* 0x000fe200078e0200 */
[----:B------:R-:W-:Y:S01]  /*c7a0*/  SHF.R.S32.HI R0, RZ, 0x1f, R15 ;  /* 0x0000001fff007819 */ /* 0x000fe2000001140f */
[----:B------:R-:W-:Y:S01]  /*c7b0*/  IMAD.WIDE.U32 R4, R5, UR4, R2 ;  /* 0x0000000405047c25 */ /* 0x000fe2000f8e0002 */
[----:B------:R-:W-:-:S03]  /*c7c0*/  ULDC.64 UR4, c[0x0][0x2c8] ;  /* 0x0000b20000047ab9 */ /* 0x000fc60000000a00 */
[----:B------:R-:W-:Y:S01]  /*c7d0*/  IMAD R0, R0, UR4, RZ ;  /* 0x0000000400007c24 */ /* 0x000fe2000f8e02ff */
[----:B------:R-:W-:Y:S01]  /*c7e0*/  IADD3 R3, R5, R13, RZ ;  /* 0x0000000d05037210 */ /* 0x000fe20007ffe0ff */
[----:B------:R-:W-:Y:S02]  /*c7f0*/  IMAD.MOV.U32 R2, RZ, RZ, R4 ;  /* 0x000000ffff027224 */ /* 0x000fe400078e0004 */
[C---:B------:R-:W-:Y:S01]  /*c800*/  IMAD R13, R15.reuse, UR5, R0 ;  /* 0x000000050f0d7c24 */ /* 0x040fe2000f8e0200 */
[----:B------:R-:W-:Y:S01]  /*c810*/  SHF.R.S32.HI R0, RZ, 0x1f, R11 ;  /* 0x0000001fff007819 */ /* 0x000fe2000001140b */
[----:B------:R-:W-:-:S04]  /*c820*/  IMAD.WIDE.U32 R4, R15, UR4, R2 ;  /* 0x000000040f047c25 */ /* 0x000fc8000f8e0002 */
        /* <DEDUP_REMOVED lines=16> */
[----:B------:R-:W0:Y:S01]  /*c930*/  SHFL.IDX PT, R14, R7, RZ, 0x181f ;  /* 0x00181fff070e7589 */ /* 0x000e2200000e0000 */
[----:B------:R-:W-:Y:S01]  /*c940*/  IMAD.U32 R5, RZ, RZ, UR49 ;  /* 0x00000031ff057e24 */ /* 0x000fe2000f8e00ff */
[----:B------:R-:W-:Y:S02]  /*c950*/  ULDC UR4, c[0x0][0x288] ;  /* 0x0000a20000047ab9 */ /* 0x000fe40000000800 */
[----:B------:R-:W1:Y:S01]  /*c960*/  SHFL.IDX PT, R2, R8, RZ, 0x181f ;  /* 0x00181fff08027589 */ /* 0x000e6200000e0000 */
[----:B------:R-:W-:Y:S02]  /*c970*/  IMAD R4, R9, UR4, RZ ;  /* 0x0000000409047c24 */ /* 0x000fe4000f8e02ff */
[----:B------:R-:W-:Y:S01]  /*c980*/  IMAD R5, R5, 0xc0, R24 ;  /* 0x000000c005057824 */ /* 0x000fe200078e0218 */
[----:B------:R-:W2:Y:S03]  /*c990*/  SHFL.IDX PT, R21, R7, 0x1, 0x181f ;  /* 0x00381f0007157f89 */ /* 0x000ea600000e0000 */
[C---:B------:R-:W-:Y:S01]  /*c9a0*/  VIADD R9, R5.reuse, 0x10 ;  /* 0x0000001005097836 */ /* 0x040fe20000000000 */
[C---:B------:R-:W-:Y:S01]  /*c9b0*/  ISETP.GE.AND P1, PT, R5.reuse, R4, PT ;  /* 0x000000040500720c */ /* 0x040fe20003f26270 */
[----:B------:R-:W3:Y:S01]  /*c9c0*/  SHFL.IDX PT, R10, R8, 0x1, 0x181f ;  /* 0x00381f00080a7f89 */ /* 0x000ee200000e0000 */
[----:B------:R-:W-:-:S02]  /*c9d0*/  VIADD R11, R5, 0x20 ;  /* 0x00000020050b7836 */ /* 0x000fc40000000000 */
[----:B------:R-:W-:Y:S02]  /*c9e0*/  ISETP.GE.AND P3, PT, R9, R4, PT ;  /* 0x000000040900720c */ /* 0x000fe40003f66270 */
[----:B------:R-:W-:Y:S07]  /*c9f0*/  SHFL.IDX PT, R9, R8, 0x2, 0x181f ;  /* 0x00581f0008097f89 */ /* 0x000fee00000e0000 */
[----:B0-----:R-:W-:Y:S02]  /*ca00*/  @!P1 LEA R14, P2, R16, R14, 0x1 ;  /* 0x0000000e100e9211 */ /* 0x001fe400078408ff */
[----:B------:R-:W-:-:S03]  /*ca10*/  @!P1 LEA R25, R22, UR47, 0x1 ;  /* 0x0000002f16199c11 */ /* 0x000fc6000f8e08ff */
[----:B-1----:R-:W-:Y:S01]  /*ca20*/  @!P1 IMAD.X R3, RZ, RZ, R2, P2 ;  /* 0x000000ffff039224 */ /* 0x002fe200010e0602 */
[----:B------:R-:W-:Y:S02]  /*ca30*/  @!P1 MOV R2, R14 ;  /* 0x0000000e00029202 */ /* 0x000fe40000000f00 */
[----:B------:R-:W0:Y:S04]  /*ca40*/  SHFL.IDX PT, R14, R7, 0x2, 0x181f ;  /* 0x00581f00070e7f89 */ /* 0x000e2800000e0000 */
[----:B------:R2:W-:Y:S01]  /*ca50*/  @!P1 LDGSTS.E.BYPASS.LTC128B.128 [R25+0x8400], desc[UR38][R2.64], !P0 ;  /* 0x0840000002199fae */ /* 0x0005e2000c101d66 */
[----:B------:R-:W-:Y:S01]  /*ca60*/  ISETP.GE.AND P1, PT, R11, R4, PT ;  /* 0x000000040b00720c */ /* 0x000fe20003f26270 */
[----:B------:R-:W-:Y:S01]  /*ca70*/  VIADD R11, R5, 0x40 ;  /* 0x00000040050b7836 */ /* 0x000fe20000000000 */
[----:B--2---:R-:W-:-:S02]  /*ca80*/  @!P3 LEA R2, P2, R16, R21, 0x1 ;  /* 0x000000151002b211 */ /* 0x004fc400078408ff */
[C---:B------:R-:W-:Y:S01]  /*ca90*/  @!P3 LEA R25, R22.reuse, UR47, 0x1 ;  /* 0x0000002f1619bc11 */ /* 0x040fe2000f8e08ff */
[----:B------:R-:W1:Y:S08]  /*caa0*/  SHFL.IDX PT, R21, R7, 0x3, 0x181f ;  /* 0x00781f0007157f89 */ /* 0x000e7000000e0000 */
[----:B------:R-:W-:Y:S01]  /*cab0*/  @!P1 LEA R20, R22, UR47, 0x1 ;  /* 0x0000002f16149c11 */ /* 0x000fe2000f8e08ff */
[----:B---3--:R-:W-:-:S02]  /*cac0*/  @!P3 IMAD.X R3, RZ, RZ, R10, P2 ;  /* 0x000000ffff03b224 */ /* 0x008fc400010e060a */
[----:B------:R-:W2:Y:S04]  /*cad0*/  SHFL.IDX PT, R10, R8, 0x3, 0x181f ;  /* 0x00781f00080a7f89 */ /* 0x000ea800000e0000 */
[----:B------:R0:W-:Y:S02]  /*cae0*/  @!P3 LDGSTS.E.BYPASS.LTC128B.128 [R25+0x8c00], desc[UR38][R2.64], !P0 ;  /* 0x08c000000219bfae */ /* 0x0001e4000c101d66 */
[----:B0-----:R-:W-:Y:S02]  /*caf0*/  @!P1 LEA R2, P2, R16, R14, 0x1 ;  /* 0x0000000e10029211 */ /* 0x001fe400078408ff */
[----:B------:R-:W0:Y:S02]  /*cb00*/  SHFL.IDX PT, R14, R7, 0x4, 0x181f ;  /* 0x00981f00070e7f89 */ /* 0x000e2400000e0000 */
[----:B------:R-:W-:Y:S01]  /*cb10*/  @!P1 IADD3.X R3, RZ, R9, RZ, P2, !PT ;  /* 0x00000009ff039210 */ /* 0x000fe200017fe4ff */
[----:B------:R-:W-:-:S04]  /*cb20*/  VIADD R9, R5, 0x30 ;  /* 0x0000003005097836 */ /* 0x000fc80000000000 */
[----:B------:R1:W-:Y:S01]  /*cb30*/  @!P1 LDGSTS.E.BYPASS.LTC128B.128 [R20+0x9400], desc[UR38][R2.64], !P0 ;  /* 0x0940000002149fae */ /* 0x0003e2000c101d66 */
[-C--:B------:R-:W-:Y:S02]  /*cb40*/  ISETP.GE.AND P3, PT, R9, R4.reuse, PT ;  /* 0x000000040900720c */ /* 0x080fe40003f66270 */
[----:B------:R-:W-:Y:S01]  /*cb50*/  ISETP.GE.AND P1, PT, R11, R4, PT ;  /* 0x000000040b00720c */ /* 0x000fe20003f26270 */
[----:B------:R-:W3:Y:S01]  /*cb60*/  SHFL.IDX PT, R9, R8, 0x4, 0x181f ;  /* 0x00981f0008097f89 */ /* 0x000ee200000e0000 */
[----:B------:R-:W-:-:S09]  /*cb70*/  VIADD R11, R5, 0x60 ;  /* 0x00000060050b7836 */ /* 0x000fd20000000000 */
[----:B-1----:R-:W-:Y:S02]  /*cb80*/  @!P3 LEA R2, P2, R16, R21, 0x1 ;  /* 0x000000151002b211 */ /* 0x002fe400078408ff */
[C---:B------:R-:W-:Y:S01]  /*cb90*/  @!P3 LEA R25, R22.reuse, UR47, 0x1 ;  /* 0x0000002f1619bc11 */ /* 0x040fe2000f8e08ff */
[----:B------:R-:W1:Y:S01]  /*cba0*/  SHFL.IDX PT, R21, R7, 0x5, 0x181f ;  /* 0x00b81f0007157f89 */ /* 0x000e6200000e0000 */
[----:B------:R-:W-:Y:S01]  /*cbb0*/  @!P1 LEA R20, R22, UR47, 0x1 ;  /* 0x0000002f16149c11 */ /* 0x000fe2000f8e08ff */
[----:B--2---:R-:W-:Y:S02]  /*cbc0*/  @!P3 IMAD.X R3, RZ, RZ, R10, P2 ;  /* 0x000000ffff03b224 */ /* 0x004fe400010e060a */
[----:B------:R-:W2:Y:S04]  /*cbd0*/  SHFL.IDX PT, R10, R8, 0x5, 0x181f ;  /* 0x00b81f00080a7f89 */ /* 0x000ea800000e0000 */
[----:B------:R0:W-:Y:S02]  /*cbe0*/  @!P3 LDGSTS.E.BYPASS.LTC128B.128 [R25+0x9c00], desc[UR38][R2.64], !P0 ;  /* 0x09c000000219bfae */ /* 0x0001e4000c101d66 */
[----:B0-----:R-:W-:-:S02]  /*cbf0*/  @!P1 LEA R2, P2, R16, R14, 0x1 ;  /* 0x0000000e10029211 */ /* 0x001fc400078408ff */
[----:B------:R-:W0:Y:S02]  /*cc00*/  SHFL.IDX PT, R14, R7, 0x6, 0x181f ;  /* 0x00d81f00070e7f89 */ /* 0x000e2400000e0000 */
[----:B---3--:R-:W-:Y:S01]  /*cc10*/  @!P1 IADD3.X R3, RZ, R9, RZ, P2, !PT ;  /* 0x00000009ff039210 */ /* 0x008fe200017fe4ff */
[----:B------:R-:W-:-:S04]  /*cc20*/  VIADD R9, R5, 0x50 ;  /* 0x0000005005097836 */ /* 0x000fc80000000000 */
[----:B------:R1:W-:Y:S01]  /*cc30*/  @!P1 LDGSTS.E.BYPASS.LTC128B.128 [R20+0xa400], desc[UR38][R2.64], !P0 ;  /* 0x0a40000002149fae */ /* 0x0003e2000c101d66 */
[-C--:B------:R-:W-:Y:S02]  /*cc40*/  ISETP.GE.AND P3, PT, R9, R4.reuse, PT ;  /* 0x000000040900720c */ /* 0x080fe40003f66270 */
[----:B------:R-:W-:Y:S01]  /*cc50*/  ISETP.GE.AND P1, PT, R11, R4, PT ;  /* 0x000000040b00720c */ /* 0x000fe20003f26270 */
[----:B------:R-:W3:Y:S01]  /*cc60*/  SHFL.IDX PT, R9, R8, 0x6, 0x181f ;  /* 0x00d81f0008097f89 */ /* 0x000ee200000e0000 */
[----:B------:R-:W-:-:S03]  /*cc70*/  VIADD R11, R5, 0x80 ;  /* 0x00000080050b7836 */ /* 0x000fc60000000000 */
[----:B------:R-:W-:Y:S06]  /*cc80*/  SHFL.IDX PT, R8, R8, 0x7, 0x181f ;  /* 0x00f81f0008087f89 */ /* 0x000fec00000e0000 */
[----:B-1----:R-:W-:Y:S02]  /*cc90*/  @!P3 LEA R2, P2, R16, R21, 0x1 ;  /* 0x000000151002b211 */ /* 0x002fe400078408ff */
        /* <DEDUP_REMOVED lines=11> */
[----:B0-----:R-:W-:Y:S01]  /*cd50*/  VIADD R7, R5, 0x90 ;  /* 0x0000009005077836 */ /* 0x001fe20000000000 */
[----:B------:R-:W-:Y:S01]  /*cd60*/  ISETP.GE.AND P1, PT, R11, R4, PT ;  /* 0x000000040b00720c */ /* 0x000fe20003f26270 */
[----:B------:R-:W0:Y:S01]  /*cd70*/  SHFL.IDX PT, R9, R6, RZ, 0x181f ;  /* 0x00181fff06097589 */ /* 0x000e2200000e0000 */
[----:B------:R-:W-:-:S09]  /*cd80*/  VIADD R11, R5, 0xa0 ;  /* 0x000000a0050b7836 */ /* 0x000fd20000000000 */
[----:B------:R-:W-:Y:S02]  /*cd90*/  @!P3 LEA R25, R22, UR47, 0x1 ;  /* 0x0000002f1619bc11 */ /* 0x000fe4000f8e08ff */
[----:B-1----:R-:W-:Y:S02]  /*cda0*/  @!P3 LEA R2, P2, R16, R14, 0x1 ;  /* 0x0000000e1002b211 */ /* 0x002fe400078408ff */
[----:B------:R-:W-:Y:S03]  /*cdb0*/  SHFL.IDX PT, R14, R0, 0x2, 0x181f ;  /* 0x00581f00000e7f89 */ /* 0x000fe600000e0000 */
[----:B------:R-:W-:Y:S02]  /*cdc0*/  @!P3 IMAD.X R3, RZ, RZ, R8, P2 ;  /* 0x000000ffff03b224 */ /* 0x000fe400010e0608 */
[----:B------:R-:W-:Y:S04]  /*cdd0*/  SHFL.IDX PT, R8, R6, 0x1, 0x181f ;  /* 0x00381f0006087f89 */ /* 0x000fe800000e0000 */
[----:B------:R1:W-:Y:S01]  /*cde0*/  @!P3 LDGSTS.E.BYPASS.LTC128B.128 [R25+0xbc00], desc[UR38][R2.64], !P0 ;  /* 0x0bc000000219bfae */ /* 0x0003e2000c101d66 */
[----:B------:R-:W-:-:S03]  /*cdf0*/  ISETP.GE.AND P3, PT, R7, R4, PT ;  /* 0x000000040700720c */ /* 0x000fc60003f66270 */
[----:B------:R-:W-:Y:S04]  /*ce00*/  SHFL.IDX PT, R7, R6, 0x2, 0x181f ;  /* 0x00581f0006077f89 */ /* 0x000fe800000e0000 */
[----:B------:R-:W-:Y:S01]  /*ce10*/  SHFL.IDX PT, R6, R6, 0x3, 0x181f ;  /* 0x00781f0006067f89 */ /* 0x000fe200000e0000 */
[----:B-1----:R-:W-:Y:S02]  /*ce20*/  @!P1 LEA R2, P2, R16, R21, 0x1 ;  /* 0x0000001510029211 */ /* 0x002fe400078408ff */
[----:B------:R-:W-:Y:S02]  /*ce30*/  @!P1 LEA R21, R22, UR47, 0x1 ;  /* 0x0000002f16159c11 */ /* 0x000fe4000f8e08ff */
[----:B0-----:R-:W-:Y:S02]  /*ce40*/  @!P1 IADD3.X R3, RZ, R9, RZ, P2, !PT ;  /* 0x00000009ff039210 */ /* 0x001fe400017fe4ff */
[----:B------:R-:W0:Y:S04]  /*ce50*/  SHFL.IDX PT, R9, R0, 0x1, 0x181f ;  /* 0x00381f0000097f89 */ /* 0x000e2800000e0000 */
[----:B------:R0:W-:Y:S01]  /*ce60*/  @!P1 LDGSTS.E.BYPASS.LTC128B.128 [R21+0xc400], desc[UR38][R2.64], !P0 ;  /* 0x0c40000002159fae */ /* 0x0001e2000c101d66 */
[----:B------:R-:W-:-:S02]  /*ce70*/  ISETP.GE.AND P1, PT, R11, R4, PT ;  /* 0x000000040b00720c */ /* 0x000fc40003f26270 */
[----:B0-----:R-:W-:Y:S02]  /*ce80*/  @!P3 LEA R2, P2, R16, R9, 0x1 ;  /* 0x000000091002b211 */ /* 0x001fe400078408ff */
[----:B------:R-:W-:-:S03]  /*ce90*/  @!P3 LEA R9, R22, UR47, 0x1 ;  /* 0x0000002f1609bc11 */ /* 0x000fc6000f8e08ff */
[----:B------:R-:W-:-:S05]  /*cea0*/  @!P3 IMAD.X R3, RZ, RZ, R8, P2 ;  /* 0x000000ffff03b224 */ /* 0x000fca00010e0608 */
[----:B------:R0:W-:Y:S02]  /*ceb0*/  @!P3 LDGSTS.E.BYPASS.LTC128B.128 [R9+0xcc00], desc[UR38][R2.64], !P0 ;  /* 0x0cc000000209bfae */ /* 0x0001e4000c101d66 */
[----:B0-----:R-:W-:Y:S02]  /*cec0*/  @!P1 LEA R2, P2, R16, R14, 0x1 ;  /* 0x0000000e10029211 */ /* 0x001fe400078408ff */
[----:B------:R0:W1:Y:S02]  /*ced0*/  SHFL.IDX PT, R14, R0, 0x3, 0x181f ;  /* 0x00781f00000e7f89 */ /* 0x00006400000e0000 */
[----:B------:R-:W-:Y:S02]  /*cee0*/  @!P1 IADD3.X R3, RZ, R7, RZ, P2, !PT ;  /* 0x00000007ff039210 */ /* 0x000fe400017fe4ff */
[----:B------:R-:W-:-:S05]  /*cef0*/  @!P1 LEA R7, R22, UR47, 0x1 ;  /* 0x0000002f16079c11 */ /* 0x000fca000f8e08ff */
[----:B------:R0:W-:Y:S02]  /*cf00*/  @!P1 LDGSTS.E.BYPASS.LTC128B.128 [R7+0xd400], desc[UR38][R2.64], !P0 ;  /* 0x0d40000002079fae */ /* 0x0001e4000c101d66 */
.L_x_15098:
        /* <DEDUP_REMOVED lines=18> */
.L_x_15099:
        /* <DEDUP_REMOVED lines=9> */
[----:B------:R-:W-:Y:S01]  /*d0c0*/  ULOP3.LUT UR5, URZ, UR46, URZ, 0x33, !UPT ;  /* 0x0000002e3f057292 */ /* 0x000fe2000f8e333f */
[----:B------:R-:W-:Y:S01]  /*d0d0*/  IMAD.SHL.U32 R4, R16, 0x2, RZ ;  /* 0x0000000210047824 */ /* 0x000fe200078e00ff */
[----:B------:R-:W-:Y:S01]  /*d0e0*/  UIMAD UR4, UR4, UR41, URZ ;  /* 0x00000029040472a4 */ /* 0x000fe2000f8e023f */
[----:B------:R-:W-:Y:S01]  /*d0f0*/  BSSY B0, `(.L_x_15022) ;  /* 0x00000f8000007945 */ /* 0x000fe20003800000 */
[----:B------:R-:W-:Y:S01]  /*d100*/  MOV R21, 0x1 ;  /* 0x0000000100157802 */ /* 0x000fe20000000f00 */
[----:B------:R-:W-:-:S03]  /*d110*/  IMAD.MOV.U32 R8, RZ, RZ, RZ ;  /* 0x000000ffff087224 */ /* 0x000fc600078e00ff */
[----:B------:R-:W-:Y:S01]  /*d120*/  LOP3.LUT R3, RZ, UR4, RZ, 0x33, !PT ;  /* 0x00000004ff037c12 */ /* 0x000fe2000f8e33ff */
[----:B------:R-:W-:Y:S02]  /*d130*/  ULDC UR4, c[0x0][0x2f4] ;  /* 0x0000bd0000047ab9 */ /* 0x000fe40000000800 */
[----:B------:R-:W-:Y:S02]  /*d140*/  ISETP.GE.AND P1, PT, R16, UR4, PT ;  /* 0x0000000410007c0c */ /* 0x000fe4000bf26270 */
[----:B------:R-:W-:-:S04]  /*d150*/  VIMNMX3 R3, R0, UR5, R3, !PT ;  /* 0x0000000500037c0f */ /* 0x000fc8000f800103 */
[----:B------:R-:W-:Y:S02]  /*d160*/  IADD3 R26, -R3, -0x2, RZ ;  /* 0xfffffffe031a7810 */ /* 0x000fe40007ffe1ff */
[----:B-1----:R-:W-:-:S04]  /*d170*/  LOP3.LUT R2, R2, 0x7f, RZ, 0xc0, !PT ;  /* 0x0000007f02027812 */ /* 0x002fc800078ec0ff */
[----:B------:R-:W-:-:S04]  /*d180*/  SHF.R.U32.HI R2, RZ, 0x3, R2 ;  /* 0x00000003ff027819 */ /* 0x000fc80000011602 */
[----:B------:R-:W-:Y:S02]  /*d190*/  IADD3 R19, R23, R19, R2 ;  /* 0x0000001317137210 */ /* 0x000fe40007ffe002 */
[----:B------:R-:W-:-:S03]  /*d1a0*/  IADD3 R0, -R2, UR43, RZ ;  /* 0x0000002b02007c10 */ /* 0x000fc6000fffe1ff */
[----:B------:R-:W-:Y:S02]  /*d1b0*/  VIADD R2, R19, 0xfffffe80 ;  /* 0xfffffe8013027836 */ /* 0x000fe40000000000 */
[C---:B------:R-:W-:Y:S02]  /*d1c0*/  IMAD R4, R3.reuse, 0x80, R0 ;  /* 0x0000008003047824 */ /* 0x040fe400078e0200 */
[----:B------:R-:W-:Y:S02]  /*d1d0*/  IMAD R0, R3, -0x80, R2 ;  /* 0xffffff8003007824 */ /* 0x000fe400078e0202 */
[----:B------:R-:W-:-:S07]  /*d1e0*/  VIADD R4, R4, 0x100 ;  /* 0x0000010004047836 */ /* 0x000fce0000000000 */
.L_x_15035:
[----:B------:R-:W0:Y:S01]  /*d1f0*/  LDC R2, c[0x0][0x430] ;  /* 0x00010c00ff027b82 */ /* 0x000e220000000800 */
[----:B------:R-:W-:Y:S01]  /*d200*/  MOV R9, R0 ;  /* 0x0000000000097202 */ /* 0x000fe20000000f00 */
[----:B------:R-:W-:Y:S01]  /*d210*/  ULDC.64 UR4, c[0x0][0x428] ;  /* 0x00010a0000047ab9 */ /* 0x000fe20000000a00 */
[----:B0-----:R-:W-:-:S13]  /*d220*/  ISETP.NE.AND P0, PT, R2, 0x1, PT ;  /* 0x000000010200780c */ /* 0x001fda0003f05270 */
[----:B------:R-:W0:Y:S08]  /*d230*/  @P0 LDC R3, c[0x0][0x434] ;  /* 0x00010d00ff030b82 */ /* 0x000e300000000800 */
[----:B------:R-:W1:Y:S01]  /*d240*/  @P0 LDC R5, c[0x0][0x438] ;  /* 0x00010e00ff050b82 */ /* 0x000e620000000800 */
        /* <DEDUP_REMOVED lines=11> */
[----:B------:R-:W2:Y:S01]  /*d300*/  LDG.E R5, desc[UR38][R6.64] ;  /* 0x0000002606057981 */ /* 0x000ea2000c1e1900 */
[----:B------:R-:W-:Y:S01]  /*d310*/  ULOP3.LUT UR6, UR40, 0x2, URZ, 0xfc, !UPT ;  /* 0x0000000228067892 */ /* 0x000fe2000f8efc3f */
[----:B------:R-:W-:-:S04]  /*d320*/  IADD3 R20, R8, 0x1, RZ ;  /* 0x0000000108147810 */ /* 0x000fc80007ffe0ff */
[----:B------:R-:W-:Y:S01]  /*d330*/  ISETP.NE.AND P0, PT, R20, 0x2, PT ;  /* 0x000000021400780c */ /* 0x000fe20003f05270 */
[----:B------:R-:W-:-:S03]  /*d340*/  IMAD.U32 R10, RZ, RZ, UR6 ;  /* 0x00000006ff0a7e24 */ /* 0x000fc6000f8e00ff */
[----:B------:R-:W-:Y:S02]  /*d350*/  SEL R24, RZ, 0x1, P0 ;  /* 0x00000001ff187807 */ /* 0x000fe40000000000 */
[----:B------:R-:W-:Y:S02]  /*d360*/  ISETP.NE.AND P2, PT, R10, 0x3, PT ;  /* 0x000000030a00780c */ /* 0x000fe40003f45270 */
[----:B------:R-:W-:Y:S02]  /*d370*/  SEL R20, R20, RZ, P0 ;  /* 0x000000ff14147207 */ /* 0x000fe40000000000 */
[----:B------:R-:W-:Y:S02]  /*d380*/  LOP3.LUT R24, R21, R24, RZ, 0x3c, !PT ;  /* 0x0000001815187212 */ /* 0x000fe400078e3cff */
[----:B--2---:R-:W-:-:S07]  /*d390*/  SHF.R.S32.HI R25, RZ, 0x1f, R5 ;  /* 0x0000001fff197819 */ /* 0x004fce0000011405 */
[----:B------:R-:W-:Y:S05]  /*d3a0*/  @!P2 BRA `(.L_x_15023) ;  /* 0x000000000004a947 */ /* 0x000fea0003800000 */
[----:B------:R-:W-:Y:S01]  /*d3b0*/  BPT.TRAP 0x1 ;  /* 0x000000040000795c */ /* 0x000fe20000300000 */
.L_x_15023:
[----:B------:R-:W-:Y:S01]  /*d3c0*/  LEA R7, R20, UR47, 0x3 ;  /* 0x0000002f14077c11 */ /* 0x000fe2000f8e18ff */
[----:B------:R-:W-:Y:S01]  /*d3d0*/  BSSY B1, `(.L_x_15024) ;  /* 0x0000004000017945 */ /* 0x000fe20003800000 */
[----:B------:R-:W-:-:S04]  /*d3e0*/  SHF.L.U32 R2, R24, 0x1f, RZ ;  /* 0x0000001f18027819 */ /* 0x000fc800000006ff */
[----:B------:R-:W0:Y:S02]  /*d3f0*/  SYNCS.PHASECHK.TRANS64.TRYWAIT P0, [R7+URZ+0x16840], R2 ;  /* 0x01684002070075a7 */ /* 0x000e24000800017f */
[----:B0-----:R-:W-:Y:S05]  /*d400*/  @!P0 BRA `(.L_x_15025) ;  /* 0x0000003000448947 */ /* 0x001fea0003800000 */
.L_x_15100:
[----:B------:R-:W-:Y:S05]  /*d410*/  BSYNC B1 ;  /* 0x0000000000017941 */ /* 0x000fea0003800000 */
.L_x_15024:
[----:B------:R-:W2:Y:S01]  /*d420*/  LDL R3, [R1] ;  /* 0x0000000001037983 */ /* 0x000ea20000100800 */
[----:B------:R-:W-:Y:S01]  /*d430*/  ULDC UR4, c[0x0][0x430] ;  /* 0x00010c0000047ab9 */ /* 0x000fe20000000800 */
[----:B------:R-:W-:Y:S01]  /*d440*/  R2UR UR6, R27 ;  /* 0x000000001b0672ca */ /* 0x000fe200000e0000 */
[----:B------:R-:W-:-:S06]  /*d450*/  UIADD3 UR4, -UR4, URZ, URZ ;  /* 0x0000003f04047290 */ /* 0x000fcc000fffe13f */
[----:B------:R-:W-:Y:S01]  /*d460*/  IMAD R6, R9, UR4, R0 ;  /* 0x0000000409067c24 */ /* 0x000fe2000f8e0200 */
[----:B------:R-:W-:-:S04]  /*d470*/  ULDC.64 UR4, c[0x0][0x300] ;  /* 0x0000c00000047ab9 */ /* 0x000fc80000000a00 */
[----:B------:R-:W-:Y:S02]  /*d480*/  SHF.R.S32.HI R23, RZ, 0x1f, R6 ;  /* 0x0000001fff177819 */ /* 0x000fe40000011406 */
[----:B--2---:R-:W-:-:S03]  /*d490*/  ISETP.NE.AND P2, PT, R3, RZ, PT ;  /* 0x000000ff0300720c */ /* 0x004fc60003f45270 */
        /* <DEDUP_REMOVED lines=15> */
[----:B------:R-:W-:Y:S01]  /*d590*/  IMAD R9, R20, 0x2000, R22 ;  /* 0x0000200014097824 */ /* 0x000fe200078e0216 */
[----:B------:R-:W-:Y:S02]  /*d5a0*/  LEA R10, P0, R2, UR6, 0x1 ;  /* 0x00000006020a7c11 */ /* 0x000fe4000f8008ff */
[----:B------:R-:W-:Y:S01]  /*d5b0*/  IADD3 R19, R3, UR4, RZ ;  /* 0x0000000403137c10 */ /* 0x000fe2000fffe0ff */
[----:B------:R-:W-:-:S03]  /*d5c0*/  UMOV UR4, 0xffffffff ;  /* 0xffffffff00047882 */ /* 0x000fc60000000000 */
        /* <DEDUP_REMOVED lines=41> */
.L_x_15118:
        /* <DEDUP_REMOVED lines=9> */
.L_x_15027:
        /* <DEDUP_REMOVED lines=8> */
[----:B0-----:R-:W-:-:S04]  /*d970*/  MOV R2, UR5 ;  /* 0x0000000500027c02 */ /* 0x001fc80008000f00 */
[----:B------:R-:W-:-:S13]  /*d980*/  ISETP.NE.AND P3, PT, R2, 0x3, PT ;  /* 0x000000030200780c */ /* 0x000fda0003f65270 */
[----:B------:R-:W-:Y:S05]  /*d990*/  @!P3 BRA `(.L_x_15028) ;  /* 0x000000000004b947 */ /* 0x000fea0003800000 */
[----:B------:R-:W-:Y:S01]  /*d9a0*/  BPT.TRAP 0x1 ;  /* 0x000000040000795c */ /* 0x000fe20000300000 */
.L_x_15028:
[----:B------:R0:W-:Y:S01]  /*d9b0*/  SYNCS.ARRIVE.TRANS64.A1T0 RZ, [R7+URZ+0x16830], RZ ;  /* 0x016830ff07ff79a7 */ /* 0x0001e2000810003f */
[----:B------:R-:W-:Y:S05]  /*d9c0*/  @!P3 BRA `(.L_x_15029) ;  /* 0x000000000004b947 */ /* 0x000fea0003800000 */
[----:B------:R-:W-:Y:S01]  /*d9d0*/  BPT.TRAP 0x1 ;  /* 0x000000040000795c */ /* 0x000fe20000300000 */
.L_x_15029:
[----:B------:R-:W-:Y:S01]  /*d9e0*/  SHF.L.U32 R2, R21, 0x1f, RZ ;  /* 0x0000001f15027819 */ /* 0x000fe200000006ff */
[----:B------:R-:W-:Y:S01]  /*d9f0*/  BSSY B1, `(.L_x_15030) ;  /* 0x0000004000017945 */ /* 0x000fe20003800000 */
[----:B0-----:R-:W-:-:S04]  /*da00*/  LEA R7, R8, UR47, 0x3 ;  /* 0x0000002f08077c11 */ /* 0x001fc8000f8e18ff */
[----:B------:R-:W0:Y:S02]  /*da10*/  SYNCS.PHASECHK.TRANS64.TRYWAIT P0, [R7+URZ+0x16860], R2 ;  /* 0x01686002070075a7 */ /* 0x000e24000800017f */
[----:B0-----:R-:W-:Y:S05]  /*da20*/  @!P0 BRA `(.L_x_15031) ;  /* 0x0000003400308947 */ /* 0x001fea0003800000 */
.L_x_15119:
[----:B------:R-:W-:Y:S05]  /*da30*/  BSYNC B1 ;  /* 0x0000000000017941 */ /* 0x000fea0003800000 */
.L_x_15030:
        /* <DEDUP_REMOVED lines=18> */
[----:B------:R-:W0:Y:S02]  /*db60*/  SHFL.IDX PT, R11, R17, 0x3, 0x181f ;  /* 0x00781f00110b7f89 */ /* 0x000e2400000e0000 */
[----:B---3--:R-:W-:Y:S02]  /*db70*/  IADD3.X R3, RZ, R9, RZ, P2, !PT ;  /* 0x00000009ff037210 */ /* 0x008fe400017fe4ff */
[----:B------:R-:W1:Y:S05]  /*db80*/  SHFL.IDX PT, R9, R18, 0x3, 0x181f ;  /* 0x00781f0012097f89 */ /* 0x000e6a00000e0000 */
        /* <DEDUP_REMOVED lines=28> */
.L_x_15137:
        /* <DEDUP_REMOVED lines=19> */
.L_x_15033:
        /* <DEDUP_REMOVED lines=12> */
.L_x_15034:
[----:B------:R-:W-:Y:S01]  /*df40*/  R2UR UR4, R27 ;  /* 0x000000001b0472ca */ /* 0x000fe200000e0000 */
[----:B------:R-:W-:Y:S01]  /*df50*/  ULDC.64 UR6, c[0x0][0x330] ;  /* 0x0000cc0000067ab9 */ /* 0x000fe20000000a00 */
[----:B------:R-:W-:Y:S01]  /*df60*/  IADD3 R26, R26, -0x1, RZ ;  /* 0xffffffff1a1a7810 */ /* 0x000fe20007ffe0ff */
[----:B------:R-:W-:Y:S01]  /*df70*/  IMAD.U32 R3, RZ, RZ, UR6 ;  /* 0x00000006ff037e24 */ /* 0x000fe2000f8e00ff */
[----:B------:R0:W-:Y:S01]  /*df80*/  SYNCS.ARRIVE.TRANS64.A1T0 RZ, [R7+URZ+0x16850], RZ ;  /* 0x016850ff07ff79a7 */ /* 0x0001e2000810003f */
[----:B------:R-:W-:Y:S01]  /*df90*/  IMAD.MOV.U32 R18, RZ, RZ, R2 ;  /* 0x000000ffff127224 */ /* 0x000fe200078e0002 */
        /* <DEDUP_REMOVED lines=9> */
[----:B------:R-:W-:Y:S01]  /*e030*/  LEA R17, P2, R18, UR6, 0x1 ;  /* 0x0000000612117c11 */ /* 0x000fe2000f8408ff */
[----:B------:R-:W-:-:S05]  /*e040*/  VIADD R3, R19, UR4 ;  /* 0x0000000413037c36 */ /* 0x000fca0008000000 */
[----:B------:R-:W-:Y:S01]  /*e050*/  LEA.HI.X R18, R18, UR7, R3, 0x1, P2 ;  /* 0x0000000712127c11 */ /* 0x000fe200090f0c03 */
[----:B0-----:R-:W-:Y:S06]  /*e060*/  @P0 BRA `(.L_x_15035) ;  /* 0xfffffff000600947 */ /* 0x001fec000383ffff */
[----:B------:R-:W-:Y:S05]  /*e070*/  BSYNC B0 ;  /* 0x0000000000007941 */ /* 0x000fea0003800000 */
.L_x_15022:
[----:B------:R-:W-:-:S06]  /*e080*/  ULOP3.LUT UR4, UR40, 0x2, URZ, 0xfc, !UPT ;  /* 0x0000000228047892 */ /* 0x000fcc000f8efc3f */
[----:B0-----:R-:W-:-:S05]  /*e090*/  IMAD.U32 R0, RZ, RZ, UR4 ;  /* 0x00000004ff007e24 */ /* 0x001fca000f8e00ff */
[----:B------:R-:W-:-:S13]  /*e0a0*/  ISETP.NE.AND P0, PT, R0, 0x3, PT ;  /* 0x000000030000780c */ /* 0x000fda0003f05270 */
[----:B------:R-:W-:Y:S05]  /*e0b0*/  @!P0 BRA `(.L_x_15036) ;  /* 0x0000000000048947 */ /* 0x000fea0003800000 */
[----:B------:R-:W-:Y:S01]  /*e0c0*/  BPT.TRAP 0x1 ;  /* 0x000000040000795c */ /* 0x000fe20000300000 */
.L_x_15036:
[----:B------:R-:W-:Y:S01]  /*e0d0*/  LEA R0, R20, UR47, 0x3 ;  /* 0x0000002f14007c11 */ /* 0x000fe2000f8e18ff */
[----:B------:R-:W0:Y:S01]  /*e0e0*/  S2R R2, SR_TID.X ;  /* 0x0000000000027919 */ /* 0x000e220000002100 */
[----:B------:R-:W-:Y:S01]  /*e0f0*/  SHF.L.U32 R3, R24, 0x1f, RZ ;  /* 0x0000001f18037819 */ /* 0x000fe200000006ff */
[----:B------:R-:W-:Y:S01]  /*e100*/  IMAD.MOV.U32 R5, RZ, RZ, -0x80 ;  /* 0xffffff80ff057424 */ /* 0x000fe200078e00ff */
[----:B------:R-:W-:Y:S01]  /*e110*/  BSSY B0, `(.L_x_15037) ;  /* 0x0000008000007945 */ /* 0x000fe20003800000 */
[----:B------:R-:W-:Y:S01]  /*e120*/  LEA R4, R20, R22, 0xd ;  /* 0x0000001614047211 */ /* 0x000fe200078e68ff */
[----:B------:R-:W1:Y:S01]  /*e130*/  SYNCS.PHASECHK.TRANS64.TRYWAIT P0, [R0+URZ+0x16860], R3 ;  /* 0x01686003000075a7 */ /* 0x000e62000800017f */
[----:B------:R-:W-:Y:S01]  /*e140*/  IMAD R5, R26, R5, UR43 ;  /* 0x0000002b1a057e24 */ /* 0x000fe2000f8e0205 */
[----:B0-----:R-:W-:-:S04]  /*e150*/  LOP3.LUT R2, R2, 0x7f, RZ, 0xc0, !PT ;  /* 0x0000007f02027812 */ /* 0x001fc800078ec0ff */
[----:B------:R-:W-:-:S05]  /*e160*/  SHF.R.U32.HI R2, RZ, 0x3, R2 ;  /* 0x00000003ff027819 */ /* 0x000fca0000011602 */
[----:B------:R-:W-:Y:S01]  /*e170*/  IMAD.IADD R5, R5, 0x1, -R2 ;  /* 0x0000000105057824 */ /* 0x000fe200078e0a02 */
[----:B-1----:R-:W-:Y:S06]  /*e180*/  @!P0 BRA `(.L_x_15038) ;  /* 0x0000003400b88947 */ /* 0x002fec0003800000 */
.L_x_15138:
[----:B------:R-:W-:Y:S05]  /*e190*/  BSYNC B0 ;  /* 0x0000000000007941 */ /* 0x000fea0003800000 */
.L_x_15037:
        /* <DEDUP_REMOVED lines=25> */
[----:B-----5:R-:W-:-:S03]  /*e330*/  IADD3.X R7, RZ, R7, RZ, P3, !PT ;  /* 0x00000007ff077210 */ /* 0x020fc60001ffe4ff */
        /* <DEDUP_REMOVED lines=25> */
.L_x_15156:
        /* <DEDUP_REMOVED lines=9> */
.L_x_15040:
        /* <DEDUP_REMOVED lines=12> */
.L_x_15041:
[----:B------:R-:W-:Y:S01]  /*e620*/  VIADD R2, R20, 0x1 ;  /* 0x0000000114027836 */ /* 0x000fe20000000000 */
[----:B------:R0:W-:Y:S04]  /*e630*/  SYNCS.ARRIVE.TRANS64.A1T0 RZ, [R0+URZ+0x16850], RZ ;  /* 0x016850ff00ff79a7 */ /* 0x0001e8000810003f */
[----:B------:R-:W-:-:S04]  /*e640*/  ISETP.NE.AND P0, PT, R2, 0x2, PT ;  /* 0x000000020200780c */ /* 0x000fc80003f05270 */
[----:B------:R-:W-:Y:S02]  /*e650*/  SEL R3, RZ, 0x1, P0 ;  /* 0x00000001ff037807 */ /* 0x000fe40000000000 */
[----:B------:R-:W-:Y:S02]  /*e660*/  SEL R2, R2, RZ, P0 ;  /* 0x000000ff02027207 */ /* 0x000fe40000000000 */
[----:B0-----:R-:W-:-:S07]  /*e670*/  LOP3.LUT R0, R24, R3, RZ, 0x3c, !PT ;  /* 0x0000000318007212 */ /* 0x001fce00078e3cff */
.L_x_15009:
[----:B------:R-:W0:Y:S01]  /*e680*/  S2R R4, SR_CgaCtaId ;  /* 0x0000000000047919 */ /* 0x000e220000008800 */
[----:B------:R-:W-:Y:S02]  /*e690*/  MOV R3, 0x400 ;  /* 0x0000040000037802 */ /* 0x000fe40000000f00 */
[----:B------:R-:W-:Y:S02]  /*e6a0*/  SHF.L.U32 R10, R10, 0x1f, RZ ;  /* 0x0000001f0a0a7819 */ /* 0x000fe400000006ff */
[----:B0-----:R-:W-:-:S04]  /*e6b0*/  LEA R7, R4, R3, 0x18 ;  /* 0x0000000304077211 */ /* 0x001fc800078ec0ff */
[----:B------:R-:W0:Y:S02]  /*e6c0*/  SYNCS.PHASECHK.TRANS64.TRYWAIT P0, [R7+URZ+0x16820], R10 ;  /* 0x0168200a070075a7 */ /* 0x000e24000800017f */
[----:B0-----:R-:W-:Y:S05]  /*e6d0*/  @!P0 BRA `(.L_x_15042) ;  /* 0x0000003800c48947 */ /* 0x001fea0003800000 */
.L_x_15157:
[----:B------:R-:W-:-:S03]  /*e6e0*/  UMOV UR4, 0xffffffff ;  /* 0xffffffff00047882 */ /* 0x000fc60000000000 */
[----:B------:R-:W-:Y:S05]  /*e6f0*/  BRA.DIV UR4, `(.L_x_15043) ;  /* 0x0000003a04d07947 */ /* 0x000fea000b800000 */
[----:B------:R-:W1:Y:S02]  /*e700*/  S2R R3, SR_TID.X ;  /* 0x0000000000037919 */ /* 0x000e640000002100 */
[----:B-1----:R-:W-:-:S04]  /*e710*/  SHF.R.U32.HI R3, RZ, 0x5, R3 ;  /* 0x00000005ff037819 */ /* 0x002fc80000011603 */
[----:B------:R-:W-:-:S05]  /*e720*/  LOP3.LUT R3, R3, 0x3, RZ, 0xc0, !PT ;  /* 0x0000000303037812 */ /* 0x000fca00078ec0ff */
[----:B------:R1:W2:Y:S02]  /*e730*/  SHFL.IDX PT, R14, R3, RZ, 0x1f ;  /* 0x00001fff030e7589 */ /* 0x0002a400000e0000 */
.L_x_15160:
[----:B--2---:R-:W-:-:S13]  /*e740*/  ISETP.NE.AND P0, PT, R14, RZ, PT ;  /* 0x000000ff0e00720c */ /* 0x004fda0003f05270 */
[----:B------:R-:W-:Y:S05]  /*e750*/  @P0 BRA `(.L_x_14965) ;  /* 0x0000000000880947 */ /* 0x000fea0003800000 */
[----:B------:R-:W-:-:S03]  /*e760*/  UMOV UR4, 0xffffffff ;  /* 0xffffffff00047882 */ /* 0x000fc60000000000 */
[----:B------:R-:W-:Y:S05]  /*e770*/  BRA.DIV UR4, `(.L_x_15044) ;  /* 0x0000003a04e47947 */ /* 0x000fea000b800000 */
[----:B------:R-:W-:-:S13]  /*e780*/  ELECT P6, URZ, PT ;  /* 0x00000000003f782f */ /* 0x000fda00038c0000 */
.L_x_15163:
[----:B------:R-:W-:Y:S05]  /*e790*/  @!P6 BRA `(.L_x_14965) ;  /* 0x000000000078e947 */ /* 0x000fea0003800000 */
[----:B------:R-:W-:-:S06]  /*e7a0*/  ULOP3.LUT UR4, UR40, 0x2, URZ, 0xfc, !UPT ;  /* 0x0000000228047892 */ /* 0x000fcc000f8efc3f */
[----:B-1----:R-:W-:-:S05]  /*e7b0*/  IMAD.U32 R3, RZ, RZ, UR4 ;  /* 0x00000004ff037e24 */ /* 0x002fca000f8e00ff */
[----:B------:R-:W-:-:S13]  /*e7c0*/  ISETP.NE.AND P0, PT, R3, 0x3, PT ;  /* 0x000000030300780c */ /* 0x000fda0003f05270 */
[----:B------:R-:W-:Y:S05]  /*e7d0*/  @!P0 BRA `(.L_x_15045) ;  /* 0x0000000000048947 */ /* 0x000fea0003800000 */
[----:B------:R-:W-:Y:S01]  /*e7e0*/  BPT.TRAP 0x1 ;  /* 0x000000040000795c */ /* 0x000fe20000300000 */
.L_x_15045:
[----:B------:R-:W-:Y:S01]  /*e7f0*/  IMAD R5, R2, 0x8, R7 ;  /* 0x0000000802057824 */ /* 0x000fe200078e0207 */
[----:B------:R-:W-:Y:S02]  /*e800*/  SHF.L.U32 R4, R0, 0x1f, RZ ;  /* 0x0000001f00047819 */ /* 0x000fe400000006ff */
[----:B------:R-:W-:Y:S02]  /*e810*/  IADD3 R2, R2, 0x1, RZ ;  /* 0x0000000102027810 */ /* 0x000fe40007ffe0ff */
[----:B------:R-:W1:Y:S02]  /*e820*/  SYNCS.PHASECHK.TRANS64.TRYWAIT P1, [R5+URZ+0x16840], R4 ;  /* 0x01684004050075a7 */ /* 0x000e64000802017f */
[----:B------:R-:W-:-:S04]  /*e830*/  ISETP.NE.AND P2, PT, R2, 0x2, PT ;  /* 0x000000020200780c */ /* 0x000fc80003f45270 */
[----:B------:R-:W-:Y:S01]  /*e840*/  SEL R3, RZ, 0x1, P2 ;  /* 0x00000001ff037807 */ /* 0x000fe20001000000 */
[----:B-1----:R-:W-:Y:S08]  /*e850*/  @!P1 BRA `(.L_x_15046) ;  /* 0x0000003800cc9947 */ /* 0x002ff00003800000 */
.L_x_15164:
[----:B------:R-:W-:Y:S02]  /*e860*/  SEL R2, R2, RZ, P2 ;  /* 0x000000ff02027207 */ /* 0x000fe40001000000 */
[----:B------:R-:W-:Y:S01]  /*e870*/  LOP3.LUT R0, R0, R3, RZ, 0x3c, !PT ;  /* 0x0000000300007212 */ /* 0x000fe200078e3cff */
[----:B------:R-:W-:Y:S06]  /*e880*/  @!P0 BRA `(.L_x_15047) ;  /* 0x0000000000048947 */ /* 0x000fec0003800000 */
[----:B------:R-:W-:Y:S01]  /*e890*/  BPT.TRAP 0x1 ;  /* 0x000000040000795c */ /* 0x000fe20000300000 */
.L_x_15047:
[----:B------:R-:W-:Y:S01]  /*e8a0*/  IMAD R3, R2, 0x8, R7 ;  /* 0x0000000802037824 */ /* 0x000fe200078e0207 */
[----:B------:R-:W-:-:S04]  /*e8b0*/  SHF.L.U32 R0, R0, 0x1f, RZ ;  /* 0x0000001f00007819 */ /* 0x000fc800000006ff */
[----:B------:R-:W2:Y:S02]  /*e8c0*/  SYNCS.PHASECHK.TRANS64.TRYWAIT P1, [R3+URZ+0x16840], R0 ;  /* 0x01684000030075a7 */ /* 0x000ea4000802017f */
[----:B--2---:R-:W-:Y:S05]  /*e8d0*/  @!P1 BRA `(.L_x_15048) ;  /* 0x0000003800c09947 */ /* 0x004fea0003800000 */
.L_x_15165:
[----:B------:R-:W-:Y:S05]  /*e8e0*/  @!P0 BRA `(.L_x_15049) ;  /* 0x0000000000048947 */ /* 0x000fea0003800000 */
[----:B------:R-:W-:Y:S01]  /*e8f0*/  BPT.TRAP 0x1 ;  /* 0x000000040000795c */ /* 0x000fe20000300000 */
.L_x_15049:
[----:B------:R-:W3:Y:S02]  /*e900*/  SYNCS.PHASECHK.TRANS64.TRYWAIT P1, [R5+URZ+0x16860], R4 ;  /* 0x01686004050075a7 */ /* 0x000ee4000802017f */
[----:B---3--:R-:W-:Y:S05]  /*e910*/  @!P1 BRA `(.L_x_15050) ;  /* 0x0000003800c49947 */ /* 0x008fea0003800000 */
.L_x_15166:
[----:B------:R-:W-:Y:S05]  /*e920*/  @!P0 BRA `(.L_x_15051) ;  /* 0x0000000000048947 */ /* 0x000fea0003800000 */
[----:B------:R-:W-:Y:S01]  /*e930*/  BPT.TRAP 0x1 ;  /* 0x000000040000795c */ /* 0x000fe20000300000 */
.L_x_15051:
[----:B----4-:R4:W0:Y:S02]  /*e940*/  SYNCS.PHASECHK.TRANS64.TRYWAIT P0, [R3+URZ+0x16860], R0 ;  /* 0x01686000030075a7 */ /* 0x010824000800017f */
[----:B0-----:R-:W-:Y:S05]  /*e950*/  @!P0 NANOSLEEP.SYNCS 0x989680 ;  /* 0x009896800000895d */ /* 0x001fea0003900000 */
[----:B------:R-:W0:Y:S02]  /*e960*/  @!P0 SYNCS.PHASECHK.TRANS64 P0, [R3+URZ+0x16860], R0 ;  /* 0x01686000030085a7 */ /* 0x000e24000800007f */
[----:B0-----:R-:W-:Y:S05]  /*e970*/  @!P0 BRA `(.L_x_15051) ;  /* 0xfffffffc00f08947 */ /* 0x001fea000383ffff */
.L_x_14965:
[----:B------:R-:W-:Y:S05]  /*e980*/  BSYNC B6 ;  /* 0x0000000000067941 */ /* 0x000fea0003800000 */
.L_x_14962:
[----:B------:R-:W-:Y:S05]  /*e990*/  EXIT ;  /* 0x000000000000794d */ /* 0x000fea0003800000 */
.L_x_14969:
[----:B0-----:R-:W-:-:S04]  /*e9a0*/  IMAD.U32 R3, RZ, RZ, UR42 ;  /* 0x0000002aff037e24 */ /* 0x001fc8000f8e00ff */
[----:B------:R0:W1:Y:S03]  /*e9b0*/  SYNCS.PHASECHK.TRANS64.TRYWAIT P0, [R3+URZ+0x16800], R0 ;  /* 0x01680000030075a7 */ /* 0x000066000800017f */
[----:B-1----:R-:W-:Y:S05]  /*e9c0*/  @!P0 NANOSLEEP.SYNCS 0x989680 ;  /* 0x009896800000895d */ /* 0x002fea0003900000 */
[----:B------:R-:W1:Y:S02]  /*e9d0*/  @!P0 SYNCS.PHASECHK.TRANS64 P0, [R3+URZ+0x16800], R0 ;  /* 0x01680000030085a7 */ /* 0x000e64000800007f */
[----:B-1----:R-:W-:Y:S05]  /*e9e0*/  @!P0 BRA `(.L_x_14969) ;  /* 0xfffffffc00ec8947 */ /* 0x002fea000383ffff */
[----:B------:R-:W-:Y:S05]  /*e9f0*/  BRA `(.L_x_15052) ;  /* 0xffffff2800207947 */ /* 0x000fea000383ffff */
.L_x_14973:
[----:B0-----:R-:W-:-:S04]  /*ea00*/  IMAD.U32 R3, RZ, RZ, UR42 ;  /* 0x0000002aff037e24 */ /* 0x001fc8000f8e00ff */
[----:B------:R0:W2:Y:S03]  /*ea10*/  SYNCS.PHASECHK.TRANS64.TRYWAIT P1, [R3+URZ+0x16830], R0 ;  /* 0x01683000030075a7 */ /* 0x0000a6000802017f */
[----:B--2---:R-:W-:Y:S05]  /*ea20*/  @!P1 NANOSLEEP.SYNCS 0x989680 ;  /* 0x009896800000995d */ /* 0x004fea0003900000 */
[----:B------:R-:W2:Y:S02]  /*ea30*/  @!P1 SYNCS.PHASECHK.TRANS64 P1, [R3+URZ+0x16830], R0 ;  /* 0x01683000030095a7 */ /* 0x000ea4000802007f */
[----:B--2---:R-:W-:Y:S05]  /*ea40*/  @!P1 BRA `(.L_x_14973) ;  /* 0xfffffffc00ec9947 */ /* 0x004fea000383ffff */
[----:B------:R-:W-:Y:S05]  /*ea50*/  BRA `(.L_x_14972) ;  /* 0xffffff28003c7947 */ /* 0x000fea000383ffff */
.L_x_14979:
[----:B-1----:R-:W-:-:S04]  /*ea60*/  MOV R10, UR4 ;  /* 0x00000004000a7c02 */ /* 0x002fc80008000f00 */
[----:B------:R1:W2:Y:S03]  /*ea70*/  SYNCS.PHASECHK.TRANS64.TRYWAIT P1, [R10+URZ+0x16830], R9 ;  /* 0x016830090a0075a7 */ /* 0x0002a6000802017f */
[----:B--2---:R-:W-:Y:S05]  /*ea80*/  @!P1 NANOSLEEP.SYNCS 0x989680 ;  /* 0x009896800000995d */ /* 0x004fea0003900000 */
[----:B------:R-:W2:Y:S02]  /*ea90*/  @!P1 SYNCS.PHASECHK.TRANS64 P1, [R10+URZ+0x16830], R9 ;  /* 0x016830090a0095a7 */ /* 0x000ea4000802007f */
[----:B--2---:R-:W-:Y:S05]  /*eaa0*/  @!P1 BRA `(.L_x_14979) ;  /* 0xfffffffc00ec9947 */ /* 0x004fea000383ffff */
[----:B------:R-:W-:Y:S05]  /*eab0*/  BRA `(.L_x_14976) ;  /* 0xffffff5400387947 */ /* 0x000fea000383ffff */
.L_x_14983:
[----:B-1----:R-:W-:-:S04]  /*eac0*/  IMAD.U32 R10, RZ, RZ, UR10 ;  /* 0x0000000aff0a7e24 */ /* 0x002fc8000f8e00ff */
[----:B------:R1:W2:Y:S03]  /*ead0*/  SYNCS.PHASECHK.TRANS64.TRYWAIT P1, [R10+URZ+0x16850], R9 ;  /* 0x016850090a0075a7 */ /* 0x0002a6000802017f */
[----:B--2---:R-:W-:Y:S05]  /*eae0*/  @!P1 NANOSLEEP.SYNCS 0x989680 ;  /* 0x009896800000995d */ /* 0x004fea0003900000 */
[----:B------:R-:W2:Y:S02]  /*eaf0*/  @!P1 SYNCS.PHASECHK.TRANS64 P1, [R10+URZ+0x16850], R9 ;  /* 0x016850090a0095a7 */ /* 0x000ea4000802007f */
[----:B--2---:R-:W-:Y:S05]  /*eb00*/  @!P1 BRA `(.L_x_14983) ;  /* 0xfffffffc00ec9947 */ /* 0x004fea000383ffff */
[----:B------:R-:W-:Y:S05]  /*eb10*/  BRA `(.L_x_14980) ;  /* 0xffffff5400bc7947 */ /* 0x000fea000383ffff */
.L_x_14991:
[----:B-1----:R-:W-:-:S04]  /*eb20*/  IMAD.U32 R9, RZ, RZ, UR10 ;  /* 0x0000000aff097e24 */ /* 0x002fc8000f8e00ff */
[----:B------:R1:W2:Y:S03]  /*eb30*/  SYNCS.PHASECHK.TRANS64.TRYWAIT P1, [R9+URZ+0x16830], R8 ;  /* 0x01683008090075a7 */ /* 0x0002a6000802017f */
[----:B--2---:R-:W-:Y:S05]  /*eb40*/  @!P1 NANOSLEEP.SYNCS 0x989680 ;  /* 0x009896800000995d */ /* 0x004fea0003900000 */
[----:B------:R-:W2:Y:S02]  /*eb50*/  @!P1 SYNCS.PHASECHK.TRANS64 P1, [R9+URZ+0x16830], R8 ;  /* 0x01683008090095a7 */ /* 0x000ea4000802007f */
[----:B--2---:R-:W-:Y:S05]  /*eb60*/  @!P1 BRA `(.L_x_14991) ;  /* 0xfffffffc00ec9947 */ /* 0x004fea000383ffff */
[----:B------:R-:W-:Y:S05]  /*eb70*/  BRA `(.L_x_14988) ;  /* 0xffffff8000d87947 */ /* 0x000fea000383ffff */
.L_x_14995:
[----:B-1----:R-:W-:-:S04]  /*eb80*/  IMAD.U32 R9, RZ, RZ, UR10 ;  /* 0x0000000aff097e24 */ /* 0x002fc8000f8e00ff */
[----:B------:R1:W2:Y:S03]  /*eb90*/  SYNCS.PHASECHK.TRANS64.TRYWAIT P1, [R9+URZ+0x16850], R8 ;  /* 0x01685008090075a7 */ /* 0x0002a6000802017f */
[----:B--2---:R-:W-:Y:S05]  /*eba0*/  @!P1 NANOSLEEP.SYNCS 0x989680 ;  /* 0x009896800000995d */ /* 0x004fea0003900000 */
[----:B------:R-:W2:Y:S02]  /*ebb0*/  @!P1 SYNCS.PHASECHK.TRANS64 P1, [R9+URZ+0x16850], R8 ;  /* 0x01685008090095a7 */ /* 0x000ea4000802007f */
[----:B--2---:R-:W-:Y:S05]  /*ebc0*/  @!P1 BRA `(.L_x_14995) ;  /* 0xfffffffc00ec9947 */ /* 0x004fea000383ffff */
[----:B------:R-:W-:Y:S05]  /*ebd0*/  BRA `(.L_x_14992) ;  /* 0xffffff84004c7947 */ /* 0x000fea000383ffff */
.L_x_15002:
[----:B-1----:R-:W-:-:S04]  /*ebe0*/  MOV R4, UR7 ;  /* 0x0000000700047c02 */ /* 0x002fc80008000f00 */
[----:B------:R1:W3:Y:S03]  /*ebf0*/  SYNCS.PHASECHK.TRANS64.TRYWAIT P1, [R4+URZ+0x16850], R3 ;  /* 0x01685003040075a7 */ /* 0x0002e6000802017f */
[----:B---3--:R-:W-:Y:S05]  /*ec00*/  @!P1 NANOSLEEP.SYNCS 0x989680 ;  /* 0x009896800000995d */ /* 0x008fea0003900000 */
[----:B------:R-:W3:Y:S02]  /*ec10*/  @!P1 SYNCS.PHASECHK.TRANS64 P1, [R4+URZ+0x16850], R3 ;  /* 0x01685003040095a7 */ /* 0x000ee4000802007f */
[----:B---3--:R-:W-:Y:S05]  /*ec20*/  @!P1 BRA `(.L_x_15002) ;  /* 0xfffffffc00ec9947 */ /* 0x008fea000383ffff */
[----:B------:R-:W-:Y:S05]  /*ec30*/  BRA `(.L_x_15001) ;  /* 0xffffffa400ac7947 */ /* 0x000fea000383ffff */
.L_x_15014:
[----:B------:R-:W-:Y:S01]  /*ec40*/  IMAD.MOV.U32 R13, RZ, RZ, R17 ;  /* 0x000000ffff0d7224 */ /* 0x000fe200078e0011 */
[----:B------:R-:W-:Y:S01]  /*ec50*/  MOV R15, 0xffffffff ;  /* 0xffffffff000f7802 */ /* 0x000fe20000000f00 */
[----:B------:R-:W-:Y:S02]  /*ec60*/  IMAD.MOV.U32 R12, RZ, RZ, RZ ;  /* 0x000000ffff0c7224 */ /* 0x000fe400078e00ff */
[----:B------:R-:W-:-:S07]  /*ec70*/  IMAD.MOV.U32 R11, RZ, RZ, 0x1f ;  /* 0x0000001fff0b7424 */ /* 0x000fce00078e00ff */
[----:B0----5:R-:W-:Y:S05]  /*ec80*/  WARPSYNC.COLLECTIVE R15, `(.L_x_15053) ;  /* 0x000000000f087348 */ /* 0x021fea0003c00000 */
[----:B------:R1:W2:Y:S02]  /*ec90*/  SHFL.IDX P6, R14, R13, R12, R11 ;  /* 0x0000000c0d0e7389 */ /* 0x0002a400000c000b */
[----:B012--5:R-:W-:Y:S01]  /*eca0*/  ENDCOLLECTIVE ;  /* 0x000000000000791b */ /* 0x027fe20003800000 */
.L_x_15053:
[----:B------:R-:W-:Y:S05]  /*ecb0*/  BRA `(.L_x_15054) ;  /* 0xffffffcc00587947 */ /* 0x000fea000383ffff */
.L_x_15016:
[----:B0-----:R-:W-:-:S04]  /*ecc0*/  IMAD.U32 R3, RZ, RZ, UR47 ;  /* 0x0000002fff037e24 */ /* 0x001fc8000f8e00ff */
[----:B------:R0:W1:Y:S03]  /*ecd0*/  SYNCS.PHASECHK.TRANS64.TRYWAIT P0, [R3+URZ+0x16840], R10 ;  /* 0x0168400a030075a7 */ /* 0x000066000800017f */
[----:B-1----:R-:W-:Y:S05]  /*ece0*/  @!P0 NANOSLEEP.SYNCS 0x989680 ;  /* 0x009896800000895d */ /* 0x002fea0003900000 */
[----:B------:R-:W1:Y:S02]  /*ecf0*/  @!P0 SYNCS.PHASECHK.TRANS64 P0, [R3+URZ+0x16840], R10 ;  /* 0x0168400a030085a7 */ /* 0x000e64000800007f */
[----:B-1----:R-:W-:Y:S05]  /*ed00*/  @!P0 BRA `(.L_x_15016) ;  /* 0xfffffffc00ec8947 */ /* 0x002fea000383ffff */
[----:B------:R-:W-:Y:S05]  /*ed10*/  BRA `(.L_x_15055) ;  /* 0xffffffcc00d87947 */ /* 0x000fea000383ffff */
.L_x_15017:
        /* <DEDUP_REMOVED lines=8> */
.L_x_15057:
[----:B------:R-:W-:Y:S05]  /*eda0*/  BSYNC B0 ;  /* 0x0000000000007941 */ /* 0x000fea0003800000 */
.L_x_15056:
[----:B------:R-:W-:Y:S01]  /*edb0*/  IMAD.MOV.U32 R13, RZ, RZ, R0 ;  /* 0x000000ffff0d7224 */ /* 0x000fe200078e0000 */
[----:B------:R-:W-:Y:S01]  /*edc0*/  MOV R12, RZ ;  /* 0x000000ff000c7202 */ /* 0x000fe20000000f00 */
[----:B------:R-:W-:Y:S01]  /*edd0*/  IMAD.MOV.U32 R11, RZ, RZ, 0x181f ;  /* 0x0000181fff0b7424 */ /* 0x000fe200078e00ff */
[----:B------:R-:W-:Y:S01]  /*ede0*/  @P0 LEA R7, R22, UR47, 0x1 ;  /* 0x0000002f16070c11 */ /* 0x000fe2000f8e08ff */
[----:B------:R-:W-:Y:S02]  /*edf0*/  IMAD.MOV.U32 R15, RZ, RZ, -0x1 ;  /* 0xffffffffff0f7424 */ /* 0x000fe400078e00ff */
[----:B------:R-:W-:-:S07]  /*ee00*/  IMAD.MOV.U32 R2, RZ, RZ, R14 ;  /* 0x000000ffff027224 */ /* 0x000fce00078e000e */
[----:B------:R-:W-:Y:S05]  /*ee10*/  WARPSYNC.COLLECTIVE R15, `(.L_x_15058) ;  /* 0x000000000f087348 */ /* 0x000fea0003c00000 */
[----:B------:R0:W1:Y:S02]  /*ee20*/  SHFL.IDX P6, R14, R13, R12, R11 ;  /* 0x0000000c0d0e7389 */ /* 0x00006400000c000b */
[----:B01----:R-:W-:Y:S01]  /*ee30*/  ENDCOLLECTIVE ;  /* 0x000000000000791b */ /* 0x003fe20003800000 */
.L_x_15058:
        /* <DEDUP_REMOVED lines=8> */
.L_x_15059:
[C---:B------:R-:W-:Y:S01]  /*eec0*/  ISETP.GE.AND P1, PT, R5.reuse, 0x21, PT ;  /* 0x000000210500780c */ /* 0x040fe20003f26270 */
[----:B------:R-:W-:Y:S01]  /*eed0*/  @!PT LDS RZ, [RZ] ;  /* 0x00000000fffff984 */ /* 0x000fe20000000800 */
[----:B------:R-:W-:Y:S01]  /*eee0*/  @!PT LDS RZ, [RZ] ;  /* 0x00000000fffff984 */ /* 0x000fe20000000800 */
[----:B------:R-:W-:Y:S01]  /*eef0*/  @!PT LDS RZ, [RZ] ;  /* 0x00000000fffff984 */ /* 0x000fe20000000800 */
[----:B------:R0:W-:Y:S01]  /*ef00*/  @P0 LDGSTS.E.BYPASS.LTC128B.128 [R7+0xe400], desc[UR38][R2.64], !P3 ;  /* 0x0e40000002070fae */ /* 0x0001e2000d901d66 */
[----:B------:R-:W-:Y:S02]  /*ef10*/  ISETP.GE.AND P0, PT, R5, 0x11, PT ;  /* 0x000000110500780c */ /* 0x000fe40003f06270 */
[----:B------:R-:W-:-:S09]  /*ef20*/  MOV R13, R0 ;  /* 0x00000000000d7202 */ /* 0x000fd20000000f00 */
[C---:B------:R-:W-:Y:S02]  /*ef30*/  @P1 LEA R25, R22.reuse, UR47, 0x1 ;  /* 0x0000002f16191c11 */ /* 0x040fe4000f8e08ff */
[----:B------:R-:W-:Y:S01]  /*ef40*/  @P0 LEA R21, R22, UR47, 0x1 ;  /* 0x0000002f16150c11 */ /* 0x000fe2000f8e08ff */
[----:B0-----:R-:W-:-:S07]  /*ef50*/  IMAD.MOV.U32 R8, RZ, RZ, R14 ;  /* 0x000000ffff087224 */ /* 0x001fce00078e000e */
[----:B------:R-:W-:Y:S05]  /*ef60*/  WARPSYNC.COLLECTIVE R15, `(.L_x_15060) ;  /* 0x000000000f087348 */ /* 0x000fea0003c00000 */
[----:B------:R0:W1:Y:S02]  /*ef70*/  SHFL.IDX P6, R14, R13, R12, R11 ;  /* 0x0000000c0d0e7389 */ /* 0x00006400000c000b */
[----:B01----:R-:W-:Y:S01]  /*ef80*/  ENDCOLLECTIVE ;  /* 0x000000000000791b */ /* 0x003fe20003800000 */
.L_x_15060:
[----:B------:R-:W-:Y:S02]  /*ef90*/  IMAD.MOV.U32 R13, RZ, RZ, R4 ;  /* 0x000000ffff0d7224 */ /* 0x000fe400078e0004 */
[----:B------:R-:W-:Y:S01]  /*efa0*/  IMAD.MOV.U32 R12, RZ, RZ, 0x2 ;  /* 0x00000002ff0c7424 */ /* 0x000fe200078e00ff */
[----:B------:R-:W-:-:S13]  /*efb0*/  @P0 LEA R2, P2, R16, R14, 0x1 ;  /* 0x0000000e10020211 */ /* 0x000fda00078408ff */
[----:B------:R-:W-:Y:S05]  /*efc0*/  WARPSYNC.COLLECTIVE R15, `(.L_x_15061) ;  /* 0x000000000f087348 */ /* 0x000fea0003c00000 */
[----:B------:R0:W1:Y:S02]  /*efd0*/  SHFL.IDX P6, R14, R13, R12, R11 ;  /* 0x0000000c0d0e7389 */ /* 0x00006400000c000b */
[----:B01----:R-:W-:Y:S01]  /*efe0*/  ENDCOLLECTIVE ;  /* 0x000000000000791b */ /* 0x003fe20003800000 */
.L_x_15061:
[----:B------:R-:W-:-:S05]  /*eff0*/  @P0 IMAD.X R3, RZ, RZ, R8, P2 ;  /* 0x000000ffff030224 */ /* 0x000fca00010e0608 */
        /* <DEDUP_REMOVED lines=9> */
.L_x_15062:
[----:B------:R-:W-:Y:S01]  /*f090*/  MOV R13, R4 ;  /* 0x00000004000d7202 */ /* 0x000fe20000000f00 */
[----:B------:R-:W-:Y:S02]  /*f0a0*/  IMAD.MOV.U32 R12, RZ, RZ, 0x3 ;  /* 0x00000003ff0c7424 */ /* 0x000fe400078e00ff */
[----:B------:R-:W-:-:S07]  /*f0b0*/  IMAD.MOV.U32 R9, RZ, RZ, R14 ;  /* 0x000000ffff097224 */ /* 0x000fce00078e000e */
[----:B------:R-:W-:Y:S05]  /*f0c0*/  WARPSYNC.COLLECTIVE R15, `(.L_x_15063) ;  /* 0x000000000f087348 */ /* 0x000fea0003c00000 */
[----:B------:R0:W1:Y:S02]  /*f0d0*/  SHFL.IDX P6, R14, R13, R12, R11 ;  /* 0x0000000c0d0e7389 */ /* 0x00006400000c000b */
[----:B01----:R-:W-:Y:S01]  /*f0e0*/  ENDCOLLECTIVE ;  /* 0x000000000000791b */ /* 0x003fe20003800000 */
.L_x_15063:
        /* <DEDUP_REMOVED lines=14> */
.L_x_15064:
[----:B------:R-:W-:Y:S01]  /*f1d0*/  @P1 LEA R25, R22, UR47, 0x1 ;  /* 0x0000002f16191c11 */ /* 0x000fe2000f8e08ff */
[----:B------:R-:W-:Y:S02]  /*f1e0*/  IMAD.MOV.U32 R13, RZ, RZ, R4 ;  /* 0x000000ffff0d7224 */ /* 0x000fe400078e0004 */
[----:B------:R-:W-:Y:S01]  /*f1f0*/  IMAD.MOV.U32 R12, RZ, RZ, 0x4 ;  /* 0x00000004ff0c7424 */ /* 0x000fe200078e00ff */
[----:B------:R-:W-:-:S13]  /*f200*/  @P0 LEA R2, P2, R16, R14, 0x1 ;  /* 0x0000000e10020211 */ /* 0x000fda00078408ff */
[----:B------:R-:W-:Y:S05]  /*f210*/  WARPSYNC.COLLECTIVE R15, `(.L_x_15065) ;  /* 0x000000000f087348 */ /* 0x000fea0003c00000 */
[----:B------:R0:W1:Y:S02]  /*f220*/  SHFL.IDX P6, R14, R13, R12, R11 ;  /* 0x0000000c0d0e7389 */ /* 0x00006400000c000b */
[----:B01----:R-:W-:Y:S01]  /*f230*/  ENDCOLLECTIVE ;  /* 0x000000000000791b */ /* 0x003fe20003800000 */
.L_x_15065:
[----:B------:R-:W-:-:S05]  /*f240*/  @P0 IADD3.X R3, RZ, R7, RZ, P2, !PT ;  /* 0x00000007ff030210 */ /* 0x000fca00017fe4ff */
        /* <DEDUP_REMOVED lines=9> */
.L_x_15066:
[----:B------:R-:W-:Y:S01]  /*f2e0*/  IMAD.MOV.U32 R13, RZ, RZ, R4 ;  /* 0x000000ffff0d7224 */ /* 0x000fe200078e0004 */
[----:B------:R-:W-:Y:S01]  /*f2f0*/  MOV R12, 0x5 ;  /* 0x00000005000c7802 */ /* 0x000fe20000000f00 */
[----:B------:R-:W-:-:S07]  /*f300*/  IMAD.MOV.U32 R9, RZ, RZ, R14 ;  /* 0x000000ffff097224 */ /* 0x000fce00078e000e */
[----:B------:R-:W-:Y:S05]  /*f310*/  WARPSYNC.COLLECTIVE R15, `(.L_x_15067) ;  /* 0x000000000f087348 */ /* 0x000fea0003c00000 */
[----:B------:R0:W1:Y:S02]  /*f320*/  SHFL.IDX P6, R14, R13, R12, R11 ;  /* 0x0000000c0d0e7389 */ /* 0x00006400000c000b */
[----:B01----:R-:W-:Y:S01]  /*f330*/  ENDCOLLECTIVE ;  /* 0x000000000000791b */ /* 0x003fe20003800000 */
.L_x_15067:
        /* <DEDUP_REMOVED lines=13> */
.L_x_15068:
[----:B------:R-:W-:Y:S01]  /*f410*/  MOV R13, R4 ;  /* 0x00000004000d7202 */ /* 0x000fe20000000f00 */
[----:B------:R-:W-:Y:S01]  /*f420*/  IMAD.MOV.U32 R12, RZ, RZ, 0x6 ;  /* 0x00000006ff0c7424 */ /* 0x000fe200078e00ff */
[----:B------:R-:W-:-:S13]  /*f430*/  @P0 LEA R2, P2, R16, R14, 0x1 ;  /* 0x0000000e10020211 */ /* 0x000fda00078408ff */
[----:B------:R-:W-:Y:S05]  /*f440*/  WARPSYNC.COLLECTIVE R15, `(.L_x_15069) ;  /* 0x000000000f087348 */ /* 0x000fea0003c00000 */
[----:B------:R0:W1:Y:S02]  /*f450*/  SHFL.IDX P6, R14, R13, R12, R11 ;  /* 0x0000000c0d0e7389 */ /* 0x00006400000c000b */
[----:B01----:R-:W-:Y:S01]  /*f460*/  ENDCOLLECTIVE ;  /* 0x000000000000791b */ /* 0x003fe20003800000 */
.L_x_15069:
        /* <DEDUP_REMOVED lines=11> */
.L_x_15070:
[----:B------:R-:W-:Y:S02]  /*f520*/  IMAD.MOV.U32 R13, RZ, RZ, R4 ;  /* 0x000000ffff0d7224 */ /* 0x000fe400078e0004 */
[----:B------:R-:W-:Y:S01]  /*f530*/  IMAD.MOV.U32 R12, RZ, RZ, 0x7 ;  /* 0x00000007ff0c7424 */ /* 0x000fe200078e00ff */
[----:B------:R-:W-:-:S07]  /*f540*/  MOV R9, R14 ;  /* 0x0000000e00097202 */ /* 0x000fce0000000f00 */
[----:B------:R-:W-:Y:S05]  /*f550*/  WARPSYNC.COLLECTIVE R15, `(.L_x_15071) ;  /* 0x000000000f087348 */ /* 0x000fea0003c00000 */
[----:B------:R0:W1:Y:S02]  /*f560*/  SHFL.IDX P6, R14, R13, R12, R11 ;  /* 0x0000000c0d0e7389 */ /* 0x00006400000c000b */
[----:B01----:R-:W-:Y:S01]  /*f570*/  ENDCOLLECTIVE ;  /* 0x000000000000791b */ /* 0x003fe20003800000 */
.L_x_15071:
[----:B------:R-:W-:Y:S02]  /*f580*/  @P1 LEA R2, P0, R16, R9, 0x1 ;  /* 0x0000000910021211 */ /* 0x000fe400078008ff */
[----:B------:R-:W-:-:S03]  /*f590*/  @P1 LEA R9, R22, UR47, 0x1 ;  /* 0x0000002f16091c11 */ /* 0x000fc6000f8e08ff */
        /* <DEDUP_REMOVED lines=10> */
.L_x_15072:
[----:B------:R-:W-:Y:S05]  /*f640*/  BRA `(.L_x_15073) ;  /* 0xffffffc800e87947 */ /* 0x000fea000383ffff */
.L_x_15020:
[----:B------:R-:W-:Y:S01]  /*f650*/  IMAD.MOV.U32 R13, RZ, RZ, R8 ;  /* 0x000000ffff0d7224 */ /* 0x000fe200078e0008 */
[----:B------:R-:W-:Y:S01]  /*f660*/  MOV R11, 0x181f ;  /* 0x0000181f000b7802 */ /* 0x000fe20000000f00 */
[----:B------:R-:W-:Y:S02]  /*f670*/  IMAD.MOV.U32 R12, RZ, RZ, RZ ;  /* 0x000000ffff0c7224 */ /* 0x000fe400078e00ff */
[----:B------:R-:W-:Y:S02]  /*f680*/  IMAD.MOV.U32 R15, RZ, RZ, -0x1 ;  /* 0xffffffffff0f7424 */ /* 0x000fe400078e00ff */
[----:B------:R-:W-:-:S07]  /*f690*/  IMAD.U32 R5, RZ, RZ, UR49 ;  /* 0x00000031ff057e24 */ /* 0x000fce000f8e00ff */
[----:B------:R-:W-:Y:S05]  /*f6a0*/  WARPSYNC.COLLECTIVE R15, `(.L_x_15074) ;  /* 0x000000000f087348 */ /* 0x000fea0003c00000 */
[----:B------:R0:W1:Y:S02]  /*f6b0*/  SHFL.IDX P6, R14, R13, R12, R11 ;  /* 0x0000000c0d0e7389 */ /* 0x00006400000c000b */
[----:B01----:R-:W-:Y:S01]  /*f6c0*/  ENDCOLLECTIVE ;  /* 0x000000000000791b */ /* 0x003fe20003800000 */
.L_x_15074:
[----:B------:R-:W-:Y:S01]  /*f6d0*/  IMAD R5, R5, 0xc0, R24 ;  /* 0x000000c005057824 */ /* 0x000fe200078e0218 */
[----:B------:R-:W-:Y:S01]  /*f6e0*/  MOV R13, R7 ;  /* 0x00000007000d7202 */ /* 0x000fe20000000f00 */
[----:B------:R-:W-:-:S07]  /*f6f0*/  IMAD.MOV.U32 R2, RZ, RZ, R14 ;  /* 0x000000ffff027224 */ /* 0x000fce00078e000e */
[----:B------:R-:W-:Y:S05]  /*f700*/  WARPSYNC.COLLECTIVE R15, `(.L_x_15075) ;  /* 0x000000000f087348 */ /* 0x000fea0003c00000 */
[----:B------:R0:W1:Y:S02]  /*f710*/  SHFL.IDX P6, R14, R13, R12, R11 ;  /* 0x0000000c0d0e7389 */ /* 0x00006400000c000b */
[----:B01----:R-:W-:Y:S01]  /*f720*/  ENDCOLLECTIVE ;  /* 0x000000000000791b */ /* 0x003fe20003800000 */
.L_x_15075:
[----:B------:R-:W-:Y:S02]  /*f730*/  ULDC UR4, c[0x0][0x288] ;  /* 0x0000a20000047ab9 */ /* 0x000fe40000000800 */
[----:B------:R-:W-:Y:S02]  /*f740*/  IMAD R4, R9, UR4, RZ ;  /* 0x0000000409047c24 */ /* 0x000fe4000f8e02ff */
[----:B------:R-:W-:-:S03]  /*f750*/  VIADD R9, R5, 0x10 ;  /* 0x0000001005097836 */ /* 0x000fc60000000000 */
[----:B------:R-:W-:Y:S02]  /*f760*/  ISETP.GE.AND P1, PT, R5, R4, PT ;  /* 0x000000040500720c */ /* 0x000fe40003f26270 */
[----:B------:R-:W-:Y:S01]  /*f770*/  MOV R13, R8 ;  /* 0x00000008000d7202 */ /* 0x000fe20000000f00 */
        /* <DEDUP_REMOVED lines=8> */
.L_x_15076:
        /* <DEDUP_REMOVED lines=12> */
.L_x_15077:
[----:B------:R-:W-:Y:S01]  /*f8c0*/  IMAD.MOV.U32 R13, RZ, RZ, R8 ;  /* 0x000000ffff0d7224 */ /* 0x000fe200078e0008 */
[----:B------:R-:W-:Y:S02]  /*f8d0*/  MOV R12, 0x2 ;  /* 0x00000002000c7802 */ /* 0x000fe40000000f00 */
[----:B------:R-:W-:-:S07]  /*f8e0*/  MOV R21, R14 ;  /* 0x0000000e00157202 */ /* 0x000fce0000000f00 */
[----:B------:R-:W-:Y:S05]  /*f8f0*/  WARPSYNC.COLLECTIVE R15, `(.L_x_15078) ;  /* 0x000000000f087348 */ /* 0x000fea0003c00000 */
[----:B------:R0:W1:Y:S02]  /*f900*/  SHFL.IDX P6, R14, R13, R12, R11 ;  /* 0x0000000c0d0e7389 */ /* 0x00006400000c000b */
[----:B01----:R-:W-:Y:S01]  /*f910*/  ENDCOLLECTIVE ;  /* 0x000000000000791b */ /* 0x003fe20003800000 */
.L_x_15078:
[----:B------:R-:W-:-:S05]  /*f920*/  @!P1 LEA R2, P2, R16, R21, 0x1 ;  /* 0x0000001510029211 */ /* 0x000fca00078408ff */
[----:B------:R-:W-:-:S05]  /*f930*/  @!P1 IMAD.X R3, RZ, RZ, R10, P2 ;  /* 0x000000ffff039224 */ /* 0x000fca00010e060a */
        /* <DEDUP_REMOVED lines=10> */
.L_x_15079:
[----:B------:R-:W-:Y:S01]  /*f9e0*/  @!P1 LEA R20, R22, UR47, 0x1 ;  /* 0x0000002f16149c11 */ /* 0x000fe2000f8e08ff */
[----:B------:R-:W-:Y:S02]  /*f9f0*/  IMAD.MOV.U32 R13, RZ, RZ, R8 ;  /* 0x000000ffff0d7224 */ /* 0x000fe400078e0008 */
[----:B------:R-:W-:Y:S01]  /*fa00*/  IMAD.MOV.U32 R12, RZ, RZ, 0x3 ;  /* 0x00000003ff0c7424 */ /* 0x000fe200078e00ff */
[----:B------:R-:W-:-:S13]  /*fa10*/  @!P1 LEA R2, P2, R16, R14, 0x1 ;  /* 0x0000000e10029211 */ /* 0x000fda00078408ff */
[----:B------:R-:W-:Y:S05]  /*fa20*/  WARPSYNC.COLLECTIVE R15, `(.L_x_15080) ;  /* 0x000000000f087348 */ /* 0x000fea0003c00000 */
[----:B------:R0:W1:Y:S02]  /*fa30*/  SHFL.IDX P6, R14, R13, R12, R11 ;  /* 0x0000000c0d0e7389 */ /* 0x00006400000c000b */
[----:B01----:R-:W-:Y:S01]  /*fa40*/  ENDCOLLECTIVE ;  /* 0x000000000000791b */ /* 0x003fe20003800000 */
.L_x_15080:
[----:B------:R-:W-:Y:S01]  /*fa50*/  @!P1 IMAD.X R3, RZ, RZ, R9, P2 ;  /* 0x000000ffff039224 */ /* 0x000fe200010e0609 */
[----:B------:R-:W-:-:S04]  /*fa60*/  IADD3 R9, R5, 0x30, RZ ;  /* 0x0000003005097810 */ /* 0x000fc80007ffe0ff */
[----:B------:R-:W-:Y:S01]  /*fa70*/  @!PT LDS RZ, [RZ] ;  /* 0x00000000fffff984 */ /* 0x000fe20000000800 */
[----:B------:R-:W-:Y:S01]  /*fa80*/  @!PT LDS RZ, [RZ] ;  /* 0x00000000fffff984 */ /* 0x000fe20000000800 */
[----:B------:R-:W-:Y:S01]  /*fa90*/  @!PT LDS RZ, [RZ] ;  /* 0x00000000fffff984 */ /* 0x000fe20000000800 */
[----:B------:R0:W-:Y:S01]  /*faa0*/  @!P1 LDGSTS.E.BYPASS.LTC128B.128 [R20+0x9400], desc[UR38][R2.64], !P0 ;  /* 0x0940000002149fae */ /* 0x0001e2000c101d66 */
[----:B------:R-:W-:Y:S01]  /*fab0*/  ISETP.GE.AND P1, PT, R9, R4, PT ;  /* 0x000000040900720c */ /* 0x000fe20003f26270 */
[----:B------:R-:W-:Y:S01]  /*fac0*/  VIADD R9, R5, 0x40 ;  /* 0x0000004005097836 */ /* 0x000fe20000000000 */
[----:B------:R-:W-:-:S11]  /*fad0*/  MOV R13, R7 ;  /* 0x00000007000d7202 */ /* 0x000fd60000000f00 */
[----:B------:R-:W-:Y:S01]  /*fae0*/  @!P1 LEA R25, R22, UR47, 0x1 ;  /* 0x0000002f16199c11 */ /* 0x000fe2000f8e08ff */
[----:B0-----:R-:W-:-:S07]  /*faf0*/  IMAD.MOV.U32 R10, RZ, RZ, R14 ;  /* 0x000000ffff0a7224 */ /* 0x001fce00078e000e */
[----:B------:R-:W-:Y:S05]  /*fb00*/  WARPSYNC.COLLECTIVE R15, `(.L_x_15081) ;  /* 0x000000000f087348 */ /* 0x000fea0003c00000 */
[----:B------:R0:W1:Y:S02]  /*fb10*/  SHFL.IDX P6, R14, R13, R12, R11 ;  /* 0x0000000c0d0e7389 */ /* 0x00006400000c000b */
[----:B01----:R-:W-:Y:S01]  /*fb20*/  ENDCOLLECTIVE ;  /* 0x000000000000791b */ /* 0x003fe20003800000 */
.L_x_15081:
[----:B------:R-:W-:Y:S01]  /*fb30*/  MOV R13, R8 ;  /* 0x00000008000d7202 */ /* 0x000fe20000000f00 */
[----:B------:R-:W-:Y:S02]  /*fb40*/  IMAD.MOV.U32 R12, RZ, RZ, 0x4 ;  /* 0x00000004ff0c7424 */ /* 0x000fe400078e00ff */
[----:B------:R-:W-:-:S07]  /*fb50*/  IMAD.MOV.U32 R21, RZ, RZ, R14 ;  /* 0x000000ffff157224 */ /* 0x000fce00078e000e */
[----:B------:R-:W-:Y:S05]  /*fb60*/  WARPSYNC.COLLECTIVE R15, `(.L_x_15082) ;  /* 0x000000000f087348 */ /* 0x000fea0003c00000 */
[----:B------:R0:W1:Y:S02]  /*fb70*/  SHFL.IDX P6, R14, R13, R12, R11 ;  /* 0x0000000c0d0e7389 */ /* 0x00006400000c000b */
[----:B01----:R-:W-:Y:S01]  /*fb80*/  ENDCOLLECTIVE ;  /* 0x000000000000791b */ /* 0x003fe20003800000 */
.L_x_15082:
        /* <DEDUP_REMOVED lines=12> */
.L_x_15083:
[----:B------:R-:W-:Y:S01]  /*fc50*/  @!P1 LEA R20, R22, UR47, 0x1 ;  /* 0x0000002f16149c11 */ /* 0x000fe2000f8e08ff */
[----:B------:R-:W-:Y:S02]  /*fc60*/  IMAD.MOV.U32 R13, RZ, RZ, R8 ;  /* 0x000000ffff0d7224 */ /* 0x000fe400078e0008 */
[----:B------:R-:W-:Y:S01]  /*fc70*/  IMAD.MOV.U32 R12, RZ, RZ, 0x5 ;  /* 0x00000005ff0c7424 */ /* 0x000fe200078e00ff */
[----:B------:R-:W-:-:S13]  /*fc80*/  @!P1 LEA R2, P2, R16, R14, 0x1 ;  /* 0x0000000e10029211 */ /* 0x000fda00078408ff */
[----:B------:R-:W-:Y:S05]  /*fc90*/  WARPSYNC.COLLECTIVE R15, `(.L_x_15084) ;  /* 0x000000000f087348 */ /* 0x000fea0003c00000 */
[----:B------:R0:W1:Y:S02]  /*fca0*/  SHFL.IDX P6, R14, R13, R12, R11 ;  /* 0x0000000c0d0e7389 */ /* 0x00006400000c000b */
[----:B01----:R-:W-:Y:S01]  /*fcb0*/  ENDCOLLECTIVE ;  /* 0x000000000000791b */ /* 0x003fe20003800000 */
.L_x_15084:
[----:B------:R-:W-:Y:S01]  /*fcc0*/  @!P1 IADD3.X R3, RZ, R9, RZ, P2, !PT ;  /* 0x00000009ff039210 */ /* 0x000fe200017fe4ff */
[----:B------:R-:W-:-:S04]  /*fcd0*/  VIADD R9, R5, 0x50 ;  /* 0x0000005005097836 */ /* 0x000fc80000000000 */
[----:B------:R-:W-:Y:S01]  /*fce0*/  @!PT LDS RZ, [RZ] ;  /* 0x00000000fffff984 */ /* 0x000fe20000000800 */
[----:B------:R-:W-:Y:S01]  /*fcf0*/  @!PT LDS RZ, [RZ] ;  /* 0x00000000fffff984 */ /* 0x000fe20000000800 */
[----:B------:R-:W-:Y:S01]  /*fd00*/  @!PT LDS RZ, [RZ] ;  /* 0x00000000fffff984 */ /* 0x000fe20000000800 */
[----:B------:R0:W-:Y:S01]  /*fd10*/  @!P1 LDGSTS.E.BYPASS.LTC128B.128 [R20+0xa400], desc[UR38][R2.64], !P0 ;  /* 0x0a40000002149fae */ /* 0x0001e2000c101d66 */
[----:B------:R-:W-:Y:S02]  /*fd20*/  ISETP.GE.AND P1, PT, R9, R4, PT ;  /* 0x000000040900720c */ /* 0x000fe40003f26270 */
[----:B------:R-:W-:Y:S01]  /*fd30*/  IADD3 R9, R5, 0x60, RZ ;  /* 0x0000006005097810 */ /* 0x000fe20007ffe0ff */
[----:B------:R-:W-:-:S10]  /*fd40*/  IMAD.MOV.U32 R13, RZ, RZ, R7 ;  /* 0x000000ffff0d7224 */ /* 0x000fd400078e0007 */
[----:B------:R-:W-:Y:S02]  /*fd50*/  @!P1 LEA R25, R22, UR47, 0x1 ;  /* 0x0000002f16199c11 */ /* 0x000fe4000f8e08ff */
[----:B0-----:R-:W-:-:S07]  /*fd60*/  MOV R10, R14 ;  /* 0x0000000e000a7202 */ /* 0x001fce0000000f00 */
[----:B------:R-:W-:Y:S05]  /*fd70*/  WARPSYNC.COLLECTIVE R15, `(.L_x_15085) ;  /* 0x000000000f087348 */ /* 0x000fea0003c00000 */
[----:B------:R0:W1:Y:S02]  /*fd80*/  SHFL.IDX P6, R14, R13, R12, R11 ;  /* 0x0000000c0d0e7389 */ /* 0x00006400000c000b */
[----:B01----:R-:W-:Y:S01]  /*fd90*/  ENDCOLLECTIVE ;  /* 0x000000000000791b */ /* 0x003fe20003800000 */
.L_x_15085:
[----:B------:R-:W-:Y:S02]  /*fda0*/  IMAD.MOV.U32 R13, RZ, RZ, R8 ;  /* 0x000000ffff0d7224 */ /* 0x000fe400078e0008 */
[----:B------:R-:W-:Y:S02]  /*fdb0*/  IMAD.MOV.U32 R12, RZ, RZ, 0x6 ;  /* 0x00000006ff0c7424 */ /* 0x000fe400078e00ff */
[----:B------:R-:W-:-:S07]  /*fdc0*/  IMAD.MOV.U32 R21, RZ, RZ, R14 ;  /* 0x000000ffff157224 */ /* 0x000fce00078e000e */
[----:B------:R-:W-:Y:S05]  /*fdd0*/  WARPSYNC.COLLECTIVE R15, `(.L_x_15086) ;  /* 0x000000000f087348 */ /* 0x000fea0003c00000 */
[----:B------:R0:W1:Y:S02]  /*fde0*/  SHFL.IDX P6, R14, R13, R12, R11 ;  /* 0x0000000c0d0e7389 */ /* 0x00006400000c000b */
[----:B01----:R-:W-:Y:S01]  /*fdf0*/  ENDCOLLECTIVE ;  /* 0x000000000000791b */ /* 0x003fe20003800000 */
.L_x_15086:
[----:B------:R-:W-:-:S05]  /*fe00*/  @!P1 LEA R2, P2, R16, R21, 0x1 ;  /* 0x0000001510029211 */ /* 0x000fca00078408ff */
[----:B------:R-:W-:-:S05]  /*fe10*/  @!P1 IMAD.X R3, RZ, RZ, R10, P2 ;  /* 0x000000ffff039224 */ /* 0x000fca00010e060a */
[----:B------:R-:W-:Y:S01]  /*fe20*/  @!PT LDS RZ, [RZ] ;  /* 0x00000000fffff984 */ /* 0x000fe20000000800 */
[----:B------:R-:W-:Y:S01]  /*fe30*/  @!PT LDS RZ, [RZ] ;  /* 0x00000000fffff984 */ /* 0x000fe20000000800 */
[----:B------:R-:W-:Y:S01]  /*fe40*/  @!PT LDS RZ, [RZ] ;  /* 0x00000000fffff984 */ /* 0x000fe20000000800 */
[----:B------:R0:W-:Y:S01]  /*fe50*/  @!P1 LDGSTS.E.BYPASS.LTC128B.128 [R25+0xac00], desc[UR38][R2.64], !P0 ;  /* 0x0ac0000002199fae */ /* 0x0001e2000c101d66 */
[----:B------:R-:W-:Y:S02]  /*fe60*/  MOV R13, R7 ;  /* 0x00000007000d7202 */ /* 0x000fe40000000f00 */
[----:B------:R-:W-:Y:S01]  /*fe70*/  ISETP.GE.AND P1, PT, R9, R4, PT ;  /* 0x000000040900720c */ /* 0x000fe20003f26270 */
[----:B------:R-:W-:-:S12]  /*fe80*/  IMAD.MOV.U32 R9, RZ, RZ, R14 ;  /* 0x000000ffff097224 */ /* 0x000fd800078e000e */
[----:B0-----:R-:W-:Y:S05]  /*fe90*/  WARPSYNC.COLLECTIVE R15, `(.L_x_15087) ;  /* 0x000000000f087348 */ /* 0x001fea0003c00000 */
[----:B------:R1:W2:Y:S02]  /*fea0*/  SHFL.IDX P6, R14, R13, R12, R11 ;  /* 0x0000000c0d0e7389 */ /* 0x0002a400000c000b */
[----:B012---:R-:W-:Y:S01]  /*feb0*/  ENDCOLLECTIVE ;  /* 0x000000000000791b */ /* 0x007fe20003800000 */
.L_x_15087:
[----:B------:R-:W-:Y:S01]  /*fec0*/  @!P1 LEA R10, R22, UR47, 0x1 ;  /* 0x0000002f160a9c11 */ /* 0x000fe2000f8e08ff */
[----:B------:R-:W-:Y:S02]  /*fed0*/  IMAD.MOV.U32 R13, RZ, RZ, R8 ;  /* 0x000000ffff0d7224 */ /* 0x000fe400078e0008 */
[----:B------:R-:W-:Y:S01]  /*fee0*/  IMAD.MOV.U32 R12, RZ, RZ, 0x7 ;  /* 0x00000007ff0c7424 */ /* 0x000fe200078e00ff */
[----:B------:R-:W-:-:S13]  /*fef0*/  @!P1 LEA R2, P2, R16, R14, 0x1 ;  /* 0x0000000e10029211 */ /* 0x000fda00078408ff */
[----:B------:R-:W-:Y:S05]  /*ff00*/  WARPSYNC.COLLECTIVE R15, `(.L_x_15088) ;  /* 0x000000000f087348 */ /* 0x000fea0003c00000 */
[----:B------:R0:W1:Y:S02]  /*ff10*/  SHFL.IDX P6, R14, R13, R12, R11 ;  /* 0x0000000c0d0e7389 */ /* 0x00006400000c000b */
[----:B01----:R-:W-:Y:S01]  /*ff20*/  ENDCOLLECTIVE ;  /* 0x000000000000791b */ /* 0x003fe20003800000 */
.L_x_15088:
[----:B------:R-:W-:-:S05]  /*ff30*/  @!P1 IMAD.X R3, RZ, RZ, R9, P2 ;  /* 0x000000ffff039224 */ /* 0x000fca00010e0609 */
[----:B------:R-:W-:Y:S01]  /*ff40*/  @!PT LDS RZ, [RZ] ;  /* 0x00000000fffff984 */ /* 0x000fe20000000800 */
[----:B------:R-:W-:Y:S01]  /*ff50*/  @!PT LDS RZ, [RZ] ;  /* 0x00000000fffff984 */ /* 0x000fe20000000800 */
[----:B------:R-:W-:Y:S01]  /*ff60*/  @!PT LDS RZ, [RZ] ;  /* 0x00000000fffff984 */ /* 0x000fe20000000800 */
[----:B------:R0:W-:Y:S01]  /*ff70*/  @!P1 LDGSTS.E.BYPASS.LTC128B.128 [R10+0xb400], desc[UR38][R2.64], !P0 ;  /* 0x0b400000020a9fae */ /* 0x0001e2000c101d66 */
[----:B------:R-:W-:Y:S01]  /*ff80*/  IMAD.MOV.U32 R13, RZ, RZ, R7 ;  /* 0x000000ffff0d7224 */ /* 0x000fe200078e0007 */
[C---:B------:R-:W-:Y:S01]  /*ff90*/  IADD3 R7, R5.reuse, 0x80, RZ ;  /* 0x0000008005077810 */ /* 0x040fe20007ffe0ff */
[----:B0-----:R-:W-:Y:S01]  /*ffa0*/  VIADD R3, R5, 0x70 ;  /* 0x0000007005037836 */ /* 0x001fe20000000000 */
[----:B------:R-:W-:-:S07]  /*ffb0*/  MOV R8, R14 ;  /* 0x0000000e00087202 */ /* 0x000fce0000000f00 */
[----:B------:R-:W-:Y:S05]  /*ffc0*/  WARPSYNC.COLLECTIVE R15, `(.L_x_15089) ;  /* 0x000000000f087348 */ /* 0x000fea0003c00000 */
[----:B------:R0:W1:Y:S02]  /*ffd0*/  SHFL.IDX P6, R14, R13, R12, R11 ;  /* 0x0000000c0d0e7389 */ /* 0x00006400000c000b */
[----:B01----:R-:W-:Y:S01]  /*ffe0*/  ENDCOLLECTIVE ;  /* 0x000000000000791b */ /* 0x003fe20003800000 */
.L_x_15089:
[----:B------:R-:W-:Y:S01]  /*fff0*/  ISETP.GE.AND P1, PT, R3, R4, PT ;  /* 0x000000040300720c */ /* 0x000fe20003f26270 */
[----:B------:R-:W-:-:S12]  /*10000*/  IMAD.MOV.U32 R13, RZ, RZ, R6 ;  /* 0x000000ffff0d7224 */ /* 0x000fd800078e0006 */
[----:B------:R-:W-:Y:S01]  /*10010*/  @!P1 LEA R25, R22, UR47, 0x1 ;  /* 0x0000002f16199c11 */ /* 0x000fe2000f8e08ff */
[----:B------:R-:W-:Y:S01]  /*10020*/  IMAD.MOV.U32 R12, RZ, RZ, RZ ;  /* 0x000000ffff0c7224 */ /* 0x000fe200078e00ff */
[----:B------:R-:W-:-:S13]  /*10030*/  @!P1 LEA R2, P2, R16, R14, 0x1 ;  /* 0x0000000e10029211 */ /* 0x000fda00078408ff */
[----:B------:R-:W-:Y:S05]  /*10040*/  WARPSYNC.COLLECTIVE R15, `(.L_x_15090) ;  /* 0x000000000f087348 */ /* 0x000fea0003c00000 */
[----:B------:R0:W1:Y:S02]  /*10050*/  SHFL.IDX P6, R14, R13, R12, R11 ;  /* 0x0000000c0d0e7389 */ /* 0x00006400000c000b */
[----:B01----:R-:W-:Y:S01]  /*10060*/  ENDCOLLECTIVE ;  /* 0x000000000000791b */ /* 0x003fe20003800000 */
.L_x_15090:
[----:B------:R-:W-:-:S05]  /*10070*/  @!P1 IMAD.X R3, RZ, RZ, R8, P2 ;  /* 0x000000ffff039224 */ /* 0x000fca00010e0608 */
[----:B------:R-:W-:Y:S01]  /*10080*/  @!PT LDS RZ, [RZ] ;  /* 0x00000000fffff984 */ /* 0x000fe20000000800 */
[----:B------:R-:W-:Y:S01]  /*10090*/  @!PT LDS RZ, [RZ] ;  /* 0x00000000fffff984 */ /* 0x000fe20000000800 */
[----:B------:R-:W-:Y:S01]  /*100a0*/  @!PT LDS RZ, [RZ] ;  /* 0x00000000fffff984 */ /* 0x000fe20000000800 */
[----:B------:R0:W-:Y:S01]  /*100b0*/  @!P1 LDGSTS.E.BYPASS.LTC128B.128 [R25+0xbc00], desc[UR38][R2.64], !P0 ;  /* 0x0bc0000002199fae */ /* 0x0001e2000c101d66 */
[----:B------:R-:W-:Y:S01]  /*100c0*/  ISETP.GE.AND P1, PT, R7, R4, PT ;  /* 0x000000040700720c */ /* 0x000fe20003f26270 */
[----:B------:R-:W-:Y:S01]  /*100d0*/  VIADD R7, R5, 0x90 ;  /* 0x0000009005077836 */ /* 0x000fe20000000000 */
[----:B------:R-:W-:Y:S01]  /*100e0*/  MOV R13, R0 ;  /* 0x00000000000d7202 */ /* 0x000fe20000000f00 */
[----:B------:R-:W-:-:S10]  /*100f0*/  IMAD.MOV.U32 R9, RZ, RZ, R14 ;  /* 0x000000ffff097224 */ /* 0x000fd400078e000e */
[----:B0-----:R-:W-:Y:S05]  /*10100*/  WARPSYNC.COLLECTIVE R15, `(.L_x_15091) ;  /* 0x000000000f087348 */ /* 0x001fea0003c00000 */
[----:B------:R1:W2:Y:S02]  /*10110*/  SHFL.IDX P6, R14, R13, R12, R11 ;  /* 0x0000000c0d0e7389 */ /* 0x0002a400000c000b */
[----:B012---:R-:W-:Y:S01]  /*10120*/  ENDCOLLECTIVE ;  /* 0x000000000000791b */ /* 0x007fe20003800000 */
.L_x_15091:
[----:B------:R-:W-:Y:S01]  /*10130*/  MOV R13, R6 ;  /* 0x00000006000d7202 */ /* 0x000fe20000000f00 */
[----:B------:R-:W-:Y:S02]  /*10140*/  IMAD.MOV.U32 R12, RZ, RZ, 0x1 ;  /* 0x00000001ff0c7424 */ /* 0x000fe400078e00ff */
[----:B------:R-:W-:-:S07]  /*10150*/  IMAD.MOV.U32 R21, RZ, RZ, R14 ;  /* 0x000000ffff157224 */ /* 0x000fce00078e000e */
[----:B------:R-:W-:Y:S05]  /*10160*/  WARPSYNC.COLLECTIVE R15, `(.L_x_15092) ;  /* 0x000000000f087348 */ /* 0x000fea0003c00000 */
[----:B------:R0:W1:Y:S02]  /*10170*/  SHFL.IDX P6, R14, R13, R12, R11 ;  /* 0x0000000c0d0e7389 */ /* 0x00006400000c000b */
[----:B01----:R-:W-:Y:S01]  /*10180*/  ENDCOLLECTIVE ;  /* 0x000000000000791b */ /* 0x003fe20003800000 */
.L_x_15092:
[----:B------:R-:W-:Y:S02]  /*10190*/  @!P1 LEA R2, P2, R16, R21, 0x1 ;  /* 0x0000001510029211 */ /* 0x000fe400078408ff */
[----:B------:R-:W-:-:S03]  /*101a0*/  @!P1 LEA R21, R22, UR47, 0x1 ;  /* 0x0000002f16159c11 */ /* 0x000fc6000f8e08ff */
        /* <DEDUP_REMOVED lines=11> */
.L_x_15093:
[----:B------:R-:W-:Y:S02]  /*10260*/  IMAD.MOV.U32 R13, RZ, RZ, R6 ;  /* 0x000000ffff0d7224 */ /* 0x000fe400078e0006 */
[----:B------:R-:W-:Y:S01]  /*10270*/  IMAD.MOV.U32 R12, RZ, RZ, 0x2 ;  /* 0x00000002ff0c7424 */ /* 0x000fe200078e00ff */
[----:B------:R-:W-:-:S07]  /*10280*/  MOV R9, R14 ;  /* 0x0000000e00097202 */ /* 0x000fce0000000f00 */
[----:B------:R-:W-:Y:S05]  /*10290*/  WARPSYNC.COLLECTIVE R15, `(.L_x_15094) ;  /* 0x000000000f087348 */ /* 0x000fea0003c00000 */
[----:B------:R0:W1:Y:S02]  /*102a0*/  SHFL.IDX P6, R14, R13, R12, R11 ;  /* 0x0000000c0d0e7389 */ /* 0x00006400000c000b */
[----:B01----:R-:W-:Y:S01]  /*102b0*/  ENDCOLLECTIVE ;  /* 0x000000000000791b */ /* 0x003fe20003800000 */
.L_x_15094:
        /* <DEDUP_REMOVED lines=8> */
[----:B------:R-:W-:Y:S01]  /*10340*/  MOV R7, R14 ;  /* 0x0000000e00077202 */ /* 0x000fe20000000f00 */
[----:B0-----:R-:W-:-:S07]  /*10350*/  VIADD R3, R5, 0xa0 ;  /* 0x000000a005037836 */ /* 0x001fce0000000000 */
[----:B------:R-:W-:Y:S05]  /*10360*/  WARPSYNC.COLLECTIVE R15, `(.L_x_15095) ;  /* 0x000000000f087348 */ /* 0x000fea0003c00000 */
[----:B------:R0:W1:Y:S02]  /*10370*/  SHFL.IDX P6, R14, R13, R12, R11 ;  /* 0x0000000c0d0e7389 */ /* 0x00006400000c000b */
[----:B01----:R-:W-:Y:S01]  /*10380*/  ENDCOLLECTIVE ;  /* 0x000000000000791b */ /* 0x003fe20003800000 */
.L_x_15095:
[----:B------:R-:W-:Y:S02]  /*10390*/  ISETP.GE.AND P1, PT, R3, R4, PT ;  /* 0x000000040300720c */ /* 0x000fe40003f26270 */
[----:B------:R-:W-:Y:S01]  /*103a0*/  MOV R13, R6 ;  /* 0x00000006000d7202 */ /* 0x000fe20000000f00 */
[----:B------:R-:W-:-:S10]  /*103b0*/  IMAD.MOV.U32 R12, RZ, RZ, 0x3 ;  /* 0x00000003ff0c7424 */ /* 0x000fd400078e00ff */
[----:B------:R-:W-:-:S13]  /*103c0*/  @!P1 LEA R2, P2, R16, R14, 0x1 ;  /* 0x0000000e10029211 */ /* 0x000fda00078408ff */
[----:B------:R-:W-:Y:S05]  /*103d0*/  WARPSYNC.COLLECTIVE R15, `(.L_x_15096) ;  /* 0x000000000f087348 */ /* 0x000fea0003c00000 */
[----:B------:R0:W1:Y:S02]  /*103e0*/  SHFL.IDX P6, R14, R13, R12, R11 ;  /* 0x0000000c0d0e7389 */ /* 0x00006400000c000b */
[----:B01----:R-:W-:Y:S01]  /*103f0*/  ENDCOLLECTIVE ;  /* 0x000000000000791b */ /* 0x003fe20003800000 */
.L_x_15096:
        /* <DEDUP_REMOVED lines=11> */
.L_x_15097:
[----:B------:R-:W-:Y:S05]  /*104b0*/  BRA `(.L_x_15098) ;  /* 0xffffffc800947947 */ /* 0x000fea000383ffff */
.L_x_15021:
[----:B0-----:R-:W-:-:S04]  /*104c0*/  MOV R3, UR47 ;  /* 0x0000002f00037c02 */ /* 0x001fc80008000f00 */
[----:B------:R0:W1:Y:S03]  /*104d0*/  SYNCS.PHASECHK.TRANS64.TRYWAIT P0, [R3+URZ+0x16820], R0 ;  /* 0x01682000030075a7 */ /* 0x000066000800017f */
[----:B-1----:R-:W-:Y:S05]  /*104e0*/  @!P0 NANOSLEEP.SYNCS 0x989680 ;  /* 0x009896800000895d */ /* 0x002fea0003900000 */
[----:B------:R-:W1:Y:S02]  /*104f0*/  @!P0 SYNCS.PHASECHK.TRANS64 P0, [R3+URZ+0x16820], R0 ;  /* 0x01682000030085a7 */ /* 0x000e64000800007f */
[----:B-1----:R-:W-:Y:S05]  /*10500*/  @!P0 BRA `(.L_x_15021) ;  /* 0xfffffffc00ec8947 */ /* 0x002fea000383ffff */
[----:B------:R-:W-:Y:S05]  /*10510*/  BRA `(.L_x_15099) ;  /* 0xffffffc800c47947 */ /* 0x000fea000383ffff */
.L_x_15025:
[----:B0-----:R0:W1:Y:S02]  /*10520*/  SYNCS.PHASECHK.TRANS64.TRYWAIT P0, [R7+URZ+0x16840], R2 ;  /* 0x01684002070075a7 */ /* 0x001064000800017f */
[----:B-1----:R-:W-:Y:S05]  /*10530*/  @!P0 NANOSLEEP.SYNCS 0x989680 ;  /* 0x009896800000895d */ /* 0x002fea0003900000 */
[----:B------:R-:W1:Y:S02]  /*10540*/  @!P0 SYNCS.PHASECHK.TRANS64 P0, [R7+URZ+0x16840], R2 ;  /* 0x01684002070085a7 */ /* 0x000e64000800007f */
[----:B-1----:R-:W-:Y:S05]  /*10550*/  @!P0 BRA `(.L_x_15025) ;  /* 0xfffffffc00f08947 */ /* 0x002fea000383ffff */
[----:B------:R-:W-:Y:S05]  /*10560*/  BRA `(.L_x_15100) ;  /* 0xffffffcc00a87947 */ /* 0x000fea000383ffff */
.L_x_15026:
        /* <DEDUP_REMOVED lines=8> */
.L_x_15102:
[----:B------:R-:W-:Y:S05]  /*105f0*/  BSYNC B1 ;  /* 0x0000000000017941 */ /* 0x000fea0003800000 */
.L_x_15101:
        /* <DEDUP_REMOVED lines=9> */
.L_x_15103:
[----:B------:R-:W-:Y:S02]  /*10690*/  IMAD.SHL.U32 R15, R16, 0x2, RZ ;  /* 0x00000002100f7824 */ /* 0x000fe400078e00ff */
[----:B------:R-:W-:Y:S02]  /*106a0*/  IMAD.MOV.U32 R13, RZ, RZ, R19 ;  /* 0x000000ffff0d7224 */ /* 0x000fe400078e0013 */
[----:B------:R-:W-:Y:S02]  /*106b0*/  IMAD.MOV.U32 R12, RZ, RZ, 0x1 ;  /* 0x00000001ff0c7424 */ /* 0x000fe400078e00ff */
[----:B------:R-:W-:-:S05]  /*106c0*/  IMAD.MOV.U32 R2, RZ, RZ, R14 ;  /* 0x000000ffff027224 */ /* 0x000fca00078e000e */
[----:B------:R-:W-:Y:S01]  /*106d0*/  IADD3 R2, P0, R2, R15, RZ ;  /* 0x0000000f02027210 */ /* 0x000fe20007f1e0ff */
[----:B------:R-:W-:-:S03]  /*106e0*/  IMAD.MOV.U32 R15, RZ, RZ, -0x1 ;  /* 0xffffffffff0f7424 */ /* 0x000fc600078e00ff */
[----:B------:R-:W-:-:S09]  /*106f0*/  IADD3.X R3, RZ, R3, RZ, P0, !PT ;  /* 0x00000003ff037210 */ /* 0x000fd200007fe4ff */
[----:B------:R-:W-:Y:S05]  /*10700*/  WARPSYNC.COLLECTIVE R15, `(.L_x_15104) ;  /* 0x000000000f087348 */ /* 0x000fea0003c00000 */
[----:B------:R0:W1:Y:S02]  /*10710*/  SHFL.IDX P6, R14, R13, R12, R11 ;  /* 0x0000000c0d0e7389 */ /* 0x00006400000c000b */
[----:B01----:R-:W-:Y:S01]  /*10720*/  ENDCOLLECTIVE ;  /* 0x000000000000791b */ /* 0x003fe20003800000 */
.L_x_15104:
        /* <DEDUP_REMOVED lines=9> */
.L_x_15105:
        /* <DEDUP_REMOVED lines=10> */
.L_x_15106:
        /* <DEDUP_REMOVED lines=9> */
.L_x_15107:
        /* <DEDUP_REMOVED lines=10> */
.L_x_15108:
        /* <DEDUP_REMOVED lines=9> */
.L_x_15109:
        /* <DEDUP_REMOVED lines=10> */
.L_x_15110:
        /* <DEDUP_REMOVED lines=9> */
.L_x_15111:
        /* <DEDUP_REMOVED lines=10> */
.L_x_15112:
        /* <DEDUP_REMOVED lines=9> */
.L_x_15113:
        /* <DEDUP_REMOVED lines=10> */
.L_x_15114:
        /* <DEDUP_REMOVED lines=9> */
.L_x_15115:
        /* <DEDUP_REMOVED lines=10> */
.L_x_15116:
        /* <DEDUP_REMOVED lines=9> */
.L_x_15117:
[----:B------:R-:W-:Y:S05]  /*10ee0*/  BRA `(.L_x_15118) ;  /* 0xffffffc8005c7947 */ /* 0x000fea000383ffff */
.L_x_15031:
[----:B0-----:R0:W1:Y:S02]  /*10ef0*/  SYNCS.PHASECHK.TRANS64.TRYWAIT P0, [R7+URZ+0x16860], R2 ;  /* 0x01686002070075a7 */ /* 0x001064000800017f */
[----:B-1----:R-:W-:Y:S05]  /*10f00*/  @!P0 NANOSLEEP.SYNCS 0x989680 ;  /* 0x009896800000895d */ /* 0x002fea0003900000 */
[----:B------:R-:W1:Y:S02]  /*10f10*/  @!P0 SYNCS.PHASECHK.TRANS64 P0, [R7+URZ+0x16860], R2 ;  /* 0x01686002070085a7 */ /* 0x000e64000800007f */
[----:B-1----:R-:W-:Y:S05]  /*10f20*/  @!P0 BRA `(.L_x_15031) ;  /* 0xfffffffc00f08947 */ /* 0x002fea000383ffff */
[----:B------:R-:W-:Y:S05]  /*10f30*/  BRA `(.L_x_15119) ;  /* 0xffffffc800bc7947 */ /* 0x000fea000383ffff */
.L_x_15032:
        /* <DEDUP_REMOVED lines=8> */
.L_x_15121:
[----:B------:R-:W-:Y:S05]  /*10fc0*/  BSYNC B1 ;  /* 0x0000000000017941 */ /* 0x000fea0003800000 */
.L_x_15120:
[----:B------:R-:W-:Y:S01]  /*10fd0*/  IMAD.MOV.U32 R13, RZ, RZ, R17 ;  /* 0x000000ffff0d7224 */ /* 0x000fe200078e0011 */
[----:B------:R-:W-:Y:S01]  /*10fe0*/  MOV R12, RZ ;  /* 0x000000ff000c7202 */ /* 0x000fe20000000f00 */
[----:B------:R-:W-:Y:S01]  /*10ff0*/  IMAD.MOV.U32 R11, RZ, RZ, 0x181f ;  /* 0x0000181fff0b7424 */ /* 0x000fe200078e00ff */
[----:B------:R-:W-:Y:S01]  /*11000*/  ISETP.LT.OR P2, PT, R4, 0x1, P1 ;  /* 0x000000010400780c */ /* 0x000fe20000f41670 */
[----:B------:R-:W-:Y:S01]  /*11010*/  IMAD.MOV.U32 R15, RZ, RZ, -0x1 ;  /* 0xffffffffff0f7424 */ /* 0x000fe200078e00ff */
[----:B------:R-:W-:Y:S01]  /*11020*/  LEA R8, R8, UR47, 0x1 ;  /* 0x0000002f08087c11 */ /* 0x000fe2000f8e08ff */
[----:B------:R-:W-:-:S10]  /*11030*/  IMAD.MOV.U32 R3, RZ, RZ, R14 ;  /* 0x000000ffff037224 */ /* 0x000fd400078e000e */
[----:B------:R-:W-:Y:S05]  /*11040*/  WARPSYNC.COLLECTIVE R15, `(.L_x_15122) ;  /* 0x000000000f087348 */ /* 0x000fea0003c00000 */
[----:B------:R0:W1:Y:S02]  /*11050*/  SHFL.IDX P6, R14, R13, R12, R11 ;  /* 0x0000000c0d0e7389 */ /* 0x00006400000c000b */
[----:B01----:R-:W-:Y:S01]  /*11060*/  ENDCOLLECTIVE ;  /* 0x000000000000791b */ /* 0x003fe20003800000 */
.L_x_15122:
[----:B------:R-:W-:Y:S01]  /*11070*/  MOV R13, R18 ;  /* 0x00000012000d7202 */ /* 0x000fe20000000f00 */
[----:B------:R-:W-:Y:S01]  /*11080*/  IMAD.MOV.U32 R12, RZ, RZ, 0x1 ;  /* 0x00000001ff0c7424 */ /* 0x000fe200078e00ff */
[----:B------:R-:W-:-:S13]  /*11090*/  IADD3 R2, P0, R14, R19, RZ ;  /* 0x000000130e027210 */ /* 0x000fda0007f1e0ff */
[----:B------:R-:W-:Y:S05]  /*110a0*/  WARPSYNC.COLLECTIVE R15, `(.L_x_15123) ;  /* 0x000000000f087348 */ /* 0x000fea0003c00000 */
[----:B------:R0:W1:Y:S02]  /*110b0*/  SHFL.IDX P6, R14, R13, R12, R11 ;  /* 0x0000000c0d0e7389 */ /* 0x00006400000c000b */
[----:B01----:R-:W-:Y:S01]  /*110c0*/  ENDCOLLECTIVE ;  /* 0x000000000000791b */ /* 0x003fe20003800000 */
.L_x_15123:
        /* <DEDUP_REMOVED lines=11> */
.L_x_15124:
[----:B------:R-:W-:Y:S02]  /*11180*/  IMAD.MOV.U32 R13, RZ, RZ, R18 ;  /* 0x000000ffff0d7224 */ /* 0x000fe400078e0012 */
[----:B------:R-:W-:Y:S01]  /*11190*/  IMAD.MOV.U32 R12, RZ, RZ, 0x2 ;  /* 0x00000002ff0c7424 */ /* 0x000fe200078e00ff */
[----:B------:R-:W-:-:S04]  /*111a0*/  MOV R11, R14 ;  /* 0x0000000e000b7202 */ /* 0x000fc80000000f00 */
[----:B------:R-:W-:Y:S02]  /*111b0*/  IADD3 R2, P0, R11, R19, RZ ;  /* 0x000000130b027210 */ /* 0x000fe40007f1e0ff */
[----:B------:R-:W-:-:S03]  /*111c0*/  MOV R11, 0x181f ;  /* 0x0000181f000b7802 */ /* 0x000fc60000000f00 */
[----:B------:R-:W-:-:S08]  /*111d0*/  IMAD.X R3, RZ, RZ, R9, P0 ;  /* 0x000000ffff037224 */ /* 0x000fd000000e0609 */
[----:B------:R-:W-:Y:S05]  /*111e0*/  WARPSYNC.COLLECTIVE R15, `(.L_x_15125) ;  /* 0x000000000f087348 */ /* 0x000fea0003c00000 */
[----:B------:R0:W1:Y:S02]  /*111f0*/  SHFL.IDX P6, R14, R13, R12, R11 ;  /* 0x0000000c0d0e7389 */ /* 0x00006400000c000b */
[----:B01----:R-:W-:Y:S01]  /*11200*/  ENDCOLLECTIVE ;  /* 0x000000000000791b */ /* 0x003fe20003800000 */
.L_x_15125:
        /* <DEDUP_REMOVED lines=10> */
.L_x_15126:
        /* <DEDUP_REMOVED lines=8> */
.L_x_15127:
        /* <DEDUP_REMOVED lines=10> */
.L_x_15128:
        /* <DEDUP_REMOVED lines=9> */
.L_x_15129:
        /* <DEDUP_REMOVED lines=10> */
.L_x_15130:
        /* <DEDUP_REMOVED lines=8> */
.L_x_15131:
        /* <DEDUP_REMOVED lines=10> */
.L_x_15132:
        /* <DEDUP_REMOVED lines=9> */
.L_x_15133:
        /* <DEDUP_REMOVED lines=10> */
.L_x_15134:
        /* <DEDUP_REMOVED lines=8> */
.L_x_15135:
        /* <DEDUP_REMOVED lines=9> */
.L_x_15136:
[----:B------:R-:W-:Y:S05]  /*11860*/  BRA `(.L_x_15137) ;  /* 0xffffffc400387947 */ /* 0x000fea000383ffff */
.L_x_15038:
[----:B0-----:R0:W1:Y:S02]  /*11870*/  SYNCS.PHASECHK.TRANS64.TRYWAIT P0, [R0+URZ+0x16860], R3 ;  /* 0x01686003000075a7 */ /* 0x001064000800017f */
[----:B-1----:R-:W-:Y:S05]  /*11880*/  @!P0 NANOSLEEP.SYNCS 0x989680 ;  /* 0x009896800000895d */ /* 0x002fea0003900000 */
[----:B------:R-:W1:Y:S02]  /*11890*/  @!P0 SYNCS.PHASECHK.TRANS64 P0, [R0+URZ+0x16860], R3 ;  /* 0x01686003000085a7 */ /* 0x000e64000800007f */
[----:B-1----:R-:W-:Y:S05]  /*118a0*/  @!P0 BRA `(.L_x_15038) ;  /* 0xfffffffc00f08947 */ /* 0x002fea000383ffff */
[----:B------:R-:W-:Y:S05]  /*118b0*/  BRA `(.L_x_15138) ;  /* 0xffffffc800347947 */ /* 0x000fea000383ffff */
.L_x_15039:
        /* <DEDUP_REMOVED lines=8> */
.L_x_15140:
[----:B------:R-:W-:Y:S05]  /*11940*/  BSYNC B0 ;  /* 0x0000000000007941 */ /* 0x000fea0003800000 */
.L_x_15139:
        /* <DEDUP_REMOVED lines=9> */
.L_x_15141:
        /* <DEDUP_REMOVED lines=10> */
.L_x_15142:
        /* <DEDUP_REMOVED lines=11> */
.L_x_15143:
[----:B------:R-:W-:Y:S01]  /*11b30*/  IMAD.MOV.U32 R13, RZ, RZ, R18 ;  /* 0x000000ffff0d7224 */ /* 0x000fe200078e0012 */
[----:B------:R-:W-:Y:S02]  /*11b40*/  MOV R12, 0x2 ;  /* 0x00000002000c7802 */ /* 0x000fe40000000f00 */
[----:B------:R-:W-:-:S07]  /*11b50*/  MOV R9, R14 ;  /* 0x0000000e00097202 */ /* 0x000fce0000000f00 */
[----:B------:R-:W-:Y:S05]  /*11b60*/  WARPSYNC.COLLECTIVE R15, `(.L_x_15144) ;  /* 0x000000000f087348 */ /* 0x000fea0003c00000 */
[----:B------:R0:W1:Y:S02]  /*11b70*/  SHFL.IDX P6, R14, R13, R12, R11 ;  /* 0x0000000c0d0e7389 */ /* 0x00006400000c000b */
[----:B01----:R-:W-:Y:S01]  /*11b80*/  ENDCOLLECTIVE ;  /* 0x000000000000791b */ /* 0x003fe20003800000 */
.L_x_15144:
        /* <DEDUP_REMOVED lines=12> */
.L_x_15145:
[----:B------:R-:W-:Y:S01]  /*11c50*/  IMAD.MOV.U32 R13, RZ, RZ, R18 ;  /* 0x000000ffff0d7224 */ /* 0x000fe200078e0012 */
[----:B------:R-:W-:Y:S02]  /*11c60*/  MOV R12, 0x3 ;  /* 0x00000003000c7802 */ /* 0x000fe40000000f00 */
[----:B------:R-:W-:-:S07]  /*11c70*/  MOV R21, R14 ;  /* 0x0000000e00157202 */ /* 0x000fce0000000f00 */
[----:B------:R-:W-:Y:S05]  /*11c80*/  WARPSYNC.COLLECTIVE R15, `(.L_x_15146) ;  /* 0x000000000f087348 */ /* 0x000fea0003c00000 */
[----:B------:R0:W1:Y:S02]  /*11c90*/  SHFL.IDX P6, R14, R13, R12, R11 ;  /* 0x0000000c0d0e7389 */ /* 0x00006400000c000b */
[----:B01----:R-:W-:Y:S01]  /*11ca0*/  ENDCOLLECTIVE ;  /* 0x000000000000791b */ /* 0x003fe20003800000 */
.L_x_15146:
        /* <DEDUP_REMOVED lines=12> */
.L_x_15147:
[----:B------:R-:W-:Y:S02]  /*11d70*/  IMAD.MOV.U32 R13, RZ, RZ, R18 ;  /* 0x000000ffff0d7224 */ /* 0x000fe400078e0012 */
[----:B------:R-:W-:Y:S01]  /*11d80*/  IMAD.MOV.U32 R12, RZ, RZ, 0x4 ;  /* 0x00000004ff0c7424 */ /* 0x000fe200078e00ff */
[----:B------:R-:W-:-:S13]  /*11d90*/  IADD3 R2, P1, R14, R16, RZ ;  /* 0x000000100e027210 */ /* 0x000fda0007f3e0ff */
[----:B------:R-:W-:Y:S05]  /*11da0*/  WARPSYNC.COLLECTIVE R15, `(.L_x_15148) ;  /* 0x000000000f087348 */ /* 0x000fea0003c00000 */
[----:B------:R0:W1:Y:S02]  /*11db0*/  SHFL.IDX P6, R14, R13, R12, R11 ;  /* 0x0000000c0d0e7389 */ /* 0x00006400000c000b */
[----:B01----:R-:W-:Y:S01]  /*11dc0*/  ENDCOLLECTIVE ;  /* 0x000000000000791b */ /* 0x003fe20003800000 */
.L_x_15148:
        /* <DEDUP_REMOVED lines=12> */
.L_x_15149:
[----:B------:R-:W-:Y:S02]  /*11e90*/  IMAD.MOV.U32 R13, RZ, RZ, R18 ;  /* 0x000000ffff0d7224 */ /* 0x000fe400078e0012 */
[----:B------:R-:W-:Y:S02]  /*11ea0*/  IMAD.MOV.U32 R12, RZ, RZ, 0x5 ;  /* 0x00000005ff0c7424 */ /* 0x000fe400078e00ff */
[----:B------:R-:W-:-:S07]  /*11eb0*/  IMAD.MOV.U32 R23, RZ, RZ, R14 ;  /* 0x000000ffff177224 */ /* 0x000fce00078e000e */
[----:B------:R-:W-:Y:S05]  /*11ec0*/  WARPSYNC.COLLECTIVE R15, `(.L_x_15150) ;  /* 0x000000000f087348 */ /* 0x000fea0003c00000 */
[----:B------:R0:W1:Y:S02]  /*11ed0*/  SHFL.IDX P6, R14, R13, R12, R11 ;  /* 0x0000000c0d0e7389 */ /* 0x00006400000c000b */
[----:B01----:R-:W-:Y:S01]  /*11ee0*/  ENDCOLLECTIVE ;  /* 0x000000000000791b */ /* 0x003fe20003800000 */
.L_x_15150:
        /* <DEDUP_REMOVED lines=12> */
.L_x_15151:
[----:B------:R-:W-:Y:S02]  /*11fb0*/  IMAD.MOV.U32 R13, RZ, RZ, R18 ;  /* 0x000000ffff0d7224 */ /* 0x000fe400078e0012 */
[----:B------:R-:W-:Y:S02]  /*11fc0*/  IMAD.MOV.U32 R12, RZ, RZ, 0x6 ;  /* 0x00000006ff0c7424 */ /* 0x000fe400078e00ff */
[----:B------:R-:W-:-:S07]  /*11fd0*/  IMAD.MOV.U32 R25, RZ, RZ, R14 ;  /* 0x000000ffff197224 */ /* 0x000fce00078e000e */
[----:B------:R-:W-:Y:S05]  /*11fe0*/  WARPSYNC.COLLECTIVE R15, `(.L_x_15152) ;  /* 0x000000000f087348 */ /* 0x000fea0003c00000 */
[----:B------:R0:W1:Y:S02]  /*11ff0*/  SHFL.IDX P6, R14, R13, R12, R11 ;  /* 0x0000000c0d0e7389 */ /* 0x00006400000c000b */
[----:B01----:R-:W-:Y:S01]  /*12000*/  ENDCOLLECTIVE ;  /* 0x000000000000791b */ /* 0x003fe20003800000 */
.L_x_15152:
        /* <DEDUP_REMOVED lines=12> */
.L_x_15153:
[----:B------:R-:W-:Y:S02]  /*120d0*/  IMAD.MOV.U32 R13, RZ, RZ, R18 ;  /* 0x000000ffff0d7224 */ /* 0x000fe400078e0012 */
[----:B------:R-:W-:Y:S02]  /*120e0*/  IMAD.MOV.U32 R12, RZ, RZ, 0x7 ;  /* 0x00000007ff0c7424 */ /* 0x000fe400078e00ff */
[----:B------:R-:W-:-:S07]  /*120f0*/  IMAD.MOV.U32 R27, RZ, RZ, R14 ;  /* 0x000000ffff1b7224 */ /* 0x000fce00078e000e */
[----:B------:R-:W-:Y:S05]  /*12100*/  WARPSYNC.COLLECTIVE R15, `(.L_x_15154) ;  /* 0x000000000f087348 */ /* 0x000fea0003c00000 */
[----:B------:R0:W1:Y:S02]  /*12110*/  SHFL.IDX P6, R14, R13, R12, R11 ;  /* 0x0000000c0d0e7389 */ /* 0x00006400000c000b */
[----:B01----:R-:W-:Y:S01]  /*12120*/  ENDCOLLECTIVE ;  /* 0x000000000000791b */ /* 0x003fe20003800000 */
.L_x_15154:
        /* <DEDUP_REMOVED lines=11> */
.L_x_15155:
[----:B------:R-:W-:Y:S05]  /*121e0*/  BRA `(.L_x_15156) ;  /* 0xffffffc000b87947 */ /* 0x000fea000383ffff */
.L_x_15042:
[----:B0-----:R0:W1:Y:S02]  /*121f0*/  SYNCS.PHASECHK.TRANS64.TRYWAIT P0, [R7+URZ+0x16820], R10 ;  /* 0x0168200a070075a7 */ /* 0x001064000800017f */
[----:B-1----:R-:W-:Y:S05]  /*12200*/  @!P0 NANOSLEEP.SYNCS 0x989680 ;  /* 0x009896800000895d */ /* 0x002fea0003900000 */
[----:B------:R-:W1:Y:S02]  /*12210*/  @!P0 SYNCS.PHASECHK.TRANS64 P0, [R7+URZ+0x16820], R10 ;  /* 0x0168200a070085a7 */ /* 0x000e64000800007f */
[----:B-1----:R-:W-:Y:S05]  /*12220*/  @!P0 BRA `(.L_x_15042) ;  /* 0xfffffffc00f08947 */ /* 0x002fea000383ffff */
[----:B------:R-:W-:Y:S05]  /*12230*/  BRA `(.L_x_15157) ;  /* 0xffffffc400287947 */ /* 0x000fea000383ffff */
.L_x_15043:
        /* <DEDUP_REMOVED lines=11> */
.L_x_15159:
[----:B------:R-:W-:Y:S05]  /*122f0*/  BSYNC B0 ;  /* 0x0000000000007941 */ /* 0x000fea0003800000 */
.L_x_15158:
[----:B------:R-:W-:Y:S05]  /*12300*/  BRA `(.L_x_15160) ;  /* 0xffffffc4000c7947 */ /* 0x000fea000383ffff */
.L_x_15044:
[----:B------:R-:W-:Y:S01]  /*12310*/  BSSY B0, `(.L_x_15161) ;  /* 0x0000006000007945 */ /* 0x000fe20003800000 */
[----:B------:R-:W-:-:S07]  /*12320*/  IMAD.MOV.U32 R15, RZ, RZ, -0x1 ;  /* 0xffffffffff0f7424 */ /* 0x000fce00078e00ff */
[----:B01---5:R-:W-:Y:S05]  /*12330*/  WARPSYNC.COLLECTIVE R15, `(.L_x_15162) ;  /* 0x000000000f0c7348 */ /* 0x023fea0003c00000 */
[----:B------:R-:W-:Y:S02]  /*12340*/  ELECT P6, UR62, PT ;  /* 0x00000000003e782f */ /* 0x000fe400038c0000 */
[----:B------:R-:W-:Y:S01]  /*12350*/  MOV R14, UR62 ;  /* 0x0000003e000e7c02 */ /* 0x000fe20008000f00 */
[----:B01---5:R-:W-:Y:S10]  /*12360*/  ENDCOLLECTIVE ;  /* 0x000000000000791b */ /* 0x023ff40003800000 */
.L_x_15162:
[----:B------:R-:W-:Y:S05]  /*12370*/  BSYNC B0 ;  /* 0x0000000000007941 */ /* 0x000fea0003800000 */
.L_x_15161:
[----:B------:R-:W-:Y:S05]  /*12380*/  BRA `(.L_x_15163) ;  /* 0xffffffc400007947 */ /* 0x000fea000383ffff */
.L_x_15046:
[----:B-1----:R1:W2:Y:S02]  /*12390*/  SYNCS.PHASECHK.TRANS64.TRYWAIT P1, [R5+URZ+0x16840], R4 ;  /* 0x01684004050075a7 */ /* 0x0022a4000802017f */
[----:B--2---:R-:W-:Y:S05]  /*123a0*/  @!P1 NANOSLEEP.SYNCS 0x989680 ;  /* 0x009896800000995d */ /* 0x004fea0003900000 */
[----:B------:R-:W2:Y:S02]  /*123b0*/  @!P1 SYNCS.PHASECHK.TRANS64 P1, [R5+URZ+0x16840], R4 ;  /* 0x01684004050095a7 */ /* 0x000ea4000802007f */
[----:B--2---:R-:W-:Y:S05]  /*123c0*/  @!P1 BRA `(.L_x_15046) ;  /* 0xfffffffc00f09947 */ /* 0x004fea000383ffff */
[----:B------:R-:W-:Y:S05]  /*123d0*/  BRA `(.L_x_15164) ;  /* 0xffffffc400207947 */ /* 0x000fea000383ffff */
.L_x_15048:
[----:B--2---:R2:W3:Y:S02]  /*123e0*/  SYNCS.PHASECHK.TRANS64.TRYWAIT P1, [R3+URZ+0x16840], R0 ;  /* 0x01684000030075a7 */ /* 0x0044e4000802017f */
[----:B---3--:R-:W-:Y:S05]  /*123f0*/  @!P1 NANOSLEEP.SYNCS 0x989680 ;  /* 0x009896800000995d */ /* 0x008fea0003900000 */
[----:B------:R-:W3:Y:S02]  /*12400*/  @!P1 SYNCS.PHASECHK.TRANS64 P1, [R3+URZ+0x16840], R0 ;  /* 0x01684000030095a7 */ /* 0x000ee4000802007f */
[----:B---3--:R-:W-:Y:S05]  /*12410*/  @!P1 BRA `(.L_x_15048) ;  /* 0xfffffffc00f09947 */ /* 0x008fea000383ffff */
[----:B------:R-:W-:Y:S05]  /*12420*/  BRA `(.L_x_15165) ;  /* 0xffffffc4002c7947 */ /* 0x000fea000383ffff */
.L_x_15050:
[----:B---3--:R3:W4:Y:S02]  /*12430*/  SYNCS.PHASECHK.TRANS64.TRYWAIT P1, [R5+URZ+0x16860], R4 ;  /* 0x01686004050075a7 */ /* 0x008724000802017f */
[----:B----4-:R-:W-:Y:S05]  /*12440*/  @!P1 NANOSLEEP.SYNCS 0x989680 ;  /* 0x009896800000995d */ /* 0x010fea0003900000 */
[----:B------:R-:W4:Y:S02]  /*12450*/  @!P1 SYNCS.PHASECHK.TRANS64 P1, [R5+URZ+0x16860], R4 ;  /* 0x01686004050095a7 */ /* 0x000f24000802007f */
[----:B----4-:R-:W-:Y:S05]  /*12460*/  @!P1 BRA `(.L_x_15050) ;  /* 0xfffffffc00f09947 */ /* 0x010fea000383ffff */
[----:B------:R-:W-:Y:S05]  /*12470*/  BRA `(.L_x_15166) ;  /* 0xffffffc400287947 */ /* 0x000fea000383ffff */
.L_x_15167:
        /* <DEDUP_REMOVED lines=16> */
.L_x_16012:


//--------------------- .text._ZN7cutlass13device_kernelIN5flash11enable_sm90INS1_16FlashAttnFwdSm90INS1_25CollectiveMainloopFwdSm90ILi2EN4cute5tupleIJNS5_1CILi1EEES8_S8_EEENS6_IJNS7_ILi192EEENS7_ILi128EEENS7_ILi64EEEEEELi64ENS_6half_tEfNS_4arch4Sm90ELb1ELb0ELb1ELb1ELb1ELb0ELb0ELb1ELb1ELb1ELb1ELb0EEENS1_21CollectiveEpilogueFwdINS6_IJSA_SC_SB_EEES9_SE_SG_Li384ELb1ELb1ELb1ELb0EEENS1_36VarlenDynamicPersistentTileSchedulerILi192ELi128ELi384ELi128ELb1ELb1ELb1ELb1ELb1ELb1EEEEEEEEEvNT_6ParamsE --------------------------
	.section	.text._ZN7cutlass13device_kernelIN5flash11enable_sm90INS1_16FlashAttnFwdSm90INS1_25CollectiveMainloopFwdSm90ILi2EN4cute5tupleIJNS5_1CILi1EEES8_S8_EEENS6_IJNS7_ILi192EEENS7_ILi128EEENS7_ILi64EEEEEELi64ENS_6half_tEfNS_4arch4Sm90ELb1ELb0ELb1ELb1ELb1ELb0ELb0ELb1ELb1ELb1ELb1ELb0EEENS1_21CollectiveEpilogueFwdINS6_IJSA_SC_SB_EEES9_SE_SG_Li384ELb1ELb1ELb1ELb0EEENS1_36VarlenDynamicPersistentTileSchedulerILi192ELi128ELi384ELi128ELb1ELb1ELb1ELb1ELb1ELb1EEEEEEEEEvNT_6ParamsE,"ax",@progbits
	.align	128
.text._ZN7cutlass13device_kernelIN5flash11enable_sm90INS1_16FlashAttnFwdSm90INS1_25CollectiveMainloopFwdSm90ILi2EN4cute5tupleIJNS5_1CILi1EEES8_S8_EEENS6_IJNS7_ILi192EEENS7_ILi128EEENS7_ILi64EEEEEELi64ENS_6half_tEfNS_4arch4Sm90ELb1ELb0ELb1ELb1ELb1ELb0ELb0ELb1ELb1ELb1ELb1ELb0EEENS1_21CollectiveEpilogueFwdINS6_IJSA_SC_SB_EEES9_SE_SG_Li384ELb1ELb1ELb1ELb0EEENS1_36VarlenDynamicPersistentTileSchedulerILi192ELi128ELi384ELi128ELb1ELb1ELb1ELb1ELb1ELb1EEEEEEEEEvNT_6ParamsE:
        .type           _ZN7cutlass13device_kernelIN5flash11enable_sm90INS1_16FlashAttnFwdSm90INS1_25CollectiveMainloopFwdSm90ILi2EN4cute5tupleIJNS5_1CILi1EEES8_S8_EEENS6_IJNS7_ILi192EEENS7_ILi128EEENS7_ILi64EEEEEELi64ENS_6half_tEfNS_4arch4Sm90ELb1ELb0ELb1ELb1ELb1ELb0ELb0ELb1ELb1ELb1ELb1ELb0EEENS1_21CollectiveEpilogueFwdINS6_IJSA_SC_SB_EEES9_SE_SG_Li384ELb1ELb1ELb1ELb0EEENS1_36VarlenDynamicPersistentTileSchedulerILi192ELi128ELi384ELi128ELb1ELb1ELb1ELb1ELb1ELb1EEEEEEEEEvNT_6ParamsE,@function
        .size           _ZN7cutlass13device_kernelIN5flash11enable_sm90INS1_16FlashAttnFwdSm90INS1_25CollectiveMainloopFwdSm90ILi2EN4cute5tupleIJNS5_1CILi1EEES8_S8_EEENS6_IJNS7_ILi192EEENS7_ILi128EEENS7_ILi64EEEEEELi64ENS_6half_tEfNS_4arch4Sm90ELb1ELb0ELb1ELb1ELb1ELb0ELb0ELb1ELb1ELb1ELb1ELb0EEENS1_21CollectiveEpilogueFwdINS6_IJSA_SC_SB_EEES9_SE_SG_Li384ELb1ELb1ELb1ELb0EEENS1_36VarlenDynamicPersistentTileSchedulerILi192ELi128ELi384ELi128ELb1ELb1ELb1ELb1ELb1ELb1EEEEEEEEEvNT_6ParamsE,(.L_x_16013 - _ZN7cutlass13device_kernelIN5flash11enable_sm90INS1_16FlashAttnFwdSm90INS1_25CollectiveMainloopFwdSm90ILi2EN4cute5tupleIJNS5_1CILi1EEES8_S8_EEENS6_IJNS7_ILi192EEENS7_ILi128EEENS7_ILi64EEEEEELi64ENS_6half_tEfNS_4arch4Sm90ELb1ELb0ELb1ELb1ELb1ELb0ELb0ELb1ELb1ELb1ELb1ELb0EEENS1_21CollectiveEpilogueFwdINS6_IJSA_SC_SB_EEES9_SE_SG_Li384ELb1ELb1ELb1ELb0EEENS1_36VarlenDynamicPersistentTileSchedulerILi192ELi128ELi384ELi128ELb1ELb1ELb1ELb1ELb1ELb1EEEEEEEEEvNT_6ParamsE)
        .other          _ZN7cutlass13device_kernelIN5flash11enable_sm90INS1_16FlashAttnFwdSm90INS1_25CollectiveMainloopFwdSm90ILi2EN4cute5tupleIJNS5_1CILi1EEES8_S8_EEENS6_IJNS7_ILi192EEENS7_ILi128EEENS7_ILi64EEEEEELi64ENS_6half_tEfNS_4arch4Sm90ELb1ELb0ELb1ELb1ELb1ELb0ELb0ELb1ELb1ELb1ELb1ELb0EEENS1_21CollectiveEpilogueFwdINS6_IJSA_SC_SB_EEES9_SE_SG_Li384ELb1ELb1ELb1ELb0EEENS1_36VarlenDynamicPersistentTileSchedulerILi192ELi128ELi384ELi128ELb1ELb1ELb1ELb1ELb1ELb1EEEEEEEEEvNT_6ParamsE,@"STO_CUDA_ENTRY STV_DEFAULT"
_ZN7cutlass13device_kernelIN5flash11enable_sm90INS1_16FlashAttnFwdSm90INS1_25CollectiveMainloopFwdSm90ILi2EN4cute5tupleIJNS5_1CILi1EEES8_S8_EEENS6_IJNS7_ILi192EEENS7_ILi128EEENS7_ILi64EEEEEELi64ENS_6half_tEfNS_4arch4Sm90ELb1ELb0ELb1ELb1ELb1ELb0ELb0ELb1ELb1ELb1ELb1ELb0EEENS1_21CollectiveEpilogueFwdINS6_IJSA_SC_SB_EEES9_SE_SG_Li384ELb1ELb1ELb1ELb0EEENS1_36VarlenDynamicPersistentTileSchedulerILi192ELi128ELi384ELi128ELb1ELb1ELb1ELb1ELb1ELb1EEEEEEEEEvNT_6ParamsE:
        /* <DEDUP_REMOVED lines=45> */
.L_x_15168:
        /* <DEDUP_REMOVED lines=22> */
.L_x_15169:
        /* <DEDUP_REMOVED lines=18> */
.L_x_15170:
        /* <DEDUP_REMOVED lines=22> */
.L_x_15171:
        /* <DEDUP_REMOVED lines=23> */
.L_x_15172:
        /* <DEDUP_REMOVED lines=8> */
.L_x_15174:
        /* <DEDUP_REMOVED lines=25> */
[----:B------:R-:W-:Y:S02]  /*0a30*/  UMOV UR47, URZ ;  /* 0x0000003f002f7c82 */ /* 0x000fe40008000000 */
[CC--:B------:R-:W-:Y:S02]  /*0a40*/  LEA.HI R2, R0.reuse, R13.reuse, RZ, 0x7 ;  /* 0x0000000d00027211 */ /* 0x0c0fe400078f38ff */
[----:B------:R-:W-:-:S02]  /*0a50*/  LEA.HI R3, R0, R13, RZ, 0x4 ;  /* 0x0000000d00037211 */ /* 0x000fc400078f20ff */
[----:B------:R-:W-:Y:S02]  /*0a60*/  LOP3.LUT R4, R2, 0xffffff80, RZ, 0xc0, !PT ;  /* 0xffffff8002047812 */ /* 0x000fe400078ec0ff */
[----:B------:R-:W-:Y:S02]  /*0a70*/  SHF.R.S32.HI R6, RZ, 0x4, R3 ;  /* 0x00000004ff067819 */ /* 0x000fe40000011403 */
[----:B------:R-:W-:Y:S01]  /*0a80*/  SHF.R.S32.HI R14, RZ, 0x7, R2 ;  /* 0x00000007ff0e7819 */ /* 0x000fe20000011402 */
[----:B------:R-:W-:Y:S01]  /*0a90*/  IMAD.IADD R12, R13, 0x1, -R4 ;  /* 0x000000010d0c7824 */ /* 0x000fe200078e0a04 */
[CC--:B------:R-:W-:Y:S02]  /*0aa0*/  LEA.HI R4, R0.reuse, R13.reuse, RZ, 0x5 ;  /* 0x0000000d00047211 */ /* 0x0c0fe400078f28ff */
[----:B------:R-:W-:Y:S01]  /*0ab0*/  LEA.HI R11, R0, R13, RZ, 0x2 ;  /* 0x0000000d000b7211 */ /* 0x000fe200078f10ff */
[----:B------:R-:W-:Y:S01]  /*0ac0*/  IMAD.HI R2, R14, 0x55555556, RZ ;  /* 0x555555560e027827 */ /* 0x000fe200078e02ff */
[----:B------:R-:W-:-:S02]  /*0ad0*/  SHF.R.S32.HI R7, RZ, 0x1f, R12 ;  /* 0x0000001fff077819 */ /* 0x000fc4000001140c */
[----:B------:R-:W-:Y:S01]  /*0ae0*/  LOP3.LUT R11, R11, 0xfffffffc, RZ, 0xc0, !PT ;  /* 0xfffffffc0b0b7812 */ /* 0x000fe200078ec0ff */
[----:B------:R-:W-:Y:S01]  /*0af0*/  IMAD.SHL.U32 R5, R4, 0x20, RZ ;  /* 0x0000002004057824 */ /* 0x000fe200078e00ff */
[----:B------:R-:W-:Y:S02]  /*0b00*/  LEA.HI R8, R7, R12, RZ, 0x2 ;  /* 0x0000000c07087211 */ /* 0x000fe400078f10ff */
[----:B------:R-:W-:Y:S01]  /*0b10*/  LOP3.LUT R4, R3, 0x3fffff0, RZ, 0xc0, !PT ;  /* 0x03fffff003047812 */ /* 0x000fe200078ec0ff */
[C---:B------:R-:W-:Y:S01]  /*0b20*/  IMAD.IADD R11, R13.reuse, 0x1, -R11 ;  /* 0x000000010d0b7824 */ /* 0x040fe200078e0a0b */
        /* <DEDUP_REMOVED lines=8> */
[----:B------:R-:W-:Y:S01]  /*0bb0*/  LOP3.LUT R3, R3, 0x1ffffffe, RZ, 0xc0, !PT ;  /* 0x1ffffffe03037812 */ /* 0x000fe200078ec0ff */
[----:B------:R-:W-:Y:S01]  /*0bc0*/  IMAD.IADD R10, R9, 0x1, -R10 ;  /* 0x00000001090a7824 */ /* 0x000fe200078e0a0a */
[----:B------:R-:W-:Y:S01]  /*0bd0*/  LEA.HI R2, R2, R2, RZ, 0x1 ;  /* 0x0000000202027211 */ /* 0x000fe200078f08ff */
[----:B------:R-:W-:Y:S01]  /*0be0*/  IMAD R4, R4, 0x40, R5 ;  /* 0x0000004004047824 */ /* 0x000fe200078e0205 */
[----:B------:R-:W-:Y:S01]  /*0bf0*/  SHF.R.S32.HI R7, RZ, 0x5, R7 ;  /* 0x00000005ff077819 */ /* 0x000fe20000011407 */
[----:B------:R-:W-:Y:S01]  /*0c00*/  IMAD.IADD R3, R6, 0x1, -R3 ;  /* 0x0000000106037824 */ /* 0x000fe200078e0a03 */
[----:B------:R-:W-:Y:S01]  /*0c10*/  LEA.HI R0, R0, R13, RZ, 0x3 ;  /* 0x0000000d00007211 */ /* 0x000fe200078f18ff */
[----:B------:R-:W-:Y:S01]  /*0c20*/  IMAD R2, R2, -0x3, R14 ;  /* 0xfffffffd02027824 */ /* 0x000fe200078e020e */
[----:B------:R-:W-:Y:S01]  /*0c30*/  LOP3.LUT R8, R8, 0x7ffffffc, RZ, 0xc0, !PT ;  /* 0x7ffffffc08087812 */ /* 0x000fe200078ec0ff */
[----:B------:R-:W-:Y:S01]  /*0c40*/  IMAD R7, R7, 0x10, R10 ;  /* 0x0000001007077824 */ /* 0x000fe200078e020a */
[----:B------:R-:W-:-:S02]  /*0c50*/  LEA R3, R3, R4, 0x3 ;  /* 0x0000000403037211 */ /* 0x000fc400078e18ff */
[----:B------:R-:W-:Y:S01]  /*0c60*/  LOP3.LUT R18, R0, 0xfffffff8, RZ, 0xc0, !PT ;  /* 0xfffffff800127812 */ /* 0x000fe200078ec0ff */
[----:B------:R-:W-:Y:S01]  /*0c70*/  IMAD R5, R2, 0x40, R7 ;  /* 0x0000004002057824 */ /* 0x000fe200078e0207 */
[----:B------:R-:W-:Y:S01]  /*0c80*/  SHF.R.S32.HI R157, RZ, 0x3, R0 ;  /* 0x00000003ff9d7819 */ /* 0x000fe20000011400 */
[----:B------:R0:W-:Y:S01]  /*0c90*/  STL [R1+0x2c], R3 ;  /* 0x00002c0301007387 */ /* 0x0001e20000100800 */
[----:B------:R-:W-:Y:S02]  /*0ca0*/  IMAD.IADD R8, R12, 0x1, -R8 ;  /* 0x000000010c087824 */ /* 0x000fe400078e0a08 */
[----:B------:R-:W-:Y:S01]  /*0cb0*/  IMAD.IADD R18, R13, 0x1, -R18 ;  /* 0x000000010d127824 */ /* 0x000fe200078e0a12 */
[----:B------:R1:W-:Y:S01]  /*0cc0*/  STL [R1+0x28], R5 ;  /* 0x0000280501007387 */ /* 0x0003e20000100800 */
[----:B------:R-:W-:-:S03]  /*0cd0*/  IMAD.SHL.U32 R16, R8, 0x2, RZ ;  /* 0x0000000208107824 */ /* 0x000fc600078e00ff */
[----:B------:R-:W-:Y:S01]  /*0ce0*/  SHF.L.U32 R19, R18, 0x3, RZ ;  /* 0x0000000312137819 */ /* 0x000fe200000006ff */
[C---:B------:R-:W-:Y:S01]  /*0cf0*/  VIADD R156, R16.reuse, 0x8 ;  /* 0x00000008109c7836 */ /* 0x040fe20000000000 */
[----:B0-----:R-:W-:Y:S01]  /*0d00*/  LEA.HI R3, R11, R11, RZ, 0x1 ;  /* 0x0000000b0b037211 */ /* 0x001fe200078f08ff */
[C---:B------:R-:W-:Y:S01]  /*0d10*/  VIADD R155, R16.reuse, 0x10 ;  /* 0x00000010109b7836 */ /* 0x040fe20000000000 */
[C---:B------:R-:W-:Y:S01]  /*0d20*/  IADD3 R22, R16.reuse, 0x38, RZ ;  /* 0x0000003810167810 */ /* 0x040fe20007ffe0ff */
[C---:B------:R-:W-:Y:S01]  /*0d30*/  VIADD R154, R16.reuse, 0x18 ;  /* 0x00000018109a7836 */ /* 0x040fe20000000000 */
[----:B------:R-:W-:Y:S01]  /*0d40*/  LOP3.LUT R4, R3, 0x1ffffffe, RZ, 0xc0, !PT ;  /* 0x1ffffffe03047812 */ /* 0x000fe200078ec0ff */
        /* <DEDUP_REMOVED lines=10> */
[----:B------:R-:W-:Y:S02]  /*0df0*/  SHF.R.S32.HI R3, RZ, 0x1f, R152 ;  /* 0x0000001fff037819 */ /* 0x000fe40000011498 */
[----:B------:R-:W-:Y:S02]  /*0e00*/  SHF.R.S32.HI R2, RZ, 0x1f, R23 ;  /* 0x0000001fff027819 */ /* 0x000fe40000011417 */
[----:B-1----:R-:W-:-:S07]  /*0e10*/  SHF.R.S32.HI R0, RZ, 0x1f, R22 ;  /* 0x0000001fff007819 */ /* 0x002fce0000011416 */
.L_x_15226:
[----:B01-34-:R-:W0:Y:S01]  /*0e20*/  LDC.64 R2, c[0x0][0xc88] ;  /* 0x00032200ff027b82 */ /* 0x01be220000000a00 */
[----:B------:R-:W-:Y:S01]  /*0e30*/  ULDC.64 UR8, c[0x0][0xa28] ;  /* 0x00028a0000087ab9 */ /* 0x000fe20000000a00 */
[----:B------:R-:W-:Y:S01]  /*0e40*/  ULDC.64 UR10, c[0x0][0xa18] ;  /* 0x00028600000a7ab9 */ /* 0x000fe20000000a00 */
[----:B------:R-:W-:Y:S01]  /*0e50*/  ULDC UR4, c[0x0][0x424] ;  /* 0x0001090000047ab9 */ /* 0x000fe20000000800 */
[----:B------:R-:W-:Y:S01]  /*0e60*/  ULDC UR7, c[0x0][0x2f0] ;  /* 0x0000bc0000077ab9 */ /* 0x000fe20000000800 */
[----:B0-----:R-:W-:-:S06]  /*0e70*/  IMAD.WIDE R2, R31, 0x4, R2 ;  /* 0x000000041f027825 */ /* 0x001fcc00078e0202 */
[----:B--2---:R-:W2:Y:S01]  /*0e80*/  LDG.E R2, desc[UR54][R2.64] ;  /* 0x0000003602027981 */ /* 0x004ea2000c1e1900 */
        /* <DEDUP_REMOVED lines=16> */
[----:B------:R-:W-:Y:S01]  /*0f90*/  IMAD.U32 R5, RZ, RZ, UR11 ;  /* 0x0000000bff057e24 */ /* 0x000fe2000f8e00ff */
        /* <DEDUP_REMOVED lines=28> */
.L_x_15175:
[----:B------:R-:W-:Y:S05]  /*1160*/  @!P1 BRA `(.L_x_15176) ;  /* 0x00000000001c9947 */ /* 0x000fea0003800000 */
[----:B------:R-:W-:-:S04]  /*1170*/  ULEA UR4, UP0, UR37, UR10, 0x2 ;  /* 0x0000000a25047291 */ /* 0x000fc8000f80103f */
[----:B------:R-:W-:Y:S02]  /*1180*/  ULEA.HI.X UR7, UR37, UR11, UR38, 0x2, UP0 ;  /* 0x0000000b25077291 */ /* 0x000fe400080f1426 */
[----:B------:R-:W-:-:S04]  /*1190*/  MOV R2, UR4 ;  /* 0x0000000400027c02 */ /* 0x000fc80008000f00 */
[----:B------:R-:W-:-:S05]  /*11a0*/  IMAD.U32 R3, RZ, RZ, UR7 ;  /* 0x00000007ff037e24 */ /* 0x000fca000f8e00ff */
[----:B------:R-:W2:Y:S02]  /*11b0*/  LDG.E R2, desc[UR54][R2.64] ;  /* 0x0000003602027981 */ /* 0x000ea4000c1e1900 */
[----:B--2---:R-:W-:Y:S01]  /*11c0*/  R2UR UR4, R2 ;  /* 0x00000000020472ca */ /* 0x004fe200000e0000 */
[----:B------:R-:W-:-:S14]  /*11d0*/  BRA `(.L_x_15177) ;  /* 0x0000000000347947 */ /* 0x000fdc0003800000 */
.L_x_15176:
        /* <DEDUP_REMOVED lines=13> */
.L_x_15177:
[----:B------:R-:W-:Y:S01]  /*12b0*/  ULDC UR7, c[0x0][0x448] ;  /* 0x0001120000077ab9 */ /* 0x000fe20000000800 */
[----:B------:R-:W-:Y:S02]  /*12c0*/  UIMAD UR40, UR6, 0xc0, URZ ;  /* 0x000000c0062878a4 */ /* 0x000fe4000f8e023f */
        /* <DEDUP_REMOVED lines=65> */
.L_x_15178:
        /* <DEDUP_REMOVED lines=12> */
[----:B------:R-:W-:Y:S02]  /*17a0*/  R2UR UR56, R0 ;  /* 0x00000000003872ca */ /* 0x000fe400000e0000 */
        /* <DEDUP_REMOVED lines=10> */
[----:B------:R-:W-:-:S06]  /*1850*/  UISETP.GT.AND UP0, UPT, UR56, UR42, UPT ;  /* 0x0000002a3800728c */ /* 0x000fcc000bf04270 */
[----:B------:R-:W-:-:S13]  /*1860*/  PLOP3.LUT P1, PT, PT, PT, UP0, 0x80, 0x0 ;  /* 0x000000000000781c */ /* 0x000fda0003f2f008 */
[----:B------:R-:W-:Y:S05]  /*1870*/  @!P1 BRA `(.L_x_15179) ;  /* 0x0000008800089947 */ /* 0x000fea0003800000 */
[----:B------:R-:W0:Y:S01]  /*1880*/  S2R R4, SR_TID.X ;  /* 0x0000000000047919 */ /* 0x000e220000002100 */
[----:B------:R-:W1:Y:S01]  /*1890*/  S2UR UR43, SR_CgaCtaId ;  /* 0x00000000002b79c3 */ /* 0x000e620000008800 */
[----:B------:R-:W-:Y:S02]  /*18a0*/  UMOV UR45, 0x400 ;  /* 0x00000400002d7882 */ /* 0x000fe40000000000 */
[----:B-1----:R-:W-:Y:S01]  /*18b0*/  ULEA UR45, UR43, UR45, 0x18 ;  /* 0x0000002d2b2d7291 */ /* 0x002fe2000f8ec03f */
[----:B0-----:R-:W-:-:S05]  /*18c0*/  VIADD R5, R4, 0xffffff80 ;  /* 0xffffff8004057836 */ /* 0x001fca0000000000 */
[----:B------:R-:W-:-:S04]  /*18d0*/  SHF.R.S32.HI R4, RZ, 0x1f, R5 ;  /* 0x0000001fff047819 */ /* 0x000fc80000011405 */
[----:B------:R-:W-:-:S04]  /*18e0*/  LEA.HI R4, R4, R5, RZ, 0x7 ;  /* 0x0000000504047211 */ /* 0x000fc800078f38ff */
[----:B------:R-:W-:-:S05]  /*18f0*/  SHF.R.S32.HI R4, RZ, 0x7, R4 ;  /* 0x00000007ff047819 */ /* 0x000fca0000011404 */
        /* <DEDUP_REMOVED lines=28> */
.L_x_15180:
        /* <DEDUP_REMOVED lines=9> */
.L_x_15313:
[----:B------:R-:W-:Y:S05]  /*1b50*/  @!P0 BRA `(.L_x_15182) ;  /* 0x0000000000048947 */ /* 0x000fea0003800000 */
[----:B------:R-:W-:Y:S01]  /*1b60*/  BPT.TRAP 0x1 ;  /* 0x000000040000795c */ /* 0x000fe20000300000 */
.L_x_15182:
[----:B0-----:R-:W-:Y:S01]  /*1b70*/  IMAD.U32 R0, RZ, RZ, UR47 ;  /* 0x0000002fff007e24 */ /* 0x001fe2000f8e00ff */
[----:B------:R-:W-:-:S04]  /*1b80*/  MOV R3, UR48 ;  /* 0x0000003000037c02 */ /* 0x000fc80008000f00 */
[----:B------:R-:W-:Y:S02]  /*1b90*/  LEA R0, R0, UR45, 0x3 ;  /* 0x0000002d00007c11 */ /* 0x000fe4000f8e18ff */
[----:B------:R-:W-:-:S04]  /*1ba0*/  SHF.L.U32 R3, R3, 0x1f, RZ ;  /* 0x0000001f03037819 */ /* 0x000fc800000006ff */
[----:B------:R0:W1:Y:S01]  /*1bb0*/  SYNCS.PHASECHK.TRANS64.TRYWAIT P1, [R0+URZ+0x16830], R3 ;  /* 0x01683003000075a7 */ /* 0x000062000802017f */
[----:B------:R-:W-:Y:S05]  /*1bc0*/  @!P0 BRA `(.L_x_15183) ;  /* 0x0000000000048947 */ /* 0x000fea0003800000 */
[----:B------:R-:W-:Y:S01]  /*1bd0*/  BPT.TRAP 0x1 ;  /* 0x000000040000795c */ /* 0x000fe20000300000 */
.L_x_15183:
[----:B-1----:R-:W-:Y:S05]  /*1be0*/  @P1 BRA `(.L_x_15184) ;  /* 0x0000000000081947 */ /* 0x002fea0003800000 */
[----:B------:R-:W1:Y:S02]  /*1bf0*/  SYNCS.PHASECHK.TRANS64.TRYWAIT P1, [R0+URZ+0x16830], R3 ;  /* 0x01683003000075a7 */ /* 0x000e64000802017f */
[----:B-1----:R-:W-:Y:S05]  /*1c00*/  @!P1 BRA `(.L_x_15185) ;  /* 0x0000010c00dc9947 */ /* 0x002fea0003800000 */
.L_x_15184:
        /* <DEDUP_REMOVED lines=35> */
.L_x_15186:
[----:B------:R-:W-:Y:S01]  /*1e40*/  UISETP.NE.AND UP0, UPT, UR53, URZ, UPT ;  /* 0x0000003f3500728c */ /* 0x000fe2000bf05270 */
[----:B------:R-:W-:Y:S01]  /*1e50*/  R2UR UR11, R0 ;  /* 0x00000000000b72ca */ /* 0x000fe200000e0000 */
[----:B------:R-:W-:Y:S01]  /*1e60*/  ULDC UR7, c[0x0][0x9d8] ;  /* 0x0002760000077ab9 */ /* 0x000fe20000000800 */
[----:B------:R-:W-:Y:S01]  /*1e70*/  ULDC UR21, c[0x0][0x988] ;  /* 0x0002620000157ab9 */ /* 0x000fe20000000800 */
        /* <DEDUP_REMOVED lines=13> */
[----:B------:R-:W2:Y:S01]  /*1f50*/  MUFU.TANH R99, R99 ;  /* 0x0000006300637308 */ /* 0x000ea20000002400 */
[----:B------:R-:W-:-:S02]  /*1f60*/  IMAD.U32 R33, RZ, RZ, UR52 ;  /* 0x00000034ff217e24 */ /* 0x000fc4000f8e00ff */
[----:B------:R-:W-:Y:S01]  /*1f70*/  FMUL.FTZ R91, R31, UR7 ;  /* 0x000000071f5b7c20 */ /* 0x000fe20008410000 */
        /* <DEDUP_REMOVED lines=10> */
[----:B------:R-:W4:Y:S01]  /*2020*/  SHFL.IDX PT, R28, R48, 0x1, 0x1c1f ;  /* 0x003c1f00301c7f89 */ /* 0x000f2200000e0000 */
[----:B------:R-:W-:Y:S01]  /*2030*/  FMUL.FTZ R2, R25, UR7 ;  /* 0x0000000719027c20 */ /* 0x000fe20008410000 */
[----:B------:R-:W-:Y:S01]  /*2040*/  FMUL.FTZ R25, R42, UR7 ;  /* 0x000000072a197c20 */ /* 0x000fe20008410000 */
[----:B01----:R-:W-:Y:S01]  /*2050*/  FMUL.FTZ R3, R24, UR7 ;  /* 0x0000000718037c20 */ /* 0x003fe20008410000 */
[----:B------:R-:W-:Y:S01]  /*2060*/  IMAD.U32 R93, RZ, RZ, UR6 ;  /* 0x00000006ff5d7e24 */ /* 0x000fe2000f8e00ff */
        /* <DEDUP_REMOVED lines=9> */
[C-C-:B0-----:R-:W-:Y:S01]  /*2100*/  IADD3 R50, -R16.reuse, 0x1, R93.reuse ;  /* 0x0000000110327810 */ /* 0x141fe20007ffe15d */
[----:B------:R-:W-:Y:S01]  /*2110*/  FMUL.FTZ R45, R57, UR7 ;  /* 0x00000007392d7c20 */ /* 0x000fe20008410000 */
[----:B------:R-:W-:Y:S01]  /*2120*/  IADD3 R93, -R16, UR51, R93 ;  /* 0x00000033105d7c10 */ /* 0x000fe2000fffe15d */
[----:B------:R-:W-:Y:S01]  /*2130*/  FMUL.FTZ R8, R32, UR7 ;  /* 0x0000000720087c20 */ /* 0x000fe20008410000 */
[----:B------:R-:W-:Y:S01]  /*2140*/  IADD3 R50, -R33, UR51, R50 ;  /* 0x0000003321327c10 */ /* 0x000fe2000fffe132 */
[----:B------:R-:W-:Y:S01]  /*2150*/  FMUL.FTZ R51, R51, UR7 ;  /* 0x0000000733337c20 */ /* 0x000fe20008410000 */
[----:B------:R-:W-:Y:S01]  /*2160*/  FMUL.FTZ R54, R54, UR7 ;  /* 0x0000000736367c20 */ /* 0x000fe20008410000 */
[----:B------:R-:W0:Y:S01]  /*2170*/  MUFU.TANH R91, R91 ;  /* 0x0000005b005b7308 */ /* 0x000e220000002400 */
[----:B------:R-:W-:Y:S01]  /*2180*/  FMUL.FTZ R43, R53, UR7 ;  /* 0x00000007352b7c20 */ /* 0x000fe20008410000 */
[----:B------:R-:W-:Y:S01]  /*2190*/  FMUL.FTZ R58, R58, UR7 ;  /* 0x000000073a3a7c20 */ /* 0x000fe20008410000 */
[----:B----4-:R-:W-:Y:S01]  /*21a0*/  VIADDMNMX R28, R28, R50, R93, PT ;  /* 0x000000321c1c7246 */ /* 0x010fe2000380015d */
        /* <DEDUP_REMOVED lines=9> */
[----:B--2---:R-:W-:Y:S01]  /*2240*/  FSEL R99, R99, -INF , P1 ;  /* 0xff80000063637808 */ /* 0x004fe20000800000 */
[----:B------:R-:W-:Y:S01]  /*2250*/  FMUL.FTZ R71, R71, UR7 ;  /* 0x0000000747477c20 */ /* 0x000fe20008410000 */
[----:B---3--:R-:W-:Y:S01]  /*2260*/  FSEL R97, R97, -INF , P2 ;  /* 0xff80000061617808 */ /* 0x008fe20001000000 */
[----:B------:R-:W2:Y:S01]  /*2270*/  MUFU.TANH R15, R15 ;  /* 0x0000000f000f7308 */ /* 0x000ea20000002400 */
        /* <DEDUP_REMOVED lines=8> */
[----:B0-----:R-:W-:Y:S01]  /*2300*/  FSEL R91, R91, -INF , P1 ;  /* 0xff8000005b5b7808 */ /* 0x001fe20000800000 */
[----:B------:R-:W-:Y:S01]  /*2310*/  FMUL.FTZ R79, R79, UR7 ;  /* 0x000000074f4f7c20 */ /* 0x000fe20008410000 */
[----:B------:R-:W-:Y:S01]  /*2320*/  FMNMX.FTZ R30, R95, R30, !PT ;  /* 0x0000001e5f1e7209 */ /* 0x000fe20007810000 */
[----:B------:R-:W-:Y:S01]  /*2330*/  FMUL.FTZ R82, R82, UR7 ;  /* 0x0000000752527c20 */ /* 0x000fe20008410000 */
[----:B------:R-:W-:Y:S01]  /*2340*/  ISETP.GT.AND P1, PT, R28, 0x11, PT ;  /* 0x000000111c00780c */ /* 0x000fe20003f24270 */
[----:B------:R-:W-:Y:S01]  /*2350*/  FMUL.FTZ R83, R83, UR7 ;  /* 0x0000000753537c20 */ /* 0x000fe20008410000 */
[----:B----4-:R-:W-:Y:S01]  /*2360*/  FSEL R89, R89, -INF , P2 ;  /* 0xff80000059597808 */ /* 0x010fe20001000000 */
        /* <DEDUP_REMOVED lines=11> */
[----:B------:R-:W-:Y:S01]  /*2420*/  FMNMX.FTZ R30, R63, R30, !PT ;  /* 0x0000001e3f1e7209 */ /* 0x000fe20007810000 */
[----:B------:R-:W-:Y:S01]  /*2430*/  FMUL.FTZ R12, R40, UR7 ;  /* 0x00000007280c7c20 */ /* 0x000fe20008410000 */
[----:B------:R-:W1:Y:S01]  /*2440*/  SHFL.IDX PT, R48, R48, RZ, 0x1c1f ;  /* 0x001c1fff30307589 */ /* 0x000e6200000e0000 */
[----:B------:R-:W-:Y:S01]  /*2450*/  FMUL.FTZ R13, R44, UR7 ;  /* 0x000000072c0d7c20 */ /* 0x000fe20008410000 */
[----:B------:R-:W-:Y:S01]  /*2460*/  FMUL.FTZ R44, R52, UR7 ;  /* 0x00000007342c7c20 */ /* 0x000fe20008410000 */
[----:B------:R-:W2:Y:S01]  /*2470*/  MUFU.TANH R24, R24 ;  /* 0x0000001800187308 */ /* 0x000ea20000002400 */
[----:B0-----:R-:W-:Y:S01]  /*2480*/  FSEL R57, R20, -INF , P1 ;  /* 0xff80000014397808 */ /* 0x001fe20000800000 */
[----:B------:R-:W-:Y:S01]  /*2490*/  @UP0 ULDC UR6, c[0x0][0x44c] ;  /* 0x0001130000060ab9 */ /* 0x000fe20000000800 */
[----:B------:R-:W-:Y:S01]  /*24a0*/  ISETP.GT.AND P1, PT, R28, 0x21, PT ;  /* 0x000000211c00780c */ /* 0x000fe20003f24270 */
[----:B------:R-:W-:Y:S01]  /*24b0*/  @UP0 ULDC UR14, c[0x0][0x450] ;  /* 0x00011400000e0ab9 */ /* 0x000fe20000000800 */
[----:B------:R-:W-:Y:S01]  /*24c0*/  UMOV UR10, UR40 ;  /* 0x00000028000a7c82 */ /* 0x000fe20008000000 */
[----:B------:R-:W-:Y:S01]  /*24d0*/  UIADD3 UR25, UR56, -0x2, URZ ;  /* 0xfffffffe38197890 */ /* 0x000fe2000fffe03f */
[----:B------:R-:W-:Y:S01]  /*24e0*/  CS2R R118, SRZ ;  /* 0x0000000000767805 */ /* 0x000fe2000001ff00 */
[----:B------:R0:W-:Y:S01]  /*24f0*/  MUFU.TANH R27, R46 ;  /* 0x0000002e001b7308 */ /* 0x0001e20000002400 */
[----:B------:R-:W-:-:S02]  /*2500*/  CS2R R116, SRZ ;  /* 0x0000000000747805 */ /* 0x000fc4000001ff00 */
[----:B------:R-:W-:Y:S02]  /*2510*/  CS2R R114, SRZ ;  /* 0x0000000000727805 */ /* 0x000fe4000001ff00 */
[----:B------:R-:W-:Y:S02]  /*2520*/  CS2R R112, SRZ ;  /* 0x0000000000707805 */ /* 0x000fe4000001ff00 */
[----:B------:R-:W-:Y:S02]  /*2530*/  CS2R R110, SRZ ;  /* 0x00000000006e7805 */ /* 0x000fe4000001ff00 */
[----:B------:R-:W-:Y:S02]  /*2540*/  CS2R R108, SRZ ;  /* 0x00000000006c7805 */ /* 0x000fe4000001ff00 */
[----:B------:R-:W-:Y:S02]  /*2550*/  CS2R R106, SRZ ;  /* 0x00000000006a7805 */ /* 0x000fe4000001ff00 */
[----:B------:R-:W-:Y:S01]  /*2560*/  CS2R R104, SRZ ;  /* 0x0000000000687805 */ /* 0x000fe2000001ff00 */
[----:B------:R3:W-:Y:S01]  /*2570*/  MUFU.TANH R33, R59 ;  /* 0x0000003b00217308 */ /* 0x0007e20000002400 */
[----:B--2---:R-:W-:Y:S01]  /*2580*/  FSEL R53, R24, -INF , P1 ;  /* 0xff80000018357808 */ /* 0x004fe20000800000 */
[----:B0-----:R-:W-:Y:S01]  /*2590*/  FMUL.FTZ R46, R56, UR7 ;  /* 0x00000007382e7c20 */ /* 0x001fe20008410000 */
[----:B------:R-:W-:Y:S01]  /*25a0*/  ISETP.GT.AND P1, PT, R28, 0x29, PT ;  /* 0x000000291c00780c */ /* 0x000fe20003f24270 */
[----:B------:R-:W-:Y:S01]  /*25b0*/  FMUL.FTZ R56, R60, UR7 ;  /* 0x000000073c387c20 */ /* 0x000fe20008410000 */
[----:B------:R-:W-:Y:S01]  /*25c0*/  FMUL.FTZ R60, R65, UR7 ;  /* 0x00000007413c7c20 */ /* 0x000fe20008410000 */
[----:B------:R-:W-:Y:S01]  /*25d0*/  FMUL.FTZ R65, R73, UR7 ;  /* 0x0000000749417c20 */ /* 0x000fe20008410000 */
[----:B-1----:R-:W-:Y:S01]  /*25e0*/  VIADDMNMX R93, R48, R50, R93, PT ;  /* 0x00000032305d7246 */ /* 0x002fe2000380015d */
[----:B------:R-:W0:Y:S01]  /*25f0*/  MUFU.TANH R47, R47 ;  /* 0x0000002f002f7308 */ /* 0x000e220000002400 */
[----:B---3--:R-:W-:-:S02]  /*2600*/  FSEL R59, R21, -INF , P2 ;  /* 0xff800000153b7808 */ /* 0x008fc40001000000 */
[----:B------:R-:W-:Y:S02]  /*2610*/  CS2R R102, SRZ ;  /* 0x0000000000667805 */ /* 0x000fe4000001ff00 */
[----:B------:R-:W-:Y:S02]  /*2620*/  ISETP.GT.AND P2, PT, R28, 0x20, PT ;  /* 0x000000201c00780c */ /* 0x000fe40003f44270 */
[----:B------:R-:W-:Y:S02]  /*2630*/  CS2R R100, SRZ ;  /* 0x0000000000647805 */ /* 0x000fe4000001ff00 */
[----:B------:R-:W-:Y:S02]  /*2640*/  FMNMX.FTZ R30, R59, R30, !PT ;  /* 0x0000001e3b1e7209 */ /* 0x000fe40007810000 */
[----:B------:R-:W-:Y:S01]  /*2650*/  ISETP.GT.AND P3, PT, R93, 0x8, PT ;  /* 0x000000085d00780c */ /* 0x000fe20003f64270 */
[----:B------:R1:W-:Y:S01]  /*2660*/  MUFU.TANH R32, R55 ;  /* 0x0000003700207308 */ /* 0x0003e20000002400 */
[----:B------:R-:W-:-:S07]  /*2670*/  FMNMX.FTZ R30, R57, R30, !PT ;  /* 0x0000001e391e7209 */ /* 0x000fce0007810000 */
[----:B------:R2:W3:Y:S01]  /*2680*/  MUFU.TANH R31, R51 ;  /* 0x00000033001f7308 */ /* 0x0004e20000002400 */
[----:B-1----:R-:W-:Y:S02]  /*2690*/  FSEL R55, R25, -INF , P2 ;  /* 0xff80000019377808 */ /* 0x002fe40001000000 */
[----:B------:R-:W-:Y:S02]  /*26a0*/  ISETP.GT.AND P2, PT, R28, 0x28, PT ;  /* 0x000000281c00780c */ /* 0x000fe40003f44270 */
[----:B------:R-:W-:Y:S02]  /*26b0*/  FMNMX.FTZ R30, R55, R30, !PT ;  /* 0x0000001e371e7209 */ /* 0x000fe40007810000 */
[----:B0-----:R-:W-:Y:S01]  /*26c0*/  FSEL R49, R47, -INF , P1 ;  /* 0xff8000002f317808 */ /* 0x001fe20000800000 */
[----:B------:R-:W0:Y:S01]  /*26d0*/  MUFU.TANH R54, R54 ;  /* 0x0000003600367308 */ /* 0x000e220000002400 */
[----:B--2---:R-:W-:Y:S02]  /*26e0*/  FSEL R51, R27, -INF , P2 ;  /* 0xff8000001b337808 */ /* 0x004fe40001000000 */
[----:B------:R-:W-:-:S02]  /*26f0*/  FMNMX.FTZ R30, R53, R30, !PT ;  /* 0x0000001e351e7209 */ /* 0x000fc40007810000 */
[C---:B------:R-:W-:Y:S02]  /*2700*/  ISETP.GT.AND P2, PT, R28.reuse, 0x30, PT ;  /* 0x000000301c00780c */ /* 0x040fe40003f44270 */
[----:B------:R-:W-:Y:S01]  /*2710*/  FMNMX.FTZ R30, R51, R30, !PT ;  /* 0x0000001e331e7209 */ /* 0x000fe20007810000 */
[----:B------:R-:W1:Y:S01]  /*2720*/  MUFU.TANH R58, R58 ;  /* 0x0000003a003a7308 */ /* 0x000e620000002400 */
[C---:B------:R-:W-:Y:S02]  /*2730*/  ISETP.GT.AND P1, PT, R28.reuse, 0x31, PT ;  /* 0x000000311c00780c */ /* 0x040fe40003f24270 */
[----:B------:R-:W-:Y:S02]  /*2740*/  FSEL R47, R29, -INF , P2 ;  /* 0xff8000001d2f7808 */ /* 0x000fe40001000000 */
[----:B------:R-:W-:Y:S02]  /*2750*/  FMNMX.FTZ R30, R49, R30, !PT ;  /* 0x0000001e311e7209 */ /* 0x000fe40007810000 */
[----:B------:R-:W-:Y:S01]  /*2760*/  ISETP.GT.AND P2, PT, R28, 0x38, PT ;  /* 0x000000381c00780c */ /* 0x000fe20003f44270 */
[----:B------:R-:W2:Y:S01]  /*2770*/  MUFU.TANH R62, R62 ;  /* 0x0000003e003e7308 */ /* 0x000ea20000002400 */
[----:B---3--:R-:W-:-:S02]  /*2780*/  FSEL R25, R31, -INF , P1 ;  /* 0xff8000001f197808 */ /* 0x008fc40000800000 */
[----:B------:R-:W-:Y:S02]  /*2790*/  FMNMX.FTZ R30, R47, R30, !PT ;  /* 0x0000001e2f1e7209 */ /* 0x000fe40007810000 */
[----:B------:R-:W-:Y:S02]  /*27a0*/  ISETP.GT.AND P1, PT, R28, 0x39, PT ;  /* 0x000000391c00780c */ /* 0x000fe40003f24270 */
[----:B0-----:R-:W-:Y:S01]  /*27b0*/  FSEL R24, R54, -INF , P2 ;  /* 0xff80000036187808 */ /* 0x001fe20001000000 */
[----:B------:R0:W3:Y:S01]  /*27c0*/  MUFU.TANH R34, R26 ;  /* 0x0000001a00227308 */ /* 0x0000e20000002400 */
[----:B------:R-:W-:Y:S02]  /*27d0*/  FMNMX.FTZ R21, R25, R30, !PT ;  /* 0x0000001e19157209 */ /* 0x000fe40007810000 */
[----:B------:R-:W-:Y:S02]  /*27e0*/  ISETP.GT.AND P2, PT, R28, 0x40, PT ;  /* 0x000000401c00780c */ /* 0x000fe40003f44270 */
[----:B------:R-:W-:-:S02]  /*27f0*/  FSEL R15, R32, -INF , P1 ;  /* 0xff800000200f7808 */ /* 0x000fc40000800000 */
[----:B------:R-:W-:Y:S01]  /*2800*/  FMNMX.FTZ R20, R24, R21, !PT ;  /* 0x0000001518147209 */ /* 0x000fe20007810000 */
[----:B------:R-:W4:Y:S01]  /*2810*/  MUFU.TANH R66, R66 ;  /* 0x0000004200427308 */ /* 0x000f220000002400 */
[----:B------:R-:W-:Y:S02]  /*2820*/  ISETP.GT.AND P1, PT, R28, 0x41, PT ;  /* 0x000000411c00780c */ /* 0x000fe40003f24270 */
[----:B-1----:R-:W-:Y:S01]  /*2830*/  FSEL R21, R58, -INF , P2 ;  /* 0xff8000003a157808 */ /* 0x002fe20001000000 */
[----:B------:R-:W-:Y:S01]  /*2840*/  FMUL.FTZ R58, R61, UR7 ;  /* 0x000000073d3a7c20 */ /* 0x000fe20008410000 */
[----:B0-----:R-:W-:Y:S01]  /*2850*/  FMNMX.FTZ R26, R15, R20, !PT ;  /* 0x000000140f1a7209 */ /* 0x001fe20007810000 */
[----:B------:R-:W-:Y:S01]  /*2860*/  FMUL.FTZ R61, R64, UR7 ;  /* 0x00000007403d7c20 */ /* 0x000fe20008410000 */
[C---:B------:R-:W-:Y:S01]  /*2870*/  ISETP.GT.AND P2, PT, R28.reuse, 0x48, PT ;  /* 0x000000481c00780c */ /* 0x040fe20003f44270 */
[----:B------:R-:W0:Y:S01]  /*2880*/  MUFU.TANH R67, R67 ;  /* 0x0000004300437308 */ /* 0x000e220000002400 */
[----:B------:R-:W-:Y:S01]  /*2890*/  FSEL R20, R33, -INF , P1 ;  /* 0xff80000021147808 */ /* 0x000fe20000800000 */
[----:B------:R-:W-:Y:S01]  /*28a0*/  FMUL.FTZ R64, R69, UR7 ;  /* 0x0000000745407c20 */ /* 0x000fe20008410000 */
[----:B------:R-:W-:Y:S01]  /*28b0*/  FMNMX.FTZ R27, R21, R26, !PT ;  /* 0x0000001a151b7209 */ /* 0x000fe20007810000 */
[----:B------:R-:W-:Y:S01]  /*28c0*/  FMUL.FTZ R69, R77, UR7 ;  /* 0x000000074d457c20 */ /* 0x000fe20008410000 */
[----:B------:R-:W-:-:S02]  /*28d0*/  ISETP.GT.AND P1, PT, R28, 0x49, PT ;  /* 0x000000491c00780c */ /* 0x000fc40003f24270 */
[----:B--2---:R-:W-:Y:S01]  /*28e0*/  FSEL R26, R62, -INF , P2 ;  /* 0xff8000003e1a7808 */ /* 0x004fe20001000000 */
[----:B------:R-:W1:Y:S01]  /*28f0*/  MUFU.TANH R70, R70 ;  /* 0x0000004600467308 */ /* 0x000e620000002400 */
[----:B------:R-:W-:Y:S01]  /*2900*/  FMNMX.FTZ R29, R20, R27, !PT ;  /* 0x0000001b141d7209 */ /* 0x000fe20007810000 */
[----:B------:R-:W-:Y:S01]  /*2910*/  FMUL.FTZ R62, R68, UR7 ;  /* 0x00000007443e7c20 */ /* 0x000fe20008410000 */
[----:B------:R-:W-:Y:S01]  /*2920*/  ISETP.GT.AND P2, PT, R28, 0x50, PT ;  /* 0x000000501c00780c */ /* 0x000fe20003f44270 */
[----:B------:R-:W-:Y:S01]  /*2930*/  FMUL.FTZ R68, R76, UR7 ;  /* 0x000000074c447c20 */ /* 0x000fe20008410000 */
[----:B---3--:R-:W-:Y:S02]  /*2940*/  FSEL R27, R34, -INF , P1 ;  /* 0xff800000221b7808 */ /* 0x008fe40000800000 */
[----:B------:R-:W-:Y:S01]  /*2950*/  FMNMX.FTZ R30, R26, R29, !PT ;  /* 0x0000001d1a1e7209 */ /* 0x000fe20007810000 */
[----:B------:R-:W2:Y:S01]  /*2960*/  MUFU.TANH R71, R71 ;  /* 0x0000004700477308 */ /* 0x000ea20000002400 */
[----:B------:R-:W-:-:S02]  /*2970*/  ISETP.GT.AND P1, PT, R28, 0x51, PT ;  /* 0x000000511c00780c */ /* 0x000fc40003f24270 */
[----:B----4-:R-:W-:Y:S02]  /*2980*/  FSEL R29, R66, -INF , P2 ;  /* 0xff800000421d7808 */ /* 0x010fe40001000000 */
[----:B------:R-:W-:Y:S02]  /*2990*/  FMNMX.FTZ R32, R27, R30, !PT ;  /* 0x0000001e1b207209 */ /* 0x000fe40007810000 */
[C---:B------:R-:W-:Y:S01]  /*29a0*/  ISETP.GT.AND P2, PT, R28.reuse, 0x58, PT ;  /* 0x000000581c00780c */ /* 0x040fe20003f44270 */
[----:B------:R-:W3:Y:S01]  /*29b0*/  MUFU.TANH R74, R74 ;  /* 0x0000004a004a7308 */ /* 0x000ee20000002400 */
[----:B0-----:R-:W-:Y:S02]  /*29c0*/  FSEL R30, R67, -INF , P1 ;  /* 0xff800000431e7808 */ /* 0x001fe40000800000 */
[----:B------:R-:W-:Y:S02]  /*29d0*/  FMNMX.FTZ R33, R29, R32, !PT ;  /* 0x000000201d217209 */ /* 0x000fe40007810000 */
[----:B------:R-:W-:-:S02]  /*29e0*/  ISETP.GT.AND P1, PT, R28, 0x59, PT ;  /* 0x000000591c00780c */ /* 0x000fc40003f24270 */
[----:B-1----:R-:W-:Y:S01]  /*29f0*/  FSEL R31, R70, -INF , P2 ;  /* 0xff800000461f7808 */ /* 0x002fe20001000000 */
[----:B------:R-:W0:Y:S01]  /*2a00*/  MUFU.TANH R75, R75 ;  /* 0x0000004b004b7308 */ /* 0x000e220000002400 */
[----:B------:R-:W-:Y:S02]  /*2a10*/  FMNMX.FTZ R34, R30, R33, !PT ;  /* 0x000000211e227209 */ /* 0x000fe40007810000 */
[C---:B------:R-:W-:Y:S02]  /*2a20*/  ISETP.GT.AND P2, PT, R28.reuse, 0x60, PT ;  /* 0x000000601c00780c */ /* 0x040fe40003f44270 */
[----:B--2---:R-:W-:Y:S02]  /*2a30*/  FSEL R32, R71, -INF , P1 ;  /* 0xff80000047207808 */ /* 0x004fe40000800000 */
[----:B------:R-:W-:Y:S01]  /*2a40*/  FMNMX.FTZ R35, R31, R34, !PT ;  /* 0x000000221f237209 */ /* 0x000fe20007810000 */
[----:B------:R-:W1:Y:S01]  /*2a50*/  MUFU.TANH R78, R78 ;  /* 0x0000004e004e7308 */ /* 0x000e620000002400 */
[----:B------:R-:W-:-:S02]  /*2a60*/  ISETP.GT.AND P1, PT, R28, 0x61, PT ;  /* 0x000000611c00780c */ /* 0x000fc40003f24270 */
[----:B---3--:R-:W-:Y:S01]  /*2a70*/  FSEL R33, R74, -INF , P2 ;  /* 0xff8000004a217808 */ /* 0x008fe20001000000 */
[----:B------:R-:W-:Y:S01]  /*2a80*/  FMUL.FTZ R74, R84, UR7 ;  /* 0x00000007544a7c20 */ /* 0x000fe20008410000 */
[----:B------:R-:W-:Y:S02]  /*2a90*/  FMNMX.FTZ R36, R32, R35, !PT ;  /* 0x0000002320247209 */ /* 0x000fe40007810000 */
        /* <DEDUP_REMOVED lines=26> */
[----:B------:R-:W1:Y:S01]  /*2c40*/  MUFU.TANH R2, R2 ;  /* 0x0000000200027308 */ /* 0x000e620000002400 */
[----:B0-----:R-:W-:-:S04]  /*2c50*/  FSEL R40, R87, -INF , P1 ;  /* 0xff80000057287808 */ /* 0x001fc80000800000 */
[----:B------:R-:W-:Y:S01]  /*2c60*/  FMNMX.FTZ R28, R40, R67, !PT ;  /* 0x00000043281c7209 */ /* 0x000fe20007810000 */
[----:B------:R-:W-:Y:S01]  /*2c70*/  FMUL.FTZ R67, R72, UR7 ;  /* 0x0000000748437c20 */ /* 0x000fe20008410000 */
[----:B------:R-:W-:Y:S01]  /*2c80*/  FMUL.FTZ R72, R81, UR7 ;  /* 0x0000000751487c20 */ /* 0x000fe20008410000 */
[----:B------:R-:W0:Y:S02]  /*2c90*/  MUFU.TANH R6, R6 ;  /* 0x0000000600067308 */ /* 0x000e240000002400 */
[----:B------:R-:W2:Y:S06]  /*2ca0*/  SHFL.BFLY PT, R71, R28, 0x2, 0x1f ;  /* 0x0c401f001c477f89 */ /* 0x000eac00000e0000 */
[----:B------:R-:W-:Y:S01]  /*2cb0*/  MUFU.TANH R4, R4 ;  /* 0x0000000400047308 */ /* 0x000fe20000002400 */
[----:B-1----:R-:W-:-:S02]  /*2cc0*/  FSEL R50, R2, -INF , P2 ;  /* 0xff80000002327808 */ /* 0x002fc40001000000 */
[----:B------:R-:W-:-:S05]  /*2cd0*/  ISETP.GT.AND P2, PT, R93, 0x10, PT ;  /* 0x000000105d00780c */ /* 0x000fca0003f44270 */
[----:B------:R-:W1:Y:S01]  /*2ce0*/  MUFU.TANH R8, R8 ;  /* 0x0000000800087308 */ /* 0x000e620000002400 */
[----:B0-----:R-:W-:-:S07]  /*2cf0*/  FSEL R48, R6, -INF , P3 ;  /* 0xff80000006307808 */ /* 0x001fce0001800000 */
[----:B------:R-:W-:Y:S01]  /*2d00*/  MUFU.TANH R5, R5 ;  /* 0x0000000500057308 */ /* 0x000fe20000002400 */
[----:B--2---:R-:W-:Y:S01]  /*2d10*/  FMNMX.FTZ R42, R28, R71, !PT ;  /* 0x000000471c2a7209 */ /* 0x004fe20007810000 */
[----:B------:R-:W-:-:S04]  /*2d20*/  FMUL.FTZ R71, R80, UR7 ;  /* 0x0000000750477c20 */ /* 0x000fc80008410000 */
[----:B------:R-:W0:Y:S02]  /*2d30*/  SHFL.BFLY PT, R73, R42, 0x1, 0x1f ;  /* 0x0c201f002a497f89 */ /* 0x000e2400000e0000 */
[----:B------:R-:W2:Y:S01]  /*2d40*/  MUFU.TANH R9, R9 ;  /* 0x0000000900097308 */ /* 0x000ea20000002400 */
[----:B-1----:R-:W-:Y:S02]  /*2d50*/  FSEL R54, R8, -INF , P2 ;  /* 0xff80000008367808 */ /* 0x002fe40001000000 */
[----:B------:R-:W-:-:S05]  /*2d60*/  ISETP.GT.AND P2, PT, R93, 0x18, PT ;  /* 0x000000185d00780c */ /* 0x000fca0003f44270 */
[----:B------:R-:W-:Y:S08]  /*2d70*/  MUFU.TANH R7, R7 ;  /* 0x0000000700077308 */ /* 0x000ff00000002400 */
[----:B------:R-:W1:Y:S01]  /*2d80*/  MUFU.TANH R12, R12 ;  /* 0x0000000c000c7308 */ /* 0x000e620000002400 */
[----:B--2---:R-:W-:Y:S02]  /*2d90*/  FSEL R9, R9, -INF , P2 ;  /* 0xff80000009097808 */ /* 0x004fe40001000000 */
[----:B------:R-:W-:-:S02]  /*2da0*/  ISETP.GT.AND P2, PT, R93, 0x20, PT ;  /* 0x000000205d00780c */ /* 0x000fc40003f44270 */
[----:B0-----:R-:W-:-:S03]  /*2db0*/  FMNMX.FTZ R28, R42, R73, !PT ;  /* 0x000000492a1c7209 */ /* 0x001fc60007810000 */
[----:B------:R-:W0:Y:S01]  /*2dc0*/  MUFU.TANH R10, R10 ;  /* 0x0000000a000a7308 */ /* 0x000e220000002400 */
[----:B------:R-:W-:Y:S01]  /*2dd0*/  FMUL.FTZ R73, R85, UR7 ;  /* 0x0000000755497c20 */ /* 0x000fe20008410000 */
[----:B------:R-:W-:Y:S01]  /*2de0*/  UIMAD.WIDE.U32 UR6, UR40, UR6, URZ ;  /* 0x00000006280672a5 */ /* 0x000fe2000f8e003f */
[C---:B------:R-:W-:Y:S01]  /*2df0*/  FSETP.NEU.FTZ.AND P1, PT, R28.reuse, -INF , PT ;  /* 0xff8000001c00780b */ /* 0x040fe20003f3d000 */
[----:B------:R-:W-:Y:S01]  /*2e00*/  FMUL.FTZ R42, R28, UR21 ;  /* 0x000000151c2a7c20 */ /* 0x000fe20008410000 */
[----:B------:R-:W-:Y:S02]  /*2e10*/  UIADD3 UR6, UR11, 0x16840, URZ ;  /* 0x000168400b067890 */ /* 0x000fe4000fffe03f */
[----:B------:R-:W-:Y:S01]  /*2e20*/  @UP0 USHF.R.U32.HI UR10, URZ, UR14, UR7 ;  /* 0x0000000e3f0a0299 */ /* 0x000fe20008011607 */
[----:B------:R-:W2:Y:S01]  /*2e30*/  MUFU.TANH R13, R13 ;  /* 0x0000000d000d7308 */ /* 0x000ea20000002400 */
[----:B------:R-:W-:Y:S01]  /*2e40*/  FSEL R42, R42, RZ, P1 ;  /* 0x000000ff2a2a7208 */ /* 0x000fe20000800000 */
[----:B------:R-:W-:Y:S01]  /*2e50*/  UPRMT UR6, UR43, 0x654, UR6 ;  /* 0x000006542b067896 */ /* 0x000fe20008000006 */
[----:B------:R-:W-:Y:S01]  /*2e60*/  ISETP.GT.AND P1, PT, R93, RZ, PT ;  /* 0x000000ff5d00720c */ /* 0x000fe20003f24270 */
[----:B------:R-:W-:Y:S01]  /*2e70*/  UIADD3 UR7, UR10, UR51, -UR52 ;  /* 0x000000330a077290 */ /* 0x000fe2000fffe834 */
[----:B-1----:R-:W-:Y:S01]  /*2e80*/  FSEL R66, R12, -INF , P2 ;  /* 0xff8000000c427808 */ /* 0x002fe20001000000 */
[--C-:B------:R-:W-:Y:S01]  /*2e90*/  FFMA.FTZ R12, R57, UR21, -R42.reuse ;  /* 0x00000015390c7c23 */ /* 0x100fe2000801082a */
[----:B------:R-:W-:Y:S01]  /*2ea0*/  FSEL R3, R3, -INF , P1 ;  /* 0xff80000003037808 */ /* 0x000fe20000800000 */
[----:B------:R-:W1:Y:S01]  /*2eb0*/  MUFU.TANH R11, R11 ;  /* 0x0000000b000b7308 */ /* 0x000e620000002400 */
[----:B------:R-:W-:Y:S01]  /*2ec0*/  ISETP.GT.AND P1, PT, R93, 0x9, PT ;  /* 0x000000095d00780c */ /* 0x000fe20003f24270 */
[--C-:B------:R-:W-:Y:S01]  /*2ed0*/  FFMA.FTZ R141, R55, UR21, -R42.reuse ;  /* 0x00000015378d7c23 */ /* 0x100fe2000801082a */
[----:B------:R-:W-:Y:S01]  /*2ee0*/  FMNMX.FTZ R75, R3, R50, !PT ;  /* 0x00000032034b7209 */ /* 0x000fe20007810000 */
[--C-:B------:R-:W-:Y:S01]  /*2ef0*/  FFMA.FTZ R137, R47, UR21, -R42.reuse ;  /* 0x000000152f897c23 */ /* 0x100fe2000801082a */
[----:B------:R-:W-:Y:S01]  /*2f00*/  FSEL R52, R4, -INF , P1 ;  /* 0xff80000004347808 */ /* 0x000fe20000800000 */
[--C-:B------:R-:W-:Y:S01]  /*2f10*/  FFMA.FTZ R47, R25, UR21, -R42.reuse ;  /* 0x00000015192f7c23 */ /* 0x100fe2000801082a */
[----:B------:R-:W-:Y:S01]  /*2f20*/  FMNMX.FTZ R75, R48, R75, !PT ;  /* 0x0000004b304b7209 */ /* 0x000fe20007810000 */
[----:B------:R-:W3:Y:S01]  /*2f30*/  MUFU.TANH R41, R41 ;  /* 0x0000002900297308 */ /* 0x000ee20000002400 */
[----:B------:R-:W-:Y:S01]  /*2f40*/  ISETP.GT.AND P1, PT, R93, 0x11, PT ;  /* 0x000000115d00780c */ /* 0x000fe20003f24270 */
[--C-:B------:R-:W-:Y:S01]  /*2f50*/  FFMA.FTZ R139, R24, UR21, -R42.reuse ;  /* 0x00000015188b7c23 */ /* 0x100fe2000801082a */
[----:B------:R-:W-:Y:S01]  /*2f60*/  FMNMX.FTZ R75, R52, R75, !PT ;  /* 0x0000004b344b7209 */ /* 0x000fe20007810000 */
[--C-:B------:R-:W-:Y:S01]  /*2f70*/  FFMA.FTZ R135, R26, UR21, -R42.reuse ;  /* 0x000000151a877c23 */ /* 0x100fe2000801082a */
[----:B------:R-:W-:Y:S01]  /*2f80*/  FSEL R5, R5, -INF , P1 ;  /* 0xff80000005057808 */ /* 0x000fe20000800000 */
[--C-:B------:R-:W-:Y:S01]  /*2f90*/  FFMA.FTZ R26, R30, UR21, -R42.reuse ;  /* 0x000000151e1a7c23 */ /* 0x100fe2000801082a */
[----:B------:R-:W-:Y:S01]  /*2fa0*/  FMNMX.FTZ R6, R54, R75, !PT ;  /* 0x0000004b36067209 */ /* 0x000fe20007810000 */
[----:B------:R-:W4:Y:S01]  /*2fb0*/  MUFU.TANH R14, R14 ;  /* 0x0000000e000e7308 */ /* 0x000f220000002400 */
[----:B------:R-:W-:Y:S01]  /*2fc0*/  ISETP.GT.AND P1, PT, R93, 0x19, PT ;  /* 0x000000195d00780c */ /* 0x000fe20003f24270 */
[--C-:B------:R-:W-:Y:S01]  /*2fd0*/  FFMA.FTZ R30, R34, UR21, -R42.reuse ;  /* 0x00000015221e7c23 */ /* 0x100fe2000801082a */
[----:B------:R-:W-:Y:S01]  /*2fe0*/  FMNMX.FTZ R6, R5, R6, !PT ;  /* 0x0000000605067209 */ /* 0x000fe20007810000 */
[--C-:B------:R-:W-:Y:S01]  /*2ff0*/  FFMA.FTZ R34, R38, UR21, -R42.reuse ;  /* 0x0000001526227c23 */ /* 0x100fe2000801082a */
[----:B------:R-:W-:Y:S01]  /*3000*/  FSEL R7, R7, -INF , P1 ;  /* 0xff80000007077808 */ /* 0x000fe20000800000 */
[--C-:B------:R-:W-:Y:S01]  /*3010*/  FFMA.FTZ R149, R99, UR21, -R42.reuse ;  /* 0x0000001563957c23 */ /* 0x100fe2000801082a */
[----:B------:R-:W-:Y:S01]  /*3020*/  FMNMX.FTZ R6, R9, R6, !PT ;  /* 0x0000000609067209 */ /* 0x000fe20007810000 */
[----:B------:R-:W5:Y:S01]  /*3030*/  MUFU.TANH R44, R44 ;  /* 0x0000002c002c7308 */ /* 0x000f620000002400 */
[----:B------:R-:W-:Y:S01]  /*3040*/  ISETP.GT.AND P1, PT, R93, 0x21, PT ;  /* 0x000000215d00780c */ /* 0x000fe20003f24270 */
        /* <DEDUP_REMOVED lines=29> */
[----:B----4-:R-:W-:Y:S01]  /*3220*/  FSEL R14, R14, -INF , P1 ;  /* 0xff8000000e0e7808 */ /* 0x010fe20000800000 */
[----:B------:R-:W3:Y:S01]  /*3230*/  MUFU.TANH R56, R56 ;  /* 0x0000003800387308 */ /* 0x000ee20000002400 */
[----:B------:R-:W-:Y:S01]  /*3240*/  FMNMX.FTZ R57, R41, R8, !PT ;  /* 0x0000000829397209 */ /* 0x000fe20007810000 */
[--C-:B------:R-:W-:Y:S01]  /*3250*/  FFMA.FTZ R129, R29, UR21, -R42.reuse ;  /* 0x000000151d817c23 */ /* 0x100fe2000801082a */
[----:B------:R-:W-:Y:S01]  /*3260*/  ISETP.GT.AND P1, PT, R93, 0x39, PT ;  /* 0x000000395d00780c */ /* 0x000fe20003f24270 */
[--C-:B------:R-:W-:Y:S01]  /*3270*/  FFMA.FTZ R32, R32, UR21, -R42.reuse ;  /* 0x0000001520207c23 */ /* 0x100fe2000801082a */
[----:B-----5:R-:W-:Y:S01]  /*3280*/  FSEL R44, R44, -INF , P2 ;  /* 0xff8000002c2c7808 */ /* 0x020fe20001000000 */
[--C-:B------:R-:W-:Y:S01]  /*3290*/  FFMA.FTZ R36, R37, UR21, -R42.reuse ;  /* 0x0000001525247c23 */ /* 0x100fe2000801082a */
[----:B------:R-:W-:Y:S01]  /*32a0*/  FMNMX.FTZ R57, R14, R57, !PT ;  /* 0x000000390e397209 */ /* 0x000fe20007810000 */
[----:B------:R-:W4:Y:S01]  /*32b0*/  MUFU.TANH R58, R58 ;  /* 0x0000003a003a7308 */ /* 0x000f220000002400 */
[----:B------:R-:W-:Y:S01]  /*32c0*/  ISETP.GT.AND P2, PT, R93, 0x40, PT ;  /* 0x000000405d00780c */ /* 0x000fe20003f44270 */
[--C-:B------:R-:W-:Y:S01]  /*32d0*/  FFMA.FTZ R123, R39, UR21, -R42.reuse ;  /* 0x00000015277b7c23 */ /* 0x100fe2000801082a */
[----:B0-----:R-:W-:Y:S01]  /*32e0*/  FSEL R43, R43, -INF , P1 ;  /* 0xff8000002b2b7808 */ /* 0x001fe20000800000 */
[--C-:B------:R-:W-:Y:S01]  /*32f0*/  FFMA.FTZ R40, R40, UR21, -R42.reuse ;  /* 0x0000001528287c23 */ /* 0x100fe2000801082a */
[----:B------:R-:W-:Y:S01]  /*3300*/  FMNMX.FTZ R10, R44, R57, !PT ;  /* 0x000000392c0a7209 */ /* 0x000fe20007810000 */
[----:B------:R-:W-:Y:S01]  /*3310*/  USHF.R.S32.HI UR10, URZ, 0x1f, UR7 ;  /* 0x0000001f3f0a7899 */ /* 0x000fe20008011407 */
[----:B------:R-:W-:Y:S01]  /*3320*/  ISETP.GT.AND P1, PT, R93, 0x41, PT ;  /* 0x000000415d00780c */ /* 0x000fe20003f24270 */
[----:B------:R-:W0:Y:S01]  /*3330*/  MUFU.TANH R61, R61 ;  /* 0x0000003d003d7308 */ /* 0x000e220000002400 */
[----:B--2---:R-:W-:Y:S01]  /*3340*/  FSEL R55, R46, -INF , P2 ;  /* 0xff8000002e377808 */ /* 0x004fe20001000000 */
[----:B------:R-:W-:Y:S01]  /*3350*/  FFMA.FTZ R46, R53, UR21, -R42 ;  /* 0x00000015352e7c23 */ /* 0x000fe2000801082a */
[----:B------:R-:W-:Y:S01]  /*3360*/  FMNMX.FTZ R10, R43, R10, !PT ;  /* 0x0000000a2b0a7209 */ /* 0x000fe20007810000 */
[----:B------:R-:W-:Y:S01]  /*3370*/  ULEA.HI UR10, UR10, UR7, URZ, 0x7 ;  /* 0x000000070a0a7291 */ /* 0x000fe2000f8f383f */
[----:B------:R-:W-:Y:S01]  /*3380*/  ISETP.GT.AND P2, PT, R93, 0x48, PT ;  /* 0x000000485d00780c */ /* 0x000fe20003f44270 */
[----:B------:R-:W-:Y:S01]  /*3390*/  SYNCS.ARRIVE.TRANS64.RED.A1T0 RZ, [UR6], RZ ;  /* 0x000000ffffff79a7 */ /* 0x000fe20008100406 */
[----:B-1----:R-:W-:Y:S01]  /*33a0*/  FSEL R45, R45, -INF , P1 ;  /* 0xff8000002d2d7808 */ /* 0x002fe20000800000 */
[----:B------:R-:W1:Y:S01]  /*33b0*/  MUFU.TANH R60, R60 ;  /* 0x0000003c003c7308 */ /* 0x000e620000002400 */
[----:B------:R-:W-:Y:S01]  /*33c0*/  ISETP.GT.AND P1, PT, R93, 0x49, PT ;  /* 0x000000495d00780c */ /* 0x000fe20003f24270 */
[----:B------:R-:W-:Y:S01]  /*33d0*/  USHF.R.S32.HI UR10, URZ, 0x7, UR10 ;  /* 0x000000073f0a7899 */ /* 0x000fe2000801140a */
[----:B---3--:R-:W-:-:S02]  /*33e0*/  FSEL R56, R56, -INF , P2 ;  /* 0xff80000038387808 */ /* 0x008fc40001000000 */
[----:B------:R-:W-:Y:S02]  /*33f0*/  CS2R R98, SRZ ;  /* 0x0000000000627805 */ /* 0x000fe4000001ff00 */
[C---:B------:R-:W-:Y:S01]  /*3400*/  ISETP.GT.AND P2, PT, R93.reuse, 0x50, PT ;  /* 0x000000505d00780c */ /* 0x040fe20003f44270 */
[----:B------:R-:W-:Y:S01]  /*3410*/  UISETP.LT.AND UP0, UPT, UR42, UR10, UPT ;  /* 0x0000000a2a00728c */ /* 0x000fe2000bf01270 */
[----:B----4-:R-:W-:Y:S01]  /*3420*/  FSEL R58, R58, -INF , P1 ;  /* 0xff8000003a3a7808 */ /* 0x010fe20000800000 */
[----:B------:R2:W-:Y:S01]  /*3430*/  MUFU.EX2 R8, R12 ;  /* 0x0000000c00087308 */ /* 0x0005e20000000800 */
[----:B------:R-:W-:Y:S01]  /*3440*/  ISETP.GT.AND P1, PT, R93, 0x51, PT ;  /* 0x000000515d00780c */ /* 0x000fe20003f24270 */
[----:B------:R-:W-:Y:S01]  /*3450*/  USEL UR23, UR42, UR10, !UP0 ;  /* 0x0000000a2a177287 */ /* 0x000fe2000c000000 */
[----:B0-----:R-:W-:Y:S02]  /*3460*/  FSEL R61, R61, -INF , P2 ;  /* 0xff8000003d3d7808 */ /* 0x001fe40001000000 */
[----:B------:R-:W-:-:S02]  /*3470*/  CS2R R94, SRZ ;  /* 0x00000000005e7805 */ /* 0x000fc4000001ff00 */
[----:B------:R-:W-:Y:S01]  /*3480*/  ISETP.GT.AND P2, PT, R93, 0x58, PT ;  /* 0x000000585d00780c */ /* 0x000fe20003f44270 */
[----:B------:R-:W-:Y:S01]  /*3490*/  UISETP.GE.AND UP0, UPT, UR25, UR23, UPT ;  /* 0x000000171900728c */ /* 0x000fe2000bf06270 */
[----:B------:R-:W-:Y:S01]  /*34a0*/  CS2R R90, SRZ ;  /* 0x00000000005a7805 */ /* 0x000fe2000001ff00 */
[----:B------:R-:W0:Y:S01]  /*34b0*/  MUFU.TANH R62, R62 ;  /* 0x0000003e003e7308 */ /* 0x000e220000002400 */
[----:B--2---:R-:W-:Y:S02]  /*34c0*/  FMNMX.FTZ R12, R55, R10, !PT ;  /* 0x0000000a370c7209 */ /* 0x004fe40007810000 */
[----:B------:R-:W-:Y:S02]  /*34d0*/  CS2R R88, SRZ ;  /* 0x0000000000587805 */ /* 0x000fe4000001ff00 */
[----:B-1----:R-:W-:Y:S02]  /*34e0*/  FSEL R60, R60, -INF , P1 ;  /* 0xff8000003c3c7808 */ /* 0x002fe40000800000 */
[----:B------:R-:W-:-:S02]  /*34f0*/  FMNMX.FTZ R53, R45, R12, !PT ;  /* 0x0000000c2d357209 */ /* 0x000fc40007810000 */
[----:B------:R-:W-:Y:S01]  /*3500*/  ISETP.GT.AND P1, PT, R93, 0x59, PT ;  /* 0x000000595d00780c */ /* 0x000fe20003f24270 */
[----:B------:R-:W1:Y:S01]  /*3510*/  MUFU.TANH R64, R64 ;  /* 0x0000004000407308 */ /* 0x000e620000002400 */
[----:B------:R-:W-:-:S04]  /*3520*/  FMNMX.FTZ R53, R56, R53, !PT ;  /* 0x0000003538357209 */ /* 0x000fc80007810000 */
[----:B------:R-:W-:-:S03]  /*3530*/  FMNMX.FTZ R12, R58, R53, !PT ;  /* 0x000000353a0c7209 */ /* 0x000fc60007810000 */
[----:B------:R-:W2:Y:S01]  /*3540*/  MUFU.TANH R67, R67 ;  /* 0x0000004300437308 */ /* 0x000ea20000002400 */
[----:B0-----:R-:W-:Y:S02]  /*3550*/  FSEL R62, R62, -INF , P2 ;  /* 0xff8000003e3e7808 */ /* 0x001fe40001000000 */
[----:B------:R-:W-:-:S05]  /*3560*/  ISETP.GT.AND P2, PT, R93, 0x60, PT ;  /* 0x000000605d00780c */ /* 0x000fca0003f44270 */
[----:B------:R0:W-:Y:S01]  /*3570*/  MUFU.EX2 R10, R46 ;  /* 0x0000002e000a7308 */ /* 0x0001e20000000800 */
[----:B-1----:R-:W-:Y:S02]  /*3580*/  FSEL R64, R64, -INF , P1 ;  /* 0xff80000040407808 */ /* 0x002fe40000800000 */
[----:B------:R-:W-:-:S05]  /*3590*/  ISETP.GT.AND P1, PT, R93, 0x61, PT ;  /* 0x000000615d00780c */ /* 0x000fca0003f24270 */
[----:B------:R-:W1:Y:S01]  /*35a0*/  MUFU.TANH R65, R65 ;  /* 0x0000004100417308 */ /* 0x000e620000002400 */
[----:B0-----:R-:W-:Y:S01]  /*35b0*/  FFMA.FTZ R46, R49, UR21, -R42 ;  /* 0x00000015312e7c23 */ /* 0x001fe2000801082a */
[----:B------:R-:W-:Y:S02]  /*35c0*/  FMNMX.FTZ R49, R61, R12, !PT ;  /* 0x0000000c3d317209 */ /* 0x000fe40007810000 */
[----:B--2---:R-:W-:Y:S02]  /*35d0*/  FSEL R67, R67, -INF , P2 ;  /* 0xff80000043437808 */ /* 0x004fe40001000000 */
[----:B------:R-:W-:Y:S02]  /*35e0*/  FMNMX.FTZ R49, R60, R49, !PT ;  /* 0x000000313c317209 */ /* 0x000fe40007810000 */
[----:B------:R-:W0:Y:S01]  /*35f0*/  MUFU.TANH R68, R68 ;  /* 0x0000004400447308 */ /* 0x000e220000002400 */
[----:B------:R-:W-:Y:S02]  /*3600*/  ISETP.GT.AND P2, PT, R93, 0x68, PT ;  /* 0x000000685d00780c */ /* 0x000fe40003f44270 */
[----:B------:R-:W-:-:S04]  /*3610*/  FMNMX.FTZ R49, R62, R49, !PT ;  /* 0x000000313e317209 */ /* 0x000fc80007810000 */
[----:B------:R-:W-:Y:S01]  /*3620*/  FMNMX.FTZ R12, R64, R49, !PT ;  /* 0x00000031400c7209 */ /* 0x000fe20007810000 */
[----:B------:R-:W2:Y:S01]  /*3630*/  MUFU.TANH R69, R69 ;  /* 0x0000004500457308 */ /* 0x000ea20000002400 */
[----:B-1----:R-:W-:Y:S02]  /*3640*/  FSEL R65, R65, -INF , P1 ;  /* 0xff80000041417808 */ /* 0x002fe40000800000 */
[----:B------:R-:W-:Y:S02]  /*3650*/  FMNMX.FTZ R76, R67, R12, !PT ;  /* 0x0000000c434c7209 */ /* 0x000fe40007810000 */
[----:B------:R-:W-:Y:S02]  /*3660*/  ISETP.GT.AND P1, PT, R93, 0x69, PT ;  /* 0x000000695d00780c */ /* 0x000fe40003f24270 */
[----:B------:R-:W-:Y:S01]  /*3670*/  FMNMX.FTZ R76, R65, R76, !PT ;  /* 0x0000004c414c7209 */ /* 0x000fe20007810000 */
[----:B------:R-:W1:Y:S01]  /*3680*/  MUFU.TANH R71, R71 ;  /* 0x0000004700477308 */ /* 0x000e620000002400 */
[----:B0-----:R-:W-:Y:S01]  /*3690*/  FSEL R25, R68, -INF , P2 ;  /* 0xff80000044197808 */ /* 0x001fe20001000000 */
[----:B------:R-:W-:Y:S01]  /*36a0*/  FFMA.FTZ R68, R15, UR21, -R42 ;  /* 0x000000150f447c23 */ /* 0x000fe2000801082a */
[----:B------:R-:W-:-:S02]  /*36b0*/  ISETP.GT.AND P2, PT, R93, 0x70, PT ;  /* 0x000000705d00780c */ /* 0x000fc40003f44270 */
[----:B------:R-:W-:-:S03]  /*36c0*/  FMNMX.FTZ R76, R25, R76, !PT ;  /* 0x0000004c194c7209 */ /* 0x000fc60007810000 */
[----:B------:R-:W-:Y:S01]  /*36d0*/  MUFU.TANH R72, R72 ;  /* 0x0000004800487308 */ /* 0x000fe20000002400 */
[----:B--2---:R-:W-:Y:S02]  /*36e0*/  FSEL R69, R69, -INF , P1 ;  /* 0xff80000045457808 */ /* 0x004fe40000800000 */
[----:B------:R-:W-:Y:S02]  /*36f0*/  ISETP.GT.AND P1, PT, R93, 0x71, PT ;  /* 0x000000715d00780c */ /* 0x000fe40003f24270 */
[----:B------:R-:W-:-:S03]  /*3700*/  FMNMX.FTZ R76, R69, R76, !PT ;  /* 0x0000004c454c7209 */ /* 0x000fc60007810000 */
[----:B------:R-:W0:Y:S01]  /*3710*/  MUFU.TANH R74, R74 ;  /* 0x0000004a004a7308 */ /* 0x000e220000002400 */
[----:B-1----:R-:W-:Y:S02]  /*3720*/  FSEL R71, R71, -INF , P2 ;  /* 0xff80000047477808 */ /* 0x002fe40001000000 */
[----:B------:R-:W-:Y:S02]  /*3730*/  ISETP.GT.AND P2, PT, R93, 0x78, PT ;  /* 0x000000785d00780c */ /* 0x000fe40003f44270 */
[----:B------:R-:W-:-:S03]  /*3740*/  FMNMX.FTZ R76, R71, R76, !PT ;  /* 0x0000004c474c7209 */ /* 0x000fc60007810000 */
[----:B------:R-:W1:Y:S08]  /*3750*/  MUFU.TANH R73, R73 ;  /* 0x0000004900497308 */ /* 0x000e700000002400 */
[----:B------:R2:W-:Y:S01]  /*3760*/  MUFU.EX2 R12, R47 ;  /* 0x0000002f000c7308 */ /* 0x0005e20000000800 */
[----:B0-----:R-:W-:-:S07]  /*3770*/  FSEL R74, R74, -INF , P2 ;  /* 0xff8000004a4a7808 */ /* 0x001fce0001000000 */
[----:B------:R-:W-:Y:S01]  /*3780*/  MUFU.EX2 R149, R149 ;  /* 0x0000009500957308 */ /* 0x000fe20000000800 */
[----:B--2---:R-:W-:Y:S01]  /*3790*/  FSEL R47, R72, -INF , P1 ;  /* 0xff800000482f7808 */ /* 0x004fe20000800000 */
[--C-:B------:R-:W-:Y:S01]  /*37a0*/  FFMA.FTZ R72, R20, UR21, -R42.reuse ;  /* 0x0000001514487c23 */ /* 0x100fe2000801082a */
[----:B------:R-:W-:Y:S01]  /*37b0*/  ISETP.GT.AND P1, PT, R93, 0x79, PT ;  /* 0x000000795d00780c */ /* 0x000fe20003f24270 */
[----:B------:R-:W-:Y:S01]  /*37c0*/  FFMA.FTZ R20, R27, UR21, -R42 ;  /* 0x000000151b147c23 */ /* 0x000fe2000801082a */
[----:B------:R-:W-:Y:S02]  /*37d0*/  FMNMX.FTZ R15, R47, R76, !PT ;  /* 0x0000004c2f0f7209 */ /* 0x000fe40007810000 */
[----:B------:R-:W-:Y:S02]  /*37e0*/  CS2R R92, SRZ ;  /* 0x00000000005c7805 */ /* 0x000fe4000001ff00 */
[----:B-1----:R-:W-:Y:S01]  /*37f0*/  FSEL R73, R73, -INF , P1 ;  /* 0xff80000049497808 */ /* 0x002fe20000800000 */
[----:B------:R0:W1:Y:S01]  /*3800*/  MUFU.EX2 R2, R97 ;  /* 0x0000006100027308 */ /* 0x0000620000000800 */
        /* <DEDUP_REMOVED lines=30> */
[----:B------:R-:W-:Y:S01]  /*39f0*/  FFMA.FTZ R7, R7, UR21, -R38 ;  /* 0x0000001507077c23 */ /* 0x000fe20008010826 */
[----:B-1----:R-:W-:Y:S01]  /*3a00*/  FADD.FTZ R14, R149, R2 ;  /* 0x00000002950e7221 */ /* 0x002fe20000010000 */
        /* <DEDUP_REMOVED lines=11> */
[----:B------:R-:W-:Y:S01]  /*3ac0*/  F2FP.F16.F32.PACK_AB R149, R2, R149 ;  /* 0x000000950295723e */ /* 0x000fe200000000ff */
        /* <DEDUP_REMOVED lines=8> */
[----:B------:R-:W-:Y:S01]  /*3b50*/  F2FP.F16.F32.PACK_AB R148, R3, R148 ;  /* 0x000000940394723e */ /* 0x000fe200000000ff */
[--C-:B------:R-:W-:Y:S01]  /*3b60*/  FFMA.FTZ R69, R69, UR21, -R38.reuse ;  /* 0x0000001545457c23 */ /* 0x100fe20008010826 */
[--C-:B------:R-:W-:Y:S01]  /*3b70*/  FFMA.FTZ R71, R71, UR21, -R38.reuse ;  /* 0x0000001547477c23 */ /* 0x100fe20008010826 */
[--C-:B------:R-:W-:Y:S01]  /*3b80*/  FFMA.FTZ R47, R47, UR21, -R38.reuse ;  /* 0x000000152f2f7c23 */ /* 0x100fe20008010826 */
[----:B------:R-:W-:-:S02]  /*3b90*/  FFMA.FTZ R74, R74, UR21, -R38 ;  /* 0x000000154a4a7c23 */ /* 0x000fc40008010826 */
[----:B------:R-:W0:Y:S01]  /*3ba0*/  MUFU.EX2 R144, R144 ;  /* 0x0000009000907308 */ /* 0x000e220000000800 */
[----:B-1----:R-:W-:Y:S01]  /*3bb0*/  FADD.FTZ R44, R150, R31 ;  /* 0x0000001f962c7221 */ /* 0x002fe20000010000 */
[----:B------:R-:W-:Y:S01]  /*3bc0*/  FADD.FTZ R31, R151, R14 ;  /* 0x0000000e971f7221 */ /* 0x000fe20000010000 */
[----:B------:R-:W-:-:S03]  /*3bd0*/  F2FP.F16.F32.PACK_AB R151, R4, R151 ;  /* 0x000000970497723e */ /* 0x000fc600000000ff */
[----:B------:R-:W-:Y:S01]  /*3be0*/  FADD.FTZ R0, R4, R31 ;  /* 0x0000001f04007221 */ /* 0x000fe20000010000 */
[----:B------:R-:W-:Y:S01]  /*3bf0*/  FFMA.FTZ R31, R60, UR21, -R38 ;  /* 0x000000153c1f7c23 */ /* 0x000fe20008010826 */
[----:B------:R-:W1:Y:S01]  /*3c00*/  MUFU.EX2 R5, R5 ;  /* 0x0000000500057308 */ /* 0x000e620000000800 */
[C---:B--2---:R-:W-:Y:S01]  /*3c10*/  FADD.FTZ R33, R15.reuse, R44 ;  /* 0x0000002c0f217221 */ /* 0x044fe20000010000 */
[----:B------:R-:W-:-:S06]  /*3c20*/  F2FP.F16.F32.PACK_AB R150, R15, R150 ;  /* 0x000000960f96723e */ /* 0x000fcc00000000ff */
        /* <DEDUP_REMOVED lines=8> */
[--C-:B------:R-:W-:Y:S01]  /*3cb0*/  FFMA.FTZ R0, R25, UR21, -R38.reuse ;  /* 0x0000001519007c23 */ /* 0x100fe20008010826 */
[----:B------:R-:W-:Y:S01]  /*3cc0*/  F2FP.F16.F32.PACK_AB R144, R5, R144 ;  /* 0x000000900590723e */ /* 0x000fe200000000ff */
[----:B------:R-:W-:Y:S01]  /*3cd0*/  FFMA.FTZ R38, R73, UR21, -R38 ;  /* 0x0000001549267c23 */ /* 0x000fe20008010826 */
[----:B------:R-:W-:Y:S02]  /*3ce0*/  F2FP.F16.F32.PACK_AB R147, R8, R147 ;  /* 0x000000930893723e */ /* 0x000fe400000000ff */
[----:B------:R-:W1:Y:S01]  /*3cf0*/  MUFU.EX2 R140, R140 ;  /* 0x0000008c008c7308 */ /* 0x000e620000000800 */
[----:B--2---:R-:W-:-:S07]  /*3d00*/  FADD.FTZ R14, R146, R35 ;  /* 0x00000023920e7221 */ /* 0x004fce0000010000 */
        /* <DEDUP_REMOVED lines=8> */
[----:B------:R-:W-:-:S04]  /*3d90*/  FADD.FTZ R14, R10, R33 ;  /* 0x000000210a0e7221 */ /* 0x000fc80000010000 */
[----:B------:R-:W-:Y:S01]  /*3da0*/  FADD.FTZ R33, R143, R14 ;  /* 0x0000000e8f217221 */ /* 0x000fe20000010000 */
[C---:B------:R-:W-:Y:S01]  /*3db0*/  F2FP.F16.F32.PACK_AB R143, R46.reuse, R143 ;  /* 0x0000008f2e8f723e */ /* 0x040fe200000000ff */
        /* <DEDUP_REMOVED lines=8> */
[----:B------:R-:W-:-:S06]  /*3e40*/  FADD.FTZ R2, R12, R33 ;  /* 0x000000210c027221 */ /* 0x000fcc0000010000 */
        /* <DEDUP_REMOVED lines=104> */
.L_x_15198:
[----:B------:R-:W-:Y:S01]  /*44d0*/  ISETP.NE.AND P2, PT, RZ, UR44, PT ;  /* 0x0000002cff007c0c */ /* 0x000fe2000bf45270 */
[----:B------:R-:W-:-:S04]  /*44e0*/  UISETP.NE.AND UP0, UPT, UR24, 0x1, UPT ;  /* 0x000000011800788c */ /* 0x000fc8000bf05270 */
[----:B------:R-:W-:-:S04]  /*44f0*/  USEL UR48, URZ, 0x1, UP0 ;  /* 0x000000013f307887 */ /* 0x000fc80008000000 */
[----:B------:R-:W-:-:S04]  /*4500*/  ULOP3.LUT UR48, UR26, UR48, URZ, 0x3c, !UPT ;  /* 0x000000301a307292 */ /* 0x000fc8000f8e3c3f */
[----:B------:R-:W-:Y:S08]  /*4510*/  @P2 BRA `(.L_x_15188) ;  /* 0x0000000000382947 */ /* 0x000ff00003800000 */
[----:B------:R-:W-:Y:S05]  /*4520*/  @!P0 BRA `(.L_x_15189) ;  /* 0x0000000000048947 */ /* 0x000fea0003800000 */
[----:B------:R-:W-:Y:S01]  /*4530*/  BPT.TRAP 0x1 ;  /* 0x000000040000795c */ /* 0x000fe20000300000 */
.L_x_15189:
        /* <DEDUP_REMOVED lines=9> */
.L_x_15190:
[----:B-1----:R-:W-:Y:S05]  /*45d0*/  @P1 BRA `(.L_x_15188) ;  /* 0x0000000000081947 */ /* 0x002fea0003800000 */
[----:B------:R-:W1:Y:S02]  /*45e0*/  SYNCS.PHASECHK.TRANS64.TRYWAIT P1, [UR6+0x16830], R5 ;  /* 0x01683005ff0075a7 */ /* 0x000e640008020146 */
[----:B-1----:R-:W-:Y:S05]  /*45f0*/  @!P1 BRA `(.L_x_15191) ;  /* 0x000000e400749947 */ /* 0x002fea0003800000 */
.L_x_15188:
        /* <DEDUP_REMOVED lines=12> */
[----:B-1----:R-:W-:-:S04]  /*46c0*/  SHF.R.U32.HI R6, RZ, 0x7, R6 ;  /* 0x00000007ff067819 */ /* 0x002fc80000011606 */
[----:B0-----:R-:W-:-:S05]  /*46d0*/  IADD3 R5, R6, 0x8, RZ ;  /* 0x0000000806057810 */ /* 0x001fca0007ffe0ff */
        /* <DEDUP_REMOVED lines=16> */
.L_x_15193:
[----:B------:R-:W-:Y:S01]  /*47e0*/  ULEA UR6, UR24, UR45, 0x3 ;  /* 0x0000002d18067291 */ /* 0x000fe2000f8e183f */
[----:B------:R-:W-:-:S05]  /*47f0*/  IMAD.U32 R5, RZ, RZ, UR26 ;  /* 0x0000001aff057e24 */ /* 0x000fca000f8e00ff */
[----:B------:R-:W-:-:S04]  /*4800*/  SHF.L.U32 R5, R5, 0x1f, RZ ;  /* 0x0000001f05057819 */ /* 0x000fc800000006ff */
[----:B------:R0:W1:Y:S01]  /*4810*/  SYNCS.PHASECHK.TRANS64.TRYWAIT P1, [UR6+0x16850], R5 ;  /* 0x01685005ff0075a7 */ /* 0x0000620008020146 */
[----:B------:R-:W-:Y:S05]  /*4820*/  @!P0 BRA `(.L_x_15194) ;  /* 0x0000000000048947 */ /* 0x000fea0003800000 */
[----:B------:R-:W-:Y:S01]  /*4830*/  BPT.TRAP 0x1 ;  /* 0x000000040000795c */ /* 0x000fe20000300000 */
.L_x_15194:
[----:B-1----:R-:W-:Y:S05]  /*4840*/  @P1 BRA `(.L_x_15192) ;  /* 0x0000000000081947 */ /* 0x002fea0003800000 */
[----:B------:R-:W1:Y:S02]  /*4850*/  SYNCS.PHASECHK.TRANS64.TRYWAIT P1, [UR6+0x16850], R5 ;  /* 0x01685005ff0075a7 */ /* 0x000e640008020146 */
[----:B-1----:R-:W-:Y:S05]  /*4860*/  @!P1 BRA `(.L_x_15195) ;  /* 0x000000e000f09947 */ /* 0x002fea0003800000 */
.L_x_15192:
        /* <DEDUP_REMOVED lines=52> */
.L_x_15196:
[----:B------:R-:W-:Y:S01]  /*4bb0*/  UISETP.NE.AND UP0, UPT, UR53, URZ, UPT ;  /* 0x0000003f3500728c */ /* 0x000fe2000bf05270 */
[----:B------:R-:W-:Y:S01]  /*4bc0*/  FMUL.FTZ R125, R24, UR22 ;  /* 0x00000016187d7c20 */ /* 0x000fe20008410000 */
[----:B------:R-:W-:Y:S02]  /*4bd0*/  VIADD R24, R17, UR40 ;  /* 0x0000002811187c36 */ /* 0x000fe40008000000 */
[----:B------:R-:W-:Y:S01]  /*4be0*/  FMUL.FTZ R6, R27, UR22 ;  /* 0x000000161b067c20 */ /* 0x000fe20008410000 */
[----:B------:R-:W-:Y:S01]  /*4bf0*/  FMUL.FTZ R14, R43, UR22 ;  /* 0x000000162b0e7c20 */ /* 0x000fe20008410000 */
[----:B------:R-:W-:Y:S01]  /*4c00*/  FMUL.FTZ R121, R29, UR22 ;  /* 0x000000161d797c20 */ /* 0x000fe20008410000 */
[----:B------:R-:W-:Y:S01]  /*4c10*/  PLOP3.LUT P1, PT, PT, PT, UP0, 0x80, 0x0 ;  /* 0x000000000000781c */ /* 0x000fe20003f2f008 */
[----:B------:R-:W-:Y:S01]  /*4c20*/  IMAD.U32 R29, RZ, RZ, UR51 ;  /* 0x00000033ff1d7e24 */ /* 0x000fe2000f8e00ff */
[----:B------:R-:W-:Y:S01]  /*4c30*/  PLOP3.LUT P2, PT, PT, PT, UP0, 0x80, 0x0 ;  /* 0x000000000000781c */ /* 0x000fe20003f4f008 */
[----:B------:R-:W-:Y:S01]  /*4c40*/  FMUL.FTZ R124, R25, UR22 ;  /* 0x00000016197c7c20 */ /* 0x000fe20008410000 */
[----:B------:R-:W1:Y:S01]  /*4c50*/  MUFU.TANH R125, R125 ;  /* 0x0000007d007d7308 */ /* 0x000e620000002400 */
[----:B------:R-:W-:Y:S01]  /*4c60*/  @UP0 ULDC UR6, c[0x0][0x44c] ;  /* 0x0001130000060ab9 */ /* 0x000fe20000000800 */
[----:B------:R-:W-:Y:S01]  /*4c70*/  FMUL.FTZ R123, R28, UR22 ;  /* 0x000000161c7b7c20 */ /* 0x000fe20008410000 */
        /* <DEDUP_REMOVED lines=20> */
[----:B------:R-:W-:Y:S01]  /*4dc0*/  IADD3 R122, R29, UR6, -R16 ;  /* 0x000000061d7a7c10 */ /* 0x000fe2000fffe810 */
[----:B------:R-:W5:Y:S01]  /*4dd0*/  MUFU.TANH R121, R121 ;  /* 0x0000007900797308 */ /* 0x000f620000002400 */
[----:B------:R-:W-:Y:S01]  /*4de0*/  FMUL.FTZ R20, R47, UR22 ;  /* 0x000000162f147c20 */ /* 0x000fe20008410000 */
[----:B------:R-:W-:Y:S01]  /*4df0*/  FMUL.FTZ R10, R35, UR22 ;  /* 0x00000016230a7c20 */ /* 0x000fe20008410000 */
[----:B------:R-:W-:Y:S01]  /*4e00*/  FMUL.FTZ R35, R44, UR22 ;  /* 0x000000162c237c20 */ /* 0x000fe20008410000 */
[----:B------:R-:W-:-:S02]  /*4e10*/  VIADD R122, R122, -UR52 ;  /* 0x800000347a7a7c36 */ /* 0x000fc40008000000 */
        /* <DEDUP_REMOVED lines=24> */
[----:B0-----:R-:W-:Y:S01]  /*4fa0*/  FMUL.FTZ R5, R26, UR22 ;  /* 0x000000161a057c20 */ /* 0x001fe20008410000 */
[----:B------:R-:W-:Y:S01]  /*4fb0*/  ISETP.GT.AND P1, PT, R56, 0x8, PT ;  /* 0x000000083800780c */ /* 0x000fe20003f24270 */
[----:B------:R-:W-:Y:S01]  /*4fc0*/  FMUL.FTZ R26, R54, UR22 ;  /* 0x00000016361a7c20 */ /* 0x000fe20008410000 */
[----:B--2---:R-:W-:Y:S01]  /*4fd0*/  FSEL R124, R124, -INF , P2 ;  /* 0xff8000007c7c7808 */ /* 0x004fe20001000000 */
        /* <DEDUP_REMOVED lines=11> */
[----:B-----5:R-:W-:Y:S01]  /*5090*/  FSEL R121, R121, -INF , P2 ;  /* 0xff80000079797808 */ /* 0x020fe20001000000 */
        /* <DEDUP_REMOVED lines=11> */
[----:B------:R-:W-:Y:S01]  /*5150*/  FSEL R30, R30, -INF , P2 ;  /* 0xff8000001e1e7808 */ /* 0x000fe20001000000 */
[----:B------:R-:W3:Y:S01]  /*5160*/  MUFU.TANH R35, R35 ;  /* 0x0000002300237308 */ /* 0x000ee20000002400 */
[----:B------:R-:W-:Y:S01]  /*5170*/  FMNMX.FTZ R47, R120, R47, !PT ;  /* 0x0000002f782f7209 */ /* 0x000fe20007810000 */
[----:B------:R-:W-:Y:S01]  /*5180*/  ULEA UR6, UR47, UR45, 0x3 ;  /* 0x0000002d2f067291 */ /* 0x000fe2000f8e183f */
[----:B------:R-:W-:-:S02]  /*5190*/  ISETP.GT.AND P2, PT, R56, 0x19, PT ;  /* 0x000000193800780c */ /* 0x000fc40003f44270 */
[----:B----4-:R-:W-:Y:S01]  /*51a0*/  FSEL R32, R32, -INF , P1 ;  /* 0xff80000020207808 */ /* 0x010fe20000800000 */
[----:B------:R-:W-:Y:S01]  /*51b0*/  UIADD3 UR6, UR6, 0x16840, URZ ;  /* 0x0001684006067890 */ /* 0x000fe2000fffe03f */
[----:B------:R-:W-:Y:S01]  /*51c0*/  FMNMX.FTZ R47, R30, R47, !PT ;  /* 0x0000002f1e2f7209 */ /* 0x000fe20007810000 */
[----:B------:R-:W4:Y:S01]  /*51d0*/  MUFU.TANH R36, R36 ;  /* 0x0000002400247308 */ /* 0x000f220000002400 */
[----:B------:R-:W-:Y:S01]  /*51e0*/  ISETP.GT.AND P1, PT, R56, 0x20, PT ;  /* 0x000000203800780c */ /* 0x000fe20003f24270 */
[----:B------:R-:W-:Y:S01]  /*51f0*/  UPRMT UR6, UR43, 0x654, UR6 ;  /* 0x000006542b067896 */ /* 0x000fe20008000006 */
[----:B0-----:R-:W-:Y:S02]  /*5200*/  FSEL R31, R31, -INF , P2 ;  /* 0xff8000001f1f7808 */ /* 0x001fe40001000000 */
[----:B------:R-:W-:Y:S01]  /*5210*/  FMNMX.FTZ R48, R32, R47, !PT ;  /* 0x0000002f20307209 */ /* 0x000fe20007810000 */
[----:B------:R-:W-:Y:S01]  /*5220*/  FMUL.FTZ R47, R68, UR22 ;  /* 0x00000016442f7c20 */ /* 0x000fe20008410000 */
[C---:B------:R-:W-:Y:S01]  /*5230*/  ISETP.GT.AND P2, PT, R56.reuse, 0x21, PT ;  /* 0x000000213800780c */ /* 0x040fe20003f44270 */
[----:B------:R-:W0:Y:S01]  /*5240*/  MUFU.TANH R37, R37 ;  /* 0x0000002500257308 */ /* 0x000e220000002400 */
[----:B-1----:R-:W-:Y:S01]  /*5250*/  FSEL R33, R33, -INF , P1 ;  /* 0xff80000021217808 */ /* 0x002fe20000800000 */
[----:B------:R-:W-:Y:S01]  /*5260*/  FMUL.FTZ R68, R83, UR22 ;  /* 0x0000001653447c20 */ /* 0x000fe20008410000 */
[----:B------:R-:W-:Y:S01]  /*5270*/  FMNMX.FTZ R48, R31, R48, !PT ;  /* 0x000000301f307209 */ /* 0x000fe20007810000 */
[----:B------:R-:W-:Y:S01]  /*5280*/  SYNCS.ARRIVE.TRANS64.RED.A1T0 RZ, [UR6], RZ ;  /* 0x000000ffffff79a7 */ /* 0x000fe20008100406 */
[----:B------:R-:W-:-:S02]  /*5290*/  ISETP.GT.AND P1, PT, R56, 0x28, PT ;  /* 0x000000283800780c */ /* 0x000fc40003f24270 */
[----:B--2---:R-:W-:Y:S01]  /*52a0*/  FSEL R34, R34, -INF , P2 ;  /* 0xff80000022227808 */ /* 0x004fe20001000000 */
[----:B------:R-:W1:Y:S01]  /*52b0*/  MUFU.TANH R38, R38 ;  /* 0x0000002600267308 */ /* 0x000e620000002400 */
[----:B------:R-:W-:Y:S01]  /*52c0*/  FMNMX.FTZ R49, R33, R48, !PT ;  /* 0x0000003021317209 */ /* 0x000fe20007810000 */
[----:B------:R-:W-:Y:S01]  /*52d0*/  FMUL.FTZ R48, R69, UR22 ;  /* 0x0000001645307c20 */ /* 0x000fe20008410000 */
[----:B------:R-:W-:Y:S02]  /*52e0*/  ISETP.GT.AND P2, PT, R56, 0x29, PT ;  /* 0x000000293800780c */ /* 0x000fe40003f44270 */
[----:B---3--:R-:W-:Y:S02]  /*52f0*/  FSEL R35, R35, -INF , P1 ;  /* 0xff80000023237808 */ /* 0x008fe40000800000 */
[----:B------:R-:W-:Y:S01]  /*5300*/  FMNMX.FTZ R50, R34, R49, !PT ;  /* 0x0000003122327209 */ /* 0x000fe20007810000 */
[----:B------:R-:W2:Y:S01]  /*5310*/  MUFU.TANH R39, R39 ;  /* 0x0000002700277308 */ /* 0x000ea20000002400 */
[----:B------:R-:W-:-:S02]  /*5320*/  ISETP.GT.AND P1, PT, R56, 0x30, PT ;  /* 0x000000303800780c */ /* 0x000fc40003f24270 */
[----:B----4-:R-:W-:Y:S02]  /*5330*/  FSEL R36, R36, -INF , P2 ;  /* 0xff80000024247808 */ /* 0x010fe40001000000 */
[----:B------:R-:W-:Y:S01]  /*5340*/  FMNMX.FTZ R49, R35, R50, !PT ;  /* 0x0000003223317209 */ /* 0x000fe20007810000 */
[----:B------:R-:W-:Y:S01]  /*5350*/  FMUL.FTZ R50, R72, UR22 ;  /* 0x0000001648327c20 */ /* 0x000fe20008410000 */
[----:B------:R-:W-:Y:S01]  /*5360*/  ISETP.GT.AND P2, PT, R56, 0x31, PT ;  /* 0x000000313800780c */ /* 0x000fe20003f44270 */
[----:B------:R-:W3:Y:S01]  /*5370*/  MUFU.TANH R40, R40 ;  /* 0x0000002800287308 */ /* 0x000ee20000002400 */
[----:B0-----:R-:W-:Y:S01]  /*5380*/  FSEL R37, R37, -INF , P1 ;  /* 0xff80000025257808 */ /* 0x001fe20000800000 */
[----:B------:R-:W-:Y:S01]  /*5390*/  FMUL.FTZ R72, R87, UR22 ;  /* 0x0000001657487c20 */ /* 0x000fe20008410000 */
[----:B------:R-:W-:Y:S01]  /*53a0*/  FMNMX.FTZ R52, R36, R49, !PT ;  /* 0x0000003124347209 */ /* 0x000fe20007810000 */
[----:B------:R-:W-:Y:S01]  /*53b0*/  FMUL.FTZ R49, R73, UR22 ;  /* 0x0000001649317c20 */ /* 0x000fe20008410000 */
[----:B------:R-:W-:Y:S01]  /*53c0*/  ISETP.GT.AND P1, PT, R56, 0x38, PT ;  /* 0x000000383800780c */ /* 0x000fe20003f24270 */
[----:B------:R-:W0:Y:S01]  /*53d0*/  SHFL.IDX PT, R73, R24, 0x1, 0x1c1f ;  /* 0x003c1f0018497f89 */ /* 0x000e2200000e0000 */
[----:B-1----:R-:W-:Y:S01]  /*53e0*/  FSEL R38, R38, -INF , P2 ;  /* 0xff80000026267808 */ /* 0x002fe20001000000 */
[----:B------:R-:W1:Y:S01]  /*53f0*/  MUFU.TANH R41, R41 ;  /* 0x0000002900297308 */ /* 0x000e620000002400 */
[----:B------:R-:W-:-:S02]  /*5400*/  FMNMX.FTZ R51, R37, R52, !PT ;  /* 0x0000003425337209 */ /* 0x000fc40007810000 */
[----:B------:R-:W-:Y:S02]  /*5410*/  ISETP.GT.AND P2, PT, R56, 0x39, PT ;  /* 0x000000393800780c */ /* 0x000fe40003f44270 */
[----:B--2---:R-:W-:Y:S02]  /*5420*/  FSEL R39, R39, -INF , P1 ;  /* 0xff80000027277808 */ /* 0x004fe40000800000 */
[----:B------:R-:W-:Y:S01]  /*5430*/  FMNMX.FTZ R52, R38, R51, !PT ;  /* 0x0000003326347209 */ /* 0x000fe20007810000 */
[----:B------:R-:W2:Y:S01]  /*5440*/  MUFU.TANH R42, R42 ;  /* 0x0000002a002a7308 */ /* 0x000ea20000002400 */
[----:B------:R-:W-:Y:S01]  /*5450*/  ISETP.GT.AND P1, PT, R56, 0x40, PT ;  /* 0x000000403800780c */ /* 0x000fe20003f24270 */
[----:B------:R-:W-:Y:S01]  /*5460*/  FMUL.FTZ R51, R76, UR22 ;  /* 0x000000164c337c20 */ /* 0x000fe20008410000 */
[----:B---3--:R-:W-:Y:S02]  /*5470*/  FSEL R40, R40, -INF , P2 ;  /* 0xff80000028287808 */ /* 0x008fe40001000000 */
[----:B------:R-:W-:-:S02]  /*5480*/  FMNMX.FTZ R53, R39, R52, !PT ;  /* 0x0000003427357209 */ /* 0x000fc40007810000 */
[----:B------:R-:W-:Y:S01]  /*5490*/  ISETP.GT.AND P2, PT, R56, 0x41, PT ;  /* 0x000000413800780c */ /* 0x000fe20003f44270 */
[----:B------:R-:W3:Y:S01]  /*54a0*/  MUFU.TANH R44, R44 ;  /* 0x0000002c002c7308 */ /* 0x000ee20000002400 */
[----:B-1----:R-:W-:Y:S02]  /*54b0*/  FSEL R41, R41, -INF , P1 ;  /* 0xff80000029297808 */ /* 0x002fe40000800000 */
[----:B------:R-:W-:Y:S02]  /*54c0*/  FMNMX.FTZ R52, R40, R53, !PT ;  /* 0x0000003528347209 */ /* 0x000fe40007810000 */
[----:B------:R-:W-:Y:S01]  /*54d0*/  ISETP.GT.AND P1, PT, R56, 0x48, PT ;  /* 0x000000483800780c */ /* 0x000fe20003f24270 */
[----:B0-----:R-:W-:Y:S01]  /*54e0*/  IMAD.IADD R73, R122, 0x1, R73 ;  /* 0x000000017a497824 */ /* 0x001fe200078e0249 */
[----:B------:R-:W-:Y:S01]  /*54f0*/  FMNMX.FTZ R53, R41, R52, !PT ;  /* 0x0000003429357209 */ /* 0x000fe20007810000 */
[----:B------:R-:W0:Y:S01]  /*5500*/  MUFU.TANH R43, R43 ;  /* 0x0000002b002b7308 */ /* 0x000e220000002400 */
[----:B--2---:R-:W-:-:S02]  /*5510*/  FSEL R42, R42, -INF , P2 ;  /* 0xff8000002a2a7808 */ /* 0x004fc40001000000 */
[----:B------:R-:W-:Y:S02]  /*5520*/  ISETP.GT.AND P2, PT, R56, 0x49, PT ;  /* 0x000000493800780c */ /* 0x000fe40003f44270 */
[----:B------:R-:W-:Y:S02]  /*5530*/  FMNMX.FTZ R53, R42, R53, !PT ;  /* 0x000000352a357209 */ /* 0x000fe40007810000 */
[----:B------:R-:W-:Y:S01]  /*5540*/  ISETP.GT.AND P3, PT, R73, 0x1, PT ;  /* 0x000000014900780c */ /* 0x000fe20003f64270 */
[----:B------:R-:W1:Y:S01]  /*5550*/  MUFU.TANH R45, R45 ;  /* 0x0000002d002d7308 */ /* 0x000e620000002400 */
[----:B---3--:R-:W-:Y:S02]  /*5560*/  FSEL R44, R44, -INF , P1 ;  /* 0xff8000002c2c7808 */ /* 0x008fe40000800000 */
        /* <DEDUP_REMOVED lines=38> */
[----:B------:R-:W-:Y:S01]  /*57d0*/  FMUL.FTZ R57, R63, UR22 ;  /* 0x000000163f397c20 */ /* 0x000fe20008410000 */
[----:B------:R-:W-:Y:S01]  /*57e0*/  FMUL.FTZ R63, R74, UR22 ;  /* 0x000000164a3f7c20 */ /* 0x000fe20008410000 */
        /* <DEDUP_REMOVED lines=9> */
[----:B--2---:R-:W-:-:S04]  /*5880*/  FSEL R58, R84, -INF , P1 ;  /* 0xff800000543a7808 */ /* 0x004fc80000800000 */
[----:B------:R-:W-:Y:S01]  /*5890*/  FMNMX.FTZ R61, R58, R59, !PT ;  /* 0x0000003b3a3d7209 */ /* 0x000fe20007810000 */
[----:B------:R-:W-:Y:S01]  /*58a0*/  FMUL.FTZ R59, R66, UR22 ;  /* 0x00000016423b7c20 */ /* 0x000fe20008410000 */
[----:B------:R-:W-:Y:S01]  /*58b0*/  FMUL.FTZ R66, R79, UR22 ;  /* 0x000000164f427c20 */ /* 0x000fe20008410000 */
[----:B------:R-:W2:Y:S01]  /*58c0*/  MUFU.TANH R6, R6 ;  /* 0x0000000600067308 */ /* 0x000ea20000002400 */
[----:B0-----:R-:W-:Y:S02]  /*58d0*/  FSEL R56, R85, -INF , P2 ;  /* 0xff80000055387808 */ /* 0x001fe40001000000 */
[----:B------:R-:W-:Y:S02]  /*58e0*/  ISETP.GT.AND P2, PT, R73, RZ, PT ;  /* 0x000000ff4900720c */ /* 0x000fe40003f44270 */
[----:B------:R-:W-:Y:S01]  /*58f0*/  FMNMX.FTZ R65, R56, R61, !PT ;  /* 0x0000003d38417209 */ /* 0x000fe20007810000 */
[----:B------:R-:W-:Y:S02]  /*5900*/  FMUL.FTZ R61, R70, UR22 ;  /* 0x00000016463d7c20 */ /* 0x000fe40008410000 */
[----:B------:R-:W0:Y:S01]  /*5910*/  MUFU.TANH R7, R7 ;  /* 0x0000000700077308 */ /* 0x000e220000002400 */
[----:B-1----:R-:W-:Y:S01]  /*5920*/  FSEL R5, R5, -INF , P2 ;  /* 0xff80000005057808 */ /* 0x002fe20001000000 */
[----:B------:R-:W1:Y:S01]  /*5930*/  SHFL.BFLY PT, R64, R65, 0x2, 0x1f ;  /* 0x0c401f0041407f89 */ /* 0x000e6200000e0000 */
[----:B------:R-:W-:-:S05]  /*5940*/  ISETP.GT.AND P2, PT, R73, 0x8, PT ;  /* 0x000000084900780c */ /* 0x000fca0003f44270 */
[----:B------:R-:W3:Y:S01]  /*5950*/  MUFU.TANH R8, R8 ;  /* 0x0000000800087308 */ /* 0x000ee20000002400 */
[----:B--2---:R-:W-:Y:S02]  /*5960*/  FSEL R74, R6, -INF , P3 ;  /* 0xff800000064a7808 */ /* 0x004fe40001800000 */
[----:B------:R-:W-:-:S05]  /*5970*/  ISETP.GT.AND P3, PT, R73, 0x9, PT ;  /* 0x000000094900780c */ /* 0x000fca0003f64270 */
[----:B------:R-:W2:Y:S01]  /*5980*/  MUFU.TANH R9, R9 ;  /* 0x0000000900097308 */ /* 0x000ea20000002400 */
[----:B0-----:R-:W-:Y:S02]  /*5990*/  FSEL R7, R7, -INF , P2 ;  /* 0xff80000007077808 */ /* 0x001fe40001000000 */
[----:B------:R-:W-:-:S05]  /*59a0*/  ISETP.GT.AND P2, PT, R73, 0x10, PT ;  /* 0x000000104900780c */ /* 0x000fca0003f44270 */
[----:B------:R-:W0:Y:S01]  /*59b0*/  MUFU.TANH R10, R10 ;  /* 0x0000000a000a7308 */ /* 0x000e220000002400 */
[----:B---3--:R-:W-:Y:S02]  /*59c0*/  FSEL R8, R8, -INF , P3 ;  /* 0xff80000008087808 */ /* 0x008fe40001800000 */
[----:B-1----:R-:W-:Y:S01]  /*59d0*/  FMNMX.FTZ R69, R65, R64, !PT ;  /* 0x0000004041457209 */ /* 0x002fe20007810000 */
[----:B------:R-:W-:Y:S01]  /*59e0*/  FMUL.FTZ R64, R75, UR22 ;  /* 0x000000164b407c20 */ /* 0x000fe20008410000 */
[----:B------:R-:W-:Y:S01]  /*59f0*/  FMNMX.FTZ R75, R5, R4, !PT ;  /* 0x00000004054b7209 */ /* 0x000fe20007810000 */
[----:B------:R-:W-:Y:S01]  /*5a00*/  FMUL.FTZ R65, R78, UR22 ;  /* 0x000000164e417c20 */ /* 0x000fe20008410000 */
[----:B------:R-:W-:Y:S01]  /*5a10*/  ISETP.GT.AND P3, PT, R73, 0x11, PT ;  /* 0x000000114900780c */ /* 0x000fe20003f64270 */
[----:B------:R-:W1:Y:S01]  /*5a20*/  SHFL.BFLY PT, R70, R69, 0x1, 0x1f ;  /* 0x0c201f0045467f89 */ /* 0x000e6200000e0000 */
[----:B------:R-:W3:Y:S01]  /*5a30*/  MUFU.TANH R11, R11 ;  /* 0x0000000b000b7308 */ /* 0x000ee20000002400 */
[----:B------:R-:W-:-:S02]  /*5a40*/  FMNMX.FTZ R76, R74, R75, !PT ;  /* 0x0000004b4a4c7209 */ /* 0x000fc40007810000 */
[----:B--2---:R-:W-:Y:S02]  /*5a50*/  FSEL R75, R9, -INF , P2 ;  /* 0xff800000094b7808 */ /* 0x004fe40001000000 */
[----:B------:R-:W-:Y:S02]  /*5a60*/  FMNMX.FTZ R77, R7, R76, !PT ;  /* 0x0000004c074d7209 */ /* 0x000fe40007810000 */
[----:B------:R-:W-:Y:S01]  /*5a70*/  ISETP.GT.AND P2, PT, R73, 0x18, PT ;  /* 0x000000184900780c */ /* 0x000fe20003f44270 */
[----:B------:R-:W-:Y:S01]  /*5a80*/  MUFU.TANH R12, R12 ;  /* 0x0000000c000c7308 */ /* 0x000fe20000002400 */
[----:B------:R-:W-:Y:S02]  /*5a90*/  FMNMX.FTZ R76, R8, R77, !PT ;  /* 0x0000004d084c7209 */ /* 0x000fe40007810000 */
[----:B0-----:R-:W-:Y:S02]  /*5aa0*/  FSEL R10, R10, -INF , P3 ;  /* 0xff8000000a0a7808 */ /* 0x001fe40001800000 */
[----:B------:R-:W-:-:S02]  /*5ab0*/  FMNMX.FTZ R9, R75, R76, !PT ;  /* 0x0000004c4b097209 */ /* 0x000fc40007810000 */
[----:B------:R-:W-:Y:S01]  /*5ac0*/  ISETP.GT.AND P3, PT, R73, 0x19, PT ;  /* 0x000000194900780c */ /* 0x000fe20003f64270 */
[----:B------:R-:W0:Y:S01]  /*5ad0*/  MUFU.TANH R13, R13 ;  /* 0x0000000d000d7308 */ /* 0x000e220000002400 */
[----:B---3--:R-:W-:Y:S02]  /*5ae0*/  FSEL R11, R11, -INF , P2 ;  /* 0xff8000000b0b7808 */ /* 0x008fe40001000000 */
[----:B------:R-:W-:Y:S02]  /*5af0*/  FMNMX.FTZ R76, R10, R9, !PT ;  /* 0x000000090a4c7209 */ /* 0x000fe40007810000 */
[----:B------:R-:W-:Y:S02]  /*5b00*/  ISETP.GT.AND P2, PT, R73, 0x20, PT ;  /* 0x000000204900780c */ /* 0x000fe40003f44270 */
[----:B-1----:R-:W-:Y:S01]  /*5b10*/  FMNMX.FTZ R24, R69, R70, !PT ;  /* 0x0000004645187209 */ /* 0x002fe20007810000 */
[----:B------:R-:W1:Y:S01]  /*5b20*/  MUFU.TANH R14, R14 ;  /* 0x0000000e000e7308 */ /* 0x000e620000002400 */
[----:B------:R-:W-:Y:S01]  /*5b30*/  FMNMX.FTZ R77, R11, R76, !PT ;  /* 0x0000004c0b4d7209 */ /* 0x000fe20007810000 */
[----:B------:R-:W-:Y:S01]  /*5b40*/  FMUL.FTZ R69, R86, UR22 ;  /* 0x0000001656457c20 */ /* 0x000fe20008410000 */
[C---:B------:R-:W-:Y:S01]  /*5b50*/  FSETP.NEU.FTZ.AND P1, PT, R24.reuse, -INF , PT ;  /* 0xff8000001800780b */ /* 0x040fe20003f3d000 */
[----:B------:R-:W-:-:S04]  /*5b60*/  FMUL.FTZ R71, R24, UR21 ;  /* 0x0000001518477c20 */ /* 0x000fc80008410000 */
[----:B------:R-:W2:Y:S01]  /*5b70*/  MUFU.TANH R15, R15 ;  /* 0x0000000f000f7308 */ /* 0x000ea20000002400 */
[----:B------:R-:W-:Y:S02]  /*5b80*/  FSEL R71, R71, RZ, P1 ;  /* 0x000000ff47477208 */ /* 0x000fe40000800000 */
[----:B0-----:R-:W-:Y:S02]  /*5b90*/  FSEL R13, R13, -INF , P2 ;  /* 0xff8000000d0d7808 */ /* 0x001fe40001000000 */
[C---:B------:R-:W-:Y:S01]  /*5ba0*/  ISETP.GT.AND P2, PT, R73.reuse, 0x28, PT ;  /* 0x000000284900780c */ /* 0x040fe20003f44270 */
[--C-:B------:R-:W-:Y:S01]  /*5bb0*/  FFMA.FTZ R78, R30, UR21, -R71.reuse ;  /* 0x000000151e4e7c23 */ /* 0x100fe20008010847 */
[----:B------:R-:W-:Y:S01]  /*5bc0*/  FSEL R30, R12, -INF , P3 ;  /* 0xff8000000c1e7808 */ /* 0x000fe20001800000 */
[----:B------:R-:W0:Y:S01]  /*5bd0*/  MUFU.TANH R20, R20 ;  /* 0x0000001400147308 */ /* 0x000e220000002400 */
[----:B------:R-:W-:Y:S01]  /*5be0*/  ISETP.GT.AND P3, PT, R73, 0x21, PT ;  /* 0x000000214900780c */ /* 0x000fe20003f64270 */
[--C-:B------:R-:W-:Y:S01]  /*5bf0*/  FFMA.FTZ R146, R32, UR21, -R71.reuse ;  /* 0x0000001520927c23 */ /* 0x100fe20008010847 */
[----:B------:R-:W-:Y:S01]  /*5c00*/  FMNMX.FTZ R12, R30, R77, !PT ;  /* 0x0000004d1e0c7209 */ /* 0x000fe20007810000 */
[--C-:B------:R-:W-:Y:S01]  /*5c10*/  FFMA.FTZ R140, R33, UR21, -R71.reuse ;  /* 0x00000015218c7c23 */ /* 0x100fe20008010847 */
[----:B-1----:R-:W-:Y:S01]  /*5c20*/  FSEL R14, R14, -INF , P3 ;  /* 0xff8000000e0e7808 */ /* 0x002fe20001800000 */
[--C-:B------:R-:W-:Y:S01]  /*5c30*/  FFMA.FTZ R142, R35, UR21, -R71.reuse ;  /* 0x00000015238e7c23 */ /* 0x100fe20008010847 */
[----:B------:R-:W-:Y:S01]  /*5c40*/  FMNMX.FTZ R77, R13, R12, !PT ;  /* 0x0000000c0d4d7209 */ /* 0x000fe20007810000 */
[----:B------:R-:W1:Y:S01]  /*5c50*/  MUFU.TANH R21, R21 ;  /* 0x0000001500157308 */ /* 0x000e620000002400 */
        /* <DEDUP_REMOVED lines=49> */
[----:B------:R-:W-:Y:S01]  /*5f70*/  FFMA.FTZ R122, R58, UR21, -R71 ;  /* 0x000000153a7a7c23 */ /* 0x000fe20008010847 */
[----:B------:R-:W-:-:S02]  /*5f80*/  ISETP.GT.AND P2, PT, R73, 0x48, PT ;  /* 0x000000484900780c */ /* 0x000fc40003f44270 */
[----:B------:R-:W-:Y:S01]  /*5f90*/  FMNMX.FTZ R28, R34, R25, !PT ;  /* 0x00000019221c7209 */ /* 0x000fe20007810000 */
[----:B------:R-:W-:Y:S02]  /*5fa0*/  FFMA.FTZ R25, R36, UR21, -R71 ;  /* 0x0000001524197c23 */ /* 0x000fe40008010847 */
        /* <DEDUP_REMOVED lines=52> */
[----:B------:R0:W-:Y:S01]  /*62f0*/  MUFU.EX2 R35, R40 ;  /* 0x0000002800237308 */ /* 0x0001e20000000800 */
[----:B-1----:R-:W-:-:S04]  /*6300*/  FSEL R69, R69, -INF , P2 ;  /* 0xff80000045457808 */ /* 0x002fc80001000000 */
[----:B------:R-:W-:-:S03]  /*6310*/  FMNMX.FTZ R37, R69, R28, !PT ;  /* 0x0000001c45257209 */ /* 0x000fc60007810000 */
[----:B------:R-:W-:Y:S01]  /*6320*/  MUFU.EX2 R148, R148 ;  /* 0x0000009400947308 */ /* 0x000fe20000000800 */
[----:B--2---:R-:W-:Y:S01]  /*6330*/  FSEL R72, R72, -INF , P3 ;  /* 0xff80000048487808 */ /* 0x004fe20001800000 */
[----:B0-----:R-:W-:-:S03]  /*6340*/  FFMA.FTZ R40, R46, UR21, -R71 ;  /* 0x000000152e287c23 */ /* 0x001fc60008010847 */
        /* <DEDUP_REMOVED lines=14> */
[----:B------:R-:W-:Y:S01]  /*6430*/  FFMA.FTZ R43, R56, UR21, -R71 ;  /* 0x00000015382b7c23 */ /* 0x000fe20008010847 */
[C---:B------:R-:W-:Y:S01]  /*6440*/  FSETP.NEU.FTZ.AND P2, PT, R28.reuse, -INF , PT ;  /* 0xff8000001c00780b */ /* 0x040fe20003f5d000 */
[----:B------:R-:W-:-:S05]  /*6450*/  FMUL.FTZ R44, R28, UR21 ;  /* 0x000000151c2c7c20 */ /* 0x000fca0008410000 */
        /* <DEDUP_REMOVED lines=8> */
[--C-:B------:R-:W-:Y:S01]  /*64e0*/  FFMA.FTZ R47, R74, UR21, -R44.reuse ;  /* 0x000000154a2f7c23 */ /* 0x100fe2000801082c */
[--C-:B------:R-:W-:Y:S01]  /*64f0*/  FFMA.FTZ R151, R7, UR21, -R44.reuse ;  /* 0x0000001507977c23 */ /* 0x100fe2000801082c */
[----:B------:R-:W-:Y:S01]  /*6500*/  FADD.FTZ R14, -R14, R3 ;  /* 0x000000030e0e7221 */ /* 0x000fe20000010100 */
[----:B------:R-:W-:Y:S01]  /*6510*/  FFMA.FTZ R145, R75, UR21, -R44 ;  /* 0x000000154b917c23 */ /* 0x000fe2000801082c */
[----:B------:R-:W-:Y:S01]  /*6520*/  FADD.FTZ R11, -R11, R4 ;  /* 0x000000040b0b7221 */ /* 0x000fe20000010100 */
[----:B------:R-:W-:Y:S01]  /*6530*/  MUFU.EX2 R149, R149 ;  /* 0x0000009500957308 */ /* 0x000fe20000000800 */
[----:B------:R-:W-:Y:S01]  /*6540*/  FMUL.FTZ R3, R14, UR21 ;  /* 0x000000150e037c20 */ /* 0x000fe20008410000 */
[--C-:B------:R-:W-:Y:S01]  /*6550*/  FFMA.FTZ R45, R10, UR21, -R44.reuse ;  /* 0x000000150a2d7c23 */ /* 0x100fe2000801082c */
[----:B------:R-:W-:Y:S01]  /*6560*/  FMUL.FTZ R4, R11, UR21 ;  /* 0x000000150b047c20 */ /* 0x000fe20008410000 */
        /* <DEDUP_REMOVED lines=145> */
.L_x_15197:
        /* <DEDUP_REMOVED lines=78> */
.L_x_15187:
        /* <DEDUP_REMOVED lines=9> */
.L_x_15210:
        /* <DEDUP_REMOVED lines=9> */
.L_x_15201:
[----:B------:R-:W-:Y:S01]  /*7480*/  ULEA UR6, UR47, UR45, 0x3 ;  /* 0x0000002d2f067291 */ /* 0x000fe2000f8e183f */
[----:B------:R-:W-:-:S05]  /*7490*/  IMAD.U32 R5, RZ, RZ, UR48 ;  /* 0x00000030ff057e24 */ /* 0x000fca000f8e00ff */
[----:B------:R-:W-:-:S04]  /*74a0*/  SHF.L.U32 R5, R5, 0x1f, RZ ;  /* 0x0000001f05057819 */ /* 0x000fc800000006ff */
[----:B------:R0:W1:Y:S01]  /*74b0*/  SYNCS.PHASECHK.TRANS64.TRYWAIT P1, [UR6+0x16830], R5 ;  /* 0x01683005ff0075a7 */ /* 0x0000620008020146 */
[----:B------:R-:W-:Y:S05]  /*74c0*/  @!P0 BRA `(.L_x_15202) ;  /* 0x0000000000048947 */ /* 0x000fea0003800000 */
[----:B------:R-:W-:Y:S01]  /*74d0*/  BPT.TRAP 0x1 ;  /* 0x000000040000795c */ /* 0x000fe20000300000 */
.L_x_15202:
[----:B-1----:R-:W-:Y:S05]  /*74e0*/  @P1 BRA `(.L_x_15200) ;  /* 0x0000000000081947 */ /* 0x002fea0003800000 */
[----:B------:R-:W1:Y:S02]  /*74f0*/  SYNCS.PHASECHK.TRANS64.TRYWAIT P1, [UR6+0x16830], R5 ;  /* 0x01683005ff0075a7 */ /* 0x000e640008020146 */
[----:B-1----:R-:W-:Y:S05]  /*7500*/  @!P1 BRA `(.L_x_15203) ;  /* 0x000000b400e09947 */ /* 0x002fea0003800000 */
.L_x_15200:
        /* <DEDUP_REMOVED lines=27> */
.L_x_15205:
[----:B------:R-:W-:Y:S01]  /*76c0*/  ULEA UR6, UR23, UR45, 0x3 ;  /* 0x0000002d17067291 */ /* 0x000fe2000f8e183f */
[----:B------:R-:W-:-:S05]  /*76d0*/  IMAD.U32 R5, RZ, RZ, UR24 ;  /* 0x00000018ff057e24 */ /* 0x000fca000f8e00ff */
[----:B------:R-:W-:-:S04]  /*76e0*/  SHF.L.U32 R5, R5, 0x1f, RZ ;  /* 0x0000001f05057819 */ /* 0x000fc800000006ff */
[----:B------:R0:W1:Y:S01]  /*76f0*/  SYNCS.PHASECHK.TRANS64.TRYWAIT P1, [UR6+0x16850], R5 ;  /* 0x01685005ff0075a7 */ /* 0x0000620008020146 */
[----:B------:R-:W-:Y:S05]  /*7700*/  @!P0 BRA `(.L_x_15206) ;  /* 0x0000000000048947 */ /* 0x000fea0003800000 */
[----:B------:R-:W-:Y:S01]  /*7710*/  BPT.TRAP 0x1 ;  /* 0x000000040000795c */ /* 0x000fe20000300000 */
.L_x_15206:
[----:B-1----:R-:W-:Y:S05]  /*7720*/  @P1 BRA `(.L_x_15204) ;  /* 0x0000000000081947 */ /* 0x002fea0003800000 */
[----:B------:R-:W1:Y:S02]  /*7730*/  SYNCS.PHASECHK.TRANS64.TRYWAIT P1, [UR6+0x16850], R5 ;  /* 0x01685005ff0075a7 */ /* 0x000e640008020146 */
[----:B-1----:R-:W-:Y:S05]  /*7740*/  @!P1 BRA `(.L_x_15207) ;  /* 0x000000b400689947 */ /* 0x002fea0003800000 */
.L_x_15204:
        /* <DEDUP_REMOVED lines=52> */
.L_x_15208:
        /* <DEDUP_REMOVED lines=75> */
[----:B------:R-:W-:-:S03]  /*7f40*/  ULEA UR6, UR47, UR45, 0x3 ;  /* 0x0000002d2f067291 */ /* 0x000fc6000f8e183f */
        /* <DEDUP_REMOVED lines=124> */
[----:B0-----:R-:W-:-:S05]  /*8710*/  FMNMX.FTZ R82, R79, R28, !PT ;  /* 0x0000001c4f527209 */ /* 0x001fca0007810000 */
[----:B------:R-:W0:Y:S01]  /*8720*/  SHFL.BFLY PT, R83, R82, 0x1, 0x1f ;  /* 0x0c201f0052537f89 */ /* 0x000e2200000e0000 */
[----:B-1----:R-:W-:-:S05]  /*8730*/  FMNMX.FTZ R24, R80, R81, !PT ;  /* 0x0000005150187209 */ /* 0x002fca0007810000 */
[C---:B------:R-:W-:Y:S01]  /*8740*/  FMUL.FTZ R78, R24.reuse, UR21 ;  /* 0x00000015184e7c20 */ /* 0x040fe20008410000 */
[----:B------:R-:W-:-:S03]  /*8750*/  FADD.FTZ R4, -R24, R4 ;  /* 0x0000000418047221 */ /* 0x000fc60000010100 */
[--C-:B------:R-:W-:Y:S01]  /*8760*/  FFMA.FTZ R77, R30, UR21, -R78.reuse ;  /* 0x000000151e4d7c23 */ /* 0x100fe2000801084e */
[--C-:B------:R-:W-:Y:S01]  /*8770*/  FFMA.FTZ R30, R34, UR21, -R78.reuse ;  /* 0x00000015221e7c23 */ /* 0x100fe2000801084e */
[----:B------:R-:W-:Y:S01]  /*8780*/  FMUL.FTZ R4, R4, UR21 ;  /* 0x0000001504047c20 */ /* 0x000fe20008410000 */
[--C-:B------:R-:W-:Y:S01]  /*8790*/  FFMA.FTZ R148, R5, UR21, -R78.reuse ;  /* 0x0000001505947c23 */ /* 0x100fe2000801084e */
[--C-:B------:R-:W-:Y:S01]  /*87a0*/  FFMA.FTZ R132, R45, UR21, -R78.reuse ;  /* 0x000000152d847c23 */ /* 0x100fe2000801084e */
[--C-:B------:R-:W-:Y:S01]  /*87b0*/  FFMA.FTZ R150, R9, UR21, -R78.reuse ;  /* 0x0000001509967c23 */ /* 0x100fe2000801084e */
[--C-:B------:R-:W-:Y:S01]  /*87c0*/  FFMA.FTZ R79, R25, UR21, -R78.reuse ;  /* 0x00000015194f7c23 */ /* 0x100fe2000801084e */
[----:B0-----:R-:W-:Y:S01]  /*87d0*/  FMNMX.FTZ R28, R82, R83, !PT ;  /* 0x00000053521c7209 */ /* 0x001fe20007810000 */
[--C-:B------:R-:W-:Y:S01]  /*87e0*/  FFMA.FTZ R82, R6, UR21, -R78.reuse ;  /* 0x0000001506527c23 */ /* 0x100fe2000801084e */
[----:B------:R-:W-:Y:S01]  /*87f0*/  MUFU.EX2 R4, R4 ;  /* 0x0000000400047308 */ /* 0x000fe20000000800 */
[--C-:B------:R-:W-:Y:S01]  /*8800*/  FFMA.FTZ R81, R10, UR21, -R78.reuse ;  /* 0x000000150a517c23 */ /* 0x100fe2000801084e */
[--C-:B------:R-:W-:Y:S01]  /*8810*/  FFMA.FTZ R25, R42, UR21, -R78.reuse ;  /* 0x000000152a197c23 */ /* 0x100fe2000801084e */
[C---:B------:R-:W-:Y:S01]  /*8820*/  FADD.FTZ R3, -R28.reuse, R3 ;  /* 0x000000031c037221 */ /* 0x040fe20000010100 */
[----:B------:R-:W-:Y:S01]  /*8830*/  FMUL.FTZ R34, R28, UR21 ;  /* 0x000000151c227c20 */ /* 0x000fe20008410000 */
[--C-:B------:R-:W-:Y:S01]  /*8840*/  FFMA.FTZ R144, R13, UR21, -R78.reuse ;  /* 0x000000150d907c23 */ /* 0x100fe2000801084e */
[----:B------:R-:W-:Y:S01]  /*8850*/  FFMA.FTZ R80, R14, UR21, -R78 ;  /* 0x000000150e507c23 */ /* 0x000fe2000801084e */
[----:B------:R-:W-:Y:S01]  /*8860*/  FMUL.FTZ R3, R3, UR21 ;  /* 0x0000001503037c20 */ /* 0x000fe20008410000 */
[--C-:B------:R-:W-:Y:S01]  /*8870*/  FFMA.FTZ R149, R7, UR21, -R34.reuse ;  /* 0x0000001507957c23 */ /* 0x100fe20008010822 */
[--C-:B------:R-:W-:Y:S01]  /*8880*/  FFMA.FTZ R45, R8, UR21, -R34.reuse ;  /* 0x00000015082d7c23 */ /* 0x100fe20008010822 */
[----:B------:R-:W0:Y:S01]  /*8890*/  MUFU.EX2 R148, R148 ;  /* 0x0000009400947308 */ /* 0x000e220000000800 */
[--C-:B------:R-:W-:Y:S01]  /*88a0*/  FFMA.FTZ R151, R11, UR21, -R34.reuse ;  /* 0x000000150b977c23 */ /* 0x100fe20008010822 */
        /* <DEDUP_REMOVED lines=44> */
[--C-:B------:R-:W-:Y:S01]  /*8b70*/  FFMA.FTZ R9, R62, UR21, -R78.reuse ;  /* 0x000000153e097c23 */ /* 0x100fe2000801084e */
[----:B------:R-:W-:Y:S01]  /*8b80*/  FFMA.FTZ R126, R65, UR21, -R78 ;  /* 0x00000015417e7c23 */ /* 0x000fe2000801084e */
[----:B------:R-:W0:Y:S01]  /*8b90*/  MUFU.EX2 R151, R151 ;  /* 0x0000009700977308 */ /* 0x000e220000000800 */
[----:B--2---:R-:W-:Y:S01]  /*8ba0*/  FADD.FTZ R0, R45, R0 ;  /* 0x000000002d007221 */ /* 0x004fe20000010000 */
[----:B------:R-:W-:Y:S01]  /*8bb0*/  FFMA.FTZ R127, R67, UR21, -R34 ;  /* 0x00000015437f7c23 */ /* 0x000fe20008010822 */
[----:B------:R-:W-:Y:S01]  /*8bc0*/  FFMA.FTZ R6, R66, UR21, -R78 ;  /* 0x0000001542067c23 */ /* 0x000fe2000801084e */
[----:B------:R-:W-:Y:S01]  /*8bd0*/  FFMA.FTZ R8, R68, UR21, -R34 ;  /* 0x0000001544087c23 */ /* 0x000fe20008010822 */
[----:B------:R-:W-:Y:S01]  /*8be0*/  FFMA.FTZ R120, R69, UR21, -R78 ;  /* 0x0000001545787c23 */ /* 0x000fe2000801084e */
[----:B------:R-:W-:Y:S01]  /*8bf0*/  FFMA.FTZ R121, R71, UR21, -R34 ;  /* 0x0000001547797c23 */ /* 0x000fe20008010822 */
[--C-:B------:R-:W-:Y:S01]  /*8c00*/  FFMA.FTZ R5, R70, UR21, -R78.reuse ;  /* 0x0000001546057c23 */ /* 0x100fe2000801084e */
[----:B------:R-:W2:Y:S01]  /*8c10*/  MUFU.EX2 R81, R81 ;  /* 0x0000005100517308 */ /* 0x000ea20000000800 */
[----:B-1----:R-:W-:Y:S01]  /*8c20*/  FADD.FTZ R2, R150, R7 ;  /* 0x0000000796027221 */ /* 0x002fe20000010000 */
[----:B------:R-:W-:Y:S01]  /*8c30*/  FFMA.FTZ R122, R73, UR21, -R78 ;  /* 0x00000015497a7c23 */ /* 0x000fe2000801084e */
[----:B------:R-:W-:Y:S01]  /*8c40*/  FFMA.FTZ R123, R75, UR21, -R34 ;  /* 0x000000154b7b7c23 */ /* 0x000fe20008010822 */
[----:B------:R-:W-:-:S04]  /*8c50*/  FFMA.FTZ R33, R74, UR21, -R78 ;  /* 0x000000154a217c23 */ /* 0x000fc8000801084e */
        /* <DEDUP_REMOVED lines=121> */
.L_x_15209:
        /* <DEDUP_REMOVED lines=77> */
.L_x_15199:
[----:B------:R-:W-:Y:S06]  /*98c0*/  BAR.ARV 0x8, 0x200 ;  /* 0x0208000000007b1d */ /* 0x000fec0000002000 */
[----:B------:R-:W-:Y:S05]  /*98d0*/  @!P0 BRA `(.L_x_15211) ;  /* 0x0000000000048947 */ /* 0x000fea0003800000 */
[----:B------:R-:W-:Y:S01]  /*98e0*/  BPT.TRAP 0x1 ;  /* 0x000000040000795c */ /* 0x000fe20000300000 */
.L_x_15211:
[----:B------:R-:W-:Y:S01]  /*98f0*/  ULEA UR5, UR47, UR45, 0x3 ;  /* 0x0000002d2f057291 */ /* 0x000fe2000f8e183f */
[----:B------:R-:W-:-:S05]  /*9900*/  IMAD.U32 R3, RZ, RZ, UR48 ;  /* 0x00000030ff037e24 */ /* 0x000fca000f8e00ff */
[----:B------:R-:W-:-:S04]  /*9910*/  SHF.L.U32 R3, R3, 0x1f, RZ ;  /* 0x0000001f03037819 */ /* 0x000fc800000006ff */
[----:B------:R0:W1:Y:S01]  /*9920*/  SYNCS.PHASECHK.TRANS64.TRYWAIT P1, [UR5+0x16850], R3 ;  /* 0x01685003ff0075a7 */ /* 0x0000620008020145 */
[----:B------:R-:W-:Y:S05]  /*9930*/  @!P0 BRA `(.L_x_15212) ;  /* 0x0000000000048947 */ /* 0x000fea0003800000 */
[----:B------:R-:W-:Y:S01]  /*9940*/  BPT.TRAP 0x1 ;  /* 0x000000040000795c */ /* 0x000fe20000300000 */
.L_x_15212:
[----:B-1----:R-:W-:Y:S05]  /*9950*/  @P1 BRA `(.L_x_15213) ;  /* 0x0000000000081947 */ /* 0x002fea0003800000 */
[----:B------:R-:W1:Y:S02]  /*9960*/  SYNCS.PHASECHK.TRANS64.TRYWAIT P1, [UR5+0x16850], R3 ;  /* 0x01685003ff0075a7 */ /* 0x000e640008020145 */
[----:B-1----:R-:W-:Y:S05]  /*9970*/  @!P1 BRA `(.L_x_15214) ;  /* 0x0000009000f49947 */ /* 0x002fea0003800000 */
.L_x_15213:
[----:B------:R-:W-:Y:S01]  /*9980*/  UIADD3 UR45, UR45, 0x400, URZ ;  /* 0x000004002d2d7890 */ /* 0x000fe2000fffe03f */
[----:B------:R-:W-:Y:S01]  /*9990*/  WARPGROUP.ARRIVE ;  /* 0x00000000000079c5 */ /* 0x000fe20000000000 */
[----:B------:R-:W-:Y:S01]  /*99a0*/  UMOV UR7, 0x40000040 ;  /* 0x4000004000077882 */ /* 0x000fe20000000000 */
[----:B01----:R-:W0:Y:S01]  /*99b0*/  SHFL.BFLY PT, R3, R2, 0x2, 0x1f ;  /* 0x0c401f0002037f89 */ /* 0x003e2200000e0000 */
[----:B------:R-:W-:Y:S01]  /*99c0*/  USHF.R.U32.HI UR45, URZ, 0x4, UR45 ;  /* 0x000000043f2d7899 */ /* 0x000fe2000801162d */
[----:B------:R-:W-:Y:S02]  /*99d0*/  IMAD.U32 R10, RZ, RZ, UR21 ;  /* 0x00000015ff0a7e24 */ /* 0x000fe4000f8e00ff */
[----:B------:R-:W1:Y:S01]  /*99e0*/  SHFL.BFLY PT, R5, R0, 0x2, 0x1f ;  /* 0x0c401f0000057f89 */ /* 0x000e6200000e0000 */
[----:B------:R-:W-:-:S04]  /*99f0*/  ULOP3.LUT UR4, UR45, 0x3fff, URZ, 0xc0, !UPT ;  /* 0x00003fff2d047892 */ /* 0x000fc8000f8ec03f */
[----:B------:R-:W-:-:S07]  /*9a00*/  ULEA UR4, UR47, UR4, 0xa ;  /* 0x000000042f047291 */ /* 0x000fce000f8e503f */
[----:B------:R-:W-:Y:S02]  /*9a10*/  UMOV UR6, UR4 ;  /* 0x0000000400067c82 */ /* 0x000fe40008000000 */
[----:B------:R-:W-:Y:S01]  /*9a20*/  HGMMA.64x64x16.F32 R88, R148, gdesc[UR4].tnspB, R88, gsb0 ;  /* 0x40e0000494587df0 */ /* 0x000fe20008000858 */
[----:B------:R-:W-:Y:S01]  /*9a30*/  UIADD3 UR6, UR4, 0x80, URZ ;  /* 0x0000008004067890 */ /* 0x000fe2000fffe03f */
[----:B------:R-:W-:Y:S01]  /*9a40*/  UMOV UR7, 0x40000040 ;  /* 0x4000004000077882 */ /* 0x000fe20000000000 */
[----:B0-----:R-:W-:Y:S01]  /*9a50*/  FADD.FTZ R3, R3, R2 ;  /* 0x0000000203037221 */ /* 0x001fe20000010000 */
[----:B------:R-:W-:Y:S01]  /*9a60*/  MOV R2, 0xff800000 ;  /* 0xff80000000027802 */ /* 0x000fe20000000f00 */
[----:B-1----:R-:W-:-:S03]  /*9a70*/  FADD.FTZ R5, R5, R0 ;  /* 0x0000000005057221 */ /* 0x002fc60000010000 */
[----:B------:R-:W0:Y:S01]  /*9a80*/  SHFL.BFLY PT, R4, R3, 0x1, 0x1f ;  /* 0x0c201f0003047f89 */ /* 0x000e2200000e0000 */
[----:B------:R-:W-:-:S03]  /*9a90*/  IMAD.MOV.U32 R0, RZ, RZ, RZ ;  /* 0x000000ffff007224 */ /* 0x000fc600078e00ff */
[----:B------:R-:W1:Y:S01]  /*9aa0*/  SHFL.BFLY PT, R6, R5, 0x1, 0x1f ;  /* 0x0c201f0005067f89 */ /* 0x000e6200000e0000 */
[----:B0-----:R-:W-:Y:S01]  /*9ab0*/  FADD.FTZ R8, R3, R4 ;  /* 0x0000000403087221 */ /* 0x001fe20000010000 */
[----:B------:R-:W-:Y:S02]  /*9ac0*/  IMAD.MOV.U32 R3, RZ, RZ, -0x800000 ;  /* 0xff800000ff037424 */ /* 0x000fe400078e00ff */
        /* <DEDUP_REMOVED lines=49> */
[----:B0-23--:R-:W-:Y:S05]  /*9de0*/  @!P0 BRA `(.L_x_15215) ;  /* 0x0000000000048947 */ /* 0x00dfea0003800000 */
[----:B------:R-:W-:Y:S01]  /*9df0*/  BPT.TRAP 0x1 ;  /* 0x000000040000795c */ /* 0x000fe20000300000 */
.L_x_15215:
        /* <DEDUP_REMOVED lines=42> */
.L_x_15179:
        /* <DEDUP_REMOVED lines=64> */
[----:B------:R0:W-:Y:S04]  /*a4a0*/  STSM.16.M88.4 [R33], R12 ;  /* 0x0000000c21007844 */ /* 0x0001e80000000200 */
        /* <DEDUP_REMOVED lines=8> */
[----:B------:R-:W-:Y:S01]  /*a530*/  ULDC UR4, c[0x0][0xad4] ;  /* 0x0002b50000047ab9 */ /* 0x000fe20000000800 */
[----:B0-----:R-:W-:-:S03]  /*a540*/  ISETP.NE.AND P1, PT, R33, 0x1, PT ;  /* 0x000000012100780c */ /* 0x001fc60003f25270 */
[----:B------:R-:W-:-:S05]  /*a550*/  PLOP3.LUT P4, PT, PT, PT, UP0, 0x80, 0x0 ;  /* 0x000000000000781c */ /* 0x000fca0003f8f008 */
[----:B------:R-:W-:-:S04]  /*a560*/  @UP0 ULEA UR8, UP1, UR37, UR8, 0x2 ;  /* 0x0000000825080291 */ /* 0x000fc8000f82103f */
[----:B------:R-:W-:Y:S01]  /*a570*/  @UP0 ULEA.HI.X UR9, UR37, UR9, UR38, 0x2, UP1 ;  /* 0x0000000925090291 */ /* 0x000fe200088f1426 */
[----:B------:R-:W0:Y:S01]  /*a580*/  @P1 LDC R6, c[0x0][0xbec] ;  /* 0x0002fb00ff061b82 */ /* 0x000e220000000800 */
[----:B------:R-:W-:Y:S01]  /*a590*/  UISETP.NE.AND UP0, UPT, UR46, URZ, UPT ;  /* 0x0000003f2e00728c */ /* 0x000fe2000bf05270 */
[----:B------:R-:W-:-:S03]  /*a5a0*/  IMAD.U32 R4, RZ, RZ, UR8 ;  /* 0x00000008ff047e24 */ /* 0x000fc6000f8e00ff */
[----:B------:R-:W-:Y:S01]  /*a5b0*/  USEL UR4, UR46, UR4, UP0 ;  /* 0x000000042e047287 */ /* 0x000fe20008000000 */
[----:B------:R-:W-:Y:S02]  /*a5c0*/  MOV R5, UR9 ;  /* 0x0000000900057c02 */ /* 0x000fe40008000f00 */
[----:B------:R-:W3:Y:S01]  /*a5d0*/  @P1 LDC R9, c[0x0][0xbf0] ;  /* 0x0002fc00ff091b82 */ /* 0x000ee20000000800 */
[----:B------:R-:W-:Y:S01]  /*a5e0*/  UISETP.GT.AND UP1, UPT, UR4, 0x1, UPT ;  /* 0x000000010400788c */ /* 0x000fe2000bf24270 */
[----:B------:R-:W-:Y:S01]  /*a5f0*/  UMOV UR16, 0x9b8 ;  /* 0x000009b800107882 */ /* 0x000fe20000000000 */
[----:B------:R-:W-:Y:S01]  /*a600*/  UISETP.NE.U32.AND UP0, UPT, UR10, URZ, UPT ;  /* 0x0000003f0a00728c */ /* 0x000fe2000bf05070 */
[----:B------:R-:W-:Y:S01]  /*a610*/  VIADD R15, R17, UR40 ;  /* 0x00000028110f7c36 */ /* 0x000fe20008000000 */
[----:B------:R-:W-:Y:S01]  /*a620*/  USEL UR16, UR16, 0x978, UP1 ;  /* 0x0000097810107887 */ /* 0x000fe20008800000 */
[----:B------:R0:W5:Y:S01]  /*a630*/  @P4 LDG.E R8, desc[UR54][R4.64] ;  /* 0x0000003604084981 */ /* 0x000162000c1e1900 */
[----:B------:R-:W-:Y:S01]  /*a640*/  UISETP.NE.AND.EX UP0, UPT, UR11, URZ, UPT, UP0 ;  /* 0x0000003f0b00728c */ /* 0x000fe2000bf05300 */
[----:B------:R-:W-:Y:S01]  /*a650*/  IMAD.MOV.U32 R7, RZ, RZ, R15 ;  /* 0x000000ffff077224 */ /* 0x000fe200078e000f */
[----:B------:R-:W-:Y:S01]  /*a660*/  UMOV UR4, URZ ;  /* 0x0000003f00047c82 */ /* 0x000fe20008000000 */
[----:B------:R-:W-:-:S02]  /*a670*/  USEL UR7, UR41, URZ, UP1 ;  /* 0x0000003f29077287 */ /* 0x000fc40008800000 */
[----:B------:R-:W-:Y:S02]  /*a680*/  USEL UR37, UR37, URZ, !UP0 ;  /* 0x0000003f25257287 */ /* 0x000fe4000c000000 */
[----:B------:R-:W-:Y:S01]  /*a690*/  USEL UR38, UR38, URZ, !UP0 ;  /* 0x0000003f26267287 */ /* 0x000fe2000c000000 */
[----:B0-----:R-:W-:Y:S02]  /*a6a0*/  @P1 IMAD.HI.U32 R4, R15, R6, RZ ;  /* 0x000000060f041227 */ /* 0x001fe400078e00ff */
[----:B------:R-:W-:Y:S01]  /*a6b0*/  ULDC.64 UR10, c[0x0][UR16+0x220] ;  /* 0x00008800100a7abb */ /* 0x000fe20008000a00 */
[----:B------:R-:W-:Y:S01]  /*a6c0*/  ULDC.64 UR8, c[0x0][UR16+0x218] ;  /* 0x0000860010087abb */ /* 0x000fe20008000a00 */
[----:B------:R-:W-:Y:S01]  /*a6d0*/  ULDC.64 UR12, c[0x0][UR16+0x228] ;  /* 0x00008a00100c7abb */ /* 0x000fe20008000a00 */
[----:B------:R-:W-:Y:S02]  /*a6e0*/  UIMAD UR11, UR11, UR37, URZ ;  /* 0x000000250b0b72a4 */ /* 0x000fe4000f8e023f */
[----:B------:R-:W-:Y:S01]  /*a6f0*/  UIMAD.WIDE.U32 UR14, UR8, UR39, URZ ;  /* 0x00000027080e72a5 */ /* 0x000fe2000f8e003f */
[----:B---3--:R-:W-:Y:S01]  /*a700*/  @P1 SHF.R.U32.HI R7, RZ, R9, R4 ;  /* 0x00000009ff071219 */ /* 0x008fe20000011604 */
        /* <DEDUP_REMOVED lines=31> */
[----:B-1----:R-:W-:Y:S08]  /*a900*/  @P4 BRA `(.L_x_15218) ;  /* 0x0000000000104947 */ /* 0x002ff00003800000 */
[----:B------:R-:W-:Y:S05]  /*a910*/  @!P0 BRA `(.L_x_15218) ;  /* 0x00000000000c8947 */ /* 0x000fea0003800000 */
[----:B------:R-:W2:Y:S04]  /*a920*/  LDG.E R5, desc[UR54][R28.64] ;  /* 0x000000361c057981 */ /* 0x000ea8000c1e1900 */
[----:B-----5:R-:W2:Y:S02]  /*a930*/  LDG.E R8, desc[UR54][R28.64+0x4] ;  /* 0x000004361c087981 */ /* 0x020ea4000c1e1900 */
[----:B--2---:R-:W-:-:S07]  /*a940*/  IADD3 R8, -R5, R8, RZ ;  /* 0x0000000805087210 */ /* 0x004fce0007ffe1ff */
.L_x_15218:
[----:B------:R-:W2:Y:S01]  /*a950*/  LDL R12, [R1+0x28] ;  /* 0x00002800010c7983 */ /* 0x000ea20000100800 */
[----:B------:R-:W0:Y:S03]  /*a960*/  S2R R4, SR_TID.X ;  /* 0x0000000000047919 */ /* 0x000e260000002100 */
[----:B------:R-:W-:Y:S04]  /*a970*/  SHFL.IDX PT, R5, R11, RZ, 0x1c1f ;  /* 0x001c1fff0b057589 */ /* 0x000fe800000e0000 */
[----:B------:R-:W-:Y:S04]  /*a980*/  SHFL.IDX PT, R6, R10, 0x1, 0x1c1f ;  /* 0x003c1f000a067f89 */ /* 0x000fe800000e0000 */
[----:B------:R-:W-:Y:S01]  /*a990*/  SHFL.IDX PT, R7, R11, 0x1, 0x1c1f ;  /* 0x003c1f000b077f89 */ /* 0x000fe200000e0000 */
[----:B0-----:R-:W-:-:S05]  /*a9a0*/  VIADD R13, R4, 0xffffff80 ;  /* 0xffffff80040d7836 */ /* 0x001fca0000000000 */
[----:B------:R-:W-:-:S04]  /*a9b0*/  SHF.R.S32.HI R9, RZ, 0x1f, R13 ;  /* 0x0000001fff097819 */ /* 0x000fc8000001140d */
[----:B------:R-:W-:-:S04]  /*a9c0*/  LEA.HI R9, R9, R13, RZ, 0x7 ;  /* 0x0000000d09097211 */ /* 0x000fc800078f38ff */
[----:B------:R-:W-:Y:S01]  /*a9d0*/  LOP3.LUT R9, R9, 0xffffff80, RZ, 0xc0, !PT ;  /* 0xffffff8009097812 */ /* 0x000fe200078ec0ff */
[----:B------:R-:W0:Y:S04]  /*a9e0*/  SHFL.IDX PT, R4, R10, RZ, 0x1c1f ;  /* 0x001c1fff0a047589 */ /* 0x000e2800000e0000 */
[----:B------:R-:W-:Y:S02]  /*a9f0*/  IMAD.IADD R9, R13, 0x1, -R9 ;  /* 0x000000010d097824 */ /* 0x000fe400078e0a09 */
[----:B-----5:R-:W-:-:S03]  /*aa00*/  IMAD R28, R8, R33, RZ ;  /* 0x00000021081c7224 */ /* 0x020fc600078e02ff */
[----:B------:R-:W-:Y:S02]  /*aa10*/  LOP3.LUT P0, RZ, R9, 0x3, RZ, 0xc0, !PT ;  /* 0x0000000309ff7812 */ /* 0x000fe4000780c0ff */
[----:B------:R-:W-:Y:S01]  /*aa20*/  PLOP3.LUT P3, PT, PT, PT, UP1, 0x80, 0x0 ;  /* 0x000000000000781c */ /* 0x000fe20003f6f018 */
        /* <DEDUP_REMOVED lines=9> */
[----:B0-----:R-:W-:Y:S01]  /*aac0*/  IMAD R3, R157, 0x40, R19 ;  /* 0x000000409d037824 */ /* 0x001fe200078e0213 */
[----:B------:R-:W-:-:S03]  /*aad0*/  ULDC.64 UR10, c[0x0][0xaa0] ;  /* 0x0002a800000a7ab9 */ /* 0x000fc60000000a00 */
        /* <DEDUP_REMOVED lines=9> */
[----:B------:R-:W-:Y:S02]  /*ab70*/  LOP3.LUT R4, R5, R20, RZ, 0x3c, !PT ;  /* 0x0000001405047212 */ /* 0x000fe400078e3cff */
[----:B------:R-:W-:Y:S01]  /*ab80*/  LOP3.LUT R8, R8, R9, RZ, 0x3c, !PT ;  /* 0x0000000908087212 */ /* 0x000fe200078e3cff */
[--C-:B------:R-:W-:Y:S01]  /*ab90*/  IMAD.X R9, RZ, RZ, R21.reuse, P0 ;  /* 0x000000ffff097224 */ /* 0x100fe200000e0615 */
[----:B------:R-:W-:Y:S02]  /*aba0*/  MOV R5, R21 ;  /* 0x0000001500057202 */ /* 0x000fe40000000f00 */
[----:B------:R-:W-:Y:S01]  /*abb0*/  LOP3.LUT R12, R12, R13, RZ, 0x3c, !PT ;  /* 0x0000000d0c0c7212 */ /* 0x000fe200078e3cff */
[----:B------:R-:W-:-:S02]  /*abc0*/  IMAD.X R13, RZ, RZ, R21, P2 ;  /* 0x000000ffff0d7224 */ /* 0x000fc400010e0615 */
[----:B------:R-:W2:Y:S04]  /*abd0*/  LD.E.128 R8, desc[UR54][R8.64] ;  /* 0x0000003608087980 */ /* 0x000ea8000c101d00 */
[----:B------:R-:W3:Y:S04]  /*abe0*/  LD.E.128 R4, desc[UR54][R4.64] ;  /* 0x0000003604047980 */ /* 0x000ee8000c101d00 */
[----:B------:R-:W4:Y:S01]  /*abf0*/  LD.E.128 R12, desc[UR54][R12.64] ;  /* 0x000000360c0c7980 */ /* 0x000f22000c101d00 */
[----:B------:R-:W-:Y:S02]  /*ac00*/  IADD3 R3, P0, R20, 0x4800, RZ ;  /* 0x0000480014037810 */ /* 0x000fe40007f1e0ff */
[----:B------:R-:W0:Y:S02]  /*ac10*/  @P1 LDC R20, c[0x0][0xbec] ;  /* 0x0002fb00ff141b82 */ /* 0x000e240000000800 */
[----:B------:R-:W-:-:S04]  /*ac20*/  LOP3.LUT R2, R3, 0x380, RZ, 0xc0, !PT ;  /* 0x0000038003027812 */ /* 0x000fc800078ec0ff */
[----:B------:R-:W-:Y:S01]  /*ac30*/  SHF.R.U64 R2, R2, 0x3, RZ ;  /* 0x0000000302027819 */ /* 0x000fe200000012ff */
[----:B------:R-:W-:-:S03]  /*ac40*/  UIMAD UR7, UR12, UR10, URZ ;  /* 0x0000000a0c0772a4 */ /* 0x000fc6000f8e023f */
[----:B------:R-:W-:Y:S02]  /*ac50*/  LOP3.LUT R24, R2, R3, RZ, 0x3c, !PT ;  /* 0x0000000302187212 */ /* 0x000fe400078e3cff */
[----:B------:R-:W1:Y:S01]  /*ac60*/  @P1 LDC R3, c[0x0][0xbf0] ;  /* 0x0002fc00ff031b82 */ /* 0x000e620000000800 */
[----:B------:R-:W-:Y:S02]  /*ac70*/  UIMAD.WIDE.U32 UR8, UR4, UR10, URZ ;  /* 0x0000000a040872a5 */ /* 0x000fe4000f8e003f */
[----:B------:R-:W-:Y:S01]  /*ac80*/  UIMAD UR7, UR4, UR11, UR7 ;  /* 0x0000000b040772a4 */ /* 0x000fe2000f8e0207 */
[----:B------:R-:W-:Y:S02]  /*ac90*/  IMAD R2, R18, 0x30, R157 ;  /* 0x0000003012027824 */ /* 0x000fe400078e029d */
[----:B------:R-:W-:Y:S01]  /*aca0*/  ULDC.64 UR10, c[0x0][0xae8] ;  /* 0x0002ba00000a7ab9 */ /* 0x000fe20000000a00 */
[----:B------:R-:W-:Y:S01]  /*acb0*/  UIADD3 UR9, UR9, UR7, URZ ;  /* 0x0000000709097290 */ /* 0x000fe2000fffe03f */
[----:B------:R-:W-:-:S03]  /*acc0*/  VIADD R29, R2, UR40 ;  /* 0x00000028021d7c36 */ /* 0x000fc60008000000 */
[----:B------:R-:W-:Y:S02]  /*acd0*/  UIMAD.WIDE.U32 UR8, UR39, UR10, UR8 ;  /* 0x0000000a270872a5 */ /* 0x000fe4000f8e0008 */
[----:B------:R-:W-:Y:S02]  /*ace0*/  USHF.R.S32.HI UR4, URZ, 0x1f, UR37 ;  /* 0x0000001f3f047899 */ /* 0x000fe40008011425 */
[----:B------:R-:W-:Y:S01]  /*acf0*/  UIMAD UR9, UR39, UR11, UR9 ;  /* 0x0000000b270972a4 */ /* 0x000fe2000f8e0209 */
[----:B0-----:R-:W-:Y:S02]  /*ad00*/  @P1 IMAD.HI.U32 R2, R29, R20, RZ ;  /* 0x000000141d021227 */ /* 0x001fe400078e00ff */
[----:B------:R-:W-:Y:S02]  /*ad10*/  ULDC.64 UR10, c[0x0][0xaf0] ;  /* 0x0002bc00000a7ab9 */ /* 0x000fe40000000a00 */
[----:B------:R-:W-:Y:S01]  /*ad20*/  UIMAD UR4, UR4, UR10, URZ ;  /* 0x0000000a040472a4 */ /* 0x000fe2000f8e023f */
[----:B------:R-:W-:Y:S01]  /*ad30*/  IMAD.X R25, RZ, RZ, R21, P0 ;  /* 0x000000ffff197224 */ /* 0x000fe200000e0615 */
[----:B------:R-:W-:Y:S01]  /*ad40*/  UIMAD.WIDE.U32 UR8, UR37, UR10, UR8 ;  /* 0x0000000a250872a5 */ /* 0x000fe2000f8e0008 */
[----:B------:R-:W-:Y:S01]  /*ad50*/  IMAD.MOV.U32 R21, RZ, RZ, R29 ;  /* 0x000000ffff157224 */ /* 0x000fe200078e001d */
[----:B------:R-:W-:Y:S01]  /*ad60*/  UIMAD UR4, UR37, UR11, UR4 ;  /* 0x0000000b250472a4 */ /* 0x000fe2000f8e0204 */
[----:B-1----:R-:W-:-:S02]  /*ad70*/  @P1 SHF.R.U32.HI R21, RZ, R3, R2 ;  /* 0x00000003ff151219 */ /* 0x002fc40000011602 */
[----:B------:R-:W-:Y:S01]  /*ad80*/  ULDC.64 UR10, c[0x0][0xae0] ;  /* 0x0002b800000a7ab9 */ /* 0x000fe20000000a00 */
[----:B------:R-:W-:Y:S01]  /*ad90*/  UIADD3 UR4, UR9, UR4, URZ ;  /* 0x0000000409047290 */ /* 0x000fe2000fffe03f */
[--C-:B------:R-:W-:Y:S01]  /*ada0*/  SHF.R.S32.HI R20, RZ, 0x1f, R21.reuse ;  /* 0x0000001fff147819 */ /* 0x100fe20000011415 */
[----:B------:R-:W-:Y:S01]  /*adb0*/  IMAD.MOV R30, RZ, RZ, -R21 ;  /* 0x000000ffff1e7224 */ /* 0x000fe200078e0a15 */
[----:B------:R-:W5:Y:S01]  /*adc0*/  LD.E.128 R24, desc[UR54][R24.64] ;  /* 0x0000003618187980 */ /* 0x000f62000c101d00 */
[----:B------:R-:W-:Y:S02]  /*add0*/  IMAD.U32 R3, RZ, RZ, UR9 ;  /* 0x00000009ff037e24 */ /* 0x000fe4000f8e00ff */
[----:B------:R-:W-:Y:S01]  /*ade0*/  IMAD.U32 R2, RZ, RZ, UR8 ;  /* 0x00000008ff027e24 */ /* 0x000fe2000f8e00ff */
[----:B------:R-:W-:Y:S01]  /*adf0*/  ULDC.64 UR8, c[0x0][0xad8] ;  /* 0x0002b60000087ab9 */ /* 0x000fe20000000a00 */
[----:B------:R-:W-:Y:S01]  /*ae00*/  IMAD.U32 R3, RZ, RZ, UR4 ;  /* 0x00000004ff037e24 */ /* 0x000fe2000f8e00ff */
[----:B------:R-:W-:Y:S01]  /*ae10*/  ULDC UR4, c[0x0][0xac8] ;  /* 0x0002b20000047ab9 */ /* 0x000fe20000000800 */
[----:B------:R-:W-:Y:S01]  /*ae20*/  IMAD R20, R20, UR10, RZ ;  /* 0x0000000a14147c24 */ /* 0x000fe2000f8e02ff */
[----:B------:R-:W-:Y:S01]  /*ae30*/  @!PT LDS RZ, [RZ] ;  /* 0x00000000fffff984 */ /* 0x000fe20000000800 */
[----:B------:R-:W-:Y:S01]  /*ae40*/  @!PT LDS RZ, [RZ] ;  /* 0x00000000fffff984 */ /* 0x000fe20000000800 */
[----:B------:R-:W-:Y:S01]  /*ae50*/  @!PT LDS RZ, [RZ] ;  /* 0x00000000fffff984 */ /* 0x000fe20000000800 */
[----:B------:R-:W-:Y:S01]  /*ae60*/  @!PT LDS RZ, [RZ] ;  /* 0x00000000fffff984 */ /* 0x000fe20000000800 */
[----:B------:R0:W-:Y:S06]  /*ae70*/  MEMBAR.ALL.CTA ;  /* 0x0000000000007992 */ /* 0x0001ec0000008000 */
[----:B0-----:R-:W0:Y:S01]  /*ae80*/  FENCE.VIEW.ASYNC.S ;  /* 0x00000000000073c6 */ /* 0x001e220000000000 */
[----:B------:R-:W-:-:S02]  /*ae90*/  IMAD R29, R33, R30, R29 ;  /* 0x0000001e211d7224 */ /* 0x000fc400078e021d */
[C---:B------:R-:W-:Y:S02]  /*aea0*/  IMAD R33, R21.reuse, UR11, R20 ;  /* 0x0000000b15217c24 */ /* 0x040fe4000f8e0214 */
[----:B------:R-:W-:Y:S01]  /*aeb0*/  IMAD.WIDE.U32 R2, R21, UR10, R2 ;  /* 0x0000000a15027c25 */ /* 0x000fe2000f8e0002 */
[----:B------:R-:W-:-:S04]  /*aec0*/  SHF.R.S32.HI R20, RZ, 0x1f, R29 ;  /* 0x0000001fff147819 */ /* 0x000fc8000001141d */
[----:B------:R-:W-:Y:S01]  /*aed0*/  IADD3 R3, R3, R33, RZ ;  /* 0x0000002103037210 */ /* 0x000fe20007ffe0ff */
[----:B------:R-:W-:-:S04]  /*aee0*/  IMAD R20, R20, UR8, RZ ;  /* 0x0000000814147c24 */ /* 0x000fc8000f8e02ff */
[C---:B------:R-:W-:Y:S02]  /*aef0*/  IMAD R21, R29.reuse, UR9, R20 ;  /* 0x000000091d157c24 */ /* 0x040fe4000f8e0214 */
[----:B------:R-:W-:Y:S01]  /*af00*/  IMAD.WIDE.U32 R2, R29, UR8, R2 ;  /* 0x000000081d027c25 */ /* 0x000fe2000f8e0002 */
[----:B------:R-:W-:-:S03]  /*af10*/  ULDC.64 UR8, c[0x0][0xa80] ;  /* 0x0002a00000087ab9 */ /* 0x000fc60000000a00 */
[----:B------:R-:W-:Y:S01]  /*af20*/  IMAD.IADD R3, R3, 0x1, R21 ;  /* 0x0000000103037824 */ /* 0x000fe200078e0215 */
[----:B------:R-:W-:-:S04]  /*af30*/  LEA R30, P0, R2, UR8, 0x1 ;  /* 0x00000008021e7c11 */ /* 0x000fc8000f8008ff */
[----:B------:R-:W-:Y:S01]  /*af40*/  LEA.HI.X R34, R2, UR9, R3, 0x1, P0 ;  /* 0x0000000902227c11 */ /* 0x000fe200080f0c03 */
[----:B0-----:R-:W-:Y:S01]  /*af50*/  SHFL.IDX PT, R20, R30, 0x1, 0x181f ;  /* 0x00381f001e147f89 */ /* 0x001fe200000e0000 */
[----:B------:R-:W-:-:S03]  /*af60*/  VIADD R29, R157, UR40 ;  /* 0x000000289d1d7c36 */ /* 0x000fc60008000000 */
[----:B------:R-:W0:Y:S04]  /*af70*/  SHFL.IDX PT, R2, R30, RZ, 0x181f ;  /* 0x00181fff1e027589 */ /* 0x000e2800000e0000 */
[----:B------:R-:W1:Y:S01]  /*af80*/  SHFL.IDX PT, R32, R30, 0x2, 0x181f ;  /* 0x00581f001e207f89 */ /* 0x000e6200000e0000 */
[----:B------:R-:W-:-:S03]  /*af90*/  ISETP.GE.AND P0, PT, R19, UR4, PT ;  /* 0x0000000413007c0c */ /* 0x000fc6000bf06270 */
[----:B------:R-:W1:Y:S01]  /*afa0*/  SHFL.IDX PT, R36, R34, RZ, 0x181f ;  /* 0x00181fff22247589 */ /* 0x000e6200000e0000 */
[----:B------:R-:W-:-:S03]  /*afb0*/  VIADD R3, R29, 0x30 ;  /* 0x000000301d037836 */ /* 0x000fc60000000000 */
[----:B------:R-:W1:Y:S01]  /*afc0*/  SHFL.IDX PT, R38, R34, 0x1, 0x181f ;  /* 0x00381f0022267f89 */ /* 0x000e6200000e0000 */
[----:B------:R-:W-:-:S03]  /*afd0*/  VIADD R21, R29, 0x60 ;  /* 0x000000601d157836 */ /* 0x000fc60000000000 */
[----:B------:R-:W1:Y:S01]  /*afe0*/  SHFL.IDX PT, R40, R34, 0x2, 0x181f ;  /* 0x00581f0022287f89 */ /* 0x000e6200000e0000 */
[-C--:B------:R-:W-:Y:S02]  /*aff0*/  ISETP.GE.OR P1, PT, R29, R28.reuse, P0 ;  /* 0x0000001c1d00720c */ /* 0x080fe40000726670 */
[-C--:B------:R-:W-:Y:S02]  /*b000*/  ISETP.GE.OR P2, PT, R3, R28.reuse, P0 ;  /* 0x0000001c0300720c */ /* 0x080fe40000746670 */
[----:B------:R-:W-:Y:S01]  /*b010*/  ISETP.GE.OR P3, PT, R21, R28, P0 ;  /* 0x0000001c1500720c */ /* 0x000fe20000766670 */
[----:B------:R-:W-:Y:S01]  /*b020*/  VIADD R0, R0, 0x16820 ;  /* 0x0001682000007836 */ /* 0x000fe20000000000 */
[----:B------:R-:W-:-:S07]  /*b030*/  SHF.R.S32.HI R35, RZ, 0x1f, R19 ;  /* 0x0000001fff237819 */ /* 0x000fce0000011413 */
[C---:B0-----:R-:W-:Y:S02]  /*b040*/  @!P1 LEA R2, P4, R19.reuse, R2, 0x1 ;  /* 0x0000000213029211 */ /* 0x041fe400078808ff */
[C---:B------:R-:W-:Y:S02]  /*b050*/  @!P2 LEA R20, P5, R19.reuse, R20, 0x1 ;  /* 0x000000141314a211 */ /* 0x040fe400078a08ff */
[C---:B-1----:R-:W-:Y:S02]  /*b060*/  @!P3 LEA R32, P6, R19.reuse, R32, 0x1 ;  /* 0x000000201320b211 */ /* 0x042fe400078c08ff */
[----:B------:R-:W-:Y:S02]  /*b070*/  PRMT R0, RZ, 0x654, R0 ;  /* 0x00000654ff007816 */ /* 0x000fe40000000000 */
[C-C-:B------:R-:W-:Y:S02]  /*b080*/  @!P1 LEA.HI.X R3, R19.reuse, R36, R35.reuse, 0x1, P4 ;  /* 0x0000002413039211 */ /* 0x140fe400020f0c23 */
[C-C-:B------:R-:W-:Y:S01]  /*b090*/  @!P2 LEA.HI.X R21, R19.reuse, R38, R35.reuse, 0x1, P5 ;  /* 0x000000261315a211 */ /* 0x140fe200028f0c23 */
[----:B------:R0:W-:Y:S01]  /*b0a0*/  SYNCS.ARRIVE.TRANS64.RED.A1T0 RZ, [R0+URZ], RZ ;  /* 0x000000ff00ff79a7 */ /* 0x0001e2000810043f */
[----:B------:R-:W-:Y:S01]  /*b0b0*/  @!P3 LEA.HI.X R33, R19, R40, R35, 0x1, P6 ;  /* 0x000000281321b211 */ /* 0x000fe200030f0c23 */
[----:B------:R-:W-:-:S05]  /*b0c0*/  VIADD R29, R29, 0x90 ;  /* 0x000000901d1d7836 */ /* 0x000fca0000000000 */
[----:B------:R-:W-:Y:S01]  /*b0d0*/  ISETP.GE.OR P0, PT, R29, R28, P0 ;  /* 0x0000001c1d00720c */ /* 0x000fe20000706670 */
[----:B------:R-:W1:Y:S04]  /*b0e0*/  SHFL.IDX PT, R30, R30, 0x3, 0x181f ;  /* 0x00781f001e1e7f89 */ /* 0x000e6800000e0000 */
[----:B------:R-:W0:Y:S04]  /*b0f0*/  SHFL.IDX PT, R34, R34, 0x3, 0x181f ;  /* 0x00781f0022227f89 */ /* 0x000e2800000e0000 */
[----:B---3--:R3:W-:Y:S04]  /*b100*/  @!P1 ST.E.128 desc[UR54][R2.64], R4 ;  /* 0x0000000402009985 */ /* 0x0087e8000c101d36 */
[----:B--2---:R3:W-:Y:S04]  /*b110*/  @!P2 ST.E.128 desc[UR54][R20.64], R8 ;  /* 0x000000081400a985 */ /* 0x0047e8000c101d36 */
[----:B----4-:R3:W-:Y:S01]  /*b120*/  @!P3 ST.E.128 desc[UR54][R32.64], R12 ;  /* 0x0000000c2000b985 */ /* 0x0107e2000c101d36 */
[----:B01----:R-:W-:Y:S05]  /*b130*/  @P0 BRA `(.L_x_15220) ;  /* 0x0000001000a80947 */ /* 0x003fea0003800000 */
[----:B---3--:R-:W-:-:S04]  /*b140*/  LEA R2, P0, R19, R30, 0x1 ;  /* 0x0000001e13027211 */ /* 0x008fc800078008ff */
[----:B------:R-:W-:-:S05]  /*b150*/  LEA.HI.X R3, R19, R34, R35, 0x1, P0 ;  /* 0x0000002213037211 */ /* 0x000fca00000f0c23 */
[----:B-----5:R0:W-:Y:S01]  /*b160*/  ST.E.128 desc[UR54][R2.64], R24 ;  /* 0x0000001802007985 */ /* 0x0201e2000c101d36 */
[----:B------:R-:W-:Y:S05]  /*b170*/  BRA `(.L_x_15220) ;  /* 0x0000001000987947 */ /* 0x000fea0003800000 */
.L_x_15219:
        /* <DEDUP_REMOVED lines=29> */
[----:B------:R-:W-:Y:S02]  /*b350*/  IADD3 R4, -R5, RZ, RZ ;  /* 0x000000ff05047210 */ /* 0x000fe40007ffe1ff */
[----:B------:R-:W-:Y:S01]  /*b360*/  SHF.R.S32.HI R2, RZ, 0x1f, R5 ;  /* 0x0000001fff027819 */ /* 0x000fe20000011405 */
        /* <DEDUP_REMOVED lines=19> */
[----:B------:R-:W-:Y:S02]  /*b4a0*/  PRMT R4, RZ, 0x654, R4 ;  /* 0x00000654ff047816 */ /* 0x000fe40000000004 */
[----:B------:R-:W-:Y:S02]  /*b4b0*/  LEA.HI.X R14, R2, UR9, R3, 0x2, P1 ;  /* 0x00000009020e7c11 */ /* 0x000fe400088f1403 */
[----:B------:R0:W-:Y:S03]  /*b4c0*/  SYNCS.ARRIVE.TRANS64.RED.A1T0 RZ, [R4+URZ], RZ ;  /* 0x000000ff04ff79a7 */ /* 0x0001e6000810043f */
[----:B------:R1:W2:Y:S04]  /*b4d0*/  SHFL.IDX PT, R5, R14, RZ, 0x1c1f ;  /* 0x001c1fff0e057589 */ /* 0x0002a800000e0000 */
[----:B0-----:R1:W0:Y:S01]  /*b4e0*/  SHFL.IDX PT, R4, R0, RZ, 0x1c1f ;  /* 0x001c1fff00047589 */ /* 0x00122200000e0000 */
[----:B------:R-:W-:Y:S05]  /*b4f0*/  @P2 BRA `(.L_x_15222) ;  /* 0x0000000000802947 */ /* 0x000fea0003800000 */
[----:B------:R-:W-:Y:S02]  /*b500*/  ULDC UR4, c[0x0][0xac8] ;  /* 0x0002b20000047ab9 */ /* 0x000fe40000000800 */
[----:B------:R-:W-:Y:S02]  /*b510*/  ISETP.GE.AND P4, PT, R16, UR4, PT ;  /* 0x0000000410007c0c */ /* 0x000fe4000bf86270 */
[----:B------:R-:W-:Y:S02]  /*b520*/  ISETP.GE.AND P2, PT, R156, UR4, PT ;  /* 0x000000049c007c0c */ /* 0x000fe4000bf46270 */
[----:B------:R-:W-:Y:S02]  /*b530*/  ISETP.GE.AND P1, PT, R155, UR4, PT ;  /* 0x000000049b007c0c */ /* 0x000fe4000bf26270 */
[----:B------:R-:W-:-:S07]  /*b540*/  ISETP.GE.AND P5, PT, R154, UR4, PT ;  /* 0x000000049a007c0c */ /* 0x000fce000bfa6270 */
[----:B0-2---:R-:W-:Y:S02]  /*b550*/  @!P4 IMAD.WIDE R2, R16, 0x4, R4 ;  /* 0x000000041002c825 */ /* 0x005fe400078e0204 */
[CC--:B------:R-:W-:Y:S02]  /*b560*/  @!P2 LEA R6, P6, R156.reuse, R4.reuse, 0x2 ;  /* 0x000000049c06a211 */ /* 0x0c0fe400078c10ff */
        /* <DEDUP_REMOVED lines=25> */
.L_x_15222:
[----:B------:R-:W-:Y:S05]  /*b700*/  BSYNC B1 ;  /* 0x0000000000017941 */ /* 0x000fea0003800000 */
.L_x_15221:
[----:B--23--:R2:W3:Y:S04]  /*b710*/  SHFL.IDX PT, R5, R14, 0x1, 0x1c1f ;  /* 0x003c1f000e057f89 */ /* 0x00c4e800000e0000 */
        /* <DEDUP_REMOVED lines=8> */
[----:B0--3--:R-:W-:Y:S02]  /*b7a0*/  @!P0 IMAD.WIDE R2, R16, 0x4, R4 ;  /* 0x0000000410028825 */ /* 0x009fe400078e0204 */
        /* <DEDUP_REMOVED lines=14> */
[----:B-12---:R-:W-:Y:S02]  /*b890*/  @!P4 LEA R14, P5, R23, R4, 0x2 ;  /* 0x00000004170ec211 */ /* 0x006fe400078a10ff */
        /* <DEDUP_REMOVED lines=12> */
.L_x_15217:
[----:B------:R-:W-:Y:S02]  /*b960*/  ULDC.64 UR8, c[0x0][0xc00] ;  /* 0x0003000000087ab9 */ /* 0x000fe40000000a00 */
[----:B------:R-:W-:-:S04]  /*b970*/  UISETP.NE.U32.AND UP0, UPT, UR8, URZ, UPT ;  /* 0x0000003f0800728c */ /* 0x000fc8000bf05070 */
[----:B------:R-:W-:-:S03]  /*b980*/  UISETP.NE.AND.EX UP0, UPT, UR9, URZ, UPT, UP0 ;  /* 0x0000003f0900728c */ /* 0x000fc6000bf05300 */
[----:B------:R-:W-:Y:S02]  /*b990*/  ULDC.64 UR8, c[0x0][0xc00] ;  /* 0x0003000000087ab9 */ /* 0x000fe40000000a00 */
[----:B------:R-:W-:Y:S01]  /*b9a0*/  UIMAD.WIDE UR8, UR37, 0x4, UR8 ;  /* 0x00000004250878a5 */ /* 0x000fe2000f8e0208 */
[----:B------:R-:W-:-:S05]  /*b9b0*/  PLOP3.LUT P1, PT, PT, PT, UP0, 0x80, 0x0 ;  /* 0x000000000000781c */ /* 0x000fca0003f2f008 */
[----:B------:R-:W-:Y:S01]  /*b9c0*/  IMAD.U32 R2, RZ, RZ, UR8 ;  /* 0x00000008ff027e24 */ /* 0x000fe2000f8e00ff */
[----:B------:R-:W-:Y:S01]  /*b9d0*/  MOV R3, UR9 ;  /* 0x0000000900037c02 */ /* 0x000fe20008000f00 */
[----:B------:R-:W-:Y:S02]  /*b9e0*/  ULDC.64 UR8, c[0x0][0xc08] ;  /* 0x0003020000087ab9 */ /* 0x000fe40000000a00 */
[----:B------:R-:W-:-:S04]  /*b9f0*/  UISETP.NE.U32.AND UP1, UPT, UR8, URZ, UPT ;  /* 0x0000003f0800728c */ /* 0x000fc8000bf25070 */
[----:B------:R-:W-:Y:S01]  /*ba00*/  UISETP.NE.AND.EX UP1, UPT, UR9, URZ, UPT, UP1 ;  /* 0x0000003f0900728c */ /* 0x000fe2000bf25310 */
[----:B------:R-:W2:Y:S01]  /*ba10*/  @P1 LDG.E R6, desc[UR54][R2.64] ;  /* 0x0000003602061981 */ /* 0x000ea2000c1e1900 */
[----:B------:R-:W-:Y:S02]  /*ba20*/  ULDC UR4, c[0x0][0xa88] ;  /* 0x0002a20000047ab9 */ /* 0x000fe40000000800 */
[----:B------:R-:W-:Y:S01]  /*ba30*/  IMAD.U32 R0, RZ, RZ, UR4 ;  /* 0x00000004ff007e24 */ /* 0x000fe2000f8e00ff */
[----:B------:R-:W0:Y:S01]  /*ba40*/  S2R R7, SR_TID.X ;  /* 0x0000000000077919 */ /* 0x000e220000002100 */
        /* <DEDUP_REMOVED lines=8> */
[----:B0-----:R-:W-:-:S10]  /*bad0*/  VIADD R7, R7, 0xffffff80 ;  /* 0xffffff8007077836 */ /* 0x001fd40000000000 */
[----:B------:R-:W-:Y:S01]  /*bae0*/  @!UP1 ULDC UR46, c[0x0][0xad4] ;  /* 0x0002b500002e9ab9 */ /* 0x000fe20000000800 */
[----:B------:R-:W-:Y:S02]  /*baf0*/  ISETP.GT.AND P0, PT, R7, 0xbf, PT ;  /* 0x000000bf0700780c */ /* 0x000fe40003f04270 */
[----:B--2---:R-:W-:-:S13]  /*bb00*/  @P1 R2UR UR4, R6 ;  /* 0x00000000060412ca */ /* 0x004fda00000e0000 */
[----:B------:R-:W-:Y:S01]  /*bb10*/  USHF.R.S32.HI UR18, URZ, 0x1f, UR4 ;  /* 0x0000001f3f127899 */ /* 0x000fe20008011404 */
[----:B-1----:R-:W-:Y:S11]  /*bb20*/  @P2 BRA `(.L_x_15223) ;  /* 0x0000000000102947 */ /* 0x002ff60003800000 */
[----:B------:R-:W-:Y:S05]  /*bb30*/  @!P1 BRA `(.L_x_15223) ;  /* 0x00000000000c9947 */ /* 0x000fea0003800000 */
[----:B------:R-:W2:Y:S04]  /*bb40*/  LDG.E R5, desc[UR54][R2.64] ;  /* 0x0000003602057981 */ /* 0x000ea8000c1e1900 */
[----:B-----5:R-:W2:Y:S02]  /*bb50*/  LDG.E R0, desc[UR54][R2.64+0x4] ;  /* 0x0000043602007981 */ /* 0x020ea4000c1e1900 */
[----:B--2---:R-:W-:-:S07]  /*bb60*/  IMAD.IADD R0, R0, 0x1, -R5 ;  /* 0x0000000100007824 */ /* 0x004fce00078e0a05 */
.L_x_15223:
        /* <DEDUP_REMOVED lines=36> */
[----:B------:R-:W-:Y:S01]  /*bdb0*/  UIADD3.X UR7, UR7, UR17, UR18, UP1, UP2 ;  /* 0x0000001107077290 */ /* 0x000fe20008fe4412 */
[----:B-1----:R-:W-:Y:S01]  /*bdc0*/  @P0 SHF.R.U32.HI R5, RZ, R7, R2 ;  /* 0x00000007ff050219 */ /* 0x002fe20000011602 */
[----:B------:R-:W-:Y:S01]  /*bdd0*/  IMAD.U32 R2, RZ, RZ, UR20 ;  /* 0x00000014ff027e24 */ /* 0x000fe2000f8e00ff */
[----:B------:R-:W-:Y:S01]  /*bde0*/  ULDC.64 UR8, c[0x0][UR16+0x210] ;  /* 0x0000840010087abb */ /* 0x000fe20008000a00 */
[----:B------:R-:W-:Y:S01]  /*bdf0*/  ULDC.64 UR10, c[0x0][0xba8] ;  /* 0x0002ea00000a7ab9 */ /* 0x000fe20000000a00 */
[C---:B------:R-:W-:Y:S01]  /*be00*/  IADD3 R7, -R5.reuse, RZ, RZ ;  /* 0x000000ff05077210 */ /* 0x040fe20007ffe1ff */
[----:B------:R-:W-:Y:S01]  /*be10*/  @!UP0 ULDC UR10, c[0x0][0xb50] ;  /* 0x0002d400000a8ab9 */ /* 0x000fe20000000800 */
[----:B------:R-:W-:Y:S01]  /*be20*/  IADD3 R2, P0, P1, R5, UR14, R2 ;  /* 0x0000000e05027c10 */ /* 0x000fe2000f91e002 */
[----:B------:R-:W-:Y:S01]  /*be30*/  @!UP0 ULDC UR11, c[0x0][0xb54] ;  /* 0x0002d500000b8ab9 */ /* 0x000fe20000000800 */
[----:B------:R-:W-:Y:S01]  /*be40*/  SHF.R.S32.HI R5, RZ, 0x1f, R5 ;  /* 0x0000001fff057819 */ /* 0x000fe20000011405 */
[----:B------:R-:W-:-:S03]  /*be50*/  IMAD R7, R9, R7, R4 ;  /* 0x0000000709077224 */ /* 0x000fc600078e0204 */
[----:B------:R-:W-:Y:S01]  /*be60*/  IADD3.X R3, R5, UR7, R6, P0, P1 ;  /* 0x0000000705037c10 */ /* 0x000fe200087e2406 */
        /* <DEDUP_REMOVED lines=9> */
.L_x_15225:
[----:B------:R-:W-:Y:S05]  /*bf00*/  BSYNC B1 ;  /* 0x0000000000017941 */ /* 0x000fea0003800000 */
.L_x_15224:
[----:B------:R-:W-:-:S06]  /*bf10*/  UISETP.GT.AND UP0, UPT, UR46, 0x1, UPT ;  /* 0x000000012e00788c */ /* 0x000fcc000bf04270 */
[----:B------:R-:W-:-:S13]  /*bf20*/  PLOP3.LUT P0, PT, PT, PT, UP0, 0x80, 0x0 ;  /* 0x000000000000781c */ /* 0x000fda0003f0f008 */
[----:B------:R-:W-:Y:S05]  /*bf30*/  @P0 BRA `(.L_x_15220) ;  /* 0x0000000400280947 */ /* 0x000fea0003800000 */
[----:B------:R-:W1:Y:S01]  /*bf40*/  LDC R11, c[0x0][0xbe8] ;  /* 0x0002fa00ff0b7b82 */ /* 0x000e620000000800 */
[----:B------:R-:W-:Y:S01]  /*bf50*/  ULDC.64 UR10, c[0x0][0xaa0] ;  /* 0x0002a800000a7ab9 */ /* 0x000fe20000000a00 */
[----:B------:R-:W-:Y:S01]  /*bf60*/  IMAD R2, R18, 0x30, R157 ;  /* 0x0000003012027824 */ /* 0x000fe200078e029d */
[----:B------:R-:W-:Y:S01]  /*bf70*/  UIMAD UR7, UR18, UR10, URZ ;  /* 0x0000000a120772a4 */ /* 0x000fe2000f8e023f */
[----:B------:R-:W-:Y:S01]  /*bf80*/  VIADD R30, R157, UR40 ;  /* 0x000000289d1e7c36 */ /* 0x000fe20008000000 */
[----:B------:R-:W-:Y:S01]  /*bf90*/  UIMAD.WIDE.U32 UR8, UR4, UR10, URZ ;  /* 0x0000000a040872a5 */ /* 0x000fe2000f8e003f */
[----:B0-----:R-:W-:Y:S01]  /*bfa0*/  VIADD R4, R2, UR40 ;  /* 0x0000002802047c36 */ /* 0x001fe20008000000 */
[----:B------:R-:W-:Y:S01]  /*bfb0*/  UIMAD UR7, UR4, UR11, UR7 ;  /* 0x0000000b040772a4 */ /* 0x000fe2000f8e0207 */
[----:B------:R-:W-:Y:S02]  /*bfc0*/  SHF.R.S32.HI R13, RZ, 0x1f, R19 ;  /* 0x0000001fff0d7819 */ /* 0x000fe40000011413 */
        /* <DEDUP_REMOVED lines=14> */
[----:B0-----:R-:W-:-:S04]  /*c0b0*/  @P0 IMAD.HI.U32 R2, R4, R3, RZ ;  /* 0x0000000304020227 */ /* 0x001fc800078e00ff */
[----:B------:R-:W-:Y:S02]  /*c0c0*/  IMAD.U32 R3, RZ, RZ, UR9 ;  /* 0x00000009ff037e24 */ /* 0x000fe4000f8e00ff */
[----:B------:R-:W-:Y:S01]  /*c0d0*/  IMAD.U32 R3, RZ, RZ, UR4 ;  /* 0x00000004ff037e24 */ /* 0x000fe2000f8e00ff */
[----:B------:R-:W-:Y:S01]  /*c0e0*/  ULDC UR4, c[0x0][0xac8] ;  /* 0x0002b20000047ab9 */ /* 0x000fe20000000800 */
[----:B-1----:R-:W-:-:S04]  /*c0f0*/  @P0 SHF.R.U32.HI R5, RZ, R7, R2 ;  /* 0x00000007ff050219 */ /* 0x002fc80000011602 */
[----:B------:R-:W-:Y:S02]  /*c100*/  IADD3 R7, -R5, RZ, RZ ;  /* 0x000000ff05077210 */ /* 0x000fe40007ffe1ff */
[----:B------:R-:W-:-:S03]  /*c110*/  SHF.R.S32.HI R2, RZ, 0x1f, R5 ;  /* 0x0000001fff027819 */ /* 0x000fc60000011405 */
[----:B------:R-:W-:Y:S02]  /*c120*/  IMAD R7, R11, R7, R4 ;  /* 0x000000070b077224 */ /* 0x000fe400078e0204 */
[----:B------:R-:W-:Y:S02]  /*c130*/  IMAD R4, R2, UR10, RZ ;  /* 0x0000000a02047c24 */ /* 0x000fe4000f8e02ff */
[----:B------:R-:W-:Y:S01]  /*c140*/  IMAD.U32 R2, RZ, RZ, UR8 ;  /* 0x00000008ff027e24 */ /* 0x000fe2000f8e00ff */
        /* <DEDUP_REMOVED lines=11> */
[----:B-----5:R-:W-:Y:S01]  /*c200*/  IMAD R11, R0, R11, RZ ;  /* 0x0000000b000b7224 */ /* 0x020fe200078e02ff */
[----:B------:R-:W-:Y:S02]  /*c210*/  IADD3 R0, R30, 0x30, RZ ;  /* 0x000000301e007810 */ /* 0x000fe40007ffe0ff */
        /* <DEDUP_REMOVED lines=28> */
.L_x_15220:
[----:B------:R-:W-:Y:S05]  /*c3e0*/  BSYNC B0 ;  /* 0x0000000000007941 */ /* 0x000fea0003800000 */
.L_x_15216:
[----:B------:R-:W-:Y:S02]  /*c3f0*/  ULDC UR4, c[0x0][0xc3c] ;  /* 0x00030f0000047ab9 */ /* 0x000fe40000000800 */
[----:B------:R-:W-:-:S13]  /*c400*/  ISETP.GE.AND P0, PT, R31, UR4, PT ;  /* 0x000000041f007c0c */ /* 0x000fda000bf06270 */
[----:B------:R-:W-:Y:S05]  /*c410*/  @!P0 BRA `(.L_x_15226) ;  /* 0xffffff4800808947 */ /* 0x000fea000383ffff */
[----:B------:R-:W-:Y:S05]  /*c420*/  EXIT ;  /* 0x000000000000794d */ /* 0x000fea0003800000 */
.L_x_15173:
[----:B------:R-:W-:-:S08]  /*c430*/  NOP ;  /* 0x0000000000007918 */ /* 0x000fd00000000000 */
[----:B------:R-:W0:-:S00]  /*c440*/  USETMAXREG.DEALLOC.CTAPOOL 0x20 ;  /* 0x00000020000079c8 */ /* 0x000e0000080e0500 */
[----:B0-----:R-:W2:Y:S01]  /*c450*/  LDL.LU R2, [R1+0x4] ;  /* 0x0000040001027983 */ /* 0x001ea20000300800 */
[----:B------:R-:W-:Y:S01]  /*c460*/  LOP3.LUT R0, R0, 0x3, RZ, 0xc0, !PT ;  /* 0x0000000300007812 */ /* 0x000fe200078ec0ff */
[----:B------:R-:W-:-:S05]  /*c470*/  IMAD.MOV.U32 R6, RZ, RZ, RZ ;  /* 0x000000ffff067224 */ /* 0x000fca00078e00ff */
[----:B------:R-:W0:Y:S02]  /*c480*/  SHFL.IDX PT, R0, R0, RZ, 0x1f ;  /* 0x00001fff00007589 */ /* 0x000e2400000e0000 */
[----:B0-----:R-:W-:Y:S02]  /*c490*/  ISETP.NE.AND P0, PT, R0, RZ, PT ;  /* 0x000000ff0000720c */ /* 0x001fe40003f05270 */
        /* <DEDUP_REMOVED lines=11> */
.L_x_15227:
        /* <DEDUP_REMOVED lines=44> */
.L_x_15231:
        /* <DEDUP_REMOVED lines=34> */
.L_x_15229:
        /* <DEDUP_REMOVED lines=11> */
[----:B------:R-:W-:-:S06]  /*cae0*/  IADD3 R16, R19, -0x1, RZ ;  /* 0xffffffff13107810 */ /* 0x000fcc0007ffe0ff */
[----:B------:R0:W1:Y:S02]  /*caf0*/  SHFL.IDX PT, R16, R5, R16, 0x1f ;  /* 0x00001f1005107589 */ /* 0x00006400000e0000 */
.L_x_15232:
        /* <DEDUP_REMOVED lines=20> */
[----:B------:R-:W-:Y:S01]  /*cc40*/  IMAD R3, R2, R11, R10 ;  /* 0x0000000b02037224 */ /* 0x000fe200078e020a */
[----:B0-----:R-:W-:-:S04]  /*cc50*/  IADD3 R10, R9, 0xffffffe, RZ ;  /* 0x0ffffffe090a7810 */ /* 0x001fc80007ffe0ff */
        /* <DEDUP_REMOVED lines=40> */
.L_x_15233:
        /* <DEDUP_REMOVED lines=60> */
[----:B------:R-:W-:-:S07]  /*d2a0*/  IMAD R18, R2, R18, R3 ;  /* 0x0000001202127224 */ /* 0x000fce00078e0203 */
.L_x_15234:
[----:B------:R-:W-:-:S05]  /*d2b0*/  LOP3.LUT R17, RZ, R2, RZ, 0x33, !PT ;  /* 0x00000002ff117212 */ /* 0x000fca00078e33ff */
[----:B------:R-:W-:Y:S01]  /*d2c0*/  IMAD.IADD R17, R6, 0x1, R17 ;  /* 0x0000000106117824 */ /* 0x000fe200078e0211 */
[----:B------:R-:W-:Y:S06]  /*d2d0*/  BRA `(.L_x_15235) ;  /* 0x0000000000147947 */ /* 0x000fec0003800000 */
.L_x_15230:
[----:B------:R-:W-:Y:S01]  /*d2e0*/  ULDC UR4, c[0x0][0xc3c] ;  /* 0x00030f0000047ab9 */ /* 0x000fe20000000800 */
[----:B------:R-:W-:Y:S01]  /*d2f0*/  IMAD.MOV.U32 R17, RZ, RZ, RZ ;  /* 0x000000ffff117224 */ /* 0x000fe200078e00ff */
[----:B------:R-:W-:Y:S01]  /*d300*/  MOV R19, UR4 ;  /* 0x0000000400137c02 */ /* 0x000fe20008000f00 */
[----:B------:R-:W-:Y:S02]  /*d310*/  IMAD.U32 R16, RZ, RZ, UR6 ;  /* 0x00000006ff107e24 */ /* 0x000fe4000f8e00ff */
[----:B------:R-:W-:-:S07]  /*d320*/  IMAD.MOV.U32 R18, RZ, RZ, RZ ;  /* 0x000000ffff127224 */ /* 0x000fce00078e00ff */
.L_x_15235:
[----:B------:R-:W-:-:S13]  /*d330*/  ISETP.NE.AND P0, PT, R0, RZ, PT ;  /* 0x000000ff0000720c */ /* 0x000fda0003f05270 */
[----:B------:R-:W0:Y:S01]  /*d340*/  @!P0 S2R R3, SR_CgaCtaId ;  /* 0x0000000000038919 */ /* 0x000e220000008800 */
[----:B------:R-:W-:-:S04]  /*d350*/  @!P0 MOV R0, 0x400 ;  /* 0x0000040000008802 */ /* 0x000fc80000000f00 */
[----:B0-----:R-:W-:-:S05]  /*d360*/  @!P0 LEA R0, R3, R0, 0x18 ;  /* 0x0000000003008211 */ /* 0x001fca00078ec0ff */
[----:B------:R2:W-:Y:S01]  /*d370*/  @!P0 STS.128 [R0+0x168d0], R16 ;  /* 0x0168d01000008388 */ /* 0x0005e20000000c00 */
[----:B------:R-:W-:Y:S06]  /*d380*/  BAR.ARV 0x5, 0x200 ;  /* 0x0148000000007b1d */ /* 0x000fec0000002000 */
.L_x_15228:
[----:B------:R3:W-:Y:S01]  /*d390*/  STL [R1+0x38], RZ ;  /* 0x000038ff01007387 */ /* 0x0007e20000100800 */
[----:B------:R-:W-:Y:S01]  /*d3a0*/  ULDC UR4, c[0x0][0xc3c] ;  /* 0x00030f0000047ab9 */ /* 0x000fe20000000800 */
[----:B------:R-:W-:Y:S01]  /*d3b0*/  IMAD.MOV.U32 R27, RZ, RZ, 0x1 ;  /* 0x00000001ff1b7424 */ /* 0x000fe200078e00ff */
[----:B-1----:R-:W-:Y:S01]  /*d3c0*/  ISETP.GE.AND P0, PT, R19, UR4, PT ;  /* 0x0000000413007c0c */ /* 0x002fe2000bf06270 */
[----:B------:R-:W-:-:S12]  /*d3d0*/  IMAD.MOV.U32 R25, RZ, RZ, RZ ;  /* 0x000000ffff197224 */ /* 0x000fd800078e00ff */
[----:B---3--:R-:W-:Y:S05]  /*d3e0*/  @P0 BRA `(.L_x_15236) ;  /* 0x0000005000e40947 */ /* 0x008fea0003800000 */
[----:B------:R-:W1:Y:S01]  /*d3f0*/  S2R R3, SR_TID.X ;  /* 0x0000000000037919 */ /* 0x000e620000002100 */
[----:B------:R-:W3:Y:S01]  /*d400*/  S2UR UR5, SR_CgaCtaId ;  /* 0x00000000000579c3 */ /* 0x000ee20000008800 */
[----:B------:R-:W-:Y:S01]  /*d410*/  UMOV UR4, 0x400 ;  /* 0x0000040000047882 */ /* 0x000fe20000000000 */
[----:B------:R-:W-:Y:S01]  /*d420*/  BSSY B8, `(.L_x_15236) ;  /* 0x0000535000087945 */ /* 0x000fe20003800000 */
[----:B------:R4:W-:Y:S01]  /*d430*/  STL [R1+0x38], RZ ;  /* 0x000038ff01007387 */ /* 0x0009e20000100800 */
[----:B------:R-:W-:Y:S01]  /*d440*/  IMAD.MOV.U32 R27, RZ, RZ, 0x1 ;  /* 0x00000001ff1b7424 */ /* 0x000fe200078e00ff */
[----:B------:R-:W-:Y:S01]  /*d450*/  MOV R25, RZ ;  /* 0x000000ff00197202 */ /* 0x000fe20000000f00 */
[----:B------:R-:W-:Y:S01]  /*d460*/  ULOP3.LUT UR37, UR36, 0x2, URZ, 0xfc, !UPT ;  /* 0x0000000224257892 */ /* 0x000fe2000f8efc3f */
[----:B------:R-:W-:Y:S01]  /*d470*/  ULDC UR38, c[0x0][0xc] ;  /* 0x0000030000267ab9 */ /* 0x000fe20000000800 */
[----:B---3--:R-:W-:-:S06]  /*d480*/  ULEA UR4, UR5, UR4, 0x18 ;  /* 0x0000000405047291 */ /* 0x008fcc000f8ec03f */
[----:B------:R-:W-:Y:S01]  /*d490*/  IMAD.U32 R22, RZ, RZ, UR4 ;  /* 0x00000004ff167e24 */ /* 0x000fe2000f8e00ff */
[C---:B-1----:R-:W-:Y:S01]  /*d4a0*/  LOP3.LUT R4, R3.reuse, 0x7f, RZ, 0xc0, !PT ;  /* 0x0000007f03047812 */ /* 0x042fe200078ec0ff */
[C---:B------:R-:W-:Y:S02]  /*d4b0*/  IMAD.SHL.U32 R28, R3.reuse, 0x8, RZ ;  /* 0x00000008031c7824 */ /* 0x040fe400078e00ff */
[----:B0-----:R-:W-:Y:S01]  /*d4c0*/  IMAD.SHL.U32 R2, R3, 0x10, RZ ;  /* 0x0000001003027824 */ /* 0x001fe200078e00ff */
[----:B------:R-:W-:Y:S02]  /*d4d0*/  SHF.R.U32.HI R4, RZ, 0x3, R4 ;  /* 0x00000003ff047819 */ /* 0x000fe40000011604 */
[----:B--2---:R-:W-:Y:S02]  /*d4e0*/  LOP3.LUT R0, R28, 0x1f8, RZ, 0xc0, !PT ;  /* 0x000001f81c007812 */ /* 0x004fe400078ec0ff */
[----:B------:R-:W-:Y:S02]  /*d4f0*/  LOP3.LUT R2, R2, 0x70, RZ, 0xc0, !PT ;  /* 0x0000007002027812 */ /* 0x000fe400078ec0ff */
[----:B------:R-:W-:-:S02]  /*d500*/  LOP3.LUT R3, R0, 0x38, R3, 0x78, !PT ;  /* 0x0000003800037812 */ /* 0x000fc400078e7803 */
[----:B------:R-:W-:Y:S02]  /*d510*/  LOP3.LUT R2, R4, R2, RZ, 0xfc, !PT ;  /* 0x0000000204027212 */ /* 0x000fe400078efcff */
[----:B------:R-:W-:Y:S02]  /*d520*/  LOP3.LUT R0, R3, 0x200, R28, 0xf8, !PT ;  /* 0x0000020003007812 */ /* 0x000fe400078ef81c */
[----:B------:R-:W-:-:S03]  /*d530*/  LOP3.LUT R28, R28, 0x38, RZ, 0xc0, !PT ;  /* 0x000000381c1c7812 */ /* 0x000fc600078ec0ff */
[----:B------:R-:W-:-:S05]  /*d540*/  IMAD R0, R0, 0x2, R22 ;  /* 0x0000000200007824 */ /* 0x000fca00078e0216 */
[----:B------:R4:W-:Y:S02]  /*d550*/  STL [R1+0x1c], R0 ;  /* 0x00001c0001007387 */ /* 0x0009e40000100800 */
.L_x_15299:
[----:B0-----:R-:W0:Y:S01]  /*d560*/  LDC.64 R2, c[0x0][0xc88] ;  /* 0x00032200ff027b82 */ /* 0x001e220000000a00 */
[----:B--2---:R-:W2:Y:S01]  /*d570*/  LDL.LU R6, [R1+0x4] ;  /* 0x0000040001067983 */ /* 0x004ea20000300800 */
[----:B0-----:R-:W-:-:S05]  /*d580*/  IMAD.WIDE R2, R19, 0x4, R2 ;  /* 0x0000000413027825 */ /* 0x001fca00078e0202 */
[----:B------:R-:W4:Y:S01]  /*d590*/  LDG.E R29, desc[UR54][R2.64] ;  /* 0x00000036021d7981 */ /* 0x000f22000c1e1900 */
[----:B------:R-:W-:Y:S05]  /*d5a0*/  YIELD ;  /* 0x0000000000007946 */ /* 0x000fea0003800000 */
[----:B------:R-:W-:Y:S01]  /*d5b0*/  ULDC.64 UR4, c[0x0][0xa28] ;  /* 0x00028a0000047ab9 */ /* 0x000fe20000000a00 */
[----:B------:R-:W-:Y:S01]  /*d5c0*/  IMAD.MOV.U32 R7, RZ, RZ, RZ ;  /* 0x000000ffff077224 */ /* 0x000fe200078e00ff */
[----:B------:R-:W-:Y:S01]  /*d5d0*/  ISETP.NE.U32.AND P0, PT, RZ, UR4, PT ;  /* 0x00000004ff007c0c */ /* 0x000fe2000bf05070 */
[----:B------:R-:W-:-:S03]  /*d5e0*/  ULDC.64 UR6, c[0x0][0xa18] ;  /* 0x0002860000067ab9 */ /* 0x000fc60000000a00 */
[----:B------:R-:W-:Y:S02]  /*d5f0*/  ISETP.NE.AND.EX P0, PT, RZ, UR5, PT, P0 ;  /* 0x00000005ff007c0c */ /* 0x000fe4000bf05300 */
[----:B----4-:R-:W-:-:S11]  /*d600*/  SHF.R.S32.HI R0, RZ, 0x1f, R29 ;  /* 0x0000001fff007819 */ /* 0x010fd6000001141d */
        /* <DEDUP_REMOVED lines=8> */
[----:B--2---:R-:W-:Y:S01]  /*d690*/  LOP3.LUT R6, R6, 0xffffffef, RZ, 0xc0, !PT ;  /* 0xffffffef06067812 */ /* 0x004fe200078ec0ff */
        /* <DEDUP_REMOVED lines=8> */
[----:B------:R-:W2:Y:S05]  /*d720*/  @P2 LDG.E R0, desc[UR54][R2.64] ;  /* 0x0000003602002981 */ /* 0x000eaa000c1e1900 */
[----:B------:R-:W-:Y:S01]  /*d730*/  @P0 IADD3 R4, P1, R23, UR6, RZ ;  /* 0x0000000617040c10 */ /* 0x000fe2000ff3e0ff */
[----:B------:R-:W-:Y:S03]  /*d740*/  STL [R1+0x4], R6 ;  /* 0x0000040601007387 */ /* 0x000fe60000100800 */
        /* <DEDUP_REMOVED lines=8> */
[----:B--2---:R0:W-:Y:S04]  /*d7d0*/  STL [R1+0x20], R0 ;  /* 0x0000200001007387 */ /* 0x0041e80000100800 */
[----:B---3--:R1:W-:Y:S04]  /*d7e0*/  STL [R1+0x14], R7 ;  /* 0x0000140701007387 */ /* 0x0083e80000100800 */
[----:B----4-:R1:W-:Y:S01]  /*d7f0*/  @P0 STL [R1+0x28], R4 ;  /* 0x0000280401000387 */ /* 0x0103e20000100800 */
[----:B0-----:R-:W-:Y:S01]  /*d800*/  IMAD.U32 R0, RZ, RZ, UR4 ;  /* 0x00000004ff007e24 */ /* 0x001fe2000f8e00ff */
[----:B------:R-:W-:Y:S06]  /*d810*/  @P0 BRA `(.L_x_15237) ;  /* 0x0000000000200947 */ /* 0x000fec0003800000 */
[----:B------:R-:W-:Y:S02]  /*d820*/  ULDC UR4, c[0x0][0x288] ;  /* 0x0000a20000047ab9 */ /* 0x000fe40000000800 */
[----:B-1----:R-:W-:-:S05]  /*d830*/  IMAD.U32 R4, RZ, RZ, UR4 ;  /* 0x00000004ff047e24 */ /* 0x002fca000f8e00ff */
[----:B------:R0:W-:Y:S01]  /*d840*/  STL [R1+0x28], R4 ;  /* 0x0000280401007387 */ /* 0x0001e20000100800 */
[----:B------:R-:W-:Y:S05]  /*d850*/  @!P2 BRA `(.L_x_15237) ;  /* 0x000000000010a947 */ /* 0x000fea0003800000 */
[----:B------:R-:W2:Y:S04]  /*d860*/  LDG.E R5, desc[UR54][R2.64] ;  /* 0x0000003602057981 */ /* 0x000ea8000c1e1900 */
[----:B0-----:R-:W2:Y:S02]  /*d870*/  LDG.E R4, desc[UR54][R2.64+0x4] ;  /* 0x0000043602047981 */ /* 0x001ea4000c1e1900 */
[----:B--2---:R-:W-:-:S05]  /*d880*/  IADD3 R2, -R5, R4, RZ ;  /* 0x0000000405027210 */ /* 0x004fca0007ffe1ff */
[----:B------:R2:W-:Y:S02]  /*d890*/  STL [R1+0x28], R2 ;  /* 0x0000280201007387 */ /* 0x0005e40000100800 */
.L_x_15237:
        /* <DEDUP_REMOVED lines=10> */
.L_x_15238:
        /* <DEDUP_REMOVED lines=9> */
.L_x_15239:
        /* <DEDUP_REMOVED lines=9> */
[----:B------:R1:W-:Y:S02]  /*da60*/  STL [R1+0x4], R2 ;  /* 0x0000040201007387 */ /* 0x0003e40000100800 */
        /* <DEDUP_REMOVED lines=8> */
[----:B--2---:R-:W-:-:S05]  /*daf0*/  IADD3 R0, R5, 0x80, -R6 ;  /* 0x0000008005007810 */ /* 0x004fca0007ffe806 */
[----:B------:R-:W-:-:S05]  /*db00*/  IMAD.IADD R0, R0, 0x1, R2 ;  /* 0x0000000100007824 */ /* 0x000fca00078e0202 */
[----:B------:R-:W-:-:S04]  /*db10*/  SHF.R.S32.HI R2, RZ, 0x1f, R0 ;  /* 0x0000001fff027819 */ /* 0x000fc80000011400 */
[----:B------:R-:W-:Y:S02]  /*db20*/  LEA.HI R0, R2, R0, RZ, 0x7 ;  /* 0x0000000002007211 */ /* 0x000fe400078f38ff */
[----:B------:R-:W-:Y:S02]  /*db30*/  IADD3 R2, R5, 0x7f, RZ ;  /* 0x0000007f05027810 */ /* 0x000fe40007ffe0ff */
        /* <DEDUP_REMOVED lines=39> */
.L_x_15241:
[----:B------:R-:W-:Y:S05]  /*ddb0*/  BSYNC B0 ;  /* 0x0000000000007941 */ /* 0x000fea0003800000 */
.L_x_15240:
        /* <DEDUP_REMOVED lines=25> */
.L_x_15243:
        /* <DEDUP_REMOVED lines=20> */
.L_x_15246:
[----:B------:R-:W-:Y:S05]  /*e090*/  BSYNC B6 ;  /* 0x0000000000067941 */ /* 0x000fea0003800000 */
.L_x_15245:
        /* <DEDUP_REMOVED lines=20> */
.L_x_15249:
        /* <DEDUP_REMOVED lines=15> */
.L_x_15248:
[----:B------:R-:W-:Y:S05]  /*e2d0*/  BSYNC B6 ;  /* 0x0000000000067941 */ /* 0x000fea0003800000 */
.L_x_15247:
        /* <DEDUP_REMOVED lines=14> */
[----:B--2---:R0:W2:Y:S01]  /*e3c0*/  @P0 LDG.E R21, desc[UR54][R2.64] ;  /* 0x0000003602150981 */ /* 0x0040a2000c1e1900 */
[----:B-1----:R-:W-:Y:S01]  /*e3d0*/  IMAD.SHL.U32 R7, R7, 0x10, RZ ;  /* 0x0000001007077824 */ /* 0x002fe200078e00ff */
[----:B------:R-:W-:Y:S01]  /*e3e0*/  LOP3.LUT R0, R0, 0x7f, RZ, 0xc0, !PT ;  /* 0x0000007f00007812 */ /* 0x000fe200078ec0ff */
[----:B---3--:R-:W-:-:S07]  /*e3f0*/  VIADD R26, R26, 0xffffffff ;  /* 0xffffffff1a1a7836 */ /* 0x008fce0000000000 */
[----:B0-----:R-:W0:Y:S01]  /*e400*/  @P2 LDC R3, c[0x0][0x434] ;  /* 0x00010d00ff032b82 */ /* 0x001e220000000800 */
[----:B------:R-:W-:Y:S02]  /*e410*/  SHF.R.U32.HI R0, RZ, 0x3, R0 ;  /* 0x00000003ff007819 */ /* 0x000fe40000011600 */
[----:B------:R-:W-:-:S05]  /*e420*/  LOP3.LUT R7, R7, 0x70, RZ, 0xc0, !PT ;  /* 0x0000007007077812 */ /* 0x000fca00078ec0ff */
[----:B------:R-:W1:Y:S01]  /*e430*/  @P2 LDC R2, c[0x0][0x438] ;  /* 0x00010e00ff022b82 */ /* 0x000e620000000800 */
[----:B------:R-:W-:-:S04]  /*e440*/  SHF.L.U32 R8, R26, 0x7, RZ ;  /* 0x000000071a087819 */ /* 0x000fc800000006ff */
[----:B------:R-:W-:Y:S01]  /*e450*/  LOP3.LUT R0, R8, R0, R7, 0xfe, !PT ;  /* 0x0000000008007212 */ /* 0x000fe200078efe07 */
[----:B--2---:R-:W-:Y:S03]  /*e460*/  @P0 STL [R1], R21 ;  /* 0x0000001501000387 */ /* 0x004fe60000100800 */
[C---:B----4-:R-:W-:Y:S01]  /*e470*/  ISETP.GE.AND P0, PT, R0.reuse, R5, PT ;  /* 0x000000050000720c */ /* 0x050fe20003f06270 */
[----:B------:R-:W-:-:S04]  /*e480*/  IMAD.IADD R0, R0, 0x1, R4 ;  /* 0x0000000100007824 */ /* 0x000fc800078e0204 */
[----:B0-----:R-:W-:-:S04]  /*e490*/  @P2 IMAD.HI.U32 R3, R0, R3, RZ ;  /* 0x0000000300032227 */ /* 0x001fc800078e00ff */
[----:B------:R-:W-:Y:S01]  /*e4a0*/  IMAD.MOV.U32 R4, RZ, RZ, R0 ;  /* 0x000000ffff047224 */ /* 0x000fe200078e0000 */
[----:B-1----:R-:W-:-:S03]  /*e4b0*/  @P2 SHF.R.U32.HI R4, RZ, R2, R3 ;  /* 0x00000002ff042219 */ /* 0x002fc60000011603 */
[----:B------:R-:W0:Y:S02]  /*e4c0*/  @!P0 LDC.64 R2, c[0x0][0x428] ;  /* 0x00010a00ff028b82 */ /* 0x000e240000000a00 */
        /* <DEDUP_REMOVED lines=14> */
[----:B------:R-:W-:Y:S01]  /*e5b0*/  LOP3.LUT R20, R20, 0xfffffffb, RZ, 0xc0, !PT ;  /* 0xfffffffb14147812 */ /* 0x000fe200078ec0ff */
[----:B------:R-:W-:-:S03]  /*e5c0*/  IMAD.U32 R9, RZ, RZ, UR37 ;  /* 0x00000025ff097e24 */ /* 0x000fc6000f8e00ff */
[----:B------:R-:W-:Y:S02]  /*e5d0*/  @P2 LOP3.LUT R20, R20, 0x4, RZ, 0xfc, !PT ;  /* 0x0000000414142812 */ /* 0x000fe400078efcff */
[----:B------:R-:W-:Y:S02]  /*e5e0*/  ISETP.NE.AND P2, PT, R9, 0x3, PT ;  /* 0x000000030900780c */ /* 0x000fe40003f45270 */
[----:B------:R-:W-:-:S11]  /*e5f0*/  LOP3.LUT R20, R20, 0xfffffffd, RZ, 0xc0, !PT ;  /* 0xfffffffd14147812 */ /* 0x000fd600078ec0ff */
[----:B------:R-:W-:-:S05]  /*e600*/  @P2 LOP3.LUT R20, R20, 0x2, RZ, 0xfc, !PT ;  /* 0x0000000214142812 */ /* 0x000fca00078efcff */
[----:B------:R0:W-:Y:S01]  /*e610*/  STL [R1+0x4], R20 ;  /* 0x0000041401007387 */ /* 0x0001e20000100800 */
[----:B------:R-:W-:-:S03]  /*e620*/  UMOV UR4, 0xffffffff ;  /* 0xffffffff00047882 */ /* 0x000fc60000000000 */
[----:B------:R-:W-:Y:S05]  /*e630*/  BRA.DIV UR4, `(.L_x_15250) ;  /* 0x0000004604dc7947 */ /* 0x000fea000b800000 */
.L_x_15316:
[----:B------:R-:W-:Y:S01]  /*e640*/  LOP3.LUT R24, R18, 0xffff, RZ, 0xc0, !PT ;  /* 0x0000ffff12187812 */ /* 0x000fe200078ec0ff */
[----:B------:R-:W-:Y:S06]  /*e650*/  @!P2 BRA `(.L_x_15251) ;  /* 0x000000000004a947 */ /* 0x000fec0003800000 */
[----:B------:R-:W-:Y:S01]  /*e660*/  BPT.TRAP 0x1 ;  /* 0x000000040000795c */ /* 0x000fe20000300000 */
.L_x_15251:
        /* <DEDUP_REMOVED lines=23> */
.L_x_15317:
[----:B------:R-:W-:Y:S05]  /*e7e0*/  BSYNC B0 ;  /* 0x0000000000007941 */ /* 0x000fea0003800000 */
.L_x_15252:
        /* <DEDUP_REMOVED lines=71> */
[----:B-1----:R-:W-:-:S04]  /*ec60*/  @P1 LEA R7, P0, R28, R7, 0x1 ;  /* 0x000000071c071211 */ /* 0x002fc800078008ff */
[----:B--2---:R-:W-:-:S04]  /*ec70*/  @P1 IADD3.X R6, RZ, R6, RZ, P0, !PT ;  /* 0x00000006ff061210 */ /* 0x004fc800007fe4ff */
        /* <DEDUP_REMOVED lines=36> */
.L_x_15335:
[----:B------:R-:W-:-:S13]  /*eec0*/  ISETP.GE.AND P0, PT, R4, 0x71, PT ;  /* 0x000000710400780c */ /* 0x000fda0003f06270 */
[----:B-12---:R-:W-:Y:S01]  /*eed0*/  @P0 LEA R6, P1, R28, R0, 0x1 ;  /* 0x000000001c060211 */ /* 0x006fe200078208ff */
        /* <DEDUP_REMOVED lines=8> */
.L_x_15255:
        /* <DEDUP_REMOVED lines=11> */
.L_x_15256:
        /* <DEDUP_REMOVED lines=18> */
[----:B------:R1:W-:Y:S03]  /*f130*/  STL [R1+0x34], R4 ;  /* 0x0000340401007387 */ /* 0x0003e60000100800 */
[----:B------:R-:W-:-:S05]  /*f140*/  IMAD.IADD R0, R3, 0x1, R0 ;  /* 0x0000000103007824 */ /* 0x000fca00078e0200 */
        /* <DEDUP_REMOVED lines=11> */
[----:B------:R-:W-:Y:S02]  /*f200*/  IMAD.U32 R7, RZ, RZ, UR9 ;  /* 0x00000009ff077e24 */ /* 0x000fe4000f8e00ff */
[----:B------:R-:W-:-:S02]  /*f210*/  IMAD.U32 R10, RZ, RZ, UR4 ;  /* 0x00000004ff0a7e24 */ /* 0x000fc4000f8e00ff */
[----:B------:R-:W-:Y:S02]  /*f220*/  IMAD.U32 R11, RZ, RZ, UR5 ;  /* 0x00000005ff0b7e24 */ /* 0x000fe4000f8e00ff */
[----:B------:R-:W-:Y:S02]  /*f230*/  IMAD.MOV.U32 R8, RZ, RZ, 0x70 ;  /* 0x00000070ff087424 */ /* 0x000fe400078e00ff */
[----:B------:R-:W-:-:S07]  /*f240*/  IMAD.MOV.U32 R12, RZ, RZ, 0x1 ;  /* 0x00000001ff0c7424 */ /* 0x000fce00078e00ff */
[----:B------:R-:W-:-:S07]  /*f250*/  LEPC R20, `(.L_x_15258) ;  /* 0x000000001014794e */ /* 0x000fce0000000000 */
[----:B01----:R-:W-:Y:S05]  /*f260*/  CALL.ABS.NOINC R2 ;  /* 0x0000000002007343 */ /* 0x003fea0003c00000 */
.L_x_15258:
[----:B------:R-:W-:Y:S05]  /*f270*/  BSYNC B6 ;  /* 0x0000000000067941 */ /* 0x000fea0003800000 */
.L_x_15257:
[----:B------:R-:W2:Y:S01]  /*f280*/  LDL.LU R21, [R1+0x34] ;  /* 0x0000340001157983 */ /* 0x000ea20000300800 */
[----:B------:R-:W-:Y:S01]  /*f290*/  ULDC.64 UR6, c[0x0][0x2e0] ;  /* 0x0000b80000067ab9 */ /* 0x000fe20000000a00 */
[----:B-1----:R-:W1:Y:S01]  /*f2a0*/  LDC R4, c[0x0][0x448] ;  /* 0x00011200ff047b82 */ /* 0x002e620000000800 */
[----:B------:R-:W-:Y:S01]  /*f2b0*/  ULDC.64 UR4, c[0x0][0x2d8] ;  /* 0x0000b60000047ab9 */ /* 0x000fe20000000a00 */
[----:B------:R-:W3:Y:S01]  /*f2c0*/  LDL.LU R20, [R1+0x2c] ;  /* 0x00002c0001147983 */ /* 0x000ee20000300800 */
[----:B------:R-:W-:-:S03]  /*f2d0*/  ULDC.64 UR8, c[0x0][0x280] ;  /* 0x0000a00000087ab9 */ /* 0x000fc60000000a00 */
[----:B------:R-:W3:Y:S02]  /*f2e0*/  LDL.LU.64 R2, [R1+0x20] ;  /* 0x0000200001027983 */ /* 0x000ee40000300a00 */
[----:B0-----:R-:W0:Y:S02]  /*f2f0*/  LDC R9, c[0x0][0x448] ;  /* 0x00011200ff097b82 */ /* 0x001e240000000800 */
[----:B------:R4:W5:Y:S01]  /*f300*/  LDL R10, [R1+0x1c] ;  /* 0x00001c00010a7983 */ /* 0x0009620000100800 */
[----:B-1----:R-:W-:-:S13]  /*f310*/  ISETP.NE.AND P6, PT, R4, 0x1, PT ;  /* 0x000000010400780c */ /* 0x002fda0003fc5270 */
[----:B------:R-:W1:Y:S08]  /*f320*/  @P6 LDC R5, c[0x0][0x44c] ;  /* 0x00011300ff056b82 */ /* 0x000e700000000800 */
[----:B------:R-:W4:Y:S08]  /*f330*/  @P6 LDC R4, c[0x0][0x450] ;  /* 0x00011400ff046b82 */ /* 0x000f300000000800 */
[----:B------:R-:W0:Y:S01]  /*f340*/  @P6 LDC R8, c[0x0][0x450] ;  /* 0x00011400ff086b82 */ /* 0x000e220000000800 */
[----:B--2---:R-:W-:-:S02]  /*f350*/  IMAD R0, R21, UR6, RZ ;  /* 0x0000000615007c24 */ /* 0x004fc4000f8e02ff */
[----:B------:R-:W2:Y:S02]  /*f360*/  S2R R21, SR_TID.X ;  /* 0x0000000000157919 */ /* 0x000ea40000002100 */
[----:B------:R-:W-:Y:S02]  /*f370*/  IMAD R0, R29, UR7, R0 ;  /* 0x000000071d007c24 */ /* 0x000fe4000f8e0200 */
[----:B---3--:R-:W-:Y:S02]  /*f380*/  IMAD.MOV.U32 R3, RZ, RZ, R20 ;  /* 0x000000ffff037224 */ /* 0x008fe400078e0014 */
[----:B------:R-:W3:Y:S01]  /*f390*/  S2R R20, SR_TID.X ;  /* 0x0000000000147919 */ /* 0x000ee20000002100 */
[----:B------:R-:W-:-:S04]  /*f3a0*/  IMAD.WIDE.U32 R2, R24, UR4, R2 ;  /* 0x0000000418027c25 */ /* 0x000fc8000f8e0002 */
[----:B------:R-:W-:Y:S01]  /*f3b0*/  IMAD R3, R24, UR5, R3 ;  /* 0x0000000518037c24 */ /* 0x000fe2000f8e0203 */
[----:B------:R-:W-:Y:S01]  /*f3c0*/  ULDC.64 UR4, c[0x0][0x2d0] ;  /* 0x0000b40000047ab9 */ /* 0x000fe20000000a00 */
[----:B------:R-:W-:Y:S01]  /*f3d0*/  IMAD.WIDE.U32 R2, R29, UR6, R2 ;  /* 0x000000061d027c25 */ /* 0x000fe2000f8e0002 */
[----:B------:R-:W-:-:S03]  /*f3e0*/  ULDC.64 UR6, c[0x0][0x2c8] ;  /* 0x0000b20000067ab9 */ /* 0x000fc60000000a00 */
[----:B------:R-:W-:Y:S02]  /*f3f0*/  IMAD.IADD R3, R3, 0x1, R0 ;  /* 0x0000000103037824 */ /* 0x000fe400078e0200 */
[----:B--2---:R-:W-:-:S05]  /*f400*/  IMAD.SHL.U32 R21, R21, 0x10, RZ ;  /* 0x0000001015157824 */ /* 0x004fca00078e00ff */
[----:B------:R-:W-:Y:S02]  /*f410*/  LOP3.LUT R21, R21, 0x70, RZ, 0xc0, !PT ;  /* 0x0000007015157812 */ /* 0x000fe400078ec0ff */
[----:B---3--:R-:W-:-:S04]  /*f420*/  LOP3.LUT R20, R20, 0x7f, RZ, 0xc0, !PT ;  /* 0x0000007f14147812 */ /* 0x008fc800078ec0ff */
[----:B------:R-:W-:-:S04]  /*f430*/  SHF.R.U32.HI R20, RZ, 0x3, R20 ;  /* 0x00000003ff147819 */ /* 0x000fc80000011614 */
[----:B------:R-:W-:Y:S02]  /*f440*/  LOP3.LUT R20, R20, R21, RZ, 0xfc, !PT ;  /* 0x0000001514147212 */ /* 0x000fe400078efcff */
[----:B------:R2:W5:Y:S03]  /*f450*/  LDL R21, [R1+0x28] ;  /* 0x0000280001157983 */ /* 0x0005660000100800 */
[----:B------:R-:W-:-:S04]  /*f460*/  IMAD R6, R17, 0xc0, R20 ;  /* 0x000000c011067824 */ /* 0x000fc800078e0214 */
[----:B-1----:R-:W-:-:S04]  /*f470*/  @P6 IMAD.HI.U32 R0, R6, R5, RZ ;  /* 0x0000000506006227 */ /* 0x002fc800078e00ff */
[----:B------:R-:W-:Y:S01]  /*f480*/  IMAD.MOV.U32 R5, RZ, RZ, R6 ;  /* 0x000000ffff057224 */ /* 0x000fe200078e0006 */
[----:B----4-:R-:W-:-:S04]  /*f490*/  @P6 SHF.R.U32.HI R5, RZ, R4, R0 ;  /* 0x00000004ff056219 */ /* 0x010fc80000011600 */
[----:B------:R-:W-:-:S05]  /*f4a0*/  SHF.R.S32.HI R0, RZ, 0x1f, R5 ;  /* 0x0000001fff007819 */ /* 0x000fca0000011405 */
[----:B------:R-:W-:-:S04]  /*f4b0*/  IMAD R0, R0, UR4, RZ ;  /* 0x0000000400007c24 */ /* 0x000fc8000f8e02ff */
[C---:B------:R-:W-:Y:S02]  /*f4c0*/  IMAD R7, R5.reuse, UR5, R0 ;  /* 0x0000000505077c24 */ /* 0x040fe4000f8e0200 */
[----:B------:R-:W-:Y:S02]  /*f4d0*/  IMAD.MOV R0, RZ, RZ, -R5 ;  /* 0x000000ffff007224 */ /* 0x000fe400078e0a05 */
[----:B------:R-:W-:-:S04]  /*f4e0*/  IMAD.WIDE.U32 R4, R5, UR4, R2 ;  /* 0x0000000405047c25 */ /* 0x000fc8000f8e0002 */
[----:B0-----:R-:W-:Y:S02]  /*f4f0*/  IMAD R0, R9, R0, R6 ;  /* 0x0000000009007224 */ /* 0x001fe400078e0206 */
[----:B------:R-:W-:-:S03]  /*f500*/  IMAD.IADD R5, R5, 0x1, R7 ;  /* 0x0000000105057824 */ /* 0x000fc600078e0207 */
[----:B------:R-:W-:Y:S01]  /*f510*/  SHF.R.S32.HI R7, RZ, 0x1f, R0 ;  /* 0x0000001fff077819 */ /* 0x000fe20000011400 */
[----:B------:R-:W-:-:S04]  /*f520*/  IMAD.WIDE.U32 R4, R0, UR6, R4 ;  /* 0x0000000600047c25 */ /* 0x000fc8000f8e0004 */
[----:B------:R-:W-:-:S04]  /*f530*/  IMAD R7, R7, UR6, RZ ;  /* 0x0000000607077c24 */ /* 0x000fc8000f8e02ff */
[----:B------:R-:W-:-:S05]  /*f540*/  IMAD R7, R0, UR7, R7 ;  /* 0x0000000700077c24 */ /* 0x000fca000f8e0207 */
[----:B------:R-:W-:Y:S02]  /*f550*/  IADD3 R5, R5, R7, RZ ;  /* 0x0000000705057210 */ /* 0x000fe40007ffe0ff */
[----:B------:R-:W0:Y:S01]  /*f560*/  @P6 LDC R7, c[0x0][0x44c] ;  /* 0x00011300ff076b82 */ /* 0x000e220000000800 */
[----:B------:R-:W-:-:S04]  /*f570*/  LEA R0, P0, R4, UR8, 0x1 ;  /* 0x0000000804007c11 */ /* 0x000fc8000f8008ff */
[----:B------:R-:W-:Y:S01]  /*f580*/  LEA.HI.X R4, R4, UR9, R5, 0x1, P0 ;  /* 0x0000000904047c11 */ /* 0x000fe200080f0c05 */
[----:B------:R-:W-:-:S04]  /*f590*/  VIADD R5, R6, 0x80 ;  /* 0x0000008006057836 */ /* 0x000fc80000000000 */
        /* <DEDUP_REMOVED lines=103> */
[----:B-1----:R-:W-:-:S04]  /*fc10*/  @!P2 LEA R6, P3, R28, R6, 0x1 ;  /* 0x000000061c06a211 */ /* 0x002fc800078608ff */
[----:B------:R-:W-:Y:S02]  /*fc20*/  @!P2 IADD3.X R7, RZ, R4, RZ, P3, !PT ;  /* 0x00000004ff07a210 */ /* 0x000fe40001ffe4ff */
        /* <DEDUP_REMOVED lines=22> */
[----:B------:R0:W1:Y:S04]  /*fd90*/  SHFL.IDX PT, R0, R2, 0x3, 0x181f ;  /* 0x00781f0002007f89 */ /* 0x00006800000e0000 */
[----:B------:R0:W-:Y:S04]  /*fda0*/  @!P2 LDGSTS.E.BYPASS.LTC128B.128 [R10+0xd400], desc[UR54][R6.64], !P0 ;  /* 0x0d400000060aafae */ /* 0x0001e8000c101d76 */
[----:B------:R0:W2:Y:S02]  /*fdb0*/  SHFL.IDX PT, R2, R5, 0x3, 0x181f ;  /* 0x00781f0005027f89 */ /* 0x0000a400000e0000 */
.L_x_15360:
        /* <DEDUP_REMOVED lines=10> */
.L_x_15260:
        /* <DEDUP_REMOVED lines=19> */
[----:B--2---:R-:W-:-:S04]  /*ff90*/  IADD3 R7, R4, -0x2, RZ ;  /* 0xfffffffe04077810 */ /* 0x004fc80007ffe0ff */
[----:B---3--:R-:W-:Y:S01]  /*ffa0*/  ISETP.GE.AND P1, PT, R7, R2, PT ;  /* 0x000000020700720c */ /* 0x008fe20003f26270 */
[----:B01----:R-:W-:-:S12]  /*ffb0*/  @!P0 BRA `(.L_x_15262) ;  /* 0x0000004800588947 */ /* 0x003fd80003800000 */
.L_x_15361:
[----:B------:R-:W-:Y:S05]  /*ffc0*/  BSYNC B0 ;  /* 0x0000000000007941 */ /* 0x000fea0003800000 */
.L_x_15261:
[----:B------:R-:W-:Y:S04]  /*ffd0*/  BSSY B0, `(.L_x_15263) ;  /* 0x00000ff000007945 */ /* 0x000fe80003800000 */
[----:B------:R-:W-:Y:S05]  /*ffe0*/  @!P1 BRA `(.L_x_15264) ;  /* 0x0000000c00f49947 */ /* 0x000fea0003800000 */
[----:B------:R-:W-:Y:S01]  /*fff0*/  ULDC UR4, c[0x0][0x2f4] ;  /* 0x0000bd0000047ab9 */ /* 0x000fe20000000800 */
[----:B------:R-:W-:Y:S01]  /*10000*/  IMAD.MOV.U32 R6, RZ, RZ, R25 ;  /* 0x000000ffff067224 */ /* 0x000fe200078e0019 */
[----:B------:R-:W-:Y:S01]  /*10010*/  ISETP.GE.AND P1, PT, R28, UR4, PT ;  /* 0x000000041c007c0c */ /* 0x000fe2000bf26270 */
[----:B------:R-:W-:Y:S02]  /*10020*/  IMAD.MOV.U32 R17, RZ, RZ, R27 ;  /* 0x000000ffff117224 */ /* 0x000fe400078e001b */
[----:B------:R-:W-:-:S10]  /*10030*/  IMAD.MOV.U32 R29, RZ, RZ, R26 ;  /* 0x000000ffff1d7224 */ /* 0x000fd400078e001a */
.L_x_15277:
[----:B------:R-:W2:Y:S01]  /*10040*/  LDL R9, [R1+0x14] ;  /* 0x0000140001097983 */ /* 0x000ea20000100800 */
[----:B0-----:R-:W0:Y:S03]  /*10050*/  LDC R3, c[0x0][0x430] ;  /* 0x00010c00ff037b82 */ /* 0x001e260000000800 */
[----:B------:R-:W3:Y:S04]  /*10060*/  LDL R8, [R1+0x18] ;  /* 0x0000180001087983 */ /* 0x000ee80000100800 */
[----:B------:R-:W4:Y:S01]  /*10070*/  LDL R5, [R1] ;  /* 0x0000000001057983 */ /* 0x000f220000100800 */
        /* <DEDUP_REMOVED lines=14> */
[----:B-1----:R-:W-:-:S04]  /*10160*/  @P0 SHF.R.U32.HI R2, RZ, R0, R4 ;  /* 0x00000000ff020219 */ /* 0x002fc80000011604 */
[----:B------:R-:W-:-:S05]  /*10170*/  IADD3 R0, -R2, RZ, RZ ;  /* 0x000000ff02007210 */ /* 0x000fca0007ffe1ff */
        /* <DEDUP_REMOVED lines=22> */
.L_x_15265:
[----:B------:R-:W-:Y:S01]  /*102e0*/  IMAD R5, R25, 0x8, R22 ;  /* 0x0000000819057824 */ /* 0x000fe200078e0216 */
[----:B------:R-:W-:Y:S01]  /*102f0*/  SHF.L.U32 R2, R27, 0x1f, RZ ;  /* 0x0000001f1b027819 */ /* 0x000fe200000006ff */
[----:B------:R-:W-:Y:S03]  /*10300*/  BSSY B1, `(.L_x_15266) ;  /* 0x0000003000017945 */ /* 0x000fe60003800000 */
[----:B------:R-:W0:Y:S02]  /*10310*/  SYNCS.PHASECHK.TRANS64.TRYWAIT P0, [R5+URZ+0x16840], R2 ;  /* 0x01684002050075a7 */ /* 0x000e24000800017f */
[----:B0-----:R-:W-:Y:S05]  /*10320*/  @!P0 BRA `(.L_x_15267) ;  /* 0x0000004400908947 */ /* 0x001fea0003800000 */
.L_x_15362:
[----:B------:R-:W-:Y:S05]  /*10330*/  BSYNC B1 ;  /* 0x0000000000017941 */ /* 0x000fea0003800000 */
.L_x_15266:
[----:B------:R-:W2:Y:S01]  /*10340*/  LDL R3, [R1+0x4] ;  /* 0x0000040001037983 */ /* 0x000ea20000100800 */
[----:B------:R-:W-:Y:S01]  /*10350*/  SHF.R.S32.HI R20, RZ, 0x1f, R0 ;  /* 0x0000001fff147819 */ /* 0x000fe20000011400 */
[----:B------:R-:W-:Y:S01]  /*10360*/  ULDC.64 UR4, c[0x0][0x300] ;  /* 0x0000c00000047ab9 */ /* 0x000fe20000000a00 */
[----:B------:R-:W-:Y:S01]  /*10370*/  ULDC.64 UR6, c[0x0][0x2e8] ;  /* 0x0000ba0000067ab9 */ /* 0x000fe20000000a00 */
[----:B------:R-:W1:Y:S02]  /*10380*/  S2R R8, SR_TID.X ;  /* 0x0000000000087919 */ /* 0x000e640000002100 */
[----:B------:R-:W-:-:S04]  /*10390*/  IMAD R7, R20, UR4, RZ ;  /* 0x0000000414077c24 */ /* 0x000fc8000f8e02ff */
[----:B------:R-:W-:Y:S02]  /*103a0*/  IMAD R7, R0, UR5, R7 ;  /* 0x0000000500077c24 */ /* 0x000fe4000f8e0207 */
[C---:B-1----:R-:W-:Y:S02]  /*103b0*/  IMAD.SHL.U32 R9, R8.reuse, 0x8, RZ ;  /* 0x0000000808097824 */ /* 0x042fe400078e00ff */
[----:B------:R-:W-:-:S03]  /*103c0*/  IMAD.SHL.U32 R11, R8, 0x8, RZ ;  /* 0x00000008080b7824 */ /* 0x000fc600078e00ff */
        /* <DEDUP_REMOVED lines=59> */
.L_x_15380:
        /* <DEDUP_REMOVED lines=8> */
.L_x_15269:
        /* <DEDUP_REMOVED lines=11> */
.L_x_15270:
[----:B------:R1:W-:Y:S01]  /*108b0*/  SYNCS.ARRIVE.TRANS64.A1T0 RZ, [R5+URZ+0x16830], RZ ;  /* 0x016830ff05ff79a7 */ /* 0x0003e2000810003f */
[----:B------:R-:W-:Y:S05]  /*108c0*/  @!P3 BRA `(.L_x_15271) ;  /* 0x000000000004b947 */ /* 0x000fea0003800000 */
[----:B------:R-:W-:Y:S01]  /*108d0*/  BPT.TRAP 0x1 ;  /* 0x000000040000795c */ /* 0x000fe20000300000 */
.L_x_15271:
[----:B------:R-:W-:Y:S01]  /*108e0*/  SHF.L.U32 R2, R17, 0x1f, RZ ;  /* 0x0000001f11027819 */ /* 0x000fe200000006ff */
[----:B-1----:R-:W-:Y:S01]  /*108f0*/  IMAD R5, R6, 0x8, R22 ;  /* 0x0000000806057824 */ /* 0x002fe200078e0216 */
[----:B------:R-:W-:Y:S03]  /*10900*/  BSSY B1, `(.L_x_15272) ;  /* 0x0000003000017945 */ /* 0x000fe60003800000 */
[----:B------:R-:W1:Y:S02]  /*10910*/  SYNCS.PHASECHK.TRANS64.TRYWAIT P0, [R5+URZ+0x16860], R2 ;  /* 0x01686002050075a7 */ /* 0x000e64000800017f */
[----:B-1----:R-:W-:Y:S05]  /*10920*/  @!P0 BRA `(.L_x_15273) ;  /* 0x0000004800548947 */ /* 0x002fea0003800000 */
.L_x_15381:
[----:B------:R-:W-:Y:S05]  /*10930*/  BSYNC B1 ;  /* 0x0000000000017941 */ /* 0x000fea0003800000 */
.L_x_15272:
        /* <DEDUP_REMOVED lines=60> */
.L_x_15399:
[----:B------:R-:W-:Y:S01]  /*10d00*/  ISETP.LT.OR P0, PT, R8, 0x71, P1 ;  /* 0x000000710800780c */ /* 0x000fe20000f01670 */
[----:B------:R-:W-:Y:S01]  /*10d10*/  ULDC.64 UR4, c[0x0][0x328] ;  /* 0x0000ca0000047ab9 */ /* 0x000fe20000000a00 */
[----:B-1----:R-:W-:Y:S01]  /*10d20*/  IADD3 R2, P2, R2, R7, RZ ;  /* 0x0000000702027210 */ /* 0x002fe20007f5e0ff */
[----:B------:R-:W-:-:S03]  /*10d30*/  ULDC.64 UR6, c[0x0][0x318] ;  /* 0x0000c60000067ab9 */ /* 0x000fc60000000a00 */
[----:B------:R-:W-:-:S07]  /*10d40*/  IADD3.X R3, RZ, R23, RZ, P2, !PT ;  /* 0x00000017ff037210 */ /* 0x000fce00017fe4ff */
        /* <DEDUP_REMOVED lines=20> */
.L_x_15275:
        /* <DEDUP_REMOVED lines=11> */
.L_x_15276:
[----:B------:R-:W2:Y:S01]  /*10f40*/  LDL R0, [R1+0x10] ;  /* 0x0000100001007983 */ /* 0x000ea20000100800 */
[----:B------:R1:W-:Y:S01]  /*10f50*/  SYNCS.ARRIVE.TRANS64.A1T0 RZ, [R5+URZ+0x16850], RZ ;  /* 0x016850ff05ff79a7 */ /* 0x0003e2000810003f */
[C---:B------:R-:W-:Y:S01]  /*10f60*/  VIADD R7, R26.reuse, 0xffffffff ;  /* 0xffffffff1a077836 */ /* 0x040fe20000000000 */
[----:B------:R-:W-:Y:S01]  /*10f70*/  MOV R29, R26 ;  /* 0x0000001a001d7202 */ /* 0x000fe20000000f00 */
[----:B------:R-:W-:Y:S02]  /*10f80*/  IMAD.MOV.U32 R6, RZ, RZ, R25 ;  /* 0x000000ffff067224 */ /* 0x000fe400078e0019 */
[----:B------:R-:W-:Y:S01]  /*10f90*/  IMAD.MOV.U32 R17, RZ, RZ, R27 ;  /* 0x000000ffff117224 */ /* 0x000fe200078e001b */
[----:B--2---:R-:W-:-:S13]  /*10fa0*/  ISETP.GT.AND P0, PT, R26, R0, PT ;  /* 0x000000001a00720c */ /* 0x004fda0003f04270 */
[----:B-1----:R-:W-:Y:S05]  /*10fb0*/  @P0 BRA `(.L_x_15277) ;  /* 0xfffffff000200947 */ /* 0x002fea000383ffff */
.L_x_15264:
[----:B------:R-:W-:Y:S05]  /*10fc0*/  BSYNC B0 ;  /* 0x0000000000007941 */ /* 0x000fea0003800000 */
.L_x_15263:
        /* <DEDUP_REMOVED lines=17> */
.L_x_15279:
[----:B------:R-:W-:Y:S05]  /*110e0*/  BSYNC B0 ;  /* 0x0000000000007941 */ /* 0x000fea0003800000 */
.L_x_15278:
[----:B------:R-:W-:-:S05]  /*110f0*/  IMAD.U32 R0, RZ, RZ, UR37 ;  /* 0x00000025ff007e24 */ /* 0x000fca000f8e00ff */
[----:B------:R-:W-:-:S13]  /*11100*/  ISETP.NE.AND P0, PT, R0, 0x3, PT ;  /* 0x000000030000780c */ /* 0x000fda0003f05270 */
[----:B------:R-:W-:Y:S05]  /*11110*/  @!P0 BRA `(.L_x_15280) ;  /* 0x0000000000048947 */ /* 0x000fea0003800000 */
[----:B------:R-:W-:Y:S01]  /*11120*/  BPT.TRAP 0x1 ;  /* 0x000000040000795c */ /* 0x000fe20000300000 */
.L_x_15280:
[----:B------:R-:W2:Y:S01]  /*11130*/  LDL.LU R2, [R1+0xc] ;  /* 0x00000c0001027983 */ /* 0x000ea20000300800 */
[----:B------:R-:W-:Y:S01]  /*11140*/  IMAD R0, R25, 0x8, R22 ;  /* 0x0000000819007824 */ /* 0x000fe200078e0216 */
[----:B0-----:R-:W-:Y:S01]  /*11150*/  SHF.L.U32 R3, R27, 0x1f, RZ ;  /* 0x0000001f1b037819 */ /* 0x001fe200000006ff */
[----:B------:R-:W-:Y:S03]  /*11160*/  BSSY B0, `(.L_x_15281) ;  /* 0x0000004000007945 */ /* 0x000fe60003800000 */
[----:B------:R-:W0:Y:S01]  /*11170*/  SYNCS.PHASECHK.TRANS64.TRYWAIT P0, [R0+URZ+0x16860], R3 ;  /* 0x01686003000075a7 */ /* 0x000e22000800017f */
[----:B--2---:R-:W-:Y:S01]  /*11180*/  IMAD R6, R26, -0x80, R2 ;  /* 0xffffff801a067824 */ /* 0x004fe200078e0202 */
[----:B0-----:R-:W-:Y:S06]  /*11190*/  @!P0 BRA `(.L_x_15282) ;  /* 0x0000004800948947 */ /* 0x001fec0003800000 */
.L_x_15400:
[----:B------:R-:W-:Y:S05]  /*111a0*/  BSYNC B0 ;  /* 0x0000000000007941 */ /* 0x000fea0003800000 */
.L_x_15281:
        /* <DEDUP_REMOVED lines=15> */
[----:B------:R-:W-:Y:S01]  /*112a0*/  SHF.L.U32 R5, R28, 0x1, RZ ;  /* 0x000000011c057819 */ /* 0x000fe200000006ff */
[----:B------:R-:W-:Y:S01]  /*112b0*/  IMAD R4, R4, 0x2, R22 ;  /* 0x0000000204047824 */ /* 0x000fe200078e0216 */
[----:B0-----:R-:W0:Y:S01]  /*112c0*/  SHFL.IDX PT, R3, R23, RZ, 0x181f ;  /* 0x00181fff17037589 */ /* 0x001e2200000e0000 */
[----:B------:R-:W-:-:S03]  /*112d0*/  ISETP.GE.AND P0, PT, R28, UR4, PT ;  /* 0x000000041c007c0c */ /* 0x000fc6000bf06270 */
[----:B------:R-:W2:Y:S01]  /*112e0*/  SHFL.IDX PT, R9, R18, 0x1, 0x181f ;  /* 0x00381f0012097f89 */ /* 0x000ea200000e0000 */
[----:B------:R-:W-:-:S03]  /*112f0*/  ISETP.LT.OR P1, PT, R6, 0x1, P0 ;  /* 0x000000010600780c */ /* 0x000fc60000721670 */
        /* <DEDUP_REMOVED lines=32> */
[----:B0-----:R-:W-:-:S04]  /*11500*/  IADD3 R2, P2, R9, R5, RZ ;  /* 0x0000000509027210 */ /* 0x001fc80007f5e0ff */
[----:B-1----:R-:W-:-:S05]  /*11510*/  IADD3.X R3, RZ, R7, RZ, P2, !PT ;  /* 0x00000007ff037210 */ /* 0x002fca00017fe4ff */
[----:B------:R0:W-:Y:S01]  /*11520*/  LDGSTS.E.BYPASS.LTC128B.128 [R4+0x2c00], desc[UR54][R2.64], !P1 ;  /* 0x02c0000002047fae */ /* 0x0001e2000c901d76 */
[----:B------:R-:W-:Y:S02]  /*11530*/  ISETP.LT.OR P1, PT, R6, 0x61, P0 ;  /* 0x000000610600780c */ /* 0x000fe40000721670 */
[----:B0-----:R-:W-:Y:S02]  /*11540*/  IADD3 R2, P2, R14, R5, RZ ;  /* 0x000000050e027210 */ /* 0x001fe40007f5e0ff */
[----:B------:R0:W1:Y:S03]  /*11550*/  SHFL.IDX PT, R14, R18, 0x7, 0x181f ;  /* 0x00f81f00120e7f89 */ /* 0x00006600000e0000 */
[----:B--2---:R-:W-:-:S06]  /*11560*/  IMAD.X R3, RZ, RZ, R8, P2 ;  /* 0x000000ffff037224 */ /* 0x004fcc00010e0608 */
[----:B---3--:R0:W-:Y:S02]  /*11570*/  LDGSTS.E.BYPASS.LTC128B.128 [R4+0x3400], desc[UR54][R2.64], !P1 ;  /* 0x0340000002047fae */ /* 0x0081e4000c901d76 */
.L_x_15418:
        /* <DEDUP_REMOVED lines=9> */
.L_x_15284:
        /* <DEDUP_REMOVED lines=11> */
.L_x_15285:
[----:B------:R-:W-:Y:S01]  /*116c0*/  VIADD R25, R25, 0x1 ;  /* 0x0000000119197836 */ /* 0x000fe20000000000 */
[----:B------:R0:W-:Y:S04]  /*116d0*/  SYNCS.ARRIVE.TRANS64.A1T0 RZ, [R0+URZ+0x16850], RZ ;  /* 0x016850ff00ff79a7 */ /* 0x0001e8000810003f */
[----:B------:R-:W-:-:S04]  /*116e0*/  ISETP.NE.AND P0, PT, R25, 0x2, PT ;  /* 0x000000021900780c */ /* 0x000fc80003f05270 */
[----:B0-----:R-:W-:Y:S02]  /*116f0*/  SEL R0, RZ, 0x1, P0 ;  /* 0x00000001ff007807 */ /* 0x001fe40000000000 */
[----:B------:R-:W-:Y:S02]  /*11700*/  SEL R25, R25, RZ, P0 ;  /* 0x000000ff19197207 */ /* 0x000fe40000000000 */
[----:B------:R-:W-:-:S07]  /*11710*/  LOP3.LUT R27, R27, R0, RZ, 0x3c, !PT ;  /* 0x000000001b1b7212 */ /* 0x000fce00078e3cff */
.L_x_15244:
[----:B------:R-:W-:Y:S05]  /*11720*/  BSYNC B7 ;  /* 0x0000000000077941 */ /* 0x000fea0003800000 */
.L_x_15242:
        /* <DEDUP_REMOVED lines=12> */
.L_x_15286:
        /* <DEDUP_REMOVED lines=43> */
.L_x_15428:
[----:B------:R-:W-:Y:S02]  /*11aa0*/  ULDC UR4, c[0x0][0xc38] ;  /* 0x00030e0000047ab9 */ /* 0x000fe40000000800 */
[----:B------:R-:W-:-:S04]  /*11ab0*/  IMAD.U32 R4, RZ, RZ, UR4 ;  /* 0x00000004ff047e24 */ /* 0x000fc8000f8e00ff */
[----:B-1----:R-:W-:-:S04]  /*11ac0*/  IMAD R3, R14, R4, RZ ;  /* 0x000000040e037224 */ /* 0x002fc800078e02ff */
[----:B------:R-:W-:-:S05]  /*11ad0*/  IMAD.IADD R6, R6, 0x1, R3 ;  /* 0x0000000106067824 */ /* 0x000fca00078e0203 */
[----:B------:R-:W-:-:S13]  /*11ae0*/  ISETP.GT.AND P6, PT, R6, R0, PT ;  /* 0x000000000600720c */ /* 0x000fda0003fc4270 */
[----:B------:R-:W-:Y:S05]  /*11af0*/  @P6 BRA `(.L_x_15289) ;  /* 0x0000000000a46947 */ /* 0x000fea0003800000 */
.L_x_15292:
        /* <DEDUP_REMOVED lines=35> */
.L_x_15436:
[----:B------:R-:W-:Y:S02]  /*11d30*/  ULDC UR4, c[0x0][0xc38] ;  /* 0x00030e0000047ab9 */ /* 0x000fe40000000800 */
[----:B------:R-:W-:-:S05]  /*11d40*/  MOV R4, UR4 ;  /* 0x0000000400047c02 */ /* 0x000fca0008000f00 */
[----:B-1----:R-:W-:-:S04]  /*11d50*/  IMAD R3, R14, R4, RZ ;  /* 0x000000040e037224 */ /* 0x002fc800078e02ff */
[----:B------:R-:W-:-:S05]  /*11d60*/  IMAD.IADD R6, R3, 0x1, R6 ;  /* 0x0000000103067824 */ /* 0x000fca00078e0206 */
[----:B------:R-:W-:-:S13]  /*11d70*/  ISETP.GT.AND P6, PT, R6, R0, PT ;  /* 0x000000000600720c */ /* 0x000fda0003fc4270 */
[----:B------:R-:W-:Y:S05]  /*11d80*/  @!P6 BRA `(.L_x_15292) ;  /* 0xfffffffc005ce947 */ /* 0x000fea000383ffff */
.L_x_15289:
        /* <DEDUP_REMOVED lines=10> */
.L_x_15441:
[----:B------:R-:W-:-:S13]  /*11e30*/  ISETP.NE.AND P0, PT, R3, RZ, PT ;  /* 0x000000ff0300720c */ /* 0x000fda0003f05270 */
[----:B------:R-:W-:Y:S05]  /*11e40*/  @!P0 BRA `(.L_x_15294) ;  /* 0x0000000000108947 */ /* 0x000fea0003800000 */
[----:B------:R-:W-:Y:S01]  /*11e50*/  UMOV UR4, 0xffffffff ;  /* 0xffffffff00047882 */ /* 0x000fe20000000000 */
[----:B------:R-:W-:Y:S02]  /*11e60*/  VIADD R12, R7, 0xffffffff ;  /* 0xffffffff070c7836 */ /* 0x000fe40000000000 */
[----:B------:R-:W-:Y:S05]  /*11e70*/  BRA.DIV UR4, `(.L_x_15295) ;  /* 0x0000005204087947 */ /* 0x000fea000b800000 */
[----:B------:R4:W0:Y:S02]  /*11e80*/  SHFL.IDX PT, R16, R2, R12, 0x1f ;  /* 0x00001f0c02107589 */ /* 0x00082400000e0000 */
.L_x_15294:
        /* <DEDUP_REMOVED lines=12> */
[----:B0-----:R-:W-:-:S05]  /*11f50*/  IADD3 R9, RZ, -R3, RZ ;  /* 0x80000003ff097210 */ /* 0x001fca0007ffe0ff */
        /* <DEDUP_REMOVED lines=12> */
[----:B------:R-:W-:Y:S01]  /*12020*/  @!P1 IMAD.IADD R9, R9, 0x1, -R4 ;  /* 0x0000000109099824 */ /* 0x000fe200078e0a04 */
[----:B------:R-:W-:-:S02]  /*12030*/  @!P1 IADD3 R7, R7, 0x1, RZ ;  /* 0x0000000107079810 */ /* 0x000fc40007ffe0ff */
        /* <DEDUP_REMOVED lines=24> */
[----:B------:R-:W-:-:S05]  /*121c0*/  @P0 VIADD R4, R4, 0x1 ;  /* 0x0000000104040836 */ /* 0x000fca0000000000 */
[----:B------:R-:W-:Y:S02]  /*121d0*/  @!P2 IADD3 R4, -R4, RZ, RZ ;  /* 0x000000ff0404a210 */ /* 0x000fe40007ffe1ff */
[----:B------:R-:W-:-:S05]  /*121e0*/  @!P1 LOP3.LUT R4, RZ, R5, RZ, 0x33, !PT ;  /* 0x00000005ff049212 */ /* 0x000fca00078e33ff */
[--C-:B------:R-:W-:Y:S02]  /*121f0*/  IMAD.MOV R2, RZ, RZ, -R4.reuse ;  /* 0x000000ffff027224 */ /* 0x100fe400078e0a04 */
[C---:B------:R-:W-:Y:S02]  /*12200*/  IMAD R4, R5.reuse, 0x1000000, R4 ;  /* 0x0100000005047824 */ /* 0x040fe400078e0204 */
[----:B------:R-:W-:-:S04]  /*12210*/  IMAD R5, R5, R2, R7 ;  /* 0x0000000205057224 */ /* 0x000fc800078e0207 */
[----:B------:R-:W-:Y:S01]  /*12220*/  IMAD R18, R5, 0x10000, R4 ;  /* 0x0001000005127824 */ /* 0x000fe200078e0204 */
[----:B------:R-:W-:Y:S06]  /*12230*/  BRA `(.L_x_15297) ;  /* 0x0000000000f07947 */ /* 0x000fec0003800000 */
.L_x_15296:
[----:B----4-:R-:W0:Y:S02]  /*12240*/  LDC.64 R2, c[0x0][0xc90] ;  /* 0x00032400ff027b82 */ /* 0x010e240000000a00 */
[----:B0-----:R-:W-:-:S05]  /*12250*/  IMAD.WIDE R2, R19, 0x4, R2 ;  /* 0x0000000413027825 */ /* 0x001fca00078e0202 */
[----:B------:R0:W2:Y:S02]  /*12260*/  LDG.E R6, desc[UR54][R2.64] ;  /* 0x0000003602067981 */ /* 0x0000a4000c1e1900 */
[----:B0-----:R-:W-:Y:S01]  /*12270*/  MOV R2, RZ ;  /* 0x000000ff00027202 */ /* 0x001fe20000000f00 */
        /* <DEDUP_REMOVED lines=32> */
[----:B0-----:R-:W-:-:S02]  /*12480*/  IADD3 R2, R8, 0xffffffe, RZ ;  /* 0x0ffffffe08027810 */ /* 0x001fc40007ffe0ff */
[----:B------:R-:W-:-:S04]  /*12490*/  IABS R8, R0 ;  /* 0x0000000000087213 */ /* 0x000fc80000000000 */
        /* <DEDUP_REMOVED lines=19> */
[----:B------:R-:W-:Y:S01]  /*125d0*/  @!P1 LOP3.LUT R3, RZ, R4, RZ, 0x33, !PT ;  /* 0x00000004ff039212 */ /* 0x000fe200078e33ff */
[----:B------:R-:W-:-:S04]  /*125e0*/  IMAD.MOV R4, RZ, RZ, -R4 ;  /* 0x000000ffff047224 */ /* 0x000fc800078e0a04 */
[----:B------:R-:W-:-:S07]  /*125f0*/  IMAD R18, R3, R4, R0 ;  /* 0x0000000403127224 */ /* 0x000fce00078e0200 */
.L_x_15297:
[----:B------:R-:W-:-:S05]  /*12600*/  LOP3.LUT R0, RZ, R3, RZ, 0x33, !PT ;  /* 0x00000003ff007212 */ /* 0x000fca00078e33ff */
[----:B------:R-:W-:Y:S01]  /*12610*/  IMAD.IADD R17, R17, 0x1, R0 ;  /* 0x0000000111117824 */ /* 0x000fe200078e0200 */
[----:B------:R-:W-:Y:S06]  /*12620*/  BRA `(.L_x_15298) ;  /* 0x00000000001c7947 */ /* 0x000fec0003800000 */
.L_x_15290:
[----:B------:R-:W-:Y:S01]  /*12630*/  UMOV UR4, URZ ;  /* 0x0000003f00047c82 */ /* 0x000fe20008000000 */
[----:B------:R-:W-:Y:S01]  /*12640*/  UMOV UR5, URZ ;  /* 0x0000003f00057c82 */ /* 0x000fe20008000000 */
[----:B------:R-:W-:Y:S01]  /*12650*/  ULDC UR6, c[0x0][0xc3c] ;  /* 0x00030f0000067ab9 */ /* 0x000fe20000000800 */
[----:B------:R-:W-:Y:S01]  /*12660*/  IMAD.MOV.U32 R16, RZ, RZ, R0 ;  /* 0x000000ffff107224 */ /* 0x000fe200078e0000 */
[----:B------:R-:W-:Y:S01]  /*12670*/  MOV R19, UR6 ;  /* 0x0000000600137c02 */ /* 0x000fe20008000f00 */
[----:B------:R-:W-:Y:S02]  /*12680*/  IMAD.U32 R17, RZ, RZ, UR4 ;  /* 0x00000004ff117e24 */ /* 0x000fe4000f8e00ff */
[----:B------:R-:W-:-:S07]  /*12690*/  IMAD.U32 R18, RZ, RZ, UR5 ;  /* 0x00000005ff127e24 */ /* 0x000fce000f8e00ff */
.L_x_15298:
        /* <DEDUP_REMOVED lines=10> */
.L_x_15287:
[----:B------:R-:W-:Y:S02]  /*12740*/  ULDC UR4, c[0x0][0xc3c] ;  /* 0x00030f0000047ab9 */ /* 0x000fe40000000800 */
[----:B-1----:R-:W-:-:S13]  /*12750*/  ISETP.GE.AND P0, PT, R19, UR4, PT ;  /* 0x0000000413007c0c */ /* 0x002fda000bf06270 */
[----:B------:R-:W-:Y:S05]  /*12760*/  @!P0 BRA `(.L_x_15299) ;  /* 0xffffffac007c8947 */ /* 0x000fea000383ffff */
[----:B------:R-:W-:Y:S05]  /*12770*/  BSYNC B8 ;  /* 0x0000000000087941 */ /* 0x000fea0003800000 */
.L_x_15236:
[----:B--2---:R-:W2:Y:S01]  /*12780*/  LDL.LU R0, [R1+0x38] ;  /* 0x0000380001007983 */ /* 0x004ea20000300800 */
[----:B------:R-:W-:Y:S01]  /*12790*/  BSSY B0, `(.L_x_15300) ;  /* 0x000000b000007945 */ /* 0x000fe20003800000 */
[----:B------:R-:W1:Y:S01]  /*127a0*/  S2R R5, SR_CgaCtaId ;  /* 0x0000000000057919 */ /* 0x000e620000008800 */
[----:B--2---:R-:W-:-:S05]  /*127b0*/  VIADD R0, R0, 0x1 ;  /* 0x0000000100007836 */ /* 0x004fca0000000000 */
        /* <DEDUP_REMOVED lines=8> */
.L_x_15444:
[----:B------:R-:W-:Y:S05]  /*12840*/  BSYNC B0 ;  /* 0x0000000000007941 */ /* 0x000fea0003800000 */
.L_x_15300:
[----:B------:R-:W-:-:S03]  /*12850*/  UMOV UR4, 0xffffffff ;  /* 0xffffffff00047882 */ /* 0x000fc60000000000 */
[----:B------:R-:W-:Y:S05]  /*12860*/  BRA.DIV UR4, `(.L_x_15302) ;  /* 0x0000004604c87947 */ /* 0x000fea000b800000 */
[----:B0-----:R-:W0:Y:S02]  /*12870*/  S2R R0, SR_TID.X ;  /* 0x0000000000007919 */ /* 0x001e240000002100 */
[----:B0-----:R-:W-:-:S04]  /*12880*/  SHF.R.U32.HI R0, RZ, 0x5, R0 ;  /* 0x00000005ff007819 */ /* 0x001fc80000011600 */
[----:B------:R-:W-:-:S05]  /*12890*/  LOP3.LUT R0, R0, 0x3, RZ, 0xc0, !PT ;  /* 0x0000000300007812 */ /* 0x000fca00078ec0ff */
[----:B------:R0:W1:Y:S02]  /*128a0*/  SHFL.IDX PT, R14, R0, RZ, 0x1f ;  /* 0x00001fff000e7589 */ /* 0x00006400000e0000 */
.L_x_15447:
[----:B-1----:R-:W-:Y:S01]  /*128b0*/  ISETP.NE.AND P0, PT, R14, RZ, PT ;  /* 0x000000ff0e00720c */ /* 0x002fe20003f05270 */
[----:B------:R-:W-:-:S12]  /*128c0*/  BSSY B0, `(.L_x_15303) ;  /* 0x0000024000007945 */ /* 0x000fd80003800000 */
[----:B------:R-:W-:Y:S05]  /*128d0*/  @P0 BRA `(.L_x_15304) ;  /* 0x0000000000880947 */ /* 0x000fea0003800000 */
[----:B------:R-:W-:-:S03]  /*128e0*/  UMOV UR4, 0xffffffff ;  /* 0xffffffff00047882 */ /* 0x000fc60000000000 */
[----:B------:R-:W-:Y:S05]  /*128f0*/  BRA.DIV UR4, `(.L_x_15305) ;  /* 0x0000004604d87947 */ /* 0x000fea000b800000 */
[----:B------:R-:W-:-:S13]  /*12900*/  ELECT P6, URZ, PT ;  /* 0x00000000003f782f */ /* 0x000fda00038c0000 */
.L_x_15450:
[----:B------:R-:W-:Y:S05]  /*12910*/  @!P6 BRA `(.L_x_15304) ;  /* 0x000000000078e947 */ /* 0x000fea0003800000 */
[----:B------:R-:W-:-:S06]  /*12920*/  ULOP3.LUT UR4, UR36, 0x2, URZ, 0xfc, !UPT ;  /* 0x0000000224047892 */ /* 0x000fcc000f8efc3f */
[----:B0-----:R-:W-:-:S05]  /*12930*/  IMAD.U32 R0, RZ, RZ, UR4 ;  /* 0x00000004ff007e24 */ /* 0x001fca000f8e00ff */
[----:B------:R-:W-:-:S13]  /*12940*/  ISETP.NE.AND P0, PT, R0, 0x3, PT ;  /* 0x000000030000780c */ /* 0x000fda0003f05270 */
[----:B------:R-:W-:Y:S05]  /*12950*/  @!P0 BRA `(.L_x_15306) ;  /* 0x0000000000048947 */ /* 0x000fea0003800000 */
[----:B------:R-:W-:Y:S01]  /*12960*/  BPT.TRAP 0x1 ;  /* 0x000000040000795c */ /* 0x000fe20000300000 */
.L_x_15306:
[----:B------:R-:W-:Y:S01]  /*12970*/  IMAD R3, R25, 0x8, R5 ;  /* 0x0000000819037824 */ /* 0x000fe200078e0205 */
[----:B------:R-:W-:Y:S01]  /*12980*/  SHF.L.U32 R2, R27, 0x1f, RZ ;  /* 0x0000001f1b027819 */ /* 0x000fe200000006ff */
[----:B------:R-:W-:-:S03]  /*12990*/  VIADD R25, R25, 0x1 ;  /* 0x0000000119197836 */ /* 0x000fc60000000000 */
[----:B------:R-:W0:Y:S02]  /*129a0*/  SYNCS.PHASECHK.TRANS64.TRYWAIT P1, [R3+URZ+0x16840], R2 ;  /* 0x01684002030075a7 */ /* 0x000e24000802017f */
[----:B------:R-:W-:-:S04]  /*129b0*/  ISETP.NE.AND P2, PT, R25, 0x2, PT ;  /* 0x000000021900780c */ /* 0x000fc80003f45270 */
[----:B------:R-:W-:Y:S01]  /*129c0*/  SEL R0, RZ, 0x1, P2 ;  /* 0x00000001ff007807 */ /* 0x000fe20001000000 */
[----:B0-----:R-:W-:Y:S08]  /*129d0*/  @!P1 BRA `(.L_x_15307) ;  /* 0x0000004400c09947 */ /* 0x001ff00003800000 */
.L_x_15451:
[----:B------:R-:W-:Y:S02]  /*129e0*/  SEL R25, R25, RZ, P2 ;  /* 0x000000ff19197207 */ /* 0x000fe40001000000 */
[----:B------:R-:W-:Y:S01]  /*129f0*/  LOP3.LUT R0, R27, R0, RZ, 0x3c, !PT ;  /* 0x000000001b007212 */ /* 0x000fe200078e3cff */
[----:B------:R-:W-:Y:S06]  /*12a00*/  @!P0 BRA `(.L_x_15308) ;  /* 0x0000000000048947 */ /* 0x000fec0003800000 */
[----:B------:R-:W-:Y:S01]  /*12a10*/  BPT.TRAP 0x1 ;  /* 0x000000040000795c */ /* 0x000fe20000300000 */
.L_x_15308:
[----:B------:R-:W-:Y:S01]  /*12a20*/  IMAD R25, R25, 0x8, R5 ;  /* 0x0000000819197824 */ /* 0x000fe200078e0205 */
[----:B------:R-:W-:-:S04]  /*12a30*/  SHF.L.U32 R0, R0, 0x1f, RZ ;  /* 0x0000001f00007819 */ /* 0x000fc800000006ff */
[----:B------:R-:W1:Y:S02]  /*12a40*/  SYNCS.PHASECHK.TRANS64.TRYWAIT P1, [R25+URZ+0x16840], R0 ;  /* 0x01684000190075a7 */ /* 0x000e64000802017f */
[----:B-1----:R-:W-:Y:S05]  /*12a50*/  @!P1 BRA `(.L_x_15309) ;  /* 0x0000004400b49947 */ /* 0x002fea0003800000 */
.L_x_15452:
[----:B------:R-:W-:Y:S05]  /*12a60*/  @!P0 BRA `(.L_x_15310) ;  /* 0x0000000000048947 */ /* 0x000fea0003800000 */
[----:B------:R-:W-:Y:S01]  /*12a70*/  BPT.TRAP 0x1 ;  /* 0x000000040000795c */ /* 0x000fe20000300000 */
.L_x_15310:
[----:B------:R-:W2:Y:S02]  /*12a80*/  SYNCS.PHASECHK.TRANS64.TRYWAIT P1, [R3+URZ+0x16860], R2 ;  /* 0x01686002030075a7 */ /* 0x000ea4000802017f */
[----:B--2---:R-:W-:Y:S05]  /*12a90*/  @!P1 BRA `(.L_x_15311) ;  /* 0x0000004400b89947 */ /* 0x004fea0003800000 */
.L_x_15453:
[----:B------:R-:W-:Y:S05]  /*12aa0*/  @!P0 BRA `(.L_x_15312) ;  /* 0x0000000000048947 */ /* 0x000fea0003800000 */
[----:B------:R-:W-:Y:S01]  /*12ab0*/  BPT.TRAP 0x1 ;  /* 0x000000040000795c */ /* 0x000fe20000300000 */
.L_x_15312:
[----:B---3--:R3:W4:Y:S02]  /*12ac0*/  SYNCS.PHASECHK.TRANS64.TRYWAIT P0, [R25+URZ+0x16860], R0 ;  /* 0x01686000190075a7 */ /* 0x008724000800017f */
[----:B----4-:R-:W-:Y:S05]  /*12ad0*/  @!P0 NANOSLEEP.SYNCS 0x989680 ;  /* 0x009896800000895d */ /* 0x010fea0003900000 */
[----:B------:R-:W4:Y:S02]  /*12ae0*/  @!P0 SYNCS.PHASECHK.TRANS64 P0, [R25+URZ+0x16860], R0 ;  /* 0x01686000190085a7 */ /* 0x000f24000800007f */
[----:B----4-:R-:W-:Y:S05]  /*12af0*/  @!P0 BRA `(.L_x_15312) ;  /* 0xfffffffc00f08947 */ /* 0x010fea000383ffff */
.L_x_15304:
[----:B------:R-:W-:Y:S05]  /*12b00*/  BSYNC B0 ;  /* 0x0000000000007941 */ /* 0x000fea0003800000 */
.L_x_15303:
[----:B------:R-:W-:Y:S05]  /*12b10*/  EXIT ;  /* 0x000000000000794d */ /* 0x000fea0003800000 */
.L_x_15181:
[----:B0-----:R-:W-:-:S04]  /*12b20*/  MOV R3, UR45 ;  /* 0x0000002d00037c02 */ /* 0x001fc80008000f00 */
[----:B------:R0:W1:Y:S03]  /*12b30*/  SYNCS.PHASECHK.TRANS64.TRYWAIT P1, [R3+URZ+0x16800], R0 ;  /* 0x01680000030075a7 */ /* 0x000066000802017f */
[----:B-1----:R-:W-:Y:S05]  /*12b40*/  @!P1 NANOSLEEP.SYNCS 0x989680 ;  /* 0x009896800000995d */ /* 0x002fea0003900000 */
[----:B------:R-:W1:Y:S02]  /*12b50*/  @!P1 SYNCS.PHASECHK.TRANS64 P1, [R3+URZ+0x16800], R0 ;  /* 0x01680000030095a7 */ /* 0x000e64000802007f */
[----:B-1----:R-:W-:Y:S05]  /*12b60*/  @!P1 BRA `(.L_x_15181) ;  /* 0xfffffffc00ec9947 */ /* 0x002fea000383ffff */
[----:B------:R-:W-:Y:S05]  /*12b70*/  BRA `(.L_x_15313) ;  /* 0xfffffeec00f47947 */ /* 0x000fea000383ffff */
.L_x_15185:
[----:B-1----:R1:W2:Y:S02]  /*12b80*/  SYNCS.PHASECHK.TRANS64.TRYWAIT P1, [R0+URZ+0x16830], R3 ;  /* 0x01683003000075a7 */ /* 0x0022a4000802017f */
[----:B--2---:R-:W-:Y:S05]  /*12b90*/  @!P1 NANOSLEEP.SYNCS 0x989680 ;  /* 0x009896800000995d */ /* 0x004fea0003900000 */
[----:B------:R-:W2:Y:S02]  /*12ba0*/  @!P1 SYNCS.PHASECHK.TRANS64 P1, [R0+URZ+0x16830], R3 ;  /* 0x01683003000095a7 */ /* 0x000ea4000802007f */
[----:B--2---:R-:W-:Y:S05]  /*12bb0*/  @!P1 BRA `(.L_x_15185) ;  /* 0xfffffffc00f09947 */ /* 0x004fea000383ffff */
[----:B------:R-:W-:Y:S05]  /*12bc0*/  BRA `(.L_x_15184) ;  /* 0xfffffef000107947 */ /* 0x000fea000383ffff */
.L_x_15191:
[----:B-1----:R-:W-:-:S04]  /*12bd0*/  IMAD.U32 R6, RZ, RZ, UR6 ;  /* 0x00000006ff067e24 */ /* 0x002fc8000f8e00ff */
[----:B------:R1:W2:Y:S03]  /*12be0*/  SYNCS.PHASECHK.TRANS64.TRYWAIT P1, [R6+URZ+0x16830], R5 ;  /* 0x01683005060075a7 */ /* 0x0002a6000802017f */
[----:B--2---:R-:W-:Y:S05]  /*12bf0*/  @!P1 NANOSLEEP.SYNCS 0x989680 ;  /* 0x009896800000995d */ /* 0x004fea0003900000 */
[----:B------:R-:W2:Y:S02]  /*12c00*/  @!P1 SYNCS.PHASECHK.TRANS64 P1, [R6+URZ+0x16830], R5 ;  /* 0x01683005060095a7 */ /* 0x000ea4000802007f */
[----:B--2---:R-:W-:Y:S05]  /*12c10*/  @!P1 BRA `(.L_x_15191) ;  /* 0xfffffffc00ec9947 */ /* 0x004fea000383ffff */
[----:B------:R-:W-:Y:S05]  /*12c20*/  BRA `(.L_x_15188) ;  /* 0xffffff1800747947 */ /* 0x000fea000383ffff */
.L_x_15195:
[----:B-1----:R-:W-:-:S04]  /*12c30*/  IMAD.U32 R6, RZ, RZ, UR6 ;  /* 0x00000006ff067e24 */ /* 0x002fc8000f8e00ff */
[----:B------:R1:W2:Y:S03]  /*12c40*/  SYNCS.PHASECHK.TRANS64.TRYWAIT P1, [R6+URZ+0x16850], R5 ;  /* 0x01685005060075a7 */ /* 0x0002a6000802017f */
[----:B--2---:R-:W-:Y:S05]  /*12c50*/  @!P1 NANOSLEEP.SYNCS 0x989680 ;  /* 0x009896800000995d */ /* 0x004fea0003900000 */
[----:B------:R-:W2:Y:S02]  /*12c60*/  @!P1 SYNCS.PHASECHK.TRANS64 P1, [R6+URZ+0x16850], R5 ;  /* 0x01685005060095a7 */ /* 0x000ea4000802007f */
[----:B--2---:R-:W-:Y:S05]  /*12c70*/  @!P1 BRA `(.L_x_15195) ;  /* 0xfffffffc00ec9947 */ /* 0x004fea000383ffff */
[----:B------:R-:W-:Y:S05]  /*12c80*/  BRA `(.L_x_15192) ;  /* 0xffffff1800f87947 */ /* 0x000fea000383ffff */
.L_x_15203:
[----:B-1----:R-:W-:-:S04]  /*12c90*/  IMAD.U32 R6, RZ, RZ, UR6 ;  /* 0x00000006ff067e24 */ /* 0x002fc8000f8e00ff */
[----:B------:R1:W2:Y:S03]  /*12ca0*/  SYNCS.PHASECHK.TRANS64.TRYWAIT P1, [R6+URZ+0x16830], R5 ;  /* 0x01683005060075a7 */ /* 0x0002a6000802017f */
[----:B--2---:R-:W-:Y:S05]  /*12cb0*/  @!P1 NANOSLEEP.SYNCS 0x989680 ;  /* 0x009896800000995d */ /* 0x004fea0003900000 */
[----:B------:R-:W2:Y:S02]  /*12cc0*/  @!P1 SYNCS.PHASECHK.TRANS64 P1, [R6+URZ+0x16830], R5 ;  /* 0x01683005060095a7 */ /* 0x000ea4000802007f */
[----:B--2---:R-:W-:Y:S05]  /*12cd0*/  @!P1 BRA `(.L_x_15203) ;  /* 0xfffffffc00ec9947 */ /* 0x004fea000383ffff */
[----:B------:R-:W-:Y:S05]  /*12ce0*/  BRA `(.L_x_15200) ;  /* 0xffffff4800087947 */ /* 0x000fea000383ffff */
.L_x_15207:
[----:B-1----:R-:W-:-:S04]  /*12cf0*/  IMAD.U32 R6, RZ, RZ, UR6 ;  /* 0x00000006ff067e24 */ /* 0x002fc8000f8e00ff */
[----:B------:R1:W2:Y:S03]  /*12d00*/  SYNCS.PHASECHK.TRANS64.TRYWAIT P1, [R6+URZ+0x16850], R5 ;  /* 0x01685005060075a7 */ /* 0x0002a6000802017f */
[----:B--2---:R-:W-:Y:S05]  /*12d10*/  @!P1 NANOSLEEP.SYNCS 0x989680 ;  /* 0x009896800000995d */ /* 0x004fea0003900000 */
[----:B------:R-:W2:Y:S02]  /*12d20*/  @!P1 SYNCS.PHASECHK.TRANS64 P1, [R6+URZ+0x16850], R5 ;  /* 0x01685005060095a7 */ /* 0x000ea4000802007f */
[----:B--2---:R-:W-:Y:S05]  /*12d30*/  @!P1 BRA `(.L_x_15207) ;  /* 0xfffffffc00ec9947 */ /* 0x004fea000383ffff */
[----:B------:R-:W-:Y:S05]  /*12d40*/  BRA `(.L_x_15204) ;  /* 0xffffff4800807947 */ /* 0x000fea000383ffff */
.L_x_15214:
[----:B-1----:R-:W-:-:S04]  /*12d50*/  IMAD.U32 R4, RZ, RZ, UR5 ;  /* 0x00000005ff047e24 */ /* 0x002fc8000f8e00ff */
[----:B------:R1:W2:Y:S03]  /*12d60*/  SYNCS.PHASECHK.TRANS64.TRYWAIT P1, [R4+URZ+0x16850], R3 ;  /* 0x01685003040075a7 */ /* 0x0002a6000802017f */
[----:B--2---:R-:W-:Y:S05]  /*12d70*/  @!P1 NANOSLEEP.SYNCS 0x989680 ;  /* 0x009896800000995d */ /* 0x004fea0003900000 */
[----:B------:R-:W2:Y:S02]  /*12d80*/  @!P1 SYNCS.PHASECHK.TRANS64 P1, [R4+URZ+0x16850], R3 ;  /* 0x01685003040095a7 */ /* 0x000ea4000802007f */
[----:B--2---:R-:W-:Y:S05]  /*12d90*/  @!P1 BRA `(.L_x_15214) ;  /* 0xfffffffc00ec9947 */ /* 0x004fea000383ffff */
[----:B------:R-:W-:Y:S05]  /*12da0*/  BRA `(.L_x_15213) ;  /* 0xffffff6800f47947 */ /* 0x000fea000383ffff */
.L_x_15250:
[----:B0-----:R-:W0:Y:S01]  /*12db0*/  S2R R20, SR_TID.X ;  /* 0x0000000000147919 */ /* 0x001e220000002100 */
        /* <DEDUP_REMOVED lines=10> */
.L_x_15315:
[----:B------:R-:W-:Y:S05]  /*12e60*/  BSYNC B0 ;  /* 0x0000000000007941 */ /* 0x000fea0003800000 */
.L_x_15314:
[----:B------:R-:W-:Y:S05]  /*12e70*/  BRA `(.L_x_15316) ;  /* 0xffffffb400f07947 */ /* 0x000fea000383ffff */
.L_x_15253:
[----:B0-----:R0:W1:Y:S02]  /*12e80*/  SYNCS.PHASECHK.TRANS64.TRYWAIT P0, [R3+URZ+0x16840], R4 ;  /* 0x01684004030075a7 */ /* 0x001064000800017f */
[----:B-1----:R-:W-:Y:S05]  /*12e90*/  @!P0 NANOSLEEP.SYNCS 0x989680 ;  /* 0x009896800000895d */ /* 0x002fea0003900000 */
[----:B------:R-:W1:Y:S02]  /*12ea0*/  @!P0 SYNCS.PHASECHK.TRANS64 P0, [R3+URZ+0x16840], R4 ;  /* 0x01684004030085a7 */ /* 0x000e64000800007f */
[----:B-1----:R-:W-:Y:S05]  /*12eb0*/  @!P0 BRA `(.L_x_15253) ;  /* 0xfffffffc00f08947 */ /* 0x002fea000383ffff */
[----:B------:R-:W-:Y:S05]  /*12ec0*/  BRA `(.L_x_15317) ;  /* 0xffffffb800447947 */ /* 0x000fea000383ffff */
.L_x_15254:
        /* <DEDUP_REMOVED lines=8> */
.L_x_15319:
[----:B------:R-:W-:Y:S05]  /*12f50*/  BSYNC B0 ;  /* 0x0000000000007941 */ /* 0x000fea0003800000 */
.L_x_15318:
        /* <DEDUP_REMOVED lines=9> */
.L_x_15320:
[----:B------:R-:W-:Y:S02]  /*12ff0*/  IMAD.MOV.U32 R13, RZ, RZ, R2 ;  /* 0x000000ffff0d7224 */ /* 0x000fe400078e0002 */
[----:B------:R-:W-:Y:S02]  /*13000*/  IMAD.MOV.U32 R12, RZ, RZ, 0x1 ;  /* 0x00000001ff0c7424 */ /* 0x000fe400078e00ff */
[----:B------:R-:W-:-:S07]  /*13010*/  IMAD.MOV.U32 R7, RZ, RZ, R14 ;  /* 0x000000ffff077224 */ /* 0x000fce00078e000e */
[----:B------:R-:W-:Y:S05]  /*13020*/  WARPSYNC.COLLECTIVE R15, `(.L_x_15321) ;  /* 0x000000000f087348 */ /* 0x000fea0003c00000 */
[----:B------:R0:W1:Y:S02]  /*13030*/  SHFL.IDX P6, R14, R13, R12, R11 ;  /* 0x0000000c0d0e7389 */ /* 0x00006400000c000b */
[----:B01----:R-:W-:Y:S01]  /*13040*/  ENDCOLLECTIVE ;  /* 0x000000000000791b */ /* 0x003fe20003800000 */
.L_x_15321:
        /* <DEDUP_REMOVED lines=11> */
[----:B0-----:R-:W-:Y:S01]  /*13100*/  IMAD.MOV.U32 R6, RZ, RZ, R14 ;  /* 0x000000ffff067224 */ /* 0x001fe200078e000e */
[----:B------:R-:W-:-:S07]  /*13110*/  @P1 LEA R8, R5, R22, 0x1 ;  /* 0x0000001605081211 */ /* 0x000fce00078e08ff */
[----:B------:R-:W-:Y:S05]  /*13120*/  WARPSYNC.COLLECTIVE R15, `(.L_x_15322) ;  /* 0x000000000f087348 */ /* 0x000fea0003c00000 */
[----:B------:R0:W1:Y:S02]  /*13130*/  SHFL.IDX P6, R14, R13, R12, R11 ;  /* 0x0000000c0d0e7389 */ /* 0x00006400000c000b */
[----:B01----:R-:W-:Y:S01]  /*13140*/  ENDCOLLECTIVE ;  /* 0x000000000000791b */ /* 0x003fe20003800000 */
.L_x_15322:
[----:B------:R-:W-:Y:S02]  /*13150*/  IMAD.MOV.U32 R13, RZ, RZ, R2 ;  /* 0x000000ffff0d7224 */ /* 0x000fe400078e0002 */
[----:B------:R-:W-:Y:S02]  /*13160*/  IMAD.MOV.U32 R12, RZ, RZ, 0x2 ;  /* 0x00000002ff0c7424 */ /* 0x000fe400078e00ff */
[----:B------:R-:W-:-:S07]  /*13170*/  IMAD.MOV.U32 R7, RZ, RZ, R14 ;  /* 0x000000ffff077224 */ /* 0x000fce00078e000e */
[----:B------:R-:W-:Y:S05]  /*13180*/  WARPSYNC.COLLECTIVE R15, `(.L_x_15323) ;  /* 0x000000000f087348 */ /* 0x000fea0003c00000 */
[----:B------:R0:W1:Y:S02]  /*13190*/  SHFL.IDX P6, R14, R13, R12, R11 ;  /* 0x0000000c0d0e7389 */ /* 0x00006400000c000b */
[----:B01----:R-:W-:Y:S01]  /*131a0*/  ENDCOLLECTIVE ;  /* 0x000000000000791b */ /* 0x003fe20003800000 */
.L_x_15323:
        /* <DEDUP_REMOVED lines=15> */
.L_x_15324:
[----:B------:R-:W-:Y:S01]  /*132a0*/  @P1 LEA R8, R5, R22, 0x1 ;  /* 0x0000001605081211 */ /* 0x000fe200078e08ff */
[----:B------:R-:W-:Y:S02]  /*132b0*/  IMAD.MOV.U32 R13, RZ, RZ, R2 ;  /* 0x000000ffff0d7224 */ /* 0x000fe400078e0002 */
[----:B------:R-:W-:Y:S02]  /*132c0*/  IMAD.MOV.U32 R12, RZ, RZ, 0x3 ;  /* 0x00000003ff0c7424 */ /* 0x000fe400078e00ff */
[----:B------:R-:W-:-:S07]  /*132d0*/  IMAD.MOV.U32 R7, RZ, RZ, R14 ;  /* 0x000000ffff077224 */ /* 0x000fce00078e000e */
[----:B------:R-:W-:Y:S05]  /*132e0*/  WARPSYNC.COLLECTIVE R15, `(.L_x_15325) ;  /* 0x000000000f087348 */ /* 0x000fea0003c00000 */
[----:B------:R0:W1:Y:S02]  /*132f0*/  SHFL.IDX P6, R14, R13, R12, R11 ;  /* 0x0000000c0d0e7389 */ /* 0x00006400000c000b */
[----:B01----:R-:W-:Y:S01]  /*13300*/  ENDCOLLECTIVE ;  /* 0x000000000000791b */ /* 0x003fe20003800000 */
.L_x_15325:
        /* <DEDUP_REMOVED lines=15> */
.L_x_15326:
[----:B------:R-:W-:Y:S01]  /*13400*/  @P1 LEA R8, R5, R22, 0x1 ;  /* 0x0000001605081211 */ /* 0x000fe200078e08ff */
[----:B------:R-:W-:Y:S02]  /*13410*/  IMAD.MOV.U32 R13, RZ, RZ, R2 ;  /* 0x000000ffff0d7224 */ /* 0x000fe400078e0002 */
[----:B------:R-:W-:Y:S02]  /*13420*/  IMAD.MOV.U32 R12, RZ, RZ, 0x4 ;  /* 0x00000004ff0c7424 */ /* 0x000fe400078e00ff */
[----:B------:R-:W-:-:S07]  /*13430*/  IMAD.MOV.U32 R7, RZ, RZ, R14 ;  /* 0x000000ffff077224 */ /* 0x000fce00078e000e */
[----:B------:R-:W-:Y:S05]  /*13440*/  WARPSYNC.COLLECTIVE R15, `(.L_x_15327) ;  /* 0x000000000f087348 */ /* 0x000fea0003c00000 */
[----:B------:R0:W1:Y:S02]  /*13450*/  SHFL.IDX P6, R14, R13, R12, R11 ;  /* 0x0000000c0d0e7389 */ /* 0x00006400000c000b */
[----:B01----:R-:W-:Y:S01]  /*13460*/  ENDCOLLECTIVE ;  /* 0x000000000000791b */ /* 0x003fe20003800000 */
.L_x_15327:
        /* <DEDUP_REMOVED lines=15> */
.L_x_15328:
[----:B------:R-:W-:Y:S01]  /*13560*/  @P1 LEA R8, R5, R22, 0x1 ;  /* 0x0000001605081211 */ /* 0x000fe200078e08ff */
[----:B------:R-:W-:Y:S02]  /*13570*/  IMAD.MOV.U32 R13, RZ, RZ, R2 ;  /* 0x000000ffff0d7224 */ /* 0x000fe400078e0002 */
[----:B------:R-:W-:Y:S02]  /*13580*/  IMAD.MOV.U32 R12, RZ, RZ, 0x5 ;  /* 0x00000005ff0c7424 */ /* 0x000fe400078e00ff */
[----:B------:R-:W-:-:S07]  /*13590*/  IMAD.MOV.U32 R7, RZ, RZ, R14 ;  /* 0x000000ffff077224 */ /* 0x000fce00078e000e */
[----:B------:R-:W-:Y:S05]  /*135a0*/  WARPSYNC.COLLECTIVE R15, `(.L_x_15329) ;  /* 0x000000000f087348 */ /* 0x000fea0003c00000 */
[----:B------:R0:W1:Y:S02]  /*135b0*/  SHFL.IDX P6, R14, R13, R12, R11 ;  /* 0x0000000c0d0e7389 */ /* 0x00006400000c000b */
[----:B01----:R-:W-:Y:S01]  /*135c0*/  ENDCOLLECTIVE ;  /* 0x000000000000791b */ /* 0x003fe20003800000 */
.L_x_15329:
        /* <DEDUP_REMOVED lines=15> */
.L_x_15330:
[----:B------:R-:W-:Y:S01]  /*136c0*/  @P1 LEA R8, R5, R22, 0x1 ;  /* 0x0000001605081211 */ /* 0x000fe200078e08ff */
[----:B------:R-:W-:Y:S02]  /*136d0*/  IMAD.MOV.U32 R13, RZ, RZ, R2 ;  /* 0x000000ffff0d7224 */ /* 0x000fe400078e0002 */
[----:B------:R-:W-:Y:S02]  /*136e0*/  IMAD.MOV.U32 R12, RZ, RZ, 0x6 ;  /* 0x00000006ff0c7424 */ /* 0x000fe400078e00ff */
[----:B------:R-:W-:-:S07]  /*136f0*/  IMAD.MOV.U32 R7, RZ, RZ, R14 ;  /* 0x000000ffff077224 */ /* 0x000fce00078e000e */
[----:B------:R-:W-:Y:S05]  /*13700*/  WARPSYNC.COLLECTIVE R15, `(.L_x_15331) ;  /* 0x000000000f087348 */ /* 0x000fea0003c00000 */
[----:B------:R0:W1:Y:S02]  /*13710*/  SHFL.IDX P6, R14, R13, R12, R11 ;  /* 0x0000000c0d0e7389 */ /* 0x00006400000c000b */
[----:B01----:R-:W-:Y:S01]  /*13720*/  ENDCOLLECTIVE ;  /* 0x000000000000791b */ /* 0x003fe20003800000 */
.L_x_15331:
        /* <DEDUP_REMOVED lines=15> */
.L_x_15332:
[----:B------:R-:W-:Y:S01]  /*13820*/  @P1 LEA R8, R5, R22, 0x1 ;  /* 0x0000001605081211 */ /* 0x000fe200078e08ff */
[----:B------:R-:W-:Y:S02]  /*13830*/  IMAD.MOV.U32 R13, RZ, RZ, R2 ;  /* 0x000000ffff0d7224 */ /* 0x000fe400078e0002 */
[----:B------:R-:W-:Y:S02]  /*13840*/  IMAD.MOV.U32 R12, RZ, RZ, 0x7 ;  /* 0x00000007ff0c7424 */ /* 0x000fe400078e00ff */
[----:B------:R-:W-:-:S07]  /*13850*/  IMAD.MOV.U32 R7, RZ, RZ, R14 ;  /* 0x000000ffff077224 */ /* 0x000fce00078e000e */
[----:B------:R-:W-:Y:S05]  /*13860*/  WARPSYNC.COLLECTIVE R15, `(.L_x_15333) ;  /* 0x000000000f087348 */ /* 0x000fea0003c00000 */
[----:B------:R0:W1:Y:S02]  /*13870*/  SHFL.IDX P6, R14, R13, R12, R11 ;  /* 0x0000000c0d0e7389 */ /* 0x00006400000c000b */
[----:B01----:R-:W-:Y:S01]  /*13880*/  ENDCOLLECTIVE ;  /* 0x000000000000791b */ /* 0x003fe20003800000 */
.L_x_15333:
        /* <DEDUP_REMOVED lines=10> */
.L_x_15334:
[----:B------:R-:W-:Y:S01]  /*13930*/  @!PT LDS RZ, [RZ] ;  /* 0x00000000fffff984 */ /* 0x000fe20000000800 */
[----:B------:R-:W-:Y:S01]  /*13940*/  @!PT LDS RZ, [RZ] ;  /* 0x00000000fffff984 */ /* 0x000fe20000000800 */
[----:B------:R-:W-:Y:S01]  /*13950*/  @!PT LDS RZ, [RZ] ;  /* 0x00000000fffff984 */ /* 0x000fe20000000800 */
[----:B------:R2:W-:Y:S01]  /*13960*/  @P1 LDGSTS.E.BYPASS.LTC128B.128 [R8+0x11400], desc[UR54][R6.64], !P2 ;  /* 0x1140000006081fae */ /* 0x0005e2000d101d76 */
[----:B------:R-:W-:Y:S01]  /*13970*/  IMAD.MOV.U32 R0, RZ, RZ, R14 ;  /* 0x000000ffff007224 */ /* 0x000fe200078e000e */
[----:B------:R-:W-:Y:S06]  /*13980*/  BRA `(.L_x_15335) ;  /* 0xffffffb4004c7947 */ /* 0x000fec000383ffff */
.L_x_15259:
        /* <DEDUP_REMOVED lines=9> */
.L_x_15336:
[C---:B------:R-:W-:Y:S02]  /*13a20*/  ISETP.GE.AND P2, PT, R17.reuse, R3, PT ;  /* 0x000000031100720c */ /* 0x040fe40003f46270 */
[----:B------:R-:W-:Y:S01]  /*13a30*/  IADD3 R8, R17, 0x10, RZ ;  /* 0x0000001011087810 */ /* 0x000fe20007ffe0ff */
[----:B------:R-:W-:Y:S02]  /*13a40*/  IMAD.MOV.U32 R13, RZ, RZ, R0 ;  /* 0x000000ffff0d7224 */ /* 0x000fe400078e0000 */
[----:B------:R-:W-:-:S08]  /*13a50*/  IMAD.MOV.U32 R6, RZ, RZ, R14 ;  /* 0x000000ffff067224 */ /* 0x000fd000078e000e */
[----:B------:R-:W-:Y:S05]  /*13a60*/  WARPSYNC.COLLECTIVE R15, `(.L_x_15337) ;  /* 0x000000000f087348 */ /* 0x000fea0003c00000 */
[----:B------:R0:W1:Y:S02]  /*13a70*/  SHFL.IDX P6, R14, R13, R12, R11 ;  /* 0x0000000c0d0e7389 */ /* 0x00006400000c000b */
[----:B01----:R-:W-:Y:S01]  /*13a80*/  ENDCOLLECTIVE ;  /* 0x000000000000791b */ /* 0x003fe20003800000 */
.L_x_15337:
[----:B------:R-:W-:Y:S02]  /*13a90*/  IMAD.MOV.U32 R13, RZ, RZ, R4 ;  /* 0x000000ffff0d7224 */ /* 0x000fe400078e0004 */
[----:B------:R-:W-:Y:S02]  /*13aa0*/  IMAD.MOV.U32 R12, RZ, RZ, 0x1 ;  /* 0x00000001ff0c7424 */ /* 0x000fe400078e00ff */
[----:B------:R-:W-:-:S07]  /*13ab0*/  IMAD.MOV.U32 R7, RZ, RZ, R14 ;  /* 0x000000ffff077224 */ /* 0x000fce00078e000e */
[----:B------:R-:W-:Y:S05]  /*13ac0*/  WARPSYNC.COLLECTIVE R15, `(.L_x_15338) ;  /* 0x000000000f087348 */ /* 0x000fea0003c00000 */
[----:B------:R0:W1:Y:S02]  /*13ad0*/  SHFL.IDX P6, R14, R13, R12, R11 ;  /* 0x0000000c0d0e7389 */ /* 0x00006400000c000b */
[----:B01----:R-:W-:Y:S01]  /*13ae0*/  ENDCOLLECTIVE ;  /* 0x000000000000791b */ /* 0x003fe20003800000 */
.L_x_15338:
        /* <DEDUP_REMOVED lines=15> */
.L_x_15339:
[----:B------:R-:W-:Y:S02]  /*13be0*/  IMAD.MOV.U32 R13, RZ, RZ, R4 ;  /* 0x000000ffff0d7224 */ /* 0x000fe400078e0004 */
[----:B------:R-:W-:Y:S02]  /*13bf0*/  IMAD.MOV.U32 R12, RZ, RZ, 0x2 ;  /* 0x00000002ff0c7424 */ /* 0x000fe400078e00ff */
[----:B------:R-:W-:-:S07]  /*13c00*/  IMAD.MOV.U32 R7, RZ, RZ, R14 ;  /* 0x000000ffff077224 */ /* 0x000fce00078e000e */
[----:B------:R-:W-:Y:S05]  /*13c10*/  WARPSYNC.COLLECTIVE R15, `(.L_x_15340) ;  /* 0x000000000f087348 */ /* 0x000fea0003c00000 */
[----:B------:R0:W1:Y:S02]  /*13c20*/  SHFL.IDX P6, R14, R13, R12, R11 ;  /* 0x0000000c0d0e7389 */ /* 0x00006400000c000b */
[----:B01----:R-:W-:Y:S01]  /*13c30*/  ENDCOLLECTIVE ;  /* 0x000000000000791b */ /* 0x003fe20003800000 */
.L_x_15340:
        /* <DEDUP_REMOVED lines=16> */
.L_x_15341:
[----:B------:R-:W-:Y:S02]  /*13d40*/  IMAD.MOV.U32 R13, RZ, RZ, R4 ;  /* 0x000000ffff0d7224 */ /* 0x000fe400078e0004 */
[----:B------:R-:W-:Y:S02]  /*13d50*/  IMAD.MOV.U32 R12, RZ, RZ, 0x3 ;  /* 0x00000003ff0c7424 */ /* 0x000fe400078e00ff */
[----:B------:R-:W-:-:S07]  /*13d60*/  IMAD.MOV.U32 R7, RZ, RZ, R14 ;  /* 0x000000ffff077224 */ /* 0x000fce00078e000e */
[----:B------:R-:W-:Y:S05]  /*13d70*/  WARPSYNC.COLLECTIVE R15, `(.L_x_15342) ;  /* 0x000000000f087348 */ /* 0x000fea0003c00000 */
[----:B------:R0:W1:Y:S02]  /*13d80*/  SHFL.IDX P6, R14, R13, R12, R11 ;  /* 0x0000000c0d0e7389 */ /* 0x00006400000c000b */
[----:B01----:R-:W-:Y:S01]  /*13d90*/  ENDCOLLECTIVE ;  /* 0x000000000000791b */ /* 0x003fe20003800000 */
.L_x_15342:
        /* <DEDUP_REMOVED lines=16> */
.L_x_15343:
[----:B------:R-:W-:Y:S02]  /*13ea0*/  IMAD.MOV.U32 R13, RZ, RZ, R4 ;  /* 0x000000ffff0d7224 */ /* 0x000fe400078e0004 */
[----:B------:R-:W-:Y:S02]  /*13eb0*/  IMAD.MOV.U32 R12, RZ, RZ, 0x4 ;  /* 0x00000004ff0c7424 */ /* 0x000fe400078e00ff */
[----:B------:R-:W-:-:S07]  /*13ec0*/  IMAD.MOV.U32 R7, RZ, RZ, R14 ;  /* 0x000000ffff077224 */ /* 0x000fce00078e000e */
[----:B------:R-:W-:Y:S05]  /*13ed0*/  WARPSYNC.COLLECTIVE R15, `(.L_x_15344) ;  /* 0x000000000f087348 */ /* 0x000fea0003c00000 */
[----:B------:R0:W1:Y:S02]  /*13ee0*/  SHFL.IDX P6, R14, R13, R12, R11 ;  /* 0x0000000c0d0e7389 */ /* 0x00006400000c000b */
[----:B01----:R-:W-:Y:S01]  /*13ef0*/  ENDCOLLECTIVE ;  /* 0x000000000000791b */ /* 0x003fe20003800000 */
.L_x_15344:
        /* <DEDUP_REMOVED lines=16> */
.L_x_15345:
[----:B------:R-:W-:Y:S02]  /*14000*/  IMAD.MOV.U32 R13, RZ, RZ, R4 ;  /* 0x000000ffff0d7224 */ /* 0x000fe400078e0004 */
[----:B------:R-:W-:Y:S02]  /*14010*/  IMAD.MOV.U32 R12, RZ, RZ, 0x5 ;  /* 0x00000005ff0c7424 */ /* 0x000fe400078e00ff */
[----:B------:R-:W-:-:S07]  /*14020*/  IMAD.MOV.U32 R7, RZ, RZ, R14 ;  /* 0x000000ffff077224 */ /* 0x000fce00078e000e */
[----:B------:R-:W-:Y:S05]  /*14030*/  WARPSYNC.COLLECTIVE R15, `(.L_x_15346) ;  /* 0x000000000f087348 */ /* 0x000fea0003c00000 */
[----:B------:R0:W1:Y:S02]  /*14040*/  SHFL.IDX P6, R14, R13, R12, R11 ;  /* 0x0000000c0d0e7389 */ /* 0x00006400000c000b */
[----:B01----:R-:W-:Y:S01]  /*14050*/  ENDCOLLECTIVE ;  /* 0x000000000000791b */ /* 0x003fe20003800000 */
.L_x_15346:
        /* <DEDUP_REMOVED lines=16> */
.L_x_15347:
[----:B------:R-:W-:Y:S02]  /*14160*/  IMAD.MOV.U32 R13, RZ, RZ, R4 ;  /* 0x000000ffff0d7224 */ /* 0x000fe400078e0004 */
[----:B------:R-:W-:Y:S02]  /*14170*/  IMAD.MOV.U32 R12, RZ, RZ, 0x6 ;  /* 0x00000006ff0c7424 */ /* 0x000fe400078e00ff */
[----:B------:R-:W-:-:S07]  /*14180*/  IMAD.MOV.U32 R7, RZ, RZ, R14 ;  /* 0x000000ffff077224 */ /* 0x000fce00078e000e */
[----:B------:R-:W-:Y:S05]  /*14190*/  WARPSYNC.COLLECTIVE R15, `(.L_x_15348) ;  /* 0x000000000f087348 */ /* 0x000fea0003c00000 */
[----:B------:R0:W1:Y:S02]  /*141a0*/  SHFL.IDX P6, R14, R13, R12, R11 ;  /* 0x0000000c0d0e7389 */ /* 0x00006400000c000b */
[----:B01----:R-:W-:Y:S01]  /*141b0*/  ENDCOLLECTIVE ;  /* 0x000000000000791b */ /* 0x003fe20003800000 */
.L_x_15348:
        /* <DEDUP_REMOVED lines=16> */
.L_x_15349:
[----:B------:R-:W-:Y:S01]  /*142c0*/  MOV R13, R4 ;  /* 0x00000004000d7202 */ /* 0x000fe20000000f00 */
[----:B------:R-:W-:Y:S02]  /*142d0*/  IMAD.MOV.U32 R12, RZ, RZ, 0x7 ;  /* 0x00000007ff0c7424 */ /* 0x000fe400078e00ff */
[----:B------:R-:W-:-:S07]  /*142e0*/  IMAD.MOV.U32 R7, RZ, RZ, R14 ;  /* 0x000000ffff077224 */ /* 0x000fce00078e000e */
[----:B------:R-:W-:Y:S05]  /*142f0*/  WARPSYNC.COLLECTIVE R15, `(.L_x_15350) ;  /* 0x000000000f087348 */ /* 0x000fea0003c00000 */
[----:B------:R0:W1:Y:S02]  /*14300*/  SHFL.IDX P6, R14, R13, R12, R11 ;  /* 0x0000000c0d0e7389 */ /* 0x00006400000c000b */
[----:B01----:R-:W-:Y:S01]  /*14310*/  ENDCOLLECTIVE ;  /* 0x000000000000791b */ /* 0x003fe20003800000 */
.L_x_15350:
        /* <DEDUP_REMOVED lines=11> */
.L_x_15351:
[----:B------:R-:W-:Y:S01]  /*143d0*/  @!PT LDS RZ, [RZ] ;  /* 0x00000000fffff984 */ /* 0x000fe20000000800 */
[----:B------:R-:W-:Y:S01]  /*143e0*/  @!PT LDS RZ, [RZ] ;  /* 0x00000000fffff984 */ /* 0x000fe20000000800 */
[----:B------:R-:W-:Y:S01]  /*143f0*/  @!PT LDS RZ, [RZ] ;  /* 0x00000000fffff984 */ /* 0x000fe20000000800 */
[----:B------:R0:W-:Y:S01]  /*14400*/  @!P1 LDGSTS.E.BYPASS.LTC128B.128 [R10+0xb400], desc[UR54][R6.64], !P0 ;  /* 0x0b400000060a9fae */ /* 0x0001e2000c101d76 */
[----:B------:R-:W-:Y:S02]  /*14410*/  ISETP.GE.AND P1, PT, R0, R3, PT ;  /* 0x000000030000720c */ /* 0x000fe40003f26270 */
[----:B------:R-:W-:Y:S01]  /*14420*/  IADD3 R0, R17, 0x80, RZ ;  /* 0x0000008011007810 */ /* 0x000fe20007ffe0ff */
[----:B------:R-:W-:Y:S02]  /*14430*/  IMAD.MOV.U32 R13, RZ, RZ, R2 ;  /* 0x000000ffff0d7224 */ /* 0x000fe400078e0002 */
[----:B------:R-:W-:Y:S02]  /*14440*/  IMAD.MOV.U32 R12, RZ, RZ, RZ ;  /* 0x000000ffff0c7224 */ /* 0x000fe400078e00ff */
[----:B0-----:R-:W-:-:S07]  /*14450*/  IMAD.MOV.U32 R6, RZ, RZ, R14 ;  /* 0x000000ffff067224 */ /* 0x001fce00078e000e */
[----:B------:R-:W-:Y:S05]  /*14460*/  WARPSYNC.COLLECTIVE R15, `(.L_x_15352) ;  /* 0x000000000f087348 */ /* 0x000fea0003c00000 */
[----:B------:R0:W1:Y:S02]  /*14470*/  SHFL.IDX P6, R14, R13, R12, R11 ;  /* 0x0000000c0d0e7389 */ /* 0x00006400000c000b */
[----:B01----:R-:W-:Y:S01]  /*14480*/  ENDCOLLECTIVE ;  /* 0x000000000000791b */ /* 0x003fe20003800000 */
.L_x_15352:
        /* <DEDUP_REMOVED lines=12> */
.L_x_15353:
[----:B------:R-:W-:Y:S02]  /*14550*/  IMAD.MOV.U32 R13, RZ, RZ, R2 ;  /* 0x000000ffff0d7224 */ /* 0x000fe400078e0002 */
[----:B------:R-:W-:Y:S02]  /*14560*/  IMAD.MOV.U32 R12, RZ, RZ, 0x1 ;  /* 0x00000001ff0c7424 */ /* 0x000fe400078e00ff */
[----:B------:R-:W-:-:S07]  /*14570*/  IMAD.MOV.U32 R4, RZ, RZ, R14 ;  /* 0x000000ffff047224 */ /* 0x000fce00078e000e */
[----:B------:R-:W-:Y:S05]  /*14580*/  WARPSYNC.COLLECTIVE R15, `(.L_x_15354) ;  /* 0x000000000f087348 */ /* 0x000fea0003c00000 */
[----:B------:R0:W1:Y:S02]  /*14590*/  SHFL.IDX P6, R14, R13, R12, R11 ;  /* 0x0000000c0d0e7389 */ /* 0x00006400000c000b */
[----:B01----:R-:W-:Y:S01]  /*145a0*/  ENDCOLLECTIVE ;  /* 0x000000000000791b */ /* 0x003fe20003800000 */
.L_x_15354:
[----:B------:R-:W-:-:S04]  /*145b0*/  @!P1 LEA R4, P3, R28, R4, 0x1 ;  /* 0x000000041c049211 */ /* 0x000fc800078608ff */
[----:B------:R-:W-:Y:S01]  /*145c0*/  @!P1 MOV R6, R4 ;  /* 0x0000000400069202 */ /* 0x000fe20000000f00 */
[----:B------:R-:W-:Y:S02]  /*145d0*/  @!P1 IMAD.X R0, RZ, RZ, R0, P3 ;  /* 0x000000ffff009224 */ /* 0x000fe400018e0600 */
[C---:B------:R-:W-:Y:S02]  /*145e0*/  VIADD R4, R17.reuse, 0xa0 ;  /* 0x000000a011047836 */ /* 0x040fe40000000000 */
[----:B------:R-:W-:Y:S02]  /*145f0*/  @!P1 IMAD.MOV.U32 R7, RZ, RZ, R0 ;  /* 0x000000ffff079224 */ /* 0x000fe400078e0000 */
[----:B------:R-:W-:Y:S02]  /*14600*/  VIADD R0, R17, 0x90 ;  /* 0x0000009011007836 */ /* 0x000fe40000000000 */
[----:B------:R-:W-:Y:S01]  /*14610*/  IMAD.MOV.U32 R13, RZ, RZ, R5 ;  /* 0x000000ffff0d7224 */ /* 0x000fe200078e0005 */
        /* <DEDUP_REMOVED lines=9> */
.L_x_15355:
[----:B------:R-:W-:Y:S02]  /*146b0*/  IMAD.MOV.U32 R13, RZ, RZ, R2 ;  /* 0x000000ffff0d7224 */ /* 0x000fe400078e0002 */
[----:B------:R-:W-:Y:S01]  /*146c0*/  IMAD.MOV.U32 R12, RZ, RZ, 0x2 ;  /* 0x00000002ff0c7424 */ /* 0x000fe200078e00ff */
[----:B------:R-:W-:-:S07]  /*146d0*/  MOV R6, R14 ;  /* 0x0000000e00067202 */ /* 0x000fce0000000f00 */
[----:B------:R-:W-:Y:S05]  /*146e0*/  WARPSYNC.COLLECTIVE R15, `(.L_x_15356) ;  /* 0x000000000f087348 */ /* 0x000fea0003c00000 */
[----:B------:R0:W1:Y:S02]  /*146f0*/  SHFL.IDX P6, R14, R13, R12, R11 ;  /* 0x0000000c0d0e7389 */ /* 0x00006400000c000b */
[----:B01----:R-:W-:Y:S01]  /*14700*/  ENDCOLLECTIVE ;  /* 0x000000000000791b */ /* 0x003fe20003800000 */
.L_x_15356:
        /* <DEDUP_REMOVED lines=13> */
.L_x_15357:
[----:B------:R-:W-:Y:S02]  /*147e0*/  IMAD.MOV.U32 R13, RZ, RZ, R2 ;  /* 0x000000ffff0d7224 */ /* 0x000fe400078e0002 */
[----:B------:R-:W-:Y:S01]  /*147f0*/  IMAD.MOV.U32 R12, RZ, RZ, 0x3 ;  /* 0x00000003ff0c7424 */ /* 0x000fe200078e00ff */
[----:B------:R-:W-:-:S07]  /*14800*/  MOV R6, R14 ;  /* 0x0000000e00067202 */ /* 0x000fce0000000f00 */
[----:B------:R-:W-:Y:S05]  /*14810*/  WARPSYNC.COLLECTIVE R15, `(.L_x_15358) ;  /* 0x000000000f087348 */ /* 0x000fea0003c00000 */
[----:B------:R0:W1:Y:S02]  /*14820*/  SHFL.IDX P6, R14, R13, R12, R11 ;  /* 0x0000000c0d0e7389 */ /* 0x00006400000c000b */
[----:B01----:R-:W-:Y:S01]  /*14830*/  ENDCOLLECTIVE ;  /* 0x000000000000791b */ /* 0x003fe20003800000 */
.L_x_15358:
        /* <DEDUP_REMOVED lines=12> */
.L_x_15359:
[----:B------:R-:W-:Y:S01]  /*14900*/  IMAD.MOV.U32 R2, RZ, RZ, R14 ;  /* 0x000000ffff027224 */ /* 0x000fe200078e000e */
[----:B------:R-:W-:Y:S06]  /*14910*/  BRA `(.L_x_15360) ;  /* 0xffffffb400287947 */ /* 0x000fec000383ffff */
.L_x_15262:
[----:B0-----:R0:W1:Y:S02]  /*14920*/  SYNCS.PHASECHK.TRANS64.TRYWAIT P0, [R22+URZ+0x16820], R3 ;  /* 0x01682003160075a7 */ /* 0x001064000800017f */
[----:B-1----:R-:W-:Y:S05]  /*14930*/  @!P0 NANOSLEEP.SYNCS 0x989680 ;  /* 0x009896800000895d */ /* 0x002fea0003900000 */
[----:B------:R-:W1:Y:S02]  /*14940*/  @!P0 SYNCS.PHASECHK.TRANS64 P0, [R22+URZ+0x16820], R3 ;  /* 0x01682003160085a7 */ /* 0x000e64000800007f */
[----:B-1----:R-:W-:Y:S05]  /*14950*/  @!P0 BRA `(.L_x_15262) ;  /* 0xfffffffc00f08947 */ /* 0x002fea000383ffff */
[----:B------:R-:W-:Y:S05]  /*14960*/  BRA `(.L_x_15361) ;  /* 0xffffffb400947947 */ /* 0x000fea000383ffff */
.L_x_15267:
[----:B0-----:R0:W1:Y:S02]  /*14970*/  SYNCS.PHASECHK.TRANS64.TRYWAIT P0, [R5+URZ+0x16840], R2 ;  /* 0x01684002050075a7 */ /* 0x001064000800017f */
[----:B-1----:R-:W-:Y:S05]  /*14980*/  @!P0 NANOSLEEP.SYNCS 0x989680 ;  /* 0x009896800000895d */ /* 0x002fea0003900000 */
[----:B------:R-:W1:Y:S02]  /*14990*/  @!P0 SYNCS.PHASECHK.TRANS64 P0, [R5+URZ+0x16840], R2 ;  /* 0x01684002050085a7 */ /* 0x000e64000800007f */
[----:B-1----:R-:W-:Y:S05]  /*149a0*/  @!P0 BRA `(.L_x_15267) ;  /* 0xfffffffc00f08947 */ /* 0x002fea000383ffff */
[----:B------:R-:W-:Y:S05]  /*149b0*/  BRA `(.L_x_15362) ;  /* 0xffffffb8005c7947 */ /* 0x000fea000383ffff */
.L_x_15268:
        /* <DEDUP_REMOVED lines=8> */
.L_x_15364:
[----:B------:R-:W-:Y:S05]  /*14a40*/  BSYNC B1 ;  /* 0x0000000000017941 */ /* 0x000fea0003800000 */
.L_x_15363:
[----:B------:R-:W-:Y:S01]  /*14a50*/  MOV R13, R8 ;  /* 0x00000008000d7202 */ /* 0x000fe20000000f00 */
[----:B------:R-:W-:Y:S01]  /*14a60*/  IMAD.MOV.U32 R12, RZ, RZ, RZ ;  /* 0x000000ffff0c7224 */ /* 0x000fe200078e00ff */
[----:B------:R-:W-:Y:S01]  /*14a70*/  LEA R9, R9, R22, 0x1 ;  /* 0x0000001609097211 */ /* 0x000fe200078e08ff */
[----:B------:R-:W-:Y:S02]  /*14a80*/  IMAD.MOV.U32 R11, RZ, RZ, 0x181f ;  /* 0x0000181fff0b7424 */ /* 0x000fe400078e00ff */
[----:B------:R-:W-:Y:S02]  /*14a90*/  IMAD.MOV.U32 R15, RZ, RZ, -0x1 ;  /* 0xffffffffff0f7424 */ /* 0x000fe400078e00ff */
[----:B------:R-:W-:Y:S02]  /*14aa0*/  IMAD.MOV.U32 R3, RZ, RZ, R14 ;  /* 0x000000ffff037224 */ /* 0x000fe400078e000e */
[----:B------:R-:W-:-:S07]  /*14ab0*/  IMAD.SHL.U32 R7, R28, 0x2, RZ ;  /* 0x000000021c077824 */ /* 0x000fce00078e00ff */
[----:B------:R-:W-:Y:S05]  /*14ac0*/  WARPSYNC.COLLECTIVE R15, `(.L_x_15365) ;  /* 0x000000000f087348 */ /* 0x000fea0003c00000 */
[----:B------:R0:W1:Y:S02]  /*14ad0*/  SHFL.IDX P6, R14, R13, R12, R11 ;  /* 0x0000000c0d0e7389 */ /* 0x00006400000c000b */
[----:B01----:R-:W-:Y:S01]  /*14ae0*/  ENDCOLLECTIVE ;  /* 0x000000000000791b */ /* 0x003fe20003800000 */
.L_x_15365:
[----:B------:R-:W-:Y:S02]  /*14af0*/  IMAD.MOV.U32 R13, RZ, RZ, R10 ;  /* 0x000000ffff0d7224 */ /* 0x000fe400078e000a */
[----:B------:R-:W-:Y:S02]  /*14b00*/  IMAD.MOV.U32 R12, RZ, RZ, 0x1 ;  /* 0x00000001ff0c7424 */ /* 0x000fe400078e00ff */
[----:B------:R-:W-:-:S07]  /*14b10*/  IMAD.MOV.U32 R2, RZ, RZ, R14 ;  /* 0x000000ffff027224 */ /* 0x000fce00078e000e */
[----:B------:R-:W-:Y:S05]  /*14b20*/  WARPSYNC.COLLECTIVE R15, `(.L_x_15366) ;  /* 0x000000000f087348 */ /* 0x000fea0003c00000 */
[----:B------:R0:W1:Y:S02]  /*14b30*/  SHFL.IDX P6, R14, R13, R12, R11 ;  /* 0x0000000c0d0e7389 */ /* 0x00006400000c000b */
[----:B01----:R-:W-:Y:S01]  /*14b40*/  ENDCOLLECTIVE ;  /* 0x000000000000791b */ /* 0x003fe20003800000 */
.L_x_15366:
        /* <DEDUP_REMOVED lines=11> */
.L_x_15367:
[----:B------:R-:W-:Y:S01]  /*14c00*/  MOV R13, R10 ;  /* 0x0000000a000d7202 */ /* 0x000fe20000000f00 */
[----:B------:R-:W-:Y:S02]  /*14c10*/  IMAD.MOV.U32 R12, RZ, RZ, 0x2 ;  /* 0x00000002ff0c7424 */ /* 0x000fe400078e00ff */
[----:B------:R-:W-:-:S07]  /*14c20*/  IMAD.MOV.U32 R2, RZ, RZ, R14 ;  /* 0x000000ffff027224 */ /* 0x000fce00078e000e */
[----:B------:R-:W-:Y:S05]  /*14c30*/  WARPSYNC.COLLECTIVE R15, `(.L_x_15368) ;  /* 0x000000000f087348 */ /* 0x000fea0003c00000 */
[----:B------:R0:W1:Y:S02]  /*14c40*/  SHFL.IDX P6, R14, R13, R12, R11 ;  /* 0x0000000c0d0e7389 */ /* 0x00006400000c000b */
[----:B01----:R-:W-:Y:S01]  /*14c50*/  ENDCOLLECTIVE ;  /* 0x000000000000791b */ /* 0x003fe20003800000 */
.L_x_15368:
        /* <DEDUP_REMOVED lines=11> */
.L_x_15369:
[----:B------:R-:W-:Y:S01]  /*14d10*/  IMAD.MOV.U32 R13, RZ, RZ, R10 ;  /* 0x000000ffff0d7224 */ /* 0x000fe200078e000a */
[----:B------:R-:W-:Y:S01]  /*14d20*/  MOV R12, 0x3 ;  /* 0x00000003000c7802 */ /* 0x000fe20000000f00 */
[----:B------:R-:W-:-:S07]  /*14d30*/  IMAD.MOV.U32 R2, RZ, RZ, R14 ;  /* 0x000000ffff027224 */ /* 0x000fce00078e000e */
[----:B------:R-:W-:Y:S05]  /*14d40*/  WARPSYNC.COLLECTIVE R15, `(.L_x_15370) ;  /* 0x000000000f087348 */ /* 0x000fea0003c00000 */
[----:B------:R0:W1:Y:S02]  /*14d50*/  SHFL.IDX P6, R14, R13, R12, R11 ;  /* 0x0000000c0d0e7389 */ /* 0x00006400000c000b */
[----:B01----:R-:W-:Y:S01]  /*14d60*/  ENDCOLLECTIVE ;  /* 0x000000000000791b */ /* 0x003fe20003800000 */
.L_x_15370:
        /* <DEDUP_REMOVED lines=11> */
.L_x_15371:
[----:B------:R-:W-:Y:S02]  /*14e20*/  IMAD.MOV.U32 R13, RZ, RZ, R10 ;  /* 0x000000ffff0d7224 */ /* 0x000fe400078e000a */
[----:B------:R-:W-:Y:S02]  /*14e30*/  IMAD.MOV.U32 R12, RZ, RZ, 0x4 ;  /* 0x00000004ff0c7424 */ /* 0x000fe400078e00ff */
[----:B------:R-:W-:-:S07]  /*14e40*/  IMAD.MOV.U32 R2, RZ, RZ, R14 ;  /* 0x000000ffff027224 */ /* 0x000fce00078e000e */
[----:B------:R-:W-:Y:S05]  /*14e50*/  WARPSYNC.COLLECTIVE R15, `(.L_x_15372) ;  /* 0x000000000f087348 */ /* 0x000fea0003c00000 */
[----:B------:R0:W1:Y:S02]  /*14e60*/  SHFL.IDX P6, R14, R13, R12, R11 ;  /* 0x0000000c0d0e7389 */ /* 0x00006400000c000b */
[----:B01----:R-:W-:Y:S01]  /*14e70*/  ENDCOLLECTIVE ;  /* 0x000000000000791b */ /* 0x003fe20003800000 */
.L_x_15372:
        /* <DEDUP_REMOVED lines=11> */
.L_x_15373:
[----:B------:R-:W-:Y:S02]  /*14f30*/  IMAD.MOV.U32 R13, RZ, RZ, R10 ;  /* 0x000000ffff0d7224 */ /* 0x000fe400078e000a */
[----:B------:R-:W-:Y:S02]  /*14f40*/  IMAD.MOV.U32 R12, RZ, RZ, 0x5 ;  /* 0x00000005ff0c7424 */ /* 0x000fe400078e00ff */
[----:B------:R-:W-:-:S07]  /*14f50*/  IMAD.MOV.U32 R2, RZ, RZ, R14 ;  /* 0x000000ffff027224 */ /* 0x000fce00078e000e */
[----:B------:R-:W-:Y:S05]  /*14f60*/  WARPSYNC.COLLECTIVE R15, `(.L_x_15374) ;  /* 0x000000000f087348 */ /* 0x000fea0003c00000 */
[----:B------:R0:W1:Y:S02]  /*14f70*/  SHFL.IDX P6, R14, R13, R12, R11 ;  /* 0x0000000c0d0e7389 */ /* 0x00006400000c000b */
[----:B01----:R-:W-:Y:S01]  /*14f80*/  ENDCOLLECTIVE ;  /* 0x000000000000791b */ /* 0x003fe20003800000 */
.L_x_15374:
        /* <DEDUP_REMOVED lines=11> */
.L_x_15375:
[----:B------:R-:W-:Y:S02]  /*15040*/  IMAD.MOV.U32 R13, RZ, RZ, R10 ;  /* 0x000000ffff0d7224 */ /* 0x000fe400078e000a */
[----:B------:R-:W-:Y:S02]  /*15050*/  IMAD.MOV.U32 R12, RZ, RZ, 0x6 ;  /* 0x00000006ff0c7424 */ /* 0x000fe400078e00ff */
[----:B------:R-:W-:-:S07]  /*15060*/  IMAD.MOV.U32 R2, RZ, RZ, R14 ;  /* 0x000000ffff027224 */ /* 0x000fce00078e000e */
[----:B------:R-:W-:Y:S05]  /*15070*/  WARPSYNC.COLLECTIVE R15, `(.L_x_15376) ;  /* 0x000000000f087348 */ /* 0x000fea0003c00000 */
[----:B------:R0:W1:Y:S02]  /*15080*/  SHFL.IDX P6, R14, R13, R12, R11 ;  /* 0x0000000c0d0e7389 */ /* 0x00006400000c000b */
[----:B01----:R-:W-:Y:S01]  /*15090*/  ENDCOLLECTIVE ;  /* 0x000000000000791b */ /* 0x003fe20003800000 */
.L_x_15376:
        /* <DEDUP_REMOVED lines=11> */
.L_x_15377:
[----:B------:R-:W-:Y:S02]  /*15150*/  IMAD.MOV.U32 R13, RZ, RZ, R10 ;  /* 0x000000ffff0d7224 */ /* 0x000fe400078e000a */
[----:B------:R-:W-:Y:S01]  /*15160*/  IMAD.MOV.U32 R12, RZ, RZ, 0x7 ;  /* 0x00000007ff0c7424 */ /* 0x000fe200078e00ff */
[----:B------:R-:W-:-:S07]  /*15170*/  MOV R2, R14 ;  /* 0x0000000e00027202 */ /* 0x000fce0000000f00 */
[----:B------:R-:W-:Y:S05]  /*15180*/  WARPSYNC.COLLECTIVE R15, `(.L_x_15378) ;  /* 0x000000000f087348 */ /* 0x000fea0003c00000 */
[----:B------:R0:W1:Y:S02]  /*15190*/  SHFL.IDX P6, R14, R13, R12, R11 ;  /* 0x0000000c0d0e7389 */ /* 0x00006400000c000b */
[----:B01----:R-:W-:Y:S01]  /*151a0*/  ENDCOLLECTIVE ;  /* 0x000000000000791b */ /* 0x003fe20003800000 */
.L_x_15378:
        /* <DEDUP_REMOVED lines=11> */
.L_x_15379:
[----:B------:R-:W-:Y:S01]  /*15260*/  IMAD.MOV.U32 R2, RZ, RZ, R14 ;  /* 0x000000ffff027224 */ /* 0x000fe200078e000e */
[----:B------:R-:W-:Y:S06]  /*15270*/  BRA `(.L_x_15380) ;  /* 0xffffffb400407947 */ /* 0x000fec000383ffff */
.L_x_15273:
[----:B-1----:R1:W2:Y:S02]  /*15280*/  SYNCS.PHASECHK.TRANS64.TRYWAIT P0, [R5+URZ+0x16860], R2 ;  /* 0x01686002050075a7 */ /* 0x0022a4000800017f */
[----:B--2---:R-:W-:Y:S05]  /*15290*/  @!P0 NANOSLEEP.SYNCS 0x989680 ;  /* 0x009896800000895d */ /* 0x004fea0003900000 */
[----:B------:R-:W2:Y:S02]  /*152a0*/  @!P0 SYNCS.PHASECHK.TRANS64 P0, [R5+URZ+0x16860], R2 ;  /* 0x01686002050085a7 */ /* 0x000ea4000800007f */
[----:B--2---:R-:W-:Y:S05]  /*152b0*/  @!P0 BRA `(.L_x_15273) ;  /* 0xfffffffc00f08947 */ /* 0x004fea000383ffff */
[----:B------:R-:W-:Y:S05]  /*152c0*/  BRA `(.L_x_15381) ;  /* 0xffffffb400987947 */ /* 0x000fea000383ffff */
.L_x_15274:
        /* <DEDUP_REMOVED lines=8> */
.L_x_15383:
[----:B------:R-:W-:Y:S05]  /*15350*/  BSYNC B1 ;  /* 0x0000000000017941 */ /* 0x000fea0003800000 */
.L_x_15382:
[----:B------:R-:W-:Y:S01]  /*15360*/  IMAD.MOV.U32 R13, RZ, RZ, R18 ;  /* 0x000000ffff0d7224 */ /* 0x000fe200078e0012 */
[----:B------:R-:W-:Y:S01]  /*15370*/  MOV R11, 0x181f ;  /* 0x0000181f000b7802 */ /* 0x000fe20000000f00 */
[----:B------:R-:W-:Y:S01]  /*15380*/  IMAD.MOV.U32 R12, RZ, RZ, RZ ;  /* 0x000000ffff0c7224 */ /* 0x000fe200078e00ff */
[----:B------:R-:W-:Y:S01]  /*15390*/  ISETP.LT.OR P2, PT, R8, 0x1, P1 ;  /* 0x000000010800780c */ /* 0x000fe20000f41670 */
[----:B------:R-:W-:Y:S02]  /*153a0*/  IMAD.MOV.U32 R15, RZ, RZ, -0x1 ;  /* 0xffffffffff0f7424 */ /* 0x000fe400078e00ff */
[----:B------:R-:W-:Y:S02]  /*153b0*/  IMAD.MOV.U32 R3, RZ, RZ, R14 ;  /* 0x000000ffff037224 */ /* 0x000fe400078e000e */
[----:B------:R-:W-:-:S08]  /*153c0*/  IMAD R6, R6, 0x2, R22 ;  /* 0x0000000206067824 */ /* 0x000fd000078e0216 */
[----:B------:R-:W-:Y:S05]  /*153d0*/  WARPSYNC.COLLECTIVE R15, `(.L_x_15384) ;  /* 0x000000000f087348 */ /* 0x000fea0003c00000 */
[----:B------:R0:W1:Y:S02]  /*153e0*/  SHFL.IDX P6, R14, R13, R12, R11 ;  /* 0x0000000c0d0e7389 */ /* 0x00006400000c000b */
[----:B01----:R-:W-:Y:S01]  /*153f0*/  ENDCOLLECTIVE ;  /* 0x000000000000791b */ /* 0x003fe20003800000 */
.L_x_15384:
[----:B------:R-:W-:Y:S02]  /*15400*/  IMAD.MOV.U32 R13, RZ, RZ, R23 ;  /* 0x000000ffff0d7224 */ /* 0x000fe400078e0017 */
[----:B------:R-:W-:Y:S02]  /*15410*/  IMAD.MOV.U32 R12, RZ, RZ, 0x1 ;  /* 0x00000001ff0c7424 */ /* 0x000fe400078e00ff */
[----:B------:R-:W-:-:S07]  /*15420*/  IMAD.MOV.U32 R2, RZ, RZ, R14 ;  /* 0x000000ffff027224 */ /* 0x000fce00078e000e */
[----:B------:R-:W-:Y:S05]  /*15430*/  WARPSYNC.COLLECTIVE R15, `(.L_x_15385) ;  /* 0x000000000f087348 */ /* 0x000fea0003c00000 */
[----:B------:R0:W1:Y:S02]  /*15440*/  SHFL.IDX P6, R14, R13, R12, R11 ;  /* 0x0000000c0d0e7389 */ /* 0x00006400000c000b */
[----:B01----:R-:W-:Y:S01]  /*15450*/  ENDCOLLECTIVE ;  /* 0x000000000000791b */ /* 0x003fe20003800000 */
.L_x_15385:
        /* <DEDUP_REMOVED lines=12> */
.L_x_15386:
[----:B------:R-:W-:Y:S02]  /*15520*/  IMAD.MOV.U32 R13, RZ, RZ, R23 ;  /* 0x000000ffff0d7224 */ /* 0x000fe400078e0017 */
[----:B------:R-:W-:Y:S02]  /*15530*/  IMAD.MOV.U32 R12, RZ, RZ, 0x2 ;  /* 0x00000002ff0c7424 */ /* 0x000fe400078e00ff */
[----:B------:R-:W-:-:S07]  /*15540*/  IMAD.MOV.U32 R2, RZ, RZ, R14 ;  /* 0x000000ffff027224 */ /* 0x000fce00078e000e */
[----:B------:R-:W-:Y:S05]  /*15550*/  WARPSYNC.COLLECTIVE R15, `(.L_x_15387) ;  /* 0x000000000f087348 */ /* 0x000fea0003c00000 */
[----:B------:R0:W1:Y:S02]  /*15560*/  SHFL.IDX P6, R14, R13, R12, R11 ;  /* 0x0000000c0d0e7389 */ /* 0x00006400000c000b */
[----:B01----:R-:W-:Y:S01]  /*15570*/  ENDCOLLECTIVE ;  /* 0x000000000000791b */ /* 0x003fe20003800000 */
.L_x_15387:
        /* <DEDUP_REMOVED lines=12> */
.L_x_15388:
[----:B------:R-:W-:Y:S02]  /*15640*/  IMAD.MOV.U32 R13, RZ, RZ, R23 ;  /* 0x000000ffff0d7224 */ /* 0x000fe400078e0017 */
[----:B------:R-:W-:Y:S02]  /*15650*/  IMAD.MOV.U32 R12, RZ, RZ, 0x3 ;  /* 0x00000003ff0c7424 */ /* 0x000fe400078e00ff */
[----:B------:R-:W-:-:S07]  /*15660*/  IMAD.MOV.U32 R2, RZ, RZ, R14 ;  /* 0x000000ffff027224 */ /* 0x000fce00078e000e */
[----:B------:R-:W-:Y:S05]  /*15670*/  WARPSYNC.COLLECTIVE R15, `(.L_x_15389) ;  /* 0x000000000f087348 */ /* 0x000fea0003c00000 */
[----:B------:R0:W1:Y:S02]  /*15680*/  SHFL.IDX P6, R14, R13, R12, R11 ;  /* 0x0000000c0d0e7389 */ /* 0x00006400000c000b */
[----:B01----:R-:W-:Y:S01]  /*15690*/  ENDCOLLECTIVE ;  /* 0x000000000000791b */ /* 0x003fe20003800000 */
.L_x_15389:
        /* <DEDUP_REMOVED lines=12> */
.L_x_15390:
[----:B------:R-:W-:Y:S02]  /*15760*/  IMAD.MOV.U32 R13, RZ, RZ, R23 ;  /* 0x000000ffff0d7224 */ /* 0x000fe400078e0017 */
[----:B------:R-:W-:Y:S01]  /*15770*/  IMAD.MOV.U32 R12, RZ, RZ, 0x4 ;  /* 0x00000004ff0c7424 */ /* 0x000fe200078e00ff */
[----:B------:R-:W-:-:S07]  /*15780*/  MOV R2, R14 ;  /* 0x0000000e00027202 */ /* 0x000fce0000000f00 */
[----:B------:R-:W-:Y:S05]  /*15790*/  WARPSYNC.COLLECTIVE R15, `(.L_x_15391) ;  /* 0x000000000f087348 */ /* 0x000fea0003c00000 */
[----:B------:R0:W1:Y:S02]  /*157a0*/  SHFL.IDX P6, R14, R13, R12, R11 ;  /* 0x0000000c0d0e7389 */ /* 0x00006400000c000b */
[----:B01----:R-:W-:Y:S01]  /*157b0*/  ENDCOLLECTIVE ;  /* 0x000000000000791b */ /* 0x003fe20003800000 */
.L_x_15391:
        /* <DEDUP_REMOVED lines=12> */
.L_x_15392:
[----:B------:R-:W-:Y:S02]  /*15880*/  IMAD.MOV.U32 R13, RZ, RZ, R23 ;  /* 0x000000ffff0d7224 */ /* 0x000fe400078e0017 */
[----:B------:R-:W-:Y:S02]  /*15890*/  IMAD.MOV.U32 R12, RZ, RZ, 0x5 ;  /* 0x00000005ff0c7424 */ /* 0x000fe400078e00ff */
[----:B------:R-:W-:-:S07]  /*158a0*/  IMAD.MOV.U32 R2, RZ, RZ, R14 ;  /* 0x000000ffff027224 */ /* 0x000fce00078e000e */
[----:B------:R-:W-:Y:S05]  /*158b0*/  WARPSYNC.COLLECTIVE R15, `(.L_x_15393) ;  /* 0x000000000f087348 */ /* 0x000fea0003c00000 */
[----:B------:R0:W1:Y:S02]  /*158c0*/  SHFL.IDX P6, R14, R13, R12, R11 ;  /* 0x0000000c0d0e7389 */ /* 0x00006400000c000b */
[----:B01----:R-:W-:Y:S01]  /*158d0*/  ENDCOLLECTIVE ;  /* 0x000000000000791b */ /* 0x003fe20003800000 */
.L_x_15393:
        /* <DEDUP_REMOVED lines=12> */
.L_x_15394:
[----:B------:R-:W-:Y:S01]  /*159a0*/  MOV R13, R23 ;  /* 0x00000017000d7202 */ /* 0x000fe20000000f00 */
[----:B------:R-:W-:Y:S02]  /*159b0*/  IMAD.MOV.U32 R12, RZ, RZ, 0x6 ;  /* 0x00000006ff0c7424 */ /* 0x000fe400078e00ff */
[----:B------:R-:W-:-:S07]  /*159c0*/  IMAD.MOV.U32 R2, RZ, RZ, R14 ;  /* 0x000000ffff027224 */ /* 0x000fce00078e000e */
[----:B------:R-:W-:Y:S05]  /*159d0*/  WARPSYNC.COLLECTIVE R15, `(.L_x_15395) ;  /* 0x000000000f087348 */ /* 0x000fea0003c00000 */
[----:B------:R0:W1:Y:S02]  /*159e0*/  SHFL.IDX P6, R14, R13, R12, R11 ;  /* 0x0000000c0d0e7389 */ /* 0x00006400000c000b */
[----:B01----:R-:W-:Y:S01]  /*159f0*/  ENDCOLLECTIVE ;  /* 0x000000000000791b */ /* 0x003fe20003800000 */
.L_x_15395:
        /* <DEDUP_REMOVED lines=12> */
.L_x_15396:
[----:B------:R-:W-:Y:S01]  /*15ac0*/  IMAD.MOV.U32 R13, RZ, RZ, R23 ;  /* 0x000000ffff0d7224 */ /* 0x000fe200078e0017 */
[----:B------:R-:W-:Y:S01]  /*15ad0*/  MOV R12, 0x7 ;  /* 0x00000007000c7802 */ /* 0x000fe20000000f00 */
[----:B------:R-:W-:-:S07]  /*15ae0*/  IMAD.MOV.U32 R2, RZ, RZ, R14 ;  /* 0x000000ffff027224 */ /* 0x000fce00078e000e */
[----:B------:R-:W-:Y:S05]  /*15af0*/  WARPSYNC.COLLECTIVE R15, `(.L_x_15397) ;  /* 0x000000000f087348 */ /* 0x000fea0003c00000 */
[----:B------:R0:W1:Y:S02]  /*15b00*/  SHFL.IDX P6, R14, R13, R12, R11 ;  /* 0x0000000c0d0e7389 */ /* 0x00006400000c000b */
[----:B01----:R-:W-:Y:S01]  /*15b10*/  ENDCOLLECTIVE ;  /* 0x000000000000791b */ /* 0x003fe20003800000 */
.L_x_15397:
        /* <DEDUP_REMOVED lines=11> */
.L_x_15398:
[----:B------:R-:W-:Y:S01]  /*15bd0*/  IMAD.MOV.U32 R2, RZ, RZ, R14 ;  /* 0x000000ffff027224 */ /* 0x000fe200078e000e */
[----:B------:R-:W-:Y:S06]  /*15be0*/  BRA `(.L_x_15399) ;  /* 0xffffffb000447947 */ /* 0x000fec000383ffff */
.L_x_15282:
[----:B0-----:R0:W1:Y:S02]  /*15bf0*/  SYNCS.PHASECHK.TRANS64.TRYWAIT P0, [R0+URZ+0x16860], R3 ;  /* 0x01686003000075a7 */ /* 0x001064000800017f */
[----:B-1----:R-:W-:Y:S05]  /*15c00*/  @!P0 NANOSLEEP.SYNCS 0x989680 ;  /* 0x009896800000895d */ /* 0x002fea0003900000 */
[----:B------:R-:W1:Y:S02]  /*15c10*/  @!P0 SYNCS.PHASECHK.TRANS64 P0, [R0+URZ+0x16860], R3 ;  /* 0x01686003000085a7 */ /* 0x000e64000800007f */
[----:B-1----:R-:W-:Y:S05]  /*15c20*/  @!P0 BRA `(.L_x_15282) ;  /* 0xfffffffc00f08947 */ /* 0x002fea000383ffff */
[----:B------:R-:W-:Y:S05]  /*15c30*/  BRA `(.L_x_15400) ;  /* 0xffffffb400587947 */ /* 0x000fea000383ffff */
.L_x_15283:
        /* <DEDUP_REMOVED lines=8> */
.L_x_15402:
[----:B------:R-:W-:Y:S05]  /*15cc0*/  BSYNC B0 ;  /* 0x0000000000007941 */ /* 0x000fea0003800000 */
.L_x_15401:
        /* <DEDUP_REMOVED lines=9> */
.L_x_15403:
        /* <DEDUP_REMOVED lines=10> */
.L_x_15404:
[----:B------:R-:W-:-:S05]  /*15e00*/  IADD3.X R3, RZ, R3, RZ, P1, !PT ;  /* 0x00000003ff037210 */ /* 0x000fca0000ffe4ff */
        /* <DEDUP_REMOVED lines=10> */
.L_x_15405:
[----:B------:R-:W-:Y:S02]  /*15eb0*/  IMAD.MOV.U32 R13, RZ, RZ, R23 ;  /* 0x000000ffff0d7224 */ /* 0x000fe400078e0017 */
[----:B------:R-:W-:Y:S02]  /*15ec0*/  IMAD.MOV.U32 R12, RZ, RZ, 0x2 ;  /* 0x00000002ff0c7424 */ /* 0x000fe400078e00ff */
[----:B------:R-:W-:-:S07]  /*15ed0*/  IMAD.MOV.U32 R9, RZ, RZ, R14 ;  /* 0x000000ffff097224 */ /* 0x000fce00078e000e */
[----:B------:R-:W-:Y:S05]  /*15ee0*/  WARPSYNC.COLLECTIVE R15, `(.L_x_15406) ;  /* 0x000000000f087348 */ /* 0x000fea0003c00000 */
[----:B------:R0:W1:Y:S02]  /*15ef0*/  SHFL.IDX P6, R14, R13, R12, R11 ;  /* 0x0000000c0d0e7389 */ /* 0x00006400000c000b */
[----:B01----:R-:W-:Y:S01]  /*15f00*/  ENDCOLLECTIVE ;  /* 0x000000000000791b */ /* 0x003fe20003800000 */
.L_x_15406:
        /* <DEDUP_REMOVED lines=12> */
.L_x_15407:
[----:B------:R-:W-:Y:S01]  /*15fd0*/  MOV R13, R23 ;  /* 0x00000017000d7202 */ /* 0x000fe20000000f00 */
[----:B------:R-:W-:Y:S02]  /*15fe0*/  IMAD.MOV.U32 R12, RZ, RZ, 0x3 ;  /* 0x00000003ff0c7424 */ /* 0x000fe400078e00ff */
[----:B------:R-:W-:-:S07]  /*15ff0*/  IMAD.MOV.U32 R10, RZ, RZ, R14 ;  /* 0x000000ffff0a7224 */ /* 0x000fce00078e000e */
[----:B------:R-:W-:Y:S05]  /*16000*/  WARPSYNC.COLLECTIVE R15, `(.L_x_15408) ;  /* 0x000000000f087348 */ /* 0x000fea0003c00000 */
[----:B------:R0:W1:Y:S02]  /*16010*/  SHFL.IDX P6, R14, R13, R12, R11 ;  /* 0x0000000c0d0e7389 */ /* 0x00006400000c000b */
[----:B01----:R-:W-:Y:S01]  /*16020*/  ENDCOLLECTIVE ;  /* 0x000000000000791b */ /* 0x003fe20003800000 */
.L_x_15408:
        /* <DEDUP_REMOVED lines=12> */
.L_x_15409:
[----:B------:R-:W-:Y:S01]  /*160f0*/  IMAD.MOV.U32 R13, RZ, RZ, R23 ;  /* 0x000000ffff0d7224 */ /* 0x000fe200078e0017 */
[----:B------:R-:W-:Y:S01]  /*16100*/  MOV R12, 0x4 ;  /* 0x00000004000c7802 */ /* 0x000fe20000000f00 */
[----:B------:R-:W-:-:S07]  /*16110*/  IMAD.MOV.U32 R9, RZ, RZ, R14 ;  /* 0x000000ffff097224 */ /* 0x000fce00078e000e */
[----:B------:R-:W-:Y:S05]  /*16120*/  WARPSYNC.COLLECTIVE R15, `(.L_x_15410) ;  /* 0x000000000f087348 */ /* 0x000fea0003c00000 */
[----:B------:R0:W1:Y:S02]  /*16130*/  SHFL.IDX P6, R14, R13, R12, R11 ;  /* 0x0000000c0d0e7389 */ /* 0x00006400000c000b */
[----:B01----:R-:W-:Y:S01]  /*16140*/  ENDCOLLECTIVE ;  /* 0x000000000000791b */ /* 0x003fe20003800000 */
.L_x_15410:
        /* <DEDUP_REMOVED lines=12> */
.L_x_15411:
[----:B------:R-:W-:Y:S02]  /*16210*/  IMAD.MOV.U32 R13, RZ, RZ, R23 ;  /* 0x000000ffff0d7224 */ /* 0x000fe400078e0017 */
[----:B------:R-:W-:Y:S02]  /*16220*/  IMAD.MOV.U32 R12, RZ, RZ, 0x5 ;  /* 0x00000005ff0c7424 */ /* 0x000fe400078e00ff */
[----:B------:R-:W-:-:S07]  /*16230*/  IMAD.MOV.U32 R10, RZ, RZ, R14 ;  /* 0x000000ffff0a7224 */ /* 0x000fce00078e000e */
[----:B------:R-:W-:Y:S05]  /*16240*/  WARPSYNC.COLLECTIVE R15, `(.L_x_15412) ;  /* 0x000000000f087348 */ /* 0x000fea0003c00000 */
[----:B------:R0:W1:Y:S02]  /*16250*/  SHFL.IDX P6, R14, R13, R12, R11 ;  /* 0x0000000c0d0e7389 */ /* 0x00006400000c000b */
[----:B01----:R-:W-:Y:S01]  /*16260*/  ENDCOLLECTIVE ;  /* 0x000000000000791b */ /* 0x003fe20003800000 */
.L_x_15412:
        /* <DEDUP_REMOVED lines=8> */
[----:B------:R-:W-:-:S11]  /*162f0*/  MOV R7, R14 ;  /* 0x0000000e00077202 */ /* 0x000fd60000000f00 */
[----:B0-----:R-:W-:Y:S05]  /*16300*/  WARPSYNC.COLLECTIVE R15, `(.L_x_15413) ;  /* 0x000000000f087348 */ /* 0x001fea0003c00000 */
[----:B------:R1:W2:Y:S02]  /*16310*/  SHFL.IDX P6, R14, R13, R12, R11 ;  /* 0x0000000c0d0e7389 */ /* 0x0002a400000c000b */
[----:B012---:R-:W-:Y:S01]  /*16320*/  ENDCOLLECTIVE ;  /* 0x000000000000791b */ /* 0x007fe20003800000 */
.L_x_15413:
[----:B------:R-:W-:Y:S02]  /*16330*/  IMAD.MOV.U32 R13, RZ, RZ, R23 ;  /* 0x000000ffff0d7224 */ /* 0x000fe400078e0017 */
[----:B------:R-:W-:Y:S02]  /*16340*/  IMAD.MOV.U32 R12, RZ, RZ, 0x6 ;  /* 0x00000006ff0c7424 */ /* 0x000fe400078e00ff */
[----:B------:R-:W-:-:S07]  /*16350*/  IMAD.MOV.U32 R9, RZ, RZ, R14 ;  /* 0x000000ffff097224 */ /* 0x000fce00078e000e */
[----:B------:R-:W-:Y:S05]  /*16360*/  WARPSYNC.COLLECTIVE R15, `(.L_x_15414) ;  /* 0x000000000f087348 */ /* 0x000fea0003c00000 */
[----:B------:R0:W1:Y:S02]  /*16370*/  SHFL.IDX P6, R14, R13, R12, R11 ;  /* 0x0000000c0d0e7389 */ /* 0x00006400000c000b */
[----:B01----:R-:W-:Y:S01]  /*16380*/  ENDCOLLECTIVE ;  /* 0x000000000000791b */ /* 0x003fe20003800000 */
.L_x_15414:
        /* <DEDUP_REMOVED lines=8> */
[----:B------:R-:W-:-:S12]  /*16410*/  IMAD.MOV.U32 R8, RZ, RZ, R14 ;  /* 0x000000ffff087224 */ /* 0x000fd800078e000e */
[----:B0-----:R-:W-:Y:S05]  /*16420*/  WARPSYNC.COLLECTIVE R15, `(.L_x_15415) ;  /* 0x000000000f087348 */ /* 0x001fea0003c00000 */
[----:B------:R1:W2:Y:S02]  /*16430*/  SHFL.IDX P6, R14, R13, R12, R11 ;  /* 0x0000000c0d0e7389 */ /* 0x0002a400000c000b */
[----:B012---:R-:W-:Y:S01]  /*16440*/  ENDCOLLECTIVE ;  /* 0x000000000000791b */ /* 0x007fe20003800000 */
.L_x_15415:
[----:B------:R-:W-:Y:S02]  /*16450*/  IMAD.MOV.U32 R13, RZ, RZ, R23 ;  /* 0x000000ffff0d7224 */ /* 0x000fe400078e0017 */
[----:B------:R-:W-:Y:S01]  /*16460*/  IMAD.MOV.U32 R12, RZ, RZ, 0x7 ;  /* 0x00000007ff0c7424 */ /* 0x000fe200078e00ff */
[----:B------:R-:W-:-:S13]  /*16470*/  IADD3 R2, P1, R14, R5, RZ ;  /* 0x000000050e027210 */ /* 0x000fda0007f3e0ff */
[----:B------:R-:W-:Y:S05]  /*16480*/  WARPSYNC.COLLECTIVE R15, `(.L_x_15416) ;  /* 0x000000000f087348 */ /* 0x000fea0003c00000 */
[----:B------:R0:W1:Y:S02]  /*16490*/  SHFL.IDX P6, R14, R13, R12, R11 ;  /* 0x0000000c0d0e7389 */ /* 0x00006400000c000b */
[----:B01----:R-:W-:Y:S01]  /*164a0*/  ENDCOLLECTIVE ;  /* 0x000000000000791b */ /* 0x003fe20003800000 */
.L_x_15416:
        /* <DEDUP_REMOVED lines=10> */
.L_x_15417:
[----:B------:R-:W-:Y:S05]  /*16550*/  BRA `(.L_x_15418) ;  /* 0xffffffb000087947 */ /* 0x000fea000383ffff */
.L_x_15288:
        /* <DEDUP_REMOVED lines=8> */
.L_x_15420:
[----:B------:R-:W-:Y:S05]  /*165e0*/  BSYNC B0 ;  /* 0x0000000000007941 */ /* 0x000fea0003800000 */
.L_x_15419:
        /* <DEDUP_REMOVED lines=9> */
.L_x_15421:
        /* <DEDUP_REMOVED lines=23> */
.L_x_15422:
[----:B------:R-:W-:Y:S01]  /*167f0*/  IMAD.MOV.U32 R12, RZ, RZ, 0x2 ;  /* 0x00000002ff0c7424 */ /* 0x000fe200078e00ff */
[----:B------:R-:W-:-:S04]  /*16800*/  SEL R4, R14, RZ, P1 ;  /* 0x000000ff0e047207 */ /* 0x000fc80000800000 */
[----:B------:R-:W-:-:S05]  /*16810*/  IADD3 R4, R13, R4, RZ ;  /* 0x000000040d047210 */ /* 0x000fca0007ffe0ff */
[----:B------:R-:W-:-:S07]  /*16820*/  IMAD.MOV.U32 R13, RZ, RZ, R4 ;  /* 0x000000ffff0d7224 */ /* 0x000fce00078e0004 */
[----:B------:R-:W-:Y:S05]  /*16830*/  WARPSYNC.COLLECTIVE R15, `(.L_x_15423) ;  /* 0x000000000f087348 */ /* 0x000fea0003c00000 */
[----:B------:R0:W1:Y:S02]  /*16840*/  SHFL.UP P6, R14, R13, R12, R11 ;  /* 0x0400000c0d0e7389 */ /* 0x00006400000c000b */
[----:B01----:R-:W-:Y:S01]  /*16850*/  ENDCOLLECTIVE ;  /* 0x000000000000791b */ /* 0x003fe20003800000 */
.L_x_15423:
[----:B------:R-:W-:Y:S01]  /*16860*/  IMAD.MOV.U32 R12, RZ, RZ, 0x4 ;  /* 0x00000004ff0c7424 */ /* 0x000fe200078e00ff */
[----:B------:R-:W-:-:S05]  /*16870*/  SEL R3, R14, RZ, P2 ;  /* 0x000000ff0e037207 */ /* 0x000fca0001000000 */
[----:B------:R-:W-:-:S04]  /*16880*/  IMAD.IADD R2, R4, 0x1, R3 ;  /* 0x0000000104027824 */ /* 0x000fc800078e0203 */
[----:B------:R-:W-:-:S07]  /*16890*/  IMAD.MOV.U32 R13, RZ, RZ, R2 ;  /* 0x000000ffff0d7224 */ /* 0x000fce00078e0002 */
[----:B------:R-:W-:Y:S05]  /*168a0*/  WARPSYNC.COLLECTIVE R15, `(.L_x_15424) ;  /* 0x000000000f087348 */ /* 0x000fea0003c00000 */
[----:B------:R0:W1:Y:S02]  /*168b0*/  SHFL.UP P6, R14, R13, R12, R11 ;  /* 0x0400000c0d0e7389 */ /* 0x00006400000c000b */
[----:B01----:R-:W-:Y:S01]  /*168c0*/  ENDCOLLECTIVE ;  /* 0x000000000000791b */ /* 0x003fe20003800000 */
.L_x_15424:
[----:B------:R-:W-:Y:S01]  /*168d0*/  IMAD.MOV.U32 R12, RZ, RZ, 0x8 ;  /* 0x00000008ff0c7424 */ /* 0x000fe200078e00ff */
[----:B------:R-:W-:-:S05]  /*168e0*/  SEL R3, R14, RZ, P3 ;  /* 0x000000ff0e037207 */ /* 0x000fca0001800000 */
[----:B------:R-:W-:-:S05]  /*168f0*/  IMAD.IADD R3, R2, 0x1, R3 ;  /* 0x0000000102037824 */ /* 0x000fca00078e0203 */
[----:B------:R-:W-:-:S07]  /*16900*/  MOV R13, R3 ;  /* 0x00000003000d7202 */ /* 0x000fce0000000f00 */
[----:B------:R-:W-:Y:S05]  /*16910*/  WARPSYNC.COLLECTIVE R15, `(.L_x_15425) ;  /* 0x000000000f087348 */ /* 0x000fea0003c00000 */
[----:B------:R0:W1:Y:S02]  /*16920*/  SHFL.UP P6, R14, R13, R12, R11 ;  /* 0x0400000c0d0e7389 */ /* 0x00006400000c000b */
[----:B01----:R-:W-:Y:S01]  /*16930*/  ENDCOLLECTIVE ;  /* 0x000000000000791b */ /* 0x003fe20003800000 */
.L_x_15425:
[----:B------:R-:W-:Y:S01]  /*16940*/  IMAD.MOV.U32 R12, RZ, RZ, 0x10 ;  /* 0x00000010ff0c7424 */ /* 0x000fe200078e00ff */
[----:B------:R-:W-:-:S05]  /*16950*/  SEL R4, R14, RZ, P4 ;  /* 0x000000ff0e047207 */ /* 0x000fca0002000000 */
[----:B------:R-:W-:-:S04]  /*16960*/  IMAD.IADD R4, R3, 0x1, R4 ;  /* 0x0000000103047824 */ /* 0x000fc800078e0204 */
[----:B------:R-:W-:-:S07]  /*16970*/  IMAD.MOV.U32 R13, RZ, RZ, R4 ;  /* 0x000000ffff0d7224 */ /* 0x000fce00078e0004 */
[----:B------:R-:W-:Y:S05]  /*16980*/  WARPSYNC.COLLECTIVE R15, `(.L_x_15426) ;  /* 0x000000000f087348 */ /* 0x000fea0003c00000 */
[----:B------:R0:W1:Y:S02]  /*16990*/  SHFL.UP P6, R14, R13, R12, R11 ;  /* 0x0400000c0d0e7389 */ /* 0x00006400000c000b */
[----:B01----:R-:W-:Y:S01]  /*169a0*/  ENDCOLLECTIVE ;  /* 0x000000000000791b */ /* 0x003fe20003800000 */
.L_x_15426:
        /* <DEDUP_REMOVED lines=8> */
.L_x_15427:
[----:B------:R-:W-:Y:S05]  /*16a30*/  BRA `(.L_x_15428) ;  /* 0xffffffb000187947 */ /* 0x000fea000383ffff */
.L_x_15291:
[----:B------:R-:W-:Y:S01]  /*16a40*/  BSSY B0, `(.L_x_15429) ;  /* 0x0000007000007945 */ /* 0x000fe20003800000 */
[----:B------:R-:W-:Y:S02]  /*16a50*/  IMAD.MOV.U32 R12, RZ, RZ, 0x1 ;  /* 0x00000001ff0c7424 */ /* 0x000fe400078e00ff */
[----:B------:R-:W-:Y:S02]  /*16a60*/  IMAD.MOV.U32 R11, RZ, RZ, RZ ;  /* 0x000000ffff0b7224 */ /* 0x000fe400078e00ff */
[----:B------:R-:W-:-:S07]  /*16a70*/  IMAD.MOV.U32 R15, RZ, RZ, -0x1 ;  /* 0xffffffffff0f7424 */ /* 0x000fce00078e00ff */
[----:B------:R-:W-:Y:S05]  /*16a80*/  WARPSYNC.COLLECTIVE R15, `(.L_x_15430) ;  /* 0x000000000f087348 */ /* 0x000fea0003c00000 */
[----:B------:R0:W1:Y:S02]  /*16a90*/  SHFL.UP P6, R14, R13, R12, R11 ;  /* 0x0400000c0d0e7389 */ /* 0x00006400000c000b */
[----:B01----:R-:W-:Y:S01]  /*16aa0*/  ENDCOLLECTIVE ;  /* 0x000000000000791b */ /* 0x003fe20003800000 */
.L_x_15430:
[----:B------:R-:W-:Y:S05]  /*16ab0*/  BSYNC B0 ;  /* 0x0000000000007941 */ /* 0x000fea0003800000 */
.L_x_15429:
        /* <DEDUP_REMOVED lines=8> */
.L_x_15431:
[----:B------:R-:W-:Y:S01]  /*16b40*/  IMAD.MOV.U32 R12, RZ, RZ, 0x4 ;  /* 0x00000004ff0c7424 */ /* 0x000fe200078e00ff */
[----:B------:R-:W-:-:S05]  /*16b50*/  SEL R2, R14, RZ, P2 ;  /* 0x000000ff0e027207 */ /* 0x000fca0001000000 */
[----:B------:R-:W-:-:S04]  /*16b60*/  IMAD.IADD R2, R13, 0x1, R2 ;  /* 0x000000010d027824 */ /* 0x000fc800078e0202 */
[----:B------:R-:W-:-:S07]  /*16b70*/  IMAD.MOV.U32 R13, RZ, RZ, R2 ;  /* 0x000000ffff0d7224 */ /* 0x000fce00078e0002 */
[----:B------:R-:W-:Y:S05]  /*16b80*/  WARPSYNC.COLLECTIVE R15, `(.L_x_15432) ;  /* 0x000000000f087348 */ /* 0x000fea0003c00000 */
[----:B------:R0:W1:Y:S02]  /*16b90*/  SHFL.UP P6, R14, R13, R12, R11 ;  /* 0x0400000c0d0e7389 */ /* 0x00006400000c000b */
[----:B01----:R-:W-:Y:S01]  /*16ba0*/  ENDCOLLECTIVE ;  /* 0x000000000000791b */ /* 0x003fe20003800000 */
.L_x_15432:
[----:B------:R-:W-:Y:S02]  /*16bb0*/  MOV R12, 0x8 ;  /* 0x00000008000c7802 */ /* 0x000fe40000000f00 */
[----:B------:R-:W-:-:S05]  /*16bc0*/  SEL R3, R14, RZ, P3 ;  /* 0x000000ff0e037207 */ /* 0x000fca0001800000 */
[----:B------:R-:W-:-:S04]  /*16bd0*/  IMAD.IADD R3, R2, 0x1, R3 ;  /* 0x0000000102037824 */ /* 0x000fc800078e0203 */
[----:B------:R-:W-:-:S07]  /*16be0*/  IMAD.MOV.U32 R13, RZ, RZ, R3 ;  /* 0x000000ffff0d7224 */ /* 0x000fce00078e0003 */
[----:B------:R-:W-:Y:S05]  /*16bf0*/  WARPSYNC.COLLECTIVE R15, `(.L_x_15433) ;  /* 0x000000000f087348 */ /* 0x000fea0003c00000 */
[----:B------:R0:W1:Y:S02]  /*16c00*/  SHFL.UP P6, R14, R13, R12, R11 ;  /* 0x0400000c0d0e7389 */ /* 0x00006400000c000b */
[----:B01----:R-:W-:Y:S01]  /*16c10*/  ENDCOLLECTIVE ;  /* 0x000000000000791b */ /* 0x003fe20003800000 */
.L_x_15433:
[----:B------:R-:W-:Y:S01]  /*16c20*/  IMAD.MOV.U32 R12, RZ, RZ, 0x10 ;  /* 0x00000010ff0c7424 */ /* 0x000fe200078e00ff */
[----:B------:R-:W-:-:S05]  /*16c30*/  SEL R4, R14, RZ, P4 ;  /* 0x000000ff0e047207 */ /* 0x000fca0002000000 */
[----:B------:R-:W-:-:S04]  /*16c40*/  IMAD.IADD R4, R3, 0x1, R4 ;  /* 0x0000000103047824 */ /* 0x000fc800078e0204 */
[----:B------:R-:W-:-:S07]  /*16c50*/  IMAD.MOV.U32 R13, RZ, RZ, R4 ;  /* 0x000000ffff0d7224 */ /* 0x000fce00078e0004 */
[----:B------:R-:W-:Y:S05]  /*16c60*/  WARPSYNC.COLLECTIVE R15, `(.L_x_15434) ;  /* 0x000000000f087348 */ /* 0x000fea0003c00000 */
[----:B------:R0:W1:Y:S02]  /*16c70*/  SHFL.UP P6, R14, R13, R12, R11 ;  /* 0x0400000c0d0e7389 */ /* 0x00006400000c000b */
[----:B01----:R-:W-:Y:S01]  /*16c80*/  ENDCOLLECTIVE ;  /* 0x000000000000791b */ /* 0x003fe20003800000 */
.L_x_15434:
        /* <DEDUP_REMOVED lines=8> */
.L_x_15435:
[----:B------:R-:W-:Y:S05]  /*16d10*/  BRA `(.L_x_15436) ;  /* 0xffffffb000047947 */ /* 0x000fea000383ffff */
.L_x_15293:
[----:B------:R-:W-:Y:S01]  /*16d20*/  BSSY B0, `(.L_x_15437) ;  /* 0x0000006000007945 */ /* 0x000fe20003800000 */
[----:B------:R-:W-:Y:S01]  /*16d30*/  PLOP3.LUT P6, PT, P6, PT, PT, 0x8, 0x0 ;  /* 0x000000000000781c */ /* 0x000fe200037ce170 */
[----:B------:R-:W-:-:S12]  /*16d40*/  IMAD.MOV.U32 R15, RZ, RZ, -0x1 ;  /* 0xffffffffff0f7424 */ /* 0x000fd800078e00ff */
[----:B0-----:R-:W-:Y:S05]  /*16d50*/  WARPSYNC.COLLECTIVE R15, `(.L_x_15438) ;  /* 0x000000000f087348 */ /* 0x001fea0003c00000 */
[----:B------:R-:W-:Y:S01]  /*16d60*/  VOTE.ANY R14, PT, P6 ;  /* 0x00000000000e7806 */ /* 0x000fe200030e0100 */
[----:B0-----:R-:W-:Y:S06]  /*16d70*/  ENDCOLLECTIVE ;  /* 0x000000000000791b */ /* 0x001fec0003800000 */
.L_x_15438:
[----:B------:R-:W-:Y:S05]  /*16d80*/  BSYNC B0 ;  /* 0x0000000000007941 */ /* 0x000fea0003800000 */
.L_x_15437:
        /* <DEDUP_REMOVED lines=10> */
.L_x_15439:
[----:B------:R-:W-:Y:S01]  /*16e30*/  IMAD.MOV.U32 R13, RZ, RZ, R5 ;  /* 0x000000ffff0d7224 */ /* 0x000fe200078e0005 */
[----:B------:R-:W-:-:S07]  /*16e40*/  MOV R17, R14 ;  /* 0x0000000e00117202 */ /* 0x000fce0000000f00 */
[----:B------:R-:W-:Y:S05]  /*16e50*/  WARPSYNC.COLLECTIVE R15, `(.L_x_15440) ;  /* 0x000000000f087348 */ /* 0x000fea0003c00000 */
[----:B------:R0:W1:Y:S02]  /*16e60*/  SHFL.IDX P6, R14, R13, R12, R11 ;  /* 0x0000000c0d0e7389 */ /* 0x00006400000c000b */
[----:B01----:R-:W-:Y:S01]  /*16e70*/  ENDCOLLECTIVE ;  /* 0x000000000000791b */ /* 0x003fe20003800000 */
.L_x_15440:
[----:B------:R-:W-:Y:S01]  /*16e80*/  IMAD.MOV.U32 R5, RZ, RZ, R14 ;  /* 0x000000ffff057224 */ /* 0x000fe200078e000e */
[----:B------:R-:W-:Y:S06]  /*16e90*/  BRA `(.L_x_15441) ;  /* 0xffffffac00e47947 */ /* 0x000fec000383ffff */
.L_x_15295:
[----:B------:R-:W-:Y:S01]  /*16ea0*/  BSSY B0, `(.L_x_15442) ;  /* 0x0000007000007945 */ /* 0x000fe20003800000 */
[----:B------:R-:W-:Y:S02]  /*16eb0*/  IMAD.MOV.U32 R13, RZ, RZ, R2 ;  /* 0x000000ffff0d7224 */ /* 0x000fe400078e0002 */
[----:B------:R-:W-:Y:S02]  /*16ec0*/  IMAD.MOV.U32 R11, RZ, RZ, 0x1f ;  /* 0x0000001fff0b7424 */ /* 0x000fe400078e00ff */
[----:B------:R-:W-:-:S07]  /*16ed0*/  IMAD.MOV.U32 R15, RZ, RZ, -0x1 ;  /* 0xffffffffff0f7424 */ /* 0x000fce00078e00ff */
[----:B0123--:R-:W-:Y:S05]  /*16ee0*/  WARPSYNC.COLLECTIVE R15, `(.L_x_15443) ;  /* 0x000000000f087348 */ /* 0x00ffea0003c00000 */
[----:B------:R4:W0:Y:S02]  /*16ef0*/  SHFL.IDX P6, R14, R13, R12, R11 ;  /* 0x0000000c0d0e7389 */ /* 0x00082400000c000b */
[----:B01234-:R-:W-:Y:S01]  /*16f00*/  ENDCOLLECTIVE ;  /* 0x000000000000791b */ /* 0x01ffe20003800000 */
.L_x_15443:
[----:B------:R-:W-:Y:S05]  /*16f10*/  BSYNC B0 ;  /* 0x0000000000007941 */ /* 0x000fea0003800000 */
.L_x_15442:
[----:B------:R-:W-:Y:S01]  /*16f20*/  MOV R16, R14 ;  /* 0x0000000e00107202 */ /* 0x000fe20000000f00 */
[----:B------:R-:W-:Y:S06]  /*16f30*/  BRA `(.L_x_15294) ;  /* 0xffffffac00d47947 */ /* 0x000fec000383ffff */
.L_x_15301:
[----:B0-----:R0:W1:Y:S02]  /*16f40*/  SYNCS.PHASECHK.TRANS64.TRYWAIT P0, [R5+URZ+0x16820], R0 ;  /* 0x01682000050075a7 */ /* 0x001064000800017f */
[----:B-1----:R-:W-:Y:S05]  /*16f50*/  @!P0 NANOSLEEP.SYNCS 0x989680 ;  /* 0x009896800000895d */ /* 0x002fea0003900000 */
[----:B------:R-:W1:Y:S02]  /*16f60*/  @!P0 SYNCS.PHASECHK.TRANS64 P0, [R5+URZ+0x16820], R0 ;  /* 0x01682000050085a7 */ /* 0x000e64000800007f */
[----:B-1----:R-:W-:Y:S05]  /*16f70*/  @!P0 BRA `(.L_x_15301) ;  /* 0xfffffffc00f08947 */ /* 0x002fea000383ffff */
[----:B------:R-:W-:Y:S05]  /*16f80*/  BRA `(.L_x_15444) ;  /* 0xffffffb8002c7947 */ /* 0x000fea000383ffff */
.L_x_15302:
        /* <DEDUP_REMOVED lines=11> */
.L_x_15446:
[----:B------:R-:W-:Y:S05]  /*17040*/  BSYNC B0 ;  /* 0x0000000000007941 */ /* 0x000fea0003800000 */
.L_x_15445:
[----:B------:R-:W-:Y:S05]  /*17050*/  BRA `(.L_x_15447) ;  /* 0xffffffb800147947 */ /* 0x000fea000383ffff */
.L_x_15305:
[----:B------:R-:W-:Y:S01]  /*17060*/  BSSY B1, `(.L_x_15448) ;  /* 0x0000006000017945 */ /* 0x000fe20003800000 */
[----:B------:R-:W-:-:S07]  /*17070*/  IMAD.MOV.U32 R15, RZ, RZ, -0x1 ;  /* 0xffffffffff0f7424 */ /* 0x000fce00078e00ff */
[----:B0-----:R-:W-:Y:S05]  /*17080*/  WARPSYNC.COLLECTIVE R15, `(.L_x_15449) ;  /* 0x000000000f0c7348 */ /* 0x001fea0003c00000 */
[----:B------:R-:W-:Y:S02]  /*17090*/  ELECT P6, UR62, PT ;  /* 0x00000000003e782f */ /* 0x000fe400038c0000 */
[----:B------:R-:W-:Y:S01]  /*170a0*/  MOV R14, UR62 ;  /* 0x0000003e000e7c02 */ /* 0x000fe20008000f00 */
[----:B0-----:R-:W-:Y:S10]  /*170b0*/  ENDCOLLECTIVE ;  /* 0x000000000000791b */ /* 0x001ff40003800000 */
.L_x_15449:
[----:B------:R-:W-:Y:S05]  /*170c0*/  BSYNC B1 ;  /* 0x0000000000017941 */ /* 0x000fea0003800000 */
.L_x_15448:
[----:B------:R-:W-:Y:S05]  /*170d0*/  BRA `(.L_x_15450) ;  /* 0xffffffb8000c7947 */ /* 0x000fea000383ffff */
.L_x_15307:
[----:B0-----:R0:W1:Y:S02]  /*170e0*/  SYNCS.PHASECHK.TRANS64.TRYWAIT P1, [R3+URZ+0x16840], R2 ;  /* 0x01684002030075a7 */ /* 0x001064000802017f */
[----:B-1----:R-:W-:Y:S05]  /*170f0*/  @!P1 NANOSLEEP.SYNCS 0x989680 ;  /* 0x009896800000995d */ /* 0x002fea0003900000 */
[----:B------:R-:W1:Y:S02]  /*17100*/  @!P1 SYNCS.PHASECHK.TRANS64 P1, [R3+URZ+0x16840], R2 ;  /* 0x01684002030095a7 */ /* 0x000e64000802007f */
[----:B-1----:R-:W-:Y:S05]  /*17110*/  @!P1 BRA `(.L_x_15307) ;  /* 0xfffffffc00f09947 */ /* 0x002fea000383ffff */
[----:B------:R-:W-:Y:S05]  /*17120*/  BRA `(.L_x_15451) ;  /* 0xffffffb8002c7947 */ /* 0x000fea000383ffff */
.L_x_15309:
[----:B-1----:R1:W2:Y:S02]  /*17130*/  SYNCS.PHASECHK.TRANS64.TRYWAIT P1, [R25+URZ+0x16840], R0 ;  /* 0x01684000190075a7 */ /* 0x0022a4000802017f */
[----:B--2---:R-:W-:Y:S05]  /*17140*/  @!P1 NANOSLEEP.SYNCS 0x989680 ;  /* 0x009896800000995d */ /* 0x004fea0003900000 */
[----:B------:R-:W2:Y:S02]  /*17150*/  @!P1 SYNCS.PHASECHK.TRANS64 P1, [R25+URZ+0x16840], R0 ;  /* 0x01684000190095a7 */ /* 0x000ea4000802007f */
[----:B--2---:R-:W-:Y:S05]  /*17160*/  @!P1 BRA `(.L_x_15309) ;  /* 0xfffffffc00f09947 */ /* 0x004fea000383ffff */
[----:B------:R-:W-:Y:S05]  /*17170*/  BRA `(.L_x_15452) ;  /* 0xffffffb800387947 */ /* 0x000fea000383ffff */
.L_x_15311:
[----:B--2---:R2:W3:Y:S02]  /*17180*/  SYNCS.PHASECHK.TRANS64.TRYWAIT P1, [R3+URZ+0x16860], R2 ;  /* 0x01686002030075a7 */ /* 0x0044e4000802017f */
[----:B---3--:R-:W-:Y:S05]  /*17190*/  @!P1 NANOSLEEP.SYNCS 0x989680 ;  /* 0x009896800000995d */ /* 0x008fea0003900000 */
[----:B------:R-:W3:Y:S02]  /*171a0*/  @!P1 SYNCS.PHASECHK.TRANS64 P1, [R3+URZ+0x16860], R2 ;  /* 0x01686002030095a7 */ /* 0x000ee4000802007f */
[----:B---3--:R-:W-:Y:S05]  /*171b0*/  @!P1 BRA `(.L_x_15311) ;  /* 0xfffffffc00f09947 */ /* 0x008fea000383ffff */
[----:B------:R-:W-:Y:S05]  /*171c0*/  BRA `(.L_x_15453) ;  /* 0xffffffb800347947 */ /* 0x000fea000383ffff */
.L_x_15454:
        /* <DEDUP_REMOVED lines=11> */
.L_x_16013:


//--------------------- .text._ZN7cutlass13device_kernelIN5flash11enable_sm90INS1_16FlashAttnFwdSm90INS1_25CollectiveMainloopFwdSm90ILi2EN4cute5tupleIJNS5_1CILi1EEES8_S8_EEENS6_IJNS7_ILi192EEENS7_ILi128EEENS7_ILi64EEEEEELi64ENS_6half_tEfNS_4arch4Sm90ELb1ELb0ELb1ELb1ELb1ELb1ELb0ELb1ELb1ELb1ELb1ELb0EEENS1_21CollectiveEpilogueFwdINS6_IJSA_SC_SB_EEES9_SE_SG_Li384ELb1ELb1ELb1ELb0EEENS1_36VarlenDynamicPersistentTileSchedulerILi192ELi128ELi384ELi128ELb1ELb1ELb1ELb1ELb1ELb1EEEEEEEEEvNT_6ParamsE --------------------------
	.section	.text._ZN7cutlass13device_kernelIN5flash11enable_sm90INS1_16FlashAttnFwdSm90INS1_25CollectiveMainloopFwdSm90ILi2EN4cute5tupleIJNS5_1CILi1EEES8_S8_EEENS6_IJNS7_ILi192EEENS7_ILi128EEENS7_ILi64EEEEEELi64ENS_6half_tEfNS_4arch4Sm90ELb1ELb0ELb1ELb1ELb1ELb1ELb0ELb1ELb1ELb1ELb1ELb0EEENS1_21CollectiveEpilogueFwdINS6_IJSA_SC_SB_EEES9_SE_SG_Li384ELb1ELb1ELb1ELb0EEENS1_36VarlenDynamicPersistentTileSchedulerILi192ELi128ELi384ELi128ELb1ELb1ELb1ELb1ELb1ELb1EEEEEEEEEvNT_6ParamsE,"ax",@progbits
	.align	128
.text._ZN7cutlass13device_kernelIN5flash11enable_sm90INS1_16FlashAttnFwdSm90INS1_25CollectiveMainloopFwdSm90ILi2EN4cute5tupleIJNS5_1CILi1EEES8_S8_EEENS6_IJNS7_ILi192EEENS7_ILi128EEENS7_ILi64EEEEEELi64ENS_6half_tEfNS_4arch4Sm90ELb1ELb0ELb1ELb1ELb1ELb1ELb0ELb1ELb1ELb1ELb1ELb0EEENS1_21CollectiveEpilogueFwdINS6_IJSA_SC_SB_EEES9_SE_SG_Li384ELb1ELb1ELb1ELb0EEENS1_36VarlenDynamicPersistentTileSchedulerILi192ELi128ELi384ELi128ELb1ELb1ELb1ELb1ELb1ELb1EEEEEEEEEvNT_6ParamsE:
        .type           _ZN7cutlass13device_kernelIN5flash11enable_sm90INS1_16FlashAttnFwdSm90INS1_25CollectiveMainloopFwdSm90ILi2EN4cute5tupleIJNS5_1CILi1EEES8_S8_EEENS6_IJNS7_ILi192EEENS7_ILi128EEENS7_ILi64EEEEEELi64ENS_6half_tEfNS_4arch4Sm90ELb1ELb0ELb1ELb1ELb1ELb1ELb0ELb1ELb1ELb1ELb1ELb0EEENS1_21CollectiveEpilogueFwdINS6_IJSA_SC_SB_EEES9_SE_SG_Li384ELb1ELb1ELb1ELb0EEENS1_36VarlenDynamicPersistentTileSchedulerILi192ELi128ELi384ELi128ELb1ELb1ELb1ELb1ELb1ELb1EEEEEEEEEvNT_6ParamsE,@function
        .size           _ZN7cutlass13device_kernelIN5flash11enable_sm90INS1_16FlashAttnFwdSm90INS1_25CollectiveMainloopFwdSm90ILi2EN4cute5tupleIJNS5_1CILi1EEES8_S8_EEENS6_IJNS7_ILi192EEENS7_ILi128EEENS7_ILi64EEEEEELi64ENS_6half_tEfNS_4arch4Sm90ELb1ELb0ELb1ELb1ELb1ELb1ELb0ELb1ELb1ELb1ELb1ELb0EEENS1_21CollectiveEpilogueFwdINS6_IJSA_SC_SB_EEES9_SE_SG_Li384ELb1ELb1ELb1ELb0EEENS1_36VarlenDynamicPersistentTileSchedulerILi192ELi128ELi384ELi128ELb1ELb1ELb1ELb1ELb1ELb1EEEEEEEEEvNT_6ParamsE,(.L_x_16014 - _ZN7cutlass13device_kernelIN5flash11enable_sm90INS1_16FlashAttnFwdSm90INS1_25CollectiveMainloopFwdSm90ILi2EN4cute5tupleIJNS5_1CILi1EEES8_S8_EEENS6_IJNS7_ILi192EEENS7_ILi128EEENS7_ILi64EEEEEELi64ENS_6half_tEfNS_4arch4Sm90ELb1ELb0ELb1ELb1ELb1ELb1ELb0ELb1ELb1ELb1ELb1ELb0EEENS1_21CollectiveEpilogueFwdINS6_IJSA_SC_SB_EEES9_SE_SG_Li384ELb1ELb1ELb1ELb0EEENS1_36VarlenDynamicPersistentTileSchedulerILi192ELi128ELi384ELi128ELb1ELb1ELb1ELb1ELb1ELb1EEEEEEEEEvNT_6ParamsE)
        .other          _ZN7cutlass13device_kernelIN5flash11enable_sm90INS1_16FlashAttnFwdSm90INS1_25CollectiveMainloopFwdSm90ILi2EN4cute5tupleIJNS5_1CILi1EEES8_S8_EEENS6_IJNS7_ILi192EEENS7_ILi128EEENS7_ILi64EEEEEELi64ENS_6half_tEfNS_4arch4Sm90ELb1ELb0ELb1ELb1ELb1ELb1ELb0ELb1ELb1ELb1ELb1ELb0EEENS1_21CollectiveEpilogueFwdINS6_IJSA_SC_SB_EEES9_SE_SG_Li384ELb1ELb1ELb1ELb0EEENS1_36VarlenDynamicPersistentTileSchedulerILi192ELi128ELi384ELi128ELb1ELb1ELb1ELb1ELb1ELb1EEEEEEEEEvNT_6ParamsE,@"STO_CUDA_ENTRY STV_DEFAULT"
_ZN7cutlass13device_kernelIN5flash11enable_sm90INS1_16FlashAttnFwdSm90INS1_25CollectiveMainloopFwdSm90ILi2EN4cute5tupleIJNS5_1CILi1EEES8_S8_EEENS6_IJNS7_ILi192EEENS7_ILi128EEENS7_ILi64EEEEEELi64ENS_6half_tEfNS_4arch4Sm90ELb1ELb0ELb1ELb1ELb1ELb1ELb0ELb1ELb1ELb1ELb1ELb0EEENS1_21CollectiveEpilogueFwdINS6_IJSA_SC_SB_EEES9_SE_SG_Li384ELb1ELb1ELb1ELb0EEENS1_36VarlenDynamicPersistentTileSchedulerILi192ELi128ELi384ELi128ELb1ELb1ELb1ELb1ELb1ELb1EEEEEEEEEvNT_6ParamsE:
[----:B------:R-:W0:Y:S02]  /*0000*/  LDC R1, c[0x0][0x28] ;  /* 0x00000a00ff017b82 */ /* 0x000e240000000800 */
[----:B0-----:R-:W-:Y:S01]  /*0010*/  VIADD R1, R1, 0xffffff98 ;  /* 0xffffff9801017836 */ /* 0x001fe20000000000 */
[----:B------:R-:W0:Y:S01]  /*0020*/  S2R R3, SR_TID.X ;  /* 0x0000000000037919 */ /* 0x000e220000002100 */
[----:B------:R-:W-:Y:S01]  /*0030*/  ELECT P0, URZ, PT ;  /* 0x00000000003f782f */ /* 0x000fe20003800000 */
[----:B------:R-:W-:Y:S01]  /*0040*/  BSSY B0, `(.L_x_15455) ;  /* 0x000000d000007945 */ /* 0x000fe20003800000 */
[----:B0-----:R-:W-:-:S05]  /*0050*/  SHF.R.U32.HI R0, RZ, 0x5, R3 ;  /* 0x00000005ff007819 */ /* 0x001fca0000011603 */
        /* <DEDUP_REMOVED lines=11> */
.L_x_15456:
[----:B------:R-:W-:Y:S05]  /*0110*/  BSYNC B0 ;  /* 0x0000000000007941 */ /* 0x000fea0003800000 */
.L_x_15455:
[----:B------:R-:W-:Y:S01]  /*0120*/  VOTEU.ANY UP0, P0 ;  /* 0x00000000003f7886 */ /* 0x000fe20000000100 */
[----:B------:R-:W0:Y:S01]  /*0130*/  SHFL.IDX PT, R2, R0, RZ, 0x1f ;  /* 0x00001fff00027589 */ /* 0x000e2200000e0000 */
[----:B------:R-:W-:Y:S01]  /*0140*/  UMOV UR4, 0x80 ;  /* 0x0000008000047882 */ /* 0x000fe20000000000 */
[----:B------:R-:W-:Y:S01]  /*0150*/  UMOV UR7, 0x180 ;  /* 0x0000018000077882 */ /* 0x000fe20000000000 */
[----:B------:R-:W-:Y:S01]  /*0160*/  SHF.R.U32.HI R3, RZ, 0x7, R3 ;  /* 0x00000007ff037819 */ /* 0x000fe20000011603 */
[----:B------:R-:W1:Y:S01]  /*0170*/  @UP0 S2UR UR8, SR_CgaCtaId ;  /* 0x00000000000809c3 */ /* 0x000e620000008800 */
[----:B------:R-:W-:Y:S01]  /*0180*/  @UP0 UMOV UR6, 0x400 ;  /* 0x0000040000060882 */ /* 0x000fe20000000000 */
[----:B------:R-:W-:-:S04]  /*0190*/  @UP0 UIADD3 UR4, -UR4, 0x100000, URZ ;  /* 0x0010000004040890 */ /* 0x000fc8000fffe13f */
[----:B------:R-:W-:Y:S02]  /*01a0*/  @UP0 USHF.L.U32 UR5, UR4, 0xb, URZ ;  /* 0x0000000b04050899 */ /* 0x000fe4000800063f */
[----:B------:R-:W-:Y:S01]  /*01b0*/  @UP0 USHF.L.U32 UR4, UR4, 0x1, URZ ;  /* 0x0000000104040899 */ /* 0x000fe2000800063f */
[----:B------:R-:W-:Y:S01]  /*01c0*/  VOTEU.ANY UP1, P0 ;  /* 0x00000000003f7886 */ /* 0x000fe20000020100 */
[----:B0-----:R-:W-:Y:S02]  /*01d0*/  ISETP.NE.AND P1, PT, R2, RZ, PT ;  /* 0x000000ff0200720c */ /* 0x001fe40003f25270 */
[----:B------:R0:W2:Y:S01]  /*01e0*/  SHFL.IDX PT, R2, R3, RZ, 0x1f ;  /* 0x00001fff03027589 */ /* 0x0000a200000e0000 */
[----:B-1----:R-:W-:Y:S02]  /*01f0*/  @UP0 ULEA UR8, UR8, UR6, 0x18 ;  /* 0x0000000608080291 */ /* 0x002fe4000f8ec03f */
[----:B------:R-:W-:-:S04]  /*0200*/  @UP0 UIADD3 UR6, -UR7, 0x100000, URZ ;  /* 0x0010000007060890 */ /* 0x000fc8000fffe13f */
[----:B------:R-:W-:Y:S02]  /*0210*/  @UP0 USHF.L.U32 UR7, UR6, 0xb, URZ ;  /* 0x0000000b06070899 */ /* 0x000fe4000800063f */
[----:B------:R-:W-:Y:S01]  /*0220*/  @UP0 USHF.L.U32 UR6, UR6, 0x1, URZ ;  /* 0x0000000106060899 */ /* 0x000fe2000800063f */
[----:B------:R-:W-:Y:S01]  /*0230*/  VOTEU.ANY UP0, P0 ;  /* 0x00000000003f7886 */ /* 0x000fe20000000100 */
[----:B------:R-:W1:Y:S04]  /*0240*/  FENCE.VIEW.ASYNC.S ;  /* 0x00000000000073c6 */ /* 0x000e680000000000 */
[----:B-1----:R0:W1:Y:S06]  /*0250*/  @UP0 SYNCS.EXCH.64 URZ, [UR8+0x16800], UR4 ;  /* 0x01680004083f05b2 */ /* 0x00206c0008000100 */
[----:B------:R0:W3:Y:S02]  /*0260*/  @UP1 SYNCS.EXCH.64 URZ, [UR8+0x16820], UR6 ;  /* 0x01682006083f15b2 */ /* 0x0000e40008000100 */
[----:B0-----:R-:W-:Y:S05]  /*0270*/  @P1 BRA `(.L_x_15457) ;  /* 0x0000000000481947 */ /* 0x001fea0003800000 */
        /* <DEDUP_REMOVED lines=16> */
[----:B------:R0:W0:Y:S01]  /*0380*/  SYNCS.EXCH.64 URZ, [UR8+0x16848], UR6 ;  /* 0x01684806083f75b2 */ /* 0x0000220008000100 */
[----:B------:R-:W-:Y:S01]  /*0390*/  NOP ;  /* 0x0000000000007918 */ /* 0x000fe20000000000 */
.L_x_15457:
        /* <DEDUP_REMOVED lines=22> */
.L_x_15458:
        /* <DEDUP_REMOVED lines=18> */
.L_x_15459:
        /* <DEDUP_REMOVED lines=22> */
.L_x_15460:
        /* <DEDUP_REMOVED lines=22> */
.L_x_15461:
[----:B--2---:R-:W-:Y:S01]  /*08e0*/  ISETP.NE.AND P0, PT, R2, RZ, PT ;  /* 0x000000ff0200720c */ /* 0x004fe20003f05270 */
[----:B------:R-:W-:Y:S01]  /*08f0*/  IMAD.MOV.U32 R2, RZ, RZ, 0x1 ;  /* 0x00000001ff027424 */ /* 0x000fe200078e00ff */
[----:B------:R-:W-:Y:S01]  /*0900*/  NOP ;  /* 0x0000000000007918 */ /* 0x000fe20000000000 */
[----:B------:R-:W-:Y:S01]  /*0910*/  ULDC.64 UR40, c[0x0][0x208] ;  /* 0x0000820000287ab9 */ /* 0x000fe20000000a00 */
[----:B------:R-:W-:Y:S02]  /*0920*/  BSSY B9, `(.L_x_15462) ;  /* 0x0001b30000097945 */ /* 0x000fe40003800000 */
[----:B------:R-:W-:-:S05]  /*0930*/  SEL R2, R2, 0x2, !P0 ;  /* 0x0000000202027807 */ /* 0x000fca0004000000 */
[----:B------:R2:W-:Y:S01]  /*0940*/  STL [R1+0x3c], R2 ;  /* 0x00003c0201007387 */ /* 0x0005e20000100800 */
[----:B01-34-:R-:W-:Y:S06]  /*0950*/  BAR.SYNC.DEFER_BLOCKING 0x0 ;  /* 0x0000000000007b1d */ /* 0x01bfec0000010000 */
[----:B------:R-:W-:Y:S05]  /*0960*/  @!P0 BRA `(.L_x_15463) ;  /* 0x0000013800608947 */ /* 0x000fea0003800000 */
.L_x_15464:
[----:B------:R-:W-:-:S08]  /*0970*/  NOP ;  /* 0x0000000000007918 */ /* 0x000fd00000000000 */
[----:B------:R-:W0:Y:S02]  /*0980*/  USETMAXREG.TRY_ALLOC.CTAPOOL UP0, 0xa0 ;  /* 0x000000a0000079c8 */ /* 0x000e240008000600 */
[----:B0-----:R-:W-:-:S13]  /*0990*/  PLOP3.LUT P0, PT, PT, PT, UP0, 0x80, 0x0 ;  /* 0x000000000000781c */ /* 0x001fda0003f0f008 */
[----:B------:R-:W-:Y:S05]  /*09a0*/  @!P0 BRA `(.L_x_15464) ;  /* 0xfffffffc00f08947 */ /* 0x000fea000383ffff */
[----:B------:R-:W2:Y:S01]  /*09b0*/  S2R R0, SR_TID.X ;  /* 0x0000000000007919 */ /* 0x000ea20000002100 */
[----:B------:R-:W-:Y:S01]  /*09c0*/  ULDC UR4, c[0x0][0xc3c] ;  /* 0x00030f0000047ab9 */ /* 0x000fe20000000800 */
[----:B--2---:R-:W-:Y:S02]  /*09d0*/  SHF.R.U32.HI R2, RZ, 0x7, R0 ;  /* 0x00000007ff027819 */ /* 0x004fe40000011600 */
[----:B------:R-:W2:Y:S01]  /*09e0*/  LDL.LU R0, [R1+0x10] ;  /* 0x0000100001007983 */ /* 0x000ea20000300800 */
[----:B------:R-:W-:Y:S06]  /*09f0*/  BAR.ARV 0x8, 0x200 ;  /* 0x0208000000007b1d */ /* 0x000fec0000002000 */
[----:B------:R-:W-:Y:S01]  /*0a00*/  ISETP.NE.AND P0, PT, R2, 0x1, PT ;  /* 0x000000010200780c */ /* 0x000fe20003f05270 */
[----:B------:R-:W0:Y:S01]  /*0a10*/  S2R R3, SR_CgaCtaId ;  /* 0x0000000000037919 */ /* 0x000e220000008800 */
[----:B------:R-:W-:-:S11]  /*0a20*/  MOV R2, 0x400 ;  /* 0x0000040000027802 */ /* 0x000fd60000000f00 */
[----:B------:R-:W-:Y:S08]  /*0a30*/  @!P0 BAR.ARV 0x9, 0x100 ;  /* 0x0244000000008b1d */ /* 0x000ff00000002000 */
[----:B------:R-:W-:Y:S01]  /*0a40*/  BAR.SYNC.DEFER_BLOCKING 0x5, 0x200 ;  /* 0x0148000000007b1d */ /* 0x000fe20000010000 */
[----:B0-----:R-:W-:-:S05]  /*0a50*/  LEA R2, R3, R2, 0x18 ;  /* 0x0000000203027211 */ /* 0x001fca00078ec0ff */
[----:B------:R-:W0:Y:S02]  /*0a60*/  LDS.128 R28, [R2+0x168d0] ;  /* 0x0168d000021c7984 */ /* 0x000e240000000c00 */
[----:B------:R-:W-:Y:S06]  /*0a70*/  BAR.ARV 0x4, 0x200 ;  /* 0x0108000000007b1d */ /* 0x000fec0000002000 */
[----:B--2---:R-:W-:-:S04]  /*0a80*/  LOP3.LUT R0, R0, 0xfffffffb, RZ, 0xc0, !PT ;  /* 0xfffffffb00007812 */ /* 0x004fc800078ec0ff */
[----:B------:R-:W-:Y:S02]  /*0a90*/  @P0 LOP3.LUT R0, R0, 0x4, RZ, 0xfc, !PT ;  /* 0x0000000400000812 */ /* 0x000fe400078efcff */
[----:B0-----:R-:W-:-:S03]  /*0aa0*/  ISETP.GE.AND P0, PT, R31, UR4, PT ;  /* 0x000000041f007c0c */ /* 0x001fc6000bf06270 */
[----:B------:R0:W-:Y:S10]  /*0ab0*/  STL [R1+0x10], R0 ;  /* 0x0000100001007387 */ /* 0x0001f40000100800 */
[----:B0-----:R-:W-:Y:S05]  /*0ac0*/  @P0 BRA `(.L_x_15465) ;  /* 0x000001b000540947 */ /* 0x001fea0003800000 */
[----:B------:R-:W2:Y:S01]  /*0ad0*/  LDL.LU R13, [R1+0x3c] ;  /* 0x00003c00010d7983 */ /* 0x000ea20000300800 */
[----:B------:R-:W0:Y:S02]  /*0ae0*/  S2R R0, SR_TID.X ;  /* 0x0000000000007919 */ /* 0x000e240000002100 */
[----:B0-----:R-:W-:-:S05]  /*0af0*/  VIADD R12, R0, 0xffffff80 ;  /* 0xffffff80000c7836 */ /* 0x001fca0000000000 */
[----:B------:R-:W-:-:S04]  /*0b00*/  SHF.R.S32.HI R0, RZ, 0x1f, R12 ;  /* 0x0000001fff007819 */ /* 0x000fc8000001140c */
[----:B------:R-:W-:-:S04]  /*0b10*/  LEA.HI R3, R0, R12, RZ, 0x7 ;  /* 0x0000000c00037211 */ /* 0x000fc800078f38ff */
[----:B------:R-:W-:-:S05]  /*0b20*/  LOP3.LUT R4, R3, 0xffffff80, RZ, 0xc0, !PT ;  /* 0xffffff8003047812 */ /* 0x000fca00078ec0ff */
[----:B------:R-:W-:Y:S01]  /*0b30*/  IMAD.IADD R11, R12, 0x1, -R4 ;  /* 0x000000010c0b7824 */ /* 0x000fe200078e0a04 */
[----:B------:R-:W-:-:S04]  /*0b40*/  LEA.HI R4, R0, R12, RZ, 0x4 ;  /* 0x0000000c00047211 */ /* 0x000fc800078f20ff */
[----:B------:R-:W-:Y:S02]  /*0b50*/  SHF.R.S32.HI R6, RZ, 0x1f, R11 ;  /* 0x0000001fff067819 */ /* 0x000fe4000001140b */
[----:B------:R-:W-:Y:S02]  /*0b60*/  SHF.R.S32.HI R7, RZ, 0x4, R4 ;  /* 0x00000004ff077819 */ /* 0x000fe40000011404 */
[----:B------:R-:W-:Y:S02]  /*0b70*/  LEA.HI R8, R6, R11, RZ, 0x2 ;  /* 0x0000000b06087211 */ /* 0x000fe400078f10ff */
[----:B------:R-:W-:Y:S02]  /*0b80*/  SHF.R.S32.HI R14, RZ, 0x7, R3 ;  /* 0x00000007ff0e7819 */ /* 0x000fe40000011403 */
[----:B------:R-:W-:Y:S02]  /*0b90*/  LOP3.LUT R3, R4, 0x3fffff0, RZ, 0xc0, !PT ;  /* 0x03fffff004037812 */ /* 0x000fe400078ec0ff */
[----:B------:R-:W-:-:S02]  /*0ba0*/  LEA.HI R5, R0, R12, RZ, 0x5 ;  /* 0x0000000c00057211 */ /* 0x000fc400078f28ff */
[----:B------:R-:W-:Y:S02]  /*0bb0*/  LEA.HI R4, R4, R7, RZ, 0x1 ;  /* 0x0000000704047211 */ /* 0x000fe400078f08ff */
[--C-:B------:R-:W-:Y:S02]  /*0bc0*/  SHF.R.S32.HI R9, RZ, 0x2, R8.reuse ;  /* 0x00000002ff097819 */ /* 0x100fe40000011408 */
[----:B------:R-:W-:Y:S02]  /*0bd0*/  SHF.R.S32.HI R10, RZ, 0x1f, R8 ;  /* 0x0000001fff0a7819 */ /* 0x000fe40000011408 */
[----:B------:R-:W-:Y:S02]  /*0be0*/  SHF.R.S32.HI R15, RZ, 0x5, R5 ;  /* 0x00000005ff0f7819 */ /* 0x000fe40000011405 */
[----:B------:R-:W-:Y:S02]  /*0bf0*/  IADD3 R3, R12, -R3, RZ ;  /* 0x800000030c037210 */ /* 0x000fe40007ffe0ff */
[----:B------:R-:W-:-:S02]  /*0c00*/  LOP3.LUT R4, R4, 0x1ffffffe, RZ, 0xc0, !PT ;  /* 0x1ffffffe04047812 */ /* 0x000fc400078ec0ff */
[----:B------:R-:W-:Y:S01]  /*0c10*/  LEA.HI R10, R10, R9, RZ, 0x3 ;  /* 0x000000090a0a7211 */ /* 0x000fe200078f18ff */
[----:B------:R-:W-:Y:S01]  /*0c20*/  IMAD.HI R5, R14, 0x55555556, RZ ;  /* 0x555555560e057827 */ /* 0x000fe200078e02ff */
[----:B------:R-:W-:Y:S02]  /*0c30*/  LEA.HI R6, R6, R11, RZ, 0x5 ;  /* 0x0000000b06067211 */ /* 0x000fe400078f28ff */
[----:B------:R-:W-:Y:S01]  /*0c40*/  LOP3.LUT R10, R10, 0xfffffff8, RZ, 0xc0, !PT ;  /* 0xfffffff80a0a7812 */ /* 0x000fe200078ec0ff */
[----:B------:R-:W-:Y:S02]  /*0c50*/  IMAD.IADD R4, R7, 0x1, -R4 ;  /* 0x0000000107047824 */ /* 0x000fe400078e0a04 */
[----:B------:R-:W-:Y:S01]  /*0c60*/  IMAD R3, R15, 0x10, R3 ;  /* 0x000000100f037824 */ /* 0x000fe200078e0203 */
[----:B------:R-:W-:Y:S01]  /*0c70*/  LEA.HI R5, R5, R5, RZ, 0x1 ;  /* 0x0000000505057211 */ /* 0x000fe200078f08ff */
[----:B------:R-:W-:Y:S01]  /*0c80*/  IMAD.IADD R9, R9, 0x1, -R10 ;  /* 0x0000000109097824 */ /* 0x000fe200078e0a0a */
[----:B------:R-:W-:-:S02]  /*0c90*/  SHF.R.S32.HI R6, RZ, 0x5, R6 ;  /* 0x00000005ff067819 */ /* 0x000fc40000011406 */
[----:B------:R-:W-:Y:S02]  /*0ca0*/  LEA R7, R3, R4, 0x3 ;  /* 0x0000000403077211 */ /* 0x000fe400078e18ff */
[----:B------:R-:W-:Y:S01]  /*0cb0*/  LEA.HI R3, R0, R12, RZ, 0x2 ;  /* 0x0000000c00037211 */ /* 0x000fe200078f10ff */
[----:B------:R-:W-:Y:S02]  /*0cc0*/  IMAD R5, R5, -0x3, R14 ;  /* 0xfffffffd05057824 */ /* 0x000fe400078e020e */
[----:B------:R-:W-:Y:S01]  /*0cd0*/  IMAD R6, R6, 0x10, R9 ;  /* 0x0000001006067824 */ /* 0x000fe200078e0209 */
[----:B------:R-:W-:-:S03]  /*0ce0*/  SHF.R.S32.HI R154, RZ, 0x2, R3 ;  /* 0x00000002ff9a7819 */ /* 0x000fc60000011403 */
[----:B------:R-:W-:Y:S01]  /*0cf0*/  IMAD R10, R5, 0x40, R6 ;  /* 0x00000040050a7824 */ /* 0x000fe200078e0206 */
[----:B------:R-:W-:Y:S01]  /*0d00*/  SHF.R.S32.HI R5, RZ, 0x1f, R3 ;  /* 0x0000001fff057819 */ /* 0x000fe20000011403 */
[----:B------:R-:W-:Y:S01]  /*0d10*/  VIADD R9, R154, 0x60 ;  /* 0x000000609a097836 */ /* 0x000fe20000000000 */
[----:B------:R-:W-:Y:S02]  /*0d20*/  LEA.HI R0, R0, R12, RZ, 0x3 ;  /* 0x0000000c00007211 */ /* 0x000fe400078f18ff */
[----:B------:R-:W-:Y:S02]  /*0d30*/  LEA.HI R5, R5, R154, RZ, 0x3 ;  /* 0x0000009a05057211 */ /* 0x000fe400078f18ff */
[----:B------:R-:W-:Y:S02]  /*0d40*/  LOP3.LUT R3, R3, 0xfffffffc, RZ, 0xc0, !PT ;  /* 0xfffffffc03037812 */ /* 0x000fe400078ec0ff */
[----:B------:R-:W-:Y:S02]  /*0d50*/  SHF.R.S32.HI R4, RZ, 0x3, R0 ;  /* 0x00000003ff047819 */ /* 0x000fe40000011400 */
[----:B------:R-:W-:-:S02]  /*0d60*/  SHF.R.S32.HI R4, RZ, 0x1f, R9 ;  /* 0x0000001fff047819 */ /* 0x000fc40000011409 */
[----:B------:R-:W-:Y:S02]  /*0d70*/  LOP3.LUT R5, R5, 0xfffffff8, RZ, 0xc0, !PT ;  /* 0xfffffff805057812 */ /* 0x000fe400078ec0ff */
[----:B------:R-:W-:Y:S01]  /*0d80*/  IADD3 R6, R12, -R3, RZ ;  /* 0x800000030c067210 */ /* 0x000fe20007ffe0ff */
[----:B------:R-:W-:Y:S01]  /*0d90*/  IMAD.SHL.U32 R3, R9, 0x40, RZ ;  /* 0x0000004009037824 */ /* 0x000fe200078e00ff */
[----:B------:R-:W-:Y:S02]  /*0da0*/  LOP3.LUT R0, R0, 0xfffffff8, RZ, 0xc0, !PT ;  /* 0xfffffff800007812 */ /* 0x000fe400078ec0ff */
[----:B------:R-:W-:Y:S01]  /*0db0*/  LEA.HI R4, R4, R9, RZ, 0x3 ;  /* 0x0000000904047211 */ /* 0x000fe200078f18ff */
[----:B------:R-:W-:Y:S01]  /*0dc0*/  IMAD.IADD R5, R154, 0x1, -R5 ;  /* 0x000000019a057824 */ /* 0x000fe200078e0a05 */
[----:B------:R-:W-:Y:S01]  /*0dd0*/  STL [R1+0x60], R10 ;  /* 0x0000600a01007387 */ /* 0x000fe20000100800 */
[----:B------:R-:W-:Y:S01]  /*0de0*/  IMAD.IADD R0, R12, 0x1, -R0 ;  /* 0x000000010c007824 */ /* 0x000fe200078e0a00 */
[C---:B------:R-:W-:Y:S01]  /*0df0*/  SHF.L.U32 R152, R6.reuse, 0x2, RZ ;  /* 0x0000000206987819 */ /* 0x040fe200000006ff */
[----:B------:R-:W-:Y:S01]  /*0e00*/  IMAD.SHL.U32 R16, R6, 0x8, RZ ;  /* 0x0000000806107824 */ /* 0x000fe200078e00ff */
[----:B------:R-:W-:Y:S01]  /*0e10*/  LOP3.LUT R3, R3, 0x1c0, RZ, 0xc0, !PT ;  /* 0x000001c003037812 */ /* 0x000fe200078ec0ff */
[----:B------:R-:W-:Y:S01]  /*0e20*/  IMAD.SHL.U32 R4, R4, 0x40, RZ ;  /* 0x0000004004047824 */ /* 0x000fe200078e00ff */
[----:B------:R-:W-:Y:S01]  /*0e30*/  STL [R1+0x54], RZ ;  /* 0x000054ff01007387 */ /* 0x000fe20000100800 */
[----:B------:R-:W-:-:S02]  /*0e40*/  LEA.HI R0, R6, R6, RZ, 0x1 ;  /* 0x0000000606007211 */ /* 0x000fc400078f08ff */
[----:B------:R-:W-:Y:S01]  /*0e50*/  LOP3.LUT R8, R8, 0x7ffffffc, RZ, 0xc0, !PT ;  /* 0x7ffffffc08087812 */ /* 0x000fe200078ec0ff */
[----:B------:R-:W-:Y:S01]  /*0e60*/  STL [R1], RZ ;  /* 0x000000ff01007387 */ /* 0x000fe20000100800 */
[----:B------:R-:W-:Y:S01]  /*0e70*/  LOP3.LUT R0, R0, 0x1ffffffe, RZ, 0xc0, !PT ;  /* 0x1ffffffe00007812 */ /* 0x000fe200078ec0ff */
[----:B------:R-:W-:Y:S02]  /*0e80*/  VIADD R9, R152, 0x10 ;  /* 0x0000001098097836 */ /* 0x000fe40000000000 */
[----:B------:R0:W-:Y:S01]  /*0e90*/  STL [R1+0x3c], R5 ;  /* 0x00003c0501007387 */ /* 0x0001e20000100800 */
[----:B------:R-:W-:Y:S01]  /*0ea0*/  LOP3.LUT R4, R4, 0xfffffe00, RZ, 0xc0, !PT ;  /* 0xfffffe0004047812 */ /* 0x000fe200078ec0ff */
[----:B------:R-:W-:Y:S01]  /*0eb0*/  IMAD.IADD R8, R11, 0x1, -R8 ;  /* 0x000000010b087824 */ /* 0x000fe200078e0a08 */
[----:B------:R-:W-:Y:S01]  /*0ec0*/  IADD3 R0, R6, -R0, RZ ;  /* 0x8000000006007210 */ /* 0x000fe20007ffe0ff */
[----:B------:R-:W-:Y:S01]  /*0ed0*/  STL [R1+0x4], R9 ;  /* 0x0000040901007387 */ /* 0x000fe20000100800 */
[----:B0-----:R-:W-:-:S02]  /*0ee0*/  SHF.R.U32.HI R5, RZ, 0x3, R3 ;  /* 0x00000003ff057819 */ /* 0x001fc40000011603 */
[----:B------:R-:W-:Y:S01]  /*0ef0*/  LOP3.LUT R3, R3, 0x38, R16, 0xf8, !PT ;  /* 0x0000003803037812 */ /* 0x000fe200078ef810 */
[----:B------:R0:W-:Y:S03]  /*0f00*/  STL [R1+0x40], R4 ;  /* 0x0000400401007387 */ /* 0x0001e60000100800 */
[----:B------:R-:W-:Y:S01]  /*0f10*/  LOP3.LUT R3, R4, R3, R5, 0xf6, !PT ;  /* 0x0000000304037212 */ /* 0x000fe200078ef605 */
[----:B------:R-:W-:Y:S01]  /*0f20*/  IMAD.SHL.U32 R5, R7, 0x8, RZ ;  /* 0x0000000807057824 */ /* 0x000fe200078e00ff */
[----:B------:R-:W-:-:S03]  /*0f30*/  LEA R0, R0, R10, 0x3 ;  /* 0x0000000a00007211 */ /* 0x000fc600078e18ff */
[----:B------:R-:W-:Y:S02]  /*0f40*/  IMAD R3, R3, 0x2, R2 ;  /* 0x0000000203037824 */ /* 0x000fe400078e0202 */
[----:B0-----:R-:W-:Y:S01]  /*0f50*/  IMAD.SHL.U32 R4, R8, 0x2, RZ ;  /* 0x0000000208047824 */ /* 0x001fe200078e00ff */
[----:B------:R0:W-:Y:S04]  /*0f60*/  STL [R1+0x64], R5 ;  /* 0x0000640501007387 */ /* 0x0001e80000100800 */
[----:B------:R0:W-:Y:S04]  /*0f70*/  STL [R1+0x2c], R4 ;  /* 0x00002c0401007387 */ /* 0x0001e80000100800 */
[----:B------:R0:W-:Y:S04]  /*0f80*/  STL [R1+0x44], R0 ;  /* 0x0000440001007387 */ /* 0x0001e80000100800 */
[----:B------:R0:W-:Y:S01]  /*0f90*/  STL [R1+0x5c], R3 ;  /* 0x00005c0301007387 */ /* 0x0001e20000100800 */
[----:B------:R-:W-:Y:S01]  /*0fa0*/  VIADD R18, R16, 0x20 ;  /* 0x0000002010127836 */ /* 0x000fe20000000000 */
[----:B------:R-:W-:Y:S01]  /*0fb0*/  SHF.R.S32.HI R17, RZ, 0x1f, R16 ;  /* 0x0000001fff117819 */ /* 0x000fe20000011410 */
[----:B------:R-:W-:-:S02]  /*0fc0*/  IMAD.MOV.U32 R19, RZ, RZ, RZ ;  /* 0x000000ffff137224 */ /* 0x000fc400078e00ff */
[----:B------:R-:W-:Y:S01]  /*0fd0*/  IMAD.MOV.U32 R155, RZ, RZ, RZ ;  /* 0x000000ffff9b7224 */ /* 0x000fe200078e00ff */
[----:B------:R-:W-:Y:S01]  /*0fe0*/  SHF.R.S32.HI R156, RZ, 0x1f, R18 ;  /* 0x0000001fff9c7819 */ /* 0x000fe20000011412 */
[----:B------:R-:W-:Y:S01]  /*0ff0*/  IMAD.MOV.U32 R22, RZ, RZ, RZ ;  /* 0x000000ffff167224 */ /* 0x000fe200078e00ff */
[----:B0-2---:R-:W-:-:S07]  /*1000*/  LOP3.LUT R157, R13, 0x1, RZ, 0xfc, !PT ;  /* 0x000000010d9d7812 */ /* 0x005fce00078efcff */
.L_x_15620:
[----:B01----:R-:W0:Y:S02]  /*1010*/  LDC.64 R4, c[0x0][0xc88] ;  /* 0x00032200ff047b82 */ /* 0x003e240000000a00 */
[----:B0-----:R-:W-:-:S05]  /*1020*/  IMAD.WIDE R4, R31, 0x4, R4 ;  /* 0x000000041f047825 */ /* 0x001fca00078e0204 */
[----:B--2---:R-:W2:Y:S01]  /*1030*/  LDG.E R33, desc[UR40][R4.64] ;  /* 0x0000002804217981 */ /* 0x004ea2000c1e1900 */
[----:B------:R-:W-:Y:S05]  /*1040*/  YIELD ;  /* 0x0000000000007946 */ /* 0x000fea0003800000 */
[----:B------:R-:W-:Y:S01]  /*1050*/  ULDC.64 UR4, c[0x0][0xa28] ;  /* 0x00028a0000047ab9 */ /* 0x000fe20000000a00 */
[----:B------:R-:W-:Y:S01]  /*1060*/  ULDC.64 UR8, c[0x0][0xa18] ;  /* 0x0002860000087ab9 */ /* 0x000fe20000000a00 */
[----:B------:R-:W-:Y:S01]  /*1070*/  ISETP.NE.U32.AND P1, PT, RZ, UR4, PT ;  /* 0x00000004ff007c0c */ /* 0x000fe2000bf25070 */
[----:B------:R-:W-:Y:S01]  /*1080*/  IMAD.MOV.U32 R10, RZ, RZ, RZ ;  /* 0x000000ffff0a7224 */ /* 0x000fe200078e00ff */
[----:B------:R-:W-:Y:S01]  /*1090*/  ULDC.64 UR6, c[0x0][0xa08] ;  /* 0x0002820000067ab9 */ /* 0x000fe20000000a00 */
[----:B------:R-:W-:Y:S01]  /*10a0*/  IMAD.MOV.U32 R66, RZ, RZ, RZ ;  /* 0x000000ffff427224 */ /* 0x000fe200078e00ff */
[----:B------:R-:W-:-:S02]  /*10b0*/  ISETP.NE.AND.EX P1, PT, RZ, UR5, PT, P1 ;  /* 0x00000005ff007c0c */ /* 0x000fc4000bf25310 */
[----:B------:R-:W-:-:S04]  /*10c0*/  ISETP.NE.U32.AND P0, PT, RZ, UR6, PT ;  /* 0x00000006ff007c0c */ /* 0x000fc8000bf05070 */
[----:B------:R-:W-:Y:S02]  /*10d0*/  ISETP.NE.AND.EX P0, PT, RZ, UR7, PT, P0 ;  /* 0x00000007ff007c0c */ /* 0x000fe4000bf05300 */
[----:B--2---:R-:W-:Y:S01]  /*10e0*/  SHF.R.S32.HI R0, RZ, 0x1f, R33 ;  /* 0x0000001fff007819 */ /* 0x004fe20000011421 */
        /* <DEDUP_REMOVED lines=11> */
[----:B----4-:R-:W-:Y:S01]  /*11a0*/  IMAD.U32 R3, RZ, RZ, UR4 ;  /* 0x00000004ff037e24 */ /* 0x010fe2000f8e00ff */
[----:B------:R-:W-:Y:S01]  /*11b0*/  IADD3.X R9, R32, UR7, RZ, P3, !PT ;  /* 0x0000000720097c10 */ /* 0x000fe20009ffe4ff */
[----:B------:R-:W-:-:S04]  /*11c0*/  ULDC.64 UR4, c[0x0][0x418] ;  /* 0x0001060000047ab9 */ /* 0x000fc80000000a00 */
[----:B------:R0:W5:Y:S05]  /*11d0*/  @P0 LDG.E R66, desc[UR40][R8.64] ;  /* 0x0000002808420981 */ /* 0x00016a000c1e1900 */
[----:B------:R-:W-:-:S04]  /*11e0*/  @P2 IADD3 R4, P1, R34, UR8, RZ ;  /* 0x0000000822042c10 */ /* 0x000fc8000ff3e0ff */
[----:B------:R-:W-:-:S05]  /*11f0*/  @P2 IADD3.X R5, R32, UR9, RZ, P1, !PT ;  /* 0x0000000920052c10 */ /* 0x000fca0008ffe4ff */
[----:B------:R-:W2:Y:S01]  /*1200*/  @P2 LDG.E R3, desc[UR40][R4.64] ;  /* 0x0000002804032981 */ /* 0x000ea2000c1e1900 */
        /* <DEDUP_REMOVED lines=9> */
[----:B--2---:R0:W-:Y:S01]  /*12a0*/  STL [R1+0x14], R3 ;  /* 0x0000140301007387 */ /* 0x0041e20000100800 */
[----:B------:R-:W-:Y:S01]  /*12b0*/  MOV R12, R3 ;  /* 0x00000003000c7202 */ /* 0x000fe20000000f00 */
[----:B------:R-:W-:Y:S06]  /*12c0*/  @P2 BRA `(.L_x_15466) ;  /* 0x0000000000282947 */ /* 0x000fec0003800000 */
        /* <DEDUP_REMOVED lines=8> */
[----:B--2---:R-:W-:-:S05]  /*1350*/  IMAD.IADD R12, R3, 0x1, -R0 ;  /* 0x00000001030c7824 */ /* 0x004fca00078e0a00 */
[----:B------:R1:W-:Y:S02]  /*1360*/  STL [R1+0x14], R12 ;  /* 0x0000140c01007387 */ /* 0x0003e40000100800 */
.L_x_15466:
[----:B------:R-:W-:Y:S01]  /*1370*/  ULDC.64 UR4, c[0x0][0xa20] ;  /* 0x0002880000047ab9 */ /* 0x000fe20000000a00 */
[C---:B0-----:R-:W-:Y:S02]  /*1380*/  LOP3.LUT R3, R30.reuse, 0xff000000, RZ, 0xc0, !PT ;  /* 0xff0000001e037812 */ /* 0x041fe400078ec0ff */
        /* <DEDUP_REMOVED lines=11> */
.L_x_15467:
[----:B------:R-:W-:Y:S05]  /*1440*/  @!P0 BRA `(.L_x_15468) ;  /* 0x00000000000c8947 */ /* 0x000fea0003800000 */
[----:B------:R-:W2:Y:S04]  /*1450*/  LDG.E R0, desc[UR40][R8.64] ;  /* 0x0000002808007981 */ /* 0x000ea8000c1e1900 */
[----:B------:R-:W2:Y:S02]  /*1460*/  LDG.E R31, desc[UR40][R8.64+0x4] ;  /* 0x00000428081f7981 */ /* 0x000ea4000c1e1900 */
[----:B--2---:R-:W-:-:S07]  /*1470*/  IMAD.IADD R31, R31, 0x1, -R0 ;  /* 0x000000011f1f7824 */ /* 0x004fce00078e0a00 */
.L_x_15468:
[----:B------:R-:W-:Y:S01]  /*1480*/  ULDC.64 UR4, c[0x0][0xa10] ;  /* 0x0002840000047ab9 */ /* 0x000fe20000000a00 */
[----:B------:R-:W2:Y:S01]  /*1490*/  LDC R8, c[0x0][0x448] ;  /* 0x00011200ff087b82 */ /* 0x000ea20000000800 */
[----:B------:R-:W-:-:S04]  /*14a0*/  ISETP.NE.U32.AND P0, PT, RZ, UR4, PT ;  /* 0x00000004ff007c0c */ /* 0x000fc8000bf05070 */
[----:B------:R-:W-:Y:S01]  /*14b0*/  ISETP.NE.AND.EX P0, PT, RZ, UR5, PT, P0 ;  /* 0x00000005ff007c0c */ /* 0x000fe2000bf05300 */
[----:B------:R-:W-:-:S12]  /*14c0*/  ULDC.64 UR4, c[0x0][0xa30] ;  /* 0x00028c0000047ab9 */ /* 0x000fd80000000a00 */
[----:B0-----:R-:W0:Y:S02]  /*14d0*/  @P0 LDC.64 R4, c[0x0][0xa10] ;  /* 0x00028400ff040b82 */ /* 0x001e240000000a00 */
[----:B0-----:R-:W-:-:S05]  /*14e0*/  @P0 IMAD.WIDE R4, R33, 0x4, R4 ;  /* 0x0000000421040825 */ /* 0x001fca00078e0204 */
[----:B------:R-:W3:Y:S04]  /*14f0*/  @P0 LDG.E R0, desc[UR40][R4.64] ;  /* 0x0000002804000981 */ /* 0x000ee8000c1e1900 */
[----:B------:R0:W3:Y:S01]  /*1500*/  @P0 LDG.E R3, desc[UR40][R4.64+0x4] ;  /* 0x0000042804030981 */ /* 0x0000e2000c1e1900 */
[----:B------:R-:W-:Y:S02]  /*1510*/  ISETP.NE.U32.AND P1, PT, RZ, UR4, PT ;  /* 0x00000004ff007c0c */ /* 0x000fe4000bf25070 */
[----:B-----5:R-:W-:Y:S02]  /*1520*/  MOV R24, R31 ;  /* 0x0000001f00187202 */ /* 0x020fe40000000f00 */
[----:B------:R-:W-:-:S13]  /*1530*/  ISETP.NE.AND.EX P1, PT, RZ, UR5, PT, P1 ;  /* 0x00000005ff007c0c */ /* 0x000fda000bf25310 */
[----:B------:R-:W-:-:S04]  /*1540*/  @P1 IADD3 R6, P2, R34, UR4, RZ ;  /* 0x0000000422061c10 */ /* 0x000fc8000ff5e0ff */
[----:B------:R-:W-:-:S05]  /*1550*/  @P1 IADD3.X R7, R32, UR5, RZ, P2, !PT ;  /* 0x0000000520071c10 */ /* 0x000fca00097fe4ff */
[----:B------:R4:W5:Y:S01]  /*1560*/  @P1 LDG.E R24, desc[UR40][R6.64] ;  /* 0x0000002806181981 */ /* 0x000962000c1e1900 */
[----:B--2---:R-:W-:Y:S01]  /*1570*/  ISETP.NE.AND P1, PT, R8, 0x1, PT ;  /* 0x000000010800780c */ /* 0x004fe20003f25270 */
[----:B------:R-:W-:Y:S01]  /*1580*/  IMAD R13, R29, 0xc0, RZ ;  /* 0x000000c01d0d7824 */ /* 0x000fe200078e02ff */
[----:B------:R-:W-:Y:S01]  /*1590*/  BSSY B0, `(.L_x_15469) ;  /* 0x0000039000007945 */ /* 0x000fe20003800000 */
[----:B------:R-:W-:Y:S02]  /*15a0*/  IMAD.IADD R10, R31, 0x1, -R10 ;  /* 0x000000011f0a7824 */ /* 0x000fe400078e0a0a */
[----:B0-----:R-:W-:Y:S01]  /*15b0*/  VIADD R4, R13, 0xbf ;  /* 0x000000bf0d047836 */ /* 0x001fe20000000000 */
[----:B------:R0:W-:Y:S07]  /*15c0*/  STL [R1+0x28], R13 ;  /* 0x0000280d01007387 */ /* 0x0001ee0000100800 */
[----:B------:R-:W2:Y:S01]  /*15d0*/  @P1 LDC R9, c[0x0][0x44c] ;  /* 0x00011300ff091b82 */ /* 0x000ea20000000800 */
[----:B0-----:R-:W-:-:S07]  /*15e0*/  LOP3.LUT R13, R11, 0xff, RZ, 0xc0, !PT ;  /* 0x000000ff0b0d7812 */ /* 0x001fce00078ec0ff */
[----:B------:R-:W0:Y:S01]  /*15f0*/  @P1 LDC R5, c[0x0][0x450] ;  /* 0x00011400ff051b82 */ /* 0x000e220000000800 */
[----:B---3--:R-:W-:Y:S02]  /*1600*/  @P0 IMAD.IADD R25, R3, 0x1, -R0 ;  /* 0x0000000103190824 */ /* 0x008fe400078e0a00 */
[----:B--2---:R-:W-:-:S04]  /*1610*/  @P1 IMAD.HI.U32 R0, R4, R9, RZ ;  /* 0x0000000904001227 */ /* 0x004fc800078e00ff */
[----:B----4-:R-:W-:Y:S01]  /*1620*/  IMAD.IADD R6, R10, 0x1, R25 ;  /* 0x000000010a067824 */ /* 0x010fe200078e0219 */
[----:B0-----:R-:W-:-:S04]  /*1630*/  @P1 SHF.R.U32.HI R4, RZ, R5, R0 ;  /* 0x00000005ff041219 */ /* 0x001fc80000011600 */
[C---:B------:R-:W-:Y:S01]  /*1640*/  IADD3 R82, R6.reuse, 0x80, -R12 ;  /* 0x0000008006527810 */ /* 0x040fe20007ffe80c */
[----:B------:R0:W-:Y:S01]  /*1650*/  STL [R1+0x20], R6 ;  /* 0x0000200601007387 */ /* 0x0001e20000100800 */
[----:B------:R-:W-:-:S03]  /*1660*/  IADD3 R0, R6, 0x7f, RZ ;  /* 0x0000007f06007810 */ /* 0x000fc60007ffe0ff */
[----:B------:R-:W-:Y:S01]  /*1670*/  IMAD.IADD R4, R82, 0x1, R4 ;  /* 0x0000000152047824 */ /* 0x000fe200078e0204 */
[----:B------:R-:W-:Y:S01]  /*1680*/  SHF.R.S32.HI R3, RZ, 0x1f, R0 ;  /* 0x0000001fff037819 */ /* 0x000fe20000011400 */
[----:B------:R2:W-:Y:S03]  /*1690*/  STL [R1+0x58], R13 ;  /* 0x0000580d01007387 */ /* 0x0005e60000100800 */
[----:B------:R-:W-:Y:S02]  /*16a0*/  SHF.R.S32.HI R5, RZ, 0x1f, R4 ;  /* 0x0000001fff057819 */ /* 0x000fe40000011404 */
[----:B------:R-:W-:Y:S02]  /*16b0*/  LEA.HI R3, R3, R0, RZ, 0x7 ;  /* 0x0000000003037211 */ /* 0x000fe400078f38ff */
[----:B------:R-:W-:Y:S02]  /*16c0*/  LEA.HI R5, R5, R4, RZ, 0x7 ;  /* 0x0000000405057211 */ /* 0x000fe400078f38ff */
[----:B0-----:R-:W-:-:S02]  /*16d0*/  SHF.R.U32.HI R6, RZ, 0x10, R11 ;  /* 0x00000010ff067819 */ /* 0x001fc4000001160b */
[----:B------:R-:W-:Y:S02]  /*16e0*/  SHF.R.S32.HI R83, RZ, 0x7, R3 ;  /* 0x00000007ff537819 */ /* 0x000fe40000011403 */
[----:B------:R-:W-:Y:S01]  /*16f0*/  SHF.R.S32.HI R0, RZ, 0x7, R5 ;  /* 0x00000007ff007819 */ /* 0x000fe20000011405 */
[----:B------:R2:W-:Y:S03]  /*1700*/  STL [R1+0x4c], R6 ;  /* 0x00004c0601007387 */ /* 0x0005e60000100800 */
[----:B------:R-:W-:Y:S01]  /*1710*/  VIMNMX R9, R83, R0, PT ;  /* 0x0000000053097248 */ /* 0x000fe20003fe0100 */
[----:B------:R-:W-:-:S03]  /*1720*/  IMAD.MOV.U32 R0, RZ, RZ, RZ ;  /* 0x000000ffff007224 */ /* 0x000fc600078e00ff */
[----:B------:R-:W-:-:S13]  /*1730*/  ISETP.GE.AND P0, PT, R9, 0x1, PT ;  /* 0x000000010900780c */ /* 0x000fda0003f06270 */
[----:B--2---:R-:W-:Y:S05]  /*1740*/  @!P0 BRA `(.L_x_15470) ;  /* 0x0000000000748947 */ /* 0x004fea0003800000 */
[----:B------:R-:W-:Y:S01]  /*1750*/  ISETP.NE.AND P0, PT, R6, RZ, PT ;  /* 0x000000ff0600720c */ /* 0x000fe20003f05270 */
[----:B------:R-:W-:-:S03]  /*1760*/  ULDC UR4, c[0x0][0x9f0] ;  /* 0x00027c0000047ab9 */ /* 0x000fc60000000800 */
[----:B------:R-:W-:-:S04]  /*1770*/  SEL R11, R6, UR4, P0 ;  /* 0x00000004060b7c07 */ /* 0x000fc80008000000 */
[-C--:B------:R-:W-:Y:S02]  /*1780*/  IABS R6, R11.reuse ;  /* 0x0000000b00067213 */ /* 0x080fe40000000000 */
[----:B------:R-:W-:Y:S02]  /*1790*/  IADD3 R0, R11, -0x1, R9 ;  /* 0xffffffff0b007810 */ /* 0x000fe40007ffe009 */
[----:B------:R-:W0:Y:S01]  /*17a0*/  I2F.RP R3, R6 ;  /* 0x0000000600037306 */ /* 0x000e220000209400 */
[-C--:B-1----:R-:W-:Y:S02]  /*17b0*/  IABS R12, R11.reuse ;  /* 0x0000000b000c7213 */ /* 0x082fe40000000000 */
        /* <DEDUP_REMOVED lines=22> */
.L_x_15470:
[----:B------:R-:W-:Y:S05]  /*1920*/  BSYNC B0 ;  /* 0x0000000000007941 */ /* 0x000fea0003800000 */
.L_x_15469:
        /* <DEDUP_REMOVED lines=33> */
[----:B01----:R-:W-:-:S07]  /*1b40*/  IMAD.MOV.U32 R12, RZ, RZ, 0x1 ;  /* 0x00000001ff0c7424 */ /* 0x003fce00078e00ff */
[----:B------:R-:W-:-:S07]  /*1b50*/  LEPC R20, `(.L_x_15473) ;  /* 0x000000001014794e */ /* 0x000fce0000000000 */
[----:B--2--5:R-:W-:Y:S05]  /*1b60*/  CALL.ABS.NOINC R14 ;  /* 0x000000000e007343 */ /* 0x024fea0003c00000 */
.L_x_15473:
[----:B------:R-:W-:Y:S05]  /*1b70*/  BSYNC B6 ;  /* 0x0000000000067941 */ /* 0x000fea0003800000 */
.L_x_15472:
        /* <DEDUP_REMOVED lines=20> */
.L_x_15475:
[----:B------:R-:W-:Y:S05]  /*1cc0*/  BSYNC B6 ;  /* 0x0000000000067941 */ /* 0x000fea0003800000 */
.L_x_15474:
[----:B------:R-:W-:Y:S01]  /*1cd0*/  ULDC.64 UR4, c[0x0][0x9f8] ;  /* 0x00027e0000047ab9 */ /* 0x000fe20000000a00 */
[----:B------:R-:W2:Y:S01]  /*1ce0*/  LDL R36, [R1+0x3c] ;  /* 0x00003c0001247983 */ /* 0x000ea20000100800 */
[----:B------:R-:W-:Y:S01]  /*1cf0*/  ISETP.NE.U32.AND P0, PT, RZ, UR4, PT ;  /* 0x00000004ff007c0c */ /* 0x000fe2000bf05070 */
[----:B------:R-:W-:Y:S01]  /*1d00*/  IMAD.MOV.U32 R67, RZ, RZ, R33 ;  /* 0x000000ffff437224 */ /* 0x000fe200078e0021 */
[----:B------:R-:W0:Y:S02]  /*1d10*/  LDC.64 R4, c[0x0][0x3f8] ;  /* 0x0000fe00ff047b82 */ /* 0x000e240000000a00 */
[----:B------:R-:W-:-:S06]  /*1d20*/  ISETP.NE.AND.EX P0, PT, RZ, UR5, PT, P0 ;  /* 0x00000005ff007c0c */ /* 0x000fcc000bf05300 */
[----:B------:R-:W3:Y:S07]  /*1d30*/  LDC.64 R60, c[0x0][0x408] ;  /* 0x00010200ff3c7b82 */ /* 0x000eee0000000a00 */
[----:B------:R-:W-:Y:S01]  /*1d40*/  @P0 IADD3 R6, P1, R34, UR4, RZ ;  /* 0x0000000422060c10 */ /* 0x000fe2000ff3e0ff */
[----:B------:R-:W4:Y:S03]  /*1d50*/  LDC R33, c[0x0][0x3f4] ;  /* 0x0000fd00ff217b82 */ /* 0x000f260000000800 */
[----:B------:R-:W-:-:S02]  /*1d60*/  @P0 IADD3.X R7, R32, UR5, RZ, P1, !PT ;  /* 0x0000000520070c10 */ /* 0x000fc40008ffe4ff */
[----:B------:R-:W2:Y:S04]  /*1d70*/  LDL.LU R32, [R1+0x10] ;  /* 0x0000100001207983 */ /* 0x000ea80000300800 */
[----:B------:R-:W2:Y:S04]  /*1d80*/  LDL R14, [R1+0x40] ;  /* 0x00004000010e7983 */ /* 0x000ea80000100800 */
[----:B------:R1:W2:Y:S01]  /*1d90*/  @P0 LDG.E R67, desc[UR40][R6.64] ;  /* 0x0000002806430981 */ /* 0x0002a2000c1e1900 */
[----:B------:R-:W1:Y:S01]  /*1da0*/  S2R R34, SR_TID.X ;  /* 0x0000000000227919 */ /* 0x000e620000002100 */
[----:B------:R-:W-:-:S02]  /*1db0*/  SHF.R.S32.HI R3, RZ, 0x1f, R154 ;  /* 0x0000001fff037819 */ /* 0x000fc4000001149a */
[----:B------:R-:W-:-:S03]  /*1dc0*/  SHF.R.S32.HI R153, RZ, 0x1f, R152 ;  /* 0x0000001fff997819 */ /* 0x000fc60000011498 */
[-C--:B0-----:R-:W-:Y:S02]  /*1dd0*/  IMAD R0, R3, R4.reuse, RZ ;  /* 0x0000000403007224 */ /* 0x081fe400078e02ff */
[----:B------:R-:W-:Y:S01]  /*1de0*/  IMAD.WIDE.U32 R8, R154, R4, R152 ;  /* 0x000000049a087225 */ /* 0x000fe200078e0098 */
[----:B----4-:R-:W-:-:S03]  /*1df0*/  ISETP.GE.AND P0, PT, R16, R33, PT ;  /* 0x000000211000720c */ /* 0x010fc60003f06270 */
[C---:B------:R-:W-:Y:S02]  /*1e00*/  IMAD R13, R154.reuse, R5, R0 ;  /* 0x000000059a0d7224 */ /* 0x040fe400078e0200 */
[----:B------:R-:W-:-:S04]  /*1e10*/  IMAD.WIDE.U32 R10, R154, R4, R16 ;  /* 0x000000049a0a7225 */ /* 0x000fc800078e0010 */
[----:B---3--:R-:W-:Y:S02]  /*1e20*/  IMAD R3, R3, R60, RZ ;  /* 0x0000003c03037224 */ /* 0x008fe400078e02ff */
[----:B------:R-:W-:Y:S01]  /*1e30*/  IMAD.IADD R9, R9, 0x1, R13 ;  /* 0x0000000109097824 */ /* 0x000fe200078e020d */
[----:B-1----:R-:W-:Y:S01]  /*1e40*/  SHF.R.U32.HI R35, RZ, 0x7, R34 ;  /* 0x00000007ff237819 */ /* 0x002fe20000011622 */
[----:B------:R-:W-:Y:S01]  /*1e50*/  IMAD.IADD R11, R13, 0x1, R11 ;  /* 0x000000010d0b7824 */ /* 0x000fe200078e020b */
[----:B-----5:R-:W-:Y:S01]  /*1e60*/  SHF.R.S32.HI R13, RZ, 0x1f, R24 ;  /* 0x0000001fff0d7819 */ /* 0x020fe20000011418 */
[----:B------:R-:W-:Y:S01]  /*1e70*/  IMAD R15, R154, R61, R3 ;  /* 0x0000003d9a0f7224 */ /* 0x000fe200078e0203 */
[----:B------:R-:W-:-:S03]  /*1e80*/  SEL R3, R33, RZ, P0 ;  /* 0x000000ff21037207 */ /* 0x000fc60000000000 */
[C---:B------:R-:W-:Y:S02]  /*1e90*/  IMAD R12, R13.reuse, R4, RZ ;  /* 0x000000040d0c7224 */ /* 0x040fe400078e02ff */
[----:B------:R-:W-:Y:S02]  /*1ea0*/  IMAD R13, R13, R60, RZ ;  /* 0x0000003c0d0d7224 */ /* 0x000fe400078e02ff */
[----:B------:R-:W-:Y:S01]  /*1eb0*/  IMAD.IADD R3, R16, 0x1, R3 ;  /* 0x0000000110037824 */ /* 0x000fe200078e0203 */
[----:B------:R-:W-:Y:S01]  /*1ec0*/  ISETP.NE.AND P6, PT, R35, 0x1, PT ;  /* 0x000000012300780c */ /* 0x000fe20003fc5270 */
[----:B------:R-:W-:Y:S01]  /*1ed0*/  IMAD.IADD R66, R66, 0x1, R31 ;  /* 0x0000000142427824 */ /* 0x000fe200078e021f */
[----:B------:R-:W-:Y:S01]  /*1ee0*/  SHF.L.U64.HI R64, R4, 0x7, R5 ;  /* 0x0000000704407819 */ /* 0x000fe20000010205 */
[----:B------:R-:W-:Y:S01]  /*1ef0*/  IMAD.WIDE.U32 R20, R24, R4, R8 ;  /* 0x0000000418147225 */ /* 0x000fe200078e0008 */
[----:B------:R-:W-:-:S03]  /*1f00*/  SHF.L.U64.HI R62, R60, 0x7, R61 ;  /* 0x000000073c3e7819 */ /* 0x000fc6000001023d */
[----:B------:R-:W-:Y:S01]  /*1f10*/  IMAD.WIDE.U32 R30, R24, R4, R10 ;  /* 0x00000004181e7225 */ /* 0x000fe200078e000a */
[----:B------:R-:W-:-:S03]  /*1f20*/  SHF.R.S32.HI R0, RZ, 0x1f, R3 ;  /* 0x0000001fff007819 */ /* 0x000fc60000011403 */
[----:B------:R-:W-:Y:S02]  /*1f30*/  IMAD.SHL.U32 R63, R4, 0x80, RZ ;  /* 0x00000080043f7824 */ /* 0x000fe400078e00ff */
[----:B------:R-:W-:Y:S01]  /*1f40*/  IMAD R13, R24, R61, R13 ;  /* 0x0000003d180d7224 */ /* 0x000fe200078e020d */
[----:B------:R-:W-:Y:S01]  /*1f50*/  LEA.HI R0, R0, R3, RZ, 0x3 ;  /* 0x0000000300007211 */ /* 0x000fe200078f18ff */
[----:B------:R-:W-:Y:S05]  /*1f60*/  @!P6 WARPSYNC.ALL ;  /* 0x000000000000e948 */ /* 0x000fea0003800000 */
[----:B------:R-:W-:Y:S01]  /*1f70*/  SHF.R.S32.HI R52, RZ, 0x3, R0 ;  /* 0x00000003ff347819 */ /* 0x000fe20000011400 */
[----:B------:R-:W-:Y:S01]  /*1f80*/  IMAD.WIDE.U32 R48, R154, R60, R152 ;  /* 0x0000003c9a307225 */ /* 0x000fe200078e0098 */
[----:B------:R-:W-:Y:S01]  /*1f90*/  LOP3.LUT R10, R0, 0xfffffff8, RZ, 0xc0, !PT ;  /* 0xfffffff8000a7812 */ /* 0x000fe200078ec0ff */
[----:B------:R-:W-:-:S02]  /*1fa0*/  ULDC UR4, c[0x0][0x2f4] ;  /* 0x0000bd0000047ab9 */ /* 0x000fc40000000800 */
[----:B------:R-:W-:Y:S01]  /*1fb0*/  IMAD.WIDE.U32 R6, R154, R60, R16 ;  /* 0x0000003c9a067225 */ /* 0x000fe200078e0010 */
[----:B------:R-:W-:-:S03]  /*1fc0*/  IADD3 R49, R49, R15, RZ ;  /* 0x0000000f31317210 */ /* 0x000fc60007ffe0ff */
[----:B------:R-:W-:Y:S02]  /*1fd0*/  IMAD.IADD R7, R15, 0x1, R7 ;  /* 0x000000010f077824 */ /* 0x000fe400078e0207 */
[C---:B------:R-:W-:Y:S02]  /*1fe0*/  IMAD R55, R24.reuse, R5, R12 ;  /* 0x0000000518377224 */ /* 0x040fe400078e020c */
[----:B------:R-:W-:-:S04]  /*1ff0*/  IMAD.WIDE.U32 R48, R24, R60, R48 ;  /* 0x0000003c18307225 */ /* 0x000fc800078e0030 */
[----:B------:R-:W-:Y:S01]  /*2000*/  IMAD.WIDE.U32 R50, R24, R60, R6 ;  /* 0x0000003c18327225 */ /* 0x000fe200078e0006 */
[----:B------:R-:W-:Y:S02]  /*2010*/  SHF.L.U32 R60, R60, 0x7, RZ ;  /* 0x000000073c3c7819 */ /* 0x000fe400000006ff */
[----:B------:R-:W-:Y:S01]  /*2020*/  ISETP.GE.AND P2, PT, R18, UR4, PT ;  /* 0x0000000412007c0c */ /* 0x000fe2000bf46270 */
[----:B------:R-:W-:Y:S01]  /*2030*/  IMAD.IADD R56, R21, 0x1, R55 ;  /* 0x0000000115387824 */ /* 0x000fe200078e0237 */
[----:B------:R-:W-:Y:S01]  /*2040*/  SHF.R.S32.HI R8, RZ, 0x1f, R10 ;  /* 0x0000001fff087819 */ /* 0x000fe2000001140a */
[----:B------:R-:W-:Y:S02]  /*2050*/  VIADD R76, R35, 0x8 ;  /* 0x00000008234c7836 */ /* 0x000fe40000000000 */
[----:B------:R-:W-:Y:S02]  /*2060*/  IMAD.SHL.U32 R58, R33, 0x2, RZ ;  /* 0x00000002213a7824 */ /* 0x000fe400078e00ff */
[----:B------:R-:W-:-:S02]  /*2070*/  IMAD.IADD R55, R55, 0x1, R31 ;  /* 0x0000000137377824 */ /* 0x000fc400078e021f */
[----:B------:R-:W-:Y:S02]  /*2080*/  IMAD.IADD R54, R49, 0x1, R13 ;  /* 0x0000000131367824 */ /* 0x000fe400078e020d */
[----:B------:R-:W-:Y:S02]  /*2090*/  IMAD.IADD R53, R13, 0x1, R51 ;  /* 0x000000010d357824 */ /* 0x000fe400078e0233 */
[C---:B--2---:R-:W-:Y:S01]  /*20a0*/  IMAD.SHL.U32 R65, R36.reuse, 0x40, RZ ;  /* 0x0000004024417824 */ /* 0x044fe200078e00ff */
[----:B------:R-:W-:Y:S01]  /*20b0*/  @!P6 BAR.SYNC.DEFER_BLOCKING 0x9, 0x100 ;  /* 0x024400000000eb1d */ /* 0x000fe20000010000 */
[----:B------:R-:W-:Y:S01]  /*20c0*/  LOP3.LUT P1, RZ, R36, 0x4, RZ, 0xc0, !PT ;  /* 0x0000000424ff7812 */ /* 0x000fe2000782c0ff */
[----:B------:R-:W-:-:S05]  /*20d0*/  VIADD R36, R34, 0xffffff80 ;  /* 0xffffff8022247836 */ /* 0x000fca0000000000 */
[----:B------:R-:W-:-:S04]  /*20e0*/  SHF.R.S32.HI R34, RZ, 0x1f, R36 ;  /* 0x0000001fff227819 */ /* 0x000fc80000011424 */
[----:B------:R-:W-:-:S04]  /*20f0*/  LEA.HI R34, R34, R36, RZ, 0x2 ;  /* 0x0000002422227211 */ /* 0x000fc800078f10ff */
[----:B------:R-:W-:Y:S02]  /*2100*/  LOP3.LUT R34, R34, 0xfffffffc, RZ, 0xc0, !PT ;  /* 0xfffffffc22227812 */ /* 0x000fe400078ec0ff */
[----:B------:R-:W-:-:S03]  /*2110*/  LOP3.LUT R32, R32, 0xfffffffd, RZ, 0xc0, !PT ;  /* 0xfffffffd20207812 */ /* 0x000fc600078ec0ff */
[----:B------:R-:W-:Y:S01]  /*2120*/  IMAD.IADD R34, R36, 0x1, -R34 ;  /* 0x0000000124227824 */ /* 0x000fe200078e0a22 */
[----:B------:R-:W-:-:S03]  /*2130*/  @P1 LOP3.LUT R32, R32, 0x2, RZ, 0xfc, !PT ;  /* 0x0000000220201812 */ /* 0x000fc600078efcff */
[----:B------:R-:W-:Y:S01]  /*2140*/  IMAD R59, R34, 0x60, R154 ;  /* 0x00000060223b7824 */ /* 0x000fe200078e029a */
[----:B------:R-:W-:Y:S02]  /*2150*/  LOP3.LUT R65, R65, 0x1c0, RZ, 0xc0, !PT ;  /* 0x000001c041417812 */ /* 0x000fe400078ec0ff */
[----:B------:R-:W-:Y:S01]  /*2160*/  IADD3 R34, R154, 0x60, RZ ;  /* 0x000000609a227810 */ /* 0x000fe20007ffe0ff */
[----:B------:R0:W-:Y:S01]  /*2170*/  STL [R1+0x10], R32 ;  /* 0x0000102001007387 */ /* 0x0001e20000100800 */
[----:B------:R-:W-:Y:S02]  /*2180*/  SHF.R.U32.HI R61, RZ, 0x3, R65 ;  /* 0x00000003ff3d7819 */ /* 0x000fe40000011641 */
[----:B------:R-:W-:Y:S01]  /*2190*/  LOP3.LUT R4, R65, 0x18, R16, 0xf8, !PT ;  /* 0x0000001841047812 */ /* 0x000fe200078ef810 */
[----:B------:R-:W-:Y:S01]  /*21a0*/  IMAD.SHL.U32 R34, R34, 0x40, RZ ;  /* 0x0000004022227824 */ /* 0x000fe200078e00ff */
[----:B0-----:R-:W-:-:S04]  /*21b0*/  SHF.R.S32.HI R32, RZ, 0x1f, R36 ;  /* 0x0000001fff207819 */ /* 0x001fc80000011424 */
[----:B------:R-:W-:Y:S02]  /*21c0*/  LEA.HI R32, R32, R36, RZ, 0x5 ;  /* 0x0000002420207211 */ /* 0x000fe400078f28ff */
[----:B------:R-:W-:Y:S02]  /*21d0*/  LOP3.LUT R4, R4, R61, RZ, 0x3c, !PT ;  /* 0x0000003d04047212 */ /* 0x000fe400078e3cff */
[----:B------:R-:W-:Y:S02]  /*21e0*/  SHF.R.S32.HI R32, RZ, 0x5, R32 ;  /* 0x00000005ff207819 */ /* 0x000fe40000011420 */
[----:B------:R-:W-:Y:S02]  /*21f0*/  LOP3.LUT R34, R34, 0x1c0, RZ, 0xc0, !PT ;  /* 0x000001c022227812 */ /* 0x000fe400078ec0ff */
[----:B------:R-:W-:Y:S02]  /*2200*/  LEA R57, R32, R4, 0x9 ;  /* 0x0000000420397211 */ /* 0x000fe400078e48ff */
[----:B------:R-:W-:-:S02]  /*2210*/  LOP3.LUT R4, R65, 0x38, R0, 0xf8, !PT ;  /* 0x0000003841047812 */ /* 0x000fc400078ef800 */
[----:B------:R-:W-:Y:S01]  /*2220*/  LOP3.LUT R0, R34, 0x38, R0, 0xf8, !PT ;  /* 0x0000003822007812 */ /* 0x000fe200078ef800 */
[----:B------:R-:W-:-:S04]  /*2230*/  VIADD R34, R154, 0x60 ;  /* 0x000000609a227836 */ /* 0x000fc80000000000 */
[----:B------:R-:W-:-:S05]  /*2240*/  IMAD.SHL.U32 R34, R34, 0x40, RZ ;  /* 0x0000004022227824 */ /* 0x000fca00078e00ff */
[----:B------:R-:W-:-:S04]  /*2250*/  LOP3.LUT R34, R34, 0x1c0, RZ, 0xc0, !PT ;  /* 0x000001c022227812 */ /* 0x000fc800078ec0ff */
[----:B------:R-:W-:Y:S02]  /*2260*/  SHF.R.U32.HI R34, RZ, 0x3, R34 ;  /* 0x00000003ff227819 */ /* 0x000fe40000011622 */
[----:B------:R-:W-:Y:S02]  /*2270*/  LOP3.LUT R3, R4, R61, RZ, 0x3c, !PT ;  /* 0x0000003d04037212 */ /* 0x000fe400078e3cff */
[----:B------:R-:W-:Y:S02]  /*2280*/  LOP3.LUT R0, R0, R34, RZ, 0x3c, !PT ;  /* 0x0000002200007212 */ /* 0x000fe400078e3cff */
[----:B------:R-:W-:Y:S01]  /*2290*/  ISETP.GE.AND P1, PT, R16, UR4, PT ;  /* 0x0000000410007c0c */ /* 0x000fe2000bf26270 */
[----:B------:R-:W-:Y:S01]  /*22a0*/  IMAD R3, R32, 0x200, R3 ;  /* 0x0000020020037824 */ /* 0x000fe200078e0203 */
[----:B------:R-:W-:Y:S02]  /*22b0*/  SHF.R.S32.HI R9, RZ, 0x1f, R67 ;  /* 0x0000001fff097819 */ /* 0x000fe40000011443 */
[----:B------:R-:W-:-:S09]  /*22c0*/  IADD3 R0, R14, R0, RZ ;  /* 0x000000000e007210 */ /* 0x000fd20007ffe0ff */
.L_x_15531:
[----:B--2---:R-:W2:Y:S01]  /*22d0*/  LDL R33, [R1+0x3c] ;  /* 0x00003c0001217983 */ /* 0x004ea20000100800 */
[----:B0-----:R-:W0:Y:S03]  /*22e0*/  LDC R72, c[0x0][0x430] ;  /* 0x00010c00ff487b82 */ /* 0x001e260000000800 */
[----:B------:R-:W3:Y:S01]  /*22f0*/  LDL.LU R15, [R1+0x10] ;  /* 0x00001000010f7983 */ /* 0x000ee20000300800 */
[----:B------:R-:W-:Y:S02]  /*2300*/  VIADD R27, R27, 0xffffffff ;  /* 0xffffffff1b1b7836 */ /* 0x000fe40000000000 */
[----:B------:R-:W-:Y:S02]  /*2310*/  IMAD.MOV.U32 R71, RZ, RZ, RZ ;  /* 0x000000ffff477224 */ /* 0x000fe400078e00ff */
[----:B------:R-:W-:Y:S01]  /*2320*/  IMAD R4, R27, 0x80, R59 ;  /* 0x000000801b047824 */ /* 0x000fe200078e023b */
[----:B------:R-:W1:Y:S03]  /*2330*/  LDC R78, c[0x0][0x3f4] ;  /* 0x0000fd00ff4e7b82 */ /* 0x000e660000000800 */
[----:B------:R-:W-:Y:S01]  /*2340*/  IMAD.IADD R32, R66, 0x1, R4 ;  /* 0x0000000142207824 */ /* 0x000fe200078e0204 */
[----:B------:R-:W-:-:S03]  /*2350*/  ISETP.GE.AND P3, PT, R4, R25, PT ;  /* 0x000000190400720c */ /* 0x000fc60003f66270 */
[----:B------:R-:W-:Y:S01]  /*2360*/  IMAD.MOV.U32 R12, RZ, RZ, R32 ;  /* 0x000000ffff0c7224 */ /* 0x000fe200078e0020 */
[----:B------:R-:W-:Y:S02]  /*2370*/  ISETP.GT.OR P3, PT, R59, 0x7f, P3 ;  /* 0x0000007f3b00780c */ /* 0x000fe40001f64670 */
[----:B0-----:R-:W-:-:S11]  /*2380*/  ISETP.NE.AND P4, PT, R72, 0x1, PT ;  /* 0x000000014800780c */ /* 0x001fd60003f85270 */
[----:B------:R-:W0:Y:S08]  /*2390*/  @!P3 LDC.64 R6, c[0x0][0x428] ;  /* 0x00010a00ff06bb82 */ /* 0x000e300000000a00 */
[----:B----4-:R-:W4:Y:S08]  /*23a0*/  @P4 LDC R11, c[0x0][0x434] ;  /* 0x00010d00ff0b4b82 */ /* 0x010f300000000800 */
[----:B------:R-:W1:Y:S08]  /*23b0*/  @P4 LDC R14, c[0x0][0x438] ;  /* 0x00010e00ff0e4b82 */ /* 0x000e700000000800 */
[----:B------:R-:W0:Y:S01]  /*23c0*/  @!P3 LDC.64 R4, c[0x0][0x418] ;  /* 0x00010600ff04bb82 */ /* 0x000e220000000a00 */
[----:B----4-:R-:W-:-:S05]  /*23d0*/  @P4 IMAD.HI.U32 R11, R32, R11, RZ ;  /* 0x0000000b200b4227 */ /* 0x010fca00078e00ff */
[----:B-1----:R-:W-:Y:S01]  /*23e0*/  @P4 SHF.R.U32.HI R12, RZ, R14, R11 ;  /* 0x0000000eff0c4219 */ /* 0x002fe2000001160b */
[----:B0-----:R-:W-:-:S03]  /*23f0*/  @!P3 IMAD R14, R9, R6, RZ ;  /* 0x00000006090eb224 */ /* 0x001fc600078e02ff */
[----:B------:R-:W-:Y:S01]  /*2400*/  @!P3 SHF.R.S32.HI R13, RZ, 0x1f, R12 ;  /* 0x0000001fff0db819 */ /* 0x000fe2000001140c */
[C---:B------:R-:W-:Y:S02]  /*2410*/  @!P3 IMAD R11, R67.reuse, R7, R14 ;  /* 0x00000007430bb224 */ /* 0x040fe400078e020e */
[----:B------:R-:W-:-:S05]  /*2420*/  @!P3 IMAD.WIDE.U32 R6, R67, R6, R12 ;  /* 0x000000064306b225 */ /* 0x000fca00078e000c */
[----:B------:R-:W-:Y:S02]  /*2430*/  @!P3 IADD3 R7, R7, R11, RZ ;  /* 0x0000000b0707b210 */ /* 0x000fe40007ffe0ff */
[----:B------:R-:W-:-:S04]  /*2440*/  @!P3 LEA R4, P4, R6, R4, 0x2 ;  /* 0x000000040604b211 */ /* 0x000fc800078810ff */
        /* <DEDUP_REMOVED lines=13> */
[----:B------:R-:W-:-:S03]  /*2520*/  ISETP.GE.AND P3, PT, R78, 0x1, PT ;  /* 0x000000014e00780c */ /* 0x000fc60003f66270 */
[----:B------:R0:W-:Y:S02]  /*2530*/  STL [R1+0x10], R15 ;  /* 0x0000100f01007387 */ /* 0x0001e40000100800 */
[----:B------:R-:W-:-:S05]  /*2540*/  @P5 IADD3 R69, R7, -0x20, RZ ;  /* 0xffffffe007455810 */ /* 0x000fca0007ffe0ff */
[----:B------:R-:W-:-:S03]  /*2550*/  IMAD R69, R69, 0x2, R26 ;  /* 0x0000000245457824 */ /* 0x000fc600078e021a */
        /* <DEDUP_REMOVED lines=9> */
[----:B------:R-:W-:Y:S01]  /*25f0*/  IMAD.WIDE.U32 R14, R63, R27, RZ ;  /* 0x0000001b3f0e7225 */ /* 0x000fe200078e00ff */
[----:B------:R-:W-:-:S03]  /*2600*/  VIMNMX R75, R75, 0x80, PT ;  /* 0x000000804b4b7848 */ /* 0x000fc60003fe0100 */
[----:B------:R-:W-:Y:S02]  /*2610*/  IMAD R6, R74, UR4, RZ ;  /* 0x000000044a067c24 */ /* 0x000fe4000f8e02ff */
        /* <DEDUP_REMOVED lines=17> */
[----:B------:R-:W-:Y:S01]  /*2730*/  IMAD.WIDE.U32 R12, R60, R27, RZ ;  /* 0x0000001b3c0c7225 */ /* 0x000fe200078e00ff */
[----:B------:R-:W-:-:S03]  /*2740*/  IADD3 R77, R15, R7, RZ ;  /* 0x000000070f4d7210 */ /* 0x000fc60007ffe0ff */
[----:B------:R-:W-:-:S08]  /*2750*/  IMAD.IADD R11, R13, 0x1, R5 ;  /* 0x000000010d0b7824 */ /* 0x000fd000078e0205 */
[----:B------:R-:W-:Y:S05]  /*2760*/  @!P3 BRA `(.L_x_15478) ;  /* 0x000000140004b947 */ /* 0x000fea0003800000 */
[----:B------:R0:W5:Y:S01]  /*2770*/  LDL R80, [R1+0x4] ;  /* 0x0000040001507983 */ /* 0x0001620000100800 */
        /* <DEDUP_REMOVED lines=31> */
.L_x_15480:
[----:B------:R-:W-:Y:S05]  /*2970*/  BSYNC B1 ;  /* 0x0000000000017941 */ /* 0x000fea0003800000 */
.L_x_15479:
[----:B0-----:R-:W-:Y:S01]  /*2980*/  VIADD R4, R154, 0x60 ;  /* 0x000000609a047836 */ /* 0x001fe20000000000 */
[----:B------:R-:W-:Y:S01]  /*2990*/  BSSY B1, `(.L_x_15481) ;  /* 0x0000021000017945 */ /* 0x000fe20003800000 */
[----:B-----5:R-:W-:Y:S01]  /*29a0*/  MOV R68, R40 ;  /* 0x0000002800447202 */ /* 0x020fe20000000f00 */
[----:B------:R-:W-:Y:S02]  /*29b0*/  IMAD.MOV.U32 R79, RZ, RZ, R41 ;  /* 0x000000ffff4f7224 */ /* 0x000fe400078e0029 */
        /* <DEDUP_REMOVED lines=30> */
.L_x_15482:
[----:B------:R-:W-:Y:S05]  /*2ba0*/  BSYNC B1 ;  /* 0x0000000000017941 */ /* 0x000fea0003800000 */
.L_x_15481:
[----:B0-----:R-:W-:Y:S01]  /*2bb0*/  IMAD.MOV.U32 R4, RZ, RZ, R44 ;  /* 0x000000ffff047224 */ /* 0x001fe200078e002c */
        /* <DEDUP_REMOVED lines=8> */
[----:B------:R-:W-:Y:S02]  /*2c40*/  ISETP.NE.AND P5, PT, R157, 0x3, PT ;  /* 0x000000039d00780c */ /* 0x000fe40003fa5270 */
        /* <DEDUP_REMOVED lines=17> */
.L_x_15483:
[----:B------:R-:W2:Y:S01]  /*2d60*/  LDL R4, [R1] ;  /* 0x0000000001047983 */ /* 0x000ea20000100800 */
[----:B------:R-:W-:Y:S01]  /*2d70*/  IMAD R68, R19, 0x8, R2 ;  /* 0x0000000813447824 */ /* 0x000fe200078e0202 */
[----:B------:R-:W-:Y:S01]  /*2d80*/  BSSY B1, `(.L_x_15484) ;  /* 0x0000004000017945 */ /* 0x000fe20003800000 */
[----:B--2---:R-:W-:-:S04]  /*2d90*/  SHF.L.U32 R77, R4, 0x1f, RZ ;  /* 0x0000001f044d7819 */ /* 0x004fc800000006ff */
[----:B------:R-:W0:Y:S02]  /*2da0*/  SYNCS.PHASECHK.TRANS64.TRYWAIT P6, [R68+URZ+0x16890], R77 ;  /* 0x0168904d440075a7 */ /* 0x000e2400080c017f */
[----:B0-----:R-:W-:Y:S05]  /*2db0*/  @!P6 BRA `(.L_x_15485) ;  /* 0x0000018c00a0e947 */ /* 0x001fea0003800000 */
.L_x_15739:
[----:B------:R-:W-:Y:S05]  /*2dc0*/  BSYNC B1 ;  /* 0x0000000000017941 */ /* 0x000fea0003800000 */
.L_x_15484:
[----:B------:R-:W-:-:S03]  /*2dd0*/  UMOV UR4, 0xffffffff ;  /* 0xffffffff00047882 */ /* 0x000fc60000000000 */
[----:B------:R-:W-:Y:S05]  /*2de0*/  BRA.DIV UR4, `(.L_x_15486) ;  /* 0x0000018e04a87947 */ /* 0x000fea000b800000 */
[----:B------:R1:W2:Y:S04]  /*2df0*/  SHFL.IDX PT, R79, R85, RZ, 0x1c1f ;  /* 0x001c1fff554f7589 */ /* 0x0002a800000e0000 */
[----:B------:R1:W3:Y:S02]  /*2e00*/  SHFL.IDX PT, R14, R84, RZ, 0x1c1f ;  /* 0x001c1fff540e7589 */ /* 0x0002e400000e0000 */
.L_x_15743:
        /* <DEDUP_REMOVED lines=22> */
[----:B------:R-:W-:Y:S02]  /*2f70*/  HADD2.F32 R7, -RZ, R7.H0_H0 ;  /* 0x20000007ff077230 */ /* 0x000fe40000004100 */
[----:B------:R-:W-:Y:S01]  /*2f80*/  FMUL.FTZ R45, R5, R45 ;  /* 0x0000002d052d7220 */ /* 0x000fe20000410000 */
[----:B------:R-:W-:Y:S02]  /*2f90*/  HADD2.F32 R46, -RZ, R91.H0_H0 ;  /* 0x2000005bff2e7230 */ /* 0x000fe40000004100 */
[----:B------:R-:W-:Y:S01]  /*2fa0*/  FMUL.FTZ R94, R15, R90 ;  /* 0x0000005a0f5e7220 */ /* 0x000fe20000410000 */
[-C--:B------:R-:W-:Y:S01]  /*2fb0*/  FFMA.FTZ R92, R5, R44.reuse, -R92 ;  /* 0x0000002c055c7223 */ /* 0x080fe2000001085c */
[----:B------:R-:W-:Y:S01]  /*2fc0*/  FFMA.FTZ R91, R6, R44, R45 ;  /* 0x0000002c065b7223 */ /* 0x000fe2000001002d */
[----:B------:R-:W-:Y:S01]  /*2fd0*/  FMUL.FTZ R90, R7, R90 ;  /* 0x0000005a075a7220 */ /* 0x000fe20000410000 */
[----:B------:R-:W-:-:S02]  /*2fe0*/  HADD2.F32 R44, -RZ, R96.H0_H0 ;  /* 0x20000060ff2c7230 */ /* 0x000fc40000004100 */
[-C--:B------:R-:W-:Y:S01]  /*2ff0*/  FFMA.FTZ R94, R7, R46.reuse, -R94 ;  /* 0x0000002e075e7223 */ /* 0x080fe2000001085e */
[----:B------:R-:W-:Y:S02]  /*3000*/  HADD2.F32 R45, -RZ, R96.H1_H1 ;  /* 0x30000060ff2d7230 */ /* 0x000fe40000004100 */
[----:B------:R-:W-:Y:S01]  /*3010*/  FFMA.FTZ R93, R15, R46, R90 ;  /* 0x0000002e0f5d7223 */ /* 0x000fe2000001005a */
        /* <DEDUP_REMOVED lines=18> */
.L_x_15492:
[----:B------:R-:W-:Y:S05]  /*3140*/  BSYNC B3 ;  /* 0x0000000000037941 */ /* 0x000fea0003800000 */
.L_x_15491:
[----:B0-----:R4:W-:Y:S02]  /*3150*/  ST.E.128 desc[UR40][R12.64], R4 ;  /* 0x000000040c007985 */ /* 0x0019e4000c101d28 */
.L_x_15490:
[----:B------:R-:W-:Y:S05]  /*3160*/  BSYNC B2 ;  /* 0x0000000000027941 */ /* 0x000fea0003800000 */
.L_x_15489:
[----:B------:R-:W-:Y:S05]  /*3170*/  @P2 BRA `(.L_x_15488) ;  /* 0x0000000000c82947 */ /* 0x000fea0003800000 */
[----:B------:R-:W5:Y:S01]  /*3180*/  LDL R11, [R1+0x4] ;  /* 0x00000400010b7983 */ /* 0x000f620000100800 */
[C---:B---34-:R-:W-:Y:S01]  /*3190*/  LEA R12, P3, R18.reuse, R14, 0x1 ;  /* 0x0000000e120c7211 */ /* 0x058fe200078608ff */
[----:B------:R-:W-:Y:S02]  /*31a0*/  BSSY B2, `(.L_x_15493) ;  /* 0x000002e000027945 */ /* 0x000fe40003800000 */
[----:B------:R3:W4:Y:S01]  /*31b0*/  LDS.128 R4, [R69+0xe000] ;  /* 0x00e0000045047984 */ /* 0x0007220000000c00 */
[----:B--2---:R-:W-:Y:S02]  /*31c0*/  LEA.HI.X R13, R18, R79, R156, 0x1, P3 ;  /* 0x0000004f120d7211 */ /* 0x004fe400018f0c9c */
[----:B-----5:R-:W-:-:S13]  /*31d0*/  ISETP.GE.AND P3, PT, R11, R78, PT ;  /* 0x0000004e0b00720c */ /* 0x020fda0003f66270 */
[----:B---34-:R-:W-:Y:S05]  /*31e0*/  @P3 BRA `(.L_x_15494) ;  /* 0x0000000000a43947 */ /* 0x018fea0003800000 */
[--C-:B------:R-:W-:Y:S01]  /*31f0*/  SHF.R.U64 R15, R40, 0x10, R41.reuse ;  /* 0x00000010280f7819 */ /* 0x100fe20000001229 */
[--C-:B------:R-:W-:Y:S01]  /*3200*/  HADD2.F32 R14, -RZ, R7.reuse.H1_H1 ;  /* 0x30000007ff0e7230 */ /* 0x100fe20000004100 */
[----:B------:R-:W-:Y:S01]  /*3210*/  SHF.R.U32.HI R40, RZ, 0x10, R41 ;  /* 0x00000010ff287819 */ /* 0x000fe20000011629 */
[----:B------:R-:W-:Y:S01]  /*3220*/  HADD2.F32 R7, -RZ, R7.H0_H0 ;  /* 0x20000007ff077230 */ /* 0x000fe20000004100 */
[--C-:B------:R-:W-:Y:S01]  /*3230*/  SHF.R.U64 R41, R42, 0x10, R43.reuse ;  /* 0x000000102a297819 */ /* 0x100fe2000000122b */
[----:B------:R-:W-:Y:S01]  /*3240*/  HADD2.F32 R15, -RZ, R15.H0_H0 ;  /* 0x2000000fff0f7230 */ /* 0x000fe20000004100 */
[----:B------:R-:W-:Y:S01]  /*3250*/  SHF.R.U32.HI R42, RZ, 0x10, R43 ;  /* 0x00000010ff2a7819 */ /* 0x000fe2000001162b */
[----:B------:R-:W-:Y:S01]  /*3260*/  HADD2.F32 R40, -RZ, R40.H0_H0 ;  /* 0x20000028ff287230 */ /* 0x000fe20000004100 */
[----:B------:R-:W-:Y:S01]  /*3270*/  MOV R11, R6 ;  /* 0x00000006000b7202 */ /* 0x000fe20000000f00 */
[----:B------:R-:W-:Y:S02]  /*3280*/  HADD2.F32 R41, -RZ, R41.H0_H0 ;  /* 0x20000029ff297230 */ /* 0x000fe40000004100 */
[----:B------:R-:W-:-:S02]  /*3290*/  HADD2.F32 R6, -RZ, R5.H1_H1 ;  /* 0x30000005ff067230 */ /* 0x000fc40000004100 */
[----:B------:R-:W-:Y:S02]  /*32a0*/  HADD2.F32 R42, -RZ, R42.H0_H0 ;  /* 0x2000002aff2a7230 */ /* 0x000fe40000004100 */
[----:B------:R-:W-:Y:S02]  /*32b0*/  HADD2.F32 R5, -RZ, R5.H0_H0 ;  /* 0x20000005ff057230 */ /* 0x000fe40000004100 */
[-C--:B------:R-:W-:Y:S01]  /*32c0*/  FMUL.FTZ R44, R6, R41.reuse ;  /* 0x00000029062c7220 */ /* 0x080fe20000410000 */
[CC--:B------:R-:W-:Y:S01]  /*32d0*/  FMUL.FTZ R46, R14.reuse, R42.reuse ;  /* 0x0000002a0e2e7220 */ /* 0x0c0fe20000410000 */
[----:B------:R-:W-:Y:S01]  /*32e0*/  FMUL.FTZ R43, R7, R42 ;  /* 0x0000002a072b7220 */ /* 0x000fe20000410000 */
[C---:B------:R-:W-:Y:S01]  /*32f0*/  FMUL.FTZ R41, R5.reuse, R41 ;  /* 0x0000002905297220 */ /* 0x040fe20000410000 */
[-C--:B------:R-:W-:Y:S01]  /*3300*/  FFMA.FTZ R44, R5, R15.reuse, -R44 ;  /* 0x0000000f052c7223 */ /* 0x080fe2000001082c */
[-C--:B------:R-:W-:Y:S01]  /*3310*/  FFMA.FTZ R46, R7, R40.reuse, -R46 ;  /* 0x00000028072e7223 */ /* 0x080fe2000001082e */
[----:B------:R-:W-:Y:S01]  /*3320*/  FFMA.FTZ R45, R14, R40, R43 ;  /* 0x000000280e2d7223 */ /* 0x000fe2000001002b */
[----:B------:R-:W-:Y:S01]  /*3330*/  FFMA.FTZ R41, R6, R15, R41 ;  /* 0x0000000f06297223 */ /* 0x000fe20000010029 */
[----:B------:R-:W-:-:S02]  /*3340*/  HADD2.F32 R7, -RZ, R89.H1_H1 ;  /* 0x30000059ff077230 */ /* 0x000fc40000004100 */
[----:B------:R-:W-:Y:S02]  /*3350*/  HADD2.F32 R5, -RZ, R4.H1_H1 ;  /* 0x30000004ff057230 */ /* 0x000fe40000004100 */
[----:B------:R-:W-:Y:S02]  /*3360*/  HADD2.F32 R6, -RZ, R11.H1_H1 ;  /* 0x3000000bff067230 */ /* 0x000fe40000004100 */
[----:B------:R-:W-:Y:S02]  /*3370*/  HADD2.F32 R89, -RZ, R89.H0_H0 ;  /* 0x20000059ff597230 */ /* 0x000fe40000004100 */
[----:B------:R-:W-:Y:S02]  /*3380*/  HADD2.F32 R14, -RZ, R88.H1_H1 ;  /* 0x30000058ff0e7230 */ /* 0x000fe40000004100 */
[----:B------:R-:W-:Y:S02]  /*3390*/  HADD2.F32 R4, -RZ, R4.H0_H0 ;  /* 0x20000004ff047230 */ /* 0x000fe40000004100 */
[----:B------:R-:W-:Y:S01]  /*33a0*/  FMUL.FTZ R15, R5, R89 ;  /* 0x00000059050f7220 */ /* 0x000fe20000410000 */
[----:B------:R-:W-:-:S02]  /*33b0*/  HADD2.F32 R11, -RZ, R11.H0_H0 ;  /* 0x2000000bff0b7230 */ /* 0x000fc40000004100 */
[-C--:B------:R-:W-:Y:S01]  /*33c0*/  FMUL.FTZ R42, R6, R14.reuse ;  /* 0x0000000e062a7220 */ /* 0x080fe20000410000 */
[----:B------:R-:W-:Y:S02]  /*33d0*/  HADD2.F32 R88, -RZ, R88.H0_H0 ;  /* 0x20000058ff587230 */ /* 0x000fe40000004100 */
[C---:B------:R-:W-:Y:S01]  /*33e0*/  FMUL.FTZ R40, R4.reuse, R89 ;  /* 0x0000005904287220 */ /* 0x040fe20000410000 */
[-C--:B------:R-:W-:Y:S01]  /*33f0*/  FFMA.FTZ R15, R4, R7.reuse, -R15 ;  /* 0x00000007040f7223 */ /* 0x080fe2000001080f */
[----:B------:R-:W-:Y:S02]  /*3400*/  FMUL.FTZ R43, R11, R14 ;  /* 0x0000000e0b2b7220 */ /* 0x000fe40000410000 */
[----:B------:R-:W-:Y:S01]  /*3410*/  FFMA.FTZ R40, R5, R7, R40 ;  /* 0x0000000705287223 */ /* 0x000fe20000010028 */
[-C--:B------:R-:W-:Y:S01]  /*3420*/  FFMA.FTZ R42, R11, R88.reuse, -R42 ;  /* 0x000000580b2a7223 */ /* 0x080fe2000001082a */
[----:B------:R-:W-:Y:S01]  /*3430*/  FFMA.FTZ R43, R6, R88, R43 ;  /* 0x00000058062b7223 */ /* 0x000fe2000001002b */
[----:B------:R-:W-:-:S02]  /*3440*/  F2FP.F16.F32.PACK_AB R5, R41, R44 ;  /* 0x0000002c2905723e */ /* 0x000fc400000000ff */
[----:B------:R-:W-:Y:S02]  /*3450*/  F2FP.F16.F32.PACK_AB R7, R45, R46 ;  /* 0x0000002e2d07723e */ /* 0x000fe400000000ff */
[----:B------:R-:W-:Y:S02]  /*3460*/  F2FP.F16.F32.PACK_AB R4, R40, R15 ;  /* 0x0000000f2804723e */ /* 0x000fe400000000ff */
[----:B------:R-:W-:-:S07]  /*3470*/  F2FP.F16.F32.PACK_AB R6, R43, R42 ;  /* 0x0000002a2b06723e */ /* 0x000fce00000000ff */
.L_x_15494:
[----:B------:R-:W-:Y:S05]  /*3480*/  BSYNC B2 ;  /* 0x0000000000027941 */ /* 0x000fea0003800000 */
.L_x_15493:
[----:B------:R2:W-:Y:S02]  /*3490*/  ST.E.128 desc[UR40][R12.64], R4 ;  /* 0x000000040c007985 */ /* 0x0005e4000c101d28 */
.L_x_15488:
[----:B------:R-:W-:Y:S05]  /*34a0*/  BSYNC B1 ;  /* 0x0000000000017941 */ /* 0x000fea0003800000 */
.L_x_15487:
[----:B------:R-:W-:-:S03]  /*34b0*/  UMOV UR4, 0xffffffff ;  /* 0xffffffff00047882 */ /* 0x000fc60000000000 */
[----:B------:R-:W-:Y:S05]  /*34c0*/  BRA.DIV UR4, `(.L_x_15495) ;  /* 0x0000018a04387947 */ /* 0x000fea000b800000 */
[----:B-1----:R-:W1:Y:S04]  /*34d0*/  SHFL.IDX PT, R85, R85, 0x1, 0x1c1f ;  /* 0x003c1f0055557f89 */ /* 0x002e6800000e0000 */
[----:B---3--:R3:W0:Y:S02]  /*34e0*/  SHFL.IDX PT, R14, R84, 0x1, 0x1c1f ;  /* 0x003c1f00540e7f89 */ /* 0x00862400000e0000 */
.L_x_15747:
        /* <DEDUP_REMOVED lines=9> */
[--C-:B------:R-:W-:Y:S01]  /*3580*/  SHF.R.U64 R36, R36, 0x10, R37.reuse ;  /* 0x0000001024247819 */ /* 0x100fe20000001225 */
[----:B----4-:R-:W-:Y:S01]  /*3590*/  IMAD.MOV.U32 R11, RZ, RZ, R6 ;  /* 0x000000ffff0b7224 */ /* 0x010fe200078e0006 */
[----:B------:R-:W-:Y:S01]  /*35a0*/  SHF.R.U32.HI R41, RZ, 0x10, R37 ;  /* 0x00000010ff297819 */ /* 0x000fe20000011625 */
[----:B------:R-:W-:Y:S01]  /*35b0*/  HADD2.F32 R15, -RZ, R7.H1_H1 ;  /* 0x30000007ff0f7230 */ /* 0x000fe20000004100 */
[--C-:B------:R-:W-:Y:S01]  /*35c0*/  SHF.R.U32.HI R40, RZ, 0x10, R39.reuse ;  /* 0x00000010ff287819 */ /* 0x100fe20000011627 */
[----:B------:R-:W-:Y:S01]  /*35d0*/  HADD2.F32 R6, -RZ, R5.H1_H1 ;  /* 0x30000005ff067230 */ /* 0x000fe20000004100 */
[----:B------:R-:W-:Y:S01]  /*35e0*/  SHF.R.U64 R37, R38, 0x10, R39 ;  /* 0x0000001026257819 */ /* 0x000fe20000001227 */
        /* <DEDUP_REMOVED lines=9> */
[----:B------:R-:W-:Y:S01]  /*3680*/  FMUL.FTZ R37, R5, R37 ;  /* 0x0000002505257220 */ /* 0x000fe20000410000 */
[----:B------:R-:W-:Y:S01]  /*3690*/  FFMA.FTZ R44, R7, R38, -R44 ;  /* 0x00000026072c7223 */ /* 0x000fe2000001082c */
[----:B------:R-:W-:-:S02]  /*36a0*/  HADD2.F32 R7, -RZ, R86.H0_H0 ;  /* 0x20000056ff077230 */ /* 0x000fc40000004100 */
[----:B------:R-:W-:Y:S01]  /*36b0*/  FFMA.FTZ R41, R15, R38, R40 ;  /* 0x000000260f297223 */ /* 0x000fe20000010028 */
[-C--:B------:R-:W-:Y:S01]  /*36c0*/  FFMA.FTZ R42, R5, R36.reuse, -R42 ;  /* 0x00000024052a7223 */ /* 0x080fe2000001082a */
[----:B------:R-:W-:Y:S01]  /*36d0*/  FFMA.FTZ R39, R6, R36, R37 ;  /* 0x0000002406277223 */ /* 0x000fe20000010025 */
[--C-:B------:R-:W-:Y:S02]  /*36e0*/  HADD2.F32 R15, -RZ, R87.reuse.H0_H0 ;  /* 0x20000057ff0f7230 */ /* 0x100fe40000004100 */
[----:B------:R-:W-:Y:S02]  /*36f0*/  HADD2.F32 R87, -RZ, R87.H1_H1 ;  /* 0x30000057ff577230 */ /* 0x000fe40000004100 */
[--C-:B------:R-:W-:Y:S02]  /*3700*/  HADD2.F32 R5, -RZ, R4.reuse.H1_H1 ;  /* 0x30000004ff057230 */ /* 0x100fe40000004100 */
[----:B------:R-:W-:Y:S02]  /*3710*/  HADD2.F32 R6, -RZ, R11.H1_H1 ;  /* 0x3000000bff067230 */ /* 0x000fe40000004100 */
[----:B------:R-:W-:-:S02]  /*3720*/  HADD2.F32 R4, -RZ, R4.H0_H0 ;  /* 0x20000004ff047230 */ /* 0x000fc40000004100 */
[----:B------:R-:W-:Y:S01]  /*3730*/  FMUL.FTZ R37, R5, R15 ;  /* 0x0000000f05257220 */ /* 0x000fe20000410000 */
[----:B------:R-:W-:Y:S02]  /*3740*/  HADD2.F32 R11, -RZ, R11.H0_H0 ;  /* 0x2000000bff0b7230 */ /* 0x000fe40000004100 */
[----:B------:R-:W-:Y:S01]  /*3750*/  FMUL.FTZ R38, R6, R87 ;  /* 0x0000005706267220 */ /* 0x000fe20000410000 */
[----:B------:R-:W-:Y:S02]  /*3760*/  HADD2.F32 R86, -RZ, R86.H1_H1 ;  /* 0x30000056ff567230 */ /* 0x000fe40000004100 */
[C---:B------:R-:W-:Y:S01]  /*3770*/  FMUL.FTZ R36, R4.reuse, R15 ;  /* 0x0000000f04247220 */ /* 0x040fe20000410000 */
[----:B------:R-:W-:Y:S01]  /*3780*/  FFMA.FTZ R37, R4, R7, -R37 ;  /* 0x0000000704257223 */ /* 0x000fe20000010825 */
        /* <DEDUP_REMOVED lines=8> */
.L_x_15500:
[----:B------:R-:W-:Y:S05]  /*3810*/  BSYNC B2 ;  /* 0x0000000000027941 */ /* 0x000fea0003800000 */
.L_x_15499:
[----:B----4-:R0:W-:Y:S02]  /*3820*/  ST.E.128 desc[UR40][R12.64], R4 ;  /* 0x000000040c007985 */ /* 0x0101e4000c101d28 */
.L_x_15498:
[----:B------:R-:W-:Y:S05]  /*3830*/  BSYNC B1 ;  /* 0x0000000000017941 */ /* 0x000fea0003800000 */
.L_x_15497:
[----:B------:R-:W-:Y:S05]  /*3840*/  @P2 BRA `(.L_x_15496) ;  /* 0x0000001c00202947 */ /* 0x000fea0003800000 */
[----:B------:R-:W5:Y:S01]  /*3850*/  LDL R11, [R1+0x4] ;  /* 0x00000400010b7983 */ /* 0x000f620000100800 */
[C---:B0-2-4-:R-:W-:Y:S01]  /*3860*/  LEA R12, P3, R18.reuse, R14, 0x1 ;  /* 0x0000000e120c7211 */ /* 0x055fe200078608ff */
[----:B------:R-:W-:Y:S02]  /*3870*/  BSSY B1, `(.L_x_15501) ;  /* 0x000002e000017945 */ /* 0x000fe40003800000 */
[----:B------:R0:W2:Y:S01]  /*3880*/  LDS.128 R4, [R69+0x11000] ;  /* 0x0110000045047984 */ /* 0x0000a20000000c00 */
[----:B-1----:R-:W-:Y:S02]  /*3890*/  LEA.HI.X R13, R18, R85, R156, 0x1, P3 ;  /* 0x00000055120d7211 */ /* 0x002fe400018f0c9c */
[----:B-----5:R-:W-:-:S13]  /*38a0*/  ISETP.GE.AND P3, PT, R11, R78, PT ;  /* 0x0000004e0b00720c */ /* 0x020fda0003f66270 */
[----:B0-2---:R-:W-:Y:S05]  /*38b0*/  @P3 BRA `(.L_x_15502) ;  /* 0x0000000000a43947 */ /* 0x005fea0003800000 */
[--C-:B------:R-:W-:Y:S01]  /*38c0*/  SHF.R.U64 R15, R32, 0x10, R33.reuse ;  /* 0x00000010200f7819 */ /* 0x100fe20000001221 */
[----:B------:R-:W-:Y:S01]  /*38d0*/  IMAD.MOV.U32 R11, RZ, RZ, R6 ;  /* 0x000000ffff0b7224 */ /* 0x000fe200078e0006 */
        /* <DEDUP_REMOVED lines=15> */
[----:B------:R-:W-:Y:S01]  /*39d0*/  FFMA.FTZ R35, R14, R32, R35 ;  /* 0x000000200e237223 */ /* 0x000fe20000010023 */
[----:B------:R-:W-:-:S02]  /*39e0*/  HADD2.F32 R14, -RZ, R81.H0_H0 ;  /* 0x20000051ff0e7230 */ /* 0x000fc40000004100 */
[-C--:B------:R-:W-:Y:S01]  /*39f0*/  FFMA.FTZ R36, R5, R15.reuse, -R36 ;  /* 0x0000000f05247223 */ /* 0x080fe20000010824 */
[----:B------:R-:W-:Y:S01]  /*3a00*/  FFMA.FTZ R33, R6, R15, R33 ;  /* 0x0000000f06217223 */ /* 0x000fe20000010021 */
[----:B------:R-:W-:Y:S02]  /*3a10*/  HADD2.F32 R81, -RZ, R81.H1_H1 ;  /* 0x30000051ff517230 */ /* 0x000fe40000004100 */
[----:B------:R-:W-:Y:S01]  /*3a20*/  FFMA.FTZ R38, R7, R32, -R38 ;  /* 0x0000002007267223 */ /* 0x000fe20000010826 */
        /* <DEDUP_REMOVED lines=18> */
.L_x_15502:
[----:B------:R-:W-:Y:S05]  /*3b50*/  BSYNC B1 ;  /* 0x0000000000017941 */ /* 0x000fea0003800000 */
.L_x_15501:
[----:B------:R0:W-:Y:S01]  /*3b60*/  ST.E.128 desc[UR40][R12.64], R4 ;  /* 0x000000040c007985 */ /* 0x0001e2000c101d28 */
[----:B------:R-:W-:Y:S05]  /*3b70*/  BRA `(.L_x_15496) ;  /* 0x0000001800547947 */ /* 0x000fea0003800000 */
.L_x_15478:
[C---:B------:R-:W-:Y:S02]  /*3b80*/  ISETP.GE.AND P3, PT, R154.reuse, R75, PT ;  /* 0x0000004b9a00720c */ /* 0x040fe40003f66270 */
[----:B------:R-:W-:Y:S02]  /*3b90*/  CS2R R34, SRZ ;  /* 0x0000000000227805 */ /* 0x000fe4000001ff00 */
[----:B------:R-:W-:Y:S02]  /*3ba0*/  IADD3 R40, R154, 0x60, RZ ;  /* 0x000000609a287810 */ /* 0x000fe40007ffe0ff */
[----:B------:R-:W-:Y:S02]  /*3bb0*/  CS2R R32, SRZ ;  /* 0x0000000000207805 */ /* 0x000fe4000001ff00 */
[----:B------:R-:W-:-:S13]  /*3bc0*/  ISETP.GE.OR P3, PT, R16, R78, P3 ;  /* 0x0000004e1000720c */ /* 0x000fda0001f66670 */
[----:B------:R-:W0:Y:S01]  /*3bd0*/  @!P3 LDC.64 R36, c[0x0][0x3e8] ;  /* 0x0000fa00ff24bb82 */ /* 0x000e220000000a00 */
[----:B------:R-:W-:-:S05]  /*3be0*/  @!P3 IADD3 R6, P4, R30, R14, RZ ;  /* 0x0000000e1e06b210 */ /* 0x000fca0007f9e0ff */
[----:B------:R-:W-:Y:S01]  /*3bf0*/  @!P3 IMAD.X R7, R77, 0x1, R55, P4 ;  /* 0x000000014d07b824 */ /* 0x000fe200020e0637 */
[----:B------:R-:W-:Y:S01]  /*3c00*/  @!P3 IADD3 R4, P4, R50, R12, RZ ;  /* 0x0000000c3204b210 */ /* 0x000fe20007f9e0ff */
[----:B------:R-:W1:Y:S04]  /*3c10*/  @!P3 LDC.64 R38, c[0x0][0x400] ;  /* 0x00010000ff26bb82 */ /* 0x000e680000000a00 */
[----:B------:R-:W-:Y:S01]  /*3c20*/  @!P3 IMAD.X R5, R11, 0x1, R53, P4 ;  /* 0x000000010b05b824 */ /* 0x000fe200020e0635 */
[----:B0-----:R-:W-:-:S04]  /*3c30*/  @!P3 LEA R36, P4, R6, R36, 0x1 ;  /* 0x000000240624b211 */ /* 0x001fc800078808ff */
[----:B------:R-:W-:Y:S02]  /*3c40*/  @!P3 LEA.HI.X R37, R6, R37, R7, 0x1, P4 ;  /* 0x000000250625b211 */ /* 0x000fe400020f0c07 */
[----:B------:R-:W-:Y:S02]  /*3c50*/  CS2R R6, SRZ ;  /* 0x0000000000067805 */ /* 0x000fe4000001ff00 */
[----:B-1----:R-:W-:-:S04]  /*3c60*/  @!P3 LEA R38, P4, R4, R38, 0x1 ;  /* 0x000000260426b211 */ /* 0x002fc800078808ff */
[----:B------:R-:W-:Y:S02]  /*3c70*/  @!P3 LEA.HI.X R39, R4, R39, R5, 0x1, P4 ;  /* 0x000000270427b211 */ /* 0x000fe400020f0c05 */
[----:B------:R-:W-:Y:S02]  /*3c80*/  CS2R R4, SRZ ;  /* 0x0000000000047805 */ /* 0x000fe4000001ff00 */
[----:B------:R-:W-:Y:S01]  /*3c90*/  ISETP.GE.AND P4, PT, R40, R75, PT ;  /* 0x0000004b2800720c */ /* 0x000fe20003f86270 */
[----:B------:R-:W-:Y:S01]  /*3ca0*/  BSSY B1, `(.L_x_15503) ;  /* 0x000001e000017945 */ /* 0x000fe20003800000 */
[----:B------:R-:W-:Y:S01]  /*3cb0*/  CS2R R42, SRZ ;  /* 0x00000000002a7805 */ /* 0x000fe2000001ff00 */
[----:B------:R0:W5:Y:S01]  /*3cc0*/  @!P3 LDG.E.128 R32, desc[UR40][R38.64] ;  /* 0x000000282620b981 */ /* 0x000162000c1e1d00 */
[CC--:B------:R-:W-:Y:S02]  /*3cd0*/  ISETP.GE.OR P4, PT, R16.reuse, R78.reuse, P4 ;  /* 0x0000004e1000720c */ /* 0x0c0fe40002786670 */
[----:B------:R-:W-:Y:S01]  /*3ce0*/  CS2R R40, SRZ ;  /* 0x0000000000287805 */ /* 0x000fe2000001ff00 */
[----:B------:R1:W5:Y:S01]  /*3cf0*/  @!P3 LDG.E.128 R4, desc[UR40][R36.64] ;  /* 0x000000282404b981 */ /* 0x000362000c1e1d00 */
[----:B------:R-:W-:-:S02]  /*3d00*/  ISETP.GE.AND P3, PT, R16, R78, PT ;  /* 0x0000004e1000720c */ /* 0x000fc40003f66270 */
[----:B0-----:R-:W-:Y:S02]  /*3d10*/  CS2R R38, SRZ ;  /* 0x0000000000267805 */ /* 0x001fe4000001ff00 */
[----:B-1----:R-:W-:-:S05]  /*3d20*/  CS2R R36, SRZ ;  /* 0x0000000000247805 */ /* 0x002fca000001ff00 */
[----:B------:R-:W-:Y:S05]  /*3d30*/  @P4 BRA `(.L_x_15504) ;  /* 0x0000000000504947 */ /* 0x000fea0003800000 */
[----:B------:R-:W0:Y:S01]  /*3d40*/  LDC.64 R36, c[0x0][0x3f8] ;  /* 0x0000fe00ff247b82 */ /* 0x000e220000000a00 */
        /* <DEDUP_REMOVED lines=19> */
.L_x_15504:
[----:B------:R-:W-:Y:S05]  /*3e80*/  BSYNC B1 ;  /* 0x0000000000017941 */ /* 0x000fea0003800000 */
.L_x_15503:
[----:B-----5:R-:W-:Y:S01]  /*3e90*/  IMAD.MOV.U32 R11, RZ, RZ, R38 ;  /* 0x000000ffff0b7224 */ /* 0x020fe200078e0026 */
[----:B------:R-:W-:Y:S01]  /*3ea0*/  MOV R13, R36 ;  /* 0x00000024000d7202 */ /* 0x000fe20000000f00 */
[----:B------:R-:W-:Y:S01]  /*3eb0*/  IMAD.MOV.U32 R12, RZ, RZ, R39 ;  /* 0x000000ffff0c7224 */ /* 0x000fe200078e0027 */
[----:B------:R-:W-:Y:S01]  /*3ec0*/  ISETP.NE.AND P5, PT, R157, 0x3, PT ;  /* 0x000000039d00780c */ /* 0x000fe20003fa5270 */
        /* <DEDUP_REMOVED lines=25> */
[----:B------:R-:W-:Y:S02]  /*4060*/  PRMT R95, R13, 0x7610, R95 ;  /* 0x000076100d5f7816 */ /* 0x000fe4000000005f */
[----:B------:R-:W-:Y:S01]  /*4070*/  PRMT R100, R14, 0x7610, R100 ;  /* 0x000076100e647816 */ /* 0x000fe20000000064 */
[----:B------:R-:W-:Y:S06]  /*4080*/  @!P5 BRA `(.L_x_15505) ;  /* 0x000000000004d947 */ /* 0x000fec0003800000 */
[----:B------:R-:W-:Y:S01]  /*4090*/  BPT.TRAP 0x1 ;  /* 0x000000040000795c */ /* 0x000fe20000300000 */
.L_x_15505:
[----:B------:R-:W2:Y:S01]  /*40a0*/  LDL R11, [R1] ;  /* 0x00000000010b7983 */ /* 0x000ea20000100800 */
[----:B------:R-:W-:Y:S01]  /*40b0*/  IMAD R68, R19, 0x8, R2 ;  /* 0x0000000813447824 */ /* 0x000fe200078e0202 */
[----:B------:R-:W0:Y:S01]  /*40c0*/  LDC R87, c[0x0][0x2f4] ;  /* 0x0000bd00ff577b82 */ /* 0x000e220000000800 */
[----:B------:R-:W-:Y:S01]  /*40d0*/  BSSY B1, `(.L_x_15506) ;  /* 0x0000004000017945 */ /* 0x000fe20003800000 */
[----:B--2---:R-:W-:-:S04]  /*40e0*/  SHF.L.U32 R77, R11, 0x1f, RZ ;  /* 0x0000001f0b4d7819 */ /* 0x004fc800000006ff */
[----:B------:R-:W1:Y:S02]  /*40f0*/  SYNCS.PHASECHK.TRANS64.TRYWAIT P4, [R68+URZ+0x16890], R77 ;  /* 0x0168904d440075a7 */ /* 0x000e64000808017f */
[----:B01----:R-:W-:Y:S05]  /*4100*/  @!P4 BRA `(.L_x_15507) ;  /* 0x0000017c0070c947 */ /* 0x003fea0003800000 */
.L_x_15748:
[----:B------:R-:W-:Y:S05]  /*4110*/  BSYNC B1 ;  /* 0x0000000000017941 */ /* 0x000fea0003800000 */
.L_x_15506:
[----:B------:R-:W-:Y:S01]  /*4120*/  UMOV UR4, 0xffffffff ;  /* 0xffffffff00047882 */ /* 0x000fe20000000000 */
[----:B------:R-:W-:Y:S02]  /*4130*/  IADD3 R89, -R58, R87, RZ ;  /* 0x000000573a597210 */ /* 0x000fe40007ffe1ff */
[----:B------:R-:W-:Y:S05]  /*4140*/  BRA.DIV UR4, `(.L_x_15508) ;  /* 0x0000017e04747947 */ /* 0x000fea000b800000 */
[----:B------:R1:W2:Y:S04]  /*4150*/  SHFL.IDX PT, R81, R85, RZ, 0x1c1f ;  /* 0x001c1fff55517589 */ /* 0x0002a800000e0000 */
[----:B------:R1:W3:Y:S02]  /*4160*/  SHFL.IDX PT, R80, R84, RZ, 0x1c1f ;  /* 0x001c1fff54507589 */ /* 0x0002e400000e0000 */
.L_x_15752:
[----:B------:R-:W-:Y:S01]  /*4170*/  ISETP.GE.OR P4, PT, R154, R75, P1 ;  /* 0x0000004b9a00720c */ /* 0x000fe20000f86670 */
[----:B------:R-:W-:-:S12]  /*4180*/  BSSY B1, `(.L_x_15509) ;  /* 0x0000070000017945 */ /* 0x000fd80003800000 */
[----:B------:R-:W-:Y:S05]  /*4190*/  @P4 BRA `(.L_x_15510) ;  /* 0x0000000400b84947 */ /* 0x000fea0003800000 */
[----:B------:R-:W4:Y:S01]  /*41a0*/  S2R R12, SR_TID.X ;  /* 0x00000000000c7919 */ /* 0x000f220000002100 */
[----:B------:R-:W-:Y:S01]  /*41b0*/  SEL R11, R58, R89, !P0 ;  /* 0x000000593a0b7207 */ /* 0x000fe20004000000 */
[----:B------:R-:W-:Y:S01]  /*41c0*/  BSSY B2, `(.L_x_15511) ;  /* 0x0000067000027945 */ /* 0x000fe20003800000 */
[----:B---3--:R-:W-:-:S04]  /*41d0*/  LEA R78, P4, R10, R80, 0x1 ;  /* 0x000000500a4e7211 */ /* 0x008fc800078808ff */
[----:B--2---:R-:W-:Y:S01]  /*41e0*/  LEA.HI.X R79, R10, R81, R8, 0x1, P4 ;  /* 0x000000510a4f7211 */ /* 0x004fe200020f0c08 */
[----:B----4-:R-:W-:Y:S01]  /*41f0*/  VIADD R14, R12, 0xffffff80 ;  /* 0xffffff800c0e7836 */ /* 0x010fe20000000000 */
[----:B------:R-:W-:-:S04]  /*4200*/  SHF.R.S32.HI R12, RZ, 0x1f, R11 ;  /* 0x0000001fff0c7819 */ /* 0x000fc8000001140b */
[----:B------:R-:W-:Y:S02]  /*4210*/  LEA.HI R11, R12, R11, RZ, 0x4 ;  /* 0x0000000b0c0b7211 */ /* 0x000fe400078f20ff */
[----:B------:R-:W-:Y:S02]  /*4220*/  SHF.R.S32.HI R13, RZ, 0x1f, R14 ;  /* 0x0000001fff0d7819 */ /* 0x000fe4000001140e */
[----:B------:R-:W-:Y:S02]  /*4230*/  LEA.HI.SX32 R11, R11, R52, 0x1c ;  /* 0x000000340b0b7211 */ /* 0x000fe400078fe2ff */
[----:B------:R-:W-:-:S03]  /*4240*/  LEA.HI R13, R13, R14, RZ, 0x5 ;  /* 0x0000000e0d0d7211 */ /* 0x000fc600078f28ff */
[----:B------:R-:W-:Y:S01]  /*4250*/  IMAD.SHL.U32 R86, R11, 0x8, RZ ;  /* 0x000000080b567824 */ /* 0x000fe200078e00ff */
[----:B------:R-:W-:Y:S01]  /*4260*/  SHF.R.S32.HI R13, RZ, 0x5, R13 ;  /* 0x00000005ff0d7819 */ /* 0x000fe2000001140d */
[----:B------:R-:W-:-:S03]  /*4270*/  IMAD R11, R19, 0x2000, R3 ;  /* 0x00002000130b7824 */ /* 0x000fc600078e0203 */
[----:B------:R-:W-:Y:S01]  /*4280*/  LOP3.LUT R12, R65, 0x38, R86, 0xf8, !PT ;  /* 0x00000038410c7812 */ /* 0x000fe200078ef856 */
[----:B------:R-:W-:-:S03]  /*4290*/  IMAD R11, R11, 0x2, R2 ;  /* 0x000000020b0b7824 */ /* 0x000fc600078e0202 */
[----:B------:R-:W-:-:S05]  /*42a0*/  LOP3.LUT R12, R12, R61, RZ, 0x3c, !PT ;  /* 0x0000003d0c0c7212 */ /* 0x000fca00078e3cff */
[----:B------:R-:W-:-:S05]  /*42b0*/  IMAD R12, R13, 0x200, R12 ;  /* 0x000002000d0c7824 */ /* 0x000fca00078e020c */
[----:B------:R-:W-:-:S05]  /*42c0*/  LEA R13, R19, R12, 0xd ;  /* 0x0000000c130d7211 */ /* 0x000fca00078e68ff */
[----:B------:R-:W-:Y:S02]  /*42d0*/  IMAD R44, R13, 0x2, R2 ;  /* 0x000000020d2c7824 */ /* 0x000fe400078e0202 */
[----:B------:R2:W3:Y:S04]  /*42e0*/  LDS.128 R12, [R11+0xe400] ;  /* 0x00e400000b0c7984 */ /* 0x0004e80000000c00 */
[----:B------:R-:W4:Y:S01]  /*42f0*/  LDS.128 R44, [R44+0xe400] ;  /* 0x00e400002c2c7984 */ /* 0x000f220000000c00 */
[----:B------:R-:W-:Y:S05]  /*4300*/  @P3 BRA `(.L_x_15512) ;  /* 0x0000000400483947 */ /* 0x000fea0003800000 */
[----:B------:R-:W-:Y:S01]  /*4310*/  SHF.R.U32.HI R97, RZ, 0x10, R33 ;  /* 0x00000010ff617819 */ /* 0x000fe20000011621 */
[----:B------:R-:W-:Y:S01]  /*4320*/  HADD2.F32 R100, -RZ, R100.H0_H0 ;  /* 0x20000064ff647230 */ /* 0x000fe20000004100 */
[--C-:B------:R-:W-:Y:S01]  /*4330*/  SHF.R.U64 R4, R4, 0x10, R5.reuse ;  /* 0x0000001004047819 */ /* 0x100fe20000001205 */
[----:B------:R-:W-:Y:S01]  /*4340*/  HADD2.F32 R98, -RZ, R98.H0_H0 ;  /* 0x20000062ff627230 */ /* 0x000fe20000004100 */
[----:B------:R-:W-:Y:S01]  /*4350*/  SHF.R.U32.HI R94, RZ, 0x10, R5 ;  /* 0x00000010ff5e7819 */ /* 0x000fe20000011605 */
[----:B------:R-:W-:Y:S01]  /*4360*/  HADD2.F32 R97, -RZ, R97.H0_H0 ;  /* 0x20000061ff617230 */ /* 0x000fe20000004100 */
[----:B--2---:R-:W-:Y:S01]  /*4370*/  SHF.R.U64 R11, R32, 0x10, R33 ;  /* 0x00000010200b7819 */ /* 0x004fe20000001221 */
[--C-:B----4-:R-:W-:Y:S01]  /*4380*/  HADD2.F32 R33, -RZ, R45.reuse.H0_H0 ;  /* 0x2000002dff217230 */ /* 0x110fe20000004100 */
[--C-:B------:R-:W-:Y:S01]  /*4390*/  SHF.R.U64 R5, R6, 0x10, R7.reuse ;  /* 0x0000001006057819 */ /* 0x100fe20000001207 */
[----:B------:R-:W-:Y:S01]  /*43a0*/  HADD2.F32 R45, -RZ, R45.H1_H1 ;  /* 0x3000002dff2d7230 */ /* 0x000fe20000004100 */
[----:B------:R-:W-:Y:S01]  /*43b0*/  SHF.R.U32.HI R32, RZ, 0x10, R7 ;  /* 0x00000010ff207819 */ /* 0x000fe20000011607 */
[--C-:B---3--:R-:W-:Y:S01]  /*43c0*/  HADD2.F32 R7, -RZ, R13.reuse.H0_H0 ;  /* 0x2000000dff077230 */ /* 0x108fe20000004100 */
[----:B------:R-:W-:Y:S01]  /*43d0*/  SHF.R.U64 R6, R34, 0x10, R35 ;  /* 0x0000001022067819 */ /* 0x000fe20000001223 */
[----:B------:R-:W-:-:S02]  /*43e0*/  HADD2.F32 R34, -RZ, R13.H1_H1 ;  /* 0x3000000dff227230 */ /* 0x000fc40000004100 */
[-C--:B------:R-:W-:Y:S01]  /*43f0*/  FMUL.FTZ R102, R33, R100.reuse ;  /* 0x0000006421667220 */ /* 0x080fe20000410000 */
[----:B------:R-:W-:Y:S02]  /*4400*/  HADD2.F32 R94, -RZ, R94.H0_H0 ;  /* 0x2000005eff5e7230 */ /* 0x000fe40000004100 */
[-C--:B------:R-:W-:Y:S01]  /*4410*/  FMUL.FTZ R99, R45, R97.reuse ;  /* 0x000000612d637220 */ /* 0x080fe20000410000 */
[C---:B------:R-:W-:Y:S01]  /*4420*/  FMUL.FTZ R100, R7.reuse, R100 ;  /* 0x0000006407647220 */ /* 0x040fe20000410000 */
[C---:B------:R-:W-:Y:S01]  /*4430*/  FMUL.FTZ R104, R34.reuse, R97 ;  /* 0x0000006122687220 */ /* 0x040fe20000410000 */
[----:B------:R-:W-:Y:S01]  /*4440*/  SHF.R.U32.HI R35, RZ, 0x10, R35 ;  /* 0x00000010ff237819 */ /* 0x000fe20000011623 */
[----:B------:R-:W-:Y:S01]  /*4450*/  FFMA.FTZ R34, R34, R94, -R99 ;  /* 0x0000005e22227223 */ /* 0x000fe20000010863 */
[-C--:B------:R-:W-:Y:S01]  /*4460*/  FFMA.FTZ R7, R7, R98.reuse, -R102 ;  /* 0x0000006207077223 */ /* 0x080fe20000010866 */
[----:B------:R-:W-:Y:S01]  /*4470*/  FFMA.FTZ R13, R33, R98, R100 ;  /* 0x00000062210d7223 */ /* 0x000fe20000010064 */
[----:B------:R-:W-:Y:S01]  /*4480*/  FFMA.FTZ R94, R45, R94, R104 ;  /* 0x0000005e2d5e7223 */ /* 0x000fe20000010068 */
[----:B------:R-:W-:-:S02]  /*4490*/  HADD2.F32 R98, -RZ, R96.H0_H0 ;  /* 0x20000060ff627230 */ /* 0x000fc40000004100 */
[----:B------:R-:W-:Y:S01]  /*44a0*/  HADD2.F32 R100, -RZ, R96.H1_H1 ;  /* 0x30000060ff647230 */ /* 0x000fe20000004100 */
[----:B------:R-:W-:Y:S01]  /*44b0*/  F2FP.F16.F32.PACK_AB R7, R34, R7 ;  /* 0x000000072207723e */ /* 0x000fe200000000ff */
[--C-:B------:R-:W-:Y:S02]  /*44c0*/  HADD2.F32 R45, -RZ, R47.reuse.H0_H0 ;  /* 0x2000002fff2d7230 */ /* 0x100fe40000004100 */
[----:B------:R-:W-:Y:S02]  /*44d0*/  HADD2.F32 R47, -RZ, R47.H1_H1 ;  /* 0x3000002fff2f7230 */ /* 0x000fe40000004100 */
[----:B------:R-:W-:Y:S02]  /*44e0*/  HADD2.F32 R97, -RZ, R35.H0_H0 ;  /* 0x20000023ff617230 */ /* 0x000fe40000004100 */
[--C-:B------:R-:W-:Y:S02]  /*44f0*/  HADD2.F32 R96, -RZ, R15.reuse.H1_H1 ;  /* 0x3000000fff607230 */ /* 0x100fe40000004100 */
[----:B------:R-:W-:-:S02]  /*4500*/  HADD2.F32 R33, -RZ, R15.H0_H0 ;  /* 0x2000000fff217230 */ /* 0x000fc40000004100 */
[-C--:B------:R-:W-:Y:S01]  /*4510*/  FMUL.FTZ R99, R47, R97.reuse ;  /* 0x000000612f637220 */ /* 0x080fe20000410000 */
[----:B------:R-:W-:Y:S02]  /*4520*/  HADD2.F32 R35, -RZ, R32.H0_H0 ;  /* 0x20000020ff237230 */ /* 0x000fe40000004100 */
[-C--:B------:R-:W-:Y:S01]  /*4530*/  FMUL.FTZ R32, R45, R100.reuse ;  /* 0x000000642d207220 */ /* 0x080fe20000410000 */
[C---:B------:R-:W-:Y:S01]  /*4540*/  FMUL.FTZ R102, R96.reuse, R97 ;  /* 0x0000006160667220 */ /* 0x040fe20000410000 */
[C---:B------:R-:W-:Y:S01]  /*4550*/  FMUL.FTZ R100, R33.reuse, R100 ;  /* 0x0000006421647220 */ /* 0x040fe20000410000 */
[----:B------:R-:W-:Y:S02]  /*4560*/  HADD2.F32 R5, -RZ, R5.H0_H0 ;  /* 0x20000005ff057230 */ /* 0x000fe40000004100 */
[-C--:B------:R-:W-:Y:S01]  /*4570*/  FFMA.FTZ R15, R33, R98.reuse, -R32 ;  /* 0x00000062210f7223 */ /* 0x080fe20000010820 */
[-C--:B------:R-:W-:Y:S01]  /*4580*/  FFMA.FTZ R96, R96, R35.reuse, -R99 ;  /* 0x0000002360607223 */ /* 0x080fe20000010863 */
[----:B------:R-:W-:Y:S01]  /*4590*/  FFMA.FTZ R33, R47, R35, R102 ;  /* 0x000000232f217223 */ /* 0x000fe20000010066 */
[----:B------:R-:W-:Y:S01]  /*45a0*/  FFMA.FTZ R32, R45, R98, R100 ;  /* 0x000000622d207223 */ /* 0x000fe20000010064 */
[----:B------:R-:W-:-:S02]  /*45b0*/  HADD2.F32 R47, -RZ, R11.H0_H0 ;  /* 0x2000000bff2f7230 */ /* 0x000fc40000004100 */
[----:B------:R-:W-:Y:S01]  /*45c0*/  HADD2.F32 R35, -RZ, R44.H0_H0 ;  /* 0x2000002cff237230 */ /* 0x000fe20000004100 */
[----:B------:R-:W-:Y:S01]  /*45d0*/  F2FP.F16.F32.PACK_AB R15, R96, R15 ;  /* 0x0000000f600f723e */ /* 0x000fe200000000ff */
[--C-:B------:R-:W-:Y:S01]  /*45e0*/  HADD2.F32 R100, -RZ, R95.reuse.H0_H0 ;  /* 0x2000005fff647230 */ /* 0x100fe20000004100 */
[----:B------:R-:W-:Y:S01]  /*45f0*/  F2FP.F16.F32.PACK_AB R32, R33, R32 ;  /* 0x000000202120723e */ /* 0x000fe200000000ff */
[----:B------:R-:W-:Y:S02]  /*4600*/  HADD2.F32 R11, -RZ, R12.H0_H0 ;  /* 0x2000000cff0b7230 */ /* 0x000fe40000004100 */
[----:B------:R-:W-:Y:S02]  /*4610*/  HADD2.F32 R44, -RZ, R44.H1_H1 ;  /* 0x3000002cff2c7230 */ /* 0x000fe40000004100 */
[----:B------:R-:W-:Y:S02]  /*4620*/  HADD2.F32 R12, -RZ, R12.H1_H1 ;  /* 0x3000000cff0c7230 */ /* 0x000fe40000004100 */
[----:B------:R-:W-:-:S02]  /*4630*/  HADD2.F32 R98, -RZ, R95.H1_H1 ;  /* 0x3000005fff627230 */ /* 0x000fc40000004100 */
[-C--:B------:R-:W-:Y:S01]  /*4640*/  FMUL.FTZ R95, R44, R47.reuse ;  /* 0x0000002f2c5f7220 */ /* 0x080fe20000410000 */
[----:B------:R-:W-:Y:S02]  /*4650*/  HADD2.F32 R45, -RZ, R4.H0_H0 ;  /* 0x20000004ff2d7230 */ /* 0x000fe40000004100 */
[-C--:B------:R-:W-:Y:S01]  /*4660*/  FMUL.FTZ R4, R35, R100.reuse ;  /* 0x0000006423047220 */ /* 0x080fe20000410000 */
[C---:B------:R-:W-:Y:S01]  /*4670*/  FMUL.FTZ R100, R11.reuse, R100 ;  /* 0x000000640b647220 */ /* 0x040fe20000410000 */
[C---:B------:R-:W-:Y:S02]  /*4680*/  FMUL.FTZ R47, R12.reuse, R47 ;  /* 0x0000002f0c2f7220 */ /* 0x040fe40000410000 */
[-C--:B------:R-:W-:Y:S01]  /*4690*/  FFMA.FTZ R4, R11, R98.reuse, -R4 ;  /* 0x000000620b047223 */ /* 0x080fe20000010804 */
[----:B------:R-:W-:Y:S01]  /*46a0*/  FFMA.FTZ R11, R35, R98, R100 ;  /* 0x00000062230b7223 */ /* 0x000fe20000010064 */
[-C--:B------:R-:W-:Y:S01]  /*46b0*/  FFMA.FTZ R95, R12, R45.reuse, -R95 ;  /* 0x0000002d0c5f7223 */ /* 0x080fe2000001085f */
[----:B------:R-:W-:Y:S01]  /*46c0*/  FFMA.FTZ R44, R44, R45, R47 ;  /* 0x0000002d2c2c7223 */ /* 0x000fe2000001002f */
[----:B------:R-:W-:-:S02]  /*46d0*/  HADD2.F32 R35, -RZ, R93.H1_H1 ;  /* 0x3000005dff237230 */ /* 0x000fc40000004100 */
[----:B------:R-:W-:Y:S02]  /*46e0*/  HADD2.F32 R45, -RZ, R6.H0_H0 ;  /* 0x20000006ff2d7230 */ /* 0x000fe40000004100 */
[----:B------:R-:W-:Y:S01]  /*46f0*/  HADD2.F32 R12, -RZ, R46.H0_H0 ;  /* 0x2000002eff0c7230 */ /* 0x000fe20000004100 */
[----:B------:R-:W-:Y:S01]  /*4700*/  F2FP.F16.F32.PACK_AB R44, R44, R11 ;  /* 0x0000000b2c2c723e */ /* 0x000fe200000000ff */
[----:B------:R-:W-:Y:S02]  /*4710*/  HADD2.F32 R93, -RZ, R93.H0_H0 ;  /* 0x2000005dff5d7230 */ /* 0x000fe40000004100 */
[----:B------:R-:W-:Y:S02]  /*4720*/  HADD2.F32 R6, -RZ, R14.H0_H0 ;  /* 0x2000000eff067230 */ /* 0x000fe40000004100 */
[----:B------:R-:W-:Y:S02]  /*4730*/  HADD2.F32 R46, -RZ, R46.H1_H1 ;  /* 0x3000002eff2e7230 */ /* 0x000fe40000004100 */
[----:B------:R-:W-:Y:S01]  /*4740*/  FMUL.FTZ R47, R12, R93 ;  /* 0x0000005d0c2f7220 */ /* 0x000fe20000410000 */
[----:B------:R-:W-:-:S02]  /*4750*/  HADD2.F32 R14, -RZ, R14.H1_H1 ;  /* 0x3000000eff0e7230 */ /* 0x000fc40000004100 */
[----:B------:R-:W-:Y:S01]  /*4760*/  FMUL.FTZ R93, R6, R93 ;  /* 0x0000005d065d7220 */ /* 0x000fe20000410000 */
[----:B------:R-:W-:Y:S01]  /*4770*/  FMUL.FTZ R97, R46, R45 ;  /* 0x0000002d2e617220 */ /* 0x000fe20000410000 */
[----:B------:R-:W-:Y:S01]  /*4780*/  FFMA.FTZ R47, R6, R35, -R47 ;  /* 0x00000023062f7223 */ /* 0x000fe2000001082f */
[----:B------:R-:W-:Y:S01]  /*4790*/  FMUL.FTZ R45, R14, R45 ;  /* 0x0000002d0e2d7220 */ /* 0x000fe20000410000 */
[----:B------:R-:W-:Y:S01]  /*47a0*/  FFMA.FTZ R93, R12, R35, R93 ;  /* 0x000000230c5d7223 */ /* 0x000fe2000001005d */
[-C--:B------:R-:W-:Y:S01]  /*47b0*/  FFMA.FTZ R14, R14, R5.reuse, -R97 ;  /* 0x000000050e0e7223 */ /* 0x080fe20000010861 */
[----:B------:R-:W-:Y:S01]  /*47c0*/  F2FP.F16.F32.PACK_AB R12, R95, R4 ;  /* 0x000000045f0c723e */ /* 0x000fe200000000ff */
[----:B------:R-:W-:Y:S01]  /*47d0*/  FFMA.FTZ R46, R46, R5, R45 ;  /* 0x000000052e2e7223 */ /* 0x000fe2000001002d */
[----:B------:R-:W-:Y:S01]  /*47e0*/  F2FP.F16.F32.PACK_AB R45, R94, R13 ;  /* 0x0000000d5e2d723e */ /* 0x000fe200000000ff */
[----:B------:R-:W-:Y:S01]  /*47f0*/  IMAD.MOV.U32 R13, RZ, RZ, R7 ;  /* 0x000000ffff0d7224 */ /* 0x000fe200078e0007 */
[----:B------:R-:W-:Y:S01]  /*4800*/  F2FP.F16.F32.PACK_AB R14, R14, R47 ;  /* 0x0000002f0e0e723e */ /* 0x000fe200000000ff */
[----:B------:R-:W-:Y:S01]  /*4810*/  IMAD.MOV.U32 R47, RZ, RZ, R32 ;  /* 0x000000ffff2f7224 */ /* 0x000fe200078e0020 */
[----:B------:R-:W-:-:S07]  /*4820*/  F2FP.F16.F32.PACK_AB R46, R46, R93 ;  /* 0x0000005d2e2e723e */ /* 0x000fce00000000ff */
.L_x_15512:
[----:B------:R-:W-:Y:S05]  /*4830*/  BSYNC B2 ;  /* 0x0000000000027941 */ /* 0x000fea0003800000 */
.L_x_15511:
[----:B------:R-:W-:Y:S01]  /*4840*/  ISETP.GE.AND P4, PT, R86, R87, PT ;  /* 0x000000575600720c */ /* 0x000fe20003f86270 */
[----:B---3--:R3:W-:-:S12]  /*4850*/  ST.E.128 desc[UR40][R78.64], R12 ;  /* 0x0000000c4e007985 */ /* 0x0087d8000c101d28 */
[----:B------:R-:W-:-:S05]  /*4860*/  @!P4 IMAD.WIDE R80, R86, 0x2, R80 ;  /* 0x000000025650c825 */ /* 0x000fca00078e0250 */
[----:B----4-:R3:W-:Y:S02]  /*4870*/  @!P4 ST.E.128 desc[UR40][R80.64], R44 ;  /* 0x0000002c5000c985 */ /* 0x0107e4000c101d28 */
.L_x_15510:
[----:B------:R-:W-:Y:S05]  /*4880*/  BSYNC B1 ;  /* 0x0000000000017941 */ /* 0x000fea0003800000 */
.L_x_15509:
[----:B------:R-:W-:-:S03]  /*4890*/  UMOV UR4, 0xffffffff ;  /* 0xffffffff00047882 */ /* 0x000fc60000000000 */
[----:B------:R-:W-:Y:S05]  /*48a0*/  BRA.DIV UR4, `(.L_x_15513) ;  /* 0x0000017604e87947 */ /* 0x000fea000b800000 */
[----:B-1----:R-:W1:Y:S04]  /*48b0*/  SHFL.IDX PT, R85, R85, 0x1, 0x1c1f ;  /* 0x003c1f0055557f89 */ /* 0x002e6800000e0000 */
[----:B------:R-:W4:Y:S02]  /*48c0*/  SHFL.IDX PT, R84, R84, 0x1, 0x1c1f ;  /* 0x003c1f0054547f89 */ /* 0x000f2400000e0000 */
.L_x_15756:
[----:B------:R-:W-:-:S04]  /*48d0*/  IADD3 R4, R154, 0x60, RZ ;  /* 0x000000609a047810 */ /* 0x000fc80007ffe0ff */
[----:B------:R-:W-:-:S13]  /*48e0*/  ISETP.GE.OR P4, PT, R4, R75, P1 ;  /* 0x0000004b0400720c */ /* 0x000fda0000f86670 */
[----:B------:R-:W-:Y:S05]  /*48f0*/  @P4 BRA `(.L_x_15496) ;  /* 0x0000000800f44947 */ /* 0x000fea0003800000 */
[----:B------:R-:W5:Y:S01]  /*4900*/  LDL R5, [R1+0x40] ;  /* 0x0000400001057983 */ /* 0x000f620000100800 */
[----:B------:R-:W-:Y:S01]  /*4910*/  SEL R89, R58, R89, !P0 ;  /* 0x000000593a597207 */ /* 0x000fe20004000000 */
[----:B------:R-:W-:Y:S01]  /*4920*/  VIADD R6, R154, 0x60 ;  /* 0x000000609a067836 */ /* 0x000fe20000000000 */
[----:B----4-:R-:W-:Y:S01]  /*4930*/  LEA R32, P4, R10, R84, 0x1 ;  /* 0x000000540a207211 */ /* 0x010fe200078808ff */
[----:B------:R-:W-:Y:S01]  /*4940*/  VIADD R7, R154, 0x60 ;  /* 0x000000609a077836 */ /* 0x000fe20000000000 */
[----:B------:R-:W-:Y:S01]  /*4950*/  SHF.R.S32.HI R4, RZ, 0x1f, R89 ;  /* 0x0000001fff047819 */ /* 0x000fe20000011459 */
[----:B------:R-:W-:Y:S01]  /*4960*/  IMAD.SHL.U32 R6, R6, 0x40, RZ ;  /* 0x0000004006067824 */ /* 0x000fe200078e00ff */
[----:B------:R-:W-:Y:S01]  /*4970*/  BSSY B1, `(.L_x_15514) ;  /* 0x000006a000017945 */ /* 0x000fe20003800000 */
[----:B------:R-:W-:Y:S01]  /*4980*/  IMAD.SHL.U32 R7, R7, 0x40, RZ ;  /* 0x0000004007077824 */ /* 0x000fe200078e00ff */
[----:B------:R-:W-:Y:S02]  /*4990*/  LEA.HI R89, R4, R89, RZ, 0x4 ;  /* 0x0000005904597211 */ /* 0x000fe400078f20ff */
[----:B------:R-:W-:-:S02]  /*49a0*/  LOP3.LUT R6, R6, 0x1c0, RZ, 0xc0, !PT ;  /* 0x000001c006067812 */ /* 0x000fc400078ec0ff */
[----:B--2---:R-:W-:Y:S02]  /*49b0*/  LEA.HI.SX32 R11, R89, R52, 0x1c ;  /* 0x00000034590b7211 */ /* 0x004fe400078fe2ff */
[----:B------:R-:W-:Y:S02]  /*49c0*/  LOP3.LUT R7, R7, 0x1c0, RZ, 0xc0, !PT ;  /* 0x000001c007077812 */ /* 0x000fe400078ec0ff */
[----:B------:R-:W-:Y:S02]  /*49d0*/  SHF.L.U32 R11, R11, 0x3, RZ ;  /* 0x000000030b0b7819 */ /* 0x000fe400000006ff */
[----:B------:R-:W-:Y:S02]  /*49e0*/  SHF.R.U32.HI R6, RZ, 0x3, R6 ;  /* 0x00000003ff067819 */ /* 0x000fe40000011606 */
[----:B------:R-:W-:Y:S02]  /*49f0*/  LOP3.LUT R4, R7, 0x38, R11, 0xf8, !PT ;  /* 0x0000003807047812 */ /* 0x000fe400078ef80b */
[----:B-1----:R-:W-:-:S02]  /*4a00*/  LEA.HI.X R33, R10, R85, R8, 0x1, P4 ;  /* 0x000000550a217211 */ /* 0x002fc400020f0c08 */
[----:B------:R-:W-:-:S05]  /*4a10*/  LOP3.LUT R4, R4, R6, RZ, 0x3c, !PT ;  /* 0x0000000604047212 */ /* 0x000fca00078e3cff */
[----:B-----5:R-:W-:Y:S02]  /*4a20*/  IMAD.IADD R4, R5, 0x1, R4 ;  /* 0x0000000105047824 */ /* 0x020fe400078e0204 */
[C---:B------:R-:W-:Y:S02]  /*4a30*/  IMAD R5, R19.reuse, 0x2000, R0 ;  /* 0x0000200013057824 */ /* 0x040fe400078e0200 */
[----:B------:R-:W-:Y:S02]  /*4a40*/  IMAD R7, R19, 0x2000, R4 ;  /* 0x0000200013077824 */ /* 0x000fe400078e0204 */
[----:B------:R-:W-:-:S03]  /*4a50*/  IMAD R5, R5, 0x2, R2 ;  /* 0x0000000205057824 */ /* 0x000fc600078e0202 */
[----:B---3--:R-:W-:-:S03]  /*4a60*/  LEA R12, R7, R2, 0x1 ;  /* 0x00000002070c7211 */ /* 0x008fc600078e08ff */
[----:B------:R-:W1:Y:S04]  /*4a70*/  LDS.128 R4, [R5+0xe400] ;  /* 0x00e4000005047984 */ /* 0x000e680000000c00 */
[----:B------:R-:W2:Y:S01]  /*4a80*/  LDS.128 R12, [R12+0xe400] ;  /* 0x00e400000c0c7984 */ /* 0x000ea20000000c00 */
[----:B------:R-:W-:Y:S05]  /*4a90*/  @P3 BRA `(.L_x_15515) ;  /* 0x00000004005c3947 */ /* 0x000fea0003800000 */
[----:B------:R-:W-:Y:S01]  /*4aa0*/  SHF.R.U64 R34, R38, 0x10, R39 ;  /* 0x0000001026227819 */ /* 0x000fe20000001227 */
[----:B-1----:R-:W-:Y:S01]  /*4ab0*/  IMAD.MOV.U32 R38, RZ, RZ, R4 ;  /* 0x000000ffff267224 */ /* 0x002fe200078e0004 */
[----:B------:R-:W-:Y:S01]  /*4ac0*/  SHF.R.U32.HI R44, RZ, 0x10, R41 ;  /* 0x00000010ff2c7819 */ /* 0x000fe20000011629 */
[----:B--2---:R-:W-:Y:S01]  /*4ad0*/  IMAD.MOV.U32 R4, RZ, RZ, R13 ;  /* 0x000000ffff047224 */ /* 0x004fe200078e000d */
[----:B------:R-:W-:Y:S01]  /*4ae0*/  SHF.R.U64 R35, R36, 0x10, R37 ;  /* 0x0000001024237819 */ /* 0x000fe20000001225 */
[----:B------:R-:W-:Y:S01]  /*4af0*/  IMAD.MOV.U32 R13, RZ, RZ, R7 ;  /* 0x000000ffff0d7224 */ /* 0x000fe200078e0007 */
[----:B------:R-:W-:Y:S01]  /*4b00*/  SHF.R.U32.HI R46, RZ, 0x10, R37 ;  /* 0x00000010ff2e7819 */ /* 0x000fe20000011625 */
[----:B------:R-:W-:Y:S01]  /*4b10*/  HADD2.F32 R44, -RZ, R44.H0_H0 ;  /* 0x2000002cff2c7230 */ /* 0x000fe20000004100 */
[----:B------:R-:W-:Y:S01]  /*4b20*/  SHF.R.U64 R37, R40, 0x10, R41 ;  /* 0x0000001028257819 */ /* 0x000fe20000001229 */
[----:B------:R-:W-:Y:S01]  /*4b30*/  HADD2.F32 R7, -RZ, R5.H1_H1 ;  /* 0x30000005ff077230 */ /* 0x000fe20000004100 */
[----:B------:R-:W-:Y:S01]  /*4b40*/  SHF.R.U32.HI R47, RZ, 0x10, R39 ;  /* 0x00000010ff2f7819 */ /* 0x000fe20000011627 */
[----:B------:R-:W-:Y:S01]  /*4b50*/  IMAD.MOV.U32 R39, RZ, RZ, R12 ;  /* 0x000000ffff277224 */ /* 0x000fe200078e000c */
[--C-:B------:R-:W-:Y:S01]  /*4b60*/  SHF.R.U64 R36, R42, 0x10, R43.reuse ;  /* 0x000000102a247819 */ /* 0x100fe2000000122b */
[----:B------:R-:W-:Y:S01]  /*4b70*/  HADD2.F32 R12, -RZ, R4.H0_H0 ;  /* 0x20000004ff0c7230 */ /* 0x000fe20000004100 */
[----:B------:R-:W-:Y:S01]  /*4b80*/  SHF.R.U32.HI R45, RZ, 0x10, R43 ;  /* 0x00000010ff2d7819 */ /* 0x000fe2000001162b */
[----:B------:R-:W-:Y:S01]  /*4b90*/  HADD2.F32 R43, -RZ, R92.H1_H1 ;  /* 0x3000005cff2b7230 */ /* 0x000fe20000004100 */
[----:B------:R-:W-:Y:S01]  /*4ba0*/  MOV R40, R15 ;  /* 0x0000000f00287202 */ /* 0x000fe20000000f00 */
[----:B------:R-:W-:-:S02]  /*4bb0*/  HADD2.F32 R15, -RZ, R4.H1_H1 ;  /* 0x30000004ff0f7230 */ /* 0x000fc40000004100 */
[----:B------:R-:W-:Y:S02]  /*4bc0*/  HADD2.F32 R4, -RZ, R5.H0_H0 ;  /* 0x20000005ff047230 */ /* 0x000fe40000004100 */
[-C--:B------:R-:W-:Y:S01]  /*4bd0*/  FMUL.FTZ R5, R12, R43.reuse ;  /* 0x0000002b0c057220 */ /* 0x080fe20000410000 */
[----:B------:R-:W-:Y:S02]  /*4be0*/  HADD2.F32 R41, -RZ, R92.H0_H0 ;  /* 0x2000005cff297230 */ /* 0x000fe40000004100 */
        /* <DEDUP_REMOVED lines=11> */
[----:B------:R-:W-:Y:S02]  /*4ca0*/  HADD2.F32 R15, -RZ, R13.H0_H0 ;  /* 0x2000000dff0f7230 */ /* 0x000fe40000004100 */
[----:B------:R-:W-:Y:S02]  /*4cb0*/  HADD2.F32 R42, -RZ, R40.H1_H1 ;  /* 0x30000028ff2a7230 */ /* 0x000fe40000004100 */
[-C--:B------:R-:W-:Y:S01]  /*4cc0*/  FMUL.FTZ R78, R41, R46.reuse ;  /* 0x0000002e294e7220 */ /* 0x080fe20000410000 */
[----:B------:R-:W-:Y:S02]  /*4cd0*/  HADD2.F32 R45, -RZ, R45.H0_H0 ;  /* 0x2000002dff2d7230 */ /* 0x000fe40000004100 */
[----:B------:R-:W-:Y:S01]  /*4ce0*/  FMUL.FTZ R46, R15, R46 ;  /* 0x0000002e0f2e7220 */ /* 0x000fe20000410000 */
[----:B------:R-:W-:-:S02]  /*4cf0*/  HADD2.F32 R40, -RZ, R13.H1_H1 ;  /* 0x3000000dff287230 */ /* 0x000fc40000004100 */
[----:B------:R-:W-:Y:S02]  /*4d00*/  HADD2.F32 R44, -RZ, R91.H0_H0 ;  /* 0x2000005bff2c7230 */ /* 0x000fe40000004100 */
[-C--:B------:R-:W-:Y:S01]  /*4d10*/  FMUL.FTZ R79, R42, R45.reuse ;  /* 0x0000002d2a4f7220 */ /* 0x080fe20000410000 */
[----:B------:R-:W-:Y:S02]  /*4d20*/  HADD2.F32 R43, -RZ, R47.H0_H0 ;  /* 0x2000002fff2b7230 */ /* 0x000fe40000004100 */
[----:B------:R-:W-:Y:S01]  /*4d30*/  FMUL.FTZ R45, R40, R45 ;  /* 0x0000002d282d7220 */ /* 0x000fe20000410000 */
[----:B------:R-:W-:Y:S02]  /*4d40*/  HADD2.F32 R35, -RZ, R35.H0_H0 ;  /* 0x20000023ff237230 */ /* 0x000fe40000004100 */
[-C--:B------:R-:W-:Y:S01]  /*4d50*/  FFMA.FTZ R47, R41, R44.reuse, R46 ;  /* 0x0000002c292f7223 */ /* 0x080fe2000001002e */
[----:B------:R-:W-:Y:S01]  /*4d60*/  FFMA.FTZ R13, R15, R44, -R78 ;  /* 0x0000002c0f0d7223 */ /* 0x000fe2000001084e */
[----:B------:R-:W-:-:S02]  /*4d70*/  HADD2.F32 R41, -RZ, R37.H0_H0 ;  /* 0x20000025ff297230 */ /* 0x000fc40000004100 */
[-C--:B------:R-:W-:Y:S01]  /*4d80*/  FFMA.FTZ R80, R42, R43.reuse, R45 ;  /* 0x0000002b2a507223 */ /* 0x080fe2000001002d */
[--C-:B------:R-:W-:Y:S02]  /*4d90*/  HADD2.F32 R37, -RZ, R39.reuse.H0_H0 ;  /* 0x20000027ff257230 */ /* 0x100fe40000004100 */
[----:B------:R-:W-:Y:S01]  /*4da0*/  FFMA.FTZ R78, R40, R43, -R79 ;  /* 0x0000002b284e7223 */ /* 0x000fe2000001084f */
[--C-:B------:R-:W-:Y:S02]  /*4db0*/  HADD2.F32 R15, -RZ, R38.reuse.H0_H0 ;  /* 0x20000026ff0f7230 */ /* 0x100fe40000004100 */
[----:B------:R-:W-:Y:S02]  /*4dc0*/  HADD2.F32 R39, -RZ, R39.H1_H1 ;  /* 0x30000027ff277230 */ /* 0x000fe40000004100 */
[----:B------:R-:W-:Y:S01]  /*4dd0*/  HADD2.F32 R38, -RZ, R38.H1_H1 ;  /* 0x30000026ff267230 */ /* 0x000fe20000004100 */
[----:B------:R-:W-:Y:S01]  /*4de0*/  F2FP.F16.F32.PACK_AB R78, R78, R13 ;  /* 0x0000000d4e4e723e */ /* 0x000fe200000000ff */
[----:B------:R-:W-:-:S02]  /*4df0*/  HADD2.F32 R42, -RZ, R88.H0_H0 ;  /* 0x20000058ff2a7230 */ /* 0x000fc40000004100 */
[-C--:B------:R-:W-:Y:S01]  /*4e00*/  FMUL.FTZ R43, R39, R41.reuse ;  /* 0x00000029272b7220 */ /* 0x080fe20000410000 */
[----:B------:R-:W-:Y:S02]  /*4e10*/  HADD2.F32 R40, -RZ, R90.H0_H0 ;  /* 0x2000005aff287230 */ /* 0x000fe40000004100 */
[C---:B------:R-:W-:Y:S01]  /*4e20*/  FMUL.FTZ R46, R38.reuse, R41 ;  /* 0x00000029262e7220 */ /* 0x040fe20000410000 */
[----:B------:R-:W-:Y:S02]  /*4e30*/  HADD2.F32 R88, -RZ, R88.H1_H1 ;  /* 0x30000058ff587230 */ /* 0x000fe40000004100 */
[-C--:B------:R-:W-:Y:S01]  /*4e40*/  FMUL.FTZ R44, R37, R42.reuse ;  /* 0x0000002a252c7220 */ /* 0x080fe20000410000 */
[-C--:B------:R-:W-:Y:S01]  /*4e50*/  FFMA.FTZ R43, R38, R35.reuse, -R43 ;  /* 0x00000023262b7223 */ /* 0x080fe2000001082b */
[----:B------:R-:W-:Y:S01]  /*4e60*/  FFMA.FTZ R41, R39, R35, R46 ;  /* 0x0000002327297223 */ /* 0x000fe2000001002e */
[C---:B------:R-:W-:Y:S01]  /*4e70*/  FMUL.FTZ R42, R15.reuse, R42 ;  /* 0x0000002a0f2a7220 */ /* 0x040fe20000410000 */
[----:B------:R-:W-:Y:S01]  /*4e80*/  FFMA.FTZ R44, R15, R40, -R44 ;  /* 0x000000280f2c7223 */ /* 0x000fe2000001082c */
[----:B------:R-:W-:Y:S01]  /*4e90*/  HADD2.F32 R35, -RZ, R14.H0_H0 ;  /* 0x2000000eff237230 */ /* 0x000fe20000004100 */
[----:B------:R-:W-:Y:S01]  /*4ea0*/  F2FP.F16.F32.PACK_AB R13, R12, R5 ;  /* 0x000000050c0d723e */ /* 0x000fe200000000ff */
[----:B------:R-:W-:-:S02]  /*4eb0*/  HADD2.F32 R39, -RZ, R36.H0_H0 ;  /* 0x20000024ff277230 */ /* 0x000fc40000004100 */
[----:B------:R-:W-:Y:S01]  /*4ec0*/  FFMA.FTZ R42, R37, R40, R42 ;  /* 0x00000028252a7223 */ /* 0x000fe2000001002a */
[----:B------:R-:W-:Y:S01]  /*4ed0*/  HADD2.F32 R15, -RZ, R6.H0_H0 ;  /* 0x20000006ff0f7230 */ /* 0x000fe20000004100 */
[----:B------:R-:W-:Y:S01]  /*4ee0*/  F2FP.F16.F32.PACK_AB R4, R43, R44 ;  /* 0x0000002c2b04723e */ /* 0x000fe200000000ff */
[----:B------:R-:W-:Y:S02]  /*4ef0*/  HADD2.F32 R14, -RZ, R14.H1_H1 ;  /* 0x3000000eff0e7230 */ /* 0x000fe40000004100 */
[----:B------:R-:W-:Y:S01]  /*4f00*/  HADD2.F32 R6, -RZ, R6.H1_H1 ;  /* 0x30000006ff067230 */ /* 0x000fe20000004100 */
[----:B------:R-:W-:Y:S01]  /*4f10*/  F2FP.F16.F32.PACK_AB R12, R41, R42 ;  /* 0x0000002a290c723e */ /* 0x000fe200000000ff */
[----:B------:R-:W-:Y:S02]  /*4f20*/  HADD2.F32 R37, -RZ, R34.H0_H0 ;  /* 0x20000022ff257230 */ /* 0x000fe40000004100 */
[----:B------:R-:W-:Y:S01]  /*4f30*/  FMUL.FTZ R34, R35, R88 ;  /* 0x0000005823227220 */ /* 0x000fe20000410000 */
[----:B------:R-:W-:-:S02]  /*4f40*/  HADD2.F32 R90, -RZ, R90.H1_H1 ;  /* 0x3000005aff5a7230 */ /* 0x000fc40000004100 */
[-C--:B------:R-:W-:Y:S01]  /*4f50*/  FMUL.FTZ R45, R14, R39.reuse ;  /* 0x000000270e2d7220 */ /* 0x080fe20000410000 */
[C---:B------:R-:W-:Y:S01]  /*4f60*/  FMUL.FTZ R88, R15.reuse, R88 ;  /* 0x000000580f587220 */ /* 0x040fe20000410000 */
[C---:B------:R-:W-:Y:S01]  /*4f70*/  FMUL.FTZ R39, R6.reuse, R39 ;  /* 0x0000002706277220 */ /* 0x040fe20000410000 */
[----:B------:R-:W-:Y:S02]  /*4f80*/  IMAD.MOV.U32 R5, RZ, RZ, R7 ;  /* 0x000000ffff057224 */ /* 0x000fe400078e0007 */
[-C--:B------:R-:W-:Y:S01]  /*4f90*/  FFMA.FTZ R34, R15, R90.reuse, -R34 ;  /* 0x0000005a0f227223 */ /* 0x080fe20000010822 */
[----:B------:R-:W-:Y:S01]  /*4fa0*/  FFMA.FTZ R88, R35, R90, R88 ;  /* 0x0000005a23587223 */ /* 0x000fe20000010058 */
[-C--:B------:R-:W-:Y:S01]  /*4fb0*/  FFMA.FTZ R45, R6, R37.reuse, -R45 ;  /* 0x00000025062d7223 */ /* 0x080fe2000001082d */
[----:B------:R-:W-:Y:S01]  /*4fc0*/  FFMA.FTZ R39, R14, R37, R39 ;  /* 0x000000250e277223 */ /* 0x000fe20000010027 */
[----:B------:R-:W-:Y:S01]  /*4fd0*/  F2FP.F16.F32.PACK_AB R15, R80, R47 ;  /* 0x0000002f500f723e */ /* 0x000fe200000000ff */
[----:B------:R-:W-:-:S02]  /*4fe0*/  IMAD.MOV.U32 R7, RZ, RZ, R78 ;  /* 0x000000ffff077224 */ /* 0x000fc400078e004e */
[----:B------:R-:W-:Y:S02]  /*4ff0*/  F2FP.F16.F32.PACK_AB R6, R45, R34 ;  /* 0x000000222d06723e */ /* 0x000fe400000000ff */
[----:B------:R-:W-:-:S07]  /*5000*/  F2FP.F16.F32.PACK_AB R14, R39, R88 ;  /* 0x00000058270e723e */ /* 0x000fce00000000ff */
.L_x_15515:
[----:B------:R-:W-:Y:S05]  /*5010*/  BSYNC B1 ;  /* 0x0000000000017941 */ /* 0x000fea0003800000 */
.L_x_15514:
[----:B------:R-:W-:Y:S01]  /*5020*/  ISETP.GE.AND P3, PT, R11, R87, PT ;  /* 0x000000570b00720c */ /* 0x000fe20003f66270 */
[----:B-1----:R1:W-:Y:S02]  /*5030*/  ST.E.128 desc[UR40][R32.64], R4 ;  /* 0x0000000420007985 */ /* 0x0023e4000c101d28 */
[----:B-1----:R-:W-:Y:S02]  /*5040*/  IMAD.MOV.U32 R4, RZ, RZ, R84 ;  /* 0x000000ffff047224 */ /* 0x002fe400078e0054 */
[----:B------:R-:W-:-:S08]  /*5050*/  IMAD.MOV.U32 R5, RZ, RZ, R85 ;  /* 0x000000ffff057224 */ /* 0x000fd000078e0055 */
[----:B------:R-:W-:Y:S05]  /*5060*/  @P3 BRA `(.L_x_15496) ;  /* 0x0000000400183947 */ /* 0x000fea0003800000 */
[----:B------:R-:W-:-:S05]  /*5070*/  IMAD.WIDE R4, R11, 0x2, R4 ;  /* 0x000000020b047825 */ /* 0x000fca00078e0204 */
[----:B--2---:R1:W-:Y:S01]  /*5080*/  ST.E.128 desc[UR40][R4.64], R12 ;  /* 0x0000000c04007985 */ /* 0x0043e2000c101d28 */
[----:B------:R-:W-:Y:S05]  /*5090*/  BRA `(.L_x_15496) ;  /* 0x00000004000c7947 */ /* 0x000fea0003800000 */
.L_x_15477:
[----:B------:R-:W-:-:S13]  /*50a0*/  ISETP.NE.AND P5, PT, R157, 0x3, PT ;  /* 0x000000039d00780c */ /* 0x000fda0003fa5270 */
[----:B------:R-:W-:Y:S05]  /*50b0*/  @!P5 BRA `(.L_x_15516) ;  /* 0x000000000004d947 */ /* 0x000fea0003800000 */
[----:B------:R-:W-:Y:S01]  /*50c0*/  BPT.TRAP 0x1 ;  /* 0x000000040000795c */ /* 0x000fe20000300000 */
.L_x_15516:
[----:B------:R-:W2:Y:S01]  /*50d0*/  LDL R4, [R1] ;  /* 0x0000000001047983 */ /* 0x000ea20000100800 */
[----:B------:R-:W-:Y:S01]  /*50e0*/  LEA R68, R19, R2, 0x3 ;  /* 0x0000000213447211 */ /* 0x000fe200078e18ff */
[----:B------:R-:W-:Y:S01]  /*50f0*/  BSSY B1, `(.L_x_15517) ;  /* 0x0000005000017945 */ /* 0x000fe20003800000 */
[----:B------:R-:W-:Y:S02]  /*5100*/  SHF.R.S32.HI R73, RZ, 0x1f, R72 ;  /* 0x0000001fff497819 */ /* 0x000fe40000011448 */
[----:B--2---:R-:W-:-:S04]  /*5110*/  SHF.L.U32 R77, R4, 0x1f, RZ ;  /* 0x0000001f044d7819 */ /* 0x004fc800000006ff */
[----:B------:R-:W0:Y:S02]  /*5120*/  SYNCS.PHASECHK.TRANS64.TRYWAIT P3, [R68+URZ+0x16890], R77 ;  /* 0x0168904d440075a7 */ /* 0x000e24000806017f */
[----:B0-----:R-:W-:Y:S05]  /*5130*/  @!P3 BRA `(.L_x_15518) ;  /* 0x000001700010b947 */ /* 0x001fea0003800000 */
.L_x_15757:
[----:B------:R-:W-:Y:S05]  /*5140*/  BSYNC B1 ;  /* 0x0000000000017941 */ /* 0x000fea0003800000 */
.L_x_15517:
        /* <DEDUP_REMOVED lines=25> */
.L_x_15761:
        /* <DEDUP_REMOVED lines=13> */
.L_x_15521:
[----:B------:R-:W-:Y:S05]  /*53b0*/  BSYNC B1 ;  /* 0x0000000000017941 */ /* 0x000fea0003800000 */
.L_x_15520:
[----:B------:R-:W-:-:S03]  /*53c0*/  UMOV UR4, 0xffffffff ;  /* 0xffffffff00047882 */ /* 0x000fc60000000000 */
[----:B------:R-:W-:Y:S05]  /*53d0*/  BRA.DIV UR4, `(.L_x_15522) ;  /* 0x0000016e04c87947 */ /* 0x000fea000b800000 */
[----:B--2-4-:R2:W4:Y:S04]  /*53e0*/  SHFL.IDX PT, R5, R33, 0x1, 0x1c1f ;  /* 0x003c1f0021057f89 */ /* 0x01452800000e0000 */
[----:B---3--:R2:W3:Y:S02]  /*53f0*/  SHFL.IDX PT, R7, R32, 0x1, 0x1c1f ;  /* 0x003c1f0020077f89 */ /* 0x0084e400000e0000 */
.L_x_15765:
        /* <DEDUP_REMOVED lines=13> */
.L_x_15496:
[----:B------:R-:W-:Y:S05]  /*54d0*/  BSYNC B0 ;  /* 0x0000000000007941 */ /* 0x000fea0003800000 */
.L_x_15476:
[----:B01234-:R-:W0:Y:S01]  /*54e0*/  S2R R4, SR_TID.X ;  /* 0x0000000000047919 */ /* 0x01fe220000002100 */
[----:B------:R-:W-:Y:S01]  /*54f0*/  @!PT LDS RZ, [RZ] ;  /* 0x00000000fffff984 */ /* 0x000fe20000000800 */
[----:B------:R-:W-:Y:S01]  /*5500*/  @!PT LDS RZ, [RZ] ;  /* 0x00000000fffff984 */ /* 0x000fe20000000800 */
[----:B------:R-:W-:Y:S01]  /*5510*/  @!PT LDS RZ, [RZ] ;  /* 0x00000000fffff984 */ /* 0x000fe20000000800 */
[----:B------:R-:W-:Y:S01]  /*5520*/  @!PT LDS RZ, [RZ] ;  /* 0x00000000fffff984 */ /* 0x000fe20000000800 */
[----:B------:R1:W-:Y:S06]  /*5530*/  MEMBAR.ALL.CTA ;  /* 0x0000000000007992 */ /* 0x0003ec0000008000 */
[----:B-1----:R-:W1:Y:S01]  /*5540*/  FENCE.VIEW.ASYNC.S ;  /* 0x00000000000073c6 */ /* 0x002e620000000000 */
[----:B------:R-:W-:Y:S05]  /*5550*/  WARPSYNC.ALL ;  /* 0x0000000000007948 */ /* 0x000fea0003800000 */
[----:B------:R-:W-:Y:S01]  /*5560*/  BSSY B0, `(.L_x_15523) ;  /* 0x0000008000007945 */ /* 0x000fe20003800000 */
[----:B-1----:R1:W-:Y:S01]  /*5570*/  BAR.SYNC.DEFER_BLOCKING R76, 0x80 ;  /* 0x0002004c0000751d */ /* 0x0023e20000010000 */
[----:B0-----:R-:W-:-:S13]  /*5580*/  LOP3.LUT P3, RZ, R4, 0x7f, RZ, 0xc0, !PT ;  /* 0x0000007f04ff7812 */ /* 0x001fda000786c0ff */
[----:B------:R-:W-:-:S05]  /*5590*/  @!P3 VIADD R4, R68, 0x168a0 ;  /* 0x000168a04404b836 */ /* 0x000fca0000000000 */
[----:B------:R-:W-:-:S04]  /*55a0*/  @!P3 PRMT R4, RZ, 0x654, R4 ;  /* 0x00000654ff04b816 */ /* 0x000fc80000000004 */
[----:B------:R1:W-:Y:S01]  /*55b0*/  @!P3 SYNCS.ARRIVE.TRANS64.RED.A1T0 RZ, [R4+URZ], RZ ;  /* 0x000000ff04ffb9a7 */ /* 0x0003e2000810043f */
[----:B------:R-:W-:Y:S05]  /*55c0*/  @!P5 BRA `(.L_x_15524) ;  /* 0x000000000004d947 */ /* 0x000fea0003800000 */
[----:B------:R-:W-:Y:S01]  /*55d0*/  BPT.TRAP 0x1 ;  /* 0x000000040000795c */ /* 0x000fe20000300000 */
.L_x_15524:
[----:B------:R-:W-:Y:S05]  /*55e0*/  BSYNC B0 ;  /* 0x0000000000007941 */ /* 0x000fea0003800000 */
.L_x_15523:
[----:B------:R-:W0:Y:S01]  /*55f0*/  SYNCS.PHASECHK.TRANS64.TRYWAIT P4, [R68+URZ+0x168b0], R77 ;  /* 0x0168b04d440075a7 */ /* 0x000e22000808017f */
[----:B------:R-:W-:Y:S01]  /*5600*/  ULDC UR36, c[0x0][0x2f4] ;  /* 0x0000bd0000247ab9 */ /* 0x000fe20000000800 */
[----:B------:R-:W-:Y:S04]  /*5610*/  BSSY B0, `(.L_x_15525) ;  /* 0x0000002000007945 */ /* 0x000fe80003800000 */
[----:B0-----:R-:W-:Y:S05]  /*5620*/  @!P4 BRA `(.L_x_15526) ;  /* 0x0000016c0080c947 */ /* 0x001fea0003800000 */
.L_x_15766:
[----:B------:R-:W-:Y:S05]  /*5630*/  BSYNC B0 ;  /* 0x0000000000007941 */ /* 0x000fea0003800000 */
.L_x_15525:
[----:B------:R-:W-:Y:S01]  /*5640*/  ULDC.64 UR4, c[0x0][0x328] ;  /* 0x0000ca0000047ab9 */ /* 0x000fe20000000a00 */
[----:B------:R-:W-:Y:S01]  /*5650*/  ULDC.64 UR6, c[0x0][0x318] ;  /* 0x0000c60000067ab9 */ /* 0x000fe20000000a00 */
[----:B------:R-:W-:Y:S01]  /*5660*/  IMAD R73, R73, UR4, RZ ;  /* 0x0000000449497c24 */ /* 0x000fe2000f8e02ff */
[----:B------:R-:W-:Y:S01]  /*5670*/  BSSY B0, `(.L_x_15527) ;  /* 0x000001d000007945 */ /* 0x000fe20003800000 */
[----:B-1----:R-:W-:-:S04]  /*5680*/  IMAD.WIDE.U32 R4, R72, UR4, RZ ;  /* 0x0000000448047c25 */ /* 0x002fc8000f8e00ff */
        /* <DEDUP_REMOVED lines=27> */
.L_x_15528:
[----:B------:R-:W-:Y:S05]  /*5840*/  BSYNC B0 ;  /* 0x0000000000007941 */ /* 0x000fea0003800000 */
.L_x_15527:
[----:B------:R-:W-:Y:S01]  /*5850*/  ISETP.GE.AND P4, PT, R75, 0x61, PT ;  /* 0x000000614b00780c */ /* 0x000fe20003f86270 */
[----:B-1-3--:R1:W3:Y:S01]  /*5860*/  SHFL.IDX PT, R5, R32, 0x1, 0x1c1f ;  /* 0x003c1f0020057f89 */ /* 0x00a2e200000e0000 */
[----:B------:R-:W-:Y:S03]  /*5870*/  BSSY B0, `(.L_x_15529) ;  /* 0x000000d000007945 */ /* 0x000fe60003800000 */
[----:B------:R-:W4:Y:S08]  /*5880*/  SHFL.IDX PT, R11, R11, 0x1, 0x1c1f ;  /* 0x003c1f000b0b7f89 */ /* 0x000f3000000e0000 */
[----:B-1----:R-:W-:Y:S05]  /*5890*/  @!P4 BRA `(.L_x_15530) ;  /* 0x000000000028c947 */ /* 0x002fea0003800000 */
[----:B------:R-:W-:-:S13]  /*58a0*/  ISETP.GE.AND P4, PT, R16, UR36, PT ;  /* 0x0000002410007c0c */ /* 0x000fda000bf86270 */
[----:B----4-:R-:W-:-:S04]  /*58b0*/  @!P4 LEA R14, P5, R16, R11, 0x1 ;  /* 0x0000000b100ec211 */ /* 0x010fc800078a08ff */
[----:B---3--:R-:W-:Y:S02]  /*58c0*/  @!P4 LEA.HI.X R15, R16, R5, R17, 0x1, P5 ;  /* 0x00000005100fc211 */ /* 0x008fe400028f0c11 */
[----:B------:R-:W-:-:S13]  /*58d0*/  ISETP.GE.AND P5, PT, R18, UR36, PT ;  /* 0x0000002412007c0c */ /* 0x000fda000bfa6270 */
[----:B------:R-:W-:-:S04]  /*58e0*/  @!P5 LEA R12, P6, R18, R11, 0x1 ;  /* 0x0000000b120cd211 */ /* 0x000fc800078c08ff */
[----:B--2---:R-:W-:Y:S02]  /*58f0*/  @!P5 LEA.HI.X R13, R18, R5, R156, 0x1, P6 ;  /* 0x00000005120dd211 */ /* 0x004fe400030f0c9c */
[----:B------:R-:W1:Y:S04]  /*5900*/  @!P4 LDS.128 R4, [R70+0x3000] ;  /* 0x003000004604c984 */ /* 0x000e680000000c00 */
[----:B-1----:R-:W-:Y:S04]  /*5910*/  @!P4 ST.E.128 desc[UR40][R14.64], R4 ;  /* 0x000000040e00c985 */ /* 0x002fe8000c101d28 */
[----:B------:R-:W1:Y:S04]  /*5920*/  @!P5 LDS.128 R4, [R69+0x3000] ;  /* 0x003000004504d984 */ /* 0x000e680000000c00 */
[----:B-1----:R1:W-:Y:S02]  /*5930*/  @!P5 ST.E.128 desc[UR40][R12.64], R4 ;  /* 0x000000040c00d985 */ /* 0x0023e4000c101d28 */
.L_x_15530:
[----:B------:R-:W-:Y:S05]  /*5940*/  BSYNC B0 ;  /* 0x0000000000007941 */ /* 0x000fea0003800000 */
.L_x_15529:
[----:B-1----:R-:W5:Y:S04]  /*5950*/  LDL R4, [R1+0x10] ;  /* 0x0000100001047983 */ /* 0x002f680000100800 */
[----:B---3--:R-:W3:Y:S01]  /*5960*/  LDL.LU R5, [R1] ;  /* 0x0000000001057983 */ /* 0x008ee20000300800 */
        /* <DEDUP_REMOVED lines=15> */
[----:B---3--:R-:W-:-:S05]  /*5a60*/  LOP3.LUT R5, R5, R4, RZ, 0x3c, !PT ;  /* 0x0000000405057212 */ /* 0x008fca00078e3cff */
[----:B------:R0:W-:Y:S02]  /*5a70*/  STL [R1], R5 ;  /* 0x0000000501007387 */ /* 0x0001e40000100800 */
[----:B------:R-:W-:Y:S05]  /*5a80*/  @P4 BRA `(.L_x_15531) ;  /* 0xffffffc800104947 */ /* 0x000fea000383ffff */
[----:B0-----:R-:W0:Y:S01]  /*5a90*/  S2R R5, SR_TID.X ;  /* 0x0000000000057919 */ /* 0x001e220000002100 */
[----:B------:R-:W-:Y:S02]  /*5aa0*/  PLOP3.LUT P0, PT, PT, PT, PT, 0x8, 0x0 ;  /* 0x000000000000781c */ /* 0x000fe40003f0e170 */
[----:B0-----:R-:W-:-:S04]  /*5ab0*/  SHF.R.U32.HI R5, RZ, 0x7, R5 ;  /* 0x00000007ff057819 */ /* 0x001fc80000011605 */
[----:B------:R-:W-:-:S13]  /*5ac0*/  ISETP.NE.AND P4, PT, R5, 0x1, PT ;  /* 0x000000010500780c */ /* 0x000fda0003f85270 */
[----:B------:R-:W-:Y:S06]  /*5ad0*/  @!P4 BAR.ARV 0x9, 0x100 ;  /* 0x024400000000cb1d */ /* 0x000fec0000002000 */
.L_x_15471:
[----:B------:R-:W3:Y:S01]  /*5ae0*/  LDL R3, [R1+0x28] ;  /* 0x0000280001037983 */ /* 0x000ee20000100800 */
[----:B------:R-:W0:Y:S01]  /*5af0*/  LDC R0, c[0x0][0x448] ;  /* 0x00011200ff007b82 */ /* 0x000e220000000800 */
[----:B------:R-:W-:Y:S01]  /*5b00*/  IMAD.MOV.U32 R88, RZ, RZ, RZ ;  /* 0x000000ffff587224 */ /* 0x000fe200078e00ff */
[----:B0-----:R-:W-:-:S13]  /*5b10*/  ISETP.NE.AND P1, PT, R0, 0x1, PT ;  /* 0x000000010000780c */ /* 0x001fda0003f25270 */
[----:B------:R-:W0:Y:S08]  /*5b20*/  @P1 LDC R0, c[0x0][0x44c] ;  /* 0x00011300ff001b82 */ /* 0x000e300000000800 */
[----:B------:R-:W1:Y:S01]  /*5b30*/  @P1 LDC R5, c[0x0][0x450] ;  /* 0x00011400ff051b82 */ /* 0x000e620000000800 */
[----:B---3--:R-:W-:-:S05]  /*5b40*/  IADD3 R3, R3, 0xbf, RZ ;  /* 0x000000bf03037810 */ /* 0x008fca0007ffe0ff */
[----:B0-----:R-:W-:-:S05]  /*5b50*/  @P1 IMAD.HI.U32 R0, R3, R0, RZ ;  /* 0x0000000003001227 */ /* 0x001fca00078e00ff */
[----:B-1----:R-:W-:-:S05]  /*5b60*/  @P1 SHF.R.U32.HI R3, RZ, R5, R0 ;  /* 0x00000005ff031219 */ /* 0x002fca0000011600 */
[----:B------:R-:W-:-:S05]  /*5b70*/  IMAD.IADD R3, R82, 0x1, R3 ;  /* 0x0000000152037824 */ /* 0x000fca00078e0203 */
        /* <DEDUP_REMOVED lines=9> */
.L_x_15532:
[----:B------:R-:W-:Y:S04]  /*5c10*/  BSSY B0, `(.L_x_15533) ;  /* 0x0000020000007945 */ /* 0x000fe80003800000 */
        /* <DEDUP_REMOVED lines=31> */
.L_x_15534:
[----:B------:R-:W-:Y:S05]  /*5e10*/  BSYNC B0 ;  /* 0x0000000000007941 */ /* 0x000fea0003800000 */
.L_x_15533:
        /* <DEDUP_REMOVED lines=19> */
[----:B---3--:R-:W-:Y:S02]  /*5f50*/  IMAD R4, R0, R88, RZ ;  /* 0x0000005800047224 */ /* 0x008fe400078e02ff */
        /* <DEDUP_REMOVED lines=14> */
.L_x_15769:
[----:B------:R-:W0:Y:S01]  /*6040*/  LDL R3, [R1+0x18] ;  /* 0x0000180001037983 */ /* 0x000e220000100800 */
[----:B------:R-:W-:Y:S01]  /*6050*/  BSSY B6, `(.L_x_15537) ;  /* 0x000001b000067945 */ /* 0x000fe20003800000 */
[----:B0-----:R-:W-:-:S05]  /*6060*/  IMAD.HI R0, R3, 0x55555556, RZ ;  /* 0x5555555603007827 */ /* 0x001fca00078e02ff */
[----:B------:R-:W-:-:S05]  /*6070*/  LEA.HI R0, R0, R0, RZ, 0x1 ;  /* 0x0000000000007211 */ /* 0x000fca00078f08ff */
[----:B------:R-:W-:Y:S01]  /*6080*/  IMAD R0, R0, -0x3, R3 ;  /* 0xfffffffd00007824 */ /* 0x000fe200078e0203 */
[----:B------:R-:W-:-:S04]  /*6090*/  IADD3 R3, R2, 0x8400, RZ ;  /* 0x0000840002037810 */ /* 0x000fc80007ffe0ff */
[----:B------:R-:W-:Y:S01]  /*60a0*/  LOP3.LUT P0, RZ, R3, 0x3ff, RZ, 0xc0, !PT ;  /* 0x000003ff03ff7812 */ /* 0x000fe2000780c0ff */
[----:B------:R-:W-:-:S03]  /*60b0*/  IMAD R0, R0, 0x2000, R3 ;  /* 0x0000200000007824 */ /* 0x000fc600078e0203 */
[----:B------:R-:W-:Y:S02]  /*60c0*/  P2R R25, PR, RZ, 0x1 ;  /* 0x00000001ff197803 */ /* 0x000fe40000000000 */
[----:B------:R-:W-:-:S04]  /*60d0*/  SHF.R.U32.HI R0, RZ, 0x4, R0 ;  /* 0x00000004ff007819 */ /* 0x000fc80000011600 */
[----:B------:R-:W-:-:S03]  /*60e0*/  LOP3.LUT R28, R0, 0x3fff, RZ, 0xc0, !PT ;  /* 0x00003fff001c7812 */ /* 0x000fc600078ec0ff */
[----:B------:R-:W-:Y:S05]  /*60f0*/  @!P0 BRA `(.L_x_15538) ;  /* 0x0000000000408947 */ /* 0x000fea0003800000 */
[----:B------:R-:W-:Y:S01]  /*6100*/  MOV R0, 0x0 ;  /* 0x0000000000007802 */ /* 0x000fe20000000f00 */
[----:B------:R-:W-:Y:S01]  /*6110*/  ULDC.64 UR4, c[0x4][0x138] ;  /* 0x01004e0000047ab9 */ /* 0x000fe20000000a00 */
[----:B------:R-:W-:Y:S01]  /*6120*/  ULDC.64 UR6, c[0x4][0x140] ;  /* 0x0100500000067ab9 */ /* 0x000fe20000000a00 */
[----:B------:R-:W-:Y:S01]  /*6130*/  IMAD.U32 R4, RZ, RZ, UR4 ;  /* 0x00000004ff047e24 */ /* 0x000fe2000f8e00ff */
[----:B-1----:R0:W1:Y:S01]  /*6140*/  LDC.64 R14, c[0x4][R0] ;  /* 0x01000000000e7b82 */ /* 0x0020620000000a00 */
[----:B------:R-:W-:Y:S01]  /*6150*/  IMAD.U32 R5, RZ, RZ, UR5 ;  /* 0x00000005ff057e24 */ /* 0x000fe2000f8e00ff */
[----:B------:R-:W-:Y:S01]  /*6160*/  ULDC.64 UR4, c[0x4][0x28] ;  /* 0x01000a0000047ab9 */ /* 0x000fe20000000a00 */
[----:B------:R-:W-:Y:S01]  /*6170*/  IMAD.U32 R6, RZ, RZ, UR6 ;  /* 0x00000006ff067e24 */ /* 0x000fe2000f8e00ff */
[----:B------:R-:W-:Y:S01]  /*6180*/  MOV R7, UR7 ;  /* 0x0000000700077c02 */ /* 0x000fe20008000f00 */
[----:B------:R-:W-:Y:S01]  /*6190*/  IMAD.U32 R10, RZ, RZ, UR4 ;  /* 0x00000004ff0a7e24 */ /* 0x000fe2000f8e00ff */
[----:B--2---:R-:W-:Y:S01]  /*61a0*/  MOV R13, RZ ;  /* 0x000000ff000d7202 */ /* 0x004fe20000000f00 */
[----:B----4-:R-:W-:-:S02]  /*61b0*/  IMAD.U32 R11, RZ, RZ, UR5 ;  /* 0x00000005ff0b7e24 */ /* 0x010fc4000f8e00ff */
[----:B------:R-:W-:Y:S02]  /*61c0*/  IMAD.MOV.U32 R8, RZ, RZ, 0x70 ;  /* 0x00000070ff087424 */ /* 0x000fe400078e00ff */
[----:B0-----:R-:W-:-:S07]  /*61d0*/  IMAD.MOV.U32 R12, RZ, RZ, 0x1 ;  /* 0x00000001ff0c7424 */ /* 0x001fce00078e00ff */
[----:B------:R-:W-:-:S07]  /*61e0*/  LEPC R20, `(.L_x_15538) ;  /* 0x000000001014794e */ /* 0x000fce0000000000 */
[----:B-1---5:R-:W-:Y:S05]  /*61f0*/  CALL.ABS.NOINC R14 ;  /* 0x000000000e007343 */ /* 0x022fea0003c00000 */
.L_x_15538:
[----:B------:R-:W-:Y:S05]  /*6200*/  BSYNC B6 ;  /* 0x0000000000067941 */ /* 0x000fea0003800000 */
.L_x_15537:
[----:B------:R-:W-:Y:S02]  /*6210*/  ULDC UR4, c[0x0][0x3f4] ;  /* 0x0000fd0000047ab9 */ /* 0x000fe40000000800 */
[----:B------:R-:W-:-:S13]  /*6220*/  ISETP.LT.AND P0, PT, RZ, UR4, PT ;  /* 0x00000004ff007c0c */ /* 0x000fda000bf01270 */
[----:B------:R-:W-:Y:S05]  /*6230*/  @P0 BRA `(.L_x_15539) ;  /* 0x0000000000400947 */ /* 0x000fea0003800000 */
[----:B------:R-:W3:Y:S02]  /*6240*/  LDL R20, [R1+0x54] ;  /* 0x0000540001147983 */ /* 0x000ee40000100800 */
[----:B---3--:R-:W-:-:S04]  /*6250*/  LEA.HI R0, R20, R20, RZ, 0x1 ;  /* 0x0000001414007211 */ /* 0x008fc800078f08ff */
[----:B------:R-:W-:-:S05]  /*6260*/  LOP3.LUT R0, R0, 0xfffffffe, RZ, 0xc0, !PT ;  /* 0xfffffffe00007812 */ /* 0x000fca00078ec0ff */
[----:B------:R-:W-:-:S05]  /*6270*/  IMAD.IADD R0, R20, 0x1, -R0 ;  /* 0x0000000114007824 */ /* 0x000fca00078e0a00 */
[----:B------:R-:W-:-:S04]  /*6280*/  SHF.L.U32 R3, R0, 0x1f, RZ ;  /* 0x0000001f00037819 */ /* 0x000fc800000006ff */
[----:B------:R0:W3:Y:S03]  /*6290*/  SYNCS.PHASECHK.TRANS64.TRYWAIT P0, [R2+URZ+0x16800], R3 ;  /* 0x01680003020075a7 */ /* 0x0000e6000800017f */
[----:B---3--:R-:W-:Y:S05]  /*62a0*/  @!P0 NANOSLEEP.SYNCS 0x989680 ;  /* 0x009896800000895d */ /* 0x008fea0003900000 */
[----:B------:R-:W3:Y:S01]  /*62b0*/  @!P0 SYNCS.PHASECHK.TRANS64 P0, [R2+URZ+0x16800], R3 ;  /* 0x01680003020085a7 */ /* 0x000ee2000800007f */
[----:B------:R-:W-:Y:S04]  /*62c0*/  BSSY B0, `(.L_x_15540) ;  /* 0x0000006000007945 */ /* 0x000fe80003800000 */
[----:B---3--:R-:W-:Y:S05]  /*62d0*/  @P0 BRA `(.L_x_15541) ;  /* 0x0000000000100947 */ /* 0x008fea0003800000 */
.L_x_15542:
[----:B---3--:R3:W0:Y:S02]  /*62e0*/  SYNCS.PHASECHK.TRANS64.TRYWAIT P0, [R2+URZ+0x16800], R3 ;  /* 0x01680003020075a7 */ /* 0x008624000800017f */
[----:B0-----:R-:W-:Y:S05]  /*62f0*/  @!P0 NANOSLEEP.SYNCS 0x989680 ;  /* 0x009896800000895d */ /* 0x001fea0003900000 */
[----:B------:R-:W0:Y:S02]  /*6300*/  @!P0 SYNCS.PHASECHK.TRANS64 P0, [R2+URZ+0x16800], R3 ;  /* 0x01680003020085a7 */ /* 0x000e24000800007f */
[----:B0-----:R-:W-:Y:S05]  /*6310*/  @!P0 BRA `(.L_x_15542) ;  /* 0xfffffffc00f08947 */ /* 0x001fea000383ffff */
.L_x_15541:
[----:B------:R-:W-:Y:S05]  /*6320*/  BSYNC B0 ;  /* 0x0000000000007941 */ /* 0x000fea0003800000 */
.L_x_15540:
[----:B------:R-:W-:Y:S05]  /*6330*/  BRA `(.L_x_15543) ;  /* 0x0000002c00947947 */ /* 0x000fea0003800000 */
.L_x_15539:
        /* <DEDUP_REMOVED lines=18> */
[----:B-1----:R0:W1:Y:S01]  /*6460*/  LDC.64 R14, c[0x4][R0] ;  /* 0x01000000000e7b82 */ /* 0x0020620000000a00 */
[----:B------:R-:W-:Y:S01]  /*6470*/  MOV R5, UR5 ;  /* 0x0000000500057c02 */ /* 0x000fe20008000f00 */
[----:B------:R-:W-:Y:S01]  /*6480*/  ULDC.64 UR4, c[0x4][0x20] ;  /* 0x0100080000047ab9 */ /* 0x000fe20000000a00 */
[----:B------:R-:W-:Y:S01]  /*6490*/  IMAD.U32 R6, RZ, RZ, UR6 ;  /* 0x00000006ff067e24 */ /* 0x000fe2000f8e00ff */
[----:B------:R-:W-:Y:S01]  /*64a0*/  MOV R8, 0x70 ;  /* 0x0000007000087802 */ /* 0x000fe20000000f00 */
[----:B------:R-:W-:Y:S02]  /*64b0*/  IMAD.U32 R7, RZ, RZ, UR7 ;  /* 0x00000007ff077e24 */ /* 0x000fe4000f8e00ff */
[----:B------:R-:W-:-:S02]  /*64c0*/  IMAD.U32 R10, RZ, RZ, UR4 ;  /* 0x00000004ff0a7e24 */ /* 0x000fc4000f8e00ff */
[----:B----4-:R-:W-:Y:S02]  /*64d0*/  IMAD.U32 R11, RZ, RZ, UR5 ;  /* 0x00000005ff0b7e24 */ /* 0x010fe4000f8e00ff */
[----:B------:R-:W-:Y:S02]  /*64e0*/  IMAD.MOV.U32 R12, RZ, RZ, 0x1 ;  /* 0x00000001ff0c7424 */ /* 0x000fe400078e00ff */
[----:B0-2---:R-:W-:-:S07]  /*64f0*/  IMAD.MOV.U32 R13, RZ, RZ, RZ ;  /* 0x000000ffff0d7224 */ /* 0x005fce00078e00ff */
[----:B------:R-:W-:-:S07]  /*6500*/  LEPC R20, `(.L_x_15545) ;  /* 0x000000001014794e */ /* 0x000fce0000000000 */
[----:B-1----:R-:W-:Y:S05]  /*6510*/  CALL.ABS.NOINC R14 ;  /* 0x000000000e007343 */ /* 0x002fea0003c00000 */
.L_x_15545:
[----:B------:R-:W-:Y:S05]  /*6520*/  BSYNC B6 ;  /* 0x0000000000067941 */ /* 0x000fea0003800000 */
.L_x_15544:
[----:B------:R-:W3:Y:S01]  /*6530*/  LDL R20, [R1+0x28] ;  /* 0x0000280001147983 */ /* 0x000ee20000100800 */
[----:B------:R-:W-:Y:S01]  /*6540*/  ULDC.U8 UR4, c[0x0][0x410] ;  /* 0x0001040000047ab9 */ /* 0x000fe20000000000 */
[----:B------:R-:W-:Y:S01]  /*6550*/  BSSY B0, `(.L_x_15546) ;  /* 0x00002bb000007945 */ /* 0x000fe20003800000 */
[----:B------:R-:W-:Y:S01]  /*6560*/  ISETP.NE.AND P0, PT, RZ, UR4, PT ;  /* 0x00000004ff007c0c */ /* 0x000fe2000bf05270 */
[----:B---3--:R-:W-:-:S12]  /*6570*/  IMAD.IADD R39, R154, 0x1, R20 ;  /* 0x000000019a277824 */ /* 0x008fd800078e0214 */
[----:B------:R-:W-:Y:S05]  /*6580*/  @!P0 BRA `(.L_x_15547) ;  /* 0x0000001400a08947 */ /* 0x000fea0003800000 */
[----:B------:R-:W3:Y:S01]  /*6590*/  LDL R37, [R1+0x4] ;  /* 0x0000040001257983 */ /* 0x000ee20000100800 */
[----:B------:R-:W0:Y:S01]  /*65a0*/  LDC R38, c[0x0][0x448] ;  /* 0x00011200ff267b82 */ /* 0x000e220000000800 */
[----:B------:R-:W-:Y:S01]  /*65b0*/  ULDC.64 UR4, c[0x0][0x3f8] ;  /* 0x0000fe0000047ab9 */ /* 0x000fe20000000a00 */
[----:B------:R-:W-:Y:S01]  /*65c0*/  ULDC.64 UR6, c[0x0][0x408] ;  /* 0x0001020000067ab9 */ /* 0x000fe20000000a00 */
[----:B------:R-:W5:Y:S01]  /*65d0*/  S2R R20, SR_TID.X ;  /* 0x0000000000147919 */ /* 0x000f620000002100 */
[----:B0-----:R-:W-:Y:S01]  /*65e0*/  ISETP.NE.AND P0, PT, R38, 0x1, PT ;  /* 0x000000012600780c */ /* 0x001fe20003f05270 */
[----:B-----5:R-:W-:-:S12]  /*65f0*/  VIADD R21, R20, 0xffffff80 ;  /* 0xffffff8014157836 */ /* 0x020fd80000000000 */
[----:B------:R-:W0:Y:S01]  /*6600*/  @P0 LDC R0, c[0x0][0x44c] ;  /* 0x00011300ff000b82 */ /* 0x000e220000000800 */
[----:B------:R-:W-:-:S07]  /*6610*/  SHF.R.S32.HI R20, RZ, 0x1f, R21 ;  /* 0x0000001fff147819 */ /* 0x000fce0000011415 */
[----:B------:R-:W5:Y:S01]  /*6620*/  @P0 LDC R5, c[0x0][0x450] ;  /* 0x00011400ff050b82 */ /* 0x000f620000000800 */
[----:B------:R-:W-:-:S04]  /*6630*/  LEA.HI R20, R20, R21, RZ, 0x2 ;  /* 0x0000001514147211 */ /* 0x000fc800078f10ff */
[----:B------:R-:W-:-:S04]  /*6640*/  LOP3.LUT R20, R20, 0xfffffffc, RZ, 0xc0, !PT ;  /* 0xfffffffc14147812 */ /* 0x000fc800078ec0ff */
[----:B------:R-:W-:-:S05]  /*6650*/  IADD3 R20, R21, -R20, RZ ;  /* 0x8000001415147210 */ /* 0x000fca0007ffe0ff */
[----:B------:R-:W-:-:S04]  /*6660*/  IMAD R3, R20, 0x60, R39 ;  /* 0x0000006014037824 */ /* 0x000fc800078e0227 */
[----:B0-----:R-:W-:-:S05]  /*6670*/  @P0 IMAD.HI.U32 R0, R3, R0, RZ ;  /* 0x0000000003000227 */ /* 0x001fca00078e00ff */
[----:B-----5:R-:W-:-:S04]  /*6680*/  @P0 SHF.R.U32.HI R3, RZ, R5, R0 ;  /* 0x00000005ff030219 */ /* 0x020fc80000011600 */
[----:B------:R-:W-:Y:S01]  /*6690*/  SHF.R.S32.HI R0, RZ, 0x1f, R3 ;  /* 0x0000001fff007819 */ /* 0x000fe20000011403 */
[----:B------:R-:W-:Y:S02]  /*66a0*/  IMAD.MOV.U32 R8, RZ, RZ, R26 ;  /* 0x000000ffff087224 */ /* 0x000fe400078e001a */
[----:B------:R-:W-:Y:S02]  /*66b0*/  IMAD.MOV.U32 R9, RZ, RZ, R31 ;  /* 0x000000ffff097224 */ /* 0x000fe400078e001f */
[C---:B------:R-:W-:Y:S02]  /*66c0*/  IMAD R4, R0.reuse, UR4, RZ ;  /* 0x0000000400047c24 */ /* 0x040fe4000f8e02ff */
[----:B------:R-:W-:Y:S02]  /*66d0*/  IMAD.MOV.U32 R10, RZ, RZ, R24 ;  /* 0x000000ffff0a7224 */ /* 0x000fe400078e0018 */
[----:B----4-:R-:W-:Y:S02]  /*66e0*/  IMAD.MOV.U32 R11, RZ, RZ, R33 ;  /* 0x000000ffff0b7224 */ /* 0x010fe400078e0021 */
[----:B------:R-:W-:-:S02]  /*66f0*/  IMAD R0, R0, UR6, RZ ;  /* 0x0000000600007c24 */ /* 0x000fc4000f8e02ff */
[----:B------:R-:W-:-:S04]  /*6700*/  IMAD.WIDE.U32 R8, R3, UR4, R8 ;  /* 0x0000000403087c25 */ /* 0x000fc8000f8e0008 */
[C---:B------:R-:W-:Y:S01]  /*6710*/  IMAD R5, R3.reuse, UR5, R4 ;  /* 0x0000000503057c24 */ /* 0x040fe2000f8e0204 */
[----:B------:R-:W-:Y:S01]  /*6720*/  ULDC.64 UR4, c[0x0][0x3e8] ;  /* 0x0000fa0000047ab9 */ /* 0x000fe20000000a00 */
[----:B------:R-:W-:-:S04]  /*6730*/  IMAD.WIDE.U32 R10, R3, UR6, R10 ;  /* 0x00000006030a7c25 */ /* 0x000fc8000f8e000a */
[----:B------:R-:W-:Y:S01]  /*6740*/  IMAD R3, R3, UR7, R0 ;  /* 0x0000000703037c24 */ /* 0x000fe2000f8e0200 */
[----:B------:R-:W-:Y:S01]  /*6750*/  ULDC.64 UR6, c[0x0][0x400] ;  /* 0x0001000000067ab9 */ /* 0x000fe20000000a00 */
[----:B------:R-:W-:Y:S02]  /*6760*/  LEA R4, P0, R8, UR4, 0x1 ;  /* 0x0000000408047c11 */ /* 0x000fe4000f8008ff */
[----:B------:R-:W-:Y:S01]  /*6770*/  IADD3 R5, R9, R5, RZ ;  /* 0x0000000509057210 */ /* 0x000fe20007ffe0ff */
[----:B------:R-:W-:Y:S01]  /*6780*/  IMAD.IADD R3, R11, 0x1, R3 ;  /* 0x000000010b037824 */ /* 0x000fe200078e0203 */
[----:B------:R-:W-:Y:S01]  /*6790*/  LEA R7, P1, R10, UR6, 0x1 ;  /* 0x000000060a077c11 */ /* 0x000fe2000f8208ff */
[----:B------:R-:W-:Y:S01]  /*67a0*/  UMOV UR4, 0xffffffff ;  /* 0xffffffff00047882 */ /* 0x000fe20000000000 */
[----:B------:R-:W-:Y:S02]  /*67b0*/  LEA.HI.X R6, R8, UR5, R5, 0x1, P0 ;  /* 0x0000000508067c11 */ /* 0x000fe400080f0c05 */
[----:B------:R-:W-:-:S02]  /*67c0*/  LEA.HI.X R8, R10, UR7, R3, 0x1, P1 ;  /* 0x000000070a087c11 */ /* 0x000fc400088f0c03 */
[----:B---3--:R-:W-:Y:S01]  /*67d0*/  SHF.R.S32.HI R36, RZ, 0x1f, R37 ;  /* 0x0000001fff247819 */ /* 0x008fe20000011425 */
[----:B------:R-:W-:Y:S06]  /*67e0*/  BRA.DIV UR4, `(.L_x_15548) ;  /* 0x0000015e04647947 */ /* 0x000fec000b800000 */
[----:B------:R0:W3:Y:S04]  /*67f0*/  SHFL.IDX PT, R3, R6, RZ, 0x1c1f ;  /* 0x001c1fff06037589 */ /* 0x0000e800000e0000 */
[----:B------:R0:W4:Y:S04]  /*6800*/  SHFL.IDX PT, R0, R4, RZ, 0x1c1f ;  /* 0x001c1fff04007589 */ /* 0x00012800000e0000 */
[----:B------:R0:W0:Y:S04]  /*6810*/  SHFL.IDX PT, R5, R8, RZ, 0x1c1f ;  /* 0x001c1fff08057589 */ /* 0x00002800000e0000 */
[----:B-1----:R1:W0:Y:S02]  /*6820*/  SHFL.IDX PT, R14, R7, RZ, 0x1c1f ;  /* 0x001c1fff070e7589 */ /* 0x00222400000e0000 */
.L_x_15775:
[----:B------:R-:W5:Y:S01]  /*6830*/  LDL R9, [R1+0x14] ;  /* 0x0000140001097983 */ /* 0x000f620000100800 */
        /* <DEDUP_REMOVED lines=9> */
[----:B----4-:R-:W-:Y:S01]  /*68d0*/  IMAD.MOV.U32 R10, RZ, RZ, R0 ;  /* 0x000000ffff0a7224 */ /* 0x010fe200078e0000 */
[----:B------:R-:W-:Y:S01]  /*68e0*/  ISETP.GE.AND P3, PT, R37, UR4, PT ;  /* 0x0000000425007c0c */ /* 0x000fe2000bf66270 */
[----:B---3--:R-:W-:Y:S01]  /*68f0*/  IMAD.MOV.U32 R11, RZ, RZ, R3 ;  /* 0x000000ffff0b7224 */ /* 0x008fe200078e0003 */
[----:B------:R-:W-:Y:S02]  /*6900*/  ISETP.GE.AND P2, PT, R152, UR4, PT ;  /* 0x0000000498007c0c */ /* 0x000fe4000bf46270 */
[----:B------:R-:W-:Y:S02]  /*6910*/  CS2R R30, SRZ ;  /* 0x00000000001e7805 */ /* 0x000fe4000001ff00 */
[----:B0-----:R-:W-:-:S07]  /*6920*/  MOV R15, R5 ;  /* 0x00000005000f7202 */ /* 0x001fce0000000f00 */
[C---:B------:R-:W-:Y:S01]  /*6930*/  @!P3 IMAD.SHL.U32 R35, R37.reuse, 0x2, RZ ;  /* 0x000000022523b824 */ /* 0x040fe200078e00ff */
[----:B------:R-:W-:Y:S02]  /*6940*/  @!P3 SHF.L.U64.HI R20, R37, 0x1, R36 ;  /* 0x000000012514b819 */ /* 0x000fe40000010224 */
[----:B------:R-:W-:Y:S02]  /*6950*/  CS2R R32, SRZ ;  /* 0x0000000000207805 */ /* 0x000fe4000001ff00 */
[----:B------:R-:W-:Y:S01]  /*6960*/  CS2R R24, SRZ ;  /* 0x0000000000187805 */ /* 0x000fe2000001ff00 */
[----:B------:R-:W-:Y:S01]  /*6970*/  @!P2 IMAD.WIDE R10, R152, 0x2, R10 ;  /* 0x00000002980aa825 */ /* 0x000fe200078e020a */
[-C--:B------:R-:W-:Y:S02]  /*6980*/  @!P3 IADD3 R26, P0, R0, R35.reuse, RZ ;  /* 0x00000023001ab210 */ /* 0x080fe40007f1e0ff */
[----:B------:R-:W-:Y:S01]  /*6990*/  @!P3 IADD3 R34, P1, R14, R35, RZ ;  /* 0x000000230e22b210 */ /* 0x000fe20007f3e0ff */
[----:B--2---:R-:W-:Y:S01]  /*69a0*/  @!P2 IMAD.WIDE R12, R152, 0x2, R14 ;  /* 0x00000002980ca825 */ /* 0x004fe200078e020e */
[----:B------:R0:W5:Y:S03]  /*69b0*/  @!P2 LD.E.64 R30, desc[UR40][R10.64] ;  /* 0x000000280a1ea980 */ /* 0x000166000c101b00 */
[--C-:B------:R-:W-:Y:S01]  /*69c0*/  @!P3 IMAD.X R27, R3, 0x1, R20.reuse, P0 ;  /* 0x00000001031bb824 */ /* 0x100fe200000e0614 */
[----:B------:R0:W5:Y:S01]  /*69d0*/  @!P2 LD.E.64 R32, desc[UR40][R12.64] ;  /* 0x000000280c20a980 */ /* 0x000162000c101b00 */
[----:B------:R-:W-:Y:S01]  /*69e0*/  @!P3 IMAD.X R35, R5, 0x1, R20, P1 ;  /* 0x000000010523b824 */ /* 0x000fe200008e0614 */
[----:B------:R-:W-:-:S02]  /*69f0*/  CS2R R20, SRZ ;  /* 0x0000000000147805 */ /* 0x000fc4000001ff00 */
[----:B------:R0:W5:Y:S04]  /*6a00*/  @!P3 LD.E.64 R24, desc[UR40][R26.64] ;  /* 0x000000281a18b980 */ /* 0x000168000c101b00 */
[----:B------:R0:W5:Y:S02]  /*6a10*/  @!P3 LD.E.64 R20, desc[UR40][R34.64] ;  /* 0x000000282214b980 */ /* 0x000164000c101b00 */
.L_x_15550:
[----:B------:R-:W-:Y:S05]  /*6a20*/  BSYNC B1 ;  /* 0x0000000000017941 */ /* 0x000fea0003800000 */
.L_x_15549:
[----:B----45:R-:W-:Y:S01]  /*6a30*/  IMAD.MOV.U32 R0, RZ, RZ, R32 ;  /* 0x000000ffff007224 */ /* 0x030fe200078e0020 */
[----:B0-----:R-:W-:Y:S01]  /*6a40*/  MOV R5, R20 ;  /* 0x0000001400057202 */ /* 0x001fe20000000f00 */
[----:B---3--:R-:W-:Y:S01]  /*6a50*/  IMAD.MOV.U32 R3, RZ, RZ, R33 ;  /* 0x000000ffff037224 */ /* 0x008fe200078e0021 */
        /* <DEDUP_REMOVED lines=11> */
[----:B------:R-:W-:Y:S02]  /*6b10*/  PRMT R47, R3, 0x5410, R5 ;  /* 0x00005410032f7816 */ /* 0x000fe40000000005 */
[----:B------:R-:W-:Y:S01]  /*6b20*/  PRMT R35, R9, 0x7610, R35 ;  /* 0x0000761009237816 */ /* 0x000fe20000000023 */
[----:B------:R-:W-:Y:S06]  /*6b30*/  BRA.DIV UR4, `(.L_x_15551) ;  /* 0x0000015e04007947 */ /* 0x000fec000b800000 */
[----:B------:R0:W3:Y:S04]  /*6b40*/  SHFL.IDX PT, R3, R6, 0x1, 0x1c1f ;  /* 0x003c1f0006037f89 */ /* 0x0000e800000e0000 */
[----:B------:R0:W4:Y:S04]  /*6b50*/  SHFL.IDX PT, R0, R4, 0x1, 0x1c1f ;  /* 0x003c1f0004007f89 */ /* 0x00012800000e0000 */
[----:B------:R0:W0:Y:S04]  /*6b60*/  SHFL.IDX PT, R5, R8, 0x1, 0x1c1f ;  /* 0x003c1f0008057f89 */ /* 0x00002800000e0000 */
[----:B------:R0:W0:Y:S02]  /*6b70*/  SHFL.IDX PT, R14, R7, 0x1, 0x1c1f ;  /* 0x003c1f00070e7f89 */ /* 0x00002400000e0000 */
.L_x_15781:
[----:B0-----:R-:W5:Y:S04]  /*6b80*/  LDL R6, [R1+0x54] ;  /* 0x0000540001067983 */ /* 0x001f680000100800 */
[----:B------:R-:W3:Y:S01]  /*6b90*/  LDL R41, [R1+0x3c] ;  /* 0x00003c0001297983 */ /* 0x000ee20000100800 */
[----:B------:R-:W-:Y:S01]  /*6ba0*/  VIADD R39, R39, 0x60 ;  /* 0x0000006027277836 */ /* 0x000fe20000000000 */
[----:B------:R-:W-:Y:S01]  /*6bb0*/  BSSY B1, `(.L_x_15552) ;  /* 0x0000021000017945 */ /* 0x000fe20003800000 */
[----:B------:R-:W-:Y:S02]  /*6bc0*/  CS2R R10, SRZ ;  /* 0x00000000000a7805 */ /* 0x000fe4000001ff00 */
[----:B--2---:R-:W-:Y:S02]  /*6bd0*/  CS2R R12, SRZ ;  /* 0x00000000000c7805 */ /* 0x004fe4000001ff00 */
[----:B------:R-:W-:-:S02]  /*6be0*/  CS2R R8, SRZ ;  /* 0x0000000000087805 */ /* 0x000fc4000001ff00 */
[----:B------:R-:W-:Y:S02]  /*6bf0*/  ISETP.GE.AND P0, PT, R39, R38, PT ;  /* 0x000000262700720c */ /* 0x000fe40003f06270 */
[----:B-----5:R-:W-:-:S04]  /*6c00*/  LEA.HI R4, R6, R6, RZ, 0x1 ;  /* 0x0000000606047211 */ /* 0x020fc800078f08ff */
[----:B------:R-:W-:Y:S01]  /*6c10*/  LOP3.LUT R4, R4, 0xfffffffe, RZ, 0xc0, !PT ;  /* 0xfffffffe04047812 */ /* 0x000fe200078ec0ff */
[----:B---3--:R-:W-:-:S04]  /*6c20*/  IMAD.SHL.U32 R34, R41, 0x40, RZ ;  /* 0x0000004029227824 */ /* 0x008fc800078e00ff */
[----:B------:R-:W-:-:S05]  /*6c30*/  IMAD.IADD R4, R6, 0x1, -R4 ;  /* 0x0000000106047824 */ /* 0x000fca00078e0a04 */
[----:B------:R-:W-:Y:S01]  /*6c40*/  SHF.L.U32 R39, R4, 0x1f, RZ ;  /* 0x0000001f04277819 */ /* 0x000fe200000006ff */
[----:B------:R-:W-:Y:S06]  /*6c50*/  @P0 BRA `(.L_x_15553) ;  /* 0x0000000000580947 */ /* 0x000fec0003800000 */
[----:B------:R-:W-:Y:S01]  /*6c60*/  ULDC UR4, c[0x0][0x3f4] ;  /* 0x0000fd0000047ab9 */ /* 0x000fe20000000800 */
[----:B-1----:R-:W-:Y:S01]  /*6c70*/  MOV R7, R3 ;  /* 0x0000000300077202 */ /* 0x002fe20000000f00 */
[----:B----4-:R-:W-:Y:S01]  /*6c80*/  IMAD.MOV.U32 R6, RZ, RZ, R0 ;  /* 0x000000ffff067224 */ /* 0x010fe200078e0000 */
[----:B------:R-:W-:Y:S02]  /*6c90*/  ISETP.GE.AND P3, PT, R37, UR4, PT ;  /* 0x0000000425007c0c */ /* 0x000fe4000bf66270 */
[----:B------:R-:W-:Y:S02]  /*6ca0*/  CS2R R12, SRZ ;  /* 0x00000000000c7805 */ /* 0x000fe4000001ff00 */
[----:B------:R-:W-:Y:S01]  /*6cb0*/  ISETP.GE.AND P2, PT, R152, UR4, PT ;  /* 0x0000000498007c0c */ /* 0x000fe2000bf46270 */
[----:B------:R-:W-:-:S08]  /*6cc0*/  IMAD.MOV.U32 R15, RZ, RZ, R5 ;  /* 0x000000ffff0f7224 */ /* 0x000fd000078e0005 */
[C---:B------:R-:W-:Y:S01]  /*6cd0*/  @!P3 IMAD.SHL.U32 R9, R37.reuse, 0x2, RZ ;  /* 0x000000022509b824 */ /* 0x040fe200078e00ff */
[----:B------:R-:W-:Y:S02]  /*6ce0*/  @!P3 SHF.L.U64.HI R10, R37, 0x1, R36 ;  /* 0x00000001250ab819 */ /* 0x000fe40000010224 */
[----:B------:R-:W-:Y:S01]  /*6cf0*/  CS2R R26, SRZ ;  /* 0x00000000001a7805 */ /* 0x000fe2000001ff00 */
[----:B------:R-:W-:Y:S01]  /*6d00*/  @!P2 IMAD.WIDE R6, R152, 0x2, R6 ;  /* 0x000000029806a825 */ /* 0x000fe200078e0206 */
[-C--:B------:R-:W-:Y:S02]  /*6d10*/  @!P3 IADD3 R36, P0, R0, R9.reuse, RZ ;  /* 0x000000090024b210 */ /* 0x080fe40007f1e0ff */
[----:B------:R-:W-:Y:S02]  /*6d20*/  @!P3 IADD3 R4, P1, R14, R9, RZ ;  /* 0x000000090e04b210 */ /* 0x000fe40007f3e0ff */
[----:B------:R-:W-:Y:S01]  /*6d30*/  CS2R R8, SRZ ;  /* 0x0000000000087805 */ /* 0x000fe2000001ff00 */
[----:B------:R0:W5:Y:S01]  /*6d40*/  @!P2 LD.E.64 R12, desc[UR40][R6.64] ;  /* 0x00000028060ca980 */ /* 0x000162000c101b00 */
[----:B------:R-:W-:-:S02]  /*6d50*/  @!P3 IMAD.X R37, R3, 0x1, R10, P0 ;  /* 0x000000010325b824 */ /* 0x000fc400000e060a */
[----:B------:R-:W-:Y:S01]  /*6d60*/  @!P3 IMAD.X R5, R5, 0x1, R10, P1 ;  /* 0x000000010505b824 */ /* 0x000fe200008e060a */
[----:B------:R-:W-:Y:S01]  /*6d70*/  CS2R R10, SRZ ;  /* 0x00000000000a7805 */ /* 0x000fe2000001ff00 */
[----:B------:R-:W-:Y:S01]  /*6d80*/  @!P2 IMAD.WIDE R14, R152, 0x2, R14 ;  /* 0x00000002980ea825 */ /* 0x000fe200078e020e */
[----:B------:R0:W5:Y:S04]  /*6d90*/  @!P3 LD.E.64 R8, desc[UR40][R36.64] ;  /* 0x000000282408b980 */ /* 0x000168000c101b00 */
[----:B------:R0:W5:Y:S04]  /*6da0*/  @!P2 LD.E.64 R26, desc[UR40][R14.64] ;  /* 0x000000280e1aa980 */ /* 0x000168000c101b00 */
[----:B------:R0:W5:Y:S02]  /*6db0*/  @!P3 LD.E.64 R10, desc[UR40][R4.64] ;  /* 0x00000028040ab980 */ /* 0x000164000c101b00 */
.L_x_15553:
[----:B------:R-:W-:Y:S05]  /*6dc0*/  BSYNC B1 ;  /* 0x0000000000017941 */ /* 0x000fea0003800000 */
.L_x_15552:
[----:B01----:R-:W0:Y:S01]  /*6dd0*/  S2R R7, SR_TID.X ;  /* 0x0000000000077919 */ /* 0x003e220000002100 */
[----:B------:R-:W1:Y:S01]  /*6de0*/  SYNCS.PHASECHK.TRANS64.TRYWAIT P0, [R2+URZ+0x16800], R39 ;  /* 0x01680027020075a7 */ /* 0x000e62000800017f */
[----:B------:R-:W-:Y:S01]  /*6df0*/  LOP3.LUT R3, R34, 0x1c0, RZ, 0xc0, !PT ;  /* 0x000001c022037812 */ /* 0x000fe200078ec0ff */
[----:B-----5:R-:W-:Y:S01]  /*6e00*/  IMAD.MOV.U32 R5, RZ, RZ, R11 ;  /* 0x000000ffff057224 */ /* 0x020fe200078e000b */
[----:B------:R-:W-:Y:S01]  /*6e10*/  MOV R4, R26 ;  /* 0x0000001a00047202 */ /* 0x000fe20000000f00 */
[----:B------:R-:W-:Y:S01]  /*6e20*/  IMAD R29, R29, -0xc0, R38 ;  /* 0xffffff401d1d7824 */ /* 0x000fe200078e0226 */
[----:B----4-:R-:W-:Y:S01]  /*6e30*/  LOP3.LUT R0, R3, 0x18, R16, 0xf8, !PT ;  /* 0x0000001803007812 */ /* 0x010fe200078ef810 */
[----:B------:R-:W-:Y:S01]  /*6e40*/  IMAD.MOV.U32 R6, RZ, RZ, R12 ;  /* 0x000000ffff067224 */ /* 0x000fe200078e000c */
[----:B------:R-:W-:Y:S01]  /*6e50*/  SHF.R.U32.HI R3, RZ, 0x3, R3 ;  /* 0x00000003ff037819 */ /* 0x000fe20000011603 */
[----:B------:R-:W-:Y:S01]  /*6e60*/  BSSY B1, `(.L_x_15554) ;  /* 0x0000019000017945 */ /* 0x000fe20003800000 */
[----:B------:R-:W-:Y:S01]  /*6e70*/  PRMT R48, R4, 0x7610, R48 ;  /* 0x0000761004307816 */ /* 0x000fe20000000030 */
[----:B------:R-:W-:Y:S01]  /*6e80*/  IMAD.MOV.U32 R4, RZ, RZ, R10 ;  /* 0x000000ffff047224 */ /* 0x000fe200078e000a */
[----:B------:R-:W-:Y:S01]  /*6e90*/  LOP3.LUT R0, R0, R3, RZ, 0x3c, !PT ;  /* 0x0000000300007212 */ /* 0x000fe200078e3cff */
[----:B------:R-:W-:Y:S01]  /*6ea0*/  IMAD.MOV.U32 R3, RZ, RZ, R27 ;  /* 0x000000ffff037224 */ /* 0x000fe200078e001b */
[----:B------:R-:W-:-:S02]  /*6eb0*/  VIMNMX R29, R29, 0xc0, PT ;  /* 0x000000c01d1d7848 */ /* 0x000fc40003fe0100 */
[----:B------:R-:W-:Y:S01]  /*6ec0*/  PRMT R14, R4, 0x5410, R5 ;  /* 0x00005410040e7816 */ /* 0x000fe20000000005 */
[----:B------:R-:W-:Y:S01]  /*6ed0*/  IMAD.MOV.U32 R4, RZ, RZ, R8 ;  /* 0x000000ffff047224 */ /* 0x000fe200078e0008 */
[----:B------:R-:W-:Y:S02]  /*6ee0*/  PRMT R34, R3, 0x7610, R34 ;  /* 0x0000761003227816 */ /* 0x000fe40000000022 */
[----:B------:R-:W-:Y:S02]  /*6ef0*/  PRMT R48, R48, 0x5410, R6 ;  /* 0x0000541030307816 */ /* 0x000fe40000000006 */
[----:B------:R-:W-:Y:S02]  /*6f00*/  PRMT R15, R4, 0x7610, R15 ;  /* 0x00007610040f7816 */ /* 0x000fe4000000000f */
[----:B------:R-:W-:Y:S02]  /*6f10*/  LOP3.LUT P2, RZ, R41, 0x4, RZ, 0xc0, !PT ;  /* 0x0000000429ff7812 */ /* 0x000fe4000784c0ff */
[----:B------:R-:W-:-:S02]  /*6f20*/  ISETP.GE.AND P1, PT, R154, R29, PT ;  /* 0x0000001d9a00720c */ /* 0x000fc40003f26270 */
[----:B------:R-:W-:Y:S02]  /*6f30*/  MOV R5, R9 ;  /* 0x0000000900057202 */ /* 0x000fe40000000f00 */
[----:B0-----:R-:W-:-:S04]  /*6f40*/  IADD3 R36, R7, -0x80, RZ ;  /* 0xffffff8007247810 */ /* 0x001fc80007ffe0ff */
[----:B------:R-:W-:-:S04]  /*6f50*/  SHF.R.S32.HI R7, RZ, 0x1f, R36 ;  /* 0x0000001fff077819 */ /* 0x000fc80000011424 */
[----:B------:R-:W-:-:S04]  /*6f60*/  LEA.HI R7, R7, R36, RZ, 0x5 ;  /* 0x0000002407077211 */ /* 0x000fc800078f28ff */
[----:B------:R-:W-:-:S05]  /*6f70*/  SHF.R.S32.HI R7, RZ, 0x5, R7 ;  /* 0x00000005ff077819 */ /* 0x000fca0000011407 */
[----:B------:R-:W-:Y:S02]  /*6f80*/  IMAD R3, R7, 0x200, R0 ;  /* 0x0000020007037824 */ /* 0x000fe400078e0200 */
[----:B------:R-:W-:Y:S02]  /*6f90*/  IMAD.MOV.U32 R0, RZ, RZ, R13 ;  /* 0x000000ffff007224 */ /* 0x000fe400078e000d */
[----:B------:R-:W-:-:S03]  /*6fa0*/  IMAD R3, R3, 0x2, R2 ;  /* 0x0000000203037824 */ /* 0x000fc600078e0202 */
[----:B------:R-:W-:Y:S01]  /*6fb0*/  PRMT R34, R34, 0x5410, R0 ;  /* 0x0000541022227816 */ /* 0x000fe20000000000 */
[C---:B------:R-:W-:Y:S02]  /*6fc0*/  VIADD R4, R3.reuse, 0x8400 ;  /* 0x0000840003047836 */ /* 0x040fe40000000000 */
[----:B------:R-:W-:Y:S01]  /*6fd0*/  VIADD R0, R3, 0x8440 ;  /* 0x0000844003007836 */ /* 0x000fe20000000000 */
[----:B-1----:R-:W-:Y:S06]  /*6fe0*/  @!P0 BRA `(.L_x_15555) ;  /* 0x0000015800448947 */ /* 0x002fec0003800000 */
.L_x_15782:
[----:B------:R-:W-:Y:S05]  /*6ff0*/  BSYNC B1 ;  /* 0x0000000000017941 */ /* 0x000fea0003800000 */
.L_x_15554:
[----:B------:R-:W-:Y:S01]  /*7000*/  BSSY B1, `(.L_x_15556) ;  /* 0x0000060000017945 */ /* 0x000fe20003800000 */
[----:B------:R-:W-:Y:S01]  /*7010*/  PRMT R15, R15, 0x5410, R5 ;  /* 0x000054100f0f7816 */ /* 0x000fe20000000005 */
[----:B------:R-:W-:Y:S02]  /*7020*/  @P2 VIADD R0, R4, 0xffffffc0 ;  /* 0xffffffc004002836 */ /* 0x000fe40000000000 */
[----:B------:R-:W-:Y:S05]  /*7030*/  @P1 BRA `(.L_x_15557) ;  /* 0x0000000400701947 */ /* 0x000fea0003800000 */
[----:B------:R-:W2:Y:S01]  /*7040*/  LDL R6, [R1+0x4] ;  /* 0x0000040001067983 */ /* 0x000ea20000100800 */
[----:B------:R-:W1:Y:S01]  /*7050*/  LDC R5, c[0x0][0x3f4] ;  /* 0x0000fd00ff057b82 */ /* 0x000e620000000800 */
[----:B------:R-:W-:Y:S01]  /*7060*/  BSSY B2, `(.L_x_15558) ;  /* 0x000002e000027945 */ /* 0x000fe20003800000 */
[-C--:B-1----:R-:W-:Y:S02]  /*7070*/  ISETP.GE.AND P0, PT, R152, R5.reuse, PT ;  /* 0x000000059800720c */ /* 0x082fe40003f06270 */
[----:B--2---:R-:W-:-:S11]  /*7080*/  ISETP.GE.AND P1, PT, R6, R5, PT ;  /* 0x000000050600720c */ /* 0x004fd60003f26270 */
[----:B------:R-:W-:Y:S05]  /*7090*/  @P0 BRA `(.L_x_15559) ;  /* 0x0000000000a80947 */ /* 0x000fea0003800000 */
[----:B------:R-:W1:Y:S01]  /*70a0*/  LDS.128 R4, [R3+0x8400] ;  /* 0x0084000003047984 */ /* 0x000e620000000c00 */
[----:B------:R-:W-:Y:S01]  /*70b0*/  SHF.R.U32.HI R37, RZ, 0x10, R31 ;  /* 0x00000010ff257819 */ /* 0x000fe2000001161f */
[--C-:B------:R-:W-:Y:S01]  /*70c0*/  HADD2.F32 R38, -RZ, R40.reuse.H0_H0 ;  /* 0x20000028ff267230 */ /* 0x100fe20000004100 */
[--C-:B0-----:R-:W-:Y:S01]  /*70d0*/  SHF.R.U32.HI R39, RZ, 0x10, R33.reuse ;  /* 0x00000010ff277819 */ /* 0x101fe20000011621 */
[----:B------:R-:W-:Y:S01]  /*70e0*/  HADD2.F32 R36, -RZ, R40.H1_H1 ;  /* 0x30000028ff247230 */ /* 0x000fe20000004100 */
[----:B------:R-:W-:Y:S01]  /*70f0*/  SHF.R.U64 R43, R32, 0x10, R33 ;  /* 0x00000010202b7819 */ /* 0x000fe20000001221 */
[----:B------:R-:W-:Y:S01]  /*7100*/  HADD2.F32 R37, -RZ, R37.H0_H0 ;  /* 0x20000025ff257230 */ /* 0x000fe20000004100 */
[----:B------:R-:W-:Y:S01]  /*7110*/  SHF.R.U64 R45, R30, 0x10, R31 ;  /* 0x000000101e2d7819 */ /* 0x000fe2000000121f */
[----:B------:R-:W-:Y:S02]  /*7120*/  HADD2.F32 R39, -RZ, R39.H0_H0 ;  /* 0x20000027ff277230 */ /* 0x000fe40000004100 */
[----:B-1----:R-:W-:-:S02]  /*7130*/  HADD2.F32 R32, -RZ, R7.H0_H0 ;  /* 0x20000007ff207230 */ /* 0x002fc40000004100 */
        /* <DEDUP_REMOVED lines=32> */
.L_x_15559:
[----:B------:R-:W-:Y:S05]  /*7340*/  BSYNC B2 ;  /* 0x0000000000027941 */ /* 0x000fea0003800000 */
.L_x_15558:
[----:B------:R-:W-:Y:S05]  /*7350*/  @P1 BRA `(.L_x_15557) ;  /* 0x0000000000a81947 */ /* 0x000fea0003800000 */
[----:B-1----:R-:W1:Y:S01]  /*7360*/  LDS.128 R4, [R0] ;  /* 0x0000000000047984 */ /* 0x002e620000000c00 */
[----:B------:R-:W-:Y:S01]  /*7370*/  SHF.R.U32.HI R31, RZ, 0x10, R25 ;  /* 0x00000010ff1f7819 */ /* 0x000fe20000011619 */
[----:B------:R-:W-:Y:S01]  /*7380*/  HADD2.F32 R30, -RZ, R47.H1_H1 ;  /* 0x3000002fff1e7230 */ /* 0x000fe20000004100 */
[----:B------:R-:W-:Y:S01]  /*7390*/  SHF.R.U32.HI R33, RZ, 0x10, R21 ;  /* 0x00000010ff217819 */ /* 0x000fe20000011615 */
[----:B------:R-:W-:Y:S01]  /*73a0*/  HADD2.F32 R32, -RZ, R46.H1_H1 ;  /* 0x3000002eff207230 */ /* 0x000fe20000004100 */
[----:B------:R-:W-:Y:S01]  /*73b0*/  SHF.R.U64 R41, R24, 0x10, R25 ;  /* 0x0000001018297819 */ /* 0x000fe20000001219 */
[----:B------:R-:W-:Y:S01]  /*73c0*/  HADD2.F32 R31, -RZ, R31.H0_H0 ;  /* 0x2000001fff1f7230 */ /* 0x000fe20000004100 */
[----:B0-----:R-:W-:Y:S01]  /*73d0*/  SHF.R.U64 R39, R20, 0x10, R21 ;  /* 0x0000001014277819 */ /* 0x001fe20000001215 */
[----:B------:R-:W-:Y:S02]  /*73e0*/  HADD2.F32 R33, -RZ, R33.H0_H0 ;  /* 0x20000021ff217230 */ /* 0x000fe40000004100 */
[----:B-1----:R-:W-:-:S02]  /*73f0*/  HADD2.F32 R25, -RZ, R7.H1_H1 ;  /* 0x30000007ff197230 */ /* 0x002fc40000004100 */
        /* <DEDUP_REMOVED lines=32> */
.L_x_15557:
[----:B------:R-:W-:Y:S05]  /*7600*/  BSYNC B1 ;  /* 0x0000000000017941 */ /* 0x000fea0003800000 */
.L_x_15556:
[----:B-12---:R-:W-:-:S05]  /*7610*/  VIADD R4, R154, 0x60 ;  /* 0x000000609a047836 */ /* 0x006fca0000000000 */
[----:B------:R-:W-:-:S13]  /*7620*/  ISETP.GE.AND P0, PT, R4, R29, PT ;  /* 0x0000001d0400720c */ /* 0x000fda0003f06270 */
        /* <DEDUP_REMOVED lines=9> */
[--C-:B------:R-:W-:Y:S01]  /*76c0*/  HADD2.F32 R24, -RZ, R48.reuse.H1_H1 ;  /* 0x30000030ff187230 */ /* 0x100fe20000004100 */
[--C-:B------:R-:W-:Y:S01]  /*76d0*/  SHF.R.U64 R31, R26, 0x10, R27.reuse ;  /* 0x000000101a1f7819 */ /* 0x100fe2000000121b */
[----:B------:R-:W-:Y:S01]  /*76e0*/  HADD2.F32 R26, -RZ, R48.H0_H0 ;  /* 0x20000030ff1a7230 */ /* 0x000fe20000004100 */
[----:B------:R-:W-:Y:S01]  /*76f0*/  SHF.R.U32.HI R27, RZ, 0x10, R27 ;  /* 0x00000010ff1b7819 */ /* 0x000fe2000001161b */
[----:B------:R-:W-:Y:S01]  /*7700*/  HADD2.F32 R25, -RZ, R25.H0_H0 ;  /* 0x20000019ff197230 */ /* 0x000fe20000004100 */
[----:B------:R-:W-:-:S03]  /*7710*/  SHF.R.U64 R33, R12, 0x10, R13 ;  /* 0x000000100c217819 */ /* 0x000fc6000000120d */
[----:B------:R-:W-:Y:S02]  /*7720*/  HADD2.F32 R27, -RZ, R27.H0_H0 ;  /* 0x2000001bff1b7230 */ /* 0x000fe40000004100 */
[--C-:B-1----:R-:W-:Y:S02]  /*7730*/  HADD2.F32 R21, -RZ, R7.reuse.H1_H1 ;  /* 0x30000007ff157230 */ /* 0x102fe40000004100 */
        /* <DEDUP_REMOVED lines=11> */
[----:B------:R-:W-:Y:S02]  /*77f0*/  HADD2.F32 R6, -RZ, R5.H0_H0 ;  /* 0x20000005ff067230 */ /* 0x000fe40000004100 */
[----:B------:R-:W-:Y:S01]  /*7800*/  FMUL.FTZ R32, R4, R24 ;  /* 0x0000001804207220 */ /* 0x000fe20000410000 */
[----:B------:R-:W-:-:S02]  /*7810*/  HADD2.F32 R34, -RZ, R34.H1_H1 ;  /* 0x30000022ff227230 */ /* 0x000fc40000004100 */
[C---:B------:R-:W-:Y:S01]  /*7820*/  FFMA.FTZ R30, R7.reuse, R24, -R30 ;  /* 0x00000018071e7223 */ /* 0x040fe2000001081e */
[----:B------:R-:W-:Y:S02]  /*7830*/  HADD2.F32 R5, -RZ, R5.H1_H1 ;  /* 0x30000005ff057230 */ /* 0x000fe40000004100 */
        /* <DEDUP_REMOVED lines=16> */
.L_x_15562:
[----:B------:R-:W-:Y:S05]  /*7940*/  BSYNC B1 ;  /* 0x0000000000017941 */ /* 0x000fea0003800000 */
.L_x_15561:
[----:B------:R-:W-:Y:S05]  /*7950*/  @P1 BRA `(.L_x_15560) ;  /* 0x0000001400e81947 */ /* 0x000fea0003800000 */
[----:B-1----:R-:W1:Y:S01]  /*7960*/  LDS.128 R4, [R0+0x3000] ;  /* 0x0030000000047984 */ /* 0x002e620000000c00 */
        /* <DEDUP_REMOVED lines=10> */
[--C-:B-1----:R-:W-:Y:S02]  /*7a10*/  HADD2.F32 R10, -RZ, R7.reuse.H1_H1 ;  /* 0x30000007ff0a7230 */ /* 0x102fe40000004100 */
        /* <DEDUP_REMOVED lines=31> */
.L_x_15547:
[----:B------:R-:W0:Y:S01]  /*7c10*/  S2R R0, SR_TID.X ;  /* 0x0000000000007919 */ /* 0x000e220000002100 */
[----:B------:R-:W3:Y:S01]  /*7c20*/  LDC R32, c[0x0][0x448] ;  /* 0x00011200ff207b82 */ /* 0x000ee20000000800 */
[----:B------:R-:W-:Y:S01]  /*7c30*/  ULDC.64 UR4, c[0x0][0x3f8] ;  /* 0x0000fe0000047ab9 */ /* 0x000fe20000000a00 */
[----:B------:R-:W-:Y:S01]  /*7c40*/  ULDC.64 UR6, c[0x0][0x408] ;  /* 0x0001020000067ab9 */ /* 0x000fe20000000a00 */
[----:B------:R-:W-:Y:S01]  /*7c50*/  MOV R7, R33 ;  /* 0x0000002100077202 */ /* 0x000fe20000000f00 */
[----:B------:R-:W-:Y:S02]  /*7c60*/  IMAD.MOV.U32 R4, RZ, RZ, R26 ;  /* 0x000000ffff047224 */ /* 0x000fe400078e001a */
[----:B------:R-:W-:Y:S01]  /*7c70*/  IMAD.MOV.U32 R6, RZ, RZ, R24 ;  /* 0x000000ffff067224 */ /* 0x000fe200078e0018 */
[----:B---3--:R-:W-:Y:S02]  /*7c80*/  ISETP.NE.AND P0, PT, R32, 0x1, PT ;  /* 0x000000012000780c */ /* 0x008fe40003f05270 */
[----:B0-----:R-:W-:-:S04]  /*7c90*/  IADD3 R0, R0, -0x80, RZ ;  /* 0xffffff8000007810 */ /* 0x001fc80007ffe0ff */
[----:B------:R-:W-:-:S07]  /*7ca0*/  SHF.R.S32.HI R3, RZ, 0x1f, R0 ;  /* 0x0000001fff037819 */ /* 0x000fce0000011400 */
[----:B------:R-:W0:Y:S01]  /*7cb0*/  @P0 LDC R5, c[0x0][0x450] ;  /* 0x00011400ff050b82 */ /* 0x000e220000000800 */
[----:B------:R-:W-:-:S04]  /*7cc0*/  LEA.HI R3, R3, R0, RZ, 0x2 ;  /* 0x0000000003037211 */ /* 0x000fc800078f10ff */
[----:B------:R-:W-:-:S05]  /*7cd0*/  LOP3.LUT R3, R3, 0xfffffffc, RZ, 0xc0, !PT ;  /* 0xfffffffc03037812 */ /* 0x000fca00078ec0ff */
[----:B------:R-:W-:Y:S02]  /*7ce0*/  IMAD.IADD R3, R0, 0x1, -R3 ;  /* 0x0000000100037824 */ /* 0x000fe400078e0a03 */
[----:B------:R-:W3:Y:S02]  /*7cf0*/  @P0 LDC R0, c[0x0][0x44c] ;  /* 0x00011300ff000b82 */ /* 0x000ee40000000800 */
[----:B------:R-:W-:-:S04]  /*7d00*/  IMAD R3, R3, 0x60, R39 ;  /* 0x0000006003037824 */ /* 0x000fc800078e0227 */
[----:B---3--:R-:W-:-:S05]  /*7d10*/  @P0 IMAD.HI.U32 R0, R3, R0, RZ ;  /* 0x0000000003000227 */ /* 0x008fca00078e00ff */
[----:B0-----:R-:W-:Y:S01]  /*7d20*/  @P0 SHF.R.U32.HI R3, RZ, R5, R0 ;  /* 0x00000005ff030219 */ /* 0x001fe20000011600 */
        /* <DEDUP_REMOVED lines=18> */
[----:B------:R-:W3:Y:S01]  /*7e50*/  LDL R6, [R1+0x14] ;  /* 0x0000140001067983 */ /* 0x000ee20000100800 */
[----:B------:R-:W0:Y:S03]  /*7e60*/  LDC R43, c[0x0][0x3f4] ;  /* 0x0000fd00ff2b7b82 */ /* 0x000e260000000800 */
[----:B------:R-:W5:Y:S04]  /*7e70*/  SHFL.IDX PT, R3, R25, RZ, 0x1c1f ;  /* 0x001c1fff19037589 */ /* 0x000f6800000e0000 */
[----:B------:R-:W2:Y:S04]  /*7e80*/  SHFL.IDX PT, R0, R26, RZ, 0x1c1f ;  /* 0x001c1fff1a007589 */ /* 0x000ea800000e0000 */
[----:B-1----:R-:W1:Y:S04]  /*7e90*/  SHFL.IDX PT, R14, R27, RZ, 0x1c1f ;  /* 0x001c1fff1b0e7589 */ /* 0x002e6800000e0000 */
[----:B------:R-:W1:Y:S01]  /*7ea0*/  SHFL.IDX PT, R4, R24, RZ, 0x1c1f ;  /* 0x001c1fff18047589 */ /* 0x000e6200000e0000 */
[----:B0-----:R-:W-:Y:S01]  /*7eb0*/  ISETP.GE.AND P0, PT, R16, R43, PT ;  /* 0x0000002b1000720c */ /* 0x001fe20003f06270 */
[----:B---3--:R-:W-:-:S05]  /*7ec0*/  IMAD R32, R6, R32, RZ ;  /* 0x0000002006207224 */ /* 0x008fca00078e02ff */
[----:B------:R-:W-:-:S13]  /*7ed0*/  ISETP.GE.OR P1, PT, R39, R32, P0 ;  /* 0x000000202700720c */ /* 0x000fda0000726670 */
[C---:B------:R-:W-:Y:S01]  /*7ee0*/  @!P1 IMAD.SHL.U32 R5, R16.reuse, 0x2, RZ ;  /* 0x0000000210059824 */ /* 0x040fe200078e00ff */
[----:B------:R-:W-:-:S04]  /*7ef0*/  @!P1 SHF.L.U64.HI R21, R16, 0x1, R17 ;  /* 0x0000000110159819 */ /* 0x000fc80000010211 */
[----:B-----5:R-:W-:-:S05]  /*7f00*/  @!P1 IADD3 R6, P2, R3, R5, RZ ;  /* 0x0000000503069210 */ /* 0x020fca0007f5e0ff */
[----:B--2---:R-:W-:-:S05]  /*7f10*/  @!P1 IMAD.X R7, R0, 0x1, R21, P2 ;  /* 0x0000000100079824 */ /* 0x004fca00010e0615 */
[----:B----4-:R-:W2:Y:S01]  /*7f20*/  @!P1 LD.E.128 R8, desc[UR40][R6.64] ;  /* 0x0000002806089980 */ /* 0x010ea2000c101d00 */
[----:B-1----:R-:W-:-:S04]  /*7f30*/  @!P1 IADD3 R14, P2, R14, R5, RZ ;  /* 0x000000050e0e9210 */ /* 0x002fc80007f5e0ff */
[----:B------:R-:W-:-:S05]  /*7f40*/  @!P1 IADD3.X R3, R4, R21, RZ, P2, !PT ;  /* 0x0000001504039210 */ /* 0x000fca00017fe4ff */
        /* <DEDUP_REMOVED lines=8> */
[----:B--2---:R-:W-:Y:S02]  /*7fd0*/  @!P1 IMAD.MOV.U32 R35, RZ, RZ, R9 ;  /* 0x000000ffff239224 */ /* 0x004fe400078e0009 */
[----:B------:R-:W-:Y:S02]  /*7fe0*/  @!P1 IMAD.MOV.U32 R34, RZ, RZ, R8 ;  /* 0x000000ffff229224 */ /* 0x000fe400078e0008 */
[----:B------:R-:W-:Y:S01]  /*7ff0*/  @!P1 IMAD.MOV.U32 R36, RZ, RZ, R10 ;  /* 0x000000ffff249224 */ /* 0x000fe200078e000a */
[----:B------:R-:W-:Y:S01]  /*8000*/  MOV R3, R35 ;  /* 0x0000002300037202 */ /* 0x000fe20000000f00 */
[----:B------:R-:W-:Y:S02]  /*8010*/  IMAD.MOV.U32 R0, RZ, RZ, R34 ;  /* 0x000000ffff007224 */ /* 0x000fe400078e0022 */
[----:B------:R-:W-:Y:S01]  /*8020*/  @!P1 IMAD.MOV.U32 R37, RZ, RZ, R11 ;  /* 0x000000ffff259224 */ /* 0x000fe200078e000b */
[----:B------:R-:W-:Y:S01]  /*8030*/  PRMT R45, R45, 0x5410, R3 ;  /* 0x000054102d2d7816 */ /* 0x000fe20000000003 */
[----:B------:R-:W-:Y:S01]  /*8040*/  IMAD.MOV.U32 R8, RZ, RZ, R36 ;  /* 0x000000ffff087224 */ /* 0x000fe200078e0024 */
[----:B------:R-:W-:Y:S01]  /*8050*/  PRMT R42, R0, 0x7610, R42 ;  /* 0x00007610002a7816 */ /* 0x000fe2000000002a */
[----:B------:R0:W2:Y:S01]  /*8060*/  SHFL.IDX PT, R3, R25, 0x1, 0x1c1f ;  /* 0x003c1f0019037f89 */ /* 0x0000a200000e0000 */
[----:B------:R-:W-:Y:S01]  /*8070*/  IMAD.MOV.U32 R9, RZ, RZ, R37 ;  /* 0x000000ffff097224 */ /* 0x000fe200078e0025 */
[----:B---3--:R-:W-:-:S02]  /*8080*/  @!P1 MOV R30, R4 ;  /* 0x00000004001e9202 */ /* 0x008fc40000000f00 */
[----:B------:R0:W3:Y:S01]  /*8090*/  SHFL.IDX PT, R0, R26, 0x1, 0x1c1f ;  /* 0x003c1f001a007f89 */ /* 0x0000e200000e0000 */
[----:B------:R-:W-:Y:S01]  /*80a0*/  @!P1 IMAD.MOV.U32 R31, RZ, RZ, R5 ;  /* 0x000000ffff1f9224 */ /* 0x000fe200078e0005 */
[----:B------:R-:W-:Y:S01]  /*80b0*/  PRMT R33, R8, 0x5410, R9 ;  /* 0x0000541008217816 */ /* 0x000fe20000000009 */
[----:B------:R-:W-:Y:S02]  /*80c0*/  @!P1 IMAD.MOV.U32 R20, RZ, RZ, R6 ;  /* 0x000000ffff149224 */ /* 0x000fe400078e0006 */
[----:B------:R-:W-:Y:S01]  /*80d0*/  @!P1 IMAD.MOV.U32 R21, RZ, RZ, R7 ;  /* 0x000000ffff159224 */ /* 0x000fe200078e0007 */
[----:B------:R-:W-:Y:S01]  /*80e0*/  MOV R5, R31 ;  /* 0x0000001f00057202 */ /* 0x000fe20000000f00 */
[----:B------:R-:W-:Y:S02]  /*80f0*/  IMAD.MOV.U32 R4, RZ, RZ, R30 ;  /* 0x000000ffff047224 */ /* 0x000fe400078e001e */
[----:B------:R-:W-:Y:S01]  /*8100*/  IMAD.MOV.U32 R6, RZ, RZ, R20 ;  /* 0x000000ffff067224 */ /* 0x000fe200078e0014 */
[----:B------:R-:W-:Y:S01]  /*8110*/  PRMT R45, R5, 0x7610, R45 ;  /* 0x00007610052d7816 */ /* 0x000fe2000000002d */
[----:B------:R-:W-:-:S03]  /*8120*/  IMAD.MOV.U32 R7, RZ, RZ, R21 ;  /* 0x000000ffff077224 */ /* 0x000fc600078e0015 */
[----:B------:R-:W-:Y:S02]  /*8130*/  PRMT R56, R4, 0x5410, R6 ;  /* 0x0000541004387816 */ /* 0x000fe40000000006 */
[----:B------:R-:W-:Y:S02]  /*8140*/  CS2R R4, SRZ ;  /* 0x0000000000047805 */ /* 0x000fe4000001ff00 */
[----:B01--4-:R-:W-:-:S07]  /*8150*/  PRMT R42, R42, 0x5410, R7 ;  /* 0x000054102a2a7816 */ /* 0x013fce0000000007 */
.L_x_15792:
[----:B------:R-:W4:Y:S01]  /*8160*/  LDL R7, [R1+0x54] ;  /* 0x0000540001077983 */ /* 0x000f220000100800 */
[----:B------:R-:W-:Y:S01]  /*8170*/  VIADD R39, R39, 0x60 ;  /* 0x0000006027277836 */ /* 0x000fe20000000000 */
[----:B------:R-:W-:Y:S01]  /*8180*/  BSSY B1, `(.L_x_15564) ;  /* 0x0000016000017945 */ /* 0x000fe20003800000 */
[----:B------:R-:W-:Y:S02]  /*8190*/  CS2R R8, SRZ ;  /* 0x0000000000087805 */ /* 0x000fe4000001ff00 */
[----:B------:R-:W-:Y:S02]  /*81a0*/  CS2R R10, SRZ ;  /* 0x00000000000a7805 */ /* 0x000fe4000001ff00 */
[----:B------:R-:W-:Y:S02]  /*81b0*/  ISETP.GE.AND P1, PT, R39, R32, PT ;  /* 0x000000202700720c */ /* 0x000fe40003f26270 */
[----:B----4-:R-:W-:-:S04]  /*81c0*/  LEA.HI R6, R7, R7, RZ, 0x1 ;  /* 0x0000000707067211 */ /* 0x010fc800078f08ff */
[----:B------:R-:W-:-:S05]  /*81d0*/  LOP3.LUT R6, R6, 0xfffffffe, RZ, 0xc0, !PT ;  /* 0xfffffffe06067812 */ /* 0x000fca00078ec0ff */
[----:B------:R-:W-:Y:S01]  /*81e0*/  IMAD.IADD R13, R7, 0x1, -R6 ;  /* 0x00000001070d7824 */ /* 0x000fe200078e0a06 */
[----:B------:R-:W-:-:S04]  /*81f0*/  CS2R R6, SRZ ;  /* 0x0000000000067805 */ /* 0x000fc8000001ff00 */
[----:B------:R-:W-:Y:S01]  /*8200*/  SHF.L.U32 R13, R13, 0x1f, RZ ;  /* 0x0000001f0d0d7819 */ /* 0x000fe200000006ff */
[----:B------:R-:W-:Y:S06]  /*8210*/  @P1 BRA `(.L_x_15565) ;  /* 0x0000000000301947 */ /* 0x000fec0003800000 */
[----:B------:R-:W-:Y:S02]  /*8220*/  CS2R R6, SRZ ;  /* 0x0000000000067805 */ /* 0x000fe4000001ff00 */
[----:B------:R-:W-:Y:S02]  /*8230*/  CS2R R8, SRZ ;  /* 0x0000000000087805 */ /* 0x000fe4000001ff00 */
[----:B------:R-:W-:Y:S01]  /*8240*/  CS2R R10, SRZ ;  /* 0x00000000000a7805 */ /* 0x000fe2000001ff00 */
[----:B------:R-:W-:Y:S06]  /*8250*/  @P0 BRA `(.L_x_15565) ;  /* 0x0000000000200947 */ /* 0x000fec0003800000 */
[C---:B------:R-:W-:Y:S02]  /*8260*/  SHF.L.U32 R4, R16.reuse, 0x1, RZ ;  /* 0x0000000110047819 */ /* 0x040fe400000006ff */
[----:B------:R-:W-:Y:S02]  /*8270*/  SHF.L.U64.HI R5, R16, 0x1, R17 ;  /* 0x0000000110057819 */ /* 0x000fe40000010211 */
[-C--:B--2---:R-:W-:Y:S02]  /*8280*/  IADD3 R8, P1, R3, R4.reuse, RZ ;  /* 0x0000000403087210 */ /* 0x084fe40007f3e0ff */
[----:B------:R-:W-:-:S03]  /*8290*/  IADD3 R4, P2, R14, R4, RZ ;  /* 0x000000040e047210 */ /* 0x000fc60007f5e0ff */
[--C-:B---3--:R-:W-:Y:S02]  /*82a0*/  IMAD.X R9, R0, 0x1, R5.reuse, P1 ;  /* 0x0000000100097824 */ /* 0x108fe400008e0605 */
[----:B------:R-:W-:-:S04]  /*82b0*/  IMAD.X R5, R24, 0x1, R5, P2 ;  /* 0x0000000118057824 */ /* 0x000fc800010e0605 */
[----:B------:R-:W5:Y:S04]  /*82c0*/  LD.E.128 R8, desc[UR40][R8.64] ;  /* 0x0000002808087980 */ /* 0x000f68000c101d00 */
[----:B------:R-:W5:Y:S02]  /*82d0*/  LD.E.128 R4, desc[UR40][R4.64] ;  /* 0x0000002804047980 */ /* 0x000f64000c101d00 */
.L_x_15565:
[----:B------:R-:W-:Y:S05]  /*82e0*/  BSYNC B1 ;  /* 0x0000000000017941 */ /* 0x000fea0003800000 */
.L_x_15564:
[----:B------:R-:W0:Y:S01]  /*82f0*/  SYNCS.PHASECHK.TRANS64.TRYWAIT P1, [R2+URZ+0x16800], R13 ;  /* 0x0168000d020075a7 */ /* 0x000e22000802017f */
[----:B------:R-:W-:Y:S01]  /*8300*/  IMAD R29, R29, -0xc0, R32 ;  /* 0xffffff401d1d7824 */ /* 0x000fe200078e0220 */
[----:B--2--5:R-:W-:Y:S01]  /*8310*/  MOV R3, R5 ;  /* 0x0000000500037202 */ /* 0x024fe20000000f00 */
[C---:B------:R-:W-:Y:S01]  /*8320*/  VIADD R12, R154.reuse, 0x60 ;  /* 0x000000609a0c7836 */ /* 0x040fe20000000000 */
[----:B------:R-:W-:Y:S01]  /*8330*/  BSSY B1, `(.L_x_15566) ;  /* 0x0000010000017945 */ /* 0x000fe20003800000 */
[----:B---3--:R-:W-:Y:S01]  /*8340*/  IMAD.MOV.U32 R0, RZ, RZ, R4 ;  /* 0x000000ffff007224 */ /* 0x008fe200078e0004 */
[----:B------:R-:W-:Y:S01]  /*8350*/  VIMNMX R29, R29, 0xc0, PT ;  /* 0x000000c01d1d7848 */ /* 0x000fe20003fe0100 */
[----:B------:R-:W-:Y:S01]  /*8360*/  IMAD.MOV.U32 R14, RZ, RZ, R9 ;  /* 0x000000ffff0e7224 */ /* 0x000fe200078e0009 */
[----:B------:R-:W-:Y:S01]  /*8370*/  PRMT R41, R3, 0x7610, R41 ;  /* 0x0000761003297816 */ /* 0x000fe20000000029 */
[----:B------:R-:W-:Y:S01]  /*8380*/  IMAD.MOV.U32 R3, RZ, RZ, R7 ;  /* 0x000000ffff037224 */ /* 0x000fe200078e0007 */
[----:B------:R-:W-:-:S02]  /*8390*/  ISETP.GE.OR P2, PT, R154, R29, P0 ;  /* 0x0000001d9a00720c */ /* 0x000fc40000746670 */
[----:B------:R-:W-:Y:S01]  /*83a0*/  ISETP.GE.OR P0, PT, R12, R29, P0 ;  /* 0x0000001d0c00720c */ /* 0x000fe20000706670 */
[----:B------:R-:W-:Y:S01]  /*83b0*/  IMAD.MOV.U32 R12, RZ, RZ, R8 ;  /* 0x000000ffff0c7224 */ /* 0x000fe200078e0008 */
[----:B------:R-:W-:Y:S01]  /*83c0*/  PRMT R40, R40, 0x5410, R0 ;  /* 0x0000541028287816 */ /* 0x000fe20000000000 */
[----:B------:R-:W-:Y:S01]  /*83d0*/  IMAD.MOV.U32 R0, RZ, RZ, R6 ;  /* 0x000000ffff007224 */ /* 0x000fe200078e0006 */
[----:B------:R-:W-:Y:S02]  /*83e0*/  PRMT R41, R41, 0x5410, R14 ;  /* 0x0000541029297816 */ /* 0x000fe4000000000e */
[----:B------:R-:W-:Y:S02]  /*83f0*/  PRMT R40, R12, 0x7610, R40 ;  /* 0x000076100c287816 */ /* 0x000fe40000000028 */
[----:B------:R-:W-:Y:S02]  /*8400*/  PRMT R39, R3, 0x5410, R0 ;  /* 0x0000541003277816 */ /* 0x000fe40000000000 */
[----:B------:R-:W-:Y:S01]  /*8410*/  IADD3 R29, R16, R43, RZ ;  /* 0x0000002b101d7210 */ /* 0x000fe20007ffe0ff */
[----:B0-----:R-:W-:Y:S06]  /*8420*/  @!P1 BRA `(.L_x_15567) ;  /* 0x0000014800b49947 */ /* 0x001fec0003800000 */
.L_x_15793:
[----:B------:R-:W-:Y:S05]  /*8430*/  BSYNC B1 ;  /* 0x0000000000017941 */ /* 0x000fea0003800000 */
.L_x_15566:
[----:B------:R-:W-:Y:S01]  /*8440*/  BSSY B1, `(.L_x_15568) ;  /* 0x0000069000017945 */ /* 0x000fe20003800000 */
[----:B------:R-:W-:Y:S01]  /*8450*/  IMAD.MOV.U32 R0, RZ, RZ, R10 ;  /* 0x000000ffff007224 */ /* 0x000fe200078e000a */
[----:B------:R-:W-:Y:S01]  /*8460*/  LOP3.LUT R29, R29, 0x38, RZ, 0xc0, !PT ;  /* 0x000000381d1d7812 */ /* 0x000fe200078ec0ff */
[----:B------:R-:W-:Y:S01]  /*8470*/  IMAD.MOV.U32 R3, RZ, RZ, R11 ;  /* 0x000000ffff037224 */ /* 0x000fe200078e000b */
[----:B------:R-:W-:Y:S06]  /*8480*/  @P2 BRA `(.L_x_15569) ;  /* 0x0000000400902947 */ /* 0x000fec0003800000 */
[----:B------:R-:W2:Y:S01]  /*8490*/  LDL R12, [R1+0x3c] ;  /* 0x00003c00010c7983 */ /* 0x000ea20000100800 */
[----:B------:R-:W1:Y:S02]  /*84a0*/  S2R R14, SR_TID.X ;  /* 0x00000000000e7919 */ /* 0x000e640000002100 */
[----:B-1----:R-:W-:-:S05]  /*84b0*/  VIADD R14, R14, 0xffffff80 ;  /* 0xffffff800e0e7836 */ /* 0x002fca0000000000 */
[----:B------:R-:W-:-:S04]  /*84c0*/  SHF.R.S32.HI R25, RZ, 0x1f, R14 ;  /* 0x0000001fff197819 */ /* 0x000fc8000001140e */
[----:B------:R-:W-:-:S04]  /*84d0*/  LEA.HI R25, R25, R14, RZ, 0x5 ;  /* 0x0000000e19197211 */ /* 0x000fc800078f28ff */
[----:B------:R-:W-:Y:S01]  /*84e0*/  SHF.R.S32.HI R25, RZ, 0x5, R25 ;  /* 0x00000005ff197819 */ /* 0x000fe20000011419 */
[--C-:B------:R-:W-:Y:S01]  /*84f0*/  HADD2.F32 R43, -RZ, R45.reuse.H1_H1 ;  /* 0x3000002dff2b7230 */ /* 0x100fe20000004100 */
[----:B------:R-:W-:Y:S01]  /*8500*/  SHF.R.U64 R55, R34, 0x10, R35 ;  /* 0x0000001022377819 */ /* 0x000fe20000001223 */
[----:B------:R-:W-:Y:S01]  /*8510*/  HADD2.F32 R45, -RZ, R45.H0_H0 ;  /* 0x2000002dff2d7230 */ /* 0x000fe20000004100 */
[----:B------:R-:W-:Y:S02]  /*8520*/  SHF.R.U32.HI R44, RZ, 0x10, R31 ;  /* 0x00000010ff2c7819 */ /* 0x000fe4000001161f */
        /* <DEDUP_REMOVED lines=9> */
[----:B------:R-:W-:Y:S02]  /*85c0*/  LOP3.LUT R12, R24, 0x38, R16, 0xf8, !PT ;  /* 0x00000038180c7812 */ /* 0x000fe400078ef810 */
[----:B------:R-:W-:-:S04]  /*85d0*/  SHF.R.U32.HI R15, RZ, 0x3, R24 ;  /* 0x00000003ff0f7819 */ /* 0x000fc80000011618 */
[----:B------:R-:W-:Y:S02]  /*85e0*/  LOP3.LUT R12, R12, R15, RZ, 0x3c, !PT ;  /* 0x0000000f0c0c7212 */ /* 0x000fe400078e3cff */
[----:B------:R-:W-:Y:S02]  /*85f0*/  LOP3.LUT R24, R15, R29, R24, 0x1e, !PT ;  /* 0x0000001d0f187212 */ /* 0x000fe400078e1e18 */
[----:B0-----:R-:W-:-:S03]  /*8600*/  LEA R13, R25, R12, 0x9 ;  /* 0x0000000c190d7211 */ /* 0x001fc600078e48ff */
[----:B------:R-:W-:-:S04]  /*8610*/  IMAD R25, R25, 0x200, R24 ;  /* 0x0000020019197824 */ /* 0x000fc800078e0218 */
        /* <DEDUP_REMOVED lines=75> */
.L_x_15569:
[----:B------:R-:W-:Y:S05]  /*8ad0*/  BSYNC B1 ;  /* 0x0000000000017941 */ /* 0x000fea0003800000 */
.L_x_15568:
[----:B------:R-:W-:Y:S01]  /*8ae0*/  PRMT R33, R0, 0x5410, R3 ;  /* 0x0000541000217816 */ /* 0x000fe20000000003 */
[----:B------:R-:W-:Y:S06]  /*8af0*/  @P0 BRA `(.L_x_15560) ;  /* 0x0000000400800947 */ /* 0x000fec0003800000 */
[----:B------:R-:W2:Y:S01]  /*8b00*/  LDL R20, [R1+0x40] ;  /* 0x0000400001147983 */ /* 0x000ea20000100800 */
[C---:B-1----:R-:W-:Y:S02]  /*8b10*/  VIADD R12, R154.reuse, 0x60 ;  /* 0x000000609a0c7836 */ /* 0x042fe40000000000 */
[----:B0-----:R-:W-:Y:S01]  /*8b20*/  VIADD R13, R154, 0x60 ;  /* 0x000000609a0d7836 */ /* 0x001fe20000000000 */
[----:B------:R-:W3:Y:S02]  /*8b30*/  LDL R45, [R1+0x5c] ;  /* 0x00005c00012d7983 */ /* 0x000ee40000100800 */
[----:B------:R-:W-:Y:S01]  /*8b40*/  SHF.L.U32 R12, R12, 0x6, RZ ;  /* 0x000000060c0c7819 */ /* 0x000fe200000006ff */
[----:B------:R-:W-:-:S03]  /*8b50*/  IMAD.SHL.U32 R13, R13, 0x40, RZ ;  /* 0x000000400d0d7824 */ /* 0x000fc600078e00ff */
[----:B------:R-:W-:Y:S02]  /*8b60*/  LOP3.LUT R12, R12, 0x1c0, RZ, 0xc0, !PT ;  /* 0x000001c00c0c7812 */ /* 0x000fe400078ec0ff */
[----:B------:R-:W-:Y:S02]  /*8b70*/  LOP3.LUT R13, R13, 0x1c0, RZ, 0xc0, !PT ;  /* 0x000001c00d0d7812 */ /* 0x000fe400078ec0ff */
[----:B------:R-:W-:-:S04]  /*8b80*/  SHF.R.U32.HI R12, RZ, 0x3, R12 ;  /* 0x00000003ff0c7819 */ /* 0x000fc8000001160c */
[----:B------:R-:W-:Y:S02]  /*8b90*/  LOP3.LUT R29, R12, R29, R13, 0x1e, !PT ;  /* 0x0000001d0c1d7212 */ /* 0x000fe400078e1e0d */
[--C-:B------:R-:W-:Y:S02]  /*8ba0*/  SHF.R.U64 R37, R6, 0x10, R7.reuse ;  /* 0x0000001006257819 */ /* 0x100fe40000001207 */
[----:B------:R-:W-:Y:S02]  /*8bb0*/  SHF.R.U32.HI R35, RZ, 0x10, R7 ;  /* 0x00000010ff237819 */ /* 0x000fe40000011607 */
[----:B------:R-:W-:Y:S01]  /*8bc0*/  SHF.R.U64 R43, R10, 0x10, R11 ;  /* 0x000000100a2b7819 */ /* 0x000fe2000000120b */
[----:B------:R-:W-:Y:S01]  /*8bd0*/  HADD2.F32 R10, -RZ, R41.H1_H1 ;  /* 0x30000029ff0a7230 */ /* 0x000fe20000004100 */
[----:B------:R-:W-:Y:S02]  /*8be0*/  SHF.R.U32.HI R21, RZ, 0x10, R9 ;  /* 0x00000010ff157819 */ /* 0x000fe40000011609 */
[----:B------:R-:W-:-:S05]  /*8bf0*/  SHF.R.U32.HI R30, RZ, 0x10, R5 ;  /* 0x00000010ff1e7819 */ /* 0x000fca0000011605 */
[----:B------:R-:W-:Y:S01]  /*8c00*/  HADD2.F32 R30, -RZ, R30.H0_H0 ;  /* 0x2000001eff1e7230 */ /* 0x000fe20000004100 */
[----:B------:R-:W-:Y:S02]  /*8c10*/  SHF.R.U64 R44, R8, 0x10, R9 ;  /* 0x00000010082c7819 */ /* 0x000fe40000001209 */
[----:B------:R-:W-:Y:S01]  /*8c20*/  SHF.R.U32.HI R42, RZ, 0x10, R11 ;  /* 0x00000010ff2a7819 */ /* 0x000fe2000001160b */
[----:B------:R-:W-:Y:S01]  /*8c30*/  HADD2.F32 R11, -RZ, R39.H1_H1 ;  /* 0x30000027ff0b7230 */ /* 0x000fe20000004100 */
[----:B------:R-:W-:Y:S01]  /*8c40*/  SHF.R.U64 R38, R4, 0x10, R5 ;  /* 0x0000001004267819 */ /* 0x000fe20000001205 */
[----:B--2---:R-:W-:-:S04]  /*8c50*/  IMAD.IADD R29, R20, 0x1, R29 ;  /* 0x00000001141d7824 */ /* 0x004fc800078e021d */
[----:B------:R-:W-:Y:S01]  /*8c60*/  IMAD R29, R29, 0x2, R2 ;  /* 0x000000021d1d7824 */ /* 0x000fe200078e0202 */
[----:B---3--:R-:W0:Y:S04]  /*8c70*/  LDS.128 R12, [R45+0x8400] ;  /* 0x008400002d0c7984 */ /* 0x008e280000000c00 */
[----:B------:R-:W1:Y:S01]  /*8c80*/  LDS.128 R24, [R29+0x8400] ;  /* 0x008400001d187984 */ /* 0x000e620000000c00 */
[----:B------:R-:W-:Y:S02]  /*8c90*/  HADD2.F32 R20, -RZ, R41.H0_H0 ;  /* 0x20000029ff147230 */ /* 0x000fe40000004100 */
[----:B0-----:R-:W-:Y:S02]  /*8ca0*/  HADD2.F32 R3, -RZ, R13.H0_H0 ;  /* 0x2000000dff037230 */ /* 0x001fe40000004100 */
[----:B-1----:R-:W-:-:S05]  /*8cb0*/  HADD2.F32 R7, -RZ, R25.H0_H0 ;  /* 0x20000019ff077230 */ /* 0x002fca0000004100 */
[C---:B------:R-:W-:Y:S01]  /*8cc0*/  FMUL.FTZ R32, R7.reuse, R20 ;  /* 0x0000001407207220 */ /* 0x040fe20000410000 */
[-C--:B------:R-:W-:Y:S01]  /*8cd0*/  FMUL.FTZ R34, R7, R10.reuse ;  /* 0x0000000a07227220 */ /* 0x080fe20000410000 */
[----:B------:R-:W-:Y:S02]  /*8ce0*/  HADD2.F32 R25, -RZ, R25.H1_H1 ;  /* 0x30000019ff197230 */ /* 0x000fe40000004100 */
[C---:B------:R-:W-:Y:S01]  /*8cf0*/  FFMA.FTZ R32, R3.reuse, R10, -R32 ;  /* 0x0000000a03207223 */ /* 0x040fe20000010820 */
[----:B------:R-:W-:Y:S02]  /*8d00*/  HADD2.F32 R6, -RZ, R24.H0_H0 ;  /* 0x20000018ff067230 */ /* 0x000fe40000004100 */
[----:B------:R-:W-:Y:S01]  /*8d10*/  FFMA.FTZ R34, R3, R20, R34 ;  /* 0x0000001403227223 */ /* 0x000fe20000010022 */
[----:B------:R-:W-:Y:S02]  /*8d20*/  HADD2.F32 R10, -RZ, R21.H0_H0 ;  /* 0x20000015ff0a7230 */ /* 0x000fe40000004100 */
[----:B------:R-:W-:-:S02]  /*8d30*/  HADD2.F32 R7, -RZ, R40.H1_H1 ;  /* 0x30000028ff077230 */ /* 0x000fc40000004100 */
[----:B------:R-:W-:Y:S02]  /*8d40*/  HADD2.F32 R3, -RZ, R40.H0_H0 ;  /* 0x20000028ff037230 */ /* 0x000fe40000004100 */
[C---:B------:R-:W-:Y:S01]  /*8d50*/  FMUL.FTZ R36, R25.reuse, R30 ;  /* 0x0000001e19247220 */ /* 0x040fe20000410000 */
[----:B------:R-:W-:Y:S02]  /*8d60*/  HADD2.F32 R13, -RZ, R13.H1_H1 ;  /* 0x3000000dff0d7230 */ /* 0x000fe40000004100 */
        /* <DEDUP_REMOVED lines=9> */
[----:B------:R-:W-:Y:S02]  /*8e00*/  HADD2.F32 R9, -RZ, R27.H0_H0 ;  /* 0x2000001bff097230 */ /* 0x000fe40000004100 */
[----:B------:R-:W-:Y:S02]  /*8e10*/  HADD2.F32 R3, -RZ, R33.H0_H0 ;  /* 0x20000021ff037230 */ /* 0x000fe40000004100 */
[----:B------:R-:W-:Y:S02]  /*8e20*/  HADD2.F32 R10, -RZ, R39.H0_H0 ;  /* 0x20000027ff0a7230 */ /* 0x000fe40000004100 */
[----:B------:R-:W-:Y:S02]  /*8e30*/  HADD2.F32 R0, -RZ, R33.H1_H1 ;  /* 0x30000021ff007230 */ /* 0x000fe40000004100 */
[----:B------:R-:W-:Y:S01]  /*8e40*/  FMUL.FTZ R7, R8, R11 ;  /* 0x0000000b08077220 */ /* 0x000fe20000410000 */
[----:B------:R-:W-:-:S02]  /*8e50*/  HADD2.F32 R5, -RZ, R15.H0_H0 ;  /* 0x2000000fff057230 */ /* 0x000fc40000004100 */
[----:B------:R-:W-:Y:S01]  /*8e60*/  FMUL.FTZ R33, R8, R3 ;  /* 0x0000000308217220 */ /* 0x000fe20000410000 */
[----:B------:R-:W-:Y:S02]  /*8e70*/  HADD2.F32 R4, -RZ, R14.H0_H0 ;  /* 0x2000000eff047230 */ /* 0x000fe40000004100 */
[C---:B------:R-:W-:Y:S01]  /*8e80*/  FMUL.FTZ R30, R9.reuse, R10 ;  /* 0x0000000a091e7220 */ /* 0x040fe20000410000 */
[----:B------:R-:W-:Y:S02]  /*8e90*/  HADD2.F32 R27, -RZ, R27.H1_H1 ;  /* 0x3000001bff1b7230 */ /* 0x000fe40000004100 */
[-C--:B------:R-:W-:Y:S01]  /*8ea0*/  FMUL.FTZ R9, R9, R0.reuse ;  /* 0x0000000009097220 */ /* 0x080fe20000410000 */
[----:B------:R-:W-:Y:S02]  /*8eb0*/  HADD2.F32 R8, -RZ, R35.H0_H0 ;  /* 0x20000023ff087230 */ /* 0x000fe40000004100 */
[----:B------:R-:W-:Y:S02]  /*8ec0*/  HADD2.F32 R6, -RZ, R42.H0_H0 ;  /* 0x2000002aff067230 */ /* 0x000fe40000004100 */
[----:B------:R-:W-:Y:S01]  /*8ed0*/  FFMA.FTZ R30, R5, R0, -R30 ;  /* 0x00000000051e7223 */ /* 0x000fe2000001081e */
[----:B------:R-:W-:-:S02]  /*8ee0*/  HADD2.F32 R15, -RZ, R15.H1_H1 ;  /* 0x3000000fff0f7230 */ /* 0x000fc40000004100 */
[C---:B------:R-:W-:Y:S01]  /*8ef0*/  FFMA.FTZ R20, R4.reuse, R3, -R7 ;  /* 0x0000000304147223 */ /* 0x040fe20000010807 */
[----:B------:R-:W-:Y:S01]  /*8f00*/  FFMA.FTZ R33, R4, R11, R33 ;  /* 0x0000000b04217223 */ /* 0x000fe20000010021 */
[----:B------:R-:W-:Y:S01]  /*8f10*/  FFMA.FTZ R0, R5, R10, R9 ;  /* 0x0000000a05007223 */ /* 0x000fe20000010009 */
[----:B------:R-:W-:Y:S02]  /*8f20*/  HADD2.F32 R24, -RZ, R24.H1_H1 ;  /* 0x30000018ff187230 */ /* 0x000fe40000004100 */
[C---:B------:R-:W-:Y:S01]  /*8f30*/  FMUL.FTZ R4, R27.reuse, R8 ;  /* 0x000000081b047220 */ /* 0x040fe20000410000 */
[----:B------:R-:W-:Y:S02]  /*8f40*/  HADD2.F32 R26, -RZ, R26.H1_H1 ;  /* 0x3000001aff1a7230 */ /* 0x000fe40000004100 */
[----:B------:R-:W-:Y:S01]  /*8f50*/  FMUL.FTZ R10, R27, R6 ;  /* 0x000000061b0a7220 */ /* 0x000fe20000410000 */
[----:B------:R-:W-:Y:S02]  /*8f60*/  HADD2.F32 R7, -RZ, R38.H0_H0 ;  /* 0x20000026ff077230 */ /* 0x000fe40000004100 */
[----:B------:R-:W-:-:S02]  /*8f70*/  HADD2.F32 R9, -RZ, R37.H0_H0 ;  /* 0x20000025ff097230 */ /* 0x000fc40000004100 */
[----:B------:R-:W-:Y:S02]  /*8f80*/  HADD2.F32 R3, -RZ, R44.H0_H0 ;  /* 0x2000002cff037230 */ /* 0x000fe40000004100 */
[----:B------:R-:W-:Y:S02]  /*8f90*/  HADD2.F32 R5, -RZ, R43.H0_H0 ;  /* 0x2000002bff057230 */ /* 0x000fe40000004100 */
        /* <DEDUP_REMOVED lines=22> */
.L_x_15560:
[----:B------:R-:W-:Y:S05]  /*9100*/  BSYNC B0 ;  /* 0x0000000000007941 */ /* 0x000fea0003800000 */
.L_x_15546:
[----:B------:R-:W-:Y:S01]  /*9110*/  @!PT LDS RZ, [RZ] ;  /* 0x00000000fffff984 */ /* 0x000fe20000000800 */
[----:B------:R-:W-:Y:S01]  /*9120*/  @!PT LDS RZ, [RZ] ;  /* 0x00000000fffff984 */ /* 0x000fe20000000800 */
[----:B------:R-:W-:Y:S01]  /*9130*/  @!PT LDS RZ, [RZ] ;  /* 0x00000000fffff984 */ /* 0x000fe20000000800 */
[----:B------:R-:W-:Y:S01]  /*9140*/  @!PT LDS RZ, [RZ] ;  /* 0x00000000fffff984 */ /* 0x000fe20000000800 */
[----:B------:R4:W-:Y:S06]  /*9150*/  MEMBAR.ALL.CTA ;  /* 0x0000000000007992 */ /* 0x0009ec0000008000 */
[----:B----4-:R-:W4:Y:S01]  /*9160*/  FENCE.VIEW.ASYNC.S ;  /* 0x00000000000073c6 */ /* 0x010f220000000000 */
[----:B------:R-:W-:Y:S05]  /*9170*/  WARPSYNC.ALL ;  /* 0x0000000000007948 */ /* 0x000fea0003800000 */
[----:B----4-:R-:W-:Y:S06]  /*9180*/  BAR.SYNC.DEFER_BLOCKING 0xd, 0x180 ;  /* 0x0346000000007b1d */ /* 0x010fec0000010000 */
.L_x_15543:
[----:B------:R-:W-:-:S13]  /*9190*/  ISETP.NE.AND P0, PT, R157, 0x3, PT ;  /* 0x000000039d00780c */ /* 0x000fda0003f05270 */
[----:B------:R-:W-:Y:S05]  /*91a0*/  @!P0 BRA `(.L_x_15570) ;  /* 0x0000000000048947 */ /* 0x000fea0003800000 */
[----:B------:R-:W-:Y:S01]  /*91b0*/  BPT.TRAP 0x1 ;  /* 0x000000040000795c */ /* 0x000fe20000300000 */
.L_x_15570:
[----:B--2---:R-:W-:Y:S02]  /*91c0*/  LEA R0, R22, R2, 0x3 ;  /* 0x0000000216007211 */ /* 0x004fe400078e18ff */
[----:B-1-3--:R-:W-:-:S04]  /*91d0*/  SHF.L.U32 R5, R155, 0x1f, RZ ;  /* 0x0000001f9b057819 */ /* 0x00afc800000006ff */
[----:B------:R1:W2:Y:S01]  /*91e0*/  SYNCS.PHASECHK.TRANS64.TRYWAIT P1, [R0+URZ+0x16830], R5 ;  /* 0x01683005000075a7 */ /* 0x0002a2000802017f */
[----:B------:R-:W-:Y:S05]  /*91f0*/  @!P0 BRA `(.L_x_15571) ;  /* 0x0000000000048947 */ /* 0x000fea0003800000 */
[----:B------:R-:W-:Y:S01]  /*9200*/  BPT.TRAP 0x1 ;  /* 0x000000040000795c */ /* 0x000fe20000300000 */
.L_x_15571:
[----:B0-----:R-:W-:Y:S01]  /*9210*/  VIADD R3, R2, 0xe400 ;  /* 0x0000e40002037836 */ /* 0x001fe20000000000 */
[----:B------:R-:W-:Y:S01]  /*9220*/  LOP3.LUT R6, R28, 0x10000, RZ, 0xfc, !PT ;  /* 0x000100001c067812 */ /* 0x000fe200078efcff */
[----:B------:R-:W-:-:S03]  /*9230*/  IMAD.MOV.U32 R7, RZ, RZ, 0x40000040 ;  /* 0x40000040ff077424 */ /* 0x000fc600078e00ff */
[----:B------:R-:W-:-:S04]  /*9240*/  SHF.R.U32.HI R3, RZ, 0x4, R3 ;  /* 0x00000004ff037819 */ /* 0x000fc80000011603 */
[----:B------:R-:W-:-:S04]  /*9250*/  LOP3.LUT R3, R3, 0x3fff, RZ, 0xc0, !PT ;  /* 0x00003fff03037812 */ /* 0x000fc800078ec0ff */
[----:B------:R-:W-:-:S05]  /*9260*/  LOP3.LUT R3, R3, 0x10000, RZ, 0xfc, !PT ;  /* 0x0001000003037812 */ /* 0x000fca00078efcff */
[----:B------:R0:W-:Y:S01]  /*9270*/  STL [R1+0x1c], R3 ;  /* 0x00001c0301007387 */ /* 0x0001e20000100800 */
[----:B--2---:R-:W-:Y:S05]  /*9280*/  @P1 BRA `(.L_x_15572) ;  /* 0x0000000000081947 */ /* 0x004fea0003800000 */
[----:B------:R-:W2:Y:S02]  /*9290*/  SYNCS.PHASECHK.TRANS64.TRYWAIT P1, [R0+URZ+0x16830], R5 ;  /* 0x01683005000075a7 */ /* 0x000ea4000802017f */
[----:B--2---:R-:W-:Y:S05]  /*92a0*/  @!P1 BRA `(.L_x_15573) ;  /* 0x0000013c00289947 */ /* 0x004fea0003800000 */
.L_x_15572:
[----:B0-----:R-:W3:Y:S01]  /*92b0*/  LDL R3, [R1+0x1c] ;  /* 0x00001c0001037983 */ /* 0x001ee20000100800 */
[----:B-12---:R-:W-:Y:S01]  /*92c0*/  IMAD.MOV.U32 R5, RZ, RZ, 0x40000040 ;  /* 0x40000040ff057424 */ /* 0x006fe200078e00ff */
[----:B------:R-:W-:Y:S05]  /*92d0*/  WARPSYNC.ALL ;  /* 0x0000000000007948 */ /* 0x000fea0003800000 */
[C---:B------:R-:W-:Y:S01]  /*92e0*/  R2UR UR4, R6.reuse ;  /* 0x00000000060472ca */ /* 0x040fe200000e0000 */
[----:B-----5:R-:W-:Y:S01]  /*92f0*/  WARPGROUP.ARRIVE ;  /* 0x00000000000079c5 */ /* 0x020fe20000000000 */
[----:B------:R-:W-:Y:S01]  /*9300*/  R2UR UR5, R7 ;  /* 0x00000000070572ca */ /* 0x000fe200000e0000 */
[----:B----4-:R-:W-:Y:S01]  /*9310*/  IMAD.MOV.U32 R11, RZ, RZ, 0x40000040 ;  /* 0x40000040ff0b7424 */ /* 0x010fe200078e00ff */
[----:B------:R-:W-:Y:S01]  /*9320*/  R2UR UR7, R5 ;  /* 0x00000000050772ca */ /* 0x000fe200000e0000 */
[----:B------:R-:W-:Y:S01]  /*9330*/  IMAD.MOV.U32 R9, RZ, RZ, 0x40000040 ;  /* 0x40000040ff097424 */ /* 0x000fe200078e00ff */
[C---:B------:R-:W-:Y:S01]  /*9340*/  IADD3 R10, R6.reuse, 0x2, RZ ;  /* 0x00000002060a7810 */ /* 0x040fe20007ffe0ff */
[----:B------:R-:W-:Y:S01]  /*9350*/  VIADD R20, R6, 0x4 ;  /* 0x0000000406147836 */ /* 0x000fe20000000000 */
[----:B------:R-:W-:Y:S01]  /*9360*/  MOV R15, 0x40000040 ;  /* 0x40000040000f7802 */ /* 0x000fe20000000f00 */
[----:B------:R-:W-:-:S02]  /*9370*/  IMAD.MOV.U32 R21, RZ, RZ, 0x40000040 ;  /* 0x40000040ff157424 */ /* 0x000fc400078e00ff */
[----:B------:R-:W-:Y:S01]  /*9380*/  VIADD R14, R6, 0x6 ;  /* 0x00000006060e7836 */ /* 0x000fe20000000000 */
[----:B------:R0:W-:Y:S01]  /*9390*/  STL.64 [R1+0x8], R10 ;  /* 0x0000080a01007387 */ /* 0x0001e20000100a00 */
[----:B------:R-:W-:Y:S02]  /*93a0*/  IMAD.MOV.U32 R5, RZ, RZ, 0x40000040 ;  /* 0x40000040ff057424 */ /* 0x000fe400078e00ff */
[----:B---3--:R-:W-:-:S04]  /*93b0*/  IMAD R4, R22, 0x400, R3 ;  /* 0x0000040016047824 */ /* 0x008fc800078e0203 */
[C---:B------:R-:W-:Y:S01]  /*93c0*/  VIADD R8, R4.reuse, 0x2 ;  /* 0x0000000204087836 */ /* 0x040fe20000000000 */
[----:B------:R-:W-:-:S13]  /*93d0*/  R2UR UR6, R4 ;  /* 0x00000000040672ca */ /* 0x000fda00000e0000 */
[----:B------:R-:W-:Y:S01]  /*93e0*/  HGMMA.64x128x16.F32 R24, gdesc[UR4], RZ, !UPT, gsb0 ;  /* 0x01e00000041879f0 */ /* 0x000fe2000c0008ff */
        /* <DEDUP_REMOVED lines=27> */
.L_x_15574:
[----:B------:R-:W2:Y:S01]  /*95a0*/  LDL.LU R91, [R1+0x10] ;  /* 0x00001000015b7983 */ /* 0x000ea20000300800 */
[----:B------:R-:W-:Y:S01]  /*95b0*/  ULDC UR4, c[0x0][0x9d8] ;  /* 0x0002760000047ab9 */ /* 0x000fe20000000800 */
[----:B------:R-:W0:Y:S01]  /*95c0*/  LDC R93, c[0x0][0x448] ;  /* 0x00011200ff5d7b82 */ /* 0x000e220000000800 */
[----:B------:R-:W-:Y:S01]  /*95d0*/  ULDC UR5, c[0x0][0x988] ;  /* 0x0002620000057ab9 */ /* 0x000fe20000000800 */
[----:B------:R-:W3:Y:S04]  /*95e0*/  LDL R89, [R1+0x44] ;  /* 0x0000440001597983 */ /* 0x000ee80000100800 */
[----:B------:R-:W3:Y:S01]  /*95f0*/  LDL R99, [R1+0x28] ;  /* 0x0000280001637983 */ /* 0x000ee20000100800 */
[----:B------:R-:W-:Y:S01]  /*9600*/  FMUL.FTZ R12, R36, UR4 ;  /* 0x00000004240c7c20 */ /* 0x000fe20008410000 */
[----:B------:R-:W-:Y:S01]  /*9610*/  FMUL.FTZ R3, R24, UR4 ;  /* 0x0000000418037c20 */ /* 0x000fe20008410000 */
[----:B------:R-:W-:Y:S01]  /*9620*/  FMUL.FTZ R11, R33, UR4 ;  /* 0x00000004210b7c20 */ /* 0x000fe20008410000 */
[----:B------:R-:W4:Y:S01]  /*9630*/  LDL R36, [R1+0x2c] ;  /* 0x00002c0001247983 */ /* 0x000f220000100800 */
[----:B------:R-:W-:Y:S01]  /*9640*/  FMUL.FTZ R114, R26, UR4 ;  /* 0x000000041a727c20 */ /* 0x000fe20008410000 */
[----:B------:R-:W-:Y:S01]  /*9650*/  FMUL.FTZ R110, R27, UR4 ;  /* 0x000000041b6e7c20 */ /* 0x000fe20008410000 */
[----:B------:R-:W-:Y:S01]  /*9660*/  FMUL.FTZ R108, R30, UR4 ;  /* 0x000000041e6c7c20 */ /* 0x000fe20008410000 */
[----:B------:R-:W5:Y:S01]  /*9670*/  LDL R95, [R1+0x20] ;  /* 0x00002000015f7983 */ /* 0x000f620000100800 */
[----:B------:R-:W-:Y:S01]  /*9680*/  FMUL.FTZ R9, R31, UR4 ;  /* 0x000000041f097c20 */ /* 0x000fe20008410000 */
[----:B------:R-:W-:Y:S01]  /*9690*/  FMUL.FTZ R90, R34, UR4 ;  /* 0x00000004225a7c20 */ /* 0x000fe20008410000 */
[----:B------:R-:W1:Y:S01]  /*96a0*/  MUFU.TANH R114, R114 ;  /* 0x0000007200727308 */ /* 0x000e620000002400 */
[----:B------:R-:W5:Y:S01]  /*96b0*/  LDL R97, [R1+0x14] ;  /* 0x0000140001617983 */ /* 0x000f620000100800 */
[----:B------:R-:W-:Y:S01]  /*96c0*/  FMUL.FTZ R35, R35, UR4 ;  /* 0x0000000423237c20 */ /* 0x000fe20008410000 */
[----:B------:R-:W-:Y:S01]  /*96d0*/  FMUL.FTZ R92, R38, UR4 ;  /* 0x00000004265c7c20 */ /* 0x000fe20008410000 */
[----:B------:R-:W-:Y:S01]  /*96e0*/  FMUL.FTZ R13, R37, UR4 ;  /* 0x00000004250d7c20 */ /* 0x000fe20008410000 */
[----:B------:R-:W-:Y:S01]  /*96f0*/  FMUL.FTZ R37, R39, UR4 ;  /* 0x0000000427257c20 */ /* 0x000fe20008410000 */
[----:B------:R-:W-:Y:S01]  /*9700*/  FMUL.FTZ R39, R42, UR4 ;  /* 0x000000042a277c20 */ /* 0x000fe20008410000 */
[----:B0-----:R-:W-:Y:S01]  /*9710*/  ISETP.NE.AND P4, PT, R93, 0x1, PT ;  /* 0x000000015d00780c */ /* 0x001fe20003f85270 */
        /* <DEDUP_REMOVED lines=12> */
[----:B------:R-:W1:Y:S01]  /*97e0*/  @P4 LDC R24, c[0x0][0x44c] ;  /* 0x00011300ff184b82 */ /* 0x000e620000000800 */
[----:B------:R-:W-:-:S03]  /*97f0*/  FMUL.FTZ R10, R32, UR4 ;  /* 0x00000004200a7c20 */ /* 0x000fc60008410000 */
[----:B------:R-:W0:Y:S04]  /*9800*/  MUFU.TANH R9, R9 ;  /* 0x0000000900097308 */ /* 0x000e280000002400 */
[----:B------:R-:W0:Y:S04]  /*9810*/  @P4 LDC R33, c[0x0][0x450] ;  /* 0x00011400ff214b82 */ /* 0x000e280000000800 */
[----:B------:R-:W5:Y:S08]  /*9820*/  MUFU.TANH R90, R90 ;  /* 0x0000005a005a7308 */ /* 0x000f700000002400 */
[----:B------:R-:W5:Y:S08]  /*9830*/  MUFU.TANH R35, R35 ;  /* 0x0000002300237308 */ /* 0x000f700000002400 */
[----:B------:R-:W5:Y:S08]  /*9840*/  MUFU.TANH R92, R92 ;  /* 0x0000005c005c7308 */ /* 0x000f700000002400 */
[----:B------:R-:W5:Y:S08]  /*9850*/  MUFU.TANH R37, R37 ;  /* 0x0000002500257308 */ /* 0x000f700000002400 */
[----:B------:R-:W5:Y:S01]  /*9860*/  MUFU.TANH R39, R39 ;  /* 0x0000002700277308 */ /* 0x000f620000002400 */
[----:B------:R-:W-:Y:S01]  /*9870*/  FMUL.FTZ R47, R50, UR4 ;  /* 0x00000004322f7c20 */ /* 0x000fe20008410000 */
[----:B------:R-:W-:-:S06]  /*9880*/  FMUL.FTZ R30, R49, UR4 ;  /* 0x00000004311e7c20 */ /* 0x000fcc0008410000 */
[----:B------:R-:W5:Y:S01]  /*9890*/  MUFU.TANH R41, R41 ;  /* 0x0000002900297308 */ /* 0x000f620000002400 */
[----:B------:R-:W-:Y:S01]  /*98a0*/  FMUL.FTZ R49, R51, UR4 ;  /* 0x0000000433317c20 */ /* 0x000fe20008410000 */
[----:B------:R-:W-:-:S06]  /*98b0*/  FMUL.FTZ R29, R48, UR4 ;  /* 0x00000004301d7c20 */ /* 0x000fcc0008410000 */
[----:B------:R-:W5:Y:S01]  /*98c0*/  MUFU.TANH R43, R43 ;  /* 0x0000002b002b7308 */ /* 0x000f620000002400 */
[----:B------:R-:W-:-:S07]  /*98d0*/  FMUL.FTZ R51, R54, UR4 ;  /* 0x0000000436337c20 */ /* 0x000fce0008410000 */
[----:B------:R-:W5:Y:S01]  /*98e0*/  MUFU.TANH R45, R45 ;  /* 0x0000002d002d7308 */ /* 0x000f620000002400 */
[----:B------:R-:W-:Y:S01]  /*98f0*/  FMUL.FTZ R32, R53, UR4 ;  /* 0x0000000435207c20 */ /* 0x000fe20008410000 */
[----:B------:R-:W-:-:S06]  /*9900*/  FMUL.FTZ R53, R55, UR4 ;  /* 0x0000000437357c20 */ /* 0x000fcc0008410000 */
        /* <DEDUP_REMOVED lines=9> */
[----:B------:R-:W-:-:S07]  /*99a0*/  FMUL.FTZ R63, R63, UR4 ;  /* 0x000000043f3f7c20 */ /* 0x000fce0008410000 */
[----:B------:R-:W5:Y:S08]  /*99b0*/  MUFU.TANH R55, R55 ;  /* 0x0000003700377308 */ /* 0x000f700000002400 */
[----:B------:R-:W5:Y:S08]  /*99c0*/  MUFU.TANH R57, R57 ;  /* 0x0000003900397308 */ /* 0x000f700000002400 */
[----:B------:R-:W5:Y:S08]  /*99d0*/  MUFU.TANH R59, R59 ;  /* 0x0000003b003b7308 */ /* 0x000f700000002400 */
[----:B------:R-:W5:Y:S01]  /*99e0*/  MUFU.TANH R63, R63 ;  /* 0x0000003f003f7308 */ /* 0x000f620000002400 */
[----:B------:R-:W-:Y:S01]  /*99f0*/  FMUL.FTZ R94, R71, UR4 ;  /* 0x00000004475e7c20 */ /* 0x000fe20008410000 */
[----:B--2---:R-:W-:Y:S01]  /*9a00*/  LOP3.LUT R91, R91, 0xfffffffe, RZ, 0xc0, !PT ;  /* 0xfffffffe5b5b7812 */ /* 0x004fe200078ec0ff */
[----:B------:R-:W-:Y:S01]  /*9a10*/  FMUL.FTZ R75, R75, UR4 ;  /* 0x000000044b4b7c20 */ /* 0x000fe20008410000 */
[----:B------:R-:W-:Y:S01]  /*9a20*/  FMUL.FTZ R79, R79, UR4 ;  /* 0x000000044f4f7c20 */ /* 0x000fe20008410000 */
[----:B------:R-:W-:Y:S01]  /*9a30*/  FMUL.FTZ R83, R83, UR4 ;  /* 0x0000000453537c20 */ /* 0x000fe20008410000 */
[----:B------:R-:W-:Y:S01]  /*9a40*/  @P4 LOP3.LUT R91, R91, 0x1, RZ, 0xfc, !PT ;  /* 0x000000015b5b4812 */ /* 0x000fe200078efcff */
[----:B------:R-:W-:Y:S01]  /*9a50*/  FMUL.FTZ R87, R87, UR4 ;  /* 0x0000000457577c20 */ /* 0x000fe20008410000 */
[----:B------:R-:W-:Y:S03]  /*9a60*/  MUFU.TANH R3, R3 ;  /* 0x0000000300037308 */ /* 0x000fe60000002400 */
[----:B------:R3:W-:Y:S05]  /*9a70*/  STL [R1+0x10], R91 ;  /* 0x0000105b01007387 */ /* 0x0007ea0000100800 */
[----:B------:R-:W-:Y:S01]  /*9a80*/  MUFU.TANH R4, R4 ;  /* 0x0000000400047308 */ /* 0x000fe20000002400 */
[----:B---3--:R-:W-:-:S07]  /*9a90*/  IMAD.IADD R91, R89, 0x1, R99 ;  /* 0x00000001595b7824 */ /* 0x008fce00078e0263 */
[----:B------:R-:W-:Y:S01]  /*9aa0*/  MUFU.TANH R5, R5 ;  /* 0x0000000500057308 */ /* 0x000fe20000002400 */
[----:B-1----:R-:W-:-:S05]  /*9ab0*/  @P4 IMAD.HI.U32 R24, R91, R24, RZ ;  /* 0x000000185b184227 */ /* 0x002fca00078e00ff */
[----:B0-----:R-:W-:Y:S02]  /*9ac0*/  @P4 SHF.R.U32.HI R91, RZ, R33, R24 ;  /* 0x00000021ff5b4219 */ /* 0x001fe40000011618 */
[----:B------:R-:W-:Y:S03]  /*9ad0*/  MUFU.TANH R8, R8 ;  /* 0x0000000800087308 */ /* 0x000fe60000002400 */
[----:B------:R-:W0:Y:S01]  /*9ae0*/  SHFL.IDX PT, R24, R91, 0x1, 0x1c1f ;  /* 0x003c1f005b187f89 */ /* 0x000e2200000e0000 */
[----:B------:R-:W-:-:S04]  /*9af0*/  IMAD.MOV.U32 R89, RZ, RZ, -0x80 ;  /* 0xffffff80ff597424 */ /* 0x000fc800078e00ff */
[----:B------:R-:W-:Y:S01]  /*9b00*/  IMAD R89, R88, R89, 0x80 ;  /* 0x0000008058597424 */ /* 0x000fe200078e0259 */
[----:B------:R-:W-:Y:S04]  /*9b10*/  MUFU.TANH R10, R10 ;  /* 0x0000000a000a7308 */ /* 0x000fe80000002400 */
[C-C-:B----4-:R-:W-:Y:S02]  /*9b20*/  IADD3 R112, -R36.reuse, 0x1, R89.reuse ;  /* 0x0000000124707810 */ /* 0x150fe40007ffe159 */
[----:B-----5:R-:W-:Y:S02]  /*9b30*/  IADD3 R89, -R36, R95, R89 ;  /* 0x0000005f24597210 */ /* 0x020fe40007ffe159 */
[----:B------:R-:W-:Y:S01]  /*9b40*/  IADD3 R112, -R97, R112, R95 ;  /* 0x0000007061707210 */ /* 0x000fe20007ffe15f */
[----:B------:R-:W-:Y:S08]  /*9b50*/  MUFU.TANH R11, R11 ;  /* 0x0000000b000b7308 */ /* 0x000ff00000002400 */
[----:B------:R-:W-:Y:S01]  /*9b60*/  MUFU.TANH R12, R12 ;  /* 0x0000000c000c7308 */ /* 0x000fe20000002400 */
[----:B0-----:R-:W-:-:S04]  /*9b70*/  VIADDMNMX R24, R24, R112, R89, PT ;  /* 0x0000007018187246 */ /* 0x001fc80003800159 */
[C---:B------:R-:W-:Y:S02]  /*9b80*/  ISETP.GT.AND P1, PT, R24.reuse, RZ, PT ;  /* 0x000000ff1800720c */ /* 0x040fe40003f24270 */
[C---:B------:R-:W-:Y:S01]  /*9b90*/  ISETP.GT.AND P2, PT, R24.reuse, 0x1, PT ;  /* 0x000000011800780c */ /* 0x040fe20003f44270 */
[----:B------:R-:W-:Y:S01]  /*9ba0*/  MUFU.TANH R13, R13 ;  /* 0x0000000d000d7308 */ /* 0x000fe20000002400 */
[----:B------:R-:W-:Y:S02]  /*9bb0*/  ISETP.GT.AND P3, PT, R24, 0x8, PT ;  /* 0x000000081800780c */ /* 0x000fe40003f64270 */
[----:B------:R-:W-:Y:S02]  /*9bc0*/  FSEL R114, R114, -INF , P1 ;  /* 0xff80000072727808 */ /* 0x000fe40000800000 */
[----:B------:R-:W-:Y:S02]  /*9bd0*/  FSEL R110, R110, -INF , P2 ;  /* 0xff8000006e6e7808 */ /* 0x000fe40001000000 */
[----:B------:R-:W-:Y:S01]  /*9be0*/  ISETP.GT.AND P1, PT, R24, 0x9, PT ;  /* 0x000000091800780c */ /* 0x000fe20003f24270 */
[----:B------:R-:W-:Y:S01]  /*9bf0*/  MUFU.TANH R25, R25 ;  /* 0x0000001900197308 */ /* 0x000fe20000002400 */
[----:B------:R-:W-:-:S02]  /*9c00*/  FSEL R108, R108, -INF , P3 ;  /* 0xff8000006c6c7808 */ /* 0x000fc40001800000 */
[----:B------:R-:W-:Y:S02]  /*9c10*/  FMNMX.FTZ R93, R114, R110, !PT ;  /* 0x0000006e725d7209 */ /* 0x000fe40007810000 */
[----:B------:R-:W-:Y:S02]  /*9c20*/  ISETP.GT.AND P2, PT, R24, 0x10, PT ;  /* 0x000000101800780c */ /* 0x000fe40003f44270 */
[----:B------:R-:W-:Y:S01]  /*9c30*/  FSEL R36, R9, -INF , P1 ;  /* 0xff80000009247808 */ /* 0x000fe20000800000 */
[----:B------:R-:W-:Y:S01]  /*9c40*/  MUFU.TANH R26, R26 ;  /* 0x0000001a001a7308 */ /* 0x000fe20000002400 */
[----:B------:R-:W-:Y:S02]  /*9c50*/  FMNMX.FTZ R93, R108, R93, !PT ;  /* 0x0000005d6c5d7209 */ /* 0x000fe40007810000 */
[----:B------:R-:W-:Y:S02]  /*9c60*/  ISETP.GT.AND P1, PT, R24, 0x11, PT ;  /* 0x000000111800780c */ /* 0x000fe40003f24270 */
[----:B------:R-:W-:-:S02]  /*9c70*/  FSEL R40, R90, -INF , P2 ;  /* 0xff8000005a287808 */ /* 0x000fc40001000000 */
[----:B------:R-:W-:Y:S01]  /*9c80*/  FMNMX.FTZ R93, R36, R93, !PT ;  /* 0x0000005d245d7209 */ /* 0x000fe20007810000 */
[----:B------:R-:W-:Y:S01]  /*9c90*/  MUFU.TANH R27, R27 ;  /* 0x0000001b001b7308 */ /* 0x000fe20000002400 */
[----:B------:R-:W-:Y:S02]  /*9ca0*/  ISETP.GT.AND P2, PT, R24, 0x18, PT ;  /* 0x000000181800780c */ /* 0x000fe40003f44270 */
[----:B------:R-:W-:Y:S02]  /*9cb0*/  FSEL R38, R35, -INF , P1 ;  /* 0xff80000023267808 */ /* 0x000fe40000800000 */
[----:B------:R-:W-:Y:S02]  /*9cc0*/  FMNMX.FTZ R93, R40, R93, !PT ;  /* 0x0000005d285d7209 */ /* 0x000fe40007810000 */
        /* <DEDUP_REMOVED lines=19> */
[----:B------:R-:W-:Y:S01]  /*9e00*/  FMNMX.FTZ R93, R52, R93, !PT ;  /* 0x0000005d345d7209 */ /* 0x000fe20007810000 */
[----:B------:R-:W-:Y:S01]  /*9e10*/  FMUL.FTZ R33, R56, UR4 ;  /* 0x0000000438217c20 */ /* 0x000fe20008410000 */
        /* <DEDUP_REMOVED lines=9> */
[----:B------:R-:W-:Y:S01]  /*9eb0*/  FMNMX.FTZ R93, R54, R93, !PT ;  /* 0x0000005d365d7209 */ /* 0x000fe20007810000 */
[----:B------:R-:W-:Y:S01]  /*9ec0*/  FMUL.FTZ R90, R67, UR4 ;  /* 0x00000004435a7c20 */ /* 0x000fe20008410000 */
[----:B------:R-:W-:Y:S02]  /*9ed0*/  ISETP.GT.AND P2, PT, R24, 0x40, PT ;  /* 0x000000401800780c */ /* 0x000fe40003f44270 */
[----:B------:R-:W-:Y:S02]  /*9ee0*/  FSEL R62, R53, -INF , P1 ;  /* 0xff800000353e7808 */ /* 0x000fe40000800000 */
[----:B------:R-:W-:Y:S01]  /*9ef0*/  FMNMX.FTZ R93, R58, R93, !PT ;  /* 0x0000005d3a5d7209 */ /* 0x000fe20007810000 */
[----:B------:R-:W-:Y:S01]  /*9f00*/  MUFU.TANH R9, R9 ;  /* 0x0000000900097308 */ /* 0x000fe20000002400 */
[----:B------:R-:W-:Y:S01]  /*9f10*/  FMUL.FTZ R92, R70, UR4 ;  /* 0x00000004465c7c20 */ /* 0x000fe20008410000 */
[----:B------:R-:W-:Y:S02]  /*9f20*/  ISETP.GT.AND P1, PT, R24, 0x41, PT ;  /* 0x000000411800780c */ /* 0x000fe40003f24270 */
[----:B------:R-:W-:-:S02]  /*9f30*/  FSEL R70, R55, -INF , P2 ;  /* 0xff80000037467808 */ /* 0x000fc40001000000 */
[----:B------:R-:W-:Y:S02]  /*9f40*/  FMNMX.FTZ R93, R62, R93, !PT ;  /* 0x0000005d3e5d7209 */ /* 0x000fe40007810000 */
[----:B------:R-:W0:Y:S01]  /*9f50*/  MUFU.TANH R90, R90 ;  /* 0x0000005a005a7308 */ /* 0x000e220000002400 */
[----:B------:R-:W-:Y:S02]  /*9f60*/  ISETP.GT.AND P2, PT, R24, 0x48, PT ;  /* 0x000000481800780c */ /* 0x000fe40003f44270 */
[----:B------:R-:W-:Y:S02]  /*9f70*/  FSEL R66, R57, -INF , P1 ;  /* 0xff80000039427808 */ /* 0x000fe40000800000 */
[----:B------:R-:W-:Y:S01]  /*9f80*/  FMNMX.FTZ R93, R70, R93, !PT ;  /* 0x0000005d465d7209 */ /* 0x000fe20007810000 */
[----:B------:R-:W-:Y:S01]  /*9f90*/  FMUL.FTZ R35, R74, UR4 ;  /* 0x000000044a237c20 */ /* 0x000fe20008410000 */
[----:B------:R-:W-:Y:S01]  /*9fa0*/  ISETP.GT.AND P1, PT, R24, 0x49, PT ;  /* 0x000000491800780c */ /* 0x000fe20003f24270 */
[----:B------:R-:W1:Y:S01]  /*9fb0*/  MUFU.TANH R92, R92 ;  /* 0x0000005c005c7308 */ /* 0x000e620000002400 */
[----:B------:R-:W-:-:S02]  /*9fc0*/  FSEL R74, R59, -INF , P2 ;  /* 0xff8000003b4a7808 */ /* 0x000fc40001000000 */
[----:B------:R-:W-:Y:S01]  /*9fd0*/  FMNMX.FTZ R93, R66, R93, !PT ;  /* 0x0000005d425d7209 */ /* 0x000fe20007810000 */
[----:B------:R-:W-:Y:S01]  /*9fe0*/  FMUL.FTZ R37, R78, UR4 ;  /* 0x000000044e257c20 */ /* 0x000fe20008410000 */
[----:B------:R-:W-:Y:S02]  /*9ff0*/  ISETP.GT.AND P2, PT, R24, 0x50, PT ;  /* 0x000000501800780c */ /* 0x000fe40003f44270 */
[----:B------:R-:W-:Y:S01]  /*a000*/  FSEL R78, R63, -INF , P1 ;  /* 0xff8000003f4e7808 */ /* 0x000fe20000800000 */
[----:B------:R-:W2:Y:S01]  /*a010*/  MUFU.TANH R94, R94 ;  /* 0x0000005e005e7308 */ /* 0x000ea20000002400 */
[----:B------:R-:W-:Y:S02]  /*a020*/  FMNMX.FTZ R93, R74, R93, !PT ;  /* 0x0000005d4a5d7209 */ /* 0x000fe40007810000 */
[----:B------:R-:W-:Y:S02]  /*a030*/  ISETP.GT.AND P1, PT, R24, 0x51, PT ;  /* 0x000000511800780c */ /* 0x000fe40003f24270 */
[----:B------:R-:W-:-:S03]  /*a040*/  FMNMX.FTZ R93, R78, R93, !PT ;  /* 0x0000005d4e5d7209 */ /* 0x000fc60007810000 */
[----:B------:R3:W-:Y:S01]  /*a050*/  MUFU.TANH R98, R37 ;  /* 0x0000002500627308 */ /* 0x0007e20000002400 */
[----:B0-----:R-:W-:-:S07]  /*a060*/  FSEL R90, R90, -INF , P1 ;  /* 0xff8000005a5a7808 */ /* 0x001fce0000800000 */
[----:B------:R-:W0:Y:S01]  /*a070*/  MUFU.TANH R35, R35 ;  /* 0x0000002300237308 */ /* 0x000e220000002400 */
[----:B---3--:R-:W-:Y:S01]  /*a080*/  FMUL.FTZ R37, R82, UR4 ;  /* 0x0000000452257c20 */ /* 0x008fe20008410000 */
[----:B------:R-:W-:Y:S02]  /*a090*/  FSEL R82, R9, -INF , P2 ;  /* 0xff80000009527808 */ /* 0x000fe40001000000 */
[----:B------:R-:W-:Y:S02]  /*a0a0*/  ISETP.GT.AND P2, PT, R24, 0x58, PT ;  /* 0x000000581800780c */ /* 0x000fe40003f44270 */
[----:B------:R-:W-:Y:S02]  /*a0b0*/  FMNMX.FTZ R93, R82, R93, !PT ;  /* 0x0000005d525d7209 */ /* 0x000fe40007810000 */
[----:B------:R-:W3:Y:S01]  /*a0c0*/  MUFU.TANH R75, R75 ;  /* 0x0000004b004b7308 */ /* 0x000ee20000002400 */
[----:B------:R-:W-:Y:S02]  /*a0d0*/  ISETP.GT.AND P1, PT, R24, 0x59, PT ;  /* 0x000000591800780c */ /* 0x000fe40003f24270 */
[----:B-1----:R-:W-:-:S02]  /*a0e0*/  FSEL R92, R92, -INF , P2 ;  /* 0xff8000005c5c7808 */ /* 0x002fc40001000000 */
[----:B------:R-:W-:Y:S02]  /*a0f0*/  FMNMX.FTZ R93, R90, R93, !PT ;  /* 0x0000005d5a5d7209 */ /* 0x000fe40007810000 */
[----:B------:R-:W-:Y:S01]  /*a100*/  ISETP.GT.AND P2, PT, R24, 0x60, PT ;  /* 0x000000601800780c */ /* 0x000fe20003f44270 */
[----:B------:R-:W1:Y:S01]  /*a110*/  MUFU.TANH R79, R79 ;  /* 0x0000004f004f7308 */ /* 0x000e620000002400 */
[----:B--2---:R-:W-:Y:S02]  /*a120*/  FSEL R94, R94, -INF , P1 ;  /* 0xff8000005e5e7808 */ /* 0x004fe40000800000 */
[----:B------:R-:W-:Y:S01]  /*a130*/  FMNMX.FTZ R93, R92, R93, !PT ;  /* 0x0000005d5c5d7209 */ /* 0x000fe20007810000 */
[----:B------:R-:W-:Y:S01]  /*a140*/  FMUL.FTZ R9, R86, UR4 ;  /* 0x0000000456097c20 */ /* 0x000fe20008410000 */
        /* <DEDUP_REMOVED lines=9> */
[----:B------:R-:W-:Y:S02]  /*a1e0*/  FSEL R98, R98, -INF , P2 ;  /* 0xff80000062627808 */ /* 0x000fe40001000000 */
[----:B------:R-:W-:-:S03]  /*a1f0*/  FMNMX.FTZ R93, R96, R93, !PT ;  /* 0x0000005d605d7209 */ /* 0x000fc60007810000 */
[----:B------:R-:W3:Y:S01]  /*a200*/  MUFU.TANH R9, R9 ;  /* 0x0000000900097308 */ /* 0x000ee20000002400 */
[----:B------:R-:W-:Y:S02]  /*a210*/  ISETP.GT.AND P2, PT, R24, 0x70, PT ;  /* 0x000000701800780c */ /* 0x000fe40003f44270 */
[----:B-1----:R-:W-:Y:S02]  /*a220*/  FSEL R100, R79, -INF , P1 ;  /* 0xff8000004f647808 */ /* 0x002fe40000800000 */
[----:B------:R-:W-:-:S03]  /*a230*/  FMNMX.FTZ R93, R98, R93, !PT ;  /* 0x0000005d625d7209 */ /* 0x000fc60007810000 */
[----:B------:R-:W1:Y:S01]  /*a240*/  MUFU.TANH R87, R87 ;  /* 0x0000005700577308 */ /* 0x000e620000002400 */
[----:B------:R-:W-:Y:S01]  /*a250*/  FMUL.FTZ R35, R60, UR4 ;  /* 0x000000043c237c20 */ /* 0x000fe20008410000 */
[----:B------:R-:W-:Y:S02]  /*a260*/  ISETP.GT.AND P1, PT, R24, 0x71, PT ;  /* 0x000000711800780c */ /* 0x000fe40003f24270 */
[----:B0-----:R-:W-:Y:S02]  /*a270*/  FSEL R60, R37, -INF , P2 ;  /* 0xff800000253c7808 */ /* 0x001fe40001000000 */
[----:B------:R-:W-:Y:S02]  /*a280*/  FMNMX.FTZ R93, R100, R93, !PT ;  /* 0x0000005d645d7209 */ /* 0x000fe40007810000 */
[----:B------:R-:W-:Y:S02]  /*a290*/  ISETP.GT.AND P2, PT, R24, 0x78, PT ;  /* 0x000000781800780c */ /* 0x000fe40003f44270 */
[----:B--2---:R-:W-:-:S02]  /*a2a0*/  FSEL R102, R83, -INF , P1 ;  /* 0xff80000053667808 */ /* 0x004fc40000800000 */
[----:B------:R-:W-:Y:S02]  /*a2b0*/  FMNMX.FTZ R93, R60, R93, !PT ;  /* 0x0000005d3c5d7209 */ /* 0x000fe40007810000 */
[----:B------:R-:W-:Y:S02]  /*a2c0*/  ISETP.GT.AND P1, PT, R24, 0x79, PT ;  /* 0x000000791800780c */ /* 0x000fe40003f24270 */
[----:B---3--:R-:W-:Y:S02]  /*a2d0*/  FSEL R106, R9, -INF , P2 ;  /* 0xff800000096a7808 */ /* 0x008fe40001000000 */
[----:B------:R-:W-:Y:S02]  /*a2e0*/  FMNMX.FTZ R93, R102, R93, !PT ;  /* 0x0000005d665d7209 */ /* 0x000fe40007810000 */
[----:B-1----:R-:W-:Y:S02]  /*a2f0*/  FSEL R104, R87, -INF , P1 ;  /* 0xff80000057687808 */ /* 0x002fe40000800000 */
[----:B------:R-:W-:-:S04]  /*a300*/  FMNMX.FTZ R93, R106, R93, !PT ;  /* 0x0000005d6a5d7209 */ /* 0x000fc80007810000 */
[----:B------:R-:W-:-:S05]  /*a310*/  FMNMX.FTZ R93, R104, R93, !PT ;  /* 0x0000005d685d7209 */ /* 0x000fca0007810000 */
[----:B------:R-:W0:Y:S04]  /*a320*/  SHFL.BFLY PT, R24, R93, 0x2, 0x1f ;  /* 0x0c401f005d187f89 */ /* 0x000e2800000e0000 */
[----:B------:R-:W1:Y:S01]  /*a330*/  SHFL.IDX PT, R63, R91, RZ, 0x1c1f ;  /* 0x001c1fff5b3f7589 */ /* 0x000e6200000e0000 */
[----:B0-----:R-:W-:-:S05]  /*a340*/  FMNMX.FTZ R9, R93, R24, !PT ;  /* 0x000000185d097209 */ /* 0x001fca0007810000 */
[----:B------:R-:W0:Y:S01]  /*a350*/  SHFL.BFLY PT, R24, R9, 0x1, 0x1f ;  /* 0x0c201f0009187f89 */ /* 0x000e2200000e0000 */
[----:B-1----:R-:W-:Y:S01]  /*a360*/  VIADDMNMX R63, R63, R112, R89, PT ;  /* 0x000000703f3f7246 */ /* 0x002fe20003800159 */
[----:B------:R-:W-:-:S03]  /*a370*/  FMUL.FTZ R39, R64, UR4 ;  /* 0x0000000440277c20 */ /* 0x000fc60008410000 */
[C---:B------:R-:W-:Y:S02]  /*a380*/  ISETP.GT.AND P2, PT, R63.reuse, 0x1, PT ;  /* 0x000000013f00780c */ /* 0x040fe40003f44270 */
[----:B------:R-:W-:Y:S02]  /*a390*/  ISETP.GT.AND P3, PT, R63, 0x8, PT ;  /* 0x000000083f00780c */ /* 0x000fe40003f64270 */
[----:B------:R-:W-:Y:S02]  /*a3a0*/  FSEL R4, R4, -INF , P2 ;  /* 0xff80000004047808 */ /* 0x000fe40001000000 */
[----:B0-----:R-:W-:Y:S01]  /*a3b0*/  FMNMX.FTZ R24, R9, R24, !PT ;  /* 0x0000001809187209 */ /* 0x001fe20007810000 */
[----:B------:R-:W-:Y:S02]  /*a3c0*/  IMAD.U32 R9, RZ, RZ, UR5 ;  /* 0x00000005ff097e24 */ /* 0x000fe4000f8e00ff */
[----:B------:R-:W-:Y:S01]  /*a3d0*/  FMUL.FTZ R47, R72, UR4 ;  /* 0x00000004482f7c20 */ /* 0x000fe20008410000 */
[----:B------:R-:W-:Y:S01]  /*a3e0*/  ISETP.GT.AND P2, PT, R63, 0x10, PT ;  /* 0x000000103f00780c */ /* 0x000fe20003f44270 */
[----:B------:R-:W-:Y:S01]  /*a3f0*/  FMUL.FTZ R51, R76, UR4 ;  /* 0x000000044c337c20 */ /* 0x000fe20008410000 */
[C---:B------:R-:W-:Y:S01]  /*a400*/  FMUL.FTZ R59, R24.reuse, R9 ;  /* 0x00000009183b7220 */ /* 0x040fe20000410000 */
[----:B------:R-:W-:Y:S01]  /*a410*/  FSETP.NEU.FTZ.AND P1, PT, R24, -INF , PT ;  /* 0xff8000001800780b */ /* 0x000fe20003f3d000 */
[----:B------:R-:W-:Y:S01]  /*a420*/  FMUL.FTZ R55, R80, UR4 ;  /* 0x0000000450377c20 */ /* 0x000fe20008410000 */
[----:B------:R-:W-:Y:S01]  /*a430*/  FMUL.FTZ R37, R61, UR4 ;  /* 0x000000043d257c20 */ /* 0x000fe20008410000 */
[----:B------:R-:W0:Y:S01]  /*a440*/  MUFU.TANH R30, R30 ;  /* 0x0000001e001e7308 */ /* 0x000e220000002400 */
[----:B------:R-:W-:-:S07]  /*a450*/  FSEL R59, R59, RZ, P1 ;  /* 0x000000ff3b3b7208 */ /* 0x000fce0000800000 */
[----:B------:R-:W1:Y:S01]  /*a460*/  MUFU.TANH R31, R31 ;  /* 0x0000001f001f7308 */ /* 0x000e620000002400 */
[----:B------:R-:W-:-:S07]  /*a470*/  ISETP.GT.AND P1, PT, R63, RZ, PT ;  /* 0x000000ff3f00720c */ /* 0x000fce0003f24270 */
[----:B------:R-:W2:Y:S01]  /*a480*/  MUFU.TANH R32, R32 ;  /* 0x0000002000207308 */ /* 0x000ea20000002400 */
[----:B------:R-:W-:-:S07]  /*a490*/  FSEL R64, R3, -INF , P1 ;  /* 0xff80000003407808 */ /* 0x000fce0000800000 */
[----:B------:R-:W3:Y:S01]  /*a4a0*/  MUFU.TANH R33, R33 ;  /* 0x0000002100217308 */ /* 0x000ee20000002400 */
[----:B------:R-:W-:-:S07]  /*a4b0*/  ISETP.GT.AND P1, PT, R63, 0x9, PT ;  /* 0x000000093f00780c */ /* 0x000fce0003f24270 */
[----:B------:R-:W4:Y:S01]  /*a4c0*/  MUFU.TANH R34, R34 ;  /* 0x0000002200227308 */ /* 0x000f220000002400 */
[----:B------:R-:W-:Y:S01]  /*a4d0*/  FSEL R72, R5, -INF , P3 ;  /* 0xff80000005487808 */ /* 0x000fe20001800000 */
[----:B------:R-:W-:Y:S01]  /*a4e0*/  FMUL.FTZ R41, R65, UR4 ;  /* 0x0000000441297c20 */ /* 0x000fe20008410000 */
[----:B------:R-:W-:Y:S01]  /*a4f0*/  FMNMX.FTZ R3, R64, R4, !PT ;  /* 0x0000000440037209 */ /* 0x000fe20007810000 */
[----:B------:R-:W-:Y:S01]  /*a500*/  FMUL.FTZ R43, R68, UR4 ;  /* 0x00000004442b7c20 */ /* 0x000fe20008410000 */
[----:B------:R-:W-:Y:S01]  /*a510*/  FSEL R8, R8, -INF , P1 ;  /* 0xff80000008087808 */ /* 0x000fe20000800000 */
[----:B------:R-:W-:Y:S01]  /*a520*/  FMUL.FTZ R45, R69, UR4 ;  /* 0x00000004452d7c20 */ /* 0x000fe20008410000 */
[----:B------:R-:W-:Y:S01]  /*a530*/  FMNMX.FTZ R3, R72, R3, !PT ;  /* 0x0000000348037209 */ /* 0x000fe20007810000 */
[----:B------:R-:W5:Y:S01]  /*a540*/  MUFU.TANH R35, R35 ;  /* 0x0000002300237308 */ /* 0x000f620000002400 */
[----:B------:R-:W-:Y:S01]  /*a550*/  ISETP.GT.AND P1, PT, R63, 0x11, PT ;  /* 0x000000113f00780c */ /* 0x000fe20003f24270 */
[----:B------:R-:W-:Y:S01]  /*a560*/  FMUL.FTZ R49, R73, UR4 ;  /* 0x0000000449317c20 */ /* 0x000fe20008410000 */
[----:B------:R-:W-:Y:S01]  /*a570*/  FSEL R10, R10, -INF , P2 ;  /* 0xff8000000a0a7808 */ /* 0x000fe20001000000 */
[----:B------:R-:W-:Y:S01]  /*a580*/  FMUL.FTZ R53, R77, UR4 ;  /* 0x000000044d357c20 */ /* 0x000fe20008410000 */
[----:B------:R-:W-:Y:S01]  /*a590*/  FMNMX.FTZ R3, R8, R3, !PT ;  /* 0x0000000308037209 */ /* 0x000fe20007810000 */
[----:B------:R-:W-:Y:S01]  /*a5a0*/  FMUL.FTZ R57, R81, UR4 ;  /* 0x0000000451397c20 */ /* 0x000fe20008410000 */
[----:B------:R-:W-:Y:S01]  /*a5b0*/  ISETP.GT.AND P2, PT, R63, 0x18, PT ;  /* 0x000000183f00780c */ /* 0x000fe20003f44270 */
[----:B------:R-:W-:Y:S01]  /*a5c0*/  MUFU.TANH R39, R39 ;  /* 0x0000002700277308 */ /* 0x000fe20000002400 */
[----:B------:R-:W-:Y:S01]  /*a5d0*/  FSEL R76, R11, -INF , P1 ;  /* 0xff8000000b4c7808 */ /* 0x000fe20000800000 */
[----:B------:R-:W5:Y:S01]  /*a5e0*/  S2R R101, SR_CgaCtaId ;  /* 0x0000000000657919 */ /* 0x000f620000008800 */
[----:B------:R-:W-:Y:S01]  /*a5f0*/  FMNMX.FTZ R3, R10, R3, !PT ;  /* 0x000000030a037209 */ /* 0x000fe20007810000 */
[----:B------:R-:W-:Y:S01]  /*a600*/  FFMA.FTZ R5, R36, R9, -R59 ;  /* 0x0000000924057223 */ /* 0x000fe2000001083b */
[----:B------:R-:W-:Y:S01]  /*a610*/  ISETP.GT.AND P1, PT, R63, 0x19, PT ;  /* 0x000000193f00780c */ /* 0x000fe20003f24270 */
[----:B------:R-:W-:Y:S01]  /*a620*/  ULDC UR5, c[0x0][0x9d8] ;  /* 0x0002760000057ab9 */ /* 0x000fe20000000800 */
[----:B------:R-:W-:-:S02]  /*a630*/  FSEL R36, R12, -INF , P2 ;  /* 0xff8000000c247808 */ /* 0x000fc40001000000 */
[----:B------:R-:W-:Y:S02]  /*a640*/  FMNMX.FTZ R3, R76, R3, !PT ;  /* 0x000000034c037209 */ /* 0x000fe40007810000 */
[----:B------:R-:W-:Y:S02]  /*a650*/  ISETP.GT.AND P2, PT, R63, 0x20, PT ;  /* 0x000000203f00780c */ /* 0x000fe40003f44270 */
[----:B------:R-:W-:Y:S02]  /*a660*/  FSEL R80, R13, -INF , P1 ;  /* 0xff8000000d507808 */ /* 0x000fe40000800000 */
[----:B------:R-:W-:Y:S01]  /*a670*/  FMNMX.FTZ R3, R36, R3, !PT ;  /* 0x0000000324037209 */ /* 0x000fe20007810000 */
[----:B------:R-:W-:Y:S01]  /*a680*/  FFMA.FTZ R145, R40, R9, -R59 ;  /* 0x0000000928917223 */ /* 0x000fe2000001083b */
[----:B------:R-:W-:Y:S02]  /*a690*/  ISETP.GT.AND P1, PT, R63, 0x21, PT ;  /* 0x000000213f00780c */ /* 0x000fe40003f24270 */
[----:B------:R-:W-:-:S02]  /*a6a0*/  FSEL R40, R25, -INF , P2 ;  /* 0xff80000019287808 */ /* 0x000fc40001000000 */
[----:B------:R-:W-:Y:S01]  /*a6b0*/  FMNMX.FTZ R3, R80, R3, !PT ;  /* 0x0000000350037209 */ /* 0x000fe20007810000 */
[----:B------:R-:W-:Y:S01]  /*a6c0*/  FMUL.FTZ R61, R84, UR4 ;  /* 0x00000004543d7c20 */ /* 0x000fe20008410000 */
[C---:B------:R-:W-:Y:S02]  /*a6d0*/  ISETP.GT.AND P2, PT, R63.reuse, 0x28, PT ;  /* 0x000000283f00780c */ /* 0x040fe40003f44270 */
[----:B------:R-:W-:Y:S02]  /*a6e0*/  FSEL R84, R26, -INF , P1 ;  /* 0xff8000001a547808 */ /* 0x000fe40000800000 */
[----:B------:R-:W-:Y:S01]  /*a6f0*/  FMNMX.FTZ R3, R40, R3, !PT ;  /* 0x0000000328037209 */ /* 0x000fe20007810000 */
[----:B------:R-:W-:Y:S01]  /*a700*/  FFMA.FTZ R26, R38, R9, -R59 ;  /* 0x00000009261a7223 */ /* 0x000fe2000001083b */
[----:B------:R-:W-:Y:S02]  /*a710*/  ISETP.GT.AND P1, PT, R63, 0x29, PT ;  /* 0x000000293f00780c */ /* 0x000fe40003f24270 */
[----:B------:R-:W-:-:S02]  /*a720*/  FSEL R38, R27, -INF , P2 ;  /* 0xff8000001b267808 */ /* 0x000fc40001000000 */
[----:B------:R-:W-:Y:S02]  /*a730*/  FMNMX.FTZ R3, R84, R3, !PT ;  /* 0x0000000354037209 */ /* 0x000fe40007810000 */
[C---:B------:R-:W-:Y:S02]  /*a740*/  ISETP.GT.AND P2, PT, R63.reuse, 0x30, PT ;  /* 0x000000303f00780c */ /* 0x040fe40003f44270 */
[----:B------:R-:W-:Y:S02]  /*a750*/  FSEL R28, R28, -INF , P1 ;  /* 0xff8000001c1c7808 */ /* 0x000fe40000800000 */
[----:B------:R-:W-:Y:S01]  /*a760*/  FMNMX.FTZ R3, R38, R3, !PT ;  /* 0x0000000326037209 */ /* 0x000fe20007810000 */
[----:B------:R-:W-:Y:S01]  /*a770*/  FFMA.FTZ R147, R44, R9, -R59 ;  /* 0x000000092c937223 */ /* 0x000fe2000001083b */
[----:B------:R-:W-:Y:S02]  /*a780*/  ISETP.GT.AND P1, PT, R63, 0x31, PT ;  /* 0x000000313f00780c */ /* 0x000fe40003f24270 */
[----:B------:R-:W-:-:S02]  /*a790*/  FSEL R44, R29, -INF , P2 ;  /* 0xff8000001d2c7808 */ /* 0x000fc40001000000 */
[----:B------:R-:W-:Y:S01]  /*a7a0*/  FMNMX.FTZ R3, R28, R3, !PT ;  /* 0x000000031c037209 */ /* 0x000fe20007810000 */
[--C-:B------:R-:W-:Y:S01]  /*a7b0*/  FFMA.FTZ R151, R108, R9, -R59.reuse ;  /* 0x000000096c977223 */ /* 0x100fe2000001083b */
[C---:B------:R-:W-:Y:S02]  /*a7c0*/  ISETP.GT.AND P2, PT, R63.reuse, 0x38, PT ;  /* 0x000000383f00780c */ /* 0x040fe40003f44270 */
[----:B0-----:R-:W-:Y:S02]  /*a7d0*/  FSEL R108, R30, -INF , P1 ;  /* 0xff8000001e6c7808 */ /* 0x001fe40000800000 */
[----:B------:R-:W-:Y:S01]  /*a7e0*/  FMNMX.FTZ R3, R44, R3, !PT ;  /* 0x000000032c037209 */ /* 0x000fe20007810000 */
[----:B------:R-:W-:Y:S01]  /*a7f0*/  FFMA.FTZ R30, R42, R9, -R59 ;  /* 0x000000092a1e7223 */ /* 0x000fe2000001083b */
[----:B------:R-:W-:Y:S02]  /*a800*/  ISETP.GT.AND P1, PT, R63, 0x39, PT ;  /* 0x000000393f00780c */ /* 0x000fe40003f24270 */
[----:B-1----:R-:W-:-:S02]  /*a810*/  FSEL R42, R31, -INF , P2 ;  /* 0xff8000001f2a7808 */ /* 0x002fc40001000000 */
[----:B------:R-:W-:Y:S01]  /*a820*/  FMNMX.FTZ R3, R108, R3, !PT ;  /* 0x000000036c037209 */ /* 0x000fe20007810000 */
[----:B------:R-:W0:Y:S01]  /*a830*/  MUFU.TANH R37, R37 ;  /* 0x0000002500257308 */ /* 0x000e220000002400 */
[C---:B------:R-:W-:Y:S02]  /*a840*/  ISETP.GT.AND P2, PT, R63.reuse, 0x40, PT ;  /* 0x000000403f00780c */ /* 0x040fe40003f44270 */
[----:B--2---:R-:W-:Y:S02]  /*a850*/  FSEL R32, R32, -INF , P1 ;  /* 0xff80000020207808 */ /* 0x004fe40000800000 */
[----:B------:R-:W-:Y:S01]  /*a860*/  FMNMX.FTZ R3, R42, R3, !PT ;  /* 0x000000032a037209 */ /* 0x000fe20007810000 */
[----:B------:R-:W-:Y:S01]  /*a870*/  FFMA.FTZ R141, R48, R9, -R59 ;  /* 0x00000009308d7223 */ /* 0x000fe2000001083b */
[----:B------:R-:W-:Y:S02]  /*a880*/  ISETP.GT.AND P1, PT, R63, 0x41, PT ;  /* 0x000000413f00780c */ /* 0x000fe40003f24270 */
[----:B---3--:R-:W-:-:S02]  /*a890*/  FSEL R48, R33, -INF , P2 ;  /* 0xff80000021307808 */ /* 0x008fc40001000000 */
[----:B------:R-:W-:Y:S01]  /*a8a0*/  FMNMX.FTZ R3, R32, R3, !PT ;  /* 0x0000000320037209 */ /* 0x000fe20007810000 */
[----:B------:R-:W1:Y:S01]  /*a8b0*/  MUFU.TANH R41, R41 ;  /* 0x0000002900297308 */ /* 0x000e620000002400 */
[----:B------:R-:W-:Y:S01]  /*a8c0*/  FFMA.FTZ R68, R110, R9, -R59 ;  /* 0x000000096e447223 */ /* 0x000fe2000001083b */
[C---:B------:R-:W-:Y:S02]  /*a8d0*/  ISETP.GT.AND P2, PT, R63.reuse, 0x48, PT ;  /* 0x000000483f00780c */ /* 0x040fe40003f44270 */
[----:B----4-:R-:W-:Y:S02]  /*a8e0*/  FSEL R110, R34, -INF , P1 ;  /* 0xff800000226e7808 */ /* 0x010fe40000800000 */
[----:B------:R-:W-:Y:S02]  /*a8f0*/  FMNMX.FTZ R3, R48, R3, !PT ;  /* 0x0000000330037209 */ /* 0x000fe40007810000 */
[----:B------:R-:W2:Y:S01]  /*a900*/  MUFU.TANH R43, R43 ;  /* 0x0000002b002b7308 */ /* 0x000ea20000002400 */
[----:B------:R-:W-:-:S02]  /*a910*/  ISETP.GT.AND P1, PT, R63, 0x49, PT ;  /* 0x000000493f00780c */ /* 0x000fc40003f24270 */
[----:B-----5:R-:W-:Y:S02]  /*a920*/  FSEL R112, R35, -INF , P2 ;  /* 0xff80000023707808 */ /* 0x020fe40001000000 */
[----:B------:R-:W-:Y:S01]  /*a930*/  FMNMX.FTZ R3, R110, R3, !PT ;  /* 0x000000036e037209 */ /* 0x000fe20007810000 */
[--C-:B------:R-:W-:Y:S01]  /*a940*/  FFMA.FTZ R149, R114, R9, -R59.reuse ;  /* 0x0000000972957223 */ /* 0x100fe2000001083b */
[----:B------:R-:W-:Y:S01]  /*a950*/  ISETP.GT.AND P2, PT, R63, 0x50, PT ;  /* 0x000000503f00780c */ /* 0x000fe20003f44270 */
[----:B------:R-:W3:Y:S01]  /*a960*/  MUFU.TANH R45, R45 ;  /* 0x0000002d002d7308 */ /* 0x000ee20000002400 */
[----:B0-----:R-:W-:Y:S02]  /*a970*/  FSEL R114, R37, -INF , P1 ;  /* 0xff80000025727808 */ /* 0x001fe40000800000 */
[----:B------:R-:W-:Y:S01]  /*a980*/  FMNMX.FTZ R3, R112, R3, !PT ;  /* 0x0000000370037209 */ /* 0x000fe20007810000 */
[----:B------:R-:W-:Y:S01]  /*a990*/  FFMA.FTZ R143, R52, R9, -R59 ;  /* 0x00000009348f7223 */ /* 0x000fe2000001083b */
        /* <DEDUP_REMOVED lines=9> */
[----:B--2---:R-:W-:Y:S02]  /*aa30*/  FSEL R120, R43, -INF , P2 ;  /* 0xff8000002b787808 */ /* 0x004fe40001000000 */
[----:B------:R-:W-:-:S03]  /*aa40*/  FMNMX.FTZ R3, R116, R3, !PT ;  /* 0x0000000374037209 */ /* 0x000fc60007810000 */
[----:B------:R-:W2:Y:S01]  /*aa50*/  MUFU.TANH R51, R51 ;  /* 0x0000003300337308 */ /* 0x000ea20000002400 */
[----:B------:R-:W-:Y:S01]  /*aa60*/  ISETP.GT.AND P2, PT, R63, 0x60, PT ;  /* 0x000000603f00780c */ /* 0x000fe20003f44270 */
[----:B------:R-:W-:Y:S01]  /*aa70*/  FMUL.FTZ R65, R85, UR4 ;  /* 0x0000000455417c20 */ /* 0x000fe20008410000 */
[----:B---3--:R-:W-:-:S05]  /*aa80*/  FSEL R122, R45, -INF , P1 ;  /* 0xff8000002d7a7808 */ /* 0x008fca0000800000 */
[----:B------:R-:W-:Y:S01]  /*aa90*/  MUFU.TANH R55, R55 ;  /* 0x0000003700377308 */ /* 0x000fe20000002400 */
[----:B------:R-:W-:Y:S01]  /*aaa0*/  FMNMX.FTZ R3, R120, R3, !PT ;  /* 0x0000000378037209 */ /* 0x000fe20007810000 */
[-CC-:B------:R-:W-:Y:S01]  /*aab0*/  FFMA.FTZ R137, R56, R9.reuse, -R59.reuse ;  /* 0x0000000938897223 */ /* 0x180fe2000001083b */
[----:B------:R-:W-:Y:S01]  /*aac0*/  ISETP.GT.AND P1, PT, R63, 0x61, PT ;  /* 0x000000613f00780c */ /* 0x000fe20003f24270 */
[----:B------:R-:W-:-:S04]  /*aad0*/  FFMA.FTZ R133, R70, R9, -R59 ;  /* 0x0000000946857223 */ /* 0x000fc8000001083b */
[----:B------:R-:W3:Y:S01]  /*aae0*/  MUFU.TANH R53, R53 ;  /* 0x0000003500357308 */ /* 0x000ee20000002400 */
[----:B0-----:R-:W-:Y:S01]  /*aaf0*/  FSEL R124, R47, -INF , P2 ;  /* 0xff8000002f7c7808 */ /* 0x001fe20001000000 */
[----:B------:R-:W0:Y:S01]  /*ab00*/  @P4 LDC R43, c[0x0][0x450] ;  /* 0x00011400ff2b4b82 */ /* 0x000e220000000800 */
[----:B------:R-:W-:-:S05]  /*ab10*/  FMNMX.FTZ R3, R122, R3, !PT ;  /* 0x000000037a037209 */ /* 0x000fca0007810000 */
[----:B------:R-:W4:Y:S01]  /*ab20*/  MUFU.TANH R57, R57 ;  /* 0x0000003900397308 */ /* 0x000f220000002400 */
[----:B------:R-:W-:-:S07]  /*ab30*/  ISETP.GT.AND P2, PT, R63, 0x68, PT ;  /* 0x000000683f00780c */ /* 0x000fce0003f44270 */
[----:B------:R-:W5:Y:S01]  /*ab40*/  MUFU.TANH R61, R61 ;  /* 0x0000003d003d7308 */ /* 0x000f620000002400 */
[----:B-1----:R-:W-:-:S07]  /*ab50*/  FSEL R126, R49, -INF , P1 ;  /* 0xff800000317e7808 */ /* 0x002fce0000800000 */
[----:B------:R-:W-:Y:S01]  /*ab60*/  MUFU.EX2 R12, R5 ;  /* 0x00000005000c7308 */ /* 0x000fe20000000800 */
[----:B------:R-:W-:-:S07]  /*ab70*/  FMNMX.FTZ R3, R124, R3, !PT ;  /* 0x000000037c037209 */ /* 0x000fce0007810000 */
[----:B------:R-:W-:Y:S01]  /*ab80*/  MUFU.EX2 R68, R68 ;  /* 0x0000004400447308 */ /* 0x000fe20000000800 */
[----:B------:R-:W-:Y:S02]  /*ab90*/  ISETP.GT.AND P1, PT, R63, 0x69, PT ;  /* 0x000000693f00780c */ /* 0x000fe40003f24270 */
[----:B------:R-:W-:-:S05]  /*aba0*/  IADD3 R0, R0, 0x16840, RZ ;  /* 0x0001684000007810 */ /* 0x000fca0007ffe0ff */
[----:B------:R-:W-:Y:S01]  /*abb0*/  MUFU.EX2 R151, R151 ;  /* 0x0000009700977308 */ /* 0x000fe20000000800 */
[----:B--2---:R-:W-:-:S07]  /*abc0*/  FSEL R130, R51, -INF , P2 ;  /* 0xff80000033827808 */ /* 0x004fce0001000000 */
[----:B------:R-:W-:Y:S01]  /*abd0*/  MUFU.EX2 R145, R145 ;  /* 0x0000009100917308 */ /* 0x000fe20000000800 */
[----:B------:R-:W-:-:S07]  /*abe0*/  FMNMX.FTZ R3, R126, R3, !PT ;  /* 0x000000037e037209 */ /* 0x000fce0007810000 */
[----:B------:R-:W-:Y:S01]  /*abf0*/  MUFU.EX2 R26, R26 ;  /* 0x0000001a001a7308 */ /* 0x000fe20000000800 */
[----:B------:R-:W-:Y:S01]  /*ac00*/  ISETP.GT.AND P2, PT, R63, 0x70, PT ;  /* 0x000000703f00780c */ /* 0x000fe20003f44270 */
[-CC-:B------:R-:W-:Y:S01]  /*ac10*/  FFMA.FTZ R34, R46, R9.reuse, -R59.reuse ;  /* 0x000000092e227223 */ /* 0x180fe2000001083b */
[----:B---3--:R-:W-:Y:S01]  /*ac20*/  FSEL R132, R53, -INF , P1 ;  /* 0xff80000035847808 */ /* 0x008fe20000800000 */
[--C-:B------:R-:W-:Y:S01]  /*ac30*/  FFMA.FTZ R118, R54, R9, -R59.reuse ;  /* 0x0000000936767223 */ /* 0x100fe2000001083b */
[----:B------:R-:W-:Y:S01]  /*ac40*/  FMNMX.FTZ R3, R130, R3, !PT ;  /* 0x0000000382037209 */ /* 0x000fe20007810000 */
[-CC-:B------:R-:W-:Y:S01]  /*ac50*/  FFMA.FTZ R139, R58, R9.reuse, -R59.reuse ;  /* 0x000000093a8b7223 */ /* 0x180fe2000001083b */
[-CC-:B------:R-:W-:Y:S01]  /*ac60*/  FFMA.FTZ R128, R62, R9.reuse, -R59.reuse ;  /* 0x000000093e807223 */ /* 0x180fe2000001083b */
[----:B------:R-:W1:Y:S01]  /*ac70*/  MUFU.TANH R65, R65 ;  /* 0x0000004100417308 */ /* 0x000e620000002400 */
[----:B------:R-:W-:Y:S01]  /*ac80*/  ISETP.GT.AND P1, PT, R63, 0x71, PT ;  /* 0x000000713f00780c */ /* 0x000fe20003f24270 */
[-CC-:B------:R-:W-:Y:S01]  /*ac90*/  FFMA.FTZ R135, R74, R9.reuse, -R59.reuse ;  /* 0x000000094a877223 */ /* 0x180fe2000001083b */
[----:B------:R-:W-:Y:S01]  /*aca0*/  FSEL R134, R55, -INF , P2 ;  /* 0xff80000037867808 */ /* 0x000fe20001000000 */
[--C-:B------:R-:W-:Y:S01]  /*acb0*/  FFMA.FTZ R129, R82, R9, -R59.reuse ;  /* 0x0000000952817223 */ /* 0x100fe2000001083b */
[----:B------:R-:W-:Y:S01]  /*acc0*/  FMNMX.FTZ R3, R132, R3, !PT ;  /* 0x0000000384037209 */ /* 0x000fe20007810000 */
[-CC-:B------:R-:W-:Y:S01]  /*acd0*/  FFMA.FTZ R131, R92, R9.reuse, -R59.reuse ;  /* 0x000000095c837223 */ /* 0x180fe2000001083b */
[----:B------:R-:W-:Y:S01]  /*ace0*/  ISETP.GT.AND P2, PT, R63, 0x78, PT ;  /* 0x000000783f00780c */ /* 0x000fe20003f44270 */
[----:B------:R-:W-:Y:S01]  /*acf0*/  MUFU.EX2 R149, R149 ;  /* 0x0000009500957308 */ /* 0x000fe20000000800 */
[----:B----4-:R-:W-:Y:S01]  /*ad00*/  FSEL R136, R57, -INF , P1 ;  /* 0xff80000039887808 */ /* 0x010fe20000800000 */
[--C-:B------:R-:W-:Y:S01]  /*ad10*/  FFMA.FTZ R125, R86, R9, -R59.reuse ;  /* 0x00000009567d7223 */ /* 0x100fe2000001083b */
[----:B------:R-:W-:Y:S01]  /*ad20*/  FMNMX.FTZ R3, R134, R3, !PT ;  /* 0x0000000386037209 */ /* 0x000fe20007810000 */
[-CC-:B------:R-:W-:Y:S01]  /*ad30*/  FFMA.FTZ R127, R98, R9.reuse, -R59.reuse ;  /* 0x00000009627f7223 */ /* 0x180fe2000001083b */
[----:B------:R-:W-:Y:S01]  /*ad40*/  ISETP.GT.AND P1, PT, R63, 0x79, PT ;  /* 0x000000793f00780c */ /* 0x000fe20003f24270 */
[--C-:B------:R-:W-:Y:S01]  /*ad50*/  FFMA.FTZ R121, R60, R9, -R59.reuse ;  /* 0x000000093c797223 */ /* 0x100fe2000001083b */
[----:B-----5:R-:W-:Y:S01]  /*ad60*/  FSEL R138, R61, -INF , P2 ;  /* 0xff8000003d8a7808 */ /* 0x020fe20001000000 */
[----:B------:R-:W-:Y:S01]  /*ad70*/  MUFU.EX2 R147, R147 ;  /* 0x0000009300937308 */ /* 0x000fe20000000800 */
[----:B------:R-:W-:Y:S01]  /*ad80*/  FMNMX.FTZ R3, R136, R3, !PT ;  /* 0x0000000388037209 */ /* 0x000fe20007810000 */
[----:B------:R-:W-:Y:S01]  /*ad90*/  FFMA.FTZ R123, R106, R9, -R59 ;  /* 0x000000096a7b7223 */ /* 0x000fe2000001083b */
[----:B-1----:R-:W-:Y:S01]  /*ada0*/  FSEL R140, R65, -INF , P1 ;  /* 0xff800000418c7808 */ /* 0x002fe20000800000 */
[----:B------:R-:W-:Y:S01]  /*adb0*/  ULDC UR4, c[0x0][0x9d8] ;  /* 0x0002760000047ab9 */ /* 0x000fe20000000800 */
[----:B------:R-:W-:-:S04]  /*adc0*/  FMNMX.FTZ R3, R138, R3, !PT ;  /* 0x000000038a037209 */ /* 0x000fc80007810000 */
        /* <DEDUP_REMOVED lines=8> */
[-CC-:B------:R-:W-:Y:S02]  /*ae50*/  FFMA.FTZ R146, R36, R9.reuse, -R37.reuse ;  /* 0x0000000924927223 */ /* 0x180fe40000010825 */
[----:B------:R-:W1:Y:S01]  /*ae60*/  @P4 LDC R36, c[0x0][0x44c] ;  /* 0x00011300ff244b82 */ /* 0x000e620000000800 */
[-CC-:B------:R-:W-:Y:S01]  /*ae70*/  FFMA.FTZ R11, R8, R9.reuse, -R37.reuse ;  /* 0x00000009080b7223 */ /* 0x180fe20000010825 */
[----:B------:R-:W-:Y:S01]  /*ae80*/  FFMA.FTZ R8, R40, R9, -R37 ;  /* 0x0000000928087223 */ /* 0x000fe20000010825 */
[----:B------:R-:W-:Y:S02]  /*ae90*/  IMAD.MOV.U32 R40, RZ, RZ, R99 ;  /* 0x000000ffff287224 */ /* 0x000fe400078e0063 */
[----:B-1----:R-:W-:-:S05]  /*aea0*/  @P4 IMAD.HI.U32 R36, R99, R36, RZ ;  /* 0x0000002463244227 */ /* 0x002fca00078e00ff */
[----:B0-----:R-:W-:Y:S01]  /*aeb0*/  @P4 SHF.R.U32.HI R40, RZ, R43, R36 ;  /* 0x0000002bff284219 */ /* 0x001fe20000011624 */
[-CC-:B------:R-:W-:Y:S02]  /*aec0*/  FFMA.FTZ R36, R52, R9.reuse, -R37.reuse ;  /* 0x0000000934247223 */ /* 0x180fe40000010825 */
[----:B------:R-:W2:Y:S01]  /*aed0*/  LDL R52, [R1+0x34] ;  /* 0x0000340001347983 */ /* 0x000ea20000100800 */
[-CC-:B------:R-:W-:Y:S01]  /*aee0*/  FFMA.FTZ R148, R64, R9.reuse, -R37.reuse ;  /* 0x0000000940947223 */ /* 0x180fe20000010825 */
[-CC-:B------:R-:W-:Y:S01]  /*aef0*/  FFMA.FTZ R3, R4, R9.reuse, -R37.reuse ;  /* 0x0000000904037223 */ /* 0x180fe20000010825 */
[----:B------:R-:W-:-:S04]  /*af00*/  FFMA.FTZ R150, R72, R9, -R37 ;  /* 0x0000000948967223 */ /* 0x000fc80000010825 */
[----:B------:R-:W-:Y:S01]  /*af10*/  MUFU.EX2 R148, R148 ;  /* 0x0000009400947308 */ /* 0x000fe20000000800 */
[----:B------:R-:W-:-:S07]  /*af20*/  FFMA.FTZ R144, R10, R9, -R37 ;  /* 0x000000090a907223 */ /* 0x000fce0000010825 */
[----:B------:R-:W0:Y:S01]  /*af30*/  MUFU.EX2 R3, R3 ;  /* 0x0000000300037308 */ /* 0x000e220000000800 */
[----:B------:R-:W-:-:S07]  /*af40*/  FFMA.FTZ R13, R76, R9, -R37 ;  /* 0x000000094c0d7223 */ /* 0x000fce0000010825 */
[----:B------:R-:W1:Y:S01]  /*af50*/  MUFU.EX2 R150, R150 ;  /* 0x0000009600967308 */ /* 0x000e620000000800 */
[----:B------:R-:W-:Y:S01]  /*af60*/  PRMT R4, R101, 0x654, R0 ;  /* 0x0000065465047816 */ /* 0x000fe20000000000 */
[-CC-:B------:R-:W-:Y:S01]  /*af70*/  FFMA.FTZ R25, R80, R9.reuse, -R37.reuse ;  /* 0x0000000950197223 */ /* 0x180fe20000010825 */
[----:B------:R-:W-:Y:S02]  /*af80*/  FFMA.FTZ R142, R38, R9, -R37 ;  /* 0x00000009268e7223 */ /* 0x000fe40000010825 */
[----:B------:R3:W-:Y:S03]  /*af90*/  SYNCS.ARRIVE.TRANS64.RED.A1T0 RZ, [R4+URZ], RZ ;  /* 0x000000ff04ff79a7 */ /* 0x0007e6000810043f */
[----:B------:R-:W4:Y:S01]  /*afa0*/  MUFU.EX2 R11, R11 ;  /* 0x0000000b000b7308 */ /* 0x000f220000000800 */
[----:B0-----:R-:W-:-:S07]  /*afb0*/  FADD.FTZ R41, R148, R3 ;  /* 0x0000000394297221 */ /* 0x001fce0000010000 */
[----:B------:R-:W0:Y:S01]  /*afc0*/  MUFU.EX2 R144, R144 ;  /* 0x0000009000907308 */ /* 0x000e220000000800 */
[----:B---3--:R-:W-:Y:S01]  /*afd0*/  FADD.FTZ R4, R149, R68 ;  /* 0x0000004495047221 */ /* 0x008fe20000010000 */
[----:B-1----:R-:W-:-:S06]  /*afe0*/  FADD.FTZ R38, R150, R41 ;  /* 0x0000002996267221 */ /* 0x002fcc0000010000 */
[----:B------:R-:W1:Y:S01]  /*aff0*/  MUFU.EX2 R13, R13 ;  /* 0x0000000d000d7308 */ /* 0x000e620000000800 */
[----:B------:R-:W-:Y:S01]  /*b000*/  FADD.FTZ R41, R151, R4 ;  /* 0x0000000497297221 */ /* 0x000fe20000010000 */
[----:B----4-:R-:W-:-:S06]  /*b010*/  FADD.FTZ R43, R11, R38 ;  /* 0x000000260b2b7221 */ /* 0x010fcc0000010000 */
[----:B------:R-:W3:Y:S01]  /*b020*/  MUFU.EX2 R146, R146 ;  /* 0x0000009200927308 */ /* 0x000ee20000000800 */
[----:B------:R-:W-:Y:S01]  /*b030*/  FFMA.FTZ R27, R84, R9, -R37 ;  /* 0x00000009541b7223 */ /* 0x000fe20000010825 */
[----:B------:R-:W-:Y:S01]  /*b040*/  IADD3 R4, R40, R95, -R97 ;  /* 0x0000005f28047210 */ /* 0x000fe20007ffe861 */
[----:B------:R-:W-:-:S05]  /*b050*/  FADD.FTZ R38, R12, R41 ;  /* 0x000000290c267221 */ /* 0x000fca0000010000 */
[----:B------:R-:W4:Y:S01]  /*b060*/  MUFU.EX2 R25, R25 ;  /* 0x0000001900197308 */ /* 0x000f220000000800 */
[----:B0-----:R-:W-:Y:S01]  /*b070*/  FADD.FTZ R40, R144, R43 ;  /* 0x0000002b90287221 */ /* 0x001fe20000010000 */
[----:B------:R-:W-:-:S06]  /*b080*/  FADD.FTZ R45, R145, R38 ;  /* 0x00000026912d7221 */ /* 0x000fcc0000010000 */
[----:B------:R-:W0:Y:S01]  /*b090*/  MUFU.EX2 R30, R30 ;  /* 0x0000001e001e7308 */ /* 0x000e220000000800 */
[----:B-1----:R-:W-:Y:S01]  /*b0a0*/  FADD.FTZ R47, R13, R40 ;  /* 0x000000280d2f7221 */ /* 0x002fe20000010000 */
[----:B------:R-:W-:-:S06]  /*b0b0*/  FFMA.FTZ R29, R28, R9, -R37 ;  /* 0x000000091c1d7223 */ /* 0x000fcc0000010825 */
[----:B------:R-:W1:Y:S01]  /*b0c0*/  MUFU.EX2 R8, R8 ;  /* 0x0000000800087308 */ /* 0x000e620000000800 */
[----:B------:R-:W-:Y:S01]  /*b0d0*/  FADD.FTZ R38, R26, R45 ;  /* 0x0000002d1a267221 */ /* 0x000fe20000010000 */
[----:B------:R-:W-:-:S06]  /*b0e0*/  FFMA.FTZ R46, R50, R9, -R59 ;  /* 0x00000009322e7223 */ /* 0x000fcc000001083b */
[----:B------:R-:W5:Y:S01]  /*b0f0*/  MUFU.EX2 R141, R141 ;  /* 0x0000008d008d7308 */ /* 0x000f620000000800 */
[----:B---3--:R-:W-:Y:S01]  /*b100*/  FADD.FTZ R40, R146, R47 ;  /* 0x0000002f92287221 */ /* 0x008fe20000010000 */
[----:B------:R-:W-:-:S06]  /*b110*/  FFMA.FTZ R10, R44, R9, -R37 ;  /* 0x000000092c0a7223 */ /* 0x000fcc0000010825 */
[----:B------:R-:W3:Y:S01]  /*b120*/  MUFU.EX2 R27, R27 ;  /* 0x0000001b001b7308 */ /* 0x000ee20000000800 */
[----:B------:R-:W-:Y:S01]  /*b130*/  FADD.FTZ R47, R147, R38 ;  /* 0x00000026932f7221 */ /* 0x000fe20000010000 */
[----:B----4-:R-:W-:-:S06]  /*b140*/  FADD.FTZ R49, R25, R40 ;  /* 0x0000002819317221 */ /* 0x010fcc0000010000 */
[----:B------:R-:W4:Y:S01]  /*b150*/  MUFU.EX2 R34, R34 ;  /* 0x0000002200227308 */ /* 0x000f220000000800 */
[----:B------:R-:W-:-:S07]  /*b160*/  FFMA.FTZ R31, R108, R9, -R37 ;  /* 0x000000096c1f7223 */ /* 0x000fce0000010825 */
[----:B------:R-:W4:Y:S01]  /*b170*/  MUFU.EX2 R142, R142 ;  /* 0x0000008e008e7308 */ /* 0x000f220000000800 */
[----:B0-----:R-:W-:Y:S01]  /*b180*/  FADD.FTZ R38, R30, R47 ;  /* 0x0000002f1e267221 */ /* 0x001fe20000010000 */
[----:B-1----:R-:W-:-:S06]  /*b190*/  FADD.FTZ R40, R8, R49 ;  /* 0x0000003108287221 */ /* 0x002fcc0000010000 */
[----:B------:R-:W0:Y:S01]  /*b1a0*/  MUFU.EX2 R143, R143 ;  /* 0x0000008f008f7308 */ /* 0x000e220000000800 */
[----:B------:R-:W-:-:S07]  /*b1b0*/  FFMA.FTZ R28, R42, R9, -R37 ;  /* 0x000000092a1c7223 */ /* 0x000fce0000010825 */
[----:B------:R-:W1:Y:S01]  /*b1c0*/  MUFU.EX2 R29, R29 ;  /* 0x0000001d001d7308 */ /* 0x000e620000000800 */
[----:B-----5:R-:W-:Y:S01]  /*b1d0*/  FADD.FTZ R47, R141, R38 ;  /* 0x000000268d2f7221 */ /* 0x020fe20000010000 */
[----:B---3--:R-:W-:-:S06]  /*b1e0*/  FADD.FTZ R49, R27, R40 ;  /* 0x000000281b317221 */ /* 0x008fcc0000010000 */
[----:B------:R-:W3:Y:S01]  /*b1f0*/  MUFU.EX2 R46, R46 ;  /* 0x0000002e002e7308 */ /* 0x000ee20000000800 */
[----:B------:R-:W-:-:S07]  /*b200*/  FFMA.FTZ R33, R32, R9, -R37 ;  /* 0x0000000920217223 */ /* 0x000fce0000010825 */
[----:B------:R-:W5:Y:S01]  /*b210*/  MUFU.EX2 R10, R10 ;  /* 0x0000000a000a7308 */ /* 0x000f620000000800 */
[----:B------:R-:W-:Y:S01]  /*b220*/  FFMA.FTZ R32, R48, R9, -R37 ;  /* 0x0000000930207223 */ /* 0x000fe20000010825 */
[----:B----4-:R-:W-:-:S06]  /*b230*/  FADD.FTZ R44, R34, R47 ;  /* 0x0000002f222c7221 */ /* 0x010fcc0000010000 */
[----:B------:R-:W4:Y:S01]  /*b240*/  MUFU.EX2 R137, R137 ;  /* 0x0000008900897308 */ /* 0x000f220000000800 */
[----:B------:R-:W-:-:S07]  /*b250*/  FADD.FTZ R48, R142, R49 ;  /* 0x000000318e307221 */ /* 0x000fce0000010000 */
[----:B------:R-:W4:Y:S01]  /*b260*/  MUFU.EX2 R31, R31 ;  /* 0x0000001f001f7308 */ /* 0x000f220000000800 */
[----:B0-----:R-:W-:Y:S01]  /*b270*/  FADD.FTZ R47, R143, R44 ;  /* 0x0000002c8f2f7221 */ /* 0x001fe20000010000 */
[----:B-1----:R-:W-:-:S06]  /*b280*/  FADD.FTZ R49, R29, R48 ;  /* 0x000000301d317221 */ /* 0x002fcc0000010000 */
[----:B------:R-:W0:Y:S01]  /*b290*/  MUFU.EX2 R118, R118 ;  /* 0x0000007600767308 */ /* 0x000e220000000800 */
[----:B------:R-:W-:-:S07]  /*b2a0*/  FFMA.FTZ R35, R110, R9, -R37 ;  /* 0x000000096e237223 */ /* 0x000fce0000010825 */
[----:B------:R-:W1:Y:S01]  /*b2b0*/  MUFU.EX2 R28, R28 ;  /* 0x0000001c001c7308 */ /* 0x000e620000000800 */
[----:B---3--:R-:W-:Y:S01]  /*b2c0*/  FADD.FTZ R44, R46, R47 ;  /* 0x0000002f2e2c7221 */ /* 0x008fe20000010000 */
[----:B------:R-:W-:-:S06]  /*b2d0*/  FFMA.FTZ R50, R66, R9, -R59 ;  /* 0x0000000942327223 */ /* 0x000fcc000001083b */
[----:B------:R-:W3:Y:S01]  /*b2e0*/  MUFU.EX2 R139, R139 ;  /* 0x0000008b008b7308 */ /* 0x000ee20000000800 */
[----:B-----5:R-:W-:-:S07]  /*b2f0*/  FADD.FTZ R48, R10, R49 ;  /* 0x000000310a307221 */ /* 0x020fce0000010000 */
[----:B------:R-:W5:Y:S01]  /*b300*/  MUFU.EX2 R33, R33 ;  /* 0x0000002100217308 */ /* 0x000f620000000800 */
[----:B------:R-:W-:Y:S01]  /*b310*/  FFMA.FTZ R112, R112, R9, -R37 ;  /* 0x0000000970707223 */ /* 0x000fe20000010825 */
[----:B----4-:R-:W-:-:S06]  /*b320*/  FADD.FTZ R47, R137, R44 ;  /* 0x0000002c892f7221 */ /* 0x010fcc0000010000 */
[----:B------:R-:W4:Y:S01]  /*b330*/  MUFU.EX2 R128, R128 ;  /* 0x0000008000807308 */ /* 0x000f220000000800 */
[----:B------:R-:W-:Y:S01]  /*b340*/  FADD.FTZ R49, R31, R48 ;  /* 0x000000301f317221 */ /* 0x000fe20000010000 */
[----:B------:R-:W-:-:S06]  /*b350*/  FFMA.FTZ R39, R114, R9, -R37 ;  /* 0x0000000972277223 */ /* 0x000fcc0000010825 */
[----:B------:R-:W4:Y:S01]  /*b360*/  MUFU.EX2 R32, R32 ;  /* 0x0000002000207308 */ /* 0x000f220000000800 */
[----:B------:R-:W-:Y:S01]  /*b370*/  F2FP.F16.F32.PACK_AB R151, R12, R151 ;  /* 0x000000970c97723e */ /* 0x000fe200000000ff */
[----:B0-----:R-:W-:Y:S01]  /*b380*/  FADD.FTZ R12, R118, R47 ;  /* 0x0000002f760c7221 */ /* 0x001fe20000010000 */
[----:B------:R-:W-:-:S05]  /*b390*/  F2FP.F16.F32.PACK_AB R145, R26, R145 ;  /* 0x000000911a91723e */ /* 0x000fca00000000ff */
[----:B------:R-:W0:Y:S01]  /*b3a0*/  MUFU.EX2 R133, R133 ;  /* 0x0000008500857308 */ /* 0x000e220000000800 */
[----:B------:R-:W-:Y:S01]  /*b3b0*/  FFMA.FTZ R66, R78, R9, -R59 ;  /* 0x000000094e427223 */ /* 0x000fe2000001083b */
[----:B-1----:R-:W-:-:S06]  /*b3c0*/  FADD.FTZ R26, R28, R49 ;  /* 0x000000311c1a7221 */ /* 0x002fcc0000010000 */
[----:B------:R-:W1:Y:S01]  /*b3d0*/  MUFU.EX2 R35, R35 ;  /* 0x0000002300237308 */ /* 0x000e620000000800 */
[----:B---3--:R-:W-:Y:S01]  /*b3e0*/  FADD.FTZ R47, R139, R12 ;  /* 0x0000000c8b2f7221 */ /* 0x008fe20000010000 */
[----:B-----5:R-:W-:-:S06]  /*b3f0*/  FADD.FTZ R49, R33, R26 ;  /* 0x0000001a21317221 */ /* 0x020fcc0000010000 */
[----:B------:R-:W3:Y:S01]  /*b400*/  MUFU.EX2 R50, R50 ;  /* 0x0000003200327308 */ /* 0x000ee20000000800 */
[----:B------:R-:W-:-:S07]  /*b410*/  FFMA.FTZ R41, R116, R9, -R37 ;  /* 0x0000000974297223 */ /* 0x000fce0000010825 */
[----:B------:R-:W5:Y:S01]  /*b420*/  MUFU.EX2 R0, R112 ;  /* 0x0000007000007308 */ /* 0x000f620000000800 */
[----:B------:R-:W-:Y:S01]  /*b430*/  SHF.R.S32.HI R51, RZ, 0x1f, R4 ;  /* 0x0000001fff337819 */ /* 0x000fe20000011404 */
[----:B----4-:R-:W-:-:S06]  /*b440*/  FADD.FTZ R12, R128, R47 ;  /* 0x0000002f800c7221 */ /* 0x010fcc0000010000 */
[----:B------:R-:W4:Y:S01]  /*b450*/  MUFU.EX2 R135, R135 ;  /* 0x0000008700877308 */ /* 0x000f220000000800 */
[----:B------:R-:W-:Y:S01]  /*b460*/  FFMA.FTZ R54, R90, R9, -R59 ;  /* 0x000000095a367223 */ /* 0x000fe2000001083b */
[----:B------:R-:W-:-:S06]  /*b470*/  FADD.FTZ R26, R32, R49 ;  /* 0x00000031201a7221 */ /* 0x000fcc0000010000 */
[----:B------:R-:W4:Y:S01]  /*b480*/  MUFU.EX2 R39, R39 ;  /* 0x0000002700277308 */ /* 0x000f220000000800 */
[----:B------:R-:W-:Y:S01]  /*b490*/  FFMA.FTZ R120, R120, R9, -R37 ;  /* 0x0000000978787223 */ /* 0x000fe20000010825 */
[----:B------:R-:W-:Y:S01]  /*b4a0*/  LEA.HI R4, R51, R4, RZ, 0x7 ;  /* 0x0000000433047211 */ /* 0x000fe200078f38ff */
[----:B0-----:R-:W-:-:S05]  /*b4b0*/  FADD.FTZ R49, R133, R12 ;  /* 0x0000000c85317221 */ /* 0x001fca0000010000 */
[----:B------:R-:W0:Y:S01]  /*b4c0*/  MUFU.EX2 R66, R66 ;  /* 0x0000004200427308 */ /* 0x000e220000000800 */
[----:B-1----:R-:W-:Y:S01]  /*b4d0*/  FADD.FTZ R51, R35, R26 ;  /* 0x0000001a23337221 */ /* 0x002fe20000010000 */
[----:B------:R-:W-:-:S06]  /*b4e0*/  FFMA.FTZ R43, R122, R9, -R37 ;  /* 0x000000097a2b7223 */ /* 0x000fcc0000010825 */
[----:B------:R-:W1:Y:S01]  /*b4f0*/  MUFU.EX2 R36, R36 ;  /* 0x0000002400247308 */ /* 0x000e620000000800 */
[----:B------:R-:W-:Y:S01]  /*b500*/  FFMA.FTZ R42, R130, R9, -R37 ;  /* 0x00000009822a7223 */ /* 0x000fe20000010825 */
[----:B---3--:R-:W-:-:S06]  /*b510*/  FADD.FTZ R12, R50, R49 ;  /* 0x00000031320c7221 */ /* 0x008fcc0000010000 */
[----:B------:R-:W3:Y:S01]  /*b520*/  MUFU.EX2 R129, R129 ;  /* 0x0000008100817308 */ /* 0x000ee20000000800 */
[----:B------:R-:W-:Y:S01]  /*b530*/  FFMA.FTZ R56, R94, R9, -R59 ;  /* 0x000000095e387223 */ /* 0x000fe2000001083b */
[----:B-----5:R-:W-:-:S06]  /*b540*/  FADD.FTZ R26, R0, R51 ;  /* 0x00000033001a7221 */ /* 0x020fcc0000010000 */
[----:B------:R-:W5:Y:S01]  /*b550*/  MUFU.EX2 R41, R41 ;  /* 0x0000002900297308 */ /* 0x000f620000000800 */
[----:B------:R-:W-:Y:S01]  /*b560*/  FFMA.FTZ R124, R124, R9, -R37 ;  /* 0x000000097c7c7223 */ /* 0x000fe20000010825 */
[----:B------:R-:W-:Y:S01]  /*b570*/  F2FP.F16.F32.PACK_AB R148, R3, R148 ;  /* 0x000000940394723e */ /* 0x000fe200000000ff */
[----:B----4-:R-:W-:-:S05]  /*b580*/  FADD.FTZ R3, R135, R12 ;  /* 0x0000000c87037221 */ /* 0x010fca0000010000 */
[----:B------:R-:W4:Y:S01]  /*b590*/  MUFU.EX2 R54, R54 ;  /* 0x0000003600367308 */ /* 0x000f220000000800 */
[----:B------:R-:W-:Y:S01]  /*b5a0*/  F2FP.F16.F32.PACK_AB R150, R11, R150 ;  /* 0x000000960b96723e */ /* 0x000fe200000000ff */
[----:B------:R-:W-:-:S06]  /*b5b0*/  FADD.FTZ R11, R39, R26 ;  /* 0x0000001a270b7221 */ /* 0x000fcc0000010000 */
[----:B------:R-:W2:Y:S01]  /*b5c0*/  MUFU.EX2 R130, R120 ;  /* 0x0000007800827308 */ /* 0x000ea20000000800 */
[----:B------:R-:W-:Y:S01]  /*b5d0*/  FFMA.FTZ R45, R126, R9, -R37 ;  /* 0x000000097e2d7223 */ /* 0x000fe20000010825 */
[----:B0-----:R-:W-:-:S06]  /*b5e0*/  FADD.FTZ R12, R66, R3 ;  /* 0x00000003420c7221 */ /* 0x001fcc0000010000 */
[----:B------:R-:W0:Y:S01]  /*b5f0*/  MUFU.EX2 R131, R131 ;  /* 0x0000008300837308 */ /* 0x000e220000000800 */
[----:B------:R-:W-:Y:S01]  /*b600*/  FFMA.FTZ R58, R96, R9, -R59 ;  /* 0x00000009603a7223 */ /* 0x000fe2000001083b */
[----:B-1----:R-:W-:-:S06]  /*b610*/  FADD.FTZ R26, R36, R11 ;  /* 0x0000000b241a7221 */ /* 0x002fcc0000010000 */
[----:B------:R-:W1:Y:S01]  /*b620*/  MUFU.EX2 R43, R43 ;  /* 0x0000002b002b7308 */ /* 0x000e620000000800 */
[----:B------:R-:W-:Y:S01]  /*b630*/  F2FP.F16.F32.PACK_AB R144, R13, R144 ;  /* 0x000000900d90723e */ /* 0x000fe200000000ff */
[----:B---3--:R-:W-:-:S06]  /*b640*/  FADD.FTZ R11, R129, R12 ;  /* 0x0000000c810b7221 */ /* 0x008fcc0000010000 */
[----:B------:R-:W3:Y:S01]  /*b650*/  MUFU.EX2 R56, R56 ;  /* 0x0000003800387308 */ /* 0x000ee20000000800 */
[-CC-:B------:R-:W-:Y:S01]  /*b660*/  FFMA.FTZ R132, R132, R9.reuse, -R37.reuse ;  /* 0x0000000984847223 */ /* 0x180fe20000010825 */
[-CC-:B------:R-:W-:Y:S01]  /*b670*/  FFMA.FTZ R134, R134, R9.reuse, -R37.reuse ;  /* 0x0000000986867223 */ /* 0x180fe20000010825 */
[----:B------:R-:W-:-:S05]  /*b680*/  FFMA.FTZ R38, R136, R9, -R37 ;  /* 0x0000000988267223 */ /* 0x000fca0000010825 */
[----:B------:R-:W3:Y:S01]  /*b690*/  MUFU.EX2 R124, R124 ;  /* 0x0000007c007c7308 */ /* 0x000ee20000000800 */
[-CC-:B------:R-:W-:Y:S01]  /*b6a0*/  FFMA.FTZ R40, R138, R9.reuse, -R37.reuse ;  /* 0x000000098a287223 */ /* 0x180fe20000010825 */
[----:B-----5:R-:W-:Y:S01]  /*b6b0*/  FADD.FTZ R13, R41, R26 ;  /* 0x0000001a290d7221 */ /* 0x020fe20000010000 */
[----:B------:R-:W-:Y:S01]  /*b6c0*/  FFMA.FTZ R37, R140, R9, -R37 ;  /* 0x000000098c257223 */ /* 0x000fe20000010825 */
[----:B------:R-:W-:-:S04]  /*b6d0*/  F2FP.F16.F32.PACK_AB R140, R27, R8 ;  /* 0x000000081b8c723e */ /* 0x000fc800000000ff */
[----:B------:R-:W5:Y:S01]  /*b6e0*/  MUFU.EX2 R125, R125 ;  /* 0x0000007d007d7308 */ /* 0x000f620000000800 */
[----:B----4-:R-:W-:Y:S01]  /*b6f0*/  FADD.FTZ R8, R54, R11 ;  /* 0x0000000b36087221 */ /* 0x010fe20000010000 */
[----:B------:R-:W-:Y:S01]  /*b700*/  F2FP.F16.F32.PACK_AB R136, R31, R10 ;  /* 0x0000000a1f88723e */ /* 0x000fe200000000ff */
[----:B------:R-:W-:-:S05]  /*b710*/  FFMA.FTZ R62, R100, R9, -R59 ;  /* 0x00000009643e7223 */ /* 0x000fca000001083b */
[----:B------:R-:W4:Y:S01]  /*b720*/  MUFU.EX2 R45, R45 ;  /* 0x0000002d002d7308 */ /* 0x000f220000000800 */
[----:B--2---:R-:W-:Y:S01]  /*b730*/  FADD.FTZ R10, R130, R13 ;  /* 0x0000000d820a7221 */ /* 0x004fe20000010000 */
[----:B0-----:R-:W-:-:S06]  /*b740*/  FADD.FTZ R11, R131, R8 ;  /* 0x00000008830b7221 */ /* 0x001fcc0000010000 */
[----:B------:R-:W-:Y:S01]  /*b750*/  MUFU.EX2 R58, R58 ;  /* 0x0000003a003a7308 */ /* 0x000fe20000000800 */
[----:B-1----:R-:W-:-:S07]  /*b760*/  FADD.FTZ R13, R43, R10 ;  /* 0x0000000a2b0d7221 */ /* 0x002fce0000010000 */
[----:B------:R-:W0:Y:S01]  /*b770*/  MUFU.EX2 R42, R42 ;  /* 0x0000002a002a7308 */ /* 0x000e220000000800 */
[----:B---3--:R-:W-:Y:S01]  /*b780*/  FADD.FTZ R8, R56, R11 ;  /* 0x0000000b38087221 */ /* 0x008fe20000010000 */
[----:B------:R-:W-:-:S06]  /*b790*/  FFMA.FTZ R60, R102, R9, -R59 ;  /* 0x00000009663c7223 */ /* 0x000fcc000001083b */
[----:B------:R-:W1:Y:S01]  /*b7a0*/  MUFU.EX2 R127, R127 ;  /* 0x0000007f007f7308 */ /* 0x000e620000000800 */
[----:B------:R-:W-:Y:S01]  /*b7b0*/  FADD.FTZ R10, R124, R13 ;  /* 0x0000000d7c0a7221 */ /* 0x000fe20000010000 */
[----:B------:R-:W-:-:S06]  /*b7c0*/  SHF.R.S32.HI R4, RZ, 0x7, R4 ;  /* 0x00000007ff047819 */ /* 0x000fcc0000011404 */
[----:B------:R-:W2:Y:S01]  /*b7d0*/  MUFU.EX2 R47, R132 ;  /* 0x00000084002f7308 */ /* 0x000ea20000000800 */
[----:B-----5:R-:W-:Y:S01]  /*b7e0*/  FADD.FTZ R11, R125, R8 ;  /* 0x000000087d0b7221 */ /* 0x020fe20000010000 */
[----:B----4-:R-:W-:-:S06]  /*b7f0*/  FADD.FTZ R13, R45, R10 ;  /* 0x0000000a2d0d7221 */ /* 0x010fcc0000010000 */
[----:B------:R-:W3:Y:S01]  /*b800*/  MUFU.EX2 R62, R62 ;  /* 0x0000003e003e7308 */ /* 0x000ee20000000800 */
[----:B------:R-:W-:Y:S01]  /*b810*/  VIMNMX R52, R52, R4, !PT ;  /* 0x0000000434347248 */ /* 0x000fe20007fe0100 */
[----:B0-----:R-:W-:-:S06]  /*b820*/  FADD.FTZ R8, R42, R13 ;  /* 0x0000000d2a087221 */ /* 0x001fcc0000010000 */
[----:B------:R-:W-:Y:S08]  /*b830*/  MUFU.EX2 R121, R121 ;  /* 0x0000007900797308 */ /* 0x000ff00000000800 */
[----:B------:R0:W4:Y:S01]  /*b840*/  MUFU.EX2 R120, R134 ;  /* 0x0000008600787308 */ /* 0x0001220000000800 */
[----:B------:R-:W-:Y:S01]  /*b850*/  FFMA.FTZ R59, R104, R9, -R59 ;  /* 0x00000009683b7223 */ /* 0x000fe2000001083b */
[----:B------:R-:W-:Y:S01]  /*b860*/  VIADD R12, R88, 0xfffffffe ;  /* 0xfffffffe580c7836 */ /* 0x000fe20000000000 */
[----:B------:R1:W-:Y:S05]  /*b870*/  STL [R1+0x24], R52 ;  /* 0x0000243401007387 */ /* 0x0003ea0000100800 */
[----:B------:R-:W-:Y:S01]  /*b880*/  MUFU.EX2 R60, R60 ;  /* 0x0000003c003c7308 */ /* 0x000fe20000000800 */
[----:B0-----:R-:W-:Y:S01]  /*b890*/  F2FP.F16.F32.PACK_AB R134, R39, R0 ;  /* 0x000000002786723e */ /* 0x001fe200000000ff */
[----:B------:R-:W-:-:S06]  /*b8a0*/  FADD.FTZ R0, R58, R11 ;  /* 0x0000000b3a007221 */ /* 0x000fcc0000010000 */
[----:B------:R-:W0:Y:S01]  /*b8b0*/  MUFU.EX2 R3, R38 ;  /* 0x0000002600037308 */ /* 0x000e220000000800 */
[----:B-1----:R-:W-:Y:S01]  /*b8c0*/  FADD.FTZ R11, R127, R0 ;  /* 0x000000007f0b7221 */ /* 0x002fe20000010000 */
[----:B--2---:R-:W-:-:S06]  /*b8d0*/  FADD.FTZ R13, R47, R8 ;  /* 0x000000082f0d7221 */ /* 0x004fcc0000010000 */
[----:B------:R-:W-:Y:S01]  /*b8e0*/  MUFU.EX2 R123, R123 ;  /* 0x0000007b007b7308 */ /* 0x000fe20000000800 */
[----:B---3--:R-:W-:Y:S01]  /*b8f0*/  FADD.FTZ R0, R62, R11 ;  /* 0x0000000b3e007221 */ /* 0x008fe20000010000 */
[----:B------:R-:W-:-:S06]  /*b900*/  ISETP.GE.AND P1, PT, R12, R52, PT ;  /* 0x000000340c00720c */ /* 0x000fcc0003f26270 */
[----:B------:R-:W1:Y:S01]  /*b910*/  MUFU.EX2 R40, R40 ;  /* 0x0000002800287308 */ /* 0x000e620000000800 */
[----:B----4-:R-:W-:Y:S01]  /*b920*/  FADD.FTZ R10, R120, R13 ;  /* 0x0000000d780a7221 */ /* 0x010fe20000010000 */
[----:B------:R-:W-:-:S06]  /*b930*/  FADD.FTZ R11, R121, R0 ;  /* 0x00000000790b7221 */ /* 0x000fcc0000010000 */
[----:B------:R-:W2:Y:S08]  /*b940*/  MUFU.EX2 R37, R37 ;  /* 0x0000002500257308 */ /* 0x000eb00000000800 */
[----:B------:R-:W3:Y:S01]  /*b950*/  MUFU.EX2 R8, R59 ;  /* 0x0000003b00087308 */ /* 0x000ee20000000800 */
[----:B0-----:R-:W-:Y:S01]  /*b960*/  FADD.FTZ R13, R3, R10 ;  /* 0x0000000a030d7221 */ /* 0x001fe20000010000 */
[----:B------:R-:W-:-:S03]  /*b970*/  FADD.FTZ R0, R60, R11 ;  /* 0x0000000b3c007221 */ /* 0x000fc60000010000 */
[----:B-1----:R-:W-:Y:S01]  /*b980*/  FADD.FTZ R10, R40, R13 ;  /* 0x0000000d280a7221 */ /* 0x002fe20000010000 */
[----:B------:R-:W-:Y:S01]  /*b990*/  FADD.FTZ R11, R123, R0 ;  /* 0x000000007b0b7221 */ /* 0x000fe20000010000 */
        /* <DEDUP_REMOVED lines=10> */
[----:B------:R-:W-:Y:S01]  /*ba40*/  F2FP.F16.F32.PACK_AB R141, R34, R141 ;  /* 0x0000008d228d723e */ /* 0x000fe200000000ff */
[----:B---3--:R-:W-:Y:S01]  /*ba50*/  FADD.FTZ R0, R8, R11 ;  /* 0x0000000b08007221 */ /* 0x008fe20000010000 */
[----:B------:R-:W-:Y:S02]  /*ba60*/  F2FP.F16.F32.PACK_AB R143, R46, R143 ;  /* 0x0000008f2e8f723e */ /* 0x000fe400000000ff */
[----:B------:R-:W-:-:S02]  /*ba70*/  CS2R R110, SRZ ;  /* 0x00000000006e7805 */ /* 0x000fc4000001ff00 */
[----:B------:R-:W-:Y:S02]  /*ba80*/  F2FP.F16.F32.PACK_AB R146, R25, R146 ;  /* 0x000000921992723e */ /* 0x000fe400000000ff */
[----:B------:R-:W-:Y:S02]  /*ba90*/  CS2R R108, SRZ ;  /* 0x00000000006c7805 */ /* 0x000fe4000001ff00 */
[----:B------:R-:W-:Y:S02]  /*baa0*/  F2FP.F16.F32.PACK_AB R142, R29, R142 ;  /* 0x0000008e1d8e723e */ /* 0x000fe400000000ff */
[----:B------:R-:W-:Y:S02]  /*bab0*/  CS2R R106, SRZ ;  /* 0x00000000006a7805 */ /* 0x000fe4000001ff00 */
        /* <DEDUP_REMOVED lines=19> */
[----:B------:R-:W-:-:S02]  /*bbf0*/  F2FP.F16.F32.PACK_AB R126, R47, R42 ;  /* 0x0000002a2f7e723e */ /* 0x000fc400000000ff */
[----:B------:R-:W-:Y:S02]  /*bc00*/  F2FP.F16.F32.PACK_AB R127, R62, R127 ;  /* 0x0000007f3e7f723e */ /* 0x000fe400000000ff */
[----:B------:R-:W-:Y:S02]  /*bc10*/  F2FP.F16.F32.PACK_AB R121, R60, R121 ;  /* 0x000000793c79723e */ /* 0x000fe400000000ff */
[----:B------:R-:W-:Y:S02]  /*bc20*/  F2FP.F16.F32.PACK_AB R122, R37, R40 ;  /* 0x00000028257a723e */ /* 0x000fe400000000ff */
[----:B------:R-:W-:Y:S01]  /*bc30*/  F2FP.F16.F32.PACK_AB R123, R8, R123 ;  /* 0x0000007b087b723e */ /* 0x000fe200000000ff */
[----:B------:R-:W-:Y:S06]  /*bc40*/  @!P1 BRA `(.L_x_15575) ;  /* 0x0000003000549947 */ /* 0x000fec0003800000 */
[----:B------:R-:W-:Y:S01]  /*bc50*/  IMAD.MOV.U32 R10, RZ, RZ, R24 ;  /* 0x000000ffff0a7224 */ /* 0x000fe200078e0018 */
[----:B------:R-:W-:Y:S01]  /*bc60*/  MOV R4, R155 ;  /* 0x0000009b00047202 */ /* 0x000fe20000000f00 */
[----:B------:R-:W-:Y:S02]  /*bc70*/  IMAD.MOV.U32 R11, RZ, RZ, R5 ;  /* 0x000000ffff0b7224 */ /* 0x000fe400078e0005 */
[----:B------:R-:W-:Y:S02]  /*bc80*/  IMAD.MOV.U32 R13, RZ, RZ, R22 ;  /* 0x000000ffff0d7224 */ /* 0x000fe400078e0016 */
[----:B------:R-:W-:-:S07]  /*bc90*/  IMAD.MOV.U32 R119, RZ, RZ, RZ ;  /* 0x000000ffff777224 */ /* 0x000fce00078e00ff */
.L_x_15587:
        /* <DEDUP_REMOVED lines=9> */
.L_x_15577:
        /* <DEDUP_REMOVED lines=8> */
.L_x_15578:
[----:B------:R-:W-:Y:S04]  /*bdb0*/  BSSY B0, `(.L_x_15576) ;  /* 0x0000004000007945 */ /* 0x000fe80003800000 */
[----:B-1----:R-:W-:Y:S05]  /*bdc0*/  @P2 BRA `(.L_x_15579) ;  /* 0x0000000000082947 */ /* 0x002fea0003800000 */
[----:B------:R-:W1:Y:S02]  /*bdd0*/  SYNCS.PHASECHK.TRANS64.TRYWAIT P2, [R5+URZ+0x16830], R8 ;  /* 0x01683008050075a7 */ /* 0x000e64000804017f */
[----:B-1----:R-:W-:Y:S05]  /*bde0*/  @!P2 BRA `(.L_x_15580) ;  /* 0x00000110006ca947 */ /* 0x002fea0003800000 */
.L_x_15579:
[----:B------:R-:W-:Y:S05]  /*bdf0*/  BSYNC B0 ;  /* 0x0000000000007941 */ /* 0x000fea0003800000 */
.L_x_15576:
[----:B01----:R-:W2:Y:S01]  /*be00*/  LDL R8, [R1+0x1c] ;  /* 0x00001c0001087983 */ /* 0x003ea20000100800 */
[----:B------:R-:W-:Y:S01]  /*be10*/  IADD3 R22, R13, 0x1, RZ ;  /* 0x000000010d167810 */ /* 0x000fe20007ffe0ff */
[----:B------:R-:W0:Y:S03]  /*be20*/  S2R R5, SR_TID.X ;  /* 0x0000000000057919 */ /* 0x000e260000002100 */
[----:B------:R-:W-:-:S04]  /*be30*/  ISETP.NE.AND P2, PT, R22, 0x2, PT ;  /* 0x000000021600780c */ /* 0x000fc80003f45270 */
[----:B------:R-:W-:Y:S01]  /*be40*/  SEL R22, R22, RZ, P2 ;  /* 0x000000ff16167207 */ /* 0x000fe20001000000 */
[----:B------:R-:W-:Y:S01]  /*be50*/  IMAD.MOV.U32 R9, RZ, RZ, 0x40000040 ;  /* 0x40000040ff097424 */ /* 0x000fe200078e00ff */
[----:B------:R-:W-:Y:S05]  /*be60*/  WARPSYNC.ALL ;  /* 0x0000000000007948 */ /* 0x000fea0003800000 */
[----:B------:R-:W-:Y:S02]  /*be70*/  R2UR UR19, R9 ;  /* 0x00000000091372ca */ /* 0x000fe400000e0000 */
[----:B0-----:R-:W-:-:S05]  /*be80*/  SHF.R.U32.HI R5, RZ, 0x7, R5 ;  /* 0x00000007ff057819 */ /* 0x001fca0000011605 */
[----:B------:R-:W-:Y:S02]  /*be90*/  VIADD R5, R5, 0x8 ;  /* 0x0000000805057836 */ /* 0x000fe40000000000 */
        /* <DEDUP_REMOVED lines=8> */
[----:B--2---:R-:W-:-:S05]  /*bf20*/  IMAD R26, R22, 0x400, R8 ;  /* 0x00000400161a7824 */ /* 0x004fca00078e0208 */
[----:B------:R-:W-:-:S04]  /*bf30*/  IADD3 R8, R26, 0x4, RZ ;  /* 0x000000041a087810 */ /* 0x000fc80007ffe0ff */
[----:B------:R-:W-:Y:S02]  /*bf40*/  R2UR UR18, R8 ;  /* 0x00000000081272ca */ /* 0x000fe400000e0000 */
[----:B------:R-:W2:Y:S01]  /*bf50*/  LDL.64 R8, [R1+0x8] ;  /* 0x0000080001087983 */ /* 0x000ea20000100a00 */
[C---:B------:R-:W-:Y:S01]  /*bf60*/  R2UR UR10, R26.reuse ;  /* 0x000000001a0a72ca */ /* 0x040fe200000e0000 */
[C---:B------:R-:W-:Y:S02]  /*bf70*/  VIADD R24, R26.reuse, 0x2 ;  /* 0x000000021a187836 */ /* 0x040fe40000000000 */
[----:B------:R-:W-:-:S03]  /*bf80*/  VIADD R26, R26, 0x6 ;  /* 0x000000061a1a7836 */ /* 0x000fc60000000000 */
        /* <DEDUP_REMOVED lines=23> */
.L_x_15582:
[----:B------:R-:W-:Y:S01]  /*c100*/  SHF.L.U32 R4, R4, 0x1f, RZ ;  /* 0x0000001f04047819 */ /* 0x000fe200000006ff */
[----:B------:R-:W-:-:S04]  /*c110*/  IMAD R5, R13, 0x8, R2 ;  /* 0x000000080d057824 */ /* 0x000fc800078e0202 */
[----:B------:R0:W1:Y:S01]  /*c120*/  SYNCS.PHASECHK.TRANS64.TRYWAIT P1, [R5+URZ+0x16850], R4 ;  /* 0x01685004050075a7 */ /* 0x000062000802017f */
[----:B------:R-:W-:Y:S05]  /*c130*/  @!P0 BRA `(.L_x_15583) ;  /* 0x0000000000048947 */ /* 0x000fea0003800000 */
[----:B------:R-:W-:Y:S01]  /*c140*/  BPT.TRAP 0x1 ;  /* 0x000000040000795c */ /* 0x000fe20000300000 */
.L_x_15583:
[----:B-1----:R-:W-:Y:S05]  /*c150*/  @P1 BRA `(.L_x_15581) ;  /* 0x0000000000081947 */ /* 0x002fea0003800000 */
[----:B------:R-:W1:Y:S02]  /*c160*/  SYNCS.PHASECHK.TRANS64.TRYWAIT P1, [R5+URZ+0x16850], R4 ;  /* 0x01685004050075a7 */ /* 0x000e64000802017f */
[----:B-1----:R-:W-:Y:S05]  /*c170*/  @!P1 BRA `(.L_x_15584) ;  /* 0x0000010c009c9947 */ /* 0x002fea0003800000 */
.L_x_15581:
        /* <DEDUP_REMOVED lines=8> */
[----:B------:R-:W-:-:S04]  /*c200*/  IMAD.MOV.U32 R5, RZ, RZ, 0x40000040 ;  /* 0x40000040ff057424 */ /* 0x000fc800078e00ff */
[----:B------:R-:W-:-:S04]  /*c210*/  IMAD R4, R13, 0x400, R4 ;  /* 0x000004000d047824 */ /* 0x000fc800078e0204 */
[C---:B------:R-:W-:Y:S01]  /*c220*/  VIADD R8, R4.reuse, 0x80 ;  /* 0x0000008004087836 */ /* 0x040fe20000000000 */
[----:B------:R-:W-:-:S13]  /*c230*/  R2UR UR6, R4 ;  /* 0x00000000040672ca */ /* 0x000fda00000e0000 */
[----:B------:R-:W-:Y:S01]  /*c240*/  HGMMA.64x64x16.F32 R88, R148, gdesc[UR4].tnspB, R88, gsb0 ;  /* 0x40e0000494587df0 */ /* 0x000fe20008000858 */
[----:B------:R-:W-:Y:S02]  /*c250*/  R2UR UR6, R8 ;  /* 0x00000000080672ca */ /* 0x000fe400000e0000 */
[----:B------:R-:W-:Y:S01]  /*c260*/  R2UR UR7, R9 ;  /* 0x00000000090772ca */ /* 0x000fe200000e0000 */
[----:B------:R-:W-:Y:S01]  /*c270*/  IMAD.MOV.U32 R9, RZ, RZ, 0x40000040 ;  /* 0x40000040ff097424 */ /* 0x000fe200078e00ff */
[----:B------:R-:W-:Y:S01]  /*c280*/  IADD3 R8, R4, 0x100, RZ ;  /* 0x0000010004087810 */ /* 0x000fe20007ffe0ff */
[----:B------:R-:W-:Y:S02]  /*c290*/  WARPGROUP.DEPBAR.LE gsb0, 0x0 ;  /* 0x00008000000079c5 */ /* 0x000fe40000010000 */
[----:B------:R-:W-:-:S06]  /*c2a0*/  WARPGROUP.ARRIVE ;  /* 0x00000000000079c5 */ /* 0x000fcc0000000000 */
[----:B------:R-:W0:Y:S02]  /*c2b0*/  S2R R150, SR_TID.X ;  /* 0x0000000000967919 */ /* 0x000e240000002100 */
[----:B------:R-:W-:Y:S01]  /*c2c0*/  HGMMA.64x64x16.F32 R88, R144, gdesc[UR4].tnspB, R88, gsb0 ;  /* 0x40e0000490587df0 */ /* 0x000fe20008000858 */
[----:B------:R-:W-:Y:S01]  /*c2d0*/  R2UR UR6, R8 ;  /* 0x00000000080672ca */ /* 0x000fe200000e0000 */
[----:B------:R-:W-:Y:S01]  /*c2e0*/  VIADD R8, R4, 0x180 ;  /* 0x0000018004087836 */ /* 0x000fe20000000000 */
[----:B------:R-:W-:Y:S01]  /*c2f0*/  R2UR UR7, R9 ;  /* 0x00000000090772ca */ /* 0x000fe200000e0000 */
[----:B------:R-:W-:Y:S01]  /*c300*/  IMAD.MOV.U32 R9, RZ, RZ, 0x40000040 ;  /* 0x40000040ff097424 */ /* 0x000fe200078e00ff */
[----:B0-----:R-:W-:Y:S02]  /*c310*/  SHF.R.U32.HI R151, RZ, 0x7, R150 ;  /* 0x00000007ff977819 */ /* 0x001fe40000011696 */
[----:B------:R-:W-:Y:S01]  /*c320*/  ISETP.GE.U32.AND P1, PT, R150, 0x180, PT ;  /* 0x000001809600780c */ /* 0x000fe20003f26070 */
[----:B------:R-:W-:-:S02]  /*c330*/  WARPGROUP.DEPBAR.LE gsb0, 0x0 ;  /* 0x00008000000079c5 */ /* 0x000fc40000010000 */
        /* <DEDUP_REMOVED lines=40> */
.L_x_15585:
[----:B------:R-:W2:Y:S01]  /*c5c0*/  LDL R9, [R1+0x28] ;  /* 0x0000280001097983 */ /* 0x000ea20000100800 */
[----:B0-----:R-:W0:Y:S03]  /*c5d0*/  LDC R4, c[0x0][0x448] ;  /* 0x00011200ff047b82 */ /* 0x001e260000000800 */
[----:B------:R-:W2:Y:S04]  /*c5e0*/  LDL R8, [R1+0x44] ;  /* 0x0000440001087983 */ /* 0x000ea80000100800 */
[----:B------:R-:W3:Y:S04]  /*c5f0*/  LDL R123, [R1+0x2c] ;  /* 0x00002c00017b7983 */ /* 0x000ee80000100800 */
[----:B------:R-:W3:Y:S04]  /*c600*/  LDL R122, [R1+0x20] ;  /* 0x00002000017a7983 */ /* 0x000ee80000100800 */
[----:B------:R-:W4:Y:S01]  /*c610*/  LDL R121, [R1+0x14] ;  /* 0x0000140001797983 */ /* 0x000f220000100800 */
        /* <DEDUP_REMOVED lines=11> */
[----:B------:R-:W-:-:S03]  /*c6d0*/  FMUL.FTZ R150, R28, UR5 ;  /* 0x000000051c967c20 */ /* 0x000fc60008410000 */
[----:B------:R-:W5:Y:S01]  /*c6e0*/  MUFU.TANH R148, R148 ;  /* 0x0000009400947308 */ /* 0x000f620000002400 */
[----:B------:R-:W-:Y:S01]  /*c6f0*/  FMUL.FTZ R149, R27, UR5 ;  /* 0x000000051b957c20 */ /* 0x000fe20008410000 */
[----:B------:R-:W-:Y:S01]  /*c700*/  FMUL.FTZ R27, R33, UR5 ;  /* 0x00000005211b7c20 */ /* 0x000fe20008410000 */
[----:B------:R-:W-:Y:S01]  /*c710*/  FMUL.FTZ R146, R36, UR5 ;  /* 0x0000000524927c20 */ /* 0x000fe20008410000 */
[----:B------:R-:W-:-:S04]  /*c720*/  FMUL.FTZ R28, R37, UR5 ;  /* 0x00000005251c7c20 */ /* 0x000fc80008410000 */
[----:B------:R-:W5:Y:S01]  /*c730*/  MUFU.TANH R144, R144 ;  /* 0x0000009000907308 */ /* 0x000f620000002400 */
[----:B------:R-:W-:Y:S01]  /*c740*/  FMUL.FTZ R136, R48, UR5 ;  /* 0x0000000530887c20 */ /* 0x000fe20008410000 */
[----:B------:R-:W-:Y:S01]  /*c750*/  FMUL.FTZ R142, R44, UR5 ;  /* 0x000000052c8e7c20 */ /* 0x000fe20008410000 */
[----:B------:R-:W-:-:S05]  /*c760*/  FMUL.FTZ R44, R45, UR5 ;  /* 0x000000052d2c7c20 */ /* 0x000fca0008410000 */
[----:B------:R-:W5:Y:S01]  /*c770*/  MUFU.TANH R120, R120 ;  /* 0x0000007800787308 */ /* 0x000f620000002400 */
[----:B------:R-:W-:-:S07]  /*c780*/  FMUL.FTZ R37, R56, UR5 ;  /* 0x0000000538257c20 */ /* 0x000fce0008410000 */
[----:B------:R-:W5:Y:S01]  /*c790*/  MUFU.TANH R150, R150 ;  /* 0x0000009600967308 */ /* 0x000f620000002400 */
[----:B------:R-:W-:-:S07]  /*c7a0*/  FMUL.FTZ R25, R42, UR5 ;  /* 0x000000052a197c20 */ /* 0x000fce0008410000 */
[----:B------:R-:W-:Y:S01]  /*c7b0*/  MUFU.TANH R140, R140 ;  /* 0x0000008c008c7308 */ /* 0x000fe20000002400 */
[----:B------:R-:W-:Y:S01]  /*c7c0*/  FMUL.FTZ R42, R49, UR5 ;  /* 0x00000005312a7c20 */ /* 0x000fe20008410000 */
[----:B------:R-:W-:-:S06]  /*c7d0*/  FMUL.FTZ R138, R52, UR5 ;  /* 0x00000005348a7c20 */ /* 0x000fcc0008410000 */
[----:B------:R-:W-:Y:S01]  /*c7e0*/  MUFU.TANH R27, R27 ;  /* 0x0000001b001b7308 */ /* 0x000fe20000002400 */
[----:B------:R-:W-:-:S07]  /*c7f0*/  FMUL.FTZ R128, R64, UR5 ;  /* 0x0000000540807c20 */ /* 0x000fce0008410000 */
[----:B------:R-:W-:Y:S08]  /*c800*/  MUFU.TANH R146, R146 ;  /* 0x0000009200927308 */ /* 0x000ff00000002400 */
[----:B------:R-:W-:Y:S01]  /*c810*/  MUFU.TANH R28, R28 ;  /* 0x0000001c001c7308 */ /* 0x000fe20000002400 */
[----:B------:R-:W-:-:S07]  /*c820*/  FMUL.FTZ R132, R57, UR5 ;  /* 0x0000000539847c20 */ /* 0x000fce0008410000 */
        /* <DEDUP_REMOVED lines=8> */
[----:B------:R-:W-:-:S07]  /*c8b0*/  FMUL.FTZ R130, R68, UR5 ;  /* 0x0000000544827c20 */ /* 0x000fce0008410000 */
[----:B------:R-:W-:Y:S01]  /*c8c0*/  MUFU.TANH R37, R37 ;  /* 0x0000002500257308 */ /* 0x000fe20000002400 */
[----:B------:R-:W-:Y:S01]  /*c8d0*/  FMUL.FTZ R32, R69, UR5 ;  /* 0x0000000545207c20 */ /* 0x000fe20008410000 */
[----:B------:R-:W-:-:S06]  /*c8e0*/  FMUL.FTZ R49, R80, UR5 ;  /* 0x0000000550317c20 */ /* 0x000fcc0008410000 */
[----:B------:R-:W-:Y:S08]  /*c8f0*/  MUFU.TANH R42, R42 ;  /* 0x0000002a002a7308 */ /* 0x000ff00000002400 */
[----:B------:R-:W-:Y:S08]  /*c900*/  MUFU.TANH R138, R138 ;  /* 0x0000008a008a7308 */ /* 0x000ff00000002400 */
        /* <DEDUP_REMOVED lines=12> */
[----:B------:R-:W-:Y:S01]  /*c9d0*/  MUFU.TANH R49, R49 ;  /* 0x0000003100317308 */ /* 0x000fe20000002400 */
[----:B--2---:R-:W-:-:S04]  /*c9e0*/  IMAD.IADD R8, R8, 0x1, R9 ;  /* 0x0000000108087824 */ /* 0x004fc800078e0209 */
[----:B0-----:R-:W-:-:S05]  /*c9f0*/  @P1 IMAD.HI.U32 R5, R8, R5, RZ ;  /* 0x0000000508051227 */ /* 0x001fca00078e00ff */
[----:B-1----:R-:W-:-:S05]  /*ca00*/  @P1 SHF.R.U32.HI R8, RZ, R4, R5 ;  /* 0x00000004ff081219 */ /* 0x002fca0000011605 */
[----:B------:R-:W0:Y:S04]  /*ca10*/  SHFL.IDX PT, R55, R8, RZ, 0x1c1f ;  /* 0x001c1fff08377589 */ /* 0x000e2800000e0000 */
[----:B------:R1:W2:Y:S02]  /*ca20*/  SHFL.IDX PT, R53, R8, 0x1, 0x1c1f ;  /* 0x003c1f0008357f89 */ /* 0x0002a400000e0000 */
[----:B-1----:R-:W-:-:S04]  /*ca30*/  IMAD.MOV.U32 R8, RZ, RZ, -0x80 ;  /* 0xffffff80ff087424 */ /* 0x002fc800078e00ff */
[----:B------:R-:W-:Y:S02]  /*ca40*/  IMAD R46, R12, R8, 0x1 ;  /* 0x000000010c2e7424 */ /* 0x000fe400078e0208 */
[----:B------:R-:W-:Y:S01]  /*ca50*/  FMUL.FTZ R4, R26, UR5 ;  /* 0x000000051a047c20 */ /* 0x000fe20008410000 */
[----:B------:R-:W-:Y:S02]  /*ca60*/  FMUL.FTZ R26, R29, UR5 ;  /* 0x000000051d1a7c20 */ /* 0x000fe40008410000 */
[----:B---3--:R-:W-:-:S04]  /*ca70*/  IADD3 R46, R122, R46, -R123 ;  /* 0x0000002e7a2e7210 */ /* 0x008fc80007ffe87b */
[----:B----4-:R-:W-:Y:S01]  /*ca80*/  IADD3 R46, R46, -R121, RZ ;  /* 0x800000792e2e7210 */ /* 0x010fe20007ffe0ff */
[----:B------:R-:W1:Y:S01]  /*ca90*/  MUFU.TANH R26, R26 ;  /* 0x0000001a001a7308 */ /* 0x000e620000002400 */
[----:B------:R-:W-:-:S03]  /*caa0*/  FMUL.FTZ R5, R30, UR5 ;  /* 0x000000051e057c20 */ /* 0x000fc60008410000 */
[----:B0-----:R-:W-:Y:S02]  /*cab0*/  IMAD.IADD R55, R46, 0x1, R55 ;  /* 0x000000012e377824 */ /* 0x001fe400078e0237 */
[----:B------:R-:W-:-:S03]  /*cac0*/  FMUL.FTZ R30, R41, UR5 ;  /* 0x00000005291e7c20 */ /* 0x000fc60008410000 */
[----:B------:R-:W-:-:S03]  /*cad0*/  ISETP.GT.AND P2, PT, R55, RZ, PT ;  /* 0x000000ff3700720c */ /* 0x000fc60003f44270 */
[----:B------:R-:W0:Y:S01]  /*cae0*/  MUFU.TANH R30, R30 ;  /* 0x0000001e001e7308 */ /* 0x000e220000002400 */
[----:B-----5:R-:W-:Y:S02]  /*caf0*/  FSEL R148, R148, -INF , P2 ;  /* 0xff80000094947808 */ /* 0x020fe40001000000 */
[C---:B------:R-:W-:Y:S02]  /*cb00*/  ISETP.GT.AND P2, PT, R55.reuse, 0x10, PT ;  /* 0x000000103700780c */ /* 0x040fe40003f44270 */
[C---:B------:R-:W-:Y:S02]  /*cb10*/  ISETP.GT.AND P3, PT, R55.reuse, 0x1, PT ;  /* 0x000000013700780c */ /* 0x040fe40003f64270 */
[C---:B------:R-:W-:Y:S02]  /*cb20*/  ISETP.GT.AND P4, PT, R55.reuse, 0x8, PT ;  /* 0x000000083700780c */ /* 0x040fe40003f84270 */
[----:B------:R-:W-:Y:S02]  /*cb30*/  ISETP.GT.AND P1, PT, R55, 0x9, PT ;  /* 0x000000093700780c */ /* 0x000fe40003f24270 */
[----:B------:R-:W-:-:S02]  /*cb40*/  FSEL R144, R144, -INF , P2 ;  /* 0xff80000090907808 */ /* 0x000fc40001000000 */
[----:B------:R-:W-:Y:S01]  /*cb50*/  ISETP.GT.AND P2, PT, R55, 0x20, PT ;  /* 0x000000203700780c */ /* 0x000fe20003f44270 */
[----:B------:R-:W-:Y:S01]  /*cb60*/  FMUL.FTZ R9, R34, UR5 ;  /* 0x0000000522097c20 */ /* 0x000fe20008410000 */
[----:B------:R-:W-:Y:S02]  /*cb70*/  FSEL R54, R120, -INF , P3 ;  /* 0xff80000078367808 */ /* 0x000fe40001800000 */
[----:B------:R-:W-:Y:S02]  /*cb80*/  FSEL R150, R150, -INF , P4 ;  /* 0xff80000096967808 */ /* 0x000fe40002000000 */
[----:B-1----:R-:W-:Y:S01]  /*cb90*/  FSEL R52, R26, -INF , P1 ;  /* 0xff8000001a347808 */ /* 0x002fe20000800000 */
[----:B------:R-:W-:Y:S01]  /*cba0*/  FMUL.FTZ R34, R65, UR5 ;  /* 0x0000000541227c20 */ /* 0x000fe20008410000 */
[C---:B------:R-:W-:Y:S02]  /*cbb0*/  ISETP.GT.AND P3, PT, R55.reuse, 0x11, PT ;  /* 0x000000113700780c */ /* 0x040fe40003f64270 */
[----:B------:R-:W-:-:S02]  /*cbc0*/  ISETP.GT.AND P4, PT, R55, 0x18, PT ;  /* 0x000000183700780c */ /* 0x000fc40003f84270 */
[C---:B------:R-:W-:Y:S02]  /*cbd0*/  ISETP.GT.AND P1, PT, R55.reuse, 0x19, PT ;  /* 0x000000193700780c */ /* 0x040fe40003f24270 */
[----:B------:R-:W-:Y:S01]  /*cbe0*/  FSEL R140, R140, -INF , P2 ;  /* 0xff8000008c8c7808 */ /* 0x000fe20001000000 */
[----:B------:R-:W-:Y:S01]  /*cbf0*/  FMUL.FTZ R41, R50, UR5 ;  /* 0x0000000532297c20 */ /* 0x000fe20008410000 */
[----:B------:R-:W-:Y:S02]  /*cc00*/  ISETP.GT.AND P2, PT, R55, 0x30, PT ;  /* 0x000000303700780c */ /* 0x000fe40003f44270 */
[----:B------:R-:W-:Y:S02]  /*cc10*/  FSEL R50, R27, -INF , P3 ;  /* 0xff8000001b327808 */ /* 0x000fe40001800000 */
[----:B------:R-:W-:Y:S02]  /*cc20*/  FSEL R146, R146, -INF , P4 ;  /* 0xff80000092927808 */ /* 0x000fe40002000000 */
[----:B------:R-:W-:-:S02]  /*cc30*/  FSEL R48, R28, -INF , P1 ;  /* 0xff8000001c307808 */ /* 0x000fc40000800000 */
[C---:B------:R-:W-:Y:S02]  /*cc40*/  ISETP.GT.AND P3, PT, R55.reuse, 0x21, PT ;  /* 0x000000213700780c */ /* 0x040fe40003f64270 */
[C---:B------:R-:W-:Y:S02]  /*cc50*/  ISETP.GT.AND P4, PT, R55.reuse, 0x28, PT ;  /* 0x000000283700780c */ /* 0x040fe40003f84270 */
[C---:B------:R-:W-:Y:S01]  /*cc60*/  ISETP.GT.AND P1, PT, R55.reuse, 0x29, PT ;  /* 0x000000293700780c */ /* 0x040fe20003f24270 */
[----:B------:R-:W1:Y:S01]  /*cc70*/  MUFU.TANH R34, R34 ;  /* 0x0000002200227308 */ /* 0x000e620000002400 */
[----:B------:R-:W-:Y:S01]  /*cc80*/  FSEL R136, R136, -INF , P2 ;  /* 0xff80000088887808 */ /* 0x000fe20001000000 */
[----:B--2---:R-:W-:Y:S01]  /*cc90*/  IMAD.IADD R53, R46, 0x1, R53 ;  /* 0x000000012e357824 */ /* 0x004fe200078e0235 */
[----:B------:R-:W-:Y:S02]  /*cca0*/  ISETP.GT.AND P2, PT, R55, 0x40, PT ;  /* 0x000000403700780c */ /* 0x000fe40003f44270 */
[----:B0-----:R-:W-:-:S02]  /*ccb0*/  FSEL R46, R30, -INF , P3 ;  /* 0xff8000001e2e7808 */ /* 0x001fc40001800000 */
[----:B------:R-:W-:Y:S02]  /*ccc0*/  FSEL R142, R142, -INF , P4 ;  /* 0xff8000008e8e7808 */ /* 0x000fe40002000000 */
[----:B------:R-:W-:Y:S02]  /*ccd0*/  FSEL R44, R44, -INF , P1 ;  /* 0xff8000002c2c7808 */ /* 0x000fe40000800000 */
[C---:B------:R-:W-:Y:S02]  /*cce0*/  ISETP.GT.AND P3, PT, R55.reuse, 0x31, PT ;  /* 0x000000313700780c */ /* 0x040fe40003f64270 */
[C---:B------:R-:W-:Y:S02]  /*ccf0*/  ISETP.GT.AND P4, PT, R55.reuse, 0x38, PT ;  /* 0x000000383700780c */ /* 0x040fe40003f84270 */
[----:B------:R-:W-:Y:S01]  /*cd00*/  ISETP.GT.AND P1, PT, R55, 0x39, PT ;  /* 0x000000393700780c */ /* 0x000fe20003f24270 */
[----:B------:R-:W0:Y:S01]  /*cd10*/  MUFU.TANH R45, R45 ;  /* 0x0000002d002d7308 */ /* 0x000e220000002400 */
[----:B------:R-:W-:-:S02]  /*cd20*/  FSEL R37, R37, -INF , P2 ;  /* 0xff80000025257808 */ /* 0x000fc40001000000 */
[----:B------:R-:W-:Y:S02]  /*cd30*/  ISETP.GT.AND P2, PT, R55, 0x50, PT ;  /* 0x000000503700780c */ /* 0x000fe40003f44270 */
[----:B------:R-:W-:-:S03]  /*cd40*/  FSEL R42, R42, -INF , P3 ;  /* 0xff8000002a2a7808 */ /* 0x000fc60001800000 */
[----:B------:R-:W2:Y:S01]  /*cd50*/  MUFU.TANH R126, R126 ;  /* 0x0000007e007e7308 */ /* 0x000ea20000002400 */
[----:B------:R-:W-:Y:S02]  /*cd60*/  FSEL R138, R138, -INF , P4 ;  /* 0xff8000008a8a7808 */ /* 0x000fe40002000000 */
[----:B------:R-:W-:Y:S02]  /*cd70*/  FSEL R40, R40, -INF , P1 ;  /* 0xff80000028287808 */ /* 0x000fe40000800000 */
[----:B------:R-:W-:-:S03]  /*cd80*/  ISETP.GT.AND P3, PT, R55, 0x41, PT ;  /* 0x000000413700780c */ /* 0x000fc60003f64270 */
[----:B------:R-:W3:Y:S01]  /*cd90*/  MUFU.TANH R47, R47 ;  /* 0x0000002f002f7308 */ /* 0x000ee20000002400 */
[C---:B------:R-:W-:Y:S02]  /*cda0*/  ISETP.GT.AND P4, PT, R55.reuse, 0x48, PT ;  /* 0x000000483700780c */ /* 0x040fe40003f84270 */
[----:B------:R-:W-:Y:S02]  /*cdb0*/  ISETP.GT.AND P1, PT, R55, 0x49, PT ;  /* 0x000000493700780c */ /* 0x000fe40003f24270 */
[----:B------:R-:W-:-:S03]  /*cdc0*/  FSEL R128, R128, -INF , P2 ;  /* 0xff80000080807808 */ /* 0x000fc60001000000 */
[----:B------:R-:W4:Y:S01]  /*cdd0*/  MUFU.TANH R4, R4 ;  /* 0x0000000400047308 */ /* 0x000f220000002400 */
[C---:B------:R-:W-:Y:S02]  /*cde0*/  ISETP.GT.AND P2, PT, R55.reuse, 0x60, PT ;  /* 0x000000603700780c */ /* 0x040fe40003f44270 */
[----:B------:R-:W-:Y:S02]  /*cdf0*/  FSEL R132, R132, -INF , P3 ;  /* 0xff80000084847808 */ /* 0x000fe40001800000 */
[----:B------:R-:W-:Y:S02]  /*ce00*/  FSEL R134, R134, -INF , P4 ;  /* 0xff80000086867808 */ /* 0x000fe40002000000 */
[----:B------:R-:W-:Y:S02]  /*ce10*/  FSEL R36, R36, -INF , P1 ;  /* 0xff80000024247808 */ /* 0x000fe40000800000 */
[C---:B------:R-:W-:Y:S02]  /*ce20*/  ISETP.GT.AND P3, PT, R55.reuse, 0x51, PT ;  /* 0x000000513700780c */ /* 0x040fe40003f64270 */
[----:B------:R-:W-:-:S02]  /*ce30*/  ISETP.GT.AND P4, PT, R55, 0x58, PT ;  /* 0x000000583700780c */ /* 0x000fc40003f84270 */
[C---:B------:R-:W-:Y:S02]  /*ce40*/  ISETP.GT.AND P1, PT, R55.reuse, 0x59, PT ;  /* 0x000000593700780c */ /* 0x040fe40003f24270 */
[----:B------:R-:W-:Y:S02]  /*ce50*/  FSEL R124, R124, -INF , P2 ;  /* 0xff8000007c7c7808 */ /* 0x000fe40001000000 */
[----:B------:R-:W-:Y:S02]  /*ce60*/  ISETP.GT.AND P2, PT, R55, 0x70, PT ;  /* 0x000000703700780c */ /* 0x000fe40003f44270 */
[----:B-1----:R-:W-:Y:S02]  /*ce70*/  FSEL R34, R34, -INF , P3 ;  /* 0xff80000022227808 */ /* 0x002fe40001800000 */
[----:B------:R-:W-:Y:S02]  /*ce80*/  FSEL R130, R130, -INF , P4 ;  /* 0xff80000082827808 */ /* 0x000fe40002000000 */
[----:B------:R-:W-:-:S02]  /*ce90*/  FSEL R32, R32, -INF , P1 ;  /* 0xff80000020207808 */ /* 0x000fc40000800000 */
[C---:B------:R-:W-:Y:S02]  /*cea0*/  ISETP.GT.AND P3, PT, R55.reuse, 0x61, PT ;  /* 0x000000613700780c */ /* 0x040fe40003f64270 */
[C---:B------:R-:W-:Y:S02]  /*ceb0*/  ISETP.GT.AND P4, PT, R55.reuse, 0x68, PT ;  /* 0x000000683700780c */ /* 0x040fe40003f84270 */
[----:B------:R-:W-:Y:S02]  /*cec0*/  ISETP.GT.AND P1, PT, R55, 0x69, PT ;  /* 0x000000693700780c */ /* 0x000fe40003f24270 */
[----:B------:R-:W-:Y:S02]  /*ced0*/  FSEL R120, R49, -INF , P2 ;  /* 0xff80000031787808 */ /* 0x000fe40001000000 */
[----:B------:R-:W-:Y:S02]  /*cee0*/  ISETP.GT.AND P2, PT, R53, RZ, PT ;  /* 0x000000ff3500720c */ /* 0x000fe40003f44270 */
[----:B0-----:R-:W-:-:S02]  /*cef0*/  FSEL R30, R45, -INF , P3 ;  /* 0xff8000002d1e7808 */ /* 0x001fc40001800000 */
[----:B--2---:R-:W-:Y:S02]  /*cf00*/  FSEL R126, R126, -INF , P4 ;  /* 0xff8000007e7e7808 */ /* 0x004fe40002000000 */
[----:B---3--:R-:W-:Y:S02]  /*cf10*/  FSEL R28, R47, -INF , P1 ;  /* 0xff8000002f1c7808 */ /* 0x008fe40000800000 */
[C---:B------:R-:W-:Y:S02]  /*cf20*/  ISETP.GT.AND P3, PT, R55.reuse, 0x71, PT ;  /* 0x000000713700780c */ /* 0x040fe40003f64270 */
[C---:B------:R-:W-:Y:S02]  /*cf30*/  ISETP.GT.AND P4, PT, R55.reuse, 0x78, PT ;  /* 0x000000783700780c */ /* 0x040fe40003f84270 */
[----:B------:R-:W-:Y:S02]  /*cf40*/  ISETP.GT.AND P1, PT, R55, 0x79, PT ;  /* 0x000000793700780c */ /* 0x000fe40003f24270 */
[----:B----4-:R-:W-:-:S02]  /*cf50*/  FSEL R55, R4, -INF , P2 ;  /* 0xff80000004377808 */ /* 0x010fc40001000000 */
        /* <DEDUP_REMOVED lines=27> */
[----:B------:R-:W-:Y:S01]  /*d110*/  FMUL.FTZ R137, R51, UR5 ;  /* 0x0000000533897c20 */ /* 0x000fe20008410000 */
[----:B------:R-:W-:Y:S01]  /*d120*/  FMUL.FTZ R51, R85, UR5 ;  /* 0x0000000555337c20 */ /* 0x000fe20008410000 */
[----:B------:R-:W-:-:S04]  /*d130*/  FMNMX.FTZ R4, R124, R4, !PT ;  /* 0x000000047c047209 */ /* 0x000fc80007810000 */
[----:B------:R-:W-:Y:S01]  /*d140*/  FMNMX.FTZ R4, R30, R4, !PT ;  /* 0x000000041e047209 */ /* 0x000fe20007810000 */
[----:B------:R-:W1:Y:S03]  /*d150*/  MUFU.TANH R122, R122 ;  /* 0x0000007a007a7308 */ /* 0x000e660000002400 */
[----:B------:R-:W-:-:S05]  /*d160*/  FMNMX.FTZ R4, R126, R4, !PT ;  /* 0x000000047e047209 */ /* 0x000fca0007810000 */
[----:B------:R-:W2:Y:S01]  /*d170*/  MUFU.TANH R51, R51 ;  /* 0x0000003300337308 */ /* 0x000ea20000002400 */
[----:B------:R-:W-:Y:S02]  /*d180*/  FMNMX.FTZ R4, R28, R4, !PT ;  /* 0x000000041c047209 */ /* 0x000fe40007810000 */
[----:B0-----:R-:W-:Y:S02]  /*d190*/  FSEL R26, R8, -INF , P3 ;  /* 0xff800000081a7808 */ /* 0x001fe40001800000 */
[----:B------:R-:W-:-:S03]  /*d1a0*/  FMNMX.FTZ R4, R120, R4, !PT ;  /* 0x0000000478047209 */ /* 0x000fc60007810000 */
[----:B------:R-:W0:Y:S01]  /*d1b0*/  MUFU.TANH R5, R5 ;  /* 0x0000000500057308 */ /* 0x000e220000002400 */
[----:B-1----:R-:W-:Y:S02]  /*d1c0*/  FSEL R122, R122, -INF , P4 ;  /* 0xff8000007a7a7808 */ /* 0x002fe40002000000 */
[----:B------:R-:W-:-:S04]  /*d1d0*/  FMNMX.FTZ R4, R26, R4, !PT ;  /* 0x000000041a047209 */ /* 0x000fc80007810000 */
[----:B------:R-:W-:Y:S02]  /*d1e0*/  FMNMX.FTZ R4, R122, R4, !PT ;  /* 0x000000047a047209 */ /* 0x000fe40007810000 */
[----:B--2---:R-:W-:Y:S02]  /*d1f0*/  FSEL R8, R51, -INF , P1 ;  /* 0xff80000033087808 */ /* 0x004fe40000800000 */
[----:B------:R-:W-:Y:S02]  /*d200*/  ISETP.GT.AND P4, PT, R53, 0x8, PT ;  /* 0x000000083500780c */ /* 0x000fe40003f84270 */
[----:B------:R-:W-:Y:S02]  /*d210*/  FMNMX.FTZ R4, R8, R4, !PT ;  /* 0x0000000408047209 */ /* 0x000fe40007810000 */
[----:B0-----:R-:W-:-:S03]  /*d220*/  FSEL R51, R5, -INF , P4 ;  /* 0xff80000005337808 */ /* 0x001fc60002000000 */
[----:B------:R-:W0:Y:S01]  /*d230*/  SHFL.BFLY PT, R5, R4, 0x2, 0x1f ;  /* 0x0c401f0004057f89 */ /* 0x000e2200000e0000 */
[----:B------:R-:W1:Y:S01]  /*d240*/  MUFU.TANH R9, R9 ;  /* 0x0000000900097308 */ /* 0x000e620000002400 */
[----:B------:R-:W-:Y:S02]  /*d250*/  ISETP.GT.AND P2, PT, R53, 0x10, PT ;  /* 0x000000103500780c */ /* 0x000fe40003f44270 */
[----:B0-----:R-:W-:-:S05]  /*d260*/  FMNMX.FTZ R5, R4, R5, !PT ;  /* 0x0000000504057209 */ /* 0x001fca0007810000 */
[----:B------:R-:W0:Y:S01]  /*d270*/  SHFL.BFLY PT, R4, R5, 0x1, 0x1f ;  /* 0x0c201f0005047f89 */ /* 0x000e2200000e0000 */
[----:B-1----:R-:W-:Y:S02]  /*d280*/  FSEL R49, R9, -INF , P2 ;  /* 0xff80000009317808 */ /* 0x002fe40001000000 */
[----:B------:R-:W1:Y:S01]  /*d290*/  LDC R9, c[0x0][0x988] ;  /* 0x00026200ff097b82 */ /* 0x000e620000000800 */
[----:B------:R-:W2:Y:S01]  /*d2a0*/  MUFU.TANH R149, R149 ;  /* 0x0000009500957308 */ /* 0x000ea20000002400 */
[----:B------:R-:W-:Y:S01]  /*d2b0*/  FMUL.FTZ R151, R31, UR5 ;  /* 0x000000051f977c20 */ /* 0x000fe20008410000 */
[----:B0-----:R-:W-:-:S04]  /*d2c0*/  FMNMX.FTZ R5, R5, R4, !PT ;  /* 0x0000000405057209 */ /* 0x001fc80007810000 */
[----:B------:R-:W-:-:S04]  /*d2d0*/  FSETP.NEU.FTZ.AND P6, PT, R5, -INF , PT ;  /* 0xff8000000500780b */ /* 0x000fc80003fdd000 */
[C---:B------:R-:W-:Y:S01]  /*d2e0*/  FSEL R4, R5.reuse, RZ, P6 ;  /* 0x000000ff05047208 */ /* 0x040fe20003000000 */
[----:B------:R-:W0:Y:S04]  /*d2f0*/  MUFU.TANH R151, R151 ;  /* 0x0000009700977308 */ /* 0x000e280000002400 */
[----:B------:R-:W-:Y:S01]  /*d300*/  FADD.FTZ R4, -R4, R11 ;  /* 0x0000000b04047221 */ /* 0x000fe20000010100 */
[----:B-1----:R-:W-:Y:S01]  /*d310*/  FMUL.FTZ R11, R5, R9 ;  /* 0x00000009050b7220 */ /* 0x002fe20000410000 */
[----:B------:R-:W-:Y:S01]  /*d320*/  FMUL.FTZ R145, R35, UR5 ;  /* 0x0000000523917c20 */ /* 0x000fe20008410000 */
[----:B------:R-:W-:-:S03]  /*d330*/  ISETP.GT.AND P3, PT, R53, 0x1, PT ;  /* 0x000000013500780c */ /* 0x000fc60003f64270 */
[----:B------:R-:W-:Y:S01]  /*d340*/  FSEL R11, R11, RZ, P6 ;  /* 0x000000ff0b0b7208 */ /* 0x000fe20003000000 */
[----:B------:R-:W-:Y:S01]  /*d350*/  FMUL.FTZ R24, R38, UR5 ;  /* 0x0000000526187c20 */ /* 0x000fe20008410000 */
[----:B------:R-:W1:Y:S01]  /*d360*/  MUFU.TANH R145, R145 ;  /* 0x0000009100917308 */ /* 0x000e620000002400 */
[----:B--2---:R-:W-:Y:S02]  /*d370*/  FSEL R149, R149, -INF , P3 ;  /* 0xff80000095957808 */ /* 0x004fe40001800000 */
        /* <DEDUP_REMOVED lines=34> */
[----:B------:R-:W-:-:S02]  /*d5a0*/  ISETP.GT.AND P1, PT, R53, 0x9, PT ;  /* 0x000000093500780c */ /* 0x000fc40003f24270 */
[----:B------:R-:W-:Y:S02]  /*d5b0*/  FMNMX.FTZ R8, R149, R8, !PT ;  /* 0x0000000895087209 */ /* 0x000fe40007810000 */
[----:B0-----:R-:W-:Y:S02]  /*d5c0*/  FSEL R151, R151, -INF , P1 ;  /* 0xff80000097977808 */ /* 0x001fe40000800000 */
[----:B------:R-:W-:Y:S01]  /*d5d0*/  FMNMX.FTZ R8, R51, R8, !PT ;  /* 0x0000000833087209 */ /* 0x000fe20007810000 */
[----:B------:R-:W0:Y:S01]  /*d5e0*/  MUFU.TANH R147, R147 ;  /* 0x0000009300937308 */ /* 0x000e220000002400 */
[----:B------:R-:W-:Y:S02]  /*d5f0*/  ISETP.GT.AND P3, PT, R53, 0x11, PT ;  /* 0x000000113500780c */ /* 0x000fe40003f64270 */
[----:B------:R-:W-:-:S05]  /*d600*/  FMNMX.FTZ R8, R151, R8, !PT ;  /* 0x0000000897087209 */ /* 0x000fca0007810000 */
[----:B------:R-:W3:Y:S01]  /*d610*/  MUFU.TANH R25, R25 ;  /* 0x0000001900197308 */ /* 0x000ee20000002400 */
[----:B------:R-:W-:Y:S02]  /*d620*/  ISETP.GT.AND P4, PT, R53, 0x18, PT ;  /* 0x000000183500780c */ /* 0x000fe40003f84270 */
[----:B-1----:R-:W-:Y:S02]  /*d630*/  FSEL R145, R145, -INF , P3 ;  /* 0xff80000091917808 */ /* 0x002fe40001800000 */
[----:B------:R-:W-:-:S03]  /*d640*/  FMNMX.FTZ R8, R49, R8, !PT ;  /* 0x0000000831087209 */ /* 0x000fc60007810000 */
[----:B------:R-:W1:Y:S01]  /*d650*/  MUFU.TANH R141, R141 ;  /* 0x0000008d008d7308 */ /* 0x000e620000002400 */
[----:B------:R-:W-:Y:S02]  /*d660*/  ISETP.GT.AND P1, PT, R53, 0x19, PT ;  /* 0x000000193500780c */ /* 0x000fe40003f24270 */
[----:B--2---:R-:W-:Y:S02]  /*d670*/  FSEL R47, R24, -INF , P4 ;  /* 0xff800000182f7808 */ /* 0x004fe40002000000 */
[----:B------:R-:W-:-:S03]  /*d680*/  FMNMX.FTZ R8, R145, R8, !PT ;  /* 0x0000000891087209 */ /* 0x000fc60007810000 */
[----:B------:R-:W2:Y:S01]  /*d690*/  MUFU.TANH R43, R43 ;  /* 0x0000002b002b7308 */ /* 0x000ea20000002400 */
[----:B------:R-:W-:Y:S02]  /*d6a0*/  ISETP.GT.AND P2, PT, R53, 0x20, PT ;  /* 0x000000203500780c */ /* 0x000fe40003f44270 */
[----:B0-----:R-:W-:Y:S02]  /*d6b0*/  FSEL R147, R147, -INF , P1 ;  /* 0xff80000093937808 */ /* 0x001fe40000800000 */
[----:B------:R-:W-:-:S03]  /*d6c0*/  FMNMX.FTZ R8, R47, R8, !PT ;  /* 0x000000082f087209 */ /* 0x000fc60007810000 */
[----:B------:R-:W0:Y:S01]  /*d6d0*/  MUFU.TANH R143, R143 ;  /* 0x0000008f008f7308 */ /* 0x000e220000002400 */
[----:B------:R-:W-:Y:S02]  /*d6e0*/  ISETP.GT.AND P3, PT, R53, 0x21, PT ;  /* 0x000000213500780c */ /* 0x000fe40003f64270 */
[----:B---3--:R-:W-:Y:S02]  /*d6f0*/  FSEL R45, R25, -INF , P2 ;  /* 0xff800000192d7808 */ /* 0x008fe40001000000 */
[----:B------:R-:W-:-:S03]  /*d700*/  FMNMX.FTZ R8, R147, R8, !PT ;  /* 0x0000000893087209 */ /* 0x000fc60007810000 */
[----:B------:R-:W3:Y:S01]  /*d710*/  MUFU.TANH R41, R41 ;  /* 0x0000002900297308 */ /* 0x000ee20000002400 */
[----:B------:R-:W-:Y:S02]  /*d720*/  ISETP.GT.AND P4, PT, R53, 0x28, PT ;  /* 0x000000283500780c */ /* 0x000fe40003f84270 */
[----:B-1----:R-:W-:Y:S02]  /*d730*/  FSEL R141, R141, -INF , P3 ;  /* 0xff8000008d8d7808 */ /* 0x002fe40001800000 */
[----:B------:R-:W-:-:S03]  /*d740*/  FMNMX.FTZ R8, R45, R8, !PT ;  /* 0x000000082d087209 */ /* 0x000fc60007810000 */
[----:B------:R-:W1:Y:S01]  /*d750*/  MUFU.TANH R137, R137 ;  /* 0x0000008900897308 */ /* 0x000e620000002400 */
[----:B------:R-:W-:Y:S01]  /*d760*/  ISETP.GT.AND P1, PT, R53, 0x29, PT ;  /* 0x000000293500780c */ /* 0x000fe20003f24270 */
[----:B------:R-:W-:Y:S01]  /*d770*/  FMUL.FTZ R38, R58, UR5 ;  /* 0x000000053a267c20 */ /* 0x000fe20008410000 */
[----:B--2---:R-:W-:Y:S02]  /*d780*/  FSEL R43, R43, -INF , P4 ;  /* 0xff8000002b2b7808 */ /* 0x004fe40002000000 */
[----:B------:R-:W-:-:S03]  /*d790*/  FMNMX.FTZ R8, R141, R8, !PT ;  /* 0x000000088d087209 */ /* 0x000fc60007810000 */
[----:B------:R-:W2:Y:S01]  /*d7a0*/  MUFU.TANH R39, R39 ;  /* 0x0000002700277308 */ /* 0x000ea20000002400 */
[----:B------:R-:W-:Y:S01]  /*d7b0*/  ISETP.GT.AND P2, PT, R53, 0x30, PT ;  /* 0x000000303500780c */ /* 0x000fe20003f44270 */
[----:B------:R-:W-:Y:S01]  /*d7c0*/  FMUL.FTZ R133, R59, UR5 ;  /* 0x000000053b857c20 */ /* 0x000fe20008410000 */
[----:B0-----:R-:W-:Y:S02]  /*d7d0*/  FSEL R143, R143, -INF , P1 ;  /* 0xff8000008f8f7808 */ /* 0x001fe40000800000 */
[----:B------:R-:W-:-:S03]  /*d7e0*/  FMNMX.FTZ R8, R43, R8, !PT ;  /* 0x000000082b087209 */ /* 0x000fc60007810000 */
[----:B------:R-:W0:Y:S01]  /*d7f0*/  MUFU.TANH R139, R139 ;  /* 0x0000008b008b7308 */ /* 0x000e220000002400 */
[----:B------:R-:W-:Y:S01]  /*d800*/  ISETP.GT.AND P3, PT, R53, 0x31, PT ;  /* 0x000000313500780c */ /* 0x000fe20003f64270 */
[----:B------:R-:W-:Y:S01]  /*d810*/  FMUL.FTZ R35, R62, UR5 ;  /* 0x000000053e237c20 */ /* 0x000fe20008410000 */
[----:B---3--:R-:W-:Y:S02]  /*d820*/  FSEL R41, R41, -INF , P2 ;  /* 0xff80000029297808 */ /* 0x008fe40001000000 */
[----:B------:R-:W-:-:S03]  /*d830*/  FMNMX.FTZ R8, R143, R8, !PT ;  /* 0x000000088f087209 */ /* 0x000fc60007810000 */
[----:B------:R-:W3:Y:S01]  /*d840*/  MUFU.TANH R38, R38 ;  /* 0x0000002600267308 */ /* 0x000ee20000002400 */
[----:B------:R-:W-:Y:S01]  /*d850*/  ISETP.GT.AND P4, PT, R53, 0x38, PT ;  /* 0x000000383500780c */ /* 0x000fe20003f84270 */
[----:B------:R-:W-:Y:S01]  /*d860*/  FMUL.FTZ R135, R63, UR5 ;  /* 0x000000053f877c20 */ /* 0x000fe20008410000 */
        /* <DEDUP_REMOVED lines=28> */
[----:B------:R-:W-:Y:S01]  /*da30*/  FMUL.FTZ R125, R75, UR5 ;  /* 0x000000054b7d7c20 */ /* 0x000fe20008410000 */
[----:B------:R-:W-:Y:S02]  /*da40*/  ISETP.GT.AND P2, PT, R53, 0x50, PT ;  /* 0x000000503500780c */ /* 0x000fe40003f44270 */
[----:B0-----:R-:W-:Y:S02]  /*da50*/  FSEL R135, R135, -INF , P1 ;  /* 0xff80000087877808 */ /* 0x001fe40000800000 */
[----:B------:R-:W-:Y:S02]  /*da60*/  FMNMX.FTZ R8, R35, R8, !PT ;  /* 0x0000000823087209 */ /* 0x000fe40007810000 */
[----:B------:R-:W0:Y:S01]  /*da70*/  MUFU.TANH R131, R131 ;  /* 0x0000008300837308 */ /* 0x000e220000002400 */
[----:B------:R-:W-:Y:S01]  /*da80*/  FMUL.FTZ R78, R78, UR5 ;  /* 0x000000054e4e7c20 */ /* 0x000fe20008410000 */
[----:B------:R-:W-:-:S02]  /*da90*/  ISETP.GT.AND P3, PT, R53, 0x51, PT ;  /* 0x000000513500780c */ /* 0x000fc40003f64270 */
[----:B---3--:R-:W-:Y:S02]  /*daa0*/  FSEL R33, R33, -INF , P2 ;  /* 0xff80000021217808 */ /* 0x008fe40001000000 */
[----:B------:R-:W-:Y:S02]  /*dab0*/  FMNMX.FTZ R8, R135, R8, !PT ;  /* 0x0000000887087209 */ /* 0x000fe40007810000 */
[----:B------:R-:W3:Y:S01]  /*dac0*/  MUFU.TANH R29, R29 ;  /* 0x0000001d001d7308 */ /* 0x000ee20000002400 */
[----:B------:R-:W-:Y:S01]  /*dad0*/  ISETP.GT.AND P4, PT, R53, 0x58, PT ;  /* 0x000000583500780c */ /* 0x000fe20003f84270 */
[----:B------:R-:W-:Y:S01]  /*dae0*/  FMUL.FTZ R79, R79, UR5 ;  /* 0x000000054f4f7c20 */ /* 0x000fe20008410000 */
[----:B-1----:R-:W-:Y:S02]  /*daf0*/  FSEL R129, R129, -INF , P3 ;  /* 0xff80000081817808 */ /* 0x002fe40001800000 */
[----:B------:R-:W-:-:S03]  /*db00*/  FMNMX.FTZ R8, R33, R8, !PT ;  /* 0x0000000821087209 */ /* 0x000fc60007810000 */
[----:B------:R-:W1:Y:S01]  /*db10*/  MUFU.TANH R125, R125 ;  /* 0x0000007d007d7308 */ /* 0x000e620000002400 */
[----:B------:R-:W-:-:S07]  /*db20*/  ISETP.GT.AND P1, PT, R53, 0x59, PT ;  /* 0x000000593500780c */ /* 0x000fce0003f24270 */
[----:B------:R-:W4:Y:S01]  /*db30*/  MUFU.TANH R27, R78 ;  /* 0x0000004e001b7308 */ /* 0x000f220000002400 */
[----:B--2---:R-:W-:Y:S01]  /*db40*/  FSEL R31, R31, -INF , P4 ;  /* 0xff8000001f1f7808 */ /* 0x004fe20002000000 */
[----:B------:R-:W-:Y:S01]  /*db50*/  FMUL.FTZ R121, R82, UR5 ;  /* 0x0000000552797c20 */ /* 0x000fe20008410000 */
[----:B------:R-:W-:Y:S01]  /*db60*/  FMNMX.FTZ R8, R129, R8, !PT ;  /* 0x0000000881087209 */ /* 0x000fe20007810000 */
[----:B------:R-:W-:Y:S01]  /*db70*/  FMUL.FTZ R25, R83, UR5 ;  /* 0x0000000553197c20 */ /* 0x000fe20008410000 */
[----:B------:R-:W-:Y:S02]  /*db80*/  ISETP.GT.AND P2, PT, R53, 0x60, PT ;  /* 0x000000603500780c */ /* 0x000fe40003f44270 */
[----:B0-----:R-:W-:Y:S01]  /*db90*/  FSEL R131, R131, -INF , P1 ;  /* 0xff80000083837808 */ /* 0x001fe20000800000 */
[----:B------:R-:W0:Y:S01]  /*dba0*/  MUFU.TANH R79, R79 ;  /* 0x0000004f004f7308 */ /* 0x000e220000002400 */
[----:B------:R-:W-:Y:S02]  /*dbb0*/  FMNMX.FTZ R8, R31, R8, !PT ;  /* 0x000000081f087209 */ /* 0x000fe40007810000 */
[----:B------:R-:W-:-:S02]  /*dbc0*/  ISETP.GT.AND P3, PT, R53, 0x61, PT ;  /* 0x000000613500780c */ /* 0x000fc40003f64270 */
[----:B------:R-:W-:Y:S01]  /*dbd0*/  ISETP.GT.AND P4, PT, R53, 0x68, PT ;  /* 0x000000683500780c */ /* 0x000fe20003f84270 */
[----:B------:R-:W-:Y:S01]  /*dbe0*/  FMUL.FTZ R123, R86, UR5 ;  /* 0x00000005567b7c20 */ /* 0x000fe20008410000 */
[----:B---3--:R-:W-:Y:S01]  /*dbf0*/  FSEL R29, R29, -INF , P2 ;  /* 0xff8000001d1d7808 */ /* 0x008fe20001000000 */
[----:B------:R-:W2:Y:S01]  /*dc00*/  MUFU.TANH R121, R121 ;  /* 0x0000007900797308 */ /* 0x000ea20000002400 */
[----:B------:R-:W-:Y:S02]  /*dc10*/  FMNMX.FTZ R8, R131, R8, !PT ;  /* 0x0000000883087209 */ /* 0x000fe40007810000 */
[----:B-1----:R-:W-:Y:S02]  /*dc20*/  FSEL R125, R125, -INF , P3 ;  /* 0xff8000007d7d7808 */ /* 0x002fe40001800000 */
[----:B----4-:R-:W-:Y:S02]  /*dc30*/  FSEL R27, R27, -INF , P4 ;  /* 0xff8000001b1b7808 */ /* 0x010fe40002000000 */
[C---:B------:R-:W-:Y:S01]  /*dc40*/  ISETP.GT.AND P1, PT, R53.reuse, 0x69, PT ;  /* 0x000000693500780c */ /* 0x040fe20003f24270 */
[----:B------:R-:W1:Y:S01]  /*dc50*/  MUFU.TANH R25, R25 ;  /* 0x0000001900197308 */ /* 0x000e620000002400 */
[----:B------:R-:W-:-:S02]  /*dc60*/  ISETP.GT.AND P2, PT, R53, 0x70, PT ;  /* 0x000000703500780c */ /* 0x000fc40003f44270 */
[C---:B------:R-:W-:Y:S02]  /*dc70*/  ISETP.GT.AND P3, PT, R53.reuse, 0x71, PT ;  /* 0x000000713500780c */ /* 0x040fe40003f64270 */
[C---:B------:R-:W-:Y:S02]  /*dc80*/  ISETP.GT.AND P4, PT, R53.reuse, 0x78, PT ;  /* 0x000000783500780c */ /* 0x040fe40003f84270 */
[----:B------:R-:W-:Y:S01]  /*dc90*/  ISETP.GT.AND P5, PT, R53, 0x79, PT ;  /* 0x000000793500780c */ /* 0x000fe20003fa4270 */
[----:B------:R-:W-:Y:S01]  /*dca0*/  FMUL.FTZ R53, R87, UR5 ;  /* 0x0000000557357c20 */ /* 0x000fe20008410000 */
[----:B------:R-:W-:Y:S01]  /*dcb0*/  FMNMX.FTZ R8, R29, R8, !PT ;  /* 0x000000081d087209 */ /* 0x000fe20007810000 */
[----:B------:R-:W3:Y:S03]  /*dcc0*/  MUFU.TANH R123, R123 ;  /* 0x0000007b007b7308 */ /* 0x000ee60000002400 */
[----:B------:R-:W-:-:S02]  /*dcd0*/  FMNMX.FTZ R8, R125, R8, !PT ;  /* 0x000000087d087209 */ /* 0x000fc40007810000 */
[----:B0-----:R-:W-:Y:S02]  /*dce0*/  FSEL R127, R79, -INF , P1 ;  /* 0xff8000004f7f7808 */ /* 0x001fe40000800000 */
[----:B------:R-:W-:Y:S01]  /*dcf0*/  FMNMX.FTZ R8, R27, R8, !PT ;  /* 0x000000081b087209 */ /* 0x000fe20007810000 */
[----:B------:R-:W0:Y:S01]  /*dd00*/  MUFU.TANH R53, R53 ;  /* 0x0000003500357308 */ /* 0x000e220000002400 */
[----:B--2---:R-:W-:Y:S02]  /*dd10*/  FSEL R121, R121, -INF , P2 ;  /* 0xff80000079797808 */ /* 0x004fe40001000000 */
[----:B------:R-:W-:Y:S02]  /*dd20*/  FMNMX.FTZ R8, R127, R8, !PT ;  /* 0x000000087f087209 */ /* 0x000fe40007810000 */
[----:B-1----:R-:W-:Y:S02]  /*dd30*/  FSEL R25, R25, -INF , P3 ;  /* 0xff80000019197808 */ /* 0x002fe40001800000 */
[----:B------:R-:W-:-:S02]  /*dd40*/  FMNMX.FTZ R8, R121, R8, !PT ;  /* 0x0000000879087209 */ /* 0x000fc40007810000 */
[----:B---3--:R-:W-:Y:S02]  /*dd50*/  FSEL R123, R123, -INF , P4 ;  /* 0xff8000007b7b7808 */ /* 0x008fe40002000000 */
[----:B------:R-:W-:-:S04]  /*dd60*/  FMNMX.FTZ R8, R25, R8, !PT ;  /* 0x0000000819087209 */ /* 0x000fc80007810000 */
[----:B------:R-:W-:Y:S02]  /*dd70*/  FMNMX.FTZ R8, R123, R8, !PT ;  /* 0x000000087b087209 */ /* 0x000fe40007810000 */
[----:B0-----:R-:W-:-:S04]  /*dd80*/  FSEL R53, R53, -INF , P5 ;  /* 0xff80000035357808 */ /* 0x001fc80002800000 */
[----:B------:R-:W-:-:S05]  /*dd90*/  FMNMX.FTZ R24, R53, R8, !PT ;  /* 0x0000000835187209 */ /* 0x000fca0007810000 */
[----:B------:R-:W0:Y:S02]  /*dda0*/  SHFL.BFLY PT, R8, R24, 0x2, 0x1f ;  /* 0x0c401f0018087f89 */ /* 0x000e2400000e0000 */
[----:B0-----:R-:W-:-:S05]  /*ddb0*/  FMNMX.FTZ R24, R24, R8, !PT ;  /* 0x0000000818187209 */ /* 0x001fca0007810000 */
[----:B------:R-:W0:Y:S01]  /*ddc0*/  SHFL.BFLY PT, R8, R24, 0x1, 0x1f ;  /* 0x0c201f0018087f89 */ /* 0x000e2200000e0000 */
[----:B------:R-:W1:Y:S01]  /*ddd0*/  S2R R56, SR_CgaCtaId ;  /* 0x0000000000387919 */ /* 0x000e620000008800 */
[----:B0-----:R-:W-:-:S04]  /*dde0*/  FMNMX.FTZ R24, R24, R8, !PT ;  /* 0x0000000818187209 */ /* 0x001fc80007810000 */
[----:B------:R-:W-:-:S04]  /*ddf0*/  FSETP.NEU.FTZ.AND P1, PT, R24, -INF , PT ;  /* 0xff8000001800780b */ /* 0x000fc80003f3d000 */
[----:B------:R-:W-:-:S05]  /*de00*/  FSEL R8, R24, RZ, P1 ;  /* 0x000000ff18087208 */ /* 0x000fca0000800000 */
[----:B------:R-:W-:Y:S01]  /*de10*/  FADD.FTZ R8, -R8, R10 ;  /* 0x0000000a08087221 */ /* 0x000fe20000010100 */
[-C--:B------:R-:W-:Y:S01]  /*de20*/  FMUL.FTZ R10, R24, R9.reuse ;  /* 0x00000009180a7220 */ /* 0x080fe20000410000 */
[----:B------:R-:W-:-:S04]  /*de30*/  FMUL.FTZ R4, R4, R9 ;  /* 0x0000000904047220 */ /* 0x000fc80000410000 */
[----:B------:R-:W-:Y:S01]  /*de40*/  FSEL R10, R10, RZ, P1 ;  /* 0x000000ff0a0a7208 */ /* 0x000fe20000800000 */
        /* <DEDUP_REMOVED lines=34> */
[----:B------:R-:W0:Y:S08]  /*e070*/  MUFU.EX2 R4, R4 ;  /* 0x0000000400047308 */ /* 0x000e300000000800 */
[----:B------:R2:W-:Y:S08]  /*e080*/  MUFU.EX2 R53, R55 ;  /* 0x0000003700357308 */ /* 0x0005f00000000800 */
[----:B------:R-:W3:Y:S01]  /*e090*/  MUFU.EX2 R8, R8 ;  /* 0x0000000800087308 */ /* 0x000ee20000000800 */
[----:B--2---:R-:W-:-:S07]  /*e0a0*/  IMAD R55, R22, 0x8, R2 ;  /* 0x0000000816377824 */ /* 0x004fce00078e0202 */
[----:B------:R-:W2:Y:S01]  /*e0b0*/  MUFU.EX2 R54, R54 ;  /* 0x0000003600367308 */ /* 0x000ea20000000800 */
[----:B------:R-:W-:-:S07]  /*e0c0*/  VIADD R55, R55, 0x16840 ;  /* 0x0001684037377836 */ /* 0x000fce0000000000 */
[----:B------:R-:W4:Y:S08]  /*e0d0*/  MUFU.EX2 R149, R149 ;  /* 0x0000009500957308 */ /* 0x000f300000000800 */
[----:B------:R-:W5:Y:S08]  /*e0e0*/  MUFU.EX2 R150, R150 ;  /* 0x0000009600967308 */ /* 0x000f700000000800 */
[----:B------:R-:W5:Y:S01]  /*e0f0*/  MUFU.EX2 R51, R51 ;  /* 0x0000003300337308 */ /* 0x000f620000000800 */
[----:B-1----:R-:W-:Y:S01]  /*e100*/  PRMT R55, R56, 0x654, R55 ;  /* 0x0000065438377816 */ /* 0x002fe20000000037 */
[----:B0-----:R-:W-:-:S06]  /*e110*/  FFMA.FTZ R3, R4, R3, R148 ;  /* 0x0000000304037223 */ /* 0x001fcc0000010094 */
[----:B------:R-:W0:Y:S01]  /*e120*/  MUFU.EX2 R52, R52 ;  /* 0x0000003400347308 */ /* 0x000e220000000800 */
[----:B---3--:R-:W-:Y:S01]  /*e130*/  FFMA.FTZ R0, R8, R0, R53 ;  /* 0x0000000008007223 */ /* 0x008fe20000010035 */
[----:B------:R4:W-:Y:S06]  /*e140*/  SYNCS.ARRIVE.TRANS64.RED.A1T0 RZ, [R55+URZ], RZ ;  /* 0x000000ff37ff79a7 */ /* 0x0009ec000810043f */
[----:B------:R-:W1:Y:S01]  /*e150*/  MUFU.EX2 R151, R151 ;  /* 0x0000009700977308 */ /* 0x000e620000000800 */
[----:B--2---:R-:W-:Y:S01]  /*e160*/  FADD.FTZ R3, R54, R3 ;  /* 0x0000000336037221 */ /* 0x004fe20000010000 */
[----:B----4-:R-:W-:-:S06]  /*e170*/  FADD.FTZ R55, R149, R0 ;  /* 0x0000000095377221 */ /* 0x010fcc0000010000 */
[----:B------:R-:W2:Y:S08]  /*e180*/  MUFU.EX2 R144, R144 ;  /* 0x0000009000907308 */ /* 0x000eb00000000800 */
[----:B------:R-:W3:Y:S01]  /*e190*/  MUFU.EX2 R49, R49 ;  /* 0x0000003100317308 */ /* 0x000ee20000000800 */
[----:B-----5:R-:W-:Y:S01]  /*e1a0*/  FADD.FTZ R0, R150, R3 ;  /* 0x0000000396007221 */ /* 0x020fe20000010000 */
[----:B------:R-:W-:-:S06]  /*e1b0*/  FADD.FTZ R3, R51, R55 ;  /* 0x0000003733037221 */ /* 0x000fcc0000010000 */
[----:B------:R-:W4:Y:S08]  /*e1c0*/  MUFU.EX2 R50, R50 ;  /* 0x0000003200327308 */ /* 0x000f300000000800 */
[----:B------:R-:W5:Y:S01]  /*e1d0*/  MUFU.EX2 R145, R145 ;  /* 0x0000009100917308 */ /* 0x000f620000000800 */
        /* <DEDUP_REMOVED lines=9> */
[----:B-----5:R-:W-:-:S06]  /*e270*/  FADD.FTZ R3, R145, R3 ;  /* 0x0000000391037221 */ /* 0x020fcc0000010000 */
        /* <DEDUP_REMOVED lines=95> */
[----:B-----5:R-:W-:-:S03]  /*e870*/  FADD.FTZ R3, R25, R3 ;  /* 0x0000000319037221 */ /* 0x020fc60000010000 */
[----:B0-----:R-:W-:Y:S01]  /*e880*/  FADD.FTZ R0, R122, R0 ;  /* 0x000000007a007221 */ /* 0x001fe20000010000 */
[----:B-1----:R-:W-:-:S03]  /*e890*/  FADD.FTZ R55, R123, R3 ;  /* 0x000000037b377221 */ /* 0x002fc60000010000 */
[----:B--2---:R-:W-:Y:S01]  /*e8a0*/  FADD.FTZ R3, R11, R0 ;  /* 0x000000000b037221 */ /* 0x004fe20000010000 */
[----:B---3--:R-:W-:Y:S01]  /*e8b0*/  FADD.FTZ R0, R10, R55 ;  /* 0x000000370a007221 */ /* 0x008fe20000010000 */
[----:B------:R-:W-:Y:S06]  /*e8c0*/  @!P0 BRA `(.L_x_15586) ;  /* 0x0000000000048947 */ /* 0x000fec0003800000 */
[----:B------:R-:W-:Y:S01]  /*e8d0*/  BPT.TRAP 0x1 ;  /* 0x000000040000795c */ /* 0x000fe20000300000 */
.L_x_15586:
[----:B------:R-:W2:Y:S01]  /*e8e0*/  LDL R55, [R1+0x24] ;  /* 0x0000240001377983 */ /* 0x000ea20000100800 */
[----:B------:R-:W-:-:S05]  /*e8f0*/  LEA R13, R13, R2, 0x3 ;  /* 0x000000020d0d7211 */ /* 0x000fca00078e18ff */
[----:B------:R-:W-:-:S05]  /*e900*/  VIADD R13, R13, 0x16860 ;  /* 0x000168600d0d7836 */ /* 0x000fca0000000000 */
[----:B------:R-:W-:Y:S01]  /*e910*/  PRMT R13, R56, 0x654, R13 ;  /* 0x00000654380d7816 */ /* 0x000fe2000000000d */
[----:B------:R-:W-:Y:S01]  /*e920*/  FMUL.FTZ R88, R88, R4 ;  /* 0x0000000458587220 */ /* 0x000fe20000410000 */
[----:B------:R-:W-:Y:S02]  /*e930*/  F2FP.F16.F32.PACK_AB R122, R11, R122 ;  /* 0x0000007a0b7a723e */ /* 0x000fe400000000ff */
[----:B------:R0:W-:Y:S01]  /*e940*/  SYNCS.ARRIVE.TRANS64.RED.A1T0 RZ, [R13+URZ], RZ ;  /* 0x000000ff0dff79a7 */ /* 0x0001e2000810043f */
        /* <DEDUP_REMOVED lines=69> */
.L_x_15575:
[----:B------:R-:W2:Y:S02]  /*eda0*/  LDL R4, [R1+0x34] ;  /* 0x0000340001047983 */ /* 0x000ea40000100800 */
[----:B--2---:R-:W-:-:S13]  /*edb0*/  ISETP.GE.AND P1, PT, R12, R4, PT ;  /* 0x000000040c00720c */ /* 0x004fda0003f26270 */
[----:B------:R-:W-:Y:S05]  /*edc0*/  @!P1 BRA `(.L_x_15588) ;  /* 0x0000002400e09947 */ /* 0x000fea0003800000 */
[----:B------:R-:W-:Y:S01]  /*edd0*/  IMAD.MOV.U32 R10, RZ, RZ, R24 ;  /* 0x000000ffff0a7224 */ /* 0x000fe200078e0018 */
[----:B------:R-:W-:Y:S01]  /*ede0*/  MOV R13, R22 ;  /* 0x00000016000d7202 */ /* 0x000fe20000000f00 */
[----:B------:R-:W-:Y:S02]  /*edf0*/  IMAD.MOV.U32 R11, RZ, RZ, R5 ;  /* 0x000000ffff0b7224 */ /* 0x000fe400078e0005 */
[----:B------:R-:W-:-:S07]  /*ee00*/  IMAD.MOV.U32 R4, RZ, RZ, R155 ;  /* 0x000000ffff047224 */ /* 0x000fce00078e009b */
.L_x_15600:
        /* <DEDUP_REMOVED lines=11> */
.L_x_15590:
[----:B------:R-:W-:Y:S01]  /*eec0*/  IMAD R5, R22, 0x8, R2 ;  /* 0x0000000816057824 */ /* 0x000fe200078e0202 */
[----:B------:R-:W-:-:S04]  /*eed0*/  SHF.L.U32 R8, R155, 0x1f, RZ ;  /* 0x0000001f9b087819 */ /* 0x000fc800000006ff */
[----:B------:R0:W1:Y:S01]  /*eee0*/  SYNCS.PHASECHK.TRANS64.TRYWAIT P1, [R5+URZ+0x16830], R8 ;  /* 0x01683008050075a7 */ /* 0x000062000802017f */
[----:B------:R-:W-:Y:S05]  /*eef0*/  @!P0 BRA `(.L_x_15591) ;  /* 0x0000000000048947 */ /* 0x000fea0003800000 */
[----:B------:R-:W-:Y:S01]  /*ef00*/  BPT.TRAP 0x1 ;  /* 0x000000040000795c */ /* 0x000fe20000300000 */
.L_x_15591:
[----:B------:R-:W-:Y:S04]  /*ef10*/  BSSY B0, `(.L_x_15589) ;  /* 0x0000004000007945 */ /* 0x000fe80003800000 */
[----:B-1----:R-:W-:Y:S05]  /*ef20*/  @P1 BRA `(.L_x_15592) ;  /* 0x0000000000081947 */ /* 0x002fea0003800000 */
[----:B------:R-:W1:Y:S02]  /*ef30*/  SYNCS.PHASECHK.TRANS64.TRYWAIT P1, [R5+URZ+0x16830], R8 ;  /* 0x01683008050075a7 */ /* 0x000e64000802017f */
[----:B-1----:R-:W-:Y:S05]  /*ef40*/  @!P1 BRA `(.L_x_15593) ;  /* 0x000000e0003c9947 */ /* 0x002fea0003800000 */
.L_x_15592:
[----:B------:R-:W-:Y:S05]  /*ef50*/  BSYNC B0 ;  /* 0x0000000000007941 */ /* 0x000fea0003800000 */
.L_x_15589:
[----:B01----:R-:W2:Y:S01]  /*ef60*/  LDL R8, [R1+0x1c] ;  /* 0x00001c0001087983 */ /* 0x003ea20000100800 */
[----:B------:R-:W-:Y:S01]  /*ef70*/  MOV R9, 0x40000040 ;  /* 0x4000004000097802 */ /* 0x000fe20000000f00 */
[----:B------:R-:W-:Y:S05]  /*ef80*/  WARPSYNC.ALL ;  /* 0x0000000000007948 */ /* 0x000fea0003800000 */
[----:B------:R-:W-:Y:S01]  /*ef90*/  R2UR UR19, R9 ;  /* 0x00000000091372ca */ /* 0x000fe200000e0000 */
[----:B------:R-:W0:Y:S01]  /*efa0*/  S2R R5, SR_TID.X ;  /* 0x0000000000057919 */ /* 0x000e220000002100 */
[----:B------:R-:W-:Y:S01]  /*efb0*/  MOV R27, 0x40000040 ;  /* 0x40000040001b7802 */ /* 0x000fe20000000f00 */
[----:B------:R-:W-:Y:S01]  /*efc0*/  IMAD.MOV.U32 R25, RZ, RZ, 0x40000040 ;  /* 0x40000040ff197424 */ /* 0x000fe200078e00ff */
[----:B------:R-:W-:-:S02]  /*efd0*/  R2UR UR8, R6 ;  /* 0x00000000060872ca */ /* 0x000fc400000e0000 */
[----:B------:R-:W-:Y:S02]  /*efe0*/  R2UR UR9, R7 ;  /* 0x00000000070972ca */ /* 0x000fe400000e0000 */
[----:B0-----:R-:W-:-:S05]  /*eff0*/  SHF.R.U32.HI R5, RZ, 0x7, R5 ;  /* 0x00000007ff057819 */ /* 0x001fca0000011605 */
[----:B------:R-:W-:Y:S01]  /*f000*/  VIADD R5, R5, 0x8 ;  /* 0x0000000805057836 */ /* 0x000fe20000000000 */
        /* <DEDUP_REMOVED lines=34> */
.L_x_15595:
[----:B------:R-:W-:Y:S01]  /*f230*/  SHF.L.U32 R4, R4, 0x1f, RZ ;  /* 0x0000001f04047819 */ /* 0x000fe200000006ff */
[----:B------:R-:W-:-:S04]  /*f240*/  IMAD R5, R13, 0x8, R2 ;  /* 0x000000080d057824 */ /* 0x000fc800078e0202 */
[----:B------:R0:W1:Y:S01]  /*f250*/  SYNCS.PHASECHK.TRANS64.TRYWAIT P1, [R5+URZ+0x16850], R4 ;  /* 0x01685004050075a7 */ /* 0x000062000802017f */
[----:B------:R-:W-:Y:S05]  /*f260*/  @!P0 BRA `(.L_x_15596) ;  /* 0x0000000000048947 */ /* 0x000fea0003800000 */
[----:B------:R-:W-:Y:S01]  /*f270*/  BPT.TRAP 0x1 ;  /* 0x000000040000795c */ /* 0x000fe20000300000 */
.L_x_15596:
[----:B-1----:R-:W-:Y:S05]  /*f280*/  @P1 BRA `(.L_x_15594) ;  /* 0x0000000000081947 */ /* 0x002fea0003800000 */
[----:B------:R-:W1:Y:S02]  /*f290*/  SYNCS.PHASECHK.TRANS64.TRYWAIT P1, [R5+URZ+0x16850], R4 ;  /* 0x01685004050075a7 */ /* 0x000e64000802017f */
[----:B-1----:R-:W-:Y:S05]  /*f2a0*/  @!P1 BRA `(.L_x_15597) ;  /* 0x000000dc00789947 */ /* 0x002fea0003800000 */
.L_x_15594:
[----:B01----:R-:W-:Y:S01]  /*f2b0*/  VIADD R4, R2, 0x400 ;  /* 0x0000040002047836 */ /* 0x003fe20000000000 */
[----:B------:R-:W-:Y:S05]  /*f2c0*/  WARPSYNC.ALL ;  /* 0x0000000000007948 */ /* 0x000fea0003800000 */
[----:B------:R-:W-:Y:S01]  /*f2d0*/  SHF.R.U32.HI R4, RZ, 0x4, R4 ;  /* 0x00000004ff047819 */ /* 0x000fe20000011604 */
[----:B------:R-:W-:Y:S01]  /*f2e0*/  IMAD.MOV.U32 R5, RZ, RZ, 0x40000040 ;  /* 0x40000040ff057424 */ /* 0x000fe200078e00ff */
[----:B------:R-:W-:Y:S01]  /*f2f0*/  WARPGROUP.ARRIVE ;  /* 0x00000000000079c5 */ /* 0x000fe20000000000 */
[----:B------:R-:W-:Y:S01]  /*f300*/  IMAD.MOV.U32 R9, RZ, RZ, 0x40000040 ;  /* 0x40000040ff097424 */ /* 0x000fe200078e00ff */
[----:B------:R-:W-:-:S02]  /*f310*/  LOP3.LUT R4, R4, 0x3fff, RZ, 0xc0, !PT ;  /* 0x00003fff04047812 */ /* 0x000fc400078ec0ff */
[----:B------:R-:W-:Y:S01]  /*f320*/  R2UR UR7, R5 ;  /* 0x00000000050772ca */ /* 0x000fe200000e0000 */
[----:B------:R-:W-:Y:S02]  /*f330*/  IMAD.MOV.U32 R5, RZ, RZ, 0x40000040 ;  /* 0x40000040ff057424 */ /* 0x000fe400078e00ff */
[----:B------:R-:W-:-:S05]  /*f340*/  IMAD R4, R13, 0x400, R4 ;  /* 0x000004000d047824 */ /* 0x000fca00078e0204 */
[C---:B------:R-:W-:Y:S02]  /*f350*/  R2UR UR6, R4.reuse ;  /* 0x00000000040672ca */ /* 0x040fe400000e0000 */
[----:B------:R-:W-:-:S11]  /*f360*/  IADD3 R8, R4, 0x80, RZ ;  /* 0x0000008004087810 */ /* 0x000fd60007ffe0ff */
        /* <DEDUP_REMOVED lines=35> */
[C---:B------:R-:W-:Y:S01]  /*f5a0*/  IADD3 R8, R4.reuse, 0x300, RZ ;  /* 0x0000030004087810 */ /* 0x040fe20007ffe0ff */
        /* <DEDUP_REMOVED lines=20> */
.L_x_15598:
[----:B------:R-:W1:Y:S01]  /*f6f0*/  S2R R121, SR_CgaCtaId ;  /* 0x0000000000797919 */ /* 0x000e620000008800 */
[----:B------:R-:W-:Y:S01]  /*f700*/  FMUL.FTZ R120, R24, UR4 ;  /* 0x0000000418787c20 */ /* 0x000fe20008410000 */
[----:B------:R-:W-:Y:S01]  /*f710*/  FMUL.FTZ R122, R25, UR4 ;  /* 0x00000004197a7c20 */ /* 0x000fe20008410000 */
[----:B0-----:R-:W-:Y:S01]  /*f720*/  FMUL.FTZ R4, R26, UR4 ;  /* 0x000000041a047c20 */ /* 0x001fe20008410000 */
[----:B------:R-:W-:Y:S01]  /*f730*/  FMUL.FTZ R26, R28, UR4 ;  /* 0x000000041c1a7c20 */ /* 0x000fe20008410000 */
[----:B------:R-:W-:Y:S01]  /*f740*/  LEA R5, R22, R2, 0x3 ;  /* 0x0000000216057211 */ /* 0x000fe200078e18ff */
[----:B------:R-:W-:Y:S01]  /*f750*/  FMUL.FTZ R29, R29, UR4 ;  /* 0x000000041d1d7c20 */ /* 0x000fe20008410000 */
[----:B------:R-:W0:Y:S01]  /*f760*/  MUFU.TANH R120, R120 ;  /* 0x0000007800787308 */ /* 0x000e220000002400 */
[----:B------:R-:W-:Y:S01]  /*f770*/  FMUL.FTZ R151, R31, UR4 ;  /* 0x000000041f977c20 */ /* 0x000fe20008410000 */
[----:B------:R-:W-:Y:S01]  /*f780*/  FMUL.FTZ R31, R32, UR4 ;  /* 0x00000004201f7c20 */ /* 0x000fe20008410000 */
[----:B------:R-:W-:-:S02]  /*f790*/  VIADD R5, R5, 0x16840 ;  /* 0x0001684005057836 */ /* 0x000fc40000000000 */
        /* <DEDUP_REMOVED lines=21> */
[----:B-1----:R-:W-:Y:S01]  /*f8f0*/  PRMT R5, R121, 0x654, R5 ;  /* 0x0000065479057816 */ /* 0x002fe20000000005 */
[----:B------:R-:W-:Y:S01]  /*f900*/  FMUL.FTZ R65, R68, UR4 ;  /* 0x0000000444417c20 */ /* 0x000fe20008410000 */
[----:B------:R-:W-:Y:S01]  /*f910*/  FMUL.FTZ R68, R69, UR4 ;  /* 0x0000000445447c20 */ /* 0x000fe20008410000 */
[----:B------:R-:W-:Y:S01]  /*f920*/  FMUL.FTZ R72, R72, UR4 ;  /* 0x0000000448487c20 */ /* 0x000fe20008410000 */
[----:B------:R0:W-:Y:S01]  /*f930*/  SYNCS.ARRIVE.TRANS64.RED.A1T0 RZ, [R5+URZ], RZ ;  /* 0x000000ff05ff79a7 */ /* 0x0001e2000810043f */
[----:B------:R-:W-:Y:S01]  /*f940*/  FMUL.FTZ R69, R73, UR4 ;  /* 0x0000000449457c20 */ /* 0x000fe20008410000 */
[----:B------:R-:W-:Y:S01]  /*f950*/  FMUL.FTZ R73, R76, UR4 ;  /* 0x000000044c497c20 */ /* 0x000fe20008410000 */
[----:B------:R-:W1:Y:S01]  /*f960*/  MUFU.TANH R31, R31 ;  /* 0x0000001f001f7308 */ /* 0x000e620000002400 */
        /* <DEDUP_REMOVED lines=8> */
[----:B--2---:R-:W-:Y:S01]  /*f9f0*/  FMNMX.FTZ R5, R122, R5, !PT ;  /* 0x000000057a057209 */ /* 0x004fe20007810000 */
[----:B------:R-:W-:Y:S01]  /*fa00*/  FMUL.FTZ R145, R30, UR4 ;  /* 0x000000041e917c20 */ /* 0x000fe20008410000 */
[----:B------:R-:W-:Y:S01]  /*fa10*/  FMUL.FTZ R48, R38, UR4 ;  /* 0x0000000426307c20 */ /* 0x000fe20008410000 */
[----:B------:R-:W-:Y:S01]  /*fa20*/  FMUL.FTZ R147, R39, UR4 ;  /* 0x0000000427937c20 */ /* 0x000fe20008410000 */
[----:B---3--:R-:W-:Y:S01]  /*fa30*/  FMNMX.FTZ R24, R26, R5, !PT ;  /* 0x000000051a187209 */ /* 0x008fe20007810000 */
[----:B------:R-:W-:Y:S01]  /*fa40*/  FMUL.FTZ R27, R42, UR4 ;  /* 0x000000042a1b7c20 */ /* 0x000fe20008410000 */
[----:B------:R-:W-:Y:S01]  /*fa50*/  FMUL.FTZ R141, R43, UR4 ;  /* 0x000000042b8d7c20 */ /* 0x000fe20008410000 */
[----:B------:R-:W2:Y:S01]  /*fa60*/  MUFU.TANH R35, R35 ;  /* 0x0000002300237308 */ /* 0x000ea20000002400 */
[----:B----4-:R-:W-:Y:S01]  /*fa70*/  FMNMX.FTZ R24, R29, R24, !PT ;  /* 0x000000181d187209 */ /* 0x010fe20007810000 */
[----:B------:R-:W-:Y:S01]  /*fa80*/  FMUL.FTZ R44, R46, UR4 ;  /* 0x000000042e2c7c20 */ /* 0x000fe20008410000 */
[----:B------:R-:W-:Y:S01]  /*fa90*/  FMUL.FTZ R143, R47, UR4 ;  /* 0x000000042f8f7c20 */ /* 0x000fe20008410000 */
[----:B------:R-:W-:Y:S01]  /*faa0*/  FMUL.FTZ R42, R50, UR4 ;  /* 0x00000004322a7c20 */ /* 0x000fe20008410000 */
[----:B-1----:R-:W-:Y:S01]  /*fab0*/  FMNMX.FTZ R24, R31, R24, !PT ;  /* 0x000000181f187209 */ /* 0x002fe20007810000 */
        /* <DEDUP_REMOVED lines=23> */
[----:B------:R-:W-:-:S03]  /*fc30*/  FMUL.FTZ R54, R87, UR4 ;  /* 0x0000000457367c20 */ /* 0x000fc60008410000 */
        /* <DEDUP_REMOVED lines=44> */
[----:B------:R0:W3:Y:S01]  /*ff00*/  MUFU.TANH R9, R4 ;  /* 0x0000000400097308 */ /* 0x0000e20000002400 */
[----:B--2---:R-:W-:-:S07]  /*ff10*/  FMNMX.FTZ R5, R81, R24, !PT ;  /* 0x0000001851057209 */ /* 0x004fce0007810000 */
[----:B------:R-:W2:Y:S01]  /*ff20*/  MUFU.TANH R149, R149 ;  /* 0x0000009500957308 */ /* 0x000ea20000002400 */
[----:B-1----:R-:W-:Y:S01]  /*ff30*/  FMNMX.FTZ R5, R84, R5, !PT ;  /* 0x0000000554057209 */ /* 0x002fe20007810000 */
[----:B0-----:R-:W-:Y:S01]  /*ff40*/  FMUL.FTZ R4, R34, UR4 ;  /* 0x0000000422047c20 */ /* 0x001fe20008410000 */
[----:B------:R-:W-:-:S05]  /*ff50*/  FMUL.FTZ R34, R66, UR4 ;  /* 0x0000000442227c20 */ /* 0x000fca0008410000 */
[----:B------:R-:W0:Y:S01]  /*ff60*/  MUFU.TANH R145, R145 ;  /* 0x0000009100917308 */ /* 0x000e220000002400 */
[----:B---3--:R-:W-:Y:S02]  /*ff70*/  IMAD.MOV.U32 R85, RZ, RZ, R9 ;  /* 0x000000ffff557224 */ /* 0x008fe400078e0009 */
[----:B------:R-:W1:Y:S03]  /*ff80*/  SHFL.BFLY PT, R9, R5, 0x2, 0x1f ;  /* 0x0c401f0005097f89 */ /* 0x000e6600000e0000 */
[----:B------:R-:W-:Y:S02]  /*ff90*/  FMNMX.FTZ R24, R85, R10, !PT ;  /* 0x0000000a55187209 */ /* 0x000fe40007810000 */
[----:B------:R-:W3:Y:S08]  /*ffa0*/  MUFU.TANH R151, R151 ;  /* 0x0000009700977308 */ /* 0x000ef00000002400 */
[----:B------:R-:W4:Y:S08]  /*ffb0*/  MUFU.TANH R4, R4 ;  /* 0x0000000400047308 */ /* 0x000f300000002400 */
[----:B------:R-:W5:Y:S01]  /*ffc0*/  MUFU.TANH R8, R8 ;  /* 0x0000000800087308 */ /* 0x000f620000002400 */
[----:B-1----:R-:W-:-:S05]  /*ffd0*/  FMNMX.FTZ R5, R5, R9, !PT ;  /* 0x0000000905057209 */ /* 0x002fca0007810000 */
[----:B------:R-:W1:Y:S02]  /*ffe0*/  SHFL.BFLY PT, R9, R5, 0x1, 0x1f ;  /* 0x0c201f0005097f89 */ /* 0x000e6400000e0000 */
[----:B------:R-:W5:Y:S08]  /*fff0*/  MUFU.TANH R48, R48 ;  /* 0x0000003000307308 */ /* 0x000f700000002400 */
[----:B------:R-:W5:Y:S08]  /*10000*/  MUFU.TANH R147, R147 ;  /* 0x0000009300937308 */ /* 0x000f700000002400 */
[----:B------:R-:W5:Y:S01]  /*10010*/  MUFU.TANH R27, R27 ;  /* 0x0000001b001b7308 */ /* 0x000f620000002400 */
[----:B-1----:R-:W-:-:S07]  /*10020*/  FMNMX.FTZ R5, R5, R9, !PT ;  /* 0x0000000905057209 */ /* 0x002fce0007810000 */
[----:B------:R-:W1:Y:S01]  /*10030*/  MUFU.TANH R141, R141 ;  /* 0x0000008d008d7308 */ /* 0x000e620000002400 */
[----:B--2---:R-:W-:Y:S01]  /*10040*/  FMNMX.FTZ R9, R149, R24, !PT ;  /* 0x0000001895097209 */ /* 0x004fe20007810000 */
[----:B------:R-:W-:-:S03]  /*10050*/  FADD.FTZ R11, -R5, R11 ;  /* 0x0000000b050b7221 */ /* 0x000fc60000010100 */
[----:B0-----:R-:W-:-:S03]  /*10060*/  FMNMX.FTZ R9, R145, R9, !PT ;  /* 0x0000000991097209 */ /* 0x001fc60007810000 */
[----:B------:R-:W0:Y:S01]  /*10070*/  MUFU.TANH R44, R44 ;  /* 0x0000002c002c7308 */ /* 0x000e220000002400 */
[----:B---3--:R-:W-:-:S04]  /*10080*/  FMNMX.FTZ R9, R151, R9, !PT ;  /* 0x0000000997097209 */ /* 0x008fc80007810000 */
[----:B----4-:R-:W-:-:S03]  /*10090*/  FMNMX.FTZ R9, R4, R9, !PT ;  /* 0x0000000904097209 */ /* 0x010fc60007810000 */
[----:B------:R-:W2:Y:S01]  /*100a0*/  MUFU.TANH R143, R143 ;  /* 0x0000008f008f7308 */ /* 0x000ea20000002400 */
[----:B-----5:R-:W-:-:S04]  /*100b0*/  FMNMX.FTZ R9, R8, R9, !PT ;  /* 0x0000000908097209 */ /* 0x020fc80007810000 */
[----:B------:R-:W-:-:S03]  /*100c0*/  FMNMX.FTZ R9, R48, R9, !PT ;  /* 0x0000000930097209 */ /* 0x000fc60007810000 */
[----:B------:R-:W3:Y:S01]  /*100d0*/  MUFU.TANH R42, R42 ;  /* 0x0000002a002a7308 */ /* 0x000ee20000002400 */
[----:B------:R-:W-:-:S04]  /*100e0*/  FMNMX.FTZ R9, R147, R9, !PT ;  /* 0x0000000993097209 */ /* 0x000fc80007810000 */
[----:B------:R-:W-:-:S03]  /*100f0*/  FMNMX.FTZ R9, R27, R9, !PT ;  /* 0x000000091b097209 */ /* 0x000fc60007810000 */
[----:B------:R-:W4:Y:S01]  /*10100*/  MUFU.TANH R137, R137 ;  /* 0x0000008900897308 */ /* 0x000f220000002400 */
[----:B-1----:R-:W-:-:S04]  /*10110*/  FMNMX.FTZ R9, R141, R9, !PT ;  /* 0x000000098d097209 */ /* 0x002fc80007810000 */
[----:B0-----:R-:W-:-:S03]  /*10120*/  FMNMX.FTZ R9, R44, R9, !PT ;  /* 0x000000092c097209 */ /* 0x001fc60007810000 */
[----:B------:R-:W0:Y:S01]  /*10130*/  MUFU.TANH R40, R40 ;  /* 0x0000002800287308 */ /* 0x000e220000002400 */
[----:B--2---:R-:W-:-:S04]  /*10140*/  FMNMX.FTZ R9, R143, R9, !PT ;  /* 0x000000098f097209 */ /* 0x004fc80007810000 */
[----:B---3--:R-:W-:-:S03]  /*10150*/  FMNMX.FTZ R9, R42, R9, !PT ;  /* 0x000000092a097209 */ /* 0x008fc60007810000 */
        /* <DEDUP_REMOVED lines=46> */
[-C--:B------:R-:W-:Y:S01]  /*10440*/  FMUL.FTZ R56, R24, R9.reuse ;  /* 0x0000000918387220 */ /* 0x080fe20000410000 */
[-CC-:B------:R-:W-:Y:S01]  /*10450*/  FFMA.FTZ R148, R120, R9.reuse, -R46.reuse ;  /* 0x0000000978947223 */ /* 0x180fe2000001082e */
[-C--:B------:R-:W-:Y:S01]  /*10460*/  FFMA.FTZ R39, R122, R9.reuse, -R46 ;  /* 0x000000097a277223 */ /* 0x080fe2000001082e */
[----:B------:R-:W-:Y:S01]  /*10470*/  MUFU.EX2 R11, R11 ;  /* 0x0000000b000b7308 */ /* 0x000fe20000000800 */
[-CC-:B------:R-:W-:Y:S01]  /*10480*/  FFMA.FTZ R55, R85, R9.reuse, -R56.reuse ;  /* 0x0000000955377223 */ /* 0x180fe20000010838 */
[-CC-:B------:R-:W-:Y:S01]  /*10490*/  FFMA.FTZ R149, R149, R9.reuse, -R56.reuse ;  /* 0x0000000995957223 */ /* 0x180fe20000010838 */
[-CC-:B------:R-:W-:Y:S01]  /*104a0*/  FFMA.FTZ R50, R4, R9.reuse, -R56.reuse ;  /* 0x0000000904327223 */ /* 0x180fe20000010838 */
[-C--:B------:R-:W-:Y:S01]  /*104b0*/  FFMA.FTZ R4, R54, R9.reuse, -R56 ;  /* 0x0000000936047223 */ /* 0x080fe20000010838 */
[-CC-:B------:R-:W-:Y:S01]  /*104c0*/  FFMA.FTZ R150, R26, R9.reuse, -R46.reuse ;  /* 0x000000091a967223 */ /* 0x180fe2000001082e */
[-CC-:B------:R-:W-:Y:S01]  /*104d0*/  FFMA.FTZ R51, R29, R9.reuse, -R46.reuse ;  /* 0x000000091d337223 */ /* 0x180fe2000001082e */
[-CC-:B------:R-:W-:Y:S01]  /*104e0*/  FFMA.FTZ R138, R52, R9.reuse, -R46.reuse ;  /* 0x00000009348a7223 */ /* 0x180fe2000001082e */
[----:B------:R-:W0:Y:S01]  /*104f0*/  MUFU.EX2 R148, R148 ;  /* 0x0000009400947308 */ /* 0x000e220000000800 */
[-C--:B------:R-:W-:Y:S01]  /*10500*/  FFMA.FTZ R29, R53, R9.reuse, -R46 ;  /* 0x00000009351d7223 */ /* 0x080fe2000001082e */
[-CC-:B------:R-:W-:Y:S01]  /*10510*/  FFMA.FTZ R52, R145, R9.reuse, -R56.reuse ;  /* 0x0000000991347223 */ /* 0x180fe20000010838 */
[-C--:B------:R-:W-:Y:S01]  /*10520*/  FFMA.FTZ R151, R151, R9.reuse, -R56 ;  /* 0x0000000997977223 */ /* 0x080fe20000010838 */
[-C--:B------:R-:W-:Y:S01]  /*10530*/  FFMA.FTZ R144, R31, R9.reuse, -R46 ;  /* 0x000000091f907223 */ /* 0x080fe2000001082e */
[-C--:B------:R-:W-:Y:S01]  /*10540*/  FFMA.FTZ R145, R8, R9.reuse, -R56 ;  /* 0x0000000908917223 */ /* 0x080fe20000010838 */
[-CC-:B------:R-:W-:Y:S01]  /*10550*/  FFMA.FTZ R33, R33, R9.reuse, -R46.reuse ;  /* 0x0000000921217223 */ /* 0x180fe2000001082e */
[-CC-:B------:R-:W-:Y:S01]  /*10560*/  FFMA.FTZ R146, R35, R9.reuse, -R46.reuse ;  /* 0x0000000923927223 */ /* 0x180fe2000001082e */
[----:B------:R-:W-:Y:S01]  /*10570*/  MUFU.EX2 R10, R10 ;  /* 0x0000000a000a7308 */ /* 0x000fe20000000800 */
[-C--:B------:R-:W-:Y:S01]  /*10580*/  FFMA.FTZ R26, R49, R9.reuse, -R46 ;  /* 0x00000009311a7223 */ /* 0x080fe2000001082e */
[-C--:B------:R-:W-:Y:S01]  /*10590*/  FFMA.FTZ R48, R48, R9.reuse, -R56 ;  /* 0x0000000930307223 */ /* 0x080fe20000010838 */
[-C--:B------:R-:W-:Y:S01]  /*105a0*/  FFMA.FTZ R47, R37, R9.reuse, -R46 ;  /* 0x00000009252f7223 */ /* 0x080fe2000001082e */
[-C--:B------:R-:W-:Y:S01]  /*105b0*/  FFMA.FTZ R147, R147, R9.reuse, -R56 ;  /* 0x0000000993937223 */ /* 0x080fe20000010838 */
        /* <DEDUP_REMOVED lines=20> */
[----:B-1----:R-:W-:Y:S01]  /*10700*/  FFMA.FTZ R0, R10, R0, R54 ;  /* 0x000000000a007223 */ /* 0x002fe20000010036 */
[-CC-:B------:R-:W-:Y:S01]  /*10710*/  FFMA.FTZ R120, R77, R9.reuse, -R46.reuse ;  /* 0x000000094d787223 */ /* 0x180fe2000001082e */
[-CC-:B------:R-:W-:Y:S01]  /*10720*/  FFMA.FTZ R80, R80, R9.reuse, -R46.reuse ;  /* 0x0000000950507223 */ /* 0x180fe2000001082e */
[-CC-:B------:R-:W-:Y:S01]  /*10730*/  FFMA.FTZ R81, R81, R9.reuse, -R46.reuse ;  /* 0x0000000951517223 */ /* 0x180fe2000001082e */
[-C--:B------:R-:W-:Y:S01]  /*10740*/  FFMA.FTZ R122, R84, R9.reuse, -R46 ;  /* 0x00000009547a7223 */ /* 0x080fe2000001082e */
        /* <DEDUP_REMOVED lines=8> */
[-CC-:B------:R-:W-:Y:S01]  /*107d0*/  FFMA.FTZ R40, R40, R9.reuse, -R56.reuse ;  /* 0x0000000928287223 */ /* 0x180fe20000010838 */
[-C--:B------:R-:W-:Y:S01]  /*107e0*/  FFMA.FTZ R139, R139, R9.reuse, -R56 ;  /* 0x000000098b8b7223 */ /* 0x080fe20000010838 */
[----:B------:R-:W0:Y:S01]  /*107f0*/  MUFU.EX2 R52, R52 ;  /* 0x0000003400347308 */ /* 0x000e220000000800 */
[----:B--2---:R-:W-:Y:S01]  /*10800*/  FADD.FTZ R55, R149, R0 ;  /* 0x0000000095377221 */ /* 0x004fe20000010000 */
[-CC-:B------:R-:W-:Y:S01]  /*10810*/  FFMA.FTZ R38, R38, R9.reuse, -R56.reuse ;  /* 0x0000000926267223 */ /* 0x180fe20000010838 */
[-CC-:B------:R-:W-:Y:S01]  /*10820*/  FFMA.FTZ R133, R133, R9.reuse, -R56.reuse ;  /* 0x0000000985857223 */ /* 0x180fe20000010838 */
[-CC-:B------:R-:W-:Y:S01]  /*10830*/  FFMA.FTZ R36, R36, R9.reuse, -R56.reuse ;  /* 0x0000000924247223 */ /* 0x180fe20000010838 */
[-CC-:B------:R-:W-:Y:S01]  /*10840*/  FFMA.FTZ R135, R135, R9.reuse, -R56.reuse ;  /* 0x0000000987877223 */ /* 0x180fe20000010838 */
[-CC-:B------:R-:W-:Y:S01]  /*10850*/  FFMA.FTZ R34, R34, R9.reuse, -R56.reuse ;  /* 0x0000000922227223 */ /* 0x180fe20000010838 */
[-CC-:B------:R-:W-:Y:S01]  /*10860*/  FFMA.FTZ R129, R129, R9.reuse, -R56.reuse ;  /* 0x0000000981817223 */ /* 0x180fe20000010838 */
[----:B------:R-:W2:Y:S01]  /*10870*/  MUFU.EX2 R51, R51 ;  /* 0x0000003300337308 */ /* 0x000ea20000000800 */
        /* <DEDUP_REMOVED lines=8> */
[----:B0-----:R-:W-:Y:S01]  /*10900*/  FADD.FTZ R3, R52, R55 ;  /* 0x0000003734037221 */ /* 0x001fe20000010000 */
[-CC-:B------:R-:W-:Y:S01]  /*10910*/  FFMA.FTZ R121, R121, R9.reuse, -R56.reuse ;  /* 0x0000000979797223 */ /* 0x180fe20000010838 */
[-CC-:B------:R-:W-:Y:S01]  /*10920*/  FFMA.FTZ R25, R25, R9.reuse, -R56.reuse ;  /* 0x0000000919197223 */ /* 0x180fe20000010838 */
[----:B------:R-:W-:-:S04]  /*10930*/  FFMA.FTZ R123, R123, R9, -R56 ;  /* 0x000000097b7b7223 */ /* 0x000fc80000010838 */
        /* <DEDUP_REMOVED lines=116> */
.L_x_15599:
[----:B------:R-:W0:Y:S01]  /*11080*/  S2R R55, SR_CgaCtaId ;  /* 0x0000000000377919 */ /* 0x000e220000008800 */
[----:B------:R-:W-:-:S04]  /*11090*/  IMAD R13, R13, 0x8, R2 ;  /* 0x000000080d0d7824 */ /* 0x000fc800078e0202 */
[----:B------:R-:W-:-:S05]  /*110a0*/  VIADD R13, R13, 0x16860 ;  /* 0x000168600d0d7836 */ /* 0x000fca0000000000 */
[----:B0-----:R-:W-:Y:S02]  /*110b0*/  PRMT R13, R55, 0x654, R13 ;  /* 0x00000654370d7816 */ /* 0x001fe4000000000d */
[----:B------:R-:W2:Y:S01]  /*110c0*/  LDL R55, [R1+0x34] ;  /* 0x0000340001377983 */ /* 0x000ea20000100800 */
[----:B------:R-:W-:Y:S01]  /*110d0*/  F2FP.F16.F32.PACK_AB R123, R4, R123 ;  /* 0x0000007b047b723e */ /* 0x000fe200000000ff */
        /* <DEDUP_REMOVED lines=68> */
[C---:B--2---:R-:W-:Y:S02]  /*11520*/  ISETP.GT.AND P1, PT, R12.reuse, R55, PT ;  /* 0x000000370c00720c */ /* 0x044fe40003f24270 */
[----:B------:R-:W-:-:S11]  /*11530*/  IADD3 R12, R12, -0x1, RZ ;  /* 0xffffffff0c0c7810 */ /* 0x000fd60007ffe0ff */
[----:B------:R-:W-:Y:S05]  /*11540*/  @P1 BRA `(.L_x_15600) ;  /* 0xffffffd800301947 */ /* 0x000fea000383ffff */
.L_x_15588:
[----:B------:R-:W-:Y:S05]  /*11550*/  WARPSYNC.ALL ;  /* 0x0000000000007948 */ /* 0x000fea0003800000 */
[----:B------:R-:W-:Y:S06]  /*11560*/  BAR.ARV 0x8, 0x200 ;  /* 0x0208000000007b1d */ /* 0x000fec0000002000 */
[----:B------:R-:W-:Y:S05]  /*11570*/  @!P0 BRA `(.L_x_15601) ;  /* 0x0000000000048947 */ /* 0x000fea0003800000 */
[----:B------:R-:W-:Y:S01]  /*11580*/  BPT.TRAP 0x1 ;  /* 0x000000040000795c */ /* 0x000fe20000300000 */
.L_x_15601:
[----:B------:R-:W-:Y:S02]  /*11590*/  LEA R13, R22, R2, 0x3 ;  /* 0x00000002160d7211 */ /* 0x000fe400078e18ff */
[----:B------:R-:W-:-:S04]  /*115a0*/  SHF.L.U32 R4, R155, 0x1f, RZ ;  /* 0x0000001f9b047819 */ /* 0x000fc800000006ff */
[----:B------:R0:W1:Y:S01]  /*115b0*/  SYNCS.PHASECHK.TRANS64.TRYWAIT P1, [R13+URZ+0x16850], R4 ;  /* 0x016850040d0075a7 */ /* 0x000062000802017f */
[----:B------:R-:W-:Y:S05]  /*115c0*/  @!P0 BRA `(.L_x_15602) ;  /* 0x0000000000048947 */ /* 0x000fea0003800000 */
[----:B------:R-:W-:Y:S01]  /*115d0*/  BPT.TRAP 0x1 ;  /* 0x000000040000795c */ /* 0x000fe20000300000 */
.L_x_15602:
[----:B------:R-:W-:-:S05]  /*115e0*/  VIADD R2, R2, 0x400 ;  /* 0x0000040002027836 */ /* 0x000fca0000000000 */
[----:B------:R-:W-:-:S04]  /*115f0*/  SHF.R.U32.HI R2, RZ, 0x4, R2 ;  /* 0x00000004ff027819 */ /* 0x000fc80000011602 */
[----:B------:R-:W-:Y:S01]  /*11600*/  LOP3.LUT R7, R2, 0x3fff, RZ, 0xc0, !PT ;  /* 0x00003fff02077812 */ /* 0x000fe200078ec0ff */
[----:B-1----:R-:W-:Y:S06]  /*11610*/  @P1 BRA `(.L_x_15603) ;  /* 0x0000000000081947 */ /* 0x002fec0003800000 */
[----:B------:R-:W1:Y:S02]  /*11620*/  SYNCS.PHASECHK.TRANS64.TRYWAIT P1, [R13+URZ+0x16850], R4 ;  /* 0x016850040d0075a7 */ /* 0x000e64000802017f */
[----:B-1----:R-:W-:Y:S05]  /*11630*/  @!P1 BRA `(.L_x_15604) ;  /* 0x000000b800a89947 */ /* 0x002fea0003800000 */
.L_x_15603:
[----:B------:R-:W-:Y:S01]  /*11640*/  IMAD R6, R22, 0x400, R7 ;  /* 0x0000040016067824 */ /* 0x000fe200078e0207 */
[----:B------:R-:W-:Y:S05]  /*11650*/  WARPSYNC.ALL ;  /* 0x0000000000007948 */ /* 0x000fea0003800000 */
[----:B------:R-:W-:Y:S01]  /*11660*/  IMAD.MOV.U32 R7, RZ, RZ, 0x40000040 ;  /* 0x40000040ff077424 */ /* 0x000fe200078e00ff */
[C---:B------:R-:W-:Y:S01]  /*11670*/  R2UR UR6, R6.reuse ;  /* 0x00000000060672ca */ /* 0x040fe200000e0000 */
[----:B------:R-:W-:Y:S01]  /*11680*/  WARPGROUP.ARRIVE ;  /* 0x00000000000079c5 */ /* 0x000fe20000000000 */
[----:B------:R-:W-:Y:S01]  /*11690*/  VIADD R10, R6, 0x80 ;  /* 0x00000080060a7836 */ /* 0x000fe20000000000 */
[----:B------:R-:W-:Y:S01]  /*116a0*/  MOV R11, 0x40000040 ;  /* 0x40000040000b7802 */ /* 0x000fe20000000f00 */
[----:B------:R-:W2:Y:S01]  /*116b0*/  SHFL.BFLY PT, R2, R3, 0x2, 0x1f ;  /* 0x0c401f0003027f89 */ /* 0x000ea200000e0000 */
[----:B------:R-:W-:Y:S01]  /*116c0*/  R2UR UR7, R7 ;  /* 0x00000000070772ca */ /* 0x000fe200000e0000 */
[----:B------:R-:W-:-:S02]  /*116d0*/  IMAD.MOV.U32 R7, RZ, RZ, 0x40000040 ;  /* 0x40000040ff077424 */ /* 0x000fc400078e00ff */
[----:B------:R-:W-:-:S10]  /*116e0*/  IMAD.MOV.U32 R8, RZ, RZ, RZ ;  /* 0x000000ffff087224 */ /* 0x000fd400078e00ff */
[----:B------:R-:W-:Y:S01]  /*116f0*/  HGMMA.64x64x16.F32 R88, R148, gdesc[UR4].tnspB, R88, gsb0 ;  /* 0x40e0000494587df0 */ /* 0x000fe20008000858 */
[----:B------:R-:W-:Y:S01]  /*11700*/  R2UR UR6, R10 ;  /* 0x000000000a0672ca */ /* 0x000fe200000e0000 */
[----:B------:R-:W-:Y:S01]  /*11710*/  VIADD R10, R6, 0x100 ;  /* 0x00000100060a7836 */ /* 0x000fe20000000000 */
[----:B------:R-:W-:Y:S01]  /*11720*/  R2UR UR7, R11 ;  /* 0x000000000b0772ca */ /* 0x000fe200000e0000 */
[----:B------:R-:W-:Y:S02]  /*11730*/  IMAD.MOV.U32 R11, RZ, RZ, 0x40000040 ;  /* 0x40000040ff0b7424 */ /* 0x000fe400078e00ff */
[----:B--2---:R-:W-:Y:S01]  /*11740*/  FADD.FTZ R2, R2, R3 ;  /* 0x0000000302027221 */ /* 0x004fe20000010000 */
[----:B------:R-:W-:Y:S01]  /*11750*/  MOV R3, 0xff800000 ;  /* 0xff80000000037802 */ /* 0x000fe20000000f00 */
        /* <DEDUP_REMOVED lines=33> */
[----:B------:R-:W-:Y:S02]  /*11970*/  R2UR UR7, R11 ;  /* 0x000000000b0772ca */ /* 0x000fe400000e0000 */
[----:B------:R-:W2:Y:S02]  /*11980*/  SHFL.BFLY PT, R11, R0, 0x2, 0x1f ;  /* 0x0c401f00000b7f89 */ /* 0x000ea400000e0000 */
[----:B--2---:R-:W-:Y:S01]  /*11990*/  FADD.FTZ R11, R11, R0 ;  /* 0x000000000b0b7221 */ /* 0x004fe20000010000 */
[----:B------:R-:W-:-:S04]  /*119a0*/  IMAD.MOV.U32 R0, RZ, RZ, -0x800000 ;  /* 0xff800000ff007424 */ /* 0x000fc800078e00ff */
[----:B01----:R-:W0:Y:S02]  /*119b0*/  SHFL.BFLY PT, R4, R11, 0x1, 0x1f ;  /* 0x0c201f000b047f89 */ /* 0x003e2400000e0000 */
[----:B0-----:R-:W-:Y:S01]  /*119c0*/  FADD.FTZ R14, R11, R4 ;  /* 0x000000040b0e7221 */ /* 0x001fe20000010000 */
[----:B------:R-:W-:-:S04]  /*119d0*/  IMAD.MOV.U32 R4, RZ, RZ, RZ ;  /* 0x000000ffff047224 */ /* 0x000fc800078e00ff */
[----:B------:R-:W-:-:S13]  /*119e0*/  FSETP.NE.FTZ.AND P2, PT, R14, RZ, PT ;  /* 0x000000ff0e00720b */ /* 0x000fda0003f55000 */
[----:B------:R-:W0:Y:S01]  /*119f0*/  @P2 MUFU.LG2 R10, R14 ;  /* 0x0000000e000a2308 */ /* 0x000e220000000c00 */
[----:B------:R-:W-:Y:S01]  /*11a00*/  @P2 FMUL.FTZ R20, R9, 0.69314718246459960938 ;  /* 0x3f31721809142820 */ /* 0x000fe20000410000 */
[----:B------:R-:W-:Y:S02]  /*11a10*/  WARPGROUP.DEPBAR.LE gsb0, 0x0 ;  /* 0x00008000000079c5 */ /* 0x000fe40000010000 */
[----:B------:R-:W-:-:S04]  /*11a20*/  WARPGROUP.ARRIVE ;  /* 0x00000000000079c5 */ /* 0x000fc80000000000 */
[----:B------:R-:W-:Y:S02]  /*11a30*/  @P2 MUFU.RCP R8, R14 ;  /* 0x0000000e00082308 */ /* 0x000fe40000001000 */
[----:B------:R-:W-:Y:S01]  /*11a40*/  HGMMA.64x64x16.F32 R88, R124, gdesc[UR4].tnspB, R88, gsb0 ;  /* 0x40e000047c587df0 */ /* 0x000fe20008000858 */
[----:B------:R-:W-:Y:S02]  /*11a50*/  R2UR UR6, R6 ;  /* 0x00000000060672ca */ /* 0x000fe400000e0000 */
[----:B------:R-:W-:Y:S02]  /*11a60*/  R2UR UR7, R7 ;  /* 0x00000000070772ca */ /* 0x000fe400000e0000 */
[----:B------:R-:W1:Y:S02]  /*11a70*/  SHFL.BFLY PT, R7, R2, 0x1, 0x1f ;  /* 0x0c201f0002077f89 */ /* 0x000e6400000e0000 */
[----:B-1----:R-:W-:-:S05]  /*11a80*/  FADD.FTZ R12, R2, R7 ;  /* 0x00000007020c7221 */ /* 0x002fca0000010000 */
[----:B------:R-:W-:-:S13]  /*11a90*/  FSETP.NE.FTZ.AND P1, PT, R12, RZ, PT ;  /* 0x000000ff0c00720b */ /* 0x000fda0003f35000 */
[----:B------:R-:W1:Y:S01]  /*11aa0*/  @P1 MUFU.LG2 R6, R12 ;  /* 0x0000000c00061308 */ /* 0x000e620000000c00 */
[----:B------:R-:W-:Y:S01]  /*11ab0*/  @P1 FMUL.FTZ R2, R9, 0.69314718246459960938 ;  /* 0x3f31721809021820 */ /* 0x000fe20000410000 */
[----:B0-----:R-:W-:-:S04]  /*11ac0*/  @P2 FMUL.FTZ R9, R10, 0.69314718246459960938 ;  /* 0x3f3172180a092820 */ /* 0x001fc80000410000 */
[----:B------:R-:W-:Y:S02]  /*11ad0*/  @P2 FFMA.FTZ R0, R20, R24, R9 ;  /* 0x0000001814002223 */ /* 0x000fe40000010009 */
[----:B------:R0:W2:Y:S01]  /*11ae0*/  @P1 MUFU.RCP R4, R12 ;  /* 0x0000000c00041308 */ /* 0x0000a20000001000 */
[----:B-1----:R-:W-:-:S04]  /*11af0*/  @P1 FMUL.FTZ R7, R6, 0.69314718246459960938 ;  /* 0x3f31721806071820 */ /* 0x002fc80000410000 */
[----:B------:R-:W-:Y:S01]  /*11b00*/  @P1 FFMA.FTZ R3, R2, R5, R7 ;  /* 0x0000000502031223 */ /* 0x000fe20000010007 */
[----:B------:R-:W-:Y:S02]  /*11b10*/  WARPGROUP.DEPBAR.LE gsb0, 0x0 ;  /* 0x00008000000079c5 */ /* 0x000fe40000010000 */
[----:B------:R-:W-:-:S06]  /*11b20*/  WARPGROUP.ARRIVE ;  /* 0x00000000000079c5 */ /* 0x000fcc0000000000 */
[----:B------:R-:W-:Y:S03]  /*11b30*/  HGMMA.64x64x16.F32 R88, R120, gdesc[UR4].tnspB, R88, gsb0 ;  /* 0x40e0000478587df0 */ /* 0x000fe60008000858 */
[----:B------:R-:W-:Y:S02]  /*11b40*/  WARPGROUP.DEPBAR.LE gsb0, 0x0 ;  /* 0x00008000000079c5 */ /* 0x000fe40000010000 */
[----:B0-2---:R-:W-:Y:S05]  /*11b50*/  @!P0 BRA `(.L_x_15605) ;  /* 0x0000000000048947 */ /* 0x005fea0003800000 */
[----:B------:R-:W-:Y:S01]  /*11b60*/  BPT.TRAP 0x1 ;  /* 0x000000040000795c */ /* 0x000fe20000300000 */
.L_x_15605:
[----:B------:R-:W0:Y:S01]  /*11b70*/  S2R R5, SR_CgaCtaId ;  /* 0x0000000000057919 */ /* 0x000e220000008800 */
[----:B------:R-:W-:-:S05]  /*11b80*/  VIADD R2, R13, 0x16860 ;  /* 0x000168600d027836 */ /* 0x000fca0000000000 */
[----:B0-----:R-:W-:Y:S02]  /*11b90*/  PRMT R2, R5, 0x654, R2 ;  /* 0x0000065405027816 */ /* 0x001fe40000000002 */
[----:B------:R-:W2:Y:S01]  /*11ba0*/  LDL.LU R5, [R1+0x54] ;  /* 0x0000540001057983 */ /* 0x000ea20000300800 */
[----:B------:R-:W-:Y:S01]  /*11bb0*/  VIADD R22, R22, 0x1 ;  /* 0x0000000116167836 */ /* 0x000fe20000000000 */
[----:B------:R0:W-:Y:S01]  /*11bc0*/  SYNCS.ARRIVE.TRANS64.RED.A1T0 RZ, [R2+URZ], RZ ;  /* 0x000000ff02ff79a7 */ /* 0x0001e2000810043f */
[-C--:B------:R-:W-:Y:S01]  /*11bd0*/  FMUL.FTZ R20, R88, R4.reuse ;  /* 0x0000000458147220 */ /* 0x080fe20000410000 */
[-C--:B------:R-:W-:Y:S01]  /*11be0*/  FMUL.FTZ R21, R89, R4.reuse ;  /* 0x0000000459157220 */ /* 0x080fe20000410000 */
[-C--:B------:R-:W-:Y:S01]  /*11bf0*/  FMUL.FTZ R92, R92, R4.reuse ;  /* 0x000000045c5c7220 */ /* 0x080fe20000410000 */
[----:B------:R-:W-:Y:S01]  /*11c00*/  ISETP.NE.AND P1, PT, R22, 0x2, PT ;  /* 0x000000021600780c */ /* 0x000fe20003f25270 */
        /* <DEDUP_REMOVED lines=35> */
.L_x_15535:
[----:B------:R-:W3:Y:S01]  /*11e40*/  LDL R47, [R1+0x48] ;  /* 0x00004800012f7983 */ /* 0x000ee20000100800 */
[----:B------:R-:W1:Y:S01]  /*11e50*/  S2R R2, SR_TID.X ;  /* 0x0000000000027919 */ /* 0x000e620000002100 */
[----:B------:R-:W-:Y:S05]  /*11e60*/  WARPSYNC.ALL ;  /* 0x0000000000007948 */ /* 0x000fea0003800000 */
[----:B-1----:R-:W-:-:S04]  /*11e70*/  IADD3 R40, R2, -0x80, RZ ;  /* 0xffffff8002287810 */ /* 0x002fc80007ffe0ff */
[----:B------:R-:W-:-:S04]  /*11e80*/  SHF.R.S32.HI R46, RZ, 0x1f, R40 ;  /* 0x0000001fff2e7819 */ /* 0x000fc80000011428 */
[----:B------:R-:W-:-:S04]  /*11e90*/  LEA.HI R46, R46, R40, RZ, 0x3 ;  /* 0x000000282e2e7211 */ /* 0x000fc800078f18ff */
[----:B------:R-:W-:-:S05]  /*11ea0*/  LOP3.LUT R46, R46, 0xfffffff8, RZ, 0xc0, !PT ;  /* 0xfffffff82e2e7812 */ /* 0x000fca00078ec0ff */
[----:B------:R-:W-:-:S04]  /*11eb0*/  IMAD.IADD R46, R40, 0x1, -R46 ;  /* 0x00000001282e7824 */ /* 0x000fc800078e0a2e */
[----:B------:R-:W-:-:S05]  /*11ec0*/  IMAD.SHL.U32 R43, R46, 0x8, RZ ;  /* 0x000000082e2b7824 */ /* 0x000fca00078e00ff */
[----:B------:R-:W-:Y:S02]  /*11ed0*/  SHF.R.S32.HI R42, RZ, 0x1f, R43 ;  /* 0x0000001fff2a7819 */ /* 0x000fe4000001142b */
[----:B---3--:R-:W-:-:S04]  /*11ee0*/  SHF.R.S32.HI R32, RZ, 0x1f, R47 ;  /* 0x0000001fff207819 */ /* 0x008fc8000001142f */
[----:B------:R-:W-:Y:S01]  /*11ef0*/  SHF.L.U64.HI R35, R47, 0x2, R32 ;  /* 0x000000022f237819 */ /* 0x000fe20000010220 */
[----:B------:R-:W1:Y:S01]  /*11f00*/  S2R R4, SR_CgaCtaId ;  /* 0x0000000000047919 */ /* 0x000e620000008800 */
[----:B------:R-:W-:Y:S01]  /*11f10*/  MOV R2, 0x400 ;  /* 0x0000040000027802 */ /* 0x000fe20000000f00 */
[----:B------:R-:W-:Y:S01]  /*11f20*/  BSSY B0, `(.L_x_15606) ;  /* 0x0000238000007945 */ /* 0x000fe20003800000 */
[----:B------:R-:W-:Y:S02]  /*11f30*/  BAR.SYNC.DEFER_BLOCKING 0x5, 0x200 ;  /* 0x0148000000007b1d */ /* 0x000fe40000010000 */
[----:B-1----:R-:W-:-:S05]  /*11f40*/  LEA R2, R4, R2, 0x18 ;  /* 0x0000000204027211 */ /* 0x002fca00078ec0ff */
[----:B------:R1:W3:Y:S01]  /*11f50*/  LDS.128 R28, [R2+0x168d0] ;  /* 0x0168d000021c7984 */ /* 0x0002e20000000c00 */
[----:B------:R-:W-:Y:S06]  /*11f60*/  BAR.ARV 0x4, 0x200 ;  /* 0x0108000000007b1d */ /* 0x000fec0000002000 */
[----:B------:R-:W-:Y:S05]  /*11f70*/  @P0 BRA `(.L_x_15607) ;  /* 0x0000001800380947 */ /* 0x000fea0003800000 */
[----:B------:R-:W4:Y:S01]  /*11f80*/  LDL R4, [R1+0x64] ;  /* 0x0000640001047983 */ /* 0x000f220000100800 */
[----:B------:R-:W-:-:S03]  /*11f90*/  ULDC UR4, c[0x0][0xad4] ;  /* 0x0002b50000047ab9 */ /* 0x000fc60000000800 */
[----:B------:R-:W2:Y:S04]  /*11fa0*/  LDL.LU R26, [R1+0x4c] ;  /* 0x00004c00011a7983 */ /* 0x000ea80000300800 */
[----:B------:R-:W2:Y:S01]  /*11fb0*/  LDL.LU R34, [R1+0x50] ;  /* 0x0000500001227983 */ /* 0x000ea20000300800 */
[----:B0-----:R-:W0:Y:S01]  /*11fc0*/  S2R R5, SR_SWINHI ;  /* 0x0000000000057919 */ /* 0x001e220000002f00 */
[----:B-----5:R-:W-:Y:S02]  /*11fd0*/  MOV R24, R2 ;  /* 0x0000000200187202 */ /* 0x020fe40000000f00 */
[----:B0-----:R-:W-:Y:S02]  /*11fe0*/  MOV R25, R5 ;  /* 0x0000000500197202 */ /* 0x001fe40000000f00 */
[----:B------:R-:W-:Y:S01]  /*11ff0*/  F2FP.F16.F32.PACK_AB R14, R93, R92 ;  /* 0x0000005c5d0e723e */ /* 0x000fe200000000ff */
[----:B---3--:R-:W-:-:S02]  /*12000*/  IMAD.MOV.U32 R28, RZ, RZ, RZ ;  /* 0x000000ffff1c7224 */ /* 0x008fc400078e00ff */
        /* <DEDUP_REMOVED lines=19> */
[----:B------:R-:W-:Y:S01]  /*12140*/  LOP3.LUT R10, R9, R10, RZ, 0x3c, !PT ;  /* 0x0000000a090a7212 */ /* 0x000fe200078e3cff */
[----:B------:R-:W-:Y:S01]  /*12150*/  IMAD.X R7, RZ, RZ, R11, P1 ;  /* 0x000000ffff077224 */ /* 0x000fe200008e060b */
[----:B------:R-:W-:-:S02]  /*12160*/  LOP3.LUT R8, R4, R13, RZ, 0x3c, !PT ;  /* 0x0000000d04087212 */ /* 0x000fc400078e3cff */
[----:B------:R-:W-:Y:S02]  /*12170*/  LOP3.LUT R6, R6, R15, RZ, 0x3c, !PT ;  /* 0x0000000f06067212 */ /* 0x000fe400078e3cff */
[----:B------:R-:W-:Y:S02]  /*12180*/  LOP3.LUT R4, R12, R27, RZ, 0x3c, !PT ;  /* 0x0000001b0c047212 */ /* 0x000fe400078e3cff */
[----:B------:R-:W-:Y:S02]  /*12190*/  MOV R10, R10 ;  /* 0x0000000a000a7202 */ /* 0x000fe40000000f00 */
[----:B------:R-:W-:Y:S02]  /*121a0*/  F2FP.F16.F32.PACK_AB R12, R21, R20 ;  /* 0x00000014150c723e */ /* 0x000fe400000000ff */
[----:B------:R-:W-:Y:S02]  /*121b0*/  F2FP.F16.F32.PACK_AB R13, R91, R90 ;  /* 0x0000005a5b0d723e */ /* 0x000fe400000000ff */
[----:B------:R-:W-:-:S02]  /*121c0*/  F2FP.F16.F32.PACK_AB R15, R95, R94 ;  /* 0x0000005e5f0f723e */ /* 0x000fc400000000ff */
[----:B------:R-:W-:Y:S02]  /*121d0*/  IADD3.X R9, RZ, R11, RZ, P2, !PT ;  /* 0x0000000bff097210 */ /* 0x000fe400017fe4ff */
[----:B------:R-:W-:Y:S01]  /*121e0*/  MOV R37, R6 ;  /* 0x0000000600257202 */ /* 0x000fe20000000f00 */
[----:B------:R0:W-:Y:S01]  /*121f0*/  STSM.16.M88.4 [R10], R12 ;  /* 0x0000000c0a007844 */ /* 0x0001e20000000200 */
[----:B------:R-:W-:Y:S02]  /*12200*/  MOV R36, R4 ;  /* 0x0000000400247202 */ /* 0x000fe40000000f00 */
[----:B------:R-:W-:Y:S02]  /*12210*/  MOV R33, R8 ;  /* 0x0000000800217202 */ /* 0x000fe40000000f00 */
[----:B------:R-:W-:Y:S02]  /*12220*/  F2FP.F16.F32.PACK_AB R4, R97, R96 ;  /* 0x000000606104723e */ /* 0x000fe400000000ff */
[----:B------:R-:W-:-:S02]  /*12230*/  F2FP.F16.F32.PACK_AB R5, R99, R98 ;  /* 0x000000626305723e */ /* 0x000fc400000000ff */
[----:B------:R-:W-:Y:S02]  /*12240*/  F2FP.F16.F32.PACK_AB R6, R101, R100 ;  /* 0x000000646506723e */ /* 0x000fe400000000ff */
        /* <DEDUP_REMOVED lines=8> */
[----:B------:R-:W-:Y:S01]  /*122d0*/  F2FP.F16.F32.PACK_AB R15, R119, R118 ;  /* 0x00000076770f723e */ /* 0x000fe200000000ff */
[----:B------:R0:W-:Y:S01]  /*122e0*/  STSM.16.M88.4 [R33], R4 ;  /* 0x0000000421007844 */ /* 0x0001e20000000200 */
[----:B------:R-:W-:-:S03]  /*122f0*/  ISETP.NE.U32.AND P3, PT, RZ, UR6, PT ;  /* 0x00000006ff007c0c */ /* 0x000fc6000bf65070 */
[----:B------:R2:W-:Y:S01]  /*12300*/  STSM.16.M88.4 [R37], R8 ;  /* 0x0000000825007844 */ /* 0x0005e20000000200 */
[----:B------:R-:W-:-:S03]  /*12310*/  ISETP.NE.AND.EX P3, PT, RZ, UR7, PT, P3 ;  /* 0x00000007ff007c0c */ /* 0x000fc6000bf65330 */
[----:B------:R3:W-:Y:S01]  /*12320*/  STSM.16.M88.4 [R36], R12 ;  /* 0x0000000c24007844 */ /* 0x0007e20000000200 */
[----:B------:R-:W-:Y:S01]  /*12330*/  BAR.SYNC.DEFER_BLOCKING 0x1, 0x180 ;  /* 0x0046000000007b1d */ /* 0x000fe20000010000 */
[----:B------:R-:W-:Y:S02]  /*12340*/  ISETP.NE.U32.AND P0, PT, RZ, UR4, PT ;  /* 0x00000004ff007c0c */ /* 0x000fe4000bf05070 */
[C---:B------:R-:W-:Y:S02]  /*12350*/  IADD3 R26, P1, R34.reuse, UR4, RZ ;  /* 0x00000004221a7c10 */ /* 0x040fe4000ff3e0ff */
[----:B------:R-:W-:Y:S02]  /*12360*/  ISETP.NE.AND.EX P0, PT, RZ, UR5, PT, P0 ;  /* 0x00000005ff007c0c */ /* 0x000fe4000bf05300 */
[C---:B------:R-:W-:Y:S01]  /*12370*/  IADD3.X R27, R35.reuse, UR5, RZ, P1, !PT ;  /* 0x00000005231b7c10 */ /* 0x040fe20008ffe4ff */
[----:B0-----:R-:W-:Y:S01]  /*12380*/  IMAD.MOV.U32 R6, RZ, RZ, 0x9b8 ;  /* 0x000009b8ff067424 */ /* 0x001fe200078e00ff */
[----:B------:R-:W-:Y:S01]  /*12390*/  @P3 IADD3 R34, P1, R34, UR6, RZ ;  /* 0x0000000622223c10 */ /* 0x000fe2000ff3e0ff */
[----:B------:R-:W-:Y:S01]  /*123a0*/  ULDC UR6, c[0x0][0xa88] ;  /* 0x0002a20000067ab9 */ /* 0x000fe20000000800 */
[----:B------:R-:W-:Y:S01]  /*123b0*/  ISETP.GT.AND P2, PT, R38, 0x1, PT ;  /* 0x000000012600780c */ /* 0x000fe20003f44270 */
[----:B------:R-:W-:Y:S01]  /*123c0*/  IMAD.U32 R33, RZ, RZ, UR6 ;  /* 0x00000006ff217e24 */ /* 0x000fe2000f8e00ff */
[----:B------:R-:W-:Y:S01]  /*123d0*/  @P3 IADD3.X R35, R35, UR7, RZ, P1, !PT ;  /* 0x0000000723233c10 */ /* 0x000fe20008ffe4ff */
[----:B--2---:R-:W0:Y:S04]  /*123e0*/  LDC R8, c[0x0][0xbe8] ;  /* 0x0002fa00ff087b82 */ /* 0x004e280000000800 */
[----:B------:R2:W5:Y:S04]  /*123f0*/  @P0 LDG.E R28, desc[UR40][R26.64] ;  /* 0x000000281a1c0981 */ /* 0x000568000c1e1900 */
[----:B------:R2:W5:Y:S01]  /*12400*/  @P3 LDG.E R33, desc[UR40][R34.64] ;  /* 0x0000002822213981 */ /* 0x000562000c1e1900 */
[----:B------:R-:W-:-:S04]  /*12410*/  SEL R6, R6, 0x978, P2 ;  /* 0x0000097806067807 */ /* 0x000fc80001000000 */
[----:B---3--:R2:W3:Y:S08]  /*12420*/  LDC.64 R12, c[0x0][R6+0x220] ;  /* 0x00008800060c7b82 */ /* 0x0084f00000000a00 */
[----:B------:R2:W4:Y:S08]  /*12430*/  LDC.64 R14, c[0x0][R6+0x218] ;  /* 0x00008600060e7b82 */ /* 0x0005300000000a00 */
[----:B------:R2:W1:Y:S01]  /*12440*/  LDC.64 R10, c[0x0][R6+0x228] ;  /* 0x00008a00060a7b82 */ /* 0x0004620000000a00 */
[----:B0-----:R-:W-:Y:S01]  /*12450*/  ISETP.NE.AND P1, PT, R8, 0x1, PT ;  /* 0x000000010800780c */ /* 0x001fe20003f25270 */
[----:B--2---:R-:W-:-:S12]  /*12460*/  @P3 BRA `(.L_x_15608) ;  /* 0x0000000000103947 */ /* 0x004fd80003800000 */
[----:B------:R-:W-:Y:S05]  /*12470*/  @!P0 BRA `(.L_x_15608) ;  /* 0x00000000000c8947 */ /* 0x000fea0003800000 */
[----:B------:R-:W2:Y:S04]  /*12480*/  LDG.E R4, desc[UR40][R26.64] ;  /* 0x000000281a047981 */ /* 0x000ea8000c1e1900 */
[----:B-----5:R-:W2:Y:S02]  /*12490*/  LDG.E R33, desc[UR40][R26.64+0x4] ;  /* 0x000004281a217981 */ /* 0x020ea4000c1e1900 */
[----:B--2---:R-:W-:-:S07]  /*124a0*/  IMAD.IADD R33, R33, 0x1, -R4 ;  /* 0x0000000121217824 */ /* 0x004fce00078e0a04 */
.L_x_15608:
[----:B------:R-:W2:Y:S04]  /*124b0*/  LDL R26, [R1+0x44] ;  /* 0x00004400011a7983 */ /* 0x000ea80000100800 */
[----:B------:R-:W2:Y:S04]  /*124c0*/  LDL R49, [R1+0x28] ;  /* 0x0000280001317983 */ /* 0x000ea80000100800 */
[----:B------:R-:W2:Y:S01]  /*124d0*/  LDL R48, [R1+0x58] ;  /* 0x0000580001307983 */ /* 0x000ea20000100800 */
[----:B------:R-:W0:Y:S01]  /*124e0*/  LDC.64 R6, c[0x0][R6+0x210] ;  /* 0x0000840006067b82 */ /* 0x000e220000000a00 */
[----:B------:R-:W-:Y:S01]  /*124f0*/  ISETP.NE.U32.AND P0, PT, RZ, UR4, PT ;  /* 0x00000004ff007c0c */ /* 0x000fe2000bf05070 */
[-C--:B----4-:R-:W-:Y:S01]  /*12500*/  IMAD R35, R15, R23.reuse, RZ ;  /* 0x000000170f237224 */ /* 0x090fe200078e02ff */
[----:B------:R-:W4:Y:S01]  /*12510*/  LDL R38, [R1+0x60] ;  /* 0x0000600001267983 */ /* 0x000f220000100800 */
[----:B------:R-:W-:Y:S01]  /*12520*/  IMAD.WIDE.U32 R14, R14, R23, RZ ;  /* 0x000000170e0e7225 */ /* 0x000fe200078e00ff */
[----:B------:R-:W-:-:S03]  /*12530*/  ISETP.NE.AND.EX P0, PT, RZ, UR5, PT, P0 ;  /* 0x00000005ff007c0c */ /* 0x000fc6000bf05300 */
[----:B------:R-:W1:Y:S01]  /*12540*/  @P1 LDC R34, c[0x0][0xbec] ;  /* 0x0002fb00ff221b82 */ /* 0x000e620000000800 */
[----:B------:R-:W-:Y:S02]  /*12550*/  SEL R9, R47, RZ, !P0 ;  /* 0x000000ff2f097207 */ /* 0x000fe40004000000 */
[----:B------:R-:W-:-:S05]  /*12560*/  SEL R27, R32, RZ, !P0 ;  /* 0x000000ff201b7207 */ /* 0x000fca0004000000 */
[----:B------:R-:W0:Y:S01]  /*12570*/  @P1 LDC R39, c[0x0][0xbf0] ;  /* 0x0002fc00ff271b82 */ /* 0x000e220000000800 */
[----:B---3--:R-:W-:-:S07]  /*12580*/  IMAD R13, R13, R9, RZ ;  /* 0x000000090d0d7224 */ /* 0x008fce00078e02ff */
[----:B------:R-:W3:Y:S01]  /*12590*/  LDC.64 R4, c[0x0][0xba8] ;  /* 0x0002ea00ff047b82 */ /* 0x000ee20000000a00 */
[----:B------:R-:W1:Y:S01]  /*125a0*/  S2R R36, SR_TID.X ;  /* 0x0000000000247919 */ /* 0x000e620000002100 */
[C---:B------:R-:W-:Y:S02]  /*125b0*/  IMAD R37, R12.reuse, R27, R13 ;  /* 0x0000001b0c257224 */ /* 0x040fe400078e020d */
[----:B------:R-:W-:-:S04]  /*125c0*/  IMAD.WIDE.U32 R12, R12, R9, RZ ;  /* 0x000000090c0c7225 */ /* 0x000fc800078e00ff */
[----:B------:R-:W-:Y:S02]  /*125d0*/  IMAD.IADD R32, R15, 0x1, R35 ;  /* 0x000000010f207824 */ /* 0x000fe400078e0223 */
[----:B------:R-:W-:Y:S01]  /*125e0*/  IMAD.IADD R37, R13, 0x1, R37 ;  /* 0x000000010d257824 */ /* 0x000fe200078e0225 */
[----:B---3--:R-:W3:Y:S08]  /*125f0*/  @!P2 LDC R4, c[0x0][0xb50] ;  /* 0x0002d400ff04ab82 */ /* 0x008ef00000000800 */
[----:B------:R-:W3:Y:S01]  /*12600*/  @!P2 LDC R5, c[0x0][0xb54] ;  /* 0x0002d500ff05ab82 */ /* 0x000ee20000000800 */
[----:B-1----:R-:W-:-:S05]  /*12610*/  VIADD R44, R36, 0xffffff80 ;  /* 0xffffff80242c7836 */ /* 0x002fca0000000000 */
[----:B------:R-:W-:-:S04]  /*12620*/  SHF.R.S32.HI R36, RZ, 0x1f, R44 ;  /* 0x0000001fff247819 */ /* 0x000fc8000001142c */
[----:B------:R-:W-:-:S04]  /*12630*/  LEA.HI R36, R36, R44, RZ, 0x7 ;  /* 0x0000002c24247211 */ /* 0x000fc800078f38ff */
[----:B------:R-:W-:-:S05]  /*12640*/  LOP3.LUT R36, R36, 0xffffff80, RZ, 0xc0, !PT ;  /* 0xffffff8024247812 */ /* 0x000fca00078ec0ff */
[----:B------:R-:W-:Y:S02]  /*12650*/  IMAD.IADD R36, R44, 0x1, -R36 ;  /* 0x000000012c247824 */ /* 0x000fe400078e0a24 */
[----:B-----5:R-:W-:Y:S01]  /*12660*/  IMAD R44, R33, R8, RZ ;  /* 0x00000008212c7224 */ /* 0x020fe200078e02ff */
[----:B--2---:R-:W-:Y:S02]  /*12670*/  IADD3 R41, R26, R49, RZ ;  /* 0x000000311a297210 */ /* 0x004fe40007ffe0ff */
[----:B------:R-:W-:Y:S02]  /*12680*/  IADD3 R26, P0, P3, R12, R14, R28 ;  /* 0x0000000e0c1a7210 */ /* 0x000fe40007b1e01c */
[----:B------:R-:W-:Y:S01]  /*12690*/  SEL R27, R48, RZ, P2 ;  /* 0x000000ff301b7207 */ /* 0x000fe20001000000 */
[----:B------:R-:W-:-:S04]  /*126a0*/  @P1 IMAD.HI.U32 R14, R41, R34, RZ ;  /* 0x00000022290e1227 */ /* 0x000fc800078e00ff */
[----:B------:R-:W-:Y:S01]  /*126b0*/  IMAD.MOV.U32 R15, RZ, RZ, R41 ;  /* 0x000000ffff0f7224 */ /* 0x000fe200078e0029 */
[----:B0-----:R-:W-:Y:S01]  /*126c0*/  @P1 SHF.R.U32.HI R15, RZ, R39, R14 ;  /* 0x00000027ff0f1219 */ /* 0x001fe2000001160e */
[-C--:B------:R-:W-:Y:S01]  /*126d0*/  IMAD R35, R11, R27.reuse, RZ ;  /* 0x0000001b0b237224 */ /* 0x080fe200078e02ff */
[----:B------:R-:W-:Y:S01]  /*126e0*/  SHF.R.S32.HI R11, RZ, 0x1f, R28 ;  /* 0x0000001fff0b7819 */ /* 0x000fe2000001141c */
[----:B------:R-:W-:-:S03]  /*126f0*/  IMAD.WIDE.U32 R12, R10, R27, RZ ;  /* 0x0000001b0a0c7225 */ /* 0x000fc600078e00ff */
[----:B------:R-:W-:Y:S01]  /*12700*/  IADD3.X R27, R37, R32, R11, P0, P3 ;  /* 0x00000020251b7210 */ /* 0x000fe200007e640b */
[--C-:B------:R-:W-:Y:S01]  /*12710*/  IMAD.MOV R37, RZ, RZ, -R15.reuse ;  /* 0x000000ffff257224 */ /* 0x100fe200078e0a0f */
[----:B------:R-:W-:Y:S02]  /*12720*/  IADD3 R12, P0, P3, R15, R26, R12 ;  /* 0x0000001a0f0c7210 */ /* 0x000fe40007b1e00c */
[----:B------:R-:W-:Y:S01]  /*12730*/  SHF.R.S32.HI R10, RZ, 0x1f, R15 ;  /* 0x0000001fff0a7819 */ /* 0x000fe2000001140f */
[----:B------:R-:W-:Y:S01]  /*12740*/  IMAD R15, R8, R37, R41 ;  /* 0x00000025080f7224 */ /* 0x000fe200078e0229 */
[----:B------:R-:W-:-:S04]  /*12750*/  IADD3 R35, R13, R35, RZ ;  /* 0x000000230d237210 */ /* 0x000fc80007ffe0ff */
[----:B------:R-:W-:Y:S01]  /*12760*/  IADD3.X R13, R10, R27, R35, P0, P3 ;  /* 0x0000001b0a0d7210 */ /* 0x000fe200007e6423 */
[----:B------:R-:W-:Y:S01]  /*12770*/  IMAD R7, R7, R15, RZ ;  /* 0x0000000f07077224 */ /* 0x000fe200078e02ff */
[----:B------:R-:W-:-:S05]  /*12780*/  SHF.R.S32.HI R27, RZ, 0x1f, R15 ;  /* 0x0000001fff1b7819 */ /* 0x000fca000001140f */
[C---:B------:R-:W-:Y:S02]  /*12790*/  IMAD R27, R6.reuse, R27, R7 ;  /* 0x0000001b061b7224 */ /* 0x040fe400078e0207 */
[----:B------:R-:W-:-:S04]  /*127a0*/  IMAD.WIDE.U32 R6, R6, R15, R12 ;  /* 0x0000000f06067225 */ /* 0x000fc800078e000c */
[----:B------:R-:W-:Y:S01]  /*127b0*/  IMAD.IADD R7, R7, 0x1, R27 ;  /* 0x0000000107077824 */ /* 0x000fe200078e021b */
[----:B---3--:R-:W-:-:S04]  /*127c0*/  LEA R4, P0, R6, R4, 0x2 ;  /* 0x0000000406047211 */ /* 0x008fc800078010ff */
[----:B------:R-:W-:Y:S01]  /*127d0*/  LEA.HI.X R6, R6, R5, R7, 0x2, P0 ;  /* 0x0000000506067211 */ /* 0x000fe200000f1407 */
[----:B------:R-:W-:Y:S01]  /*127e0*/  SHFL.IDX PT, R12, R4, RZ, 0x1c1f ;  /* 0x001c1fff040c7589 */ /* 0x000fe200000e0000 */
[----:B----4-:R-:W-:-:S03]  /*127f0*/  IMAD.IADD R7, R38, 0x1, R49 ;  /* 0x0000000126077824 */ /* 0x010fc600078e0231 */
[----:B------:R-:W0:Y:S04]  /*12800*/  SHFL.IDX PT, R13, R6, RZ, 0x1c1f ;  /* 0x001c1fff060d7589 */ /* 0x000e2800000e0000 */
[----:B------:R-:W-:Y:S04]  /*12810*/  SHFL.IDX PT, R14, R4, 0x1, 0x1c1f ;  /* 0x003c1f00040e7f89 */ /* 0x000fe800000e0000 */
        /* <DEDUP_REMOVED lines=36> */
[--C-:B------:R-:W-:Y:S01]  /*12a60*/  IMAD.X R33, RZ, RZ, R25.reuse, P2 ;  /* 0x000000ffff217224 */ /* 0x100fe200010e0619 */
[----:B------:R-:W-:Y:S01]  /*12a70*/  MOV R5, R25 ;  /* 0x0000001900057202 */ /* 0x000fe20000000f00 */
[----:B------:R-:W-:-:S02]  /*12a80*/  IMAD.X R37, RZ, RZ, R25, P3 ;  /* 0x000000ffff257224 */ /* 0x000fc400018e0619 */
        /* <DEDUP_REMOVED lines=9> */
[----:B------:R-:W-:Y:S01]  /*12b20*/  IMAD R11, R23, UR5, R11 ;  /* 0x00000005170b7c24 */ /* 0x000fe2000f8e020b */
[----:B------:R-:W-:Y:S01]  /*12b30*/  ULDC.64 UR4, c[0x0][0xaf0] ;  /* 0x0002bc0000047ab9 */ /* 0x000fe20000000a00 */
[----:B------:R-:W-:Y:S01]  /*12b40*/  @!PT LDS RZ, [RZ] ;  /* 0x00000000fffff984 */ /* 0x000fe20000000800 */
[----:B------:R-:W-:Y:S01]  /*12b50*/  @!PT LDS RZ, [RZ] ;  /* 0x00000000fffff984 */ /* 0x000fe20000000800 */
[----:B------:R-:W-:Y:S01]  /*12b60*/  @!PT LDS RZ, [RZ] ;  /* 0x00000000fffff984 */ /* 0x000fe20000000800 */
[----:B------:R-:W-:Y:S01]  /*12b70*/  @!PT LDS RZ, [RZ] ;  /* 0x00000000fffff984 */ /* 0x000fe20000000800 */
[----:B------:R2:W-:Y:S06]  /*12b80*/  MEMBAR.ALL.CTA ;  /* 0x0000000000007992 */ /* 0x0005ec0000008000 */
[----:B--2---:R-:W2:Y:S01]  /*12b90*/  FENCE.VIEW.ASYNC.S ;  /* 0x00000000000073c6 */ /* 0x004ea20000000000 */
[----:B------:R-:W-:-:S02]  /*12ba0*/  IMAD R12, R12, UR4, RZ ;  /* 0x000000040c0c7c24 */ /* 0x000fc4000f8e02ff */
[----:B0-----:R-:W-:-:S04]  /*12bb0*/  @P1 IMAD.HI.U32 R0, R14, R13, RZ ;  /* 0x0000000d0e001227 */ /* 0x001fc800078e00ff */
[----:B------:R-:W-:Y:S01]  /*12bc0*/  IMAD.MOV.U32 R3, RZ, RZ, R14 ;  /* 0x000000ffff037224 */ /* 0x000fe200078e000e */
[----:B-1----:R-:W-:Y:S01]  /*12bd0*/  @P1 SHF.R.U32.HI R3, RZ, R15, R0 ;  /* 0x0000000fff031219 */ /* 0x002fe20000011600 */
[C---:B------:R-:W-:Y:S02]  /*12be0*/  IMAD R13, R9.reuse, UR5, R12 ;  /* 0x00000005090d7c24 */ /* 0x040fe4000f8e020c */
[----:B------:R-:W-:Y:S01]  /*12bf0*/  IMAD.WIDE.U32 R10, R9, UR4, R10 ;  /* 0x00000004090a7c25 */ /* 0x000fe2000f8e000a */
[----:B------:R-:W-:Y:S01]  /*12c00*/  SHF.R.S32.HI R9, RZ, 0x1f, R3 ;  /* 0x0000001fff097819 */ /* 0x000fe20000011403 */
[----:B------:R-:W-:Y:S02]  /*12c10*/  ULDC.64 UR4, c[0x0][0xae0] ;  /* 0x0002b80000047ab9 */ /* 0x000fe40000000a00 */
[----:B------:R-:W-:Y:S01]  /*12c20*/  IMAD.IADD R11, R11, 0x1, R13 ;  /* 0x000000010b0b7824 */ /* 0x000fe200078e020d */
[----:B------:R-:W-:Y:S01]  /*12c30*/  IADD3 R13, -R3, RZ, RZ ;  /* 0x000000ff030d7210 */ /* 0x000fe20007ffe1ff */
[----:B------:R-:W-:-:S02]  /*12c40*/  VIADD R0, R2, 0x16820 ;  /* 0x0001682002007836 */ /* 0x000fc40000000000 */
[----:B------:R-:W-:Y:S02]  /*12c50*/  IMAD R12, R9, UR4, RZ ;  /* 0x00000004090c7c24 */ /* 0x000fe4000f8e02ff */
[----:B------:R-:W-:Y:S01]  /*12c60*/  IMAD R13, R8, R13, R14 ;  /* 0x0000000d080d7224 */ /* 0x000fe200078e020e */
[----:B------:R-:W-:Y:S01]  /*12c70*/  PRMT R0, RZ, 0x654, R0 ;  /* 0x00000654ff007816 */ /* 0x000fe20000000000 */
[----:B------:R-:W-:-:S03]  /*12c80*/  IMAD R15, R3, UR5, R12 ;  /* 0x00000005030f7c24 */ /* 0x000fc6000f8e020c */
[----:B--2---:R0:W-:Y:S01]  /*12c90*/  SYNCS.ARRIVE.TRANS64.RED.A1T0 RZ, [R0+URZ], RZ ;  /* 0x000000ff00ff79a7 */ /* 0x0041e2000810043f */
[----:B------:R-:W-:Y:S01]  /*12ca0*/  IMAD.WIDE.U32 R8, R3, UR4, R10 ;  /* 0x0000000403087c25 */ /* 0x000fe2000f8e000a */
[----:B------:R-:W-:Y:S01]  /*12cb0*/  ULDC.64 UR4, c[0x0][0xad8] ;  /* 0x0002b60000047ab9 */ /* 0x000fe20000000a00 */
[----:B0-----:R-:W-:Y:S02]  /*12cc0*/  SHF.R.S32.HI R0, RZ, 0x1f, R13 ;  /* 0x0000001fff007819 */ /* 0x001fe4000001140d */
[----:B------:R-:W-:-:S03]  /*12cd0*/  IMAD.IADD R9, R9, 0x1, R15 ;  /* 0x0000000109097824 */ /* 0x000fc600078e020f */
        /* <DEDUP_REMOVED lines=15> */
[C---:B------:R-:W-:Y:S01]  /*12dd0*/  IADD3 R11, R41.reuse, 0x30, RZ ;  /* 0x00000030290b7810 */ /* 0x040fe20007ffe0ff */
[----:B------:R-:W2:Y:S01]  /*12de0*/  SHFL.IDX PT, R0, R40, RZ, 0x181f ;  /* 0x00181fff28007589 */ /* 0x000ea200000e0000 */
[-C--:B------:R-:W-:Y:S02]  /*12df0*/  ISETP.GE.OR P2, PT, R41, R44.reuse, P0 ;  /* 0x0000002c2900720c */ /* 0x080fe40000746670 */
[-C--:B------:R-:W-:Y:S01]  /*12e00*/  ISETP.GE.OR P3, PT, R11, R44.reuse, P0 ;  /* 0x0000002c0b00720c */ /* 0x080fe20000766670 */
[----:B------:R-:W3:Y:S01]  /*12e10*/  SHFL.IDX PT, R14, R23, 0x2, 0x181f ;  /* 0x00581f00170e7f89 */ /* 0x000ee200000e0000 */
[----:B------:R-:W-:-:S03]  /*12e20*/  ISETP.GE.OR P4, PT, R13, R44, P0 ;  /* 0x0000002c0d00720c */ /* 0x000fc60000786670 */
[----:B------:R-:W4:Y:S04]  /*12e30*/  SHFL.IDX PT, R8, R40, 0x1, 0x181f ;  /* 0x00381f0028087f89 */ /* 0x000f2800000e0000 */
[----:B------:R-:W4:Y:S02]  /*12e40*/  SHFL.IDX PT, R10, R40, 0x2, 0x181f ;  /* 0x00581f00280a7f89 */ /* 0x000f2400000e0000 */
[C---:B0-----:R-:W-:Y:S02]  /*12e50*/  @!P2 LEA R28, P5, R43.reuse, R3, 0x1 ;  /* 0x000000032b1ca211 */ /* 0x041fe400078a08ff */
[C---:B-1----:R-:W-:Y:S02]  /*12e60*/  @!P3 LEA R20, P1, R43.reuse, R9, 0x1 ;  /* 0x000000092b14b211 */ /* 0x042fe400078208ff */
[----:B--2---:R-:W-:-:S02]  /*12e70*/  @!P2 LEA.HI.X R3, R43, R0, R42, 0x1, P5 ;  /* 0x000000002b03a211 */ /* 0x004fc400028f0c2a */
        /* <DEDUP_REMOVED lines=12> */
.L_x_15802:
[----:B------:R-:W-:-:S05]  /*12f40*/  VIADD R41, R41, 0x90 ;  /* 0x0000009029297836 */ /* 0x000fca0000000000 */
[----:B------:R-:W-:-:S13]  /*12f50*/  ISETP.GE.OR P0, PT, R41, R44, P0 ;  /* 0x0000002c2900720c */ /* 0x000fda0000706670 */
[----:B------:R-:W-:Y:S05]  /*12f60*/  @P0 BRA `(.L_x_15611) ;  /* 0x0000001000cc0947 */ /* 0x000fea0003800000 */
[----:B------:R-:W-:-:S04]  /*12f70*/  LEA R14, P0, R43, R14, 0x1 ;  /* 0x0000000e2b0e7211 */ /* 0x000fc800078008ff */
[----:B------:R-:W-:-:S05]  /*12f80*/  LEA.HI.X R15, R43, R0, R42, 0x1, P0 ;  /* 0x000000002b0f7211 */ /* 0x000fca00000f0c2a */
[----:B------:R0:W-:Y:S01]  /*12f90*/  ST.E.128 desc[UR40][R14.64], R36 ;  /* 0x000000240e007985 */ /* 0x0001e2000c101d28 */
[----:B------:R-:W-:Y:S05]  /*12fa0*/  BRA `(.L_x_15611) ;  /* 0x0000001000bc7947 */ /* 0x000fea0003800000 */
.L_x_15609:
        /* <DEDUP_REMOVED lines=9> */
[----:B------:R-:W-:-:S03]  /*13040*/  ULDC.64 UR4, c[0x0][0xb38] ;  /* 0x0002ce0000047ab9 */ /* 0x000fc60000000a00 */
        /* <DEDUP_REMOVED lines=8> */
[----:B------:R-:W-:-:S03]  /*130d0*/  ULDC.64 UR4, c[0x0][0xb48] ;  /* 0x0002d20000047ab9 */ /* 0x000fc60000000a00 */
[----:B------:R-:W-:Y:S01]  /*130e0*/  IMAD.MOV.U32 R9, RZ, RZ, R41 ;  /* 0x000000ffff097224 */ /* 0x000fe200078e0029 */
[----:B0-----:R-:W-:Y:S01]  /*130f0*/  @P1 SHF.R.U32.HI R9, RZ, R13, R4 ;  /* 0x0000000dff091219 */ /* 0x001fe20000011604 */
[----:B------:R-:W-:Y:S02]  /*13100*/  IMAD.IADD R11, R11, 0x1, R3 ;  /* 0x000000010b0b7824 */ /* 0x000fe400078e0203 */
[----:B------:R-:W-:Y:S01]  /*13110*/  VIADD R4, R2, 0x16820 ;  /* 0x0001682002047836 */ /* 0x000fe20000000000 */
[----:B------:R-:W-:Y:S01]  /*13120*/  IADD3 R3, -R9, RZ, RZ ;  /* 0x000000ff09037210 */ /* 0x000fe20007ffe1ff */
[----:B------:R-:W-:Y:S01]  /*13130*/  IMAD.WIDE.U32 R10, R48, UR4, R10 ;  /* 0x00000004300a7c25 */ /* 0x000fe2000f8e000a */
[----:B------:R-:W-:Y:S02]  /*13140*/  SHF.R.S32.HI R0, RZ, 0x1f, R9 ;  /* 0x0000001fff007819 */ /* 0x000fe40000011409 */
[----:B------:R-:W-:Y:S01]  /*13150*/  PRMT R4, RZ, 0x654, R4 ;  /* 0x00000654ff047816 */ /* 0x000fe20000000004 */
[----:B------:R-:W-:-:S02]  /*13160*/  IMAD R3, R8, R3, R41 ;  /* 0x0000000308037224 */ /* 0x000fc400078e0229 */
[----:B------:R-:W-:Y:S01]  /*13170*/  IMAD R0, R0, UR6, RZ ;  /* 0x0000000600007c24 */ /* 0x000fe2000f8e02ff */
[----:B------:R0:W-:Y:S01]  /*13180*/  SYNCS.ARRIVE.TRANS64.RED.A1T0 RZ, [R4+URZ], RZ ;  /* 0x000000ff04ff79a7 */ /* 0x0001e2000810043f */
        /* <DEDUP_REMOVED lines=12> */
[----:B------:R-:W-:-:S03]  /*13250*/  UMOV UR4, 0xffffffff ;  /* 0xffffffff00047882 */ /* 0x000fc60000000000 */
[----:B0-----:R-:W-:Y:S01]  /*13260*/  LEA.HI.X R4, R8, UR5, R3, 0x2, P0 ;  /* 0x0000000508047c11 */ /* 0x001fe200080f1403 */
[C---:B--2---:R-:W-:Y:S01]  /*13270*/  VIADD R23, R42.reuse, 0x10 ;  /* 0x000000102a177836 */ /* 0x044fe20000000000 */
[C---:B------:R-:W-:Y:S01]  /*13280*/  IADD3 R27, R42.reuse, 0x18, RZ ;  /* 0x000000182a1b7810 */ /* 0x040fe20007ffe0ff */
[C---:B------:R-:W-:Y:S01]  /*13290*/  VIADD R32, R42.reuse, 0x20 ;  /* 0x000000202a207836 */ /* 0x040fe20000000000 */
[C---:B------:R-:W-:Y:S01]  /*132a0*/  IADD3 R40, R42.reuse, 0x8, RZ ;  /* 0x000000082a287810 */ /* 0x040fe20007ffe0ff */
        /* <DEDUP_REMOVED lines=8> */
[----:B------:R-:W-:Y:S02]  /*13330*/  SHF.R.S32.HI R39, RZ, 0x1f, R38 ;  /* 0x0000001fff277819 */ /* 0x000fe40000011426 */
[----:B------:R-:W-:Y:S01]  /*13340*/  SHF.R.S32.HI R41, RZ, 0x1f, R40 ;  /* 0x0000001fff297819 */ /* 0x000fe20000011428 */
[----:B------:R-:W-:Y:S06]  /*13350*/  BRA.DIV UR4, `(.L_x_15612) ;  /* 0x000000a2047c7947 */ /* 0x000fec000b800000 */
[----:B------:R0:W1:Y:S04]  /*13360*/  SHFL.IDX PT, R3, R4, RZ, 0x1c1f ;  /* 0x001c1fff04037589 */ /* 0x00006800000e0000 */
[----:B------:R0:W2:Y:S02]  /*13370*/  SHFL.IDX PT, R14, R0, RZ, 0x1c1f ;  /* 0x001c1fff000e7589 */ /* 0x0000a400000e0000 */
.L_x_15805:
        /* <DEDUP_REMOVED lines=9> */
[-C--:B--2---:R-:W-:Y:S01]  /*13410*/  @!P1 LEA R8, P5, R40, R14.reuse, 0x2 ;  /* 0x0000000e28089211 */ /* 0x084fe200078a10ff */
[----:B------:R-:W-:Y:S01]  /*13420*/  @!P3 IMAD.WIDE R6, R42, 0x4, R14 ;  /* 0x000000042a06b825 */ /* 0x000fe200078e020e */
[C---:B------:R-:W-:Y:S02]  /*13430*/  @!P0 LEA R10, P2, R23.reuse, R14, 0x2 ;  /* 0x0000000e170a8211 */ /* 0x040fe400078410ff */
[-C--:B------:R-:W-:Y:S02]  /*13440*/  @!P1 LEA.HI.X R9, R40, R3.reuse, R41, 0x2, P5 ;  /* 0x0000000328099211 */ /* 0x080fe400028f1429 */
[----:B------:R1:W-:Y:S01]  /*13450*/  @!P3 ST.E.64 desc[UR40][R6.64], R20 ;  /* 0x000000140600b985 */ /* 0x0003e2000c101b28 */
[----:B------:R-:W-:Y:S02]  /*13460*/  ISETP.GE.AND P3, PT, R32, UR4, PT ;  /* 0x0000000420007c0c */ /* 0x000fe4000bf66270 */
[----:B------:R-:W-:Y:S01]  /*13470*/  @!P0 LEA.HI.X R11, R23, R3, R26, 0x2, P2 ;  /* 0x00000003170b8211 */ /* 0x000fe200010f141a */
[----:B------:R2:W-:Y:S01]  /*13480*/  @!P1 ST.E.64 desc[UR40][R8.64], R92 ;  /* 0x0000005c08009985 */ /* 0x0005e2000c101b28 */
[----:B------:R-:W-:-:S02]  /*13490*/  ISETP.GE.AND P2, PT, R34, UR4, PT ;  /* 0x0000000422007c0c */ /* 0x000fc4000bf46270 */
[CC--:B------:R-:W-:Y:S01]  /*134a0*/  @!P4 LEA R12, P5, R27.reuse, R14.reuse, 0x2 ;  /* 0x0000000e1b0cc211 */ /* 0x0c0fe200078a10ff */
[----:B------:R3:W-:Y:S01]  /*134b0*/  @!P0 ST.E.64 desc[UR40][R10.64], R96 ;  /* 0x000000600a008985 */ /* 0x0007e2000c101b28 */
[----:B------:R-:W-:Y:S02]  /*134c0*/  ISETP.GE.AND P1, PT, R36, UR4, PT ;  /* 0x0000000424007c0c */ /* 0x000fe4000bf26270 */
[----:B------:R-:W-:Y:S02]  /*134d0*/  ISETP.GE.AND P0, PT, R38, UR4, PT ;  /* 0x0000000426007c0c */ /* 0x000fe4000bf06270 */
[----:B------:R-:W-:Y:S02]  /*134e0*/  @!P4 LEA.HI.X R13, R27, R3, R28, 0x2, P5 ;  /* 0x000000031b0dc211 */ /* 0x000fe400028f141c */
[----:B------:R-:W-:-:S03]  /*134f0*/  @!P3 LEA R24, P5, R32, R14, 0x2 ;  /* 0x0000000e2018b211 */ /* 0x000fc600078a10ff */
[----:B------:R3:W-:Y:S01]  /*13500*/  @!P4 ST.E.64 desc[UR40][R12.64], R100 ;  /* 0x000000640c00c985 */ /* 0x0007e2000c101b28 */
[-C--:B-1----:R-:W-:Y:S02]  /*13510*/  @!P2 LEA R6, P4, R34, R14.reuse, 0x2 ;  /* 0x0000000e2206a211 */ /* 0x082fe400078810ff */
[-C--:B------:R-:W-:Y:S02]  /*13520*/  @!P3 LEA.HI.X R25, R32, R3.reuse, R33, 0x2, P5 ;  /* 0x000000032019b211 */ /* 0x080fe400028f1421 */
[-C--:B--2---:R-:W-:Y:S02]  /*13530*/  @!P1 LEA R8, P5, R36, R14.reuse, 0x2 ;  /* 0x0000000e24089211 */ /* 0x084fe400078a10ff */
[-C--:B------:R-:W-:Y:S01]  /*13540*/  @!P2 LEA.HI.X R7, R34, R3.reuse, R35, 0x2, P4 ;  /* 0x000000032207a211 */ /* 0x080fe200020f1423 */
[----:B------:R3:W-:Y:S01]  /*13550*/  @!P3 ST.E.64 desc[UR40][R24.64], R104 ;  /* 0x000000681800b985 */ /* 0x0007e2000c101b28 */
[----:B------:R-:W-:Y:S02]  /*13560*/  @!P0 LEA R14, P4, R38, R14, 0x2 ;  /* 0x0000000e260e8211 */ /* 0x000fe400078810ff */
[-C--:B------:R-:W-:Y:S01]  /*13570*/  @!P1 LEA.HI.X R9, R36, R3.reuse, R37, 0x2, P5 ;  /* 0x0000000324099211 */ /* 0x080fe200028f1425 */
[----:B------:R3:W-:Y:S01]  /*13580*/  @!P2 ST.E.64 desc[UR40][R6.64], R108 ;  /* 0x0000006c0600a985 */ /* 0x0007e2000c101b28 */
[----:B------:R-:W-:-:S03]  /*13590*/  @!P0 LEA.HI.X R15, R38, R3, R39, 0x2, P4 ;  /* 0x00000003260f8211 */ /* 0x000fc600020f1427 */
[----:B------:R3:W-:Y:S04]  /*135a0*/  @!P1 ST.E.64 desc[UR40][R8.64], R112 ;  /* 0x0000007008009985 */ /* 0x0007e8000c101b28 */
[----:B------:R3:W-:Y:S02]  /*135b0*/  @!P0 ST.E.64 desc[UR40][R14.64], R116 ;  /* 0x000000740e008985 */ /* 0x0007e4000c101b28 */
.L_x_15614:
[----:B------:R-:W-:Y:S05]  /*135c0*/  BSYNC B1 ;  /* 0x0000000000017941 */ /* 0x000fea0003800000 */
.L_x_15613:
[----:B------:R-:W-:-:S03]  /*135d0*/  UMOV UR4, 0xffffffff ;  /* 0xffffffff00047882 */ /* 0x000fc60000000000 */
[----:B------:R-:W-:Y:S05]  /*135e0*/  BRA.DIV UR4, `(.L_x_15615) ;  /* 0x000000a2040c7947 */ /* 0x000fea000b800000 */
[----:B-1----:R1:W4:Y:S04]  /*135f0*/  SHFL.IDX PT, R3, R4, 0x1, 0x1c1f ;  /* 0x003c1f0004037f89 */ /* 0x00232800000e0000 */
[----:B--23--:R1:W2:Y:S02]  /*13600*/  SHFL.IDX PT, R14, R0, 0x1, 0x1c1f ;  /* 0x003c1f00000e7f89 */ /* 0x00c2a400000e0000 */
.L_x_15809:
        /* <DEDUP_REMOVED lines=37> */
.L_x_15607:
[----:B------:R-:W2:Y:S01]  /*13860*/  LDL.LU R0, [R1+0x50] ;  /* 0x0000500001007983 */ /* 0x000ea20000300800 */
[----:B------:R-:W-:Y:S01]  /*13870*/  ULDC.64 UR6, c[0x0][0xc08] ;  /* 0x0003020000067ab9 */ /* 0x000fe20000000a00 */
[----:B------:R-:W-:Y:S02]  /*13880*/  ULDC.64 UR4, c[0x0][0xc00] ;  /* 0x0003000000047ab9 */ /* 0x000fe40000000a00 */
[----:B------:R-:W4:Y:S01]  /*13890*/  LDL R8, [R1+0x4c] ;  /* 0x00004c0001087983 */ /* 0x000f220000100800 */
[----:B------:R-:W-:Y:S01]  /*138a0*/  ISETP.NE.U32.AND P1, PT, RZ, UR6, PT ;  /* 0x00000006ff007c0c */ /* 0x000fe2000bf25070 */
[----:B------:R-:W-:Y:S01]  /*138b0*/  IMAD.MOV.U32 R3, RZ, RZ, RZ ;  /* 0x000000ffff037224 */ /* 0x000fe200078e00ff */
[----:B------:R-:W-:Y:S02]  /*138c0*/  ISETP.NE.U32.AND P0, PT, RZ, UR4, PT ;  /* 0x00000004ff007c0c */ /* 0x000fe4000bf05070 */
[----:B------:R-:W-:Y:S02]  /*138d0*/  ISETP.NE.AND.EX P1, PT, RZ, UR7, PT, P1 ;  /* 0x00000007ff007c0c */ /* 0x000fe4000bf25310 */
[----:B------:R-:W-:Y:S01]  /*138e0*/  ISETP.NE.AND.EX P0, PT, RZ, UR5, PT, P0 ;  /* 0x00000005ff007c0c */ /* 0x000fe2000bf05300 */
[----:B------:R-:W1:Y:S01]  /*138f0*/  S2R R9, SR_TID.X ;  /* 0x0000000000097919 */ /* 0x000e620000002100 */
[----:B--2---:R-:W-:Y:S01]  /*13900*/  IADD3 R4, P2, R0, UR4, RZ ;  /* 0x0000000400047c10 */ /* 0x004fe2000ff5e0ff */
[----:B------:R-:W-:-:S03]  /*13910*/  ULDC UR4, c[0x0][0xa88] ;  /* 0x0002a20000047ab9 */ /* 0x000fc60000000800 */
[----:B0-----:R-:W-:-:S05]  /*13920*/  IADD3.X R5, R35, UR5, RZ, P2, !PT ;  /* 0x0000000523057c10 */ /* 0x001fca00097fe4ff */
[----:B------:R-:W-:Y:S01]  /*13930*/  @P1 IADD3 R6, P2, R0, UR6, RZ ;  /* 0x0000000600061c10 */ /* 0x000fe2000ff5e0ff */
[----:B-----5:R-:W-:Y:S01]  /*13940*/  IMAD.U32 R24, RZ, RZ, UR4 ;  /* 0x00000004ff187e24 */ /* 0x020fe2000f8e00ff */
[----:B------:R0:W5:Y:S02]  /*13950*/  @P0 LDG.E R3, desc[UR40][R4.64] ;  /* 0x0000002804030981 */ /* 0x000164000c1e1900 */
[----:B------:R-:W-:Y:S02]  /*13960*/  @P1 IADD3.X R7, R35, UR7, RZ, P2, !PT ;  /* 0x0000000723071c10 */ /* 0x000fe400097fe4ff */
[----:B-1----:R-:W-:-:S03]  /*13970*/  IADD3 R34, R9, -0x80, RZ ;  /* 0xffffff8009227810 */ /* 0x002fc60007ffe0ff */
[----:B------:R0:W5:Y:S01]  /*13980*/  @P1 LDG.E R24, desc[UR40][R6.64] ;  /* 0x0000002806181981 */ /* 0x000162000c1e1900 */
[----:B----4-:R-:W-:Y:S02]  /*13990*/  ISETP.NE.AND P2, PT, R8, RZ, PT ;  /* 0x000000ff0800720c */ /* 0x010fe40003f45270 */
[----:B------:R-:W-:-:S11]  /*139a0*/  ISETP.GT.AND P3, PT, R34, 0xbf, PT ;  /* 0x000000bf2200780c */ /* 0x000fd60003f64270 */
[----:B------:R-:W1:Y:S02]  /*139b0*/  @!P2 LDC R8, c[0x0][0xad4] ;  /* 0x0002b500ff08ab82 */ /* 0x000e640000000800 */
[----:B-1----:R0:W-:Y:S01]  /*139c0*/  @!P2 STL [R1+0x4c], R8 ;  /* 0x00004c080100a387 */ /* 0x0021e20000100800 */
[----:B------:R-:W-:Y:S01]  /*139d0*/  ISETP.GT.AND P2, PT, R8, 0x1, PT ;  /* 0x000000010800780c */ /* 0x000fe20003f44270 */
[----:B------:R-:W-:-:S12]  /*139e0*/  @P1 BRA `(.L_x_15616) ;  /* 0x0000000000101947 */ /* 0x000fd80003800000 */
[----:B------:R-:W-:Y:S05]  /*139f0*/  @!P0 BRA `(.L_x_15616) ;  /* 0x00000000000c8947 */ /* 0x000fea0003800000 */
[----:B0-----:R-:W2:Y:S04]  /*13a00*/  LDG.E R7, desc[UR40][R4.64] ;  /* 0x0000002804077981 */ /* 0x001ea8000c1e1900 */
[----:B-----5:R-:W2:Y:S02]  /*13a10*/  LDG.E R24, desc[UR40][R4.64+0x4] ;  /* 0x0000042804187981 */ /* 0x020ea4000c1e1900 */
[----:B--2---:R-:W-:-:S07]  /*13a20*/  IMAD.IADD R24, R24, 0x1, -R7 ;  /* 0x0000000118187824 */ /* 0x004fce00078e0a07 */
.L_x_15616:
[----:B------:R-:W-:Y:S01]  /*13a30*/  BSSY B1, `(.L_x_15617) ;  /* 0x0000037000017945 */ /* 0x000fe20003800000 */
[----:B------:R-:W-:Y:S02]  /*13a40*/  SEL R33, R47, RZ, !P0 ;  /* 0x000000ff2f217207 */ /* 0x000fe40004000000 */
[----:B------:R-:W-:Y:S02]  /*13a50*/  SEL R32, R32, RZ, !P0 ;  /* 0x000000ff20207207 */ /* 0x000fe40004000000 */
[----:B-----5:R-:W-:Y:S01]  /*13a60*/  SHF.R.S32.HI R26, RZ, 0x1f, R3 ;  /* 0x0000001fff1a7819 */ /* 0x020fe20000011403 */
[----:B------:R-:W-:Y:S06]  /*13a70*/  @P3 BRA `(.L_x_15618) ;  /* 0x0000000000c83947 */ /* 0x000fec0003800000 */
[----:B0-----:R-:W2:Y:S01]  /*13a80*/  LDL R4, [R1+0x28] ;  /* 0x0000280001047983 */ /* 0x001ea20000100800 */
[----:B------:R-:W0:Y:S02]  /*13a90*/  LDC R37, c[0x0][0xbe8] ;  /* 0x0002fa00ff257b82 */ /* 0x000e240000000800 */
[----:B0-----:R-:W-:Y:S01]  /*13aa0*/  IMAD R0, R24, R37, RZ ;  /* 0x0000002518007224 */ /* 0x001fe200078e02ff */
[----:B--2---:R-:W-:-:S04]  /*13ab0*/  IADD3 R35, R4, -0x80, R9 ;  /* 0xffffff8004237810 */ /* 0x004fc80007ffe009 */
[----:B------:R-:W-:-:S13]  /*13ac0*/  ISETP.GE.AND P0, PT, R35, R0, PT ;  /* 0x000000002300720c */ /* 0x000fda0003f06270 */
[----:B------:R-:W-:Y:S05]  /*13ad0*/  @P0 BRA `(.L_x_15618) ;  /* 0x0000000000b00947 */ /* 0x000fea0003800000 */
[----:B---3--:R-:W2:Y:S01]  /*13ae0*/  LDL.LU R28, [R1+0x58] ;  /* 0x00005800011c7983 */ /* 0x008ea20000300800 */
        /* <DEDUP_REMOVED lines=43> */
.L_x_15618:
[----:B------:R-:W-:Y:S05]  /*13da0*/  BSYNC B1 ;  /* 0x0000000000017941 */ /* 0x000fea0003800000 */
.L_x_15617:
[----:B------:R-:W-:Y:S05]  /*13db0*/  @P2 BRA `(.L_x_15611) ;  /* 0x0000000400382947 */ /* 0x000fea0003800000 */
[----:B---3--:R-:W2:Y:S01]  /*13dc0*/  LDL R28, [R1+0x28] ;  /* 0x00002800011c7983 */ /* 0x008ea20000100800 */
[----:B------:R-:W3:Y:S01]  /*13dd0*/  LDC R25, c[0x0][0xbe8] ;  /* 0x0002fa00ff197b82 */ /* 0x000ee20000000800 */
[----:B------:R-:W-:Y:S01]  /*13de0*/  SHF.R.S32.HI R27, RZ, 0x1f, R34 ;  /* 0x0000001fff1b7819 */ /* 0x000fe20000011422 */
[----:B------:R-:W-:Y:S01]  /*13df0*/  ULDC.64 UR4, c[0x0][0xaa0] ;  /* 0x0002a80000047ab9 */ /* 0x000fe20000000a00 */
[----:B------:R-:W-:Y:S01]  /*13e00*/  ULDC.64 UR6, c[0x0][0xaf0] ;  /* 0x0002bc0000067ab9 */ /* 0x000fe20000000a00 */
[----:B------:R-:W-:Y:S01]  /*13e10*/  IMAD R0, R26, UR4, RZ ;  /* 0x000000041a007c24 */ /* 0x000fe2000f8e02ff */
[----:B------:R-:W-:Y:S01]  /*13e20*/  LEA.HI R27, R27, R34, RZ, 0x3 ;  /* 0x000000221b1b7211 */ /* 0x000fe200078f18ff */
[----:B01----:R-:W-:-:S03]  /*13e30*/  IMAD.WIDE.U32 R4, R3, UR4, RZ ;  /* 0x0000000403047c25 */ /* 0x003fc6000f8e00ff */
[----:B------:R-:W-:Y:S01]  /*13e40*/  SHF.R.S32.HI R27, RZ, 0x3, R27 ;  /* 0x00000003ff1b7819 */ /* 0x000fe2000001141b */
[----:B------:R-:W-:Y:S01]  /*13e50*/  IMAD R7, R3, UR5, R0 ;  /* 0x0000000503077c24 */ /* 0x000fe2000f8e0200 */
[----:B------:R-:W-:-:S03]  /*13e60*/  ULDC.64 UR4, c[0x0][0xae8] ;  /* 0x0002ba0000047ab9 */ /* 0x000fc60000000a00 */
[----:B------:R-:W-:Y:S01]  /*13e70*/  IMAD R0, R46, 0x30, R27 ;  /* 0x000000302e007824 */ /* 0x000fe200078e021b */
[----:B------:R-:W-:-:S03]  /*13e80*/  IADD3 R5, R5, R7, RZ ;  /* 0x0000000705057210 */ /* 0x000fc60007ffe0ff */
[----:B------:R-:W-:Y:S01]  /*13e90*/  IMAD.WIDE.U32 R4, R23, UR4, R4 ;  /* 0x0000000417047c25 */ /* 0x000fe2000f8e0004 */
[----:B---3--:R-:W-:-:S03]  /*13ea0*/  ISETP.NE.AND P0, PT, R25, 0x1, PT ;  /* 0x000000011900780c */ /* 0x008fc60003f05270 */
[----:B------:R-:W-:Y:S01]  /*13eb0*/  IMAD R5, R23, UR5, R5 ;  /* 0x0000000517057c24 */ /* 0x000fe2000f8e0205 */
[----:B------:R-:W-:Y:S01]  /*13ec0*/  ULDC.64 UR4, c[0x0][0xae0] ;  /* 0x0002b80000047ab9 */ /* 0x000fe20000000a00 */
[----:B------:R-:W-:-:S08]  /*13ed0*/  IMAD.WIDE.U32 R4, R33, UR6, R4 ;  /* 0x0000000621047c25 */ /* 0x000fd0000f8e0004 */
[----:B------:R-:W0:Y:S08]  /*13ee0*/  @P0 LDC R6, c[0x0][0xbec] ;  /* 0x0002fb00ff060b82 */ /* 0x000e300000000800 */
[----:B------:R-:W1:Y:S01]  /*13ef0*/  @P0 LDC R11, c[0x0][0xbf0] ;  /* 0x0002fc00ff0b0b82 */ /* 0x000e620000000800 */
[----:B--2---:R-:W-:-:S04]  /*13f00*/  IMAD.IADD R9, R28, 0x1, R0 ;  /* 0x000000011c097824 */ /* 0x004fc800078e0200 */
[----:B0-----:R-:W-:-:S04]  /*13f10*/  @P0 IMAD.HI.U32 R0, R9, R6, RZ ;  /* 0x0000000609000227 */ /* 0x001fc800078e00ff */
[----:B------:R-:W-:Y:S01]  /*13f20*/  IMAD.MOV.U32 R3, RZ, RZ, R9 ;  /* 0x000000ffff037224 */ /* 0x000fe200078e0009 */
[----:B-1----:R-:W-:Y:S01]  /*13f30*/  @P0 SHF.R.U32.HI R3, RZ, R11, R0 ;  /* 0x0000000bff030219 */ /* 0x002fe20000011600 */
[----:B------:R-:W-:-:S03]  /*13f40*/  IMAD R6, R32, UR6, RZ ;  /* 0x0000000620067c24 */ /* 0x000fc6000f8e02ff */
[--C-:B------:R-:W-:Y:S01]  /*13f50*/  SHF.R.S32.HI R0, RZ, 0x1f, R3.reuse ;  /* 0x0000001fff007819 */ /* 0x100fe20000011403 */
[----:B------:R-:W-:Y:S01]  /*13f60*/  IMAD R7, R33, UR7, R6 ;  /* 0x0000000721077c24 */ /* 0x000fe2000f8e0206 */
[----:B------:R-:W-:Y:S01]  /*13f70*/  ULDC.64 UR6, c[0x0][0xa80] ;  /* 0x0002a00000067ab9 */ /* 0x000fe20000000a00 */
[----:B------:R-:W-:Y:S02]  /*13f80*/  IMAD.MOV R6, RZ, RZ, -R3 ;  /* 0x000000ffff067224 */ /* 0x000fe400078e0a03 */
[----:B------:R-:W-:Y:S02]  /*13f90*/  IMAD.IADD R5, R5, 0x1, R7 ;  /* 0x0000000105057824 */ /* 0x000fe400078e0207 */
[----:B------:R-:W-:Y:S02]  /*13fa0*/  IMAD R0, R0, UR4, RZ ;  /* 0x0000000400007c24 */ /* 0x000fe4000f8e02ff */
[----:B------:R-:W-:Y:S02]  /*13fb0*/  IMAD R7, R25, R6, R9 ;  /* 0x0000000619077224 */ /* 0x000fe400078e0209 */
[----:B------:R-:W-:-:S02]  /*13fc0*/  IMAD R9, R3, UR5, R0 ;  /* 0x0000000503097c24 */ /* 0x000fc4000f8e0200 */
[----:B------:R-:W-:Y:S01]  /*13fd0*/  IMAD.WIDE.U32 R4, R3, UR4, R4 ;  /* 0x0000000403047c25 */ /* 0x000fe2000f8e0004 */
[----:B------:R-:W-:Y:S01]  /*13fe0*/  SHF.R.S32.HI R0, RZ, 0x1f, R7 ;  /* 0x0000001fff007819 */ /* 0x000fe20000011407 */
[----:B------:R-:W-:-:S03]  /*13ff0*/  ULDC.64 UR4, c[0x0][0xad8] ;  /* 0x0002b60000047ab9 */ /* 0x000fc60000000a00 */
[----:B------:R-:W-:Y:S01]  /*14000*/  IADD3 R5, R5, R9, RZ ;  /* 0x0000000905057210 */ /* 0x000fe20007ffe0ff */
[----:B------:R-:W-:Y:S02]  /*14010*/  IMAD R0, R0, UR4, RZ ;  /* 0x0000000400007c24 */ /* 0x000fe4000f8e02ff */
[----:B------:R-:W-:Y:S01]  /*14020*/  IMAD.WIDE.U32 R20, R7, UR4, R4 ;  /* 0x0000000407147c25 */ /* 0x000fe2000f8e0004 */
[----:B------:R-:W-:Y:S02]  /*14030*/  ULDC UR4, c[0x0][0xac8] ;  /* 0x0002b20000047ab9 */ /* 0x000fe40000000800 */
[----:B------:R-:W-:Y:S01]  /*14040*/  ISETP.GE.AND P0, PT, R43, UR4, PT ;  /* 0x000000042b007c0c */ /* 0x000fe2000bf06270 */
[----:B------:R-:W-:Y:S01]  /*14050*/  IMAD R3, R7, UR5, R0 ;  /* 0x0000000507037c24 */ /* 0x000fe2000f8e0200 */
[----:B------:R-:W-:Y:S01]  /*14060*/  LEA R7, P1, R20, UR6, 0x1 ;  /* 0x0000000614077c11 */ /* 0x000fe2000f8208ff */
[----:B------:R-:W-:Y:S02]  /*14070*/  UMOV UR4, 0xffffffff ;  /* 0xffffffff00047882 */ /* 0x000fe40000000000 */
[----:B------:R-:W-:-:S05]  /*14080*/  IMAD.IADD R3, R21, 0x1, R3 ;  /* 0x0000000115037824 */ /* 0x000fca00078e0203 */
[----:B------:R-:W-:Y:S01]  /*14090*/  LEA.HI.X R20, R20, UR7, R3, 0x1, P1 ;  /* 0x0000000714147c11 */ /* 0x000fe200088f0c03 */
[----:B------:R-:W-:Y:S06]  /*140a0*/  BRA.DIV UR4, `(.L_x_15619) ;  /* 0x0000009604a47947 */ /* 0x000fec000b800000 */
[----:B------:R-:W0:Y:S01]  /*140b0*/  SHFL.IDX PT, R3, R7, RZ, 0x181f ;  /* 0x00181fff07037589 */ /* 0x000e2200000e0000 */
[----:B------:R-:W-:Y:S02]  /*140c0*/  IMAD R21, R24, R25, RZ ;  /* 0x0000001918157224 */ /* 0x000fe400078e02ff */
[----:B------:R-:W-:Y:S01]  /*140d0*/  IMAD.IADD R24, R27, 0x1, R28 ;  /* 0x000000011b187824 */ /* 0x000fe200078e021c */
[----:B------:R-:W1:Y:S03]  /*140e0*/  SHFL.IDX PT, R0, R20, RZ, 0x181f ;  /* 0x00181fff14007589 */ /* 0x000e6600000e0000 */
[C---:B------:R-:W-:Y:S01]  /*140f0*/  VIADD R8, R24.reuse, 0x30 ;  /* 0x0000003018087836 */ /* 0x040fe20000000000 */
[----:B------:R-:W2:Y:S01]  /*14100*/  SHFL.IDX PT, R5, R7, 0x1, 0x181f ;  /* 0x00381f0007057f89 */ /* 0x000ea200000e0000 */
[C---:B------:R-:W-:Y:S01]  /*14110*/  ISETP.GE.OR P2, PT, R24.reuse, R21, P0 ;  /* 0x000000151800720c */ /* 0x040fe20000746670 */
[----:B------:R-:W-:-:S02]  /*14120*/  VIADD R10, R24, 0x60 ;  /* 0x00000060180a7836 */ /* 0x000fc40000000000 */
[----:B------:R-:W3:Y:S01]  /*14130*/  SHFL.IDX PT, R14, R7, 0x2, 0x181f ;  /* 0x00581f00070e7f89 */ /* 0x000ee200000e0000 */
[-C--:B------:R-:W-:Y:S02]  /*14140*/  ISETP.GE.OR P3, PT, R8, R21.reuse, P0 ;  /* 0x000000150800720c */ /* 0x080fe40000766670 */
[----:B------:R-:W-:Y:S01]  /*14150*/  ISETP.GE.OR P4, PT, R10, R21, P0 ;  /* 0x000000150a00720c */ /* 0x000fe20000786670 */
[----:B------:R-:W4:Y:S04]  /*14160*/  SHFL.IDX PT, R4, R20, 0x1, 0x181f ;  /* 0x00381f0014047f89 */ /* 0x000f2800000e0000 */
[----:B------:R-:W5:Y:S02]  /*14170*/  SHFL.IDX PT, R6, R20, 0x2, 0x181f ;  /* 0x00581f0014067f89 */ /* 0x000f6400000e0000 */
[----:B0-----:R-:W-:-:S04]  /*14180*/  @!P2 LEA R10, P5, R43, R3, 0x1 ;  /* 0x000000032b0aa211 */ /* 0x001fc800078a08ff */
[C-C-:B-1----:R-:W-:Y:S02]  /*14190*/  @!P2 LEA.HI.X R3, R43.reuse, R0, R42.reuse, 0x1, P5 ;  /* 0x000000002b03a211 */ /* 0x142fe400028f0c2a */
[----:B------:R0:W1:Y:S01]  /*141a0*/  SHFL.IDX PT, R0, R20, 0x3, 0x181f ;  /* 0x00781f0014007f89 */ /* 0x00006200000e0000 */
[C---:B--2---:R-:W-:Y:S02]  /*141b0*/  @!P3 LEA R8, P1, R43.reuse, R5, 0x1 ;  /* 0x000000052b08b211 */ /* 0x044fe400078208ff */
[----:B------:R-:W-:Y:S02]  /*141c0*/  @!P2 MOV R11, R3 ;  /* 0x00000003000ba202 */ /* 0x000fe40000000f00 */
[C---:B---3--:R-:W-:Y:S02]  /*141d0*/  @!P4 LEA R23, P5, R43.reuse, R14, 0x1 ;  /* 0x0000000e2b17c211 */ /* 0x048fe400078a08ff */
[----:B------:R0:W2:Y:S01]  /*141e0*/  SHFL.IDX PT, R14, R7, 0x3, 0x181f ;  /* 0x00781f00070e7f89 */ /* 0x0000a200000e0000 */
[----:B----4-:R-:W-:-:S02]  /*141f0*/  @!P3 LEA.HI.X R9, R43, R4, R42, 0x1, P1 ;  /* 0x000000042b09b211 */ /* 0x010fc400008f0c2a */
[----:B------:R-:W-:Y:S01]  /*14200*/  @!P4 IMAD.MOV.U32 R4, RZ, RZ, R23 ;  /* 0x000000ffff04c224 */ /* 0x000fe200078e0017 */
[----:B------:R0:W-:Y:S01]  /*14210*/  @!P2 ST.E.128 desc[UR40][R10.64], RZ ;  /* 0x000000ff0a00a985 */ /* 0x0001e2000c101d28 */
[----:B-----5:R-:W-:-:S03]  /*14220*/  @!P4 LEA.HI.X R5, R43, R6, R42, 0x1, P5 ;  /* 0x000000062b05c211 */ /* 0x020fc600028f0c2a */
[----:B------:R0:W-:Y:S04]  /*14230*/  @!P3 ST.E.128 desc[UR40][R8.64], RZ ;  /* 0x000000ff0800b985 */ /* 0x0001e8000c101d28 */
[----:B------:R0:W-:Y:S02]  /*14240*/  @!P4 ST.E.128 desc[UR40][R4.64], RZ ;  /* 0x000000ff0400c985 */ /* 0x0001e4000c101d28 */
.L_x_15818:
[----:B------:R-:W-:-:S05]  /*14250*/  VIADD R24, R24, 0x90 ;  /* 0x0000009018187836 */ /* 0x000fca0000000000 */
[----:B------:R-:W-:-:S13]  /*14260*/  ISETP.GE.OR P0, PT, R24, R21, P0 ;  /* 0x000000151800720c */ /* 0x000fda0000706670 */
[----:B--2---:R-:W-:-:S04]  /*14270*/  @!P0 LEA R14, P1, R43, R14, 0x1 ;  /* 0x0000000e2b0e8211 */ /* 0x004fc800078208ff */
[----:B-1----:R-:W-:-:S05]  /*14280*/  @!P0 LEA.HI.X R15, R43, R0, R42, 0x1, P1 ;  /* 0x000000002b0f8211 */ /* 0x002fca00008f0c2a */
[----:B------:R2:W-:Y:S04]  /*14290*/  @!P0 ST.E.128 desc[UR40][R14.64], RZ ;  /* 0x000000ff0e008985 */ /* 0x0005e8000c101d28 */
.L_x_15611:
[----:B------:R-:W-:Y:S05]  /*142a0*/  BSYNC B0 ;  /* 0x0000000000007941 */ /* 0x000fea0003800000 */
.L_x_15606:
[----:B------:R-:W-:Y:S02]  /*142b0*/  ULDC UR4, c[0x0][0xc3c] ;  /* 0x00030f0000047ab9 */ /* 0x000fe40000000800 */
[----:B---3--:R-:W-:-:S13]  /*142c0*/  ISETP.GE.AND P0, PT, R31, UR4, PT ;  /* 0x000000041f007c0c */ /* 0x008fda000bf06270 */
[----:B------:R-:W-:Y:S05]  /*142d0*/  @!P0 BRA `(.L_x_15620) ;  /* 0xfffffecc004c8947 */ /* 0x000fea000383ffff */
[----:B------:R-:W-:Y:S05]  /*142e0*/  BRA `(.L_x_15465) ;  /* 0x00000078004c7947 */ /* 0x000fea0003800000 */
.L_x_15463:
[----:B------:R-:W-:-:S08]  /*142f0*/  NOP ;  /* 0x0000000000007918 */ /* 0x000fd00000000000 */
[----:B--2---:R-:W0:-:S00]  /*14300*/  USETMAXREG.DEALLOC.CTAPOOL 0x20 ;  /* 0x00000020000079c8 */ /* 0x004e0000080e0500 */
        /* <DEDUP_REMOVED lines=16> */
.L_x_15621:
        /* <DEDUP_REMOVED lines=38> */
[----:B--2---:R-:W-:Y:S02]  /*14670*/  ISETP.GT.AND P6, PT, R7, UR6, PT ;  /* 0x0000000607007c0c */ /* 0x004fe4000bfc4270 */
[----:B------:R-:W-:-:S11]  /*14680*/  MOV R4, R7 ;  /* 0x0000000700047202 */ /* 0x000fd60000000f00 */
[----:B------:R-:W-:Y:S05]  /*14690*/  @P6 BRA `(.L_x_15623) ;  /* 0x0000000000a06947 */ /* 0x000fea0003800000 */
[----:B------:R-:W-:Y:S01]  /*146a0*/  IMAD.MOV.U32 R7, RZ, RZ, R4 ;  /* 0x000000ffff077224 */ /* 0x000fe200078e0004 */
[----:B------:R-:W-:Y:S01]  /*146b0*/  UMOV UR4, URZ ;  /* 0x0000003f00047c82 */ /* 0x000fe20008000000 */
[----:B------:R-:W-:-:S05]  /*146c0*/  ULDC UR5, c[0x0][0xc38] ;  /* 0x00030e0000057ab9 */ /* 0x000fca0000000800 */
.L_x_15625:
[----:B------:R-:W0:Y:S01]  /*146d0*/  LDC R2, c[0x0][0xc3c] ;  /* 0x00030f00ff027b82 */ /* 0x000e220000000800 */
[----:B------:R-:W-:Y:S01]  /*146e0*/  UIADD3 UR4, UR4, 0x1f, URZ ;  /* 0x0000001f04047890 */ /* 0x000fe2000fffe03f */
[----:B------:R-:W-:Y:S02]  /*146f0*/  ULDC UR7, c[0x0][0xc3c] ;  /* 0x00030f0000077ab9 */ /* 0x000fe40000000800 */
[----:B------:R-:W-:-:S03]  /*14700*/  IMAD.U32 R27, RZ, RZ, UR7 ;  /* 0x00000007ff1b7e24 */ /* 0x000fc6000f8e00ff */
        /* <DEDUP_REMOVED lines=33> */
.L_x_15623:
        /* <DEDUP_REMOVED lines=13> */
.L_x_15626:
        /* <DEDUP_REMOVED lines=17> */
[----:B------:R-:W-:Y:S02]  /*14b00*/  IMAD.MOV R11, RZ, RZ, -R10 ;  /* 0x000000ffff0b7224 */ /* 0x000fe400078e0a0a */
[----:B------:R-:W-:-:S04]  /*14b10*/  IMAD.HI.U32 R2, R3, R8, RZ ;  /* 0x0000000803027227 */ /* 0x000fc800078e00ff */
[----:B------:R-:W-:-:S05]  /*14b20*/  IMAD R8, R2, R11, R8 ;  /* 0x0000000b02087224 */ /* 0x000fca00078e0208 */
        /* <DEDUP_REMOVED lines=10> */
[----:B------:R-:W-:-:S05]  /*14bd0*/  @P0 VIADD R2, R2, 0x1 ;  /* 0x0000000102020836 */ /* 0x000fca0000000000 */
[----:B------:R-:W-:Y:S01]  /*14be0*/  MOV R7, R2 ;  /* 0x0000000200077202 */ /* 0x000fe20000000f00 */
[----:B0-----:R-:W-:-:S04]  /*14bf0*/  IMAD.MOV R8, RZ, RZ, -R3 ;  /* 0x000000ffff087224 */ /* 0x001fc800078e0a03 */
[----:B------:R-:W-:Y:S01]  /*14c00*/  @!P2 IMAD.MOV R7, RZ, RZ, -R7 ;  /* 0x000000ffff07a224 */ /* 0x000fe200078e0a07 */
[----:B------:R-:W-:Y:S01]  /*14c10*/  @!P1 LOP3.LUT R7, RZ, R25, RZ, 0x33, !PT ;  /* 0x00000019ff079212 */ /* 0x000fe200078e33ff */
[----:B------:R-:W-:Y:S01]  /*14c20*/  IMAD.MOV.U32 R2, RZ, RZ, R8 ;  /* 0x000000ffff027224 */ /* 0x000fe200078e0008 */
[----:B------:R-:W-:-:S03]  /*14c30*/  IABS R8, R6 ;  /* 0x0000000600087213 */ /* 0x000fc60000000000 */
[----:B------:R-:W-:Y:S02]  /*14c40*/  IMAD R9, R2, R5, RZ ;  /* 0x0000000502097224 */ /* 0x000fe400078e02ff */
[----:B------:R-:W-:Y:S02]  /*14c50*/  IMAD.MOV.U32 R2, RZ, RZ, RZ ;  /* 0x000000ffff027224 */ /* 0x000fe400078e00ff */
[----:B------:R-:W-:Y:S02]  /*14c60*/  IMAD.MOV R8, RZ, RZ, -R8 ;  /* 0x000000ffff087224 */ /* 0x000fe400078e0a08 */
[----:B------:R-:W-:Y:S01]  /*14c70*/  IMAD.HI.U32 R2, R3, R9, R2 ;  /* 0x0000000903027227 */ /* 0x000fe200078e0002 */
[----:B------:R-:W-:-:S05]  /*14c80*/  IABS R3, R7 ;  /* 0x0000000700037213 */ /* 0x000fca0000000000 */
[----:B------:R-:W-:-:S04]  /*14c90*/  IMAD.HI.U32 R2, R2, R3, RZ ;  /* 0x0000000302027227 */ /* 0x000fc800078e00ff */
[----:B------:R-:W-:Y:S01]  /*14ca0*/  IMAD R8, R2, R8, R3 ;  /* 0x0000000802087224 */ /* 0x000fe200078e0203 */
[----:B------:R-:W-:-:S04]  /*14cb0*/  LOP3.LUT R3, R7, R6, RZ, 0x3c, !PT ;  /* 0x0000000607037212 */ /* 0x000fc800078e3cff */
[----:B------:R-:W-:Y:S02]  /*14cc0*/  ISETP.GT.U32.AND P1, PT, R5, R8, PT ;  /* 0x000000080500720c */ /* 0x000fe40003f24070 */
[----:B------:R-:W-:Y:S02]  /*14cd0*/  ISETP.GE.AND P2, PT, R3, RZ, PT ;  /* 0x000000ff0300720c */ /* 0x000fe40003f46270 */
[----:B------:R-:W-:-:S09]  /*14ce0*/  IADD3 R3, -R7, RZ, RZ ;  /* 0x000000ff07037210 */ /* 0x000fd20007ffe1ff */
        /* <DEDUP_REMOVED lines=13> */
.L_x_15627:
[----:B0-----:R-:W0:Y:S02]  /*14dc0*/  LDC.64 R2, c[0x0][0xc90] ;  /* 0x00032400ff027b82 */ /* 0x001e240000000a00 */
        /* <DEDUP_REMOVED lines=33> */
[----:B------:R-:W-:Y:S01]  /*14fe0*/  IABS R8, R7 ;  /* 0x0000000700087213 */ /* 0x000fe20000000000 */
[----:B------:R-:W-:-:S03]  /*14ff0*/  IMAD.MOV R26, RZ, RZ, -R7 ;  /* 0x000000ffff1a7224 */ /* 0x000fc600078e0a07 */
        /* <DEDUP_REMOVED lines=24> */
.L_x_15628:
[----:B------:R-:W-:-:S05]  /*15180*/  LOP3.LUT R2, RZ, R2, RZ, 0x33, !PT ;  /* 0x00000002ff027212 */ /* 0x000fca00078e33ff */
[----:B------:R-:W-:Y:S01]  /*15190*/  IMAD.IADD R25, R25, 0x1, R2 ;  /* 0x0000000119197824 */ /* 0x000fe200078e0202 */
[----:B------:R-:W-:Y:S06]  /*151a0*/  BRA `(.L_x_15629) ;  /* 0x00000000000c7947 */ /* 0x000fec0003800000 */
.L_x_15624:
[----:B------:R-:W-:Y:S01]  /*151b0*/  IMAD.MOV.U32 R25, RZ, RZ, RZ ;  /* 0x000000ffff197224 */ /* 0x000fe200078e00ff */
[----:B------:R-:W-:Y:S01]  /*151c0*/  MOV R26, RZ ;  /* 0x000000ff001a7202 */ /* 0x000fe20000000f00 */
[----:B------:R-:W-:-:S07]  /*151d0*/  IMAD.U32 R24, RZ, RZ, UR6 ;  /* 0x00000006ff187e24 */ /* 0x000fce000f8e00ff */
.L_x_15629:
[----:B------:R-:W-:-:S13]  /*151e0*/  ISETP.NE.AND P0, PT, R0, RZ, PT ;  /* 0x000000ff0000720c */ /* 0x000fda0003f05270 */
[----:B------:R-:W0:Y:S01]  /*151f0*/  @!P0 S2R R3, SR_CgaCtaId ;  /* 0x0000000000038919 */ /* 0x000e220000008800 */
[----:B------:R-:W-:-:S04]  /*15200*/  @!P0 MOV R0, 0x400 ;  /* 0x0000040000008802 */ /* 0x000fc80000000f00 */
[----:B0-----:R-:W-:-:S05]  /*15210*/  @!P0 LEA R0, R3, R0, 0x18 ;  /* 0x0000000003008211 */ /* 0x001fca00078ec0ff */
[----:B------:R0:W-:Y:S01]  /*15220*/  @!P0 STS.128 [R0+0x168d0], R24 ;  /* 0x0168d01800008388 */ /* 0x0001e20000000c00 */
[----:B------:R-:W-:Y:S06]  /*15230*/  BAR.ARV 0x5, 0x200 ;  /* 0x0148000000007b1d */ /* 0x000fec0000002000 */
.L_x_15622:
[----:B------:R2:W-:Y:S01]  /*15240*/  STL [R1+0x48], RZ ;  /* 0x000048ff01007387 */ /* 0x0005e20000100800 */
[----:B------:R-:W-:Y:S01]  /*15250*/  ULDC UR4, c[0x0][0xc3c] ;  /* 0x00030f0000047ab9 */ /* 0x000fe20000000800 */
[----:B------:R-:W-:Y:S01]  /*15260*/  IMAD.MOV.U32 R29, RZ, RZ, 0x1 ;  /* 0x00000001ff1d7424 */ /* 0x000fe200078e00ff */
[----:B-1----:R-:W-:Y:S01]  /*15270*/  ISETP.GE.AND P0, PT, R27, UR4, PT ;  /* 0x000000041b007c0c */ /* 0x002fe2000bf06270 */
[----:B------:R-:W-:-:S12]  /*15280*/  IMAD.MOV.U32 R22, RZ, RZ, RZ ;  /* 0x000000ffff167224 */ /* 0x000fd800078e00ff */
[----:B--2---:R-:W-:Y:S05]  /*15290*/  @P0 BRA `(.L_x_15630) ;  /* 0x0000006400840947 */ /* 0x004fea0003800000 */
[----:B------:R-:W2:Y:S01]  /*152a0*/  LDL R6, [R1+0x3c] ;  /* 0x00003c0001067983 */ /* 0x000ea20000100800 */
[----:B------:R-:W0:Y:S01]  /*152b0*/  S2R R7, SR_TID.X ;  /* 0x0000000000077919 */ /* 0x000e220000002100 */
[----:B------:R-:W1:Y:S01]  /*152c0*/  S2UR UR5, SR_CgaCtaId ;  /* 0x00000000000579c3 */ /* 0x000e620000008800 */
[----:B------:R-:W-:Y:S01]  /*152d0*/  UMOV UR4, 0x400 ;  /* 0x0000040000047882 */ /* 0x000fe20000000000 */
[C---:B0-----:R-:W-:Y:S01]  /*152e0*/  IMAD.SHL.U32 R0, R7.reuse, 0x8, RZ ;  /* 0x0000000807007824 */ /* 0x041fe200078e00ff */
[----:B------:R-:W-:Y:S01]  /*152f0*/  LOP3.LUT R5, R7, 0x7f, RZ, 0xc0, !PT ;  /* 0x0000007f07057812 */ /* 0x000fe200078ec0ff */
[----:B-1----:R-:W-:-:S03]  /*15300*/  ULEA UR4, UR5, UR4, 0x18 ;  /* 0x0000000405047291 */ /* 0x002fc6000f8ec03f */
[----:B------:R-:W-:Y:S01]  /*15310*/  LOP3.LUT R2, R0, 0x1f8, RZ, 0xc0, !PT ;  /* 0x000001f800027812 */ /* 0x000fe200078ec0ff */
[----:B------:R-:W-:-:S03]  /*15320*/  IMAD.SHL.U32 R3, R5, 0x8, RZ ;  /* 0x0000000805037824 */ /* 0x000fc600078e00ff */
[----:B------:R-:W-:Y:S01]  /*15330*/  LOP3.LUT R2, R2, 0x38, R7, 0x78, !PT ;  /* 0x0000003802027812 */ /* 0x000fe200078e7807 */
[----:B------:R-:W-:-:S03]  /*15340*/  IMAD.U32 R16, RZ, RZ, UR4 ;  /* 0x00000004ff107e24 */ /* 0x000fc6000f8e00ff */
[----:B------:R-:W-:Y:S02]  /*15350*/  LOP3.LUT R4, R2, 0x200, R3, 0xf8, !PT ;  /* 0x0000020002047812 */ /* 0x000fe400078ef803 */
[----:B------:R-:W-:Y:S02]  /*15360*/  SHF.L.U32 R2, R7, 0x4, RZ ;  /* 0x0000000407027819 */ /* 0x000fe400000006ff */
[----:B------:R-:W-:Y:S02]  /*15370*/  SHF.R.U32.HI R3, RZ, 0x3, R5 ;  /* 0x00000003ff037819 */ /* 0x000fe40000011605 */
[----:B------:R-:W-:Y:S01]  /*15380*/  LOP3.LUT R2, R2, 0x70, RZ, 0xc0, !PT ;  /* 0x0000007002027812 */ /* 0x000fe200078ec0ff */
[----:B------:R-:W-:Y:S01]  /*15390*/  BSSY B8, `(.L_x_15630) ;  /* 0x0000651000087945 */ /* 0x000fe20003800000 */
[----:B------:R-:W-:Y:S01]  /*153a0*/  IMAD.MOV.U32 R28, RZ, RZ, RZ ;  /* 0x000000ffff1c7224 */ /* 0x000fe200078e00ff */
[----:B------:R-:W-:Y:S01]  /*153b0*/  MOV R29, 0x1 ;  /* 0x00000001001d7802 */ /* 0x000fe20000000f00 */
[----:B------:R-:W-:Y:S01]  /*153c0*/  IMAD.MOV.U32 R22, RZ, RZ, RZ ;  /* 0x000000ffff167224 */ /* 0x000fe200078e00ff */
[----:B------:R-:W-:Y:S01]  /*153d0*/  LOP3.LUT R2, R3, R2, RZ, 0xfc, !PT ;  /* 0x0000000203027212 */ /* 0x000fe200078efcff */
[----:B------:R-:W-:Y:S01]  /*153e0*/  ULDC.64 UR38, c[0x0][0x198] ;  /* 0x0000660000267ab9 */ /* 0x000fe20000000a00 */
[----:B------:R-:W-:Y:S01]  /*153f0*/  ULDC UR36, c[0x0][0xc] ;  /* 0x0000030000247ab9 */ /* 0x000fe20000000800 */
[----:B--2---:R-:W-:-:S05]  /*15400*/  LOP3.LUT R0, R6, 0x2, RZ, 0xfc, !PT ;  /* 0x0000000206007812 */ /* 0x004fca00078efcff */
[----:B------:R0:W-:Y:S04]  /*15410*/  STL [R1+0x54], R0 ;  /* 0x0000540001007387 */ /* 0x0001e80000100800 */
[----:B------:R-:W-:Y:S01]  /*15420*/  STL [R1+0x48], RZ ;  /* 0x000048ff01007387 */ /* 0x000fe20000100800 */
[----:B0-----:R-:W-:-:S05]  /*15430*/  IMAD.MOV.U32 R0, RZ, RZ, 0x1 ;  /* 0x00000001ff007424 */ /* 0x001fca00078e00ff */
[----:B------:R0:W-:Y:S02]  /*15440*/  STL [R1], R0 ;  /* 0x0000000001007387 */ /* 0x0001e40000100800 */
[----:B0-----:R-:W-:-:S05]  /*15450*/  IMAD R0, R4, 0x2, R16 ;  /* 0x0000000204007824 */ /* 0x001fca00078e0210 */
[----:B------:R0:W-:Y:S02]  /*15460*/  STL [R1+0x28], R0 ;  /* 0x0000280001007387 */ /* 0x0001e40000100800 */
.L_x_15727:
        /* <DEDUP_REMOVED lines=22> */
[----:B------:R-:W-:Y:S02]  /*155d0*/  ISETP.NE.AND.EX P0, PT, RZ, UR5, PT, P0 ;  /* 0x00000005ff007c0c */ /* 0x000fe4000bf05300 */
[----:B------:R-:W-:Y:S02]  /*155e0*/  ISETP.NE.AND.EX P2, PT, RZ, UR9, PT, P2 ;  /* 0x00000009ff007c0c */ /* 0x000fe4000bf45320 */
[----:B------:R-:W-:Y:S02]  /*155f0*/  ISETP.NE.U32.AND P1, PT, RZ, UR6, PT ;  /* 0x00000006ff007c0c */ /* 0x000fe4000bf25070 */
[----:B-1----:R-:W-:Y:S02]  /*15600*/  IADD3 R2, P3, R18, UR4, RZ ;  /* 0x0000000412027c10 */ /* 0x002fe4000ff7e0ff */
[----:B------:R-:W-:-:S02]  /*15610*/  ISETP.NE.AND.EX P1, PT, RZ, UR7, PT, P1 ;  /* 0x00000007ff007c0c */ /* 0x000fc4000bf25310 */
[C---:B------:R-:W-:Y:S02]  /*15620*/  IADD3.X R3, R19.reuse, UR5, RZ, P3, !PT ;  /* 0x0000000513037c10 */ /* 0x040fe40009ffe4ff */
[----:B------:R-:W-:Y:S02]  /*15630*/  IADD3 R4, P4, R18, UR6, RZ ;  /* 0x0000000612047c10 */ /* 0x000fe4000ff9e0ff */
[----:B0-----:R-:W-:Y:S01]  /*15640*/  MOV R0, RZ ;  /* 0x000000ff00007202 */ /* 0x001fe20000000f00 */
[----:B---3--:R-:W3:Y:S01]  /*15650*/  @P0 LDG.E R6, desc[UR40][R2.64] ;  /* 0x0000002802060981 */ /* 0x008ee2000c1e1900 */
        /* <DEDUP_REMOVED lines=17> */
[----:B---3--:R0:W-:Y:S04]  /*15770*/  STL [R1+0x38], R8 ;  /* 0x0000380801007387 */ /* 0x0081e80000100800 */
[----:B--2---:R1:W-:Y:S01]  /*15780*/  STL [R1+0x1c], R10 ;  /* 0x00001c0a01007387 */ /* 0x0043e20000100800 */
[----:B------:R-:W-:Y:S02]  /*15790*/  IMAD.MOV.U32 R9, RZ, RZ, R8 ;  /* 0x000000ffff097224 */ /* 0x000fe400078e0008 */
[----:B0-----:R-:W-:Y:S01]  /*157a0*/  IMAD.U32 R8, RZ, RZ, UR4 ;  /* 0x00000004ff087e24 */ /* 0x001fe2000f8e00ff */
[----:B------:R-:W-:Y:S06]  /*157b0*/  @P2 BRA `(.L_x_15631) ;  /* 0x0000000000142947 */ /* 0x000fec0003800000 */
[----:B------:R-:W-:Y:S05]  /*157c0*/  @!P0 BRA `(.L_x_15631) ;  /* 0x0000000000108947 */ /* 0x000fea0003800000 */
[----:B------:R-:W2:Y:S04]  /*157d0*/  LDG.E R7, desc[UR40][R2.64] ;  /* 0x0000002802077981 */ /* 0x000ea8000c1e1900 */
[----:B------:R-:W2:Y:S02]  /*157e0*/  LDG.E R2, desc[UR40][R2.64+0x4] ;  /* 0x0000042802027981 */ /* 0x000ea4000c1e1900 */
[----:B--2---:R-:W-:-:S05]  /*157f0*/  IADD3 R9, -R7, R2, RZ ;  /* 0x0000000207097210 */ /* 0x004fca0007ffe1ff */
[----:B------:R0:W-:Y:S02]  /*15800*/  STL [R1+0x38], R9 ;  /* 0x0000380901007387 */ /* 0x0001e40000100800 */
.L_x_15631:
        /* <DEDUP_REMOVED lines=15> */
.L_x_15632:
        /* <DEDUP_REMOVED lines=9> */
.L_x_15633:
[----:B--2---:R-:W2:Y:S01]  /*15990*/  @P1 LDG.E R2, desc[UR40][R4.64] ;  /* 0x0000002804021981 */ /* 0x004ea2000c1e1900 */
[----:B------:R-:W3:Y:S03]  /*159a0*/  LDC R3, c[0x0][0x448] ;  /* 0x00011200ff037b82 */ /* 0x000ee60000000800 */
[----:B------:R4:W2:Y:S01]  /*159b0*/  @P1 LDG.E R4, desc[UR40][R4.64+0x4] ;  /* 0x0000042804041981 */ /* 0x0008a2000c1e1900 */
        /* <DEDUP_REMOVED lines=9> */
[----:B----4-:R-:W-:Y:S02]  /*15a50*/  @P0 SHF.R.U32.HI R2, RZ, R5, R3 ;  /* 0x00000005ff020219 */ /* 0x010fe40000011603 */
[----:B-----5:R-:W-:-:S05]  /*15a60*/  IADD3 R5, -R10, R8, RZ ;  /* 0x000000080a057210 */ /* 0x020fca0007ffe1ff */
        /* <DEDUP_REMOVED lines=19> */
[----:B0-----:R-:W-:Y:S02]  /*15ba0*/  IABS R9, R7 ;  /* 0x0000000700097213 */ /* 0x001fe40000000000 */
        /* <DEDUP_REMOVED lines=25> */
.L_x_15635:
[----:B------:R-:W-:Y:S05]  /*15d40*/  BSYNC B0 ;  /* 0x0000000000007941 */ /* 0x000fea0003800000 */
.L_x_15634:
        /* <DEDUP_REMOVED lines=24> */
.L_x_15821:
[----:B---3--:R-:W-:Y:S02]  /*15ed0*/  ISETP.NE.AND P0, PT, R14, RZ, PT ;  /* 0x000000ff0e00720c */ /* 0x008fe40003f05270 */
[----:B------:R-:W-:-:S11]  /*15ee0*/  PLOP3.LUT P6, PT, PT, PT, PT, 0x8, 0x0 ;  /* 0x000000000000781c */ /* 0x000fd60003fce170 */
[----:B------:R-:W-:Y:S05]  /*15ef0*/  @P0 BRA `(.L_x_15639) ;  /* 0x00000000000c0947 */ /* 0x000fea0003800000 */
[----:B------:R-:W-:-:S03]  /*15f00*/  UMOV UR4, 0xffffffff ;  /* 0xffffffff00047882 */ /* 0x000fc60000000000 */
[----:B------:R-:W-:Y:S05]  /*15f10*/  BRA.DIV UR4, `(.L_x_15640) ;  /* 0x0000007e043c7947 */ /* 0x000fea000b800000 */
[----:B------:R-:W-:-:S13]  /*15f20*/  ELECT P6, URZ, PT ;  /* 0x00000000003f782f */ /* 0x000fda00038c0000 */
.L_x_15639:
        /* <DEDUP_REMOVED lines=9> */
.L_x_15824:
[----:B------:R-:W-:Y:S05]  /*15fc0*/  BSYNC B1 ;  /* 0x0000000000017941 */ /* 0x000fea0003800000 */
.L_x_15641:
[----:B------:R-:W-:Y:S04]  /*15fd0*/  BSSY B1, `(.L_x_15643) ;  /* 0x0000050000017945 */ /* 0x000fe80003800000 */
[----:B------:R-:W-:Y:S05]  /*15fe0*/  @!P6 BRA `(.L_x_15644) ;  /* 0x000000040038e947 */ /* 0x000fea0003800000 */
[----:B------:R-:W3:Y:S01]  /*15ff0*/  LDL R7, [R1] ;  /* 0x0000000001077983 */ /* 0x000ee20000100800 */
[----:B--2---:R-:W-:Y:S01]  /*16000*/  LEA R6, R28, R16, 0x3 ;  /* 0x000000101c067211 */ /* 0x004fe200078e18ff */
[----:B------:R-:W2:Y:S01]  /*16010*/  S2R R8, SR_TID.X ;  /* 0x0000000000087919 */ /* 0x000ea20000002100 */
[----:B------:R-:W-:Y:S01]  /*16020*/  BSSY B2, `(.L_x_15645) ;  /* 0x0000006000027945 */ /* 0x000fe20003800000 */
[----:B--2---:R-:W-:-:S04]  /*16030*/  LOP3.LUT R8, R8, 0x7f, RZ, 0xc0, !PT ;  /* 0x0000007f08087812 */ /* 0x004fc800078ec0ff */
[----:B------:R-:W-:Y:S02]  /*16040*/  ISETP.NE.AND P1, PT, R8, RZ, PT ;  /* 0x000000ff0800720c */ /* 0x000fe40003f25270 */
[----:B---3--:R-:W-:-:S04]  /*16050*/  SHF.L.U32 R7, R7, 0x1f, RZ ;  /* 0x0000001f07077819 */ /* 0x008fc800000006ff */
[----:B------:R-:W2:Y:S02]  /*16060*/  SYNCS.PHASECHK.TRANS64.TRYWAIT P0, [R6+URZ+0x168a0], R7 ;  /* 0x0168a007060075a7 */ /* 0x000ea4000800017f */
[----:B--2---:R-:W-:Y:S05]  /*16070*/  @!P0 BRA `(.L_x_15646) ;  /* 0x0000007c00188947 */ /* 0x004fea0003800000 */
.L_x_15825:
[----:B------:R-:W-:Y:S05]  /*16080*/  BSYNC B2 ;  /* 0x0000000000027941 */ /* 0x000fea0003800000 */
.L_x_15645:
[----:B------:R-:W-:Y:S04]  /*16090*/  BSSY B2, `(.L_x_15647) ;  /* 0x0000009000027945 */ /* 0x000fe80003800000 */
[----:B------:R-:W-:Y:S05]  /*160a0*/  @P1 BRA `(.L_x_15648) ;  /* 0x00000000001c1947 */ /* 0x000fea0003800000 */
[----:B------:R-:W0:Y:S02]  /*160b0*/  S2R R8, SR_TID.X ;  /* 0x0000000000087919 */ /* 0x000e240000002100 */
[----:B0-----:R-:W-:Y:S01]  /*160c0*/  LOP3.LUT R9, R8, 0x1f, RZ, 0xc0, !PT ;  /* 0x0000001f08097812 */ /* 0x001fe200078ec0ff */
[----:B------:R-:W-:-:S03]  /*160d0*/  IMAD.MOV.U32 R8, RZ, RZ, 0x4000 ;  /* 0x00004000ff087424 */ /* 0x000fc600078e00ff */
[----:B------:R-:W-:Y:S01]  /*160e0*/  ISETP.NE.AND P0, PT, R9, RZ, PT ;  /* 0x000000ff0900720c */ /* 0x000fe20003f05270 */
[----:B------:R3:W-:-:S12]  /*160f0*/  SYNCS.ARRIVE.TRANS64 RZ, [R6+URZ+0x16890], R8 ;  /* 0x0168900806ff79a7 */ /* 0x0007d8000800003f */
[----:B---3--:R-:W-:Y:S05]  /*16100*/  @!P0 BRA `(.L_x_15648) ;  /* 0x0000000000048947 */ /* 0x008fea0003800000 */
[----:B------:R-:W-:Y:S01]  /*16110*/  BPT.TRAP 0x1 ;  /* 0x000000040000795c */ /* 0x000fe20000300000 */
.L_x_15648:
[----:B------:R-:W-:Y:S05]  /*16120*/  BSYNC B2 ;  /* 0x0000000000027941 */ /* 0x000fea0003800000 */
.L_x_15647:
[----:B------:R-:W-:Y:S01]  /*16130*/  IMAD.MOV.U32 R12, RZ, RZ, RZ ;  /* 0x000000ffff0c7224 */ /* 0x000fe200078e00ff */
[----:B------:R-:W-:Y:S01]  /*16140*/  UIADD3 UR4, UP0, UR38, 0x570, URZ ;  /* 0x0000057026047890 */ /* 0x000fe2000ff1e03f */
[----:B------:R-:W-:Y:S01]  /*16150*/  IMAD R8, R5, 0x80, R0 ;  /* 0x0000008005087824 */ /* 0x000fe200078e0200 */
[----:B------:R-:W-:Y:S01]  /*16160*/  PLOP3.LUT P0, PT, PT, PT, PT, 0x80, 0x0 ;  /* 0x000000000000781c */ /* 0x000fe20003f0f070 */
[----:B0-----:R-:W-:Y:S01]  /*16170*/  IMAD R9, R28, 0x4000, R16 ;  /* 0x000040001c097824 */ /* 0x001fe200078e0210 */
[----:B------:R-:W-:Y:S01]  /*16180*/  R2UR UR10, R12 ;  /* 0x000000000c0a72ca */ /* 0x000fe200000e0000 */
[----:B------:R-:W-:Y:S01]  /*16190*/  IMAD.SHL.U32 R11, R28, 0x2000, RZ ;  /* 0x000020001c0b7824 */ /* 0x000fe200078e00ff */
[----:B------:R-:W-:Y:S01]  /*161a0*/  IADD3 R8, R8, -0x80, RZ ;  /* 0xffffff8008087810 */ /* 0x000fe20007ffe0ff */
[----:B------:R-:W-:Y:S01]  /*161b0*/  VIADD R9, R9, 0xe400 ;  /* 0x0000e40009097836 */ /* 0x000fe20000000000 */
[----:B------:R-:W-:Y:S01]  /*161c0*/  UIADD3.X UR5, URZ, UR39, URZ, UP0, !UPT ;  /* 0x000000273f057290 */ /* 0x000fe200087fe43f */
[----:B-1----:R-:W-:Y:S01]  /*161d0*/  VIADD R10, R6, 0x16890 ;  /* 0x00016890060a7836 */ /* 0x002fe20000000000 */
[----:B------:R-:W-:Y:S01]  /*161e0*/  UMOV UR6, 0x0 ;  /* 0x0000000000067882 */ /* 0x000fe20000000000 */
[----:B------:R-:W-:-:S09]  /*161f0*/  UMOV UR7, 0x12f00000 ;  /* 0x12f0000000077882 */ /* 0x000fd20000000000 */
.L_x_15649:
        /* <DEDUP_REMOVED lines=13> */
.L_x_15826:
[----:B------:R-:W-:Y:S05]  /*162d0*/  BSYNC B2 ;  /* 0x0000000000027941 */ /* 0x000fea0003800000 */
.L_x_15650:
[----:B------:R-:W-:Y:S01]  /*162e0*/  BSSY B2, `(.L_x_15652) ;  /* 0x000000b000027945 */ /* 0x000fe20003800000 */
[----:B------:R-:W-:Y:S01]  /*162f0*/  IMAD.MOV.U32 R14, RZ, RZ, 0x0 ;  /* 0x00000000ff0e7424 */ /* 0x000fe200078e00ff */
[----:B------:R-:W-:Y:S02]  /*16300*/  MOV R15, 0x12f00000 ;  /* 0x12f00000000f7802 */ /* 0x000fe40000000f00 */
[----:B------:R-:W-:Y:S05]  /*16310*/  @P1 BRA `(.L_x_15653) ;  /* 0x00000000001c1947 */ /* 0x000fea0003800000 */
[----:B------:R-:W1:Y:S01]  /*16320*/  S2R R9, SR_TID.X ;  /* 0x0000000000097919 */ /* 0x000e620000002100 */
[----:B0-2---:R-:W-:-:S04]  /*16330*/  IMAD.MOV.U32 R7, RZ, RZ, 0x4000 ;  /* 0x00004000ff077424 */ /* 0x005fc800078e00ff */
[----:B------:R3:W-:Y:S01]  /*16340*/  SYNCS.ARRIVE.TRANS64 RZ, [R6+URZ+0x168b0], R7 ;  /* 0x0168b00706ff79a7 */ /* 0x0007e2000800003f */
[----:B-1----:R-:W-:-:S04]  /*16350*/  LOP3.LUT R9, R9, 0x1f, RZ, 0xc0, !PT ;  /* 0x0000001f09097812 */ /* 0x002fc800078ec0ff */
[----:B------:R-:W-:-:S13]  /*16360*/  ISETP.NE.AND P0, PT, R9, RZ, PT ;  /* 0x000000ff0900720c */ /* 0x000fda0003f05270 */
[----:B---3--:R-:W-:Y:S05]  /*16370*/  @!P0 BRA `(.L_x_15653) ;  /* 0x0000000000048947 */ /* 0x008fea0003800000 */
[----:B------:R-:W-:Y:S01]  /*16380*/  BPT.TRAP 0x1 ;  /* 0x000000040000795c */ /* 0x000fe20000300000 */
.L_x_15653:
[----:B------:R-:W-:Y:S05]  /*16390*/  BSYNC B2 ;  /* 0x0000000000027941 */ /* 0x000fea0003800000 */
.L_x_15652:
[----:B------:R-:W-:Y:S01]  /*163a0*/  R2UR UR10, R12 ;  /* 0x000000000c0a72ca */ /* 0x000fe200000e0000 */
[----:B0-2---:R-:W-:Y:S01]  /*163b0*/  IMAD R7, R11, 0x2, R16 ;  /* 0x000000020b077824 */ /* 0x005fe200078e0210 */
[----:B------:R-:W-:Y:S01]  /*163c0*/  R2UR UR6, R14 ;  /* 0x000000000e0672ca */ /* 0x000fe200000e0000 */
[----:B------:R-:W-:Y:S01]  /*163d0*/  UIADD3 UR4, UP0, UR38, 0x670, URZ ;  /* 0x0000067026047890 */ /* 0x000fe2000ff1e03f */
[----:B------:R-:W-:Y:S01]  /*163e0*/  R2UR UR7, R15 ;  /* 0x000000000f0772ca */ /* 0x000fe200000e0000 */
[----:B------:R-:W-:Y:S01]  /*163f0*/  VIADD R6, R6, 0x168b0 ;  /* 0x000168b006067836 */ /* 0x000fe20000000000 */
[----:B------:R-:W-:Y:S01]  /*16400*/  PLOP3.LUT P0, PT, PT, PT, PT, 0x80, 0x0 ;  /* 0x000000000000781c */ /* 0x000fe20003f0f070 */
[----:B------:R-:W-:Y:S01]  /*16410*/  VIADD R7, R7, 0x400 ;  /* 0x0000040007077836 */ /* 0x000fe20000000000 */
[----:B------:R-:W-:-:S12]  /*16420*/  UIADD3.X UR5, URZ, UR39, URZ, UP0, !UPT ;  /* 0x000000273f057290 */ /* 0x000fd800087fe43f */
.L_x_15654:
        /* <DEDUP_REMOVED lines=10> */
.L_x_15644:
[----:B------:R-:W-:Y:S05]  /*164d0*/  BSYNC B1 ;  /* 0x0000000000017941 */ /* 0x000fea0003800000 */
.L_x_15643:
[----:B0-----:R-:W3:Y:S01]  /*164e0*/  LDL.LU R9, [R1] ;  /* 0x0000000001097983 */ /* 0x001ee20000300800 */
[----:B------:R-:W-:Y:S01]  /*164f0*/  IADD3 R28, R28, 0x1, RZ ;  /* 0x000000011c1c7810 */ /* 0x000fe20007ffe0ff */
[----:B------:R-:W-:Y:S01]  /*16500*/  VIADD R5, R5, 0xfffffffe ;  /* 0xfffffffe05057836 */ /* 0x000fe20000000000 */
[----:B------:R-:W-:Y:S02]  /*16510*/  PLOP3.LUT P0, PT, PT, PT, PT, 0x8, 0x0 ;  /* 0x000000000000781c */ /* 0x000fe40003f0e170 */
[C---:B------:R-:W-:Y:S02]  /*16520*/  ISETP.NE.AND P1, PT, R28.reuse, 0x2, PT ;  /* 0x000000021c00780c */ /* 0x040fe40003f25270 */
[----:B------:R-:W-:Y:S02]  /*16530*/  ISETP.GE.AND P2, PT, R5, R3, PT ;  /* 0x000000030500720c */ /* 0x000fe40003f46270 */
[----:B--2---:R-:W-:Y:S02]  /*16540*/  SEL R6, RZ, 0x1, P1 ;  /* 0x00000001ff067807 */ /* 0x004fe40000800000 */
[----:B------:R-:W-:-:S02]  /*16550*/  SEL R28, R28, RZ, P1 ;  /* 0x000000ff1c1c7207 */ /* 0x000fc40000800000 */
[----:B---3--:R-:W-:-:S05]  /*16560*/  LOP3.LUT R9, R9, R6, RZ, 0x3c, !PT ;  /* 0x0000000609097212 */ /* 0x008fca00078e3cff */
[----:B------:R2:W-:Y:S02]  /*16570*/  STL [R1], R9 ;  /* 0x0000000901007387 */ /* 0x0005e40000100800 */
[----:B------:R-:W-:Y:S05]  /*16580*/  @!P2 BRA `(.L_x_15637) ;  /* 0x000000040064a947 */ /* 0x000fea0003800000 */
.L_x_15667:
[----:B------:R-:W-:Y:S05]  /*16590*/  YIELD ;  /* 0x0000000000007946 */ /* 0x000fea0003800000 */
[----:B------:R-:W-:Y:S04]  /*165a0*/  BSSY B1, `(.L_x_15655) ;  /* 0x000004d000017945 */ /* 0x000fe80003800000 */
[----:B---3--:R-:W-:Y:S05]  /*165b0*/  @!P6 BRA `(.L_x_15656) ;  /* 0x00000004002ce947 */ /* 0x008fea0003800000 */
[----:B------:R-:W3:Y:S01]  /*165c0*/  LDL R7, [R1] ;  /* 0x0000000001077983 */ /* 0x000ee20000100800 */
[----:B------:R-:W0:Y:S02]  /*165d0*/  S2R R6, SR_TID.X ;  /* 0x0000000000067919 */ /* 0x000e240000002100 */
[----:B0-----:R-:W-:Y:S01]  /*165e0*/  LOP3.LUT R8, R6, 0x7f, RZ, 0xc0, !PT ;  /* 0x0000007f06087812 */ /* 0x001fe200078ec0ff */
[----:B------:R-:W-:Y:S01]  /*165f0*/  IMAD R6, R28, 0x8, R16 ;  /* 0x000000081c067824 */ /* 0x000fe200078e0210 */
[----:B------:R-:W-:Y:S02]  /*16600*/  BSSY B2, `(.L_x_15657) ;  /* 0x0000005000027945 */ /* 0x000fe40003800000 */
[----:B------:R-:W-:Y:S02]  /*16610*/  ISETP.NE.AND P2, PT, R8, RZ, PT ;  /* 0x000000ff0800720c */ /* 0x000fe40003f45270 */
[----:B---3--:R-:W-:-:S04]  /*16620*/  SHF.L.U32 R7, R7, 0x1f, RZ ;  /* 0x0000001f07077819 */ /* 0x008fc800000006ff */
[----:B------:R-:W0:Y:S02]  /*16630*/  SYNCS.PHASECHK.TRANS64.TRYWAIT P1, [R6+URZ+0x168a0], R7 ;  /* 0x0168a007060075a7 */ /* 0x000e24000802017f */
[----:B0-----:R-:W-:Y:S05]  /*16640*/  @!P1 BRA `(.L_x_15658) ;  /* 0x0000007400cc9947 */ /* 0x001fea0003800000 */
.L_x_15827:
[----:B------:R-:W-:Y:S05]  /*16650*/  BSYNC B2 ;  /* 0x0000000000027941 */ /* 0x000fea0003800000 */
.L_x_15657:
[----:B------:R-:W-:Y:S04]  /*16660*/  BSSY B2, `(.L_x_15659) ;  /* 0x0000009000027945 */ /* 0x000fe80003800000 */
[----:B------:R-:W-:Y:S05]  /*16670*/  @P2 BRA `(.L_x_15660) ;  /* 0x00000000001c2947 */ /* 0x000fea0003800000 */
[----:B------:R-:W2:Y:S02]  /*16680*/  S2R R8, SR_TID.X ;  /* 0x0000000000087919 */ /* 0x000ea40000002100 */
[----:B--2---:R-:W-:Y:S01]  /*16690*/  LOP3.LUT R9, R8, 0x1f, RZ, 0xc0, !PT ;  /* 0x0000001f08097812 */ /* 0x004fe200078ec0ff */
[----:B------:R-:W-:-:S03]  /*166a0*/  IMAD.MOV.U32 R8, RZ, RZ, 0x4000 ;  /* 0x00004000ff087424 */ /* 0x000fc600078e00ff */
[----:B------:R-:W-:Y:S01]  /*166b0*/  ISETP.NE.AND P1, PT, R9, RZ, PT ;  /* 0x000000ff0900720c */ /* 0x000fe20003f25270 */
[----:B------:R3:W-:-:S12]  /*166c0*/  SYNCS.ARRIVE.TRANS64 RZ, [R6+URZ+0x16890], R8 ;  /* 0x0168900806ff79a7 */ /* 0x0007d8000800003f */
[----:B---3--:R-:W-:Y:S05]  /*166d0*/  @!P1 BRA `(.L_x_15660) ;  /* 0x0000000000049947 */ /* 0x008fea0003800000 */
[----:B------:R-:W-:Y:S01]  /*166e0*/  BPT.TRAP 0x1 ;  /* 0x000000040000795c */ /* 0x000fe20000300000 */
.L_x_15660:
[----:B------:R-:W-:Y:S05]  /*166f0*/  BSYNC B2 ;  /* 0x0000000000027941 */ /* 0x000fea0003800000 */
.L_x_15659:
[----:B------:R-:W-:Y:S01]  /*16700*/  IMAD.MOV.U32 R12, RZ, RZ, RZ ;  /* 0x000000ffff0c7224 */ /* 0x000fe200078e00ff */
[----:B------:R-:W-:Y:S01]  /*16710*/  LEA R8, R28, R16, 0xe ;  /* 0x000000101c087211 */ /* 0x000fe200078e70ff */
[----:B------:R-:W-:Y:S01]  /*16720*/  UIADD3 UR4, UP0, UR38, 0x570, URZ ;  /* 0x0000057026047890 */ /* 0x000fe2000ff1e03f */
[----:B------:R-:W-:Y:S01]  /*16730*/  PLOP3.LUT P1, PT, PT, PT, PT, 0x80, 0x0 ;  /* 0x000000000000781c */ /* 0x000fe20003f2f070 */
[----:B--2---:R-:W-:Y:S01]  /*16740*/  IMAD R9, R5, 0x80, R0 ;  /* 0x0000008005097824 */ /* 0x004fe200078e0200 */
[----:B------:R-:W-:Y:S01]  /*16750*/  R2UR UR10, R12 ;  /* 0x000000000c0a72ca */ /* 0x000fe200000e0000 */
[----:B-1----:R-:W-:Y:S01]  /*16760*/  VIADD R10, R6, 0x16890 ;  /* 0x00016890060a7836 */ /* 0x002fe20000000000 */
[----:B------:R-:W-:Y:S01]  /*16770*/  UIADD3.X UR5, URZ, UR39, URZ, UP0, !UPT ;  /* 0x000000273f057290 */ /* 0x000fe200087fe43f */
[----:B------:R-:W-:Y:S01]  /*16780*/  VIADD R11, R8, 0xe400 ;  /* 0x0000e400080b7836 */ /* 0x000fe20000000000 */
[----:B------:R-:W-:Y:S01]  /*16790*/  UMOV UR6, 0x0 ;  /* 0x0000000000067882 */ /* 0x000fe20000000000 */
[----:B------:R-:W-:-:S10]  /*167a0*/  UMOV UR7, 0x12f00000 ;  /* 0x12f0000000077882 */ /* 0x000fd40000000000 */
.L_x_15661:
        /* <DEDUP_REMOVED lines=13> */
.L_x_15828:
[----:B------:R-:W-:Y:S05]  /*16880*/  BSYNC B2 ;  /* 0x0000000000027941 */ /* 0x000fea0003800000 */
.L_x_15662:
        /* <DEDUP_REMOVED lines=11> */
.L_x_15665:
[----:B------:R-:W-:Y:S05]  /*16940*/  BSYNC B2 ;  /* 0x0000000000027941 */ /* 0x000fea0003800000 */
.L_x_15664:
        /* <DEDUP_REMOVED lines=8> */
.L_x_15666:
        /* <DEDUP_REMOVED lines=10> */
.L_x_15656:
[----:B------:R-:W-:Y:S05]  /*16a70*/  BSYNC B1 ;  /* 0x0000000000017941 */ /* 0x000fea0003800000 */
.L_x_15655:
[----:B------:R-:W3:Y:S01]  /*16a80*/  LDL.LU R7, [R1] ;  /* 0x0000000001077983 */ /* 0x000ee20000300800 */
[----:B------:R-:W-:Y:S01]  /*16a90*/  VIADD R28, R28, 0x1 ;  /* 0x000000011c1c7836 */ /* 0x000fe20000000000 */
[C---:B------:R-:W-:Y:S02]  /*16aa0*/  ISETP.GT.AND P2, PT, R5.reuse, R3, PT ;  /* 0x000000030500720c */ /* 0x040fe40003f44270 */
[----:B------:R-:W-:Y:S02]  /*16ab0*/  IADD3 R5, R5, -0x1, RZ ;  /* 0xffffffff05057810 */ /* 0x000fe40007ffe0ff */
[----:B------:R-:W-:-:S04]  /*16ac0*/  ISETP.NE.AND P1, PT, R28, 0x2, PT ;  /* 0x000000021c00780c */ /* 0x000fc80003f25270 */
[----:B------:R-:W-:Y:S02]  /*16ad0*/  SEL R6, RZ, 0x1, P1 ;  /* 0x00000001ff067807 */ /* 0x000fe40000800000 */
[----:B------:R-:W-:Y:S02]  /*16ae0*/  SEL R28, R28, RZ, P1 ;  /* 0x000000ff1c1c7207 */ /* 0x000fe40000800000 */
[----:B---3--:R-:W-:-:S05]  /*16af0*/  LOP3.LUT R7, R7, R6, RZ, 0x3c, !PT ;  /* 0x0000000607077212 */ /* 0x008fca00078e3cff */
[----:B------:R3:W-:Y:S01]  /*16b00*/  STL [R1], R7 ;  /* 0x0000000701007387 */ /* 0x0007e20000100800 */
[----:B------:R-:W-:Y:S05]  /*16b10*/  @P2 BRA `(.L_x_15667) ;  /* 0xfffffff8009c2947 */ /* 0x000fea000383ffff */
.L_x_15637:
[----:B------:R-:W-:Y:S05]  /*16b20*/  BSYNC B0 ;  /* 0x0000000000007941 */ /* 0x000fea0003800000 */
.L_x_15636:
        /* <DEDUP_REMOVED lines=12> */
[----:B-----5:R-:W-:-:S05]  /*16bf0*/  @P1 SHF.R.U32.HI R2, RZ, R3, R0 ;  /* 0x00000003ff021219 */ /* 0x020fca0000011600 */
[----:B------:R-:W-:-:S05]  /*16c00*/  IMAD.IADD R2, R20, 0x1, R2 ;  /* 0x0000000114027824 */ /* 0x000fca00078e0202 */
        /* <DEDUP_REMOVED lines=8> */
[----:B------:R-:W-:Y:S02]  /*16c90*/  IABS R6, R4 ;  /* 0x0000000400067213 */ /* 0x000fe40000000000 */
        /* <DEDUP_REMOVED lines=24> */
.L_x_15669:
[----:B------:R-:W-:Y:S05]  /*16e20*/  BSYNC B0 ;  /* 0x0000000000007941 */ /* 0x000fea0003800000 */
.L_x_15668:
        /* <DEDUP_REMOVED lines=20> */
[----:B---3--:R-:W0:Y:S01]  /*16f70*/  POPC R7, R4 ;  /* 0x0000000400077309 */ /* 0x008e220000000000 */
[----:B----4-:R-:W0:Y:S02]  /*16f80*/  SHFL.IDX PT, R0, R3, R0, 0x1f ;  /* 0x00001f0003007589 */ /* 0x010e2400000e0000 */
[----:B0-----:R-:W-:Y:S01]  /*16f90*/  IADD3 R24, R0, UR36, R7 ;  /* 0x0000002400187c10 */ /* 0x001fe2000fffe007 */
[----:B------:R-:W-:Y:S06]  /*16fa0*/  BRA `(.L_x_15672) ;  /* 0x0000003800247947 */ /* 0x000fec0003800000 */
.L_x_15671:
        /* <DEDUP_REMOVED lines=13> */
[----:B---3--:R-:W-:Y:S02]  /*17080*/  IMAD.U32 R7, RZ, RZ, UR9 ;  /* 0x00000009ff077e24 */ /* 0x008fe4000f8e00ff */
[----:B-1----:R-:W-:-:S02]  /*17090*/  IMAD.U32 R10, RZ, RZ, UR4 ;  /* 0x00000004ff0a7e24 */ /* 0x002fc4000f8e00ff */
[----:B------:R-:W-:Y:S02]  /*170a0*/  IMAD.U32 R11, RZ, RZ, UR5 ;  /* 0x00000005ff0b7e24 */ /* 0x000fe4000f8e00ff */
[----:B------:R-:W-:Y:S02]  /*170b0*/  IMAD.MOV.U32 R12, RZ, RZ, 0x1 ;  /* 0x00000001ff0c7424 */ /* 0x000fe400078e00ff */
[----:B------:R-:W-:-:S07]  /*170c0*/  IMAD.MOV.U32 R13, RZ, RZ, RZ ;  /* 0x000000ffff0d7224 */ /* 0x000fce00078e00ff */
[----:B------:R-:W-:-:S07]  /*170d0*/  LEPC R20, `(.L_x_15674) ;  /* 0x000000001014794e */ /* 0x000fce0000000000 */
[----:B0-2---:R-:W-:Y:S05]  /*170e0*/  CALL.ABS.NOINC R2 ;  /* 0x0000000002007343 */ /* 0x005fea0003c00000 */
.L_x_15674:
[----:B------:R-:W-:Y:S05]  /*170f0*/  BSYNC B6 ;  /* 0x0000000000067941 */ /* 0x000fea0003800000 */
.L_x_15673:
        /* <DEDUP_REMOVED lines=13> */
[----:B---3--:R-:W-:Y:S02]  /*171d0*/  IMAD.U32 R7, RZ, RZ, UR9 ;  /* 0x00000009ff077e24 */ /* 0x008fe4000f8e00ff */
[----:B-1----:R-:W-:-:S02]  /*171e0*/  IMAD.U32 R10, RZ, RZ, UR4 ;  /* 0x00000004ff0a7e24 */ /* 0x002fc4000f8e00ff */
[----:B------:R-:W-:Y:S02]  /*171f0*/  IMAD.U32 R11, RZ, RZ, UR5 ;  /* 0x00000005ff0b7e24 */ /* 0x000fe4000f8e00ff */
[----:B------:R-:W-:Y:S02]  /*17200*/  IMAD.MOV.U32 R12, RZ, RZ, 0x1 ;  /* 0x00000001ff0c7424 */ /* 0x000fe400078e00ff */
[----:B0-----:R-:W-:-:S07]  /*17210*/  IMAD.MOV.U32 R13, RZ, RZ, RZ ;  /* 0x000000ffff0d7224 */ /* 0x001fce00078e00ff */
[----:B------:R-:W-:-:S07]  /*17220*/  LEPC R20, `(.L_x_15677) ;  /* 0x000000001014794e */ /* 0x000fce0000000000 */
[----:B--2-4-:R-:W-:Y:S05]  /*17230*/  CALL.ABS.NOINC R2 ;  /* 0x0000000002007343 */ /* 0x014fea0003c00000 */
.L_x_15677:
        /* <DEDUP_REMOVED lines=15> */
.L_x_15676:
[----:B------:R-:W-:Y:S05]  /*17330*/  BSYNC B6 ;  /* 0x0000000000067941 */ /* 0x000fea0003800000 */
.L_x_15675:
[----:B------:R0:W4:Y:S01]  /*17340*/  LDL R20, [R1+0x8] ;  /* 0x0000080001147983 */ /* 0x0001220000100800 */
[----:B------:R-:W-:Y:S01]  /*17350*/  ULDC.64 UR4, c[0x0][0x9f8] ;  /* 0x00027e0000047ab9 */ /* 0x000fe20000000a00 */
[----:B------:R-:W-:Y:S01]  /*17360*/  IMAD.MOV.U32 R23, RZ, RZ, R26 ;  /* 0x000000ffff177224 */ /* 0x000fe200078e001a */
[----:B------:R-:W-:Y:S01]  /*17370*/  ISETP.NE.U32.AND P0, PT, RZ, UR4, PT ;  /* 0x00000004ff007c0c */ /* 0x000fe2000bf05070 */
[----:B------:R-:W3:Y:S01]  /*17380*/  LDL R26, [R1+0x14] ;  /* 0x00001400011a7983 */ /* 0x000ee20000100800 */
[----:B------:R-:W0:Y:S02]  /*17390*/  LDC R6, c[0x0][0x430] ;  /* 0x00010c00ff067b82 */ /* 0x000e240000000800 */
[----:B------:R-:W-:Y:S01]  /*173a0*/  ISETP.NE.AND.EX P0, PT, RZ, UR5, PT, P0 ;  /* 0x00000005ff007c0c */ /* 0x000fe2000bf05300 */
[----:B------:R-:W3:Y:S01]  /*173b0*/  LDL R21, [R1+0x1c] ;  /* 0x00001c0001157983 */ /* 0x000ee20000100800 */
[----:B------:R-:W4:Y:S01]  /*173c0*/  S2R R2, SR_TID.X ;  /* 0x0000000000027919 */ /* 0x000f220000002100 */
[----:B------:R-:W4:Y:S10]  /*173d0*/  S2R R3, SR_TID.X ;  /* 0x0000000000037919 */ /* 0x000f340000002100 */
[----:B------:R-:W-:Y:S01]  /*173e0*/  @P0 IADD3 R18, P1, R18, UR4, RZ ;  /* 0x0000000412120c10 */ /* 0x000fe2000ff3e0ff */
[----:B-1----:R-:W3:Y:S03]  /*173f0*/  LDL R10, [R1+0x54] ;  /* 0x00005400010a7983 */ /* 0x002ee60000100800 */
[----:B------:R-:W-:Y:S01]  /*17400*/  @P0 IADD3.X R19, R19, UR5, RZ, P1, !PT ;  /* 0x0000000513130c10 */ /* 0x000fe20008ffe4ff */
[----:B------:R-:W-:Y:S01]  /*17410*/  VIADD R23, R23, 0xffffffff ;  /* 0xffffffff17177836 */ /* 0x000fe20000000000 */
[----:B--2---:R-:W2:Y:S01]  /*17420*/  LDL.LU R9, [R1+0x10] ;  /* 0x0000100001097983 */ /* 0x004ea20000300800 */
[----:B0-----:R-:W-:-:S03]  /*17430*/  ISETP.NE.AND P1, PT, R6, 0x1, PT ;  /* 0x000000010600780c */ /* 0x001fc60003f25270 */
[----:B----4-:R-:W4:Y:S01]  /*17440*/  @P0 LDG.E R20, desc[UR40][R18.64] ;  /* 0x0000002812140981 */ /* 0x010f22000c1e1900 */
[----:B------:R-:W-:-:S09]  /*17450*/  LOP3.LUT R0, R2, 0x7f, RZ, 0xc0, !PT ;  /* 0x0000007f02007812 */ /* 0x000fd200078ec0ff */
[----:B------:R-:W0:Y:S01]  /*17460*/  @P1 LDC R2, c[0x0][0x434] ;  /* 0x00010d00ff021b82 */ /* 0x000e220000000800 */
[----:B------:R-:W-:Y:S01]  /*17470*/  IMAD.SHL.U32 R4, R3, 0x10, RZ ;  /* 0x0000001003047824 */ /* 0x000fe200078e00ff */
[----:B------:R-:W-:Y:S02]  /*17480*/  SHF.R.U32.HI R0, RZ, 0x3, R0 ;  /* 0x00000003ff007819 */ /* 0x000fe40000011600 */
[----:B------:R-:W-:-:S04]  /*17490*/  SHF.L.U32 R8, R23, 0x7, RZ ;  /* 0x0000000717087819 */ /* 0x000fc800000006ff */
[----:B------:R-:W1:Y:S01]  /*174a0*/  @P1 LDC R3, c[0x0][0x438] ;  /* 0x00010e00ff031b82 */ /* 0x000e620000000800 */
[----:B------:R-:W-:-:S04]  /*174b0*/  LOP3.LUT R4, R4, 0x70, RZ, 0xc0, !PT ;  /* 0x0000007004047812 */ /* 0x000fc800078ec0ff */
[----:B------:R-:W-:Y:S01]  /*174c0*/  LOP3.LUT R0, R8, R0, R4, 0xfe, !PT ;  /* 0x0000000008007212 */ /* 0x000fe200078efe04 */
[----:B----4-:R-:W-:Y:S03]  /*174d0*/  @P0 STL [R1+0x8], R20 ;  /* 0x0000081401000387 */ /* 0x010fe60000100800 */
[C---:B---3--:R-:W-:Y:S01]  /*174e0*/  ISETP.GE.AND P0, PT, R0.reuse, R26, PT ;  /* 0x0000001a0000720c */ /* 0x048fe20003f06270 */
[----:B------:R-:W-:-:S04]  /*174f0*/  IMAD.IADD R0, R0, 0x1, R21 ;  /* 0x0000000100007824 */ /* 0x000fc800078e0215 */
[----:B0-----:R-:W-:-:S04]  /*17500*/  @P1 IMAD.HI.U32 R2, R0, R2, RZ ;  /* 0x0000000200021227 */ /* 0x001fc800078e00ff */
[----:B------:R-:W-:Y:S01]  /*17510*/  IMAD.MOV.U32 R4, RZ, RZ, R0 ;  /* 0x000000ffff047224 */ /* 0x000fe200078e0000 */
[----:B-1----:R-:W-:-:S03]  /*17520*/  @P1 SHF.R.U32.HI R4, RZ, R3, R2 ;  /* 0x00000003ff041219 */ /* 0x002fc60000011602 */
[----:B------:R-:W0:Y:S01]  /*17530*/  @!P0 LDC.64 R2, c[0x0][0x428] ;  /* 0x00010a00ff028b82 */ /* 0x000e220000000a00 */
[----:B------:R-:W-:Y:S01]  /*17540*/  SHF.R.S32.HI R7, RZ, 0x1f, R20 ;  /* 0x0000001fff077819 */ /* 0x000fe20000011414 */
[----:B------:R-:W-:-:S04]  /*17550*/  IMAD.MOV R5, RZ, RZ, -R4 ;  /* 0x000000ffff057224 */ /* 0x000fc800078e0a04 */
[----:B------:R-:W-:Y:S01]  /*17560*/  IMAD R0, R6, R5, R0 ;  /* 0x0000000506007224 */ /* 0x000fe200078e0200 */
[--C-:B------:R-:W-:Y:S01]  /*17570*/  @!P0 SHF.R.S32.HI R5, RZ, 0x1f, R4.reuse ;  /* 0x0000001fff058819 */ /* 0x100fe20000011404 */
[----:B------:R0:W-:Y:S02]  /*17580*/  STL [R1+0x20], R7 ;  /* 0x0000200701007387 */ /* 0x0001e40000100800 */
[-C--:B0-----:R-:W-:Y:S02]  /*17590*/  @!P0 IMAD R7, R7, R2.reuse, RZ ;  /* 0x0000000207078224 */ /* 0x081fe400078e02ff */
[----:B------:R-:W-:-:S04]  /*175a0*/  @!P0 IMAD.WIDE.U32 R4, R20, R2, R4 ;  /* 0x0000000214048225 */ /* 0x000fc800078e0004 */
[----:B------:R-:W-:Y:S02]  /*175b0*/  @!P0 IMAD R7, R20, R3, R7 ;  /* 0x0000000314078224 */ /* 0x000fe400078e0207 */
[----:B------:R-:W0:Y:S02]  /*175c0*/  @!P0 LDC.64 R2, c[0x0][0x418] ;  /* 0x00010600ff028b82 */ /* 0x000e240000000a00 */
[----:B0-----:R-:W-:Y:S01]  /*175d0*/  @!P0 LEA R6, P1, R4, R2, 0x2 ;  /* 0x0000000204068211 */ /* 0x001fe200078210ff */
[----:B------:R-:W-:-:S05]  /*175e0*/  @!P0 IMAD.IADD R2, R5, 0x1, R7 ;  /* 0x0000000105028824 */ /* 0x000fca00078e0207 */
[----:B------:R-:W-:Y:S02]  /*175f0*/  @!P0 LEA.HI.X R7, R4, R3, R2, 0x2, P1 ;  /* 0x0000000304078211 */ /* 0x000fe400008f1402 */
[----:B------:R-:W-:-:S06]  /*17600*/  MOV R2, RZ ;  /* 0x000000ff00027202 */ /* 0x000fcc0000000f00 */
[----:B------:R0:W5:Y:S01]  /*17610*/  @!P0 LDG.E R2, desc[UR40][R6.64] ;  /* 0x0000002806028981 */ /* 0x000162000c1e1900 */
[----:B------:R-:W-:Y:S02]  /*17620*/  ISETP.NE.AND P2, PT, R10, 0x3, PT ;  /* 0x000000030a00780c */ /* 0x000fe40003f45270 */
[----:B--2---:R-:W-:-:S11]  /*17630*/  LOP3.LUT R9, R9, 0xfffffffd, RZ, 0xc0, !PT ;  /* 0xfffffffd09097812 */ /* 0x004fd600078ec0ff */
[----:B------:R-:W-:-:S05]  /*17640*/  @P2 LOP3.LUT R9, R9, 0x2, RZ, 0xfc, !PT ;  /* 0x0000000209092812 */ /* 0x000fca00078efcff */
[----:B------:R0:W-:Y:S01]  /*17650*/  STL [R1+0x10], R9 ;  /* 0x0000100901007387 */ /* 0x0001e20000100800 */
[----:B------:R-:W-:-:S03]  /*17660*/  UMOV UR4, 0xffffffff ;  /* 0xffffffff00047882 */ /* 0x000fc60000000000 */
[----:B------:R-:W-:Y:S05]  /*17670*/  BRA.DIV UR4, `(.L_x_15678) ;  /* 0x0000006604e87947 */ /* 0x000fea000b800000 */
.L_x_15831:
[----:B------:R-:W-:Y:S05]  /*17680*/  @!P2 BRA `(.L_x_15679) ;  /* 0x000000000004a947 */ /* 0x000fea0003800000 */
[----:B------:R-:W-:Y:S01]  /*17690*/  BPT.TRAP 0x1 ;  /* 0x000000040000795c */ /* 0x000fe20000300000 */
.L_x_15679:
        /* <DEDUP_REMOVED lines=23> */
.L_x_15832:
[----:B------:R-:W-:Y:S05]  /*17810*/  BSYNC B0 ;  /* 0x0000000000007941 */ /* 0x000fea0003800000 */
.L_x_15680:
        /* <DEDUP_REMOVED lines=14> */
[----:B------:R-:W-:-:S04]  /*17900*/  ULDC.64 UR4, c[0x0][0x308] ;  /* 0x0000c20000047ab9 */ /* 0x000fc80000000a00 */
[----:B------:R-:W-:-:S03]  /*17910*/  IADD3 R5, R5, R7, RZ ;  /* 0x0000000705057210 */ /* 0x000fc60007ffe0ff */
        /* <DEDUP_REMOVED lines=11> */
[----:B--2---:R-:W-:Y:S01]  /*179d0*/  IADD3 R4, -R12, R14, -R8 ;  /* 0x0000000e0c047210 */ /* 0x004fe20007ffe908 */
[----:B------:R-:W-:Y:S02]  /*179e0*/  IMAD.SHL.U32 R12, R11, 0x8, RZ ;  /* 0x000000080b0c7824 */ /* 0x000fe400078e00ff */
[----:B------:R-:W-:Y:S01]  /*179f0*/  IMAD.SHL.U32 R11, R13, 0x8, RZ ;  /* 0x000000080d0b7824 */ /* 0x000fe200078e00ff */
[----:B---3--:R-:W-:Y:S02]  /*17a00*/  LOP3.LUT R10, R10, 0xfffffffe, RZ, 0xc0, !PT ;  /* 0xfffffffe0a0a7812 */ /* 0x008fe400078ec0ff */
[----:B------:R-:W-:-:S05]  /*17a10*/  ISETP.GE.AND P0, PT, R4, 0x1, PT ;  /* 0x000000010400780c */ /* 0x000fca0003f06270 */
[----:B------:R-:W-:Y:S02]  /*17a20*/  @P2 LOP3.LUT R10, R10, 0x1, RZ, 0xfc, !PT ;  /* 0x000000010a0a2812 */ /* 0x000fe400078efcff */
[----:B------:R-:W-:-:S03]  /*17a30*/  LOP3.LUT R11, R11, 0x1f8, RZ, 0xc0, !PT ;  /* 0x000001f80b0b7812 */ /* 0x000fc600078ec0ff */
[----:B------:R0:W-:Y:S01]  /*17a40*/  STL [R1+0x10], R10 ;  /* 0x0000100a01007387 */ /* 0x0001e20000100800 */
[----:B------:R-:W-:-:S04]  /*17a50*/  LOP3.LUT R11, R11, 0x38, R13, 0x78, !PT ;  /* 0x000000380b0b7812 */ /* 0x000fc800078e780d */
[----:B------:R-:W-:-:S05]  /*17a60*/  LOP3.LUT R11, R11, 0x200, R12, 0xf8, !PT ;  /* 0x000002000b0b7812 */ /* 0x000fca00078ef80c */
[----:B------:R-:W-:Y:S01]  /*17a70*/  IMAD R5, R22, 0x2000, R11 ;  /* 0x0000200016057824 */ /* 0x000fe200078e020b */
[----:B0-----:R-:W-:Y:S06]  /*17a80*/  BRA.DIV UR4, `(.L_x_15682) ;  /* 0x00000066042c7947 */ /* 0x001fec000b800000 */
        /* <DEDUP_REMOVED lines=72> */
.L_x_15850:
[----:B------:R-:W-:-:S13]  /*17f10*/  ISETP.GE.AND P0, PT, R4, 0x71, PT ;  /* 0x000000710400780c */ /* 0x000fda0003f06270 */
[----:B01----:R-:W-:Y:S02]  /*17f20*/  @P0 LEA R6, P1, R9, R0, 0x1 ;  /* 0x0000000009060211 */ /* 0x003fe400078208ff */
[----:B------:R-:W-:-:S03]  /*17f30*/  @P0 LEA R5, R5, R16, 0x1 ;  /* 0x0000001005050211 */ /* 0x000fc600078e08ff */
[----:B------:R-:W-:-:S05]  /*17f40*/  @P0 IMAD.X R7, RZ, RZ, R2, P1 ;  /* 0x000000ffff070224 */ /* 0x000fca00008e0602 */
[----:B------:R-:W-:Y:S01]  /*17f50*/  @!PT LDS RZ, [RZ] ;  /* 0x00000000fffff984 */ /* 0x000fe20000000800 */
[----:B------:R-:W-:Y:S01]  /*17f60*/  @!PT LDS RZ, [RZ] ;  /* 0x00000000fffff984 */ /* 0x000fe20000000800 */
[----:B------:R-:W-:Y:S01]  /*17f70*/  @!PT LDS RZ, [RZ] ;  /* 0x00000000fffff984 */ /* 0x000fe20000000800 */
[----:B------:R0:W-:Y:S01]  /*17f80*/  @P0 LDGSTS.E.BYPASS.LTC128B.128 [R5+0x11c00], desc[UR40][R6.64], !P2 ;  /* 0x11c0000006050fae */ /* 0x0001e2000d101d68 */
[----:B------:R-:W-:Y:S01]  /*17f90*/  PLOP3.LUT P0, PT, PT, PT, PT, 0x80, 0x0 ;  /* 0x000000000000781c */ /* 0x000fe20003f0f070 */
[----:B------:R-:W-:-:S12]  /*17fa0*/  NOP ;  /* 0x0000000000007918 */ /* 0x000fd80000000000 */
.L_x_15683:
        /* <DEDUP_REMOVED lines=11> */
.L_x_15684:
[----:B------:R1:W5:Y:S01]  /*18060*/  LDL.LU R4, [R1+0x2c] ;  /* 0x00002c0001047983 */ /* 0x0003620000300800 */
[----:B------:R1:W-:Y:S03]  /*18070*/  SYNCS.ARRIVE.TRANS64.A1T0 RZ, [R3+URZ+0x16830], RZ ;  /* 0x016830ff03ff79a7 */ /* 0x0003e6000810003f */
[----:B0-----:R1:W5:Y:S04]  /*18080*/  LDL.LU R7, [R1+0x24] ;  /* 0x0000240001077983 */ /* 0x0013680000300800 */
[----:B------:R1:W5:Y:S02]  /*18090*/  LDL.LU R6, [R1+0x44] ;  /* 0x0000440001067983 */ /* 0x0003640000300800 */
        /* <DEDUP_REMOVED lines=36> */
.L_x_15686:
[----:B------:R-:W-:Y:S05]  /*182e0*/  BSYNC B6 ;  /* 0x0000000000067941 */ /* 0x000fea0003800000 */
.L_x_15685:
        /* <DEDUP_REMOVED lines=10> */
[----:B-1----:R-:W-:Y:S02]  /*18390*/  IMAD.MOV.U32 R3, RZ, RZ, R2 ;  /* 0x000000ffff037224 */ /* 0x002fe400078e0002 */
[----:B--2---:R-:W-:Y:S01]  /*183a0*/  IMAD.MOV.U32 R2, RZ, RZ, R20 ;  /* 0x000000ffff027224 */ /* 0x004fe200078e0014 */
[----:B------:R-:W1:Y:S03]  /*183b0*/  S2R R21, SR_TID.X ;  /* 0x0000000000157919 */ /* 0x000e660000002100 */
[C---:B------:R-:W-:Y:S01]  /*183c0*/  IMAD.WIDE.U32 R2, R17.reuse, UR4, R2 ;  /* 0x0000000411027c25 */ /* 0x040fe2000f8e0002 */
[----:B------:R-:W2:Y:S03]  /*183d0*/  S2R R20, SR_TID.X ;  /* 0x0000000000147919 */ /* 0x000ea60000002100 */
[----:B------:R-:W-:Y:S01]  /*183e0*/  IMAD R3, R17, UR5, R3 ;  /* 0x0000000511037c24 */ /* 0x000fe2000f8e0203 */
[----:B------:R-:W-:Y:S01]  /*183f0*/  ULDC.64 UR4, c[0x0][0x2d0] ;  /* 0x0000b40000047ab9 */ /* 0x000fe20000000a00 */
[----:B---3--:R-:W-:-:S02]  /*18400*/  IMAD R0, R0, UR6, RZ ;  /* 0x0000000600007c24 */ /* 0x008fc4000f8e02ff */
[----:B------:R-:W-:-:S04]  /*18410*/  IMAD.WIDE.U32 R2, R26, UR6, R2 ;  /* 0x000000061a027c25 */ /* 0x000fc8000f8e0002 */
[----:B------:R-:W-:Y:S01]  /*18420*/  IMAD R0, R26, UR7, R0 ;  /* 0x000000071a007c24 */ /* 0x000fe2000f8e0200 */
[----:B------:R-:W-:Y:S01]  /*18430*/  ULDC.64 UR6, c[0x0][0x2c8] ;  /* 0x0000b20000067ab9 */ /* 0x000fe20000000a00 */
[----:B------:R3:W5:Y:S01]  /*18440*/  LDL R26, [R1+0x38] ;  /* 0x00003800011a7983 */ /* 0x0007620000100800 */
[----:B------:R-:W-:Y:S02]  /*18450*/  IMAD.MOV.U32 R4, RZ, RZ, R2 ;  /* 0x000000ffff047224 */ /* 0x000fe400078e0002 */
[----:B------:R-:W-:Y:S01]  /*18460*/  IADD3 R5, R3, R0, RZ ;  /* 0x0000000003057210 */ /* 0x000fe20007ffe0ff */
[----:B-1----:R-:W-:Y:S01]  /*18470*/  IMAD.SHL.U32 R21, R21, 0x10, RZ ;  /* 0x0000001015157824 */ /* 0x002fe200078e00ff */
[----:B--2---:R-:W-:-:S04]  /*18480*/  LOP3.LUT R20, R20, 0x7f, RZ, 0xc0, !PT ;  /* 0x0000007f14147812 */ /* 0x004fc800078ec0ff */
[----:B------:R-:W-:Y:S02]  /*18490*/  LOP3.LUT R21, R21, 0x70, RZ, 0xc0, !PT ;  /* 0x0000007015157812 */ /* 0x000fe400078ec0ff */
[----:B------:R-:W-:-:S04]  /*184a0*/  SHF.R.U32.HI R20, RZ, 0x3, R20 ;  /* 0x00000003ff147819 */ /* 0x000fc80000011614 */
[----:B------:R-:W-:-:S05]  /*184b0*/  LOP3.LUT R20, R20, R21, RZ, 0xfc, !PT ;  /* 0x0000001514147212 */ /* 0x000fca00078efcff */
[----:B------:R-:W-:Y:S02]  /*184c0*/  IMAD R6, R25, 0xc0, R20 ;  /* 0x000000c019067824 */ /* 0x000fe400078e0214 */
[----:B------:R3:W5:Y:S02]  /*184d0*/  LDL R20, [R1+0x28] ;  /* 0x0000280001147983 */ /* 0x0007640000100800 */
[----:B0-----:R-:W-:-:S04]  /*184e0*/  @P1 IMAD.HI.U32 R0, R6, R7, RZ ;  /* 0x0000000706001227 */ /* 0x001fc800078e00ff */
[----:B------:R-:W-:Y:S01]  /*184f0*/  IMAD.MOV.U32 R2, RZ, RZ, R6 ;  /* 0x000000ffff027224 */ /* 0x000fe200078e0006 */
        /* <DEDUP_REMOVED lines=13> */
[----:B------:R-:W0:Y:S03]  /*185d0*/  @P1 LDC R7, c[0x0][0x44c] ;  /* 0x00011300ff071b82 */ /* 0x000e260000000800 */
[----:B------:R-:W-:-:S04]  /*185e0*/  IADD3 R0, R9, R0, RZ ;  /* 0x0000000009007210 */ /* 0x000fc80007ffe0ff */
[----:B------:R-:W-:Y:S02]  /*185f0*/  LEA.HI.X R0, R8, UR9, R0, 0x1, P0 ;  /* 0x0000000908007c11 */ /* 0x000fe400080f0c00 */
[----:B------:R-:W1:Y:S01]  /*18600*/  @P1 LDC R8, c[0x0][0x450] ;  /* 0x00011400ff081b82 */ /* 0x000e620000000800 */
[----:B------:R-:W-:Y:S01]  /*18610*/  VIADD R3, R6, 0x80 ;  /* 0x0000008006037836 */ /* 0x000fe20000000000 */
[----:B------:R-:W2:Y:S03]  /*18620*/  S2R R11, SR_TID.X ;  /* 0x00000000000b7919 */ /* 0x000ea60000002100 */
        /* <DEDUP_REMOVED lines=100> */
[----:B------:R-:W0:Y:S11]  /*18c70*/  SHFL.IDX PT, R2, R5, RZ, 0x181f ;  /* 0x00181fff05027589 */ /* 0x000e3600000e0000 */
[----:B-1----:R-:W-:-:S05]  /*18c80*/  @!P3 LEA R6, P2, R21, R6, 0x1 ;  /* 0x000000061506b211 */ /* 0x002fca00078408ff */
[----:B------:R-:W-:-:S04]  /*18c90*/  @!P3 IMAD.X R0, RZ, RZ, R0, P2 ;  /* 0x000000ffff00b224 */ /* 0x000fc800010e0600 */
[----:B------:R-:W-:Y:S02]  /*18ca0*/  @!P3 IMAD.MOV.U32 R7, RZ, RZ, R0 ;  /* 0x000000ffff07b224 */ /* 0x000fe400078e0000 */
[----:B------:R-:W-:Y:S01]  /*18cb0*/  VIADD R0, R25, 0x90 ;  /* 0x0000009019007836 */ /* 0x000fe20000000000 */
[----:B0-----:R-:W-:Y:S02]  /*18cc0*/  @!P1 LEA R2, P2, R21, R2, 0x1 ;  /* 0x0000000215029211 */ /* 0x001fe400078408ff */
[----:B------:R0:W-:Y:S03]  /*18cd0*/  @!P3 LDGSTS.E.BYPASS.LTC128B.128 [R20+0xbc00], desc[UR40][R6.64], !P0 ;  /* 0x0bc000000614bfae */ /* 0x0001e6000c101d68 */
[----:B0-----:R-:W-:-:S05]  /*18ce0*/  @!P1 IMAD.X R6, RZ, RZ, R8, P2 ;  /* 0x000000ffff069224 */ /* 0x001fca00010e0608 */
[----:B------:R-:W-:Y:S01]  /*18cf0*/  @!P1 MOV R7, R6 ;  /* 0x0000000600079202 */ /* 0x000fe20000000f00 */
[----:B------:R-:W-:Y:S02]  /*18d00*/  @!P1 IMAD.MOV.U32 R6, RZ, RZ, R2 ;  /* 0x000000ffff069224 */ /* 0x000fe400078e0002 */
        /* <DEDUP_REMOVED lines=18> */
.L_x_15875:
        /* <DEDUP_REMOVED lines=10> */
.L_x_15688:
        /* <DEDUP_REMOVED lines=18> */
.L_x_15876:
[----:B------:R-:W-:Y:S05]  /*18ff0*/  BSYNC B0 ;  /* 0x0000000000007941 */ /* 0x000fea0003800000 */
.L_x_15689:
        /* <DEDUP_REMOVED lines=8> */
[----:B------:R-:W-:Y:S01]  /*19080*/  IMAD.MOV.U32 R6, RZ, RZ, R22 ;  /* 0x000000ffff067224 */ /* 0x000fe200078e0016 */
[----:B------:R-:W-:Y:S01]  /*19090*/  MOV R20, R29 ;  /* 0x0000001d00147202 */ /* 0x000fe20000000f00 */
[----:B------:R-:W-:Y:S02]  /*190a0*/  IMAD.MOV.U32 R26, RZ, RZ, R23 ;  /* 0x000000ffff1a7224 */ /* 0x000fe400078e0017 */
[----:B0-----:R-:W-:-:S05]  /*190b0*/  IMAD.SHL.U32 R2, R2, 0x8, RZ ;  /* 0x0000000802027824 */ /* 0x001fca00078e00ff */
[----:B------:R-:W-:-:S04]  /*190c0*/  LOP3.LUT R2, R2, 0x38, RZ, 0xc0, !PT ;  /* 0x0000003802027812 */ /* 0x000fc800078ec0ff */
[----:B------:R-:W-:-:S13]  /*190d0*/  ISETP.GE.AND P1, PT, R2, UR4, PT ;  /* 0x0000000402007c0c */ /* 0x000fda000bf26270 */
.L_x_15705:
[----:B------:R-:W2:Y:S01]  /*190e0*/  LDL R11, [R1+0x1c] ;  /* 0x00001c00010b7983 */ /* 0x000ea20000100800 */
[----:B-1----:R-:W0:Y:S03]  /*190f0*/  LDC R0, c[0x0][0x430] ;  /* 0x00010c00ff007b82 */ /* 0x002e260000000800 */
        /* <DEDUP_REMOVED lines=17> */
[----:B-1----:R-:W-:-:S04]  /*19210*/  @P0 SHF.R.U32.HI R2, RZ, R3, R5 ;  /* 0x00000003ff020219 */ /* 0x002fc80000011605 */
[----:B------:R-:W-:-:S05]  /*19220*/  IADD3 R3, -R2, RZ, RZ ;  /* 0x000000ff02037210 */ /* 0x000fca0007ffe1ff */
        /* <DEDUP_REMOVED lines=20> */
.L_x_15693:
[----:B------:R-:W-:Y:S01]  /*19370*/  IMAD R5, R22, 0x8, R16 ;  /* 0x0000000816057824 */ /* 0x000fe200078e0210 */
[----:B------:R-:W-:Y:S01]  /*19380*/  SHF.L.U32 R2, R29, 0x1f, RZ ;  /* 0x0000001f1d027819 */ /* 0x000fe200000006ff */
[----:B------:R-:W-:Y:S03]  /*19390*/  BSSY B1, `(.L_x_15694) ;  /* 0x0000003000017945 */ /* 0x000fe60003800000 */
[----:B------:R-:W0:Y:S02]  /*193a0*/  SYNCS.PHASECHK.TRANS64.TRYWAIT P0, [R5+URZ+0x16840], R2 ;  /* 0x01684002050075a7 */ /* 0x000e24000800017f */
[----:B0-----:R-:W-:Y:S05]  /*193b0*/  @!P0 BRA `(.L_x_15695) ;  /* 0x0000006400808947 */ /* 0x001fea0003800000 */
.L_x_15877:
[----:B------:R-:W-:Y:S05]  /*193c0*/  BSYNC B1 ;  /* 0x0000000000017941 */ /* 0x000fea0003800000 */
.L_x_15694:
[----:B------:R-:W2:Y:S01]  /*193d0*/  LDL R3, [R1+0x10] ;  /* 0x0000100001037983 */ /* 0x000ea20000100800 */
        /* <DEDUP_REMOVED lines=8> */
[----:B------:R-:W-:Y:S02]  /*19460*/  IMAD.SHL.U32 R11, R8, 0x8, RZ ;  /* 0x00000008080b7824 */ /* 0x000fe400078e00ff */
[----:B---3--:R-:W-:-:S05]  /*19470*/  IMAD.SHL.U32 R8, R9, 0x8, RZ ;  /* 0x0000000809087824 */ /* 0x008fca00078e00ff */
[----:B------:R-:W-:-:S04]  /*19480*/  LOP3.LUT R8, R8, 0x1f8, RZ, 0xc0, !PT ;  /* 0x000001f808087812 */ /* 0x000fc800078ec0ff */
[----:B------:R-:W-:-:S04]  /*19490*/  LOP3.LUT R8, R8, 0x38, R9, 0x78, !PT ;  /* 0x0000003808087812 */ /* 0x000fc800078e7809 */
[----:B------:R-:W-:-:S05]  /*194a0*/  LOP3.LUT R8, R8, 0x200, R11, 0xf8, !PT ;  /* 0x0000020008087812 */ /* 0x000fca00078ef80b */
[----:B------:R-:W-:Y:S01]  /*194b0*/  IMAD R8, R22, 0x2000, R8 ;  /* 0x0000200016087824 */ /* 0x000fe200078e0208 */
[----:B--2---:R-:W-:Y:S01]  /*194c0*/  LOP3.LUT P2, RZ, R3, 0x1, RZ, 0xc0, !PT ;  /* 0x0000000103ff7812 */ /* 0x004fe2000784c0ff */
[----:B0-----:R-:W-:Y:S01]  /*194d0*/  IMAD.WIDE.U32 R2, R0, UR4, RZ ;  /* 0x0000000400027c25 */ /* 0x001fe2000f8e00ff */
        /* <DEDUP_REMOVED lines=16> */
[----:B0-----:R-:W-:-:S03]  /*195e0*/  SHF.L.U32 R11, R3, 0x3, RZ ;  /* 0x00000003030b7819 */ /* 0x001fc600000006ff */
[----:B------:R-:W0:Y:S01]  /*195f0*/  SHFL.IDX PT, R3, R10, RZ, 0x181f ;  /* 0x00181fff0a037589 */ /* 0x000e2200000e0000 */
        /* <DEDUP_REMOVED lines=38> */
.L_x_15895:
        /* <DEDUP_REMOVED lines=8> */
.L_x_15697:
        /* <DEDUP_REMOVED lines=11> */
.L_x_15698:
[----:B------:R1:W-:Y:S01]  /*19990*/  SYNCS.ARRIVE.TRANS64.A1T0 RZ, [R5+URZ+0x16830], RZ ;  /* 0x016830ff05ff79a7 */ /* 0x0003e2000810003f */
[----:B------:R-:W-:Y:S05]  /*199a0*/  @!P3 BRA `(.L_x_15699) ;  /* 0x000000000004b947 */ /* 0x000fea0003800000 */
[----:B------:R-:W-:Y:S01]  /*199b0*/  BPT.TRAP 0x1 ;  /* 0x000000040000795c */ /* 0x000fe20000300000 */
.L_x_15699:
[----:B------:R-:W-:Y:S01]  /*199c0*/  SHF.L.U32 R2, R20, 0x1f, RZ ;  /* 0x0000001f14027819 */ /* 0x000fe200000006ff */
[----:B-1----:R-:W-:Y:S01]  /*199d0*/  IMAD R5, R6, 0x8, R16 ;  /* 0x0000000806057824 */ /* 0x002fe200078e0210 */
[----:B------:R-:W-:Y:S03]  /*199e0*/  BSSY B1, `(.L_x_15700) ;  /* 0x0000003000017945 */ /* 0x000fe60003800000 */
[----:B------:R-:W1:Y:S02]  /*199f0*/  SYNCS.PHASECHK.TRANS64.TRYWAIT P0, [R5+URZ+0x16860], R2 ;  /* 0x01686002050075a7 */ /* 0x000e64000800017f */
[----:B-1----:R-:W-:Y:S05]  /*19a00*/  @!P0 BRA `(.L_x_15701) ;  /* 0x00000068003c8947 */ /* 0x002fea0003800000 */
.L_x_15896:
[----:B------:R-:W-:Y:S05]  /*19a10*/  BSYNC B1 ;  /* 0x0000000000017941 */ /* 0x000fea0003800000 */
.L_x_15700:
[----:B------:R-:W2:Y:S01]  /*19a20*/  LDL R8, [R1+0x14] ;  /* 0x0000140001087983 */ /* 0x000ea20000100800 */
        /* <DEDUP_REMOVED lines=59> */
.L_x_15914:
        /* <DEDUP_REMOVED lines=25> */
.L_x_15703:
        /* <DEDUP_REMOVED lines=12> */
.L_x_15704:
[----:B------:R-:W2:Y:S01]  /*1a030*/  LDL R0, [R1+0x18] ;  /* 0x0000180001007983 */ /* 0x000ea20000100800 */
[----:B------:R0:W-:Y:S01]  /*1a040*/  SYNCS.ARRIVE.TRANS64.A1T0 RZ, [R5+URZ+0x16850], RZ ;  /* 0x016850ff05ff79a7 */ /* 0x0001e2000810003f */
[C---:B------:R-:W-:Y:S01]  /*1a050*/  VIADD R7, R23.reuse, 0xffffffff ;  /* 0xffffffff17077836 */ /* 0x040fe20000000000 */
[----:B------:R-:W-:Y:S01]  /*1a060*/  MOV R20, R29 ;  /* 0x0000001d00147202 */ /* 0x000fe20000000f00 */
[----:B------:R-:W-:Y:S02]  /*1a070*/  IMAD.MOV.U32 R6, RZ, RZ, R22 ;  /* 0x000000ffff067224 */ /* 0x000fe400078e0016 */
[----:B------:R-:W-:Y:S01]  /*1a080*/  IMAD.MOV.U32 R26, RZ, RZ, R23 ;  /* 0x000000ffff1a7224 */ /* 0x000fe200078e0017 */
[----:B--2---:R-:W-:-:S13]  /*1a090*/  ISETP.GT.AND P0, PT, R23, R0, PT ;  /* 0x000000001700720c */ /* 0x004fda0003f04270 */
[----:B0-----:R-:W-:Y:S05]  /*1a0a0*/  @P0 BRA `(.L_x_15705) ;  /* 0xfffffff0000c0947 */ /* 0x001fea000383ffff */
.L_x_15692:
[----:B------:R-:W-:Y:S05]  /*1a0b0*/  BSYNC B0 ;  /* 0x0000000000007941 */ /* 0x000fea0003800000 */
.L_x_15691:
        /* <DEDUP_REMOVED lines=17> */
.L_x_15707:
[----:B------:R-:W-:Y:S05]  /*1a1d0*/  BSYNC B0 ;  /* 0x0000000000007941 */ /* 0x000fea0003800000 */
.L_x_15706:
[----:B------:R-:W2:Y:S02]  /*1a1e0*/  LDL R0, [R1+0x54] ;  /* 0x0000540001007983 */ /* 0x000ea40000100800 */
[----:B--2---:R-:W-:-:S13]  /*1a1f0*/  ISETP.NE.AND P0, PT, R0, 0x3, PT ;  /* 0x000000030000780c */ /* 0x004fda0003f05270 */
[----:B------:R-:W-:Y:S05]  /*1a200*/  @!P0 BRA `(.L_x_15708) ;  /* 0x0000000000048947 */ /* 0x000fea0003800000 */
[----:B------:R-:W-:Y:S01]  /*1a210*/  BPT.TRAP 0x1 ;  /* 0x000000040000795c */ /* 0x000fe20000300000 */
.L_x_15708:
[----:B------:R-:W2:Y:S01]  /*1a220*/  LDL.LU R2, [R1+0x14] ;  /* 0x0000140001027983 */ /* 0x000ea20000300800 */
[----:B------:R-:W-:Y:S01]  /*1a230*/  IMAD R0, R22, 0x8, R16 ;  /* 0x0000000816007824 */ /* 0x000fe200078e0210 */
[----:B------:R-:W-:Y:S01]  /*1a240*/  SHF.L.U32 R3, R29, 0x1f, RZ ;  /* 0x0000001f1d037819 */ /* 0x000fe200000006ff */
[----:B------:R-:W-:Y:S03]  /*1a250*/  BSSY B0, `(.L_x_15709) ;  /* 0x0000004000007945 */ /* 0x000fe60003800000 */
[----:B------:R-:W0:Y:S01]  /*1a260*/  SYNCS.PHASECHK.TRANS64.TRYWAIT P0, [R0+URZ+0x16860], R3 ;  /* 0x01686003000075a7 */ /* 0x000e22000800017f */
[----:B--2---:R-:W-:Y:S01]  /*1a270*/  IMAD R6, R23, -0x80, R2 ;  /* 0xffffff8017067824 */ /* 0x004fe200078e0202 */
[----:B0-----:R-:W-:Y:S06]  /*1a280*/  @!P0 BRA `(.L_x_15710) ;  /* 0x0000006800788947 */ /* 0x001fec0003800000 */
.L_x_15915:
[----:B------:R-:W-:Y:S05]  /*1a290*/  BSYNC B0 ;  /* 0x0000000000007941 */ /* 0x000fea0003800000 */
.L_x_15709:
[----:B------:R-:W1:Y:S01]  /*1a2a0*/  S2R R2, SR_TID.X ;  /* 0x0000000000027919 */ /* 0x000e620000002100 */
[----:B------:R-:W-:Y:S01]  /*1a2b0*/  UMOV UR4, 0xffffffff ;  /* 0xffffffff00047882 */ /* 0x000fe20000000000 */
[----:B------:R-:W2:Y:S01]  /*1a2c0*/  S2R R7, SR_TID.X ;  /* 0x0000000000077919 */ /* 0x000ea20000002100 */
[----:B-1----:R-:W-:Y:S02]  /*1a2d0*/  LOP3.LUT R5, R2, 0x7f, RZ, 0xc0, !PT ;  /* 0x0000007f02057812 */ /* 0x002fe400078ec0ff */
[----:B--2---:R-:W-:-:S03]  /*1a2e0*/  SHF.L.U32 R2, R7, 0x3, RZ ;  /* 0x0000000307027819 */ /* 0x004fc600000006ff */
        /* <DEDUP_REMOVED lines=15> */
[C---:B------:R-:W-:Y:S02]  /*1a3e0*/  ISETP.GE.AND P0, PT, R2.reuse, UR4, PT ;  /* 0x0000000402007c0c */ /* 0x040fe4000bf06270 */
[----:B------:R-:W-:Y:S02]  /*1a3f0*/  SHF.L.U32 R5, R2, 0x1, RZ ;  /* 0x0000000102057819 */ /* 0x000fe400000006ff */
        /* <DEDUP_REMOVED lines=42> */
.L_x_15933:
        /* <DEDUP_REMOVED lines=9> */
.L_x_15712:
        /* <DEDUP_REMOVED lines=11> */
.L_x_15713:
[----:B------:R-:W-:Y:S01]  /*1a7e0*/  VIADD R22, R22, 0x1 ;  /* 0x0000000116167836 */ /* 0x000fe20000000000 */
[----:B------:R0:W-:Y:S04]  /*1a7f0*/  SYNCS.ARRIVE.TRANS64.A1T0 RZ, [R0+URZ+0x16850], RZ ;  /* 0x016850ff00ff79a7 */ /* 0x0001e8000810003f */
[----:B------:R-:W-:-:S04]  /*1a800*/  ISETP.NE.AND P0, PT, R22, 0x2, PT ;  /* 0x000000021600780c */ /* 0x000fc80003f05270 */
[----:B0-----:R-:W-:Y:S02]  /*1a810*/  SEL R0, RZ, 0x1, P0 ;  /* 0x00000001ff007807 */ /* 0x001fe40000000000 */
[----:B------:R-:W-:Y:S02]  /*1a820*/  SEL R22, R22, RZ, P0 ;  /* 0x000000ff16167207 */ /* 0x000fe40000000000 */
[----:B------:R-:W-:-:S07]  /*1a830*/  LOP3.LUT R29, R29, R0, RZ, 0x3c, !PT ;  /* 0x000000001d1d7212 */ /* 0x000fce00078e3cff */
.L_x_15672:
[----:B------:R-:W-:Y:S05]  /*1a840*/  BSYNC B7 ;  /* 0x0000000000077941 */ /* 0x000fea0003800000 */
.L_x_15670:
[----:B------:R-:W4:Y:S02]  /*1a850*/  LDL R0, [R1+0x10] ;  /* 0x0000100001007983 */ /* 0x000f240000100800 */
[----:B----4-:R-:W-:-:S13]  /*1a860*/  LOP3.LUT P0, RZ, R0, 0x4, RZ, 0xc0, !PT ;  /* 0x0000000400ff7812 */ /* 0x010fda000780c0ff */
[----:B------:R-:W-:Y:S05]  /*1a870*/  @!P0 BRA `(.L_x_15714) ;  /* 0x0000000000248947 */ /* 0x000fea0003800000 */
[----:B------:R-:W-:Y:S05]  /*1a880*/  WARPSYNC.ALL ;  /* 0x0000000000007948 */ /* 0x000fea0003800000 */
[----:B------:R-:W0:Y:S08]  /*1a890*/  S2UR UR5, SR_CgaCtaId ;  /* 0x00000000000579c3 */ /* 0x000e300000008800 */
[----:B------:R-:W-:Y:S06]  /*1a8a0*/  BAR.SYNC.DEFER_BLOCKING 0x5, 0x200 ;  /* 0x0148000000007b1d */ /* 0x000fec0000010000 */
[----:B------:R-:W-:-:S02]  /*1a8b0*/  UMOV UR4, 0x400 ;  /* 0x0000040000047882 */ /* 0x000fc40000000000 */
[----:B0-----:R-:W-:-:S06]  /*1a8c0*/  ULEA UR4, UR5, UR4, 0x18 ;  /* 0x0000000405047291 */ /* 0x001fcc000f8ec03f */
[----:B------:R-:W-:-:S05]  /*1a8d0*/  IMAD.U32 R16, RZ, RZ, UR4 ;  /* 0x00000004ff107e24 */ /* 0x000fca000f8e00ff */
[----:B------:R0:W4:Y:S01]  /*1a8e0*/  LDS.128 R24, [R16+0x168d0] ;  /* 0x0168d00010187984 */ /* 0x0001220000000c00 */
[----:B------:R-:W-:Y:S06]  /*1a8f0*/  BAR.ARV 0x4, 0x200 ;  /* 0x0108000000007b1d */ /* 0x000fec0000002000 */
[----:B------:R-:W-:Y:S05]  /*1a900*/  BRA `(.L_x_15715) ;  /* 0x0000000c00d87947 */ /* 0x000fea0003800000 */
.L_x_15714:
[----:B------:R-:W0:Y:S01]  /*1a910*/  S2R R0, SR_TID.X ;  /* 0x0000000000007919 */ /* 0x000e220000002100 */
[----:B------:R-:W-:Y:S01]  /*1a920*/  UMOV UR4, 0xffffffff ;  /* 0xffffffff00047882 */ /* 0x000fe20000000000 */
[----:B0-----:R-:W-:-:S04]  /*1a930*/  LOP3.LUT R8, R0, 0x1f, RZ, 0xc0, !PT ;  /* 0x0000001f00087812 */ /* 0x001fc800078ec0ff */
[----:B------:R-:W-:Y:S01]  /*1a940*/  ISETP.NE.AND P0, PT, R8, 0x1f, PT ;  /* 0x0000001f0800780c */ /* 0x000fe20003f05270 */
[----:B------:R-:W-:-:S12]  /*1a950*/  BRA.DIV UR4, `(.L_x_15716) ;  /* 0x0000006e04187947 */ /* 0x000fd8000b800000 */
[----:B--2---:R-:W-:Y:S01]  /*1a960*/  IADD3 R9, R27, R8, RZ ;  /* 0x000000081b097210 */ /* 0x004fe20007ffe0ff */
[----:B------:R-:W-:-:S03]  /*1a970*/  ULDC UR4, c[0x0][0xc3c] ;  /* 0x00030f0000047ab9 */ /* 0x000fc60000000800 */
[----:B------:R-:W-:-:S13]  /*1a980*/  ISETP.GE.OR P1, PT, R9, UR4, !P0 ;  /* 0x0000000409007c0c */ /* 0x000fda000c726670 */
[----:B------:R-:W0:Y:S08]  /*1a990*/  @!P1 LDC.64 R2, c[0x0][0xc80] ;  /* 0x00032000ff029b82 */ /* 0x000e300000000a00 */
[----:B------:R-:W2:Y:S01]  /*1a9a0*/  @!P1 LDC.64 R4, c[0x0][0xc78] ;  /* 0x00031e00ff049b82 */ /* 0x000ea20000000a00 */
[----:B0-----:R-:W-:-:S05]  /*1a9b0*/  @!P1 IMAD.WIDE R2, R9, 0x4, R2 ;  /* 0x0000000409029825 */ /* 0x001fca00078e0202 */
[----:B---3--:R2:W3:Y:S02]  /*1a9c0*/  @!P1 LDG.E R7, desc[UR40][R2.64] ;  /* 0x0000002802079981 */ /* 0x0084e4000c1e1900 */
        /* <DEDUP_REMOVED lines=11> */
[----:B---3--:R-:W-:Y:S01]  /*1aa80*/  @!P1 IMAD.MOV.U32 R25, RZ, RZ, R7 ;  /* 0x000000ffff199224 */ /* 0x008fe200078e0007 */
        /* <DEDUP_REMOVED lines=19> */
.L_x_15943:
[----:B------:R-:W-:Y:S02]  /*1abc0*/  ULDC UR4, c[0x0][0xc38] ;  /* 0x00030e0000047ab9 */ /* 0x000fe40000000800 */
[----:B------:R-:W-:-:S04]  /*1abd0*/  IMAD.U32 R4, RZ, RZ, UR4 ;  /* 0x00000004ff047e24 */ /* 0x000fc8000f8e00ff */
[----:B--2---:R-:W-:-:S05]  /*1abe0*/  IMAD R3, R14, R4, RZ ;  /* 0x000000040e037224 */ /* 0x004fca00078e02ff */
[----:B------:R-:W-:-:S04]  /*1abf0*/  IADD3 R6, R6, R3, RZ ;  /* 0x0000000306067210 */ /* 0x000fc80007ffe0ff */
[----:B------:R-:W-:-:S13]  /*1ac00*/  ISETP.GT.AND P6, PT, R6, R0, PT ;  /* 0x000000000600720c */ /* 0x000fda0003fc4270 */
[----:B------:R-:W-:Y:S05]  /*1ac10*/  @P6 BRA `(.L_x_15717) ;  /* 0x0000000000a46947 */ /* 0x000fea0003800000 */
.L_x_15720:
        /* <DEDUP_REMOVED lines=35> */
.L_x_15951:
[----:B------:R-:W-:Y:S02]  /*1ae50*/  ULDC UR4, c[0x0][0xc38] ;  /* 0x00030e0000047ab9 */ /* 0x000fe40000000800 */
[----:B------:R-:W-:-:S04]  /*1ae60*/  IMAD.U32 R4, RZ, RZ, UR4 ;  /* 0x00000004ff047e24 */ /* 0x000fc8000f8e00ff */
[----:B--2---:R-:W-:-:S04]  /*1ae70*/  IMAD R3, R14, R4, RZ ;  /* 0x000000040e037224 */ /* 0x004fc800078e02ff */
[----:B------:R-:W-:-:S05]  /*1ae80*/  IMAD.IADD R6, R3, 0x1, R6 ;  /* 0x0000000103067824 */ /* 0x000fca00078e0206 */
[----:B------:R-:W-:-:S13]  /*1ae90*/  ISETP.GT.AND P6, PT, R6, R0, PT ;  /* 0x000000000600720c */ /* 0x000fda0003fc4270 */
[----:B------:R-:W-:Y:S05]  /*1aea0*/  @!P6 BRA `(.L_x_15720) ;  /* 0xfffffffc005ce947 */ /* 0x000fea000383ffff */
.L_x_15717:
[----:B------:R-:W-:Y:S01]  /*1aeb0*/  IADD3 R6, -R3, R6, RZ ;  /* 0x0000000603067210 */ /* 0x000fe20007ffe1ff */
[----:B------:R-:W-:-:S04]  /*1aec0*/  UMOV UR4, 0xffffffff ;  /* 0xffffffff00047882 */ /* 0x000fc80000000000 */
        /* <DEDUP_REMOVED lines=8> */
.L_x_15956:
[----:B------:R-:W-:-:S13]  /*1af50*/  ISETP.NE.AND P0, PT, R3, RZ, PT ;  /* 0x000000ff0300720c */ /* 0x000fda0003f05270 */
[----:B------:R-:W-:Y:S05]  /*1af60*/  @!P0 BRA `(.L_x_15722) ;  /* 0x0000000000108947 */ /* 0x000fea0003800000 */
[----:B------:R-:W-:Y:S01]  /*1af70*/  UMOV UR4, 0xffffffff ;  /* 0xffffffff00047882 */ /* 0x000fe20000000000 */
[----:B------:R-:W-:Y:S02]  /*1af80*/  VIADD R12, R7, 0xffffffff ;  /* 0xffffffff070c7836 */ /* 0x000fe40000000000 */
[----:B------:R-:W-:Y:S05]  /*1af90*/  BRA.DIV UR4, `(.L_x_15723) ;  /* 0x0000006e04d87947 */ /* 0x000fea000b800000 */
[----:B------:R0:W0:Y:S02]  /*1afa0*/  SHFL.IDX PT, R24, R2, R12, 0x1f ;  /* 0x00001f0c02187589 */ /* 0x00002400000e0000 */
.L_x_15722:
[----:B----4-:R-:W-:Y:S01]  /*1afb0*/  ISETP.NE.AND P0, PT, R5, 0x1, PT ;  /* 0x000000010500780c */ /* 0x010fe20003f05270 */
[----:B0-----:R-:W-:-:S04]  /*1afc0*/  IMAD R24, R24, R4, R6 ;  /* 0x0000000418187224 */ /* 0x001fc800078e0206 */
[----:B------:R-:W-:-:S08]  /*1afd0*/  IMAD.IADD R0, R0, 0x1, -R24 ;  /* 0x0000000100007824 */ /* 0x000fd000078e0a18 */
[----:B------:R-:W-:Y:S05]  /*1afe0*/  @!P0 BRA `(.L_x_15724) ;  /* 0x0000000000dc8947 */ /* 0x000fea0003800000 */
[-C--:B---3--:R-:W-:Y:S01]  /*1aff0*/  IABS R6, R25.reuse ;  /* 0x0000001900067213 */ /* 0x088fe20000000000 */
[----:B------:R-:W-:Y:S01]  /*1b000*/  IMAD.MOV.U32 R2, RZ, RZ, RZ ;  /* 0x000000ffff027224 */ /* 0x000fe200078e00ff */
[----:B------:R-:W-:Y:S02]  /*1b010*/  IABS R8, R25 ;  /* 0x0000001900087213 */ /* 0x000fe40000000000 */
[----:B------:R-:W0:Y:S03]  /*1b020*/  I2F.RP R4, R6 ;  /* 0x0000000600047306 */ /* 0x000e260000209400 */
[----:B------:R-:W-:-:S05]  /*1b030*/  IMAD.MOV R8, RZ, RZ, -R8 ;  /* 0x000000ffff087224 */ /* 0x000fca00078e0a08 */
[----:B0-----:R-:W2:Y:S02]  /*1b040*/  MUFU.RCP R4, R4 ;  /* 0x0000000400047308 */ /* 0x001ea40000001000 */
[----:B--2---:R-:W-:-:S06]  /*1b050*/  IADD3 R7, R4, 0xffffffe, RZ ;  /* 0x0ffffffe04077810 */ /* 0x004fcc0007ffe0ff */
        /* <DEDUP_REMOVED lines=9> */
[-C--:B------:R-:W-:Y:S02]  /*1b0f0*/  @!P1 IADD3 R3, R3, -R6.reuse, RZ ;  /* 0x8000000603039210 */ /* 0x080fe40007ffe0ff */
[----:B------:R-:W-:Y:S02]  /*1b100*/  @!P1 IADD3 R4, R4, 0x1, RZ ;  /* 0x0000000104049810 */ /* 0x000fe40007ffe0ff */
[----:B------:R-:W-:Y:S02]  /*1b110*/  ISETP.GE.U32.AND P0, PT, R3, R6, PT ;  /* 0x000000060300720c */ /* 0x000fe40003f06070 */
[-C--:B------:R-:W-:Y:S02]  /*1b120*/  IABS R6, R5.reuse ;  /* 0x0000000500067213 */ /* 0x080fe40000000000 */
[----:B------:R-:W-:Y:S02]  /*1b130*/  ISETP.NE.AND P1, PT, R25, RZ, PT ;  /* 0x000000ff1900720c */ /* 0x000fe40003f25270 */
        /* <DEDUP_REMOVED lines=34> */
.L_x_15724:
[----:B------:R-:W0:Y:S02]  /*1b360*/  LDC.64 R2, c[0x0][0xc90] ;  /* 0x00032400ff027b82 */ /* 0x000e240000000a00 */
[----:B0-----:R-:W-:-:S05]  /*1b370*/  IMAD.WIDE R2, R27, 0x4, R2 ;  /* 0x000000041b027825 */ /* 0x001fca00078e0202 */
[----:B------:R0:W3:Y:S02]  /*1b380*/  LDG.E R6, desc[UR40][R2.64] ;  /* 0x0000002802067981 */ /* 0x0000e4000c1e1900 */
[----:B0-----:R-:W-:Y:S02]  /*1b390*/  IMAD.MOV.U32 R2, RZ, RZ, RZ ;  /* 0x000000ffff027224 */ /* 0x001fe400078e00ff */
[----:B---3--:R-:W-:-:S05]  /*1b3a0*/  IMAD R5, R25, R6, RZ ;  /* 0x0000000619057224 */ /* 0x008fca00078e02ff */
[----:B--2---:R-:W-:-:S04]  /*1b3b0*/  IABS R7, R5 ;  /* 0x0000000500077213 */ /* 0x004fc80000000000 */
[----:B------:R-:W0:Y:S08]  /*1b3c0*/  I2F.RP R8, R7 ;  /* 0x0000000700087306 */ /* 0x000e300000209400 */
[----:B0-----:R-:W1:Y:S02]  /*1b3d0*/  MUFU.RCP R8, R8 ;  /* 0x0000000800087308 */ /* 0x001e640000001000 */
[----:B-1----:R-:W-:-:S06]  /*1b3e0*/  IADD3 R10, R8, 0xffffffe, RZ ;  /* 0x0ffffffe080a7810 */ /* 0x002fcc0007ffe0ff */
        /* <DEDUP_REMOVED lines=16> */
[----:B------:R-:W-:-:S06]  /*1b4f0*/  IMAD.MOV.U32 R2, RZ, RZ, RZ ;  /* 0x000000ffff027224 */ /* 0x000fcc00078e00ff */
        /* <DEDUP_REMOVED lines=35> */
.L_x_15725:
[----:B------:R-:W-:-:S04]  /*1b730*/  LOP3.LUT R2, RZ, R2, RZ, 0x33, !PT ;  /* 0x00000002ff027212 */ /* 0x000fc800078e33ff */
[----:B------:R-:W-:Y:S01]  /*1b740*/  IADD3 R25, R25, R2, RZ ;  /* 0x0000000219197210 */ /* 0x000fe20007ffe0ff */
[----:B------:R-:W-:Y:S06]  /*1b750*/  BRA `(.L_x_15726) ;  /* 0x00000000001c7947 */ /* 0x000fec0003800000 */
.L_x_15718:
[----:B------:R-:W-:Y:S01]  /*1b760*/  UMOV UR4, URZ ;  /* 0x0000003f00047c82 */ /* 0x000fe20008000000 */
[----:B------:R-:W-:Y:S01]  /*1b770*/  UMOV UR5, URZ ;  /* 0x0000003f00057c82 */ /* 0x000fe20008000000 */
[----:B------:R-:W-:Y:S01]  /*1b780*/  ULDC UR6, c[0x0][0xc3c] ;  /* 0x00030f0000067ab9 */ /* 0x000fe20000000800 */
[----:B------:R-:W-:Y:S01]  /*1b790*/  IMAD.MOV.U32 R24, RZ, RZ, R0 ;  /* 0x000000ffff187224 */ /* 0x000fe200078e0000 */
[----:B------:R-:W-:Y:S01]  /*1b7a0*/  MOV R27, UR6 ;  /* 0x00000006001b7c02 */ /* 0x000fe20008000f00 */
[----:B------:R-:W-:Y:S02]  /*1b7b0*/  IMAD.U32 R25, RZ, RZ, UR4 ;  /* 0x00000004ff197e24 */ /* 0x000fe4000f8e00ff */
[----:B------:R-:W-:-:S07]  /*1b7c0*/  IMAD.U32 R26, RZ, RZ, UR5 ;  /* 0x00000005ff1a7e24 */ /* 0x000fce000f8e00ff */
.L_x_15726:
        /* <DEDUP_REMOVED lines=10> */
.L_x_15715:
[----:B------:R-:W-:Y:S02]  /*1b870*/  ULDC UR4, c[0x0][0xc3c] ;  /* 0x00030f0000047ab9 */ /* 0x000fe40000000800 */
[----:B----4-:R-:W-:-:S13]  /*1b880*/  ISETP.GE.AND P0, PT, R27, UR4, PT ;  /* 0x000000041b007c0c */ /* 0x010fda000bf06270 */
[----:B------:R-:W-:Y:S05]  /*1b890*/  @!P0 BRA `(.L_x_15727) ;  /* 0xffffff9800f48947 */ /* 0x000fea000383ffff */
[----:B------:R-:W-:Y:S05]  /*1b8a0*/  BSYNC B8 ;  /* 0x0000000000087941 */ /* 0x000fea0003800000 */
.L_x_15630:
        /* <DEDUP_REMOVED lines=12> */
.L_x_15959:
[----:B------:R-:W-:Y:S05]  /*1b970*/  BSYNC B0 ;  /* 0x0000000000007941 */ /* 0x000fea0003800000 */
.L_x_15728:
[----:B------:R-:W-:-:S03]  /*1b980*/  UMOV UR4, 0xffffffff ;  /* 0xffffffff00047882 */ /* 0x000fc60000000000 */
[----:B------:R-:W-:Y:S05]  /*1b990*/  BRA.DIV UR4, `(.L_x_15730) ;  /* 0x0000006604947947 */ /* 0x000fea000b800000 */
[----:B0-----:R-:W0:Y:S02]  /*1b9a0*/  S2R R0, SR_TID.X ;  /* 0x0000000000007919 */ /* 0x001e240000002100 */
[----:B0-----:R-:W-:-:S04]  /*1b9b0*/  SHF.R.U32.HI R0, RZ, 0x5, R0 ;  /* 0x00000005ff007819 */ /* 0x001fc80000011600 */
[----:B------:R-:W-:-:S05]  /*1b9c0*/  LOP3.LUT R0, R0, 0x3, RZ, 0xc0, !PT ;  /* 0x0000000300007812 */ /* 0x000fca00078ec0ff */
[----:B------:R0:W4:Y:S02]  /*1b9d0*/  SHFL.IDX PT, R14, R0, RZ, 0x1f ;  /* 0x00001fff000e7589 */ /* 0x00012400000e0000 */
.L_x_15962:
[----:B----4-:R-:W-:-:S13]  /*1b9e0*/  ISETP.NE.AND P0, PT, R14, RZ, PT ;  /* 0x000000ff0e00720c */ /* 0x010fda0003f05270 */
[----:B------:R-:W-:Y:S05]  /*1b9f0*/  @P0 BRA `(.L_x_15465) ;  /* 0x0000000000880947 */ /* 0x000fea0003800000 */
[----:B------:R-:W-:-:S03]  /*1ba00*/  UMOV UR4, 0xffffffff ;  /* 0xffffffff00047882 */ /* 0x000fc60000000000 */
[----:B------:R-:W-:Y:S05]  /*1ba10*/  BRA.DIV UR4, `(.L_x_15731) ;  /* 0x0000006604a87947 */ /* 0x000fea000b800000 */
[----:B------:R-:W-:-:S13]  /*1ba20*/  ELECT P6, URZ, PT ;  /* 0x00000000003f782f */ /* 0x000fda00038c0000 */
.L_x_15965:
[----:B------:R-:W-:Y:S05]  /*1ba30*/  @!P6 BRA `(.L_x_15465) ;  /* 0x000000000078e947 */ /* 0x000fea0003800000 */
[----:B0-----:R-:W4:Y:S02]  /*1ba40*/  LDL.LU R0, [R1+0x3c] ;  /* 0x00003c0001007983 */ /* 0x001f240000300800 */
[----:B----4-:R-:W-:-:S04]  /*1ba50*/  LOP3.LUT R0, R0, 0x2, RZ, 0xfc, !PT ;  /* 0x0000000200007812 */ /* 0x010fc800078efcff */
[----:B------:R-:W-:-:S13]  /*1ba60*/  ISETP.NE.AND P0, PT, R0, 0x3, PT ;  /* 0x000000030000780c */ /* 0x000fda0003f05270 */
[----:B------:R-:W-:Y:S05]  /*1ba70*/  @!P0 BRA `(.L_x_15732) ;  /* 0x0000000000048947 */ /* 0x000fea0003800000 */
[----:B------:R-:W-:Y:S01]  /*1ba80*/  BPT.TRAP 0x1 ;  /* 0x000000040000795c */ /* 0x000fe20000300000 */
.L_x_15732:
[C---:B------:R-:W-:Y:S01]  /*1ba90*/  IMAD R3, R22.reuse, 0x8, R5 ;  /* 0x0000000816037824 */ /* 0x040fe200078e0205 */
[----:B------:R-:W-:Y:S02]  /*1baa0*/  SHF.L.U32 R2, R29, 0x1f, RZ ;  /* 0x0000001f1d027819 */ /* 0x000fe400000006ff */
[----:B------:R-:W-:Y:S02]  /*1bab0*/  IADD3 R22, R22, 0x1, RZ ;  /* 0x0000000116167810 */ /* 0x000fe40007ffe0ff */
[----:B------:R-:W0:Y:S02]  /*1bac0*/  SYNCS.PHASECHK.TRANS64.TRYWAIT P1, [R3+URZ+0x16840], R2 ;  /* 0x01684002030075a7 */ /* 0x000e24000802017f */
[----:B------:R-:W-:-:S04]  /*1bad0*/  ISETP.NE.AND P2, PT, R22, 0x2, PT ;  /* 0x000000021600780c */ /* 0x000fc80003f45270 */
[----:B------:R-:W-:Y:S01]  /*1bae0*/  SEL R0, RZ, 0x1, P2 ;  /* 0x00000001ff007807 */ /* 0x000fe20001000000 */
[----:B0-----:R-:W-:Y:S08]  /*1baf0*/  @!P1 BRA `(.L_x_15733) ;  /* 0x0000006400909947 */ /* 0x001ff00003800000 */
.L_x_15966:
[----:B------:R-:W-:Y:S02]  /*1bb00*/  SEL R22, R22, RZ, P2 ;  /* 0x000000ff16167207 */ /* 0x000fe40001000000 */
[----:B------:R-:W-:Y:S01]  /*1bb10*/  LOP3.LUT R0, R29, R0, RZ, 0x3c, !PT ;  /* 0x000000001d007212 */ /* 0x000fe200078e3cff */
[----:B------:R-:W-:Y:S06]  /*1bb20*/  @!P0 BRA `(.L_x_15734) ;  /* 0x0000000000048947 */ /* 0x000fec0003800000 */
[----:B------:R-:W-:Y:S01]  /*1bb30*/  BPT.TRAP 0x1 ;  /* 0x000000040000795c */ /* 0x000fe20000300000 */
.L_x_15734:
[----:B------:R-:W-:Y:S01]  /*1bb40*/  IMAD R5, R22, 0x8, R5 ;  /* 0x0000000816057824 */ /* 0x000fe200078e0205 */
[----:B------:R-:W-:-:S04]  /*1bb50*/  SHF.L.U32 R0, R0, 0x1f, RZ ;  /* 0x0000001f00007819 */ /* 0x000fc800000006ff */
[----:B------:R-:W4:Y:S02]  /*1bb60*/  SYNCS.PHASECHK.TRANS64.TRYWAIT P1, [R5+URZ+0x16840], R0 ;  /* 0x01684000050075a7 */ /* 0x000f24000802017f */
[----:B----4-:R-:W-:Y:S05]  /*1bb70*/  @!P1 BRA `(.L_x_15735) ;  /* 0x0000006400849947 */ /* 0x010fea0003800000 */
.L_x_15967:
[----:B------:R-:W-:Y:S05]  /*1bb80*/  @!P0 BRA `(.L_x_15736) ;  /* 0x0000000000048947 */ /* 0x000fea0003800000 */
[----:B------:R-:W-:Y:S01]  /*1bb90*/  BPT.TRAP 0x1 ;  /* 0x000000040000795c */ /* 0x000fe20000300000 */
.L_x_15736:
[----:B------:R-:W5:Y:S02]  /*1bba0*/  SYNCS.PHASECHK.TRANS64.TRYWAIT P1, [R3+URZ+0x16860], R2 ;  /* 0x01686002030075a7 */ /* 0x000f64000802017f */
[----:B-----5:R-:W-:Y:S05]  /*1bbb0*/  @!P1 BRA `(.L_x_15737) ;  /* 0x0000006400889947 */ /* 0x020fea0003800000 */
.L_x_15968:
[----:B------:R-:W-:Y:S05]  /*1bbc0*/  @!P0 BRA `(.L_x_15738) ;  /* 0x0000000000048947 */ /* 0x000fea0003800000 */
[----:B------:R-:W-:Y:S01]  /*1bbd0*/  BPT.TRAP 0x1 ;  /* 0x000000040000795c */ /* 0x000fe20000300000 */
.L_x_15738:
[----:B------:R0:W0:Y:S02]  /*1bbe0*/  SYNCS.PHASECHK.TRANS64.TRYWAIT P0, [R5+URZ+0x16860], R0 ;  /* 0x01686000050075a7 */ /* 0x000024000800017f */
[----:B0-----:R-:W-:Y:S05]  /*1bbf0*/  @!P0 NANOSLEEP.SYNCS 0x989680 ;  /* 0x009896800000895d */ /* 0x001fea0003900000 */
[----:B------:R-:W0:Y:S02]  /*1bc00*/  @!P0 SYNCS.PHASECHK.TRANS64 P0, [R5+URZ+0x16860], R0 ;  /* 0x01686000050085a7 */ /* 0x000e24000800007f */
[----:B0-----:R-:W-:Y:S05]  /*1bc10*/  @!P0 BRA `(.L_x_15738) ;  /* 0xfffffffc00f08947 */ /* 0x001fea000383ffff */
.L_x_15465:
[----:B------:R-:W-:Y:S05]  /*1bc20*/  BSYNC B9 ;  /* 0x0000000000097941 */ /* 0x000fea0003800000 */
.L_x_15462:
[----:B------:R-:W-:Y:S05]  /*1bc30*/  EXIT ;  /* 0x000000000000794d */ /* 0x000fea0003800000 */
.L_x_15485:
[----:B0-----:R0:W1:Y:S02]  /*1bc40*/  SYNCS.PHASECHK.TRANS64.TRYWAIT P6, [R68+URZ+0x16890], R77 ;  /* 0x0168904d440075a7 */ /* 0x00106400080c017f */
[----:B-1----:R-:W-:Y:S05]  /*1bc50*/  @!P6 NANOSLEEP.SYNCS 0x989680 ;  /* 0x009896800000e95d */ /* 0x002fea0003900000 */
[----:B------:R-:W1:Y:S02]  /*1bc60*/  @!P6 SYNCS.PHASECHK.TRANS64 P6, [R68+URZ+0x16890], R77 ;  /* 0x0168904d4400e5a7 */ /* 0x000e6400080c007f */
[----:B-1----:R-:W-:Y:S05]  /*1bc70*/  @!P6 BRA `(.L_x_15485) ;  /* 0xfffffffc00f0e947 */ /* 0x002fea000383ffff */
[----:B------:R-:W-:Y:S05]  /*1bc80*/  BRA `(.L_x_15739) ;  /* 0xfffffe70004c7947 */ /* 0x000fea000383ffff */
.L_x_15486:
        /* <DEDUP_REMOVED lines=8> */
.L_x_15741:
[----:B------:R-:W-:Y:S05]  /*1bd10*/  BSYNC B1 ;  /* 0x0000000000017941 */ /* 0x000fea0003800000 */
.L_x_15740:
        /* <DEDUP_REMOVED lines=8> */
.L_x_15742:
[----:B------:R-:W-:Y:S05]  /*1bda0*/  BRA `(.L_x_15743) ;  /* 0xfffffe7000187947 */ /* 0x000fea000383ffff */
.L_x_15495:
[----:B------:R-:W-:Y:S01]  /*1bdb0*/  BSSY B1, `(.L_x_15744) ;  /* 0x0000008000017945 */ /* 0x000fe20003800000 */
[----:B--2-4-:R-:W-:Y:S01]  /*1bdc0*/  IMAD.MOV.U32 R13, RZ, RZ, R85 ;  /* 0x000000ffff0d7224 */ /* 0x014fe200078e0055 */
[----:B------:R-:W-:Y:S01]  /*1bdd0*/  MOV R12, 0x1 ;  /* 0x00000001000c7802 */ /* 0x000fe20000000f00 */
[----:B------:R-:W-:Y:S02]  /*1bde0*/  IMAD.MOV.U32 R11, RZ, RZ, 0x1c1f ;  /* 0x00001c1fff0b7424 */ /* 0x000fe400078e00ff */
[----:B------:R-:W-:-:S07]  /*1bdf0*/  IMAD.MOV.U32 R15, RZ, RZ, -0x1 ;  /* 0xffffffffff0f7424 */ /* 0x000fce00078e00ff */
[----:B01-3--:R-:W-:Y:S05]  /*1be00*/  WARPSYNC.COLLECTIVE R15, `(.L_x_15745) ;  /* 0x000000000f087348 */ /* 0x00bfea0003c00000 */
[----:B---3--:R2:W3:Y:S02]  /*1be10*/  SHFL.IDX P6, R14, R13, R12, R11 ;  /* 0x0000000c0d0e7389 */ /* 0x0084e400000c000b */
[----:B0123--:R-:W-:Y:S01]  /*1be20*/  ENDCOLLECTIVE ;  /* 0x000000000000791b */ /* 0x00ffe20003800000 */
.L_x_15745:
[----:B------:R-:W-:Y:S05]  /*1be30*/  BSYNC B1 ;  /* 0x0000000000017941 */ /* 0x000fea0003800000 */
.L_x_15744:
        /* <DEDUP_REMOVED lines=8> */
.L_x_15746:
[----:B------:R-:W-:Y:S05]  /*1bec0*/  BRA `(.L_x_15747) ;  /* 0xfffffe7400887947 */ /* 0x000fea000383ffff */
.L_x_15507:
[----:B0-----:R0:W1:Y:S02]  /*1bed0*/  SYNCS.PHASECHK.TRANS64.TRYWAIT P4, [R68+URZ+0x16890], R77 ;  /* 0x0168904d440075a7 */ /* 0x001064000808017f */
[----:B-1----:R-:W-:Y:S05]  /*1bee0*/  @!P4 NANOSLEEP.SYNCS 0x989680 ;  /* 0x009896800000c95d */ /* 0x002fea0003900000 */
[----:B------:R-:W1:Y:S02]  /*1bef0*/  @!P4 SYNCS.PHASECHK.TRANS64 P4, [R68+URZ+0x16890], R77 ;  /* 0x0168904d4400c5a7 */ /* 0x000e64000808007f */
[----:B-1----:R-:W-:Y:S05]  /*1bf00*/  @!P4 BRA `(.L_x_15507) ;  /* 0xfffffffc00f0c947 */ /* 0x002fea000383ffff */
[----:B------:R-:W-:Y:S05]  /*1bf10*/  BRA `(.L_x_15748) ;  /* 0xfffffe80007c7947 */ /* 0x000fea000383ffff */
.L_x_15508:
        /* <DEDUP_REMOVED lines=8> */
.L_x_15750:
[----:B------:R-:W-:Y:S05]  /*1bfa0*/  BSYNC B1 ;  /* 0x0000000000017941 */ /* 0x000fea0003800000 */
.L_x_15749:
        /* <DEDUP_REMOVED lines=8> */
.L_x_15751:
[----:B------:R-:W-:Y:S01]  /*1c030*/  IMAD.MOV.U32 R80, RZ, RZ, R14 ;  /* 0x000000ffff507224 */ /* 0x000fe200078e000e */
[----:B------:R-:W-:Y:S06]  /*1c040*/  BRA `(.L_x_15752) ;  /* 0xfffffe8000487947 */ /* 0x000fec000383ffff */
.L_x_15513:
[----:B------:R-:W-:Y:S01]  /*1c050*/  BSSY B1, `(.L_x_15753) ;  /* 0x0000008000017945 */ /* 0x000fe20003800000 */
[----:B---3--:R-:W-:Y:S01]  /*1c060*/  IMAD.MOV.U32 R13, RZ, RZ, R85 ;  /* 0x000000ffff0d7224 */ /* 0x008fe200078e0055 */
[----:B--2---:R-:W-:Y:S01]  /*1c070*/  MOV R11, 0x1c1f ;  /* 0x00001c1f000b7802 */ /* 0x004fe20000000f00 */
[----:B------:R-:W-:Y:S02]  /*1c080*/  IMAD.MOV.U32 R12, RZ, RZ, 0x1 ;  /* 0x00000001ff0c7424 */ /* 0x000fe400078e00ff */
[----:B------:R-:W-:-:S07]  /*1c090*/  IMAD.MOV.U32 R15, RZ, RZ, -0x1 ;  /* 0xffffffffff0f7424 */ /* 0x000fce00078e00ff */
[----:B01----:R-:W-:Y:S05]  /*1c0a0*/  WARPSYNC.COLLECTIVE R15, `(.L_x_15754) ;  /* 0x000000000f087348 */ /* 0x003fea0003c00000 */
[----:B------:R2:W3:Y:S02]  /*1c0b0*/  SHFL.IDX P6, R14, R13, R12, R11 ;  /* 0x0000000c0d0e7389 */ /* 0x0004e400000c000b */
[----:B0123--:R-:W-:Y:S01]  /*1c0c0*/  ENDCOLLECTIVE ;  /* 0x000000000000791b */ /* 0x00ffe20003800000 */
.L_x_15754:
[----:B------:R-:W-:Y:S05]  /*1c0d0*/  BSYNC B1 ;  /* 0x0000000000017941 */ /* 0x000fea0003800000 */
.L_x_15753:
        /* <DEDUP_REMOVED lines=8> */
.L_x_15755:
[----:B------:R-:W-:Y:S01]  /*1c160*/  IMAD.MOV.U32 R84, RZ, RZ, R14 ;  /* 0x000000ffff547224 */ /* 0x000fe200078e000e */
[----:B------:R-:W-:Y:S06]  /*1c170*/  BRA `(.L_x_15756) ;  /* 0xfffffe8400d47947 */ /* 0x000fec000383ffff */
.L_x_15518:
[----:B0-----:R0:W1:Y:S02]  /*1c180*/  SYNCS.PHASECHK.TRANS64.TRYWAIT P3, [R68+URZ+0x16890], R77 ;  /* 0x0168904d440075a7 */ /* 0x001064000806017f */
[----:B-1----:R-:W-:Y:S05]  /*1c190*/  @!P3 NANOSLEEP.SYNCS 0x989680 ;  /* 0x009896800000b95d */ /* 0x002fea0003900000 */
[----:B------:R-:W1:Y:S02]  /*1c1a0*/  @!P3 SYNCS.PHASECHK.TRANS64 P3, [R68+URZ+0x16890], R77 ;  /* 0x0168904d4400b5a7 */ /* 0x000e64000806007f */
[----:B-1----:R-:W-:Y:S05]  /*1c1b0*/  @!P3 BRA `(.L_x_15518) ;  /* 0xfffffffc00f0b947 */ /* 0x002fea000383ffff */
[----:B------:R-:W-:Y:S05]  /*1c1c0*/  BRA `(.L_x_15757) ;  /* 0xfffffe8c00dc7947 */ /* 0x000fea000383ffff */
.L_x_15519:
        /* <DEDUP_REMOVED lines=8> */
.L_x_15759:
[----:B------:R-:W-:Y:S05]  /*1c250*/  BSYNC B1 ;  /* 0x0000000000017941 */ /* 0x000fea0003800000 */
.L_x_15758:
        /* <DEDUP_REMOVED lines=8> */
.L_x_15760:
[----:B------:R-:W-:Y:S01]  /*1c2e0*/  IMAD.MOV.U32 R7, RZ, RZ, R14 ;  /* 0x000000ffff077224 */ /* 0x000fe200078e000e */
[----:B------:R-:W-:Y:S06]  /*1c2f0*/  BRA `(.L_x_15761) ;  /* 0xfffffe8c00f87947 */ /* 0x000fec000383ffff */
.L_x_15522:
        /* <DEDUP_REMOVED lines=8> */
.L_x_15763:
[----:B------:R-:W-:Y:S05]  /*1c380*/  BSYNC B1 ;  /* 0x0000000000017941 */ /* 0x000fea0003800000 */
.L_x_15762:
        /* <DEDUP_REMOVED lines=8> */
.L_x_15764:
[----:B------:R-:W-:Y:S01]  /*1c410*/  IMAD.MOV.U32 R7, RZ, RZ, R14 ;  /* 0x000000ffff077224 */ /* 0x000fe200078e000e */
[----:B------:R-:W-:Y:S06]  /*1c420*/  BRA `(.L_x_15765) ;  /* 0xfffffe8c00f47947 */ /* 0x000fec000383ffff */
.L_x_15526:
[----:B0-----:R0:W2:Y:S02]  /*1c430*/  SYNCS.PHASECHK.TRANS64.TRYWAIT P4, [R68+URZ+0x168b0], R77 ;  /* 0x0168b04d440075a7 */ /* 0x0010a4000808017f */
[----:B--2---:R-:W-:Y:S05]  /*1c440*/  @!P4 NANOSLEEP.SYNCS 0x989680 ;  /* 0x009896800000c95d */ /* 0x004fea0003900000 */
[----:B------:R-:W2:Y:S02]  /*1c450*/  @!P4 SYNCS.PHASECHK.TRANS64 P4, [R68+URZ+0x168b0], R77 ;  /* 0x0168b04d4400c5a7 */ /* 0x000ea4000808007f */
[----:B--2---:R-:W-:Y:S05]  /*1c460*/  @!P4 BRA `(.L_x_15526) ;  /* 0xfffffffc00f0c947 */ /* 0x004fea000383ffff */
[----:B------:R-:W-:Y:S05]  /*1c470*/  BRA `(.L_x_15766) ;  /* 0xfffffe90006c7947 */ /* 0x000fea000383ffff */
.L_x_15536:
[----:B------:R-:W0:Y:S01]  /*1c480*/  S2R R4, SR_TID.X ;  /* 0x0000000000047919 */ /* 0x000e220000002100 */
[----:B------:R-:W-:Y:S01]  /*1c490*/  BSSY B0, `(.L_x_15767) ;  /* 0x000000c000007945 */ /* 0x000fe20003800000 */
[----:B------:R-:W-:Y:S01]  /*1c4a0*/  IMAD.MOV.U32 R12, RZ, RZ, RZ ;  /* 0x000000ffff0c7224 */ /* 0x000fe200078e00ff */
[----:B------:R-:W-:Y:S01]  /*1c4b0*/  MOV R15, 0xffffffff ;  /* 0xffffffff000f7802 */ /* 0x000fe20000000f00 */
[----:B----4-:R-:W-:Y:S01]  /*1c4c0*/  IMAD.MOV.U32 R11, RZ, RZ, 0x1f ;  /* 0x0000001fff0b7424 */ /* 0x010fe200078e00ff */
        /* <DEDUP_REMOVED lines=8> */
.L_x_15768:
[----:B------:R-:W-:Y:S05]  /*1c550*/  BSYNC B0 ;  /* 0x0000000000007941 */ /* 0x000fea0003800000 */
.L_x_15767:
[----:B------:R1:W-:Y:S01]  /*1c560*/  STL [R1+0x18], R14 ;  /* 0x0000180e01007387 */ /* 0x0003e20000100800 */
[----:B------:R-:W-:Y:S05]  /*1c570*/  BRA `(.L_x_15769) ;  /* 0xfffffe9800b07947 */ /* 0x000fea000383ffff */
.L_x_15548:
[----:B------:R-:W-:Y:S01]  /*1c580*/  BSSY B1, `(.L_x_15770) ;  /* 0x0000008000017945 */ /* 0x000fe20003800000 */
[----:B--2---:R-:W-:Y:S01]  /*1c590*/  IMAD.MOV.U32 R13, RZ, RZ, R6 ;  /* 0x000000ffff0d7224 */ /* 0x004fe200078e0006 */
[----:B------:R-:W-:Y:S01]  /*1c5a0*/  MOV R15, 0xffffffff ;  /* 0xffffffff000f7802 */ /* 0x000fe20000000f00 */
[----:B------:R-:W-:Y:S02]  /*1c5b0*/  IMAD.MOV.U32 R12, RZ, RZ, RZ ;  /* 0x000000ffff0c7224 */ /* 0x000fe400078e00ff */
[----:B------:R-:W-:-:S07]  /*1c5c0*/  IMAD.MOV.U32 R11, RZ, RZ, 0x1c1f ;  /* 0x00001c1fff0b7424 */ /* 0x000fce00078e00ff */
[----:B-1----:R-:W-:Y:S05]  /*1c5d0*/  WARPSYNC.COLLECTIVE R15, `(.L_x_15771) ;  /* 0x000000000f087348 */ /* 0x002fea0003c00000 */
[----:B-1----:R0:W1:Y:S02]  /*1c5e0*/  SHFL.IDX P6, R14, R13, R12, R11 ;  /* 0x0000000c0d0e7389 */ /* 0x00206400000c000b */
[----:B01----:R-:W-:Y:S01]  /*1c5f0*/  ENDCOLLECTIVE ;  /* 0x000000000000791b */ /* 0x003fe20003800000 */
.L_x_15771:
[----:B------:R-:W-:Y:S05]  /*1c600*/  BSYNC B1 ;  /* 0x0000000000017941 */ /* 0x000fea0003800000 */
.L_x_15770:
        /* <DEDUP_REMOVED lines=8> */
.L_x_15772:
[----:B------:R-:W-:Y:S02]  /*1c690*/  IMAD.MOV.U32 R13, RZ, RZ, R8 ;  /* 0x000000ffff0d7224 */ /* 0x000fe400078e0008 */
[----:B------:R-:W-:-:S07]  /*1c6a0*/  IMAD.MOV.U32 R0, RZ, RZ, R14 ;  /* 0x000000ffff007224 */ /* 0x000fce00078e000e */
[----:B------:R-:W-:Y:S05]  /*1c6b0*/  WARPSYNC.COLLECTIVE R15, `(.L_x_15773) ;  /* 0x000000000f087348 */ /* 0x000fea0003c00000 */
[----:B------:R0:W1:Y:S02]  /*1c6c0*/  SHFL.IDX P6, R14, R13, R12, R11 ;  /* 0x0000000c0d0e7389 */ /* 0x00006400000c000b */
[----:B01----:R-:W-:Y:S01]  /*1c6d0*/  ENDCOLLECTIVE ;  /* 0x000000000000791b */ /* 0x003fe20003800000 */
.L_x_15773:
[----:B------:R-:W-:Y:S01]  /*1c6e0*/  IMAD.MOV.U32 R13, RZ, RZ, R7 ;  /* 0x000000ffff0d7224 */ /* 0x000fe200078e0007 */
[----:B------:R-:W-:-:S07]  /*1c6f0*/  MOV R5, R14 ;  /* 0x0000000e00057202 */ /* 0x000fce0000000f00 */
[----:B------:R-:W-:Y:S05]  /*1c700*/  WARPSYNC.COLLECTIVE R15, `(.L_x_15774) ;  /* 0x000000000f087348 */ /* 0x000fea0003c00000 */
[----:B------:R0:W1:Y:S02]  /*1c710*/  SHFL.IDX P6, R14, R13, R12, R11 ;  /* 0x0000000c0d0e7389 */ /* 0x00006400000c000b */
[----:B01----:R-:W-:Y:S01]  /*1c720*/  ENDCOLLECTIVE ;  /* 0x000000000000791b */ /* 0x003fe20003800000 */
.L_x_15774:
[----:B------:R-:W-:Y:S05]  /*1c730*/  BRA `(.L_x_15775) ;  /* 0xfffffea0003c7947 */ /* 0x000fea000383ffff */
.L_x_15551:
[----:B------:R-:W-:Y:S01]  /*1c740*/  BSSY B1, `(.L_x_15776) ;  /* 0x0000008000017945 */ /* 0x000fe20003800000 */
[----:B--2---:R-:W-:Y:S01]  /*1c750*/  IMAD.MOV.U32 R13, RZ, RZ, R6 ;  /* 0x000000ffff0d7224 */ /* 0x004fe200078e0006 */
[----:B------:R-:W-:Y:S01]  /*1c760*/  MOV R11, 0x1c1f ;  /* 0x00001c1f000b7802 */ /* 0x000fe20000000f00 */
[----:B------:R-:W-:Y:S02]  /*1c770*/  IMAD.MOV.U32 R12, RZ, RZ, 0x1 ;  /* 0x00000001ff0c7424 */ /* 0x000fe400078e00ff */
[----:B------:R-:W-:-:S07]  /*1c780*/  IMAD.MOV.U32 R15, RZ, RZ, -0x1 ;  /* 0xffffffffff0f7424 */ /* 0x000fce00078e00ff */
[----:B-1----:R-:W-:Y:S05]  /*1c790*/  WARPSYNC.COLLECTIVE R15, `(.L_x_15777) ;  /* 0x000000000f087348 */ /* 0x002fea0003c00000 */
[----:B------:R0:W2:Y:S02]  /*1c7a0*/  SHFL.IDX P6, R14, R13, R12, R11 ;  /* 0x0000000c0d0e7389 */ /* 0x0000a400000c000b */
[----:B012---:R-:W-:Y:S01]  /*1c7b0*/  ENDCOLLECTIVE ;  /* 0x000000000000791b */ /* 0x007fe20003800000 */
.L_x_15777:
[----:B------:R-:W-:Y:S05]  /*1c7c0*/  BSYNC B1 ;  /* 0x0000000000017941 */ /* 0x000fea0003800000 */
.L_x_15776:
        /* <DEDUP_REMOVED lines=8> */
.L_x_15778:
[----:B------:R-:W-:Y:S01]  /*1c850*/  MOV R13, R8 ;  /* 0x00000008000d7202 */ /* 0x000fe20000000f00 */
[----:B------:R-:W-:-:S07]  /*1c860*/  IMAD.MOV.U32 R0, RZ, RZ, R14 ;  /* 0x000000ffff007224 */ /* 0x000fce00078e000e */
[----:B------:R-:W-:Y:S05]  /*1c870*/  WARPSYNC.COLLECTIVE R15, `(.L_x_15779) ;  /* 0x000000000f087348 */ /* 0x000fea0003c00000 */
[----:B------:R0:W1:Y:S02]  /*1c880*/  SHFL.IDX P6, R14, R13, R12, R11 ;  /* 0x0000000c0d0e7389 */ /* 0x00006400000c000b */
[----:B01----:R-:W-:Y:S01]  /*1c890*/  ENDCOLLECTIVE ;  /* 0x000000000000791b */ /* 0x003fe20003800000 */
.L_x_15779:
[----:B------:R-:W-:Y:S02]  /*1c8a0*/  IMAD.MOV.U32 R13, RZ, RZ, R7 ;  /* 0x000000ffff0d7224 */ /* 0x000fe400078e0007 */
[----:B------:R-:W-:-:S07]  /*1c8b0*/  IMAD.MOV.U32 R5, RZ, RZ, R14 ;  /* 0x000000ffff057224 */ /* 0x000fce00078e000e */
[----:B------:R-:W-:Y:S05]  /*1c8c0*/  WARPSYNC.COLLECTIVE R15, `(.L_x_15780) ;  /* 0x000000000f087348 */ /* 0x000fea0003c00000 */
[----:B------:R0:W1:Y:S02]  /*1c8d0*/  SHFL.IDX P6, R14, R13, R12, R11 ;  /* 0x0000000c0d0e7389 */ /* 0x00006400000c000b */
[----:B01----:R-:W-:Y:S01]  /*1c8e0*/  ENDCOLLECTIVE ;  /* 0x000000000000791b */ /* 0x003fe20003800000 */
.L_x_15780:
[----:B------:R-:W-:Y:S05]  /*1c8f0*/  BRA `(.L_x_15781) ;  /* 0xfffffea000a07947 */ /* 0x000fea000383ffff */
.L_x_15555:
[----:B0-----:R0:W1:Y:S02]  /*1c900*/  SYNCS.PHASECHK.TRANS64.TRYWAIT P0, [R2+URZ+0x16800], R39 ;  /* 0x01680027020075a7 */ /* 0x001064000800017f */
[----:B-1----:R-:W-:Y:S05]  /*1c910*/  @!P0 NANOSLEEP.SYNCS 0x989680 ;  /* 0x009896800000895d */ /* 0x002fea0003900000 */
[----:B------:R-:W1:Y:S02]  /*1c920*/  @!P0 SYNCS.PHASECHK.TRANS64 P0, [R2+URZ+0x16800], R39 ;  /* 0x01680027020085a7 */ /* 0x000e64000800007f */
[----:B-1----:R-:W-:Y:S05]  /*1c930*/  @!P0 BRA `(.L_x_15555) ;  /* 0xfffffffc00f08947 */ /* 0x002fea000383ffff */
[----:B------:R-:W-:Y:S05]  /*1c940*/  BRA `(.L_x_15782) ;  /* 0xfffffea400a87947 */ /* 0x000fea000383ffff */
.L_x_15563:
[----:B------:R-:W0:Y:S01]  /*1c950*/  LDC R43, c[0x0][0x3f4] ;  /* 0x0000fd00ff2b7b82 */ /* 0x000e220000000800 */
[----:B------:R-:W-:Y:S01]  /*1c960*/  BSSY B1, `(.L_x_15783) ;  /* 0x0000008000017945 */ /* 0x000fe20003800000 */
[----:B--2---:R-:W-:Y:S01]  /*1c970*/  IMAD.MOV.U32 R13, RZ, RZ, R26 ;  /* 0x000000ffff0d7224 */ /* 0x004fe200078e001a */
[----:B------:R-:W-:Y:S01]  /*1c980*/  MOV R12, RZ ;  /* 0x000000ff000c7202 */ /* 0x000fe20000000f00 */
[----:B----4-:R-:W-:Y:S02]  /*1c990*/  IMAD.MOV.U32 R11, RZ, RZ, 0x1c1f ;  /* 0x00001c1fff0b7424 */ /* 0x010fe400078e00ff */
[----:B------:R-:W-:-:S07]  /*1c9a0*/  IMAD.MOV.U32 R15, RZ, RZ, -0x1 ;  /* 0xffffffffff0f7424 */ /* 0x000fce00078e00ff */
[----:B01----:R-:W-:Y:S05]  /*1c9b0*/  WARPSYNC.COLLECTIVE R15, `(.L_x_15784) ;  /* 0x000000000f087348 */ /* 0x003fea0003c00000 */
[----:B-1----:R1:W2:Y:S02]  /*1c9c0*/  SHFL.IDX P6, R14, R13, R12, R11 ;  /* 0x0000000c0d0e7389 */ /* 0x0022a400000c000b */
[----:B012---:R-:W-:Y:S01]  /*1c9d0*/  ENDCOLLECTIVE ;  /* 0x000000000000791b */ /* 0x007fe20003800000 */
.L_x_15784:
[----:B------:R-:W-:Y:S05]  /*1c9e0*/  BSYNC B1 ;  /* 0x0000000000017941 */ /* 0x000fea0003800000 */
.L_x_15783:
[----:B------:R0:W5:Y:S01]  /*1c9f0*/  LDL R10, [R1+0x14] ;  /* 0x00001400010a7983 */ /* 0x0001620000100800 */
[----:B------:R-:W-:Y:S01]  /*1ca00*/  MOV R13, R25 ;  /* 0x00000019000d7202 */ /* 0x000fe20000000f00 */
[----:B------:R-:W-:Y:S01]  /*1ca10*/  IMAD.MOV.U32 R12, RZ, RZ, RZ ;  /* 0x000000ffff0c7224 */ /* 0x000fe200078e00ff */
[----:B------:R-:W-:Y:S01]  /*1ca20*/  ISETP.GE.AND P0, PT, R16, R43, PT ;  /* 0x0000002b1000720c */ /* 0x000fe20003f06270 */
[----:B------:R-:W-:Y:S02]  /*1ca30*/  IMAD.MOV.U32 R11, RZ, RZ, 0x1c1f ;  /* 0x00001c1fff0b7424 */ /* 0x000fe400078e00ff */
[----:B------:R-:W-:Y:S02]  /*1ca40*/  IMAD.MOV.U32 R15, RZ, RZ, -0x1 ;  /* 0xffffffffff0f7424 */ /* 0x000fe400078e00ff */
[----:B0-----:R-:W-:-:S08]  /*1ca50*/  IMAD.MOV.U32 R0, RZ, RZ, R14 ;  /* 0x000000ffff007224 */ /* 0x001fd000078e000e */
[----:B-----5:R-:W-:Y:S05]  /*1ca60*/  WARPSYNC.COLLECTIVE R15, `(.L_x_15785) ;  /* 0x000000000f087348 */ /* 0x020fea0003c00000 */
[----:B------:R0:W1:Y:S02]  /*1ca70*/  SHFL.IDX P6, R14, R13, R12, R11 ;  /* 0x0000000c0d0e7389 */ /* 0x00006400000c000b */
[----:B01---5:R-:W-:Y:S01]  /*1ca80*/  ENDCOLLECTIVE ;  /* 0x000000000000791b */ /* 0x023fe20003800000 */
.L_x_15785:
[----:B------:R-:W-:Y:S01]  /*1ca90*/  IMAD.MOV.U32 R13, RZ, RZ, R24 ;  /* 0x000000ffff0d7224 */ /* 0x000fe200078e0018 */
[----:B------:R-:W-:-:S07]  /*1caa0*/  MOV R3, R14 ;  /* 0x0000000e00037202 */ /* 0x000fce0000000f00 */
[----:B------:R-:W-:Y:S05]  /*1cab0*/  WARPSYNC.COLLECTIVE R15, `(.L_x_15786) ;  /* 0x000000000f087348 */ /* 0x000fea0003c00000 */
[----:B------:R0:W1:Y:S02]  /*1cac0*/  SHFL.IDX P6, R14, R13, R12, R11 ;  /* 0x0000000c0d0e7389 */ /* 0x00006400000c000b */
[----:B01----:R-:W-:Y:S01]  /*1cad0*/  ENDCOLLECTIVE ;  /* 0x000000000000791b */ /* 0x003fe20003800000 */
.L_x_15786:
[----:B------:R-:W-:Y:S02]  /*1cae0*/  IMAD.MOV.U32 R13, RZ, RZ, R27 ;  /* 0x000000ffff0d7224 */ /* 0x000fe400078e001b */
[----:B------:R-:W-:-:S07]  /*1caf0*/  IMAD.MOV.U32 R4, RZ, RZ, R14 ;  /* 0x000000ffff047224 */ /* 0x000fce00078e000e */
[----:B------:R-:W-:Y:S05]  /*1cb00*/  WARPSYNC.COLLECTIVE R15, `(.L_x_15787) ;  /* 0x000000000f087348 */ /* 0x000fea0003c00000 */
[----:B------:R0:W1:Y:S02]  /*1cb10*/  SHFL.IDX P6, R14, R13, R12, R11 ;  /* 0x0000000c0d0e7389 */ /* 0x00006400000c000b */
[----:B01----:R-:W-:Y:S01]  /*1cb20*/  ENDCOLLECTIVE ;  /* 0x000000000000791b */ /* 0x003fe20003800000 */
.L_x_15787:
[----:B------:R-:W-:-:S05]  /*1cb30*/  IMAD R32, R10, R32, RZ ;  /* 0x000000200a207224 */ /* 0x000fca00078e02ff */
[----:B------:R-:W-:-:S13]  /*1cb40*/  ISETP.GE.OR P1, PT, R39, R32, P0 ;  /* 0x000000202700720c */ /* 0x000fda0000726670 */
[C---:B------:R-:W-:Y:S02]  /*1cb50*/  @!P1 SHF.L.U32 R5, R16.reuse, 0x1, RZ ;  /* 0x0000000110059819 */ /* 0x040fe400000006ff */
[----:B------:R-:W-:Y:S02]  /*1cb60*/  @!P1 SHF.L.U64.HI R21, R16, 0x1, R17 ;  /* 0x0000000110159819 */ /* 0x000fe40000010211 */
[----:B------:R-:W-:-:S05]  /*1cb70*/  @!P1 IADD3 R6, P2, R3, R5, RZ ;  /* 0x0000000503069210 */ /* 0x000fca0007f5e0ff */
[----:B------:R-:W-:-:S05]  /*1cb80*/  @!P1 IMAD.X R7, R0, 0x1, R21, P2 ;  /* 0x0000000100079824 */ /* 0x000fca00010e0615 */
[----:B------:R-:W2:Y:S01]  /*1cb90*/  @!P1 LD.E.128 R8, desc[UR40][R6.64] ;  /* 0x0000002806089980 */ /* 0x000ea2000c101d00 */
[----:B------:R-:W-:-:S05]  /*1cba0*/  @!P1 IADD3 R14, P2, R14, R5, RZ ;  /* 0x000000050e0e9210 */ /* 0x000fca0007f5e0ff */
[----:B------:R-:W-:-:S04]  /*1cbb0*/  @!P1 IMAD.X R3, R4, 0x1, R21, P2 ;  /* 0x0000000104039824 */ /* 0x000fc800010e0615 */
[----:B------:R-:W-:-:S05]  /*1cbc0*/  @!P1 IMAD.MOV.U32 R15, RZ, RZ, R3 ;  /* 0x000000ffff0f9224 */ /* 0x000fca00078e0003 */
        /* <DEDUP_REMOVED lines=10> */
[----:B------:R-:W-:Y:S01]  /*1cc70*/  @!P1 IMAD.MOV.U32 R35, RZ, RZ, R9 ;  /* 0x000000ffff239224 */ /* 0x000fe200078e0009 */
[----:B------:R-:W-:Y:S01]  /*1cc80*/  @!P1 MOV R34, R8 ;  /* 0x0000000800229202 */ /* 0x000fe20000000f00 */
[----:B------:R-:W-:Y:S01]  /*1cc90*/  IMAD.MOV.U32 R9, RZ, RZ, R37 ;  /* 0x000000ffff097224 */ /* 0x000fe200078e0025 */
[----:B------:R-:W-:-:S07]  /*1cca0*/  @!P1 MOV R36, R10 ;  /* 0x0000000a00249202 */ /* 0x000fce0000000f00 */
[----:B-----5:R-:W-:Y:S05]  /*1ccb0*/  WARPSYNC.COLLECTIVE R15, `(.L_x_15788) ;  /* 0x000000000f087348 */ /* 0x020fea0003c00000 */
[----:B------:R0:W1:Y:S02]  /*1ccc0*/  SHFL.IDX P6, R14, R13, R12, R11 ;  /* 0x0000000c0d0e7389 */ /* 0x00006400000c000b */
[----:B01---5:R-:W-:Y:S01]  /*1ccd0*/  ENDCOLLECTIVE ;  /* 0x000000000000791b */ /* 0x023fe20003800000 */
.L_x_15788:
[----:B------:R-:W-:Y:S02]  /*1cce0*/  IMAD.MOV.U32 R3, RZ, RZ, R35 ;  /* 0x000000ffff037224 */ /* 0x000fe400078e0023 */
[----:B------:R-:W-:Y:S01]  /*1ccf0*/  IMAD.MOV.U32 R0, RZ, RZ, R34 ;  /* 0x000000ffff007224 */ /* 0x000fe200078e0022 */
[----:B------:R-:W-:Y:S02]  /*1cd00*/  MOV R8, R36 ;  /* 0x0000002400087202 */ /* 0x000fe40000000f00 */
[----:B------:R-:W-:Y:S02]  /*1cd10*/  PRMT R45, R45, 0x5410, R3 ;  /* 0x000054102d2d7816 */ /* 0x000fe40000000003 */
[----:B------:R-:W-:Y:S01]  /*1cd20*/  PRMT R42, R0, 0x7610, R42 ;  /* 0x00007610002a7816 */ /* 0x000fe2000000002a */
[----:B------:R-:W-:Y:S01]  /*1cd30*/  @!P1 IMAD.MOV.U32 R30, RZ, RZ, R4 ;  /* 0x000000ffff1e9224 */ /* 0x000fe200078e0004 */
[----:B------:R-:W-:Y:S01]  /*1cd40*/  @!P1 MOV R20, R6 ;  /* 0x0000000600149202 */ /* 0x000fe20000000f00 */
[----:B------:R-:W-:Y:S01]  /*1cd50*/  @!P1 IMAD.MOV.U32 R31, RZ, RZ, R5 ;  /* 0x000000ffff1f9224 */ /* 0x000fe200078e0005 */
[----:B------:R-:W-:Y:S01]  /*1cd60*/  PRMT R33, R8, 0x5410, R9 ;  /* 0x0000541008217816 */ /* 0x000fe20000000009 */
[----:B------:R-:W-:Y:S01]  /*1cd70*/  @!P1 IMAD.MOV.U32 R21, RZ, RZ, R7 ;  /* 0x000000ffff159224 */ /* 0x000fe200078e0007 */
[----:B------:R-:W-:Y:S01]  /*1cd80*/  MOV R6, R20 ;  /* 0x0000001400067202 */ /* 0x000fe20000000f00 */
[----:B------:R-:W-:-:S02]  /*1cd90*/  IMAD.MOV.U32 R13, RZ, RZ, R25 ;  /* 0x000000ffff0d7224 */ /* 0x000fc400078e0019 */
        /* <DEDUP_REMOVED lines=9> */
.L_x_15789:
[----:B------:R-:W-:Y:S02]  /*1ce30*/  PRMT R42, R42, 0x5410, R7 ;  /* 0x000054102a2a7816 */ /* 0x000fe40000000007 */
[----:B------:R-:W-:Y:S01]  /*1ce40*/  CS2R R4, SRZ ;  /* 0x0000000000047805 */ /* 0x000fe2000001ff00 */
[----:B------:R-:W-:Y:S01]  /*1ce50*/  IMAD.MOV.U32 R13, RZ, RZ, R24 ;  /* 0x000000ffff0d7224 */ /* 0x000fe200078e0018 */
[----:B------:R-:W-:-:S07]  /*1ce60*/  MOV R3, R14 ;  /* 0x0000000e00037202 */ /* 0x000fce0000000f00 */
[----:B------:R-:W-:Y:S05]  /*1ce70*/  WARPSYNC.COLLECTIVE R15, `(.L_x_15790) ;  /* 0x000000000f087348 */ /* 0x000fea0003c00000 */
[----:B------:R0:W1:Y:S02]  /*1ce80*/  SHFL.IDX P6, R14, R13, R12, R11 ;  /* 0x0000000c0d0e7389 */ /* 0x00006400000c000b */
[----:B01----:R-:W-:Y:S01]  /*1ce90*/  ENDCOLLECTIVE ;  /* 0x000000000000791b */ /* 0x003fe20003800000 */
.L_x_15790:
[----:B------:R-:W-:Y:S02]  /*1cea0*/  IMAD.MOV.U32 R13, RZ, RZ, R27 ;  /* 0x000000ffff0d7224 */ /* 0x000fe400078e001b */
[----:B------:R-:W-:-:S07]  /*1ceb0*/  IMAD.MOV.U32 R24, RZ, RZ, R14 ;  /* 0x000000ffff187224 */ /* 0x000fce00078e000e */
[----:B------:R-:W-:Y:S05]  /*1cec0*/  WARPSYNC.COLLECTIVE R15, `(.L_x_15791) ;  /* 0x000000000f087348 */ /* 0x000fea0003c00000 */
[----:B------:R0:W1:Y:S02]  /*1ced0*/  SHFL.IDX P6, R14, R13, R12, R11 ;  /* 0x0000000c0d0e7389 */ /* 0x00006400000c000b */
[----:B01----:R-:W-:Y:S01]  /*1cee0*/  ENDCOLLECTIVE ;  /* 0x000000000000791b */ /* 0x003fe20003800000 */
.L_x_15791:
[----:B------:R-:W-:Y:S05]  /*1cef0*/  BRA `(.L_x_15792) ;  /* 0xfffffeb000987947 */ /* 0x000fea000383ffff */
.L_x_15567:
[----:B0-----:R0:W1:Y:S02]  /*1cf00*/  SYNCS.PHASECHK.TRANS64.TRYWAIT P1, [R2+URZ+0x16800], R13 ;  /* 0x0168000d020075a7 */ /* 0x001064000802017f */
[----:B-1----:R-:W-:Y:S05]  /*1cf10*/  @!P1 NANOSLEEP.SYNCS 0x989680 ;  /* 0x009896800000995d */ /* 0x002fea0003900000 */
[----:B------:R-:W1:Y:S02]  /*1cf20*/  @!P1 SYNCS.PHASECHK.TRANS64 P1, [R2+URZ+0x16800], R13 ;  /* 0x0168000d020095a7 */ /* 0x000e64000802007f */
[----:B-1----:R-:W-:Y:S05]  /*1cf30*/  @!P1 BRA `(.L_x_15567) ;  /* 0xfffffffc00f09947 */ /* 0x002fea000383ffff */
[----:B------:R-:W-:Y:S05]  /*1cf40*/  BRA `(.L_x_15793) ;  /* 0xfffffeb400387947 */ /* 0x000fea000383ffff */
.L_x_15573:
[----:B--2---:R2:W3:Y:S02]  /*1cf50*/  SYNCS.PHASECHK.TRANS64.TRYWAIT P1, [R0+URZ+0x16830], R5 ;  /* 0x01683005000075a7 */ /* 0x0044e4000802017f */
[----:B---3--:R-:W-:Y:S05]  /*1cf60*/  @!P1 NANOSLEEP.SYNCS 0x989680 ;  /* 0x009896800000995d */ /* 0x008fea0003900000 */
[----:B------:R-:W3:Y:S02]  /*1cf70*/  @!P1 SYNCS.PHASECHK.TRANS64 P1, [R0+URZ+0x16830], R5 ;  /* 0x01683005000095a7 */ /* 0x000ee4000802007f */
[----:B---3--:R-:W-:Y:S05]  /*1cf80*/  @!P1 BRA `(.L_x_15573) ;  /* 0xfffffffc00f09947 */ /* 0x008fea000383ffff */
[----:B------:R-:W-:Y:S05]  /*1cf90*/  BRA `(.L_x_15572) ;  /* 0xfffffec000c47947 */ /* 0x000fea000383ffff */
.L_x_15580:
[----:B-1----:R1:W2:Y:S02]  /*1cfa0*/  SYNCS.PHASECHK.TRANS64.TRYWAIT P2, [R5+URZ+0x16830], R8 ;  /* 0x01683008050075a7 */ /* 0x0022a4000804017f */
[----:B--2---:R-:W-:Y:S05]  /*1cfb0*/  @!P2 NANOSLEEP.SYNCS 0x989680 ;  /* 0x009896800000a95d */ /* 0x004fea0003900000 */
[----:B------:R-:W2:Y:S02]  /*1cfc0*/  @!P2 SYNCS.PHASECHK.TRANS64 P2, [R5+URZ+0x16830], R8 ;  /* 0x016830080500a5a7 */ /* 0x000ea4000804007f */
[----:B--2---:R-:W-:Y:S05]  /*1cfd0*/  @!P2 BRA `(.L_x_15580) ;  /* 0xfffffffc00f0a947 */ /* 0x004fea000383ffff */
[----:B------:R-:W-:Y:S05]  /*1cfe0*/  BRA `(.L_x_15579) ;  /* 0xfffffeec00807947 */ /* 0x000fea000383ffff */
.L_x_15584:
[----:B-1----:R1:W2:Y:S02]  /*1cff0*/  SYNCS.PHASECHK.TRANS64.TRYWAIT P1, [R5+URZ+0x16850], R4 ;  /* 0x01685004050075a7 */ /* 0x0022a4000802017f */
[----:B--2---:R-:W-:Y:S05]  /*1d000*/  @!P1 NANOSLEEP.SYNCS 0x989680 ;  /* 0x009896800000995d */ /* 0x004fea0003900000 */
[----:B------:R-:W2:Y:S02]  /*1d010*/  @!P1 SYNCS.PHASECHK.TRANS64 P1, [R5+URZ+0x16850], R4 ;  /* 0x01685004050095a7 */ /* 0x000ea4000802007f */
[----:B--2---:R-:W-:Y:S05]  /*1d020*/  @!P1 BRA `(.L_x_15584) ;  /* 0xfffffffc00f09947 */ /* 0x004fea000383ffff */
[----:B------:R-:W-:Y:S05]  /*1d030*/  BRA `(.L_x_15581) ;  /* 0xfffffef000507947 */ /* 0x000fea000383ffff */
.L_x_15593:
[----:B-1----:R1:W2:Y:S02]  /*1d040*/  SYNCS.PHASECHK.TRANS64.TRYWAIT P1, [R5+URZ+0x16830], R8 ;  /* 0x01683008050075a7 */ /* 0x0022a4000802017f */
[----:B--2---:R-:W-:Y:S05]  /*1d050*/  @!P1 NANOSLEEP.SYNCS 0x989680 ;  /* 0x009896800000995d */ /* 0x004fea0003900000 */
[----:B------:R-:W2:Y:S02]  /*1d060*/  @!P1 SYNCS.PHASECHK.TRANS64 P1, [R5+URZ+0x16830], R8 ;  /* 0x01683008050095a7 */ /* 0x000ea4000802007f */
[----:B--2---:R-:W-:Y:S05]  /*1d070*/  @!P1 BRA `(.L_x_15593) ;  /* 0xfffffffc00f09947 */ /* 0x004fea000383ffff */
[----:B------:R-:W-:Y:S05]  /*1d080*/  BRA `(.L_x_15592) ;  /* 0xffffff1c00b07947 */ /* 0x000fea000383ffff */
.L_x_15597:
[----:B-1----:R1:W2:Y:S02]  /*1d090*/  SYNCS.PHASECHK.TRANS64.TRYWAIT P1, [R5+URZ+0x16850], R4 ;  /* 0x01685004050075a7 */ /* 0x0022a4000802017f */
[----:B--2---:R-:W-:Y:S05]  /*1d0a0*/  @!P1 NANOSLEEP.SYNCS 0x989680 ;  /* 0x009896800000995d */ /* 0x004fea0003900000 */
[----:B------:R-:W2:Y:S02]  /*1d0b0*/  @!P1 SYNCS.PHASECHK.TRANS64 P1, [R5+URZ+0x16850], R4 ;  /* 0x01685004050095a7 */ /* 0x000ea4000802007f */
[----:B--2---:R-:W-:Y:S05]  /*1d0c0*/  @!P1 BRA `(.L_x_15597) ;  /* 0xfffffffc00f09947 */ /* 0x004fea000383ffff */
[----:B------:R-:W-:Y:S05]  /*1d0d0*/  BRA `(.L_x_15594) ;  /* 0xffffff2000747947 */ /* 0x000fea000383ffff */
.L_x_15604:
[----:B-1----:R1:W2:Y:S02]  /*1d0e0*/  SYNCS.PHASECHK.TRANS64.TRYWAIT P1, [R13+URZ+0x16850], R4 ;  /* 0x016850040d0075a7 */ /* 0x0022a4000802017f */
[----:B--2---:R-:W-:Y:S05]  /*1d0f0*/  @!P1 NANOSLEEP.SYNCS 0x989680 ;  /* 0x009896800000995d */ /* 0x004fea0003900000 */
[----:B------:R-:W2:Y:S02]  /*1d100*/  @!P1 SYNCS.PHASECHK.TRANS64 P1, [R13+URZ+0x16850], R4 ;  /* 0x016850040d0095a7 */ /* 0x000ea4000802007f */
[----:B--2---:R-:W-:Y:S05]  /*1d110*/  @!P1 BRA `(.L_x_15604) ;  /* 0xfffffffc00f09947 */ /* 0x004fea000383ffff */
[----:B------:R-:W-:Y:S05]  /*1d120*/  BRA `(.L_x_15603) ;  /* 0xffffff4400447947 */ /* 0x000fea000383ffff */
.L_x_15610:
[----:B------:R-:W-:Y:S01]  /*1d130*/  IMAD.MOV.U32 R13, RZ, RZ, R40 ;  /* 0x000000ffff0d7224 */ /* 0x000fe200078e0028 */
[----:B------:R-:W-:Y:S01]  /*1d140*/  MOV R11, 0x181f ;  /* 0x0000181f000b7802 */ /* 0x000fe20000000f00 */
[----:B------:R-:W-:Y:S02]  /*1d150*/  IMAD.MOV.U32 R12, RZ, RZ, RZ ;  /* 0x000000ffff0c7224 */ /* 0x000fe400078e00ff */
[----:B------:R-:W-:Y:S02]  /*1d160*/  IMAD.MOV.U32 R15, RZ, RZ, -0x1 ;  /* 0xffffffffff0f7424 */ /* 0x000fe400078e00ff */
[----:B------:R-:W-:-:S07]  /*1d170*/  IMAD.IADD R41, R47, 0x1, R49 ;  /* 0x000000012f297824 */ /* 0x000fce00078e0231 */
[----:B-----5:R-:W-:Y:S05]  /*1d180*/  WARPSYNC.COLLECTIVE R15, `(.L_x_15794) ;  /* 0x000000000f087348 */ /* 0x020fea0003c00000 */
[----:B------:R0:W1:Y:S02]  /*1d190*/  SHFL.IDX P6, R14, R13, R12, R11 ;  /* 0x0000000c0d0e7389 */ /* 0x00006400000c000b */
[----:B01---5:R-:W-:Y:S01]  /*1d1a0*/  ENDCOLLECTIVE ;  /* 0x000000000000791b */ /* 0x023fe20003800000 */
.L_x_15794:
[----:B------:R-:W-:Y:S02]  /*1d1b0*/  VIADD R20, R41, 0x30 ;  /* 0x0000003029147836 */ /* 0x000fe40000000000 */
[----:B------:R-:W-:Y:S02]  /*1d1c0*/  IMAD.MOV.U32 R13, RZ, RZ, R23 ;  /* 0x000000ffff0d7224 */ /* 0x000fe400078e0017 */
[----:B------:R-:W-:-:S07]  /*1d1d0*/  IMAD.MOV.U32 R0, RZ, RZ, R14 ;  /* 0x000000ffff007224 */ /* 0x000fce00078e000e */
[----:B------:R-:W-:Y:S05]  /*1d1e0*/  WARPSYNC.COLLECTIVE R15, `(.L_x_15795) ;  /* 0x000000000f087348 */ /* 0x000fea0003c00000 */
[----:B------:R0:W1:Y:S02]  /*1d1f0*/  SHFL.IDX P6, R14, R13, R12, R11 ;  /* 0x0000000c0d0e7389 */ /* 0x00006400000c000b */
[----:B01----:R-:W-:Y:S01]  /*1d200*/  ENDCOLLECTIVE ;  /* 0x000000000000791b */ /* 0x003fe20003800000 */
.L_x_15795:
[----:B------:R-:W-:Y:S02]  /*1d210*/  ULDC UR4, c[0x0][0xac8] ;  /* 0x0002b20000047ab9 */ /* 0x000fe40000000800 */
[----:B------:R-:W-:-:S04]  /*1d220*/  ISETP.GE.AND P0, PT, R43, UR4, PT ;  /* 0x000000042b007c0c */ /* 0x000fc8000bf06270 */
[CC--:B------:R-:W-:Y:S02]  /*1d230*/  ISETP.GE.OR P3, PT, R41.reuse, R44.reuse, P0 ;  /* 0x0000002c2900720c */ /* 0x0c0fe40000766670 */
[----:B------:R-:W-:Y:S02]  /*1d240*/  ISETP.GE.OR P4, PT, R20, R44, P0 ;  /* 0x0000002c1400720c */ /* 0x000fe40000786670 */
[----:B------:R-:W-:Y:S01]  /*1d250*/  IADD3 R20, R41, 0x60, RZ ;  /* 0x0000006029147810 */ /* 0x000fe20007ffe0ff */
[----:B------:R-:W-:-:S03]  /*1d260*/  IMAD.MOV.U32 R13, RZ, RZ, R40 ;  /* 0x000000ffff0d7224 */ /* 0x000fc600078e0028 */
[----:B------:R-:W-:Y:S01]  /*1d270*/  ISETP.GE.OR P2, PT, R20, R44, P0 ;  /* 0x0000002c1400720c */ /* 0x000fe20000746670 */
[----:B------:R-:W-:Y:S01]  /*1d280*/  IMAD.MOV.U32 R12, RZ, RZ, 0x1 ;  /* 0x00000001ff0c7424 */ /* 0x000fe200078e00ff */
[----:B------:R-:W-:-:S11]  /*1d290*/  MOV R3, R14 ;  /* 0x0000000e00037202 */ /* 0x000fd60000000f00 */
[----:B------:R-:W-:Y:S05]  /*1d2a0*/  WARPSYNC.COLLECTIVE R15, `(.L_x_15796) ;  /* 0x000000000f087348 */ /* 0x000fea0003c00000 */
[----:B------:R0:W1:Y:S02]  /*1d2b0*/  SHFL.IDX P6, R14, R13, R12, R11 ;  /* 0x0000000c0d0e7389 */ /* 0x00006400000c000b */
[----:B01----:R-:W-:Y:S01]  /*1d2c0*/  ENDCOLLECTIVE ;  /* 0x000000000000791b */ /* 0x003fe20003800000 */
.L_x_15796:
[----:B------:R-:W-:-:S04]  /*1d2d0*/  @!P3 LEA R28, P5, R43, R3, 0x1 ;  /* 0x000000032b1cb211 */ /* 0x000fc800078a08ff */
[----:B------:R-:W-:Y:S02]  /*1d2e0*/  @!P3 LEA.HI.X R3, R43, R0, R42, 0x1, P5 ;  /* 0x000000002b03b211 */ /* 0x000fe400028f0c2a */
[----:B------:R-:W-:Y:S01]  /*1d2f0*/  MOV R13, R23 ;  /* 0x00000017000d7202 */ /* 0x000fe20000000f00 */
[----:B------:R-:W-:-:S07]  /*1d300*/  IMAD.MOV.U32 R8, RZ, RZ, R14 ;  /* 0x000000ffff087224 */ /* 0x000fce00078e000e */
[----:B------:R-:W-:Y:S05]  /*1d310*/  WARPSYNC.COLLECTIVE R15, `(.L_x_15797) ;  /* 0x000000000f087348 */ /* 0x000fea0003c00000 */
[----:B------:R0:W1:Y:S02]  /*1d320*/  SHFL.IDX P6, R14, R13, R12, R11 ;  /* 0x0000000c0d0e7389 */ /* 0x00006400000c000b */
[----:B01----:R-:W-:Y:S01]  /*1d330*/  ENDCOLLECTIVE ;  /* 0x000000000000791b */ /* 0x003fe20003800000 */
.L_x_15797:
[----:B------:R-:W-:Y:S01]  /*1d340*/  IMAD.MOV.U32 R13, RZ, RZ, R40 ;  /* 0x000000ffff0d7224 */ /* 0x000fe200078e0028 */
[----:B------:R-:W-:Y:S01]  /*1d350*/  MOV R12, 0x2 ;  /* 0x00000002000c7802 */ /* 0x000fe20000000f00 */
[----:B------:R-:W-:-:S07]  /*1d360*/  IMAD.MOV.U32 R9, RZ, RZ, R14 ;  /* 0x000000ffff097224 */ /* 0x000fce00078e000e */
[----:B------:R-:W-:Y:S05]  /*1d370*/  WARPSYNC.COLLECTIVE R15, `(.L_x_15798) ;  /* 0x000000000f087348 */ /* 0x000fea0003c00000 */
[----:B------:R0:W1:Y:S02]  /*1d380*/  SHFL.IDX P6, R14, R13, R12, R11 ;  /* 0x0000000c0d0e7389 */ /* 0x00006400000c000b */
[----:B01----:R-:W-:Y:S01]  /*1d390*/  ENDCOLLECTIVE ;  /* 0x000000000000791b */ /* 0x003fe20003800000 */
.L_x_15798:
        /* <DEDUP_REMOVED lines=11> */
.L_x_15799:
[----:B------:R-:W-:Y:S01]  /*1d450*/  IMAD.MOV.U32 R13, RZ, RZ, R40 ;  /* 0x000000ffff0d7224 */ /* 0x000fe200078e0028 */
[----:B------:R-:W-:Y:S02]  /*1d460*/  MOV R12, 0x3 ;  /* 0x00000003000c7802 */ /* 0x000fe40000000f00 */
[----:B------:R-:W-:-:S13]  /*1d470*/  @!P2 LEA R45, P5, R43, R14, 0x1 ;  /* 0x0000000e2b2da211 */ /* 0x000fda00078a08ff */
[----:B------:R-:W-:Y:S05]  /*1d480*/  WARPSYNC.COLLECTIVE R15, `(.L_x_15800) ;  /* 0x000000000f087348 */ /* 0x000fea0003c00000 */
[----:B------:R0:W1:Y:S02]  /*1d490*/  SHFL.IDX P6, R14, R13, R12, R11 ;  /* 0x0000000c0d0e7389 */ /* 0x00006400000c000b */
[----:B01----:R-:W-:Y:S01]  /*1d4a0*/  ENDCOLLECTIVE ;  /* 0x000000000000791b */ /* 0x003fe20003800000 */
.L_x_15800:
        /* <DEDUP_REMOVED lines=9> */
.L_x_15801:
[----:B------:R-:W-:Y:S05]  /*1d540*/  BRA `(.L_x_15802) ;  /* 0xffffff58007c7947 */ /* 0x000fea000383ffff */
.L_x_15612:
[----:B------:R-:W-:Y:S01]  /*1d550*/  IMAD.MOV.U32 R13, RZ, RZ, R4 ;  /* 0x000000ffff0d7224 */ /* 0x000fe200078e0004 */
[----:B------:R-:W-:Y:S01]  /*1d560*/  MOV R15, 0xffffffff ;  /* 0xffffffff000f7802 */ /* 0x000fe20000000f00 */
[----:B------:R-:W-:Y:S02]  /*1d570*/  IMAD.MOV.U32 R12, RZ, RZ, RZ ;  /* 0x000000ffff0c7224 */ /* 0x000fe400078e00ff */
[----:B------:R-:W-:-:S07]  /*1d580*/  IMAD.MOV.U32 R11, RZ, RZ, 0x1c1f ;  /* 0x00001c1fff0b7424 */ /* 0x000fce00078e00ff */
[----:B------:R-:W-:Y:S05]  /*1d590*/  WARPSYNC.COLLECTIVE R15, `(.L_x_15803) ;  /* 0x000000000f087348 */ /* 0x000fea0003c00000 */
[----:B------:R0:W1:Y:S02]  /*1d5a0*/  SHFL.IDX P6, R14, R13, R12, R11 ;  /* 0x0000000c0d0e7389 */ /* 0x00006400000c000b */
[----:B01----:R-:W-:Y:S01]  /*1d5b0*/  ENDCOLLECTIVE ;  /* 0x000000000000791b */ /* 0x003fe20003800000 */
.L_x_15803:
[----:B------:R-:W-:Y:S02]  /*1d5c0*/  IMAD.MOV.U32 R13, RZ, RZ, R0 ;  /* 0x000000ffff0d7224 */ /* 0x000fe400078e0000 */
[----:B------:R-:W-:-:S07]  /*1d5d0*/  IMAD.MOV.U32 R3, RZ, RZ, R14 ;  /* 0x000000ffff037224 */ /* 0x000fce00078e000e */
[----:B------:R-:W-:Y:S05]  /*1d5e0*/  WARPSYNC.COLLECTIVE R15, `(.L_x_15804) ;  /* 0x000000000f087348 */ /* 0x000fea0003c00000 */
[----:B------:R0:W1:Y:S02]  /*1d5f0*/  SHFL.IDX P6, R14, R13, R12, R11 ;  /* 0x0000000c0d0e7389 */ /* 0x00006400000c000b */
[----:B01----:R-:W-:Y:S01]  /*1d600*/  ENDCOLLECTIVE ;  /* 0x000000000000791b */ /* 0x003fe20003800000 */
.L_x_15804:
[----:B------:R-:W-:Y:S05]  /*1d610*/  BRA `(.L_x_15805) ;  /* 0xffffff5c00587947 */ /* 0x000fea000383ffff */
.L_x_15615:
        /* <DEDUP_REMOVED lines=8> */
.L_x_15807:
[----:B------:R-:W-:Y:S05]  /*1d6a0*/  BSYNC B1 ;  /* 0x0000000000017941 */ /* 0x000fea0003800000 */
.L_x_15806:
        /* <DEDUP_REMOVED lines=8> */
.L_x_15808:
[----:B------:R-:W-:Y:S05]  /*1d730*/  BRA `(.L_x_15809) ;  /* 0xffffff5c00b47947 */ /* 0x000fea000383ffff */
.L_x_15619:
[----:B------:R-:W-:Y:S01]  /*1d740*/  MOV R13, R20 ;  /* 0x00000014000d7202 */ /* 0x000fe20000000f00 */
[----:B------:R-:W-:Y:S02]  /*1d750*/  IMAD.MOV.U32 R12, RZ, RZ, RZ ;  /* 0x000000ffff0c7224 */ /* 0x000fe400078e00ff */
[----:B------:R-:W-:Y:S02]  /*1d760*/  IMAD.MOV.U32 R11, RZ, RZ, 0x181f ;  /* 0x0000181fff0b7424 */ /* 0x000fe400078e00ff */
[----:B------:R-:W-:Y:S02]  /*1d770*/  IMAD.MOV.U32 R15, RZ, RZ, -0x1 ;  /* 0xffffffffff0f7424 */ /* 0x000fe400078e00ff */
[----:B------:R-:W-:Y:S01]  /*1d780*/  IMAD R21, R24, R25, RZ ;  /* 0x0000001918157224 */ /* 0x000fe200078e02ff */
[----:B------:R-:W-:-:S07]  /*1d790*/  IADD3 R24, R27, R28, RZ ;  /* 0x0000001c1b187210 */ /* 0x000fce0007ffe0ff */
[----:B------:R-:W-:Y:S05]  /*1d7a0*/  WARPSYNC.COLLECTIVE R15, `(.L_x_15810) ;  /* 0x000000000f087348 */ /* 0x000fea0003c00000 */
[----:B------:R0:W1:Y:S02]  /*1d7b0*/  SHFL.IDX P6, R14, R13, R12, R11 ;  /* 0x0000000c0d0e7389 */ /* 0x00006400000c000b */
[----:B01----:R-:W-:Y:S01]  /*1d7c0*/  ENDCOLLECTIVE ;  /* 0x000000000000791b */ /* 0x003fe20003800000 */
.L_x_15810:
[C---:B------:R-:W-:Y:S01]  /*1d7d0*/  ISETP.GE.OR P3, PT, R24.reuse, R21, P0 ;  /* 0x000000151800720c */ /* 0x040fe20000766670 */
[----:B------:R-:W-:-:S05]  /*1d7e0*/  VIADD R8, R24, 0x30 ;  /* 0x0000003018087836 */ /* 0x000fca0000000000 */
[----:B------:R-:W-:Y:S01]  /*1d7f0*/  ISETP.GE.OR P4, PT, R8, R21, P0 ;  /* 0x000000150800720c */ /* 0x000fe20000786670 */
[----:B------:R-:W-:Y:S02]  /*1d800*/  VIADD R8, R24, 0x60 ;  /* 0x0000006018087836 */ /* 0x000fe40000000000 */
[----:B------:R-:W-:-:S03]  /*1d810*/  IMAD.MOV.U32 R13, RZ, RZ, R7 ;  /* 0x000000ffff0d7224 */ /* 0x000fc600078e0007 */
[----:B------:R-:W-:Y:S02]  /*1d820*/  ISETP.GE.OR P2, PT, R8, R21, P0 ;  /* 0x000000150800720c */ /* 0x000fe40000746670 */
[----:B------:R-:W-:-:S11]  /*1d830*/  MOV R0, R14 ;  /* 0x0000000e00007202 */ /* 0x000fd60000000f00 */
[----:B------:R-:W-:Y:S05]  /*1d840*/  WARPSYNC.COLLECTIVE R15, `(.L_x_15811) ;  /* 0x000000000f087348 */ /* 0x000fea0003c00000 */
[----:B------:R0:W1:Y:S02]  /*1d850*/  SHFL.IDX P6, R14, R13, R12, R11 ;  /* 0x0000000c0d0e7389 */ /* 0x00006400000c000b */
[----:B01----:R-:W-:Y:S01]  /*1d860*/  ENDCOLLECTIVE ;  /* 0x000000000000791b */ /* 0x003fe20003800000 */
.L_x_15811:
[----:B------:R-:W-:Y:S01]  /*1d870*/  IMAD.MOV.U32 R13, RZ, RZ, R20 ;  /* 0x000000ffff0d7224 */ /* 0x000fe200078e0014 */
[----:B------:R-:W-:Y:S01]  /*1d880*/  MOV R12, 0x1 ;  /* 0x00000001000c7802 */ /* 0x000fe20000000f00 */
[----:B------:R-:W-:-:S07]  /*1d890*/  IMAD.MOV.U32 R3, RZ, RZ, R14 ;  /* 0x000000ffff037224 */ /* 0x000fce00078e000e */
[----:B------:R-:W-:Y:S05]  /*1d8a0*/  WARPSYNC.COLLECTIVE R15, `(.L_x_15812) ;  /* 0x000000000f087348 */ /* 0x000fea0003c00000 */
[----:B------:R0:W1:Y:S02]  /*1d8b0*/  SHFL.IDX P6, R14, R13, R12, R11 ;  /* 0x0000000c0d0e7389 */ /* 0x00006400000c000b */
[----:B01----:R-:W-:Y:S01]  /*1d8c0*/  ENDCOLLECTIVE ;  /* 0x000000000000791b */ /* 0x003fe20003800000 */
.L_x_15812:
[----:B------:R-:W-:-:S04]  /*1d8d0*/  @!P3 LEA R10, P5, R43, R3, 0x1 ;  /* 0x000000032b0ab211 */ /* 0x000fc800078a08ff */
[----:B------:R-:W-:Y:S01]  /*1d8e0*/  @!P3 LEA.HI.X R3, R43, R0, R42, 0x1, P5 ;  /* 0x000000002b03b211 */ /* 0x000fe200028f0c2a */
[----:B------:R-:W-:Y:S02]  /*1d8f0*/  IMAD.MOV.U32 R13, RZ, RZ, R7 ;  /* 0x000000ffff0d7224 */ /* 0x000fe400078e0007 */
[----:B------:R-:W-:-:S07]  /*1d900*/  IMAD.MOV.U32 R4, RZ, RZ, R14 ;  /* 0x000000ffff047224 */ /* 0x000fce00078e000e */
[----:B------:R-:W-:Y:S05]  /*1d910*/  WARPSYNC.COLLECTIVE R15, `(.L_x_15813) ;  /* 0x000000000f087348 */ /* 0x000fea0003c00000 */
[----:B------:R0:W1:Y:S02]  /*1d920*/  SHFL.IDX P6, R14, R13, R12, R11 ;  /* 0x0000000c0d0e7389 */ /* 0x00006400000c000b */
[----:B01----:R-:W-:Y:S01]  /*1d930*/  ENDCOLLECTIVE ;  /* 0x000000000000791b */ /* 0x003fe20003800000 */
.L_x_15813:
[----:B------:R-:W-:Y:S02]  /*1d940*/  IMAD.MOV.U32 R13, RZ, RZ, R20 ;  /* 0x000000ffff0d7224 */ /* 0x000fe400078e0014 */
[----:B------:R-:W-:Y:S02]  /*1d950*/  IMAD.MOV.U32 R12, RZ, RZ, 0x2 ;  /* 0x00000002ff0c7424 */ /* 0x000fe400078e00ff */
[----:B------:R-:W-:-:S07]  /*1d960*/  IMAD.MOV.U32 R5, RZ, RZ, R14 ;  /* 0x000000ffff057224 */ /* 0x000fce00078e000e */
[----:B------:R-:W-:Y:S05]  /*1d970*/  WARPSYNC.COLLECTIVE R15, `(.L_x_15814) ;  /* 0x000000000f087348 */ /* 0x000fea0003c00000 */
[----:B------:R0:W1:Y:S02]  /*1d980*/  SHFL.IDX P6, R14, R13, R12, R11 ;  /* 0x0000000c0d0e7389 */ /* 0x00006400000c000b */
[----:B01----:R-:W-:Y:S01]  /*1d990*/  ENDCOLLECTIVE ;  /* 0x000000000000791b */ /* 0x003fe20003800000 */
.L_x_15814:
[----:B------:R-:W-:-:S04]  /*1d9a0*/  @!P4 LEA R8, P1, R43, R5, 0x1 ;  /* 0x000000052b08c211 */ /* 0x000fc800078208ff */
[----:B------:R-:W-:Y:S02]  /*1d9b0*/  @!P4 LEA.HI.X R9, R43, R4, R42, 0x1, P1 ;  /* 0x000000042b09c211 */ /* 0x000fe400008f0c2a */
[----:B------:R-:W-:Y:S01]  /*1d9c0*/  MOV R13, R7 ;  /* 0x00000007000d7202 */ /* 0x000fe20000000f00 */
[----:B------:R-:W-:-:S07]  /*1d9d0*/  IMAD.MOV.U32 R6, RZ, RZ, R14 ;  /* 0x000000ffff067224 */ /* 0x000fce00078e000e */
[----:B------:R-:W-:Y:S05]  /*1d9e0*/  WARPSYNC.COLLECTIVE R15, `(.L_x_15815) ;  /* 0x000000000f087348 */ /* 0x000fea0003c00000 */
[----:B------:R0:W1:Y:S02]  /*1d9f0*/  SHFL.IDX P6, R14, R13, R12, R11 ;  /* 0x0000000c0d0e7389 */ /* 0x00006400000c000b */
[----:B01----:R-:W-:Y:S01]  /*1da00*/  ENDCOLLECTIVE ;  /* 0x000000000000791b */ /* 0x003fe20003800000 */
.L_x_15815:
[----:B------:R-:W-:Y:S01]  /*1da10*/  @!P3 IMAD.MOV.U32 R11, RZ, RZ, R3 ;  /* 0x000000ffff0bb224 */ /* 0x000fe200078e0003 */
[----:B------:R-:W-:Y:S01]  /*1da20*/  MOV R13, R20 ;  /* 0x00000014000d7202 */ /* 0x000fe20000000f00 */
[----:B------:R-:W-:-:S03]  /*1da30*/  IMAD.MOV.U32 R12, RZ, RZ, 0x3 ;  /* 0x00000003ff0c7424 */ /* 0x000fc600078e00ff */
        /* <DEDUP_REMOVED lines=9> */
.L_x_15816:
[----:B------:R0:W-:Y:S01]  /*1dad0*/  @!P2 ST.E.128 desc[UR40][R4.64], RZ ;  /* 0x000000ff0400a985 */ /* 0x0001e2000c101d28 */
[----:B------:R-:W-:Y:S01]  /*1dae0*/  MOV R13, R7 ;  /* 0x00000007000d7202 */ /* 0x000fe20000000f00 */
[----:B------:R-:W-:-:S07]  /*1daf0*/  IMAD.MOV.U32 R0, RZ, RZ, R14 ;  /* 0x000000ffff007224 */ /* 0x000fce00078e000e */
[----:B0-----:R-:W-:Y:S05]  /*1db00*/  WARPSYNC.COLLECTIVE R15, `(.L_x_15817) ;  /* 0x000000000f087348 */ /* 0x001fea0003c00000 */
[----:B------:R1:W2:Y:S02]  /*1db10*/  SHFL.IDX P6, R14, R13, R12, R11 ;  /* 0x0000000c0d0e7389 */ /* 0x0002a400000c000b */
[----:B012---:R-:W-:Y:S01]  /*1db20*/  ENDCOLLECTIVE ;  /* 0x000000000000791b */ /* 0x007fe20003800000 */
.L_x_15817:
[----:B------:R-:W-:Y:S05]  /*1db30*/  BRA `(.L_x_15818) ;  /* 0xffffff6400c47947 */ /* 0x000fea000383ffff */
.L_x_15638:
        /* <DEDUP_REMOVED lines=8> */
[----:B01----:R-:W-:Y:S05]  /*1dbc0*/  WARPSYNC.COLLECTIVE R15, `(.L_x_15820) ;  /* 0x000000000f087348 */ /* 0x003fea0003c00000 */
[----:B------:R2:W3:Y:S02]  /*1dbd0*/  SHFL.IDX P6, R14, R13, R12, R11 ;  /* 0x0000000c0d0e7389 */ /* 0x0004e400000c000b */
[----:B0123--:R-:W-:Y:S01]  /*1dbe0*/  ENDCOLLECTIVE ;  /* 0x000000000000791b */ /* 0x00ffe20003800000 */
.L_x_15820:
[----:B------:R-:W-:Y:S05]  /*1dbf0*/  BSYNC B1 ;  /* 0x0000000000017941 */ /* 0x000fea0003800000 */
.L_x_15819:
[----:B------:R-:W-:Y:S05]  /*1dc00*/  BRA `(.L_x_15821) ;  /* 0xffffff8000b07947 */ /* 0x000fea000383ffff */
.L_x_15640:
[----:B------:R-:W-:Y:S01]  /*1dc10*/  BSSY B1, `(.L_x_15822) ;  /* 0x0000006000017945 */ /* 0x000fe20003800000 */
[----:B------:R-:W-:-:S07]  /*1dc20*/  IMAD.MOV.U32 R15, RZ, RZ, -0x1 ;  /* 0xffffffffff0f7424 */ /* 0x000fce00078e00ff */
[----:B012---:R-:W-:Y:S05]  /*1dc30*/  WARPSYNC.COLLECTIVE R15, `(.L_x_15823) ;  /* 0x000000000f0c7348 */ /* 0x007fea0003c00000 */
[----:B------:R-:W-:Y:S02]  /*1dc40*/  ELECT P6, UR62, PT ;  /* 0x00000000003e782f */ /* 0x000fe400038c0000 */
[----:B------:R-:W-:Y:S01]  /*1dc50*/  MOV R14, UR62 ;  /* 0x0000003e000e7c02 */ /* 0x000fe20008000f00 */
[----:B012---:R-:W-:Y:S10]  /*1dc60*/  ENDCOLLECTIVE ;  /* 0x000000000000791b */ /* 0x007ff40003800000 */
.L_x_15823:
[----:B------:R-:W-:Y:S05]  /*1dc70*/  BSYNC B1 ;  /* 0x0000000000017941 */ /* 0x000fea0003800000 */
.L_x_15822:
[----:B------:R-:W-:Y:S05]  /*1dc80*/  BRA `(.L_x_15639) ;  /* 0xffffff8000a87947 */ /* 0x000fea000383ffff */
.L_x_15642:
[----:B--2---:R2:W3:Y:S02]  /*1dc90*/  SYNCS.PHASECHK.TRANS64.TRYWAIT P0, [R16+URZ+0x16820], R6 ;  /* 0x01682006100075a7 */ /* 0x0044e4000800017f */
[----:B---3--:R-:W-:Y:S05]  /*1dca0*/  @!P0 NANOSLEEP.SYNCS 0x989680 ;  /* 0x009896800000895d */ /* 0x008fea0003900000 */
[----:B------:R-:W3:Y:S02]  /*1dcb0*/  @!P0 SYNCS.PHASECHK.TRANS64 P0, [R16+URZ+0x16820], R6 ;  /* 0x01682006100085a7 */ /* 0x000ee4000800007f */
[----:B---3--:R-:W-:Y:S05]  /*1dcc0*/  @!P0 BRA `(.L_x_15642) ;  /* 0xfffffffc00f08947 */ /* 0x008fea000383ffff */
[----:B------:R-:W-:Y:S05]  /*1dcd0*/  BRA `(.L_x_15824) ;  /* 0xffffff8000b87947 */ /* 0x000fea000383ffff */
.L_x_15646:
[----:B--2---:R2:W3:Y:S02]  /*1dce0*/  SYNCS.PHASECHK.TRANS64.TRYWAIT P0, [R6+URZ+0x168a0], R7 ;  /* 0x0168a007060075a7 */ /* 0x0044e4000800017f */
[----:B---3--:R-:W-:Y:S05]  /*1dcf0*/  @!P0 NANOSLEEP.SYNCS 0x989680 ;  /* 0x009896800000895d */ /* 0x008fea0003900000 */
[----:B------:R-:W3:Y:S02]  /*1dd00*/  @!P0 SYNCS.PHASECHK.TRANS64 P0, [R6+URZ+0x168a0], R7 ;  /* 0x0168a007060085a7 */ /* 0x000ee4000800007f */
[----:B---3--:R-:W-:Y:S05]  /*1dd10*/  @!P0 BRA `(.L_x_15646) ;  /* 0xfffffffc00f08947 */ /* 0x008fea000383ffff */
[----:B------:R-:W-:Y:S05]  /*1dd20*/  BRA `(.L_x_15825) ;  /* 0xffffff8000d47947 */ /* 0x000fea000383ffff */
.L_x_15651:
[----:B0-----:R0:W1:Y:S02]  /*1dd30*/  SYNCS.PHASECHK.TRANS64.TRYWAIT P0, [R6+URZ+0x168c0], R7 ;  /* 0x0168c007060075a7 */ /* 0x001064000800017f */
[----:B-1----:R-:W-:Y:S05]  /*1dd40*/  @!P0 NANOSLEEP.SYNCS 0x989680 ;  /* 0x009896800000895d */ /* 0x002fea0003900000 */
[----:B------:R-:W1:Y:S02]  /*1dd50*/  @!P0 SYNCS.PHASECHK.TRANS64 P0, [R6+URZ+0x168c0], R7 ;  /* 0x0168c007060085a7 */ /* 0x000e64000800007f */
[----:B-1----:R-:W-:Y:S05]  /*1dd60*/  @!P0 BRA `(.L_x_15651) ;  /* 0xfffffffc00f08947 */ /* 0x002fea000383ffff */
[----:B------:R-:W-:Y:S05]  /*1dd70*/  BRA `(.L_x_15826) ;  /* 0xffffff8400547947 */ /* 0x000fea000383ffff */
.L_x_15658:
[----:B0-----:R0:W3:Y:S02]  /*1dd80*/  SYNCS.PHASECHK.TRANS64.TRYWAIT P1, [R6+URZ+0x168a0], R7 ;  /* 0x0168a007060075a7 */ /* 0x0010e4000802017f */
[----:B---3--:R-:W-:Y:S05]  /*1dd90*/  @!P1 NANOSLEEP.SYNCS 0x989680 ;  /* 0x009896800000995d */ /* 0x008fea0003900000 */
[----:B------:R-:W3:Y:S02]  /*1dda0*/  @!P1 SYNCS.PHASECHK.TRANS64 P1, [R6+URZ+0x168a0], R7 ;  /* 0x0168a007060095a7 */ /* 0x000ee4000802007f */
[----:B---3--:R-:W-:Y:S05]  /*1ddb0*/  @!P1 BRA `(.L_x_15658) ;  /* 0xfffffffc00f09947 */ /* 0x008fea000383ffff */
[----:B------:R-:W-:Y:S05]  /*1ddc0*/  BRA `(.L_x_15827) ;  /* 0xffffff8800207947 */ /* 0x000fea000383ffff */
.L_x_15663:
[----:B-1----:R1:W2:Y:S02]  /*1ddd0*/  SYNCS.PHASECHK.TRANS64.TRYWAIT P1, [R6+URZ+0x168c0], R7 ;  /* 0x0168c007060075a7 */ /* 0x0022a4000802017f */
[----:B--2---:R-:W-:Y:S05]  /*1dde0*/  @!P1 NANOSLEEP.SYNCS 0x989680 ;  /* 0x009896800000995d */ /* 0x004fea0003900000 */
[----:B------:R-:W2:Y:S02]  /*1ddf0*/  @!P1 SYNCS.PHASECHK.TRANS64 P1, [R6+URZ+0x168c0], R7 ;  /* 0x0168c007060095a7 */ /* 0x000ea4000802007f */
[----:B--2---:R-:W-:Y:S05]  /*1de00*/  @!P1 BRA `(.L_x_15663) ;  /* 0xfffffffc00f09947 */ /* 0x004fea000383ffff */
[----:B------:R-:W-:Y:S05]  /*1de10*/  BRA `(.L_x_15828) ;  /* 0xffffff8800987947 */ /* 0x000fea000383ffff */
.L_x_15678:
        /* <DEDUP_REMOVED lines=11> */
.L_x_15830:
[----:B------:R-:W-:Y:S05]  /*1ded0*/  BSYNC B0 ;  /* 0x0000000000007941 */ /* 0x000fea0003800000 */
.L_x_15829:
[----:B------:R-:W-:Y:S05]  /*1dee0*/  BRA `(.L_x_15831) ;  /* 0xffffff9400e47947 */ /* 0x000fea000383ffff */
.L_x_15681:
[----:B0-----:R0:W1:Y:S02]  /*1def0*/  SYNCS.PHASECHK.TRANS64.TRYWAIT P0, [R3+URZ+0x16840], R4 ;  /* 0x01684004030075a7 */ /* 0x001064000800017f */
[----:B-1----:R-:W-:Y:S05]  /*1df00*/  @!P0 NANOSLEEP.SYNCS 0x989680 ;  /* 0x009896800000895d */ /* 0x002fea0003900000 */
[----:B------:R-:W1:Y:S02]  /*1df10*/  @!P0 SYNCS.PHASECHK.TRANS64 P0, [R3+URZ+0x16840], R4 ;  /* 0x01684004030085a7 */ /* 0x000e64000800007f */
[----:B-1----:R-:W-:Y:S05]  /*1df20*/  @!P0 BRA `(.L_x_15681) ;  /* 0xfffffffc00f08947 */ /* 0x002fea000383ffff */
[----:B------:R-:W-:Y:S05]  /*1df30*/  BRA `(.L_x_15832) ;  /* 0xffffff9800347947 */ /* 0x000fea000383ffff */
.L_x_15682:
        /* <DEDUP_REMOVED lines=8> */
.L_x_15834:
[----:B------:R-:W-:Y:S05]  /*1dfc0*/  BSYNC B0 ;  /* 0x0000000000007941 */ /* 0x000fea0003800000 */
.L_x_15833:
        /* <DEDUP_REMOVED lines=9> */
.L_x_15835:
[----:B------:R-:W-:Y:S01]  /*1e060*/  IMAD.MOV.U32 R13, RZ, RZ, R2 ;  /* 0x000000ffff0d7224 */ /* 0x000fe200078e0002 */
[----:B------:R-:W-:Y:S02]  /*1e070*/  MOV R12, 0x1 ;  /* 0x00000001000c7802 */ /* 0x000fe40000000f00 */
[----:B------:R-:W-:-:S07]  /*1e080*/  MOV R7, R14 ;  /* 0x0000000e00077202 */ /* 0x000fce0000000f00 */
[----:B------:R-:W-:Y:S05]  /*1e090*/  WARPSYNC.COLLECTIVE R15, `(.L_x_15836) ;  /* 0x000000000f087348 */ /* 0x000fea0003c00000 */
[----:B------:R0:W1:Y:S02]  /*1e0a0*/  SHFL.IDX P6, R14, R13, R12, R11 ;  /* 0x0000000c0d0e7389 */ /* 0x00006400000c000b */
[----:B01----:R-:W-:Y:S01]  /*1e0b0*/  ENDCOLLECTIVE ;  /* 0x000000000000791b */ /* 0x003fe20003800000 */
.L_x_15836:
        /* <DEDUP_REMOVED lines=15> */
.L_x_15837:
[----:B------:R-:W-:Y:S02]  /*1e1b0*/  @P0 IMAD R8, R5, 0x2, R16 ;  /* 0x0000000205080824 */ /* 0x000fe400078e0210 */
[----:B------:R-:W-:Y:S02]  /*1e1c0*/  IMAD.MOV.U32 R13, RZ, RZ, R2 ;  /* 0x000000ffff0d7224 */ /* 0x000fe400078e0002 */
[----:B------:R-:W-:Y:S02]  /*1e1d0*/  IMAD.MOV.U32 R12, RZ, RZ, 0x2 ;  /* 0x00000002ff0c7424 */ /* 0x000fe400078e00ff */
[----:B------:R-:W-:-:S07]  /*1e1e0*/  IMAD.MOV.U32 R7, RZ, RZ, R14 ;  /* 0x000000ffff077224 */ /* 0x000fce00078e000e */
[----:B------:R-:W-:Y:S05]  /*1e1f0*/  WARPSYNC.COLLECTIVE R15, `(.L_x_15838) ;  /* 0x000000000f087348 */ /* 0x000fea0003c00000 */
[----:B------:R0:W1:Y:S02]  /*1e200*/  SHFL.IDX P6, R14, R13, R12, R11 ;  /* 0x0000000c0d0e7389 */ /* 0x00006400000c000b */
[----:B01----:R-:W-:Y:S01]  /*1e210*/  ENDCOLLECTIVE ;  /* 0x000000000000791b */ /* 0x003fe20003800000 */
.L_x_15838:
        /* <DEDUP_REMOVED lines=15> */
.L_x_15839:
[----:B------:R-:W-:Y:S01]  /*1e310*/  @P0 LEA R8, R5, R16, 0x1 ;  /* 0x0000001005080211 */ /* 0x000fe200078e08ff */
[----:B------:R-:W-:Y:S02]  /*1e320*/  IMAD.MOV.U32 R13, RZ, RZ, R2 ;  /* 0x000000ffff0d7224 */ /* 0x000fe400078e0002 */
[----:B------:R-:W-:Y:S02]  /*1e330*/  IMAD.MOV.U32 R12, RZ, RZ, 0x3 ;  /* 0x00000003ff0c7424 */ /* 0x000fe400078e00ff */
[----:B------:R-:W-:-:S07]  /*1e340*/  IMAD.MOV.U32 R7, RZ, RZ, R14 ;  /* 0x000000ffff077224 */ /* 0x000fce00078e000e */
[----:B------:R-:W-:Y:S05]  /*1e350*/  WARPSYNC.COLLECTIVE R15, `(.L_x_15840) ;  /* 0x000000000f087348 */ /* 0x000fea0003c00000 */
[----:B------:R0:W1:Y:S02]  /*1e360*/  SHFL.IDX P6, R14, R13, R12, R11 ;  /* 0x0000000c0d0e7389 */ /* 0x00006400000c000b */
[----:B01----:R-:W-:Y:S01]  /*1e370*/  ENDCOLLECTIVE ;  /* 0x000000000000791b */ /* 0x003fe20003800000 */
.L_x_15840:
        /* <DEDUP_REMOVED lines=15> */
.L_x_15841:
[----:B------:R-:W-:Y:S01]  /*1e470*/  @P0 IMAD R8, R5, 0x2, R16 ;  /* 0x0000000205080824 */ /* 0x000fe200078e0210 */
[----:B------:R-:W-:Y:S01]  /*1e480*/  MOV R13, R2 ;  /* 0x00000002000d7202 */ /* 0x000fe20000000f00 */
[----:B------:R-:W-:Y:S02]  /*1e490*/  IMAD.MOV.U32 R12, RZ, RZ, 0x4 ;  /* 0x00000004ff0c7424 */ /* 0x000fe400078e00ff */
[----:B------:R-:W-:-:S07]  /*1e4a0*/  IMAD.MOV.U32 R7, RZ, RZ, R14 ;  /* 0x000000ffff077224 */ /* 0x000fce00078e000e */
[----:B------:R-:W-:Y:S05]  /*1e4b0*/  WARPSYNC.COLLECTIVE R15, `(.L_x_15842) ;  /* 0x000000000f087348 */ /* 0x000fea0003c00000 */
[----:B------:R0:W1:Y:S02]  /*1e4c0*/  SHFL.IDX P6, R14, R13, R12, R11 ;  /* 0x0000000c0d0e7389 */ /* 0x00006400000c000b */
[----:B01----:R-:W-:Y:S01]  /*1e4d0*/  ENDCOLLECTIVE ;  /* 0x000000000000791b */ /* 0x003fe20003800000 */
.L_x_15842:
        /* <DEDUP_REMOVED lines=15> */
.L_x_15843:
[----:B------:R-:W-:Y:S02]  /*1e5d0*/  @P0 IMAD R8, R5, 0x2, R16 ;  /* 0x0000000205080824 */ /* 0x000fe400078e0210 */
[----:B------:R-:W-:Y:S01]  /*1e5e0*/  IMAD.MOV.U32 R13, RZ, RZ, R2 ;  /* 0x000000ffff0d7224 */ /* 0x000fe200078e0002 */
[----:B------:R-:W-:Y:S02]  /*1e5f0*/  MOV R12, 0x5 ;  /* 0x00000005000c7802 */ /* 0x000fe40000000f00 */
[----:B------:R-:W-:-:S07]  /*1e600*/  MOV R7, R14 ;  /* 0x0000000e00077202 */ /* 0x000fce0000000f00 */
[----:B------:R-:W-:Y:S05]  /*1e610*/  WARPSYNC.COLLECTIVE R15, `(.L_x_15844) ;  /* 0x000000000f087348 */ /* 0x000fea0003c00000 */
[----:B------:R0:W1:Y:S02]  /*1e620*/  SHFL.IDX P6, R14, R13, R12, R11 ;  /* 0x0000000c0d0e7389 */ /* 0x00006400000c000b */
[----:B01----:R-:W-:Y:S01]  /*1e630*/  ENDCOLLECTIVE ;  /* 0x000000000000791b */ /* 0x003fe20003800000 */
.L_x_15844:
        /* <DEDUP_REMOVED lines=15> */
.L_x_15845:
[----:B------:R-:W-:Y:S02]  /*1e730*/  @P0 IMAD R8, R5, 0x2, R16 ;  /* 0x0000000205080824 */ /* 0x000fe400078e0210 */
[----:B------:R-:W-:Y:S02]  /*1e740*/  IMAD.MOV.U32 R13, RZ, RZ, R2 ;  /* 0x000000ffff0d7224 */ /* 0x000fe400078e0002 */
[----:B------:R-:W-:Y:S02]  /*1e750*/  IMAD.MOV.U32 R12, RZ, RZ, 0x6 ;  /* 0x00000006ff0c7424 */ /* 0x000fe400078e00ff */
[----:B------:R-:W-:-:S07]  /*1e760*/  IMAD.MOV.U32 R7, RZ, RZ, R14 ;  /* 0x000000ffff077224 */ /* 0x000fce00078e000e */
[----:B------:R-:W-:Y:S05]  /*1e770*/  WARPSYNC.COLLECTIVE R15, `(.L_x_15846) ;  /* 0x000000000f087348 */ /* 0x000fea0003c00000 */
[----:B------:R0:W1:Y:S02]  /*1e780*/  SHFL.IDX P6, R14, R13, R12, R11 ;  /* 0x0000000c0d0e7389 */ /* 0x00006400000c000b */
[----:B01----:R-:W-:Y:S01]  /*1e790*/  ENDCOLLECTIVE ;  /* 0x000000000000791b */ /* 0x003fe20003800000 */
.L_x_15846:
        /* <DEDUP_REMOVED lines=15> */
.L_x_15847:
[----:B------:R-:W-:Y:S01]  /*1e890*/  @P0 LEA R8, R5, R16, 0x1 ;  /* 0x0000001005080211 */ /* 0x000fe200078e08ff */
[----:B------:R-:W-:Y:S02]  /*1e8a0*/  IMAD.MOV.U32 R13, RZ, RZ, R2 ;  /* 0x000000ffff0d7224 */ /* 0x000fe400078e0002 */
[----:B------:R-:W-:Y:S02]  /*1e8b0*/  IMAD.MOV.U32 R12, RZ, RZ, 0x7 ;  /* 0x00000007ff0c7424 */ /* 0x000fe400078e00ff */
[----:B------:R-:W-:-:S07]  /*1e8c0*/  IMAD.MOV.U32 R7, RZ, RZ, R14 ;  /* 0x000000ffff077224 */ /* 0x000fce00078e000e */
[----:B------:R-:W-:Y:S05]  /*1e8d0*/  WARPSYNC.COLLECTIVE R15, `(.L_x_15848) ;  /* 0x000000000f087348 */ /* 0x000fea0003c00000 */
[----:B------:R0:W1:Y:S02]  /*1e8e0*/  SHFL.IDX P6, R14, R13, R12, R11 ;  /* 0x0000000c0d0e7389 */ /* 0x00006400000c000b */
[----:B01----:R-:W-:Y:S01]  /*1e8f0*/  ENDCOLLECTIVE ;  /* 0x000000000000791b */ /* 0x003fe20003800000 */
.L_x_15848:
[----:B------:R-:W-:-:S05]  /*1e900*/  @P0 LEA R7, P1, R9, R7, 0x1 ;  /* 0x0000000709070211 */ /* 0x000fca00078208ff */
[----:B------:R-:W-:-:S05]  /*1e910*/  @P0 IMAD.X R6, RZ, RZ, R6, P1 ;  /* 0x000000ffff060224 */ /* 0x000fca00008e0606 */
[----:B------:R-:W-:Y:S02]  /*1e920*/  @P0 LOP3.LUT R7, R7, R6, RZ, 0x3c, !PT ;  /* 0x0000000607070212 */ /* 0x000fe400078e3cff */
[----:B------:R-:W-:Y:S02]  /*1e930*/  MOV R13, R0 ;  /* 0x00000000000d7202 */ /* 0x000fe40000000f00 */
[----:B------:R-:W-:-:S04]  /*1e940*/  @P0 LOP3.LUT R6, R7, R6, RZ, 0x3c, !PT ;  /* 0x0000000607060212 */ /* 0x000fc800078e3cff */
[----:B------:R-:W-:Y:S01]  /*1e950*/  @P0 LOP3.LUT R7, R7, R6, RZ, 0x3c, !PT ;  /* 0x0000000607070212 */ /* 0x000fe200078e3cff */
[----:B------:R-:W-:-:S07]  /*1e960*/  IMAD.MOV.U32 R2, RZ, RZ, R14 ;  /* 0x000000ffff027224 */ /* 0x000fce00078e000e */
[----:B------:R-:W-:Y:S05]  /*1e970*/  WARPSYNC.COLLECTIVE R15, `(.L_x_15849) ;  /* 0x000000000f087348 */ /* 0x000fea0003c00000 */
[----:B------:R0:W1:Y:S02]  /*1e980*/  SHFL.IDX P6, R14, R13, R12, R11 ;  /* 0x0000000c0d0e7389 */ /* 0x00006400000c000b */
[----:B01----:R-:W-:Y:S01]  /*1e990*/  ENDCOLLECTIVE ;  /* 0x000000000000791b */ /* 0x003fe20003800000 */
.L_x_15849:
[----:B------:R-:W-:Y:S01]  /*1e9a0*/  @!PT LDS RZ, [RZ] ;  /* 0x00000000fffff984 */ /* 0x000fe20000000800 */
[----:B------:R-:W-:Y:S01]  /*1e9b0*/  @!PT LDS RZ, [RZ] ;  /* 0x00000000fffff984 */ /* 0x000fe20000000800 */
[----:B------:R-:W-:Y:S01]  /*1e9c0*/  @!PT LDS RZ, [RZ] ;  /* 0x00000000fffff984 */ /* 0x000fe20000000800 */
[----:B------:R1:W-:Y:S01]  /*1e9d0*/  @P0 LDGSTS.E.BYPASS.LTC128B.128 [R8+0x11400], desc[UR40][R6.64], !P2 ;  /* 0x1140000006080fae */ /* 0x0003e2000d101d68 */
[----:B------:R-:W-:Y:S01]  /*1e9e0*/  IMAD.MOV.U32 R0, RZ, RZ, R14 ;  /* 0x000000ffff007224 */ /* 0x000fe200078e000e */
[----:B------:R-:W-:Y:S06]  /*1e9f0*/  BRA `(.L_x_15850) ;  /* 0xffffff9400447947 */ /* 0x000fec000383ffff */
.L_x_15687:
        /* <DEDUP_REMOVED lines=9> */
.L_x_15851:
[C---:B------:R-:W-:Y:S01]  /*1ea90*/  VIADD R8, R25.reuse, 0x10 ;  /* 0x0000001019087836 */ /* 0x040fe20000000000 */
[----:B------:R-:W-:Y:S01]  /*1eaa0*/  ISETP.GE.AND P1, PT, R25, R3, PT ;  /* 0x000000031900720c */ /* 0x000fe20003f26270 */
[----:B------:R-:W-:Y:S02]  /*1eab0*/  IMAD.MOV.U32 R13, RZ, RZ, R2 ;  /* 0x000000ffff0d7224 */ /* 0x000fe400078e0002 */
[----:B------:R-:W-:-:S10]  /*1eac0*/  IMAD.MOV.U32 R7, RZ, RZ, R14 ;  /* 0x000000ffff077224 */ /* 0x000fd400078e000e */
[----:B------:R-:W-:Y:S05]  /*1ead0*/  WARPSYNC.COLLECTIVE R15, `(.L_x_15852) ;  /* 0x000000000f087348 */ /* 0x000fea0003c00000 */
[----:B------:R0:W1:Y:S02]  /*1eae0*/  SHFL.IDX P6, R14, R13, R12, R11 ;  /* 0x0000000c0d0e7389 */ /* 0x00006400000c000b */
[----:B01----:R-:W-:Y:S01]  /*1eaf0*/  ENDCOLLECTIVE ;  /* 0x000000000000791b */ /* 0x003fe20003800000 */
.L_x_15852:
[----:B------:R-:W-:Y:S01]  /*1eb00*/  IMAD.MOV.U32 R13, RZ, RZ, R0 ;  /* 0x000000ffff0d7224 */ /* 0x000fe200078e0000 */
[----:B------:R-:W-:Y:S02]  /*1eb10*/  MOV R12, 0x1 ;  /* 0x00000001000c7802 */ /* 0x000fe40000000f00 */
[----:B------:R-:W-:-:S07]  /*1eb20*/  MOV R6, R14 ;  /* 0x0000000e00067202 */ /* 0x000fce0000000f00 */
[----:B------:R-:W-:Y:S05]  /*1eb30*/  WARPSYNC.COLLECTIVE R15, `(.L_x_15853) ;  /* 0x000000000f087348 */ /* 0x000fea0003c00000 */
[----:B------:R0:W1:Y:S02]  /*1eb40*/  SHFL.IDX P6, R14, R13, R12, R11 ;  /* 0x0000000c0d0e7389 */ /* 0x00006400000c000b */
[----:B01----:R-:W-:Y:S01]  /*1eb50*/  ENDCOLLECTIVE ;  /* 0x000000000000791b */ /* 0x003fe20003800000 */
.L_x_15853:
        /* <DEDUP_REMOVED lines=8> */
[----:B0-----:R-:W-:-:S10]  /*1ebe0*/  IMAD.MOV.U32 R6, RZ, RZ, R14 ;  /* 0x000000ffff067224 */ /* 0x001fd400078e000e */
[----:B------:R-:W-:Y:S05]  /*1ebf0*/  WARPSYNC.COLLECTIVE R15, `(.L_x_15854) ;  /* 0x000000000f087348 */ /* 0x000fea0003c00000 */
[----:B------:R0:W1:Y:S02]  /*1ec00*/  SHFL.IDX P6, R14, R13, R12, R11 ;  /* 0x0000000c0d0e7389 */ /* 0x00006400000c000b */
[----:B01----:R-:W-:Y:S01]  /*1ec10*/  ENDCOLLECTIVE ;  /* 0x000000000000791b */ /* 0x003fe20003800000 */
.L_x_15854:
[----:B------:R-:W-:Y:S02]  /*1ec20*/  IMAD.MOV.U32 R13, RZ, RZ, R0 ;  /* 0x000000ffff0d7224 */ /* 0x000fe400078e0000 */
[----:B------:R-:W-:Y:S02]  /*1ec30*/  IMAD.MOV.U32 R12, RZ, RZ, 0x2 ;  /* 0x00000002ff0c7424 */ /* 0x000fe400078e00ff */
[----:B------:R-:W-:-:S07]  /*1ec40*/  IMAD.MOV.U32 R7, RZ, RZ, R14 ;  /* 0x000000ffff077224 */ /* 0x000fce00078e000e */
[----:B------:R-:W-:Y:S05]  /*1ec50*/  WARPSYNC.COLLECTIVE R15, `(.L_x_15855) ;  /* 0x000000000f087348 */ /* 0x000fea0003c00000 */
[----:B------:R0:W1:Y:S02]  /*1ec60*/  SHFL.IDX P6, R14, R13, R12, R11 ;  /* 0x0000000c0d0e7389 */ /* 0x00006400000c000b */
[----:B01----:R-:W-:Y:S01]  /*1ec70*/  ENDCOLLECTIVE ;  /* 0x000000000000791b */ /* 0x003fe20003800000 */
.L_x_15855:
        /* <DEDUP_REMOVED lines=16> */
.L_x_15856:
[----:B------:R-:W-:Y:S02]  /*1ed80*/  IMAD.MOV.U32 R13, RZ, RZ, R0 ;  /* 0x000000ffff0d7224 */ /* 0x000fe400078e0000 */
[----:B------:R-:W-:Y:S02]  /*1ed90*/  IMAD.MOV.U32 R12, RZ, RZ, 0x3 ;  /* 0x00000003ff0c7424 */ /* 0x000fe400078e00ff */
[----:B------:R-:W-:-:S07]  /*1eda0*/  IMAD.MOV.U32 R7, RZ, RZ, R14 ;  /* 0x000000ffff077224 */ /* 0x000fce00078e000e */
[----:B------:R-:W-:Y:S05]  /*1edb0*/  WARPSYNC.COLLECTIVE R15, `(.L_x_15857) ;  /* 0x000000000f087348 */ /* 0x000fea0003c00000 */
[----:B------:R0:W1:Y:S02]  /*1edc0*/  SHFL.IDX P6, R14, R13, R12, R11 ;  /* 0x0000000c0d0e7389 */ /* 0x00006400000c000b */
[----:B01----:R-:W-:Y:S01]  /*1edd0*/  ENDCOLLECTIVE ;  /* 0x000000000000791b */ /* 0x003fe20003800000 */
.L_x_15857:
        /* <DEDUP_REMOVED lines=16> */
.L_x_15858:
[----:B------:R-:W-:Y:S01]  /*1eee0*/  MOV R13, R0 ;  /* 0x00000000000d7202 */ /* 0x000fe20000000f00 */
[----:B------:R-:W-:Y:S02]  /*1eef0*/  IMAD.MOV.U32 R12, RZ, RZ, 0x4 ;  /* 0x00000004ff0c7424 */ /* 0x000fe400078e00ff */
[----:B------:R-:W-:-:S07]  /*1ef00*/  IMAD.MOV.U32 R7, RZ, RZ, R14 ;  /* 0x000000ffff077224 */ /* 0x000fce00078e000e */
[----:B------:R-:W-:Y:S05]  /*1ef10*/  WARPSYNC.COLLECTIVE R15, `(.L_x_15859) ;  /* 0x000000000f087348 */ /* 0x000fea0003c00000 */
[----:B------:R0:W1:Y:S02]  /*1ef20*/  SHFL.IDX P6, R14, R13, R12, R11 ;  /* 0x0000000c0d0e7389 */ /* 0x00006400000c000b */
[----:B01----:R-:W-:Y:S01]  /*1ef30*/  ENDCOLLECTIVE ;  /* 0x000000000000791b */ /* 0x003fe20003800000 */
.L_x_15859:
        /* <DEDUP_REMOVED lines=16> */
.L_x_15860:
[----:B------:R-:W-:Y:S01]  /*1f040*/  IMAD.MOV.U32 R13, RZ, RZ, R0 ;  /* 0x000000ffff0d7224 */ /* 0x000fe200078e0000 */
[----:B------:R-:W-:Y:S02]  /*1f050*/  MOV R12, 0x5 ;  /* 0x00000005000c7802 */ /* 0x000fe40000000f00 */
[----:B------:R-:W-:-:S07]  /*1f060*/  MOV R7, R14 ;  /* 0x0000000e00077202 */ /* 0x000fce0000000f00 */
[----:B------:R-:W-:Y:S05]  /*1f070*/  WARPSYNC.COLLECTIVE R15, `(.L_x_15861) ;  /* 0x000000000f087348 */ /* 0x000fea0003c00000 */
[----:B------:R0:W1:Y:S02]  /*1f080*/  SHFL.IDX P6, R14, R13, R12, R11 ;  /* 0x0000000c0d0e7389 */ /* 0x00006400000c000b */
[----:B01----:R-:W-:Y:S01]  /*1f090*/  ENDCOLLECTIVE ;  /* 0x000000000000791b */ /* 0x003fe20003800000 */
.L_x_15861:
        /* <DEDUP_REMOVED lines=16> */
.L_x_15862:
[----:B------:R-:W-:Y:S02]  /*1f1a0*/  IMAD.MOV.U32 R13, RZ, RZ, R0 ;  /* 0x000000ffff0d7224 */ /* 0x000fe400078e0000 */
[----:B------:R-:W-:Y:S02]  /*1f1b0*/  IMAD.MOV.U32 R12, RZ, RZ, 0x6 ;  /* 0x00000006ff0c7424 */ /* 0x000fe400078e00ff */
[----:B------:R-:W-:-:S07]  /*1f1c0*/  IMAD.MOV.U32 R7, RZ, RZ, R14 ;  /* 0x000000ffff077224 */ /* 0x000fce00078e000e */
[----:B------:R-:W-:Y:S05]  /*1f1d0*/  WARPSYNC.COLLECTIVE R15, `(.L_x_15863) ;  /* 0x000000000f087348 */ /* 0x000fea0003c00000 */
[----:B------:R0:W1:Y:S02]  /*1f1e0*/  SHFL.IDX P6, R14, R13, R12, R11 ;  /* 0x0000000c0d0e7389 */ /* 0x00006400000c000b */
[----:B01----:R-:W-:Y:S01]  /*1f1f0*/  ENDCOLLECTIVE ;  /* 0x000000000000791b */ /* 0x003fe20003800000 */
.L_x_15863:
        /* <DEDUP_REMOVED lines=16> */
.L_x_15864:
[----:B------:R-:W-:Y:S01]  /*1f300*/  MOV R13, R0 ;  /* 0x00000000000d7202 */ /* 0x000fe20000000f00 */
[----:B------:R-:W-:Y:S02]  /*1f310*/  IMAD.MOV.U32 R12, RZ, RZ, 0x7 ;  /* 0x00000007ff0c7424 */ /* 0x000fe400078e00ff */
[----:B------:R-:W-:-:S07]  /*1f320*/  IMAD.MOV.U32 R7, RZ, RZ, R14 ;  /* 0x000000ffff077224 */ /* 0x000fce00078e000e */
[----:B------:R-:W-:Y:S05]  /*1f330*/  WARPSYNC.COLLECTIVE R15, `(.L_x_15865) ;  /* 0x000000000f087348 */ /* 0x000fea0003c00000 */
[----:B------:R0:W1:Y:S02]  /*1f340*/  SHFL.IDX P6, R14, R13, R12, R11 ;  /* 0x0000000c0d0e7389 */ /* 0x00006400000c000b */
[----:B01----:R-:W-:Y:S01]  /*1f350*/  ENDCOLLECTIVE ;  /* 0x000000000000791b */ /* 0x003fe20003800000 */
.L_x_15865:
        /* <DEDUP_REMOVED lines=11> */
.L_x_15866:
[----:B------:R-:W-:Y:S01]  /*1f410*/  @!PT LDS RZ, [RZ] ;  /* 0x00000000fffff984 */ /* 0x000fe20000000800 */
[----:B------:R-:W-:Y:S01]  /*1f420*/  @!PT LDS RZ, [RZ] ;  /* 0x00000000fffff984 */ /* 0x000fe20000000800 */
[----:B------:R-:W-:Y:S01]  /*1f430*/  @!PT LDS RZ, [RZ] ;  /* 0x00000000fffff984 */ /* 0x000fe20000000800 */
[----:B------:R0:W-:Y:S01]  /*1f440*/  @!P1 LDGSTS.E.BYPASS.LTC128B.128 [R20+0xb400], desc[UR40][R6.64], !P0 ;  /* 0x0b40000006149fae */ /* 0x0001e2000c101d68 */
[----:B------:R-:W-:Y:S01]  /*1f450*/  ISETP.GE.AND P1, PT, R2, R3, PT ;  /* 0x000000030200720c */ /* 0x000fe20003f26270 */
[----:B------:R-:W-:Y:S02]  /*1f460*/  IMAD.MOV.U32 R13, RZ, RZ, R4 ;  /* 0x000000ffff0d7224 */ /* 0x000fe400078e0004 */
[----:B------:R-:W-:Y:S01]  /*1f470*/  IMAD.MOV.U32 R12, RZ, RZ, RZ ;  /* 0x000000ffff0c7224 */ /* 0x000fe200078e00ff */
[----:B0-----:R-:W-:-:S09]  /*1f480*/  MOV R6, R14 ;  /* 0x0000000e00067202 */ /* 0x001fd20000000f00 */
[----:B------:R-:W-:Y:S05]  /*1f490*/  WARPSYNC.COLLECTIVE R15, `(.L_x_15867) ;  /* 0x000000000f087348 */ /* 0x000fea0003c00000 */
[----:B------:R0:W1:Y:S02]  /*1f4a0*/  SHFL.IDX P6, R14, R13, R12, R11 ;  /* 0x0000000c0d0e7389 */ /* 0x00006400000c000b */
[----:B01----:R-:W-:Y:S01]  /*1f4b0*/  ENDCOLLECTIVE ;  /* 0x000000000000791b */ /* 0x003fe20003800000 */
.L_x_15867:
[----:B------:R-:W-:-:S05]  /*1f4c0*/  @!P1 LEA R6, P2, R21, R6, 0x1 ;  /* 0x0000000615069211 */ /* 0x000fca00078408ff */
[----:B------:R-:W-:-:S04]  /*1f4d0*/  @!P1 IMAD.X R0, RZ, RZ, R0, P2 ;  /* 0x000000ffff009224 */ /* 0x000fc800010e0600 */
[----:B------:R-:W-:Y:S01]  /*1f4e0*/  @!P1 IMAD.MOV.U32 R7, RZ, RZ, R0 ;  /* 0x000000ffff079224 */ /* 0x000fe200078e0000 */
[C---:B------:R-:W-:Y:S02]  /*1f4f0*/  IADD3 R0, R25.reuse, 0x80, RZ ;  /* 0x0000008019007810 */ /* 0x040fe40007ffe0ff */
[----:B------:R-:W-:Y:S02]  /*1f500*/  MOV R13, R5 ;  /* 0x00000005000d7202 */ /* 0x000fe40000000f00 */
[----:B------:R-:W-:Y:S01]  /*1f510*/  @!PT LDS RZ, [RZ] ;  /* 0x00000000fffff984 */ /* 0x000fe20000000800 */
[----:B------:R-:W-:Y:S01]  /*1f520*/  @!PT LDS RZ, [RZ] ;  /* 0x00000000fffff984 */ /* 0x000fe20000000800 */
[----:B------:R-:W-:Y:S01]  /*1f530*/  @!PT LDS RZ, [RZ] ;  /* 0x00000000fffff984 */ /* 0x000fe20000000800 */
[----:B------:R0:W-:Y:S01]  /*1f540*/  @!P1 LDGSTS.E.BYPASS.LTC128B.128 [R20+0xbc00], desc[UR40][R6.64], !P0 ;  /* 0x0bc0000006149fae */ /* 0x0001e2000c101d68 */
[----:B------:R-:W-:Y:S01]  /*1f550*/  ISETP.GE.AND P1, PT, R0, R3, PT ;  /* 0x000000030000720c */ /* 0x000fe20003f26270 */
[----:B------:R-:W-:Y:S02]  /*1f560*/  VIADD R0, R25, 0x90 ;  /* 0x0000009019007836 */ /* 0x000fe40000000000 */
[----:B------:R-:W-:-:S10]  /*1f570*/  IMAD.MOV.U32 R8, RZ, RZ, R14 ;  /* 0x000000ffff087224 */ /* 0x000fd400078e000e */
[----:B0-----:R-:W-:Y:S05]  /*1f580*/  WARPSYNC.COLLECTIVE R15, `(.L_x_15868) ;  /* 0x000000000f087348 */ /* 0x001fea0003c00000 */
[----:B------:R1:W2:Y:S02]  /*1f590*/  SHFL.IDX P6, R14, R13, R12, R11 ;  /* 0x0000000c0d0e7389 */ /* 0x0002a400000c000b */
[----:B012---:R-:W-:Y:S01]  /*1f5a0*/  ENDCOLLECTIVE ;  /* 0x000000000000791b */ /* 0x007fe20003800000 */
.L_x_15868:
[----:B------:R-:W-:Y:S02]  /*1f5b0*/  IMAD.MOV.U32 R13, RZ, RZ, R4 ;  /* 0x000000ffff0d7224 */ /* 0x000fe400078e0004 */
[----:B------:R-:W-:Y:S02]  /*1f5c0*/  IMAD.MOV.U32 R12, RZ, RZ, 0x1 ;  /* 0x00000001ff0c7424 */ /* 0x000fe400078e00ff */
[----:B------:R-:W-:-:S07]  /*1f5d0*/  IMAD.MOV.U32 R2, RZ, RZ, R14 ;  /* 0x000000ffff027224 */ /* 0x000fce00078e000e */
[----:B------:R-:W-:Y:S05]  /*1f5e0*/  WARPSYNC.COLLECTIVE R15, `(.L_x_15869) ;  /* 0x000000000f087348 */ /* 0x000fea0003c00000 */
[----:B------:R0:W1:Y:S02]  /*1f5f0*/  SHFL.IDX P6, R14, R13, R12, R11 ;  /* 0x0000000c0d0e7389 */ /* 0x00006400000c000b */
[----:B01----:R-:W-:Y:S01]  /*1f600*/  ENDCOLLECTIVE ;  /* 0x000000000000791b */ /* 0x003fe20003800000 */
.L_x_15869:
[----:B------:R-:W-:-:S05]  /*1f610*/  @!P1 LEA R2, P2, R21, R2, 0x1 ;  /* 0x0000000215029211 */ /* 0x000fca00078408ff */
[----:B------:R-:W-:-:S04]  /*1f620*/  @!P1 IMAD.X R6, RZ, RZ, R8, P2 ;  /* 0x000000ffff069224 */ /* 0x000fc800010e0608 */
[----:B------:R-:W-:Y:S01]  /*1f630*/  @!P1 IMAD.MOV.U32 R7, RZ, RZ, R6 ;  /* 0x000000ffff079224 */ /* 0x000fe200078e0006 */
[----:B------:R-:W-:Y:S01]  /*1f640*/  @!P1 MOV R6, R2 ;  /* 0x0000000200069202 */ /* 0x000fe20000000f00 */
[----:B------:R-:W-:Y:S02]  /*1f650*/  IMAD.MOV.U32 R13, RZ, RZ, R5 ;  /* 0x000000ffff0d7224 */ /* 0x000fe400078e0005 */
[----:B------:R-:W-:Y:S02]  /*1f660*/  VIADD R2, R25, 0xa0 ;  /* 0x000000a019027836 */ /* 0x000fe40000000000 */
        /* <DEDUP_REMOVED lines=9> */
.L_x_15870:
[----:B------:R-:W-:Y:S02]  /*1f700*/  IMAD.MOV.U32 R13, RZ, RZ, R4 ;  /* 0x000000ffff0d7224 */ /* 0x000fe400078e0004 */
[----:B------:R-:W-:Y:S02]  /*1f710*/  IMAD.MOV.U32 R12, RZ, RZ, 0x2 ;  /* 0x00000002ff0c7424 */ /* 0x000fe400078e00ff */
[----:B------:R-:W-:-:S07]  /*1f720*/  IMAD.MOV.U32 R6, RZ, RZ, R14 ;  /* 0x000000ffff067224 */ /* 0x000fce00078e000e */
[----:B------:R-:W-:Y:S05]  /*1f730*/  WARPSYNC.COLLECTIVE R15, `(.L_x_15871) ;  /* 0x000000000f087348 */ /* 0x000fea0003c00000 */
[----:B------:R0:W1:Y:S02]  /*1f740*/  SHFL.IDX P6, R14, R13, R12, R11 ;  /* 0x0000000c0d0e7389 */ /* 0x00006400000c000b */
[----:B01----:R-:W-:Y:S01]  /*1f750*/  ENDCOLLECTIVE ;  /* 0x000000000000791b */ /* 0x003fe20003800000 */
.L_x_15871:
[----:B------:R-:W-:-:S05]  /*1f760*/  @!P1 LEA R6, P2, R21, R6, 0x1 ;  /* 0x0000000615069211 */ /* 0x000fca00078408ff */
[----:B------:R-:W-:-:S05]  /*1f770*/  @!P1 IMAD.X R0, RZ, RZ, R0, P2 ;  /* 0x000000ffff009224 */ /* 0x000fca00010e0600 */
[----:B------:R-:W-:Y:S02]  /*1f780*/  @!P1 MOV R7, R0 ;  /* 0x0000000000079202 */ /* 0x000fe40000000f00 */
[----:B------:R-:W-:-:S03]  /*1f790*/  MOV R13, R5 ;  /* 0x00000005000d7202 */ /* 0x000fc60000000f00 */
        /* <DEDUP_REMOVED lines=9> */
.L_x_15872:
[----:B------:R-:W-:Y:S02]  /*1f830*/  IMAD.MOV.U32 R13, RZ, RZ, R4 ;  /* 0x000000ffff0d7224 */ /* 0x000fe400078e0004 */
[----:B------:R-:W-:Y:S02]  /*1f840*/  IMAD.MOV.U32 R12, RZ, RZ, 0x3 ;  /* 0x00000003ff0c7424 */ /* 0x000fe400078e00ff */
[----:B------:R-:W-:-:S07]  /*1f850*/  IMAD.MOV.U32 R6, RZ, RZ, R14 ;  /* 0x000000ffff067224 */ /* 0x000fce00078e000e */
[----:B------:R-:W-:Y:S05]  /*1f860*/  WARPSYNC.COLLECTIVE R15, `(.L_x_15873) ;  /* 0x000000000f087348 */ /* 0x000fea0003c00000 */
[----:B------:R0:W1:Y:S02]  /*1f870*/  SHFL.IDX P6, R14, R13, R12, R11 ;  /* 0x0000000c0d0e7389 */ /* 0x00006400000c000b */
[----:B01----:R-:W-:Y:S01]  /*1f880*/  ENDCOLLECTIVE ;  /* 0x000000000000791b */ /* 0x003fe20003800000 */
.L_x_15873:
        /* <DEDUP_REMOVED lines=12> */
.L_x_15874:
[----:B------:R-:W-:Y:S01]  /*1f950*/  IMAD.MOV.U32 R2, RZ, RZ, R14 ;  /* 0x000000ffff027224 */ /* 0x000fe200078e000e */
[----:B------:R-:W-:Y:S06]  /*1f960*/  BRA `(.L_x_15875) ;  /* 0xffffff9400307947 */ /* 0x000fec000383ffff */
.L_x_15690:
[----:B-1----:R1:W2:Y:S02]  /*1f970*/  SYNCS.PHASECHK.TRANS64.TRYWAIT P0, [R16+URZ+0x16820], R0 ;  /* 0x01682000100075a7 */ /* 0x0022a4000800017f */
[----:B--2---:R-:W-:Y:S05]  /*1f980*/  @!P0 NANOSLEEP.SYNCS 0x989680 ;  /* 0x009896800000895d */ /* 0x004fea0003900000 */
[----:B------:R-:W2:Y:S02]  /*1f990*/  @!P0 SYNCS.PHASECHK.TRANS64 P0, [R16+URZ+0x16820], R0 ;  /* 0x01682000100085a7 */ /* 0x000ea4000800007f */
[----:B--2---:R-:W-:Y:S05]  /*1f9a0*/  @!P0 BRA `(.L_x_15690) ;  /* 0xfffffffc00f08947 */ /* 0x004fea000383ffff */
[----:B------:R-:W-:Y:S05]  /*1f9b0*/  BRA `(.L_x_15876) ;  /* 0xffffff94008c7947 */ /* 0x000fea000383ffff */
.L_x_15695:
[----:B0-----:R0:W1:Y:S02]  /*1f9c0*/  SYNCS.PHASECHK.TRANS64.TRYWAIT P0, [R5+URZ+0x16840], R2 ;  /* 0x01684002050075a7 */ /* 0x001064000800017f */
[----:B-1----:R-:W-:Y:S05]  /*1f9d0*/  @!P0 NANOSLEEP.SYNCS 0x989680 ;  /* 0x009896800000895d */ /* 0x002fea0003900000 */
[----:B------:R-:W1:Y:S02]  /*1f9e0*/  @!P0 SYNCS.PHASECHK.TRANS64 P0, [R5+URZ+0x16840], R2 ;  /* 0x01684002050085a7 */ /* 0x000e64000800007f */
[----:B-1----:R-:W-:Y:S05]  /*1f9f0*/  @!P0 BRA `(.L_x_15695) ;  /* 0xfffffffc00f08947 */ /* 0x002fea000383ffff */
[----:B------:R-:W-:Y:S05]  /*1fa00*/  BRA `(.L_x_15877) ;  /* 0xffffff98006c7947 */ /* 0x000fea000383ffff */
.L_x_15696:
        /* <DEDUP_REMOVED lines=8> */
.L_x_15879:
[----:B------:R-:W-:Y:S05]  /*1fa90*/  BSYNC B1 ;  /* 0x0000000000017941 */ /* 0x000fea0003800000 */
.L_x_15878:
[----:B------:R-:W0:Y:S01]  /*1faa0*/  S2R R7, SR_TID.X ;  /* 0x0000000000077919 */ /* 0x000e220000002100 */
[----:B------:R-:W-:Y:S01]  /*1fab0*/  IMAD.MOV.U32 R13, RZ, RZ, R9 ;  /* 0x000000ffff0d7224 */ /* 0x000fe200078e0009 */
[----:B------:R-:W-:Y:S01]  /*1fac0*/  MOV R12, RZ ;  /* 0x000000ff000c7202 */ /* 0x000fe20000000f00 */
[----:B------:R-:W-:Y:S02]  /*1fad0*/  IMAD.MOV.U32 R11, RZ, RZ, 0x181f ;  /* 0x0000181fff0b7424 */ /* 0x000fe400078e00ff */
[----:B------:R-:W-:Y:S02]  /*1fae0*/  IMAD.MOV.U32 R15, RZ, RZ, -0x1 ;  /* 0xffffffffff0f7424 */ /* 0x000fe400078e00ff */
[----:B------:R-:W-:Y:S02]  /*1faf0*/  IMAD.MOV.U32 R3, RZ, RZ, R14 ;  /* 0x000000ffff037224 */ /* 0x000fe400078e000e */
[----:B------:R-:W-:-:S07]  /*1fb00*/  IMAD R8, R8, 0x2, R16 ;  /* 0x0000000208087824 */ /* 0x000fce00078e0210 */
[----:B0-----:R-:W-:Y:S05]  /*1fb10*/  WARPSYNC.COLLECTIVE R15, `(.L_x_15880) ;  /* 0x000000000f087348 */ /* 0x001fea0003c00000 */
[----:B------:R1:W2:Y:S02]  /*1fb20*/  SHFL.IDX P6, R14, R13, R12, R11 ;  /* 0x0000000c0d0e7389 */ /* 0x0002a400000c000b */
[----:B012---:R-:W-:Y:S01]  /*1fb30*/  ENDCOLLECTIVE ;  /* 0x000000000000791b */ /* 0x007fe20003800000 */
.L_x_15880:
[----:B------:R-:W-:Y:S01]  /*1fb40*/  MOV R13, R10 ;  /* 0x0000000a000d7202 */ /* 0x000fe20000000f00 */
[----:B------:R-:W-:Y:S02]  /*1fb50*/  IMAD.MOV.U32 R12, RZ, RZ, 0x1 ;  /* 0x00000001ff0c7424 */ /* 0x000fe400078e00ff */
[----:B------:R-:W-:Y:S01]  /*1fb60*/  IMAD.SHL.U32 R7, R7, 0x8, RZ ;  /* 0x0000000807077824 */ /* 0x000fe200078e00ff */
[----:B------:R-:W-:-:S07]  /*1fb70*/  MOV R2, R14 ;  /* 0x0000000e00027202 */ /* 0x000fce0000000f00 */
[----:B------:R-:W-:Y:S05]  /*1fb80*/  WARPSYNC.COLLECTIVE R15, `(.L_x_15881) ;  /* 0x000000000f087348 */ /* 0x000fea0003c00000 */
[----:B------:R0:W1:Y:S02]  /*1fb90*/  SHFL.IDX P6, R14, R13, R12, R11 ;  /* 0x0000000c0d0e7389 */ /* 0x00006400000c000b */
[----:B01----:R-:W-:Y:S01]  /*1fba0*/  ENDCOLLECTIVE ;  /* 0x000000000000791b */ /* 0x003fe20003800000 */
.L_x_15881:
        /* <DEDUP_REMOVED lines=13> */
.L_x_15882:
[----:B------:R-:W-:Y:S02]  /*1fc80*/  IMAD.MOV.U32 R13, RZ, RZ, R10 ;  /* 0x000000ffff0d7224 */ /* 0x000fe400078e000a */
[----:B------:R-:W-:Y:S01]  /*1fc90*/  IMAD.MOV.U32 R12, RZ, RZ, 0x2 ;  /* 0x00000002ff0c7424 */ /* 0x000fe200078e00ff */
[----:B------:R-:W-:-:S07]  /*1fca0*/  MOV R2, R14 ;  /* 0x0000000e00027202 */ /* 0x000fce0000000f00 */
[----:B------:R-:W-:Y:S05]  /*1fcb0*/  WARPSYNC.COLLECTIVE R15, `(.L_x_15883) ;  /* 0x000000000f087348 */ /* 0x000fea0003c00000 */
[----:B------:R0:W1:Y:S02]  /*1fcc0*/  SHFL.IDX P6, R14, R13, R12, R11 ;  /* 0x0000000c0d0e7389 */ /* 0x00006400000c000b */
[----:B01----:R-:W-:Y:S01]  /*1fcd0*/  ENDCOLLECTIVE ;  /* 0x000000000000791b */ /* 0x003fe20003800000 */
.L_x_15883:
        /* <DEDUP_REMOVED lines=11> */
.L_x_15884:
[----:B------:R-:W-:Y:S01]  /*1fd90*/  MOV R13, R10 ;  /* 0x0000000a000d7202 */ /* 0x000fe20000000f00 */
[----:B------:R-:W-:Y:S02]  /*1fda0*/  IMAD.MOV.U32 R12, RZ, RZ, 0x3 ;  /* 0x00000003ff0c7424 */ /* 0x000fe400078e00ff */
[----:B------:R-:W-:-:S07]  /*1fdb0*/  IMAD.MOV.U32 R2, RZ, RZ, R14 ;  /* 0x000000ffff027224 */ /* 0x000fce00078e000e */
[----:B------:R-:W-:Y:S05]  /*1fdc0*/  WARPSYNC.COLLECTIVE R15, `(.L_x_15885) ;  /* 0x000000000f087348 */ /* 0x000fea0003c00000 */
[----:B------:R0:W1:Y:S02]  /*1fdd0*/  SHFL.IDX P6, R14, R13, R12, R11 ;  /* 0x0000000c0d0e7389 */ /* 0x00006400000c000b */
[----:B01----:R-:W-:Y:S01]  /*1fde0*/  ENDCOLLECTIVE ;  /* 0x000000000000791b */ /* 0x003fe20003800000 */
.L_x_15885:
        /* <DEDUP_REMOVED lines=11> */
.L_x_15886:
[----:B------:R-:W-:Y:S02]  /*1fea0*/  IMAD.MOV.U32 R13, RZ, RZ, R10 ;  /* 0x000000ffff0d7224 */ /* 0x000fe400078e000a */
[----:B------:R-:W-:Y:S01]  /*1feb0*/  IMAD.MOV.U32 R12, RZ, RZ, 0x4 ;  /* 0x00000004ff0c7424 */ /* 0x000fe200078e00ff */
[----:B------:R-:W-:-:S07]  /*1fec0*/  MOV R2, R14 ;  /* 0x0000000e00027202 */ /* 0x000fce0000000f00 */
[----:B------:R-:W-:Y:S05]  /*1fed0*/  WARPSYNC.COLLECTIVE R15, `(.L_x_15887) ;  /* 0x000000000f087348 */ /* 0x000fea0003c00000 */
[----:B------:R0:W1:Y:S02]  /*1fee0*/  SHFL.IDX P6, R14, R13, R12, R11 ;  /* 0x0000000c0d0e7389 */ /* 0x00006400000c000b */
[----:B01----:R-:W-:Y:S01]  /*1fef0*/  ENDCOLLECTIVE ;  /* 0x000000000000791b */ /* 0x003fe20003800000 */
.L_x_15887:
        /* <DEDUP_REMOVED lines=11> */
.L_x_15888:
[----:B------:R-:W-:Y:S01]  /*1ffb0*/  MOV R13, R10 ;  /* 0x0000000a000d7202 */ /* 0x000fe20000000f00 */
[----:B------:R-:W-:Y:S02]  /*1ffc0*/  IMAD.MOV.U32 R12, RZ, RZ, 0x5 ;  /* 0x00000005ff0c7424 */ /* 0x000fe400078e00ff */
[----:B------:R-:W-:-:S07]  /*1ffd0*/  IMAD.MOV.U32 R2, RZ, RZ, R14 ;  /* 0x000000ffff027224 */ /* 0x000fce00078e000e */
[----:B------:R-:W-:Y:S05]  /*1ffe0*/  WARPSYNC.COLLECTIVE R15, `(.L_x_15889) ;  /* 0x000000000f087348 */ /* 0x000fea0003c00000 */
[----:B------:R0:W1:Y:S02]  /*1fff0*/  SHFL.IDX P6, R14, R13, R12, R11 ;  /* 0x0000000c0d0e7389 */ /* 0x00006400000c000b */
[----:B01----:R-:W-:Y:S01]  /*20000*/  ENDCOLLECTIVE ;  /* 0x000000000000791b */ /* 0x003fe20003800000 */
.L_x_15889:
        /* <DEDUP_REMOVED lines=11> */
.L_x_15890:
[----:B------:R-:W-:Y:S02]  /*200c0*/  IMAD.MOV.U32 R13, RZ, RZ, R10 ;  /* 0x000000ffff0d7224 */ /* 0x000fe400078e000a */
[----:B------:R-:W-:Y:S01]  /*200d0*/  IMAD.MOV.U32 R12, RZ, RZ, 0x6 ;  /* 0x00000006ff0c7424 */ /* 0x000fe200078e00ff */
[----:B------:R-:W-:-:S07]  /*200e0*/  MOV R2, R14 ;  /* 0x0000000e00027202 */ /* 0x000fce0000000f00 */
[----:B------:R-:W-:Y:S05]  /*200f0*/  WARPSYNC.COLLECTIVE R15, `(.L_x_15891) ;  /* 0x000000000f087348 */ /* 0x000fea0003c00000 */
[----:B------:R0:W1:Y:S02]  /*20100*/  SHFL.IDX P6, R14, R13, R12, R11 ;  /* 0x0000000c0d0e7389 */ /* 0x00006400000c000b */
[----:B01----:R-:W-:Y:S01]  /*20110*/  ENDCOLLECTIVE ;  /* 0x000000000000791b */ /* 0x003fe20003800000 */
.L_x_15891:
        /* <DEDUP_REMOVED lines=11> */
.L_x_15892:
[----:B------:R-:W-:Y:S01]  /*201d0*/  MOV R13, R10 ;  /* 0x0000000a000d7202 */ /* 0x000fe20000000f00 */
[----:B------:R-:W-:Y:S02]  /*201e0*/  IMAD.MOV.U32 R12, RZ, RZ, 0x7 ;  /* 0x00000007ff0c7424 */ /* 0x000fe400078e00ff */
[----:B------:R-:W-:-:S07]  /*201f0*/  IMAD.MOV.U32 R2, RZ, RZ, R14 ;  /* 0x000000ffff027224 */ /* 0x000fce00078e000e */
[----:B------:R-:W-:Y:S05]  /*20200*/  WARPSYNC.COLLECTIVE R15, `(.L_x_15893) ;  /* 0x000000000f087348 */ /* 0x000fea0003c00000 */
[----:B------:R0:W1:Y:S02]  /*20210*/  SHFL.IDX P6, R14, R13, R12, R11 ;  /* 0x0000000c0d0e7389 */ /* 0x00006400000c000b */
[----:B01----:R-:W-:Y:S01]  /*20220*/  ENDCOLLECTIVE ;  /* 0x000000000000791b */ /* 0x003fe20003800000 */
.L_x_15893:
        /* <DEDUP_REMOVED lines=11> */
.L_x_15894:
[----:B------:R-:W-:Y:S01]  /*202e0*/  MOV R2, R14 ;  /* 0x0000000e00027202 */ /* 0x000fe20000000f00 */
[----:B------:R-:W-:Y:S06]  /*202f0*/  BRA `(.L_x_15895) ;  /* 0xffffff9400587947 */ /* 0x000fec000383ffff */
.L_x_15701:
[----:B-1----:R1:W2:Y:S02]  /*20300*/  SYNCS.PHASECHK.TRANS64.TRYWAIT P0, [R5+URZ+0x16860], R2 ;  /* 0x01686002050075a7 */ /* 0x0022a4000800017f */
[----:B--2---:R-:W-:Y:S05]  /*20310*/  @!P0 NANOSLEEP.SYNCS 0x989680 ;  /* 0x009896800000895d */ /* 0x004fea0003900000 */
[----:B------:R-:W2:Y:S02]  /*20320*/  @!P0 SYNCS.PHASECHK.TRANS64 P0, [R5+URZ+0x16860], R2 ;  /* 0x01686002050085a7 */ /* 0x000ea4000800007f */
[----:B--2---:R-:W-:Y:S05]  /*20330*/  @!P0 BRA `(.L_x_15701) ;  /* 0xfffffffc00f08947 */ /* 0x004fea000383ffff */
[----:B------:R-:W-:Y:S05]  /*20340*/  BRA `(.L_x_15896) ;  /* 0xffffff9400b07947 */ /* 0x000fea000383ffff */
.L_x_15702:
        /* <DEDUP_REMOVED lines=8> */
.L_x_15898:
[----:B------:R-:W-:Y:S05]  /*203d0*/  BSYNC B1 ;  /* 0x0000000000017941 */ /* 0x000fea0003800000 */
.L_x_15897:
[----:B------:R-:W-:Y:S01]  /*203e0*/  IMAD.MOV.U32 R13, RZ, RZ, R18 ;  /* 0x000000ffff0d7224 */ /* 0x000fe200078e0012 */
[----:B------:R-:W-:Y:S01]  /*203f0*/  MOV R11, 0x181f ;  /* 0x0000181f000b7802 */ /* 0x000fe20000000f00 */
[----:B------:R-:W-:Y:S01]  /*20400*/  IMAD.MOV.U32 R12, RZ, RZ, RZ ;  /* 0x000000ffff0c7224 */ /* 0x000fe200078e00ff */
[----:B------:R-:W-:Y:S01]  /*20410*/  ISETP.LT.OR P2, PT, R8, 0x1, P1 ;  /* 0x000000010800780c */ /* 0x000fe20000f41670 */
[----:B------:R-:W-:Y:S01]  /*20420*/  IMAD.MOV.U32 R15, RZ, RZ, -0x1 ;  /* 0xffffffffff0f7424 */ /* 0x000fe200078e00ff */
[----:B------:R-:W-:Y:S01]  /*20430*/  LEA R6, R6, R16, 0x1 ;  /* 0x0000001006067211 */ /* 0x000fe200078e08ff */
[----:B------:R-:W-:-:S10]  /*20440*/  IMAD.MOV.U32 R3, RZ, RZ, R14 ;  /* 0x000000ffff037224 */ /* 0x000fd400078e000e */
[----:B------:R-:W-:Y:S05]  /*20450*/  WARPSYNC.COLLECTIVE R15, `(.L_x_15899) ;  /* 0x000000000f087348 */ /* 0x000fea0003c00000 */
[----:B------:R0:W1:Y:S02]  /*20460*/  SHFL.IDX P6, R14, R13, R12, R11 ;  /* 0x0000000c0d0e7389 */ /* 0x00006400000c000b */
[----:B01----:R-:W-:Y:S01]  /*20470*/  ENDCOLLECTIVE ;  /* 0x000000000000791b */ /* 0x003fe20003800000 */
.L_x_15899:
[----:B------:R-:W-:Y:S02]  /*20480*/  IMAD.MOV.U32 R13, RZ, RZ, R19 ;  /* 0x000000ffff0d7224 */ /* 0x000fe400078e0013 */
[----:B------:R-:W-:Y:S02]  /*20490*/  IMAD.MOV.U32 R12, RZ, RZ, 0x1 ;  /* 0x00000001ff0c7424 */ /* 0x000fe400078e00ff */
[----:B------:R-:W-:-:S07]  /*204a0*/  IMAD.MOV.U32 R2, RZ, RZ, R14 ;  /* 0x000000ffff027224 */ /* 0x000fce00078e000e */
[----:B------:R-:W-:Y:S05]  /*204b0*/  WARPSYNC.COLLECTIVE R15, `(.L_x_15900) ;  /* 0x000000000f087348 */ /* 0x000fea0003c00000 */
[----:B------:R0:W1:Y:S02]  /*204c0*/  SHFL.IDX P6, R14, R13, R12, R11 ;  /* 0x0000000c0d0e7389 */ /* 0x00006400000c000b */
[----:B01----:R-:W-:Y:S01]  /*204d0*/  ENDCOLLECTIVE ;  /* 0x000000000000791b */ /* 0x003fe20003800000 */
.L_x_15900:
        /* <DEDUP_REMOVED lines=12> */
.L_x_15901:
[----:B------:R-:W-:Y:S01]  /*205a0*/  IMAD.MOV.U32 R13, RZ, RZ, R19 ;  /* 0x000000ffff0d7224 */ /* 0x000fe200078e0013 */
[----:B------:R-:W-:Y:S01]  /*205b0*/  MOV R12, 0x2 ;  /* 0x00000002000c7802 */ /* 0x000fe20000000f00 */
[----:B------:R-:W-:-:S07]  /*205c0*/  IMAD.MOV.U32 R2, RZ, RZ, R14 ;  /* 0x000000ffff027224 */ /* 0x000fce00078e000e */
[----:B------:R-:W-:Y:S05]  /*205d0*/  WARPSYNC.COLLECTIVE R15, `(.L_x_15902) ;  /* 0x000000000f087348 */ /* 0x000fea0003c00000 */
[----:B------:R0:W1:Y:S02]  /*205e0*/  SHFL.IDX P6, R14, R13, R12, R11 ;  /* 0x0000000c0d0e7389 */ /* 0x00006400000c000b */
[----:B01----:R-:W-:Y:S01]  /*205f0*/  ENDCOLLECTIVE ;  /* 0x000000000000791b */ /* 0x003fe20003800000 */
.L_x_15902:
        /* <DEDUP_REMOVED lines=12> */
.L_x_15903:
[----:B------:R-:W-:Y:S02]  /*206c0*/  IMAD.MOV.U32 R13, RZ, RZ, R19 ;  /* 0x000000ffff0d7224 */ /* 0x000fe400078e0013 */
[----:B------:R-:W-:Y:S02]  /*206d0*/  IMAD.MOV.U32 R12, RZ, RZ, 0x3 ;  /* 0x00000003ff0c7424 */ /* 0x000fe400078e00ff */
[----:B------:R-:W-:-:S07]  /*206e0*/  IMAD.MOV.U32 R2, RZ, RZ, R14 ;  /* 0x000000ffff027224 */ /* 0x000fce00078e000e */
[----:B------:R-:W-:Y:S05]  /*206f0*/  WARPSYNC.COLLECTIVE R15, `(.L_x_15904) ;  /* 0x000000000f087348 */ /* 0x000fea0003c00000 */
[----:B------:R0:W1:Y:S02]  /*20700*/  SHFL.IDX P6, R14, R13, R12, R11 ;  /* 0x0000000c0d0e7389 */ /* 0x00006400000c000b */
[----:B01----:R-:W-:Y:S01]  /*20710*/  ENDCOLLECTIVE ;  /* 0x000000000000791b */ /* 0x003fe20003800000 */
.L_x_15904:
[----:B------:R-:W-:-:S04]  /*20720*/  IADD3 R2, P0, R2, R7, RZ ;  /* 0x0000000702027210 */ /* 0x000fc80007f1e0ff */
[----:B------:R-:W-:-:S05]  /*20730*/  IADD3.X R3, RZ, R3, RZ, P0, !PT ;  /* 0x00000003ff037210 */ /* 0x000fca00007fe4ff */
        /* <DEDUP_REMOVED lines=10> */
.L_x_15905:
[----:B------:R-:W-:Y:S01]  /*207e0*/  IMAD.MOV.U32 R13, RZ, RZ, R19 ;  /* 0x000000ffff0d7224 */ /* 0x000fe200078e0013 */
[----:B------:R-:W-:Y:S01]  /*207f0*/  MOV R12, 0x4 ;  /* 0x00000004000c7802 */ /* 0x000fe20000000f00 */
[----:B------:R-:W-:-:S07]  /*20800*/  IMAD.MOV.U32 R2, RZ, RZ, R14 ;  /* 0x000000ffff027224 */ /* 0x000fce00078e000e */
[----:B------:R-:W-:Y:S05]  /*20810*/  WARPSYNC.COLLECTIVE R15, `(.L_x_15906) ;  /* 0x000000000f087348 */ /* 0x000fea0003c00000 */
[----:B------:R0:W1:Y:S02]  /*20820*/  SHFL.IDX P6, R14, R13, R12, R11 ;  /* 0x0000000c0d0e7389 */ /* 0x00006400000c000b */
[----:B01----:R-:W-:Y:S01]  /*20830*/  ENDCOLLECTIVE ;  /* 0x000000000000791b */ /* 0x003fe20003800000 */
.L_x_15906:
        /* <DEDUP_REMOVED lines=12> */
.L_x_15907:
[----:B------:R-:W-:Y:S02]  /*20900*/  IMAD.MOV.U32 R13, RZ, RZ, R19 ;  /* 0x000000ffff0d7224 */ /* 0x000fe400078e0013 */
[----:B------:R-:W-:Y:S02]  /*20910*/  IMAD.MOV.U32 R12, RZ, RZ, 0x5 ;  /* 0x00000005ff0c7424 */ /* 0x000fe400078e00ff */
[----:B------:R-:W-:-:S07]  /*20920*/  IMAD.MOV.U32 R2, RZ, RZ, R14 ;  /* 0x000000ffff027224 */ /* 0x000fce00078e000e */
[----:B------:R-:W-:Y:S05]  /*20930*/  WARPSYNC.COLLECTIVE R15, `(.L_x_15908) ;  /* 0x000000000f087348 */ /* 0x000fea0003c00000 */
[----:B------:R0:W1:Y:S02]  /*20940*/  SHFL.IDX P6, R14, R13, R12, R11 ;  /* 0x0000000c0d0e7389 */ /* 0x00006400000c000b */
[----:B01----:R-:W-:Y:S01]  /*20950*/  ENDCOLLECTIVE ;  /* 0x000000000000791b */ /* 0x003fe20003800000 */
.L_x_15908:
        /* <DEDUP_REMOVED lines=12> */
.L_x_15909:
[----:B------:R-:W-:Y:S01]  /*20a20*/  IMAD.MOV.U32 R13, RZ, RZ, R19 ;  /* 0x000000ffff0d7224 */ /* 0x000fe200078e0013 */
[----:B------:R-:W-:Y:S01]  /*20a30*/  MOV R12, 0x6 ;  /* 0x00000006000c7802 */ /* 0x000fe20000000f00 */
[----:B------:R-:W-:-:S07]  /*20a40*/  IMAD.MOV.U32 R2, RZ, RZ, R14 ;  /* 0x000000ffff027224 */ /* 0x000fce00078e000e */
[----:B------:R-:W-:Y:S05]  /*20a50*/  WARPSYNC.COLLECTIVE R15, `(.L_x_15910) ;  /* 0x000000000f087348 */ /* 0x000fea0003c00000 */
[----:B------:R0:W1:Y:S02]  /*20a60*/  SHFL.IDX P6, R14, R13, R12, R11 ;  /* 0x0000000c0d0e7389 */ /* 0x00006400000c000b */
[----:B01----:R-:W-:Y:S01]  /*20a70*/  ENDCOLLECTIVE ;  /* 0x000000000000791b */ /* 0x003fe20003800000 */
.L_x_15910:
        /* <DEDUP_REMOVED lines=12> */
.L_x_15911:
[----:B------:R-:W-:Y:S02]  /*20b40*/  IMAD.MOV.U32 R13, RZ, RZ, R19 ;  /* 0x000000ffff0d7224 */ /* 0x000fe400078e0013 */
[----:B------:R-:W-:Y:S02]  /*20b50*/  IMAD.MOV.U32 R12, RZ, RZ, 0x7 ;  /* 0x00000007ff0c7424 */ /* 0x000fe400078e00ff */
[----:B------:R-:W-:-:S07]  /*20b60*/  IMAD.MOV.U32 R2, RZ, RZ, R14 ;  /* 0x000000ffff027224 */ /* 0x000fce00078e000e */
[----:B------:R-:W-:Y:S05]  /*20b70*/  WARPSYNC.COLLECTIVE R15, `(.L_x_15912) ;  /* 0x000000000f087348 */ /* 0x000fea0003c00000 */
[----:B------:R0:W1:Y:S02]  /*20b80*/  SHFL.IDX P6, R14, R13, R12, R11 ;  /* 0x0000000c0d0e7389 */ /* 0x00006400000c000b */
[----:B01----:R-:W-:Y:S01]  /*20b90*/  ENDCOLLECTIVE ;  /* 0x000000000000791b */ /* 0x003fe20003800000 */
.L_x_15912:
[----:B------:R-:W-:-:S04]  /*20ba0*/  IADD3 R2, P0, R2, R7, RZ ;  /* 0x0000000702027210 */ /* 0x000fc80007f1e0ff */
[----:B------:R-:W-:-:S05]  /*20bb0*/  IADD3.X R3, RZ, R3, RZ, P0, !PT ;  /* 0x00000003ff037210 */ /* 0x000fca00007fe4ff */
        /* <DEDUP_REMOVED lines=9> */
.L_x_15913:
[----:B------:R-:W-:Y:S01]  /*20c50*/  IMAD.MOV.U32 R2, RZ, RZ, R14 ;  /* 0x000000ffff027224 */ /* 0x000fe200078e000e */
[----:B------:R-:W-:Y:S06]  /*20c60*/  BRA `(.L_x_15914) ;  /* 0xffffff90005c7947 */ /* 0x000fec000383ffff */
.L_x_15710:
[----:B0-----:R0:W1:Y:S02]  /*20c70*/  SYNCS.PHASECHK.TRANS64.TRYWAIT P0, [R0+URZ+0x16860], R3 ;  /* 0x01686003000075a7 */ /* 0x001064000800017f */
[----:B-1----:R-:W-:Y:S05]  /*20c80*/  @!P0 NANOSLEEP.SYNCS 0x989680 ;  /* 0x009896800000895d */ /* 0x002fea0003900000 */
[----:B------:R-:W1:Y:S02]  /*20c90*/  @!P0 SYNCS.PHASECHK.TRANS64 P0, [R0+URZ+0x16860], R3 ;  /* 0x01686003000085a7 */ /* 0x000e64000800007f */
[----:B-1----:R-:W-:Y:S05]  /*20ca0*/  @!P0 BRA `(.L_x_15710) ;  /* 0xfffffffc00f08947 */ /* 0x002fea000383ffff */
[----:B------:R-:W-:Y:S05]  /*20cb0*/  BRA `(.L_x_15915) ;  /* 0xffffff9400747947 */ /* 0x000fea000383ffff */
.L_x_15711:
        /* <DEDUP_REMOVED lines=8> */
.L_x_15917:
[----:B------:R-:W-:Y:S05]  /*20d40*/  BSYNC B0 ;  /* 0x0000000000007941 */ /* 0x000fea0003800000 */
.L_x_15916:
        /* <DEDUP_REMOVED lines=10> */
.L_x_15918:
[----:B------:R-:W-:Y:S01]  /*20df0*/  ULDC UR4, c[0x0][0x2f4] ;  /* 0x0000bd0000047ab9 */ /* 0x000fe20000000800 */
[----:B------:R-:W-:Y:S01]  /*20e00*/  IMAD.MOV.U32 R13, RZ, RZ, R19 ;  /* 0x000000ffff0d7224 */ /* 0x000fe200078e0013 */
[----:B------:R-:W-:Y:S01]  /*20e10*/  MOV R12, 0x1 ;  /* 0x00000001000c7802 */ /* 0x000fe20000000f00 */
        /* <DEDUP_REMOVED lines=8> */
.L_x_15919:
        /* <DEDUP_REMOVED lines=12> */
.L_x_15920:
[----:B------:R-:W-:Y:S01]  /*20f60*/  MOV R13, R19 ;  /* 0x00000013000d7202 */ /* 0x000fe20000000f00 */
[----:B------:R-:W-:Y:S01]  /*20f70*/  IMAD.MOV.U32 R12, RZ, RZ, 0x2 ;  /* 0x00000002ff0c7424 */ /* 0x000fe200078e00ff */
[----:B------:R-:W-:-:S13]  /*20f80*/  IADD3 R2, P1, R14, R5, RZ ;  /* 0x000000050e027210 */ /* 0x000fda0007f3e0ff */
[----:B------:R-:W-:Y:S05]  /*20f90*/  WARPSYNC.COLLECTIVE R15, `(.L_x_15921) ;  /* 0x000000000f087348 */ /* 0x000fea0003c00000 */
[----:B------:R0:W1:Y:S02]  /*20fa0*/  SHFL.IDX P6, R14, R13, R12, R11 ;  /* 0x0000000c0d0e7389 */ /* 0x00006400000c000b */
[----:B01----:R-:W-:Y:S01]  /*20fb0*/  ENDCOLLECTIVE ;  /* 0x000000000000791b */ /* 0x003fe20003800000 */
.L_x_15921:
        /* <DEDUP_REMOVED lines=11> */
.L_x_15922:
[----:B------:R-:W-:Y:S02]  /*21070*/  IMAD.MOV.U32 R13, RZ, RZ, R19 ;  /* 0x000000ffff0d7224 */ /* 0x000fe400078e0013 */
[----:B------:R-:W-:Y:S01]  /*21080*/  IMAD.MOV.U32 R12, RZ, RZ, 0x3 ;  /* 0x00000003ff0c7424 */ /* 0x000fe200078e00ff */
[----:B------:R-:W-:-:S13]  /*21090*/  IADD3 R2, P1, R14, R5, RZ ;  /* 0x000000050e027210 */ /* 0x000fda0007f3e0ff */
[----:B------:R-:W-:Y:S05]  /*210a0*/  WARPSYNC.COLLECTIVE R15, `(.L_x_15923) ;  /* 0x000000000f087348 */ /* 0x000fea0003c00000 */
[----:B------:R0:W1:Y:S02]  /*210b0*/  SHFL.IDX P6, R14, R13, R12, R11 ;  /* 0x0000000c0d0e7389 */ /* 0x00006400000c000b */
[----:B01----:R-:W-:Y:S01]  /*210c0*/  ENDCOLLECTIVE ;  /* 0x000000000000791b */ /* 0x003fe20003800000 */
.L_x_15923:
        /* <DEDUP_REMOVED lines=11> */
.L_x_15924:
[----:B------:R-:W-:Y:S02]  /*21180*/  IMAD.MOV.U32 R13, RZ, RZ, R19 ;  /* 0x000000ffff0d7224 */ /* 0x000fe400078e0013 */
[----:B------:R-:W-:Y:S01]  /*21190*/  IMAD.MOV.U32 R12, RZ, RZ, 0x4 ;  /* 0x00000004ff0c7424 */ /* 0x000fe200078e00ff */
[----:B------:R-:W-:-:S13]  /*211a0*/  IADD3 R2, P1, R14, R5, RZ ;  /* 0x000000050e027210 */ /* 0x000fda0007f3e0ff */
[----:B------:R-:W-:Y:S05]  /*211b0*/  WARPSYNC.COLLECTIVE R15, `(.L_x_15925) ;  /* 0x000000000f087348 */ /* 0x000fea0003c00000 */
[----:B------:R0:W1:Y:S02]  /*211c0*/  SHFL.IDX P6, R14, R13, R12, R11 ;  /* 0x0000000c0d0e7389 */ /* 0x00006400000c000b */
[----:B01----:R-:W-:Y:S01]  /*211d0*/  ENDCOLLECTIVE ;  /* 0x000000000000791b */ /* 0x003fe20003800000 */
.L_x_15925:
[----:B------:R-:W-:-:S05]  /*211e0*/  IMAD.X R3, RZ, RZ, R3, P1 ;  /* 0x000000ffff037224 */ /* 0x000fca00008e0603 */
        /* <DEDUP_REMOVED lines=10> */
.L_x_15926:
[----:B------:R-:W-:Y:S01]  /*21290*/  IMAD.MOV.U32 R13, RZ, RZ, R19 ;  /* 0x000000ffff0d7224 */ /* 0x000fe200078e0013 */
[----:B------:R-:W-:Y:S02]  /*212a0*/  MOV R12, 0x5 ;  /* 0x00000005000c7802 */ /* 0x000fe40000000f00 */
[----:B------:R-:W-:-:S13]  /*212b0*/  IADD3 R2, P1, R14, R5, RZ ;  /* 0x000000050e027210 */ /* 0x000fda0007f3e0ff */
[----:B------:R-:W-:Y:S05]  /*212c0*/  WARPSYNC.COLLECTIVE R15, `(.L_x_15927) ;  /* 0x000000000f087348 */ /* 0x000fea0003c00000 */
[----:B------:R0:W1:Y:S02]  /*212d0*/  SHFL.IDX P6, R14, R13, R12, R11 ;  /* 0x0000000c0d0e7389 */ /* 0x00006400000c000b */
[----:B01----:R-:W-:Y:S01]  /*212e0*/  ENDCOLLECTIVE ;  /* 0x000000000000791b */ /* 0x003fe20003800000 */
.L_x_15927:
        /* <DEDUP_REMOVED lines=11> */
.L_x_15928:
[----:B------:R-:W-:Y:S01]  /*213a0*/  MOV R13, R19 ;  /* 0x00000013000d7202 */ /* 0x000fe20000000f00 */
[----:B------:R-:W-:Y:S01]  /*213b0*/  IMAD.MOV.U32 R12, RZ, RZ, 0x6 ;  /* 0x00000006ff0c7424 */ /* 0x000fe200078e00ff */
[----:B------:R-:W-:-:S13]  /*213c0*/  IADD3 R2, P1, R14, R5, RZ ;  /* 0x000000050e027210 */ /* 0x000fda0007f3e0ff */
[----:B------:R-:W-:Y:S05]  /*213d0*/  WARPSYNC.COLLECTIVE R15, `(.L_x_15929) ;  /* 0x000000000f087348 */ /* 0x000fea0003c00000 */
[----:B------:R0:W1:Y:S02]  /*213e0*/  SHFL.IDX P6, R14, R13, R12, R11 ;  /* 0x0000000c0d0e7389 */ /* 0x00006400000c000b */
[----:B01----:R-:W-:Y:S01]  /*213f0*/  ENDCOLLECTIVE ;  /* 0x000000000000791b */ /* 0x003fe20003800000 */
.L_x_15929:
        /* <DEDUP_REMOVED lines=11> */
.L_x_15930:
[----:B------:R-:W-:Y:S02]  /*214b0*/  IMAD.MOV.U32 R13, RZ, RZ, R19 ;  /* 0x000000ffff0d7224 */ /* 0x000fe400078e0013 */
[----:B------:R-:W-:Y:S01]  /*214c0*/  IMAD.MOV.U32 R12, RZ, RZ, 0x7 ;  /* 0x00000007ff0c7424 */ /* 0x000fe200078e00ff */
[----:B------:R-:W-:-:S13]  /*214d0*/  IADD3 R2, P1, R14, R5, RZ ;  /* 0x000000050e027210 */ /* 0x000fda0007f3e0ff */
[----:B------:R-:W-:Y:S05]  /*214e0*/  WARPSYNC.COLLECTIVE R15, `(.L_x_15931) ;  /* 0x000000000f087348 */ /* 0x000fea0003c00000 */
[----:B------:R0:W1:Y:S02]  /*214f0*/  SHFL.IDX P6, R14, R13, R12, R11 ;  /* 0x0000000c0d0e7389 */ /* 0x00006400000c000b */
[----:B01----:R-:W-:Y:S01]  /*21500*/  ENDCOLLECTIVE ;  /* 0x000000000000791b */ /* 0x003fe20003800000 */
.L_x_15931:
        /* <DEDUP_REMOVED lines=10> */
.L_x_15932:
[----:B------:R-:W-:Y:S05]  /*215b0*/  BRA `(.L_x_15933) ;  /* 0xffffff9000387947 */ /* 0x000fea000383ffff */
.L_x_15716:
[----:B------:R-:W-:Y:S01]  /*215c0*/  BSSY B0, `(.L_x_15934) ;  /* 0x0000008000007945 */ /* 0x000fe20003800000 */
[----:B------:R-:W-:Y:S01]  /*215d0*/  IMAD.MOV.U32 R13, RZ, RZ, R24 ;  /* 0x000000ffff0d7224 */ /* 0x000fe200078e0018 */
[----:B------:R-:W-:Y:S01]  /*215e0*/  MOV R15, 0xffffffff ;  /* 0xffffffff000f7802 */ /* 0x000fe20000000f00 */
[----:B------:R-:W-:Y:S02]  /*215f0*/  IMAD.MOV.U32 R12, RZ, RZ, RZ ;  /* 0x000000ffff0c7224 */ /* 0x000fe400078e00ff */
[----:B------:R-:W-:-:S07]  /*21600*/  IMAD.MOV.U32 R11, RZ, RZ, 0x1f ;  /* 0x0000001fff0b7424 */ /* 0x000fce00078e00ff */
[----:B-123--:R-:W-:Y:S05]  /*21610*/  WARPSYNC.COLLECTIVE R15, `(.L_x_15935) ;  /* 0x000000000f087348 */ /* 0x00efea0003c00000 */
[----:B------:R0:W4:Y:S02]  /*21620*/  SHFL.IDX P6, R14, R13, R12, R11 ;  /* 0x0000000c0d0e7389 */ /* 0x00012400000c000b */
[----:B01234-:R-:W-:Y:S01]  /*21630*/  ENDCOLLECTIVE ;  /* 0x000000000000791b */ /* 0x01ffe20003800000 */
.L_x_15935:
[----:B------:R-:W-:Y:S05]  /*21640*/  BSYNC B0 ;  /* 0x0000000000007941 */ /* 0x000fea0003800000 */
.L_x_15934:
        /* <DEDUP_REMOVED lines=9> */
.L_x_15936:
        /* <DEDUP_REMOVED lines=23> */
.L_x_15937:
[----:B------:R-:W-:Y:S01]  /*21850*/  IMAD.MOV.U32 R12, RZ, RZ, 0x2 ;  /* 0x00000002ff0c7424 */ /* 0x000fe200078e00ff */
[----:B------:R-:W-:-:S04]  /*21860*/  SEL R4, R14, RZ, P1 ;  /* 0x000000ff0e047207 */ /* 0x000fc80000800000 */
[----:B------:R-:W-:-:S05]  /*21870*/  IADD3 R4, R13, R4, RZ ;  /* 0x000000040d047210 */ /* 0x000fca0007ffe0ff */
[----:B------:R-:W-:-:S07]  /*21880*/  IMAD.MOV.U32 R13, RZ, RZ, R4 ;  /* 0x000000ffff0d7224 */ /* 0x000fce00078e0004 */
[----:B------:R-:W-:Y:S05]  /*21890*/  WARPSYNC.COLLECTIVE R15, `(.L_x_15938) ;  /* 0x000000000f087348 */ /* 0x000fea0003c00000 */
[----:B------:R0:W1:Y:S02]  /*218a0*/  SHFL.UP P6, R14, R13, R12, R11 ;  /* 0x0400000c0d0e7389 */ /* 0x00006400000c000b */
[----:B01----:R-:W-:Y:S01]  /*218b0*/  ENDCOLLECTIVE ;  /* 0x000000000000791b */ /* 0x003fe20003800000 */
.L_x_15938:
[----:B------:R-:W-:Y:S01]  /*218c0*/  IMAD.MOV.U32 R12, RZ, RZ, 0x4 ;  /* 0x00000004ff0c7424 */ /* 0x000fe200078e00ff */
[----:B------:R-:W-:-:S05]  /*218d0*/  SEL R3, R14, RZ, P2 ;  /* 0x000000ff0e037207 */ /* 0x000fca0001000000 */
[----:B------:R-:W-:-:S05]  /*218e0*/  IMAD.IADD R2, R4, 0x1, R3 ;  /* 0x0000000104027824 */ /* 0x000fca00078e0203 */
[----:B------:R-:W-:-:S07]  /*218f0*/  MOV R13, R2 ;  /* 0x00000002000d7202 */ /* 0x000fce0000000f00 */
[----:B------:R-:W-:Y:S05]  /*21900*/  WARPSYNC.COLLECTIVE R15, `(.L_x_15939) ;  /* 0x000000000f087348 */ /* 0x000fea0003c00000 */
[----:B------:R0:W1:Y:S02]  /*21910*/  SHFL.UP P6, R14, R13, R12, R11 ;  /* 0x0400000c0d0e7389 */ /* 0x00006400000c000b */
[----:B01----:R-:W-:Y:S01]  /*21920*/  ENDCOLLECTIVE ;  /* 0x000000000000791b */ /* 0x003fe20003800000 */
.L_x_15939:
[----:B------:R-:W-:Y:S02]  /*21930*/  MOV R12, 0x8 ;  /* 0x00000008000c7802 */ /* 0x000fe40000000f00 */
[----:B------:R-:W-:-:S05]  /*21940*/  SEL R3, R14, RZ, P3 ;  /* 0x000000ff0e037207 */ /* 0x000fca0001800000 */
[----:B------:R-:W-:-:S04]  /*21950*/  IMAD.IADD R3, R2, 0x1, R3 ;  /* 0x0000000102037824 */ /* 0x000fc800078e0203 */
[----:B------:R-:W-:-:S07]  /*21960*/  IMAD.MOV.U32 R13, RZ, RZ, R3 ;  /* 0x000000ffff0d7224 */ /* 0x000fce00078e0003 */
[----:B------:R-:W-:Y:S05]  /*21970*/  WARPSYNC.COLLECTIVE R15, `(.L_x_15940) ;  /* 0x000000000f087348 */ /* 0x000fea0003c00000 */
[----:B------:R0:W1:Y:S02]  /*21980*/  SHFL.UP P6, R14, R13, R12, R11 ;  /* 0x0400000c0d0e7389 */ /* 0x00006400000c000b */
[----:B01----:R-:W-:Y:S01]  /*21990*/  ENDCOLLECTIVE ;  /* 0x000000000000791b */ /* 0x003fe20003800000 */
.L_x_15940:
[----:B------:R-:W-:Y:S01]  /*219a0*/  IMAD.MOV.U32 R12, RZ, RZ, 0x10 ;  /* 0x00000010ff0c7424 */ /* 0x000fe200078e00ff */
[----:B------:R-:W-:-:S05]  /*219b0*/  SEL R4, R14, RZ, P4 ;  /* 0x000000ff0e047207 */ /* 0x000fca0002000000 */
[----:B------:R-:W-:-:S04]  /*219c0*/  IMAD.IADD R4, R3, 0x1, R4 ;  /* 0x0000000103047824 */ /* 0x000fc800078e0204 */
[----:B------:R-:W-:-:S07]  /*219d0*/  IMAD.MOV.U32 R13, RZ, RZ, R4 ;  /* 0x000000ffff0d7224 */ /* 0x000fce00078e0004 */
[----:B------:R-:W-:Y:S05]  /*219e0*/  WARPSYNC.COLLECTIVE R15, `(.L_x_15941) ;  /* 0x000000000f087348 */ /* 0x000fea0003c00000 */
[----:B------:R0:W1:Y:S02]  /*219f0*/  SHFL.UP P6, R14, R13, R12, R11 ;  /* 0x0400000c0d0e7389 */ /* 0x00006400000c000b */
[----:B01----:R-:W-:Y:S01]  /*21a00*/  ENDCOLLECTIVE ;  /* 0x000000000000791b */ /* 0x003fe20003800000 */
.L_x_15941:
        /* <DEDUP_REMOVED lines=8> */
.L_x_15942:
[----:B------:R-:W-:Y:S05]  /*21a90*/  BRA `(.L_x_15943) ;  /* 0xffffff9000487947 */ /* 0x000fea000383ffff */
.L_x_15719:
[----:B------:R-:W-:Y:S01]  /*21aa0*/  BSSY B0, `(.L_x_15944) ;  /* 0x0000007000007945 */ /* 0x000fe20003800000 */
[----:B------:R-:W-:Y:S01]  /*21ab0*/  MOV R12, 0x1 ;  /* 0x00000001000c7802 */ /* 0x000fe20000000f00 */
[----:B------:R-:W-:Y:S02]  /*21ac0*/  IMAD.MOV.U32 R11, RZ, RZ, RZ ;  /* 0x000000ffff0b7224 */ /* 0x000fe400078e00ff */
[----:B------:R-:W-:-:S07]  /*21ad0*/  IMAD.MOV.U32 R15, RZ, RZ, -0x1 ;  /* 0xffffffffff0f7424 */ /* 0x000fce00078e00ff */
[----:B-1----:R-:W-:Y:S05]  /*21ae0*/  WARPSYNC.COLLECTIVE R15, `(.L_x_15945) ;  /* 0x000000000f087348 */ /* 0x002fea0003c00000 */
[----:B------:R0:W2:Y:S02]  /*21af0*/  SHFL.UP P6, R14, R13, R12, R11 ;  /* 0x0400000c0d0e7389 */ /* 0x0000a400000c000b */
[----:B012---:R-:W-:Y:S01]  /*21b00*/  ENDCOLLECTIVE ;  /* 0x000000000000791b */ /* 0x007fe20003800000 */
.L_x_15945:
[----:B------:R-:W-:Y:S05]  /*21b10*/  BSYNC B0 ;  /* 0x0000000000007941 */ /* 0x000fea0003800000 */
.L_x_15944:
        /* <DEDUP_REMOVED lines=8> */
.L_x_15946:
[----:B------:R-:W-:Y:S01]  /*21ba0*/  IMAD.MOV.U32 R12, RZ, RZ, 0x4 ;  /* 0x00000004ff0c7424 */ /* 0x000fe200078e00ff */
[----:B------:R-:W-:-:S05]  /*21bb0*/  SEL R14, R14, RZ, P2 ;  /* 0x000000ff0e0e7207 */ /* 0x000fca0001000000 */
[----:B------:R-:W-:-:S05]  /*21bc0*/  IMAD.IADD R3, R13, 0x1, R14 ;  /* 0x000000010d037824 */ /* 0x000fca00078e020e */
[----:B------:R-:W-:-:S07]  /*21bd0*/  MOV R13, R3 ;  /* 0x00000003000d7202 */ /* 0x000fce0000000f00 */
[----:B------:R-:W-:Y:S05]  /*21be0*/  WARPSYNC.COLLECTIVE R15, `(.L_x_15947) ;  /* 0x000000000f087348 */ /* 0x000fea0003c00000 */
[----:B------:R0:W1:Y:S02]  /*21bf0*/  SHFL.UP P6, R14, R13, R12, R11 ;  /* 0x0400000c0d0e7389 */ /* 0x00006400000c000b */
[----:B01----:R-:W-:Y:S01]  /*21c00*/  ENDCOLLECTIVE ;  /* 0x000000000000791b */ /* 0x003fe20003800000 */
.L_x_15947:
[----:B------:R-:W-:Y:S02]  /*21c10*/  MOV R12, 0x8 ;  /* 0x00000008000c7802 */ /* 0x000fe40000000f00 */
[----:B------:R-:W-:-:S05]  /*21c20*/  SEL R4, R14, RZ, P3 ;  /* 0x000000ff0e047207 */ /* 0x000fca0001800000 */
[----:B------:R-:W-:-:S04]  /*21c30*/  IMAD.IADD R4, R3, 0x1, R4 ;  /* 0x0000000103047824 */ /* 0x000fc800078e0204 */
[----:B------:R-:W-:-:S07]  /*21c40*/  IMAD.MOV.U32 R13, RZ, RZ, R4 ;  /* 0x000000ffff0d7224 */ /* 0x000fce00078e0004 */
[----:B------:R-:W-:Y:S05]  /*21c50*/  WARPSYNC.COLLECTIVE R15, `(.L_x_15948) ;  /* 0x000000000f087348 */ /* 0x000fea0003c00000 */
[----:B------:R0:W1:Y:S02]  /*21c60*/  SHFL.UP P6, R14, R13, R12, R11 ;  /* 0x0400000c0d0e7389 */ /* 0x00006400000c000b */
[----:B01----:R-:W-:Y:S01]  /*21c70*/  ENDCOLLECTIVE ;  /* 0x000000000000791b */ /* 0x003fe20003800000 */
.L_x_15948:
[----:B------:R-:W-:Y:S01]  /*21c80*/  IMAD.MOV.U32 R12, RZ, RZ, 0x10 ;  /* 0x00000010ff0c7424 */ /* 0x000fe200078e00ff */
[----:B------:R-:W-:-:S05]  /*21c90*/  SEL R7, R14, RZ, P4 ;  /* 0x000000ff0e077207 */ /* 0x000fca0002000000 */
[----:B------:R-:W-:-:S04]  /*21ca0*/  IMAD.IADD R7, R4, 0x1, R7 ;  /* 0x0000000104077824 */ /* 0x000fc800078e0207 */
[----:B------:R-:W-:-:S07]  /*21cb0*/  IMAD.MOV.U32 R13, RZ, RZ, R7 ;  /* 0x000000ffff0d7224 */ /* 0x000fce00078e0007 */
[----:B------:R-:W-:Y:S05]  /*21cc0*/  WARPSYNC.COLLECTIVE R15, `(.L_x_15949) ;  /* 0x000000000f087348 */ /* 0x000fea0003c00000 */
[----:B------:R0:W1:Y:S02]  /*21cd0*/  SHFL.UP P6, R14, R13, R12, R11 ;  /* 0x0400000c0d0e7389 */ /* 0x00006400000c000b */
[----:B01----:R-:W-:Y:S01]  /*21ce0*/  ENDCOLLECTIVE ;  /* 0x000000000000791b */ /* 0x003fe20003800000 */
.L_x_15949:
        /* <DEDUP_REMOVED lines=8> */
.L_x_15950:
[----:B------:R-:W-:Y:S05]  /*21d70*/  BRA `(.L_x_15951) ;  /* 0xffffff9000347947 */ /* 0x000fea000383ffff */
.L_x_15721:
[----:B------:R-:W-:Y:S01]  /*21d80*/  BSSY B0, `(.L_x_15952) ;  /* 0x0000006000007945 */ /* 0x000fe20003800000 */
[----:B------:R-:W-:Y:S02]  /*21d90*/  PLOP3.LUT P6, PT, P6, PT, PT, 0x8, 0x0 ;  /* 0x000000000000781c */ /* 0x000fe400037ce170 */
[----:B------:R-:W-:-:S11]  /*21da0*/  MOV R15, 0xffffffff ;  /* 0xffffffff000f7802 */ /* 0x000fd60000000f00 */
[----:B01----:R-:W-:Y:S05]  /*21db0*/  WARPSYNC.COLLECTIVE R15, `(.L_x_15953) ;  /* 0x000000000f087348 */ /* 0x003fea0003c00000 */
[----:B------:R-:W-:Y:S01]  /*21dc0*/  VOTE.ANY R14, PT, P6 ;  /* 0x00000000000e7806 */ /* 0x000fe200030e0100 */
[----:B01----:R-:W-:Y:S06]  /*21dd0*/  ENDCOLLECTIVE ;  /* 0x000000000000791b */ /* 0x003fec0003800000 */
.L_x_15953:
[----:B------:R-:W-:Y:S05]  /*21de0*/  BSYNC B0 ;  /* 0x0000000000007941 */ /* 0x000fea0003800000 */
.L_x_15952:
[----:B------:R-:W-:Y:S01]  /*21df0*/  IMAD.MOV.U32 R3, RZ, RZ, R14 ;  /* 0x000000ffff037224 */ /* 0x000fe200078e000e */
[----:B------:R-:W-:Y:S01]  /*21e00*/  MOV R11, 0x1f ;  /* 0x0000001f000b7802 */ /* 0x000fe20000000f00 */
[----:B------:R-:W-:Y:S02]  /*21e10*/  IMAD.MOV.U32 R13, RZ, RZ, R25 ;  /* 0x000000ffff0d7224 */ /* 0x000fe400078e0019 */
[----:B------:R-:W0:Y:S01]  /*21e20*/  POPC R7, R3 ;  /* 0x0000000300077309 */ /* 0x000e220000000000 */
[----:B------:R-:W-:Y:S02]  /*21e30*/  IMAD.MOV.U32 R15, RZ, RZ, -0x1 ;  /* 0xffffffffff0f7424 */ /* 0x000fe400078e00ff */
[----:B0-----:R-:W-:Y:S02]  /*21e40*/  IMAD.MOV.U32 R12, RZ, RZ, R7 ;  /* 0x000000ffff0c7224 */ /* 0x001fe400078e0007 */
[----:B------:R-:W-:-:S07]  /*21e50*/  IMAD.IADD R27, R7, 0x1, R27 ;  /* 0x00000001071b7824 */ /* 0x000fce00078e021b */
[----:B------:R-:W-:Y:S05]  /*21e60*/  WARPSYNC.COLLECTIVE R15, `(.L_x_15954) ;  /* 0x000000000f087348 */ /* 0x000fea0003c00000 */
[----:B------:R0:W1:Y:S02]  /*21e70*/  SHFL.IDX P6, R14, R13, R12, R11 ;  /* 0x0000000c0d0e7389 */ /* 0x00006400000c000b */
[----:B01----:R-:W-:Y:S01]  /*21e80*/  ENDCOLLECTIVE ;  /* 0x000000000000791b */ /* 0x003fe20003800000 */
.L_x_15954:
[----:B------:R-:W-:Y:S02]  /*21e90*/  IMAD.MOV.U32 R13, RZ, RZ, R5 ;  /* 0x000000ffff0d7224 */ /* 0x000fe400078e0005 */
[----:B------:R-:W-:-:S07]  /*21ea0*/  IMAD.MOV.U32 R25, RZ, RZ, R14 ;  /* 0x000000ffff197224 */ /* 0x000fce00078e000e */
[----:B------:R-:W-:Y:S05]  /*21eb0*/  WARPSYNC.COLLECTIVE R15, `(.L_x_15955) ;  /* 0x000000000f087348 */ /* 0x000fea0003c00000 */
[----:B------:R0:W1:Y:S02]  /*21ec0*/  SHFL.IDX P6, R14, R13, R12, R11 ;  /* 0x0000000c0d0e7389 */ /* 0x00006400000c000b */
[----:B01----:R-:W-:Y:S01]  /*21ed0*/  ENDCOLLECTIVE ;  /* 0x000000000000791b */ /* 0x003fe20003800000 */
.L_x_15955:
[----:B------:R-:W-:Y:S01]  /*21ee0*/  MOV R5, R14 ;  /* 0x0000000e00057202 */ /* 0x000fe20000000f00 */
[----:B------:R-:W-:Y:S06]  /*21ef0*/  BRA `(.L_x_15956) ;  /* 0xffffff9000147947 */ /* 0x000fec000383ffff */
.L_x_15723:
[----:B------:R-:W-:Y:S01]  /*21f00*/  BSSY B0, `(.L_x_15957) ;  /* 0x0000007000007945 */ /* 0x000fe20003800000 */
[----:B------:R-:W-:Y:S01]  /*21f10*/  IMAD.MOV.U32 R13, RZ, RZ, R2 ;  /* 0x000000ffff0d7224 */ /* 0x000fe200078e0002 */
[----:B------:R-:W-:Y:S01]  /*21f20*/  MOV R15, 0xffffffff ;  /* 0xffffffff000f7802 */ /* 0x000fe20000000f00 */
[----:B------:R-:W-:-:S07]  /*21f30*/  IMAD.MOV.U32 R11, RZ, RZ, 0x1f ;  /* 0x0000001fff0b7424 */ /* 0x000fce00078e00ff */
[----:B01234-:R-:W-:Y:S05]  /*21f40*/  WARPSYNC.COLLECTIVE R15, `(.L_x_15958) ;  /* 0x000000000f087348 */ /* 0x01ffea0003c00000 */
[----:B------:R0:W0:Y:S02]  /*21f50*/  SHFL.IDX P6, R14, R13, R12, R11 ;  /* 0x0000000c0d0e7389 */ /* 0x00002400000c000b */
[----:B01234-:R-:W-:Y:S01]  /*21f60*/  ENDCOLLECTIVE ;  /* 0x000000000000791b */ /* 0x01ffe20003800000 */
.L_x_15958:
[----:B------:R-:W-:Y:S05]  /*21f70*/  BSYNC B0 ;  /* 0x0000000000007941 */ /* 0x000fea0003800000 */
.L_x_15957:
[----:B------:R-:W-:Y:S01]  /*21f80*/  IMAD.MOV.U32 R24, RZ, RZ, R14 ;  /* 0x000000ffff187224 */ /* 0x000fe200078e000e */
[----:B------:R-:W-:Y:S06]  /*21f90*/  BRA `(.L_x_15722) ;  /* 0xffffff9000047947 */ /* 0x000fec000383ffff */
.L_x_15729:
[----:B0-----:R0:W4:Y:S02]  /*21fa0*/  SYNCS.PHASECHK.TRANS64.TRYWAIT P0, [R5+URZ+0x16820], R0 ;  /* 0x01682000050075a7 */ /* 0x001124000800017f */
[----:B----4-:R-:W-:Y:S05]  /*21fb0*/  @!P0 NANOSLEEP.SYNCS 0x989680 ;  /* 0x009896800000895d */ /* 0x010fea0003900000 */
[----:B------:R-:W4:Y:S02]  /*21fc0*/  @!P0 SYNCS.PHASECHK.TRANS64 P0, [R5+URZ+0x16820], R0 ;  /* 0x01682000050085a7 */ /* 0x000f24000800007f */
[----:B----4-:R-:W-:Y:S05]  /*21fd0*/  @!P0 BRA `(.L_x_15729) ;  /* 0xfffffffc00f08947 */ /* 0x010fea000383ffff */
[----:B------:R-:W-:Y:S05]  /*21fe0*/  BRA `(.L_x_15959) ;  /* 0xffffff9800607947 */ /* 0x000fea000383ffff */
.L_x_15730:
[----:B------:R-:W4:Y:S01]  /*21ff0*/  S2R R2, SR_TID.X ;  /* 0x0000000000027919 */ /* 0x000f220000002100 */
[----:B------:R-:W-:Y:S01]  /*22000*/  BSSY B0, `(.L_x_15960) ;  /* 0x000000a000007945 */ /* 0x000fe20003800000 */
[----:B------:R-:W-:Y:S01]  /*22010*/  IMAD.MOV.U32 R12, RZ, RZ, RZ ;  /* 0x000000ffff0c7224 */ /* 0x000fe200078e00ff */
[----:B------:R-:W-:Y:S01]  /*22020*/  MOV R11, 0x1f ;  /* 0x0000001f000b7802 */ /* 0x000fe20000000f00 */
[----:B------:R-:W-:Y:S01]  /*22030*/  IMAD.MOV.U32 R15, RZ, RZ, -0x1 ;  /* 0xffffffffff0f7424 */ /* 0x000fe200078e00ff */
[----:B----4-:R-:W-:-:S04]  /*22040*/  SHF.R.U32.HI R2, RZ, 0x5, R2 ;  /* 0x00000005ff027819 */ /* 0x010fc80000011602 */
[----:B------:R-:W-:-:S05]  /*22050*/  LOP3.LUT R2, R2, 0x3, RZ, 0xc0, !PT ;  /* 0x0000000302027812 */ /* 0x000fca00078ec0ff */
[----:B------:R-:W-:-:S07]  /*22060*/  IMAD.MOV.U32 R13, RZ, RZ, R2 ;  /* 0x000000ffff0d7224 */ /* 0x000fce00078e0002 */
[----:B0123--:R-:W-:Y:S05]  /*22070*/  WARPSYNC.COLLECTIVE R15, `(.L_x_15961) ;  /* 0x000000000f087348 */ /* 0x00ffea0003c00000 */
[----:B------:R4:W0:Y:S02]  /*22080*/  SHFL.IDX P6, R14, R13, R12, R11 ;  /* 0x0000000c0d0e7389 */ /* 0x00082400000c000b */
[----:B01234-:R-:W-:Y:S01]  /*22090*/  ENDCOLLECTIVE ;  /* 0x000000000000791b */ /* 0x01ffe20003800000 */
.L_x_15961:
[----:B------:R-:W-:Y:S05]  /*220a0*/  BSYNC B0 ;  /* 0x0000000000007941 */ /* 0x000fea0003800000 */
.L_x_15960:
[----:B------:R-:W-:Y:S05]  /*220b0*/  BRA `(.L_x_15962) ;  /* 0xffffff9800487947 */ /* 0x000fea000383ffff */
.L_x_15731:
[----:B------:R-:W-:Y:S01]  /*220c0*/  BSSY B0, `(.L_x_15963) ;  /* 0x0000006000007945 */ /* 0x000fe20003800000 */
[----:B------:R-:W-:-:S07]  /*220d0*/  IMAD.MOV.U32 R15, RZ, RZ, -0x1 ;  /* 0xffffffffff0f7424 */ /* 0x000fce00078e00ff */
[----:B0123--:R-:W-:Y:S05]  /*220e0*/  WARPSYNC.COLLECTIVE R15, `(.L_x_15964) ;  /* 0x000000000f0c7348 */ /* 0x00ffea0003c00000 */
[----:B------:R-:W-:Y:S02]  /*220f0*/  ELECT P6, UR62, PT ;  /* 0x00000000003e782f */ /* 0x000fe400038c0000 */
[----:B------:R-:W-:Y:S01]  /*22100*/  MOV R14, UR62 ;  /* 0x0000003e000e7c02 */ /* 0x000fe20008000f00 */
[----:B0123--:R-:W-:Y:S10]  /*22110*/  ENDCOLLECTIVE ;  /* 0x000000000000791b */ /* 0x00fff40003800000 */
.L_x_15964:
[----:B------:R-:W-:Y:S05]  /*22120*/  BSYNC B0 ;  /* 0x0000000000007941 */ /* 0x000fea0003800000 */
.L_x_15963:
[----:B------:R-:W-:Y:S05]  /*22130*/  BRA `(.L_x_15965) ;  /* 0xffffff98003c7947 */ /* 0x000fea000383ffff */
.L_x_15733:
[----:B0-----:R0:W4:Y:S02]  /*22140*/  SYNCS.PHASECHK.TRANS64.TRYWAIT P1, [R3+URZ+0x16840], R2 ;  /* 0x01684002030075a7 */ /* 0x001124000802017f */
[----:B----4-:R-:W-:Y:S05]  /*22150*/  @!P1 NANOSLEEP.SYNCS 0x989680 ;  /* 0x009896800000995d */ /* 0x010fea0003900000 */
[----:B------:R-:W4:Y:S02]  /*22160*/  @!P1 SYNCS.PHASECHK.TRANS64 P1, [R3+URZ+0x16840], R2 ;  /* 0x01684002030095a7 */ /* 0x000f24000802007f */
[----:B----4-:R-:W-:Y:S05]  /*22170*/  @!P1 BRA `(.L_x_15733) ;  /* 0xfffffffc00f09947 */ /* 0x010fea000383ffff */
[----:B------:R-:W-:Y:S05]  /*22180*/  BRA `(.L_x_15966) ;  /* 0xffffff98005c7947 */ /* 0x000fea000383ffff */
.L_x_15735:
[----:B----4-:R4:W0:Y:S02]  /*22190*/  SYNCS.PHASECHK.TRANS64.TRYWAIT P1, [R5+URZ+0x16840], R0 ;  /* 0x01684000050075a7 */ /* 0x010824000802017f */
[----:B0-----:R-:W-:Y:S05]  /*221a0*/  @!P1 NANOSLEEP.SYNCS 0x989680 ;  /* 0x009896800000995d */ /* 0x001fea0003900000 */
[----:B------:R-:W0:Y:S02]  /*221b0*/  @!P1 SYNCS.PHASECHK.TRANS64 P1, [R5+URZ+0x16840], R0 ;  /* 0x01684000050095a7 */ /* 0x000e24000802007f */
[----:B0-----:R-:W-:Y:S05]  /*221c0*/  @!P1 BRA `(.L_x_15735) ;  /* 0xfffffffc00f09947 */ /* 0x001fea000383ffff */
[----:B------:R-:W-:Y:S05]  /*221d0*/  BRA `(.L_x_15967) ;  /* 0xffffff9800687947 */ /* 0x000fea000383ffff */
.L_x_15737:
[----:B------:R0:W0:Y:S02]  /*221e0*/  SYNCS.PHASECHK.TRANS64.TRYWAIT P1, [R3+URZ+0x16860], R2 ;  /* 0x01686002030075a7 */ /* 0x000024000802017f */
[----:B0-----:R-:W-:Y:S05]  /*221f0*/  @!P1 NANOSLEEP.SYNCS 0x989680 ;  /* 0x009896800000995d */ /* 0x001fea0003900000 */
[----:B------:R-:W0:Y:S02]  /*22200*/  @!P1 SYNCS.PHASECHK.TRANS64 P1, [R3+URZ+0x16860], R2 ;  /* 0x01686002030095a7 */ /* 0x000e24000802007f */
[----:B0-----:R-:W-:Y:S05]  /*22210*/  @!P1 BRA `(.L_x_15737) ;  /* 0xfffffffc00f09947 */ /* 0x001fea000383ffff */
[----:B------:R-:W-:Y:S05]  /*22220*/  BRA `(.L_x_15968) ;  /* 0xffffff9800647947 */ /* 0x000fea000383ffff */
.L_x_15969:
        /* <DEDUP_REMOVED lines=13> */
.L_x_16014:


//--------------------- .nv.global.init           --------------------------
	.section	.nv.global.init,"aw",@progbits
.nv.global.init:
	.type		$str$23,@object
	.size		$str$23,($str$24 - $str$23)
$str$23:
        /*0000*/ 	.byte	0x28, 0x61, 0x64, 0x64, 0x72, 0x65, 0x73, 0x73, 0x20, 0x26, 0x20, 0x6d, 0x61, 0x73, 0x6b, 0x29
        /*0010*/ 	.byte	0x20, 0x3d, 0x3d, 0x20, 0x30, 0x00
	.type		$str$24,@object
	.size		$str$24,(__unnamed_27 - $str$24)
$str$24:
        /*0016*/ 	.byte	0x2f, 0x74, 0x6d, 0x70, 0x2f, 0x6f, 0x73, 0x73, 0x5f, 0x6b, 0x65, 0x72, 0x6e, 0x65, 0x6c, 0x73
        /*0026*/ 	.byte	0x5f, 0x73, 0x72, 0x63, 0x2f, 0x66, 0x6c, 0x61, 0x73, 0x68, 0x5f, 0x61, 0x74, 0x74, 0x65, 0x6e
        /*0036*/ 	.byte	0x74, 0x69, 0x6f, 0x6e, 0x2f, 0x63, 0x73, 0x72, 0x63, 0x2f, 0x63, 0x75, 0x74, 0x6c, 0x61, 0x73
        /*0046*/ 	.byte	0x73, 0x2f, 0x69, 0x6e, 0x63, 0x6c, 0x75, 0x64, 0x65, 0x2f, 0x63, 0x75, 0x74, 0x65, 0x2f, 0x70
        /*0056*/ 	.byte	0x6f, 0x69, 0x6e, 0x74, 0x65, 0x72, 0x5f, 0x66, 0x6c, 0x61, 0x67, 0x67, 0x65, 0x64, 0x2e, 0x68
        /*0066*/ 	.byte	0x70, 0x70, 0x00
	.type		__unnamed_27,@object
	.size		__unnamed_27,(__unnamed_4 - __unnamed_27)
__unnamed_27:
        /* <DEDUP_REMOVED lines=23> */
        /*01d9*/ 	.byte	0x3a, 0x43, 0x3c, 0x30, 0x3e, 0x3e, 0x3e, 0x3e, 0x3e, 0x20, 0x26, 0x5d, 0x00
	.type		__unnamed_4,@object
	.size		__unnamed_4,(__unnamed_9 - __unnamed_4)
__unnamed_4:
        /* <DEDUP_REMOVED lines=24> */
	.type		__unnamed_9,@object
	.size		__unnamed_9,(__unnamed_17 - __unnamed_9)
__unnamed_9:
        /* <DEDUP_REMOVED lines=24> */
	.type		__unnamed_17,@object
	.size		__unnamed_17,(__unnamed_13 - __unnamed_17)
__unnamed_17:
        /* <DEDUP_REMOVED lines=24> */
	.type		__unnamed_13,@object
	.size		__unnamed_13,(__unnamed_23 - __unnamed_13)
__unnamed_13:
        /* <DEDUP_REMOVED lines=24> */
	.type		__unnamed_23,@object
	.size		__unnamed_23,(__unnamed_18 - __unnamed_23)
__unnamed_23:
        /* <DEDUP_REMOVED lines=24> */
	.type		__unnamed_18,@object
	.size		__unnamed_18,(__unnamed_22 - __unnamed_18)
__unnamed_18:
        /* <DEDUP_REMOVED lines=24> */
	.type		__unnamed_22,@object
	.size		__unnamed_22,(__unnamed_5 - __unnamed_22)
__unnamed_22:
        /* <DEDUP_REMOVED lines=24> */
	.type		__unnamed_5,@object
	.size		__unnamed_5,(__unnamed_3 - __unnamed_5)
__unnamed_5:
        /* <DEDUP_REMOVED lines=24> */
        /*0de3*/ 	.byte	0x00
	.type		__unnamed_3,@object
	.size		__unnamed_3,(__unnamed_2 - __unnamed_3)
__unnamed_3:
        /* <DEDUP_REMOVED lines=28> */
        /*0fa4*/ 	.byte	0x32, 0x3e, 0x3e, 0x3e, 0x3e, 0x3e, 0x5d, 0x00
	.type		__unnamed_2,@object
	.size		__unnamed_2,(__unnamed_1 - __unnamed_2)
__unnamed_2:
        /* <DEDUP_REMOVED lines=29> */
	.type		__unnamed_1,@object
	.size		__unnamed_1,(__unnamed_25 - __unnamed_1)
__unnamed_1:
        /* <DEDUP_REMOVED lines=28> */
        /*1334*/ 	.byte	0x32, 0x3e, 0x3e, 0x3e, 0x3e, 0x3e, 0x20, 0x26, 0x5d, 0x00
	.type		__unnamed_25,@object
	.size		__unnamed_25,(__unnamed_26 - __unnamed_25)
__unnamed_25:
        /* <DEDUP_REMOVED lines=28> */
        /*14fe*/ 	.byte	0x36, 0x33, 0x38, 0x34, 0x3e, 0x3e, 0x3e, 0x3e, 0x3e, 0x5d, 0x00
	.type		__unnamed_26,@object
	.size		__unnamed_26,(__unnamed_21 - __unnamed_26)
__unnamed_26:
        /* <DEDUP_REMOVED lines=29> */
	.type		__unnamed_21,@object
	.size		__unnamed_21,(__unnamed_11 - __unnamed_21)
__unnamed_21:
        /* <DEDUP_REMOVED lines=29> */
	.type		__unnamed_11,@object
	.size		__unnamed_11,(__unnamed_7 - __unnamed_11)
__unnamed_11:
        /* <DEDUP_REMOVED lines=29> */
	.type		__unnamed_7,@object
	.size		__unnamed_7,(__unnamed_15 - __unnamed_7)
__unnamed_7:
        /* <DEDUP_REMOVED lines=29> */
	.type		__unnamed_15,@object
	.size		__unnamed_15,(__unnamed_12 - __unnamed_15)
__unnamed_15:
        /* <DEDUP_REMOVED lines=29> */
	.type		__unnamed_12,@object
	.size		__unnamed_12,(__unnamed_20 - __unnamed_12)
__unnamed_12:
        /* <DEDUP_REMOVED lines=29> */
	.type		__unnamed_20,@object
	.size		__unnamed_20,(__unnamed_8 - __unnamed_20)
__unnamed_20:
        /* <DEDUP_REMOVED lines=29> */
	.type		__unnamed_8,@object
	.size		__unnamed_8,(__unnamed_16 - __unnamed_8)
__unnamed_8:
        /* <DEDUP_REMOVED lines=29> */
	.type		__unnamed_16,@object
	.size		__unnamed_16,(__unnamed_24 - __unnamed_16)
__unnamed_16:
        /* <DEDUP_REMOVED lines=29> */
	.type		__unnamed_24,@object
	.size		__unnamed_24,(__unnamed_19 - __unnamed_24)
__unnamed_24:
        /* <DEDUP_REMOVED lines=29> */
	.type		__unnamed_19,@object
	.size		__unnamed_19,(__unnamed_10 - __unnamed_19)
__unnamed_19:
        /* <DEDUP_REMOVED lines=28> */
        /*28c1*/ 	.byte	0x32, 0x30, 0x34, 0x38, 0x30, 0x3e, 0x3e, 0x3e, 0x3e, 0x3e, 0x20, 0x26, 0x5d, 0x00
	.type		__unnamed_10,@object
	.size		__unnamed_10,(__unnamed_6 - __unnamed_10)
__unnamed_10:
        /* <DEDUP_REMOVED lines=29> */
	.type		__unnamed_6,@object
	.size		__unnamed_6,(__unnamed_14 - __unnamed_6)
__unnamed_6:
        /* <DEDUP_REMOVED lines=29> */
	.type		__unnamed_14,@object
	.size		__unnamed_14,(.L_13 - __unnamed_14)
__unnamed_14:
        /* <DEDUP_REMOVED lines=29> */
.L_13:


//--------------------- .nv.shared._ZN7cutlass13device_kernelIN5flash11enable_sm90INS1_16FlashAttnFwdSm90INS1_25CollectiveMainloopFwdSm90ILi2EN4cute5tupleIJNS5_1CILi1EEES8_S8_EEENS6_IJNS7_ILi128EEENS7_ILi80EEENS7_ILi256EEEEEELi256ENS_6half_tEfNS_4arch4Sm90ELb0ELb0ELb1ELb0ELb1ELb0ELb0ELb1ELb1ELb1ELb1ELb0EEENS1_21CollectiveEpilogueFwdINS6_IJSA_SC_SB_EEES9_SE_SG_Li256ELb0ELb1ELb1ELb0EEENS1_19SingleTileSchedulerILb0ELb1ELb1ELi128EEEEEEEEEvNT_6ParamsE --------------------------
	.section	.nv.shared._ZN7cutlass13device_kernelIN5flash11enable_sm90INS1_16FlashAttnFwdSm90INS1_25CollectiveMainloopFwdSm90ILi2EN4cute5tupleIJNS5_1CILi1EEES8_S8_EEENS6_IJNS7_ILi128EEENS7_ILi80EEENS7_ILi256EEEEEELi256ENS_6half_tEfNS_4arch4Sm90ELb0ELb0ELb1ELb0ELb1ELb0ELb0ELb1ELb1ELb1ELb1ELb0EEENS1_21CollectiveEpilogueFwdINS6_IJSA_SC_SB_EEES9_SE_SG_Li256ELb0ELb1ELb1ELb0EEENS1_19SingleTileSchedulerILb0ELb1ELb1ELi128EEEEEEEEEvNT_6ParamsE,"aw",@nobits
	.sectionflags	@""
	.align	16
	.zero		1024


//--------------------- .nv.shared.reserved.0     --------------------------
	.section	.nv.shared.reserved.0,"aw",@nobits
	.weak		__nv_reservedSMEM_offset_0_alias
	.size		__nv_reservedSMEM_offset_0_alias, 0, 0
	.other		__nv_reservedSMEM_offset_0_alias,@"STO_CUDA_RESERVED_SHARED STV_DEFAULT"
__nv_reservedSMEM_offset_0_alias:
	.zero		0


//--------------------- .nv.global                --------------------------
	.section	.nv.global,"aw",@nobits
.nv.global:
	.type		_ZN86_INTERNAL_b72b0b08_50_flash_fwd_hdimall_fp16_paged_split_softcap_sm90_cu_d53ad458_39564cute1_E,@object
	.size		_ZN86_INTERNAL_b72b0b08_50_flash_fwd_hdimall_fp16_paged_split_softcap_sm90_cu_d53ad458_39564cute1_E,(_ZN86_INTERNAL_b72b0b08_50_flash_fwd_hdimall_fp16_paged_split_softcap_sm90_cu_d53ad458_39564cuda3std3__45__cpo6cbeginE - _ZN86_INTERNAL_b72b0b08_50_flash_fwd_hdimall_fp16_paged_split_softcap_sm90_cu_d53ad458_39564cute1_E)
_ZN86_INTERNAL_b72b0b08_50_flash_fwd_hdimall_fp16_paged_split_softcap_sm90_cu_d53ad458_39564cute1_E:
	.zero		1
	.type		_ZN86_INTERNAL_b72b0b08_50_flash_fwd_hdimall_fp16_paged_split_softcap_sm90_cu_d53ad458_39564cuda3std3__45__cpo6cbeginE,@object
	.size		_ZN86_INTERNAL_b72b0b08_50_flash_fwd_hdimall_fp16_paged_split_softcap_sm90_cu_d53ad458_39564cuda3std3__45__cpo6cbeginE,(_ZN86_INTERNAL_b72b0b08_50_flash_fwd_hdimall_fp16_paged_split_softcap_sm90_cu_d53ad458_39564cuda3std3__48in_placeE - _ZN86_INTERNAL_b72b0b08_50_flash_fwd_hdimall_fp16_paged_split_softcap_sm90_cu_d53ad458_39564cuda3std3__45__cpo6cbeginE)
_ZN86_INTERNAL_b72b0b08_50_flash_fwd_hdimall_fp16_paged_split_softcap_sm90_cu_d53ad458_39564cuda3std3__45__cpo6cbeginE:
	.zero		1
	.type		_ZN86_INTERNAL_b72b0b08_50_flash_fwd_hdimall_fp16_paged_split_softcap_sm90_cu_d53ad458_39564cuda3std3__48in_placeE,@object
	.size		_ZN86_INTERNAL_b72b0b08_50_flash_fwd_hdimall_fp16_paged_split_softcap_sm90_cu_d53ad458_39564cuda3std3__48in_placeE,(_ZN86_INTERNAL_b72b0b08_50_flash_fwd_hdimall_fp16_paged_split_softcap_sm90_cu_d53ad458_39564cuda3std6ranges3__45__cpo9iter_moveE - _ZN86_INTERNAL_b72b0b08_50_flash_fwd_hdimall_fp16_paged_split_softcap_sm90_cu_d53ad458_39564cuda3std3__48in_placeE)
_ZN86_INTERNAL_b72b0b08_50_flash_fwd_hdimall_fp16_paged_split_softcap_sm90_cu_d53ad458_39564cuda3std3__48in_placeE:
	.zero		1
	.type		_ZN86_INTERNAL_b72b0b08_50_flash_fwd_hdimall_fp16_paged_split_softcap_sm90_cu_d53ad458_39564cuda3std6ranges3__45__cpo9iter_moveE,@object
	.size		_ZN86_INTERNAL_b72b0b08_50_flash_fwd_hdimall_fp16_paged_split_softcap_sm90_cu_d53ad458_39564cuda3std6ranges3__45__cpo9iter_moveE,(_ZN86_INTERNAL_b72b0b08_50_flash_fwd_hdimall_fp16_paged_split_softcap_sm90_cu_d53ad458_39564cuda3std3__45__cpo5beginE - _ZN86_INTERNAL_b72b0b08_50_flash_fwd_hdimall_fp16_paged_split_softcap_sm90_cu_d53ad458_39564cuda3std6ranges3__45__cpo9iter_moveE)
_ZN86_INTERNAL_b72b0b08_50_flash_fwd_hdimall_fp16_paged_split_softcap_sm90_cu_d53ad458_39564cuda3std6ranges3__45__cpo9iter_moveE:
	.zero		1
	.type		_ZN86_INTERNAL_b72b0b08_50_flash_fwd_hdimall_fp16_paged_split_softcap_sm90_cu_d53ad458_39564cuda3std3__45__cpo5beginE,@object
	.size		_ZN86_INTERNAL_b72b0b08_50_flash_fwd_hdimall_fp16_paged_split_softcap_sm90_cu_d53ad458_39564cuda3std3__45__cpo5beginE,(_ZN86_INTERNAL_b72b0b08_50_flash_fwd_hdimall_fp16_paged_split_softcap_sm90_cu_d53ad458_39564cuda3std3__488_GLOBAL__N__b72b0b08_50_flash_fwd_hdimall_fp16_paged_split_softcap_sm90_cu_d53ad458_39566ignoreE - _ZN86_INTERNAL_b72b0b08_50_flash_fwd_hdimall_fp16_paged_split_softcap_sm90_cu_d53ad458_39564cuda3std3__45__cpo5beginE)
_ZN86_INTERNAL_b72b0b08_50_flash_fwd_hdimall_fp16_paged_split_softcap_sm90_cu_d53ad458_39564cuda3std3__45__cpo5beginE:
	.zero		1
	.type		_ZN86_INTERNAL_b72b0b08_50_flash_fwd_hdimall_fp16_paged_split_softcap_sm90_cu_d53ad458_39564cuda3std3__488_GLOBAL__N__b72b0b08_50_flash_fwd_hdimall_fp16_paged_split_softcap_sm90_cu_d53ad458_39566ignoreE,@object
	.size		_ZN86_INTERNAL_b72b0b08_50_flash_fwd_hdimall_fp16_paged_split_softcap_sm90_cu_d53ad458_39564cuda3std3__488_GLOBAL__N__b72b0b08_50_flash_fwd_hdimall_fp16_paged_split_softcap_sm90_cu_d53ad458_39566ignoreE,(_ZN86_INTERNAL_b72b0b08_50_flash_fwd_hdimall_fp16_paged_split_softcap_sm90_cu_d53ad458_39564cute7productE - _ZN86_INTERNAL_b72b0b08_50_flash_fwd_hdimall_fp16_paged_split_softcap_sm90_cu_d53ad458_39564cuda3std3__488_GLOBAL__N__b72b0b08_50_flash_fwd_hdimall_fp16_paged_split_softcap_sm90_cu_d53ad458_39566ignoreE)
_ZN86_INTERNAL_b72b0b08_50_flash_fwd_hdimall_fp16_paged_split_softcap_sm90_cu_d53ad458_39564cuda3std3__488_GLOBAL__N__b72b0b08_50_flash_fwd_hdimall_fp16_paged_split_softcap_sm90_cu_d53ad458_39566ignoreE:
	.zero		1
	.type		_ZN86_INTERNAL_b72b0b08_50_flash_fwd_hdimall_fp16_paged_split_softcap_sm90_cu_d53ad458_39564cute7productE,@object
	.size		_ZN86_INTERNAL_b72b0b08_50_flash_fwd_hdimall_fp16_paged_split_softcap_sm90_cu_d53ad458_39564cute7productE,(_ZN86_INTERNAL_b72b0b08_50_flash_fwd_hdimall_fp16_paged_split_softcap_sm90_cu_d53ad458_39564cuda3std3__45__cpo3endE - _ZN86_INTERNAL_b72b0b08_50_flash_fwd_hdimall_fp16_paged_split_softcap_sm90_cu_d53ad458_39564cute7productE)
_ZN86_INTERNAL_b72b0b08_50_flash_fwd_hdimall_fp16_paged_split_softcap_sm90_cu_d53ad458_39564cute7productE:
	.zero		1
	.type		_ZN86_INTERNAL_b72b0b08_50_flash_fwd_hdimall_fp16_paged_split_softcap_sm90_cu_d53ad458_39564cuda3std3__45__cpo3endE,@object
	.size		_ZN86_INTERNAL_b72b0b08_50_flash_fwd_hdimall_fp16_paged_split_softcap_sm90_cu_d53ad458_39564cuda3std3__45__cpo3endE,(_ZN86_INTERNAL_b72b0b08_50_flash_fwd_hdimall_fp16_paged_split_softcap_sm90_cu_d53ad458_39564cuda3std3__419piecewise_constructE - _ZN86_INTERNAL_b72b0b08_50_flash_fwd_hdimall_fp16_paged_split_softcap_sm90_cu_d53ad458_39564cuda3std3__45__cpo3endE)
_ZN86_INTERNAL_b72b0b08_50_flash_fwd_hdimall_fp16_paged_split_softcap_sm90_cu_d53ad458_39564cuda3std3__45__cpo3endE:
	.zero		1
	.type		_ZN86_INTERNAL_b72b0b08_50_flash_fwd_hdimall_fp16_paged_split_softcap_sm90_cu_d53ad458_39564cuda3std3__419piecewise_constructE,@object
	.size		_ZN86_INTERNAL_b72b0b08_50_flash_fwd_hdimall_fp16_paged_split_softcap_sm90_cu_d53ad458_39564cuda3std3__419piecewise_constructE,(_ZN86_INTERNAL_b72b0b08_50_flash_fwd_hdimall_fp16_paged_split_softcap_sm90_cu_d53ad458_39564cuda3std3__45__cpo4cendE - _ZN86_INTERNAL_b72b0b08_50_flash_fwd_hdimall_fp16_paged_split_softcap_sm90_cu_d53ad458_39564cuda3std3__419piecewise_constructE)
_ZN86_INTERNAL_b72b0b08_50_flash_fwd_hdimall_fp16_paged_split_softcap_sm90_cu_d53ad458_39564cuda3std3__419piecewise_constructE:
	.zero		1
	.type		_ZN86_INTERNAL_b72b0b08_50_flash_fwd_hdimall_fp16_paged_split_softcap_sm90_cu_d53ad458_39564cuda3std3__45__cpo4cendE,@object
	.size		_ZN86_INTERNAL_b72b0b08_50_flash_fwd_hdimall_fp16_paged_split_softcap_sm90_cu_d53ad458_39564cuda3std3__45__cpo4cendE,(_ZN86_INTERNAL_b72b0b08_50_flash_fwd_hdimall_fp16_paged_split_softcap_sm90_cu_d53ad458_39564cuda3std6ranges3__45__cpo4swapE - _ZN86_INTERNAL_b72b0b08_50_flash_fwd_hdimall_fp16_paged_split_softcap_sm90_cu_d53ad458_39564cuda3std3__45__cpo4cendE)
_ZN86_INTERNAL_b72b0b08_50_flash_fwd_hdimall_fp16_paged_split_softcap_sm90_cu_d53ad458_39564cuda3std3__45__cpo4cendE:
	.zero		1
	.type		_ZN86_INTERNAL_b72b0b08_50_flash_fwd_hdimall_fp16_paged_split_softcap_sm90_cu_d53ad458_39564cuda3std6ranges3__45__cpo4swapE,@object
	.size		_ZN86_INTERNAL_b72b0b08_50_flash_fwd_hdimall_fp16_paged_split_softcap_sm90_cu_d53ad458_39564cuda3std6ranges3__45__cpo4swapE,(.L_34 - _ZN86_INTERNAL_b72b0b08_50_flash_fwd_hdimall_fp16_paged_split_softcap_sm90_cu_d53ad458_39564cuda3std6ranges3__45__cpo4swapE)
_ZN86_INTERNAL_b72b0b08_50_flash_fwd_hdimall_fp16_paged_split_softcap_sm90_cu_d53ad458_39564cuda3std6ranges3__45__cpo4swapE:
	.zero		1
.L_34:


//--------------------- .nv.shared._ZN7cutlass13device_kernelIN5flash11enable_sm90INS1_16FlashAttnFwdSm90INS1_25CollectiveMainloopFwdSm90ILi2EN4cute5tupleIJNS5_1CILi1EEES8_S8_EEENS6_IJNS7_ILi128EEENS7_ILi80EEENS7_ILi256EEEEEELi256ENS_6half_tEfNS_4arch4Sm90ELb0ELb0ELb1ELb1ELb1ELb0ELb0ELb1ELb1ELb1ELb1ELb0EEENS1_21CollectiveEpilogueFwdINS6_IJSA_SC_SB_EEES9_SE_SG_Li256ELb1ELb1ELb1ELb0EEENS1_36VarlenDynamicPersistentTileSchedulerILi128ELi80ELi256ELi128ELb1ELb1ELb1ELb0ELb1ELb1EEEEEEEEEvNT_6ParamsE --------------------------
	.section	.nv.shared._ZN7cutlass13device_kernelIN5flash11enable_sm90INS1_16FlashAttnFwdSm90INS1_25CollectiveMainloopFwdSm90ILi2EN4cute5tupleIJNS5_1CILi1EEES8_S8_EEENS6_IJNS7_ILi128EEENS7_ILi80EEENS7_ILi256EEEEEELi256ENS_6half_tEfNS_4arch4Sm90ELb0ELb0ELb1ELb1ELb1ELb0ELb0ELb1ELb1ELb1ELb1ELb0EEENS1_21CollectiveEpilogueFwdINS6_IJSA_SC_SB_EEES9_SE_SG_Li256ELb1ELb1ELb1ELb0EEENS1_36VarlenDynamicPersistentTileSchedulerILi128ELi80ELi256ELi128ELb1ELb1ELb1ELb0ELb1ELb1EEEEEEEEEvNT_6ParamsE,"aw",@nobits
	.sectionflags	@""
	.align	16
	.zero		1024


//--------------------- .nv.shared._ZN7cutlass13device_kernelIN5flash11enable_sm90INS1_16FlashAttnFwdSm90INS1_25CollectiveMainloopFwdSm90ILi2EN4cute5tupleIJNS5_1CILi1EEES8_S8_EEENS6_IJNS7_ILi128EEENS7_ILi80EEENS7_ILi256EEEEEELi256ENS_6half_tEfNS_4arch4Sm90ELb0ELb0ELb1ELb1ELb1ELb1ELb0ELb1ELb1ELb1ELb1ELb0EEENS1_21CollectiveEpilogueFwdINS6_IJSA_SC_SB_EEES9_SE_SG_Li256ELb1ELb1ELb1ELb0EEENS1_36VarlenDynamicPersistentTileSchedulerILi128ELi80ELi256ELi128ELb1ELb1ELb1ELb0ELb1ELb1EEEEEEEEEvNT_6ParamsE --------------------------
	.section	.nv.shared._ZN7cutlass13device_kernelIN5flash11enable_sm90INS1_16FlashAttnFwdSm90INS1_25CollectiveMainloopFwdSm90ILi2EN4cute5tupleIJNS5_1CILi1EEES8_S8_EEENS6_IJNS7_ILi128EEENS7_ILi80EEENS7_ILi256EEEEEELi256ENS_6half_tEfNS_4arch4Sm90ELb0ELb0ELb1ELb1ELb1ELb1ELb0ELb1ELb1ELb1ELb1ELb0EEENS1_21CollectiveEpilogueFwdINS6_IJSA_SC_SB_EEES9_SE_SG_Li256ELb1ELb1ELb1ELb0EEENS1_36VarlenDynamicPersistentTileSchedulerILi128ELi80ELi256ELi128ELb1ELb1ELb1ELb0ELb1ELb1EEEEEEEEEvNT_6ParamsE,"aw",@nobits
	.sectionflags	@""
	.align	16
	.zero		1024


//--------------------- .nv.shared._ZN7cutlass13device_kernelIN5flash11enable_sm90INS1_16FlashAttnFwdSm90INS1_25CollectiveMainloopFwdSm90ILi2EN4cute5tupleIJNS5_1CILi1EEES8_S8_EEENS6_IJNS7_ILi128EEENS7_ILi64EEENS7_ILi256EEEEEELi256ENS_6half_tEfNS_4arch4Sm90ELb0ELb1ELb1ELb0ELb1ELb0ELb0ELb1ELb1ELb1ELb1ELb0EEENS1_21CollectiveEpilogueFwdINS6_IJSA_SC_SB_EEES9_SE_SG_Li256ELb0ELb1ELb1ELb0EEENS1_19SingleTileSchedulerILb0ELb1ELb1ELi128EEEEEEEEEvNT_6ParamsE --------------------------
	.section	.nv.shared._ZN7cutlass13device_kernelIN5flash11enable_sm90INS1_16FlashAttnFwdSm90INS1_25CollectiveMainloopFwdSm90ILi2EN4cute5tupleIJNS5_1CILi1EEES8_S8_EEENS6_IJNS7_ILi128EEENS7_ILi64EEENS7_ILi256EEEEEELi256ENS_6half_tEfNS_4arch4Sm90ELb0ELb1ELb1ELb0ELb1ELb0ELb0ELb1ELb1ELb1ELb1ELb0EEENS1_21CollectiveEpilogueFwdINS6_IJSA_SC_SB_EEES9_SE_SG_Li256ELb0ELb1ELb1ELb0EEENS1_19SingleTileSchedulerILb0ELb1ELb1ELi128EEEEEEEEEvNT_6ParamsE,"aw",@nobits
	.sectionflags	@""
	.align	16
	.zero		1024


//--------------------- .nv.shared._ZN7cutlass13device_kernelIN5flash11enable_sm90INS1_16FlashAttnFwdSm90INS1_25CollectiveMainloopFwdSm90ILi2EN4cute5tupleIJNS5_1CILi1EEES8_S8_EEENS6_IJNS7_ILi128EEENS7_ILi64EEENS7_ILi256EEEEEELi256ENS_6half_tEfNS_4arch4Sm90ELb0ELb1ELb1ELb1ELb1ELb0ELb0ELb1ELb1ELb1ELb1ELb0EEENS1_21CollectiveEpilogueFwdINS6_IJSA_SC_SB_EEES9_SE_SG_Li256ELb1ELb1ELb1ELb0EEENS1_36VarlenDynamicPersistentTileSchedulerILi128ELi64ELi256ELi128ELb1ELb1ELb1ELb1ELb0ELb1EEEEEEEEEvNT_6ParamsE --------------------------
	.section	.nv.shared._ZN7cutlass13device_kernelIN5flash11enable_sm90INS1_16FlashAttnFwdSm90INS1_25CollectiveMainloopFwdSm90ILi2EN4cute5tupleIJNS5_1CILi1EEES8_S8_EEENS6_IJNS7_ILi128EEENS7_ILi64EEENS7_ILi256EEEEEELi256ENS_6half_tEfNS_4arch4Sm90ELb0ELb1ELb1ELb1ELb1ELb0ELb0ELb1ELb1ELb1ELb1ELb0EEENS1_21CollectiveEpilogueFwdINS6_IJSA_SC_SB_EEES9_SE_SG_Li256ELb1ELb1ELb1ELb0EEENS1_36VarlenDynamicPersistentTileSchedulerILi128ELi64ELi256ELi128ELb1ELb1ELb1ELb1ELb0ELb1EEEEEEEEEvNT_6ParamsE,"aw",@nobits
	.sectionflags	@""
	.align	16
	.zero		1024


//--------------------- .nv.shared._ZN7cutlass13device_kernelIN5flash11enable_sm90INS1_16FlashAttnFwdSm90INS1_25CollectiveMainloopFwdSm90ILi2EN4cute5tupleIJNS5_1CILi1EEES8_S8_EEENS6_IJNS7_ILi128EEENS7_ILi64EEENS7_ILi256EEEEEELi256ENS_6half_tEfNS_4arch4Sm90ELb0ELb1ELb1ELb1ELb1ELb1ELb0ELb1ELb1ELb1ELb1ELb0EEENS1_21CollectiveEpilogueFwdINS6_IJSA_SC_SB_EEES9_SE_SG_Li256ELb1ELb1ELb1ELb0EEENS1_36VarlenDynamicPersistentTileSchedulerILi128ELi64ELi256ELi128ELb1ELb1ELb1ELb1ELb0ELb1EEEEEEEEEvNT_6ParamsE --------------------------
	.section	.nv.shared._ZN7cutlass13device_kernelIN5flash11enable_sm90INS1_16FlashAttnFwdSm90INS1_25CollectiveMainloopFwdSm90ILi2EN4cute5tupleIJNS5_1CILi1EEES8_S8_EEENS6_IJNS7_ILi128EEENS7_ILi64EEENS7_ILi256EEEEEELi256ENS_6half_tEfNS_4arch4Sm90ELb0ELb1ELb1ELb1ELb1ELb1ELb0ELb1ELb1ELb1ELb1ELb0EEENS1_21CollectiveEpilogueFwdINS6_IJSA_SC_SB_EEES9_SE_SG_Li256ELb1ELb1ELb1ELb0EEENS1_36VarlenDynamicPersistentTileSchedulerILi128ELi64ELi256ELi128ELb1ELb1ELb1ELb1ELb0ELb1EEEEEEEEEvNT_6ParamsE,"aw",@nobits
	.sectionflags	@""
	.align	16
	.zero		1024


//--------------------- .nv.shared._ZN7cutlass13device_kernelIN5flash11enable_sm90INS1_16FlashAttnFwdSm90INS1_25CollectiveMainloopFwdSm90ILi2EN4cute5tupleIJNS5_1CILi1EEES8_S8_EEENS6_IJNS7_ILi128EEENS7_ILi80EEENS7_ILi256EEEEEELi256ENS_6half_tEfNS_4arch4Sm90ELb1ELb0ELb1ELb0ELb1ELb0ELb0ELb1ELb1ELb1ELb1ELb0EEENS1_21CollectiveEpilogueFwdINS6_IJSA_SC_SB_EEES9_SE_SG_Li256ELb0ELb1ELb1ELb0EEENS1_19SingleTileSchedulerILb0ELb1ELb1ELi128EEEEEEEEEvNT_6ParamsE --------------------------
	.section	.nv.shared._ZN7cutlass13device_kernelIN5flash11enable_sm90INS1_16FlashAttnFwdSm90INS1_25CollectiveMainloopFwdSm90ILi2EN4cute5tupleIJNS5_1CILi1EEES8_S8_EEENS6_IJNS7_ILi128EEENS7_ILi80EEENS7_ILi256EEEEEELi256ENS_6half_tEfNS_4arch4Sm90ELb1ELb0ELb1ELb0ELb1ELb0ELb0ELb1ELb1ELb1ELb1ELb0EEENS1_21CollectiveEpilogueFwdINS6_IJSA_SC_SB_EEES9_SE_SG_Li256ELb0ELb1ELb1ELb0EEENS1_19SingleTileSchedulerILb0ELb1ELb1ELi128EEEEEEEEEvNT_6ParamsE,"aw",@nobits
	.sectionflags	@""
	.align	16
	.zero		1024


//--------------------- .nv.shared._ZN7cutlass13device_kernelIN5flash11enable_sm90INS1_16FlashAttnFwdSm90INS1_25CollectiveMainloopFwdSm90ILi2EN4cute5tupleIJNS5_1CILi1EEES8_S8_EEENS6_IJNS7_ILi128EEENS7_ILi80EEENS7_ILi256EEEEEELi256ENS_6half_tEfNS_4arch4Sm90ELb1ELb0ELb1ELb1ELb1ELb0ELb0ELb1ELb1ELb1ELb1ELb0EEENS1_21CollectiveEpilogueFwdINS6_IJSA_SC_SB_EEES9_SE_SG_Li256ELb1ELb1ELb1ELb0EEENS1_36VarlenDynamicPersistentTileSchedulerILi128ELi80ELi256ELi128ELb1ELb1ELb1ELb1ELb1ELb1EEEEEEEEEvNT_6ParamsE --------------------------
	.section	.nv.shared._ZN7cutlass13device_kernelIN5flash11enable_sm90INS1_16FlashAttnFwdSm90INS1_25CollectiveMainloopFwdSm90ILi2EN4cute5tupleIJNS5_1CILi1EEES8_S8_EEENS6_IJNS7_ILi128EEENS7_ILi80EEENS7_ILi256EEEEEELi256ENS_6half_tEfNS_4arch4Sm90ELb1ELb0ELb1ELb1ELb1ELb0ELb0ELb1ELb1ELb1ELb1ELb0EEENS1_21CollectiveEpilogueFwdINS6_IJSA_SC_SB_EEES9_SE_SG_Li256ELb1ELb1ELb1ELb0EEENS1_36VarlenDynamicPersistentTileSchedulerILi128ELi80ELi256ELi128ELb1ELb1ELb1ELb1ELb1ELb1EEEEEEEEEvNT_6ParamsE,"aw",@nobits
	.sectionflags	@""
	.align	16
	.zero		1024


//--------------------- .nv.shared._ZN7cutlass13device_kernelIN5flash11enable_sm90INS1_16FlashAttnFwdSm90INS1_25CollectiveMainloopFwdSm90ILi2EN4cute5tupleIJNS5_1CILi1EEES8_S8_EEENS6_IJNS7_ILi128EEENS7_ILi80EEENS7_ILi256EEEEEELi256ENS_6half_tEfNS_4arch4Sm90ELb1ELb0ELb1ELb1ELb1ELb1ELb0ELb1ELb1ELb1ELb1ELb0EEENS1_21CollectiveEpilogueFwdINS6_IJSA_SC_SB_EEES9_SE_SG_Li256ELb1ELb1ELb1ELb0EEENS1_36VarlenDynamicPersistentTileSchedulerILi128ELi80ELi256ELi128ELb1ELb1ELb1ELb1ELb1ELb1EEEEEEEEEvNT_6ParamsE --------------------------
	.section	.nv.shared._ZN7cutlass13device_kernelIN5flash11enable_sm90INS1_16FlashAttnFwdSm90INS1_25CollectiveMainloopFwdSm90ILi2EN4cute5tupleIJNS5_1CILi1EEES8_S8_EEENS6_IJNS7_ILi128EEENS7_ILi80EEENS7_ILi256EEEEEELi256ENS_6half_tEfNS_4arch4Sm90ELb1ELb0ELb1ELb1ELb1ELb1ELb0ELb1ELb1ELb1ELb1ELb0EEENS1_21CollectiveEpilogueFwdINS6_IJSA_SC_SB_EEES9_SE_SG_Li256ELb1ELb1ELb1ELb0EEENS1_36VarlenDynamicPersistentTileSchedulerILi128ELi80ELi256ELi128ELb1ELb1ELb1ELb1ELb1ELb1EEEEEEEEEvNT_6ParamsE,"aw",@nobits
	.sectionflags	@""
	.align	16
	.zero		1024


//--------------------- .nv.shared._ZN7cutlass13device_kernelIN5flash11enable_sm90INS1_16FlashAttnFwdSm90INS1_25CollectiveMainloopFwdSm90ILi2EN4cute5tupleIJNS5_1CILi1EEES8_S8_EEENS6_IJNS7_ILi128EEENS7_ILi96EEENS7_ILi192EEEEEELi192ENS_6half_tEfNS_4arch4Sm90ELb0ELb0ELb1ELb0ELb1ELb0ELb0ELb1ELb1ELb1ELb1ELb0EEENS1_21CollectiveEpilogueFwdINS6_IJSA_SC_SB_EEES9_SE_SG_Li256ELb0ELb1ELb1ELb0EEENS1_19SingleTileSchedulerILb0ELb1ELb1ELi128EEEEEEEEEvNT_6ParamsE --------------------------
	.section	.nv.shared._ZN7cutlass13device_kernelIN5flash11enable_sm90INS1_16FlashAttnFwdSm90INS1_25CollectiveMainloopFwdSm90ILi2EN4cute5tupleIJNS5_1CILi1EEES8_S8_EEENS6_IJNS7_ILi128EEENS7_ILi96EEENS7_ILi192EEEEEELi192ENS_6half_tEfNS_4arch4Sm90ELb0ELb0ELb1ELb0ELb1ELb0ELb0ELb1ELb1ELb1ELb1ELb0EEENS1_21CollectiveEpilogueFwdINS6_IJSA_SC_SB_EEES9_SE_SG_Li256ELb0ELb1ELb1ELb0EEENS1_19SingleTileSchedulerILb0ELb1ELb1ELi128EEEEEEEEEvNT_6ParamsE,"aw",@nobits
	.sectionflags	@""
	.align	16
	.zero		1024


//--------------------- .nv.shared._ZN7cutlass13device_kernelIN5flash11enable_sm90INS1_16FlashAttnFwdSm90INS1_25CollectiveMainloopFwdSm90ILi2EN4cute5tupleIJNS5_1CILi1EEES8_S8_EEENS6_IJNS7_ILi128EEENS7_ILi96EEENS7_ILi192EEEEEELi192ENS_6half_tEfNS_4arch4Sm90ELb0ELb0ELb1ELb1ELb1ELb0ELb0ELb1ELb1ELb1ELb1ELb0EEENS1_21CollectiveEpilogueFwdINS6_IJSA_SC_SB_EEES9_SE_SG_Li256ELb1ELb1ELb1ELb0EEENS1_36VarlenDynamicPersistentTileSchedulerILi128ELi96ELi256ELi128ELb1ELb1ELb1ELb0ELb1ELb1EEEEEEEEEvNT_6ParamsE --------------------------
	.section	.nv.shared._ZN7cutlass13device_kernelIN5flash11enable_sm90INS1_16FlashAttnFwdSm90INS1_25CollectiveMainloopFwdSm90ILi2EN4cute5tupleIJNS5_1CILi1EEES8_S8_EEENS6_IJNS7_ILi128EEENS7_ILi96EEENS7_ILi192EEEEEELi192ENS_6half_tEfNS_4arch4Sm90ELb0ELb0ELb1ELb1ELb1ELb0ELb0ELb1ELb1ELb1ELb1ELb0EEENS1_21CollectiveEpilogueFwdINS6_IJSA_SC_SB_EEES9_SE_SG_Li256ELb1ELb1ELb1ELb0EEENS1_36VarlenDynamicPersistentTileSchedulerILi128ELi96ELi256ELi128ELb1ELb1ELb1ELb0ELb1ELb1EEEEEEEEEvNT_6ParamsE,"aw",@nobits
	.sectionflags	@""
	.align	16
	.zero		1024


//--------------------- .nv.shared._ZN7cutlass13device_kernelIN5flash11enable_sm90INS1_16FlashAttnFwdSm90INS1_25CollectiveMainloopFwdSm90ILi2EN4cute5tupleIJNS5_1CILi1EEES8_S8_EEENS6_IJNS7_ILi128EEENS7_ILi96EEENS7_ILi192EEEEEELi192ENS_6half_tEfNS_4arch4Sm90ELb0ELb0ELb1ELb1ELb1ELb1ELb0ELb1ELb1ELb1ELb1ELb0EEENS1_21CollectiveEpilogueFwdINS6_IJSA_SC_SB_EEES9_SE_SG_Li256ELb1ELb1ELb1ELb0EEENS1_36VarlenDynamicPersistentTileSchedulerILi128ELi96ELi256ELi128ELb1ELb1ELb1ELb0ELb1ELb1EEEEEEEEEvNT_6ParamsE --------------------------
	.section	.nv.shared._ZN7cutlass13device_kernelIN5flash11enable_sm90INS1_16FlashAttnFwdSm90INS1_25CollectiveMainloopFwdSm90ILi2EN4cute5tupleIJNS5_1CILi1EEES8_S8_EEENS6_IJNS7_ILi128EEENS7_ILi96EEENS7_ILi192EEEEEELi192ENS_6half_tEfNS_4arch4Sm90ELb0ELb0ELb1ELb1ELb1ELb1ELb0ELb1ELb1ELb1ELb1ELb0EEENS1_21CollectiveEpilogueFwdINS6_IJSA_SC_SB_EEES9_SE_SG_Li256ELb1ELb1ELb1ELb0EEENS1_36VarlenDynamicPersistentTileSchedulerILi128ELi96ELi256ELi128ELb1ELb1ELb1ELb0ELb1ELb1EEEEEEEEEvNT_6ParamsE,"aw",@nobits
	.sectionflags	@""
	.align	16
	.zero		1024


//--------------------- .nv.shared._ZN7cutlass13device_kernelIN5flash11enable_sm90INS1_16FlashAttnFwdSm90INS1_25CollectiveMainloopFwdSm90ILi2EN4cute5tupleIJNS5_1CILi1EEES8_S8_EEENS6_IJNS7_ILi128EEENS7_ILi96EEENS7_ILi192EEEEEELi192ENS_6half_tEfNS_4arch4Sm90ELb0ELb1ELb1ELb0ELb1ELb0ELb0ELb1ELb1ELb1ELb1ELb0EEENS1_21CollectiveEpilogueFwdINS6_IJSA_SC_SB_EEES9_SE_SG_Li256ELb0ELb1ELb1ELb0EEENS1_19SingleTileSchedulerILb0ELb1ELb1ELi128EEEEEEEEEvNT_6ParamsE --------------------------
	.section	.nv.shared._ZN7cutlass13device_kernelIN5flash11enable_sm90INS1_16FlashAttnFwdSm90INS1_25CollectiveMainloopFwdSm90ILi2EN4cute5tupleIJNS5_1CILi1EEES8_S8_EEENS6_IJNS7_ILi128EEENS7_ILi96EEENS7_ILi192EEEEEELi192ENS_6half_tEfNS_4arch4Sm90ELb0ELb1ELb1ELb0ELb1ELb0ELb0ELb1ELb1ELb1ELb1ELb0EEENS1_21CollectiveEpilogueFwdINS6_IJSA_SC_SB_EEES9_SE_SG_Li256ELb0ELb1ELb1ELb0EEENS1_19SingleTileSchedulerILb0ELb1ELb1ELi128EEEEEEEEEvNT_6ParamsE,"aw",@nobits
	.sectionflags	@""
	.align	16
	.zero		1024


//--------------------- .nv.shared._ZN7cutlass13device_kernelIN5flash11enable_sm90INS1_16FlashAttnFwdSm90INS1_25CollectiveMainloopFwdSm90ILi2EN4cute5tupleIJNS5_1CILi1EEES8_S8_EEENS6_IJNS7_ILi128EEENS7_ILi96EEENS7_ILi192EEEEEELi192ENS_6half_tEfNS_4arch4Sm90ELb0ELb1ELb1ELb1ELb1ELb0ELb0ELb1ELb1ELb1ELb1ELb0EEENS1_21CollectiveEpilogueFwdINS6_IJSA_SC_SB_EEES9_SE_SG_Li256ELb1ELb1ELb1ELb0EEENS1_36VarlenDynamicPersistentTileSchedulerILi128ELi96ELi256ELi128ELb1ELb1ELb1ELb1ELb0ELb1EEEEEEEEEvNT_6ParamsE --------------------------
	.section	.nv.shared._ZN7cutlass13device_kernelIN5flash11enable_sm90INS1_16FlashAttnFwdSm90INS1_25CollectiveMainloopFwdSm90ILi2EN4cute5tupleIJNS5_1CILi1EEES8_S8_EEENS6_IJNS7_ILi128EEENS7_ILi96EEENS7_ILi192EEEEEELi192ENS_6half_tEfNS_4arch4Sm90ELb0ELb1ELb1ELb1ELb1ELb0ELb0ELb1ELb1ELb1ELb1ELb0EEENS1_21CollectiveEpilogueFwdINS6_IJSA_SC_SB_EEES9_SE_SG_Li256ELb1ELb1ELb1ELb0EEENS1_36VarlenDynamicPersistentTileSchedulerILi128ELi96ELi256ELi128ELb1ELb1ELb1ELb1ELb0ELb1EEEEEEEEEvNT_6ParamsE,"aw",@nobits
	.sectionflags	@""
	.align	16
	.zero		1024


//--------------------- .nv.shared._ZN7cutlass13device_kernelIN5flash11enable_sm90INS1_16FlashAttnFwdSm90INS1_25CollectiveMainloopFwdSm90ILi2EN4cute5tupleIJNS5_1CILi1EEES8_S8_EEENS6_IJNS7_ILi128EEENS7_ILi96EEENS7_ILi192EEEEEELi192ENS_6half_tEfNS_4arch4Sm90ELb0ELb1ELb1ELb1ELb1ELb1ELb0ELb1ELb1ELb1ELb1ELb0EEENS1_21CollectiveEpilogueFwdINS6_IJSA_SC_SB_EEES9_SE_SG_Li256ELb1ELb1ELb1ELb0EEENS1_36VarlenDynamicPersistentTileSchedulerILi128ELi96ELi256ELi128ELb1ELb1ELb1ELb1ELb0ELb1EEEEEEEEEvNT_6ParamsE --------------------------
	.section	.nv.shared._ZN7cutlass13device_kernelIN5flash11enable_sm90INS1_16FlashAttnFwdSm90INS1_25CollectiveMainloopFwdSm90ILi2EN4cute5tupleIJNS5_1CILi1EEES8_S8_EEENS6_IJNS7_ILi128EEENS7_ILi96EEENS7_ILi192EEEEEELi192ENS_6half_tEfNS_4arch4Sm90ELb0ELb1ELb1ELb1ELb1ELb1ELb0ELb1ELb1ELb1ELb1ELb0EEENS1_21CollectiveEpilogueFwdINS6_IJSA_SC_SB_EEES9_SE_SG_Li256ELb1ELb1ELb1ELb0EEENS1_36VarlenDynamicPersistentTileSchedulerILi128ELi96ELi256ELi128ELb1ELb1ELb1ELb1ELb0ELb1EEEEEEEEEvNT_6ParamsE,"aw",@nobits
	.sectionflags	@""
	.align	16
	.zero		1024


//--------------------- .nv.shared._ZN7cutlass13device_kernelIN5flash11enable_sm90INS1_16FlashAttnFwdSm90INS1_25CollectiveMainloopFwdSm90ILi2EN4cute5tupleIJNS5_1CILi1EEES8_S8_EEENS6_IJNS7_ILi128EEENS7_ILi96EEENS7_ILi192EEEEEELi192ENS_6half_tEfNS_4arch4Sm90ELb1ELb0ELb1ELb0ELb1ELb0ELb0ELb1ELb1ELb1ELb1ELb0EEENS1_21CollectiveEpilogueFwdINS6_IJSA_SC_SB_EEES9_SE_SG_Li256ELb0ELb1ELb1ELb0EEENS1_19SingleTileSchedulerILb0ELb1ELb1ELi128EEEEEEEEEvNT_6ParamsE --------------------------
	.section	.nv.shared._ZN7cutlass13device_kernelIN5flash11enable_sm90INS1_16FlashAttnFwdSm90INS1_25CollectiveMainloopFwdSm90ILi2EN4cute5tupleIJNS5_1CILi1EEES8_S8_EEENS6_IJNS7_ILi128EEENS7_ILi96EEENS7_ILi192EEEEEELi192ENS_6half_tEfNS_4arch4Sm90ELb1ELb0ELb1ELb0ELb1ELb0ELb0ELb1ELb1ELb1ELb1ELb0EEENS1_21CollectiveEpilogueFwdINS6_IJSA_SC_SB_EEES9_SE_SG_Li256ELb0ELb1ELb1ELb0EEENS1_19SingleTileSchedulerILb0ELb1ELb1ELi128EEEEEEEEEvNT_6ParamsE,"aw",@nobits
	.sectionflags	@""
	.align	16
	.zero		1024


//--------------------- .nv.shared._ZN7cutlass13device_kernelIN5flash11enable_sm90INS1_16FlashAttnFwdSm90INS1_25CollectiveMainloopFwdSm90ILi2EN4cute5tupleIJNS5_1CILi1EEES8_S8_EEENS6_IJNS7_ILi128EEENS7_ILi96EEENS7_ILi192EEEEEELi192ENS_6half_tEfNS_4arch4Sm90ELb1ELb0ELb1ELb1ELb1ELb0ELb0ELb1ELb1ELb1ELb1ELb0EEENS1_21CollectiveEpilogueFwdINS6_IJSA_SC_SB_EEES9_SE_SG_Li256ELb1ELb1ELb1ELb0EEENS1_36VarlenDynamicPersistentTileSchedulerILi128ELi96ELi256ELi128ELb1ELb1ELb1ELb1ELb1ELb1EEEEEEEEEvNT_6ParamsE --------------------------
	.section	.nv.shared._ZN7cutlass13device_kernelIN5flash11enable_sm90INS1_16FlashAttnFwdSm90INS1_25CollectiveMainloopFwdSm90ILi2EN4cute5tupleIJNS5_1CILi1EEES8_S8_EEENS6_IJNS7_ILi128EEENS7_ILi96EEENS7_ILi192EEEEEELi192ENS_6half_tEfNS_4arch4Sm90ELb1ELb0ELb1ELb1ELb1ELb0ELb0ELb1ELb1ELb1ELb1ELb0EEENS1_21CollectiveEpilogueFwdINS6_IJSA_SC_SB_EEES9_SE_SG_Li256ELb1ELb1ELb1ELb0EEENS1_36VarlenDynamicPersistentTileSchedulerILi128ELi96ELi256ELi128ELb1ELb1ELb1ELb1ELb1ELb1EEEEEEEEEvNT_6ParamsE,"aw",@nobits
	.sectionflags	@""
	.align	16
	.zero		1024


//--------------------- .nv.shared._ZN7cutlass13device_kernelIN5flash11enable_sm90INS1_16FlashAttnFwdSm90INS1_25CollectiveMainloopFwdSm90ILi2EN4cute5tupleIJNS5_1CILi1EEES8_S8_EEENS6_IJNS7_ILi128EEENS7_ILi96EEENS7_ILi192EEEEEELi192ENS_6half_tEfNS_4arch4Sm90ELb1ELb0ELb1ELb1ELb1ELb1ELb0ELb1ELb1ELb1ELb1ELb0EEENS1_21CollectiveEpilogueFwdINS6_IJSA_SC_SB_EEES9_SE_SG_Li256ELb1ELb1ELb1ELb0EEENS1_36VarlenDynamicPersistentTileSchedulerILi128ELi96ELi256ELi128ELb1ELb1ELb1ELb1ELb1ELb1EEEEEEEEEvNT_6ParamsE --------------------------
	.section	.nv.shared._ZN7cutlass13device_kernelIN5flash11enable_sm90INS1_16FlashAttnFwdSm90INS1_25CollectiveMainloopFwdSm90ILi2EN4cute5tupleIJNS5_1CILi1EEES8_S8_EEENS6_IJNS7_ILi128EEENS7_ILi96EEENS7_ILi192EEEEEELi192ENS_6half_tEfNS_4arch4Sm90ELb1ELb0ELb1ELb1ELb1ELb1ELb0ELb1ELb1ELb1ELb1ELb0EEENS1_21CollectiveEpilogueFwdINS6_IJSA_SC_SB_EEES9_SE_SG_Li256ELb1ELb1ELb1ELb0EEENS1_36VarlenDynamicPersistentTileSchedulerILi128ELi96ELi256ELi128ELb1ELb1ELb1ELb1ELb1ELb1EEEEEEEEEvNT_6ParamsE,"aw",@nobits
	.sectionflags	@""
	.align	16
	.zero		1024


//--------------------- .nv.shared._ZN7cutlass13device_kernelIN5flash11enable_sm90INS1_16FlashAttnFwdSm90INS1_25CollectiveMainloopFwdSm90ILi2EN4cute5tupleIJNS5_1CILi1EEES8_S8_EEENS6_IJNS7_ILi128EEESA_SA_EEELi128ENS_6half_tEfNS_4arch4Sm90ELb0ELb0ELb1ELb0ELb1ELb0ELb0ELb1ELb1ELb1ELb1ELb0EEENS1_21CollectiveEpilogueFwdISB_S9_SC_SE_Li256ELb0ELb1ELb1ELb0EEENS1_19SingleTileSchedulerILb0ELb1ELb1ELi128EEEEEEEEEvNT_6ParamsE --------------------------
	.section	.nv.shared._ZN7cutlass13device_kernelIN5flash11enable_sm90INS1_16FlashAttnFwdSm90INS1_25CollectiveMainloopFwdSm90ILi2EN4cute5tupleIJNS5_1CILi1EEES8_S8_EEENS6_IJNS7_ILi128EEESA_SA_EEELi128ENS_6half_tEfNS_4arch4Sm90ELb0ELb0ELb1ELb0ELb1ELb0ELb0ELb1ELb1ELb1ELb1ELb0EEENS1_21CollectiveEpilogueFwdISB_S9_SC_SE_Li256ELb0ELb1ELb1ELb0EEENS1_19SingleTileSchedulerILb0ELb1ELb1ELi128EEEEEEEEEvNT_6ParamsE,"aw",@nobits
	.sectionflags	@""
	.align	16
	.zero		1024


//--------------------- .nv.shared._ZN7cutlass13device_kernelIN5flash11enable_sm90INS1_16FlashAttnFwdSm90INS1_25CollectiveMainloopFwdSm90ILi2EN4cute5tupleIJNS5_1CILi1EEES8_S8_EEENS6_IJNS7_ILi128EEESA_SA_EEELi128ENS_6half_tEfNS_4arch4Sm90ELb0ELb0ELb1ELb1ELb1ELb0ELb0ELb1ELb1ELb1ELb1ELb0EEENS1_21CollectiveEpilogueFwdISB_S9_SC_SE_Li256ELb1ELb1ELb1ELb0EEENS1_36VarlenDynamicPersistentTileSchedulerILi128ELi128ELi256ELi128ELb1ELb1ELb1ELb0ELb1ELb1EEEEEEEEEvNT_6ParamsE --------------------------
	.section	.nv.shared._ZN7cutlass13device_kernelIN5flash11enable_sm90INS1_16FlashAttnFwdSm90INS1_25CollectiveMainloopFwdSm90ILi2EN4cute5tupleIJNS5_1CILi1EEES8_S8_EEENS6_IJNS7_ILi128EEESA_SA_EEELi128ENS_6half_tEfNS_4arch4Sm90ELb0ELb0ELb1ELb1ELb1ELb0ELb0ELb1ELb1ELb1ELb1ELb0EEENS1_21CollectiveEpilogueFwdISB_S9_SC_SE_Li256ELb1ELb1ELb1ELb0EEENS1_36VarlenDynamicPersistentTileSchedulerILi128ELi128ELi256ELi128ELb1ELb1ELb1ELb0ELb1ELb1EEEEEEEEEvNT_6ParamsE,"aw",@nobits
	.sectionflags	@""
	.align	16
	.zero		1024


//--------------------- .nv.shared._ZN7cutlass13device_kernelIN5flash11enable_sm90INS1_16FlashAttnFwdSm90INS1_25CollectiveMainloopFwdSm90ILi2EN4cute5tupleIJNS5_1CILi1EEES8_S8_EEENS6_IJNS7_ILi128EEESA_SA_EEELi128ENS_6half_tEfNS_4arch4Sm90ELb0ELb0ELb1ELb1ELb1ELb1ELb0ELb1ELb1ELb1ELb1ELb0EEENS1_21CollectiveEpilogueFwdISB_S9_SC_SE_Li256ELb1ELb1ELb1ELb0EEENS1_36VarlenDynamicPersistentTileSchedulerILi128ELi128ELi256ELi128ELb1ELb1ELb1ELb0ELb1ELb1EEEEEEEEEvNT_6ParamsE --------------------------
	.section	.nv.shared._ZN7cutlass13device_kernelIN5flash11enable_sm90INS1_16FlashAttnFwdSm90INS1_25CollectiveMainloopFwdSm90ILi2EN4cute5tupleIJNS5_1CILi1EEES8_S8_EEENS6_IJNS7_ILi128EEESA_SA_EEELi128ENS_6half_tEfNS_4arch4Sm90ELb0ELb0ELb1ELb1ELb1ELb1ELb0ELb1ELb1ELb1ELb1ELb0EEENS1_21CollectiveEpilogueFwdISB_S9_SC_SE_Li256ELb1ELb1ELb1ELb0EEENS1_36VarlenDynamicPersistentTileSchedulerILi128ELi128ELi256ELi128ELb1ELb1ELb1ELb0ELb1ELb1EEEEEEEEEvNT_6ParamsE,"aw",@nobits
	.sectionflags	@""
	.align	16
	.zero		1024


//--------------------- .nv.shared._ZN7cutlass13device_kernelIN5flash11enable_sm90INS1_16FlashAttnFwdSm90INS1_25CollectiveMainloopFwdSm90ILi2EN4cute5tupleIJNS5_1CILi1EEES8_S8_EEENS6_IJNS7_ILi128EEESA_SA_EEELi128ENS_6half_tEfNS_4arch4Sm90ELb0ELb1ELb1ELb0ELb1ELb0ELb0ELb1ELb1ELb1ELb1ELb0EEENS1_21CollectiveEpilogueFwdISB_S9_SC_SE_Li256ELb0ELb1ELb1ELb0EEENS1_19SingleTileSchedulerILb0ELb1ELb1ELi128EEEEEEEEEvNT_6ParamsE --------------------------
	.section	.nv.shared._ZN7cutlass13device_kernelIN5flash11enable_sm90INS1_16FlashAttnFwdSm90INS1_25CollectiveMainloopFwdSm90ILi2EN4cute5tupleIJNS5_1CILi1EEES8_S8_EEENS6_IJNS7_ILi128EEESA_SA_EEELi128ENS_6half_tEfNS_4arch4Sm90ELb0ELb1ELb1ELb0ELb1ELb0ELb0ELb1ELb1ELb1ELb1ELb0EEENS1_21CollectiveEpilogueFwdISB_S9_SC_SE_Li256ELb0ELb1ELb1ELb0EEENS1_19SingleTileSchedulerILb0ELb1ELb1ELi128EEEEEEEEEvNT_6ParamsE,"aw",@nobits
	.sectionflags	@""
	.align	16
	.zero		1024


//--------------------- .nv.shared._ZN7cutlass13device_kernelIN5flash11enable_sm90INS1_16FlashAttnFwdSm90INS1_25CollectiveMainloopFwdSm90ILi2EN4cute5tupleIJNS5_1CILi1EEES8_S8_EEENS6_IJNS7_ILi128EEESA_SA_EEELi128ENS_6half_tEfNS_4arch4Sm90ELb0ELb1ELb1ELb1ELb1ELb0ELb0ELb1ELb1ELb1ELb1ELb0EEENS1_21CollectiveEpilogueFwdISB_S9_SC_SE_Li256ELb1ELb1ELb1ELb0EEENS1_36VarlenDynamicPersistentTileSchedulerILi128ELi128ELi256ELi128ELb1ELb1ELb1ELb1ELb0ELb1EEEEEEEEEvNT_6ParamsE --------------------------
	.section	.nv.shared._ZN7cutlass13device_kernelIN5flash11enable_sm90INS1_16FlashAttnFwdSm90INS1_25CollectiveMainloopFwdSm90ILi2EN4cute5tupleIJNS5_1CILi1EEES8_S8_EEENS6_IJNS7_ILi128EEESA_SA_EEELi128ENS_6half_tEfNS_4arch4Sm90ELb0ELb1ELb1ELb1ELb1ELb0ELb0ELb1ELb1ELb1ELb1ELb0EEENS1_21CollectiveEpilogueFwdISB_S9_SC_SE_Li256ELb1ELb1ELb1ELb0EEENS1_36VarlenDynamicPersistentTileSchedulerILi128ELi128ELi256ELi128ELb1ELb1ELb1ELb1ELb0ELb1EEEEEEEEEvNT_6ParamsE,"aw",@nobits
	.sectionflags	@""
	.align	16
	.zero		1024


//--------------------- .nv.shared._ZN7cutlass13device_kernelIN5flash11enable_sm90INS1_16FlashAttnFwdSm90INS1_25CollectiveMainloopFwdSm90ILi2EN4cute5tupleIJNS5_1CILi1EEES8_S8_EEENS6_IJNS7_ILi128EEESA_SA_EEELi128ENS_6half_tEfNS_4arch4Sm90ELb0ELb1ELb1ELb1ELb1ELb1ELb0ELb1ELb1ELb1ELb1ELb0EEENS1_21CollectiveEpilogueFwdISB_S9_SC_SE_Li256ELb1ELb1ELb1ELb0EEENS1_36VarlenDynamicPersistentTileSchedulerILi128ELi128ELi256ELi128ELb1ELb1ELb1ELb1ELb0ELb1EEEEEEEEEvNT_6ParamsE --------------------------
	.section	.nv.shared._ZN7cutlass13device_kernelIN5flash11enable_sm90INS1_16FlashAttnFwdSm90INS1_25CollectiveMainloopFwdSm90ILi2EN4cute5tupleIJNS5_1CILi1EEES8_S8_EEENS6_IJNS7_ILi128EEESA_SA_EEELi128ENS_6half_tEfNS_4arch4Sm90ELb0ELb1ELb1ELb1ELb1ELb1ELb0ELb1ELb1ELb1ELb1ELb0EEENS1_21CollectiveEpilogueFwdISB_S9_SC_SE_Li256ELb1ELb1ELb1ELb0EEENS1_36VarlenDynamicPersistentTileSchedulerILi128ELi128ELi256ELi128ELb1ELb1ELb1ELb1ELb0ELb1EEEEEEEEEvNT_6ParamsE,"aw",@nobits
	.sectionflags	@""
	.align	16
	.zero		1024


//--------------------- .nv.shared._ZN7cutlass13device_kernelIN5flash11enable_sm90INS1_16FlashAttnFwdSm90INS1_25CollectiveMainloopFwdSm90ILi2EN4cute5tupleIJNS5_1CILi1EEES8_S8_EEENS6_IJNS7_ILi128EEESA_SA_EEELi128ENS_6half_tEfNS_4arch4Sm90ELb1ELb0ELb1ELb0ELb1ELb0ELb0ELb1ELb1ELb1ELb1ELb0EEENS1_21CollectiveEpilogueFwdISB_S9_SC_SE_Li256ELb0ELb1ELb1ELb0EEENS1_19SingleTileSchedulerILb0ELb1ELb1ELi128EEEEEEEEEvNT_6ParamsE --------------------------
	.section	.nv.shared._ZN7cutlass13device_kernelIN5flash11enable_sm90INS1_16FlashAttnFwdSm90INS1_25CollectiveMainloopFwdSm90ILi2EN4cute5tupleIJNS5_1CILi1EEES8_S8_EEENS6_IJNS7_ILi128EEESA_SA_EEELi128ENS_6half_tEfNS_4arch4Sm90ELb1ELb0ELb1ELb0ELb1ELb0ELb0ELb1ELb1ELb1ELb1ELb0EEENS1_21CollectiveEpilogueFwdISB_S9_SC_SE_Li256ELb0ELb1ELb1ELb0EEENS1_19SingleTileSchedulerILb0ELb1ELb1ELi128EEEEEEEEEvNT_6ParamsE,"aw",@nobits
	.sectionflags	@""
	.align	16
	.zero		1024


//--------------------- .nv.shared._ZN7cutlass13device_kernelIN5flash11enable_sm90INS1_16FlashAttnFwdSm90INS1_25CollectiveMainloopFwdSm90ILi2EN4cute5tupleIJNS5_1CILi1EEES8_S8_EEENS6_IJNS7_ILi128EEESA_SA_EEELi128ENS_6half_tEfNS_4arch4Sm90ELb1ELb0ELb1ELb1ELb1ELb0ELb0ELb1ELb1ELb1ELb1ELb0EEENS1_21CollectiveEpilogueFwdISB_S9_SC_SE_Li256ELb1ELb1ELb1ELb0EEENS1_36VarlenDynamicPersistentTileSchedulerILi128ELi128ELi256ELi128ELb1ELb1ELb1ELb1ELb1ELb1EEEEEEEEEvNT_6ParamsE --------------------------
	.section	.nv.shared._ZN7cutlass13device_kernelIN5flash11enable_sm90INS1_16FlashAttnFwdSm90INS1_25CollectiveMainloopFwdSm90ILi2EN4cute5tupleIJNS5_1CILi1EEES8_S8_EEENS6_IJNS7_ILi128EEESA_SA_EEELi128ENS_6half_tEfNS_4arch4Sm90ELb1ELb0ELb1ELb1ELb1ELb0ELb0ELb1ELb1ELb1ELb1ELb0EEENS1_21CollectiveEpilogueFwdISB_S9_SC_SE_Li256ELb1ELb1ELb1ELb0EEENS1_36VarlenDynamicPersistentTileSchedulerILi128ELi128ELi256ELi128ELb1ELb1ELb1ELb1ELb1ELb1EEEEEEEEEvNT_6ParamsE,"aw",@nobits
	.sectionflags	@""
	.align	16
	.zero		1024


//--------------------- .nv.shared._ZN7cutlass13device_kernelIN5flash11enable_sm90INS1_16FlashAttnFwdSm90INS1_25CollectiveMainloopFwdSm90ILi2EN4cute5tupleIJNS5_1CILi1EEES8_S8_EEENS6_IJNS7_ILi128EEESA_SA_EEELi128ENS_6half_tEfNS_4arch4Sm90ELb1ELb0ELb1ELb1ELb1ELb1ELb0ELb1ELb1ELb1ELb1ELb0EEENS1_21CollectiveEpilogueFwdISB_S9_SC_SE_Li256ELb1ELb1ELb1ELb0EEENS1_36VarlenDynamicPersistentTileSchedulerILi128ELi128ELi256ELi128ELb1ELb1ELb1ELb1ELb1ELb1EEEEEEEEEvNT_6ParamsE --------------------------
	.section	.nv.shared._ZN7cutlass13device_kernelIN5flash11enable_sm90INS1_16FlashAttnFwdSm90INS1_25CollectiveMainloopFwdSm90ILi2EN4cute5tupleIJNS5_1CILi1EEES8_S8_EEENS6_IJNS7_ILi128EEESA_SA_EEELi128ENS_6half_tEfNS_4arch4Sm90ELb1ELb0ELb1ELb1ELb1ELb1ELb0ELb1ELb1ELb1ELb1ELb0EEENS1_21CollectiveEpilogueFwdISB_S9_SC_SE_Li256ELb1ELb1ELb1ELb0EEENS1_36VarlenDynamicPersistentTileSchedulerILi128ELi128ELi256ELi128ELb1ELb1ELb1ELb1ELb1ELb1EEEEEEEEEvNT_6ParamsE,"aw",@nobits
	.sectionflags	@""
	.align	16
	.zero		1024


//--------------------- .nv.shared._ZN7cutlass13device_kernelIN5flash11enable_sm90INS1_16FlashAttnFwdSm90INS1_25CollectiveMainloopFwdSm90ILi2EN4cute5tupleIJNS5_1CILi1EEES8_S8_EEENS6_IJNS7_ILi192EEENS7_ILi128EEENS7_ILi96EEEEEELi96ENS_6half_tEfNS_4arch4Sm90ELb0ELb0ELb1ELb0ELb1ELb0ELb0ELb0ELb1ELb1ELb1ELb0EEENS1_21CollectiveEpilogueFwdINS6_IJSA_SC_SB_EEES9_SE_SG_Li384ELb0ELb1ELb1ELb0EEENS1_19SingleTileSchedulerILb0ELb1ELb1ELi192EEEEEEEEEvNT_6ParamsE --------------------------
	.section	.nv.shared._ZN7cutlass13device_kernelIN5flash11enable_sm90INS1_16FlashAttnFwdSm90INS1_25CollectiveMainloopFwdSm90ILi2EN4cute5tupleIJNS5_1CILi1EEES8_S8_EEENS6_IJNS7_ILi192EEENS7_ILi128EEENS7_ILi96EEEEEELi96ENS_6half_tEfNS_4arch4Sm90ELb0ELb0ELb1ELb0ELb1ELb0ELb0ELb0ELb1ELb1ELb1ELb0EEENS1_21CollectiveEpilogueFwdINS6_IJSA_SC_SB_EEES9_SE_SG_Li384ELb0ELb1ELb1ELb0EEENS1_19SingleTileSchedulerILb0ELb1ELb1ELi192EEEEEEEEEvNT_6ParamsE,"aw",@nobits
	.sectionflags	@""
	.align	16
	.zero		1024


//--------------------- .nv.shared._ZN7cutlass13device_kernelIN5flash11enable_sm90INS1_16FlashAttnFwdSm90INS1_25CollectiveMainloopFwdSm90ILi2EN4cute5tupleIJNS5_1CILi1EEES8_S8_EEENS6_IJNS7_ILi192EEENS7_ILi128EEENS7_ILi96EEEEEELi96ENS_6half_tEfNS_4arch4Sm90ELb0ELb0ELb1ELb1ELb1ELb0ELb0ELb0ELb1ELb1ELb1ELb0EEENS1_21CollectiveEpilogueFwdINS6_IJSA_SC_SB_EEES9_SE_SG_Li384ELb1ELb1ELb1ELb0EEENS1_36VarlenDynamicPersistentTileSchedulerILi192ELi128ELi384ELi128ELb1ELb1ELb1ELb0ELb1ELb1EEEEEEEEEvNT_6ParamsE --------------------------
	.section	.nv.shared._ZN7cutlass13device_kernelIN5flash11enable_sm90INS1_16FlashAttnFwdSm90INS1_25CollectiveMainloopFwdSm90ILi2EN4cute5tupleIJNS5_1CILi1EEES8_S8_EEENS6_IJNS7_ILi192EEENS7_ILi128EEENS7_ILi96EEEEEELi96ENS_6half_tEfNS_4arch4Sm90ELb0ELb0ELb1ELb1ELb1ELb0ELb0ELb0ELb1ELb1ELb1ELb0EEENS1_21CollectiveEpilogueFwdINS6_IJSA_SC_SB_EEES9_SE_SG_Li384ELb1ELb1ELb1ELb0EEENS1_36VarlenDynamicPersistentTileSchedulerILi192ELi128ELi384ELi128ELb1ELb1ELb1ELb0ELb1ELb1EEEEEEEEEvNT_6ParamsE,"aw",@nobits
	.sectionflags	@""
	.align	16
	.zero		1024


//--------------------- .nv.shared._ZN7cutlass13device_kernelIN5flash11enable_sm90INS1_16FlashAttnFwdSm90INS1_25CollectiveMainloopFwdSm90ILi2EN4cute5tupleIJNS5_1CILi1EEES8_S8_EEENS6_IJNS7_ILi192EEENS7_ILi128EEENS7_ILi96EEEEEELi96ENS_6half_tEfNS_4arch4Sm90ELb0ELb0ELb1ELb1ELb1ELb1ELb0ELb0ELb1ELb1ELb1ELb0EEENS1_21CollectiveEpilogueFwdINS6_IJSA_SC_SB_EEES9_SE_SG_Li384ELb1ELb1ELb1ELb0EEENS1_36VarlenDynamicPersistentTileSchedulerILi192ELi128ELi384ELi128ELb1ELb1ELb1ELb0ELb1ELb1EEEEEEEEEvNT_6ParamsE --------------------------
	.section	.nv.shared._ZN7cutlass13device_kernelIN5flash11enable_sm90INS1_16FlashAttnFwdSm90INS1_25CollectiveMainloopFwdSm90ILi2EN4cute5tupleIJNS5_1CILi1EEES8_S8_EEENS6_IJNS7_ILi192EEENS7_ILi128EEENS7_ILi96EEEEEELi96ENS_6half_tEfNS_4arch4Sm90ELb0ELb0ELb1ELb1ELb1ELb1ELb0ELb0ELb1ELb1ELb1ELb0EEENS1_21CollectiveEpilogueFwdINS6_IJSA_SC_SB_EEES9_SE_SG_Li384ELb1ELb1ELb1ELb0EEENS1_36VarlenDynamicPersistentTileSchedulerILi192ELi128ELi384ELi128ELb1ELb1ELb1ELb0ELb1ELb1EEEEEEEEEvNT_6ParamsE,"aw",@nobits
	.sectionflags	@""
	.align	16
	.zero		1024


//--------------------- .nv.shared._ZN7cutlass13device_kernelIN5flash11enable_sm90INS1_16FlashAttnFwdSm90INS1_25CollectiveMainloopFwdSm90ILi2EN4cute5tupleIJNS5_1CILi1EEES8_S8_EEENS6_IJNS7_ILi192EEENS7_ILi128EEENS7_ILi96EEEEEELi96ENS_6half_tEfNS_4arch4Sm90ELb0ELb1ELb1ELb0ELb1ELb0ELb0ELb0ELb1ELb1ELb1ELb0EEENS1_21CollectiveEpilogueFwdINS6_IJSA_SC_SB_EEES9_SE_SG_Li384ELb0ELb1ELb1ELb0EEENS1_19SingleTileSchedulerILb0ELb1ELb1ELi192EEEEEEEEEvNT_6ParamsE --------------------------
	.section	.nv.shared._ZN7cutlass13device_kernelIN5flash11enable_sm90INS1_16FlashAttnFwdSm90INS1_25CollectiveMainloopFwdSm90ILi2EN4cute5tupleIJNS5_1CILi1EEES8_S8_EEENS6_IJNS7_ILi192EEENS7_ILi128EEENS7_ILi96EEEEEELi96ENS_6half_tEfNS_4arch4Sm90ELb0ELb1ELb1ELb0ELb1ELb0ELb0ELb0ELb1ELb1ELb1ELb0EEENS1_21CollectiveEpilogueFwdINS6_IJSA_SC_SB_EEES9_SE_SG_Li384ELb0ELb1ELb1ELb0EEENS1_19SingleTileSchedulerILb0ELb1ELb1ELi192EEEEEEEEEvNT_6ParamsE,"aw",@nobits
	.sectionflags	@""
	.align	16
	.zero		1024


//--------------------- .nv.shared._ZN7cutlass13device_kernelIN5flash11enable_sm90INS1_16FlashAttnFwdSm90INS1_25CollectiveMainloopFwdSm90ILi2EN4cute5tupleIJNS5_1CILi1EEES8_S8_EEENS6_IJNS7_ILi192EEENS7_ILi128EEENS7_ILi96EEEEEELi96ENS_6half_tEfNS_4arch4Sm90ELb0ELb1ELb1ELb1ELb1ELb0ELb0ELb0ELb1ELb1ELb1ELb0EEENS1_21CollectiveEpilogueFwdINS6_IJSA_SC_SB_EEES9_SE_SG_Li384ELb1ELb1ELb1ELb0EEENS1_36VarlenDynamicPersistentTileSchedulerILi192ELi128ELi384ELi128ELb1ELb1ELb1ELb1ELb0ELb1EEEEEEEEEvNT_6ParamsE --------------------------
	.section	.nv.shared._ZN7cutlass13device_kernelIN5flash11enable_sm90INS1_16FlashAttnFwdSm90INS1_25CollectiveMainloopFwdSm90ILi2EN4cute5tupleIJNS5_1CILi1EEES8_S8_EEENS6_IJNS7_ILi192EEENS7_ILi128EEENS7_ILi96EEEEEELi96ENS_6half_tEfNS_4arch4Sm90ELb0ELb1ELb1ELb1ELb1ELb0ELb0ELb0ELb1ELb1ELb1ELb0EEENS1_21CollectiveEpilogueFwdINS6_IJSA_SC_SB_EEES9_SE_SG_Li384ELb1ELb1ELb1ELb0EEENS1_36VarlenDynamicPersistentTileSchedulerILi192ELi128ELi384ELi128ELb1ELb1ELb1ELb1ELb0ELb1EEEEEEEEEvNT_6ParamsE,"aw",@nobits
	.sectionflags	@""
	.align	16
	.zero		1024


//--------------------- .nv.shared._ZN7cutlass13device_kernelIN5flash11enable_sm90INS1_16FlashAttnFwdSm90INS1_25CollectiveMainloopFwdSm90ILi2EN4cute5tupleIJNS5_1CILi1EEES8_S8_EEENS6_IJNS7_ILi192EEENS7_ILi128EEENS7_ILi96EEEEEELi96ENS_6half_tEfNS_4arch4Sm90ELb0ELb1ELb1ELb1ELb1ELb1ELb0ELb0ELb1ELb1ELb1ELb0EEENS1_21CollectiveEpilogueFwdINS6_IJSA_SC_SB_EEES9_SE_SG_Li384ELb1ELb1ELb1ELb0EEENS1_36VarlenDynamicPersistentTileSchedulerILi192ELi128ELi384ELi128ELb1ELb1ELb1ELb1ELb0ELb1EEEEEEEEEvNT_6ParamsE --------------------------
	.section	.nv.shared._ZN7cutlass13device_kernelIN5flash11enable_sm90INS1_16FlashAttnFwdSm90INS1_25CollectiveMainloopFwdSm90ILi2EN4cute5tupleIJNS5_1CILi1EEES8_S8_EEENS6_IJNS7_ILi192EEENS7_ILi128EEENS7_ILi96EEEEEELi96ENS_6half_tEfNS_4arch4Sm90ELb0ELb1ELb1ELb1ELb1ELb1ELb0ELb0ELb1ELb1ELb1ELb0EEENS1_21CollectiveEpilogueFwdINS6_IJSA_SC_SB_EEES9_SE_SG_Li384ELb1ELb1ELb1ELb0EEENS1_36VarlenDynamicPersistentTileSchedulerILi192ELi128ELi384ELi128ELb1ELb1ELb1ELb1ELb0ELb1EEEEEEEEEvNT_6ParamsE,"aw",@nobits
	.sectionflags	@""
	.align	16
	.zero		1024


//--------------------- .nv.shared._ZN7cutlass13device_kernelIN5flash11enable_sm90INS1_16FlashAttnFwdSm90INS1_25CollectiveMainloopFwdSm90ILi2EN4cute5tupleIJNS5_1CILi1EEES8_S8_EEENS6_IJNS7_ILi192EEENS7_ILi128EEENS7_ILi96EEEEEELi96ENS_6half_tEfNS_4arch4Sm90ELb1ELb0ELb1ELb0ELb1ELb0ELb0ELb0ELb1ELb1ELb1ELb0EEENS1_21CollectiveEpilogueFwdINS6_IJSA_SC_SB_EEES9_SE_SG_Li384ELb0ELb1ELb1ELb0EEENS1_19SingleTileSchedulerILb0ELb1ELb1ELi192EEEEEEEEEvNT_6ParamsE --------------------------
	.section	.nv.shared._ZN7cutlass13device_kernelIN5flash11enable_sm90INS1_16FlashAttnFwdSm90INS1_25CollectiveMainloopFwdSm90ILi2EN4cute5tupleIJNS5_1CILi1EEES8_S8_EEENS6_IJNS7_ILi192EEENS7_ILi128EEENS7_ILi96EEEEEELi96ENS_6half_tEfNS_4arch4Sm90ELb1ELb0ELb1ELb0ELb1ELb0ELb0ELb0ELb1ELb1ELb1ELb0EEENS1_21CollectiveEpilogueFwdINS6_IJSA_SC_SB_EEES9_SE_SG_Li384ELb0ELb1ELb1ELb0EEENS1_19SingleTileSchedulerILb0ELb1ELb1ELi192EEEEEEEEEvNT_6ParamsE,"aw",@nobits
	.sectionflags	@""
	.align	16
	.zero		1024


//--------------------- .nv.shared._ZN7cutlass13device_kernelIN5flash11enable_sm90INS1_16FlashAttnFwdSm90INS1_25CollectiveMainloopFwdSm90ILi2EN4cute5tupleIJNS5_1CILi1EEES8_S8_EEENS6_IJNS7_ILi192EEENS7_ILi128EEENS7_ILi96EEEEEELi96ENS_6half_tEfNS_4arch4Sm90ELb1ELb0ELb1ELb1ELb1ELb0ELb0ELb0ELb1ELb1ELb1ELb0EEENS1_21CollectiveEpilogueFwdINS6_IJSA_SC_SB_EEES9_SE_SG_Li384ELb1ELb1ELb1ELb0EEENS1_36VarlenDynamicPersistentTileSchedulerILi192ELi128ELi384ELi128ELb1ELb1ELb1ELb1ELb1ELb1EEEEEEEEEvNT_6ParamsE --------------------------
	.section	.nv.shared._ZN7cutlass13device_kernelIN5flash11enable_sm90INS1_16FlashAttnFwdSm90INS1_25CollectiveMainloopFwdSm90ILi2EN4cute5tupleIJNS5_1CILi1EEES8_S8_EEENS6_IJNS7_ILi192EEENS7_ILi128EEENS7_ILi96EEEEEELi96ENS_6half_tEfNS_4arch4Sm90ELb1ELb0ELb1ELb1ELb1ELb0ELb0ELb0ELb1ELb1ELb1ELb0EEENS1_21CollectiveEpilogueFwdINS6_IJSA_SC_SB_EEES9_SE_SG_Li384ELb1ELb1ELb1ELb0EEENS1_36VarlenDynamicPersistentTileSchedulerILi192ELi128ELi384ELi128ELb1ELb1ELb1ELb1ELb1ELb1EEEEEEEEEvNT_6ParamsE,"aw",@nobits
	.sectionflags	@""
	.align	16
	.zero		1024


//--------------------- .nv.shared._ZN7cutlass13device_kernelIN5flash11enable_sm90INS1_16FlashAttnFwdSm90INS1_25CollectiveMainloopFwdSm90ILi2EN4cute5tupleIJNS5_1CILi1EEES8_S8_EEENS6_IJNS7_ILi192EEENS7_ILi128EEENS7_ILi96EEEEEELi96ENS_6half_tEfNS_4arch4Sm90ELb1ELb0ELb1ELb1ELb1ELb1ELb0ELb0ELb1ELb1ELb1ELb0EEENS1_21CollectiveEpilogueFwdINS6_IJSA_SC_SB_EEES9_SE_SG_Li384ELb1ELb1ELb1ELb0EEENS1_36VarlenDynamicPersistentTileSchedulerILi192ELi128ELi384ELi128ELb1ELb1ELb1ELb1ELb1ELb1EEEEEEEEEvNT_6ParamsE --------------------------
	.section	.nv.shared._ZN7cutlass13device_kernelIN5flash11enable_sm90INS1_16FlashAttnFwdSm90INS1_25CollectiveMainloopFwdSm90ILi2EN4cute5tupleIJNS5_1CILi1EEES8_S8_EEENS6_IJNS7_ILi192EEENS7_ILi128EEENS7_ILi96EEEEEELi96ENS_6half_tEfNS_4arch4Sm90ELb1ELb0ELb1ELb1ELb1ELb1ELb0ELb0ELb1ELb1ELb1ELb0EEENS1_21CollectiveEpilogueFwdINS6_IJSA_SC_SB_EEES9_SE_SG_Li384ELb1ELb1ELb1ELb0EEENS1_36VarlenDynamicPersistentTileSchedulerILi192ELi128ELi384ELi128ELb1ELb1ELb1ELb1ELb1ELb1EEEEEEEEEvNT_6ParamsE,"aw",@nobits
	.sectionflags	@""
	.align	16
	.zero		1024


//--------------------- .nv.shared._ZN7cutlass13device_kernelIN5flash11enable_sm90INS1_16FlashAttnFwdSm90INS1_25CollectiveMainloopFwdSm90ILi2EN4cute5tupleIJNS5_1CILi1EEES8_S8_EEENS6_IJNS7_ILi192EEENS7_ILi128EEENS7_ILi64EEEEEELi64ENS_6half_tEfNS_4arch4Sm90ELb0ELb0ELb1ELb0ELb1ELb0ELb0ELb1ELb1ELb1ELb1ELb0EEENS1_21CollectiveEpilogueFwdINS6_IJSA_SC_SB_EEES9_SE_SG_Li384ELb0ELb1ELb1ELb0EEENS1_19SingleTileSchedulerILb0ELb1ELb1ELi192EEEEEEEEEvNT_6ParamsE --------------------------
	.section	.nv.shared._ZN7cutlass13device_kernelIN5flash11enable_sm90INS1_16FlashAttnFwdSm90INS1_25CollectiveMainloopFwdSm90ILi2EN4cute5tupleIJNS5_1CILi1EEES8_S8_EEENS6_IJNS7_ILi192EEENS7_ILi128EEENS7_ILi64EEEEEELi64ENS_6half_tEfNS_4arch4Sm90ELb0ELb0ELb1ELb0ELb1ELb0ELb0ELb1ELb1ELb1ELb1ELb0EEENS1_21CollectiveEpilogueFwdINS6_IJSA_SC_SB_EEES9_SE_SG_Li384ELb0ELb1ELb1ELb0EEENS1_19SingleTileSchedulerILb0ELb1ELb1ELi192EEEEEEEEEvNT_6ParamsE,"aw",@nobits
	.sectionflags	@""
	.align	16
	.zero		1024


//--------------------- .nv.shared._ZN7cutlass13device_kernelIN5flash11enable_sm90INS1_16FlashAttnFwdSm90INS1_25CollectiveMainloopFwdSm90ILi2EN4cute5tupleIJNS5_1CILi1EEES8_S8_EEENS6_IJNS7_ILi192EEENS7_ILi128EEENS7_ILi64EEEEEELi64ENS_6half_tEfNS_4arch4Sm90ELb0ELb0ELb1ELb1ELb1ELb0ELb0ELb1ELb1ELb1ELb1ELb0EEENS1_21CollectiveEpilogueFwdINS6_IJSA_SC_SB_EEES9_SE_SG_Li384ELb1ELb1ELb1ELb0EEENS1_36VarlenDynamicPersistentTileSchedulerILi192ELi128ELi384ELi128ELb1ELb1ELb1ELb0ELb1ELb1EEEEEEEEEvNT_6ParamsE --------------------------
	.section	.nv.shared._ZN7cutlass13device_kernelIN5flash11enable_sm90INS1_16FlashAttnFwdSm90INS1_25CollectiveMainloopFwdSm90ILi2EN4cute5tupleIJNS5_1CILi1EEES8_S8_EEENS6_IJNS7_ILi192EEENS7_ILi128EEENS7_ILi64EEEEEELi64ENS_6half_tEfNS_4arch4Sm90ELb0ELb0ELb1ELb1ELb1ELb0ELb0ELb1ELb1ELb1ELb1ELb0EEENS1_21CollectiveEpilogueFwdINS6_IJSA_SC_SB_EEES9_SE_SG_Li384ELb1ELb1ELb1ELb0EEENS1_36VarlenDynamicPersistentTileSchedulerILi192ELi128ELi384ELi128ELb1ELb1ELb1ELb0ELb1ELb1EEEEEEEEEvNT_6ParamsE,"aw",@nobits
	.sectionflags	@""
	.align	16
	.zero		1024


//--------------------- .nv.shared._ZN7cutlass13device_kernelIN5flash11enable_sm90INS1_16FlashAttnFwdSm90INS1_25CollectiveMainloopFwdSm90ILi2EN4cute5tupleIJNS5_1CILi1EEES8_S8_EEENS6_IJNS7_ILi192EEENS7_ILi128EEENS7_ILi64EEEEEELi64ENS_6half_tEfNS_4arch4Sm90ELb0ELb0ELb1ELb1ELb1ELb1ELb0ELb1ELb1ELb1ELb1ELb0EEENS1_21CollectiveEpilogueFwdINS6_IJSA_SC_SB_EEES9_SE_SG_Li384ELb1ELb1ELb1ELb0EEENS1_36VarlenDynamicPersistentTileSchedulerILi192ELi128ELi384ELi128ELb1ELb1ELb1ELb0ELb1ELb1EEEEEEEEEvNT_6ParamsE --------------------------
	.section	.nv.shared._ZN7cutlass13device_kernelIN5flash11enable_sm90INS1_16FlashAttnFwdSm90INS1_25CollectiveMainloopFwdSm90ILi2EN4cute5tupleIJNS5_1CILi1EEES8_S8_EEENS6_IJNS7_ILi192EEENS7_ILi128EEENS7_ILi64EEEEEELi64ENS_6half_tEfNS_4arch4Sm90ELb0ELb0ELb1ELb1ELb1ELb1ELb0ELb1ELb1ELb1ELb1ELb0EEENS1_21CollectiveEpilogueFwdINS6_IJSA_SC_SB_EEES9_SE_SG_Li384ELb1ELb1ELb1ELb0EEENS1_36VarlenDynamicPersistentTileSchedulerILi192ELi128ELi384ELi128ELb1ELb1ELb1ELb0ELb1ELb1EEEEEEEEEvNT_6ParamsE,"aw",@nobits
	.sectionflags	@""
	.align	16
	.zero		1024


//--------------------- .nv.shared._ZN7cutlass13device_kernelIN5flash11enable_sm90INS1_16FlashAttnFwdSm90INS1_25CollectiveMainloopFwdSm90ILi2EN4cute5tupleIJNS5_1CILi1EEES8_S8_EEENS6_IJNS7_ILi192EEENS7_ILi128EEENS7_ILi64EEEEEELi64ENS_6half_tEfNS_4arch4Sm90ELb0ELb1ELb1ELb0ELb1ELb0ELb0ELb1ELb1ELb1ELb1ELb0EEENS1_21CollectiveEpilogueFwdINS6_IJSA_SC_SB_EEES9_SE_SG_Li384ELb0ELb1ELb1ELb0EEENS1_19SingleTileSchedulerILb0ELb1ELb1ELi192EEEEEEEEEvNT_6ParamsE --------------------------
	.section	.nv.shared._ZN7cutlass13device_kernelIN5flash11enable_sm90INS1_16FlashAttnFwdSm90INS1_25CollectiveMainloopFwdSm90ILi2EN4cute5tupleIJNS5_1CILi1EEES8_S8_EEENS6_IJNS7_ILi192EEENS7_ILi128EEENS7_ILi64EEEEEELi64ENS_6half_tEfNS_4arch4Sm90ELb0ELb1ELb1ELb0ELb1ELb0ELb0ELb1ELb1ELb1ELb1ELb0EEENS1_21CollectiveEpilogueFwdINS6_IJSA_SC_SB_EEES9_SE_SG_Li384ELb0ELb1ELb1ELb0EEENS1_19SingleTileSchedulerILb0ELb1ELb1ELi192EEEEEEEEEvNT_6ParamsE,"aw",@nobits
	.sectionflags	@""
	.align	16
	.zero		1024


//--------------------- .nv.shared._ZN7cutlass13device_kernelIN5flash11enable_sm90INS1_16FlashAttnFwdSm90INS1_25CollectiveMainloopFwdSm90ILi2EN4cute5tupleIJNS5_1CILi1EEES8_S8_EEENS6_IJNS7_ILi192EEENS7_ILi128EEENS7_ILi64EEEEEELi64ENS_6half_tEfNS_4arch4Sm90ELb0ELb1ELb1ELb1ELb1ELb0ELb0ELb1ELb1ELb1ELb1ELb0EEENS1_21CollectiveEpilogueFwdINS6_IJSA_SC_SB_EEES9_SE_SG_Li384ELb1ELb1ELb1ELb0EEENS1_36VarlenDynamicPersistentTileSchedulerILi192ELi128ELi384ELi128ELb1ELb1ELb1ELb1ELb0ELb1EEEEEEEEEvNT_6ParamsE --------------------------
	.section	.nv.shared._ZN7cutlass13device_kernelIN5flash11enable_sm90INS1_16FlashAttnFwdSm90INS1_25CollectiveMainloopFwdSm90ILi2EN4cute5tupleIJNS5_1CILi1EEES8_S8_EEENS6_IJNS7_ILi192EEENS7_ILi128EEENS7_ILi64EEEEEELi64ENS_6half_tEfNS_4arch4Sm90ELb0ELb1ELb1ELb1ELb1ELb0ELb0ELb1ELb1ELb1ELb1ELb0EEENS1_21CollectiveEpilogueFwdINS6_IJSA_SC_SB_EEES9_SE_SG_Li384ELb1ELb1ELb1ELb0EEENS1_36VarlenDynamicPersistentTileSchedulerILi192ELi128ELi384ELi128ELb1ELb1ELb1ELb1ELb0ELb1EEEEEEEEEvNT_6ParamsE,"aw",@nobits
	.sectionflags	@""
	.align	16
	.zero		1024


//--------------------- .nv.shared._ZN7cutlass13device_kernelIN5flash11enable_sm90INS1_16FlashAttnFwdSm90INS1_25CollectiveMainloopFwdSm90ILi2EN4cute5tupleIJNS5_1CILi1EEES8_S8_EEENS6_IJNS7_ILi192EEENS7_ILi128EEENS7_ILi64EEEEEELi64ENS_6half_tEfNS_4arch4Sm90ELb0ELb1ELb1ELb1ELb1ELb1ELb0ELb1ELb1ELb1ELb1ELb0EEENS1_21CollectiveEpilogueFwdINS6_IJSA_SC_SB_EEES9_SE_SG_Li384ELb1ELb1ELb1ELb0EEENS1_36VarlenDynamicPersistentTileSchedulerILi192ELi128ELi384ELi128ELb1ELb1ELb1ELb1ELb0ELb1EEEEEEEEEvNT_6ParamsE --------------------------
	.section	.nv.shared._ZN7cutlass13device_kernelIN5flash11enable_sm90INS1_16FlashAttnFwdSm90INS1_25CollectiveMainloopFwdSm90ILi2EN4cute5tupleIJNS5_1CILi1EEES8_S8_EEENS6_IJNS7_ILi192EEENS7_ILi128EEENS7_ILi64EEEEEELi64ENS_6half_tEfNS_4arch4Sm90ELb0ELb1ELb1ELb1ELb1ELb1ELb0ELb1ELb1ELb1ELb1ELb0EEENS1_21CollectiveEpilogueFwdINS6_IJSA_SC_SB_EEES9_SE_SG_Li384ELb1ELb1ELb1ELb0EEENS1_36VarlenDynamicPersistentTileSchedulerILi192ELi128ELi384ELi128ELb1ELb1ELb1ELb1ELb0ELb1EEEEEEEEEvNT_6ParamsE,"aw",@nobits
	.sectionflags	@""
	.align	16
	.zero		1024


//--------------------- .nv.shared._ZN7cutlass13device_kernelIN5flash11enable_sm90INS1_16FlashAttnFwdSm90INS1_25CollectiveMainloopFwdSm90ILi2EN4cute5tupleIJNS5_1CILi1EEES8_S8_EEENS6_IJNS7_ILi192EEENS7_ILi128EEENS7_ILi64EEEEEELi64ENS_6half_tEfNS_4arch4Sm90ELb1ELb0ELb1ELb0ELb1ELb0ELb0ELb1ELb1ELb1ELb1ELb0EEENS1_21CollectiveEpilogueFwdINS6_IJSA_SC_SB_EEES9_SE_SG_Li384ELb0ELb1ELb1ELb0EEENS1_19SingleTileSchedulerILb0ELb1ELb1ELi192EEEEEEEEEvNT_6ParamsE --------------------------
	.section	.nv.shared._ZN7cutlass13device_kernelIN5flash11enable_sm90INS1_16FlashAttnFwdSm90INS1_25CollectiveMainloopFwdSm90ILi2EN4cute5tupleIJNS5_1CILi1EEES8_S8_EEENS6_IJNS7_ILi192EEENS7_ILi128EEENS7_ILi64EEEEEELi64ENS_6half_tEfNS_4arch4Sm90ELb1ELb0ELb1ELb0ELb1ELb0ELb0ELb1ELb1ELb1ELb1ELb0EEENS1_21CollectiveEpilogueFwdINS6_IJSA_SC_SB_EEES9_SE_SG_Li384ELb0ELb1ELb1ELb0EEENS1_19SingleTileSchedulerILb0ELb1ELb1ELi192EEEEEEEEEvNT_6ParamsE,"aw",@nobits
	.sectionflags	@""
	.align	16
	.zero		1024


//--------------------- .nv.shared._ZN7cutlass13device_kernelIN5flash11enable_sm90INS1_16FlashAttnFwdSm90INS1_25CollectiveMainloopFwdSm90ILi2EN4cute5tupleIJNS5_1CILi1EEES8_S8_EEENS6_IJNS7_ILi192EEENS7_ILi128EEENS7_ILi64EEEEEELi64ENS_6half_tEfNS_4arch4Sm90ELb1ELb0ELb1ELb1ELb1ELb0ELb0ELb1ELb1ELb1ELb1ELb0EEENS1_21CollectiveEpilogueFwdINS6_IJSA_SC_SB_EEES9_SE_SG_Li384ELb1ELb1ELb1ELb0EEENS1_36VarlenDynamicPersistentTileSchedulerILi192ELi128ELi384ELi128ELb1ELb1ELb1ELb1ELb1ELb1EEEEEEEEEvNT_6ParamsE --------------------------
	.section	.nv.shared._ZN7cutlass13device_kernelIN5flash11enable_sm90INS1_16FlashAttnFwdSm90INS1_25CollectiveMainloopFwdSm90ILi2EN4cute5tupleIJNS5_1CILi1EEES8_S8_EEENS6_IJNS7_ILi192EEENS7_ILi128EEENS7_ILi64EEEEEELi64ENS_6half_tEfNS_4arch4Sm90ELb1ELb0ELb1ELb1ELb1ELb0ELb0ELb1ELb1ELb1ELb1ELb0EEENS1_21CollectiveEpilogueFwdINS6_IJSA_SC_SB_EEES9_SE_SG_Li384ELb1ELb1ELb1ELb0EEENS1_36VarlenDynamicPersistentTileSchedulerILi192ELi128ELi384ELi128ELb1ELb1ELb1ELb1ELb1ELb1EEEEEEEEEvNT_6ParamsE,"aw",@nobits
	.sectionflags	@""
	.align	16
	.zero		1024


//--------------------- .nv.shared._ZN7cutlass13device_kernelIN5flash11enable_sm90INS1_16FlashAttnFwdSm90INS1_25CollectiveMainloopFwdSm90ILi2EN4cute5tupleIJNS5_1CILi1EEES8_S8_EEENS6_IJNS7_ILi192EEENS7_ILi128EEENS7_ILi64EEEEEELi64ENS_6half_tEfNS_4arch4Sm90ELb1ELb0ELb1ELb1ELb1ELb1ELb0ELb1ELb1ELb1ELb1ELb0EEENS1_21CollectiveEpilogueFwdINS6_IJSA_SC_SB_EEES9_SE_SG_Li384ELb1ELb1ELb1ELb0EEENS1_36VarlenDynamicPersistentTileSchedulerILi192ELi128ELi384ELi128ELb1ELb1ELb1ELb1ELb1ELb1EEEEEEEEEvNT_6ParamsE --------------------------
	.section	.nv.shared._ZN7cutlass13device_kernelIN5flash11enable_sm90INS1_16FlashAttnFwdSm90INS1_25CollectiveMainloopFwdSm90ILi2EN4cute5tupleIJNS5_1CILi1EEES8_S8_EEENS6_IJNS7_ILi192EEENS7_ILi128EEENS7_ILi64EEEEEELi64ENS_6half_tEfNS_4arch4Sm90ELb1ELb0ELb1ELb1ELb1ELb1ELb0ELb1ELb1ELb1ELb1ELb0EEENS1_21CollectiveEpilogueFwdINS6_IJSA_SC_SB_EEES9_SE_SG_Li384ELb1ELb1ELb1ELb0EEENS1_36VarlenDynamicPersistentTileSchedulerILi192ELi128ELi384ELi128ELb1ELb1ELb1ELb1ELb1ELb1EEEEEEEEEvNT_6ParamsE,"aw",@nobits
	.sectionflags	@""
	.align	16
	.zero		1024


//--------------------- .nv.constant0._ZN7cutlass13device_kernelIN5flash11enable_sm90INS1_16FlashAttnFwdSm90INS1_25CollectiveMainloopFwdSm90ILi2EN4cute5tupleIJNS5_1CILi1EEES8_S8_EEENS6_IJNS7_ILi128EEENS7_ILi80EEENS7_ILi256EEEEEELi256ENS_6half_tEfNS_4arch4Sm90ELb0ELb0ELb1ELb0ELb1ELb0ELb0ELb1ELb1ELb1ELb1ELb0EEENS1_21CollectiveEpilogueFwdINS6_IJSA_SC_SB_EEES9_SE_SG_Li256ELb0ELb1ELb1ELb0EEENS1_19SingleTileSchedulerILb0ELb1ELb1ELi128EEEEEEEEEvNT_6ParamsE --------------------------
	.section	.nv.constant0._ZN7cutlass13device_kernelIN5flash11enable_sm90INS1_16FlashAttnFwdSm90INS1_25CollectiveMainloopFwdSm90ILi2EN4cute5tupleIJNS5_1CILi1EEES8_S8_EEENS6_IJNS7_ILi128EEENS7_ILi80EEENS7_ILi256EEEEEELi256ENS_6half_tEfNS_4arch4Sm90ELb0ELb0ELb1ELb0ELb1ELb0ELb0ELb1ELb1ELb1ELb1ELb0EEENS1_21CollectiveEpilogueFwdINS6_IJSA_SC_SB_EEES9_SE_SG_Li256ELb0ELb1ELb1ELb0EEENS1_19SingleTileSchedulerILb0ELb1ELb1ELi128EEEEEEEEEvNT_6ParamsE,"a",@progbits
	.sectionflags	@""
	.align	4
.nv.constant0._ZN7cutlass13device_kernelIN5flash11enable_sm90INS1_16FlashAttnFwdSm90INS1_25CollectiveMainloopFwdSm90ILi2EN4cute5tupleIJNS5_1CILi1EEES8_S8_EEENS6_IJNS7_ILi128EEENS7_ILi80EEENS7_ILi256EEEEEELi256ENS_6half_tEfNS_4arch4Sm90ELb0ELb0ELb1ELb0ELb1ELb0ELb0ELb1ELb1ELb1ELb1ELb0EEENS1_21CollectiveEpilogueFwdINS6_IJSA_SC_SB_EEES9_SE_SG_Li256ELb0ELb1ELb1ELb0EEENS1_19SingleTileSchedulerILb0ELb1ELb1ELi128EEEEEEEEEvNT_6ParamsE:
	.zero		3200


//--------------------- .nv.constant0._ZN7cutlass13device_kernelIN5flash11enable_sm90INS1_16FlashAttnFwdSm90INS1_25CollectiveMainloopFwdSm90ILi2EN4cute5tupleIJNS5_1CILi1EEES8_S8_EEENS6_IJNS7_ILi128EEENS7_ILi80EEENS7_ILi256EEEEEELi256ENS_6half_tEfNS_4arch4Sm90ELb0ELb0ELb1ELb1ELb1ELb0ELb0ELb1ELb1ELb1ELb1ELb0EEENS1_21CollectiveEpilogueFwdINS6_IJSA_SC_SB_EEES9_SE_SG_Li256ELb1ELb1ELb1ELb0EEENS1_36VarlenDynamicPersistentTileSchedulerILi128ELi80ELi256ELi128ELb1ELb1ELb1ELb0ELb1ELb1EEEEEEEEEvNT_6ParamsE --------------------------
	.section	.nv.constant0._ZN7cutlass13device_kernelIN5flash11enable_sm90INS1_16FlashAttnFwdSm90INS1_25CollectiveMainloopFwdSm90ILi2EN4cute5tupleIJNS5_1CILi1EEES8_S8_EEENS6_IJNS7_ILi128EEENS7_ILi80EEENS7_ILi256EEEEEELi256ENS_6half_tEfNS_4arch4Sm90ELb0ELb0ELb1ELb1ELb1ELb0ELb0ELb1ELb1ELb1ELb1ELb0EEENS1_21CollectiveEpilogueFwdINS6_IJSA_SC_SB_EEES9_SE_SG_Li256ELb1ELb1ELb1ELb0EEENS1_36VarlenDynamicPersistentTileSchedulerILi128ELi80ELi256ELi128ELb1ELb1ELb1ELb0ELb1ELb1EEEEEEEEEvNT_6ParamsE,"a",@progbits
	.sectionflags	@""
	.align	4
.nv.constant0._ZN7cutlass13device_kernelIN5flash11enable_sm90INS1_16FlashAttnFwdSm90INS1_25CollectiveMainloopFwdSm90ILi2EN4cute5tupleIJNS5_1CILi1EEES8_S8_EEENS6_IJNS7_ILi128EEENS7_ILi80EEENS7_ILi256EEEEEELi256ENS_6half_tEfNS_4arch4Sm90ELb0ELb0ELb1ELb1ELb1ELb0ELb0ELb1ELb1ELb1ELb1ELb0EEENS1_21CollectiveEpilogueFwdINS6_IJSA_SC_SB_EEES9_SE_SG_Li256ELb1ELb1ELb1ELb0EEENS1_36VarlenDynamicPersistentTileSchedulerILi128ELi80ELi256ELi128ELb1ELb1ELb1ELb0ELb1ELb1EEEEEEEEEvNT_6ParamsE:
	.zero		3328


//--------------------- .nv.constant0._ZN7cutlass13device_kernelIN5flash11enable_sm90INS1_16FlashAttnFwdSm90INS1_25CollectiveMainloopFwdSm90ILi2EN4cute5tupleIJNS5_1CILi1EEES8_S8_EEENS6_IJNS7_ILi128EEENS7_ILi80EEENS7_ILi256EEEEEELi256ENS_6half_tEfNS_4arch4Sm90ELb0ELb0ELb1ELb1ELb1ELb1ELb0ELb1ELb1ELb1ELb1ELb0EEENS1_21CollectiveEpilogueFwdINS6_IJSA_SC_SB_EEES9_SE_SG_Li256ELb1ELb1ELb1ELb0EEENS1_36VarlenDynamicPersistentTileSchedulerILi128ELi80ELi256ELi128ELb1ELb1ELb1ELb0ELb1ELb1EEEEEEEEEvNT_6ParamsE --------------------------
	.section	.nv.constant0._ZN7cutlass13device_kernelIN5flash11enable_sm90INS1_16FlashAttnFwdSm90INS1_25CollectiveMainloopFwdSm90ILi2EN4cute5tupleIJNS5_1CILi1EEES8_S8_EEENS6_IJNS7_ILi128EEENS7_ILi80EEENS7_ILi256EEEEEELi256ENS_6half_tEfNS_4arch4Sm90ELb0ELb0ELb1ELb1ELb1ELb1ELb0ELb1ELb1ELb1ELb1ELb0EEENS1_21CollectiveEpilogueFwdINS6_IJSA_SC_SB_EEES9_SE_SG_Li256ELb1ELb1ELb1ELb0EEENS1_36VarlenDynamicPersistentTileSchedulerILi128ELi80ELi256ELi128ELb1ELb1ELb1ELb0ELb1ELb1EEEEEEEEEvNT_6ParamsE,"a",@progbits
	.sectionflags	@""
	.align	4
.nv.constant0._ZN7cutlass13device_kernelIN5flash11enable_sm90INS1_16FlashAttnFwdSm90INS1_25CollectiveMainloopFwdSm90ILi2EN4cute5tupleIJNS5_1CILi1EEES8_S8_EEENS6_IJNS7_ILi128EEENS7_ILi80EEENS7_ILi256EEEEEELi256ENS_6half_tEfNS_4arch4Sm90ELb0ELb0ELb1ELb1ELb1ELb1ELb0ELb1ELb1ELb1ELb1ELb0EEENS1_21CollectiveEpilogueFwdINS6_IJSA_SC_SB_EEES9_SE_SG_Li256ELb1ELb1ELb1ELb0EEENS1_36VarlenDynamicPersistentTileSchedulerILi128ELi80ELi256ELi128ELb1ELb1ELb1ELb0ELb1ELb1EEEEEEEEEvNT_6ParamsE:
	.zero		3328


//--------------------- .nv.constant0._ZN7cutlass13device_kernelIN5flash11enable_sm90INS1_16FlashAttnFwdSm90INS1_25CollectiveMainloopFwdSm90ILi2EN4cute5tupleIJNS5_1CILi1EEES8_S8_EEENS6_IJNS7_ILi128EEENS7_ILi64EEENS7_ILi256EEEEEELi256ENS_6half_tEfNS_4arch4Sm90ELb0ELb1ELb1ELb0ELb1ELb0ELb0ELb1ELb1ELb1ELb1ELb0EEENS1_21CollectiveEpilogueFwdINS6_IJSA_SC_SB_EEES9_SE_SG_Li256ELb0ELb1ELb1ELb0EEENS1_19SingleTileSchedulerILb0ELb1ELb1ELi128EEEEEEEEEvNT_6ParamsE --------------------------
	.section	.nv.constant0._ZN7cutlass13device_kernelIN5flash11enable_sm90INS1_16FlashAttnFwdSm90INS1_25CollectiveMainloopFwdSm90ILi2EN4cute5tupleIJNS5_1CILi1EEES8_S8_EEENS6_IJNS7_ILi128EEENS7_ILi64EEENS7_ILi256EEEEEELi256ENS_6half_tEfNS_4arch4Sm90ELb0ELb1ELb1ELb0ELb1ELb0ELb0ELb1ELb1ELb1ELb1ELb0EEENS1_21CollectiveEpilogueFwdINS6_IJSA_SC_SB_EEES9_SE_SG_Li256ELb0ELb1ELb1ELb0EEENS1_19SingleTileSchedulerILb0ELb1ELb1ELi128EEEEEEEEEvNT_6ParamsE,"a",@progbits
	.sectionflags	@""
	.align	4
.nv.constant0._ZN7cutlass13device_kernelIN5flash11enable_sm90INS1_16FlashAttnFwdSm90INS1_25CollectiveMainloopFwdSm90ILi2EN4cute5tupleIJNS5_1CILi1EEES8_S8_EEENS6_IJNS7_ILi128EEENS7_ILi64EEENS7_ILi256EEEEEELi256ENS_6half_tEfNS_4arch4Sm90ELb0ELb1ELb1ELb0ELb1ELb0ELb0ELb1ELb1ELb1ELb1ELb0EEENS1_21CollectiveEpilogueFwdINS6_IJSA_SC_SB_EEES9_SE_SG_Li256ELb0ELb1ELb1ELb0EEENS1_19SingleTileSchedulerILb0ELb1ELb1ELi128EEEEEEEEEvNT_6ParamsE:
	.zero		3200


//--------------------- .nv.constant0._ZN7cutlass13device_kernelIN5flash11enable_sm90INS1_16FlashAttnFwdSm90INS1_25CollectiveMainloopFwdSm90ILi2EN4cute5tupleIJNS5_1CILi1EEES8_S8_EEENS6_IJNS7_ILi128EEENS7_ILi64EEENS7_ILi256EEEEEELi256ENS_6half_tEfNS_4arch4Sm90ELb0ELb1ELb1ELb1ELb1ELb0ELb0ELb1ELb1ELb1ELb1ELb0EEENS1_21CollectiveEpilogueFwdINS6_IJSA_SC_SB_EEES9_SE_SG_Li256ELb1ELb1ELb1ELb0EEENS1_36VarlenDynamicPersistentTileSchedulerILi128ELi64ELi256ELi128ELb1ELb1ELb1ELb1ELb0ELb1EEEEEEEEEvNT_6ParamsE --------------------------
	.section	.nv.constant0._ZN7cutlass13device_kernelIN5flash11enable_sm90INS1_16FlashAttnFwdSm90INS1_25CollectiveMainloopFwdSm90ILi2EN4cute5tupleIJNS5_1CILi1EEES8_S8_EEENS6_IJNS7_ILi128EEENS7_ILi64EEENS7_ILi256EEEEEELi256ENS_6half_tEfNS_4arch4Sm90ELb0ELb1ELb1ELb1ELb1ELb0ELb0ELb1ELb1ELb1ELb1ELb0EEENS1_21CollectiveEpilogueFwdINS6_IJSA_SC_SB_EEES9_SE_SG_Li256ELb1ELb1ELb1ELb0EEENS1_36VarlenDynamicPersistentTileSchedulerILi128ELi64ELi256ELi128ELb1ELb1ELb1ELb1ELb0ELb1EEEEEEEEEvNT_6ParamsE,"a",@progbits
	.sectionflags	@""
	.align	4
.nv.constant0._ZN7cutlass13device_kernelIN5flash11enable_sm90INS1_16FlashAttnFwdSm90INS1_25CollectiveMainloopFwdSm90ILi2EN4cute5tupleIJNS5_1CILi1EEES8_S8_EEENS6_IJNS7_ILi128EEENS7_ILi64EEENS7_ILi256EEEEEELi256ENS_6half_tEfNS_4arch4Sm90ELb0ELb1ELb1ELb1ELb1ELb0ELb0ELb1ELb1ELb1ELb1ELb0EEENS1_21CollectiveEpilogueFwdINS6_IJSA_SC_SB_EEES9_SE_SG_Li256ELb1ELb1ELb1ELb0EEENS1_36VarlenDynamicPersistentTileSchedulerILi128ELi64ELi256ELi128ELb1ELb1ELb1ELb1ELb0ELb1EEEEEEEEEvNT_6ParamsE:
	.zero		3328


//--------------------- .nv.constant0._ZN7cutlass13device_kernelIN5flash11enable_sm90INS1_16FlashAttnFwdSm90INS1_25CollectiveMainloopFwdSm90ILi2EN4cute5tupleIJNS5_1CILi1EEES8_S8_EEENS6_IJNS7_ILi128EEENS7_ILi64EEENS7_ILi256EEEEEELi256ENS_6half_tEfNS_4arch4Sm90ELb0ELb1ELb1ELb1ELb1ELb1ELb0ELb1ELb1ELb1ELb1ELb0EEENS1_21CollectiveEpilogueFwdINS6_IJSA_SC_SB_EEES9_SE_SG_Li256ELb1ELb1ELb1ELb0EEENS1_36VarlenDynamicPersistentTileSchedulerILi128ELi64ELi256ELi128ELb1ELb1ELb1ELb1ELb0ELb1EEEEEEEEEvNT_6ParamsE --------------------------
	.section	.nv.constant0._ZN7cutlass13device_kernelIN5flash11enable_sm90INS1_16FlashAttnFwdSm90INS1_25CollectiveMainloopFwdSm90ILi2EN4cute5tupleIJNS5_1CILi1EEES8_S8_EEENS6_IJNS7_ILi128EEENS7_ILi64EEENS7_ILi256EEEEEELi256ENS_6half_tEfNS_4arch4Sm90ELb0ELb1ELb1ELb1ELb1ELb1ELb0ELb1ELb1ELb1ELb1ELb0EEENS1_21CollectiveEpilogueFwdINS6_IJSA_SC_SB_EEES9_SE_SG_Li256ELb1ELb1ELb1ELb0EEENS1_36VarlenDynamicPersistentTileSchedulerILi128ELi64ELi256ELi128ELb1ELb1ELb1ELb1ELb0ELb1EEEEEEEEEvNT_6ParamsE,"a",@progbits
	.sectionflags	@""
	.align	4
.nv.constant0._ZN7cutlass13device_kernelIN5flash11enable_sm90INS1_16FlashAttnFwdSm90INS1_25CollectiveMainloopFwdSm90ILi2EN4cute5tupleIJNS5_1CILi1EEES8_S8_EEENS6_IJNS7_ILi128EEENS7_ILi64EEENS7_ILi256EEEEEELi256ENS_6half_tEfNS_4arch4Sm90ELb0ELb1ELb1ELb1ELb1ELb1ELb0ELb1ELb1ELb1ELb1ELb0EEENS1_21CollectiveEpilogueFwdINS6_IJSA_SC_SB_EEES9_SE_SG_Li256ELb1ELb1ELb1ELb0EEENS1_36VarlenDynamicPersistentTileSchedulerILi128ELi64ELi256ELi128ELb1ELb1ELb1ELb1ELb0ELb1EEEEEEEEEvNT_6ParamsE:
	.zero		3328


//--------------------- .nv.constant0._ZN7cutlass13device_kernelIN5flash11enable_sm90INS1_16FlashAttnFwdSm90INS1_25CollectiveMainloopFwdSm90ILi2EN4cute5tupleIJNS5_1CILi1EEES8_S8_EEENS6_IJNS7_ILi128EEENS7_ILi80EEENS7_ILi256EEEEEELi256ENS_6half_tEfNS_4arch4Sm90ELb1ELb0ELb1ELb0ELb1ELb0ELb0ELb1ELb1ELb1ELb1ELb0EEENS1_21CollectiveEpilogueFwdINS6_IJSA_SC_SB_EEES9_SE_SG_Li256ELb0ELb1ELb1ELb0EEENS1_19SingleTileSchedulerILb0ELb1ELb1ELi128EEEEEEEEEvNT_6ParamsE --------------------------
	.section	.nv.constant0._ZN7cutlass13device_kernelIN5flash11enable_sm90INS1_16FlashAttnFwdSm90INS1_25CollectiveMainloopFwdSm90ILi2EN4cute5tupleIJNS5_1CILi1EEES8_S8_EEENS6_IJNS7_ILi128EEENS7_ILi80EEENS7_ILi256EEEEEELi256ENS_6half_tEfNS_4arch4Sm90ELb1ELb0ELb1ELb0ELb1ELb0ELb0ELb1ELb1ELb1ELb1ELb0EEENS1_21CollectiveEpilogueFwdINS6_IJSA_SC_SB_EEES9_SE_SG_Li256ELb0ELb1ELb1ELb0EEENS1_19SingleTileSchedulerILb0ELb1ELb1ELi128EEEEEEEEEvNT_6ParamsE,"a",@progbits
	.sectionflags	@""
	.align	4
.nv.constant0._ZN7cutlass13device_kernelIN5flash11enable_sm90INS1_16FlashAttnFwdSm90INS1_25CollectiveMainloopFwdSm90ILi2EN4cute5tupleIJNS5_1CILi1EEES8_S8_EEENS6_IJNS7_ILi128EEENS7_ILi80EEENS7_ILi256EEEEEELi256ENS_6half_tEfNS_4arch4Sm90ELb1ELb0ELb1ELb0ELb1ELb0ELb0ELb1ELb1ELb1ELb1ELb0EEENS1_21CollectiveEpilogueFwdINS6_IJSA_SC_SB_EEES9_SE_SG_Li256ELb0ELb1ELb1ELb0EEENS1_19SingleTileSchedulerILb0ELb1ELb1ELi128EEEEEEEEEvNT_6ParamsE:
	.zero		3200


//--------------------- .nv.constant0._ZN7cutlass13device_kernelIN5flash11enable_sm90INS1_16FlashAttnFwdSm90INS1_25CollectiveMainloopFwdSm90ILi2EN4cute5tupleIJNS5_1CILi1EEES8_S8_EEENS6_IJNS7_ILi128EEENS7_ILi80EEENS7_ILi256EEEEEELi256ENS_6half_tEfNS_4arch4Sm90ELb1ELb0ELb1ELb1ELb1ELb0ELb0ELb1ELb1ELb1ELb1ELb0EEENS1_21CollectiveEpilogueFwdINS6_IJSA_SC_SB_EEES9_SE_SG_Li256ELb1ELb1ELb1ELb0EEENS1_36VarlenDynamicPersistentTileSchedulerILi128ELi80ELi256ELi128ELb1ELb1ELb1ELb1ELb1ELb1EEEEEEEEEvNT_6ParamsE --------------------------
	.section	.nv.constant0._ZN7cutlass13device_kernelIN5flash11enable_sm90INS1_16FlashAttnFwdSm90INS1_25CollectiveMainloopFwdSm90ILi2EN4cute5tupleIJNS5_1CILi1EEES8_S8_EEENS6_IJNS7_ILi128EEENS7_ILi80EEENS7_ILi256EEEEEELi256ENS_6half_tEfNS_4arch4Sm90ELb1ELb0ELb1ELb1ELb1ELb0ELb0ELb1ELb1ELb1ELb1ELb0EEENS1_21CollectiveEpilogueFwdINS6_IJSA_SC_SB_EEES9_SE_SG_Li256ELb1ELb1ELb1ELb0EEENS1_36VarlenDynamicPersistentTileSchedulerILi128ELi80ELi256ELi128ELb1ELb1ELb1ELb1ELb1ELb1EEEEEEEEEvNT_6ParamsE,"a",@progbits
	.sectionflags	@""
	.align	4
.nv.constant0._ZN7cutlass13device_kernelIN5flash11enable_sm90INS1_16FlashAttnFwdSm90INS1_25CollectiveMainloopFwdSm90ILi2EN4cute5tupleIJNS5_1CILi1EEES8_S8_EEENS6_IJNS7_ILi128EEENS7_ILi80EEENS7_ILi256EEEEEELi256ENS_6half_tEfNS_4arch4Sm90ELb1ELb0ELb1ELb1ELb1ELb0ELb0ELb1ELb1ELb1ELb1ELb0EEENS1_21CollectiveEpilogueFwdINS6_IJSA_SC_SB_EEES9_SE_SG_Li256ELb1ELb1ELb1ELb0EEENS1_36VarlenDynamicPersistentTileSchedulerILi128ELi80ELi256ELi128ELb1ELb1ELb1ELb1ELb1ELb1EEEEEEEEEvNT_6ParamsE:
	.zero		3328


//--------------------- .nv.constant0._ZN7cutlass13device_kernelIN5flash11enable_sm90INS1_16FlashAttnFwdSm90INS1_25CollectiveMainloopFwdSm90ILi2EN4cute5tupleIJNS5_1CILi1EEES8_S8_EEENS6_IJNS7_ILi128EEENS7_ILi80EEENS7_ILi256EEEEEELi256ENS_6half_tEfNS_4arch4Sm90ELb1ELb0ELb1ELb1ELb1ELb1ELb0ELb1ELb1ELb1ELb1ELb0EEENS1_21CollectiveEpilogueFwdINS6_IJSA_SC_SB_EEES9_SE_SG_Li256ELb1ELb1ELb1ELb0EEENS1_36VarlenDynamicPersistentTileSchedulerILi128ELi80ELi256ELi128ELb1ELb1ELb1ELb1ELb1ELb1EEEEEEEEEvNT_6ParamsE --------------------------
	.section	.nv.constant0._ZN7cutlass13device_kernelIN5flash11enable_sm90INS1_16FlashAttnFwdSm90INS1_25CollectiveMainloopFwdSm90ILi2EN4cute5tupleIJNS5_1CILi1EEES8_S8_EEENS6_IJNS7_ILi128EEENS7_ILi80EEENS7_ILi256EEEEEELi256ENS_6half_tEfNS_4arch4Sm90ELb1ELb0ELb1ELb1ELb1ELb1ELb0ELb1ELb1ELb1ELb1ELb0EEENS1_21CollectiveEpilogueFwdINS6_IJSA_SC_SB_EEES9_SE_SG_Li256ELb1ELb1ELb1ELb0EEENS1_36VarlenDynamicPersistentTileSchedulerILi128ELi80ELi256ELi128ELb1ELb1ELb1ELb1ELb1ELb1EEEEEEEEEvNT_6ParamsE,"a",@progbits
	.sectionflags	@""
	.align	4
.nv.constant0._ZN7cutlass13device_kernelIN5flash11enable_sm90INS1_16FlashAttnFwdSm90INS1_25CollectiveMainloopFwdSm90ILi2EN4cute5tupleIJNS5_1CILi1EEES8_S8_EEENS6_IJNS7_ILi128EEENS7_ILi80EEENS7_ILi256EEEEEELi256ENS_6half_tEfNS_4arch4Sm90ELb1ELb0ELb1ELb1ELb1ELb1ELb0ELb1ELb1ELb1ELb1ELb0EEENS1_21CollectiveEpilogueFwdINS6_IJSA_SC_SB_EEES9_SE_SG_Li256ELb1ELb1ELb1ELb0EEENS1_36VarlenDynamicPersistentTileSchedulerILi128ELi80ELi256ELi128ELb1ELb1ELb1ELb1ELb1ELb1EEEEEEEEEvNT_6ParamsE:
	.zero		3328


//--------------------- .nv.constant0._ZN7cutlass13device_kernelIN5flash11enable_sm90INS1_16FlashAttnFwdSm90INS1_25CollectiveMainloopFwdSm90ILi2EN4cute5tupleIJNS5_1CILi1EEES8_S8_EEENS6_IJNS7_ILi128EEENS7_ILi96EEENS7_ILi192EEEEEELi192ENS_6half_tEfNS_4arch4Sm90ELb0ELb0ELb1ELb0ELb1ELb0ELb0ELb1ELb1ELb1ELb1ELb0EEENS1_21CollectiveEpilogueFwdINS6_IJSA_SC_SB_EEES9_SE_SG_Li256ELb0ELb1ELb1ELb0EEENS1_19SingleTileSchedulerILb0ELb1ELb1ELi128EEEEEEEEEvNT_6ParamsE --------------------------
	.section	.nv.constant0._ZN7cutlass13device_kernelIN5flash11enable_sm90INS1_16FlashAttnFwdSm90INS1_25CollectiveMainloopFwdSm90ILi2EN4cute5tupleIJNS5_1CILi1EEES8_S8_EEENS6_IJNS7_ILi128EEENS7_ILi96EEENS7_ILi192EEEEEELi192ENS_6half_tEfNS_4arch4Sm90ELb0ELb0ELb1ELb0ELb1ELb0ELb0ELb1ELb1ELb1ELb1ELb0EEENS1_21CollectiveEpilogueFwdINS6_IJSA_SC_SB_EEES9_SE_SG_Li256ELb0ELb1ELb1ELb0EEENS1_19SingleTileSchedulerILb0ELb1ELb1ELi128EEEEEEEEEvNT_6ParamsE,"a",@progbits
	.sectionflags	@""
	.align	4
.nv.constant0._ZN7cutlass13device_kernelIN5flash11enable_sm90INS1_16FlashAttnFwdSm90INS1_25CollectiveMainloopFwdSm90ILi2EN4cute5tupleIJNS5_1CILi1EEES8_S8_EEENS6_IJNS7_ILi128EEENS7_ILi96EEENS7_ILi192EEEEEELi192ENS_6half_tEfNS_4arch4Sm90ELb0ELb0ELb1ELb0ELb1ELb0ELb0ELb1ELb1ELb1ELb1ELb0EEENS1_21CollectiveEpilogueFwdINS6_IJSA_SC_SB_EEES9_SE_SG_Li256ELb0ELb1ELb1ELb0EEENS1_19SingleTileSchedulerILb0ELb1ELb1ELi128EEEEEEEEEvNT_6ParamsE:
	.zero		3200


//--------------------- .nv.constant0._ZN7cutlass13device_kernelIN5flash11enable_sm90INS1_16FlashAttnFwdSm90INS1_25CollectiveMainloopFwdSm90ILi2EN4cute5tupleIJNS5_1CILi1EEES8_S8_EEENS6_IJNS7_ILi128EEENS7_ILi96EEENS7_ILi192EEEEEELi192ENS_6half_tEfNS_4arch4Sm90ELb0ELb0ELb1ELb1ELb1ELb0ELb0ELb1ELb1ELb1ELb1ELb0EEENS1_21CollectiveEpilogueFwdINS6_IJSA_SC_SB_EEES9_SE_SG_Li256ELb1ELb1ELb1ELb0EEENS1_36VarlenDynamicPersistentTileSchedulerILi128ELi96ELi256ELi128ELb1ELb1ELb1ELb0ELb1ELb1EEEEEEEEEvNT_6ParamsE --------------------------
	.section	.nv.constant0._ZN7cutlass13device_kernelIN5flash11enable_sm90INS1_16FlashAttnFwdSm90INS1_25CollectiveMainloopFwdSm90ILi2EN4cute5tupleIJNS5_1CILi1EEES8_S8_EEENS6_IJNS7_ILi128EEENS7_ILi96EEENS7_ILi192EEEEEELi192ENS_6half_tEfNS_4arch4Sm90ELb0ELb0ELb1ELb1ELb1ELb0ELb0ELb1ELb1ELb1ELb1ELb0EEENS1_21CollectiveEpilogueFwdINS6_IJSA_SC_SB_EEES9_SE_SG_Li256ELb1ELb1ELb1ELb0EEENS1_36VarlenDynamicPersistentTileSchedulerILi128ELi96ELi256ELi128ELb1ELb1ELb1ELb0ELb1ELb1EEEEEEEEEvNT_6ParamsE,"a",@progbits
	.sectionflags	@""
	.align	4
.nv.constant0._ZN7cutlass13device_kernelIN5flash11enable_sm90INS1_16FlashAttnFwdSm90INS1_25CollectiveMainloopFwdSm90ILi2EN4cute5tupleIJNS5_1CILi1EEES8_S8_EEENS6_IJNS7_ILi128EEENS7_ILi96EEENS7_ILi192EEEEEELi192ENS_6half_tEfNS_4arch4Sm90ELb0ELb0ELb1ELb1ELb1ELb0ELb0ELb1ELb1ELb1ELb1ELb0EEENS1_21CollectiveEpilogueFwdINS6_IJSA_SC_SB_EEES9_SE_SG_Li256ELb1ELb1ELb1ELb0EEENS1_36VarlenDynamicPersistentTileSchedulerILi128ELi96ELi256ELi128ELb1ELb1ELb1ELb0ELb1ELb1EEEEEEEEEvNT_6ParamsE:
	.zero		3328


//--------------------- .nv.constant0._ZN7cutlass13device_kernelIN5flash11enable_sm90INS1_16FlashAttnFwdSm90INS1_25CollectiveMainloopFwdSm90ILi2EN4cute5tupleIJNS5_1CILi1EEES8_S8_EEENS6_IJNS7_ILi128EEENS7_ILi96EEENS7_ILi192EEEEEELi192ENS_6half_tEfNS_4arch4Sm90ELb0ELb0ELb1ELb1ELb1ELb1ELb0ELb1ELb1ELb1ELb1ELb0EEENS1_21CollectiveEpilogueFwdINS6_IJSA_SC_SB_EEES9_SE_SG_Li256ELb1ELb1ELb1ELb0EEENS1_36VarlenDynamicPersistentTileSchedulerILi128ELi96ELi256ELi128ELb1ELb1ELb1ELb0ELb1ELb1EEEEEEEEEvNT_6ParamsE --------------------------
	.section	.nv.constant0._ZN7cutlass13device_kernelIN5flash11enable_sm90INS1_16FlashAttnFwdSm90INS1_25CollectiveMainloopFwdSm90ILi2EN4cute5tupleIJNS5_1CILi1EEES8_S8_EEENS6_IJNS7_ILi128EEENS7_ILi96EEENS7_ILi192EEEEEELi192ENS_6half_tEfNS_4arch4Sm90ELb0ELb0ELb1ELb1ELb1ELb1ELb0ELb1ELb1ELb1ELb1ELb0EEENS1_21CollectiveEpilogueFwdINS6_IJSA_SC_SB_EEES9_SE_SG_Li256ELb1ELb1ELb1ELb0EEENS1_36VarlenDynamicPersistentTileSchedulerILi128ELi96ELi256ELi128ELb1ELb1ELb1ELb0ELb1ELb1EEEEEEEEEvNT_6ParamsE,"a",@progbits
	.sectionflags	@""
	.align	4
.nv.constant0._ZN7cutlass13device_kernelIN5flash11enable_sm90INS1_16FlashAttnFwdSm90INS1_25CollectiveMainloopFwdSm90ILi2EN4cute5tupleIJNS5_1CILi1EEES8_S8_EEENS6_IJNS7_ILi128EEENS7_ILi96EEENS7_ILi192EEEEEELi192ENS_6half_tEfNS_4arch4Sm90ELb0ELb0ELb1ELb1ELb1ELb1ELb0ELb1ELb1ELb1ELb1ELb0EEENS1_21CollectiveEpilogueFwdINS6_IJSA_SC_SB_EEES9_SE_SG_Li256ELb1ELb1ELb1ELb0EEENS1_36VarlenDynamicPersistentTileSchedulerILi128ELi96ELi256ELi128ELb1ELb1ELb1ELb0ELb1ELb1EEEEEEEEEvNT_6ParamsE:
	.zero		3328


//--------------------- .nv.constant0._ZN7cutlass13device_kernelIN5flash11enable_sm90INS1_16FlashAttnFwdSm90INS1_25CollectiveMainloopFwdSm90ILi2EN4cute5tupleIJNS5_1CILi1EEES8_S8_EEENS6_IJNS7_ILi128EEENS7_ILi96EEENS7_ILi192EEEEEELi192ENS_6half_tEfNS_4arch4Sm90ELb0ELb1ELb1ELb0ELb1ELb0ELb0ELb1ELb1ELb1ELb1ELb0EEENS1_21CollectiveEpilogueFwdINS6_IJSA_SC_SB_EEES9_SE_SG_Li256ELb0ELb1ELb1ELb0EEENS1_19SingleTileSchedulerILb0ELb1ELb1ELi128EEEEEEEEEvNT_6ParamsE --------------------------
	.section	.nv.constant0._ZN7cutlass13device_kernelIN5flash11enable_sm90INS1_16FlashAttnFwdSm90INS1_25CollectiveMainloopFwdSm90ILi2EN4cute5tupleIJNS5_1CILi1EEES8_S8_EEENS6_IJNS7_ILi128EEENS7_ILi96EEENS7_ILi192EEEEEELi192ENS_6half_tEfNS_4arch4Sm90ELb0ELb1ELb1ELb0ELb1ELb0ELb0ELb1ELb1ELb1ELb1ELb0EEENS1_21CollectiveEpilogueFwdINS6_IJSA_SC_SB_EEES9_SE_SG_Li256ELb0ELb1ELb1ELb0EEENS1_19SingleTileSchedulerILb0ELb1ELb1ELi128EEEEEEEEEvNT_6ParamsE,"a",@progbits
	.sectionflags	@""
	.align	4
.nv.constant0._ZN7cutlass13device_kernelIN5flash11enable_sm90INS1_16FlashAttnFwdSm90INS1_25CollectiveMainloopFwdSm90ILi2EN4cute5tupleIJNS5_1CILi1EEES8_S8_EEENS6_IJNS7_ILi128EEENS7_ILi96EEENS7_ILi192EEEEEELi192ENS_6half_tEfNS_4arch4Sm90ELb0ELb1ELb1ELb0ELb1ELb0ELb0ELb1ELb1ELb1ELb1ELb0EEENS1_21CollectiveEpilogueFwdINS6_IJSA_SC_SB_EEES9_SE_SG_Li256ELb0ELb1ELb1ELb0EEENS1_19SingleTileSchedulerILb0ELb1ELb1ELi128EEEEEEEEEvNT_6ParamsE:
	.zero		3200


//--------------------- .nv.constant0._ZN7cutlass13device_kernelIN5flash11enable_sm90INS1_16FlashAttnFwdSm90INS1_25CollectiveMainloopFwdSm90ILi2EN4cute5tupleIJNS5_1CILi1EEES8_S8_EEENS6_IJNS7_ILi128EEENS7_ILi96EEENS7_ILi192EEEEEELi192ENS_6half_tEfNS_4arch4Sm90ELb0ELb1ELb1ELb1ELb1ELb0ELb0ELb1ELb1ELb1ELb1ELb0EEENS1_21CollectiveEpilogueFwdINS6_IJSA_SC_SB_EEES9_SE_SG_Li256ELb1ELb1ELb1ELb0EEENS1_36VarlenDynamicPersistentTileSchedulerILi128ELi96ELi256ELi128ELb1ELb1ELb1ELb1ELb0ELb1EEEEEEEEEvNT_6ParamsE --------------------------
	.section	.nv.constant0._ZN7cutlass13device_kernelIN5flash11enable_sm90INS1_16FlashAttnFwdSm90INS1_25CollectiveMainloopFwdSm90ILi2EN4cute5tupleIJNS5_1CILi1EEES8_S8_EEENS6_IJNS7_ILi128EEENS7_ILi96EEENS7_ILi192EEEEEELi192ENS_6half_tEfNS_4arch4Sm90ELb0ELb1ELb1ELb1ELb1ELb0ELb0ELb1ELb1ELb1ELb1ELb0EEENS1_21CollectiveEpilogueFwdINS6_IJSA_SC_SB_EEES9_SE_SG_Li256ELb1ELb1ELb1ELb0EEENS1_36VarlenDynamicPersistentTileSchedulerILi128ELi96ELi256ELi128ELb1ELb1ELb1ELb1ELb0ELb1EEEEEEEEEvNT_6ParamsE,"a",@progbits
	.sectionflags	@""
	.align	4
.nv.constant0._ZN7cutlass13device_kernelIN5flash11enable_sm90INS1_16FlashAttnFwdSm90INS1_25CollectiveMainloopFwdSm90ILi2EN4cute5tupleIJNS5_1CILi1EEES8_S8_EEENS6_IJNS7_ILi128EEENS7_ILi96EEENS7_ILi192EEEEEELi192ENS_6half_tEfNS_4arch4Sm90ELb0ELb1ELb1ELb1ELb1ELb0ELb0ELb1ELb1ELb1ELb1ELb0EEENS1_21CollectiveEpilogueFwdINS6_IJSA_SC_SB_EEES9_SE_SG_Li256ELb1ELb1ELb1ELb0EEENS1_36VarlenDynamicPersistentTileSchedulerILi128ELi96ELi256ELi128ELb1ELb1ELb1ELb1ELb0ELb1EEEEEEEEEvNT_6ParamsE:
	.zero		3328


//--------------------- .nv.constant0._ZN7cutlass13device_kernelIN5flash11enable_sm90INS1_16FlashAttnFwdSm90INS1_25CollectiveMainloopFwdSm90ILi2EN4cute5tupleIJNS5_1CILi1EEES8_S8_EEENS6_IJNS7_ILi128EEENS7_ILi96EEENS7_ILi192EEEEEELi192ENS_6half_tEfNS_4arch4Sm90ELb0ELb1ELb1ELb1ELb1ELb1ELb0ELb1ELb1ELb1ELb1ELb0EEENS1_21CollectiveEpilogueFwdINS6_IJSA_SC_SB_EEES9_SE_SG_Li256ELb1ELb1ELb1ELb0EEENS1_36VarlenDynamicPersistentTileSchedulerILi128ELi96ELi256ELi128ELb1ELb1ELb1ELb1ELb0ELb1EEEEEEEEEvNT_6ParamsE --------------------------
	.section	.nv.constant0._ZN7cutlass13device_kernelIN5flash11enable_sm90INS1_16FlashAttnFwdSm90INS1_25CollectiveMainloopFwdSm90ILi2EN4cute5tupleIJNS5_1CILi1EEES8_S8_EEENS6_IJNS7_ILi128EEENS7_ILi96EEENS7_ILi192EEEEEELi192ENS_6half_tEfNS_4arch4Sm90ELb0ELb1ELb1ELb1ELb1ELb1ELb0ELb1ELb1ELb1ELb1ELb0EEENS1_21CollectiveEpilogueFwdINS6_IJSA_SC_SB_EEES9_SE_SG_Li256ELb1ELb1ELb1ELb0EEENS1_36VarlenDynamicPersistentTileSchedulerILi128ELi96ELi256ELi128ELb1ELb1ELb1ELb1ELb0ELb1EEEEEEEEEvNT_6ParamsE,"a",@progbits
	.sectionflags	@""
	.align	4
.nv.constant0._ZN7cutlass13device_kernelIN5flash11enable_sm90INS1_16FlashAttnFwdSm90INS1_25CollectiveMainloopFwdSm90ILi2EN4cute5tupleIJNS5_1CILi1EEES8_S8_EEENS6_IJNS7_ILi128EEENS7_ILi96EEENS7_ILi192EEEEEELi192ENS_6half_tEfNS_4arch4Sm90ELb0ELb1ELb1ELb1ELb1ELb1ELb0ELb1ELb1ELb1ELb1ELb0EEENS1_21CollectiveEpilogueFwdINS6_IJSA_SC_SB_EEES9_SE_SG_Li256ELb1ELb1ELb1ELb0EEENS1_36VarlenDynamicPersistentTileSchedulerILi128ELi96ELi256ELi128ELb1ELb1ELb1ELb1ELb0ELb1EEEEEEEEEvNT_6ParamsE:
	.zero		3328


//--------------------- .nv.constant0._ZN7cutlass13device_kernelIN5flash11enable_sm90INS1_16FlashAttnFwdSm90INS1_25CollectiveMainloopFwdSm90ILi2EN4cute5tupleIJNS5_1CILi1EEES8_S8_EEENS6_IJNS7_ILi128EEENS7_ILi96EEENS7_ILi192EEEEEELi192ENS_6half_tEfNS_4arch4Sm90ELb1ELb0ELb1ELb0ELb1ELb0ELb0ELb1ELb1ELb1ELb1ELb0EEENS1_21CollectiveEpilogueFwdINS6_IJSA_SC_SB_EEES9_SE_SG_Li256ELb0ELb1ELb1ELb0EEENS1_19SingleTileSchedulerILb0ELb1ELb1ELi128EEEEEEEEEvNT_6ParamsE --------------------------
	.section	.nv.constant0._ZN7cutlass13device_kernelIN5flash11enable_sm90INS1_16FlashAttnFwdSm90INS1_25CollectiveMainloopFwdSm90ILi2EN4cute5tupleIJNS5_1CILi1EEES8_S8_EEENS6_IJNS7_ILi128EEENS7_ILi96EEENS7_ILi192EEEEEELi192ENS_6half_tEfNS_4arch4Sm90ELb1ELb0ELb1ELb0ELb1ELb0ELb0ELb1ELb1ELb1ELb1ELb0EEENS1_21CollectiveEpilogueFwdINS6_IJSA_SC_SB_EEES9_SE_SG_Li256ELb0ELb1ELb1ELb0EEENS1_19SingleTileSchedulerILb0ELb1ELb1ELi128EEEEEEEEEvNT_6ParamsE,"a",@progbits
	.sectionflags	@""
	.align	4
.nv.constant0._ZN7cutlass13device_kernelIN5flash11enable_sm90INS1_16FlashAttnFwdSm90INS1_25CollectiveMainloopFwdSm90ILi2EN4cute5tupleIJNS5_1CILi1EEES8_S8_EEENS6_IJNS7_ILi128EEENS7_ILi96EEENS7_ILi192EEEEEELi192ENS_6half_tEfNS_4arch4Sm90ELb1ELb0ELb1ELb0ELb1ELb0ELb0ELb1ELb1ELb1ELb1ELb0EEENS1_21CollectiveEpilogueFwdINS6_IJSA_SC_SB_EEES9_SE_SG_Li256ELb0ELb1ELb1ELb0EEENS1_19SingleTileSchedulerILb0ELb1ELb1ELi128EEEEEEEEEvNT_6ParamsE:
	.zero		3200


//--------------------- .nv.constant0._ZN7cutlass13device_kernelIN5flash11enable_sm90INS1_16FlashAttnFwdSm90INS1_25CollectiveMainloopFwdSm90ILi2EN4cute5tupleIJNS5_1CILi1EEES8_S8_EEENS6_IJNS7_ILi128EEENS7_ILi96EEENS7_ILi192EEEEEELi192ENS_6half_tEfNS_4arch4Sm90ELb1ELb0ELb1ELb1ELb1ELb0ELb0ELb1ELb1ELb1ELb1ELb0EEENS1_21CollectiveEpilogueFwdINS6_IJSA_SC_SB_EEES9_SE_SG_Li256ELb1ELb1ELb1ELb0EEENS1_36VarlenDynamicPersistentTileSchedulerILi128ELi96ELi256ELi128ELb1ELb1ELb1ELb1ELb1ELb1EEEEEEEEEvNT_6ParamsE --------------------------
	.section	.nv.constant0._ZN7cutlass13device_kernelIN5flash11enable_sm90INS1_16FlashAttnFwdSm90INS1_25CollectiveMainloopFwdSm90ILi2EN4cute5tupleIJNS5_1CILi1EEES8_S8_EEENS6_IJNS7_ILi128EEENS7_ILi96EEENS7_ILi192EEEEEELi192ENS_6half_tEfNS_4arch4Sm90ELb1ELb0ELb1ELb1ELb1ELb0ELb0ELb1ELb1ELb1ELb1ELb0EEENS1_21CollectiveEpilogueFwdINS6_IJSA_SC_SB_EEES9_SE_SG_Li256ELb1ELb1ELb1ELb0EEENS1_36VarlenDynamicPersistentTileSchedulerILi128ELi96ELi256ELi128ELb1ELb1ELb1ELb1ELb1ELb1EEEEEEEEEvNT_6ParamsE,"a",@progbits
	.sectionflags	@""
	.align	4
.nv.constant0._ZN7cutlass13device_kernelIN5flash11enable_sm90INS1_16FlashAttnFwdSm90INS1_25CollectiveMainloopFwdSm90ILi2EN4cute5tupleIJNS5_1CILi1EEES8_S8_EEENS6_IJNS7_ILi128EEENS7_ILi96EEENS7_ILi192EEEEEELi192ENS_6half_tEfNS_4arch4Sm90ELb1ELb0ELb1ELb1ELb1ELb0ELb0ELb1ELb1ELb1ELb1ELb0EEENS1_21CollectiveEpilogueFwdINS6_IJSA_SC_SB_EEES9_SE_SG_Li256ELb1ELb1ELb1ELb0EEENS1_36VarlenDynamicPersistentTileSchedulerILi128ELi96ELi256ELi128ELb1ELb1ELb1ELb1ELb1ELb1EEEEEEEEEvNT_6ParamsE:
	.zero		3328


//--------------------- .nv.constant0._ZN7cutlass13device_kernelIN5flash11enable_sm90INS1_16FlashAttnFwdSm90INS1_25CollectiveMainloopFwdSm90ILi2EN4cute5tupleIJNS5_1CILi1EEES8_S8_EEENS6_IJNS7_ILi128EEENS7_ILi96EEENS7_ILi192EEEEEELi192ENS_6half_tEfNS_4arch4Sm90ELb1ELb0ELb1ELb1ELb1ELb1ELb0ELb1ELb1ELb1ELb1ELb0EEENS1_21CollectiveEpilogueFwdINS6_IJSA_SC_SB_EEES9_SE_SG_Li256ELb1ELb1ELb1ELb0EEENS1_36VarlenDynamicPersistentTileSchedulerILi128ELi96ELi256ELi128ELb1ELb1ELb1ELb1ELb1ELb1EEEEEEEEEvNT_6ParamsE --------------------------
	.section	.nv.constant0._ZN7cutlass13device_kernelIN5flash11enable_sm90INS1_16FlashAttnFwdSm90INS1_25CollectiveMainloopFwdSm90ILi2EN4cute5tupleIJNS5_1CILi1EEES8_S8_EEENS6_IJNS7_ILi128EEENS7_ILi96EEENS7_ILi192EEEEEELi192ENS_6half_tEfNS_4arch4Sm90ELb1ELb0ELb1ELb1ELb1ELb1ELb0ELb1ELb1ELb1ELb1ELb0EEENS1_21CollectiveEpilogueFwdINS6_IJSA_SC_SB_EEES9_SE_SG_Li256ELb1ELb1ELb1ELb0EEENS1_36VarlenDynamicPersistentTileSchedulerILi128ELi96ELi256ELi128ELb1ELb1ELb1ELb1ELb1ELb1EEEEEEEEEvNT_6ParamsE,"a",@progbits
	.sectionflags	@""
	.align	4
.nv.constant0._ZN7cutlass13device_kernelIN5flash11enable_sm90INS1_16FlashAttnFwdSm90INS1_25CollectiveMainloopFwdSm90ILi2EN4cute5tupleIJNS5_1CILi1EEES8_S8_EEENS6_IJNS7_ILi128EEENS7_ILi96EEENS7_ILi192EEEEEELi192ENS_6half_tEfNS_4arch4Sm90ELb1ELb0ELb1ELb1ELb1ELb1ELb0ELb1ELb1ELb1ELb1ELb0EEENS1_21CollectiveEpilogueFwdINS6_IJSA_SC_SB_EEES9_SE_SG_Li256ELb1ELb1ELb1ELb0EEENS1_36VarlenDynamicPersistentTileSchedulerILi128ELi96ELi256ELi128ELb1ELb1ELb1ELb1ELb1ELb1EEEEEEEEEvNT_6ParamsE:
	.zero		3328


//--------------------- .nv.constant0._ZN7cutlass13device_kernelIN5flash11enable_sm90INS1_16FlashAttnFwdSm90INS1_25CollectiveMainloopFwdSm90ILi2EN4cute5tupleIJNS5_1CILi1EEES8_S8_EEENS6_IJNS7_ILi128EEESA_SA_EEELi128ENS_6half_tEfNS_4arch4Sm90ELb0ELb0ELb1ELb0ELb1ELb0ELb0ELb1ELb1ELb1ELb1ELb0EEENS1_21CollectiveEpilogueFwdISB_S9_SC_SE_Li256ELb0ELb1ELb1ELb0EEENS1_19SingleTileSchedulerILb0ELb1ELb1ELi128EEEEEEEEEvNT_6ParamsE --------------------------
	.section	.nv.constant0._ZN7cutlass13device_kernelIN5flash11enable_sm90INS1_16FlashAttnFwdSm90INS1_25CollectiveMainloopFwdSm90ILi2EN4cute5tupleIJNS5_1CILi1EEES8_S8_EEENS6_IJNS7_ILi128EEESA_SA_EEELi128ENS_6half_tEfNS_4arch4Sm90ELb0ELb0ELb1ELb0ELb1ELb0ELb0ELb1ELb1ELb1ELb1ELb0EEENS1_21CollectiveEpilogueFwdISB_S9_SC_SE_Li256ELb0ELb1ELb1ELb0EEENS1_19SingleTileSchedulerILb0ELb1ELb1ELi128EEEEEEEEEvNT_6ParamsE,"a",@progbits
	.sectionflags	@""
	.align	4
.nv.constant0._ZN7cutlass13device_kernelIN5flash11enable_sm90INS1_16FlashAttnFwdSm90INS1_25CollectiveMainloopFwdSm90ILi2EN4cute5tupleIJNS5_1CILi1EEES8_S8_EEENS6_IJNS7_ILi128EEESA_SA_EEELi128ENS_6half_tEfNS_4arch4Sm90ELb0ELb0ELb1ELb0ELb1ELb0ELb0ELb1ELb1ELb1ELb1ELb0EEENS1_21CollectiveEpilogueFwdISB_S9_SC_SE_Li256ELb0ELb1ELb1ELb0EEENS1_19SingleTileSchedulerILb0ELb1ELb1ELi128EEEEEEEEEvNT_6ParamsE:
	.zero		3200


//--------------------- .nv.constant0._ZN7cutlass13device_kernelIN5flash11enable_sm90INS1_16FlashAttnFwdSm90INS1_25CollectiveMainloopFwdSm90ILi2EN4cute5tupleIJNS5_1CILi1EEES8_S8_EEENS6_IJNS7_ILi128EEESA_SA_EEELi128ENS_6half_tEfNS_4arch4Sm90ELb0ELb0ELb1ELb1ELb1ELb0ELb0ELb1ELb1ELb1ELb1ELb0EEENS1_21CollectiveEpilogueFwdISB_S9_SC_SE_Li256ELb1ELb1ELb1ELb0EEENS1_36VarlenDynamicPersistentTileSchedulerILi128ELi128ELi256ELi128ELb1ELb1ELb1ELb0ELb1ELb1EEEEEEEEEvNT_6ParamsE --------------------------
	.section	.nv.constant0._ZN7cutlass13device_kernelIN5flash11enable_sm90INS1_16FlashAttnFwdSm90INS1_25CollectiveMainloopFwdSm90ILi2EN4cute5tupleIJNS5_1CILi1EEES8_S8_EEENS6_IJNS7_ILi128EEESA_SA_EEELi128ENS_6half_tEfNS_4arch4Sm90ELb0ELb0ELb1ELb1ELb1ELb0ELb0ELb1ELb1ELb1ELb1ELb0EEENS1_21CollectiveEpilogueFwdISB_S9_SC_SE_Li256ELb1ELb1ELb1ELb0EEENS1_36VarlenDynamicPersistentTileSchedulerILi128ELi128ELi256ELi128ELb1ELb1ELb1ELb0ELb1ELb1EEEEEEEEEvNT_6ParamsE,"a",@progbits
	.sectionflags	@""
	.align	4
.nv.constant0._ZN7cutlass13device_kernelIN5flash11enable_sm90INS1_16FlashAttnFwdSm90INS1_25CollectiveMainloopFwdSm90ILi2EN4cute5tupleIJNS5_1CILi1EEES8_S8_EEENS6_IJNS7_ILi128EEESA_SA_EEELi128ENS_6half_tEfNS_4arch4Sm90ELb0ELb0ELb1ELb1ELb1ELb0ELb0ELb1ELb1ELb1ELb1ELb0EEENS1_21CollectiveEpilogueFwdISB_S9_SC_SE_Li256ELb1ELb1ELb1ELb0EEENS1_36VarlenDynamicPersistentTileSchedulerILi128ELi128ELi256ELi128ELb1ELb1ELb1ELb0ELb1ELb1EEEEEEEEEvNT_6ParamsE:
	.zero		3328


//--------------------- .nv.constant0._ZN7cutlass13device_kernelIN5flash11enable_sm90INS1_16FlashAttnFwdSm90INS1_25CollectiveMainloopFwdSm90ILi2EN4cute5tupleIJNS5_1CILi1EEES8_S8_EEENS6_IJNS7_ILi128EEESA_SA_EEELi128ENS_6half_tEfNS_4arch4Sm90ELb0ELb0ELb1ELb1ELb1ELb1ELb0ELb1ELb1ELb1ELb1ELb0EEENS1_21CollectiveEpilogueFwdISB_S9_SC_SE_Li256ELb1ELb1ELb1ELb0EEENS1_36VarlenDynamicPersistentTileSchedulerILi128ELi128ELi256ELi128ELb1ELb1ELb1ELb0ELb1ELb1EEEEEEEEEvNT_6ParamsE --------------------------
	.section	.nv.constant0._ZN7cutlass13device_kernelIN5flash11enable_sm90INS1_16FlashAttnFwdSm90INS1_25CollectiveMainloopFwdSm90ILi2EN4cute5tupleIJNS5_1CILi1EEES8_S8_EEENS6_IJNS7_ILi128EEESA_SA_EEELi128ENS_6half_tEfNS_4arch4Sm90ELb0ELb0ELb1ELb1ELb1ELb1ELb0ELb1ELb1ELb1ELb1ELb0EEENS1_21CollectiveEpilogueFwdISB_S9_SC_SE_Li256ELb1ELb1ELb1ELb0EEENS1_36VarlenDynamicPersistentTileSchedulerILi128ELi128ELi256ELi128ELb1ELb1ELb1ELb0ELb1ELb1EEEEEEEEEvNT_6ParamsE,"a",@progbits
	.sectionflags	@""
	.align	4
.nv.constant0._ZN7cutlass13device_kernelIN5flash11enable_sm90INS1_16FlashAttnFwdSm90INS1_25CollectiveMainloopFwdSm90ILi2EN4cute5tupleIJNS5_1CILi1EEES8_S8_EEENS6_IJNS7_ILi128EEESA_SA_EEELi128ENS_6half_tEfNS_4arch4Sm90ELb0ELb0ELb1ELb1ELb1ELb1ELb0ELb1ELb1ELb1ELb1ELb0EEENS1_21CollectiveEpilogueFwdISB_S9_SC_SE_Li256ELb1ELb1ELb1ELb0EEENS1_36VarlenDynamicPersistentTileSchedulerILi128ELi128ELi256ELi128ELb1ELb1ELb1ELb0ELb1ELb1EEEEEEEEEvNT_6ParamsE:
	.zero		3328


//--------------------- .nv.constant0._ZN7cutlass13device_kernelIN5flash11enable_sm90INS1_16FlashAttnFwdSm90INS1_25CollectiveMainloopFwdSm90ILi2EN4cute5tupleIJNS5_1CILi1EEES8_S8_EEENS6_IJNS7_ILi128EEESA_SA_EEELi128ENS_6half_tEfNS_4arch4Sm90ELb0ELb1ELb1ELb0ELb1ELb0ELb0ELb1ELb1ELb1ELb1ELb0EEENS1_21CollectiveEpilogueFwdISB_S9_SC_SE_Li256ELb0ELb1ELb1ELb0EEENS1_19SingleTileSchedulerILb0ELb1ELb1ELi128EEEEEEEEEvNT_6ParamsE --------------------------
	.section	.nv.constant0._ZN7cutlass13device_kernelIN5flash11enable_sm90INS1_16FlashAttnFwdSm90INS1_25CollectiveMainloopFwdSm90ILi2EN4cute5tupleIJNS5_1CILi1EEES8_S8_EEENS6_IJNS7_ILi128EEESA_SA_EEELi128ENS_6half_tEfNS_4arch4Sm90ELb0ELb1ELb1ELb0ELb1ELb0ELb0ELb1ELb1ELb1ELb1ELb0EEENS1_21CollectiveEpilogueFwdISB_S9_SC_SE_Li256ELb0ELb1ELb1ELb0EEENS1_19SingleTileSchedulerILb0ELb1ELb1ELi128EEEEEEEEEvNT_6ParamsE,"a",@progbits
	.sectionflags	@""
	.align	4
.nv.constant0._ZN7cutlass13device_kernelIN5flash11enable_sm90INS1_16FlashAttnFwdSm90INS1_25CollectiveMainloopFwdSm90ILi2EN4cute5tupleIJNS5_1CILi1EEES8_S8_EEENS6_IJNS7_ILi128EEESA_SA_EEELi128ENS_6half_tEfNS_4arch4Sm90ELb0ELb1ELb1ELb0ELb1ELb0ELb0ELb1ELb1ELb1ELb1ELb0EEENS1_21CollectiveEpilogueFwdISB_S9_SC_SE_Li256ELb0ELb1ELb1ELb0EEENS1_19SingleTileSchedulerILb0ELb1ELb1ELi128EEEEEEEEEvNT_6ParamsE:
	.zero		3200


//--------------------- .nv.constant0._ZN7cutlass13device_kernelIN5flash11enable_sm90INS1_16FlashAttnFwdSm90INS1_25CollectiveMainloopFwdSm90ILi2EN4cute5tupleIJNS5_1CILi1EEES8_S8_EEENS6_IJNS7_ILi128EEESA_SA_EEELi128ENS_6half_tEfNS_4arch4Sm90ELb0ELb1ELb1ELb1ELb1ELb0ELb0ELb1ELb1ELb1ELb1ELb0EEENS1_21CollectiveEpilogueFwdISB_S9_SC_SE_Li256ELb1ELb1ELb1ELb0EEENS1_36VarlenDynamicPersistentTileSchedulerILi128ELi128ELi256ELi128ELb1ELb1ELb1ELb1ELb0ELb1EEEEEEEEEvNT_6ParamsE --------------------------
	.section	.nv.constant0._ZN7cutlass13device_kernelIN5flash11enable_sm90INS1_16FlashAttnFwdSm90INS1_25CollectiveMainloopFwdSm90ILi2EN4cute5tupleIJNS5_1CILi1EEES8_S8_EEENS6_IJNS7_ILi128EEESA_SA_EEELi128ENS_6half_tEfNS_4arch4Sm90ELb0ELb1ELb1ELb1ELb1ELb0ELb0ELb1ELb1ELb1ELb1ELb0EEENS1_21CollectiveEpilogueFwdISB_S9_SC_SE_Li256ELb1ELb1ELb1ELb0EEENS1_36VarlenDynamicPersistentTileSchedulerILi128ELi128ELi256ELi128ELb1ELb1ELb1ELb1ELb0ELb1EEEEEEEEEvNT_6ParamsE,"a",@progbits
	.sectionflags	@""
	.align	4
.nv.constant0._ZN7cutlass13device_kernelIN5flash11enable_sm90INS1_16FlashAttnFwdSm90INS1_25CollectiveMainloopFwdSm90ILi2EN4cute5tupleIJNS5_1CILi1EEES8_S8_EEENS6_IJNS7_ILi128EEESA_SA_EEELi128ENS_6half_tEfNS_4arch4Sm90ELb0ELb1ELb1ELb1ELb1ELb0ELb0ELb1ELb1ELb1ELb1ELb0EEENS1_21CollectiveEpilogueFwdISB_S9_SC_SE_Li256ELb1ELb1ELb1ELb0EEENS1_36VarlenDynamicPersistentTileSchedulerILi128ELi128ELi256ELi128ELb1ELb1ELb1ELb1ELb0ELb1EEEEEEEEEvNT_6ParamsE:
	.zero		3328


//--------------------- .nv.constant0._ZN7cutlass13device_kernelIN5flash11enable_sm90INS1_16FlashAttnFwdSm90INS1_25CollectiveMainloopFwdSm90ILi2EN4cute5tupleIJNS5_1CILi1EEES8_S8_EEENS6_IJNS7_ILi128EEESA_SA_EEELi128ENS_6half_tEfNS_4arch4Sm90ELb0ELb1ELb1ELb1ELb1ELb1ELb0ELb1ELb1ELb1ELb1ELb0EEENS1_21CollectiveEpilogueFwdISB_S9_SC_SE_Li256ELb1ELb1ELb1ELb0EEENS1_36VarlenDynamicPersistentTileSchedulerILi128ELi128ELi256ELi128ELb1ELb1ELb1ELb1ELb0ELb1EEEEEEEEEvNT_6ParamsE --------------------------
	.section	.nv.constant0._ZN7cutlass13device_kernelIN5flash11enable_sm90INS1_16FlashAttnFwdSm90INS1_25CollectiveMainloopFwdSm90ILi2EN4cute5tupleIJNS5_1CILi1EEES8_S8_EEENS6_IJNS7_ILi128EEESA_SA_EEELi128ENS_6half_tEfNS_4arch4Sm90ELb0ELb1ELb1ELb1ELb1ELb1ELb0ELb1ELb1ELb1ELb1ELb0EEENS1_21CollectiveEpilogueFwdISB_S9_SC_SE_Li256ELb1ELb1ELb1ELb0EEENS1_36VarlenDynamicPersistentTileSchedulerILi128ELi128ELi256ELi128ELb1ELb1ELb1ELb1ELb0ELb1EEEEEEEEEvNT_6ParamsE,"a",@progbits
	.sectionflags	@""
	.align	4
.nv.constant0._ZN7cutlass13device_kernelIN5flash11enable_sm90INS1_16FlashAttnFwdSm90INS1_25CollectiveMainloopFwdSm90ILi2EN4cute5tupleIJNS5_1CILi1EEES8_S8_EEENS6_IJNS7_ILi128EEESA_SA_EEELi128ENS_6half_tEfNS_4arch4Sm90ELb0ELb1ELb1ELb1ELb1ELb1ELb0ELb1ELb1ELb1ELb1ELb0EEENS1_21CollectiveEpilogueFwdISB_S9_SC_SE_Li256ELb1ELb1ELb1ELb0EEENS1_36VarlenDynamicPersistentTileSchedulerILi128ELi128ELi256ELi128ELb1ELb1ELb1ELb1ELb0ELb1EEEEEEEEEvNT_6ParamsE:
	.zero		3328


//--------------------- .nv.constant0._ZN7cutlass13device_kernelIN5flash11enable_sm90INS1_16FlashAttnFwdSm90INS1_25CollectiveMainloopFwdSm90ILi2EN4cute5tupleIJNS5_1CILi1EEES8_S8_EEENS6_IJNS7_ILi128EEESA_SA_EEELi128ENS_6half_tEfNS_4arch4Sm90ELb1ELb0ELb1ELb0ELb1ELb0ELb0ELb1ELb1ELb1ELb1ELb0EEENS1_21CollectiveEpilogueFwdISB_S9_SC_SE_Li256ELb0ELb1ELb1ELb0EEENS1_19SingleTileSchedulerILb0ELb1ELb1ELi128EEEEEEEEEvNT_6ParamsE --------------------------
	.section	.nv.constant0._ZN7cutlass13device_kernelIN5flash11enable_sm90INS1_16FlashAttnFwdSm90INS1_25CollectiveMainloopFwdSm90ILi2EN4cute5tupleIJNS5_1CILi1EEES8_S8_EEENS6_IJNS7_ILi128EEESA_SA_EEELi128ENS_6half_tEfNS_4arch4Sm90ELb1ELb0ELb1ELb0ELb1ELb0ELb0ELb1ELb1ELb1ELb1ELb0EEENS1_21CollectiveEpilogueFwdISB_S9_SC_SE_Li256ELb0ELb1ELb1ELb0EEENS1_19SingleTileSchedulerILb0ELb1ELb1ELi128EEEEEEEEEvNT_6ParamsE,"a",@progbits
	.sectionflags	@""
	.align	4
.nv.constant0._ZN7cutlass13device_kernelIN5flash11enable_sm90INS1_16FlashAttnFwdSm90INS1_25CollectiveMainloopFwdSm90ILi2EN4cute5tupleIJNS5_1CILi1EEES8_S8_EEENS6_IJNS7_ILi128EEESA_SA_EEELi128ENS_6half_tEfNS_4arch4Sm90ELb1ELb0ELb1ELb0ELb1ELb0ELb0ELb1ELb1ELb1ELb1ELb0EEENS1_21CollectiveEpilogueFwdISB_S9_SC_SE_Li256ELb0ELb1ELb1ELb0EEENS1_19SingleTileSchedulerILb0ELb1ELb1ELi128EEEEEEEEEvNT_6ParamsE:
	.zero		3200


//--------------------- .nv.constant0._ZN7cutlass13device_kernelIN5flash11enable_sm90INS1_16FlashAttnFwdSm90INS1_25CollectiveMainloopFwdSm90ILi2EN4cute5tupleIJNS5_1CILi1EEES8_S8_EEENS6_IJNS7_ILi128EEESA_SA_EEELi128ENS_6half_tEfNS_4arch4Sm90ELb1ELb0ELb1ELb1ELb1ELb0ELb0ELb1ELb1ELb1ELb1ELb0EEENS1_21CollectiveEpilogueFwdISB_S9_SC_SE_Li256ELb1ELb1ELb1ELb0EEENS1_36VarlenDynamicPersistentTileSchedulerILi128ELi128ELi256ELi128ELb1ELb1ELb1ELb1ELb1ELb1EEEEEEEEEvNT_6ParamsE --------------------------
	.section	.nv.constant0._ZN7cutlass13device_kernelIN5flash11enable_sm90INS1_16FlashAttnFwdSm90INS1_25CollectiveMainloopFwdSm90ILi2EN4cute5tupleIJNS5_1CILi1EEES8_S8_EEENS6_IJNS7_ILi128EEESA_SA_EEELi128ENS_6half_tEfNS_4arch4Sm90ELb1ELb0ELb1ELb1ELb1ELb0ELb0ELb1ELb1ELb1ELb1ELb0EEENS1_21CollectiveEpilogueFwdISB_S9_SC_SE_Li256ELb1ELb1ELb1ELb0EEENS1_36VarlenDynamicPersistentTileSchedulerILi128ELi128ELi256ELi128ELb1ELb1ELb1ELb1ELb1ELb1EEEEEEEEEvNT_6ParamsE,"a",@progbits
	.sectionflags	@""
	.align	4
.nv.constant0._ZN7cutlass13device_kernelIN5flash11enable_sm90INS1_16FlashAttnFwdSm90INS1_25CollectiveMainloopFwdSm90ILi2EN4cute5tupleIJNS5_1CILi1EEES8_S8_EEENS6_IJNS7_ILi128EEESA_SA_EEELi128ENS_6half_tEfNS_4arch4Sm90ELb1ELb0ELb1ELb1ELb1ELb0ELb0ELb1ELb1ELb1ELb1ELb0EEENS1_21CollectiveEpilogueFwdISB_S9_SC_SE_Li256ELb1ELb1ELb1ELb0EEENS1_36VarlenDynamicPersistentTileSchedulerILi128ELi128ELi256ELi128ELb1ELb1ELb1ELb1ELb1ELb1EEEEEEEEEvNT_6ParamsE:
	.zero		3328


//--------------------- .nv.constant0._ZN7cutlass13device_kernelIN5flash11enable_sm90INS1_16FlashAttnFwdSm90INS1_25CollectiveMainloopFwdSm90ILi2EN4cute5tupleIJNS5_1CILi1EEES8_S8_EEENS6_IJNS7_ILi128EEESA_SA_EEELi128ENS_6half_tEfNS_4arch4Sm90ELb1ELb0ELb1ELb1ELb1ELb1ELb0ELb1ELb1ELb1ELb1ELb0EEENS1_21CollectiveEpilogueFwdISB_S9_SC_SE_Li256ELb1ELb1ELb1ELb0EEENS1_36VarlenDynamicPersistentTileSchedulerILi128ELi128ELi256ELi128ELb1ELb1ELb1ELb1ELb1ELb1EEEEEEEEEvNT_6ParamsE --------------------------
	.section	.nv.constant0._ZN7cutlass13device_kernelIN5flash11enable_sm90INS1_16FlashAttnFwdSm90INS1_25CollectiveMainloopFwdSm90ILi2EN4cute5tupleIJNS5_1CILi1EEES8_S8_EEENS6_IJNS7_ILi128EEESA_SA_EEELi128ENS_6half_tEfNS_4arch4Sm90ELb1ELb0ELb1ELb1ELb1ELb1ELb0ELb1ELb1ELb1ELb1ELb0EEENS1_21CollectiveEpilogueFwdISB_S9_SC_SE_Li256ELb1ELb1ELb1ELb0EEENS1_36VarlenDynamicPersistentTileSchedulerILi128ELi128ELi256ELi128ELb1ELb1ELb1ELb1ELb1ELb1EEEEEEEEEvNT_6ParamsE,"a",@progbits
	.sectionflags	@""
	.align	4
.nv.constant0._ZN7cutlass13device_kernelIN5flash11enable_sm90INS1_16FlashAttnFwdSm90INS1_25CollectiveMainloopFwdSm90ILi2EN4cute5tupleIJNS5_1CILi1EEES8_S8_EEENS6_IJNS7_ILi128EEESA_SA_EEELi128ENS_6half_tEfNS_4arch4Sm90ELb1ELb0ELb1ELb1ELb1ELb1ELb0ELb1ELb1ELb1ELb1ELb0EEENS1_21CollectiveEpilogueFwdISB_S9_SC_SE_Li256ELb1ELb1ELb1ELb0EEENS1_36VarlenDynamicPersistentTileSchedulerILi128ELi128ELi256ELi128ELb1ELb1ELb1ELb1ELb1ELb1EEEEEEEEEvNT_6ParamsE:
	.zero		3328


//--------------------- .nv.constant0._ZN7cutlass13device_kernelIN5flash11enable_sm90INS1_16FlashAttnFwdSm90INS1_25CollectiveMainloopFwdSm90ILi2EN4cute5tupleIJNS5_1CILi1EEES8_S8_EEENS6_IJNS7_ILi192EEENS7_ILi128EEENS7_ILi96EEEEEELi96ENS_6half_tEfNS_4arch4Sm90ELb0ELb0ELb1ELb0ELb1ELb0ELb0ELb0ELb1ELb1ELb1ELb0EEENS1_21CollectiveEpilogueFwdINS6_IJSA_SC_SB_EEES9_SE_SG_Li384ELb0ELb1ELb1ELb0EEENS1_19SingleTileSchedulerILb0ELb1ELb1ELi192EEEEEEEEEvNT_6ParamsE --------------------------
	.section	.nv.constant0._ZN7cutlass13device_kernelIN5flash11enable_sm90INS1_16FlashAttnFwdSm90INS1_25CollectiveMainloopFwdSm90ILi2EN4cute5tupleIJNS5_1CILi1EEES8_S8_EEENS6_IJNS7_ILi192EEENS7_ILi128EEENS7_ILi96EEEEEELi96ENS_6half_tEfNS_4arch4Sm90ELb0ELb0ELb1ELb0ELb1ELb0ELb0ELb0ELb1ELb1ELb1ELb0EEENS1_21CollectiveEpilogueFwdINS6_IJSA_SC_SB_EEES9_SE_SG_Li384ELb0ELb1ELb1ELb0EEENS1_19SingleTileSchedulerILb0ELb1ELb1ELi192EEEEEEEEEvNT_6ParamsE,"a",@progbits
	.sectionflags	@""
	.align	4
.nv.constant0._ZN7cutlass13device_kernelIN5flash11enable_sm90INS1_16FlashAttnFwdSm90INS1_25CollectiveMainloopFwdSm90ILi2EN4cute5tupleIJNS5_1CILi1EEES8_S8_EEENS6_IJNS7_ILi192EEENS7_ILi128EEENS7_ILi96EEEEEELi96ENS_6half_tEfNS_4arch4Sm90ELb0ELb0ELb1ELb0ELb1ELb0ELb0ELb0ELb1ELb1ELb1ELb0EEENS1_21CollectiveEpilogueFwdINS6_IJSA_SC_SB_EEES9_SE_SG_Li384ELb0ELb1ELb1ELb0EEENS1_19SingleTileSchedulerILb0ELb1ELb1ELi192EEEEEEEEEvNT_6ParamsE:
	.zero		3200


//--------------------- .nv.constant0._ZN7cutlass13device_kernelIN5flash11enable_sm90INS1_16FlashAttnFwdSm90INS1_25CollectiveMainloopFwdSm90ILi2EN4cute5tupleIJNS5_1CILi1EEES8_S8_EEENS6_IJNS7_ILi192EEENS7_ILi128EEENS7_ILi96EEEEEELi96ENS_6half_tEfNS_4arch4Sm90ELb0ELb0ELb1ELb1ELb1ELb0ELb0ELb0ELb1ELb1ELb1ELb0EEENS1_21CollectiveEpilogueFwdINS6_IJSA_SC_SB_EEES9_SE_SG_Li384ELb1ELb1ELb1ELb0EEENS1_36VarlenDynamicPersistentTileSchedulerILi192ELi128ELi384ELi128ELb1ELb1ELb1ELb0ELb1ELb1EEEEEEEEEvNT_6ParamsE --------------------------
	.section	.nv.constant0._ZN7cutlass13device_kernelIN5flash11enable_sm90INS1_16FlashAttnFwdSm90INS1_25CollectiveMainloopFwdSm90ILi2EN4cute5tupleIJNS5_1CILi1EEES8_S8_EEENS6_IJNS7_ILi192EEENS7_ILi128EEENS7_ILi96EEEEEELi96ENS_6half_tEfNS_4arch4Sm90ELb0ELb0ELb1ELb1ELb1ELb0ELb0ELb0ELb1ELb1ELb1ELb0EEENS1_21CollectiveEpilogueFwdINS6_IJSA_SC_SB_EEES9_SE_SG_Li384ELb1ELb1ELb1ELb0EEENS1_36VarlenDynamicPersistentTileSchedulerILi192ELi128ELi384ELi128ELb1ELb1ELb1ELb0ELb1ELb1EEEEEEEEEvNT_6ParamsE,"a",@progbits
	.sectionflags	@""
	.align	4
.nv.constant0._ZN7cutlass13device_kernelIN5flash11enable_sm90INS1_16FlashAttnFwdSm90INS1_25CollectiveMainloopFwdSm90ILi2EN4cute5tupleIJNS5_1CILi1EEES8_S8_EEENS6_IJNS7_ILi192EEENS7_ILi128EEENS7_ILi96EEEEEELi96ENS_6half_tEfNS_4arch4Sm90ELb0ELb0ELb1ELb1ELb1ELb0ELb0ELb0ELb1ELb1ELb1ELb0EEENS1_21CollectiveEpilogueFwdINS6_IJSA_SC_SB_EEES9_SE_SG_Li384ELb1ELb1ELb1ELb0EEENS1_36VarlenDynamicPersistentTileSchedulerILi192ELi128ELi384ELi128ELb1ELb1ELb1ELb0ELb1ELb1EEEEEEEEEvNT_6ParamsE:
	.zero		3328


//--------------------- .nv.constant0._ZN7cutlass13device_kernelIN5flash11enable_sm90INS1_16FlashAttnFwdSm90INS1_25CollectiveMainloopFwdSm90ILi2EN4cute5tupleIJNS5_1CILi1EEES8_S8_EEENS6_IJNS7_ILi192EEENS7_ILi128EEENS7_ILi96EEEEEELi96ENS_6half_tEfNS_4arch4Sm90ELb0ELb0ELb1ELb1ELb1ELb1ELb0ELb0ELb1ELb1ELb1ELb0EEENS1_21CollectiveEpilogueFwdINS6_IJSA_SC_SB_EEES9_SE_SG_Li384ELb1ELb1ELb1ELb0EEENS1_36VarlenDynamicPersistentTileSchedulerILi192ELi128ELi384ELi128ELb1ELb1ELb1ELb0ELb1ELb1EEEEEEEEEvNT_6ParamsE --------------------------
	.section	.nv.constant0._ZN7cutlass13device_kernelIN5flash11enable_sm90INS1_16FlashAttnFwdSm90INS1_25CollectiveMainloopFwdSm90ILi2EN4cute5tupleIJNS5_1CILi1EEES8_S8_EEENS6_IJNS7_ILi192EEENS7_ILi128EEENS7_ILi96EEEEEELi96ENS_6half_tEfNS_4arch4Sm90ELb0ELb0ELb1ELb1ELb1ELb1ELb0ELb0ELb1ELb1ELb1ELb0EEENS1_21CollectiveEpilogueFwdINS6_IJSA_SC_SB_EEES9_SE_SG_Li384ELb1ELb1ELb1ELb0EEENS1_36VarlenDynamicPersistentTileSchedulerILi192ELi128ELi384ELi128ELb1ELb1ELb1ELb0ELb1ELb1EEEEEEEEEvNT_6ParamsE,"a",@progbits
	.sectionflags	@""
	.align	4
.nv.constant0._ZN7cutlass13device_kernelIN5flash11enable_sm90INS1_16FlashAttnFwdSm90INS1_25CollectiveMainloopFwdSm90ILi2EN4cute5tupleIJNS5_1CILi1EEES8_S8_EEENS6_IJNS7_ILi192EEENS7_ILi128EEENS7_ILi96EEEEEELi96ENS_6half_tEfNS_4arch4Sm90ELb0ELb0ELb1ELb1ELb1ELb1ELb0ELb0ELb1ELb1ELb1ELb0EEENS1_21CollectiveEpilogueFwdINS6_IJSA_SC_SB_EEES9_SE_SG_Li384ELb1ELb1ELb1ELb0EEENS1_36VarlenDynamicPersistentTileSchedulerILi192ELi128ELi384ELi128ELb1ELb1ELb1ELb0ELb1ELb1EEEEEEEEEvNT_6ParamsE:
	.zero		3328


//--------------------- .nv.constant0._ZN7cutlass13device_kernelIN5flash11enable_sm90INS1_16FlashAttnFwdSm90INS1_25CollectiveMainloopFwdSm90ILi2EN4cute5tupleIJNS5_1CILi1EEES8_S8_EEENS6_IJNS7_ILi192EEENS7_ILi128EEENS7_ILi96EEEEEELi96ENS_6half_tEfNS_4arch4Sm90ELb0ELb1ELb1ELb0ELb1ELb0ELb0ELb0ELb1ELb1ELb1ELb0EEENS1_21CollectiveEpilogueFwdINS6_IJSA_SC_SB_EEES9_SE_SG_Li384ELb0ELb1ELb1ELb0EEENS1_19SingleTileSchedulerILb0ELb1ELb1ELi192EEEEEEEEEvNT_6ParamsE --------------------------
	.section	.nv.constant0._ZN7cutlass13device_kernelIN5flash11enable_sm90INS1_16FlashAttnFwdSm90INS1_25CollectiveMainloopFwdSm90ILi2EN4cute5tupleIJNS5_1CILi1EEES8_S8_EEENS6_IJNS7_ILi192EEENS7_ILi128EEENS7_ILi96EEEEEELi96ENS_6half_tEfNS_4arch4Sm90ELb0ELb1ELb1ELb0ELb1ELb0ELb0ELb0ELb1ELb1ELb1ELb0EEENS1_21CollectiveEpilogueFwdINS6_IJSA_SC_SB_EEES9_SE_SG_Li384ELb0ELb1ELb1ELb0EEENS1_19SingleTileSchedulerILb0ELb1ELb1ELi192EEEEEEEEEvNT_6ParamsE,"a",@progbits
	.sectionflags	@""
	.align	4
.nv.constant0._ZN7cutlass13device_kernelIN5flash11enable_sm90INS1_16FlashAttnFwdSm90INS1_25CollectiveMainloopFwdSm90ILi2EN4cute5tupleIJNS5_1CILi1EEES8_S8_EEENS6_IJNS7_ILi192EEENS7_ILi128EEENS7_ILi96EEEEEELi96ENS_6half_tEfNS_4arch4Sm90ELb0ELb1ELb1ELb0ELb1ELb0ELb0ELb0ELb1ELb1ELb1ELb0EEENS1_21CollectiveEpilogueFwdINS6_IJSA_SC_SB_EEES9_SE_SG_Li384ELb0ELb1ELb1ELb0EEENS1_19SingleTileSchedulerILb0ELb1ELb1ELi192EEEEEEEEEvNT_6ParamsE:
	.zero		3200


//--------------------- .nv.constant0._ZN7cutlass13device_kernelIN5flash11enable_sm90INS1_16FlashAttnFwdSm90INS1_25CollectiveMainloopFwdSm90ILi2EN4cute5tupleIJNS5_1CILi1EEES8_S8_EEENS6_IJNS7_ILi192EEENS7_ILi128EEENS7_ILi96EEEEEELi96ENS_6half_tEfNS_4arch4Sm90ELb0ELb1ELb1ELb1ELb1ELb0ELb0ELb0ELb1ELb1ELb1ELb0EEENS1_21CollectiveEpilogueFwdINS6_IJSA_SC_SB_EEES9_SE_SG_Li384ELb1ELb1ELb1ELb0EEENS1_36VarlenDynamicPersistentTileSchedulerILi192ELi128ELi384ELi128ELb1ELb1ELb1ELb1ELb0ELb1EEEEEEEEEvNT_6ParamsE --------------------------
	.section	.nv.constant0._ZN7cutlass13device_kernelIN5flash11enable_sm90INS1_16FlashAttnFwdSm90INS1_25CollectiveMainloopFwdSm90ILi2EN4cute5tupleIJNS5_1CILi1EEES8_S8_EEENS6_IJNS7_ILi192EEENS7_ILi128EEENS7_ILi96EEEEEELi96ENS_6half_tEfNS_4arch4Sm90ELb0ELb1ELb1ELb1ELb1ELb0ELb0ELb0ELb1ELb1ELb1ELb0EEENS1_21CollectiveEpilogueFwdINS6_IJSA_SC_SB_EEES9_SE_SG_Li384ELb1ELb1ELb1ELb0EEENS1_36VarlenDynamicPersistentTileSchedulerILi192ELi128ELi384ELi128ELb1ELb1ELb1ELb1ELb0ELb1EEEEEEEEEvNT_6ParamsE,"a",@progbits
	.sectionflags	@""
	.align	4
.nv.constant0._ZN7cutlass13device_kernelIN5flash11enable_sm90INS1_16FlashAttnFwdSm90INS1_25CollectiveMainloopFwdSm90ILi2EN4cute5tupleIJNS5_1CILi1EEES8_S8_EEENS6_IJNS7_ILi192EEENS7_ILi128EEENS7_ILi96EEEEEELi96ENS_6half_tEfNS_4arch4Sm90ELb0ELb1ELb1ELb1ELb1ELb0ELb0ELb0ELb1ELb1ELb1ELb0EEENS1_21CollectiveEpilogueFwdINS6_IJSA_SC_SB_EEES9_SE_SG_Li384ELb1ELb1ELb1ELb0EEENS1_36VarlenDynamicPersistentTileSchedulerILi192ELi128ELi384ELi128ELb1ELb1ELb1ELb1ELb0ELb1EEEEEEEEEvNT_6ParamsE:
	.zero		3328


//--------------------- .nv.constant0._ZN7cutlass13device_kernelIN5flash11enable_sm90INS1_16FlashAttnFwdSm90INS1_25CollectiveMainloopFwdSm90ILi2EN4cute5tupleIJNS5_1CILi1EEES8_S8_EEENS6_IJNS7_ILi192EEENS7_ILi128EEENS7_ILi96EEEEEELi96ENS_6half_tEfNS_4arch4Sm90ELb0ELb1ELb1ELb1ELb1ELb1ELb0ELb0ELb1ELb1ELb1ELb0EEENS1_21CollectiveEpilogueFwdINS6_IJSA_SC_SB_EEES9_SE_SG_Li384ELb1ELb1ELb1ELb0EEENS1_36VarlenDynamicPersistentTileSchedulerILi192ELi128ELi384ELi128ELb1ELb1ELb1ELb1ELb0ELb1EEEEEEEEEvNT_6ParamsE --------------------------
	.section	.nv.constant0._ZN7cutlass13device_kernelIN5flash11enable_sm90INS1_16FlashAttnFwdSm90INS1_25CollectiveMainloopFwdSm90ILi2EN4cute5tupleIJNS5_1CILi1EEES8_S8_EEENS6_IJNS7_ILi192EEENS7_ILi128EEENS7_ILi96EEEEEELi96ENS_6half_tEfNS_4arch4Sm90ELb0ELb1ELb1ELb1ELb1ELb1ELb0ELb0ELb1ELb1ELb1ELb0EEENS1_21CollectiveEpilogueFwdINS6_IJSA_SC_SB_EEES9_SE_SG_Li384ELb1ELb1ELb1ELb0EEENS1_36VarlenDynamicPersistentTileSchedulerILi192ELi128ELi384ELi128ELb1ELb1ELb1ELb1ELb0ELb1EEEEEEEEEvNT_6ParamsE,"a",@progbits
	.sectionflags	@""
	.align	4
.nv.constant0._ZN7cutlass13device_kernelIN5flash11enable_sm90INS1_16FlashAttnFwdSm90INS1_25CollectiveMainloopFwdSm90ILi2EN4cute5tupleIJNS5_1CILi1EEES8_S8_EEENS6_IJNS7_ILi192EEENS7_ILi128EEENS7_ILi96EEEEEELi96ENS_6half_tEfNS_4arch4Sm90ELb0ELb1ELb1ELb1ELb1ELb1ELb0ELb0ELb1ELb1ELb1ELb0EEENS1_21CollectiveEpilogueFwdINS6_IJSA_SC_SB_EEES9_SE_SG_Li384ELb1ELb1ELb1ELb0EEENS1_36VarlenDynamicPersistentTileSchedulerILi192ELi128ELi384ELi128ELb1ELb1ELb1ELb1ELb0ELb1EEEEEEEEEvNT_6ParamsE:
	.zero		3328


//--------------------- .nv.constant0._ZN7cutlass13device_kernelIN5flash11enable_sm90INS1_16FlashAttnFwdSm90INS1_25CollectiveMainloopFwdSm90ILi2EN4cute5tupleIJNS5_1CILi1EEES8_S8_EEENS6_IJNS7_ILi192EEENS7_ILi128EEENS7_ILi96EEEEEELi96ENS_6half_tEfNS_4arch4Sm90ELb1ELb0ELb1ELb0ELb1ELb0ELb0ELb0ELb1ELb1ELb1ELb0EEENS1_21CollectiveEpilogueFwdINS6_IJSA_SC_SB_EEES9_SE_SG_Li384ELb0ELb1ELb1ELb0EEENS1_19SingleTileSchedulerILb0ELb1ELb1ELi192EEEEEEEEEvNT_6ParamsE --------------------------
	.section	.nv.constant0._ZN7cutlass13device_kernelIN5flash11enable_sm90INS1_16FlashAttnFwdSm90INS1_25CollectiveMainloopFwdSm90ILi2EN4cute5tupleIJNS5_1CILi1EEES8_S8_EEENS6_IJNS7_ILi192EEENS7_ILi128EEENS7_ILi96EEEEEELi96ENS_6half_tEfNS_4arch4Sm90ELb1ELb0ELb1ELb0ELb1ELb0ELb0ELb0ELb1ELb1ELb1ELb0EEENS1_21CollectiveEpilogueFwdINS6_IJSA_SC_SB_EEES9_SE_SG_Li384ELb0ELb1ELb1ELb0EEENS1_19SingleTileSchedulerILb0ELb1ELb1ELi192EEEEEEEEEvNT_6ParamsE,"a",@progbits
	.sectionflags	@""
	.align	4
.nv.constant0._ZN7cutlass13device_kernelIN5flash11enable_sm90INS1_16FlashAttnFwdSm90INS1_25CollectiveMainloopFwdSm90ILi2EN4cute5tupleIJNS5_1CILi1EEES8_S8_EEENS6_IJNS7_ILi192EEENS7_ILi128EEENS7_ILi96EEEEEELi96ENS_6half_tEfNS_4arch4Sm90ELb1ELb0ELb1ELb0ELb1ELb0ELb0ELb0ELb1ELb1ELb1ELb0EEENS1_21CollectiveEpilogueFwdINS6_IJSA_SC_SB_EEES9_SE_SG_Li384ELb0ELb1ELb1ELb0EEENS1_19SingleTileSchedulerILb0ELb1ELb1ELi192EEEEEEEEEvNT_6ParamsE:
	.zero		3200


//--------------------- .nv.constant0._ZN7cutlass13device_kernelIN5flash11enable_sm90INS1_16FlashAttnFwdSm90INS1_25CollectiveMainloopFwdSm90ILi2EN4cute5tupleIJNS5_1CILi1EEES8_S8_EEENS6_IJNS7_ILi192EEENS7_ILi128EEENS7_ILi96EEEEEELi96ENS_6half_tEfNS_4arch4Sm90ELb1ELb0ELb1ELb1ELb1ELb0ELb0ELb0ELb1ELb1ELb1ELb0EEENS1_21CollectiveEpilogueFwdINS6_IJSA_SC_SB_EEES9_SE_SG_Li384ELb1ELb1ELb1ELb0EEENS1_36VarlenDynamicPersistentTileSchedulerILi192ELi128ELi384ELi128ELb1ELb1ELb1ELb1ELb1ELb1EEEEEEEEEvNT_6ParamsE --------------------------
	.section	.nv.constant0._ZN7cutlass13device_kernelIN5flash11enable_sm90INS1_16FlashAttnFwdSm90INS1_25CollectiveMainloopFwdSm90ILi2EN4cute5tupleIJNS5_1CILi1EEES8_S8_EEENS6_IJNS7_ILi192EEENS7_ILi128EEENS7_ILi96EEEEEELi96ENS_6half_tEfNS_4arch4Sm90ELb1ELb0ELb1ELb1ELb1ELb0ELb0ELb0ELb1ELb1ELb1ELb0EEENS1_21CollectiveEpilogueFwdINS6_IJSA_SC_SB_EEES9_SE_SG_Li384ELb1ELb1ELb1ELb0EEENS1_36VarlenDynamicPersistentTileSchedulerILi192ELi128ELi384ELi128ELb1ELb1ELb1ELb1ELb1ELb1EEEEEEEEEvNT_6ParamsE,"a",@progbits
	.sectionflags	@""
	.align	4
.nv.constant0._ZN7cutlass13device_kernelIN5flash11enable_sm90INS1_16FlashAttnFwdSm90INS1_25CollectiveMainloopFwdSm90ILi2EN4cute5tupleIJNS5_1CILi1EEES8_S8_EEENS6_IJNS7_ILi192EEENS7_ILi128EEENS7_ILi96EEEEEELi96ENS_6half_tEfNS_4arch4Sm90ELb1ELb0ELb1ELb1ELb1ELb0ELb0ELb0ELb1ELb1ELb1ELb0EEENS1_21CollectiveEpilogueFwdINS6_IJSA_SC_SB_EEES9_SE_SG_Li384ELb1ELb1ELb1ELb0EEENS1_36VarlenDynamicPersistentTileSchedulerILi192ELi128ELi384ELi128ELb1ELb1ELb1ELb1ELb1ELb1EEEEEEEEEvNT_6ParamsE:
	.zero		3328


//--------------------- .nv.constant0._ZN7cutlass13device_kernelIN5flash11enable_sm90INS1_16FlashAttnFwdSm90INS1_25CollectiveMainloopFwdSm90ILi2EN4cute5tupleIJNS5_1CILi1EEES8_S8_EEENS6_IJNS7_ILi192EEENS7_ILi128EEENS7_ILi96EEEEEELi96ENS_6half_tEfNS_4arch4Sm90ELb1ELb0ELb1ELb1ELb1ELb1ELb0ELb0ELb1ELb1ELb1ELb0EEENS1_21CollectiveEpilogueFwdINS6_IJSA_SC_SB_EEES9_SE_SG_Li384ELb1ELb1ELb1ELb0EEENS1_36VarlenDynamicPersistentTileSchedulerILi192ELi128ELi384ELi128ELb1ELb1ELb1ELb1ELb1ELb1EEEEEEEEEvNT_6ParamsE --------------------------
	.section	.nv.constant0._ZN7cutlass13device_kernelIN5flash11enable_sm90INS1_16FlashAttnFwdSm90INS1_25CollectiveMainloopFwdSm90ILi2EN4cute5tupleIJNS5_1CILi1EEES8_S8_EEENS6_IJNS7_ILi192EEENS7_ILi128EEENS7_ILi96EEEEEELi96ENS_6half_tEfNS_4arch4Sm90ELb1ELb0ELb1ELb1ELb1ELb1ELb0ELb0ELb1ELb1ELb1ELb0EEENS1_21CollectiveEpilogueFwdINS6_IJSA_SC_SB_EEES9_SE_SG_Li384ELb1ELb1ELb1ELb0EEENS1_36VarlenDynamicPersistentTileSchedulerILi192ELi128ELi384ELi128ELb1ELb1ELb1ELb1ELb1ELb1EEEEEEEEEvNT_6ParamsE,"a",@progbits
	.sectionflags	@""
	.align	4
.nv.constant0._ZN7cutlass13device_kernelIN5flash11enable_sm90INS1_16FlashAttnFwdSm90INS1_25CollectiveMainloopFwdSm90ILi2EN4cute5tupleIJNS5_1CILi1EEES8_S8_EEENS6_IJNS7_ILi192EEENS7_ILi128EEENS7_ILi96EEEEEELi96ENS_6half_tEfNS_4arch4Sm90ELb1ELb0ELb1ELb1ELb1ELb1ELb0ELb0ELb1ELb1ELb1ELb0EEENS1_21CollectiveEpilogueFwdINS6_IJSA_SC_SB_EEES9_SE_SG_Li384ELb1ELb1ELb1ELb0EEENS1_36VarlenDynamicPersistentTileSchedulerILi192ELi128ELi384ELi128ELb1ELb1ELb1ELb1ELb1ELb1EEEEEEEEEvNT_6ParamsE:
	.zero		3328


//--------------------- .nv.constant0._ZN7cutlass13device_kernelIN5flash11enable_sm90INS1_16FlashAttnFwdSm90INS1_25CollectiveMainloopFwdSm90ILi2EN4cute5tupleIJNS5_1CILi1EEES8_S8_EEENS6_IJNS7_ILi192EEENS7_ILi128EEENS7_ILi64EEEEEELi64ENS_6half_tEfNS_4arch4Sm90ELb0ELb0ELb1ELb0ELb1ELb0ELb0ELb1ELb1ELb1ELb1ELb0EEENS1_21CollectiveEpilogueFwdINS6_IJSA_SC_SB_EEES9_SE_SG_Li384ELb0ELb1ELb1ELb0EEENS1_19SingleTileSchedulerILb0ELb1ELb1ELi192EEEEEEEEEvNT_6ParamsE --------------------------
	.section	.nv.constant0._ZN7cutlass13device_kernelIN5flash11enable_sm90INS1_16FlashAttnFwdSm90INS1_25CollectiveMainloopFwdSm90ILi2EN4cute5tupleIJNS5_1CILi1EEES8_S8_EEENS6_IJNS7_ILi192EEENS7_ILi128EEENS7_ILi64EEEEEELi64ENS_6half_tEfNS_4arch4Sm90ELb0ELb0ELb1ELb0ELb1ELb0ELb0ELb1ELb1ELb1ELb1ELb0EEENS1_21CollectiveEpilogueFwdINS6_IJSA_SC_SB_EEES9_SE_SG_Li384ELb0ELb1ELb1ELb0EEENS1_19SingleTileSchedulerILb0ELb1ELb1ELi192EEEEEEEEEvNT_6ParamsE,"a",@progbits
	.sectionflags	@""
	.align	4
.nv.constant0._ZN7cutlass13device_kernelIN5flash11enable_sm90INS1_16FlashAttnFwdSm90INS1_25CollectiveMainloopFwdSm90ILi2EN4cute5tupleIJNS5_1CILi1EEES8_S8_EEENS6_IJNS7_ILi192EEENS7_ILi128EEENS7_ILi64EEEEEELi64ENS_6half_tEfNS_4arch4Sm90ELb0ELb0ELb1ELb0ELb1ELb0ELb0ELb1ELb1ELb1ELb1ELb0EEENS1_21CollectiveEpilogueFwdINS6_IJSA_SC_SB_EEES9_SE_SG_Li384ELb0ELb1ELb1ELb0EEENS1_19SingleTileSchedulerILb0ELb1ELb1ELi192EEEEEEEEEvNT_6ParamsE:
	.zero		3200


//--------------------- .nv.constant0._ZN7cutlass13device_kernelIN5flash11enable_sm90INS1_16FlashAttnFwdSm90INS1_25CollectiveMainloopFwdSm90ILi2EN4cute5tupleIJNS5_1CILi1EEES8_S8_EEENS6_IJNS7_ILi192EEENS7_ILi128EEENS7_ILi64EEEEEELi64ENS_6half_tEfNS_4arch4Sm90ELb0ELb0ELb1ELb1ELb1ELb0ELb0ELb1ELb1ELb1ELb1ELb0EEENS1_21CollectiveEpilogueFwdINS6_IJSA_SC_SB_EEES9_SE_SG_Li384ELb1ELb1ELb1ELb0EEENS1_36VarlenDynamicPersistentTileSchedulerILi192ELi128ELi384ELi128ELb1ELb1ELb1ELb0ELb1ELb1EEEEEEEEEvNT_6ParamsE --------------------------
	.section	.nv.constant0._ZN7cutlass13device_kernelIN5flash11enable_sm90INS1_16FlashAttnFwdSm90INS1_25CollectiveMainloopFwdSm90ILi2EN4cute5tupleIJNS5_1CILi1EEES8_S8_EEENS6_IJNS7_ILi192EEENS7_ILi128EEENS7_ILi64EEEEEELi64ENS_6half_tEfNS_4arch4Sm90ELb0ELb0ELb1ELb1ELb1ELb0ELb0ELb1ELb1ELb1ELb1ELb0EEENS1_21CollectiveEpilogueFwdINS6_IJSA_SC_SB_EEES9_SE_SG_Li384ELb1ELb1ELb1ELb0EEENS1_36VarlenDynamicPersistentTileSchedulerILi192ELi128ELi384ELi128ELb1ELb1ELb1ELb0ELb1ELb1EEEEEEEEEvNT_6ParamsE,"a",@progbits
	.sectionflags	@""
	.align	4
.nv.constant0._ZN7cutlass13device_kernelIN5flash11enable_sm90INS1_16FlashAttnFwdSm90INS1_25CollectiveMainloopFwdSm90ILi2EN4cute5tupleIJNS5_1CILi1EEES8_S8_EEENS6_IJNS7_ILi192EEENS7_ILi128EEENS7_ILi64EEEEEELi64ENS_6half_tEfNS_4arch4Sm90ELb0ELb0ELb1ELb1ELb1ELb0ELb0ELb1ELb1ELb1ELb1ELb0EEENS1_21CollectiveEpilogueFwdINS6_IJSA_SC_SB_EEES9_SE_SG_Li384ELb1ELb1ELb1ELb0EEENS1_36VarlenDynamicPersistentTileSchedulerILi192ELi128ELi384ELi128ELb1ELb1ELb1ELb0ELb1ELb1EEEEEEEEEvNT_6ParamsE:
	.zero		3328


//--------------------- .nv.constant0._ZN7cutlass13device_kernelIN5flash11enable_sm90INS1_16FlashAttnFwdSm90INS1_25CollectiveMainloopFwdSm90ILi2EN4cute5tupleIJNS5_1CILi1EEES8_S8_EEENS6_IJNS7_ILi192EEENS7_ILi128EEENS7_ILi64EEEEEELi64ENS_6half_tEfNS_4arch4Sm90ELb0ELb0ELb1ELb1ELb1ELb1ELb0ELb1ELb1ELb1ELb1ELb0EEENS1_21CollectiveEpilogueFwdINS6_IJSA_SC_SB_EEES9_SE_SG_Li384ELb1ELb1ELb1ELb0EEENS1_36VarlenDynamicPersistentTileSchedulerILi192ELi128ELi384ELi128ELb1ELb1ELb1ELb0ELb1ELb1EEEEEEEEEvNT_6ParamsE --------------------------
	.section	.nv.constant0._ZN7cutlass13device_kernelIN5flash11enable_sm90INS1_16FlashAttnFwdSm90INS1_25CollectiveMainloopFwdSm90ILi2EN4cute5tupleIJNS5_1CILi1EEES8_S8_EEENS6_IJNS7_ILi192EEENS7_ILi128EEENS7_ILi64EEEEEELi64ENS_6half_tEfNS_4arch4Sm90ELb0ELb0ELb1ELb1ELb1ELb1ELb0ELb1ELb1ELb1ELb1ELb0EEENS1_21CollectiveEpilogueFwdINS6_IJSA_SC_SB_EEES9_SE_SG_Li384ELb1ELb1ELb1ELb0EEENS1_36VarlenDynamicPersistentTileSchedulerILi192ELi128ELi384ELi128ELb1ELb1ELb1ELb0ELb1ELb1EEEEEEEEEvNT_6ParamsE,"a",@progbits
	.sectionflags	@""
	.align	4
.nv.constant0._ZN7cutlass13device_kernelIN5flash11enable_sm90INS1_16FlashAttnFwdSm90INS1_25CollectiveMainloopFwdSm90ILi2EN4cute5tupleIJNS5_1CILi1EEES8_S8_EEENS6_IJNS7_ILi192EEENS7_ILi128EEENS7_ILi64EEEEEELi64ENS_6half_tEfNS_4arch4Sm90ELb0ELb0ELb1ELb1ELb1ELb1ELb0ELb1ELb1ELb1ELb1ELb0EEENS1_21CollectiveEpilogueFwdINS6_IJSA_SC_SB_EEES9_SE_SG_Li384ELb1ELb1ELb1ELb0EEENS1_36VarlenDynamicPersistentTileSchedulerILi192ELi128ELi384ELi128ELb1ELb1ELb1ELb0ELb1ELb1EEEEEEEEEvNT_6ParamsE:
	.zero		3328


//--------------------- .nv.constant0._ZN7cutlass13device_kernelIN5flash11enable_sm90INS1_16FlashAttnFwdSm90INS1_25CollectiveMainloopFwdSm90ILi2EN4cute5tupleIJNS5_1CILi1EEES8_S8_EEENS6_IJNS7_ILi192EEENS7_ILi128EEENS7_ILi64EEEEEELi64ENS_6half_tEfNS_4arch4Sm90ELb0ELb1ELb1ELb0ELb1ELb0ELb0ELb1ELb1ELb1ELb1ELb0EEENS1_21CollectiveEpilogueFwdINS6_IJSA_SC_SB_EEES9_SE_SG_Li384ELb0ELb1ELb1ELb0EEENS1_19SingleTileSchedulerILb0ELb1ELb1ELi192EEEEEEEEEvNT_6ParamsE --------------------------
	.section	.nv.constant0._ZN7cutlass13device_kernelIN5flash11enable_sm90INS1_16FlashAttnFwdSm90INS1_25CollectiveMainloopFwdSm90ILi2EN4cute5tupleIJNS5_1CILi1EEES8_S8_EEENS6_IJNS7_ILi192EEENS7_ILi128EEENS7_ILi64EEEEEELi64ENS_6half_tEfNS_4arch4Sm90ELb0ELb1ELb1ELb0ELb1ELb0ELb0ELb1ELb1ELb1ELb1ELb0EEENS1_21CollectiveEpilogueFwdINS6_IJSA_SC_SB_EEES9_SE_SG_Li384ELb0ELb1ELb1ELb0EEENS1_19SingleTileSchedulerILb0ELb1ELb1ELi192EEEEEEEEEvNT_6ParamsE,"a",@progbits
	.sectionflags	@""
	.align	4
.nv.constant0._ZN7cutlass13device_kernelIN5flash11enable_sm90INS1_16FlashAttnFwdSm90INS1_25CollectiveMainloopFwdSm90ILi2EN4cute5tupleIJNS5_1CILi1EEES8_S8_EEENS6_IJNS7_ILi192EEENS7_ILi128EEENS7_ILi64EEEEEELi64ENS_6half_tEfNS_4arch4Sm90ELb0ELb1ELb1ELb0ELb1ELb0ELb0ELb1ELb1ELb1ELb1ELb0EEENS1_21CollectiveEpilogueFwdINS6_IJSA_SC_SB_EEES9_SE_SG_Li384ELb0ELb1ELb1ELb0EEENS1_19SingleTileSchedulerILb0ELb1ELb1ELi192EEEEEEEEEvNT_6ParamsE:
	.zero		3200


//--------------------- .nv.constant0._ZN7cutlass13device_kernelIN5flash11enable_sm90INS1_16FlashAttnFwdSm90INS1_25CollectiveMainloopFwdSm90ILi2EN4cute5tupleIJNS5_1CILi1EEES8_S8_EEENS6_IJNS7_ILi192EEENS7_ILi128EEENS7_ILi64EEEEEELi64ENS_6half_tEfNS_4arch4Sm90ELb0ELb1ELb1ELb1ELb1ELb0ELb0ELb1ELb1ELb1ELb1ELb0EEENS1_21CollectiveEpilogueFwdINS6_IJSA_SC_SB_EEES9_SE_SG_Li384ELb1ELb1ELb1ELb0EEENS1_36VarlenDynamicPersistentTileSchedulerILi192ELi128ELi384ELi128ELb1ELb1ELb1ELb1ELb0ELb1EEEEEEEEEvNT_6ParamsE --------------------------
	.section	.nv.constant0._ZN7cutlass13device_kernelIN5flash11enable_sm90INS1_16FlashAttnFwdSm90INS1_25CollectiveMainloopFwdSm90ILi2EN4cute5tupleIJNS5_1CILi1EEES8_S8_EEENS6_IJNS7_ILi192EEENS7_ILi128EEENS7_ILi64EEEEEELi64ENS_6half_tEfNS_4arch4Sm90ELb0ELb1ELb1ELb1ELb1ELb0ELb0ELb1ELb1ELb1ELb1ELb0EEENS1_21CollectiveEpilogueFwdINS6_IJSA_SC_SB_EEES9_SE_SG_Li384ELb1ELb1ELb1ELb0EEENS1_36VarlenDynamicPersistentTileSchedulerILi192ELi128ELi384ELi128ELb1ELb1ELb1ELb1ELb0ELb1EEEEEEEEEvNT_6ParamsE,"a",@progbits
	.sectionflags	@""
	.align	4
.nv.constant0._ZN7cutlass13device_kernelIN5flash11enable_sm90INS1_16FlashAttnFwdSm90INS1_25CollectiveMainloopFwdSm90ILi2EN4cute5tupleIJNS5_1CILi1EEES8_S8_EEENS6_IJNS7_ILi192EEENS7_ILi128EEENS7_ILi64EEEEEELi64ENS_6half_tEfNS_4arch4Sm90ELb0ELb1ELb1ELb1ELb1ELb0ELb0ELb1ELb1ELb1ELb1ELb0EEENS1_21CollectiveEpilogueFwdINS6_IJSA_SC_SB_EEES9_SE_SG_Li384ELb1ELb1ELb1ELb0EEENS1_36VarlenDynamicPersistentTileSchedulerILi192ELi128ELi384ELi128ELb1ELb1ELb1ELb1ELb0ELb1EEEEEEEEEvNT_6ParamsE:
	.zero		3328


//--------------------- .nv.constant0._ZN7cutlass13device_kernelIN5flash11enable_sm90INS1_16FlashAttnFwdSm90INS1_25CollectiveMainloopFwdSm90ILi2EN4cute5tupleIJNS5_1CILi1EEES8_S8_EEENS6_IJNS7_ILi192EEENS7_ILi128EEENS7_ILi64EEEEEELi64ENS_6half_tEfNS_4arch4Sm90ELb0ELb1ELb1ELb1ELb1ELb1ELb0ELb1ELb1ELb1ELb1ELb0EEENS1_21CollectiveEpilogueFwdINS6_IJSA_SC_SB_EEES9_SE_SG_Li384ELb1ELb1ELb1ELb0EEENS1_36VarlenDynamicPersistentTileSchedulerILi192ELi128ELi384ELi128ELb1ELb1ELb1ELb1ELb0ELb1EEEEEEEEEvNT_6ParamsE --------------------------
	.section	.nv.constant0._ZN7cutlass13device_kernelIN5flash11enable_sm90INS1_16FlashAttnFwdSm90INS1_25CollectiveMainloopFwdSm90ILi2EN4cute5tupleIJNS5_1CILi1EEES8_S8_EEENS6_IJNS7_ILi192EEENS7_ILi128EEENS7_ILi64EEEEEELi64ENS_6half_tEfNS_4arch4Sm90ELb0ELb1ELb1ELb1ELb1ELb1ELb0ELb1ELb1ELb1ELb1ELb0EEENS1_21CollectiveEpilogueFwdINS6_IJSA_SC_SB_EEES9_SE_SG_Li384ELb1ELb1ELb1ELb0EEENS1_36VarlenDynamicPersistentTileSchedulerILi192ELi128ELi384ELi128ELb1ELb1ELb1ELb1ELb0ELb1EEEEEEEEEvNT_6ParamsE,"a",@progbits
	.sectionflags	@""
	.align	4
.nv.constant0._ZN7cutlass13device_kernelIN5flash11enable_sm90INS1_16FlashAttnFwdSm90INS1_25CollectiveMainloopFwdSm90ILi2EN4cute5tupleIJNS5_1CILi1EEES8_S8_EEENS6_IJNS7_ILi192EEENS7_ILi128EEENS7_ILi64EEEEEELi64ENS_6half_tEfNS_4arch4Sm90ELb0ELb1ELb1ELb1ELb1ELb1ELb0ELb1ELb1ELb1ELb1ELb0EEENS1_21CollectiveEpilogueFwdINS6_IJSA_SC_SB_EEES9_SE_SG_Li384ELb1ELb1ELb1ELb0EEENS1_36VarlenDynamicPersistentTileSchedulerILi192ELi128ELi384ELi128ELb1ELb1ELb1ELb1ELb0ELb1EEEEEEEEEvNT_6ParamsE:
	.zero		3328


//--------------------- .nv.constant0._ZN7cutlass13device_kernelIN5flash11enable_sm90INS1_16FlashAttnFwdSm90INS1_25CollectiveMainloopFwdSm90ILi2EN4cute5tupleIJNS5_1CILi1EEES8_S8_EEENS6_IJNS7_ILi192EEENS7_ILi128EEENS7_ILi64EEEEEELi64ENS_6half_tEfNS_4arch4Sm90ELb1ELb0ELb1ELb0ELb1ELb0ELb0ELb1ELb1ELb1ELb1ELb0EEENS1_21CollectiveEpilogueFwdINS6_IJSA_SC_SB_EEES9_SE_SG_Li384ELb0ELb1ELb1ELb0EEENS1_19SingleTileSchedulerILb0ELb1ELb1ELi192EEEEEEEEEvNT_6ParamsE --------------------------
	.section	.nv.constant0._ZN7cutlass13device_kernelIN5flash11enable_sm90INS1_16FlashAttnFwdSm90INS1_25CollectiveMainloopFwdSm90ILi2EN4cute5tupleIJNS5_1CILi1EEES8_S8_EEENS6_IJNS7_ILi192EEENS7_ILi128EEENS7_ILi64EEEEEELi64ENS_6half_tEfNS_4arch4Sm90ELb1ELb0ELb1ELb0ELb1ELb0ELb0ELb1ELb1ELb1ELb1ELb0EEENS1_21CollectiveEpilogueFwdINS6_IJSA_SC_SB_EEES9_SE_SG_Li384ELb0ELb1ELb1ELb0EEENS1_19SingleTileSchedulerILb0ELb1ELb1ELi192EEEEEEEEEvNT_6ParamsE,"a",@progbits
	.sectionflags	@""
	.align	4
.nv.constant0._ZN7cutlass13device_kernelIN5flash11enable_sm90INS1_16FlashAttnFwdSm90INS1_25CollectiveMainloopFwdSm90ILi2EN4cute5tupleIJNS5_1CILi1EEES8_S8_EEENS6_IJNS7_ILi192EEENS7_ILi128EEENS7_ILi64EEEEEELi64ENS_6half_tEfNS_4arch4Sm90ELb1ELb0ELb1ELb0ELb1ELb0ELb0ELb1ELb1ELb1ELb1ELb0EEENS1_21CollectiveEpilogueFwdINS6_IJSA_SC_SB_EEES9_SE_SG_Li384ELb0ELb1ELb1ELb0EEENS1_19SingleTileSchedulerILb0ELb1ELb1ELi192EEEEEEEEEvNT_6ParamsE:
	.zero		3200


//--------------------- .nv.constant0._ZN7cutlass13device_kernelIN5flash11enable_sm90INS1_16FlashAttnFwdSm90INS1_25CollectiveMainloopFwdSm90ILi2EN4cute5tupleIJNS5_1CILi1EEES8_S8_EEENS6_IJNS7_ILi192EEENS7_ILi128EEENS7_ILi64EEEEEELi64ENS_6half_tEfNS_4arch4Sm90ELb1ELb0ELb1ELb1ELb1ELb0ELb0ELb1ELb1ELb1ELb1ELb0EEENS1_21CollectiveEpilogueFwdINS6_IJSA_SC_SB_EEES9_SE_SG_Li384ELb1ELb1ELb1ELb0EEENS1_36VarlenDynamicPersistentTileSchedulerILi192ELi128ELi384ELi128ELb1ELb1ELb1ELb1ELb1ELb1EEEEEEEEEvNT_6ParamsE --------------------------
	.section	.nv.constant0._ZN7cutlass13device_kernelIN5flash11enable_sm90INS1_16FlashAttnFwdSm90INS1_25CollectiveMainloopFwdSm90ILi2EN4cute5tupleIJNS5_1CILi1EEES8_S8_EEENS6_IJNS7_ILi192EEENS7_ILi128EEENS7_ILi64EEEEEELi64ENS_6half_tEfNS_4arch4Sm90ELb1ELb0ELb1ELb1ELb1ELb0ELb0ELb1ELb1ELb1ELb1ELb0EEENS1_21CollectiveEpilogueFwdINS6_IJSA_SC_SB_EEES9_SE_SG_Li384ELb1ELb1ELb1ELb0EEENS1_36VarlenDynamicPersistentTileSchedulerILi192ELi128ELi384ELi128ELb1ELb1ELb1ELb1ELb1ELb1EEEEEEEEEvNT_6ParamsE,"a",@progbits
	.sectionflags	@""
	.align	4
.nv.constant0._ZN7cutlass13device_kernelIN5flash11enable_sm90INS1_16FlashAttnFwdSm90INS1_25CollectiveMainloopFwdSm90ILi2EN4cute5tupleIJNS5_1CILi1EEES8_S8_EEENS6_IJNS7_ILi192EEENS7_ILi128EEENS7_ILi64EEEEEELi64ENS_6half_tEfNS_4arch4Sm90ELb1ELb0ELb1ELb1ELb1ELb0ELb0ELb1ELb1ELb1ELb1ELb0EEENS1_21CollectiveEpilogueFwdINS6_IJSA_SC_SB_EEES9_SE_SG_Li384ELb1ELb1ELb1ELb0EEENS1_36VarlenDynamicPersistentTileSchedulerILi192ELi128ELi384ELi128ELb1ELb1ELb1ELb1ELb1ELb1EEEEEEEEEvNT_6ParamsE:
	.zero		3328


//--------------------- .nv.constant0._ZN7cutlass13device_kernelIN5flash11enable_sm90INS1_16FlashAttnFwdSm90INS1_25CollectiveMainloopFwdSm90ILi2EN4cute5tupleIJNS5_1CILi1EEES8_S8_EEENS6_IJNS7_ILi192EEENS7_ILi128EEENS7_ILi64EEEEEELi64ENS_6half_tEfNS_4arch4Sm90ELb1ELb0ELb1ELb1ELb1ELb1ELb0ELb1ELb1ELb1ELb1ELb0EEENS1_21CollectiveEpilogueFwdINS6_IJSA_SC_SB_EEES9_SE_SG_Li384ELb1ELb1ELb1ELb0EEENS1_36VarlenDynamicPersistentTileSchedulerILi192ELi128ELi384ELi128ELb1ELb1ELb1ELb1ELb1ELb1EEEEEEEEEvNT_6ParamsE --------------------------
	.section	.nv.constant0._ZN7cutlass13device_kernelIN5flash11enable_sm90INS1_16FlashAttnFwdSm90INS1_25CollectiveMainloopFwdSm90ILi2EN4cute5tupleIJNS5_1CILi1EEES8_S8_EEENS6_IJNS7_ILi192EEENS7_ILi128EEENS7_ILi64EEEEEELi64ENS_6half_tEfNS_4arch4Sm90ELb1ELb0ELb1ELb1ELb1ELb1ELb0ELb1ELb1ELb1ELb1ELb0EEENS1_21CollectiveEpilogueFwdINS6_IJSA_SC_SB_EEES9_SE_SG_Li384ELb1ELb1ELb1ELb0EEENS1_36VarlenDynamicPersistentTileSchedulerILi192ELi128ELi384ELi128ELb1ELb1ELb1ELb1ELb1ELb1EEEEEEEEEvNT_6ParamsE,"a",@progbits
	.sectionflags	@""
	.align	4
.nv.constant0._ZN7cutlass13device_kernelIN5flash11enable_sm90INS1_16FlashAttnFwdSm90INS1_25CollectiveMainloopFwdSm90ILi2EN4cute5tupleIJNS5_1CILi1EEES8_S8_EEENS6_IJNS7_ILi192EEENS7_ILi128EEENS7_ILi64EEEEEELi64ENS_6half_tEfNS_4arch4Sm90ELb1ELb0ELb1ELb1ELb1ELb1ELb0ELb1ELb1ELb1ELb1ELb0EEENS1_21CollectiveEpilogueFwdINS6_IJSA_SC_SB_EEES9_SE_SG_Li384ELb1ELb1ELb1ELb0EEENS1_36VarlenDynamicPersistentTileSchedulerILi192ELi128ELi384ELi128ELb1ELb1ELb1ELb1ELb1ELb1EEEEEEEEEvNT_6ParamsE:
	.zero		3328


//--------------------- SYMBOLS --------------------------

	.type		.nv.reservedSmem.offset0,@object
	.size		.nv.reservedSmem.offset0,0x4
	.type		__assertfail,@function
